	.target	sm_90a

	.elftype	@"ET_EXEC"


//--------------------- .note.nv.tkinfo           --------------------------
	.section	.note.nv.tkinfo,"",@"SHT_NOTE"
	.sectionflags	@"SHF_NOTE_NV_TKINFO"
	.tkinfo
        /*0018*/ 	.word	0x00000002
        /*0030*/ 	.string	""
        /*0030*/ 	.string	"ptxas"
        /*0030*/ 	.string	"Cuda compilation tools, release 13.0, V13.0.88"
        /*0030*/ 	.string	"Build cuda_13.0.r13.0/compiler.36424714_0"
        /*0030*/ 	.string	"-arch sm_90a -m 64 "



//--------------------- .note.nv.cuinfo           --------------------------
	.section	.note.nv.cuinfo,"",@"SHT_NOTE"
	.sectionflags	@"SHF_NOTE_NV_CUINFO"
        /*0018*/ 	.short	0x0002
        /*001a*/ 	.short	0x005a
        /*001c*/ 	.short	0x0082
	.zero		2


//--------------------- .nv.info                  --------------------------
	.section	.nv.info,"",@"SHT_CUDA_INFO"
	.align	4


	//----- nvinfo : EIATTR_REGCOUNT
	.align		4
        /*0000*/ 	.byte	0x04, 0x2f
        /*0002*/ 	.short	(.L_32 - .L_31)
	.align		4
.L_31:
        /*0004*/ 	.word	index@(_ZN7cutlass13device_kernelIN5flash11enable_sm90INS1_16FlashAttnFwdSm90INS1_25CollectiveMainloopFwdSm90ILi2EN4cute5tupleIJNS5_1CILi1EEES8_S8_EEENS6_IJNS7_ILi128EEENS7_ILi96EEENS7_ILi64EEEEEELi256ENS_10bfloat16_tEfNS_4arch4Sm90ELb1ELb0ELb1ELb1ELb1ELb1ELb1ELb1ELb0ELb1ELb0ELb0EEENS1_21CollectiveEpilogueFwdINS6_IJSA_NS7_ILi256EEESB_EEES9_SE_SG_Li256ELb1ELb1ELb0ELb0EEENS1_36VarlenDynamicPersistentTileSchedulerILi128ELi96ELi256ELi128ELb0ELb1ELb1ELb1ELb1ELb1EEEEEEEEEvNT_6ParamsE)
        /*0008*/ 	.word	0x000000a8


	//----- nvinfo : EIATTR_FRAME_SIZE
	.align		4
.L_32:
        /*000c*/ 	.byte	0x04, 0x11
        /*000e*/ 	.short	(.L_34 - .L_33)
	.align		4
.L_33:
        /*0010*/ 	.word	index@(_ZN7cutlass13device_kernelIN5flash11enable_sm90INS1_16FlashAttnFwdSm90INS1_25CollectiveMainloopFwdSm90ILi2EN4cute5tupleIJNS5_1CILi1EEES8_S8_EEENS6_IJNS7_ILi128EEENS7_ILi96EEENS7_ILi64EEEEEELi256ENS_10bfloat16_tEfNS_4arch4Sm90ELb1ELb0ELb1ELb1ELb1ELb1ELb1ELb1ELb0ELb1ELb0ELb0EEENS1_21CollectiveEpilogueFwdINS6_IJSA_NS7_ILi256EEESB_EEES9_SE_SG_Li256ELb1ELb1ELb0ELb0EEENS1_36VarlenDynamicPersistentTileSchedulerILi128ELi96ELi256ELi128ELb0ELb1ELb1ELb1ELb1ELb1EEEEEEEEEvNT_6ParamsE)
        /*0014*/ 	.word	0x00000100


	//----- nvinfo : EIATTR_REGCOUNT
	.align		4
.L_34:
        /*0018*/ 	.byte	0x04, 0x2f
        /*001a*/ 	.short	(.L_36 - .L_35)
	.align		4
.L_35:
        /*001c*/ 	.word	index@(_ZN7cutlass13device_kernelIN5flash11enable_sm90INS1_16FlashAttnFwdSm90INS1_25CollectiveMainloopFwdSm90ILi2EN4cute5tupleIJNS5_1CILi1EEES8_S8_EEENS6_IJNS7_ILi128EEENS7_ILi96EEENS7_ILi64EEEEEELi256ENS_10bfloat16_tEfNS_4arch4Sm90ELb1ELb0ELb1ELb1ELb1ELb0ELb1ELb1ELb0ELb1ELb0ELb0EEENS1_21CollectiveEpilogueFwdINS6_IJSA_NS7_ILi256EEESB_EEES9_SE_SG_Li256ELb1ELb1ELb0ELb0EEENS1_36VarlenDynamicPersistentTileSchedulerILi128ELi96ELi256ELi128ELb0ELb1ELb1ELb1ELb1ELb1EEEEEEEEEvNT_6ParamsE)
        /*0020*/ 	.word	0x000000a8


	//----- nvinfo : EIATTR_FRAME_SIZE
	.align		4
.L_36:
        /*0024*/ 	.byte	0x04, 0x11
        /*0026*/ 	.short	(.L_38 - .L_37)
	.align		4
.L_37:
        /*0028*/ 	.word	index@(_ZN7cutlass13device_kernelIN5flash11enable_sm90INS1_16FlashAttnFwdSm90INS1_25CollectiveMainloopFwdSm90ILi2EN4cute5tupleIJNS5_1CILi1EEES8_S8_EEENS6_IJNS7_ILi128EEENS7_ILi96EEENS7_ILi64EEEEEELi256ENS_10bfloat16_tEfNS_4arch4Sm90ELb1ELb0ELb1ELb1ELb1ELb0ELb1ELb1ELb0ELb1ELb0ELb0EEENS1_21CollectiveEpilogueFwdINS6_IJSA_NS7_ILi256EEESB_EEES9_SE_SG_Li256ELb1ELb1ELb0ELb0EEENS1_36VarlenDynamicPersistentTileSchedulerILi128ELi96ELi256ELi128ELb0ELb1ELb1ELb1ELb1ELb1EEEEEEEEEvNT_6ParamsE)
        /*002c*/ 	.word	0x00000028


	//----- nvinfo : EIATTR_REGCOUNT
	.align		4
.L_38:
        /*0030*/ 	.byte	0x04, 0x2f
        /*0032*/ 	.short	(.L_40 - .L_39)
	.align		4
.L_39:
        /*0034*/ 	.word	index@(_ZN7cutlass13device_kernelIN5flash11enable_sm90INS1_16FlashAttnFwdSm90INS1_25CollectiveMainloopFwdSm90ILi2EN4cute5tupleIJNS5_1CILi1EEES8_S8_EEENS6_IJNS7_ILi128EEENS7_ILi96EEENS7_ILi64EEEEEELi256ENS_10bfloat16_tEfNS_4arch4Sm90ELb1ELb0ELb1ELb1ELb1ELb1ELb0ELb1ELb0ELb1ELb0ELb0EEENS1_21CollectiveEpilogueFwdINS6_IJSA_NS7_ILi256EEESB_EEES9_SE_SG_Li256ELb1ELb1ELb0ELb0EEENS1_36VarlenDynamicPersistentTileSchedulerILi128ELi96ELi256ELi128ELb0ELb1ELb1ELb1ELb1ELb1EEEEEEEEEvNT_6ParamsE)
        /*0038*/ 	.word	0x000000a8


	//----- nvinfo : EIATTR_FRAME_SIZE
	.align		4
.L_40:
        /*003c*/ 	.byte	0x04, 0x11
        /*003e*/ 	.short	(.L_42 - .L_41)
	.align		4
.L_41:
        /*0040*/ 	.word	index@(_ZN7cutlass13device_kernelIN5flash11enable_sm90INS1_16FlashAttnFwdSm90INS1_25CollectiveMainloopFwdSm90ILi2EN4cute5tupleIJNS5_1CILi1EEES8_S8_EEENS6_IJNS7_ILi128EEENS7_ILi96EEENS7_ILi64EEEEEELi256ENS_10bfloat16_tEfNS_4arch4Sm90ELb1ELb0ELb1ELb1ELb1ELb1ELb0ELb1ELb0ELb1ELb0ELb0EEENS1_21CollectiveEpilogueFwdINS6_IJSA_NS7_ILi256EEESB_EEES9_SE_SG_Li256ELb1ELb1ELb0ELb0EEENS1_36VarlenDynamicPersistentTileSchedulerILi128ELi96ELi256ELi128ELb0ELb1ELb1ELb1ELb1ELb1EEEEEEEEEvNT_6ParamsE)
        /*0044*/ 	.word	0x00000060


	//----- nvinfo : EIATTR_REGCOUNT
	.align		4
.L_42:
        /*0048*/ 	.byte	0x04, 0x2f
        /*004a*/ 	.short	(.L_44 - .L_43)
	.align		4
.L_43:
        /*004c*/ 	.word	index@(_ZN7cutlass13device_kernelIN5flash11enable_sm90INS1_16FlashAttnFwdSm90INS1_25CollectiveMainloopFwdSm90ILi2EN4cute5tupleIJNS5_1CILi1EEES8_S8_EEENS6_IJNS7_ILi128EEENS7_ILi96EEENS7_ILi64EEEEEELi256ENS_10bfloat16_tEfNS_4arch4Sm90ELb1ELb0ELb1ELb1ELb1ELb0ELb0ELb1ELb0ELb1ELb0ELb0EEENS1_21CollectiveEpilogueFwdINS6_IJSA_NS7_ILi256EEESB_EEES9_SE_SG_Li256ELb1ELb1ELb0ELb0EEENS1_36VarlenDynamicPersistentTileSchedulerILi128ELi96ELi256ELi128ELb0ELb1ELb1ELb1ELb1ELb1EEEEEEEEEvNT_6ParamsE)
        /*0050*/ 	.word	0x000000a8


	//----- nvinfo : EIATTR_FRAME_SIZE
	.align		4
.L_44:
        /*0054*/ 	.byte	0x04, 0x11
        /*0056*/ 	.short	(.L_46 - .L_45)
	.align		4
.L_45:
        /*0058*/ 	.word	index@(_ZN7cutlass13device_kernelIN5flash11enable_sm90INS1_16FlashAttnFwdSm90INS1_25CollectiveMainloopFwdSm90ILi2EN4cute5tupleIJNS5_1CILi1EEES8_S8_EEENS6_IJNS7_ILi128EEENS7_ILi96EEENS7_ILi64EEEEEELi256ENS_10bfloat16_tEfNS_4arch4Sm90ELb1ELb0ELb1ELb1ELb1ELb0ELb0ELb1ELb0ELb1ELb0ELb0EEENS1_21CollectiveEpilogueFwdINS6_IJSA_NS7_ILi256EEESB_EEES9_SE_SG_Li256ELb1ELb1ELb0ELb0EEENS1_36VarlenDynamicPersistentTileSchedulerILi128ELi96ELi256ELi128ELb0ELb1ELb1ELb1ELb1ELb1EEEEEEEEEvNT_6ParamsE)
        /*005c*/ 	.word	0x00000028


	//----- nvinfo : EIATTR_REGCOUNT
	.align		4
.L_46:
        /*0060*/ 	.byte	0x04, 0x2f
        /*0062*/ 	.short	(.L_48 - .L_47)
	.align		4
.L_47:
        /*0064*/ 	.word	index@(_ZN7cutlass13device_kernelIN5flash11enable_sm90INS1_16FlashAttnFwdSm90INS1_25CollectiveMainloopFwdSm90ILi2EN4cute5tupleIJNS5_1CILi1EEES8_S8_EEENS6_IJNS7_ILi128EEENS7_ILi96EEENS7_ILi64EEEEEELi256ENS_10bfloat16_tEfNS_4arch4Sm90ELb1ELb0ELb1ELb0ELb1ELb0ELb1ELb1ELb0ELb1ELb0ELb0EEENS1_21CollectiveEpilogueFwdINS6_IJSA_NS7_ILi256EEESB_EEES9_SE_SG_Li256ELb0ELb1ELb0ELb0EEENS1_30DynamicPersistentTileSchedulerILi256ELi128ELb0ELb1ELb1EEEEEEEEEvNT_6ParamsE)
        /*0068*/ 	.word	0x000000a8


	//----- nvinfo : EIATTR_FRAME_SIZE
	.align		4
.L_48:
        /*006c*/ 	.byte	0x04, 0x11
        /*006e*/ 	.short	(.L_50 - .L_49)
	.align		4
.L_49:
        /*0070*/ 	.word	index@(_ZN7cutlass13device_kernelIN5flash11enable_sm90INS1_16FlashAttnFwdSm90INS1_25CollectiveMainloopFwdSm90ILi2EN4cute5tupleIJNS5_1CILi1EEES8_S8_EEENS6_IJNS7_ILi128EEENS7_ILi96EEENS7_ILi64EEEEEELi256ENS_10bfloat16_tEfNS_4arch4Sm90ELb1ELb0ELb1ELb0ELb1ELb0ELb1ELb1ELb0ELb1ELb0ELb0EEENS1_21CollectiveEpilogueFwdINS6_IJSA_NS7_ILi256EEESB_EEES9_SE_SG_Li256ELb0ELb1ELb0ELb0EEENS1_30DynamicPersistentTileSchedulerILi256ELi128ELb0ELb1ELb1EEEEEEEEEvNT_6ParamsE)
        /*0074*/ 	.word	0x00000010


	//----- nvinfo : EIATTR_REGCOUNT
	.align		4
.L_50:
        /*0078*/ 	.byte	0x04, 0x2f
        /*007a*/ 	.short	(.L_52 - .L_51)
	.align		4
.L_51:
        /*007c*/ 	.word	index@(_ZN7cutlass13device_kernelIN5flash11enable_sm90INS1_16FlashAttnFwdSm90INS1_25CollectiveMainloopFwdSm90ILi2EN4cute5tupleIJNS5_1CILi1EEES8_S8_EEENS6_IJNS7_ILi128EEENS7_ILi96EEENS7_ILi64EEEEEELi256ENS_10bfloat16_tEfNS_4arch4Sm90ELb1ELb0ELb1ELb0ELb1ELb0ELb0ELb1ELb0ELb1ELb0ELb0EEENS1_21CollectiveEpilogueFwdINS6_IJSA_NS7_ILi256EEESB_EEES9_SE_SG_Li256ELb0ELb1ELb0ELb0EEENS1_30DynamicPersistentTileSchedulerILi256ELi128ELb0ELb1ELb1EEEEEEEEEvNT_6ParamsE)
        /*0080*/ 	.word	0x000000a8


	//----- nvinfo : EIATTR_FRAME_SIZE
	.align		4
.L_52:
        /*0084*/ 	.byte	0x04, 0x11
        /*0086*/ 	.short	(.L_54 - .L_53)
	.align		4
.L_53:
        /*0088*/ 	.word	index@(_ZN7cutlass13device_kernelIN5flash11enable_sm90INS1_16FlashAttnFwdSm90INS1_25CollectiveMainloopFwdSm90ILi2EN4cute5tupleIJNS5_1CILi1EEES8_S8_EEENS6_IJNS7_ILi128EEENS7_ILi96EEENS7_ILi64EEEEEELi256ENS_10bfloat16_tEfNS_4arch4Sm90ELb1ELb0ELb1ELb0ELb1ELb0ELb0ELb1ELb0ELb1ELb0ELb0EEENS1_21CollectiveEpilogueFwdINS6_IJSA_NS7_ILi256EEESB_EEES9_SE_SG_Li256ELb0ELb1ELb0ELb0EEENS1_30DynamicPersistentTileSchedulerILi256ELi128ELb0ELb1ELb1EEEEEEEEEvNT_6ParamsE)
        /*008c*/ 	.word	0x00000008


	//----- nvinfo : EIATTR_REGCOUNT
	.align		4
.L_54:
        /*0090*/ 	.byte	0x04, 0x2f
        /*0092*/ 	.short	(.L_56 - .L_55)
	.align		4
.L_55:
        /*0094*/ 	.word	index@(_ZN7cutlass13device_kernelIN5flash11enable_sm90INS1_16FlashAttnFwdSm90INS1_25CollectiveMainloopFwdSm90ILi2EN4cute5tupleIJNS5_1CILi1EEES8_S8_EEENS6_IJNS7_ILi128EEENS7_ILi96EEENS7_ILi64EEEEEELi256ENS_10bfloat16_tEfNS_4arch4Sm90ELb0ELb1ELb1ELb1ELb1ELb1ELb1ELb1ELb0ELb1ELb0ELb0EEENS1_21CollectiveEpilogueFwdINS6_IJSA_NS7_ILi256EEESB_EEES9_SE_SG_Li256ELb1ELb1ELb0ELb0EEENS1_36VarlenDynamicPersistentTileSchedulerILi128ELi96ELi256ELi128ELb0ELb1ELb1ELb1ELb0ELb1EEEEEEEEEvNT_6ParamsE)
        /*0098*/ 	.word	0x000000a8


	//----- nvinfo : EIATTR_FRAME_SIZE
	.align		4
.L_56:
        /*009c*/ 	.byte	0x04, 0x11
        /*009e*/ 	.short	(.L_58 - .L_57)
	.align		4
.L_57:
        /*00a0*/ 	.word	index@($_ZN7cutlass13device_kernelIN5flash11enable_sm90INS1_16FlashAttnFwdSm90INS1_25CollectiveMainloopFwdSm90ILi2EN4cute5tupleIJNS5_1CILi1EEES8_S8_EEENS6_IJNS7_ILi128EEENS7_ILi96EEENS7_ILi64EEEEEELi256ENS_10bfloat16_tEfNS_4arch4Sm90ELb0ELb1ELb1ELb1ELb1ELb1ELb1ELb1ELb0ELb1ELb0ELb0EEENS1_21CollectiveEpilogueFwdINS6_IJSA_NS7_ILi256EEESB_EEES9_SE_SG_Li256ELb1ELb1ELb0ELb0EEENS1_36VarlenDynamicPersistentTileSchedulerILi128ELi96ELi256ELi128ELb0ELb1ELb1ELb1ELb0ELb1EEEEEEEEEvNT_6ParamsE$_ZZN5flash25CollectiveMainloopFwdSm90ILi2EN4cute5tupleIJNS1_1CILi1EEES4_S4_EEENS2_IJNS3_ILi128EEENS3_ILi96EEENS3_ILi64EEEEEELi256EN7cutlass10bfloat16_tEfNSA_4arch4Sm90ELb0ELb1ELb1ELb1ELb1ELb1ELb1ELb1ELb0ELb1ELb0ELb0EE3mmaINS_16FlashAttnFwdSm90ISE_NS_21CollectiveEpilogueFwdINS2_IJS6_NS3_ILi256EEES7_EEES5_SB_SD_Li256ELb1ELb1ELb0ELb0EEENS_36VarlenDynamicPersistentTileSchedulerILi128ELi96ELi256ELi128ELb0ELb1ELb1ELb1ELb0ELb1EEEE13SharedStorageENS1_6TensorINS1_11ArrayEngineIfLm128EEENS1_6LayoutINS2_IJNS2_IJNS3_ILi2EEEST_NS3_ILi32EEEEEES4_S4_EEENS2_IJNS2_IJS4_ST_NS3_ILi4EEEEEENS3_ILi0EEESZ_EEEEEEENS_7SoftmaxILi2ELi0EEEEEbRKNSE_6ParamsENSA_13PipelineAsyncILi2EEES19_RNSA_13PipelineStateILj2EEERT0_RT1_iRiRKNS_16SeqlenInfoQKNewKILb1ELb1EEENS2_IJiiiiEEERT_ENKUliT_T0_T1_E_clIZSF_ISO_S12_S14_EbS17_S19_S19_S1C_S1E_S1G_iS1H_S1L_S1M_S1O_EUlRS1P_iE0_NS3_ILb1EEES1W_EEDaiS1P_S1Q_S1R_)
        /*00a4*/ 	.word	0x000004b0


	//----- nvinfo : EIATTR_FRAME_SIZE
	.align		4
.L_58:
        /*00a8*/ 	.byte	0x04, 0x11
        /*00aa*/ 	.short	(.L_60 - .L_59)
	.align		4
.L_59:
        /*00ac*/ 	.word	index@(_ZN7cutlass13device_kernelIN5flash11enable_sm90INS1_16FlashAttnFwdSm90INS1_25CollectiveMainloopFwdSm90ILi2EN4cute5tupleIJNS5_1CILi1EEES8_S8_EEENS6_IJNS7_ILi128EEENS7_ILi96EEENS7_ILi64EEEEEELi256ENS_10bfloat16_tEfNS_4arch4Sm90ELb0ELb1ELb1ELb1ELb1ELb1ELb1ELb1ELb0ELb1ELb0ELb0EEENS1_21CollectiveEpilogueFwdINS6_IJSA_NS7_ILi256EEESB_EEES9_SE_SG_Li256ELb1ELb1ELb0ELb0EEENS1_36VarlenDynamicPersistentTileSchedulerILi128ELi96ELi256ELi128ELb0ELb1ELb1ELb1ELb0ELb1EEEEEEEEEvNT_6ParamsE)
        /*00b0*/ 	.word	0x000004b0


	//----- nvinfo : EIATTR_REGCOUNT
	.align		4
.L_60:
        /*00b4*/ 	.byte	0x04, 0x2f
        /*00b6*/ 	.short	(.L_62 - .L_61)
	.align		4
.L_61:
        /*00b8*/ 	.word	index@(_ZN7cutlass13device_kernelIN5flash11enable_sm90INS1_16FlashAttnFwdSm90INS1_25CollectiveMainloopFwdSm90ILi2EN4cute5tupleIJNS5_1CILi1EEES8_S8_EEENS6_IJNS7_ILi128EEENS7_ILi96EEENS7_ILi64EEEEEELi256ENS_10bfloat16_tEfNS_4arch4Sm90ELb0ELb1ELb1ELb1ELb1ELb0ELb1ELb1ELb0ELb1ELb0ELb0EEENS1_21CollectiveEpilogueFwdINS6_IJSA_NS7_ILi256EEESB_EEES9_SE_SG_Li256ELb1ELb1ELb0ELb0EEENS1_36VarlenDynamicPersistentTileSchedulerILi128ELi96ELi256ELi128ELb0ELb1ELb1ELb1ELb0ELb1EEEEEEEEEvNT_6ParamsE)
        /*00bc*/ 	.word	0x000000a8


	//----- nvinfo : EIATTR_FRAME_SIZE
	.align		4
.L_62:
        /*00c0*/ 	.byte	0x04, 0x11
        /*00c2*/ 	.short	(.L_64 - .L_63)
	.align		4
.L_63:
        /*00c4*/ 	.word	index@($_ZN7cutlass13device_kernelIN5flash11enable_sm90INS1_16FlashAttnFwdSm90INS1_25CollectiveMainloopFwdSm90ILi2EN4cute5tupleIJNS5_1CILi1EEES8_S8_EEENS6_IJNS7_ILi128EEENS7_ILi96EEENS7_ILi64EEEEEELi256ENS_10bfloat16_tEfNS_4arch4Sm90ELb0ELb1ELb1ELb1ELb1ELb0ELb1ELb1ELb0ELb1ELb0ELb0EEENS1_21CollectiveEpilogueFwdINS6_IJSA_NS7_ILi256EEESB_EEES9_SE_SG_Li256ELb1ELb1ELb0ELb0EEENS1_36VarlenDynamicPersistentTileSchedulerILi128ELi96ELi256ELi128ELb0ELb1ELb1ELb1ELb0ELb1EEEEEEEEEvNT_6ParamsE$_ZZN5flash25CollectiveMainloopFwdSm90ILi2EN4cute5tupleIJNS1_1CILi1EEES4_S4_EEENS2_IJNS3_ILi128EEENS3_ILi96EEENS3_ILi64EEEEEELi256EN7cutlass10bfloat16_tEfNSA_4arch4Sm90ELb0ELb1ELb1ELb1ELb1ELb0ELb1ELb1ELb0ELb1ELb0ELb0EE3mmaINS_16FlashAttnFwdSm90ISE_NS_21CollectiveEpilogueFwdINS2_IJS6_NS3_ILi256EEES7_EEES5_SB_SD_Li256ELb1ELb1ELb0ELb0EEENS_36VarlenDynamicPersistentTileSchedulerILi128ELi96ELi256ELi128ELb0ELb1ELb1ELb1ELb0ELb1EEEE13SharedStorageENS1_6TensorINS1_11ArrayEngineIfLm128EEENS1_6LayoutINS2_IJNS2_IJNS3_ILi2EEEST_NS3_ILi32EEEEEES4_S4_EEENS2_IJNS2_IJS4_ST_NS3_ILi4EEEEEENS3_ILi0EEESZ_EEEEEEENS_7SoftmaxILi2ELi0EEEEEbRKNSE_6ParamsENSA_13PipelineAsyncILi2EEES19_RNSA_13PipelineStateILj2EEERT0_RT1_iRiRKNS_16SeqlenInfoQKNewKILb1ELb0EEENS2_IJiiiiEEERT_ENKUliT_T0_T1_E_clIZSF_ISO_S12_S14_EbS17_S19_S19_S1C_S1E_S1G_iS1H_S1L_S1M_S1O_EUlRS1P_iE1_NS3_ILb0EEENS3_ILb1EEEEEDaiS1P_S1Q_S1R_)
        /*00c8*/ 	.word	0x00000480


	//----- nvinfo : EIATTR_FRAME_SIZE
	.align		4
.L_64:
        /*00cc*/ 	.byte	0x04, 0x11
        /*00ce*/ 	.short	(.L_66 - .L_65)
	.align		4
.L_65:
        /*00d0*/ 	.word	index@(_ZN7cutlass13device_kernelIN5flash11enable_sm90INS1_16FlashAttnFwdSm90INS1_25CollectiveMainloopFwdSm90ILi2EN4cute5tupleIJNS5_1CILi1EEES8_S8_EEENS6_IJNS7_ILi128EEENS7_ILi96EEENS7_ILi64EEEEEELi256ENS_10bfloat16_tEfNS_4arch4Sm90ELb0ELb1ELb1ELb1ELb1ELb0ELb1ELb1ELb0ELb1ELb0ELb0EEENS1_21CollectiveEpilogueFwdINS6_IJSA_NS7_ILi256EEESB_EEES9_SE_SG_Li256ELb1ELb1ELb0ELb0EEENS1_36VarlenDynamicPersistentTileSchedulerILi128ELi96ELi256ELi128ELb0ELb1ELb1ELb1ELb0ELb1EEEEEEEEEvNT_6ParamsE)
        /*00d4*/ 	.word	0x00000480


	//----- nvinfo : EIATTR_REGCOUNT
	.align		4
.L_66:
        /*00d8*/ 	.byte	0x04, 0x2f
        /*00da*/ 	.short	(.L_68 - .L_67)
	.align		4
.L_67:
        /*00dc*/ 	.word	index@(_ZN7cutlass13device_kernelIN5flash11enable_sm90INS1_16FlashAttnFwdSm90INS1_25CollectiveMainloopFwdSm90ILi2EN4cute5tupleIJNS5_1CILi1EEES8_S8_EEENS6_IJNS7_ILi128EEENS7_ILi96EEENS7_ILi64EEEEEELi256ENS_10bfloat16_tEfNS_4arch4Sm90ELb0ELb1ELb1ELb1ELb1ELb1ELb0ELb1ELb0ELb1ELb0ELb0EEENS1_21CollectiveEpilogueFwdINS6_IJSA_NS7_ILi256EEESB_EEES9_SE_SG_Li256ELb1ELb1ELb0ELb0EEENS1_36VarlenDynamicPersistentTileSchedulerILi128ELi96ELi256ELi128ELb0ELb1ELb1ELb1ELb0ELb1EEEEEEEEEvNT_6ParamsE)
        /*00e0*/ 	.word	0x000000a8


	//----- nvinfo : EIATTR_FRAME_SIZE
	.align		4
.L_68:
        /*00e4*/ 	.byte	0x04, 0x11
        /*00e6*/ 	.short	(.L_70 - .L_69)
	.align		4
.L_69:
        /*00e8*/ 	.word	index@($_ZN7cutlass13device_kernelIN5flash11enable_sm90INS1_16FlashAttnFwdSm90INS1_25CollectiveMainloopFwdSm90ILi2EN4cute5tupleIJNS5_1CILi1EEES8_S8_EEENS6_IJNS7_ILi128EEENS7_ILi96EEENS7_ILi64EEEEEELi256ENS_10bfloat16_tEfNS_4arch4Sm90ELb0ELb1ELb1ELb1ELb1ELb1ELb0ELb1ELb0ELb1ELb0ELb0EEENS1_21CollectiveEpilogueFwdINS6_IJSA_NS7_ILi256EEESB_EEES9_SE_SG_Li256ELb1ELb1ELb0ELb0EEENS1_36VarlenDynamicPersistentTileSchedulerILi128ELi96ELi256ELi128ELb0ELb1ELb1ELb1ELb0ELb1EEEEEEEEEvNT_6ParamsE$_ZZN5flash25CollectiveMainloopFwdSm90ILi2EN4cute5tupleIJNS1_1CILi1EEES4_S4_EEENS2_IJNS3_ILi128EEENS3_ILi96EEENS3_ILi64EEEEEELi256EN7cutlass10bfloat16_tEfNSA_4arch4Sm90ELb0ELb1ELb1ELb1ELb1ELb1ELb0ELb1ELb0ELb1ELb0ELb0EE3mmaINS_16FlashAttnFwdSm90ISE_NS_21CollectiveEpilogueFwdINS2_IJS6_NS3_ILi256EEES7_EEES5_SB_SD_Li256ELb1ELb1ELb0ELb0EEENS_36VarlenDynamicPersistentTileSchedulerILi128ELi96ELi256ELi128ELb0ELb1ELb1ELb1ELb0ELb1EEEE13SharedStorageENS1_6TensorINS1_11ArrayEngineIfLm128EEENS1_6LayoutINS2_IJNS2_IJNS3_ILi2EEEST_NS3_ILi32EEEEEES4_S4_EEENS2_IJNS2_IJS4_ST_NS3_ILi4EEEEEENS3_ILi0EEESZ_EEEEEEENS_7SoftmaxILi2ELi0EEEEEbRKNSE_6ParamsENSA_13PipelineAsyncILi2EEES19_RNSA_13PipelineStateILj2EEERT0_RT1_iRiRKNS_16SeqlenInfoQKNewKILb1ELb1EEENS2_IJiiiiEEERT_ENKUliT_T0_T1_E_clIZSF_ISO_S12_S14_EbS17_S19_S19_S1C_S1E_S1G_iS1H_S1L_S1M_S1O_EUlRS1P_iE0_NS3_ILb1EEES1W_EEDaiS1P_S1Q_S1R_)
        /*00ec*/ 	.word	0x00000440


	//----- nvinfo : EIATTR_FRAME_SIZE
	.align		4
.L_70:
        /*00f0*/ 	.byte	0x04, 0x11
        /*00f2*/ 	.short	(.L_72 - .L_71)
	.align		4
.L_71:
        /*00f4*/ 	.word	index@(_ZN7cutlass13device_kernelIN5flash11enable_sm90INS1_16FlashAttnFwdSm90INS1_25CollectiveMainloopFwdSm90ILi2EN4cute5tupleIJNS5_1CILi1EEES8_S8_EEENS6_IJNS7_ILi128EEENS7_ILi96EEENS7_ILi64EEEEEELi256ENS_10bfloat16_tEfNS_4arch4Sm90ELb0ELb1ELb1ELb1ELb1ELb1ELb0ELb1ELb0ELb1ELb0ELb0EEENS1_21CollectiveEpilogueFwdINS6_IJSA_NS7_ILi256EEESB_EEES9_SE_SG_Li256ELb1ELb1ELb0ELb0EEENS1_36VarlenDynamicPersistentTileSchedulerILi128ELi96ELi256ELi128ELb0ELb1ELb1ELb1ELb0ELb1EEEEEEEEEvNT_6ParamsE)
        /*00f8*/ 	.word	0x00000440


	//----- nvinfo : EIATTR_REGCOUNT
	.align		4
.L_72:
        /*00fc*/ 	.byte	0x04, 0x2f
        /*00fe*/ 	.short	(.L_74 - .L_73)
	.align		4
.L_73:
        /*0100*/ 	.word	index@(_ZN7cutlass13device_kernelIN5flash11enable_sm90INS1_16FlashAttnFwdSm90INS1_25CollectiveMainloopFwdSm90ILi2EN4cute5tupleIJNS5_1CILi1EEES8_S8_EEENS6_IJNS7_ILi128EEENS7_ILi96EEENS7_ILi64EEEEEELi256ENS_10bfloat16_tEfNS_4arch4Sm90ELb0ELb1ELb1ELb1ELb1ELb0ELb0ELb1ELb0ELb1ELb0ELb0EEENS1_21CollectiveEpilogueFwdINS6_IJSA_NS7_ILi256EEESB_EEES9_SE_SG_Li256ELb1ELb1ELb0ELb0EEENS1_36VarlenDynamicPersistentTileSchedulerILi128ELi96ELi256ELi128ELb0ELb1ELb1ELb1ELb0ELb1EEEEEEEEEvNT_6ParamsE)
        /*0104*/ 	.word	0x000000a8


	//----- nvinfo : EIATTR_FRAME_SIZE
	.align		4
.L_74:
        /*0108*/ 	.byte	0x04, 0x11
        /*010a*/ 	.short	(.L_76 - .L_75)
	.align		4
.L_75:
        /*010c*/ 	.word	index@($_ZN7cutlass13device_kernelIN5flash11enable_sm90INS1_16FlashAttnFwdSm90INS1_25CollectiveMainloopFwdSm90ILi2EN4cute5tupleIJNS5_1CILi1EEES8_S8_EEENS6_IJNS7_ILi128EEENS7_ILi96EEENS7_ILi64EEEEEELi256ENS_10bfloat16_tEfNS_4arch4Sm90ELb0ELb1ELb1ELb1ELb1ELb0ELb0ELb1ELb0ELb1ELb0ELb0EEENS1_21CollectiveEpilogueFwdINS6_IJSA_NS7_ILi256EEESB_EEES9_SE_SG_Li256ELb1ELb1ELb0ELb0EEENS1_36VarlenDynamicPersistentTileSchedulerILi128ELi96ELi256ELi128ELb0ELb1ELb1ELb1ELb0ELb1EEEEEEEEEvNT_6ParamsE$_ZZN5flash25CollectiveMainloopFwdSm90ILi2EN4cute5tupleIJNS1_1CILi1EEES4_S4_EEENS2_IJNS3_ILi128EEENS3_ILi96EEENS3_ILi64EEEEEELi256EN7cutlass10bfloat16_tEfNSA_4arch4Sm90ELb0ELb1ELb1ELb1ELb1ELb0ELb0ELb1ELb0ELb1ELb0ELb0EE3mmaINS_16FlashAttnFwdSm90ISE_NS_21CollectiveEpilogueFwdINS2_IJS6_NS3_ILi256EEES7_EEES5_SB_SD_Li256ELb1ELb1ELb0ELb0EEENS_36VarlenDynamicPersistentTileSchedulerILi128ELi96ELi256ELi128ELb0ELb1ELb1ELb1ELb0ELb1EEEE13SharedStorageENS1_6TensorINS1_11ArrayEngineIfLm128EEENS1_6LayoutINS2_IJNS2_IJNS3_ILi2EEEST_NS3_ILi32EEEEEES4_S4_EEENS2_IJNS2_IJS4_ST_NS3_ILi4EEEEEENS3_ILi0EEESZ_EEEEEEENS_7SoftmaxILi2ELi0EEEEEbRKNSE_6ParamsENSA_13PipelineAsyncILi2EEES19_RNSA_13PipelineStateILj2EEERT0_RT1_iRiRKNS_16SeqlenInfoQKNewKILb1ELb0EEENS2_IJiiiiEEERT_ENKUliT_T0_T1_E_clIZSF_ISO_S12_S14_EbS17_S19_S19_S1C_S1E_S1G_iS1H_S1L_S1M_S1O_EUlRS1P_iE1_NS3_ILb0EEENS3_ILb1EEEEEDaiS1P_S1Q_S1R_)
        /*0110*/ 	.word	0x00000430


	//----- nvinfo : EIATTR_FRAME_SIZE
	.align		4
.L_76:
        /*0114*/ 	.byte	0x04, 0x11
        /*0116*/ 	.short	(.L_78 - .L_77)
	.align		4
.L_77:
        /*0118*/ 	.word	index@(_ZN7cutlass13device_kernelIN5flash11enable_sm90INS1_16FlashAttnFwdSm90INS1_25CollectiveMainloopFwdSm90ILi2EN4cute5tupleIJNS5_1CILi1EEES8_S8_EEENS6_IJNS7_ILi128EEENS7_ILi96EEENS7_ILi64EEEEEELi256ENS_10bfloat16_tEfNS_4arch4Sm90ELb0ELb1ELb1ELb1ELb1ELb0ELb0ELb1ELb0ELb1ELb0ELb0EEENS1_21CollectiveEpilogueFwdINS6_IJSA_NS7_ILi256EEESB_EEES9_SE_SG_Li256ELb1ELb1ELb0ELb0EEENS1_36VarlenDynamicPersistentTileSchedulerILi128ELi96ELi256ELi128ELb0ELb1ELb1ELb1ELb0ELb1EEEEEEEEEvNT_6ParamsE)
        /*011c*/ 	.word	0x00000430


	//----- nvinfo : EIATTR_REGCOUNT
	.align		4
.L_78:
        /*0120*/ 	.byte	0x04, 0x2f
        /*0122*/ 	.short	(.L_80 - .L_79)
	.align		4
.L_79:
        /*0124*/ 	.word	index@(_ZN7cutlass13device_kernelIN5flash11enable_sm90INS1_16FlashAttnFwdSm90INS1_25CollectiveMainloopFwdSm90ILi2EN4cute5tupleIJNS5_1CILi1EEES8_S8_EEENS6_IJNS7_ILi128EEENS7_ILi96EEENS7_ILi64EEEEEELi256ENS_10bfloat16_tEfNS_4arch4Sm90ELb0ELb1ELb1ELb0ELb1ELb0ELb1ELb1ELb0ELb1ELb0ELb0EEENS1_21CollectiveEpilogueFwdINS6_IJSA_NS7_ILi256EEESB_EEES9_SE_SG_Li256ELb0ELb1ELb0ELb0EEENS1_30DynamicPersistentTileSchedulerILi256ELi128ELb0ELb1ELb1EEEEEEEEEvNT_6ParamsE)
        /*0128*/ 	.word	0x000000a8


	//----- nvinfo : EIATTR_FRAME_SIZE
	.align		4
.L_80:
        /*012c*/ 	.byte	0x04, 0x11
        /*012e*/ 	.short	(.L_82 - .L_81)
	.align		4
.L_81:
        /*0130*/ 	.word	index@($_ZN7cutlass13device_kernelIN5flash11enable_sm90INS1_16FlashAttnFwdSm90INS1_25CollectiveMainloopFwdSm90ILi2EN4cute5tupleIJNS5_1CILi1EEES8_S8_EEENS6_IJNS7_ILi128EEENS7_ILi96EEENS7_ILi64EEEEEELi256ENS_10bfloat16_tEfNS_4arch4Sm90ELb0ELb1ELb1ELb0ELb1ELb0ELb1ELb1ELb0ELb1ELb0ELb0EEENS1_21CollectiveEpilogueFwdINS6_IJSA_NS7_ILi256EEESB_EEES9_SE_SG_Li256ELb0ELb1ELb0ELb0EEENS1_30DynamicPersistentTileSchedulerILi256ELi128ELb0ELb1ELb1EEEEEEEEEvNT_6ParamsE$_ZZN5flash25CollectiveMainloopFwdSm90ILi2EN4cute5tupleIJNS1_1CILi1EEES4_S4_EEENS2_IJNS3_ILi128EEENS3_ILi96EEENS3_ILi64EEEEEELi256EN7cutlass10bfloat16_tEfNSA_4arch4Sm90ELb0ELb1ELb1ELb0ELb1ELb0ELb1ELb1ELb0ELb1ELb0ELb0EE3mmaINS_16FlashAttnFwdSm90ISE_NS_21CollectiveEpilogueFwdINS2_IJS6_NS3_ILi256EEES7_EEES5_SB_SD_Li256ELb0ELb1ELb0ELb0EEENS_30DynamicPersistentTileSchedulerILi256ELi128ELb0ELb1ELb1EEEE13SharedStorageENS1_6TensorINS1_11ArrayEngineIfLm128EEENS1_6LayoutINS2_IJNS2_IJNS3_ILi2EEEST_NS3_ILi32EEEEEES4_S4_EEENS2_IJNS2_IJS4_ST_NS3_ILi4EEEEEENS3_ILi0EEESZ_EEEEEEENS_7SoftmaxILi2ELi0EEEEEbRKNSE_6ParamsENSA_13PipelineAsyncILi2EEES19_RNSA_13PipelineStateILj2EEERT0_RT1_iRiRKNS_16SeqlenInfoQKNewKILb0ELb0EEENS2_IJiiiiEEERT_ENKUliT_T0_T1_E_clIZSF_ISO_S12_S14_EbS17_S19_S19_S1C_S1E_S1G_iS1H_S1L_S1M_S1O_EUlRS1P_iE1_NS3_ILb0EEENS3_ILb1EEEEEDaiS1P_S1Q_S1R_)
        /*0134*/ 	.word	0x00000460


	//----- nvinfo : EIATTR_FRAME_SIZE
	.align		4
.L_82:
        /*0138*/ 	.byte	0x04, 0x11
        /*013a*/ 	.short	(.L_84 - .L_83)
	.align		4
.L_83:
        /*013c*/ 	.word	index@(_ZN7cutlass13device_kernelIN5flash11enable_sm90INS1_16FlashAttnFwdSm90INS1_25CollectiveMainloopFwdSm90ILi2EN4cute5tupleIJNS5_1CILi1EEES8_S8_EEENS6_IJNS7_ILi128EEENS7_ILi96EEENS7_ILi64EEEEEELi256ENS_10bfloat16_tEfNS_4arch4Sm90ELb0ELb1ELb1ELb0ELb1ELb0ELb1ELb1ELb0ELb1ELb0ELb0EEENS1_21CollectiveEpilogueFwdINS6_IJSA_NS7_ILi256EEESB_EEES9_SE_SG_Li256ELb0ELb1ELb0ELb0EEENS1_30DynamicPersistentTileSchedulerILi256ELi128ELb0ELb1ELb1EEEEEEEEEvNT_6ParamsE)
        /*0140*/ 	.word	0x00000460


	//----- nvinfo : EIATTR_REGCOUNT
	.align		4
.L_84:
        /*0144*/ 	.byte	0x04, 0x2f
        /*0146*/ 	.short	(.L_86 - .L_85)
	.align		4
.L_85:
        /*0148*/ 	.word	index@(_ZN7cutlass13device_kernelIN5flash11enable_sm90INS1_16FlashAttnFwdSm90INS1_25CollectiveMainloopFwdSm90ILi2EN4cute5tupleIJNS5_1CILi1EEES8_S8_EEENS6_IJNS7_ILi128EEENS7_ILi96EEENS7_ILi64EEEEEELi256ENS_10bfloat16_tEfNS_4arch4Sm90ELb0ELb1ELb1ELb0ELb1ELb0ELb0ELb1ELb0ELb1ELb0ELb0EEENS1_21CollectiveEpilogueFwdINS6_IJSA_NS7_ILi256EEESB_EEES9_SE_SG_Li256ELb0ELb1ELb0ELb0EEENS1_30DynamicPersistentTileSchedulerILi256ELi128ELb0ELb1ELb1EEEEEEEEEvNT_6ParamsE)
        /*014c*/ 	.word	0x000000a8


	//----- nvinfo : EIATTR_FRAME_SIZE
	.align		4
.L_86:
        /*0150*/ 	.byte	0x04, 0x11
        /*0152*/ 	.short	(.L_88 - .L_87)
	.align		4
.L_87:
        /*0154*/ 	.word	index@($_ZN7cutlass13device_kernelIN5flash11enable_sm90INS1_16FlashAttnFwdSm90INS1_25CollectiveMainloopFwdSm90ILi2EN4cute5tupleIJNS5_1CILi1EEES8_S8_EEENS6_IJNS7_ILi128EEENS7_ILi96EEENS7_ILi64EEEEEELi256ENS_10bfloat16_tEfNS_4arch4Sm90ELb0ELb1ELb1ELb0ELb1ELb0ELb0ELb1ELb0ELb1ELb0ELb0EEENS1_21CollectiveEpilogueFwdINS6_IJSA_NS7_ILi256EEESB_EEES9_SE_SG_Li256ELb0ELb1ELb0ELb0EEENS1_30DynamicPersistentTileSchedulerILi256ELi128ELb0ELb1ELb1EEEEEEEEEvNT_6ParamsE$_ZZN5flash25CollectiveMainloopFwdSm90ILi2EN4cute5tupleIJNS1_1CILi1EEES4_S4_EEENS2_IJNS3_ILi128EEENS3_ILi96EEENS3_ILi64EEEEEELi256EN7cutlass10bfloat16_tEfNSA_4arch4Sm90ELb0ELb1ELb1ELb0ELb1ELb0ELb0ELb1ELb0ELb1ELb0ELb0EE3mmaINS_16FlashAttnFwdSm90ISE_NS_21CollectiveEpilogueFwdINS2_IJS6_NS3_ILi256EEES7_EEES5_SB_SD_Li256ELb0ELb1ELb0ELb0EEENS_30DynamicPersistentTileSchedulerILi256ELi128ELb0ELb1ELb1EEEE13SharedStorageENS1_6TensorINS1_11ArrayEngineIfLm128EEENS1_6LayoutINS2_IJNS2_IJNS3_ILi2EEEST_NS3_ILi32EEEEEES4_S4_EEENS2_IJNS2_IJS4_ST_NS3_ILi4EEEEEENS3_ILi0EEESZ_EEEEEEENS_7SoftmaxILi2ELi0EEEEEbRKNSE_6ParamsENSA_13PipelineAsyncILi2EEES19_RNSA_13PipelineStateILj2EEERT0_RT1_iRiRKNS_16SeqlenInfoQKNewKILb0ELb0EEENS2_IJiiiiEEERT_ENKUliT_T0_T1_E_clIZSF_ISO_S12_S14_EbS17_S19_S19_S1C_S1E_S1G_iS1H_S1L_S1M_S1O_EUlRS1P_iE1_NS3_ILb0EEENS3_ILb1EEEEEDaiS1P_S1Q_S1R_)
        /*0158*/ 	.word	0x00000430


	//----- nvinfo : EIATTR_FRAME_SIZE
	.align		4
.L_88:
        /*015c*/ 	.byte	0x04, 0x11
        /*015e*/ 	.short	(.L_90 - .L_89)
	.align		4
.L_89:
        /*0160*/ 	.word	index@(_ZN7cutlass13device_kernelIN5flash11enable_sm90INS1_16FlashAttnFwdSm90INS1_25CollectiveMainloopFwdSm90ILi2EN4cute5tupleIJNS5_1CILi1EEES8_S8_EEENS6_IJNS7_ILi128EEENS7_ILi96EEENS7_ILi64EEEEEELi256ENS_10bfloat16_tEfNS_4arch4Sm90ELb0ELb1ELb1ELb0ELb1ELb0ELb0ELb1ELb0ELb1ELb0ELb0EEENS1_21CollectiveEpilogueFwdINS6_IJSA_NS7_ILi256EEESB_EEES9_SE_SG_Li256ELb0ELb1ELb0ELb0EEENS1_30DynamicPersistentTileSchedulerILi256ELi128ELb0ELb1ELb1EEEEEEEEEvNT_6ParamsE)
        /*0164*/ 	.word	0x00000430


	//----- nvinfo : EIATTR_REGCOUNT
	.align		4
.L_90:
        /*0168*/ 	.byte	0x04, 0x2f
        /*016a*/ 	.short	(.L_92 - .L_91)
	.align		4
.L_91:
        /*016c*/ 	.word	index@(_ZN7cutlass13device_kernelIN5flash11enable_sm90INS1_16FlashAttnFwdSm90INS1_25CollectiveMainloopFwdSm90ILi2EN4cute5tupleIJNS5_1CILi1EEES8_S8_EEENS6_IJNS7_ILi128EEENS7_ILi96EEENS7_ILi64EEEEEELi256ENS_10bfloat16_tEfNS_4arch4Sm90ELb0ELb0ELb1ELb1ELb1ELb1ELb1ELb1ELb0ELb1ELb0ELb0EEENS1_21CollectiveEpilogueFwdINS6_IJSA_NS7_ILi256EEESB_EEES9_SE_SG_Li256ELb1ELb1ELb0ELb0EEENS1_36VarlenDynamicPersistentTileSchedulerILi128ELi96ELi256ELi128ELb0ELb1ELb1ELb0ELb1ELb1EEEEEEEEEvNT_6ParamsE)
        /*0170*/ 	.word	0x000000a8


	//----- nvinfo : EIATTR_FRAME_SIZE
	.align		4
.L_92:
        /*0174*/ 	.byte	0x04, 0x11
        /*0176*/ 	.short	(.L_94 - .L_93)
	.align		4
.L_93:
        /*0178*/ 	.word	index@(_ZN7cutlass13device_kernelIN5flash11enable_sm90INS1_16FlashAttnFwdSm90INS1_25CollectiveMainloopFwdSm90ILi2EN4cute5tupleIJNS5_1CILi1EEES8_S8_EEENS6_IJNS7_ILi128EEENS7_ILi96EEENS7_ILi64EEEEEELi256ENS_10bfloat16_tEfNS_4arch4Sm90ELb0ELb0ELb1ELb1ELb1ELb1ELb1ELb1ELb0ELb1ELb0ELb0EEENS1_21CollectiveEpilogueFwdINS6_IJSA_NS7_ILi256EEESB_EEES9_SE_SG_Li256ELb1ELb1ELb0ELb0EEENS1_36VarlenDynamicPersistentTileSchedulerILi128ELi96ELi256ELi128ELb0ELb1ELb1ELb0ELb1ELb1EEEEEEEEEvNT_6ParamsE)
        /*017c*/ 	.word	0x00000090


	//----- nvinfo : EIATTR_REGCOUNT
	.align		4
.L_94:
        /*0180*/ 	.byte	0x04, 0x2f
        /*0182*/ 	.short	(.L_96 - .L_95)
	.align		4
.L_95:
        /*0184*/ 	.word	index@(_ZN7cutlass13device_kernelIN5flash11enable_sm90INS1_16FlashAttnFwdSm90INS1_25CollectiveMainloopFwdSm90ILi2EN4cute5tupleIJNS5_1CILi1EEES8_S8_EEENS6_IJNS7_ILi128EEENS7_ILi96EEENS7_ILi64EEEEEELi256ENS_10bfloat16_tEfNS_4arch4Sm90ELb0ELb0ELb1ELb1ELb1ELb0ELb1ELb1ELb0ELb1ELb0ELb0EEENS1_21CollectiveEpilogueFwdINS6_IJSA_NS7_ILi256EEESB_EEES9_SE_SG_Li256ELb1ELb1ELb0ELb0EEENS1_36VarlenDynamicPersistentTileSchedulerILi128ELi96ELi256ELi128ELb0ELb1ELb1ELb0ELb1ELb1EEEEEEEEEvNT_6ParamsE)
        /*0188*/ 	.word	0x000000a8


	//----- nvinfo : EIATTR_FRAME_SIZE
	.align		4
.L_96:
        /*018c*/ 	.byte	0x04, 0x11
        /*018e*/ 	.short	(.L_98 - .L_97)
	.align		4
.L_97:
        /*0190*/ 	.word	index@(_ZN7cutlass13device_kernelIN5flash11enable_sm90INS1_16FlashAttnFwdSm90INS1_25CollectiveMainloopFwdSm90ILi2EN4cute5tupleIJNS5_1CILi1EEES8_S8_EEENS6_IJNS7_ILi128EEENS7_ILi96EEENS7_ILi64EEEEEELi256ENS_10bfloat16_tEfNS_4arch4Sm90ELb0ELb0ELb1ELb1ELb1ELb0ELb1ELb1ELb0ELb1ELb0ELb0EEENS1_21CollectiveEpilogueFwdINS6_IJSA_NS7_ILi256EEESB_EEES9_SE_SG_Li256ELb1ELb1ELb0ELb0EEENS1_36VarlenDynamicPersistentTileSchedulerILi128ELi96ELi256ELi128ELb0ELb1ELb1ELb0ELb1ELb1EEEEEEEEEvNT_6ParamsE)
        /*0194*/ 	.word	0x00000028


	//----- nvinfo : EIATTR_REGCOUNT
	.align		4
.L_98:
        /*0198*/ 	.byte	0x04, 0x2f
        /*019a*/ 	.short	(.L_100 - .L_99)
	.align		4
.L_99:
        /*019c*/ 	.word	index@(_ZN7cutlass13device_kernelIN5flash11enable_sm90INS1_16FlashAttnFwdSm90INS1_25CollectiveMainloopFwdSm90ILi2EN4cute5tupleIJNS5_1CILi1EEES8_S8_EEENS6_IJNS7_ILi128EEENS7_ILi96EEENS7_ILi64EEEEEELi256ENS_10bfloat16_tEfNS_4arch4Sm90ELb0ELb0ELb1ELb1ELb1ELb1ELb0ELb1ELb0ELb1ELb0ELb0EEENS1_21CollectiveEpilogueFwdINS6_IJSA_NS7_ILi256EEESB_EEES9_SE_SG_Li256ELb1ELb1ELb0ELb0EEENS1_36VarlenDynamicPersistentTileSchedulerILi128ELi96ELi256ELi128ELb0ELb1ELb1ELb0ELb1ELb1EEEEEEEEEvNT_6ParamsE)
        /*01a0*/ 	.word	0x000000a8


	//----- nvinfo : EIATTR_FRAME_SIZE
	.align		4
.L_100:
        /*01a4*/ 	.byte	0x04, 0x11
        /*01a6*/ 	.short	(.L_102 - .L_101)
	.align		4
.L_101:
        /*01a8*/ 	.word	index@(_ZN7cutlass13device_kernelIN5flash11enable_sm90INS1_16FlashAttnFwdSm90INS1_25CollectiveMainloopFwdSm90ILi2EN4cute5tupleIJNS5_1CILi1EEES8_S8_EEENS6_IJNS7_ILi128EEENS7_ILi96EEENS7_ILi64EEEEEELi256ENS_10bfloat16_tEfNS_4arch4Sm90ELb0ELb0ELb1ELb1ELb1ELb1ELb0ELb1ELb0ELb1ELb0ELb0EEENS1_21CollectiveEpilogueFwdINS6_IJSA_NS7_ILi256EEESB_EEES9_SE_SG_Li256ELb1ELb1ELb0ELb0EEENS1_36VarlenDynamicPersistentTileSchedulerILi128ELi96ELi256ELi128ELb0ELb1ELb1ELb0ELb1ELb1EEEEEEEEEvNT_6ParamsE)
        /*01ac*/ 	.word	0x00000060


	//----- nvinfo : EIATTR_REGCOUNT
	.align		4
.L_102:
        /*01b0*/ 	.byte	0x04, 0x2f
        /*01b2*/ 	.short	(.L_104 - .L_103)
	.align		4
.L_103:
        /*01b4*/ 	.word	index@(_ZN7cutlass13device_kernelIN5flash11enable_sm90INS1_16FlashAttnFwdSm90INS1_25CollectiveMainloopFwdSm90ILi2EN4cute5tupleIJNS5_1CILi1EEES8_S8_EEENS6_IJNS7_ILi128EEENS7_ILi96EEENS7_ILi64EEEEEELi256ENS_10bfloat16_tEfNS_4arch4Sm90ELb0ELb0ELb1ELb1ELb1ELb0ELb0ELb1ELb0ELb1ELb0ELb0EEENS1_21CollectiveEpilogueFwdINS6_IJSA_NS7_ILi256EEESB_EEES9_SE_SG_Li256ELb1ELb1ELb0ELb0EEENS1_36VarlenDynamicPersistentTileSchedulerILi128ELi96ELi256ELi128ELb0ELb1ELb1ELb0ELb1ELb1EEEEEEEEEvNT_6ParamsE)
        /*01b8*/ 	.word	0x000000a8


	//----- nvinfo : EIATTR_FRAME_SIZE
	.align		4
.L_104:
        /*01bc*/ 	.byte	0x04, 0x11
        /*01be*/ 	.short	(.L_106 - .L_105)
	.align		4
.L_105:
        /*01c0*/ 	.word	index@(_ZN7cutlass13device_kernelIN5flash11enable_sm90INS1_16FlashAttnFwdSm90INS1_25CollectiveMainloopFwdSm90ILi2EN4cute5tupleIJNS5_1CILi1EEES8_S8_EEENS6_IJNS7_ILi128EEENS7_ILi96EEENS7_ILi64EEEEEELi256ENS_10bfloat16_tEfNS_4arch4Sm90ELb0ELb0ELb1ELb1ELb1ELb0ELb0ELb1ELb0ELb1ELb0ELb0EEENS1_21CollectiveEpilogueFwdINS6_IJSA_NS7_ILi256EEESB_EEES9_SE_SG_Li256ELb1ELb1ELb0ELb0EEENS1_36VarlenDynamicPersistentTileSchedulerILi128ELi96ELi256ELi128ELb0ELb1ELb1ELb0ELb1ELb1EEEEEEEEEvNT_6ParamsE)
        /*01c4*/ 	.word	0x00000030


	//----- nvinfo : EIATTR_REGCOUNT
	.align		4
.L_106:
        /*01c8*/ 	.byte	0x04, 0x2f
        /*01ca*/ 	.short	(.L_108 - .L_107)
	.align		4
.L_107:
        /*01cc*/ 	.word	index@(_ZN7cutlass13device_kernelIN5flash11enable_sm90INS1_16FlashAttnFwdSm90INS1_25CollectiveMainloopFwdSm90ILi2EN4cute5tupleIJNS5_1CILi1EEES8_S8_EEENS6_IJNS7_ILi128EEENS7_ILi96EEENS7_ILi64EEEEEELi256ENS_10bfloat16_tEfNS_4arch4Sm90ELb0ELb0ELb1ELb0ELb1ELb0ELb1ELb1ELb0ELb1ELb0ELb0EEENS1_21CollectiveEpilogueFwdINS6_IJSA_NS7_ILi256EEESB_EEES9_SE_SG_Li256ELb0ELb1ELb0ELb0EEENS1_29StaticPersistentTileSchedulerILb0EEEEEEEEEvNT_6ParamsE)
        /*01d0*/ 	.word	0x000000a8


	//----- nvinfo : EIATTR_FRAME_SIZE
	.align		4
.L_108:
        /*01d4*/ 	.byte	0x04, 0x11
        /*01d6*/ 	.short	(.L_110 - .L_109)
	.align		4
.L_109:
        /*01d8*/ 	.word	index@(_ZN7cutlass13device_kernelIN5flash11enable_sm90INS1_16FlashAttnFwdSm90INS1_25CollectiveMainloopFwdSm90ILi2EN4cute5tupleIJNS5_1CILi1EEES8_S8_EEENS6_IJNS7_ILi128EEENS7_ILi96EEENS7_ILi64EEEEEELi256ENS_10bfloat16_tEfNS_4arch4Sm90ELb0ELb0ELb1ELb0ELb1ELb0ELb1ELb1ELb0ELb1ELb0ELb0EEENS1_21CollectiveEpilogueFwdINS6_IJSA_NS7_ILi256EEESB_EEES9_SE_SG_Li256ELb0ELb1ELb0ELb0EEENS1_29StaticPersistentTileSchedulerILb0EEEEEEEEEvNT_6ParamsE)
        /*01dc*/ 	.word	0x00000020


	//----- nvinfo : EIATTR_REGCOUNT
	.align		4
.L_110:
        /*01e0*/ 	.byte	0x04, 0x2f
        /*01e2*/ 	.short	(.L_112 - .L_111)
	.align		4
.L_111:
        /*01e4*/ 	.word	index@(_ZN7cutlass13device_kernelIN5flash11enable_sm90INS1_16FlashAttnFwdSm90INS1_25CollectiveMainloopFwdSm90ILi2EN4cute5tupleIJNS5_1CILi1EEES8_S8_EEENS6_IJNS7_ILi128EEENS7_ILi96EEENS7_ILi64EEEEEELi256ENS_10bfloat16_tEfNS_4arch4Sm90ELb0ELb0ELb1ELb0ELb1ELb0ELb0ELb1ELb0ELb1ELb0ELb0EEENS1_21CollectiveEpilogueFwdINS6_IJSA_NS7_ILi256EEESB_EEES9_SE_SG_Li256ELb0ELb1ELb0ELb0EEENS1_29StaticPersistentTileSchedulerILb0EEEEEEEEEvNT_6ParamsE)
        /*01e8*/ 	.word	0x000000a8


	//----- nvinfo : EIATTR_FRAME_SIZE
	.align		4
.L_112:
        /*01ec*/ 	.byte	0x04, 0x11
        /*01ee*/ 	.short	(.L_114 - .L_113)
	.align		4
.L_113:
        /*01f0*/ 	.word	index@(_ZN7cutlass13device_kernelIN5flash11enable_sm90INS1_16FlashAttnFwdSm90INS1_25CollectiveMainloopFwdSm90ILi2EN4cute5tupleIJNS5_1CILi1EEES8_S8_EEENS6_IJNS7_ILi128EEENS7_ILi96EEENS7_ILi64EEEEEELi256ENS_10bfloat16_tEfNS_4arch4Sm90ELb0ELb0ELb1ELb0ELb1ELb0ELb0ELb1ELb0ELb1ELb0ELb0EEENS1_21CollectiveEpilogueFwdINS6_IJSA_NS7_ILi256EEESB_EEES9_SE_SG_Li256ELb0ELb1ELb0ELb0EEENS1_29StaticPersistentTileSchedulerILb0EEEEEEEEEvNT_6ParamsE)
        /*01f4*/ 	.word	0x00000020


	//----- nvinfo : EIATTR_REGCOUNT
	.align		4
.L_114:
        /*01f8*/ 	.byte	0x04, 0x2f
        /*01fa*/ 	.short	(.L_116 - .L_115)
	.align		4
.L_115:
        /*01fc*/ 	.word	index@(_ZN7cutlass13device_kernelIN5flash11enable_sm90INS1_16FlashAttnFwdSm90INS1_25CollectiveMainloopFwdSm90ILi2EN4cute5tupleIJNS5_1CILi1EEES8_S8_EEENS6_IJNS7_ILi64EEESA_SA_EEELi512ENS_10bfloat16_tEfNS_4arch4Sm90ELb1ELb0ELb1ELb1ELb1ELb1ELb1ELb0ELb0ELb1ELb0ELb0EEENS1_21CollectiveEpilogueFwdINS6_IJSA_NS7_ILi512EEESA_EEES9_SC_SE_Li256ELb1ELb1ELb0ELb0EEENS1_36VarlenDynamicPersistentTileSchedulerILi64ELi64ELi256ELi128ELb0ELb1ELb1ELb1ELb1ELb1EEEEEEEEEvNT_6ParamsE)
        /*0200*/ 	.word	0x000000a8


	//----- nvinfo : EIATTR_FRAME_SIZE
	.align		4
.L_116:
        /*0204*/ 	.byte	0x04, 0x11
        /*0206*/ 	.short	(.L_118 - .L_117)
	.align		4
.L_117:
        /*0208*/ 	.word	index@(_ZN7cutlass13device_kernelIN5flash11enable_sm90INS1_16FlashAttnFwdSm90INS1_25CollectiveMainloopFwdSm90ILi2EN4cute5tupleIJNS5_1CILi1EEES8_S8_EEENS6_IJNS7_ILi64EEESA_SA_EEELi512ENS_10bfloat16_tEfNS_4arch4Sm90ELb1ELb0ELb1ELb1ELb1ELb1ELb1ELb0ELb0ELb1ELb0ELb0EEENS1_21CollectiveEpilogueFwdINS6_IJSA_NS7_ILi512EEESA_EEES9_SC_SE_Li256ELb1ELb1ELb0ELb0EEENS1_36VarlenDynamicPersistentTileSchedulerILi64ELi64ELi256ELi128ELb0ELb1ELb1ELb1ELb1ELb1EEEEEEEEEvNT_6ParamsE)
        /*020c*/ 	.word	0x00000078


	//----- nvinfo : EIATTR_REGCOUNT
	.align		4
.L_118:
        /*0210*/ 	.byte	0x04, 0x2f
        /*0212*/ 	.short	(.L_120 - .L_119)
	.align		4
.L_119:
        /*0214*/ 	.word	index@(_ZN7cutlass13device_kernelIN5flash11enable_sm90INS1_16FlashAttnFwdSm90INS1_25CollectiveMainloopFwdSm90ILi2EN4cute5tupleIJNS5_1CILi1EEES8_S8_EEENS6_IJNS7_ILi64EEESA_SA_EEELi512ENS_10bfloat16_tEfNS_4arch4Sm90ELb1ELb0ELb1ELb1ELb1ELb0ELb1ELb0ELb0ELb1ELb0ELb0EEENS1_21CollectiveEpilogueFwdINS6_IJSA_NS7_ILi512EEESA_EEES9_SC_SE_Li256ELb1ELb1ELb0ELb0EEENS1_36VarlenDynamicPersistentTileSchedulerILi64ELi64ELi256ELi128ELb0ELb1ELb1ELb1ELb1ELb1EEEEEEEEEvNT_6ParamsE)
        /*0218*/ 	.word	0x000000a8


	//----- nvinfo : EIATTR_FRAME_SIZE
	.align		4
.L_120:
        /*021c*/ 	.byte	0x04, 0x11
        /*021e*/ 	.short	(.L_122 - .L_121)
	.align		4
.L_121:
        /*0220*/ 	.word	index@(_ZN7cutlass13device_kernelIN5flash11enable_sm90INS1_16FlashAttnFwdSm90INS1_25CollectiveMainloopFwdSm90ILi2EN4cute5tupleIJNS5_1CILi1EEES8_S8_EEENS6_IJNS7_ILi64EEESA_SA_EEELi512ENS_10bfloat16_tEfNS_4arch4Sm90ELb1ELb0ELb1ELb1ELb1ELb0ELb1ELb0ELb0ELb1ELb0ELb0EEENS1_21CollectiveEpilogueFwdINS6_IJSA_NS7_ILi512EEESA_EEES9_SC_SE_Li256ELb1ELb1ELb0ELb0EEENS1_36VarlenDynamicPersistentTileSchedulerILi64ELi64ELi256ELi128ELb0ELb1ELb1ELb1ELb1ELb1EEEEEEEEEvNT_6ParamsE)
        /*0224*/ 	.word	0x00000028


	//----- nvinfo : EIATTR_REGCOUNT
	.align		4
.L_122:
        /*0228*/ 	.byte	0x04, 0x2f
        /*022a*/ 	.short	(.L_124 - .L_123)
	.align		4
.L_123:
        /*022c*/ 	.word	index@(_ZN7cutlass13device_kernelIN5flash11enable_sm90INS1_16FlashAttnFwdSm90INS1_25CollectiveMainloopFwdSm90ILi2EN4cute5tupleIJNS5_1CILi1EEES8_S8_EEENS6_IJNS7_ILi64EEESA_SA_EEELi512ENS_10bfloat16_tEfNS_4arch4Sm90ELb1ELb0ELb1ELb1ELb1ELb1ELb0ELb0ELb0ELb1ELb0ELb0EEENS1_21CollectiveEpilogueFwdINS6_IJSA_NS7_ILi512EEESA_EEES9_SC_SE_Li256ELb1ELb1ELb0ELb0EEENS1_36VarlenDynamicPersistentTileSchedulerILi64ELi64ELi256ELi128ELb0ELb1ELb1ELb1ELb1ELb1EEEEEEEEEvNT_6ParamsE)
        /*0230*/ 	.word	0x000000a8


	//----- nvinfo : EIATTR_FRAME_SIZE
	.align		4
.L_124:
        /*0234*/ 	.byte	0x04, 0x11
        /*0236*/ 	.short	(.L_126 - .L_125)
	.align		4
.L_125:
        /*0238*/ 	.word	index@(_ZN7cutlass13device_kernelIN5flash11enable_sm90INS1_16FlashAttnFwdSm90INS1_25CollectiveMainloopFwdSm90ILi2EN4cute5tupleIJNS5_1CILi1EEES8_S8_EEENS6_IJNS7_ILi64EEESA_SA_EEELi512ENS_10bfloat16_tEfNS_4arch4Sm90ELb1ELb0ELb1ELb1ELb1ELb1ELb0ELb0ELb0ELb1ELb0ELb0EEENS1_21CollectiveEpilogueFwdINS6_IJSA_NS7_ILi512EEESA_EEES9_SC_SE_Li256ELb1ELb1ELb0ELb0EEENS1_36VarlenDynamicPersistentTileSchedulerILi64ELi64ELi256ELi128ELb0ELb1ELb1ELb1ELb1ELb1EEEEEEEEEvNT_6ParamsE)
        /*023c*/ 	.word	0x00000068


	//----- nvinfo : EIATTR_REGCOUNT
	.align		4
.L_126:
        /*0240*/ 	.byte	0x04, 0x2f
        /*0242*/ 	.short	(.L_128 - .L_127)
	.align		4
.L_127:
        /*0244*/ 	.word	index@(_ZN7cutlass13device_kernelIN5flash11enable_sm90INS1_16FlashAttnFwdSm90INS1_25CollectiveMainloopFwdSm90ILi2EN4cute5tupleIJNS5_1CILi1EEES8_S8_EEENS6_IJNS7_ILi64EEESA_SA_EEELi512ENS_10bfloat16_tEfNS_4arch4Sm90ELb1ELb0ELb1ELb1ELb1ELb0ELb0ELb0ELb0ELb1ELb0ELb0EEENS1_21CollectiveEpilogueFwdINS6_IJSA_NS7_ILi512EEESA_EEES9_SC_SE_Li256ELb1ELb1ELb0ELb0EEENS1_36VarlenDynamicPersistentTileSchedulerILi64ELi64ELi256ELi128ELb0ELb1ELb1ELb1ELb1ELb1EEEEEEEEEvNT_6ParamsE)
        /*0248*/ 	.word	0x000000a8


	//----- nvinfo : EIATTR_FRAME_SIZE
	.align		4
.L_128:
        /*024c*/ 	.byte	0x04, 0x11
        /*024e*/ 	.short	(.L_130 - .L_129)
	.align		4
.L_129:
        /*0250*/ 	.word	index@(_ZN7cutlass13device_kernelIN5flash11enable_sm90INS1_16FlashAttnFwdSm90INS1_25CollectiveMainloopFwdSm90ILi2EN4cute5tupleIJNS5_1CILi1EEES8_S8_EEENS6_IJNS7_ILi64EEESA_SA_EEELi512ENS_10bfloat16_tEfNS_4arch4Sm90ELb1ELb0ELb1ELb1ELb1ELb0ELb0ELb0ELb0ELb1ELb0ELb0EEENS1_21CollectiveEpilogueFwdINS6_IJSA_NS7_ILi512EEESA_EEES9_SC_SE_Li256ELb1ELb1ELb0ELb0EEENS1_36VarlenDynamicPersistentTileSchedulerILi64ELi64ELi256ELi128ELb0ELb1ELb1ELb1ELb1ELb1EEEEEEEEEvNT_6ParamsE)
        /*0254*/ 	.word	0x00000030


	//----- nvinfo : EIATTR_REGCOUNT
	.align		4
.L_130:
        /*0258*/ 	.byte	0x04, 0x2f
        /*025a*/ 	.short	(.L_132 - .L_131)
	.align		4
.L_131:
        /*025c*/ 	.word	index@(_ZN7cutlass13device_kernelIN5flash11enable_sm90INS1_16FlashAttnFwdSm90INS1_25CollectiveMainloopFwdSm90ILi2EN4cute5tupleIJNS5_1CILi1EEES8_S8_EEENS6_IJNS7_ILi64EEESA_SA_EEELi512ENS_10bfloat16_tEfNS_4arch4Sm90ELb1ELb0ELb1ELb0ELb1ELb0ELb1ELb0ELb0ELb1ELb0ELb0EEENS1_21CollectiveEpilogueFwdINS6_IJSA_NS7_ILi512EEESA_EEES9_SC_SE_Li256ELb0ELb1ELb0ELb0EEENS1_30DynamicPersistentTileSchedulerILi256ELi128ELb0ELb1ELb1EEEEEEEEEvNT_6ParamsE)
        /*0260*/ 	.word	0x000000a8


	//----- nvinfo : EIATTR_FRAME_SIZE
	.align		4
.L_132:
        /*0264*/ 	.byte	0x04, 0x11
        /*0266*/ 	.short	(.L_134 - .L_133)
	.align		4
.L_133:
        /*0268*/ 	.word	index@(_ZN7cutlass13device_kernelIN5flash11enable_sm90INS1_16FlashAttnFwdSm90INS1_25CollectiveMainloopFwdSm90ILi2EN4cute5tupleIJNS5_1CILi1EEES8_S8_EEENS6_IJNS7_ILi64EEESA_SA_EEELi512ENS_10bfloat16_tEfNS_4arch4Sm90ELb1ELb0ELb1ELb0ELb1ELb0ELb1ELb0ELb0ELb1ELb0ELb0EEENS1_21CollectiveEpilogueFwdINS6_IJSA_NS7_ILi512EEESA_EEES9_SC_SE_Li256ELb0ELb1ELb0ELb0EEENS1_30DynamicPersistentTileSchedulerILi256ELi128ELb0ELb1ELb1EEEEEEEEEvNT_6ParamsE)
        /*026c*/ 	.word	0x00000018


	//----- nvinfo : EIATTR_REGCOUNT
	.align		4
.L_134:
        /*0270*/ 	.byte	0x04, 0x2f
        /*0272*/ 	.short	(.L_136 - .L_135)
	.align		4
.L_135:
        /*0274*/ 	.word	index@(_ZN7cutlass13device_kernelIN5flash11enable_sm90INS1_16FlashAttnFwdSm90INS1_25CollectiveMainloopFwdSm90ILi2EN4cute5tupleIJNS5_1CILi1EEES8_S8_EEENS6_IJNS7_ILi64EEESA_SA_EEELi512ENS_10bfloat16_tEfNS_4arch4Sm90ELb1ELb0ELb1ELb0ELb1ELb0ELb0ELb0ELb0ELb1ELb0ELb0EEENS1_21CollectiveEpilogueFwdINS6_IJSA_NS7_ILi512EEESA_EEES9_SC_SE_Li256ELb0ELb1ELb0ELb0EEENS1_30DynamicPersistentTileSchedulerILi256ELi128ELb0ELb1ELb1EEEEEEEEEvNT_6ParamsE)
        /*0278*/ 	.word	0x000000a8


	//----- nvinfo : EIATTR_FRAME_SIZE
	.align		4
.L_136:
        /*027c*/ 	.byte	0x04, 0x11
        /*027e*/ 	.short	(.L_138 - .L_137)
	.align		4
.L_137:
        /*0280*/ 	.word	index@(_ZN7cutlass13device_kernelIN5flash11enable_sm90INS1_16FlashAttnFwdSm90INS1_25CollectiveMainloopFwdSm90ILi2EN4cute5tupleIJNS5_1CILi1EEES8_S8_EEENS6_IJNS7_ILi64EEESA_SA_EEELi512ENS_10bfloat16_tEfNS_4arch4Sm90ELb1ELb0ELb1ELb0ELb1ELb0ELb0ELb0ELb0ELb1ELb0ELb0EEENS1_21CollectiveEpilogueFwdINS6_IJSA_NS7_ILi512EEESA_EEES9_SC_SE_Li256ELb0ELb1ELb0ELb0EEENS1_30DynamicPersistentTileSchedulerILi256ELi128ELb0ELb1ELb1EEEEEEEEEvNT_6ParamsE)
        /*0284*/ 	.word	0x00000010


	//----- nvinfo : EIATTR_REGCOUNT
	.align		4
.L_138:
        /*0288*/ 	.byte	0x04, 0x2f
        /*028a*/ 	.short	(.L_140 - .L_139)
	.align		4
.L_139:
        /*028c*/ 	.word	index@(_ZN7cutlass13device_kernelIN5flash11enable_sm90INS1_16FlashAttnFwdSm90INS1_25CollectiveMainloopFwdSm90ILi2EN4cute5tupleIJNS5_1CILi1EEES8_S8_EEENS6_IJNS7_ILi64EEESA_SA_EEELi512ENS_10bfloat16_tEfNS_4arch4Sm90ELb0ELb1ELb1ELb1ELb1ELb1ELb1ELb0ELb0ELb1ELb0ELb0EEENS1_21CollectiveEpilogueFwdINS6_IJSA_NS7_ILi512EEESA_EEES9_SC_SE_Li256ELb1ELb1ELb0ELb0EEENS1_36VarlenDynamicPersistentTileSchedulerILi64ELi64ELi256ELi128ELb0ELb1ELb1ELb1ELb0ELb1EEEEEEEEEvNT_6ParamsE)
        /*0290*/ 	.word	0x000000a8


	//----- nvinfo : EIATTR_FRAME_SIZE
	.align		4
.L_140:
        /*0294*/ 	.byte	0x04, 0x11
        /*0296*/ 	.short	(.L_142 - .L_141)
	.align		4
.L_141:
        /*0298*/ 	.word	index@($_ZN7cutlass13device_kernelIN5flash11enable_sm90INS1_16FlashAttnFwdSm90INS1_25CollectiveMainloopFwdSm90ILi2EN4cute5tupleIJNS5_1CILi1EEES8_S8_EEENS6_IJNS7_ILi64EEESA_SA_EEELi512ENS_10bfloat16_tEfNS_4arch4Sm90ELb0ELb1ELb1ELb1ELb1ELb1ELb1ELb0ELb0ELb1ELb0ELb0EEENS1_21CollectiveEpilogueFwdINS6_IJSA_NS7_ILi512EEESA_EEES9_SC_SE_Li256ELb1ELb1ELb0ELb0EEENS1_36VarlenDynamicPersistentTileSchedulerILi64ELi64ELi256ELi128ELb0ELb1ELb1ELb1ELb0ELb1EEEEEEEEEvNT_6ParamsE$_ZZN5flash25CollectiveMainloopFwdSm90ILi2EN4cute5tupleIJNS1_1CILi1EEES4_S4_EEENS2_IJNS3_ILi64EEES6_S6_EEELi512EN7cutlass10bfloat16_tEfNS8_4arch4Sm90ELb0ELb1ELb1ELb1ELb1ELb1ELb1ELb0ELb0ELb1ELb0ELb0EE3mmaINS_16FlashAttnFwdSm90ISC_NS_21CollectiveEpilogueFwdINS2_IJS6_NS3_ILi512EEES6_EEES5_S9_SB_Li256ELb1ELb1ELb0ELb0EEENS_36VarlenDynamicPersistentTileSchedulerILi64ELi64ELi256ELi128ELb0ELb1ELb1ELb1ELb0ELb1EEEE13SharedStorageENS1_6TensorINS1_11ArrayEngineIfLm128EEENS1_6LayoutINS2_IJNS2_IJNS3_ILi2EEESR_NS3_ILi32EEEEEES4_S4_EEENS2_IJNS2_IJS4_SR_NS3_ILi4EEEEEENS3_ILi0EEESX_EEEEEEENS_7SoftmaxILi2ELi0EEEEEbRKNSC_6ParamsENS8_13PipelineAsyncILi2EEES17_RNS8_13PipelineStateILj2EEERT0_RT1_iRiRKNS_16SeqlenInfoQKNewKILb1ELb1EEENS2_IJiiiiEEERT_ENKUliT_T0_T1_E_clIZSD_ISM_S10_S12_EbS15_S17_S17_S1A_S1C_S1E_iS1F_S1J_S1K_S1M_EUlRS1N_iE0_NS3_ILb1EEES1U_EEDaiS1N_S1O_S1P_)
        /*029c*/ 	.word	0x00000460


	//----- nvinfo : EIATTR_FRAME_SIZE
	.align		4
.L_142:
        /*02a0*/ 	.byte	0x04, 0x11
        /*02a2*/ 	.short	(.L_144 - .L_143)
	.align		4
.L_143:
        /*02a4*/ 	.word	index@(_ZN7cutlass13device_kernelIN5flash11enable_sm90INS1_16FlashAttnFwdSm90INS1_25CollectiveMainloopFwdSm90ILi2EN4cute5tupleIJNS5_1CILi1EEES8_S8_EEENS6_IJNS7_ILi64EEESA_SA_EEELi512ENS_10bfloat16_tEfNS_4arch4Sm90ELb0ELb1ELb1ELb1ELb1ELb1ELb1ELb0ELb0ELb1ELb0ELb0EEENS1_21CollectiveEpilogueFwdINS6_IJSA_NS7_ILi512EEESA_EEES9_SC_SE_Li256ELb1ELb1ELb0ELb0EEENS1_36VarlenDynamicPersistentTileSchedulerILi64ELi64ELi256ELi128ELb0ELb1ELb1ELb1ELb0ELb1EEEEEEEEEvNT_6ParamsE)
        /*02a8*/ 	.word	0x00000460


	//----- nvinfo : EIATTR_REGCOUNT
	.align		4
.L_144:
        /*02ac*/ 	.byte	0x04, 0x2f
        /*02ae*/ 	.short	(.L_146 - .L_145)
	.align		4
.L_145:
        /*02b0*/ 	.word	index@(_ZN7cutlass13device_kernelIN5flash11enable_sm90INS1_16FlashAttnFwdSm90INS1_25CollectiveMainloopFwdSm90ILi2EN4cute5tupleIJNS5_1CILi1EEES8_S8_EEENS6_IJNS7_ILi64EEESA_SA_EEELi512ENS_10bfloat16_tEfNS_4arch4Sm90ELb0ELb1ELb1ELb1ELb1ELb0ELb1ELb0ELb0ELb1ELb0ELb0EEENS1_21CollectiveEpilogueFwdINS6_IJSA_NS7_ILi512EEESA_EEES9_SC_SE_Li256ELb1ELb1ELb0ELb0EEENS1_36VarlenDynamicPersistentTileSchedulerILi64ELi64ELi256ELi128ELb0ELb1ELb1ELb1ELb0ELb1EEEEEEEEEvNT_6ParamsE)
        /*02b4*/ 	.word	0x000000a8


	//----- nvinfo : EIATTR_FRAME_SIZE
	.align		4
.L_146:
        /*02b8*/ 	.byte	0x04, 0x11
        /*02ba*/ 	.short	(.L_148 - .L_147)
	.align		4
.L_147:
        /*02bc*/ 	.word	index@($_ZN7cutlass13device_kernelIN5flash11enable_sm90INS1_16FlashAttnFwdSm90INS1_25CollectiveMainloopFwdSm90ILi2EN4cute5tupleIJNS5_1CILi1EEES8_S8_EEENS6_IJNS7_ILi64EEESA_SA_EEELi512ENS_10bfloat16_tEfNS_4arch4Sm90ELb0ELb1ELb1ELb1ELb1ELb0ELb1ELb0ELb0ELb1ELb0ELb0EEENS1_21CollectiveEpilogueFwdINS6_IJSA_NS7_ILi512EEESA_EEES9_SC_SE_Li256ELb1ELb1ELb0ELb0EEENS1_36VarlenDynamicPersistentTileSchedulerILi64ELi64ELi256ELi128ELb0ELb1ELb1ELb1ELb0ELb1EEEEEEEEEvNT_6ParamsE$_ZZN5flash25CollectiveMainloopFwdSm90ILi2EN4cute5tupleIJNS1_1CILi1EEES4_S4_EEENS2_IJNS3_ILi64EEES6_S6_EEELi512EN7cutlass10bfloat16_tEfNS8_4arch4Sm90ELb0ELb1ELb1ELb1ELb1ELb0ELb1ELb0ELb0ELb1ELb0ELb0EE3mmaINS_16FlashAttnFwdSm90ISC_NS_21CollectiveEpilogueFwdINS2_IJS6_NS3_ILi512EEES6_EEES5_S9_SB_Li256ELb1ELb1ELb0ELb0EEENS_36VarlenDynamicPersistentTileSchedulerILi64ELi64ELi256ELi128ELb0ELb1ELb1ELb1ELb0ELb1EEEE13SharedStorageENS1_6TensorINS1_11ArrayEngineIfLm128EEENS1_6LayoutINS2_IJNS2_IJNS3_ILi2EEESR_NS3_ILi32EEEEEES4_S4_EEENS2_IJNS2_IJS4_SR_NS3_ILi4EEEEEENS3_ILi0EEESX_EEEEEEENS_7SoftmaxILi2ELi0EEEEEbRKNSC_6ParamsENS8_13PipelineAsyncILi2EEES17_RNS8_13PipelineStateILj2EEERT0_RT1_iRiRKNS_16SeqlenInfoQKNewKILb1ELb0EEENS2_IJiiiiEEERT_ENKUliT_T0_T1_E_clIZSD_ISM_S10_S12_EbS15_S17_S17_S1A_S1C_S1E_iS1F_S1J_S1K_S1M_EUlRS1N_iE1_NS3_ILb0EEENS3_ILb1EEEEEDaiS1N_S1O_S1P_)
        /*02c0*/ 	.word	0x00000450


	//----- nvinfo : EIATTR_FRAME_SIZE
	.align		4
.L_148:
        /*02c4*/ 	.byte	0x04, 0x11
        /*02c6*/ 	.short	(.L_150 - .L_149)
	.align		4
.L_149:
        /*02c8*/ 	.word	index@(_ZN7cutlass13device_kernelIN5flash11enable_sm90INS1_16FlashAttnFwdSm90INS1_25CollectiveMainloopFwdSm90ILi2EN4cute5tupleIJNS5_1CILi1EEES8_S8_EEENS6_IJNS7_ILi64EEESA_SA_EEELi512ENS_10bfloat16_tEfNS_4arch4Sm90ELb0ELb1ELb1ELb1ELb1ELb0ELb1ELb0ELb0ELb1ELb0ELb0EEENS1_21CollectiveEpilogueFwdINS6_IJSA_NS7_ILi512EEESA_EEES9_SC_SE_Li256ELb1ELb1ELb0ELb0EEENS1_36VarlenDynamicPersistentTileSchedulerILi64ELi64ELi256ELi128ELb0ELb1ELb1ELb1ELb0ELb1EEEEEEEEEvNT_6ParamsE)
        /*02cc*/ 	.word	0x00000450


	//----- nvinfo : EIATTR_REGCOUNT
	.align		4
.L_150:
        /*02d0*/ 	.byte	0x04, 0x2f
        /*02d2*/ 	.short	(.L_152 - .L_151)
	.align		4
.L_151:
        /*02d4*/ 	.word	index@(_ZN7cutlass13device_kernelIN5flash11enable_sm90INS1_16FlashAttnFwdSm90INS1_25CollectiveMainloopFwdSm90ILi2EN4cute5tupleIJNS5_1CILi1EEES8_S8_EEENS6_IJNS7_ILi64EEESA_SA_EEELi512ENS_10bfloat16_tEfNS_4arch4Sm90ELb0ELb1ELb1ELb1ELb1ELb1ELb0ELb0ELb0ELb1ELb0ELb0EEENS1_21CollectiveEpilogueFwdINS6_IJSA_NS7_ILi512EEESA_EEES9_SC_SE_Li256ELb1ELb1ELb0ELb0EEENS1_36VarlenDynamicPersistentTileSchedulerILi64ELi64ELi256ELi128ELb0ELb1ELb1ELb1ELb0ELb1EEEEEEEEEvNT_6ParamsE)
        /*02d8*/ 	.word	0x000000a8


	//----- nvinfo : EIATTR_FRAME_SIZE
	.align		4
.L_152:
        /*02dc*/ 	.byte	0x04, 0x11
        /*02de*/ 	.short	(.L_154 - .L_153)
	.align		4
.L_153:
        /*02e0*/ 	.word	index@(_ZN7cutlass13device_kernelIN5flash11enable_sm90INS1_16FlashAttnFwdSm90INS1_25CollectiveMainloopFwdSm90ILi2EN4cute5tupleIJNS5_1CILi1EEES8_S8_EEENS6_IJNS7_ILi64EEESA_SA_EEELi512ENS_10bfloat16_tEfNS_4arch4Sm90ELb0ELb1ELb1ELb1ELb1ELb1ELb0ELb0ELb0ELb1ELb0ELb0EEENS1_21CollectiveEpilogueFwdINS6_IJSA_NS7_ILi512EEESA_EEES9_SC_SE_Li256ELb1ELb1ELb0ELb0EEENS1_36VarlenDynamicPersistentTileSchedulerILi64ELi64ELi256ELi128ELb0ELb1ELb1ELb1ELb0ELb1EEEEEEEEEvNT_6ParamsE)
        /*02e4*/ 	.word	0x00000068


	//----- nvinfo : EIATTR_REGCOUNT
	.align		4
.L_154:
        /*02e8*/ 	.byte	0x04, 0x2f
        /*02ea*/ 	.short	(.L_156 - .L_155)
	.align		4
.L_155:
        /*02ec*/ 	.word	index@(_ZN7cutlass13device_kernelIN5flash11enable_sm90INS1_16FlashAttnFwdSm90INS1_25CollectiveMainloopFwdSm90ILi2EN4cute5tupleIJNS5_1CILi1EEES8_S8_EEENS6_IJNS7_ILi64EEESA_SA_EEELi512ENS_10bfloat16_tEfNS_4arch4Sm90ELb0ELb1ELb1ELb1ELb1ELb0ELb0ELb0ELb0ELb1ELb0ELb0EEENS1_21CollectiveEpilogueFwdINS6_IJSA_NS7_ILi512EEESA_EEES9_SC_SE_Li256ELb1ELb1ELb0ELb0EEENS1_36VarlenDynamicPersistentTileSchedulerILi64ELi64ELi256ELi128ELb0ELb1ELb1ELb1ELb0ELb1EEEEEEEEEvNT_6ParamsE)
        /*02f0*/ 	.word	0x000000a8


	//----- nvinfo : EIATTR_FRAME_SIZE
	.align		4
.L_156:
        /*02f4*/ 	.byte	0x04, 0x11
        /*02f6*/ 	.short	(.L_158 - .L_157)
	.align		4
.L_157:
        /*02f8*/ 	.word	index@(_ZN7cutlass13device_kernelIN5flash11enable_sm90INS1_16FlashAttnFwdSm90INS1_25CollectiveMainloopFwdSm90ILi2EN4cute5tupleIJNS5_1CILi1EEES8_S8_EEENS6_IJNS7_ILi64EEESA_SA_EEELi512ENS_10bfloat16_tEfNS_4arch4Sm90ELb0ELb1ELb1ELb1ELb1ELb0ELb0ELb0ELb0ELb1ELb0ELb0EEENS1_21CollectiveEpilogueFwdINS6_IJSA_NS7_ILi512EEESA_EEES9_SC_SE_Li256ELb1ELb1ELb0ELb0EEENS1_36VarlenDynamicPersistentTileSchedulerILi64ELi64ELi256ELi128ELb0ELb1ELb1ELb1ELb0ELb1EEEEEEEEEvNT_6ParamsE)
        /*02fc*/ 	.word	0x00000020


	//----- nvinfo : EIATTR_REGCOUNT
	.align		4
.L_158:
        /*0300*/ 	.byte	0x04, 0x2f
        /*0302*/ 	.short	(.L_160 - .L_159)
	.align		4
.L_159:
        /*0304*/ 	.word	index@(_ZN7cutlass13device_kernelIN5flash11enable_sm90INS1_16FlashAttnFwdSm90INS1_25CollectiveMainloopFwdSm90ILi2EN4cute5tupleIJNS5_1CILi1EEES8_S8_EEENS6_IJNS7_ILi64EEESA_SA_EEELi512ENS_10bfloat16_tEfNS_4arch4Sm90ELb0ELb1ELb1ELb0ELb1ELb0ELb1ELb0ELb0ELb1ELb0ELb0EEENS1_21CollectiveEpilogueFwdINS6_IJSA_NS7_ILi512EEESA_EEES9_SC_SE_Li256ELb0ELb1ELb0ELb0EEENS1_30DynamicPersistentTileSchedulerILi256ELi128ELb0ELb1ELb1EEEEEEEEEvNT_6ParamsE)
        /*0308*/ 	.word	0x000000a8


	//----- nvinfo : EIATTR_FRAME_SIZE
	.align		4
.L_160:
        /*030c*/ 	.byte	0x04, 0x11
        /*030e*/ 	.short	(.L_162 - .L_161)
	.align		4
.L_161:
        /*0310*/ 	.word	index@($_ZN7cutlass13device_kernelIN5flash11enable_sm90INS1_16FlashAttnFwdSm90INS1_25CollectiveMainloopFwdSm90ILi2EN4cute5tupleIJNS5_1CILi1EEES8_S8_EEENS6_IJNS7_ILi64EEESA_SA_EEELi512ENS_10bfloat16_tEfNS_4arch4Sm90ELb0ELb1ELb1ELb0ELb1ELb0ELb1ELb0ELb0ELb1ELb0ELb0EEENS1_21CollectiveEpilogueFwdINS6_IJSA_NS7_ILi512EEESA_EEES9_SC_SE_Li256ELb0ELb1ELb0ELb0EEENS1_30DynamicPersistentTileSchedulerILi256ELi128ELb0ELb1ELb1EEEEEEEEEvNT_6ParamsE$_ZZN5flash25CollectiveMainloopFwdSm90ILi2EN4cute5tupleIJNS1_1CILi1EEES4_S4_EEENS2_IJNS3_ILi64EEES6_S6_EEELi512EN7cutlass10bfloat16_tEfNS8_4arch4Sm90ELb0ELb1ELb1ELb0ELb1ELb0ELb1ELb0ELb0ELb1ELb0ELb0EE3mmaINS_16FlashAttnFwdSm90ISC_NS_21CollectiveEpilogueFwdINS2_IJS6_NS3_ILi512EEES6_EEES5_S9_SB_Li256ELb0ELb1ELb0ELb0EEENS_30DynamicPersistentTileSchedulerILi256ELi128ELb0ELb1ELb1EEEE13SharedStorageENS1_6TensorINS1_11ArrayEngineIfLm128EEENS1_6LayoutINS2_IJNS2_IJNS3_ILi2EEESR_NS3_ILi32EEEEEES4_S4_EEENS2_IJNS2_IJS4_SR_NS3_ILi4EEEEEENS3_ILi0EEESX_EEEEEEENS_7SoftmaxILi2ELi0EEEEEbRKNSC_6ParamsENS8_13PipelineAsyncILi2EEES17_RNS8_13PipelineStateILj2EEERT0_RT1_iRiRKNS_16SeqlenInfoQKNewKILb0ELb0EEENS2_IJiiiiEEERT_ENKUliT_T0_T1_E_clIZSD_ISM_S10_S12_EbS15_S17_S17_S1A_S1C_S1E_iS1F_S1J_S1K_S1M_EUlRS1N_iE1_NS3_ILb0EEENS3_ILb1EEEEEDaiS1N_S1O_S1P_)
        /*0314*/ 	.word	0x00000450


	//----- nvinfo : EIATTR_FRAME_SIZE
	.align		4
.L_162:
        /*0318*/ 	.byte	0x04, 0x11
        /*031a*/ 	.short	(.L_164 - .L_163)
	.align		4
.L_163:
        /*031c*/ 	.word	index@(_ZN7cutlass13device_kernelIN5flash11enable_sm90INS1_16FlashAttnFwdSm90INS1_25CollectiveMainloopFwdSm90ILi2EN4cute5tupleIJNS5_1CILi1EEES8_S8_EEENS6_IJNS7_ILi64EEESA_SA_EEELi512ENS_10bfloat16_tEfNS_4arch4Sm90ELb0ELb1ELb1ELb0ELb1ELb0ELb1ELb0ELb0ELb1ELb0ELb0EEENS1_21CollectiveEpilogueFwdINS6_IJSA_NS7_ILi512EEESA_EEES9_SC_SE_Li256ELb0ELb1ELb0ELb0EEENS1_30DynamicPersistentTileSchedulerILi256ELi128ELb0ELb1ELb1EEEEEEEEEvNT_6ParamsE)
        /*0320*/ 	.word	0x00000450


	//----- nvinfo : EIATTR_REGCOUNT
	.align		4
.L_164:
        /*0324*/ 	.byte	0x04, 0x2f
        /*0326*/ 	.short	(.L_166 - .L_165)
	.align		4
.L_165:
        /*0328*/ 	.word	index@(_ZN7cutlass13device_kernelIN5flash11enable_sm90INS1_16FlashAttnFwdSm90INS1_25CollectiveMainloopFwdSm90ILi2EN4cute5tupleIJNS5_1CILi1EEES8_S8_EEENS6_IJNS7_ILi64EEESA_SA_EEELi512ENS_10bfloat16_tEfNS_4arch4Sm90ELb0ELb1ELb1ELb0ELb1ELb0ELb0ELb0ELb0ELb1ELb0ELb0EEENS1_21CollectiveEpilogueFwdINS6_IJSA_NS7_ILi512EEESA_EEES9_SC_SE_Li256ELb0ELb1ELb0ELb0EEENS1_30DynamicPersistentTileSchedulerILi256ELi128ELb0ELb1ELb1EEEEEEEEEvNT_6ParamsE)
        /*032c*/ 	.word	0x000000a8


	//----- nvinfo : EIATTR_FRAME_SIZE
	.align		4
.L_166:
        /*0330*/ 	.byte	0x04, 0x11
        /*0332*/ 	.short	(.L_168 - .L_167)
	.align		4
.L_167:
        /*0334*/ 	.word	index@(_ZN7cutlass13device_kernelIN5flash11enable_sm90INS1_16FlashAttnFwdSm90INS1_25CollectiveMainloopFwdSm90ILi2EN4cute5tupleIJNS5_1CILi1EEES8_S8_EEENS6_IJNS7_ILi64EEESA_SA_EEELi512ENS_10bfloat16_tEfNS_4arch4Sm90ELb0ELb1ELb1ELb0ELb1ELb0ELb0ELb0ELb0ELb1ELb0ELb0EEENS1_21CollectiveEpilogueFwdINS6_IJSA_NS7_ILi512EEESA_EEES9_SC_SE_Li256ELb0ELb1ELb0ELb0EEENS1_30DynamicPersistentTileSchedulerILi256ELi128ELb0ELb1ELb1EEEEEEEEEvNT_6ParamsE)
        /*0338*/ 	.word	0x00000010


	//----- nvinfo : EIATTR_REGCOUNT
	.align		4
.L_168:
        /*033c*/ 	.byte	0x04, 0x2f
        /*033e*/ 	.short	(.L_170 - .L_169)
	.align		4
.L_169:
        /*0340*/ 	.word	index@(_ZN7cutlass13device_kernelIN5flash11enable_sm90INS1_16FlashAttnFwdSm90INS1_25CollectiveMainloopFwdSm90ILi2EN4cute5tupleIJNS5_1CILi1EEES8_S8_EEENS6_IJNS7_ILi64EEESA_SA_EEELi512ENS_10bfloat16_tEfNS_4arch4Sm90ELb0ELb0ELb1ELb1ELb1ELb1ELb1ELb0ELb0ELb1ELb0ELb0EEENS1_21CollectiveEpilogueFwdINS6_IJSA_NS7_ILi512EEESA_EEES9_SC_SE_Li256ELb1ELb1ELb0ELb0EEENS1_36VarlenDynamicPersistentTileSchedulerILi64ELi64ELi256ELi128ELb0ELb1ELb1ELb0ELb1ELb1EEEEEEEEEvNT_6ParamsE)
        /*0344*/ 	.word	0x000000a8


	//----- nvinfo : EIATTR_FRAME_SIZE
	.align		4
.L_170:
        /*0348*/ 	.byte	0x04, 0x11
        /*034a*/ 	.short	(.L_172 - .L_171)
	.align		4
.L_171:
        /*034c*/ 	.word	index@(_ZN7cutlass13device_kernelIN5flash11enable_sm90INS1_16FlashAttnFwdSm90INS1_25CollectiveMainloopFwdSm90ILi2EN4cute5tupleIJNS5_1CILi1EEES8_S8_EEENS6_IJNS7_ILi64EEESA_SA_EEELi512ENS_10bfloat16_tEfNS_4arch4Sm90ELb0ELb0ELb1ELb1ELb1ELb1ELb1ELb0ELb0ELb1ELb0ELb0EEENS1_21CollectiveEpilogueFwdINS6_IJSA_NS7_ILi512EEESA_EEES9_SC_SE_Li256ELb1ELb1ELb0ELb0EEENS1_36VarlenDynamicPersistentTileSchedulerILi64ELi64ELi256ELi128ELb0ELb1ELb1ELb0ELb1ELb1EEEEEEEEEvNT_6ParamsE)
        /*0350*/ 	.word	0x00000070


	//----- nvinfo : EIATTR_REGCOUNT
	.align		4
.L_172:
        /*0354*/ 	.byte	0x04, 0x2f
        /*0356*/ 	.short	(.L_174 - .L_173)
	.align		4
.L_173:
        /*0358*/ 	.word	index@(_ZN7cutlass13device_kernelIN5flash11enable_sm90INS1_16FlashAttnFwdSm90INS1_25CollectiveMainloopFwdSm90ILi2EN4cute5tupleIJNS5_1CILi1EEES8_S8_EEENS6_IJNS7_ILi64EEESA_SA_EEELi512ENS_10bfloat16_tEfNS_4arch4Sm90ELb0ELb0ELb1ELb1ELb1ELb0ELb1ELb0ELb0ELb1ELb0ELb0EEENS1_21CollectiveEpilogueFwdINS6_IJSA_NS7_ILi512EEESA_EEES9_SC_SE_Li256ELb1ELb1ELb0ELb0EEENS1_36VarlenDynamicPersistentTileSchedulerILi64ELi64ELi256ELi128ELb0ELb1ELb1ELb0ELb1ELb1EEEEEEEEEvNT_6ParamsE)
        /*035c*/ 	.word	0x000000a8


	//----- nvinfo : EIATTR_FRAME_SIZE
	.align		4
.L_174:
        /*0360*/ 	.byte	0x04, 0x11
        /*0362*/ 	.short	(.L_176 - .L_175)
	.align		4
.L_175:
        /*0364*/ 	.word	index@(_ZN7cutlass13device_kernelIN5flash11enable_sm90INS1_16FlashAttnFwdSm90INS1_25CollectiveMainloopFwdSm90ILi2EN4cute5tupleIJNS5_1CILi1EEES8_S8_EEENS6_IJNS7_ILi64EEESA_SA_EEELi512ENS_10bfloat16_tEfNS_4arch4Sm90ELb0ELb0ELb1ELb1ELb1ELb0ELb1ELb0ELb0ELb1ELb0ELb0EEENS1_21CollectiveEpilogueFwdINS6_IJSA_NS7_ILi512EEESA_EEES9_SC_SE_Li256ELb1ELb1ELb0ELb0EEENS1_36VarlenDynamicPersistentTileSchedulerILi64ELi64ELi256ELi128ELb0ELb1ELb1ELb0ELb1ELb1EEEEEEEEEvNT_6ParamsE)
        /*0368*/ 	.word	0x00000030


	//----- nvinfo : EIATTR_REGCOUNT
	.align		4
.L_176:
        /*036c*/ 	.byte	0x04, 0x2f
        /*036e*/ 	.short	(.L_178 - .L_177)
	.align		4
.L_177:
        /*0370*/ 	.word	index@(_ZN7cutlass13device_kernelIN5flash11enable_sm90INS1_16FlashAttnFwdSm90INS1_25CollectiveMainloopFwdSm90ILi2EN4cute5tupleIJNS5_1CILi1EEES8_S8_EEENS6_IJNS7_ILi64EEESA_SA_EEELi512ENS_10bfloat16_tEfNS_4arch4Sm90ELb0ELb0ELb1ELb1ELb1ELb1ELb0ELb0ELb0ELb1ELb0ELb0EEENS1_21CollectiveEpilogueFwdINS6_IJSA_NS7_ILi512EEESA_EEES9_SC_SE_Li256ELb1ELb1ELb0ELb0EEENS1_36VarlenDynamicPersistentTileSchedulerILi64ELi64ELi256ELi128ELb0ELb1ELb1ELb0ELb1ELb1EEEEEEEEEvNT_6ParamsE)
        /*0374*/ 	.word	0x000000a8


	//----- nvinfo : EIATTR_FRAME_SIZE
	.align		4
.L_178:
        /*0378*/ 	.byte	0x04, 0x11
        /*037a*/ 	.short	(.L_180 - .L_179)
	.align		4
.L_179:
        /*037c*/ 	.word	index@(_ZN7cutlass13device_kernelIN5flash11enable_sm90INS1_16FlashAttnFwdSm90INS1_25CollectiveMainloopFwdSm90ILi2EN4cute5tupleIJNS5_1CILi1EEES8_S8_EEENS6_IJNS7_ILi64EEESA_SA_EEELi512ENS_10bfloat16_tEfNS_4arch4Sm90ELb0ELb0ELb1ELb1ELb1ELb1ELb0ELb0ELb0ELb1ELb0ELb0EEENS1_21CollectiveEpilogueFwdINS6_IJSA_NS7_ILi512EEESA_EEES9_SC_SE_Li256ELb1ELb1ELb0ELb0EEENS1_36VarlenDynamicPersistentTileSchedulerILi64ELi64ELi256ELi128ELb0ELb1ELb1ELb0ELb1ELb1EEEEEEEEEvNT_6ParamsE)
        /*0380*/ 	.word	0x00000060


	//----- nvinfo : EIATTR_REGCOUNT
	.align		4
.L_180:
        /*0384*/ 	.byte	0x04, 0x2f
        /*0386*/ 	.short	(.L_182 - .L_181)
	.align		4
.L_181:
        /*0388*/ 	.word	index@(_ZN7cutlass13device_kernelIN5flash11enable_sm90INS1_16FlashAttnFwdSm90INS1_25CollectiveMainloopFwdSm90ILi2EN4cute5tupleIJNS5_1CILi1EEES8_S8_EEENS6_IJNS7_ILi64EEESA_SA_EEELi512ENS_10bfloat16_tEfNS_4arch4Sm90ELb0ELb0ELb1ELb1ELb1ELb0ELb0ELb0ELb0ELb1ELb0ELb0EEENS1_21CollectiveEpilogueFwdINS6_IJSA_NS7_ILi512EEESA_EEES9_SC_SE_Li256ELb1ELb1ELb0ELb0EEENS1_36VarlenDynamicPersistentTileSchedulerILi64ELi64ELi256ELi128ELb0ELb1ELb1ELb0ELb1ELb1EEEEEEEEEvNT_6ParamsE)
        /*038c*/ 	.word	0x000000a8


	//----- nvinfo : EIATTR_FRAME_SIZE
	.align		4
.L_182:
        /*0390*/ 	.byte	0x04, 0x11
        /*0392*/ 	.short	(.L_184 - .L_183)
	.align		4
.L_183:
        /*0394*/ 	.word	index@(_ZN7cutlass13device_kernelIN5flash11enable_sm90INS1_16FlashAttnFwdSm90INS1_25CollectiveMainloopFwdSm90ILi2EN4cute5tupleIJNS5_1CILi1EEES8_S8_EEENS6_IJNS7_ILi64EEESA_SA_EEELi512ENS_10bfloat16_tEfNS_4arch4Sm90ELb0ELb0ELb1ELb1ELb1ELb0ELb0ELb0ELb0ELb1ELb0ELb0EEENS1_21CollectiveEpilogueFwdINS6_IJSA_NS7_ILi512EEESA_EEES9_SC_SE_Li256ELb1ELb1ELb0ELb0EEENS1_36VarlenDynamicPersistentTileSchedulerILi64ELi64ELi256ELi128ELb0ELb1ELb1ELb0ELb1ELb1EEEEEEEEEvNT_6ParamsE)
        /*0398*/ 	.word	0x00000038


	//----- nvinfo : EIATTR_REGCOUNT
	.align		4
.L_184:
        /*039c*/ 	.byte	0x04, 0x2f
        /*039e*/ 	.short	(.L_186 - .L_185)
	.align		4
.L_185:
        /*03a0*/ 	.word	index@(_ZN7cutlass13device_kernelIN5flash11enable_sm90INS1_16FlashAttnFwdSm90INS1_25CollectiveMainloopFwdSm90ILi2EN4cute5tupleIJNS5_1CILi1EEES8_S8_EEENS6_IJNS7_ILi64EEESA_SA_EEELi512ENS_10bfloat16_tEfNS_4arch4Sm90ELb0ELb0ELb1ELb0ELb1ELb0ELb1ELb0ELb0ELb1ELb0ELb0EEENS1_21CollectiveEpilogueFwdINS6_IJSA_NS7_ILi512EEESA_EEES9_SC_SE_Li256ELb0ELb1ELb0ELb0EEENS1_29StaticPersistentTileSchedulerILb0EEEEEEEEEvNT_6ParamsE)
        /*03a4*/ 	.word	0x000000a8


	//----- nvinfo : EIATTR_FRAME_SIZE
	.align		4
.L_186:
        /*03a8*/ 	.byte	0x04, 0x11
        /*03aa*/ 	.short	(.L_188 - .L_187)
	.align		4
.L_187:
        /*03ac*/ 	.word	index@(_ZN7cutlass13device_kernelIN5flash11enable_sm90INS1_16FlashAttnFwdSm90INS1_25CollectiveMainloopFwdSm90ILi2EN4cute5tupleIJNS5_1CILi1EEES8_S8_EEENS6_IJNS7_ILi64EEESA_SA_EEELi512ENS_10bfloat16_tEfNS_4arch4Sm90ELb0ELb0ELb1ELb0ELb1ELb0ELb1ELb0ELb0ELb1ELb0ELb0EEENS1_21CollectiveEpilogueFwdINS6_IJSA_NS7_ILi512EEESA_EEES9_SC_SE_Li256ELb0ELb1ELb0ELb0EEENS1_29StaticPersistentTileSchedulerILb0EEEEEEEEEvNT_6ParamsE)
        /*03b0*/ 	.word	0x00000030


	//----- nvinfo : EIATTR_REGCOUNT
	.align		4
.L_188:
        /*03b4*/ 	.byte	0x04, 0x2f
        /*03b6*/ 	.short	(.L_190 - .L_189)
	.align		4
.L_189:
        /*03b8*/ 	.word	index@(_ZN7cutlass13device_kernelIN5flash11enable_sm90INS1_16FlashAttnFwdSm90INS1_25CollectiveMainloopFwdSm90ILi2EN4cute5tupleIJNS5_1CILi1EEES8_S8_EEENS6_IJNS7_ILi64EEESA_SA_EEELi512ENS_10bfloat16_tEfNS_4arch4Sm90ELb0ELb0ELb1ELb0ELb1ELb0ELb0ELb0ELb0ELb1ELb0ELb0EEENS1_21CollectiveEpilogueFwdINS6_IJSA_NS7_ILi512EEESA_EEES9_SC_SE_Li256ELb0ELb1ELb0ELb0EEENS1_29StaticPersistentTileSchedulerILb0EEEEEEEEEvNT_6ParamsE)
        /*03bc*/ 	.word	0x000000a8


	//----- nvinfo : EIATTR_FRAME_SIZE
	.align		4
.L_190:
        /*03c0*/ 	.byte	0x04, 0x11
        /*03c2*/ 	.short	(.L_192 - .L_191)
	.align		4
.L_191:
        /*03c4*/ 	.word	index@(_ZN7cutlass13device_kernelIN5flash11enable_sm90INS1_16FlashAttnFwdSm90INS1_25CollectiveMainloopFwdSm90ILi2EN4cute5tupleIJNS5_1CILi1EEES8_S8_EEENS6_IJNS7_ILi64EEESA_SA_EEELi512ENS_10bfloat16_tEfNS_4arch4Sm90ELb0ELb0ELb1ELb0ELb1ELb0ELb0ELb0ELb0ELb1ELb0ELb0EEENS1_21CollectiveEpilogueFwdINS6_IJSA_NS7_ILi512EEESA_EEES9_SC_SE_Li256ELb0ELb1ELb0ELb0EEENS1_29StaticPersistentTileSchedulerILb0EEEEEEEEEvNT_6ParamsE)
        /*03c8*/ 	.word	0x00000030


	//----- nvinfo : EIATTR_REGCOUNT
	.align		4
.L_192:
        /*03cc*/ 	.byte	0x04, 0x2f
        /*03ce*/ 	.short	(.L_194 - .L_193)
	.align		4
.L_193:
        /*03d0*/ 	.word	index@(_ZN7cutlass13device_kernelIN5flash11enable_sm90INS1_16FlashAttnFwdSm90INS1_25CollectiveMainloopFwdSm90ILi2EN4cute5tupleIJNS5_1CILi1EEES8_S8_EEENS6_IJNS7_ILi128EEENS7_ILi96EEENS7_ILi192EEEEEELi128ENS_10bfloat16_tEfNS_4arch4Sm90ELb1ELb0ELb1ELb1ELb1ELb1ELb0ELb1ELb1ELb1ELb0ELb0EEENS1_21CollectiveEpilogueFwdINS6_IJSA_SA_SB_EEES9_SE_SG_Li256ELb1ELb1ELb0ELb0EEENS1_36VarlenDynamicPersistentTileSchedulerILi128ELi96ELi256ELi128ELb0ELb1ELb1ELb1ELb1ELb1EEEEEEEEEvNT_6ParamsE)
        /*03d4*/ 	.word	0x000000a8


	//----- nvinfo : EIATTR_FRAME_SIZE
	.align		4
.L_194:
        /*03d8*/ 	.byte	0x04, 0x11
        /*03da*/ 	.short	(.L_196 - .L_195)
	.align		4
.L_195:
        /*03dc*/ 	.word	index@(_ZN7cutlass13device_kernelIN5flash11enable_sm90INS1_16FlashAttnFwdSm90INS1_25CollectiveMainloopFwdSm90ILi2EN4cute5tupleIJNS5_1CILi1EEES8_S8_EEENS6_IJNS7_ILi128EEENS7_ILi96EEENS7_ILi192EEEEEELi128ENS_10bfloat16_tEfNS_4arch4Sm90ELb1ELb0ELb1ELb1ELb1ELb1ELb0ELb1ELb1ELb1ELb0ELb0EEENS1_21CollectiveEpilogueFwdINS6_IJSA_SA_SB_EEES9_SE_SG_Li256ELb1ELb1ELb0ELb0EEENS1_36VarlenDynamicPersistentTileSchedulerILi128ELi96ELi256ELi128ELb0ELb1ELb1ELb1ELb1ELb1EEEEEEEEEvNT_6ParamsE)
        /*03e0*/ 	.word	0x00000040


	//----- nvinfo : EIATTR_REGCOUNT
	.align		4
.L_196:
        /*03e4*/ 	.byte	0x04, 0x2f
        /*03e6*/ 	.short	(.L_198 - .L_197)
	.align		4
.L_197:
        /*03e8*/ 	.word	index@(_ZN7cutlass13device_kernelIN5flash11enable_sm90INS1_16FlashAttnFwdSm90INS1_25CollectiveMainloopFwdSm90ILi2EN4cute5tupleIJNS5_1CILi1EEES8_S8_EEENS6_IJNS7_ILi128EEENS7_ILi96EEENS7_ILi192EEEEEELi128ENS_10bfloat16_tEfNS_4arch4Sm90ELb1ELb0ELb1ELb1ELb1ELb0ELb0ELb1ELb1ELb1ELb0ELb0EEENS1_21CollectiveEpilogueFwdINS6_IJSA_SA_SB_EEES9_SE_SG_Li256ELb1ELb1ELb0ELb0EEENS1_36VarlenDynamicPersistentTileSchedulerILi128ELi96ELi256ELi128ELb0ELb1ELb1ELb1ELb1ELb1EEEEEEEEEvNT_6ParamsE)
        /*03ec*/ 	.word	0x000000a8


	//----- nvinfo : EIATTR_FRAME_SIZE
	.align		4
.L_198:
        /*03f0*/ 	.byte	0x04, 0x11
        /*03f2*/ 	.short	(.L_200 - .L_199)
	.align		4
.L_199:
        /*03f4*/ 	.word	index@(_ZN7cutlass13device_kernelIN5flash11enable_sm90INS1_16FlashAttnFwdSm90INS1_25CollectiveMainloopFwdSm90ILi2EN4cute5tupleIJNS5_1CILi1EEES8_S8_EEENS6_IJNS7_ILi128EEENS7_ILi96EEENS7_ILi192EEEEEELi128ENS_10bfloat16_tEfNS_4arch4Sm90ELb1ELb0ELb1ELb1ELb1ELb0ELb0ELb1ELb1ELb1ELb0ELb0EEENS1_21CollectiveEpilogueFwdINS6_IJSA_SA_SB_EEES9_SE_SG_Li256ELb1ELb1ELb0ELb0EEENS1_36VarlenDynamicPersistentTileSchedulerILi128ELi96ELi256ELi128ELb0ELb1ELb1ELb1ELb1ELb1EEEEEEEEEvNT_6ParamsE)
        /*03f8*/ 	.word	0x00000020


	//----- nvinfo : EIATTR_REGCOUNT
	.align		4
.L_200:
        /*03fc*/ 	.byte	0x04, 0x2f
        /*03fe*/ 	.short	(.L_202 - .L_201)
	.align		4
.L_201:
        /*0400*/ 	.word	index@(_ZN7cutlass13device_kernelIN5flash11enable_sm90INS1_16FlashAttnFwdSm90INS1_25CollectiveMainloopFwdSm90ILi2EN4cute5tupleIJNS5_1CILi1EEES8_S8_EEENS6_IJNS7_ILi128EEENS7_ILi96EEENS7_ILi192EEEEEELi128ENS_10bfloat16_tEfNS_4arch4Sm90ELb1ELb0ELb1ELb0ELb1ELb0ELb0ELb1ELb1ELb1ELb0ELb0EEENS1_21CollectiveEpilogueFwdINS6_IJSA_SA_SB_EEES9_SE_SG_Li256ELb0ELb1ELb0ELb0EEENS1_30DynamicPersistentTileSchedulerILi256ELi128ELb0ELb1ELb1EEEEEEEEEvNT_6ParamsE)
        /*0404*/ 	.word	0x000000a8


	//----- nvinfo : EIATTR_FRAME_SIZE
	.align		4
.L_202:
        /*0408*/ 	.byte	0x04, 0x11
        /*040a*/ 	.short	(.L_204 - .L_203)
	.align		4
.L_203:
        /*040c*/ 	.word	index@(_ZN7cutlass13device_kernelIN5flash11enable_sm90INS1_16FlashAttnFwdSm90INS1_25CollectiveMainloopFwdSm90ILi2EN4cute5tupleIJNS5_1CILi1EEES8_S8_EEENS6_IJNS7_ILi128EEENS7_ILi96EEENS7_ILi192EEEEEELi128ENS_10bfloat16_tEfNS_4arch4Sm90ELb1ELb0ELb1ELb0ELb1ELb0ELb0ELb1ELb1ELb1ELb0ELb0EEENS1_21CollectiveEpilogueFwdINS6_IJSA_SA_SB_EEES9_SE_SG_Li256ELb0ELb1ELb0ELb0EEENS1_30DynamicPersistentTileSchedulerILi256ELi128ELb0ELb1ELb1EEEEEEEEEvNT_6ParamsE)
        /*0410*/ 	.word	0x00000008


	//----- nvinfo : EIATTR_REGCOUNT
	.align		4
.L_204:
        /*0414*/ 	.byte	0x04, 0x2f
        /*0416*/ 	.short	(.L_206 - .L_205)
	.align		4
.L_205:
        /*0418*/ 	.word	index@(_ZN7cutlass13device_kernelIN5flash11enable_sm90INS1_16FlashAttnFwdSm90INS1_25CollectiveMainloopFwdSm90ILi2EN4cute5tupleIJNS5_1CILi1EEES8_S8_EEENS6_IJNS7_ILi128EEENS7_ILi96EEENS7_ILi192EEEEEELi128ENS_10bfloat16_tEfNS_4arch4Sm90ELb0ELb1ELb1ELb1ELb1ELb1ELb0ELb1ELb1ELb1ELb0ELb0EEENS1_21CollectiveEpilogueFwdINS6_IJSA_SA_SB_EEES9_SE_SG_Li256ELb1ELb1ELb0ELb0EEENS1_36VarlenDynamicPersistentTileSchedulerILi128ELi96ELi256ELi128ELb0ELb1ELb1ELb1ELb0ELb1EEEEEEEEEvNT_6ParamsE)
        /*041c*/ 	.word	0x000000a8


	//----- nvinfo : EIATTR_FRAME_SIZE
	.align		4
.L_206:
        /*0420*/ 	.byte	0x04, 0x11
        /*0422*/ 	.short	(.L_208 - .L_207)
	.align		4
.L_207:
        /*0424*/ 	.word	index@(_ZN7cutlass13device_kernelIN5flash11enable_sm90INS1_16FlashAttnFwdSm90INS1_25CollectiveMainloopFwdSm90ILi2EN4cute5tupleIJNS5_1CILi1EEES8_S8_EEENS6_IJNS7_ILi128EEENS7_ILi96EEENS7_ILi192EEEEEELi128ENS_10bfloat16_tEfNS_4arch4Sm90ELb0ELb1ELb1ELb1ELb1ELb1ELb0ELb1ELb1ELb1ELb0ELb0EEENS1_21CollectiveEpilogueFwdINS6_IJSA_SA_SB_EEES9_SE_SG_Li256ELb1ELb1ELb0ELb0EEENS1_36VarlenDynamicPersistentTileSchedulerILi128ELi96ELi256ELi128ELb0ELb1ELb1ELb1ELb0ELb1EEEEEEEEEvNT_6ParamsE)
        /*0428*/ 	.word	0x00000048


	//----- nvinfo : EIATTR_REGCOUNT
	.align		4
.L_208:
        /*042c*/ 	.byte	0x04, 0x2f
        /*042e*/ 	.short	(.L_210 - .L_209)
	.align		4
.L_209:
        /*0430*/ 	.word	index@(_ZN7cutlass13device_kernelIN5flash11enable_sm90INS1_16FlashAttnFwdSm90INS1_25CollectiveMainloopFwdSm90ILi2EN4cute5tupleIJNS5_1CILi1EEES8_S8_EEENS6_IJNS7_ILi128EEENS7_ILi96EEENS7_ILi192EEEEEELi128ENS_10bfloat16_tEfNS_4arch4Sm90ELb0ELb1ELb1ELb1ELb1ELb0ELb0ELb1ELb1ELb1ELb0ELb0EEENS1_21CollectiveEpilogueFwdINS6_IJSA_SA_SB_EEES9_SE_SG_Li256ELb1ELb1ELb0ELb0EEENS1_36VarlenDynamicPersistentTileSchedulerILi128ELi96ELi256ELi128ELb0ELb1ELb1ELb1ELb0ELb1EEEEEEEEEvNT_6ParamsE)
        /*0434*/ 	.word	0x000000a8


	//----- nvinfo : EIATTR_FRAME_SIZE
	.align		4
.L_210:
        /*0438*/ 	.byte	0x04, 0x11
        /*043a*/ 	.short	(.L_212 - .L_211)
	.align		4
.L_211:
        /*043c*/ 	.word	index@(_ZN7cutlass13device_kernelIN5flash11enable_sm90INS1_16FlashAttnFwdSm90INS1_25CollectiveMainloopFwdSm90ILi2EN4cute5tupleIJNS5_1CILi1EEES8_S8_EEENS6_IJNS7_ILi128EEENS7_ILi96EEENS7_ILi192EEEEEELi128ENS_10bfloat16_tEfNS_4arch4Sm90ELb0ELb1ELb1ELb1ELb1ELb0ELb0ELb1ELb1ELb1ELb0ELb0EEENS1_21CollectiveEpilogueFwdINS6_IJSA_SA_SB_EEES9_SE_SG_Li256ELb1ELb1ELb0ELb0EEENS1_36VarlenDynamicPersistentTileSchedulerILi128ELi96ELi256ELi128ELb0ELb1ELb1ELb1ELb0ELb1EEEEEEEEEvNT_6ParamsE)
        /*0440*/ 	.word	0x00000020


	//----- nvinfo : EIATTR_REGCOUNT
	.align		4
.L_212:
        /*0444*/ 	.byte	0x04, 0x2f
        /*0446*/ 	.short	(.L_214 - .L_213)
	.align		4
.L_213:
        /*0448*/ 	.word	index@(_ZN7cutlass13device_kernelIN5flash11enable_sm90INS1_16FlashAttnFwdSm90INS1_25CollectiveMainloopFwdSm90ILi2EN4cute5tupleIJNS5_1CILi1EEES8_S8_EEENS6_IJNS7_ILi128EEENS7_ILi96EEENS7_ILi192EEEEEELi128ENS_10bfloat16_tEfNS_4arch4Sm90ELb0ELb1ELb1ELb0ELb1ELb0ELb0ELb1ELb1ELb1ELb0ELb0EEENS1_21CollectiveEpilogueFwdINS6_IJSA_SA_SB_EEES9_SE_SG_Li256ELb0ELb1ELb0ELb0EEENS1_30DynamicPersistentTileSchedulerILi256ELi128ELb0ELb1ELb1EEEEEEEEEvNT_6ParamsE)
        /*044c*/ 	.word	0x000000a8


	//----- nvinfo : EIATTR_FRAME_SIZE
	.align		4
.L_214:
        /*0450*/ 	.byte	0x04, 0x11
        /*0452*/ 	.short	(.L_216 - .L_215)
	.align		4
.L_215:
        /*0454*/ 	.word	index@(_ZN7cutlass13device_kernelIN5flash11enable_sm90INS1_16FlashAttnFwdSm90INS1_25CollectiveMainloopFwdSm90ILi2EN4cute5tupleIJNS5_1CILi1EEES8_S8_EEENS6_IJNS7_ILi128EEENS7_ILi96EEENS7_ILi192EEEEEELi128ENS_10bfloat16_tEfNS_4arch4Sm90ELb0ELb1ELb1ELb0ELb1ELb0ELb0ELb1ELb1ELb1ELb0ELb0EEENS1_21CollectiveEpilogueFwdINS6_IJSA_SA_SB_EEES9_SE_SG_Li256ELb0ELb1ELb0ELb0EEENS1_30DynamicPersistentTileSchedulerILi256ELi128ELb0ELb1ELb1EEEEEEEEEvNT_6ParamsE)
        /*0458*/ 	.word	0x00000008


	//----- nvinfo : EIATTR_REGCOUNT
	.align		4
.L_216:
        /*045c*/ 	.byte	0x04, 0x2f
        /*045e*/ 	.short	(.L_218 - .L_217)
	.align		4
.L_217:
        /*0460*/ 	.word	index@(_ZN7cutlass13device_kernelIN5flash11enable_sm90INS1_16FlashAttnFwdSm90INS1_25CollectiveMainloopFwdSm90ILi2EN4cute5tupleIJNS5_1CILi1EEES8_S8_EEENS6_IJNS7_ILi128EEENS7_ILi96EEENS7_ILi192EEEEEELi128ENS_10bfloat16_tEfNS_4arch4Sm90ELb0ELb0ELb1ELb1ELb1ELb1ELb0ELb1ELb1ELb1ELb0ELb0EEENS1_21CollectiveEpilogueFwdINS6_IJSA_SA_SB_EEES9_SE_SG_Li256ELb1ELb1ELb0ELb0EEENS1_36VarlenDynamicPersistentTileSchedulerILi128ELi96ELi256ELi128ELb0ELb1ELb1ELb0ELb1ELb1EEEEEEEEEvNT_6ParamsE)
        /*0464*/ 	.word	0x000000a8


	//----- nvinfo : EIATTR_FRAME_SIZE
	.align		4
.L_218:
        /*0468*/ 	.byte	0x04, 0x11
        /*046a*/ 	.short	(.L_220 - .L_219)
	.align		4
.L_219:
        /*046c*/ 	.word	index@(_ZN7cutlass13device_kernelIN5flash11enable_sm90INS1_16FlashAttnFwdSm90INS1_25CollectiveMainloopFwdSm90ILi2EN4cute5tupleIJNS5_1CILi1EEES8_S8_EEENS6_IJNS7_ILi128EEENS7_ILi96EEENS7_ILi192EEEEEELi128ENS_10bfloat16_tEfNS_4arch4Sm90ELb0ELb0ELb1ELb1ELb1ELb1ELb0ELb1ELb1ELb1ELb0ELb0EEENS1_21CollectiveEpilogueFwdINS6_IJSA_SA_SB_EEES9_SE_SG_Li256ELb1ELb1ELb0ELb0EEENS1_36VarlenDynamicPersistentTileSchedulerILi128ELi96ELi256ELi128ELb0ELb1ELb1ELb0ELb1ELb1EEEEEEEEEvNT_6ParamsE)
        /*0470*/ 	.word	0x00000050


	//----- nvinfo : EIATTR_REGCOUNT
	.align		4
.L_220:
        /*0474*/ 	.byte	0x04, 0x2f
        /*0476*/ 	.short	(.L_222 - .L_221)
	.align		4
.L_221:
        /*0478*/ 	.word	index@(_ZN7cutlass13device_kernelIN5flash11enable_sm90INS1_16FlashAttnFwdSm90INS1_25CollectiveMainloopFwdSm90ILi2EN4cute5tupleIJNS5_1CILi1EEES8_S8_EEENS6_IJNS7_ILi128EEENS7_ILi96EEENS7_ILi192EEEEEELi128ENS_10bfloat16_tEfNS_4arch4Sm90ELb0ELb0ELb1ELb1ELb1ELb0ELb0ELb1ELb1ELb1ELb0ELb0EEENS1_21CollectiveEpilogueFwdINS6_IJSA_SA_SB_EEES9_SE_SG_Li256ELb1ELb1ELb0ELb0EEENS1_36VarlenDynamicPersistentTileSchedulerILi128ELi96ELi256ELi128ELb0ELb1ELb1ELb0ELb1ELb1EEEEEEEEEvNT_6ParamsE)
        /*047c*/ 	.word	0x000000a8


	//----- nvinfo : EIATTR_FRAME_SIZE
	.align		4
.L_222:
        /*0480*/ 	.byte	0x04, 0x11
        /*0482*/ 	.short	(.L_224 - .L_223)
	.align		4
.L_223:
        /*0484*/ 	.word	index@(_ZN7cutlass13device_kernelIN5flash11enable_sm90INS1_16FlashAttnFwdSm90INS1_25CollectiveMainloopFwdSm90ILi2EN4cute5tupleIJNS5_1CILi1EEES8_S8_EEENS6_IJNS7_ILi128EEENS7_ILi96EEENS7_ILi192EEEEEELi128ENS_10bfloat16_tEfNS_4arch4Sm90ELb0ELb0ELb1ELb1ELb1ELb0ELb0ELb1ELb1ELb1ELb0ELb0EEENS1_21CollectiveEpilogueFwdINS6_IJSA_SA_SB_EEES9_SE_SG_Li256ELb1ELb1ELb0ELb0EEENS1_36VarlenDynamicPersistentTileSchedulerILi128ELi96ELi256ELi128ELb0ELb1ELb1ELb0ELb1ELb1EEEEEEEEEvNT_6ParamsE)
        /*0488*/ 	.word	0x00000028


	//----- nvinfo : EIATTR_REGCOUNT
	.align		4
.L_224:
        /*048c*/ 	.byte	0x04, 0x2f
        /*048e*/ 	.short	(.L_226 - .L_225)
	.align		4
.L_225:
        /*0490*/ 	.word	index@(_ZN7cutlass13device_kernelIN5flash11enable_sm90INS1_16FlashAttnFwdSm90INS1_25CollectiveMainloopFwdSm90ILi2EN4cute5tupleIJNS5_1CILi1EEES8_S8_EEENS6_IJNS7_ILi128EEENS7_ILi96EEENS7_ILi192EEEEEELi128ENS_10bfloat16_tEfNS_4arch4Sm90ELb0ELb0ELb1ELb0ELb1ELb0ELb0ELb1ELb1ELb1ELb0ELb0EEENS1_21CollectiveEpilogueFwdINS6_IJSA_SA_SB_EEES9_SE_SG_Li256ELb0ELb1ELb0ELb0EEENS1_29StaticPersistentTileSchedulerILb0EEEEEEEEEvNT_6ParamsE)
        /*0494*/ 	.word	0x000000a8


	//----- nvinfo : EIATTR_FRAME_SIZE
	.align		4
.L_226:
        /*0498*/ 	.byte	0x04, 0x11
        /*049a*/ 	.short	(.L_228 - .L_227)
	.align		4
.L_227:
        /*049c*/ 	.word	index@(_ZN7cutlass13device_kernelIN5flash11enable_sm90INS1_16FlashAttnFwdSm90INS1_25CollectiveMainloopFwdSm90ILi2EN4cute5tupleIJNS5_1CILi1EEES8_S8_EEENS6_IJNS7_ILi128EEENS7_ILi96EEENS7_ILi192EEEEEELi128ENS_10bfloat16_tEfNS_4arch4Sm90ELb0ELb0ELb1ELb0ELb1ELb0ELb0ELb1ELb1ELb1ELb0ELb0EEENS1_21CollectiveEpilogueFwdINS6_IJSA_SA_SB_EEES9_SE_SG_Li256ELb0ELb1ELb0ELb0EEENS1_29StaticPersistentTileSchedulerILb0EEEEEEEEEvNT_6ParamsE)
        /*04a0*/ 	.word	0x00000008


	//----- nvinfo : EIATTR_MIN_STACK_SIZE
	.align		4
.L_228:
        /*04a4*/ 	.byte	0x04, 0x12
        /*04a6*/ 	.short	(.L_230 - .L_229)
	.align		4
.L_229:
        /*04a8*/ 	.word	index@(_ZN7cutlass13device_kernelIN5flash11enable_sm90INS1_16FlashAttnFwdSm90INS1_25CollectiveMainloopFwdSm90ILi2EN4cute5tupleIJNS5_1CILi1EEES8_S8_EEENS6_IJNS7_ILi128EEENS7_ILi96EEENS7_ILi192EEEEEELi128ENS_10bfloat16_tEfNS_4arch4Sm90ELb0ELb0ELb1ELb0ELb1ELb0ELb0ELb1ELb1ELb1ELb0ELb0EEENS1_21CollectiveEpilogueFwdINS6_IJSA_SA_SB_EEES9_SE_SG_Li256ELb0ELb1ELb0ELb0EEENS1_29StaticPersistentTileSchedulerILb0EEEEEEEEEvNT_6ParamsE)
        /*04ac*/ 	.word	0x00000008


	//----- nvinfo : EIATTR_MIN_STACK_SIZE
	.align		4
.L_230:
        /*04b0*/ 	.byte	0x04, 0x12
        /*04b2*/ 	.short	(.L_232 - .L_231)
	.align		4
.L_231:
        /*04b4*/ 	.word	index@(_ZN7cutlass13device_kernelIN5flash11enable_sm90INS1_16FlashAttnFwdSm90INS1_25CollectiveMainloopFwdSm90ILi2EN4cute5tupleIJNS5_1CILi1EEES8_S8_EEENS6_IJNS7_ILi128EEENS7_ILi96EEENS7_ILi192EEEEEELi128ENS_10bfloat16_tEfNS_4arch4Sm90ELb0ELb0ELb1ELb1ELb1ELb0ELb0ELb1ELb1ELb1ELb0ELb0EEENS1_21CollectiveEpilogueFwdINS6_IJSA_SA_SB_EEES9_SE_SG_Li256ELb1ELb1ELb0ELb0EEENS1_36VarlenDynamicPersistentTileSchedulerILi128ELi96ELi256ELi128ELb0ELb1ELb1ELb0ELb1ELb1EEEEEEEEEvNT_6ParamsE)
        /*04b8*/ 	.word	0x00000028


	//----- nvinfo : EIATTR_MIN_STACK_SIZE
	.align		4
.L_232:
        /*04bc*/ 	.byte	0x04, 0x12
        /*04be*/ 	.short	(.L_234 - .L_233)
	.align		4
.L_233:
        /*04c0*/ 	.word	index@(_ZN7cutlass13device_kernelIN5flash11enable_sm90INS1_16FlashAttnFwdSm90INS1_25CollectiveMainloopFwdSm90ILi2EN4cute5tupleIJNS5_1CILi1EEES8_S8_EEENS6_IJNS7_ILi128EEENS7_ILi96EEENS7_ILi192EEEEEELi128ENS_10bfloat16_tEfNS_4arch4Sm90ELb0ELb0ELb1ELb1ELb1ELb1ELb0ELb1ELb1ELb1ELb0ELb0EEENS1_21CollectiveEpilogueFwdINS6_IJSA_SA_SB_EEES9_SE_SG_Li256ELb1ELb1ELb0ELb0EEENS1_36VarlenDynamicPersistentTileSchedulerILi128ELi96ELi256ELi128ELb0ELb1ELb1ELb0ELb1ELb1EEEEEEEEEvNT_6ParamsE)
        /*04c4*/ 	.word	0x00000050


	//----- nvinfo : EIATTR_MIN_STACK_SIZE
	.align		4
.L_234:
        /*04c8*/ 	.byte	0x04, 0x12
        /*04ca*/ 	.short	(.L_236 - .L_235)
	.align		4
.L_235:
        /*04cc*/ 	.word	index@(_ZN7cutlass13device_kernelIN5flash11enable_sm90INS1_16FlashAttnFwdSm90INS1_25CollectiveMainloopFwdSm90ILi2EN4cute5tupleIJNS5_1CILi1EEES8_S8_EEENS6_IJNS7_ILi128EEENS7_ILi96EEENS7_ILi192EEEEEELi128ENS_10bfloat16_tEfNS_4arch4Sm90ELb0ELb1ELb1ELb0ELb1ELb0ELb0ELb1ELb1ELb1ELb0ELb0EEENS1_21CollectiveEpilogueFwdINS6_IJSA_SA_SB_EEES9_SE_SG_Li256ELb0ELb1ELb0ELb0EEENS1_30DynamicPersistentTileSchedulerILi256ELi128ELb0ELb1ELb1EEEEEEEEEvNT_6ParamsE)
        /*04d0*/ 	.word	0x00000008


	//----- nvinfo : EIATTR_MIN_STACK_SIZE
	.align		4
.L_236:
        /*04d4*/ 	.byte	0x04, 0x12
        /*04d6*/ 	.short	(.L_238 - .L_237)
	.align		4
.L_237:
        /*04d8*/ 	.word	index@(_ZN7cutlass13device_kernelIN5flash11enable_sm90INS1_16FlashAttnFwdSm90INS1_25CollectiveMainloopFwdSm90ILi2EN4cute5tupleIJNS5_1CILi1EEES8_S8_EEENS6_IJNS7_ILi128EEENS7_ILi96EEENS7_ILi192EEEEEELi128ENS_10bfloat16_tEfNS_4arch4Sm90ELb0ELb1ELb1ELb1ELb1ELb0ELb0ELb1ELb1ELb1ELb0ELb0EEENS1_21CollectiveEpilogueFwdINS6_IJSA_SA_SB_EEES9_SE_SG_Li256ELb1ELb1ELb0ELb0EEENS1_36VarlenDynamicPersistentTileSchedulerILi128ELi96ELi256ELi128ELb0ELb1ELb1ELb1ELb0ELb1EEEEEEEEEvNT_6ParamsE)
        /*04dc*/ 	.word	0x00000020


	//----- nvinfo : EIATTR_MIN_STACK_SIZE
	.align		4
.L_238:
        /*04e0*/ 	.byte	0x04, 0x12
        /*04e2*/ 	.short	(.L_240 - .L_239)
	.align		4
.L_239:
        /*04e4*/ 	.word	index@(_ZN7cutlass13device_kernelIN5flash11enable_sm90INS1_16FlashAttnFwdSm90INS1_25CollectiveMainloopFwdSm90ILi2EN4cute5tupleIJNS5_1CILi1EEES8_S8_EEENS6_IJNS7_ILi128EEENS7_ILi96EEENS7_ILi192EEEEEELi128ENS_10bfloat16_tEfNS_4arch4Sm90ELb0ELb1ELb1ELb1ELb1ELb1ELb0ELb1ELb1ELb1ELb0ELb0EEENS1_21CollectiveEpilogueFwdINS6_IJSA_SA_SB_EEES9_SE_SG_Li256ELb1ELb1ELb0ELb0EEENS1_36VarlenDynamicPersistentTileSchedulerILi128ELi96ELi256ELi128ELb0ELb1ELb1ELb1ELb0ELb1EEEEEEEEEvNT_6ParamsE)
        /*04e8*/ 	.word	0x00000048


	//----- nvinfo : EIATTR_MIN_STACK_SIZE
	.align		4
.L_240:
        /*04ec*/ 	.byte	0x04, 0x12
        /*04ee*/ 	.short	(.L_242 - .L_241)
	.align		4
.L_241:
        /*04f0*/ 	.word	index@(_ZN7cutlass13device_kernelIN5flash11enable_sm90INS1_16FlashAttnFwdSm90INS1_25CollectiveMainloopFwdSm90ILi2EN4cute5tupleIJNS5_1CILi1EEES8_S8_EEENS6_IJNS7_ILi128EEENS7_ILi96EEENS7_ILi192EEEEEELi128ENS_10bfloat16_tEfNS_4arch4Sm90ELb1ELb0ELb1ELb0ELb1ELb0ELb0ELb1ELb1ELb1ELb0ELb0EEENS1_21CollectiveEpilogueFwdINS6_IJSA_SA_SB_EEES9_SE_SG_Li256ELb0ELb1ELb0ELb0EEENS1_30DynamicPersistentTileSchedulerILi256ELi128ELb0ELb1ELb1EEEEEEEEEvNT_6ParamsE)
        /*04f4*/ 	.word	0x00000008


	//----- nvinfo : EIATTR_MIN_STACK_SIZE
	.align		4
.L_242:
        /*04f8*/ 	.byte	0x04, 0x12
        /*04fa*/ 	.short	(.L_244 - .L_243)
	.align		4
.L_243:
        /*04fc*/ 	.word	index@(_ZN7cutlass13device_kernelIN5flash11enable_sm90INS1_16FlashAttnFwdSm90INS1_25CollectiveMainloopFwdSm90ILi2EN4cute5tupleIJNS5_1CILi1EEES8_S8_EEENS6_IJNS7_ILi128EEENS7_ILi96EEENS7_ILi192EEEEEELi128ENS_10bfloat16_tEfNS_4arch4Sm90ELb1ELb0ELb1ELb1ELb1ELb0ELb0ELb1ELb1ELb1ELb0ELb0EEENS1_21CollectiveEpilogueFwdINS6_IJSA_SA_SB_EEES9_SE_SG_Li256ELb1ELb1ELb0ELb0EEENS1_36VarlenDynamicPersistentTileSchedulerILi128ELi96ELi256ELi128ELb0ELb1ELb1ELb1ELb1ELb1EEEEEEEEEvNT_6ParamsE)
        /*0500*/ 	.word	0x00000020


	//----- nvinfo : EIATTR_MIN_STACK_SIZE
	.align		4
.L_244:
        /*0504*/ 	.byte	0x04, 0x12
        /*0506*/ 	.short	(.L_246 - .L_245)
	.align		4
.L_245:
        /*0508*/ 	.word	index@(_ZN7cutlass13device_kernelIN5flash11enable_sm90INS1_16FlashAttnFwdSm90INS1_25CollectiveMainloopFwdSm90ILi2EN4cute5tupleIJNS5_1CILi1EEES8_S8_EEENS6_IJNS7_ILi128EEENS7_ILi96EEENS7_ILi192EEEEEELi128ENS_10bfloat16_tEfNS_4arch4Sm90ELb1ELb0ELb1ELb1ELb1ELb1ELb0ELb1ELb1ELb1ELb0ELb0EEENS1_21CollectiveEpilogueFwdINS6_IJSA_SA_SB_EEES9_SE_SG_Li256ELb1ELb1ELb0ELb0EEENS1_36VarlenDynamicPersistentTileSchedulerILi128ELi96ELi256ELi128ELb0ELb1ELb1ELb1ELb1ELb1EEEEEEEEEvNT_6ParamsE)
        /*050c*/ 	.word	0x00000040


	//----- nvinfo : EIATTR_MIN_STACK_SIZE
	.align		4
.L_246:
        /*0510*/ 	.byte	0x04, 0x12
        /*0512*/ 	.short	(.L_248 - .L_247)
	.align		4
.L_247:
        /*0514*/ 	.word	index@(_ZN7cutlass13device_kernelIN5flash11enable_sm90INS1_16FlashAttnFwdSm90INS1_25CollectiveMainloopFwdSm90ILi2EN4cute5tupleIJNS5_1CILi1EEES8_S8_EEENS6_IJNS7_ILi64EEESA_SA_EEELi512ENS_10bfloat16_tEfNS_4arch4Sm90ELb0ELb0ELb1ELb0ELb1ELb0ELb0ELb0ELb0ELb1ELb0ELb0EEENS1_21CollectiveEpilogueFwdINS6_IJSA_NS7_ILi512EEESA_EEES9_SC_SE_Li256ELb0ELb1ELb0ELb0EEENS1_29StaticPersistentTileSchedulerILb0EEEEEEEEEvNT_6ParamsE)
        /*0518*/ 	.word	0x00000030


	//----- nvinfo : EIATTR_MIN_STACK_SIZE
	.align		4
.L_248:
        /*051c*/ 	.byte	0x04, 0x12
        /*051e*/ 	.short	(.L_250 - .L_249)
	.align		4
.L_249:
        /*0520*/ 	.word	index@(_ZN7cutlass13device_kernelIN5flash11enable_sm90INS1_16FlashAttnFwdSm90INS1_25CollectiveMainloopFwdSm90ILi2EN4cute5tupleIJNS5_1CILi1EEES8_S8_EEENS6_IJNS7_ILi64EEESA_SA_EEELi512ENS_10bfloat16_tEfNS_4arch4Sm90ELb0ELb0ELb1ELb0ELb1ELb0ELb1ELb0ELb0ELb1ELb0ELb0EEENS1_21CollectiveEpilogueFwdINS6_IJSA_NS7_ILi512EEESA_EEES9_SC_SE_Li256ELb0ELb1ELb0ELb0EEENS1_29StaticPersistentTileSchedulerILb0EEEEEEEEEvNT_6ParamsE)
        /*0524*/ 	.word	0x00000030


	//----- nvinfo : EIATTR_MIN_STACK_SIZE
	.align		4
.L_250:
        /*0528*/ 	.byte	0x04, 0x12
        /*052a*/ 	.short	(.L_252 - .L_251)
	.align		4
.L_251:
        /*052c*/ 	.word	index@(_ZN7cutlass13device_kernelIN5flash11enable_sm90INS1_16FlashAttnFwdSm90INS1_25CollectiveMainloopFwdSm90ILi2EN4cute5tupleIJNS5_1CILi1EEES8_S8_EEENS6_IJNS7_ILi64EEESA_SA_EEELi512ENS_10bfloat16_tEfNS_4arch4Sm90ELb0ELb0ELb1ELb1ELb1ELb0ELb0ELb0ELb0ELb1ELb0ELb0EEENS1_21CollectiveEpilogueFwdINS6_IJSA_NS7_ILi512EEESA_EEES9_SC_SE_Li256ELb1ELb1ELb0ELb0EEENS1_36VarlenDynamicPersistentTileSchedulerILi64ELi64ELi256ELi128ELb0ELb1ELb1ELb0ELb1ELb1EEEEEEEEEvNT_6ParamsE)
        /*0530*/ 	.word	0x00000038


	//----- nvinfo : EIATTR_MIN_STACK_SIZE
	.align		4
.L_252:
        /*0534*/ 	.byte	0x04, 0x12
        /*0536*/ 	.short	(.L_254 - .L_253)
	.align		4
.L_253:
        /*0538*/ 	.word	index@(_ZN7cutlass13device_kernelIN5flash11enable_sm90INS1_16FlashAttnFwdSm90INS1_25CollectiveMainloopFwdSm90ILi2EN4cute5tupleIJNS5_1CILi1EEES8_S8_EEENS6_IJNS7_ILi64EEESA_SA_EEELi512ENS_10bfloat16_tEfNS_4arch4Sm90ELb0ELb0ELb1ELb1ELb1ELb1ELb0ELb0ELb0ELb1ELb0ELb0EEENS1_21CollectiveEpilogueFwdINS6_IJSA_NS7_ILi512EEESA_EEES9_SC_SE_Li256ELb1ELb1ELb0ELb0EEENS1_36VarlenDynamicPersistentTileSchedulerILi64ELi64ELi256ELi128ELb0ELb1ELb1ELb0ELb1ELb1EEEEEEEEEvNT_6ParamsE)
        /*053c*/ 	.word	0x00000060


	//----- nvinfo : EIATTR_MIN_STACK_SIZE
	.align		4
.L_254:
        /*0540*/ 	.byte	0x04, 0x12
        /*0542*/ 	.short	(.L_256 - .L_255)
	.align		4
.L_255:
        /*0544*/ 	.word	index@(_ZN7cutlass13device_kernelIN5flash11enable_sm90INS1_16FlashAttnFwdSm90INS1_25CollectiveMainloopFwdSm90ILi2EN4cute5tupleIJNS5_1CILi1EEES8_S8_EEENS6_IJNS7_ILi64EEESA_SA_EEELi512ENS_10bfloat16_tEfNS_4arch4Sm90ELb0ELb0ELb1ELb1ELb1ELb0ELb1ELb0ELb0ELb1ELb0ELb0EEENS1_21CollectiveEpilogueFwdINS6_IJSA_NS7_ILi512EEESA_EEES9_SC_SE_Li256ELb1ELb1ELb0ELb0EEENS1_36VarlenDynamicPersistentTileSchedulerILi64ELi64ELi256ELi128ELb0ELb1ELb1ELb0ELb1ELb1EEEEEEEEEvNT_6ParamsE)
        /*0548*/ 	.word	0x00000030


	//----- nvinfo : EIATTR_MIN_STACK_SIZE
	.align		4
.L_256:
        /*054c*/ 	.byte	0x04, 0x12
        /*054e*/ 	.short	(.L_258 - .L_257)
	.align		4
.L_257:
        /*0550*/ 	.word	index@(_ZN7cutlass13device_kernelIN5flash11enable_sm90INS1_16FlashAttnFwdSm90INS1_25CollectiveMainloopFwdSm90ILi2EN4cute5tupleIJNS5_1CILi1EEES8_S8_EEENS6_IJNS7_ILi64EEESA_SA_EEELi512ENS_10bfloat16_tEfNS_4arch4Sm90ELb0ELb0ELb1ELb1ELb1ELb1ELb1ELb0ELb0ELb1ELb0ELb0EEENS1_21CollectiveEpilogueFwdINS6_IJSA_NS7_ILi512EEESA_EEES9_SC_SE_Li256ELb1ELb1ELb0ELb0EEENS1_36VarlenDynamicPersistentTileSchedulerILi64ELi64ELi256ELi128ELb0ELb1ELb1ELb0ELb1ELb1EEEEEEEEEvNT_6ParamsE)
        /*0554*/ 	.word	0x00000070


	//----- nvinfo : EIATTR_MIN_STACK_SIZE
	.align		4
.L_258:
        /*0558*/ 	.byte	0x04, 0x12
        /*055a*/ 	.short	(.L_260 - .L_259)
	.align		4
.L_259:
        /*055c*/ 	.word	index@(_ZN7cutlass13device_kernelIN5flash11enable_sm90INS1_16FlashAttnFwdSm90INS1_25CollectiveMainloopFwdSm90ILi2EN4cute5tupleIJNS5_1CILi1EEES8_S8_EEENS6_IJNS7_ILi64EEESA_SA_EEELi512ENS_10bfloat16_tEfNS_4arch4Sm90ELb0ELb1ELb1ELb0ELb1ELb0ELb0ELb0ELb0ELb1ELb0ELb0EEENS1_21CollectiveEpilogueFwdINS6_IJSA_NS7_ILi512EEESA_EEES9_SC_SE_Li256ELb0ELb1ELb0ELb0EEENS1_30DynamicPersistentTileSchedulerILi256ELi128ELb0ELb1ELb1EEEEEEEEEvNT_6ParamsE)
        /*0560*/ 	.word	0x00000010


	//----- nvinfo : EIATTR_MIN_STACK_SIZE
	.align		4
.L_260:
        /*0564*/ 	.byte	0x04, 0x12
        /*0566*/ 	.short	(.L_262 - .L_261)
	.align		4
.L_261:
        /*0568*/ 	.word	index@(_ZN7cutlass13device_kernelIN5flash11enable_sm90INS1_16FlashAttnFwdSm90INS1_25CollectiveMainloopFwdSm90ILi2EN4cute5tupleIJNS5_1CILi1EEES8_S8_EEENS6_IJNS7_ILi64EEESA_SA_EEELi512ENS_10bfloat16_tEfNS_4arch4Sm90ELb0ELb1ELb1ELb0ELb1ELb0ELb1ELb0ELb0ELb1ELb0ELb0EEENS1_21CollectiveEpilogueFwdINS6_IJSA_NS7_ILi512EEESA_EEES9_SC_SE_Li256ELb0ELb1ELb0ELb0EEENS1_30DynamicPersistentTileSchedulerILi256ELi128ELb0ELb1ELb1EEEEEEEEEvNT_6ParamsE)
        /*056c*/ 	.word	0x00000450


	//----- nvinfo : EIATTR_MIN_STACK_SIZE
	.align		4
.L_262:
        /*0570*/ 	.byte	0x04, 0x12
        /*0572*/ 	.short	(.L_264 - .L_263)
	.align		4
.L_263:
        /*0574*/ 	.word	index@(_ZN7cutlass13device_kernelIN5flash11enable_sm90INS1_16FlashAttnFwdSm90INS1_25CollectiveMainloopFwdSm90ILi2EN4cute5tupleIJNS5_1CILi1EEES8_S8_EEENS6_IJNS7_ILi64EEESA_SA_EEELi512ENS_10bfloat16_tEfNS_4arch4Sm90ELb0ELb1ELb1ELb1ELb1ELb0ELb0ELb0ELb0ELb1ELb0ELb0EEENS1_21CollectiveEpilogueFwdINS6_IJSA_NS7_ILi512EEESA_EEES9_SC_SE_Li256ELb1ELb1ELb0ELb0EEENS1_36VarlenDynamicPersistentTileSchedulerILi64ELi64ELi256ELi128ELb0ELb1ELb1ELb1ELb0ELb1EEEEEEEEEvNT_6ParamsE)
        /*0578*/ 	.word	0x00000020


	//----- nvinfo : EIATTR_MIN_STACK_SIZE
	.align		4
.L_264:
        /*057c*/ 	.byte	0x04, 0x12
        /*057e*/ 	.short	(.L_266 - .L_265)
	.align		4
.L_265:
        /*0580*/ 	.word	index@(_ZN7cutlass13device_kernelIN5flash11enable_sm90INS1_16FlashAttnFwdSm90INS1_25CollectiveMainloopFwdSm90ILi2EN4cute5tupleIJNS5_1CILi1EEES8_S8_EEENS6_IJNS7_ILi64EEESA_SA_EEELi512ENS_10bfloat16_tEfNS_4arch4Sm90ELb0ELb1ELb1ELb1ELb1ELb1ELb0ELb0ELb0ELb1ELb0ELb0EEENS1_21CollectiveEpilogueFwdINS6_IJSA_NS7_ILi512EEESA_EEES9_SC_SE_Li256ELb1ELb1ELb0ELb0EEENS1_36VarlenDynamicPersistentTileSchedulerILi64ELi64ELi256ELi128ELb0ELb1ELb1ELb1ELb0ELb1EEEEEEEEEvNT_6ParamsE)
        /*0584*/ 	.word	0x00000068


	//----- nvinfo : EIATTR_MIN_STACK_SIZE
	.align		4
.L_266:
        /*0588*/ 	.byte	0x04, 0x12
        /*058a*/ 	.short	(.L_268 - .L_267)
	.align		4
.L_267:
        /*058c*/ 	.word	index@(_ZN7cutlass13device_kernelIN5flash11enable_sm90INS1_16FlashAttnFwdSm90INS1_25CollectiveMainloopFwdSm90ILi2EN4cute5tupleIJNS5_1CILi1EEES8_S8_EEENS6_IJNS7_ILi64EEESA_SA_EEELi512ENS_10bfloat16_tEfNS_4arch4Sm90ELb0ELb1ELb1ELb1ELb1ELb0ELb1ELb0ELb0ELb1ELb0ELb0EEENS1_21CollectiveEpilogueFwdINS6_IJSA_NS7_ILi512EEESA_EEES9_SC_SE_Li256ELb1ELb1ELb0ELb0EEENS1_36VarlenDynamicPersistentTileSchedulerILi64ELi64ELi256ELi128ELb0ELb1ELb1ELb1ELb0ELb1EEEEEEEEEvNT_6ParamsE)
        /*0590*/ 	.word	0x00000450


	//----- nvinfo : EIATTR_MIN_STACK_SIZE
	.align		4
.L_268:
        /*0594*/ 	.byte	0x04, 0x12
        /*0596*/ 	.short	(.L_270 - .L_269)
	.align		4
.L_269:
        /*0598*/ 	.word	index@(_ZN7cutlass13device_kernelIN5flash11enable_sm90INS1_16FlashAttnFwdSm90INS1_25CollectiveMainloopFwdSm90ILi2EN4cute5tupleIJNS5_1CILi1EEES8_S8_EEENS6_IJNS7_ILi64EEESA_SA_EEELi512ENS_10bfloat16_tEfNS_4arch4Sm90ELb0ELb1ELb1ELb1ELb1ELb1ELb1ELb0ELb0ELb1ELb0ELb0EEENS1_21CollectiveEpilogueFwdINS6_IJSA_NS7_ILi512EEESA_EEES9_SC_SE_Li256ELb1ELb1ELb0ELb0EEENS1_36VarlenDynamicPersistentTileSchedulerILi64ELi64ELi256ELi128ELb0ELb1ELb1ELb1ELb0ELb1EEEEEEEEEvNT_6ParamsE)
        /*059c*/ 	.word	0x00000460


	//----- nvinfo : EIATTR_MIN_STACK_SIZE
	.align		4
.L_270:
        /*05a0*/ 	.byte	0x04, 0x12
        /*05a2*/ 	.short	(.L_272 - .L_271)
	.align		4
.L_271:
        /*05a4*/ 	.word	index@(_ZN7cutlass13device_kernelIN5flash11enable_sm90INS1_16FlashAttnFwdSm90INS1_25CollectiveMainloopFwdSm90ILi2EN4cute5tupleIJNS5_1CILi1EEES8_S8_EEENS6_IJNS7_ILi64EEESA_SA_EEELi512ENS_10bfloat16_tEfNS_4arch4Sm90ELb1ELb0ELb1ELb0ELb1ELb0ELb0ELb0ELb0ELb1ELb0ELb0EEENS1_21CollectiveEpilogueFwdINS6_IJSA_NS7_ILi512EEESA_EEES9_SC_SE_Li256ELb0ELb1ELb0ELb0EEENS1_30DynamicPersistentTileSchedulerILi256ELi128ELb0ELb1ELb1EEEEEEEEEvNT_6ParamsE)
        /*05a8*/ 	.word	0x00000010


	//----- nvinfo : EIATTR_MIN_STACK_SIZE
	.align		4
.L_272:
        /*05ac*/ 	.byte	0x04, 0x12
        /*05ae*/ 	.short	(.L_274 - .L_273)
	.align		4
.L_273:
        /*05b0*/ 	.word	index@(_ZN7cutlass13device_kernelIN5flash11enable_sm90INS1_16FlashAttnFwdSm90INS1_25CollectiveMainloopFwdSm90ILi2EN4cute5tupleIJNS5_1CILi1EEES8_S8_EEENS6_IJNS7_ILi64EEESA_SA_EEELi512ENS_10bfloat16_tEfNS_4arch4Sm90ELb1ELb0ELb1ELb0ELb1ELb0ELb1ELb0ELb0ELb1ELb0ELb0EEENS1_21CollectiveEpilogueFwdINS6_IJSA_NS7_ILi512EEESA_EEES9_SC_SE_Li256ELb0ELb1ELb0ELb0EEENS1_30DynamicPersistentTileSchedulerILi256ELi128ELb0ELb1ELb1EEEEEEEEEvNT_6ParamsE)
        /*05b4*/ 	.word	0x00000018


	//----- nvinfo : EIATTR_MIN_STACK_SIZE
	.align		4
.L_274:
        /*05b8*/ 	.byte	0x04, 0x12
        /*05ba*/ 	.short	(.L_276 - .L_275)
	.align		4
.L_275:
        /*05bc*/ 	.word	index@(_ZN7cutlass13device_kernelIN5flash11enable_sm90INS1_16FlashAttnFwdSm90INS1_25CollectiveMainloopFwdSm90ILi2EN4cute5tupleIJNS5_1CILi1EEES8_S8_EEENS6_IJNS7_ILi64EEESA_SA_EEELi512ENS_10bfloat16_tEfNS_4arch4Sm90ELb1ELb0ELb1ELb1ELb1ELb0ELb0ELb0ELb0ELb1ELb0ELb0EEENS1_21CollectiveEpilogueFwdINS6_IJSA_NS7_ILi512EEESA_EEES9_SC_SE_Li256ELb1ELb1ELb0ELb0EEENS1_36VarlenDynamicPersistentTileSchedulerILi64ELi64ELi256ELi128ELb0ELb1ELb1ELb1ELb1ELb1EEEEEEEEEvNT_6ParamsE)
        /*05c0*/ 	.word	0x00000030


	//----- nvinfo : EIATTR_MIN_STACK_SIZE
	.align		4
.L_276:
        /*05c4*/ 	.byte	0x04, 0x12
        /*05c6*/ 	.short	(.L_278 - .L_277)
	.align		4
.L_277:
        /*05c8*/ 	.word	index@(_ZN7cutlass13device_kernelIN5flash11enable_sm90INS1_16FlashAttnFwdSm90INS1_25CollectiveMainloopFwdSm90ILi2EN4cute5tupleIJNS5_1CILi1EEES8_S8_EEENS6_IJNS7_ILi64EEESA_SA_EEELi512ENS_10bfloat16_tEfNS_4arch4Sm90ELb1ELb0ELb1ELb1ELb1ELb1ELb0ELb0ELb0ELb1ELb0ELb0EEENS1_21CollectiveEpilogueFwdINS6_IJSA_NS7_ILi512EEESA_EEES9_SC_SE_Li256ELb1ELb1ELb0ELb0EEENS1_36VarlenDynamicPersistentTileSchedulerILi64ELi64ELi256ELi128ELb0ELb1ELb1ELb1ELb1ELb1EEEEEEEEEvNT_6ParamsE)
        /*05cc*/ 	.word	0x00000068


	//----- nvinfo : EIATTR_MIN_STACK_SIZE
	.align		4
.L_278:
        /*05d0*/ 	.byte	0x04, 0x12
        /*05d2*/ 	.short	(.L_280 - .L_279)
	.align		4
.L_279:
        /*05d4*/ 	.word	index@(_ZN7cutlass13device_kernelIN5flash11enable_sm90INS1_16FlashAttnFwdSm90INS1_25CollectiveMainloopFwdSm90ILi2EN4cute5tupleIJNS5_1CILi1EEES8_S8_EEENS6_IJNS7_ILi64EEESA_SA_EEELi512ENS_10bfloat16_tEfNS_4arch4Sm90ELb1ELb0ELb1ELb1ELb1ELb0ELb1ELb0ELb0ELb1ELb0ELb0EEENS1_21CollectiveEpilogueFwdINS6_IJSA_NS7_ILi512EEESA_EEES9_SC_SE_Li256ELb1ELb1ELb0ELb0EEENS1_36VarlenDynamicPersistentTileSchedulerILi64ELi64ELi256ELi128ELb0ELb1ELb1ELb1ELb1ELb1EEEEEEEEEvNT_6ParamsE)
        /*05d8*/ 	.word	0x00000028


	//----- nvinfo : EIATTR_MIN_STACK_SIZE
	.align		4
.L_280:
        /*05dc*/ 	.byte	0x04, 0x12
        /*05de*/ 	.short	(.L_282 - .L_281)
	.align		4
.L_281:
        /*05e0*/ 	.word	index@(_ZN7cutlass13device_kernelIN5flash11enable_sm90INS1_16FlashAttnFwdSm90INS1_25CollectiveMainloopFwdSm90ILi2EN4cute5tupleIJNS5_1CILi1EEES8_S8_EEENS6_IJNS7_ILi64EEESA_SA_EEELi512ENS_10bfloat16_tEfNS_4arch4Sm90ELb1ELb0ELb1ELb1ELb1ELb1ELb1ELb0ELb0ELb1ELb0ELb0EEENS1_21CollectiveEpilogueFwdINS6_IJSA_NS7_ILi512EEESA_EEES9_SC_SE_Li256ELb1ELb1ELb0ELb0EEENS1_36VarlenDynamicPersistentTileSchedulerILi64ELi64ELi256ELi128ELb0ELb1ELb1ELb1ELb1ELb1EEEEEEEEEvNT_6ParamsE)
        /*05e4*/ 	.word	0x00000078


	//----- nvinfo : EIATTR_MIN_STACK_SIZE
	.align		4
.L_282:
        /*05e8*/ 	.byte	0x04, 0x12
        /*05ea*/ 	.short	(.L_284 - .L_283)
	.align		4
.L_283:
        /*05ec*/ 	.word	index@(_ZN7cutlass13device_kernelIN5flash11enable_sm90INS1_16FlashAttnFwdSm90INS1_25CollectiveMainloopFwdSm90ILi2EN4cute5tupleIJNS5_1CILi1EEES8_S8_EEENS6_IJNS7_ILi128EEENS7_ILi96EEENS7_ILi64EEEEEELi256ENS_10bfloat16_tEfNS_4arch4Sm90ELb0ELb0ELb1ELb0ELb1ELb0ELb0ELb1ELb0ELb1ELb0ELb0EEENS1_21CollectiveEpilogueFwdINS6_IJSA_NS7_ILi256EEESB_EEES9_SE_SG_Li256ELb0ELb1ELb0ELb0EEENS1_29StaticPersistentTileSchedulerILb0EEEEEEEEEvNT_6ParamsE)
        /*05f0*/ 	.word	0x00000020


	//----- nvinfo : EIATTR_MIN_STACK_SIZE
	.align		4
.L_284:
        /*05f4*/ 	.byte	0x04, 0x12
        /*05f6*/ 	.short	(.L_286 - .L_285)
	.align		4
.L_285:
        /*05f8*/ 	.word	index@(_ZN7cutlass13device_kernelIN5flash11enable_sm90INS1_16FlashAttnFwdSm90INS1_25CollectiveMainloopFwdSm90ILi2EN4cute5tupleIJNS5_1CILi1EEES8_S8_EEENS6_IJNS7_ILi128EEENS7_ILi96EEENS7_ILi64EEEEEELi256ENS_10bfloat16_tEfNS_4arch4Sm90ELb0ELb0ELb1ELb0ELb1ELb0ELb1ELb1ELb0ELb1ELb0ELb0EEENS1_21CollectiveEpilogueFwdINS6_IJSA_NS7_ILi256EEESB_EEES9_SE_SG_Li256ELb0ELb1ELb0ELb0EEENS1_29StaticPersistentTileSchedulerILb0EEEEEEEEEvNT_6ParamsE)
        /*05fc*/ 	.word	0x00000020


	//----- nvinfo : EIATTR_MIN_STACK_SIZE
	.align		4
.L_286:
        /*0600*/ 	.byte	0x04, 0x12
        /*0602*/ 	.short	(.L_288 - .L_287)
	.align		4
.L_287:
        /*0604*/ 	.word	index@(_ZN7cutlass13device_kernelIN5flash11enable_sm90INS1_16FlashAttnFwdSm90INS1_25CollectiveMainloopFwdSm90ILi2EN4cute5tupleIJNS5_1CILi1EEES8_S8_EEENS6_IJNS7_ILi128EEENS7_ILi96EEENS7_ILi64EEEEEELi256ENS_10bfloat16_tEfNS_4arch4Sm90ELb0ELb0ELb1ELb1ELb1ELb0ELb0ELb1ELb0ELb1ELb0ELb0EEENS1_21CollectiveEpilogueFwdINS6_IJSA_NS7_ILi256EEESB_EEES9_SE_SG_Li256ELb1ELb1ELb0ELb0EEENS1_36VarlenDynamicPersistentTileSchedulerILi128ELi96ELi256ELi128ELb0ELb1ELb1ELb0ELb1ELb1EEEEEEEEEvNT_6ParamsE)
        /*0608*/ 	.word	0x00000030


	//----- nvinfo : EIATTR_MIN_STACK_SIZE
	.align		4
.L_288:
        /*060c*/ 	.byte	0x04, 0x12
        /*060e*/ 	.short	(.L_290 - .L_289)
	.align		4
.L_289:
        /*0610*/ 	.word	index@(_ZN7cutlass13device_kernelIN5flash11enable_sm90INS1_16FlashAttnFwdSm90INS1_25CollectiveMainloopFwdSm90ILi2EN4cute5tupleIJNS5_1CILi1EEES8_S8_EEENS6_IJNS7_ILi128EEENS7_ILi96EEENS7_ILi64EEEEEELi256ENS_10bfloat16_tEfNS_4arch4Sm90ELb0ELb0ELb1ELb1ELb1ELb1ELb0ELb1ELb0ELb1ELb0ELb0EEENS1_21CollectiveEpilogueFwdINS6_IJSA_NS7_ILi256EEESB_EEES9_SE_SG_Li256ELb1ELb1ELb0ELb0EEENS1_36VarlenDynamicPersistentTileSchedulerILi128ELi96ELi256ELi128ELb0ELb1ELb1ELb0ELb1ELb1EEEEEEEEEvNT_6ParamsE)
        /*0614*/ 	.word	0x00000060


	//----- nvinfo : EIATTR_MIN_STACK_SIZE
	.align		4
.L_290:
        /*0618*/ 	.byte	0x04, 0x12
        /*061a*/ 	.short	(.L_292 - .L_291)
	.align		4
.L_291:
        /*061c*/ 	.word	index@(_ZN7cutlass13device_kernelIN5flash11enable_sm90INS1_16FlashAttnFwdSm90INS1_25CollectiveMainloopFwdSm90ILi2EN4cute5tupleIJNS5_1CILi1EEES8_S8_EEENS6_IJNS7_ILi128EEENS7_ILi96EEENS7_ILi64EEEEEELi256ENS_10bfloat16_tEfNS_4arch4Sm90ELb0ELb0ELb1ELb1ELb1ELb0ELb1ELb1ELb0ELb1ELb0ELb0EEENS1_21CollectiveEpilogueFwdINS6_IJSA_NS7_ILi256EEESB_EEES9_SE_SG_Li256ELb1ELb1ELb0ELb0EEENS1_36VarlenDynamicPersistentTileSchedulerILi128ELi96ELi256ELi128ELb0ELb1ELb1ELb0ELb1ELb1EEEEEEEEEvNT_6ParamsE)
        /*0620*/ 	.word	0x00000028


	//----- nvinfo : EIATTR_MIN_STACK_SIZE
	.align		4
.L_292:
        /*0624*/ 	.byte	0x04, 0x12
        /*0626*/ 	.short	(.L_294 - .L_293)
	.align		4
.L_293:
        /*0628*/ 	.word	index@(_ZN7cutlass13device_kernelIN5flash11enable_sm90INS1_16FlashAttnFwdSm90INS1_25CollectiveMainloopFwdSm90ILi2EN4cute5tupleIJNS5_1CILi1EEES8_S8_EEENS6_IJNS7_ILi128EEENS7_ILi96EEENS7_ILi64EEEEEELi256ENS_10bfloat16_tEfNS_4arch4Sm90ELb0ELb0ELb1ELb1ELb1ELb1ELb1ELb1ELb0ELb1ELb0ELb0EEENS1_21CollectiveEpilogueFwdINS6_IJSA_NS7_ILi256EEESB_EEES9_SE_SG_Li256ELb1ELb1ELb0ELb0EEENS1_36VarlenDynamicPersistentTileSchedulerILi128ELi96ELi256ELi128ELb0ELb1ELb1ELb0ELb1ELb1EEEEEEEEEvNT_6ParamsE)
        /*062c*/ 	.word	0x00000090


	//----- nvinfo : EIATTR_MIN_STACK_SIZE
	.align		4
.L_294:
        /*0630*/ 	.byte	0x04, 0x12
        /*0632*/ 	.short	(.L_296 - .L_295)
	.align		4
.L_295:
        /*0634*/ 	.word	index@(_ZN7cutlass13device_kernelIN5flash11enable_sm90INS1_16FlashAttnFwdSm90INS1_25CollectiveMainloopFwdSm90ILi2EN4cute5tupleIJNS5_1CILi1EEES8_S8_EEENS6_IJNS7_ILi128EEENS7_ILi96EEENS7_ILi64EEEEEELi256ENS_10bfloat16_tEfNS_4arch4Sm90ELb0ELb1ELb1ELb0ELb1ELb0ELb0ELb1ELb0ELb1ELb0ELb0EEENS1_21CollectiveEpilogueFwdINS6_IJSA_NS7_ILi256EEESB_EEES9_SE_SG_Li256ELb0ELb1ELb0ELb0EEENS1_30DynamicPersistentTileSchedulerILi256ELi128ELb0ELb1ELb1EEEEEEEEEvNT_6ParamsE)
        /*0638*/ 	.word	0x00000430


	//----- nvinfo : EIATTR_MIN_STACK_SIZE
	.align		4
.L_296:
        /*063c*/ 	.byte	0x04, 0x12
        /*063e*/ 	.short	(.L_298 - .L_297)
	.align		4
.L_297:
        /*0640*/ 	.word	index@(_ZN7cutlass13device_kernelIN5flash11enable_sm90INS1_16FlashAttnFwdSm90INS1_25CollectiveMainloopFwdSm90ILi2EN4cute5tupleIJNS5_1CILi1EEES8_S8_EEENS6_IJNS7_ILi128EEENS7_ILi96EEENS7_ILi64EEEEEELi256ENS_10bfloat16_tEfNS_4arch4Sm90ELb0ELb1ELb1ELb0ELb1ELb0ELb1ELb1ELb0ELb1ELb0ELb0EEENS1_21CollectiveEpilogueFwdINS6_IJSA_NS7_ILi256EEESB_EEES9_SE_SG_Li256ELb0ELb1ELb0ELb0EEENS1_30DynamicPersistentTileSchedulerILi256ELi128ELb0ELb1ELb1EEEEEEEEEvNT_6ParamsE)
        /*0644*/ 	.word	0x00000460


	//----- nvinfo : EIATTR_MIN_STACK_SIZE
	.align		4
.L_298:
        /*0648*/ 	.byte	0x04, 0x12
        /*064a*/ 	.short	(.L_300 - .L_299)
	.align		4
.L_299:
        /*064c*/ 	.word	index@(_ZN7cutlass13device_kernelIN5flash11enable_sm90INS1_16FlashAttnFwdSm90INS1_25CollectiveMainloopFwdSm90ILi2EN4cute5tupleIJNS5_1CILi1EEES8_S8_EEENS6_IJNS7_ILi128EEENS7_ILi96EEENS7_ILi64EEEEEELi256ENS_10bfloat16_tEfNS_4arch4Sm90ELb0ELb1ELb1ELb1ELb1ELb0ELb0ELb1ELb0ELb1ELb0ELb0EEENS1_21CollectiveEpilogueFwdINS6_IJSA_NS7_ILi256EEESB_EEES9_SE_SG_Li256ELb1ELb1ELb0ELb0EEENS1_36VarlenDynamicPersistentTileSchedulerILi128ELi96ELi256ELi128ELb0ELb1ELb1ELb1ELb0ELb1EEEEEEEEEvNT_6ParamsE)
        /*0650*/ 	.word	0x00000430


	//----- nvinfo : EIATTR_MIN_STACK_SIZE
	.align		4
.L_300:
        /*0654*/ 	.byte	0x04, 0x12
        /*0656*/ 	.short	(.L_302 - .L_301)
	.align		4
.L_301:
        /*0658*/ 	.word	index@(_ZN7cutlass13device_kernelIN5flash11enable_sm90INS1_16FlashAttnFwdSm90INS1_25CollectiveMainloopFwdSm90ILi2EN4cute5tupleIJNS5_1CILi1EEES8_S8_EEENS6_IJNS7_ILi128EEENS7_ILi96EEENS7_ILi64EEEEEELi256ENS_10bfloat16_tEfNS_4arch4Sm90ELb0ELb1ELb1ELb1ELb1ELb1ELb0ELb1ELb0ELb1ELb0ELb0EEENS1_21CollectiveEpilogueFwdINS6_IJSA_NS7_ILi256EEESB_EEES9_SE_SG_Li256ELb1ELb1ELb0ELb0EEENS1_36VarlenDynamicPersistentTileSchedulerILi128ELi96ELi256ELi128ELb0ELb1ELb1ELb1ELb0ELb1EEEEEEEEEvNT_6ParamsE)
        /*065c*/ 	.word	0x00000440


	//----- nvinfo : EIATTR_MIN_STACK_SIZE
	.align		4
.L_302:
        /*0660*/ 	.byte	0x04, 0x12
        /*0662*/ 	.short	(.L_304 - .L_303)
	.align		4
.L_303:
        /*0664*/ 	.word	index@(_ZN7cutlass13device_kernelIN5flash11enable_sm90INS1_16FlashAttnFwdSm90INS1_25CollectiveMainloopFwdSm90ILi2EN4cute5tupleIJNS5_1CILi1EEES8_S8_EEENS6_IJNS7_ILi128EEENS7_ILi96EEENS7_ILi64EEEEEELi256ENS_10bfloat16_tEfNS_4arch4Sm90ELb0ELb1ELb1ELb1ELb1ELb0ELb1ELb1ELb0ELb1ELb0ELb0EEENS1_21CollectiveEpilogueFwdINS6_IJSA_NS7_ILi256EEESB_EEES9_SE_SG_Li256ELb1ELb1ELb0ELb0EEENS1_36VarlenDynamicPersistentTileSchedulerILi128ELi96ELi256ELi128ELb0ELb1ELb1ELb1ELb0ELb1EEEEEEEEEvNT_6ParamsE)
        /*0668*/ 	.word	0x00000480


	//----- nvinfo : EIATTR_MIN_STACK_SIZE
	.align		4
.L_304:
        /*066c*/ 	.byte	0x04, 0x12
        /*066e*/ 	.short	(.L_306 - .L_305)
	.align		4
.L_305:
        /*0670*/ 	.word	index@(_ZN7cutlass13device_kernelIN5flash11enable_sm90INS1_16FlashAttnFwdSm90INS1_25CollectiveMainloopFwdSm90ILi2EN4cute5tupleIJNS5_1CILi1EEES8_S8_EEENS6_IJNS7_ILi128EEENS7_ILi96EEENS7_ILi64EEEEEELi256ENS_10bfloat16_tEfNS_4arch4Sm90ELb0ELb1ELb1ELb1ELb1ELb1ELb1ELb1ELb0ELb1ELb0ELb0EEENS1_21CollectiveEpilogueFwdINS6_IJSA_NS7_ILi256EEESB_EEES9_SE_SG_Li256ELb1ELb1ELb0ELb0EEENS1_36VarlenDynamicPersistentTileSchedulerILi128ELi96ELi256ELi128ELb0ELb1ELb1ELb1ELb0ELb1EEEEEEEEEvNT_6ParamsE)
        /*0674*/ 	.word	0x000004b0


	//----- nvinfo : EIATTR_MIN_STACK_SIZE
	.align		4
.L_306:
        /*0678*/ 	.byte	0x04, 0x12
        /*067a*/ 	.short	(.L_308 - .L_307)
	.align		4
.L_307:
        /*067c*/ 	.word	index@(_ZN7cutlass13device_kernelIN5flash11enable_sm90INS1_16FlashAttnFwdSm90INS1_25CollectiveMainloopFwdSm90ILi2EN4cute5tupleIJNS5_1CILi1EEES8_S8_EEENS6_IJNS7_ILi128EEENS7_ILi96EEENS7_ILi64EEEEEELi256ENS_10bfloat16_tEfNS_4arch4Sm90ELb1ELb0ELb1ELb0ELb1ELb0ELb0ELb1ELb0ELb1ELb0ELb0EEENS1_21CollectiveEpilogueFwdINS6_IJSA_NS7_ILi256EEESB_EEES9_SE_SG_Li256ELb0ELb1ELb0ELb0EEENS1_30DynamicPersistentTileSchedulerILi256ELi128ELb0ELb1ELb1EEEEEEEEEvNT_6ParamsE)
        /*0680*/ 	.word	0x00000008


	//----- nvinfo : EIATTR_MIN_STACK_SIZE
	.align		4
.L_308:
        /*0684*/ 	.byte	0x04, 0x12
        /*0686*/ 	.short	(.L_310 - .L_309)
	.align		4
.L_309:
        /*0688*/ 	.word	index@(_ZN7cutlass13device_kernelIN5flash11enable_sm90INS1_16FlashAttnFwdSm90INS1_25CollectiveMainloopFwdSm90ILi2EN4cute5tupleIJNS5_1CILi1EEES8_S8_EEENS6_IJNS7_ILi128EEENS7_ILi96EEENS7_ILi64EEEEEELi256ENS_10bfloat16_tEfNS_4arch4Sm90ELb1ELb0ELb1ELb0ELb1ELb0ELb1ELb1ELb0ELb1ELb0ELb0EEENS1_21CollectiveEpilogueFwdINS6_IJSA_NS7_ILi256EEESB_EEES9_SE_SG_Li256ELb0ELb1ELb0ELb0EEENS1_30DynamicPersistentTileSchedulerILi256ELi128ELb0ELb1ELb1EEEEEEEEEvNT_6ParamsE)
        /*068c*/ 	.word	0x00000010


	//----- nvinfo : EIATTR_MIN_STACK_SIZE
	.align		4
.L_310:
        /*0690*/ 	.byte	0x04, 0x12
        /*0692*/ 	.short	(.L_312 - .L_311)
	.align		4
.L_311:
        /*0694*/ 	.word	index@(_ZN7cutlass13device_kernelIN5flash11enable_sm90INS1_16FlashAttnFwdSm90INS1_25CollectiveMainloopFwdSm90ILi2EN4cute5tupleIJNS5_1CILi1EEES8_S8_EEENS6_IJNS7_ILi128EEENS7_ILi96EEENS7_ILi64EEEEEELi256ENS_10bfloat16_tEfNS_4arch4Sm90ELb1ELb0ELb1ELb1ELb1ELb0ELb0ELb1ELb0ELb1ELb0ELb0EEENS1_21CollectiveEpilogueFwdINS6_IJSA_NS7_ILi256EEESB_EEES9_SE_SG_Li256ELb1ELb1ELb0ELb0EEENS1_36VarlenDynamicPersistentTileSchedulerILi128ELi96ELi256ELi128ELb0ELb1ELb1ELb1ELb1ELb1EEEEEEEEEvNT_6ParamsE)
        /*0698*/ 	.word	0x00000028


	//----- nvinfo : EIATTR_MIN_STACK_SIZE
	.align		4
.L_312:
        /*069c*/ 	.byte	0x04, 0x12
        /*069e*/ 	.short	(.L_314 - .L_313)
	.align		4
.L_313:
        /*06a0*/ 	.word	index@(_ZN7cutlass13device_kernelIN5flash11enable_sm90INS1_16FlashAttnFwdSm90INS1_25CollectiveMainloopFwdSm90ILi2EN4cute5tupleIJNS5_1CILi1EEES8_S8_EEENS6_IJNS7_ILi128EEENS7_ILi96EEENS7_ILi64EEEEEELi256ENS_10bfloat16_tEfNS_4arch4Sm90ELb1ELb0ELb1ELb1ELb1ELb1ELb0ELb1ELb0ELb1ELb0ELb0EEENS1_21CollectiveEpilogueFwdINS6_IJSA_NS7_ILi256EEESB_EEES9_SE_SG_Li256ELb1ELb1ELb0ELb0EEENS1_36VarlenDynamicPersistentTileSchedulerILi128ELi96ELi256ELi128ELb0ELb1ELb1ELb1ELb1ELb1EEEEEEEEEvNT_6ParamsE)
        /*06a4*/ 	.word	0x00000060


	//----- nvinfo : EIATTR_MIN_STACK_SIZE
	.align		4
.L_314:
        /*06a8*/ 	.byte	0x04, 0x12
        /*06aa*/ 	.short	(.L_316 - .L_315)
	.align		4
.L_315:
        /*06ac*/ 	.word	index@(_ZN7cutlass13device_kernelIN5flash11enable_sm90INS1_16FlashAttnFwdSm90INS1_25CollectiveMainloopFwdSm90ILi2EN4cute5tupleIJNS5_1CILi1EEES8_S8_EEENS6_IJNS7_ILi128EEENS7_ILi96EEENS7_ILi64EEEEEELi256ENS_10bfloat16_tEfNS_4arch4Sm90ELb1ELb0ELb1ELb1ELb1ELb0ELb1ELb1ELb0ELb1ELb0ELb0EEENS1_21CollectiveEpilogueFwdINS6_IJSA_NS7_ILi256EEESB_EEES9_SE_SG_Li256ELb1ELb1ELb0ELb0EEENS1_36VarlenDynamicPersistentTileSchedulerILi128ELi96ELi256ELi128ELb0ELb1ELb1ELb1ELb1ELb1EEEEEEEEEvNT_6ParamsE)
        /*06b0*/ 	.word	0x00000028


	//----- nvinfo : EIATTR_MIN_STACK_SIZE
	.align		4
.L_316:
        /*06b4*/ 	.byte	0x04, 0x12
        /*06b6*/ 	.short	(.L_318 - .L_317)
	.align		4
.L_317:
        /*06b8*/ 	.word	index@(_ZN7cutlass13device_kernelIN5flash11enable_sm90INS1_16FlashAttnFwdSm90INS1_25CollectiveMainloopFwdSm90ILi2EN4cute5tupleIJNS5_1CILi1EEES8_S8_EEENS6_IJNS7_ILi128EEENS7_ILi96EEENS7_ILi64EEEEEELi256ENS_10bfloat16_tEfNS_4arch4Sm90ELb1ELb0ELb1ELb1ELb1ELb1ELb1ELb1ELb0ELb1ELb0ELb0EEENS1_21CollectiveEpilogueFwdINS6_IJSA_NS7_ILi256EEESB_EEES9_SE_SG_Li256ELb1ELb1ELb0ELb0EEENS1_36VarlenDynamicPersistentTileSchedulerILi128ELi96ELi256ELi128ELb0ELb1ELb1ELb1ELb1ELb1EEEEEEEEEvNT_6ParamsE)
        /*06bc*/ 	.word	0x00000100
.L_318:


//--------------------- .nv.compat                --------------------------
	.section	.nv.compat,"",@"SHT_CUDA_COMPAT_INFO"
	.align	4
        /*0000*/ 	.byte	0x02, 0x09, 0x01, 0x00, 0x02, 0x02, 0x04, 0x00, 0x02, 0x05, 0x05, 0x00, 0x03, 0x07, 0x01, 0x01
        /*0010*/ 	.byte	0x02, 0x03, 0x01, 0x00, 0x02, 0x06, 0x01, 0x00, 0x04, 0x0b, 0x08, 0x00, 0x00, 0x00, 0x00, 0x00
        /*0020*/ 	.byte	0x00, 0x00, 0x00, 0x00


//--------------------- .nv.info._ZN7cutlass13device_kernelIN5flash11enable_sm90INS1_16FlashAttnFwdSm90INS1_25CollectiveMainloopFwdSm90ILi2EN4cute5tupleIJNS5_1CILi1EEES8_S8_EEENS6_IJNS7_ILi128EEENS7_ILi96EEENS7_ILi192EEEEEELi128ENS_10bfloat16_tEfNS_4arch4Sm90ELb0ELb0ELb1ELb0ELb1ELb0ELb0ELb1ELb1ELb1ELb0ELb0EEENS1_21CollectiveEpilogueFwdINS6_IJSA_SA_SB_EEES9_SE_SG_Li256ELb0ELb1ELb0ELb0EEENS1_29StaticPersistentTileSchedulerILb0EEEEEEEEEvNT_6ParamsE --------------------------
	.section	.nv.info._ZN7cutlass13device_kernelIN5flash11enable_sm90INS1_16FlashAttnFwdSm90INS1_25CollectiveMainloopFwdSm90ILi2EN4cute5tupleIJNS5_1CILi1EEES8_S8_EEENS6_IJNS7_ILi128EEENS7_ILi96EEENS7_ILi192EEEEEELi128ENS_10bfloat16_tEfNS_4arch4Sm90ELb0ELb0ELb1ELb0ELb1ELb0ELb0ELb1ELb1ELb1ELb0ELb0EEENS1_21CollectiveEpilogueFwdINS6_IJSA_SA_SB_EEES9_SE_SG_Li256ELb0ELb1ELb0ELb0EEENS1_29StaticPersistentTileSchedulerILb0EEEEEEEEEvNT_6ParamsE,"",@"SHT_CUDA_INFO"
	.sectionflags	@""
	.align	4


	//----- nvinfo : EIATTR_CUDA_API_VERSION
	.align		4
        /*0000*/ 	.byte	0x04, 0x37
        /*0002*/ 	.short	(.L_320 - .L_319)
.L_319:
        /*0004*/ 	.word	0x00000082


	//----- nvinfo : EIATTR_KPARAM_INFO
	.align		4
.L_320:
        /*0008*/ 	.byte	0x04, 0x17
        /*000a*/ 	.short	(.L_322 - .L_321)
.L_321:
        /*000c*/ 	.word	0x00000000
        /*0010*/ 	.short	0x0000
        /*0012*/ 	.short	0x0070
        /*0014*/ 	.byte	0x00, 0xf0, 0x01, 0x28


	//----- nvinfo : EIATTR_SPARSE_MMA_MASK
	.align		4
.L_322:
        /*0018*/ 	.byte	0x03, 0x50
        /*001a*/ 	.short	0x0000


	//----- nvinfo : EIATTR_MAXREG_COUNT
	.align		4
        /*001c*/ 	.byte	0x03, 0x1b
        /*001e*/ 	.short	0x00a8


	//----- nvinfo : EIATTR_NUM_BARRIERS
	.align		4
        /*0020*/ 	.byte	0x02, 0x4c
        /*0022*/ 	.byte	0x09
	.zero		1


	//----- nvinfo : EIATTR_EXTERNS
	.align		4
        /*0024*/ 	.byte	0x04, 0x0f
        /*0026*/ 	.short	(.L_324 - .L_323)


	//   ....[0]....
	.align		4
.L_323:
        /*0028*/ 	.word	index@(__assertfail)


	//----- nvinfo : EIATTR_ANNOTATIONS
	.align		4
.L_324:
        /*002c*/ 	.byte	0x04, 0x55
        /*002e*/ 	.short	(.L_326 - .L_325)


	//   ....[0]....
.L_325:
        /*0030*/ 	.word	0x00000001
        /*0034*/ 	.byte	0xa0, 0x08, 0x00, 0x00, 0x01, 0x00, 0x00, 0x00, 0x50, 0x09, 0x00, 0x00, 0x01, 0x00, 0x00, 0x00
        /*0044*/ 	.byte	0x50, 0x7b, 0x00, 0x00, 0x01, 0x00, 0x00, 0x00, 0x80, 0x7c, 0x00, 0x00, 0x01, 0x00, 0x00, 0x00
        /*0054*/ 	.byte	0xc0, 0x98, 0x00, 0x00, 0x01, 0x00, 0x00, 0x00, 0x60, 0xae, 0x00, 0x00, 0x01, 0x00, 0x00, 0x00
        /*0064*/ 	.byte	0x10, 0xaf, 0x00, 0x00, 0x01, 0x00, 0x00, 0x00, 0x90, 0xb0, 0x00, 0x00


	//----- nvinfo : EIATTR_MERCURY_ISA_VERSION
	.align		4
.L_326:
        /*0070*/ 	.byte	0x03, 0x5f
        /*0072*/ 	.short	0x0101


	//----- nvinfo : EIATTR_INT_WARP_WIDE_INSTR_OFFSETS
	.align		4
        /*0074*/ 	.byte	0x04, 0x31
        /*0076*/ 	.short	(.L_328 - .L_327)


	//   ....[0]....
.L_327:
        /*0078*/ 	.word	0x000000c0


	//   ....[1]....
        /*007c*/ 	.word	0x000000d0


	//   ....[2]....
        /*0080*/ 	.word	0x00000170


	//----- nvinfo : EIATTR_COOP_GROUP_MASK_REGIDS
	.align		4
.L_328:
        /*0084*/ 	.byte	0x04, 0x29
        /*0086*/ 	.short	(.L_330 - .L_329)


	//   ....[0]....
.L_329:
        /*0088*/ 	.word	0xffffffff


	//   ....[1]....
        /*008c*/ 	.word	0xffffffff


	//   ....[2]....
        /*0090*/ 	.word	0xffffffff


	//   ....[3]....
        /*0094*/ 	.word	0xffffffff


	//   ....[4]....
        /*0098*/ 	.word	0xffffffff


	//   ....[5]....
        /*009c*/ 	.word	0xffffffff


	//   ....[6]....
        /*00a0*/ 	.word	0xffffffff


	//   ....[7]....
        /*00a4*/ 	.word	0xffffffff


	//   ....[8]....
        /*00a8*/ 	.word	0xffffffff


	//   ....[9]....
        /*00ac*/ 	.word	0xffffffff


	//   ....[10]....
        /*00b0*/ 	.word	0xffffffff


	//   ....[11]....
        /*00b4*/ 	.word	0xffffffff


	//   ....[12]....
        /*00b8*/ 	.word	0xffffffff


	//   ....[13]....
        /*00bc*/ 	.word	0xffffffff


	//   ....[14]....
        /*00c0*/ 	.word	0xffffffff


	//   ....[15]....
        /*00c4*/ 	.word	0xffffffff


	//   ....[16]....
        /*00c8*/ 	.word	0xffffffff


	//   ....[17]....
        /*00cc*/ 	.word	0xffffffff


	//   ....[18]....
        /*00d0*/ 	.word	0xffffffff


	//   ....[19]....
        /*00d4*/ 	.word	0xffffffff


	//   ....[20]....
        /*00d8*/ 	.word	0xffffffff


	//   ....[21]....
        /*00dc*/ 	.word	0xffffffff


	//   ....[22]....
        /*00e0*/ 	.word	0xffffffff


	//   ....[23]....
        /*00e4*/ 	.word	0xffffffff


	//   ....[24]....
        /*00e8*/ 	.word	0xffffffff


	//   ....[25]....
        /*00ec*/ 	.word	0xffffffff


	//   ....[26]....
        /*00f0*/ 	.word	0xffffffff


	//   ....[27]....
        /*00f4*/ 	.word	0xffffffff


	//   ....[28]....
        /*00f8*/ 	.word	0xffffffff


	//   ....[29]....
        /*00fc*/ 	.word	0xffffffff


	//   ....[30]....
        /*0100*/ 	.word	0xffffffff


	//   ....[31]....
        /*0104*/ 	.word	0xffffffff


	//   ....[32]....
        /*0108*/ 	.word	0xffffffff


	//   ....[33]....
        /*010c*/ 	.word	0xffffffff


	//   ....[34]....
        /*0110*/ 	.word	0xffffffff


	//   ....[35]....
        /*0114*/ 	.word	0xffffffff


	//   ....[36]....
        /*0118*/ 	.word	0xffffffff


	//   ....[37]....
        /*011c*/ 	.word	0xffffffff


	//   ....[38]....
        /*0120*/ 	.word	0xffffffff


	//   ....[39]....
        /*0124*/ 	.word	0xffffffff


	//   ....[40]....
        /*0128*/ 	.word	0xffffffff


	//   ....[41]....
        /*012c*/ 	.word	0xffffffff


	//   ....[42]....
        /*0130*/ 	.word	0xffffffff


	//   ....[43]....
        /*0134*/ 	.word	0xffffffff


	//   ....[44]....
        /*0138*/ 	.word	0xffffffff


	//   ....[45]....
        /*013c*/ 	.word	0xffffffff


	//   ....[46]....
        /*0140*/ 	.word	0xffffffff


	//   ....[47]....
        /*0144*/ 	.word	0xffffffff


	//   ....[48]....
        /*0148*/ 	.word	0xffffffff


	//   ....[49]....
        /*014c*/ 	.word	0xffffffff


	//   ....[50]....
        /*0150*/ 	.word	0xffffffff


	//   ....[51]....
        /*0154*/ 	.word	0xffffffff


	//   ....[52]....
        /*0158*/ 	.word	0xffffffff


	//   ....[53]....
        /*015c*/ 	.word	0xffffffff


	//   ....[54]....
        /*0160*/ 	.word	0xffffffff


	//   ....[55]....
        /*0164*/ 	.word	0xffffffff


	//   ....[56]....
        /*0168*/ 	.word	0xffffffff


	//   ....[57]....
        /*016c*/ 	.word	0xffffffff


	//   ....[58]....
        /*0170*/ 	.word	0xffffffff


	//   ....[59]....
        /*0174*/ 	.word	0xffffffff


	//   ....[60]....
        /*0178*/ 	.word	0xffffffff


	//   ....[61]....
        /*017c*/ 	.word	0xffffffff


	//   ....[62]....
        /*0180*/ 	.word	0xffffffff


	//   ....[63]....
        /*0184*/ 	.word	0xffffffff


	//   ....[64]....
        /*0188*/ 	.word	0xffffffff


	//   ....[65]....
        /*018c*/ 	.word	0xffffffff


	//   ....[66]....
        /*0190*/ 	.word	0xffffffff


	//   ....[67]....
        /*0194*/ 	.word	0xffffffff


	//   ....[68]....
        /*0198*/ 	.word	0xffffffff


	//   ....[69]....
        /*019c*/ 	.word	0xffffffff


	//   ....[70]....
        /*01a0*/ 	.word	0xffffffff


	//   ....[71]....
        /*01a4*/ 	.word	0xffffffff


	//   ....[72]....
        /*01a8*/ 	.word	0xffffffff


	//   ....[73]....
        /*01ac*/ 	.word	0xffffffff


	//   ....[74]....
        /*01b0*/ 	.word	0xffffffff


	//   ....[75]....
        /*01b4*/ 	.word	0xffffffff


	//   ....[76]....
        /*01b8*/ 	.word	0xffffffff


	//   ....[77]....
        /*01bc*/ 	.word	0xffffffff


	//   ....[78]....
        /*01c0*/ 	.word	0xffffffff


	//   ....[79]....
        /*01c4*/ 	.word	0xffffffff


	//   ....[80]....
        /*01c8*/ 	.word	0xffffffff


	//   ....[81]....
        /*01cc*/ 	.word	0xffffffff


	//   ....[82]....
        /*01d0*/ 	.word	0xffffffff


	//   ....[83]....
        /*01d4*/ 	.word	0xffffffff


	//   ....[84]....
        /*01d8*/ 	.word	0xffffffff


	//   ....[85]....
        /*01dc*/ 	.word	0xffffffff


	//   ....[86]....
        /*01e0*/ 	.word	0xffffffff


	//   ....[87]....
        /*01e4*/ 	.word	0xffffffff


	//   ....[88]....
        /*01e8*/ 	.word	0xffffffff


	//   ....[89]....
        /*01ec*/ 	.word	0xffffffff


	//   ....[90]....
        /*01f0*/ 	.word	0xffffffff


	//   ....[91]....
        /*01f4*/ 	.word	0xffffffff


	//   ....[92]....
        /*01f8*/ 	.word	0xffffffff


	//   ....[93]....
        /*01fc*/ 	.word	0xffffffff


	//   ....[94]....
        /*0200*/ 	.word	0xffffffff


	//   ....[95]....
        /*0204*/ 	.word	0xffffffff


	//   ....[96]....
        /*0208*/ 	.word	0x0500000f


	//   ....[97]....
        /*020c*/ 	.word	0x0500000f


	//   ....[98]....
        /*0210*/ 	.word	0x0500000f


	//   ....[99]....
        /*0214*/ 	.word	0x0500000f


	//   ....[100]....
        /*0218*/ 	.word	0x0500000f


	//   ....[101]....
        /*021c*/ 	.word	0x0500000f


	//   ....[102]....
        /*0220*/ 	.word	0x0500000f


	//   ....[103]....
        /*0224*/ 	.word	0x0500000f


	//   ....[104]....
        /*0228*/ 	.word	0x0500000f


	//   ....[105]....
        /*022c*/ 	.word	0x0500000f


	//   ....[106]....
        /*0230*/ 	.word	0x0500000f


	//   ....[107]....
        /*0234*/ 	.word	0x0500000f


	//   ....[108]....
        /*0238*/ 	.word	0x0500000f


	//   ....[109]....
        /*023c*/ 	.word	0x0500000f


	//   ....[110]....
        /*0240*/ 	.word	0x0500000f


	//   ....[111]....
        /*0244*/ 	.word	0x0500000f


	//   ....[112]....
        /*0248*/ 	.word	0x0500000f


	//   ....[113]....
        /*024c*/ 	.word	0x0500000f


	//   ....[114]....
        /*0250*/ 	.word	0x0500000f


	//   ....[115]....
        /*0254*/ 	.word	0x0500000f


	//   ....[116]....
        /*0258*/ 	.word	0x0500000f


	//   ....[117]....
        /*025c*/ 	.word	0x0500000f


	//   ....[118]....
        /*0260*/ 	.word	0x0500000f


	//   ....[119]....
        /*0264*/ 	.word	0x0500000f


	//   ....[120]....
        /*0268*/ 	.word	0x0500000f


	//   ....[121]....
        /*026c*/ 	.word	0x0500000f


	//   ....[122]....
        /*0270*/ 	.word	0x0500000f


	//   ....[123]....
        /*0274*/ 	.word	0x0500000f


	//   ....[124]....
        /*0278*/ 	.word	0x0500000f


	//   ....[125]....
        /*027c*/ 	.word	0x0500000f


	//   ....[126]....
        /*0280*/ 	.word	0x0500000f


	//   ....[127]....
        /*0284*/ 	.word	0x0500000f


	//   ....[128]....
        /*0288*/ 	.word	0x0500000f


	//   ....[129]....
        /*028c*/ 	.word	0x0500000f


	//   ....[130]....
        /*0290*/ 	.word	0x0500000f


	//   ....[131]....
        /*0294*/ 	.word	0x0500000f


	//   ....[132]....
        /*0298*/ 	.word	0x0500000f


	//   ....[133]....
        /*029c*/ 	.word	0x0500000f


	//   ....[134]....
        /*02a0*/ 	.word	0x0500000f


	//   ....[135]....
        /*02a4*/ 	.word	0x0500000f


	//   ....[136]....
        /*02a8*/ 	.word	0x0500000f


	//   ....[137]....
        /*02ac*/ 	.word	0x0500000f


	//   ....[138]....
        /*02b0*/ 	.word	0x0500000f


	//   ....[139]....
        /*02b4*/ 	.word	0x0500000f


	//   ....[140]....
        /*02b8*/ 	.word	0x0500000f


	//   ....[141]....
        /*02bc*/ 	.word	0x0500000f


	//   ....[142]....
        /*02c0*/ 	.word	0x0500000f


	//   ....[143]....
        /*02c4*/ 	.word	0x0500000f


	//   ....[144]....
        /*02c8*/ 	.word	0x0500000f


	//   ....[145]....
        /*02cc*/ 	.word	0x0500000f


	//   ....[146]....
        /*02d0*/ 	.word	0x0500000f


	//   ....[147]....
        /*02d4*/ 	.word	0x0500000f


	//   ....[148]....
        /*02d8*/ 	.word	0x0500000f


	//   ....[149]....
        /*02dc*/ 	.word	0x0500000f


	//   ....[150]....
        /*02e0*/ 	.word	0x0500000f


	//   ....[151]....
        /*02e4*/ 	.word	0x0500000f


	//   ....[152]....
        /*02e8*/ 	.word	0x0500000f


	//   ....[153]....
        /*02ec*/ 	.word	0x0500000f


	//   ....[154]....
        /*02f0*/ 	.word	0x0500000f


	//   ....[155]....
        /*02f4*/ 	.word	0x0500000f


	//   ....[156]....
        /*02f8*/ 	.word	0x0500000f


	//   ....[157]....
        /*02fc*/ 	.word	0x0500000f


	//   ....[158]....
        /*0300*/ 	.word	0x0500000f


	//   ....[159]....
        /*0304*/ 	.word	0x0500000f


	//   ....[160]....
        /*0308*/ 	.word	0x0500000f


	//   ....[161]....
        /*030c*/ 	.word	0x0500000f


	//----- nvinfo : EIATTR_COOP_GROUP_INSTR_OFFSETS
	.align		4
.L_330:
        /*0310*/ 	.byte	0x04, 0x28
        /*0312*/ 	.short	(.L_332 - .L_331)


	//   ....[0]....
.L_331:
        /*0314*/ 	.word	0x00000070


	//   ....[1]....
        /*0318*/ 	.word	0x000000b0


	//   ....[2]....
        /*031c*/ 	.word	0x000002d0


	//   ....[3]....
        /*0320*/ 	.word	0x00000430


	//   ....[4]....
        /*0324*/ 	.word	0x00000550


	//   ....[5]....
        /*0328*/ 	.word	0x000006b0


	//   ....[6]....
        /*032c*/ 	.word	0x00000ce0


	//   ....[7]....
        /*0330*/ 	.word	0x000024f0


	//   ....[8]....
        /*0334*/ 	.word	0x00002560


	//   ....[9]....
        /*0338*/ 	.word	0x00002970


	//   ....[10]....
        /*033c*/ 	.word	0x00002a00


	//   ....[11]....
        /*0340*/ 	.word	0x00004db0


	//   ....[12]....
        /*0344*/ 	.word	0x00004dd0


	//   ....[13]....
        /*0348*/ 	.word	0x00004df0


	//   ....[14]....
        /*034c*/ 	.word	0x00004e20


	//   ....[15]....
        /*0350*/ 	.word	0x00005f50


	//   ....[16]....
        /*0354*/ 	.word	0x00005f80


	//   ....[17]....
        /*0358*/ 	.word	0x00006040


	//   ....[18]....
        /*035c*/ 	.word	0x00006050


	//   ....[19]....
        /*0360*/ 	.word	0x00007030


	//   ....[20]....
        /*0364*/ 	.word	0x00007060


	//   ....[21]....
        /*0368*/ 	.word	0x000070f0


	//   ....[22]....
        /*036c*/ 	.word	0x00007160


	//   ....[23]....
        /*0370*/ 	.word	0x000076d0


	//   ....[24]....
        /*0374*/ 	.word	0x00007710


	//   ....[25]....
        /*0378*/ 	.word	0x000077e0


	//   ....[26]....
        /*037c*/ 	.word	0x00007800


	//   ....[27]....
        /*0380*/ 	.word	0x000078b0


	//   ....[28]....
        /*0384*/ 	.word	0x000078d0


	//   ....[29]....
        /*0388*/ 	.word	0x00007990


	//   ....[30]....
        /*038c*/ 	.word	0x000079d0


	//   ....[31]....
        /*0390*/ 	.word	0x00008ab0


	//   ....[32]....
        /*0394*/ 	.word	0x00008ad0


	//   ....[33]....
        /*0398*/ 	.word	0x00008ae0


	//   ....[34]....
        /*039c*/ 	.word	0x00008b30


	//   ....[35]....
        /*03a0*/ 	.word	0x00008b80


	//   ....[36]....
        /*03a4*/ 	.word	0x00008bd0


	//   ....[37]....
        /*03a8*/ 	.word	0x00008c70


	//   ....[38]....
        /*03ac*/ 	.word	0x00008c90


	//   ....[39]....
        /*03b0*/ 	.word	0x00008d20


	//   ....[40]....
        /*03b4*/ 	.word	0x00008d40


	//   ....[41]....
        /*03b8*/ 	.word	0x00008dd0


	//   ....[42]....
        /*03bc*/ 	.word	0x00008df0


	//   ....[43]....
        /*03c0*/ 	.word	0x000093e0


	//   ....[44]....
        /*03c4*/ 	.word	0x00009400


	//   ....[45]....
        /*03c8*/ 	.word	0x00009430


	//   ....[46]....
        /*03cc*/ 	.word	0x00009470


	//   ....[47]....
        /*03d0*/ 	.word	0x000094f0


	//   ....[48]....
        /*03d4*/ 	.word	0x00009510


	//   ....[49]....
        /*03d8*/ 	.word	0x000095a0


	//   ....[50]....
        /*03dc*/ 	.word	0x000095d0


	//   ....[51]....
        /*03e0*/ 	.word	0x00009650


	//   ....[52]....
        /*03e4*/ 	.word	0x00009670


	//   ....[53]....
        /*03e8*/ 	.word	0x00009700


	//   ....[54]....
        /*03ec*/ 	.word	0x00009720


	//   ....[55]....
        /*03f0*/ 	.word	0x000097b0


	//   ....[56]....
        /*03f4*/ 	.word	0x000097e0


	//   ....[57]....
        /*03f8*/ 	.word	0x00009860


	//   ....[58]....
        /*03fc*/ 	.word	0x00009880


	//   ....[59]....
        /*0400*/ 	.word	0x00009ed0


	//   ....[60]....
        /*0404*/ 	.word	0x00009f00


	//   ....[61]....
        /*0408*/ 	.word	0x00009f10


	//   ....[62]....
        /*040c*/ 	.word	0x00009f30


	//   ....[63]....
        /*0410*/ 	.word	0x00009f80


	//   ....[64]....
        /*0414*/ 	.word	0x00009fa0


	//   ....[65]....
        /*0418*/ 	.word	0x0000a000


	//   ....[66]....
        /*041c*/ 	.word	0x0000a020


	//   ....[67]....
        /*0420*/ 	.word	0x0000a070


	//   ....[68]....
        /*0424*/ 	.word	0x0000a090


	//   ....[69]....
        /*0428*/ 	.word	0x0000a0e0


	//   ....[70]....
        /*042c*/ 	.word	0x0000a100


	//   ....[71]....
        /*0430*/ 	.word	0x0000a390


	//   ....[72]....
        /*0434*/ 	.word	0x0000a3b0


	//   ....[73]....
        /*0438*/ 	.word	0x0000a3d0


	//   ....[74]....
        /*043c*/ 	.word	0x0000a430


	//   ....[75]....
        /*0440*/ 	.word	0x0000a450


	//   ....[76]....
        /*0444*/ 	.word	0x0000a4b0


	//   ....[77]....
        /*0448*/ 	.word	0x0000a4d0


	//   ....[78]....
        /*044c*/ 	.word	0x0000a530


	//   ....[79]....
        /*0450*/ 	.word	0x0000a550


	//   ....[80]....
        /*0454*/ 	.word	0x0000a5b0


	//   ....[81]....
        /*0458*/ 	.word	0x0000a5d0


	//   ....[82]....
        /*045c*/ 	.word	0x0000a5e0


	//   ....[83]....
        /*0460*/ 	.word	0x0000aa50


	//   ....[84]....
        /*0464*/ 	.word	0x0000aa70


	//   ....[85]....
        /*0468*/ 	.word	0x0000aa90


	//   ....[86]....
        /*046c*/ 	.word	0x0000aad0


	//   ....[87]....
        /*0470*/ 	.word	0x0000ab20


	//   ....[88]....
        /*0474*/ 	.word	0x0000ab50


	//   ....[89]....
        /*0478*/ 	.word	0x0000aba0


	//   ....[90]....
        /*047c*/ 	.word	0x0000abd0


	//   ....[91]....
        /*0480*/ 	.word	0x0000ac20


	//   ....[92]....
        /*0484*/ 	.word	0x0000ac50


	//   ....[93]....
        /*0488*/ 	.word	0x0000aca0


	//   ....[94]....
        /*048c*/ 	.word	0x0000acd0


	//   ....[95]....
        /*0490*/ 	.word	0x0000b010


	//   ....[96]....
        /*0494*/ 	.word	0x0000b510


	//   ....[97]....
        /*0498*/ 	.word	0x0000b600


	//   ....[98]....
        /*049c*/ 	.word	0x0000b6a0


	//   ....[99]....
        /*04a0*/ 	.word	0x0000b730


	//   ....[100]....
        /*04a4*/ 	.word	0x0000b7f0


	//   ....[101]....
        /*04a8*/ 	.word	0x0000b870


	//   ....[102]....
        /*04ac*/ 	.word	0x0000b950


	//   ....[103]....
        /*04b0*/ 	.word	0x0000b9e0


	//   ....[104]....
        /*04b4*/ 	.word	0x0000bab0


	//   ....[105]....
        /*04b8*/ 	.word	0x0000bb40


	//   ....[106]....
        /*04bc*/ 	.word	0x0000bc10


	//   ....[107]....
        /*04c0*/ 	.word	0x0000bc90


	//   ....[108]....
        /*04c4*/ 	.word	0x0000bd60


	//   ....[109]....
        /*04c8*/ 	.word	0x0000bdf0


	//   ....[110]....
        /*04cc*/ 	.word	0x0000be60


	//   ....[111]....
        /*04d0*/ 	.word	0x0000bee0


	//   ....[112]....
        /*04d4*/ 	.word	0x0000bfa0


	//   ....[113]....
        /*04d8*/ 	.word	0x0000c010


	//   ....[114]....
        /*04dc*/ 	.word	0x0000c100


	//   ....[115]....
        /*04e0*/ 	.word	0x0000c190


	//   ....[116]....
        /*04e4*/ 	.word	0x0000c260


	//   ....[117]....
        /*04e8*/ 	.word	0x0000c2e0


	//   ....[118]....
        /*04ec*/ 	.word	0x0000c3c0


	//   ....[119]....
        /*04f0*/ 	.word	0x0000c430


	//   ....[120]....
        /*04f4*/ 	.word	0x0000c520


	//   ....[121]....
        /*04f8*/ 	.word	0x0000c5b0


	//   ....[122]....
        /*04fc*/ 	.word	0x0000c680


	//   ....[123]....
        /*0500*/ 	.word	0x0000c700


	//   ....[124]....
        /*0504*/ 	.word	0x0000c7c0


	//   ....[125]....
        /*0508*/ 	.word	0x0000c900


	//   ....[126]....
        /*050c*/ 	.word	0x0000c9b0


	//   ....[127]....
        /*0510*/ 	.word	0x0000ca10


	//   ....[128]....
        /*0514*/ 	.word	0x0000cad0


	//   ....[129]....
        /*0518*/ 	.word	0x0000cb30


	//   ....[130]....
        /*051c*/ 	.word	0x0000cbf0


	//   ....[131]....
        /*0520*/ 	.word	0x0000cc50


	//   ....[132]....
        /*0524*/ 	.word	0x0000cd10


	//   ....[133]....
        /*0528*/ 	.word	0x0000cd70


	//   ....[134]....
        /*052c*/ 	.word	0x0000ce30


	//   ....[135]....
        /*0530*/ 	.word	0x0000ce90


	//   ....[136]....
        /*0534*/ 	.word	0x0000cf50


	//   ....[137]....
        /*0538*/ 	.word	0x0000d030


	//   ....[138]....
        /*053c*/ 	.word	0x0000d0d0


	//   ....[139]....
        /*0540*/ 	.word	0x0000d130


	//   ....[140]....
        /*0544*/ 	.word	0x0000d200


	//   ....[141]....
        /*0548*/ 	.word	0x0000d260


	//   ....[142]....
        /*054c*/ 	.word	0x0000d330


	//   ....[143]....
        /*0550*/ 	.word	0x0000d390


	//   ....[144]....
        /*0554*/ 	.word	0x0000d460


	//   ....[145]....
        /*0558*/ 	.word	0x0000d4c0


	//   ....[146]....
        /*055c*/ 	.word	0x0000d590


	//   ....[147]....
        /*0560*/ 	.word	0x0000d5f0


	//   ....[148]....
        /*0564*/ 	.word	0x0000d6b0


	//   ....[149]....
        /*0568*/ 	.word	0x0000d7d0


	//   ....[150]....
        /*056c*/ 	.word	0x0000d870


	//   ....[151]....
        /*0570*/ 	.word	0x0000d8d0


	//   ....[152]....
        /*0574*/ 	.word	0x0000d9a0


	//   ....[153]....
        /*0578*/ 	.word	0x0000da40


	//   ....[154]....
        /*057c*/ 	.word	0x0000db00


	//   ....[155]....
        /*0580*/ 	.word	0x0000dba0


	//   ....[156]....
        /*0584*/ 	.word	0x0000dc60


	//   ....[157]....
        /*0588*/ 	.word	0x0000dd00


	//   ....[158]....
        /*058c*/ 	.word	0x0000ddc0


	//   ....[159]....
        /*0590*/ 	.word	0x0000de60


	//   ....[160]....
        /*0594*/ 	.word	0x0000df20


	//   ....[161]....
        /*0598*/ 	.word	0x0000e070


	//----- nvinfo : EIATTR_REG_RECONFIG
	.align		4
.L_332:
        /*059c*/ 	.byte	0x01, 0x54
	.zero		2


	//----- nvinfo : EIATTR_SYSCALL_OFFSETS
	.align		4
        /*05a0*/ 	.byte	0x04, 0x46
        /*05a2*/ 	.short	(.L_334 - .L_333)


	//   ....[0]....
.L_333:
        /*05a4*/ 	.word	0x00001050


	//   ....[1]....
        /*05a8*/ 	.word	0x00008260


	//   ....[2]....
        /*05ac*/ 	.word	0x000083a0


	//   ....[3]....
        /*05b0*/ 	.word	0x00008490


	//   ....[4]....
        /*05b4*/ 	.word	0x000090f0


	//----- nvinfo : EIATTR_MBARRIER_INSTR_OFFSETS
	.align		4
.L_334:
        /*05b8*/ 	.byte	0x04, 0x39
        /*05ba*/ 	.short	(.L_336 - .L_335)


	//   ....[0]....
.L_335:
        /*05bc*/ 	.word	0x00000180
        /*05c0*/ 	.word	0x000000ff
        /*05c4*/ 	.word	0x0002a800
        /*05c8*/ 	.short	0x0100
        /*05ca*/ 	.byte	0x08
	.zero		1


	//   ....[1]....
        /*05cc*/ 	.word	0x00000190
        /*05d0*/ 	.word	0x000000ff
        /*05d4*/ 	.word	0x0002a820
        /*05d8*/ 	.short	0x0100
        /*05da*/ 	.byte	0x08
	.zero		1


	//   ....[2]....
        /*05dc*/ 	.word	0x00000280
        /*05e0*/ 	.word	0x000000ff
        /*05e4*/ 	.word	0x0002a830
        /*05e8*/ 	.short	0x0100
        /*05ea*/ 	.byte	0x08
	.zero		1


	//   ....[3]....
        /*05ec*/ 	.word	0x00000290
        /*05f0*/ 	.word	0x000000ff
        /*05f4*/ 	.word	0x0002a840
        /*05f8*/ 	.short	0x0100
        /*05fa*/ 	.byte	0x08
	.zero		1


	//   ....[4]....
        /*05fc*/ 	.word	0x000002a0
        /*0600*/ 	.word	0x000000ff
        /*0604*/ 	.word	0x0002a838
        /*0608*/ 	.short	0x0100
        /*060a*/ 	.byte	0x08
	.zero		1


	//   ....[5]....
        /*060c*/ 	.word	0x000002b0
        /*0610*/ 	.word	0x000000ff
        /*0614*/ 	.word	0x0002a848
        /*0618*/ 	.short	0x0100
        /*061a*/ 	.byte	0x08
	.zero		1


	//   ....[6]....
        /*061c*/ 	.word	0x000003e0
        /*0620*/ 	.word	0x000000ff
        /*0624*/ 	.word	0x0002a850
        /*0628*/ 	.short	0x0100
        /*062a*/ 	.byte	0x08
	.zero		1


	//   ....[7]....
        /*062c*/ 	.word	0x000003f0
        /*0630*/ 	.word	0x000000ff
        /*0634*/ 	.word	0x0002a860
        /*0638*/ 	.short	0x0100
        /*063a*/ 	.byte	0x08
	.zero		1


	//   ....[8]....
        /*063c*/ 	.word	0x00000400
        /*0640*/ 	.word	0x000000ff
        /*0644*/ 	.word	0x0002a858
        /*0648*/ 	.short	0x0100
        /*064a*/ 	.byte	0x08
	.zero		1


	//   ....[9]....
        /*064c*/ 	.word	0x00000410
        /*0650*/ 	.word	0x000000ff
        /*0654*/ 	.word	0x0002a868
        /*0658*/ 	.short	0x0100
        /*065a*/ 	.byte	0x08
	.zero		1


	//   ....[10]....
        /*065c*/ 	.word	0x00000500
        /*0660*/ 	.word	0x000000ff
        /*0664*/ 	.word	0x0002a870
        /*0668*/ 	.short	0x0100
        /*066a*/ 	.byte	0x06
	.zero		1


	//   ....[11]....
        /*066c*/ 	.word	0x00000510
        /*0670*/ 	.word	0x000000ff
        /*0674*/ 	.word	0x0002a880
        /*0678*/ 	.short	0x0100
        /*067a*/ 	.byte	0x06
	.zero		1


	//   ....[12]....
        /*067c*/ 	.word	0x00000520
        /*0680*/ 	.word	0x000000ff
        /*0684*/ 	.word	0x0002a878
        /*0688*/ 	.short	0x0100
        /*068a*/ 	.byte	0x06
	.zero		1


	//   ....[13]....
        /*068c*/ 	.word	0x00000530
        /*0690*/ 	.word	0x000000ff
        /*0694*/ 	.word	0x0002a888
        /*0698*/ 	.short	0x0100
        /*069a*/ 	.byte	0x06
	.zero		1


	//   ....[14]....
        /*069c*/ 	.word	0x00000660
        /*06a0*/ 	.word	0x000000ff
        /*06a4*/ 	.word	0x0002a890
        /*06a8*/ 	.short	0x0100
        /*06aa*/ 	.byte	0x08
	.zero		1


	//   ....[15]....
        /*06ac*/ 	.word	0x00000670
        /*06b0*/ 	.word	0x000000ff
        /*06b4*/ 	.word	0x0002a8a0
        /*06b8*/ 	.short	0x0100
        /*06ba*/ 	.byte	0x08
	.zero		1


	//   ....[16]....
        /*06bc*/ 	.word	0x00000680
        /*06c0*/ 	.word	0x000000ff
        /*06c4*/ 	.word	0x0002a898
        /*06c8*/ 	.short	0x0100
        /*06ca*/ 	.byte	0x08
	.zero		1


	//   ....[17]....
        /*06cc*/ 	.word	0x00000690
        /*06d0*/ 	.word	0x000000ff
        /*06d4*/ 	.word	0x0002a8a8
        /*06d8*/ 	.short	0x0100
        /*06da*/ 	.byte	0x08
	.zero		1


	//   ....[18]....
        /*06dc*/ 	.word	0x000007d0
        /*06e0*/ 	.word	0x000000ff
        /*06e4*/ 	.word	0x0002a8b0
        /*06e8*/ 	.short	0x0100
        /*06ea*/ 	.byte	0x08
	.zero		1


	//   ....[19]....
        /*06ec*/ 	.word	0x000007e0
        /*06f0*/ 	.word	0x000000ff
        /*06f4*/ 	.word	0x0002a8c0
        /*06f8*/ 	.short	0x0100
        /*06fa*/ 	.byte	0x08
	.zero		1


	//   ....[20]....
        /*06fc*/ 	.word	0x000007f0
        /*0700*/ 	.word	0x000000ff
        /*0704*/ 	.word	0x0002a8b8
        /*0708*/ 	.short	0x0100
        /*070a*/ 	.byte	0x08
	.zero		1


	//   ....[21]....
        /*070c*/ 	.word	0x00000800
        /*0710*/ 	.word	0x000000ff
        /*0714*/ 	.word	0x0002a8c8
        /*0718*/ 	.short	0x0100
        /*071a*/ 	.byte	0x08
	.zero		1


	//   ....[22]....
        /*071c*/ 	.word	0x00001090
        /*0720*/ 	.word	0x000000ff
        /*0724*/ 	.word	0x0002a800
        /*0728*/ 	.short	0x010a
        /*072a*/ 	.byte	0x29
	.zero		1


	//   ....[23]....
        /*072c*/ 	.word	0x00001130
        /*0730*/ 	.word	0x00000000
        /*0734*/ 	.word	0x0002a830
        /*0738*/ 	.short	0x010a
        /*073a*/ 	.byte	0x3f
	.zero		1


	//   ....[24]....
        /*073c*/ 	.word	0x00001180
        /*0740*/ 	.word	0x00000000
        /*0744*/ 	.word	0x0002a830
        /*0748*/ 	.short	0x010a
        /*074a*/ 	.byte	0x3f
	.zero		1


	//   ....[25]....
        /*074c*/ 	.word	0x00001e20
        /*0750*/ 	.word	0x000000ff
        /*0754*/ 	.word	0x00000000
        /*0758*/ 	.short	0x0101
        /*075a*/ 	.byte	0x04
	.zero		1


	//   ....[26]....
        /*075c*/ 	.word	0x000038a0
        /*0760*/ 	.word	0x000000ff
        /*0764*/ 	.word	0x0002a830
        /*0768*/ 	.short	0x010a
        /*076a*/ 	.byte	0x08
	.zero		1


	//   ....[27]....
        /*076c*/ 	.word	0x000038e0
        /*0770*/ 	.word	0x000000ff
        /*0774*/ 	.word	0x0002a830
        /*0778*/ 	.short	0x010a
        /*077a*/ 	.byte	0x08
	.zero		1


	//   ....[28]....
        /*077c*/ 	.word	0x000041e0
        /*0780*/ 	.word	0x000000ff
        /*0784*/ 	.word	0x0002a850
        /*0788*/ 	.short	0x010a
        /*078a*/ 	.byte	0x09
	.zero		1


	//   ....[29]....
        /*078c*/ 	.word	0x00004220
        /*0790*/ 	.word	0x000000ff
        /*0794*/ 	.word	0x0002a850
        /*0798*/ 	.short	0x010a
        /*079a*/ 	.byte	0x09
	.zero		1


	//   ....[30]....
        /*079c*/ 	.word	0x000048b0
        /*07a0*/ 	.word	0x000000ff
        /*07a4*/ 	.word	0x00000000
        /*07a8*/ 	.short	0x0101
        /*07aa*/ 	.byte	0x08
	.zero		1


	//   ....[31]....
        /*07ac*/ 	.word	0x000058a0
        /*07b0*/ 	.word	0x000000ff
        /*07b4*/ 	.word	0x00000000
        /*07b8*/ 	.short	0x0101
        /*07ba*/ 	.byte	0x09
	.zero		1


	//   ....[32]....
        /*07bc*/ 	.word	0x00005ea0
        /*07c0*/ 	.word	0x000000ff
        /*07c4*/ 	.word	0x0002a850
        /*07c8*/ 	.short	0x010a
        /*07ca*/ 	.byte	0x0a
	.zero		1


	//   ....[33]....
        /*07cc*/ 	.word	0x00005ee0
        /*07d0*/ 	.word	0x000000ff
        /*07d4*/ 	.word	0x0002a850
        /*07d8*/ 	.short	0x010a
        /*07da*/ 	.byte	0x0a
	.zero		1


	//   ....[34]....
        /*07dc*/ 	.word	0x00006ac0
        /*07e0*/ 	.word	0x000000ff
        /*07e4*/ 	.word	0x00000000
        /*07e8*/ 	.short	0x0101
        /*07ea*/ 	.byte	0x05
	.zero		1


	//   ....[35]....
        /*07ec*/ 	.word	0x000076f0
        /*07f0*/ 	.word	0x000000ff
        /*07f4*/ 	.word	0x00000000
        /*07f8*/ 	.short	0x0101
        /*07fa*/ 	.byte	0x04
	.zero		1


	//   ....[36]....
        /*07fc*/ 	.word	0x00008900
        /*0800*/ 	.word	0x00000000
        /*0804*/ 	.word	0x0002a840
        /*0808*/ 	.short	0x010a
        /*080a*/ 	.byte	0x3f
	.zero		1


	//   ....[37]....
        /*080c*/ 	.word	0x00008ee0
        /*0810*/ 	.word	0x00000000
        /*0814*/ 	.word	0x0002a830
        /*0818*/ 	.short	0x0107
        /*081a*/ 	.byte	0x3f
	.zero		1


	//   ....[38]....
        /*081c*/ 	.word	0x00008f90
        /*0820*/ 	.word	0x00000000
        /*0824*/ 	.word	0x0002a830
        /*0828*/ 	.short	0x0101
        /*082a*/ 	.byte	0x3f
	.zero		1


	//   ....[39]....
        /*082c*/ 	.word	0x00009970
        /*0830*/ 	.word	0x000000ff
        /*0834*/ 	.word	0x0002a800
        /*0838*/ 	.short	0x0107
        /*083a*/ 	.byte	0x27
	.zero		1


	//   ....[40]....
        /*083c*/ 	.word	0x000099d0
        /*0840*/ 	.word	0x000000ff
        /*0844*/ 	.word	0x0002a800
        /*0848*/ 	.short	0x0101
        /*084a*/ 	.byte	0x27
	.zero		1


	//   ....[41]....
        /*084c*/ 	.word	0x000099f0
        /*0850*/ 	.word	0x000000ff
        /*0854*/ 	.word	0x0002a820
        /*0858*/ 	.short	0x010a
        /*085a*/ 	.byte	0x27
	.zero		1


	//   ....[42]....
        /*085c*/ 	.word	0x00009d00
        /*0860*/ 	.word	0x00000006
        /*0864*/ 	.word	0x0002a840
        /*0868*/ 	.short	0x010a
        /*086a*/ 	.byte	0x3f
	.zero		1


	//   ....[43]....
        /*086c*/ 	.word	0x0000a1d0
        /*0870*/ 	.word	0x00000006
        /*0874*/ 	.word	0x0002a830
        /*0878*/ 	.short	0x0107
        /*087a*/ 	.byte	0x3f
	.zero		1


	//   ....[44]....
        /*087c*/ 	.word	0x0000a280
        /*0880*/ 	.word	0x00000006
        /*0884*/ 	.word	0x0002a830
        /*0888*/ 	.short	0x0101
        /*088a*/ 	.byte	0x3f
	.zero		1


	//   ....[45]....
        /*088c*/ 	.word	0x0000a2f0
        /*0890*/ 	.word	0x00000006
        /*0894*/ 	.word	0x0002a860
        /*0898*/ 	.short	0x010a
        /*089a*/ 	.byte	0x3f
	.zero		1


	//   ....[46]....
        /*089c*/ 	.word	0x0000a710
        /*08a0*/ 	.word	0x00000006
        /*08a4*/ 	.word	0x0002a850
        /*08a8*/ 	.short	0x0107
        /*08aa*/ 	.byte	0x3f
	.zero		1


	//   ....[47]....
        /*08ac*/ 	.word	0x0000a850
        /*08b0*/ 	.word	0x00000006
        /*08b4*/ 	.word	0x0002a850
        /*08b8*/ 	.short	0x0101
        /*08ba*/ 	.byte	0x3f
	.zero		1


	//   ....[48]....
        /*08bc*/ 	.word	0x0000a9c0
        /*08c0*/ 	.word	0x00000004
        /*08c4*/ 	.word	0x0002a860
        /*08c8*/ 	.short	0x010a
        /*08ca*/ 	.byte	0x3f
	.zero		1


	//   ....[49]....
        /*08cc*/ 	.word	0x0000adb0
        /*08d0*/ 	.word	0x00000004
        /*08d4*/ 	.word	0x0002a850
        /*08d8*/ 	.short	0x0107
        /*08da*/ 	.byte	0x3f
	.zero		1


	//   ....[50]....
        /*08dc*/ 	.word	0x0000aea0
        /*08e0*/ 	.word	0x00000004
        /*08e4*/ 	.word	0x0002a850
        /*08e8*/ 	.short	0x0101
        /*08ea*/ 	.byte	0x3f
	.zero		1


	//   ....[51]....
        /*08ec*/ 	.word	0x0000af90
        /*08f0*/ 	.word	0x00000005
        /*08f4*/ 	.word	0x0002a820
        /*08f8*/ 	.short	0x010a
        /*08fa*/ 	.byte	0x3f
	.zero		1


	//   ....[52]....
        /*08fc*/ 	.word	0x0000b130
        /*0900*/ 	.word	0x00000003
        /*0904*/ 	.word	0x0002a840
        /*0908*/ 	.short	0x010a
        /*090a*/ 	.byte	0x3f
	.zero		1


	//   ....[53]....
        /*090c*/ 	.word	0x0000b1d0
        /*0910*/ 	.word	0x00000005
        /*0914*/ 	.word	0x0002a840
        /*0918*/ 	.short	0x010a
        /*091a*/ 	.byte	0x3f
	.zero		1


	//   ....[54]....
        /*091c*/ 	.word	0x0000b210
        /*0920*/ 	.word	0x00000003
        /*0924*/ 	.word	0x0002a860
        /*0928*/ 	.short	0x010a
        /*092a*/ 	.byte	0x3f
	.zero		1


	//   ....[55]....
        /*092c*/ 	.word	0x0000b250
        /*0930*/ 	.word	0x00000005
        /*0934*/ 	.word	0x0002a860
        /*0938*/ 	.short	0x010a
        /*093a*/ 	.byte	0x3f
	.zero		1


	//   ....[56]....
        /*093c*/ 	.word	0x0000b2c0
        /*0940*/ 	.word	0x00000003
        /*0944*/ 	.word	0x0002a800
        /*0948*/ 	.short	0x010a
        /*094a*/ 	.byte	0x3f
	.zero		1


	//   ....[57]....
        /*094c*/ 	.word	0x0000b310
        /*0950*/ 	.word	0x00000000
        /*0954*/ 	.word	0x0002a830
        /*0958*/ 	.short	0x010a
        /*095a*/ 	.byte	0x3f
	.zero		1


	//   ....[58]....
        /*095c*/ 	.word	0x0000b370
        /*0960*/ 	.word	0x00000007
        /*0964*/ 	.word	0x0002a830
        /*0968*/ 	.short	0x010a
        /*096a*/ 	.byte	0x3f
	.zero		1


	//   ....[59]....
        /*096c*/ 	.word	0x0000b3d0
        /*0970*/ 	.word	0x00000005
        /*0974*/ 	.word	0x0002a850
        /*0978*/ 	.short	0x010a
        /*097a*/ 	.byte	0x3f
	.zero		1


	//   ....[60]....
        /*097c*/ 	.word	0x0000b430
        /*0980*/ 	.word	0x00000005
        /*0984*/ 	.word	0x0002a850
        /*0988*/ 	.short	0x010a
        /*098a*/ 	.byte	0x3f
	.zero		1


	//   ....[61]....
        /*098c*/ 	.word	0x0000b550
        /*0990*/ 	.word	0x00000000
        /*0994*/ 	.word	0x0002a840
        /*0998*/ 	.short	0x010a
        /*099a*/ 	.byte	0x3f
	.zero		1


	//   ....[62]....
        /*099c*/ 	.word	0x0000c800
        /*09a0*/ 	.word	0x00000003
        /*09a4*/ 	.word	0x0002a820
        /*09a8*/ 	.short	0x010a
        /*09aa*/ 	.byte	0x3f
	.zero		1


	//   ....[63]....
        /*09ac*/ 	.word	0x0000c850
        /*09b0*/ 	.word	0x00000006
        /*09b4*/ 	.word	0x0002a840
        /*09b8*/ 	.short	0x010a
        /*09ba*/ 	.byte	0x3f
	.zero		1


	//   ....[64]....
        /*09bc*/ 	.word	0x0000cf80
        /*09c0*/ 	.word	0x00000006
        /*09c4*/ 	.word	0x0002a860
        /*09c8*/ 	.short	0x010a
        /*09ca*/ 	.byte	0x3f
	.zero		1


	//   ....[65]....
        /*09cc*/ 	.word	0x0000d720
        /*09d0*/ 	.word	0x00000004
        /*09d4*/ 	.word	0x0002a860
        /*09d8*/ 	.short	0x010a
        /*09da*/ 	.byte	0x3f
	.zero		1


	//   ....[66]....
        /*09dc*/ 	.word	0x0000df90
        /*09e0*/ 	.word	0x00000005
        /*09e4*/ 	.word	0x0002a820
        /*09e8*/ 	.short	0x010a
        /*09ea*/ 	.byte	0x3f
	.zero		1


	//   ....[67]....
        /*09ec*/ 	.word	0x0000e130
        /*09f0*/ 	.word	0x00000003
        /*09f4*/ 	.word	0x0002a840
        /*09f8*/ 	.short	0x010a
        /*09fa*/ 	.byte	0x3f
	.zero		1


	//   ....[68]....
        /*09fc*/ 	.word	0x0000e180
        /*0a00*/ 	.word	0x00000005
        /*0a04*/ 	.word	0x0002a840
        /*0a08*/ 	.short	0x010a
        /*0a0a*/ 	.byte	0x3f
	.zero		1


	//   ....[69]....
        /*0a0c*/ 	.word	0x0000e1d0
        /*0a10*/ 	.word	0x00000003
        /*0a14*/ 	.word	0x0002a860
        /*0a18*/ 	.short	0x010a
        /*0a1a*/ 	.byte	0x3f
	.zero		1


	//----- nvinfo : EIATTR_NUM_MBARRIERS
	.align		4
.L_336:
        /*0a1c*/ 	.byte	0x03, 0x38
        /*0a1e*/ 	.short	0x0016


	//----- nvinfo : EIATTR_EXIT_INSTR_OFFSETS
	.align		4
        /*0a20*/ 	.byte	0x04, 0x1c
        /*0a22*/ 	.short	(.L_338 - .L_337)


	//   ....[0]....
.L_337:
        /*0a24*/ 	.word	0x00000940


	//   ....[1]....
        /*0a28*/ 	.word	0x00007ab0


	//   ....[2]....
        /*0a2c*/ 	.word	0x0000b2a0


	//----- nvinfo : EIATTR_MAX_THREADS
	.align		4
.L_338:
        /*0a30*/ 	.byte	0x04, 0x05
        /*0a32*/ 	.short	(.L_340 - .L_339)
.L_339:
        /*0a34*/ 	.word	0x00000180
        /*0a38*/ 	.word	0x00000001
        /*0a3c*/ 	.word	0x00000001


	//----- nvinfo : EIATTR_CRS_STACK_SIZE
	.align		4
.L_340:
        /*0a40*/ 	.byte	0x04, 0x1e
        /*0a42*/ 	.short	(.L_342 - .L_341)
.L_341:
        /*0a44*/ 	.word	0x00000000


	//----- nvinfo : EIATTR_CBANK_PARAM_SIZE
	.align		4
.L_342:
        /*0a48*/ 	.byte	0x03, 0x19
        /*0a4a*/ 	.short	0x0a70


	//----- nvinfo : EIATTR_PARAM_CBANK
	.align		4
        /*0a4c*/ 	.byte	0x04, 0x0a
        /*0a4e*/ 	.short	(.L_344 - .L_343)
	.align		4
.L_343:
        /*0a50*/ 	.word	index@(.nv.constant0._ZN7cutlass13device_kernelIN5flash11enable_sm90INS1_16FlashAttnFwdSm90INS1_25CollectiveMainloopFwdSm90ILi2EN4cute5tupleIJNS5_1CILi1EEES8_S8_EEENS6_IJNS7_ILi128EEENS7_ILi96EEENS7_ILi192EEEEEELi128ENS_10bfloat16_tEfNS_4arch4Sm90ELb0ELb0ELb1ELb0ELb1ELb0ELb0ELb1ELb1ELb1ELb0ELb0EEENS1_21CollectiveEpilogueFwdINS6_IJSA_SA_SB_EEES9_SE_SG_Li256ELb0ELb1ELb0ELb0EEENS1_29StaticPersistentTileSchedulerILb0EEEEEEEEEvNT_6ParamsE)
        /*0a54*/ 	.short	0x0210
        /*0a56*/ 	.short	0x0a70


	//----- nvinfo : EIATTR_SW_WAR
	.align		4
.L_344:
        /*0a58*/ 	.byte	0x04, 0x36
        /*0a5a*/ 	.short	(.L_346 - .L_345)
.L_345:
        /*0a5c*/ 	.word	0x00000008
.L_346:


//--------------------- .nv.info._ZN7cutlass13device_kernelIN5flash11enable_sm90INS1_16FlashAttnFwdSm90INS1_25CollectiveMainloopFwdSm90ILi2EN4cute5tupleIJNS5_1CILi1EEES8_S8_EEENS6_IJNS7_ILi128EEENS7_ILi96EEENS7_ILi192EEEEEELi128ENS_10bfloat16_tEfNS_4arch4Sm90ELb0ELb0ELb1ELb1ELb1ELb0ELb0ELb1ELb1ELb1ELb0ELb0EEENS1_21CollectiveEpilogueFwdINS6_IJSA_SA_SB_EEES9_SE_SG_Li256ELb1ELb1ELb0ELb0EEENS1_36VarlenDynamicPersistentTileSchedulerILi128ELi96ELi256ELi128ELb0ELb1ELb1ELb0ELb1ELb1EEEEEEEEEvNT_6ParamsE --------------------------
	.section	.nv.info._ZN7cutlass13device_kernelIN5flash11enable_sm90INS1_16FlashAttnFwdSm90INS1_25CollectiveMainloopFwdSm90ILi2EN4cute5tupleIJNS5_1CILi1EEES8_S8_EEENS6_IJNS7_ILi128EEENS7_ILi96EEENS7_ILi192EEEEEELi128ENS_10bfloat16_tEfNS_4arch4Sm90ELb0ELb0ELb1ELb1ELb1ELb0ELb0ELb1ELb1ELb1ELb0ELb0EEENS1_21CollectiveEpilogueFwdINS6_IJSA_SA_SB_EEES9_SE_SG_Li256ELb1ELb1ELb0ELb0EEENS1_36VarlenDynamicPersistentTileSchedulerILi128ELi96ELi256ELi128ELb0ELb1ELb1ELb0ELb1ELb1EEEEEEEEEvNT_6ParamsE,"",@"SHT_CUDA_INFO"
	.sectionflags	@""
	.align	4


	//----- nvinfo : EIATTR_CUDA_API_VERSION
	.align		4
        /*0000*/ 	.byte	0x04, 0x37
        /*0002*/ 	.short	(.L_348 - .L_347)
.L_347:
        /*0004*/ 	.word	0x00000082


	//----- nvinfo : EIATTR_KPARAM_INFO
	.align		4
.L_348:
        /*0008*/ 	.byte	0x04, 0x17
        /*000a*/ 	.short	(.L_350 - .L_349)
.L_349:
        /*000c*/ 	.word	0x00000000
        /*0010*/ 	.short	0x0000
        /*0012*/ 	.short	0x0070
        /*0014*/ 	.byte	0x00, 0xf0, 0x01, 0x2a


	//----- nvinfo : EIATTR_SPARSE_MMA_MASK
	.align		4
.L_350:
        /*0018*/ 	.byte	0x03, 0x50
        /*001a*/ 	.short	0x0000


	//----- nvinfo : EIATTR_MAXREG_COUNT
	.align		4
        /*001c*/ 	.byte	0x03, 0x1b
        /*001e*/ 	.short	0x00a8


	//----- nvinfo : EIATTR_NUM_BARRIERS
	.align		4
        /*0020*/ 	.byte	0x02, 0x4c
        /*0022*/ 	.byte	0x09
	.zero		1


	//----- nvinfo : EIATTR_EXTERNS
	.align		4
        /*0024*/ 	.byte	0x04, 0x0f
        /*0026*/ 	.short	(.L_352 - .L_351)


	//   ....[0]....
	.align		4
.L_351:
        /*0028*/ 	.word	index@(__assertfail)


	//----- nvinfo : EIATTR_ANNOTATIONS
	.align		4
.L_352:
        /*002c*/ 	.byte	0x04, 0x55
        /*002e*/ 	.short	(.L_354 - .L_353)


	//   ....[0]....
.L_353:
        /*0030*/ 	.word	0x00000001
        /*0034*/ 	.byte	0x60, 0x08, 0x00, 0x00, 0x01, 0x00, 0x00, 0x00, 0x70, 0x09, 0x00, 0x00, 0x01, 0x00, 0x00, 0x00
        /* <DEDUP_REMOVED lines=14> */
        /*0124*/ 	.byte	0x00, 0xdd, 0x00, 0x00


	//----- nvinfo : EIATTR_MERCURY_ISA_VERSION
	.align		4
.L_354:
        /*0128*/ 	.byte	0x03, 0x5f
        /*012a*/ 	.short	0x0101


	//----- nvinfo : EIATTR_UNUSED_LOAD_BYTE_OFFSET
	.align		4
        /*012c*/ 	.byte	0x04, 0x44
        /*012e*/ 	.short	(.L_356 - .L_355)


	//   ....[0]....
.L_355:
        /*0130*/ 	.word	0x00000920
        /*0134*/ 	.word	0x0000fff0


	//   ....[1]....
        /*0138*/ 	.word	0x00006bd0
        /*013c*/ 	.word	0x0000fff0


	//----- nvinfo : EIATTR_INT_WARP_WIDE_INSTR_OFFSETS
	.align		4
.L_356:
        /*0140*/ 	.byte	0x04, 0x31
        /*0142*/ 	.short	(.L_358 - .L_357)


	//   ....[0]....
.L_357:
        /*0144*/ 	.word	0x000000c0


	//   ....[1]....
        /*0148*/ 	.word	0x000000d0


	//   ....[2]....
        /*014c*/ 	.word	0x00000170


	//   ....[3]....
        /*0150*/ 	.word	0x00009b20


	//   ....[4]....
        /*0154*/ 	.word	0x00009bb0


	//   ....[5]....
        /*0158*/ 	.word	0x0000caa0


	//   ....[6]....
        /*015c*/ 	.word	0x0000cb30


	//----- nvinfo : EIATTR_COOP_GROUP_MASK_REGIDS
	.align		4
.L_358:
        /*0160*/ 	.byte	0x04, 0x29
        /*0162*/ 	.short	(.L_360 - .L_359)


	//   ....[0]....
.L_359:
        /*0164*/ 	.word	0xffffffff


	//   ....[1]....
        /*0168*/ 	.word	0xffffffff


	//   ....[2]....
        /*016c*/ 	.word	0xffffffff


	//   ....[3]....
        /*0170*/ 	.word	0xffffffff


	//   ....[4]....
        /*0174*/ 	.word	0xffffffff


	//   ....[5]....
        /*0178*/ 	.word	0xffffffff


	//   ....[6]....
        /*017c*/ 	.word	0xffffffff


	//   ....[7]....
        /*0180*/ 	.word	0xffffffff


	//   ....[8]....
        /*0184*/ 	.word	0xffffffff


	//   ....[9]....
        /*0188*/ 	.word	0xffffffff


	//   ....[10]....
        /*018c*/ 	.word	0xffffffff


	//   ....[11]....
        /*0190*/ 	.word	0xffffffff


	//   ....[12]....
        /*0194*/ 	.word	0xffffffff


	//   ....[13]....
        /*0198*/ 	.word	0xffffffff


	//   ....[14]....
        /*019c*/ 	.word	0xffffffff


	//   ....[15]....
        /*01a0*/ 	.word	0xffffffff


	//   ....[16]....
        /*01a4*/ 	.word	0xffffffff


	//   ....[17]....
        /*01a8*/ 	.word	0xffffffff


	//   ....[18]....
        /*01ac*/ 	.word	0xffffffff


	//   ....[19]....
        /*01b0*/ 	.word	0xffffffff


	//   ....[20]....
        /*01b4*/ 	.word	0xffffffff


	//   ....[21]....
        /*01b8*/ 	.word	0xffffffff


	//   ....[22]....
        /*01bc*/ 	.word	0xffffffff


	//   ....[23]....
        /*01c0*/ 	.word	0xffffffff


	//   ....[24]....
        /*01c4*/ 	.word	0xffffffff


	//   ....[25]....
        /*01c8*/ 	.word	0xffffffff


	//   ....[26]....
        /*01cc*/ 	.word	0xffffffff


	//   ....[27]....
        /*01d0*/ 	.word	0xffffffff


	//   ....[28]....
        /*01d4*/ 	.word	0xffffffff


	//   ....[29]....
        /*01d8*/ 	.word	0xffffffff


	//   ....[30]....
        /*01dc*/ 	.word	0xffffffff


	//   ....[31]....
        /*01e0*/ 	.word	0xffffffff


	//   ....[32]....
        /*01e4*/ 	.word	0xffffffff


	//   ....[33]....
        /*01e8*/ 	.word	0xffffffff


	//   ....[34]....
        /*01ec*/ 	.word	0xffffffff


	//   ....[35]....
        /*01f0*/ 	.word	0xffffffff


	//   ....[36]....
        /*01f4*/ 	.word	0xffffffff


	//   ....[37]....
        /*01f8*/ 	.word	0xffffffff


	//   ....[38]....
        /*01fc*/ 	.word	0xffffffff


	//   ....[39]....
        /*0200*/ 	.word	0xffffffff


	//   ....[40]....
        /*0204*/ 	.word	0xffffffff


	//   ....[41]....
        /*0208*/ 	.word	0xffffffff


	//   ....[42]....
        /*020c*/ 	.word	0xffffffff


	//   ....[43]....
        /*0210*/ 	.word	0xffffffff


	//   ....[44]....
        /*0214*/ 	.word	0xffffffff


	//   ....[45]....
        /*0218*/ 	.word	0xffffffff


	//   ....[46]....
        /*021c*/ 	.word	0xffffffff


	//   ....[47]....
        /*0220*/ 	.word	0xffffffff


	//   ....[48]....
        /*0224*/ 	.word	0xffffffff


	//   ....[49]....
        /*0228*/ 	.word	0xffffffff


	//   ....[50]....
        /*022c*/ 	.word	0xffffffff


	//   ....[51]....
        /*0230*/ 	.word	0xffffffff


	//   ....[52]....
        /*0234*/ 	.word	0xffffffff


	//   ....[53]....
        /*0238*/ 	.word	0xffffffff


	//   ....[54]....
        /*023c*/ 	.word	0xffffffff


	//   ....[55]....
        /*0240*/ 	.word	0xffffffff


	//   ....[56]....
        /*0244*/ 	.word	0xffffffff


	//   ....[57]....
        /*0248*/ 	.word	0xffffffff


	//   ....[58]....
        /*024c*/ 	.word	0xffffffff


	//   ....[59]....
        /*0250*/ 	.word	0xffffffff


	//   ....[60]....
        /*0254*/ 	.word	0xffffffff


	//   ....[61]....
        /*0258*/ 	.word	0xffffffff


	//   ....[62]....
        /*025c*/ 	.word	0xffffffff


	//   ....[63]....
        /*0260*/ 	.word	0xffffffff


	//   ....[64]....
        /*0264*/ 	.word	0xffffffff


	//   ....[65]....
        /*0268*/ 	.word	0xffffffff


	//   ....[66]....
        /*026c*/ 	.word	0xffffffff


	//   ....[67]....
        /*0270*/ 	.word	0xffffffff


	//   ....[68]....
        /*0274*/ 	.word	0xffffffff


	//   ....[69]....
        /*0278*/ 	.word	0xffffffff


	//   ....[70]....
        /*027c*/ 	.word	0xffffffff


	//   ....[71]....
        /*0280*/ 	.word	0xffffffff


	//   ....[72]....
        /*0284*/ 	.word	0xffffffff


	//   ....[73]....
        /*0288*/ 	.word	0xffffffff


	//   ....[74]....
        /*028c*/ 	.word	0xffffffff


	//   ....[75]....
        /*0290*/ 	.word	0xffffffff


	//   ....[76]....
        /*0294*/ 	.word	0xffffffff


	//   ....[77]....
        /*0298*/ 	.word	0xffffffff


	//   ....[78]....
        /*029c*/ 	.word	0xffffffff


	//   ....[79]....
        /*02a0*/ 	.word	0xffffffff


	//   ....[80]....
        /*02a4*/ 	.word	0xffffffff


	//   ....[81]....
        /*02a8*/ 	.word	0xffffffff


	//   ....[82]....
        /*02ac*/ 	.word	0xffffffff


	//   ....[83]....
        /*02b0*/ 	.word	0xffffffff


	//   ....[84]....
        /*02b4*/ 	.word	0xffffffff


	//   ....[85]....
        /*02b8*/ 	.word	0xffffffff


	//   ....[86]....
        /*02bc*/ 	.word	0xffffffff


	//   ....[87]....
        /*02c0*/ 	.word	0xffffffff


	//   ....[88]....
        /*02c4*/ 	.word	0xffffffff


	//   ....[89]....
        /*02c8*/ 	.word	0xffffffff


	//   ....[90]....
        /*02cc*/ 	.word	0xffffffff


	//   ....[91]....
        /*02d0*/ 	.word	0xffffffff


	//   ....[92]....
        /*02d4*/ 	.word	0xffffffff


	//   ....[93]....
        /*02d8*/ 	.word	0xffffffff


	//   ....[94]....
        /*02dc*/ 	.word	0xffffffff


	//   ....[95]....
        /*02e0*/ 	.word	0xffffffff


	//   ....[96]....
        /*02e4*/ 	.word	0xffffffff


	//   ....[97]....
        /*02e8*/ 	.word	0xffffffff


	//   ....[98]....
        /*02ec*/ 	.word	0xffffffff


	//   ....[99]....
        /*02f0*/ 	.word	0xffffffff


	//   ....[100]....
        /*02f4*/ 	.word	0xffffffff


	//   ....[101]....
        /*02f8*/ 	.word	0xffffffff


	//   ....[102]....
        /*02fc*/ 	.word	0xffffffff


	//   ....[103]....
        /*0300*/ 	.word	0xffffffff


	//   ....[104]....
        /*0304*/ 	.word	0xffffffff


	//   ....[105]....
        /*0308*/ 	.word	0xffffffff


	//   ....[106]....
        /*030c*/ 	.word	0xffffffff


	//   ....[107]....
        /*0310*/ 	.word	0xffffffff


	//   ....[108]....
        /*0314*/ 	.word	0xffffffff


	//   ....[109]....
        /*0318*/ 	.word	0xffffffff


	//   ....[110]....
        /*031c*/ 	.word	0xffffffff


	//   ....[111]....
        /*0320*/ 	.word	0xffffffff


	//   ....[112]....
        /*0324*/ 	.word	0xffffffff


	//   ....[113]....
        /*0328*/ 	.word	0xffffffff


	//   ....[114]....
        /*032c*/ 	.word	0xffffffff


	//   ....[115]....
        /*0330*/ 	.word	0xffffffff


	//   ....[116]....
        /*0334*/ 	.word	0xffffffff


	//   ....[117]....
        /*0338*/ 	.word	0xffffffff


	//   ....[118]....
        /*033c*/ 	.word	0xffffffff


	//   ....[119]....
        /*0340*/ 	.word	0xffffffff


	//   ....[120]....
        /*0344*/ 	.word	0xffffffff


	//   ....[121]....
        /*0348*/ 	.word	0xffffffff


	//   ....[122]....
        /*034c*/ 	.word	0xffffffff


	//   ....[123]....
        /*0350*/ 	.word	0xffffffff


	//   ....[124]....
        /*0354*/ 	.word	0xffffffff


	//   ....[125]....
        /*0358*/ 	.word	0xffffffff


	//   ....[126]....
        /*035c*/ 	.word	0xffffffff


	//   ....[127]....
        /*0360*/ 	.word	0xffffffff


	//   ....[128]....
        /*0364*/ 	.word	0xffffffff


	//   ....[129]....
        /*0368*/ 	.word	0xffffffff


	//   ....[130]....
        /*036c*/ 	.word	0xffffffff


	//   ....[131]....
        /*0370*/ 	.word	0xffffffff


	//   ....[132]....
        /*0374*/ 	.word	0xffffffff


	//   ....[133]....
        /*0378*/ 	.word	0xffffffff


	//   ....[134]....
        /*037c*/ 	.word	0xffffffff


	//   ....[135]....
        /*0380*/ 	.word	0xffffffff


	//   ....[136]....
        /*0384*/ 	.word	0xffffffff


	//   ....[137]....
        /*0388*/ 	.word	0x0500000f


	//   ....[138]....
        /*038c*/ 	.word	0x0500000f


	//   ....[139]....
        /*0390*/ 	.word	0x0500000f


	//   ....[140]....
        /*0394*/ 	.word	0x0500000f


	//   ....[141]....
        /*0398*/ 	.word	0x0500000f


	//   ....[142]....
        /*039c*/ 	.word	0x0500000f


	//   ....[143]....
        /*03a0*/ 	.word	0x0500000f


	//   ....[144]....
        /*03a4*/ 	.word	0x0500000f


	//   ....[145]....
        /*03a8*/ 	.word	0x0500000f


	//   ....[146]....
        /*03ac*/ 	.word	0x0500000f


	//   ....[147]....
        /*03b0*/ 	.word	0x0500000f


	//   ....[148]....
        /*03b4*/ 	.word	0x0500000f


	//   ....[149]....
        /*03b8*/ 	.word	0x0500000f


	//   ....[150]....
        /*03bc*/ 	.word	0x0500000f


	//   ....[151]....
        /*03c0*/ 	.word	0x0500000f


	//   ....[152]....
        /*03c4*/ 	.word	0x0500000f


	//   ....[153]....
        /*03c8*/ 	.word	0x0500000f


	//   ....[154]....
        /*03cc*/ 	.word	0x0500000f


	//   ....[155]....
        /*03d0*/ 	.word	0x0500000f


	//   ....[156]....
        /*03d4*/ 	.word	0x0500000f


	//   ....[157]....
        /*03d8*/ 	.word	0x0500000f


	//   ....[158]....
        /*03dc*/ 	.word	0x0500000f


	//   ....[159]....
        /*03e0*/ 	.word	0x0500000f


	//   ....[160]....
        /*03e4*/ 	.word	0x0500000f


	//   ....[161]....
        /*03e8*/ 	.word	0x0500000f


	//   ....[162]....
        /*03ec*/ 	.word	0x0500000f


	//   ....[163]....
        /*03f0*/ 	.word	0x0500000f


	//   ....[164]....
        /*03f4*/ 	.word	0x0500000f


	//   ....[165]....
        /*03f8*/ 	.word	0x0500000f


	//   ....[166]....
        /*03fc*/ 	.word	0x0500000f


	//   ....[167]....
        /*0400*/ 	.word	0x0500000f


	//   ....[168]....
        /*0404*/ 	.word	0x0500000f


	//   ....[169]....
        /*0408*/ 	.word	0x0500000f


	//   ....[170]....
        /*040c*/ 	.word	0x0500000f


	//   ....[171]....
        /*0410*/ 	.word	0x0500000f


	//   ....[172]....
        /*0414*/ 	.word	0x0500000f


	//   ....[173]....
        /*0418*/ 	.word	0x0500000f


	//   ....[174]....
        /*041c*/ 	.word	0x0500000f


	//   ....[175]....
        /*0420*/ 	.word	0x0500000f


	//   ....[176]....
        /*0424*/ 	.word	0x0500000f


	//   ....[177]....
        /*0428*/ 	.word	0x0500000f


	//   ....[178]....
        /*042c*/ 	.word	0x0500000f


	//   ....[179]....
        /*0430*/ 	.word	0x0500000f


	//   ....[180]....
        /*0434*/ 	.word	0x0500000f


	//   ....[181]....
        /*0438*/ 	.word	0x0500000f


	//   ....[182]....
        /*043c*/ 	.word	0x0500000f


	//   ....[183]....
        /*0440*/ 	.word	0x0500000f


	//   ....[184]....
        /*0444*/ 	.word	0x0500000f


	//   ....[185]....
        /*0448*/ 	.word	0x0500000f


	//   ....[186]....
        /*044c*/ 	.word	0x0500000f


	//   ....[187]....
        /*0450*/ 	.word	0x0500000f


	//   ....[188]....
        /*0454*/ 	.word	0x0500000f


	//   ....[189]....
        /*0458*/ 	.word	0x0500000f


	//   ....[190]....
        /*045c*/ 	.word	0x0500000f


	//   ....[191]....
        /*0460*/ 	.word	0x0500000f


	//   ....[192]....
        /*0464*/ 	.word	0x0500000f


	//   ....[193]....
        /*0468*/ 	.word	0x0500000f


	//   ....[194]....
        /*046c*/ 	.word	0x0500000f


	//   ....[195]....
        /*0470*/ 	.word	0x0500000f


	//   ....[196]....
        /*0474*/ 	.word	0x0500000f


	//   ....[197]....
        /*0478*/ 	.word	0x0500000f


	//   ....[198]....
        /*047c*/ 	.word	0x0500000f


	//   ....[199]....
        /*0480*/ 	.word	0x0500000f


	//   ....[200]....
        /*0484*/ 	.word	0x0500000f


	//   ....[201]....
        /*0488*/ 	.word	0x0500000f


	//   ....[202]....
        /*048c*/ 	.word	0x0500000f


	//   ....[203]....
        /*0490*/ 	.word	0x0500000f


	//   ....[204]....
        /*0494*/ 	.word	0x0500000f


	//   ....[205]....
        /*0498*/ 	.word	0x0500000f


	//   ....[206]....
        /*049c*/ 	.word	0x0500000f


	//   ....[207]....
        /*04a0*/ 	.word	0x0500000f


	//   ....[208]....
        /*04a4*/ 	.word	0x0500000f


	//   ....[209]....
        /*04a8*/ 	.word	0x0500000f


	//   ....[210]....
        /*04ac*/ 	.word	0x0500000f


	//   ....[211]....
        /*04b0*/ 	.word	0x0500000f


	//   ....[212]....
        /*04b4*/ 	.word	0x0500000f


	//   ....[213]....
        /*04b8*/ 	.word	0x0500000f


	//   ....[214]....
        /*04bc*/ 	.word	0x0500000f


	//   ....[215]....
        /*04c0*/ 	.word	0x0500000f


	//   ....[216]....
        /*04c4*/ 	.word	0x0500000f


	//   ....[217]....
        /*04c8*/ 	.word	0x0500000f


	//   ....[218]....
        /*04cc*/ 	.word	0x0500000f


	//   ....[219]....
        /*04d0*/ 	.word	0x0500000f


	//----- nvinfo : EIATTR_COOP_GROUP_INSTR_OFFSETS
	.align		4
.L_360:
        /*04d4*/ 	.byte	0x04, 0x28
        /*04d6*/ 	.short	(.L_362 - .L_361)


	//   ....[0]....
.L_361:
        /*04d8*/ 	.word	0x00000070


	//   ....[1]....
        /*04dc*/ 	.word	0x000000b0


	//   ....[2]....
        /*04e0*/ 	.word	0x000002d0


	//   ....[3]....
        /*04e4*/ 	.word	0x00000430


	//   ....[4]....
        /*04e8*/ 	.word	0x00000550


	//   ....[5]....
        /*04ec*/ 	.word	0x000006b0


	//   ....[6]....
        /*04f0*/ 	.word	0x00001220


	//   ....[7]....
        /*04f4*/ 	.word	0x000028b0


	//   ....[8]....
        /*04f8*/ 	.word	0x00002920


	//   ....[9]....
        /*04fc*/ 	.word	0x00002d30


	//   ....[10]....
        /*0500*/ 	.word	0x00002dd0


	//   ....[11]....
        /*0504*/ 	.word	0x00005170


	//   ....[12]....
        /*0508*/ 	.word	0x00005190


	//   ....[13]....
        /*050c*/ 	.word	0x000051b0


	//   ....[14]....
        /*0510*/ 	.word	0x000051e0


	//   ....[15]....
        /*0514*/ 	.word	0x000062f0


	//   ....[16]....
        /*0518*/ 	.word	0x00006320


	//   ....[17]....
        /*051c*/ 	.word	0x00006400


	//   ....[18]....
        /*0520*/ 	.word	0x00006410


	//   ....[19]....
        /*0524*/ 	.word	0x00007620


	//   ....[20]....
        /*0528*/ 	.word	0x00007660


	//   ....[21]....
        /*052c*/ 	.word	0x000076a0


	//   ....[22]....
        /*0530*/ 	.word	0x000076d0


	//   ....[23]....
        /*0534*/ 	.word	0x00007c40


	//   ....[24]....
        /*0538*/ 	.word	0x00007c80


	//   ....[25]....
        /*053c*/ 	.word	0x00007d40


	//   ....[26]....
        /*0540*/ 	.word	0x00007d60


	//   ....[27]....
        /*0544*/ 	.word	0x00007e20


	//   ....[28]....
        /*0548*/ 	.word	0x00007e40


	//   ....[29]....
        /*054c*/ 	.word	0x00007f10


	//   ....[30]....
        /*0550*/ 	.word	0x00007f30


	//   ....[31]....
        /*0554*/ 	.word	0x00008770


	//   ....[32]....
        /*0558*/ 	.word	0x00008780


	//   ....[33]....
        /*055c*/ 	.word	0x00008840


	//   ....[34]....
        /*0560*/ 	.word	0x00008860


	//   ....[35]....
        /*0564*/ 	.word	0x00008920


	//   ....[36]....
        /*0568*/ 	.word	0x00008940


	//   ....[37]....
        /*056c*/ 	.word	0x00008a10


	//   ....[38]....
        /*0570*/ 	.word	0x00008a30


	//   ....[39]....
        /*0574*/ 	.word	0x00008b70


	//   ....[40]....
        /*0578*/ 	.word	0x00008d40


	//   ....[41]....
        /*057c*/ 	.word	0x00008d70


	//   ....[42]....
        /*0580*/ 	.word	0x00008da0


	//   ....[43]....
        /*0584*/ 	.word	0x00008dd0


	//   ....[44]....
        /*0588*/ 	.word	0x00008e00


	//   ....[45]....
        /*058c*/ 	.word	0x00008e30


	//   ....[46]....
        /*0590*/ 	.word	0x00008f80


	//   ....[47]....
        /*0594*/ 	.word	0x00008fb0


	//   ....[48]....
        /*0598*/ 	.word	0x00008fe0


	//   ....[49]....
        /*059c*/ 	.word	0x00009010


	//   ....[50]....
        /*05a0*/ 	.word	0x00009040


	//   ....[51]....
        /*05a4*/ 	.word	0x00009070


	//   ....[52]....
        /*05a8*/ 	.word	0x00009100


	//   ....[53]....
        /*05ac*/ 	.word	0x00009130


	//   ....[54]....
        /*05b0*/ 	.word	0x000091b0


	//   ....[55]....
        /*05b4*/ 	.word	0x0000a7c0


	//   ....[56]....
        /*05b8*/ 	.word	0x0000a7e0


	//   ....[57]....
        /*05bc*/ 	.word	0x0000a890


	//   ....[58]....
        /*05c0*/ 	.word	0x0000a8b0


	//   ....[59]....
        /*05c4*/ 	.word	0x0000a950


	//   ....[60]....
        /*05c8*/ 	.word	0x0000a970


	//   ....[61]....
        /*05cc*/ 	.word	0x0000aa10


	//   ....[62]....
        /*05d0*/ 	.word	0x0000aa30


	//   ....[63]....
        /*05d4*/ 	.word	0x0000aad0


	//   ....[64]....
        /*05d8*/ 	.word	0x0000aaf0


	//   ....[65]....
        /*05dc*/ 	.word	0x0000ab00


	//   ....[66]....
        /*05e0*/ 	.word	0x0000ab90


	//   ....[67]....
        /*05e4*/ 	.word	0x0000b320


	//   ....[68]....
        /*05e8*/ 	.word	0x0000b350


	//   ....[69]....
        /*05ec*/ 	.word	0x0000b370


	//   ....[70]....
        /*05f0*/ 	.word	0x0000b400


	//   ....[71]....
        /*05f4*/ 	.word	0x0000b410


	//   ....[72]....
        /*05f8*/ 	.word	0x0000b4b0


	//   ....[73]....
        /*05fc*/ 	.word	0x0000b4c0


	//   ....[74]....
        /*0600*/ 	.word	0x0000b560


	//   ....[75]....
        /*0604*/ 	.word	0x0000b570


	//   ....[76]....
        /*0608*/ 	.word	0x0000b610


	//   ....[77]....
        /*060c*/ 	.word	0x0000b620


	//   ....[78]....
        /*0610*/ 	.word	0x0000b6c0


	//   ....[79]....
        /*0614*/ 	.word	0x0000b6d0


	//   ....[80]....
        /*0618*/ 	.word	0x0000b770


	//   ....[81]....
        /*061c*/ 	.word	0x0000b780


	//   ....[82]....
        /*0620*/ 	.word	0x0000b790


	//   ....[83]....
        /*0624*/ 	.word	0x0000bf70


	//   ....[84]....
        /*0628*/ 	.word	0x0000bf80


	//   ....[85]....
        /*062c*/ 	.word	0x0000bfa0


	//   ....[86]....
        /*0630*/ 	.word	0x0000c020


	//   ....[87]....
        /*0634*/ 	.word	0x0000c030


	//   ....[88]....
        /*0638*/ 	.word	0x0000c090


	//   ....[89]....
        /*063c*/ 	.word	0x0000c0c0


	//   ....[90]....
        /*0640*/ 	.word	0x0000c100


	//   ....[91]....
        /*0644*/ 	.word	0x0000c130


	//   ....[92]....
        /*0648*/ 	.word	0x0000c170


	//   ....[93]....
        /*064c*/ 	.word	0x0000c1a0


	//   ....[94]....
        /*0650*/ 	.word	0x0000c1e0


	//   ....[95]....
        /*0654*/ 	.word	0x0000c460


	//   ....[96]....
        /*0658*/ 	.word	0x0000c480


	//   ....[97]....
        /*065c*/ 	.word	0x0000c510


	//   ....[98]....
        /*0660*/ 	.word	0x0000c520


	//   ....[99]....
        /*0664*/ 	.word	0x0000c590


	//   ....[100]....
        /*0668*/ 	.word	0x0000c5a0


	//   ....[101]....
        /*066c*/ 	.word	0x0000c610


	//   ....[102]....
        /*0670*/ 	.word	0x0000c620


	//   ....[103]....
        /*0674*/ 	.word	0x0000c690


	//   ....[104]....
        /*0678*/ 	.word	0x0000c6a0


	//   ....[105]....
        /*067c*/ 	.word	0x0000c6b0


	//   ....[106]....
        /*0680*/ 	.word	0x0000c720


	//   ....[107]....
        /*0684*/ 	.word	0x0000ccb0


	//   ....[108]....
        /*0688*/ 	.word	0x0000ccd0


	//   ....[109]....
        /*068c*/ 	.word	0x0000cce0


	//   ....[110]....
        /*0690*/ 	.word	0x0000ccf0


	//   ....[111]....
        /*0694*/ 	.word	0x0000cd60


	//   ....[112]....
        /*0698*/ 	.word	0x0000cd80


	//   ....[113]....
        /*069c*/ 	.word	0x0000cdf0


	//   ....[114]....
        /*06a0*/ 	.word	0x0000ce10


	//   ....[115]....
        /*06a4*/ 	.word	0x0000ce70


	//   ....[116]....
        /*06a8*/ 	.word	0x0000ce90


	//   ....[117]....
        /*06ac*/ 	.word	0x0000cee0


	//   ....[118]....
        /*06b0*/ 	.word	0x0000cf00


	//   ....[119]....
        /*06b4*/ 	.word	0x0000d300


	//   ....[120]....
        /*06b8*/ 	.word	0x0000d350


	//   ....[121]....
        /*06bc*/ 	.word	0x0000d380


	//   ....[122]....
        /*06c0*/ 	.word	0x0000d390


	//   ....[123]....
        /*06c4*/ 	.word	0x0000d3c0


	//   ....[124]....
        /*06c8*/ 	.word	0x0000d3f0


	//   ....[125]....
        /*06cc*/ 	.word	0x0000d420


	//   ....[126]....
        /*06d0*/ 	.word	0x0000d450


	//   ....[127]....
        /*06d4*/ 	.word	0x0000d5d0


	//   ....[128]....
        /*06d8*/ 	.word	0x0000d600


	//   ....[129]....
        /*06dc*/ 	.word	0x0000d630


	//   ....[130]....
        /*06e0*/ 	.word	0x0000d660


	//   ....[131]....
        /*06e4*/ 	.word	0x0000d690


	//   ....[132]....
        /*06e8*/ 	.word	0x0000d6c0


	//   ....[133]....
        /*06ec*/ 	.word	0x0000d780


	//   ....[134]....
        /*06f0*/ 	.word	0x0000d7a0


	//   ....[135]....
        /*06f4*/ 	.word	0x0000d810


	//   ....[136]....
        /*06f8*/ 	.word	0x0000dc80


	//   ....[137]....
        /*06fc*/ 	.word	0x0000e160


	//   ....[138]....
        /*0700*/ 	.word	0x0000e250


	//   ....[139]....
        /*0704*/ 	.word	0x0000e2f0


	//   ....[140]....
        /*0708*/ 	.word	0x0000e350


	//   ....[141]....
        /*070c*/ 	.word	0x0000e460


	//   ....[142]....
        /*0710*/ 	.word	0x0000e4d0


	//   ....[143]....
        /*0714*/ 	.word	0x0000e5e0


	//   ....[144]....
        /*0718*/ 	.word	0x0000e650


	//   ....[145]....
        /*071c*/ 	.word	0x0000e760


	//   ....[146]....
        /*0720*/ 	.word	0x0000e7d0


	//   ....[147]....
        /*0724*/ 	.word	0x0000e8e0


	//   ....[148]....
        /*0728*/ 	.word	0x0000e950


	//   ....[149]....
        /*072c*/ 	.word	0x0000e9f0


	//   ....[150]....
        /*0730*/ 	.word	0x0000eb00


	//   ....[151]....
        /*0734*/ 	.word	0x0000eb60


	//   ....[152]....
        /*0738*/ 	.word	0x0000ebc0


	//   ....[153]....
        /*073c*/ 	.word	0x0000ecc0


	//   ....[154]....
        /*0740*/ 	.word	0x0000ed20


	//   ....[155]....
        /*0744*/ 	.word	0x0000ee30


	//   ....[156]....
        /*0748*/ 	.word	0x0000ee90


	//   ....[157]....
        /*074c*/ 	.word	0x0000efa0


	//   ....[158]....
        /*0750*/ 	.word	0x0000f000


	//   ....[159]....
        /*0754*/ 	.word	0x0000f110


	//   ....[160]....
        /*0758*/ 	.word	0x0000f170


	//   ....[161]....
        /*075c*/ 	.word	0x0000f280


	//   ....[162]....
        /*0760*/ 	.word	0x0000f2e0


	//   ....[163]....
        /*0764*/ 	.word	0x0000f3f0


	//   ....[164]....
        /*0768*/ 	.word	0x0000f450


	//   ....[165]....
        /*076c*/ 	.word	0x0000f540


	//   ....[166]....
        /*0770*/ 	.word	0x0000f670


	//   ....[167]....
        /*0774*/ 	.word	0x0000f720


	//   ....[168]....
        /*0778*/ 	.word	0x0000f790


	//   ....[169]....
        /*077c*/ 	.word	0x0000f880


	//   ....[170]....
        /*0780*/ 	.word	0x0000f8e0


	//   ....[171]....
        /*0784*/ 	.word	0x0000f9b0


	//   ....[172]....
        /*0788*/ 	.word	0x0000fa10


	//   ....[173]....
        /*078c*/ 	.word	0x0000fae0


	//   ....[174]....
        /*0790*/ 	.word	0x0000fb40


	//   ....[175]....
        /*0794*/ 	.word	0x0000fc10


	//   ....[176]....
        /*0798*/ 	.word	0x0000fc70


	//   ....[177]....
        /*079c*/ 	.word	0x0000fd40


	//   ....[178]....
        /*07a0*/ 	.word	0x0000fe30


	//   ....[179]....
        /*07a4*/ 	.word	0x0000fed0


	//   ....[180]....
        /*07a8*/ 	.word	0x0000ff30


	//   ....[181]....
        /*07ac*/ 	.word	0x00010020


	//   ....[182]....
        /*07b0*/ 	.word	0x00010080


	//   ....[183]....
        /*07b4*/ 	.word	0x00010160


	//   ....[184]....
        /*07b8*/ 	.word	0x000101c0


	//   ....[185]....
        /*07bc*/ 	.word	0x000102a0


	//   ....[186]....
        /*07c0*/ 	.word	0x00010300


	//   ....[187]....
        /*07c4*/ 	.word	0x000103e0


	//   ....[188]....
        /*07c8*/ 	.word	0x00010440


	//   ....[189]....
        /*07cc*/ 	.word	0x00010510


	//   ....[190]....
        /*07d0*/ 	.word	0x00010640


	//   ....[191]....
        /*07d4*/ 	.word	0x00010710


	//   ....[192]....
        /*07d8*/ 	.word	0x000107d0


	//   ....[193]....
        /*07dc*/ 	.word	0x000108a0


	//   ....[194]....
        /*07e0*/ 	.word	0x00010900


	//   ....[195]....
        /*07e4*/ 	.word	0x000109d0


	//   ....[196]....
        /*07e8*/ 	.word	0x00010a30


	//   ....[197]....
        /*07ec*/ 	.word	0x00010b10


	//   ....[198]....
        /*07f0*/ 	.word	0x00010b70


	//   ....[199]....
        /*07f4*/ 	.word	0x00010c40


	//   ....[200]....
        /*07f8*/ 	.word	0x00010ca0


	//   ....[201]....
        /*07fc*/ 	.word	0x00010d60


	//   ....[202]....
        /*0800*/ 	.word	0x00010df0


	//   ....[203]....
        /*0804*/ 	.word	0x00010e90


	//   ....[204]....
        /*0808*/ 	.word	0x00010fb0


	//   ....[205]....
        /*080c*/ 	.word	0x00011020


	//   ....[206]....
        /*0810*/ 	.word	0x00011090


	//   ....[207]....
        /*0814*/ 	.word	0x00011100


	//   ....[208]....
        /*0818*/ 	.word	0x00011170


	//   ....[209]....
        /*081c*/ 	.word	0x000111f0


	//   ....[210]....
        /*0820*/ 	.word	0x00011280


	//   ....[211]....
        /*0824*/ 	.word	0x00011310


	//   ....[212]....
        /*0828*/ 	.word	0x00011380


	//   ....[213]....
        /*082c*/ 	.word	0x000113f0


	//   ....[214]....
        /*0830*/ 	.word	0x00011460


	//   ....[215]....
        /*0834*/ 	.word	0x000114e0


	//   ....[216]....
        /*0838*/ 	.word	0x00011550


	//   ....[217]....
        /*083c*/ 	.word	0x000115f0


	//   ....[218]....
        /*0840*/ 	.word	0x00011680


	//   ....[219]....
        /*0844*/ 	.word	0x000117a0


	//----- nvinfo : EIATTR_REG_RECONFIG
	.align		4
.L_362:
        /*0848*/ 	.byte	0x01, 0x54
	.zero		2


	//----- nvinfo : EIATTR_SYSCALL_OFFSETS
	.align		4
        /*084c*/ 	.byte	0x04, 0x46
        /*084e*/ 	.short	(.L_364 - .L_363)


	//   ....[0]....
.L_363:
        /*0850*/ 	.word	0x00001400


	//   ....[1]....
        /*0854*/ 	.word	0x00009d10


	//   ....[2]....
        /*0858*/ 	.word	0x00009e60


	//   ....[3]....
        /*085c*/ 	.word	0x00009f50


	//   ....[4]....
        /*0860*/ 	.word	0x0000af30


	//----- nvinfo : EIATTR_MBARRIER_INSTR_OFFSETS
	.align		4
.L_364:
        /*0864*/ 	.byte	0x04, 0x39
        /*0866*/ 	.short	(.L_366 - .L_365)


	//   ....[0]....
.L_365:
        /*0868*/ 	.word	0x00000180
        /*086c*/ 	.word	0x000000ff
        /*0870*/ 	.word	0x0002a800
        /*0874*/ 	.short	0x0100
        /*0876*/ 	.byte	0x08
	.zero		1


	//   ....[1]....
        /*0878*/ 	.word	0x00000190
        /*087c*/ 	.word	0x000000ff
        /*0880*/ 	.word	0x0002a820
        /*0884*/ 	.short	0x0100
        /*0886*/ 	.byte	0x08
	.zero		1


	//   ....[2]....
        /*0888*/ 	.word	0x00000280
        /*088c*/ 	.word	0x000000ff
        /*0890*/ 	.word	0x0002a830
        /*0894*/ 	.short	0x0100
        /*0896*/ 	.byte	0x08
	.zero		1


	//   ....[3]....
        /*0898*/ 	.word	0x00000290
        /*089c*/ 	.word	0x000000ff
        /*08a0*/ 	.word	0x0002a840
        /*08a4*/ 	.short	0x0100
        /*08a6*/ 	.byte	0x08
	.zero		1


	//   ....[4]....
        /*08a8*/ 	.word	0x000002a0
        /*08ac*/ 	.word	0x000000ff
        /*08b0*/ 	.word	0x0002a838
        /*08b4*/ 	.short	0x0100
        /*08b6*/ 	.byte	0x08
	.zero		1


	//   ....[5]....
        /*08b8*/ 	.word	0x000002b0
        /*08bc*/ 	.word	0x000000ff
        /*08c0*/ 	.word	0x0002a848
        /*08c4*/ 	.short	0x0100
        /*08c6*/ 	.byte	0x08
	.zero		1


	//   ....[6]....
        /*08c8*/ 	.word	0x000003e0
        /*08cc*/ 	.word	0x000000ff
        /*08d0*/ 	.word	0x0002a850
        /*08d4*/ 	.short	0x0100
        /*08d6*/ 	.byte	0x08
	.zero		1


	//   ....[7]....
        /*08d8*/ 	.word	0x000003f0
        /*08dc*/ 	.word	0x000000ff
        /*08e0*/ 	.word	0x0002a860
        /*08e4*/ 	.short	0x0100
        /*08e6*/ 	.byte	0x08
	.zero		1


	//   ....[8]....
        /*08e8*/ 	.word	0x00000400
        /*08ec*/ 	.word	0x000000ff
        /*08f0*/ 	.word	0x0002a858
        /*08f4*/ 	.short	0x0100
        /*08f6*/ 	.byte	0x08
	.zero		1


	//   ....[9]....
        /*08f8*/ 	.word	0x00000410
        /*08fc*/ 	.word	0x000000ff
        /*0900*/ 	.word	0x0002a868
        /*0904*/ 	.short	0x0100
        /*0906*/ 	.byte	0x08
	.zero		1


	//   ....[10]....
        /*0908*/ 	.word	0x00000500
        /*090c*/ 	.word	0x000000ff
        /*0910*/ 	.word	0x0002a870
        /*0914*/ 	.short	0x0100
        /*0916*/ 	.byte	0x06
	.zero		1


	//   ....[11]....
        /*0918*/ 	.word	0x00000510
        /*091c*/ 	.word	0x000000ff
        /*0920*/ 	.word	0x0002a880
        /*0924*/ 	.short	0x0100
        /*0926*/ 	.byte	0x06
	.zero		1


	//   ....[12]....
        /*0928*/ 	.word	0x00000520
        /*092c*/ 	.word	0x000000ff
        /*0930*/ 	.word	0x0002a878
        /*0934*/ 	.short	0x0100
        /*0936*/ 	.byte	0x06
	.zero		1


	//   ....[13]....
        /*0938*/ 	.word	0x00000530
        /*093c*/ 	.word	0x000000ff
        /*0940*/ 	.word	0x0002a888
        /*0944*/ 	.short	0x0100
        /*0946*/ 	.byte	0x06
	.zero		1


	//   ....[14]....
        /*0948*/ 	.word	0x00000660
        /*094c*/ 	.word	0x000000ff
        /*0950*/ 	.word	0x0002a890
        /*0954*/ 	.short	0x0100
        /*0956*/ 	.byte	0x08
	.zero		1


	//   ....[15]....
        /*0958*/ 	.word	0x00000670
        /*095c*/ 	.word	0x000000ff
        /*0960*/ 	.word	0x0002a8a0
        /*0964*/ 	.short	0x0100
        /*0966*/ 	.byte	0x08
	.zero		1


	//   ....[16]....
        /*0968*/ 	.word	0x00000680
        /*096c*/ 	.word	0x000000ff
        /*0970*/ 	.word	0x0002a898
        /*0974*/ 	.short	0x0100
        /*0976*/ 	.byte	0x08
	.zero		1


	//   ....[17]....
        /*0978*/ 	.word	0x00000690
        /*097c*/ 	.word	0x000000ff
        /*0980*/ 	.word	0x0002a8a8
        /*0984*/ 	.short	0x0100
        /*0986*/ 	.byte	0x08
	.zero		1


	//   ....[18]....
        /*0988*/ 	.word	0x000007c0
        /*098c*/ 	.word	0x000000ff
        /*0990*/ 	.word	0x0002a8b0
        /*0994*/ 	.short	0x0100
        /*0996*/ 	.byte	0x08
	.zero		1


	//   ....[19]....
        /*0998*/ 	.word	0x000007d0
        /*099c*/ 	.word	0x000000ff
        /*09a0*/ 	.word	0x0002a8c0
        /*09a4*/ 	.short	0x0100
        /*09a6*/ 	.byte	0x08
	.zero		1


	//   ....[20]....
        /*09a8*/ 	.word	0x000007e0
        /*09ac*/ 	.word	0x000000ff
        /*09b0*/ 	.word	0x0002a8b8
        /*09b4*/ 	.short	0x0100
        /*09b6*/ 	.byte	0x08
	.zero		1


	//   ....[21]....
        /*09b8*/ 	.word	0x000007f0
        /*09bc*/ 	.word	0x000000ff
        /*09c0*/ 	.word	0x0002a8c8
        /*09c4*/ 	.short	0x0100
        /*09c6*/ 	.byte	0x08
	.zero		1


	//   ....[22]....
        /*09c8*/ 	.word	0x00001460
        /*09cc*/ 	.word	0x000000ff
        /*09d0*/ 	.word	0x0002a800
        /*09d4*/ 	.short	0x010a
        /*09d6*/ 	.byte	0x2a
	.zero		1


	//   ....[23]....
        /*09d8*/ 	.word	0x000014e0
        /*09dc*/ 	.word	0x00000000
        /*09e0*/ 	.word	0x0002a830
        /*09e4*/ 	.short	0x010a
        /*09e6*/ 	.byte	0x3f
	.zero		1


	//   ....[24]....
        /*09e8*/ 	.word	0x00001530
        /*09ec*/ 	.word	0x00000000
        /*09f0*/ 	.word	0x0002a830
        /*09f4*/ 	.short	0x010a
        /*09f6*/ 	.byte	0x3f
	.zero		1


	//   ....[25]....
        /*09f8*/ 	.word	0x000021f0
        /*09fc*/ 	.word	0x000000ff
        /*0a00*/ 	.word	0x00000000
        /*0a04*/ 	.short	0x0101
        /*0a06*/ 	.byte	0x04
	.zero		1


	//   ....[26]....
        /*0a08*/ 	.word	0x00003c50
        /*0a0c*/ 	.word	0x000000ff
        /*0a10*/ 	.word	0x0002a830
        /*0a14*/ 	.short	0x010a
        /*0a16*/ 	.byte	0x08
	.zero		1


	//   ....[27]....
        /*0a18*/ 	.word	0x00003c90
        /*0a1c*/ 	.word	0x000000ff
        /*0a20*/ 	.word	0x0002a830
        /*0a24*/ 	.short	0x010a
        /*0a26*/ 	.byte	0x08
	.zero		1


	//   ....[28]....
        /*0a28*/ 	.word	0x00004590
        /*0a2c*/ 	.word	0x000000ff
        /*0a30*/ 	.word	0x0002a850
        /*0a34*/ 	.short	0x010a
        /*0a36*/ 	.byte	0x09
	.zero		1


	//   ....[29]....
        /*0a38*/ 	.word	0x000045d0
        /*0a3c*/ 	.word	0x000000ff
        /*0a40*/ 	.word	0x0002a850
        /*0a44*/ 	.short	0x010a
        /*0a46*/ 	.byte	0x09
	.zero		1


	//   ....[30]....
        /*0a48*/ 	.word	0x00004c70
        /*0a4c*/ 	.word	0x000000ff
        /*0a50*/ 	.word	0x00000000
        /*0a54*/ 	.short	0x0101
        /*0a56*/ 	.byte	0x08
	.zero		1


	//   ....[31]....
        /*0a58*/ 	.word	0x00005c60
        /*0a5c*/ 	.word	0x000000ff
        /*0a60*/ 	.word	0x00000000
        /*0a64*/ 	.short	0x0101
        /*0a66*/ 	.byte	0x09
	.zero		1


	//   ....[32]....
        /*0a68*/ 	.word	0x00006260
        /*0a6c*/ 	.word	0x000000ff
        /*0a70*/ 	.word	0x0002a850
        /*0a74*/ 	.short	0x010a
        /*0a76*/ 	.byte	0x05
	.zero		1


	//   ....[33]....
        /*0a78*/ 	.word	0x000062a0
        /*0a7c*/ 	.word	0x000000ff
        /*0a80*/ 	.word	0x0002a850
        /*0a84*/ 	.short	0x010a
        /*0a86*/ 	.byte	0x05
	.zero		1


	//   ....[34]....
        /*0a88*/ 	.word	0x000067b0
        /*0a8c*/ 	.word	0x000000ff
        /*0a90*/ 	.word	0x00000000
        /*0a94*/ 	.short	0x0101
        /*0a96*/ 	.byte	0x04
	.zero		1


	//   ....[35]....
        /*0a98*/ 	.word	0x00007c70
        /*0a9c*/ 	.word	0x0000001c
        /*0aa0*/ 	.word	0x00000000
        /*0aa4*/ 	.short	0x0101
        /*0aa6*/ 	.byte	0x3f
	.zero		1


	//   ....[36]....
        /*0aa8*/ 	.word	0x0000a580
        /*0aac*/ 	.word	0x00000007
        /*0ab0*/ 	.word	0x0002a840
        /*0ab4*/ 	.short	0x010a
        /*0ab6*/ 	.byte	0x3f
	.zero		1


	//   ....[37]....
        /*0ab8*/ 	.word	0x0000ac50
        /*0abc*/ 	.word	0x00000007
        /*0ac0*/ 	.word	0x0002a830
        /*0ac4*/ 	.short	0x0107
        /*0ac6*/ 	.byte	0x3f
	.zero		1


	//   ....[38]....
        /*0ac8*/ 	.word	0x0000ad30
        /*0acc*/ 	.word	0x00000007
        /*0ad0*/ 	.word	0x0002a830
        /*0ad4*/ 	.short	0x0101
        /*0ad6*/ 	.byte	0x3f
	.zero		1


	//   ....[39]....
        /*0ad8*/ 	.word	0x0000b8e0
        /*0adc*/ 	.word	0x00000016
        /*0ae0*/ 	.word	0x0002a800
        /*0ae4*/ 	.short	0x0107
        /*0ae6*/ 	.byte	0x3f
	.zero		1


	//   ....[40]....
        /*0ae8*/ 	.word	0x0000b9e0
        /*0aec*/ 	.word	0x00000016
        /*0af0*/ 	.word	0x0002a800
        /*0af4*/ 	.short	0x0101
        /*0af6*/ 	.byte	0x3f
	.zero		1


	//   ....[41]....
        /*0af8*/ 	.word	0x0000ba00
        /*0afc*/ 	.word	0x00000016
        /*0b00*/ 	.word	0x0002a820
        /*0b04*/ 	.short	0x010a
        /*0b06*/ 	.byte	0x3f
	.zero		1


	//   ....[42]....
        /*0b08*/ 	.word	0x0000bd80
        /*0b0c*/ 	.word	0x00000006
        /*0b10*/ 	.word	0x0002a840
        /*0b14*/ 	.short	0x010a
        /*0b16*/ 	.byte	0x3f
	.zero		1


	//   ....[43]....
        /*0b18*/ 	.word	0x0000c280
        /*0b1c*/ 	.word	0x00000006
        /*0b20*/ 	.word	0x0002a830
        /*0b24*/ 	.short	0x0107
        /*0b26*/ 	.byte	0x3f
	.zero		1


	//   ....[44]....
        /*0b28*/ 	.word	0x0000c340
        /*0b2c*/ 	.word	0x00000006
        /*0b30*/ 	.word	0x0002a830
        /*0b34*/ 	.short	0x0101
        /*0b36*/ 	.byte	0x3f
	.zero		1


	//   ....[45]....
        /*0b38*/ 	.word	0x0000c3a0
        /*0b3c*/ 	.word	0x00000004
        /*0b40*/ 	.word	0x0002a860
        /*0b44*/ 	.short	0x010a
        /*0b46*/ 	.byte	0x3f
	.zero		1


	//   ....[46]....
        /*0b48*/ 	.word	0x0000c800
        /*0b4c*/ 	.word	0x00000004
        /*0b50*/ 	.word	0x0002a850
        /*0b54*/ 	.short	0x0107
        /*0b56*/ 	.byte	0x3f
	.zero		1


	//   ....[47]....
        /*0b58*/ 	.word	0x0000c950
        /*0b5c*/ 	.word	0x00000004
        /*0b60*/ 	.word	0x0002a850
        /*0b64*/ 	.short	0x0101
        /*0b66*/ 	.byte	0x3f
	.zero		1


	//   ....[48]....
        /*0b68*/ 	.word	0x0000cbe0
        /*0b6c*/ 	.word	0x00000000
        /*0b70*/ 	.word	0x0002a860
        /*0b74*/ 	.short	0x010a
        /*0b76*/ 	.byte	0x3f
	.zero		1


	//   ....[49]....
        /*0b78*/ 	.word	0x0000d040
        /*0b7c*/ 	.word	0x00000000
        /*0b80*/ 	.word	0x0002a850
        /*0b84*/ 	.short	0x0107
        /*0b86*/ 	.byte	0x3f
	.zero		1


	//   ....[50]....
        /*0b88*/ 	.word	0x0000d100
        /*0b8c*/ 	.word	0x00000000
        /*0b90*/ 	.word	0x0002a850
        /*0b94*/ 	.short	0x0101
        /*0b96*/ 	.byte	0x3f
	.zero		1


	//   ....[51]....
        /*0b98*/ 	.word	0x0000dc00
        /*0b9c*/ 	.word	0x00000004
        /*0ba0*/ 	.word	0x0002a820
        /*0ba4*/ 	.short	0x010a
        /*0ba6*/ 	.byte	0x3f
	.zero		1


	//   ....[52]....
        /*0ba8*/ 	.word	0x0000dd80
        /*0bac*/ 	.word	0x00000005
        /*0bb0*/ 	.word	0x0002a840
        /*0bb4*/ 	.short	0x010a
        /*0bb6*/ 	.byte	0x3f
	.zero		1


	//   ....[53]....
        /*0bb8*/ 	.word	0x0000de20
        /*0bbc*/ 	.word	0x0000001b
        /*0bc0*/ 	.word	0x0002a840
        /*0bc4*/ 	.short	0x010a
        /*0bc6*/ 	.byte	0x3f
	.zero		1


	//   ....[54]....
        /*0bc8*/ 	.word	0x0000de60
        /*0bcc*/ 	.word	0x00000005
        /*0bd0*/ 	.word	0x0002a860
        /*0bd4*/ 	.short	0x010a
        /*0bd6*/ 	.byte	0x3f
	.zero		1


	//   ....[55]....
        /*0bd8*/ 	.word	0x0000dea0
        /*0bdc*/ 	.word	0x0000001b
        /*0be0*/ 	.word	0x0002a860
        /*0be4*/ 	.short	0x010a
        /*0be6*/ 	.byte	0x3f
	.zero		1


	//   ....[56]....
        /*0be8*/ 	.word	0x0000df10
        /*0bec*/ 	.word	0x00000003
        /*0bf0*/ 	.word	0x0002a800
        /*0bf4*/ 	.short	0x010a
        /*0bf6*/ 	.byte	0x3f
	.zero		1


	//   ....[57]....
        /*0bf8*/ 	.word	0x0000df60
        /*0bfc*/ 	.word	0x00000000
        /*0c00*/ 	.word	0x0002a830
        /*0c04*/ 	.short	0x010a
        /*0c06*/ 	.byte	0x3f
	.zero		1


	//   ....[58]....
        /*0c08*/ 	.word	0x0000dfc0
        /*0c0c*/ 	.word	0x0000000b
        /*0c10*/ 	.word	0x0002a830
        /*0c14*/ 	.short	0x010a
        /*0c16*/ 	.byte	0x3f
	.zero		1


	//   ....[59]....
        /*0c18*/ 	.word	0x0000e020
        /*0c1c*/ 	.word	0x00000009
        /*0c20*/ 	.word	0x0002a850
        /*0c24*/ 	.short	0x010a
        /*0c26*/ 	.byte	0x3f
	.zero		1


	//   ....[60]....
        /*0c28*/ 	.word	0x0000e080
        /*0c2c*/ 	.word	0x00000005
        /*0c30*/ 	.word	0x0002a850
        /*0c34*/ 	.short	0x010a
        /*0c36*/ 	.byte	0x3f
	.zero		1


	//   ....[61]....
        /*0c38*/ 	.word	0x0000e1a0
        /*0c3c*/ 	.word	0x00000007
        /*0c40*/ 	.word	0x0002a840
        /*0c44*/ 	.short	0x010a
        /*0c46*/ 	.byte	0x3f
	.zero		1


	//   ....[62]....
        /*0c48*/ 	.word	0x0000f570
        /*0c4c*/ 	.word	0x00000016
        /*0c50*/ 	.word	0x0002a820
        /*0c54*/ 	.short	0x010a
        /*0c56*/ 	.byte	0x3f
	.zero		1


	//   ....[63]....
        /*0c58*/ 	.word	0x0000f5c0
        /*0c5c*/ 	.word	0x00000006
        /*0c60*/ 	.word	0x0002a840
        /*0c64*/ 	.short	0x010a
        /*0c66*/ 	.byte	0x3f
	.zero		1


	//   ....[64]....
        /*0c68*/ 	.word	0x0000fd80
        /*0c6c*/ 	.word	0x00000004
        /*0c70*/ 	.word	0x0002a860
        /*0c74*/ 	.short	0x010a
        /*0c76*/ 	.byte	0x3f
	.zero		1


	//   ....[65]....
        /*0c78*/ 	.word	0x00010590
        /*0c7c*/ 	.word	0x00000000
        /*0c80*/ 	.word	0x0002a860
        /*0c84*/ 	.short	0x010a
        /*0c86*/ 	.byte	0x3f
	.zero		1


	//   ....[66]....
        /*0c88*/ 	.word	0x000116c0
        /*0c8c*/ 	.word	0x00000004
        /*0c90*/ 	.word	0x0002a820
        /*0c94*/ 	.short	0x010a
        /*0c96*/ 	.byte	0x3f
	.zero		1


	//   ....[67]....
        /*0c98*/ 	.word	0x00011860
        /*0c9c*/ 	.word	0x00000005
        /*0ca0*/ 	.word	0x0002a840
        /*0ca4*/ 	.short	0x010a
        /*0ca6*/ 	.byte	0x3f
	.zero		1


	//   ....[68]....
        /*0ca8*/ 	.word	0x000118b0
        /*0cac*/ 	.word	0x0000001b
        /*0cb0*/ 	.word	0x0002a840
        /*0cb4*/ 	.short	0x010a
        /*0cb6*/ 	.byte	0x3f
	.zero		1


	//   ....[69]....
        /*0cb8*/ 	.word	0x00011900
        /*0cbc*/ 	.word	0x00000005
        /*0cc0*/ 	.word	0x0002a860
        /*0cc4*/ 	.short	0x010a
        /*0cc6*/ 	.byte	0x3f
	.zero		1


	//----- nvinfo : EIATTR_NUM_MBARRIERS
	.align		4
.L_366:
        /*0cc8*/ 	.byte	0x03, 0x38
        /*0cca*/ 	.short	0x0016


	//----- nvinfo : EIATTR_EXIT_INSTR_OFFSETS
	.align		4
        /*0ccc*/ 	.byte	0x04, 0x1c
        /*0cce*/ 	.short	(.L_368 - .L_367)


	//   ....[0]....
.L_367:
        /*0cd0*/ 	.word	0x00000960


	//   ....[1]....
        /*0cd4*/ 	.word	0x00008b20


	//   ....[2]....
        /*0cd8*/ 	.word	0x0000def0


	//----- nvinfo : EIATTR_MAX_THREADS
	.align		4
.L_368:
        /*0cdc*/ 	.byte	0x04, 0x05
        /*0cde*/ 	.short	(.L_370 - .L_369)
.L_369:
        /*0ce0*/ 	.word	0x00000180
        /*0ce4*/ 	.word	0x00000001
        /*0ce8*/ 	.word	0x00000001


	//----- nvinfo : EIATTR_CRS_STACK_SIZE
	.align		4
.L_370:
        /*0cec*/ 	.byte	0x04, 0x1e
        /*0cee*/ 	.short	(.L_372 - .L_371)
.L_371:
        /*0cf0*/ 	.word	0x00000000


	//----- nvinfo : EIATTR_CBANK_PARAM_SIZE
	.align		4
.L_372:
        /*0cf4*/ 	.byte	0x03, 0x19
        /*0cf6*/ 	.short	0x0af0


	//----- nvinfo : EIATTR_PARAM_CBANK
	.align		4
        /*0cf8*/ 	.byte	0x04, 0x0a
        /*0cfa*/ 	.short	(.L_374 - .L_373)
	.align		4
.L_373:
        /*0cfc*/ 	.word	index@(.nv.constant0._ZN7cutlass13device_kernelIN5flash11enable_sm90INS1_16FlashAttnFwdSm90INS1_25CollectiveMainloopFwdSm90ILi2EN4cute5tupleIJNS5_1CILi1EEES8_S8_EEENS6_IJNS7_ILi128EEENS7_ILi96EEENS7_ILi192EEEEEELi128ENS_10bfloat16_tEfNS_4arch4Sm90ELb0ELb0ELb1ELb1ELb1ELb0ELb0ELb1ELb1ELb1ELb0ELb0EEENS1_21CollectiveEpilogueFwdINS6_IJSA_SA_SB_EEES9_SE_SG_Li256ELb1ELb1ELb0ELb0EEENS1_36VarlenDynamicPersistentTileSchedulerILi128ELi96ELi256ELi128ELb0ELb1ELb1ELb0ELb1ELb1EEEEEEEEEvNT_6ParamsE)
        /*0d00*/ 	.short	0x0210
        /*0d02*/ 	.short	0x0af0


	//----- nvinfo : EIATTR_SW_WAR
	.align		4
.L_374:
        /*0d04*/ 	.byte	0x04, 0x36
        /*0d06*/ 	.short	(.L_376 - .L_375)
.L_375:
        /*0d08*/ 	.word	0x00000008
.L_376:


//--------------------- .nv.info._ZN7cutlass13device_kernelIN5flash11enable_sm90INS1_16FlashAttnFwdSm90INS1_25CollectiveMainloopFwdSm90ILi2EN4cute5tupleIJNS5_1CILi1EEES8_S8_EEENS6_IJNS7_ILi128EEENS7_ILi96EEENS7_ILi192EEEEEELi128ENS_10bfloat16_tEfNS_4arch4Sm90ELb0ELb0ELb1ELb1ELb1ELb1ELb0ELb1ELb1ELb1ELb0ELb0EEENS1_21CollectiveEpilogueFwdINS6_IJSA_SA_SB_EEES9_SE_SG_Li256ELb1ELb1ELb0ELb0EEENS1_36VarlenDynamicPersistentTileSchedulerILi128ELi96ELi256ELi128ELb0ELb1ELb1ELb0ELb1ELb1EEEEEEEEEvNT_6ParamsE --------------------------
	.section	.nv.info._ZN7cutlass13device_kernelIN5flash11enable_sm90INS1_16FlashAttnFwdSm90INS1_25CollectiveMainloopFwdSm90ILi2EN4cute5tupleIJNS5_1CILi1EEES8_S8_EEENS6_IJNS7_ILi128EEENS7_ILi96EEENS7_ILi192EEEEEELi128ENS_10bfloat16_tEfNS_4arch4Sm90ELb0ELb0ELb1ELb1ELb1ELb1ELb0ELb1ELb1ELb1ELb0ELb0EEENS1_21CollectiveEpilogueFwdINS6_IJSA_SA_SB_EEES9_SE_SG_Li256ELb1ELb1ELb0ELb0EEENS1_36VarlenDynamicPersistentTileSchedulerILi128ELi96ELi256ELi128ELb0ELb1ELb1ELb0ELb1ELb1EEEEEEEEEvNT_6ParamsE,"",@"SHT_CUDA_INFO"
	.sectionflags	@""
	.align	4


	//----- nvinfo : EIATTR_CUDA_API_VERSION
	.align		4
        /*0000*/ 	.byte	0x04, 0x37
        /*0002*/ 	.short	(.L_378 - .L_377)
.L_377:
        /*0004*/ 	.word	0x00000082


	//----- nvinfo : EIATTR_KPARAM_INFO
	.align		4
.L_378:
        /*0008*/ 	.byte	0x04, 0x17
        /*000a*/ 	.short	(.L_380 - .L_379)
.L_379:
        /*000c*/ 	.word	0x00000000
        /*0010*/ 	.short	0x0000
        /*0012*/ 	.short	0x0070
        /*0014*/ 	.byte	0x00, 0xf0, 0x01, 0x2a


	//----- nvinfo : EIATTR_SPARSE_MMA_MASK
	.align		4
.L_380:
        /*0018*/ 	.byte	0x03, 0x50
        /*001a*/ 	.short	0x0000


	//----- nvinfo : EIATTR_MAXREG_COUNT
	.align		4
        /*001c*/ 	.byte	0x03, 0x1b
        /*001e*/ 	.short	0x00a8


	//----- nvinfo : EIATTR_NUM_BARRIERS
	.align		4
        /*0020*/ 	.byte	0x02, 0x4c
        /*0022*/ 	.byte	0x10
	.zero		1


	//----- nvinfo : EIATTR_EXTERNS
	.align		4
        /*0024*/ 	.byte	0x04, 0x0f
        /*0026*/ 	.short	(.L_382 - .L_381)


	//   ....[0]....
	.align		4
.L_381:
        /*0028*/ 	.word	index@(__assertfail)


	//----- nvinfo : EIATTR_ANNOTATIONS
	.align		4
.L_382:
        /*002c*/ 	.byte	0x04, 0x55
        /*002e*/ 	.short	(.L_384 - .L_383)


	//   ....[0]....
.L_383:
        /* <DEDUP_REMOVED lines=36> */


	//----- nvinfo : EIATTR_MERCURY_ISA_VERSION
	.align		4
.L_384:
        /*0258*/ 	.byte	0x03, 0x5f
        /*025a*/ 	.short	0x0101


	//----- nvinfo : EIATTR_UNUSED_LOAD_BYTE_OFFSET
	.align		4
        /*025c*/ 	.byte	0x04, 0x44
        /*025e*/ 	.short	(.L_386 - .L_385)


	//   ....[0]....
.L_385:
        /*0260*/ 	.word	0x00000a50
        /*0264*/ 	.word	0x0000fff0


	//   ....[1]....
        /*0268*/ 	.word	0x00016ae0
        /*026c*/ 	.word	0x0000fff0


	//----- nvinfo : EIATTR_INT_WARP_WIDE_INSTR_OFFSETS
	.align		4
.L_386:
        /*0270*/ 	.byte	0x04, 0x31
        /*0272*/ 	.short	(.L_388 - .L_387)


	//   ....[0]....
.L_387:
        /*0274*/ 	.word	0x00000130


	//   ....[1]....
        /*0278*/ 	.word	0x00000170


	//   ....[2]....
        /*027c*/ 	.word	0x000001e0


	//   ....[3]....
        /*0280*/ 	.word	0x0001aea0


	//   ....[4]....
        /*0284*/ 	.word	0x0001af30


	//   ....[5]....
        /*0288*/ 	.word	0x0001de60


	//   ....[6]....
        /*028c*/ 	.word	0x0001def0


	//----- nvinfo : EIATTR_COOP_GROUP_MASK_REGIDS
	.align		4
.L_388:
        /*0290*/ 	.byte	0x04, 0x29
        /*0292*/ 	.short	(.L_390 - .L_389)


	//   ....[0]....
.L_389:
        /*0294*/ 	.word	0xffffffff


	//   ....[1]....
        /*0298*/ 	.word	0xffffffff


	//   ....[2]....
        /*029c*/ 	.word	0xffffffff


	//   ....[3]....
        /*02a0*/ 	.word	0xffffffff


	//   ....[4]....
        /*02a4*/ 	.word	0xffffffff


	//   ....[5]....
        /*02a8*/ 	.word	0xffffffff


	//   ....[6]....
        /*02ac*/ 	.word	0xffffffff


	//   ....[7]....
        /*02b0*/ 	.word	0xffffffff


	//   ....[8]....
        /*02b4*/ 	.word	0xffffffff


	//   ....[9]....
        /*02b8*/ 	.word	0xffffffff


	//   ....[10]....
        /*02bc*/ 	.word	0xffffffff


	//   ....[11]....
        /*02c0*/ 	.word	0xffffffff


	//   ....[12]....
        /*02c4*/ 	.word	0xffffffff


	//   ....[13]....
        /*02c8*/ 	.word	0xffffffff


	//   ....[14]....
        /*02cc*/ 	.word	0xffffffff


	//   ....[15]....
        /*02d0*/ 	.word	0xffffffff


	//   ....[16]....
        /*02d4*/ 	.word	0xffffffff


	//   ....[17]....
        /*02d8*/ 	.word	0xffffffff


	//   ....[18]....
        /*02dc*/ 	.word	0xffffffff


	//   ....[19]....
        /*02e0*/ 	.word	0xffffffff


	//   ....[20]....
        /*02e4*/ 	.word	0xffffffff


	//   ....[21]....
        /*02e8*/ 	.word	0xffffffff


	//   ....[22]....
        /*02ec*/ 	.word	0xffffffff


	//   ....[23]....
        /*02f0*/ 	.word	0xffffffff


	//   ....[24]....
        /*02f4*/ 	.word	0xffffffff


	//   ....[25]....
        /*02f8*/ 	.word	0xffffffff


	//   ....[26]....
        /*02fc*/ 	.word	0xffffffff


	//   ....[27]....
        /*0300*/ 	.word	0xffffffff


	//   ....[28]....
        /*0304*/ 	.word	0xffffffff


	//   ....[29]....
        /*0308*/ 	.word	0xffffffff


	//   ....[30]....
        /*030c*/ 	.word	0xffffffff


	//   ....[31]....
        /*0310*/ 	.word	0xffffffff


	//   ....[32]....
        /*0314*/ 	.word	0xffffffff


	//   ....[33]....
        /*0318*/ 	.word	0xffffffff


	//   ....[34]....
        /*031c*/ 	.word	0xffffffff


	//   ....[35]....
        /*0320*/ 	.word	0xffffffff


	//   ....[36]....
        /*0324*/ 	.word	0xffffffff


	//   ....[37]....
        /*0328*/ 	.word	0xffffffff


	//   ....[38]....
        /*032c*/ 	.word	0xffffffff


	//   ....[39]....
        /*0330*/ 	.word	0xffffffff


	//   ....[40]....
        /*0334*/ 	.word	0xffffffff


	//   ....[41]....
        /*0338*/ 	.word	0xffffffff


	//   ....[42]....
        /*033c*/ 	.word	0xffffffff


	//   ....[43]....
        /*0340*/ 	.word	0xffffffff


	//   ....[44]....
        /*0344*/ 	.word	0xffffffff


	//   ....[45]....
        /*0348*/ 	.word	0xffffffff


	//   ....[46]....
        /*034c*/ 	.word	0xffffffff


	//   ....[47]....
        /*0350*/ 	.word	0xffffffff


	//   ....[48]....
        /*0354*/ 	.word	0xffffffff


	//   ....[49]....
        /*0358*/ 	.word	0xffffffff


	//   ....[50]....
        /*035c*/ 	.word	0xffffffff


	//   ....[51]....
        /*0360*/ 	.word	0xffffffff


	//   ....[52]....
        /*0364*/ 	.word	0xffffffff


	//   ....[53]....
        /*0368*/ 	.word	0xffffffff


	//   ....[54]....
        /*036c*/ 	.word	0xffffffff


	//   ....[55]....
        /*0370*/ 	.word	0xffffffff


	//   ....[56]....
        /*0374*/ 	.word	0xffffffff


	//   ....[57]....
        /*0378*/ 	.word	0xffffffff


	//   ....[58]....
        /*037c*/ 	.word	0xffffffff


	//   ....[59]....
        /*0380*/ 	.word	0xffffffff


	//   ....[60]....
        /*0384*/ 	.word	0xffffffff


	//   ....[61]....
        /*0388*/ 	.word	0xffffffff


	//   ....[62]....
        /*038c*/ 	.word	0xffffffff


	//   ....[63]....
        /*0390*/ 	.word	0xffffffff


	//   ....[64]....
        /*0394*/ 	.word	0xffffffff


	//   ....[65]....
        /*0398*/ 	.word	0xffffffff


	//   ....[66]....
        /*039c*/ 	.word	0xffffffff


	//   ....[67]....
        /*03a0*/ 	.word	0xffffffff


	//   ....[68]....
        /*03a4*/ 	.word	0xffffffff


	//   ....[69]....
        /*03a8*/ 	.word	0xffffffff


	//   ....[70]....
        /*03ac*/ 	.word	0xffffffff


	//   ....[71]....
        /*03b0*/ 	.word	0xffffffff


	//   ....[72]....
        /*03b4*/ 	.word	0xffffffff


	//   ....[73]....
        /*03b8*/ 	.word	0xffffffff


	//   ....[74]....
        /*03bc*/ 	.word	0xffffffff


	//   ....[75]....
        /*03c0*/ 	.word	0xffffffff


	//   ....[76]....
        /*03c4*/ 	.word	0xffffffff


	//   ....[77]....
        /*03c8*/ 	.word	0xffffffff


	//   ....[78]....
        /*03cc*/ 	.word	0xffffffff


	//   ....[79]....
        /*03d0*/ 	.word	0xffffffff


	//   ....[80]....
        /*03d4*/ 	.word	0xffffffff


	//   ....[81]....
        /*03d8*/ 	.word	0xffffffff


	//   ....[82]....
        /*03dc*/ 	.word	0xffffffff


	//   ....[83]....
        /*03e0*/ 	.word	0xffffffff


	//   ....[84]....
        /*03e4*/ 	.word	0xffffffff


	//   ....[85]....
        /*03e8*/ 	.word	0xffffffff


	//   ....[86]....
        /*03ec*/ 	.word	0xffffffff


	//   ....[87]....
        /*03f0*/ 	.word	0xffffffff


	//   ....[88]....
        /*03f4*/ 	.word	0xffffffff


	//   ....[89]....
        /*03f8*/ 	.word	0xffffffff


	//   ....[90]....
        /*03fc*/ 	.word	0xffffffff


	//   ....[91]....
        /*0400*/ 	.word	0xffffffff


	//   ....[92]....
        /*0404*/ 	.word	0xffffffff


	//   ....[93]....
        /*0408*/ 	.word	0xffffffff


	//   ....[94]....
        /*040c*/ 	.word	0xffffffff


	//   ....[95]....
        /*0410*/ 	.word	0xffffffff


	//   ....[96]....
        /*0414*/ 	.word	0xffffffff


	//   ....[97]....
        /*0418*/ 	.word	0xffffffff


	//   ....[98]....
        /*041c*/ 	.word	0xffffffff


	//   ....[99]....
        /*0420*/ 	.word	0xffffffff


	//   ....[100]....
        /*0424*/ 	.word	0xffffffff


	//   ....[101]....
        /*0428*/ 	.word	0xffffffff


	//   ....[102]....
        /*042c*/ 	.word	0xffffffff


	//   ....[103]....
        /*0430*/ 	.word	0xffffffff


	//   ....[104]....
        /*0434*/ 	.word	0xffffffff


	//   ....[105]....
        /*0438*/ 	.word	0xffffffff


	//   ....[106]....
        /*043c*/ 	.word	0xffffffff


	//   ....[107]....
        /*0440*/ 	.word	0xffffffff


	//   ....[108]....
        /*0444*/ 	.word	0xffffffff


	//   ....[109]....
        /*0448*/ 	.word	0xffffffff


	//   ....[110]....
        /*044c*/ 	.word	0xffffffff


	//   ....[111]....
        /*0450*/ 	.word	0xffffffff


	//   ....[112]....
        /*0454*/ 	.word	0xffffffff


	//   ....[113]....
        /*0458*/ 	.word	0xffffffff


	//   ....[114]....
        /*045c*/ 	.word	0xffffffff


	//   ....[115]....
        /*0460*/ 	.word	0xffffffff


	//   ....[116]....
        /*0464*/ 	.word	0xffffffff


	//   ....[117]....
        /*0468*/ 	.word	0xffffffff


	//   ....[118]....
        /*046c*/ 	.word	0xffffffff


	//   ....[119]....
        /*0470*/ 	.word	0xffffffff


	//   ....[120]....
        /*0474*/ 	.word	0xffffffff


	//   ....[121]....
        /*0478*/ 	.word	0xffffffff


	//   ....[122]....
        /*047c*/ 	.word	0xffffffff


	//   ....[123]....
        /*0480*/ 	.word	0xffffffff


	//   ....[124]....
        /*0484*/ 	.word	0xffffffff


	//   ....[125]....
        /*0488*/ 	.word	0xffffffff


	//   ....[126]....
        /*048c*/ 	.word	0xffffffff


	//   ....[127]....
        /*0490*/ 	.word	0xffffffff


	//   ....[128]....
        /*0494*/ 	.word	0xffffffff


	//   ....[129]....
        /*0498*/ 	.word	0xffffffff


	//   ....[130]....
        /*049c*/ 	.word	0xffffffff


	//   ....[131]....
        /*04a0*/ 	.word	0xffffffff


	//   ....[132]....
        /*04a4*/ 	.word	0xffffffff


	//   ....[133]....
        /*04a8*/ 	.word	0xffffffff


	//   ....[134]....
        /*04ac*/ 	.word	0xffffffff


	//   ....[135]....
        /*04b0*/ 	.word	0xffffffff


	//   ....[136]....
        /*04b4*/ 	.word	0xffffffff


	//   ....[137]....
        /*04b8*/ 	.word	0xffffffff


	//   ....[138]....
        /*04bc*/ 	.word	0xffffffff


	//   ....[139]....
        /*04c0*/ 	.word	0xffffffff


	//   ....[140]....
        /*04c4*/ 	.word	0xffffffff


	//   ....[141]....
        /*04c8*/ 	.word	0xffffffff


	//   ....[142]....
        /*04cc*/ 	.word	0xffffffff


	//   ....[143]....
        /*04d0*/ 	.word	0xffffffff


	//   ....[144]....
        /*04d4*/ 	.word	0xffffffff


	//   ....[145]....
        /*04d8*/ 	.word	0xffffffff


	//   ....[146]....
        /*04dc*/ 	.word	0xffffffff


	//   ....[147]....
        /*04e0*/ 	.word	0xffffffff


	//   ....[148]....
        /*04e4*/ 	.word	0xffffffff


	//   ....[149]....
        /*04e8*/ 	.word	0xffffffff


	//   ....[150]....
        /*04ec*/ 	.word	0xffffffff


	//   ....[151]....
        /*04f0*/ 	.word	0xffffffff


	//   ....[152]....
        /*04f4*/ 	.word	0xffffffff


	//   ....[153]....
        /*04f8*/ 	.word	0xffffffff


	//   ....[154]....
        /*04fc*/ 	.word	0xffffffff


	//   ....[155]....
        /*0500*/ 	.word	0xffffffff


	//   ....[156]....
        /*0504*/ 	.word	0xffffffff


	//   ....[157]....
        /*0508*/ 	.word	0xffffffff


	//   ....[158]....
        /*050c*/ 	.word	0xffffffff


	//   ....[159]....
        /*0510*/ 	.word	0xffffffff


	//   ....[160]....
        /*0514*/ 	.word	0xffffffff


	//   ....[161]....
        /*0518*/ 	.word	0xffffffff


	//   ....[162]....
        /*051c*/ 	.word	0xffffffff


	//   ....[163]....
        /*0520*/ 	.word	0x0500000f


	//   ....[164]....
        /*0524*/ 	.word	0x0500000f


	//   ....[165]....
        /*0528*/ 	.word	0x0500000f


	//   ....[166]....
        /*052c*/ 	.word	0x0500000f


	//   ....[167]....
        /*0530*/ 	.word	0x0500000f


	//   ....[168]....
        /*0534*/ 	.word	0x0500000f


	//   ....[169]....
        /*0538*/ 	.word	0x0500000f


	//   ....[170]....
        /*053c*/ 	.word	0x0500000f


	//   ....[171]....
        /*0540*/ 	.word	0x0500000f


	//   ....[172]....
        /*0544*/ 	.word	0x0500000f


	//   ....[173]....
        /*0548*/ 	.word	0x0500000f


	//   ....[174]....
        /*054c*/ 	.word	0x0500000f


	//   ....[175]....
        /*0550*/ 	.word	0x0500000f


	//   ....[176]....
        /*0554*/ 	.word	0x0500000f


	//   ....[177]....
        /*0558*/ 	.word	0x0500000f


	//   ....[178]....
        /*055c*/ 	.word	0x0500000f


	//   ....[179]....
        /*0560*/ 	.word	0x0500000f


	//   ....[180]....
        /*0564*/ 	.word	0x0500000f


	//   ....[181]....
        /*0568*/ 	.word	0x0500000f


	//   ....[182]....
        /*056c*/ 	.word	0x0500000f


	//   ....[183]....
        /*0570*/ 	.word	0x0500000f


	//   ....[184]....
        /*0574*/ 	.word	0x0500000f


	//   ....[185]....
        /*0578*/ 	.word	0x0500000f


	//   ....[186]....
        /*057c*/ 	.word	0x0500000f


	//   ....[187]....
        /*0580*/ 	.word	0x0500000f


	//   ....[188]....
        /*0584*/ 	.word	0x0500000f


	//   ....[189]....
        /*0588*/ 	.word	0x0500000f


	//   ....[190]....
        /*058c*/ 	.word	0x0500000f


	//   ....[191]....
        /*0590*/ 	.word	0x0500000f


	//   ....[192]....
        /*0594*/ 	.word	0x0500000f


	//   ....[193]....
        /*0598*/ 	.word	0x0500000f


	//   ....[194]....
        /*059c*/ 	.word	0x0500000f


	//   ....[195]....
        /*05a0*/ 	.word	0x0500000f


	//   ....[196]....
        /*05a4*/ 	.word	0x0500000f


	//   ....[197]....
        /*05a8*/ 	.word	0x0500000f


	//   ....[198]....
        /*05ac*/ 	.word	0x0500000f


	//   ....[199]....
        /*05b0*/ 	.word	0x0500000f


	//   ....[200]....
        /*05b4*/ 	.word	0x0500000f


	//   ....[201]....
        /*05b8*/ 	.word	0x0500000f


	//   ....[202]....
        /*05bc*/ 	.word	0x0500000f


	//   ....[203]....
        /*05c0*/ 	.word	0x0500000f


	//   ....[204]....
        /*05c4*/ 	.word	0x0500000f


	//   ....[205]....
        /*05c8*/ 	.word	0x0500000f


	//   ....[206]....
        /*05cc*/ 	.word	0x0500000f


	//   ....[207]....
        /*05d0*/ 	.word	0x0500000f


	//   ....[208]....
        /*05d4*/ 	.word	0x0500000f


	//   ....[209]....
        /*05d8*/ 	.word	0x0500000f


	//   ....[210]....
        /*05dc*/ 	.word	0x0500000f


	//   ....[211]....
        /*05e0*/ 	.word	0x0500000f


	//   ....[212]....
        /*05e4*/ 	.word	0x0500000f


	//   ....[213]....
        /*05e8*/ 	.word	0x0500000f


	//   ....[214]....
        /*05ec*/ 	.word	0x0500000f


	//   ....[215]....
        /*05f0*/ 	.word	0x0500000f


	//   ....[216]....
        /*05f4*/ 	.word	0x0500000f


	//   ....[217]....
        /*05f8*/ 	.word	0x0500000f


	//   ....[218]....
        /*05fc*/ 	.word	0x0500000f


	//   ....[219]....
        /*0600*/ 	.word	0x0500000f


	//   ....[220]....
        /*0604*/ 	.word	0x0500000f


	//   ....[221]....
        /*0608*/ 	.word	0x0500000f


	//   ....[222]....
        /*060c*/ 	.word	0x0500000f


	//   ....[223]....
        /*0610*/ 	.word	0x0500000f


	//   ....[224]....
        /*0614*/ 	.word	0x0500000f


	//   ....[225]....
        /*0618*/ 	.word	0x0500000f


	//   ....[226]....
        /*061c*/ 	.word	0x0500000f


	//   ....[227]....
        /*0620*/ 	.word	0x0500000f


	//   ....[228]....
        /*0624*/ 	.word	0x0500000f


	//   ....[229]....
        /*0628*/ 	.word	0x0500000f


	//   ....[230]....
        /*062c*/ 	.word	0x0500000f


	//   ....[231]....
        /*0630*/ 	.word	0x0500000f


	//   ....[232]....
        /*0634*/ 	.word	0x0500000f


	//   ....[233]....
        /*0638*/ 	.word	0x0500000f


	//   ....[234]....
        /*063c*/ 	.word	0x0500000f


	//   ....[235]....
        /*0640*/ 	.word	0x0500000f


	//   ....[236]....
        /*0644*/ 	.word	0x0500000f


	//   ....[237]....
        /*0648*/ 	.word	0x0500000f


	//   ....[238]....
        /*064c*/ 	.word	0x0500000f


	//   ....[239]....
        /*0650*/ 	.word	0x0500000f


	//   ....[240]....
        /*0654*/ 	.word	0x0500000f


	//   ....[241]....
        /*0658*/ 	.word	0x0500000f


	//   ....[242]....
        /*065c*/ 	.word	0x0500000f


	//   ....[243]....
        /*0660*/ 	.word	0x0500000f


	//   ....[244]....
        /*0664*/ 	.word	0x0500000f


	//   ....[245]....
        /*0668*/ 	.word	0x0500000f


	//   ....[246]....
        /*066c*/ 	.word	0x0500000f


	//   ....[247]....
        /*0670*/ 	.word	0x0500000f


	//   ....[248]....
        /*0674*/ 	.word	0x0500000f


	//   ....[249]....
        /*0678*/ 	.word	0x0500000f


	//   ....[250]....
        /*067c*/ 	.word	0x0500000f


	//   ....[251]....
        /*0680*/ 	.word	0x0500000f


	//   ....[252]....
        /*0684*/ 	.word	0x0500000f


	//   ....[253]....
        /*0688*/ 	.word	0x0500000f


	//   ....[254]....
        /*068c*/ 	.word	0x0500000f


	//   ....[255]....
        /*0690*/ 	.word	0x0500000f


	//   ....[0]....
        /*0694*/ 	.word	0x0500000f


	//   ....[1]....
        /*0698*/ 	.word	0x0500000f


	//   ....[2]....
        /*069c*/ 	.word	0x0500000f


	//   ....[3]....
        /*06a0*/ 	.word	0x0500000f


	//   ....[4]....
        /*06a4*/ 	.word	0x0500000f


	//   ....[5]....
        /*06a8*/ 	.word	0x0500000f


	//   ....[6]....
        /*06ac*/ 	.word	0x0500000f


	//   ....[7]....
        /*06b0*/ 	.word	0x0500000f


	//   ....[8]....
        /*06b4*/ 	.word	0x0500000f


	//   ....[9]....
        /*06b8*/ 	.word	0x0500000f


	//   ....[10]....
        /*06bc*/ 	.word	0x0500000f


	//----- nvinfo : EIATTR_COOP_GROUP_INSTR_OFFSETS
	.align		4
.L_390:
        /*06c0*/ 	.byte	0x04, 0x28
        /*06c2*/ 	.short	(.L_392 - .L_391)


	//   ....[0]....
.L_391:
        /*06c4*/ 	.word	0x00000060


	//   ....[1]....
        /*06c8*/ 	.word	0x00000140


	//   ....[2]....
        /*06cc*/ 	.word	0x00000190


	//   ....[3]....
        /*06d0*/ 	.word	0x000003c0


	//   ....[4]....
        /*06d4*/ 	.word	0x00000520


	//   ....[5]....
        /*06d8*/ 	.word	0x00000640


	//   ....[6]....
        /*06dc*/ 	.word	0x000007a0


	//   ....[7]....
        /*06e0*/ 	.word	0x00003770


	//   ....[8]....
        /*06e4*/ 	.word	0x00003780


	//   ....[9]....
        /*06e8*/ 	.word	0x00004e30


	//   ....[10]....
        /*06ec*/ 	.word	0x00004e40


	//   ....[11]....
        /*06f0*/ 	.word	0x00006fa0


	//   ....[12]....
        /*06f4*/ 	.word	0x00006fb0


	//   ....[13]....
        /*06f8*/ 	.word	0x000087e0


	//   ....[14]....
        /*06fc*/ 	.word	0x000087f0


	//   ....[15]....
        /*0700*/ 	.word	0x0000a1f0


	//   ....[16]....
        /*0704*/ 	.word	0x0000a200


	//   ....[17]....
        /*0708*/ 	.word	0x0000a490


	//   ....[18]....
        /*070c*/ 	.word	0x0000a4a0


	//   ....[19]....
        /*0710*/ 	.word	0x0000aa00


	//   ....[20]....
        /*0714*/ 	.word	0x0000aa10


	//   ....[21]....
        /*0718*/ 	.word	0x0000ab90


	//   ....[22]....
        /*071c*/ 	.word	0x0000abb0


	//   ....[23]....
        /*0720*/ 	.word	0x0000b130


	//   ....[24]....
        /*0724*/ 	.word	0x0000b6d0


	//   ....[25]....
        /*0728*/ 	.word	0x0000b6e0


	//   ....[26]....
        /*072c*/ 	.word	0x0000b6f0


	//   ....[27]....
        /*0730*/ 	.word	0x0000b700


	//   ....[28]....
        /*0734*/ 	.word	0x0000e140


	//   ....[29]....
        /*0738*/ 	.word	0x0000e150


	//   ....[30]....
        /*073c*/ 	.word	0x0000e160


	//   ....[31]....
        /*0740*/ 	.word	0x0000e170


	//   ....[32]....
        /*0744*/ 	.word	0x00012550


	//   ....[33]....
        /*0748*/ 	.word	0x000125a0


	//   ....[34]....
        /*074c*/ 	.word	0x000128b0


	//   ....[35]....
        /*0750*/ 	.word	0x00012930


	//   ....[36]....
        /*0754*/ 	.word	0x00014fe0


	//   ....[37]....
        /*0758*/ 	.word	0x00015000


	//   ....[38]....
        /*075c*/ 	.word	0x00015020


	//   ....[39]....
        /*0760*/ 	.word	0x00015040


	//   ....[40]....
        /*0764*/ 	.word	0x000161d0


	//   ....[41]....
        /*0768*/ 	.word	0x000163f0


	//   ....[42]....
        /*076c*/ 	.word	0x00016420


	//   ....[43]....
        /*0770*/ 	.word	0x000164e0


	//   ....[44]....
        /*0774*/ 	.word	0x00017520


	//   ....[45]....
        /*0778*/ 	.word	0x00017560


	//   ....[46]....
        /*077c*/ 	.word	0x000175a0


	//   ....[47]....
        /*0780*/ 	.word	0x000175d0


	//   ....[48]....
        /*0784*/ 	.word	0x00017b60


	//   ....[49]....
        /*0788*/ 	.word	0x00017ba0


	//   ....[50]....
        /*078c*/ 	.word	0x00017c60


	//   ....[51]....
        /*0790*/ 	.word	0x00017c80


	//   ....[52]....
        /*0794*/ 	.word	0x00017d40


	//   ....[53]....
        /*0798*/ 	.word	0x00017d60


	//   ....[54]....
        /*079c*/ 	.word	0x00017e30


	//   ....[55]....
        /*07a0*/ 	.word	0x00017e50


	//   ....[56]....
        /*07a4*/ 	.word	0x000186a0


	//   ....[57]....
        /*07a8*/ 	.word	0x000186c0


	//   ....[58]....
        /*07ac*/ 	.word	0x00018780


	//   ....[59]....
        /*07b0*/ 	.word	0x000187a0


	//   ....[60]....
        /*07b4*/ 	.word	0x00018860


	//   ....[61]....
        /*07b8*/ 	.word	0x00018880


	//   ....[62]....
        /*07bc*/ 	.word	0x00018950


	//   ....[63]....
        /*07c0*/ 	.word	0x00018970


	//   ....[64]....
        /*07c4*/ 	.word	0x00018ac0


	//   ....[65]....
        /*07c8*/ 	.word	0x00018c70


	//   ....[66]....
        /*07cc*/ 	.word	0x00018ca0


	//   ....[67]....
        /*07d0*/ 	.word	0x00018cd0


	//   ....[68]....
        /*07d4*/ 	.word	0x00018d00


	//   ....[69]....
        /*07d8*/ 	.word	0x00018d30


	//   ....[70]....
        /*07dc*/ 	.word	0x00018d60


	//   ....[71]....
        /*07e0*/ 	.word	0x00018ed0


	//   ....[72]....
        /*07e4*/ 	.word	0x00018f00


	//   ....[73]....
        /*07e8*/ 	.word	0x00018f30


	//   ....[74]....
        /*07ec*/ 	.word	0x00018f60


	//   ....[75]....
        /*07f0*/ 	.word	0x00018f90


	//   ....[76]....
        /*07f4*/ 	.word	0x00018fc0


	//   ....[77]....
        /*07f8*/ 	.word	0x00019050


	//   ....[78]....
        /*07fc*/ 	.word	0x00019080


	//   ....[79]....
        /*0800*/ 	.word	0x00019100


	//   ....[80]....
        /*0804*/ 	.word	0x00019c20


	//   ....[81]....
        /*0808*/ 	.word	0x0001bb60


	//   ....[82]....
        /*080c*/ 	.word	0x0001bb80


	//   ....[83]....
        /*0810*/ 	.word	0x0001bc30


	//   ....[84]....
        /*0814*/ 	.word	0x0001bc50


	//   ....[85]....
        /*0818*/ 	.word	0x0001bcf0


	//   ....[86]....
        /*081c*/ 	.word	0x0001bd10


	//   ....[87]....
        /*0820*/ 	.word	0x0001bdb0


	//   ....[88]....
        /*0824*/ 	.word	0x0001bdd0


	//   ....[89]....
        /*0828*/ 	.word	0x0001be70


	//   ....[90]....
        /*082c*/ 	.word	0x0001be90


	//   ....[91]....
        /*0830*/ 	.word	0x0001bea0


	//   ....[92]....
        /*0834*/ 	.word	0x0001bf30


	//   ....[93]....
        /*0838*/ 	.word	0x0001c6f0


	//   ....[94]....
        /*083c*/ 	.word	0x0001c720


	//   ....[95]....
        /*0840*/ 	.word	0x0001c740


	//   ....[96]....
        /*0844*/ 	.word	0x0001c7d0


	//   ....[97]....
        /*0848*/ 	.word	0x0001c7e0


	//   ....[98]....
        /*084c*/ 	.word	0x0001c880


	//   ....[99]....
        /*0850*/ 	.word	0x0001c890


	//   ....[100]....
        /*0854*/ 	.word	0x0001c930


	//   ....[101]....
        /*0858*/ 	.word	0x0001c940


	//   ....[102]....
        /*085c*/ 	.word	0x0001c9e0


	//   ....[103]....
        /*0860*/ 	.word	0x0001c9f0


	//   ....[104]....
        /*0864*/ 	.word	0x0001ca90


	//   ....[105]....
        /*0868*/ 	.word	0x0001caa0


	//   ....[106]....
        /*086c*/ 	.word	0x0001cb40


	//   ....[107]....
        /*0870*/ 	.word	0x0001cb50


	//   ....[108]....
        /*0874*/ 	.word	0x0001cb60


	//   ....[109]....
        /*0878*/ 	.word	0x0001d340


	//   ....[110]....
        /*087c*/ 	.word	0x0001d350


	//   ....[111]....
        /*0880*/ 	.word	0x0001d360


	//   ....[112]....
        /*0884*/ 	.word	0x0001d3f0


	//   ....[113]....
        /*0888*/ 	.word	0x0001d400


	//   ....[114]....
        /*088c*/ 	.word	0x0001d460


	//   ....[115]....
        /*0890*/ 	.word	0x0001d490


	//   ....[116]....
        /*0894*/ 	.word	0x0001d4d0


	//   ....[117]....
        /*0898*/ 	.word	0x0001d500


	//   ....[118]....
        /*089c*/ 	.word	0x0001d540


	//   ....[119]....
        /*08a0*/ 	.word	0x0001d570


	//   ....[120]....
        /*08a4*/ 	.word	0x0001d5b0


	//   ....[121]....
        /*08a8*/ 	.word	0x0001d830


	//   ....[122]....
        /*08ac*/ 	.word	0x0001d850


	//   ....[123]....
        /*08b0*/ 	.word	0x0001d8e0


	//   ....[124]....
        /*08b4*/ 	.word	0x0001d8f0


	//   ....[125]....
        /*08b8*/ 	.word	0x0001d960


	//   ....[126]....
        /*08bc*/ 	.word	0x0001d970


	//   ....[127]....
        /*08c0*/ 	.word	0x0001d9e0


	//   ....[128]....
        /*08c4*/ 	.word	0x0001d9f0


	//   ....[129]....
        /*08c8*/ 	.word	0x0001da60


	//   ....[130]....
        /*08cc*/ 	.word	0x0001da70


	//   ....[131]....
        /*08d0*/ 	.word	0x0001da80


	//   ....[132]....
        /*08d4*/ 	.word	0x0001daf0


	//   ....[133]....
        /*08d8*/ 	.word	0x0001e080


	//   ....[134]....
        /*08dc*/ 	.word	0x0001e0b0


	//   ....[135]....
        /*08e0*/ 	.word	0x0001e0d0


	//   ....[136]....
        /*08e4*/ 	.word	0x0001e0e0


	//   ....[137]....
        /*08e8*/ 	.word	0x0001e120


	//   ....[138]....
        /*08ec*/ 	.word	0x0001e140


	//   ....[139]....
        /*08f0*/ 	.word	0x0001e1b0


	//   ....[140]....
        /*08f4*/ 	.word	0x0001e1d0


	//   ....[141]....
        /*08f8*/ 	.word	0x0001e230


	//   ....[142]....
        /*08fc*/ 	.word	0x0001e250


	//   ....[143]....
        /*0900*/ 	.word	0x0001e2a0


	//   ....[144]....
        /*0904*/ 	.word	0x0001e2c0


	//   ....[145]....
        /*0908*/ 	.word	0x0001e6b0


	//   ....[146]....
        /*090c*/ 	.word	0x0001e700


	//   ....[147]....
        /*0910*/ 	.word	0x0001e730


	//   ....[148]....
        /*0914*/ 	.word	0x0001e740


	//   ....[149]....
        /*0918*/ 	.word	0x0001e770


	//   ....[150]....
        /*091c*/ 	.word	0x0001e7a0


	//   ....[151]....
        /*0920*/ 	.word	0x0001e7d0


	//   ....[152]....
        /*0924*/ 	.word	0x0001e800


	//   ....[153]....
        /*0928*/ 	.word	0x0001e980


	//   ....[154]....
        /*092c*/ 	.word	0x0001e9b0


	//   ....[155]....
        /*0930*/ 	.word	0x0001e9e0


	//   ....[156]....
        /*0934*/ 	.word	0x0001ea10


	//   ....[157]....
        /*0938*/ 	.word	0x0001ea40


	//   ....[158]....
        /*093c*/ 	.word	0x0001ea70


	//   ....[159]....
        /*0940*/ 	.word	0x0001eb30


	//   ....[160]....
        /*0944*/ 	.word	0x0001eb50


	//   ....[161]....
        /*0948*/ 	.word	0x0001ebc0


	//   ....[162]....
        /*094c*/ 	.word	0x0001f030


	//   ....[163]....
        /*0950*/ 	.word	0x0001f370


	//   ....[164]....
        /*0954*/ 	.word	0x0001f400


	//   ....[165]....
        /*0958*/ 	.word	0x0001f4a0


	//   ....[166]....
        /*095c*/ 	.word	0x0001f530


	//   ....[167]....
        /*0960*/ 	.word	0x0001f620


	//   ....[168]....
        /*0964*/ 	.word	0x0001f6b0


	//   ....[169]....
        /*0968*/ 	.word	0x0001f750


	//   ....[170]....
        /*096c*/ 	.word	0x0001f7e0


	//   ....[171]....
        /*0970*/ 	.word	0x0001f8d0


	//   ....[172]....
        /*0974*/ 	.word	0x0001f960


	//   ....[173]....
        /*0978*/ 	.word	0x0001fa00


	//   ....[174]....
        /*097c*/ 	.word	0x0001fa90


	//   ....[175]....
        /*0980*/ 	.word	0x0001fb80


	//   ....[176]....
        /*0984*/ 	.word	0x0001fc10


	//   ....[177]....
        /*0988*/ 	.word	0x0001fc60


	//   ....[178]....
        /*098c*/ 	.word	0x0001fcb0


	//   ....[179]....
        /*0990*/ 	.word	0x0001fd90


	//   ....[180]....
        /*0994*/ 	.word	0x0001fe20


	//   ....[181]....
        /*0998*/ 	.word	0x0001fe70


	//   ....[182]....
        /*099c*/ 	.word	0x0001fec0


	//   ....[183]....
        /*09a0*/ 	.word	0x00020120


	//   ....[184]....
        /*09a4*/ 	.word	0x00020400


	//   ....[185]....
        /*09a8*/ 	.word	0x000204f0


	//   ....[186]....
        /*09ac*/ 	.word	0x00020590


	//   ....[187]....
        /*09b0*/ 	.word	0x000205f0


	//   ....[188]....
        /*09b4*/ 	.word	0x00020700


	//   ....[189]....
        /*09b8*/ 	.word	0x00020770


	//   ....[190]....
        /*09bc*/ 	.word	0x00020880


	//   ....[191]....
        /*09c0*/ 	.word	0x000208f0


	//   ....[192]....
        /*09c4*/ 	.word	0x00020a00


	//   ....[193]....
        /*09c8*/ 	.word	0x00020a70


	//   ....[194]....
        /*09cc*/ 	.word	0x00020b80


	//   ....[195]....
        /*09d0*/ 	.word	0x00020bf0


	//   ....[196]....
        /*09d4*/ 	.word	0x00020c90


	//   ....[197]....
        /*09d8*/ 	.word	0x00020da0


	//   ....[198]....
        /*09dc*/ 	.word	0x00020e00


	//   ....[199]....
        /*09e0*/ 	.word	0x00020e60


	//   ....[200]....
        /*09e4*/ 	.word	0x00020f60


	//   ....[201]....
        /*09e8*/ 	.word	0x00020fc0


	//   ....[202]....
        /*09ec*/ 	.word	0x000210d0


	//   ....[203]....
        /*09f0*/ 	.word	0x00021130


	//   ....[204]....
        /*09f4*/ 	.word	0x00021240


	//   ....[205]....
        /*09f8*/ 	.word	0x000212a0


	//   ....[206]....
        /*09fc*/ 	.word	0x000213b0


	//   ....[207]....
        /*0a00*/ 	.word	0x00021410


	//   ....[208]....
        /*0a04*/ 	.word	0x00021520


	//   ....[209]....
        /*0a08*/ 	.word	0x00021580


	//   ....[210]....
        /*0a0c*/ 	.word	0x00021690


	//   ....[211]....
        /*0a10*/ 	.word	0x000216f0


	//   ....[212]....
        /*0a14*/ 	.word	0x000217e0


	//   ....[213]....
        /*0a18*/ 	.word	0x00021910


	//   ....[214]....
        /*0a1c*/ 	.word	0x000219c0


	//   ....[215]....
        /*0a20*/ 	.word	0x00021a30


	//   ....[216]....
        /*0a24*/ 	.word	0x00021b20


	//   ....[217]....
        /*0a28*/ 	.word	0x00021b80


	//   ....[218]....
        /*0a2c*/ 	.word	0x00021c50


	//   ....[219]....
        /*0a30*/ 	.word	0x00021cb0


	//   ....[220]....
        /*0a34*/ 	.word	0x00021d80


	//   ....[221]....
        /*0a38*/ 	.word	0x00021de0


	//   ....[222]....
        /*0a3c*/ 	.word	0x00021eb0


	//   ....[223]....
        /*0a40*/ 	.word	0x00021f10


	//   ....[224]....
        /*0a44*/ 	.word	0x00021fe0


	//   ....[225]....
        /*0a48*/ 	.word	0x000220d0


	//   ....[226]....
        /*0a4c*/ 	.word	0x00022170


	//   ....[227]....
        /*0a50*/ 	.word	0x000221d0


	//   ....[228]....
        /*0a54*/ 	.word	0x000222c0


	//   ....[229]....
        /*0a58*/ 	.word	0x00022320


	//   ....[230]....
        /*0a5c*/ 	.word	0x00022400


	//   ....[231]....
        /*0a60*/ 	.word	0x00022460


	//   ....[232]....
        /*0a64*/ 	.word	0x00022540


	//   ....[233]....
        /*0a68*/ 	.word	0x000225a0


	//   ....[234]....
        /*0a6c*/ 	.word	0x00022680


	//   ....[235]....
        /*0a70*/ 	.word	0x000226e0


	//   ....[236]....
        /*0a74*/ 	.word	0x000227b0


	//   ....[237]....
        /*0a78*/ 	.word	0x000228e0


	//   ....[238]....
        /*0a7c*/ 	.word	0x000229e0


	//   ....[239]....
        /*0a80*/ 	.word	0x00022a70


	//   ....[240]....
        /*0a84*/ 	.word	0x00022b40


	//   ....[241]....
        /*0a88*/ 	.word	0x00022ba0


	//   ....[242]....
        /*0a8c*/ 	.word	0x00022c70


	//   ....[243]....
        /*0a90*/ 	.word	0x00022cd0


	//   ....[244]....
        /*0a94*/ 	.word	0x00022db0


	//   ....[245]....
        /*0a98*/ 	.word	0x00022e10


	//   ....[246]....
        /*0a9c*/ 	.word	0x00022ee0


	//   ....[247]....
        /*0aa0*/ 	.word	0x00022f40


	//   ....[248]....
        /*0aa4*/ 	.word	0x00023000


	//   ....[249]....
        /*0aa8*/ 	.word	0x00023090


	//   ....[250]....
        /*0aac*/ 	.word	0x00023130


	//   ....[251]....
        /*0ab0*/ 	.word	0x00023250


	//   ....[252]....
        /*0ab4*/ 	.word	0x000232c0


	//   ....[253]....
        /*0ab8*/ 	.word	0x00023330


	//   ....[254]....
        /*0abc*/ 	.word	0x000233a0


	//   ....[255]....
        /*0ac0*/ 	.word	0x00023410


	//   ....[0]....
        /*0ac4*/ 	.word	0x00023490


	//   ....[1]....
        /*0ac8*/ 	.word	0x00023520


	//   ....[2]....
        /*0acc*/ 	.word	0x000235b0


	//   ....[3]....
        /*0ad0*/ 	.word	0x00023620


	//   ....[4]....
        /*0ad4*/ 	.word	0x00023690


	//   ....[5]....
        /*0ad8*/ 	.word	0x00023700


	//   ....[6]....
        /*0adc*/ 	.word	0x00023780


	//   ....[7]....
        /*0ae0*/ 	.word	0x000237f0


	//   ....[8]....
        /*0ae4*/ 	.word	0x00023890


	//   ....[9]....
        /*0ae8*/ 	.word	0x00023920


	//   ....[10]....
        /*0aec*/ 	.word	0x00023a40


	//----- nvinfo : EIATTR_REG_RECONFIG
	.align		4
.L_392:
        /*0af0*/ 	.byte	0x01, 0x54
	.zero		2


	//----- nvinfo : EIATTR_SYSCALL_OFFSETS
	.align		4
        /*0af4*/ 	.byte	0x04, 0x46
        /*0af6*/ 	.short	(.L_394 - .L_393)


	//   ....[0]....
.L_393:
        /*0af8*/ 	.word	0x00001af0


	//   ....[1]....
        /*0afc*/ 	.word	0x00001c40


	//   ....[2]....
        /*0b00*/ 	.word	0x0000b2d0


	//   ....[3]....
        /*0b04*/ 	.word	0x0000b650


	//   ....[4]....
        /*0b08*/ 	.word	0x0001b090


	//   ....[5]....
        /*0b0c*/ 	.word	0x0001b1e0


	//   ....[6]....
        /*0b10*/ 	.word	0x0001b2d0


	//   ....[7]....
        /*0b14*/ 	.word	0x0001c2e0


	//----- nvinfo : EIATTR_MBARRIER_INSTR_OFFSETS
	.align		4
.L_394:
        /*0b18*/ 	.byte	0x04, 0x39
        /*0b1a*/ 	.short	(.L_396 - .L_395)


	//   ....[0]....
.L_395:
        /*0b1c*/ 	.word	0x00000270
        /*0b20*/ 	.word	0x000000ff
        /*0b24*/ 	.word	0x0002a800
        /*0b28*/ 	.short	0x0100
        /*0b2a*/ 	.byte	0x08
	.zero		1


	//   ....[1]....
        /*0b2c*/ 	.word	0x00000280
        /*0b30*/ 	.word	0x000000ff
        /*0b34*/ 	.word	0x0002a820
        /*0b38*/ 	.short	0x0100
        /*0b3a*/ 	.byte	0x08
	.zero		1


	//   ....[2]....
        /*0b3c*/ 	.word	0x00000370
        /*0b40*/ 	.word	0x000000ff
        /*0b44*/ 	.word	0x0002a830
        /*0b48*/ 	.short	0x0100
        /*0b4a*/ 	.byte	0x08
	.zero		1


	//   ....[3]....
        /*0b4c*/ 	.word	0x00000380
        /*0b50*/ 	.word	0x000000ff
        /*0b54*/ 	.word	0x0002a840
        /*0b58*/ 	.short	0x0100
        /*0b5a*/ 	.byte	0x08
	.zero		1


	//   ....[4]....
        /*0b5c*/ 	.word	0x00000390
        /*0b60*/ 	.word	0x000000ff
        /*0b64*/ 	.word	0x0002a838
        /*0b68*/ 	.short	0x0100
        /*0b6a*/ 	.byte	0x08
	.zero		1


	//   ....[5]....
        /*0b6c*/ 	.word	0x000003a0
        /*0b70*/ 	.word	0x000000ff
        /*0b74*/ 	.word	0x0002a848
        /*0b78*/ 	.short	0x0100
        /*0b7a*/ 	.byte	0x08
	.zero		1


	//   ....[6]....
        /*0b7c*/ 	.word	0x000004d0
        /*0b80*/ 	.word	0x000000ff
        /*0b84*/ 	.word	0x0002a850
        /*0b88*/ 	.short	0x0100
        /*0b8a*/ 	.byte	0x08
	.zero		1


	//   ....[7]....
        /*0b8c*/ 	.word	0x000004e0
        /*0b90*/ 	.word	0x000000ff
        /*0b94*/ 	.word	0x0002a860
        /*0b98*/ 	.short	0x0100
        /*0b9a*/ 	.byte	0x08
	.zero		1


	//   ....[8]....
        /*0b9c*/ 	.word	0x000004f0
        /*0ba0*/ 	.word	0x000000ff
        /*0ba4*/ 	.word	0x0002a858
        /*0ba8*/ 	.short	0x0100
        /*0baa*/ 	.byte	0x08
	.zero		1


	//   ....[9]....
        /*0bac*/ 	.word	0x00000500
        /*0bb0*/ 	.word	0x000000ff
        /*0bb4*/ 	.word	0x0002a868
        /*0bb8*/ 	.short	0x0100
        /*0bba*/ 	.byte	0x08
	.zero		1


	//   ....[10]....
        /*0bbc*/ 	.word	0x000005f0
        /*0bc0*/ 	.word	0x000000ff
        /*0bc4*/ 	.word	0x0002a870
        /*0bc8*/ 	.short	0x0100
        /*0bca*/ 	.byte	0x06
	.zero		1


	//   ....[11]....
        /*0bcc*/ 	.word	0x00000600
        /*0bd0*/ 	.word	0x000000ff
        /*0bd4*/ 	.word	0x0002a880
        /*0bd8*/ 	.short	0x0100
        /*0bda*/ 	.byte	0x06
	.zero		1


	//   ....[12]....
        /*0bdc*/ 	.word	0x00000610
        /*0be0*/ 	.word	0x000000ff
        /*0be4*/ 	.word	0x0002a878
        /*0be8*/ 	.short	0x0100
        /*0bea*/ 	.byte	0x06
	.zero		1


	//   ....[13]....
        /*0bec*/ 	.word	0x00000620
        /*0bf0*/ 	.word	0x000000ff
        /*0bf4*/ 	.word	0x0002a888
        /*0bf8*/ 	.short	0x0100
        /*0bfa*/ 	.byte	0x06
	.zero		1


	//   ....[14]....
        /*0bfc*/ 	.word	0x00000750
        /*0c00*/ 	.word	0x000000ff
        /*0c04*/ 	.word	0x0002a890
        /*0c08*/ 	.short	0x0100
        /*0c0a*/ 	.byte	0x08
	.zero		1


	//   ....[15]....
        /*0c0c*/ 	.word	0x00000760
        /*0c10*/ 	.word	0x000000ff
        /*0c14*/ 	.word	0x0002a8a0
        /*0c18*/ 	.short	0x0100
        /*0c1a*/ 	.byte	0x08
	.zero		1


	//   ....[16]....
        /*0c1c*/ 	.word	0x00000770
        /*0c20*/ 	.word	0x000000ff
        /*0c24*/ 	.word	0x0002a898
        /*0c28*/ 	.short	0x0100
        /*0c2a*/ 	.byte	0x08
	.zero		1


	//   ....[17]....
        /*0c2c*/ 	.word	0x00000780
        /*0c30*/ 	.word	0x000000ff
        /*0c34*/ 	.word	0x0002a8a8
        /*0c38*/ 	.short	0x0100
        /*0c3a*/ 	.byte	0x08
	.zero		1


	//   ....[18]....
        /*0c3c*/ 	.word	0x000008b0
        /*0c40*/ 	.word	0x000000ff
        /*0c44*/ 	.word	0x0002a8b0
        /*0c48*/ 	.short	0x0100
        /*0c4a*/ 	.byte	0x08
	.zero		1


	//   ....[19]....
        /*0c4c*/ 	.word	0x000008c0
        /*0c50*/ 	.word	0x000000ff
        /*0c54*/ 	.word	0x0002a8c0
        /*0c58*/ 	.short	0x0100
        /*0c5a*/ 	.byte	0x08
	.zero		1


	//   ....[20]....
        /*0c5c*/ 	.word	0x000008d0
        /*0c60*/ 	.word	0x000000ff
        /*0c64*/ 	.word	0x0002a8b8
        /*0c68*/ 	.short	0x0100
        /*0c6a*/ 	.byte	0x08
	.zero		1


	//   ....[21]....
        /*0c6c*/ 	.word	0x000008e0
        /*0c70*/ 	.word	0x000000ff
        /*0c74*/ 	.word	0x0002a8c8
        /*0c78*/ 	.short	0x0100
        /*0c7a*/ 	.byte	0x08
	.zero		1


	//   ....[22]....
        /*0c7c*/ 	.word	0x00003720
        /*0c80*/ 	.word	0x00000058
        /*0c84*/ 	.word	0x0002a890
        /*0c88*/ 	.short	0x010a
        /*0c8a*/ 	.byte	0x3f
	.zero		1


	//   ....[23]....
        /*0c8c*/ 	.word	0x00006f40
        /*0c90*/ 	.word	0x00000058
        /*0c94*/ 	.word	0x0002a890
        /*0c98*/ 	.short	0x010a
        /*0c9a*/ 	.byte	0x3f
	.zero		1


	//   ....[24]....
        /*0c9c*/ 	.word	0x0000a030
        /*0ca0*/ 	.word	0x00000058
        /*0ca4*/ 	.word	0x0002a890
        /*0ca8*/ 	.short	0x010a
        /*0caa*/ 	.byte	0x3f
	.zero		1


	//   ....[25]....
        /*0cac*/ 	.word	0x0000a7f0
        /*0cb0*/ 	.word	0x0000000b
        /*0cb4*/ 	.word	0x00000000
        /*0cb8*/ 	.short	0x0101
        /*0cba*/ 	.byte	0x3f
	.zero		1


	//   ....[26]....
        /*0cbc*/ 	.word	0x0000a830
        /*0cc0*/ 	.word	0x00000058
        /*0cc4*/ 	.word	0x0002a8b0
        /*0cc8*/ 	.short	0x010a
        /*0cca*/ 	.byte	0x3f
	.zero		1


	//   ....[27]....
        /*0ccc*/ 	.word	0x0000ade0
        /*0cd0*/ 	.word	0x00000058
        /*0cd4*/ 	.word	0x00000000
        /*0cd8*/ 	.short	0x0101
        /*0cda*/ 	.byte	0x3f
	.zero		1


	//   ....[28]....
        /*0cdc*/ 	.word	0x0000b350
        /*0ce0*/ 	.word	0x00000002
        /*0ce4*/ 	.word	0x0002a800
        /*0ce8*/ 	.short	0x010a
        /*0cea*/ 	.byte	0x3f
	.zero		1


	//   ....[29]....
        /*0cec*/ 	.word	0x0000b3a0
        /*0cf0*/ 	.word	0x00000002
        /*0cf4*/ 	.word	0x0002a800
        /*0cf8*/ 	.short	0x010a
        /*0cfa*/ 	.byte	0x3f
	.zero		1


	//   ....[30]....
        /*0cfc*/ 	.word	0x0000bd50
        /*0d00*/ 	.word	0x00000002
        /*0d04*/ 	.word	0x0002a800
        /*0d08*/ 	.short	0x010a
        /*0d0a*/ 	.byte	0x3f
	.zero		1


	//   ....[31]....
        /*0d0c*/ 	.word	0x0000e630
        /*0d10*/ 	.word	0x00000002
        /*0d14*/ 	.word	0x0002a800
        /*0d18*/ 	.short	0x010a
        /*0d1a*/ 	.byte	0x3f
	.zero		1


	//   ....[32]....
        /*0d1c*/ 	.word	0x00010db0
        /*0d20*/ 	.word	0x00000000
        /*0d24*/ 	.word	0x0002a830
        /*0d28*/ 	.short	0x010a
        /*0d2a*/ 	.byte	0x3f
	.zero		1


	//   ....[33]....
        /*0d2c*/ 	.word	0x00010e00
        /*0d30*/ 	.word	0x00000000
        /*0d34*/ 	.word	0x0002a830
        /*0d38*/ 	.short	0x010a
        /*0d3a*/ 	.byte	0x3f
	.zero		1


	//   ....[34]....
        /*0d3c*/ 	.word	0x00011c90
        /*0d40*/ 	.word	0x00000000
        /*0d44*/ 	.word	0x00000000
        /*0d48*/ 	.short	0x0101
        /*0d4a*/ 	.byte	0x3f
	.zero		1


	//   ....[35]....
        /*0d4c*/ 	.word	0x00013780
        /*0d50*/ 	.word	0x0000000f
        /*0d54*/ 	.word	0x0002a830
        /*0d58*/ 	.short	0x010a
        /*0d5a*/ 	.byte	0x3f
	.zero		1


	//   ....[36]....
        /*0d5c*/ 	.word	0x000137f0
        /*0d60*/ 	.word	0x0000000f
        /*0d64*/ 	.word	0x0002a830
        /*0d68*/ 	.short	0x010a
        /*0d6a*/ 	.byte	0x3f
	.zero		1


	//   ....[37]....
        /*0d6c*/ 	.word	0x00014360
        /*0d70*/ 	.word	0x0000000a
        /*0d74*/ 	.word	0x0002a850
        /*0d78*/ 	.short	0x010a
        /*0d7a*/ 	.byte	0x3f
	.zero		1


	//   ....[38]....
        /*0d7c*/ 	.word	0x00014400
        /*0d80*/ 	.word	0x0000000a
        /*0d84*/ 	.word	0x0002a850
        /*0d88*/ 	.short	0x010a
        /*0d8a*/ 	.byte	0x3f
	.zero		1


	//   ....[39]....
        /*0d8c*/ 	.word	0x00015830
        /*0d90*/ 	.word	0x00000004
        /*0d94*/ 	.word	0x00000000
        /*0d98*/ 	.short	0x0101
        /*0d9a*/ 	.byte	0x3f
	.zero		1


	//   ....[40]....
        /*0d9c*/ 	.word	0x00015af0
        /*0da0*/ 	.word	0x0000000a
        /*0da4*/ 	.word	0x00000000
        /*0da8*/ 	.short	0x0101
        /*0daa*/ 	.byte	0x3f
	.zero		1


	//   ....[41]....
        /*0dac*/ 	.word	0x000160d0
        /*0db0*/ 	.word	0x0000000e
        /*0db4*/ 	.word	0x0002a850
        /*0db8*/ 	.short	0x010a
        /*0dba*/ 	.byte	0x3f
	.zero		1


	//   ....[42]....
        /*0dbc*/ 	.word	0x00016170
        /*0dc0*/ 	.word	0x0000000e
        /*0dc4*/ 	.word	0x0002a850
        /*0dc8*/ 	.short	0x010a
        /*0dca*/ 	.byte	0x3f
	.zero		1


	//   ....[43]....
        /*0dcc*/ 	.word	0x00016670
        /*0dd0*/ 	.word	0x00000002
        /*0dd4*/ 	.word	0x00000000
        /*0dd8*/ 	.short	0x0101
        /*0dda*/ 	.byte	0x3f
	.zero		1


	//   ....[44]....
        /*0ddc*/ 	.word	0x00017b50
        /*0de0*/ 	.word	0x00000000
        /*0de4*/ 	.word	0x00000000
        /*0de8*/ 	.short	0x0101
        /*0dea*/ 	.byte	0x3f
	.zero		1


	//   ....[45]....
        /*0dec*/ 	.word	0x00019d00
        /*0df0*/ 	.word	0x00000016
        /*0df4*/ 	.word	0x0002a820
        /*0df8*/ 	.short	0x010a
        /*0dfa*/ 	.byte	0x3f
	.zero		1


	//   ....[46]....
        /*0dfc*/ 	.word	0x00019d90
        /*0e00*/ 	.word	0x00000009
        /*0e04*/ 	.word	0x0002a8a0
        /*0e08*/ 	.short	0x010a
        /*0e0a*/ 	.byte	0x3f
	.zero		1


	//   ....[47]....
        /*0e0c*/ 	.word	0x0001a1d0
        /*0e10*/ 	.word	0x00000009
        /*0e14*/ 	.word	0x0002a8c0
        /*0e18*/ 	.short	0x010a
        /*0e1a*/ 	.byte	0x3f
	.zero		1


	//   ....[48]....
        /*0e1c*/ 	.word	0x0001a600
        /*0e20*/ 	.word	0x00000006
        /*0e24*/ 	.word	0x0002a8a0
        /*0e28*/ 	.short	0x010a
        /*0e2a*/ 	.byte	0x3f
	.zero		1


	//   ....[49]....
        /*0e2c*/ 	.word	0x0001aa30
        /*0e30*/ 	.word	0x00000006
        /*0e34*/ 	.word	0x0002a8c0
        /*0e38*/ 	.short	0x010a
        /*0e3a*/ 	.byte	0x3f
	.zero		1


	//   ....[50]....
        /*0e3c*/ 	.word	0x0001b910
        /*0e40*/ 	.word	0x00000007
        /*0e44*/ 	.word	0x0002a840
        /*0e48*/ 	.short	0x010a
        /*0e4a*/ 	.byte	0x3f
	.zero		1


	//   ....[51]....
        /*0e4c*/ 	.word	0x0001bff0
        /*0e50*/ 	.word	0x00000007
        /*0e54*/ 	.word	0x0002a830
        /*0e58*/ 	.short	0x0107
        /*0e5a*/ 	.byte	0x3f
	.zero		1


	//   ....[52]....
        /*0e5c*/ 	.word	0x0001c0b0
        /*0e60*/ 	.word	0x00000007
        /*0e64*/ 	.word	0x0002a830
        /*0e68*/ 	.short	0x0101
        /*0e6a*/ 	.byte	0x3f
	.zero		1


	//   ....[53]....
        /*0e6c*/ 	.word	0x0001ccb0
        /*0e70*/ 	.word	0x00000016
        /*0e74*/ 	.word	0x0002a800
        /*0e78*/ 	.short	0x0107
        /*0e7a*/ 	.byte	0x3f
	.zero		1


	//   ....[54]....
        /*0e7c*/ 	.word	0x0001cdb0
        /*0e80*/ 	.word	0x00000016
        /*0e84*/ 	.word	0x0002a800
        /*0e88*/ 	.short	0x0101
        /*0e8a*/ 	.byte	0x3f
	.zero		1


	//   ....[55]....
        /*0e8c*/ 	.word	0x0001cdd0
        /*0e90*/ 	.word	0x00000016
        /*0e94*/ 	.word	0x0002a820
        /*0e98*/ 	.short	0x010a
        /*0e9a*/ 	.byte	0x3f
	.zero		1


	//   ....[56]....
        /*0e9c*/ 	.word	0x0001d150
        /*0ea0*/ 	.word	0x00000005
        /*0ea4*/ 	.word	0x0002a840
        /*0ea8*/ 	.short	0x010a
        /*0eaa*/ 	.byte	0x3f
	.zero		1


	//   ....[57]....
        /*0eac*/ 	.word	0x0001d650
        /*0eb0*/ 	.word	0x00000005
        /*0eb4*/ 	.word	0x0002a830
        /*0eb8*/ 	.short	0x0107
        /*0eba*/ 	.byte	0x3f
	.zero		1


	//   ....[58]....
        /*0ebc*/ 	.word	0x0001d700
        /*0ec0*/ 	.word	0x00000005
        /*0ec4*/ 	.word	0x0002a830
        /*0ec8*/ 	.short	0x0101
        /*0eca*/ 	.byte	0x3f
	.zero		1


	//   ....[59]....
        /*0ecc*/ 	.word	0x0001d760
        /*0ed0*/ 	.word	0x00000005
        /*0ed4*/ 	.word	0x0002a860
        /*0ed8*/ 	.short	0x010a
        /*0eda*/ 	.byte	0x3f
	.zero		1


	//   ....[60]....
        /*0edc*/ 	.word	0x0001dbd0
        /*0ee0*/ 	.word	0x00000005
        /*0ee4*/ 	.word	0x0002a850
        /*0ee8*/ 	.short	0x0107
        /*0eea*/ 	.byte	0x3f
	.zero		1


	//   ....[61]....
        /*0eec*/ 	.word	0x0001dd10
        /*0ef0*/ 	.word	0x00000005
        /*0ef4*/ 	.word	0x0002a850
        /*0ef8*/ 	.short	0x0101
        /*0efa*/ 	.byte	0x3f
	.zero		1


	//   ....[62]....
        /*0efc*/ 	.word	0x0001df90
        /*0f00*/ 	.word	0x00000000
        /*0f04*/ 	.word	0x0002a860
        /*0f08*/ 	.short	0x010a
        /*0f0a*/ 	.byte	0x3f
	.zero		1


	//   ....[63]....
        /*0f0c*/ 	.word	0x0001e400
        /*0f10*/ 	.word	0x00000000
        /*0f14*/ 	.word	0x0002a850
        /*0f18*/ 	.short	0x0107
        /*0f1a*/ 	.byte	0x3f
	.zero		1


	//   ....[64]....
        /*0f1c*/ 	.word	0x0001e4c0
        /*0f20*/ 	.word	0x00000000
        /*0f24*/ 	.word	0x0002a850
        /*0f28*/ 	.short	0x0101
        /*0f2a*/ 	.byte	0x3f
	.zero		1


	//   ....[65]....
        /*0f2c*/ 	.word	0x0001efb0
        /*0f30*/ 	.word	0x00000005
        /*0f34*/ 	.word	0x0002a820
        /*0f38*/ 	.short	0x010a
        /*0f3a*/ 	.byte	0x3f
	.zero		1


	//   ....[66]....
        /*0f3c*/ 	.word	0x0001f140
        /*0f40*/ 	.word	0x00000003
        /*0f44*/ 	.word	0x0002a840
        /*0f48*/ 	.short	0x010a
        /*0f4a*/ 	.byte	0x3f
	.zero		1


	//   ....[67]....
        /*0f4c*/ 	.word	0x0001f1e0
        /*0f50*/ 	.word	0x00000005
        /*0f54*/ 	.word	0x0002a840
        /*0f58*/ 	.short	0x010a
        /*0f5a*/ 	.byte	0x3f
	.zero		1


	//   ....[68]....
        /*0f5c*/ 	.word	0x0001f220
        /*0f60*/ 	.word	0x00000003
        /*0f64*/ 	.word	0x0002a860
        /*0f68*/ 	.short	0x010a
        /*0f6a*/ 	.byte	0x3f
	.zero		1


	//   ....[69]....
        /*0f6c*/ 	.word	0x0001f260
        /*0f70*/ 	.word	0x00000005
        /*0f74*/ 	.word	0x0002a860
        /*0f78*/ 	.short	0x010a
        /*0f7a*/ 	.byte	0x3f
	.zero		1


	//   ....[70]....
        /*0f7c*/ 	.word	0x0001f2c0
        /*0f80*/ 	.word	0x00000058
        /*0f84*/ 	.word	0x0002a890
        /*0f88*/ 	.short	0x010a
        /*0f8a*/ 	.byte	0x3f
	.zero		1


	//   ....[71]....
        /*0f8c*/ 	.word	0x0001f570
        /*0f90*/ 	.word	0x00000058
        /*0f94*/ 	.word	0x0002a890
        /*0f98*/ 	.short	0x010a
        /*0f9a*/ 	.byte	0x3f
	.zero		1


	//   ....[72]....
        /*0f9c*/ 	.word	0x0001f820
        /*0fa0*/ 	.word	0x00000058
        /*0fa4*/ 	.word	0x0002a890
        /*0fa8*/ 	.short	0x010a
        /*0faa*/ 	.byte	0x3f
	.zero		1


	//   ....[73]....
        /*0fac*/ 	.word	0x0001fad0
        /*0fb0*/ 	.word	0x00000058
        /*0fb4*/ 	.word	0x0002a8b0
        /*0fb8*/ 	.short	0x010a
        /*0fba*/ 	.byte	0x3f
	.zero		1


	//   ....[74]....
        /*0fbc*/ 	.word	0x0001fce0
        /*0fc0*/ 	.word	0x00000002
        /*0fc4*/ 	.word	0x0002a800
        /*0fc8*/ 	.short	0x010a
        /*0fca*/ 	.byte	0x3f
	.zero		1


	//   ....[75]....
        /*0fcc*/ 	.word	0x0001ff00
        /*0fd0*/ 	.word	0x00000002
        /*0fd4*/ 	.word	0x0002a800
        /*0fd8*/ 	.short	0x010a
        /*0fda*/ 	.byte	0x3f
	.zero		1


	//   ....[76]....
        /*0fdc*/ 	.word	0x0001ff50
        /*0fe0*/ 	.word	0x00000000
        /*0fe4*/ 	.word	0x0002a830
        /*0fe8*/ 	.short	0x010a
        /*0fea*/ 	.byte	0x3f
	.zero		1


	//   ....[77]....
        /*0fec*/ 	.word	0x0001ffa0
        /*0ff0*/ 	.word	0x0000000f
        /*0ff4*/ 	.word	0x0002a830
        /*0ff8*/ 	.short	0x010a
        /*0ffa*/ 	.byte	0x3f
	.zero		1


	//   ....[78]....
        /*0ffc*/ 	.word	0x0001fff0
        /*1000*/ 	.word	0x0000000a
        /*1004*/ 	.word	0x0002a850
        /*1008*/ 	.short	0x010a
        /*100a*/ 	.byte	0x3f
	.zero		1


	//   ....[79]....
        /*100c*/ 	.word	0x00020040
        /*1010*/ 	.word	0x0000000e
        /*1014*/ 	.word	0x0002a850
        /*1018*/ 	.short	0x010a
        /*101a*/ 	.byte	0x3f
	.zero		1


	//   ....[80]....
        /*101c*/ 	.word	0x000201e0
        /*1020*/ 	.word	0x00000016
        /*1024*/ 	.word	0x0002a820
        /*1028*/ 	.short	0x010a
        /*102a*/ 	.byte	0x3f
	.zero		1


	//   ....[81]....
        /*102c*/ 	.word	0x00020230
        /*1030*/ 	.word	0x00000009
        /*1034*/ 	.word	0x0002a8a0
        /*1038*/ 	.short	0x010a
        /*103a*/ 	.byte	0x3f
	.zero		1


	//   ....[82]....
        /*103c*/ 	.word	0x00020280
        /*1040*/ 	.word	0x00000009
        /*1044*/ 	.word	0x0002a8c0
        /*1048*/ 	.short	0x010a
        /*104a*/ 	.byte	0x3f
	.zero		1


	//   ....[83]....
        /*104c*/ 	.word	0x000202d0
        /*1050*/ 	.word	0x00000006
        /*1054*/ 	.word	0x0002a8a0
        /*1058*/ 	.short	0x010a
        /*105a*/ 	.byte	0x3f
	.zero		1


	//   ....[84]....
        /*105c*/ 	.word	0x00020320
        /*1060*/ 	.word	0x00000006
        /*1064*/ 	.word	0x0002a8c0
        /*1068*/ 	.short	0x010a
        /*106a*/ 	.byte	0x3f
	.zero		1


	//   ....[85]....
        /*106c*/ 	.word	0x00020440
        /*1070*/ 	.word	0x00000007
        /*1074*/ 	.word	0x0002a840
        /*1078*/ 	.short	0x010a
        /*107a*/ 	.byte	0x3f
	.zero		1


	//   ....[86]....
        /*107c*/ 	.word	0x00021810
        /*1080*/ 	.word	0x00000016
        /*1084*/ 	.word	0x0002a820
        /*1088*/ 	.short	0x010a
        /*108a*/ 	.byte	0x3f
	.zero		1


	//   ....[87]....
        /*108c*/ 	.word	0x00021860
        /*1090*/ 	.word	0x00000005
        /*1094*/ 	.word	0x0002a840
        /*1098*/ 	.short	0x010a
        /*109a*/ 	.byte	0x3f
	.zero		1


	//   ....[88]....
        /*109c*/ 	.word	0x00022020
        /*10a0*/ 	.word	0x00000005
        /*10a4*/ 	.word	0x0002a860
        /*10a8*/ 	.short	0x010a
        /*10aa*/ 	.byte	0x3f
	.zero		1


	//   ....[89]....
        /*10ac*/ 	.word	0x00022830
        /*10b0*/ 	.word	0x00000000
        /*10b4*/ 	.word	0x0002a860
        /*10b8*/ 	.short	0x010a
        /*10ba*/ 	.byte	0x3f
	.zero		1


	//   ....[90]....
        /*10bc*/ 	.word	0x00023960
        /*10c0*/ 	.word	0x00000005
        /*10c4*/ 	.word	0x0002a820
        /*10c8*/ 	.short	0x010a
        /*10ca*/ 	.byte	0x3f
	.zero		1


	//   ....[91]....
        /*10cc*/ 	.word	0x00023b00
        /*10d0*/ 	.word	0x00000003
        /*10d4*/ 	.word	0x0002a840
        /*10d8*/ 	.short	0x010a
        /*10da*/ 	.byte	0x3f
	.zero		1


	//   ....[92]....
        /*10dc*/ 	.word	0x00023b50
        /*10e0*/ 	.word	0x00000005
        /*10e4*/ 	.word	0x0002a840
        /*10e8*/ 	.short	0x010a
        /*10ea*/ 	.byte	0x3f
	.zero		1


	//   ....[93]....
        /*10ec*/ 	.word	0x00023ba0
        /*10f0*/ 	.word	0x00000003
        /*10f4*/ 	.word	0x0002a860
        /*10f8*/ 	.short	0x010a
        /*10fa*/ 	.byte	0x3f
	.zero		1


	//----- nvinfo : EIATTR_NUM_MBARRIERS
	.align		4
.L_396:
        /*10fc*/ 	.byte	0x03, 0x38
        /*10fe*/ 	.short	0x0016


	//----- nvinfo : EIATTR_EXIT_INSTR_OFFSETS
	.align		4
        /*1100*/ 	.byte	0x04, 0x1c
        /*1102*/ 	.short	(.L_398 - .L_397)


	//   ....[0]....
.L_397:
        /*1104*/ 	.word	0x0001f2b0


	//----- nvinfo : EIATTR_MAX_THREADS
	.align		4
.L_398:
        /*1108*/ 	.byte	0x04, 0x05
        /*110a*/ 	.short	(.L_400 - .L_399)
.L_399:
        /*110c*/ 	.word	0x00000180
        /*1110*/ 	.word	0x00000001
        /*1114*/ 	.word	0x00000001


	//----- nvinfo : EIATTR_CRS_STACK_SIZE
	.align		4
.L_400:
        /*1118*/ 	.byte	0x04, 0x1e
        /*111a*/ 	.short	(.L_402 - .L_401)
.L_401:
        /*111c*/ 	.word	0x00000000


	//----- nvinfo : EIATTR_CBANK_PARAM_SIZE
	.align		4
.L_402:
        /*1120*/ 	.byte	0x03, 0x19
        /*1122*/ 	.short	0x0af0


	//----- nvinfo : EIATTR_PARAM_CBANK
	.align		4
        /*1124*/ 	.byte	0x04, 0x0a
        /*1126*/ 	.short	(.L_404 - .L_403)
	.align		4
.L_403:
        /*1128*/ 	.word	index@(.nv.constant0._ZN7cutlass13device_kernelIN5flash11enable_sm90INS1_16FlashAttnFwdSm90INS1_25CollectiveMainloopFwdSm90ILi2EN4cute5tupleIJNS5_1CILi1EEES8_S8_EEENS6_IJNS7_ILi128EEENS7_ILi96EEENS7_ILi192EEEEEELi128ENS_10bfloat16_tEfNS_4arch4Sm90ELb0ELb0ELb1ELb1ELb1ELb1ELb0ELb1ELb1ELb1ELb0ELb0EEENS1_21CollectiveEpilogueFwdINS6_IJSA_SA_SB_EEES9_SE_SG_Li256ELb1ELb1ELb0ELb0EEENS1_36VarlenDynamicPersistentTileSchedulerILi128ELi96ELi256ELi128ELb0ELb1ELb1ELb0ELb1ELb1EEEEEEEEEvNT_6ParamsE)
        /*112c*/ 	.short	0x0210
        /*112e*/ 	.short	0x0af0


	//----- nvinfo : EIATTR_SW_WAR
	.align		4
.L_404:
        /*1130*/ 	.byte	0x04, 0x36
        /*1132*/ 	.short	(.L_406 - .L_405)
.L_405:
        /*1134*/ 	.word	0x00000008
.L_406:


//--------------------- .nv.info._ZN7cutlass13device_kernelIN5flash11enable_sm90INS1_16FlashAttnFwdSm90INS1_25CollectiveMainloopFwdSm90ILi2EN4cute5tupleIJNS5_1CILi1EEES8_S8_EEENS6_IJNS7_ILi128EEENS7_ILi96EEENS7_ILi192EEEEEELi128ENS_10bfloat16_tEfNS_4arch4Sm90ELb0ELb1ELb1ELb0ELb1ELb0ELb0ELb1ELb1ELb1ELb0ELb0EEENS1_21CollectiveEpilogueFwdINS6_IJSA_SA_SB_EEES9_SE_SG_Li256ELb0ELb1ELb0ELb0EEENS1_30DynamicPersistentTileSchedulerILi256ELi128ELb0ELb1ELb1EEEEEEEEEvNT_6ParamsE --------------------------
	.section	.nv.info._ZN7cutlass13device_kernelIN5flash11enable_sm90INS1_16FlashAttnFwdSm90INS1_25CollectiveMainloopFwdSm90ILi2EN4cute5tupleIJNS5_1CILi1EEES8_S8_EEENS6_IJNS7_ILi128EEENS7_ILi96EEENS7_ILi192EEEEEELi128ENS_10bfloat16_tEfNS_4arch4Sm90ELb0ELb1ELb1ELb0ELb1ELb0ELb0ELb1ELb1ELb1ELb0ELb0EEENS1_21CollectiveEpilogueFwdINS6_IJSA_SA_SB_EEES9_SE_SG_Li256ELb0ELb1ELb0ELb0EEENS1_30DynamicPersistentTileSchedulerILi256ELi128ELb0ELb1ELb1EEEEEEEEEvNT_6ParamsE,"",@"SHT_CUDA_INFO"
	.sectionflags	@""
	.align	4


	//----- nvinfo : EIATTR_CUDA_API_VERSION
	.align		4
        /*0000*/ 	.byte	0x04, 0x37
        /*0002*/ 	.short	(.L_408 - .L_407)
.L_407:
        /*0004*/ 	.word	0x00000082


	//----- nvinfo : EIATTR_KPARAM_INFO
	.align		4
.L_408:
        /*0008*/ 	.byte	0x04, 0x17
        /*000a*/ 	.short	(.L_410 - .L_409)
.L_409:
        /*000c*/ 	.word	0x00000000
        /*0010*/ 	.short	0x0000
        /*0012*/ 	.short	0x0070
        /*0014*/ 	.byte	0x00, 0xf0, 0x01, 0x2a


	//----- nvinfo : EIATTR_SPARSE_MMA_MASK
	.align		4
.L_410:
        /*0018*/ 	.byte	0x03, 0x50
        /*001a*/ 	.short	0x0000


	//----- nvinfo : EIATTR_MAXREG_COUNT
	.align		4
        /*001c*/ 	.byte	0x03, 0x1b
        /*001e*/ 	.short	0x00a8


	//----- nvinfo : EIATTR_NUM_BARRIERS
	.align		4
        /*0020*/ 	.byte	0x02, 0x4c
        /*0022*/ 	.byte	0x09
	.zero		1


	//----- nvinfo : EIATTR_EXTERNS
	.align		4
        /*0024*/ 	.byte	0x04, 0x0f
        /*0026*/ 	.short	(.L_412 - .L_411)


	//   ....[0]....
	.align		4
.L_411:
        /*0028*/ 	.word	index@(__assertfail)


	//----- nvinfo : EIATTR_ANNOTATIONS
	.align		4
.L_412:
        /*002c*/ 	.byte	0x04, 0x55
        /*002e*/ 	.short	(.L_414 - .L_413)


	//   ....[0]....
.L_413:
        /*0030*/ 	.word	0x00000001
        /*0034*/ 	.byte	0xa0, 0x08, 0x00, 0x00, 0x01, 0x00, 0x00, 0x00, 0x60, 0x09, 0x00, 0x00, 0x01, 0x00, 0x00, 0x00
        /*0044*/ 	.byte	0xa0, 0x01, 0x01, 0x00, 0x01, 0x00, 0x00, 0x00, 0x40, 0x02, 0x01, 0x00, 0x01, 0x00, 0x00, 0x00
        /*0054*/ 	.byte	0xd0, 0x02, 0x01, 0x00, 0x01, 0x00, 0x00, 0x00, 0xa0, 0x29, 0x01, 0x00, 0x01, 0x00, 0x00, 0x00
        /*0064*/ 	.byte	0xc0, 0x29, 0x01, 0x00, 0x01, 0x00, 0x00, 0x00, 0x10, 0x42, 0x01, 0x00, 0x01, 0x00, 0x00, 0x00
        /*0074*/ 	.byte	0xb0, 0x43, 0x01, 0x00


	//----- nvinfo : EIATTR_MERCURY_ISA_VERSION
	.align		4
.L_414:
        /*0078*/ 	.byte	0x03, 0x5f
        /*007a*/ 	.short	0x0101


	//----- nvinfo : EIATTR_INT_WARP_WIDE_INSTR_OFFSETS
	.align		4
        /*007c*/ 	.byte	0x04, 0x31
        /*007e*/ 	.short	(.L_416 - .L_415)


	//   ....[0]....
.L_415:
        /*0080*/ 	.word	0x000000c0


	//   ....[1]....
        /*0084*/ 	.word	0x000000d0


	//   ....[2]....
        /*0088*/ 	.word	0x00000170


	//   ....[3]....
        /*008c*/ 	.word	0x00010ec0


	//   ....[4]....
        /*0090*/ 	.word	0x00010f50


	//   ....[5]....
        /*0094*/ 	.word	0x00013a30


	//   ....[6]....
        /*0098*/ 	.word	0x00013ac0


	//----- nvinfo : EIATTR_COOP_GROUP_MASK_REGIDS
	.align		4
.L_416:
        /*009c*/ 	.byte	0x04, 0x29
        /*009e*/ 	.short	(.L_418 - .L_417)


	//   ....[0]....
.L_417:
        /*00a0*/ 	.word	0xffffffff


	//   ....[1]....
        /*00a4*/ 	.word	0xffffffff


	//   ....[2]....
        /*00a8*/ 	.word	0xffffffff


	//   ....[3]....
        /*00ac*/ 	.word	0xffffffff


	//   ....[4]....
        /*00b0*/ 	.word	0xffffffff


	//   ....[5]....
        /*00b4*/ 	.word	0xffffffff


	//   ....[6]....
        /*00b8*/ 	.word	0xffffffff


	//   ....[7]....
        /*00bc*/ 	.word	0xffffffff


	//   ....[8]....
        /*00c0*/ 	.word	0xffffffff


	//   ....[9]....
        /*00c4*/ 	.word	0xffffffff


	//   ....[10]....
        /*00c8*/ 	.word	0xffffffff


	//   ....[11]....
        /*00cc*/ 	.word	0xffffffff


	//   ....[12]....
        /*00d0*/ 	.word	0xffffffff


	//   ....[13]....
        /*00d4*/ 	.word	0xffffffff


	//   ....[14]....
        /*00d8*/ 	.word	0xffffffff


	//   ....[15]....
        /*00dc*/ 	.word	0xffffffff


	//   ....[16]....
        /*00e0*/ 	.word	0xffffffff


	//   ....[17]....
        /*00e4*/ 	.word	0xffffffff


	//   ....[18]....
        /*00e8*/ 	.word	0xffffffff


	//   ....[19]....
        /*00ec*/ 	.word	0xffffffff


	//   ....[20]....
        /*00f0*/ 	.word	0xffffffff


	//   ....[21]....
        /*00f4*/ 	.word	0xffffffff


	//   ....[22]....
        /*00f8*/ 	.word	0xffffffff


	//   ....[23]....
        /*00fc*/ 	.word	0xffffffff


	//   ....[24]....
        /*0100*/ 	.word	0xffffffff


	//   ....[25]....
        /*0104*/ 	.word	0xffffffff


	//   ....[26]....
        /*0108*/ 	.word	0xffffffff


	//   ....[27]....
        /*010c*/ 	.word	0xffffffff


	//   ....[28]....
        /*0110*/ 	.word	0xffffffff


	//   ....[29]....
        /*0114*/ 	.word	0xffffffff


	//   ....[30]....
        /*0118*/ 	.word	0xffffffff


	//   ....[31]....
        /*011c*/ 	.word	0xffffffff


	//   ....[32]....
        /*0120*/ 	.word	0xffffffff


	//   ....[33]....
        /*0124*/ 	.word	0xffffffff


	//   ....[34]....
        /*0128*/ 	.word	0xffffffff


	//   ....[35]....
        /*012c*/ 	.word	0xffffffff


	//   ....[36]....
        /*0130*/ 	.word	0xffffffff


	//   ....[37]....
        /*0134*/ 	.word	0xffffffff


	//   ....[38]....
        /*0138*/ 	.word	0xffffffff


	//   ....[39]....
        /*013c*/ 	.word	0xffffffff


	//   ....[40]....
        /*0140*/ 	.word	0xffffffff


	//   ....[41]....
        /*0144*/ 	.word	0xffffffff


	//   ....[42]....
        /*0148*/ 	.word	0xffffffff


	//   ....[43]....
        /*014c*/ 	.word	0xffffffff


	//   ....[44]....
        /*0150*/ 	.word	0xffffffff


	//   ....[45]....
        /*0154*/ 	.word	0xffffffff


	//   ....[46]....
        /*0158*/ 	.word	0xffffffff


	//   ....[47]....
        /*015c*/ 	.word	0xffffffff


	//   ....[48]....
        /*0160*/ 	.word	0xffffffff


	//   ....[49]....
        /*0164*/ 	.word	0xffffffff


	//   ....[50]....
        /*0168*/ 	.word	0xffffffff


	//   ....[51]....
        /*016c*/ 	.word	0xffffffff


	//   ....[52]....
        /*0170*/ 	.word	0xffffffff


	//   ....[53]....
        /*0174*/ 	.word	0xffffffff


	//   ....[54]....
        /*0178*/ 	.word	0xffffffff


	//   ....[55]....
        /*017c*/ 	.word	0xffffffff


	//   ....[56]....
        /*0180*/ 	.word	0xffffffff


	//   ....[57]....
        /*0184*/ 	.word	0xffffffff


	//   ....[58]....
        /*0188*/ 	.word	0xffffffff


	//   ....[59]....
        /*018c*/ 	.word	0xffffffff


	//   ....[60]....
        /*0190*/ 	.word	0xffffffff


	//   ....[61]....
        /*0194*/ 	.word	0xffffffff


	//   ....[62]....
        /*0198*/ 	.word	0xffffffff


	//   ....[63]....
        /*019c*/ 	.word	0xffffffff


	//   ....[64]....
        /*01a0*/ 	.word	0xffffffff


	//   ....[65]....
        /*01a4*/ 	.word	0xffffffff


	//   ....[66]....
        /*01a8*/ 	.word	0xffffffff


	//   ....[67]....
        /*01ac*/ 	.word	0xffffffff


	//   ....[68]....
        /*01b0*/ 	.word	0xffffffff


	//   ....[69]....
        /*01b4*/ 	.word	0xffffffff


	//   ....[70]....
        /*01b8*/ 	.word	0xffffffff


	//   ....[71]....
        /*01bc*/ 	.word	0xffffffff


	//   ....[72]....
        /*01c0*/ 	.word	0xffffffff


	//   ....[73]....
        /*01c4*/ 	.word	0xffffffff


	//   ....[74]....
        /*01c8*/ 	.word	0xffffffff


	//   ....[75]....
        /*01cc*/ 	.word	0xffffffff


	//   ....[76]....
        /*01d0*/ 	.word	0xffffffff


	//   ....[77]....
        /*01d4*/ 	.word	0xffffffff


	//   ....[78]....
        /*01d8*/ 	.word	0xffffffff


	//   ....[79]....
        /*01dc*/ 	.word	0xffffffff


	//   ....[80]....
        /*01e0*/ 	.word	0xffffffff


	//   ....[81]....
        /*01e4*/ 	.word	0xffffffff


	//   ....[82]....
        /*01e8*/ 	.word	0xffffffff


	//   ....[83]....
        /*01ec*/ 	.word	0xffffffff


	//   ....[84]....
        /*01f0*/ 	.word	0xffffffff


	//   ....[85]....
        /*01f4*/ 	.word	0xffffffff


	//   ....[86]....
        /*01f8*/ 	.word	0xffffffff


	//   ....[87]....
        /*01fc*/ 	.word	0xffffffff


	//   ....[88]....
        /*0200*/ 	.word	0xffffffff


	//   ....[89]....
        /*0204*/ 	.word	0xffffffff


	//   ....[90]....
        /*0208*/ 	.word	0xffffffff


	//   ....[91]....
        /*020c*/ 	.word	0xffffffff


	//   ....[92]....
        /*0210*/ 	.word	0xffffffff


	//   ....[93]....
        /*0214*/ 	.word	0xffffffff


	//   ....[94]....
        /*0218*/ 	.word	0xffffffff


	//   ....[95]....
        /*021c*/ 	.word	0xffffffff


	//   ....[96]....
        /*0220*/ 	.word	0xffffffff


	//   ....[97]....
        /*0224*/ 	.word	0xffffffff


	//   ....[98]....
        /*0228*/ 	.word	0xffffffff


	//   ....[99]....
        /*022c*/ 	.word	0xffffffff


	//   ....[100]....
        /*0230*/ 	.word	0xffffffff


	//   ....[101]....
        /*0234*/ 	.word	0xffffffff


	//   ....[102]....
        /*0238*/ 	.word	0xffffffff


	//   ....[103]....
        /*023c*/ 	.word	0xffffffff


	//   ....[104]....
        /*0240*/ 	.word	0xffffffff


	//   ....[105]....
        /*0244*/ 	.word	0xffffffff


	//   ....[106]....
        /*0248*/ 	.word	0xffffffff


	//   ....[107]....
        /*024c*/ 	.word	0xffffffff


	//   ....[108]....
        /*0250*/ 	.word	0xffffffff


	//   ....[109]....
        /*0254*/ 	.word	0xffffffff


	//   ....[110]....
        /*0258*/ 	.word	0xffffffff


	//   ....[111]....
        /*025c*/ 	.word	0xffffffff


	//   ....[112]....
        /*0260*/ 	.word	0xffffffff


	//   ....[113]....
        /*0264*/ 	.word	0xffffffff


	//   ....[114]....
        /*0268*/ 	.word	0xffffffff


	//   ....[115]....
        /*026c*/ 	.word	0xffffffff


	//   ....[116]....
        /*0270*/ 	.word	0xffffffff


	//   ....[117]....
        /*0274*/ 	.word	0xffffffff


	//   ....[118]....
        /*0278*/ 	.word	0xffffffff


	//   ....[119]....
        /*027c*/ 	.word	0xffffffff


	//   ....[120]....
        /*0280*/ 	.word	0x0500000f


	//   ....[121]....
        /*0284*/ 	.word	0x0500000f


	//   ....[122]....
        /*0288*/ 	.word	0x0500000f


	//   ....[123]....
        /*028c*/ 	.word	0x0500000f


	//   ....[124]....
        /*0290*/ 	.word	0x0500000f


	//   ....[125]....
        /*0294*/ 	.word	0x0500000f


	//   ....[126]....
        /*0298*/ 	.word	0x0500000f


	//   ....[127]....
        /*029c*/ 	.word	0x0500000f


	//   ....[128]....
        /*02a0*/ 	.word	0x0500000f


	//   ....[129]....
        /*02a4*/ 	.word	0x0500000f


	//   ....[130]....
        /*02a8*/ 	.word	0x0500000f


	//   ....[131]....
        /*02ac*/ 	.word	0x0500000f


	//   ....[132]....
        /*02b0*/ 	.word	0x0500000f


	//   ....[133]....
        /*02b4*/ 	.word	0x0500000f


	//   ....[134]....
        /*02b8*/ 	.word	0x0500000f


	//   ....[135]....
        /*02bc*/ 	.word	0x0500000f


	//   ....[136]....
        /*02c0*/ 	.word	0x0500000f


	//   ....[137]....
        /*02c4*/ 	.word	0x0500000f


	//   ....[138]....
        /*02c8*/ 	.word	0x0500000f


	//   ....[139]....
        /*02cc*/ 	.word	0x0500000f


	//   ....[140]....
        /*02d0*/ 	.word	0x0500000f


	//   ....[141]....
        /*02d4*/ 	.word	0x0500000f


	//   ....[142]....
        /*02d8*/ 	.word	0x0500000f


	//   ....[143]....
        /*02dc*/ 	.word	0x0500000f


	//   ....[144]....
        /*02e0*/ 	.word	0x0500000f


	//   ....[145]....
        /*02e4*/ 	.word	0x0500000f


	//   ....[146]....
        /*02e8*/ 	.word	0x0500000f


	//   ....[147]....
        /*02ec*/ 	.word	0x0500000f


	//   ....[148]....
        /*02f0*/ 	.word	0x0500000f


	//   ....[149]....
        /*02f4*/ 	.word	0x0500000f


	//   ....[150]....
        /*02f8*/ 	.word	0x0500000f


	//   ....[151]....
        /*02fc*/ 	.word	0x0500000f


	//   ....[152]....
        /*0300*/ 	.word	0x0500000f


	//   ....[153]....
        /*0304*/ 	.word	0x0500000f


	//   ....[154]....
        /*0308*/ 	.word	0x0500000f


	//   ....[155]....
        /*030c*/ 	.word	0x0500000f


	//   ....[156]....
        /*0310*/ 	.word	0x0500000f


	//   ....[157]....
        /*0314*/ 	.word	0x0500000f


	//   ....[158]....
        /*0318*/ 	.word	0x0500000f


	//   ....[159]....
        /*031c*/ 	.word	0x0500000f


	//   ....[160]....
        /*0320*/ 	.word	0x0500000f


	//   ....[161]....
        /*0324*/ 	.word	0x0500000f


	//   ....[162]....
        /*0328*/ 	.word	0x0500000f


	//   ....[163]....
        /*032c*/ 	.word	0x0500000f


	//   ....[164]....
        /*0330*/ 	.word	0x0500000f


	//   ....[165]....
        /*0334*/ 	.word	0x0500000f


	//   ....[166]....
        /*0338*/ 	.word	0x0500000f


	//   ....[167]....
        /*033c*/ 	.word	0x0500000f


	//   ....[168]....
        /*0340*/ 	.word	0x0500000f


	//   ....[169]....
        /*0344*/ 	.word	0x0500000f


	//   ....[170]....
        /*0348*/ 	.word	0x0500000f


	//   ....[171]....
        /*034c*/ 	.word	0x0500000f


	//   ....[172]....
        /*0350*/ 	.word	0x0500000f


	//   ....[173]....
        /*0354*/ 	.word	0x0500000f


	//   ....[174]....
        /*0358*/ 	.word	0x0500000f


	//   ....[175]....
        /*035c*/ 	.word	0x0500000f


	//   ....[176]....
        /*0360*/ 	.word	0x0500000f


	//   ....[177]....
        /*0364*/ 	.word	0x0500000f


	//   ....[178]....
        /*0368*/ 	.word	0x0500000f


	//   ....[179]....
        /*036c*/ 	.word	0x0500000f


	//   ....[180]....
        /*0370*/ 	.word	0x0500000f


	//   ....[181]....
        /*0374*/ 	.word	0x0500000f


	//   ....[182]....
        /*0378*/ 	.word	0x0500000f


	//   ....[183]....
        /*037c*/ 	.word	0x0500000f


	//   ....[184]....
        /*0380*/ 	.word	0x0500000f


	//   ....[185]....
        /*0384*/ 	.word	0x0500000f


	//   ....[186]....
        /*0388*/ 	.word	0x0500000f


	//----- nvinfo : EIATTR_COOP_GROUP_INSTR_OFFSETS
	.align		4
.L_418:
        /*038c*/ 	.byte	0x04, 0x28
        /*038e*/ 	.short	(.L_420 - .L_419)


	//   ....[0]....
.L_419:
        /*0390*/ 	.word	0x00000070


	//   ....[1]....
        /*0394*/ 	.word	0x000000b0


	//   ....[2]....
        /*0398*/ 	.word	0x000002d0


	//   ....[3]....
        /*039c*/ 	.word	0x00000430


	//   ....[4]....
        /*03a0*/ 	.word	0x00000550


	//   ....[5]....
        /*03a4*/ 	.word	0x000006b0


	//   ....[6]....
        /*03a8*/ 	.word	0x00001720


	//   ....[7]....
        /*03ac*/ 	.word	0x000023a0


	//   ....[8]....
        /*03b0*/ 	.word	0x000029f0


	//   ....[9]....
        /*03b4*/ 	.word	0x00003740


	//   ....[10]....
        /*03b8*/ 	.word	0x00003860


	//   ....[11]....
        /*03bc*/ 	.word	0x00003dc0


	//   ....[12]....
        /*03c0*/ 	.word	0x00003ec0


	//   ....[13]....
        /*03c4*/ 	.word	0x00005ba0


	//   ....[14]....
        /*03c8*/ 	.word	0x000067e0


	//   ....[15]....
        /*03cc*/ 	.word	0x00006e50


	//   ....[16]....
        /*03d0*/ 	.word	0x00006f70


	//   ....[17]....
        /*03d4*/ 	.word	0x00007510


	//   ....[18]....
        /*03d8*/ 	.word	0x00007570


	//   ....[19]....
        /*03dc*/ 	.word	0x00009760


	//   ....[20]....
        /*03e0*/ 	.word	0x00009790


	//   ....[21]....
        /*03e4*/ 	.word	0x000097b0


	//   ....[22]....
        /*03e8*/ 	.word	0x000097d0


	//   ....[23]....
        /*03ec*/ 	.word	0x0000b410


	//   ....[24]....
        /*03f0*/ 	.word	0x0000bf90


	//   ....[25]....
        /*03f4*/ 	.word	0x0000c710


	//   ....[26]....
        /*03f8*/ 	.word	0x0000c830


	//   ....[27]....
        /*03fc*/ 	.word	0x0000cdc0


	//   ....[28]....
        /*0400*/ 	.word	0x0000ce20


	//   ....[29]....
        /*0404*/ 	.word	0x0000dcd0


	//   ....[30]....
        /*0408*/ 	.word	0x0000dd00


	//   ....[31]....
        /*040c*/ 	.word	0x0000ddc0


	//   ....[32]....
        /*0410*/ 	.word	0x0000ddd0


	//   ....[33]....
        /*0414*/ 	.word	0x0000eed0


	//   ....[34]....
        /*0418*/ 	.word	0x0000ef10


	//   ....[35]....
        /*041c*/ 	.word	0x0000ef40


	//   ....[36]....
        /*0420*/ 	.word	0x0000efa0


	//   ....[37]....
        /*0424*/ 	.word	0x0000f440


	//   ....[38]....
        /*0428*/ 	.word	0x0000f480


	//   ....[39]....
        /*042c*/ 	.word	0x0000f540


	//   ....[40]....
        /*0430*/ 	.word	0x0000f560


	//   ....[41]....
        /*0434*/ 	.word	0x0000f620


	//   ....[42]....
        /*0438*/ 	.word	0x0000f640


	//   ....[43]....
        /*043c*/ 	.word	0x0000f710


	//   ....[44]....
        /*0440*/ 	.word	0x0000f730


	//   ....[45]....
        /*0444*/ 	.word	0x0000fd80


	//   ....[46]....
        /*0448*/ 	.word	0x0000fda0


	//   ....[47]....
        /*044c*/ 	.word	0x0000fe60


	//   ....[48]....
        /*0450*/ 	.word	0x0000fe80


	//   ....[49]....
        /*0454*/ 	.word	0x0000ff40


	//   ....[50]....
        /*0458*/ 	.word	0x0000ff60


	//   ....[51]....
        /*045c*/ 	.word	0x00010030


	//   ....[52]....
        /*0460*/ 	.word	0x00010050


	//   ....[53]....
        /*0464*/ 	.word	0x000101d0


	//   ....[54]....
        /*0468*/ 	.word	0x00011a30


	//   ....[55]....
        /*046c*/ 	.word	0x00011a50


	//   ....[56]....
        /*0470*/ 	.word	0x00011a60


	//   ....[57]....
        /*0474*/ 	.word	0x00011aa0


	//   ....[58]....
        /*0478*/ 	.word	0x00011b30


	//   ....[59]....
        /*047c*/ 	.word	0x00011b50


	//   ....[60]....
        /*0480*/ 	.word	0x00011be0


	//   ....[61]....
        /*0484*/ 	.word	0x00011c00


	//   ....[62]....
        /*0488*/ 	.word	0x00011c90


	//   ....[63]....
        /*048c*/ 	.word	0x00011cb0


	//   ....[64]....
        /*0490*/ 	.word	0x00011d40


	//   ....[65]....
        /*0494*/ 	.word	0x00011d60


	//   ....[66]....
        /*0498*/ 	.word	0x000123a0


	//   ....[67]....
        /*049c*/ 	.word	0x000123c0


	//   ....[68]....
        /*04a0*/ 	.word	0x000123f0


	//   ....[69]....
        /*04a4*/ 	.word	0x00012430


	//   ....[70]....
        /*04a8*/ 	.word	0x000124b0


	//   ....[71]....
        /*04ac*/ 	.word	0x000124e0


	//   ....[72]....
        /*04b0*/ 	.word	0x00012560


	//   ....[73]....
        /*04b4*/ 	.word	0x00012590


	//   ....[74]....
        /*04b8*/ 	.word	0x00012610


	//   ....[75]....
        /*04bc*/ 	.word	0x00012640


	//   ....[76]....
        /*04c0*/ 	.word	0x000126c0


	//   ....[77]....
        /*04c4*/ 	.word	0x000126f0


	//   ....[78]....
        /*04c8*/ 	.word	0x00012770


	//   ....[79]....
        /*04cc*/ 	.word	0x000127a0


	//   ....[80]....
        /*04d0*/ 	.word	0x00012820


	//   ....[81]....
        /*04d4*/ 	.word	0x00012840


	//   ....[82]....
        /*04d8*/ 	.word	0x00012f60


	//   ....[83]....
        /*04dc*/ 	.word	0x00012f90


	//   ....[84]....
        /*04e0*/ 	.word	0x00012fa0


	//   ....[85]....
        /*04e4*/ 	.word	0x00012fc0


	//   ....[86]....
        /*04e8*/ 	.word	0x00013010


	//   ....[87]....
        /*04ec*/ 	.word	0x00013030


	//   ....[88]....
        /*04f0*/ 	.word	0x00013090


	//   ....[89]....
        /*04f4*/ 	.word	0x000130b0


	//   ....[90]....
        /*04f8*/ 	.word	0x00013100


	//   ....[91]....
        /*04fc*/ 	.word	0x00013120


	//   ....[92]....
        /*0500*/ 	.word	0x00013170


	//   ....[93]....
        /*0504*/ 	.word	0x00013190


	//   ....[94]....
        /*0508*/ 	.word	0x00013420


	//   ....[95]....
        /*050c*/ 	.word	0x00013440


	//   ....[96]....
        /*0510*/ 	.word	0x00013460


	//   ....[97]....
        /*0514*/ 	.word	0x000134c0


	//   ....[98]....
        /*0518*/ 	.word	0x000134e0


	//   ....[99]....
        /*051c*/ 	.word	0x00013540


	//   ....[100]....
        /*0520*/ 	.word	0x00013560


	//   ....[101]....
        /*0524*/ 	.word	0x000135c0


	//   ....[102]....
        /*0528*/ 	.word	0x000135e0


	//   ....[103]....
        /*052c*/ 	.word	0x00013640


	//   ....[104]....
        /*0530*/ 	.word	0x00013660


	//   ....[105]....
        /*0534*/ 	.word	0x00013670


	//   ....[106]....
        /*0538*/ 	.word	0x00013c00


	//   ....[107]....
        /*053c*/ 	.word	0x00013c20


	//   ....[108]....
        /*0540*/ 	.word	0x00013c40


	//   ....[109]....
        /*0544*/ 	.word	0x00013c80


	//   ....[110]....
        /*0548*/ 	.word	0x00013cd0


	//   ....[111]....
        /*054c*/ 	.word	0x00013d00


	//   ....[112]....
        /*0550*/ 	.word	0x00013d50


	//   ....[113]....
        /*0554*/ 	.word	0x00013d80


	//   ....[114]....
        /*0558*/ 	.word	0x00013dd0


	//   ....[115]....
        /*055c*/ 	.word	0x00013e00


	//   ....[116]....
        /*0560*/ 	.word	0x00013e50


	//   ....[117]....
        /*0564*/ 	.word	0x00013e80


	//   ....[118]....
        /*0568*/ 	.word	0x00014150


	//   ....[119]....
        /*056c*/ 	.word	0x00014330


	//   ....[120]....
        /*0570*/ 	.word	0x000149a0


	//   ....[121]....
        /*0574*/ 	.word	0x00014a80


	//   ....[122]....
        /*0578*/ 	.word	0x00014b20


	//   ....[123]....
        /*057c*/ 	.word	0x00014ba0


	//   ....[124]....
        /*0580*/ 	.word	0x00014c60


	//   ....[125]....
        /*0584*/ 	.word	0x00014ce0


	//   ....[126]....
        /*0588*/ 	.word	0x00014dc0


	//   ....[127]....
        /*058c*/ 	.word	0x00014e40


	//   ....[128]....
        /*0590*/ 	.word	0x00014f20


	//   ....[129]....
        /*0594*/ 	.word	0x00014fa0


	//   ....[130]....
        /*0598*/ 	.word	0x00015080


	//   ....[131]....
        /*059c*/ 	.word	0x00015100


	//   ....[132]....
        /*05a0*/ 	.word	0x000151d0


	//   ....[133]....
        /*05a4*/ 	.word	0x00015260


	//   ....[134]....
        /*05a8*/ 	.word	0x000152d0


	//   ....[135]....
        /*05ac*/ 	.word	0x00015350


	//   ....[136]....
        /*05b0*/ 	.word	0x00015410


	//   ....[137]....
        /*05b4*/ 	.word	0x00015480


	//   ....[138]....
        /*05b8*/ 	.word	0x00015570


	//   ....[139]....
        /*05bc*/ 	.word	0x000155e0


	//   ....[140]....
        /*05c0*/ 	.word	0x000156d0


	//   ....[141]....
        /*05c4*/ 	.word	0x00015740


	//   ....[142]....
        /*05c8*/ 	.word	0x00015830


	//   ....[143]....
        /*05cc*/ 	.word	0x000158a0


	//   ....[144]....
        /*05d0*/ 	.word	0x00015990


	//   ....[145]....
        /*05d4*/ 	.word	0x00015a00


	//   ....[146]....
        /*05d8*/ 	.word	0x00015af0


	//   ....[147]....
        /*05dc*/ 	.word	0x00015b60


	//   ....[148]....
        /*05e0*/ 	.word	0x00015c30


	//   ....[149]....
        /*05e4*/ 	.word	0x00015d60


	//   ....[150]....
        /*05e8*/ 	.word	0x00015e00


	//   ....[151]....
        /*05ec*/ 	.word	0x00015e70


	//   ....[152]....
        /*05f0*/ 	.word	0x00015f30


	//   ....[153]....
        /*05f4*/ 	.word	0x00015f90


	//   ....[154]....
        /*05f8*/ 	.word	0x00016050


	//   ....[155]....
        /*05fc*/ 	.word	0x000160b0


	//   ....[156]....
        /*0600*/ 	.word	0x00016170


	//   ....[157]....
        /*0604*/ 	.word	0x000161d0


	//   ....[158]....
        /*0608*/ 	.word	0x00016290


	//   ....[159]....
        /*060c*/ 	.word	0x000162f0


	//   ....[160]....
        /*0610*/ 	.word	0x000163b0


	//   ....[161]....
        /*0614*/ 	.word	0x00016490


	//   ....[162]....
        /*0618*/ 	.word	0x00016530


	//   ....[163]....
        /*061c*/ 	.word	0x00016590


	//   ....[164]....
        /*0620*/ 	.word	0x00016660


	//   ....[165]....
        /*0624*/ 	.word	0x000166c0


	//   ....[166]....
        /*0628*/ 	.word	0x00016790


	//   ....[167]....
        /*062c*/ 	.word	0x000167f0


	//   ....[168]....
        /*0630*/ 	.word	0x000168c0


	//   ....[169]....
        /*0634*/ 	.word	0x00016920


	//   ....[170]....
        /*0638*/ 	.word	0x000169f0


	//   ....[171]....
        /*063c*/ 	.word	0x00016a50


	//   ....[172]....
        /*0640*/ 	.word	0x00016b10


	//   ....[173]....
        /*0644*/ 	.word	0x00016c30


	//   ....[174]....
        /*0648*/ 	.word	0x00016cd0


	//   ....[175]....
        /*064c*/ 	.word	0x00016d30


	//   ....[176]....
        /*0650*/ 	.word	0x00016e00


	//   ....[177]....
        /*0654*/ 	.word	0x00016ea0


	//   ....[178]....
        /*0658*/ 	.word	0x00016f60


	//   ....[179]....
        /*065c*/ 	.word	0x00017000


	//   ....[180]....
        /*0660*/ 	.word	0x000170c0


	//   ....[181]....
        /*0664*/ 	.word	0x00017160


	//   ....[182]....
        /*0668*/ 	.word	0x00017220


	//   ....[183]....
        /*066c*/ 	.word	0x000172c0


	//   ....[184]....
        /*0670*/ 	.word	0x00017380


	//   ....[185]....
        /*0674*/ 	.word	0x00017450


	//   ....[186]....
        /*0678*/ 	.word	0x00017570


	//----- nvinfo : EIATTR_REG_RECONFIG
	.align		4
.L_420:
        /*067c*/ 	.byte	0x01, 0x54
	.zero		2


	//----- nvinfo : EIATTR_SYSCALL_OFFSETS
	.align		4
        /*0680*/ 	.byte	0x04, 0x46
        /*0682*/ 	.short	(.L_422 - .L_421)


	//   ....[0]....
.L_421:
        /*0684*/ 	.word	0x00001900


	//   ....[1]....
        /*0688*/ 	.word	0x000110b0


	//   ....[2]....
        /*068c*/ 	.word	0x00011200


	//   ....[3]....
        /*0690*/ 	.word	0x000112f0


	//   ....[4]....
        /*0694*/ 	.word	0x00012060


	//----- nvinfo : EIATTR_MBARRIER_INSTR_OFFSETS
	.align		4
.L_422:
        /*0698*/ 	.byte	0x04, 0x39
        /*069a*/ 	.short	(.L_424 - .L_423)


	//   ....[0]....
.L_423:
        /*069c*/ 	.word	0x00000180
        /*06a0*/ 	.word	0x000000ff
        /*06a4*/ 	.word	0x0002a800
        /*06a8*/ 	.short	0x0100
        /*06aa*/ 	.byte	0x08
	.zero		1


	//   ....[1]....
        /*06ac*/ 	.word	0x00000190
        /*06b0*/ 	.word	0x000000ff
        /*06b4*/ 	.word	0x0002a820
        /*06b8*/ 	.short	0x0100
        /*06ba*/ 	.byte	0x08
	.zero		1


	//   ....[2]....
        /*06bc*/ 	.word	0x00000280
        /*06c0*/ 	.word	0x000000ff
        /*06c4*/ 	.word	0x0002a830
        /*06c8*/ 	.short	0x0100
        /*06ca*/ 	.byte	0x08
	.zero		1


	//   ....[3]....
        /*06cc*/ 	.word	0x00000290
        /*06d0*/ 	.word	0x000000ff
        /*06d4*/ 	.word	0x0002a840
        /*06d8*/ 	.short	0x0100
        /*06da*/ 	.byte	0x08
	.zero		1


	//   ....[4]....
        /*06dc*/ 	.word	0x000002a0
        /*06e0*/ 	.word	0x000000ff
        /*06e4*/ 	.word	0x0002a838
        /*06e8*/ 	.short	0x0100
        /*06ea*/ 	.byte	0x08
	.zero		1


	//   ....[5]....
        /*06ec*/ 	.word	0x000002b0
        /*06f0*/ 	.word	0x000000ff
        /*06f4*/ 	.word	0x0002a848
        /*06f8*/ 	.short	0x0100
        /*06fa*/ 	.byte	0x08
	.zero		1


	//   ....[6]....
        /*06fc*/ 	.word	0x000003e0
        /*0700*/ 	.word	0x000000ff
        /*0704*/ 	.word	0x0002a850
        /*0708*/ 	.short	0x0100
        /*070a*/ 	.byte	0x08
	.zero		1


	//   ....[7]....
        /*070c*/ 	.word	0x000003f0
        /*0710*/ 	.word	0x000000ff
        /*0714*/ 	.word	0x0002a860
        /*0718*/ 	.short	0x0100
        /*071a*/ 	.byte	0x08
	.zero		1


	//   ....[8]....
        /*071c*/ 	.word	0x00000400
        /*0720*/ 	.word	0x000000ff
        /*0724*/ 	.word	0x0002a858
        /*0728*/ 	.short	0x0100
        /*072a*/ 	.byte	0x08
	.zero		1


	//   ....[9]....
        /*072c*/ 	.word	0x00000410
        /*0730*/ 	.word	0x000000ff
        /*0734*/ 	.word	0x0002a868
        /*0738*/ 	.short	0x0100
        /*073a*/ 	.byte	0x08
	.zero		1


	//   ....[10]....
        /*073c*/ 	.word	0x00000500
        /*0740*/ 	.word	0x000000ff
        /*0744*/ 	.word	0x0002a870
        /*0748*/ 	.short	0x0100
        /*074a*/ 	.byte	0x06
	.zero		1


	//   ....[11]....
        /*074c*/ 	.word	0x00000510
        /*0750*/ 	.word	0x000000ff
        /*0754*/ 	.word	0x0002a880
        /*0758*/ 	.short	0x0100
        /*075a*/ 	.byte	0x06
	.zero		1


	//   ....[12]....
        /*075c*/ 	.word	0x00000520
        /*0760*/ 	.word	0x000000ff
        /*0764*/ 	.word	0x0002a878
        /*0768*/ 	.short	0x0100
        /*076a*/ 	.byte	0x06
	.zero		1


	//   ....[13]....
        /*076c*/ 	.word	0x00000530
        /*0770*/ 	.word	0x000000ff
        /*0774*/ 	.word	0x0002a888
        /*0778*/ 	.short	0x0100
        /*077a*/ 	.byte	0x06
	.zero		1


	//   ....[14]....
        /*077c*/ 	.word	0x00000660
        /*0780*/ 	.word	0x000000ff
        /*0784*/ 	.word	0x0002a890
        /*0788*/ 	.short	0x0100
        /*078a*/ 	.byte	0x08
	.zero		1


	//   ....[15]....
        /*078c*/ 	.word	0x00000670
        /*0790*/ 	.word	0x000000ff
        /*0794*/ 	.word	0x0002a8a0
        /*0798*/ 	.short	0x0100
        /*079a*/ 	.byte	0x08
	.zero		1


	//   ....[16]....
        /*079c*/ 	.word	0x00000680
        /*07a0*/ 	.word	0x000000ff
        /*07a4*/ 	.word	0x0002a898
        /*07a8*/ 	.short	0x0100
        /*07aa*/ 	.byte	0x08
	.zero		1


	//   ....[17]....
        /*07ac*/ 	.word	0x00000690
        /*07b0*/ 	.word	0x000000ff
        /*07b4*/ 	.word	0x0002a8a8
        /*07b8*/ 	.short	0x0100
        /*07ba*/ 	.byte	0x08
	.zero		1


	//   ....[18]....
        /*07bc*/ 	.word	0x000007d0
        /*07c0*/ 	.word	0x000000ff
        /*07c4*/ 	.word	0x0002a8b0
        /*07c8*/ 	.short	0x0100
        /*07ca*/ 	.byte	0x08
	.zero		1


	//   ....[19]....
        /*07cc*/ 	.word	0x000007e0
        /*07d0*/ 	.word	0x000000ff
        /*07d4*/ 	.word	0x0002a8c0
        /*07d8*/ 	.short	0x0100
        /*07da*/ 	.byte	0x08
	.zero		1


	//   ....[20]....
        /*07dc*/ 	.word	0x000007f0
        /*07e0*/ 	.word	0x000000ff
        /*07e4*/ 	.word	0x0002a8b8
        /*07e8*/ 	.short	0x0100
        /*07ea*/ 	.byte	0x08
	.zero		1


	//   ....[21]....
        /*07ec*/ 	.word	0x00000800
        /*07f0*/ 	.word	0x000000ff
        /*07f4*/ 	.word	0x0002a8c8
        /*07f8*/ 	.short	0x0100
        /*07fa*/ 	.byte	0x08
	.zero		1


	//   ....[22]....
        /*07fc*/ 	.word	0x00001970
        /*0800*/ 	.word	0x000000ff
        /*0804*/ 	.word	0x0002a800
        /*0808*/ 	.short	0x010a
        /*080a*/ 	.byte	0x28
	.zero		1


	//   ....[23]....
        /*080c*/ 	.word	0x000019f0
        /*0810*/ 	.word	0x0000000f
        /*0814*/ 	.word	0x0002a830
        /*0818*/ 	.short	0x010a
        /*081a*/ 	.byte	0x3f
	.zero		1


	//   ....[24]....
        /*081c*/ 	.word	0x00001a30
        /*0820*/ 	.word	0x0000000f
        /*0824*/ 	.word	0x0002a830
        /*0828*/ 	.short	0x010a
        /*082a*/ 	.byte	0x3f
	.zero		1


	//   ....[25]....
        /*082c*/ 	.word	0x000024a0
        /*0830*/ 	.word	0x000000ff
        /*0834*/ 	.word	0x00000000
        /*0838*/ 	.short	0x0101
        /*083a*/ 	.byte	0x04
	.zero		1


	//   ....[26]....
        /*083c*/ 	.word	0x00004c60
        /*0840*/ 	.word	0x000000ff
        /*0844*/ 	.word	0x0002a830
        /*0848*/ 	.short	0x010a
        /*084a*/ 	.byte	0x07
	.zero		1


	//   ....[27]....
        /*084c*/ 	.word	0x00004ca0
        /*0850*/ 	.word	0x000000ff
        /*0854*/ 	.word	0x0002a830
        /*0858*/ 	.short	0x010a
        /*085a*/ 	.byte	0x07
	.zero		1


	//   ....[28]....
        /*085c*/ 	.word	0x00005580
        /*0860*/ 	.word	0x000000ff
        /*0864*/ 	.word	0x0002a850
        /*0868*/ 	.short	0x010a
        /*086a*/ 	.byte	0x06
	.zero		1


	//   ....[29]....
        /*086c*/ 	.word	0x000055c0
        /*0870*/ 	.word	0x000000ff
        /*0874*/ 	.word	0x0002a850
        /*0878*/ 	.short	0x010a
        /*087a*/ 	.byte	0x06
	.zero		1


	//   ....[30]....
        /*087c*/ 	.word	0x00005c70
        /*0880*/ 	.word	0x000000ff
        /*0884*/ 	.word	0x00000000
        /*0888*/ 	.short	0x0101
        /*088a*/ 	.byte	0x07
	.zero		1


	//   ....[31]....
        /*088c*/ 	.word	0x00007dc0
        /*0890*/ 	.word	0x000000ff
        /*0894*/ 	.word	0x00000000
        /*0898*/ 	.short	0x0101
        /*089a*/ 	.byte	0x06
	.zero		1


	//   ....[32]....
        /*089c*/ 	.word	0x00008260
        /*08a0*/ 	.word	0x000000ff
        /*08a4*/ 	.word	0x0002a830
        /*08a8*/ 	.short	0x010a
        /*08aa*/ 	.byte	0x07
	.zero		1


	//   ....[33]....
        /*08ac*/ 	.word	0x000082a0
        /*08b0*/ 	.word	0x000000ff
        /*08b4*/ 	.word	0x0002a830
        /*08b8*/ 	.short	0x010a
        /*08ba*/ 	.byte	0x07
	.zero		1


	//   ....[34]....
        /*08bc*/ 	.word	0x00008b80
        /*08c0*/ 	.word	0x000000ff
        /*08c4*/ 	.word	0x0002a850
        /*08c8*/ 	.short	0x010a
        /*08ca*/ 	.byte	0x06
	.zero		1


	//   ....[35]....
        /*08cc*/ 	.word	0x00008bc0
        /*08d0*/ 	.word	0x000000ff
        /*08d4*/ 	.word	0x0002a850
        /*08d8*/ 	.short	0x010a
        /*08da*/ 	.byte	0x06
	.zero		1


	//   ....[36]....
        /*08dc*/ 	.word	0x00009270
        /*08e0*/ 	.word	0x000000ff
        /*08e4*/ 	.word	0x00000000
        /*08e8*/ 	.short	0x0101
        /*08ea*/ 	.byte	0x07
	.zero		1


	//   ....[37]....
        /*08ec*/ 	.word	0x0000a260
        /*08f0*/ 	.word	0x000000ff
        /*08f4*/ 	.word	0x00000000
        /*08f8*/ 	.short	0x0101
        /*08fa*/ 	.byte	0x06
	.zero		1


	//   ....[38]....
        /*08fc*/ 	.word	0x0000a520
        /*0900*/ 	.word	0x000000ff
        /*0904*/ 	.word	0x0002a830
        /*0908*/ 	.short	0x010a
        /*090a*/ 	.byte	0x06
	.zero		1


	//   ....[39]....
        /*090c*/ 	.word	0x0000a560
        /*0910*/ 	.word	0x000000ff
        /*0914*/ 	.word	0x0002a830
        /*0918*/ 	.short	0x010a
        /*091a*/ 	.byte	0x06
	.zero		1


	//   ....[40]....
        /*091c*/ 	.word	0x0000ae40
        /*0920*/ 	.word	0x000000ff
        /*0924*/ 	.word	0x0002a850
        /*0928*/ 	.short	0x010a
        /*092a*/ 	.byte	0x0a
	.zero		1


	//   ....[41]....
        /*092c*/ 	.word	0x0000ae80
        /*0930*/ 	.word	0x000000ff
        /*0934*/ 	.word	0x0002a850
        /*0938*/ 	.short	0x010a
        /*093a*/ 	.byte	0x0a
	.zero		1


	//   ....[42]....
        /*093c*/ 	.word	0x0000b4d0
        /*0940*/ 	.word	0x000000ff
        /*0944*/ 	.word	0x00000000
        /*0948*/ 	.short	0x0101
        /*094a*/ 	.byte	0x04
	.zero		1


	//   ....[43]....
        /*094c*/ 	.word	0x0000d680
        /*0950*/ 	.word	0x000000ff
        /*0954*/ 	.word	0x00000000
        /*0958*/ 	.short	0x0101
        /*095a*/ 	.byte	0x0a
	.zero		1


	//   ....[44]....
        /*095c*/ 	.word	0x0000dc40
        /*0960*/ 	.word	0x000000ff
        /*0964*/ 	.word	0x0002a850
        /*0968*/ 	.short	0x010a
        /*096a*/ 	.byte	0x05
	.zero		1


	//   ....[45]....
        /*096c*/ 	.word	0x0000dc80
        /*0970*/ 	.word	0x000000ff
        /*0974*/ 	.word	0x0002a850
        /*0978*/ 	.short	0x010a
        /*097a*/ 	.byte	0x05
	.zero		1


	//   ....[46]....
        /*097c*/ 	.word	0x0000e150
        /*0980*/ 	.word	0x000000ff
        /*0984*/ 	.word	0x00000000
        /*0988*/ 	.short	0x0101
        /*098a*/ 	.byte	0x04
	.zero		1


	//   ....[47]....
        /*098c*/ 	.word	0x0000f470
        /*0990*/ 	.word	0x00000017
        /*0994*/ 	.word	0x00000000
        /*0998*/ 	.short	0x0101
        /*099a*/ 	.byte	0x3f
	.zero		1


	//   ....[48]....
        /*099c*/ 	.word	0x00011840
        /*09a0*/ 	.word	0x00000000
        /*09a4*/ 	.word	0x0002a840
        /*09a8*/ 	.short	0x010a
        /*09aa*/ 	.byte	0x3f
	.zero		1


	//   ....[49]....
        /*09ac*/ 	.word	0x00011e50
        /*09b0*/ 	.word	0x00000000
        /*09b4*/ 	.word	0x0002a830
        /*09b8*/ 	.short	0x0107
        /*09ba*/ 	.byte	0x3f
	.zero		1


	//   ....[50]....
        /*09bc*/ 	.word	0x00011f00
        /*09c0*/ 	.word	0x00000000
        /*09c4*/ 	.word	0x0002a830
        /*09c8*/ 	.short	0x0101
        /*09ca*/ 	.byte	0x3f
	.zero		1


	//   ....[51]....
        /*09cc*/ 	.word	0x00012930
        /*09d0*/ 	.word	0x00000010
        /*09d4*/ 	.word	0x0002a800
        /*09d8*/ 	.short	0x0107
        /*09da*/ 	.byte	0x3f
	.zero		1


	//   ....[52]....
        /*09dc*/ 	.word	0x00012a20
        /*09e0*/ 	.word	0x00000010
        /*09e4*/ 	.word	0x0002a800
        /*09e8*/ 	.short	0x0101
        /*09ea*/ 	.byte	0x3f
	.zero		1


	//   ....[53]....
        /*09ec*/ 	.word	0x00012a40
        /*09f0*/ 	.word	0x00000010
        /*09f4*/ 	.word	0x0002a820
        /*09f8*/ 	.short	0x010a
        /*09fa*/ 	.byte	0x3f
	.zero		1


	//   ....[54]....
        /*09fc*/ 	.word	0x00012d90
        /*0a00*/ 	.word	0x00000006
        /*0a04*/ 	.word	0x0002a840
        /*0a08*/ 	.short	0x010a
        /*0a0a*/ 	.byte	0x3f
	.zero		1


	//   ....[55]....
        /*0a0c*/ 	.word	0x00013260
        /*0a10*/ 	.word	0x00000006
        /*0a14*/ 	.word	0x0002a830
        /*0a18*/ 	.short	0x0107
        /*0a1a*/ 	.byte	0x3f
	.zero		1


	//   ....[56]....
        /*0a1c*/ 	.word	0x00013310
        /*0a20*/ 	.word	0x00000006
        /*0a24*/ 	.word	0x0002a830
        /*0a28*/ 	.short	0x0101
        /*0a2a*/ 	.byte	0x3f
	.zero		1


	//   ....[57]....
        /*0a2c*/ 	.word	0x00013370
        /*0a30*/ 	.word	0x00000006
        /*0a34*/ 	.word	0x0002a860
        /*0a38*/ 	.short	0x010a
        /*0a3a*/ 	.byte	0x3f
	.zero		1


	//   ....[58]....
        /*0a3c*/ 	.word	0x000137a0
        /*0a40*/ 	.word	0x00000006
        /*0a44*/ 	.word	0x0002a850
        /*0a48*/ 	.short	0x0107
        /*0a4a*/ 	.byte	0x3f
	.zero		1


	//   ....[59]....
        /*0a4c*/ 	.word	0x000138e0
        /*0a50*/ 	.word	0x00000006
        /*0a54*/ 	.word	0x0002a850
        /*0a58*/ 	.short	0x0101
        /*0a5a*/ 	.byte	0x3f
	.zero		1


	//   ....[60]....
        /*0a5c*/ 	.word	0x00013b60
        /*0a60*/ 	.word	0x00000004
        /*0a64*/ 	.word	0x0002a860
        /*0a68*/ 	.short	0x010a
        /*0a6a*/ 	.byte	0x3f
	.zero		1


	//   ....[61]....
        /*0a6c*/ 	.word	0x00013f60
        /*0a70*/ 	.word	0x00000004
        /*0a74*/ 	.word	0x0002a850
        /*0a78*/ 	.short	0x0107
        /*0a7a*/ 	.byte	0x3f
	.zero		1


	//   ....[62]....
        /*0a7c*/ 	.word	0x00014010
        /*0a80*/ 	.word	0x00000004
        /*0a84*/ 	.word	0x0002a850
        /*0a88*/ 	.short	0x0101
        /*0a8a*/ 	.byte	0x3f
	.zero		1


	//   ....[63]....
        /*0a8c*/ 	.word	0x000142b0
        /*0a90*/ 	.word	0x00000004
        /*0a94*/ 	.word	0x0002a820
        /*0a98*/ 	.short	0x010a
        /*0a9a*/ 	.byte	0x3f
	.zero		1


	//   ....[64]....
        /*0a9c*/ 	.word	0x00014450
        /*0aa0*/ 	.word	0x00000005
        /*0aa4*/ 	.word	0x0002a840
        /*0aa8*/ 	.short	0x010a
        /*0aaa*/ 	.byte	0x3f
	.zero		1


	//   ....[65]....
        /*0aac*/ 	.word	0x000144f0
        /*0ab0*/ 	.word	0x00000017
        /*0ab4*/ 	.word	0x0002a840
        /*0ab8*/ 	.short	0x010a
        /*0aba*/ 	.byte	0x3f
	.zero		1


	//   ....[66]....
        /*0abc*/ 	.word	0x00014530
        /*0ac0*/ 	.word	0x00000005
        /*0ac4*/ 	.word	0x0002a860
        /*0ac8*/ 	.short	0x010a
        /*0aca*/ 	.byte	0x3f
	.zero		1


	//   ....[67]....
        /*0acc*/ 	.word	0x00014570
        /*0ad0*/ 	.word	0x00000017
        /*0ad4*/ 	.word	0x0002a860
        /*0ad8*/ 	.short	0x010a
        /*0ada*/ 	.byte	0x3f
	.zero		1


	//   ....[68]....
        /*0adc*/ 	.word	0x000145e0
        /*0ae0*/ 	.word	0x00000003
        /*0ae4*/ 	.word	0x0002a800
        /*0ae8*/ 	.short	0x010a
        /*0aea*/ 	.byte	0x3f
	.zero		1


	//   ....[69]....
        /*0aec*/ 	.word	0x00014630
        /*0af0*/ 	.word	0x0000000f
        /*0af4*/ 	.word	0x0002a830
        /*0af8*/ 	.short	0x010a
        /*0afa*/ 	.byte	0x3f
	.zero		1


	//   ....[70]....
        /*0afc*/ 	.word	0x00014690
        /*0b00*/ 	.word	0x0000000e
        /*0b04*/ 	.word	0x0002a830
        /*0b08*/ 	.short	0x010a
        /*0b0a*/ 	.byte	0x3f
	.zero		1


	//   ....[71]....
        /*0b0c*/ 	.word	0x000146f0
        /*0b10*/ 	.word	0x0000000d
        /*0b14*/ 	.word	0x0002a850
        /*0b18*/ 	.short	0x010a
        /*0b1a*/ 	.byte	0x3f
	.zero		1


	//   ....[72]....
        /*0b1c*/ 	.word	0x00014750
        /*0b20*/ 	.word	0x0000000c
        /*0b24*/ 	.word	0x0002a830
        /*0b28*/ 	.short	0x010a
        /*0b2a*/ 	.byte	0x3f
	.zero		1


	//   ....[73]....
        /*0b2c*/ 	.word	0x000147b0
        /*0b30*/ 	.word	0x0000000b
        /*0b34*/ 	.word	0x0002a850
        /*0b38*/ 	.short	0x010a
        /*0b3a*/ 	.byte	0x3f
	.zero		1


	//   ....[74]....
        /*0b3c*/ 	.word	0x00014810
        /*0b40*/ 	.word	0x0000000e
        /*0b44*/ 	.word	0x0002a830
        /*0b48*/ 	.short	0x010a
        /*0b4a*/ 	.byte	0x3f
	.zero		1


	//   ....[75]....
        /*0b4c*/ 	.word	0x00014870
        /*0b50*/ 	.word	0x0000000b
        /*0b54*/ 	.word	0x0002a850
        /*0b58*/ 	.short	0x010a
        /*0b5a*/ 	.byte	0x3f
	.zero		1


	//   ....[76]....
        /*0b5c*/ 	.word	0x000148d0
        /*0b60*/ 	.word	0x00000005
        /*0b64*/ 	.word	0x0002a850
        /*0b68*/ 	.short	0x010a
        /*0b6a*/ 	.byte	0x3f
	.zero		1


	//   ....[77]....
        /*0b6c*/ 	.word	0x000149d0
        /*0b70*/ 	.word	0x00000000
        /*0b74*/ 	.word	0x0002a840
        /*0b78*/ 	.short	0x010a
        /*0b7a*/ 	.byte	0x3f
	.zero		1


	//   ....[78]....
        /*0b7c*/ 	.word	0x00015c60
        /*0b80*/ 	.word	0x00000010
        /*0b84*/ 	.word	0x0002a820
        /*0b88*/ 	.short	0x010a
        /*0b8a*/ 	.byte	0x3f
	.zero		1


	//   ....[79]....
        /*0b8c*/ 	.word	0x00015cb0
        /*0b90*/ 	.word	0x00000006
        /*0b94*/ 	.word	0x0002a840
        /*0b98*/ 	.short	0x010a
        /*0b9a*/ 	.byte	0x3f
	.zero		1


	//   ....[80]....
        /*0b9c*/ 	.word	0x000163e0
        /*0ba0*/ 	.word	0x00000006
        /*0ba4*/ 	.word	0x0002a860
        /*0ba8*/ 	.short	0x010a
        /*0baa*/ 	.byte	0x3f
	.zero		1


	//   ....[81]....
        /*0bac*/ 	.word	0x00016b80
        /*0bb0*/ 	.word	0x00000004
        /*0bb4*/ 	.word	0x0002a860
        /*0bb8*/ 	.short	0x010a
        /*0bba*/ 	.byte	0x3f
	.zero		1


	//   ....[82]....
        /*0bbc*/ 	.word	0x00017490
        /*0bc0*/ 	.word	0x00000004
        /*0bc4*/ 	.word	0x0002a820
        /*0bc8*/ 	.short	0x010a
        /*0bca*/ 	.byte	0x3f
	.zero		1


	//   ....[83]....
        /*0bcc*/ 	.word	0x00017630
        /*0bd0*/ 	.word	0x00000005
        /*0bd4*/ 	.word	0x0002a840
        /*0bd8*/ 	.short	0x010a
        /*0bda*/ 	.byte	0x3f
	.zero		1


	//   ....[84]....
        /*0bdc*/ 	.word	0x00017680
        /*0be0*/ 	.word	0x00000017
        /*0be4*/ 	.word	0x0002a840
        /*0be8*/ 	.short	0x010a
        /*0bea*/ 	.byte	0x3f
	.zero		1


	//   ....[85]....
        /*0bec*/ 	.word	0x000176d0
        /*0bf0*/ 	.word	0x00000005
        /*0bf4*/ 	.word	0x0002a860
        /*0bf8*/ 	.short	0x010a
        /*0bfa*/ 	.byte	0x3f
	.zero		1


	//----- nvinfo : EIATTR_NUM_MBARRIERS
	.align		4
.L_424:
        /*0bfc*/ 	.byte	0x03, 0x38
        /*0bfe*/ 	.short	0x0016


	//----- nvinfo : EIATTR_EXIT_INSTR_OFFSETS
	.align		4
        /*0c00*/ 	.byte	0x04, 0x1c
        /*0c02*/ 	.short	(.L_426 - .L_425)


	//   ....[0]....
.L_425:
        /*0c04*/ 	.word	0x00000950


	//   ....[1]....
        /*0c08*/ 	.word	0x00010140


	//   ....[2]....
        /*0c0c*/ 	.word	0x000145c0


	//----- nvinfo : EIATTR_MAX_THREADS
	.align		4
.L_426:
        /*0c10*/ 	.byte	0x04, 0x05
        /*0c12*/ 	.short	(.L_428 - .L_427)
.L_427:
        /*0c14*/ 	.word	0x00000180
        /*0c18*/ 	.word	0x00000001
        /*0c1c*/ 	.word	0x00000001


	//----- nvinfo : EIATTR_CRS_STACK_SIZE
	.align		4
.L_428:
        /*0c20*/ 	.byte	0x04, 0x1e
        /*0c22*/ 	.short	(.L_430 - .L_429)
.L_429:
        /*0c24*/ 	.word	0x00000000


	//----- nvinfo : EIATTR_CBANK_PARAM_SIZE
	.align		4
.L_430:
        /*0c28*/ 	.byte	0x03, 0x19
        /*0c2a*/ 	.short	0x0af0


	//----- nvinfo : EIATTR_PARAM_CBANK
	.align		4
        /*0c2c*/ 	.byte	0x04, 0x0a
        /*0c2e*/ 	.short	(.L_432 - .L_431)
	.align		4
.L_431:
        /*0c30*/ 	.word	index@(.nv.constant0._ZN7cutlass13device_kernelIN5flash11enable_sm90INS1_16FlashAttnFwdSm90INS1_25CollectiveMainloopFwdSm90ILi2EN4cute5tupleIJNS5_1CILi1EEES8_S8_EEENS6_IJNS7_ILi128EEENS7_ILi96EEENS7_ILi192EEEEEELi128ENS_10bfloat16_tEfNS_4arch4Sm90ELb0ELb1ELb1ELb0ELb1ELb0ELb0ELb1ELb1ELb1ELb0ELb0EEENS1_21CollectiveEpilogueFwdINS6_IJSA_SA_SB_EEES9_SE_SG_Li256ELb0ELb1ELb0ELb0EEENS1_30DynamicPersistentTileSchedulerILi256ELi128ELb0ELb1ELb1EEEEEEEEEvNT_6ParamsE)
        /*0c34*/ 	.short	0x0210
        /*0c36*/ 	.short	0x0af0


	//----- nvinfo : EIATTR_SW_WAR
	.align		4
.L_432:
        /*0c38*/ 	.byte	0x04, 0x36
        /*0c3a*/ 	.short	(.L_434 - .L_433)
.L_433:
        /*0c3c*/ 	.word	0x00000008
.L_434:


//--------------------- .nv.info._ZN7cutlass13device_kernelIN5flash11enable_sm90INS1_16FlashAttnFwdSm90INS1_25CollectiveMainloopFwdSm90ILi2EN4cute5tupleIJNS5_1CILi1EEES8_S8_EEENS6_IJNS7_ILi128EEENS7_ILi96EEENS7_ILi192EEEEEELi128ENS_10bfloat16_tEfNS_4arch4Sm90ELb0ELb1ELb1ELb1ELb1ELb0ELb0ELb1ELb1ELb1ELb0ELb0EEENS1_21CollectiveEpilogueFwdINS6_IJSA_SA_SB_EEES9_SE_SG_Li256ELb1ELb1ELb0ELb0EEENS1_36VarlenDynamicPersistentTileSchedulerILi128ELi96ELi256ELi128ELb0ELb1ELb1ELb1ELb0ELb1EEEEEEEEEvNT_6ParamsE --------------------------
	.section	.nv.info._ZN7cutlass13device_kernelIN5flash11enable_sm90INS1_16FlashAttnFwdSm90INS1_25CollectiveMainloopFwdSm90ILi2EN4cute5tupleIJNS5_1CILi1EEES8_S8_EEENS6_IJNS7_ILi128EEENS7_ILi96EEENS7_ILi192EEEEEELi128ENS_10bfloat16_tEfNS_4arch4Sm90ELb0ELb1ELb1ELb1ELb1ELb0ELb0ELb1ELb1ELb1ELb0ELb0EEENS1_21CollectiveEpilogueFwdINS6_IJSA_SA_SB_EEES9_SE_SG_Li256ELb1ELb1ELb0ELb0EEENS1_36VarlenDynamicPersistentTileSchedulerILi128ELi96ELi256ELi128ELb0ELb1ELb1ELb1ELb0ELb1EEEEEEEEEvNT_6ParamsE,"",@"SHT_CUDA_INFO"
	.sectionflags	@""
	.align	4


	//----- nvinfo : EIATTR_CUDA_API_VERSION
	.align		4
        /*0000*/ 	.byte	0x04, 0x37
        /*0002*/ 	.short	(.L_436 - .L_435)
.L_435:
        /*0004*/ 	.word	0x00000082


	//----- nvinfo : EIATTR_KPARAM_INFO
	.align		4
.L_436:
        /*0008*/ 	.byte	0x04, 0x17
        /*000a*/ 	.short	(.L_438 - .L_437)
.L_437:
        /*000c*/ 	.word	0x00000000
        /*0010*/ 	.short	0x0000
        /*0012*/ 	.short	0x0070
        /*0014*/ 	.byte	0x00, 0xf0, 0x01, 0x2a


	//----- nvinfo : EIATTR_SPARSE_MMA_MASK
	.align		4
.L_438:
        /*0018*/ 	.byte	0x03, 0x50
        /*001a*/ 	.short	0x0000


	//----- nvinfo : EIATTR_MAXREG_COUNT
	.align		4
        /*001c*/ 	.byte	0x03, 0x1b
        /*001e*/ 	.short	0x00a8


	//----- nvinfo : EIATTR_NUM_BARRIERS
	.align		4
        /*0020*/ 	.byte	0x02, 0x4c
        /*0022*/ 	.byte	0x09
	.zero		1


	//----- nvinfo : EIATTR_EXTERNS
	.align		4
        /*0024*/ 	.byte	0x04, 0x0f
        /*0026*/ 	.short	(.L_440 - .L_439)


	//   ....[0]....
	.align		4
.L_439:
        /*0028*/ 	.word	index@(__assertfail)


	//----- nvinfo : EIATTR_ANNOTATIONS
	.align		4
.L_440:
        /*002c*/ 	.byte	0x04, 0x55
        /*002e*/ 	.short	(.L_442 - .L_441)


	//   ....[0]....
.L_441:
        /* <DEDUP_REMOVED lines=19> */
        /*0154*/ 	.byte	0x50, 0x5e, 0x01, 0x00, 0x01, 0x00, 0x00, 0x00, 0xf0, 0x5f, 0x01, 0x00


	//----- nvinfo : EIATTR_MERCURY_ISA_VERSION
	.align		4
.L_442:
        /*0160*/ 	.byte	0x03, 0x5f
        /*0162*/ 	.short	0x0101


	//----- nvinfo : EIATTR_UNUSED_LOAD_BYTE_OFFSET
	.align		4
        /*0164*/ 	.byte	0x04, 0x44
        /*0166*/ 	.short	(.L_444 - .L_443)


	//   ....[0]....
.L_443:
        /*0168*/ 	.word	0x00000950
        /*016c*/ 	.word	0x0000fff0


	//   ....[1]....
        /*0170*/ 	.word	0x0000e5e0
        /*0174*/ 	.word	0x0000fff0


	//----- nvinfo : EIATTR_INT_WARP_WIDE_INSTR_OFFSETS
	.align		4
.L_444:
        /*0178*/ 	.byte	0x04, 0x31
        /*017a*/ 	.short	(.L_446 - .L_445)


	//   ....[0]....
.L_445:
        /*017c*/ 	.word	0x000000c0


	//   ....[1]....
        /*0180*/ 	.word	0x000000d0


	//   ....[2]....
        /*0184*/ 	.word	0x00000170


	//   ....[3]....
        /*0188*/ 	.word	0x00011b50


	//   ....[4]....
        /*018c*/ 	.word	0x00011be0


	//   ....[5]....
        /*0190*/ 	.word	0x00014b50


	//   ....[6]....
        /*0194*/ 	.word	0x00014be0


	//----- nvinfo : EIATTR_COOP_GROUP_MASK_REGIDS
	.align		4
.L_446:
        /*0198*/ 	.byte	0x04, 0x29
        /*019a*/ 	.short	(.L_448 - .L_447)


	//   ....[0]....
.L_447:
        /*019c*/ 	.word	0xffffffff


	//   ....[1]....
        /*01a0*/ 	.word	0xffffffff


	//   ....[2]....
        /*01a4*/ 	.word	0xffffffff


	//   ....[3]....
        /*01a8*/ 	.word	0xffffffff


	//   ....[4]....
        /*01ac*/ 	.word	0xffffffff


	//   ....[5]....
        /*01b0*/ 	.word	0xffffffff


	//   ....[6]....
        /*01b4*/ 	.word	0xffffffff


	//   ....[7]....
        /*01b8*/ 	.word	0xffffffff


	//   ....[8]....
        /*01bc*/ 	.word	0xffffffff


	//   ....[9]....
        /*01c0*/ 	.word	0xffffffff


	//   ....[10]....
        /*01c4*/ 	.word	0xffffffff


	//   ....[11]....
        /*01c8*/ 	.word	0xffffffff


	//   ....[12]....
        /*01cc*/ 	.word	0xffffffff


	//   ....[13]....
        /*01d0*/ 	.word	0xffffffff


	//   ....[14]....
        /*01d4*/ 	.word	0xffffffff


	//   ....[15]....
        /*01d8*/ 	.word	0xffffffff


	//   ....[16]....
        /*01dc*/ 	.word	0xffffffff


	//   ....[17]....
        /*01e0*/ 	.word	0xffffffff


	//   ....[18]....
        /*01e4*/ 	.word	0xffffffff


	//   ....[19]....
        /*01e8*/ 	.word	0xffffffff


	//   ....[20]....
        /*01ec*/ 	.word	0xffffffff


	//   ....[21]....
        /*01f0*/ 	.word	0xffffffff


	//   ....[22]....
        /*01f4*/ 	.word	0xffffffff


	//   ....[23]....
        /*01f8*/ 	.word	0xffffffff


	//   ....[24]....
        /*01fc*/ 	.word	0xffffffff


	//   ....[25]....
        /*0200*/ 	.word	0xffffffff


	//   ....[26]....
        /*0204*/ 	.word	0xffffffff


	//   ....[27]....
        /*0208*/ 	.word	0xffffffff


	//   ....[28]....
        /*020c*/ 	.word	0xffffffff


	//   ....[29]....
        /*0210*/ 	.word	0xffffffff


	//   ....[30]....
        /*0214*/ 	.word	0xffffffff


	//   ....[31]....
        /*0218*/ 	.word	0xffffffff


	//   ....[32]....
        /*021c*/ 	.word	0xffffffff


	//   ....[33]....
        /*0220*/ 	.word	0xffffffff


	//   ....[34]....
        /*0224*/ 	.word	0xffffffff


	//   ....[35]....
        /*0228*/ 	.word	0xffffffff


	//   ....[36]....
        /*022c*/ 	.word	0xffffffff


	//   ....[37]....
        /*0230*/ 	.word	0xffffffff


	//   ....[38]....
        /*0234*/ 	.word	0xffffffff


	//   ....[39]....
        /*0238*/ 	.word	0xffffffff


	//   ....[40]....
        /*023c*/ 	.word	0xffffffff


	//   ....[41]....
        /*0240*/ 	.word	0xffffffff


	//   ....[42]....
        /*0244*/ 	.word	0xffffffff


	//   ....[43]....
        /*0248*/ 	.word	0xffffffff


	//   ....[44]....
        /*024c*/ 	.word	0xffffffff


	//   ....[45]....
        /*0250*/ 	.word	0xffffffff


	//   ....[46]....
        /*0254*/ 	.word	0xffffffff


	//   ....[47]....
        /*0258*/ 	.word	0xffffffff


	//   ....[48]....
        /*025c*/ 	.word	0xffffffff


	//   ....[49]....
        /*0260*/ 	.word	0xffffffff


	//   ....[50]....
        /*0264*/ 	.word	0xffffffff


	//   ....[51]....
        /*0268*/ 	.word	0xffffffff


	//   ....[52]....
        /*026c*/ 	.word	0xffffffff


	//   ....[53]....
        /*0270*/ 	.word	0xffffffff


	//   ....[54]....
        /*0274*/ 	.word	0xffffffff


	//   ....[55]....
        /*0278*/ 	.word	0xffffffff


	//   ....[56]....
        /*027c*/ 	.word	0xffffffff


	//   ....[57]....
        /*0280*/ 	.word	0xffffffff


	//   ....[58]....
        /*0284*/ 	.word	0xffffffff


	//   ....[59]....
        /*0288*/ 	.word	0xffffffff


	//   ....[60]....
        /*028c*/ 	.word	0xffffffff


	//   ....[61]....
        /*0290*/ 	.word	0xffffffff


	//   ....[62]....
        /*0294*/ 	.word	0xffffffff


	//   ....[63]....
        /*0298*/ 	.word	0xffffffff


	//   ....[64]....
        /*029c*/ 	.word	0xffffffff


	//   ....[65]....
        /*02a0*/ 	.word	0xffffffff


	//   ....[66]....
        /*02a4*/ 	.word	0xffffffff


	//   ....[67]....
        /*02a8*/ 	.word	0xffffffff


	//   ....[68]....
        /*02ac*/ 	.word	0xffffffff


	//   ....[69]....
        /*02b0*/ 	.word	0xffffffff


	//   ....[70]....
        /*02b4*/ 	.word	0xffffffff


	//   ....[71]....
        /*02b8*/ 	.word	0xffffffff


	//   ....[72]....
        /*02bc*/ 	.word	0xffffffff


	//   ....[73]....
        /*02c0*/ 	.word	0xffffffff


	//   ....[74]....
        /*02c4*/ 	.word	0xffffffff


	//   ....[75]....
        /*02c8*/ 	.word	0xffffffff


	//   ....[76]....
        /*02cc*/ 	.word	0xffffffff


	//   ....[77]....
        /*02d0*/ 	.word	0xffffffff


	//   ....[78]....
        /*02d4*/ 	.word	0xffffffff


	//   ....[79]....
        /*02d8*/ 	.word	0xffffffff


	//   ....[80]....
        /*02dc*/ 	.word	0xffffffff


	//   ....[81]....
        /*02e0*/ 	.word	0xffffffff


	//   ....[82]....
        /*02e4*/ 	.word	0xffffffff


	//   ....[83]....
        /*02e8*/ 	.word	0xffffffff


	//   ....[84]....
        /*02ec*/ 	.word	0xffffffff


	//   ....[85]....
        /*02f0*/ 	.word	0xffffffff


	//   ....[86]....
        /*02f4*/ 	.word	0xffffffff


	//   ....[87]....
        /*02f8*/ 	.word	0xffffffff


	//   ....[88]....
        /*02fc*/ 	.word	0xffffffff


	//   ....[89]....
        /*0300*/ 	.word	0xffffffff


	//   ....[90]....
        /*0304*/ 	.word	0xffffffff


	//   ....[91]....
        /*0308*/ 	.word	0xffffffff


	//   ....[92]....
        /*030c*/ 	.word	0xffffffff


	//   ....[93]....
        /*0310*/ 	.word	0xffffffff


	//   ....[94]....
        /*0314*/ 	.word	0xffffffff


	//   ....[95]....
        /*0318*/ 	.word	0xffffffff


	//   ....[96]....
        /*031c*/ 	.word	0xffffffff


	//   ....[97]....
        /*0320*/ 	.word	0xffffffff


	//   ....[98]....
        /*0324*/ 	.word	0xffffffff


	//   ....[99]....
        /*0328*/ 	.word	0xffffffff


	//   ....[100]....
        /*032c*/ 	.word	0xffffffff


	//   ....[101]....
        /*0330*/ 	.word	0xffffffff


	//   ....[102]....
        /*0334*/ 	.word	0xffffffff


	//   ....[103]....
        /*0338*/ 	.word	0xffffffff


	//   ....[104]....
        /*033c*/ 	.word	0xffffffff


	//   ....[105]....
        /*0340*/ 	.word	0xffffffff


	//   ....[106]....
        /*0344*/ 	.word	0xffffffff


	//   ....[107]....
        /*0348*/ 	.word	0xffffffff


	//   ....[108]....
        /*034c*/ 	.word	0xffffffff


	//   ....[109]....
        /*0350*/ 	.word	0xffffffff


	//   ....[110]....
        /*0354*/ 	.word	0xffffffff


	//   ....[111]....
        /*0358*/ 	.word	0xffffffff


	//   ....[112]....
        /*035c*/ 	.word	0xffffffff


	//   ....[113]....
        /*0360*/ 	.word	0xffffffff


	//   ....[114]....
        /*0364*/ 	.word	0xffffffff


	//   ....[115]....
        /*0368*/ 	.word	0xffffffff


	//   ....[116]....
        /*036c*/ 	.word	0xffffffff


	//   ....[117]....
        /*0370*/ 	.word	0xffffffff


	//   ....[118]....
        /*0374*/ 	.word	0xffffffff


	//   ....[119]....
        /*0378*/ 	.word	0xffffffff


	//   ....[120]....
        /*037c*/ 	.word	0xffffffff


	//   ....[121]....
        /*0380*/ 	.word	0xffffffff


	//   ....[122]....
        /*0384*/ 	.word	0xffffffff


	//   ....[123]....
        /*0388*/ 	.word	0xffffffff


	//   ....[124]....
        /*038c*/ 	.word	0xffffffff


	//   ....[125]....
        /*0390*/ 	.word	0xffffffff


	//   ....[126]....
        /*0394*/ 	.word	0xffffffff


	//   ....[127]....
        /*0398*/ 	.word	0xffffffff


	//   ....[128]....
        /*039c*/ 	.word	0xffffffff


	//   ....[129]....
        /*03a0*/ 	.word	0xffffffff


	//   ....[130]....
        /*03a4*/ 	.word	0xffffffff


	//   ....[131]....
        /*03a8*/ 	.word	0xffffffff


	//   ....[132]....
        /*03ac*/ 	.word	0xffffffff


	//   ....[133]....
        /*03b0*/ 	.word	0xffffffff


	//   ....[134]....
        /*03b4*/ 	.word	0xffffffff


	//   ....[135]....
        /*03b8*/ 	.word	0xffffffff


	//   ....[136]....
        /*03bc*/ 	.word	0xffffffff


	//   ....[137]....
        /*03c0*/ 	.word	0xffffffff


	//   ....[138]....
        /*03c4*/ 	.word	0xffffffff


	//   ....[139]....
        /*03c8*/ 	.word	0xffffffff


	//   ....[140]....
        /*03cc*/ 	.word	0xffffffff


	//   ....[141]....
        /*03d0*/ 	.word	0xffffffff


	//   ....[142]....
        /*03d4*/ 	.word	0xffffffff


	//   ....[143]....
        /*03d8*/ 	.word	0xffffffff


	//   ....[144]....
        /*03dc*/ 	.word	0xffffffff


	//   ....[145]....
        /*03e0*/ 	.word	0xffffffff


	//   ....[146]....
        /*03e4*/ 	.word	0xffffffff


	//   ....[147]....
        /*03e8*/ 	.word	0xffffffff


	//   ....[148]....
        /*03ec*/ 	.word	0xffffffff


	//   ....[149]....
        /*03f0*/ 	.word	0xffffffff


	//   ....[150]....
        /*03f4*/ 	.word	0xffffffff


	//   ....[151]....
        /*03f8*/ 	.word	0x0500000f


	//   ....[152]....
        /*03fc*/ 	.word	0x0500000f


	//   ....[153]....
        /*0400*/ 	.word	0x0500000f


	//   ....[154]....
        /*0404*/ 	.word	0x0500000f


	//   ....[155]....
        /*0408*/ 	.word	0x0500000f


	//   ....[156]....
        /*040c*/ 	.word	0x0500000f


	//   ....[157]....
        /*0410*/ 	.word	0x0500000f


	//   ....[158]....
        /*0414*/ 	.word	0x0500000f


	//   ....[159]....
        /*0418*/ 	.word	0x0500000f


	//   ....[160]....
        /*041c*/ 	.word	0x0500000f


	//   ....[161]....
        /*0420*/ 	.word	0x0500000f


	//   ....[162]....
        /*0424*/ 	.word	0x0500000f


	//   ....[163]....
        /*0428*/ 	.word	0x0500000f


	//   ....[164]....
        /*042c*/ 	.word	0x0500000f


	//   ....[165]....
        /*0430*/ 	.word	0x0500000f


	//   ....[166]....
        /*0434*/ 	.word	0x0500000f


	//   ....[167]....
        /*0438*/ 	.word	0x0500000f


	//   ....[168]....
        /*043c*/ 	.word	0x0500000f


	//   ....[169]....
        /*0440*/ 	.word	0x0500000f


	//   ....[170]....
        /*0444*/ 	.word	0x0500000f


	//   ....[171]....
        /*0448*/ 	.word	0x0500000f


	//   ....[172]....
        /*044c*/ 	.word	0x0500000f


	//   ....[173]....
        /*0450*/ 	.word	0x0500000f


	//   ....[174]....
        /*0454*/ 	.word	0x0500000f


	//   ....[175]....
        /*0458*/ 	.word	0x0500000f


	//   ....[176]....
        /*045c*/ 	.word	0x0500000f


	//   ....[177]....
        /*0460*/ 	.word	0x0500000f


	//   ....[178]....
        /*0464*/ 	.word	0x0500000f


	//   ....[179]....
        /*0468*/ 	.word	0x0500000f


	//   ....[180]....
        /*046c*/ 	.word	0x0500000f


	//   ....[181]....
        /*0470*/ 	.word	0x0500000f


	//   ....[182]....
        /*0474*/ 	.word	0x0500000f


	//   ....[183]....
        /*0478*/ 	.word	0x0500000f


	//   ....[184]....
        /*047c*/ 	.word	0x0500000f


	//   ....[185]....
        /*0480*/ 	.word	0x0500000f


	//   ....[186]....
        /*0484*/ 	.word	0x0500000f


	//   ....[187]....
        /*0488*/ 	.word	0x0500000f


	//   ....[188]....
        /*048c*/ 	.word	0x0500000f


	//   ....[189]....
        /*0490*/ 	.word	0x0500000f


	//   ....[190]....
        /*0494*/ 	.word	0x0500000f


	//   ....[191]....
        /*0498*/ 	.word	0x0500000f


	//   ....[192]....
        /*049c*/ 	.word	0x0500000f


	//   ....[193]....
        /*04a0*/ 	.word	0x0500000f


	//   ....[194]....
        /*04a4*/ 	.word	0x0500000f


	//   ....[195]....
        /*04a8*/ 	.word	0x0500000f


	//   ....[196]....
        /*04ac*/ 	.word	0x0500000f


	//   ....[197]....
        /*04b0*/ 	.word	0x0500000f


	//   ....[198]....
        /*04b4*/ 	.word	0x0500000f


	//   ....[199]....
        /*04b8*/ 	.word	0x0500000f


	//   ....[200]....
        /*04bc*/ 	.word	0x0500000f


	//   ....[201]....
        /*04c0*/ 	.word	0x0500000f


	//   ....[202]....
        /*04c4*/ 	.word	0x0500000f


	//   ....[203]....
        /*04c8*/ 	.word	0x0500000f


	//   ....[204]....
        /*04cc*/ 	.word	0x0500000f


	//   ....[205]....
        /*04d0*/ 	.word	0x0500000f


	//   ....[206]....
        /*04d4*/ 	.word	0x0500000f


	//   ....[207]....
        /*04d8*/ 	.word	0x0500000f


	//   ....[208]....
        /*04dc*/ 	.word	0x0500000f


	//   ....[209]....
        /*04e0*/ 	.word	0x0500000f


	//   ....[210]....
        /*04e4*/ 	.word	0x0500000f


	//   ....[211]....
        /*04e8*/ 	.word	0x0500000f


	//   ....[212]....
        /*04ec*/ 	.word	0x0500000f


	//   ....[213]....
        /*04f0*/ 	.word	0x0500000f


	//   ....[214]....
        /*04f4*/ 	.word	0x0500000f


	//   ....[215]....
        /*04f8*/ 	.word	0x0500000f


	//   ....[216]....
        /*04fc*/ 	.word	0x0500000f


	//   ....[217]....
        /*0500*/ 	.word	0x0500000f


	//   ....[218]....
        /*0504*/ 	.word	0x0500000f


	//   ....[219]....
        /*0508*/ 	.word	0x0500000f


	//   ....[220]....
        /*050c*/ 	.word	0x0500000f


	//   ....[221]....
        /*0510*/ 	.word	0x0500000f


	//   ....[222]....
        /*0514*/ 	.word	0x0500000f


	//   ....[223]....
        /*0518*/ 	.word	0x0500000f


	//   ....[224]....
        /*051c*/ 	.word	0x0500000f


	//   ....[225]....
        /*0520*/ 	.word	0x0500000f


	//   ....[226]....
        /*0524*/ 	.word	0x0500000f


	//   ....[227]....
        /*0528*/ 	.word	0x0500000f


	//   ....[228]....
        /*052c*/ 	.word	0x0500000f


	//   ....[229]....
        /*0530*/ 	.word	0x0500000f


	//   ....[230]....
        /*0534*/ 	.word	0x0500000f


	//   ....[231]....
        /*0538*/ 	.word	0x0500000f


	//   ....[232]....
        /*053c*/ 	.word	0x0500000f


	//   ....[233]....
        /*0540*/ 	.word	0x0500000f


	//----- nvinfo : EIATTR_COOP_GROUP_INSTR_OFFSETS
	.align		4
.L_448:
        /*0544*/ 	.byte	0x04, 0x28
        /*0546*/ 	.short	(.L_450 - .L_449)


	//   ....[0]....
.L_449:
        /*0548*/ 	.word	0x00000070


	//   ....[1]....
        /*054c*/ 	.word	0x000000b0


	//   ....[2]....
        /*0550*/ 	.word	0x000002d0


	//   ....[3]....
        /*0554*/ 	.word	0x00000430


	//   ....[4]....
        /*0558*/ 	.word	0x00000550


	//   ....[5]....
        /*055c*/ 	.word	0x000006b0


	//   ....[6]....
        /*0560*/ 	.word	0x00001780


	//   ....[7]....
        /*0564*/ 	.word	0x00002410


	//   ....[8]....
        /*0568*/ 	.word	0x00002a50


	//   ....[9]....
        /*056c*/ 	.word	0x000037b0


	//   ....[10]....
        /*0570*/ 	.word	0x000038c0


	//   ....[11]....
        /*0574*/ 	.word	0x00003e20


	//   ....[12]....
        /*0578*/ 	.word	0x00003eb0


	//   ....[13]....
        /*057c*/ 	.word	0x00005bc0


	//   ....[14]....
        /*0580*/ 	.word	0x00006840


	//   ....[15]....
        /*0584*/ 	.word	0x00006eb0


	//   ....[16]....
        /*0588*/ 	.word	0x00006fd0


	//   ....[17]....
        /*058c*/ 	.word	0x00007570


	//   ....[18]....
        /*0590*/ 	.word	0x000075d0


	//   ....[19]....
        /*0594*/ 	.word	0x000097d0


	//   ....[20]....
        /*0598*/ 	.word	0x00009800


	//   ....[21]....
        /*059c*/ 	.word	0x00009820


	//   ....[22]....
        /*05a0*/ 	.word	0x00009840


	//   ....[23]....
        /*05a4*/ 	.word	0x0000b480


	//   ....[24]....
        /*05a8*/ 	.word	0x0000c000


	//   ....[25]....
        /*05ac*/ 	.word	0x0000c7b0


	//   ....[26]....
        /*05b0*/ 	.word	0x0000c8c0


	//   ....[27]....
        /*05b4*/ 	.word	0x0000ce30


	//   ....[28]....
        /*05b8*/ 	.word	0x0000ce90


	//   ....[29]....
        /*05bc*/ 	.word	0x0000dd40


	//   ....[30]....
        /*05c0*/ 	.word	0x0000dd70


	//   ....[31]....
        /*05c4*/ 	.word	0x0000de20


	//   ....[32]....
        /*05c8*/ 	.word	0x0000de30


	//   ....[33]....
        /*05cc*/ 	.word	0x0000f050


	//   ....[34]....
        /*05d0*/ 	.word	0x0000f090


	//   ....[35]....
        /*05d4*/ 	.word	0x0000f0d0


	//   ....[36]....
        /*05d8*/ 	.word	0x0000f100


	//   ....[37]....
        /*05dc*/ 	.word	0x0000f660


	//   ....[38]....
        /*05e0*/ 	.word	0x0000f6a0


	//   ....[39]....
        /*05e4*/ 	.word	0x0000f760


	//   ....[40]....
        /*05e8*/ 	.word	0x0000f780


	//   ....[41]....
        /*05ec*/ 	.word	0x0000f840


	//   ....[42]....
        /*05f0*/ 	.word	0x0000f860


	//   ....[43]....
        /*05f4*/ 	.word	0x0000f930


	//   ....[44]....
        /*05f8*/ 	.word	0x0000f950


	//   ....[45]....
        /*05fc*/ 	.word	0x00010160


	//   ....[46]....
        /*0600*/ 	.word	0x00010180


	//   ....[47]....
        /*0604*/ 	.word	0x00010240


	//   ....[48]....
        /*0608*/ 	.word	0x00010260


	//   ....[49]....
        /*060c*/ 	.word	0x00010320


	//   ....[50]....
        /*0610*/ 	.word	0x00010340


	//   ....[51]....
        /*0614*/ 	.word	0x00010410


	//   ....[52]....
        /*0618*/ 	.word	0x00010430


	//   ....[53]....
        /*061c*/ 	.word	0x00010570


	//   ....[54]....
        /*0620*/ 	.word	0x00010760


	//   ....[55]....
        /*0624*/ 	.word	0x00010790


	//   ....[56]....
        /*0628*/ 	.word	0x000107c0


	//   ....[57]....
        /*062c*/ 	.word	0x000107f0


	//   ....[58]....
        /*0630*/ 	.word	0x00010820


	//   ....[59]....
        /*0634*/ 	.word	0x00010850


	//   ....[60]....
        /*0638*/ 	.word	0x000109a0


	//   ....[61]....
        /*063c*/ 	.word	0x000109d0


	//   ....[62]....
        /*0640*/ 	.word	0x00010a00


	//   ....[63]....
        /*0644*/ 	.word	0x00010a30


	//   ....[64]....
        /*0648*/ 	.word	0x00010a60


	//   ....[65]....
        /*064c*/ 	.word	0x00010a90


	//   ....[66]....
        /*0650*/ 	.word	0x00010b20


	//   ....[67]....
        /*0654*/ 	.word	0x00010b80


	//   ....[68]....
        /*0658*/ 	.word	0x00010c10


	//   ....[69]....
        /*065c*/ 	.word	0x00012860


	//   ....[70]....
        /*0660*/ 	.word	0x00012880


	//   ....[71]....
        /*0664*/ 	.word	0x00012930


	//   ....[72]....
        /*0668*/ 	.word	0x00012950


	//   ....[73]....
        /*066c*/ 	.word	0x000129f0


	//   ....[74]....
        /*0670*/ 	.word	0x00012a10


	//   ....[75]....
        /*0674*/ 	.word	0x00012ab0


	//   ....[76]....
        /*0678*/ 	.word	0x00012ad0


	//   ....[77]....
        /*067c*/ 	.word	0x00012b70


	//   ....[78]....
        /*0680*/ 	.word	0x00012b90


	//   ....[79]....
        /*0684*/ 	.word	0x00012ba0


	//   ....[80]....
        /*0688*/ 	.word	0x00012c30


	//   ....[81]....
        /*068c*/ 	.word	0x000133b0


	//   ....[82]....
        /*0690*/ 	.word	0x000133e0


	//   ....[83]....
        /*0694*/ 	.word	0x00013400


	//   ....[84]....
        /*0698*/ 	.word	0x00013490


	//   ....[85]....
        /*069c*/ 	.word	0x000134a0


	//   ....[86]....
        /*06a0*/ 	.word	0x00013540


	//   ....[87]....
        /*06a4*/ 	.word	0x00013550


	//   ....[88]....
        /*06a8*/ 	.word	0x000135f0


	//   ....[89]....
        /*06ac*/ 	.word	0x00013600


	//   ....[90]....
        /*06b0*/ 	.word	0x000136a0


	//   ....[91]....
        /*06b4*/ 	.word	0x000136b0


	//   ....[92]....
        /*06b8*/ 	.word	0x00013750


	//   ....[93]....
        /*06bc*/ 	.word	0x00013760


	//   ....[94]....
        /*06c0*/ 	.word	0x00013800


	//   ....[95]....
        /*06c4*/ 	.word	0x00013810


	//   ....[96]....
        /*06c8*/ 	.word	0x00013820


	//   ....[97]....
        /*06cc*/ 	.word	0x00014020


	//   ....[98]....
        /*06d0*/ 	.word	0x00014030


	//   ....[99]....
        /*06d4*/ 	.word	0x00014050


	//   ....[100]....
        /*06d8*/ 	.word	0x000140d0


	//   ....[101]....
        /*06dc*/ 	.word	0x000140e0


	//   ....[102]....
        /*06e0*/ 	.word	0x00014140


	//   ....[103]....
        /*06e4*/ 	.word	0x00014170


	//   ....[104]....
        /*06e8*/ 	.word	0x000141b0


	//   ....[105]....
        /*06ec*/ 	.word	0x000141e0


	//   ....[106]....
        /*06f0*/ 	.word	0x00014220


	//   ....[107]....
        /*06f4*/ 	.word	0x00014250


	//   ....[108]....
        /*06f8*/ 	.word	0x00014290


	//   ....[109]....
        /*06fc*/ 	.word	0x00014510


	//   ....[110]....
        /*0700*/ 	.word	0x00014530


	//   ....[111]....
        /*0704*/ 	.word	0x000145c0


	//   ....[112]....
        /*0708*/ 	.word	0x000145d0


	//   ....[113]....
        /*070c*/ 	.word	0x00014640


	//   ....[114]....
        /*0710*/ 	.word	0x00014650


	//   ....[115]....
        /*0714*/ 	.word	0x000146c0


	//   ....[116]....
        /*0718*/ 	.word	0x000146d0


	//   ....[117]....
        /*071c*/ 	.word	0x00014740


	//   ....[118]....
        /*0720*/ 	.word	0x00014750


	//   ....[119]....
        /*0724*/ 	.word	0x00014760


	//   ....[120]....
        /*0728*/ 	.word	0x000147d0


	//   ....[121]....
        /*072c*/ 	.word	0x00014d60


	//   ....[122]....
        /*0730*/ 	.word	0x00014d80


	//   ....[123]....
        /*0734*/ 	.word	0x00014d90


	//   ....[124]....
        /*0738*/ 	.word	0x00014da0


	//   ....[125]....
        /*073c*/ 	.word	0x00014e10


	//   ....[126]....
        /*0740*/ 	.word	0x00014e30


	//   ....[127]....
        /*0744*/ 	.word	0x00014ea0


	//   ....[128]....
        /*0748*/ 	.word	0x00014ec0


	//   ....[129]....
        /*074c*/ 	.word	0x00014f20


	//   ....[130]....
        /*0750*/ 	.word	0x00014f40


	//   ....[131]....
        /*0754*/ 	.word	0x00014f90


	//   ....[132]....
        /*0758*/ 	.word	0x00014fb0


	//   ....[133]....
        /*075c*/ 	.word	0x000153c0


	//   ....[134]....
        /*0760*/ 	.word	0x000153f0


	//   ....[135]....
        /*0764*/ 	.word	0x00015420


	//   ....[136]....
        /*0768*/ 	.word	0x00015450


	//   ....[137]....
        /*076c*/ 	.word	0x00015480


	//   ....[138]....
        /*0770*/ 	.word	0x000154b0


	//   ....[139]....
        /*0774*/ 	.word	0x000154e0


	//   ....[140]....
        /*0778*/ 	.word	0x00015510


	//   ....[141]....
        /*077c*/ 	.word	0x00015690


	//   ....[142]....
        /*0780*/ 	.word	0x000156c0


	//   ....[143]....
        /*0784*/ 	.word	0x000156f0


	//   ....[144]....
        /*0788*/ 	.word	0x00015720


	//   ....[145]....
        /*078c*/ 	.word	0x00015750


	//   ....[146]....
        /*0790*/ 	.word	0x00015780


	//   ....[147]....
        /*0794*/ 	.word	0x00015840


	//   ....[148]....
        /*0798*/ 	.word	0x00015860


	//   ....[149]....
        /*079c*/ 	.word	0x000158d0


	//   ....[150]....
        /*07a0*/ 	.word	0x00015f70


	//   ....[151]....
        /*07a4*/ 	.word	0x000165e0


	//   ....[152]....
        /*07a8*/ 	.word	0x000166d0


	//   ....[153]....
        /*07ac*/ 	.word	0x00016770


	//   ....[154]....
        /*07b0*/ 	.word	0x000167d0


	//   ....[155]....
        /*07b4*/ 	.word	0x000168e0


	//   ....[156]....
        /*07b8*/ 	.word	0x00016950


	//   ....[157]....
        /*07bc*/ 	.word	0x00016a60


	//   ....[158]....
        /*07c0*/ 	.word	0x00016ad0


	//   ....[159]....
        /*07c4*/ 	.word	0x00016be0


	//   ....[160]....
        /*07c8*/ 	.word	0x00016c50


	//   ....[161]....
        /*07cc*/ 	.word	0x00016d60


	//   ....[162]....
        /*07d0*/ 	.word	0x00016dd0


	//   ....[163]....
        /*07d4*/ 	.word	0x00016e70


	//   ....[164]....
        /*07d8*/ 	.word	0x00016f80


	//   ....[165]....
        /*07dc*/ 	.word	0x00016ff0


	//   ....[166]....
        /*07e0*/ 	.word	0x00017050


	//   ....[167]....
        /*07e4*/ 	.word	0x00017140


	//   ....[168]....
        /*07e8*/ 	.word	0x000171a0


	//   ....[169]....
        /*07ec*/ 	.word	0x000172b0


	//   ....[170]....
        /*07f0*/ 	.word	0x00017310


	//   ....[171]....
        /*07f4*/ 	.word	0x00017420


	//   ....[172]....
        /*07f8*/ 	.word	0x00017480


	//   ....[173]....
        /*07fc*/ 	.word	0x00017590


	//   ....[174]....
        /*0800*/ 	.word	0x000175f0


	//   ....[175]....
        /*0804*/ 	.word	0x00017700


	//   ....[176]....
        /*0808*/ 	.word	0x00017760


	//   ....[177]....
        /*080c*/ 	.word	0x00017870


	//   ....[178]....
        /*0810*/ 	.word	0x000178d0


	//   ....[179]....
        /*0814*/ 	.word	0x000179c0


	//   ....[180]....
        /*0818*/ 	.word	0x00017af0


	//   ....[181]....
        /*081c*/ 	.word	0x00017ba0


	//   ....[182]....
        /*0820*/ 	.word	0x00017c20


	//   ....[183]....
        /*0824*/ 	.word	0x00017d00


	//   ....[184]....
        /*0828*/ 	.word	0x00017d60


	//   ....[185]....
        /*082c*/ 	.word	0x00017e30


	//   ....[186]....
        /*0830*/ 	.word	0x00017e90


	//   ....[187]....
        /*0834*/ 	.word	0x00017f60


	//   ....[188]....
        /*0838*/ 	.word	0x00017fc0


	//   ....[189]....
        /*083c*/ 	.word	0x00018090


	//   ....[190]....
        /*0840*/ 	.word	0x000180f0


	//   ....[191]....
        /*0844*/ 	.word	0x000181c0


	//   ....[192]....
        /*0848*/ 	.word	0x000182b0


	//   ....[193]....
        /*084c*/ 	.word	0x00018350


	//   ....[194]....
        /*0850*/ 	.word	0x000183b0


	//   ....[195]....
        /*0854*/ 	.word	0x000184a0


	//   ....[196]....
        /*0858*/ 	.word	0x00018500


	//   ....[197]....
        /*085c*/ 	.word	0x000185e0


	//   ....[198]....
        /*0860*/ 	.word	0x00018640


	//   ....[199]....
        /*0864*/ 	.word	0x00018720


	//   ....[200]....
        /*0868*/ 	.word	0x00018780


	//   ....[201]....
        /*086c*/ 	.word	0x00018860


	//   ....[202]....
        /*0870*/ 	.word	0x000188c0


	//   ....[203]....
        /*0874*/ 	.word	0x00018990


	//   ....[204]....
        /*0878*/ 	.word	0x00018ac0


	//   ....[205]....
        /*087c*/ 	.word	0x00018bb0


	//   ....[206]....
        /*0880*/ 	.word	0x00018c50


	//   ....[207]....
        /*0884*/ 	.word	0x00018d20


	//   ....[208]....
        /*0888*/ 	.word	0x00018d80


	//   ....[209]....
        /*088c*/ 	.word	0x00018e50


	//   ....[210]....
        /*0890*/ 	.word	0x00018eb0


	//   ....[211]....
        /*0894*/ 	.word	0x00018f90


	//   ....[212]....
        /*0898*/ 	.word	0x00018ff0


	//   ....[213]....
        /*089c*/ 	.word	0x000190c0


	//   ....[214]....
        /*08a0*/ 	.word	0x00019120


	//   ....[215]....
        /*08a4*/ 	.word	0x000191e0


	//   ....[216]....
        /*08a8*/ 	.word	0x00019270


	//   ....[217]....
        /*08ac*/ 	.word	0x00019310


	//   ....[218]....
        /*08b0*/ 	.word	0x00019430


	//   ....[219]....
        /*08b4*/ 	.word	0x000194a0


	//   ....[220]....
        /*08b8*/ 	.word	0x00019510


	//   ....[221]....
        /*08bc*/ 	.word	0x00019580


	//   ....[222]....
        /*08c0*/ 	.word	0x000195f0


	//   ....[223]....
        /*08c4*/ 	.word	0x00019670


	//   ....[224]....
        /*08c8*/ 	.word	0x00019700


	//   ....[225]....
        /*08cc*/ 	.word	0x00019790


	//   ....[226]....
        /*08d0*/ 	.word	0x00019800


	//   ....[227]....
        /*08d4*/ 	.word	0x00019870


	//   ....[228]....
        /*08d8*/ 	.word	0x000198e0


	//   ....[229]....
        /*08dc*/ 	.word	0x00019960


	//   ....[230]....
        /*08e0*/ 	.word	0x000199d0


	//   ....[231]....
        /*08e4*/ 	.word	0x00019a70


	//   ....[232]....
        /*08e8*/ 	.word	0x00019b00


	//   ....[233]....
        /*08ec*/ 	.word	0x00019c20


	//----- nvinfo : EIATTR_REG_RECONFIG
	.align		4
.L_450:
        /*08f0*/ 	.byte	0x01, 0x54
	.zero		2


	//----- nvinfo : EIATTR_SYSCALL_OFFSETS
	.align		4
        /*08f4*/ 	.byte	0x04, 0x46
        /*08f6*/ 	.short	(.L_452 - .L_451)


	//   ....[0]....
.L_451:
        /*08f8*/ 	.word	0x00001960


	//   ....[1]....
        /*08fc*/ 	.word	0x00011d40


	//   ....[2]....
        /*0900*/ 	.word	0x00011e90


	//   ....[3]....
        /*0904*/ 	.word	0x00011f80


	//   ....[4]....
        /*0908*/ 	.word	0x00012f80


	//----- nvinfo : EIATTR_MBARRIER_INSTR_OFFSETS
	.align		4
.L_452:
        /*090c*/ 	.byte	0x04, 0x39
        /*090e*/ 	.short	(.L_454 - .L_453)


	//   ....[0]....
.L_453:
        /*0910*/ 	.word	0x00000180
        /*0914*/ 	.word	0x000000ff
        /*0918*/ 	.word	0x0002a800
        /*091c*/ 	.short	0x0100
        /*091e*/ 	.byte	0x08
	.zero		1


	//   ....[1]....
        /*0920*/ 	.word	0x00000190
        /*0924*/ 	.word	0x000000ff
        /*0928*/ 	.word	0x0002a820
        /*092c*/ 	.short	0x0100
        /*092e*/ 	.byte	0x08
	.zero		1


	//   ....[2]....
        /*0930*/ 	.word	0x00000280
        /*0934*/ 	.word	0x000000ff
        /*0938*/ 	.word	0x0002a830
        /*093c*/ 	.short	0x0100
        /*093e*/ 	.byte	0x08
	.zero		1


	//   ....[3]....
        /*0940*/ 	.word	0x00000290
        /*0944*/ 	.word	0x000000ff
        /*0948*/ 	.word	0x0002a840
        /*094c*/ 	.short	0x0100
        /*094e*/ 	.byte	0x08
	.zero		1


	//   ....[4]....
        /*0950*/ 	.word	0x000002a0
        /*0954*/ 	.word	0x000000ff
        /*0958*/ 	.word	0x0002a838
        /*095c*/ 	.short	0x0100
        /*095e*/ 	.byte	0x08
	.zero		1


	//   ....[5]....
        /*0960*/ 	.word	0x000002b0
        /*0964*/ 	.word	0x000000ff
        /*0968*/ 	.word	0x0002a848
        /*096c*/ 	.short	0x0100
        /*096e*/ 	.byte	0x08
	.zero		1


	//   ....[6]....
        /*0970*/ 	.word	0x000003e0
        /*0974*/ 	.word	0x000000ff
        /*0978*/ 	.word	0x0002a850
        /*097c*/ 	.short	0x0100
        /*097e*/ 	.byte	0x08
	.zero		1


	//   ....[7]....
        /*0980*/ 	.word	0x000003f0
        /*0984*/ 	.word	0x000000ff
        /*0988*/ 	.word	0x0002a860
        /*098c*/ 	.short	0x0100
        /*098e*/ 	.byte	0x08
	.zero		1


	//   ....[8]....
        /*0990*/ 	.word	0x00000400
        /*0994*/ 	.word	0x000000ff
        /*0998*/ 	.word	0x0002a858
        /*099c*/ 	.short	0x0100
        /*099e*/ 	.byte	0x08
	.zero		1


	//   ....[9]....
        /*09a0*/ 	.word	0x00000410
        /*09a4*/ 	.word	0x000000ff
        /*09a8*/ 	.word	0x0002a868
        /*09ac*/ 	.short	0x0100
        /*09ae*/ 	.byte	0x08
	.zero		1


	//   ....[10]....
        /*09b0*/ 	.word	0x00000500
        /*09b4*/ 	.word	0x000000ff
        /*09b8*/ 	.word	0x0002a870
        /*09bc*/ 	.short	0x0100
        /*09be*/ 	.byte	0x06
	.zero		1


	//   ....[11]....
        /*09c0*/ 	.word	0x00000510
        /*09c4*/ 	.word	0x000000ff
        /*09c8*/ 	.word	0x0002a880
        /*09cc*/ 	.short	0x0100
        /*09ce*/ 	.byte	0x06
	.zero		1


	//   ....[12]....
        /*09d0*/ 	.word	0x00000520
        /*09d4*/ 	.word	0x000000ff
        /*09d8*/ 	.word	0x0002a878
        /*09dc*/ 	.short	0x0100
        /*09de*/ 	.byte	0x06
	.zero		1


	//   ....[13]....
        /*09e0*/ 	.word	0x00000530
        /*09e4*/ 	.word	0x000000ff
        /*09e8*/ 	.word	0x0002a888
        /*09ec*/ 	.short	0x0100
        /*09ee*/ 	.byte	0x06
	.zero		1


	//   ....[14]....
        /*09f0*/ 	.word	0x00000660
        /*09f4*/ 	.word	0x000000ff
        /*09f8*/ 	.word	0x0002a890
        /*09fc*/ 	.short	0x0100
        /*09fe*/ 	.byte	0x08
	.zero		1


	//   ....[15]....
        /*0a00*/ 	.word	0x00000670
        /*0a04*/ 	.word	0x000000ff
        /*0a08*/ 	.word	0x0002a8a0
        /*0a0c*/ 	.short	0x0100
        /*0a0e*/ 	.byte	0x08
	.zero		1


	//   ....[16]....
        /*0a10*/ 	.word	0x00000680
        /*0a14*/ 	.word	0x000000ff
        /*0a18*/ 	.word	0x0002a898
        /*0a1c*/ 	.short	0x0100
        /*0a1e*/ 	.byte	0x08
	.zero		1


	//   ....[17]....
        /*0a20*/ 	.word	0x00000690
        /*0a24*/ 	.word	0x000000ff
        /*0a28*/ 	.word	0x0002a8a8
        /*0a2c*/ 	.short	0x0100
        /*0a2e*/ 	.byte	0x08
	.zero		1


	//   ....[18]....
        /*0a30*/ 	.word	0x000007d0
        /*0a34*/ 	.word	0x000000ff
        /*0a38*/ 	.word	0x0002a8b0
        /*0a3c*/ 	.short	0x0100
        /*0a3e*/ 	.byte	0x08
	.zero		1


	//   ....[19]....
        /*0a40*/ 	.word	0x000007e0
        /*0a44*/ 	.word	0x000000ff
        /*0a48*/ 	.word	0x0002a8c0
        /*0a4c*/ 	.short	0x0100
        /*0a4e*/ 	.byte	0x08
	.zero		1


	//   ....[20]....
        /*0a50*/ 	.word	0x000007f0
        /*0a54*/ 	.word	0x000000ff
        /*0a58*/ 	.word	0x0002a8b8
        /*0a5c*/ 	.short	0x0100
        /*0a5e*/ 	.byte	0x08
	.zero		1


	//   ....[21]....
        /*0a60*/ 	.word	0x00000800
        /*0a64*/ 	.word	0x000000ff
        /*0a68*/ 	.word	0x0002a8c8
        /*0a6c*/ 	.short	0x0100
        /*0a6e*/ 	.byte	0x08
	.zero		1


	//   ....[22]....
        /*0a70*/ 	.word	0x000019d0
        /*0a74*/ 	.word	0x000000ff
        /*0a78*/ 	.word	0x0002a800
        /*0a7c*/ 	.short	0x010a
        /*0a7e*/ 	.byte	0x28
	.zero		1


	//   ....[23]....
        /*0a80*/ 	.word	0x00001a50
        /*0a84*/ 	.word	0x0000000f
        /*0a88*/ 	.word	0x0002a830
        /*0a8c*/ 	.short	0x010a
        /*0a8e*/ 	.byte	0x3f
	.zero		1


	//   ....[24]....
        /*0a90*/ 	.word	0x00001a90
        /*0a94*/ 	.word	0x0000000f
        /*0a98*/ 	.word	0x0002a830
        /*0a9c*/ 	.short	0x010a
        /*0a9e*/ 	.byte	0x3f
	.zero		1


	//   ....[25]....
        /*0aa0*/ 	.word	0x000024d0
        /*0aa4*/ 	.word	0x000000ff
        /*0aa8*/ 	.word	0x00000000
        /*0aac*/ 	.short	0x0101
        /*0aae*/ 	.byte	0x04
	.zero		1


	//   ....[26]....
        /*0ab0*/ 	.word	0x00004cc0
        /*0ab4*/ 	.word	0x000000ff
        /*0ab8*/ 	.word	0x0002a830
        /*0abc*/ 	.short	0x010a
        /*0abe*/ 	.byte	0x07
	.zero		1


	//   ....[27]....
        /*0ac0*/ 	.word	0x00004d00
        /*0ac4*/ 	.word	0x000000ff
        /*0ac8*/ 	.word	0x0002a830
        /*0acc*/ 	.short	0x010a
        /*0ace*/ 	.byte	0x07
	.zero		1


	//   ....[28]....
        /*0ad0*/ 	.word	0x000055e0
        /*0ad4*/ 	.word	0x000000ff
        /*0ad8*/ 	.word	0x0002a850
        /*0adc*/ 	.short	0x010a
        /*0ade*/ 	.byte	0x06
	.zero		1


	//   ....[29]....
        /*0ae0*/ 	.word	0x00005620
        /*0ae4*/ 	.word	0x000000ff
        /*0ae8*/ 	.word	0x0002a850
        /*0aec*/ 	.short	0x010a
        /*0aee*/ 	.byte	0x06
	.zero		1


	//   ....[30]....
        /*0af0*/ 	.word	0x00005cd0
        /*0af4*/ 	.word	0x000000ff
        /*0af8*/ 	.word	0x00000000
        /*0afc*/ 	.short	0x0101
        /*0afe*/ 	.byte	0x07
	.zero		1


	//   ....[31]....
        /*0b00*/ 	.word	0x00007e20
        /*0b04*/ 	.word	0x000000ff
        /*0b08*/ 	.word	0x00000000
        /*0b0c*/ 	.short	0x0101
        /*0b0e*/ 	.byte	0x06
	.zero		1


	//   ....[32]....
        /*0b10*/ 	.word	0x000082d0
        /*0b14*/ 	.word	0x000000ff
        /*0b18*/ 	.word	0x0002a830
        /*0b1c*/ 	.short	0x010a
        /*0b1e*/ 	.byte	0x07
	.zero		1


	//   ....[33]....
        /*0b20*/ 	.word	0x00008310
        /*0b24*/ 	.word	0x000000ff
        /*0b28*/ 	.word	0x0002a830
        /*0b2c*/ 	.short	0x010a
        /*0b2e*/ 	.byte	0x07
	.zero		1


	//   ....[34]....
        /*0b30*/ 	.word	0x00008bf0
        /*0b34*/ 	.word	0x000000ff
        /*0b38*/ 	.word	0x0002a850
        /*0b3c*/ 	.short	0x010a
        /*0b3e*/ 	.byte	0x06
	.zero		1


	//   ....[35]....
        /*0b40*/ 	.word	0x00008c30
        /*0b44*/ 	.word	0x000000ff
        /*0b48*/ 	.word	0x0002a850
        /*0b4c*/ 	.short	0x010a
        /*0b4e*/ 	.byte	0x06
	.zero		1


	//   ....[36]....
        /*0b50*/ 	.word	0x000092e0
        /*0b54*/ 	.word	0x000000ff
        /*0b58*/ 	.word	0x00000000
        /*0b5c*/ 	.short	0x0101
        /*0b5e*/ 	.byte	0x07
	.zero		1


	//   ....[37]....
        /*0b60*/ 	.word	0x0000a2d0
        /*0b64*/ 	.word	0x000000ff
        /*0b68*/ 	.word	0x00000000
        /*0b6c*/ 	.short	0x0101
        /*0b6e*/ 	.byte	0x06
	.zero		1


	//   ....[38]....
        /*0b70*/ 	.word	0x0000a580
        /*0b74*/ 	.word	0x000000ff
        /*0b78*/ 	.word	0x0002a830
        /*0b7c*/ 	.short	0x010a
        /*0b7e*/ 	.byte	0x06
	.zero		1


	//   ....[39]....
        /*0b80*/ 	.word	0x0000a5c0
        /*0b84*/ 	.word	0x000000ff
        /*0b88*/ 	.word	0x0002a830
        /*0b8c*/ 	.short	0x010a
        /*0b8e*/ 	.byte	0x06
	.zero		1


	//   ....[40]....
        /*0b90*/ 	.word	0x0000aea0
        /*0b94*/ 	.word	0x000000ff
        /*0b98*/ 	.word	0x0002a850
        /*0b9c*/ 	.short	0x010a
        /*0b9e*/ 	.byte	0x0a
	.zero		1


	//   ....[41]....
        /*0ba0*/ 	.word	0x0000aee0
        /*0ba4*/ 	.word	0x000000ff
        /*0ba8*/ 	.word	0x0002a850
        /*0bac*/ 	.short	0x010a
        /*0bae*/ 	.byte	0x0a
	.zero		1


	//   ....[42]....
        /*0bb0*/ 	.word	0x0000b530
        /*0bb4*/ 	.word	0x000000ff
        /*0bb8*/ 	.word	0x00000000
        /*0bbc*/ 	.short	0x0101
        /*0bbe*/ 	.byte	0x04
	.zero		1


	//   ....[43]....
        /*0bc0*/ 	.word	0x0000d6e0
        /*0bc4*/ 	.word	0x000000ff
        /*0bc8*/ 	.word	0x00000000
        /*0bcc*/ 	.short	0x0101
        /*0bce*/ 	.byte	0x0a
	.zero		1


	//   ....[44]....
        /*0bd0*/ 	.word	0x0000dcb0
        /*0bd4*/ 	.word	0x000000ff
        /*0bd8*/ 	.word	0x0002a850
        /*0bdc*/ 	.short	0x010a
        /*0bde*/ 	.byte	0x05
	.zero		1


	//   ....[45]....
        /*0be0*/ 	.word	0x0000dcf0
        /*0be4*/ 	.word	0x000000ff
        /*0be8*/ 	.word	0x0002a850
        /*0bec*/ 	.short	0x010a
        /*0bee*/ 	.byte	0x05
	.zero		1


	//   ....[46]....
        /*0bf0*/ 	.word	0x0000e1c0
        /*0bf4*/ 	.word	0x000000ff
        /*0bf8*/ 	.word	0x00000000
        /*0bfc*/ 	.short	0x0101
        /*0bfe*/ 	.byte	0x04
	.zero		1


	//   ....[47]....
        /*0c00*/ 	.word	0x0000f690
        /*0c04*/ 	.word	0x00000003
        /*0c08*/ 	.word	0x00000000
        /*0c0c*/ 	.short	0x0101
        /*0c0e*/ 	.byte	0x3f
	.zero		1


	//   ....[48]....
        /*0c10*/ 	.word	0x00012610
        /*0c14*/ 	.word	0x00000007
        /*0c18*/ 	.word	0x0002a840
        /*0c1c*/ 	.short	0x010a
        /*0c1e*/ 	.byte	0x3f
	.zero		1


	//   ....[49]....
        /*0c20*/ 	.word	0x00012cf0
        /*0c24*/ 	.word	0x00000007
        /*0c28*/ 	.word	0x0002a830
        /*0c2c*/ 	.short	0x0107
        /*0c2e*/ 	.byte	0x3f
	.zero		1


	//   ....[50]....
        /*0c30*/ 	.word	0x00012db0
        /*0c34*/ 	.word	0x00000007
        /*0c38*/ 	.word	0x0002a830
        /*0c3c*/ 	.short	0x0101
        /*0c3e*/ 	.byte	0x3f
	.zero		1


	//   ....[51]....
        /*0c40*/ 	.word	0x00013970
        /*0c44*/ 	.word	0x00000016
        /*0c48*/ 	.word	0x0002a800
        /*0c4c*/ 	.short	0x0107
        /*0c4e*/ 	.byte	0x3f
	.zero		1


	//   ....[52]....
        /*0c50*/ 	.word	0x00013a90
        /*0c54*/ 	.word	0x00000016
        /*0c58*/ 	.word	0x0002a800
        /*0c5c*/ 	.short	0x0101
        /*0c5e*/ 	.byte	0x3f
	.zero		1


	//   ....[53]....
        /*0c60*/ 	.word	0x00013ab0
        /*0c64*/ 	.word	0x00000016
        /*0c68*/ 	.word	0x0002a820
        /*0c6c*/ 	.short	0x010a
        /*0c6e*/ 	.byte	0x3f
	.zero		1


	//   ....[54]....
        /*0c70*/ 	.word	0x00013e20
        /*0c74*/ 	.word	0x00000006
        /*0c78*/ 	.word	0x0002a840
        /*0c7c*/ 	.short	0x010a
        /*0c7e*/ 	.byte	0x3f
	.zero		1


	//   ....[55]....
        /*0c80*/ 	.word	0x00014330
        /*0c84*/ 	.word	0x00000006
        /*0c88*/ 	.word	0x0002a830
        /*0c8c*/ 	.short	0x0107
        /*0c8e*/ 	.byte	0x3f
	.zero		1


	//   ....[56]....
        /*0c90*/ 	.word	0x000143f0
        /*0c94*/ 	.word	0x00000006
        /*0c98*/ 	.word	0x0002a830
        /*0c9c*/ 	.short	0x0101
        /*0c9e*/ 	.byte	0x3f
	.zero		1


	//   ....[57]....
        /*0ca0*/ 	.word	0x00014450
        /*0ca4*/ 	.word	0x00000005
        /*0ca8*/ 	.word	0x0002a860
        /*0cac*/ 	.short	0x010a
        /*0cae*/ 	.byte	0x3f
	.zero		1


	//   ....[58]....
        /*0cb0*/ 	.word	0x000148b0
        /*0cb4*/ 	.word	0x00000005
        /*0cb8*/ 	.word	0x0002a850
        /*0cbc*/ 	.short	0x0107
        /*0cbe*/ 	.byte	0x3f
	.zero		1


	//   ....[59]....
        /*0cc0*/ 	.word	0x00014a00
        /*0cc4*/ 	.word	0x00000005
        /*0cc8*/ 	.word	0x0002a850
        /*0ccc*/ 	.short	0x0101
        /*0cce*/ 	.byte	0x3f
	.zero		1


	//   ....[60]....
        /*0cd0*/ 	.word	0x00014c90
        /*0cd4*/ 	.word	0x00000000
        /*0cd8*/ 	.word	0x0002a860
        /*0cdc*/ 	.short	0x010a
        /*0cde*/ 	.byte	0x3f
	.zero		1


	//   ....[61]....
        /*0ce0*/ 	.word	0x000150f0
        /*0ce4*/ 	.word	0x00000000
        /*0ce8*/ 	.word	0x0002a850
        /*0cec*/ 	.short	0x0107
        /*0cee*/ 	.byte	0x3f
	.zero		1


	//   ....[62]....
        /*0cf0*/ 	.word	0x000151c0
        /*0cf4*/ 	.word	0x00000000
        /*0cf8*/ 	.word	0x0002a850
        /*0cfc*/ 	.short	0x0101
        /*0cfe*/ 	.byte	0x3f
	.zero		1


	//   ....[63]....
        /*0d00*/ 	.word	0x00015ef0
        /*0d04*/ 	.word	0x00000005
        /*0d08*/ 	.word	0x0002a820
        /*0d0c*/ 	.short	0x010a
        /*0d0e*/ 	.byte	0x3f
	.zero		1


	//   ....[64]....
        /*0d10*/ 	.word	0x00016090
        /*0d14*/ 	.word	0x00000003
        /*0d18*/ 	.word	0x0002a840
        /*0d1c*/ 	.short	0x010a
        /*0d1e*/ 	.byte	0x3f
	.zero		1


	//   ....[65]....
        /*0d20*/ 	.word	0x00016130
        /*0d24*/ 	.word	0x00000019
        /*0d28*/ 	.word	0x0002a840
        /*0d2c*/ 	.short	0x010a
        /*0d2e*/ 	.byte	0x3f
	.zero		1


	//   ....[66]....
        /*0d30*/ 	.word	0x00016170
        /*0d34*/ 	.word	0x00000003
        /*0d38*/ 	.word	0x0002a860
        /*0d3c*/ 	.short	0x010a
        /*0d3e*/ 	.byte	0x3f
	.zero		1


	//   ....[67]....
        /*0d40*/ 	.word	0x000161b0
        /*0d44*/ 	.word	0x00000019
        /*0d48*/ 	.word	0x0002a860
        /*0d4c*/ 	.short	0x010a
        /*0d4e*/ 	.byte	0x3f
	.zero		1


	//   ....[68]....
        /*0d50*/ 	.word	0x00016220
        /*0d54*/ 	.word	0x00000003
        /*0d58*/ 	.word	0x0002a800
        /*0d5c*/ 	.short	0x010a
        /*0d5e*/ 	.byte	0x3f
	.zero		1


	//   ....[69]....
        /*0d60*/ 	.word	0x00016270
        /*0d64*/ 	.word	0x0000000f
        /*0d68*/ 	.word	0x0002a830
        /*0d6c*/ 	.short	0x010a
        /*0d6e*/ 	.byte	0x3f
	.zero		1


	//   ....[70]....
        /*0d70*/ 	.word	0x000162d0
        /*0d74*/ 	.word	0x0000000e
        /*0d78*/ 	.word	0x0002a830
        /*0d7c*/ 	.short	0x010a
        /*0d7e*/ 	.byte	0x3f
	.zero		1


	//   ....[71]....
        /*0d80*/ 	.word	0x00016330
        /*0d84*/ 	.word	0x0000000d
        /*0d88*/ 	.word	0x0002a850
        /*0d8c*/ 	.short	0x010a
        /*0d8e*/ 	.byte	0x3f
	.zero		1


	//   ....[72]....
        /*0d90*/ 	.word	0x00016390
        /*0d94*/ 	.word	0x0000000c
        /*0d98*/ 	.word	0x0002a830
        /*0d9c*/ 	.short	0x010a
        /*0d9e*/ 	.byte	0x3f
	.zero		1


	//   ....[73]....
        /*0da0*/ 	.word	0x000163f0
        /*0da4*/ 	.word	0x0000000b
        /*0da8*/ 	.word	0x0002a850
        /*0dac*/ 	.short	0x010a
        /*0dae*/ 	.byte	0x3f
	.zero		1


	//   ....[74]....
        /*0db0*/ 	.word	0x00016450
        /*0db4*/ 	.word	0x0000000e
        /*0db8*/ 	.word	0x0002a830
        /*0dbc*/ 	.short	0x010a
        /*0dbe*/ 	.byte	0x3f
	.zero		1


	//   ....[75]....
        /*0dc0*/ 	.word	0x000164b0
        /*0dc4*/ 	.word	0x0000000b
        /*0dc8*/ 	.word	0x0002a850
        /*0dcc*/ 	.short	0x010a
        /*0dce*/ 	.byte	0x3f
	.zero		1


	//   ....[76]....
        /*0dd0*/ 	.word	0x00016510
        /*0dd4*/ 	.word	0x00000005
        /*0dd8*/ 	.word	0x0002a850
        /*0ddc*/ 	.short	0x010a
        /*0dde*/ 	.byte	0x3f
	.zero		1


	//   ....[77]....
        /*0de0*/ 	.word	0x00016620
        /*0de4*/ 	.word	0x00000007
        /*0de8*/ 	.word	0x0002a840
        /*0dec*/ 	.short	0x010a
        /*0dee*/ 	.byte	0x3f
	.zero		1


	//   ....[78]....
        /*0df0*/ 	.word	0x000179f0
        /*0df4*/ 	.word	0x00000016
        /*0df8*/ 	.word	0x0002a820
        /*0dfc*/ 	.short	0x010a
        /*0dfe*/ 	.byte	0x3f
	.zero		1


	//   ....[79]....
        /*0e00*/ 	.word	0x00017a40
        /*0e04*/ 	.word	0x00000006
        /*0e08*/ 	.word	0x0002a840
        /*0e0c*/ 	.short	0x010a
        /*0e0e*/ 	.byte	0x3f
	.zero		1


	//   ....[80]....
        /*0e10*/ 	.word	0x00018200
        /*0e14*/ 	.word	0x00000005
        /*0e18*/ 	.word	0x0002a860
        /*0e1c*/ 	.short	0x010a
        /*0e1e*/ 	.byte	0x3f
	.zero		1


	//   ....[81]....
        /*0e20*/ 	.word	0x00018a10
        /*0e24*/ 	.word	0x00000000
        /*0e28*/ 	.word	0x0002a860
        /*0e2c*/ 	.short	0x010a
        /*0e2e*/ 	.byte	0x3f
	.zero		1


	//   ....[82]....
        /*0e30*/ 	.word	0x00019b40
        /*0e34*/ 	.word	0x00000005
        /*0e38*/ 	.word	0x0002a820
        /*0e3c*/ 	.short	0x010a
        /*0e3e*/ 	.byte	0x3f
	.zero		1


	//   ....[83]....
        /*0e40*/ 	.word	0x00019ce0
        /*0e44*/ 	.word	0x00000003
        /*0e48*/ 	.word	0x0002a840
        /*0e4c*/ 	.short	0x010a
        /*0e4e*/ 	.byte	0x3f
	.zero		1


	//   ....[84]....
        /*0e50*/ 	.word	0x00019d30
        /*0e54*/ 	.word	0x00000019
        /*0e58*/ 	.word	0x0002a840
        /*0e5c*/ 	.short	0x010a
        /*0e5e*/ 	.byte	0x3f
	.zero		1


	//   ....[85]....
        /*0e60*/ 	.word	0x00019d80
        /*0e64*/ 	.word	0x00000003
        /*0e68*/ 	.word	0x0002a860
        /*0e6c*/ 	.short	0x010a
        /*0e6e*/ 	.byte	0x3f
	.zero		1


	//----- nvinfo : EIATTR_NUM_MBARRIERS
	.align		4
.L_454:
        /*0e70*/ 	.byte	0x03, 0x38
        /*0e72*/ 	.short	0x0016


	//----- nvinfo : EIATTR_EXIT_INSTR_OFFSETS
	.align		4
        /*0e74*/ 	.byte	0x04, 0x1c
        /*0e76*/ 	.short	(.L_456 - .L_455)


	//   ....[0]....
.L_455:
        /*0e78*/ 	.word	0x00000990


	//   ....[1]....
        /*0e7c*/ 	.word	0x00010520


	//   ....[2]....
        /*0e80*/ 	.word	0x00016200


	//----- nvinfo : EIATTR_MAX_THREADS
	.align		4
.L_456:
        /*0e84*/ 	.byte	0x04, 0x05
        /*0e86*/ 	.short	(.L_458 - .L_457)
.L_457:
        /*0e88*/ 	.word	0x00000180
        /*0e8c*/ 	.word	0x00000001
        /*0e90*/ 	.word	0x00000001


	//----- nvinfo : EIATTR_CRS_STACK_SIZE
	.align		4
.L_458:
        /*0e94*/ 	.byte	0x04, 0x1e
        /*0e96*/ 	.short	(.L_460 - .L_459)
.L_459:
        /*0e98*/ 	.word	0x00000000


	//----- nvinfo : EIATTR_CBANK_PARAM_SIZE
	.align		4
.L_460:
        /*0e9c*/ 	.byte	0x03, 0x19
        /*0e9e*/ 	.short	0x0af0


	//----- nvinfo : EIATTR_PARAM_CBANK
	.align		4
        /*0ea0*/ 	.byte	0x04, 0x0a
        /*0ea2*/ 	.short	(.L_462 - .L_461)
	.align		4
.L_461:
        /*0ea4*/ 	.word	index@(.nv.constant0._ZN7cutlass13device_kernelIN5flash11enable_sm90INS1_16FlashAttnFwdSm90INS1_25CollectiveMainloopFwdSm90ILi2EN4cute5tupleIJNS5_1CILi1EEES8_S8_EEENS6_IJNS7_ILi128EEENS7_ILi96EEENS7_ILi192EEEEEELi128ENS_10bfloat16_tEfNS_4arch4Sm90ELb0ELb1ELb1ELb1ELb1ELb0ELb0ELb1ELb1ELb1ELb0ELb0EEENS1_21CollectiveEpilogueFwdINS6_IJSA_SA_SB_EEES9_SE_SG_Li256ELb1ELb1ELb0ELb0EEENS1_36VarlenDynamicPersistentTileSchedulerILi128ELi96ELi256ELi128ELb0ELb1ELb1ELb1ELb0ELb1EEEEEEEEEvNT_6ParamsE)
        /*0ea8*/ 	.short	0x0210
        /*0eaa*/ 	.short	0x0af0


	//----- nvinfo : EIATTR_SW_WAR
	.align		4
.L_462:
        /*0eac*/ 	.byte	0x04, 0x36
        /*0eae*/ 	.short	(.L_464 - .L_463)
.L_463:
        /*0eb0*/ 	.word	0x00000008
.L_464:


//--------------------- .nv.info._ZN7cutlass13device_kernelIN5flash11enable_sm90INS1_16FlashAttnFwdSm90INS1_25CollectiveMainloopFwdSm90ILi2EN4cute5tupleIJNS5_1CILi1EEES8_S8_EEENS6_IJNS7_ILi128EEENS7_ILi96EEENS7_ILi192EEEEEELi128ENS_10bfloat16_tEfNS_4arch4Sm90ELb0ELb1ELb1ELb1ELb1ELb1ELb0ELb1ELb1ELb1ELb0ELb0EEENS1_21CollectiveEpilogueFwdINS6_IJSA_SA_SB_EEES9_SE_SG_Li256ELb1ELb1ELb0ELb0EEENS1_36VarlenDynamicPersistentTileSchedulerILi128ELi96ELi256ELi128ELb0ELb1ELb1ELb1ELb0ELb1EEEEEEEEEvNT_6ParamsE --------------------------
	.section	.nv.info._ZN7cutlass13device_kernelIN5flash11enable_sm90INS1_16FlashAttnFwdSm90INS1_25CollectiveMainloopFwdSm90ILi2EN4cute5tupleIJNS5_1CILi1EEES8_S8_EEENS6_IJNS7_ILi128EEENS7_ILi96EEENS7_ILi192EEEEEELi128ENS_10bfloat16_tEfNS_4arch4Sm90ELb0ELb1ELb1ELb1ELb1ELb1ELb0ELb1ELb1ELb1ELb0ELb0EEENS1_21CollectiveEpilogueFwdINS6_IJSA_SA_SB_EEES9_SE_SG_Li256ELb1ELb1ELb0ELb0EEENS1_36VarlenDynamicPersistentTileSchedulerILi128ELi96ELi256ELi128ELb0ELb1ELb1ELb1ELb0ELb1EEEEEEEEEvNT_6ParamsE,"",@"SHT_CUDA_INFO"
	.sectionflags	@""
	.align	4


	//----- nvinfo : EIATTR_CUDA_API_VERSION
	.align		4
        /*0000*/ 	.byte	0x04, 0x37
        /*0002*/ 	.short	(.L_466 - .L_465)
.L_465:
        /*0004*/ 	.word	0x00000082


	//----- nvinfo : EIATTR_KPARAM_INFO
	.align		4
.L_466:
        /*0008*/ 	.byte	0x04, 0x17
        /*000a*/ 	.short	(.L_468 - .L_467)
.L_467:
        /*000c*/ 	.word	0x00000000
        /*0010*/ 	.short	0x0000
        /*0012*/ 	.short	0x0070
        /*0014*/ 	.byte	0x00, 0xf0, 0x01, 0x2a


	//----- nvinfo : EIATTR_SPARSE_MMA_MASK
	.align		4
.L_468:
        /*0018*/ 	.byte	0x03, 0x50
        /*001a*/ 	.short	0x0000


	//----- nvinfo : EIATTR_MAXREG_COUNT
	.align		4
        /*001c*/ 	.byte	0x03, 0x1b
        /*001e*/ 	.short	0x00a8


	//----- nvinfo : EIATTR_NUM_BARRIERS
	.align		4
        /*0020*/ 	.byte	0x02, 0x4c
        /*0022*/ 	.byte	0x10
	.zero		1


	//----- nvinfo : EIATTR_EXTERNS
	.align		4
        /*0024*/ 	.byte	0x04, 0x0f
        /*0026*/ 	.short	(.L_470 - .L_469)


	//   ....[0]....
	.align		4
.L_469:
        /*0028*/ 	.word	index@(__assertfail)


	//----- nvinfo : EIATTR_ANNOTATIONS
	.align		4
.L_470:
        /*002c*/ 	.byte	0x04, 0x55
        /*002e*/ 	.short	(.L_472 - .L_471)


	//   ....[0]....
.L_471:
        /* <DEDUP_REMOVED lines=36> */


	//----- nvinfo : EIATTR_MERCURY_ISA_VERSION
	.align		4
.L_472:
        /*0258*/ 	.byte	0x03, 0x5f
        /*025a*/ 	.short	0x0101


	//----- nvinfo : EIATTR_UNUSED_LOAD_BYTE_OFFSET
	.align		4
        /*025c*/ 	.byte	0x04, 0x44
        /*025e*/ 	.short	(.L_474 - .L_473)


	//   ....[0]....
.L_473:
        /*0260*/ 	.word	0x00000a50
        /*0264*/ 	.word	0x0000fff0


	//   ....[1]....
        /*0268*/ 	.word	0x00020c50
        /*026c*/ 	.word	0x0000fff0


	//----- nvinfo : EIATTR_INT_WARP_WIDE_INSTR_OFFSETS
	.align		4
.L_474:
        /*0270*/ 	.byte	0x04, 0x31
        /*0272*/ 	.short	(.L_476 - .L_475)


	//   ....[0]....
.L_475:
        /*0274*/ 	.word	0x00000130


	//   ....[1]....
        /*0278*/ 	.word	0x00000170


	//   ....[2]....
        /*027c*/ 	.word	0x000001e0


	//   ....[3]....
        /*0280*/ 	.word	0x000259b0


	//   ....[4]....
        /*0284*/ 	.word	0x00025a40


	//   ....[5]....
        /*0288*/ 	.word	0x00028a10


	//   ....[6]....
        /*028c*/ 	.word	0x00028aa0


	//----- nvinfo : EIATTR_COOP_GROUP_MASK_REGIDS
	.align		4
.L_476:
        /*0290*/ 	.byte	0x04, 0x29
        /*0292*/ 	.short	(.L_478 - .L_477)


	//   ....[0]....
.L_477:
        /*0294*/ 	.word	0xffffffff


	//   ....[1]....
        /*0298*/ 	.word	0xffffffff


	//   ....[2]....
        /*029c*/ 	.word	0xffffffff


	//   ....[3]....
        /*02a0*/ 	.word	0xffffffff


	//   ....[4]....
        /*02a4*/ 	.word	0xffffffff


	//   ....[5]....
        /*02a8*/ 	.word	0xffffffff


	//   ....[6]....
        /*02ac*/ 	.word	0xffffffff


	//   ....[7]....
        /*02b0*/ 	.word	0xffffffff


	//   ....[8]....
        /*02b4*/ 	.word	0xffffffff


	//   ....[9]....
        /*02b8*/ 	.word	0xffffffff


	//   ....[10]....
        /*02bc*/ 	.word	0xffffffff


	//   ....[11]....
        /*02c0*/ 	.word	0xffffffff


	//   ....[12]....
        /*02c4*/ 	.word	0xffffffff


	//   ....[13]....
        /*02c8*/ 	.word	0xffffffff


	//   ....[14]....
        /*02cc*/ 	.word	0xffffffff


	//   ....[15]....
        /*02d0*/ 	.word	0xffffffff


	//   ....[16]....
        /*02d4*/ 	.word	0xffffffff


	//   ....[17]....
        /*02d8*/ 	.word	0xffffffff


	//   ....[18]....
        /*02dc*/ 	.word	0xffffffff


	//   ....[19]....
        /*02e0*/ 	.word	0xffffffff


	//   ....[20]....
        /*02e4*/ 	.word	0xffffffff


	//   ....[21]....
        /*02e8*/ 	.word	0xffffffff


	//   ....[22]....
        /*02ec*/ 	.word	0xffffffff


	//   ....[23]....
        /*02f0*/ 	.word	0xffffffff


	//   ....[24]....
        /*02f4*/ 	.word	0xffffffff


	//   ....[25]....
        /*02f8*/ 	.word	0xffffffff


	//   ....[26]....
        /*02fc*/ 	.word	0xffffffff


	//   ....[27]....
        /*0300*/ 	.word	0xffffffff


	//   ....[28]....
        /*0304*/ 	.word	0xffffffff


	//   ....[29]....
        /*0308*/ 	.word	0xffffffff


	//   ....[30]....
        /*030c*/ 	.word	0xffffffff


	//   ....[31]....
        /*0310*/ 	.word	0xffffffff


	//   ....[32]....
        /*0314*/ 	.word	0xffffffff


	//   ....[33]....
        /*0318*/ 	.word	0xffffffff


	//   ....[34]....
        /*031c*/ 	.word	0xffffffff


	//   ....[35]....
        /*0320*/ 	.word	0xffffffff


	//   ....[36]....
        /*0324*/ 	.word	0xffffffff


	//   ....[37]....
        /*0328*/ 	.word	0xffffffff


	//   ....[38]....
        /*032c*/ 	.word	0xffffffff


	//   ....[39]....
        /*0330*/ 	.word	0xffffffff


	//   ....[40]....
        /*0334*/ 	.word	0xffffffff


	//   ....[41]....
        /*0338*/ 	.word	0xffffffff


	//   ....[42]....
        /*033c*/ 	.word	0xffffffff


	//   ....[43]....
        /*0340*/ 	.word	0xffffffff


	//   ....[44]....
        /*0344*/ 	.word	0xffffffff


	//   ....[45]....
        /*0348*/ 	.word	0xffffffff


	//   ....[46]....
        /*034c*/ 	.word	0xffffffff


	//   ....[47]....
        /*0350*/ 	.word	0xffffffff


	//   ....[48]....
        /*0354*/ 	.word	0xffffffff


	//   ....[49]....
        /*0358*/ 	.word	0xffffffff


	//   ....[50]....
        /*035c*/ 	.word	0xffffffff


	//   ....[51]....
        /*0360*/ 	.word	0xffffffff


	//   ....[52]....
        /*0364*/ 	.word	0xffffffff


	//   ....[53]....
        /*0368*/ 	.word	0xffffffff


	//   ....[54]....
        /*036c*/ 	.word	0xffffffff


	//   ....[55]....
        /*0370*/ 	.word	0xffffffff


	//   ....[56]....
        /*0374*/ 	.word	0xffffffff


	//   ....[57]....
        /*0378*/ 	.word	0xffffffff


	//   ....[58]....
        /*037c*/ 	.word	0xffffffff


	//   ....[59]....
        /*0380*/ 	.word	0xffffffff


	//   ....[60]....
        /*0384*/ 	.word	0xffffffff


	//   ....[61]....
        /*0388*/ 	.word	0xffffffff


	//   ....[62]....
        /*038c*/ 	.word	0xffffffff


	//   ....[63]....
        /*0390*/ 	.word	0xffffffff


	//   ....[64]....
        /*0394*/ 	.word	0xffffffff


	//   ....[65]....
        /*0398*/ 	.word	0xffffffff


	//   ....[66]....
        /*039c*/ 	.word	0xffffffff


	//   ....[67]....
        /*03a0*/ 	.word	0xffffffff


	//   ....[68]....
        /*03a4*/ 	.word	0xffffffff


	//   ....[69]....
        /*03a8*/ 	.word	0xffffffff


	//   ....[70]....
        /*03ac*/ 	.word	0xffffffff


	//   ....[71]....
        /*03b0*/ 	.word	0xffffffff


	//   ....[72]....
        /*03b4*/ 	.word	0xffffffff


	//   ....[73]....
        /*03b8*/ 	.word	0xffffffff


	//   ....[74]....
        /*03bc*/ 	.word	0xffffffff


	//   ....[75]....
        /*03c0*/ 	.word	0xffffffff


	//   ....[76]....
        /*03c4*/ 	.word	0xffffffff


	//   ....[77]....
        /*03c8*/ 	.word	0xffffffff


	//   ....[78]....
        /*03cc*/ 	.word	0xffffffff


	//   ....[79]....
        /*03d0*/ 	.word	0xffffffff


	//   ....[80]....
        /*03d4*/ 	.word	0xffffffff


	//   ....[81]....
        /*03d8*/ 	.word	0xffffffff


	//   ....[82]....
        /*03dc*/ 	.word	0xffffffff


	//   ....[83]....
        /*03e0*/ 	.word	0xffffffff


	//   ....[84]....
        /*03e4*/ 	.word	0xffffffff


	//   ....[85]....
        /*03e8*/ 	.word	0xffffffff


	//   ....[86]....
        /*03ec*/ 	.word	0xffffffff


	//   ....[87]....
        /*03f0*/ 	.word	0xffffffff


	//   ....[88]....
        /*03f4*/ 	.word	0xffffffff


	//   ....[89]....
        /*03f8*/ 	.word	0xffffffff


	//   ....[90]....
        /*03fc*/ 	.word	0xffffffff


	//   ....[91]....
        /*0400*/ 	.word	0xffffffff


	//   ....[92]....
        /*0404*/ 	.word	0xffffffff


	//   ....[93]....
        /*0408*/ 	.word	0xffffffff


	//   ....[94]....
        /*040c*/ 	.word	0xffffffff


	//   ....[95]....
        /*0410*/ 	.word	0xffffffff


	//   ....[96]....
        /*0414*/ 	.word	0xffffffff


	//   ....[97]....
        /*0418*/ 	.word	0xffffffff


	//   ....[98]....
        /*041c*/ 	.word	0xffffffff


	//   ....[99]....
        /*0420*/ 	.word	0xffffffff


	//   ....[100]....
        /*0424*/ 	.word	0xffffffff


	//   ....[101]....
        /*0428*/ 	.word	0xffffffff


	//   ....[102]....
        /*042c*/ 	.word	0xffffffff


	//   ....[103]....
        /*0430*/ 	.word	0xffffffff


	//   ....[104]....
        /*0434*/ 	.word	0xffffffff


	//   ....[105]....
        /*0438*/ 	.word	0xffffffff


	//   ....[106]....
        /*043c*/ 	.word	0xffffffff


	//   ....[107]....
        /*0440*/ 	.word	0xffffffff


	//   ....[108]....
        /*0444*/ 	.word	0xffffffff


	//   ....[109]....
        /*0448*/ 	.word	0xffffffff


	//   ....[110]....
        /*044c*/ 	.word	0xffffffff


	//   ....[111]....
        /*0450*/ 	.word	0xffffffff


	//   ....[112]....
        /*0454*/ 	.word	0xffffffff


	//   ....[113]....
        /*0458*/ 	.word	0xffffffff


	//   ....[114]....
        /*045c*/ 	.word	0xffffffff


	//   ....[115]....
        /*0460*/ 	.word	0xffffffff


	//   ....[116]....
        /*0464*/ 	.word	0xffffffff


	//   ....[117]....
        /*0468*/ 	.word	0xffffffff


	//   ....[118]....
        /*046c*/ 	.word	0xffffffff


	//   ....[119]....
        /*0470*/ 	.word	0xffffffff


	//   ....[120]....
        /*0474*/ 	.word	0xffffffff


	//   ....[121]....
        /*0478*/ 	.word	0xffffffff


	//   ....[122]....
        /*047c*/ 	.word	0xffffffff


	//   ....[123]....
        /*0480*/ 	.word	0xffffffff


	//   ....[124]....
        /*0484*/ 	.word	0xffffffff


	//   ....[125]....
        /*0488*/ 	.word	0xffffffff


	//   ....[126]....
        /*048c*/ 	.word	0xffffffff


	//   ....[127]....
        /*0490*/ 	.word	0xffffffff


	//   ....[128]....
        /*0494*/ 	.word	0xffffffff


	//   ....[129]....
        /*0498*/ 	.word	0xffffffff


	//   ....[130]....
        /*049c*/ 	.word	0xffffffff


	//   ....[131]....
        /*04a0*/ 	.word	0xffffffff


	//   ....[132]....
        /*04a4*/ 	.word	0xffffffff


	//   ....[133]....
        /*04a8*/ 	.word	0xffffffff


	//   ....[134]....
        /*04ac*/ 	.word	0xffffffff


	//   ....[135]....
        /*04b0*/ 	.word	0xffffffff


	//   ....[136]....
        /*04b4*/ 	.word	0xffffffff


	//   ....[137]....
        /*04b8*/ 	.word	0xffffffff


	//   ....[138]....
        /*04bc*/ 	.word	0xffffffff


	//   ....[139]....
        /*04c0*/ 	.word	0xffffffff


	//   ....[140]....
        /*04c4*/ 	.word	0xffffffff


	//   ....[141]....
        /*04c8*/ 	.word	0xffffffff


	//   ....[142]....
        /*04cc*/ 	.word	0xffffffff


	//   ....[143]....
        /*04d0*/ 	.word	0xffffffff


	//   ....[144]....
        /*04d4*/ 	.word	0xffffffff


	//   ....[145]....
        /*04d8*/ 	.word	0xffffffff


	//   ....[146]....
        /*04dc*/ 	.word	0xffffffff


	//   ....[147]....
        /*04e0*/ 	.word	0xffffffff


	//   ....[148]....
        /*04e4*/ 	.word	0xffffffff


	//   ....[149]....
        /*04e8*/ 	.word	0xffffffff


	//   ....[150]....
        /*04ec*/ 	.word	0xffffffff


	//   ....[151]....
        /*04f0*/ 	.word	0xffffffff


	//   ....[152]....
        /*04f4*/ 	.word	0xffffffff


	//   ....[153]....
        /*04f8*/ 	.word	0xffffffff


	//   ....[154]....
        /*04fc*/ 	.word	0xffffffff


	//   ....[155]....
        /*0500*/ 	.word	0xffffffff


	//   ....[156]....
        /*0504*/ 	.word	0xffffffff


	//   ....[157]....
        /*0508*/ 	.word	0xffffffff


	//   ....[158]....
        /*050c*/ 	.word	0xffffffff


	//   ....[159]....
        /*0510*/ 	.word	0xffffffff


	//   ....[160]....
        /*0514*/ 	.word	0xffffffff


	//   ....[161]....
        /*0518*/ 	.word	0xffffffff


	//   ....[162]....
        /*051c*/ 	.word	0xffffffff


	//   ....[163]....
        /*0520*/ 	.word	0xffffffff


	//   ....[164]....
        /*0524*/ 	.word	0xffffffff


	//   ....[165]....
        /*0528*/ 	.word	0xffffffff


	//   ....[166]....
        /*052c*/ 	.word	0xffffffff


	//   ....[167]....
        /*0530*/ 	.word	0xffffffff


	//   ....[168]....
        /*0534*/ 	.word	0xffffffff


	//   ....[169]....
        /*0538*/ 	.word	0xffffffff


	//   ....[170]....
        /*053c*/ 	.word	0xffffffff


	//   ....[171]....
        /*0540*/ 	.word	0xffffffff


	//   ....[172]....
        /*0544*/ 	.word	0xffffffff


	//   ....[173]....
        /*0548*/ 	.word	0xffffffff


	//   ....[174]....
        /*054c*/ 	.word	0xffffffff


	//   ....[175]....
        /*0550*/ 	.word	0xffffffff


	//   ....[176]....
        /*0554*/ 	.word	0xffffffff


	//   ....[177]....
        /*0558*/ 	.word	0xffffffff


	//   ....[178]....
        /*055c*/ 	.word	0xffffffff


	//   ....[179]....
        /*0560*/ 	.word	0xffffffff


	//   ....[180]....
        /*0564*/ 	.word	0xffffffff


	//   ....[181]....
        /*0568*/ 	.word	0xffffffff


	//   ....[182]....
        /*056c*/ 	.word	0xffffffff


	//   ....[183]....
        /*0570*/ 	.word	0xffffffff


	//   ....[184]....
        /*0574*/ 	.word	0xffffffff


	//   ....[185]....
        /*0578*/ 	.word	0x0500000f


	//   ....[186]....
        /*057c*/ 	.word	0x0500000f


	//   ....[187]....
        /*0580*/ 	.word	0x0500000f


	//   ....[188]....
        /*0584*/ 	.word	0x0500000f


	//   ....[189]....
        /*0588*/ 	.word	0x0500000f


	//   ....[190]....
        /*058c*/ 	.word	0x0500000f


	//   ....[191]....
        /*0590*/ 	.word	0x0500000f


	//   ....[192]....
        /*0594*/ 	.word	0x0500000f


	//   ....[193]....
        /*0598*/ 	.word	0x0500000f


	//   ....[194]....
        /*059c*/ 	.word	0x0500000f


	//   ....[195]....
        /*05a0*/ 	.word	0x0500000f


	//   ....[196]....
        /*05a4*/ 	.word	0x0500000f


	//   ....[197]....
        /*05a8*/ 	.word	0x0500000f


	//   ....[198]....
        /*05ac*/ 	.word	0x0500000f


	//   ....[199]....
        /*05b0*/ 	.word	0x0500000f


	//   ....[200]....
        /*05b4*/ 	.word	0x0500000f


	//   ....[201]....
        /*05b8*/ 	.word	0x0500000f


	//   ....[202]....
        /*05bc*/ 	.word	0x0500000f


	//   ....[203]....
        /*05c0*/ 	.word	0x0500000f


	//   ....[204]....
        /*05c4*/ 	.word	0x0500000f


	//   ....[205]....
        /*05c8*/ 	.word	0x0500000f


	//   ....[206]....
        /*05cc*/ 	.word	0x0500000f


	//   ....[207]....
        /*05d0*/ 	.word	0x0500000f


	//   ....[208]....
        /*05d4*/ 	.word	0x0500000f


	//   ....[209]....
        /*05d8*/ 	.word	0x0500000f


	//   ....[210]....
        /*05dc*/ 	.word	0x0500000f


	//   ....[211]....
        /*05e0*/ 	.word	0x0500000f


	//   ....[212]....
        /*05e4*/ 	.word	0x0500000f


	//   ....[213]....
        /*05e8*/ 	.word	0x0500000f


	//   ....[214]....
        /*05ec*/ 	.word	0x0500000f


	//   ....[215]....
        /*05f0*/ 	.word	0x0500000f


	//   ....[216]....
        /*05f4*/ 	.word	0x0500000f


	//   ....[217]....
        /*05f8*/ 	.word	0x0500000f


	//   ....[218]....
        /*05fc*/ 	.word	0x0500000f


	//   ....[219]....
        /*0600*/ 	.word	0x0500000f


	//   ....[220]....
        /*0604*/ 	.word	0x0500000f


	//   ....[221]....
        /*0608*/ 	.word	0x0500000f


	//   ....[222]....
        /*060c*/ 	.word	0x0500000f


	//   ....[223]....
        /*0610*/ 	.word	0x0500000f


	//   ....[224]....
        /*0614*/ 	.word	0x0500000f


	//   ....[225]....
        /*0618*/ 	.word	0x0500000f


	//   ....[226]....
        /*061c*/ 	.word	0x0500000f


	//   ....[227]....
        /*0620*/ 	.word	0x0500000f


	//   ....[228]....
        /*0624*/ 	.word	0x0500000f


	//   ....[229]....
        /*0628*/ 	.word	0x0500000f


	//   ....[230]....
        /*062c*/ 	.word	0x0500000f


	//   ....[231]....
        /*0630*/ 	.word	0x0500000f


	//   ....[232]....
        /*0634*/ 	.word	0x0500000f


	//   ....[233]....
        /*0638*/ 	.word	0x0500000f


	//   ....[234]....
        /*063c*/ 	.word	0x0500000f


	//   ....[235]....
        /*0640*/ 	.word	0x0500000f


	//   ....[236]....
        /*0644*/ 	.word	0x0500000f


	//   ....[237]....
        /*0648*/ 	.word	0x0500000f


	//   ....[238]....
        /*064c*/ 	.word	0x0500000f


	//   ....[239]....
        /*0650*/ 	.word	0x0500000f


	//   ....[240]....
        /*0654*/ 	.word	0x0500000f


	//   ....[241]....
        /*0658*/ 	.word	0x0500000f


	//   ....[242]....
        /*065c*/ 	.word	0x0500000f


	//   ....[243]....
        /*0660*/ 	.word	0x0500000f


	//   ....[244]....
        /*0664*/ 	.word	0x0500000f


	//   ....[245]....
        /*0668*/ 	.word	0x0500000f


	//   ....[246]....
        /*066c*/ 	.word	0x0500000f


	//   ....[247]....
        /*0670*/ 	.word	0x0500000f


	//   ....[248]....
        /*0674*/ 	.word	0x0500000f


	//   ....[249]....
        /*0678*/ 	.word	0x0500000f


	//   ....[250]....
        /*067c*/ 	.word	0x0500000f


	//   ....[251]....
        /*0680*/ 	.word	0x0500000f


	//   ....[252]....
        /*0684*/ 	.word	0x0500000f


	//   ....[253]....
        /*0688*/ 	.word	0x0500000f


	//   ....[254]....
        /*068c*/ 	.word	0x0500000f


	//   ....[255]....
        /*0690*/ 	.word	0x0500000f


	//   ....[0]....
        /*0694*/ 	.word	0x0500000f


	//   ....[1]....
        /*0698*/ 	.word	0x0500000f


	//   ....[2]....
        /*069c*/ 	.word	0x0500000f


	//   ....[3]....
        /*06a0*/ 	.word	0x0500000f


	//   ....[4]....
        /*06a4*/ 	.word	0x0500000f


	//   ....[5]....
        /*06a8*/ 	.word	0x0500000f


	//   ....[6]....
        /*06ac*/ 	.word	0x0500000f


	//   ....[7]....
        /*06b0*/ 	.word	0x0500000f


	//   ....[8]....
        /*06b4*/ 	.word	0x0500000f


	//   ....[9]....
        /*06b8*/ 	.word	0x0500000f


	//   ....[10]....
        /*06bc*/ 	.word	0x0500000f


	//   ....[11]....
        /*06c0*/ 	.word	0x0500000f


	//   ....[12]....
        /*06c4*/ 	.word	0x0500000f


	//   ....[13]....
        /*06c8*/ 	.word	0x0500000f


	//   ....[14]....
        /*06cc*/ 	.word	0x0500000f


	//   ....[15]....
        /*06d0*/ 	.word	0x0500000f


	//   ....[16]....
        /*06d4*/ 	.word	0x0500000f


	//   ....[17]....
        /*06d8*/ 	.word	0x0500000f


	//   ....[18]....
        /*06dc*/ 	.word	0x0500000f


	//   ....[19]....
        /*06e0*/ 	.word	0x0500000f


	//   ....[20]....
        /*06e4*/ 	.word	0x0500000f


	//   ....[21]....
        /*06e8*/ 	.word	0x0500000f


	//   ....[22]....
        /*06ec*/ 	.word	0x0500000f


	//   ....[23]....
        /*06f0*/ 	.word	0x0500000f


	//   ....[24]....
        /*06f4*/ 	.word	0x0500000f


	//   ....[25]....
        /*06f8*/ 	.word	0x0500000f


	//   ....[26]....
        /*06fc*/ 	.word	0x0500000f


	//   ....[27]....
        /*0700*/ 	.word	0x0500000f


	//   ....[28]....
        /*0704*/ 	.word	0x0500000f


	//   ....[29]....
        /*0708*/ 	.word	0x0500000f


	//   ....[30]....
        /*070c*/ 	.word	0x0500000f


	//   ....[31]....
        /*0710*/ 	.word	0x0500000f


	//   ....[32]....
        /*0714*/ 	.word	0x0500000f


	//   ....[33]....
        /*0718*/ 	.word	0x0500000f


	//   ....[34]....
        /*071c*/ 	.word	0x0500000f


	//   ....[35]....
        /*0720*/ 	.word	0x0500000f


	//   ....[36]....
        /*0724*/ 	.word	0x0500000f


	//   ....[37]....
        /*0728*/ 	.word	0x0500000f


	//   ....[38]....
        /*072c*/ 	.word	0x0500000f


	//   ....[39]....
        /*0730*/ 	.word	0x0500000f


	//   ....[40]....
        /*0734*/ 	.word	0x0500000f


	//----- nvinfo : EIATTR_COOP_GROUP_INSTR_OFFSETS
	.align		4
.L_478:
        /*0738*/ 	.byte	0x04, 0x28
        /*073a*/ 	.short	(.L_480 - .L_479)


	//   ....[0]....
.L_479:
        /*073c*/ 	.word	0x00000060


	//   ....[1]....
        /*0740*/ 	.word	0x00000140


	//   ....[2]....
        /*0744*/ 	.word	0x00000190


	//   ....[3]....
        /*0748*/ 	.word	0x000003c0


	//   ....[4]....
        /*074c*/ 	.word	0x00000520


	//   ....[5]....
        /*0750*/ 	.word	0x00000640


	//   ....[6]....
        /*0754*/ 	.word	0x000007a0


	//   ....[7]....
        /*0758*/ 	.word	0x00003a50


	//   ....[8]....
        /*075c*/ 	.word	0x00003a60


	//   ....[9]....
        /*0760*/ 	.word	0x000050d0


	//   ....[10]....
        /*0764*/ 	.word	0x000050e0


	//   ....[11]....
        /*0768*/ 	.word	0x000072a0


	//   ....[12]....
        /*076c*/ 	.word	0x000072b0


	//   ....[13]....
        /*0770*/ 	.word	0x00008a80


	//   ....[14]....
        /*0774*/ 	.word	0x00008a90


	//   ....[15]....
        /*0778*/ 	.word	0x0000a450


	//   ....[16]....
        /*077c*/ 	.word	0x0000a460


	//   ....[17]....
        /*0780*/ 	.word	0x0000a6f0


	//   ....[18]....
        /*0784*/ 	.word	0x0000a700


	//   ....[19]....
        /*0788*/ 	.word	0x0000ac60


	//   ....[20]....
        /*078c*/ 	.word	0x0000ac70


	//   ....[21]....
        /*0790*/ 	.word	0x0000adf0


	//   ....[22]....
        /*0794*/ 	.word	0x0000ae10


	//   ....[23]....
        /*0798*/ 	.word	0x0000b790


	//   ....[24]....
        /*079c*/ 	.word	0x0000be90


	//   ....[25]....
        /*07a0*/ 	.word	0x0000bea0


	//   ....[26]....
        /*07a4*/ 	.word	0x0000beb0


	//   ....[27]....
        /*07a8*/ 	.word	0x0000bec0


	//   ....[28]....
        /*07ac*/ 	.word	0x0000c730


	//   ....[29]....
        /*07b0*/ 	.word	0x0000c740


	//   ....[30]....
        /*07b4*/ 	.word	0x0000c750


	//   ....[31]....
        /*07b8*/ 	.word	0x0000c760


	//   ....[32]....
        /*07bc*/ 	.word	0x0000f840


	//   ....[33]....
        /*07c0*/ 	.word	0x0000f850


	//   ....[34]....
        /*07c4*/ 	.word	0x0000f860


	//   ....[35]....
        /*07c8*/ 	.word	0x0000f870


	//   ....[36]....
        /*07cc*/ 	.word	0x0000ff20


	//   ....[37]....
        /*07d0*/ 	.word	0x0000ff30


	//   ....[38]....
        /*07d4*/ 	.word	0x0000ff40


	//   ....[39]....
        /*07d8*/ 	.word	0x0000ff50


	//   ....[40]....
        /*07dc*/ 	.word	0x00013d20


	//   ....[41]....
        /*07e0*/ 	.word	0x00014200


	//   ....[42]....
        /*07e4*/ 	.word	0x00014f00


	//   ....[43]....
        /*07e8*/ 	.word	0x00015010


	//   ....[44]....
        /*07ec*/ 	.word	0x00015590


	//   ....[45]....
        /*07f0*/ 	.word	0x00015620


	//   ....[46]....
        /*07f4*/ 	.word	0x00017700


	//   ....[47]....
        /*07f8*/ 	.word	0x00017ca0


	//   ....[48]....
        /*07fc*/ 	.word	0x00018b20


	//   ....[49]....
        /*0800*/ 	.word	0x00018c40


	//   ....[50]....
        /*0804*/ 	.word	0x000191b0


	//   ....[51]....
        /*0808*/ 	.word	0x00019220


	//   ....[52]....
        /*080c*/ 	.word	0x0001b880


	//   ....[53]....
        /*0810*/ 	.word	0x0001b8b0


	//   ....[54]....
        /*0814*/ 	.word	0x0001b8d0


	//   ....[55]....
        /*0818*/ 	.word	0x0001b8f0


	//   ....[56]....
        /*081c*/ 	.word	0x0001d900


	//   ....[57]....
        /*0820*/ 	.word	0x0001de90


	//   ....[58]....
        /*0824*/ 	.word	0x0001ed10


	//   ....[59]....
        /*0828*/ 	.word	0x0001ee30


	//   ....[60]....
        /*082c*/ 	.word	0x0001f3b0


	//   ....[61]....
        /*0830*/ 	.word	0x0001f430


	//   ....[62]....
        /*0834*/ 	.word	0x00020340


	//   ....[63]....
        /*0838*/ 	.word	0x00020550


	//   ....[64]....
        /*083c*/ 	.word	0x00020580


	//   ....[65]....
        /*0840*/ 	.word	0x00020650


	//   ....[66]....
        /*0844*/ 	.word	0x00021690


	//   ....[67]....
        /*0848*/ 	.word	0x000216d0


	//   ....[68]....
        /*084c*/ 	.word	0x00021710


	//   ....[69]....
        /*0850*/ 	.word	0x00021750


	//   ....[70]....
        /*0854*/ 	.word	0x00021cf0


	//   ....[71]....
        /*0858*/ 	.word	0x00021d00


	//   ....[72]....
        /*085c*/ 	.word	0x00021dc0


	//   ....[73]....
        /*0860*/ 	.word	0x00021de0


	//   ....[74]....
        /*0864*/ 	.word	0x00021ea0


	//   ....[75]....
        /*0868*/ 	.word	0x00021ec0


	//   ....[76]....
        /*086c*/ 	.word	0x00021f90


	//   ....[77]....
        /*0870*/ 	.word	0x00021fb0


	//   ....[78]....
        /*0874*/ 	.word	0x000227d0


	//   ....[79]....
        /*0878*/ 	.word	0x000227f0


	//   ....[80]....
        /*087c*/ 	.word	0x000228b0


	//   ....[81]....
        /*0880*/ 	.word	0x000228d0


	//   ....[82]....
        /*0884*/ 	.word	0x00022990


	//   ....[83]....
        /*0888*/ 	.word	0x000229b0


	//   ....[84]....
        /*088c*/ 	.word	0x00022a80


	//   ....[85]....
        /*0890*/ 	.word	0x00022aa0


	//   ....[86]....
        /*0894*/ 	.word	0x00022bf0


	//   ....[87]....
        /*0898*/ 	.word	0x00022da0


	//   ....[88]....
        /*089c*/ 	.word	0x00022dd0


	//   ....[89]....
        /*08a0*/ 	.word	0x00022e00


	//   ....[90]....
        /*08a4*/ 	.word	0x00022e30


	//   ....[91]....
        /*08a8*/ 	.word	0x00022e60


	//   ....[92]....
        /*08ac*/ 	.word	0x00022e90


	//   ....[93]....
        /*08b0*/ 	.word	0x00023000


	//   ....[94]....
        /*08b4*/ 	.word	0x00023030


	//   ....[95]....
        /*08b8*/ 	.word	0x00023060


	//   ....[96]....
        /*08bc*/ 	.word	0x00023090


	//   ....[97]....
        /*08c0*/ 	.word	0x000230c0


	//   ....[98]....
        /*08c4*/ 	.word	0x000230f0


	//   ....[99]....
        /*08c8*/ 	.word	0x00023180


	//   ....[100]....
        /*08cc*/ 	.word	0x000231e0


	//   ....[101]....
        /*08d0*/ 	.word	0x00023270


	//   ....[102]....
        /*08d4*/ 	.word	0x00024310


	//   ....[103]....
        /*08d8*/ 	.word	0x00026680


	//   ....[104]....
        /*08dc*/ 	.word	0x000266a0


	//   ....[105]....
        /*08e0*/ 	.word	0x00026750


	//   ....[106]....
        /*08e4*/ 	.word	0x00026770


	//   ....[107]....
        /*08e8*/ 	.word	0x00026810


	//   ....[108]....
        /*08ec*/ 	.word	0x00026830


	//   ....[109]....
        /*08f0*/ 	.word	0x000268d0


	//   ....[110]....
        /*08f4*/ 	.word	0x000268f0


	//   ....[111]....
        /*08f8*/ 	.word	0x00026990


	//   ....[112]....
        /*08fc*/ 	.word	0x000269b0


	//   ....[113]....
        /*0900*/ 	.word	0x000269c0


	//   ....[114]....
        /*0904*/ 	.word	0x00026a50


	//   ....[115]....
        /*0908*/ 	.word	0x00027210


	//   ....[116]....
        /*090c*/ 	.word	0x00027240


	//   ....[117]....
        /*0910*/ 	.word	0x00027270


	//   ....[118]....
        /*0914*/ 	.word	0x00027320


	//   ....[119]....
        /*0918*/ 	.word	0x00027330


	//   ....[120]....
        /*091c*/ 	.word	0x000273e0


	//   ....[121]....
        /*0920*/ 	.word	0x000273f0


	//   ....[122]....
        /*0924*/ 	.word	0x000274a0


	//   ....[123]....
        /*0928*/ 	.word	0x000274b0


	//   ....[124]....
        /*092c*/ 	.word	0x00027560


	//   ....[125]....
        /*0930*/ 	.word	0x00027570


	//   ....[126]....
        /*0934*/ 	.word	0x00027620


	//   ....[127]....
        /*0938*/ 	.word	0x00027630


	//   ....[128]....
        /*093c*/ 	.word	0x000276d0


	//   ....[129]....
        /*0940*/ 	.word	0x000276e0


	//   ....[130]....
        /*0944*/ 	.word	0x000276f0


	//   ....[131]....
        /*0948*/ 	.word	0x00027ee0


	//   ....[132]....
        /*094c*/ 	.word	0x00027ef0


	//   ....[133]....
        /*0950*/ 	.word	0x00027f00


	//   ....[134]....
        /*0954*/ 	.word	0x00027f90


	//   ....[135]....
        /*0958*/ 	.word	0x00027fa0


	//   ....[136]....
        /*095c*/ 	.word	0x00028000


	//   ....[137]....
        /*0960*/ 	.word	0x00028030


	//   ....[138]....
        /*0964*/ 	.word	0x00028070


	//   ....[139]....
        /*0968*/ 	.word	0x000280a0


	//   ....[140]....
        /*096c*/ 	.word	0x000280e0


	//   ....[141]....
        /*0970*/ 	.word	0x00028110


	//   ....[142]....
        /*0974*/ 	.word	0x00028150


	//   ....[143]....
        /*0978*/ 	.word	0x000283d0


	//   ....[144]....
        /*097c*/ 	.word	0x000283f0


	//   ....[145]....
        /*0980*/ 	.word	0x00028480


	//   ....[146]....
        /*0984*/ 	.word	0x00028490


	//   ....[147]....
        /*0988*/ 	.word	0x00028500


	//   ....[148]....
        /*098c*/ 	.word	0x00028510


	//   ....[149]....
        /*0990*/ 	.word	0x00028580


	//   ....[150]....
        /*0994*/ 	.word	0x00028590


	//   ....[151]....
        /*0998*/ 	.word	0x00028600


	//   ....[152]....
        /*099c*/ 	.word	0x00028610


	//   ....[153]....
        /*09a0*/ 	.word	0x00028620


	//   ....[154]....
        /*09a4*/ 	.word	0x00028690


	//   ....[155]....
        /*09a8*/ 	.word	0x00028c30


	//   ....[156]....
        /*09ac*/ 	.word	0x00028c60


	//   ....[157]....
        /*09b0*/ 	.word	0x00028c80


	//   ....[158]....
        /*09b4*/ 	.word	0x00028c90


	//   ....[159]....
        /*09b8*/ 	.word	0x00028cd0


	//   ....[160]....
        /*09bc*/ 	.word	0x00028cf0


	//   ....[161]....
        /*09c0*/ 	.word	0x00028d60


	//   ....[162]....
        /*09c4*/ 	.word	0x00028d80


	//   ....[163]....
        /*09c8*/ 	.word	0x00028de0


	//   ....[164]....
        /*09cc*/ 	.word	0x00028e00


	//   ....[165]....
        /*09d0*/ 	.word	0x00028e50


	//   ....[166]....
        /*09d4*/ 	.word	0x00028e70


	//   ....[167]....
        /*09d8*/ 	.word	0x00029260


	//   ....[168]....
        /*09dc*/ 	.word	0x00029290


	//   ....[169]....
        /*09e0*/ 	.word	0x000292c0


	//   ....[170]....
        /*09e4*/ 	.word	0x000292f0


	//   ....[171]....
        /*09e8*/ 	.word	0x00029320


	//   ....[172]....
        /*09ec*/ 	.word	0x00029350


	//   ....[173]....
        /*09f0*/ 	.word	0x00029380


	//   ....[174]....
        /*09f4*/ 	.word	0x000293b0


	//   ....[175]....
        /*09f8*/ 	.word	0x00029530


	//   ....[176]....
        /*09fc*/ 	.word	0x00029560


	//   ....[177]....
        /*0a00*/ 	.word	0x00029590


	//   ....[178]....
        /*0a04*/ 	.word	0x000295c0


	//   ....[179]....
        /*0a08*/ 	.word	0x000295f0


	//   ....[180]....
        /*0a0c*/ 	.word	0x00029620


	//   ....[181]....
        /*0a10*/ 	.word	0x000296e0


	//   ....[182]....
        /*0a14*/ 	.word	0x00029700


	//   ....[183]....
        /*0a18*/ 	.word	0x00029770


	//   ....[184]....
        /*0a1c*/ 	.word	0x00029e10


	//   ....[185]....
        /*0a20*/ 	.word	0x0002a150


	//   ....[186]....
        /*0a24*/ 	.word	0x0002a1e0


	//   ....[187]....
        /*0a28*/ 	.word	0x0002a280


	//   ....[188]....
        /*0a2c*/ 	.word	0x0002a310


	//   ....[189]....
        /*0a30*/ 	.word	0x0002a400


	//   ....[190]....
        /*0a34*/ 	.word	0x0002a490


	//   ....[191]....
        /*0a38*/ 	.word	0x0002a530


	//   ....[192]....
        /*0a3c*/ 	.word	0x0002a5c0


	//   ....[193]....
        /*0a40*/ 	.word	0x0002a6b0


	//   ....[194]....
        /*0a44*/ 	.word	0x0002a740


	//   ....[195]....
        /*0a48*/ 	.word	0x0002a7e0


	//   ....[196]....
        /*0a4c*/ 	.word	0x0002a870


	//   ....[197]....
        /*0a50*/ 	.word	0x0002a960


	//   ....[198]....
        /*0a54*/ 	.word	0x0002a9f0


	//   ....[199]....
        /*0a58*/ 	.word	0x0002aa40


	//   ....[200]....
        /*0a5c*/ 	.word	0x0002aa90


	//   ....[201]....
        /*0a60*/ 	.word	0x0002ab20


	//   ....[202]....
        /*0a64*/ 	.word	0x0002abb0


	//   ....[203]....
        /*0a68*/ 	.word	0x0002ac00


	//   ....[204]....
        /*0a6c*/ 	.word	0x0002ac50


	//   ....[205]....
        /*0a70*/ 	.word	0x0002ad40


	//   ....[206]....
        /*0a74*/ 	.word	0x0002add0


	//   ....[207]....
        /*0a78*/ 	.word	0x0002ae20


	//   ....[208]....
        /*0a7c*/ 	.word	0x0002ae70


	//   ....[209]....
        /*0a80*/ 	.word	0x0002af00


	//   ....[210]....
        /*0a84*/ 	.word	0x0002af90


	//   ....[211]....
        /*0a88*/ 	.word	0x0002afe0


	//   ....[212]....
        /*0a8c*/ 	.word	0x0002b030


	//   ....[213]....
        /*0a90*/ 	.word	0x0002b3d0


	//   ....[214]....
        /*0a94*/ 	.word	0x0002b6b0


	//   ....[215]....
        /*0a98*/ 	.word	0x0002b7a0


	//   ....[216]....
        /*0a9c*/ 	.word	0x0002b840


	//   ....[217]....
        /*0aa0*/ 	.word	0x0002b8a0


	//   ....[218]....
        /*0aa4*/ 	.word	0x0002b9b0


	//   ....[219]....
        /*0aa8*/ 	.word	0x0002ba20


	//   ....[220]....
        /*0aac*/ 	.word	0x0002bb30


	//   ....[221]....
        /*0ab0*/ 	.word	0x0002bba0


	//   ....[222]....
        /*0ab4*/ 	.word	0x0002bcb0


	//   ....[223]....
        /*0ab8*/ 	.word	0x0002bd20


	//   ....[224]....
        /*0abc*/ 	.word	0x0002be30


	//   ....[225]....
        /*0ac0*/ 	.word	0x0002bea0


	//   ....[226]....
        /*0ac4*/ 	.word	0x0002bf40


	//   ....[227]....
        /*0ac8*/ 	.word	0x0002c050


	//   ....[228]....
        /*0acc*/ 	.word	0x0002c0c0


	//   ....[229]....
        /*0ad0*/ 	.word	0x0002c120


	//   ....[230]....
        /*0ad4*/ 	.word	0x0002c240


	//   ....[231]....
        /*0ad8*/ 	.word	0x0002c2a0


	//   ....[232]....
        /*0adc*/ 	.word	0x0002c3c0


	//   ....[233]....
        /*0ae0*/ 	.word	0x0002c420


	//   ....[234]....
        /*0ae4*/ 	.word	0x0002c540


	//   ....[235]....
        /*0ae8*/ 	.word	0x0002c5a0


	//   ....[236]....
        /*0aec*/ 	.word	0x0002c6c0


	//   ....[237]....
        /*0af0*/ 	.word	0x0002c720


	//   ....[238]....
        /*0af4*/ 	.word	0x0002c840


	//   ....[239]....
        /*0af8*/ 	.word	0x0002c8a0


	//   ....[240]....
        /*0afc*/ 	.word	0x0002c9b0


	//   ....[241]....
        /*0b00*/ 	.word	0x0002ca10


	//   ....[242]....
        /*0b04*/ 	.word	0x0002cb10


	//   ....[243]....
        /*0b08*/ 	.word	0x0002cc40


	//   ....[244]....
        /*0b0c*/ 	.word	0x0002ccf0


	//   ....[245]....
        /*0b10*/ 	.word	0x0002cd70


	//   ....[246]....
        /*0b14*/ 	.word	0x0002ce50


	//   ....[247]....
        /*0b18*/ 	.word	0x0002ceb0


	//   ....[248]....
        /*0b1c*/ 	.word	0x0002cf80


	//   ....[249]....
        /*0b20*/ 	.word	0x0002cfe0


	//   ....[250]....
        /*0b24*/ 	.word	0x0002d0b0


	//   ....[251]....
        /*0b28*/ 	.word	0x0002d110


	//   ....[252]....
        /*0b2c*/ 	.word	0x0002d1e0


	//   ....[253]....
        /*0b30*/ 	.word	0x0002d240


	//   ....[254]....
        /*0b34*/ 	.word	0x0002d310


	//   ....[255]....
        /*0b38*/ 	.word	0x0002d400


	//   ....[0]....
        /*0b3c*/ 	.word	0x0002d4a0


	//   ....[1]....
        /*0b40*/ 	.word	0x0002d500


	//   ....[2]....
        /*0b44*/ 	.word	0x0002d5f0


	//   ....[3]....
        /*0b48*/ 	.word	0x0002d650


	//   ....[4]....
        /*0b4c*/ 	.word	0x0002d730


	//   ....[5]....
        /*0b50*/ 	.word	0x0002d790


	//   ....[6]....
        /*0b54*/ 	.word	0x0002d870


	//   ....[7]....
        /*0b58*/ 	.word	0x0002d8d0


	//   ....[8]....
        /*0b5c*/ 	.word	0x0002d9b0


	//   ....[9]....
        /*0b60*/ 	.word	0x0002da10


	//   ....[10]....
        /*0b64*/ 	.word	0x0002dae0


	//   ....[11]....
        /*0b68*/ 	.word	0x0002dc10


	//   ....[12]....
        /*0b6c*/ 	.word	0x0002dd10


	//   ....[13]....
        /*0b70*/ 	.word	0x0002dda0


	//   ....[14]....
        /*0b74*/ 	.word	0x0002de70


	//   ....[15]....
        /*0b78*/ 	.word	0x0002ded0


	//   ....[16]....
        /*0b7c*/ 	.word	0x0002dfa0


	//   ....[17]....
        /*0b80*/ 	.word	0x0002e000


	//   ....[18]....
        /*0b84*/ 	.word	0x0002e0e0


	//   ....[19]....
        /*0b88*/ 	.word	0x0002e140


	//   ....[20]....
        /*0b8c*/ 	.word	0x0002e210


	//   ....[21]....
        /*0b90*/ 	.word	0x0002e270


	//   ....[22]....
        /*0b94*/ 	.word	0x0002e330


	//   ....[23]....
        /*0b98*/ 	.word	0x0002e3c0


	//   ....[24]....
        /*0b9c*/ 	.word	0x0002e460


	//   ....[25]....
        /*0ba0*/ 	.word	0x0002e580


	//   ....[26]....
        /*0ba4*/ 	.word	0x0002e5f0


	//   ....[27]....
        /*0ba8*/ 	.word	0x0002e660


	//   ....[28]....
        /*0bac*/ 	.word	0x0002e6d0


	//   ....[29]....
        /*0bb0*/ 	.word	0x0002e740


	//   ....[30]....
        /*0bb4*/ 	.word	0x0002e7c0


	//   ....[31]....
        /*0bb8*/ 	.word	0x0002e850


	//   ....[32]....
        /*0bbc*/ 	.word	0x0002e8e0


	//   ....[33]....
        /*0bc0*/ 	.word	0x0002e950


	//   ....[34]....
        /*0bc4*/ 	.word	0x0002e9c0


	//   ....[35]....
        /*0bc8*/ 	.word	0x0002ea30


	//   ....[36]....
        /*0bcc*/ 	.word	0x0002eab0


	//   ....[37]....
        /*0bd0*/ 	.word	0x0002eb20


	//   ....[38]....
        /*0bd4*/ 	.word	0x0002ebc0


	//   ....[39]....
        /*0bd8*/ 	.word	0x0002ec50


	//   ....[40]....
        /*0bdc*/ 	.word	0x0002ed70


	//----- nvinfo : EIATTR_REG_RECONFIG
	.align		4
.L_480:
        /*0be0*/ 	.byte	0x01, 0x54
	.zero		2


	//----- nvinfo : EIATTR_SYSCALL_OFFSETS
	.align		4
        /*0be4*/ 	.byte	0x04, 0x46
        /*0be6*/ 	.short	(.L_482 - .L_481)


	//   ....[0]....
.L_481:
        /*0be8*/ 	.word	0x00001e00


	//   ....[1]....
        /*0bec*/ 	.word	0x00001f50


	//   ....[2]....
        /*0bf0*/ 	.word	0x0000b930


	//   ....[3]....
        /*0bf4*/ 	.word	0x0000bc50


	//   ....[4]....
        /*0bf8*/ 	.word	0x00025ba0


	//   ....[5]....
        /*0bfc*/ 	.word	0x00025cf0


	//   ....[6]....
        /*0c00*/ 	.word	0x00025de0


	//   ....[7]....
        /*0c04*/ 	.word	0x00026e10


	//----- nvinfo : EIATTR_MBARRIER_INSTR_OFFSETS
	.align		4
.L_482:
        /*0c08*/ 	.byte	0x04, 0x39
        /*0c0a*/ 	.short	(.L_484 - .L_483)


	//   ....[0]....
.L_483:
        /*0c0c*/ 	.word	0x00000270
        /*0c10*/ 	.word	0x000000ff
        /*0c14*/ 	.word	0x0002a800
        /*0c18*/ 	.short	0x0100
        /*0c1a*/ 	.byte	0x08
	.zero		1


	//   ....[1]....
        /*0c1c*/ 	.word	0x00000280
        /*0c20*/ 	.word	0x000000ff
        /*0c24*/ 	.word	0x0002a820
        /*0c28*/ 	.short	0x0100
        /*0c2a*/ 	.byte	0x08
	.zero		1


	//   ....[2]....
        /*0c2c*/ 	.word	0x00000370
        /*0c30*/ 	.word	0x000000ff
        /*0c34*/ 	.word	0x0002a830
        /*0c38*/ 	.short	0x0100
        /*0c3a*/ 	.byte	0x08
	.zero		1


	//   ....[3]....
        /*0c3c*/ 	.word	0x00000380
        /*0c40*/ 	.word	0x000000ff
        /*0c44*/ 	.word	0x0002a840
        /*0c48*/ 	.short	0x0100
        /*0c4a*/ 	.byte	0x08
	.zero		1


	//   ....[4]....
        /*0c4c*/ 	.word	0x00000390
        /*0c50*/ 	.word	0x000000ff
        /*0c54*/ 	.word	0x0002a838
        /*0c58*/ 	.short	0x0100
        /*0c5a*/ 	.byte	0x08
	.zero		1


	//   ....[5]....
        /*0c5c*/ 	.word	0x000003a0
        /*0c60*/ 	.word	0x000000ff
        /*0c64*/ 	.word	0x0002a848
        /*0c68*/ 	.short	0x0100
        /*0c6a*/ 	.byte	0x08
	.zero		1


	//   ....[6]....
        /*0c6c*/ 	.word	0x000004d0
        /*0c70*/ 	.word	0x000000ff
        /*0c74*/ 	.word	0x0002a850
        /*0c78*/ 	.short	0x0100
        /*0c7a*/ 	.byte	0x08
	.zero		1


	//   ....[7]....
        /*0c7c*/ 	.word	0x000004e0
        /*0c80*/ 	.word	0x000000ff
        /*0c84*/ 	.word	0x0002a860
        /*0c88*/ 	.short	0x0100
        /*0c8a*/ 	.byte	0x08
	.zero		1


	//   ....[8]....
        /*0c8c*/ 	.word	0x000004f0
        /*0c90*/ 	.word	0x000000ff
        /*0c94*/ 	.word	0x0002a858
        /*0c98*/ 	.short	0x0100
        /*0c9a*/ 	.byte	0x08
	.zero		1


	//   ....[9]....
        /*0c9c*/ 	.word	0x00000500
        /*0ca0*/ 	.word	0x000000ff
        /*0ca4*/ 	.word	0x0002a868
        /*0ca8*/ 	.short	0x0100
        /*0caa*/ 	.byte	0x08
	.zero		1


	//   ....[10]....
        /*0cac*/ 	.word	0x000005f0
        /*0cb0*/ 	.word	0x000000ff
        /*0cb4*/ 	.word	0x0002a870
        /*0cb8*/ 	.short	0x0100
        /*0cba*/ 	.byte	0x06
	.zero		1


	//   ....[11]....
        /*0cbc*/ 	.word	0x00000600
        /*0cc0*/ 	.word	0x000000ff
        /*0cc4*/ 	.word	0x0002a880
        /*0cc8*/ 	.short	0x0100
        /*0cca*/ 	.byte	0x06
	.zero		1


	//   ....[12]....
        /*0ccc*/ 	.word	0x00000610
        /*0cd0*/ 	.word	0x000000ff
        /*0cd4*/ 	.word	0x0002a878
        /*0cd8*/ 	.short	0x0100
        /*0cda*/ 	.byte	0x06
	.zero		1


	//   ....[13]....
        /*0cdc*/ 	.word	0x00000620
        /*0ce0*/ 	.word	0x000000ff
        /*0ce4*/ 	.word	0x0002a888
        /*0ce8*/ 	.short	0x0100
        /*0cea*/ 	.byte	0x06
	.zero		1


	//   ....[14]....
        /*0cec*/ 	.word	0x00000750
        /*0cf0*/ 	.word	0x000000ff
        /*0cf4*/ 	.word	0x0002a890
        /*0cf8*/ 	.short	0x0100
        /*0cfa*/ 	.byte	0x08
	.zero		1


	//   ....[15]....
        /*0cfc*/ 	.word	0x00000760
        /*0d00*/ 	.word	0x000000ff
        /*0d04*/ 	.word	0x0002a8a0
        /*0d08*/ 	.short	0x0100
        /*0d0a*/ 	.byte	0x08
	.zero		1


	//   ....[16]....
        /*0d0c*/ 	.word	0x00000770
        /*0d10*/ 	.word	0x000000ff
        /*0d14*/ 	.word	0x0002a898
        /*0d18*/ 	.short	0x0100
        /*0d1a*/ 	.byte	0x08
	.zero		1


	//   ....[17]....
        /*0d1c*/ 	.word	0x00000780
        /*0d20*/ 	.word	0x000000ff
        /*0d24*/ 	.word	0x0002a8a8
        /*0d28*/ 	.short	0x0100
        /*0d2a*/ 	.byte	0x08
	.zero		1


	//   ....[18]....
        /*0d2c*/ 	.word	0x000008b0
        /*0d30*/ 	.word	0x000000ff
        /*0d34*/ 	.word	0x0002a8b0
        /*0d38*/ 	.short	0x0100
        /*0d3a*/ 	.byte	0x08
	.zero		1


	//   ....[19]....
        /*0d3c*/ 	.word	0x000008c0
        /*0d40*/ 	.word	0x000000ff
        /*0d44*/ 	.word	0x0002a8c0
        /*0d48*/ 	.short	0x0100
        /*0d4a*/ 	.byte	0x08
	.zero		1


	//   ....[20]....
        /*0d4c*/ 	.word	0x000008d0
        /*0d50*/ 	.word	0x000000ff
        /*0d54*/ 	.word	0x0002a8b8
        /*0d58*/ 	.short	0x0100
        /*0d5a*/ 	.byte	0x08
	.zero		1


	//   ....[21]....
        /*0d5c*/ 	.word	0x000008e0
        /*0d60*/ 	.word	0x000000ff
        /*0d64*/ 	.word	0x0002a8c8
        /*0d68*/ 	.short	0x0100
        /*0d6a*/ 	.byte	0x08
	.zero		1


	//   ....[22]....
        /*0d6c*/ 	.word	0x00003a00
        /*0d70*/ 	.word	0x00000056
        /*0d74*/ 	.word	0x0002a890
        /*0d78*/ 	.short	0x010a
        /*0d7a*/ 	.byte	0x3f
	.zero		1


	//   ....[23]....
        /*0d7c*/ 	.word	0x00007240
        /*0d80*/ 	.word	0x00000056
        /*0d84*/ 	.word	0x0002a890
        /*0d88*/ 	.short	0x010a
        /*0d8a*/ 	.byte	0x3f
	.zero		1


	//   ....[24]....
        /*0d8c*/ 	.word	0x0000a290
        /*0d90*/ 	.word	0x00000056
        /*0d94*/ 	.word	0x0002a890
        /*0d98*/ 	.short	0x010a
        /*0d9a*/ 	.byte	0x3f
	.zero		1


	//   ....[25]....
        /*0d9c*/ 	.word	0x0000aa50
        /*0da0*/ 	.word	0x0000000b
        /*0da4*/ 	.word	0x00000000
        /*0da8*/ 	.short	0x0101
        /*0daa*/ 	.byte	0x3f
	.zero		1


	//   ....[26]....
        /*0dac*/ 	.word	0x0000aa90
        /*0db0*/ 	.word	0x00000056
        /*0db4*/ 	.word	0x0002a8b0
        /*0db8*/ 	.short	0x010a
        /*0dba*/ 	.byte	0x3f
	.zero		1


	//   ....[27]....
        /*0dbc*/ 	.word	0x0000b040
        /*0dc0*/ 	.word	0x00000056
        /*0dc4*/ 	.word	0x00000000
        /*0dc8*/ 	.short	0x0101
        /*0dca*/ 	.byte	0x3f
	.zero		1


	//   ....[28]....
        /*0dcc*/ 	.word	0x0000b9b0
        /*0dd0*/ 	.word	0x00000012
        /*0dd4*/ 	.word	0x0002a800
        /*0dd8*/ 	.short	0x010a
        /*0dda*/ 	.byte	0x3f
	.zero		1


	//   ....[29]....
        /*0ddc*/ 	.word	0x0000ba00
        /*0de0*/ 	.word	0x00000012
        /*0de4*/ 	.word	0x0002a800
        /*0de8*/ 	.short	0x010a
        /*0dea*/ 	.byte	0x3f
	.zero		1


	//   ....[30]....
        /*0dec*/ 	.word	0x0000cde0
        /*0df0*/ 	.word	0x00000012
        /*0df4*/ 	.word	0x0002a800
        /*0df8*/ 	.short	0x010a
        /*0dfa*/ 	.byte	0x3f
	.zero		1


	//   ....[31]....
        /*0dfc*/ 	.word	0x000103f0
        /*0e00*/ 	.word	0x00000012
        /*0e04*/ 	.word	0x0002a800
        /*0e08*/ 	.short	0x010a
        /*0e0a*/ 	.byte	0x3f
	.zero		1


	//   ....[32]....
        /*0e0c*/ 	.word	0x00012f70
        /*0e10*/ 	.word	0x00000004
        /*0e14*/ 	.word	0x0002a830
        /*0e18*/ 	.short	0x010a
        /*0e1a*/ 	.byte	0x3f
	.zero		1


	//   ....[33]....
        /*0e1c*/ 	.word	0x00012fb0
        /*0e20*/ 	.word	0x00000004
        /*0e24*/ 	.word	0x0002a830
        /*0e28*/ 	.short	0x010a
        /*0e2a*/ 	.byte	0x3f
	.zero		1


	//   ....[34]....
        /*0e2c*/ 	.word	0x00013d50
        /*0e30*/ 	.word	0x00000005
        /*0e34*/ 	.word	0x00000000
        /*0e38*/ 	.short	0x0101
        /*0e3a*/ 	.byte	0x3f
	.zero		1


	//   ....[35]....
        /*0e3c*/ 	.word	0x00016450
        /*0e40*/ 	.word	0x00000014
        /*0e44*/ 	.word	0x0002a830
        /*0e48*/ 	.short	0x010a
        /*0e4a*/ 	.byte	0x3f
	.zero		1


	//   ....[36]....
        /*0e4c*/ 	.word	0x000164c0
        /*0e50*/ 	.word	0x00000014
        /*0e54*/ 	.word	0x0002a830
        /*0e58*/ 	.short	0x010a
        /*0e5a*/ 	.byte	0x3f
	.zero		1


	//   ....[37]....
        /*0e5c*/ 	.word	0x00017050
        /*0e60*/ 	.word	0x0000000c
        /*0e64*/ 	.word	0x0002a850
        /*0e68*/ 	.short	0x010a
        /*0e6a*/ 	.byte	0x3f
	.zero		1


	//   ....[38]....
        /*0e6c*/ 	.word	0x000170f0
        /*0e70*/ 	.word	0x0000000c
        /*0e74*/ 	.word	0x0002a850
        /*0e78*/ 	.short	0x010a
        /*0e7a*/ 	.byte	0x3f
	.zero		1


	//   ....[39]....
        /*0e7c*/ 	.word	0x000177f0
        /*0e80*/ 	.word	0x0000000b
        /*0e84*/ 	.word	0x00000000
        /*0e88*/ 	.short	0x0101
        /*0e8a*/ 	.byte	0x3f
	.zero		1


	//   ....[40]....
        /*0e8c*/ 	.word	0x00019a70
        /*0e90*/ 	.word	0x00000065
        /*0e94*/ 	.word	0x00000000
        /*0e98*/ 	.short	0x0101
        /*0e9a*/ 	.byte	0x3f
	.zero		1


	//   ....[41]....
        /*0e9c*/ 	.word	0x0001a000
        /*0ea0*/ 	.word	0x00000014
        /*0ea4*/ 	.word	0x0002a830
        /*0ea8*/ 	.short	0x010a
        /*0eaa*/ 	.byte	0x3f
	.zero		1


	//   ....[42]....
        /*0eac*/ 	.word	0x0001a070
        /*0eb0*/ 	.word	0x00000014
        /*0eb4*/ 	.word	0x0002a830
        /*0eb8*/ 	.short	0x010a
        /*0eba*/ 	.byte	0x3f
	.zero		1


	//   ....[43]....
        /*0ebc*/ 	.word	0x0001ac00
        /*0ec0*/ 	.word	0x00000008
        /*0ec4*/ 	.word	0x0002a850
        /*0ec8*/ 	.short	0x010a
        /*0eca*/ 	.byte	0x3f
	.zero		1


	//   ....[44]....
        /*0ecc*/ 	.word	0x0001aca0
        /*0ed0*/ 	.word	0x00000008
        /*0ed4*/ 	.word	0x0002a850
        /*0ed8*/ 	.short	0x010a
        /*0eda*/ 	.byte	0x3f
	.zero		1


	//   ....[45]....
        /*0edc*/ 	.word	0x0001c120
        /*0ee0*/ 	.word	0x00000005
        /*0ee4*/ 	.word	0x00000000
        /*0ee8*/ 	.short	0x0101
        /*0eea*/ 	.byte	0x3f
	.zero		1


	//   ....[46]....
        /*0eec*/ 	.word	0x0001c390
        /*0ef0*/ 	.word	0x00000065
        /*0ef4*/ 	.word	0x00000000
        /*0ef8*/ 	.short	0x0101
        /*0efa*/ 	.byte	0x3f
	.zero		1


	//   ....[47]....
        /*0efc*/ 	.word	0x0001c650
        /*0f00*/ 	.word	0x00000004
        /*0f04*/ 	.word	0x0002a830
        /*0f08*/ 	.short	0x010a
        /*0f0a*/ 	.byte	0x3f
	.zero		1


	//   ....[48]....
        /*0f0c*/ 	.word	0x0001c6c0
        /*0f10*/ 	.word	0x00000004
        /*0f14*/ 	.word	0x0002a830
        /*0f18*/ 	.short	0x010a
        /*0f1a*/ 	.byte	0x3f
	.zero		1


	//   ....[49]....
        /*0f1c*/ 	.word	0x0001d250
        /*0f20*/ 	.word	0x0000000b
        /*0f24*/ 	.word	0x0002a850
        /*0f28*/ 	.short	0x010a
        /*0f2a*/ 	.byte	0x3f
	.zero		1


	//   ....[50]....
        /*0f2c*/ 	.word	0x0001d2f0
        /*0f30*/ 	.word	0x0000000b
        /*0f34*/ 	.word	0x0002a850
        /*0f38*/ 	.short	0x010a
        /*0f3a*/ 	.byte	0x3f
	.zero		1


	//   ....[51]....
        /*0f3c*/ 	.word	0x0001d9e0
        /*0f40*/ 	.word	0x00000003
        /*0f44*/ 	.word	0x00000000
        /*0f48*/ 	.short	0x0101
        /*0f4a*/ 	.byte	0x3f
	.zero		1


	//   ....[52]....
        /*0f4c*/ 	.word	0x0001fc50
        /*0f50*/ 	.word	0x0000000b
        /*0f54*/ 	.word	0x00000000
        /*0f58*/ 	.short	0x0101
        /*0f5a*/ 	.byte	0x3f
	.zero		1


	//   ....[53]....
        /*0f5c*/ 	.word	0x00020240
        /*0f60*/ 	.word	0x0000000b
        /*0f64*/ 	.word	0x0002a850
        /*0f68*/ 	.short	0x010a
        /*0f6a*/ 	.byte	0x3f
	.zero		1


	//   ....[54]....
        /*0f6c*/ 	.word	0x000202e0
        /*0f70*/ 	.word	0x0000000b
        /*0f74*/ 	.word	0x0002a850
        /*0f78*/ 	.short	0x010a
        /*0f7a*/ 	.byte	0x3f
	.zero		1


	//   ....[55]....
        /*0f7c*/ 	.word	0x000207e0
        /*0f80*/ 	.word	0x00000003
        /*0f84*/ 	.word	0x00000000
        /*0f88*/ 	.short	0x0101
        /*0f8a*/ 	.byte	0x3f
	.zero		1


	//   ....[56]....
        /*0f8c*/ 	.word	0x00021ce0
        /*0f90*/ 	.word	0x00000000
        /*0f94*/ 	.word	0x00000000
        /*0f98*/ 	.short	0x0101
        /*0f9a*/ 	.byte	0x3f
	.zero		1


	//   ....[57]....
        /*0f9c*/ 	.word	0x000243f0
        /*0fa0*/ 	.word	0x00000017
        /*0fa4*/ 	.word	0x0002a820
        /*0fa8*/ 	.short	0x010a
        /*0faa*/ 	.byte	0x3f
	.zero		1


	//   ....[58]....
        /*0fac*/ 	.word	0x00024480
        /*0fb0*/ 	.word	0x00000003
        /*0fb4*/ 	.word	0x0002a8a0
        /*0fb8*/ 	.short	0x010a
        /*0fba*/ 	.byte	0x3f
	.zero		1


	//   ....[59]....
        /*0fbc*/ 	.word	0x000248c0
        /*0fc0*/ 	.word	0x00000003
        /*0fc4*/ 	.word	0x0002a8c0
        /*0fc8*/ 	.short	0x010a
        /*0fca*/ 	.byte	0x3f
	.zero		1


	//   ....[60]....
        /*0fcc*/ 	.word	0x00024cf0
        /*0fd0*/ 	.word	0x0000000b
        /*0fd4*/ 	.word	0x0002a8a0
        /*0fd8*/ 	.short	0x010a
        /*0fda*/ 	.byte	0x3f
	.zero		1


	//   ....[61]....
        /*0fdc*/ 	.word	0x00025120
        /*0fe0*/ 	.word	0x0000000b
        /*0fe4*/ 	.word	0x0002a8c0
        /*0fe8*/ 	.short	0x010a
        /*0fea*/ 	.byte	0x3f
	.zero		1


	//   ....[62]....
        /*0fec*/ 	.word	0x00026430
        /*0ff0*/ 	.word	0x00000007
        /*0ff4*/ 	.word	0x0002a840
        /*0ff8*/ 	.short	0x010a
        /*0ffa*/ 	.byte	0x3f
	.zero		1


	//   ....[63]....
        /*0ffc*/ 	.word	0x00026b10
        /*1000*/ 	.word	0x00000007
        /*1004*/ 	.word	0x0002a830
        /*1008*/ 	.short	0x0107
        /*100a*/ 	.byte	0x3f
	.zero		1


	//   ....[64]....
        /*100c*/ 	.word	0x00026bc0
        /*1010*/ 	.word	0x00000007
        /*1014*/ 	.word	0x0002a830
        /*1018*/ 	.short	0x0101
        /*101a*/ 	.byte	0x3f
	.zero		1


	//   ....[65]....
        /*101c*/ 	.word	0x00027850
        /*1020*/ 	.word	0x00000017
        /*1024*/ 	.word	0x0002a800
        /*1028*/ 	.short	0x0107
        /*102a*/ 	.byte	0x3f
	.zero		1


	//   ....[66]....
        /*102c*/ 	.word	0x00027960
        /*1030*/ 	.word	0x00000017
        /*1034*/ 	.word	0x0002a800
        /*1038*/ 	.short	0x0101
        /*103a*/ 	.byte	0x3f
	.zero		1


	//   ....[67]....
        /*103c*/ 	.word	0x00027980
        /*1040*/ 	.word	0x00000017
        /*1044*/ 	.word	0x0002a820
        /*1048*/ 	.short	0x010a
        /*104a*/ 	.byte	0x3f
	.zero		1


	//   ....[68]....
        /*104c*/ 	.word	0x00027cf0
        /*1050*/ 	.word	0x00000005
        /*1054*/ 	.word	0x0002a840
        /*1058*/ 	.short	0x010a
        /*105a*/ 	.byte	0x3f
	.zero		1


	//   ....[69]....
        /*105c*/ 	.word	0x000281f0
        /*1060*/ 	.word	0x00000005
        /*1064*/ 	.word	0x0002a830
        /*1068*/ 	.short	0x0107
        /*106a*/ 	.byte	0x3f
	.zero		1


	//   ....[70]....
        /*106c*/ 	.word	0x000282a0
        /*1070*/ 	.word	0x00000005
        /*1074*/ 	.word	0x0002a830
        /*1078*/ 	.short	0x0101
        /*107a*/ 	.byte	0x3f
	.zero		1


	//   ....[71]....
        /*107c*/ 	.word	0x00028300
        /*1080*/ 	.word	0x00000005
        /*1084*/ 	.word	0x0002a860
        /*1088*/ 	.short	0x010a
        /*108a*/ 	.byte	0x3f
	.zero		1


	//   ....[72]....
        /*108c*/ 	.word	0x00028770
        /*1090*/ 	.word	0x00000005
        /*1094*/ 	.word	0x0002a850
        /*1098*/ 	.short	0x0107
        /*109a*/ 	.byte	0x3f
	.zero		1


	//   ....[73]....
        /*109c*/ 	.word	0x000288b0
        /*10a0*/ 	.word	0x00000005
        /*10a4*/ 	.word	0x0002a850
        /*10a8*/ 	.short	0x0101
        /*10aa*/ 	.byte	0x3f
	.zero		1


	//   ....[74]....
        /*10ac*/ 	.word	0x00028b40
        /*10b0*/ 	.word	0x00000000
        /*10b4*/ 	.word	0x0002a860
        /*10b8*/ 	.short	0x010a
        /*10ba*/ 	.byte	0x3f
	.zero		1


	//   ....[75]....
        /*10bc*/ 	.word	0x00028fb0
        /*10c0*/ 	.word	0x00000000
        /*10c4*/ 	.word	0x0002a850
        /*10c8*/ 	.short	0x0107
        /*10ca*/ 	.byte	0x3f
	.zero		1


	//   ....[76]....
        /*10cc*/ 	.word	0x00029070
        /*10d0*/ 	.word	0x00000000
        /*10d4*/ 	.word	0x0002a850
        /*10d8*/ 	.short	0x0101
        /*10da*/ 	.byte	0x3f
	.zero		1


	//   ....[77]....
        /*10dc*/ 	.word	0x00029d90
        /*10e0*/ 	.word	0x00000005
        /*10e4*/ 	.word	0x0002a820
        /*10e8*/ 	.short	0x010a
        /*10ea*/ 	.byte	0x3f
	.zero		1


	//   ....[78]....
        /*10ec*/ 	.word	0x00029f20
        /*10f0*/ 	.word	0x00000003
        /*10f4*/ 	.word	0x0002a840
        /*10f8*/ 	.short	0x010a
        /*10fa*/ 	.byte	0x3f
	.zero		1


	//   ....[79]....
        /*10fc*/ 	.word	0x00029fc0
        /*1100*/ 	.word	0x0000001b
        /*1104*/ 	.word	0x0002a840
        /*1108*/ 	.short	0x010a
        /*110a*/ 	.byte	0x3f
	.zero		1


	//   ....[80]....
        /*110c*/ 	.word	0x0002a000
        /*1110*/ 	.word	0x00000003
        /*1114*/ 	.word	0x0002a860
        /*1118*/ 	.short	0x010a
        /*111a*/ 	.byte	0x3f
	.zero		1


	//   ....[81]....
        /*111c*/ 	.word	0x0002a040
        /*1120*/ 	.word	0x0000001b
        /*1124*/ 	.word	0x0002a860
        /*1128*/ 	.short	0x010a
        /*112a*/ 	.byte	0x3f
	.zero		1


	//   ....[82]....
        /*112c*/ 	.word	0x0002a0a0
        /*1130*/ 	.word	0x00000056
        /*1134*/ 	.word	0x0002a890
        /*1138*/ 	.short	0x010a
        /*113a*/ 	.byte	0x3f
	.zero		1


	//   ....[83]....
        /*113c*/ 	.word	0x0002a350
        /*1140*/ 	.word	0x00000056
        /*1144*/ 	.word	0x0002a890
        /*1148*/ 	.short	0x010a
        /*114a*/ 	.byte	0x3f
	.zero		1


	//   ....[84]....
        /*114c*/ 	.word	0x0002a600
        /*1150*/ 	.word	0x00000056
        /*1154*/ 	.word	0x0002a890
        /*1158*/ 	.short	0x010a
        /*115a*/ 	.byte	0x3f
	.zero		1


	//   ....[85]....
        /*115c*/ 	.word	0x0002a8b0
        /*1160*/ 	.word	0x00000056
        /*1164*/ 	.word	0x0002a8b0
        /*1168*/ 	.short	0x010a
        /*116a*/ 	.byte	0x3f
	.zero		1


	//   ....[86]....
        /*116c*/ 	.word	0x0002ac90
        /*1170*/ 	.word	0x00000012
        /*1174*/ 	.word	0x0002a800
        /*1178*/ 	.short	0x010a
        /*117a*/ 	.byte	0x3f
	.zero		1


	//   ....[87]....
        /*117c*/ 	.word	0x0002b070
        /*1180*/ 	.word	0x00000012
        /*1184*/ 	.word	0x0002a800
        /*1188*/ 	.short	0x010a
        /*118a*/ 	.byte	0x3f
	.zero		1


	//   ....[88]....
        /*118c*/ 	.word	0x0002b0c0
        /*1190*/ 	.word	0x00000004
        /*1194*/ 	.word	0x0002a830
        /*1198*/ 	.short	0x010a
        /*119a*/ 	.byte	0x3f
	.zero		1


	//   ....[89]....
        /*119c*/ 	.word	0x0002b110
        /*11a0*/ 	.word	0x00000014
        /*11a4*/ 	.word	0x0002a830
        /*11a8*/ 	.short	0x010a
        /*11aa*/ 	.byte	0x3f
	.zero		1


	//   ....[90]....
        /*11ac*/ 	.word	0x0002b160
        /*11b0*/ 	.word	0x0000000c
        /*11b4*/ 	.word	0x0002a850
        /*11b8*/ 	.short	0x010a
        /*11ba*/ 	.byte	0x3f
	.zero		1


	//   ....[91]....
        /*11bc*/ 	.word	0x0002b1b0
        /*11c0*/ 	.word	0x00000014
        /*11c4*/ 	.word	0x0002a830
        /*11c8*/ 	.short	0x010a
        /*11ca*/ 	.byte	0x3f
	.zero		1


	//   ....[92]....
        /*11cc*/ 	.word	0x0002b200
        /*11d0*/ 	.word	0x00000008
        /*11d4*/ 	.word	0x0002a850
        /*11d8*/ 	.short	0x010a
        /*11da*/ 	.byte	0x3f
	.zero		1


	//   ....[93]....
        /*11dc*/ 	.word	0x0002b250
        /*11e0*/ 	.word	0x00000004
        /*11e4*/ 	.word	0x0002a830
        /*11e8*/ 	.short	0x010a
        /*11ea*/ 	.byte	0x3f
	.zero		1


	//   ....[94]....
        /*11ec*/ 	.word	0x0002b2a0
        /*11f0*/ 	.word	0x0000000b
        /*11f4*/ 	.word	0x0002a850
        /*11f8*/ 	.short	0x010a
        /*11fa*/ 	.byte	0x3f
	.zero		1


	//   ....[95]....
        /*11fc*/ 	.word	0x0002b2f0
        /*1200*/ 	.word	0x0000000b
        /*1204*/ 	.word	0x0002a850
        /*1208*/ 	.short	0x010a
        /*120a*/ 	.byte	0x3f
	.zero		1


	//   ....[96]....
        /*120c*/ 	.word	0x0002b490
        /*1210*/ 	.word	0x00000017
        /*1214*/ 	.word	0x0002a820
        /*1218*/ 	.short	0x010a
        /*121a*/ 	.byte	0x3f
	.zero		1


	//   ....[97]....
        /*121c*/ 	.word	0x0002b4e0
        /*1220*/ 	.word	0x00000003
        /*1224*/ 	.word	0x0002a8a0
        /*1228*/ 	.short	0x010a
        /*122a*/ 	.byte	0x3f
	.zero		1


	//   ....[98]....
        /*122c*/ 	.word	0x0002b530
        /*1230*/ 	.word	0x00000003
        /*1234*/ 	.word	0x0002a8c0
        /*1238*/ 	.short	0x010a
        /*123a*/ 	.byte	0x3f
	.zero		1


	//   ....[99]....
        /*123c*/ 	.word	0x0002b580
        /*1240*/ 	.word	0x0000000b
        /*1244*/ 	.word	0x0002a8a0
        /*1248*/ 	.short	0x010a
        /*124a*/ 	.byte	0x3f
	.zero		1


	//   ....[100]....
        /*124c*/ 	.word	0x0002b5d0
        /*1250*/ 	.word	0x0000000b
        /*1254*/ 	.word	0x0002a8c0
        /*1258*/ 	.short	0x010a
        /*125a*/ 	.byte	0x3f
	.zero		1


	//   ....[101]....
        /*125c*/ 	.word	0x0002b6f0
        /*1260*/ 	.word	0x00000007
        /*1264*/ 	.word	0x0002a840
        /*1268*/ 	.short	0x010a
        /*126a*/ 	.byte	0x3f
	.zero		1


	//   ....[102]....
        /*126c*/ 	.word	0x0002cb40
        /*1270*/ 	.word	0x00000017
        /*1274*/ 	.word	0x0002a820
        /*1278*/ 	.short	0x010a
        /*127a*/ 	.byte	0x3f
	.zero		1


	//   ....[103]....
        /*127c*/ 	.word	0x0002cb90
        /*1280*/ 	.word	0x00000005
        /*1284*/ 	.word	0x0002a840
        /*1288*/ 	.short	0x010a
        /*128a*/ 	.byte	0x3f
	.zero		1


	//   ....[104]....
        /*128c*/ 	.word	0x0002d350
        /*1290*/ 	.word	0x00000005
        /*1294*/ 	.word	0x0002a860
        /*1298*/ 	.short	0x010a
        /*129a*/ 	.byte	0x3f
	.zero		1


	//   ....[105]....
        /*129c*/ 	.word	0x0002db60
        /*12a0*/ 	.word	0x00000000
        /*12a4*/ 	.word	0x0002a860
        /*12a8*/ 	.short	0x010a
        /*12aa*/ 	.byte	0x3f
	.zero		1


	//   ....[106]....
        /*12ac*/ 	.word	0x0002ec90
        /*12b0*/ 	.word	0x00000005
        /*12b4*/ 	.word	0x0002a820
        /*12b8*/ 	.short	0x010a
        /*12ba*/ 	.byte	0x3f
	.zero		1


	//   ....[107]....
        /*12bc*/ 	.word	0x0002ee30
        /*12c0*/ 	.word	0x00000003
        /*12c4*/ 	.word	0x0002a840
        /*12c8*/ 	.short	0x010a
        /*12ca*/ 	.byte	0x3f
	.zero		1


	//   ....[108]....
        /*12cc*/ 	.word	0x0002ee80
        /*12d0*/ 	.word	0x0000001b
        /*12d4*/ 	.word	0x0002a840
        /*12d8*/ 	.short	0x010a
        /*12da*/ 	.byte	0x3f
	.zero		1


	//   ....[109]....
        /*12dc*/ 	.word	0x0002eed0
        /*12e0*/ 	.word	0x00000003
        /*12e4*/ 	.word	0x0002a860
        /*12e8*/ 	.short	0x010a
        /*12ea*/ 	.byte	0x3f
	.zero		1


	//----- nvinfo : EIATTR_NUM_MBARRIERS
	.align		4
.L_484:
        /*12ec*/ 	.byte	0x03, 0x38
        /*12ee*/ 	.short	0x0016


	//----- nvinfo : EIATTR_EXIT_INSTR_OFFSETS
	.align		4
        /*12f0*/ 	.byte	0x04, 0x1c
        /*12f2*/ 	.short	(.L_486 - .L_485)


	//   ....[0]....
.L_485:
        /*12f4*/ 	.word	0x0002a090


	//----- nvinfo : EIATTR_MAX_THREADS
	.align		4
.L_486:
        /*12f8*/ 	.byte	0x04, 0x05
        /*12fa*/ 	.short	(.L_488 - .L_487)
.L_487:
        /*12fc*/ 	.word	0x00000180
        /*1300*/ 	.word	0x00000001
        /*1304*/ 	.word	0x00000001


	//----- nvinfo : EIATTR_CRS_STACK_SIZE
	.align		4
.L_488:
        /*1308*/ 	.byte	0x04, 0x1e
        /*130a*/ 	.short	(.L_490 - .L_489)
.L_489:
        /*130c*/ 	.word	0x00000000


	//----- nvinfo : EIATTR_CBANK_PARAM_SIZE
	.align		4
.L_490:
        /*1310*/ 	.byte	0x03, 0x19
        /*1312*/ 	.short	0x0af0


	//----- nvinfo : EIATTR_PARAM_CBANK
	.align		4
        /*1314*/ 	.byte	0x04, 0x0a
        /*1316*/ 	.short	(.L_492 - .L_491)
	.align		4
.L_491:
        /*1318*/ 	.word	index@(.nv.constant0._ZN7cutlass13device_kernelIN5flash11enable_sm90INS1_16FlashAttnFwdSm90INS1_25CollectiveMainloopFwdSm90ILi2EN4cute5tupleIJNS5_1CILi1EEES8_S8_EEENS6_IJNS7_ILi128EEENS7_ILi96EEENS7_ILi192EEEEEELi128ENS_10bfloat16_tEfNS_4arch4Sm90ELb0ELb1ELb1ELb1ELb1ELb1ELb0ELb1ELb1ELb1ELb0ELb0EEENS1_21CollectiveEpilogueFwdINS6_IJSA_SA_SB_EEES9_SE_SG_Li256ELb1ELb1ELb0ELb0EEENS1_36VarlenDynamicPersistentTileSchedulerILi128ELi96ELi256ELi128ELb0ELb1ELb1ELb1ELb0ELb1EEEEEEEEEvNT_6ParamsE)
        /*131c*/ 	.short	0x0210
        /*131e*/ 	.short	0x0af0


	//----- nvinfo : EIATTR_SW_WAR
	.align		4
.L_492:
        /*1320*/ 	.byte	0x04, 0x36
        /*1322*/ 	.short	(.L_494 - .L_493)
.L_493:
        /*1324*/ 	.word	0x00000008
.L_494:


//--------------------- .nv.info._ZN7cutlass13device_kernelIN5flash11enable_sm90INS1_16FlashAttnFwdSm90INS1_25CollectiveMainloopFwdSm90ILi2EN4cute5tupleIJNS5_1CILi1EEES8_S8_EEENS6_IJNS7_ILi128EEENS7_ILi96EEENS7_ILi192EEEEEELi128ENS_10bfloat16_tEfNS_4arch4Sm90ELb1ELb0ELb1ELb0ELb1ELb0ELb0ELb1ELb1ELb1ELb0ELb0EEENS1_21CollectiveEpilogueFwdINS6_IJSA_SA_SB_EEES9_SE_SG_Li256ELb0ELb1ELb0ELb0EEENS1_30DynamicPersistentTileSchedulerILi256ELi128ELb0ELb1ELb1EEEEEEEEEvNT_6ParamsE --------------------------
	.section	.nv.info._ZN7cutlass13device_kernelIN5flash11enable_sm90INS1_16FlashAttnFwdSm90INS1_25CollectiveMainloopFwdSm90ILi2EN4cute5tupleIJNS5_1CILi1EEES8_S8_EEENS6_IJNS7_ILi128EEENS7_ILi96EEENS7_ILi192EEEEEELi128ENS_10bfloat16_tEfNS_4arch4Sm90ELb1ELb0ELb1ELb0ELb1ELb0ELb0ELb1ELb1ELb1ELb0ELb0EEENS1_21CollectiveEpilogueFwdINS6_IJSA_SA_SB_EEES9_SE_SG_Li256ELb0ELb1ELb0ELb0EEENS1_30DynamicPersistentTileSchedulerILi256ELi128ELb0ELb1ELb1EEEEEEEEEvNT_6ParamsE,"",@"SHT_CUDA_INFO"
	.sectionflags	@""
	.align	4


	//----- nvinfo : EIATTR_CUDA_API_VERSION
	.align		4
        /*0000*/ 	.byte	0x04, 0x37
        /*0002*/ 	.short	(.L_496 - .L_495)
.L_495:
        /*0004*/ 	.word	0x00000082


	//----- nvinfo : EIATTR_KPARAM_INFO
	.align		4
.L_496:
        /*0008*/ 	.byte	0x04, 0x17
        /*000a*/ 	.short	(.L_498 - .L_497)
.L_497:
        /*000c*/ 	.word	0x00000000
        /*0010*/ 	.short	0x0000
        /*0012*/ 	.short	0x0070
        /*0014*/ 	.byte	0x00, 0xf0, 0x01, 0x2a


	//----- nvinfo : EIATTR_SPARSE_MMA_MASK
	.align		4
.L_498:
        /*0018*/ 	.byte	0x03, 0x50
        /*001a*/ 	.short	0x0000


	//----- nvinfo : EIATTR_MAXREG_COUNT
	.align		4
        /*001c*/ 	.byte	0x03, 0x1b
        /*001e*/ 	.short	0x00a8


	//----- nvinfo : EIATTR_NUM_BARRIERS
	.align		4
        /*0020*/ 	.byte	0x02, 0x4c
        /*0022*/ 	.byte	0x09
	.zero		1


	//----- nvinfo : EIATTR_EXTERNS
	.align		4
        /*0024*/ 	.byte	0x04, 0x0f
        /*0026*/ 	.short	(.L_500 - .L_499)


	//   ....[0]....
	.align		4
.L_499:
        /*0028*/ 	.word	index@(__assertfail)


	//----- nvinfo : EIATTR_ANNOTATIONS
	.align		4
.L_500:
        /*002c*/ 	.byte	0x04, 0x55
        /*002e*/ 	.short	(.L_502 - .L_501)


	//   ....[0]....
.L_501:
        /*0030*/ 	.word	0x00000001
        /*0034*/ 	.byte	0xc0, 0xb2, 0x00, 0x00, 0x01, 0x00, 0x00, 0x00, 0xf0, 0xb3, 0x00, 0x00, 0x01, 0x00, 0x00, 0x00
        /*0044*/ 	.byte	0x20, 0xd7, 0x00, 0x00, 0x01, 0x00, 0x00, 0x00, 0x40, 0xd7, 0x00, 0x00, 0x01, 0x00, 0x00, 0x00
        /*0054*/ 	.byte	0xe0, 0xef, 0x00, 0x00


	//----- nvinfo : EIATTR_MERCURY_ISA_VERSION
	.align		4
.L_502:
        /*0058*/ 	.byte	0x03, 0x5f
        /*005a*/ 	.short	0x0101


	//----- nvinfo : EIATTR_INT_WARP_WIDE_INSTR_OFFSETS
	.align		4
        /*005c*/ 	.byte	0x04, 0x31
        /*005e*/ 	.short	(.L_504 - .L_503)


	//   ....[0]....
.L_503:
        /*0060*/ 	.word	0x000000c0


	//   ....[1]....
        /*0064*/ 	.word	0x000000d0


	//   ....[2]....
        /*0068*/ 	.word	0x00000170


	//   ....[3]....
        /*006c*/ 	.word	0x0000bc10


	//   ....[4]....
        /*0070*/ 	.word	0x0000bca0


	//   ....[5]....
        /*0074*/ 	.word	0x0000e7e0


	//   ....[6]....
        /*0078*/ 	.word	0x0000e870


	//----- nvinfo : EIATTR_COOP_GROUP_MASK_REGIDS
	.align		4
.L_504:
        /*007c*/ 	.byte	0x04, 0x29
        /*007e*/ 	.short	(.L_506 - .L_505)


	//   ....[0]....
.L_505:
        /*0080*/ 	.word	0xffffffff


	//   ....[1]....
        /*0084*/ 	.word	0xffffffff


	//   ....[2]....
        /*0088*/ 	.word	0xffffffff


	//   ....[3]....
        /*008c*/ 	.word	0xffffffff


	//   ....[4]....
        /*0090*/ 	.word	0xffffffff


	//   ....[5]....
        /*0094*/ 	.word	0xffffffff


	//   ....[6]....
        /*0098*/ 	.word	0xffffffff


	//   ....[7]....
        /*009c*/ 	.word	0xffffffff


	//   ....[8]....
        /*00a0*/ 	.word	0xffffffff


	//   ....[9]....
        /*00a4*/ 	.word	0xffffffff


	//   ....[10]....
        /*00a8*/ 	.word	0xffffffff


	//   ....[11]....
        /*00ac*/ 	.word	0xffffffff


	//   ....[12]....
        /*00b0*/ 	.word	0xffffffff


	//   ....[13]....
        /*00b4*/ 	.word	0xffffffff


	//   ....[14]....
        /*00b8*/ 	.word	0xffffffff


	//   ....[15]....
        /*00bc*/ 	.word	0xffffffff


	//   ....[16]....
        /*00c0*/ 	.word	0xffffffff


	//   ....[17]....
        /*00c4*/ 	.word	0xffffffff


	//   ....[18]....
        /*00c8*/ 	.word	0xffffffff


	//   ....[19]....
        /*00cc*/ 	.word	0xffffffff


	//   ....[20]....
        /*00d0*/ 	.word	0xffffffff


	//   ....[21]....
        /*00d4*/ 	.word	0xffffffff


	//   ....[22]....
        /*00d8*/ 	.word	0xffffffff


	//   ....[23]....
        /*00dc*/ 	.word	0xffffffff


	//   ....[24]....
        /*00e0*/ 	.word	0xffffffff


	//   ....[25]....
        /*00e4*/ 	.word	0xffffffff


	//   ....[26]....
        /*00e8*/ 	.word	0xffffffff


	//   ....[27]....
        /*00ec*/ 	.word	0xffffffff


	//   ....[28]....
        /*00f0*/ 	.word	0xffffffff


	//   ....[29]....
        /*00f4*/ 	.word	0xffffffff


	//   ....[30]....
        /*00f8*/ 	.word	0xffffffff


	//   ....[31]....
        /*00fc*/ 	.word	0xffffffff


	//   ....[32]....
        /*0100*/ 	.word	0xffffffff


	//   ....[33]....
        /*0104*/ 	.word	0xffffffff


	//   ....[34]....
        /*0108*/ 	.word	0xffffffff


	//   ....[35]....
        /*010c*/ 	.word	0xffffffff


	//   ....[36]....
        /*0110*/ 	.word	0xffffffff


	//   ....[37]....
        /*0114*/ 	.word	0xffffffff


	//   ....[38]....
        /*0118*/ 	.word	0xffffffff


	//   ....[39]....
        /*011c*/ 	.word	0xffffffff


	//   ....[40]....
        /*0120*/ 	.word	0xffffffff


	//   ....[41]....
        /*0124*/ 	.word	0xffffffff


	//   ....[42]....
        /*0128*/ 	.word	0xffffffff


	//   ....[43]....
        /*012c*/ 	.word	0xffffffff


	//   ....[44]....
        /*0130*/ 	.word	0xffffffff


	//   ....[45]....
        /*0134*/ 	.word	0xffffffff


	//   ....[46]....
        /*0138*/ 	.word	0xffffffff


	//   ....[47]....
        /*013c*/ 	.word	0xffffffff


	//   ....[48]....
        /*0140*/ 	.word	0xffffffff


	//   ....[49]....
        /*0144*/ 	.word	0xffffffff


	//   ....[50]....
        /*0148*/ 	.word	0xffffffff


	//   ....[51]....
        /*014c*/ 	.word	0xffffffff


	//   ....[52]....
        /*0150*/ 	.word	0xffffffff


	//   ....[53]....
        /*0154*/ 	.word	0xffffffff


	//   ....[54]....
        /*0158*/ 	.word	0xffffffff


	//   ....[55]....
        /*015c*/ 	.word	0xffffffff


	//   ....[56]....
        /*0160*/ 	.word	0xffffffff


	//   ....[57]....
        /*0164*/ 	.word	0xffffffff


	//   ....[58]....
        /*0168*/ 	.word	0xffffffff


	//   ....[59]....
        /*016c*/ 	.word	0xffffffff


	//   ....[60]....
        /*0170*/ 	.word	0xffffffff


	//   ....[61]....
        /*0174*/ 	.word	0xffffffff


	//   ....[62]....
        /*0178*/ 	.word	0xffffffff


	//   ....[63]....
        /*017c*/ 	.word	0xffffffff


	//   ....[64]....
        /*0180*/ 	.word	0xffffffff


	//   ....[65]....
        /*0184*/ 	.word	0xffffffff


	//   ....[66]....
        /*0188*/ 	.word	0xffffffff


	//   ....[67]....
        /*018c*/ 	.word	0xffffffff


	//   ....[68]....
        /*0190*/ 	.word	0xffffffff


	//   ....[69]....
        /*0194*/ 	.word	0xffffffff


	//   ....[70]....
        /*0198*/ 	.word	0xffffffff


	//   ....[71]....
        /*019c*/ 	.word	0xffffffff


	//   ....[72]....
        /*01a0*/ 	.word	0xffffffff


	//   ....[73]....
        /*01a4*/ 	.word	0xffffffff


	//   ....[74]....
        /*01a8*/ 	.word	0xffffffff


	//   ....[75]....
        /*01ac*/ 	.word	0xffffffff


	//   ....[76]....
        /*01b0*/ 	.word	0xffffffff


	//   ....[77]....
        /*01b4*/ 	.word	0xffffffff


	//   ....[78]....
        /*01b8*/ 	.word	0xffffffff


	//   ....[79]....
        /*01bc*/ 	.word	0xffffffff


	//   ....[80]....
        /*01c0*/ 	.word	0xffffffff


	//   ....[81]....
        /*01c4*/ 	.word	0xffffffff


	//   ....[82]....
        /*01c8*/ 	.word	0xffffffff


	//   ....[83]....
        /*01cc*/ 	.word	0xffffffff


	//   ....[84]....
        /*01d0*/ 	.word	0xffffffff


	//   ....[85]....
        /*01d4*/ 	.word	0xffffffff


	//   ....[86]....
        /*01d8*/ 	.word	0xffffffff


	//   ....[87]....
        /*01dc*/ 	.word	0xffffffff


	//   ....[88]....
        /*01e0*/ 	.word	0xffffffff


	//   ....[89]....
        /*01e4*/ 	.word	0xffffffff


	//   ....[90]....
        /*01e8*/ 	.word	0xffffffff


	//   ....[91]....
        /*01ec*/ 	.word	0xffffffff


	//   ....[92]....
        /*01f0*/ 	.word	0xffffffff


	//   ....[93]....
        /*01f4*/ 	.word	0xffffffff


	//   ....[94]....
        /*01f8*/ 	.word	0xffffffff


	//   ....[95]....
        /*01fc*/ 	.word	0xffffffff


	//   ....[96]....
        /*0200*/ 	.word	0xffffffff


	//   ....[97]....
        /*0204*/ 	.word	0xffffffff


	//   ....[98]....
        /*0208*/ 	.word	0xffffffff


	//   ....[99]....
        /*020c*/ 	.word	0xffffffff


	//   ....[100]....
        /*0210*/ 	.word	0xffffffff


	//   ....[101]....
        /*0214*/ 	.word	0xffffffff


	//   ....[102]....
        /*0218*/ 	.word	0xffffffff


	//   ....[103]....
        /*021c*/ 	.word	0xffffffff


	//   ....[104]....
        /*0220*/ 	.word	0xffffffff


	//   ....[105]....
        /*0224*/ 	.word	0xffffffff


	//   ....[106]....
        /*0228*/ 	.word	0xffffffff


	//   ....[107]....
        /*022c*/ 	.word	0xffffffff


	//   ....[108]....
        /*0230*/ 	.word	0xffffffff


	//   ....[109]....
        /*0234*/ 	.word	0xffffffff


	//   ....[110]....
        /*0238*/ 	.word	0xffffffff


	//   ....[111]....
        /*023c*/ 	.word	0xffffffff


	//   ....[112]....
        /*0240*/ 	.word	0xffffffff


	//   ....[113]....
        /*0244*/ 	.word	0xffffffff


	//   ....[114]....
        /*0248*/ 	.word	0x0500000f


	//   ....[115]....
        /*024c*/ 	.word	0x0500000f


	//   ....[116]....
        /*0250*/ 	.word	0x0500000f


	//   ....[117]....
        /*0254*/ 	.word	0x0500000f


	//   ....[118]....
        /*0258*/ 	.word	0x0500000f


	//   ....[119]....
        /*025c*/ 	.word	0x0500000f


	//   ....[120]....
        /*0260*/ 	.word	0x0500000f


	//   ....[121]....
        /*0264*/ 	.word	0x0500000f


	//   ....[122]....
        /*0268*/ 	.word	0x0500000f


	//   ....[123]....
        /*026c*/ 	.word	0x0500000f


	//   ....[124]....
        /*0270*/ 	.word	0x0500000f


	//   ....[125]....
        /*0274*/ 	.word	0x0500000f


	//   ....[126]....
        /*0278*/ 	.word	0x0500000f


	//   ....[127]....
        /*027c*/ 	.word	0x0500000f


	//   ....[128]....
        /*0280*/ 	.word	0x0500000f


	//   ....[129]....
        /*0284*/ 	.word	0x0500000f


	//   ....[130]....
        /*0288*/ 	.word	0x0500000f


	//   ....[131]....
        /*028c*/ 	.word	0x0500000f


	//   ....[132]....
        /*0290*/ 	.word	0x0500000f


	//   ....[133]....
        /*0294*/ 	.word	0x0500000f


	//   ....[134]....
        /*0298*/ 	.word	0x0500000f


	//   ....[135]....
        /*029c*/ 	.word	0x0500000f


	//   ....[136]....
        /*02a0*/ 	.word	0x0500000f


	//   ....[137]....
        /*02a4*/ 	.word	0x0500000f


	//   ....[138]....
        /*02a8*/ 	.word	0x0500000f


	//   ....[139]....
        /*02ac*/ 	.word	0x0500000f


	//   ....[140]....
        /*02b0*/ 	.word	0x0500000f


	//   ....[141]....
        /*02b4*/ 	.word	0x0500000f


	//   ....[142]....
        /*02b8*/ 	.word	0x0500000f


	//   ....[143]....
        /*02bc*/ 	.word	0x0500000f


	//   ....[144]....
        /*02c0*/ 	.word	0x0500000f


	//   ....[145]....
        /*02c4*/ 	.word	0x0500000f


	//   ....[146]....
        /*02c8*/ 	.word	0x0500000f


	//   ....[147]....
        /*02cc*/ 	.word	0x0500000f


	//   ....[148]....
        /*02d0*/ 	.word	0x0500000f


	//   ....[149]....
        /*02d4*/ 	.word	0x0500000f


	//   ....[150]....
        /*02d8*/ 	.word	0x0500000f


	//   ....[151]....
        /*02dc*/ 	.word	0x0500000f


	//   ....[152]....
        /*02e0*/ 	.word	0x0500000f


	//   ....[153]....
        /*02e4*/ 	.word	0x0500000f


	//   ....[154]....
        /*02e8*/ 	.word	0x0500000f


	//   ....[155]....
        /*02ec*/ 	.word	0x0500000f


	//   ....[156]....
        /*02f0*/ 	.word	0x0500000f


	//   ....[157]....
        /*02f4*/ 	.word	0x0500000f


	//   ....[158]....
        /*02f8*/ 	.word	0x0500000f


	//   ....[159]....
        /*02fc*/ 	.word	0x0500000f


	//   ....[160]....
        /*0300*/ 	.word	0x0500000f


	//   ....[161]....
        /*0304*/ 	.word	0x0500000f


	//   ....[162]....
        /*0308*/ 	.word	0x0500000f


	//   ....[163]....
        /*030c*/ 	.word	0x0500000f


	//   ....[164]....
        /*0310*/ 	.word	0x0500000f


	//   ....[165]....
        /*0314*/ 	.word	0x0500000f


	//   ....[166]....
        /*0318*/ 	.word	0x0500000f


	//   ....[167]....
        /*031c*/ 	.word	0x0500000f


	//   ....[168]....
        /*0320*/ 	.word	0x0500000f


	//   ....[169]....
        /*0324*/ 	.word	0x0500000f


	//   ....[170]....
        /*0328*/ 	.word	0x0500000f


	//   ....[171]....
        /*032c*/ 	.word	0x0500000f


	//   ....[172]....
        /*0330*/ 	.word	0x0500000f


	//   ....[173]....
        /*0334*/ 	.word	0x0500000f


	//   ....[174]....
        /*0338*/ 	.word	0x0500000f


	//   ....[175]....
        /*033c*/ 	.word	0x0500000f


	//   ....[176]....
        /*0340*/ 	.word	0x0500000f


	//   ....[177]....
        /*0344*/ 	.word	0x0500000f


	//   ....[178]....
        /*0348*/ 	.word	0x0500000f


	//   ....[179]....
        /*034c*/ 	.word	0x0500000f


	//   ....[180]....
        /*0350*/ 	.word	0x0500000f


	//----- nvinfo : EIATTR_COOP_GROUP_INSTR_OFFSETS
	.align		4
.L_506:
        /*0354*/ 	.byte	0x04, 0x28
        /*0356*/ 	.short	(.L_508 - .L_507)


	//   ....[0]....
.L_507:
        /*0358*/ 	.word	0x00000070


	//   ....[1]....
        /*035c*/ 	.word	0x000000b0


	//   ....[2]....
        /*0360*/ 	.word	0x000002d0


	//   ....[3]....
        /*0364*/ 	.word	0x00000430


	//   ....[4]....
        /*0368*/ 	.word	0x00000550


	//   ....[5]....
        /*036c*/ 	.word	0x000006b0


	//   ....[6]....
        /*0370*/ 	.word	0x00001390


	//   ....[7]....
        /*0374*/ 	.word	0x00002000


	//   ....[8]....
        /*0378*/ 	.word	0x00002040


	//   ....[9]....
        /*037c*/ 	.word	0x00002790


	//   ....[10]....
        /*0380*/ 	.word	0x00002800


	//   ....[11]....
        /*0384*/ 	.word	0x00002ff0


	//   ....[12]....
        /*0388*/ 	.word	0x00003070


	//   ....[13]....
        /*038c*/ 	.word	0x00004c70


	//   ....[14]....
        /*0390*/ 	.word	0x00004cb0


	//   ....[15]....
        /*0394*/ 	.word	0x000053c0


	//   ....[16]....
        /*0398*/ 	.word	0x000054b0


	//   ....[17]....
        /*039c*/ 	.word	0x00005b80


	//   ....[18]....
        /*03a0*/ 	.word	0x00005bf0


	//   ....[19]....
        /*03a4*/ 	.word	0x00007c90


	//   ....[20]....
        /*03a8*/ 	.word	0x00007cc0


	//   ....[21]....
        /*03ac*/ 	.word	0x00007cf0


	//   ....[22]....
        /*03b0*/ 	.word	0x00007d10


	//   ....[23]....
        /*03b4*/ 	.word	0x00008df0


	//   ....[24]....
        /*03b8*/ 	.word	0x00008e30


	//   ....[25]....
        /*03bc*/ 	.word	0x00008ef0


	//   ....[26]....
        /*03c0*/ 	.word	0x00008f00


	//   ....[27]....
        /*03c4*/ 	.word	0x0000a070


	//   ....[28]....
        /*03c8*/ 	.word	0x0000a0d0


	//   ....[29]....
        /*03cc*/ 	.word	0x0000a140


	//   ....[30]....
        /*03d0*/ 	.word	0x0000a1c0


	//   ....[31]....
        /*03d4*/ 	.word	0x0000a560


	//   ....[32]....
        /*03d8*/ 	.word	0x0000a5a0


	//   ....[33]....
        /*03dc*/ 	.word	0x0000a660


	//   ....[34]....
        /*03e0*/ 	.word	0x0000a680


	//   ....[35]....
        /*03e4*/ 	.word	0x0000a740


	//   ....[36]....
        /*03e8*/ 	.word	0x0000a760


	//   ....[37]....
        /*03ec*/ 	.word	0x0000a830


	//   ....[38]....
        /*03f0*/ 	.word	0x0000a850


	//   ....[39]....
        /*03f4*/ 	.word	0x0000aeb0


	//   ....[40]....
        /*03f8*/ 	.word	0x0000aec0


	//   ....[41]....
        /*03fc*/ 	.word	0x0000af80


	//   ....[42]....
        /*0400*/ 	.word	0x0000afa0


	//   ....[43]....
        /*0404*/ 	.word	0x0000b060


	//   ....[44]....
        /*0408*/ 	.word	0x0000b080


	//   ....[45]....
        /*040c*/ 	.word	0x0000b150


	//   ....[46]....
        /*0410*/ 	.word	0x0000b170


	//   ....[47]....
        /*0414*/ 	.word	0x0000b2f0


	//   ....[48]....
        /*0418*/ 	.word	0x0000c780


	//   ....[49]....
        /*041c*/ 	.word	0x0000c7a0


	//   ....[50]....
        /*0420*/ 	.word	0x0000c7b0


	//   ....[51]....
        /*0424*/ 	.word	0x0000c7f0


	//   ....[52]....
        /*0428*/ 	.word	0x0000c880


	//   ....[53]....
        /*042c*/ 	.word	0x0000c8a0


	//   ....[54]....
        /*0430*/ 	.word	0x0000c930


	//   ....[55]....
        /*0434*/ 	.word	0x0000c950


	//   ....[56]....
        /*0438*/ 	.word	0x0000c9e0


	//   ....[57]....
        /*043c*/ 	.word	0x0000ca00


	//   ....[58]....
        /*0440*/ 	.word	0x0000ca90


	//   ....[59]....
        /*0444*/ 	.word	0x0000cab0


	//   ....[60]....
        /*0448*/ 	.word	0x0000d110


	//   ....[61]....
        /*044c*/ 	.word	0x0000d130


	//   ....[62]....
        /*0450*/ 	.word	0x0000d150


	//   ....[63]....
        /*0454*/ 	.word	0x0000d1b0


	//   ....[64]....
        /*0458*/ 	.word	0x0000d230


	//   ....[65]....
        /*045c*/ 	.word	0x0000d260


	//   ....[66]....
        /*0460*/ 	.word	0x0000d2e0


	//   ....[67]....
        /*0464*/ 	.word	0x0000d310


	//   ....[68]....
        /*0468*/ 	.word	0x0000d390


	//   ....[69]....
        /*046c*/ 	.word	0x0000d3c0


	//   ....[70]....
        /*0470*/ 	.word	0x0000d440


	//   ....[71]....
        /*0474*/ 	.word	0x0000d470


	//   ....[72]....
        /*0478*/ 	.word	0x0000d4f0


	//   ....[73]....
        /*047c*/ 	.word	0x0000d520


	//   ....[74]....
        /*0480*/ 	.word	0x0000d5a0


	//   ....[75]....
        /*0484*/ 	.word	0x0000d5c0


	//   ....[76]....
        /*0488*/ 	.word	0x0000dcf0


	//   ....[77]....
        /*048c*/ 	.word	0x0000dd20


	//   ....[78]....
        /*0490*/ 	.word	0x0000dd30


	//   ....[79]....
        /*0494*/ 	.word	0x0000dd50


	//   ....[80]....
        /*0498*/ 	.word	0x0000dda0


	//   ....[81]....
        /*049c*/ 	.word	0x0000ddc0


	//   ....[82]....
        /*04a0*/ 	.word	0x0000de20


	//   ....[83]....
        /*04a4*/ 	.word	0x0000de40


	//   ....[84]....
        /*04a8*/ 	.word	0x0000de90


	//   ....[85]....
        /*04ac*/ 	.word	0x0000deb0


	//   ....[86]....
        /*04b0*/ 	.word	0x0000df00


	//   ....[87]....
        /*04b4*/ 	.word	0x0000df20


	//   ....[88]....
        /*04b8*/ 	.word	0x0000e1c0


	//   ....[89]....
        /*04bc*/ 	.word	0x0000e1e0


	//   ....[90]....
        /*04c0*/ 	.word	0x0000e200


	//   ....[91]....
        /*04c4*/ 	.word	0x0000e260


	//   ....[92]....
        /*04c8*/ 	.word	0x0000e280


	//   ....[93]....
        /*04cc*/ 	.word	0x0000e2e0


	//   ....[94]....
        /*04d0*/ 	.word	0x0000e300


	//   ....[95]....
        /*04d4*/ 	.word	0x0000e360


	//   ....[96]....
        /*04d8*/ 	.word	0x0000e380


	//   ....[97]....
        /*04dc*/ 	.word	0x0000e3e0


	//   ....[98]....
        /*04e0*/ 	.word	0x0000e400


	//   ....[99]....
        /*04e4*/ 	.word	0x0000e410


	//   ....[100]....
        /*04e8*/ 	.word	0x0000e9c0


	//   ....[101]....
        /*04ec*/ 	.word	0x0000e9e0


	//   ....[102]....
        /*04f0*/ 	.word	0x0000e9f0


	//   ....[103]....
        /*04f4*/ 	.word	0x0000ea10


	//   ....[104]....
        /*04f8*/ 	.word	0x0000ea90


	//   ....[105]....
        /*04fc*/ 	.word	0x0000eac0


	//   ....[106]....
        /*0500*/ 	.word	0x0000eb10


	//   ....[107]....
        /*0504*/ 	.word	0x0000eb40


	//   ....[108]....
        /*0508*/ 	.word	0x0000eb90


	//   ....[109]....
        /*050c*/ 	.word	0x0000ebc0


	//   ....[110]....
        /*0510*/ 	.word	0x0000ec10


	//   ....[111]....
        /*0514*/ 	.word	0x0000ec40


	//   ....[112]....
        /*0518*/ 	.word	0x0000ef20


	//   ....[113]....
        /*051c*/ 	.word	0x0000f100


	//   ....[114]....
        /*0520*/ 	.word	0x0000f690


	//   ....[115]....
        /*0524*/ 	.word	0x0000f770


	//   ....[116]....
        /*0528*/ 	.word	0x0000f810


	//   ....[117]....
        /*052c*/ 	.word	0x0000f890


	//   ....[118]....
        /*0530*/ 	.word	0x0000f950


	//   ....[119]....
        /*0534*/ 	.word	0x0000f9d0


	//   ....[120]....
        /*0538*/ 	.word	0x0000fab0


	//   ....[121]....
        /*053c*/ 	.word	0x0000fb40


	//   ....[122]....
        /*0540*/ 	.word	0x0000fc10


	//   ....[123]....
        /*0544*/ 	.word	0x0000fca0


	//   ....[124]....
        /*0548*/ 	.word	0x0000fd70


	//   ....[125]....
        /*054c*/ 	.word	0x0000fdf0


	//   ....[126]....
        /*0550*/ 	.word	0x0000fec0


	//   ....[127]....
        /*0554*/ 	.word	0x0000ff50


	//   ....[128]....
        /*0558*/ 	.word	0x0000ffd0


	//   ....[129]....
        /*055c*/ 	.word	0x00010050


	//   ....[130]....
        /*0560*/ 	.word	0x00010110


	//   ....[131]....
        /*0564*/ 	.word	0x00010180


	//   ....[132]....
        /*0568*/ 	.word	0x00010270


	//   ....[133]....
        /*056c*/ 	.word	0x00010300


	//   ....[134]....
        /*0570*/ 	.word	0x000103d0


	//   ....[135]....
        /*0574*/ 	.word	0x00010450


	//   ....[136]....
        /*0578*/ 	.word	0x00010530


	//   ....[137]....
        /*057c*/ 	.word	0x000105a0


	//   ....[138]....
        /*0580*/ 	.word	0x00010690


	//   ....[139]....
        /*0584*/ 	.word	0x00010720


	//   ....[140]....
        /*0588*/ 	.word	0x000107f0


	//   ....[141]....
        /*058c*/ 	.word	0x00010870


	//   ....[142]....
        /*0590*/ 	.word	0x00010930


	//   ....[143]....
        /*0594*/ 	.word	0x00010a60


	//   ....[144]....
        /*0598*/ 	.word	0x00010b10


	//   ....[145]....
        /*059c*/ 	.word	0x00010b70


	//   ....[146]....
        /*05a0*/ 	.word	0x00010c30


	//   ....[147]....
        /*05a4*/ 	.word	0x00010c90


	//   ....[148]....
        /*05a8*/ 	.word	0x00010d50


	//   ....[149]....
        /*05ac*/ 	.word	0x00010db0


	//   ....[150]....
        /*05b0*/ 	.word	0x00010e70


	//   ....[151]....
        /*05b4*/ 	.word	0x00010ed0


	//   ....[152]....
        /*05b8*/ 	.word	0x00010f90


	//   ....[153]....
        /*05bc*/ 	.word	0x00010ff0


	//   ....[154]....
        /*05c0*/ 	.word	0x000110b0


	//   ....[155]....
        /*05c4*/ 	.word	0x00011190


	//   ....[156]....
        /*05c8*/ 	.word	0x00011230


	//   ....[157]....
        /*05cc*/ 	.word	0x00011290


	//   ....[158]....
        /*05d0*/ 	.word	0x00011360


	//   ....[159]....
        /*05d4*/ 	.word	0x000113c0


	//   ....[160]....
        /*05d8*/ 	.word	0x00011490


	//   ....[161]....
        /*05dc*/ 	.word	0x000114f0


	//   ....[162]....
        /*05e0*/ 	.word	0x000115c0


	//   ....[163]....
        /*05e4*/ 	.word	0x00011620


	//   ....[164]....
        /*05e8*/ 	.word	0x000116f0


	//   ....[165]....
        /*05ec*/ 	.word	0x00011750


	//   ....[166]....
        /*05f0*/ 	.word	0x00011810


	//   ....[167]....
        /*05f4*/ 	.word	0x00011930


	//   ....[168]....
        /*05f8*/ 	.word	0x000119d0


	//   ....[169]....
        /*05fc*/ 	.word	0x00011a30


	//   ....[170]....
        /*0600*/ 	.word	0x00011b00


	//   ....[171]....
        /*0604*/ 	.word	0x00011ba0


	//   ....[172]....
        /*0608*/ 	.word	0x00011c60


	//   ....[173]....
        /*060c*/ 	.word	0x00011d00


	//   ....[174]....
        /*0610*/ 	.word	0x00011dc0


	//   ....[175]....
        /*0614*/ 	.word	0x00011e60


	//   ....[176]....
        /*0618*/ 	.word	0x00011f20


	//   ....[177]....
        /*061c*/ 	.word	0x00011fc0


	//   ....[178]....
        /*0620*/ 	.word	0x00012080


	//   ....[179]....
        /*0624*/ 	.word	0x00012150


	//   ....[180]....
        /*0628*/ 	.word	0x00012270


	//----- nvinfo : EIATTR_REG_RECONFIG
	.align		4
.L_508:
        /*062c*/ 	.byte	0x01, 0x54
	.zero		2


	//----- nvinfo : EIATTR_SYSCALL_OFFSETS
	.align		4
        /*0630*/ 	.byte	0x04, 0x46
        /*0632*/ 	.short	(.L_510 - .L_509)


	//   ....[0]....
.L_509:
        /*0634*/ 	.word	0x00001570


	//   ....[1]....
        /*0638*/ 	.word	0x0000be00


	//   ....[2]....
        /*063c*/ 	.word	0x0000bf50


	//   ....[3]....
        /*0640*/ 	.word	0x0000c040


	//   ....[4]....
        /*0644*/ 	.word	0x0000cdc0


	//----- nvinfo : EIATTR_MBARRIER_INSTR_OFFSETS
	.align		4
.L_510:
        /*0648*/ 	.byte	0x04, 0x39
        /*064a*/ 	.short	(.L_512 - .L_511)


	//   ....[0]....
.L_511:
        /*064c*/ 	.word	0x00000180
        /*0650*/ 	.word	0x000000ff
        /*0654*/ 	.word	0x0002a800
        /*0658*/ 	.short	0x0100
        /*065a*/ 	.byte	0x08
	.zero		1


	//   ....[1]....
        /*065c*/ 	.word	0x00000190
        /*0660*/ 	.word	0x000000ff
        /*0664*/ 	.word	0x0002a820
        /*0668*/ 	.short	0x0100
        /*066a*/ 	.byte	0x08
	.zero		1


	//   ....[2]....
        /*066c*/ 	.word	0x00000280
        /*0670*/ 	.word	0x000000ff
        /*0674*/ 	.word	0x0002a830
        /*0678*/ 	.short	0x0100
        /*067a*/ 	.byte	0x08
	.zero		1


	//   ....[3]....
        /*067c*/ 	.word	0x00000290
        /*0680*/ 	.word	0x000000ff
        /*0684*/ 	.word	0x0002a840
        /*0688*/ 	.short	0x0100
        /*068a*/ 	.byte	0x08
	.zero		1


	//   ....[4]....
        /*068c*/ 	.word	0x000002a0
        /*0690*/ 	.word	0x000000ff
        /*0694*/ 	.word	0x0002a838
        /*0698*/ 	.short	0x0100
        /*069a*/ 	.byte	0x08
	.zero		1


	//   ....[5]....
        /*069c*/ 	.word	0x000002b0
        /*06a0*/ 	.word	0x000000ff
        /*06a4*/ 	.word	0x0002a848
        /*06a8*/ 	.short	0x0100
        /*06aa*/ 	.byte	0x08
	.zero		1


	//   ....[6]....
        /*06ac*/ 	.word	0x000003e0
        /*06b0*/ 	.word	0x000000ff
        /*06b4*/ 	.word	0x0002a850
        /*06b8*/ 	.short	0x0100
        /*06ba*/ 	.byte	0x08
	.zero		1


	//   ....[7]....
        /*06bc*/ 	.word	0x000003f0
        /*06c0*/ 	.word	0x000000ff
        /*06c4*/ 	.word	0x0002a860
        /*06c8*/ 	.short	0x0100
        /*06ca*/ 	.byte	0x08
	.zero		1


	//   ....[8]....
        /*06cc*/ 	.word	0x00000400
        /*06d0*/ 	.word	0x000000ff
        /*06d4*/ 	.word	0x0002a858
        /*06d8*/ 	.short	0x0100
        /*06da*/ 	.byte	0x08
	.zero		1


	//   ....[9]....
        /*06dc*/ 	.word	0x00000410
        /*06e0*/ 	.word	0x000000ff
        /*06e4*/ 	.word	0x0002a868
        /*06e8*/ 	.short	0x0100
        /*06ea*/ 	.byte	0x08
	.zero		1


	//   ....[10]....
        /*06ec*/ 	.word	0x00000500
        /*06f0*/ 	.word	0x000000ff
        /*06f4*/ 	.word	0x0002a870
        /*06f8*/ 	.short	0x0100
        /*06fa*/ 	.byte	0x06
	.zero		1


	//   ....[11]....
        /*06fc*/ 	.word	0x00000510
        /*0700*/ 	.word	0x000000ff
        /*0704*/ 	.word	0x0002a880
        /*0708*/ 	.short	0x0100
        /*070a*/ 	.byte	0x06
	.zero		1


	//   ....[12]....
        /*070c*/ 	.word	0x00000520
        /*0710*/ 	.word	0x000000ff
        /*0714*/ 	.word	0x0002a878
        /*0718*/ 	.short	0x0100
        /*071a*/ 	.byte	0x06
	.zero		1


	//   ....[13]....
        /*071c*/ 	.word	0x00000530
        /*0720*/ 	.word	0x000000ff
        /*0724*/ 	.word	0x0002a888
        /*0728*/ 	.short	0x0100
        /*072a*/ 	.byte	0x06
	.zero		1


	//   ....[14]....
        /*072c*/ 	.word	0x00000660
        /*0730*/ 	.word	0x000000ff
        /*0734*/ 	.word	0x0002a890
        /*0738*/ 	.short	0x0100
        /*073a*/ 	.byte	0x08
	.zero		1


	//   ....[15]....
        /*073c*/ 	.word	0x00000670
        /*0740*/ 	.word	0x000000ff
        /*0744*/ 	.word	0x0002a8a0
        /*0748*/ 	.short	0x0100
        /*074a*/ 	.byte	0x08
	.zero		1


	//   ....[16]....
        /*074c*/ 	.word	0x00000680
        /*0750*/ 	.word	0x000000ff
        /*0754*/ 	.word	0x0002a898
        /*0758*/ 	.short	0x0100
        /*075a*/ 	.byte	0x08
	.zero		1


	//   ....[17]....
        /*075c*/ 	.word	0x00000690
        /*0760*/ 	.word	0x000000ff
        /*0764*/ 	.word	0x0002a8a8
        /*0768*/ 	.short	0x0100
        /*076a*/ 	.byte	0x08
	.zero		1


	//   ....[18]....
        /*076c*/ 	.word	0x000007d0
        /*0770*/ 	.word	0x000000ff
        /*0774*/ 	.word	0x0002a8b0
        /*0778*/ 	.short	0x0100
        /*077a*/ 	.byte	0x08
	.zero		1


	//   ....[19]....
        /*077c*/ 	.word	0x000007e0
        /*0780*/ 	.word	0x000000ff
        /*0784*/ 	.word	0x0002a8c0
        /*0788*/ 	.short	0x0100
        /*078a*/ 	.byte	0x08
	.zero		1


	//   ....[20]....
        /*078c*/ 	.word	0x000007f0
        /*0790*/ 	.word	0x000000ff
        /*0794*/ 	.word	0x0002a8b8
        /*0798*/ 	.short	0x0100
        /*079a*/ 	.byte	0x08
	.zero		1


	//   ....[21]....
        /*079c*/ 	.word	0x00000800
        /*07a0*/ 	.word	0x000000ff
        /*07a4*/ 	.word	0x0002a8c8
        /*07a8*/ 	.short	0x0100
        /*07aa*/ 	.byte	0x08
	.zero		1


	//   ....[22]....
        /*07ac*/ 	.word	0x000015e0
        /*07b0*/ 	.word	0x000000ff
        /*07b4*/ 	.word	0x0002a800
        /*07b8*/ 	.short	0x010a
        /*07ba*/ 	.byte	0x28
	.zero		1


	//   ....[23]....
        /*07bc*/ 	.word	0x00001660
        /*07c0*/ 	.word	0x00000000
        /*07c4*/ 	.word	0x0002a830
        /*07c8*/ 	.short	0x010a
        /*07ca*/ 	.byte	0x3f
	.zero		1


	//   ....[24]....
        /*07cc*/ 	.word	0x000016a0
        /*07d0*/ 	.word	0x00000000
        /*07d4*/ 	.word	0x0002a830
        /*07d8*/ 	.short	0x010a
        /*07da*/ 	.byte	0x3f
	.zero		1


	//   ....[25]....
        /*07dc*/ 	.word	0x00002f80
        /*07e0*/ 	.word	0x000000ff
        /*07e4*/ 	.word	0x00000000
        /*07e8*/ 	.short	0x0101
        /*07ea*/ 	.byte	0x04
	.zero		1


	//   ....[26]....
        /*07ec*/ 	.word	0x00003d00
        /*07f0*/ 	.word	0x000000ff
        /*07f4*/ 	.word	0x0002a830
        /*07f8*/ 	.short	0x010a
        /*07fa*/ 	.byte	0x07
	.zero		1


	//   ....[27]....
        /*07fc*/ 	.word	0x00003d40
        /*0800*/ 	.word	0x000000ff
        /*0804*/ 	.word	0x0002a830
        /*0808*/ 	.short	0x010a
        /*080a*/ 	.byte	0x07
	.zero		1


	//   ....[28]....
        /*080c*/ 	.word	0x00004680
        /*0810*/ 	.word	0x000000ff
        /*0814*/ 	.word	0x0002a850
        /*0818*/ 	.short	0x010a
        /*081a*/ 	.byte	0x0a
	.zero		1


	//   ....[29]....
        /*081c*/ 	.word	0x000046c0
        /*0820*/ 	.word	0x000000ff
        /*0824*/ 	.word	0x0002a850
        /*0828*/ 	.short	0x010a
        /*082a*/ 	.byte	0x0a
	.zero		1


	//   ....[30]....
        /*082c*/ 	.word	0x00004e00
        /*0830*/ 	.word	0x000000ff
        /*0834*/ 	.word	0x00000000
        /*0838*/ 	.short	0x0101
        /*083a*/ 	.byte	0x07
	.zero		1


	//   ....[31]....
        /*083c*/ 	.word	0x000064a0
        /*0840*/ 	.word	0x000000ff
        /*0844*/ 	.word	0x00000000
        /*0848*/ 	.short	0x0101
        /*084a*/ 	.byte	0x0a
	.zero		1


	//   ....[32]....
        /*084c*/ 	.word	0x00006730
        /*0850*/ 	.word	0x000000ff
        /*0854*/ 	.word	0x0002a830
        /*0858*/ 	.short	0x010a
        /*085a*/ 	.byte	0x07
	.zero		1


	//   ....[33]....
        /*085c*/ 	.word	0x00006770
        /*0860*/ 	.word	0x000000ff
        /*0864*/ 	.word	0x0002a830
        /*0868*/ 	.short	0x010a
        /*086a*/ 	.byte	0x07
	.zero		1


	//   ....[34]....
        /*086c*/ 	.word	0x000070b0
        /*0870*/ 	.word	0x000000ff
        /*0874*/ 	.word	0x0002a850
        /*0878*/ 	.short	0x010a
        /*087a*/ 	.byte	0x07
	.zero		1


	//   ....[35]....
        /*087c*/ 	.word	0x000070f0
        /*0880*/ 	.word	0x000000ff
        /*0884*/ 	.word	0x0002a850
        /*0888*/ 	.short	0x010a
        /*088a*/ 	.byte	0x07
	.zero		1


	//   ....[36]....
        /*088c*/ 	.word	0x000077a0
        /*0890*/ 	.word	0x000000ff
        /*0894*/ 	.word	0x00000000
        /*0898*/ 	.short	0x0101
        /*089a*/ 	.byte	0x04
	.zero		1


	//   ....[37]....
        /*089c*/ 	.word	0x00008790
        /*08a0*/ 	.word	0x000000ff
        /*08a4*/ 	.word	0x00000000
        /*08a8*/ 	.short	0x0101
        /*08aa*/ 	.byte	0x07
	.zero		1


	//   ....[38]....
        /*08ac*/ 	.word	0x00008d60
        /*08b0*/ 	.word	0x000000ff
        /*08b4*/ 	.word	0x0002a850
        /*08b8*/ 	.short	0x010a
        /*08ba*/ 	.byte	0x05
	.zero		1


	//   ....[39]....
        /*08bc*/ 	.word	0x00008da0
        /*08c0*/ 	.word	0x000000ff
        /*08c4*/ 	.word	0x0002a850
        /*08c8*/ 	.short	0x010a
        /*08ca*/ 	.byte	0x05
	.zero		1


	//   ....[40]....
        /*08cc*/ 	.word	0x00009270
        /*08d0*/ 	.word	0x000000ff
        /*08d4*/ 	.word	0x00000000
        /*08d8*/ 	.short	0x0101
        /*08da*/ 	.byte	0x04
	.zero		1


	//   ....[41]....
        /*08dc*/ 	.word	0x0000a590
        /*08e0*/ 	.word	0x00000028
        /*08e4*/ 	.word	0x00000000
        /*08e8*/ 	.short	0x0101
        /*08ea*/ 	.byte	0x3f
	.zero		1


	//   ....[42]....
        /*08ec*/ 	.word	0x0000c590
        /*08f0*/ 	.word	0x00000000
        /*08f4*/ 	.word	0x0002a840
        /*08f8*/ 	.short	0x010a
        /*08fa*/ 	.byte	0x3f
	.zero		1


	//   ....[43]....
        /*08fc*/ 	.word	0x0000cba0
        /*0900*/ 	.word	0x00000000
        /*0904*/ 	.word	0x0002a830
        /*0908*/ 	.short	0x0107
        /*090a*/ 	.byte	0x3f
	.zero		1


	//   ....[44]....
        /*090c*/ 	.word	0x0000cc60
        /*0910*/ 	.word	0x00000000
        /*0914*/ 	.word	0x0002a830
        /*0918*/ 	.short	0x0101
        /*091a*/ 	.byte	0x3f
	.zero		1


	//   ....[45]....
        /*091c*/ 	.word	0x0000d6b0
        /*0920*/ 	.word	0x00000011
        /*0924*/ 	.word	0x0002a800
        /*0928*/ 	.short	0x0107
        /*092a*/ 	.byte	0x3f
	.zero		1


	//   ....[46]....
        /*092c*/ 	.word	0x0000d7a0
        /*0930*/ 	.word	0x00000011
        /*0934*/ 	.word	0x0002a800
        /*0938*/ 	.short	0x0101
        /*093a*/ 	.byte	0x3f
	.zero		1


	//   ....[47]....
        /*093c*/ 	.word	0x0000d7c0
        /*0940*/ 	.word	0x00000011
        /*0944*/ 	.word	0x0002a820
        /*0948*/ 	.short	0x010a
        /*094a*/ 	.byte	0x3f
	.zero		1


	//   ....[48]....
        /*094c*/ 	.word	0x0000db20
        /*0950*/ 	.word	0x00000006
        /*0954*/ 	.word	0x0002a840
        /*0958*/ 	.short	0x010a
        /*095a*/ 	.byte	0x3f
	.zero		1


	//   ....[49]....
        /*095c*/ 	.word	0x0000dff0
        /*0960*/ 	.word	0x00000006
        /*0964*/ 	.word	0x0002a830
        /*0968*/ 	.short	0x0107
        /*096a*/ 	.byte	0x3f
	.zero		1


	//   ....[50]....
        /*096c*/ 	.word	0x0000e0b0
        /*0970*/ 	.word	0x00000006
        /*0974*/ 	.word	0x0002a830
        /*0978*/ 	.short	0x0101
        /*097a*/ 	.byte	0x3f
	.zero		1


	//   ....[51]....
        /*097c*/ 	.word	0x0000e110
        /*0980*/ 	.word	0x00000006
        /*0984*/ 	.word	0x0002a860
        /*0988*/ 	.short	0x010a
        /*098a*/ 	.byte	0x3f
	.zero		1


	//   ....[52]....
        /*098c*/ 	.word	0x0000e540
        /*0990*/ 	.word	0x00000006
        /*0994*/ 	.word	0x0002a850
        /*0998*/ 	.short	0x0107
        /*099a*/ 	.byte	0x3f
	.zero		1


	//   ....[53]....
        /*099c*/ 	.word	0x0000e690
        /*09a0*/ 	.word	0x00000006
        /*09a4*/ 	.word	0x0002a850
        /*09a8*/ 	.short	0x0101
        /*09aa*/ 	.byte	0x3f
	.zero		1


	//   ....[54]....
        /*09ac*/ 	.word	0x0000e920
        /*09b0*/ 	.word	0x00000004
        /*09b4*/ 	.word	0x0002a860
        /*09b8*/ 	.short	0x010a
        /*09ba*/ 	.byte	0x3f
	.zero		1


	//   ....[55]....
        /*09bc*/ 	.word	0x0000ed20
        /*09c0*/ 	.word	0x00000004
        /*09c4*/ 	.word	0x0002a850
        /*09c8*/ 	.short	0x0107
        /*09ca*/ 	.byte	0x3f
	.zero		1


	//   ....[56]....
        /*09cc*/ 	.word	0x0000ede0
        /*09d0*/ 	.word	0x00000004
        /*09d4*/ 	.word	0x0002a850
        /*09d8*/ 	.short	0x0101
        /*09da*/ 	.byte	0x3f
	.zero		1


	//   ....[57]....
        /*09dc*/ 	.word	0x0000f080
        /*09e0*/ 	.word	0x00000004
        /*09e4*/ 	.word	0x0002a820
        /*09e8*/ 	.short	0x010a
        /*09ea*/ 	.byte	0x3f
	.zero		1


	//   ....[58]....
        /*09ec*/ 	.word	0x0000f200
        /*09f0*/ 	.word	0x00000005
        /*09f4*/ 	.word	0x0002a840
        /*09f8*/ 	.short	0x010a
        /*09fa*/ 	.byte	0x3f
	.zero		1


	//   ....[59]....
        /*09fc*/ 	.word	0x0000f2a0
        /*0a00*/ 	.word	0x00000017
        /*0a04*/ 	.word	0x0002a840
        /*0a08*/ 	.short	0x010a
        /*0a0a*/ 	.byte	0x3f
	.zero		1


	//   ....[60]....
        /*0a0c*/ 	.word	0x0000f2e0
        /*0a10*/ 	.word	0x00000005
        /*0a14*/ 	.word	0x0002a860
        /*0a18*/ 	.short	0x010a
        /*0a1a*/ 	.byte	0x3f
	.zero		1


	//   ....[61]....
        /*0a1c*/ 	.word	0x0000f320
        /*0a20*/ 	.word	0x00000017
        /*0a24*/ 	.word	0x0002a860
        /*0a28*/ 	.short	0x010a
        /*0a2a*/ 	.byte	0x3f
	.zero		1


	//   ....[62]....
        /*0a2c*/ 	.word	0x0000f390
        /*0a30*/ 	.word	0x00000003
        /*0a34*/ 	.word	0x0002a800
        /*0a38*/ 	.short	0x010a
        /*0a3a*/ 	.byte	0x3f
	.zero		1


	//   ....[63]....
        /*0a3c*/ 	.word	0x0000f3e0
        /*0a40*/ 	.word	0x00000000
        /*0a44*/ 	.word	0x0002a830
        /*0a48*/ 	.short	0x010a
        /*0a4a*/ 	.byte	0x3f
	.zero		1


	//   ....[64]....
        /*0a4c*/ 	.word	0x0000f440
        /*0a50*/ 	.word	0x0000000a
        /*0a54*/ 	.word	0x0002a830
        /*0a58*/ 	.short	0x010a
        /*0a5a*/ 	.byte	0x3f
	.zero		1


	//   ....[65]....
        /*0a5c*/ 	.word	0x0000f4a0
        /*0a60*/ 	.word	0x00000009
        /*0a64*/ 	.word	0x0002a850
        /*0a68*/ 	.short	0x010a
        /*0a6a*/ 	.byte	0x3f
	.zero		1


	//   ....[66]....
        /*0a6c*/ 	.word	0x0000f500
        /*0a70*/ 	.word	0x0000000a
        /*0a74*/ 	.word	0x0002a830
        /*0a78*/ 	.short	0x010a
        /*0a7a*/ 	.byte	0x3f
	.zero		1


	//   ....[67]....
        /*0a7c*/ 	.word	0x0000f560
        /*0a80*/ 	.word	0x00000009
        /*0a84*/ 	.word	0x0002a850
        /*0a88*/ 	.short	0x010a
        /*0a8a*/ 	.byte	0x3f
	.zero		1


	//   ....[68]....
        /*0a8c*/ 	.word	0x0000f5c0
        /*0a90*/ 	.word	0x00000003
        /*0a94*/ 	.word	0x0002a850
        /*0a98*/ 	.short	0x010a
        /*0a9a*/ 	.byte	0x3f
	.zero		1


	//   ....[69]....
        /*0a9c*/ 	.word	0x0000f6c0
        /*0aa0*/ 	.word	0x00000000
        /*0aa4*/ 	.word	0x0002a840
        /*0aa8*/ 	.short	0x010a
        /*0aaa*/ 	.byte	0x3f
	.zero		1


	//   ....[70]....
        /*0aac*/ 	.word	0x00010960
        /*0ab0*/ 	.word	0x00000011
        /*0ab4*/ 	.word	0x0002a820
        /*0ab8*/ 	.short	0x010a
        /*0aba*/ 	.byte	0x3f
	.zero		1


	//   ....[71]....
        /*0abc*/ 	.word	0x000109b0
        /*0ac0*/ 	.word	0x00000006
        /*0ac4*/ 	.word	0x0002a840
        /*0ac8*/ 	.short	0x010a
        /*0aca*/ 	.byte	0x3f
	.zero		1


	//   ....[72]....
        /*0acc*/ 	.word	0x000110e0
        /*0ad0*/ 	.word	0x00000006
        /*0ad4*/ 	.word	0x0002a860
        /*0ad8*/ 	.short	0x010a
        /*0ada*/ 	.byte	0x3f
	.zero		1


	//   ....[73]....
        /*0adc*/ 	.word	0x00011880
        /*0ae0*/ 	.word	0x00000004
        /*0ae4*/ 	.word	0x0002a860
        /*0ae8*/ 	.short	0x010a
        /*0aea*/ 	.byte	0x3f
	.zero		1


	//   ....[74]....
        /*0aec*/ 	.word	0x00012190
        /*0af0*/ 	.word	0x00000004
        /*0af4*/ 	.word	0x0002a820
        /*0af8*/ 	.short	0x010a
        /*0afa*/ 	.byte	0x3f
	.zero		1


	//   ....[75]....
        /*0afc*/ 	.word	0x00012330
        /*0b00*/ 	.word	0x00000005
        /*0b04*/ 	.word	0x0002a840
        /*0b08*/ 	.short	0x010a
        /*0b0a*/ 	.byte	0x3f
	.zero		1


	//   ....[76]....
        /*0b0c*/ 	.word	0x00012380
        /*0b10*/ 	.word	0x00000017
        /*0b14*/ 	.word	0x0002a840
        /*0b18*/ 	.short	0x010a
        /*0b1a*/ 	.byte	0x3f
	.zero		1


	//   ....[77]....
        /*0b1c*/ 	.word	0x000123d0
        /*0b20*/ 	.word	0x00000005
        /*0b24*/ 	.word	0x0002a860
        /*0b28*/ 	.short	0x010a
        /*0b2a*/ 	.byte	0x3f
	.zero		1


	//----- nvinfo : EIATTR_NUM_MBARRIERS
	.align		4
.L_512:
        /*0b2c*/ 	.byte	0x03, 0x38
        /*0b2e*/ 	.short	0x0016


	//----- nvinfo : EIATTR_EXIT_INSTR_OFFSETS
	.align		4
        /*0b30*/ 	.byte	0x04, 0x1c
        /*0b32*/ 	.short	(.L_514 - .L_513)


	//   ....[0]....
.L_513:
        /*0b34*/ 	.word	0x00000930


	//   ....[1]....
        /*0b38*/ 	.word	0x0000b260


	//   ....[2]....
        /*0b3c*/ 	.word	0x0000f370


	//----- nvinfo : EIATTR_MAX_THREADS
	.align		4
.L_514:
        /*0b40*/ 	.byte	0x04, 0x05
        /*0b42*/ 	.short	(.L_516 - .L_515)
.L_515:
        /*0b44*/ 	.word	0x00000180
        /*0b48*/ 	.word	0x00000001
        /*0b4c*/ 	.word	0x00000001


	//----- nvinfo : EIATTR_CRS_STACK_SIZE
	.align		4
.L_516:
        /*0b50*/ 	.byte	0x04, 0x1e
        /*0b52*/ 	.short	(.L_518 - .L_517)
.L_517:
        /*0b54*/ 	.word	0x00000000


	//----- nvinfo : EIATTR_CBANK_PARAM_SIZE
	.align		4
.L_518:
        /*0b58*/ 	.byte	0x03, 0x19
        /*0b5a*/ 	.short	0x0af0


	//----- nvinfo : EIATTR_PARAM_CBANK
	.align		4
        /*0b5c*/ 	.byte	0x04, 0x0a
        /*0b5e*/ 	.short	(.L_520 - .L_519)
	.align		4
.L_519:
        /*0b60*/ 	.word	index@(.nv.constant0._ZN7cutlass13device_kernelIN5flash11enable_sm90INS1_16FlashAttnFwdSm90INS1_25CollectiveMainloopFwdSm90ILi2EN4cute5tupleIJNS5_1CILi1EEES8_S8_EEENS6_IJNS7_ILi128EEENS7_ILi96EEENS7_ILi192EEEEEELi128ENS_10bfloat16_tEfNS_4arch4Sm90ELb1ELb0ELb1ELb0ELb1ELb0ELb0ELb1ELb1ELb1ELb0ELb0EEENS1_21CollectiveEpilogueFwdINS6_IJSA_SA_SB_EEES9_SE_SG_Li256ELb0ELb1ELb0ELb0EEENS1_30DynamicPersistentTileSchedulerILi256ELi128ELb0ELb1ELb1EEEEEEEEEvNT_6ParamsE)
        /*0b64*/ 	.short	0x0210
        /*0b66*/ 	.short	0x0af0


	//----- nvinfo : EIATTR_SW_WAR
	.align		4
.L_520:
        /*0b68*/ 	.byte	0x04, 0x36
        /*0b6a*/ 	.short	(.L_522 - .L_521)
.L_521:
        /*0b6c*/ 	.word	0x00000008
.L_522:


//--------------------- .nv.info._ZN7cutlass13device_kernelIN5flash11enable_sm90INS1_16FlashAttnFwdSm90INS1_25CollectiveMainloopFwdSm90ILi2EN4cute5tupleIJNS5_1CILi1EEES8_S8_EEENS6_IJNS7_ILi128EEENS7_ILi96EEENS7_ILi192EEEEEELi128ENS_10bfloat16_tEfNS_4arch4Sm90ELb1ELb0ELb1ELb1ELb1ELb0ELb0ELb1ELb1ELb1ELb0ELb0EEENS1_21CollectiveEpilogueFwdINS6_IJSA_SA_SB_EEES9_SE_SG_Li256ELb1ELb1ELb0ELb0EEENS1_36VarlenDynamicPersistentTileSchedulerILi128ELi96ELi256ELi128ELb0ELb1ELb1ELb1ELb1ELb1EEEEEEEEEvNT_6ParamsE --------------------------
	.section	.nv.info._ZN7cutlass13device_kernelIN5flash11enable_sm90INS1_16FlashAttnFwdSm90INS1_25CollectiveMainloopFwdSm90ILi2EN4cute5tupleIJNS5_1CILi1EEES8_S8_EEENS6_IJNS7_ILi128EEENS7_ILi96EEENS7_ILi192EEEEEELi128ENS_10bfloat16_tEfNS_4arch4Sm90ELb1ELb0ELb1ELb1ELb1ELb0ELb0ELb1ELb1ELb1ELb0ELb0EEENS1_21CollectiveEpilogueFwdINS6_IJSA_SA_SB_EEES9_SE_SG_Li256ELb1ELb1ELb0ELb0EEENS1_36VarlenDynamicPersistentTileSchedulerILi128ELi96ELi256ELi128ELb0ELb1ELb1ELb1ELb1ELb1EEEEEEEEEvNT_6ParamsE,"",@"SHT_CUDA_INFO"
	.sectionflags	@""
	.align	4


	//----- nvinfo : EIATTR_CUDA_API_VERSION
	.align		4
        /*0000*/ 	.byte	0x04, 0x37
        /*0002*/ 	.short	(.L_524 - .L_523)
.L_523:
        /*0004*/ 	.word	0x00000082


	//----- nvinfo : EIATTR_KPARAM_INFO
	.align		4
.L_524:
        /*0008*/ 	.byte	0x04, 0x17
        /*000a*/ 	.short	(.L_526 - .L_525)
.L_525:
        /*000c*/ 	.word	0x00000000
        /*0010*/ 	.short	0x0000
        /*0012*/ 	.short	0x0070
        /*0014*/ 	.byte	0x00, 0xf0, 0x01, 0x2a


	//----- nvinfo : EIATTR_SPARSE_MMA_MASK
	.align		4
.L_526:
        /*0018*/ 	.byte	0x03, 0x50
        /*001a*/ 	.short	0x0000


	//----- nvinfo : EIATTR_MAXREG_COUNT
	.align		4
        /*001c*/ 	.byte	0x03, 0x1b
        /*001e*/ 	.short	0x00a8


	//----- nvinfo : EIATTR_NUM_BARRIERS
	.align		4
        /*0020*/ 	.byte	0x02, 0x4c
        /*0022*/ 	.byte	0x09
	.zero		1


	//----- nvinfo : EIATTR_EXTERNS
	.align		4
        /*0024*/ 	.byte	0x04, 0x0f
        /*0026*/ 	.short	(.L_528 - .L_527)


	//   ....[0]....
	.align		4
.L_527:
        /*0028*/ 	.word	index@(__assertfail)


	//----- nvinfo : EIATTR_ANNOTATIONS
	.align		4
.L_528:
        /*002c*/ 	.byte	0x04, 0x55
        /*002e*/ 	.short	(.L_530 - .L_529)


	//   ....[0]....
.L_529:
        /* <DEDUP_REMOVED lines=11> */


	//----- nvinfo : EIATTR_MERCURY_ISA_VERSION
	.align		4
.L_530:
        /*00d0*/ 	.byte	0x03, 0x5f
        /*00d2*/ 	.short	0x0101


	//----- nvinfo : EIATTR_UNUSED_LOAD_BYTE_OFFSET
	.align		4
        /*00d4*/ 	.byte	0x04, 0x44
        /*00d6*/ 	.short	(.L_532 - .L_531)


	//   ....[0]....
.L_531:
        /*00d8*/ 	.word	0x00000930
        /*00dc*/ 	.word	0x0000fff0


	//   ....[1]....
        /*00e0*/ 	.word	0x00009680
        /*00e4*/ 	.word	0x0000fff0


	//----- nvinfo : EIATTR_INT_WARP_WIDE_INSTR_OFFSETS
	.align		4
.L_532:
        /*00e8*/ 	.byte	0x04, 0x31
        /*00ea*/ 	.short	(.L_534 - .L_533)


	//   ....[0]....
.L_533:
        /*00ec*/ 	.word	0x000000c0


	//   ....[1]....
        /*00f0*/ 	.word	0x000000d0


	//   ....[2]....
        /*00f4*/ 	.word	0x00000170


	//   ....[3]....
        /*00f8*/ 	.word	0x0000c8d0


	//   ....[4]....
        /*00fc*/ 	.word	0x0000c960


	//   ....[5]....
        /*0100*/ 	.word	0x0000f880


	//   ....[6]....
        /*0104*/ 	.word	0x0000f910


	//----- nvinfo : EIATTR_COOP_GROUP_MASK_REGIDS
	.align		4
.L_534:
        /*0108*/ 	.byte	0x04, 0x29
        /*010a*/ 	.short	(.L_536 - .L_535)


	//   ....[0]....
.L_535:
        /*010c*/ 	.word	0xffffffff


	//   ....[1]....
        /*0110*/ 	.word	0xffffffff


	//   ....[2]....
        /*0114*/ 	.word	0xffffffff


	//   ....[3]....
        /*0118*/ 	.word	0xffffffff


	//   ....[4]....
        /*011c*/ 	.word	0xffffffff


	//   ....[5]....
        /*0120*/ 	.word	0xffffffff


	//   ....[6]....
        /*0124*/ 	.word	0xffffffff


	//   ....[7]....
        /*0128*/ 	.word	0xffffffff


	//   ....[8]....
        /*012c*/ 	.word	0xffffffff


	//   ....[9]....
        /*0130*/ 	.word	0xffffffff


	//   ....[10]....
        /*0134*/ 	.word	0xffffffff


	//   ....[11]....
        /*0138*/ 	.word	0xffffffff


	//   ....[12]....
        /*013c*/ 	.word	0xffffffff


	//   ....[13]....
        /*0140*/ 	.word	0xffffffff


	//   ....[14]....
        /*0144*/ 	.word	0xffffffff


	//   ....[15]....
        /*0148*/ 	.word	0xffffffff


	//   ....[16]....
        /*014c*/ 	.word	0xffffffff


	//   ....[17]....
        /*0150*/ 	.word	0xffffffff


	//   ....[18]....
        /*0154*/ 	.word	0xffffffff


	//   ....[19]....
        /*0158*/ 	.word	0xffffffff


	//   ....[20]....
        /*015c*/ 	.word	0xffffffff


	//   ....[21]....
        /*0160*/ 	.word	0xffffffff


	//   ....[22]....
        /*0164*/ 	.word	0xffffffff


	//   ....[23]....
        /*0168*/ 	.word	0xffffffff


	//   ....[24]....
        /*016c*/ 	.word	0xffffffff


	//   ....[25]....
        /*0170*/ 	.word	0xffffffff


	//   ....[26]....
        /*0174*/ 	.word	0xffffffff


	//   ....[27]....
        /*0178*/ 	.word	0xffffffff


	//   ....[28]....
        /*017c*/ 	.word	0xffffffff


	//   ....[29]....
        /*0180*/ 	.word	0xffffffff


	//   ....[30]....
        /*0184*/ 	.word	0xffffffff


	//   ....[31]....
        /*0188*/ 	.word	0xffffffff


	//   ....[32]....
        /*018c*/ 	.word	0xffffffff


	//   ....[33]....
        /*0190*/ 	.word	0xffffffff


	//   ....[34]....
        /*0194*/ 	.word	0xffffffff


	//   ....[35]....
        /*0198*/ 	.word	0xffffffff


	//   ....[36]....
        /*019c*/ 	.word	0xffffffff


	//   ....[37]....
        /*01a0*/ 	.word	0xffffffff


	//   ....[38]....
        /*01a4*/ 	.word	0xffffffff


	//   ....[39]....
        /*01a8*/ 	.word	0xffffffff


	//   ....[40]....
        /*01ac*/ 	.word	0xffffffff


	//   ....[41]....
        /*01b0*/ 	.word	0xffffffff


	//   ....[42]....
        /*01b4*/ 	.word	0xffffffff


	//   ....[43]....
        /*01b8*/ 	.word	0xffffffff


	//   ....[44]....
        /*01bc*/ 	.word	0xffffffff


	//   ....[45]....
        /*01c0*/ 	.word	0xffffffff


	//   ....[46]....
        /*01c4*/ 	.word	0xffffffff


	//   ....[47]....
        /*01c8*/ 	.word	0xffffffff


	//   ....[48]....
        /*01cc*/ 	.word	0xffffffff


	//   ....[49]....
        /*01d0*/ 	.word	0xffffffff


	//   ....[50]....
        /*01d4*/ 	.word	0xffffffff


	//   ....[51]....
        /*01d8*/ 	.word	0xffffffff


	//   ....[52]....
        /*01dc*/ 	.word	0xffffffff


	//   ....[53]....
        /*01e0*/ 	.word	0xffffffff


	//   ....[54]....
        /*01e4*/ 	.word	0xffffffff


	//   ....[55]....
        /*01e8*/ 	.word	0xffffffff


	//   ....[56]....
        /*01ec*/ 	.word	0xffffffff


	//   ....[57]....
        /*01f0*/ 	.word	0xffffffff


	//   ....[58]....
        /*01f4*/ 	.word	0xffffffff


	//   ....[59]....
        /*01f8*/ 	.word	0xffffffff


	//   ....[60]....
        /*01fc*/ 	.word	0xffffffff


	//   ....[61]....
        /*0200*/ 	.word	0xffffffff


	//   ....[62]....
        /*0204*/ 	.word	0xffffffff


	//   ....[63]....
        /*0208*/ 	.word	0xffffffff


	//   ....[64]....
        /*020c*/ 	.word	0xffffffff


	//   ....[65]....
        /*0210*/ 	.word	0xffffffff


	//   ....[66]....
        /*0214*/ 	.word	0xffffffff


	//   ....[67]....
        /*0218*/ 	.word	0xffffffff


	//   ....[68]....
        /*021c*/ 	.word	0xffffffff


	//   ....[69]....
        /*0220*/ 	.word	0xffffffff


	//   ....[70]....
        /*0224*/ 	.word	0xffffffff


	//   ....[71]....
        /*0228*/ 	.word	0xffffffff


	//   ....[72]....
        /*022c*/ 	.word	0xffffffff


	//   ....[73]....
        /*0230*/ 	.word	0xffffffff


	//   ....[74]....
        /*0234*/ 	.word	0xffffffff


	//   ....[75]....
        /*0238*/ 	.word	0xffffffff


	//   ....[76]....
        /*023c*/ 	.word	0xffffffff


	//   ....[77]....
        /*0240*/ 	.word	0xffffffff


	//   ....[78]....
        /*0244*/ 	.word	0xffffffff


	//   ....[79]....
        /*0248*/ 	.word	0xffffffff


	//   ....[80]....
        /*024c*/ 	.word	0xffffffff


	//   ....[81]....
        /*0250*/ 	.word	0xffffffff


	//   ....[82]....
        /*0254*/ 	.word	0xffffffff


	//   ....[83]....
        /*0258*/ 	.word	0xffffffff


	//   ....[84]....
        /*025c*/ 	.word	0xffffffff


	//   ....[85]....
        /*0260*/ 	.word	0xffffffff


	//   ....[86]....
        /*0264*/ 	.word	0xffffffff


	//   ....[87]....
        /*0268*/ 	.word	0xffffffff


	//   ....[88]....
        /*026c*/ 	.word	0xffffffff


	//   ....[89]....
        /*0270*/ 	.word	0xffffffff


	//   ....[90]....
        /*0274*/ 	.word	0xffffffff


	//   ....[91]....
        /*0278*/ 	.word	0xffffffff


	//   ....[92]....
        /*027c*/ 	.word	0xffffffff


	//   ....[93]....
        /*0280*/ 	.word	0xffffffff


	//   ....[94]....
        /*0284*/ 	.word	0xffffffff


	//   ....[95]....
        /*0288*/ 	.word	0xffffffff


	//   ....[96]....
        /*028c*/ 	.word	0xffffffff


	//   ....[97]....
        /*0290*/ 	.word	0xffffffff


	//   ....[98]....
        /*0294*/ 	.word	0xffffffff


	//   ....[99]....
        /*0298*/ 	.word	0xffffffff


	//   ....[100]....
        /*029c*/ 	.word	0xffffffff


	//   ....[101]....
        /*02a0*/ 	.word	0xffffffff


	//   ....[102]....
        /*02a4*/ 	.word	0xffffffff


	//   ....[103]....
        /*02a8*/ 	.word	0xffffffff


	//   ....[104]....
        /*02ac*/ 	.word	0xffffffff


	//   ....[105]....
        /*02b0*/ 	.word	0xffffffff


	//   ....[106]....
        /*02b4*/ 	.word	0xffffffff


	//   ....[107]....
        /*02b8*/ 	.word	0xffffffff


	//   ....[108]....
        /*02bc*/ 	.word	0xffffffff


	//   ....[109]....
        /*02c0*/ 	.word	0xffffffff


	//   ....[110]....
        /*02c4*/ 	.word	0xffffffff


	//   ....[111]....
        /*02c8*/ 	.word	0xffffffff


	//   ....[112]....
        /*02cc*/ 	.word	0xffffffff


	//   ....[113]....
        /*02d0*/ 	.word	0xffffffff


	//   ....[114]....
        /*02d4*/ 	.word	0xffffffff


	//   ....[115]....
        /*02d8*/ 	.word	0xffffffff


	//   ....[116]....
        /*02dc*/ 	.word	0xffffffff


	//   ....[117]....
        /*02e0*/ 	.word	0xffffffff


	//   ....[118]....
        /*02e4*/ 	.word	0xffffffff


	//   ....[119]....
        /*02e8*/ 	.word	0xffffffff


	//   ....[120]....
        /*02ec*/ 	.word	0xffffffff


	//   ....[121]....
        /*02f0*/ 	.word	0xffffffff


	//   ....[122]....
        /*02f4*/ 	.word	0xffffffff


	//   ....[123]....
        /*02f8*/ 	.word	0xffffffff


	//   ....[124]....
        /*02fc*/ 	.word	0xffffffff


	//   ....[125]....
        /*0300*/ 	.word	0xffffffff


	//   ....[126]....
        /*0304*/ 	.word	0xffffffff


	//   ....[127]....
        /*0308*/ 	.word	0xffffffff


	//   ....[128]....
        /*030c*/ 	.word	0xffffffff


	//   ....[129]....
        /*0310*/ 	.word	0xffffffff


	//   ....[130]....
        /*0314*/ 	.word	0xffffffff


	//   ....[131]....
        /*0318*/ 	.word	0xffffffff


	//   ....[132]....
        /*031c*/ 	.word	0xffffffff


	//   ....[133]....
        /*0320*/ 	.word	0xffffffff


	//   ....[134]....
        /*0324*/ 	.word	0xffffffff


	//   ....[135]....
        /*0328*/ 	.word	0xffffffff


	//   ....[136]....
        /*032c*/ 	.word	0xffffffff


	//   ....[137]....
        /*0330*/ 	.word	0xffffffff


	//   ....[138]....
        /*0334*/ 	.word	0xffffffff


	//   ....[139]....
        /*0338*/ 	.word	0xffffffff


	//   ....[140]....
        /*033c*/ 	.word	0xffffffff


	//   ....[141]....
        /*0340*/ 	.word	0xffffffff


	//   ....[142]....
        /*0344*/ 	.word	0xffffffff


	//   ....[143]....
        /*0348*/ 	.word	0xffffffff


	//   ....[144]....
        /*034c*/ 	.word	0xffffffff


	//   ....[145]....
        /*0350*/ 	.word	0x0500000f


	//   ....[146]....
        /*0354*/ 	.word	0x0500000f


	//   ....[147]....
        /*0358*/ 	.word	0x0500000f


	//   ....[148]....
        /*035c*/ 	.word	0x0500000f


	//   ....[149]....
        /*0360*/ 	.word	0x0500000f


	//   ....[150]....
        /*0364*/ 	.word	0x0500000f


	//   ....[151]....
        /*0368*/ 	.word	0x0500000f


	//   ....[152]....
        /*036c*/ 	.word	0x0500000f


	//   ....[153]....
        /*0370*/ 	.word	0x0500000f


	//   ....[154]....
        /*0374*/ 	.word	0x0500000f


	//   ....[155]....
        /*0378*/ 	.word	0x0500000f


	//   ....[156]....
        /*037c*/ 	.word	0x0500000f


	//   ....[157]....
        /*0380*/ 	.word	0x0500000f


	//   ....[158]....
        /*0384*/ 	.word	0x0500000f


	//   ....[159]....
        /*0388*/ 	.word	0x0500000f


	//   ....[160]....
        /*038c*/ 	.word	0x0500000f


	//   ....[161]....
        /*0390*/ 	.word	0x0500000f


	//   ....[162]....
        /*0394*/ 	.word	0x0500000f


	//   ....[163]....
        /*0398*/ 	.word	0x0500000f


	//   ....[164]....
        /*039c*/ 	.word	0x0500000f


	//   ....[165]....
        /*03a0*/ 	.word	0x0500000f


	//   ....[166]....
        /*03a4*/ 	.word	0x0500000f


	//   ....[167]....
        /*03a8*/ 	.word	0x0500000f


	//   ....[168]....
        /*03ac*/ 	.word	0x0500000f


	//   ....[169]....
        /*03b0*/ 	.word	0x0500000f


	//   ....[170]....
        /*03b4*/ 	.word	0x0500000f


	//   ....[171]....
        /*03b8*/ 	.word	0x0500000f


	//   ....[172]....
        /*03bc*/ 	.word	0x0500000f


	//   ....[173]....
        /*03c0*/ 	.word	0x0500000f


	//   ....[174]....
        /*03c4*/ 	.word	0x0500000f


	//   ....[175]....
        /*03c8*/ 	.word	0x0500000f


	//   ....[176]....
        /*03cc*/ 	.word	0x0500000f


	//   ....[177]....
        /*03d0*/ 	.word	0x0500000f


	//   ....[178]....
        /*03d4*/ 	.word	0x0500000f


	//   ....[179]....
        /*03d8*/ 	.word	0x0500000f


	//   ....[180]....
        /*03dc*/ 	.word	0x0500000f


	//   ....[181]....
        /*03e0*/ 	.word	0x0500000f


	//   ....[182]....
        /*03e4*/ 	.word	0x0500000f


	//   ....[183]....
        /*03e8*/ 	.word	0x0500000f


	//   ....[184]....
        /*03ec*/ 	.word	0x0500000f


	//   ....[185]....
        /*03f0*/ 	.word	0x0500000f


	//   ....[186]....
        /*03f4*/ 	.word	0x0500000f


	//   ....[187]....
        /*03f8*/ 	.word	0x0500000f


	//   ....[188]....
        /*03fc*/ 	.word	0x0500000f


	//   ....[189]....
        /*0400*/ 	.word	0x0500000f


	//   ....[190]....
        /*0404*/ 	.word	0x0500000f


	//   ....[191]....
        /*0408*/ 	.word	0x0500000f


	//   ....[192]....
        /*040c*/ 	.word	0x0500000f


	//   ....[193]....
        /*0410*/ 	.word	0x0500000f


	//   ....[194]....
        /*0414*/ 	.word	0x0500000f


	//   ....[195]....
        /*0418*/ 	.word	0x0500000f


	//   ....[196]....
        /*041c*/ 	.word	0x0500000f


	//   ....[197]....
        /*0420*/ 	.word	0x0500000f


	//   ....[198]....
        /*0424*/ 	.word	0x0500000f


	//   ....[199]....
        /*0428*/ 	.word	0x0500000f


	//   ....[200]....
        /*042c*/ 	.word	0x0500000f


	//   ....[201]....
        /*0430*/ 	.word	0x0500000f


	//   ....[202]....
        /*0434*/ 	.word	0x0500000f


	//   ....[203]....
        /*0438*/ 	.word	0x0500000f


	//   ....[204]....
        /*043c*/ 	.word	0x0500000f


	//   ....[205]....
        /*0440*/ 	.word	0x0500000f


	//   ....[206]....
        /*0444*/ 	.word	0x0500000f


	//   ....[207]....
        /*0448*/ 	.word	0x0500000f


	//   ....[208]....
        /*044c*/ 	.word	0x0500000f


	//   ....[209]....
        /*0450*/ 	.word	0x0500000f


	//   ....[210]....
        /*0454*/ 	.word	0x0500000f


	//   ....[211]....
        /*0458*/ 	.word	0x0500000f


	//   ....[212]....
        /*045c*/ 	.word	0x0500000f


	//   ....[213]....
        /*0460*/ 	.word	0x0500000f


	//   ....[214]....
        /*0464*/ 	.word	0x0500000f


	//   ....[215]....
        /*0468*/ 	.word	0x0500000f


	//   ....[216]....
        /*046c*/ 	.word	0x0500000f


	//   ....[217]....
        /*0470*/ 	.word	0x0500000f


	//   ....[218]....
        /*0474*/ 	.word	0x0500000f


	//   ....[219]....
        /*0478*/ 	.word	0x0500000f


	//   ....[220]....
        /*047c*/ 	.word	0x0500000f


	//   ....[221]....
        /*0480*/ 	.word	0x0500000f


	//   ....[222]....
        /*0484*/ 	.word	0x0500000f


	//   ....[223]....
        /*0488*/ 	.word	0x0500000f


	//   ....[224]....
        /*048c*/ 	.word	0x0500000f


	//   ....[225]....
        /*0490*/ 	.word	0x0500000f


	//   ....[226]....
        /*0494*/ 	.word	0x0500000f


	//   ....[227]....
        /*0498*/ 	.word	0x0500000f


	//----- nvinfo : EIATTR_COOP_GROUP_INSTR_OFFSETS
	.align		4
.L_536:
        /*049c*/ 	.byte	0x04, 0x28
        /*049e*/ 	.short	(.L_538 - .L_537)


	//   ....[0]....
.L_537:
        /*04a0*/ 	.word	0x00000070


	//   ....[1]....
        /*04a4*/ 	.word	0x000000b0


	//   ....[2]....
        /*04a8*/ 	.word	0x000002d0


	//   ....[3]....
        /*04ac*/ 	.word	0x00000430


	//   ....[4]....
        /*04b0*/ 	.word	0x00000550


	//   ....[5]....
        /*04b4*/ 	.word	0x000006b0


	//   ....[6]....
        /*04b8*/ 	.word	0x000013f0


	//   ....[7]....
        /*04bc*/ 	.word	0x00002070


	//   ....[8]....
        /*04c0*/ 	.word	0x000020b0


	//   ....[9]....
        /*04c4*/ 	.word	0x00002850


	//   ....[10]....
        /*04c8*/ 	.word	0x00002910


	//   ....[11]....
        /*04cc*/ 	.word	0x00003000


	//   ....[12]....
        /*04d0*/ 	.word	0x00003090


	//   ....[13]....
        /*04d4*/ 	.word	0x00004c60


	//   ....[14]....
        /*04d8*/ 	.word	0x00004ca0


	//   ....[15]....
        /*04dc*/ 	.word	0x000053c0


	//   ....[16]....
        /*04e0*/ 	.word	0x000054a0


	//   ....[17]....
        /*04e4*/ 	.word	0x00005b80


	//   ....[18]....
        /*04e8*/ 	.word	0x00005c00


	//   ....[19]....
        /*04ec*/ 	.word	0x00007c80


	//   ....[20]....
        /*04f0*/ 	.word	0x00007cb0


	//   ....[21]....
        /*04f4*/ 	.word	0x00007ce0


	//   ....[22]....
        /*04f8*/ 	.word	0x00007d00


	//   ....[23]....
        /*04fc*/ 	.word	0x00008de0


	//   ....[24]....
        /*0500*/ 	.word	0x00008e10


	//   ....[25]....
        /*0504*/ 	.word	0x00008eb0


	//   ....[26]....
        /*0508*/ 	.word	0x00008ec0


	//   ....[27]....
        /*050c*/ 	.word	0x0000a0c0


	//   ....[28]....
        /*0510*/ 	.word	0x0000a100


	//   ....[29]....
        /*0514*/ 	.word	0x0000a140


	//   ....[30]....
        /*0518*/ 	.word	0x0000a170


	//   ....[31]....
        /*051c*/ 	.word	0x0000a6e0


	//   ....[32]....
        /*0520*/ 	.word	0x0000a720


	//   ....[33]....
        /*0524*/ 	.word	0x0000a7e0


	//   ....[34]....
        /*0528*/ 	.word	0x0000a800


	//   ....[35]....
        /*052c*/ 	.word	0x0000a8c0


	//   ....[36]....
        /*0530*/ 	.word	0x0000a8e0


	//   ....[37]....
        /*0534*/ 	.word	0x0000a9b0


	//   ....[38]....
        /*0538*/ 	.word	0x0000a9d0


	//   ....[39]....
        /*053c*/ 	.word	0x0000b200


	//   ....[40]....
        /*0540*/ 	.word	0x0000b210


	//   ....[41]....
        /*0544*/ 	.word	0x0000b2d0


	//   ....[42]....
        /*0548*/ 	.word	0x0000b2f0


	//   ....[43]....
        /*054c*/ 	.word	0x0000b3b0


	//   ....[44]....
        /*0550*/ 	.word	0x0000b3d0


	//   ....[45]....
        /*0554*/ 	.word	0x0000b4a0


	//   ....[46]....
        /*0558*/ 	.word	0x0000b4c0


	//   ....[47]....
        /*055c*/ 	.word	0x0000b600


	//   ....[48]....
        /*0560*/ 	.word	0x0000b7d0


	//   ....[49]....
        /*0564*/ 	.word	0x0000b800


	//   ....[50]....
        /*0568*/ 	.word	0x0000b830


	//   ....[51]....
        /*056c*/ 	.word	0x0000b860


	//   ....[52]....
        /*0570*/ 	.word	0x0000b890


	//   ....[53]....
        /*0574*/ 	.word	0x0000b8c0


	//   ....[54]....
        /*0578*/ 	.word	0x0000ba10


	//   ....[55]....
        /*057c*/ 	.word	0x0000ba40


	//   ....[56]....
        /*0580*/ 	.word	0x0000ba70


	//   ....[57]....
        /*0584*/ 	.word	0x0000baa0


	//   ....[58]....
        /*0588*/ 	.word	0x0000bad0


	//   ....[59]....
        /*058c*/ 	.word	0x0000bb00


	//   ....[60]....
        /*0590*/ 	.word	0x0000bb90


	//   ....[61]....
        /*0594*/ 	.word	0x0000bbf0


	//   ....[62]....
        /*0598*/ 	.word	0x0000bc80


	//   ....[63]....
        /*059c*/ 	.word	0x0000d580


	//   ....[64]....
        /*05a0*/ 	.word	0x0000d5a0


	//   ....[65]....
        /*05a4*/ 	.word	0x0000d650


	//   ....[66]....
        /*05a8*/ 	.word	0x0000d670


	//   ....[67]....
        /*05ac*/ 	.word	0x0000d710


	//   ....[68]....
        /*05b0*/ 	.word	0x0000d730


	//   ....[69]....
        /*05b4*/ 	.word	0x0000d7d0


	//   ....[70]....
        /*05b8*/ 	.word	0x0000d7f0


	//   ....[71]....
        /*05bc*/ 	.word	0x0000d890


	//   ....[72]....
        /*05c0*/ 	.word	0x0000d8b0


	//   ....[73]....
        /*05c4*/ 	.word	0x0000d8c0


	//   ....[74]....
        /*05c8*/ 	.word	0x0000d950


	//   ....[75]....
        /*05cc*/ 	.word	0x0000e100


	//   ....[76]....
        /*05d0*/ 	.word	0x0000e130


	//   ....[77]....
        /*05d4*/ 	.word	0x0000e190


	//   ....[78]....
        /*05d8*/ 	.word	0x0000e1f0


	//   ....[79]....
        /*05dc*/ 	.word	0x0000e240


	//   ....[80]....
        /*05e0*/ 	.word	0x0000e2a0


	//   ....[81]....
        /*05e4*/ 	.word	0x0000e2f0


	//   ....[82]....
        /*05e8*/ 	.word	0x0000e350


	//   ....[83]....
        /*05ec*/ 	.word	0x0000e390


	//   ....[84]....
        /*05f0*/ 	.word	0x0000e400


	//   ....[85]....
        /*05f4*/ 	.word	0x0000e440


	//   ....[86]....
        /*05f8*/ 	.word	0x0000e4b0


	//   ....[87]....
        /*05fc*/ 	.word	0x0000e4f0


	//   ....[88]....
        /*0600*/ 	.word	0x0000e550


	//   ....[89]....
        /*0604*/ 	.word	0x0000e570


	//   ....[90]....
        /*0608*/ 	.word	0x0000e5b0


	//   ....[91]....
        /*060c*/ 	.word	0x0000ed60


	//   ....[92]....
        /*0610*/ 	.word	0x0000ed70


	//   ....[93]....
        /*0614*/ 	.word	0x0000ed90


	//   ....[94]....
        /*0618*/ 	.word	0x0000ee10


	//   ....[95]....
        /*061c*/ 	.word	0x0000ee20


	//   ....[96]....
        /*0620*/ 	.word	0x0000ee80


	//   ....[97]....
        /*0624*/ 	.word	0x0000eeb0


	//   ....[98]....
        /*0628*/ 	.word	0x0000eef0


	//   ....[99]....
        /*062c*/ 	.word	0x0000ef20


	//   ....[100]....
        /*0630*/ 	.word	0x0000ef60


	//   ....[101]....
        /*0634*/ 	.word	0x0000ef90


	//   ....[102]....
        /*0638*/ 	.word	0x0000efd0


	//   ....[103]....
        /*063c*/ 	.word	0x0000f250


	//   ....[104]....
        /*0640*/ 	.word	0x0000f270


	//   ....[105]....
        /*0644*/ 	.word	0x0000f280


	//   ....[106]....
        /*0648*/ 	.word	0x0000f300


	//   ....[107]....
        /*064c*/ 	.word	0x0000f310


	//   ....[108]....
        /*0650*/ 	.word	0x0000f380


	//   ....[109]....
        /*0654*/ 	.word	0x0000f390


	//   ....[110]....
        /*0658*/ 	.word	0x0000f400


	//   ....[111]....
        /*065c*/ 	.word	0x0000f410


	//   ....[112]....
        /*0660*/ 	.word	0x0000f480


	//   ....[113]....
        /*0664*/ 	.word	0x0000f490


	//   ....[114]....
        /*0668*/ 	.word	0x0000f4a0


	//   ....[115]....
        /*066c*/ 	.word	0x0000fa90


	//   ....[116]....
        /*0670*/ 	.word	0x0000fab0


	//   ....[117]....
        /*0674*/ 	.word	0x0000fac0


	//   ....[118]....
        /*0678*/ 	.word	0x0000fad0


	//   ....[119]....
        /*067c*/ 	.word	0x0000fb40


	//   ....[120]....
        /*0680*/ 	.word	0x0000fb60


	//   ....[121]....
        /*0684*/ 	.word	0x0000fbd0


	//   ....[122]....
        /*0688*/ 	.word	0x0000fbf0


	//   ....[123]....
        /*068c*/ 	.word	0x0000fc50


	//   ....[124]....
        /*0690*/ 	.word	0x0000fc70


	//   ....[125]....
        /*0694*/ 	.word	0x0000fcc0


	//   ....[126]....
        /*0698*/ 	.word	0x0000fce0


	//   ....[127]....
        /*069c*/ 	.word	0x000100e0


	//   ....[128]....
        /*06a0*/ 	.word	0x00010130


	//   ....[129]....
        /*06a4*/ 	.word	0x00010160


	//   ....[130]....
        /*06a8*/ 	.word	0x00010170


	//   ....[131]....
        /*06ac*/ 	.word	0x000101a0


	//   ....[132]....
        /*06b0*/ 	.word	0x000101d0


	//   ....[133]....
        /*06b4*/ 	.word	0x00010200


	//   ....[134]....
        /*06b8*/ 	.word	0x00010230


	//   ....[135]....
        /*06bc*/ 	.word	0x000103b0


	//   ....[136]....
        /*06c0*/ 	.word	0x000103e0


	//   ....[137]....
        /*06c4*/ 	.word	0x00010410


	//   ....[138]....
        /*06c8*/ 	.word	0x00010440


	//   ....[139]....
        /*06cc*/ 	.word	0x00010470


	//   ....[140]....
        /*06d0*/ 	.word	0x000104a0


	//   ....[141]....
        /*06d4*/ 	.word	0x00010560


	//   ....[142]....
        /*06d8*/ 	.word	0x00010580


	//   ....[143]....
        /*06dc*/ 	.word	0x000105f0


	//   ....[144]....
        /*06e0*/ 	.word	0x00010c90


	//   ....[145]....
        /*06e4*/ 	.word	0x00011220


	//   ....[146]....
        /*06e8*/ 	.word	0x00011310


	//   ....[147]....
        /*06ec*/ 	.word	0x000113b0


	//   ....[148]....
        /*06f0*/ 	.word	0x00011410


	//   ....[149]....
        /*06f4*/ 	.word	0x00011530


	//   ....[150]....
        /*06f8*/ 	.word	0x00011590


	//   ....[151]....
        /*06fc*/ 	.word	0x000116a0


	//   ....[152]....
        /*0700*/ 	.word	0x00011710


	//   ....[153]....
        /*0704*/ 	.word	0x00011820


	//   ....[154]....
        /*0708*/ 	.word	0x00011890


	//   ....[155]....
        /*070c*/ 	.word	0x000119a0


	//   ....[156]....
        /*0710*/ 	.word	0x00011a10


	//   ....[157]....
        /*0714*/ 	.word	0x00011ab0


	//   ....[158]....
        /*0718*/ 	.word	0x00011bc0


	//   ....[159]....
        /*071c*/ 	.word	0x00011c30


	//   ....[160]....
        /*0720*/ 	.word	0x00011cb0


	//   ....[161]....
        /*0724*/ 	.word	0x00011d80


	//   ....[162]....
        /*0728*/ 	.word	0x00011e00


	//   ....[163]....
        /*072c*/ 	.word	0x00011ee0


	//   ....[164]....
        /*0730*/ 	.word	0x00011f60


	//   ....[165]....
        /*0734*/ 	.word	0x00012040


	//   ....[166]....
        /*0738*/ 	.word	0x000120c0


	//   ....[167]....
        /*073c*/ 	.word	0x000121a0


	//   ....[168]....
        /*0740*/ 	.word	0x00012220


	//   ....[169]....
        /*0744*/ 	.word	0x00012300


	//   ....[170]....
        /*0748*/ 	.word	0x00012380


	//   ....[171]....
        /*074c*/ 	.word	0x00012450


	//   ....[172]....
        /*0750*/ 	.word	0x000124d0


	//   ....[173]....
        /*0754*/ 	.word	0x00012590


	//   ....[174]....
        /*0758*/ 	.word	0x000126c0


	//   ....[175]....
        /*075c*/ 	.word	0x00012770


	//   ....[176]....
        /*0760*/ 	.word	0x000127e0


	//   ....[177]....
        /*0764*/ 	.word	0x000128d0


	//   ....[178]....
        /*0768*/ 	.word	0x00012930


	//   ....[179]....
        /*076c*/ 	.word	0x00012a00


	//   ....[180]....
        /*0770*/ 	.word	0x00012a60


	//   ....[181]....
        /*0774*/ 	.word	0x00012b30


	//   ....[182]....
        /*0778*/ 	.word	0x00012b90


	//   ....[183]....
        /*077c*/ 	.word	0x00012c60


	//   ....[184]....
        /*0780*/ 	.word	0x00012cc0


	//   ....[185]....
        /*0784*/ 	.word	0x00012d90


	//   ....[186]....
        /*0788*/ 	.word	0x00012e80


	//   ....[187]....
        /*078c*/ 	.word	0x00012f20


	//   ....[188]....
        /*0790*/ 	.word	0x00012f80


	//   ....[189]....
        /*0794*/ 	.word	0x00013070


	//   ....[190]....
        /*0798*/ 	.word	0x000130d0


	//   ....[191]....
        /*079c*/ 	.word	0x000131b0


	//   ....[192]....
        /*07a0*/ 	.word	0x00013210


	//   ....[193]....
        /*07a4*/ 	.word	0x000132f0


	//   ....[194]....
        /*07a8*/ 	.word	0x00013350


	//   ....[195]....
        /*07ac*/ 	.word	0x00013430


	//   ....[196]....
        /*07b0*/ 	.word	0x00013490


	//   ....[197]....
        /*07b4*/ 	.word	0x00013560


	//   ....[198]....
        /*07b8*/ 	.word	0x00013680


	//   ....[199]....
        /*07bc*/ 	.word	0x00013750


	//   ....[200]....
        /*07c0*/ 	.word	0x00013810


	//   ....[201]....
        /*07c4*/ 	.word	0x000138e0


	//   ....[202]....
        /*07c8*/ 	.word	0x00013940


	//   ....[203]....
        /*07cc*/ 	.word	0x00013a10


	//   ....[204]....
        /*07d0*/ 	.word	0x00013a70


	//   ....[205]....
        /*07d4*/ 	.word	0x00013b50


	//   ....[206]....
        /*07d8*/ 	.word	0x00013bb0


	//   ....[207]....
        /*07dc*/ 	.word	0x00013c80


	//   ....[208]....
        /*07e0*/ 	.word	0x00013ce0


	//   ....[209]....
        /*07e4*/ 	.word	0x00013da0


	//   ....[210]....
        /*07e8*/ 	.word	0x00013e30


	//   ....[211]....
        /*07ec*/ 	.word	0x00013ed0


	//   ....[212]....
        /*07f0*/ 	.word	0x00013ff0


	//   ....[213]....
        /*07f4*/ 	.word	0x00014060


	//   ....[214]....
        /*07f8*/ 	.word	0x000140d0


	//   ....[215]....
        /*07fc*/ 	.word	0x00014140


	//   ....[216]....
        /*0800*/ 	.word	0x000141b0


	//   ....[217]....
        /*0804*/ 	.word	0x00014230


	//   ....[218]....
        /*0808*/ 	.word	0x000142c0


	//   ....[219]....
        /*080c*/ 	.word	0x00014350


	//   ....[220]....
        /*0810*/ 	.word	0x000143c0


	//   ....[221]....
        /*0814*/ 	.word	0x00014430


	//   ....[222]....
        /*0818*/ 	.word	0x000144a0


	//   ....[223]....
        /*081c*/ 	.word	0x00014520


	//   ....[224]....
        /*0820*/ 	.word	0x00014590


	//   ....[225]....
        /*0824*/ 	.word	0x00014630


	//   ....[226]....
        /*0828*/ 	.word	0x000146c0


	//   ....[227]....
        /*082c*/ 	.word	0x000147e0


	//----- nvinfo : EIATTR_REG_RECONFIG
	.align		4
.L_538:
        /*0830*/ 	.byte	0x01, 0x54
	.zero		2


	//----- nvinfo : EIATTR_SYSCALL_OFFSETS
	.align		4
        /*0834*/ 	.byte	0x04, 0x46
        /*0836*/ 	.short	(.L_540 - .L_539)


	//   ....[0]....
.L_539:
        /*0838*/ 	.word	0x000015d0


	//   ....[1]....
        /*083c*/ 	.word	0x0000cac0


	//   ....[2]....
        /*0840*/ 	.word	0x0000cc10


	//   ....[3]....
        /*0844*/ 	.word	0x0000cd00


	//   ....[4]....
        /*0848*/ 	.word	0x0000dcf0


	//----- nvinfo : EIATTR_MBARRIER_INSTR_OFFSETS
	.align		4
.L_540:
        /*084c*/ 	.byte	0x04, 0x39
        /*084e*/ 	.short	(.L_542 - .L_541)


	//   ....[0]....
.L_541:
        /*0850*/ 	.word	0x00000180
        /*0854*/ 	.word	0x000000ff
        /*0858*/ 	.word	0x0002a800
        /*085c*/ 	.short	0x0100
        /*085e*/ 	.byte	0x08
	.zero		1


	//   ....[1]....
        /*0860*/ 	.word	0x00000190
        /*0864*/ 	.word	0x000000ff
        /*0868*/ 	.word	0x0002a820
        /*086c*/ 	.short	0x0100
        /*086e*/ 	.byte	0x08
	.zero		1


	//   ....[2]....
        /*0870*/ 	.word	0x00000280
        /*0874*/ 	.word	0x000000ff
        /*0878*/ 	.word	0x0002a830
        /*087c*/ 	.short	0x0100
        /*087e*/ 	.byte	0x08
	.zero		1


	//   ....[3]....
        /*0880*/ 	.word	0x00000290
        /*0884*/ 	.word	0x000000ff
        /*0888*/ 	.word	0x0002a840
        /*088c*/ 	.short	0x0100
        /*088e*/ 	.byte	0x08
	.zero		1


	//   ....[4]....
        /*0890*/ 	.word	0x000002a0
        /*0894*/ 	.word	0x000000ff
        /*0898*/ 	.word	0x0002a838
        /*089c*/ 	.short	0x0100
        /*089e*/ 	.byte	0x08
	.zero		1


	//   ....[5]....
        /*08a0*/ 	.word	0x000002b0
        /*08a4*/ 	.word	0x000000ff
        /*08a8*/ 	.word	0x0002a848
        /*08ac*/ 	.short	0x0100
        /*08ae*/ 	.byte	0x08
	.zero		1


	//   ....[6]....
        /*08b0*/ 	.word	0x000003e0
        /*08b4*/ 	.word	0x000000ff
        /*08b8*/ 	.word	0x0002a850
        /*08bc*/ 	.short	0x0100
        /*08be*/ 	.byte	0x08
	.zero		1


	//   ....[7]....
        /*08c0*/ 	.word	0x000003f0
        /*08c4*/ 	.word	0x000000ff
        /*08c8*/ 	.word	0x0002a860
        /*08cc*/ 	.short	0x0100
        /*08ce*/ 	.byte	0x08
	.zero		1


	//   ....[8]....
        /*08d0*/ 	.word	0x00000400
        /*08d4*/ 	.word	0x000000ff
        /*08d8*/ 	.word	0x0002a858
        /*08dc*/ 	.short	0x0100
        /*08de*/ 	.byte	0x08
	.zero		1


	//   ....[9]....
        /*08e0*/ 	.word	0x00000410
        /*08e4*/ 	.word	0x000000ff
        /*08e8*/ 	.word	0x0002a868
        /*08ec*/ 	.short	0x0100
        /*08ee*/ 	.byte	0x08
	.zero		1


	//   ....[10]....
        /*08f0*/ 	.word	0x00000500
        /*08f4*/ 	.word	0x000000ff
        /*08f8*/ 	.word	0x0002a870
        /*08fc*/ 	.short	0x0100
        /*08fe*/ 	.byte	0x06
	.zero		1


	//   ....[11]....
        /*0900*/ 	.word	0x00000510
        /*0904*/ 	.word	0x000000ff
        /*0908*/ 	.word	0x0002a880
        /*090c*/ 	.short	0x0100
        /*090e*/ 	.byte	0x06
	.zero		1


	//   ....[12]....
        /*0910*/ 	.word	0x00000520
        /*0914*/ 	.word	0x000000ff
        /*0918*/ 	.word	0x0002a878
        /*091c*/ 	.short	0x0100
        /*091e*/ 	.byte	0x06
	.zero		1


	//   ....[13]....
        /*0920*/ 	.word	0x00000530
        /*0924*/ 	.word	0x000000ff
        /*0928*/ 	.word	0x0002a888
        /*092c*/ 	.short	0x0100
        /*092e*/ 	.byte	0x06
	.zero		1


	//   ....[14]....
        /*0930*/ 	.word	0x00000660
        /*0934*/ 	.word	0x000000ff
        /*0938*/ 	.word	0x0002a890
        /*093c*/ 	.short	0x0100
        /*093e*/ 	.byte	0x08
	.zero		1


	//   ....[15]....
        /*0940*/ 	.word	0x00000670
        /*0944*/ 	.word	0x000000ff
        /*0948*/ 	.word	0x0002a8a0
        /*094c*/ 	.short	0x0100
        /*094e*/ 	.byte	0x08
	.zero		1


	//   ....[16]....
        /*0950*/ 	.word	0x00000680
        /*0954*/ 	.word	0x000000ff
        /*0958*/ 	.word	0x0002a898
        /*095c*/ 	.short	0x0100
        /*095e*/ 	.byte	0x08
	.zero		1


	//   ....[17]....
        /*0960*/ 	.word	0x00000690
        /*0964*/ 	.word	0x000000ff
        /*0968*/ 	.word	0x0002a8a8
        /*096c*/ 	.short	0x0100
        /*096e*/ 	.byte	0x08
	.zero		1


	//   ....[18]....
        /*0970*/ 	.word	0x000007d0
        /*0974*/ 	.word	0x000000ff
        /*0978*/ 	.word	0x0002a8b0
        /*097c*/ 	.short	0x0100
        /*097e*/ 	.byte	0x08
	.zero		1


	//   ....[19]....
        /*0980*/ 	.word	0x000007e0
        /*0984*/ 	.word	0x000000ff
        /*0988*/ 	.word	0x0002a8c0
        /*098c*/ 	.short	0x0100
        /*098e*/ 	.byte	0x08
	.zero		1


	//   ....[20]....
        /*0990*/ 	.word	0x000007f0
        /*0994*/ 	.word	0x000000ff
        /*0998*/ 	.word	0x0002a8b8
        /*099c*/ 	.short	0x0100
        /*099e*/ 	.byte	0x08
	.zero		1


	//   ....[21]....
        /*09a0*/ 	.word	0x00000800
        /*09a4*/ 	.word	0x000000ff
        /*09a8*/ 	.word	0x0002a8c8
        /*09ac*/ 	.short	0x0100
        /*09ae*/ 	.byte	0x08
	.zero		1


	//   ....[22]....
        /*09b0*/ 	.word	0x00001640
        /*09b4*/ 	.word	0x000000ff
        /*09b8*/ 	.word	0x0002a800
        /*09bc*/ 	.short	0x010a
        /*09be*/ 	.byte	0x28
	.zero		1


	//   ....[23]....
        /*09c0*/ 	.word	0x000016c0
        /*09c4*/ 	.word	0x00000000
        /*09c8*/ 	.word	0x0002a830
        /*09cc*/ 	.short	0x010a
        /*09ce*/ 	.byte	0x3f
	.zero		1


	//   ....[24]....
        /*09d0*/ 	.word	0x00001700
        /*09d4*/ 	.word	0x00000000
        /*09d8*/ 	.word	0x0002a830
        /*09dc*/ 	.short	0x010a
        /*09de*/ 	.byte	0x3f
	.zero		1


	//   ....[25]....
        /*09e0*/ 	.word	0x00002450
        /*09e4*/ 	.word	0x000000ff
        /*09e8*/ 	.word	0x00000000
        /*09ec*/ 	.short	0x0101
        /*09ee*/ 	.byte	0x04
	.zero		1


	//   ....[26]....
        /*09f0*/ 	.word	0x00003d00
        /*09f4*/ 	.word	0x000000ff
        /*09f8*/ 	.word	0x0002a830
        /*09fc*/ 	.short	0x010a
        /*09fe*/ 	.byte	0x07
	.zero		1


	//   ....[27]....
        /*0a00*/ 	.word	0x00003d40
        /*0a04*/ 	.word	0x000000ff
        /*0a08*/ 	.word	0x0002a830
        /*0a0c*/ 	.short	0x010a
        /*0a0e*/ 	.byte	0x07
	.zero		1


	//   ....[28]....
        /*0a10*/ 	.word	0x00004680
        /*0a14*/ 	.word	0x000000ff
        /*0a18*/ 	.word	0x0002a850
        /*0a1c*/ 	.short	0x010a
        /*0a1e*/ 	.byte	0x0a
	.zero		1


	//   ....[29]....
        /*0a20*/ 	.word	0x000046c0
        /*0a24*/ 	.word	0x000000ff
        /*0a28*/ 	.word	0x0002a850
        /*0a2c*/ 	.short	0x010a
        /*0a2e*/ 	.byte	0x0a
	.zero		1


	//   ....[30]....
        /*0a30*/ 	.word	0x00004d90
        /*0a34*/ 	.word	0x000000ff
        /*0a38*/ 	.word	0x00000000
        /*0a3c*/ 	.short	0x0101
        /*0a3e*/ 	.byte	0x07
	.zero		1


	//   ....[31]....
        /*0a40*/ 	.word	0x00006490
        /*0a44*/ 	.word	0x000000ff
        /*0a48*/ 	.word	0x00000000
        /*0a4c*/ 	.short	0x0101
        /*0a4e*/ 	.byte	0x0a
	.zero		1


	//   ....[32]....
        /*0a50*/ 	.word	0x00006720
        /*0a54*/ 	.word	0x000000ff
        /*0a58*/ 	.word	0x0002a830
        /*0a5c*/ 	.short	0x010a
        /*0a5e*/ 	.byte	0x07
	.zero		1


	//   ....[33]....
        /*0a60*/ 	.word	0x00006760
        /*0a64*/ 	.word	0x000000ff
        /*0a68*/ 	.word	0x0002a830
        /*0a6c*/ 	.short	0x010a
        /*0a6e*/ 	.byte	0x07
	.zero		1


	//   ....[34]....
        /*0a70*/ 	.word	0x000070a0
        /*0a74*/ 	.word	0x000000ff
        /*0a78*/ 	.word	0x0002a850
        /*0a7c*/ 	.short	0x010a
        /*0a7e*/ 	.byte	0x07
	.zero		1


	//   ....[35]....
        /*0a80*/ 	.word	0x000070e0
        /*0a84*/ 	.word	0x000000ff
        /*0a88*/ 	.word	0x0002a850
        /*0a8c*/ 	.short	0x010a
        /*0a8e*/ 	.byte	0x07
	.zero		1


	//   ....[36]....
        /*0a90*/ 	.word	0x00007790
        /*0a94*/ 	.word	0x000000ff
        /*0a98*/ 	.word	0x00000000
        /*0a9c*/ 	.short	0x0101
        /*0a9e*/ 	.byte	0x04
	.zero		1


	//   ....[37]....
        /*0aa0*/ 	.word	0x00008790
        /*0aa4*/ 	.word	0x000000ff
        /*0aa8*/ 	.word	0x00000000
        /*0aac*/ 	.short	0x0101
        /*0aae*/ 	.byte	0x07
	.zero		1


	//   ....[38]....
        /*0ab0*/ 	.word	0x00008d50
        /*0ab4*/ 	.word	0x000000ff
        /*0ab8*/ 	.word	0x0002a850
        /*0abc*/ 	.short	0x010a
        /*0abe*/ 	.byte	0x05
	.zero		1


	//   ....[39]....
        /*0ac0*/ 	.word	0x00008d90
        /*0ac4*/ 	.word	0x000000ff
        /*0ac8*/ 	.word	0x0002a850
        /*0acc*/ 	.short	0x010a
        /*0ace*/ 	.byte	0x05
	.zero		1


	//   ....[40]....
        /*0ad0*/ 	.word	0x00009260
        /*0ad4*/ 	.word	0x000000ff
        /*0ad8*/ 	.word	0x00000000
        /*0adc*/ 	.short	0x0101
        /*0ade*/ 	.byte	0x04
	.zero		1


	//   ....[41]....
        /*0ae0*/ 	.word	0x0000a710
        /*0ae4*/ 	.word	0x00000003
        /*0ae8*/ 	.word	0x00000000
        /*0aec*/ 	.short	0x0101
        /*0aee*/ 	.byte	0x3f
	.zero		1


	//   ....[42]....
        /*0af0*/ 	.word	0x0000d340
        /*0af4*/ 	.word	0x00000007
        /*0af8*/ 	.word	0x0002a840
        /*0afc*/ 	.short	0x010a
        /*0afe*/ 	.byte	0x3f
	.zero		1


	//   ....[43]....
        /*0b00*/ 	.word	0x0000da10
        /*0b04*/ 	.word	0x00000007
        /*0b08*/ 	.word	0x0002a830
        /*0b0c*/ 	.short	0x0107
        /*0b0e*/ 	.byte	0x3f
	.zero		1


	//   ....[44]....
        /*0b10*/ 	.word	0x0000daf0
        /*0b14*/ 	.word	0x00000007
        /*0b18*/ 	.word	0x0002a830
        /*0b1c*/ 	.short	0x0101
        /*0b1e*/ 	.byte	0x3f
	.zero		1


	//   ....[45]....
        /*0b20*/ 	.word	0x0000e6c0
        /*0b24*/ 	.word	0x00000016
        /*0b28*/ 	.word	0x0002a800
        /*0b2c*/ 	.short	0x0107
        /*0b2e*/ 	.byte	0x3f
	.zero		1


	//   ....[46]....
        /*0b30*/ 	.word	0x0000e7c0
        /*0b34*/ 	.word	0x00000016
        /*0b38*/ 	.word	0x0002a800
        /*0b3c*/ 	.short	0x0101
        /*0b3e*/ 	.byte	0x3f
	.zero		1


	//   ....[47]....
        /*0b40*/ 	.word	0x0000e7e0
        /*0b44*/ 	.word	0x00000016
        /*0b48*/ 	.word	0x0002a820
        /*0b4c*/ 	.short	0x010a
        /*0b4e*/ 	.byte	0x3f
	.zero		1


	//   ....[48]....
        /*0b50*/ 	.word	0x0000eb70
        /*0b54*/ 	.word	0x00000006
        /*0b58*/ 	.word	0x0002a840
        /*0b5c*/ 	.short	0x010a
        /*0b5e*/ 	.byte	0x3f
	.zero		1


	//   ....[49]....
        /*0b60*/ 	.word	0x0000f070
        /*0b64*/ 	.word	0x00000006
        /*0b68*/ 	.word	0x0002a830
        /*0b6c*/ 	.short	0x0107
        /*0b6e*/ 	.byte	0x3f
	.zero		1


	//   ....[50]....
        /*0b70*/ 	.word	0x0000f130
        /*0b74*/ 	.word	0x00000006
        /*0b78*/ 	.word	0x0002a830
        /*0b7c*/ 	.short	0x0101
        /*0b7e*/ 	.byte	0x3f
	.zero		1


	//   ....[51]....
        /*0b80*/ 	.word	0x0000f190
        /*0b84*/ 	.word	0x00000004
        /*0b88*/ 	.word	0x0002a860
        /*0b8c*/ 	.short	0x010a
        /*0b8e*/ 	.byte	0x3f
	.zero		1


	//   ....[52]....
        /*0b90*/ 	.word	0x0000f5e0
        /*0b94*/ 	.word	0x00000004
        /*0b98*/ 	.word	0x0002a850
        /*0b9c*/ 	.short	0x0107
        /*0b9e*/ 	.byte	0x3f
	.zero		1


	//   ....[53]....
        /*0ba0*/ 	.word	0x0000f730
        /*0ba4*/ 	.word	0x00000004
        /*0ba8*/ 	.word	0x0002a850
        /*0bac*/ 	.short	0x0101
        /*0bae*/ 	.byte	0x3f
	.zero		1


	//   ....[54]....
        /*0bb0*/ 	.word	0x0000f9c0
        /*0bb4*/ 	.word	0x00000000
        /*0bb8*/ 	.word	0x0002a860
        /*0bbc*/ 	.short	0x010a
        /*0bbe*/ 	.byte	0x3f
	.zero		1


	//   ....[55]....
        /*0bc0*/ 	.word	0x0000fe20
        /*0bc4*/ 	.word	0x00000000
        /*0bc8*/ 	.word	0x0002a850
        /*0bcc*/ 	.short	0x0107
        /*0bce*/ 	.byte	0x3f
	.zero		1


	//   ....[56]....
        /*0bd0*/ 	.word	0x0000fee0
        /*0bd4*/ 	.word	0x00000000
        /*0bd8*/ 	.word	0x0002a850
        /*0bdc*/ 	.short	0x0101
        /*0bde*/ 	.byte	0x3f
	.zero		1


	//   ....[57]....
        /*0be0*/ 	.word	0x00010c10
        /*0be4*/ 	.word	0x00000004
        /*0be8*/ 	.word	0x0002a820
        /*0bec*/ 	.short	0x010a
        /*0bee*/ 	.byte	0x3f
	.zero		1


	//   ....[58]....
        /*0bf0*/ 	.word	0x00010d90
        /*0bf4*/ 	.word	0x00000005
        /*0bf8*/ 	.word	0x0002a840
        /*0bfc*/ 	.short	0x010a
        /*0bfe*/ 	.byte	0x3f
	.zero		1


	//   ....[59]....
        /*0c00*/ 	.word	0x00010e30
        /*0c04*/ 	.word	0x0000001b
        /*0c08*/ 	.word	0x0002a840
        /*0c0c*/ 	.short	0x010a
        /*0c0e*/ 	.byte	0x3f
	.zero		1


	//   ....[60]....
        /*0c10*/ 	.word	0x00010e70
        /*0c14*/ 	.word	0x00000005
        /*0c18*/ 	.word	0x0002a860
        /*0c1c*/ 	.short	0x010a
        /*0c1e*/ 	.byte	0x3f
	.zero		1


	//   ....[61]....
        /*0c20*/ 	.word	0x00010eb0
        /*0c24*/ 	.word	0x0000001b
        /*0c28*/ 	.word	0x0002a860
        /*0c2c*/ 	.short	0x010a
        /*0c2e*/ 	.byte	0x3f
	.zero		1


	//   ....[62]....
        /*0c30*/ 	.word	0x00010f20
        /*0c34*/ 	.word	0x00000003
        /*0c38*/ 	.word	0x0002a800
        /*0c3c*/ 	.short	0x010a
        /*0c3e*/ 	.byte	0x3f
	.zero		1


	//   ....[63]....
        /*0c40*/ 	.word	0x00010f70
        /*0c44*/ 	.word	0x00000000
        /*0c48*/ 	.word	0x0002a830
        /*0c4c*/ 	.short	0x010a
        /*0c4e*/ 	.byte	0x3f
	.zero		1


	//   ....[64]....
        /*0c50*/ 	.word	0x00010fd0
        /*0c54*/ 	.word	0x0000000a
        /*0c58*/ 	.word	0x0002a830
        /*0c5c*/ 	.short	0x010a
        /*0c5e*/ 	.byte	0x3f
	.zero		1


	//   ....[65]....
        /*0c60*/ 	.word	0x00011030
        /*0c64*/ 	.word	0x00000009
        /*0c68*/ 	.word	0x0002a850
        /*0c6c*/ 	.short	0x010a
        /*0c6e*/ 	.byte	0x3f
	.zero		1


	//   ....[66]....
        /*0c70*/ 	.word	0x00011090
        /*0c74*/ 	.word	0x0000000a
        /*0c78*/ 	.word	0x0002a830
        /*0c7c*/ 	.short	0x010a
        /*0c7e*/ 	.byte	0x3f
	.zero		1


	//   ....[67]....
        /*0c80*/ 	.word	0x000110f0
        /*0c84*/ 	.word	0x00000009
        /*0c88*/ 	.word	0x0002a850
        /*0c8c*/ 	.short	0x010a
        /*0c8e*/ 	.byte	0x3f
	.zero		1


	//   ....[68]....
        /*0c90*/ 	.word	0x00011150
        /*0c94*/ 	.word	0x00000003
        /*0c98*/ 	.word	0x0002a850
        /*0c9c*/ 	.short	0x010a
        /*0c9e*/ 	.byte	0x3f
	.zero		1


	//   ....[69]....
        /*0ca0*/ 	.word	0x00011260
        /*0ca4*/ 	.word	0x00000007
        /*0ca8*/ 	.word	0x0002a840
        /*0cac*/ 	.short	0x010a
        /*0cae*/ 	.byte	0x3f
	.zero		1


	//   ....[70]....
        /*0cb0*/ 	.word	0x000125c0
        /*0cb4*/ 	.word	0x00000016
        /*0cb8*/ 	.word	0x0002a820
        /*0cbc*/ 	.short	0x010a
        /*0cbe*/ 	.byte	0x3f
	.zero		1


	//   ....[71]....
        /*0cc0*/ 	.word	0x00012610
        /*0cc4*/ 	.word	0x00000006
        /*0cc8*/ 	.word	0x0002a840
        /*0ccc*/ 	.short	0x010a
        /*0cce*/ 	.byte	0x3f
	.zero		1


	//   ....[72]....
        /*0cd0*/ 	.word	0x00012dd0
        /*0cd4*/ 	.word	0x00000004
        /*0cd8*/ 	.word	0x0002a860
        /*0cdc*/ 	.short	0x010a
        /*0cde*/ 	.byte	0x3f
	.zero		1


	//   ....[73]....
        /*0ce0*/ 	.word	0x000135d0
        /*0ce4*/ 	.word	0x00000000
        /*0ce8*/ 	.word	0x0002a860
        /*0cec*/ 	.short	0x010a
        /*0cee*/ 	.byte	0x3f
	.zero		1


	//   ....[74]....
        /*0cf0*/ 	.word	0x00014700
        /*0cf4*/ 	.word	0x00000004
        /*0cf8*/ 	.word	0x0002a820
        /*0cfc*/ 	.short	0x010a
        /*0cfe*/ 	.byte	0x3f
	.zero		1


	//   ....[75]....
        /*0d00*/ 	.word	0x000148a0
        /*0d04*/ 	.word	0x00000005
        /*0d08*/ 	.word	0x0002a840
        /*0d0c*/ 	.short	0x010a
        /*0d0e*/ 	.byte	0x3f
	.zero		1


	//   ....[76]....
        /*0d10*/ 	.word	0x000148f0
        /*0d14*/ 	.word	0x0000001b
        /*0d18*/ 	.word	0x0002a840
        /*0d1c*/ 	.short	0x010a
        /*0d1e*/ 	.byte	0x3f
	.zero		1


	//   ....[77]....
        /*0d20*/ 	.word	0x00014940
        /*0d24*/ 	.word	0x00000005
        /*0d28*/ 	.word	0x0002a860
        /*0d2c*/ 	.short	0x010a
        /*0d2e*/ 	.byte	0x3f
	.zero		1


	//----- nvinfo : EIATTR_NUM_MBARRIERS
	.align		4
.L_542:
        /*0d30*/ 	.byte	0x03, 0x38
        /*0d32*/ 	.short	0x0016


	//----- nvinfo : EIATTR_EXIT_INSTR_OFFSETS
	.align		4
        /*0d34*/ 	.byte	0x04, 0x1c
        /*0d36*/ 	.short	(.L_544 - .L_543)


	//   ....[0]....
.L_543:
        /*0d38*/ 	.word	0x00000970


	//   ....[1]....
        /*0d3c*/ 	.word	0x0000b5b0


	//   ....[2]....
        /*0d40*/ 	.word	0x00010f00


	//----- nvinfo : EIATTR_MAX_THREADS
	.align		4
.L_544:
        /*0d44*/ 	.byte	0x04, 0x05
        /*0d46*/ 	.short	(.L_546 - .L_545)
.L_545:
        /*0d48*/ 	.word	0x00000180
        /*0d4c*/ 	.word	0x00000001
        /*0d50*/ 	.word	0x00000001


	//----- nvinfo : EIATTR_CRS_STACK_SIZE
	.align		4
.L_546:
        /*0d54*/ 	.byte	0x04, 0x1e
        /*0d56*/ 	.short	(.L_548 - .L_547)
.L_547:
        /*0d58*/ 	.word	0x00000000


	//----- nvinfo : EIATTR_CBANK_PARAM_SIZE
	.align		4
.L_548:
        /*0d5c*/ 	.byte	0x03, 0x19
        /*0d5e*/ 	.short	0x0af0


	//----- nvinfo : EIATTR_PARAM_CBANK
	.align		4
        /*0d60*/ 	.byte	0x04, 0x0a
        /*0d62*/ 	.short	(.L_550 - .L_549)
	.align		4
.L_549:
        /*0d64*/ 	.word	index@(.nv.constant0._ZN7cutlass13device_kernelIN5flash11enable_sm90INS1_16FlashAttnFwdSm90INS1_25CollectiveMainloopFwdSm90ILi2EN4cute5tupleIJNS5_1CILi1EEES8_S8_EEENS6_IJNS7_ILi128EEENS7_ILi96EEENS7_ILi192EEEEEELi128ENS_10bfloat16_tEfNS_4arch4Sm90ELb1ELb0ELb1ELb1ELb1ELb0ELb0ELb1ELb1ELb1ELb0ELb0EEENS1_21CollectiveEpilogueFwdINS6_IJSA_SA_SB_EEES9_SE_SG_Li256ELb1ELb1ELb0ELb0EEENS1_36VarlenDynamicPersistentTileSchedulerILi128ELi96ELi256ELi128ELb0ELb1ELb1ELb1ELb1ELb1EEEEEEEEEvNT_6ParamsE)
        /*0d68*/ 	.short	0x0210
        /*0d6a*/ 	.short	0x0af0


	//----- nvinfo : EIATTR_SW_WAR
	.align		4
.L_550:
        /*0d6c*/ 	.byte	0x04, 0x36
        /*0d6e*/ 	.short	(.L_552 - .L_551)
.L_551:
        /*0d70*/ 	.word	0x00000008
.L_552:


//--------------------- .nv.info._ZN7cutlass13device_kernelIN5flash11enable_sm90INS1_16FlashAttnFwdSm90INS1_25CollectiveMainloopFwdSm90ILi2EN4cute5tupleIJNS5_1CILi1EEES8_S8_EEENS6_IJNS7_ILi128EEENS7_ILi96EEENS7_ILi192EEEEEELi128ENS_10bfloat16_tEfNS_4arch4Sm90ELb1ELb0ELb1ELb1ELb1ELb1ELb0ELb1ELb1ELb1ELb0ELb0EEENS1_21CollectiveEpilogueFwdINS6_IJSA_SA_SB_EEES9_SE_SG_Li256ELb1ELb1ELb0ELb0EEENS1_36VarlenDynamicPersistentTileSchedulerILi128ELi96ELi256ELi128ELb0ELb1ELb1ELb1ELb1ELb1EEEEEEEEEvNT_6ParamsE --------------------------
	.section	.nv.info._ZN7cutlass13device_kernelIN5flash11enable_sm90INS1_16FlashAttnFwdSm90INS1_25CollectiveMainloopFwdSm90ILi2EN4cute5tupleIJNS5_1CILi1EEES8_S8_EEENS6_IJNS7_ILi128EEENS7_ILi96EEENS7_ILi192EEEEEELi128ENS_10bfloat16_tEfNS_4arch4Sm90ELb1ELb0ELb1ELb1ELb1ELb1ELb0ELb1ELb1ELb1ELb0ELb0EEENS1_21CollectiveEpilogueFwdINS6_IJSA_SA_SB_EEES9_SE_SG_Li256ELb1ELb1ELb0ELb0EEENS1_36VarlenDynamicPersistentTileSchedulerILi128ELi96ELi256ELi128ELb0ELb1ELb1ELb1ELb1ELb1EEEEEEEEEvNT_6ParamsE,"",@"SHT_CUDA_INFO"
	.sectionflags	@""
	.align	4


	//----- nvinfo : EIATTR_CUDA_API_VERSION
	.align		4
        /*0000*/ 	.byte	0x04, 0x37
        /*0002*/ 	.short	(.L_554 - .L_553)
.L_553:
        /*0004*/ 	.word	0x00000082


	//----- nvinfo : EIATTR_KPARAM_INFO
	.align		4
.L_554:
        /*0008*/ 	.byte	0x04, 0x17
        /*000a*/ 	.short	(.L_556 - .L_555)
.L_555:
        /*000c*/ 	.word	0x00000000
        /*0010*/ 	.short	0x0000
        /*0012*/ 	.short	0x0070
        /*0014*/ 	.byte	0x00, 0xf0, 0x01, 0x2a


	//----- nvinfo : EIATTR_SPARSE_MMA_MASK
	.align		4
.L_556:
        /*0018*/ 	.byte	0x03, 0x50
        /*001a*/ 	.short	0x0000


	//----- nvinfo : EIATTR_MAXREG_COUNT
	.align		4
        /*001c*/ 	.byte	0x03, 0x1b
        /*001e*/ 	.short	0x00a8


	//----- nvinfo : EIATTR_NUM_BARRIERS
	.align		4
        /*0020*/ 	.byte	0x02, 0x4c
        /*0022*/ 	.byte	0x10
	.zero		1


	//----- nvinfo : EIATTR_EXTERNS
	.align		4
        /*0024*/ 	.byte	0x04, 0x0f
        /*0026*/ 	.short	(.L_558 - .L_557)


	//   ....[0]....
	.align		4
.L_557:
        /*0028*/ 	.word	index@(__assertfail)


	//----- nvinfo : EIATTR_ANNOTATIONS
	.align		4
.L_558:
        /*002c*/ 	.byte	0x04, 0x55
        /*002e*/ 	.short	(.L_560 - .L_559)


	//   ....[0]....
.L_559:
        /* <DEDUP_REMOVED lines=32> */


	//----- nvinfo : EIATTR_MERCURY_ISA_VERSION
	.align		4
.L_560:
        /*0218*/ 	.byte	0x03, 0x5f
        /*021a*/ 	.short	0x0101


	//----- nvinfo : EIATTR_UNUSED_LOAD_BYTE_OFFSET
	.align		4
        /*021c*/ 	.byte	0x04, 0x44
        /*021e*/ 	.short	(.L_562 - .L_561)


	//   ....[0]....
.L_561:
        /*0220*/ 	.word	0x00000a50
        /*0224*/ 	.word	0x0000fff0


	//   ....[1]....
        /*0228*/ 	.word	0x0001b310
        /*022c*/ 	.word	0x0000fff0


	//----- nvinfo : EIATTR_INT_WARP_WIDE_INSTR_OFFSETS
	.align		4
.L_562:
        /*0230*/ 	.byte	0x04, 0x31
        /*0232*/ 	.short	(.L_564 - .L_563)


	//   ....[0]....
.L_563:
        /*0234*/ 	.word	0x00000130


	//   ....[1]....
        /*0238*/ 	.word	0x00000170


	//   ....[2]....
        /*023c*/ 	.word	0x000001e0


	//   ....[3]....
        /*0240*/ 	.word	0x0001fa40


	//   ....[4]....
        /*0244*/ 	.word	0x0001fad0


	//   ....[5]....
        /*0248*/ 	.word	0x000229e0


	//   ....[6]....
        /*024c*/ 	.word	0x00022a70


	//----- nvinfo : EIATTR_COOP_GROUP_MASK_REGIDS
	.align		4
.L_564:
        /*0250*/ 	.byte	0x04, 0x29
        /*0252*/ 	.short	(.L_566 - .L_565)


	//   ....[0]....
.L_565:
        /*0254*/ 	.word	0xffffffff


	//   ....[1]....
        /*0258*/ 	.word	0xffffffff


	//   ....[2]....
        /*025c*/ 	.word	0xffffffff


	//   ....[3]....
        /*0260*/ 	.word	0xffffffff


	//   ....[4]....
        /*0264*/ 	.word	0xffffffff


	//   ....[5]....
        /*0268*/ 	.word	0xffffffff


	//   ....[6]....
        /*026c*/ 	.word	0xffffffff


	//   ....[7]....
        /*0270*/ 	.word	0xffffffff


	//   ....[8]....
        /*0274*/ 	.word	0xffffffff


	//   ....[9]....
        /*0278*/ 	.word	0xffffffff


	//   ....[10]....
        /*027c*/ 	.word	0xffffffff


	//   ....[11]....
        /*0280*/ 	.word	0xffffffff


	//   ....[12]....
        /*0284*/ 	.word	0xffffffff


	//   ....[13]....
        /*0288*/ 	.word	0xffffffff


	//   ....[14]....
        /*028c*/ 	.word	0xffffffff


	//   ....[15]....
        /*0290*/ 	.word	0xffffffff


	//   ....[16]....
        /*0294*/ 	.word	0xffffffff


	//   ....[17]....
        /*0298*/ 	.word	0xffffffff


	//   ....[18]....
        /*029c*/ 	.word	0xffffffff


	//   ....[19]....
        /*02a0*/ 	.word	0xffffffff


	//   ....[20]....
        /*02a4*/ 	.word	0xffffffff


	//   ....[21]....
        /*02a8*/ 	.word	0xffffffff


	//   ....[22]....
        /*02ac*/ 	.word	0xffffffff


	//   ....[23]....
        /*02b0*/ 	.word	0xffffffff


	//   ....[24]....
        /*02b4*/ 	.word	0xffffffff


	//   ....[25]....
        /*02b8*/ 	.word	0xffffffff


	//   ....[26]....
        /*02bc*/ 	.word	0xffffffff


	//   ....[27]....
        /*02c0*/ 	.word	0xffffffff


	//   ....[28]....
        /*02c4*/ 	.word	0xffffffff


	//   ....[29]....
        /*02c8*/ 	.word	0xffffffff


	//   ....[30]....
        /*02cc*/ 	.word	0xffffffff


	//   ....[31]....
        /*02d0*/ 	.word	0xffffffff


	//   ....[32]....
        /*02d4*/ 	.word	0xffffffff


	//   ....[33]....
        /*02d8*/ 	.word	0xffffffff


	//   ....[34]....
        /*02dc*/ 	.word	0xffffffff


	//   ....[35]....
        /*02e0*/ 	.word	0xffffffff


	//   ....[36]....
        /*02e4*/ 	.word	0xffffffff


	//   ....[37]....
        /*02e8*/ 	.word	0xffffffff


	//   ....[38]....
        /*02ec*/ 	.word	0xffffffff


	//   ....[39]....
        /*02f0*/ 	.word	0xffffffff


	//   ....[40]....
        /*02f4*/ 	.word	0xffffffff


	//   ....[41]....
        /*02f8*/ 	.word	0xffffffff


	//   ....[42]....
        /*02fc*/ 	.word	0xffffffff


	//   ....[43]....
        /*0300*/ 	.word	0xffffffff


	//   ....[44]....
        /*0304*/ 	.word	0xffffffff


	//   ....[45]....
        /*0308*/ 	.word	0xffffffff


	//   ....[46]....
        /*030c*/ 	.word	0xffffffff


	//   ....[47]....
        /*0310*/ 	.word	0xffffffff


	//   ....[48]....
        /*0314*/ 	.word	0xffffffff


	//   ....[49]....
        /*0318*/ 	.word	0xffffffff


	//   ....[50]....
        /*031c*/ 	.word	0xffffffff


	//   ....[51]....
        /*0320*/ 	.word	0xffffffff


	//   ....[52]....
        /*0324*/ 	.word	0xffffffff


	//   ....[53]....
        /*0328*/ 	.word	0xffffffff


	//   ....[54]....
        /*032c*/ 	.word	0xffffffff


	//   ....[55]....
        /*0330*/ 	.word	0xffffffff


	//   ....[56]....
        /*0334*/ 	.word	0xffffffff


	//   ....[57]....
        /*0338*/ 	.word	0xffffffff


	//   ....[58]....
        /*033c*/ 	.word	0xffffffff


	//   ....[59]....
        /*0340*/ 	.word	0xffffffff


	//   ....[60]....
        /*0344*/ 	.word	0xffffffff


	//   ....[61]....
        /*0348*/ 	.word	0xffffffff


	//   ....[62]....
        /*034c*/ 	.word	0xffffffff


	//   ....[63]....
        /*0350*/ 	.word	0xffffffff


	//   ....[64]....
        /*0354*/ 	.word	0xffffffff


	//   ....[65]....
        /*0358*/ 	.word	0xffffffff


	//   ....[66]....
        /*035c*/ 	.word	0xffffffff


	//   ....[67]....
        /*0360*/ 	.word	0xffffffff


	//   ....[68]....
        /*0364*/ 	.word	0xffffffff


	//   ....[69]....
        /*0368*/ 	.word	0xffffffff


	//   ....[70]....
        /*036c*/ 	.word	0xffffffff


	//   ....[71]....
        /*0370*/ 	.word	0xffffffff


	//   ....[72]....
        /*0374*/ 	.word	0xffffffff


	//   ....[73]....
        /*0378*/ 	.word	0xffffffff


	//   ....[74]....
        /*037c*/ 	.word	0xffffffff


	//   ....[75]....
        /*0380*/ 	.word	0xffffffff


	//   ....[76]....
        /*0384*/ 	.word	0xffffffff


	//   ....[77]....
        /*0388*/ 	.word	0xffffffff


	//   ....[78]....
        /*038c*/ 	.word	0xffffffff


	//   ....[79]....
        /*0390*/ 	.word	0xffffffff


	//   ....[80]....
        /*0394*/ 	.word	0xffffffff


	//   ....[81]....
        /*0398*/ 	.word	0xffffffff


	//   ....[82]....
        /*039c*/ 	.word	0xffffffff


	//   ....[83]....
        /*03a0*/ 	.word	0xffffffff


	//   ....[84]....
        /*03a4*/ 	.word	0xffffffff


	//   ....[85]....
        /*03a8*/ 	.word	0xffffffff


	//   ....[86]....
        /*03ac*/ 	.word	0xffffffff


	//   ....[87]....
        /*03b0*/ 	.word	0xffffffff


	//   ....[88]....
        /*03b4*/ 	.word	0xffffffff


	//   ....[89]....
        /*03b8*/ 	.word	0xffffffff


	//   ....[90]....
        /*03bc*/ 	.word	0xffffffff


	//   ....[91]....
        /*03c0*/ 	.word	0xffffffff


	//   ....[92]....
        /*03c4*/ 	.word	0xffffffff


	//   ....[93]....
        /*03c8*/ 	.word	0xffffffff


	//   ....[94]....
        /*03cc*/ 	.word	0xffffffff


	//   ....[95]....
        /*03d0*/ 	.word	0xffffffff


	//   ....[96]....
        /*03d4*/ 	.word	0xffffffff


	//   ....[97]....
        /*03d8*/ 	.word	0xffffffff


	//   ....[98]....
        /*03dc*/ 	.word	0xffffffff


	//   ....[99]....
        /*03e0*/ 	.word	0xffffffff


	//   ....[100]....
        /*03e4*/ 	.word	0xffffffff


	//   ....[101]....
        /*03e8*/ 	.word	0xffffffff


	//   ....[102]....
        /*03ec*/ 	.word	0xffffffff


	//   ....[103]....
        /*03f0*/ 	.word	0xffffffff


	//   ....[104]....
        /*03f4*/ 	.word	0xffffffff


	//   ....[105]....
        /*03f8*/ 	.word	0xffffffff


	//   ....[106]....
        /*03fc*/ 	.word	0xffffffff


	//   ....[107]....
        /*0400*/ 	.word	0xffffffff


	//   ....[108]....
        /*0404*/ 	.word	0xffffffff


	//   ....[109]....
        /*0408*/ 	.word	0xffffffff


	//   ....[110]....
        /*040c*/ 	.word	0xffffffff


	//   ....[111]....
        /*0410*/ 	.word	0xffffffff


	//   ....[112]....
        /*0414*/ 	.word	0xffffffff


	//   ....[113]....
        /*0418*/ 	.word	0xffffffff


	//   ....[114]....
        /*041c*/ 	.word	0xffffffff


	//   ....[115]....
        /*0420*/ 	.word	0xffffffff


	//   ....[116]....
        /*0424*/ 	.word	0xffffffff


	//   ....[117]....
        /*0428*/ 	.word	0xffffffff


	//   ....[118]....
        /*042c*/ 	.word	0xffffffff


	//   ....[119]....
        /*0430*/ 	.word	0xffffffff


	//   ....[120]....
        /*0434*/ 	.word	0xffffffff


	//   ....[121]....
        /*0438*/ 	.word	0xffffffff


	//   ....[122]....
        /*043c*/ 	.word	0xffffffff


	//   ....[123]....
        /*0440*/ 	.word	0xffffffff


	//   ....[124]....
        /*0444*/ 	.word	0xffffffff


	//   ....[125]....
        /*0448*/ 	.word	0xffffffff


	//   ....[126]....
        /*044c*/ 	.word	0xffffffff


	//   ....[127]....
        /*0450*/ 	.word	0xffffffff


	//   ....[128]....
        /*0454*/ 	.word	0xffffffff


	//   ....[129]....
        /*0458*/ 	.word	0xffffffff


	//   ....[130]....
        /*045c*/ 	.word	0xffffffff


	//   ....[131]....
        /*0460*/ 	.word	0xffffffff


	//   ....[132]....
        /*0464*/ 	.word	0xffffffff


	//   ....[133]....
        /*0468*/ 	.word	0xffffffff


	//   ....[134]....
        /*046c*/ 	.word	0xffffffff


	//   ....[135]....
        /*0470*/ 	.word	0xffffffff


	//   ....[136]....
        /*0474*/ 	.word	0xffffffff


	//   ....[137]....
        /*0478*/ 	.word	0xffffffff


	//   ....[138]....
        /*047c*/ 	.word	0xffffffff


	//   ....[139]....
        /*0480*/ 	.word	0xffffffff


	//   ....[140]....
        /*0484*/ 	.word	0xffffffff


	//   ....[141]....
        /*0488*/ 	.word	0xffffffff


	//   ....[142]....
        /*048c*/ 	.word	0xffffffff


	//   ....[143]....
        /*0490*/ 	.word	0xffffffff


	//   ....[144]....
        /*0494*/ 	.word	0xffffffff


	//   ....[145]....
        /*0498*/ 	.word	0xffffffff


	//   ....[146]....
        /*049c*/ 	.word	0xffffffff


	//   ....[147]....
        /*04a0*/ 	.word	0xffffffff


	//   ....[148]....
        /*04a4*/ 	.word	0xffffffff


	//   ....[149]....
        /*04a8*/ 	.word	0xffffffff


	//   ....[150]....
        /*04ac*/ 	.word	0xffffffff


	//   ....[151]....
        /*04b0*/ 	.word	0xffffffff


	//   ....[152]....
        /*04b4*/ 	.word	0xffffffff


	//   ....[153]....
        /*04b8*/ 	.word	0xffffffff


	//   ....[154]....
        /*04bc*/ 	.word	0xffffffff


	//   ....[155]....
        /*04c0*/ 	.word	0xffffffff


	//   ....[156]....
        /*04c4*/ 	.word	0xffffffff


	//   ....[157]....
        /*04c8*/ 	.word	0xffffffff


	//   ....[158]....
        /*04cc*/ 	.word	0xffffffff


	//   ....[159]....
        /*04d0*/ 	.word	0xffffffff


	//   ....[160]....
        /*04d4*/ 	.word	0xffffffff


	//   ....[161]....
        /*04d8*/ 	.word	0xffffffff


	//   ....[162]....
        /*04dc*/ 	.word	0xffffffff


	//   ....[163]....
        /*04e0*/ 	.word	0xffffffff


	//   ....[164]....
        /*04e4*/ 	.word	0xffffffff


	//   ....[165]....
        /*04e8*/ 	.word	0xffffffff


	//   ....[166]....
        /*04ec*/ 	.word	0xffffffff


	//   ....[167]....
        /*04f0*/ 	.word	0xffffffff


	//   ....[168]....
        /*04f4*/ 	.word	0xffffffff


	//   ....[169]....
        /*04f8*/ 	.word	0xffffffff


	//   ....[170]....
        /*04fc*/ 	.word	0xffffffff


	//   ....[171]....
        /*0500*/ 	.word	0xffffffff


	//   ....[172]....
        /*0504*/ 	.word	0xffffffff


	//   ....[173]....
        /*0508*/ 	.word	0xffffffff


	//   ....[174]....
        /*050c*/ 	.word	0xffffffff


	//   ....[175]....
        /*0510*/ 	.word	0xffffffff


	//   ....[176]....
        /*0514*/ 	.word	0xffffffff


	//   ....[177]....
        /*0518*/ 	.word	0xffffffff


	//   ....[178]....
        /*051c*/ 	.word	0xffffffff


	//   ....[179]....
        /*0520*/ 	.word	0x0500000f


	//   ....[180]....
        /*0524*/ 	.word	0x0500000f


	//   ....[181]....
        /*0528*/ 	.word	0x0500000f


	//   ....[182]....
        /*052c*/ 	.word	0x0500000f


	//   ....[183]....
        /*0530*/ 	.word	0x0500000f


	//   ....[184]....
        /*0534*/ 	.word	0x0500000f


	//   ....[185]....
        /*0538*/ 	.word	0x0500000f


	//   ....[186]....
        /*053c*/ 	.word	0x0500000f


	//   ....[187]....
        /*0540*/ 	.word	0x0500000f


	//   ....[188]....
        /*0544*/ 	.word	0x0500000f


	//   ....[189]....
        /*0548*/ 	.word	0x0500000f


	//   ....[190]....
        /*054c*/ 	.word	0x0500000f


	//   ....[191]....
        /*0550*/ 	.word	0x0500000f


	//   ....[192]....
        /*0554*/ 	.word	0x0500000f


	//   ....[193]....
        /*0558*/ 	.word	0x0500000f


	//   ....[194]....
        /*055c*/ 	.word	0x0500000f


	//   ....[195]....
        /*0560*/ 	.word	0x0500000f


	//   ....[196]....
        /*0564*/ 	.word	0x0500000f


	//   ....[197]....
        /*0568*/ 	.word	0x0500000f


	//   ....[198]....
        /*056c*/ 	.word	0x0500000f


	//   ....[199]....
        /*0570*/ 	.word	0x0500000f


	//   ....[200]....
        /*0574*/ 	.word	0x0500000f


	//   ....[201]....
        /*0578*/ 	.word	0x0500000f


	//   ....[202]....
        /*057c*/ 	.word	0x0500000f


	//   ....[203]....
        /*0580*/ 	.word	0x0500000f


	//   ....[204]....
        /*0584*/ 	.word	0x0500000f


	//   ....[205]....
        /*0588*/ 	.word	0x0500000f


	//   ....[206]....
        /*058c*/ 	.word	0x0500000f


	//   ....[207]....
        /*0590*/ 	.word	0x0500000f


	//   ....[208]....
        /*0594*/ 	.word	0x0500000f


	//   ....[209]....
        /*0598*/ 	.word	0x0500000f


	//   ....[210]....
        /*059c*/ 	.word	0x0500000f


	//   ....[211]....
        /*05a0*/ 	.word	0x0500000f


	//   ....[212]....
        /*05a4*/ 	.word	0x0500000f


	//   ....[213]....
        /*05a8*/ 	.word	0x0500000f


	//   ....[214]....
        /*05ac*/ 	.word	0x0500000f


	//   ....[215]....
        /*05b0*/ 	.word	0x0500000f


	//   ....[216]....
        /*05b4*/ 	.word	0x0500000f


	//   ....[217]....
        /*05b8*/ 	.word	0x0500000f


	//   ....[218]....
        /*05bc*/ 	.word	0x0500000f


	//   ....[219]....
        /*05c0*/ 	.word	0x0500000f


	//   ....[220]....
        /*05c4*/ 	.word	0x0500000f


	//   ....[221]....
        /*05c8*/ 	.word	0x0500000f


	//   ....[222]....
        /*05cc*/ 	.word	0x0500000f


	//   ....[223]....
        /*05d0*/ 	.word	0x0500000f


	//   ....[224]....
        /*05d4*/ 	.word	0x0500000f


	//   ....[225]....
        /*05d8*/ 	.word	0x0500000f


	//   ....[226]....
        /*05dc*/ 	.word	0x0500000f


	//   ....[227]....
        /*05e0*/ 	.word	0x0500000f


	//   ....[228]....
        /*05e4*/ 	.word	0x0500000f


	//   ....[229]....
        /*05e8*/ 	.word	0x0500000f


	//   ....[230]....
        /*05ec*/ 	.word	0x0500000f


	//   ....[231]....
        /*05f0*/ 	.word	0x0500000f


	//   ....[232]....
        /*05f4*/ 	.word	0x0500000f


	//   ....[233]....
        /*05f8*/ 	.word	0x0500000f


	//   ....[234]....
        /*05fc*/ 	.word	0x0500000f


	//   ....[235]....
        /*0600*/ 	.word	0x0500000f


	//   ....[236]....
        /*0604*/ 	.word	0x0500000f


	//   ....[237]....
        /*0608*/ 	.word	0x0500000f


	//   ....[238]....
        /*060c*/ 	.word	0x0500000f


	//   ....[239]....
        /*0610*/ 	.word	0x0500000f


	//   ....[240]....
        /*0614*/ 	.word	0x0500000f


	//   ....[241]....
        /*0618*/ 	.word	0x0500000f


	//   ....[242]....
        /*061c*/ 	.word	0x0500000f


	//   ....[243]....
        /*0620*/ 	.word	0x0500000f


	//   ....[244]....
        /*0624*/ 	.word	0x0500000f


	//   ....[245]....
        /*0628*/ 	.word	0x0500000f


	//   ....[246]....
        /*062c*/ 	.word	0x0500000f


	//   ....[247]....
        /*0630*/ 	.word	0x0500000f


	//   ....[248]....
        /*0634*/ 	.word	0x0500000f


	//   ....[249]....
        /*0638*/ 	.word	0x0500000f


	//   ....[250]....
        /*063c*/ 	.word	0x0500000f


	//   ....[251]....
        /*0640*/ 	.word	0x0500000f


	//   ....[252]....
        /*0644*/ 	.word	0x0500000f


	//   ....[253]....
        /*0648*/ 	.word	0x0500000f


	//   ....[254]....
        /*064c*/ 	.word	0x0500000f


	//   ....[255]....
        /*0650*/ 	.word	0x0500000f


	//   ....[0]....
        /*0654*/ 	.word	0x0500000f


	//   ....[1]....
        /*0658*/ 	.word	0x0500000f


	//   ....[2]....
        /*065c*/ 	.word	0x0500000f


	//   ....[3]....
        /*0660*/ 	.word	0x0500000f


	//   ....[4]....
        /*0664*/ 	.word	0x0500000f


	//   ....[5]....
        /*0668*/ 	.word	0x0500000f


	//   ....[6]....
        /*066c*/ 	.word	0x0500000f


	//   ....[7]....
        /*0670*/ 	.word	0x0500000f


	//   ....[8]....
        /*0674*/ 	.word	0x0500000f


	//   ....[9]....
        /*0678*/ 	.word	0x0500000f


	//   ....[10]....
        /*067c*/ 	.word	0x0500000f


	//   ....[11]....
        /*0680*/ 	.word	0x0500000f


	//   ....[12]....
        /*0684*/ 	.word	0x0500000f


	//   ....[13]....
        /*0688*/ 	.word	0x0500000f


	//   ....[14]....
        /*068c*/ 	.word	0x0500000f


	//   ....[15]....
        /*0690*/ 	.word	0x0500000f


	//   ....[16]....
        /*0694*/ 	.word	0x0500000f


	//   ....[17]....
        /*0698*/ 	.word	0x0500000f


	//   ....[18]....
        /*069c*/ 	.word	0x0500000f


	//   ....[19]....
        /*06a0*/ 	.word	0x0500000f


	//   ....[20]....
        /*06a4*/ 	.word	0x0500000f


	//   ....[21]....
        /*06a8*/ 	.word	0x0500000f


	//   ....[22]....
        /*06ac*/ 	.word	0x0500000f


	//   ....[23]....
        /*06b0*/ 	.word	0x0500000f


	//   ....[24]....
        /*06b4*/ 	.word	0x0500000f


	//   ....[25]....
        /*06b8*/ 	.word	0x0500000f


	//   ....[26]....
        /*06bc*/ 	.word	0x0500000f


	//   ....[27]....
        /*06c0*/ 	.word	0x0500000f


	//   ....[28]....
        /*06c4*/ 	.word	0x0500000f


	//   ....[29]....
        /*06c8*/ 	.word	0x0500000f


	//   ....[30]....
        /*06cc*/ 	.word	0x0500000f


	//   ....[31]....
        /*06d0*/ 	.word	0x0500000f


	//   ....[32]....
        /*06d4*/ 	.word	0x0500000f


	//   ....[33]....
        /*06d8*/ 	.word	0x0500000f


	//   ....[34]....
        /*06dc*/ 	.word	0x0500000f


	//----- nvinfo : EIATTR_COOP_GROUP_INSTR_OFFSETS
	.align		4
.L_566:
        /*06e0*/ 	.byte	0x04, 0x28
        /*06e2*/ 	.short	(.L_568 - .L_567)


	//   ....[0]....
.L_567:
        /*06e4*/ 	.word	0x00000060


	//   ....[1]....
        /*06e8*/ 	.word	0x00000140


	//   ....[2]....
        /*06ec*/ 	.word	0x00000190


	//   ....[3]....
        /*06f0*/ 	.word	0x000003c0


	//   ....[4]....
        /*06f4*/ 	.word	0x00000520


	//   ....[5]....
        /*06f8*/ 	.word	0x00000640


	//   ....[6]....
        /*06fc*/ 	.word	0x000007a0


	//   ....[7]....
        /*0700*/ 	.word	0x00003760


	//   ....[8]....
        /*0704*/ 	.word	0x00003770


	//   ....[9]....
        /*0708*/ 	.word	0x00004e10


	//   ....[10]....
        /*070c*/ 	.word	0x00004e20


	//   ....[11]....
        /*0710*/ 	.word	0x00006fa0


	//   ....[12]....
        /*0714*/ 	.word	0x00006fb0


	//   ....[13]....
        /*0718*/ 	.word	0x000087b0


	//   ....[14]....
        /*071c*/ 	.word	0x000087c0


	//   ....[15]....
        /*0720*/ 	.word	0x0000a170


	//   ....[16]....
        /*0724*/ 	.word	0x0000a180


	//   ....[17]....
        /*0728*/ 	.word	0x0000a410


	//   ....[18]....
        /*072c*/ 	.word	0x0000a420


	//   ....[19]....
        /*0730*/ 	.word	0x0000a960


	//   ....[20]....
        /*0734*/ 	.word	0x0000a990


	//   ....[21]....
        /*0738*/ 	.word	0x0000ab10


	//   ....[22]....
        /*073c*/ 	.word	0x0000ab30


	//   ....[23]....
        /*0740*/ 	.word	0x0000b170


	//   ....[24]....
        /*0744*/ 	.word	0x0000b870


	//   ....[25]....
        /*0748*/ 	.word	0x0000b880


	//   ....[26]....
        /*074c*/ 	.word	0x0000b890


	//   ....[27]....
        /*0750*/ 	.word	0x0000b8a0


	//   ....[28]....
        /*0754*/ 	.word	0x0000c110


	//   ....[29]....
        /*0758*/ 	.word	0x0000c120


	//   ....[30]....
        /*075c*/ 	.word	0x0000c130


	//   ....[31]....
        /*0760*/ 	.word	0x0000c140


	//   ....[32]....
        /*0764*/ 	.word	0x0000f220


	//   ....[33]....
        /*0768*/ 	.word	0x0000f230


	//   ....[34]....
        /*076c*/ 	.word	0x0000f240


	//   ....[35]....
        /*0770*/ 	.word	0x0000f250


	//   ....[36]....
        /*0774*/ 	.word	0x0000f900


	//   ....[37]....
        /*0778*/ 	.word	0x0000f910


	//   ....[38]....
        /*077c*/ 	.word	0x0000f920


	//   ....[39]....
        /*0780*/ 	.word	0x0000f930


	//   ....[40]....
        /*0784*/ 	.word	0x00013700


	//   ....[41]....
        /*0788*/ 	.word	0x00013740


	//   ....[42]....
        /*078c*/ 	.word	0x00013d90


	//   ....[43]....
        /*0790*/ 	.word	0x00013ed0


	//   ....[44]....
        /*0794*/ 	.word	0x00014630


	//   ....[45]....
        /*0798*/ 	.word	0x000146d0


	//   ....[46]....
        /*079c*/ 	.word	0x00016410


	//   ....[47]....
        /*07a0*/ 	.word	0x000164a0


	//   ....[48]....
        /*07a4*/ 	.word	0x00016c10


	//   ....[49]....
        /*07a8*/ 	.word	0x00016ce0


	//   ....[50]....
        /*07ac*/ 	.word	0x000173c0


	//   ....[51]....
        /*07b0*/ 	.word	0x00017410


	//   ....[52]....
        /*07b4*/ 	.word	0x00019800


	//   ....[53]....
        /*07b8*/ 	.word	0x00019820


	//   ....[54]....
        /*07bc*/ 	.word	0x00019860


	//   ....[55]....
        /*07c0*/ 	.word	0x00019870


	//   ....[56]....
        /*07c4*/ 	.word	0x0001abe0


	//   ....[57]....
        /*07c8*/ 	.word	0x0001ac50


	//   ....[58]....
        /*07cc*/ 	.word	0x0001ac80


	//   ....[59]....
        /*07d0*/ 	.word	0x0001ac90


	//   ....[60]....
        /*07d4*/ 	.word	0x0001bd60


	//   ....[61]....
        /*07d8*/ 	.word	0x0001bda0


	//   ....[62]....
        /*07dc*/ 	.word	0x0001bde0


	//   ....[63]....
        /*07e0*/ 	.word	0x0001be10


	//   ....[64]....
        /*07e4*/ 	.word	0x0001c380


	//   ....[65]....
        /*07e8*/ 	.word	0x0001c3b0


	//   ....[66]....
        /*07ec*/ 	.word	0x0001c470


	//   ....[67]....
        /*07f0*/ 	.word	0x0001c490


	//   ....[68]....
        /*07f4*/ 	.word	0x0001c550


	//   ....[69]....
        /*07f8*/ 	.word	0x0001c570


	//   ....[70]....
        /*07fc*/ 	.word	0x0001c640


	//   ....[71]....
        /*0800*/ 	.word	0x0001c660


	//   ....[72]....
        /*0804*/ 	.word	0x0001ce70


	//   ....[73]....
        /*0808*/ 	.word	0x0001ce90


	//   ....[74]....
        /*080c*/ 	.word	0x0001cf50


	//   ....[75]....
        /*0810*/ 	.word	0x0001cf70


	//   ....[76]....
        /*0814*/ 	.word	0x0001d030


	//   ....[77]....
        /*0818*/ 	.word	0x0001d050


	//   ....[78]....
        /*081c*/ 	.word	0x0001d120


	//   ....[79]....
        /*0820*/ 	.word	0x0001d140


	//   ....[80]....
        /*0824*/ 	.word	0x0001d290


	//   ....[81]....
        /*0828*/ 	.word	0x0001d440


	//   ....[82]....
        /*082c*/ 	.word	0x0001d470


	//   ....[83]....
        /*0830*/ 	.word	0x0001d4a0


	//   ....[84]....
        /*0834*/ 	.word	0x0001d4d0


	//   ....[85]....
        /*0838*/ 	.word	0x0001d500


	//   ....[86]....
        /*083c*/ 	.word	0x0001d530


	//   ....[87]....
        /*0840*/ 	.word	0x0001d6a0


	//   ....[88]....
        /*0844*/ 	.word	0x0001d6d0


	//   ....[89]....
        /*0848*/ 	.word	0x0001d700


	//   ....[90]....
        /*084c*/ 	.word	0x0001d730


	//   ....[91]....
        /*0850*/ 	.word	0x0001d760


	//   ....[92]....
        /*0854*/ 	.word	0x0001d790


	//   ....[93]....
        /*0858*/ 	.word	0x0001d820


	//   ....[94]....
        /*085c*/ 	.word	0x0001d880


	//   ....[95]....
        /*0860*/ 	.word	0x0001d910


	//   ....[96]....
        /*0864*/ 	.word	0x0001e700


	//   ....[97]....
        /*0868*/ 	.word	0x00020700


	//   ....[98]....
        /*086c*/ 	.word	0x00020720


	//   ....[99]....
        /*0870*/ 	.word	0x000207d0


	//   ....[100]....
        /*0874*/ 	.word	0x000207f0


	//   ....[101]....
        /*0878*/ 	.word	0x00020890


	//   ....[102]....
        /*087c*/ 	.word	0x000208b0


	//   ....[103]....
        /*0880*/ 	.word	0x00020950


	//   ....[104]....
        /*0884*/ 	.word	0x00020970


	//   ....[105]....
        /*0888*/ 	.word	0x00020a10


	//   ....[106]....
        /*088c*/ 	.word	0x00020a30


	//   ....[107]....
        /*0890*/ 	.word	0x00020a40


	//   ....[108]....
        /*0894*/ 	.word	0x00020ad0


	//   ....[109]....
        /*0898*/ 	.word	0x00021280


	//   ....[110]....
        /*089c*/ 	.word	0x000212b0


	//   ....[111]....
        /*08a0*/ 	.word	0x000212d0


	//   ....[112]....
        /*08a4*/ 	.word	0x00021360


	//   ....[113]....
        /*08a8*/ 	.word	0x00021370


	//   ....[114]....
        /*08ac*/ 	.word	0x00021410


	//   ....[115]....
        /*08b0*/ 	.word	0x00021420


	//   ....[116]....
        /*08b4*/ 	.word	0x000214c0


	//   ....[117]....
        /*08b8*/ 	.word	0x000214d0


	//   ....[118]....
        /*08bc*/ 	.word	0x00021570


	//   ....[119]....
        /*08c0*/ 	.word	0x00021580


	//   ....[120]....
        /*08c4*/ 	.word	0x00021620


	//   ....[121]....
        /*08c8*/ 	.word	0x00021630


	//   ....[122]....
        /*08cc*/ 	.word	0x000216d0


	//   ....[123]....
        /*08d0*/ 	.word	0x000216e0


	//   ....[124]....
        /*08d4*/ 	.word	0x000216f0


	//   ....[125]....
        /*08d8*/ 	.word	0x00021ec0


	//   ....[126]....
        /*08dc*/ 	.word	0x00021ed0


	//   ....[127]....
        /*08e0*/ 	.word	0x00021ee0


	//   ....[128]....
        /*08e4*/ 	.word	0x00021f70


	//   ....[129]....
        /*08e8*/ 	.word	0x00021f80


	//   ....[130]....
        /*08ec*/ 	.word	0x00021fe0


	//   ....[131]....
        /*08f0*/ 	.word	0x00022010


	//   ....[132]....
        /*08f4*/ 	.word	0x00022050


	//   ....[133]....
        /*08f8*/ 	.word	0x00022080


	//   ....[134]....
        /*08fc*/ 	.word	0x000220c0


	//   ....[135]....
        /*0900*/ 	.word	0x000220f0


	//   ....[136]....
        /*0904*/ 	.word	0x00022130


	//   ....[137]....
        /*0908*/ 	.word	0x000223b0


	//   ....[138]....
        /*090c*/ 	.word	0x000223d0


	//   ....[139]....
        /*0910*/ 	.word	0x00022460


	//   ....[140]....
        /*0914*/ 	.word	0x00022470


	//   ....[141]....
        /*0918*/ 	.word	0x000224e0


	//   ....[142]....
        /*091c*/ 	.word	0x000224f0


	//   ....[143]....
        /*0920*/ 	.word	0x00022560


	//   ....[144]....
        /*0924*/ 	.word	0x00022570


	//   ....[145]....
        /*0928*/ 	.word	0x000225e0


	//   ....[146]....
        /*092c*/ 	.word	0x000225f0


	//   ....[147]....
        /*0930*/ 	.word	0x00022600


	//   ....[148]....
        /*0934*/ 	.word	0x00022670


	//   ....[149]....
        /*0938*/ 	.word	0x00022c00


	//   ....[150]....
        /*093c*/ 	.word	0x00022c30


	//   ....[151]....
        /*0940*/ 	.word	0x00022c50


	//   ....[152]....
        /*0944*/ 	.word	0x00022c60


	//   ....[153]....
        /*0948*/ 	.word	0x00022ca0


	//   ....[154]....
        /*094c*/ 	.word	0x00022cc0


	//   ....[155]....
        /*0950*/ 	.word	0x00022d30


	//   ....[156]....
        /*0954*/ 	.word	0x00022d50


	//   ....[157]....
        /*0958*/ 	.word	0x00022db0


	//   ....[158]....
        /*095c*/ 	.word	0x00022dd0


	//   ....[159]....
        /*0960*/ 	.word	0x00022e20


	//   ....[160]....
        /*0964*/ 	.word	0x00022e40


	//   ....[161]....
        /*0968*/ 	.word	0x00023230


	//   ....[162]....
        /*096c*/ 	.word	0x00023260


	//   ....[163]....
        /*0970*/ 	.word	0x00023290


	//   ....[164]....
        /*0974*/ 	.word	0x000232c0


	//   ....[165]....
        /*0978*/ 	.word	0x000232f0


	//   ....[166]....
        /*097c*/ 	.word	0x00023320


	//   ....[167]....
        /*0980*/ 	.word	0x00023350


	//   ....[168]....
        /*0984*/ 	.word	0x00023380


	//   ....[169]....
        /*0988*/ 	.word	0x00023500


	//   ....[170]....
        /*098c*/ 	.word	0x00023530


	//   ....[171]....
        /*0990*/ 	.word	0x00023560


	//   ....[172]....
        /*0994*/ 	.word	0x00023590


	//   ....[173]....
        /*0998*/ 	.word	0x000235c0


	//   ....[174]....
        /*099c*/ 	.word	0x000235f0


	//   ....[175]....
        /*09a0*/ 	.word	0x000236b0


	//   ....[176]....
        /*09a4*/ 	.word	0x000236d0


	//   ....[177]....
        /*09a8*/ 	.word	0x00023740


	//   ....[178]....
        /*09ac*/ 	.word	0x00023de0


	//   ....[179]....
        /*09b0*/ 	.word	0x00024120


	//   ....[180]....
        /*09b4*/ 	.word	0x000241b0


	//   ....[181]....
        /*09b8*/ 	.word	0x00024250


	//   ....[182]....
        /*09bc*/ 	.word	0x000242e0


	//   ....[183]....
        /*09c0*/ 	.word	0x000243d0


	//   ....[184]....
        /*09c4*/ 	.word	0x00024460


	//   ....[185]....
        /*09c8*/ 	.word	0x00024500


	//   ....[186]....
        /*09cc*/ 	.word	0x00024590


	//   ....[187]....
        /*09d0*/ 	.word	0x00024680


	//   ....[188]....
        /*09d4*/ 	.word	0x00024710


	//   ....[189]....
        /*09d8*/ 	.word	0x000247b0


	//   ....[190]....
        /*09dc*/ 	.word	0x00024840


	//   ....[191]....
        /*09e0*/ 	.word	0x00024930


	//   ....[192]....
        /*09e4*/ 	.word	0x000249c0


	//   ....[193]....
        /*09e8*/ 	.word	0x00024a10


	//   ....[194]....
        /*09ec*/ 	.word	0x00024a60


	//   ....[195]....
        /*09f0*/ 	.word	0x00024af0


	//   ....[196]....
        /*09f4*/ 	.word	0x00024b80


	//   ....[197]....
        /*09f8*/ 	.word	0x00024bd0


	//   ....[198]....
        /*09fc*/ 	.word	0x00024c20


	//   ....[199]....
        /*0a00*/ 	.word	0x00024d10


	//   ....[200]....
        /*0a04*/ 	.word	0x00024da0


	//   ....[201]....
        /*0a08*/ 	.word	0x00024df0


	//   ....[202]....
        /*0a0c*/ 	.word	0x00024e40


	//   ....[203]....
        /*0a10*/ 	.word	0x00024ed0


	//   ....[204]....
        /*0a14*/ 	.word	0x00024f60


	//   ....[205]....
        /*0a18*/ 	.word	0x00024fb0


	//   ....[206]....
        /*0a1c*/ 	.word	0x00025000


	//   ....[207]....
        /*0a20*/ 	.word	0x00025300


	//   ....[208]....
        /*0a24*/ 	.word	0x000255e0


	//   ....[209]....
        /*0a28*/ 	.word	0x000256d0


	//   ....[210]....
        /*0a2c*/ 	.word	0x00025770


	//   ....[211]....
        /*0a30*/ 	.word	0x000257d0


	//   ....[212]....
        /*0a34*/ 	.word	0x000258e0


	//   ....[213]....
        /*0a38*/ 	.word	0x00025950


	//   ....[214]....
        /*0a3c*/ 	.word	0x00025a60


	//   ....[215]....
        /*0a40*/ 	.word	0x00025ad0


	//   ....[216]....
        /*0a44*/ 	.word	0x00025be0


	//   ....[217]....
        /*0a48*/ 	.word	0x00025c50


	//   ....[218]....
        /*0a4c*/ 	.word	0x00025d60


	//   ....[219]....
        /*0a50*/ 	.word	0x00025dd0


	//   ....[220]....
        /*0a54*/ 	.word	0x00025e70


	//   ....[221]....
        /*0a58*/ 	.word	0x00025f80


	//   ....[222]....
        /*0a5c*/ 	.word	0x00025fe0


	//   ....[223]....
        /*0a60*/ 	.word	0x00026040


	//   ....[224]....
        /*0a64*/ 	.word	0x00026140


	//   ....[225]....
        /*0a68*/ 	.word	0x000261a0


	//   ....[226]....
        /*0a6c*/ 	.word	0x000262b0


	//   ....[227]....
        /*0a70*/ 	.word	0x00026310


	//   ....[228]....
        /*0a74*/ 	.word	0x00026420


	//   ....[229]....
        /*0a78*/ 	.word	0x00026480


	//   ....[230]....
        /*0a7c*/ 	.word	0x00026590


	//   ....[231]....
        /*0a80*/ 	.word	0x000265f0


	//   ....[232]....
        /*0a84*/ 	.word	0x00026700


	//   ....[233]....
        /*0a88*/ 	.word	0x00026760


	//   ....[234]....
        /*0a8c*/ 	.word	0x00026870


	//   ....[235]....
        /*0a90*/ 	.word	0x000268d0


	//   ....[236]....
        /*0a94*/ 	.word	0x000269c0


	//   ....[237]....
        /*0a98*/ 	.word	0x00026af0


	//   ....[238]....
        /*0a9c*/ 	.word	0x00026ba0


	//   ....[239]....
        /*0aa0*/ 	.word	0x00026c20


	//   ....[240]....
        /*0aa4*/ 	.word	0x00026d00


	//   ....[241]....
        /*0aa8*/ 	.word	0x00026d60


	//   ....[242]....
        /*0aac*/ 	.word	0x00026e30


	//   ....[243]....
        /*0ab0*/ 	.word	0x00026e90


	//   ....[244]....
        /*0ab4*/ 	.word	0x00026f60


	//   ....[245]....
        /*0ab8*/ 	.word	0x00026fc0


	//   ....[246]....
        /*0abc*/ 	.word	0x00027090


	//   ....[247]....
        /*0ac0*/ 	.word	0x000270f0


	//   ....[248]....
        /*0ac4*/ 	.word	0x000271c0


	//   ....[249]....
        /*0ac8*/ 	.word	0x000272b0


	//   ....[250]....
        /*0acc*/ 	.word	0x00027350


	//   ....[251]....
        /*0ad0*/ 	.word	0x000273b0


	//   ....[252]....
        /*0ad4*/ 	.word	0x000274a0


	//   ....[253]....
        /*0ad8*/ 	.word	0x00027500


	//   ....[254]....
        /*0adc*/ 	.word	0x000275e0


	//   ....[255]....
        /*0ae0*/ 	.word	0x00027640


	//   ....[0]....
        /*0ae4*/ 	.word	0x00027720


	//   ....[1]....
        /*0ae8*/ 	.word	0x00027780


	//   ....[2]....
        /*0aec*/ 	.word	0x00027860


	//   ....[3]....
        /*0af0*/ 	.word	0x000278c0


	//   ....[4]....
        /*0af4*/ 	.word	0x00027990


	//   ....[5]....
        /*0af8*/ 	.word	0x00027ac0


	//   ....[6]....
        /*0afc*/ 	.word	0x00027bc0


	//   ....[7]....
        /*0b00*/ 	.word	0x00027c50


	//   ....[8]....
        /*0b04*/ 	.word	0x00027d20


	//   ....[9]....
        /*0b08*/ 	.word	0x00027d80


	//   ....[10]....
        /*0b0c*/ 	.word	0x00027e50


	//   ....[11]....
        /*0b10*/ 	.word	0x00027eb0


	//   ....[12]....
        /*0b14*/ 	.word	0x00027f90


	//   ....[13]....
        /*0b18*/ 	.word	0x00027ff0


	//   ....[14]....
        /*0b1c*/ 	.word	0x000280c0


	//   ....[15]....
        /*0b20*/ 	.word	0x00028120


	//   ....[16]....
        /*0b24*/ 	.word	0x000281e0


	//   ....[17]....
        /*0b28*/ 	.word	0x00028270


	//   ....[18]....
        /*0b2c*/ 	.word	0x00028310


	//   ....[19]....
        /*0b30*/ 	.word	0x00028430


	//   ....[20]....
        /*0b34*/ 	.word	0x000284a0


	//   ....[21]....
        /*0b38*/ 	.word	0x00028510


	//   ....[22]....
        /*0b3c*/ 	.word	0x00028580


	//   ....[23]....
        /*0b40*/ 	.word	0x000285f0


	//   ....[24]....
        /*0b44*/ 	.word	0x00028670


	//   ....[25]....
        /*0b48*/ 	.word	0x00028700


	//   ....[26]....
        /*0b4c*/ 	.word	0x00028790


	//   ....[27]....
        /*0b50*/ 	.word	0x00028800


	//   ....[28]....
        /*0b54*/ 	.word	0x00028870


	//   ....[29]....
        /*0b58*/ 	.word	0x000288e0


	//   ....[30]....
        /*0b5c*/ 	.word	0x00028960


	//   ....[31]....
        /*0b60*/ 	.word	0x000289d0


	//   ....[32]....
        /*0b64*/ 	.word	0x00028a70


	//   ....[33]....
        /*0b68*/ 	.word	0x00028b00


	//   ....[34]....
        /*0b6c*/ 	.word	0x00028c20


	//----- nvinfo : EIATTR_REG_RECONFIG
	.align		4
.L_568:
        /*0b70*/ 	.byte	0x01, 0x54
	.zero		2


	//----- nvinfo : EIATTR_SYSCALL_OFFSETS
	.align		4
        /*0b74*/ 	.byte	0x04, 0x46
        /*0b76*/ 	.short	(.L_570 - .L_569)


	//   ....[0]....
.L_569:
        /*0b78*/ 	.word	0x00001b00


	//   ....[1]....
        /*0b7c*/ 	.word	0x00001c50


	//   ....[2]....
        /*0b80*/ 	.word	0x0000b310


	//   ....[3]....
        /*0b84*/ 	.word	0x0000b630


	//   ....[4]....
        /*0b88*/ 	.word	0x0001fc30


	//   ....[5]....
        /*0b8c*/ 	.word	0x0001fd80


	//   ....[6]....
        /*0b90*/ 	.word	0x0001fe70


	//   ....[7]....
        /*0b94*/ 	.word	0x00020e80


	//----- nvinfo : EIATTR_MBARRIER_INSTR_OFFSETS
	.align		4
.L_570:
        /*0b98*/ 	.byte	0x04, 0x39
        /*0b9a*/ 	.short	(.L_572 - .L_571)


	//   ....[0]....
.L_571:
        /*0b9c*/ 	.word	0x00000270
        /*0ba0*/ 	.word	0x000000ff
        /*0ba4*/ 	.word	0x0002a800
        /*0ba8*/ 	.short	0x0100
        /*0baa*/ 	.byte	0x08
	.zero		1


	//   ....[1]....
        /*0bac*/ 	.word	0x00000280
        /*0bb0*/ 	.word	0x000000ff
        /*0bb4*/ 	.word	0x0002a820
        /*0bb8*/ 	.short	0x0100
        /*0bba*/ 	.byte	0x08
	.zero		1


	//   ....[2]....
        /*0bbc*/ 	.word	0x00000370
        /*0bc0*/ 	.word	0x000000ff
        /*0bc4*/ 	.word	0x0002a830
        /*0bc8*/ 	.short	0x0100
        /*0bca*/ 	.byte	0x08
	.zero		1


	//   ....[3]....
        /*0bcc*/ 	.word	0x00000380
        /*0bd0*/ 	.word	0x000000ff
        /*0bd4*/ 	.word	0x0002a840
        /*0bd8*/ 	.short	0x0100
        /*0bda*/ 	.byte	0x08
	.zero		1


	//   ....[4]....
        /*0bdc*/ 	.word	0x00000390
        /*0be0*/ 	.word	0x000000ff
        /*0be4*/ 	.word	0x0002a838
        /*0be8*/ 	.short	0x0100
        /*0bea*/ 	.byte	0x08
	.zero		1


	//   ....[5]....
        /*0bec*/ 	.word	0x000003a0
        /*0bf0*/ 	.word	0x000000ff
        /*0bf4*/ 	.word	0x0002a848
        /*0bf8*/ 	.short	0x0100
        /*0bfa*/ 	.byte	0x08
	.zero		1


	//   ....[6]....
        /*0bfc*/ 	.word	0x000004d0
        /*0c00*/ 	.word	0x000000ff
        /*0c04*/ 	.word	0x0002a850
        /*0c08*/ 	.short	0x0100
        /*0c0a*/ 	.byte	0x08
	.zero		1


	//   ....[7]....
        /*0c0c*/ 	.word	0x000004e0
        /*0c10*/ 	.word	0x000000ff
        /*0c14*/ 	.word	0x0002a860
        /*0c18*/ 	.short	0x0100
        /*0c1a*/ 	.byte	0x08
	.zero		1


	//   ....[8]....
        /*0c1c*/ 	.word	0x000004f0
        /*0c20*/ 	.word	0x000000ff
        /*0c24*/ 	.word	0x0002a858
        /*0c28*/ 	.short	0x0100
        /*0c2a*/ 	.byte	0x08
	.zero		1


	//   ....[9]....
        /*0c2c*/ 	.word	0x00000500
        /*0c30*/ 	.word	0x000000ff
        /*0c34*/ 	.word	0x0002a868
        /*0c38*/ 	.short	0x0100
        /*0c3a*/ 	.byte	0x08
	.zero		1


	//   ....[10]....
        /*0c3c*/ 	.word	0x000005f0
        /*0c40*/ 	.word	0x000000ff
        /*0c44*/ 	.word	0x0002a870
        /*0c48*/ 	.short	0x0100
        /*0c4a*/ 	.byte	0x06
	.zero		1


	//   ....[11]....
        /*0c4c*/ 	.word	0x00000600
        /*0c50*/ 	.word	0x000000ff
        /*0c54*/ 	.word	0x0002a880
        /*0c58*/ 	.short	0x0100
        /*0c5a*/ 	.byte	0x06
	.zero		1


	//   ....[12]....
        /*0c5c*/ 	.word	0x00000610
        /*0c60*/ 	.word	0x000000ff
        /*0c64*/ 	.word	0x0002a878
        /*0c68*/ 	.short	0x0100
        /*0c6a*/ 	.byte	0x06
	.zero		1


	//   ....[13]....
        /*0c6c*/ 	.word	0x00000620
        /*0c70*/ 	.word	0x000000ff
        /*0c74*/ 	.word	0x0002a888
        /*0c78*/ 	.short	0x0100
        /*0c7a*/ 	.byte	0x06
	.zero		1


	//   ....[14]....
        /*0c7c*/ 	.word	0x00000750
        /*0c80*/ 	.word	0x000000ff
        /*0c84*/ 	.word	0x0002a890
        /*0c88*/ 	.short	0x0100
        /*0c8a*/ 	.byte	0x08
	.zero		1


	//   ....[15]....
        /*0c8c*/ 	.word	0x00000760
        /*0c90*/ 	.word	0x000000ff
        /*0c94*/ 	.word	0x0002a8a0
        /*0c98*/ 	.short	0x0100
        /*0c9a*/ 	.byte	0x08
	.zero		1


	//   ....[16]....
        /*0c9c*/ 	.word	0x00000770
        /*0ca0*/ 	.word	0x000000ff
        /*0ca4*/ 	.word	0x0002a898
        /*0ca8*/ 	.short	0x0100
        /*0caa*/ 	.byte	0x08
	.zero		1


	//   ....[17]....
        /*0cac*/ 	.word	0x00000780
        /*0cb0*/ 	.word	0x000000ff
        /*0cb4*/ 	.word	0x0002a8a8
        /*0cb8*/ 	.short	0x0100
        /*0cba*/ 	.byte	0x08
	.zero		1


	//   ....[18]....
        /*0cbc*/ 	.word	0x000008b0
        /*0cc0*/ 	.word	0x000000ff
        /*0cc4*/ 	.word	0x0002a8b0
        /*0cc8*/ 	.short	0x0100
        /*0cca*/ 	.byte	0x08
	.zero		1


	//   ....[19]....
        /*0ccc*/ 	.word	0x000008c0
        /*0cd0*/ 	.word	0x000000ff
        /*0cd4*/ 	.word	0x0002a8c0
        /*0cd8*/ 	.short	0x0100
        /*0cda*/ 	.byte	0x08
	.zero		1


	//   ....[20]....
        /*0cdc*/ 	.word	0x000008d0
        /*0ce0*/ 	.word	0x000000ff
        /*0ce4*/ 	.word	0x0002a8b8
        /*0ce8*/ 	.short	0x0100
        /*0cea*/ 	.byte	0x08
	.zero		1


	//   ....[21]....
        /*0cec*/ 	.word	0x000008e0
        /*0cf0*/ 	.word	0x000000ff
        /*0cf4*/ 	.word	0x0002a8c8
        /*0cf8*/ 	.short	0x0100
        /*0cfa*/ 	.byte	0x08
	.zero		1


	//   ....[22]....
        /*0cfc*/ 	.word	0x00003710
        /*0d00*/ 	.word	0x00000056
        /*0d04*/ 	.word	0x0002a890
        /*0d08*/ 	.short	0x010a
        /*0d0a*/ 	.byte	0x3f
	.zero		1


	//   ....[23]....
        /*0d0c*/ 	.word	0x00006f40
        /*0d10*/ 	.word	0x00000056
        /*0d14*/ 	.word	0x0002a890
        /*0d18*/ 	.short	0x010a
        /*0d1a*/ 	.byte	0x3f
	.zero		1


	//   ....[24]....
        /*0d1c*/ 	.word	0x00009fb0
        /*0d20*/ 	.word	0x00000056
        /*0d24*/ 	.word	0x0002a890
        /*0d28*/ 	.short	0x010a
        /*0d2a*/ 	.byte	0x3f
	.zero		1


	//   ....[25]....
        /*0d2c*/ 	.word	0x0000a770
        /*0d30*/ 	.word	0x0000000b
        /*0d34*/ 	.word	0x00000000
        /*0d38*/ 	.short	0x0101
        /*0d3a*/ 	.byte	0x3f
	.zero		1


	//   ....[26]....
        /*0d3c*/ 	.word	0x0000a7b0
        /*0d40*/ 	.word	0x00000056
        /*0d44*/ 	.word	0x0002a8b0
        /*0d48*/ 	.short	0x010a
        /*0d4a*/ 	.byte	0x3f
	.zero		1


	//   ....[27]....
        /*0d4c*/ 	.word	0x0000ad60
        /*0d50*/ 	.word	0x00000056
        /*0d54*/ 	.word	0x00000000
        /*0d58*/ 	.short	0x0101
        /*0d5a*/ 	.byte	0x3f
	.zero		1


	//   ....[28]....
        /*0d5c*/ 	.word	0x0000b390
        /*0d60*/ 	.word	0x00000002
        /*0d64*/ 	.word	0x0002a800
        /*0d68*/ 	.short	0x010a
        /*0d6a*/ 	.byte	0x3f
	.zero		1


	//   ....[29]....
        /*0d6c*/ 	.word	0x0000b3e0
        /*0d70*/ 	.word	0x00000002
        /*0d74*/ 	.word	0x0002a800
        /*0d78*/ 	.short	0x010a
        /*0d7a*/ 	.byte	0x3f
	.zero		1


	//   ....[30]....
        /*0d7c*/ 	.word	0x0000c7c0
        /*0d80*/ 	.word	0x00000002
        /*0d84*/ 	.word	0x0002a800
        /*0d88*/ 	.short	0x010a
        /*0d8a*/ 	.byte	0x3f
	.zero		1


	//   ....[31]....
        /*0d8c*/ 	.word	0x0000fdd0
        /*0d90*/ 	.word	0x00000002
        /*0d94*/ 	.word	0x0002a800
        /*0d98*/ 	.short	0x010a
        /*0d9a*/ 	.byte	0x3f
	.zero		1


	//   ....[32]....
        /*0d9c*/ 	.word	0x00012940
        /*0da0*/ 	.word	0x00000000
        /*0da4*/ 	.word	0x0002a830
        /*0da8*/ 	.short	0x010a
        /*0daa*/ 	.byte	0x3f
	.zero		1


	//   ....[33]....
        /*0dac*/ 	.word	0x00012980
        /*0db0*/ 	.word	0x00000000
        /*0db4*/ 	.word	0x0002a830
        /*0db8*/ 	.short	0x010a
        /*0dba*/ 	.byte	0x3f
	.zero		1


	//   ....[34]....
        /*0dbc*/ 	.word	0x000136d0
        /*0dc0*/ 	.word	0x00000000
        /*0dc4*/ 	.word	0x00000000
        /*0dc8*/ 	.short	0x0101
        /*0dca*/ 	.byte	0x3f
	.zero		1


	//   ....[35]....
        /*0dcc*/ 	.word	0x00015250
        /*0dd0*/ 	.word	0x0000000f
        /*0dd4*/ 	.word	0x0002a830
        /*0dd8*/ 	.short	0x010a
        /*0dda*/ 	.byte	0x3f
	.zero		1


	//   ....[36]....
        /*0ddc*/ 	.word	0x000152c0
        /*0de0*/ 	.word	0x0000000f
        /*0de4*/ 	.word	0x0002a830
        /*0de8*/ 	.short	0x010a
        /*0dea*/ 	.byte	0x3f
	.zero		1


	//   ....[37]....
        /*0dec*/ 	.word	0x00015e30
        /*0df0*/ 	.word	0x0000000b
        /*0df4*/ 	.word	0x0002a850
        /*0df8*/ 	.short	0x010a
        /*0dfa*/ 	.byte	0x3f
	.zero		1


	//   ....[38]....
        /*0dfc*/ 	.word	0x00015ed0
        /*0e00*/ 	.word	0x0000000b
        /*0e04*/ 	.word	0x0002a850
        /*0e08*/ 	.short	0x010a
        /*0e0a*/ 	.byte	0x3f
	.zero		1


	//   ....[39]....
        /*0e0c*/ 	.word	0x00017aa0
        /*0e10*/ 	.word	0x00000004
        /*0e14*/ 	.word	0x00000000
        /*0e18*/ 	.short	0x0101
        /*0e1a*/ 	.byte	0x3f
	.zero		1


	//   ....[40]....
        /*0e1c*/ 	.word	0x00017cf0
        /*0e20*/ 	.word	0x00000066
        /*0e24*/ 	.word	0x00000000
        /*0e28*/ 	.short	0x0101
        /*0e2a*/ 	.byte	0x3f
	.zero		1


	//   ....[41]....
        /*0e2c*/ 	.word	0x00017fa0
        /*0e30*/ 	.word	0x0000000a
        /*0e34*/ 	.word	0x0002a830
        /*0e38*/ 	.short	0x010a
        /*0e3a*/ 	.byte	0x3f
	.zero		1


	//   ....[42]....
        /*0e3c*/ 	.word	0x00018010
        /*0e40*/ 	.word	0x0000000a
        /*0e44*/ 	.word	0x0002a830
        /*0e48*/ 	.short	0x010a
        /*0e4a*/ 	.byte	0x3f
	.zero		1


	//   ....[43]....
        /*0e4c*/ 	.word	0x00018b80
        /*0e50*/ 	.word	0x0000000b
        /*0e54*/ 	.word	0x0002a850
        /*0e58*/ 	.short	0x010a
        /*0e5a*/ 	.byte	0x3f
	.zero		1


	//   ....[44]....
        /*0e5c*/ 	.word	0x00018c20
        /*0e60*/ 	.word	0x0000000b
        /*0e64*/ 	.word	0x0002a850
        /*0e68*/ 	.short	0x010a
        /*0e6a*/ 	.byte	0x3f
	.zero		1


	//   ....[45]....
        /*0e6c*/ 	.word	0x0001a040
        /*0e70*/ 	.word	0x00000004
        /*0e74*/ 	.word	0x00000000
        /*0e78*/ 	.short	0x0101
        /*0e7a*/ 	.byte	0x3f
	.zero		1


	//   ....[46]....
        /*0e7c*/ 	.word	0x0001a320
        /*0e80*/ 	.word	0x00000078
        /*0e84*/ 	.word	0x00000000
        /*0e88*/ 	.short	0x0101
        /*0e8a*/ 	.byte	0x3f
	.zero		1


	//   ....[47]....
        /*0e8c*/ 	.word	0x0001a900
        /*0e90*/ 	.word	0x0000000c
        /*0e94*/ 	.word	0x0002a850
        /*0e98*/ 	.short	0x010a
        /*0e9a*/ 	.byte	0x3f
	.zero		1


	//   ....[48]....
        /*0e9c*/ 	.word	0x0001a9a0
        /*0ea0*/ 	.word	0x0000000c
        /*0ea4*/ 	.word	0x0002a850
        /*0ea8*/ 	.short	0x010a
        /*0eaa*/ 	.byte	0x3f
	.zero		1


	//   ....[49]....
        /*0eac*/ 	.word	0x0001aea0
        /*0eb0*/ 	.word	0x00000002
        /*0eb4*/ 	.word	0x00000000
        /*0eb8*/ 	.short	0x0101
        /*0eba*/ 	.byte	0x3f
	.zero		1


	//   ....[50]....
        /*0ebc*/ 	.word	0x0001c390
        /*0ec0*/ 	.word	0x00000000
        /*0ec4*/ 	.word	0x00000000
        /*0ec8*/ 	.short	0x0101
        /*0eca*/ 	.byte	0x3f
	.zero		1


	//   ....[51]....
        /*0ecc*/ 	.word	0x0001e7e0
        /*0ed0*/ 	.word	0x00000016
        /*0ed4*/ 	.word	0x0002a820
        /*0ed8*/ 	.short	0x010a
        /*0eda*/ 	.byte	0x3f
	.zero		1


	//   ....[52]....
        /*0edc*/ 	.word	0x0001e870
        /*0ee0*/ 	.word	0x0000000b
        /*0ee4*/ 	.word	0x0002a8a0
        /*0ee8*/ 	.short	0x010a
        /*0eea*/ 	.byte	0x3f
	.zero		1


	//   ....[53]....
        /*0eec*/ 	.word	0x0001ecb0
        /*0ef0*/ 	.word	0x0000000b
        /*0ef4*/ 	.word	0x0002a8c0
        /*0ef8*/ 	.short	0x010a
        /*0efa*/ 	.byte	0x3f
	.zero		1


	//   ....[54]....
        /*0efc*/ 	.word	0x0001f0e0
        /*0f00*/ 	.word	0x0000000a
        /*0f04*/ 	.word	0x0002a8a0
        /*0f08*/ 	.short	0x010a
        /*0f0a*/ 	.byte	0x3f
	.zero		1


	//   ....[55]....
        /*0f0c*/ 	.word	0x0001f510
        /*0f10*/ 	.word	0x0000000a
        /*0f14*/ 	.word	0x0002a8c0
        /*0f18*/ 	.short	0x010a
        /*0f1a*/ 	.byte	0x3f
	.zero		1


	//   ....[56]....
        /*0f1c*/ 	.word	0x000204b0
        /*0f20*/ 	.word	0x00000007
        /*0f24*/ 	.word	0x0002a840
        /*0f28*/ 	.short	0x010a
        /*0f2a*/ 	.byte	0x3f
	.zero		1


	//   ....[57]....
        /*0f2c*/ 	.word	0x00020b90
        /*0f30*/ 	.word	0x00000007
        /*0f34*/ 	.word	0x0002a830
        /*0f38*/ 	.short	0x0107
        /*0f3a*/ 	.byte	0x3f
	.zero		1


	//   ....[58]....
        /*0f3c*/ 	.word	0x00020c50
        /*0f40*/ 	.word	0x00000007
        /*0f44*/ 	.word	0x0002a830
        /*0f48*/ 	.short	0x0101
        /*0f4a*/ 	.byte	0x3f
	.zero		1


	//   ....[59]....
        /*0f4c*/ 	.word	0x00021840
        /*0f50*/ 	.word	0x00000016
        /*0f54*/ 	.word	0x0002a800
        /*0f58*/ 	.short	0x0107
        /*0f5a*/ 	.byte	0x3f
	.zero		1


	//   ....[60]....
        /*0f5c*/ 	.word	0x00021940
        /*0f60*/ 	.word	0x00000016
        /*0f64*/ 	.word	0x0002a800
        /*0f68*/ 	.short	0x0101
        /*0f6a*/ 	.byte	0x3f
	.zero		1


	//   ....[61]....
        /*0f6c*/ 	.word	0x00021960
        /*0f70*/ 	.word	0x00000016
        /*0f74*/ 	.word	0x0002a820
        /*0f78*/ 	.short	0x010a
        /*0f7a*/ 	.byte	0x3f
	.zero		1


	//   ....[62]....
        /*0f7c*/ 	.word	0x00021cd0
        /*0f80*/ 	.word	0x00000005
        /*0f84*/ 	.word	0x0002a840
        /*0f88*/ 	.short	0x010a
        /*0f8a*/ 	.byte	0x3f
	.zero		1


	//   ....[63]....
        /*0f8c*/ 	.word	0x000221d0
        /*0f90*/ 	.word	0x00000005
        /*0f94*/ 	.word	0x0002a830
        /*0f98*/ 	.short	0x0107
        /*0f9a*/ 	.byte	0x3f
	.zero		1


	//   ....[64]....
        /*0f9c*/ 	.word	0x00022280
        /*0fa0*/ 	.word	0x00000005
        /*0fa4*/ 	.word	0x0002a830
        /*0fa8*/ 	.short	0x0101
        /*0faa*/ 	.byte	0x3f
	.zero		1


	//   ....[65]....
        /*0fac*/ 	.word	0x000222e0
        /*0fb0*/ 	.word	0x00000005
        /*0fb4*/ 	.word	0x0002a860
        /*0fb8*/ 	.short	0x010a
        /*0fba*/ 	.byte	0x3f
	.zero		1


	//   ....[66]....
        /*0fbc*/ 	.word	0x00022750
        /*0fc0*/ 	.word	0x00000005
        /*0fc4*/ 	.word	0x0002a850
        /*0fc8*/ 	.short	0x0107
        /*0fca*/ 	.byte	0x3f
	.zero		1


	//   ....[67]....
        /*0fcc*/ 	.word	0x00022880
        /*0fd0*/ 	.word	0x00000005
        /*0fd4*/ 	.word	0x0002a850
        /*0fd8*/ 	.short	0x0101
        /*0fda*/ 	.byte	0x3f
	.zero		1


	//   ....[68]....
        /*0fdc*/ 	.word	0x00022b10
        /*0fe0*/ 	.word	0x00000000
        /*0fe4*/ 	.word	0x0002a860
        /*0fe8*/ 	.short	0x010a
        /*0fea*/ 	.byte	0x3f
	.zero		1


	//   ....[69]....
        /*0fec*/ 	.word	0x00022f80
        /*0ff0*/ 	.word	0x00000000
        /*0ff4*/ 	.word	0x0002a850
        /*0ff8*/ 	.short	0x0107
        /*0ffa*/ 	.byte	0x3f
	.zero		1


	//   ....[70]....
        /*0ffc*/ 	.word	0x00023040
        /*1000*/ 	.word	0x00000000
        /*1004*/ 	.word	0x0002a850
        /*1008*/ 	.short	0x0101
        /*100a*/ 	.byte	0x3f
	.zero		1


	//   ....[71]....
        /*100c*/ 	.word	0x00023d60
        /*1010*/ 	.word	0x00000005
        /*1014*/ 	.word	0x0002a820
        /*1018*/ 	.short	0x010a
        /*101a*/ 	.byte	0x3f
	.zero		1


	//   ....[72]....
        /*101c*/ 	.word	0x00023ef0
        /*1020*/ 	.word	0x00000003
        /*1024*/ 	.word	0x0002a840
        /*1028*/ 	.short	0x010a
        /*102a*/ 	.byte	0x3f
	.zero		1


	//   ....[73]....
        /*102c*/ 	.word	0x00023f90
        /*1030*/ 	.word	0x00000005
        /*1034*/ 	.word	0x0002a840
        /*1038*/ 	.short	0x010a
        /*103a*/ 	.byte	0x3f
	.zero		1


	//   ....[74]....
        /*103c*/ 	.word	0x00023fd0
        /*1040*/ 	.word	0x00000003
        /*1044*/ 	.word	0x0002a860
        /*1048*/ 	.short	0x010a
        /*104a*/ 	.byte	0x3f
	.zero		1


	//   ....[75]....
        /*104c*/ 	.word	0x00024010
        /*1050*/ 	.word	0x00000005
        /*1054*/ 	.word	0x0002a860
        /*1058*/ 	.short	0x010a
        /*105a*/ 	.byte	0x3f
	.zero		1


	//   ....[76]....
        /*105c*/ 	.word	0x00024070
        /*1060*/ 	.word	0x00000056
        /*1064*/ 	.word	0x0002a890
        /*1068*/ 	.short	0x010a
        /*106a*/ 	.byte	0x3f
	.zero		1


	//   ....[77]....
        /*106c*/ 	.word	0x00024320
        /*1070*/ 	.word	0x00000056
        /*1074*/ 	.word	0x0002a890
        /*1078*/ 	.short	0x010a
        /*107a*/ 	.byte	0x3f
	.zero		1


	//   ....[78]....
        /*107c*/ 	.word	0x000245d0
        /*1080*/ 	.word	0x00000056
        /*1084*/ 	.word	0x0002a890
        /*1088*/ 	.short	0x010a
        /*108a*/ 	.byte	0x3f
	.zero		1


	//   ....[79]....
        /*108c*/ 	.word	0x00024880
        /*1090*/ 	.word	0x00000056
        /*1094*/ 	.word	0x0002a8b0
        /*1098*/ 	.short	0x010a
        /*109a*/ 	.byte	0x3f
	.zero		1


	//   ....[80]....
        /*109c*/ 	.word	0x00024c60
        /*10a0*/ 	.word	0x00000002
        /*10a4*/ 	.word	0x0002a800
        /*10a8*/ 	.short	0x010a
        /*10aa*/ 	.byte	0x3f
	.zero		1


	//   ....[81]....
        /*10ac*/ 	.word	0x00025040
        /*10b0*/ 	.word	0x00000002
        /*10b4*/ 	.word	0x0002a800
        /*10b8*/ 	.short	0x010a
        /*10ba*/ 	.byte	0x3f
	.zero		1


	//   ....[82]....
        /*10bc*/ 	.word	0x00025090
        /*10c0*/ 	.word	0x00000000
        /*10c4*/ 	.word	0x0002a830
        /*10c8*/ 	.short	0x010a
        /*10ca*/ 	.byte	0x3f
	.zero		1


	//   ....[83]....
        /*10cc*/ 	.word	0x000250e0
        /*10d0*/ 	.word	0x0000000f
        /*10d4*/ 	.word	0x0002a830
        /*10d8*/ 	.short	0x010a
        /*10da*/ 	.byte	0x3f
	.zero		1


	//   ....[84]....
        /*10dc*/ 	.word	0x00025130
        /*10e0*/ 	.word	0x0000000b
        /*10e4*/ 	.word	0x0002a850
        /*10e8*/ 	.short	0x010a
        /*10ea*/ 	.byte	0x3f
	.zero		1


	//   ....[85]....
        /*10ec*/ 	.word	0x00025180
        /*10f0*/ 	.word	0x0000000a
        /*10f4*/ 	.word	0x0002a830
        /*10f8*/ 	.short	0x010a
        /*10fa*/ 	.byte	0x3f
	.zero		1


	//   ....[86]....
        /*10fc*/ 	.word	0x000251d0
        /*1100*/ 	.word	0x0000000b
        /*1104*/ 	.word	0x0002a850
        /*1108*/ 	.short	0x010a
        /*110a*/ 	.byte	0x3f
	.zero		1


	//   ....[87]....
        /*110c*/ 	.word	0x00025220
        /*1110*/ 	.word	0x0000000c
        /*1114*/ 	.word	0x0002a850
        /*1118*/ 	.short	0x010a
        /*111a*/ 	.byte	0x3f
	.zero		1


	//   ....[88]....
        /*111c*/ 	.word	0x000253c0
        /*1120*/ 	.word	0x00000016
        /*1124*/ 	.word	0x0002a820
        /*1128*/ 	.short	0x010a
        /*112a*/ 	.byte	0x3f
	.zero		1


	//   ....[89]....
        /*112c*/ 	.word	0x00025410
        /*1130*/ 	.word	0x0000000b
        /*1134*/ 	.word	0x0002a8a0
        /*1138*/ 	.short	0x010a
        /*113a*/ 	.byte	0x3f
	.zero		1


	//   ....[90]....
        /*113c*/ 	.word	0x00025460
        /*1140*/ 	.word	0x0000000b
        /*1144*/ 	.word	0x0002a8c0
        /*1148*/ 	.short	0x010a
        /*114a*/ 	.byte	0x3f
	.zero		1


	//   ....[91]....
        /*114c*/ 	.word	0x000254b0
        /*1150*/ 	.word	0x0000000a
        /*1154*/ 	.word	0x0002a8a0
        /*1158*/ 	.short	0x010a
        /*115a*/ 	.byte	0x3f
	.zero		1


	//   ....[92]....
        /*115c*/ 	.word	0x00025500
        /*1160*/ 	.word	0x0000000a
        /*1164*/ 	.word	0x0002a8c0
        /*1168*/ 	.short	0x010a
        /*116a*/ 	.byte	0x3f
	.zero		1


	//   ....[93]....
        /*116c*/ 	.word	0x00025620
        /*1170*/ 	.word	0x00000007
        /*1174*/ 	.word	0x0002a840
        /*1178*/ 	.short	0x010a
        /*117a*/ 	.byte	0x3f
	.zero		1


	//   ....[94]....
        /*117c*/ 	.word	0x000269f0
        /*1180*/ 	.word	0x00000016
        /*1184*/ 	.word	0x0002a820
        /*1188*/ 	.short	0x010a
        /*118a*/ 	.byte	0x3f
	.zero		1


	//   ....[95]....
        /*118c*/ 	.word	0x00026a40
        /*1190*/ 	.word	0x00000005
        /*1194*/ 	.word	0x0002a840
        /*1198*/ 	.short	0x010a
        /*119a*/ 	.byte	0x3f
	.zero		1


	//   ....[96]....
        /*119c*/ 	.word	0x00027200
        /*11a0*/ 	.word	0x00000005
        /*11a4*/ 	.word	0x0002a860
        /*11a8*/ 	.short	0x010a
        /*11aa*/ 	.byte	0x3f
	.zero		1


	//   ....[97]....
        /*11ac*/ 	.word	0x00027a10
        /*11b0*/ 	.word	0x00000000
        /*11b4*/ 	.word	0x0002a860
        /*11b8*/ 	.short	0x010a
        /*11ba*/ 	.byte	0x3f
	.zero		1


	//   ....[98]....
        /*11bc*/ 	.word	0x00028b40
        /*11c0*/ 	.word	0x00000005
        /*11c4*/ 	.word	0x0002a820
        /*11c8*/ 	.short	0x010a
        /*11ca*/ 	.byte	0x3f
	.zero		1


	//   ....[99]....
        /*11cc*/ 	.word	0x00028ce0
        /*11d0*/ 	.word	0x00000003
        /*11d4*/ 	.word	0x0002a840
        /*11d8*/ 	.short	0x010a
        /*11da*/ 	.byte	0x3f
	.zero		1


	//   ....[100]....
        /*11dc*/ 	.word	0x00028d30
        /*11e0*/ 	.word	0x00000005
        /*11e4*/ 	.word	0x0002a840
        /*11e8*/ 	.short	0x010a
        /*11ea*/ 	.byte	0x3f
	.zero		1


	//   ....[101]....
        /*11ec*/ 	.word	0x00028d80
        /*11f0*/ 	.word	0x00000003
        /*11f4*/ 	.word	0x0002a860
        /*11f8*/ 	.short	0x010a
        /*11fa*/ 	.byte	0x3f
	.zero		1


	//----- nvinfo : EIATTR_NUM_MBARRIERS
	.align		4
.L_572:
        /*11fc*/ 	.byte	0x03, 0x38
        /*11fe*/ 	.short	0x0016


	//----- nvinfo : EIATTR_EXIT_INSTR_OFFSETS
	.align		4
        /*1200*/ 	.byte	0x04, 0x1c
        /*1202*/ 	.short	(.L_574 - .L_573)


	//   ....[0]....
.L_573:
        /*1204*/ 	.word	0x00024060


	//----- nvinfo : EIATTR_MAX_THREADS
	.align		4
.L_574:
        /*1208*/ 	.byte	0x04, 0x05
        /*120a*/ 	.short	(.L_576 - .L_575)
.L_575:
        /*120c*/ 	.word	0x00000180
        /*1210*/ 	.word	0x00000001
        /*1214*/ 	.word	0x00000001


	//----- nvinfo : EIATTR_CRS_STACK_SIZE
	.align		4
.L_576:
        /*1218*/ 	.byte	0x04, 0x1e
        /*121a*/ 	.short	(.L_578 - .L_577)
.L_577:
        /*121c*/ 	.word	0x00000000


	//----- nvinfo : EIATTR_CBANK_PARAM_SIZE
	.align		4
.L_578:
        /*1220*/ 	.byte	0x03, 0x19
        /*1222*/ 	.short	0x0af0


	//----- nvinfo : EIATTR_PARAM_CBANK
	.align		4
        /*1224*/ 	.byte	0x04, 0x0a
        /*1226*/ 	.short	(.L_580 - .L_579)
	.align		4
.L_579:
        /*1228*/ 	.word	index@(.nv.constant0._ZN7cutlass13device_kernelIN5flash11enable_sm90INS1_16FlashAttnFwdSm90INS1_25CollectiveMainloopFwdSm90ILi2EN4cute5tupleIJNS5_1CILi1EEES8_S8_EEENS6_IJNS7_ILi128EEENS7_ILi96EEENS7_ILi192EEEEEELi128ENS_10bfloat16_tEfNS_4arch4Sm90ELb1ELb0ELb1ELb1ELb1ELb1ELb0ELb1ELb1ELb1ELb0ELb0EEENS1_21CollectiveEpilogueFwdINS6_IJSA_SA_SB_EEES9_SE_SG_Li256ELb1ELb1ELb0ELb0EEENS1_36VarlenDynamicPersistentTileSchedulerILi128ELi96ELi256ELi128ELb0ELb1ELb1ELb1ELb1ELb1EEEEEEEEEvNT_6ParamsE)
        /*122c*/ 	.short	0x0210
        /*122e*/ 	.short	0x0af0


	//----- nvinfo : EIATTR_SW_WAR
	.align		4
.L_580:
        /*1230*/ 	.byte	0x04, 0x36
        /*1232*/ 	.short	(.L_582 - .L_581)
.L_581:
        /*1234*/ 	.word	0x00000008
.L_582:


//--------------------- .nv.info._ZN7cutlass13device_kernelIN5flash11enable_sm90INS1_16FlashAttnFwdSm90INS1_25CollectiveMainloopFwdSm90ILi2EN4cute5tupleIJNS5_1CILi1EEES8_S8_EEENS6_IJNS7_ILi64EEESA_SA_EEELi512ENS_10bfloat16_tEfNS_4arch4Sm90ELb0ELb0ELb1ELb0ELb1ELb0ELb0ELb0ELb0ELb1ELb0ELb0EEENS1_21CollectiveEpilogueFwdINS6_IJSA_NS7_ILi512EEESA_EEES9_SC_SE_Li256ELb0ELb1ELb0ELb0EEENS1_29StaticPersistentTileSchedulerILb0EEEEEEEEEvNT_6ParamsE --------------------------
	.section	.nv.info._ZN7cutlass13device_kernelIN5flash11enable_sm90INS1_16FlashAttnFwdSm90INS1_25CollectiveMainloopFwdSm90ILi2EN4cute5tupleIJNS5_1CILi1EEES8_S8_EEENS6_IJNS7_ILi64EEESA_SA_EEELi512ENS_10bfloat16_tEfNS_4arch4Sm90ELb0ELb0ELb1ELb0ELb1ELb0ELb0ELb0ELb0ELb1ELb0ELb0EEENS1_21CollectiveEpilogueFwdINS6_IJSA_NS7_ILi512EEESA_EEES9_SC_SE_Li256ELb0ELb1ELb0ELb0EEENS1_29StaticPersistentTileSchedulerILb0EEEEEEEEEvNT_6ParamsE,"",@"SHT_CUDA_INFO"
	.sectionflags	@""
	.align	4


	//----- nvinfo : EIATTR_CUDA_API_VERSION
	.align		4
        /*0000*/ 	.byte	0x04, 0x37
        /*0002*/ 	.short	(.L_584 - .L_583)
.L_583:
        /*0004*/ 	.word	0x00000082


	//----- nvinfo : EIATTR_KPARAM_INFO
	.align		4
.L_584:
        /*0008*/ 	.byte	0x04, 0x17
        /*000a*/ 	.short	(.L_586 - .L_585)
.L_585:
        /*000c*/ 	.word	0x00000000
        /*0010*/ 	.short	0x0000
        /*0012*/ 	.short	0x0070
        /*0014*/ 	.byte	0x00, 0xf0, 0x01, 0x28


	//----- nvinfo : EIATTR_SPARSE_MMA_MASK
	.align		4
.L_586:
        /*0018*/ 	.byte	0x03, 0x50
        /*001a*/ 	.short	0x0000


	//----- nvinfo : EIATTR_MAXREG_COUNT
	.align		4
        /*001c*/ 	.byte	0x03, 0x1b
        /*001e*/ 	.short	0x00a8


	//----- nvinfo : EIATTR_NUM_BARRIERS
	.align		4
        /*0020*/ 	.byte	0x02, 0x4c
        /*0022*/ 	.byte	0x10
	.zero		1


	//----- nvinfo : EIATTR_EXTERNS
	.align		4
        /*0024*/ 	.byte	0x04, 0x0f
        /*0026*/ 	.short	(.L_588 - .L_587)


	//   ....[0]....
	.align		4
.L_587:
        /*0028*/ 	.word	index@(__assertfail)


	//----- nvinfo : EIATTR_ANNOTATIONS
	.align		4
.L_588:
        /*002c*/ 	.byte	0x04, 0x55
        /*002e*/ 	.short	(.L_590 - .L_589)


	//   ....[0]....
.L_589:
        /* <DEDUP_REMOVED lines=15> */


	//----- nvinfo : EIATTR_MERCURY_ISA_VERSION
	.align		4
.L_590:
        /*0108*/ 	.byte	0x03, 0x5f
        /*010a*/ 	.short	0x0101


	//----- nvinfo : EIATTR_INT_WARP_WIDE_INSTR_OFFSETS
	.align		4
        /*010c*/ 	.byte	0x04, 0x31
        /*010e*/ 	.short	(.L_592 - .L_591)


	//   ....[0]....
.L_591:
        /*0110*/ 	.word	0x000000c0


	//   ....[1]....
        /*0114*/ 	.word	0x000000d0


	//   ....[2]....
        /*0118*/ 	.word	0x00000170


	//----- nvinfo : EIATTR_COOP_GROUP_MASK_REGIDS
	.align		4
.L_592:
        /*011c*/ 	.byte	0x04, 0x29
        /*011e*/ 	.short	(.L_594 - .L_593)


	//   ....[0]....
.L_593:
        /*0120*/ 	.word	0xffffffff


	//   ....[1]....
        /*0124*/ 	.word	0xffffffff


	//   ....[2]....
        /*0128*/ 	.word	0xffffffff


	//   ....[3]....
        /*012c*/ 	.word	0xffffffff


	//   ....[4]....
        /*0130*/ 	.word	0xffffffff


	//   ....[5]....
        /*0134*/ 	.word	0xffffffff


	//   ....[6]....
        /*0138*/ 	.word	0xffffffff


	//   ....[7]....
        /*013c*/ 	.word	0xffffffff


	//   ....[8]....
        /*0140*/ 	.word	0xffffffff


	//   ....[9]....
        /*0144*/ 	.word	0xffffffff


	//   ....[10]....
        /*0148*/ 	.word	0xffffffff


	//   ....[11]....
        /*014c*/ 	.word	0xffffffff


	//   ....[12]....
        /*0150*/ 	.word	0xffffffff


	//   ....[13]....
        /*0154*/ 	.word	0xffffffff


	//   ....[14]....
        /*0158*/ 	.word	0xffffffff


	//   ....[15]....
        /*015c*/ 	.word	0xffffffff


	//   ....[16]....
        /*0160*/ 	.word	0xffffffff


	//   ....[17]....
        /*0164*/ 	.word	0xffffffff


	//   ....[18]....
        /*0168*/ 	.word	0xffffffff


	//   ....[19]....
        /*016c*/ 	.word	0xffffffff


	//   ....[20]....
        /*0170*/ 	.word	0xffffffff


	//   ....[21]....
        /*0174*/ 	.word	0xffffffff


	//   ....[22]....
        /*0178*/ 	.word	0xffffffff


	//   ....[23]....
        /*017c*/ 	.word	0xffffffff


	//   ....[24]....
        /*0180*/ 	.word	0xffffffff


	//   ....[25]....
        /*0184*/ 	.word	0xffffffff


	//   ....[26]....
        /*0188*/ 	.word	0xffffffff


	//   ....[27]....
        /*018c*/ 	.word	0xffffffff


	//   ....[28]....
        /*0190*/ 	.word	0xffffffff


	//   ....[29]....
        /*0194*/ 	.word	0xffffffff


	//   ....[30]....
        /*0198*/ 	.word	0xffffffff


	//   ....[31]....
        /*019c*/ 	.word	0xffffffff


	//   ....[32]....
        /*01a0*/ 	.word	0xffffffff


	//   ....[33]....
        /*01a4*/ 	.word	0xffffffff


	//   ....[34]....
        /*01a8*/ 	.word	0xffffffff


	//   ....[35]....
        /*01ac*/ 	.word	0xffffffff


	//   ....[36]....
        /*01b0*/ 	.word	0xffffffff


	//   ....[37]....
        /*01b4*/ 	.word	0xffffffff


	//   ....[38]....
        /*01b8*/ 	.word	0xffffffff


	//   ....[39]....
        /*01bc*/ 	.word	0xffffffff


	//   ....[40]....
        /*01c0*/ 	.word	0xffffffff


	//   ....[41]....
        /*01c4*/ 	.word	0xffffffff


	//   ....[42]....
        /*01c8*/ 	.word	0xffffffff


	//   ....[43]....
        /*01cc*/ 	.word	0xffffffff


	//   ....[44]....
        /*01d0*/ 	.word	0xffffffff


	//   ....[45]....
        /*01d4*/ 	.word	0xffffffff


	//   ....[46]....
        /*01d8*/ 	.word	0xffffffff


	//   ....[47]....
        /*01dc*/ 	.word	0xffffffff


	//   ....[48]....
        /*01e0*/ 	.word	0xffffffff


	//   ....[49]....
        /*01e4*/ 	.word	0xffffffff


	//   ....[50]....
        /*01e8*/ 	.word	0xffffffff


	//   ....[51]....
        /*01ec*/ 	.word	0xffffffff


	//   ....[52]....
        /*01f0*/ 	.word	0xffffffff


	//   ....[53]....
        /*01f4*/ 	.word	0xffffffff


	//   ....[54]....
        /*01f8*/ 	.word	0xffffffff


	//   ....[55]....
        /*01fc*/ 	.word	0xffffffff


	//   ....[56]....
        /*0200*/ 	.word	0xffffffff


	//   ....[57]....
        /*0204*/ 	.word	0xffffffff


	//   ....[58]....
        /*0208*/ 	.word	0xffffffff


	//   ....[59]....
        /*020c*/ 	.word	0xffffffff


	//   ....[60]....
        /*0210*/ 	.word	0xffffffff


	//   ....[61]....
        /*0214*/ 	.word	0xffffffff


	//   ....[62]....
        /*0218*/ 	.word	0xffffffff


	//   ....[63]....
        /*021c*/ 	.word	0xffffffff


	//   ....[64]....
        /*0220*/ 	.word	0xffffffff


	//   ....[65]....
        /*0224*/ 	.word	0xffffffff


	//   ....[66]....
        /*0228*/ 	.word	0xffffffff


	//   ....[67]....
        /*022c*/ 	.word	0xffffffff


	//   ....[68]....
        /*0230*/ 	.word	0xffffffff


	//   ....[69]....
        /*0234*/ 	.word	0xffffffff


	//   ....[70]....
        /*0238*/ 	.word	0xffffffff


	//   ....[71]....
        /*023c*/ 	.word	0xffffffff


	//   ....[72]....
        /*0240*/ 	.word	0x0500000f


	//   ....[73]....
        /*0244*/ 	.word	0x0500000f


	//   ....[74]....
        /*0248*/ 	.word	0x0500000f


	//   ....[75]....
        /*024c*/ 	.word	0x0500000f


	//   ....[76]....
        /*0250*/ 	.word	0x0500000f


	//   ....[77]....
        /*0254*/ 	.word	0x0500000f


	//   ....[78]....
        /*0258*/ 	.word	0x0500000f


	//   ....[79]....
        /*025c*/ 	.word	0x0500000f


	//   ....[80]....
        /*0260*/ 	.word	0x0500000f


	//   ....[81]....
        /*0264*/ 	.word	0x0500000f


	//   ....[82]....
        /*0268*/ 	.word	0x0500000f


	//   ....[83]....
        /*026c*/ 	.word	0x0500000f


	//   ....[84]....
        /*0270*/ 	.word	0x0500000f


	//   ....[85]....
        /*0274*/ 	.word	0x0500000f


	//   ....[86]....
        /*0278*/ 	.word	0x0500000f


	//   ....[87]....
        /*027c*/ 	.word	0x0500000f


	//   ....[88]....
        /*0280*/ 	.word	0x0500000f


	//   ....[89]....
        /*0284*/ 	.word	0x0500000f


	//   ....[90]....
        /*0288*/ 	.word	0x0500000f


	//   ....[91]....
        /*028c*/ 	.word	0x0500000f


	//   ....[92]....
        /*0290*/ 	.word	0x0500000f


	//   ....[93]....
        /*0294*/ 	.word	0x0500000f


	//   ....[94]....
        /*0298*/ 	.word	0x0500000f


	//   ....[95]....
        /*029c*/ 	.word	0x0500000f


	//   ....[96]....
        /*02a0*/ 	.word	0x0500000f


	//   ....[97]....
        /*02a4*/ 	.word	0x0500000f


	//   ....[98]....
        /*02a8*/ 	.word	0x0500000f


	//   ....[99]....
        /*02ac*/ 	.word	0x0500000f


	//   ....[100]....
        /*02b0*/ 	.word	0x0500000f


	//   ....[101]....
        /*02b4*/ 	.word	0x0500000f


	//   ....[102]....
        /*02b8*/ 	.word	0x0500000f


	//   ....[103]....
        /*02bc*/ 	.word	0x0500000f


	//   ....[104]....
        /*02c0*/ 	.word	0x0500000f


	//   ....[105]....
        /*02c4*/ 	.word	0x0500000f


	//   ....[106]....
        /*02c8*/ 	.word	0x0500000f


	//   ....[107]....
        /*02cc*/ 	.word	0x0500000f


	//   ....[108]....
        /*02d0*/ 	.word	0x0500000f


	//   ....[109]....
        /*02d4*/ 	.word	0x0500000f


	//   ....[110]....
        /*02d8*/ 	.word	0x0500000f


	//   ....[111]....
        /*02dc*/ 	.word	0x0500000f


	//   ....[112]....
        /*02e0*/ 	.word	0x0500000f


	//   ....[113]....
        /*02e4*/ 	.word	0x0500000f


	//----- nvinfo : EIATTR_COOP_GROUP_INSTR_OFFSETS
	.align		4
.L_594:
        /*02e8*/ 	.byte	0x04, 0x28
        /*02ea*/ 	.short	(.L_596 - .L_595)


	//   ....[0]....
.L_595:
        /*02ec*/ 	.word	0x00000070


	//   ....[1]....
        /*02f0*/ 	.word	0x000000b0


	//   ....[2]....
        /*02f4*/ 	.word	0x00000290


	//   ....[3]....
        /*02f8*/ 	.word	0x000003f0


	//   ....[4]....
        /*02fc*/ 	.word	0x00000510


	//   ....[5]....
        /*0300*/ 	.word	0x00000670


	//   ....[6]....
        /*0304*/ 	.word	0x000010e0


	//   ....[7]....
        /*0308*/ 	.word	0x000029c0


	//   ....[8]....
        /*030c*/ 	.word	0x00003790


	//   ....[9]....
        /*0310*/ 	.word	0x00003820


	//   ....[10]....
        /*0314*/ 	.word	0x00003a20


	//   ....[11]....
        /*0318*/ 	.word	0x00003b00


	//   ....[12]....
        /*031c*/ 	.word	0x00004370


	//   ....[13]....
        /*0320*/ 	.word	0x00004ba0


	//   ....[14]....
        /*0324*/ 	.word	0x00004c40


	//   ....[15]....
        /*0328*/ 	.word	0x00004f00


	//   ....[16]....
        /*032c*/ 	.word	0x00005040


	//   ....[17]....
        /*0330*/ 	.word	0x000060c0


	//   ....[18]....
        /*0334*/ 	.word	0x00006170


	//   ....[19]....
        /*0338*/ 	.word	0x000061a0


	//   ....[20]....
        /*033c*/ 	.word	0x00006200


	//   ....[21]....
        /*0340*/ 	.word	0x00006240


	//   ....[22]....
        /*0344*/ 	.word	0x00007540


	//   ....[23]....
        /*0348*/ 	.word	0x00007fa0


	//   ....[24]....
        /*034c*/ 	.word	0x00007fd0


	//   ....[25]....
        /*0350*/ 	.word	0x00007ff0


	//   ....[26]....
        /*0354*/ 	.word	0x00008010


	//   ....[27]....
        /*0358*/ 	.word	0x00008630


	//   ....[28]....
        /*035c*/ 	.word	0x00008650


	//   ....[29]....
        /*0360*/ 	.word	0x000088a0


	//   ....[30]....
        /*0364*/ 	.word	0x000088d0


	//   ....[31]....
        /*0368*/ 	.word	0x0000a300


	//   ....[32]....
        /*036c*/ 	.word	0x0000a330


	//   ....[33]....
        /*0370*/ 	.word	0x0000a350


	//   ....[34]....
        /*0374*/ 	.word	0x0000a390


	//   ....[35]....
        /*0378*/ 	.word	0x0000a400


	//   ....[36]....
        /*037c*/ 	.word	0x0000a420


	//   ....[37]....
        /*0380*/ 	.word	0x0000a440


	//   ....[38]....
        /*0384*/ 	.word	0x0000a460


	//   ....[39]....
        /*0388*/ 	.word	0x0000aa90


	//   ....[40]....
        /*038c*/ 	.word	0x0000aab0


	//   ....[41]....
        /*0390*/ 	.word	0x0000aad0


	//   ....[42]....
        /*0394*/ 	.word	0x0000ab20


	//   ....[43]....
        /*0398*/ 	.word	0x0000ab70


	//   ....[44]....
        /*039c*/ 	.word	0x0000ab90


	//   ....[45]....
        /*03a0*/ 	.word	0x0000abc0


	//   ....[46]....
        /*03a4*/ 	.word	0x0000abe0


	//   ....[47]....
        /*03a8*/ 	.word	0x0000b0b0


	//   ....[48]....
        /*03ac*/ 	.word	0x0000b0e0


	//   ....[49]....
        /*03b0*/ 	.word	0x0000b1c0


	//   ....[50]....
        /*03b4*/ 	.word	0x0000b1f0


	//   ....[51]....
        /*03b8*/ 	.word	0x0000b2a0


	//   ....[52]....
        /*03bc*/ 	.word	0x0000b2d0


	//   ....[53]....
        /*03c0*/ 	.word	0x0000b5e0


	//   ....[54]....
        /*03c4*/ 	.word	0x0000b650


	//   ....[55]....
        /*03c8*/ 	.word	0x0000bd00


	//   ....[56]....
        /*03cc*/ 	.word	0x0000bd20


	//   ....[57]....
        /*03d0*/ 	.word	0x0000bd30


	//   ....[58]....
        /*03d4*/ 	.word	0x0000bd40


	//   ....[59]....
        /*03d8*/ 	.word	0x0000bd60


	//   ....[60]....
        /*03dc*/ 	.word	0x0000bdc0


	//   ....[61]....
        /*03e0*/ 	.word	0x0000bdd0


	//   ....[62]....
        /*03e4*/ 	.word	0x0000bde0


	//   ....[63]....
        /*03e8*/ 	.word	0x0000c140


	//   ....[64]....
        /*03ec*/ 	.word	0x0000c170


	//   ....[65]....
        /*03f0*/ 	.word	0x0000c1c0


	//   ....[66]....
        /*03f4*/ 	.word	0x0000c1e0


	//   ....[67]....
        /*03f8*/ 	.word	0x0000c270


	//   ....[68]....
        /*03fc*/ 	.word	0x0000c290


	//   ....[69]....
        /*0400*/ 	.word	0x0000c2b0


	//   ....[70]....
        /*0404*/ 	.word	0x0000c2d0


	//   ....[71]....
        /*0408*/ 	.word	0x0000c870


	//   ....[72]....
        /*040c*/ 	.word	0x0000ce00


	//   ....[73]....
        /*0410*/ 	.word	0x0000cef0


	//   ....[74]....
        /*0414*/ 	.word	0x0000cf90


	//   ....[75]....
        /*0418*/ 	.word	0x0000d000


	//   ....[76]....
        /*041c*/ 	.word	0x0000d0e0


	//   ....[77]....
        /*0420*/ 	.word	0x0000d150


	//   ....[78]....
        /*0424*/ 	.word	0x0000d220


	//   ....[79]....
        /*0428*/ 	.word	0x0000d290


	//   ....[80]....
        /*042c*/ 	.word	0x0000d350


	//   ....[81]....
        /*0430*/ 	.word	0x0000d3e0


	//   ....[82]....
        /*0434*/ 	.word	0x0000d450


	//   ....[83]....
        /*0438*/ 	.word	0x0000d4d0


	//   ....[84]....
        /*043c*/ 	.word	0x0000d570


	//   ....[85]....
        /*0440*/ 	.word	0x0000d5d0


	//   ....[86]....
        /*0444*/ 	.word	0x0000d690


	//   ....[87]....
        /*0448*/ 	.word	0x0000d6f0


	//   ....[88]....
        /*044c*/ 	.word	0x0000d790


	//   ....[89]....
        /*0450*/ 	.word	0x0000d8d0


	//   ....[90]....
        /*0454*/ 	.word	0x0000d9b0


	//   ....[91]....
        /*0458*/ 	.word	0x0000db30


	//   ....[92]....
        /*045c*/ 	.word	0x0000dc70


	//   ....[93]....
        /*0460*/ 	.word	0x0000dd80


	//   ....[94]....
        /*0464*/ 	.word	0x0000dec0


	//   ....[95]....
        /*0468*/ 	.word	0x0000dfd0


	//   ....[96]....
        /*046c*/ 	.word	0x0000e0a0


	//   ....[97]....
        /*0470*/ 	.word	0x0000e180


	//   ....[98]....
        /*0474*/ 	.word	0x0000e220


	//   ....[99]....
        /*0478*/ 	.word	0x0000e280


	//   ....[100]....
        /*047c*/ 	.word	0x0000e320


	//   ....[101]....
        /*0480*/ 	.word	0x0000e380


	//   ....[102]....
        /*0484*/ 	.word	0x0000e430


	//   ....[103]....
        /*0488*/ 	.word	0x0000e490


	//   ....[104]....
        /*048c*/ 	.word	0x0000e540


	//   ....[105]....
        /*0490*/ 	.word	0x0000e620


	//   ....[106]....
        /*0494*/ 	.word	0x0000e6e0


	//   ....[107]....
        /*0498*/ 	.word	0x0000e7c0


	//   ....[108]....
        /*049c*/ 	.word	0x0000e8d0


	//   ....[109]....
        /*04a0*/ 	.word	0x0000e9e0


	//   ....[110]....
        /*04a4*/ 	.word	0x0000eac0


	//   ....[111]....
        /*04a8*/ 	.word	0x0000ebc0


	//   ....[112]....
        /*04ac*/ 	.word	0x0000ec90


	//   ....[113]....
        /*04b0*/ 	.word	0x0000eda0


	//----- nvinfo : EIATTR_REG_RECONFIG
	.align		4
.L_596:
        /*04b4*/ 	.byte	0x01, 0x54
	.zero		2


	//----- nvinfo : EIATTR_SYSCALL_OFFSETS
	.align		4
        /*04b8*/ 	.byte	0x04, 0x46
        /*04ba*/ 	.short	(.L_598 - .L_597)


	//   ....[0]....
.L_597:
        /*04bc*/ 	.word	0x00002b80


	//   ....[1]....
        /*04c0*/ 	.word	0x00009bb0


	//   ....[2]....
        /*04c4*/ 	.word	0x00009cf0


	//   ....[3]....
        /*04c8*/ 	.word	0x00009de0


	//   ....[4]....
        /*04cc*/ 	.word	0x0000a790


	//----- nvinfo : EIATTR_MBARRIER_INSTR_OFFSETS
	.align		4
.L_598:
        /*04d0*/ 	.byte	0x04, 0x39
        /*04d2*/ 	.short	(.L_600 - .L_599)


	//   ....[0]....
.L_599:
        /*04d4*/ 	.word	0x00000180
        /*04d8*/ 	.word	0x000000ff
        /*04dc*/ 	.word	0x00028c00
        /*04e0*/ 	.short	0x0100
        /*04e2*/ 	.byte	0x08
	.zero		1


	//   ....[1]....
        /*04e4*/ 	.word	0x00000190
        /*04e8*/ 	.word	0x000000ff
        /*04ec*/ 	.word	0x00028c20
        /*04f0*/ 	.short	0x0100
        /*04f2*/ 	.byte	0x08
	.zero		1


	//   ....[2]....
        /*04f4*/ 	.word	0x00000240
        /*04f8*/ 	.word	0x000000ff
        /*04fc*/ 	.word	0x00028c30
        /*0500*/ 	.short	0x0100
        /*0502*/ 	.byte	0x06
	.zero		1


	//   ....[3]....
        /*0504*/ 	.word	0x00000250
        /*0508*/ 	.word	0x000000ff
        /*050c*/ 	.word	0x00028c40
        /*0510*/ 	.short	0x0100
        /*0512*/ 	.byte	0x06
	.zero		1


	//   ....[4]....
        /*0514*/ 	.word	0x00000260
        /*0518*/ 	.word	0x000000ff
        /*051c*/ 	.word	0x00028c38
        /*0520*/ 	.short	0x0100
        /*0522*/ 	.byte	0x06
	.zero		1


	//   ....[5]....
        /*0524*/ 	.word	0x00000270
        /*0528*/ 	.word	0x000000ff
        /*052c*/ 	.word	0x00028c48
        /*0530*/ 	.short	0x0100
        /*0532*/ 	.byte	0x06
	.zero		1


	//   ....[6]....
        /*0534*/ 	.word	0x000003a0
        /*0538*/ 	.word	0x000000ff
        /*053c*/ 	.word	0x00028c50
        /*0540*/ 	.short	0x0100
        /*0542*/ 	.byte	0x08
	.zero		1


	//   ....[7]....
        /*0544*/ 	.word	0x000003b0
        /*0548*/ 	.word	0x000000ff
        /*054c*/ 	.word	0x00028c60
        /*0550*/ 	.short	0x0100
        /*0552*/ 	.byte	0x08
	.zero		1


	//   ....[8]....
        /*0554*/ 	.word	0x000003c0
        /*0558*/ 	.word	0x000000ff
        /*055c*/ 	.word	0x00028c58
        /*0560*/ 	.short	0x0100
        /*0562*/ 	.byte	0x08
	.zero		1


	//   ....[9]....
        /*0564*/ 	.word	0x000003d0
        /*0568*/ 	.word	0x000000ff
        /*056c*/ 	.word	0x00028c68
        /*0570*/ 	.short	0x0100
        /*0572*/ 	.byte	0x08
	.zero		1


	//   ....[10]....
        /*0574*/ 	.word	0x000004c0
        /*0578*/ 	.word	0x000000ff
        /*057c*/ 	.word	0x00028c70
        /*0580*/ 	.short	0x0100
        /*0582*/ 	.byte	0x06
	.zero		1


	//   ....[11]....
        /*0584*/ 	.word	0x000004d0
        /*0588*/ 	.word	0x000000ff
        /*058c*/ 	.word	0x00028c80
        /*0590*/ 	.short	0x0100
        /*0592*/ 	.byte	0x06
	.zero		1


	//   ....[12]....
        /*0594*/ 	.word	0x000004e0
        /*0598*/ 	.word	0x000000ff
        /*059c*/ 	.word	0x00028c78
        /*05a0*/ 	.short	0x0100
        /*05a2*/ 	.byte	0x06
	.zero		1


	//   ....[13]....
        /*05a4*/ 	.word	0x000004f0
        /*05a8*/ 	.word	0x000000ff
        /*05ac*/ 	.word	0x00028c88
        /*05b0*/ 	.short	0x0100
        /*05b2*/ 	.byte	0x06
	.zero		1


	//   ....[14]....
        /*05b4*/ 	.word	0x00000620
        /*05b8*/ 	.word	0x000000ff
        /*05bc*/ 	.word	0x00028c90
        /*05c0*/ 	.short	0x0100
        /*05c2*/ 	.byte	0x08
	.zero		1


	//   ....[15]....
        /*05c4*/ 	.word	0x00000630
        /*05c8*/ 	.word	0x000000ff
        /*05cc*/ 	.word	0x00028ca0
        /*05d0*/ 	.short	0x0100
        /*05d2*/ 	.byte	0x08
	.zero		1


	//   ....[16]....
        /*05d4*/ 	.word	0x00000640
        /*05d8*/ 	.word	0x000000ff
        /*05dc*/ 	.word	0x00028c98
        /*05e0*/ 	.short	0x0100
        /*05e2*/ 	.byte	0x08
	.zero		1


	//   ....[17]....
        /*05e4*/ 	.word	0x00000650
        /*05e8*/ 	.word	0x000000ff
        /*05ec*/ 	.word	0x00028ca8
        /*05f0*/ 	.short	0x0100
        /*05f2*/ 	.byte	0x08
	.zero		1


	//   ....[18]....
        /*05f4*/ 	.word	0x00000790
        /*05f8*/ 	.word	0x000000ff
        /*05fc*/ 	.word	0x00028cb0
        /*0600*/ 	.short	0x0100
        /*0602*/ 	.byte	0x08
	.zero		1


	//   ....[19]....
        /*0604*/ 	.word	0x000007a0
        /*0608*/ 	.word	0x000000ff
        /*060c*/ 	.word	0x00028cc0
        /*0610*/ 	.short	0x0100
        /*0612*/ 	.byte	0x08
	.zero		1


	//   ....[20]....
        /*0614*/ 	.word	0x000007b0
        /*0618*/ 	.word	0x000000ff
        /*061c*/ 	.word	0x00028cb8
        /*0620*/ 	.short	0x0100
        /*0622*/ 	.byte	0x08
	.zero		1


	//   ....[21]....
        /*0624*/ 	.word	0x000007c0
        /*0628*/ 	.word	0x000000ff
        /*062c*/ 	.word	0x00028cc8
        /*0630*/ 	.short	0x0100
        /*0632*/ 	.byte	0x08
	.zero		1


	//   ....[22]....
        /*0634*/ 	.word	0x000011f0
        /*0638*/ 	.word	0x000000ff
        /*063c*/ 	.word	0x00028c50
        /*0640*/ 	.short	0x010a
        /*0642*/ 	.byte	0x10
	.zero		1


	//   ....[23]....
        /*0644*/ 	.word	0x000014d0
        /*0648*/ 	.word	0x000000ff
        /*064c*/ 	.word	0x00000000
        /*0650*/ 	.short	0x0101
        /*0652*/ 	.byte	0x06
	.zero		1


	//   ....[24]....
        /*0654*/ 	.word	0x00001e10
        /*0658*/ 	.word	0x000000ff
        /*065c*/ 	.word	0x00028c50
        /*0660*/ 	.short	0x010a
        /*0662*/ 	.byte	0x06
	.zero		1


	//   ....[25]....
        /*0664*/ 	.word	0x00001e50
        /*0668*/ 	.word	0x000000ff
        /*066c*/ 	.word	0x00028c50
        /*0670*/ 	.short	0x010a
        /*0672*/ 	.byte	0x06
	.zero		1


	//   ....[26]....
        /*0674*/ 	.word	0x000020b0
        /*0678*/ 	.word	0x000000ff
        /*067c*/ 	.word	0x00000000
        /*0680*/ 	.short	0x0101
        /*0682*/ 	.byte	0x06
	.zero		1


	//   ....[27]....
        /*0684*/ 	.word	0x00002c00
        /*0688*/ 	.word	0x000000ff
        /*068c*/ 	.word	0x00028c00
        /*0690*/ 	.short	0x010a
        /*0692*/ 	.byte	0x2a
	.zero		1


	//   ....[28]....
        /*0694*/ 	.word	0x00002c80
        /*0698*/ 	.word	0x00000007
        /*069c*/ 	.word	0x00028c30
        /*06a0*/ 	.short	0x010a
        /*06a2*/ 	.byte	0x3f
	.zero		1


	//   ....[29]....
        /*06a4*/ 	.word	0x00002cc0
        /*06a8*/ 	.word	0x00000007
        /*06ac*/ 	.word	0x00028c30
        /*06b0*/ 	.short	0x010a
        /*06b2*/ 	.byte	0x3f
	.zero		1


	//   ....[30]....
        /*06b4*/ 	.word	0x000033f0
        /*06b8*/ 	.word	0x000000ff
        /*06bc*/ 	.word	0x00000000
        /*06c0*/ 	.short	0x0101
        /*06c2*/ 	.byte	0x06
	.zero		1


	//   ....[31]....
        /*06c4*/ 	.word	0x00004120
        /*06c8*/ 	.word	0x00000007
        /*06cc*/ 	.word	0x00028c50
        /*06d0*/ 	.short	0x010a
        /*06d2*/ 	.byte	0x3f
	.zero		1


	//   ....[32]....
        /*06d4*/ 	.word	0x00004170
        /*06d8*/ 	.word	0x00000007
        /*06dc*/ 	.word	0x00028c50
        /*06e0*/ 	.short	0x010a
        /*06e2*/ 	.byte	0x3f
	.zero		1


	//   ....[33]....
        /*06e4*/ 	.word	0x00004400
        /*06e8*/ 	.word	0x000000ff
        /*06ec*/ 	.word	0x00000000
        /*06f0*/ 	.short	0x0101
        /*06f2*/ 	.byte	0x06
	.zero		1


	//   ....[34]....
        /*06f4*/ 	.word	0x00004550
        /*06f8*/ 	.word	0x000000ff
        /*06fc*/ 	.word	0x00028c30
        /*0700*/ 	.short	0x010a
        /*0702*/ 	.byte	0x15
	.zero		1


	//   ....[35]....
        /*0704*/ 	.word	0x00004590
        /*0708*/ 	.word	0x000000ff
        /*070c*/ 	.word	0x00028c30
        /*0710*/ 	.short	0x010a
        /*0712*/ 	.byte	0x15
	.zero		1


	//   ....[36]....
        /*0714*/ 	.word	0x000049a0
        /*0718*/ 	.word	0x000000ff
        /*071c*/ 	.word	0x00000000
        /*0720*/ 	.short	0x0101
        /*0722*/ 	.byte	0x06
	.zero		1


	//   ....[37]....
        /*0724*/ 	.word	0x00005e80
        /*0728*/ 	.word	0x000000ff
        /*072c*/ 	.word	0x00028c50
        /*0730*/ 	.short	0x010a
        /*0732*/ 	.byte	0x15
	.zero		1


	//   ....[38]....
        /*0734*/ 	.word	0x00005ec0
        /*0738*/ 	.word	0x000000ff
        /*073c*/ 	.word	0x00028c50
        /*0740*/ 	.short	0x010a
        /*0742*/ 	.byte	0x15
	.zero		1


	//   ....[39]....
        /*0744*/ 	.word	0x00006150
        /*0748*/ 	.word	0x000000ff
        /*074c*/ 	.word	0x00000000
        /*0750*/ 	.short	0x0101
        /*0752*/ 	.byte	0x15
	.zero		1


	//   ....[40]....
        /*0754*/ 	.word	0x00008660
        /*0758*/ 	.word	0x000000ff
        /*075c*/ 	.word	0x00000000
        /*0760*/ 	.short	0x0101
        /*0762*/ 	.byte	0x04
	.zero		1


	//   ....[41]....
        /*0764*/ 	.word	0x0000a100
        /*0768*/ 	.word	0x00000013
        /*076c*/ 	.word	0x00028c40
        /*0770*/ 	.short	0x010a
        /*0772*/ 	.byte	0x3f
	.zero		1


	//   ....[42]....
        /*0774*/ 	.word	0x0000a570
        /*0778*/ 	.word	0x00000013
        /*077c*/ 	.word	0x00028c30
        /*0780*/ 	.short	0x0107
        /*0782*/ 	.byte	0x3f
	.zero		1


	//   ....[43]....
        /*0784*/ 	.word	0x0000a630
        /*0788*/ 	.word	0x00000013
        /*078c*/ 	.word	0x00028c30
        /*0790*/ 	.short	0x0101
        /*0792*/ 	.byte	0x3f
	.zero		1


	//   ....[44]....
        /*0794*/ 	.word	0x0000aca0
        /*0798*/ 	.word	0x000000ff
        /*079c*/ 	.word	0x00028c00
        /*07a0*/ 	.short	0x0107
        /*07a2*/ 	.byte	0x27
	.zero		1


	//   ....[45]....
        /*07a4*/ 	.word	0x0000ad00
        /*07a8*/ 	.word	0x000000ff
        /*07ac*/ 	.word	0x00028c00
        /*07b0*/ 	.short	0x0101
        /*07b2*/ 	.byte	0x27
	.zero		1


	//   ....[46]....
        /*07b4*/ 	.word	0x0000ad20
        /*07b8*/ 	.word	0x000000ff
        /*07bc*/ 	.word	0x00028c20
        /*07c0*/ 	.short	0x010a
        /*07c2*/ 	.byte	0x27
	.zero		1


	//   ....[47]....
        /*07c4*/ 	.word	0x0000adb0
        /*07c8*/ 	.word	0x00000013
        /*07cc*/ 	.word	0x00028c60
        /*07d0*/ 	.short	0x010a
        /*07d2*/ 	.byte	0x3f
	.zero		1


	//   ....[48]....
        /*07d4*/ 	.word	0x0000b7e0
        /*07d8*/ 	.word	0x00000013
        /*07dc*/ 	.word	0x00028c50
        /*07e0*/ 	.short	0x0107
        /*07e2*/ 	.byte	0x3f
	.zero		1


	//   ....[49]....
        /*07e4*/ 	.word	0x0000b8c0
        /*07e8*/ 	.word	0x00000013
        /*07ec*/ 	.word	0x00028c50
        /*07f0*/ 	.short	0x0101
        /*07f2*/ 	.byte	0x3f
	.zero		1


	//   ....[50]....
        /*07f4*/ 	.word	0x0000bb60
        /*07f8*/ 	.word	0x00000009
        /*07fc*/ 	.word	0x00028c40
        /*0800*/ 	.short	0x010a
        /*0802*/ 	.byte	0x3f
	.zero		1


	//   ....[51]....
        /*0804*/ 	.word	0x0000be90
        /*0808*/ 	.word	0x00000009
        /*080c*/ 	.word	0x00028c30
        /*0810*/ 	.short	0x0107
        /*0812*/ 	.byte	0x3f
	.zero		1


	//   ....[52]....
        /*0814*/ 	.word	0x0000bf50
        /*0818*/ 	.word	0x00000009
        /*081c*/ 	.word	0x00028c30
        /*0820*/ 	.short	0x0101
        /*0822*/ 	.byte	0x3f
	.zero		1


	//   ....[53]....
        /*0824*/ 	.word	0x0000bf80
        /*0828*/ 	.word	0x00000009
        /*082c*/ 	.word	0x00028c60
        /*0830*/ 	.short	0x010a
        /*0832*/ 	.byte	0x3f
	.zero		1


	//   ....[54]....
        /*0834*/ 	.word	0x0000c590
        /*0838*/ 	.word	0x00000009
        /*083c*/ 	.word	0x00028c50
        /*0840*/ 	.short	0x0107
        /*0842*/ 	.byte	0x3f
	.zero		1


	//   ....[55]....
        /*0844*/ 	.word	0x0000c670
        /*0848*/ 	.word	0x00000009
        /*084c*/ 	.word	0x00028c50
        /*0850*/ 	.short	0x0101
        /*0852*/ 	.byte	0x3f
	.zero		1


	//   ....[56]....
        /*0854*/ 	.word	0x0000c7f0
        /*0858*/ 	.word	0x00000004
        /*085c*/ 	.word	0x00028c20
        /*0860*/ 	.short	0x010a
        /*0862*/ 	.byte	0x3f
	.zero		1


	//   ....[57]....
        /*0864*/ 	.word	0x0000c970
        /*0868*/ 	.word	0x00000005
        /*086c*/ 	.word	0x00028c40
        /*0870*/ 	.short	0x010a
        /*0872*/ 	.byte	0x3f
	.zero		1


	//   ....[58]....
        /*0874*/ 	.word	0x0000ca10
        /*0878*/ 	.word	0x00000011
        /*087c*/ 	.word	0x00028c40
        /*0880*/ 	.short	0x010a
        /*0882*/ 	.byte	0x3f
	.zero		1


	//   ....[59]....
        /*0884*/ 	.word	0x0000ca50
        /*0888*/ 	.word	0x00000005
        /*088c*/ 	.word	0x00028c60
        /*0890*/ 	.short	0x010a
        /*0892*/ 	.byte	0x3f
	.zero		1


	//   ....[60]....
        /*0894*/ 	.word	0x0000ca90
        /*0898*/ 	.word	0x00000011
        /*089c*/ 	.word	0x00028c60
        /*08a0*/ 	.short	0x010a
        /*08a2*/ 	.byte	0x3f
	.zero		1


	//   ....[61]....
        /*08a4*/ 	.word	0x0000cb00
        /*08a8*/ 	.word	0x00000003
        /*08ac*/ 	.word	0x00028c50
        /*08b0*/ 	.short	0x010a
        /*08b2*/ 	.byte	0x3f
	.zero		1


	//   ....[62]....
        /*08b4*/ 	.word	0x0000cb60
        /*08b8*/ 	.word	0x00000004
        /*08bc*/ 	.word	0x00028c50
        /*08c0*/ 	.short	0x010a
        /*08c2*/ 	.byte	0x3f
	.zero		1


	//   ....[63]....
        /*08c4*/ 	.word	0x0000cbc0
        /*08c8*/ 	.word	0x00000003
        /*08cc*/ 	.word	0x00028c00
        /*08d0*/ 	.short	0x010a
        /*08d2*/ 	.byte	0x3f
	.zero		1


	//   ....[64]....
        /*08d4*/ 	.word	0x0000cc10
        /*08d8*/ 	.word	0x00000007
        /*08dc*/ 	.word	0x00028c30
        /*08e0*/ 	.short	0x010a
        /*08e2*/ 	.byte	0x3f
	.zero		1


	//   ....[65]....
        /*08e4*/ 	.word	0x0000cc60
        /*08e8*/ 	.word	0x00000007
        /*08ec*/ 	.word	0x00028c50
        /*08f0*/ 	.short	0x010a
        /*08f2*/ 	.byte	0x3f
	.zero		1


	//   ....[66]....
        /*08f4*/ 	.word	0x0000ccc0
        /*08f8*/ 	.word	0x00000004
        /*08fc*/ 	.word	0x00028c30
        /*0900*/ 	.short	0x010a
        /*0902*/ 	.byte	0x3f
	.zero		1


	//   ....[67]....
        /*0904*/ 	.word	0x0000cd20
        /*0908*/ 	.word	0x00000008
        /*090c*/ 	.word	0x00028c50
        /*0910*/ 	.short	0x010a
        /*0912*/ 	.byte	0x3f
	.zero		1


	//   ....[68]....
        /*0914*/ 	.word	0x0000ce40
        /*0918*/ 	.word	0x00000013
        /*091c*/ 	.word	0x00028c40
        /*0920*/ 	.short	0x010a
        /*0922*/ 	.byte	0x3f
	.zero		1


	//   ....[69]....
        /*0924*/ 	.word	0x0000d7d0
        /*0928*/ 	.word	0x00000003
        /*092c*/ 	.word	0x00028c20
        /*0930*/ 	.short	0x010a
        /*0932*/ 	.byte	0x3f
	.zero		1


	//   ....[70]....
        /*0934*/ 	.word	0x0000d820
        /*0938*/ 	.word	0x00000013
        /*093c*/ 	.word	0x00028c60
        /*0940*/ 	.short	0x010a
        /*0942*/ 	.byte	0x3f
	.zero		1


	//   ....[71]....
        /*0944*/ 	.word	0x0000e0d0
        /*0948*/ 	.word	0x00000009
        /*094c*/ 	.word	0x00028c40
        /*0950*/ 	.short	0x010a
        /*0952*/ 	.byte	0x3f
	.zero		1


	//   ....[72]....
        /*0954*/ 	.word	0x0000e570
        /*0958*/ 	.word	0x00000009
        /*095c*/ 	.word	0x00028c60
        /*0960*/ 	.short	0x010a
        /*0962*/ 	.byte	0x3f
	.zero		1


	//   ....[73]....
        /*0964*/ 	.word	0x0000ecc0
        /*0968*/ 	.word	0x00000004
        /*096c*/ 	.word	0x00028c20
        /*0970*/ 	.short	0x010a
        /*0972*/ 	.byte	0x3f
	.zero		1


	//   ....[74]....
        /*0974*/ 	.word	0x0000ee60
        /*0978*/ 	.word	0x00000005
        /*097c*/ 	.word	0x00028c40
        /*0980*/ 	.short	0x010a
        /*0982*/ 	.byte	0x3f
	.zero		1


	//   ....[75]....
        /*0984*/ 	.word	0x0000eeb0
        /*0988*/ 	.word	0x00000011
        /*098c*/ 	.word	0x00028c40
        /*0990*/ 	.short	0x010a
        /*0992*/ 	.byte	0x3f
	.zero		1


	//   ....[76]....
        /*0994*/ 	.word	0x0000ef00
        /*0998*/ 	.word	0x00000005
        /*099c*/ 	.word	0x00028c60
        /*09a0*/ 	.short	0x010a
        /*09a2*/ 	.byte	0x3f
	.zero		1


	//----- nvinfo : EIATTR_NUM_MBARRIERS
	.align		4
.L_600:
        /*09a4*/ 	.byte	0x03, 0x38
        /*09a6*/ 	.short	0x0016


	//----- nvinfo : EIATTR_EXIT_INSTR_OFFSETS
	.align		4
        /*09a8*/ 	.byte	0x04, 0x1c
        /*09aa*/ 	.short	(.L_602 - .L_601)


	//   ....[0]....
.L_601:
        /*09ac*/ 	.word	0x00000920


	//   ....[1]....
        /*09b0*/ 	.word	0x00008b20


	//   ....[2]....
        /*09b4*/ 	.word	0x0000cae0


	//----- nvinfo : EIATTR_MAX_THREADS
	.align		4
.L_602:
        /*09b8*/ 	.byte	0x04, 0x05
        /*09ba*/ 	.short	(.L_604 - .L_603)
.L_603:
        /*09bc*/ 	.word	0x00000180
        /*09c0*/ 	.word	0x00000001
        /*09c4*/ 	.word	0x00000001


	//----- nvinfo : EIATTR_CRS_STACK_SIZE
	.align		4
.L_604:
        /*09c8*/ 	.byte	0x04, 0x1e
        /*09ca*/ 	.short	(.L_606 - .L_605)
.L_605:
        /*09cc*/ 	.word	0x00000000


	//----- nvinfo : EIATTR_CBANK_PARAM_SIZE
	.align		4
.L_606:
        /*09d0*/ 	.byte	0x03, 0x19
        /*09d2*/ 	.short	0x0a70


	//----- nvinfo : EIATTR_PARAM_CBANK
	.align		4
        /*09d4*/ 	.byte	0x04, 0x0a
        /*09d6*/ 	.short	(.L_608 - .L_607)
	.align		4
.L_607:
        /*09d8*/ 	.word	index@(.nv.constant0._ZN7cutlass13device_kernelIN5flash11enable_sm90INS1_16FlashAttnFwdSm90INS1_25CollectiveMainloopFwdSm90ILi2EN4cute5tupleIJNS5_1CILi1EEES8_S8_EEENS6_IJNS7_ILi64EEESA_SA_EEELi512ENS_10bfloat16_tEfNS_4arch4Sm90ELb0ELb0ELb1ELb0ELb1ELb0ELb0ELb0ELb0ELb1ELb0ELb0EEENS1_21CollectiveEpilogueFwdINS6_IJSA_NS7_ILi512EEESA_EEES9_SC_SE_Li256ELb0ELb1ELb0ELb0EEENS1_29StaticPersistentTileSchedulerILb0EEEEEEEEEvNT_6ParamsE)
        /*09dc*/ 	.short	0x0210
        /*09de*/ 	.short	0x0a70


	//----- nvinfo : EIATTR_SW_WAR
	.align		4
.L_608:
        /*09e0*/ 	.byte	0x04, 0x36
        /*09e2*/ 	.short	(.L_610 - .L_609)
.L_609:
        /*09e4*/ 	.word	0x00000008
.L_610:


//--------------------- .nv.info._ZN7cutlass13device_kernelIN5flash11enable_sm90INS1_16FlashAttnFwdSm90INS1_25CollectiveMainloopFwdSm90ILi2EN4cute5tupleIJNS5_1CILi1EEES8_S8_EEENS6_IJNS7_ILi64EEESA_SA_EEELi512ENS_10bfloat16_tEfNS_4arch4Sm90ELb0ELb0ELb1ELb0ELb1ELb0ELb1ELb0ELb0ELb1ELb0ELb0EEENS1_21CollectiveEpilogueFwdINS6_IJSA_NS7_ILi512EEESA_EEES9_SC_SE_Li256ELb0ELb1ELb0ELb0EEENS1_29StaticPersistentTileSchedulerILb0EEEEEEEEEvNT_6ParamsE --------------------------
	.section	.nv.info._ZN7cutlass13device_kernelIN5flash11enable_sm90INS1_16FlashAttnFwdSm90INS1_25CollectiveMainloopFwdSm90ILi2EN4cute5tupleIJNS5_1CILi1EEES8_S8_EEENS6_IJNS7_ILi64EEESA_SA_EEELi512ENS_10bfloat16_tEfNS_4arch4Sm90ELb0ELb0ELb1ELb0ELb1ELb0ELb1ELb0ELb0ELb1ELb0ELb0EEENS1_21CollectiveEpilogueFwdINS6_IJSA_NS7_ILi512EEESA_EEES9_SC_SE_Li256ELb0ELb1ELb0ELb0EEENS1_29StaticPersistentTileSchedulerILb0EEEEEEEEEvNT_6ParamsE,"",@"SHT_CUDA_INFO"
	.sectionflags	@""
	.align	4


	//----- nvinfo : EIATTR_CUDA_API_VERSION
	.align		4
        /*0000*/ 	.byte	0x04, 0x37
        /*0002*/ 	.short	(.L_612 - .L_611)
.L_611:
        /*0004*/ 	.word	0x00000082


	//----- nvinfo : EIATTR_KPARAM_INFO
	.align		4
.L_612:
        /*0008*/ 	.byte	0x04, 0x17
        /*000a*/ 	.short	(.L_614 - .L_613)
.L_613:
        /*000c*/ 	.word	0x00000000
        /*0010*/ 	.short	0x0000
        /*0012*/ 	.short	0x0070
        /*0014*/ 	.byte	0x00, 0xf0, 0x01, 0x2c


	//----- nvinfo : EIATTR_SPARSE_MMA_MASK
	.align		4
.L_614:
        /*0018*/ 	.byte	0x03, 0x50
        /*001a*/ 	.short	0x0000


	//----- nvinfo : EIATTR_MAXREG_COUNT
	.align		4
        /*001c*/ 	.byte	0x03, 0x1b
        /*001e*/ 	.short	0x00a8


	//----- nvinfo : EIATTR_NUM_BARRIERS
	.align		4
        /*0020*/ 	.byte	0x02, 0x4c
        /*0022*/ 	.byte	0x10
	.zero		1


	//----- nvinfo : EIATTR_EXTERNS
	.align		4
        /*0024*/ 	.byte	0x04, 0x0f
        /*0026*/ 	.short	(.L_616 - .L_615)


	//   ....[0]....
	.align		4
.L_615:
        /*0028*/ 	.word	index@(__assertfail)


	//----- nvinfo : EIATTR_ANNOTATIONS
	.align		4
.L_616:
        /*002c*/ 	.byte	0x04, 0x55
        /*002e*/ 	.short	(.L_618 - .L_617)


	//   ....[0]....
.L_617:
        /* <DEDUP_REMOVED lines=17> */


	//----- nvinfo : EIATTR_MERCURY_ISA_VERSION
	.align		4
.L_618:
        /*0128*/ 	.byte	0x03, 0x5f
        /*012a*/ 	.short	0x0101


	//----- nvinfo : EIATTR_INT_WARP_WIDE_INSTR_OFFSETS
	.align		4
        /*012c*/ 	.byte	0x04, 0x31
        /*012e*/ 	.short	(.L_620 - .L_619)


	//   ....[0]....
.L_619:
        /*0130*/ 	.word	0x000000d0


	//   ....[1]....
        /*0134*/ 	.word	0x000000e0


	//   ....[2]....
        /*0138*/ 	.word	0x000000f0


	//   ....[3]....
        /*013c*/ 	.word	0x00000190


	//----- nvinfo : EIATTR_COOP_GROUP_MASK_REGIDS
	.align		4
.L_620:
        /*0140*/ 	.byte	0x04, 0x29
        /*0142*/ 	.short	(.L_622 - .L_621)


	//   ....[0]....
.L_621:
        /*0144*/ 	.word	0xffffffff


	//   ....[1]....
        /*0148*/ 	.word	0xffffffff


	//   ....[2]....
        /*014c*/ 	.word	0xffffffff


	//   ....[3]....
        /*0150*/ 	.word	0xffffffff


	//   ....[4]....
        /*0154*/ 	.word	0xffffffff


	//   ....[5]....
        /*0158*/ 	.word	0xffffffff


	//   ....[6]....
        /*015c*/ 	.word	0xffffffff


	//   ....[7]....
        /*0160*/ 	.word	0xffffffff


	//   ....[8]....
        /*0164*/ 	.word	0xffffffff


	//   ....[9]....
        /*0168*/ 	.word	0xffffffff


	//   ....[10]....
        /*016c*/ 	.word	0xffffffff


	//   ....[11]....
        /*0170*/ 	.word	0xffffffff


	//   ....[12]....
        /*0174*/ 	.word	0xffffffff


	//   ....[13]....
        /*0178*/ 	.word	0xffffffff


	//   ....[14]....
        /*017c*/ 	.word	0xffffffff


	//   ....[15]....
        /*0180*/ 	.word	0xffffffff


	//   ....[16]....
        /*0184*/ 	.word	0xffffffff


	//   ....[17]....
        /*0188*/ 	.word	0xffffffff


	//   ....[18]....
        /*018c*/ 	.word	0xffffffff


	//   ....[19]....
        /*0190*/ 	.word	0xffffffff


	//   ....[20]....
        /*0194*/ 	.word	0xffffffff


	//   ....[21]....
        /*0198*/ 	.word	0xffffffff


	//   ....[22]....
        /*019c*/ 	.word	0xffffffff


	//   ....[23]....
        /*01a0*/ 	.word	0xffffffff


	//   ....[24]....
        /*01a4*/ 	.word	0xffffffff


	//   ....[25]....
        /*01a8*/ 	.word	0xffffffff


	//   ....[26]....
        /*01ac*/ 	.word	0xffffffff


	//   ....[27]....
        /*01b0*/ 	.word	0xffffffff


	//   ....[28]....
        /*01b4*/ 	.word	0xffffffff


	//   ....[29]....
        /*01b8*/ 	.word	0xffffffff


	//   ....[30]....
        /*01bc*/ 	.word	0xffffffff


	//   ....[31]....
        /*01c0*/ 	.word	0xffffffff


	//   ....[32]....
        /*01c4*/ 	.word	0xffffffff


	//   ....[33]....
        /*01c8*/ 	.word	0xffffffff


	//   ....[34]....
        /*01cc*/ 	.word	0xffffffff


	//   ....[35]....
        /*01d0*/ 	.word	0xffffffff


	//   ....[36]....
        /*01d4*/ 	.word	0xffffffff


	//   ....[37]....
        /*01d8*/ 	.word	0xffffffff


	//   ....[38]....
        /*01dc*/ 	.word	0xffffffff


	//   ....[39]....
        /*01e0*/ 	.word	0xffffffff


	//   ....[40]....
        /*01e4*/ 	.word	0xffffffff


	//   ....[41]....
        /*01e8*/ 	.word	0xffffffff


	//   ....[42]....
        /*01ec*/ 	.word	0xffffffff


	//   ....[43]....
        /*01f0*/ 	.word	0xffffffff


	//   ....[44]....
        /*01f4*/ 	.word	0xffffffff


	//   ....[45]....
        /*01f8*/ 	.word	0xffffffff


	//   ....[46]....
        /*01fc*/ 	.word	0xffffffff


	//   ....[47]....
        /*0200*/ 	.word	0xffffffff


	//   ....[48]....
        /*0204*/ 	.word	0xffffffff


	//   ....[49]....
        /*0208*/ 	.word	0xffffffff


	//   ....[50]....
        /*020c*/ 	.word	0xffffffff


	//   ....[51]....
        /*0210*/ 	.word	0xffffffff


	//   ....[52]....
        /*0214*/ 	.word	0xffffffff


	//   ....[53]....
        /*0218*/ 	.word	0xffffffff


	//   ....[54]....
        /*021c*/ 	.word	0xffffffff


	//   ....[55]....
        /*0220*/ 	.word	0xffffffff


	//   ....[56]....
        /*0224*/ 	.word	0xffffffff


	//   ....[57]....
        /*0228*/ 	.word	0xffffffff


	//   ....[58]....
        /*022c*/ 	.word	0xffffffff


	//   ....[59]....
        /*0230*/ 	.word	0xffffffff


	//   ....[60]....
        /*0234*/ 	.word	0xffffffff


	//   ....[61]....
        /*0238*/ 	.word	0xffffffff


	//   ....[62]....
        /*023c*/ 	.word	0xffffffff


	//   ....[63]....
        /*0240*/ 	.word	0xffffffff


	//   ....[64]....
        /*0244*/ 	.word	0xffffffff


	//   ....[65]....
        /*0248*/ 	.word	0xffffffff


	//   ....[66]....
        /*024c*/ 	.word	0xffffffff


	//   ....[67]....
        /*0250*/ 	.word	0xffffffff


	//   ....[68]....
        /*0254*/ 	.word	0xffffffff


	//   ....[69]....
        /*0258*/ 	.word	0xffffffff


	//   ....[70]....
        /*025c*/ 	.word	0xffffffff


	//   ....[71]....
        /*0260*/ 	.word	0xffffffff


	//   ....[72]....
        /*0264*/ 	.word	0xffffffff


	//   ....[73]....
        /*0268*/ 	.word	0xffffffff


	//   ....[74]....
        /*026c*/ 	.word	0xffffffff


	//   ....[75]....
        /*0270*/ 	.word	0xffffffff


	//   ....[76]....
        /*0274*/ 	.word	0xffffffff


	//   ....[77]....
        /*0278*/ 	.word	0xffffffff


	//   ....[78]....
        /*027c*/ 	.word	0xffffffff


	//   ....[79]....
        /*0280*/ 	.word	0xffffffff


	//   ....[80]....
        /*0284*/ 	.word	0xffffffff


	//   ....[81]....
        /*0288*/ 	.word	0xffffffff


	//   ....[82]....
        /*028c*/ 	.word	0x0500000f


	//   ....[83]....
        /*0290*/ 	.word	0x0500000f


	//   ....[84]....
        /*0294*/ 	.word	0x0500000f


	//   ....[85]....
        /*0298*/ 	.word	0x0500000f


	//   ....[86]....
        /*029c*/ 	.word	0x0500000f


	//   ....[87]....
        /*02a0*/ 	.word	0x0500000f


	//   ....[88]....
        /*02a4*/ 	.word	0x0500000f


	//   ....[89]....
        /*02a8*/ 	.word	0x0500000f


	//   ....[90]....
        /*02ac*/ 	.word	0x0500000f


	//   ....[91]....
        /*02b0*/ 	.word	0x0500000f


	//   ....[92]....
        /*02b4*/ 	.word	0x0500000f


	//   ....[93]....
        /*02b8*/ 	.word	0x0500000f


	//   ....[94]....
        /*02bc*/ 	.word	0x0500000f


	//   ....[95]....
        /*02c0*/ 	.word	0x0500000f


	//   ....[96]....
        /*02c4*/ 	.word	0x0500000f


	//   ....[97]....
        /*02c8*/ 	.word	0x0500000f


	//   ....[98]....
        /*02cc*/ 	.word	0x0500000f


	//   ....[99]....
        /*02d0*/ 	.word	0x0500000f


	//   ....[100]....
        /*02d4*/ 	.word	0x0500000f


	//   ....[101]....
        /*02d8*/ 	.word	0x0500000f


	//   ....[102]....
        /*02dc*/ 	.word	0x0500000f


	//   ....[103]....
        /*02e0*/ 	.word	0x0500000f


	//   ....[104]....
        /*02e4*/ 	.word	0x0500000f


	//   ....[105]....
        /*02e8*/ 	.word	0x0500000f


	//   ....[106]....
        /*02ec*/ 	.word	0x0500000f


	//   ....[107]....
        /*02f0*/ 	.word	0x0500000f


	//   ....[108]....
        /*02f4*/ 	.word	0x0500000f


	//   ....[109]....
        /*02f8*/ 	.word	0x0500000f


	//   ....[110]....
        /*02fc*/ 	.word	0x0500000f


	//   ....[111]....
        /*0300*/ 	.word	0x0500000f


	//   ....[112]....
        /*0304*/ 	.word	0x0500000f


	//   ....[113]....
        /*0308*/ 	.word	0x0500000f


	//   ....[114]....
        /*030c*/ 	.word	0x0500000f


	//   ....[115]....
        /*0310*/ 	.word	0x0500000f


	//   ....[116]....
        /*0314*/ 	.word	0x0500000f


	//   ....[117]....
        /*0318*/ 	.word	0x0500000f


	//   ....[118]....
        /*031c*/ 	.word	0x0500000f


	//   ....[119]....
        /*0320*/ 	.word	0x0500000f


	//   ....[120]....
        /*0324*/ 	.word	0x0500000f


	//   ....[121]....
        /*0328*/ 	.word	0x0500000f


	//   ....[122]....
        /*032c*/ 	.word	0x0500000f


	//   ....[123]....
        /*0330*/ 	.word	0x0500000f


	//   ....[124]....
        /*0334*/ 	.word	0x0500000f


	//   ....[125]....
        /*0338*/ 	.word	0x0500000f


	//   ....[126]....
        /*033c*/ 	.word	0x0500000f


	//   ....[127]....
        /*0340*/ 	.word	0x0500000f


	//   ....[128]....
        /*0344*/ 	.word	0x0500000f


	//   ....[129]....
        /*0348*/ 	.word	0x0500000f


	//   ....[130]....
        /*034c*/ 	.word	0x0500000f


	//   ....[131]....
        /*0350*/ 	.word	0x0500000f


	//----- nvinfo : EIATTR_COOP_GROUP_INSTR_OFFSETS
	.align		4
.L_622:
        /*0354*/ 	.byte	0x04, 0x28
        /*0356*/ 	.short	(.L_624 - .L_623)


	//   ....[0]....
.L_623:
        /*0358*/ 	.word	0x00000080


	//   ....[1]....
        /*035c*/ 	.word	0x00000090


	//   ....[2]....
        /*0360*/ 	.word	0x000002c0


	//   ....[3]....
        /*0364*/ 	.word	0x00000420


	//   ....[4]....
        /*0368*/ 	.word	0x00000540


	//   ....[5]....
        /*036c*/ 	.word	0x000006a0


	//   ....[6]....
        /*0370*/ 	.word	0x000010b0


	//   ....[7]....
        /*0374*/ 	.word	0x00002810


	//   ....[8]....
        /*0378*/ 	.word	0x00002fb0


	//   ....[9]....
        /*037c*/ 	.word	0x00004780


	//   ....[10]....
        /*0380*/ 	.word	0x00004800


	//   ....[11]....
        /*0384*/ 	.word	0x00004a70


	//   ....[12]....
        /*0388*/ 	.word	0x00004b00


	//   ....[13]....
        /*038c*/ 	.word	0x000052e0


	//   ....[14]....
        /*0390*/ 	.word	0x00005890


	//   ....[15]....
        /*0394*/ 	.word	0x00006d40


	//   ....[16]....
        /*0398*/ 	.word	0x00006df0


	//   ....[17]....
        /*039c*/ 	.word	0x000070e0


	//   ....[18]....
        /*03a0*/ 	.word	0x000072a0


	//   ....[19]....
        /*03a4*/ 	.word	0x000081a0


	//   ....[20]....
        /*03a8*/ 	.word	0x00008250


	//   ....[21]....
        /*03ac*/ 	.word	0x00008280


	//   ....[22]....
        /*03b0*/ 	.word	0x00008340


	//   ....[23]....
        /*03b4*/ 	.word	0x00008360


	//   ....[24]....
        /*03b8*/ 	.word	0x000093b0


	//   ....[25]....
        /*03bc*/ 	.word	0x0000a020


	//   ....[26]....
        /*03c0*/ 	.word	0x0000a060


	//   ....[27]....
        /*03c4*/ 	.word	0x0000a080


	//   ....[28]....
        /*03c8*/ 	.word	0x0000a0a0


	//   ....[29]....
        /*03cc*/ 	.word	0x0000a6d0


	//   ....[30]....
        /*03d0*/ 	.word	0x0000a6f0


	//   ....[31]....
        /*03d4*/ 	.word	0x0000a930


	//   ....[32]....
        /*03d8*/ 	.word	0x0000a960


	//   ....[33]....
        /*03dc*/ 	.word	0x0000c640


	//   ....[34]....
        /*03e0*/ 	.word	0x0000c670


	//   ....[35]....
        /*03e4*/ 	.word	0x0000c710


	//   ....[36]....
        /*03e8*/ 	.word	0x0000c730


	//   ....[37]....
        /*03ec*/ 	.word	0x0000c7a0


	//   ....[38]....
        /*03f0*/ 	.word	0x0000c7c0


	//   ....[39]....
        /*03f4*/ 	.word	0x0000c7d0


	//   ....[40]....
        /*03f8*/ 	.word	0x0000c7e0


	//   ....[41]....
        /*03fc*/ 	.word	0x0000ce80


	//   ....[42]....
        /*0400*/ 	.word	0x0000ceb0


	//   ....[43]....
        /*0404*/ 	.word	0x0000cf70


	//   ....[44]....
        /*0408*/ 	.word	0x0000cf80


	//   ....[45]....
        /*040c*/ 	.word	0x0000d010


	//   ....[46]....
        /*0410*/ 	.word	0x0000d020


	//   ....[47]....
        /*0414*/ 	.word	0x0000d040


	//   ....[48]....
        /*0418*/ 	.word	0x0000d080


	//   ....[49]....
        /*041c*/ 	.word	0x0000d5e0


	//   ....[50]....
        /*0420*/ 	.word	0x0000d610


	//   ....[51]....
        /*0424*/ 	.word	0x0000d620


	//   ....[52]....
        /*0428*/ 	.word	0x0000d640


	//   ....[53]....
        /*042c*/ 	.word	0x0000d7b0


	//   ....[54]....
        /*0430*/ 	.word	0x0000d7f0


	//   ....[55]....
        /*0434*/ 	.word	0x0000d810


	//   ....[56]....
        /*0438*/ 	.word	0x0000d8e0


	//   ....[57]....
        /*043c*/ 	.word	0x0000de00


	//   ....[58]....
        /*0440*/ 	.word	0x0000de30


	//   ....[59]....
        /*0444*/ 	.word	0x0000de60


	//   ....[60]....
        /*0448*/ 	.word	0x0000df20


	//   ....[61]....
        /*044c*/ 	.word	0x0000df60


	//   ....[62]....
        /*0450*/ 	.word	0x0000df80


	//   ....[63]....
        /*0454*/ 	.word	0x0000dfa0


	//   ....[64]....
        /*0458*/ 	.word	0x0000e330


	//   ....[65]....
        /*045c*/ 	.word	0x0000eb90


	//   ....[66]....
        /*0460*/ 	.word	0x0000ebb0


	//   ....[67]....
        /*0464*/ 	.word	0x0000ec00


	//   ....[68]....
        /*0468*/ 	.word	0x0000ec10


	//   ....[69]....
        /*046c*/ 	.word	0x0000ec50


	//   ....[70]....
        /*0470*/ 	.word	0x0000ec60


	//   ....[71]....
        /*0474*/ 	.word	0x0000ec70


	//   ....[72]....
        /*0478*/ 	.word	0x0000ecb0


	//   ....[73]....
        /*047c*/ 	.word	0x0000efe0


	//   ....[74]....
        /*0480*/ 	.word	0x0000f010


	//   ....[75]....
        /*0484*/ 	.word	0x0000f040


	//   ....[76]....
        /*0488*/ 	.word	0x0000f080


	//   ....[77]....
        /*048c*/ 	.word	0x0000f0a0


	//   ....[78]....
        /*0490*/ 	.word	0x0000f160


	//   ....[79]....
        /*0494*/ 	.word	0x0000f180


	//   ....[80]....
        /*0498*/ 	.word	0x0000f200


	//   ....[81]....
        /*049c*/ 	.word	0x0000f740


	//   ....[82]....
        /*04a0*/ 	.word	0x0000fc60


	//   ....[83]....
        /*04a4*/ 	.word	0x0000fd50


	//   ....[84]....
        /*04a8*/ 	.word	0x0000fdf0


	//   ....[85]....
        /*04ac*/ 	.word	0x0000fe60


	//   ....[86]....
        /*04b0*/ 	.word	0x0000ff50


	//   ....[87]....
        /*04b4*/ 	.word	0x0000ffc0


	//   ....[88]....
        /*04b8*/ 	.word	0x000100b0


	//   ....[89]....
        /*04bc*/ 	.word	0x00010120


	//   ....[90]....
        /*04c0*/ 	.word	0x000101c0


	//   ....[91]....
        /*04c4*/ 	.word	0x000102b0


	//   ....[92]....
        /*04c8*/ 	.word	0x00010330


	//   ....[93]....
        /*04cc*/ 	.word	0x00010390


	//   ....[94]....
        /*04d0*/ 	.word	0x00010480


	//   ....[95]....
        /*04d4*/ 	.word	0x00010500


	//   ....[96]....
        /*04d8*/ 	.word	0x000105e0


	//   ....[97]....
        /*04dc*/ 	.word	0x00010650


	//   ....[98]....
        /*04e0*/ 	.word	0x00010710


	//   ....[99]....
        /*04e4*/ 	.word	0x000107b0


	//   ....[100]....
        /*04e8*/ 	.word	0x00010860


	//   ....[101]....
        /*04ec*/ 	.word	0x000109a0


	//   ....[102]....
        /*04f0*/ 	.word	0x00010a90


	//   ....[103]....
        /*04f4*/ 	.word	0x00010c40


	//   ....[104]....
        /*04f8*/ 	.word	0x00010c90


	//   ....[105]....
        /*04fc*/ 	.word	0x00010da0


	//   ....[106]....
        /*0500*/ 	.word	0x00010e80


	//   ....[107]....
        /*0504*/ 	.word	0x00011000


	//   ....[108]....
        /*0508*/ 	.word	0x000110f0


	//   ....[109]....
        /*050c*/ 	.word	0x00011250


	//   ....[110]....
        /*0510*/ 	.word	0x00011390


	//   ....[111]....
        /*0514*/ 	.word	0x000114a0


	//   ....[112]....
        /*0518*/ 	.word	0x000115e0


	//   ....[113]....
        /*051c*/ 	.word	0x000116e0


	//   ....[114]....
        /*0520*/ 	.word	0x000117b0


	//   ....[115]....
        /*0524*/ 	.word	0x00011890


	//   ....[116]....
        /*0528*/ 	.word	0x00011930


	//   ....[117]....
        /*052c*/ 	.word	0x00011990


	//   ....[118]....
        /*0530*/ 	.word	0x00011a40


	//   ....[119]....
        /*0534*/ 	.word	0x00011aa0


	//   ....[120]....
        /*0538*/ 	.word	0x00011b50


	//   ....[121]....
        /*053c*/ 	.word	0x00011bb0


	//   ....[122]....
        /*0540*/ 	.word	0x00011c60


	//   ....[123]....
        /*0544*/ 	.word	0x00011d50


	//   ....[124]....
        /*0548*/ 	.word	0x00011e20


	//   ....[125]....
        /*054c*/ 	.word	0x00011ef0


	//   ....[126]....
        /*0550*/ 	.word	0x00012000


	//   ....[127]....
        /*0554*/ 	.word	0x00012120


	//   ....[128]....
        /*0558*/ 	.word	0x00012200


	//   ....[129]....
        /*055c*/ 	.word	0x00012300


	//   ....[130]....
        /*0560*/ 	.word	0x000123d0


	//   ....[131]....
        /*0564*/ 	.word	0x000124e0


	//----- nvinfo : EIATTR_REG_RECONFIG
	.align		4
.L_624:
        /*0568*/ 	.byte	0x01, 0x54
	.zero		2


	//----- nvinfo : EIATTR_SYSCALL_OFFSETS
	.align		4
        /*056c*/ 	.byte	0x04, 0x46
        /*056e*/ 	.short	(.L_626 - .L_625)


	//   ....[0]....
.L_625:
        /*0570*/ 	.word	0x00002a10


	//   ....[1]....
        /*0574*/ 	.word	0x0000bee0


	//   ....[2]....
        /*0578*/ 	.word	0x0000c020


	//   ....[3]....
        /*057c*/ 	.word	0x0000c110


	//   ....[4]....
        /*0580*/ 	.word	0x0000cb20


	//   ....[5]....
        /*0584*/ 	.word	0x0000d2c0


	//----- nvinfo : EIATTR_MBARRIER_INSTR_OFFSETS
	.align		4
.L_626:
        /*0588*/ 	.byte	0x04, 0x39
        /*058a*/ 	.short	(.L_628 - .L_627)


	//   ....[0]....
.L_627:
        /*058c*/ 	.word	0x000001a0
        /*0590*/ 	.word	0x000000ff
        /*0594*/ 	.word	0x00038800
        /*0598*/ 	.short	0x0100
        /*059a*/ 	.byte	0x08
	.zero		1


	//   ....[1]....
        /*059c*/ 	.word	0x000001b0
        /*05a0*/ 	.word	0x000000ff
        /*05a4*/ 	.word	0x00038810
        /*05a8*/ 	.short	0x0100
        /*05aa*/ 	.byte	0x08
	.zero		1


	//   ....[2]....
        /*05ac*/ 	.word	0x000001c0
        /*05b0*/ 	.word	0x000000ff
        /*05b4*/ 	.word	0x00038820
        /*05b8*/ 	.short	0x0100
        /*05ba*/ 	.byte	0x08
	.zero		1


	//   ....[3]....
        /*05bc*/ 	.word	0x00000270
        /*05c0*/ 	.word	0x000000ff
        /*05c4*/ 	.word	0x00038830
        /*05c8*/ 	.short	0x0100
        /*05ca*/ 	.byte	0x06
	.zero		1


	//   ....[4]....
        /*05cc*/ 	.word	0x00000280
        /*05d0*/ 	.word	0x000000ff
        /*05d4*/ 	.word	0x00038840
        /*05d8*/ 	.short	0x0100
        /*05da*/ 	.byte	0x06
	.zero		1


	//   ....[5]....
        /*05dc*/ 	.word	0x00000290
        /*05e0*/ 	.word	0x000000ff
        /*05e4*/ 	.word	0x00038838
        /*05e8*/ 	.short	0x0100
        /*05ea*/ 	.byte	0x06
	.zero		1


	//   ....[6]....
        /*05ec*/ 	.word	0x000002a0
        /*05f0*/ 	.word	0x000000ff
        /*05f4*/ 	.word	0x00038848
        /*05f8*/ 	.short	0x0100
        /*05fa*/ 	.byte	0x06
	.zero		1


	//   ....[7]....
        /*05fc*/ 	.word	0x000003d0
        /*0600*/ 	.word	0x000000ff
        /*0604*/ 	.word	0x00038850
        /*0608*/ 	.short	0x0100
        /*060a*/ 	.byte	0x08
	.zero		1


	//   ....[8]....
        /*060c*/ 	.word	0x000003e0
        /*0610*/ 	.word	0x000000ff
        /*0614*/ 	.word	0x00038860
        /*0618*/ 	.short	0x0100
        /*061a*/ 	.byte	0x08
	.zero		1


	//   ....[9]....
        /*061c*/ 	.word	0x000003f0
        /*0620*/ 	.word	0x000000ff
        /*0624*/ 	.word	0x00038858
        /*0628*/ 	.short	0x0100
        /*062a*/ 	.byte	0x08
	.zero		1


	//   ....[10]....
        /*062c*/ 	.word	0x00000400
        /*0630*/ 	.word	0x000000ff
        /*0634*/ 	.word	0x00038868
        /*0638*/ 	.short	0x0100
        /*063a*/ 	.byte	0x08
	.zero		1


	//   ....[11]....
        /*063c*/ 	.word	0x000004f0
        /*0640*/ 	.word	0x000000ff
        /*0644*/ 	.word	0x00038870
        /*0648*/ 	.short	0x0100
        /*064a*/ 	.byte	0x06
	.zero		1


	//   ....[12]....
        /*064c*/ 	.word	0x00000500
        /*0650*/ 	.word	0x000000ff
        /*0654*/ 	.word	0x00038880
        /*0658*/ 	.short	0x0100
        /*065a*/ 	.byte	0x06
	.zero		1


	//   ....[13]....
        /*065c*/ 	.word	0x00000510
        /*0660*/ 	.word	0x000000ff
        /*0664*/ 	.word	0x00038878
        /*0668*/ 	.short	0x0100
        /*066a*/ 	.byte	0x06
	.zero		1


	//   ....[14]....
        /*066c*/ 	.word	0x00000520
        /*0670*/ 	.word	0x000000ff
        /*0674*/ 	.word	0x00038888
        /*0678*/ 	.short	0x0100
        /*067a*/ 	.byte	0x06
	.zero		1


	//   ....[15]....
        /*067c*/ 	.word	0x00000650
        /*0680*/ 	.word	0x000000ff
        /*0684*/ 	.word	0x00038890
        /*0688*/ 	.short	0x0100
        /*068a*/ 	.byte	0x08
	.zero		1


	//   ....[16]....
        /*068c*/ 	.word	0x00000660
        /*0690*/ 	.word	0x000000ff
        /*0694*/ 	.word	0x000388a0
        /*0698*/ 	.short	0x0100
        /*069a*/ 	.byte	0x08
	.zero		1


	//   ....[17]....
        /*069c*/ 	.word	0x00000670
        /*06a0*/ 	.word	0x000000ff
        /*06a4*/ 	.word	0x00038898
        /*06a8*/ 	.short	0x0100
        /*06aa*/ 	.byte	0x08
	.zero		1


	//   ....[18]....
        /*06ac*/ 	.word	0x00000680
        /*06b0*/ 	.word	0x000000ff
        /*06b4*/ 	.word	0x000388a8
        /*06b8*/ 	.short	0x0100
        /*06ba*/ 	.byte	0x08
	.zero		1


	//   ....[19]....
        /*06bc*/ 	.word	0x000007b0
        /*06c0*/ 	.word	0x000000ff
        /*06c4*/ 	.word	0x000388b0
        /*06c8*/ 	.short	0x0100
        /*06ca*/ 	.byte	0x08
	.zero		1


	//   ....[20]....
        /*06cc*/ 	.word	0x000007c0
        /*06d0*/ 	.word	0x000000ff
        /*06d4*/ 	.word	0x000388c0
        /*06d8*/ 	.short	0x0100
        /*06da*/ 	.byte	0x08
	.zero		1


	//   ....[21]....
        /*06dc*/ 	.word	0x000007d0
        /*06e0*/ 	.word	0x000000ff
        /*06e4*/ 	.word	0x000388b8
        /*06e8*/ 	.short	0x0100
        /*06ea*/ 	.byte	0x08
	.zero		1


	//   ....[22]....
        /*06ec*/ 	.word	0x000007e0
        /*06f0*/ 	.word	0x000000ff
        /*06f4*/ 	.word	0x000388c8
        /*06f8*/ 	.short	0x0100
        /*06fa*/ 	.byte	0x08
	.zero		1


	//   ....[23]....
        /*06fc*/ 	.word	0x00001400
        /*0700*/ 	.word	0x000000ff
        /*0704*/ 	.word	0x00000000
        /*0708*/ 	.short	0x0101
        /*070a*/ 	.byte	0x06
	.zero		1


	//   ....[24]....
        /*070c*/ 	.word	0x00001f00
        /*0710*/ 	.word	0x000000ff
        /*0714*/ 	.word	0x00000000
        /*0718*/ 	.short	0x0101
        /*071a*/ 	.byte	0x06
	.zero		1


	//   ....[25]....
        /*071c*/ 	.word	0x00002a70
        /*0720*/ 	.word	0x000000ff
        /*0724*/ 	.word	0x00038800
        /*0728*/ 	.short	0x010a
        /*072a*/ 	.byte	0x26
	.zero		1


	//   ....[26]....
        /*072c*/ 	.word	0x00002ae0
        /*0730*/ 	.word	0x00000003
        /*0734*/ 	.word	0x00038830
        /*0738*/ 	.short	0x010a
        /*073a*/ 	.byte	0x3f
	.zero		1


	//   ....[27]....
        /*073c*/ 	.word	0x00002b20
        /*0740*/ 	.word	0x00000003
        /*0744*/ 	.word	0x00038830
        /*0748*/ 	.short	0x010a
        /*074a*/ 	.byte	0x3f
	.zero		1


	//   ....[28]....
        /*074c*/ 	.word	0x00002da0
        /*0750*/ 	.word	0x000000ff
        /*0754*/ 	.word	0x00038810
        /*0758*/ 	.short	0x010a
        /*075a*/ 	.byte	0x26
	.zero		1


	//   ....[29]....
        /*075c*/ 	.word	0x00002de0
        /*0760*/ 	.word	0x00000003
        /*0764*/ 	.word	0x00038850
        /*0768*/ 	.short	0x010a
        /*076a*/ 	.byte	0x3f
	.zero		1


	//   ....[30]....
        /*076c*/ 	.word	0x00002e20
        /*0770*/ 	.word	0x00000003
        /*0774*/ 	.word	0x00038850
        /*0778*/ 	.short	0x010a
        /*077a*/ 	.byte	0x3f
	.zero		1


	//   ....[31]....
        /*077c*/ 	.word	0x00004ab0
        /*0780*/ 	.word	0x000000ff
        /*0784*/ 	.word	0x00000000
        /*0788*/ 	.short	0x0101
        /*078a*/ 	.byte	0x07
	.zero		1


	//   ....[32]....
        /*078c*/ 	.word	0x00005360
        /*0790*/ 	.word	0x000000ff
        /*0794*/ 	.word	0x00000000
        /*0798*/ 	.short	0x0101
        /*079a*/ 	.byte	0x07
	.zero		1


	//   ....[33]....
        /*079c*/ 	.word	0x00005470
        /*07a0*/ 	.word	0x000000ff
        /*07a4*/ 	.word	0x00038830
        /*07a8*/ 	.short	0x010a
        /*07aa*/ 	.byte	0x07
	.zero		1


	//   ....[34]....
        /*07ac*/ 	.word	0x000054b0
        /*07b0*/ 	.word	0x000000ff
        /*07b4*/ 	.word	0x00038830
        /*07b8*/ 	.short	0x010a
        /*07ba*/ 	.byte	0x07
	.zero		1


	//   ....[35]....
        /*07bc*/ 	.word	0x000056c0
        /*07c0*/ 	.word	0x000000ff
        /*07c4*/ 	.word	0x00038850
        /*07c8*/ 	.short	0x010a
        /*07ca*/ 	.byte	0x07
	.zero		1


	//   ....[36]....
        /*07cc*/ 	.word	0x00005700
        /*07d0*/ 	.word	0x000000ff
        /*07d4*/ 	.word	0x00038850
        /*07d8*/ 	.short	0x010a
        /*07da*/ 	.byte	0x07
	.zero		1


	//   ....[37]....
        /*07dc*/ 	.word	0x00006bc0
        /*07e0*/ 	.word	0x000000ff
        /*07e4*/ 	.word	0x00000000
        /*07e8*/ 	.short	0x0101
        /*07ea*/ 	.byte	0x0b
	.zero		1


	//   ....[38]....
        /*07ec*/ 	.word	0x00008230
        /*07f0*/ 	.word	0x000000ff
        /*07f4*/ 	.word	0x00000000
        /*07f8*/ 	.short	0x0101
        /*07fa*/ 	.byte	0x07
	.zero		1


	//   ....[39]....
        /*07fc*/ 	.word	0x0000a6e0
        /*0800*/ 	.word	0x000000ff
        /*0804*/ 	.word	0x00000000
        /*0808*/ 	.short	0x0101
        /*080a*/ 	.byte	0x04
	.zero		1


	//   ....[40]....
        /*080c*/ 	.word	0x0000c430
        /*0810*/ 	.word	0x00000019
        /*0814*/ 	.word	0x00038840
        /*0818*/ 	.short	0x010a
        /*081a*/ 	.byte	0x3f
	.zero		1


	//   ....[41]....
        /*081c*/ 	.word	0x0000c8e0
        /*0820*/ 	.word	0x00000019
        /*0824*/ 	.word	0x00038830
        /*0828*/ 	.short	0x0107
        /*082a*/ 	.byte	0x3f
	.zero		1


	//   ....[42]....
        /*082c*/ 	.word	0x0000c9a0
        /*0830*/ 	.word	0x00000019
        /*0834*/ 	.word	0x00038830
        /*0838*/ 	.short	0x0101
        /*083a*/ 	.byte	0x3f
	.zero		1


	//   ....[43]....
        /*083c*/ 	.word	0x0000d140
        /*0840*/ 	.word	0x000000ff
        /*0844*/ 	.word	0x00038800
        /*0848*/ 	.short	0x0107
        /*084a*/ 	.byte	0x25
	.zero		1


	//   ....[44]....
        /*084c*/ 	.word	0x0000d190
        /*0850*/ 	.word	0x000000ff
        /*0854*/ 	.word	0x00038800
        /*0858*/ 	.short	0x0101
        /*085a*/ 	.byte	0x25
	.zero		1


	//   ....[45]....
        /*085c*/ 	.word	0x0000db00
        /*0860*/ 	.word	0x000000ff
        /*0864*/ 	.word	0x00038810
        /*0868*/ 	.short	0x0107
        /*086a*/ 	.byte	0x25
	.zero		1


	//   ....[46]....
        /*086c*/ 	.word	0x0000db60
        /*0870*/ 	.word	0x000000ff
        /*0874*/ 	.word	0x00038810
        /*0878*/ 	.short	0x0101
        /*087a*/ 	.byte	0x25
	.zero		1


	//   ....[47]....
        /*087c*/ 	.word	0x0000db80
        /*0880*/ 	.word	0x000000ff
        /*0884*/ 	.word	0x00038820
        /*0888*/ 	.short	0x010a
        /*088a*/ 	.byte	0x25
	.zero		1


	//   ....[48]....
        /*088c*/ 	.word	0x0000dc10
        /*0890*/ 	.word	0x00000019
        /*0894*/ 	.word	0x00038860
        /*0898*/ 	.short	0x010a
        /*089a*/ 	.byte	0x3f
	.zero		1


	//   ....[49]....
        /*089c*/ 	.word	0x0000e670
        /*08a0*/ 	.word	0x00000019
        /*08a4*/ 	.word	0x00038850
        /*08a8*/ 	.short	0x0107
        /*08aa*/ 	.byte	0x3f
	.zero		1


	//   ....[50]....
        /*08ac*/ 	.word	0x0000e750
        /*08b0*/ 	.word	0x00000019
        /*08b4*/ 	.word	0x00038850
        /*08b8*/ 	.short	0x0101
        /*08ba*/ 	.byte	0x3f
	.zero		1


	//   ....[51]....
        /*08bc*/ 	.word	0x0000e9f0
        /*08c0*/ 	.word	0x00000008
        /*08c4*/ 	.word	0x00038840
        /*08c8*/ 	.short	0x010a
        /*08ca*/ 	.byte	0x3f
	.zero		1


	//   ....[52]....
        /*08cc*/ 	.word	0x0000ed30
        /*08d0*/ 	.word	0x00000008
        /*08d4*/ 	.word	0x00038830
        /*08d8*/ 	.short	0x0107
        /*08da*/ 	.byte	0x3f
	.zero		1


	//   ....[53]....
        /*08dc*/ 	.word	0x0000edf0
        /*08e0*/ 	.word	0x00000008
        /*08e4*/ 	.word	0x00038830
        /*08e8*/ 	.short	0x0101
        /*08ea*/ 	.byte	0x3f
	.zero		1


	//   ....[54]....
        /*08ec*/ 	.word	0x0000ee20
        /*08f0*/ 	.word	0x00000008
        /*08f4*/ 	.word	0x00038860
        /*08f8*/ 	.short	0x010a
        /*08fa*/ 	.byte	0x3f
	.zero		1


	//   ....[55]....
        /*08fc*/ 	.word	0x0000f460
        /*0900*/ 	.word	0x00000008
        /*0904*/ 	.word	0x00038850
        /*0908*/ 	.short	0x0107
        /*090a*/ 	.byte	0x3f
	.zero		1


	//   ....[56]....
        /*090c*/ 	.word	0x0000f530
        /*0910*/ 	.word	0x00000008
        /*0914*/ 	.word	0x00038850
        /*0918*/ 	.short	0x0101
        /*091a*/ 	.byte	0x3f
	.zero		1


	//   ....[57]....
        /*091c*/ 	.word	0x0000f6c0
        /*0920*/ 	.word	0x00000005
        /*0924*/ 	.word	0x00038820
        /*0928*/ 	.short	0x010a
        /*092a*/ 	.byte	0x3f
	.zero		1


	//   ....[58]....
        /*092c*/ 	.word	0x0000f830
        /*0930*/ 	.word	0x00000003
        /*0934*/ 	.word	0x00038840
        /*0938*/ 	.short	0x010a
        /*093a*/ 	.byte	0x3f
	.zero		1


	//   ....[59]....
        /*093c*/ 	.word	0x0000f8d0
        /*0940*/ 	.word	0x00000005
        /*0944*/ 	.word	0x00038840
        /*0948*/ 	.short	0x010a
        /*094a*/ 	.byte	0x3f
	.zero		1


	//   ....[60]....
        /*094c*/ 	.word	0x0000f910
        /*0950*/ 	.word	0x00000003
        /*0954*/ 	.word	0x00038860
        /*0958*/ 	.short	0x010a
        /*095a*/ 	.byte	0x3f
	.zero		1


	//   ....[61]....
        /*095c*/ 	.word	0x0000f950
        /*0960*/ 	.word	0x00000005
        /*0964*/ 	.word	0x00038860
        /*0968*/ 	.short	0x010a
        /*096a*/ 	.byte	0x3f
	.zero		1


	//   ....[62]....
        /*096c*/ 	.word	0x0000f9c0
        /*0970*/ 	.word	0x00000003
        /*0974*/ 	.word	0x00038800
        /*0978*/ 	.short	0x010a
        /*097a*/ 	.byte	0x3f
	.zero		1


	//   ....[63]....
        /*097c*/ 	.word	0x0000fa10
        /*0980*/ 	.word	0x00000003
        /*0984*/ 	.word	0x00038830
        /*0988*/ 	.short	0x010a
        /*098a*/ 	.byte	0x3f
	.zero		1


	//   ....[64]....
        /*098c*/ 	.word	0x0000fa70
        /*0990*/ 	.word	0x00000005
        /*0994*/ 	.word	0x00038810
        /*0998*/ 	.short	0x010a
        /*099a*/ 	.byte	0x3f
	.zero		1


	//   ....[65]....
        /*099c*/ 	.word	0x0000fac0
        /*09a0*/ 	.word	0x00000003
        /*09a4*/ 	.word	0x00038850
        /*09a8*/ 	.short	0x010a
        /*09aa*/ 	.byte	0x3f
	.zero		1


	//   ....[66]....
        /*09ac*/ 	.word	0x0000fb20
        /*09b0*/ 	.word	0x00000005
        /*09b4*/ 	.word	0x00038830
        /*09b8*/ 	.short	0x010a
        /*09ba*/ 	.byte	0x3f
	.zero		1


	//   ....[67]....
        /*09bc*/ 	.word	0x0000fb80
        /*09c0*/ 	.word	0x00000005
        /*09c4*/ 	.word	0x00038850
        /*09c8*/ 	.short	0x010a
        /*09ca*/ 	.byte	0x3f
	.zero		1


	//   ....[68]....
        /*09cc*/ 	.word	0x0000fca0
        /*09d0*/ 	.word	0x00000019
        /*09d4*/ 	.word	0x00038840
        /*09d8*/ 	.short	0x010a
        /*09da*/ 	.byte	0x3f
	.zero		1


	//   ....[69]....
        /*09dc*/ 	.word	0x00010f00
        /*09e0*/ 	.word	0x00000003
        /*09e4*/ 	.word	0x00038820
        /*09e8*/ 	.short	0x010a
        /*09ea*/ 	.byte	0x3f
	.zero		1


	//   ....[70]....
        /*09ec*/ 	.word	0x00010f50
        /*09f0*/ 	.word	0x00000019
        /*09f4*/ 	.word	0x00038860
        /*09f8*/ 	.short	0x010a
        /*09fa*/ 	.byte	0x3f
	.zero		1


	//   ....[71]....
        /*09fc*/ 	.word	0x000117e0
        /*0a00*/ 	.word	0x00000008
        /*0a04*/ 	.word	0x00038840
        /*0a08*/ 	.short	0x010a
        /*0a0a*/ 	.byte	0x3f
	.zero		1


	//   ....[72]....
        /*0a0c*/ 	.word	0x00011ca0
        /*0a10*/ 	.word	0x00000008
        /*0a14*/ 	.word	0x00038860
        /*0a18*/ 	.short	0x010a
        /*0a1a*/ 	.byte	0x3f
	.zero		1


	//   ....[73]....
        /*0a1c*/ 	.word	0x00012400
        /*0a20*/ 	.word	0x00000005
        /*0a24*/ 	.word	0x00038820
        /*0a28*/ 	.short	0x010a
        /*0a2a*/ 	.byte	0x3f
	.zero		1


	//   ....[74]....
        /*0a2c*/ 	.word	0x000125a0
        /*0a30*/ 	.word	0x00000003
        /*0a34*/ 	.word	0x00038840
        /*0a38*/ 	.short	0x010a
        /*0a3a*/ 	.byte	0x3f
	.zero		1


	//   ....[75]....
        /*0a3c*/ 	.word	0x000125f0
        /*0a40*/ 	.word	0x00000005
        /*0a44*/ 	.word	0x00038840
        /*0a48*/ 	.short	0x010a
        /*0a4a*/ 	.byte	0x3f
	.zero		1


	//   ....[76]....
        /*0a4c*/ 	.word	0x00012640
        /*0a50*/ 	.word	0x00000003
        /*0a54*/ 	.word	0x00038860
        /*0a58*/ 	.short	0x010a
        /*0a5a*/ 	.byte	0x3f
	.zero		1


	//----- nvinfo : EIATTR_NUM_MBARRIERS
	.align		4
.L_628:
        /*0a5c*/ 	.byte	0x03, 0x38
        /*0a5e*/ 	.short	0x0017


	//----- nvinfo : EIATTR_EXIT_INSTR_OFFSETS
	.align		4
        /*0a60*/ 	.byte	0x04, 0x1c
        /*0a62*/ 	.short	(.L_630 - .L_629)


	//   ....[0]....
.L_629:
        /*0a64*/ 	.word	0x00000930


	//   ....[1]....
        /*0a68*/ 	.word	0x0000abb0


	//   ....[2]....
        /*0a6c*/ 	.word	0x0000f9a0


	//----- nvinfo : EIATTR_MAX_THREADS
	.align		4
.L_630:
        /*0a70*/ 	.byte	0x04, 0x05
        /*0a72*/ 	.short	(.L_632 - .L_631)
.L_631:
        /*0a74*/ 	.word	0x00000180
        /*0a78*/ 	.word	0x00000001
        /*0a7c*/ 	.word	0x00000001


	//----- nvinfo : EIATTR_CRS_STACK_SIZE
	.align		4
.L_632:
        /*0a80*/ 	.byte	0x04, 0x1e
        /*0a82*/ 	.short	(.L_634 - .L_633)
.L_633:
        /*0a84*/ 	.word	0x00000000


	//----- nvinfo : EIATTR_CBANK_PARAM_SIZE
	.align		4
.L_634:
        /*0a88*/ 	.byte	0x03, 0x19
        /*0a8a*/ 	.short	0x0b70


	//----- nvinfo : EIATTR_PARAM_CBANK
	.align		4
        /*0a8c*/ 	.byte	0x04, 0x0a
        /*0a8e*/ 	.short	(.L_636 - .L_635)
	.align		4
.L_635:
        /*0a90*/ 	.word	index@(.nv.constant0._ZN7cutlass13device_kernelIN5flash11enable_sm90INS1_16FlashAttnFwdSm90INS1_25CollectiveMainloopFwdSm90ILi2EN4cute5tupleIJNS5_1CILi1EEES8_S8_EEENS6_IJNS7_ILi64EEESA_SA_EEELi512ENS_10bfloat16_tEfNS_4arch4Sm90ELb0ELb0ELb1ELb0ELb1ELb0ELb1ELb0ELb0ELb1ELb0ELb0EEENS1_21CollectiveEpilogueFwdINS6_IJSA_NS7_ILi512EEESA_EEES9_SC_SE_Li256ELb0ELb1ELb0ELb0EEENS1_29StaticPersistentTileSchedulerILb0EEEEEEEEEvNT_6ParamsE)
        /*0a94*/ 	.short	0x0210
        /*0a96*/ 	.short	0x0b70


	//----- nvinfo : EIATTR_SW_WAR
	.align		4
.L_636:
        /*0a98*/ 	.byte	0x04, 0x36
        /*0a9a*/ 	.short	(.L_638 - .L_637)
.L_637:
        /*0a9c*/ 	.word	0x00000008
.L_638:


//--------------------- .nv.info._ZN7cutlass13device_kernelIN5flash11enable_sm90INS1_16FlashAttnFwdSm90INS1_25CollectiveMainloopFwdSm90ILi2EN4cute5tupleIJNS5_1CILi1EEES8_S8_EEENS6_IJNS7_ILi64EEESA_SA_EEELi512ENS_10bfloat16_tEfNS_4arch4Sm90ELb0ELb0ELb1ELb1ELb1ELb0ELb0ELb0ELb0ELb1ELb0ELb0EEENS1_21CollectiveEpilogueFwdINS6_IJSA_NS7_ILi512EEESA_EEES9_SC_SE_Li256ELb1ELb1ELb0ELb0EEENS1_36VarlenDynamicPersistentTileSchedulerILi64ELi64ELi256ELi128ELb0ELb1ELb1ELb0ELb1ELb1EEEEEEEEEvNT_6ParamsE --------------------------
	.section	.nv.info._ZN7cutlass13device_kernelIN5flash11enable_sm90INS1_16FlashAttnFwdSm90INS1_25CollectiveMainloopFwdSm90ILi2EN4cute5tupleIJNS5_1CILi1EEES8_S8_EEENS6_IJNS7_ILi64EEESA_SA_EEELi512ENS_10bfloat16_tEfNS_4arch4Sm90ELb0ELb0ELb1ELb1ELb1ELb0ELb0ELb0ELb0ELb1ELb0ELb0EEENS1_21CollectiveEpilogueFwdINS6_IJSA_NS7_ILi512EEESA_EEES9_SC_SE_Li256ELb1ELb1ELb0ELb0EEENS1_36VarlenDynamicPersistentTileSchedulerILi64ELi64ELi256ELi128ELb0ELb1ELb1ELb0ELb1ELb1EEEEEEEEEvNT_6ParamsE,"",@"SHT_CUDA_INFO"
	.sectionflags	@""
	.align	4


	//----- nvinfo : EIATTR_CUDA_API_VERSION
	.align		4
        /*0000*/ 	.byte	0x04, 0x37
        /*0002*/ 	.short	(.L_640 - .L_639)
.L_639:
        /*0004*/ 	.word	0x00000082


	//----- nvinfo : EIATTR_KPARAM_INFO
	.align		4
.L_640:
        /*0008*/ 	.byte	0x04, 0x17
        /*000a*/ 	.short	(.L_642 - .L_641)
.L_641:
        /*000c*/ 	.word	0x00000000
        /*0010*/ 	.short	0x0000
        /*0012*/ 	.short	0x0070
        /*0014*/ 	.byte	0x00, 0xf0, 0x01, 0x2a


	//----- nvinfo : EIATTR_SPARSE_MMA_MASK
	.align		4
.L_642:
        /*0018*/ 	.byte	0x03, 0x50
        /*001a*/ 	.short	0x0000


	//----- nvinfo : EIATTR_MAXREG_COUNT
	.align		4
        /*001c*/ 	.byte	0x03, 0x1b
        /*001e*/ 	.short	0x00a8


	//----- nvinfo : EIATTR_NUM_BARRIERS
	.align		4
        /*0020*/ 	.byte	0x02, 0x4c
        /*0022*/ 	.byte	0x10
	.zero		1


	//----- nvinfo : EIATTR_EXTERNS
	.align		4
        /*0024*/ 	.byte	0x04, 0x0f
        /*0026*/ 	.short	(.L_644 - .L_643)


	//   ....[0]....
	.align		4
.L_643:
        /*0028*/ 	.word	index@(__assertfail)


	//----- nvinfo : EIATTR_ANNOTATIONS
	.align		4
.L_644:
        /*002c*/ 	.byte	0x04, 0x55
        /*002e*/ 	.short	(.L_646 - .L_645)


	//   ....[0]....
.L_645:
        /* <DEDUP_REMOVED lines=19> */


	//----- nvinfo : EIATTR_MERCURY_ISA_VERSION
	.align		4
.L_646:
        /*0150*/ 	.byte	0x03, 0x5f
        /*0152*/ 	.short	0x0101


	//----- nvinfo : EIATTR_UNUSED_LOAD_BYTE_OFFSET
	.align		4
        /*0154*/ 	.byte	0x04, 0x44
        /*0156*/ 	.short	(.L_648 - .L_647)


	//   ....[0]....
.L_647:
        /*0158*/ 	.word	0x00000950
        /*015c*/ 	.word	0x0000fff0


	//   ....[1]....
        /*0160*/ 	.word	0x00007380
        /*0164*/ 	.word	0x0000fff0


	//----- nvinfo : EIATTR_INT_WARP_WIDE_INSTR_OFFSETS
	.align		4
.L_648:
        /*0168*/ 	.byte	0x04, 0x31
        /*016a*/ 	.short	(.L_650 - .L_649)


	//   ....[0]....
.L_649:
        /*016c*/ 	.word	0x000000c0


	//   ....[1]....
        /*0170*/ 	.word	0x000000d0


	//   ....[2]....
        /*0174*/ 	.word	0x00000170


	//   ....[3]....
        /*0178*/ 	.word	0x0000b390


	//   ....[4]....
        /*017c*/ 	.word	0x0000b420


	//   ....[5]....
        /*0180*/ 	.word	0x0000e8b0


	//   ....[6]....
        /*0184*/ 	.word	0x0000e940


	//----- nvinfo : EIATTR_COOP_GROUP_MASK_REGIDS
	.align		4
.L_650:
        /*0188*/ 	.byte	0x04, 0x29
        /*018a*/ 	.short	(.L_652 - .L_651)


	//   ....[0]....
.L_651:
        /*018c*/ 	.word	0xffffffff


	//   ....[1]....
        /*0190*/ 	.word	0xffffffff


	//   ....[2]....
        /*0194*/ 	.word	0xffffffff


	//   ....[3]....
        /*0198*/ 	.word	0xffffffff


	//   ....[4]....
        /*019c*/ 	.word	0xffffffff


	//   ....[5]....
        /*01a0*/ 	.word	0xffffffff


	//   ....[6]....
        /*01a4*/ 	.word	0xffffffff


	//   ....[7]....
        /*01a8*/ 	.word	0xffffffff


	//   ....[8]....
        /*01ac*/ 	.word	0xffffffff


	//   ....[9]....
        /*01b0*/ 	.word	0xffffffff


	//   ....[10]....
        /*01b4*/ 	.word	0xffffffff


	//   ....[11]....
        /*01b8*/ 	.word	0xffffffff


	//   ....[12]....
        /*01bc*/ 	.word	0xffffffff


	//   ....[13]....
        /*01c0*/ 	.word	0xffffffff


	//   ....[14]....
        /*01c4*/ 	.word	0xffffffff


	//   ....[15]....
        /*01c8*/ 	.word	0xffffffff


	//   ....[16]....
        /*01cc*/ 	.word	0xffffffff


	//   ....[17]....
        /*01d0*/ 	.word	0xffffffff


	//   ....[18]....
        /*01d4*/ 	.word	0xffffffff


	//   ....[19]....
        /*01d8*/ 	.word	0xffffffff


	//   ....[20]....
        /*01dc*/ 	.word	0xffffffff


	//   ....[21]....
        /*01e0*/ 	.word	0xffffffff


	//   ....[22]....
        /*01e4*/ 	.word	0xffffffff


	//   ....[23]....
        /*01e8*/ 	.word	0xffffffff


	//   ....[24]....
        /*01ec*/ 	.word	0xffffffff


	//   ....[25]....
        /*01f0*/ 	.word	0xffffffff


	//   ....[26]....
        /*01f4*/ 	.word	0xffffffff


	//   ....[27]....
        /*01f8*/ 	.word	0xffffffff


	//   ....[28]....
        /*01fc*/ 	.word	0xffffffff


	//   ....[29]....
        /*0200*/ 	.word	0xffffffff


	//   ....[30]....
        /*0204*/ 	.word	0xffffffff


	//   ....[31]....
        /*0208*/ 	.word	0xffffffff


	//   ....[32]....
        /*020c*/ 	.word	0xffffffff


	//   ....[33]....
        /*0210*/ 	.word	0xffffffff


	//   ....[34]....
        /*0214*/ 	.word	0xffffffff


	//   ....[35]....
        /*0218*/ 	.word	0xffffffff


	//   ....[36]....
        /*021c*/ 	.word	0xffffffff


	//   ....[37]....
        /*0220*/ 	.word	0xffffffff


	//   ....[38]....
        /*0224*/ 	.word	0xffffffff


	//   ....[39]....
        /*0228*/ 	.word	0xffffffff


	//   ....[40]....
        /*022c*/ 	.word	0xffffffff


	//   ....[41]....
        /*0230*/ 	.word	0xffffffff


	//   ....[42]....
        /*0234*/ 	.word	0xffffffff


	//   ....[43]....
        /*0238*/ 	.word	0xffffffff


	//   ....[44]....
        /*023c*/ 	.word	0xffffffff


	//   ....[45]....
        /*0240*/ 	.word	0xffffffff


	//   ....[46]....
        /*0244*/ 	.word	0xffffffff


	//   ....[47]....
        /*0248*/ 	.word	0xffffffff


	//   ....[48]....
        /*024c*/ 	.word	0xffffffff


	//   ....[49]....
        /*0250*/ 	.word	0xffffffff


	//   ....[50]....
        /*0254*/ 	.word	0xffffffff


	//   ....[51]....
        /*0258*/ 	.word	0xffffffff


	//   ....[52]....
        /*025c*/ 	.word	0xffffffff


	//   ....[53]....
        /*0260*/ 	.word	0xffffffff


	//   ....[54]....
        /*0264*/ 	.word	0xffffffff


	//   ....[55]....
        /*0268*/ 	.word	0xffffffff


	//   ....[56]....
        /*026c*/ 	.word	0xffffffff


	//   ....[57]....
        /*0270*/ 	.word	0xffffffff


	//   ....[58]....
        /*0274*/ 	.word	0xffffffff


	//   ....[59]....
        /*0278*/ 	.word	0xffffffff


	//   ....[60]....
        /*027c*/ 	.word	0xffffffff


	//   ....[61]....
        /*0280*/ 	.word	0xffffffff


	//   ....[62]....
        /*0284*/ 	.word	0xffffffff


	//   ....[63]....
        /*0288*/ 	.word	0xffffffff


	//   ....[64]....
        /*028c*/ 	.word	0xffffffff


	//   ....[65]....
        /*0290*/ 	.word	0xffffffff


	//   ....[66]....
        /*0294*/ 	.word	0xffffffff


	//   ....[67]....
        /*0298*/ 	.word	0xffffffff


	//   ....[68]....
        /*029c*/ 	.word	0xffffffff


	//   ....[69]....
        /*02a0*/ 	.word	0xffffffff


	//   ....[70]....
        /*02a4*/ 	.word	0xffffffff


	//   ....[71]....
        /*02a8*/ 	.word	0xffffffff


	//   ....[72]....
        /*02ac*/ 	.word	0xffffffff


	//   ....[73]....
        /*02b0*/ 	.word	0xffffffff


	//   ....[74]....
        /*02b4*/ 	.word	0xffffffff


	//   ....[75]....
        /*02b8*/ 	.word	0xffffffff


	//   ....[76]....
        /*02bc*/ 	.word	0xffffffff


	//   ....[77]....
        /*02c0*/ 	.word	0xffffffff


	//   ....[78]....
        /*02c4*/ 	.word	0xffffffff


	//   ....[79]....
        /*02c8*/ 	.word	0xffffffff


	//   ....[80]....
        /*02cc*/ 	.word	0xffffffff


	//   ....[81]....
        /*02d0*/ 	.word	0xffffffff


	//   ....[82]....
        /*02d4*/ 	.word	0xffffffff


	//   ....[83]....
        /*02d8*/ 	.word	0xffffffff


	//   ....[84]....
        /*02dc*/ 	.word	0xffffffff


	//   ....[85]....
        /*02e0*/ 	.word	0xffffffff


	//   ....[86]....
        /*02e4*/ 	.word	0xffffffff


	//   ....[87]....
        /*02e8*/ 	.word	0xffffffff


	//   ....[88]....
        /*02ec*/ 	.word	0xffffffff


	//   ....[89]....
        /*02f0*/ 	.word	0xffffffff


	//   ....[90]....
        /*02f4*/ 	.word	0xffffffff


	//   ....[91]....
        /*02f8*/ 	.word	0xffffffff


	//   ....[92]....
        /*02fc*/ 	.word	0xffffffff


	//   ....[93]....
        /*0300*/ 	.word	0xffffffff


	//   ....[94]....
        /*0304*/ 	.word	0xffffffff


	//   ....[95]....
        /*0308*/ 	.word	0xffffffff


	//   ....[96]....
        /*030c*/ 	.word	0xffffffff


	//   ....[97]....
        /*0310*/ 	.word	0xffffffff


	//   ....[98]....
        /*0314*/ 	.word	0xffffffff


	//   ....[99]....
        /*0318*/ 	.word	0xffffffff


	//   ....[100]....
        /*031c*/ 	.word	0xffffffff


	//   ....[101]....
        /*0320*/ 	.word	0xffffffff


	//   ....[102]....
        /*0324*/ 	.word	0xffffffff


	//   ....[103]....
        /*0328*/ 	.word	0xffffffff


	//   ....[104]....
        /*032c*/ 	.word	0xffffffff


	//   ....[105]....
        /*0330*/ 	.word	0xffffffff


	//   ....[106]....
        /*0334*/ 	.word	0xffffffff


	//   ....[107]....
        /*0338*/ 	.word	0xffffffff


	//   ....[108]....
        /*033c*/ 	.word	0xffffffff


	//   ....[109]....
        /*0340*/ 	.word	0x0500000f


	//   ....[110]....
        /*0344*/ 	.word	0x0500000f


	//   ....[111]....
        /*0348*/ 	.word	0x0500000f


	//   ....[112]....
        /*034c*/ 	.word	0x0500000f


	//   ....[113]....
        /*0350*/ 	.word	0x0500000f


	//   ....[114]....
        /*0354*/ 	.word	0x0500000f


	//   ....[115]....
        /*0358*/ 	.word	0x0500000f


	//   ....[116]....
        /*035c*/ 	.word	0x0500000f


	//   ....[117]....
        /*0360*/ 	.word	0x0500000f


	//   ....[118]....
        /*0364*/ 	.word	0x0500000f


	//   ....[119]....
        /*0368*/ 	.word	0x0500000f


	//   ....[120]....
        /*036c*/ 	.word	0x0500000f


	//   ....[121]....
        /*0370*/ 	.word	0x0500000f


	//   ....[122]....
        /*0374*/ 	.word	0x0500000f


	//   ....[123]....
        /*0378*/ 	.word	0x0500000f


	//   ....[124]....
        /*037c*/ 	.word	0x0500000f


	//   ....[125]....
        /*0380*/ 	.word	0x0500000f


	//   ....[126]....
        /*0384*/ 	.word	0x0500000f


	//   ....[127]....
        /*0388*/ 	.word	0x0500000f


	//   ....[128]....
        /*038c*/ 	.word	0x0500000f


	//   ....[129]....
        /*0390*/ 	.word	0x0500000f


	//   ....[130]....
        /*0394*/ 	.word	0x0500000f


	//   ....[131]....
        /*0398*/ 	.word	0x0500000f


	//   ....[132]....
        /*039c*/ 	.word	0x0500000f


	//   ....[133]....
        /*03a0*/ 	.word	0x0500000f


	//   ....[134]....
        /*03a4*/ 	.word	0x0500000f


	//   ....[135]....
        /*03a8*/ 	.word	0x0500000f


	//   ....[136]....
        /*03ac*/ 	.word	0x0500000f


	//   ....[137]....
        /*03b0*/ 	.word	0x0500000f


	//   ....[138]....
        /*03b4*/ 	.word	0x0500000f


	//   ....[139]....
        /*03b8*/ 	.word	0x0500000f


	//   ....[140]....
        /*03bc*/ 	.word	0x0500000f


	//   ....[141]....
        /*03c0*/ 	.word	0x0500000f


	//   ....[142]....
        /*03c4*/ 	.word	0x0500000f


	//   ....[143]....
        /*03c8*/ 	.word	0x0500000f


	//   ....[144]....
        /*03cc*/ 	.word	0x0500000f


	//   ....[145]....
        /*03d0*/ 	.word	0x0500000f


	//   ....[146]....
        /*03d4*/ 	.word	0x0500000f


	//   ....[147]....
        /*03d8*/ 	.word	0x0500000f


	//   ....[148]....
        /*03dc*/ 	.word	0x0500000f


	//   ....[149]....
        /*03e0*/ 	.word	0x0500000f


	//   ....[150]....
        /*03e4*/ 	.word	0x0500000f


	//   ....[151]....
        /*03e8*/ 	.word	0x0500000f


	//   ....[152]....
        /*03ec*/ 	.word	0x0500000f


	//   ....[153]....
        /*03f0*/ 	.word	0x0500000f


	//   ....[154]....
        /*03f4*/ 	.word	0x0500000f


	//   ....[155]....
        /*03f8*/ 	.word	0x0500000f


	//   ....[156]....
        /*03fc*/ 	.word	0x0500000f


	//   ....[157]....
        /*0400*/ 	.word	0x0500000f


	//   ....[158]....
        /*0404*/ 	.word	0x0500000f


	//   ....[159]....
        /*0408*/ 	.word	0x0500000f


	//   ....[160]....
        /*040c*/ 	.word	0x0500000f


	//   ....[161]....
        /*0410*/ 	.word	0x0500000f


	//   ....[162]....
        /*0414*/ 	.word	0x0500000f


	//   ....[163]....
        /*0418*/ 	.word	0x0500000f


	//   ....[164]....
        /*041c*/ 	.word	0x0500000f


	//   ....[165]....
        /*0420*/ 	.word	0x0500000f


	//   ....[166]....
        /*0424*/ 	.word	0x0500000f


	//   ....[167]....
        /*0428*/ 	.word	0x0500000f


	//----- nvinfo : EIATTR_COOP_GROUP_INSTR_OFFSETS
	.align		4
.L_652:
        /*042c*/ 	.byte	0x04, 0x28
        /*042e*/ 	.short	(.L_654 - .L_653)


	//   ....[0]....
.L_653:
        /*0430*/ 	.word	0x00000070


	//   ....[1]....
        /*0434*/ 	.word	0x000000b0


	//   ....[2]....
        /*0438*/ 	.word	0x00000290


	//   ....[3]....
        /*043c*/ 	.word	0x000003f0


	//   ....[4]....
        /*0440*/ 	.word	0x00000510


	//   ....[5]....
        /*0444*/ 	.word	0x00000670


	//   ....[6]....
        /*0448*/ 	.word	0x000017c0


	//   ....[7]....
        /*044c*/ 	.word	0x000030d0


	//   ....[8]....
        /*0450*/ 	.word	0x00003ea0


	//   ....[9]....
        /*0454*/ 	.word	0x00003f30


	//   ....[10]....
        /*0458*/ 	.word	0x00004130


	//   ....[11]....
        /*045c*/ 	.word	0x00004210


	//   ....[12]....
        /*0460*/ 	.word	0x00004a80


	//   ....[13]....
        /*0464*/ 	.word	0x000052b0


	//   ....[14]....
        /*0468*/ 	.word	0x00005330


	//   ....[15]....
        /*046c*/ 	.word	0x00005630


	//   ....[16]....
        /*0470*/ 	.word	0x000057f0


	//   ....[17]....
        /*0474*/ 	.word	0x000067d0


	//   ....[18]....
        /*0478*/ 	.word	0x00006880


	//   ....[19]....
        /*047c*/ 	.word	0x000068c0


	//   ....[20]....
        /*0480*/ 	.word	0x00006940


	//   ....[21]....
        /*0484*/ 	.word	0x00006970


	//   ....[22]....
        /*0488*/ 	.word	0x000082a0


	//   ....[23]....
        /*048c*/ 	.word	0x000088e0


	//   ....[24]....
        /*0490*/ 	.word	0x00008920


	//   ....[25]....
        /*0494*/ 	.word	0x00008940


	//   ....[26]....
        /*0498*/ 	.word	0x00008960


	//   ....[27]....
        /*049c*/ 	.word	0x00009010


	//   ....[28]....
        /*04a0*/ 	.word	0x00009020


	//   ....[29]....
        /*04a4*/ 	.word	0x00009250


	//   ....[30]....
        /*04a8*/ 	.word	0x00009270


	//   ....[31]....
        /*04ac*/ 	.word	0x00009e60


	//   ....[32]....
        /*04b0*/ 	.word	0x00009e80


	//   ....[33]....
        /*04b4*/ 	.word	0x0000a0c0


	//   ....[34]....
        /*04b8*/ 	.word	0x0000a0e0


	//   ....[35]....
        /*04bc*/ 	.word	0x0000a390


	//   ....[36]....
        /*04c0*/ 	.word	0x0000a560


	//   ....[37]....
        /*04c4*/ 	.word	0x0000a590


	//   ....[38]....
        /*04c8*/ 	.word	0x0000a5c0


	//   ....[39]....
        /*04cc*/ 	.word	0x0000a5f0


	//   ....[40]....
        /*04d0*/ 	.word	0x0000a620


	//   ....[41]....
        /*04d4*/ 	.word	0x0000a650


	//   ....[42]....
        /*04d8*/ 	.word	0x0000a7a0


	//   ....[43]....
        /*04dc*/ 	.word	0x0000a7d0


	//   ....[44]....
        /*04e0*/ 	.word	0x0000a800


	//   ....[45]....
        /*04e4*/ 	.word	0x0000a830


	//   ....[46]....
        /*04e8*/ 	.word	0x0000a860


	//   ....[47]....
        /*04ec*/ 	.word	0x0000a890


	//   ....[48]....
        /*04f0*/ 	.word	0x0000a920


	//   ....[49]....
        /*04f4*/ 	.word	0x0000a950


	//   ....[50]....
        /*04f8*/ 	.word	0x0000a9d0


	//   ....[51]....
        /*04fc*/ 	.word	0x0000c120


	//   ....[52]....
        /*0500*/ 	.word	0x0000c140


	//   ....[53]....
        /*0504*/ 	.word	0x0000c1d0


	//   ....[54]....
        /*0508*/ 	.word	0x0000c1f0


	//   ....[55]....
        /*050c*/ 	.word	0x0000c270


	//   ....[56]....
        /*0510*/ 	.word	0x0000c290


	//   ....[57]....
        /*0514*/ 	.word	0x0000c2a0


	//   ....[58]....
        /*0518*/ 	.word	0x0000c2b0


	//   ....[59]....
        /*051c*/ 	.word	0x0000ca50


	//   ....[60]....
        /*0520*/ 	.word	0x0000ca80


	//   ....[61]....
        /*0524*/ 	.word	0x0000cb20


	//   ....[62]....
        /*0528*/ 	.word	0x0000cb40


	//   ....[63]....
        /*052c*/ 	.word	0x0000cbc0


	//   ....[64]....
        /*0530*/ 	.word	0x0000cbe0


	//   ....[65]....
        /*0534*/ 	.word	0x0000cbf0


	//   ....[66]....
        /*0538*/ 	.word	0x0000cc00


	//   ....[67]....
        /*053c*/ 	.word	0x0000d0a0


	//   ....[68]....
        /*0540*/ 	.word	0x0000d160


	//   ....[69]....
        /*0544*/ 	.word	0x0000d2b0


	//   ....[70]....
        /*0548*/ 	.word	0x0000d2f0


	//   ....[71]....
        /*054c*/ 	.word	0x0000d300


	//   ....[72]....
        /*0550*/ 	.word	0x0000d310


	//   ....[73]....
        /*0554*/ 	.word	0x0000d460


	//   ....[74]....
        /*0558*/ 	.word	0x0000d5b0


	//   ....[75]....
        /*055c*/ 	.word	0x0000ddc0


	//   ....[76]....
        /*0560*/ 	.word	0x0000dde0


	//   ....[77]....
        /*0564*/ 	.word	0x0000de30


	//   ....[78]....
        /*0568*/ 	.word	0x0000de40


	//   ....[79]....
        /*056c*/ 	.word	0x0000de80


	//   ....[80]....
        /*0570*/ 	.word	0x0000de90


	//   ....[81]....
        /*0574*/ 	.word	0x0000dea0


	//   ....[82]....
        /*0578*/ 	.word	0x0000dee0


	//   ....[83]....
        /*057c*/ 	.word	0x0000e200


	//   ....[84]....
        /*0580*/ 	.word	0x0000e240


	//   ....[85]....
        /*0584*/ 	.word	0x0000e260


	//   ....[86]....
        /*0588*/ 	.word	0x0000e280


	//   ....[87]....
        /*058c*/ 	.word	0x0000e2b0


	//   ....[88]....
        /*0590*/ 	.word	0x0000e2d0


	//   ....[89]....
        /*0594*/ 	.word	0x0000e3d0


	//   ....[90]....
        /*0598*/ 	.word	0x0000e520


	//   ....[91]....
        /*059c*/ 	.word	0x0000eb20


	//   ....[92]....
        /*05a0*/ 	.word	0x0000eb50


	//   ....[93]....
        /*05a4*/ 	.word	0x0000eb80


	//   ....[94]....
        /*05a8*/ 	.word	0x0000ebb0


	//   ....[95]....
        /*05ac*/ 	.word	0x0000ebe0


	//   ....[96]....
        /*05b0*/ 	.word	0x0000ec10


	//   ....[97]....
        /*05b4*/ 	.word	0x0000ec40


	//   ....[98]....
        /*05b8*/ 	.word	0x0000ec70


	//   ....[99]....
        /*05bc*/ 	.word	0x0000edf0


	//   ....[100]....
        /*05c0*/ 	.word	0x0000ee20


	//   ....[101]....
        /*05c4*/ 	.word	0x0000ee50


	//   ....[102]....
        /*05c8*/ 	.word	0x0000ee80


	//   ....[103]....
        /*05cc*/ 	.word	0x0000eeb0


	//   ....[104]....
        /*05d0*/ 	.word	0x0000eee0


	//   ....[105]....
        /*05d4*/ 	.word	0x0000efa0


	//   ....[106]....
        /*05d8*/ 	.word	0x0000efc0


	//   ....[107]....
        /*05dc*/ 	.word	0x0000f030


	//   ....[108]....
        /*05e0*/ 	.word	0x0000f4a0


	//   ....[109]....
        /*05e4*/ 	.word	0x0000fa20


	//   ....[110]....
        /*05e8*/ 	.word	0x0000fb10


	//   ....[111]....
        /*05ec*/ 	.word	0x0000fbb0


	//   ....[112]....
        /*05f0*/ 	.word	0x0000fc10


	//   ....[113]....
        /*05f4*/ 	.word	0x0000fd00


	//   ....[114]....
        /*05f8*/ 	.word	0x0000fd70


	//   ....[115]....
        /*05fc*/ 	.word	0x0000fe60


	//   ....[116]....
        /*0600*/ 	.word	0x0000fed0


	//   ....[117]....
        /*0604*/ 	.word	0x0000ff70


	//   ....[118]....
        /*0608*/ 	.word	0x00010060


	//   ....[119]....
        /*060c*/ 	.word	0x000100d0


	//   ....[120]....
        /*0610*/ 	.word	0x00010130


	//   ....[121]....
        /*0614*/ 	.word	0x00010220


	//   ....[122]....
        /*0618*/ 	.word	0x00010280


	//   ....[123]....
        /*061c*/ 	.word	0x00010380


	//   ....[124]....
        /*0620*/ 	.word	0x000103e0


	//   ....[125]....
        /*0624*/ 	.word	0x00010480


	//   ....[126]....
        /*0628*/ 	.word	0x00010600


	//   ....[127]....
        /*062c*/ 	.word	0x000106f0


	//   ....[128]....
        /*0630*/ 	.word	0x00010980


	//   ....[129]....
        /*0634*/ 	.word	0x000109d0


	//   ....[130]....
        /*0638*/ 	.word	0x00010ba0


	//   ....[131]....
        /*063c*/ 	.word	0x00010bf0


	//   ....[132]....
        /*0640*/ 	.word	0x00010dc0


	//   ....[133]....
        /*0644*/ 	.word	0x00010e10


	//   ....[134]....
        /*0648*/ 	.word	0x00010f00


	//   ....[135]....
        /*064c*/ 	.word	0x00010fa0


	//   ....[136]....
        /*0650*/ 	.word	0x00011000


	//   ....[137]....
        /*0654*/ 	.word	0x000110b0


	//   ....[138]....
        /*0658*/ 	.word	0x00011110


	//   ....[139]....
        /*065c*/ 	.word	0x000111c0


	//   ....[140]....
        /*0660*/ 	.word	0x00011220


	//   ....[141]....
        /*0664*/ 	.word	0x000112d0


	//   ....[142]....
        /*0668*/ 	.word	0x000113c0


	//   ....[143]....
        /*066c*/ 	.word	0x00011490


	//   ....[144]....
        /*0670*/ 	.word	0x000115b0


	//   ....[145]....
        /*0674*/ 	.word	0x000116b0


	//   ....[146]....
        /*0678*/ 	.word	0x000117e0


	//   ....[147]....
        /*067c*/ 	.word	0x000118c0


	//   ....[148]....
        /*0680*/ 	.word	0x000119c0


	//   ....[149]....
        /*0684*/ 	.word	0x00011aa0


	//   ....[150]....
        /*0688*/ 	.word	0x00011b30


	//   ....[151]....
        /*068c*/ 	.word	0x00011bd0


	//   ....[152]....
        /*0690*/ 	.word	0x00011cf0


	//   ....[153]....
        /*0694*/ 	.word	0x00011d60


	//   ....[154]....
        /*0698*/ 	.word	0x00011dd0


	//   ....[155]....
        /*069c*/ 	.word	0x00011e40


	//   ....[156]....
        /*06a0*/ 	.word	0x00011eb0


	//   ....[157]....
        /*06a4*/ 	.word	0x00011f30


	//   ....[158]....
        /*06a8*/ 	.word	0x00011fc0


	//   ....[159]....
        /*06ac*/ 	.word	0x00012050


	//   ....[160]....
        /*06b0*/ 	.word	0x000120c0


	//   ....[161]....
        /*06b4*/ 	.word	0x00012130


	//   ....[162]....
        /*06b8*/ 	.word	0x000121a0


	//   ....[163]....
        /*06bc*/ 	.word	0x00012220


	//   ....[164]....
        /*06c0*/ 	.word	0x00012290


	//   ....[165]....
        /*06c4*/ 	.word	0x00012330


	//   ....[166]....
        /*06c8*/ 	.word	0x000123c0


	//   ....[167]....
        /*06cc*/ 	.word	0x000124e0


	//----- nvinfo : EIATTR_REG_RECONFIG
	.align		4
.L_654:
        /*06d0*/ 	.byte	0x01, 0x54
	.zero		2


	//----- nvinfo : EIATTR_SYSCALL_OFFSETS
	.align		4
        /*06d4*/ 	.byte	0x04, 0x46
        /*06d6*/ 	.short	(.L_656 - .L_655)


	//   ....[0]....
.L_655:
        /*06d8*/ 	.word	0x00003290


	//   ....[1]....
        /*06dc*/ 	.word	0x0000b580


	//   ....[2]....
        /*06e0*/ 	.word	0x0000b6d0


	//   ....[3]....
        /*06e4*/ 	.word	0x0000b7c0


	//   ....[4]....
        /*06e8*/ 	.word	0x0000c6f0


	//----- nvinfo : EIATTR_MBARRIER_INSTR_OFFSETS
	.align		4
.L_656:
        /*06ec*/ 	.byte	0x04, 0x39
        /*06ee*/ 	.short	(.L_658 - .L_657)


	//   ....[0]....
.L_657:
        /*06f0*/ 	.word	0x00000180
        /*06f4*/ 	.word	0x000000ff
        /*06f8*/ 	.word	0x00028c00
        /*06fc*/ 	.short	0x0100
        /*06fe*/ 	.byte	0x08
	.zero		1


	//   ....[1]....
        /*0700*/ 	.word	0x00000190
        /*0704*/ 	.word	0x000000ff
        /*0708*/ 	.word	0x00028c20
        /*070c*/ 	.short	0x0100
        /*070e*/ 	.byte	0x08
	.zero		1


	//   ....[2]....
        /*0710*/ 	.word	0x00000240
        /*0714*/ 	.word	0x000000ff
        /*0718*/ 	.word	0x00028c30
        /*071c*/ 	.short	0x0100
        /*071e*/ 	.byte	0x06
	.zero		1


	//   ....[3]....
        /*0720*/ 	.word	0x00000250
        /*0724*/ 	.word	0x000000ff
        /*0728*/ 	.word	0x00028c40
        /*072c*/ 	.short	0x0100
        /*072e*/ 	.byte	0x06
	.zero		1


	//   ....[4]....
        /*0730*/ 	.word	0x00000260
        /*0734*/ 	.word	0x000000ff
        /*0738*/ 	.word	0x00028c38
        /*073c*/ 	.short	0x0100
        /*073e*/ 	.byte	0x06
	.zero		1


	//   ....[5]....
        /*0740*/ 	.word	0x00000270
        /*0744*/ 	.word	0x000000ff
        /*0748*/ 	.word	0x00028c48
        /*074c*/ 	.short	0x0100
        /*074e*/ 	.byte	0x06
	.zero		1


	//   ....[6]....
        /*0750*/ 	.word	0x000003a0
        /*0754*/ 	.word	0x000000ff
        /*0758*/ 	.word	0x00028c50
        /*075c*/ 	.short	0x0100
        /*075e*/ 	.byte	0x08
	.zero		1


	//   ....[7]....
        /*0760*/ 	.word	0x000003b0
        /*0764*/ 	.word	0x000000ff
        /*0768*/ 	.word	0x00028c60
        /*076c*/ 	.short	0x0100
        /*076e*/ 	.byte	0x08
	.zero		1


	//   ....[8]....
        /*0770*/ 	.word	0x000003c0
        /*0774*/ 	.word	0x000000ff
        /*0778*/ 	.word	0x00028c58
        /*077c*/ 	.short	0x0100
        /*077e*/ 	.byte	0x08
	.zero		1


	//   ....[9]....
        /*0780*/ 	.word	0x000003d0
        /*0784*/ 	.word	0x000000ff
        /*0788*/ 	.word	0x00028c68
        /*078c*/ 	.short	0x0100
        /*078e*/ 	.byte	0x08
	.zero		1


	//   ....[10]....
        /*0790*/ 	.word	0x000004c0
        /*0794*/ 	.word	0x000000ff
        /*0798*/ 	.word	0x00028c70
        /*079c*/ 	.short	0x0100
        /*079e*/ 	.byte	0x06
	.zero		1


	//   ....[11]....
        /*07a0*/ 	.word	0x000004d0
        /*07a4*/ 	.word	0x000000ff
        /*07a8*/ 	.word	0x00028c80
        /*07ac*/ 	.short	0x0100
        /*07ae*/ 	.byte	0x06
	.zero		1


	//   ....[12]....
        /*07b0*/ 	.word	0x000004e0
        /*07b4*/ 	.word	0x000000ff
        /*07b8*/ 	.word	0x00028c78
        /*07bc*/ 	.short	0x0100
        /*07be*/ 	.byte	0x06
	.zero		1


	//   ....[13]....
        /*07c0*/ 	.word	0x000004f0
        /*07c4*/ 	.word	0x000000ff
        /*07c8*/ 	.word	0x00028c88
        /*07cc*/ 	.short	0x0100
        /*07ce*/ 	.byte	0x06
	.zero		1


	//   ....[14]....
        /*07d0*/ 	.word	0x00000620
        /*07d4*/ 	.word	0x000000ff
        /*07d8*/ 	.word	0x00028c90
        /*07dc*/ 	.short	0x0100
        /*07de*/ 	.byte	0x08
	.zero		1


	//   ....[15]....
        /*07e0*/ 	.word	0x00000630
        /*07e4*/ 	.word	0x000000ff
        /*07e8*/ 	.word	0x00028ca0
        /*07ec*/ 	.short	0x0100
        /*07ee*/ 	.byte	0x08
	.zero		1


	//   ....[16]....
        /*07f0*/ 	.word	0x00000640
        /*07f4*/ 	.word	0x000000ff
        /*07f8*/ 	.word	0x00028c98
        /*07fc*/ 	.short	0x0100
        /*07fe*/ 	.byte	0x08
	.zero		1


	//   ....[17]....
        /*0800*/ 	.word	0x00000650
        /*0804*/ 	.word	0x000000ff
        /*0808*/ 	.word	0x00028ca8
        /*080c*/ 	.short	0x0100
        /*080e*/ 	.byte	0x08
	.zero		1


	//   ....[18]....
        /*0810*/ 	.word	0x00000790
        /*0814*/ 	.word	0x000000ff
        /*0818*/ 	.word	0x00028cb0
        /*081c*/ 	.short	0x0100
        /*081e*/ 	.byte	0x08
	.zero		1


	//   ....[19]....
        /*0820*/ 	.word	0x000007a0
        /*0824*/ 	.word	0x000000ff
        /*0828*/ 	.word	0x00028cc0
        /*082c*/ 	.short	0x0100
        /*082e*/ 	.byte	0x08
	.zero		1


	//   ....[20]....
        /*0830*/ 	.word	0x000007b0
        /*0834*/ 	.word	0x000000ff
        /*0838*/ 	.word	0x00028cb8
        /*083c*/ 	.short	0x0100
        /*083e*/ 	.byte	0x08
	.zero		1


	//   ....[21]....
        /*0840*/ 	.word	0x000007c0
        /*0844*/ 	.word	0x000000ff
        /*0848*/ 	.word	0x00028cc8
        /*084c*/ 	.short	0x0100
        /*084e*/ 	.byte	0x08
	.zero		1


	//   ....[22]....
        /*0850*/ 	.word	0x000018d0
        /*0854*/ 	.word	0x000000ff
        /*0858*/ 	.word	0x00028c50
        /*085c*/ 	.short	0x010a
        /*085e*/ 	.byte	0x10
	.zero		1


	//   ....[23]....
        /*0860*/ 	.word	0x00001bb0
        /*0864*/ 	.word	0x000000ff
        /*0868*/ 	.word	0x00000000
        /*086c*/ 	.short	0x0101
        /*086e*/ 	.byte	0x06
	.zero		1


	//   ....[24]....
        /*0870*/ 	.word	0x00002510
        /*0874*/ 	.word	0x000000ff
        /*0878*/ 	.word	0x00028c50
        /*087c*/ 	.short	0x010a
        /*087e*/ 	.byte	0x15
	.zero		1


	//   ....[25]....
        /*0880*/ 	.word	0x00002550
        /*0884*/ 	.word	0x000000ff
        /*0888*/ 	.word	0x00028c50
        /*088c*/ 	.short	0x010a
        /*088e*/ 	.byte	0x15
	.zero		1


	//   ....[26]....
        /*0890*/ 	.word	0x00002780
        /*0894*/ 	.word	0x000000ff
        /*0898*/ 	.word	0x00000000
        /*089c*/ 	.short	0x0101
        /*089e*/ 	.byte	0x06
	.zero		1


	//   ....[27]....
        /*08a0*/ 	.word	0x00003310
        /*08a4*/ 	.word	0x000000ff
        /*08a8*/ 	.word	0x00028c00
        /*08ac*/ 	.short	0x010a
        /*08ae*/ 	.byte	0x29
	.zero		1


	//   ....[28]....
        /*08b0*/ 	.word	0x00003390
        /*08b4*/ 	.word	0x00000007
        /*08b8*/ 	.word	0x00028c30
        /*08bc*/ 	.short	0x010a
        /*08be*/ 	.byte	0x3f
	.zero		1


	//   ....[29]....
        /*08c0*/ 	.word	0x000033d0
        /*08c4*/ 	.word	0x00000007
        /*08c8*/ 	.word	0x00028c30
        /*08cc*/ 	.short	0x010a
        /*08ce*/ 	.byte	0x3f
	.zero		1


	//   ....[30]....
        /*08d0*/ 	.word	0x00003b00
        /*08d4*/ 	.word	0x000000ff
        /*08d8*/ 	.word	0x00000000
        /*08dc*/ 	.short	0x0101
        /*08de*/ 	.byte	0x06
	.zero		1


	//   ....[31]....
        /*08e0*/ 	.word	0x00004830
        /*08e4*/ 	.word	0x00000007
        /*08e8*/ 	.word	0x00028c50
        /*08ec*/ 	.short	0x010a
        /*08ee*/ 	.byte	0x3f
	.zero		1


	//   ....[32]....
        /*08f0*/ 	.word	0x00004880
        /*08f4*/ 	.word	0x00000007
        /*08f8*/ 	.word	0x00028c50
        /*08fc*/ 	.short	0x010a
        /*08fe*/ 	.byte	0x3f
	.zero		1


	//   ....[33]....
        /*0900*/ 	.word	0x00004b10
        /*0904*/ 	.word	0x000000ff
        /*0908*/ 	.word	0x00000000
        /*090c*/ 	.short	0x0101
        /*090e*/ 	.byte	0x06
	.zero		1


	//   ....[34]....
        /*0910*/ 	.word	0x00004c60
        /*0914*/ 	.word	0x000000ff
        /*0918*/ 	.word	0x00028c30
        /*091c*/ 	.short	0x010a
        /*091e*/ 	.byte	0x15
	.zero		1


	//   ....[35]....
        /*0920*/ 	.word	0x00004ca0
        /*0924*/ 	.word	0x000000ff
        /*0928*/ 	.word	0x00028c30
        /*092c*/ 	.short	0x010a
        /*092e*/ 	.byte	0x15
	.zero		1


	//   ....[36]....
        /*0930*/ 	.word	0x00005100
        /*0934*/ 	.word	0x000000ff
        /*0938*/ 	.word	0x00000000
        /*093c*/ 	.short	0x0101
        /*093e*/ 	.byte	0x06
	.zero		1


	//   ....[37]....
        /*0940*/ 	.word	0x00006590
        /*0944*/ 	.word	0x000000ff
        /*0948*/ 	.word	0x00028c50
        /*094c*/ 	.short	0x010a
        /*094e*/ 	.byte	0x15
	.zero		1


	//   ....[38]....
        /*0950*/ 	.word	0x000065d0
        /*0954*/ 	.word	0x000000ff
        /*0958*/ 	.word	0x00028c50
        /*095c*/ 	.short	0x010a
        /*095e*/ 	.byte	0x15
	.zero		1


	//   ....[39]....
        /*0960*/ 	.word	0x00006860
        /*0964*/ 	.word	0x000000ff
        /*0968*/ 	.word	0x00000000
        /*096c*/ 	.short	0x0101
        /*096e*/ 	.byte	0x15
	.zero		1


	//   ....[40]....
        /*0970*/ 	.word	0x00008fe0
        /*0974*/ 	.word	0x000000ff
        /*0978*/ 	.word	0x00000000
        /*097c*/ 	.short	0x0101
        /*097e*/ 	.byte	0x04
	.zero		1


	//   ....[41]....
        /*0980*/ 	.word	0x0000bed0
        /*0984*/ 	.word	0x0000001b
        /*0988*/ 	.word	0x00028c40
        /*098c*/ 	.short	0x010a
        /*098e*/ 	.byte	0x3f
	.zero		1


	//   ....[42]....
        /*0990*/ 	.word	0x0000c3b0
        /*0994*/ 	.word	0x0000001b
        /*0998*/ 	.word	0x00028c30
        /*099c*/ 	.short	0x0107
        /*099e*/ 	.byte	0x3f
	.zero		1


	//   ....[43]....
        /*09a0*/ 	.word	0x0000c490
        /*09a4*/ 	.word	0x0000001b
        /*09a8*/ 	.word	0x00028c30
        /*09ac*/ 	.short	0x0101
        /*09ae*/ 	.byte	0x3f
	.zero		1


	//   ....[44]....
        /*09b0*/ 	.word	0x0000cd00
        /*09b4*/ 	.word	0x00000017
        /*09b8*/ 	.word	0x00028c00
        /*09bc*/ 	.short	0x0107
        /*09be*/ 	.byte	0x3f
	.zero		1


	//   ....[45]....
        /*09c0*/ 	.word	0x0000cdf0
        /*09c4*/ 	.word	0x00000017
        /*09c8*/ 	.word	0x00028c00
        /*09cc*/ 	.short	0x0101
        /*09ce*/ 	.byte	0x3f
	.zero		1


	//   ....[46]....
        /*09d0*/ 	.word	0x0000ce10
        /*09d4*/ 	.word	0x00000017
        /*09d8*/ 	.word	0x00028c20
        /*09dc*/ 	.short	0x010a
        /*09de*/ 	.byte	0x3f
	.zero		1


	//   ....[47]....
        /*09e0*/ 	.word	0x0000cea0
        /*09e4*/ 	.word	0x0000001b
        /*09e8*/ 	.word	0x00028c60
        /*09ec*/ 	.short	0x010a
        /*09ee*/ 	.byte	0x3f
	.zero		1


	//   ....[48]....
        /*09f0*/ 	.word	0x0000d7d0
        /*09f4*/ 	.word	0x0000001b
        /*09f8*/ 	.word	0x00028c50
        /*09fc*/ 	.short	0x0107
        /*09fe*/ 	.byte	0x3f
	.zero		1


	//   ....[49]....
        /*0a00*/ 	.word	0x0000d8a0
        /*0a04*/ 	.word	0x0000001b
        /*0a08*/ 	.word	0x00028c50
        /*0a0c*/ 	.short	0x0101
        /*0a0e*/ 	.byte	0x3f
	.zero		1


	//   ....[50]....
        /*0a10*/ 	.word	0x0000dc20
        /*0a14*/ 	.word	0x00000006
        /*0a18*/ 	.word	0x00028c40
        /*0a1c*/ 	.short	0x010a
        /*0a1e*/ 	.byte	0x3f
	.zero		1


	//   ....[51]....
        /*0a20*/ 	.word	0x0000df60
        /*0a24*/ 	.word	0x00000006
        /*0a28*/ 	.word	0x00028c30
        /*0a2c*/ 	.short	0x0107
        /*0a2e*/ 	.byte	0x3f
	.zero		1


	//   ....[52]....
        /*0a30*/ 	.word	0x0000e020
        /*0a34*/ 	.word	0x00000006
        /*0a38*/ 	.word	0x00028c30
        /*0a3c*/ 	.short	0x0101
        /*0a3e*/ 	.byte	0x3f
	.zero		1


	//   ....[53]....
        /*0a40*/ 	.word	0x0000e050
        /*0a44*/ 	.word	0x00000006
        /*0a48*/ 	.word	0x00028c60
        /*0a4c*/ 	.short	0x010a
        /*0a4e*/ 	.byte	0x3f
	.zero		1


	//   ....[54]....
        /*0a50*/ 	.word	0x0000e720
        /*0a54*/ 	.word	0x00000006
        /*0a58*/ 	.word	0x00028c50
        /*0a5c*/ 	.short	0x0107
        /*0a5e*/ 	.byte	0x3f
	.zero		1


	//   ....[55]....
        /*0a60*/ 	.word	0x0000e7e0
        /*0a64*/ 	.word	0x00000006
        /*0a68*/ 	.word	0x00028c50
        /*0a6c*/ 	.short	0x0101
        /*0a6e*/ 	.byte	0x3f
	.zero		1


	//   ....[56]....
        /*0a70*/ 	.word	0x0000f420
        /*0a74*/ 	.word	0x00000005
        /*0a78*/ 	.word	0x00028c20
        /*0a7c*/ 	.short	0x010a
        /*0a7e*/ 	.byte	0x3f
	.zero		1


	//   ....[57]....
        /*0a80*/ 	.word	0x0000f5a0
        /*0a84*/ 	.word	0x00000003
        /*0a88*/ 	.word	0x00028c40
        /*0a8c*/ 	.short	0x010a
        /*0a8e*/ 	.byte	0x3f
	.zero		1


	//   ....[58]....
        /*0a90*/ 	.word	0x0000f640
        /*0a94*/ 	.word	0x00000005
        /*0a98*/ 	.word	0x00028c40
        /*0a9c*/ 	.short	0x010a
        /*0a9e*/ 	.byte	0x3f
	.zero		1


	//   ....[59]....
        /*0aa0*/ 	.word	0x0000f680
        /*0aa4*/ 	.word	0x00000003
        /*0aa8*/ 	.word	0x00028c60
        /*0aac*/ 	.short	0x010a
        /*0aae*/ 	.byte	0x3f
	.zero		1


	//   ....[60]....
        /*0ab0*/ 	.word	0x0000f6c0
        /*0ab4*/ 	.word	0x00000005
        /*0ab8*/ 	.word	0x00028c60
        /*0abc*/ 	.short	0x010a
        /*0abe*/ 	.byte	0x3f
	.zero		1


	//   ....[61]....
        /*0ac0*/ 	.word	0x0000f730
        /*0ac4*/ 	.word	0x00000003
        /*0ac8*/ 	.word	0x00028c50
        /*0acc*/ 	.short	0x010a
        /*0ace*/ 	.byte	0x3f
	.zero		1


	//   ....[62]....
        /*0ad0*/ 	.word	0x0000f790
        /*0ad4*/ 	.word	0x00000004
        /*0ad8*/ 	.word	0x00028c50
        /*0adc*/ 	.short	0x010a
        /*0ade*/ 	.byte	0x3f
	.zero		1


	//   ....[63]....
        /*0ae0*/ 	.word	0x0000f7f0
        /*0ae4*/ 	.word	0x00000003
        /*0ae8*/ 	.word	0x00028c00
        /*0aec*/ 	.short	0x010a
        /*0aee*/ 	.byte	0x3f
	.zero		1


	//   ....[64]....
        /*0af0*/ 	.word	0x0000f840
        /*0af4*/ 	.word	0x00000007
        /*0af8*/ 	.word	0x00028c30
        /*0afc*/ 	.short	0x010a
        /*0afe*/ 	.byte	0x3f
	.zero		1


	//   ....[65]....
        /*0b00*/ 	.word	0x0000f890
        /*0b04*/ 	.word	0x00000007
        /*0b08*/ 	.word	0x00028c50
        /*0b0c*/ 	.short	0x010a
        /*0b0e*/ 	.byte	0x3f
	.zero		1


	//   ....[66]....
        /*0b10*/ 	.word	0x0000f8f0
        /*0b14*/ 	.word	0x00000004
        /*0b18*/ 	.word	0x00028c30
        /*0b1c*/ 	.short	0x010a
        /*0b1e*/ 	.byte	0x3f
	.zero		1


	//   ....[67]....
        /*0b20*/ 	.word	0x0000f950
        /*0b24*/ 	.word	0x00000008
        /*0b28*/ 	.word	0x00028c50
        /*0b2c*/ 	.short	0x010a
        /*0b2e*/ 	.byte	0x3f
	.zero		1


	//   ....[68]....
        /*0b30*/ 	.word	0x0000fa60
        /*0b34*/ 	.word	0x0000001b
        /*0b38*/ 	.word	0x00028c40
        /*0b3c*/ 	.short	0x010a
        /*0b3e*/ 	.byte	0x3f
	.zero		1


	//   ....[69]....
        /*0b40*/ 	.word	0x00010500
        /*0b44*/ 	.word	0x00000017
        /*0b48*/ 	.word	0x00028c20
        /*0b4c*/ 	.short	0x010a
        /*0b4e*/ 	.byte	0x3f
	.zero		1


	//   ....[70]....
        /*0b50*/ 	.word	0x00010550
        /*0b54*/ 	.word	0x0000001b
        /*0b58*/ 	.word	0x00028c60
        /*0b5c*/ 	.short	0x010a
        /*0b5e*/ 	.byte	0x3f
	.zero		1


	//   ....[71]....
        /*0b60*/ 	.word	0x00010e50
        /*0b64*/ 	.word	0x00000006
        /*0b68*/ 	.word	0x00028c40
        /*0b6c*/ 	.short	0x010a
        /*0b6e*/ 	.byte	0x3f
	.zero		1


	//   ....[72]....
        /*0b70*/ 	.word	0x00011310
        /*0b74*/ 	.word	0x00000006
        /*0b78*/ 	.word	0x00028c60
        /*0b7c*/ 	.short	0x010a
        /*0b7e*/ 	.byte	0x3f
	.zero		1


	//   ....[73]....
        /*0b80*/ 	.word	0x00012400
        /*0b84*/ 	.word	0x00000005
        /*0b88*/ 	.word	0x00028c20
        /*0b8c*/ 	.short	0x010a
        /*0b8e*/ 	.byte	0x3f
	.zero		1


	//   ....[74]....
        /*0b90*/ 	.word	0x000125a0
        /*0b94*/ 	.word	0x00000003
        /*0b98*/ 	.word	0x00028c40
        /*0b9c*/ 	.short	0x010a
        /*0b9e*/ 	.byte	0x3f
	.zero		1


	//   ....[75]....
        /*0ba0*/ 	.word	0x000125f0
        /*0ba4*/ 	.word	0x00000005
        /*0ba8*/ 	.word	0x00028c40
        /*0bac*/ 	.short	0x010a
        /*0bae*/ 	.byte	0x3f
	.zero		1


	//   ....[76]....
        /*0bb0*/ 	.word	0x00012640
        /*0bb4*/ 	.word	0x00000003
        /*0bb8*/ 	.word	0x00028c60
        /*0bbc*/ 	.short	0x010a
        /*0bbe*/ 	.byte	0x3f
	.zero		1


	//----- nvinfo : EIATTR_NUM_MBARRIERS
	.align		4
.L_658:
        /*0bc0*/ 	.byte	0x03, 0x38
        /*0bc2*/ 	.short	0x0016


	//----- nvinfo : EIATTR_EXIT_INSTR_OFFSETS
	.align		4
        /*0bc4*/ 	.byte	0x04, 0x1c
        /*0bc6*/ 	.short	(.L_660 - .L_659)


	//   ....[0]....
.L_659:
        /*0bc8*/ 	.word	0x00000980


	//   ....[1]....
        /*0bcc*/ 	.word	0x0000a340


	//   ....[2]....
        /*0bd0*/ 	.word	0x0000f710


	//----- nvinfo : EIATTR_MAX_THREADS
	.align		4
.L_660:
        /*0bd4*/ 	.byte	0x04, 0x05
        /*0bd6*/ 	.short	(.L_662 - .L_661)
.L_661:
        /*0bd8*/ 	.word	0x00000180
        /*0bdc*/ 	.word	0x00000001
        /*0be0*/ 	.word	0x00000001


	//----- nvinfo : EIATTR_CRS_STACK_SIZE
	.align		4
.L_662:
        /*0be4*/ 	.byte	0x04, 0x1e
        /*0be6*/ 	.short	(.L_664 - .L_663)
.L_663:
        /*0be8*/ 	.word	0x00000000


	//----- nvinfo : EIATTR_CBANK_PARAM_SIZE
	.align		4
.L_664:
        /*0bec*/ 	.byte	0x03, 0x19
        /*0bee*/ 	.short	0x0af0


	//----- nvinfo : EIATTR_PARAM_CBANK
	.align		4
        /*0bf0*/ 	.byte	0x04, 0x0a
        /*0bf2*/ 	.short	(.L_666 - .L_665)
	.align		4
.L_665:
        /*0bf4*/ 	.word	index@(.nv.constant0._ZN7cutlass13device_kernelIN5flash11enable_sm90INS1_16FlashAttnFwdSm90INS1_25CollectiveMainloopFwdSm90ILi2EN4cute5tupleIJNS5_1CILi1EEES8_S8_EEENS6_IJNS7_ILi64EEESA_SA_EEELi512ENS_10bfloat16_tEfNS_4arch4Sm90ELb0ELb0ELb1ELb1ELb1ELb0ELb0ELb0ELb0ELb1ELb0ELb0EEENS1_21CollectiveEpilogueFwdINS6_IJSA_NS7_ILi512EEESA_EEES9_SC_SE_Li256ELb1ELb1ELb0ELb0EEENS1_36VarlenDynamicPersistentTileSchedulerILi64ELi64ELi256ELi128ELb0ELb1ELb1ELb0ELb1ELb1EEEEEEEEEvNT_6ParamsE)
        /*0bf8*/ 	.short	0x0210
        /*0bfa*/ 	.short	0x0af0


	//----- nvinfo : EIATTR_SW_WAR
	.align		4
.L_666:
        /*0bfc*/ 	.byte	0x04, 0x36
        /*0bfe*/ 	.short	(.L_668 - .L_667)
.L_667:
        /*0c00*/ 	.word	0x00000008
.L_668:


//--------------------- .nv.info._ZN7cutlass13device_kernelIN5flash11enable_sm90INS1_16FlashAttnFwdSm90INS1_25CollectiveMainloopFwdSm90ILi2EN4cute5tupleIJNS5_1CILi1EEES8_S8_EEENS6_IJNS7_ILi64EEESA_SA_EEELi512ENS_10bfloat16_tEfNS_4arch4Sm90ELb0ELb0ELb1ELb1ELb1ELb1ELb0ELb0ELb0ELb1ELb0ELb0EEENS1_21CollectiveEpilogueFwdINS6_IJSA_NS7_ILi512EEESA_EEES9_SC_SE_Li256ELb1ELb1ELb0ELb0EEENS1_36VarlenDynamicPersistentTileSchedulerILi64ELi64ELi256ELi128ELb0ELb1ELb1ELb0ELb1ELb1EEEEEEEEEvNT_6ParamsE --------------------------
	.section	.nv.info._ZN7cutlass13device_kernelIN5flash11enable_sm90INS1_16FlashAttnFwdSm90INS1_25CollectiveMainloopFwdSm90ILi2EN4cute5tupleIJNS5_1CILi1EEES8_S8_EEENS6_IJNS7_ILi64EEESA_SA_EEELi512ENS_10bfloat16_tEfNS_4arch4Sm90ELb0ELb0ELb1ELb1ELb1ELb1ELb0ELb0ELb0ELb1ELb0ELb0EEENS1_21CollectiveEpilogueFwdINS6_IJSA_NS7_ILi512EEESA_EEES9_SC_SE_Li256ELb1ELb1ELb0ELb0EEENS1_36VarlenDynamicPersistentTileSchedulerILi64ELi64ELi256ELi128ELb0ELb1ELb1ELb0ELb1ELb1EEEEEEEEEvNT_6ParamsE,"",@"SHT_CUDA_INFO"
	.sectionflags	@""
	.align	4


	//----- nvinfo : EIATTR_CUDA_API_VERSION
	.align		4
        /*0000*/ 	.byte	0x04, 0x37
        /*0002*/ 	.short	(.L_670 - .L_669)
.L_669:
        /*0004*/ 	.word	0x00000082


	//----- nvinfo : EIATTR_KPARAM_INFO
	.align		4
.L_670:
        /*0008*/ 	.byte	0x04, 0x17
        /*000a*/ 	.short	(.L_672 - .L_671)
.L_671:
        /*000c*/ 	.word	0x00000000
        /*0010*/ 	.short	0x0000
        /*0012*/ 	.short	0x0070
        /*0014*/ 	.byte	0x00, 0xf0, 0x01, 0x2a


	//----- nvinfo : EIATTR_SPARSE_MMA_MASK
	.align		4
.L_672:
        /*0018*/ 	.byte	0x03, 0x50
        /*001a*/ 	.short	0x0000


	//----- nvinfo : EIATTR_MAXREG_COUNT
	.align		4
        /*001c*/ 	.byte	0x03, 0x1b
        /*001e*/ 	.short	0x00a8


	//----- nvinfo : EIATTR_NUM_BARRIERS
	.align		4
        /*0020*/ 	.byte	0x02, 0x4c
        /*0022*/ 	.byte	0x10
	.zero		1


	//----- nvinfo : EIATTR_EXTERNS
	.align		4
        /*0024*/ 	.byte	0x04, 0x0f
        /*0026*/ 	.short	(.L_674 - .L_673)


	//   ....[0]....
	.align		4
.L_673:
        /*0028*/ 	.word	index@(__assertfail)


	//----- nvinfo : EIATTR_ANNOTATIONS
	.align		4
.L_674:
        /*002c*/ 	.byte	0x04, 0x55
        /*002e*/ 	.short	(.L_676 - .L_675)


	//   ....[0]....
.L_675:
        /* <DEDUP_REMOVED lines=47> */


	//----- nvinfo : EIATTR_MERCURY_ISA_VERSION
	.align		4
.L_676:
        /*0310*/ 	.byte	0x03, 0x5f
        /*0312*/ 	.short	0x0101


	//----- nvinfo : EIATTR_UNUSED_LOAD_BYTE_OFFSET
	.align		4
        /*0314*/ 	.byte	0x04, 0x44
        /*0316*/ 	.short	(.L_678 - .L_677)


	//   ....[0]....
.L_677:
        /*0318*/ 	.word	0x00000a20
        /*031c*/ 	.word	0x0000fff0


	//   ....[1]....
        /*0320*/ 	.word	0x0000d380
        /*0324*/ 	.word	0x0000fff0


	//----- nvinfo : EIATTR_INT_WARP_WIDE_INSTR_OFFSETS
	.align		4
.L_678:
        /*0328*/ 	.byte	0x04, 0x31
        /*032a*/ 	.short	(.L_680 - .L_679)


	//   ....[0]....
.L_679:
        /*032c*/ 	.word	0x00000130


	//   ....[1]....
        /*0330*/ 	.word	0x00000170


	//   ....[2]....
        /*0334*/ 	.word	0x00000240


	//   ....[3]....
        /*0338*/ 	.word	0x000131b0


	//   ....[4]....
        /*033c*/ 	.word	0x00013240


	//   ....[5]....
        /*0340*/ 	.word	0x00016820


	//   ....[6]....
        /*0344*/ 	.word	0x000168b0


	//----- nvinfo : EIATTR_COOP_GROUP_MASK_REGIDS
	.align		4
.L_680:
        /*0348*/ 	.byte	0x04, 0x29
        /*034a*/ 	.short	(.L_682 - .L_681)


	//   ....[0]....
.L_681:
        /*034c*/ 	.word	0xffffffff


	//   ....[1]....
        /*0350*/ 	.word	0xffffffff


	//   ....[2]....
        /*0354*/ 	.word	0xffffffff


	//   ....[3]....
        /*0358*/ 	.word	0xffffffff


	//   ....[4]....
        /*035c*/ 	.word	0xffffffff


	//   ....[5]....
        /*0360*/ 	.word	0xffffffff


	//   ....[6]....
        /*0364*/ 	.word	0xffffffff


	//   ....[7]....
        /*0368*/ 	.word	0xffffffff


	//   ....[8]....
        /*036c*/ 	.word	0xffffffff


	//   ....[9]....
        /*0370*/ 	.word	0xffffffff


	//   ....[10]....
        /*0374*/ 	.word	0xffffffff


	//   ....[11]....
        /*0378*/ 	.word	0xffffffff


	//   ....[12]....
        /*037c*/ 	.word	0xffffffff


	//   ....[13]....
        /*0380*/ 	.word	0xffffffff


	//   ....[14]....
        /*0384*/ 	.word	0xffffffff


	//   ....[15]....
        /*0388*/ 	.word	0xffffffff


	//   ....[16]....
        /*038c*/ 	.word	0xffffffff


	//   ....[17]....
        /*0390*/ 	.word	0xffffffff


	//   ....[18]....
        /*0394*/ 	.word	0xffffffff


	//   ....[19]....
        /*0398*/ 	.word	0xffffffff


	//   ....[20]....
        /*039c*/ 	.word	0xffffffff


	//   ....[21]....
        /*03a0*/ 	.word	0xffffffff


	//   ....[22]....
        /*03a4*/ 	.word	0xffffffff


	//   ....[23]....
        /*03a8*/ 	.word	0xffffffff


	//   ....[24]....
        /*03ac*/ 	.word	0xffffffff


	//   ....[25]....
        /*03b0*/ 	.word	0xffffffff


	//   ....[26]....
        /*03b4*/ 	.word	0xffffffff


	//   ....[27]....
        /*03b8*/ 	.word	0xffffffff


	//   ....[28]....
        /*03bc*/ 	.word	0xffffffff


	//   ....[29]....
        /*03c0*/ 	.word	0xffffffff


	//   ....[30]....
        /*03c4*/ 	.word	0xffffffff


	//   ....[31]....
        /*03c8*/ 	.word	0xffffffff


	//   ....[32]....
        /*03cc*/ 	.word	0xffffffff


	//   ....[33]....
        /*03d0*/ 	.word	0xffffffff


	//   ....[34]....
        /*03d4*/ 	.word	0xffffffff


	//   ....[35]....
        /*03d8*/ 	.word	0xffffffff


	//   ....[36]....
        /*03dc*/ 	.word	0xffffffff


	//   ....[37]....
        /*03e0*/ 	.word	0xffffffff


	//   ....[38]....
        /*03e4*/ 	.word	0xffffffff


	//   ....[39]....
        /*03e8*/ 	.word	0xffffffff


	//   ....[40]....
        /*03ec*/ 	.word	0xffffffff


	//   ....[41]....
        /*03f0*/ 	.word	0xffffffff


	//   ....[42]....
        /*03f4*/ 	.word	0xffffffff


	//   ....[43]....
        /*03f8*/ 	.word	0xffffffff


	//   ....[44]....
        /*03fc*/ 	.word	0xffffffff


	//   ....[45]....
        /*0400*/ 	.word	0xffffffff


	//   ....[46]....
        /*0404*/ 	.word	0xffffffff


	//   ....[47]....
        /*0408*/ 	.word	0xffffffff


	//   ....[48]....
        /*040c*/ 	.word	0xffffffff


	//   ....[49]....
        /*0410*/ 	.word	0xffffffff


	//   ....[50]....
        /*0414*/ 	.word	0xffffffff


	//   ....[51]....
        /*0418*/ 	.word	0xffffffff


	//   ....[52]....
        /*041c*/ 	.word	0xffffffff


	//   ....[53]....
        /*0420*/ 	.word	0xffffffff


	//   ....[54]....
        /*0424*/ 	.word	0xffffffff


	//   ....[55]....
        /*0428*/ 	.word	0xffffffff


	//   ....[56]....
        /*042c*/ 	.word	0xffffffff


	//   ....[57]....
        /*0430*/ 	.word	0xffffffff


	//   ....[58]....
        /*0434*/ 	.word	0xffffffff


	//   ....[59]....
        /*0438*/ 	.word	0xffffffff


	//   ....[60]....
        /*043c*/ 	.word	0xffffffff


	//   ....[61]....
        /*0440*/ 	.word	0xffffffff


	//   ....[62]....
        /*0444*/ 	.word	0xffffffff


	//   ....[63]....
        /*0448*/ 	.word	0xffffffff


	//   ....[64]....
        /*044c*/ 	.word	0xffffffff


	//   ....[65]....
        /*0450*/ 	.word	0xffffffff


	//   ....[66]....
        /*0454*/ 	.word	0xffffffff


	//   ....[67]....
        /*0458*/ 	.word	0xffffffff


	//   ....[68]....
        /*045c*/ 	.word	0xffffffff


	//   ....[69]....
        /*0460*/ 	.word	0xffffffff


	//   ....[70]....
        /*0464*/ 	.word	0xffffffff


	//   ....[71]....
        /*0468*/ 	.word	0xffffffff


	//   ....[72]....
        /*046c*/ 	.word	0xffffffff


	//   ....[73]....
        /*0470*/ 	.word	0xffffffff


	//   ....[74]....
        /*0474*/ 	.word	0xffffffff


	//   ....[75]....
        /*0478*/ 	.word	0xffffffff


	//   ....[76]....
        /*047c*/ 	.word	0xffffffff


	//   ....[77]....
        /*0480*/ 	.word	0xffffffff


	//   ....[78]....
        /*0484*/ 	.word	0xffffffff


	//   ....[79]....
        /*0488*/ 	.word	0xffffffff


	//   ....[80]....
        /*048c*/ 	.word	0xffffffff


	//   ....[81]....
        /*0490*/ 	.word	0xffffffff


	//   ....[82]....
        /*0494*/ 	.word	0xffffffff


	//   ....[83]....
        /*0498*/ 	.word	0xffffffff


	//   ....[84]....
        /*049c*/ 	.word	0xffffffff


	//   ....[85]....
        /*04a0*/ 	.word	0xffffffff


	//   ....[86]....
        /*04a4*/ 	.word	0xffffffff


	//   ....[87]....
        /*04a8*/ 	.word	0xffffffff


	//   ....[88]....
        /*04ac*/ 	.word	0xffffffff


	//   ....[89]....
        /*04b0*/ 	.word	0xffffffff


	//   ....[90]....
        /*04b4*/ 	.word	0xffffffff


	//   ....[91]....
        /*04b8*/ 	.word	0xffffffff


	//   ....[92]....
        /*04bc*/ 	.word	0xffffffff


	//   ....[93]....
        /*04c0*/ 	.word	0xffffffff


	//   ....[94]....
        /*04c4*/ 	.word	0xffffffff


	//   ....[95]....
        /*04c8*/ 	.word	0xffffffff


	//   ....[96]....
        /*04cc*/ 	.word	0xffffffff


	//   ....[97]....
        /*04d0*/ 	.word	0xffffffff


	//   ....[98]....
        /*04d4*/ 	.word	0xffffffff


	//   ....[99]....
        /*04d8*/ 	.word	0xffffffff


	//   ....[100]....
        /*04dc*/ 	.word	0xffffffff


	//   ....[101]....
        /*04e0*/ 	.word	0xffffffff


	//   ....[102]....
        /*04e4*/ 	.word	0xffffffff


	//   ....[103]....
        /*04e8*/ 	.word	0xffffffff


	//   ....[104]....
        /*04ec*/ 	.word	0xffffffff


	//   ....[105]....
        /*04f0*/ 	.word	0xffffffff


	//   ....[106]....
        /*04f4*/ 	.word	0xffffffff


	//   ....[107]....
        /*04f8*/ 	.word	0xffffffff


	//   ....[108]....
        /*04fc*/ 	.word	0xffffffff


	//   ....[109]....
        /*0500*/ 	.word	0xffffffff


	//   ....[110]....
        /*0504*/ 	.word	0xffffffff


	//   ....[111]....
        /*0508*/ 	.word	0xffffffff


	//   ....[112]....
        /*050c*/ 	.word	0xffffffff


	//   ....[113]....
        /*0510*/ 	.word	0xffffffff


	//   ....[114]....
        /*0514*/ 	.word	0xffffffff


	//   ....[115]....
        /*0518*/ 	.word	0xffffffff


	//   ....[116]....
        /*051c*/ 	.word	0xffffffff


	//   ....[117]....
        /*0520*/ 	.word	0xffffffff


	//   ....[118]....
        /*0524*/ 	.word	0xffffffff


	//   ....[119]....
        /*0528*/ 	.word	0xffffffff


	//   ....[120]....
        /*052c*/ 	.word	0xffffffff


	//   ....[121]....
        /*0530*/ 	.word	0xffffffff


	//   ....[122]....
        /*0534*/ 	.word	0xffffffff


	//   ....[123]....
        /*0538*/ 	.word	0xffffffff


	//   ....[124]....
        /*053c*/ 	.word	0xffffffff


	//   ....[125]....
        /*0540*/ 	.word	0xffffffff


	//   ....[126]....
        /*0544*/ 	.word	0xffffffff


	//   ....[127]....
        /*0548*/ 	.word	0x0500000f


	//   ....[128]....
        /*054c*/ 	.word	0x0500000f


	//   ....[129]....
        /*0550*/ 	.word	0x0500000f


	//   ....[130]....
        /*0554*/ 	.word	0x0500000f


	//   ....[131]....
        /*0558*/ 	.word	0x0500000f


	//   ....[132]....
        /*055c*/ 	.word	0x0500000f


	//   ....[133]....
        /*0560*/ 	.word	0x0500000f


	//   ....[134]....
        /*0564*/ 	.word	0x0500000f


	//   ....[135]....
        /*0568*/ 	.word	0x0500000f


	//   ....[136]....
        /*056c*/ 	.word	0x0500000f


	//   ....[137]....
        /*0570*/ 	.word	0x0500000f


	//   ....[138]....
        /*0574*/ 	.word	0x0500000f


	//   ....[139]....
        /*0578*/ 	.word	0x0500000f


	//   ....[140]....
        /*057c*/ 	.word	0x0500000f


	//   ....[141]....
        /*0580*/ 	.word	0x0500000f


	//   ....[142]....
        /*0584*/ 	.word	0x0500000f


	//   ....[143]....
        /*0588*/ 	.word	0x0500000f


	//   ....[144]....
        /*058c*/ 	.word	0x0500000f


	//   ....[145]....
        /*0590*/ 	.word	0x0500000f


	//   ....[146]....
        /*0594*/ 	.word	0x0500000f


	//   ....[147]....
        /*0598*/ 	.word	0x0500000f


	//   ....[148]....
        /*059c*/ 	.word	0x0500000f


	//   ....[149]....
        /*05a0*/ 	.word	0x0500000f


	//   ....[150]....
        /*05a4*/ 	.word	0x0500000f


	//   ....[151]....
        /*05a8*/ 	.word	0x0500000f


	//   ....[152]....
        /*05ac*/ 	.word	0x0500000f


	//   ....[153]....
        /*05b0*/ 	.word	0x0500000f


	//   ....[154]....
        /*05b4*/ 	.word	0x0500000f


	//   ....[155]....
        /*05b8*/ 	.word	0x0500000f


	//   ....[156]....
        /*05bc*/ 	.word	0x0500000f


	//   ....[157]....
        /*05c0*/ 	.word	0x0500000f


	//   ....[158]....
        /*05c4*/ 	.word	0x0500000f


	//   ....[159]....
        /*05c8*/ 	.word	0x0500000f


	//   ....[160]....
        /*05cc*/ 	.word	0x0500000f


	//   ....[161]....
        /*05d0*/ 	.word	0x0500000f


	//   ....[162]....
        /*05d4*/ 	.word	0x0500000f


	//   ....[163]....
        /*05d8*/ 	.word	0x0500000f


	//   ....[164]....
        /*05dc*/ 	.word	0x0500000f


	//   ....[165]....
        /*05e0*/ 	.word	0x0500000f


	//   ....[166]....
        /*05e4*/ 	.word	0x0500000f


	//   ....[167]....
        /*05e8*/ 	.word	0x0500000f


	//   ....[168]....
        /*05ec*/ 	.word	0x0500000f


	//   ....[169]....
        /*05f0*/ 	.word	0x0500000f


	//   ....[170]....
        /*05f4*/ 	.word	0x0500000f


	//   ....[171]....
        /*05f8*/ 	.word	0x0500000f


	//   ....[172]....
        /*05fc*/ 	.word	0x0500000f


	//   ....[173]....
        /*0600*/ 	.word	0x0500000f


	//   ....[174]....
        /*0604*/ 	.word	0x0500000f


	//   ....[175]....
        /*0608*/ 	.word	0x0500000f


	//   ....[176]....
        /*060c*/ 	.word	0x0500000f


	//   ....[177]....
        /*0610*/ 	.word	0x0500000f


	//   ....[178]....
        /*0614*/ 	.word	0x0500000f


	//   ....[179]....
        /*0618*/ 	.word	0x0500000f


	//   ....[180]....
        /*061c*/ 	.word	0x0500000f


	//   ....[181]....
        /*0620*/ 	.word	0x0500000f


	//   ....[182]....
        /*0624*/ 	.word	0x0500000f


	//   ....[183]....
        /*0628*/ 	.word	0x0500000f


	//   ....[184]....
        /*062c*/ 	.word	0x0500000f


	//   ....[185]....
        /*0630*/ 	.word	0x0500000f


	//   ....[186]....
        /*0634*/ 	.word	0x0500000f


	//   ....[187]....
        /*0638*/ 	.word	0x0500000f


	//   ....[188]....
        /*063c*/ 	.word	0x0500000f


	//   ....[189]....
        /*0640*/ 	.word	0x0500000f


	//   ....[190]....
        /*0644*/ 	.word	0x0500000f


	//   ....[191]....
        /*0648*/ 	.word	0x0500000f


	//   ....[192]....
        /*064c*/ 	.word	0x0500000f


	//   ....[193]....
        /*0650*/ 	.word	0x0500000f


	//   ....[194]....
        /*0654*/ 	.word	0x0500000f


	//   ....[195]....
        /*0658*/ 	.word	0x0500000f


	//   ....[196]....
        /*065c*/ 	.word	0x0500000f


	//   ....[197]....
        /*0660*/ 	.word	0x0500000f


	//   ....[198]....
        /*0664*/ 	.word	0x0500000f


	//   ....[199]....
        /*0668*/ 	.word	0x0500000f


	//   ....[200]....
        /*066c*/ 	.word	0x0500000f


	//----- nvinfo : EIATTR_COOP_GROUP_INSTR_OFFSETS
	.align		4
.L_682:
        /*0670*/ 	.byte	0x04, 0x28
        /*0672*/ 	.short	(.L_684 - .L_683)


	//   ....[0]....
.L_683:
        /*0674*/ 	.word	0x00000060


	//   ....[1]....
        /*0678*/ 	.word	0x00000140


	//   ....[2]....
        /*067c*/ 	.word	0x00000180


	//   ....[3]....
        /*0680*/ 	.word	0x00000370


	//   ....[4]....
        /*0684*/ 	.word	0x000004d0


	//   ....[5]....
        /*0688*/ 	.word	0x000005f0


	//   ....[6]....
        /*068c*/ 	.word	0x00000750


	//   ....[7]....
        /*0690*/ 	.word	0x00002a20


	//   ....[8]....
        /*0694*/ 	.word	0x00002a30


	//   ....[9]....
        /*0698*/ 	.word	0x000034e0


	//   ....[10]....
        /*069c*/ 	.word	0x000034f0


	//   ....[11]....
        /*06a0*/ 	.word	0x00003ee0


	//   ....[12]....
        /*06a4*/ 	.word	0x00003ef0


	//   ....[13]....
        /*06a8*/ 	.word	0x000042d0


	//   ....[14]....
        /*06ac*/ 	.word	0x000042e0


	//   ....[15]....
        /*06b0*/ 	.word	0x00004fd0


	//   ....[16]....
        /*06b4*/ 	.word	0x00006ab0


	//   ....[17]....
        /*06b8*/ 	.word	0x00007070


	//   ....[18]....
        /*06bc*/ 	.word	0x00007080


	//   ....[19]....
        /*06c0*/ 	.word	0x00007090


	//   ....[20]....
        /*06c4*/ 	.word	0x000070a0


	//   ....[21]....
        /*06c8*/ 	.word	0x00008070


	//   ....[22]....
        /*06cc*/ 	.word	0x00008080


	//   ....[23]....
        /*06d0*/ 	.word	0x00008090


	//   ....[24]....
        /*06d4*/ 	.word	0x000080a0


	//   ....[25]....
        /*06d8*/ 	.word	0x00009ca0


	//   ....[26]....
        /*06dc*/ 	.word	0x00009d50


	//   ....[27]....
        /*06e0*/ 	.word	0x00009f10


	//   ....[28]....
        /*06e4*/ 	.word	0x00009fb0


	//   ....[29]....
        /*06e8*/ 	.word	0x0000a920


	//   ....[30]....
        /*06ec*/ 	.word	0x0000b160


	//   ....[31]....
        /*06f0*/ 	.word	0x0000b1b0


	//   ....[32]....
        /*06f4*/ 	.word	0x0000bab0


	//   ....[33]....
        /*06f8*/ 	.word	0x0000bb20


	//   ....[34]....
        /*06fc*/ 	.word	0x0000c7c0


	//   ....[35]....
        /*0700*/ 	.word	0x0000c890


	//   ....[36]....
        /*0704*/ 	.word	0x0000c8a0


	//   ....[37]....
        /*0708*/ 	.word	0x0000c8e0


	//   ....[38]....
        /*070c*/ 	.word	0x0000c8f0


	//   ....[39]....
        /*0710*/ 	.word	0x0000e480


	//   ....[40]....
        /*0714*/ 	.word	0x0000e950


	//   ....[41]....
        /*0718*/ 	.word	0x0000e970


	//   ....[42]....
        /*071c*/ 	.word	0x0000e9a0


	//   ....[43]....
        /*0720*/ 	.word	0x0000e9b0


	//   ....[44]....
        /*0724*/ 	.word	0x0000f110


	//   ....[45]....
        /*0728*/ 	.word	0x0000f170


	//   ....[46]....
        /*072c*/ 	.word	0x0000f3e0


	//   ....[47]....
        /*0730*/ 	.word	0x0000f400


	//   ....[48]....
        /*0734*/ 	.word	0x000100d0


	//   ....[49]....
        /*0738*/ 	.word	0x00010100


	//   ....[50]....
        /*073c*/ 	.word	0x00010390


	//   ....[51]....
        /*0740*/ 	.word	0x000103b0


	//   ....[52]....
        /*0744*/ 	.word	0x00010660


	//   ....[53]....
        /*0748*/ 	.word	0x00010810


	//   ....[54]....
        /*074c*/ 	.word	0x00010840


	//   ....[55]....
        /*0750*/ 	.word	0x00010870


	//   ....[56]....
        /*0754*/ 	.word	0x000108a0


	//   ....[57]....
        /*0758*/ 	.word	0x000108d0


	//   ....[58]....
        /*075c*/ 	.word	0x00010900


	//   ....[59]....
        /*0760*/ 	.word	0x00010a70


	//   ....[60]....
        /*0764*/ 	.word	0x00010aa0


	//   ....[61]....
        /*0768*/ 	.word	0x00010ad0


	//   ....[62]....
        /*076c*/ 	.word	0x00010b00


	//   ....[63]....
        /*0770*/ 	.word	0x00010b30


	//   ....[64]....
        /*0774*/ 	.word	0x00010b60


	//   ....[65]....
        /*0778*/ 	.word	0x00010bf0


	//   ....[66]....
        /*077c*/ 	.word	0x00010c20


	//   ....[67]....
        /*0780*/ 	.word	0x00010ca0


	//   ....[68]....
        /*0784*/ 	.word	0x000117d0


	//   ....[69]....
        /*0788*/ 	.word	0x00013fe0


	//   ....[70]....
        /*078c*/ 	.word	0x00014000


	//   ....[71]....
        /*0790*/ 	.word	0x00014090


	//   ....[72]....
        /*0794*/ 	.word	0x000140b0


	//   ....[73]....
        /*0798*/ 	.word	0x00014130


	//   ....[74]....
        /*079c*/ 	.word	0x00014150


	//   ....[75]....
        /*07a0*/ 	.word	0x00014160


	//   ....[76]....
        /*07a4*/ 	.word	0x00014170


	//   ....[77]....
        /*07a8*/ 	.word	0x00014990


	//   ....[78]....
        /*07ac*/ 	.word	0x000149c0


	//   ....[79]....
        /*07b0*/ 	.word	0x00014a60


	//   ....[80]....
        /*07b4*/ 	.word	0x00014a80


	//   ....[81]....
        /*07b8*/ 	.word	0x00014b00


	//   ....[82]....
        /*07bc*/ 	.word	0x00014b20


	//   ....[83]....
        /*07c0*/ 	.word	0x00014b30


	//   ....[84]....
        /*07c4*/ 	.word	0x00014ba0


	//   ....[85]....
        /*07c8*/ 	.word	0x00014ff0


	//   ....[86]....
        /*07cc*/ 	.word	0x000150b0


	//   ....[87]....
        /*07d0*/ 	.word	0x00015200


	//   ....[88]....
        /*07d4*/ 	.word	0x00015240


	//   ....[89]....
        /*07d8*/ 	.word	0x00015250


	//   ....[90]....
        /*07dc*/ 	.word	0x00015260


	//   ....[91]....
        /*07e0*/ 	.word	0x000153b0


	//   ....[92]....
        /*07e4*/ 	.word	0x00015500


	//   ....[93]....
        /*07e8*/ 	.word	0x00015d30


	//   ....[94]....
        /*07ec*/ 	.word	0x00015d50


	//   ....[95]....
        /*07f0*/ 	.word	0x00015da0


	//   ....[96]....
        /*07f4*/ 	.word	0x00015db0


	//   ....[97]....
        /*07f8*/ 	.word	0x00015df0


	//   ....[98]....
        /*07fc*/ 	.word	0x00015e00


	//   ....[99]....
        /*0800*/ 	.word	0x00015e10


	//   ....[100]....
        /*0804*/ 	.word	0x00015e50


	//   ....[101]....
        /*0808*/ 	.word	0x00016170


	//   ....[102]....
        /*080c*/ 	.word	0x000161b0


	//   ....[103]....
        /*0810*/ 	.word	0x000161d0


	//   ....[104]....
        /*0814*/ 	.word	0x000161f0


	//   ....[105]....
        /*0818*/ 	.word	0x00016220


	//   ....[106]....
        /*081c*/ 	.word	0x00016240


	//   ....[107]....
        /*0820*/ 	.word	0x00016340


	//   ....[108]....
        /*0824*/ 	.word	0x00016490


	//   ....[109]....
        /*0828*/ 	.word	0x00016a80


	//   ....[110]....
        /*082c*/ 	.word	0x00016ab0


	//   ....[111]....
        /*0830*/ 	.word	0x00016af0


	//   ....[112]....
        /*0834*/ 	.word	0x00016b20


	//   ....[113]....
        /*0838*/ 	.word	0x00016b50


	//   ....[114]....
        /*083c*/ 	.word	0x00016b80


	//   ....[115]....
        /*0840*/ 	.word	0x00016bb0


	//   ....[116]....
        /*0844*/ 	.word	0x00016be0


	//   ....[117]....
        /*0848*/ 	.word	0x00016d60


	//   ....[118]....
        /*084c*/ 	.word	0x00016d90


	//   ....[119]....
        /*0850*/ 	.word	0x00016dc0


	//   ....[120]....
        /*0854*/ 	.word	0x00016df0


	//   ....[121]....
        /*0858*/ 	.word	0x00016e20


	//   ....[122]....
        /*085c*/ 	.word	0x00016e50


	//   ....[123]....
        /*0860*/ 	.word	0x00016f10


	//   ....[124]....
        /*0864*/ 	.word	0x00016f30


	//   ....[125]....
        /*0868*/ 	.word	0x00016fa0


	//   ....[126]....
        /*086c*/ 	.word	0x00017410


	//   ....[127]....
        /*0870*/ 	.word	0x00017720


	//   ....[128]....
        /*0874*/ 	.word	0x000177b0


	//   ....[129]....
        /*0878*/ 	.word	0x00017890


	//   ....[130]....
        /*087c*/ 	.word	0x00017920


	//   ....[131]....
        /*0880*/ 	.word	0x00017a00


	//   ....[132]....
        /*0884*/ 	.word	0x00017a90


	//   ....[133]....
        /*0888*/ 	.word	0x00017c10


	//   ....[134]....
        /*088c*/ 	.word	0x00017ca0


	//   ....[135]....
        /*0890*/ 	.word	0x00017cf0


	//   ....[136]....
        /*0894*/ 	.word	0x00017d40


	//   ....[137]....
        /*0898*/ 	.word	0x00017e20


	//   ....[138]....
        /*089c*/ 	.word	0x00017eb0


	//   ....[139]....
        /*08a0*/ 	.word	0x00017f00


	//   ....[140]....
        /*08a4*/ 	.word	0x00017f50


	//   ....[141]....
        /*08a8*/ 	.word	0x000181a0


	//   ....[142]....
        /*08ac*/ 	.word	0x00018480


	//   ....[143]....
        /*08b0*/ 	.word	0x00018570


	//   ....[144]....
        /*08b4*/ 	.word	0x00018610


	//   ....[145]....
        /*08b8*/ 	.word	0x00018670


	//   ....[146]....
        /*08bc*/ 	.word	0x00018760


	//   ....[147]....
        /*08c0*/ 	.word	0x000187d0


	//   ....[148]....
        /*08c4*/ 	.word	0x000188c0


	//   ....[149]....
        /*08c8*/ 	.word	0x00018930


	//   ....[150]....
        /*08cc*/ 	.word	0x000189d0


	//   ....[151]....
        /*08d0*/ 	.word	0x00018ac0


	//   ....[152]....
        /*08d4*/ 	.word	0x00018b30


	//   ....[153]....
        /*08d8*/ 	.word	0x00018b90


	//   ....[154]....
        /*08dc*/ 	.word	0x00018c80


	//   ....[155]....
        /*08e0*/ 	.word	0x00018ce0


	//   ....[156]....
        /*08e4*/ 	.word	0x00018de0


	//   ....[157]....
        /*08e8*/ 	.word	0x00018e40


	//   ....[158]....
        /*08ec*/ 	.word	0x00018f20


	//   ....[159]....
        /*08f0*/ 	.word	0x00019060


	//   ....[160]....
        /*08f4*/ 	.word	0x00019160


	//   ....[161]....
        /*08f8*/ 	.word	0x000193e0


	//   ....[162]....
        /*08fc*/ 	.word	0x00019430


	//   ....[163]....
        /*0900*/ 	.word	0x00019600


	//   ....[164]....
        /*0904*/ 	.word	0x00019650


	//   ....[165]....
        /*0908*/ 	.word	0x00019820


	//   ....[166]....
        /*090c*/ 	.word	0x00019870


	//   ....[167]....
        /*0910*/ 	.word	0x00019960


	//   ....[168]....
        /*0914*/ 	.word	0x00019a00


	//   ....[169]....
        /*0918*/ 	.word	0x00019a60


	//   ....[170]....
        /*091c*/ 	.word	0x00019b10


	//   ....[171]....
        /*0920*/ 	.word	0x00019b70


	//   ....[172]....
        /*0924*/ 	.word	0x00019c20


	//   ....[173]....
        /*0928*/ 	.word	0x00019c80


	//   ....[174]....
        /*092c*/ 	.word	0x00019d30


	//   ....[175]....
        /*0930*/ 	.word	0x00019e20


	//   ....[176]....
        /*0934*/ 	.word	0x00019ef0


	//   ....[177]....
        /*0938*/ 	.word	0x0001a010


	//   ....[178]....
        /*093c*/ 	.word	0x0001a110


	//   ....[179]....
        /*0940*/ 	.word	0x0001a240


	//   ....[180]....
        /*0944*/ 	.word	0x0001a320


	//   ....[181]....
        /*0948*/ 	.word	0x0001a420


	//   ....[182]....
        /*094c*/ 	.word	0x0001a500


	//   ....[183]....
        /*0950*/ 	.word	0x0001a590


	//   ....[184]....
        /*0954*/ 	.word	0x0001a630


	//   ....[185]....
        /*0958*/ 	.word	0x0001a750


	//   ....[186]....
        /*095c*/ 	.word	0x0001a7c0


	//   ....[187]....
        /*0960*/ 	.word	0x0001a830


	//   ....[188]....
        /*0964*/ 	.word	0x0001a8a0


	//   ....[189]....
        /*0968*/ 	.word	0x0001a910


	//   ....[190]....
        /*096c*/ 	.word	0x0001a990


	//   ....[191]....
        /*0970*/ 	.word	0x0001aa20


	//   ....[192]....
        /*0974*/ 	.word	0x0001aab0


	//   ....[193]....
        /*0978*/ 	.word	0x0001ab20


	//   ....[194]....
        /*097c*/ 	.word	0x0001ab90


	//   ....[195]....
        /*0980*/ 	.word	0x0001ac00


	//   ....[196]....
        /*0984*/ 	.word	0x0001ac80


	//   ....[197]....
        /*0988*/ 	.word	0x0001acf0


	//   ....[198]....
        /*098c*/ 	.word	0x0001ad90


	//   ....[199]....
        /*0990*/ 	.word	0x0001ae20


	//   ....[200]....
        /*0994*/ 	.word	0x0001af40


	//----- nvinfo : EIATTR_REG_RECONFIG
	.align		4
.L_684:
        /*0998*/ 	.byte	0x01, 0x54
	.zero		2


	//----- nvinfo : EIATTR_SYSCALL_OFFSETS
	.align		4
        /*099c*/ 	.byte	0x04, 0x46
        /*099e*/ 	.short	(.L_686 - .L_685)


	//   ....[0]....
.L_685:
        /*09a0*/ 	.word	0x00001ca0


	//   ....[1]....
        /*09a4*/ 	.word	0x00001df0


	//   ....[2]....
        /*09a8*/ 	.word	0x00006c50


	//   ....[3]....
        /*09ac*/ 	.word	0x00006fe0


	//   ....[4]....
        /*09b0*/ 	.word	0x000133a0


	//   ....[5]....
        /*09b4*/ 	.word	0x000134f0


	//   ....[6]....
        /*09b8*/ 	.word	0x000135e0


	//   ....[7]....
        /*09bc*/ 	.word	0x000145d0


	//----- nvinfo : EIATTR_MBARRIER_INSTR_OFFSETS
	.align		4
.L_686:
        /*09c0*/ 	.byte	0x04, 0x39
        /*09c2*/ 	.short	(.L_688 - .L_687)


	//   ....[0]....
.L_687:
        /*09c4*/ 	.word	0x00000260
        /*09c8*/ 	.word	0x000000ff
        /*09cc*/ 	.word	0x00028c00
        /*09d0*/ 	.short	0x0100
        /*09d2*/ 	.byte	0x08
	.zero		1


	//   ....[1]....
        /*09d4*/ 	.word	0x00000270
        /*09d8*/ 	.word	0x000000ff
        /*09dc*/ 	.word	0x00028c20
        /*09e0*/ 	.short	0x0100
        /*09e2*/ 	.byte	0x08
	.zero		1


	//   ....[2]....
        /*09e4*/ 	.word	0x00000320
        /*09e8*/ 	.word	0x000000ff
        /*09ec*/ 	.word	0x00028c30
        /*09f0*/ 	.short	0x0100
        /*09f2*/ 	.byte	0x06
	.zero		1


	//   ....[3]....
        /*09f4*/ 	.word	0x00000330
        /*09f8*/ 	.word	0x000000ff
        /*09fc*/ 	.word	0x00028c40
        /*0a00*/ 	.short	0x0100
        /*0a02*/ 	.byte	0x06
	.zero		1


	//   ....[4]....
        /*0a04*/ 	.word	0x00000340
        /*0a08*/ 	.word	0x000000ff
        /*0a0c*/ 	.word	0x00028c38
        /*0a10*/ 	.short	0x0100
        /*0a12*/ 	.byte	0x06
	.zero		1


	//   ....[5]....
        /*0a14*/ 	.word	0x00000350
        /*0a18*/ 	.word	0x000000ff
        /*0a1c*/ 	.word	0x00028c48
        /*0a20*/ 	.short	0x0100
        /*0a22*/ 	.byte	0x06
	.zero		1


	//   ....[6]....
        /*0a24*/ 	.word	0x00000480
        /*0a28*/ 	.word	0x000000ff
        /*0a2c*/ 	.word	0x00028c50
        /*0a30*/ 	.short	0x0100
        /*0a32*/ 	.byte	0x08
	.zero		1


	//   ....[7]....
        /*0a34*/ 	.word	0x00000490
        /*0a38*/ 	.word	0x000000ff
        /*0a3c*/ 	.word	0x00028c60
        /*0a40*/ 	.short	0x0100
        /*0a42*/ 	.byte	0x08
	.zero		1


	//   ....[8]....
        /*0a44*/ 	.word	0x000004a0
        /*0a48*/ 	.word	0x000000ff
        /*0a4c*/ 	.word	0x00028c58
        /*0a50*/ 	.short	0x0100
        /*0a52*/ 	.byte	0x08
	.zero		1


	//   ....[9]....
        /*0a54*/ 	.word	0x000004b0
        /*0a58*/ 	.word	0x000000ff
        /*0a5c*/ 	.word	0x00028c68
        /*0a60*/ 	.short	0x0100
        /*0a62*/ 	.byte	0x08
	.zero		1


	//   ....[10]....
        /*0a64*/ 	.word	0x000005a0
        /*0a68*/ 	.word	0x000000ff
        /*0a6c*/ 	.word	0x00028c70
        /*0a70*/ 	.short	0x0100
        /*0a72*/ 	.byte	0x06
	.zero		1


	//   ....[11]....
        /*0a74*/ 	.word	0x000005b0
        /*0a78*/ 	.word	0x000000ff
        /*0a7c*/ 	.word	0x00028c80
        /*0a80*/ 	.short	0x0100
        /*0a82*/ 	.byte	0x06
	.zero		1


	//   ....[12]....
        /*0a84*/ 	.word	0x000005c0
        /*0a88*/ 	.word	0x000000ff
        /*0a8c*/ 	.word	0x00028c78
        /*0a90*/ 	.short	0x0100
        /*0a92*/ 	.byte	0x06
	.zero		1


	//   ....[13]....
        /*0a94*/ 	.word	0x000005d0
        /*0a98*/ 	.word	0x000000ff
        /*0a9c*/ 	.word	0x00028c88
        /*0aa0*/ 	.short	0x0100
        /*0aa2*/ 	.byte	0x06
	.zero		1


	//   ....[14]....
        /*0aa4*/ 	.word	0x00000700
        /*0aa8*/ 	.word	0x000000ff
        /*0aac*/ 	.word	0x00028c90
        /*0ab0*/ 	.short	0x0100
        /*0ab2*/ 	.byte	0x08
	.zero		1


	//   ....[15]....
        /*0ab4*/ 	.word	0x00000710
        /*0ab8*/ 	.word	0x000000ff
        /*0abc*/ 	.word	0x00028ca0
        /*0ac0*/ 	.short	0x0100
        /*0ac2*/ 	.byte	0x08
	.zero		1


	//   ....[16]....
        /*0ac4*/ 	.word	0x00000720
        /*0ac8*/ 	.word	0x000000ff
        /*0acc*/ 	.word	0x00028c98
        /*0ad0*/ 	.short	0x0100
        /*0ad2*/ 	.byte	0x08
	.zero		1


	//   ....[17]....
        /*0ad4*/ 	.word	0x00000730
        /*0ad8*/ 	.word	0x000000ff
        /*0adc*/ 	.word	0x00028ca8
        /*0ae0*/ 	.short	0x0100
        /*0ae2*/ 	.byte	0x08
	.zero		1


	//   ....[18]....
        /*0ae4*/ 	.word	0x00000860
        /*0ae8*/ 	.word	0x000000ff
        /*0aec*/ 	.word	0x00028cb0
        /*0af0*/ 	.short	0x0100
        /*0af2*/ 	.byte	0x08
	.zero		1


	//   ....[19]....
        /*0af4*/ 	.word	0x00000870
        /*0af8*/ 	.word	0x000000ff
        /*0afc*/ 	.word	0x00028cc0
        /*0b00*/ 	.short	0x0100
        /*0b02*/ 	.byte	0x08
	.zero		1


	//   ....[20]....
        /*0b04*/ 	.word	0x00000880
        /*0b08*/ 	.word	0x000000ff
        /*0b0c*/ 	.word	0x00028cb8
        /*0b10*/ 	.short	0x0100
        /*0b12*/ 	.byte	0x08
	.zero		1


	//   ....[21]....
        /*0b14*/ 	.word	0x00000890
        /*0b18*/ 	.word	0x000000ff
        /*0b1c*/ 	.word	0x00028cc8
        /*0b20*/ 	.short	0x0100
        /*0b22*/ 	.byte	0x08
	.zero		1


	//   ....[22]....
        /*0b24*/ 	.word	0x000029d0
        /*0b28*/ 	.word	0x00000040
        /*0b2c*/ 	.word	0x00028c90
        /*0b30*/ 	.short	0x010a
        /*0b32*/ 	.byte	0x3f
	.zero		1


	//   ....[23]....
        /*0b34*/ 	.word	0x00003490
        /*0b38*/ 	.word	0x00000040
        /*0b3c*/ 	.word	0x00028c90
        /*0b40*/ 	.short	0x010a
        /*0b42*/ 	.byte	0x3f
	.zero		1


	//   ....[24]....
        /*0b44*/ 	.word	0x00003d30
        /*0b48*/ 	.word	0x00000040
        /*0b4c*/ 	.word	0x00028c90
        /*0b50*/ 	.short	0x010a
        /*0b52*/ 	.byte	0x3f
	.zero		1


	//   ....[25]....
        /*0b54*/ 	.word	0x00004110
        /*0b58*/ 	.word	0x00000004
        /*0b5c*/ 	.word	0x00000000
        /*0b60*/ 	.short	0x0101
        /*0b62*/ 	.byte	0x3f
	.zero		1


	//   ....[26]....
        /*0b64*/ 	.word	0x00004150
        /*0b68*/ 	.word	0x00000040
        /*0b6c*/ 	.word	0x00028cb0
        /*0b70*/ 	.short	0x010a
        /*0b72*/ 	.byte	0x3f
	.zero		1


	//   ....[27]....
        /*0b74*/ 	.word	0x00004980
        /*0b78*/ 	.word	0x00000040
        /*0b7c*/ 	.word	0x00000000
        /*0b80*/ 	.short	0x0101
        /*0b82*/ 	.byte	0x3f
	.zero		1


	//   ....[28]....
        /*0b84*/ 	.word	0x000050c0
        /*0b88*/ 	.word	0x00000003
        /*0b8c*/ 	.word	0x00028c50
        /*0b90*/ 	.short	0x010a
        /*0b92*/ 	.byte	0x3f
	.zero		1


	//   ....[29]....
        /*0b94*/ 	.word	0x00005470
        /*0b98*/ 	.word	0x0000000a
        /*0b9c*/ 	.word	0x00000000
        /*0ba0*/ 	.short	0x0101
        /*0ba2*/ 	.byte	0x3f
	.zero		1


	//   ....[30]....
        /*0ba4*/ 	.word	0x00005da0
        /*0ba8*/ 	.word	0x00000003
        /*0bac*/ 	.word	0x00028c50
        /*0bb0*/ 	.short	0x010a
        /*0bb2*/ 	.byte	0x3f
	.zero		1


	//   ....[31]....
        /*0bb4*/ 	.word	0x00005df0
        /*0bb8*/ 	.word	0x00000003
        /*0bbc*/ 	.word	0x00028c50
        /*0bc0*/ 	.short	0x010a
        /*0bc2*/ 	.byte	0x3f
	.zero		1


	//   ....[32]....
        /*0bc4*/ 	.word	0x00006100
        /*0bc8*/ 	.word	0x0000000a
        /*0bcc*/ 	.word	0x00000000
        /*0bd0*/ 	.short	0x0101
        /*0bd2*/ 	.byte	0x3f
	.zero		1


	//   ....[33]....
        /*0bd4*/ 	.word	0x00006cf0
        /*0bd8*/ 	.word	0x00000002
        /*0bdc*/ 	.word	0x00028c00
        /*0be0*/ 	.short	0x010a
        /*0be2*/ 	.byte	0x3f
	.zero		1


	//   ....[34]....
        /*0be4*/ 	.word	0x00006d40
        /*0be8*/ 	.word	0x00000002
        /*0bec*/ 	.word	0x00028c00
        /*0bf0*/ 	.short	0x010a
        /*0bf2*/ 	.byte	0x3f
	.zero		1


	//   ....[35]....
        /*0bf4*/ 	.word	0x00007300
        /*0bf8*/ 	.word	0x00000002
        /*0bfc*/ 	.word	0x00028c00
        /*0c00*/ 	.short	0x010a
        /*0c02*/ 	.byte	0x3f
	.zero		1


	//   ....[36]....
        /*0c04*/ 	.word	0x00008270
        /*0c08*/ 	.word	0x00000002
        /*0c0c*/ 	.word	0x00028c00
        /*0c10*/ 	.short	0x010a
        /*0c12*/ 	.byte	0x3f
	.zero		1


	//   ....[37]....
        /*0c14*/ 	.word	0x000090d0
        /*0c18*/ 	.word	0x0000000c
        /*0c1c*/ 	.word	0x00028c30
        /*0c20*/ 	.short	0x010a
        /*0c22*/ 	.byte	0x3f
	.zero		1


	//   ....[38]....
        /*0c24*/ 	.word	0x00009180
        /*0c28*/ 	.word	0x0000000c
        /*0c2c*/ 	.word	0x00028c30
        /*0c30*/ 	.short	0x010a
        /*0c32*/ 	.byte	0x3f
	.zero		1


	//   ....[39]....
        /*0c34*/ 	.word	0x0000a210
        /*0c38*/ 	.word	0x00000000
        /*0c3c*/ 	.word	0x00000000
        /*0c40*/ 	.short	0x0101
        /*0c42*/ 	.byte	0x3f
	.zero		1


	//   ....[40]....
        /*0c44*/ 	.word	0x0000a620
        /*0c48*/ 	.word	0x0000000c
        /*0c4c*/ 	.word	0x00028c50
        /*0c50*/ 	.short	0x010a
        /*0c52*/ 	.byte	0x3f
	.zero		1


	//   ....[41]....
        /*0c54*/ 	.word	0x0000a6c0
        /*0c58*/ 	.word	0x0000000c
        /*0c5c*/ 	.word	0x00028c50
        /*0c60*/ 	.short	0x010a
        /*0c62*/ 	.byte	0x3f
	.zero		1


	//   ....[42]....
        /*0c64*/ 	.word	0x0000a9a0
        /*0c68*/ 	.word	0x0000000c
        /*0c6c*/ 	.word	0x00000000
        /*0c70*/ 	.short	0x0101
        /*0c72*/ 	.byte	0x3f
	.zero		1


	//   ....[43]....
        /*0c74*/ 	.word	0x0000aac0
        /*0c78*/ 	.word	0x0000000c
        /*0c7c*/ 	.word	0x00028c30
        /*0c80*/ 	.short	0x010a
        /*0c82*/ 	.byte	0x3f
	.zero		1


	//   ....[44]....
        /*0c84*/ 	.word	0x0000ab70
        /*0c88*/ 	.word	0x0000000c
        /*0c8c*/ 	.word	0x00028c30
        /*0c90*/ 	.short	0x010a
        /*0c92*/ 	.byte	0x3f
	.zero		1


	//   ....[45]....
        /*0c94*/ 	.word	0x0000b740
        /*0c98*/ 	.word	0x000000a6
        /*0c9c*/ 	.word	0x00000000
        /*0ca0*/ 	.short	0x0101
        /*0ca2*/ 	.byte	0x3f
	.zero		1


	//   ....[46]....
        /*0ca4*/ 	.word	0x0000c4f0
        /*0ca8*/ 	.word	0x0000000c
        /*0cac*/ 	.word	0x00028c50
        /*0cb0*/ 	.short	0x010a
        /*0cb2*/ 	.byte	0x3f
	.zero		1


	//   ....[47]....
        /*0cb4*/ 	.word	0x0000c540
        /*0cb8*/ 	.word	0x0000000c
        /*0cbc*/ 	.word	0x00028c50
        /*0cc0*/ 	.short	0x010a
        /*0cc2*/ 	.byte	0x3f
	.zero		1


	//   ....[48]....
        /*0cc4*/ 	.word	0x0000c850
        /*0cc8*/ 	.word	0x0000000c
        /*0ccc*/ 	.word	0x00000000
        /*0cd0*/ 	.short	0x0101
        /*0cd2*/ 	.byte	0x3f
	.zero		1


	//   ....[49]....
        /*0cd4*/ 	.word	0x0000f0f0
        /*0cd8*/ 	.word	0x00000000
        /*0cdc*/ 	.word	0x00000000
        /*0ce0*/ 	.short	0x0101
        /*0ce2*/ 	.byte	0x3f
	.zero		1


	//   ....[50]....
        /*0ce4*/ 	.word	0x000118b0
        /*0ce8*/ 	.word	0x00000017
        /*0cec*/ 	.word	0x00028c20
        /*0cf0*/ 	.short	0x010a
        /*0cf2*/ 	.byte	0x3f
	.zero		1


	//   ....[51]....
        /*0cf4*/ 	.word	0x00011940
        /*0cf8*/ 	.word	0x00000003
        /*0cfc*/ 	.word	0x00028ca0
        /*0d00*/ 	.short	0x010a
        /*0d02*/ 	.byte	0x3f
	.zero		1


	//   ....[52]....
        /*0d04*/ 	.word	0x00011b90
        /*0d08*/ 	.word	0x00000003
        /*0d0c*/ 	.word	0x00028cc0
        /*0d10*/ 	.short	0x010a
        /*0d12*/ 	.byte	0x3f
	.zero		1


	//   ....[53]....
        /*0d14*/ 	.word	0x00012560
        /*0d18*/ 	.word	0x00000006
        /*0d1c*/ 	.word	0x00028ca0
        /*0d20*/ 	.short	0x010a
        /*0d22*/ 	.byte	0x3f
	.zero		1


	//   ....[54]....
        /*0d24*/ 	.word	0x000127a0
        /*0d28*/ 	.word	0x00000006
        /*0d2c*/ 	.word	0x00028cc0
        /*0d30*/ 	.short	0x010a
        /*0d32*/ 	.byte	0x3f
	.zero		1


	//   ....[55]....
        /*0d34*/ 	.word	0x00013d70
        /*0d38*/ 	.word	0x0000001b
        /*0d3c*/ 	.word	0x00028c40
        /*0d40*/ 	.short	0x010a
        /*0d42*/ 	.byte	0x3f
	.zero		1


	//   ....[56]....
        /*0d44*/ 	.word	0x00014270
        /*0d48*/ 	.word	0x0000001b
        /*0d4c*/ 	.word	0x00028c30
        /*0d50*/ 	.short	0x0107
        /*0d52*/ 	.byte	0x3f
	.zero		1


	//   ....[57]....
        /*0d54*/ 	.word	0x00014340
        /*0d58*/ 	.word	0x0000001b
        /*0d5c*/ 	.word	0x00028c30
        /*0d60*/ 	.short	0x0101
        /*0d62*/ 	.byte	0x3f
	.zero		1


	//   ....[58]....
        /*0d64*/ 	.word	0x00014c40
        /*0d68*/ 	.word	0x00000017
        /*0d6c*/ 	.word	0x00028c00
        /*0d70*/ 	.short	0x0107
        /*0d72*/ 	.byte	0x3f
	.zero		1


	//   ....[59]....
        /*0d74*/ 	.word	0x00014d30
        /*0d78*/ 	.word	0x00000017
        /*0d7c*/ 	.word	0x00028c00
        /*0d80*/ 	.short	0x0101
        /*0d82*/ 	.byte	0x3f
	.zero		1


	//   ....[60]....
        /*0d84*/ 	.word	0x00014d50
        /*0d88*/ 	.word	0x00000017
        /*0d8c*/ 	.word	0x00028c20
        /*0d90*/ 	.short	0x010a
        /*0d92*/ 	.byte	0x3f
	.zero		1


	//   ....[61]....
        /*0d94*/ 	.word	0x00014de0
        /*0d98*/ 	.word	0x0000001b
        /*0d9c*/ 	.word	0x00028c60
        /*0da0*/ 	.short	0x010a
        /*0da2*/ 	.byte	0x3f
	.zero		1


	//   ....[62]....
        /*0da4*/ 	.word	0x00015720
        /*0da8*/ 	.word	0x0000001b
        /*0dac*/ 	.word	0x00028c50
        /*0db0*/ 	.short	0x0107
        /*0db2*/ 	.byte	0x3f
	.zero		1


	//   ....[63]....
        /*0db4*/ 	.word	0x000157f0
        /*0db8*/ 	.word	0x0000001b
        /*0dbc*/ 	.word	0x00028c50
        /*0dc0*/ 	.short	0x0101
        /*0dc2*/ 	.byte	0x3f
	.zero		1


	//   ....[64]....
        /*0dc4*/ 	.word	0x00015b90
        /*0dc8*/ 	.word	0x00000006
        /*0dcc*/ 	.word	0x00028c40
        /*0dd0*/ 	.short	0x010a
        /*0dd2*/ 	.byte	0x3f
	.zero		1


	//   ....[65]....
        /*0dd4*/ 	.word	0x00015ed0
        /*0dd8*/ 	.word	0x00000006
        /*0ddc*/ 	.word	0x00028c30
        /*0de0*/ 	.short	0x0107
        /*0de2*/ 	.byte	0x3f
	.zero		1


	//   ....[66]....
        /*0de4*/ 	.word	0x00015f90
        /*0de8*/ 	.word	0x00000006
        /*0dec*/ 	.word	0x00028c30
        /*0df0*/ 	.short	0x0101
        /*0df2*/ 	.byte	0x3f
	.zero		1


	//   ....[67]....
        /*0df4*/ 	.word	0x00015fc0
        /*0df8*/ 	.word	0x00000006
        /*0dfc*/ 	.word	0x00028c60
        /*0e00*/ 	.short	0x010a
        /*0e02*/ 	.byte	0x3f
	.zero		1


	//   ....[68]....
        /*0e04*/ 	.word	0x00016690
        /*0e08*/ 	.word	0x00000006
        /*0e0c*/ 	.word	0x00028c50
        /*0e10*/ 	.short	0x0107
        /*0e12*/ 	.byte	0x3f
	.zero		1


	//   ....[69]....
        /*0e14*/ 	.word	0x00016750
        /*0e18*/ 	.word	0x00000006
        /*0e1c*/ 	.word	0x00028c50
        /*0e20*/ 	.short	0x0101
        /*0e22*/ 	.byte	0x3f
	.zero		1


	//   ....[70]....
        /*0e24*/ 	.word	0x00017390
        /*0e28*/ 	.word	0x00000004
        /*0e2c*/ 	.word	0x00028c20
        /*0e30*/ 	.short	0x010a
        /*0e32*/ 	.byte	0x3f
	.zero		1


	//   ....[71]....
        /*0e34*/ 	.word	0x000174f0
        /*0e38*/ 	.word	0x00000005
        /*0e3c*/ 	.word	0x00028c40
        /*0e40*/ 	.short	0x010a
        /*0e42*/ 	.byte	0x3f
	.zero		1


	//   ....[72]....
        /*0e44*/ 	.word	0x00017590
        /*0e48*/ 	.word	0x00000019
        /*0e4c*/ 	.word	0x00028c40
        /*0e50*/ 	.short	0x010a
        /*0e52*/ 	.byte	0x3f
	.zero		1


	//   ....[73]....
        /*0e54*/ 	.word	0x000175d0
        /*0e58*/ 	.word	0x00000005
        /*0e5c*/ 	.word	0x00028c60
        /*0e60*/ 	.short	0x010a
        /*0e62*/ 	.byte	0x3f
	.zero		1


	//   ....[74]....
        /*0e64*/ 	.word	0x00017610
        /*0e68*/ 	.word	0x00000019
        /*0e6c*/ 	.word	0x00028c60
        /*0e70*/ 	.short	0x010a
        /*0e72*/ 	.byte	0x3f
	.zero		1


	//   ....[75]....
        /*0e74*/ 	.word	0x00017670
        /*0e78*/ 	.word	0x00000040
        /*0e7c*/ 	.word	0x00028c90
        /*0e80*/ 	.short	0x010a
        /*0e82*/ 	.byte	0x3f
	.zero		1


	//   ....[76]....
        /*0e84*/ 	.word	0x000177e0
        /*0e88*/ 	.word	0x00000040
        /*0e8c*/ 	.word	0x00028c90
        /*0e90*/ 	.short	0x010a
        /*0e92*/ 	.byte	0x3f
	.zero		1


	//   ....[77]....
        /*0e94*/ 	.word	0x00017960
        /*0e98*/ 	.word	0x00000040
        /*0e9c*/ 	.word	0x00028c90
        /*0ea0*/ 	.short	0x010a
        /*0ea2*/ 	.byte	0x3f
	.zero		1


	//   ....[78]....
        /*0ea4*/ 	.word	0x00017ac0
        /*0ea8*/ 	.word	0x00000040
        /*0eac*/ 	.word	0x00028cb0
        /*0eb0*/ 	.short	0x010a
        /*0eb2*/ 	.byte	0x3f
	.zero		1


	//   ....[79]....
        /*0eb4*/ 	.word	0x00017b10
        /*0eb8*/ 	.word	0x00000003
        /*0ebc*/ 	.word	0x00028c50
        /*0ec0*/ 	.short	0x010a
        /*0ec2*/ 	.byte	0x3f
	.zero		1


	//   ....[80]....
        /*0ec4*/ 	.word	0x00017b60
        /*0ec8*/ 	.word	0x00000003
        /*0ecc*/ 	.word	0x00028c50
        /*0ed0*/ 	.short	0x010a
        /*0ed2*/ 	.byte	0x3f
	.zero		1


	//   ....[81]....
        /*0ed4*/ 	.word	0x00017d70
        /*0ed8*/ 	.word	0x00000002
        /*0edc*/ 	.word	0x00028c00
        /*0ee0*/ 	.short	0x010a
        /*0ee2*/ 	.byte	0x3f
	.zero		1


	//   ....[82]....
        /*0ee4*/ 	.word	0x00017f80
        /*0ee8*/ 	.word	0x00000002
        /*0eec*/ 	.word	0x00028c00
        /*0ef0*/ 	.short	0x010a
        /*0ef2*/ 	.byte	0x3f
	.zero		1


	//   ....[83]....
        /*0ef4*/ 	.word	0x00017fd0
        /*0ef8*/ 	.word	0x0000000c
        /*0efc*/ 	.word	0x00028c30
        /*0f00*/ 	.short	0x010a
        /*0f02*/ 	.byte	0x3f
	.zero		1


	//   ....[84]....
        /*0f04*/ 	.word	0x00018020
        /*0f08*/ 	.word	0x0000000c
        /*0f0c*/ 	.word	0x00028c50
        /*0f10*/ 	.short	0x010a
        /*0f12*/ 	.byte	0x3f
	.zero		1


	//   ....[85]....
        /*0f14*/ 	.word	0x00018070
        /*0f18*/ 	.word	0x0000000c
        /*0f1c*/ 	.word	0x00028c30
        /*0f20*/ 	.short	0x010a
        /*0f22*/ 	.byte	0x3f
	.zero		1


	//   ....[86]....
        /*0f24*/ 	.word	0x000180c0
        /*0f28*/ 	.word	0x0000000c
        /*0f2c*/ 	.word	0x00028c50
        /*0f30*/ 	.short	0x010a
        /*0f32*/ 	.byte	0x3f
	.zero		1


	//   ....[87]....
        /*0f34*/ 	.word	0x00018260
        /*0f38*/ 	.word	0x00000017
        /*0f3c*/ 	.word	0x00028c20
        /*0f40*/ 	.short	0x010a
        /*0f42*/ 	.byte	0x3f
	.zero		1


	//   ....[88]....
        /*0f44*/ 	.word	0x000182b0
        /*0f48*/ 	.word	0x00000003
        /*0f4c*/ 	.word	0x00028ca0
        /*0f50*/ 	.short	0x010a
        /*0f52*/ 	.byte	0x3f
	.zero		1


	//   ....[89]....
        /*0f54*/ 	.word	0x00018300
        /*0f58*/ 	.word	0x00000003
        /*0f5c*/ 	.word	0x00028cc0
        /*0f60*/ 	.short	0x010a
        /*0f62*/ 	.byte	0x3f
	.zero		1


	//   ....[90]....
        /*0f64*/ 	.word	0x00018350
        /*0f68*/ 	.word	0x00000006
        /*0f6c*/ 	.word	0x00028ca0
        /*0f70*/ 	.short	0x010a
        /*0f72*/ 	.byte	0x3f
	.zero		1


	//   ....[91]....
        /*0f74*/ 	.word	0x000183a0
        /*0f78*/ 	.word	0x00000006
        /*0f7c*/ 	.word	0x00028cc0
        /*0f80*/ 	.short	0x010a
        /*0f82*/ 	.byte	0x3f
	.zero		1


	//   ....[92]....
        /*0f84*/ 	.word	0x000184c0
        /*0f88*/ 	.word	0x0000001b
        /*0f8c*/ 	.word	0x00028c40
        /*0f90*/ 	.short	0x010a
        /*0f92*/ 	.byte	0x3f
	.zero		1


	//   ....[93]....
        /*0f94*/ 	.word	0x00018f60
        /*0f98*/ 	.word	0x00000017
        /*0f9c*/ 	.word	0x00028c20
        /*0fa0*/ 	.short	0x010a
        /*0fa2*/ 	.byte	0x3f
	.zero		1


	//   ....[94]....
        /*0fa4*/ 	.word	0x00018fb0
        /*0fa8*/ 	.word	0x0000001b
        /*0fac*/ 	.word	0x00028c60
        /*0fb0*/ 	.short	0x010a
        /*0fb2*/ 	.byte	0x3f
	.zero		1


	//   ....[95]....
        /*0fb4*/ 	.word	0x000198b0
        /*0fb8*/ 	.word	0x00000006
        /*0fbc*/ 	.word	0x00028c40
        /*0fc0*/ 	.short	0x010a
        /*0fc2*/ 	.byte	0x3f
	.zero		1


	//   ....[96]....
        /*0fc4*/ 	.word	0x00019d70
        /*0fc8*/ 	.word	0x00000006
        /*0fcc*/ 	.word	0x00028c60
        /*0fd0*/ 	.short	0x010a
        /*0fd2*/ 	.byte	0x3f
	.zero		1


	//   ....[97]....
        /*0fd4*/ 	.word	0x0001ae60
        /*0fd8*/ 	.word	0x00000004
        /*0fdc*/ 	.word	0x00028c20
        /*0fe0*/ 	.short	0x010a
        /*0fe2*/ 	.byte	0x3f
	.zero		1


	//   ....[98]....
        /*0fe4*/ 	.word	0x0001b000
        /*0fe8*/ 	.word	0x00000005
        /*0fec*/ 	.word	0x00028c40
        /*0ff0*/ 	.short	0x010a
        /*0ff2*/ 	.byte	0x3f
	.zero		1


	//   ....[99]....
        /*0ff4*/ 	.word	0x0001b050
        /*0ff8*/ 	.word	0x00000019
        /*0ffc*/ 	.word	0x00028c40
        /*1000*/ 	.short	0x010a
        /*1002*/ 	.byte	0x3f
	.zero		1


	//   ....[100]....
        /*1004*/ 	.word	0x0001b0a0
        /*1008*/ 	.word	0x00000005
        /*100c*/ 	.word	0x00028c60
        /*1010*/ 	.short	0x010a
        /*1012*/ 	.byte	0x3f
	.zero		1


	//----- nvinfo : EIATTR_NUM_MBARRIERS
	.align		4
.L_688:
        /*1014*/ 	.byte	0x03, 0x38
        /*1016*/ 	.short	0x0016


	//----- nvinfo : EIATTR_EXIT_INSTR_OFFSETS
	.align		4
        /*1018*/ 	.byte	0x04, 0x1c
        /*101a*/ 	.short	(.L_690 - .L_689)


	//   ....[0]....
.L_689:
        /*101c*/ 	.word	0x00017660


	//----- nvinfo : EIATTR_MAX_THREADS
	.align		4
.L_690:
        /*1020*/ 	.byte	0x04, 0x05
        /*1022*/ 	.short	(.L_692 - .L_691)
.L_691:
        /*1024*/ 	.word	0x00000180
        /*1028*/ 	.word	0x00000001
        /*102c*/ 	.word	0x00000001


	//----- nvinfo : EIATTR_CRS_STACK_SIZE
	.align		4
.L_692:
        /*1030*/ 	.byte	0x04, 0x1e
        /*1032*/ 	.short	(.L_694 - .L_693)
.L_693:
        /*1034*/ 	.word	0x00000000


	//----- nvinfo : EIATTR_CBANK_PARAM_SIZE
	.align		4
.L_694:
        /*1038*/ 	.byte	0x03, 0x19
        /*103a*/ 	.short	0x0af0


	//----- nvinfo : EIATTR_PARAM_CBANK
	.align		4
        /*103c*/ 	.byte	0x04, 0x0a
        /*103e*/ 	.short	(.L_696 - .L_695)
	.align		4
.L_695:
        /*1040*/ 	.word	index@(.nv.constant0._ZN7cutlass13device_kernelIN5flash11enable_sm90INS1_16FlashAttnFwdSm90INS1_25CollectiveMainloopFwdSm90ILi2EN4cute5tupleIJNS5_1CILi1EEES8_S8_EEENS6_IJNS7_ILi64EEESA_SA_EEELi512ENS_10bfloat16_tEfNS_4arch4Sm90ELb0ELb0ELb1ELb1ELb1ELb1ELb0ELb0ELb0ELb1ELb0ELb0EEENS1_21CollectiveEpilogueFwdINS6_IJSA_NS7_ILi512EEESA_EEES9_SC_SE_Li256ELb1ELb1ELb0ELb0EEENS1_36VarlenDynamicPersistentTileSchedulerILi64ELi64ELi256ELi128ELb0ELb1ELb1ELb0ELb1ELb1EEEEEEEEEvNT_6ParamsE)
        /*1044*/ 	.short	0x0210
        /*1046*/ 	.short	0x0af0


	//----- nvinfo : EIATTR_SW_WAR
	.align		4
.L_696:
        /*1048*/ 	.byte	0x04, 0x36
        /*104a*/ 	.short	(.L_698 - .L_697)
.L_697:
        /*104c*/ 	.word	0x00000008
.L_698:


//--------------------- .nv.info._ZN7cutlass13device_kernelIN5flash11enable_sm90INS1_16FlashAttnFwdSm90INS1_25CollectiveMainloopFwdSm90ILi2EN4cute5tupleIJNS5_1CILi1EEES8_S8_EEENS6_IJNS7_ILi64EEESA_SA_EEELi512ENS_10bfloat16_tEfNS_4arch4Sm90ELb0ELb0ELb1ELb1ELb1ELb0ELb1ELb0ELb0ELb1ELb0ELb0EEENS1_21CollectiveEpilogueFwdINS6_IJSA_NS7_ILi512EEESA_EEES9_SC_SE_Li256ELb1ELb1ELb0ELb0EEENS1_36VarlenDynamicPersistentTileSchedulerILi64ELi64ELi256ELi128ELb0ELb1ELb1ELb0ELb1ELb1EEEEEEEEEvNT_6ParamsE --------------------------
	.section	.nv.info._ZN7cutlass13device_kernelIN5flash11enable_sm90INS1_16FlashAttnFwdSm90INS1_25CollectiveMainloopFwdSm90ILi2EN4cute5tupleIJNS5_1CILi1EEES8_S8_EEENS6_IJNS7_ILi64EEESA_SA_EEELi512ENS_10bfloat16_tEfNS_4arch4Sm90ELb0ELb0ELb1ELb1ELb1ELb0ELb1ELb0ELb0ELb1ELb0ELb0EEENS1_21CollectiveEpilogueFwdINS6_IJSA_NS7_ILi512EEESA_EEES9_SC_SE_Li256ELb1ELb1ELb0ELb0EEENS1_36VarlenDynamicPersistentTileSchedulerILi64ELi64ELi256ELi128ELb0ELb1ELb1ELb0ELb1ELb1EEEEEEEEEvNT_6ParamsE,"",@"SHT_CUDA_INFO"
	.sectionflags	@""
	.align	4


	//----- nvinfo : EIATTR_CUDA_API_VERSION
	.align		4
        /*0000*/ 	.byte	0x04, 0x37
        /*0002*/ 	.short	(.L_700 - .L_699)
.L_699:
        /*0004*/ 	.word	0x00000082


	//----- nvinfo : EIATTR_KPARAM_INFO
	.align		4
.L_700:
        /*0008*/ 	.byte	0x04, 0x17
        /*000a*/ 	.short	(.L_702 - .L_701)
.L_701:
        /*000c*/ 	.word	0x00000000
        /*0010*/ 	.short	0x0000
        /*0012*/ 	.short	0x0070
        /*0014*/ 	.byte	0x00, 0xf0, 0x01, 0x2e


	//----- nvinfo : EIATTR_SPARSE_MMA_MASK
	.align		4
.L_702:
        /*0018*/ 	.byte	0x03, 0x50
        /*001a*/ 	.short	0x0000


	//----- nvinfo : EIATTR_MAXREG_COUNT
	.align		4
        /*001c*/ 	.byte	0x03, 0x1b
        /*001e*/ 	.short	0x00a8


	//----- nvinfo : EIATTR_NUM_BARRIERS
	.align		4
        /*0020*/ 	.byte	0x02, 0x4c
        /*0022*/ 	.byte	0x10
	.zero		1


	//----- nvinfo : EIATTR_EXTERNS
	.align		4
        /*0024*/ 	.byte	0x04, 0x0f
        /*0026*/ 	.short	(.L_704 - .L_703)


	//   ....[0]....
	.align		4
.L_703:
        /*0028*/ 	.word	index@(__assertfail)


	//----- nvinfo : EIATTR_ANNOTATIONS
	.align		4
.L_704:
        /*002c*/ 	.byte	0x04, 0x55
        /*002e*/ 	.short	(.L_706 - .L_705)


	//   ....[0]....
.L_705:
        /* <DEDUP_REMOVED lines=18> */


	//----- nvinfo : EIATTR_MERCURY_ISA_VERSION
	.align		4
.L_706:
        /*0140*/ 	.byte	0x03, 0x5f
        /*0142*/ 	.short	0x0101


	//----- nvinfo : EIATTR_UNUSED_LOAD_BYTE_OFFSET
	.align		4
        /*0144*/ 	.byte	0x04, 0x44
        /*0146*/ 	.short	(.L_708 - .L_707)


	//   ....[0]....
.L_707:
        /*0148*/ 	.word	0x00000970
        /*014c*/ 	.word	0x0000fff0


	//   ....[1]....
        /*0150*/ 	.word	0x000092e0
        /*0154*/ 	.word	0x0000fff0


	//----- nvinfo : EIATTR_INT_WARP_WIDE_INSTR_OFFSETS
	.align		4
.L_708:
        /*0158*/ 	.byte	0x04, 0x31
        /*015a*/ 	.short	(.L_710 - .L_709)


	//   ....[0]....
.L_709:
        /*015c*/ 	.word	0x000000c0


	//   ....[1]....
        /*0160*/ 	.word	0x000000d0


	//   ....[2]....
        /*0164*/ 	.word	0x000000e0


	//   ....[3]....
        /*0168*/ 	.word	0x00000180


	//   ....[4]....
        /*016c*/ 	.word	0x0000d140


	//   ....[5]....
        /*0170*/ 	.word	0x0000d1d0


	//   ....[6]....
        /*0174*/ 	.word	0x00011530


	//   ....[7]....
        /*0178*/ 	.word	0x000115c0


	//----- nvinfo : EIATTR_COOP_GROUP_MASK_REGIDS
	.align		4
.L_710:
        /*017c*/ 	.byte	0x04, 0x29
        /*017e*/ 	.short	(.L_712 - .L_711)


	//   ....[0]....
.L_711:
        /*0180*/ 	.word	0xffffffff


	//   ....[1]....
        /*0184*/ 	.word	0xffffffff


	//   ....[2]....
        /*0188*/ 	.word	0xffffffff


	//   ....[3]....
        /*018c*/ 	.word	0xffffffff


	//   ....[4]....
        /*0190*/ 	.word	0xffffffff


	//   ....[5]....
        /*0194*/ 	.word	0xffffffff


	//   ....[6]....
        /*0198*/ 	.word	0xffffffff


	//   ....[7]....
        /*019c*/ 	.word	0xffffffff


	//   ....[8]....
        /*01a0*/ 	.word	0xffffffff


	//   ....[9]....
        /*01a4*/ 	.word	0xffffffff


	//   ....[10]....
        /*01a8*/ 	.word	0xffffffff


	//   ....[11]....
        /*01ac*/ 	.word	0xffffffff


	//   ....[12]....
        /*01b0*/ 	.word	0xffffffff


	//   ....[13]....
        /*01b4*/ 	.word	0xffffffff


	//   ....[14]....
        /*01b8*/ 	.word	0xffffffff


	//   ....[15]....
        /*01bc*/ 	.word	0xffffffff


	//   ....[16]....
        /*01c0*/ 	.word	0xffffffff


	//   ....[17]....
        /*01c4*/ 	.word	0xffffffff


	//   ....[18]....
        /*01c8*/ 	.word	0xffffffff


	//   ....[19]....
        /*01cc*/ 	.word	0xffffffff


	//   ....[20]....
        /*01d0*/ 	.word	0xffffffff


	//   ....[21]....
        /*01d4*/ 	.word	0xffffffff


	//   ....[22]....
        /*01d8*/ 	.word	0xffffffff


	//   ....[23]....
        /*01dc*/ 	.word	0xffffffff


	//   ....[24]....
        /*01e0*/ 	.word	0xffffffff


	//   ....[25]....
        /*01e4*/ 	.word	0xffffffff


	//   ....[26]....
        /*01e8*/ 	.word	0xffffffff


	//   ....[27]....
        /*01ec*/ 	.word	0xffffffff


	//   ....[28]....
        /*01f0*/ 	.word	0xffffffff


	//   ....[29]....
        /*01f4*/ 	.word	0xffffffff


	//   ....[30]....
        /*01f8*/ 	.word	0xffffffff


	//   ....[31]....
        /*01fc*/ 	.word	0xffffffff


	//   ....[32]....
        /*0200*/ 	.word	0xffffffff


	//   ....[33]....
        /*0204*/ 	.word	0xffffffff


	//   ....[34]....
        /*0208*/ 	.word	0xffffffff


	//   ....[35]....
        /*020c*/ 	.word	0xffffffff


	//   ....[36]....
        /*0210*/ 	.word	0xffffffff


	//   ....[37]....
        /*0214*/ 	.word	0xffffffff


	//   ....[38]....
        /*0218*/ 	.word	0xffffffff


	//   ....[39]....
        /*021c*/ 	.word	0xffffffff


	//   ....[40]....
        /*0220*/ 	.word	0xffffffff


	//   ....[41]....
        /*0224*/ 	.word	0xffffffff


	//   ....[42]....
        /*0228*/ 	.word	0xffffffff


	//   ....[43]....
        /*022c*/ 	.word	0xffffffff


	//   ....[44]....
        /*0230*/ 	.word	0xffffffff


	//   ....[45]....
        /*0234*/ 	.word	0xffffffff


	//   ....[46]....
        /*0238*/ 	.word	0xffffffff


	//   ....[47]....
        /*023c*/ 	.word	0xffffffff


	//   ....[48]....
        /*0240*/ 	.word	0xffffffff


	//   ....[49]....
        /*0244*/ 	.word	0xffffffff


	//   ....[50]....
        /*0248*/ 	.word	0xffffffff


	//   ....[51]....
        /*024c*/ 	.word	0xffffffff


	//   ....[52]....
        /*0250*/ 	.word	0xffffffff


	//   ....[53]....
        /*0254*/ 	.word	0xffffffff


	//   ....[54]....
        /*0258*/ 	.word	0xffffffff


	//   ....[55]....
        /*025c*/ 	.word	0xffffffff


	//   ....[56]....
        /*0260*/ 	.word	0xffffffff


	//   ....[57]....
        /*0264*/ 	.word	0xffffffff


	//   ....[58]....
        /*0268*/ 	.word	0xffffffff


	//   ....[59]....
        /*026c*/ 	.word	0xffffffff


	//   ....[60]....
        /*0270*/ 	.word	0xffffffff


	//   ....[61]....
        /*0274*/ 	.word	0xffffffff


	//   ....[62]....
        /*0278*/ 	.word	0xffffffff


	//   ....[63]....
        /*027c*/ 	.word	0xffffffff


	//   ....[64]....
        /*0280*/ 	.word	0xffffffff


	//   ....[65]....
        /*0284*/ 	.word	0xffffffff


	//   ....[66]....
        /*0288*/ 	.word	0xffffffff


	//   ....[67]....
        /*028c*/ 	.word	0xffffffff


	//   ....[68]....
        /*0290*/ 	.word	0xffffffff


	//   ....[69]....
        /*0294*/ 	.word	0xffffffff


	//   ....[70]....
        /*0298*/ 	.word	0xffffffff


	//   ....[71]....
        /*029c*/ 	.word	0xffffffff


	//   ....[72]....
        /*02a0*/ 	.word	0xffffffff


	//   ....[73]....
        /*02a4*/ 	.word	0xffffffff


	//   ....[74]....
        /*02a8*/ 	.word	0xffffffff


	//   ....[75]....
        /*02ac*/ 	.word	0xffffffff


	//   ....[76]....
        /*02b0*/ 	.word	0xffffffff


	//   ....[77]....
        /*02b4*/ 	.word	0xffffffff


	//   ....[78]....
        /*02b8*/ 	.word	0xffffffff


	//   ....[79]....
        /*02bc*/ 	.word	0xffffffff


	//   ....[80]....
        /*02c0*/ 	.word	0xffffffff


	//   ....[81]....
        /*02c4*/ 	.word	0xffffffff


	//   ....[82]....
        /*02c8*/ 	.word	0xffffffff


	//   ....[83]....
        /*02cc*/ 	.word	0xffffffff


	//   ....[84]....
        /*02d0*/ 	.word	0xffffffff


	//   ....[85]....
        /*02d4*/ 	.word	0xffffffff


	//   ....[86]....
        /*02d8*/ 	.word	0xffffffff


	//   ....[87]....
        /*02dc*/ 	.word	0xffffffff


	//   ....[88]....
        /*02e0*/ 	.word	0xffffffff


	//   ....[89]....
        /*02e4*/ 	.word	0xffffffff


	//   ....[90]....
        /*02e8*/ 	.word	0xffffffff


	//   ....[91]....
        /*02ec*/ 	.word	0xffffffff


	//   ....[92]....
        /*02f0*/ 	.word	0xffffffff


	//   ....[93]....
        /*02f4*/ 	.word	0xffffffff


	//   ....[94]....
        /*02f8*/ 	.word	0xffffffff


	//   ....[95]....
        /*02fc*/ 	.word	0xffffffff


	//   ....[96]....
        /*0300*/ 	.word	0xffffffff


	//   ....[97]....
        /*0304*/ 	.word	0xffffffff


	//   ....[98]....
        /*0308*/ 	.word	0xffffffff


	//   ....[99]....
        /*030c*/ 	.word	0xffffffff


	//   ....[100]....
        /*0310*/ 	.word	0xffffffff


	//   ....[101]....
        /*0314*/ 	.word	0xffffffff


	//   ....[102]....
        /*0318*/ 	.word	0xffffffff


	//   ....[103]....
        /*031c*/ 	.word	0xffffffff


	//   ....[104]....
        /*0320*/ 	.word	0xffffffff


	//   ....[105]....
        /*0324*/ 	.word	0xffffffff


	//   ....[106]....
        /*0328*/ 	.word	0xffffffff


	//   ....[107]....
        /*032c*/ 	.word	0xffffffff


	//   ....[108]....
        /*0330*/ 	.word	0xffffffff


	//   ....[109]....
        /*0334*/ 	.word	0xffffffff


	//   ....[110]....
        /*0338*/ 	.word	0xffffffff


	//   ....[111]....
        /*033c*/ 	.word	0xffffffff


	//   ....[112]....
        /*0340*/ 	.word	0xffffffff


	//   ....[113]....
        /*0344*/ 	.word	0xffffffff


	//   ....[114]....
        /*0348*/ 	.word	0xffffffff


	//   ....[115]....
        /*034c*/ 	.word	0xffffffff


	//   ....[116]....
        /*0350*/ 	.word	0xffffffff


	//   ....[117]....
        /*0354*/ 	.word	0xffffffff


	//   ....[118]....
        /*0358*/ 	.word	0xffffffff


	//   ....[119]....
        /*035c*/ 	.word	0x0500000f


	//   ....[120]....
        /*0360*/ 	.word	0x0500000f


	//   ....[121]....
        /*0364*/ 	.word	0x0500000f


	//   ....[122]....
        /*0368*/ 	.word	0x0500000f


	//   ....[123]....
        /*036c*/ 	.word	0x0500000f


	//   ....[124]....
        /*0370*/ 	.word	0x0500000f


	//   ....[125]....
        /*0374*/ 	.word	0x0500000f


	//   ....[126]....
        /*0378*/ 	.word	0x0500000f


	//   ....[127]....
        /*037c*/ 	.word	0x0500000f


	//   ....[128]....
        /*0380*/ 	.word	0x0500000f


	//   ....[129]....
        /*0384*/ 	.word	0x0500000f


	//   ....[130]....
        /*0388*/ 	.word	0x0500000f


	//   ....[131]....
        /*038c*/ 	.word	0x0500000f


	//   ....[132]....
        /*0390*/ 	.word	0x0500000f


	//   ....[133]....
        /*0394*/ 	.word	0x0500000f


	//   ....[134]....
        /*0398*/ 	.word	0x0500000f


	//   ....[135]....
        /*039c*/ 	.word	0x0500000f


	//   ....[136]....
        /*03a0*/ 	.word	0x0500000f


	//   ....[137]....
        /*03a4*/ 	.word	0x0500000f


	//   ....[138]....
        /*03a8*/ 	.word	0x0500000f


	//   ....[139]....
        /*03ac*/ 	.word	0x0500000f


	//   ....[140]....
        /*03b0*/ 	.word	0x0500000f


	//   ....[141]....
        /*03b4*/ 	.word	0x0500000f


	//   ....[142]....
        /*03b8*/ 	.word	0x0500000f


	//   ....[143]....
        /*03bc*/ 	.word	0x0500000f


	//   ....[144]....
        /*03c0*/ 	.word	0x0500000f


	//   ....[145]....
        /*03c4*/ 	.word	0x0500000f


	//   ....[146]....
        /*03c8*/ 	.word	0x0500000f


	//   ....[147]....
        /*03cc*/ 	.word	0x0500000f


	//   ....[148]....
        /*03d0*/ 	.word	0x0500000f


	//   ....[149]....
        /*03d4*/ 	.word	0x0500000f


	//   ....[150]....
        /*03d8*/ 	.word	0x0500000f


	//   ....[151]....
        /*03dc*/ 	.word	0x0500000f


	//   ....[152]....
        /*03e0*/ 	.word	0x0500000f


	//   ....[153]....
        /*03e4*/ 	.word	0x0500000f


	//   ....[154]....
        /*03e8*/ 	.word	0x0500000f


	//   ....[155]....
        /*03ec*/ 	.word	0x0500000f


	//   ....[156]....
        /*03f0*/ 	.word	0x0500000f


	//   ....[157]....
        /*03f4*/ 	.word	0x0500000f


	//   ....[158]....
        /*03f8*/ 	.word	0x0500000f


	//   ....[159]....
        /*03fc*/ 	.word	0x0500000f


	//   ....[160]....
        /*0400*/ 	.word	0x0500000f


	//   ....[161]....
        /*0404*/ 	.word	0x0500000f


	//   ....[162]....
        /*0408*/ 	.word	0x0500000f


	//   ....[163]....
        /*040c*/ 	.word	0x0500000f


	//   ....[164]....
        /*0410*/ 	.word	0x0500000f


	//   ....[165]....
        /*0414*/ 	.word	0x0500000f


	//   ....[166]....
        /*0418*/ 	.word	0x0500000f


	//   ....[167]....
        /*041c*/ 	.word	0x0500000f


	//   ....[168]....
        /*0420*/ 	.word	0x0500000f


	//   ....[169]....
        /*0424*/ 	.word	0x0500000f


	//   ....[170]....
        /*0428*/ 	.word	0x0500000f


	//   ....[171]....
        /*042c*/ 	.word	0x0500000f


	//   ....[172]....
        /*0430*/ 	.word	0x0500000f


	//   ....[173]....
        /*0434*/ 	.word	0x0500000f


	//   ....[174]....
        /*0438*/ 	.word	0x0500000f


	//   ....[175]....
        /*043c*/ 	.word	0x0500000f


	//   ....[176]....
        /*0440*/ 	.word	0x0500000f


	//   ....[177]....
        /*0444*/ 	.word	0x0500000f


	//   ....[178]....
        /*0448*/ 	.word	0x0500000f


	//   ....[179]....
        /*044c*/ 	.word	0x0500000f


	//   ....[180]....
        /*0450*/ 	.word	0x0500000f


	//   ....[181]....
        /*0454*/ 	.word	0x0500000f


	//   ....[182]....
        /*0458*/ 	.word	0x0500000f


	//   ....[183]....
        /*045c*/ 	.word	0x0500000f


	//   ....[184]....
        /*0460*/ 	.word	0x0500000f


	//   ....[185]....
        /*0464*/ 	.word	0x0500000f


	//----- nvinfo : EIATTR_COOP_GROUP_INSTR_OFFSETS
	.align		4
.L_712:
        /*0468*/ 	.byte	0x04, 0x28
        /*046a*/ 	.short	(.L_714 - .L_713)


	//   ....[0]....
.L_713:
        /*046c*/ 	.word	0x00000080


	//   ....[1]....
        /*0470*/ 	.word	0x00000090


	//   ....[2]....
        /*0474*/ 	.word	0x000002b0


	//   ....[3]....
        /*0478*/ 	.word	0x00000410


	//   ....[4]....
        /*047c*/ 	.word	0x00000530


	//   ....[5]....
        /*0480*/ 	.word	0x00000690


	//   ....[6]....
        /*0484*/ 	.word	0x000016d0


	//   ....[7]....
        /*0488*/ 	.word	0x00002e30


	//   ....[8]....
        /*048c*/ 	.word	0x000035a0


	//   ....[9]....
        /*0490*/ 	.word	0x00004dd0


	//   ....[10]....
        /*0494*/ 	.word	0x00004e60


	//   ....[11]....
        /*0498*/ 	.word	0x00005060


	//   ....[12]....
        /*049c*/ 	.word	0x00005100


	//   ....[13]....
        /*04a0*/ 	.word	0x000058c0


	//   ....[14]....
        /*04a4*/ 	.word	0x00005e00


	//   ....[15]....
        /*04a8*/ 	.word	0x00007300


	//   ....[16]....
        /*04ac*/ 	.word	0x00007370


	//   ....[17]....
        /*04b0*/ 	.word	0x00007650


	//   ....[18]....
        /*04b4*/ 	.word	0x00007810


	//   ....[19]....
        /*04b8*/ 	.word	0x00008730


	//   ....[20]....
        /*04bc*/ 	.word	0x000087e0


	//   ....[21]....
        /*04c0*/ 	.word	0x00008810


	//   ....[22]....
        /*04c4*/ 	.word	0x00008890


	//   ....[23]....
        /*04c8*/ 	.word	0x000088c0


	//   ....[24]....
        /*04cc*/ 	.word	0x0000a2d0


	//   ....[25]....
        /*04d0*/ 	.word	0x0000a780


	//   ....[26]....
        /*04d4*/ 	.word	0x0000a7b0


	//   ....[27]....
        /*04d8*/ 	.word	0x0000a7d0


	//   ....[28]....
        /*04dc*/ 	.word	0x0000a800


	//   ....[29]....
        /*04e0*/ 	.word	0x0000ae90


	//   ....[30]....
        /*04e4*/ 	.word	0x0000aea0


	//   ....[31]....
        /*04e8*/ 	.word	0x0000b0d0


	//   ....[32]....
        /*04ec*/ 	.word	0x0000b0f0


	//   ....[33]....
        /*04f0*/ 	.word	0x0000bc20


	//   ....[34]....
        /*04f4*/ 	.word	0x0000bc50


	//   ....[35]....
        /*04f8*/ 	.word	0x0000be90


	//   ....[36]....
        /*04fc*/ 	.word	0x0000beb0


	//   ....[37]....
        /*0500*/ 	.word	0x0000c150


	//   ....[38]....
        /*0504*/ 	.word	0x0000c320


	//   ....[39]....
        /*0508*/ 	.word	0x0000c350


	//   ....[40]....
        /*050c*/ 	.word	0x0000c380


	//   ....[41]....
        /*0510*/ 	.word	0x0000c3b0


	//   ....[42]....
        /*0514*/ 	.word	0x0000c3e0


	//   ....[43]....
        /*0518*/ 	.word	0x0000c410


	//   ....[44]....
        /*051c*/ 	.word	0x0000c560


	//   ....[45]....
        /*0520*/ 	.word	0x0000c590


	//   ....[46]....
        /*0524*/ 	.word	0x0000c5c0


	//   ....[47]....
        /*0528*/ 	.word	0x0000c5f0


	//   ....[48]....
        /*052c*/ 	.word	0x0000c620


	//   ....[49]....
        /*0530*/ 	.word	0x0000c650


	//   ....[50]....
        /*0534*/ 	.word	0x0000c6e0


	//   ....[51]....
        /*0538*/ 	.word	0x0000c710


	//   ....[52]....
        /*053c*/ 	.word	0x0000c790


	//   ....[53]....
        /*0540*/ 	.word	0x0000df60


	//   ....[54]....
        /*0544*/ 	.word	0x0000df80


	//   ....[55]....
        /*0548*/ 	.word	0x0000e010


	//   ....[56]....
        /*054c*/ 	.word	0x0000e030


	//   ....[57]....
        /*0550*/ 	.word	0x0000e0b0


	//   ....[58]....
        /*0554*/ 	.word	0x0000e0d0


	//   ....[59]....
        /*0558*/ 	.word	0x0000e0e0


	//   ....[60]....
        /*055c*/ 	.word	0x0000e0f0


	//   ....[61]....
        /*0560*/ 	.word	0x0000e880


	//   ....[62]....
        /*0564*/ 	.word	0x0000e8c0


	//   ....[63]....
        /*0568*/ 	.word	0x0000e980


	//   ....[64]....
        /*056c*/ 	.word	0x0000e9a0


	//   ....[65]....
        /*0570*/ 	.word	0x0000ea40


	//   ....[66]....
        /*0574*/ 	.word	0x0000ea60


	//   ....[67]....
        /*0578*/ 	.word	0x0000ea70


	//   ....[68]....
        /*057c*/ 	.word	0x0000eaf0


	//   ....[69]....
        /*0580*/ 	.word	0x0000f360


	//   ....[70]....
        /*0584*/ 	.word	0x0000f380


	//   ....[71]....
        /*0588*/ 	.word	0x0000f520


	//   ....[72]....
        /*058c*/ 	.word	0x0000f550


	//   ....[73]....
        /*0590*/ 	.word	0x0000f660


	//   ....[74]....
        /*0594*/ 	.word	0x0000f670


	//   ....[75]....
        /*0598*/ 	.word	0x0000f6a0


	//   ....[76]....
        /*059c*/ 	.word	0x0000f6b0


	//   ....[77]....
        /*05a0*/ 	.word	0x0000fce0


	//   ....[78]....
        /*05a4*/ 	.word	0x0000fd40


	//   ....[79]....
        /*05a8*/ 	.word	0x0000ff00


	//   ....[80]....
        /*05ac*/ 	.word	0x0000ff40


	//   ....[81]....
        /*05b0*/ 	.word	0x0000ff50


	//   ....[82]....
        /*05b4*/ 	.word	0x0000ff60


	//   ....[83]....
        /*05b8*/ 	.word	0x000100b0


	//   ....[84]....
        /*05bc*/ 	.word	0x00010200


	//   ....[85]....
        /*05c0*/ 	.word	0x00010a40


	//   ....[86]....
        /*05c4*/ 	.word	0x00010a60


	//   ....[87]....
        /*05c8*/ 	.word	0x00010ab0


	//   ....[88]....
        /*05cc*/ 	.word	0x00010ac0


	//   ....[89]....
        /*05d0*/ 	.word	0x00010b00


	//   ....[90]....
        /*05d4*/ 	.word	0x00010b10


	//   ....[91]....
        /*05d8*/ 	.word	0x00010b20


	//   ....[92]....
        /*05dc*/ 	.word	0x00010b60


	//   ....[93]....
        /*05e0*/ 	.word	0x00010e80


	//   ....[94]....
        /*05e4*/ 	.word	0x00010ec0


	//   ....[95]....
        /*05e8*/ 	.word	0x00010ee0


	//   ....[96]....
        /*05ec*/ 	.word	0x00010f00


	//   ....[97]....
        /*05f0*/ 	.word	0x00010f30


	//   ....[98]....
        /*05f4*/ 	.word	0x00010f50


	//   ....[99]....
        /*05f8*/ 	.word	0x00011050


	//   ....[100]....
        /*05fc*/ 	.word	0x000111a0


	//   ....[101]....
        /*0600*/ 	.word	0x000117a0


	//   ....[102]....
        /*0604*/ 	.word	0x000117d0


	//   ....[103]....
        /*0608*/ 	.word	0x00011800


	//   ....[104]....
        /*060c*/ 	.word	0x00011830


	//   ....[105]....
        /*0610*/ 	.word	0x00011860


	//   ....[106]....
        /*0614*/ 	.word	0x00011890


	//   ....[107]....
        /*0618*/ 	.word	0x000118c0


	//   ....[108]....
        /*061c*/ 	.word	0x000118f0


	//   ....[109]....
        /*0620*/ 	.word	0x00011a70


	//   ....[110]....
        /*0624*/ 	.word	0x00011aa0


	//   ....[111]....
        /*0628*/ 	.word	0x00011ad0


	//   ....[112]....
        /*062c*/ 	.word	0x00011b00


	//   ....[113]....
        /*0630*/ 	.word	0x00011b30


	//   ....[114]....
        /*0634*/ 	.word	0x00011b60


	//   ....[115]....
        /*0638*/ 	.word	0x00011c20


	//   ....[116]....
        /*063c*/ 	.word	0x00011c40


	//   ....[117]....
        /*0640*/ 	.word	0x00011cb0


	//   ....[118]....
        /*0644*/ 	.word	0x00012120


	//   ....[119]....
        /*0648*/ 	.word	0x00012640


	//   ....[120]....
        /*064c*/ 	.word	0x00012730


	//   ....[121]....
        /*0650*/ 	.word	0x000127d0


	//   ....[122]....
        /*0654*/ 	.word	0x00012830


	//   ....[123]....
        /*0658*/ 	.word	0x00012920


	//   ....[124]....
        /*065c*/ 	.word	0x00012990


	//   ....[125]....
        /*0660*/ 	.word	0x00012a80


	//   ....[126]....
        /*0664*/ 	.word	0x00012af0


	//   ....[127]....
        /*0668*/ 	.word	0x00012b90


	//   ....[128]....
        /*066c*/ 	.word	0x00012c90


	//   ....[129]....
        /*0670*/ 	.word	0x00012d20


	//   ....[130]....
        /*0674*/ 	.word	0x00012d80


	//   ....[131]....
        /*0678*/ 	.word	0x00012e70


	//   ....[132]....
        /*067c*/ 	.word	0x00012ef0


	//   ....[133]....
        /*0680*/ 	.word	0x00012ff0


	//   ....[134]....
        /*0684*/ 	.word	0x00013060


	//   ....[135]....
        /*0688*/ 	.word	0x00013140


	//   ....[136]....
        /*068c*/ 	.word	0x00013450


	//   ....[137]....
        /*0690*/ 	.word	0x00013510


	//   ....[138]....
        /*0694*/ 	.word	0x00013780


	//   ....[139]....
        /*0698*/ 	.word	0x000137d0


	//   ....[140]....
        /*069c*/ 	.word	0x000139e0


	//   ....[141]....
        /*06a0*/ 	.word	0x00013a30


	//   ....[142]....
        /*06a4*/ 	.word	0x00013be0


	//   ....[143]....
        /*06a8*/ 	.word	0x00013c30


	//   ....[144]....
        /*06ac*/ 	.word	0x00013d70


	//   ....[145]....
        /*06b0*/ 	.word	0x00013e70


	//   ....[146]....
        /*06b4*/ 	.word	0x000140e0


	//   ....[147]....
        /*06b8*/ 	.word	0x00014130


	//   ....[148]....
        /*06bc*/ 	.word	0x00014300


	//   ....[149]....
        /*06c0*/ 	.word	0x00014350


	//   ....[150]....
        /*06c4*/ 	.word	0x00014520


	//   ....[151]....
        /*06c8*/ 	.word	0x00014570


	//   ....[152]....
        /*06cc*/ 	.word	0x00014660


	//   ....[153]....
        /*06d0*/ 	.word	0x00014700


	//   ....[154]....
        /*06d4*/ 	.word	0x00014760


	//   ....[155]....
        /*06d8*/ 	.word	0x00014810


	//   ....[156]....
        /*06dc*/ 	.word	0x00014870


	//   ....[157]....
        /*06e0*/ 	.word	0x00014920


	//   ....[158]....
        /*06e4*/ 	.word	0x00014980


	//   ....[159]....
        /*06e8*/ 	.word	0x00014a30


	//   ....[160]....
        /*06ec*/ 	.word	0x00014b20


	//   ....[161]....
        /*06f0*/ 	.word	0x00014bf0


	//   ....[162]....
        /*06f4*/ 	.word	0x00014d10


	//   ....[163]....
        /*06f8*/ 	.word	0x00014e10


	//   ....[164]....
        /*06fc*/ 	.word	0x00014f40


	//   ....[165]....
        /*0700*/ 	.word	0x00015020


	//   ....[166]....
        /*0704*/ 	.word	0x00015120


	//   ....[167]....
        /*0708*/ 	.word	0x00015200


	//   ....[168]....
        /*070c*/ 	.word	0x00015290


	//   ....[169]....
        /*0710*/ 	.word	0x00015330


	//   ....[170]....
        /*0714*/ 	.word	0x00015450


	//   ....[171]....
        /*0718*/ 	.word	0x000154c0


	//   ....[172]....
        /*071c*/ 	.word	0x00015530


	//   ....[173]....
        /*0720*/ 	.word	0x000155a0


	//   ....[174]....
        /*0724*/ 	.word	0x00015610


	//   ....[175]....
        /*0728*/ 	.word	0x00015690


	//   ....[176]....
        /*072c*/ 	.word	0x00015720


	//   ....[177]....
        /*0730*/ 	.word	0x000157b0


	//   ....[178]....
        /*0734*/ 	.word	0x00015820


	//   ....[179]....
        /*0738*/ 	.word	0x00015890


	//   ....[180]....
        /*073c*/ 	.word	0x00015900


	//   ....[181]....
        /*0740*/ 	.word	0x00015980


	//   ....[182]....
        /*0744*/ 	.word	0x000159f0


	//   ....[183]....
        /*0748*/ 	.word	0x00015a90


	//   ....[184]....
        /*074c*/ 	.word	0x00015b20


	//   ....[185]....
        /*0750*/ 	.word	0x00015c40


	//----- nvinfo : EIATTR_REG_RECONFIG
	.align		4
.L_714:
        /*0754*/ 	.byte	0x01, 0x54
	.zero		2


	//----- nvinfo : EIATTR_SYSCALL_OFFSETS
	.align		4
        /*0758*/ 	.byte	0x04, 0x46
        /*075a*/ 	.short	(.L_716 - .L_715)


	//   ....[0]....
.L_715:
        /*075c*/ 	.word	0x00002ff0


	//   ....[1]....
        /*0760*/ 	.word	0x0000d330


	//   ....[2]....
        /*0764*/ 	.word	0x0000d480


	//   ....[3]....
        /*0768*/ 	.word	0x0000d570


	//   ....[4]....
        /*076c*/ 	.word	0x0000e490


	//   ....[5]....
        /*0770*/ 	.word	0x0000ed70


	//----- nvinfo : EIATTR_MBARRIER_INSTR_OFFSETS
	.align		4
.L_716:
        /*0774*/ 	.byte	0x04, 0x39
        /*0776*/ 	.short	(.L_718 - .L_717)


	//   ....[0]....
.L_717:
        /*0778*/ 	.word	0x00000190
        /*077c*/ 	.word	0x000000ff
        /*0780*/ 	.word	0x00038800
        /*0784*/ 	.short	0x0100
        /*0786*/ 	.byte	0x08
	.zero		1


	//   ....[1]....
        /*0788*/ 	.word	0x000001a0
        /*078c*/ 	.word	0x000000ff
        /*0790*/ 	.word	0x00038810
        /*0794*/ 	.short	0x0100
        /*0796*/ 	.byte	0x08
	.zero		1


	//   ....[2]....
        /*0798*/ 	.word	0x000001b0
        /*079c*/ 	.word	0x000000ff
        /*07a0*/ 	.word	0x00038820
        /*07a4*/ 	.short	0x0100
        /*07a6*/ 	.byte	0x08
	.zero		1


	//   ....[3]....
        /*07a8*/ 	.word	0x00000260
        /*07ac*/ 	.word	0x000000ff
        /*07b0*/ 	.word	0x00038830
        /*07b4*/ 	.short	0x0100
        /*07b6*/ 	.byte	0x06
	.zero		1


	//   ....[4]....
        /*07b8*/ 	.word	0x00000270
        /*07bc*/ 	.word	0x000000ff
        /*07c0*/ 	.word	0x00038840
        /*07c4*/ 	.short	0x0100
        /*07c6*/ 	.byte	0x06
	.zero		1


	//   ....[5]....
        /*07c8*/ 	.word	0x00000280
        /*07cc*/ 	.word	0x000000ff
        /*07d0*/ 	.word	0x00038838
        /*07d4*/ 	.short	0x0100
        /*07d6*/ 	.byte	0x06
	.zero		1


	//   ....[6]....
        /*07d8*/ 	.word	0x00000290
        /*07dc*/ 	.word	0x000000ff
        /*07e0*/ 	.word	0x00038848
        /*07e4*/ 	.short	0x0100
        /*07e6*/ 	.byte	0x06
	.zero		1


	//   ....[7]....
        /*07e8*/ 	.word	0x000003c0
        /*07ec*/ 	.word	0x000000ff
        /*07f0*/ 	.word	0x00038850
        /*07f4*/ 	.short	0x0100
        /*07f6*/ 	.byte	0x08
	.zero		1


	//   ....[8]....
        /*07f8*/ 	.word	0x000003d0
        /*07fc*/ 	.word	0x000000ff
        /*0800*/ 	.word	0x00038860
        /*0804*/ 	.short	0x0100
        /*0806*/ 	.byte	0x08
	.zero		1


	//   ....[9]....
        /*0808*/ 	.word	0x000003e0
        /*080c*/ 	.word	0x000000ff
        /*0810*/ 	.word	0x00038858
        /*0814*/ 	.short	0x0100
        /*0816*/ 	.byte	0x08
	.zero		1


	//   ....[10]....
        /*0818*/ 	.word	0x000003f0
        /*081c*/ 	.word	0x000000ff
        /*0820*/ 	.word	0x00038868
        /*0824*/ 	.short	0x0100
        /*0826*/ 	.byte	0x08
	.zero		1


	//   ....[11]....
        /*0828*/ 	.word	0x000004e0
        /*082c*/ 	.word	0x000000ff
        /*0830*/ 	.word	0x00038870
        /*0834*/ 	.short	0x0100
        /*0836*/ 	.byte	0x06
	.zero		1


	//   ....[12]....
        /*0838*/ 	.word	0x000004f0
        /*083c*/ 	.word	0x000000ff
        /*0840*/ 	.word	0x00038880
        /*0844*/ 	.short	0x0100
        /*0846*/ 	.byte	0x06
	.zero		1


	//   ....[13]....
        /*0848*/ 	.word	0x00000500
        /*084c*/ 	.word	0x000000ff
        /*0850*/ 	.word	0x00038878
        /*0854*/ 	.short	0x0100
        /*0856*/ 	.byte	0x06
	.zero		1


	//   ....[14]....
        /*0858*/ 	.word	0x00000510
        /*085c*/ 	.word	0x000000ff
        /*0860*/ 	.word	0x00038888
        /*0864*/ 	.short	0x0100
        /*0866*/ 	.byte	0x06
	.zero		1


	//   ....[15]....
        /*0868*/ 	.word	0x00000640
        /*086c*/ 	.word	0x000000ff
        /*0870*/ 	.word	0x00038890
        /*0874*/ 	.short	0x0100
        /*0876*/ 	.byte	0x08
	.zero		1


	//   ....[16]....
        /*0878*/ 	.word	0x00000650
        /*087c*/ 	.word	0x000000ff
        /*0880*/ 	.word	0x000388a0
        /*0884*/ 	.short	0x0100
        /*0886*/ 	.byte	0x08
	.zero		1


	//   ....[17]....
        /*0888*/ 	.word	0x00000660
        /*088c*/ 	.word	0x000000ff
        /*0890*/ 	.word	0x00038898
        /*0894*/ 	.short	0x0100
        /*0896*/ 	.byte	0x08
	.zero		1


	//   ....[18]....
        /*0898*/ 	.word	0x00000670
        /*089c*/ 	.word	0x000000ff
        /*08a0*/ 	.word	0x000388a8
        /*08a4*/ 	.short	0x0100
        /*08a6*/ 	.byte	0x08
	.zero		1


	//   ....[19]....
        /*08a8*/ 	.word	0x000007b0
        /*08ac*/ 	.word	0x000000ff
        /*08b0*/ 	.word	0x000388b0
        /*08b4*/ 	.short	0x0100
        /*08b6*/ 	.byte	0x08
	.zero		1


	//   ....[20]....
        /*08b8*/ 	.word	0x000007c0
        /*08bc*/ 	.word	0x000000ff
        /*08c0*/ 	.word	0x000388c0
        /*08c4*/ 	.short	0x0100
        /*08c6*/ 	.byte	0x08
	.zero		1


	//   ....[21]....
        /*08c8*/ 	.word	0x000007d0
        /*08cc*/ 	.word	0x000000ff
        /*08d0*/ 	.word	0x000388b8
        /*08d4*/ 	.short	0x0100
        /*08d6*/ 	.byte	0x08
	.zero		1


	//   ....[22]....
        /*08d8*/ 	.word	0x000007e0
        /*08dc*/ 	.word	0x000000ff
        /*08e0*/ 	.word	0x000388c8
        /*08e4*/ 	.short	0x0100
        /*08e6*/ 	.byte	0x08
	.zero		1


	//   ....[23]....
        /*08e8*/ 	.word	0x00001a30
        /*08ec*/ 	.word	0x000000ff
        /*08f0*/ 	.word	0x00000000
        /*08f4*/ 	.short	0x0101
        /*08f6*/ 	.byte	0x06
	.zero		1


	//   ....[24]....
        /*08f8*/ 	.word	0x00002500
        /*08fc*/ 	.word	0x000000ff
        /*0900*/ 	.word	0x00000000
        /*0904*/ 	.short	0x0101
        /*0906*/ 	.byte	0x06
	.zero		1


	//   ....[25]....
        /*0908*/ 	.word	0x00003060
        /*090c*/ 	.word	0x000000ff
        /*0910*/ 	.word	0x00038800
        /*0914*/ 	.short	0x010a
        /*0916*/ 	.byte	0x28
	.zero		1


	//   ....[26]....
        /*0918*/ 	.word	0x000030d0
        /*091c*/ 	.word	0x00000007
        /*0920*/ 	.word	0x00038830
        /*0924*/ 	.short	0x010a
        /*0926*/ 	.byte	0x3f
	.zero		1


	//   ....[27]....
        /*0928*/ 	.word	0x00003110
        /*092c*/ 	.word	0x00000007
        /*0930*/ 	.word	0x00038830
        /*0934*/ 	.short	0x010a
        /*0936*/ 	.byte	0x3f
	.zero		1


	//   ....[28]....
        /*0938*/ 	.word	0x00003390
        /*093c*/ 	.word	0x000000ff
        /*0940*/ 	.word	0x00038810
        /*0944*/ 	.short	0x010a
        /*0946*/ 	.byte	0x28
	.zero		1


	//   ....[29]....
        /*0948*/ 	.word	0x000033d0
        /*094c*/ 	.word	0x00000007
        /*0950*/ 	.word	0x00038850
        /*0954*/ 	.short	0x010a
        /*0956*/ 	.byte	0x3f
	.zero		1


	//   ....[30]....
        /*0958*/ 	.word	0x00003410
        /*095c*/ 	.word	0x00000007
        /*0960*/ 	.word	0x00038850
        /*0964*/ 	.short	0x010a
        /*0966*/ 	.byte	0x3f
	.zero		1


	//   ....[31]....
        /*0968*/ 	.word	0x00004a20
        /*096c*/ 	.word	0x000000ff
        /*0970*/ 	.word	0x00000000
        /*0974*/ 	.short	0x0101
        /*0976*/ 	.byte	0x06
	.zero		1


	//   ....[32]....
        /*0978*/ 	.word	0x00005940
        /*097c*/ 	.word	0x000000ff
        /*0980*/ 	.word	0x00000000
        /*0984*/ 	.short	0x0101
        /*0986*/ 	.byte	0x06
	.zero		1


	//   ....[33]....
        /*0988*/ 	.word	0x00005a50
        /*098c*/ 	.word	0x000000ff
        /*0990*/ 	.word	0x00038830
        /*0994*/ 	.short	0x010a
        /*0996*/ 	.byte	0x06
	.zero		1


	//   ....[34]....
        /*0998*/ 	.word	0x00005a90
        /*099c*/ 	.word	0x000000ff
        /*09a0*/ 	.word	0x00038830
        /*09a4*/ 	.short	0x010a
        /*09a6*/ 	.byte	0x06
	.zero		1


	//   ....[35]....
        /*09a8*/ 	.word	0x00005c70
        /*09ac*/ 	.word	0x000000ff
        /*09b0*/ 	.word	0x00038850
        /*09b4*/ 	.short	0x010a
        /*09b6*/ 	.byte	0x06
	.zero		1


	//   ....[36]....
        /*09b8*/ 	.word	0x00005cb0
        /*09bc*/ 	.word	0x000000ff
        /*09c0*/ 	.word	0x00038850
        /*09c4*/ 	.short	0x010a
        /*09c6*/ 	.byte	0x06
	.zero		1


	//   ....[37]....
        /*09c8*/ 	.word	0x00007220
        /*09cc*/ 	.word	0x000000ff
        /*09d0*/ 	.word	0x00000000
        /*09d4*/ 	.short	0x0101
        /*09d6*/ 	.byte	0x0a
	.zero		1


	//   ....[38]....
        /*09d8*/ 	.word	0x000087c0
        /*09dc*/ 	.word	0x000000ff
        /*09e0*/ 	.word	0x00000000
        /*09e4*/ 	.short	0x0101
        /*09e6*/ 	.byte	0x06
	.zero		1


	//   ....[39]....
        /*09e8*/ 	.word	0x0000adf0
        /*09ec*/ 	.word	0x000000ff
        /*09f0*/ 	.word	0x00000000
        /*09f4*/ 	.short	0x0101
        /*09f6*/ 	.byte	0x05
	.zero		1


	//   ....[40]....
        /*09f8*/ 	.word	0x0000dcc0
        /*09fc*/ 	.word	0x0000001e
        /*0a00*/ 	.word	0x00038840
        /*0a04*/ 	.short	0x010a
        /*0a06*/ 	.byte	0x3f
	.zero		1


	//   ....[41]....
        /*0a08*/ 	.word	0x0000e1f0
        /*0a0c*/ 	.word	0x0000001e
        /*0a10*/ 	.word	0x00038830
        /*0a14*/ 	.short	0x0107
        /*0a16*/ 	.byte	0x3f
	.zero		1


	//   ....[42]....
        /*0a18*/ 	.word	0x0000e2d0
        /*0a1c*/ 	.word	0x0000001e
        /*0a20*/ 	.word	0x00038830
        /*0a24*/ 	.short	0x0101
        /*0a26*/ 	.byte	0x3f
	.zero		1


	//   ....[43]....
        /*0a28*/ 	.word	0x0000ebb0
        /*0a2c*/ 	.word	0x00000017
        /*0a30*/ 	.word	0x00038800
        /*0a34*/ 	.short	0x0107
        /*0a36*/ 	.byte	0x3f
	.zero		1


	//   ....[44]....
        /*0a38*/ 	.word	0x0000ec40
        /*0a3c*/ 	.word	0x00000017
        /*0a40*/ 	.word	0x00038800
        /*0a44*/ 	.short	0x0101
        /*0a46*/ 	.byte	0x3f
	.zero		1


	//   ....[45]....
        /*0a48*/ 	.word	0x0000f950
        /*0a4c*/ 	.word	0x00000017
        /*0a50*/ 	.word	0x00038810
        /*0a54*/ 	.short	0x0107
        /*0a56*/ 	.byte	0x3f
	.zero		1


	//   ....[46]....
        /*0a58*/ 	.word	0x0000fa50
        /*0a5c*/ 	.word	0x00000017
        /*0a60*/ 	.word	0x00038810
        /*0a64*/ 	.short	0x0101
        /*0a66*/ 	.byte	0x3f
	.zero		1


	//   ....[47]....
        /*0a68*/ 	.word	0x0000fa70
        /*0a6c*/ 	.word	0x00000017
        /*0a70*/ 	.word	0x00038820
        /*0a74*/ 	.short	0x010a
        /*0a76*/ 	.byte	0x3f
	.zero		1


	//   ....[48]....
        /*0a78*/ 	.word	0x0000fb00
        /*0a7c*/ 	.word	0x0000001e
        /*0a80*/ 	.word	0x00038860
        /*0a84*/ 	.short	0x010a
        /*0a86*/ 	.byte	0x3f
	.zero		1


	//   ....[49]....
        /*0a88*/ 	.word	0x00010420
        /*0a8c*/ 	.word	0x0000001e
        /*0a90*/ 	.word	0x00038850
        /*0a94*/ 	.short	0x0107
        /*0a96*/ 	.byte	0x3f
	.zero		1


	//   ....[50]....
        /*0a98*/ 	.word	0x000104f0
        /*0a9c*/ 	.word	0x0000001e
        /*0aa0*/ 	.word	0x00038850
        /*0aa4*/ 	.short	0x0101
        /*0aa6*/ 	.byte	0x3f
	.zero		1


	//   ....[51]....
        /*0aa8*/ 	.word	0x000108a0
        /*0aac*/ 	.word	0x00000006
        /*0ab0*/ 	.word	0x00038840
        /*0ab4*/ 	.short	0x010a
        /*0ab6*/ 	.byte	0x3f
	.zero		1


	//   ....[52]....
        /*0ab8*/ 	.word	0x00010be0
        /*0abc*/ 	.word	0x00000006
        /*0ac0*/ 	.word	0x00038830
        /*0ac4*/ 	.short	0x0107
        /*0ac6*/ 	.byte	0x3f
	.zero		1


	//   ....[53]....
        /*0ac8*/ 	.word	0x00010ca0
        /*0acc*/ 	.word	0x00000006
        /*0ad0*/ 	.word	0x00038830
        /*0ad4*/ 	.short	0x0101
        /*0ad6*/ 	.byte	0x3f
	.zero		1


	//   ....[54]....
        /*0ad8*/ 	.word	0x00010cd0
        /*0adc*/ 	.word	0x00000006
        /*0ae0*/ 	.word	0x00038860
        /*0ae4*/ 	.short	0x010a
        /*0ae6*/ 	.byte	0x3f
	.zero		1


	//   ....[55]....
        /*0ae8*/ 	.word	0x000113a0
        /*0aec*/ 	.word	0x00000006
        /*0af0*/ 	.word	0x00038850
        /*0af4*/ 	.short	0x0107
        /*0af6*/ 	.byte	0x3f
	.zero		1


	//   ....[56]....
        /*0af8*/ 	.word	0x00011460
        /*0afc*/ 	.word	0x00000006
        /*0b00*/ 	.word	0x00038850
        /*0b04*/ 	.short	0x0101
        /*0b06*/ 	.byte	0x3f
	.zero		1


	//   ....[57]....
        /*0b08*/ 	.word	0x000120a0
        /*0b0c*/ 	.word	0x00000007
        /*0b10*/ 	.word	0x00038820
        /*0b14*/ 	.short	0x010a
        /*0b16*/ 	.byte	0x3f
	.zero		1


	//   ....[58]....
        /*0b18*/ 	.word	0x00012220
        /*0b1c*/ 	.word	0x00000005
        /*0b20*/ 	.word	0x00038840
        /*0b24*/ 	.short	0x010a
        /*0b26*/ 	.byte	0x3f
	.zero		1


	//   ....[59]....
        /*0b28*/ 	.word	0x000122c0
        /*0b2c*/ 	.word	0x00000003
        /*0b30*/ 	.word	0x00038840
        /*0b34*/ 	.short	0x010a
        /*0b36*/ 	.byte	0x3f
	.zero		1


	//   ....[60]....
        /*0b38*/ 	.word	0x00012300
        /*0b3c*/ 	.word	0x00000005
        /*0b40*/ 	.word	0x00038860
        /*0b44*/ 	.short	0x010a
        /*0b46*/ 	.byte	0x3f
	.zero		1


	//   ....[61]....
        /*0b48*/ 	.word	0x00012340
        /*0b4c*/ 	.word	0x00000003
        /*0b50*/ 	.word	0x00038860
        /*0b54*/ 	.short	0x010a
        /*0b56*/ 	.byte	0x3f
	.zero		1


	//   ....[62]....
        /*0b58*/ 	.word	0x000123b0
        /*0b5c*/ 	.word	0x00000000
        /*0b60*/ 	.word	0x00038800
        /*0b64*/ 	.short	0x010a
        /*0b66*/ 	.byte	0x3f
	.zero		1


	//   ....[63]....
        /*0b68*/ 	.word	0x00012400
        /*0b6c*/ 	.word	0x00000007
        /*0b70*/ 	.word	0x00038830
        /*0b74*/ 	.short	0x010a
        /*0b76*/ 	.byte	0x3f
	.zero		1


	//   ....[64]....
        /*0b78*/ 	.word	0x00012460
        /*0b7c*/ 	.word	0x00000006
        /*0b80*/ 	.word	0x00038810
        /*0b84*/ 	.short	0x010a
        /*0b86*/ 	.byte	0x3f
	.zero		1


	//   ....[65]....
        /*0b88*/ 	.word	0x000124b0
        /*0b8c*/ 	.word	0x00000007
        /*0b90*/ 	.word	0x00038850
        /*0b94*/ 	.short	0x010a
        /*0b96*/ 	.byte	0x3f
	.zero		1


	//   ....[66]....
        /*0b98*/ 	.word	0x00012510
        /*0b9c*/ 	.word	0x00000004
        /*0ba0*/ 	.word	0x00038830
        /*0ba4*/ 	.short	0x010a
        /*0ba6*/ 	.byte	0x3f
	.zero		1


	//   ....[67]....
        /*0ba8*/ 	.word	0x00012570
        /*0bac*/ 	.word	0x00000004
        /*0bb0*/ 	.word	0x00038850
        /*0bb4*/ 	.short	0x010a
        /*0bb6*/ 	.byte	0x3f
	.zero		1


	//   ....[68]....
        /*0bb8*/ 	.word	0x00012680
        /*0bbc*/ 	.word	0x0000001e
        /*0bc0*/ 	.word	0x00038840
        /*0bc4*/ 	.short	0x010a
        /*0bc6*/ 	.byte	0x3f
	.zero		1


	//   ....[69]....
        /*0bc8*/ 	.word	0x00013c70
        /*0bcc*/ 	.word	0x00000017
        /*0bd0*/ 	.word	0x00038820
        /*0bd4*/ 	.short	0x010a
        /*0bd6*/ 	.byte	0x3f
	.zero		1


	//   ....[70]....
        /*0bd8*/ 	.word	0x00013cc0
        /*0bdc*/ 	.word	0x0000001e
        /*0be0*/ 	.word	0x00038860
        /*0be4*/ 	.short	0x010a
        /*0be6*/ 	.byte	0x3f
	.zero		1


	//   ....[71]....
        /*0be8*/ 	.word	0x000145b0
        /*0bec*/ 	.word	0x00000006
        /*0bf0*/ 	.word	0x00038840
        /*0bf4*/ 	.short	0x010a
        /*0bf6*/ 	.byte	0x3f
	.zero		1


	//   ....[72]....
        /*0bf8*/ 	.word	0x00014a70
        /*0bfc*/ 	.word	0x00000006
        /*0c00*/ 	.word	0x00038860
        /*0c04*/ 	.short	0x010a
        /*0c06*/ 	.byte	0x3f
	.zero		1


	//   ....[73]....
        /*0c08*/ 	.word	0x00015b60
        /*0c0c*/ 	.word	0x00000007
        /*0c10*/ 	.word	0x00038820
        /*0c14*/ 	.short	0x010a
        /*0c16*/ 	.byte	0x3f
	.zero		1


	//   ....[74]....
        /*0c18*/ 	.word	0x00015d00
        /*0c1c*/ 	.word	0x00000005
        /*0c20*/ 	.word	0x00038840
        /*0c24*/ 	.short	0x010a
        /*0c26*/ 	.byte	0x3f
	.zero		1


	//   ....[75]....
        /*0c28*/ 	.word	0x00015d50
        /*0c2c*/ 	.word	0x00000003
        /*0c30*/ 	.word	0x00038840
        /*0c34*/ 	.short	0x010a
        /*0c36*/ 	.byte	0x3f
	.zero		1


	//   ....[76]....
        /*0c38*/ 	.word	0x00015da0
        /*0c3c*/ 	.word	0x00000005
        /*0c40*/ 	.word	0x00038860
        /*0c44*/ 	.short	0x010a
        /*0c46*/ 	.byte	0x3f
	.zero		1


	//----- nvinfo : EIATTR_NUM_MBARRIERS
	.align		4
.L_718:
        /*0c48*/ 	.byte	0x03, 0x38
        /*0c4a*/ 	.short	0x0017


	//----- nvinfo : EIATTR_EXIT_INSTR_OFFSETS
	.align		4
        /*0c4c*/ 	.byte	0x04, 0x1c
        /*0c4e*/ 	.short	(.L_720 - .L_719)


	//   ....[0]....
.L_719:
        /*0c50*/ 	.word	0x000009a0


	//   ....[1]....
        /*0c54*/ 	.word	0x0000c100


	//   ....[2]....
        /*0c58*/ 	.word	0x00012390


	//----- nvinfo : EIATTR_MAX_THREADS
	.align		4
.L_720:
        /*0c5c*/ 	.byte	0x04, 0x05
        /*0c5e*/ 	.short	(.L_722 - .L_721)
.L_721:
        /*0c60*/ 	.word	0x00000180
        /*0c64*/ 	.word	0x00000001
        /*0c68*/ 	.word	0x00000001


	//----- nvinfo : EIATTR_CRS_STACK_SIZE
	.align		4
.L_722:
        /*0c6c*/ 	.byte	0x04, 0x1e
        /*0c6e*/ 	.short	(.L_724 - .L_723)
.L_723:
        /*0c70*/ 	.word	0x00000000


	//----- nvinfo : EIATTR_CBANK_PARAM_SIZE
	.align		4
.L_724:
        /*0c74*/ 	.byte	0x03, 0x19
        /*0c76*/ 	.short	0x0bf0


	//----- nvinfo : EIATTR_PARAM_CBANK
	.align		4
        /*0c78*/ 	.byte	0x04, 0x0a
        /*0c7a*/ 	.short	(.L_726 - .L_725)
	.align		4
.L_725:
        /*0c7c*/ 	.word	index@(.nv.constant0._ZN7cutlass13device_kernelIN5flash11enable_sm90INS1_16FlashAttnFwdSm90INS1_25CollectiveMainloopFwdSm90ILi2EN4cute5tupleIJNS5_1CILi1EEES8_S8_EEENS6_IJNS7_ILi64EEESA_SA_EEELi512ENS_10bfloat16_tEfNS_4arch4Sm90ELb0ELb0ELb1ELb1ELb1ELb0ELb1ELb0ELb0ELb1ELb0ELb0EEENS1_21CollectiveEpilogueFwdINS6_IJSA_NS7_ILi512EEESA_EEES9_SC_SE_Li256ELb1ELb1ELb0ELb0EEENS1_36VarlenDynamicPersistentTileSchedulerILi64ELi64ELi256ELi128ELb0ELb1ELb1ELb0ELb1ELb1EEEEEEEEEvNT_6ParamsE)
        /*0c80*/ 	.short	0x0210
        /*0c82*/ 	.short	0x0bf0


	//----- nvinfo : EIATTR_SW_WAR
	.align		4
.L_726:
        /*0c84*/ 	.byte	0x04, 0x36
        /*0c86*/ 	.short	(.L_728 - .L_727)
.L_727:
        /*0c88*/ 	.word	0x00000008
.L_728:


//--------------------- .nv.info._ZN7cutlass13device_kernelIN5flash11enable_sm90INS1_16FlashAttnFwdSm90INS1_25CollectiveMainloopFwdSm90ILi2EN4cute5tupleIJNS5_1CILi1EEES8_S8_EEENS6_IJNS7_ILi64EEESA_SA_EEELi512ENS_10bfloat16_tEfNS_4arch4Sm90ELb0ELb0ELb1ELb1ELb1ELb1ELb1ELb0ELb0ELb1ELb0ELb0EEENS1_21CollectiveEpilogueFwdINS6_IJSA_NS7_ILi512EEESA_EEES9_SC_SE_Li256ELb1ELb1ELb0ELb0EEENS1_36VarlenDynamicPersistentTileSchedulerILi64ELi64ELi256ELi128ELb0ELb1ELb1ELb0ELb1ELb1EEEEEEEEEvNT_6ParamsE --------------------------
	.section	.nv.info._ZN7cutlass13device_kernelIN5flash11enable_sm90INS1_16FlashAttnFwdSm90INS1_25CollectiveMainloopFwdSm90ILi2EN4cute5tupleIJNS5_1CILi1EEES8_S8_EEENS6_IJNS7_ILi64EEESA_SA_EEELi512ENS_10bfloat16_tEfNS_4arch4Sm90ELb0ELb0ELb1ELb1ELb1ELb1ELb1ELb0ELb0ELb1ELb0ELb0EEENS1_21CollectiveEpilogueFwdINS6_IJSA_NS7_ILi512EEESA_EEES9_SC_SE_Li256ELb1ELb1ELb0ELb0EEENS1_36VarlenDynamicPersistentTileSchedulerILi64ELi64ELi256ELi128ELb0ELb1ELb1ELb0ELb1ELb1EEEEEEEEEvNT_6ParamsE,"",@"SHT_CUDA_INFO"
	.sectionflags	@""
	.align	4


	//----- nvinfo : EIATTR_CUDA_API_VERSION
	.align		4
        /*0000*/ 	.byte	0x04, 0x37
        /*0002*/ 	.short	(.L_730 - .L_729)
.L_729:
        /*0004*/ 	.word	0x00000082


	//----- nvinfo : EIATTR_KPARAM_INFO
	.align		4
.L_730:
        /*0008*/ 	.byte	0x04, 0x17
        /*000a*/ 	.short	(.L_732 - .L_731)
.L_731:
        /*000c*/ 	.word	0x00000000
        /*0010*/ 	.short	0x0000
        /*0012*/ 	.short	0x0070
        /*0014*/ 	.byte	0x00, 0xf0, 0x01, 0x2e


	//----- nvinfo : EIATTR_SPARSE_MMA_MASK
	.align		4
.L_732:
        /*0018*/ 	.byte	0x03, 0x50
        /*001a*/ 	.short	0x0000


	//----- nvinfo : EIATTR_MAXREG_COUNT
	.align		4
        /*001c*/ 	.byte	0x03, 0x1b
        /*001e*/ 	.short	0x00a8


	//----- nvinfo : EIATTR_NUM_BARRIERS
	.align		4
        /*0020*/ 	.byte	0x02, 0x4c
        /*0022*/ 	.byte	0x10
	.zero		1


	//----- nvinfo : EIATTR_EXTERNS
	.align		4
        /*0024*/ 	.byte	0x04, 0x0f
        /*0026*/ 	.short	(.L_734 - .L_733)


	//   ....[0]....
	.align		4
.L_733:
        /*0028*/ 	.word	index@(__assertfail)


	//----- nvinfo : EIATTR_ANNOTATIONS
	.align		4
.L_734:
        /*002c*/ 	.byte	0x04, 0x55
        /*002e*/ 	.short	(.L_736 - .L_735)


	//   ....[0]....
.L_735:
        /* <DEDUP_REMOVED lines=64> */


	//----- nvinfo : EIATTR_MERCURY_ISA_VERSION
	.align		4
.L_736:
        /*0420*/ 	.byte	0x03, 0x5f
        /*0422*/ 	.short	0x0101


	//----- nvinfo : EIATTR_UNUSED_LOAD_BYTE_OFFSET
	.align		4
        /*0424*/ 	.byte	0x04, 0x44
        /*0426*/ 	.short	(.L_738 - .L_737)


	//   ....[0]....
.L_737:
        /*0428*/ 	.word	0x00000a50
        /*042c*/ 	.word	0x0000fff0


	//   ....[1]....
        /*0430*/ 	.word	0x00010530
        /*0434*/ 	.word	0x0000fff0


	//----- nvinfo : EIATTR_INT_WARP_WIDE_INSTR_OFFSETS
	.align		4
.L_738:
        /*0438*/ 	.byte	0x04, 0x31
        /*043a*/ 	.short	(.L_740 - .L_739)


	//   ....[0]....
.L_739:
        /*043c*/ 	.word	0x00000130


	//   ....[1]....
        /*0440*/ 	.word	0x00000170


	//   ....[2]....
        /*0444*/ 	.word	0x000001e0


	//   ....[3]....
        /*0448*/ 	.word	0x00000250


	//   ....[4]....
        /*044c*/ 	.word	0x00016370


	//   ....[5]....
        /*0450*/ 	.word	0x00016400


	//   ....[6]....
        /*0454*/ 	.word	0x0001a920


	//   ....[7]....
        /*0458*/ 	.word	0x0001a9b0


	//----- nvinfo : EIATTR_COOP_GROUP_MASK_REGIDS
	.align		4
.L_740:
        /*045c*/ 	.byte	0x04, 0x29
        /*045e*/ 	.short	(.L_742 - .L_741)


	//   ....[0]....
.L_741:
        /*0460*/ 	.word	0xffffffff


	//   ....[1]....
        /*0464*/ 	.word	0xffffffff


	//   ....[2]....
        /*0468*/ 	.word	0xffffffff


	//   ....[3]....
        /*046c*/ 	.word	0xffffffff


	//   ....[4]....
        /*0470*/ 	.word	0xffffffff


	//   ....[5]....
        /*0474*/ 	.word	0xffffffff


	//   ....[6]....
        /*0478*/ 	.word	0xffffffff


	//   ....[7]....
        /*047c*/ 	.word	0xffffffff


	//   ....[8]....
        /*0480*/ 	.word	0xffffffff


	//   ....[9]....
        /*0484*/ 	.word	0xffffffff


	//   ....[10]....
        /*0488*/ 	.word	0xffffffff


	//   ....[11]....
        /*048c*/ 	.word	0xffffffff


	//   ....[12]....
        /*0490*/ 	.word	0xffffffff


	//   ....[13]....
        /*0494*/ 	.word	0xffffffff


	//   ....[14]....
        /*0498*/ 	.word	0xffffffff


	//   ....[15]....
        /*049c*/ 	.word	0xffffffff


	//   ....[16]....
        /*04a0*/ 	.word	0xffffffff


	//   ....[17]....
        /*04a4*/ 	.word	0xffffffff


	//   ....[18]....
        /*04a8*/ 	.word	0xffffffff


	//   ....[19]....
        /*04ac*/ 	.word	0xffffffff


	//   ....[20]....
        /*04b0*/ 	.word	0xffffffff


	//   ....[21]....
        /*04b4*/ 	.word	0xffffffff


	//   ....[22]....
        /*04b8*/ 	.word	0xffffffff


	//   ....[23]....
        /*04bc*/ 	.word	0xffffffff


	//   ....[24]....
        /*04c0*/ 	.word	0xffffffff


	//   ....[25]....
        /*04c4*/ 	.word	0xffffffff


	//   ....[26]....
        /*04c8*/ 	.word	0xffffffff


	//   ....[27]....
        /*04cc*/ 	.word	0xffffffff


	//   ....[28]....
        /*04d0*/ 	.word	0xffffffff


	//   ....[29]....
        /*04d4*/ 	.word	0xffffffff


	//   ....[30]....
        /*04d8*/ 	.word	0xffffffff


	//   ....[31]....
        /*04dc*/ 	.word	0xffffffff


	//   ....[32]....
        /*04e0*/ 	.word	0xffffffff


	//   ....[33]....
        /*04e4*/ 	.word	0xffffffff


	//   ....[34]....
        /*04e8*/ 	.word	0xffffffff


	//   ....[35]....
        /*04ec*/ 	.word	0xffffffff


	//   ....[36]....
        /*04f0*/ 	.word	0xffffffff


	//   ....[37]....
        /*04f4*/ 	.word	0xffffffff


	//   ....[38]....
        /*04f8*/ 	.word	0xffffffff


	//   ....[39]....
        /*04fc*/ 	.word	0xffffffff


	//   ....[40]....
        /*0500*/ 	.word	0xffffffff


	//   ....[41]....
        /*0504*/ 	.word	0xffffffff


	//   ....[42]....
        /*0508*/ 	.word	0xffffffff


	//   ....[43]....
        /*050c*/ 	.word	0xffffffff


	//   ....[44]....
        /*0510*/ 	.word	0xffffffff


	//   ....[45]....
        /*0514*/ 	.word	0xffffffff


	//   ....[46]....
        /*0518*/ 	.word	0xffffffff


	//   ....[47]....
        /*051c*/ 	.word	0xffffffff


	//   ....[48]....
        /*0520*/ 	.word	0xffffffff


	//   ....[49]....
        /*0524*/ 	.word	0xffffffff


	//   ....[50]....
        /*0528*/ 	.word	0xffffffff


	//   ....[51]....
        /*052c*/ 	.word	0xffffffff


	//   ....[52]....
        /*0530*/ 	.word	0xffffffff


	//   ....[53]....
        /*0534*/ 	.word	0xffffffff


	//   ....[54]....
        /*0538*/ 	.word	0xffffffff


	//   ....[55]....
        /*053c*/ 	.word	0xffffffff


	//   ....[56]....
        /*0540*/ 	.word	0xffffffff


	//   ....[57]....
        /*0544*/ 	.word	0xffffffff


	//   ....[58]....
        /*0548*/ 	.word	0xffffffff


	//   ....[59]....
        /*054c*/ 	.word	0xffffffff


	//   ....[60]....
        /*0550*/ 	.word	0xffffffff


	//   ....[61]....
        /*0554*/ 	.word	0xffffffff


	//   ....[62]....
        /*0558*/ 	.word	0xffffffff


	//   ....[63]....
        /*055c*/ 	.word	0xffffffff


	//   ....[64]....
        /*0560*/ 	.word	0xffffffff


	//   ....[65]....
        /*0564*/ 	.word	0xffffffff


	//   ....[66]....
        /*0568*/ 	.word	0xffffffff


	//   ....[67]....
        /*056c*/ 	.word	0xffffffff


	//   ....[68]....
        /*0570*/ 	.word	0xffffffff


	//   ....[69]....
        /*0574*/ 	.word	0xffffffff


	//   ....[70]....
        /*0578*/ 	.word	0xffffffff


	//   ....[71]....
        /*057c*/ 	.word	0xffffffff


	//   ....[72]....
        /*0580*/ 	.word	0xffffffff


	//   ....[73]....
        /*0584*/ 	.word	0xffffffff


	//   ....[74]....
        /*0588*/ 	.word	0xffffffff


	//   ....[75]....
        /*058c*/ 	.word	0xffffffff


	//   ....[76]....
        /*0590*/ 	.word	0xffffffff


	//   ....[77]....
        /*0594*/ 	.word	0xffffffff


	//   ....[78]....
        /*0598*/ 	.word	0xffffffff


	//   ....[79]....
        /*059c*/ 	.word	0xffffffff


	//   ....[80]....
        /*05a0*/ 	.word	0xffffffff


	//   ....[81]....
        /*05a4*/ 	.word	0xffffffff


	//   ....[82]....
        /*05a8*/ 	.word	0xffffffff


	//   ....[83]....
        /*05ac*/ 	.word	0xffffffff


	//   ....[84]....
        /*05b0*/ 	.word	0xffffffff


	//   ....[85]....
        /*05b4*/ 	.word	0xffffffff


	//   ....[86]....
        /*05b8*/ 	.word	0xffffffff


	//   ....[87]....
        /*05bc*/ 	.word	0xffffffff


	//   ....[88]....
        /*05c0*/ 	.word	0xffffffff


	//   ....[89]....
        /*05c4*/ 	.word	0xffffffff


	//   ....[90]....
        /*05c8*/ 	.word	0xffffffff


	//   ....[91]....
        /*05cc*/ 	.word	0xffffffff


	//   ....[92]....
        /*05d0*/ 	.word	0xffffffff


	//   ....[93]....
        /*05d4*/ 	.word	0xffffffff


	//   ....[94]....
        /*05d8*/ 	.word	0xffffffff


	//   ....[95]....
        /*05dc*/ 	.word	0xffffffff


	//   ....[96]....
        /*05e0*/ 	.word	0xffffffff


	//   ....[97]....
        /*05e4*/ 	.word	0xffffffff


	//   ....[98]....
        /*05e8*/ 	.word	0xffffffff


	//   ....[99]....
        /*05ec*/ 	.word	0xffffffff


	//   ....[100]....
        /*05f0*/ 	.word	0xffffffff


	//   ....[101]....
        /*05f4*/ 	.word	0xffffffff


	//   ....[102]....
        /*05f8*/ 	.word	0xffffffff


	//   ....[103]....
        /*05fc*/ 	.word	0xffffffff


	//   ....[104]....
        /*0600*/ 	.word	0xffffffff


	//   ....[105]....
        /*0604*/ 	.word	0xffffffff


	//   ....[106]....
        /*0608*/ 	.word	0xffffffff


	//   ....[107]....
        /*060c*/ 	.word	0xffffffff


	//   ....[108]....
        /*0610*/ 	.word	0xffffffff


	//   ....[109]....
        /*0614*/ 	.word	0xffffffff


	//   ....[110]....
        /*0618*/ 	.word	0xffffffff


	//   ....[111]....
        /*061c*/ 	.word	0xffffffff


	//   ....[112]....
        /*0620*/ 	.word	0xffffffff


	//   ....[113]....
        /*0624*/ 	.word	0xffffffff


	//   ....[114]....
        /*0628*/ 	.word	0xffffffff


	//   ....[115]....
        /*062c*/ 	.word	0xffffffff


	//   ....[116]....
        /*0630*/ 	.word	0xffffffff


	//   ....[117]....
        /*0634*/ 	.word	0xffffffff


	//   ....[118]....
        /*0638*/ 	.word	0xffffffff


	//   ....[119]....
        /*063c*/ 	.word	0xffffffff


	//   ....[120]....
        /*0640*/ 	.word	0xffffffff


	//   ....[121]....
        /*0644*/ 	.word	0xffffffff


	//   ....[122]....
        /*0648*/ 	.word	0xffffffff


	//   ....[123]....
        /*064c*/ 	.word	0xffffffff


	//   ....[124]....
        /*0650*/ 	.word	0xffffffff


	//   ....[125]....
        /*0654*/ 	.word	0xffffffff


	//   ....[126]....
        /*0658*/ 	.word	0xffffffff


	//   ....[127]....
        /*065c*/ 	.word	0xffffffff


	//   ....[128]....
        /*0660*/ 	.word	0xffffffff


	//   ....[129]....
        /*0664*/ 	.word	0xffffffff


	//   ....[130]....
        /*0668*/ 	.word	0xffffffff


	//   ....[131]....
        /*066c*/ 	.word	0xffffffff


	//   ....[132]....
        /*0670*/ 	.word	0xffffffff


	//   ....[133]....
        /*0674*/ 	.word	0xffffffff


	//   ....[134]....
        /*0678*/ 	.word	0xffffffff


	//   ....[135]....
        /*067c*/ 	.word	0xffffffff


	//   ....[136]....
        /*0680*/ 	.word	0xffffffff


	//   ....[137]....
        /*0684*/ 	.word	0x0500000f


	//   ....[138]....
        /*0688*/ 	.word	0x0500000f


	//   ....[139]....
        /*068c*/ 	.word	0x0500000f


	//   ....[140]....
        /*0690*/ 	.word	0x0500000f


	//   ....[141]....
        /*0694*/ 	.word	0x0500000f


	//   ....[142]....
        /*0698*/ 	.word	0x0500000f


	//   ....[143]....
        /*069c*/ 	.word	0x0500000f


	//   ....[144]....
        /*06a0*/ 	.word	0x0500000f


	//   ....[145]....
        /*06a4*/ 	.word	0x0500000f


	//   ....[146]....
        /*06a8*/ 	.word	0x0500000f


	//   ....[147]....
        /*06ac*/ 	.word	0x0500000f


	//   ....[148]....
        /*06b0*/ 	.word	0x0500000f


	//   ....[149]....
        /*06b4*/ 	.word	0x0500000f


	//   ....[150]....
        /*06b8*/ 	.word	0x0500000f


	//   ....[151]....
        /*06bc*/ 	.word	0x0500000f


	//   ....[152]....
        /*06c0*/ 	.word	0x0500000f


	//   ....[153]....
        /*06c4*/ 	.word	0x0500000f


	//   ....[154]....
        /*06c8*/ 	.word	0x0500000f


	//   ....[155]....
        /*06cc*/ 	.word	0x0500000f


	//   ....[156]....
        /*06d0*/ 	.word	0x0500000f


	//   ....[157]....
        /*06d4*/ 	.word	0x0500000f


	//   ....[158]....
        /*06d8*/ 	.word	0x0500000f


	//   ....[159]....
        /*06dc*/ 	.word	0x0500000f


	//   ....[160]....
        /*06e0*/ 	.word	0x0500000f


	//   ....[161]....
        /*06e4*/ 	.word	0x0500000f


	//   ....[162]....
        /*06e8*/ 	.word	0x0500000f


	//   ....[163]....
        /*06ec*/ 	.word	0x0500000f


	//   ....[164]....
        /*06f0*/ 	.word	0x0500000f


	//   ....[165]....
        /*06f4*/ 	.word	0x0500000f


	//   ....[166]....
        /*06f8*/ 	.word	0x0500000f


	//   ....[167]....
        /*06fc*/ 	.word	0x0500000f


	//   ....[168]....
        /*0700*/ 	.word	0x0500000f


	//   ....[169]....
        /*0704*/ 	.word	0x0500000f


	//   ....[170]....
        /*0708*/ 	.word	0x0500000f


	//   ....[171]....
        /*070c*/ 	.word	0x0500000f


	//   ....[172]....
        /*0710*/ 	.word	0x0500000f


	//   ....[173]....
        /*0714*/ 	.word	0x0500000f


	//   ....[174]....
        /*0718*/ 	.word	0x0500000f


	//   ....[175]....
        /*071c*/ 	.word	0x0500000f


	//   ....[176]....
        /*0720*/ 	.word	0x0500000f


	//   ....[177]....
        /*0724*/ 	.word	0x0500000f


	//   ....[178]....
        /*0728*/ 	.word	0x0500000f


	//   ....[179]....
        /*072c*/ 	.word	0x0500000f


	//   ....[180]....
        /*0730*/ 	.word	0x0500000f


	//   ....[181]....
        /*0734*/ 	.word	0x0500000f


	//   ....[182]....
        /*0738*/ 	.word	0x0500000f


	//   ....[183]....
        /*073c*/ 	.word	0x0500000f


	//   ....[184]....
        /*0740*/ 	.word	0x0500000f


	//   ....[185]....
        /*0744*/ 	.word	0x0500000f


	//   ....[186]....
        /*0748*/ 	.word	0x0500000f


	//   ....[187]....
        /*074c*/ 	.word	0x0500000f


	//   ....[188]....
        /*0750*/ 	.word	0x0500000f


	//   ....[189]....
        /*0754*/ 	.word	0x0500000f


	//   ....[190]....
        /*0758*/ 	.word	0x0500000f


	//   ....[191]....
        /*075c*/ 	.word	0x0500000f


	//   ....[192]....
        /*0760*/ 	.word	0x0500000f


	//   ....[193]....
        /*0764*/ 	.word	0x0500000f


	//   ....[194]....
        /*0768*/ 	.word	0x0500000f


	//   ....[195]....
        /*076c*/ 	.word	0x0500000f


	//   ....[196]....
        /*0770*/ 	.word	0x0500000f


	//   ....[197]....
        /*0774*/ 	.word	0x0500000f


	//   ....[198]....
        /*0778*/ 	.word	0x0500000f


	//   ....[199]....
        /*077c*/ 	.word	0x0500000f


	//   ....[200]....
        /*0780*/ 	.word	0x0500000f


	//   ....[201]....
        /*0784*/ 	.word	0x0500000f


	//   ....[202]....
        /*0788*/ 	.word	0x0500000f


	//   ....[203]....
        /*078c*/ 	.word	0x0500000f


	//   ....[204]....
        /*0790*/ 	.word	0x0500000f


	//   ....[205]....
        /*0794*/ 	.word	0x0500000f


	//   ....[206]....
        /*0798*/ 	.word	0x0500000f


	//   ....[207]....
        /*079c*/ 	.word	0x0500000f


	//   ....[208]....
        /*07a0*/ 	.word	0x0500000f


	//   ....[209]....
        /*07a4*/ 	.word	0x0500000f


	//   ....[210]....
        /*07a8*/ 	.word	0x0500000f


	//   ....[211]....
        /*07ac*/ 	.word	0x0500000f


	//   ....[212]....
        /*07b0*/ 	.word	0x0500000f


	//   ....[213]....
        /*07b4*/ 	.word	0x0500000f


	//   ....[214]....
        /*07b8*/ 	.word	0x0500000f


	//   ....[215]....
        /*07bc*/ 	.word	0x0500000f


	//   ....[216]....
        /*07c0*/ 	.word	0x0500000f


	//   ....[217]....
        /*07c4*/ 	.word	0x0500000f


	//   ....[218]....
        /*07c8*/ 	.word	0x0500000f


	//----- nvinfo : EIATTR_COOP_GROUP_INSTR_OFFSETS
	.align		4
.L_742:
        /*07cc*/ 	.byte	0x04, 0x28
        /*07ce*/ 	.short	(.L_744 - .L_743)


	//   ....[0]....
.L_743:
        /*07d0*/ 	.word	0x00000060


	//   ....[1]....
        /*07d4*/ 	.word	0x00000140


	//   ....[2]....
        /*07d8*/ 	.word	0x00000180


	//   ....[3]....
        /*07dc*/ 	.word	0x00000390


	//   ....[4]....
        /*07e0*/ 	.word	0x000004f0


	//   ....[5]....
        /*07e4*/ 	.word	0x00000610


	//   ....[6]....
        /*07e8*/ 	.word	0x00000770


	//   ....[7]....
        /*07ec*/ 	.word	0x00002ac0


	//   ....[8]....
        /*07f0*/ 	.word	0x00002ad0


	//   ....[9]....
        /*07f4*/ 	.word	0x00003580


	//   ....[10]....
        /*07f8*/ 	.word	0x00003590


	//   ....[11]....
        /*07fc*/ 	.word	0x00003f80


	//   ....[12]....
        /*0800*/ 	.word	0x00003f90


	//   ....[13]....
        /*0804*/ 	.word	0x00004370


	//   ....[14]....
        /*0808*/ 	.word	0x00004380


	//   ....[15]....
        /*080c*/ 	.word	0x000051b0


	//   ....[16]....
        /*0810*/ 	.word	0x00006a60


	//   ....[17]....
        /*0814*/ 	.word	0x00007020


	//   ....[18]....
        /*0818*/ 	.word	0x00007030


	//   ....[19]....
        /*081c*/ 	.word	0x00007040


	//   ....[20]....
        /*0820*/ 	.word	0x00007050


	//   ....[21]....
        /*0824*/ 	.word	0x00008020


	//   ....[22]....
        /*0828*/ 	.word	0x00008030


	//   ....[23]....
        /*082c*/ 	.word	0x00008040


	//   ....[24]....
        /*0830*/ 	.word	0x00008050


	//   ....[25]....
        /*0834*/ 	.word	0x00009720


	//   ....[26]....
        /*0838*/ 	.word	0x0000b640


	//   ....[27]....
        /*083c*/ 	.word	0x0000b730


	//   ....[28]....
        /*0840*/ 	.word	0x0000b7f0


	//   ....[29]....
        /*0844*/ 	.word	0x0000b930


	//   ....[30]....
        /*0848*/ 	.word	0x0000c1f0


	//   ....[31]....
        /*084c*/ 	.word	0x0000c940


	//   ....[32]....
        /*0850*/ 	.word	0x0000e3a0


	//   ....[33]....
        /*0854*/ 	.word	0x0000e3f0


	//   ....[34]....
        /*0858*/ 	.word	0x0000ecd0


	//   ....[35]....
        /*085c*/ 	.word	0x0000ed70


	//   ....[36]....
        /*0860*/ 	.word	0x0000f960


	//   ....[37]....
        /*0864*/ 	.word	0x0000fa50


	//   ....[38]....
        /*0868*/ 	.word	0x0000fa60


	//   ....[39]....
        /*086c*/ 	.word	0x0000fa90


	//   ....[40]....
        /*0870*/ 	.word	0x0000faa0


	//   ....[41]....
        /*0874*/ 	.word	0x00011620


	//   ....[42]....
        /*0878*/ 	.word	0x00011af0


	//   ....[43]....
        /*087c*/ 	.word	0x00011b20


	//   ....[44]....
        /*0880*/ 	.word	0x00011b50


	//   ....[45]....
        /*0884*/ 	.word	0x00011b60


	//   ....[46]....
        /*0888*/ 	.word	0x000122d0


	//   ....[47]....
        /*088c*/ 	.word	0x00012300


	//   ....[48]....
        /*0890*/ 	.word	0x00012590


	//   ....[49]....
        /*0894*/ 	.word	0x000125b0


	//   ....[50]....
        /*0898*/ 	.word	0x00013260


	//   ....[51]....
        /*089c*/ 	.word	0x000132a0


	//   ....[52]....
        /*08a0*/ 	.word	0x00013540


	//   ....[53]....
        /*08a4*/ 	.word	0x00013560


	//   ....[54]....
        /*08a8*/ 	.word	0x00013810


	//   ....[55]....
        /*08ac*/ 	.word	0x000139c0


	//   ....[56]....
        /*08b0*/ 	.word	0x000139f0


	//   ....[57]....
        /*08b4*/ 	.word	0x00013a20


	//   ....[58]....
        /*08b8*/ 	.word	0x00013a50


	//   ....[59]....
        /*08bc*/ 	.word	0x00013a80


	//   ....[60]....
        /*08c0*/ 	.word	0x00013ab0


	//   ....[61]....
        /*08c4*/ 	.word	0x00013c20


	//   ....[62]....
        /*08c8*/ 	.word	0x00013c50


	//   ....[63]....
        /*08cc*/ 	.word	0x00013c80


	//   ....[64]....
        /*08d0*/ 	.word	0x00013cb0


	//   ....[65]....
        /*08d4*/ 	.word	0x00013ce0


	//   ....[66]....
        /*08d8*/ 	.word	0x00013d10


	//   ....[67]....
        /*08dc*/ 	.word	0x00013da0


	//   ....[68]....
        /*08e0*/ 	.word	0x00013dd0


	//   ....[69]....
        /*08e4*/ 	.word	0x00013e50


	//   ....[70]....
        /*08e8*/ 	.word	0x00014990


	//   ....[71]....
        /*08ec*/ 	.word	0x000171a0


	//   ....[72]....
        /*08f0*/ 	.word	0x000171c0


	//   ....[73]....
        /*08f4*/ 	.word	0x00017250


	//   ....[74]....
        /*08f8*/ 	.word	0x00017270


	//   ....[75]....
        /*08fc*/ 	.word	0x000172f0


	//   ....[76]....
        /*0900*/ 	.word	0x00017310


	//   ....[77]....
        /*0904*/ 	.word	0x00017320


	//   ....[78]....
        /*0908*/ 	.word	0x00017330


	//   ....[79]....
        /*090c*/ 	.word	0x00017b00


	//   ....[80]....
        /*0910*/ 	.word	0x00017b30


	//   ....[81]....
        /*0914*/ 	.word	0x00017be0


	//   ....[82]....
        /*0918*/ 	.word	0x00017bf0


	//   ....[83]....
        /*091c*/ 	.word	0x00017c00


	//   ....[84]....
        /*0920*/ 	.word	0x00017c10


	//   ....[85]....
        /*0924*/ 	.word	0x00017c90


	//   ....[86]....
        /*0928*/ 	.word	0x00017ca0


	//   ....[87]....
        /*092c*/ 	.word	0x00018610


	//   ....[88]....
        /*0930*/ 	.word	0x000186a0


	//   ....[89]....
        /*0934*/ 	.word	0x00018720


	//   ....[90]....
        /*0938*/ 	.word	0x00018870


	//   ....[91]....
        /*093c*/ 	.word	0x000188d0


	//   ....[92]....
        /*0940*/ 	.word	0x000188f0


	//   ....[93]....
        /*0944*/ 	.word	0x00018900


	//   ....[94]....
        /*0948*/ 	.word	0x00018b90


	//   ....[95]....
        /*094c*/ 	.word	0x000190f0


	//   ....[96]....
        /*0950*/ 	.word	0x00019120


	//   ....[97]....
        /*0954*/ 	.word	0x00019310


	//   ....[98]....
        /*0958*/ 	.word	0x00019350


	//   ....[99]....
        /*095c*/ 	.word	0x00019360


	//   ....[100]....
        /*0960*/ 	.word	0x00019370


	//   ....[101]....
        /*0964*/ 	.word	0x000194c0


	//   ....[102]....
        /*0968*/ 	.word	0x00019610


	//   ....[103]....
        /*096c*/ 	.word	0x00019e30


	//   ....[104]....
        /*0970*/ 	.word	0x00019e50


	//   ....[105]....
        /*0974*/ 	.word	0x00019ea0


	//   ....[106]....
        /*0978*/ 	.word	0x00019eb0


	//   ....[107]....
        /*097c*/ 	.word	0x00019ef0


	//   ....[108]....
        /*0980*/ 	.word	0x00019f00


	//   ....[109]....
        /*0984*/ 	.word	0x00019f10


	//   ....[110]....
        /*0988*/ 	.word	0x00019f50


	//   ....[111]....
        /*098c*/ 	.word	0x0001a270


	//   ....[112]....
        /*0990*/ 	.word	0x0001a2b0


	//   ....[113]....
        /*0994*/ 	.word	0x0001a2d0


	//   ....[114]....
        /*0998*/ 	.word	0x0001a2f0


	//   ....[115]....
        /*099c*/ 	.word	0x0001a320


	//   ....[116]....
        /*09a0*/ 	.word	0x0001a340


	//   ....[117]....
        /*09a4*/ 	.word	0x0001a440


	//   ....[118]....
        /*09a8*/ 	.word	0x0001a590


	//   ....[119]....
        /*09ac*/ 	.word	0x0001ab80


	//   ....[120]....
        /*09b0*/ 	.word	0x0001abb0


	//   ....[121]....
        /*09b4*/ 	.word	0x0001abf0


	//   ....[122]....
        /*09b8*/ 	.word	0x0001ac20


	//   ....[123]....
        /*09bc*/ 	.word	0x0001ac50


	//   ....[124]....
        /*09c0*/ 	.word	0x0001ac80


	//   ....[125]....
        /*09c4*/ 	.word	0x0001acb0


	//   ....[126]....
        /*09c8*/ 	.word	0x0001ace0


	//   ....[127]....
        /*09cc*/ 	.word	0x0001ae60


	//   ....[128]....
        /*09d0*/ 	.word	0x0001ae90


	//   ....[129]....
        /*09d4*/ 	.word	0x0001aec0


	//   ....[130]....
        /*09d8*/ 	.word	0x0001aef0


	//   ....[131]....
        /*09dc*/ 	.word	0x0001af20


	//   ....[132]....
        /*09e0*/ 	.word	0x0001af50


	//   ....[133]....
        /*09e4*/ 	.word	0x0001b010


	//   ....[134]....
        /*09e8*/ 	.word	0x0001b030


	//   ....[135]....
        /*09ec*/ 	.word	0x0001b0a0


	//   ....[136]....
        /*09f0*/ 	.word	0x0001b510


	//   ....[137]....
        /*09f4*/ 	.word	0x0001b830


	//   ....[138]....
        /*09f8*/ 	.word	0x0001b8c0


	//   ....[139]....
        /*09fc*/ 	.word	0x0001b9a0


	//   ....[140]....
        /*0a00*/ 	.word	0x0001ba30


	//   ....[141]....
        /*0a04*/ 	.word	0x0001bb10


	//   ....[142]....
        /*0a08*/ 	.word	0x0001bba0


	//   ....[143]....
        /*0a0c*/ 	.word	0x0001bc80


	//   ....[144]....
        /*0a10*/ 	.word	0x0001bd10


	//   ....[145]....
        /*0a14*/ 	.word	0x0001bd60


	//   ....[146]....
        /*0a18*/ 	.word	0x0001bdb0


	//   ....[147]....
        /*0a1c*/ 	.word	0x0001be90


	//   ....[148]....
        /*0a20*/ 	.word	0x0001bf20


	//   ....[149]....
        /*0a24*/ 	.word	0x0001bf70


	//   ....[150]....
        /*0a28*/ 	.word	0x0001bfc0


	//   ....[151]....
        /*0a2c*/ 	.word	0x0001c260


	//   ....[152]....
        /*0a30*/ 	.word	0x0001c540


	//   ....[153]....
        /*0a34*/ 	.word	0x0001c630


	//   ....[154]....
        /*0a38*/ 	.word	0x0001c6d0


	//   ....[155]....
        /*0a3c*/ 	.word	0x0001c730


	//   ....[156]....
        /*0a40*/ 	.word	0x0001c820


	//   ....[157]....
        /*0a44*/ 	.word	0x0001c890


	//   ....[158]....
        /*0a48*/ 	.word	0x0001c980


	//   ....[159]....
        /*0a4c*/ 	.word	0x0001c9f0


	//   ....[160]....
        /*0a50*/ 	.word	0x0001ca90


	//   ....[161]....
        /*0a54*/ 	.word	0x0001cb80


	//   ....[162]....
        /*0a58*/ 	.word	0x0001cc20


	//   ....[163]....
        /*0a5c*/ 	.word	0x0001cc80


	//   ....[164]....
        /*0a60*/ 	.word	0x0001cd40


	//   ....[165]....
        /*0a64*/ 	.word	0x0001cda0


	//   ....[166]....
        /*0a68*/ 	.word	0x0001ce40


	//   ....[167]....
        /*0a6c*/ 	.word	0x0001cef0


	//   ....[168]....
        /*0a70*/ 	.word	0x0001cf90


	//   ....[169]....
        /*0a74*/ 	.word	0x0001d2c0


	//   ....[170]....
        /*0a78*/ 	.word	0x0001d380


	//   ....[171]....
        /*0a7c*/ 	.word	0x0001d5f0


	//   ....[172]....
        /*0a80*/ 	.word	0x0001d670


	//   ....[173]....
        /*0a84*/ 	.word	0x0001d880


	//   ....[174]....
        /*0a88*/ 	.word	0x0001d8d0


	//   ....[175]....
        /*0a8c*/ 	.word	0x0001da40


	//   ....[176]....
        /*0a90*/ 	.word	0x0001dad0


	//   ....[177]....
        /*0a94*/ 	.word	0x0001dc10


	//   ....[178]....
        /*0a98*/ 	.word	0x0001dd10


	//   ....[179]....
        /*0a9c*/ 	.word	0x0001df80


	//   ....[180]....
        /*0aa0*/ 	.word	0x0001dfd0


	//   ....[181]....
        /*0aa4*/ 	.word	0x0001e1a0


	//   ....[182]....
        /*0aa8*/ 	.word	0x0001e1f0


	//   ....[183]....
        /*0aac*/ 	.word	0x0001e3c0


	//   ....[184]....
        /*0ab0*/ 	.word	0x0001e410


	//   ....[185]....
        /*0ab4*/ 	.word	0x0001e500


	//   ....[186]....
        /*0ab8*/ 	.word	0x0001e5a0


	//   ....[187]....
        /*0abc*/ 	.word	0x0001e600


	//   ....[188]....
        /*0ac0*/ 	.word	0x0001e6b0


	//   ....[189]....
        /*0ac4*/ 	.word	0x0001e710


	//   ....[190]....
        /*0ac8*/ 	.word	0x0001e7c0


	//   ....[191]....
        /*0acc*/ 	.word	0x0001e820


	//   ....[192]....
        /*0ad0*/ 	.word	0x0001e8d0


	//   ....[193]....
        /*0ad4*/ 	.word	0x0001e9c0


	//   ....[194]....
        /*0ad8*/ 	.word	0x0001eaa0


	//   ....[195]....
        /*0adc*/ 	.word	0x0001ebb0


	//   ....[196]....
        /*0ae0*/ 	.word	0x0001ecb0


	//   ....[197]....
        /*0ae4*/ 	.word	0x0001ede0


	//   ....[198]....
        /*0ae8*/ 	.word	0x0001eec0


	//   ....[199]....
        /*0aec*/ 	.word	0x0001efc0


	//   ....[200]....
        /*0af0*/ 	.word	0x0001f0a0


	//   ....[201]....
        /*0af4*/ 	.word	0x0001f130


	//   ....[202]....
        /*0af8*/ 	.word	0x0001f1d0


	//   ....[203]....
        /*0afc*/ 	.word	0x0001f2f0


	//   ....[204]....
        /*0b00*/ 	.word	0x0001f360


	//   ....[205]....
        /*0b04*/ 	.word	0x0001f3d0


	//   ....[206]....
        /*0b08*/ 	.word	0x0001f440


	//   ....[207]....
        /*0b0c*/ 	.word	0x0001f4b0


	//   ....[208]....
        /*0b10*/ 	.word	0x0001f530


	//   ....[209]....
        /*0b14*/ 	.word	0x0001f5c0


	//   ....[210]....
        /*0b18*/ 	.word	0x0001f650


	//   ....[211]....
        /*0b1c*/ 	.word	0x0001f6c0


	//   ....[212]....
        /*0b20*/ 	.word	0x0001f730


	//   ....[213]....
        /*0b24*/ 	.word	0x0001f7a0


	//   ....[214]....
        /*0b28*/ 	.word	0x0001f820


	//   ....[215]....
        /*0b2c*/ 	.word	0x0001f890


	//   ....[216]....
        /*0b30*/ 	.word	0x0001f930


	//   ....[217]....
        /*0b34*/ 	.word	0x0001f9c0


	//   ....[218]....
        /*0b38*/ 	.word	0x0001fae0


	//----- nvinfo : EIATTR_REG_RECONFIG
	.align		4
.L_744:
        /*0b3c*/ 	.byte	0x01, 0x54
	.zero		2


	//----- nvinfo : EIATTR_SYSCALL_OFFSETS
	.align		4
        /*0b40*/ 	.byte	0x04, 0x46
        /*0b42*/ 	.short	(.L_746 - .L_745)


	//   ....[0]....
.L_745:
        /*0b44*/ 	.word	0x00001d40


	//   ....[1]....
        /*0b48*/ 	.word	0x00001e90


	//   ....[2]....
        /*0b4c*/ 	.word	0x00006c00


	//   ....[3]....
        /*0b50*/ 	.word	0x00006f90


	//   ....[4]....
        /*0b54*/ 	.word	0x00016560


	//   ....[5]....
        /*0b58*/ 	.word	0x000166b0


	//   ....[6]....
        /*0b5c*/ 	.word	0x000167a0


	//   ....[7]....
        /*0b60*/ 	.word	0x00017700


	//   ....[8]....
        /*0b64*/ 	.word	0x00017f70


	//----- nvinfo : EIATTR_MBARRIER_INSTR_OFFSETS
	.align		4
.L_746:
        /*0b68*/ 	.byte	0x04, 0x39
        /*0b6a*/ 	.short	(.L_748 - .L_747)


	//   ....[0]....
.L_747:
        /*0b6c*/ 	.word	0x00000270
        /*0b70*/ 	.word	0x000000ff
        /*0b74*/ 	.word	0x00038800
        /*0b78*/ 	.short	0x0100
        /*0b7a*/ 	.byte	0x08
	.zero		1


	//   ....[1]....
        /*0b7c*/ 	.word	0x00000280
        /*0b80*/ 	.word	0x000000ff
        /*0b84*/ 	.word	0x00038810
        /*0b88*/ 	.short	0x0100
        /*0b8a*/ 	.byte	0x08
	.zero		1


	//   ....[2]....
        /*0b8c*/ 	.word	0x00000290
        /*0b90*/ 	.word	0x000000ff
        /*0b94*/ 	.word	0x00038820
        /*0b98*/ 	.short	0x0100
        /*0b9a*/ 	.byte	0x08
	.zero		1


	//   ....[3]....
        /*0b9c*/ 	.word	0x00000340
        /*0ba0*/ 	.word	0x000000ff
        /*0ba4*/ 	.word	0x00038830
        /*0ba8*/ 	.short	0x0100
        /*0baa*/ 	.byte	0x06
	.zero		1


	//   ....[4]....
        /*0bac*/ 	.word	0x00000350
        /*0bb0*/ 	.word	0x000000ff
        /*0bb4*/ 	.word	0x00038840
        /*0bb8*/ 	.short	0x0100
        /*0bba*/ 	.byte	0x06
	.zero		1


	//   ....[5]....
        /*0bbc*/ 	.word	0x00000360
        /*0bc0*/ 	.word	0x000000ff
        /*0bc4*/ 	.word	0x00038838
        /*0bc8*/ 	.short	0x0100
        /*0bca*/ 	.byte	0x06
	.zero		1


	//   ....[6]....
        /*0bcc*/ 	.word	0x00000370
        /*0bd0*/ 	.word	0x000000ff
        /*0bd4*/ 	.word	0x00038848
        /*0bd8*/ 	.short	0x0100
        /*0bda*/ 	.byte	0x06
	.zero		1


	//   ....[7]....
        /*0bdc*/ 	.word	0x000004a0
        /*0be0*/ 	.word	0x000000ff
        /*0be4*/ 	.word	0x00038850
        /*0be8*/ 	.short	0x0100
        /*0bea*/ 	.byte	0x08
	.zero		1


	//   ....[8]....
        /*0bec*/ 	.word	0x000004b0
        /*0bf0*/ 	.word	0x000000ff
        /*0bf4*/ 	.word	0x00038860
        /*0bf8*/ 	.short	0x0100
        /*0bfa*/ 	.byte	0x08
	.zero		1


	//   ....[9]....
        /*0bfc*/ 	.word	0x000004c0
        /*0c00*/ 	.word	0x000000ff
        /*0c04*/ 	.word	0x00038858
        /*0c08*/ 	.short	0x0100
        /*0c0a*/ 	.byte	0x08
	.zero		1


	//   ....[10]....
        /*0c0c*/ 	.word	0x000004d0
        /*0c10*/ 	.word	0x000000ff
        /*0c14*/ 	.word	0x00038868
        /*0c18*/ 	.short	0x0100
        /*0c1a*/ 	.byte	0x08
	.zero		1


	//   ....[11]....
        /*0c1c*/ 	.word	0x000005c0
        /*0c20*/ 	.word	0x000000ff
        /*0c24*/ 	.word	0x00038870
        /*0c28*/ 	.short	0x0100
        /*0c2a*/ 	.byte	0x06
	.zero		1


	//   ....[12]....
        /*0c2c*/ 	.word	0x000005d0
        /*0c30*/ 	.word	0x000000ff
        /*0c34*/ 	.word	0x00038880
        /*0c38*/ 	.short	0x0100
        /*0c3a*/ 	.byte	0x06
	.zero		1


	//   ....[13]....
        /*0c3c*/ 	.word	0x000005e0
        /*0c40*/ 	.word	0x000000ff
        /*0c44*/ 	.word	0x00038878
        /*0c48*/ 	.short	0x0100
        /*0c4a*/ 	.byte	0x06
	.zero		1


	//   ....[14]....
        /*0c4c*/ 	.word	0x000005f0
        /*0c50*/ 	.word	0x000000ff
        /*0c54*/ 	.word	0x00038888
        /*0c58*/ 	.short	0x0100
        /*0c5a*/ 	.byte	0x06
	.zero		1


	//   ....[15]....
        /*0c5c*/ 	.word	0x00000720
        /*0c60*/ 	.word	0x000000ff
        /*0c64*/ 	.word	0x00038890
        /*0c68*/ 	.short	0x0100
        /*0c6a*/ 	.byte	0x08
	.zero		1


	//   ....[16]....
        /*0c6c*/ 	.word	0x00000730
        /*0c70*/ 	.word	0x000000ff
        /*0c74*/ 	.word	0x000388a0
        /*0c78*/ 	.short	0x0100
        /*0c7a*/ 	.byte	0x08
	.zero		1


	//   ....[17]....
        /*0c7c*/ 	.word	0x00000740
        /*0c80*/ 	.word	0x000000ff
        /*0c84*/ 	.word	0x00038898
        /*0c88*/ 	.short	0x0100
        /*0c8a*/ 	.byte	0x08
	.zero		1


	//   ....[18]....
        /*0c8c*/ 	.word	0x00000750
        /*0c90*/ 	.word	0x000000ff
        /*0c94*/ 	.word	0x000388a8
        /*0c98*/ 	.short	0x0100
        /*0c9a*/ 	.byte	0x08
	.zero		1


	//   ....[19]....
        /*0c9c*/ 	.word	0x00000880
        /*0ca0*/ 	.word	0x000000ff
        /*0ca4*/ 	.word	0x000388b0
        /*0ca8*/ 	.short	0x0100
        /*0caa*/ 	.byte	0x08
	.zero		1


	//   ....[20]....
        /*0cac*/ 	.word	0x00000890
        /*0cb0*/ 	.word	0x000000ff
        /*0cb4*/ 	.word	0x000388c0
        /*0cb8*/ 	.short	0x0100
        /*0cba*/ 	.byte	0x08
	.zero		1


	//   ....[21]....
        /*0cbc*/ 	.word	0x000008a0
        /*0cc0*/ 	.word	0x000000ff
        /*0cc4*/ 	.word	0x000388b8
        /*0cc8*/ 	.short	0x0100
        /*0cca*/ 	.byte	0x08
	.zero		1


	//   ....[22]....
        /*0ccc*/ 	.word	0x000008b0
        /*0cd0*/ 	.word	0x000000ff
        /*0cd4*/ 	.word	0x000388c8
        /*0cd8*/ 	.short	0x0100
        /*0cda*/ 	.byte	0x08
	.zero		1


	//   ....[23]....
        /*0cdc*/ 	.word	0x00002a70
        /*0ce0*/ 	.word	0x00000040
        /*0ce4*/ 	.word	0x00038890
        /*0ce8*/ 	.short	0x010a
        /*0cea*/ 	.byte	0x3f
	.zero		1


	//   ....[24]....
        /*0cec*/ 	.word	0x00003530
        /*0cf0*/ 	.word	0x00000040
        /*0cf4*/ 	.word	0x00038890
        /*0cf8*/ 	.short	0x010a
        /*0cfa*/ 	.byte	0x3f
	.zero		1


	//   ....[25]....
        /*0cfc*/ 	.word	0x00003dd0
        /*0d00*/ 	.word	0x00000040
        /*0d04*/ 	.word	0x00038890
        /*0d08*/ 	.short	0x010a
        /*0d0a*/ 	.byte	0x3f
	.zero		1


	//   ....[26]....
        /*0d0c*/ 	.word	0x000041b0
        /*0d10*/ 	.word	0x00000004
        /*0d14*/ 	.word	0x00000000
        /*0d18*/ 	.short	0x0101
        /*0d1a*/ 	.byte	0x3f
	.zero		1


	//   ....[27]....
        /*0d1c*/ 	.word	0x000041f0
        /*0d20*/ 	.word	0x00000040
        /*0d24*/ 	.word	0x000388b0
        /*0d28*/ 	.short	0x010a
        /*0d2a*/ 	.byte	0x3f
	.zero		1


	//   ....[28]....
        /*0d2c*/ 	.word	0x00004a80
        /*0d30*/ 	.word	0x00000040
        /*0d34*/ 	.word	0x00000000
        /*0d38*/ 	.short	0x0101
        /*0d3a*/ 	.byte	0x3f
	.zero		1


	//   ....[29]....
        /*0d3c*/ 	.word	0x00005500
        /*0d40*/ 	.word	0x00000003
        /*0d44*/ 	.word	0x00000000
        /*0d48*/ 	.short	0x0101
        /*0d4a*/ 	.byte	0x3f
	.zero		1


	//   ....[30]....
        /*0d4c*/ 	.word	0x000060d0
        /*0d50*/ 	.word	0x00000003
        /*0d54*/ 	.word	0x00000000
        /*0d58*/ 	.short	0x0101
        /*0d5a*/ 	.byte	0x3f
	.zero		1


	//   ....[31]....
        /*0d5c*/ 	.word	0x00006ca0
        /*0d60*/ 	.word	0x00000002
        /*0d64*/ 	.word	0x00038800
        /*0d68*/ 	.short	0x010a
        /*0d6a*/ 	.byte	0x3f
	.zero		1


	//   ....[32]....
        /*0d6c*/ 	.word	0x00006cf0
        /*0d70*/ 	.word	0x00000002
        /*0d74*/ 	.word	0x00038800
        /*0d78*/ 	.short	0x010a
        /*0d7a*/ 	.byte	0x3f
	.zero		1


	//   ....[33]....
        /*0d7c*/ 	.word	0x000072b0
        /*0d80*/ 	.word	0x00000002
        /*0d84*/ 	.word	0x00038800
        /*0d88*/ 	.short	0x010a
        /*0d8a*/ 	.byte	0x3f
	.zero		1


	//   ....[34]....
        /*0d8c*/ 	.word	0x00008220
        /*0d90*/ 	.word	0x00000002
        /*0d94*/ 	.word	0x00038800
        /*0d98*/ 	.short	0x010a
        /*0d9a*/ 	.byte	0x3f
	.zero		1


	//   ....[35]....
        /*0d9c*/ 	.word	0x00009080
        /*0da0*/ 	.word	0x0000000b
        /*0da4*/ 	.word	0x00038830
        /*0da8*/ 	.short	0x010a
        /*0daa*/ 	.byte	0x3f
	.zero		1


	//   ....[36]....
        /*0dac*/ 	.word	0x00009130
        /*0db0*/ 	.word	0x0000000b
        /*0db4*/ 	.word	0x00038830
        /*0db8*/ 	.short	0x010a
        /*0dba*/ 	.byte	0x3f
	.zero		1


	//   ....[37]....
        /*0dbc*/ 	.word	0x00009440
        /*0dc0*/ 	.word	0x00000002
        /*0dc4*/ 	.word	0x00038810
        /*0dc8*/ 	.short	0x010a
        /*0dca*/ 	.byte	0x3f
	.zero		1


	//   ....[38]....
        /*0dcc*/ 	.word	0x00009490
        /*0dd0*/ 	.word	0x0000000b
        /*0dd4*/ 	.word	0x00038850
        /*0dd8*/ 	.short	0x010a
        /*0dda*/ 	.byte	0x3f
	.zero		1


	//   ....[39]....
        /*0ddc*/ 	.word	0x00009540
        /*0de0*/ 	.word	0x0000000b
        /*0de4*/ 	.word	0x00038850
        /*0de8*/ 	.short	0x010a
        /*0dea*/ 	.byte	0x3f
	.zero		1


	//   ....[40]....
        /*0dec*/ 	.word	0x0000bbd0
        /*0df0*/ 	.word	0x0000000a
        /*0df4*/ 	.word	0x00000000
        /*0df8*/ 	.short	0x0101
        /*0dfa*/ 	.byte	0x3f
	.zero		1


	//   ....[41]....
        /*0dfc*/ 	.word	0x0000c290
        /*0e00*/ 	.word	0x0000000b
        /*0e04*/ 	.word	0x00000000
        /*0e08*/ 	.short	0x0101
        /*0e0a*/ 	.byte	0x3f
	.zero		1


	//   ....[42]....
        /*0e0c*/ 	.word	0x0000c3b0
        /*0e10*/ 	.word	0x0000000c
        /*0e14*/ 	.word	0x00038830
        /*0e18*/ 	.short	0x010a
        /*0e1a*/ 	.byte	0x3f
	.zero		1


	//   ....[43]....
        /*0e1c*/ 	.word	0x0000c460
        /*0e20*/ 	.word	0x0000000c
        /*0e24*/ 	.word	0x00038830
        /*0e28*/ 	.short	0x010a
        /*0e2a*/ 	.byte	0x3f
	.zero		1


	//   ....[44]....
        /*0e2c*/ 	.word	0x0000c6d0
        /*0e30*/ 	.word	0x0000000c
        /*0e34*/ 	.word	0x00038850
        /*0e38*/ 	.short	0x010a
        /*0e3a*/ 	.byte	0x3f
	.zero		1


	//   ....[45]....
        /*0e3c*/ 	.word	0x0000c740
        /*0e40*/ 	.word	0x0000000c
        /*0e44*/ 	.word	0x00038850
        /*0e48*/ 	.short	0x010a
        /*0e4a*/ 	.byte	0x3f
	.zero		1


	//   ....[46]....
        /*0e4c*/ 	.word	0x0000e790
        /*0e50*/ 	.word	0x000000a9
        /*0e54*/ 	.word	0x00000000
        /*0e58*/ 	.short	0x0101
        /*0e5a*/ 	.byte	0x3f
	.zero		1


	//   ....[47]....
        /*0e5c*/ 	.word	0x0000f9f0
        /*0e60*/ 	.word	0x0000000c
        /*0e64*/ 	.word	0x00000000
        /*0e68*/ 	.short	0x0101
        /*0e6a*/ 	.byte	0x3f
	.zero		1


	//   ....[48]....
        /*0e6c*/ 	.word	0x000122b0
        /*0e70*/ 	.word	0x00000000
        /*0e74*/ 	.word	0x00000000
        /*0e78*/ 	.short	0x0101
        /*0e7a*/ 	.byte	0x3f
	.zero		1


	//   ....[49]....
        /*0e7c*/ 	.word	0x00014a70
        /*0e80*/ 	.word	0x00000017
        /*0e84*/ 	.word	0x00038820
        /*0e88*/ 	.short	0x010a
        /*0e8a*/ 	.byte	0x3f
	.zero		1


	//   ....[50]....
        /*0e8c*/ 	.word	0x00014b00
        /*0e90*/ 	.word	0x00000003
        /*0e94*/ 	.word	0x000388a0
        /*0e98*/ 	.short	0x010a
        /*0e9a*/ 	.byte	0x3f
	.zero		1


	//   ....[51]....
        /*0e9c*/ 	.word	0x00014d50
        /*0ea0*/ 	.word	0x00000003
        /*0ea4*/ 	.word	0x000388c0
        /*0ea8*/ 	.short	0x010a
        /*0eaa*/ 	.byte	0x3f
	.zero		1


	//   ....[52]....
        /*0eac*/ 	.word	0x00015720
        /*0eb0*/ 	.word	0x00000006
        /*0eb4*/ 	.word	0x000388a0
        /*0eb8*/ 	.short	0x010a
        /*0eba*/ 	.byte	0x3f
	.zero		1


	//   ....[53]....
        /*0ebc*/ 	.word	0x00015960
        /*0ec0*/ 	.word	0x00000006
        /*0ec4*/ 	.word	0x000388c0
        /*0ec8*/ 	.short	0x010a
        /*0eca*/ 	.byte	0x3f
	.zero		1


	//   ....[54]....
        /*0ecc*/ 	.word	0x00016f20
        /*0ed0*/ 	.word	0x0000001b
        /*0ed4*/ 	.word	0x00038840
        /*0ed8*/ 	.short	0x010a
        /*0eda*/ 	.byte	0x3f
	.zero		1


	//   ....[55]....
        /*0edc*/ 	.word	0x00017430
        /*0ee0*/ 	.word	0x0000001b
        /*0ee4*/ 	.word	0x00038830
        /*0ee8*/ 	.short	0x0107
        /*0eea*/ 	.byte	0x3f
	.zero		1


	//   ....[56]....
        /*0eec*/ 	.word	0x00017500
        /*0ef0*/ 	.word	0x0000001b
        /*0ef4*/ 	.word	0x00038830
        /*0ef8*/ 	.short	0x0101
        /*0efa*/ 	.byte	0x3f
	.zero		1


	//   ....[57]....
        /*0efc*/ 	.word	0x00017db0
        /*0f00*/ 	.word	0x00000017
        /*0f04*/ 	.word	0x00038800
        /*0f08*/ 	.short	0x0107
        /*0f0a*/ 	.byte	0x3f
	.zero		1


	//   ....[58]....
        /*0f0c*/ 	.word	0x00017e40
        /*0f10*/ 	.word	0x00000017
        /*0f14*/ 	.word	0x00038800
        /*0f18*/ 	.short	0x0101
        /*0f1a*/ 	.byte	0x3f
	.zero		1


	//   ....[59]....
        /*0f1c*/ 	.word	0x00018d50
        /*0f20*/ 	.word	0x00000017
        /*0f24*/ 	.word	0x00038810
        /*0f28*/ 	.short	0x0107
        /*0f2a*/ 	.byte	0x3f
	.zero		1


	//   ....[60]....
        /*0f2c*/ 	.word	0x00018e50
        /*0f30*/ 	.word	0x00000017
        /*0f34*/ 	.word	0x00038810
        /*0f38*/ 	.short	0x0101
        /*0f3a*/ 	.byte	0x3f
	.zero		1


	//   ....[61]....
        /*0f3c*/ 	.word	0x00018e70
        /*0f40*/ 	.word	0x00000017
        /*0f44*/ 	.word	0x00038820
        /*0f48*/ 	.short	0x010a
        /*0f4a*/ 	.byte	0x3f
	.zero		1


	//   ....[62]....
        /*0f4c*/ 	.word	0x00018f00
        /*0f50*/ 	.word	0x0000001b
        /*0f54*/ 	.word	0x00038860
        /*0f58*/ 	.short	0x010a
        /*0f5a*/ 	.byte	0x3f
	.zero		1


	//   ....[63]....
        /*0f5c*/ 	.word	0x00019830
        /*0f60*/ 	.word	0x0000001b
        /*0f64*/ 	.word	0x00038850
        /*0f68*/ 	.short	0x0107
        /*0f6a*/ 	.byte	0x3f
	.zero		1


	//   ....[64]....
        /*0f6c*/ 	.word	0x00019900
        /*0f70*/ 	.word	0x0000001b
        /*0f74*/ 	.word	0x00038850
        /*0f78*/ 	.short	0x0101
        /*0f7a*/ 	.byte	0x3f
	.zero		1


	//   ....[65]....
        /*0f7c*/ 	.word	0x00019c90
        /*0f80*/ 	.word	0x00000006
        /*0f84*/ 	.word	0x00038840
        /*0f88*/ 	.short	0x010a
        /*0f8a*/ 	.byte	0x3f
	.zero		1


	//   ....[66]....
        /*0f8c*/ 	.word	0x00019fd0
        /*0f90*/ 	.word	0x00000006
        /*0f94*/ 	.word	0x00038830
        /*0f98*/ 	.short	0x0107
        /*0f9a*/ 	.byte	0x3f
	.zero		1


	//   ....[67]....
        /*0f9c*/ 	.word	0x0001a090
        /*0fa0*/ 	.word	0x00000006
        /*0fa4*/ 	.word	0x00038830
        /*0fa8*/ 	.short	0x0101
        /*0faa*/ 	.byte	0x3f
	.zero		1


	//   ....[68]....
        /*0fac*/ 	.word	0x0001a0c0
        /*0fb0*/ 	.word	0x00000006
        /*0fb4*/ 	.word	0x00038860
        /*0fb8*/ 	.short	0x010a
        /*0fba*/ 	.byte	0x3f
	.zero		1


	//   ....[69]....
        /*0fbc*/ 	.word	0x0001a790
        /*0fc0*/ 	.word	0x00000006
        /*0fc4*/ 	.word	0x00038850
        /*0fc8*/ 	.short	0x0107
        /*0fca*/ 	.byte	0x3f
	.zero		1


	//   ....[70]....
        /*0fcc*/ 	.word	0x0001a850
        /*0fd0*/ 	.word	0x00000006
        /*0fd4*/ 	.word	0x00038850
        /*0fd8*/ 	.short	0x0101
        /*0fda*/ 	.byte	0x3f
	.zero		1


	//   ....[71]....
        /*0fdc*/ 	.word	0x0001b490
        /*0fe0*/ 	.word	0x00000004
        /*0fe4*/ 	.word	0x00038820
        /*0fe8*/ 	.short	0x010a
        /*0fea*/ 	.byte	0x3f
	.zero		1


	//   ....[72]....
        /*0fec*/ 	.word	0x0001b600
        /*0ff0*/ 	.word	0x00000005
        /*0ff4*/ 	.word	0x00038840
        /*0ff8*/ 	.short	0x010a
        /*0ffa*/ 	.byte	0x3f
	.zero		1


	//   ....[73]....
        /*0ffc*/ 	.word	0x0001b6a0
        /*1000*/ 	.word	0x00000019
        /*1004*/ 	.word	0x00038840
        /*1008*/ 	.short	0x010a
        /*100a*/ 	.byte	0x3f
	.zero		1


	//   ....[74]....
        /*100c*/ 	.word	0x0001b6e0
        /*1010*/ 	.word	0x00000005
        /*1014*/ 	.word	0x00038860
        /*1018*/ 	.short	0x010a
        /*101a*/ 	.byte	0x3f
	.zero		1


	//   ....[75]....
        /*101c*/ 	.word	0x0001b720
        /*1020*/ 	.word	0x00000019
        /*1024*/ 	.word	0x00038860
        /*1028*/ 	.short	0x010a
        /*102a*/ 	.byte	0x3f
	.zero		1


	//   ....[76]....
        /*102c*/ 	.word	0x0001b780
        /*1030*/ 	.word	0x00000040
        /*1034*/ 	.word	0x00038890
        /*1038*/ 	.short	0x010a
        /*103a*/ 	.byte	0x3f
	.zero		1


	//   ....[77]....
        /*103c*/ 	.word	0x0001b8f0
        /*1040*/ 	.word	0x00000040
        /*1044*/ 	.word	0x00038890
        /*1048*/ 	.short	0x010a
        /*104a*/ 	.byte	0x3f
	.zero		1


	//   ....[78]....
        /*104c*/ 	.word	0x0001ba70
        /*1050*/ 	.word	0x00000040
        /*1054*/ 	.word	0x00038890
        /*1058*/ 	.short	0x010a
        /*105a*/ 	.byte	0x3f
	.zero		1


	//   ....[79]....
        /*105c*/ 	.word	0x0001bbd0
        /*1060*/ 	.word	0x00000040
        /*1064*/ 	.word	0x000388b0
        /*1068*/ 	.short	0x010a
        /*106a*/ 	.byte	0x3f
	.zero		1


	//   ....[80]....
        /*106c*/ 	.word	0x0001bde0
        /*1070*/ 	.word	0x00000002
        /*1074*/ 	.word	0x00038800
        /*1078*/ 	.short	0x010a
        /*107a*/ 	.byte	0x3f
	.zero		1


	//   ....[81]....
        /*107c*/ 	.word	0x0001bff0
        /*1080*/ 	.word	0x00000002
        /*1084*/ 	.word	0x00038800
        /*1088*/ 	.short	0x010a
        /*108a*/ 	.byte	0x3f
	.zero		1


	//   ....[82]....
        /*108c*/ 	.word	0x0001c040
        /*1090*/ 	.word	0x0000000b
        /*1094*/ 	.word	0x00038830
        /*1098*/ 	.short	0x010a
        /*109a*/ 	.byte	0x3f
	.zero		1


	//   ....[83]....
        /*109c*/ 	.word	0x0001c090
        /*10a0*/ 	.word	0x00000002
        /*10a4*/ 	.word	0x00038810
        /*10a8*/ 	.short	0x010a
        /*10aa*/ 	.byte	0x3f
	.zero		1


	//   ....[84]....
        /*10ac*/ 	.word	0x0001c0e0
        /*10b0*/ 	.word	0x0000000b
        /*10b4*/ 	.word	0x00038850
        /*10b8*/ 	.short	0x010a
        /*10ba*/ 	.byte	0x3f
	.zero		1


	//   ....[85]....
        /*10bc*/ 	.word	0x0001c130
        /*10c0*/ 	.word	0x0000000c
        /*10c4*/ 	.word	0x00038830
        /*10c8*/ 	.short	0x010a
        /*10ca*/ 	.byte	0x3f
	.zero		1


	//   ....[86]....
        /*10cc*/ 	.word	0x0001c180
        /*10d0*/ 	.word	0x0000000c
        /*10d4*/ 	.word	0x00038850
        /*10d8*/ 	.short	0x010a
        /*10da*/ 	.byte	0x3f
	.zero		1


	//   ....[87]....
        /*10dc*/ 	.word	0x0001c320
        /*10e0*/ 	.word	0x00000017
        /*10e4*/ 	.word	0x00038820
        /*10e8*/ 	.short	0x010a
        /*10ea*/ 	.byte	0x3f
	.zero		1


	//   ....[88]....
        /*10ec*/ 	.word	0x0001c370
        /*10f0*/ 	.word	0x00000003
        /*10f4*/ 	.word	0x000388a0
        /*10f8*/ 	.short	0x010a
        /*10fa*/ 	.byte	0x3f
	.zero		1


	//   ....[89]....
        /*10fc*/ 	.word	0x0001c3c0
        /*1100*/ 	.word	0x00000003
        /*1104*/ 	.word	0x000388c0
        /*1108*/ 	.short	0x010a
        /*110a*/ 	.byte	0x3f
	.zero		1


	//   ....[90]....
        /*110c*/ 	.word	0x0001c410
        /*1110*/ 	.word	0x00000006
        /*1114*/ 	.word	0x000388a0
        /*1118*/ 	.short	0x010a
        /*111a*/ 	.byte	0x3f
	.zero		1


	//   ....[91]....
        /*111c*/ 	.word	0x0001c460
        /*1120*/ 	.word	0x00000006
        /*1124*/ 	.word	0x000388c0
        /*1128*/ 	.short	0x010a
        /*112a*/ 	.byte	0x3f
	.zero		1


	//   ....[92]....
        /*112c*/ 	.word	0x0001c580
        /*1130*/ 	.word	0x0000001b
        /*1134*/ 	.word	0x00038840
        /*1138*/ 	.short	0x010a
        /*113a*/ 	.byte	0x3f
	.zero		1


	//   ....[93]....
        /*113c*/ 	.word	0x0001db10
        /*1140*/ 	.word	0x00000017
        /*1144*/ 	.word	0x00038820
        /*1148*/ 	.short	0x010a
        /*114a*/ 	.byte	0x3f
	.zero		1


	//   ....[94]....
        /*114c*/ 	.word	0x0001db60
        /*1150*/ 	.word	0x0000001b
        /*1154*/ 	.word	0x00038860
        /*1158*/ 	.short	0x010a
        /*115a*/ 	.byte	0x3f
	.zero		1


	//   ....[95]....
        /*115c*/ 	.word	0x0001e450
        /*1160*/ 	.word	0x00000006
        /*1164*/ 	.word	0x00038840
        /*1168*/ 	.short	0x010a
        /*116a*/ 	.byte	0x3f
	.zero		1


	//   ....[96]....
        /*116c*/ 	.word	0x0001e910
        /*1170*/ 	.word	0x00000006
        /*1174*/ 	.word	0x00038860
        /*1178*/ 	.short	0x010a
        /*117a*/ 	.byte	0x3f
	.zero		1


	//   ....[97]....
        /*117c*/ 	.word	0x0001fa00
        /*1180*/ 	.word	0x00000004
        /*1184*/ 	.word	0x00038820
        /*1188*/ 	.short	0x010a
        /*118a*/ 	.byte	0x3f
	.zero		1


	//   ....[98]....
        /*118c*/ 	.word	0x0001fba0
        /*1190*/ 	.word	0x00000005
        /*1194*/ 	.word	0x00038840
        /*1198*/ 	.short	0x010a
        /*119a*/ 	.byte	0x3f
	.zero		1


	//   ....[99]....
        /*119c*/ 	.word	0x0001fbf0
        /*11a0*/ 	.word	0x00000019
        /*11a4*/ 	.word	0x00038840
        /*11a8*/ 	.short	0x010a
        /*11aa*/ 	.byte	0x3f
	.zero		1


	//   ....[100]....
        /*11ac*/ 	.word	0x0001fc40
        /*11b0*/ 	.word	0x00000005
        /*11b4*/ 	.word	0x00038860
        /*11b8*/ 	.short	0x010a
        /*11ba*/ 	.byte	0x3f
	.zero		1


	//----- nvinfo : EIATTR_NUM_MBARRIERS
	.align		4
.L_748:
        /*11bc*/ 	.byte	0x03, 0x38
        /*11be*/ 	.short	0x0017


	//----- nvinfo : EIATTR_EXIT_INSTR_OFFSETS
	.align		4
        /*11c0*/ 	.byte	0x04, 0x1c
        /*11c2*/ 	.short	(.L_750 - .L_749)


	//   ....[0]....
.L_749:
        /*11c4*/ 	.word	0x0001b770


	//----- nvinfo : EIATTR_MAX_THREADS
	.align		4
.L_750:
        /*11c8*/ 	.byte	0x04, 0x05
        /*11ca*/ 	.short	(.L_752 - .L_751)
.L_751:
        /*11cc*/ 	.word	0x00000180
        /*11d0*/ 	.word	0x00000001
        /*11d4*/ 	.word	0x00000001


	//----- nvinfo : EIATTR_CRS_STACK_SIZE
	.align		4
.L_752:
        /*11d8*/ 	.byte	0x04, 0x1e
        /*11da*/ 	.short	(.L_754 - .L_753)
.L_753:
        /*11dc*/ 	.word	0x00000000


	//----- nvinfo : EIATTR_CBANK_PARAM_SIZE
	.align		4
.L_754:
        /*11e0*/ 	.byte	0x03, 0x19
        /*11e2*/ 	.short	0x0bf0


	//----- nvinfo : EIATTR_PARAM_CBANK
	.align		4
        /*11e4*/ 	.byte	0x04, 0x0a
        /*11e6*/ 	.short	(.L_756 - .L_755)
	.align		4
.L_755:
        /*11e8*/ 	.word	index@(.nv.constant0._ZN7cutlass13device_kernelIN5flash11enable_sm90INS1_16FlashAttnFwdSm90INS1_25CollectiveMainloopFwdSm90ILi2EN4cute5tupleIJNS5_1CILi1EEES8_S8_EEENS6_IJNS7_ILi64EEESA_SA_EEELi512ENS_10bfloat16_tEfNS_4arch4Sm90ELb0ELb0ELb1ELb1ELb1ELb1ELb1ELb0ELb0ELb1ELb0ELb0EEENS1_21CollectiveEpilogueFwdINS6_IJSA_NS7_ILi512EEESA_EEES9_SC_SE_Li256ELb1ELb1ELb0ELb0EEENS1_36VarlenDynamicPersistentTileSchedulerILi64ELi64ELi256ELi128ELb0ELb1ELb1ELb0ELb1ELb1EEEEEEEEEvNT_6ParamsE)
        /*11ec*/ 	.short	0x0210
        /*11ee*/ 	.short	0x0bf0


	//----- nvinfo : EIATTR_SW_WAR
	.align		4
.L_756:
        /*11f0*/ 	.byte	0x04, 0x36
        /*11f2*/ 	.short	(.L_758 - .L_757)
.L_757:
        /*11f4*/ 	.word	0x00000008
.L_758:


//--------------------- .nv.info._ZN7cutlass13device_kernelIN5flash11enable_sm90INS1_16FlashAttnFwdSm90INS1_25CollectiveMainloopFwdSm90ILi2EN4cute5tupleIJNS5_1CILi1EEES8_S8_EEENS6_IJNS7_ILi64EEESA_SA_EEELi512ENS_10bfloat16_tEfNS_4arch4Sm90ELb0ELb1ELb1ELb0ELb1ELb0ELb0ELb0ELb0ELb1ELb0ELb0EEENS1_21CollectiveEpilogueFwdINS6_IJSA_NS7_ILi512EEESA_EEES9_SC_SE_Li256ELb0ELb1ELb0ELb0EEENS1_30DynamicPersistentTileSchedulerILi256ELi128ELb0ELb1ELb1EEEEEEEEEvNT_6ParamsE --------------------------
	.section	.nv.info._ZN7cutlass13device_kernelIN5flash11enable_sm90INS1_16FlashAttnFwdSm90INS1_25CollectiveMainloopFwdSm90ILi2EN4cute5tupleIJNS5_1CILi1EEES8_S8_EEENS6_IJNS7_ILi64EEESA_SA_EEELi512ENS_10bfloat16_tEfNS_4arch4Sm90ELb0ELb1ELb1ELb0ELb1ELb0ELb0ELb0ELb0ELb1ELb0ELb0EEENS1_21CollectiveEpilogueFwdINS6_IJSA_NS7_ILi512EEESA_EEES9_SC_SE_Li256ELb0ELb1ELb0ELb0EEENS1_30DynamicPersistentTileSchedulerILi256ELi128ELb0ELb1ELb1EEEEEEEEEvNT_6ParamsE,"",@"SHT_CUDA_INFO"
	.sectionflags	@""
	.align	4


	//----- nvinfo : EIATTR_CUDA_API_VERSION
	.align		4
        /*0000*/ 	.byte	0x04, 0x37
        /*0002*/ 	.short	(.L_760 - .L_759)
.L_759:
        /*0004*/ 	.word	0x00000082


	//----- nvinfo : EIATTR_KPARAM_INFO
	.align		4
.L_760:
        /*0008*/ 	.byte	0x04, 0x17
        /*000a*/ 	.short	(.L_762 - .L_761)
.L_761:
        /*000c*/ 	.word	0x00000000
        /*0010*/ 	.short	0x0000
        /*0012*/ 	.short	0x0070
        /*0014*/ 	.byte	0x00, 0xf0, 0x01, 0x2a


	//----- nvinfo : EIATTR_SPARSE_MMA_MASK
	.align		4
.L_762:
        /*0018*/ 	.byte	0x03, 0x50
        /*001a*/ 	.short	0x0000


	//----- nvinfo : EIATTR_MAXREG_COUNT
	.align		4
        /*001c*/ 	.byte	0x03, 0x1b
        /*001e*/ 	.short	0x00a8


	//----- nvinfo : EIATTR_NUM_BARRIERS
	.align		4
        /*0020*/ 	.byte	0x02, 0x4c
        /*0022*/ 	.byte	0x10
	.zero		1


	//----- nvinfo : EIATTR_EXTERNS
	.align		4
        /*0024*/ 	.byte	0x04, 0x0f
        /*0026*/ 	.short	(.L_764 - .L_763)


	//   ....[0]....
	.align		4
.L_763:
        /*0028*/ 	.word	index@(__assertfail)


	//----- nvinfo : EIATTR_ANNOTATIONS
	.align		4
.L_764:
        /*002c*/ 	.byte	0x04, 0x55
        /*002e*/ 	.short	(.L_766 - .L_765)


	//   ....[0]....
.L_765:
        /*0030*/ 	.word	0x00000001
        /*0034*/ 	.byte	0x20, 0x0a, 0x01, 0x00, 0x01, 0x00, 0x00, 0x00, 0x30, 0x0b, 0x01, 0x00, 0x01, 0x00, 0x00, 0x00
        /*0044*/ 	.byte	0x20, 0x0f, 0x01, 0x00, 0x01, 0x00, 0x00, 0x00, 0x80, 0x21, 0x01, 0x00, 0x01, 0x00, 0x00, 0x00
        /*0054*/ 	.byte	0x40, 0x27, 0x01, 0x00, 0x01, 0x00, 0x00, 0x00, 0x20, 0x2d, 0x01, 0x00, 0x01, 0x00, 0x00, 0x00
        /*0064*/ 	.byte	0x40, 0x2d, 0x01, 0x00, 0x01, 0x00, 0x00, 0x00, 0x80, 0x2e, 0x01, 0x00, 0x01, 0x00, 0x00, 0x00
        /*0074*/ 	.byte	0x30, 0x49, 0x01, 0x00


	//----- nvinfo : EIATTR_MERCURY_ISA_VERSION
	.align		4
.L_766:
        /*0078*/ 	.byte	0x03, 0x5f
        /*007a*/ 	.short	0x0101


	//----- nvinfo : EIATTR_INT_WARP_WIDE_INSTR_OFFSETS
	.align		4
        /*007c*/ 	.byte	0x04, 0x31
        /*007e*/ 	.short	(.L_768 - .L_767)


	//   ....[0]....
.L_767:
        /*0080*/ 	.word	0x000000c0


	//   ....[1]....
        /*0084*/ 	.word	0x000000d0


	//   ....[2]....
        /*0088*/ 	.word	0x00000170


	//   ....[3]....
        /*008c*/ 	.word	0x000118a0


	//   ....[4]....
        /*0090*/ 	.word	0x00011930


	//   ....[5]....
        /*0094*/ 	.word	0x000146c0


	//   ....[6]....
        /*0098*/ 	.word	0x00014750


	//----- nvinfo : EIATTR_COOP_GROUP_MASK_REGIDS
	.align		4
.L_768:
        /*009c*/ 	.byte	0x04, 0x29
        /*009e*/ 	.short	(.L_770 - .L_769)


	//   ....[0]....
.L_769:
        /*00a0*/ 	.word	0xffffffff


	//   ....[1]....
        /*00a4*/ 	.word	0xffffffff


	//   ....[2]....
        /*00a8*/ 	.word	0xffffffff


	//   ....[3]....
        /*00ac*/ 	.word	0xffffffff


	//   ....[4]....
        /*00b0*/ 	.word	0xffffffff


	//   ....[5]....
        /*00b4*/ 	.word	0xffffffff


	//   ....[6]....
        /*00b8*/ 	.word	0xffffffff


	//   ....[7]....
        /*00bc*/ 	.word	0xffffffff


	//   ....[8]....
        /*00c0*/ 	.word	0xffffffff


	//   ....[9]....
        /*00c4*/ 	.word	0xffffffff


	//   ....[10]....
        /*00c8*/ 	.word	0xffffffff


	//   ....[11]....
        /*00cc*/ 	.word	0xffffffff


	//   ....[12]....
        /*00d0*/ 	.word	0xffffffff


	//   ....[13]....
        /*00d4*/ 	.word	0xffffffff


	//   ....[14]....
        /*00d8*/ 	.word	0xffffffff


	//   ....[15]....
        /*00dc*/ 	.word	0xffffffff


	//   ....[16]....
        /*00e0*/ 	.word	0xffffffff


	//   ....[17]....
        /*00e4*/ 	.word	0xffffffff


	//   ....[18]....
        /*00e8*/ 	.word	0xffffffff


	//   ....[19]....
        /*00ec*/ 	.word	0xffffffff


	//   ....[20]....
        /*00f0*/ 	.word	0xffffffff


	//   ....[21]....
        /*00f4*/ 	.word	0xffffffff


	//   ....[22]....
        /*00f8*/ 	.word	0xffffffff


	//   ....[23]....
        /*00fc*/ 	.word	0xffffffff


	//   ....[24]....
        /*0100*/ 	.word	0xffffffff


	//   ....[25]....
        /*0104*/ 	.word	0xffffffff


	//   ....[26]....
        /*0108*/ 	.word	0xffffffff


	//   ....[27]....
        /*010c*/ 	.word	0xffffffff


	//   ....[28]....
        /*0110*/ 	.word	0xffffffff


	//   ....[29]....
        /*0114*/ 	.word	0xffffffff


	//   ....[30]....
        /*0118*/ 	.word	0xffffffff


	//   ....[31]....
        /*011c*/ 	.word	0xffffffff


	//   ....[32]....
        /*0120*/ 	.word	0xffffffff


	//   ....[33]....
        /*0124*/ 	.word	0xffffffff


	//   ....[34]....
        /*0128*/ 	.word	0xffffffff


	//   ....[35]....
        /*012c*/ 	.word	0xffffffff


	//   ....[36]....
        /*0130*/ 	.word	0xffffffff


	//   ....[37]....
        /*0134*/ 	.word	0xffffffff


	//   ....[38]....
        /*0138*/ 	.word	0xffffffff


	//   ....[39]....
        /*013c*/ 	.word	0xffffffff


	//   ....[40]....
        /*0140*/ 	.word	0xffffffff


	//   ....[41]....
        /*0144*/ 	.word	0xffffffff


	//   ....[42]....
        /*0148*/ 	.word	0xffffffff


	//   ....[43]....
        /*014c*/ 	.word	0xffffffff


	//   ....[44]....
        /*0150*/ 	.word	0xffffffff


	//   ....[45]....
        /*0154*/ 	.word	0xffffffff


	//   ....[46]....
        /*0158*/ 	.word	0xffffffff


	//   ....[47]....
        /*015c*/ 	.word	0xffffffff


	//   ....[48]....
        /*0160*/ 	.word	0xffffffff


	//   ....[49]....
        /*0164*/ 	.word	0xffffffff


	//   ....[50]....
        /*0168*/ 	.word	0xffffffff


	//   ....[51]....
        /*016c*/ 	.word	0xffffffff


	//   ....[52]....
        /*0170*/ 	.word	0xffffffff


	//   ....[53]....
        /*0174*/ 	.word	0xffffffff


	//   ....[54]....
        /*0178*/ 	.word	0xffffffff


	//   ....[55]....
        /*017c*/ 	.word	0xffffffff


	//   ....[56]....
        /*0180*/ 	.word	0xffffffff


	//   ....[57]....
        /*0184*/ 	.word	0xffffffff


	//   ....[58]....
        /*0188*/ 	.word	0xffffffff


	//   ....[59]....
        /*018c*/ 	.word	0xffffffff


	//   ....[60]....
        /*0190*/ 	.word	0xffffffff


	//   ....[61]....
        /*0194*/ 	.word	0xffffffff


	//   ....[62]....
        /*0198*/ 	.word	0xffffffff


	//   ....[63]....
        /*019c*/ 	.word	0xffffffff


	//   ....[64]....
        /*01a0*/ 	.word	0xffffffff


	//   ....[65]....
        /*01a4*/ 	.word	0xffffffff


	//   ....[66]....
        /*01a8*/ 	.word	0xffffffff


	//   ....[67]....
        /*01ac*/ 	.word	0xffffffff


	//   ....[68]....
        /*01b0*/ 	.word	0xffffffff


	//   ....[69]....
        /*01b4*/ 	.word	0xffffffff


	//   ....[70]....
        /*01b8*/ 	.word	0xffffffff


	//   ....[71]....
        /*01bc*/ 	.word	0xffffffff


	//   ....[72]....
        /*01c0*/ 	.word	0xffffffff


	//   ....[73]....
        /*01c4*/ 	.word	0xffffffff


	//   ....[74]....
        /*01c8*/ 	.word	0xffffffff


	//   ....[75]....
        /*01cc*/ 	.word	0xffffffff


	//   ....[76]....
        /*01d0*/ 	.word	0xffffffff


	//   ....[77]....
        /*01d4*/ 	.word	0xffffffff


	//   ....[78]....
        /*01d8*/ 	.word	0xffffffff


	//   ....[79]....
        /*01dc*/ 	.word	0xffffffff


	//   ....[80]....
        /*01e0*/ 	.word	0xffffffff


	//   ....[81]....
        /*01e4*/ 	.word	0xffffffff


	//   ....[82]....
        /*01e8*/ 	.word	0xffffffff


	//   ....[83]....
        /*01ec*/ 	.word	0xffffffff


	//   ....[84]....
        /*01f0*/ 	.word	0xffffffff


	//   ....[85]....
        /*01f4*/ 	.word	0xffffffff


	//   ....[86]....
        /*01f8*/ 	.word	0xffffffff


	//   ....[87]....
        /*01fc*/ 	.word	0xffffffff


	//   ....[88]....
        /*0200*/ 	.word	0xffffffff


	//   ....[89]....
        /*0204*/ 	.word	0xffffffff


	//   ....[90]....
        /*0208*/ 	.word	0xffffffff


	//   ....[91]....
        /*020c*/ 	.word	0xffffffff


	//   ....[92]....
        /*0210*/ 	.word	0xffffffff


	//   ....[93]....
        /*0214*/ 	.word	0xffffffff


	//   ....[94]....
        /*0218*/ 	.word	0x0500000f


	//   ....[95]....
        /*021c*/ 	.word	0x0500000f


	//   ....[96]....
        /*0220*/ 	.word	0x0500000f


	//   ....[97]....
        /*0224*/ 	.word	0x0500000f


	//   ....[98]....
        /*0228*/ 	.word	0x0500000f


	//   ....[99]....
        /*022c*/ 	.word	0x0500000f


	//   ....[100]....
        /*0230*/ 	.word	0x0500000f


	//   ....[101]....
        /*0234*/ 	.word	0x0500000f


	//   ....[102]....
        /*0238*/ 	.word	0x0500000f


	//   ....[103]....
        /*023c*/ 	.word	0x0500000f


	//   ....[104]....
        /*0240*/ 	.word	0x0500000f


	//   ....[105]....
        /*0244*/ 	.word	0x0500000f


	//   ....[106]....
        /*0248*/ 	.word	0x0500000f


	//   ....[107]....
        /*024c*/ 	.word	0x0500000f


	//   ....[108]....
        /*0250*/ 	.word	0x0500000f


	//   ....[109]....
        /*0254*/ 	.word	0x0500000f


	//   ....[110]....
        /*0258*/ 	.word	0x0500000f


	//   ....[111]....
        /*025c*/ 	.word	0x0500000f


	//   ....[112]....
        /*0260*/ 	.word	0x0500000f


	//   ....[113]....
        /*0264*/ 	.word	0x0500000f


	//   ....[114]....
        /*0268*/ 	.word	0x0500000f


	//   ....[115]....
        /*026c*/ 	.word	0x0500000f


	//   ....[116]....
        /*0270*/ 	.word	0x0500000f


	//   ....[117]....
        /*0274*/ 	.word	0x0500000f


	//   ....[118]....
        /*0278*/ 	.word	0x0500000f


	//   ....[119]....
        /*027c*/ 	.word	0x0500000f


	//   ....[120]....
        /*0280*/ 	.word	0x0500000f


	//   ....[121]....
        /*0284*/ 	.word	0x0500000f


	//   ....[122]....
        /*0288*/ 	.word	0x0500000f


	//   ....[123]....
        /*028c*/ 	.word	0x0500000f


	//   ....[124]....
        /*0290*/ 	.word	0x0500000f


	//   ....[125]....
        /*0294*/ 	.word	0x0500000f


	//   ....[126]....
        /*0298*/ 	.word	0x0500000f


	//   ....[127]....
        /*029c*/ 	.word	0x0500000f


	//   ....[128]....
        /*02a0*/ 	.word	0x0500000f


	//   ....[129]....
        /*02a4*/ 	.word	0x0500000f


	//   ....[130]....
        /*02a8*/ 	.word	0x0500000f


	//   ....[131]....
        /*02ac*/ 	.word	0x0500000f


	//   ....[132]....
        /*02b0*/ 	.word	0x0500000f


	//   ....[133]....
        /*02b4*/ 	.word	0x0500000f


	//   ....[134]....
        /*02b8*/ 	.word	0x0500000f


	//   ....[135]....
        /*02bc*/ 	.word	0x0500000f


	//   ....[136]....
        /*02c0*/ 	.word	0x0500000f


	//----- nvinfo : EIATTR_COOP_GROUP_INSTR_OFFSETS
	.align		4
.L_770:
        /*02c4*/ 	.byte	0x04, 0x28
        /*02c6*/ 	.short	(.L_772 - .L_771)


	//   ....[0]....
.L_771:
        /*02c8*/ 	.word	0x00000070


	//   ....[1]....
        /*02cc*/ 	.word	0x000000b0


	//   ....[2]....
        /*02d0*/ 	.word	0x00000290


	//   ....[3]....
        /*02d4*/ 	.word	0x000003f0


	//   ....[4]....
        /*02d8*/ 	.word	0x00000510


	//   ....[5]....
        /*02dc*/ 	.word	0x00000670


	//   ....[6]....
        /*02e0*/ 	.word	0x00001b50


	//   ....[7]....
        /*02e4*/ 	.word	0x00003cc0


	//   ....[8]....
        /*02e8*/ 	.word	0x00004430


	//   ....[9]....
        /*02ec*/ 	.word	0x00004a40


	//   ....[10]....
        /*02f0*/ 	.word	0x00005360


	//   ....[11]....
        /*02f4*/ 	.word	0x00005480


	//   ....[12]....
        /*02f8*/ 	.word	0x000057f0


	//   ....[13]....
        /*02fc*/ 	.word	0x00005870


	//   ....[14]....
        /*0300*/ 	.word	0x000060e0


	//   ....[15]....
        /*0304*/ 	.word	0x000068c0


	//   ....[16]....
        /*0308*/ 	.word	0x00006e10


	//   ....[17]....
        /*030c*/ 	.word	0x00007510


	//   ....[18]....
        /*0310*/ 	.word	0x00007610


	//   ....[19]....
        /*0314*/ 	.word	0x00007990


	//   ....[20]....
        /*0318*/ 	.word	0x00007a60


	//   ....[21]....
        /*031c*/ 	.word	0x00008b70


	//   ....[22]....
        /*0320*/ 	.word	0x000095c0


	//   ....[23]....
        /*0324*/ 	.word	0x00009650


	//   ....[24]....
        /*0328*/ 	.word	0x00009910


	//   ....[25]....
        /*032c*/ 	.word	0x00009ad0


	//   ....[26]....
        /*0330*/ 	.word	0x0000aae0


	//   ....[27]....
        /*0334*/ 	.word	0x0000b090


	//   ....[28]....
        /*0338*/ 	.word	0x0000b5d0


	//   ....[29]....
        /*033c*/ 	.word	0x0000bcc0


	//   ....[30]....
        /*0340*/ 	.word	0x0000bdc0


	//   ....[31]....
        /*0344*/ 	.word	0x0000c180


	//   ....[32]....
        /*0348*/ 	.word	0x0000c2a0


	//   ....[33]....
        /*034c*/ 	.word	0x0000d330


	//   ....[34]....
        /*0350*/ 	.word	0x0000d400


	//   ....[35]....
        /*0354*/ 	.word	0x0000d440


	//   ....[36]....
        /*0358*/ 	.word	0x0000d4d0


	//   ....[37]....
        /*035c*/ 	.word	0x0000d510


	//   ....[38]....
        /*0360*/ 	.word	0x0000e7b0


	//   ....[39]....
        /*0364*/ 	.word	0x0000f220


	//   ....[40]....
        /*0368*/ 	.word	0x0000f250


	//   ....[41]....
        /*036c*/ 	.word	0x0000f280


	//   ....[42]....
        /*0370*/ 	.word	0x0000f2a0


	//   ....[43]....
        /*0374*/ 	.word	0x0000f8f0


	//   ....[44]....
        /*0378*/ 	.word	0x0000f900


	//   ....[45]....
        /*037c*/ 	.word	0x0000fb30


	//   ....[46]....
        /*0380*/ 	.word	0x0000fb50


	//   ....[47]....
        /*0384*/ 	.word	0x000104d0


	//   ....[48]....
        /*0388*/ 	.word	0x00010500


	//   ....[49]....
        /*038c*/ 	.word	0x00010740


	//   ....[50]....
        /*0390*/ 	.word	0x00010760


	//   ....[51]....
        /*0394*/ 	.word	0x00010a50


	//   ....[52]....
        /*0398*/ 	.word	0x000122e0


	//   ....[53]....
        /*039c*/ 	.word	0x00012300


	//   ....[54]....
        /*03a0*/ 	.word	0x00012340


	//   ....[55]....
        /*03a4*/ 	.word	0x00012370


	//   ....[56]....
        /*03a8*/ 	.word	0x000123c0


	//   ....[57]....
        /*03ac*/ 	.word	0x000123f0


	//   ....[58]....
        /*03b0*/ 	.word	0x00012410


	//   ....[59]....
        /*03b4*/ 	.word	0x00012450


	//   ....[60]....
        /*03b8*/ 	.word	0x00012a80


	//   ....[61]....
        /*03bc*/ 	.word	0x00012aa0


	//   ....[62]....
        /*03c0*/ 	.word	0x00012b00


	//   ....[63]....
        /*03c4*/ 	.word	0x00012b40


	//   ....[64]....
        /*03c8*/ 	.word	0x00012b80


	//   ....[65]....
        /*03cc*/ 	.word	0x00012bb0


	//   ....[66]....
        /*03d0*/ 	.word	0x00012bc0


	//   ....[67]....
        /*03d4*/ 	.word	0x00012c00


	//   ....[68]....
        /*03d8*/ 	.word	0x00013060


	//   ....[69]....
        /*03dc*/ 	.word	0x00013090


	//   ....[70]....
        /*03e0*/ 	.word	0x000130c0


	//   ....[71]....
        /*03e4*/ 	.word	0x00013120


	//   ....[72]....
        /*03e8*/ 	.word	0x00013270


	//   ....[73]....
        /*03ec*/ 	.word	0x00013290


	//   ....[74]....
        /*03f0*/ 	.word	0x000132a0


	//   ....[75]....
        /*03f4*/ 	.word	0x000133f0


	//   ....[76]....
        /*03f8*/ 	.word	0x00013c50


	//   ....[77]....
        /*03fc*/ 	.word	0x00013c70


	//   ....[78]....
        /*0400*/ 	.word	0x00013c90


	//   ....[79]....
        /*0404*/ 	.word	0x00013cc0


	//   ....[80]....
        /*0408*/ 	.word	0x00013ce0


	//   ....[81]....
        /*040c*/ 	.word	0x00013d10


	//   ....[82]....
        /*0410*/ 	.word	0x00013d30


	//   ....[83]....
        /*0414*/ 	.word	0x00013d40


	//   ....[84]....
        /*0418*/ 	.word	0x00014080


	//   ....[85]....
        /*041c*/ 	.word	0x000140c0


	//   ....[86]....
        /*0420*/ 	.word	0x000140f0


	//   ....[87]....
        /*0424*/ 	.word	0x00014130


	//   ....[88]....
        /*0428*/ 	.word	0x00014150


	//   ....[89]....
        /*042c*/ 	.word	0x00014200


	//   ....[90]....
        /*0430*/ 	.word	0x00014220


	//   ....[91]....
        /*0434*/ 	.word	0x00014230


	//   ....[92]....
        /*0438*/ 	.word	0x00014870


	//   ....[93]....
        /*043c*/ 	.word	0x00014a50


	//   ....[94]....
        /*0440*/ 	.word	0x00015150


	//   ....[95]....
        /*0444*/ 	.word	0x00015230


	//   ....[96]....
        /*0448*/ 	.word	0x000152d0


	//   ....[97]....
        /*044c*/ 	.word	0x00015350


	//   ....[98]....
        /*0450*/ 	.word	0x00015400


	//   ....[99]....
        /*0454*/ 	.word	0x00015480


	//   ....[100]....
        /*0458*/ 	.word	0x00015530


	//   ....[101]....
        /*045c*/ 	.word	0x000155b0


	//   ....[102]....
        /*0460*/ 	.word	0x00015640


	//   ....[103]....
        /*0464*/ 	.word	0x000156d0


	//   ....[104]....
        /*0468*/ 	.word	0x00015740


	//   ....[105]....
        /*046c*/ 	.word	0x000157c0


	//   ....[106]....
        /*0470*/ 	.word	0x00015870


	//   ....[107]....
        /*0474*/ 	.word	0x000158f0


	//   ....[108]....
        /*0478*/ 	.word	0x00015990


	//   ....[109]....
        /*047c*/ 	.word	0x00015a10


	//   ....[110]....
        /*0480*/ 	.word	0x00015aa0


	//   ....[111]....
        /*0484*/ 	.word	0x00015bd0


	//   ....[112]....
        /*0488*/ 	.word	0x00015cd0


	//   ....[113]....
        /*048c*/ 	.word	0x00015ef0


	//   ....[114]....
        /*0490*/ 	.word	0x00015f40


	//   ....[115]....
        /*0494*/ 	.word	0x00016100


	//   ....[116]....
        /*0498*/ 	.word	0x00016150


	//   ....[117]....
        /*049c*/ 	.word	0x00016310


	//   ....[118]....
        /*04a0*/ 	.word	0x00016360


	//   ....[119]....
        /*04a4*/ 	.word	0x00016440


	//   ....[120]....
        /*04a8*/ 	.word	0x000164e0


	//   ....[121]....
        /*04ac*/ 	.word	0x00016540


	//   ....[122]....
        /*04b0*/ 	.word	0x000165e0


	//   ....[123]....
        /*04b4*/ 	.word	0x00016640


	//   ....[124]....
        /*04b8*/ 	.word	0x000166e0


	//   ....[125]....
        /*04bc*/ 	.word	0x00016740


	//   ....[126]....
        /*04c0*/ 	.word	0x000167e0


	//   ....[127]....
        /*04c4*/ 	.word	0x000168c0


	//   ....[128]....
        /*04c8*/ 	.word	0x00016990


	//   ....[129]....
        /*04cc*/ 	.word	0x00016a80


	//   ....[130]....
        /*04d0*/ 	.word	0x00016b90


	//   ....[131]....
        /*04d4*/ 	.word	0x00016ca0


	//   ....[132]....
        /*04d8*/ 	.word	0x00016d80


	//   ....[133]....
        /*04dc*/ 	.word	0x00016e90


	//   ....[134]....
        /*04e0*/ 	.word	0x00016f70


	//   ....[135]....
        /*04e4*/ 	.word	0x00017000


	//   ....[136]....
        /*04e8*/ 	.word	0x00017120


	//----- nvinfo : EIATTR_REG_RECONFIG
	.align		4
.L_772:
        /*04ec*/ 	.byte	0x01, 0x54
	.zero		2


	//----- nvinfo : EIATTR_SYSCALL_OFFSETS
	.align		4
        /*04f0*/ 	.byte	0x04, 0x46
        /*04f2*/ 	.short	(.L_774 - .L_773)


	//   ....[0]....
.L_773:
        /*04f4*/ 	.word	0x00003e90


	//   ....[1]....
        /*04f8*/ 	.word	0x00011a90


	//   ....[2]....
        /*04fc*/ 	.word	0x00011be0


	//   ....[3]....
        /*0500*/ 	.word	0x00011cd0


	//   ....[4]....
        /*0504*/ 	.word	0x00012720


	//----- nvinfo : EIATTR_MBARRIER_INSTR_OFFSETS
	.align		4
.L_774:
        /*0508*/ 	.byte	0x04, 0x39
        /*050a*/ 	.short	(.L_776 - .L_775)


	//   ....[0]....
.L_775:
        /*050c*/ 	.word	0x00000180
        /*0510*/ 	.word	0x000000ff
        /*0514*/ 	.word	0x00028c00
        /*0518*/ 	.short	0x0100
        /*051a*/ 	.byte	0x08
	.zero		1


	//   ....[1]....
        /*051c*/ 	.word	0x00000190
        /*0520*/ 	.word	0x000000ff
        /*0524*/ 	.word	0x00028c20
        /*0528*/ 	.short	0x0100
        /*052a*/ 	.byte	0x08
	.zero		1


	//   ....[2]....
        /*052c*/ 	.word	0x00000240
        /*0530*/ 	.word	0x000000ff
        /*0534*/ 	.word	0x00028c30
        /*0538*/ 	.short	0x0100
        /*053a*/ 	.byte	0x06
	.zero		1


	//   ....[3]....
        /*053c*/ 	.word	0x00000250
        /*0540*/ 	.word	0x000000ff
        /*0544*/ 	.word	0x00028c40
        /*0548*/ 	.short	0x0100
        /*054a*/ 	.byte	0x06
	.zero		1


	//   ....[4]....
        /*054c*/ 	.word	0x00000260
        /*0550*/ 	.word	0x000000ff
        /*0554*/ 	.word	0x00028c38
        /*0558*/ 	.short	0x0100
        /*055a*/ 	.byte	0x06
	.zero		1


	//   ....[5]....
        /*055c*/ 	.word	0x00000270
        /*0560*/ 	.word	0x000000ff
        /*0564*/ 	.word	0x00028c48
        /*0568*/ 	.short	0x0100
        /*056a*/ 	.byte	0x06
	.zero		1


	//   ....[6]....
        /*056c*/ 	.word	0x000003a0
        /*0570*/ 	.word	0x000000ff
        /*0574*/ 	.word	0x00028c50
        /*0578*/ 	.short	0x0100
        /*057a*/ 	.byte	0x08
	.zero		1


	//   ....[7]....
        /*057c*/ 	.word	0x000003b0
        /*0580*/ 	.word	0x000000ff
        /*0584*/ 	.word	0x00028c60
        /*0588*/ 	.short	0x0100
        /*058a*/ 	.byte	0x08
	.zero		1


	//   ....[8]....
        /*058c*/ 	.word	0x000003c0
        /*0590*/ 	.word	0x000000ff
        /*0594*/ 	.word	0x00028c58
        /*0598*/ 	.short	0x0100
        /*059a*/ 	.byte	0x08
	.zero		1


	//   ....[9]....
        /*059c*/ 	.word	0x000003d0
        /*05a0*/ 	.word	0x000000ff
        /*05a4*/ 	.word	0x00028c68
        /*05a8*/ 	.short	0x0100
        /*05aa*/ 	.byte	0x08
	.zero		1


	//   ....[10]....
        /*05ac*/ 	.word	0x000004c0
        /*05b0*/ 	.word	0x000000ff
        /*05b4*/ 	.word	0x00028c70
        /*05b8*/ 	.short	0x0100
        /*05ba*/ 	.byte	0x06
	.zero		1


	//   ....[11]....
        /*05bc*/ 	.word	0x000004d0
        /*05c0*/ 	.word	0x000000ff
        /*05c4*/ 	.word	0x00028c80
        /*05c8*/ 	.short	0x0100
        /*05ca*/ 	.byte	0x06
	.zero		1


	//   ....[12]....
        /*05cc*/ 	.word	0x000004e0
        /*05d0*/ 	.word	0x000000ff
        /*05d4*/ 	.word	0x00028c78
        /*05d8*/ 	.short	0x0100
        /*05da*/ 	.byte	0x06
	.zero		1


	//   ....[13]....
        /*05dc*/ 	.word	0x000004f0
        /*05e0*/ 	.word	0x000000ff
        /*05e4*/ 	.word	0x00028c88
        /*05e8*/ 	.short	0x0100
        /*05ea*/ 	.byte	0x06
	.zero		1


	//   ....[14]....
        /*05ec*/ 	.word	0x00000620
        /*05f0*/ 	.word	0x000000ff
        /*05f4*/ 	.word	0x00028c90
        /*05f8*/ 	.short	0x0100
        /*05fa*/ 	.byte	0x08
	.zero		1


	//   ....[15]....
        /*05fc*/ 	.word	0x00000630
        /*0600*/ 	.word	0x000000ff
        /*0604*/ 	.word	0x00028ca0
        /*0608*/ 	.short	0x0100
        /*060a*/ 	.byte	0x08
	.zero		1


	//   ....[16]....
        /*060c*/ 	.word	0x00000640
        /*0610*/ 	.word	0x000000ff
        /*0614*/ 	.word	0x00028c98
        /*0618*/ 	.short	0x0100
        /*061a*/ 	.byte	0x08
	.zero		1


	//   ....[17]....
        /*061c*/ 	.word	0x00000650
        /*0620*/ 	.word	0x000000ff
        /*0624*/ 	.word	0x00028ca8
        /*0628*/ 	.short	0x0100
        /*062a*/ 	.byte	0x08
	.zero		1


	//   ....[18]....
        /*062c*/ 	.word	0x00000790
        /*0630*/ 	.word	0x000000ff
        /*0634*/ 	.word	0x00028cb0
        /*0638*/ 	.short	0x0100
        /*063a*/ 	.byte	0x08
	.zero		1


	//   ....[19]....
        /*063c*/ 	.word	0x000007a0
        /*0640*/ 	.word	0x000000ff
        /*0644*/ 	.word	0x00028cc0
        /*0648*/ 	.short	0x0100
        /*064a*/ 	.byte	0x08
	.zero		1


	//   ....[20]....
        /*064c*/ 	.word	0x000007b0
        /*0650*/ 	.word	0x000000ff
        /*0654*/ 	.word	0x00028cb8
        /*0658*/ 	.short	0x0100
        /*065a*/ 	.byte	0x08
	.zero		1


	//   ....[21]....
        /*065c*/ 	.word	0x000007c0
        /*0660*/ 	.word	0x000000ff
        /*0664*/ 	.word	0x00028cc8
        /*0668*/ 	.short	0x0100
        /*066a*/ 	.byte	0x08
	.zero		1


	//   ....[22]....
        /*066c*/ 	.word	0x00001c60
        /*0670*/ 	.word	0x000000ff
        /*0674*/ 	.word	0x00028c50
        /*0678*/ 	.short	0x010a
        /*067a*/ 	.byte	0x15
	.zero		1


	//   ....[23]....
        /*067c*/ 	.word	0x00001f20
        /*0680*/ 	.word	0x000000ff
        /*0684*/ 	.word	0x00000000
        /*0688*/ 	.short	0x0101
        /*068a*/ 	.byte	0x06
	.zero		1


	//   ....[24]....
        /*068c*/ 	.word	0x00002860
        /*0690*/ 	.word	0x000000ff
        /*0694*/ 	.word	0x00028c50
        /*0698*/ 	.short	0x010a
        /*069a*/ 	.byte	0x15
	.zero		1


	//   ....[25]....
        /*069c*/ 	.word	0x000028a0
        /*06a0*/ 	.word	0x000000ff
        /*06a4*/ 	.word	0x00028c50
        /*06a8*/ 	.short	0x010a
        /*06aa*/ 	.byte	0x15
	.zero		1


	//   ....[26]....
        /*06ac*/ 	.word	0x00002a80
        /*06b0*/ 	.word	0x000000ff
        /*06b4*/ 	.word	0x00000000
        /*06b8*/ 	.short	0x0101
        /*06ba*/ 	.byte	0x06
	.zero		1


	//   ....[27]....
        /*06bc*/ 	.word	0x00003f10
        /*06c0*/ 	.word	0x000000ff
        /*06c4*/ 	.word	0x00028c00
        /*06c8*/ 	.short	0x010a
        /*06ca*/ 	.byte	0x2a
	.zero		1


	//   ....[28]....
        /*06cc*/ 	.word	0x00003f90
        /*06d0*/ 	.word	0x00000007
        /*06d4*/ 	.word	0x00028c30
        /*06d8*/ 	.short	0x010a
        /*06da*/ 	.byte	0x3f
	.zero		1


	//   ....[29]....
        /*06dc*/ 	.word	0x00003fd0
        /*06e0*/ 	.word	0x00000007
        /*06e4*/ 	.word	0x00028c30
        /*06e8*/ 	.short	0x010a
        /*06ea*/ 	.byte	0x3f
	.zero		1


	//   ....[30]....
        /*06ec*/ 	.word	0x000045a0
        /*06f0*/ 	.word	0x000000ff
        /*06f4*/ 	.word	0x00000000
        /*06f8*/ 	.short	0x0101
        /*06fa*/ 	.byte	0x06
	.zero		1


	//   ....[31]....
        /*06fc*/ 	.word	0x00005ea0
        /*0700*/ 	.word	0x00000007
        /*0704*/ 	.word	0x00028c50
        /*0708*/ 	.short	0x010a
        /*070a*/ 	.byte	0x3f
	.zero		1


	//   ....[32]....
        /*070c*/ 	.word	0x00005ee0
        /*0710*/ 	.word	0x00000007
        /*0714*/ 	.word	0x00028c50
        /*0718*/ 	.short	0x010a
        /*071a*/ 	.byte	0x3f
	.zero		1


	//   ....[33]....
        /*071c*/ 	.word	0x00006200
        /*0720*/ 	.word	0x000000ff
        /*0724*/ 	.word	0x00000000
        /*0728*/ 	.short	0x0101
        /*072a*/ 	.byte	0x0b
	.zero		1


	//   ....[34]....
        /*072c*/ 	.word	0x00006520
        /*0730*/ 	.word	0x000000ff
        /*0734*/ 	.word	0x00028c30
        /*0738*/ 	.short	0x010a
        /*073a*/ 	.byte	0x15
	.zero		1


	//   ....[35]....
        /*073c*/ 	.word	0x00006560
        /*0740*/ 	.word	0x000000ff
        /*0744*/ 	.word	0x00028c30
        /*0748*/ 	.short	0x010a
        /*074a*/ 	.byte	0x15
	.zero		1


	//   ....[36]....
        /*074c*/ 	.word	0x00006a20
        /*0750*/ 	.word	0x000000ff
        /*0754*/ 	.word	0x00000000
        /*0758*/ 	.short	0x0101
        /*075a*/ 	.byte	0x06
	.zero		1


	//   ....[37]....
        /*075c*/ 	.word	0x00008930
        /*0760*/ 	.word	0x000000ff
        /*0764*/ 	.word	0x00028c50
        /*0768*/ 	.short	0x010a
        /*076a*/ 	.byte	0x15
	.zero		1


	//   ....[38]....
        /*076c*/ 	.word	0x00008970
        /*0770*/ 	.word	0x000000ff
        /*0774*/ 	.word	0x00028c50
        /*0778*/ 	.short	0x010a
        /*077a*/ 	.byte	0x15
	.zero		1


	//   ....[39]....
        /*077c*/ 	.word	0x00008c20
        /*0780*/ 	.word	0x000000ff
        /*0784*/ 	.word	0x00000000
        /*0788*/ 	.short	0x0101
        /*078a*/ 	.byte	0x15
	.zero		1


	//   ....[40]....
        /*078c*/ 	.word	0x00008fb0
        /*0790*/ 	.word	0x000000ff
        /*0794*/ 	.word	0x00028c30
        /*0798*/ 	.short	0x010a
        /*079a*/ 	.byte	0x15
	.zero		1


	//   ....[41]....
        /*079c*/ 	.word	0x00008ff0
        /*07a0*/ 	.word	0x000000ff
        /*07a4*/ 	.word	0x00028c30
        /*07a8*/ 	.short	0x010a
        /*07aa*/ 	.byte	0x15
	.zero		1


	//   ....[42]....
        /*07ac*/ 	.word	0x00009410
        /*07b0*/ 	.word	0x000000ff
        /*07b4*/ 	.word	0x00000000
        /*07b8*/ 	.short	0x0101
        /*07ba*/ 	.byte	0x06
	.zero		1


	//   ....[43]....
        /*07bc*/ 	.word	0x0000a8a0
        /*07c0*/ 	.word	0x000000ff
        /*07c4*/ 	.word	0x00028c50
        /*07c8*/ 	.short	0x010a
        /*07ca*/ 	.byte	0x15
	.zero		1


	//   ....[44]....
        /*07cc*/ 	.word	0x0000a8e0
        /*07d0*/ 	.word	0x000000ff
        /*07d4*/ 	.word	0x00028c50
        /*07d8*/ 	.short	0x010a
        /*07da*/ 	.byte	0x15
	.zero		1


	//   ....[45]....
        /*07dc*/ 	.word	0x0000ab70
        /*07e0*/ 	.word	0x000000ff
        /*07e4*/ 	.word	0x00000000
        /*07e8*/ 	.short	0x0101
        /*07ea*/ 	.byte	0x15
	.zero		1


	//   ....[46]....
        /*07ec*/ 	.word	0x0000acf0
        /*07f0*/ 	.word	0x000000ff
        /*07f4*/ 	.word	0x00028c30
        /*07f8*/ 	.short	0x010a
        /*07fa*/ 	.byte	0x14
	.zero		1


	//   ....[47]....
        /*07fc*/ 	.word	0x0000ad30
        /*0800*/ 	.word	0x000000ff
        /*0804*/ 	.word	0x00028c30
        /*0808*/ 	.short	0x010a
        /*080a*/ 	.byte	0x14
	.zero		1


	//   ....[48]....
        /*080c*/ 	.word	0x0000b1d0
        /*0810*/ 	.word	0x000000ff
        /*0814*/ 	.word	0x00000000
        /*0818*/ 	.short	0x0101
        /*081a*/ 	.byte	0x06
	.zero		1


	//   ....[49]....
        /*081c*/ 	.word	0x0000d0f0
        /*0820*/ 	.word	0x000000ff
        /*0824*/ 	.word	0x00028c50
        /*0828*/ 	.short	0x010a
        /*082a*/ 	.byte	0x14
	.zero		1


	//   ....[50]....
        /*082c*/ 	.word	0x0000d130
        /*0830*/ 	.word	0x000000ff
        /*0834*/ 	.word	0x00028c50
        /*0838*/ 	.short	0x010a
        /*083a*/ 	.byte	0x14
	.zero		1


	//   ....[51]....
        /*083c*/ 	.word	0x0000d3e0
        /*0840*/ 	.word	0x000000ff
        /*0844*/ 	.word	0x00000000
        /*0848*/ 	.short	0x0101
        /*084a*/ 	.byte	0x14
	.zero		1


	//   ....[52]....
        /*084c*/ 	.word	0x0000f8c0
        /*0850*/ 	.word	0x000000ff
        /*0854*/ 	.word	0x00000000
        /*0858*/ 	.short	0x0101
        /*085a*/ 	.byte	0x05
	.zero		1


	//   ....[53]....
        /*085c*/ 	.word	0x000120d0
        /*0860*/ 	.word	0x00000019
        /*0864*/ 	.word	0x00028c40
        /*0868*/ 	.short	0x010a
        /*086a*/ 	.byte	0x3f
	.zero		1


	//   ....[54]....
        /*086c*/ 	.word	0x00012500
        /*0870*/ 	.word	0x00000019
        /*0874*/ 	.word	0x00028c30
        /*0878*/ 	.short	0x0107
        /*087a*/ 	.byte	0x3f
	.zero		1


	//   ....[55]....
        /*087c*/ 	.word	0x000125d0
        /*0880*/ 	.word	0x00000019
        /*0884*/ 	.word	0x00028c30
        /*0888*/ 	.short	0x0101
        /*088a*/ 	.byte	0x3f
	.zero		1


	//   ....[56]....
        /*088c*/ 	.word	0x00012cb0
        /*0890*/ 	.word	0x00000011
        /*0894*/ 	.word	0x00028c00
        /*0898*/ 	.short	0x0107
        /*089a*/ 	.byte	0x3f
	.zero		1


	//   ....[57]....
        /*089c*/ 	.word	0x00012da0
        /*08a0*/ 	.word	0x00000011
        /*08a4*/ 	.word	0x00028c00
        /*08a8*/ 	.short	0x0101
        /*08aa*/ 	.byte	0x3f
	.zero		1


	//   ....[58]....
        /*08ac*/ 	.word	0x00012dc0
        /*08b0*/ 	.word	0x00000011
        /*08b4*/ 	.word	0x00028c20
        /*08b8*/ 	.short	0x010a
        /*08ba*/ 	.byte	0x3f
	.zero		1


	//   ....[59]....
        /*08bc*/ 	.word	0x00012e50
        /*08c0*/ 	.word	0x00000019
        /*08c4*/ 	.word	0x00028c60
        /*08c8*/ 	.short	0x010a
        /*08ca*/ 	.byte	0x3f
	.zero		1


	//   ....[60]....
        /*08cc*/ 	.word	0x000136b0
        /*08d0*/ 	.word	0x00000019
        /*08d4*/ 	.word	0x00028c50
        /*08d8*/ 	.short	0x0107
        /*08da*/ 	.byte	0x3f
	.zero		1


	//   ....[61]....
        /*08dc*/ 	.word	0x00013780
        /*08e0*/ 	.word	0x00000019
        /*08e4*/ 	.word	0x00028c50
        /*08e8*/ 	.short	0x0101
        /*08ea*/ 	.byte	0x3f
	.zero		1


	//   ....[62]....
        /*08ec*/ 	.word	0x00013ab0
        /*08f0*/ 	.word	0x00000008
        /*08f4*/ 	.word	0x00028c40
        /*08f8*/ 	.short	0x010a
        /*08fa*/ 	.byte	0x3f
	.zero		1


	//   ....[63]....
        /*08fc*/ 	.word	0x00013de0
        /*0900*/ 	.word	0x00000008
        /*0904*/ 	.word	0x00028c30
        /*0908*/ 	.short	0x0107
        /*090a*/ 	.byte	0x3f
	.zero		1


	//   ....[64]....
        /*090c*/ 	.word	0x00013ea0
        /*0910*/ 	.word	0x00000008
        /*0914*/ 	.word	0x00028c30
        /*0918*/ 	.short	0x0101
        /*091a*/ 	.byte	0x3f
	.zero		1


	//   ....[65]....
        /*091c*/ 	.word	0x00013ed0
        /*0920*/ 	.word	0x00000008
        /*0924*/ 	.word	0x00028c60
        /*0928*/ 	.short	0x010a
        /*092a*/ 	.byte	0x3f
	.zero		1


	//   ....[66]....
        /*092c*/ 	.word	0x00014530
        /*0930*/ 	.word	0x00000008
        /*0934*/ 	.word	0x00028c50
        /*0938*/ 	.short	0x0107
        /*093a*/ 	.byte	0x3f
	.zero		1


	//   ....[67]....
        /*093c*/ 	.word	0x000145f0
        /*0940*/ 	.word	0x00000008
        /*0944*/ 	.word	0x00028c50
        /*0948*/ 	.short	0x0101
        /*094a*/ 	.byte	0x3f
	.zero		1


	//   ....[68]....
        /*094c*/ 	.word	0x000149d0
        /*0950*/ 	.word	0x00000007
        /*0954*/ 	.word	0x00028c20
        /*0958*/ 	.short	0x010a
        /*095a*/ 	.byte	0x3f
	.zero		1


	//   ....[69]....
        /*095c*/ 	.word	0x00014b50
        /*0960*/ 	.word	0x00000005
        /*0964*/ 	.word	0x00028c40
        /*0968*/ 	.short	0x010a
        /*096a*/ 	.byte	0x3f
	.zero		1


	//   ....[70]....
        /*096c*/ 	.word	0x00014bf0
        /*0970*/ 	.word	0x00000003
        /*0974*/ 	.word	0x00028c40
        /*0978*/ 	.short	0x010a
        /*097a*/ 	.byte	0x3f
	.zero		1


	//   ....[71]....
        /*097c*/ 	.word	0x00014c30
        /*0980*/ 	.word	0x00000005
        /*0984*/ 	.word	0x00028c60
        /*0988*/ 	.short	0x010a
        /*098a*/ 	.byte	0x3f
	.zero		1


	//   ....[72]....
        /*098c*/ 	.word	0x00014c70
        /*0990*/ 	.word	0x00000003
        /*0994*/ 	.word	0x00028c60
        /*0998*/ 	.short	0x010a
        /*099a*/ 	.byte	0x3f
	.zero		1


	//   ....[73]....
        /*099c*/ 	.word	0x00014ce0
        /*09a0*/ 	.word	0x00000003
        /*09a4*/ 	.word	0x00028c50
        /*09a8*/ 	.short	0x010a
        /*09aa*/ 	.byte	0x3f
	.zero		1


	//   ....[74]....
        /*09ac*/ 	.word	0x00014d40
        /*09b0*/ 	.word	0x00000003
        /*09b4*/ 	.word	0x00028c50
        /*09b8*/ 	.short	0x010a
        /*09ba*/ 	.byte	0x3f
	.zero		1


	//   ....[75]....
        /*09bc*/ 	.word	0x00014da0
        /*09c0*/ 	.word	0x00000003
        /*09c4*/ 	.word	0x00028c00
        /*09c8*/ 	.short	0x010a
        /*09ca*/ 	.byte	0x3f
	.zero		1


	//   ....[76]....
        /*09cc*/ 	.word	0x00014df0
        /*09d0*/ 	.word	0x00000007
        /*09d4*/ 	.word	0x00028c30
        /*09d8*/ 	.short	0x010a
        /*09da*/ 	.byte	0x3f
	.zero		1


	//   ....[77]....
        /*09dc*/ 	.word	0x00014e40
        /*09e0*/ 	.word	0x00000007
        /*09e4*/ 	.word	0x00028c50
        /*09e8*/ 	.short	0x010a
        /*09ea*/ 	.byte	0x3f
	.zero		1


	//   ....[78]....
        /*09ec*/ 	.word	0x00014ea0
        /*09f0*/ 	.word	0x00000006
        /*09f4*/ 	.word	0x00028c30
        /*09f8*/ 	.short	0x010a
        /*09fa*/ 	.byte	0x3f
	.zero		1


	//   ....[79]....
        /*09fc*/ 	.word	0x00014f00
        /*0a00*/ 	.word	0x0000000a
        /*0a04*/ 	.word	0x00028c50
        /*0a08*/ 	.short	0x010a
        /*0a0a*/ 	.byte	0x3f
	.zero		1


	//   ....[80]....
        /*0a0c*/ 	.word	0x00014f60
        /*0a10*/ 	.word	0x00000005
        /*0a14*/ 	.word	0x00028c30
        /*0a18*/ 	.short	0x010a
        /*0a1a*/ 	.byte	0x3f
	.zero		1


	//   ....[81]....
        /*0a1c*/ 	.word	0x00014fc0
        /*0a20*/ 	.word	0x0000000b
        /*0a24*/ 	.word	0x00028c50
        /*0a28*/ 	.short	0x010a
        /*0a2a*/ 	.byte	0x3f
	.zero		1


	//   ....[82]....
        /*0a2c*/ 	.word	0x00015020
        /*0a30*/ 	.word	0x00000006
        /*0a34*/ 	.word	0x00028c30
        /*0a38*/ 	.short	0x010a
        /*0a3a*/ 	.byte	0x3f
	.zero		1


	//   ....[83]....
        /*0a3c*/ 	.word	0x00015080
        /*0a40*/ 	.word	0x0000000a
        /*0a44*/ 	.word	0x00028c50
        /*0a48*/ 	.short	0x010a
        /*0a4a*/ 	.byte	0x3f
	.zero		1


	//   ....[84]....
        /*0a4c*/ 	.word	0x00015180
        /*0a50*/ 	.word	0x00000019
        /*0a54*/ 	.word	0x00028c40
        /*0a58*/ 	.short	0x010a
        /*0a5a*/ 	.byte	0x3f
	.zero		1


	//   ....[85]....
        /*0a5c*/ 	.word	0x00015ad0
        /*0a60*/ 	.word	0x00000011
        /*0a64*/ 	.word	0x00028c20
        /*0a68*/ 	.short	0x010a
        /*0a6a*/ 	.byte	0x3f
	.zero		1


	//   ....[86]....
        /*0a6c*/ 	.word	0x00015b20
        /*0a70*/ 	.word	0x00000019
        /*0a74*/ 	.word	0x00028c60
        /*0a78*/ 	.short	0x010a
        /*0a7a*/ 	.byte	0x3f
	.zero		1


	//   ....[87]....
        /*0a7c*/ 	.word	0x00016390
        /*0a80*/ 	.word	0x00000008
        /*0a84*/ 	.word	0x00028c40
        /*0a88*/ 	.short	0x010a
        /*0a8a*/ 	.byte	0x3f
	.zero		1


	//   ....[88]....
        /*0a8c*/ 	.word	0x00016810
        /*0a90*/ 	.word	0x00000008
        /*0a94*/ 	.word	0x00028c60
        /*0a98*/ 	.short	0x010a
        /*0a9a*/ 	.byte	0x3f
	.zero		1


	//   ....[89]....
        /*0a9c*/ 	.word	0x00017040
        /*0aa0*/ 	.word	0x00000007
        /*0aa4*/ 	.word	0x00028c20
        /*0aa8*/ 	.short	0x010a
        /*0aaa*/ 	.byte	0x3f
	.zero		1


	//   ....[90]....
        /*0aac*/ 	.word	0x000171e0
        /*0ab0*/ 	.word	0x00000005
        /*0ab4*/ 	.word	0x00028c40
        /*0ab8*/ 	.short	0x010a
        /*0aba*/ 	.byte	0x3f
	.zero		1


	//   ....[91]....
        /*0abc*/ 	.word	0x00017230
        /*0ac0*/ 	.word	0x00000003
        /*0ac4*/ 	.word	0x00028c40
        /*0ac8*/ 	.short	0x010a
        /*0aca*/ 	.byte	0x3f
	.zero		1


	//   ....[92]....
        /*0acc*/ 	.word	0x00017280
        /*0ad0*/ 	.word	0x00000005
        /*0ad4*/ 	.word	0x00028c60
        /*0ad8*/ 	.short	0x010a
        /*0ada*/ 	.byte	0x3f
	.zero		1


	//----- nvinfo : EIATTR_NUM_MBARRIERS
	.align		4
.L_776:
        /*0adc*/ 	.byte	0x03, 0x38
        /*0ade*/ 	.short	0x0016


	//----- nvinfo : EIATTR_EXIT_INSTR_OFFSETS
	.align		4
        /*0ae0*/ 	.byte	0x04, 0x1c
        /*0ae2*/ 	.short	(.L_778 - .L_777)


	//   ....[0]....
.L_777:
        /*0ae4*/ 	.word	0x00000930


	//   ....[1]....
        /*0ae8*/ 	.word	0x000109c0


	//   ....[2]....
        /*0aec*/ 	.word	0x00014cc0


	//----- nvinfo : EIATTR_MAX_THREADS
	.align		4
.L_778:
        /*0af0*/ 	.byte	0x04, 0x05
        /*0af2*/ 	.short	(.L_780 - .L_779)
.L_779:
        /*0af4*/ 	.word	0x00000180
        /*0af8*/ 	.word	0x00000001
        /*0afc*/ 	.word	0x00000001


	//----- nvinfo : EIATTR_CRS_STACK_SIZE
	.align		4
.L_780:
        /*0b00*/ 	.byte	0x04, 0x1e
        /*0b02*/ 	.short	(.L_782 - .L_781)
.L_781:
        /*0b04*/ 	.word	0x00000000


	//----- nvinfo : EIATTR_CBANK_PARAM_SIZE
	.align		4
.L_782:
        /*0b08*/ 	.byte	0x03, 0x19
        /*0b0a*/ 	.short	0x0af0


	//----- nvinfo : EIATTR_PARAM_CBANK
	.align		4
        /*0b0c*/ 	.byte	0x04, 0x0a
        /*0b0e*/ 	.short	(.L_784 - .L_783)
	.align		4
.L_783:
        /*0b10*/ 	.word	index@(.nv.constant0._ZN7cutlass13device_kernelIN5flash11enable_sm90INS1_16FlashAttnFwdSm90INS1_25CollectiveMainloopFwdSm90ILi2EN4cute5tupleIJNS5_1CILi1EEES8_S8_EEENS6_IJNS7_ILi64EEESA_SA_EEELi512ENS_10bfloat16_tEfNS_4arch4Sm90ELb0ELb1ELb1ELb0ELb1ELb0ELb0ELb0ELb0ELb1ELb0ELb0EEENS1_21CollectiveEpilogueFwdINS6_IJSA_NS7_ILi512EEESA_EEES9_SC_SE_Li256ELb0ELb1ELb0ELb0EEENS1_30DynamicPersistentTileSchedulerILi256ELi128ELb0ELb1ELb1EEEEEEEEEvNT_6ParamsE)
        /*0b14*/ 	.short	0x0210
        /*0b16*/ 	.short	0x0af0


	//----- nvinfo : EIATTR_SW_WAR
	.align		4
.L_784:
        /*0b18*/ 	.byte	0x04, 0x36
        /*0b1a*/ 	.short	(.L_786 - .L_785)
.L_785:
        /*0b1c*/ 	.word	0x00000008
.L_786:


//--------------------- .nv.info._ZN7cutlass13device_kernelIN5flash11enable_sm90INS1_16FlashAttnFwdSm90INS1_25CollectiveMainloopFwdSm90ILi2EN4cute5tupleIJNS5_1CILi1EEES8_S8_EEENS6_IJNS7_ILi64EEESA_SA_EEELi512ENS_10bfloat16_tEfNS_4arch4Sm90ELb0ELb1ELb1ELb0ELb1ELb0ELb1ELb0ELb0ELb1ELb0ELb0EEENS1_21CollectiveEpilogueFwdINS6_IJSA_NS7_ILi512EEESA_EEES9_SC_SE_Li256ELb0ELb1ELb0ELb0EEENS1_30DynamicPersistentTileSchedulerILi256ELi128ELb0ELb1ELb1EEEEEEEEEvNT_6ParamsE --------------------------
	.section	.nv.info._ZN7cutlass13device_kernelIN5flash11enable_sm90INS1_16FlashAttnFwdSm90INS1_25CollectiveMainloopFwdSm90ILi2EN4cute5tupleIJNS5_1CILi1EEES8_S8_EEENS6_IJNS7_ILi64EEESA_SA_EEELi512ENS_10bfloat16_tEfNS_4arch4Sm90ELb0ELb1ELb1ELb0ELb1ELb0ELb1ELb0ELb0ELb1ELb0ELb0EEENS1_21CollectiveEpilogueFwdINS6_IJSA_NS7_ILi512EEESA_EEES9_SC_SE_Li256ELb0ELb1ELb0ELb0EEENS1_30DynamicPersistentTileSchedulerILi256ELi128ELb0ELb1ELb1EEEEEEEEEvNT_6ParamsE,"",@"SHT_CUDA_INFO"
	.sectionflags	@""
	.align	4


	//----- nvinfo : EIATTR_CUDA_API_VERSION
	.align		4
        /*0000*/ 	.byte	0x04, 0x37
        /*0002*/ 	.short	(.L_788 - .L_787)
.L_787:
        /*0004*/ 	.word	0x00000082


	//----- nvinfo : EIATTR_KPARAM_INFO
	.align		4
.L_788:
        /*0008*/ 	.byte	0x04, 0x17
        /*000a*/ 	.short	(.L_790 - .L_789)
.L_789:
        /*000c*/ 	.word	0x00000000
        /*0010*/ 	.short	0x0000
        /*0012*/ 	.short	0x0070
        /*0014*/ 	.byte	0x00, 0xf0, 0x01, 0x2e


	//----- nvinfo : EIATTR_SPARSE_MMA_MASK
	.align		4
.L_790:
        /*0018*/ 	.byte	0x03, 0x50
        /*001a*/ 	.short	0x0000


	//----- nvinfo : EIATTR_MAXREG_COUNT
	.align		4
        /*001c*/ 	.byte	0x03, 0x1b
        /*001e*/ 	.short	0x00a8


	//----- nvinfo : EIATTR_NUM_BARRIERS
	.align		4
        /*0020*/ 	.byte	0x02, 0x4c
        /*0022*/ 	.byte	0x10
	.zero		1


	//----- nvinfo : EIATTR_EXTERNS
	.align		4
        /*0024*/ 	.byte	0x04, 0x0f
        /*0026*/ 	.short	(.L_792 - .L_791)


	//   ....[0]....
	.align		4
.L_791:
        /*0028*/ 	.word	index@(__assertfail)


	//----- nvinfo : EIATTR_ANNOTATIONS
	.align		4
.L_792:
        /*002c*/ 	.byte	0x04, 0x55
        /*002e*/ 	.short	(.L_794 - .L_793)


	//   ....[0]....
.L_793:
        /* <DEDUP_REMOVED lines=12> */


	//----- nvinfo : EIATTR_MERCURY_ISA_VERSION
	.align		4
.L_794:
        /*00d8*/ 	.byte	0x03, 0x5f
        /*00da*/ 	.short	0x0101


	//----- nvinfo : EIATTR_INT_WARP_WIDE_INSTR_OFFSETS
	.align		4
        /*00dc*/ 	.byte	0x04, 0x31
        /*00de*/ 	.short	(.L_796 - .L_795)


	//   ....[0]....
.L_795:
        /*00e0*/ 	.word	0x000000c0


	//   ....[1]....
        /*00e4*/ 	.word	0x000000d0


	//   ....[2]....
        /*00e8*/ 	.word	0x000000e0


	//   ....[3]....
        /*00ec*/ 	.word	0x00000180


	//   ....[4]....
        /*00f0*/ 	.word	0x00026020


	//   ....[5]....
        /*00f4*/ 	.word	0x000260b0


	//   ....[6]....
        /*00f8*/ 	.word	0x000299c0


	//   ....[7]....
        /*00fc*/ 	.word	0x00029a50


	//----- nvinfo : EIATTR_COOP_GROUP_MASK_REGIDS
	.align		4
.L_796:
        /*0100*/ 	.byte	0x04, 0x29
        /*0102*/ 	.short	(.L_798 - .L_797)


	//   ....[0]....
.L_797:
        /*0104*/ 	.word	0xffffffff


	//   ....[1]....
        /*0108*/ 	.word	0xffffffff


	//   ....[2]....
        /*010c*/ 	.word	0xffffffff


	//   ....[3]....
        /*0110*/ 	.word	0xffffffff


	//   ....[4]....
        /*0114*/ 	.word	0xffffffff


	//   ....[5]....
        /*0118*/ 	.word	0xffffffff


	//   ....[6]....
        /*011c*/ 	.word	0xffffffff


	//   ....[7]....
        /*0120*/ 	.word	0xffffffff


	//   ....[8]....
        /*0124*/ 	.word	0xffffffff


	//   ....[9]....
        /*0128*/ 	.word	0xffffffff


	//   ....[10]....
        /*012c*/ 	.word	0xffffffff


	//   ....[11]....
        /*0130*/ 	.word	0xffffffff


	//   ....[12]....
        /*0134*/ 	.word	0xffffffff


	//   ....[13]....
        /*0138*/ 	.word	0xffffffff


	//   ....[14]....
        /*013c*/ 	.word	0xffffffff


	//   ....[15]....
        /*0140*/ 	.word	0xffffffff


	//   ....[16]....
        /*0144*/ 	.word	0xffffffff


	//   ....[17]....
        /*0148*/ 	.word	0xffffffff


	//   ....[18]....
        /*014c*/ 	.word	0xffffffff


	//   ....[19]....
        /*0150*/ 	.word	0xffffffff


	//   ....[20]....
        /*0154*/ 	.word	0xffffffff


	//   ....[21]....
        /*0158*/ 	.word	0xffffffff


	//   ....[22]....
        /*015c*/ 	.word	0xffffffff


	//   ....[23]....
        /*0160*/ 	.word	0xffffffff


	//   ....[24]....
        /*0164*/ 	.word	0xffffffff


	//   ....[25]....
        /*0168*/ 	.word	0xffffffff


	//   ....[26]....
        /*016c*/ 	.word	0xffffffff


	//   ....[27]....
        /*0170*/ 	.word	0xffffffff


	//   ....[28]....
        /*0174*/ 	.word	0xffffffff


	//   ....[29]....
        /*0178*/ 	.word	0xffffffff


	//   ....[30]....
        /*017c*/ 	.word	0xffffffff


	//   ....[31]....
        /*0180*/ 	.word	0xffffffff


	//   ....[32]....
        /*0184*/ 	.word	0xffffffff


	//   ....[33]....
        /*0188*/ 	.word	0xffffffff


	//   ....[34]....
        /*018c*/ 	.word	0xffffffff


	//   ....[35]....
        /*0190*/ 	.word	0xffffffff


	//   ....[36]....
        /*0194*/ 	.word	0xffffffff


	//   ....[37]....
        /*0198*/ 	.word	0xffffffff


	//   ....[38]....
        /*019c*/ 	.word	0xffffffff


	//   ....[39]....
        /*01a0*/ 	.word	0xffffffff


	//   ....[40]....
        /*01a4*/ 	.word	0xffffffff


	//   ....[41]....
        /*01a8*/ 	.word	0xffffffff


	//   ....[42]....
        /*01ac*/ 	.word	0xffffffff


	//   ....[43]....
        /*01b0*/ 	.word	0xffffffff


	//   ....[44]....
        /*01b4*/ 	.word	0xffffffff


	//   ....[45]....
        /*01b8*/ 	.word	0xffffffff


	//   ....[46]....
        /*01bc*/ 	.word	0xffffffff


	//   ....[47]....
        /*01c0*/ 	.word	0xffffffff


	//   ....[48]....
        /*01c4*/ 	.word	0xffffffff


	//   ....[49]....
        /*01c8*/ 	.word	0xffffffff


	//   ....[50]....
        /*01cc*/ 	.word	0xffffffff


	//   ....[51]....
        /*01d0*/ 	.word	0xffffffff


	//   ....[52]....
        /*01d4*/ 	.word	0xffffffff


	//   ....[53]....
        /*01d8*/ 	.word	0xffffffff


	//   ....[54]....
        /*01dc*/ 	.word	0xffffffff


	//   ....[55]....
        /*01e0*/ 	.word	0xffffffff


	//   ....[56]....
        /*01e4*/ 	.word	0xffffffff


	//   ....[57]....
        /*01e8*/ 	.word	0xffffffff


	//   ....[58]....
        /*01ec*/ 	.word	0xffffffff


	//   ....[59]....
        /*01f0*/ 	.word	0xffffffff


	//   ....[60]....
        /*01f4*/ 	.word	0xffffffff


	//   ....[61]....
        /*01f8*/ 	.word	0xffffffff


	//   ....[62]....
        /*01fc*/ 	.word	0xffffffff


	//   ....[63]....
        /*0200*/ 	.word	0xffffffff


	//   ....[64]....
        /*0204*/ 	.word	0xffffffff


	//   ....[65]....
        /*0208*/ 	.word	0xffffffff


	//   ....[66]....
        /*020c*/ 	.word	0xffffffff


	//   ....[67]....
        /*0210*/ 	.word	0xffffffff


	//   ....[68]....
        /*0214*/ 	.word	0xffffffff


	//   ....[69]....
        /*0218*/ 	.word	0xffffffff


	//   ....[70]....
        /*021c*/ 	.word	0xffffffff


	//   ....[71]....
        /*0220*/ 	.word	0xffffffff


	//   ....[72]....
        /*0224*/ 	.word	0xffffffff


	//   ....[73]....
        /*0228*/ 	.word	0xffffffff


	//   ....[74]....
        /*022c*/ 	.word	0xffffffff


	//   ....[75]....
        /*0230*/ 	.word	0xffffffff


	//   ....[76]....
        /*0234*/ 	.word	0xffffffff


	//   ....[77]....
        /*0238*/ 	.word	0xffffffff


	//   ....[78]....
        /*023c*/ 	.word	0xffffffff


	//   ....[79]....
        /*0240*/ 	.word	0xffffffff


	//   ....[80]....
        /*0244*/ 	.word	0xffffffff


	//   ....[81]....
        /*0248*/ 	.word	0xffffffff


	//   ....[82]....
        /*024c*/ 	.word	0xffffffff


	//   ....[83]....
        /*0250*/ 	.word	0xffffffff


	//   ....[84]....
        /*0254*/ 	.word	0xffffffff


	//   ....[85]....
        /*0258*/ 	.word	0xffffffff


	//   ....[86]....
        /*025c*/ 	.word	0xffffffff


	//   ....[87]....
        /*0260*/ 	.word	0xffffffff


	//   ....[88]....
        /*0264*/ 	.word	0xffffffff


	//   ....[89]....
        /*0268*/ 	.word	0xffffffff


	//   ....[90]....
        /*026c*/ 	.word	0xffffffff


	//   ....[91]....
        /*0270*/ 	.word	0xffffffff


	//   ....[92]....
        /*0274*/ 	.word	0xffffffff


	//   ....[93]....
        /*0278*/ 	.word	0xffffffff


	//   ....[94]....
        /*027c*/ 	.word	0xffffffff


	//   ....[95]....
        /*0280*/ 	.word	0xffffffff


	//   ....[96]....
        /*0284*/ 	.word	0xffffffff


	//   ....[97]....
        /*0288*/ 	.word	0xffffffff


	//   ....[98]....
        /*028c*/ 	.word	0x0500000f


	//   ....[99]....
        /*0290*/ 	.word	0x0500000f


	//   ....[100]....
        /*0294*/ 	.word	0x0500000f


	//   ....[101]....
        /*0298*/ 	.word	0x0500000f


	//   ....[102]....
        /*029c*/ 	.word	0x0500000f


	//   ....[103]....
        /*02a0*/ 	.word	0x0500000f


	//   ....[104]....
        /*02a4*/ 	.word	0x0500000f


	//   ....[105]....
        /*02a8*/ 	.word	0x0500000f


	//   ....[106]....
        /*02ac*/ 	.word	0x0500000f


	//   ....[107]....
        /*02b0*/ 	.word	0x0500000f


	//   ....[108]....
        /*02b4*/ 	.word	0x0500000f


	//   ....[109]....
        /*02b8*/ 	.word	0x0500000f


	//   ....[110]....
        /*02bc*/ 	.word	0x0500000f


	//   ....[111]....
        /*02c0*/ 	.word	0x0500000f


	//   ....[112]....
        /*02c4*/ 	.word	0x0500000f


	//   ....[113]....
        /*02c8*/ 	.word	0x0500000f


	//   ....[114]....
        /*02cc*/ 	.word	0x0500000f


	//   ....[115]....
        /*02d0*/ 	.word	0x0500000f


	//   ....[116]....
        /*02d4*/ 	.word	0x0500000f


	//   ....[117]....
        /*02d8*/ 	.word	0x0500000f


	//   ....[118]....
        /*02dc*/ 	.word	0x0500000f


	//   ....[119]....
        /*02e0*/ 	.word	0x0500000f


	//   ....[120]....
        /*02e4*/ 	.word	0x0500000f


	//   ....[121]....
        /*02e8*/ 	.word	0x0500000f


	//   ....[122]....
        /*02ec*/ 	.word	0x0500000f


	//   ....[123]....
        /*02f0*/ 	.word	0x0500000f


	//   ....[124]....
        /*02f4*/ 	.word	0x0500000f


	//   ....[125]....
        /*02f8*/ 	.word	0x0500000f


	//   ....[126]....
        /*02fc*/ 	.word	0x0500000f


	//   ....[127]....
        /*0300*/ 	.word	0x0500000f


	//   ....[128]....
        /*0304*/ 	.word	0x0500000f


	//   ....[129]....
        /*0308*/ 	.word	0x0500000f


	//   ....[130]....
        /*030c*/ 	.word	0x0500000f


	//   ....[131]....
        /*0310*/ 	.word	0x0500000f


	//   ....[132]....
        /*0314*/ 	.word	0x0500000f


	//   ....[133]....
        /*0318*/ 	.word	0x0500000f


	//   ....[134]....
        /*031c*/ 	.word	0x0500000f


	//   ....[135]....
        /*0320*/ 	.word	0x0500000f


	//   ....[136]....
        /*0324*/ 	.word	0x0500000f


	//   ....[137]....
        /*0328*/ 	.word	0x0500000f


	//   ....[138]....
        /*032c*/ 	.word	0x0500000f


	//   ....[139]....
        /*0330*/ 	.word	0x0500000f


	//   ....[140]....
        /*0334*/ 	.word	0x0500000f


	//   ....[141]....
        /*0338*/ 	.word	0x0500000f


	//   ....[142]....
        /*033c*/ 	.word	0x0500000f


	//   ....[143]....
        /*0340*/ 	.word	0x0500000f


	//   ....[144]....
        /*0344*/ 	.word	0x0500000f


	//   ....[145]....
        /*0348*/ 	.word	0x0500000f


	//   ....[146]....
        /*034c*/ 	.word	0x0500000f


	//   ....[147]....
        /*0350*/ 	.word	0x0500000f


	//   ....[148]....
        /*0354*/ 	.word	0x0500000f


	//   ....[149]....
        /*0358*/ 	.word	0xffffffff


	//   ....[150]....
        /*035c*/ 	.word	0xffffffff


	//   ....[151]....
        /*0360*/ 	.word	0xffffffff


	//   ....[152]....
        /*0364*/ 	.word	0xffffffff


	//   ....[153]....
        /*0368*/ 	.word	0xffffffff


	//   ....[154]....
        /*036c*/ 	.word	0xffffffff


	//   ....[155]....
        /*0370*/ 	.word	0xffffffff


	//   ....[156]....
        /*0374*/ 	.word	0xffffffff


	//----- nvinfo : EIATTR_COOP_GROUP_INSTR_OFFSETS
	.align		4
.L_798:
        /*0378*/ 	.byte	0x04, 0x28
        /*037a*/ 	.short	(.L_800 - .L_799)


	//   ....[0]....
.L_799:
        /*037c*/ 	.word	0x00000080


	//   ....[1]....
        /*0380*/ 	.word	0x00000090


	//   ....[2]....
        /*0384*/ 	.word	0x000002b0


	//   ....[3]....
        /*0388*/ 	.word	0x00000410


	//   ....[4]....
        /*038c*/ 	.word	0x00000530


	//   ....[5]....
        /*0390*/ 	.word	0x00000690


	//   ....[6]....
        /*0394*/ 	.word	0x000021c0


	//   ....[7]....
        /*0398*/ 	.word	0x00009c50


	//   ....[8]....
        /*039c*/ 	.word	0x0000bd40


	//   ....[9]....
        /*03a0*/ 	.word	0x0000d020


	//   ....[10]....
        /*03a4*/ 	.word	0x0000d5a0


	//   ....[11]....
        /*03a8*/ 	.word	0x0000e2e0


	//   ....[12]....
        /*03ac*/ 	.word	0x0000e3d0


	//   ....[13]....
        /*03b0*/ 	.word	0x0000e820


	//   ....[14]....
        /*03b4*/ 	.word	0x0000e8f0


	//   ....[15]....
        /*03b8*/ 	.word	0x00011450


	//   ....[16]....
        /*03bc*/ 	.word	0x00012db0


	//   ....[17]....
        /*03c0*/ 	.word	0x00014450


	//   ....[18]....
        /*03c4*/ 	.word	0x00014490


	//   ....[19]....
        /*03c8*/ 	.word	0x000144d0


	//   ....[20]....
        /*03cc*/ 	.word	0x000144f0


	//   ....[21]....
        /*03d0*/ 	.word	0x00018b70


	//   ....[22]....
        /*03d4*/ 	.word	0x00019f30


	//   ....[23]....
        /*03d8*/ 	.word	0x0001b250


	//   ....[24]....
        /*03dc*/ 	.word	0x0001b7c0


	//   ....[25]....
        /*03e0*/ 	.word	0x0001c3b0


	//   ....[26]....
        /*03e4*/ 	.word	0x0001c400


	//   ....[27]....
        /*03e8*/ 	.word	0x0001c440


	//   ....[28]....
        /*03ec*/ 	.word	0x0001c460


	//   ....[29]....
        /*03f0*/ 	.word	0x00020b60


	//   ....[30]....
        /*03f4*/ 	.word	0x00020cf0


	//   ....[31]....
        /*03f8*/ 	.word	0x00020d10


	//   ....[32]....
        /*03fc*/ 	.word	0x00020d50


	//   ....[33]....
        /*0400*/ 	.word	0x00020d70


	//   ....[34]....
        /*0404*/ 	.word	0x00022710


	//   ....[35]....
        /*0408*/ 	.word	0x000236e0


	//   ....[36]....
        /*040c*/ 	.word	0x00023710


	//   ....[37]....
        /*0410*/ 	.word	0x00023750


	//   ....[38]....
        /*0414*/ 	.word	0x00023760


	//   ....[39]....
        /*0418*/ 	.word	0x00023dc0


	//   ....[40]....
        /*041c*/ 	.word	0x00023dd0


	//   ....[41]....
        /*0420*/ 	.word	0x00024000


	//   ....[42]....
        /*0424*/ 	.word	0x00024020


	//   ....[43]....
        /*0428*/ 	.word	0x000249d0


	//   ....[44]....
        /*042c*/ 	.word	0x000249f0


	//   ....[45]....
        /*0430*/ 	.word	0x00024c30


	//   ....[46]....
        /*0434*/ 	.word	0x00024c50


	//   ....[47]....
        /*0438*/ 	.word	0x00024f40


	//   ....[48]....
        /*043c*/ 	.word	0x00026ac0


	//   ....[49]....
        /*0440*/ 	.word	0x00026ae0


	//   ....[50]....
        /*0444*/ 	.word	0x00026b00


	//   ....[51]....
        /*0448*/ 	.word	0x00026b50


	//   ....[52]....
        /*044c*/ 	.word	0x00026b80


	//   ....[53]....
        /*0450*/ 	.word	0x00026bd0


	//   ....[54]....
        /*0454*/ 	.word	0x00026c00


	//   ....[55]....
        /*0458*/ 	.word	0x00026c10


	//   ....[56]....
        /*045c*/ 	.word	0x000272b0


	//   ....[57]....
        /*0460*/ 	.word	0x000272e0


	//   ....[58]....
        /*0464*/ 	.word	0x00027330


	//   ....[59]....
        /*0468*/ 	.word	0x00027390


	//   ....[60]....
        /*046c*/ 	.word	0x000273b0


	//   ....[61]....
        /*0470*/ 	.word	0x00027430


	//   ....[62]....
        /*0474*/ 	.word	0x00027450


	//   ....[63]....
        /*0478*/ 	.word	0x00027470


	//   ....[64]....
        /*047c*/ 	.word	0x00027ac0


	//   ....[65]....
        /*0480*/ 	.word	0x00027af0


	//   ....[66]....
        /*0484*/ 	.word	0x00027b00


	//   ....[67]....
        /*0488*/ 	.word	0x00027ba0


	//   ....[68]....
        /*048c*/ 	.word	0x00027cb0


	//   ....[69]....
        /*0490*/ 	.word	0x00027cc0


	//   ....[70]....
        /*0494*/ 	.word	0x00027cd0


	//   ....[71]....
        /*0498*/ 	.word	0x00027de0


	//   ....[72]....
        /*049c*/ 	.word	0x00028370


	//   ....[73]....
        /*04a0*/ 	.word	0x000283a0


	//   ....[74]....
        /*04a4*/ 	.word	0x000283d0


	//   ....[75]....
        /*04a8*/ 	.word	0x00028430


	//   ....[76]....
        /*04ac*/ 	.word	0x00028580


	//   ....[77]....
        /*04b0*/ 	.word	0x000285a0


	//   ....[78]....
        /*04b4*/ 	.word	0x000285b0


	//   ....[79]....
        /*04b8*/ 	.word	0x00028700


	//   ....[80]....
        /*04bc*/ 	.word	0x00028f50


	//   ....[81]....
        /*04c0*/ 	.word	0x00028f70


	//   ....[82]....
        /*04c4*/ 	.word	0x00028f90


	//   ....[83]....
        /*04c8*/ 	.word	0x00028fc0


	//   ....[84]....
        /*04cc*/ 	.word	0x00028fd0


	//   ....[85]....
        /*04d0*/ 	.word	0x00029010


	//   ....[86]....
        /*04d4*/ 	.word	0x00029020


	//   ....[87]....
        /*04d8*/ 	.word	0x00029030


	//   ....[88]....
        /*04dc*/ 	.word	0x00029370


	//   ....[89]....
        /*04e0*/ 	.word	0x000293b0


	//   ....[90]....
        /*04e4*/ 	.word	0x000293d0


	//   ....[91]....
        /*04e8*/ 	.word	0x00029430


	//   ....[92]....
        /*04ec*/ 	.word	0x00029460


	//   ....[93]....
        /*04f0*/ 	.word	0x00029510


	//   ....[94]....
        /*04f4*/ 	.word	0x00029530


	//   ....[95]....
        /*04f8*/ 	.word	0x00029540


	//   ....[96]....
        /*04fc*/ 	.word	0x00029b70


	//   ....[97]....
        /*0500*/ 	.word	0x00029d50


	//   ....[98]....
        /*0504*/ 	.word	0x0002a2f0


	//   ....[99]....
        /*0508*/ 	.word	0x0002a3d0


	//   ....[100]....
        /*050c*/ 	.word	0x0002a470


	//   ....[101]....
        /*0510*/ 	.word	0x0002a4d0


	//   ....[102]....
        /*0514*/ 	.word	0x0002a590


	//   ....[103]....
        /*0518*/ 	.word	0x0002a600


	//   ....[104]....
        /*051c*/ 	.word	0x0002a6c0


	//   ....[105]....
        /*0520*/ 	.word	0x0002a730


	//   ....[106]....
        /*0524*/ 	.word	0x0002a7e0


	//   ....[107]....
        /*0528*/ 	.word	0x0002a880


	//   ....[108]....
        /*052c*/ 	.word	0x0002a900


	//   ....[109]....
        /*0530*/ 	.word	0x0002a960


	//   ....[110]....
        /*0534*/ 	.word	0x0002aa40


	//   ....[111]....
        /*0538*/ 	.word	0x0002aab0


	//   ....[112]....
        /*053c*/ 	.word	0x0002ab90


	//   ....[113]....
        /*0540*/ 	.word	0x0002abf0


	//   ....[114]....
        /*0544*/ 	.word	0x0002aca0


	//   ....[115]....
        /*0548*/ 	.word	0x0002ad30


	//   ....[116]....
        /*054c*/ 	.word	0x0002add0


	//   ....[117]....
        /*0550*/ 	.word	0x0002aef0


	//   ....[118]....
        /*0554*/ 	.word	0x0002afe0


	//   ....[119]....
        /*0558*/ 	.word	0x0002b190


	//   ....[120]....
        /*055c*/ 	.word	0x0002b1e0


	//   ....[121]....
        /*0560*/ 	.word	0x0002b2f0


	//   ....[122]....
        /*0564*/ 	.word	0x0002b3d0


	//   ....[123]....
        /*0568*/ 	.word	0x0002b540


	//   ....[124]....
        /*056c*/ 	.word	0x0002b640


	//   ....[125]....
        /*0570*/ 	.word	0x0002b860


	//   ....[126]....
        /*0574*/ 	.word	0x0002b8b0


	//   ....[127]....
        /*0578*/ 	.word	0x0002ba70


	//   ....[128]....
        /*057c*/ 	.word	0x0002bac0


	//   ....[129]....
        /*0580*/ 	.word	0x0002bc80


	//   ....[130]....
        /*0584*/ 	.word	0x0002bcd0


	//   ....[131]....
        /*0588*/ 	.word	0x0002bdb0


	//   ....[132]....
        /*058c*/ 	.word	0x0002be50


	//   ....[133]....
        /*0590*/ 	.word	0x0002beb0


	//   ....[134]....
        /*0594*/ 	.word	0x0002bf50


	//   ....[135]....
        /*0598*/ 	.word	0x0002bfb0


	//   ....[136]....
        /*059c*/ 	.word	0x0002c060


	//   ....[137]....
        /*05a0*/ 	.word	0x0002c0c0


	//   ....[138]....
        /*05a4*/ 	.word	0x0002c170


	//   ....[139]....
        /*05a8*/ 	.word	0x0002c250


	//   ....[140]....
        /*05ac*/ 	.word	0x0002c330


	//   ....[141]....
        /*05b0*/ 	.word	0x0002c410


	//   ....[142]....
        /*05b4*/ 	.word	0x0002c520


	//   ....[143]....
        /*05b8*/ 	.word	0x0002c630


	//   ....[144]....
        /*05bc*/ 	.word	0x0002c710


	//   ....[145]....
        /*05c0*/ 	.word	0x0002c820


	//   ....[146]....
        /*05c4*/ 	.word	0x0002c900


	//   ....[147]....
        /*05c8*/ 	.word	0x0002c990


	//   ....[148]....
        /*05cc*/ 	.word	0x0002cab0


	//   ....[149]....
        /*05d0*/ 	.word	0x0002eab0


	//   ....[150]....
        /*05d4*/ 	.word	0x00030280


	//   ....[151]....
        /*05d8*/ 	.word	0x00030890


	//   ....[152]....
        /*05dc*/ 	.word	0x000315d0


	//   ....[153]....
        /*05e0*/ 	.word	0x00031620


	//   ....[154]....
        /*05e4*/ 	.word	0x00031680


	//   ....[155]....
        /*05e8*/ 	.word	0x000316a0


	//   ....[156]....
        /*05ec*/ 	.word	0x0003e7c0


	//----- nvinfo : EIATTR_REG_RECONFIG
	.align		4
.L_800:
        /*05f0*/ 	.byte	0x01, 0x54
	.zero		2


	//----- nvinfo : EIATTR_SYSCALL_OFFSETS
	.align		4
        /*05f4*/ 	.byte	0x04, 0x46
        /*05f6*/ 	.short	(.L_802 - .L_801)


	//   ....[0]....
.L_801:
        /*05f8*/ 	.word	0x0000a200


	//   ....[1]....
        /*05fc*/ 	.word	0x00026210


	//   ....[2]....
        /*0600*/ 	.word	0x00026360


	//   ....[3]....
        /*0604*/ 	.word	0x00026450


	//   ....[4]....
        /*0608*/ 	.word	0x00026f00


	//   ....[5]....
        /*060c*/ 	.word	0x00027790


	//----- nvinfo : EIATTR_MBARRIER_INSTR_OFFSETS
	.align		4
.L_802:
        /*0610*/ 	.byte	0x04, 0x39
        /*0612*/ 	.short	(.L_804 - .L_803)


	//   ....[0]....
.L_803:
        /*0614*/ 	.word	0x00000190
        /*0618*/ 	.word	0x000000ff
        /*061c*/ 	.word	0x00038800
        /*0620*/ 	.short	0x0100
        /*0622*/ 	.byte	0x08
	.zero		1


	//   ....[1]....
        /*0624*/ 	.word	0x000001a0
        /*0628*/ 	.word	0x000000ff
        /*062c*/ 	.word	0x00038810
        /*0630*/ 	.short	0x0100
        /*0632*/ 	.byte	0x08
	.zero		1


	//   ....[2]....
        /*0634*/ 	.word	0x000001b0
        /*0638*/ 	.word	0x000000ff
        /*063c*/ 	.word	0x00038820
        /*0640*/ 	.short	0x0100
        /*0642*/ 	.byte	0x08
	.zero		1


	//   ....[3]....
        /*0644*/ 	.word	0x00000260
        /*0648*/ 	.word	0x000000ff
        /*064c*/ 	.word	0x00038830
        /*0650*/ 	.short	0x0100
        /*0652*/ 	.byte	0x06
	.zero		1


	//   ....[4]....
        /*0654*/ 	.word	0x00000270
        /*0658*/ 	.word	0x000000ff
        /*065c*/ 	.word	0x00038840
        /*0660*/ 	.short	0x0100
        /*0662*/ 	.byte	0x06
	.zero		1


	//   ....[5]....
        /*0664*/ 	.word	0x00000280
        /*0668*/ 	.word	0x000000ff
        /*066c*/ 	.word	0x00038838
        /*0670*/ 	.short	0x0100
        /*0672*/ 	.byte	0x06
	.zero		1


	//   ....[6]....
        /*0674*/ 	.word	0x00000290
        /*0678*/ 	.word	0x000000ff
        /*067c*/ 	.word	0x00038848
        /*0680*/ 	.short	0x0100
        /*0682*/ 	.byte	0x06
	.zero		1


	//   ....[7]....
        /*0684*/ 	.word	0x000003c0
        /*0688*/ 	.word	0x000000ff
        /*068c*/ 	.word	0x00038850
        /*0690*/ 	.short	0x0100
        /*0692*/ 	.byte	0x08
	.zero		1


	//   ....[8]....
        /*0694*/ 	.word	0x000003d0
        /*0698*/ 	.word	0x000000ff
        /*069c*/ 	.word	0x00038860
        /*06a0*/ 	.short	0x0100
        /*06a2*/ 	.byte	0x08
	.zero		1


	//   ....[9]....
        /*06a4*/ 	.word	0x000003e0
        /*06a8*/ 	.word	0x000000ff
        /*06ac*/ 	.word	0x00038858
        /*06b0*/ 	.short	0x0100
        /*06b2*/ 	.byte	0x08
	.zero		1


	//   ....[10]....
        /*06b4*/ 	.word	0x000003f0
        /*06b8*/ 	.word	0x000000ff
        /*06bc*/ 	.word	0x00038868
        /*06c0*/ 	.short	0x0100
        /*06c2*/ 	.byte	0x08
	.zero		1


	//   ....[11]....
        /*06c4*/ 	.word	0x000004e0
        /*06c8*/ 	.word	0x000000ff
        /*06cc*/ 	.word	0x00038870
        /*06d0*/ 	.short	0x0100
        /*06d2*/ 	.byte	0x06
	.zero		1


	//   ....[12]....
        /*06d4*/ 	.word	0x000004f0
        /*06d8*/ 	.word	0x000000ff
        /*06dc*/ 	.word	0x00038880
        /*06e0*/ 	.short	0x0100
        /*06e2*/ 	.byte	0x06
	.zero		1


	//   ....[13]....
        /*06e4*/ 	.word	0x00000500
        /*06e8*/ 	.word	0x000000ff
        /*06ec*/ 	.word	0x00038878
        /*06f0*/ 	.short	0x0100
        /*06f2*/ 	.byte	0x06
	.zero		1


	//   ....[14]....
        /*06f4*/ 	.word	0x00000510
        /*06f8*/ 	.word	0x000000ff
        /*06fc*/ 	.word	0x00038888
        /*0700*/ 	.short	0x0100
        /*0702*/ 	.byte	0x06
	.zero		1


	//   ....[15]....
        /*0704*/ 	.word	0x00000640
        /*0708*/ 	.word	0x000000ff
        /*070c*/ 	.word	0x00038890
        /*0710*/ 	.short	0x0100
        /*0712*/ 	.byte	0x08
	.zero		1


	//   ....[16]....
        /*0714*/ 	.word	0x00000650
        /*0718*/ 	.word	0x000000ff
        /*071c*/ 	.word	0x000388a0
        /*0720*/ 	.short	0x0100
        /*0722*/ 	.byte	0x08
	.zero		1


	//   ....[17]....
        /*0724*/ 	.word	0x00000660
        /*0728*/ 	.word	0x000000ff
        /*072c*/ 	.word	0x00038898
        /*0730*/ 	.short	0x0100
        /*0732*/ 	.byte	0x08
	.zero		1


	//   ....[18]....
        /*0734*/ 	.word	0x00000670
        /*0738*/ 	.word	0x000000ff
        /*073c*/ 	.word	0x000388a8
        /*0740*/ 	.short	0x0100
        /*0742*/ 	.byte	0x08
	.zero		1


	//   ....[19]....
        /*0744*/ 	.word	0x000007d0
        /*0748*/ 	.word	0x000000ff
        /*074c*/ 	.word	0x000388b0
        /*0750*/ 	.short	0x0100
        /*0752*/ 	.byte	0x08
	.zero		1


	//   ....[20]....
        /*0754*/ 	.word	0x000007e0
        /*0758*/ 	.word	0x000000ff
        /*075c*/ 	.word	0x000388c0
        /*0760*/ 	.short	0x0100
        /*0762*/ 	.byte	0x08
	.zero		1


	//   ....[21]....
        /*0764*/ 	.word	0x000007f0
        /*0768*/ 	.word	0x000000ff
        /*076c*/ 	.word	0x000388b8
        /*0770*/ 	.short	0x0100
        /*0772*/ 	.byte	0x08
	.zero		1


	//   ....[22]....
        /*0774*/ 	.word	0x00000800
        /*0778*/ 	.word	0x000000ff
        /*077c*/ 	.word	0x000388c8
        /*0780*/ 	.short	0x0100
        /*0782*/ 	.byte	0x08
	.zero		1


	//   ....[23]....
        /*0784*/ 	.word	0x00004570
        /*0788*/ 	.word	0x00000004
        /*078c*/ 	.word	0x00000000
        /*0790*/ 	.short	0x0101
        /*0792*/ 	.byte	0x3f
	.zero		1


	//   ....[24]....
        /*0794*/ 	.word	0x00008300
        /*0798*/ 	.word	0x00000006
        /*079c*/ 	.word	0x00000000
        /*07a0*/ 	.short	0x0101
        /*07a2*/ 	.byte	0x3f
	.zero		1


	//   ....[25]....
        /*07a4*/ 	.word	0x0000a720
        /*07a8*/ 	.word	0x000000ff
        /*07ac*/ 	.word	0x00038800
        /*07b0*/ 	.short	0x010a
        /*07b2*/ 	.byte	0x2c
	.zero		1


	//   ....[26]....
        /*07b4*/ 	.word	0x0000aba0
        /*07b8*/ 	.word	0x00000014
        /*07bc*/ 	.word	0x00000000
        /*07c0*/ 	.short	0x010a
        /*07c2*/ 	.byte	0x3f
	.zero		1


	//   ....[27]....
        /*07c4*/ 	.word	0x0000ac00
        /*07c8*/ 	.word	0x00000014
        /*07cc*/ 	.word	0x00000000
        /*07d0*/ 	.short	0x010a
        /*07d2*/ 	.byte	0x3f
	.zero		1


	//   ....[28]....
        /*07d4*/ 	.word	0x0000afb0
        /*07d8*/ 	.word	0x000000ff
        /*07dc*/ 	.word	0x00038810
        /*07e0*/ 	.short	0x010a
        /*07e2*/ 	.byte	0x2c
	.zero		1


	//   ....[29]....
        /*07e4*/ 	.word	0x0000b0b0
        /*07e8*/ 	.word	0x0000000c
        /*07ec*/ 	.word	0x00000000
        /*07f0*/ 	.short	0x010a
        /*07f2*/ 	.byte	0x3f
	.zero		1


	//   ....[30]....
        /*07f4*/ 	.word	0x0000b110
        /*07f8*/ 	.word	0x0000000c
        /*07fc*/ 	.word	0x00000000
        /*0800*/ 	.short	0x010a
        /*0802*/ 	.byte	0x3f
	.zero		1


	//   ....[31]....
        /*0804*/ 	.word	0x0000cd00
        /*0808*/ 	.word	0x00000003
        /*080c*/ 	.word	0x00000000
        /*0810*/ 	.short	0x0101
        /*0812*/ 	.byte	0x3f
	.zero		1


	//   ....[32]....
        /*0814*/ 	.word	0x00011560
        /*0818*/ 	.word	0x00000000
        /*081c*/ 	.word	0x00000000
        /*0820*/ 	.short	0x0101
        /*0822*/ 	.byte	0x3f
	.zero		1


	//   ....[33]....
        /*0824*/ 	.word	0x00011cd0
        /*0828*/ 	.word	0x00000006
        /*082c*/ 	.word	0x00000000
        /*0830*/ 	.short	0x010a
        /*0832*/ 	.byte	0x3f
	.zero		1


	//   ....[34]....
        /*0834*/ 	.word	0x00011d70
        /*0838*/ 	.word	0x00000008
        /*083c*/ 	.word	0x00000000
        /*0840*/ 	.short	0x010a
        /*0842*/ 	.byte	0x3f
	.zero		1


	//   ....[35]....
        /*0844*/ 	.word	0x00012190
        /*0848*/ 	.word	0x0000000e
        /*084c*/ 	.word	0x00000000
        /*0850*/ 	.short	0x010a
        /*0852*/ 	.byte	0x3f
	.zero		1


	//   ....[36]....
        /*0854*/ 	.word	0x000121f0
        /*0858*/ 	.word	0x0000000e
        /*085c*/ 	.word	0x00000000
        /*0860*/ 	.short	0x010a
        /*0862*/ 	.byte	0x3f
	.zero		1


	//   ....[37]....
        /*0864*/ 	.word	0x00013de0
        /*0868*/ 	.word	0x00000003
        /*086c*/ 	.word	0x00000000
        /*0870*/ 	.short	0x0101
        /*0872*/ 	.byte	0x3f
	.zero		1


	//   ....[38]....
        /*0874*/ 	.word	0x00018c80
        /*0878*/ 	.word	0x00000003
        /*087c*/ 	.word	0x00000000
        /*0880*/ 	.short	0x0101
        /*0882*/ 	.byte	0x3f
	.zero		1


	//   ....[39]....
        /*0884*/ 	.word	0x00018e50
        /*0888*/ 	.word	0x00000006
        /*088c*/ 	.word	0x00000000
        /*0890*/ 	.short	0x010a
        /*0892*/ 	.byte	0x3f
	.zero		1


	//   ....[40]....
        /*0894*/ 	.word	0x00018ef0
        /*0898*/ 	.word	0x00000008
        /*089c*/ 	.word	0x00000000
        /*08a0*/ 	.short	0x010a
        /*08a2*/ 	.byte	0x3f
	.zero		1


	//   ....[41]....
        /*08a4*/ 	.word	0x00019310
        /*08a8*/ 	.word	0x0000000e
        /*08ac*/ 	.word	0x00000000
        /*08b0*/ 	.short	0x010a
        /*08b2*/ 	.byte	0x3f
	.zero		1


	//   ....[42]....
        /*08b4*/ 	.word	0x00019370
        /*08b8*/ 	.word	0x0000000e
        /*08bc*/ 	.word	0x00000000
        /*08c0*/ 	.short	0x010a
        /*08c2*/ 	.byte	0x3f
	.zero		1


	//   ....[43]....
        /*08c4*/ 	.word	0x0001af60
        /*08c8*/ 	.word	0x00000003
        /*08cc*/ 	.word	0x00000000
        /*08d0*/ 	.short	0x0101
        /*08d2*/ 	.byte	0x3f
	.zero		1


	//   ....[44]....
        /*08d4*/ 	.word	0x00020c70
        /*08d8*/ 	.word	0x00000003
        /*08dc*/ 	.word	0x00000000
        /*08e0*/ 	.short	0x0101
        /*08e2*/ 	.byte	0x3f
	.zero		1


	//   ....[45]....
        /*08e4*/ 	.word	0x00023da0
        /*08e8*/ 	.word	0x000000ff
        /*08ec*/ 	.word	0x00000000
        /*08f0*/ 	.short	0x0101
        /*08f2*/ 	.byte	0x05
	.zero		1


	//   ....[46]....
        /*08f4*/ 	.word	0x00026870
        /*08f8*/ 	.word	0x0000001b
        /*08fc*/ 	.word	0x00038840
        /*0900*/ 	.short	0x010a
        /*0902*/ 	.byte	0x3f
	.zero		1


	//   ....[47]....
        /*0904*/ 	.word	0x00026ce0
        /*0908*/ 	.word	0x0000001b
        /*090c*/ 	.word	0x00038830
        /*0910*/ 	.short	0x0107
        /*0912*/ 	.byte	0x3f
	.zero		1


	//   ....[48]....
        /*0914*/ 	.word	0x00026d90
        /*0918*/ 	.word	0x0000001b
        /*091c*/ 	.word	0x00038830
        /*0920*/ 	.short	0x0101
        /*0922*/ 	.byte	0x3f
	.zero		1


	//   ....[49]....
        /*0924*/ 	.word	0x00027560
        /*0928*/ 	.word	0x00000011
        /*092c*/ 	.word	0x00038800
        /*0930*/ 	.short	0x0107
        /*0932*/ 	.byte	0x3f
	.zero		1


	//   ....[50]....
        /*0934*/ 	.word	0x00027600
        /*0938*/ 	.word	0x00000011
        /*093c*/ 	.word	0x00038800
        /*0940*/ 	.short	0x0101
        /*0942*/ 	.byte	0x3f
	.zero		1


	//   ....[51]....
        /*0944*/ 	.word	0x00027fc0
        /*0948*/ 	.word	0x00000011
        /*094c*/ 	.word	0x00038810
        /*0950*/ 	.short	0x0107
        /*0952*/ 	.byte	0x3f
	.zero		1


	//   ....[52]....
        /*0954*/ 	.word	0x000280b0
        /*0958*/ 	.word	0x00000011
        /*095c*/ 	.word	0x00038810
        /*0960*/ 	.short	0x0101
        /*0962*/ 	.byte	0x3f
	.zero		1


	//   ....[53]....
        /*0964*/ 	.word	0x000280d0
        /*0968*/ 	.word	0x00000011
        /*096c*/ 	.word	0x00038820
        /*0970*/ 	.short	0x010a
        /*0972*/ 	.byte	0x3f
	.zero		1


	//   ....[54]....
        /*0974*/ 	.word	0x00028150
        /*0978*/ 	.word	0x0000001b
        /*097c*/ 	.word	0x00038860
        /*0980*/ 	.short	0x010a
        /*0982*/ 	.byte	0x3f
	.zero		1


	//   ....[55]....
        /*0984*/ 	.word	0x000289c0
        /*0988*/ 	.word	0x0000001b
        /*098c*/ 	.word	0x00038850
        /*0990*/ 	.short	0x0107
        /*0992*/ 	.byte	0x3f
	.zero		1


	//   ....[56]....
        /*0994*/ 	.word	0x00028a80
        /*0998*/ 	.word	0x0000001b
        /*099c*/ 	.word	0x00038850
        /*09a0*/ 	.short	0x0101
        /*09a2*/ 	.byte	0x3f
	.zero		1


	//   ....[57]....
        /*09a4*/ 	.word	0x00028db0
        /*09a8*/ 	.word	0x00000008
        /*09ac*/ 	.word	0x00038840
        /*09b0*/ 	.short	0x010a
        /*09b2*/ 	.byte	0x3f
	.zero		1


	//   ....[58]....
        /*09b4*/ 	.word	0x000290e0
        /*09b8*/ 	.word	0x00000008
        /*09bc*/ 	.word	0x00038830
        /*09c0*/ 	.short	0x0107
        /*09c2*/ 	.byte	0x3f
	.zero		1


	//   ....[59]....
        /*09c4*/ 	.word	0x00029190
        /*09c8*/ 	.word	0x00000008
        /*09cc*/ 	.word	0x00038830
        /*09d0*/ 	.short	0x0101
        /*09d2*/ 	.byte	0x3f
	.zero		1


	//   ....[60]....
        /*09d4*/ 	.word	0x000291c0
        /*09d8*/ 	.word	0x00000008
        /*09dc*/ 	.word	0x00038860
        /*09e0*/ 	.short	0x010a
        /*09e2*/ 	.byte	0x3f
	.zero		1


	//   ....[61]....
        /*09e4*/ 	.word	0x00029840
        /*09e8*/ 	.word	0x00000008
        /*09ec*/ 	.word	0x00038850
        /*09f0*/ 	.short	0x0107
        /*09f2*/ 	.byte	0x3f
	.zero		1


	//   ....[62]....
        /*09f4*/ 	.word	0x000298f0
        /*09f8*/ 	.word	0x00000008
        /*09fc*/ 	.word	0x00038850
        /*0a00*/ 	.short	0x0101
        /*0a02*/ 	.byte	0x3f
	.zero		1


	//   ....[63]....
        /*0a04*/ 	.word	0x00029cd0
        /*0a08*/ 	.word	0x00000005
        /*0a0c*/ 	.word	0x00038820
        /*0a10*/ 	.short	0x010a
        /*0a12*/ 	.byte	0x3f
	.zero		1


	//   ....[64]....
        /*0a14*/ 	.word	0x00029e50
        /*0a18*/ 	.word	0x00000003
        /*0a1c*/ 	.word	0x00038840
        /*0a20*/ 	.short	0x010a
        /*0a22*/ 	.byte	0x3f
	.zero		1


	//   ....[65]....
        /*0a24*/ 	.word	0x00029ef0
        /*0a28*/ 	.word	0x00000005
        /*0a2c*/ 	.word	0x00038840
        /*0a30*/ 	.short	0x010a
        /*0a32*/ 	.byte	0x3f
	.zero		1


	//   ....[66]....
        /*0a34*/ 	.word	0x00029f30
        /*0a38*/ 	.word	0x00000003
        /*0a3c*/ 	.word	0x00038860
        /*0a40*/ 	.short	0x010a
        /*0a42*/ 	.byte	0x3f
	.zero		1


	//   ....[67]....
        /*0a44*/ 	.word	0x00029f70
        /*0a48*/ 	.word	0x00000005
        /*0a4c*/ 	.word	0x00038860
        /*0a50*/ 	.short	0x010a
        /*0a52*/ 	.byte	0x3f
	.zero		1


	//   ....[68]....
        /*0a54*/ 	.word	0x00029fe0
        /*0a58*/ 	.word	0x00000003
        /*0a5c*/ 	.word	0x00038800
        /*0a60*/ 	.short	0x010a
        /*0a62*/ 	.byte	0x3f
	.zero		1


	//   ....[69]....
        /*0a64*/ 	.word	0x0002a030
        /*0a68*/ 	.word	0x00000014
        /*0a6c*/ 	.word	0x00000000
        /*0a70*/ 	.short	0x010a
        /*0a72*/ 	.byte	0x3f
	.zero		1


	//   ....[70]....
        /*0a74*/ 	.word	0x0002a090
        /*0a78*/ 	.word	0x00000004
        /*0a7c*/ 	.word	0x00038810
        /*0a80*/ 	.short	0x010a
        /*0a82*/ 	.byte	0x3f
	.zero		1


	//   ....[71]....
        /*0a84*/ 	.word	0x0002a0e0
        /*0a88*/ 	.word	0x0000000c
        /*0a8c*/ 	.word	0x00000000
        /*0a90*/ 	.short	0x010a
        /*0a92*/ 	.byte	0x3f
	.zero		1


	//   ....[72]....
        /*0a94*/ 	.word	0x0002a130
        /*0a98*/ 	.word	0x00000008
        /*0a9c*/ 	.word	0x00000000
        /*0aa0*/ 	.short	0x010a
        /*0aa2*/ 	.byte	0x3f
	.zero		1


	//   ....[73]....
        /*0aa4*/ 	.word	0x0002a180
        /*0aa8*/ 	.word	0x0000000e
        /*0aac*/ 	.word	0x00000000
        /*0ab0*/ 	.short	0x010a
        /*0ab2*/ 	.byte	0x3f
	.zero		1


	//   ....[74]....
        /*0ab4*/ 	.word	0x0002a1d0
        /*0ab8*/ 	.word	0x00000008
        /*0abc*/ 	.word	0x00000000
        /*0ac0*/ 	.short	0x010a
        /*0ac2*/ 	.byte	0x3f
	.zero		1


	//   ....[75]....
        /*0ac4*/ 	.word	0x0002a220
        /*0ac8*/ 	.word	0x0000000e
        /*0acc*/ 	.word	0x00000000
        /*0ad0*/ 	.short	0x010a
        /*0ad2*/ 	.byte	0x3f
	.zero		1


	//   ....[76]....
        /*0ad4*/ 	.word	0x0002a320
        /*0ad8*/ 	.word	0x0000001b
        /*0adc*/ 	.word	0x00038840
        /*0ae0*/ 	.short	0x010a
        /*0ae2*/ 	.byte	0x3f
	.zero		1


	//   ....[77]....
        /*0ae4*/ 	.word	0x0002b440
        /*0ae8*/ 	.word	0x00000011
        /*0aec*/ 	.word	0x00038820
        /*0af0*/ 	.short	0x010a
        /*0af2*/ 	.byte	0x3f
	.zero		1


	//   ....[78]....
        /*0af4*/ 	.word	0x0002b490
        /*0af8*/ 	.word	0x0000001b
        /*0afc*/ 	.word	0x00038860
        /*0b00*/ 	.short	0x010a
        /*0b02*/ 	.byte	0x3f
	.zero		1


	//   ....[79]....
        /*0b04*/ 	.word	0x0002bd00
        /*0b08*/ 	.word	0x00000008
        /*0b0c*/ 	.word	0x00038840
        /*0b10*/ 	.short	0x010a
        /*0b12*/ 	.byte	0x3f
	.zero		1


	//   ....[80]....
        /*0b14*/ 	.word	0x0002c1a0
        /*0b18*/ 	.word	0x00000008
        /*0b1c*/ 	.word	0x00038860
        /*0b20*/ 	.short	0x010a
        /*0b22*/ 	.byte	0x3f
	.zero		1


	//   ....[81]....
        /*0b24*/ 	.word	0x0002c9d0
        /*0b28*/ 	.word	0x00000005
        /*0b2c*/ 	.word	0x00038820
        /*0b30*/ 	.short	0x010a
        /*0b32*/ 	.byte	0x3f
	.zero		1


	//   ....[82]....
        /*0b34*/ 	.word	0x0002cb70
        /*0b38*/ 	.word	0x00000003
        /*0b3c*/ 	.word	0x00038840
        /*0b40*/ 	.short	0x010a
        /*0b42*/ 	.byte	0x3f
	.zero		1


	//   ....[83]....
        /*0b44*/ 	.word	0x0002cbc0
        /*0b48*/ 	.word	0x00000005
        /*0b4c*/ 	.word	0x00038840
        /*0b50*/ 	.short	0x010a
        /*0b52*/ 	.byte	0x3f
	.zero		1


	//   ....[84]....
        /*0b54*/ 	.word	0x0002cc10
        /*0b58*/ 	.word	0x00000003
        /*0b5c*/ 	.word	0x00038860
        /*0b60*/ 	.short	0x010a
        /*0b62*/ 	.byte	0x3f
	.zero		1


	//   ....[85]....
        /*0b64*/ 	.word	0x0002cfd0
        /*0b68*/ 	.word	0x0000001a
        /*0b6c*/ 	.word	0x00000000
        /*0b70*/ 	.short	0x010a
        /*0b72*/ 	.byte	0x3f
	.zero		1


	//   ....[86]....
        /*0b74*/ 	.word	0x0002d110
        /*0b78*/ 	.word	0x0000000b
        /*0b7c*/ 	.word	0x00000000
        /*0b80*/ 	.short	0x010a
        /*0b82*/ 	.byte	0x3f
	.zero		1


	//   ....[87]....
        /*0b84*/ 	.word	0x0002d770
        /*0b88*/ 	.word	0x0000003a
        /*0b8c*/ 	.word	0x00000000
        /*0b90*/ 	.short	0x010a
        /*0b92*/ 	.byte	0x3f
	.zero		1


	//   ....[88]....
        /*0b94*/ 	.word	0x0002d8b0
        /*0b98*/ 	.word	0x00000038
        /*0b9c*/ 	.word	0x00000000
        /*0ba0*/ 	.short	0x010a
        /*0ba2*/ 	.byte	0x3f
	.zero		1


	//   ....[89]....
        /*0ba4*/ 	.word	0x0002fdd0
        /*0ba8*/ 	.word	0x0000000b
        /*0bac*/ 	.word	0x00000000
        /*0bb0*/ 	.short	0x0101
        /*0bb2*/ 	.byte	0x3f
	.zero		1


	//   ....[90]....
        /*0bb4*/ 	.word	0x0003e970
        /*0bb8*/ 	.word	0x00000007
        /*0bbc*/ 	.word	0x00000000
        /*0bc0*/ 	.short	0x0101
        /*0bc2*/ 	.byte	0x3f
	.zero		1


	//   ....[91]....
        /*0bc4*/ 	.word	0x0003e990
        /*0bc8*/ 	.word	0x0000000b
        /*0bcc*/ 	.word	0x00000000
        /*0bd0*/ 	.short	0x010a
        /*0bd2*/ 	.byte	0x3f
	.zero		1


	//   ....[92]....
        /*0bd4*/ 	.word	0x0003e9e0
        /*0bd8*/ 	.word	0x00000038
        /*0bdc*/ 	.word	0x00000000
        /*0be0*/ 	.short	0x010a
        /*0be2*/ 	.byte	0x3f
	.zero		1


	//----- nvinfo : EIATTR_NUM_MBARRIERS
	.align		4
.L_804:
        /*0be4*/ 	.byte	0x03, 0x38
        /*0be6*/ 	.short	0x0017


	//----- nvinfo : EIATTR_EXIT_INSTR_OFFSETS
	.align		4
        /*0be8*/ 	.byte	0x04, 0x1c
        /*0bea*/ 	.short	(.L_806 - .L_805)


	//   ....[0]....
.L_805:
        /*0bec*/ 	.word	0x00000a40


	//   ....[1]....
        /*0bf0*/ 	.word	0x00024eb0


	//   ....[2]....
        /*0bf4*/ 	.word	0x00029fc0


	//----- nvinfo : EIATTR_MAX_THREADS
	.align		4
.L_806:
        /*0bf8*/ 	.byte	0x04, 0x05
        /*0bfa*/ 	.short	(.L_808 - .L_807)
.L_807:
        /*0bfc*/ 	.word	0x00000180
        /*0c00*/ 	.word	0x00000001
        /*0c04*/ 	.word	0x00000001


	//----- nvinfo : EIATTR_CRS_STACK_SIZE
	.align		4
.L_808:
        /*0c08*/ 	.byte	0x04, 0x1e
        /*0c0a*/ 	.short	(.L_810 - .L_809)
.L_809:
        /*0c0c*/ 	.word	0x00000000


	//----- nvinfo : EIATTR_CBANK_PARAM_SIZE
	.align		4
.L_810:
        /*0c10*/ 	.byte	0x03, 0x19
        /*0c12*/ 	.short	0x0bf0


	//----- nvinfo : EIATTR_PARAM_CBANK
	.align		4
        /*0c14*/ 	.byte	0x04, 0x0a
        /*0c16*/ 	.short	(.L_812 - .L_811)
	.align		4
.L_811:
        /*0c18*/ 	.word	index@(.nv.constant0._ZN7cutlass13device_kernelIN5flash11enable_sm90INS1_16FlashAttnFwdSm90INS1_25CollectiveMainloopFwdSm90ILi2EN4cute5tupleIJNS5_1CILi1EEES8_S8_EEENS6_IJNS7_ILi64EEESA_SA_EEELi512ENS_10bfloat16_tEfNS_4arch4Sm90ELb0ELb1ELb1ELb0ELb1ELb0ELb1ELb0ELb0ELb1ELb0ELb0EEENS1_21CollectiveEpilogueFwdINS6_IJSA_NS7_ILi512EEESA_EEES9_SC_SE_Li256ELb0ELb1ELb0ELb0EEENS1_30DynamicPersistentTileSchedulerILi256ELi128ELb0ELb1ELb1EEEEEEEEEvNT_6ParamsE)
        /*0c1c*/ 	.short	0x0210
        /*0c1e*/ 	.short	0x0bf0


	//----- nvinfo : EIATTR_SW_WAR
	.align		4
.L_812:
        /*0c20*/ 	.byte	0x04, 0x36
        /*0c22*/ 	.short	(.L_814 - .L_813)
.L_813:
        /*0c24*/ 	.word	0x00000008
.L_814:


//--------------------- .nv.info._ZN7cutlass13device_kernelIN5flash11enable_sm90INS1_16FlashAttnFwdSm90INS1_25CollectiveMainloopFwdSm90ILi2EN4cute5tupleIJNS5_1CILi1EEES8_S8_EEENS6_IJNS7_ILi64EEESA_SA_EEELi512ENS_10bfloat16_tEfNS_4arch4Sm90ELb0ELb1ELb1ELb1ELb1ELb0ELb0ELb0ELb0ELb1ELb0ELb0EEENS1_21CollectiveEpilogueFwdINS6_IJSA_NS7_ILi512EEESA_EEES9_SC_SE_Li256ELb1ELb1ELb0ELb0EEENS1_36VarlenDynamicPersistentTileSchedulerILi64ELi64ELi256ELi128ELb0ELb1ELb1ELb1ELb0ELb1EEEEEEEEEvNT_6ParamsE --------------------------
	.section	.nv.info._ZN7cutlass13device_kernelIN5flash11enable_sm90INS1_16FlashAttnFwdSm90INS1_25CollectiveMainloopFwdSm90ILi2EN4cute5tupleIJNS5_1CILi1EEES8_S8_EEENS6_IJNS7_ILi64EEESA_SA_EEELi512ENS_10bfloat16_tEfNS_4arch4Sm90ELb0ELb1ELb1ELb1ELb1ELb0ELb0ELb0ELb0ELb1ELb0ELb0EEENS1_21CollectiveEpilogueFwdINS6_IJSA_NS7_ILi512EEESA_EEES9_SC_SE_Li256ELb1ELb1ELb0ELb0EEENS1_36VarlenDynamicPersistentTileSchedulerILi64ELi64ELi256ELi128ELb0ELb1ELb1ELb1ELb0ELb1EEEEEEEEEvNT_6ParamsE,"",@"SHT_CUDA_INFO"
	.sectionflags	@""
	.align	4


	//----- nvinfo : EIATTR_CUDA_API_VERSION
	.align		4
        /*0000*/ 	.byte	0x04, 0x37
        /*0002*/ 	.short	(.L_816 - .L_815)
.L_815:
        /*0004*/ 	.word	0x00000082


	//----- nvinfo : EIATTR_KPARAM_INFO
	.align		4
.L_816:
        /*0008*/ 	.byte	0x04, 0x17
        /*000a*/ 	.short	(.L_818 - .L_817)
.L_817:
        /*000c*/ 	.word	0x00000000
        /*0010*/ 	.short	0x0000
        /*0012*/ 	.short	0x0070
        /*0014*/ 	.byte	0x00, 0xf0, 0x01, 0x2a


	//----- nvinfo : EIATTR_SPARSE_MMA_MASK
	.align		4
.L_818:
        /*0018*/ 	.byte	0x03, 0x50
        /*001a*/ 	.short	0x0000


	//----- nvinfo : EIATTR_MAXREG_COUNT
	.align		4
        /*001c*/ 	.byte	0x03, 0x1b
        /*001e*/ 	.short	0x00a8


	//----- nvinfo : EIATTR_NUM_BARRIERS
	.align		4
        /*0020*/ 	.byte	0x02, 0x4c
        /*0022*/ 	.byte	0x10
	.zero		1


	//----- nvinfo : EIATTR_EXTERNS
	.align		4
        /*0024*/ 	.byte	0x04, 0x0f
        /*0026*/ 	.short	(.L_820 - .L_819)


	//   ....[0]....
	.align		4
.L_819:
        /*0028*/ 	.word	index@(__assertfail)


	//----- nvinfo : EIATTR_ANNOTATIONS
	.align		4
.L_820:
        /*002c*/ 	.byte	0x04, 0x55
        /*002e*/ 	.short	(.L_822 - .L_821)


	//   ....[0]....
.L_821:
        /* <DEDUP_REMOVED lines=10> */


	//----- nvinfo : EIATTR_MERCURY_ISA_VERSION
	.align		4
.L_822:
        /*00b8*/ 	.byte	0x03, 0x5f
        /*00ba*/ 	.short	0x0101


	//----- nvinfo : EIATTR_UNUSED_LOAD_BYTE_OFFSET
	.align		4
        /*00bc*/ 	.byte	0x04, 0x44
        /*00be*/ 	.short	(.L_824 - .L_823)


	//   ....[0]....
.L_823:
        /*00c0*/ 	.word	0x00000940
        /*00c4*/ 	.word	0x0000fff0


	//   ....[1]....
        /*00c8*/ 	.word	0x0000df70
        /*00cc*/ 	.word	0x0000fff0


	//----- nvinfo : EIATTR_INT_WARP_WIDE_INSTR_OFFSETS
	.align		4
.L_824:
        /*00d0*/ 	.byte	0x04, 0x31
        /*00d2*/ 	.short	(.L_826 - .L_825)


	//   ....[0]....
.L_825:
        /*00d4*/ 	.word	0x000000c0


	//   ....[1]....
        /*00d8*/ 	.word	0x000000d0


	//   ....[2]....
        /*00dc*/ 	.word	0x00000170


	//   ....[3]....
        /*00e0*/ 	.word	0x000124c0


	//   ....[4]....
        /*00e4*/ 	.word	0x00012550


	//   ....[5]....
        /*00e8*/ 	.word	0x00015a10


	//   ....[6]....
        /*00ec*/ 	.word	0x00015aa0


	//----- nvinfo : EIATTR_COOP_GROUP_MASK_REGIDS
	.align		4
.L_826:
        /*00f0*/ 	.byte	0x04, 0x29
        /*00f2*/ 	.short	(.L_828 - .L_827)


	//   ....[0]....
.L_827:
        /*00f4*/ 	.word	0xffffffff


	//   ....[1]....
        /*00f8*/ 	.word	0xffffffff


	//   ....[2]....
        /*00fc*/ 	.word	0xffffffff


	//   ....[3]....
        /*0100*/ 	.word	0xffffffff


	//   ....[4]....
        /*0104*/ 	.word	0xffffffff


	//   ....[5]....
        /*0108*/ 	.word	0xffffffff


	//   ....[6]....
        /*010c*/ 	.word	0xffffffff


	//   ....[7]....
        /*0110*/ 	.word	0xffffffff


	//   ....[8]....
        /*0114*/ 	.word	0xffffffff


	//   ....[9]....
        /*0118*/ 	.word	0xffffffff


	//   ....[10]....
        /*011c*/ 	.word	0xffffffff


	//   ....[11]....
        /*0120*/ 	.word	0xffffffff


	//   ....[12]....
        /*0124*/ 	.word	0xffffffff


	//   ....[13]....
        /*0128*/ 	.word	0xffffffff


	//   ....[14]....
        /*012c*/ 	.word	0xffffffff


	//   ....[15]....
        /*0130*/ 	.word	0xffffffff


	//   ....[16]....
        /*0134*/ 	.word	0xffffffff


	//   ....[17]....
        /*0138*/ 	.word	0xffffffff


	//   ....[18]....
        /*013c*/ 	.word	0xffffffff


	//   ....[19]....
        /*0140*/ 	.word	0xffffffff


	//   ....[20]....
        /*0144*/ 	.word	0xffffffff


	//   ....[21]....
        /*0148*/ 	.word	0xffffffff


	//   ....[22]....
        /*014c*/ 	.word	0xffffffff


	//   ....[23]....
        /*0150*/ 	.word	0xffffffff


	//   ....[24]....
        /*0154*/ 	.word	0xffffffff


	//   ....[25]....
        /*0158*/ 	.word	0xffffffff


	//   ....[26]....
        /*015c*/ 	.word	0xffffffff


	//   ....[27]....
        /*0160*/ 	.word	0xffffffff


	//   ....[28]....
        /*0164*/ 	.word	0xffffffff


	//   ....[29]....
        /*0168*/ 	.word	0xffffffff


	//   ....[30]....
        /*016c*/ 	.word	0xffffffff


	//   ....[31]....
        /*0170*/ 	.word	0xffffffff


	//   ....[32]....
        /*0174*/ 	.word	0xffffffff


	//   ....[33]....
        /*0178*/ 	.word	0xffffffff


	//   ....[34]....
        /*017c*/ 	.word	0xffffffff


	//   ....[35]....
        /*0180*/ 	.word	0xffffffff


	//   ....[36]....
        /*0184*/ 	.word	0xffffffff


	//   ....[37]....
        /*0188*/ 	.word	0xffffffff


	//   ....[38]....
        /*018c*/ 	.word	0xffffffff


	//   ....[39]....
        /*0190*/ 	.word	0xffffffff


	//   ....[40]....
        /*0194*/ 	.word	0xffffffff


	//   ....[41]....
        /*0198*/ 	.word	0xffffffff


	//   ....[42]....
        /*019c*/ 	.word	0xffffffff


	//   ....[43]....
        /*01a0*/ 	.word	0xffffffff


	//   ....[44]....
        /*01a4*/ 	.word	0xffffffff


	//   ....[45]....
        /*01a8*/ 	.word	0xffffffff


	//   ....[46]....
        /*01ac*/ 	.word	0xffffffff


	//   ....[47]....
        /*01b0*/ 	.word	0xffffffff


	//   ....[48]....
        /*01b4*/ 	.word	0xffffffff


	//   ....[49]....
        /*01b8*/ 	.word	0xffffffff


	//   ....[50]....
        /*01bc*/ 	.word	0xffffffff


	//   ....[51]....
        /*01c0*/ 	.word	0xffffffff


	//   ....[52]....
        /*01c4*/ 	.word	0xffffffff


	//   ....[53]....
        /*01c8*/ 	.word	0xffffffff


	//   ....[54]....
        /*01cc*/ 	.word	0xffffffff


	//   ....[55]....
        /*01d0*/ 	.word	0xffffffff


	//   ....[56]....
        /*01d4*/ 	.word	0xffffffff


	//   ....[57]....
        /*01d8*/ 	.word	0xffffffff


	//   ....[58]....
        /*01dc*/ 	.word	0xffffffff


	//   ....[59]....
        /*01e0*/ 	.word	0xffffffff


	//   ....[60]....
        /*01e4*/ 	.word	0xffffffff


	//   ....[61]....
        /*01e8*/ 	.word	0xffffffff


	//   ....[62]....
        /*01ec*/ 	.word	0xffffffff


	//   ....[63]....
        /*01f0*/ 	.word	0xffffffff


	//   ....[64]....
        /*01f4*/ 	.word	0xffffffff


	//   ....[65]....
        /*01f8*/ 	.word	0xffffffff


	//   ....[66]....
        /*01fc*/ 	.word	0xffffffff


	//   ....[67]....
        /*0200*/ 	.word	0xffffffff


	//   ....[68]....
        /*0204*/ 	.word	0xffffffff


	//   ....[69]....
        /*0208*/ 	.word	0xffffffff


	//   ....[70]....
        /*020c*/ 	.word	0xffffffff


	//   ....[71]....
        /*0210*/ 	.word	0xffffffff


	//   ....[72]....
        /*0214*/ 	.word	0xffffffff


	//   ....[73]....
        /*0218*/ 	.word	0xffffffff


	//   ....[74]....
        /*021c*/ 	.word	0xffffffff


	//   ....[75]....
        /*0220*/ 	.word	0xffffffff


	//   ....[76]....
        /*0224*/ 	.word	0xffffffff


	//   ....[77]....
        /*0228*/ 	.word	0xffffffff


	//   ....[78]....
        /*022c*/ 	.word	0xffffffff


	//   ....[79]....
        /*0230*/ 	.word	0xffffffff


	//   ....[80]....
        /*0234*/ 	.word	0xffffffff


	//   ....[81]....
        /*0238*/ 	.word	0xffffffff


	//   ....[82]....
        /*023c*/ 	.word	0xffffffff


	//   ....[83]....
        /*0240*/ 	.word	0xffffffff


	//   ....[84]....
        /*0244*/ 	.word	0xffffffff


	//   ....[85]....
        /*0248*/ 	.word	0xffffffff


	//   ....[86]....
        /*024c*/ 	.word	0xffffffff


	//   ....[87]....
        /*0250*/ 	.word	0xffffffff


	//   ....[88]....
        /*0254*/ 	.word	0xffffffff


	//   ....[89]....
        /*0258*/ 	.word	0xffffffff


	//   ....[90]....
        /*025c*/ 	.word	0xffffffff


	//   ....[91]....
        /*0260*/ 	.word	0xffffffff


	//   ....[92]....
        /*0264*/ 	.word	0xffffffff


	//   ....[93]....
        /*0268*/ 	.word	0xffffffff


	//   ....[94]....
        /*026c*/ 	.word	0xffffffff


	//   ....[95]....
        /*0270*/ 	.word	0xffffffff


	//   ....[96]....
        /*0274*/ 	.word	0xffffffff


	//   ....[97]....
        /*0278*/ 	.word	0xffffffff


	//   ....[98]....
        /*027c*/ 	.word	0xffffffff


	//   ....[99]....
        /*0280*/ 	.word	0xffffffff


	//   ....[100]....
        /*0284*/ 	.word	0xffffffff


	//   ....[101]....
        /*0288*/ 	.word	0xffffffff


	//   ....[102]....
        /*028c*/ 	.word	0xffffffff


	//   ....[103]....
        /*0290*/ 	.word	0xffffffff


	//   ....[104]....
        /*0294*/ 	.word	0xffffffff


	//   ....[105]....
        /*0298*/ 	.word	0xffffffff


	//   ....[106]....
        /*029c*/ 	.word	0xffffffff


	//   ....[107]....
        /*02a0*/ 	.word	0xffffffff


	//   ....[108]....
        /*02a4*/ 	.word	0xffffffff


	//   ....[109]....
        /*02a8*/ 	.word	0xffffffff


	//   ....[110]....
        /*02ac*/ 	.word	0xffffffff


	//   ....[111]....
        /*02b0*/ 	.word	0xffffffff


	//   ....[112]....
        /*02b4*/ 	.word	0xffffffff


	//   ....[113]....
        /*02b8*/ 	.word	0xffffffff


	//   ....[114]....
        /*02bc*/ 	.word	0xffffffff


	//   ....[115]....
        /*02c0*/ 	.word	0xffffffff


	//   ....[116]....
        /*02c4*/ 	.word	0xffffffff


	//   ....[117]....
        /*02c8*/ 	.word	0xffffffff


	//   ....[118]....
        /*02cc*/ 	.word	0xffffffff


	//   ....[119]....
        /*02d0*/ 	.word	0xffffffff


	//   ....[120]....
        /*02d4*/ 	.word	0xffffffff


	//   ....[121]....
        /*02d8*/ 	.word	0xffffffff


	//   ....[122]....
        /*02dc*/ 	.word	0xffffffff


	//   ....[123]....
        /*02e0*/ 	.word	0xffffffff


	//   ....[124]....
        /*02e4*/ 	.word	0xffffffff


	//   ....[125]....
        /*02e8*/ 	.word	0x0500000f


	//   ....[126]....
        /*02ec*/ 	.word	0x0500000f


	//   ....[127]....
        /*02f0*/ 	.word	0x0500000f


	//   ....[128]....
        /*02f4*/ 	.word	0x0500000f


	//   ....[129]....
        /*02f8*/ 	.word	0x0500000f


	//   ....[130]....
        /*02fc*/ 	.word	0x0500000f


	//   ....[131]....
        /*0300*/ 	.word	0x0500000f


	//   ....[132]....
        /*0304*/ 	.word	0x0500000f


	//   ....[133]....
        /*0308*/ 	.word	0x0500000f


	//   ....[134]....
        /*030c*/ 	.word	0x0500000f


	//   ....[135]....
        /*0310*/ 	.word	0x0500000f


	//   ....[136]....
        /*0314*/ 	.word	0x0500000f


	//   ....[137]....
        /*0318*/ 	.word	0x0500000f


	//   ....[138]....
        /*031c*/ 	.word	0x0500000f


	//   ....[139]....
        /*0320*/ 	.word	0x0500000f


	//   ....[140]....
        /*0324*/ 	.word	0x0500000f


	//   ....[141]....
        /*0328*/ 	.word	0x0500000f


	//   ....[142]....
        /*032c*/ 	.word	0x0500000f


	//   ....[143]....
        /*0330*/ 	.word	0x0500000f


	//   ....[144]....
        /*0334*/ 	.word	0x0500000f


	//   ....[145]....
        /*0338*/ 	.word	0x0500000f


	//   ....[146]....
        /*033c*/ 	.word	0x0500000f


	//   ....[147]....
        /*0340*/ 	.word	0x0500000f


	//   ....[148]....
        /*0344*/ 	.word	0x0500000f


	//   ....[149]....
        /*0348*/ 	.word	0x0500000f


	//   ....[150]....
        /*034c*/ 	.word	0x0500000f


	//   ....[151]....
        /*0350*/ 	.word	0x0500000f


	//   ....[152]....
        /*0354*/ 	.word	0x0500000f


	//   ....[153]....
        /*0358*/ 	.word	0x0500000f


	//   ....[154]....
        /*035c*/ 	.word	0x0500000f


	//   ....[155]....
        /*0360*/ 	.word	0x0500000f


	//   ....[156]....
        /*0364*/ 	.word	0x0500000f


	//   ....[157]....
        /*0368*/ 	.word	0x0500000f


	//   ....[158]....
        /*036c*/ 	.word	0x0500000f


	//   ....[159]....
        /*0370*/ 	.word	0x0500000f


	//   ....[160]....
        /*0374*/ 	.word	0x0500000f


	//   ....[161]....
        /*0378*/ 	.word	0x0500000f


	//   ....[162]....
        /*037c*/ 	.word	0x0500000f


	//   ....[163]....
        /*0380*/ 	.word	0x0500000f


	//   ....[164]....
        /*0384*/ 	.word	0x0500000f


	//   ....[165]....
        /*0388*/ 	.word	0x0500000f


	//   ....[166]....
        /*038c*/ 	.word	0x0500000f


	//   ....[167]....
        /*0390*/ 	.word	0x0500000f


	//   ....[168]....
        /*0394*/ 	.word	0x0500000f


	//   ....[169]....
        /*0398*/ 	.word	0x0500000f


	//   ....[170]....
        /*039c*/ 	.word	0x0500000f


	//   ....[171]....
        /*03a0*/ 	.word	0x0500000f


	//   ....[172]....
        /*03a4*/ 	.word	0x0500000f


	//   ....[173]....
        /*03a8*/ 	.word	0x0500000f


	//   ....[174]....
        /*03ac*/ 	.word	0x0500000f


	//   ....[175]....
        /*03b0*/ 	.word	0x0500000f


	//   ....[176]....
        /*03b4*/ 	.word	0x0500000f


	//   ....[177]....
        /*03b8*/ 	.word	0x0500000f


	//   ....[178]....
        /*03bc*/ 	.word	0x0500000f


	//   ....[179]....
        /*03c0*/ 	.word	0x0500000f


	//   ....[180]....
        /*03c4*/ 	.word	0x0500000f


	//   ....[181]....
        /*03c8*/ 	.word	0x0500000f


	//   ....[182]....
        /*03cc*/ 	.word	0x0500000f


	//   ....[183]....
        /*03d0*/ 	.word	0x0500000f


	//----- nvinfo : EIATTR_COOP_GROUP_INSTR_OFFSETS
	.align		4
.L_828:
        /*03d4*/ 	.byte	0x04, 0x28
        /*03d6*/ 	.short	(.L_830 - .L_829)


	//   ....[0]....
.L_829:
        /*03d8*/ 	.word	0x00000070


	//   ....[1]....
        /*03dc*/ 	.word	0x000000b0


	//   ....[2]....
        /*03e0*/ 	.word	0x00000290


	//   ....[3]....
        /*03e4*/ 	.word	0x000003f0


	//   ....[4]....
        /*03e8*/ 	.word	0x00000510


	//   ....[5]....
        /*03ec*/ 	.word	0x00000670


	//   ....[6]....
        /*03f0*/ 	.word	0x00001cc0


	//   ....[7]....
        /*03f4*/ 	.word	0x00003df0


	//   ....[8]....
        /*03f8*/ 	.word	0x00004560


	//   ....[9]....
        /*03fc*/ 	.word	0x00004fa0


	//   ....[10]....
        /*0400*/ 	.word	0x000055a0


	//   ....[11]....
        /*0404*/ 	.word	0x00005650


	//   ....[12]....
        /*0408*/ 	.word	0x000058c0


	//   ....[13]....
        /*040c*/ 	.word	0x00005930


	//   ....[14]....
        /*0410*/ 	.word	0x000061d0


	//   ....[15]....
        /*0414*/ 	.word	0x00006970


	//   ....[16]....
        /*0418*/ 	.word	0x00006ea0


	//   ....[17]....
        /*041c*/ 	.word	0x000075a0


	//   ....[18]....
        /*0420*/ 	.word	0x000076a0


	//   ....[19]....
        /*0424*/ 	.word	0x00007a50


	//   ....[20]....
        /*0428*/ 	.word	0x00007b70


	//   ....[21]....
        /*042c*/ 	.word	0x00008c00


	//   ....[22]....
        /*0430*/ 	.word	0x00009660


	//   ....[23]....
        /*0434*/ 	.word	0x00009710


	//   ....[24]....
        /*0438*/ 	.word	0x000099a0


	//   ....[25]....
        /*043c*/ 	.word	0x00009b60


	//   ....[26]....
        /*0440*/ 	.word	0x0000ab80


	//   ....[27]....
        /*0444*/ 	.word	0x0000b110


	//   ....[28]....
        /*0448*/ 	.word	0x0000b640


	//   ....[29]....
        /*044c*/ 	.word	0x0000bd30


	//   ....[30]....
        /*0450*/ 	.word	0x0000be30


	//   ....[31]....
        /*0454*/ 	.word	0x0000c1f0


	//   ....[32]....
        /*0458*/ 	.word	0x0000c310


	//   ....[33]....
        /*045c*/ 	.word	0x0000d3a0


	//   ....[34]....
        /*0460*/ 	.word	0x0000d470


	//   ....[35]....
        /*0464*/ 	.word	0x0000d4b0


	//   ....[36]....
        /*0468*/ 	.word	0x0000d550


	//   ....[37]....
        /*046c*/ 	.word	0x0000d580


	//   ....[38]....
        /*0470*/ 	.word	0x0000ee90


	//   ....[39]....
        /*0474*/ 	.word	0x0000f4d0


	//   ....[40]....
        /*0478*/ 	.word	0x0000f500


	//   ....[41]....
        /*047c*/ 	.word	0x0000f520


	//   ....[42]....
        /*0480*/ 	.word	0x0000f540


	//   ....[43]....
        /*0484*/ 	.word	0x0000fbc0


	//   ....[44]....
        /*0488*/ 	.word	0x0000fbe0


	//   ....[45]....
        /*048c*/ 	.word	0x0000fe10


	//   ....[46]....
        /*0490*/ 	.word	0x0000fe30


	//   ....[47]....
        /*0494*/ 	.word	0x000109d0


	//   ....[48]....
        /*0498*/ 	.word	0x00010a00


	//   ....[49]....
        /*049c*/ 	.word	0x00010c40


	//   ....[50]....
        /*04a0*/ 	.word	0x00010c60


	//   ....[51]....
        /*04a4*/ 	.word	0x00010f20


	//   ....[52]....
        /*04a8*/ 	.word	0x000110d0


	//   ....[53]....
        /*04ac*/ 	.word	0x00011100


	//   ....[54]....
        /*04b0*/ 	.word	0x00011130


	//   ....[55]....
        /*04b4*/ 	.word	0x00011160


	//   ....[56]....
        /*04b8*/ 	.word	0x00011190


	//   ....[57]....
        /*04bc*/ 	.word	0x000111c0


	//   ....[58]....
        /*04c0*/ 	.word	0x00011310


	//   ....[59]....
        /*04c4*/ 	.word	0x00011340


	//   ....[60]....
        /*04c8*/ 	.word	0x00011370


	//   ....[61]....
        /*04cc*/ 	.word	0x000113a0


	//   ....[62]....
        /*04d0*/ 	.word	0x000113d0


	//   ....[63]....
        /*04d4*/ 	.word	0x00011400


	//   ....[64]....
        /*04d8*/ 	.word	0x00011490


	//   ....[65]....
        /*04dc*/ 	.word	0x000114f0


	//   ....[66]....
        /*04e0*/ 	.word	0x00011580


	//   ....[67]....
        /*04e4*/ 	.word	0x000132e0


	//   ....[68]....
        /*04e8*/ 	.word	0x00013300


	//   ....[69]....
        /*04ec*/ 	.word	0x00013390


	//   ....[70]....
        /*04f0*/ 	.word	0x000133b0


	//   ....[71]....
        /*04f4*/ 	.word	0x00013430


	//   ....[72]....
        /*04f8*/ 	.word	0x00013450


	//   ....[73]....
        /*04fc*/ 	.word	0x00013460


	//   ....[74]....
        /*0500*/ 	.word	0x00013470


	//   ....[75]....
        /*0504*/ 	.word	0x00013bb0


	//   ....[76]....
        /*0508*/ 	.word	0x00013be0


	//   ....[77]....
        /*050c*/ 	.word	0x00013c80


	//   ....[78]....
        /*0510*/ 	.word	0x00013ca0


	//   ....[79]....
        /*0514*/ 	.word	0x00013d20


	//   ....[80]....
        /*0518*/ 	.word	0x00013d40


	//   ....[81]....
        /*051c*/ 	.word	0x00013d50


	//   ....[82]....
        /*0520*/ 	.word	0x00013d60


	//   ....[83]....
        /*0524*/ 	.word	0x000141d0


	//   ....[84]....
        /*0528*/ 	.word	0x00014200


	//   ....[85]....
        /*052c*/ 	.word	0x000143f0


	//   ....[86]....
        /*0530*/ 	.word	0x00014430


	//   ....[87]....
        /*0534*/ 	.word	0x00014440


	//   ....[88]....
        /*0538*/ 	.word	0x00014450


	//   ....[89]....
        /*053c*/ 	.word	0x000145a0


	//   ....[90]....
        /*0540*/ 	.word	0x000146f0


	//   ....[91]....
        /*0544*/ 	.word	0x00014f20


	//   ....[92]....
        /*0548*/ 	.word	0x00014f40


	//   ....[93]....
        /*054c*/ 	.word	0x00014f90


	//   ....[94]....
        /*0550*/ 	.word	0x00014fa0


	//   ....[95]....
        /*0554*/ 	.word	0x00014fe0


	//   ....[96]....
        /*0558*/ 	.word	0x00014ff0


	//   ....[97]....
        /*055c*/ 	.word	0x00015000


	//   ....[98]....
        /*0560*/ 	.word	0x00015040


	//   ....[99]....
        /*0564*/ 	.word	0x00015360


	//   ....[100]....
        /*0568*/ 	.word	0x000153a0


	//   ....[101]....
        /*056c*/ 	.word	0x000153c0


	//   ....[102]....
        /*0570*/ 	.word	0x000153e0


	//   ....[103]....
        /*0574*/ 	.word	0x00015410


	//   ....[104]....
        /*0578*/ 	.word	0x00015430


	//   ....[105]....
        /*057c*/ 	.word	0x00015530


	//   ....[106]....
        /*0580*/ 	.word	0x00015680


	//   ....[107]....
        /*0584*/ 	.word	0x00015c80


	//   ....[108]....
        /*0588*/ 	.word	0x00015cd0


	//   ....[109]....
        /*058c*/ 	.word	0x00015d00


	//   ....[110]....
        /*0590*/ 	.word	0x00015d30


	//   ....[111]....
        /*0594*/ 	.word	0x00015d40


	//   ....[112]....
        /*0598*/ 	.word	0x00015d70


	//   ....[113]....
        /*059c*/ 	.word	0x00015da0


	//   ....[114]....
        /*05a0*/ 	.word	0x00015dd0


	//   ....[115]....
        /*05a4*/ 	.word	0x00015f50


	//   ....[116]....
        /*05a8*/ 	.word	0x00015f80


	//   ....[117]....
        /*05ac*/ 	.word	0x00015fb0


	//   ....[118]....
        /*05b0*/ 	.word	0x00015fe0


	//   ....[119]....
        /*05b4*/ 	.word	0x00016010


	//   ....[120]....
        /*05b8*/ 	.word	0x00016040


	//   ....[121]....
        /*05bc*/ 	.word	0x00016100


	//   ....[122]....
        /*05c0*/ 	.word	0x00016120


	//   ....[123]....
        /*05c4*/ 	.word	0x00016190


	//   ....[124]....
        /*05c8*/ 	.word	0x00016830


	//   ....[125]....
        /*05cc*/ 	.word	0x00016f40


	//   ....[126]....
        /*05d0*/ 	.word	0x00017030


	//   ....[127]....
        /*05d4*/ 	.word	0x000170d0


	//   ....[128]....
        /*05d8*/ 	.word	0x00017130


	//   ....[129]....
        /*05dc*/ 	.word	0x00017220


	//   ....[130]....
        /*05e0*/ 	.word	0x00017290


	//   ....[131]....
        /*05e4*/ 	.word	0x00017380


	//   ....[132]....
        /*05e8*/ 	.word	0x000173f0


	//   ....[133]....
        /*05ec*/ 	.word	0x00017490


	//   ....[134]....
        /*05f0*/ 	.word	0x00017580


	//   ....[135]....
        /*05f4*/ 	.word	0x000175f0


	//   ....[136]....
        /*05f8*/ 	.word	0x00017650


	//   ....[137]....
        /*05fc*/ 	.word	0x00017740


	//   ....[138]....
        /*0600*/ 	.word	0x000177a0


	//   ....[139]....
        /*0604*/ 	.word	0x000178a0


	//   ....[140]....
        /*0608*/ 	.word	0x00017900


	//   ....[141]....
        /*060c*/ 	.word	0x000179e0


	//   ....[142]....
        /*0610*/ 	.word	0x00017b20


	//   ....[143]....
        /*0614*/ 	.word	0x00017c20


	//   ....[144]....
        /*0618*/ 	.word	0x00017e90


	//   ....[145]....
        /*061c*/ 	.word	0x00017ee0


	//   ....[146]....
        /*0620*/ 	.word	0x000180b0


	//   ....[147]....
        /*0624*/ 	.word	0x00018100


	//   ....[148]....
        /*0628*/ 	.word	0x000182d0


	//   ....[149]....
        /*062c*/ 	.word	0x00018320


	//   ....[150]....
        /*0630*/ 	.word	0x00018410


	//   ....[151]....
        /*0634*/ 	.word	0x000184b0


	//   ....[152]....
        /*0638*/ 	.word	0x00018510


	//   ....[153]....
        /*063c*/ 	.word	0x000185c0


	//   ....[154]....
        /*0640*/ 	.word	0x00018620


	//   ....[155]....
        /*0644*/ 	.word	0x000186d0


	//   ....[156]....
        /*0648*/ 	.word	0x00018730


	//   ....[157]....
        /*064c*/ 	.word	0x000187e0


	//   ....[158]....
        /*0650*/ 	.word	0x000188d0


	//   ....[159]....
        /*0654*/ 	.word	0x000189a0


	//   ....[160]....
        /*0658*/ 	.word	0x00018ac0


	//   ....[161]....
        /*065c*/ 	.word	0x00018bc0


	//   ....[162]....
        /*0660*/ 	.word	0x00018cf0


	//   ....[163]....
        /*0664*/ 	.word	0x00018dd0


	//   ....[164]....
        /*0668*/ 	.word	0x00018ed0


	//   ....[165]....
        /*066c*/ 	.word	0x00018fb0


	//   ....[166]....
        /*0670*/ 	.word	0x00019040


	//   ....[167]....
        /*0674*/ 	.word	0x000190e0


	//   ....[168]....
        /*0678*/ 	.word	0x00019200


	//   ....[169]....
        /*067c*/ 	.word	0x00019270


	//   ....[170]....
        /*0680*/ 	.word	0x000192e0


	//   ....[171]....
        /*0684*/ 	.word	0x00019350


	//   ....[172]....
        /*0688*/ 	.word	0x000193c0


	//   ....[173]....
        /*068c*/ 	.word	0x00019440


	//   ....[174]....
        /*0690*/ 	.word	0x000194d0


	//   ....[175]....
        /*0694*/ 	.word	0x00019560


	//   ....[176]....
        /*0698*/ 	.word	0x000195d0


	//   ....[177]....
        /*069c*/ 	.word	0x00019640


	//   ....[178]....
        /*06a0*/ 	.word	0x000196b0


	//   ....[179]....
        /*06a4*/ 	.word	0x00019730


	//   ....[180]....
        /*06a8*/ 	.word	0x000197a0


	//   ....[181]....
        /*06ac*/ 	.word	0x00019840


	//   ....[182]....
        /*06b0*/ 	.word	0x000198d0


	//   ....[183]....
        /*06b4*/ 	.word	0x000199f0


	//----- nvinfo : EIATTR_REG_RECONFIG
	.align		4
.L_830:
        /*06b8*/ 	.byte	0x01, 0x54
	.zero		2


	//----- nvinfo : EIATTR_SYSCALL_OFFSETS
	.align		4
        /*06bc*/ 	.byte	0x04, 0x46
        /*06be*/ 	.short	(.L_832 - .L_831)


	//   ....[0]....
.L_831:
        /*06c0*/ 	.word	0x00003fc0


	//   ....[1]....
        /*06c4*/ 	.word	0x000126b0


	//   ....[2]....
        /*06c8*/ 	.word	0x00012800


	//   ....[3]....
        /*06cc*/ 	.word	0x000128f0


	//   ....[4]....
        /*06d0*/ 	.word	0x00013790


	//----- nvinfo : EIATTR_MBARRIER_INSTR_OFFSETS
	.align		4
.L_832:
        /*06d4*/ 	.byte	0x04, 0x39
        /*06d6*/ 	.short	(.L_834 - .L_833)


	//   ....[0]....
.L_833:
        /*06d8*/ 	.word	0x00000180
        /*06dc*/ 	.word	0x000000ff
        /*06e0*/ 	.word	0x00028c00
        /*06e4*/ 	.short	0x0100
        /*06e6*/ 	.byte	0x08
	.zero		1


	//   ....[1]....
        /*06e8*/ 	.word	0x00000190
        /*06ec*/ 	.word	0x000000ff
        /*06f0*/ 	.word	0x00028c20
        /*06f4*/ 	.short	0x0100
        /*06f6*/ 	.byte	0x08
	.zero		1


	//   ....[2]....
        /*06f8*/ 	.word	0x00000240
        /*06fc*/ 	.word	0x000000ff
        /*0700*/ 	.word	0x00028c30
        /*0704*/ 	.short	0x0100
        /*0706*/ 	.byte	0x06
	.zero		1


	//   ....[3]....
        /*0708*/ 	.word	0x00000250
        /*070c*/ 	.word	0x000000ff
        /*0710*/ 	.word	0x00028c40
        /*0714*/ 	.short	0x0100
        /*0716*/ 	.byte	0x06
	.zero		1


	//   ....[4]....
        /*0718*/ 	.word	0x00000260
        /*071c*/ 	.word	0x000000ff
        /*0720*/ 	.word	0x00028c38
        /*0724*/ 	.short	0x0100
        /*0726*/ 	.byte	0x06
	.zero		1


	//   ....[5]....
        /*0728*/ 	.word	0x00000270
        /*072c*/ 	.word	0x000000ff
        /*0730*/ 	.word	0x00028c48
        /*0734*/ 	.short	0x0100
        /*0736*/ 	.byte	0x06
	.zero		1


	//   ....[6]....
        /*0738*/ 	.word	0x000003a0
        /*073c*/ 	.word	0x000000ff
        /*0740*/ 	.word	0x00028c50
        /*0744*/ 	.short	0x0100
        /*0746*/ 	.byte	0x08
	.zero		1


	//   ....[7]....
        /*0748*/ 	.word	0x000003b0
        /*074c*/ 	.word	0x000000ff
        /*0750*/ 	.word	0x00028c60
        /*0754*/ 	.short	0x0100
        /*0756*/ 	.byte	0x08
	.zero		1


	//   ....[8]....
        /*0758*/ 	.word	0x000003c0
        /*075c*/ 	.word	0x000000ff
        /*0760*/ 	.word	0x00028c58
        /*0764*/ 	.short	0x0100
        /*0766*/ 	.byte	0x08
	.zero		1


	//   ....[9]....
        /*0768*/ 	.word	0x000003d0
        /*076c*/ 	.word	0x000000ff
        /*0770*/ 	.word	0x00028c68
        /*0774*/ 	.short	0x0100
        /*0776*/ 	.byte	0x08
	.zero		1


	//   ....[10]....
        /*0778*/ 	.word	0x000004c0
        /*077c*/ 	.word	0x000000ff
        /*0780*/ 	.word	0x00028c70
        /*0784*/ 	.short	0x0100
        /*0786*/ 	.byte	0x06
	.zero		1


	//   ....[11]....
        /*0788*/ 	.word	0x000004d0
        /*078c*/ 	.word	0x000000ff
        /*0790*/ 	.word	0x00028c80
        /*0794*/ 	.short	0x0100
        /*0796*/ 	.byte	0x06
	.zero		1


	//   ....[12]....
        /*0798*/ 	.word	0x000004e0
        /*079c*/ 	.word	0x000000ff
        /*07a0*/ 	.word	0x00028c78
        /*07a4*/ 	.short	0x0100
        /*07a6*/ 	.byte	0x06
	.zero		1


	//   ....[13]....
        /*07a8*/ 	.word	0x000004f0
        /*07ac*/ 	.word	0x000000ff
        /*07b0*/ 	.word	0x00028c88
        /*07b4*/ 	.short	0x0100
        /*07b6*/ 	.byte	0x06
	.zero		1


	//   ....[14]....
        /*07b8*/ 	.word	0x00000620
        /*07bc*/ 	.word	0x000000ff
        /*07c0*/ 	.word	0x00028c90
        /*07c4*/ 	.short	0x0100
        /*07c6*/ 	.byte	0x08
	.zero		1


	//   ....[15]....
        /*07c8*/ 	.word	0x00000630
        /*07cc*/ 	.word	0x000000ff
        /*07d0*/ 	.word	0x00028ca0
        /*07d4*/ 	.short	0x0100
        /*07d6*/ 	.byte	0x08
	.zero		1


	//   ....[16]....
        /*07d8*/ 	.word	0x00000640
        /*07dc*/ 	.word	0x000000ff
        /*07e0*/ 	.word	0x00028c98
        /*07e4*/ 	.short	0x0100
        /*07e6*/ 	.byte	0x08
	.zero		1


	//   ....[17]....
        /*07e8*/ 	.word	0x00000650
        /*07ec*/ 	.word	0x000000ff
        /*07f0*/ 	.word	0x00028ca8
        /*07f4*/ 	.short	0x0100
        /*07f6*/ 	.byte	0x08
	.zero		1


	//   ....[18]....
        /*07f8*/ 	.word	0x00000790
        /*07fc*/ 	.word	0x000000ff
        /*0800*/ 	.word	0x00028cb0
        /*0804*/ 	.short	0x0100
        /*0806*/ 	.byte	0x08
	.zero		1


	//   ....[19]....
        /*0808*/ 	.word	0x000007a0
        /*080c*/ 	.word	0x000000ff
        /*0810*/ 	.word	0x00028cc0
        /*0814*/ 	.short	0x0100
        /*0816*/ 	.byte	0x08
	.zero		1


	//   ....[20]....
        /*0818*/ 	.word	0x000007b0
        /*081c*/ 	.word	0x000000ff
        /*0820*/ 	.word	0x00028cb8
        /*0824*/ 	.short	0x0100
        /*0826*/ 	.byte	0x08
	.zero		1


	//   ....[21]....
        /*0828*/ 	.word	0x000007c0
        /*082c*/ 	.word	0x000000ff
        /*0830*/ 	.word	0x00028cc8
        /*0834*/ 	.short	0x0100
        /*0836*/ 	.byte	0x08
	.zero		1


	//   ....[22]....
        /*0838*/ 	.word	0x00001dd0
        /*083c*/ 	.word	0x000000ff
        /*0840*/ 	.word	0x00028c50
        /*0844*/ 	.short	0x010a
        /*0846*/ 	.byte	0x15
	.zero		1


	//   ....[23]....
        /*0848*/ 	.word	0x00002090
        /*084c*/ 	.word	0x000000ff
        /*0850*/ 	.word	0x00000000
        /*0854*/ 	.short	0x0101
        /*0856*/ 	.byte	0x06
	.zero		1


	//   ....[24]....
        /*0858*/ 	.word	0x000029d0
        /*085c*/ 	.word	0x000000ff
        /*0860*/ 	.word	0x00028c50
        /*0864*/ 	.short	0x010a
        /*0866*/ 	.byte	0x15
	.zero		1


	//   ....[25]....
        /*0868*/ 	.word	0x00002a10
        /*086c*/ 	.word	0x000000ff
        /*0870*/ 	.word	0x00028c50
        /*0874*/ 	.short	0x010a
        /*0876*/ 	.byte	0x15
	.zero		1


	//   ....[26]....
        /*0878*/ 	.word	0x00002bf0
        /*087c*/ 	.word	0x000000ff
        /*0880*/ 	.word	0x00000000
        /*0884*/ 	.short	0x0101
        /*0886*/ 	.byte	0x06
	.zero		1


	//   ....[27]....
        /*0888*/ 	.word	0x00004040
        /*088c*/ 	.word	0x000000ff
        /*0890*/ 	.word	0x00028c00
        /*0894*/ 	.short	0x010a
        /*0896*/ 	.byte	0x29
	.zero		1


	//   ....[28]....
        /*0898*/ 	.word	0x000040c0
        /*089c*/ 	.word	0x00000007
        /*08a0*/ 	.word	0x00028c30
        /*08a4*/ 	.short	0x010a
        /*08a6*/ 	.byte	0x3f
	.zero		1


	//   ....[29]....
        /*08a8*/ 	.word	0x00004100
        /*08ac*/ 	.word	0x00000007
        /*08b0*/ 	.word	0x00028c30
        /*08b4*/ 	.short	0x010a
        /*08b6*/ 	.byte	0x3f
	.zero		1


	//   ....[30]....
        /*08b8*/ 	.word	0x000046b0
        /*08bc*/ 	.word	0x000000ff
        /*08c0*/ 	.word	0x00000000
        /*08c4*/ 	.short	0x0101
        /*08c6*/ 	.byte	0x06
	.zero		1


	//   ....[31]....
        /*08c8*/ 	.word	0x00005f90
        /*08cc*/ 	.word	0x00000007
        /*08d0*/ 	.word	0x00028c50
        /*08d4*/ 	.short	0x010a
        /*08d6*/ 	.byte	0x3f
	.zero		1


	//   ....[32]....
        /*08d8*/ 	.word	0x00005fd0
        /*08dc*/ 	.word	0x00000007
        /*08e0*/ 	.word	0x00028c50
        /*08e4*/ 	.short	0x010a
        /*08e6*/ 	.byte	0x3f
	.zero		1


	//   ....[33]....
        /*08e8*/ 	.word	0x000062b0
        /*08ec*/ 	.word	0x000000ff
        /*08f0*/ 	.word	0x00000000
        /*08f4*/ 	.short	0x0101
        /*08f6*/ 	.byte	0x0b
	.zero		1


	//   ....[34]....
        /*08f8*/ 	.word	0x000065d0
        /*08fc*/ 	.word	0x000000ff
        /*0900*/ 	.word	0x00028c30
        /*0904*/ 	.short	0x010a
        /*0906*/ 	.byte	0x16
	.zero		1


	//   ....[35]....
        /*0908*/ 	.word	0x00006610
        /*090c*/ 	.word	0x000000ff
        /*0910*/ 	.word	0x00028c30
        /*0914*/ 	.short	0x010a
        /*0916*/ 	.byte	0x16
	.zero		1


	//   ....[36]....
        /*0918*/ 	.word	0x00006ab0
        /*091c*/ 	.word	0x000000ff
        /*0920*/ 	.word	0x00000000
        /*0924*/ 	.short	0x0101
        /*0926*/ 	.byte	0x06
	.zero		1


	//   ....[37]....
        /*0928*/ 	.word	0x000089c0
        /*092c*/ 	.word	0x000000ff
        /*0930*/ 	.word	0x00028c50
        /*0934*/ 	.short	0x010a
        /*0936*/ 	.byte	0x16
	.zero		1


	//   ....[38]....
        /*0938*/ 	.word	0x00008a00
        /*093c*/ 	.word	0x000000ff
        /*0940*/ 	.word	0x00028c50
        /*0944*/ 	.short	0x010a
        /*0946*/ 	.byte	0x16
	.zero		1


	//   ....[39]....
        /*0948*/ 	.word	0x00008cb0
        /*094c*/ 	.word	0x000000ff
        /*0950*/ 	.word	0x00000000
        /*0954*/ 	.short	0x0101
        /*0956*/ 	.byte	0x16
	.zero		1


	//   ....[40]....
        /*0958*/ 	.word	0x00009050
        /*095c*/ 	.word	0x000000ff
        /*0960*/ 	.word	0x00028c30
        /*0964*/ 	.short	0x010a
        /*0966*/ 	.byte	0x16
	.zero		1


	//   ....[41]....
        /*0968*/ 	.word	0x00009090
        /*096c*/ 	.word	0x000000ff
        /*0970*/ 	.word	0x00028c30
        /*0974*/ 	.short	0x010a
        /*0976*/ 	.byte	0x16
	.zero		1


	//   ....[42]....
        /*0978*/ 	.word	0x000094b0
        /*097c*/ 	.word	0x000000ff
        /*0980*/ 	.word	0x00000000
        /*0984*/ 	.short	0x0101
        /*0986*/ 	.byte	0x06
	.zero		1


	//   ....[43]....
        /*0988*/ 	.word	0x0000a940
        /*098c*/ 	.word	0x000000ff
        /*0990*/ 	.word	0x00028c50
        /*0994*/ 	.short	0x010a
        /*0996*/ 	.byte	0x16
	.zero		1


	//   ....[44]....
        /*0998*/ 	.word	0x0000a980
        /*099c*/ 	.word	0x000000ff
        /*09a0*/ 	.word	0x00028c50
        /*09a4*/ 	.short	0x010a
        /*09a6*/ 	.byte	0x16
	.zero		1


	//   ....[45]....
        /*09a8*/ 	.word	0x0000ac10
        /*09ac*/ 	.word	0x000000ff
        /*09b0*/ 	.word	0x00000000
        /*09b4*/ 	.short	0x0101
        /*09b6*/ 	.byte	0x16
	.zero		1


	//   ....[46]....
        /*09b8*/ 	.word	0x0000ad70
        /*09bc*/ 	.word	0x000000ff
        /*09c0*/ 	.word	0x00028c30
        /*09c4*/ 	.short	0x010a
        /*09c6*/ 	.byte	0x14
	.zero		1


	//   ....[47]....
        /*09c8*/ 	.word	0x0000adb0
        /*09cc*/ 	.word	0x000000ff
        /*09d0*/ 	.word	0x00028c30
        /*09d4*/ 	.short	0x010a
        /*09d6*/ 	.byte	0x14
	.zero		1


	//   ....[48]....
        /*09d8*/ 	.word	0x0000b250
        /*09dc*/ 	.word	0x000000ff
        /*09e0*/ 	.word	0x00000000
        /*09e4*/ 	.short	0x0101
        /*09e6*/ 	.byte	0x06
	.zero		1


	//   ....[49]....
        /*09e8*/ 	.word	0x0000d160
        /*09ec*/ 	.word	0x000000ff
        /*09f0*/ 	.word	0x00028c50
        /*09f4*/ 	.short	0x010a
        /*09f6*/ 	.byte	0x14
	.zero		1


	//   ....[50]....
        /*09f8*/ 	.word	0x0000d1a0
        /*09fc*/ 	.word	0x000000ff
        /*0a00*/ 	.word	0x00028c50
        /*0a04*/ 	.short	0x010a
        /*0a06*/ 	.byte	0x14
	.zero		1


	//   ....[51]....
        /*0a08*/ 	.word	0x0000d450
        /*0a0c*/ 	.word	0x000000ff
        /*0a10*/ 	.word	0x00000000
        /*0a14*/ 	.short	0x0101
        /*0a16*/ 	.byte	0x14
	.zero		1


	//   ....[52]....
        /*0a18*/ 	.word	0x0000fbd0
        /*0a1c*/ 	.word	0x000000ff
        /*0a20*/ 	.word	0x00000000
        /*0a24*/ 	.short	0x0101
        /*0a26*/ 	.byte	0x04
	.zero		1


	//   ....[53]....
        /*0a28*/ 	.word	0x000130a0
        /*0a2c*/ 	.word	0x0000001b
        /*0a30*/ 	.word	0x00028c40
        /*0a34*/ 	.short	0x010a
        /*0a36*/ 	.byte	0x3f
	.zero		1


	//   ....[54]....
        /*0a38*/ 	.word	0x00013570
        /*0a3c*/ 	.word	0x0000001b
        /*0a40*/ 	.word	0x00028c30
        /*0a44*/ 	.short	0x0107
        /*0a46*/ 	.byte	0x3f
	.zero		1


	//   ....[55]....
        /*0a48*/ 	.word	0x00013640
        /*0a4c*/ 	.word	0x0000001b
        /*0a50*/ 	.word	0x00028c30
        /*0a54*/ 	.short	0x0101
        /*0a56*/ 	.byte	0x3f
	.zero		1


	//   ....[56]....
        /*0a58*/ 	.word	0x00013e60
        /*0a5c*/ 	.word	0x00000017
        /*0a60*/ 	.word	0x00028c00
        /*0a64*/ 	.short	0x0107
        /*0a66*/ 	.byte	0x3f
	.zero		1


	//   ....[57]....
        /*0a68*/ 	.word	0x00013f50
        /*0a6c*/ 	.word	0x00000017
        /*0a70*/ 	.word	0x00028c00
        /*0a74*/ 	.short	0x0101
        /*0a76*/ 	.byte	0x3f
	.zero		1


	//   ....[58]....
        /*0a78*/ 	.word	0x00013f70
        /*0a7c*/ 	.word	0x00000017
        /*0a80*/ 	.word	0x00028c20
        /*0a84*/ 	.short	0x010a
        /*0a86*/ 	.byte	0x3f
	.zero		1


	//   ....[59]....
        /*0a88*/ 	.word	0x00014000
        /*0a8c*/ 	.word	0x0000001b
        /*0a90*/ 	.word	0x00028c60
        /*0a94*/ 	.short	0x010a
        /*0a96*/ 	.byte	0x3f
	.zero		1


	//   ....[60]....
        /*0a98*/ 	.word	0x00014910
        /*0a9c*/ 	.word	0x0000001b
        /*0aa0*/ 	.word	0x00028c50
        /*0aa4*/ 	.short	0x0107
        /*0aa6*/ 	.byte	0x3f
	.zero		1


	//   ....[61]....
        /*0aa8*/ 	.word	0x000149e0
        /*0aac*/ 	.word	0x0000001b
        /*0ab0*/ 	.word	0x00028c50
        /*0ab4*/ 	.short	0x0101
        /*0ab6*/ 	.byte	0x3f
	.zero		1


	//   ....[62]....
        /*0ab8*/ 	.word	0x00014d80
        /*0abc*/ 	.word	0x00000006
        /*0ac0*/ 	.word	0x00028c40
        /*0ac4*/ 	.short	0x010a
        /*0ac6*/ 	.byte	0x3f
	.zero		1


	//   ....[63]....
        /*0ac8*/ 	.word	0x000150c0
        /*0acc*/ 	.word	0x00000006
        /*0ad0*/ 	.word	0x00028c30
        /*0ad4*/ 	.short	0x0107
        /*0ad6*/ 	.byte	0x3f
	.zero		1


	//   ....[64]....
        /*0ad8*/ 	.word	0x00015180
        /*0adc*/ 	.word	0x00000006
        /*0ae0*/ 	.word	0x00028c30
        /*0ae4*/ 	.short	0x0101
        /*0ae6*/ 	.byte	0x3f
	.zero		1


	//   ....[65]....
        /*0ae8*/ 	.word	0x000151b0
        /*0aec*/ 	.word	0x00000006
        /*0af0*/ 	.word	0x00028c60
        /*0af4*/ 	.short	0x010a
        /*0af6*/ 	.byte	0x3f
	.zero		1


	//   ....[66]....
        /*0af8*/ 	.word	0x00015880
        /*0afc*/ 	.word	0x00000006
        /*0b00*/ 	.word	0x00028c50
        /*0b04*/ 	.short	0x0107
        /*0b06*/ 	.byte	0x3f
	.zero		1


	//   ....[67]....
        /*0b08*/ 	.word	0x00015940
        /*0b0c*/ 	.word	0x00000006
        /*0b10*/ 	.word	0x00028c50
        /*0b14*/ 	.short	0x0101
        /*0b16*/ 	.byte	0x3f
	.zero		1


	//   ....[68]....
        /*0b18*/ 	.word	0x000167b0
        /*0b1c*/ 	.word	0x00000005
        /*0b20*/ 	.word	0x00028c20
        /*0b24*/ 	.short	0x010a
        /*0b26*/ 	.byte	0x3f
	.zero		1


	//   ....[69]....
        /*0b28*/ 	.word	0x00016930
        /*0b2c*/ 	.word	0x00000003
        /*0b30*/ 	.word	0x00028c40
        /*0b34*/ 	.short	0x010a
        /*0b36*/ 	.byte	0x3f
	.zero		1


	//   ....[70]....
        /*0b38*/ 	.word	0x000169d0
        /*0b3c*/ 	.word	0x00000005
        /*0b40*/ 	.word	0x00028c40
        /*0b44*/ 	.short	0x010a
        /*0b46*/ 	.byte	0x3f
	.zero		1


	//   ....[71]....
        /*0b48*/ 	.word	0x00016a10
        /*0b4c*/ 	.word	0x00000003
        /*0b50*/ 	.word	0x00028c60
        /*0b54*/ 	.short	0x010a
        /*0b56*/ 	.byte	0x3f
	.zero		1


	//   ....[72]....
        /*0b58*/ 	.word	0x00016a50
        /*0b5c*/ 	.word	0x00000005
        /*0b60*/ 	.word	0x00028c60
        /*0b64*/ 	.short	0x010a
        /*0b66*/ 	.byte	0x3f
	.zero		1


	//   ....[73]....
        /*0b68*/ 	.word	0x00016ac0
        /*0b6c*/ 	.word	0x00000006
        /*0b70*/ 	.word	0x00028c50
        /*0b74*/ 	.short	0x010a
        /*0b76*/ 	.byte	0x3f
	.zero		1


	//   ....[74]....
        /*0b78*/ 	.word	0x00016b20
        /*0b7c*/ 	.word	0x00000005
        /*0b80*/ 	.word	0x00028c50
        /*0b84*/ 	.short	0x010a
        /*0b86*/ 	.byte	0x3f
	.zero		1


	//   ....[75]....
        /*0b88*/ 	.word	0x00016b80
        /*0b8c*/ 	.word	0x00000003
        /*0b90*/ 	.word	0x00028c00
        /*0b94*/ 	.short	0x010a
        /*0b96*/ 	.byte	0x3f
	.zero		1


	//   ....[76]....
        /*0b98*/ 	.word	0x00016bd0
        /*0b9c*/ 	.word	0x00000007
        /*0ba0*/ 	.word	0x00028c30
        /*0ba4*/ 	.short	0x010a
        /*0ba6*/ 	.byte	0x3f
	.zero		1


	//   ....[77]....
        /*0ba8*/ 	.word	0x00016c20
        /*0bac*/ 	.word	0x00000007
        /*0bb0*/ 	.word	0x00028c50
        /*0bb4*/ 	.short	0x010a
        /*0bb6*/ 	.byte	0x3f
	.zero		1


	//   ....[78]....
        /*0bb8*/ 	.word	0x00016c80
        /*0bbc*/ 	.word	0x00000006
        /*0bc0*/ 	.word	0x00028c30
        /*0bc4*/ 	.short	0x010a
        /*0bc6*/ 	.byte	0x3f
	.zero		1


	//   ....[79]....
        /*0bc8*/ 	.word	0x00016ce0
        /*0bcc*/ 	.word	0x0000000a
        /*0bd0*/ 	.word	0x00028c50
        /*0bd4*/ 	.short	0x010a
        /*0bd6*/ 	.byte	0x3f
	.zero		1


	//   ....[80]....
        /*0bd8*/ 	.word	0x00016d40
        /*0bdc*/ 	.word	0x00000006
        /*0be0*/ 	.word	0x00028c30
        /*0be4*/ 	.short	0x010a
        /*0be6*/ 	.byte	0x3f
	.zero		1


	//   ....[81]....
        /*0be8*/ 	.word	0x00016da0
        /*0bec*/ 	.word	0x0000000a
        /*0bf0*/ 	.word	0x00028c50
        /*0bf4*/ 	.short	0x010a
        /*0bf6*/ 	.byte	0x3f
	.zero		1


	//   ....[82]....
        /*0bf8*/ 	.word	0x00016e00
        /*0bfc*/ 	.word	0x00000006
        /*0c00*/ 	.word	0x00028c30
        /*0c04*/ 	.short	0x010a
        /*0c06*/ 	.byte	0x3f
	.zero		1


	//   ....[83]....
        /*0c08*/ 	.word	0x00016e60
        /*0c0c*/ 	.word	0x0000000a
        /*0c10*/ 	.word	0x00028c50
        /*0c14*/ 	.short	0x010a
        /*0c16*/ 	.byte	0x3f
	.zero		1


	//   ....[84]....
        /*0c18*/ 	.word	0x00016f80
        /*0c1c*/ 	.word	0x0000001b
        /*0c20*/ 	.word	0x00028c40
        /*0c24*/ 	.short	0x010a
        /*0c26*/ 	.byte	0x3f
	.zero		1


	//   ....[85]....
        /*0c28*/ 	.word	0x00017a20
        /*0c2c*/ 	.word	0x00000017
        /*0c30*/ 	.word	0x00028c20
        /*0c34*/ 	.short	0x010a
        /*0c36*/ 	.byte	0x3f
	.zero		1


	//   ....[86]....
        /*0c38*/ 	.word	0x00017a70
        /*0c3c*/ 	.word	0x0000001b
        /*0c40*/ 	.word	0x00028c60
        /*0c44*/ 	.short	0x010a
        /*0c46*/ 	.byte	0x3f
	.zero		1


	//   ....[87]....
        /*0c48*/ 	.word	0x00018360
        /*0c4c*/ 	.word	0x00000006
        /*0c50*/ 	.word	0x00028c40
        /*0c54*/ 	.short	0x010a
        /*0c56*/ 	.byte	0x3f
	.zero		1


	//   ....[88]....
        /*0c58*/ 	.word	0x00018820
        /*0c5c*/ 	.word	0x00000006
        /*0c60*/ 	.word	0x00028c60
        /*0c64*/ 	.short	0x010a
        /*0c66*/ 	.byte	0x3f
	.zero		1


	//   ....[89]....
        /*0c68*/ 	.word	0x00019910
        /*0c6c*/ 	.word	0x00000005
        /*0c70*/ 	.word	0x00028c20
        /*0c74*/ 	.short	0x010a
        /*0c76*/ 	.byte	0x3f
	.zero		1


	//   ....[90]....
        /*0c78*/ 	.word	0x00019ab0
        /*0c7c*/ 	.word	0x00000003
        /*0c80*/ 	.word	0x00028c40
        /*0c84*/ 	.short	0x010a
        /*0c86*/ 	.byte	0x3f
	.zero		1


	//   ....[91]....
        /*0c88*/ 	.word	0x00019b00
        /*0c8c*/ 	.word	0x00000005
        /*0c90*/ 	.word	0x00028c40
        /*0c94*/ 	.short	0x010a
        /*0c96*/ 	.byte	0x3f
	.zero		1


	//   ....[92]....
        /*0c98*/ 	.word	0x00019b50
        /*0c9c*/ 	.word	0x00000003
        /*0ca0*/ 	.word	0x00028c60
        /*0ca4*/ 	.short	0x010a
        /*0ca6*/ 	.byte	0x3f
	.zero		1


	//----- nvinfo : EIATTR_NUM_MBARRIERS
	.align		4
.L_834:
        /*0ca8*/ 	.byte	0x03, 0x38
        /*0caa*/ 	.short	0x0016


	//----- nvinfo : EIATTR_EXIT_INSTR_OFFSETS
	.align		4
        /*0cac*/ 	.byte	0x04, 0x1c
        /*0cae*/ 	.short	(.L_836 - .L_835)


	//   ....[0]....
.L_835:
        /*0cb0*/ 	.word	0x00000970


	//   ....[1]....
        /*0cb4*/ 	.word	0x00010ec0


	//   ....[2]....
        /*0cb8*/ 	.word	0x00016aa0


	//----- nvinfo : EIATTR_MAX_THREADS
	.align		4
.L_836:
        /*0cbc*/ 	.byte	0x04, 0x05
        /*0cbe*/ 	.short	(.L_838 - .L_837)
.L_837:
        /*0cc0*/ 	.word	0x00000180
        /*0cc4*/ 	.word	0x00000001
        /*0cc8*/ 	.word	0x00000001


	//----- nvinfo : EIATTR_CRS_STACK_SIZE
	.align		4
.L_838:
        /*0ccc*/ 	.byte	0x04, 0x1e
        /*0cce*/ 	.short	(.L_840 - .L_839)
.L_839:
        /*0cd0*/ 	.word	0x00000000


	//----- nvinfo : EIATTR_CBANK_PARAM_SIZE
	.align		4
.L_840:
        /*0cd4*/ 	.byte	0x03, 0x19
        /*0cd6*/ 	.short	0x0af0


	//----- nvinfo : EIATTR_PARAM_CBANK
	.align		4
        /*0cd8*/ 	.byte	0x04, 0x0a
        /*0cda*/ 	.short	(.L_842 - .L_841)
	.align		4
.L_841:
        /*0cdc*/ 	.word	index@(.nv.constant0._ZN7cutlass13device_kernelIN5flash11enable_sm90INS1_16FlashAttnFwdSm90INS1_25CollectiveMainloopFwdSm90ILi2EN4cute5tupleIJNS5_1CILi1EEES8_S8_EEENS6_IJNS7_ILi64EEESA_SA_EEELi512ENS_10bfloat16_tEfNS_4arch4Sm90ELb0ELb1ELb1ELb1ELb1ELb0ELb0ELb0ELb0ELb1ELb0ELb0EEENS1_21CollectiveEpilogueFwdINS6_IJSA_NS7_ILi512EEESA_EEES9_SC_SE_Li256ELb1ELb1ELb0ELb0EEENS1_36VarlenDynamicPersistentTileSchedulerILi64ELi64ELi256ELi128ELb0ELb1ELb1ELb1ELb0ELb1EEEEEEEEEvNT_6ParamsE)
        /*0ce0*/ 	.short	0x0210
        /*0ce2*/ 	.short	0x0af0


	//----- nvinfo : EIATTR_SW_WAR
	.align		4
.L_842:
        /*0ce4*/ 	.byte	0x04, 0x36
        /*0ce6*/ 	.short	(.L_844 - .L_843)
.L_843:
        /*0ce8*/ 	.word	0x00000008
.L_844:


//--------------------- .nv.info._ZN7cutlass13device_kernelIN5flash11enable_sm90INS1_16FlashAttnFwdSm90INS1_25CollectiveMainloopFwdSm90ILi2EN4cute5tupleIJNS5_1CILi1EEES8_S8_EEENS6_IJNS7_ILi64EEESA_SA_EEELi512ENS_10bfloat16_tEfNS_4arch4Sm90ELb0ELb1ELb1ELb1ELb1ELb1ELb0ELb0ELb0ELb1ELb0ELb0EEENS1_21CollectiveEpilogueFwdINS6_IJSA_NS7_ILi512EEESA_EEES9_SC_SE_Li256ELb1ELb1ELb0ELb0EEENS1_36VarlenDynamicPersistentTileSchedulerILi64ELi64ELi256ELi128ELb0ELb1ELb1ELb1ELb0ELb1EEEEEEEEEvNT_6ParamsE --------------------------
	.section	.nv.info._ZN7cutlass13device_kernelIN5flash11enable_sm90INS1_16FlashAttnFwdSm90INS1_25CollectiveMainloopFwdSm90ILi2EN4cute5tupleIJNS5_1CILi1EEES8_S8_EEENS6_IJNS7_ILi64EEESA_SA_EEELi512ENS_10bfloat16_tEfNS_4arch4Sm90ELb0ELb1ELb1ELb1ELb1ELb1ELb0ELb0ELb0ELb1ELb0ELb0EEENS1_21CollectiveEpilogueFwdINS6_IJSA_NS7_ILi512EEESA_EEES9_SC_SE_Li256ELb1ELb1ELb0ELb0EEENS1_36VarlenDynamicPersistentTileSchedulerILi64ELi64ELi256ELi128ELb0ELb1ELb1ELb1ELb0ELb1EEEEEEEEEvNT_6ParamsE,"",@"SHT_CUDA_INFO"
	.sectionflags	@""
	.align	4


	//----- nvinfo : EIATTR_CUDA_API_VERSION
	.align		4
        /*0000*/ 	.byte	0x04, 0x37
        /*0002*/ 	.short	(.L_846 - .L_845)
.L_845:
        /*0004*/ 	.word	0x00000082


	//----- nvinfo : EIATTR_KPARAM_INFO
	.align		4
.L_846:
        /*0008*/ 	.byte	0x04, 0x17
        /*000a*/ 	.short	(.L_848 - .L_847)
.L_847:
        /*000c*/ 	.word	0x00000000
        /*0010*/ 	.short	0x0000
        /*0012*/ 	.short	0x0070
        /*0014*/ 	.byte	0x00, 0xf0, 0x01, 0x2a


	//----- nvinfo : EIATTR_SPARSE_MMA_MASK
	.align		4
.L_848:
        /*0018*/ 	.byte	0x03, 0x50
        /*001a*/ 	.short	0x0000


	//----- nvinfo : EIATTR_MAXREG_COUNT
	.align		4
        /*001c*/ 	.byte	0x03, 0x1b
        /*001e*/ 	.short	0x00a8


	//----- nvinfo : EIATTR_NUM_BARRIERS
	.align		4
        /*0020*/ 	.byte	0x02, 0x4c
        /*0022*/ 	.byte	0x10
	.zero		1


	//----- nvinfo : EIATTR_EXTERNS
	.align		4
        /*0024*/ 	.byte	0x04, 0x0f
        /*0026*/ 	.short	(.L_850 - .L_849)


	//   ....[0]....
	.align		4
.L_849:
        /*0028*/ 	.word	index@(__assertfail)


	//----- nvinfo : EIATTR_ANNOTATIONS
	.align		4
.L_850:
        /*002c*/ 	.byte	0x04, 0x55
        /*002e*/ 	.short	(.L_852 - .L_851)


	//   ....[0]....
.L_851:
        /* <DEDUP_REMOVED lines=48> */


	//----- nvinfo : EIATTR_MERCURY_ISA_VERSION
	.align		4
.L_852:
        /*0318*/ 	.byte	0x03, 0x5f
        /*031a*/ 	.short	0x0101


	//----- nvinfo : EIATTR_UNUSED_LOAD_BYTE_OFFSET
	.align		4
        /*031c*/ 	.byte	0x04, 0x44
        /*031e*/ 	.short	(.L_854 - .L_853)


	//   ....[0]....
.L_853:
        /*0320*/ 	.word	0x00000a20
        /*0324*/ 	.word	0x0000fff0


	//   ....[1]....
        /*0328*/ 	.word	0x000156a0
        /*032c*/ 	.word	0x0000fff0


	//----- nvinfo : EIATTR_INT_WARP_WIDE_INSTR_OFFSETS
	.align		4
.L_854:
        /*0330*/ 	.byte	0x04, 0x31
        /*0332*/ 	.short	(.L_856 - .L_855)


	//   ....[0]....
.L_855:
        /*0334*/ 	.word	0x00000130


	//   ....[1]....
        /*0338*/ 	.word	0x00000170


	//   ....[2]....
        /*033c*/ 	.word	0x000001e0


	//   ....[3]....
        /*0340*/ 	.word	0x0001be20


	//   ....[4]....
        /*0344*/ 	.word	0x0001beb0


	//   ....[5]....
        /*0348*/ 	.word	0x0001f460


	//   ....[6]....
        /*034c*/ 	.word	0x0001f4f0


	//----- nvinfo : EIATTR_COOP_GROUP_MASK_REGIDS
	.align		4
.L_856:
        /*0350*/ 	.byte	0x04, 0x29
        /*0352*/ 	.short	(.L_858 - .L_857)


	//   ....[0]....
.L_857:
        /*0354*/ 	.word	0xffffffff


	//   ....[1]....
        /*0358*/ 	.word	0xffffffff


	//   ....[2]....
        /*035c*/ 	.word	0xffffffff


	//   ....[3]....
        /*0360*/ 	.word	0xffffffff


	//   ....[4]....
        /*0364*/ 	.word	0xffffffff


	//   ....[5]....
        /*0368*/ 	.word	0xffffffff


	//   ....[6]....
        /*036c*/ 	.word	0xffffffff


	//   ....[7]....
        /*0370*/ 	.word	0xffffffff


	//   ....[8]....
        /*0374*/ 	.word	0xffffffff


	//   ....[9]....
        /*0378*/ 	.word	0xffffffff


	//   ....[10]....
        /*037c*/ 	.word	0xffffffff


	//   ....[11]....
        /*0380*/ 	.word	0xffffffff


	//   ....[12]....
        /*0384*/ 	.word	0xffffffff


	//   ....[13]....
        /*0388*/ 	.word	0xffffffff


	//   ....[14]....
        /*038c*/ 	.word	0xffffffff


	//   ....[15]....
        /*0390*/ 	.word	0xffffffff


	//   ....[16]....
        /*0394*/ 	.word	0xffffffff


	//   ....[17]....
        /*0398*/ 	.word	0xffffffff


	//   ....[18]....
        /*039c*/ 	.word	0xffffffff


	//   ....[19]....
        /*03a0*/ 	.word	0xffffffff


	//   ....[20]....
        /*03a4*/ 	.word	0xffffffff


	//   ....[21]....
        /*03a8*/ 	.word	0xffffffff


	//   ....[22]....
        /*03ac*/ 	.word	0xffffffff


	//   ....[23]....
        /*03b0*/ 	.word	0xffffffff


	//   ....[24]....
        /*03b4*/ 	.word	0xffffffff


	//   ....[25]....
        /*03b8*/ 	.word	0xffffffff


	//   ....[26]....
        /*03bc*/ 	.word	0xffffffff


	//   ....[27]....
        /*03c0*/ 	.word	0xffffffff


	//   ....[28]....
        /*03c4*/ 	.word	0xffffffff


	//   ....[29]....
        /*03c8*/ 	.word	0xffffffff


	//   ....[30]....
        /*03cc*/ 	.word	0xffffffff


	//   ....[31]....
        /*03d0*/ 	.word	0xffffffff


	//   ....[32]....
        /*03d4*/ 	.word	0xffffffff


	//   ....[33]....
        /*03d8*/ 	.word	0xffffffff


	//   ....[34]....
        /*03dc*/ 	.word	0xffffffff


	//   ....[35]....
        /*03e0*/ 	.word	0xffffffff


	//   ....[36]....
        /*03e4*/ 	.word	0xffffffff


	//   ....[37]....
        /*03e8*/ 	.word	0xffffffff


	//   ....[38]....
        /*03ec*/ 	.word	0xffffffff


	//   ....[39]....
        /*03f0*/ 	.word	0xffffffff


	//   ....[40]....
        /*03f4*/ 	.word	0xffffffff


	//   ....[41]....
        /*03f8*/ 	.word	0xffffffff


	//   ....[42]....
        /*03fc*/ 	.word	0xffffffff


	//   ....[43]....
        /*0400*/ 	.word	0xffffffff


	//   ....[44]....
        /*0404*/ 	.word	0xffffffff


	//   ....[45]....
        /*0408*/ 	.word	0xffffffff


	//   ....[46]....
        /*040c*/ 	.word	0xffffffff


	//   ....[47]....
        /*0410*/ 	.word	0xffffffff


	//   ....[48]....
        /*0414*/ 	.word	0xffffffff


	//   ....[49]....
        /*0418*/ 	.word	0xffffffff


	//   ....[50]....
        /*041c*/ 	.word	0xffffffff


	//   ....[51]....
        /*0420*/ 	.word	0xffffffff


	//   ....[52]....
        /*0424*/ 	.word	0xffffffff


	//   ....[53]....
        /*0428*/ 	.word	0xffffffff


	//   ....[54]....
        /*042c*/ 	.word	0xffffffff


	//   ....[55]....
        /*0430*/ 	.word	0xffffffff


	//   ....[56]....
        /*0434*/ 	.word	0xffffffff


	//   ....[57]....
        /*0438*/ 	.word	0xffffffff


	//   ....[58]....
        /*043c*/ 	.word	0xffffffff


	//   ....[59]....
        /*0440*/ 	.word	0xffffffff


	//   ....[60]....
        /*0444*/ 	.word	0xffffffff


	//   ....[61]....
        /*0448*/ 	.word	0xffffffff


	//   ....[62]....
        /*044c*/ 	.word	0xffffffff


	//   ....[63]....
        /*0450*/ 	.word	0xffffffff


	//   ....[64]....
        /*0454*/ 	.word	0xffffffff


	//   ....[65]....
        /*0458*/ 	.word	0xffffffff


	//   ....[66]....
        /*045c*/ 	.word	0xffffffff


	//   ....[67]....
        /*0460*/ 	.word	0xffffffff


	//   ....[68]....
        /*0464*/ 	.word	0xffffffff


	//   ....[69]....
        /*0468*/ 	.word	0xffffffff


	//   ....[70]....
        /*046c*/ 	.word	0xffffffff


	//   ....[71]....
        /*0470*/ 	.word	0xffffffff


	//   ....[72]....
        /*0474*/ 	.word	0xffffffff


	//   ....[73]....
        /*0478*/ 	.word	0xffffffff


	//   ....[74]....
        /*047c*/ 	.word	0xffffffff


	//   ....[75]....
        /*0480*/ 	.word	0xffffffff


	//   ....[76]....
        /*0484*/ 	.word	0xffffffff


	//   ....[77]....
        /*0488*/ 	.word	0xffffffff


	//   ....[78]....
        /*048c*/ 	.word	0xffffffff


	//   ....[79]....
        /*0490*/ 	.word	0xffffffff


	//   ....[80]....
        /*0494*/ 	.word	0xffffffff


	//   ....[81]....
        /*0498*/ 	.word	0xffffffff


	//   ....[82]....
        /*049c*/ 	.word	0xffffffff


	//   ....[83]....
        /*04a0*/ 	.word	0xffffffff


	//   ....[84]....
        /*04a4*/ 	.word	0xffffffff


	//   ....[85]....
        /*04a8*/ 	.word	0xffffffff


	//   ....[86]....
        /*04ac*/ 	.word	0xffffffff


	//   ....[87]....
        /*04b0*/ 	.word	0xffffffff


	//   ....[88]....
        /*04b4*/ 	.word	0xffffffff


	//   ....[89]....
        /*04b8*/ 	.word	0xffffffff


	//   ....[90]....
        /*04bc*/ 	.word	0xffffffff


	//   ....[91]....
        /*04c0*/ 	.word	0xffffffff


	//   ....[92]....
        /*04c4*/ 	.word	0xffffffff


	//   ....[93]....
        /*04c8*/ 	.word	0xffffffff


	//   ....[94]....
        /*04cc*/ 	.word	0xffffffff


	//   ....[95]....
        /*04d0*/ 	.word	0xffffffff


	//   ....[96]....
        /*04d4*/ 	.word	0xffffffff


	//   ....[97]....
        /*04d8*/ 	.word	0xffffffff


	//   ....[98]....
        /*04dc*/ 	.word	0xffffffff


	//   ....[99]....
        /*04e0*/ 	.word	0xffffffff


	//   ....[100]....
        /*04e4*/ 	.word	0xffffffff


	//   ....[101]....
        /*04e8*/ 	.word	0xffffffff


	//   ....[102]....
        /*04ec*/ 	.word	0xffffffff


	//   ....[103]....
        /*04f0*/ 	.word	0xffffffff


	//   ....[104]....
        /*04f4*/ 	.word	0xffffffff


	//   ....[105]....
        /*04f8*/ 	.word	0xffffffff


	//   ....[106]....
        /*04fc*/ 	.word	0xffffffff


	//   ....[107]....
        /*0500*/ 	.word	0xffffffff


	//   ....[108]....
        /*0504*/ 	.word	0xffffffff


	//   ....[109]....
        /*0508*/ 	.word	0xffffffff


	//   ....[110]....
        /*050c*/ 	.word	0xffffffff


	//   ....[111]....
        /*0510*/ 	.word	0xffffffff


	//   ....[112]....
        /*0514*/ 	.word	0xffffffff


	//   ....[113]....
        /*0518*/ 	.word	0xffffffff


	//   ....[114]....
        /*051c*/ 	.word	0xffffffff


	//   ....[115]....
        /*0520*/ 	.word	0xffffffff


	//   ....[116]....
        /*0524*/ 	.word	0xffffffff


	//   ....[117]....
        /*0528*/ 	.word	0xffffffff


	//   ....[118]....
        /*052c*/ 	.word	0xffffffff


	//   ....[119]....
        /*0530*/ 	.word	0xffffffff


	//   ....[120]....
        /*0534*/ 	.word	0xffffffff


	//   ....[121]....
        /*0538*/ 	.word	0xffffffff


	//   ....[122]....
        /*053c*/ 	.word	0xffffffff


	//   ....[123]....
        /*0540*/ 	.word	0xffffffff


	//   ....[124]....
        /*0544*/ 	.word	0xffffffff


	//   ....[125]....
        /*0548*/ 	.word	0xffffffff


	//   ....[126]....
        /*054c*/ 	.word	0xffffffff


	//   ....[127]....
        /*0550*/ 	.word	0xffffffff


	//   ....[128]....
        /*0554*/ 	.word	0xffffffff


	//   ....[129]....
        /*0558*/ 	.word	0xffffffff


	//   ....[130]....
        /*055c*/ 	.word	0xffffffff


	//   ....[131]....
        /*0560*/ 	.word	0xffffffff


	//   ....[132]....
        /*0564*/ 	.word	0xffffffff


	//   ....[133]....
        /*0568*/ 	.word	0xffffffff


	//   ....[134]....
        /*056c*/ 	.word	0xffffffff


	//   ....[135]....
        /*0570*/ 	.word	0xffffffff


	//   ....[136]....
        /*0574*/ 	.word	0xffffffff


	//   ....[137]....
        /*0578*/ 	.word	0xffffffff


	//   ....[138]....
        /*057c*/ 	.word	0xffffffff


	//   ....[139]....
        /*0580*/ 	.word	0xffffffff


	//   ....[140]....
        /*0584*/ 	.word	0xffffffff


	//   ....[141]....
        /*0588*/ 	.word	0xffffffff


	//   ....[142]....
        /*058c*/ 	.word	0xffffffff


	//   ....[143]....
        /*0590*/ 	.word	0xffffffff


	//   ....[144]....
        /*0594*/ 	.word	0xffffffff


	//   ....[145]....
        /*0598*/ 	.word	0xffffffff


	//   ....[146]....
        /*059c*/ 	.word	0xffffffff


	//   ....[147]....
        /*05a0*/ 	.word	0xffffffff


	//   ....[148]....
        /*05a4*/ 	.word	0xffffffff


	//   ....[149]....
        /*05a8*/ 	.word	0xffffffff


	//   ....[150]....
        /*05ac*/ 	.word	0xffffffff


	//   ....[151]....
        /*05b0*/ 	.word	0x0500000f


	//   ....[152]....
        /*05b4*/ 	.word	0x0500000f


	//   ....[153]....
        /*05b8*/ 	.word	0x0500000f


	//   ....[154]....
        /*05bc*/ 	.word	0x0500000f


	//   ....[155]....
        /*05c0*/ 	.word	0x0500000f


	//   ....[156]....
        /*05c4*/ 	.word	0x0500000f


	//   ....[157]....
        /*05c8*/ 	.word	0x0500000f


	//   ....[158]....
        /*05cc*/ 	.word	0x0500000f


	//   ....[159]....
        /*05d0*/ 	.word	0x0500000f


	//   ....[160]....
        /*05d4*/ 	.word	0x0500000f


	//   ....[161]....
        /*05d8*/ 	.word	0x0500000f


	//   ....[162]....
        /*05dc*/ 	.word	0x0500000f


	//   ....[163]....
        /*05e0*/ 	.word	0x0500000f


	//   ....[164]....
        /*05e4*/ 	.word	0x0500000f


	//   ....[165]....
        /*05e8*/ 	.word	0x0500000f


	//   ....[166]....
        /*05ec*/ 	.word	0x0500000f


	//   ....[167]....
        /*05f0*/ 	.word	0x0500000f


	//   ....[168]....
        /*05f4*/ 	.word	0x0500000f


	//   ....[169]....
        /*05f8*/ 	.word	0x0500000f


	//   ....[170]....
        /*05fc*/ 	.word	0x0500000f


	//   ....[171]....
        /*0600*/ 	.word	0x0500000f


	//   ....[172]....
        /*0604*/ 	.word	0x0500000f


	//   ....[173]....
        /*0608*/ 	.word	0x0500000f


	//   ....[174]....
        /*060c*/ 	.word	0x0500000f


	//   ....[175]....
        /*0610*/ 	.word	0x0500000f


	//   ....[176]....
        /*0614*/ 	.word	0x0500000f


	//   ....[177]....
        /*0618*/ 	.word	0x0500000f


	//   ....[178]....
        /*061c*/ 	.word	0x0500000f


	//   ....[179]....
        /*0620*/ 	.word	0x0500000f


	//   ....[180]....
        /*0624*/ 	.word	0x0500000f


	//   ....[181]....
        /*0628*/ 	.word	0x0500000f


	//   ....[182]....
        /*062c*/ 	.word	0x0500000f


	//   ....[183]....
        /*0630*/ 	.word	0x0500000f


	//   ....[184]....
        /*0634*/ 	.word	0x0500000f


	//   ....[185]....
        /*0638*/ 	.word	0x0500000f


	//   ....[186]....
        /*063c*/ 	.word	0x0500000f


	//   ....[187]....
        /*0640*/ 	.word	0x0500000f


	//   ....[188]....
        /*0644*/ 	.word	0x0500000f


	//   ....[189]....
        /*0648*/ 	.word	0x0500000f


	//   ....[190]....
        /*064c*/ 	.word	0x0500000f


	//   ....[191]....
        /*0650*/ 	.word	0x0500000f


	//   ....[192]....
        /*0654*/ 	.word	0x0500000f


	//   ....[193]....
        /*0658*/ 	.word	0x0500000f


	//   ....[194]....
        /*065c*/ 	.word	0x0500000f


	//   ....[195]....
        /*0660*/ 	.word	0x0500000f


	//   ....[196]....
        /*0664*/ 	.word	0x0500000f


	//   ....[197]....
        /*0668*/ 	.word	0x0500000f


	//   ....[198]....
        /*066c*/ 	.word	0x0500000f


	//   ....[199]....
        /*0670*/ 	.word	0x0500000f


	//   ....[200]....
        /*0674*/ 	.word	0x0500000f


	//   ....[201]....
        /*0678*/ 	.word	0x0500000f


	//   ....[202]....
        /*067c*/ 	.word	0x0500000f


	//   ....[203]....
        /*0680*/ 	.word	0x0500000f


	//   ....[204]....
        /*0684*/ 	.word	0x0500000f


	//   ....[205]....
        /*0688*/ 	.word	0x0500000f


	//   ....[206]....
        /*068c*/ 	.word	0x0500000f


	//   ....[207]....
        /*0690*/ 	.word	0x0500000f


	//   ....[208]....
        /*0694*/ 	.word	0x0500000f


	//   ....[209]....
        /*0698*/ 	.word	0x0500000f


	//   ....[210]....
        /*069c*/ 	.word	0x0500000f


	//   ....[211]....
        /*06a0*/ 	.word	0x0500000f


	//   ....[212]....
        /*06a4*/ 	.word	0x0500000f


	//   ....[213]....
        /*06a8*/ 	.word	0x0500000f


	//   ....[214]....
        /*06ac*/ 	.word	0x0500000f


	//   ....[215]....
        /*06b0*/ 	.word	0x0500000f


	//   ....[216]....
        /*06b4*/ 	.word	0x0500000f


	//   ....[217]....
        /*06b8*/ 	.word	0x0500000f


	//   ....[218]....
        /*06bc*/ 	.word	0x0500000f


	//   ....[219]....
        /*06c0*/ 	.word	0x0500000f


	//   ....[220]....
        /*06c4*/ 	.word	0x0500000f


	//   ....[221]....
        /*06c8*/ 	.word	0x0500000f


	//   ....[222]....
        /*06cc*/ 	.word	0x0500000f


	//   ....[223]....
        /*06d0*/ 	.word	0x0500000f


	//   ....[224]....
        /*06d4*/ 	.word	0x0500000f


	//   ....[225]....
        /*06d8*/ 	.word	0x0500000f


	//   ....[226]....
        /*06dc*/ 	.word	0x0500000f


	//   ....[227]....
        /*06e0*/ 	.word	0x0500000f


	//   ....[228]....
        /*06e4*/ 	.word	0x0500000f


	//   ....[229]....
        /*06e8*/ 	.word	0x0500000f


	//   ....[230]....
        /*06ec*/ 	.word	0x0500000f


	//   ....[231]....
        /*06f0*/ 	.word	0x0500000f


	//   ....[232]....
        /*06f4*/ 	.word	0x0500000f


	//----- nvinfo : EIATTR_COOP_GROUP_INSTR_OFFSETS
	.align		4
.L_858:
        /*06f8*/ 	.byte	0x04, 0x28
        /*06fa*/ 	.short	(.L_860 - .L_859)


	//   ....[0]....
.L_859:
        /*06fc*/ 	.word	0x00000060


	//   ....[1]....
        /*0700*/ 	.word	0x00000140


	//   ....[2]....
        /*0704*/ 	.word	0x00000190


	//   ....[3]....
        /*0708*/ 	.word	0x00000380


	//   ....[4]....
        /*070c*/ 	.word	0x000004e0


	//   ....[5]....
        /*0710*/ 	.word	0x00000600


	//   ....[6]....
        /*0714*/ 	.word	0x00000760


	//   ....[7]....
        /*0718*/ 	.word	0x00002e90


	//   ....[8]....
        /*071c*/ 	.word	0x00002ea0


	//   ....[9]....
        /*0720*/ 	.word	0x00003960


	//   ....[10]....
        /*0724*/ 	.word	0x00003970


	//   ....[11]....
        /*0728*/ 	.word	0x000043c0


	//   ....[12]....
        /*072c*/ 	.word	0x000043d0


	//   ....[13]....
        /*0730*/ 	.word	0x000047a0


	//   ....[14]....
        /*0734*/ 	.word	0x000047c0


	//   ....[15]....
        /*0738*/ 	.word	0x00005930


	//   ....[16]....
        /*073c*/ 	.word	0x00007cf0


	//   ....[17]....
        /*0740*/ 	.word	0x00008480


	//   ....[18]....
        /*0744*/ 	.word	0x00008490


	//   ....[19]....
        /*0748*/ 	.word	0x000084a0


	//   ....[20]....
        /*074c*/ 	.word	0x000084b0


	//   ....[21]....
        /*0750*/ 	.word	0x000087b0


	//   ....[22]....
        /*0754*/ 	.word	0x000087c0


	//   ....[23]....
        /*0758*/ 	.word	0x000087d0


	//   ....[24]....
        /*075c*/ 	.word	0x000087e0


	//   ....[25]....
        /*0760*/ 	.word	0x00009b90


	//   ....[26]....
        /*0764*/ 	.word	0x00009bb0


	//   ....[27]....
        /*0768*/ 	.word	0x00009bc0


	//   ....[28]....
        /*076c*/ 	.word	0x00009bd0


	//   ....[29]....
        /*0770*/ 	.word	0x00009cc0


	//   ....[30]....
        /*0774*/ 	.word	0x00009ce0


	//   ....[31]....
        /*0778*/ 	.word	0x00009d80


	//   ....[32]....
        /*077c*/ 	.word	0x00009db0


	//   ....[33]....
        /*0780*/ 	.word	0x0000b7a0


	//   ....[34]....
        /*0784*/ 	.word	0x0000c000


	//   ....[35]....
        /*0788*/ 	.word	0x0000c510


	//   ....[36]....
        /*078c*/ 	.word	0x0000c610


	//   ....[37]....
        /*0790*/ 	.word	0x0000c920


	//   ....[38]....
        /*0794*/ 	.word	0x0000c9d0


	//   ....[39]....
        /*0798*/ 	.word	0x0000d2e0


	//   ....[40]....
        /*079c*/ 	.word	0x0000dc40


	//   ....[41]....
        /*07a0*/ 	.word	0x0000e030


	//   ....[42]....
        /*07a4*/ 	.word	0x0000e860


	//   ....[43]....
        /*07a8*/ 	.word	0x0000e960


	//   ....[44]....
        /*07ac*/ 	.word	0x0000edd0


	//   ....[45]....
        /*07b0*/ 	.word	0x0000ee20


	//   ....[46]....
        /*07b4*/ 	.word	0x0000ffd0


	//   ....[47]....
        /*07b8*/ 	.word	0x00010b00


	//   ....[48]....
        /*07bc*/ 	.word	0x00010b50


	//   ....[49]....
        /*07c0*/ 	.word	0x000114c0


	//   ....[50]....
        /*07c4*/ 	.word	0x00011510


	//   ....[51]....
        /*07c8*/ 	.word	0x00012160


	//   ....[52]....
        /*07cc*/ 	.word	0x000128b0


	//   ....[53]....
        /*07d0*/ 	.word	0x00012ce0


	//   ....[54]....
        /*07d4*/ 	.word	0x000133b0


	//   ....[55]....
        /*07d8*/ 	.word	0x00013460


	//   ....[56]....
        /*07dc*/ 	.word	0x00013a90


	//   ....[57]....
        /*07e0*/ 	.word	0x00013c60


	//   ....[58]....
        /*07e4*/ 	.word	0x00014ab0


	//   ....[59]....
        /*07e8*/ 	.word	0x00014bb0


	//   ....[60]....
        /*07ec*/ 	.word	0x00014bc0


	//   ....[61]....
        /*07f0*/ 	.word	0x00014c00


	//   ....[62]....
        /*07f4*/ 	.word	0x00014c10


	//   ....[63]....
        /*07f8*/ 	.word	0x00016720


	//   ....[64]....
        /*07fc*/ 	.word	0x00016c00


	//   ....[65]....
        /*0800*/ 	.word	0x00016c30


	//   ....[66]....
        /*0804*/ 	.word	0x00016c60


	//   ....[67]....
        /*0808*/ 	.word	0x00016c70


	//   ....[68]....
        /*080c*/ 	.word	0x000173c0


	//   ....[69]....
        /*0810*/ 	.word	0x00017400


	//   ....[70]....
        /*0814*/ 	.word	0x000176a0


	//   ....[71]....
        /*0818*/ 	.word	0x000176c0


	//   ....[72]....
        /*081c*/ 	.word	0x00018330


	//   ....[73]....
        /*0820*/ 	.word	0x00018370


	//   ....[74]....
        /*0824*/ 	.word	0x00018610


	//   ....[75]....
        /*0828*/ 	.word	0x00018630


	//   ....[76]....
        /*082c*/ 	.word	0x000188e0


	//   ....[77]....
        /*0830*/ 	.word	0x00018a90


	//   ....[78]....
        /*0834*/ 	.word	0x00018ac0


	//   ....[79]....
        /*0838*/ 	.word	0x00018af0


	//   ....[80]....
        /*083c*/ 	.word	0x00018b20


	//   ....[81]....
        /*0840*/ 	.word	0x00018b50


	//   ....[82]....
        /*0844*/ 	.word	0x00018b80


	//   ....[83]....
        /*0848*/ 	.word	0x00018cf0


	//   ....[84]....
        /*084c*/ 	.word	0x00018d20


	//   ....[85]....
        /*0850*/ 	.word	0x00018d50


	//   ....[86]....
        /*0854*/ 	.word	0x00018d80


	//   ....[87]....
        /*0858*/ 	.word	0x00018db0


	//   ....[88]....
        /*085c*/ 	.word	0x00018de0


	//   ....[89]....
        /*0860*/ 	.word	0x00018e70


	//   ....[90]....
        /*0864*/ 	.word	0x00018ed0


	//   ....[91]....
        /*0868*/ 	.word	0x00018f60


	//   ....[92]....
        /*086c*/ 	.word	0x0001a030


	//   ....[93]....
        /*0870*/ 	.word	0x0001cc40


	//   ....[94]....
        /*0874*/ 	.word	0x0001cc60


	//   ....[95]....
        /*0878*/ 	.word	0x0001ccf0


	//   ....[96]....
        /*087c*/ 	.word	0x0001cd10


	//   ....[97]....
        /*0880*/ 	.word	0x0001cd90


	//   ....[98]....
        /*0884*/ 	.word	0x0001cdb0


	//   ....[99]....
        /*0888*/ 	.word	0x0001cdc0


	//   ....[100]....
        /*088c*/ 	.word	0x0001cdd0


	//   ....[101]....
        /*0890*/ 	.word	0x0001d5e0


	//   ....[102]....
        /*0894*/ 	.word	0x0001d610


	//   ....[103]....
        /*0898*/ 	.word	0x0001d6b0


	//   ....[104]....
        /*089c*/ 	.word	0x0001d6d0


	//   ....[105]....
        /*08a0*/ 	.word	0x0001d750


	//   ....[106]....
        /*08a4*/ 	.word	0x0001d770


	//   ....[107]....
        /*08a8*/ 	.word	0x0001d780


	//   ....[108]....
        /*08ac*/ 	.word	0x0001d7f0


	//   ....[109]....
        /*08b0*/ 	.word	0x0001dc40


	//   ....[110]....
        /*08b4*/ 	.word	0x0001dd00


	//   ....[111]....
        /*08b8*/ 	.word	0x0001de50


	//   ....[112]....
        /*08bc*/ 	.word	0x0001de90


	//   ....[113]....
        /*08c0*/ 	.word	0x0001dea0


	//   ....[114]....
        /*08c4*/ 	.word	0x0001deb0


	//   ....[115]....
        /*08c8*/ 	.word	0x0001e000


	//   ....[116]....
        /*08cc*/ 	.word	0x0001e150


	//   ....[117]....
        /*08d0*/ 	.word	0x0001e970


	//   ....[118]....
        /*08d4*/ 	.word	0x0001e990


	//   ....[119]....
        /*08d8*/ 	.word	0x0001e9e0


	//   ....[120]....
        /*08dc*/ 	.word	0x0001e9f0


	//   ....[121]....
        /*08e0*/ 	.word	0x0001ea30


	//   ....[122]....
        /*08e4*/ 	.word	0x0001ea40


	//   ....[123]....
        /*08e8*/ 	.word	0x0001ea50


	//   ....[124]....
        /*08ec*/ 	.word	0x0001ea90


	//   ....[125]....
        /*08f0*/ 	.word	0x0001edb0


	//   ....[126]....
        /*08f4*/ 	.word	0x0001edf0


	//   ....[127]....
        /*08f8*/ 	.word	0x0001ee10


	//   ....[128]....
        /*08fc*/ 	.word	0x0001ee30


	//   ....[129]....
        /*0900*/ 	.word	0x0001ee60


	//   ....[130]....
        /*0904*/ 	.word	0x0001ee80


	//   ....[131]....
        /*0908*/ 	.word	0x0001ef80


	//   ....[132]....
        /*090c*/ 	.word	0x0001f0d0


	//   ....[133]....
        /*0910*/ 	.word	0x0001f6d0


	//   ....[134]....
        /*0914*/ 	.word	0x0001f720


	//   ....[135]....
        /*0918*/ 	.word	0x0001f750


	//   ....[136]....
        /*091c*/ 	.word	0x0001f780


	//   ....[137]....
        /*0920*/ 	.word	0x0001f790


	//   ....[138]....
        /*0924*/ 	.word	0x0001f7c0


	//   ....[139]....
        /*0928*/ 	.word	0x0001f7f0


	//   ....[140]....
        /*092c*/ 	.word	0x0001f820


	//   ....[141]....
        /*0930*/ 	.word	0x0001f9a0


	//   ....[142]....
        /*0934*/ 	.word	0x0001f9d0


	//   ....[143]....
        /*0938*/ 	.word	0x0001fa00


	//   ....[144]....
        /*093c*/ 	.word	0x0001fa30


	//   ....[145]....
        /*0940*/ 	.word	0x0001fa60


	//   ....[146]....
        /*0944*/ 	.word	0x0001fa90


	//   ....[147]....
        /*0948*/ 	.word	0x0001fb50


	//   ....[148]....
        /*094c*/ 	.word	0x0001fb70


	//   ....[149]....
        /*0950*/ 	.word	0x0001fbe0


	//   ....[150]....
        /*0954*/ 	.word	0x00020280


	//   ....[151]....
        /*0958*/ 	.word	0x000205a0


	//   ....[152]....
        /*095c*/ 	.word	0x00020630


	//   ....[153]....
        /*0960*/ 	.word	0x00020710


	//   ....[154]....
        /*0964*/ 	.word	0x000207a0


	//   ....[155]....
        /*0968*/ 	.word	0x00020880


	//   ....[156]....
        /*096c*/ 	.word	0x00020910


	//   ....[157]....
        /*0970*/ 	.word	0x00020a90


	//   ....[158]....
        /*0974*/ 	.word	0x00020b20


	//   ....[159]....
        /*0978*/ 	.word	0x00020b70


	//   ....[160]....
        /*097c*/ 	.word	0x00020bc0


	//   ....[161]....
        /*0980*/ 	.word	0x00020c50


	//   ....[162]....
        /*0984*/ 	.word	0x00020ce0


	//   ....[163]....
        /*0988*/ 	.word	0x00020d30


	//   ....[164]....
        /*098c*/ 	.word	0x00020d80


	//   ....[165]....
        /*0990*/ 	.word	0x00020e70


	//   ....[166]....
        /*0994*/ 	.word	0x00020f20


	//   ....[167]....
        /*0998*/ 	.word	0x00020fa0


	//   ....[168]....
        /*099c*/ 	.word	0x00021010


	//   ....[169]....
        /*09a0*/ 	.word	0x00021140


	//   ....[170]....
        /*09a4*/ 	.word	0x00021260


	//   ....[171]....
        /*09a8*/ 	.word	0x00021330


	//   ....[172]....
        /*09ac*/ 	.word	0x00021380


	//   ....[173]....
        /*09b0*/ 	.word	0x00021710


	//   ....[174]....
        /*09b4*/ 	.word	0x000219f0


	//   ....[175]....
        /*09b8*/ 	.word	0x00021ae0


	//   ....[176]....
        /*09bc*/ 	.word	0x00021b80


	//   ....[177]....
        /*09c0*/ 	.word	0x00021be0


	//   ....[178]....
        /*09c4*/ 	.word	0x00021cd0


	//   ....[179]....
        /*09c8*/ 	.word	0x00021d40


	//   ....[180]....
        /*09cc*/ 	.word	0x00021e30


	//   ....[181]....
        /*09d0*/ 	.word	0x00021ea0


	//   ....[182]....
        /*09d4*/ 	.word	0x00021f40


	//   ....[183]....
        /*09d8*/ 	.word	0x00022030


	//   ....[184]....
        /*09dc*/ 	.word	0x000220a0


	//   ....[185]....
        /*09e0*/ 	.word	0x00022100


	//   ....[186]....
        /*09e4*/ 	.word	0x000221f0


	//   ....[187]....
        /*09e8*/ 	.word	0x00022250


	//   ....[188]....
        /*09ec*/ 	.word	0x00022350


	//   ....[189]....
        /*09f0*/ 	.word	0x000223b0


	//   ....[190]....
        /*09f4*/ 	.word	0x00022490


	//   ....[191]....
        /*09f8*/ 	.word	0x000225d0


	//   ....[192]....
        /*09fc*/ 	.word	0x000226d0


	//   ....[193]....
        /*0a00*/ 	.word	0x00022950


	//   ....[194]....
        /*0a04*/ 	.word	0x000229a0


	//   ....[195]....
        /*0a08*/ 	.word	0x00022b70


	//   ....[196]....
        /*0a0c*/ 	.word	0x00022bc0


	//   ....[197]....
        /*0a10*/ 	.word	0x00022d90


	//   ....[198]....
        /*0a14*/ 	.word	0x00022de0


	//   ....[199]....
        /*0a18*/ 	.word	0x00022ed0


	//   ....[200]....
        /*0a1c*/ 	.word	0x00022f70


	//   ....[201]....
        /*0a20*/ 	.word	0x00022fd0


	//   ....[202]....
        /*0a24*/ 	.word	0x00023080


	//   ....[203]....
        /*0a28*/ 	.word	0x000230e0


	//   ....[204]....
        /*0a2c*/ 	.word	0x00023190


	//   ....[205]....
        /*0a30*/ 	.word	0x000231f0


	//   ....[206]....
        /*0a34*/ 	.word	0x000232a0


	//   ....[207]....
        /*0a38*/ 	.word	0x00023390


	//   ....[208]....
        /*0a3c*/ 	.word	0x00023470


	//   ....[209]....
        /*0a40*/ 	.word	0x00023580


	//   ....[210]....
        /*0a44*/ 	.word	0x00023680


	//   ....[211]....
        /*0a48*/ 	.word	0x000237b0


	//   ....[212]....
        /*0a4c*/ 	.word	0x00023890


	//   ....[213]....
        /*0a50*/ 	.word	0x00023990


	//   ....[214]....
        /*0a54*/ 	.word	0x00023a70


	//   ....[215]....
        /*0a58*/ 	.word	0x00023b00


	//   ....[216]....
        /*0a5c*/ 	.word	0x00023ba0


	//   ....[217]....
        /*0a60*/ 	.word	0x00023cc0


	//   ....[218]....
        /*0a64*/ 	.word	0x00023d30


	//   ....[219]....
        /*0a68*/ 	.word	0x00023da0


	//   ....[220]....
        /*0a6c*/ 	.word	0x00023e10


	//   ....[221]....
        /*0a70*/ 	.word	0x00023e80


	//   ....[222]....
        /*0a74*/ 	.word	0x00023f00


	//   ....[223]....
        /*0a78*/ 	.word	0x00023f90


	//   ....[224]....
        /*0a7c*/ 	.word	0x00024020


	//   ....[225]....
        /*0a80*/ 	.word	0x00024090


	//   ....[226]....
        /*0a84*/ 	.word	0x00024100


	//   ....[227]....
        /*0a88*/ 	.word	0x00024170


	//   ....[228]....
        /*0a8c*/ 	.word	0x000241f0


	//   ....[229]....
        /*0a90*/ 	.word	0x00024260


	//   ....[230]....
        /*0a94*/ 	.word	0x00024300


	//   ....[231]....
        /*0a98*/ 	.word	0x00024390


	//   ....[232]....
        /*0a9c*/ 	.word	0x000244b0


	//----- nvinfo : EIATTR_REG_RECONFIG
	.align		4
.L_860:
        /*0aa0*/ 	.byte	0x01, 0x54
	.zero		2


	//----- nvinfo : EIATTR_SYSCALL_OFFSETS
	.align		4
        /*0aa4*/ 	.byte	0x04, 0x46
        /*0aa6*/ 	.short	(.L_862 - .L_861)


	//   ....[0]....
.L_861:
        /*0aa8*/ 	.word	0x000020a0


	//   ....[1]....
        /*0aac*/ 	.word	0x000021f0


	//   ....[2]....
        /*0ab0*/ 	.word	0x00007ea0


	//   ....[3]....
        /*0ab4*/ 	.word	0x000081d0


	//   ....[4]....
        /*0ab8*/ 	.word	0x0001c010


	//   ....[5]....
        /*0abc*/ 	.word	0x0001c160


	//   ....[6]....
        /*0ac0*/ 	.word	0x0001c250


	//   ....[7]....
        /*0ac4*/ 	.word	0x0001d220


	//----- nvinfo : EIATTR_MBARRIER_INSTR_OFFSETS
	.align		4
.L_862:
        /*0ac8*/ 	.byte	0x04, 0x39
        /*0aca*/ 	.short	(.L_864 - .L_863)


	//   ....[0]....
.L_863:
        /*0acc*/ 	.word	0x00000270
        /*0ad0*/ 	.word	0x000000ff
        /*0ad4*/ 	.word	0x00028c00
        /*0ad8*/ 	.short	0x0100
        /*0ada*/ 	.byte	0x08
	.zero		1


	//   ....[1]....
        /*0adc*/ 	.word	0x00000280
        /*0ae0*/ 	.word	0x000000ff
        /*0ae4*/ 	.word	0x00028c20
        /*0ae8*/ 	.short	0x0100
        /*0aea*/ 	.byte	0x08
	.zero		1


	//   ....[2]....
        /*0aec*/ 	.word	0x00000330
        /*0af0*/ 	.word	0x000000ff
        /*0af4*/ 	.word	0x00028c30
        /*0af8*/ 	.short	0x0100
        /*0afa*/ 	.byte	0x06
	.zero		1


	//   ....[3]....
        /*0afc*/ 	.word	0x00000340
        /*0b00*/ 	.word	0x000000ff
        /*0b04*/ 	.word	0x00028c40
        /*0b08*/ 	.short	0x0100
        /*0b0a*/ 	.byte	0x06
	.zero		1


	//   ....[4]....
        /*0b0c*/ 	.word	0x00000350
        /*0b10*/ 	.word	0x000000ff
        /*0b14*/ 	.word	0x00028c38
        /*0b18*/ 	.short	0x0100
        /*0b1a*/ 	.byte	0x06
	.zero		1


	//   ....[5]....
        /*0b1c*/ 	.word	0x00000360
        /*0b20*/ 	.word	0x000000ff
        /*0b24*/ 	.word	0x00028c48
        /*0b28*/ 	.short	0x0100
        /*0b2a*/ 	.byte	0x06
	.zero		1


	//   ....[6]....
        /*0b2c*/ 	.word	0x00000490
        /*0b30*/ 	.word	0x000000ff
        /*0b34*/ 	.word	0x00028c50
        /*0b38*/ 	.short	0x0100
        /*0b3a*/ 	.byte	0x08
	.zero		1


	//   ....[7]....
        /*0b3c*/ 	.word	0x000004a0
        /*0b40*/ 	.word	0x000000ff
        /*0b44*/ 	.word	0x00028c60
        /*0b48*/ 	.short	0x0100
        /*0b4a*/ 	.byte	0x08
	.zero		1


	//   ....[8]....
        /*0b4c*/ 	.word	0x000004b0
        /*0b50*/ 	.word	0x000000ff
        /*0b54*/ 	.word	0x00028c58
        /*0b58*/ 	.short	0x0100
        /*0b5a*/ 	.byte	0x08
	.zero		1


	//   ....[9]....
        /*0b5c*/ 	.word	0x000004c0
        /*0b60*/ 	.word	0x000000ff
        /*0b64*/ 	.word	0x00028c68
        /*0b68*/ 	.short	0x0100
        /*0b6a*/ 	.byte	0x08
	.zero		1


	//   ....[10]....
        /*0b6c*/ 	.word	0x000005b0
        /*0b70*/ 	.word	0x000000ff
        /*0b74*/ 	.word	0x00028c70
        /*0b78*/ 	.short	0x0100
        /*0b7a*/ 	.byte	0x06
	.zero		1


	//   ....[11]....
        /*0b7c*/ 	.word	0x000005c0
        /*0b80*/ 	.word	0x000000ff
        /*0b84*/ 	.word	0x00028c80
        /*0b88*/ 	.short	0x0100
        /*0b8a*/ 	.byte	0x06
	.zero		1


	//   ....[12]....
        /*0b8c*/ 	.word	0x000005d0
        /*0b90*/ 	.word	0x000000ff
        /*0b94*/ 	.word	0x00028c78
        /*0b98*/ 	.short	0x0100
        /*0b9a*/ 	.byte	0x06
	.zero		1


	//   ....[13]....
        /*0b9c*/ 	.word	0x000005e0
        /*0ba0*/ 	.word	0x000000ff
        /*0ba4*/ 	.word	0x00028c88
        /*0ba8*/ 	.short	0x0100
        /*0baa*/ 	.byte	0x06
	.zero		1


	//   ....[14]....
        /*0bac*/ 	.word	0x00000710
        /*0bb0*/ 	.word	0x000000ff
        /*0bb4*/ 	.word	0x00028c90
        /*0bb8*/ 	.short	0x0100
        /*0bba*/ 	.byte	0x08
	.zero		1


	//   ....[15]....
        /*0bbc*/ 	.word	0x00000720
        /*0bc0*/ 	.word	0x000000ff
        /*0bc4*/ 	.word	0x00028ca0
        /*0bc8*/ 	.short	0x0100
        /*0bca*/ 	.byte	0x08
	.zero		1


	//   ....[16]....
        /*0bcc*/ 	.word	0x00000730
        /*0bd0*/ 	.word	0x000000ff
        /*0bd4*/ 	.word	0x00028c98
        /*0bd8*/ 	.short	0x0100
        /*0bda*/ 	.byte	0x08
	.zero		1


	//   ....[17]....
        /*0bdc*/ 	.word	0x00000740
        /*0be0*/ 	.word	0x000000ff
        /*0be4*/ 	.word	0x00028ca8
        /*0be8*/ 	.short	0x0100
        /*0bea*/ 	.byte	0x08
	.zero		1


	//   ....[18]....
        /*0bec*/ 	.word	0x00000870
        /*0bf0*/ 	.word	0x000000ff
        /*0bf4*/ 	.word	0x00028cb0
        /*0bf8*/ 	.short	0x0100
        /*0bfa*/ 	.byte	0x08
	.zero		1


	//   ....[19]....
        /*0bfc*/ 	.word	0x00000880
        /*0c00*/ 	.word	0x000000ff
        /*0c04*/ 	.word	0x00028cc0
        /*0c08*/ 	.short	0x0100
        /*0c0a*/ 	.byte	0x08
	.zero		1


	//   ....[20]....
        /*0c0c*/ 	.word	0x00000890
        /*0c10*/ 	.word	0x000000ff
        /*0c14*/ 	.word	0x00028cb8
        /*0c18*/ 	.short	0x0100
        /*0c1a*/ 	.byte	0x08
	.zero		1


	//   ....[21]....
        /*0c1c*/ 	.word	0x000008a0
        /*0c20*/ 	.word	0x000000ff
        /*0c24*/ 	.word	0x00028cc8
        /*0c28*/ 	.short	0x0100
        /*0c2a*/ 	.byte	0x08
	.zero		1


	//   ....[22]....
        /*0c2c*/ 	.word	0x00002e40
        /*0c30*/ 	.word	0x0000003f
        /*0c34*/ 	.word	0x00028c90
        /*0c38*/ 	.short	0x010a
        /*0c3a*/ 	.byte	0x3f
	.zero		1


	//   ....[23]....
        /*0c3c*/ 	.word	0x00003910
        /*0c40*/ 	.word	0x0000003f
        /*0c44*/ 	.word	0x00028c90
        /*0c48*/ 	.short	0x010a
        /*0c4a*/ 	.byte	0x3f
	.zero		1


	//   ....[24]....
        /*0c4c*/ 	.word	0x00004210
        /*0c50*/ 	.word	0x0000003f
        /*0c54*/ 	.word	0x00028c90
        /*0c58*/ 	.short	0x010a
        /*0c5a*/ 	.byte	0x3f
	.zero		1


	//   ....[25]....
        /*0c5c*/ 	.word	0x000045f0
        /*0c60*/ 	.word	0x00000004
        /*0c64*/ 	.word	0x00000000
        /*0c68*/ 	.short	0x0101
        /*0c6a*/ 	.byte	0x3f
	.zero		1


	//   ....[26]....
        /*0c6c*/ 	.word	0x00004630
        /*0c70*/ 	.word	0x0000003f
        /*0c74*/ 	.word	0x00028cb0
        /*0c78*/ 	.short	0x010a
        /*0c7a*/ 	.byte	0x3f
	.zero		1


	//   ....[27]....
        /*0c7c*/ 	.word	0x00004f10
        /*0c80*/ 	.word	0x0000003f
        /*0c84*/ 	.word	0x00000000
        /*0c88*/ 	.short	0x0101
        /*0c8a*/ 	.byte	0x3f
	.zero		1


	//   ....[28]....
        /*0c8c*/ 	.word	0x00005a50
        /*0c90*/ 	.word	0x00000003
        /*0c94*/ 	.word	0x00028c50
        /*0c98*/ 	.short	0x010a
        /*0c9a*/ 	.byte	0x3f
	.zero		1


	//   ....[29]....
        /*0c9c*/ 	.word	0x00005e20
        /*0ca0*/ 	.word	0x0000000e
        /*0ca4*/ 	.word	0x00000000
        /*0ca8*/ 	.short	0x0101
        /*0caa*/ 	.byte	0x3f
	.zero		1


	//   ....[30]....
        /*0cac*/ 	.word	0x00006740
        /*0cb0*/ 	.word	0x00000005
        /*0cb4*/ 	.word	0x00028c50
        /*0cb8*/ 	.short	0x010a
        /*0cba*/ 	.byte	0x3f
	.zero		1


	//   ....[31]....
        /*0cbc*/ 	.word	0x00006790
        /*0cc0*/ 	.word	0x00000005
        /*0cc4*/ 	.word	0x00028c50
        /*0cc8*/ 	.short	0x010a
        /*0cca*/ 	.byte	0x3f
	.zero		1


	//   ....[32]....
        /*0ccc*/ 	.word	0x00006a80
        /*0cd0*/ 	.word	0x0000000e
        /*0cd4*/ 	.word	0x00000000
        /*0cd8*/ 	.short	0x0101
        /*0cda*/ 	.byte	0x3f
	.zero		1


	//   ....[33]....
        /*0cdc*/ 	.word	0x00007f40
        /*0ce0*/ 	.word	0x00000002
        /*0ce4*/ 	.word	0x00028c00
        /*0ce8*/ 	.short	0x010a
        /*0cea*/ 	.byte	0x3f
	.zero		1


	//   ....[34]....
        /*0cec*/ 	.word	0x00007f90
        /*0cf0*/ 	.word	0x00000002
        /*0cf4*/ 	.word	0x00028c00
        /*0cf8*/ 	.short	0x010a
        /*0cfa*/ 	.byte	0x3f
	.zero		1


	//   ....[35]....
        /*0cfc*/ 	.word	0x00008a50
        /*0d00*/ 	.word	0x00000002
        /*0d04*/ 	.word	0x00028c00
        /*0d08*/ 	.short	0x010a
        /*0d0a*/ 	.byte	0x3f
	.zero		1


	//   ....[36]....
        /*0d0c*/ 	.word	0x0000a020
        /*0d10*/ 	.word	0x00000002
        /*0d14*/ 	.word	0x00028c00
        /*0d18*/ 	.short	0x010a
        /*0d1a*/ 	.byte	0x3f
	.zero		1


	//   ....[37]....
        /*0d1c*/ 	.word	0x0000b030
        /*0d20*/ 	.word	0x0000000c
        /*0d24*/ 	.word	0x00028c30
        /*0d28*/ 	.short	0x010a
        /*0d2a*/ 	.byte	0x3f
	.zero		1


	//   ....[38]....
        /*0d2c*/ 	.word	0x0000b0e0
        /*0d30*/ 	.word	0x0000000c
        /*0d34*/ 	.word	0x00028c30
        /*0d38*/ 	.short	0x010a
        /*0d3a*/ 	.byte	0x3f
	.zero		1


	//   ....[39]....
        /*0d3c*/ 	.word	0x0000b7e0
        /*0d40*/ 	.word	0x0000001e
        /*0d44*/ 	.word	0x00000000
        /*0d48*/ 	.short	0x0101
        /*0d4a*/ 	.byte	0x3f
	.zero		1


	//   ....[40]....
        /*0d4c*/ 	.word	0x0000cfd0
        /*0d50*/ 	.word	0x0000000c
        /*0d54*/ 	.word	0x00028c50
        /*0d58*/ 	.short	0x010a
        /*0d5a*/ 	.byte	0x3f
	.zero		1


	//   ....[41]....
        /*0d5c*/ 	.word	0x0000d080
        /*0d60*/ 	.word	0x0000000c
        /*0d64*/ 	.word	0x00028c50
        /*0d68*/ 	.short	0x010a
        /*0d6a*/ 	.byte	0x3f
	.zero		1


	//   ....[42]....
        /*0d6c*/ 	.word	0x0000d370
        /*0d70*/ 	.word	0x0000000c
        /*0d74*/ 	.word	0x00000000
        /*0d78*/ 	.short	0x0101
        /*0d7a*/ 	.byte	0x3f
	.zero		1


	//   ....[43]....
        /*0d7c*/ 	.word	0x0000d690
        /*0d80*/ 	.word	0x00000015
        /*0d84*/ 	.word	0x00028c30
        /*0d88*/ 	.short	0x010a
        /*0d8a*/ 	.byte	0x3f
	.zero		1


	//   ....[44]....
        /*0d8c*/ 	.word	0x0000d700
        /*0d90*/ 	.word	0x00000015
        /*0d94*/ 	.word	0x00028c30
        /*0d98*/ 	.short	0x010a
        /*0d9a*/ 	.byte	0x3f
	.zero		1


	//   ....[45]....
        /*0d9c*/ 	.word	0x0000dcf0
        /*0da0*/ 	.word	0x00000098
        /*0da4*/ 	.word	0x00000000
        /*0da8*/ 	.short	0x0101
        /*0daa*/ 	.byte	0x3f
	.zero		1


	//   ....[46]....
        /*0dac*/ 	.word	0x0000fd10
        /*0db0*/ 	.word	0x00000015
        /*0db4*/ 	.word	0x00028c50
        /*0db8*/ 	.short	0x010a
        /*0dba*/ 	.byte	0x3f
	.zero		1


	//   ....[47]....
        /*0dbc*/ 	.word	0x0000fd60
        /*0dc0*/ 	.word	0x00000015
        /*0dc4*/ 	.word	0x00028c50
        /*0dc8*/ 	.short	0x010a
        /*0dca*/ 	.byte	0x3f
	.zero		1


	//   ....[48]....
        /*0dcc*/ 	.word	0x00010080
        /*0dd0*/ 	.word	0x00000015
        /*0dd4*/ 	.word	0x00000000
        /*0dd8*/ 	.short	0x0101
        /*0dda*/ 	.byte	0x3f
	.zero		1


	//   ....[49]....
        /*0ddc*/ 	.word	0x00010490
        /*0de0*/ 	.word	0x0000000c
        /*0de4*/ 	.word	0x00028c30
        /*0de8*/ 	.short	0x010a
        /*0dea*/ 	.byte	0x3f
	.zero		1


	//   ....[50]....
        /*0dec*/ 	.word	0x00010500
        /*0df0*/ 	.word	0x0000000c
        /*0df4*/ 	.word	0x00028c30
        /*0df8*/ 	.short	0x010a
        /*0dfa*/ 	.byte	0x3f
	.zero		1


	//   ....[51]....
        /*0dfc*/ 	.word	0x000111d0
        /*0e00*/ 	.word	0x000000a0
        /*0e04*/ 	.word	0x00000000
        /*0e08*/ 	.short	0x0101
        /*0e0a*/ 	.byte	0x3f
	.zero		1


	//   ....[52]....
        /*0e0c*/ 	.word	0x00011ea0
        /*0e10*/ 	.word	0x0000000c
        /*0e14*/ 	.word	0x00028c50
        /*0e18*/ 	.short	0x010a
        /*0e1a*/ 	.byte	0x3f
	.zero		1


	//   ....[53]....
        /*0e1c*/ 	.word	0x00011ef0
        /*0e20*/ 	.word	0x0000000c
        /*0e24*/ 	.word	0x00028c50
        /*0e28*/ 	.short	0x010a
        /*0e2a*/ 	.byte	0x3f
	.zero		1


	//   ....[54]....
        /*0e2c*/ 	.word	0x000121f0
        /*0e30*/ 	.word	0x0000000c
        /*0e34*/ 	.word	0x00000000
        /*0e38*/ 	.short	0x0101
        /*0e3a*/ 	.byte	0x3f
	.zero		1


	//   ....[55]....
        /*0e3c*/ 	.word	0x00012340
        /*0e40*/ 	.word	0x00000015
        /*0e44*/ 	.word	0x00028c30
        /*0e48*/ 	.short	0x010a
        /*0e4a*/ 	.byte	0x3f
	.zero		1


	//   ....[56]....
        /*0e4c*/ 	.word	0x000123b0
        /*0e50*/ 	.word	0x00000015
        /*0e54*/ 	.word	0x00028c30
        /*0e58*/ 	.short	0x010a
        /*0e5a*/ 	.byte	0x3f
	.zero		1


	//   ....[57]....
        /*0e5c*/ 	.word	0x00012940
        /*0e60*/ 	.word	0x00000098
        /*0e64*/ 	.word	0x00000000
        /*0e68*/ 	.short	0x0101
        /*0e6a*/ 	.byte	0x3f
	.zero		1


	//   ....[58]....
        /*0e6c*/ 	.word	0x000147f0
        /*0e70*/ 	.word	0x00000015
        /*0e74*/ 	.word	0x00028c50
        /*0e78*/ 	.short	0x010a
        /*0e7a*/ 	.byte	0x3f
	.zero		1


	//   ....[59]....
        /*0e7c*/ 	.word	0x00014840
        /*0e80*/ 	.word	0x00000015
        /*0e84*/ 	.word	0x00028c50
        /*0e88*/ 	.short	0x010a
        /*0e8a*/ 	.byte	0x3f
	.zero		1


	//   ....[60]....
        /*0e8c*/ 	.word	0x00014b50
        /*0e90*/ 	.word	0x00000015
        /*0e94*/ 	.word	0x00000000
        /*0e98*/ 	.short	0x0101
        /*0e9a*/ 	.byte	0x3f
	.zero		1


	//   ....[61]....
        /*0e9c*/ 	.word	0x000173a0
        /*0ea0*/ 	.word	0x00000000
        /*0ea4*/ 	.word	0x00000000
        /*0ea8*/ 	.short	0x0101
        /*0eaa*/ 	.byte	0x3f
	.zero		1


	//   ....[62]....
        /*0eac*/ 	.word	0x0001a110
        /*0eb0*/ 	.word	0x00000017
        /*0eb4*/ 	.word	0x00028c20
        /*0eb8*/ 	.short	0x010a
        /*0eba*/ 	.byte	0x3f
	.zero		1


	//   ....[63]....
        /*0ebc*/ 	.word	0x0001a1a0
        /*0ec0*/ 	.word	0x0000000c
        /*0ec4*/ 	.word	0x00028ca0
        /*0ec8*/ 	.short	0x010a
        /*0eca*/ 	.byte	0x3f
	.zero		1


	//   ....[64]....
        /*0ecc*/ 	.word	0x0001a3f0
        /*0ed0*/ 	.word	0x0000000c
        /*0ed4*/ 	.word	0x00028cc0
        /*0ed8*/ 	.short	0x010a
        /*0eda*/ 	.byte	0x3f
	.zero		1


	//   ....[65]....
        /*0edc*/ 	.word	0x0001adc0
        /*0ee0*/ 	.word	0x0000000a
        /*0ee4*/ 	.word	0x00028ca0
        /*0ee8*/ 	.short	0x010a
        /*0eea*/ 	.byte	0x3f
	.zero		1


	//   ....[66]....
        /*0eec*/ 	.word	0x0001b000
        /*0ef0*/ 	.word	0x0000000a
        /*0ef4*/ 	.word	0x00028cc0
        /*0ef8*/ 	.short	0x010a
        /*0efa*/ 	.byte	0x3f
	.zero		1


	//   ....[67]....
        /*0efc*/ 	.word	0x0001ca20
        /*0f00*/ 	.word	0x0000001b
        /*0f04*/ 	.word	0x00028c40
        /*0f08*/ 	.short	0x010a
        /*0f0a*/ 	.byte	0x3f
	.zero		1


	//   ....[68]....
        /*0f0c*/ 	.word	0x0001ced0
        /*0f10*/ 	.word	0x0000001b
        /*0f14*/ 	.word	0x00028c30
        /*0f18*/ 	.short	0x0107
        /*0f1a*/ 	.byte	0x3f
	.zero		1


	//   ....[69]....
        /*0f1c*/ 	.word	0x0001cfa0
        /*0f20*/ 	.word	0x0000001b
        /*0f24*/ 	.word	0x00028c30
        /*0f28*/ 	.short	0x0101
        /*0f2a*/ 	.byte	0x3f
	.zero		1


	//   ....[70]....
        /*0f2c*/ 	.word	0x0001d890
        /*0f30*/ 	.word	0x00000017
        /*0f34*/ 	.word	0x00028c00
        /*0f38*/ 	.short	0x0107
        /*0f3a*/ 	.byte	0x3f
	.zero		1


	//   ....[71]....
        /*0f3c*/ 	.word	0x0001d980
        /*0f40*/ 	.word	0x00000017
        /*0f44*/ 	.word	0x00028c00
        /*0f48*/ 	.short	0x0101
        /*0f4a*/ 	.byte	0x3f
	.zero		1


	//   ....[72]....
        /*0f4c*/ 	.word	0x0001d9a0
        /*0f50*/ 	.word	0x00000017
        /*0f54*/ 	.word	0x00028c20
        /*0f58*/ 	.short	0x010a
        /*0f5a*/ 	.byte	0x3f
	.zero		1


	//   ....[73]....
        /*0f5c*/ 	.word	0x0001da30
        /*0f60*/ 	.word	0x0000001b
        /*0f64*/ 	.word	0x00028c60
        /*0f68*/ 	.short	0x010a
        /*0f6a*/ 	.byte	0x3f
	.zero		1


	//   ....[74]....
        /*0f6c*/ 	.word	0x0001e370
        /*0f70*/ 	.word	0x0000001b
        /*0f74*/ 	.word	0x00028c50
        /*0f78*/ 	.short	0x0107
        /*0f7a*/ 	.byte	0x3f
	.zero		1


	//   ....[75]....
        /*0f7c*/ 	.word	0x0001e440
        /*0f80*/ 	.word	0x0000001b
        /*0f84*/ 	.word	0x00028c50
        /*0f88*/ 	.short	0x0101
        /*0f8a*/ 	.byte	0x3f
	.zero		1


	//   ....[76]....
        /*0f8c*/ 	.word	0x0001e7d0
        /*0f90*/ 	.word	0x00000006
        /*0f94*/ 	.word	0x00028c40
        /*0f98*/ 	.short	0x010a
        /*0f9a*/ 	.byte	0x3f
	.zero		1


	//   ....[77]....
        /*0f9c*/ 	.word	0x0001eb10
        /*0fa0*/ 	.word	0x00000006
        /*0fa4*/ 	.word	0x00028c30
        /*0fa8*/ 	.short	0x0107
        /*0faa*/ 	.byte	0x3f
	.zero		1


	//   ....[78]....
        /*0fac*/ 	.word	0x0001ebd0
        /*0fb0*/ 	.word	0x00000006
        /*0fb4*/ 	.word	0x00028c30
        /*0fb8*/ 	.short	0x0101
        /*0fba*/ 	.byte	0x3f
	.zero		1


	//   ....[79]....
        /*0fbc*/ 	.word	0x0001ec00
        /*0fc0*/ 	.word	0x00000006
        /*0fc4*/ 	.word	0x00028c60
        /*0fc8*/ 	.short	0x010a
        /*0fca*/ 	.byte	0x3f
	.zero		1


	//   ....[80]....
        /*0fcc*/ 	.word	0x0001f2d0
        /*0fd0*/ 	.word	0x00000006
        /*0fd4*/ 	.word	0x00028c50
        /*0fd8*/ 	.short	0x0107
        /*0fda*/ 	.byte	0x3f
	.zero		1


	//   ....[81]....
        /*0fdc*/ 	.word	0x0001f390
        /*0fe0*/ 	.word	0x00000006
        /*0fe4*/ 	.word	0x00028c50
        /*0fe8*/ 	.short	0x0101
        /*0fea*/ 	.byte	0x3f
	.zero		1


	//   ....[82]....
        /*0fec*/ 	.word	0x00020200
        /*0ff0*/ 	.word	0x00000004
        /*0ff4*/ 	.word	0x00028c20
        /*0ff8*/ 	.short	0x010a
        /*0ffa*/ 	.byte	0x3f
	.zero		1


	//   ....[83]....
        /*0ffc*/ 	.word	0x00020370
        /*1000*/ 	.word	0x00000005
        /*1004*/ 	.word	0x00028c40
        /*1008*/ 	.short	0x010a
        /*100a*/ 	.byte	0x3f
	.zero		1


	//   ....[84]....
        /*100c*/ 	.word	0x00020410
        /*1010*/ 	.word	0x00000019
        /*1014*/ 	.word	0x00028c40
        /*1018*/ 	.short	0x010a
        /*101a*/ 	.byte	0x3f
	.zero		1


	//   ....[85]....
        /*101c*/ 	.word	0x00020450
        /*1020*/ 	.word	0x00000005
        /*1024*/ 	.word	0x00028c60
        /*1028*/ 	.short	0x010a
        /*102a*/ 	.byte	0x3f
	.zero		1


	//   ....[86]....
        /*102c*/ 	.word	0x00020490
        /*1030*/ 	.word	0x00000019
        /*1034*/ 	.word	0x00028c60
        /*1038*/ 	.short	0x010a
        /*103a*/ 	.byte	0x3f
	.zero		1


	//   ....[87]....
        /*103c*/ 	.word	0x000204f0
        /*1040*/ 	.word	0x0000003f
        /*1044*/ 	.word	0x00028c90
        /*1048*/ 	.short	0x010a
        /*104a*/ 	.byte	0x3f
	.zero		1


	//   ....[88]....
        /*104c*/ 	.word	0x00020660
        /*1050*/ 	.word	0x0000003f
        /*1054*/ 	.word	0x00028c90
        /*1058*/ 	.short	0x010a
        /*105a*/ 	.byte	0x3f
	.zero		1


	//   ....[89]....
        /*105c*/ 	.word	0x000207e0
        /*1060*/ 	.word	0x0000003f
        /*1064*/ 	.word	0x00028c90
        /*1068*/ 	.short	0x010a
        /*106a*/ 	.byte	0x3f
	.zero		1


	//   ....[90]....
        /*106c*/ 	.word	0x00020940
        /*1070*/ 	.word	0x0000003f
        /*1074*/ 	.word	0x00028cb0
        /*1078*/ 	.short	0x010a
        /*107a*/ 	.byte	0x3f
	.zero		1


	//   ....[91]....
        /*107c*/ 	.word	0x00020990
        /*1080*/ 	.word	0x00000003
        /*1084*/ 	.word	0x00028c50
        /*1088*/ 	.short	0x010a
        /*108a*/ 	.byte	0x3f
	.zero		1


	//   ....[92]....
        /*108c*/ 	.word	0x000209e0
        /*1090*/ 	.word	0x00000005
        /*1094*/ 	.word	0x00028c50
        /*1098*/ 	.short	0x010a
        /*109a*/ 	.byte	0x3f
	.zero		1


	//   ....[93]....
        /*109c*/ 	.word	0x00020db0
        /*10a0*/ 	.word	0x00000002
        /*10a4*/ 	.word	0x00028c00
        /*10a8*/ 	.short	0x010a
        /*10aa*/ 	.byte	0x3f
	.zero		1


	//   ....[94]....
        /*10ac*/ 	.word	0x000213b0
        /*10b0*/ 	.word	0x00000002
        /*10b4*/ 	.word	0x00028c00
        /*10b8*/ 	.short	0x010a
        /*10ba*/ 	.byte	0x3f
	.zero		1


	//   ....[95]....
        /*10bc*/ 	.word	0x00021400
        /*10c0*/ 	.word	0x0000000c
        /*10c4*/ 	.word	0x00028c30
        /*10c8*/ 	.short	0x010a
        /*10ca*/ 	.byte	0x3f
	.zero		1


	//   ....[96]....
        /*10cc*/ 	.word	0x00021450
        /*10d0*/ 	.word	0x0000000c
        /*10d4*/ 	.word	0x00028c50
        /*10d8*/ 	.short	0x010a
        /*10da*/ 	.byte	0x3f
	.zero		1


	//   ....[97]....
        /*10dc*/ 	.word	0x000214a0
        /*10e0*/ 	.word	0x00000015
        /*10e4*/ 	.word	0x00028c30
        /*10e8*/ 	.short	0x010a
        /*10ea*/ 	.byte	0x3f
	.zero		1


	//   ....[98]....
        /*10ec*/ 	.word	0x000214f0
        /*10f0*/ 	.word	0x00000015
        /*10f4*/ 	.word	0x00028c50
        /*10f8*/ 	.short	0x010a
        /*10fa*/ 	.byte	0x3f
	.zero		1


	//   ....[99]....
        /*10fc*/ 	.word	0x00021540
        /*1100*/ 	.word	0x0000000c
        /*1104*/ 	.word	0x00028c30
        /*1108*/ 	.short	0x010a
        /*110a*/ 	.byte	0x3f
	.zero		1


	//   ....[100]....
        /*110c*/ 	.word	0x00021590
        /*1110*/ 	.word	0x0000000c
        /*1114*/ 	.word	0x00028c50
        /*1118*/ 	.short	0x010a
        /*111a*/ 	.byte	0x3f
	.zero		1


	//   ....[101]....
        /*111c*/ 	.word	0x000215e0
        /*1120*/ 	.word	0x00000015
        /*1124*/ 	.word	0x00028c30
        /*1128*/ 	.short	0x010a
        /*112a*/ 	.byte	0x3f
	.zero		1


	//   ....[102]....
        /*112c*/ 	.word	0x00021630
        /*1130*/ 	.word	0x00000015
        /*1134*/ 	.word	0x00028c50
        /*1138*/ 	.short	0x010a
        /*113a*/ 	.byte	0x3f
	.zero		1


	//   ....[103]....
        /*113c*/ 	.word	0x000217d0
        /*1140*/ 	.word	0x00000017
        /*1144*/ 	.word	0x00028c20
        /*1148*/ 	.short	0x010a
        /*114a*/ 	.byte	0x3f
	.zero		1


	//   ....[104]....
        /*114c*/ 	.word	0x00021820
        /*1150*/ 	.word	0x0000000c
        /*1154*/ 	.word	0x00028ca0
        /*1158*/ 	.short	0x010a
        /*115a*/ 	.byte	0x3f
	.zero		1


	//   ....[105]....
        /*115c*/ 	.word	0x00021870
        /*1160*/ 	.word	0x0000000c
        /*1164*/ 	.word	0x00028cc0
        /*1168*/ 	.short	0x010a
        /*116a*/ 	.byte	0x3f
	.zero		1


	//   ....[106]....
        /*116c*/ 	.word	0x000218c0
        /*1170*/ 	.word	0x0000000a
        /*1174*/ 	.word	0x00028ca0
        /*1178*/ 	.short	0x010a
        /*117a*/ 	.byte	0x3f
	.zero		1


	//   ....[107]....
        /*117c*/ 	.word	0x00021910
        /*1180*/ 	.word	0x0000000a
        /*1184*/ 	.word	0x00028cc0
        /*1188*/ 	.short	0x010a
        /*118a*/ 	.byte	0x3f
	.zero		1


	//   ....[108]....
        /*118c*/ 	.word	0x00021a30
        /*1190*/ 	.word	0x0000001b
        /*1194*/ 	.word	0x00028c40
        /*1198*/ 	.short	0x010a
        /*119a*/ 	.byte	0x3f
	.zero		1


	//   ....[109]....
        /*119c*/ 	.word	0x000224d0
        /*11a0*/ 	.word	0x00000017
        /*11a4*/ 	.word	0x00028c20
        /*11a8*/ 	.short	0x010a
        /*11aa*/ 	.byte	0x3f
	.zero		1


	//   ....[110]....
        /*11ac*/ 	.word	0x00022520
        /*11b0*/ 	.word	0x0000001b
        /*11b4*/ 	.word	0x00028c60
        /*11b8*/ 	.short	0x010a
        /*11ba*/ 	.byte	0x3f
	.zero		1


	//   ....[111]....
        /*11bc*/ 	.word	0x00022e20
        /*11c0*/ 	.word	0x00000006
        /*11c4*/ 	.word	0x00028c40
        /*11c8*/ 	.short	0x010a
        /*11ca*/ 	.byte	0x3f
	.zero		1


	//   ....[112]....
        /*11cc*/ 	.word	0x000232e0
        /*11d0*/ 	.word	0x00000006
        /*11d4*/ 	.word	0x00028c60
        /*11d8*/ 	.short	0x010a
        /*11da*/ 	.byte	0x3f
	.zero		1


	//   ....[113]....
        /*11dc*/ 	.word	0x000243d0
        /*11e0*/ 	.word	0x00000004
        /*11e4*/ 	.word	0x00028c20
        /*11e8*/ 	.short	0x010a
        /*11ea*/ 	.byte	0x3f
	.zero		1


	//   ....[114]....
        /*11ec*/ 	.word	0x00024570
        /*11f0*/ 	.word	0x00000005
        /*11f4*/ 	.word	0x00028c40
        /*11f8*/ 	.short	0x010a
        /*11fa*/ 	.byte	0x3f
	.zero		1


	//   ....[115]....
        /*11fc*/ 	.word	0x000245c0
        /*1200*/ 	.word	0x00000019
        /*1204*/ 	.word	0x00028c40
        /*1208*/ 	.short	0x010a
        /*120a*/ 	.byte	0x3f
	.zero		1


	//   ....[116]....
        /*120c*/ 	.word	0x00024610
        /*1210*/ 	.word	0x00000005
        /*1214*/ 	.word	0x00028c60
        /*1218*/ 	.short	0x010a
        /*121a*/ 	.byte	0x3f
	.zero		1


	//----- nvinfo : EIATTR_NUM_MBARRIERS
	.align		4
.L_864:
        /*121c*/ 	.byte	0x03, 0x38
        /*121e*/ 	.short	0x0016


	//----- nvinfo : EIATTR_EXIT_INSTR_OFFSETS
	.align		4
        /*1220*/ 	.byte	0x04, 0x1c
        /*1222*/ 	.short	(.L_866 - .L_865)


	//   ....[0]....
.L_865:
        /*1224*/ 	.word	0x000204e0


	//----- nvinfo : EIATTR_MAX_THREADS
	.align		4
.L_866:
        /*1228*/ 	.byte	0x04, 0x05
        /*122a*/ 	.short	(.L_868 - .L_867)
.L_867:
        /*122c*/ 	.word	0x00000180
        /*1230*/ 	.word	0x00000001
        /*1234*/ 	.word	0x00000001


	//----- nvinfo : EIATTR_CRS_STACK_SIZE
	.align		4
.L_868:
        /*1238*/ 	.byte	0x04, 0x1e
        /*123a*/ 	.short	(.L_870 - .L_869)
.L_869:
        /*123c*/ 	.word	0x00000000


	//----- nvinfo : EIATTR_CBANK_PARAM_SIZE
	.align		4
.L_870:
        /*1240*/ 	.byte	0x03, 0x19
        /*1242*/ 	.short	0x0af0


	//----- nvinfo : EIATTR_PARAM_CBANK
	.align		4
        /*1244*/ 	.byte	0x04, 0x0a
        /*1246*/ 	.short	(.L_872 - .L_871)
	.align		4
.L_871:
        /*1248*/ 	.word	index@(.nv.constant0._ZN7cutlass13device_kernelIN5flash11enable_sm90INS1_16FlashAttnFwdSm90INS1_25CollectiveMainloopFwdSm90ILi2EN4cute5tupleIJNS5_1CILi1EEES8_S8_EEENS6_IJNS7_ILi64EEESA_SA_EEELi512ENS_10bfloat16_tEfNS_4arch4Sm90ELb0ELb1ELb1ELb1ELb1ELb1ELb0ELb0ELb0ELb1ELb0ELb0EEENS1_21CollectiveEpilogueFwdINS6_IJSA_NS7_ILi512EEESA_EEES9_SC_SE_Li256ELb1ELb1ELb0ELb0EEENS1_36VarlenDynamicPersistentTileSchedulerILi64ELi64ELi256ELi128ELb0ELb1ELb1ELb1ELb0ELb1EEEEEEEEEvNT_6ParamsE)
        /*124c*/ 	.short	0x0210
        /*124e*/ 	.short	0x0af0


	//----- nvinfo : EIATTR_SW_WAR
	.align		4
.L_872:
        /*1250*/ 	.byte	0x04, 0x36
        /*1252*/ 	.short	(.L_874 - .L_873)
.L_873:
        /*1254*/ 	.word	0x00000008
.L_874:


//--------------------- .nv.info._ZN7cutlass13device_kernelIN5flash11enable_sm90INS1_16FlashAttnFwdSm90INS1_25CollectiveMainloopFwdSm90ILi2EN4cute5tupleIJNS5_1CILi1EEES8_S8_EEENS6_IJNS7_ILi64EEESA_SA_EEELi512ENS_10bfloat16_tEfNS_4arch4Sm90ELb0ELb1ELb1ELb1ELb1ELb0ELb1ELb0ELb0ELb1ELb0ELb0EEENS1_21CollectiveEpilogueFwdINS6_IJSA_NS7_ILi512EEESA_EEES9_SC_SE_Li256ELb1ELb1ELb0ELb0EEENS1_36VarlenDynamicPersistentTileSchedulerILi64ELi64ELi256ELi128ELb0ELb1ELb1ELb1ELb0ELb1EEEEEEEEEvNT_6ParamsE --------------------------
	.section	.nv.info._ZN7cutlass13device_kernelIN5flash11enable_sm90INS1_16FlashAttnFwdSm90INS1_25CollectiveMainloopFwdSm90ILi2EN4cute5tupleIJNS5_1CILi1EEES8_S8_EEENS6_IJNS7_ILi64EEESA_SA_EEELi512ENS_10bfloat16_tEfNS_4arch4Sm90ELb0ELb1ELb1ELb1ELb1ELb0ELb1ELb0ELb0ELb1ELb0ELb0EEENS1_21CollectiveEpilogueFwdINS6_IJSA_NS7_ILi512EEESA_EEES9_SC_SE_Li256ELb1ELb1ELb0ELb0EEENS1_36VarlenDynamicPersistentTileSchedulerILi64ELi64ELi256ELi128ELb0ELb1ELb1ELb1ELb0ELb1EEEEEEEEEvNT_6ParamsE,"",@"SHT_CUDA_INFO"
	.sectionflags	@""
	.align	4


	//----- nvinfo : EIATTR_CUDA_API_VERSION
	.align		4
        /*0000*/ 	.byte	0x04, 0x37
        /*0002*/ 	.short	(.L_876 - .L_875)
.L_875:
        /*0004*/ 	.word	0x00000082


	//----- nvinfo : EIATTR_KPARAM_INFO
	.align		4
.L_876:
        /*0008*/ 	.byte	0x04, 0x17
        /*000a*/ 	.short	(.L_878 - .L_877)
.L_877:
        /*000c*/ 	.word	0x00000000
        /*0010*/ 	.short	0x0000
        /*0012*/ 	.short	0x0070
        /*0014*/ 	.byte	0x00, 0xf0, 0x01, 0x2e


	//----- nvinfo : EIATTR_SPARSE_MMA_MASK
	.align		4
.L_878:
        /*0018*/ 	.byte	0x03, 0x50
        /*001a*/ 	.short	0x0000


	//----- nvinfo : EIATTR_MAXREG_COUNT
	.align		4
        /*001c*/ 	.byte	0x03, 0x1b
        /*001e*/ 	.short	0x00a8


	//----- nvinfo : EIATTR_NUM_BARRIERS
	.align		4
        /*0020*/ 	.byte	0x02, 0x4c
        /*0022*/ 	.byte	0x10
	.zero		1


	//----- nvinfo : EIATTR_EXTERNS
	.align		4
        /*0024*/ 	.byte	0x04, 0x0f
        /*0026*/ 	.short	(.L_880 - .L_879)


	//   ....[0]....
	.align		4
.L_879:
        /*0028*/ 	.word	index@(__assertfail)


	//----- nvinfo : EIATTR_ANNOTATIONS
	.align		4
.L_880:
        /*002c*/ 	.byte	0x04, 0x55
        /*002e*/ 	.short	(.L_882 - .L_881)


	//   ....[0]....
.L_881:
        /* <DEDUP_REMOVED lines=19> */


	//----- nvinfo : EIATTR_MERCURY_ISA_VERSION
	.align		4
.L_882:
        /*0148*/ 	.byte	0x03, 0x5f
        /*014a*/ 	.short	0x0101


	//----- nvinfo : EIATTR_UNUSED_LOAD_BYTE_OFFSET
	.align		4
        /*014c*/ 	.byte	0x04, 0x44
        /*014e*/ 	.short	(.L_884 - .L_883)


	//   ....[0]....
.L_883:
        /*0150*/ 	.word	0x00000a70
        /*0154*/ 	.word	0x0000fff0


	//   ....[1]....
        /*0158*/ 	.word	0x000222e0
        /*015c*/ 	.word	0x0000fff0


	//----- nvinfo : EIATTR_INT_WARP_WIDE_INSTR_OFFSETS
	.align		4
.L_884:
        /*0160*/ 	.byte	0x04, 0x31
        /*0162*/ 	.short	(.L_886 - .L_885)


	//   ....[0]....
.L_885:
        /*0164*/ 	.word	0x000000c0


	//   ....[1]....
        /*0168*/ 	.word	0x000000d0


	//   ....[2]....
        /*016c*/ 	.word	0x000000e0


	//   ....[3]....
        /*0170*/ 	.word	0x00000180


	//   ....[4]....
        /*0174*/ 	.word	0x00026ad0


	//   ....[5]....
        /*0178*/ 	.word	0x00026b60


	//   ....[6]....
        /*017c*/ 	.word	0x0002ae30


	//   ....[7]....
        /*0180*/ 	.word	0x0002aec0


	//----- nvinfo : EIATTR_COOP_GROUP_MASK_REGIDS
	.align		4
.L_886:
        /*0184*/ 	.byte	0x04, 0x29
        /*0186*/ 	.short	(.L_888 - .L_887)


	//   ....[0]....
.L_887:
        /*0188*/ 	.word	0xffffffff


	//   ....[1]....
        /*018c*/ 	.word	0xffffffff


	//   ....[2]....
        /*0190*/ 	.word	0xffffffff


	//   ....[3]....
        /*0194*/ 	.word	0xffffffff


	//   ....[4]....
        /*0198*/ 	.word	0xffffffff


	//   ....[5]....
        /*019c*/ 	.word	0xffffffff


	//   ....[6]....
        /*01a0*/ 	.word	0xffffffff


	//   ....[7]....
        /*01a4*/ 	.word	0xffffffff


	//   ....[8]....
        /*01a8*/ 	.word	0xffffffff


	//   ....[9]....
        /*01ac*/ 	.word	0xffffffff


	//   ....[10]....
        /*01b0*/ 	.word	0xffffffff


	//   ....[11]....
        /*01b4*/ 	.word	0xffffffff


	//   ....[12]....
        /*01b8*/ 	.word	0xffffffff


	//   ....[13]....
        /*01bc*/ 	.word	0xffffffff


	//   ....[14]....
        /*01c0*/ 	.word	0xffffffff


	//   ....[15]....
        /*01c4*/ 	.word	0xffffffff


	//   ....[16]....
        /*01c8*/ 	.word	0xffffffff


	//   ....[17]....
        /*01cc*/ 	.word	0xffffffff


	//   ....[18]....
        /*01d0*/ 	.word	0xffffffff


	//   ....[19]....
        /*01d4*/ 	.word	0xffffffff


	//   ....[20]....
        /*01d8*/ 	.word	0xffffffff


	//   ....[21]....
        /*01dc*/ 	.word	0xffffffff


	//   ....[22]....
        /*01e0*/ 	.word	0xffffffff


	//   ....[23]....
        /*01e4*/ 	.word	0xffffffff


	//   ....[24]....
        /*01e8*/ 	.word	0xffffffff


	//   ....[25]....
        /*01ec*/ 	.word	0xffffffff


	//   ....[26]....
        /*01f0*/ 	.word	0xffffffff


	//   ....[27]....
        /*01f4*/ 	.word	0xffffffff


	//   ....[28]....
        /*01f8*/ 	.word	0xffffffff


	//   ....[29]....
        /*01fc*/ 	.word	0xffffffff


	//   ....[30]....
        /*0200*/ 	.word	0xffffffff


	//   ....[31]....
        /*0204*/ 	.word	0xffffffff


	//   ....[32]....
        /*0208*/ 	.word	0xffffffff


	//   ....[33]....
        /*020c*/ 	.word	0xffffffff


	//   ....[34]....
        /*0210*/ 	.word	0xffffffff


	//   ....[35]....
        /*0214*/ 	.word	0xffffffff


	//   ....[36]....
        /*0218*/ 	.word	0xffffffff


	//   ....[37]....
        /*021c*/ 	.word	0xffffffff


	//   ....[38]....
        /*0220*/ 	.word	0xffffffff


	//   ....[39]....
        /*0224*/ 	.word	0xffffffff


	//   ....[40]....
        /*0228*/ 	.word	0xffffffff


	//   ....[41]....
        /*022c*/ 	.word	0xffffffff


	//   ....[42]....
        /*0230*/ 	.word	0xffffffff


	//   ....[43]....
        /*0234*/ 	.word	0xffffffff


	//   ....[44]....
        /*0238*/ 	.word	0xffffffff


	//   ....[45]....
        /*023c*/ 	.word	0xffffffff


	//   ....[46]....
        /*0240*/ 	.word	0xffffffff


	//   ....[47]....
        /*0244*/ 	.word	0xffffffff


	//   ....[48]....
        /*0248*/ 	.word	0xffffffff


	//   ....[49]....
        /*024c*/ 	.word	0xffffffff


	//   ....[50]....
        /*0250*/ 	.word	0xffffffff


	//   ....[51]....
        /*0254*/ 	.word	0xffffffff


	//   ....[52]....
        /*0258*/ 	.word	0xffffffff


	//   ....[53]....
        /*025c*/ 	.word	0xffffffff


	//   ....[54]....
        /*0260*/ 	.word	0xffffffff


	//   ....[55]....
        /*0264*/ 	.word	0xffffffff


	//   ....[56]....
        /*0268*/ 	.word	0xffffffff


	//   ....[57]....
        /*026c*/ 	.word	0xffffffff


	//   ....[58]....
        /*0270*/ 	.word	0xffffffff


	//   ....[59]....
        /*0274*/ 	.word	0xffffffff


	//   ....[60]....
        /*0278*/ 	.word	0xffffffff


	//   ....[61]....
        /*027c*/ 	.word	0xffffffff


	//   ....[62]....
        /*0280*/ 	.word	0xffffffff


	//   ....[63]....
        /*0284*/ 	.word	0xffffffff


	//   ....[64]....
        /*0288*/ 	.word	0xffffffff


	//   ....[65]....
        /*028c*/ 	.word	0xffffffff


	//   ....[66]....
        /*0290*/ 	.word	0xffffffff


	//   ....[67]....
        /*0294*/ 	.word	0xffffffff


	//   ....[68]....
        /*0298*/ 	.word	0xffffffff


	//   ....[69]....
        /*029c*/ 	.word	0xffffffff


	//   ....[70]....
        /*02a0*/ 	.word	0xffffffff


	//   ....[71]....
        /*02a4*/ 	.word	0xffffffff


	//   ....[72]....
        /*02a8*/ 	.word	0xffffffff


	//   ....[73]....
        /*02ac*/ 	.word	0xffffffff


	//   ....[74]....
        /*02b0*/ 	.word	0xffffffff


	//   ....[75]....
        /*02b4*/ 	.word	0xffffffff


	//   ....[76]....
        /*02b8*/ 	.word	0xffffffff


	//   ....[77]....
        /*02bc*/ 	.word	0xffffffff


	//   ....[78]....
        /*02c0*/ 	.word	0xffffffff


	//   ....[79]....
        /*02c4*/ 	.word	0xffffffff


	//   ....[80]....
        /*02c8*/ 	.word	0xffffffff


	//   ....[81]....
        /*02cc*/ 	.word	0xffffffff


	//   ....[82]....
        /*02d0*/ 	.word	0xffffffff


	//   ....[83]....
        /*02d4*/ 	.word	0xffffffff


	//   ....[84]....
        /*02d8*/ 	.word	0xffffffff


	//   ....[85]....
        /*02dc*/ 	.word	0xffffffff


	//   ....[86]....
        /*02e0*/ 	.word	0xffffffff


	//   ....[87]....
        /*02e4*/ 	.word	0xffffffff


	//   ....[88]....
        /*02e8*/ 	.word	0xffffffff


	//   ....[89]....
        /*02ec*/ 	.word	0xffffffff


	//   ....[90]....
        /*02f0*/ 	.word	0xffffffff


	//   ....[91]....
        /*02f4*/ 	.word	0xffffffff


	//   ....[92]....
        /*02f8*/ 	.word	0xffffffff


	//   ....[93]....
        /*02fc*/ 	.word	0xffffffff


	//   ....[94]....
        /*0300*/ 	.word	0xffffffff


	//   ....[95]....
        /*0304*/ 	.word	0xffffffff


	//   ....[96]....
        /*0308*/ 	.word	0xffffffff


	//   ....[97]....
        /*030c*/ 	.word	0xffffffff


	//   ....[98]....
        /*0310*/ 	.word	0xffffffff


	//   ....[99]....
        /*0314*/ 	.word	0xffffffff


	//   ....[100]....
        /*0318*/ 	.word	0xffffffff


	//   ....[101]....
        /*031c*/ 	.word	0xffffffff


	//   ....[102]....
        /*0320*/ 	.word	0xffffffff


	//   ....[103]....
        /*0324*/ 	.word	0xffffffff


	//   ....[104]....
        /*0328*/ 	.word	0xffffffff


	//   ....[105]....
        /*032c*/ 	.word	0xffffffff


	//   ....[106]....
        /*0330*/ 	.word	0xffffffff


	//   ....[107]....
        /*0334*/ 	.word	0xffffffff


	//   ....[108]....
        /*0338*/ 	.word	0xffffffff


	//   ....[109]....
        /*033c*/ 	.word	0xffffffff


	//   ....[110]....
        /*0340*/ 	.word	0xffffffff


	//   ....[111]....
        /*0344*/ 	.word	0xffffffff


	//   ....[112]....
        /*0348*/ 	.word	0xffffffff


	//   ....[113]....
        /*034c*/ 	.word	0xffffffff


	//   ....[114]....
        /*0350*/ 	.word	0xffffffff


	//   ....[115]....
        /*0354*/ 	.word	0xffffffff


	//   ....[116]....
        /*0358*/ 	.word	0xffffffff


	//   ....[117]....
        /*035c*/ 	.word	0xffffffff


	//   ....[118]....
        /*0360*/ 	.word	0xffffffff


	//   ....[119]....
        /*0364*/ 	.word	0xffffffff


	//   ....[120]....
        /*0368*/ 	.word	0xffffffff


	//   ....[121]....
        /*036c*/ 	.word	0xffffffff


	//   ....[122]....
        /*0370*/ 	.word	0xffffffff


	//   ....[123]....
        /*0374*/ 	.word	0xffffffff


	//   ....[124]....
        /*0378*/ 	.word	0xffffffff


	//   ....[125]....
        /*037c*/ 	.word	0xffffffff


	//   ....[126]....
        /*0380*/ 	.word	0xffffffff


	//   ....[127]....
        /*0384*/ 	.word	0xffffffff


	//   ....[128]....
        /*0388*/ 	.word	0xffffffff


	//   ....[129]....
        /*038c*/ 	.word	0x0500000f


	//   ....[130]....
        /*0390*/ 	.word	0x0500000f


	//   ....[131]....
        /*0394*/ 	.word	0x0500000f


	//   ....[132]....
        /*0398*/ 	.word	0x0500000f


	//   ....[133]....
        /*039c*/ 	.word	0x0500000f


	//   ....[134]....
        /*03a0*/ 	.word	0x0500000f


	//   ....[135]....
        /*03a4*/ 	.word	0x0500000f


	//   ....[136]....
        /*03a8*/ 	.word	0x0500000f


	//   ....[137]....
        /*03ac*/ 	.word	0x0500000f


	//   ....[138]....
        /*03b0*/ 	.word	0x0500000f


	//   ....[139]....
        /*03b4*/ 	.word	0x0500000f


	//   ....[140]....
        /*03b8*/ 	.word	0x0500000f


	//   ....[141]....
        /*03bc*/ 	.word	0x0500000f


	//   ....[142]....
        /*03c0*/ 	.word	0x0500000f


	//   ....[143]....
        /*03c4*/ 	.word	0x0500000f


	//   ....[144]....
        /*03c8*/ 	.word	0x0500000f


	//   ....[145]....
        /*03cc*/ 	.word	0x0500000f


	//   ....[146]....
        /*03d0*/ 	.word	0x0500000f


	//   ....[147]....
        /*03d4*/ 	.word	0x0500000f


	//   ....[148]....
        /*03d8*/ 	.word	0x0500000f


	//   ....[149]....
        /*03dc*/ 	.word	0x0500000f


	//   ....[150]....
        /*03e0*/ 	.word	0x0500000f


	//   ....[151]....
        /*03e4*/ 	.word	0x0500000f


	//   ....[152]....
        /*03e8*/ 	.word	0x0500000f


	//   ....[153]....
        /*03ec*/ 	.word	0x0500000f


	//   ....[154]....
        /*03f0*/ 	.word	0x0500000f


	//   ....[155]....
        /*03f4*/ 	.word	0x0500000f


	//   ....[156]....
        /*03f8*/ 	.word	0x0500000f


	//   ....[157]....
        /*03fc*/ 	.word	0x0500000f


	//   ....[158]....
        /*0400*/ 	.word	0x0500000f


	//   ....[159]....
        /*0404*/ 	.word	0x0500000f


	//   ....[160]....
        /*0408*/ 	.word	0x0500000f


	//   ....[161]....
        /*040c*/ 	.word	0x0500000f


	//   ....[162]....
        /*0410*/ 	.word	0x0500000f


	//   ....[163]....
        /*0414*/ 	.word	0x0500000f


	//   ....[164]....
        /*0418*/ 	.word	0x0500000f


	//   ....[165]....
        /*041c*/ 	.word	0x0500000f


	//   ....[166]....
        /*0420*/ 	.word	0x0500000f


	//   ....[167]....
        /*0424*/ 	.word	0x0500000f


	//   ....[168]....
        /*0428*/ 	.word	0x0500000f


	//   ....[169]....
        /*042c*/ 	.word	0x0500000f


	//   ....[170]....
        /*0430*/ 	.word	0x0500000f


	//   ....[171]....
        /*0434*/ 	.word	0x0500000f


	//   ....[172]....
        /*0438*/ 	.word	0x0500000f


	//   ....[173]....
        /*043c*/ 	.word	0x0500000f


	//   ....[174]....
        /*0440*/ 	.word	0x0500000f


	//   ....[175]....
        /*0444*/ 	.word	0x0500000f


	//   ....[176]....
        /*0448*/ 	.word	0x0500000f


	//   ....[177]....
        /*044c*/ 	.word	0x0500000f


	//   ....[178]....
        /*0450*/ 	.word	0x0500000f


	//   ....[179]....
        /*0454*/ 	.word	0x0500000f


	//   ....[180]....
        /*0458*/ 	.word	0x0500000f


	//   ....[181]....
        /*045c*/ 	.word	0x0500000f


	//   ....[182]....
        /*0460*/ 	.word	0x0500000f


	//   ....[183]....
        /*0464*/ 	.word	0x0500000f


	//   ....[184]....
        /*0468*/ 	.word	0x0500000f


	//   ....[185]....
        /*046c*/ 	.word	0x0500000f


	//   ....[186]....
        /*0470*/ 	.word	0x0500000f


	//   ....[187]....
        /*0474*/ 	.word	0x0500000f


	//   ....[188]....
        /*0478*/ 	.word	0x0500000f


	//   ....[189]....
        /*047c*/ 	.word	0x0500000f


	//   ....[190]....
        /*0480*/ 	.word	0x0500000f


	//   ....[191]....
        /*0484*/ 	.word	0x0500000f


	//   ....[192]....
        /*0488*/ 	.word	0x0500000f


	//   ....[193]....
        /*048c*/ 	.word	0x0500000f


	//   ....[194]....
        /*0490*/ 	.word	0x0500000f


	//   ....[195]....
        /*0494*/ 	.word	0x0500000f


	//   ....[196]....
        /*0498*/ 	.word	0xffffffff


	//   ....[197]....
        /*049c*/ 	.word	0xffffffff


	//   ....[198]....
        /*04a0*/ 	.word	0xffffffff


	//   ....[199]....
        /*04a4*/ 	.word	0xffffffff


	//   ....[200]....
        /*04a8*/ 	.word	0xffffffff


	//   ....[201]....
        /*04ac*/ 	.word	0xffffffff


	//   ....[202]....
        /*04b0*/ 	.word	0xffffffff


	//   ....[203]....
        /*04b4*/ 	.word	0xffffffff


	//----- nvinfo : EIATTR_COOP_GROUP_INSTR_OFFSETS
	.align		4
.L_888:
        /*04b8*/ 	.byte	0x04, 0x28
        /*04ba*/ 	.short	(.L_890 - .L_889)


	//   ....[0]....
.L_889:
        /*04bc*/ 	.word	0x00000080


	//   ....[1]....
        /*04c0*/ 	.word	0x00000090


	//   ....[2]....
        /*04c4*/ 	.word	0x000002b0


	//   ....[3]....
        /*04c8*/ 	.word	0x00000410


	//   ....[4]....
        /*04cc*/ 	.word	0x00000530


	//   ....[5]....
        /*04d0*/ 	.word	0x00000690


	//   ....[6]....
        /*04d4*/ 	.word	0x00002320


	//   ....[7]....
        /*04d8*/ 	.word	0x00009d50


	//   ....[8]....
        /*04dc*/ 	.word	0x0000be40


	//   ....[9]....
        /*04e0*/ 	.word	0x0000d120


	//   ....[10]....
        /*04e4*/ 	.word	0x0000d6a0


	//   ....[11]....
        /*04e8*/ 	.word	0x0000e3e0


	//   ....[12]....
        /*04ec*/ 	.word	0x0000e4d0


	//   ....[13]....
        /*04f0*/ 	.word	0x0000e920


	//   ....[14]....
        /*04f4*/ 	.word	0x0000e9f0


	//   ....[15]....
        /*04f8*/ 	.word	0x00011540


	//   ....[16]....
        /*04fc*/ 	.word	0x00012ea0


	//   ....[17]....
        /*0500*/ 	.word	0x00014540


	//   ....[18]....
        /*0504*/ 	.word	0x00014580


	//   ....[19]....
        /*0508*/ 	.word	0x000145c0


	//   ....[20]....
        /*050c*/ 	.word	0x000145e0


	//   ....[21]....
        /*0510*/ 	.word	0x00018c60


	//   ....[22]....
        /*0514*/ 	.word	0x0001a040


	//   ....[23]....
        /*0518*/ 	.word	0x0001b360


	//   ....[24]....
        /*051c*/ 	.word	0x0001b8d0


	//   ....[25]....
        /*0520*/ 	.word	0x0001c4c0


	//   ....[26]....
        /*0524*/ 	.word	0x0001c510


	//   ....[27]....
        /*0528*/ 	.word	0x0001c550


	//   ....[28]....
        /*052c*/ 	.word	0x0001c570


	//   ....[29]....
        /*0530*/ 	.word	0x00020c70


	//   ....[30]....
        /*0534*/ 	.word	0x00020e20


	//   ....[31]....
        /*0538*/ 	.word	0x00020e40


	//   ....[32]....
        /*053c*/ 	.word	0x00020e80


	//   ....[33]....
        /*0540*/ 	.word	0x00020ea0


	//   ....[34]....
        /*0544*/ 	.word	0x00023400


	//   ....[35]....
        /*0548*/ 	.word	0x00023a60


	//   ....[36]....
        /*054c*/ 	.word	0x00023a80


	//   ....[37]....
        /*0550*/ 	.word	0x00023ab0


	//   ....[38]....
        /*0554*/ 	.word	0x00023ac0


	//   ....[39]....
        /*0558*/ 	.word	0x00024160


	//   ....[40]....
        /*055c*/ 	.word	0x00024170


	//   ....[41]....
        /*0560*/ 	.word	0x000243a0


	//   ....[42]....
        /*0564*/ 	.word	0x000243c0


	//   ....[43]....
        /*0568*/ 	.word	0x00024f80


	//   ....[44]....
        /*056c*/ 	.word	0x00024fc0


	//   ....[45]....
        /*0570*/ 	.word	0x00025200


	//   ....[46]....
        /*0574*/ 	.word	0x00025220


	//   ....[47]....
        /*0578*/ 	.word	0x000254d0


	//   ....[48]....
        /*057c*/ 	.word	0x000256a0


	//   ....[49]....
        /*0580*/ 	.word	0x000256d0


	//   ....[50]....
        /*0584*/ 	.word	0x00025700


	//   ....[51]....
        /*0588*/ 	.word	0x00025730


	//   ....[52]....
        /*058c*/ 	.word	0x00025760


	//   ....[53]....
        /*0590*/ 	.word	0x00025790


	//   ....[54]....
        /*0594*/ 	.word	0x000258e0


	//   ....[55]....
        /*0598*/ 	.word	0x00025910


	//   ....[56]....
        /*059c*/ 	.word	0x00025940


	//   ....[57]....
        /*05a0*/ 	.word	0x00025970


	//   ....[58]....
        /*05a4*/ 	.word	0x000259a0


	//   ....[59]....
        /*05a8*/ 	.word	0x000259d0


	//   ....[60]....
        /*05ac*/ 	.word	0x00025a60


	//   ....[61]....
        /*05b0*/ 	.word	0x00025ac0


	//   ....[62]....
        /*05b4*/ 	.word	0x00025b50


	//   ....[63]....
        /*05b8*/ 	.word	0x000278c0


	//   ....[64]....
        /*05bc*/ 	.word	0x000278e0


	//   ....[65]....
        /*05c0*/ 	.word	0x00027970


	//   ....[66]....
        /*05c4*/ 	.word	0x00027990


	//   ....[67]....
        /*05c8*/ 	.word	0x00027a10


	//   ....[68]....
        /*05cc*/ 	.word	0x00027a30


	//   ....[69]....
        /*05d0*/ 	.word	0x00027a40


	//   ....[70]....
        /*05d4*/ 	.word	0x00027a50


	//   ....[71]....
        /*05d8*/ 	.word	0x000281f0


	//   ....[72]....
        /*05dc*/ 	.word	0x00028230


	//   ....[73]....
        /*05e0*/ 	.word	0x000282e0


	//   ....[74]....
        /*05e4*/ 	.word	0x000282f0


	//   ....[75]....
        /*05e8*/ 	.word	0x00028380


	//   ....[76]....
        /*05ec*/ 	.word	0x00028390


	//   ....[77]....
        /*05f0*/ 	.word	0x000283b0


	//   ....[78]....
        /*05f4*/ 	.word	0x000283f0


	//   ....[79]....
        /*05f8*/ 	.word	0x00028c70


	//   ....[80]....
        /*05fc*/ 	.word	0x00028c90


	//   ....[81]....
        /*0600*/ 	.word	0x00028e30


	//   ....[82]....
        /*0604*/ 	.word	0x00028e60


	//   ....[83]....
        /*0608*/ 	.word	0x00028f70


	//   ....[84]....
        /*060c*/ 	.word	0x00028f80


	//   ....[85]....
        /*0610*/ 	.word	0x00028fb0


	//   ....[86]....
        /*0614*/ 	.word	0x00028fc0


	//   ....[87]....
        /*0618*/ 	.word	0x000295f0


	//   ....[88]....
        /*061c*/ 	.word	0x00029650


	//   ....[89]....
        /*0620*/ 	.word	0x00029810


	//   ....[90]....
        /*0624*/ 	.word	0x00029850


	//   ....[91]....
        /*0628*/ 	.word	0x00029860


	//   ....[92]....
        /*062c*/ 	.word	0x00029870


	//   ....[93]....
        /*0630*/ 	.word	0x000299c0


	//   ....[94]....
        /*0634*/ 	.word	0x00029b10


	//   ....[95]....
        /*0638*/ 	.word	0x0002a340


	//   ....[96]....
        /*063c*/ 	.word	0x0002a360


	//   ....[97]....
        /*0640*/ 	.word	0x0002a3b0


	//   ....[98]....
        /*0644*/ 	.word	0x0002a3c0


	//   ....[99]....
        /*0648*/ 	.word	0x0002a400


	//   ....[100]....
        /*064c*/ 	.word	0x0002a410


	//   ....[101]....
        /*0650*/ 	.word	0x0002a420


	//   ....[102]....
        /*0654*/ 	.word	0x0002a460


	//   ....[103]....
        /*0658*/ 	.word	0x0002a780


	//   ....[104]....
        /*065c*/ 	.word	0x0002a7c0


	//   ....[105]....
        /*0660*/ 	.word	0x0002a7e0


	//   ....[106]....
        /*0664*/ 	.word	0x0002a800


	//   ....[107]....
        /*0668*/ 	.word	0x0002a830


	//   ....[108]....
        /*066c*/ 	.word	0x0002a850


	//   ....[109]....
        /*0670*/ 	.word	0x0002a950


	//   ....[110]....
        /*0674*/ 	.word	0x0002aaa0


	//   ....[111]....
        /*0678*/ 	.word	0x0002b0a0


	//   ....[112]....
        /*067c*/ 	.word	0x0002b0f0


	//   ....[113]....
        /*0680*/ 	.word	0x0002b120


	//   ....[114]....
        /*0684*/ 	.word	0x0002b150


	//   ....[115]....
        /*0688*/ 	.word	0x0002b160


	//   ....[116]....
        /*068c*/ 	.word	0x0002b190


	//   ....[117]....
        /*0690*/ 	.word	0x0002b1c0


	//   ....[118]....
        /*0694*/ 	.word	0x0002b1f0


	//   ....[119]....
        /*0698*/ 	.word	0x0002b370


	//   ....[120]....
        /*069c*/ 	.word	0x0002b3a0


	//   ....[121]....
        /*06a0*/ 	.word	0x0002b3d0


	//   ....[122]....
        /*06a4*/ 	.word	0x0002b400


	//   ....[123]....
        /*06a8*/ 	.word	0x0002b430


	//   ....[124]....
        /*06ac*/ 	.word	0x0002b460


	//   ....[125]....
        /*06b0*/ 	.word	0x0002b520


	//   ....[126]....
        /*06b4*/ 	.word	0x0002b540


	//   ....[127]....
        /*06b8*/ 	.word	0x0002b5b0


	//   ....[128]....
        /*06bc*/ 	.word	0x0002bc50


	//   ....[129]....
        /*06c0*/ 	.word	0x0002c1f0


	//   ....[130]....
        /*06c4*/ 	.word	0x0002c2e0


	//   ....[131]....
        /*06c8*/ 	.word	0x0002c380


	//   ....[132]....
        /*06cc*/ 	.word	0x0002c3e0


	//   ....[133]....
        /*06d0*/ 	.word	0x0002c4d0


	//   ....[134]....
        /*06d4*/ 	.word	0x0002c540


	//   ....[135]....
        /*06d8*/ 	.word	0x0002c630


	//   ....[136]....
        /*06dc*/ 	.word	0x0002c6a0


	//   ....[137]....
        /*06e0*/ 	.word	0x0002c740


	//   ....[138]....
        /*06e4*/ 	.word	0x0002c840


	//   ....[139]....
        /*06e8*/ 	.word	0x0002c8d0


	//   ....[140]....
        /*06ec*/ 	.word	0x0002c930


	//   ....[141]....
        /*06f0*/ 	.word	0x0002ca00


	//   ....[142]....
        /*06f4*/ 	.word	0x0002ca80


	//   ....[143]....
        /*06f8*/ 	.word	0x0002cb60


	//   ....[144]....
        /*06fc*/ 	.word	0x0002cbd0


	//   ....[145]....
        /*0700*/ 	.word	0x0002cc90


	//   ....[146]....
        /*0704*/ 	.word	0x0002cfa0


	//   ....[147]....
        /*0708*/ 	.word	0x0002d060


	//   ....[148]....
        /*070c*/ 	.word	0x0002d2d0


	//   ....[149]....
        /*0710*/ 	.word	0x0002d320


	//   ....[150]....
        /*0714*/ 	.word	0x0002d530


	//   ....[151]....
        /*0718*/ 	.word	0x0002d580


	//   ....[152]....
        /*071c*/ 	.word	0x0002d730


	//   ....[153]....
        /*0720*/ 	.word	0x0002d780


	//   ....[154]....
        /*0724*/ 	.word	0x0002d8c0


	//   ....[155]....
        /*0728*/ 	.word	0x0002d9c0


	//   ....[156]....
        /*072c*/ 	.word	0x0002dc30


	//   ....[157]....
        /*0730*/ 	.word	0x0002dc80


	//   ....[158]....
        /*0734*/ 	.word	0x0002de50


	//   ....[159]....
        /*0738*/ 	.word	0x0002dea0


	//   ....[160]....
        /*073c*/ 	.word	0x0002e070


	//   ....[161]....
        /*0740*/ 	.word	0x0002e0c0


	//   ....[162]....
        /*0744*/ 	.word	0x0002e1b0


	//   ....[163]....
        /*0748*/ 	.word	0x0002e250


	//   ....[164]....
        /*074c*/ 	.word	0x0002e2b0


	//   ....[165]....
        /*0750*/ 	.word	0x0002e360


	//   ....[166]....
        /*0754*/ 	.word	0x0002e3c0


	//   ....[167]....
        /*0758*/ 	.word	0x0002e470


	//   ....[168]....
        /*075c*/ 	.word	0x0002e4d0


	//   ....[169]....
        /*0760*/ 	.word	0x0002e580


	//   ....[170]....
        /*0764*/ 	.word	0x0002e670


	//   ....[171]....
        /*0768*/ 	.word	0x0002e750


	//   ....[172]....
        /*076c*/ 	.word	0x0002e860


	//   ....[173]....
        /*0770*/ 	.word	0x0002e960


	//   ....[174]....
        /*0774*/ 	.word	0x0002ea90


	//   ....[175]....
        /*0778*/ 	.word	0x0002eb70


	//   ....[176]....
        /*077c*/ 	.word	0x0002ec70


	//   ....[177]....
        /*0780*/ 	.word	0x0002ed50


	//   ....[178]....
        /*0784*/ 	.word	0x0002ede0


	//   ....[179]....
        /*0788*/ 	.word	0x0002ee80


	//   ....[180]....
        /*078c*/ 	.word	0x0002efa0


	//   ....[181]....
        /*0790*/ 	.word	0x0002f010


	//   ....[182]....
        /*0794*/ 	.word	0x0002f080


	//   ....[183]....
        /*0798*/ 	.word	0x0002f0f0


	//   ....[184]....
        /*079c*/ 	.word	0x0002f160


	//   ....[185]....
        /*07a0*/ 	.word	0x0002f1e0


	//   ....[186]....
        /*07a4*/ 	.word	0x0002f270


	//   ....[187]....
        /*07a8*/ 	.word	0x0002f300


	//   ....[188]....
        /*07ac*/ 	.word	0x0002f370


	//   ....[189]....
        /*07b0*/ 	.word	0x0002f3e0


	//   ....[190]....
        /*07b4*/ 	.word	0x0002f450


	//   ....[191]....
        /*07b8*/ 	.word	0x0002f4d0


	//   ....[192]....
        /*07bc*/ 	.word	0x0002f540


	//   ....[193]....
        /*07c0*/ 	.word	0x0002f5e0


	//   ....[194]....
        /*07c4*/ 	.word	0x0002f670


	//   ....[195]....
        /*07c8*/ 	.word	0x0002f790


	//   ....[196]....
        /*07cc*/ 	.word	0x00031790


	//   ....[197]....
        /*07d0*/ 	.word	0x00032f50


	//   ....[198]....
        /*07d4*/ 	.word	0x00033570


	//   ....[199]....
        /*07d8*/ 	.word	0x000342b0


	//   ....[200]....
        /*07dc*/ 	.word	0x000342f0


	//   ....[201]....
        /*07e0*/ 	.word	0x00034360


	//   ....[202]....
        /*07e4*/ 	.word	0x00034380


	//   ....[203]....
        /*07e8*/ 	.word	0x00041480


	//----- nvinfo : EIATTR_REG_RECONFIG
	.align		4
.L_890:
        /*07ec*/ 	.byte	0x01, 0x54
	.zero		2


	//----- nvinfo : EIATTR_SYSCALL_OFFSETS
	.align		4
        /*07f0*/ 	.byte	0x04, 0x46
        /*07f2*/ 	.short	(.L_892 - .L_891)


	//   ....[0]....
.L_891:
        /*07f4*/ 	.word	0x0000a300


	//   ....[1]....
        /*07f8*/ 	.word	0x00026cc0


	//   ....[2]....
        /*07fc*/ 	.word	0x00026e10


	//   ....[3]....
        /*0800*/ 	.word	0x00026f00


	//   ....[4]....
        /*0804*/ 	.word	0x00027df0


	//   ....[5]....
        /*0808*/ 	.word	0x00028680


	//----- nvinfo : EIATTR_MBARRIER_INSTR_OFFSETS
	.align		4
.L_892:
        /*080c*/ 	.byte	0x04, 0x39
        /*080e*/ 	.short	(.L_894 - .L_893)


	//   ....[0]....
.L_893:
        /*0810*/ 	.word	0x00000190
        /*0814*/ 	.word	0x000000ff
        /*0818*/ 	.word	0x00038800
        /*081c*/ 	.short	0x0100
        /*081e*/ 	.byte	0x08
	.zero		1


	//   ....[1]....
        /*0820*/ 	.word	0x000001a0
        /*0824*/ 	.word	0x000000ff
        /*0828*/ 	.word	0x00038810
        /*082c*/ 	.short	0x0100
        /*082e*/ 	.byte	0x08
	.zero		1


	//   ....[2]....
        /*0830*/ 	.word	0x000001b0
        /*0834*/ 	.word	0x000000ff
        /*0838*/ 	.word	0x00038820
        /*083c*/ 	.short	0x0100
        /*083e*/ 	.byte	0x08
	.zero		1


	//   ....[3]....
        /*0840*/ 	.word	0x00000260
        /*0844*/ 	.word	0x000000ff
        /*0848*/ 	.word	0x00038830
        /*084c*/ 	.short	0x0100
        /*084e*/ 	.byte	0x06
	.zero		1


	//   ....[4]....
        /*0850*/ 	.word	0x00000270
        /*0854*/ 	.word	0x000000ff
        /*0858*/ 	.word	0x00038840
        /*085c*/ 	.short	0x0100
        /*085e*/ 	.byte	0x06
	.zero		1


	//   ....[5]....
        /*0860*/ 	.word	0x00000280
        /*0864*/ 	.word	0x000000ff
        /*0868*/ 	.word	0x00038838
        /*086c*/ 	.short	0x0100
        /*086e*/ 	.byte	0x06
	.zero		1


	//   ....[6]....
        /*0870*/ 	.word	0x00000290
        /*0874*/ 	.word	0x000000ff
        /*0878*/ 	.word	0x00038848
        /*087c*/ 	.short	0x0100
        /*087e*/ 	.byte	0x06
	.zero		1


	//   ....[7]....
        /*0880*/ 	.word	0x000003c0
        /*0884*/ 	.word	0x000000ff
        /*0888*/ 	.word	0x00038850
        /*088c*/ 	.short	0x0100
        /*088e*/ 	.byte	0x08
	.zero		1


	//   ....[8]....
        /*0890*/ 	.word	0x000003d0
        /*0894*/ 	.word	0x000000ff
        /*0898*/ 	.word	0x00038860
        /*089c*/ 	.short	0x0100
        /*089e*/ 	.byte	0x08
	.zero		1


	//   ....[9]....
        /*08a0*/ 	.word	0x000003e0
        /*08a4*/ 	.word	0x000000ff
        /*08a8*/ 	.word	0x00038858
        /*08ac*/ 	.short	0x0100
        /*08ae*/ 	.byte	0x08
	.zero		1


	//   ....[10]....
        /*08b0*/ 	.word	0x000003f0
        /*08b4*/ 	.word	0x000000ff
        /*08b8*/ 	.word	0x00038868
        /*08bc*/ 	.short	0x0100
        /*08be*/ 	.byte	0x08
	.zero		1


	//   ....[11]....
        /*08c0*/ 	.word	0x000004e0
        /*08c4*/ 	.word	0x000000ff
        /*08c8*/ 	.word	0x00038870
        /*08cc*/ 	.short	0x0100
        /*08ce*/ 	.byte	0x06
	.zero		1


	//   ....[12]....
        /*08d0*/ 	.word	0x000004f0
        /*08d4*/ 	.word	0x000000ff
        /*08d8*/ 	.word	0x00038880
        /*08dc*/ 	.short	0x0100
        /*08de*/ 	.byte	0x06
	.zero		1


	//   ....[13]....
        /*08e0*/ 	.word	0x00000500
        /*08e4*/ 	.word	0x000000ff
        /*08e8*/ 	.word	0x00038878
        /*08ec*/ 	.short	0x0100
        /*08ee*/ 	.byte	0x06
	.zero		1


	//   ....[14]....
        /*08f0*/ 	.word	0x00000510
        /*08f4*/ 	.word	0x000000ff
        /*08f8*/ 	.word	0x00038888
        /*08fc*/ 	.short	0x0100
        /*08fe*/ 	.byte	0x06
	.zero		1


	//   ....[15]....
        /*0900*/ 	.word	0x00000640
        /*0904*/ 	.word	0x000000ff
        /*0908*/ 	.word	0x00038890
        /*090c*/ 	.short	0x0100
        /*090e*/ 	.byte	0x08
	.zero		1


	//   ....[16]....
        /*0910*/ 	.word	0x00000650
        /*0914*/ 	.word	0x000000ff
        /*0918*/ 	.word	0x000388a0
        /*091c*/ 	.short	0x0100
        /*091e*/ 	.byte	0x08
	.zero		1


	//   ....[17]....
        /*0920*/ 	.word	0x00000660
        /*0924*/ 	.word	0x000000ff
        /*0928*/ 	.word	0x00038898
        /*092c*/ 	.short	0x0100
        /*092e*/ 	.byte	0x08
	.zero		1


	//   ....[18]....
        /*0930*/ 	.word	0x00000670
        /*0934*/ 	.word	0x000000ff
        /*0938*/ 	.word	0x000388a8
        /*093c*/ 	.short	0x0100
        /*093e*/ 	.byte	0x08
	.zero		1


	//   ....[19]....
        /*0940*/ 	.word	0x000007b0
        /*0944*/ 	.word	0x000000ff
        /*0948*/ 	.word	0x000388b0
        /*094c*/ 	.short	0x0100
        /*094e*/ 	.byte	0x08
	.zero		1


	//   ....[20]....
        /*0950*/ 	.word	0x000007c0
        /*0954*/ 	.word	0x000000ff
        /*0958*/ 	.word	0x000388c0
        /*095c*/ 	.short	0x0100
        /*095e*/ 	.byte	0x08
	.zero		1


	//   ....[21]....
        /*0960*/ 	.word	0x000007d0
        /*0964*/ 	.word	0x000000ff
        /*0968*/ 	.word	0x000388b8
        /*096c*/ 	.short	0x0100
        /*096e*/ 	.byte	0x08
	.zero		1


	//   ....[22]....
        /*0970*/ 	.word	0x000007e0
        /*0974*/ 	.word	0x000000ff
        /*0978*/ 	.word	0x000388c8
        /*097c*/ 	.short	0x0100
        /*097e*/ 	.byte	0x08
	.zero		1


	//   ....[23]....
        /*0980*/ 	.word	0x000046d0
        /*0984*/ 	.word	0x00000004
        /*0988*/ 	.word	0x00000000
        /*098c*/ 	.short	0x0101
        /*098e*/ 	.byte	0x3f
	.zero		1


	//   ....[24]....
        /*0990*/ 	.word	0x00008460
        /*0994*/ 	.word	0x00000006
        /*0998*/ 	.word	0x00000000
        /*099c*/ 	.short	0x0101
        /*099e*/ 	.byte	0x3f
	.zero		1


	//   ....[25]....
        /*09a0*/ 	.word	0x0000a820
        /*09a4*/ 	.word	0x000000ff
        /*09a8*/ 	.word	0x00038800
        /*09ac*/ 	.short	0x010a
        /*09ae*/ 	.byte	0x2e
	.zero		1


	//   ....[26]....
        /*09b0*/ 	.word	0x0000aca0
        /*09b4*/ 	.word	0x00000014
        /*09b8*/ 	.word	0x00000000
        /*09bc*/ 	.short	0x010a
        /*09be*/ 	.byte	0x3f
	.zero		1


	//   ....[27]....
        /*09c0*/ 	.word	0x0000ad00
        /*09c4*/ 	.word	0x00000014
        /*09c8*/ 	.word	0x00000000
        /*09cc*/ 	.short	0x010a
        /*09ce*/ 	.byte	0x3f
	.zero		1


	//   ....[28]....
        /*09d0*/ 	.word	0x0000b0b0
        /*09d4*/ 	.word	0x000000ff
        /*09d8*/ 	.word	0x00038810
        /*09dc*/ 	.short	0x010a
        /*09de*/ 	.byte	0x2e
	.zero		1


	//   ....[29]....
        /*09e0*/ 	.word	0x0000b1b0
        /*09e4*/ 	.word	0x0000000c
        /*09e8*/ 	.word	0x00000000
        /*09ec*/ 	.short	0x010a
        /*09ee*/ 	.byte	0x3f
	.zero		1


	//   ....[30]....
        /*09f0*/ 	.word	0x0000b210
        /*09f4*/ 	.word	0x0000000c
        /*09f8*/ 	.word	0x00000000
        /*09fc*/ 	.short	0x010a
        /*09fe*/ 	.byte	0x3f
	.zero		1


	//   ....[31]....
        /*0a00*/ 	.word	0x0000ce00
        /*0a04*/ 	.word	0x00000003
        /*0a08*/ 	.word	0x00000000
        /*0a0c*/ 	.short	0x0101
        /*0a0e*/ 	.byte	0x3f
	.zero		1


	//   ....[32]....
        /*0a10*/ 	.word	0x00011650
        /*0a14*/ 	.word	0x00000000
        /*0a18*/ 	.word	0x00000000
        /*0a1c*/ 	.short	0x0101
        /*0a1e*/ 	.byte	0x3f
	.zero		1


	//   ....[33]....
        /*0a20*/ 	.word	0x00011dc0
        /*0a24*/ 	.word	0x00000006
        /*0a28*/ 	.word	0x00000000
        /*0a2c*/ 	.short	0x010a
        /*0a2e*/ 	.byte	0x3f
	.zero		1


	//   ....[34]....
        /*0a30*/ 	.word	0x00011e60
        /*0a34*/ 	.word	0x00000008
        /*0a38*/ 	.word	0x00000000
        /*0a3c*/ 	.short	0x010a
        /*0a3e*/ 	.byte	0x3f
	.zero		1


	//   ....[35]....
        /*0a40*/ 	.word	0x00012280
        /*0a44*/ 	.word	0x0000000e
        /*0a48*/ 	.word	0x00000000
        /*0a4c*/ 	.short	0x010a
        /*0a4e*/ 	.byte	0x3f
	.zero		1


	//   ....[36]....
        /*0a50*/ 	.word	0x000122e0
        /*0a54*/ 	.word	0x0000000e
        /*0a58*/ 	.word	0x00000000
        /*0a5c*/ 	.short	0x010a
        /*0a5e*/ 	.byte	0x3f
	.zero		1


	//   ....[37]....
        /*0a60*/ 	.word	0x00013ed0
        /*0a64*/ 	.word	0x00000003
        /*0a68*/ 	.word	0x00000000
        /*0a6c*/ 	.short	0x0101
        /*0a6e*/ 	.byte	0x3f
	.zero		1


	//   ....[38]....
        /*0a70*/ 	.word	0x00018d70
        /*0a74*/ 	.word	0x00000003
        /*0a78*/ 	.word	0x00000000
        /*0a7c*/ 	.short	0x0101
        /*0a7e*/ 	.byte	0x3f
	.zero		1


	//   ....[39]....
        /*0a80*/ 	.word	0x00018f60
        /*0a84*/ 	.word	0x00000006
        /*0a88*/ 	.word	0x00000000
        /*0a8c*/ 	.short	0x010a
        /*0a8e*/ 	.byte	0x3f
	.zero		1


	//   ....[40]....
        /*0a90*/ 	.word	0x00019000
        /*0a94*/ 	.word	0x00000008
        /*0a98*/ 	.word	0x00000000
        /*0a9c*/ 	.short	0x010a
        /*0a9e*/ 	.byte	0x3f
	.zero		1


	//   ....[41]....
        /*0aa0*/ 	.word	0x00019420
        /*0aa4*/ 	.word	0x0000000e
        /*0aa8*/ 	.word	0x00000000
        /*0aac*/ 	.short	0x010a
        /*0aae*/ 	.byte	0x3f
	.zero		1


	//   ....[42]....
        /*0ab0*/ 	.word	0x00019480
        /*0ab4*/ 	.word	0x0000000e
        /*0ab8*/ 	.word	0x00000000
        /*0abc*/ 	.short	0x010a
        /*0abe*/ 	.byte	0x3f
	.zero		1


	//   ....[43]....
        /*0ac0*/ 	.word	0x0001b070
        /*0ac4*/ 	.word	0x00000003
        /*0ac8*/ 	.word	0x00000000
        /*0acc*/ 	.short	0x0101
        /*0ace*/ 	.byte	0x3f
	.zero		1


	//   ....[44]....
        /*0ad0*/ 	.word	0x00020da0
        /*0ad4*/ 	.word	0x00000003
        /*0ad8*/ 	.word	0x00000000
        /*0adc*/ 	.short	0x0101
        /*0ade*/ 	.byte	0x3f
	.zero		1


	//   ....[45]....
        /*0ae0*/ 	.word	0x00024110
        /*0ae4*/ 	.word	0x000000ff
        /*0ae8*/ 	.word	0x00000000
        /*0aec*/ 	.short	0x0101
        /*0aee*/ 	.byte	0x04
	.zero		1


	//   ....[46]....
        /*0af0*/ 	.word	0x00027670
        /*0af4*/ 	.word	0x00000011
        /*0af8*/ 	.word	0x00038840
        /*0afc*/ 	.short	0x010a
        /*0afe*/ 	.byte	0x3f
	.zero		1


	//   ....[47]....
        /*0b00*/ 	.word	0x00027b50
        /*0b04*/ 	.word	0x00000011
        /*0b08*/ 	.word	0x00038830
        /*0b0c*/ 	.short	0x0107
        /*0b0e*/ 	.byte	0x3f
	.zero		1


	//   ....[48]....
        /*0b10*/ 	.word	0x00027c30
        /*0b14*/ 	.word	0x00000011
        /*0b18*/ 	.word	0x00038830
        /*0b1c*/ 	.short	0x0101
        /*0b1e*/ 	.byte	0x3f
	.zero		1


	//   ....[49]....
        /*0b20*/ 	.word	0x000284c0
        /*0b24*/ 	.word	0x00000017
        /*0b28*/ 	.word	0x00038800
        /*0b2c*/ 	.short	0x0107
        /*0b2e*/ 	.byte	0x3f
	.zero		1


	//   ....[50]....
        /*0b30*/ 	.word	0x00028550
        /*0b34*/ 	.word	0x00000017
        /*0b38*/ 	.word	0x00038800
        /*0b3c*/ 	.short	0x0101
        /*0b3e*/ 	.byte	0x3f
	.zero		1


	//   ....[51]....
        /*0b40*/ 	.word	0x00029260
        /*0b44*/ 	.word	0x00000017
        /*0b48*/ 	.word	0x00038810
        /*0b4c*/ 	.short	0x0107
        /*0b4e*/ 	.byte	0x3f
	.zero		1


	//   ....[52]....
        /*0b50*/ 	.word	0x00029360
        /*0b54*/ 	.word	0x00000017
        /*0b58*/ 	.word	0x00038810
        /*0b5c*/ 	.short	0x0101
        /*0b5e*/ 	.byte	0x3f
	.zero		1


	//   ....[53]....
        /*0b60*/ 	.word	0x00029380
        /*0b64*/ 	.word	0x00000017
        /*0b68*/ 	.word	0x00038820
        /*0b6c*/ 	.short	0x010a
        /*0b6e*/ 	.byte	0x3f
	.zero		1


	//   ....[54]....
        /*0b70*/ 	.word	0x00029410
        /*0b74*/ 	.word	0x00000011
        /*0b78*/ 	.word	0x00038860
        /*0b7c*/ 	.short	0x010a
        /*0b7e*/ 	.byte	0x3f
	.zero		1


	//   ....[55]....
        /*0b80*/ 	.word	0x00029d30
        /*0b84*/ 	.word	0x00000011
        /*0b88*/ 	.word	0x00038850
        /*0b8c*/ 	.short	0x0107
        /*0b8e*/ 	.byte	0x3f
	.zero		1


	//   ....[56]....
        /*0b90*/ 	.word	0x00029e00
        /*0b94*/ 	.word	0x00000011
        /*0b98*/ 	.word	0x00038850
        /*0b9c*/ 	.short	0x0101
        /*0b9e*/ 	.byte	0x3f
	.zero		1


	//   ....[57]....
        /*0ba0*/ 	.word	0x0002a1a0
        /*0ba4*/ 	.word	0x00000006
        /*0ba8*/ 	.word	0x00038840
        /*0bac*/ 	.short	0x010a
        /*0bae*/ 	.byte	0x3f
	.zero		1


	//   ....[58]....
        /*0bb0*/ 	.word	0x0002a4e0
        /*0bb4*/ 	.word	0x00000006
        /*0bb8*/ 	.word	0x00038830
        /*0bbc*/ 	.short	0x0107
        /*0bbe*/ 	.byte	0x3f
	.zero		1


	//   ....[59]....
        /*0bc0*/ 	.word	0x0002a5a0
        /*0bc4*/ 	.word	0x00000006
        /*0bc8*/ 	.word	0x00038830
        /*0bcc*/ 	.short	0x0101
        /*0bce*/ 	.byte	0x3f
	.zero		1


	//   ....[60]....
        /*0bd0*/ 	.word	0x0002a5d0
        /*0bd4*/ 	.word	0x00000006
        /*0bd8*/ 	.word	0x00038860
        /*0bdc*/ 	.short	0x010a
        /*0bde*/ 	.byte	0x3f
	.zero		1


	//   ....[61]....
        /*0be0*/ 	.word	0x0002aca0
        /*0be4*/ 	.word	0x00000006
        /*0be8*/ 	.word	0x00038850
        /*0bec*/ 	.short	0x0107
        /*0bee*/ 	.byte	0x3f
	.zero		1


	//   ....[62]....
        /*0bf0*/ 	.word	0x0002ad60
        /*0bf4*/ 	.word	0x00000006
        /*0bf8*/ 	.word	0x00038850
        /*0bfc*/ 	.short	0x0101
        /*0bfe*/ 	.byte	0x3f
	.zero		1


	//   ....[63]....
        /*0c00*/ 	.word	0x0002bbd0
        /*0c04*/ 	.word	0x00000007
        /*0c08*/ 	.word	0x00038820
        /*0c0c*/ 	.short	0x010a
        /*0c0e*/ 	.byte	0x3f
	.zero		1


	//   ....[64]....
        /*0c10*/ 	.word	0x0002bd50
        /*0c14*/ 	.word	0x00000005
        /*0c18*/ 	.word	0x00038840
        /*0c1c*/ 	.short	0x010a
        /*0c1e*/ 	.byte	0x3f
	.zero		1


	//   ....[65]....
        /*0c20*/ 	.word	0x0002bdf0
        /*0c24*/ 	.word	0x00000003
        /*0c28*/ 	.word	0x00038840
        /*0c2c*/ 	.short	0x010a
        /*0c2e*/ 	.byte	0x3f
	.zero		1


	//   ....[66]....
        /*0c30*/ 	.word	0x0002be30
        /*0c34*/ 	.word	0x00000005
        /*0c38*/ 	.word	0x00038860
        /*0c3c*/ 	.short	0x010a
        /*0c3e*/ 	.byte	0x3f
	.zero		1


	//   ....[67]....
        /*0c40*/ 	.word	0x0002be70
        /*0c44*/ 	.word	0x00000003
        /*0c48*/ 	.word	0x00038860
        /*0c4c*/ 	.short	0x010a
        /*0c4e*/ 	.byte	0x3f
	.zero		1


	//   ....[68]....
        /*0c50*/ 	.word	0x0002bee0
        /*0c54*/ 	.word	0x00000003
        /*0c58*/ 	.word	0x00038800
        /*0c5c*/ 	.short	0x010a
        /*0c5e*/ 	.byte	0x3f
	.zero		1


	//   ....[69]....
        /*0c60*/ 	.word	0x0002bf30
        /*0c64*/ 	.word	0x00000014
        /*0c68*/ 	.word	0x00000000
        /*0c6c*/ 	.short	0x010a
        /*0c6e*/ 	.byte	0x3f
	.zero		1


	//   ....[70]....
        /*0c70*/ 	.word	0x0002bf90
        /*0c74*/ 	.word	0x00000004
        /*0c78*/ 	.word	0x00038810
        /*0c7c*/ 	.short	0x010a
        /*0c7e*/ 	.byte	0x3f
	.zero		1


	//   ....[71]....
        /*0c80*/ 	.word	0x0002bfe0
        /*0c84*/ 	.word	0x0000000c
        /*0c88*/ 	.word	0x00000000
        /*0c8c*/ 	.short	0x010a
        /*0c8e*/ 	.byte	0x3f
	.zero		1


	//   ....[72]....
        /*0c90*/ 	.word	0x0002c030
        /*0c94*/ 	.word	0x00000008
        /*0c98*/ 	.word	0x00000000
        /*0c9c*/ 	.short	0x010a
        /*0c9e*/ 	.byte	0x3f
	.zero		1


	//   ....[73]....
        /*0ca0*/ 	.word	0x0002c080
        /*0ca4*/ 	.word	0x0000000e
        /*0ca8*/ 	.word	0x00000000
        /*0cac*/ 	.short	0x010a
        /*0cae*/ 	.byte	0x3f
	.zero		1


	//   ....[74]....
        /*0cb0*/ 	.word	0x0002c0d0
        /*0cb4*/ 	.word	0x00000008
        /*0cb8*/ 	.word	0x00000000
        /*0cbc*/ 	.short	0x010a
        /*0cbe*/ 	.byte	0x3f
	.zero		1


	//   ....[75]....
        /*0cc0*/ 	.word	0x0002c120
        /*0cc4*/ 	.word	0x0000000e
        /*0cc8*/ 	.word	0x00000000
        /*0ccc*/ 	.short	0x010a
        /*0cce*/ 	.byte	0x3f
	.zero		1


	//   ....[76]....
        /*0cd0*/ 	.word	0x0002c230
        /*0cd4*/ 	.word	0x00000011
        /*0cd8*/ 	.word	0x00038840
        /*0cdc*/ 	.short	0x010a
        /*0cde*/ 	.byte	0x3f
	.zero		1


	//   ....[77]....
        /*0ce0*/ 	.word	0x0002d7c0
        /*0ce4*/ 	.word	0x00000017
        /*0ce8*/ 	.word	0x00038820
        /*0cec*/ 	.short	0x010a
        /*0cee*/ 	.byte	0x3f
	.zero		1


	//   ....[78]....
        /*0cf0*/ 	.word	0x0002d810
        /*0cf4*/ 	.word	0x00000011
        /*0cf8*/ 	.word	0x00038860
        /*0cfc*/ 	.short	0x010a
        /*0cfe*/ 	.byte	0x3f
	.zero		1


	//   ....[79]....
        /*0d00*/ 	.word	0x0002e100
        /*0d04*/ 	.word	0x00000006
        /*0d08*/ 	.word	0x00038840
        /*0d0c*/ 	.short	0x010a
        /*0d0e*/ 	.byte	0x3f
	.zero		1


	//   ....[80]....
        /*0d10*/ 	.word	0x0002e5c0
        /*0d14*/ 	.word	0x00000006
        /*0d18*/ 	.word	0x00038860
        /*0d1c*/ 	.short	0x010a
        /*0d1e*/ 	.byte	0x3f
	.zero		1


	//   ....[81]....
        /*0d20*/ 	.word	0x0002f6b0
        /*0d24*/ 	.word	0x00000007
        /*0d28*/ 	.word	0x00038820
        /*0d2c*/ 	.short	0x010a
        /*0d2e*/ 	.byte	0x3f
	.zero		1


	//   ....[82]....
        /*0d30*/ 	.word	0x0002f850
        /*0d34*/ 	.word	0x00000005
        /*0d38*/ 	.word	0x00038840
        /*0d3c*/ 	.short	0x010a
        /*0d3e*/ 	.byte	0x3f
	.zero		1


	//   ....[83]....
        /*0d40*/ 	.word	0x0002f8a0
        /*0d44*/ 	.word	0x00000003
        /*0d48*/ 	.word	0x00038840
        /*0d4c*/ 	.short	0x010a
        /*0d4e*/ 	.byte	0x3f
	.zero		1


	//   ....[84]....
        /*0d50*/ 	.word	0x0002f8f0
        /*0d54*/ 	.word	0x00000005
        /*0d58*/ 	.word	0x00038860
        /*0d5c*/ 	.short	0x010a
        /*0d5e*/ 	.byte	0x3f
	.zero		1


	//   ....[85]....
        /*0d60*/ 	.word	0x0002fcb0
        /*0d64*/ 	.word	0x0000001a
        /*0d68*/ 	.word	0x00000000
        /*0d6c*/ 	.short	0x010a
        /*0d6e*/ 	.byte	0x3f
	.zero		1


	//   ....[86]....
        /*0d70*/ 	.word	0x0002fdf0
        /*0d74*/ 	.word	0x0000000b
        /*0d78*/ 	.word	0x00000000
        /*0d7c*/ 	.short	0x010a
        /*0d7e*/ 	.byte	0x3f
	.zero		1


	//   ....[87]....
        /*0d80*/ 	.word	0x00030450
        /*0d84*/ 	.word	0x0000003a
        /*0d88*/ 	.word	0x00000000
        /*0d8c*/ 	.short	0x010a
        /*0d8e*/ 	.byte	0x3f
	.zero		1


	//   ....[88]....
        /*0d90*/ 	.word	0x00030590
        /*0d94*/ 	.word	0x00000038
        /*0d98*/ 	.word	0x00000000
        /*0d9c*/ 	.short	0x010a
        /*0d9e*/ 	.byte	0x3f
	.zero		1


	//   ....[89]....
        /*0da0*/ 	.word	0x00032ab0
        /*0da4*/ 	.word	0x0000000b
        /*0da8*/ 	.word	0x00000000
        /*0dac*/ 	.short	0x0101
        /*0dae*/ 	.byte	0x3f
	.zero		1


	//   ....[90]....
        /*0db0*/ 	.word	0x00041630
        /*0db4*/ 	.word	0x00000007
        /*0db8*/ 	.word	0x00000000
        /*0dbc*/ 	.short	0x0101
        /*0dbe*/ 	.byte	0x3f
	.zero		1


	//   ....[91]....
        /*0dc0*/ 	.word	0x00041650
        /*0dc4*/ 	.word	0x0000000b
        /*0dc8*/ 	.word	0x00000000
        /*0dcc*/ 	.short	0x010a
        /*0dce*/ 	.byte	0x3f
	.zero		1


	//   ....[92]....
        /*0dd0*/ 	.word	0x000416a0
        /*0dd4*/ 	.word	0x00000038
        /*0dd8*/ 	.word	0x00000000
        /*0ddc*/ 	.short	0x010a
        /*0dde*/ 	.byte	0x3f
	.zero		1


	//----- nvinfo : EIATTR_NUM_MBARRIERS
	.align		4
.L_894:
        /*0de0*/ 	.byte	0x03, 0x38
        /*0de2*/ 	.short	0x0017


	//----- nvinfo : EIATTR_EXIT_INSTR_OFFSETS
	.align		4
        /*0de4*/ 	.byte	0x04, 0x1c
        /*0de6*/ 	.short	(.L_896 - .L_895)


	//   ....[0]....
.L_895:
        /*0de8*/ 	.word	0x00000aa0


	//   ....[1]....
        /*0dec*/ 	.word	0x00025480


	//   ....[2]....
        /*0df0*/ 	.word	0x0002bec0


	//----- nvinfo : EIATTR_MAX_THREADS
	.align		4
.L_896:
        /*0df4*/ 	.byte	0x04, 0x05
        /*0df6*/ 	.short	(.L_898 - .L_897)
.L_897:
        /*0df8*/ 	.word	0x00000180
        /*0dfc*/ 	.word	0x00000001
        /*0e00*/ 	.word	0x00000001


	//----- nvinfo : EIATTR_CRS_STACK_SIZE
	.align		4
.L_898:
        /*0e04*/ 	.byte	0x04, 0x1e
        /*0e06*/ 	.short	(.L_900 - .L_899)
.L_899:
        /*0e08*/ 	.word	0x00000000


	//----- nvinfo : EIATTR_CBANK_PARAM_SIZE
	.align		4
.L_900:
        /*0e0c*/ 	.byte	0x03, 0x19
        /*0e0e*/ 	.short	0x0bf0


	//----- nvinfo : EIATTR_PARAM_CBANK
	.align		4
        /*0e10*/ 	.byte	0x04, 0x0a
        /*0e12*/ 	.short	(.L_902 - .L_901)
	.align		4
.L_901:
        /*0e14*/ 	.word	index@(.nv.constant0._ZN7cutlass13device_kernelIN5flash11enable_sm90INS1_16FlashAttnFwdSm90INS1_25CollectiveMainloopFwdSm90ILi2EN4cute5tupleIJNS5_1CILi1EEES8_S8_EEENS6_IJNS7_ILi64EEESA_SA_EEELi512ENS_10bfloat16_tEfNS_4arch4Sm90ELb0ELb1ELb1ELb1ELb1ELb0ELb1ELb0ELb0ELb1ELb0ELb0EEENS1_21CollectiveEpilogueFwdINS6_IJSA_NS7_ILi512EEESA_EEES9_SC_SE_Li256ELb1ELb1ELb0ELb0EEENS1_36VarlenDynamicPersistentTileSchedulerILi64ELi64ELi256ELi128ELb0ELb1ELb1ELb1ELb0ELb1EEEEEEEEEvNT_6ParamsE)
        /*0e18*/ 	.short	0x0210
        /*0e1a*/ 	.short	0x0bf0


	//----- nvinfo : EIATTR_SW_WAR
	.align		4
.L_902:
        /*0e1c*/ 	.byte	0x04, 0x36
        /*0e1e*/ 	.short	(.L_904 - .L_903)
.L_903:
        /*0e20*/ 	.word	0x00000008
.L_904:


//--------------------- .nv.info._ZN7cutlass13device_kernelIN5flash11enable_sm90INS1_16FlashAttnFwdSm90INS1_25CollectiveMainloopFwdSm90ILi2EN4cute5tupleIJNS5_1CILi1EEES8_S8_EEENS6_IJNS7_ILi64EEESA_SA_EEELi512ENS_10bfloat16_tEfNS_4arch4Sm90ELb0ELb1ELb1ELb1ELb1ELb1ELb1ELb0ELb0ELb1ELb0ELb0EEENS1_21CollectiveEpilogueFwdINS6_IJSA_NS7_ILi512EEESA_EEES9_SC_SE_Li256ELb1ELb1ELb0ELb0EEENS1_36VarlenDynamicPersistentTileSchedulerILi64ELi64ELi256ELi128ELb0ELb1ELb1ELb1ELb0ELb1EEEEEEEEEvNT_6ParamsE --------------------------
	.section	.nv.info._ZN7cutlass13device_kernelIN5flash11enable_sm90INS1_16FlashAttnFwdSm90INS1_25CollectiveMainloopFwdSm90ILi2EN4cute5tupleIJNS5_1CILi1EEES8_S8_EEENS6_IJNS7_ILi64EEESA_SA_EEELi512ENS_10bfloat16_tEfNS_4arch4Sm90ELb0ELb1ELb1ELb1ELb1ELb1ELb1ELb0ELb0ELb1ELb0ELb0EEENS1_21CollectiveEpilogueFwdINS6_IJSA_NS7_ILi512EEESA_EEES9_SC_SE_Li256ELb1ELb1ELb0ELb0EEENS1_36VarlenDynamicPersistentTileSchedulerILi64ELi64ELi256ELi128ELb0ELb1ELb1ELb1ELb0ELb1EEEEEEEEEvNT_6ParamsE,"",@"SHT_CUDA_INFO"
	.sectionflags	@""
	.align	4


	//----- nvinfo : EIATTR_CUDA_API_VERSION
	.align		4
        /*0000*/ 	.byte	0x04, 0x37
        /*0002*/ 	.short	(.L_906 - .L_905)
.L_905:
        /*0004*/ 	.word	0x00000082


	//----- nvinfo : EIATTR_KPARAM_INFO
	.align		4
.L_906:
        /*0008*/ 	.byte	0x04, 0x17
        /*000a*/ 	.short	(.L_908 - .L_907)
.L_907:
        /*000c*/ 	.word	0x00000000
        /*0010*/ 	.short	0x0000
        /*0012*/ 	.short	0x0070
        /*0014*/ 	.byte	0x00, 0xf0, 0x01, 0x2e


	//----- nvinfo : EIATTR_SPARSE_MMA_MASK
	.align		4
.L_908:
        /*0018*/ 	.byte	0x03, 0x50
        /*001a*/ 	.short	0x0000


	//----- nvinfo : EIATTR_MAXREG_COUNT
	.align		4
        /*001c*/ 	.byte	0x03, 0x1b
        /*001e*/ 	.short	0x00a8


	//----- nvinfo : EIATTR_NUM_BARRIERS
	.align		4
        /*0020*/ 	.byte	0x02, 0x4c
        /*0022*/ 	.byte	0x10
	.zero		1


	//----- nvinfo : EIATTR_EXTERNS
	.align		4
        /*0024*/ 	.byte	0x04, 0x0f
        /*0026*/ 	.short	(.L_910 - .L_909)


	//   ....[0]....
	.align		4
.L_909:
        /*0028*/ 	.word	index@(__assertfail)


	//----- nvinfo : EIATTR_ANNOTATIONS
	.align		4
.L_910:
        /*002c*/ 	.byte	0x04, 0x55
        /*002e*/ 	.short	(.L_912 - .L_911)


	//   ....[0]....
.L_911:
        /* <DEDUP_REMOVED lines=44> */


	//----- nvinfo : EIATTR_MERCURY_ISA_VERSION
	.align		4
.L_912:
        /*02d8*/ 	.byte	0x03, 0x5f
        /*02da*/ 	.short	0x0101


	//----- nvinfo : EIATTR_UNUSED_LOAD_BYTE_OFFSET
	.align		4
        /*02dc*/ 	.byte	0x04, 0x44
        /*02de*/ 	.short	(.L_914 - .L_913)


	//   ....[0]....
.L_913:
        /*02e0*/ 	.word	0x00000ae0
        /*02e4*/ 	.word	0x0000fff0


	//   ....[1]....
        /*02e8*/ 	.word	0x0002a120
        /*02ec*/ 	.word	0x0000fff0


	//----- nvinfo : EIATTR_INT_WARP_WIDE_INSTR_OFFSETS
	.align		4
.L_914:
        /*02f0*/ 	.byte	0x04, 0x31
        /*02f2*/ 	.short	(.L_916 - .L_915)


	//   ....[0]....
.L_915:
        /*02f4*/ 	.word	0x00000180


	//   ....[1]....
        /*02f8*/ 	.word	0x000001c0


	//   ....[2]....
        /*02fc*/ 	.word	0x00000230


	//   ....[3]....
        /*0300*/ 	.word	0x000002a0


	//   ....[4]....
        /*0304*/ 	.word	0x000306f0


	//   ....[5]....
        /*0308*/ 	.word	0x00030780


	//   ....[6]....
        /*030c*/ 	.word	0x00034c70


	//   ....[7]....
        /*0310*/ 	.word	0x00034d00


	//----- nvinfo : EIATTR_COOP_GROUP_MASK_REGIDS
	.align		4
.L_916:
        /*0314*/ 	.byte	0x04, 0x29
        /*0316*/ 	.short	(.L_918 - .L_917)


	//   ....[0]....
.L_917:
        /*0318*/ 	.word	0xffffffff


	//   ....[1]....
        /*031c*/ 	.word	0xffffffff


	//   ....[2]....
        /*0320*/ 	.word	0xffffffff


	//   ....[3]....
        /*0324*/ 	.word	0xffffffff


	//   ....[4]....
        /*0328*/ 	.word	0xffffffff


	//   ....[5]....
        /*032c*/ 	.word	0xffffffff


	//   ....[6]....
        /*0330*/ 	.word	0xffffffff


	//   ....[7]....
        /*0334*/ 	.word	0xffffffff


	//   ....[8]....
        /*0338*/ 	.word	0xffffffff


	//   ....[9]....
        /*033c*/ 	.word	0xffffffff


	//   ....[10]....
        /*0340*/ 	.word	0xffffffff


	//   ....[11]....
        /*0344*/ 	.word	0xffffffff


	//   ....[12]....
        /*0348*/ 	.word	0xffffffff


	//   ....[13]....
        /*034c*/ 	.word	0xffffffff


	//   ....[14]....
        /*0350*/ 	.word	0xffffffff


	//   ....[15]....
        /*0354*/ 	.word	0xffffffff


	//   ....[16]....
        /*0358*/ 	.word	0xffffffff


	//   ....[17]....
        /*035c*/ 	.word	0xffffffff


	//   ....[18]....
        /*0360*/ 	.word	0xffffffff


	//   ....[19]....
        /*0364*/ 	.word	0xffffffff


	//   ....[20]....
        /*0368*/ 	.word	0xffffffff


	//   ....[21]....
        /*036c*/ 	.word	0xffffffff


	//   ....[22]....
        /*0370*/ 	.word	0xffffffff


	//   ....[23]....
        /*0374*/ 	.word	0xffffffff


	//   ....[24]....
        /*0378*/ 	.word	0xffffffff


	//   ....[25]....
        /*037c*/ 	.word	0xffffffff


	//   ....[26]....
        /*0380*/ 	.word	0xffffffff


	//   ....[27]....
        /*0384*/ 	.word	0xffffffff


	//   ....[28]....
        /*0388*/ 	.word	0xffffffff


	//   ....[29]....
        /*038c*/ 	.word	0xffffffff


	//   ....[30]....
        /*0390*/ 	.word	0xffffffff


	//   ....[31]....
        /*0394*/ 	.word	0xffffffff


	//   ....[32]....
        /*0398*/ 	.word	0xffffffff


	//   ....[33]....
        /*039c*/ 	.word	0xffffffff


	//   ....[34]....
        /*03a0*/ 	.word	0xffffffff


	//   ....[35]....
        /*03a4*/ 	.word	0xffffffff


	//   ....[36]....
        /*03a8*/ 	.word	0xffffffff


	//   ....[37]....
        /*03ac*/ 	.word	0xffffffff


	//   ....[38]....
        /*03b0*/ 	.word	0xffffffff


	//   ....[39]....
        /*03b4*/ 	.word	0xffffffff


	//   ....[40]....
        /*03b8*/ 	.word	0xffffffff


	//   ....[41]....
        /*03bc*/ 	.word	0xffffffff


	//   ....[42]....
        /*03c0*/ 	.word	0xffffffff


	//   ....[43]....
        /*03c4*/ 	.word	0xffffffff


	//   ....[44]....
        /*03c8*/ 	.word	0xffffffff


	//   ....[45]....
        /*03cc*/ 	.word	0xffffffff


	//   ....[46]....
        /*03d0*/ 	.word	0xffffffff


	//   ....[47]....
        /*03d4*/ 	.word	0xffffffff


	//   ....[48]....
        /*03d8*/ 	.word	0xffffffff


	//   ....[49]....
        /*03dc*/ 	.word	0xffffffff


	//   ....[50]....
        /*03e0*/ 	.word	0xffffffff


	//   ....[51]....
        /*03e4*/ 	.word	0xffffffff


	//   ....[52]....
        /*03e8*/ 	.word	0xffffffff


	//   ....[53]....
        /*03ec*/ 	.word	0xffffffff


	//   ....[54]....
        /*03f0*/ 	.word	0xffffffff


	//   ....[55]....
        /*03f4*/ 	.word	0xffffffff


	//   ....[56]....
        /*03f8*/ 	.word	0xffffffff


	//   ....[57]....
        /*03fc*/ 	.word	0xffffffff


	//   ....[58]....
        /*0400*/ 	.word	0xffffffff


	//   ....[59]....
        /*0404*/ 	.word	0xffffffff


	//   ....[60]....
        /*0408*/ 	.word	0xffffffff


	//   ....[61]....
        /*040c*/ 	.word	0xffffffff


	//   ....[62]....
        /*0410*/ 	.word	0xffffffff


	//   ....[63]....
        /*0414*/ 	.word	0xffffffff


	//   ....[64]....
        /*0418*/ 	.word	0xffffffff


	//   ....[65]....
        /*041c*/ 	.word	0xffffffff


	//   ....[66]....
        /*0420*/ 	.word	0xffffffff


	//   ....[67]....
        /*0424*/ 	.word	0xffffffff


	//   ....[68]....
        /*0428*/ 	.word	0xffffffff


	//   ....[69]....
        /*042c*/ 	.word	0xffffffff


	//   ....[70]....
        /*0430*/ 	.word	0xffffffff


	//   ....[71]....
        /*0434*/ 	.word	0xffffffff


	//   ....[72]....
        /*0438*/ 	.word	0xffffffff


	//   ....[73]....
        /*043c*/ 	.word	0xffffffff


	//   ....[74]....
        /*0440*/ 	.word	0xffffffff


	//   ....[75]....
        /*0444*/ 	.word	0xffffffff


	//   ....[76]....
        /*0448*/ 	.word	0xffffffff


	//   ....[77]....
        /*044c*/ 	.word	0xffffffff


	//   ....[78]....
        /*0450*/ 	.word	0xffffffff


	//   ....[79]....
        /*0454*/ 	.word	0xffffffff


	//   ....[80]....
        /*0458*/ 	.word	0xffffffff


	//   ....[81]....
        /*045c*/ 	.word	0xffffffff


	//   ....[82]....
        /*0460*/ 	.word	0xffffffff


	//   ....[83]....
        /*0464*/ 	.word	0xffffffff


	//   ....[84]....
        /*0468*/ 	.word	0xffffffff


	//   ....[85]....
        /*046c*/ 	.word	0xffffffff


	//   ....[86]....
        /*0470*/ 	.word	0xffffffff


	//   ....[87]....
        /*0474*/ 	.word	0xffffffff


	//   ....[88]....
        /*0478*/ 	.word	0xffffffff


	//   ....[89]....
        /*047c*/ 	.word	0xffffffff


	//   ....[90]....
        /*0480*/ 	.word	0xffffffff


	//   ....[91]....
        /*0484*/ 	.word	0xffffffff


	//   ....[92]....
        /*0488*/ 	.word	0xffffffff


	//   ....[93]....
        /*048c*/ 	.word	0xffffffff


	//   ....[94]....
        /*0490*/ 	.word	0xffffffff


	//   ....[95]....
        /*0494*/ 	.word	0xffffffff


	//   ....[96]....
        /*0498*/ 	.word	0xffffffff


	//   ....[97]....
        /*049c*/ 	.word	0xffffffff


	//   ....[98]....
        /*04a0*/ 	.word	0xffffffff


	//   ....[99]....
        /*04a4*/ 	.word	0xffffffff


	//   ....[100]....
        /*04a8*/ 	.word	0xffffffff


	//   ....[101]....
        /*04ac*/ 	.word	0xffffffff


	//   ....[102]....
        /*04b0*/ 	.word	0xffffffff


	//   ....[103]....
        /*04b4*/ 	.word	0xffffffff


	//   ....[104]....
        /*04b8*/ 	.word	0xffffffff


	//   ....[105]....
        /*04bc*/ 	.word	0xffffffff


	//   ....[106]....
        /*04c0*/ 	.word	0xffffffff


	//   ....[107]....
        /*04c4*/ 	.word	0xffffffff


	//   ....[108]....
        /*04c8*/ 	.word	0xffffffff


	//   ....[109]....
        /*04cc*/ 	.word	0xffffffff


	//   ....[110]....
        /*04d0*/ 	.word	0xffffffff


	//   ....[111]....
        /*04d4*/ 	.word	0xffffffff


	//   ....[112]....
        /*04d8*/ 	.word	0xffffffff


	//   ....[113]....
        /*04dc*/ 	.word	0xffffffff


	//   ....[114]....
        /*04e0*/ 	.word	0xffffffff


	//   ....[115]....
        /*04e4*/ 	.word	0xffffffff


	//   ....[116]....
        /*04e8*/ 	.word	0xffffffff


	//   ....[117]....
        /*04ec*/ 	.word	0xffffffff


	//   ....[118]....
        /*04f0*/ 	.word	0xffffffff


	//   ....[119]....
        /*04f4*/ 	.word	0xffffffff


	//   ....[120]....
        /*04f8*/ 	.word	0xffffffff


	//   ....[121]....
        /*04fc*/ 	.word	0xffffffff


	//   ....[122]....
        /*0500*/ 	.word	0xffffffff


	//   ....[123]....
        /*0504*/ 	.word	0xffffffff


	//   ....[124]....
        /*0508*/ 	.word	0xffffffff


	//   ....[125]....
        /*050c*/ 	.word	0xffffffff


	//   ....[126]....
        /*0510*/ 	.word	0xffffffff


	//   ....[127]....
        /*0514*/ 	.word	0xffffffff


	//   ....[128]....
        /*0518*/ 	.word	0xffffffff


	//   ....[129]....
        /*051c*/ 	.word	0xffffffff


	//   ....[130]....
        /*0520*/ 	.word	0xffffffff


	//   ....[131]....
        /*0524*/ 	.word	0xffffffff


	//   ....[132]....
        /*0528*/ 	.word	0xffffffff


	//   ....[133]....
        /*052c*/ 	.word	0xffffffff


	//   ....[134]....
        /*0530*/ 	.word	0xffffffff


	//   ....[135]....
        /*0534*/ 	.word	0xffffffff


	//   ....[136]....
        /*0538*/ 	.word	0xffffffff


	//   ....[137]....
        /*053c*/ 	.word	0xffffffff


	//   ....[138]....
        /*0540*/ 	.word	0xffffffff


	//   ....[139]....
        /*0544*/ 	.word	0xffffffff


	//   ....[140]....
        /*0548*/ 	.word	0xffffffff


	//   ....[141]....
        /*054c*/ 	.word	0xffffffff


	//   ....[142]....
        /*0550*/ 	.word	0xffffffff


	//   ....[143]....
        /*0554*/ 	.word	0xffffffff


	//   ....[144]....
        /*0558*/ 	.word	0xffffffff


	//   ....[145]....
        /*055c*/ 	.word	0xffffffff


	//   ....[146]....
        /*0560*/ 	.word	0xffffffff


	//   ....[147]....
        /*0564*/ 	.word	0xffffffff


	//   ....[148]....
        /*0568*/ 	.word	0xffffffff


	//   ....[149]....
        /*056c*/ 	.word	0xffffffff


	//   ....[150]....
        /*0570*/ 	.word	0xffffffff


	//   ....[151]....
        /*0574*/ 	.word	0xffffffff


	//   ....[152]....
        /*0578*/ 	.word	0xffffffff


	//   ....[153]....
        /*057c*/ 	.word	0xffffffff


	//   ....[154]....
        /*0580*/ 	.word	0xffffffff


	//   ....[155]....
        /*0584*/ 	.word	0x0500000f


	//   ....[156]....
        /*0588*/ 	.word	0x0500000f


	//   ....[157]....
        /*058c*/ 	.word	0x0500000f


	//   ....[158]....
        /*0590*/ 	.word	0x0500000f


	//   ....[159]....
        /*0594*/ 	.word	0x0500000f


	//   ....[160]....
        /*0598*/ 	.word	0x0500000f


	//   ....[161]....
        /*059c*/ 	.word	0x0500000f


	//   ....[162]....
        /*05a0*/ 	.word	0x0500000f


	//   ....[163]....
        /*05a4*/ 	.word	0x0500000f


	//   ....[164]....
        /*05a8*/ 	.word	0x0500000f


	//   ....[165]....
        /*05ac*/ 	.word	0x0500000f


	//   ....[166]....
        /*05b0*/ 	.word	0x0500000f


	//   ....[167]....
        /*05b4*/ 	.word	0x0500000f


	//   ....[168]....
        /*05b8*/ 	.word	0x0500000f


	//   ....[169]....
        /*05bc*/ 	.word	0x0500000f


	//   ....[170]....
        /*05c0*/ 	.word	0x0500000f


	//   ....[171]....
        /*05c4*/ 	.word	0x0500000f


	//   ....[172]....
        /*05c8*/ 	.word	0x0500000f


	//   ....[173]....
        /*05cc*/ 	.word	0x0500000f


	//   ....[174]....
        /*05d0*/ 	.word	0x0500000f


	//   ....[175]....
        /*05d4*/ 	.word	0x0500000f


	//   ....[176]....
        /*05d8*/ 	.word	0x0500000f


	//   ....[177]....
        /*05dc*/ 	.word	0x0500000f


	//   ....[178]....
        /*05e0*/ 	.word	0x0500000f


	//   ....[179]....
        /*05e4*/ 	.word	0x0500000f


	//   ....[180]....
        /*05e8*/ 	.word	0x0500000f


	//   ....[181]....
        /*05ec*/ 	.word	0x0500000f


	//   ....[182]....
        /*05f0*/ 	.word	0x0500000f


	//   ....[183]....
        /*05f4*/ 	.word	0x0500000f


	//   ....[184]....
        /*05f8*/ 	.word	0x0500000f


	//   ....[185]....
        /*05fc*/ 	.word	0x0500000f


	//   ....[186]....
        /*0600*/ 	.word	0x0500000f


	//   ....[187]....
        /*0604*/ 	.word	0x0500000f


	//   ....[188]....
        /*0608*/ 	.word	0x0500000f


	//   ....[189]....
        /*060c*/ 	.word	0x0500000f


	//   ....[190]....
        /*0610*/ 	.word	0x0500000f


	//   ....[191]....
        /*0614*/ 	.word	0x0500000f


	//   ....[192]....
        /*0618*/ 	.word	0x0500000f


	//   ....[193]....
        /*061c*/ 	.word	0x0500000f


	//   ....[194]....
        /*0620*/ 	.word	0x0500000f


	//   ....[195]....
        /*0624*/ 	.word	0x0500000f


	//   ....[196]....
        /*0628*/ 	.word	0x0500000f


	//   ....[197]....
        /*062c*/ 	.word	0x0500000f


	//   ....[198]....
        /*0630*/ 	.word	0x0500000f


	//   ....[199]....
        /*0634*/ 	.word	0x0500000f


	//   ....[200]....
        /*0638*/ 	.word	0x0500000f


	//   ....[201]....
        /*063c*/ 	.word	0x0500000f


	//   ....[202]....
        /*0640*/ 	.word	0x0500000f


	//   ....[203]....
        /*0644*/ 	.word	0x0500000f


	//   ....[204]....
        /*0648*/ 	.word	0x0500000f


	//   ....[205]....
        /*064c*/ 	.word	0x0500000f


	//   ....[206]....
        /*0650*/ 	.word	0x0500000f


	//   ....[207]....
        /*0654*/ 	.word	0x0500000f


	//   ....[208]....
        /*0658*/ 	.word	0x0500000f


	//   ....[209]....
        /*065c*/ 	.word	0x0500000f


	//   ....[210]....
        /*0660*/ 	.word	0x0500000f


	//   ....[211]....
        /*0664*/ 	.word	0x0500000f


	//   ....[212]....
        /*0668*/ 	.word	0x0500000f


	//   ....[213]....
        /*066c*/ 	.word	0x0500000f


	//   ....[214]....
        /*0670*/ 	.word	0x0500000f


	//   ....[215]....
        /*0674*/ 	.word	0x0500000f


	//   ....[216]....
        /*0678*/ 	.word	0x0500000f


	//   ....[217]....
        /*067c*/ 	.word	0x0500000f


	//   ....[218]....
        /*0680*/ 	.word	0x0500000f


	//   ....[219]....
        /*0684*/ 	.word	0x0500000f


	//   ....[220]....
        /*0688*/ 	.word	0x0500000f


	//   ....[221]....
        /*068c*/ 	.word	0x0500000f


	//   ....[222]....
        /*0690*/ 	.word	0x0500000f


	//   ....[223]....
        /*0694*/ 	.word	0x0500000f


	//   ....[224]....
        /*0698*/ 	.word	0x0500000f


	//   ....[225]....
        /*069c*/ 	.word	0x0500000f


	//   ....[226]....
        /*06a0*/ 	.word	0x0500000f


	//   ....[227]....
        /*06a4*/ 	.word	0x0500000f


	//   ....[228]....
        /*06a8*/ 	.word	0x0500000f


	//   ....[229]....
        /*06ac*/ 	.word	0x0500000f


	//   ....[230]....
        /*06b0*/ 	.word	0x0500000f


	//   ....[231]....
        /*06b4*/ 	.word	0x0500000f


	//   ....[232]....
        /*06b8*/ 	.word	0x0500000f


	//   ....[233]....
        /*06bc*/ 	.word	0x0500000f


	//   ....[234]....
        /*06c0*/ 	.word	0x0500000f


	//   ....[235]....
        /*06c4*/ 	.word	0x0500000f


	//   ....[236]....
        /*06c8*/ 	.word	0x0500000f


	//   ....[237]....
        /*06cc*/ 	.word	0x0500000f


	//   ....[238]....
        /*06d0*/ 	.word	0x0500000f


	//   ....[239]....
        /*06d4*/ 	.word	0x0500000f


	//   ....[240]....
        /*06d8*/ 	.word	0x0500000f


	//   ....[241]....
        /*06dc*/ 	.word	0x0500000f


	//   ....[242]....
        /*06e0*/ 	.word	0x0500000f


	//   ....[243]....
        /*06e4*/ 	.word	0x0500000f


	//   ....[244]....
        /*06e8*/ 	.word	0x0500000f


	//   ....[245]....
        /*06ec*/ 	.word	0xffffffff


	//   ....[246]....
        /*06f0*/ 	.word	0xffffffff


	//   ....[247]....
        /*06f4*/ 	.word	0xffffffff


	//   ....[248]....
        /*06f8*/ 	.word	0xffffffff


	//   ....[249]....
        /*06fc*/ 	.word	0xffffffff


	//   ....[250]....
        /*0700*/ 	.word	0xffffffff


	//   ....[251]....
        /*0704*/ 	.word	0xffffffff


	//   ....[252]....
        /*0708*/ 	.word	0xffffffff


	//----- nvinfo : EIATTR_COOP_GROUP_INSTR_OFFSETS
	.align		4
.L_918:
        /*070c*/ 	.byte	0x04, 0x28
        /*070e*/ 	.short	(.L_920 - .L_919)


	//   ....[0]....
.L_919:
        /*0710*/ 	.word	0x000000c0


	//   ....[1]....
        /*0714*/ 	.word	0x00000190


	//   ....[2]....
        /*0718*/ 	.word	0x000001e0


	//   ....[3]....
        /*071c*/ 	.word	0x00000400


	//   ....[4]....
        /*0720*/ 	.word	0x00000560


	//   ....[5]....
        /*0724*/ 	.word	0x00000680


	//   ....[6]....
        /*0728*/ 	.word	0x000007e0


	//   ....[7]....
        /*072c*/ 	.word	0x00002d60


	//   ....[8]....
        /*0730*/ 	.word	0x00002d70


	//   ....[9]....
        /*0734*/ 	.word	0x00003810


	//   ....[10]....
        /*0738*/ 	.word	0x00003820


	//   ....[11]....
        /*073c*/ 	.word	0x00004210


	//   ....[12]....
        /*0740*/ 	.word	0x00004220


	//   ....[13]....
        /*0744*/ 	.word	0x000045e0


	//   ....[14]....
        /*0748*/ 	.word	0x00004600


	//   ....[15]....
        /*074c*/ 	.word	0x00005c50


	//   ....[16]....
        /*0750*/ 	.word	0x0000d8c0


	//   ....[17]....
        /*0754*/ 	.word	0x0000e890


	//   ....[18]....
        /*0758*/ 	.word	0x0000e8a0


	//   ....[19]....
        /*075c*/ 	.word	0x0000e8b0


	//   ....[20]....
        /*0760*/ 	.word	0x0000e8c0


	//   ....[21]....
        /*0764*/ 	.word	0x0000ec00


	//   ....[22]....
        /*0768*/ 	.word	0x0000ec10


	//   ....[23]....
        /*076c*/ 	.word	0x0000ec20


	//   ....[24]....
        /*0770*/ 	.word	0x0000ec30


	//   ....[25]....
        /*0774*/ 	.word	0x0000ff60


	//   ....[26]....
        /*0778*/ 	.word	0x0000ff80


	//   ....[27]....
        /*077c*/ 	.word	0x0000ff90


	//   ....[28]....
        /*0780*/ 	.word	0x0000ffa0


	//   ....[29]....
        /*0784*/ 	.word	0x00010080


	//   ....[30]....
        /*0788*/ 	.word	0x000100a0


	//   ....[31]....
        /*078c*/ 	.word	0x000100b0


	//   ....[32]....
        /*0790*/ 	.word	0x00010130


	//   ....[33]....
        /*0794*/ 	.word	0x00012bc0


	//   ....[34]....
        /*0798*/ 	.word	0x00013f60


	//   ....[35]....
        /*079c*/ 	.word	0x000143f0


	//   ....[36]....
        /*07a0*/ 	.word	0x00014fe0


	//   ....[37]....
        /*07a4*/ 	.word	0x00015020


	//   ....[38]....
        /*07a8*/ 	.word	0x00015070


	//   ....[39]....
        /*07ac*/ 	.word	0x00015090


	//   ....[40]....
        /*07b0*/ 	.word	0x000197a0


	//   ....[41]....
        /*07b4*/ 	.word	0x0001adb0


	//   ....[42]....
        /*07b8*/ 	.word	0x0001c3e0


	//   ....[43]....
        /*07bc*/ 	.word	0x0001c420


	//   ....[44]....
        /*07c0*/ 	.word	0x0001c470


	//   ....[45]....
        /*07c4*/ 	.word	0x0001c490


	//   ....[46]....
        /*07c8*/ 	.word	0x00020b20


	//   ....[47]....
        /*07cc*/ 	.word	0x00021ef0


	//   ....[48]....
        /*07d0*/ 	.word	0x00023280


	//   ....[49]....
        /*07d4*/ 	.word	0x000237d0


	//   ....[50]....
        /*07d8*/ 	.word	0x00024300


	//   ....[51]....
        /*07dc*/ 	.word	0x00024340


	//   ....[52]....
        /*07e0*/ 	.word	0x00024390


	//   ....[53]....
        /*07e4*/ 	.word	0x000243b0


	//   ....[54]....
        /*07e8*/ 	.word	0x00028ac0


	//   ....[55]....
        /*07ec*/ 	.word	0x00028c60


	//   ....[56]....
        /*07f0*/ 	.word	0x00028c80


	//   ....[57]....
        /*07f4*/ 	.word	0x00028cc0


	//   ....[58]....
        /*07f8*/ 	.word	0x00028ce0


	//   ....[59]....
        /*07fc*/ 	.word	0x0002b4d0


	//   ....[60]....
        /*0800*/ 	.word	0x0002b810


	//   ....[61]....
        /*0804*/ 	.word	0x0002b830


	//   ....[62]....
        /*0808*/ 	.word	0x0002b860


	//   ....[63]....
        /*080c*/ 	.word	0x0002b870


	//   ....[64]....
        /*0810*/ 	.word	0x0002bec0


	//   ....[65]....
        /*0814*/ 	.word	0x0002bee0


	//   ....[66]....
        /*0818*/ 	.word	0x0002c110


	//   ....[67]....
        /*081c*/ 	.word	0x0002c130


	//   ....[68]....
        /*0820*/ 	.word	0x0002cc40


	//   ....[69]....
        /*0824*/ 	.word	0x0002cc60


	//   ....[70]....
        /*0828*/ 	.word	0x0002ce90


	//   ....[71]....
        /*082c*/ 	.word	0x0002ceb0


	//   ....[72]....
        /*0830*/ 	.word	0x0002d150


	//   ....[73]....
        /*0834*/ 	.word	0x0002d320


	//   ....[74]....
        /*0838*/ 	.word	0x0002d350


	//   ....[75]....
        /*083c*/ 	.word	0x0002d380


	//   ....[76]....
        /*0840*/ 	.word	0x0002d3b0


	//   ....[77]....
        /*0844*/ 	.word	0x0002d3e0


	//   ....[78]....
        /*0848*/ 	.word	0x0002d410


	//   ....[79]....
        /*084c*/ 	.word	0x0002d580


	//   ....[80]....
        /*0850*/ 	.word	0x0002d5b0


	//   ....[81]....
        /*0854*/ 	.word	0x0002d5e0


	//   ....[82]....
        /*0858*/ 	.word	0x0002d610


	//   ....[83]....
        /*085c*/ 	.word	0x0002d640


	//   ....[84]....
        /*0860*/ 	.word	0x0002d670


	//   ....[85]....
        /*0864*/ 	.word	0x0002d700


	//   ....[86]....
        /*0868*/ 	.word	0x0002d760


	//   ....[87]....
        /*086c*/ 	.word	0x0002d7f0


	//   ....[88]....
        /*0870*/ 	.word	0x0002e900


	//   ....[89]....
        /*0874*/ 	.word	0x00031500


	//   ....[90]....
        /*0878*/ 	.word	0x00031520


	//   ....[91]....
        /*087c*/ 	.word	0x000315b0


	//   ....[92]....
        /*0880*/ 	.word	0x000315d0


	//   ....[93]....
        /*0884*/ 	.word	0x00031650


	//   ....[94]....
        /*0888*/ 	.word	0x00031670


	//   ....[95]....
        /*088c*/ 	.word	0x00031680


	//   ....[96]....
        /*0890*/ 	.word	0x00031690


	//   ....[97]....
        /*0894*/ 	.word	0x00031e70


	//   ....[98]....
        /*0898*/ 	.word	0x00031ea0


	//   ....[99]....
        /*089c*/ 	.word	0x00031f50


	//   ....[100]....
        /*08a0*/ 	.word	0x00031f60


	//   ....[101]....
        /*08a4*/ 	.word	0x00031f70


	//   ....[102]....
        /*08a8*/ 	.word	0x00031f80


	//   ....[103]....
        /*08ac*/ 	.word	0x00032000


	//   ....[104]....
        /*08b0*/ 	.word	0x00032010


	//   ....[105]....
        /*08b4*/ 	.word	0x00032970


	//   ....[106]....
        /*08b8*/ 	.word	0x00032a00


	//   ....[107]....
        /*08bc*/ 	.word	0x00032a80


	//   ....[108]....
        /*08c0*/ 	.word	0x00032bd0


	//   ....[109]....
        /*08c4*/ 	.word	0x00032c30


	//   ....[110]....
        /*08c8*/ 	.word	0x00032c50


	//   ....[111]....
        /*08cc*/ 	.word	0x00032c60


	//   ....[112]....
        /*08d0*/ 	.word	0x00032ef0


	//   ....[113]....
        /*08d4*/ 	.word	0x00033450


	//   ....[114]....
        /*08d8*/ 	.word	0x000334b0


	//   ....[115]....
        /*08dc*/ 	.word	0x000336a0


	//   ....[116]....
        /*08e0*/ 	.word	0x000336b0


	//   ....[117]....
        /*08e4*/ 	.word	0x000336d0


	//   ....[118]....
        /*08e8*/ 	.word	0x00033700


	//   ....[119]....
        /*08ec*/ 	.word	0x00033720


	//   ....[120]....
        /*08f0*/ 	.word	0x00033970


	//   ....[121]....
        /*08f4*/ 	.word	0x00034180


	//   ....[122]....
        /*08f8*/ 	.word	0x000341a0


	//   ....[123]....
        /*08fc*/ 	.word	0x000341f0


	//   ....[124]....
        /*0900*/ 	.word	0x00034200


	//   ....[125]....
        /*0904*/ 	.word	0x00034240


	//   ....[126]....
        /*0908*/ 	.word	0x00034250


	//   ....[127]....
        /*090c*/ 	.word	0x00034260


	//   ....[128]....
        /*0910*/ 	.word	0x000342a0


	//   ....[129]....
        /*0914*/ 	.word	0x000345c0


	//   ....[130]....
        /*0918*/ 	.word	0x00034600


	//   ....[131]....
        /*091c*/ 	.word	0x00034620


	//   ....[132]....
        /*0920*/ 	.word	0x00034640


	//   ....[133]....
        /*0924*/ 	.word	0x00034670


	//   ....[134]....
        /*0928*/ 	.word	0x00034690


	//   ....[135]....
        /*092c*/ 	.word	0x00034790


	//   ....[136]....
        /*0930*/ 	.word	0x000348e0


	//   ....[137]....
        /*0934*/ 	.word	0x00034ee0


	//   ....[138]....
        /*0938*/ 	.word	0x00034f30


	//   ....[139]....
        /*093c*/ 	.word	0x00034f60


	//   ....[140]....
        /*0940*/ 	.word	0x00034f90


	//   ....[141]....
        /*0944*/ 	.word	0x00034fa0


	//   ....[142]....
        /*0948*/ 	.word	0x00034fd0


	//   ....[143]....
        /*094c*/ 	.word	0x00035000


	//   ....[144]....
        /*0950*/ 	.word	0x00035030


	//   ....[145]....
        /*0954*/ 	.word	0x000351b0


	//   ....[146]....
        /*0958*/ 	.word	0x000351e0


	//   ....[147]....
        /*095c*/ 	.word	0x00035210


	//   ....[148]....
        /*0960*/ 	.word	0x00035240


	//   ....[149]....
        /*0964*/ 	.word	0x00035270


	//   ....[150]....
        /*0968*/ 	.word	0x000352a0


	//   ....[151]....
        /*096c*/ 	.word	0x00035360


	//   ....[152]....
        /*0970*/ 	.word	0x00035380


	//   ....[153]....
        /*0974*/ 	.word	0x000353f0


	//   ....[154]....
        /*0978*/ 	.word	0x00035a90


	//   ....[155]....
        /*097c*/ 	.word	0x00035db0


	//   ....[156]....
        /*0980*/ 	.word	0x00035e40


	//   ....[157]....
        /*0984*/ 	.word	0x00035f20


	//   ....[158]....
        /*0988*/ 	.word	0x00035fb0


	//   ....[159]....
        /*098c*/ 	.word	0x00036090


	//   ....[160]....
        /*0990*/ 	.word	0x00036120


	//   ....[161]....
        /*0994*/ 	.word	0x00036200


	//   ....[162]....
        /*0998*/ 	.word	0x00036290


	//   ....[163]....
        /*099c*/ 	.word	0x000362e0


	//   ....[164]....
        /*09a0*/ 	.word	0x00036330


	//   ....[165]....
        /*09a4*/ 	.word	0x000363d0


	//   ....[166]....
        /*09a8*/ 	.word	0x00036460


	//   ....[167]....
        /*09ac*/ 	.word	0x000364b0


	//   ....[168]....
        /*09b0*/ 	.word	0x00036500


	//   ....[169]....
        /*09b4*/ 	.word	0x000365f0


	//   ....[170]....
        /*09b8*/ 	.word	0x000366a0


	//   ....[171]....
        /*09bc*/ 	.word	0x00036720


	//   ....[172]....
        /*09c0*/ 	.word	0x00036790


	//   ....[173]....
        /*09c4*/ 	.word	0x000368a0


	//   ....[174]....
        /*09c8*/ 	.word	0x000369c0


	//   ....[175]....
        /*09cc*/ 	.word	0x00036a80


	//   ....[176]....
        /*09d0*/ 	.word	0x00036af0


	//   ....[177]....
        /*09d4*/ 	.word	0x00036de0


	//   ....[178]....
        /*09d8*/ 	.word	0x000370b0


	//   ....[179]....
        /*09dc*/ 	.word	0x000371a0


	//   ....[180]....
        /*09e0*/ 	.word	0x00037240


	//   ....[181]....
        /*09e4*/ 	.word	0x000372a0


	//   ....[182]....
        /*09e8*/ 	.word	0x00037390


	//   ....[183]....
        /*09ec*/ 	.word	0x00037400


	//   ....[184]....
        /*09f0*/ 	.word	0x000374f0


	//   ....[185]....
        /*09f4*/ 	.word	0x00037560


	//   ....[186]....
        /*09f8*/ 	.word	0x00037600


	//   ....[187]....
        /*09fc*/ 	.word	0x000376f0


	//   ....[188]....
        /*0a00*/ 	.word	0x00037790


	//   ....[189]....
        /*0a04*/ 	.word	0x000377f0


	//   ....[190]....
        /*0a08*/ 	.word	0x000378b0


	//   ....[191]....
        /*0a0c*/ 	.word	0x00037910


	//   ....[192]....
        /*0a10*/ 	.word	0x000379b0


	//   ....[193]....
        /*0a14*/ 	.word	0x00037a60


	//   ....[194]....
        /*0a18*/ 	.word	0x00037b00


	//   ....[195]....
        /*0a1c*/ 	.word	0x00037e30


	//   ....[196]....
        /*0a20*/ 	.word	0x00037ef0


	//   ....[197]....
        /*0a24*/ 	.word	0x00038160


	//   ....[198]....
        /*0a28*/ 	.word	0x000381e0


	//   ....[199]....
        /*0a2c*/ 	.word	0x000383f0


	//   ....[200]....
        /*0a30*/ 	.word	0x00038440


	//   ....[201]....
        /*0a34*/ 	.word	0x000385b0


	//   ....[202]....
        /*0a38*/ 	.word	0x00038640


	//   ....[203]....
        /*0a3c*/ 	.word	0x00038780


	//   ....[204]....
        /*0a40*/ 	.word	0x00038880


	//   ....[205]....
        /*0a44*/ 	.word	0x00038af0


	//   ....[206]....
        /*0a48*/ 	.word	0x00038b40


	//   ....[207]....
        /*0a4c*/ 	.word	0x00038d10


	//   ....[208]....
        /*0a50*/ 	.word	0x00038d60


	//   ....[209]....
        /*0a54*/ 	.word	0x00038f30


	//   ....[210]....
        /*0a58*/ 	.word	0x00038f80


	//   ....[211]....
        /*0a5c*/ 	.word	0x00039070


	//   ....[212]....
        /*0a60*/ 	.word	0x00039110


	//   ....[213]....
        /*0a64*/ 	.word	0x00039170


	//   ....[214]....
        /*0a68*/ 	.word	0x00039220


	//   ....[215]....
        /*0a6c*/ 	.word	0x00039280


	//   ....[216]....
        /*0a70*/ 	.word	0x00039330


	//   ....[217]....
        /*0a74*/ 	.word	0x00039390


	//   ....[218]....
        /*0a78*/ 	.word	0x00039440


	//   ....[219]....
        /*0a7c*/ 	.word	0x00039530


	//   ....[220]....
        /*0a80*/ 	.word	0x00039610


	//   ....[221]....
        /*0a84*/ 	.word	0x00039720


	//   ....[222]....
        /*0a88*/ 	.word	0x00039820


	//   ....[223]....
        /*0a8c*/ 	.word	0x00039950


	//   ....[224]....
        /*0a90*/ 	.word	0x00039a30


	//   ....[225]....
        /*0a94*/ 	.word	0x00039b30


	//   ....[226]....
        /*0a98*/ 	.word	0x00039c10


	//   ....[227]....
        /*0a9c*/ 	.word	0x00039ca0


	//   ....[228]....
        /*0aa0*/ 	.word	0x00039d40


	//   ....[229]....
        /*0aa4*/ 	.word	0x00039e60


	//   ....[230]....
        /*0aa8*/ 	.word	0x00039ed0


	//   ....[231]....
        /*0aac*/ 	.word	0x00039f40


	//   ....[232]....
        /*0ab0*/ 	.word	0x00039fb0


	//   ....[233]....
        /*0ab4*/ 	.word	0x0003a020


	//   ....[234]....
        /*0ab8*/ 	.word	0x0003a0a0


	//   ....[235]....
        /*0abc*/ 	.word	0x0003a130


	//   ....[236]....
        /*0ac0*/ 	.word	0x0003a1c0


	//   ....[237]....
        /*0ac4*/ 	.word	0x0003a230


	//   ....[238]....
        /*0ac8*/ 	.word	0x0003a2a0


	//   ....[239]....
        /*0acc*/ 	.word	0x0003a310


	//   ....[240]....
        /*0ad0*/ 	.word	0x0003a390


	//   ....[241]....
        /*0ad4*/ 	.word	0x0003a400


	//   ....[242]....
        /*0ad8*/ 	.word	0x0003a4a0


	//   ....[243]....
        /*0adc*/ 	.word	0x0003a530


	//   ....[244]....
        /*0ae0*/ 	.word	0x0003a650


	//   ....[245]....
        /*0ae4*/ 	.word	0x0003c590


	//   ....[246]....
        /*0ae8*/ 	.word	0x0003dd30


	//   ....[247]....
        /*0aec*/ 	.word	0x0003e320


	//   ....[248]....
        /*0af0*/ 	.word	0x0003f030


	//   ....[249]....
        /*0af4*/ 	.word	0x0003f080


	//   ....[250]....
        /*0af8*/ 	.word	0x0003f0a0


	//   ....[251]....
        /*0afc*/ 	.word	0x0003f0b0


	//   ....[252]....
        /*0b00*/ 	.word	0x00049d00


	//----- nvinfo : EIATTR_REG_RECONFIG
	.align		4
.L_920:
        /*0b04*/ 	.byte	0x01, 0x54
	.zero		2


	//----- nvinfo : EIATTR_SYSCALL_OFFSETS
	.align		4
        /*0b08*/ 	.byte	0x04, 0x46
        /*0b0a*/ 	.short	(.L_922 - .L_921)


	//   ....[0]....
.L_921:
        /*0b0c*/ 	.word	0x00002030


	//   ....[1]....
        /*0b10*/ 	.word	0x00002180


	//   ....[2]....
        /*0b14*/ 	.word	0x0000dcf0


	//   ....[3]....
        /*0b18*/ 	.word	0x0000e640


	//   ....[4]....
        /*0b1c*/ 	.word	0x000308e0


	//   ....[5]....
        /*0b20*/ 	.word	0x00030a30


	//   ....[6]....
        /*0b24*/ 	.word	0x00030b20


	//   ....[7]....
        /*0b28*/ 	.word	0x00031a60


	//   ....[8]....
        /*0b2c*/ 	.word	0x000322e0


	//----- nvinfo : EIATTR_MBARRIER_INSTR_OFFSETS
	.align		4
.L_922:
        /*0b30*/ 	.byte	0x04, 0x39
        /*0b32*/ 	.short	(.L_924 - .L_923)


	//   ....[0]....
.L_923:
        /*0b34*/ 	.word	0x000002d0
        /*0b38*/ 	.word	0x000000ff
        /*0b3c*/ 	.word	0x00038800
        /*0b40*/ 	.short	0x0100
        /*0b42*/ 	.byte	0x08
	.zero		1


	//   ....[1]....
        /*0b44*/ 	.word	0x000002f0
        /*0b48*/ 	.word	0x000000ff
        /*0b4c*/ 	.word	0x00038810
        /*0b50*/ 	.short	0x0100
        /*0b52*/ 	.byte	0x08
	.zero		1


	//   ....[2]....
        /*0b54*/ 	.word	0x00000300
        /*0b58*/ 	.word	0x000000ff
        /*0b5c*/ 	.word	0x00038820
        /*0b60*/ 	.short	0x0100
        /*0b62*/ 	.byte	0x08
	.zero		1


	//   ....[3]....
        /*0b64*/ 	.word	0x000003b0
        /*0b68*/ 	.word	0x000000ff
        /*0b6c*/ 	.word	0x00038830
        /*0b70*/ 	.short	0x0100
        /*0b72*/ 	.byte	0x06
	.zero		1


	//   ....[4]....
        /*0b74*/ 	.word	0x000003c0
        /*0b78*/ 	.word	0x000000ff
        /*0b7c*/ 	.word	0x00038840
        /*0b80*/ 	.short	0x0100
        /*0b82*/ 	.byte	0x06
	.zero		1


	//   ....[5]....
        /*0b84*/ 	.word	0x000003d0
        /*0b88*/ 	.word	0x000000ff
        /*0b8c*/ 	.word	0x00038838
        /*0b90*/ 	.short	0x0100
        /*0b92*/ 	.byte	0x06
	.zero		1


	//   ....[6]....
        /*0b94*/ 	.word	0x000003e0
        /*0b98*/ 	.word	0x000000ff
        /*0b9c*/ 	.word	0x00038848
        /*0ba0*/ 	.short	0x0100
        /*0ba2*/ 	.byte	0x06
	.zero		1


	//   ....[7]....
        /*0ba4*/ 	.word	0x00000510
        /*0ba8*/ 	.word	0x000000ff
        /*0bac*/ 	.word	0x00038850
        /*0bb0*/ 	.short	0x0100
        /*0bb2*/ 	.byte	0x08
	.zero		1


	//   ....[8]....
        /*0bb4*/ 	.word	0x00000520
        /*0bb8*/ 	.word	0x000000ff
        /*0bbc*/ 	.word	0x00038860
        /*0bc0*/ 	.short	0x0100
        /*0bc2*/ 	.byte	0x08
	.zero		1


	//   ....[9]....
        /*0bc4*/ 	.word	0x00000530
        /*0bc8*/ 	.word	0x000000ff
        /*0bcc*/ 	.word	0x00038858
        /*0bd0*/ 	.short	0x0100
        /*0bd2*/ 	.byte	0x08
	.zero		1


	//   ....[10]....
        /*0bd4*/ 	.word	0x00000540
        /*0bd8*/ 	.word	0x000000ff
        /*0bdc*/ 	.word	0x00038868
        /*0be0*/ 	.short	0x0100
        /*0be2*/ 	.byte	0x08
	.zero		1


	//   ....[11]....
        /*0be4*/ 	.word	0x00000630
        /*0be8*/ 	.word	0x000000ff
        /*0bec*/ 	.word	0x00038870
        /*0bf0*/ 	.short	0x0100
        /*0bf2*/ 	.byte	0x06
	.zero		1


	//   ....[12]....
        /*0bf4*/ 	.word	0x00000640
        /*0bf8*/ 	.word	0x000000ff
        /*0bfc*/ 	.word	0x00038880
        /*0c00*/ 	.short	0x0100
        /*0c02*/ 	.byte	0x06
	.zero		1


	//   ....[13]....
        /*0c04*/ 	.word	0x00000650
        /*0c08*/ 	.word	0x000000ff
        /*0c0c*/ 	.word	0x00038878
        /*0c10*/ 	.short	0x0100
        /*0c12*/ 	.byte	0x06
	.zero		1


	//   ....[14]....
        /*0c14*/ 	.word	0x00000660
        /*0c18*/ 	.word	0x000000ff
        /*0c1c*/ 	.word	0x00038888
        /*0c20*/ 	.short	0x0100
        /*0c22*/ 	.byte	0x06
	.zero		1


	//   ....[15]....
        /*0c24*/ 	.word	0x00000790
        /*0c28*/ 	.word	0x000000ff
        /*0c2c*/ 	.word	0x00038890
        /*0c30*/ 	.short	0x0100
        /*0c32*/ 	.byte	0x08
	.zero		1


	//   ....[16]....
        /*0c34*/ 	.word	0x000007a0
        /*0c38*/ 	.word	0x000000ff
        /*0c3c*/ 	.word	0x000388a0
        /*0c40*/ 	.short	0x0100
        /*0c42*/ 	.byte	0x08
	.zero		1


	//   ....[17]....
        /*0c44*/ 	.word	0x000007b0
        /*0c48*/ 	.word	0x000000ff
        /*0c4c*/ 	.word	0x00038898
        /*0c50*/ 	.short	0x0100
        /*0c52*/ 	.byte	0x08
	.zero		1


	//   ....[18]....
        /*0c54*/ 	.word	0x000007c0
        /*0c58*/ 	.word	0x000000ff
        /*0c5c*/ 	.word	0x000388a8
        /*0c60*/ 	.short	0x0100
        /*0c62*/ 	.byte	0x08
	.zero		1


	//   ....[19]....
        /*0c64*/ 	.word	0x000008f0
        /*0c68*/ 	.word	0x000000ff
        /*0c6c*/ 	.word	0x000388b0
        /*0c70*/ 	.short	0x0100
        /*0c72*/ 	.byte	0x08
	.zero		1


	//   ....[20]....
        /*0c74*/ 	.word	0x00000900
        /*0c78*/ 	.word	0x000000ff
        /*0c7c*/ 	.word	0x000388c0
        /*0c80*/ 	.short	0x0100
        /*0c82*/ 	.byte	0x08
	.zero		1


	//   ....[21]....
        /*0c84*/ 	.word	0x00000910
        /*0c88*/ 	.word	0x000000ff
        /*0c8c*/ 	.word	0x000388b8
        /*0c90*/ 	.short	0x0100
        /*0c92*/ 	.byte	0x08
	.zero		1


	//   ....[22]....
        /*0c94*/ 	.word	0x00000920
        /*0c98*/ 	.word	0x000000ff
        /*0c9c*/ 	.word	0x000388c8
        /*0ca0*/ 	.short	0x0100
        /*0ca2*/ 	.byte	0x08
	.zero		1


	//   ....[23]....
        /*0ca4*/ 	.word	0x00002d10
        /*0ca8*/ 	.word	0x0000003d
        /*0cac*/ 	.word	0x00038890
        /*0cb0*/ 	.short	0x010a
        /*0cb2*/ 	.byte	0x3f
	.zero		1


	//   ....[24]....
        /*0cb4*/ 	.word	0x000037c0
        /*0cb8*/ 	.word	0x0000003d
        /*0cbc*/ 	.word	0x00038890
        /*0cc0*/ 	.short	0x010a
        /*0cc2*/ 	.byte	0x3f
	.zero		1


	//   ....[25]....
        /*0cc4*/ 	.word	0x00004060
        /*0cc8*/ 	.word	0x0000003d
        /*0ccc*/ 	.word	0x00038890
        /*0cd0*/ 	.short	0x010a
        /*0cd2*/ 	.byte	0x3f
	.zero		1


	//   ....[26]....
        /*0cd4*/ 	.word	0x00004440
        /*0cd8*/ 	.word	0x00000004
        /*0cdc*/ 	.word	0x00000000
        /*0ce0*/ 	.short	0x0101
        /*0ce2*/ 	.byte	0x3f
	.zero		1


	//   ....[27]....
        /*0ce4*/ 	.word	0x00004470
        /*0ce8*/ 	.word	0x0000003d
        /*0cec*/ 	.word	0x000388b0
        /*0cf0*/ 	.short	0x010a
        /*0cf2*/ 	.byte	0x3f
	.zero		1


	//   ....[28]....
        /*0cf4*/ 	.word	0x00004c80
        /*0cf8*/ 	.word	0x0000003d
        /*0cfc*/ 	.word	0x00000000
        /*0d00*/ 	.short	0x0101
        /*0d02*/ 	.byte	0x3f
	.zero		1


	//   ....[29]....
        /*0d04*/ 	.word	0x00008080
        /*0d08*/ 	.word	0x0000000c
        /*0d0c*/ 	.word	0x00000000
        /*0d10*/ 	.short	0x0101
        /*0d12*/ 	.byte	0x3f
	.zero		1


	//   ....[30]....
        /*0d14*/ 	.word	0x0000be90
        /*0d18*/ 	.word	0x0000000c
        /*0d1c*/ 	.word	0x00000000
        /*0d20*/ 	.short	0x0101
        /*0d22*/ 	.byte	0x3f
	.zero		1


	//   ....[31]....
        /*0d24*/ 	.word	0x0000e3c0
        /*0d28*/ 	.word	0x00000002
        /*0d2c*/ 	.word	0x00038800
        /*0d30*/ 	.short	0x010a
        /*0d32*/ 	.byte	0x3f
	.zero		1


	//   ....[32]....
        /*0d34*/ 	.word	0x0000e410
        /*0d38*/ 	.word	0x00000002
        /*0d3c*/ 	.word	0x00038800
        /*0d40*/ 	.short	0x010a
        /*0d42*/ 	.byte	0x3f
	.zero		1


	//   ....[33]....
        /*0d44*/ 	.word	0x0000ee90
        /*0d48*/ 	.word	0x00000002
        /*0d4c*/ 	.word	0x00038800
        /*0d50*/ 	.short	0x010a
        /*0d52*/ 	.byte	0x3f
	.zero		1


	//   ....[34]....
        /*0d54*/ 	.word	0x000103f0
        /*0d58*/ 	.word	0x00000002
        /*0d5c*/ 	.word	0x00038800
        /*0d60*/ 	.short	0x010a
        /*0d62*/ 	.byte	0x3f
	.zero		1


	//   ....[35]....
        /*0d64*/ 	.word	0x00011ae0
        /*0d68*/ 	.word	0x00000004
        /*0d6c*/ 	.word	0x00000000
        /*0d70*/ 	.short	0x010a
        /*0d72*/ 	.byte	0x3f
	.zero		1


	//   ....[36]....
        /*0d74*/ 	.word	0x00011b80
        /*0d78*/ 	.word	0x00000006
        /*0d7c*/ 	.word	0x00000000
        /*0d80*/ 	.short	0x010a
        /*0d82*/ 	.byte	0x3f
	.zero		1


	//   ....[37]....
        /*0d84*/ 	.word	0x00011fa0
        /*0d88*/ 	.word	0x00000002
        /*0d8c*/ 	.word	0x00000000
        /*0d90*/ 	.short	0x010a
        /*0d92*/ 	.byte	0x3f
	.zero		1


	//   ....[38]....
        /*0d94*/ 	.word	0x00012000
        /*0d98*/ 	.word	0x00000002
        /*0d9c*/ 	.word	0x00000000
        /*0da0*/ 	.short	0x010a
        /*0da2*/ 	.byte	0x3f
	.zero		1


	//   ....[39]....
        /*0da4*/ 	.word	0x00013b90
        /*0da8*/ 	.word	0x0000000e
        /*0dac*/ 	.word	0x00000000
        /*0db0*/ 	.short	0x0101
        /*0db2*/ 	.byte	0x3f
	.zero		1


	//   ....[40]....
        /*0db4*/ 	.word	0x000198b0
        /*0db8*/ 	.word	0x00000002
        /*0dbc*/ 	.word	0x00000000
        /*0dc0*/ 	.short	0x0101
        /*0dc2*/ 	.byte	0x3f
	.zero		1


	//   ....[41]....
        /*0dc4*/ 	.word	0x00019cd0
        /*0dc8*/ 	.word	0x00000004
        /*0dcc*/ 	.word	0x00000000
        /*0dd0*/ 	.short	0x010a
        /*0dd2*/ 	.byte	0x3f
	.zero		1


	//   ....[42]....
        /*0dd4*/ 	.word	0x00019d70
        /*0dd8*/ 	.word	0x00000006
        /*0ddc*/ 	.word	0x00000000
        /*0de0*/ 	.short	0x010a
        /*0de2*/ 	.byte	0x3f
	.zero		1


	//   ....[43]....
        /*0de4*/ 	.word	0x0001a190
        /*0de8*/ 	.word	0x0000000e
        /*0dec*/ 	.word	0x00000000
        /*0df0*/ 	.short	0x010a
        /*0df2*/ 	.byte	0x3f
	.zero		1


	//   ....[44]....
        /*0df4*/ 	.word	0x0001a1f0
        /*0df8*/ 	.word	0x0000000e
        /*0dfc*/ 	.word	0x00000000
        /*0e00*/ 	.short	0x010a
        /*0e02*/ 	.byte	0x3f
	.zero		1


	//   ....[45]....
        /*0e04*/ 	.word	0x0001bd80
        /*0e08*/ 	.word	0x0000000e
        /*0e0c*/ 	.word	0x00000000
        /*0e10*/ 	.short	0x0101
        /*0e12*/ 	.byte	0x3f
	.zero		1


	//   ....[46]....
        /*0e14*/ 	.word	0x00020c30
        /*0e18*/ 	.word	0x00000002
        /*0e1c*/ 	.word	0x00000000
        /*0e20*/ 	.short	0x0101
        /*0e22*/ 	.byte	0x3f
	.zero		1


	//   ....[47]....
        /*0e24*/ 	.word	0x00020e00
        /*0e28*/ 	.word	0x00000004
        /*0e2c*/ 	.word	0x00000000
        /*0e30*/ 	.short	0x010a
        /*0e32*/ 	.byte	0x3f
	.zero		1


	//   ....[48]....
        /*0e34*/ 	.word	0x00020ea0
        /*0e38*/ 	.word	0x00000006
        /*0e3c*/ 	.word	0x00000000
        /*0e40*/ 	.short	0x010a
        /*0e42*/ 	.byte	0x3f
	.zero		1


	//   ....[49]....
        /*0e44*/ 	.word	0x000212c0
        /*0e48*/ 	.word	0x0000000c
        /*0e4c*/ 	.word	0x00000000
        /*0e50*/ 	.short	0x010a
        /*0e52*/ 	.byte	0x3f
	.zero		1


	//   ....[50]....
        /*0e54*/ 	.word	0x00021320
        /*0e58*/ 	.word	0x0000000c
        /*0e5c*/ 	.word	0x00000000
        /*0e60*/ 	.short	0x010a
        /*0e62*/ 	.byte	0x3f
	.zero		1


	//   ....[51]....
        /*0e64*/ 	.word	0x00022eb0
        /*0e68*/ 	.word	0x0000000c
        /*0e6c*/ 	.word	0x00000000
        /*0e70*/ 	.short	0x0101
        /*0e72*/ 	.byte	0x3f
	.zero		1


	//   ....[52]....
        /*0e74*/ 	.word	0x00028bd0
        /*0e78*/ 	.word	0x00000002
        /*0e7c*/ 	.word	0x00000000
        /*0e80*/ 	.short	0x0101
        /*0e82*/ 	.byte	0x3f
	.zero		1


	//   ....[53]....
        /*0e84*/ 	.word	0x0002beb0
        /*0e88*/ 	.word	0x00000003
        /*0e8c*/ 	.word	0x00000000
        /*0e90*/ 	.short	0x0101
        /*0e92*/ 	.byte	0x3f
	.zero		1


	//   ....[54]....
        /*0e94*/ 	.word	0x0002e9e0
        /*0e98*/ 	.word	0x00000017
        /*0e9c*/ 	.word	0x00038820
        /*0ea0*/ 	.short	0x010a
        /*0ea2*/ 	.byte	0x3f
	.zero		1


	//   ....[55]....
        /*0ea4*/ 	.word	0x0002ea90
        /*0ea8*/ 	.word	0x00000003
        /*0eac*/ 	.word	0x000388a0
        /*0eb0*/ 	.short	0x010a
        /*0eb2*/ 	.byte	0x3f
	.zero		1


	//   ....[56]....
        /*0eb4*/ 	.word	0x0002ecc0
        /*0eb8*/ 	.word	0x00000003
        /*0ebc*/ 	.word	0x000388c0
        /*0ec0*/ 	.short	0x010a
        /*0ec2*/ 	.byte	0x3f
	.zero		1


	//   ....[57]....
        /*0ec4*/ 	.word	0x0002f6b0
        /*0ec8*/ 	.word	0x0000000a
        /*0ecc*/ 	.word	0x000388a0
        /*0ed0*/ 	.short	0x010a
        /*0ed2*/ 	.byte	0x3f
	.zero		1


	//   ....[58]....
        /*0ed4*/ 	.word	0x0002f8d0
        /*0ed8*/ 	.word	0x0000000a
        /*0edc*/ 	.word	0x000388c0
        /*0ee0*/ 	.short	0x010a
        /*0ee2*/ 	.byte	0x3f
	.zero		1


	//   ....[59]....
        /*0ee4*/ 	.word	0x000312d0
        /*0ee8*/ 	.word	0x00000011
        /*0eec*/ 	.word	0x00038840
        /*0ef0*/ 	.short	0x010a
        /*0ef2*/ 	.byte	0x3f
	.zero		1


	//   ....[60]....
        /*0ef4*/ 	.word	0x00031790
        /*0ef8*/ 	.word	0x00000011
        /*0efc*/ 	.word	0x00038830
        /*0f00*/ 	.short	0x0107
        /*0f02*/ 	.byte	0x3f
	.zero		1


	//   ....[61]....
        /*0f04*/ 	.word	0x00031860
        /*0f08*/ 	.word	0x00000011
        /*0f0c*/ 	.word	0x00038830
        /*0f10*/ 	.short	0x0101
        /*0f12*/ 	.byte	0x3f
	.zero		1


	//   ....[62]....
        /*0f14*/ 	.word	0x00032120
        /*0f18*/ 	.word	0x00000017
        /*0f1c*/ 	.word	0x00038800
        /*0f20*/ 	.short	0x0107
        /*0f22*/ 	.byte	0x3f
	.zero		1


	//   ....[63]....
        /*0f24*/ 	.word	0x000321b0
        /*0f28*/ 	.word	0x00000017
        /*0f2c*/ 	.word	0x00038800
        /*0f30*/ 	.short	0x0101
        /*0f32*/ 	.byte	0x3f
	.zero		1


	//   ....[64]....
        /*0f34*/ 	.word	0x000330b0
        /*0f38*/ 	.word	0x00000017
        /*0f3c*/ 	.word	0x00038810
        /*0f40*/ 	.short	0x0107
        /*0f42*/ 	.byte	0x3f
	.zero		1


	//   ....[65]....
        /*0f44*/ 	.word	0x000331b0
        /*0f48*/ 	.word	0x00000017
        /*0f4c*/ 	.word	0x00038810
        /*0f50*/ 	.short	0x0101
        /*0f52*/ 	.byte	0x3f
	.zero		1


	//   ....[66]....
        /*0f54*/ 	.word	0x000331d0
        /*0f58*/ 	.word	0x00000017
        /*0f5c*/ 	.word	0x00038820
        /*0f60*/ 	.short	0x010a
        /*0f62*/ 	.byte	0x3f
	.zero		1


	//   ....[67]....
        /*0f64*/ 	.word	0x00033260
        /*0f68*/ 	.word	0x00000011
        /*0f6c*/ 	.word	0x00038860
        /*0f70*/ 	.short	0x010a
        /*0f72*/ 	.byte	0x3f
	.zero		1


	//   ....[68]....
        /*0f74*/ 	.word	0x00033b90
        /*0f78*/ 	.word	0x00000011
        /*0f7c*/ 	.word	0x00038850
        /*0f80*/ 	.short	0x0107
        /*0f82*/ 	.byte	0x3f
	.zero		1


	//   ....[69]....
        /*0f84*/ 	.word	0x00033c60
        /*0f88*/ 	.word	0x00000011
        /*0f8c*/ 	.word	0x00038850
        /*0f90*/ 	.short	0x0101
        /*0f92*/ 	.byte	0x3f
	.zero		1


	//   ....[70]....
        /*0f94*/ 	.word	0x00033fe0
        /*0f98*/ 	.word	0x00000006
        /*0f9c*/ 	.word	0x00038840
        /*0fa0*/ 	.short	0x010a
        /*0fa2*/ 	.byte	0x3f
	.zero		1


	//   ....[71]....
        /*0fa4*/ 	.word	0x00034320
        /*0fa8*/ 	.word	0x00000006
        /*0fac*/ 	.word	0x00038830
        /*0fb0*/ 	.short	0x0107
        /*0fb2*/ 	.byte	0x3f
	.zero		1


	//   ....[72]....
        /*0fb4*/ 	.word	0x000343e0
        /*0fb8*/ 	.word	0x00000006
        /*0fbc*/ 	.word	0x00038830
        /*0fc0*/ 	.short	0x0101
        /*0fc2*/ 	.byte	0x3f
	.zero		1


	//   ....[73]....
        /*0fc4*/ 	.word	0x00034410
        /*0fc8*/ 	.word	0x00000006
        /*0fcc*/ 	.word	0x00038860
        /*0fd0*/ 	.short	0x010a
        /*0fd2*/ 	.byte	0x3f
	.zero		1


	//   ....[74]....
        /*0fd4*/ 	.word	0x00034ae0
        /*0fd8*/ 	.word	0x00000006
        /*0fdc*/ 	.word	0x00038850
        /*0fe0*/ 	.short	0x0107
        /*0fe2*/ 	.byte	0x3f
	.zero		1


	//   ....[75]....
        /*0fe4*/ 	.word	0x00034ba0
        /*0fe8*/ 	.word	0x00000006
        /*0fec*/ 	.word	0x00038850
        /*0ff0*/ 	.short	0x0101
        /*0ff2*/ 	.byte	0x3f
	.zero		1


	//   ....[76]....
        /*0ff4*/ 	.word	0x00035a10
        /*0ff8*/ 	.word	0x00000004
        /*0ffc*/ 	.word	0x00038820
        /*1000*/ 	.short	0x010a
        /*1002*/ 	.byte	0x3f
	.zero		1


	//   ....[77]....
        /*1004*/ 	.word	0x00035b80
        /*1008*/ 	.word	0x00000005
        /*100c*/ 	.word	0x00038840
        /*1010*/ 	.short	0x010a
        /*1012*/ 	.byte	0x3f
	.zero		1


	//   ....[78]....
        /*1014*/ 	.word	0x00035c20
        /*1018*/ 	.word	0x00000019
        /*101c*/ 	.word	0x00038840
        /*1020*/ 	.short	0x010a
        /*1022*/ 	.byte	0x3f
	.zero		1


	//   ....[79]....
        /*1024*/ 	.word	0x00035c60
        /*1028*/ 	.word	0x00000005
        /*102c*/ 	.word	0x00038860
        /*1030*/ 	.short	0x010a
        /*1032*/ 	.byte	0x3f
	.zero		1


	//   ....[80]....
        /*1034*/ 	.word	0x00035ca0
        /*1038*/ 	.word	0x00000019
        /*103c*/ 	.word	0x00038860
        /*1040*/ 	.short	0x010a
        /*1042*/ 	.byte	0x3f
	.zero		1


	//   ....[81]....
        /*1044*/ 	.word	0x00035d00
        /*1048*/ 	.word	0x0000003d
        /*104c*/ 	.word	0x00038890
        /*1050*/ 	.short	0x010a
        /*1052*/ 	.byte	0x3f
	.zero		1


	//   ....[82]....
        /*1054*/ 	.word	0x00035e70
        /*1058*/ 	.word	0x0000003d
        /*105c*/ 	.word	0x00038890
        /*1060*/ 	.short	0x010a
        /*1062*/ 	.byte	0x3f
	.zero		1


	//   ....[83]....
        /*1064*/ 	.word	0x00035ff0
        /*1068*/ 	.word	0x0000003d
        /*106c*/ 	.word	0x00038890
        /*1070*/ 	.short	0x010a
        /*1072*/ 	.byte	0x3f
	.zero		1


	//   ....[84]....
        /*1074*/ 	.word	0x00036150
        /*1078*/ 	.word	0x0000003d
        /*107c*/ 	.word	0x000388b0
        /*1080*/ 	.short	0x010a
        /*1082*/ 	.byte	0x3f
	.zero		1


	//   ....[85]....
        /*1084*/ 	.word	0x00036530
        /*1088*/ 	.word	0x00000002
        /*108c*/ 	.word	0x00038800
        /*1090*/ 	.short	0x010a
        /*1092*/ 	.byte	0x3f
	.zero		1


	//   ....[86]....
        /*1094*/ 	.word	0x00036b20
        /*1098*/ 	.word	0x00000002
        /*109c*/ 	.word	0x00038800
        /*10a0*/ 	.short	0x010a
        /*10a2*/ 	.byte	0x3f
	.zero		1


	//   ....[87]....
        /*10a4*/ 	.word	0x00036b70
        /*10a8*/ 	.word	0x00000006
        /*10ac*/ 	.word	0x00000000
        /*10b0*/ 	.short	0x010a
        /*10b2*/ 	.byte	0x3f
	.zero		1


	//   ....[88]....
        /*10b4*/ 	.word	0x00036bc0
        /*10b8*/ 	.word	0x00000002
        /*10bc*/ 	.word	0x00000000
        /*10c0*/ 	.short	0x010a
        /*10c2*/ 	.byte	0x3f
	.zero		1


	//   ....[89]....
        /*10c4*/ 	.word	0x00036c10
        /*10c8*/ 	.word	0x00000006
        /*10cc*/ 	.word	0x00000000
        /*10d0*/ 	.short	0x010a
        /*10d2*/ 	.byte	0x3f
	.zero		1


	//   ....[90]....
        /*10d4*/ 	.word	0x00036c60
        /*10d8*/ 	.word	0x0000000e
        /*10dc*/ 	.word	0x00000000
        /*10e0*/ 	.short	0x010a
        /*10e2*/ 	.byte	0x3f
	.zero		1


	//   ....[91]....
        /*10e4*/ 	.word	0x00036cb0
        /*10e8*/ 	.word	0x00000006
        /*10ec*/ 	.word	0x00000000
        /*10f0*/ 	.short	0x010a
        /*10f2*/ 	.byte	0x3f
	.zero		1


	//   ....[92]....
        /*10f4*/ 	.word	0x00036d00
        /*10f8*/ 	.word	0x0000000c
        /*10fc*/ 	.word	0x00000000
        /*1100*/ 	.short	0x010a
        /*1102*/ 	.byte	0x3f
	.zero		1


	//   ....[93]....
        /*1104*/ 	.word	0x00036ea0
        /*1108*/ 	.word	0x00000017
        /*110c*/ 	.word	0x00038820
        /*1110*/ 	.short	0x010a
        /*1112*/ 	.byte	0x3f
	.zero		1


	//   ....[94]....
        /*1114*/ 	.word	0x00036ef0
        /*1118*/ 	.word	0x00000003
        /*111c*/ 	.word	0x000388a0
        /*1120*/ 	.short	0x010a
        /*1122*/ 	.byte	0x3f
	.zero		1


	//   ....[95]....
        /*1124*/ 	.word	0x00036f40
        /*1128*/ 	.word	0x00000003
        /*112c*/ 	.word	0x000388c0
        /*1130*/ 	.short	0x010a
        /*1132*/ 	.byte	0x3f
	.zero		1


	//   ....[96]....
        /*1134*/ 	.word	0x00036f90
        /*1138*/ 	.word	0x0000000a
        /*113c*/ 	.word	0x000388a0
        /*1140*/ 	.short	0x010a
        /*1142*/ 	.byte	0x3f
	.zero		1


	//   ....[97]....
        /*1144*/ 	.word	0x00036fe0
        /*1148*/ 	.word	0x0000000a
        /*114c*/ 	.word	0x000388c0
        /*1150*/ 	.short	0x010a
        /*1152*/ 	.byte	0x3f
	.zero		1


	//   ....[98]....
        /*1154*/ 	.word	0x000370f0
        /*1158*/ 	.word	0x00000011
        /*115c*/ 	.word	0x00038840
        /*1160*/ 	.short	0x010a
        /*1162*/ 	.byte	0x3f
	.zero		1


	//   ....[99]....
        /*1164*/ 	.word	0x00038680
        /*1168*/ 	.word	0x00000017
        /*116c*/ 	.word	0x00038820
        /*1170*/ 	.short	0x010a
        /*1172*/ 	.byte	0x3f
	.zero		1


	//   ....[100]....
        /*1174*/ 	.word	0x000386d0
        /*1178*/ 	.word	0x00000011
        /*117c*/ 	.word	0x00038860
        /*1180*/ 	.short	0x010a
        /*1182*/ 	.byte	0x3f
	.zero		1


	//   ....[101]....
        /*1184*/ 	.word	0x00038fc0
        /*1188*/ 	.word	0x00000006
        /*118c*/ 	.word	0x00038840
        /*1190*/ 	.short	0x010a
        /*1192*/ 	.byte	0x3f
	.zero		1


	//   ....[102]....
        /*1194*/ 	.word	0x00039480
        /*1198*/ 	.word	0x00000006
        /*119c*/ 	.word	0x00038860
        /*11a0*/ 	.short	0x010a
        /*11a2*/ 	.byte	0x3f
	.zero		1


	//   ....[103]....
        /*11a4*/ 	.word	0x0003a570
        /*11a8*/ 	.word	0x00000004
        /*11ac*/ 	.word	0x00038820
        /*11b0*/ 	.short	0x010a
        /*11b2*/ 	.byte	0x3f
	.zero		1


	//   ....[104]....
        /*11b4*/ 	.word	0x0003a710
        /*11b8*/ 	.word	0x00000005
        /*11bc*/ 	.word	0x00038840
        /*11c0*/ 	.short	0x010a
        /*11c2*/ 	.byte	0x3f
	.zero		1


	//   ....[105]....
        /*11c4*/ 	.word	0x0003a760
        /*11c8*/ 	.word	0x00000019
        /*11cc*/ 	.word	0x00038840
        /*11d0*/ 	.short	0x010a
        /*11d2*/ 	.byte	0x3f
	.zero		1


	//   ....[106]....
        /*11d4*/ 	.word	0x0003a7b0
        /*11d8*/ 	.word	0x00000005
        /*11dc*/ 	.word	0x00038860
        /*11e0*/ 	.short	0x010a
        /*11e2*/ 	.byte	0x3f
	.zero		1


	//   ....[107]....
        /*11e4*/ 	.word	0x0003a9d0
        /*11e8*/ 	.word	0x00000009
        /*11ec*/ 	.word	0x00000000
        /*11f0*/ 	.short	0x010a
        /*11f2*/ 	.byte	0x3f
	.zero		1


	//   ....[108]....
        /*11f4*/ 	.word	0x0003ab10
        /*11f8*/ 	.word	0x0000000c
        /*11fc*/ 	.word	0x00000000
        /*1200*/ 	.short	0x010a
        /*1202*/ 	.byte	0x3f
	.zero		1


	//   ....[109]....
        /*1204*/ 	.word	0x0003b0d0
        /*1208*/ 	.word	0x0000000c
        /*120c*/ 	.word	0x00038810
        /*1210*/ 	.short	0x010a
        /*1212*/ 	.byte	0x3f
	.zero		1


	//   ....[110]....
        /*1214*/ 	.word	0x0003b250
        /*1218*/ 	.word	0x0000000e
        /*121c*/ 	.word	0x00000000
        /*1220*/ 	.short	0x010a
        /*1222*/ 	.byte	0x3f
	.zero		1


	//   ....[111]....
        /*1224*/ 	.word	0x0003b390
        /*1228*/ 	.word	0x0000000c
        /*122c*/ 	.word	0x00000000
        /*1230*/ 	.short	0x010a
        /*1232*/ 	.byte	0x3f
	.zero		1


	//   ....[112]....
        /*1234*/ 	.word	0x0003d860
        /*1238*/ 	.word	0x00000009
        /*123c*/ 	.word	0x00000000
        /*1240*/ 	.short	0x0101
        /*1242*/ 	.byte	0x3f
	.zero		1


	//   ....[113]....
        /*1244*/ 	.word	0x00049ec0
        /*1248*/ 	.word	0x00000000
        /*124c*/ 	.word	0x00000000
        /*1250*/ 	.short	0x0101
        /*1252*/ 	.byte	0x3f
	.zero		1


	//   ....[114]....
        /*1254*/ 	.word	0x00049ee0
        /*1258*/ 	.word	0x0000000c
        /*125c*/ 	.word	0x00000000
        /*1260*/ 	.short	0x010a
        /*1262*/ 	.byte	0x3f
	.zero		1


	//   ....[115]....
        /*1264*/ 	.word	0x00049f30
        /*1268*/ 	.word	0x0000000c
        /*126c*/ 	.word	0x00038810
        /*1270*/ 	.short	0x010a
        /*1272*/ 	.byte	0x3f
	.zero		1


	//   ....[116]....
        /*1274*/ 	.word	0x00049f80
        /*1278*/ 	.word	0x0000000c
        /*127c*/ 	.word	0x00000000
        /*1280*/ 	.short	0x010a
        /*1282*/ 	.byte	0x3f
	.zero		1


	//----- nvinfo : EIATTR_NUM_MBARRIERS
	.align		4
.L_924:
        /*1284*/ 	.byte	0x03, 0x38
        /*1286*/ 	.short	0x0017


	//----- nvinfo : EIATTR_EXIT_INSTR_OFFSETS
	.align		4
        /*1288*/ 	.byte	0x04, 0x1c
        /*128a*/ 	.short	(.L_926 - .L_925)


	//   ....[0]....
.L_925:
        /*128c*/ 	.word	0x00035cf0


	//----- nvinfo : EIATTR_MAX_THREADS
	.align		4
.L_926:
        /*1290*/ 	.byte	0x04, 0x05
        /*1292*/ 	.short	(.L_928 - .L_927)
.L_927:
        /*1294*/ 	.word	0x00000180
        /*1298*/ 	.word	0x00000001
        /*129c*/ 	.word	0x00000001


	//----- nvinfo : EIATTR_CRS_STACK_SIZE
	.align		4
.L_928:
        /*12a0*/ 	.byte	0x04, 0x1e
        /*12a2*/ 	.short	(.L_930 - .L_929)
.L_929:
        /*12a4*/ 	.word	0x00000000


	//----- nvinfo : EIATTR_CBANK_PARAM_SIZE
	.align		4
.L_930:
        /*12a8*/ 	.byte	0x03, 0x19
        /*12aa*/ 	.short	0x0bf0


	//----- nvinfo : EIATTR_PARAM_CBANK
	.align		4
        /*12ac*/ 	.byte	0x04, 0x0a
        /*12ae*/ 	.short	(.L_932 - .L_931)
	.align		4
.L_931:
        /*12b0*/ 	.word	index@(.nv.constant0._ZN7cutlass13device_kernelIN5flash11enable_sm90INS1_16FlashAttnFwdSm90INS1_25CollectiveMainloopFwdSm90ILi2EN4cute5tupleIJNS5_1CILi1EEES8_S8_EEENS6_IJNS7_ILi64EEESA_SA_EEELi512ENS_10bfloat16_tEfNS_4arch4Sm90ELb0ELb1ELb1ELb1ELb1ELb1ELb1ELb0ELb0ELb1ELb0ELb0EEENS1_21CollectiveEpilogueFwdINS6_IJSA_NS7_ILi512EEESA_EEES9_SC_SE_Li256ELb1ELb1ELb0ELb0EEENS1_36VarlenDynamicPersistentTileSchedulerILi64ELi64ELi256ELi128ELb0ELb1ELb1ELb1ELb0ELb1EEEEEEEEEvNT_6ParamsE)
        /*12b4*/ 	.short	0x0210
        /*12b6*/ 	.short	0x0bf0


	//----- nvinfo : EIATTR_SW_WAR
	.align		4
.L_932:
        /*12b8*/ 	.byte	0x04, 0x36
        /*12ba*/ 	.short	(.L_934 - .L_933)
.L_933:
        /*12bc*/ 	.word	0x00000008
.L_934:


//--------------------- .nv.info._ZN7cutlass13device_kernelIN5flash11enable_sm90INS1_16FlashAttnFwdSm90INS1_25CollectiveMainloopFwdSm90ILi2EN4cute5tupleIJNS5_1CILi1EEES8_S8_EEENS6_IJNS7_ILi64EEESA_SA_EEELi512ENS_10bfloat16_tEfNS_4arch4Sm90ELb1ELb0ELb1ELb0ELb1ELb0ELb0ELb0ELb0ELb1ELb0ELb0EEENS1_21CollectiveEpilogueFwdINS6_IJSA_NS7_ILi512EEESA_EEES9_SC_SE_Li256ELb0ELb1ELb0ELb0EEENS1_30DynamicPersistentTileSchedulerILi256ELi128ELb0ELb1ELb1EEEEEEEEEvNT_6ParamsE --------------------------
	.section	.nv.info._ZN7cutlass13device_kernelIN5flash11enable_sm90INS1_16FlashAttnFwdSm90INS1_25CollectiveMainloopFwdSm90ILi2EN4cute5tupleIJNS5_1CILi1EEES8_S8_EEENS6_IJNS7_ILi64EEESA_SA_EEELi512ENS_10bfloat16_tEfNS_4arch4Sm90ELb1ELb0ELb1ELb0ELb1ELb0ELb0ELb0ELb0ELb1ELb0ELb0EEENS1_21CollectiveEpilogueFwdINS6_IJSA_NS7_ILi512EEESA_EEES9_SC_SE_Li256ELb0ELb1ELb0ELb0EEENS1_30DynamicPersistentTileSchedulerILi256ELi128ELb0ELb1ELb1EEEEEEEEEvNT_6ParamsE,"",@"SHT_CUDA_INFO"
	.sectionflags	@""
	.align	4


	//----- nvinfo : EIATTR_CUDA_API_VERSION
	.align		4
        /*0000*/ 	.byte	0x04, 0x37
        /*0002*/ 	.short	(.L_936 - .L_935)
.L_935:
        /*0004*/ 	.word	0x00000082


	//----- nvinfo : EIATTR_KPARAM_INFO
	.align		4
.L_936:
        /*0008*/ 	.byte	0x04, 0x17
        /*000a*/ 	.short	(.L_938 - .L_937)
.L_937:
        /*000c*/ 	.word	0x00000000
        /*0010*/ 	.short	0x0000
        /*0012*/ 	.short	0x0070
        /*0014*/ 	.byte	0x00, 0xf0, 0x01, 0x2a


	//----- nvinfo : EIATTR_SPARSE_MMA_MASK
	.align		4
.L_938:
        /*0018*/ 	.byte	0x03, 0x50
        /*001a*/ 	.short	0x0000


	//----- nvinfo : EIATTR_MAXREG_COUNT
	.align		4
        /*001c*/ 	.byte	0x03, 0x1b
        /*001e*/ 	.short	0x00a8


	//----- nvinfo : EIATTR_NUM_BARRIERS
	.align		4
        /*0020*/ 	.byte	0x02, 0x4c
        /*0022*/ 	.byte	0x10
	.zero		1


	//----- nvinfo : EIATTR_EXTERNS
	.align		4
        /*0024*/ 	.byte	0x04, 0x0f
        /*0026*/ 	.short	(.L_940 - .L_939)


	//   ....[0]....
	.align		4
.L_939:
        /*0028*/ 	.word	index@(__assertfail)


	//----- nvinfo : EIATTR_ANNOTATIONS
	.align		4
.L_940:
        /*002c*/ 	.byte	0x04, 0x55
        /*002e*/ 	.short	(.L_942 - .L_941)


	//   ....[0]....
.L_941:
        /*0030*/ 	.word	0x00000001
        /*0034*/ 	.byte	0x10, 0xc9, 0x00, 0x00, 0x01, 0x00, 0x00, 0x00, 0x20, 0xca, 0x00, 0x00, 0x01, 0x00, 0x00, 0x00
        /*0044*/ 	.byte	0x30, 0xce, 0x00, 0x00, 0x01, 0x00, 0x00, 0x00, 0xd0, 0xdc, 0x00, 0x00, 0x01, 0x00, 0x00, 0x00
        /*0054*/ 	.byte	0x90, 0xe2, 0x00, 0x00, 0x01, 0x00, 0x00, 0x00, 0x90, 0xe8, 0x00, 0x00, 0x01, 0x00, 0x00, 0x00
        /*0064*/ 	.byte	0xb0, 0xe8, 0x00, 0x00, 0x01, 0x00, 0x00, 0x00, 0xf0, 0xe9, 0x00, 0x00, 0x01, 0x00, 0x00, 0x00
        /*0074*/ 	.byte	0xa0, 0x04, 0x01, 0x00


	//----- nvinfo : EIATTR_MERCURY_ISA_VERSION
	.align		4
.L_942:
        /*0078*/ 	.byte	0x03, 0x5f
        /*007a*/ 	.short	0x0101


	//----- nvinfo : EIATTR_INT_WARP_WIDE_INSTR_OFFSETS
	.align		4
        /*007c*/ 	.byte	0x04, 0x31
        /*007e*/ 	.short	(.L_944 - .L_943)


	//   ....[0]....
.L_943:
        /*0080*/ 	.word	0x000000c0


	//   ....[1]....
        /*0084*/ 	.word	0x000000d0


	//   ....[2]....
        /*0088*/ 	.word	0x00000170


	//   ....[3]....
        /*008c*/ 	.word	0x0000d3f0


	//   ....[4]....
        /*0090*/ 	.word	0x0000d480


	//   ....[5]....
        /*0094*/ 	.word	0x00010230


	//   ....[6]....
        /*0098*/ 	.word	0x000102c0


	//----- nvinfo : EIATTR_COOP_GROUP_MASK_REGIDS
	.align		4
.L_944:
        /*009c*/ 	.byte	0x04, 0x29
        /*009e*/ 	.short	(.L_946 - .L_945)


	//   ....[0]....
.L_945:
        /*00a0*/ 	.word	0xffffffff


	//   ....[1]....
        /*00a4*/ 	.word	0xffffffff


	//   ....[2]....
        /*00a8*/ 	.word	0xffffffff


	//   ....[3]....
        /*00ac*/ 	.word	0xffffffff


	//   ....[4]....
        /*00b0*/ 	.word	0xffffffff


	//   ....[5]....
        /*00b4*/ 	.word	0xffffffff


	//   ....[6]....
        /*00b8*/ 	.word	0xffffffff


	//   ....[7]....
        /*00bc*/ 	.word	0xffffffff


	//   ....[8]....
        /*00c0*/ 	.word	0xffffffff


	//   ....[9]....
        /*00c4*/ 	.word	0xffffffff


	//   ....[10]....
        /*00c8*/ 	.word	0xffffffff


	//   ....[11]....
        /*00cc*/ 	.word	0xffffffff


	//   ....[12]....
        /*00d0*/ 	.word	0xffffffff


	//   ....[13]....
        /*00d4*/ 	.word	0xffffffff


	//   ....[14]....
        /*00d8*/ 	.word	0xffffffff


	//   ....[15]....
        /*00dc*/ 	.word	0xffffffff


	//   ....[16]....
        /*00e0*/ 	.word	0xffffffff


	//   ....[17]....
        /*00e4*/ 	.word	0xffffffff


	//   ....[18]....
        /*00e8*/ 	.word	0xffffffff


	//   ....[19]....
        /*00ec*/ 	.word	0xffffffff


	//   ....[20]....
        /*00f0*/ 	.word	0xffffffff


	//   ....[21]....
        /*00f4*/ 	.word	0xffffffff


	//   ....[22]....
        /*00f8*/ 	.word	0xffffffff


	//   ....[23]....
        /*00fc*/ 	.word	0xffffffff


	//   ....[24]....
        /*0100*/ 	.word	0xffffffff


	//   ....[25]....
        /*0104*/ 	.word	0xffffffff


	//   ....[26]....
        /*0108*/ 	.word	0xffffffff


	//   ....[27]....
        /*010c*/ 	.word	0xffffffff


	//   ....[28]....
        /*0110*/ 	.word	0xffffffff


	//   ....[29]....
        /*0114*/ 	.word	0xffffffff


	//   ....[30]....
        /*0118*/ 	.word	0xffffffff


	//   ....[31]....
        /*011c*/ 	.word	0xffffffff


	//   ....[32]....
        /*0120*/ 	.word	0xffffffff


	//   ....[33]....
        /*0124*/ 	.word	0xffffffff


	//   ....[34]....
        /*0128*/ 	.word	0xffffffff


	//   ....[35]....
        /*012c*/ 	.word	0xffffffff


	//   ....[36]....
        /*0130*/ 	.word	0xffffffff


	//   ....[37]....
        /*0134*/ 	.word	0xffffffff


	//   ....[38]....
        /*0138*/ 	.word	0xffffffff


	//   ....[39]....
        /*013c*/ 	.word	0xffffffff


	//   ....[40]....
        /*0140*/ 	.word	0xffffffff


	//   ....[41]....
        /*0144*/ 	.word	0xffffffff


	//   ....[42]....
        /*0148*/ 	.word	0xffffffff


	//   ....[43]....
        /*014c*/ 	.word	0xffffffff


	//   ....[44]....
        /*0150*/ 	.word	0xffffffff


	//   ....[45]....
        /*0154*/ 	.word	0xffffffff


	//   ....[46]....
        /*0158*/ 	.word	0xffffffff


	//   ....[47]....
        /*015c*/ 	.word	0xffffffff


	//   ....[48]....
        /*0160*/ 	.word	0xffffffff


	//   ....[49]....
        /*0164*/ 	.word	0xffffffff


	//   ....[50]....
        /*0168*/ 	.word	0xffffffff


	//   ....[51]....
        /*016c*/ 	.word	0xffffffff


	//   ....[52]....
        /*0170*/ 	.word	0xffffffff


	//   ....[53]....
        /*0174*/ 	.word	0xffffffff


	//   ....[54]....
        /*0178*/ 	.word	0xffffffff


	//   ....[55]....
        /*017c*/ 	.word	0xffffffff


	//   ....[56]....
        /*0180*/ 	.word	0xffffffff


	//   ....[57]....
        /*0184*/ 	.word	0xffffffff


	//   ....[58]....
        /*0188*/ 	.word	0xffffffff


	//   ....[59]....
        /*018c*/ 	.word	0xffffffff


	//   ....[60]....
        /*0190*/ 	.word	0xffffffff


	//   ....[61]....
        /*0194*/ 	.word	0xffffffff


	//   ....[62]....
        /*0198*/ 	.word	0xffffffff


	//   ....[63]....
        /*019c*/ 	.word	0xffffffff


	//   ....[64]....
        /*01a0*/ 	.word	0xffffffff


	//   ....[65]....
        /*01a4*/ 	.word	0xffffffff


	//   ....[66]....
        /*01a8*/ 	.word	0xffffffff


	//   ....[67]....
        /*01ac*/ 	.word	0xffffffff


	//   ....[68]....
        /*01b0*/ 	.word	0xffffffff


	//   ....[69]....
        /*01b4*/ 	.word	0xffffffff


	//   ....[70]....
        /*01b8*/ 	.word	0xffffffff


	//   ....[71]....
        /*01bc*/ 	.word	0xffffffff


	//   ....[72]....
        /*01c0*/ 	.word	0xffffffff


	//   ....[73]....
        /*01c4*/ 	.word	0xffffffff


	//   ....[74]....
        /*01c8*/ 	.word	0xffffffff


	//   ....[75]....
        /*01cc*/ 	.word	0xffffffff


	//   ....[76]....
        /*01d0*/ 	.word	0xffffffff


	//   ....[77]....
        /*01d4*/ 	.word	0xffffffff


	//   ....[78]....
        /*01d8*/ 	.word	0xffffffff


	//   ....[79]....
        /*01dc*/ 	.word	0xffffffff


	//   ....[80]....
        /*01e0*/ 	.word	0xffffffff


	//   ....[81]....
        /*01e4*/ 	.word	0xffffffff


	//   ....[82]....
        /*01e8*/ 	.word	0xffffffff


	//   ....[83]....
        /*01ec*/ 	.word	0xffffffff


	//   ....[84]....
        /*01f0*/ 	.word	0xffffffff


	//   ....[85]....
        /*01f4*/ 	.word	0xffffffff


	//   ....[86]....
        /*01f8*/ 	.word	0xffffffff


	//   ....[87]....
        /*01fc*/ 	.word	0x0500000f


	//   ....[88]....
        /*0200*/ 	.word	0x0500000f


	//   ....[89]....
        /*0204*/ 	.word	0x0500000f


	//   ....[90]....
        /*0208*/ 	.word	0x0500000f


	//   ....[91]....
        /*020c*/ 	.word	0x0500000f


	//   ....[92]....
        /*0210*/ 	.word	0x0500000f


	//   ....[93]....
        /*0214*/ 	.word	0x0500000f


	//   ....[94]....
        /*0218*/ 	.word	0x0500000f


	//   ....[95]....
        /*021c*/ 	.word	0x0500000f


	//   ....[96]....
        /*0220*/ 	.word	0x0500000f


	//   ....[97]....
        /*0224*/ 	.word	0x0500000f


	//   ....[98]....
        /*0228*/ 	.word	0x0500000f


	//   ....[99]....
        /*022c*/ 	.word	0x0500000f


	//   ....[100]....
        /*0230*/ 	.word	0x0500000f


	//   ....[101]....
        /*0234*/ 	.word	0x0500000f


	//   ....[102]....
        /*0238*/ 	.word	0x0500000f


	//   ....[103]....
        /*023c*/ 	.word	0x0500000f


	//   ....[104]....
        /*0240*/ 	.word	0x0500000f


	//   ....[105]....
        /*0244*/ 	.word	0x0500000f


	//   ....[106]....
        /*0248*/ 	.word	0x0500000f


	//   ....[107]....
        /*024c*/ 	.word	0x0500000f


	//   ....[108]....
        /*0250*/ 	.word	0x0500000f


	//   ....[109]....
        /*0254*/ 	.word	0x0500000f


	//   ....[110]....
        /*0258*/ 	.word	0x0500000f


	//   ....[111]....
        /*025c*/ 	.word	0x0500000f


	//   ....[112]....
        /*0260*/ 	.word	0x0500000f


	//   ....[113]....
        /*0264*/ 	.word	0x0500000f


	//   ....[114]....
        /*0268*/ 	.word	0x0500000f


	//   ....[115]....
        /*026c*/ 	.word	0x0500000f


	//   ....[116]....
        /*0270*/ 	.word	0x0500000f


	//   ....[117]....
        /*0274*/ 	.word	0x0500000f


	//   ....[118]....
        /*0278*/ 	.word	0x0500000f


	//   ....[119]....
        /*027c*/ 	.word	0x0500000f


	//   ....[120]....
        /*0280*/ 	.word	0x0500000f


	//   ....[121]....
        /*0284*/ 	.word	0x0500000f


	//   ....[122]....
        /*0288*/ 	.word	0x0500000f


	//   ....[123]....
        /*028c*/ 	.word	0x0500000f


	//   ....[124]....
        /*0290*/ 	.word	0x0500000f


	//   ....[125]....
        /*0294*/ 	.word	0x0500000f


	//   ....[126]....
        /*0298*/ 	.word	0x0500000f


	//   ....[127]....
        /*029c*/ 	.word	0x0500000f


	//   ....[128]....
        /*02a0*/ 	.word	0x0500000f


	//   ....[129]....
        /*02a4*/ 	.word	0x0500000f


	//----- nvinfo : EIATTR_COOP_GROUP_INSTR_OFFSETS
	.align		4
.L_946:
        /*02a8*/ 	.byte	0x04, 0x28
        /*02aa*/ 	.short	(.L_948 - .L_947)


	//   ....[0]....
.L_947:
        /*02ac*/ 	.word	0x00000070


	//   ....[1]....
        /*02b0*/ 	.word	0x000000b0


	//   ....[2]....
        /*02b4*/ 	.word	0x00000290


	//   ....[3]....
        /*02b8*/ 	.word	0x000003f0


	//   ....[4]....
        /*02bc*/ 	.word	0x00000510


	//   ....[5]....
        /*02c0*/ 	.word	0x00000670


	//   ....[6]....
        /*02c4*/ 	.word	0x00001830


	//   ....[7]....
        /*02c8*/ 	.word	0x00003610


	//   ....[8]....
        /*02cc*/ 	.word	0x00003d90


	//   ....[9]....
        /*02d0*/ 	.word	0x00003e30


	//   ....[10]....
        /*02d4*/ 	.word	0x000043e0


	//   ....[11]....
        /*02d8*/ 	.word	0x000044b0


	//   ....[12]....
        /*02dc*/ 	.word	0x00004900


	//   ....[13]....
        /*02e0*/ 	.word	0x00004980


	//   ....[14]....
        /*02e4*/ 	.word	0x000051d0


	//   ....[15]....
        /*02e8*/ 	.word	0x00005800


	//   ....[16]....
        /*02ec*/ 	.word	0x00005d90


	//   ....[17]....
        /*02f0*/ 	.word	0x00005db0


	//   ....[18]....
        /*02f4*/ 	.word	0x00005e50


	//   ....[19]....
        /*02f8*/ 	.word	0x00006210


	//   ....[20]....
        /*02fc*/ 	.word	0x00006390


	//   ....[21]....
        /*0300*/ 	.word	0x00007510


	//   ....[22]....
        /*0304*/ 	.word	0x00007d10


	//   ....[23]....
        /*0308*/ 	.word	0x00007db0


	//   ....[24]....
        /*030c*/ 	.word	0x000080c0


	//   ....[25]....
        /*0310*/ 	.word	0x00008290


	//   ....[26]....
        /*0314*/ 	.word	0x00009230


	//   ....[27]....
        /*0318*/ 	.word	0x00009300


	//   ....[28]....
        /*031c*/ 	.word	0x00009340


	//   ....[29]....
        /*0320*/ 	.word	0x000093d0


	//   ....[30]....
        /*0324*/ 	.word	0x00009410


	//   ....[31]....
        /*0328*/ 	.word	0x00009e50


	//   ....[32]....
        /*032c*/ 	.word	0x0000b120


	//   ....[33]....
        /*0330*/ 	.word	0x0000b150


	//   ....[34]....
        /*0334*/ 	.word	0x0000b180


	//   ....[35]....
        /*0338*/ 	.word	0x0000b1a0


	//   ....[36]....
        /*033c*/ 	.word	0x0000b7e0


	//   ....[37]....
        /*0340*/ 	.word	0x0000b800


	//   ....[38]....
        /*0344*/ 	.word	0x0000ba30


	//   ....[39]....
        /*0348*/ 	.word	0x0000ba50


	//   ....[40]....
        /*034c*/ 	.word	0x0000c3e0


	//   ....[41]....
        /*0350*/ 	.word	0x0000c400


	//   ....[42]....
        /*0354*/ 	.word	0x0000c630


	//   ....[43]....
        /*0358*/ 	.word	0x0000c650


	//   ....[44]....
        /*035c*/ 	.word	0x0000c940


	//   ....[45]....
        /*0360*/ 	.word	0x0000de30


	//   ....[46]....
        /*0364*/ 	.word	0x0000de50


	//   ....[47]....
        /*0368*/ 	.word	0x0000de90


	//   ....[48]....
        /*036c*/ 	.word	0x0000dec0


	//   ....[49]....
        /*0370*/ 	.word	0x0000df10


	//   ....[50]....
        /*0374*/ 	.word	0x0000df40


	//   ....[51]....
        /*0378*/ 	.word	0x0000df60


	//   ....[52]....
        /*037c*/ 	.word	0x0000dfa0


	//   ....[53]....
        /*0380*/ 	.word	0x0000e5e0


	//   ....[54]....
        /*0384*/ 	.word	0x0000e600


	//   ....[55]....
        /*0388*/ 	.word	0x0000e670


	//   ....[56]....
        /*038c*/ 	.word	0x0000e6b0


	//   ....[57]....
        /*0390*/ 	.word	0x0000e6f0


	//   ....[58]....
        /*0394*/ 	.word	0x0000e720


	//   ....[59]....
        /*0398*/ 	.word	0x0000e730


	//   ....[60]....
        /*039c*/ 	.word	0x0000e770


	//   ....[61]....
        /*03a0*/ 	.word	0x0000ebc0


	//   ....[62]....
        /*03a4*/ 	.word	0x0000ebf0


	//   ....[63]....
        /*03a8*/ 	.word	0x0000ec20


	//   ....[64]....
        /*03ac*/ 	.word	0x0000ec90


	//   ....[65]....
        /*03b0*/ 	.word	0x0000ede0


	//   ....[66]....
        /*03b4*/ 	.word	0x0000ee00


	//   ....[67]....
        /*03b8*/ 	.word	0x0000ee10


	//   ....[68]....
        /*03bc*/ 	.word	0x0000ef60


	//   ....[69]....
        /*03c0*/ 	.word	0x0000f7c0


	//   ....[70]....
        /*03c4*/ 	.word	0x0000f7e0


	//   ....[71]....
        /*03c8*/ 	.word	0x0000f800


	//   ....[72]....
        /*03cc*/ 	.word	0x0000f830


	//   ....[73]....
        /*03d0*/ 	.word	0x0000f850


	//   ....[74]....
        /*03d4*/ 	.word	0x0000f880


	//   ....[75]....
        /*03d8*/ 	.word	0x0000f8a0


	//   ....[76]....
        /*03dc*/ 	.word	0x0000f8b0


	//   ....[77]....
        /*03e0*/ 	.word	0x0000fbf0


	//   ....[78]....
        /*03e4*/ 	.word	0x0000fc30


	//   ....[79]....
        /*03e8*/ 	.word	0x0000fc60


	//   ....[80]....
        /*03ec*/ 	.word	0x0000fca0


	//   ....[81]....
        /*03f0*/ 	.word	0x0000fcc0


	//   ....[82]....
        /*03f4*/ 	.word	0x0000fd70


	//   ....[83]....
        /*03f8*/ 	.word	0x0000fd90


	//   ....[84]....
        /*03fc*/ 	.word	0x0000fda0


	//   ....[85]....
        /*0400*/ 	.word	0x000103e0


	//   ....[86]....
        /*0404*/ 	.word	0x000105c0


	//   ....[87]....
        /*0408*/ 	.word	0x00010c00


	//   ....[88]....
        /*040c*/ 	.word	0x00010ce0


	//   ....[89]....
        /*0410*/ 	.word	0x00010d80


	//   ....[90]....
        /*0414*/ 	.word	0x00010e00


	//   ....[91]....
        /*0418*/ 	.word	0x00010eb0


	//   ....[92]....
        /*041c*/ 	.word	0x00010f30


	//   ....[93]....
        /*0420*/ 	.word	0x00010fe0


	//   ....[94]....
        /*0424*/ 	.word	0x00011060


	//   ....[95]....
        /*0428*/ 	.word	0x000110f0


	//   ....[96]....
        /*042c*/ 	.word	0x00011180


	//   ....[97]....
        /*0430*/ 	.word	0x00011200


	//   ....[98]....
        /*0434*/ 	.word	0x00011280


	//   ....[99]....
        /*0438*/ 	.word	0x00011330


	//   ....[100]....
        /*043c*/ 	.word	0x000113b0


	//   ....[101]....
        /*0440*/ 	.word	0x00011450


	//   ....[102]....
        /*0444*/ 	.word	0x000114d0


	//   ....[103]....
        /*0448*/ 	.word	0x00011560


	//   ....[104]....
        /*044c*/ 	.word	0x00011690


	//   ....[105]....
        /*0450*/ 	.word	0x00011770


	//   ....[106]....
        /*0454*/ 	.word	0x000119b0


	//   ....[107]....
        /*0458*/ 	.word	0x00011a00


	//   ....[108]....
        /*045c*/ 	.word	0x00011bc0


	//   ....[109]....
        /*0460*/ 	.word	0x00011c10


	//   ....[110]....
        /*0464*/ 	.word	0x00011dd0


	//   ....[111]....
        /*0468*/ 	.word	0x00011e20


	//   ....[112]....
        /*046c*/ 	.word	0x00011f00


	//   ....[113]....
        /*0470*/ 	.word	0x00011fa0


	//   ....[114]....
        /*0474*/ 	.word	0x00012000


	//   ....[115]....
        /*0478*/ 	.word	0x000120a0


	//   ....[116]....
        /*047c*/ 	.word	0x00012100


	//   ....[117]....
        /*0480*/ 	.word	0x000121a0


	//   ....[118]....
        /*0484*/ 	.word	0x00012200


	//   ....[119]....
        /*0488*/ 	.word	0x000122a0


	//   ....[120]....
        /*048c*/ 	.word	0x00012380


	//   ....[121]....
        /*0490*/ 	.word	0x00012440


	//   ....[122]....
        /*0494*/ 	.word	0x00012540


	//   ....[123]....
        /*0498*/ 	.word	0x00012650


	//   ....[124]....
        /*049c*/ 	.word	0x00012760


	//   ....[125]....
        /*04a0*/ 	.word	0x00012840


	//   ....[126]....
        /*04a4*/ 	.word	0x00012950


	//   ....[127]....
        /*04a8*/ 	.word	0x00012a30


	//   ....[128]....
        /*04ac*/ 	.word	0x00012ac0


	//   ....[129]....
        /*04b0*/ 	.word	0x00012be0


	//----- nvinfo : EIATTR_REG_RECONFIG
	.align		4
.L_948:
        /*04b4*/ 	.byte	0x01, 0x54
	.zero		2


	//----- nvinfo : EIATTR_SYSCALL_OFFSETS
	.align		4
        /*04b8*/ 	.byte	0x04, 0x46
        /*04ba*/ 	.short	(.L_950 - .L_949)


	//   ....[0]....
.L_949:
        /*04bc*/ 	.word	0x000037e0


	//   ....[1]....
        /*04c0*/ 	.word	0x0000d5e0


	//   ....[2]....
        /*04c4*/ 	.word	0x0000d730


	//   ....[3]....
        /*04c8*/ 	.word	0x0000d820


	//   ....[4]....
        /*04cc*/ 	.word	0x0000e270


	//----- nvinfo : EIATTR_MBARRIER_INSTR_OFFSETS
	.align		4
.L_950:
        /*04d0*/ 	.byte	0x04, 0x39
        /*04d2*/ 	.short	(.L_952 - .L_951)


	//   ....[0]....
.L_951:
        /*04d4*/ 	.word	0x00000180
        /*04d8*/ 	.word	0x000000ff
        /*04dc*/ 	.word	0x00028c00
        /*04e0*/ 	.short	0x0100
        /*04e2*/ 	.byte	0x08
	.zero		1


	//   ....[1]....
        /*04e4*/ 	.word	0x00000190
        /*04e8*/ 	.word	0x000000ff
        /*04ec*/ 	.word	0x00028c20
        /*04f0*/ 	.short	0x0100
        /*04f2*/ 	.byte	0x08
	.zero		1


	//   ....[2]....
        /*04f4*/ 	.word	0x00000240
        /*04f8*/ 	.word	0x000000ff
        /*04fc*/ 	.word	0x00028c30
        /*0500*/ 	.short	0x0100
        /*0502*/ 	.byte	0x06
	.zero		1


	//   ....[3]....
        /*0504*/ 	.word	0x00000250
        /*0508*/ 	.word	0x000000ff
        /*050c*/ 	.word	0x00028c40
        /*0510*/ 	.short	0x0100
        /*0512*/ 	.byte	0x06
	.zero		1


	//   ....[4]....
        /*0514*/ 	.word	0x00000260
        /*0518*/ 	.word	0x000000ff
        /*051c*/ 	.word	0x00028c38
        /*0520*/ 	.short	0x0100
        /*0522*/ 	.byte	0x06
	.zero		1


	//   ....[5]....
        /*0524*/ 	.word	0x00000270
        /*0528*/ 	.word	0x000000ff
        /*052c*/ 	.word	0x00028c48
        /*0530*/ 	.short	0x0100
        /*0532*/ 	.byte	0x06
	.zero		1


	//   ....[6]....
        /*0534*/ 	.word	0x000003a0
        /*0538*/ 	.word	0x000000ff
        /*053c*/ 	.word	0x00028c50
        /*0540*/ 	.short	0x0100
        /*0542*/ 	.byte	0x08
	.zero		1


	//   ....[7]....
        /*0544*/ 	.word	0x000003b0
        /*0548*/ 	.word	0x000000ff
        /*054c*/ 	.word	0x00028c60
        /*0550*/ 	.short	0x0100
        /*0552*/ 	.byte	0x08
	.zero		1


	//   ....[8]....
        /*0554*/ 	.word	0x000003c0
        /*0558*/ 	.word	0x000000ff
        /*055c*/ 	.word	0x00028c58
        /*0560*/ 	.short	0x0100
        /*0562*/ 	.byte	0x08
	.zero		1


	//   ....[9]....
        /*0564*/ 	.word	0x000003d0
        /*0568*/ 	.word	0x000000ff
        /*056c*/ 	.word	0x00028c68
        /*0570*/ 	.short	0x0100
        /*0572*/ 	.byte	0x08
	.zero		1


	//   ....[10]....
        /*0574*/ 	.word	0x000004c0
        /*0578*/ 	.word	0x000000ff
        /*057c*/ 	.word	0x00028c70
        /*0580*/ 	.short	0x0100
        /*0582*/ 	.byte	0x06
	.zero		1


	//   ....[11]....
        /*0584*/ 	.word	0x000004d0
        /*0588*/ 	.word	0x000000ff
        /*058c*/ 	.word	0x00028c80
        /*0590*/ 	.short	0x0100
        /*0592*/ 	.byte	0x06
	.zero		1


	//   ....[12]....
        /*0594*/ 	.word	0x000004e0
        /*0598*/ 	.word	0x000000ff
        /*059c*/ 	.word	0x00028c78
        /*05a0*/ 	.short	0x0100
        /*05a2*/ 	.byte	0x06
	.zero		1


	//   ....[13]....
        /*05a4*/ 	.word	0x000004f0
        /*05a8*/ 	.word	0x000000ff
        /*05ac*/ 	.word	0x00028c88
        /*05b0*/ 	.short	0x0100
        /*05b2*/ 	.byte	0x06
	.zero		1


	//   ....[14]....
        /*05b4*/ 	.word	0x00000620
        /*05b8*/ 	.word	0x000000ff
        /*05bc*/ 	.word	0x00028c90
        /*05c0*/ 	.short	0x0100
        /*05c2*/ 	.byte	0x08
	.zero		1


	//   ....[15]....
        /*05c4*/ 	.word	0x00000630
        /*05c8*/ 	.word	0x000000ff
        /*05cc*/ 	.word	0x00028ca0
        /*05d0*/ 	.short	0x0100
        /*05d2*/ 	.byte	0x08
	.zero		1


	//   ....[16]....
        /*05d4*/ 	.word	0x00000640
        /*05d8*/ 	.word	0x000000ff
        /*05dc*/ 	.word	0x00028c98
        /*05e0*/ 	.short	0x0100
        /*05e2*/ 	.byte	0x08
	.zero		1


	//   ....[17]....
        /*05e4*/ 	.word	0x00000650
        /*05e8*/ 	.word	0x000000ff
        /*05ec*/ 	.word	0x00028ca8
        /*05f0*/ 	.short	0x0100
        /*05f2*/ 	.byte	0x08
	.zero		1


	//   ....[18]....
        /*05f4*/ 	.word	0x00000790
        /*05f8*/ 	.word	0x000000ff
        /*05fc*/ 	.word	0x00028cb0
        /*0600*/ 	.short	0x0100
        /*0602*/ 	.byte	0x08
	.zero		1


	//   ....[19]....
        /*0604*/ 	.word	0x000007a0
        /*0608*/ 	.word	0x000000ff
        /*060c*/ 	.word	0x00028cc0
        /*0610*/ 	.short	0x0100
        /*0612*/ 	.byte	0x08
	.zero		1


	//   ....[20]....
        /*0614*/ 	.word	0x000007b0
        /*0618*/ 	.word	0x000000ff
        /*061c*/ 	.word	0x00028cb8
        /*0620*/ 	.short	0x0100
        /*0622*/ 	.byte	0x08
	.zero		1


	//   ....[21]....
        /*0624*/ 	.word	0x000007c0
        /*0628*/ 	.word	0x000000ff
        /*062c*/ 	.word	0x00028cc8
        /*0630*/ 	.short	0x0100
        /*0632*/ 	.byte	0x08
	.zero		1


	//   ....[22]....
        /*0634*/ 	.word	0x00001940
        /*0638*/ 	.word	0x000000ff
        /*063c*/ 	.word	0x00028c50
        /*0640*/ 	.short	0x010a
        /*0642*/ 	.byte	0x15
	.zero		1


	//   ....[23]....
        /*0644*/ 	.word	0x00001bf0
        /*0648*/ 	.word	0x000000ff
        /*064c*/ 	.word	0x00000000
        /*0650*/ 	.short	0x0101
        /*0652*/ 	.byte	0x06
	.zero		1


	//   ....[24]....
        /*0654*/ 	.word	0x00002540
        /*0658*/ 	.word	0x000000ff
        /*065c*/ 	.word	0x00028c50
        /*0660*/ 	.short	0x010a
        /*0662*/ 	.byte	0x15
	.zero		1


	//   ....[25]....
        /*0664*/ 	.word	0x00002580
        /*0668*/ 	.word	0x000000ff
        /*066c*/ 	.word	0x00028c50
        /*0670*/ 	.short	0x010a
        /*0672*/ 	.byte	0x15
	.zero		1


	//   ....[26]....
        /*0674*/ 	.word	0x00002760
        /*0678*/ 	.word	0x000000ff
        /*067c*/ 	.word	0x00000000
        /*0680*/ 	.short	0x0101
        /*0682*/ 	.byte	0x06
	.zero		1


	//   ....[27]....
        /*0684*/ 	.word	0x00003860
        /*0688*/ 	.word	0x000000ff
        /*068c*/ 	.word	0x00028c00
        /*0690*/ 	.short	0x010a
        /*0692*/ 	.byte	0x2a
	.zero		1


	//   ....[28]....
        /*0694*/ 	.word	0x000038e0
        /*0698*/ 	.word	0x00000007
        /*069c*/ 	.word	0x00028c30
        /*06a0*/ 	.short	0x010a
        /*06a2*/ 	.byte	0x3f
	.zero		1


	//   ....[29]....
        /*06a4*/ 	.word	0x00003920
        /*06a8*/ 	.word	0x00000007
        /*06ac*/ 	.word	0x00028c30
        /*06b0*/ 	.short	0x010a
        /*06b2*/ 	.byte	0x3f
	.zero		1


	//   ....[30]....
        /*06b4*/ 	.word	0x00004480
        /*06b8*/ 	.word	0x000000ff
        /*06bc*/ 	.word	0x00000000
        /*06c0*/ 	.short	0x0101
        /*06c2*/ 	.byte	0x06
	.zero		1


	//   ....[31]....
        /*06c4*/ 	.word	0x00004f90
        /*06c8*/ 	.word	0x00000007
        /*06cc*/ 	.word	0x00028c50
        /*06d0*/ 	.short	0x010a
        /*06d2*/ 	.byte	0x3f
	.zero		1


	//   ....[32]....
        /*06d4*/ 	.word	0x00004fd0
        /*06d8*/ 	.word	0x00000007
        /*06dc*/ 	.word	0x00028c50
        /*06e0*/ 	.short	0x010a
        /*06e2*/ 	.byte	0x3f
	.zero		1


	//   ....[33]....
        /*06e4*/ 	.word	0x000052e0
        /*06e8*/ 	.word	0x000000ff
        /*06ec*/ 	.word	0x00000000
        /*06f0*/ 	.short	0x0101
        /*06f2*/ 	.byte	0x06
	.zero		1


	//   ....[34]....
        /*06f4*/ 	.word	0x00005460
        /*06f8*/ 	.word	0x000000ff
        /*06fc*/ 	.word	0x00028c30
        /*0700*/ 	.short	0x010a
        /*0702*/ 	.byte	0x17
	.zero		1


	//   ....[35]....
        /*0704*/ 	.word	0x000054a0
        /*0708*/ 	.word	0x000000ff
        /*070c*/ 	.word	0x00028c30
        /*0710*/ 	.short	0x010a
        /*0712*/ 	.byte	0x17
	.zero		1


	//   ....[36]....
        /*0714*/ 	.word	0x00005a40
        /*0718*/ 	.word	0x000000ff
        /*071c*/ 	.word	0x00000000
        /*0720*/ 	.short	0x0101
        /*0722*/ 	.byte	0x06
	.zero		1


	//   ....[37]....
        /*0724*/ 	.word	0x000072d0
        /*0728*/ 	.word	0x000000ff
        /*072c*/ 	.word	0x00028c50
        /*0730*/ 	.short	0x010a
        /*0732*/ 	.byte	0x17
	.zero		1


	//   ....[38]....
        /*0734*/ 	.word	0x00007310
        /*0738*/ 	.word	0x000000ff
        /*073c*/ 	.word	0x00028c50
        /*0740*/ 	.short	0x010a
        /*0742*/ 	.byte	0x17
	.zero		1


	//   ....[39]....
        /*0744*/ 	.word	0x000075d0
        /*0748*/ 	.word	0x000000ff
        /*074c*/ 	.word	0x00000000
        /*0750*/ 	.short	0x0101
        /*0752*/ 	.byte	0x17
	.zero		1


	//   ....[40]....
        /*0754*/ 	.word	0x00007700
        /*0758*/ 	.word	0x000000ff
        /*075c*/ 	.word	0x00028c30
        /*0760*/ 	.short	0x010a
        /*0762*/ 	.byte	0x16
	.zero		1


	//   ....[41]....
        /*0764*/ 	.word	0x00007740
        /*0768*/ 	.word	0x000000ff
        /*076c*/ 	.word	0x00028c30
        /*0770*/ 	.short	0x010a
        /*0772*/ 	.byte	0x16
	.zero		1


	//   ....[42]....
        /*0774*/ 	.word	0x00007b40
        /*0778*/ 	.word	0x000000ff
        /*077c*/ 	.word	0x00000000
        /*0780*/ 	.short	0x0101
        /*0782*/ 	.byte	0x06
	.zero		1


	//   ....[43]....
        /*0784*/ 	.word	0x00008ff0
        /*0788*/ 	.word	0x000000ff
        /*078c*/ 	.word	0x00028c50
        /*0790*/ 	.short	0x010a
        /*0792*/ 	.byte	0x16
	.zero		1


	//   ....[44]....
        /*0794*/ 	.word	0x00009030
        /*0798*/ 	.word	0x000000ff
        /*079c*/ 	.word	0x00028c50
        /*07a0*/ 	.short	0x010a
        /*07a2*/ 	.byte	0x16
	.zero		1


	//   ....[45]....
        /*07a4*/ 	.word	0x000092e0
        /*07a8*/ 	.word	0x000000ff
        /*07ac*/ 	.word	0x00000000
        /*07b0*/ 	.short	0x0101
        /*07b2*/ 	.byte	0x16
	.zero		1


	//   ....[46]....
        /*07b4*/ 	.word	0x0000b7c0
        /*07b8*/ 	.word	0x000000ff
        /*07bc*/ 	.word	0x00000000
        /*07c0*/ 	.short	0x0101
        /*07c2*/ 	.byte	0x05
	.zero		1


	//   ....[47]....
        /*07c4*/ 	.word	0x0000dc20
        /*07c8*/ 	.word	0x00000019
        /*07cc*/ 	.word	0x00028c40
        /*07d0*/ 	.short	0x010a
        /*07d2*/ 	.byte	0x3f
	.zero		1


	//   ....[48]....
        /*07d4*/ 	.word	0x0000e050
        /*07d8*/ 	.word	0x00000019
        /*07dc*/ 	.word	0x00028c30
        /*07e0*/ 	.short	0x0107
        /*07e2*/ 	.byte	0x3f
	.zero		1


	//   ....[49]....
        /*07e4*/ 	.word	0x0000e120
        /*07e8*/ 	.word	0x00000019
        /*07ec*/ 	.word	0x00028c30
        /*07f0*/ 	.short	0x0101
        /*07f2*/ 	.byte	0x3f
	.zero		1


	//   ....[50]....
        /*07f4*/ 	.word	0x0000e820
        /*07f8*/ 	.word	0x00000011
        /*07fc*/ 	.word	0x00028c00
        /*0800*/ 	.short	0x0107
        /*0802*/ 	.byte	0x3f
	.zero		1


	//   ....[51]....
        /*0804*/ 	.word	0x0000e910
        /*0808*/ 	.word	0x00000011
        /*080c*/ 	.word	0x00028c00
        /*0810*/ 	.short	0x0101
        /*0812*/ 	.byte	0x3f
	.zero		1


	//   ....[52]....
        /*0814*/ 	.word	0x0000e930
        /*0818*/ 	.word	0x00000011
        /*081c*/ 	.word	0x00028c20
        /*0820*/ 	.short	0x010a
        /*0822*/ 	.byte	0x3f
	.zero		1


	//   ....[53]....
        /*0824*/ 	.word	0x0000e9c0
        /*0828*/ 	.word	0x00000019
        /*082c*/ 	.word	0x00028c60
        /*0830*/ 	.short	0x010a
        /*0832*/ 	.byte	0x3f
	.zero		1


	//   ....[54]....
        /*0834*/ 	.word	0x0000f220
        /*0838*/ 	.word	0x00000019
        /*083c*/ 	.word	0x00028c50
        /*0840*/ 	.short	0x0107
        /*0842*/ 	.byte	0x3f
	.zero		1


	//   ....[55]....
        /*0844*/ 	.word	0x0000f2f0
        /*0848*/ 	.word	0x00000019
        /*084c*/ 	.word	0x00028c50
        /*0850*/ 	.short	0x0101
        /*0852*/ 	.byte	0x3f
	.zero		1


	//   ....[56]....
        /*0854*/ 	.word	0x0000f620
        /*0858*/ 	.word	0x00000008
        /*085c*/ 	.word	0x00028c40
        /*0860*/ 	.short	0x010a
        /*0862*/ 	.byte	0x3f
	.zero		1


	//   ....[57]....
        /*0864*/ 	.word	0x0000f950
        /*0868*/ 	.word	0x00000008
        /*086c*/ 	.word	0x00028c30
        /*0870*/ 	.short	0x0107
        /*0872*/ 	.byte	0x3f
	.zero		1


	//   ....[58]....
        /*0874*/ 	.word	0x0000fa10
        /*0878*/ 	.word	0x00000008
        /*087c*/ 	.word	0x00028c30
        /*0880*/ 	.short	0x0101
        /*0882*/ 	.byte	0x3f
	.zero		1


	//   ....[59]....
        /*0884*/ 	.word	0x0000fa40
        /*0888*/ 	.word	0x00000008
        /*088c*/ 	.word	0x00028c60
        /*0890*/ 	.short	0x010a
        /*0892*/ 	.byte	0x3f
	.zero		1


	//   ....[60]....
        /*0894*/ 	.word	0x000100a0
        /*0898*/ 	.word	0x00000008
        /*089c*/ 	.word	0x00028c50
        /*08a0*/ 	.short	0x0107
        /*08a2*/ 	.byte	0x3f
	.zero		1


	//   ....[61]....
        /*08a4*/ 	.word	0x00010160
        /*08a8*/ 	.word	0x00000008
        /*08ac*/ 	.word	0x00028c50
        /*08b0*/ 	.short	0x0101
        /*08b2*/ 	.byte	0x3f
	.zero		1


	//   ....[62]....
        /*08b4*/ 	.word	0x00010540
        /*08b8*/ 	.word	0x00000007
        /*08bc*/ 	.word	0x00028c20
        /*08c0*/ 	.short	0x010a
        /*08c2*/ 	.byte	0x3f
	.zero		1


	//   ....[63]....
        /*08c4*/ 	.word	0x000106c0
        /*08c8*/ 	.word	0x00000005
        /*08cc*/ 	.word	0x00028c40
        /*08d0*/ 	.short	0x010a
        /*08d2*/ 	.byte	0x3f
	.zero		1


	//   ....[64]....
        /*08d4*/ 	.word	0x00010760
        /*08d8*/ 	.word	0x00000003
        /*08dc*/ 	.word	0x00028c40
        /*08e0*/ 	.short	0x010a
        /*08e2*/ 	.byte	0x3f
	.zero		1


	//   ....[65]....
        /*08e4*/ 	.word	0x000107a0
        /*08e8*/ 	.word	0x00000005
        /*08ec*/ 	.word	0x00028c60
        /*08f0*/ 	.short	0x010a
        /*08f2*/ 	.byte	0x3f
	.zero		1


	//   ....[66]....
        /*08f4*/ 	.word	0x000107e0
        /*08f8*/ 	.word	0x00000003
        /*08fc*/ 	.word	0x00028c60
        /*0900*/ 	.short	0x010a
        /*0902*/ 	.byte	0x3f
	.zero		1


	//   ....[67]....
        /*0904*/ 	.word	0x00010850
        /*0908*/ 	.word	0x00000003
        /*090c*/ 	.word	0x00028c50
        /*0910*/ 	.short	0x010a
        /*0912*/ 	.byte	0x3f
	.zero		1


	//   ....[68]....
        /*0914*/ 	.word	0x000108b0
        /*0918*/ 	.word	0x00000003
        /*091c*/ 	.word	0x00028c50
        /*0920*/ 	.short	0x010a
        /*0922*/ 	.byte	0x3f
	.zero		1


	//   ....[69]....
        /*0924*/ 	.word	0x00010910
        /*0928*/ 	.word	0x00000003
        /*092c*/ 	.word	0x00028c00
        /*0930*/ 	.short	0x010a
        /*0932*/ 	.byte	0x3f
	.zero		1


	//   ....[70]....
        /*0934*/ 	.word	0x00010960
        /*0938*/ 	.word	0x00000007
        /*093c*/ 	.word	0x00028c30
        /*0940*/ 	.short	0x010a
        /*0942*/ 	.byte	0x3f
	.zero		1


	//   ....[71]....
        /*0944*/ 	.word	0x000109b0
        /*0948*/ 	.word	0x00000007
        /*094c*/ 	.word	0x00028c50
        /*0950*/ 	.short	0x010a
        /*0952*/ 	.byte	0x3f
	.zero		1


	//   ....[72]....
        /*0954*/ 	.word	0x00010a10
        /*0958*/ 	.word	0x00000006
        /*095c*/ 	.word	0x00028c30
        /*0960*/ 	.short	0x010a
        /*0962*/ 	.byte	0x3f
	.zero		1


	//   ....[73]....
        /*0964*/ 	.word	0x00010a70
        /*0968*/ 	.word	0x00000008
        /*096c*/ 	.word	0x00028c50
        /*0970*/ 	.short	0x010a
        /*0972*/ 	.byte	0x3f
	.zero		1


	//   ....[74]....
        /*0974*/ 	.word	0x00010ad0
        /*0978*/ 	.word	0x00000006
        /*097c*/ 	.word	0x00028c30
        /*0980*/ 	.short	0x010a
        /*0982*/ 	.byte	0x3f
	.zero		1


	//   ....[75]....
        /*0984*/ 	.word	0x00010b30
        /*0988*/ 	.word	0x00000008
        /*098c*/ 	.word	0x00028c50
        /*0990*/ 	.short	0x010a
        /*0992*/ 	.byte	0x3f
	.zero		1


	//   ....[76]....
        /*0994*/ 	.word	0x00010c30
        /*0998*/ 	.word	0x00000019
        /*099c*/ 	.word	0x00028c40
        /*09a0*/ 	.short	0x010a
        /*09a2*/ 	.byte	0x3f
	.zero		1


	//   ....[77]....
        /*09a4*/ 	.word	0x00011590
        /*09a8*/ 	.word	0x00000011
        /*09ac*/ 	.word	0x00028c20
        /*09b0*/ 	.short	0x010a
        /*09b2*/ 	.byte	0x3f
	.zero		1


	//   ....[78]....
        /*09b4*/ 	.word	0x000115e0
        /*09b8*/ 	.word	0x00000019
        /*09bc*/ 	.word	0x00028c60
        /*09c0*/ 	.short	0x010a
        /*09c2*/ 	.byte	0x3f
	.zero		1


	//   ....[79]....
        /*09c4*/ 	.word	0x00011e50
        /*09c8*/ 	.word	0x00000008
        /*09cc*/ 	.word	0x00028c40
        /*09d0*/ 	.short	0x010a
        /*09d2*/ 	.byte	0x3f
	.zero		1


	//   ....[80]....
        /*09d4*/ 	.word	0x000122d0
        /*09d8*/ 	.word	0x00000008
        /*09dc*/ 	.word	0x00028c60
        /*09e0*/ 	.short	0x010a
        /*09e2*/ 	.byte	0x3f
	.zero		1


	//   ....[81]....
        /*09e4*/ 	.word	0x00012b00
        /*09e8*/ 	.word	0x00000007
        /*09ec*/ 	.word	0x00028c20
        /*09f0*/ 	.short	0x010a
        /*09f2*/ 	.byte	0x3f
	.zero		1


	//   ....[82]....
        /*09f4*/ 	.word	0x00012ca0
        /*09f8*/ 	.word	0x00000005
        /*09fc*/ 	.word	0x00028c40
        /*0a00*/ 	.short	0x010a
        /*0a02*/ 	.byte	0x3f
	.zero		1


	//   ....[83]....
        /*0a04*/ 	.word	0x00012cf0
        /*0a08*/ 	.word	0x00000003
        /*0a0c*/ 	.word	0x00028c40
        /*0a10*/ 	.short	0x010a
        /*0a12*/ 	.byte	0x3f
	.zero		1


	//   ....[84]....
        /*0a14*/ 	.word	0x00012d40
        /*0a18*/ 	.word	0x00000005
        /*0a1c*/ 	.word	0x00028c60
        /*0a20*/ 	.short	0x010a
        /*0a22*/ 	.byte	0x3f
	.zero		1


	//----- nvinfo : EIATTR_NUM_MBARRIERS
	.align		4
.L_952:
        /*0a24*/ 	.byte	0x03, 0x38
        /*0a26*/ 	.short	0x0016


	//----- nvinfo : EIATTR_EXIT_INSTR_OFFSETS
	.align		4
        /*0a28*/ 	.byte	0x04, 0x1c
        /*0a2a*/ 	.short	(.L_954 - .L_953)


	//   ....[0]....
.L_953:
        /*0a2c*/ 	.word	0x00000930


	//   ....[1]....
        /*0a30*/ 	.word	0x0000c8b0


	//   ....[2]....
        /*0a34*/ 	.word	0x00010830


	//----- nvinfo : EIATTR_MAX_THREADS
	.align		4
.L_954:
        /*0a38*/ 	.byte	0x04, 0x05
        /*0a3a*/ 	.short	(.L_956 - .L_955)
.L_955:
        /*0a3c*/ 	.word	0x00000180
        /*0a40*/ 	.word	0x00000001
        /*0a44*/ 	.word	0x00000001


	//----- nvinfo : EIATTR_CRS_STACK_SIZE
	.align		4
.L_956:
        /*0a48*/ 	.byte	0x04, 0x1e
        /*0a4a*/ 	.short	(.L_958 - .L_957)
.L_957:
        /*0a4c*/ 	.word	0x00000000


	//----- nvinfo : EIATTR_CBANK_PARAM_SIZE
	.align		4
.L_958:
        /*0a50*/ 	.byte	0x03, 0x19
        /*0a52*/ 	.short	0x0af0


	//----- nvinfo : EIATTR_PARAM_CBANK
	.align		4
        /*0a54*/ 	.byte	0x04, 0x0a
        /*0a56*/ 	.short	(.L_960 - .L_959)
	.align		4
.L_959:
        /*0a58*/ 	.word	index@(.nv.constant0._ZN7cutlass13device_kernelIN5flash11enable_sm90INS1_16FlashAttnFwdSm90INS1_25CollectiveMainloopFwdSm90ILi2EN4cute5tupleIJNS5_1CILi1EEES8_S8_EEENS6_IJNS7_ILi64EEESA_SA_EEELi512ENS_10bfloat16_tEfNS_4arch4Sm90ELb1ELb0ELb1ELb0ELb1ELb0ELb0ELb0ELb0ELb1ELb0ELb0EEENS1_21CollectiveEpilogueFwdINS6_IJSA_NS7_ILi512EEESA_EEES9_SC_SE_Li256ELb0ELb1ELb0ELb0EEENS1_30DynamicPersistentTileSchedulerILi256ELi128ELb0ELb1ELb1EEEEEEEEEvNT_6ParamsE)
        /*0a5c*/ 	.short	0x0210
        /*0a5e*/ 	.short	0x0af0


	//----- nvinfo : EIATTR_SW_WAR
	.align		4
.L_960:
        /*0a60*/ 	.byte	0x04, 0x36
        /*0a62*/ 	.short	(.L_962 - .L_961)
.L_961:
        /*0a64*/ 	.word	0x00000008
.L_962:


//--------------------- .nv.info._ZN7cutlass13device_kernelIN5flash11enable_sm90INS1_16FlashAttnFwdSm90INS1_25CollectiveMainloopFwdSm90ILi2EN4cute5tupleIJNS5_1CILi1EEES8_S8_EEENS6_IJNS7_ILi64EEESA_SA_EEELi512ENS_10bfloat16_tEfNS_4arch4Sm90ELb1ELb0ELb1ELb0ELb1ELb0ELb1ELb0ELb0ELb1ELb0ELb0EEENS1_21CollectiveEpilogueFwdINS6_IJSA_NS7_ILi512EEESA_EEES9_SC_SE_Li256ELb0ELb1ELb0ELb0EEENS1_30DynamicPersistentTileSchedulerILi256ELi128ELb0ELb1ELb1EEEEEEEEEvNT_6ParamsE --------------------------
	.section	.nv.info._ZN7cutlass13device_kernelIN5flash11enable_sm90INS1_16FlashAttnFwdSm90INS1_25CollectiveMainloopFwdSm90ILi2EN4cute5tupleIJNS5_1CILi1EEES8_S8_EEENS6_IJNS7_ILi64EEESA_SA_EEELi512ENS_10bfloat16_tEfNS_4arch4Sm90ELb1ELb0ELb1ELb0ELb1ELb0ELb1ELb0ELb0ELb1ELb0ELb0EEENS1_21CollectiveEpilogueFwdINS6_IJSA_NS7_ILi512EEESA_EEES9_SC_SE_Li256ELb0ELb1ELb0ELb0EEENS1_30DynamicPersistentTileSchedulerILi256ELi128ELb0ELb1ELb1EEEEEEEEEvNT_6ParamsE,"",@"SHT_CUDA_INFO"
	.sectionflags	@""
	.align	4


	//----- nvinfo : EIATTR_CUDA_API_VERSION
	.align		4
        /*0000*/ 	.byte	0x04, 0x37
        /*0002*/ 	.short	(.L_964 - .L_963)
.L_963:
        /*0004*/ 	.word	0x00000082


	//----- nvinfo : EIATTR_KPARAM_INFO
	.align		4
.L_964:
        /*0008*/ 	.byte	0x04, 0x17
        /*000a*/ 	.short	(.L_966 - .L_965)
.L_965:
        /*000c*/ 	.word	0x00000000
        /*0010*/ 	.short	0x0000
        /*0012*/ 	.short	0x0070
        /*0014*/ 	.byte	0x00, 0xf0, 0x01, 0x2e


	//----- nvinfo : EIATTR_SPARSE_MMA_MASK
	.align		4
.L_966:
        /*0018*/ 	.byte	0x03, 0x50
        /*001a*/ 	.short	0x0000


	//----- nvinfo : EIATTR_MAXREG_COUNT
	.align		4
        /*001c*/ 	.byte	0x03, 0x1b
        /*001e*/ 	.short	0x00a8


	//----- nvinfo : EIATTR_NUM_BARRIERS
	.align		4
        /*0020*/ 	.byte	0x02, 0x4c
        /*0022*/ 	.byte	0x10
	.zero		1


	//----- nvinfo : EIATTR_EXTERNS
	.align		4
        /*0024*/ 	.byte	0x04, 0x0f
        /*0026*/ 	.short	(.L_968 - .L_967)


	//   ....[0]....
	.align		4
.L_967:
        /*0028*/ 	.word	index@(__assertfail)


	//----- nvinfo : EIATTR_ANNOTATIONS
	.align		4
.L_968:
        /*002c*/ 	.byte	0x04, 0x55
        /*002e*/ 	.short	(.L_970 - .L_969)


	//   ....[0]....
.L_969:
        /*0030*/ 	.word	0x00000001
        /*0034*/ 	.byte	0xe0, 0x05, 0x01, 0x00, 0x01, 0x00, 0x00, 0x00, 0xe0, 0x06, 0x01, 0x00, 0x01, 0x00, 0x00, 0x00
        /*0044*/ 	.byte	0x20, 0x0e, 0x01, 0x00, 0x01, 0x00, 0x00, 0x00, 0x50, 0x0e, 0x01, 0x00, 0x01, 0x00, 0x00, 0x00
        /*0054*/ 	.byte	0x40, 0x1c, 0x01, 0x00, 0x01, 0x00, 0x00, 0x00, 0x50, 0x1c, 0x01, 0x00, 0x01, 0x00, 0x00, 0x00
        /*0064*/ 	.byte	0xb0, 0x2a, 0x01, 0x00, 0x01, 0x00, 0x00, 0x00, 0xc0, 0x2a, 0x01, 0x00, 0x01, 0x00, 0x00, 0x00
        /*0074*/ 	.byte	0x40, 0x33, 0x01, 0x00, 0x01, 0x00, 0x00, 0x00, 0x60, 0x33, 0x01, 0x00, 0x01, 0x00, 0x00, 0x00
        /*0084*/ 	.byte	0xa0, 0x34, 0x01, 0x00, 0x01, 0x00, 0x00, 0x00, 0xc0, 0x34, 0x01, 0x00, 0x01, 0x00, 0x00, 0x00
        /*0094*/ 	.byte	0xb0, 0x4f, 0x01, 0x00


	//----- nvinfo : EIATTR_MERCURY_ISA_VERSION
	.align		4
.L_970:
        /*0098*/ 	.byte	0x03, 0x5f
        /*009a*/ 	.short	0x0101


	//----- nvinfo : EIATTR_INT_WARP_WIDE_INSTR_OFFSETS
	.align		4
        /*009c*/ 	.byte	0x04, 0x31
        /*009e*/ 	.short	(.L_972 - .L_971)


	//   ....[0]....
.L_971:
        /*00a0*/ 	.word	0x000000c0


	//   ....[1]....
        /*00a4*/ 	.word	0x000000d0


	//   ....[2]....
        /*00a8*/ 	.word	0x000000e0


	//   ....[3]....
        /*00ac*/ 	.word	0x00000180


	//   ....[4]....
        /*00b0*/ 	.word	0x00011360


	//   ....[5]....
        /*00b4*/ 	.word	0x000113f0


	//   ....[6]....
        /*00b8*/ 	.word	0x00014d40


	//   ....[7]....
        /*00bc*/ 	.word	0x00014dd0


	//----- nvinfo : EIATTR_COOP_GROUP_MASK_REGIDS
	.align		4
.L_972:
        /*00c0*/ 	.byte	0x04, 0x29
        /*00c2*/ 	.short	(.L_974 - .L_973)


	//   ....[0]....
.L_973:
        /*00c4*/ 	.word	0xffffffff


	//   ....[1]....
        /*00c8*/ 	.word	0xffffffff


	//   ....[2]....
        /*00cc*/ 	.word	0xffffffff


	//   ....[3]....
        /*00d0*/ 	.word	0xffffffff


	//   ....[4]....
        /*00d4*/ 	.word	0xffffffff


	//   ....[5]....
        /*00d8*/ 	.word	0xffffffff


	//   ....[6]....
        /*00dc*/ 	.word	0xffffffff


	//   ....[7]....
        /*00e0*/ 	.word	0xffffffff


	//   ....[8]....
        /*00e4*/ 	.word	0xffffffff


	//   ....[9]....
        /*00e8*/ 	.word	0xffffffff


	//   ....[10]....
        /*00ec*/ 	.word	0xffffffff


	//   ....[11]....
        /*00f0*/ 	.word	0xffffffff


	//   ....[12]....
        /*00f4*/ 	.word	0xffffffff


	//   ....[13]....
        /*00f8*/ 	.word	0xffffffff


	//   ....[14]....
        /*00fc*/ 	.word	0xffffffff


	//   ....[15]....
        /*0100*/ 	.word	0xffffffff


	//   ....[16]....
        /*0104*/ 	.word	0xffffffff


	//   ....[17]....
        /*0108*/ 	.word	0xffffffff


	//   ....[18]....
        /*010c*/ 	.word	0xffffffff


	//   ....[19]....
        /*0110*/ 	.word	0xffffffff


	//   ....[20]....
        /*0114*/ 	.word	0xffffffff


	//   ....[21]....
        /*0118*/ 	.word	0xffffffff


	//   ....[22]....
        /*011c*/ 	.word	0xffffffff


	//   ....[23]....
        /*0120*/ 	.word	0xffffffff


	//   ....[24]....
        /*0124*/ 	.word	0xffffffff


	//   ....[25]....
        /*0128*/ 	.word	0xffffffff


	//   ....[26]....
        /*012c*/ 	.word	0xffffffff


	//   ....[27]....
        /*0130*/ 	.word	0xffffffff


	//   ....[28]....
        /*0134*/ 	.word	0xffffffff


	//   ....[29]....
        /*0138*/ 	.word	0xffffffff


	//   ....[30]....
        /*013c*/ 	.word	0xffffffff


	//   ....[31]....
        /*0140*/ 	.word	0xffffffff


	//   ....[32]....
        /*0144*/ 	.word	0xffffffff


	//   ....[33]....
        /*0148*/ 	.word	0xffffffff


	//   ....[34]....
        /*014c*/ 	.word	0xffffffff


	//   ....[35]....
        /*0150*/ 	.word	0xffffffff


	//   ....[36]....
        /*0154*/ 	.word	0xffffffff


	//   ....[37]....
        /*0158*/ 	.word	0xffffffff


	//   ....[38]....
        /*015c*/ 	.word	0xffffffff


	//   ....[39]....
        /*0160*/ 	.word	0xffffffff


	//   ....[40]....
        /*0164*/ 	.word	0xffffffff


	//   ....[41]....
        /*0168*/ 	.word	0xffffffff


	//   ....[42]....
        /*016c*/ 	.word	0xffffffff


	//   ....[43]....
        /*0170*/ 	.word	0xffffffff


	//   ....[44]....
        /*0174*/ 	.word	0xffffffff


	//   ....[45]....
        /*0178*/ 	.word	0xffffffff


	//   ....[46]....
        /*017c*/ 	.word	0xffffffff


	//   ....[47]....
        /*0180*/ 	.word	0xffffffff


	//   ....[48]....
        /*0184*/ 	.word	0xffffffff


	//   ....[49]....
        /*0188*/ 	.word	0xffffffff


	//   ....[50]....
        /*018c*/ 	.word	0xffffffff


	//   ....[51]....
        /*0190*/ 	.word	0xffffffff


	//   ....[52]....
        /*0194*/ 	.word	0xffffffff


	//   ....[53]....
        /*0198*/ 	.word	0xffffffff


	//   ....[54]....
        /*019c*/ 	.word	0xffffffff


	//   ....[55]....
        /*01a0*/ 	.word	0xffffffff


	//   ....[56]....
        /*01a4*/ 	.word	0xffffffff


	//   ....[57]....
        /*01a8*/ 	.word	0xffffffff


	//   ....[58]....
        /*01ac*/ 	.word	0xffffffff


	//   ....[59]....
        /*01b0*/ 	.word	0xffffffff


	//   ....[60]....
        /*01b4*/ 	.word	0xffffffff


	//   ....[61]....
        /*01b8*/ 	.word	0xffffffff


	//   ....[62]....
        /*01bc*/ 	.word	0xffffffff


	//   ....[63]....
        /*01c0*/ 	.word	0xffffffff


	//   ....[64]....
        /*01c4*/ 	.word	0xffffffff


	//   ....[65]....
        /*01c8*/ 	.word	0xffffffff


	//   ....[66]....
        /*01cc*/ 	.word	0xffffffff


	//   ....[67]....
        /*01d0*/ 	.word	0xffffffff


	//   ....[68]....
        /*01d4*/ 	.word	0xffffffff


	//   ....[69]....
        /*01d8*/ 	.word	0xffffffff


	//   ....[70]....
        /*01dc*/ 	.word	0xffffffff


	//   ....[71]....
        /*01e0*/ 	.word	0xffffffff


	//   ....[72]....
        /*01e4*/ 	.word	0xffffffff


	//   ....[73]....
        /*01e8*/ 	.word	0xffffffff


	//   ....[74]....
        /*01ec*/ 	.word	0xffffffff


	//   ....[75]....
        /*01f0*/ 	.word	0xffffffff


	//   ....[76]....
        /*01f4*/ 	.word	0xffffffff


	//   ....[77]....
        /*01f8*/ 	.word	0xffffffff


	//   ....[78]....
        /*01fc*/ 	.word	0xffffffff


	//   ....[79]....
        /*0200*/ 	.word	0xffffffff


	//   ....[80]....
        /*0204*/ 	.word	0xffffffff


	//   ....[81]....
        /*0208*/ 	.word	0xffffffff


	//   ....[82]....
        /*020c*/ 	.word	0xffffffff


	//   ....[83]....
        /*0210*/ 	.word	0xffffffff


	//   ....[84]....
        /*0214*/ 	.word	0xffffffff


	//   ....[85]....
        /*0218*/ 	.word	0xffffffff


	//   ....[86]....
        /*021c*/ 	.word	0xffffffff


	//   ....[87]....
        /*0220*/ 	.word	0xffffffff


	//   ....[88]....
        /*0224*/ 	.word	0xffffffff


	//   ....[89]....
        /*0228*/ 	.word	0xffffffff


	//   ....[90]....
        /*022c*/ 	.word	0xffffffff


	//   ....[91]....
        /*0230*/ 	.word	0xffffffff


	//   ....[92]....
        /*0234*/ 	.word	0xffffffff


	//   ....[93]....
        /*0238*/ 	.word	0xffffffff


	//   ....[94]....
        /*023c*/ 	.word	0xffffffff


	//   ....[95]....
        /*0240*/ 	.word	0xffffffff


	//   ....[96]....
        /*0244*/ 	.word	0xffffffff


	//   ....[97]....
        /*0248*/ 	.word	0xffffffff


	//   ....[98]....
        /*024c*/ 	.word	0x0500000f


	//   ....[99]....
        /*0250*/ 	.word	0x0500000f


	//   ....[100]....
        /*0254*/ 	.word	0x0500000f


	//   ....[101]....
        /*0258*/ 	.word	0x0500000f


	//   ....[102]....
        /*025c*/ 	.word	0x0500000f


	//   ....[103]....
        /*0260*/ 	.word	0x0500000f


	//   ....[104]....
        /*0264*/ 	.word	0x0500000f


	//   ....[105]....
        /*0268*/ 	.word	0x0500000f


	//   ....[106]....
        /*026c*/ 	.word	0x0500000f


	//   ....[107]....
        /*0270*/ 	.word	0x0500000f


	//   ....[108]....
        /*0274*/ 	.word	0x0500000f


	//   ....[109]....
        /*0278*/ 	.word	0x0500000f


	//   ....[110]....
        /*027c*/ 	.word	0x0500000f


	//   ....[111]....
        /*0280*/ 	.word	0x0500000f


	//   ....[112]....
        /*0284*/ 	.word	0x0500000f


	//   ....[113]....
        /*0288*/ 	.word	0x0500000f


	//   ....[114]....
        /*028c*/ 	.word	0x0500000f


	//   ....[115]....
        /*0290*/ 	.word	0x0500000f


	//   ....[116]....
        /*0294*/ 	.word	0x0500000f


	//   ....[117]....
        /*0298*/ 	.word	0x0500000f


	//   ....[118]....
        /*029c*/ 	.word	0x0500000f


	//   ....[119]....
        /*02a0*/ 	.word	0x0500000f


	//   ....[120]....
        /*02a4*/ 	.word	0x0500000f


	//   ....[121]....
        /*02a8*/ 	.word	0x0500000f


	//   ....[122]....
        /*02ac*/ 	.word	0x0500000f


	//   ....[123]....
        /*02b0*/ 	.word	0x0500000f


	//   ....[124]....
        /*02b4*/ 	.word	0x0500000f


	//   ....[125]....
        /*02b8*/ 	.word	0x0500000f


	//   ....[126]....
        /*02bc*/ 	.word	0x0500000f


	//   ....[127]....
        /*02c0*/ 	.word	0x0500000f


	//   ....[128]....
        /*02c4*/ 	.word	0x0500000f


	//   ....[129]....
        /*02c8*/ 	.word	0x0500000f


	//   ....[130]....
        /*02cc*/ 	.word	0x0500000f


	//   ....[131]....
        /*02d0*/ 	.word	0x0500000f


	//   ....[132]....
        /*02d4*/ 	.word	0x0500000f


	//   ....[133]....
        /*02d8*/ 	.word	0x0500000f


	//   ....[134]....
        /*02dc*/ 	.word	0x0500000f


	//   ....[135]....
        /*02e0*/ 	.word	0x0500000f


	//   ....[136]....
        /*02e4*/ 	.word	0x0500000f


	//   ....[137]....
        /*02e8*/ 	.word	0x0500000f


	//   ....[138]....
        /*02ec*/ 	.word	0x0500000f


	//   ....[139]....
        /*02f0*/ 	.word	0x0500000f


	//   ....[140]....
        /*02f4*/ 	.word	0x0500000f


	//   ....[141]....
        /*02f8*/ 	.word	0x0500000f


	//   ....[142]....
        /*02fc*/ 	.word	0x0500000f


	//   ....[143]....
        /*0300*/ 	.word	0x0500000f


	//   ....[144]....
        /*0304*/ 	.word	0x0500000f


	//   ....[145]....
        /*0308*/ 	.word	0x0500000f


	//   ....[146]....
        /*030c*/ 	.word	0x0500000f


	//   ....[147]....
        /*0310*/ 	.word	0x0500000f


	//   ....[148]....
        /*0314*/ 	.word	0x0500000f


	//----- nvinfo : EIATTR_COOP_GROUP_INSTR_OFFSETS
	.align		4
.L_974:
        /*0318*/ 	.byte	0x04, 0x28
        /*031a*/ 	.short	(.L_976 - .L_975)


	//   ....[0]....
.L_975:
        /*031c*/ 	.word	0x00000080


	//   ....[1]....
        /*0320*/ 	.word	0x00000090


	//   ....[2]....
        /*0324*/ 	.word	0x000002b0


	//   ....[3]....
        /*0328*/ 	.word	0x00000410


	//   ....[4]....
        /*032c*/ 	.word	0x00000530


	//   ....[5]....
        /*0330*/ 	.word	0x00000690


	//   ....[6]....
        /*0334*/ 	.word	0x00001860


	//   ....[7]....
        /*0338*/ 	.word	0x000035b0


	//   ....[8]....
        /*033c*/ 	.word	0x00004540


	//   ....[9]....
        /*0340*/ 	.word	0x00005450


	//   ....[10]....
        /*0344*/ 	.word	0x00005490


	//   ....[11]....
        /*0348*/ 	.word	0x000058f0


	//   ....[12]....
        /*034c*/ 	.word	0x00005a30


	//   ....[13]....
        /*0350*/ 	.word	0x00005d80


	//   ....[14]....
        /*0354*/ 	.word	0x00005e40


	//   ....[15]....
        /*0358*/ 	.word	0x00006660


	//   ....[16]....
        /*035c*/ 	.word	0x000073f0


	//   ....[17]....
        /*0360*/ 	.word	0x00008280


	//   ....[18]....
        /*0364*/ 	.word	0x000082a0


	//   ....[19]....
        /*0368*/ 	.word	0x00008720


	//   ....[20]....
        /*036c*/ 	.word	0x00008860


	//   ....[21]....
        /*0370*/ 	.word	0x00008bf0


	//   ....[22]....
        /*0374*/ 	.word	0x00008c70


	//   ....[23]....
        /*0378*/ 	.word	0x00009db0


	//   ....[24]....
        /*037c*/ 	.word	0x0000aa90


	//   ....[25]....
        /*0380*/ 	.word	0x0000ba70


	//   ....[26]....
        /*0384*/ 	.word	0x0000bae0


	//   ....[27]....
        /*0388*/ 	.word	0x0000be20


	//   ....[28]....
        /*038c*/ 	.word	0x0000bfe0


	//   ....[29]....
        /*0390*/ 	.word	0x0000cf30


	//   ....[30]....
        /*0394*/ 	.word	0x0000d000


	//   ....[31]....
        /*0398*/ 	.word	0x0000d030


	//   ....[32]....
        /*039c*/ 	.word	0x0000d090


	//   ....[33]....
        /*03a0*/ 	.word	0x0000d0b0


	//   ....[34]....
        /*03a4*/ 	.word	0x0000e2b0


	//   ....[35]....
        /*03a8*/ 	.word	0x0000edf0


	//   ....[36]....
        /*03ac*/ 	.word	0x0000ee20


	//   ....[37]....
        /*03b0*/ 	.word	0x0000ee50


	//   ....[38]....
        /*03b4*/ 	.word	0x0000ee70


	//   ....[39]....
        /*03b8*/ 	.word	0x0000f4b0


	//   ....[40]....
        /*03bc*/ 	.word	0x0000f4d0


	//   ....[41]....
        /*03c0*/ 	.word	0x0000f700


	//   ....[42]....
        /*03c4*/ 	.word	0x0000f720


	//   ....[43]....
        /*03c8*/ 	.word	0x000100a0


	//   ....[44]....
        /*03cc*/ 	.word	0x000100c0


	//   ....[45]....
        /*03d0*/ 	.word	0x00010300


	//   ....[46]....
        /*03d4*/ 	.word	0x00010320


	//   ....[47]....
        /*03d8*/ 	.word	0x00010610


	//   ....[48]....
        /*03dc*/ 	.word	0x00011e00


	//   ....[49]....
        /*03e0*/ 	.word	0x00011e20


	//   ....[50]....
        /*03e4*/ 	.word	0x00011e40


	//   ....[51]....
        /*03e8*/ 	.word	0x00011e90


	//   ....[52]....
        /*03ec*/ 	.word	0x00011ec0


	//   ....[53]....
        /*03f0*/ 	.word	0x00011f10


	//   ....[54]....
        /*03f4*/ 	.word	0x00011f40


	//   ....[55]....
        /*03f8*/ 	.word	0x00011f50


	//   ....[56]....
        /*03fc*/ 	.word	0x00012610


	//   ....[57]....
        /*0400*/ 	.word	0x00012640


	//   ....[58]....
        /*0404*/ 	.word	0x00012690


	//   ....[59]....
        /*0408*/ 	.word	0x00012700


	//   ....[60]....
        /*040c*/ 	.word	0x00012720


	//   ....[61]....
        /*0410*/ 	.word	0x000127a0


	//   ....[62]....
        /*0414*/ 	.word	0x000127c0


	//   ....[63]....
        /*0418*/ 	.word	0x000127e0


	//   ....[64]....
        /*041c*/ 	.word	0x00012de0


	//   ....[65]....
        /*0420*/ 	.word	0x00012e10


	//   ....[66]....
        /*0424*/ 	.word	0x00012e70


	//   ....[67]....
        /*0428*/ 	.word	0x00012f60


	//   ....[68]....
        /*042c*/ 	.word	0x00012f80


	//   ....[69]....
        /*0430*/ 	.word	0x00013080


	//   ....[70]....
        /*0434*/ 	.word	0x00013090


	//   ....[71]....
        /*0438*/ 	.word	0x000130c0


	//   ....[72]....
        /*043c*/ 	.word	0x00013690


	//   ....[73]....
        /*0440*/ 	.word	0x000136c0


	//   ....[74]....
        /*0444*/ 	.word	0x000136f0


	//   ....[75]....
        /*0448*/ 	.word	0x00013750


	//   ....[76]....
        /*044c*/ 	.word	0x000138a0


	//   ....[77]....
        /*0450*/ 	.word	0x000138c0


	//   ....[78]....
        /*0454*/ 	.word	0x000138d0


	//   ....[79]....
        /*0458*/ 	.word	0x00013a20


	//   ....[80]....
        /*045c*/ 	.word	0x000142a0


	//   ....[81]....
        /*0460*/ 	.word	0x000142c0


	//   ....[82]....
        /*0464*/ 	.word	0x00014310


	//   ....[83]....
        /*0468*/ 	.word	0x00014320


	//   ....[84]....
        /*046c*/ 	.word	0x00014360


	//   ....[85]....
        /*0470*/ 	.word	0x00014370


	//   ....[86]....
        /*0474*/ 	.word	0x00014380


	//   ....[87]....
        /*0478*/ 	.word	0x000143c0


	//   ....[88]....
        /*047c*/ 	.word	0x000146e0


	//   ....[89]....
        /*0480*/ 	.word	0x00014720


	//   ....[90]....
        /*0484*/ 	.word	0x00014740


	//   ....[91]....
        /*0488*/ 	.word	0x000147b0


	//   ....[92]....
        /*048c*/ 	.word	0x000147d0


	//   ....[93]....
        /*0490*/ 	.word	0x000147f0


	//   ....[94]....
        /*0494*/ 	.word	0x00014890


	//   ....[95]....
        /*0498*/ 	.word	0x000148b0


	//   ....[96]....
        /*049c*/ 	.word	0x00014ef0


	//   ....[97]....
        /*04a0*/ 	.word	0x000150d0


	//   ....[98]....
        /*04a4*/ 	.word	0x00015650


	//   ....[99]....
        /*04a8*/ 	.word	0x00015730


	//   ....[100]....
        /*04ac*/ 	.word	0x000157d0


	//   ....[101]....
        /*04b0*/ 	.word	0x00015830


	//   ....[102]....
        /*04b4*/ 	.word	0x000158f0


	//   ....[103]....
        /*04b8*/ 	.word	0x00015960


	//   ....[104]....
        /*04bc*/ 	.word	0x00015a30


	//   ....[105]....
        /*04c0*/ 	.word	0x00015a90


	//   ....[106]....
        /*04c4*/ 	.word	0x00015b40


	//   ....[107]....
        /*04c8*/ 	.word	0x00015bf0


	//   ....[108]....
        /*04cc*/ 	.word	0x00015c70


	//   ....[109]....
        /*04d0*/ 	.word	0x00015cd0


	//   ....[110]....
        /*04d4*/ 	.word	0x00015db0


	//   ....[111]....
        /*04d8*/ 	.word	0x00015e20


	//   ....[112]....
        /*04dc*/ 	.word	0x00015f00


	//   ....[113]....
        /*04e0*/ 	.word	0x00015f60


	//   ....[114]....
        /*04e4*/ 	.word	0x00016010


	//   ....[115]....
        /*04e8*/ 	.word	0x000160a0


	//   ....[116]....
        /*04ec*/ 	.word	0x00016150


	//   ....[117]....
        /*04f0*/ 	.word	0x00016250


	//   ....[118]....
        /*04f4*/ 	.word	0x00016340


	//   ....[119]....
        /*04f8*/ 	.word	0x000164f0


	//   ....[120]....
        /*04fc*/ 	.word	0x00016540


	//   ....[121]....
        /*0500*/ 	.word	0x00016650


	//   ....[122]....
        /*0504*/ 	.word	0x00016730


	//   ....[123]....
        /*0508*/ 	.word	0x000168a0


	//   ....[124]....
        /*050c*/ 	.word	0x000169a0


	//   ....[125]....
        /*0510*/ 	.word	0x00016bc0


	//   ....[126]....
        /*0514*/ 	.word	0x00016c10


	//   ....[127]....
        /*0518*/ 	.word	0x00016dd0


	//   ....[128]....
        /*051c*/ 	.word	0x00016e20


	//   ....[129]....
        /*0520*/ 	.word	0x00016fe0


	//   ....[130]....
        /*0524*/ 	.word	0x00017030


	//   ....[131]....
        /*0528*/ 	.word	0x00017110


	//   ....[132]....
        /*052c*/ 	.word	0x000171b0


	//   ....[133]....
        /*0530*/ 	.word	0x00017210


	//   ....[134]....
        /*0534*/ 	.word	0x000172c0


	//   ....[135]....
        /*0538*/ 	.word	0x00017320


	//   ....[136]....
        /*053c*/ 	.word	0x000173d0


	//   ....[137]....
        /*0540*/ 	.word	0x00017430


	//   ....[138]....
        /*0544*/ 	.word	0x000174e0


	//   ....[139]....
        /*0548*/ 	.word	0x000175d0


	//   ....[140]....
        /*054c*/ 	.word	0x000176b0


	//   ....[141]....
        /*0550*/ 	.word	0x00017790


	//   ....[142]....
        /*0554*/ 	.word	0x000178a0


	//   ....[143]....
        /*0558*/ 	.word	0x000179c0


	//   ....[144]....
        /*055c*/ 	.word	0x00017aa0


	//   ....[145]....
        /*0560*/ 	.word	0x00017bb0


	//   ....[146]....
        /*0564*/ 	.word	0x00017c90


	//   ....[147]....
        /*0568*/ 	.word	0x00017d20


	//   ....[148]....
        /*056c*/ 	.word	0x00017e40


	//----- nvinfo : EIATTR_REG_RECONFIG
	.align		4
.L_976:
        /*0570*/ 	.byte	0x01, 0x54
	.zero		2


	//----- nvinfo : EIATTR_SYSCALL_OFFSETS
	.align		4
        /*0574*/ 	.byte	0x04, 0x46
        /*0576*/ 	.short	(.L_978 - .L_977)


	//   ....[0]....
.L_977:
        /*0578*/ 	.word	0x00003760


	//   ....[1]....
        /*057c*/ 	.word	0x00011550


	//   ....[2]....
        /*0580*/ 	.word	0x000116a0


	//   ....[3]....
        /*0584*/ 	.word	0x00011790


	//   ....[4]....
        /*0588*/ 	.word	0x00012250


	//   ....[5]....
        /*058c*/ 	.word	0x00012a90


	//----- nvinfo : EIATTR_MBARRIER_INSTR_OFFSETS
	.align		4
.L_978:
        /*0590*/ 	.byte	0x04, 0x39
        /*0592*/ 	.short	(.L_980 - .L_979)


	//   ....[0]....
.L_979:
        /*0594*/ 	.word	0x00000190
        /*0598*/ 	.word	0x000000ff
        /*059c*/ 	.word	0x00038800
        /*05a0*/ 	.short	0x0100
        /*05a2*/ 	.byte	0x08
	.zero		1


	//   ....[1]....
        /*05a4*/ 	.word	0x000001a0
        /*05a8*/ 	.word	0x000000ff
        /*05ac*/ 	.word	0x00038810
        /*05b0*/ 	.short	0x0100
        /*05b2*/ 	.byte	0x08
	.zero		1


	//   ....[2]....
        /*05b4*/ 	.word	0x000001b0
        /*05b8*/ 	.word	0x000000ff
        /*05bc*/ 	.word	0x00038820
        /*05c0*/ 	.short	0x0100
        /*05c2*/ 	.byte	0x08
	.zero		1


	//   ....[3]....
        /*05c4*/ 	.word	0x00000260
        /*05c8*/ 	.word	0x000000ff
        /*05cc*/ 	.word	0x00038830
        /*05d0*/ 	.short	0x0100
        /*05d2*/ 	.byte	0x06
	.zero		1


	//   ....[4]....
        /*05d4*/ 	.word	0x00000270
        /*05d8*/ 	.word	0x000000ff
        /*05dc*/ 	.word	0x00038840
        /*05e0*/ 	.short	0x0100
        /*05e2*/ 	.byte	0x06
	.zero		1


	//   ....[5]....
        /*05e4*/ 	.word	0x00000280
        /*05e8*/ 	.word	0x000000ff
        /*05ec*/ 	.word	0x00038838
        /*05f0*/ 	.short	0x0100
        /*05f2*/ 	.byte	0x06
	.zero		1


	//   ....[6]....
        /*05f4*/ 	.word	0x00000290
        /*05f8*/ 	.word	0x000000ff
        /*05fc*/ 	.word	0x00038848
        /*0600*/ 	.short	0x0100
        /*0602*/ 	.byte	0x06
	.zero		1


	//   ....[7]....
        /*0604*/ 	.word	0x000003c0
        /*0608*/ 	.word	0x000000ff
        /*060c*/ 	.word	0x00038850
        /*0610*/ 	.short	0x0100
        /*0612*/ 	.byte	0x08
	.zero		1


	//   ....[8]....
        /*0614*/ 	.word	0x000003d0
        /*0618*/ 	.word	0x000000ff
        /*061c*/ 	.word	0x00038860
        /*0620*/ 	.short	0x0100
        /*0622*/ 	.byte	0x08
	.zero		1


	//   ....[9]....
        /*0624*/ 	.word	0x000003e0
        /*0628*/ 	.word	0x000000ff
        /*062c*/ 	.word	0x00038858
        /*0630*/ 	.short	0x0100
        /*0632*/ 	.byte	0x08
	.zero		1


	//   ....[10]....
        /*0634*/ 	.word	0x000003f0
        /*0638*/ 	.word	0x000000ff
        /*063c*/ 	.word	0x00038868
        /*0640*/ 	.short	0x0100
        /*0642*/ 	.byte	0x08
	.zero		1


	//   ....[11]....
        /*0644*/ 	.word	0x000004e0
        /*0648*/ 	.word	0x000000ff
        /*064c*/ 	.word	0x00038870
        /*0650*/ 	.short	0x0100
        /*0652*/ 	.byte	0x06
	.zero		1


	//   ....[12]....
        /*0654*/ 	.word	0x000004f0
        /*0658*/ 	.word	0x000000ff
        /*065c*/ 	.word	0x00038880
        /*0660*/ 	.short	0x0100
        /*0662*/ 	.byte	0x06
	.zero		1


	//   ....[13]....
        /*0664*/ 	.word	0x00000500
        /*0668*/ 	.word	0x000000ff
        /*066c*/ 	.word	0x00038878
        /*0670*/ 	.short	0x0100
        /*0672*/ 	.byte	0x06
	.zero		1


	//   ....[14]....
        /*0674*/ 	.word	0x00000510
        /*0678*/ 	.word	0x000000ff
        /*067c*/ 	.word	0x00038888
        /*0680*/ 	.short	0x0100
        /*0682*/ 	.byte	0x06
	.zero		1


	//   ....[15]....
        /*0684*/ 	.word	0x00000640
        /*0688*/ 	.word	0x000000ff
        /*068c*/ 	.word	0x00038890
        /*0690*/ 	.short	0x0100
        /*0692*/ 	.byte	0x08
	.zero		1


	//   ....[16]....
        /*0694*/ 	.word	0x00000650
        /*0698*/ 	.word	0x000000ff
        /*069c*/ 	.word	0x000388a0
        /*06a0*/ 	.short	0x0100
        /*06a2*/ 	.byte	0x08
	.zero		1


	//   ....[17]....
        /*06a4*/ 	.word	0x00000660
        /*06a8*/ 	.word	0x000000ff
        /*06ac*/ 	.word	0x00038898
        /*06b0*/ 	.short	0x0100
        /*06b2*/ 	.byte	0x08
	.zero		1


	//   ....[18]....
        /*06b4*/ 	.word	0x00000670
        /*06b8*/ 	.word	0x000000ff
        /*06bc*/ 	.word	0x000388a8
        /*06c0*/ 	.short	0x0100
        /*06c2*/ 	.byte	0x08
	.zero		1


	//   ....[19]....
        /*06c4*/ 	.word	0x000007b0
        /*06c8*/ 	.word	0x000000ff
        /*06cc*/ 	.word	0x000388b0
        /*06d0*/ 	.short	0x0100
        /*06d2*/ 	.byte	0x08
	.zero		1


	//   ....[20]....
        /*06d4*/ 	.word	0x000007c0
        /*06d8*/ 	.word	0x000000ff
        /*06dc*/ 	.word	0x000388c0
        /*06e0*/ 	.short	0x0100
        /*06e2*/ 	.byte	0x08
	.zero		1


	//   ....[21]....
        /*06e4*/ 	.word	0x000007d0
        /*06e8*/ 	.word	0x000000ff
        /*06ec*/ 	.word	0x000388b8
        /*06f0*/ 	.short	0x0100
        /*06f2*/ 	.byte	0x08
	.zero		1


	//   ....[22]....
        /*06f4*/ 	.word	0x000007e0
        /*06f8*/ 	.word	0x000000ff
        /*06fc*/ 	.word	0x000388c8
        /*0700*/ 	.short	0x0100
        /*0702*/ 	.byte	0x08
	.zero		1


	//   ....[23]....
        /*0704*/ 	.word	0x00001c30
        /*0708*/ 	.word	0x00000000
        /*070c*/ 	.word	0x00000000
        /*0710*/ 	.short	0x0101
        /*0712*/ 	.byte	0x3f
	.zero		1


	//   ....[24]....
        /*0714*/ 	.word	0x00002730
        /*0718*/ 	.word	0x00000000
        /*071c*/ 	.word	0x00000000
        /*0720*/ 	.short	0x0101
        /*0722*/ 	.byte	0x3f
	.zero		1


	//   ....[25]....
        /*0724*/ 	.word	0x000037e0
        /*0728*/ 	.word	0x00000011
        /*072c*/ 	.word	0x00038800
        /*0730*/ 	.short	0x010a
        /*0732*/ 	.byte	0x3f
	.zero		1


	//   ....[26]....
        /*0734*/ 	.word	0x00003840
        /*0738*/ 	.word	0x00000009
        /*073c*/ 	.word	0x00038830
        /*0740*/ 	.short	0x010a
        /*0742*/ 	.byte	0x3f
	.zero		1


	//   ....[27]....
        /*0744*/ 	.word	0x000038b0
        /*0748*/ 	.word	0x00000009
        /*074c*/ 	.word	0x00038830
        /*0750*/ 	.short	0x010a
        /*0752*/ 	.byte	0x3f
	.zero		1


	//   ....[28]....
        /*0754*/ 	.word	0x00003b30
        /*0758*/ 	.word	0x00000011
        /*075c*/ 	.word	0x00038810
        /*0760*/ 	.short	0x010a
        /*0762*/ 	.byte	0x3f
	.zero		1


	//   ....[29]....
        /*0764*/ 	.word	0x00003b70
        /*0768*/ 	.word	0x00000009
        /*076c*/ 	.word	0x00038850
        /*0770*/ 	.short	0x010a
        /*0772*/ 	.byte	0x3f
	.zero		1


	//   ....[30]....
        /*0774*/ 	.word	0x00003c40
        /*0778*/ 	.word	0x00000009
        /*077c*/ 	.word	0x00038850
        /*0780*/ 	.short	0x010a
        /*0782*/ 	.byte	0x3f
	.zero		1


	//   ....[31]....
        /*0784*/ 	.word	0x00006060
        /*0788*/ 	.word	0x00000018
        /*078c*/ 	.word	0x00000000
        /*0790*/ 	.short	0x0101
        /*0792*/ 	.byte	0x3f
	.zero		1


	//   ....[32]....
        /*0794*/ 	.word	0x00006790
        /*0798*/ 	.word	0x0000000a
        /*079c*/ 	.word	0x00000000
        /*07a0*/ 	.short	0x0101
        /*07a2*/ 	.byte	0x3f
	.zero		1


	//   ....[33]....
        /*07a4*/ 	.word	0x000068f0
        /*07a8*/ 	.word	0x00000009
        /*07ac*/ 	.word	0x00038830
        /*07b0*/ 	.short	0x010a
        /*07b2*/ 	.byte	0x3f
	.zero		1


	//   ....[34]....
        /*07b4*/ 	.word	0x00006940
        /*07b8*/ 	.word	0x00000009
        /*07bc*/ 	.word	0x00038830
        /*07c0*/ 	.short	0x010a
        /*07c2*/ 	.byte	0x3f
	.zero		1


	//   ....[35]....
        /*07c4*/ 	.word	0x00006ac0
        /*07c8*/ 	.word	0x00000009
        /*07cc*/ 	.word	0x00038850
        /*07d0*/ 	.short	0x010a
        /*07d2*/ 	.byte	0x3f
	.zero		1


	//   ....[36]....
        /*07d4*/ 	.word	0x00006b10
        /*07d8*/ 	.word	0x00000009
        /*07dc*/ 	.word	0x00038850
        /*07e0*/ 	.short	0x010a
        /*07e2*/ 	.byte	0x3f
	.zero		1


	//   ....[37]....
        /*07e4*/ 	.word	0x00008ec0
        /*07e8*/ 	.word	0x00000098
        /*07ec*/ 	.word	0x00000000
        /*07f0*/ 	.short	0x0101
        /*07f2*/ 	.byte	0x3f
	.zero		1


	//   ....[38]....
        /*07f4*/ 	.word	0x00009e60
        /*07f8*/ 	.word	0x0000000a
        /*07fc*/ 	.word	0x00000000
        /*0800*/ 	.short	0x0101
        /*0802*/ 	.byte	0x3f
	.zero		1


	//   ....[39]....
        /*0804*/ 	.word	0x00009f90
        /*0808*/ 	.word	0x00000009
        /*080c*/ 	.word	0x00038830
        /*0810*/ 	.short	0x010a
        /*0812*/ 	.byte	0x3f
	.zero		1


	//   ....[40]....
        /*0814*/ 	.word	0x00009fe0
        /*0818*/ 	.word	0x00000009
        /*081c*/ 	.word	0x00038830
        /*0820*/ 	.short	0x010a
        /*0822*/ 	.byte	0x3f
	.zero		1


	//   ....[41]....
        /*0824*/ 	.word	0x0000a160
        /*0828*/ 	.word	0x00000009
        /*082c*/ 	.word	0x00038850
        /*0830*/ 	.short	0x010a
        /*0832*/ 	.byte	0x3f
	.zero		1


	//   ....[42]....
        /*0834*/ 	.word	0x0000a1b0
        /*0838*/ 	.word	0x00000009
        /*083c*/ 	.word	0x00038850
        /*0840*/ 	.short	0x010a
        /*0842*/ 	.byte	0x3f
	.zero		1


	//   ....[43]....
        /*0844*/ 	.word	0x0000bed0
        /*0848*/ 	.word	0x00000098
        /*084c*/ 	.word	0x00000000
        /*0850*/ 	.short	0x0101
        /*0852*/ 	.byte	0x3f
	.zero		1


	//   ....[44]....
        /*0854*/ 	.word	0x0000cfe0
        /*0858*/ 	.word	0x0000000a
        /*085c*/ 	.word	0x00000000
        /*0860*/ 	.short	0x0101
        /*0862*/ 	.byte	0x3f
	.zero		1


	//   ....[45]....
        /*0864*/ 	.word	0x0000f4a0
        /*0868*/ 	.word	0x00000000
        /*086c*/ 	.word	0x00000000
        /*0870*/ 	.short	0x0101
        /*0872*/ 	.byte	0x3f
	.zero		1


	//   ....[46]....
        /*0874*/ 	.word	0x00011bb0
        /*0878*/ 	.word	0x0000001b
        /*087c*/ 	.word	0x00038840
        /*0880*/ 	.short	0x010a
        /*0882*/ 	.byte	0x3f
	.zero		1


	//   ....[47]....
        /*0884*/ 	.word	0x00012020
        /*0888*/ 	.word	0x0000001b
        /*088c*/ 	.word	0x00038830
        /*0890*/ 	.short	0x0107
        /*0892*/ 	.byte	0x3f
	.zero		1


	//   ....[48]....
        /*0894*/ 	.word	0x000120e0
        /*0898*/ 	.word	0x0000001b
        /*089c*/ 	.word	0x00038830
        /*08a0*/ 	.short	0x0101
        /*08a2*/ 	.byte	0x3f
	.zero		1


	//   ....[49]....
        /*08a4*/ 	.word	0x000128d0
        /*08a8*/ 	.word	0x00000011
        /*08ac*/ 	.word	0x00038800
        /*08b0*/ 	.short	0x0107
        /*08b2*/ 	.byte	0x3f
	.zero		1


	//   ....[50]....
        /*08b4*/ 	.word	0x00012960
        /*08b8*/ 	.word	0x00000011
        /*08bc*/ 	.word	0x00038800
        /*08c0*/ 	.short	0x0101
        /*08c2*/ 	.byte	0x3f
	.zero		1


	//   ....[51]....
        /*08c4*/ 	.word	0x000132d0
        /*08c8*/ 	.word	0x00000011
        /*08cc*/ 	.word	0x00038810
        /*08d0*/ 	.short	0x0107
        /*08d2*/ 	.byte	0x3f
	.zero		1


	//   ....[52]....
        /*08d4*/ 	.word	0x000133c0
        /*08d8*/ 	.word	0x00000011
        /*08dc*/ 	.word	0x00038810
        /*08e0*/ 	.short	0x0101
        /*08e2*/ 	.byte	0x3f
	.zero		1


	//   ....[53]....
        /*08e4*/ 	.word	0x000133e0
        /*08e8*/ 	.word	0x00000011
        /*08ec*/ 	.word	0x00038820
        /*08f0*/ 	.short	0x010a
        /*08f2*/ 	.byte	0x3f
	.zero		1


	//   ....[54]....
        /*08f4*/ 	.word	0x00013470
        /*08f8*/ 	.word	0x0000001b
        /*08fc*/ 	.word	0x00038860
        /*0900*/ 	.short	0x010a
        /*0902*/ 	.byte	0x3f
	.zero		1


	//   ....[55]....
        /*0904*/ 	.word	0x00013ce0
        /*0908*/ 	.word	0x0000001b
        /*090c*/ 	.word	0x00038850
        /*0910*/ 	.short	0x0107
        /*0912*/ 	.byte	0x3f
	.zero		1


	//   ....[56]....
        /*0914*/ 	.word	0x00013db0
        /*0918*/ 	.word	0x0000001b
        /*091c*/ 	.word	0x00038850
        /*0920*/ 	.short	0x0101
        /*0922*/ 	.byte	0x3f
	.zero		1


	//   ....[57]....
        /*0924*/ 	.word	0x00014100
        /*0928*/ 	.word	0x00000008
        /*092c*/ 	.word	0x00038840
        /*0930*/ 	.short	0x010a
        /*0932*/ 	.byte	0x3f
	.zero		1


	//   ....[58]....
        /*0934*/ 	.word	0x00014440
        /*0938*/ 	.word	0x00000008
        /*093c*/ 	.word	0x00038830
        /*0940*/ 	.short	0x0107
        /*0942*/ 	.byte	0x3f
	.zero		1


	//   ....[59]....
        /*0944*/ 	.word	0x00014500
        /*0948*/ 	.word	0x00000008
        /*094c*/ 	.word	0x00038830
        /*0950*/ 	.short	0x0101
        /*0952*/ 	.byte	0x3f
	.zero		1


	//   ....[60]....
        /*0954*/ 	.word	0x00014530
        /*0958*/ 	.word	0x00000008
        /*095c*/ 	.word	0x00038860
        /*0960*/ 	.short	0x010a
        /*0962*/ 	.byte	0x3f
	.zero		1


	//   ....[61]....
        /*0964*/ 	.word	0x00014bb0
        /*0968*/ 	.word	0x00000008
        /*096c*/ 	.word	0x00038850
        /*0970*/ 	.short	0x0107
        /*0972*/ 	.byte	0x3f
	.zero		1


	//   ....[62]....
        /*0974*/ 	.word	0x00014c70
        /*0978*/ 	.word	0x00000008
        /*097c*/ 	.word	0x00038850
        /*0980*/ 	.short	0x0101
        /*0982*/ 	.byte	0x3f
	.zero		1


	//   ....[63]....
        /*0984*/ 	.word	0x00015050
        /*0988*/ 	.word	0x00000005
        /*098c*/ 	.word	0x00038820
        /*0990*/ 	.short	0x010a
        /*0992*/ 	.byte	0x3f
	.zero		1


	//   ....[64]....
        /*0994*/ 	.word	0x000151d0
        /*0998*/ 	.word	0x00000003
        /*099c*/ 	.word	0x00038840
        /*09a0*/ 	.short	0x010a
        /*09a2*/ 	.byte	0x3f
	.zero		1


	//   ....[65]....
        /*09a4*/ 	.word	0x00015270
        /*09a8*/ 	.word	0x00000005
        /*09ac*/ 	.word	0x00038840
        /*09b0*/ 	.short	0x010a
        /*09b2*/ 	.byte	0x3f
	.zero		1


	//   ....[66]....
        /*09b4*/ 	.word	0x000152b0
        /*09b8*/ 	.word	0x00000003
        /*09bc*/ 	.word	0x00038860
        /*09c0*/ 	.short	0x010a
        /*09c2*/ 	.byte	0x3f
	.zero		1


	//   ....[67]....
        /*09c4*/ 	.word	0x000152f0
        /*09c8*/ 	.word	0x00000005
        /*09cc*/ 	.word	0x00038860
        /*09d0*/ 	.short	0x010a
        /*09d2*/ 	.byte	0x3f
	.zero		1


	//   ....[68]....
        /*09d4*/ 	.word	0x00015350
        /*09d8*/ 	.word	0x00000011
        /*09dc*/ 	.word	0x00038800
        /*09e0*/ 	.short	0x010a
        /*09e2*/ 	.byte	0x3f
	.zero		1


	//   ....[69]....
        /*09e4*/ 	.word	0x000153a0
        /*09e8*/ 	.word	0x00000009
        /*09ec*/ 	.word	0x00038830
        /*09f0*/ 	.short	0x010a
        /*09f2*/ 	.byte	0x3f
	.zero		1


	//   ....[70]....
        /*09f4*/ 	.word	0x000153f0
        /*09f8*/ 	.word	0x00000011
        /*09fc*/ 	.word	0x00038810
        /*0a00*/ 	.short	0x010a
        /*0a02*/ 	.byte	0x3f
	.zero		1


	//   ....[71]....
        /*0a04*/ 	.word	0x00015440
        /*0a08*/ 	.word	0x00000009
        /*0a0c*/ 	.word	0x00038850
        /*0a10*/ 	.short	0x010a
        /*0a12*/ 	.byte	0x3f
	.zero		1


	//   ....[72]....
        /*0a14*/ 	.word	0x00015490
        /*0a18*/ 	.word	0x00000009
        /*0a1c*/ 	.word	0x00038830
        /*0a20*/ 	.short	0x010a
        /*0a22*/ 	.byte	0x3f
	.zero		1


	//   ....[73]....
        /*0a24*/ 	.word	0x000154e0
        /*0a28*/ 	.word	0x00000009
        /*0a2c*/ 	.word	0x00038850
        /*0a30*/ 	.short	0x010a
        /*0a32*/ 	.byte	0x3f
	.zero		1


	//   ....[74]....
        /*0a34*/ 	.word	0x00015530
        /*0a38*/ 	.word	0x00000009
        /*0a3c*/ 	.word	0x00038830
        /*0a40*/ 	.short	0x010a
        /*0a42*/ 	.byte	0x3f
	.zero		1


	//   ....[75]....
        /*0a44*/ 	.word	0x00015580
        /*0a48*/ 	.word	0x00000009
        /*0a4c*/ 	.word	0x00038850
        /*0a50*/ 	.short	0x010a
        /*0a52*/ 	.byte	0x3f
	.zero		1


	//   ....[76]....
        /*0a54*/ 	.word	0x00015680
        /*0a58*/ 	.word	0x0000001b
        /*0a5c*/ 	.word	0x00038840
        /*0a60*/ 	.short	0x010a
        /*0a62*/ 	.byte	0x3f
	.zero		1


	//   ....[77]....
        /*0a64*/ 	.word	0x000167a0
        /*0a68*/ 	.word	0x00000011
        /*0a6c*/ 	.word	0x00038820
        /*0a70*/ 	.short	0x010a
        /*0a72*/ 	.byte	0x3f
	.zero		1


	//   ....[78]....
        /*0a74*/ 	.word	0x000167f0
        /*0a78*/ 	.word	0x0000001b
        /*0a7c*/ 	.word	0x00038860
        /*0a80*/ 	.short	0x010a
        /*0a82*/ 	.byte	0x3f
	.zero		1


	//   ....[79]....
        /*0a84*/ 	.word	0x00017060
        /*0a88*/ 	.word	0x00000008
        /*0a8c*/ 	.word	0x00038840
        /*0a90*/ 	.short	0x010a
        /*0a92*/ 	.byte	0x3f
	.zero		1


	//   ....[80]....
        /*0a94*/ 	.word	0x00017520
        /*0a98*/ 	.word	0x00000008
        /*0a9c*/ 	.word	0x00038860
        /*0aa0*/ 	.short	0x010a
        /*0aa2*/ 	.byte	0x3f
	.zero		1


	//   ....[81]....
        /*0aa4*/ 	.word	0x00017d60
        /*0aa8*/ 	.word	0x00000005
        /*0aac*/ 	.word	0x00038820
        /*0ab0*/ 	.short	0x010a
        /*0ab2*/ 	.byte	0x3f
	.zero		1


	//   ....[82]....
        /*0ab4*/ 	.word	0x00017f00
        /*0ab8*/ 	.word	0x00000003
        /*0abc*/ 	.word	0x00038840
        /*0ac0*/ 	.short	0x010a
        /*0ac2*/ 	.byte	0x3f
	.zero		1


	//   ....[83]....
        /*0ac4*/ 	.word	0x00017f50
        /*0ac8*/ 	.word	0x00000005
        /*0acc*/ 	.word	0x00038840
        /*0ad0*/ 	.short	0x010a
        /*0ad2*/ 	.byte	0x3f
	.zero		1


	//   ....[84]....
        /*0ad4*/ 	.word	0x00017fa0
        /*0ad8*/ 	.word	0x00000003
        /*0adc*/ 	.word	0x00038860
        /*0ae0*/ 	.short	0x010a
        /*0ae2*/ 	.byte	0x3f
	.zero		1


	//----- nvinfo : EIATTR_NUM_MBARRIERS
	.align		4
.L_980:
        /*0ae4*/ 	.byte	0x03, 0x38
        /*0ae6*/ 	.short	0x0017


	//----- nvinfo : EIATTR_EXIT_INSTR_OFFSETS
	.align		4
        /*0ae8*/ 	.byte	0x04, 0x1c
        /*0aea*/ 	.short	(.L_982 - .L_981)


	//   ....[0]....
.L_981:
        /*0aec*/ 	.word	0x00000960


	//   ....[1]....
        /*0af0*/ 	.word	0x00010580


	//   ....[2]....
        /*0af4*/ 	.word	0x00015340


	//----- nvinfo : EIATTR_MAX_THREADS
	.align		4
.L_982:
        /*0af8*/ 	.byte	0x04, 0x05
        /*0afa*/ 	.short	(.L_984 - .L_983)
.L_983:
        /*0afc*/ 	.word	0x00000180
        /*0b00*/ 	.word	0x00000001
        /*0b04*/ 	.word	0x00000001


	//----- nvinfo : EIATTR_CRS_STACK_SIZE
	.align		4
.L_984:
        /*0b08*/ 	.byte	0x04, 0x1e
        /*0b0a*/ 	.short	(.L_986 - .L_985)
.L_985:
        /*0b0c*/ 	.word	0x00000000


	//----- nvinfo : EIATTR_CBANK_PARAM_SIZE
	.align		4
.L_986:
        /*0b10*/ 	.byte	0x03, 0x19
        /*0b12*/ 	.short	0x0bf0


	//----- nvinfo : EIATTR_PARAM_CBANK
	.align		4
        /*0b14*/ 	.byte	0x04, 0x0a
        /*0b16*/ 	.short	(.L_988 - .L_987)
	.align		4
.L_987:
        /*0b18*/ 	.word	index@(.nv.constant0._ZN7cutlass13device_kernelIN5flash11enable_sm90INS1_16FlashAttnFwdSm90INS1_25CollectiveMainloopFwdSm90ILi2EN4cute5tupleIJNS5_1CILi1EEES8_S8_EEENS6_IJNS7_ILi64EEESA_SA_EEELi512ENS_10bfloat16_tEfNS_4arch4Sm90ELb1ELb0ELb1ELb0ELb1ELb0ELb1ELb0ELb0ELb1ELb0ELb0EEENS1_21CollectiveEpilogueFwdINS6_IJSA_NS7_ILi512EEESA_EEES9_SC_SE_Li256ELb0ELb1ELb0ELb0EEENS1_30DynamicPersistentTileSchedulerILi256ELi128ELb0ELb1ELb1EEEEEEEEEvNT_6ParamsE)
        /*0b1c*/ 	.short	0x0210
        /*0b1e*/ 	.short	0x0bf0


	//----- nvinfo : EIATTR_SW_WAR
	.align		4
.L_988:
        /*0b20*/ 	.byte	0x04, 0x36
        /*0b22*/ 	.short	(.L_990 - .L_989)
.L_989:
        /*0b24*/ 	.word	0x00000008
.L_990:


//--------------------- .nv.info._ZN7cutlass13device_kernelIN5flash11enable_sm90INS1_16FlashAttnFwdSm90INS1_25CollectiveMainloopFwdSm90ILi2EN4cute5tupleIJNS5_1CILi1EEES8_S8_EEENS6_IJNS7_ILi64EEESA_SA_EEELi512ENS_10bfloat16_tEfNS_4arch4Sm90ELb1ELb0ELb1ELb1ELb1ELb0ELb0ELb0ELb0ELb1ELb0ELb0EEENS1_21CollectiveEpilogueFwdINS6_IJSA_NS7_ILi512EEESA_EEES9_SC_SE_Li256ELb1ELb1ELb0ELb0EEENS1_36VarlenDynamicPersistentTileSchedulerILi64ELi64ELi256ELi128ELb0ELb1ELb1ELb1ELb1ELb1EEEEEEEEEvNT_6ParamsE --------------------------
	.section	.nv.info._ZN7cutlass13device_kernelIN5flash11enable_sm90INS1_16FlashAttnFwdSm90INS1_25CollectiveMainloopFwdSm90ILi2EN4cute5tupleIJNS5_1CILi1EEES8_S8_EEENS6_IJNS7_ILi64EEESA_SA_EEELi512ENS_10bfloat16_tEfNS_4arch4Sm90ELb1ELb0ELb1ELb1ELb1ELb0ELb0ELb0ELb0ELb1ELb0ELb0EEENS1_21CollectiveEpilogueFwdINS6_IJSA_NS7_ILi512EEESA_EEES9_SC_SE_Li256ELb1ELb1ELb0ELb0EEENS1_36VarlenDynamicPersistentTileSchedulerILi64ELi64ELi256ELi128ELb0ELb1ELb1ELb1ELb1ELb1EEEEEEEEEvNT_6ParamsE,"",@"SHT_CUDA_INFO"
	.sectionflags	@""
	.align	4


	//----- nvinfo : EIATTR_CUDA_API_VERSION
	.align		4
        /*0000*/ 	.byte	0x04, 0x37
        /*0002*/ 	.short	(.L_992 - .L_991)
.L_991:
        /*0004*/ 	.word	0x00000082


	//----- nvinfo : EIATTR_KPARAM_INFO
	.align		4
.L_992:
        /*0008*/ 	.byte	0x04, 0x17
        /*000a*/ 	.short	(.L_994 - .L_993)
.L_993:
        /*000c*/ 	.word	0x00000000
        /*0010*/ 	.short	0x0000
        /*0012*/ 	.short	0x0070
        /*0014*/ 	.byte	0x00, 0xf0, 0x01, 0x2a


	//----- nvinfo : EIATTR_SPARSE_MMA_MASK
	.align		4
.L_994:
        /*0018*/ 	.byte	0x03, 0x50
        /*001a*/ 	.short	0x0000


	//----- nvinfo : EIATTR_MAXREG_COUNT
	.align		4
        /*001c*/ 	.byte	0x03, 0x1b
        /*001e*/ 	.short	0x00a8


	//----- nvinfo : EIATTR_NUM_BARRIERS
	.align		4
        /*0020*/ 	.byte	0x02, 0x4c
        /*0022*/ 	.byte	0x10
	.zero		1


	//----- nvinfo : EIATTR_EXTERNS
	.align		4
        /*0024*/ 	.byte	0x04, 0x0f
        /*0026*/ 	.short	(.L_996 - .L_995)


	//   ....[0]....
	.align		4
.L_995:
        /*0028*/ 	.word	index@(__assertfail)


	//----- nvinfo : EIATTR_ANNOTATIONS
	.align		4
.L_996:
        /*002c*/ 	.byte	0x04, 0x55
        /*002e*/ 	.short	(.L_998 - .L_997)


	//   ....[0]....
.L_997:
        /* <DEDUP_REMOVED lines=18> */


	//----- nvinfo : EIATTR_MERCURY_ISA_VERSION
	.align		4
.L_998:
        /*0138*/ 	.byte	0x03, 0x5f
        /*013a*/ 	.short	0x0101


	//----- nvinfo : EIATTR_UNUSED_LOAD_BYTE_OFFSET
	.align		4
        /*013c*/ 	.byte	0x04, 0x44
        /*013e*/ 	.short	(.L_1000 - .L_999)


	//   ....[0]....
.L_999:
        /*0140*/ 	.word	0x00000940
        /*0144*/ 	.word	0x0000fff0


	//   ....[1]....
        /*0148*/ 	.word	0x00009f20
        /*014c*/ 	.word	0x0000fff0


	//----- nvinfo : EIATTR_INT_WARP_WIDE_INSTR_OFFSETS
	.align		4
.L_1000:
        /*0150*/ 	.byte	0x04, 0x31
        /*0152*/ 	.short	(.L_1002 - .L_1001)


	//   ....[0]....
.L_1001:
        /*0154*/ 	.word	0x000000c0


	//   ....[1]....
        /*0158*/ 	.word	0x000000d0


	//   ....[2]....
        /*015c*/ 	.word	0x00000170


	//   ....[3]....
        /*0160*/ 	.word	0x0000e1d0


	//   ....[4]....
        /*0164*/ 	.word	0x0000e260


	//   ....[5]....
        /*0168*/ 	.word	0x000116d0


	//   ....[6]....
        /*016c*/ 	.word	0x00011760


	//----- nvinfo : EIATTR_COOP_GROUP_MASK_REGIDS
	.align		4
.L_1002:
        /*0170*/ 	.byte	0x04, 0x29
        /*0172*/ 	.short	(.L_1004 - .L_1003)


	//   ....[0]....
.L_1003:
        /*0174*/ 	.word	0xffffffff


	//   ....[1]....
        /*0178*/ 	.word	0xffffffff


	//   ....[2]....
        /*017c*/ 	.word	0xffffffff


	//   ....[3]....
        /*0180*/ 	.word	0xffffffff


	//   ....[4]....
        /*0184*/ 	.word	0xffffffff


	//   ....[5]....
        /*0188*/ 	.word	0xffffffff


	//   ....[6]....
        /*018c*/ 	.word	0xffffffff


	//   ....[7]....
        /*0190*/ 	.word	0xffffffff


	//   ....[8]....
        /*0194*/ 	.word	0xffffffff


	//   ....[9]....
        /*0198*/ 	.word	0xffffffff


	//   ....[10]....
        /*019c*/ 	.word	0xffffffff


	//   ....[11]....
        /*01a0*/ 	.word	0xffffffff


	//   ....[12]....
        /*01a4*/ 	.word	0xffffffff


	//   ....[13]....
        /*01a8*/ 	.word	0xffffffff


	//   ....[14]....
        /*01ac*/ 	.word	0xffffffff


	//   ....[15]....
        /*01b0*/ 	.word	0xffffffff


	//   ....[16]....
        /*01b4*/ 	.word	0xffffffff


	//   ....[17]....
        /*01b8*/ 	.word	0xffffffff


	//   ....[18]....
        /*01bc*/ 	.word	0xffffffff


	//   ....[19]....
        /*01c0*/ 	.word	0xffffffff


	//   ....[20]....
        /*01c4*/ 	.word	0xffffffff


	//   ....[21]....
        /*01c8*/ 	.word	0xffffffff


	//   ....[22]....
        /*01cc*/ 	.word	0xffffffff


	//   ....[23]....
        /*01d0*/ 	.word	0xffffffff


	//   ....[24]....
        /*01d4*/ 	.word	0xffffffff


	//   ....[25]....
        /*01d8*/ 	.word	0xffffffff


	//   ....[26]....
        /*01dc*/ 	.word	0xffffffff


	//   ....[27]....
        /*01e0*/ 	.word	0xffffffff


	//   ....[28]....
        /*01e4*/ 	.word	0xffffffff


	//   ....[29]....
        /*01e8*/ 	.word	0xffffffff


	//   ....[30]....
        /*01ec*/ 	.word	0xffffffff


	//   ....[31]....
        /*01f0*/ 	.word	0xffffffff


	//   ....[32]....
        /*01f4*/ 	.word	0xffffffff


	//   ....[33]....
        /*01f8*/ 	.word	0xffffffff


	//   ....[34]....
        /*01fc*/ 	.word	0xffffffff


	//   ....[35]....
        /*0200*/ 	.word	0xffffffff


	//   ....[36]....
        /*0204*/ 	.word	0xffffffff


	//   ....[37]....
        /*0208*/ 	.word	0xffffffff


	//   ....[38]....
        /*020c*/ 	.word	0xffffffff


	//   ....[39]....
        /*0210*/ 	.word	0xffffffff


	//   ....[40]....
        /*0214*/ 	.word	0xffffffff


	//   ....[41]....
        /*0218*/ 	.word	0xffffffff


	//   ....[42]....
        /*021c*/ 	.word	0xffffffff


	//   ....[43]....
        /*0220*/ 	.word	0xffffffff


	//   ....[44]....
        /*0224*/ 	.word	0xffffffff


	//   ....[45]....
        /*0228*/ 	.word	0xffffffff


	//   ....[46]....
        /*022c*/ 	.word	0xffffffff


	//   ....[47]....
        /*0230*/ 	.word	0xffffffff


	//   ....[48]....
        /*0234*/ 	.word	0xffffffff


	//   ....[49]....
        /*0238*/ 	.word	0xffffffff


	//   ....[50]....
        /*023c*/ 	.word	0xffffffff


	//   ....[51]....
        /*0240*/ 	.word	0xffffffff


	//   ....[52]....
        /*0244*/ 	.word	0xffffffff


	//   ....[53]....
        /*0248*/ 	.word	0xffffffff


	//   ....[54]....
        /*024c*/ 	.word	0xffffffff


	//   ....[55]....
        /*0250*/ 	.word	0xffffffff


	//   ....[56]....
        /*0254*/ 	.word	0xffffffff


	//   ....[57]....
        /*0258*/ 	.word	0xffffffff


	//   ....[58]....
        /*025c*/ 	.word	0xffffffff


	//   ....[59]....
        /*0260*/ 	.word	0xffffffff


	//   ....[60]....
        /*0264*/ 	.word	0xffffffff


	//   ....[61]....
        /*0268*/ 	.word	0xffffffff


	//   ....[62]....
        /*026c*/ 	.word	0xffffffff


	//   ....[63]....
        /*0270*/ 	.word	0xffffffff


	//   ....[64]....
        /*0274*/ 	.word	0xffffffff


	//   ....[65]....
        /*0278*/ 	.word	0xffffffff


	//   ....[66]....
        /*027c*/ 	.word	0xffffffff


	//   ....[67]....
        /*0280*/ 	.word	0xffffffff


	//   ....[68]....
        /*0284*/ 	.word	0xffffffff


	//   ....[69]....
        /*0288*/ 	.word	0xffffffff


	//   ....[70]....
        /*028c*/ 	.word	0xffffffff


	//   ....[71]....
        /*0290*/ 	.word	0xffffffff


	//   ....[72]....
        /*0294*/ 	.word	0xffffffff


	//   ....[73]....
        /*0298*/ 	.word	0xffffffff


	//   ....[74]....
        /*029c*/ 	.word	0xffffffff


	//   ....[75]....
        /*02a0*/ 	.word	0xffffffff


	//   ....[76]....
        /*02a4*/ 	.word	0xffffffff


	//   ....[77]....
        /*02a8*/ 	.word	0xffffffff


	//   ....[78]....
        /*02ac*/ 	.word	0xffffffff


	//   ....[79]....
        /*02b0*/ 	.word	0xffffffff


	//   ....[80]....
        /*02b4*/ 	.word	0xffffffff


	//   ....[81]....
        /*02b8*/ 	.word	0xffffffff


	//   ....[82]....
        /*02bc*/ 	.word	0xffffffff


	//   ....[83]....
        /*02c0*/ 	.word	0xffffffff


	//   ....[84]....
        /*02c4*/ 	.word	0xffffffff


	//   ....[85]....
        /*02c8*/ 	.word	0xffffffff


	//   ....[86]....
        /*02cc*/ 	.word	0xffffffff


	//   ....[87]....
        /*02d0*/ 	.word	0xffffffff


	//   ....[88]....
        /*02d4*/ 	.word	0xffffffff


	//   ....[89]....
        /*02d8*/ 	.word	0xffffffff


	//   ....[90]....
        /*02dc*/ 	.word	0xffffffff


	//   ....[91]....
        /*02e0*/ 	.word	0xffffffff


	//   ....[92]....
        /*02e4*/ 	.word	0xffffffff


	//   ....[93]....
        /*02e8*/ 	.word	0xffffffff


	//   ....[94]....
        /*02ec*/ 	.word	0xffffffff


	//   ....[95]....
        /*02f0*/ 	.word	0xffffffff


	//   ....[96]....
        /*02f4*/ 	.word	0xffffffff


	//   ....[97]....
        /*02f8*/ 	.word	0xffffffff


	//   ....[98]....
        /*02fc*/ 	.word	0xffffffff


	//   ....[99]....
        /*0300*/ 	.word	0xffffffff


	//   ....[100]....
        /*0304*/ 	.word	0xffffffff


	//   ....[101]....
        /*0308*/ 	.word	0xffffffff


	//   ....[102]....
        /*030c*/ 	.word	0xffffffff


	//   ....[103]....
        /*0310*/ 	.word	0xffffffff


	//   ....[104]....
        /*0314*/ 	.word	0xffffffff


	//   ....[105]....
        /*0318*/ 	.word	0xffffffff


	//   ....[106]....
        /*031c*/ 	.word	0xffffffff


	//   ....[107]....
        /*0320*/ 	.word	0xffffffff


	//   ....[108]....
        /*0324*/ 	.word	0xffffffff


	//   ....[109]....
        /*0328*/ 	.word	0xffffffff


	//   ....[110]....
        /*032c*/ 	.word	0xffffffff


	//   ....[111]....
        /*0330*/ 	.word	0xffffffff


	//   ....[112]....
        /*0334*/ 	.word	0xffffffff


	//   ....[113]....
        /*0338*/ 	.word	0xffffffff


	//   ....[114]....
        /*033c*/ 	.word	0xffffffff


	//   ....[115]....
        /*0340*/ 	.word	0xffffffff


	//   ....[116]....
        /*0344*/ 	.word	0xffffffff


	//   ....[117]....
        /*0348*/ 	.word	0xffffffff


	//   ....[118]....
        /*034c*/ 	.word	0x0500000f


	//   ....[119]....
        /*0350*/ 	.word	0x0500000f


	//   ....[120]....
        /*0354*/ 	.word	0x0500000f


	//   ....[121]....
        /*0358*/ 	.word	0x0500000f


	//   ....[122]....
        /*035c*/ 	.word	0x0500000f


	//   ....[123]....
        /*0360*/ 	.word	0x0500000f


	//   ....[124]....
        /*0364*/ 	.word	0x0500000f


	//   ....[125]....
        /*0368*/ 	.word	0x0500000f


	//   ....[126]....
        /*036c*/ 	.word	0x0500000f


	//   ....[127]....
        /*0370*/ 	.word	0x0500000f


	//   ....[128]....
        /*0374*/ 	.word	0x0500000f


	//   ....[129]....
        /*0378*/ 	.word	0x0500000f


	//   ....[130]....
        /*037c*/ 	.word	0x0500000f


	//   ....[131]....
        /*0380*/ 	.word	0x0500000f


	//   ....[132]....
        /*0384*/ 	.word	0x0500000f


	//   ....[133]....
        /*0388*/ 	.word	0x0500000f


	//   ....[134]....
        /*038c*/ 	.word	0x0500000f


	//   ....[135]....
        /*0390*/ 	.word	0x0500000f


	//   ....[136]....
        /*0394*/ 	.word	0x0500000f


	//   ....[137]....
        /*0398*/ 	.word	0x0500000f


	//   ....[138]....
        /*039c*/ 	.word	0x0500000f


	//   ....[139]....
        /*03a0*/ 	.word	0x0500000f


	//   ....[140]....
        /*03a4*/ 	.word	0x0500000f


	//   ....[141]....
        /*03a8*/ 	.word	0x0500000f


	//   ....[142]....
        /*03ac*/ 	.word	0x0500000f


	//   ....[143]....
        /*03b0*/ 	.word	0x0500000f


	//   ....[144]....
        /*03b4*/ 	.word	0x0500000f


	//   ....[145]....
        /*03b8*/ 	.word	0x0500000f


	//   ....[146]....
        /*03bc*/ 	.word	0x0500000f


	//   ....[147]....
        /*03c0*/ 	.word	0x0500000f


	//   ....[148]....
        /*03c4*/ 	.word	0x0500000f


	//   ....[149]....
        /*03c8*/ 	.word	0x0500000f


	//   ....[150]....
        /*03cc*/ 	.word	0x0500000f


	//   ....[151]....
        /*03d0*/ 	.word	0x0500000f


	//   ....[152]....
        /*03d4*/ 	.word	0x0500000f


	//   ....[153]....
        /*03d8*/ 	.word	0x0500000f


	//   ....[154]....
        /*03dc*/ 	.word	0x0500000f


	//   ....[155]....
        /*03e0*/ 	.word	0x0500000f


	//   ....[156]....
        /*03e4*/ 	.word	0x0500000f


	//   ....[157]....
        /*03e8*/ 	.word	0x0500000f


	//   ....[158]....
        /*03ec*/ 	.word	0x0500000f


	//   ....[159]....
        /*03f0*/ 	.word	0x0500000f


	//   ....[160]....
        /*03f4*/ 	.word	0x0500000f


	//   ....[161]....
        /*03f8*/ 	.word	0x0500000f


	//   ....[162]....
        /*03fc*/ 	.word	0x0500000f


	//   ....[163]....
        /*0400*/ 	.word	0x0500000f


	//   ....[164]....
        /*0404*/ 	.word	0x0500000f


	//   ....[165]....
        /*0408*/ 	.word	0x0500000f


	//   ....[166]....
        /*040c*/ 	.word	0x0500000f


	//   ....[167]....
        /*0410*/ 	.word	0x0500000f


	//   ....[168]....
        /*0414*/ 	.word	0x0500000f


	//   ....[169]....
        /*0418*/ 	.word	0x0500000f


	//   ....[170]....
        /*041c*/ 	.word	0x0500000f


	//   ....[171]....
        /*0420*/ 	.word	0x0500000f


	//   ....[172]....
        /*0424*/ 	.word	0x0500000f


	//   ....[173]....
        /*0428*/ 	.word	0x0500000f


	//   ....[174]....
        /*042c*/ 	.word	0x0500000f


	//   ....[175]....
        /*0430*/ 	.word	0x0500000f


	//   ....[176]....
        /*0434*/ 	.word	0x0500000f


	//----- nvinfo : EIATTR_COOP_GROUP_INSTR_OFFSETS
	.align		4
.L_1004:
        /*0438*/ 	.byte	0x04, 0x28
        /*043a*/ 	.short	(.L_1006 - .L_1005)


	//   ....[0]....
.L_1005:
        /*043c*/ 	.word	0x00000070


	//   ....[1]....
        /*0440*/ 	.word	0x000000b0


	//   ....[2]....
        /*0444*/ 	.word	0x00000290


	//   ....[3]....
        /*0448*/ 	.word	0x000003f0


	//   ....[4]....
        /*044c*/ 	.word	0x00000510


	//   ....[5]....
        /*0450*/ 	.word	0x00000670


	//   ....[6]....
        /*0454*/ 	.word	0x000019e0


	//   ....[7]....
        /*0458*/ 	.word	0x00003780


	//   ....[8]....
        /*045c*/ 	.word	0x00003ef0


	//   ....[9]....
        /*0460*/ 	.word	0x00003f60


	//   ....[10]....
        /*0464*/ 	.word	0x00004520


	//   ....[11]....
        /*0468*/ 	.word	0x000045f0


	//   ....[12]....
        /*046c*/ 	.word	0x00004a40


	//   ....[13]....
        /*0470*/ 	.word	0x00004ac0


	//   ....[14]....
        /*0474*/ 	.word	0x00005310


	//   ....[15]....
        /*0478*/ 	.word	0x00005920


	//   ....[16]....
        /*047c*/ 	.word	0x00005ec0


	//   ....[17]....
        /*0480*/ 	.word	0x00005ed0


	//   ....[18]....
        /*0484*/ 	.word	0x00005f60


	//   ....[19]....
        /*0488*/ 	.word	0x00006330


	//   ....[20]....
        /*048c*/ 	.word	0x000064b0


	//   ....[21]....
        /*0490*/ 	.word	0x00007630


	//   ....[22]....
        /*0494*/ 	.word	0x00007e30


	//   ....[23]....
        /*0498*/ 	.word	0x00007ed0


	//   ....[24]....
        /*049c*/ 	.word	0x000081e0


	//   ....[25]....
        /*04a0*/ 	.word	0x000083b0


	//   ....[26]....
        /*04a4*/ 	.word	0x00009350


	//   ....[27]....
        /*04a8*/ 	.word	0x00009420


	//   ....[28]....
        /*04ac*/ 	.word	0x00009460


	//   ....[29]....
        /*04b0*/ 	.word	0x00009500


	//   ....[30]....
        /*04b4*/ 	.word	0x00009530


	//   ....[31]....
        /*04b8*/ 	.word	0x0000ae40


	//   ....[32]....
        /*04bc*/ 	.word	0x0000b470


	//   ....[33]....
        /*04c0*/ 	.word	0x0000b4a0


	//   ....[34]....
        /*04c4*/ 	.word	0x0000b4c0


	//   ....[35]....
        /*04c8*/ 	.word	0x0000b4e0


	//   ....[36]....
        /*04cc*/ 	.word	0x0000bb60


	//   ....[37]....
        /*04d0*/ 	.word	0x0000bb80


	//   ....[38]....
        /*04d4*/ 	.word	0x0000bdb0


	//   ....[39]....
        /*04d8*/ 	.word	0x0000bdd0


	//   ....[40]....
        /*04dc*/ 	.word	0x0000c9a0


	//   ....[41]....
        /*04e0*/ 	.word	0x0000c9c0


	//   ....[42]....
        /*04e4*/ 	.word	0x0000cbf0


	//   ....[43]....
        /*04e8*/ 	.word	0x0000cc10


	//   ....[44]....
        /*04ec*/ 	.word	0x0000ced0


	//   ....[45]....
        /*04f0*/ 	.word	0x0000d080


	//   ....[46]....
        /*04f4*/ 	.word	0x0000d0b0


	//   ....[47]....
        /*04f8*/ 	.word	0x0000d0e0


	//   ....[48]....
        /*04fc*/ 	.word	0x0000d110


	//   ....[49]....
        /*0500*/ 	.word	0x0000d140


	//   ....[50]....
        /*0504*/ 	.word	0x0000d170


	//   ....[51]....
        /*0508*/ 	.word	0x0000d2c0


	//   ....[52]....
        /*050c*/ 	.word	0x0000d2f0


	//   ....[53]....
        /*0510*/ 	.word	0x0000d320


	//   ....[54]....
        /*0514*/ 	.word	0x0000d350


	//   ....[55]....
        /*0518*/ 	.word	0x0000d380


	//   ....[56]....
        /*051c*/ 	.word	0x0000d3b0


	//   ....[57]....
        /*0520*/ 	.word	0x0000d440


	//   ....[58]....
        /*0524*/ 	.word	0x0000d4a0


	//   ....[59]....
        /*0528*/ 	.word	0x0000d530


	//   ....[60]....
        /*052c*/ 	.word	0x0000ef60


	//   ....[61]....
        /*0530*/ 	.word	0x0000ef80


	//   ....[62]....
        /*0534*/ 	.word	0x0000f010


	//   ....[63]....
        /*0538*/ 	.word	0x0000f030


	//   ....[64]....
        /*053c*/ 	.word	0x0000f0b0


	//   ....[65]....
        /*0540*/ 	.word	0x0000f0d0


	//   ....[66]....
        /*0544*/ 	.word	0x0000f0e0


	//   ....[67]....
        /*0548*/ 	.word	0x0000f0f0


	//   ....[68]....
        /*054c*/ 	.word	0x0000f870


	//   ....[69]....
        /*0550*/ 	.word	0x0000f8a0


	//   ....[70]....
        /*0554*/ 	.word	0x0000f940


	//   ....[71]....
        /*0558*/ 	.word	0x0000f960


	//   ....[72]....
        /*055c*/ 	.word	0x0000f9e0


	//   ....[73]....
        /*0560*/ 	.word	0x0000fa00


	//   ....[74]....
        /*0564*/ 	.word	0x0000fa10


	//   ....[75]....
        /*0568*/ 	.word	0x0000fa20


	//   ....[76]....
        /*056c*/ 	.word	0x0000fec0


	//   ....[77]....
        /*0570*/ 	.word	0x0000ff80


	//   ....[78]....
        /*0574*/ 	.word	0x000100d0


	//   ....[79]....
        /*0578*/ 	.word	0x00010110


	//   ....[80]....
        /*057c*/ 	.word	0x00010120


	//   ....[81]....
        /*0580*/ 	.word	0x00010130


	//   ....[82]....
        /*0584*/ 	.word	0x00010280


	//   ....[83]....
        /*0588*/ 	.word	0x000103d0


	//   ....[84]....
        /*058c*/ 	.word	0x00010be0


	//   ....[85]....
        /*0590*/ 	.word	0x00010c00


	//   ....[86]....
        /*0594*/ 	.word	0x00010c50


	//   ....[87]....
        /*0598*/ 	.word	0x00010c60


	//   ....[88]....
        /*059c*/ 	.word	0x00010ca0


	//   ....[89]....
        /*05a0*/ 	.word	0x00010cb0


	//   ....[90]....
        /*05a4*/ 	.word	0x00010cc0


	//   ....[91]....
        /*05a8*/ 	.word	0x00010d00


	//   ....[92]....
        /*05ac*/ 	.word	0x00011020


	//   ....[93]....
        /*05b0*/ 	.word	0x00011060


	//   ....[94]....
        /*05b4*/ 	.word	0x00011080


	//   ....[95]....
        /*05b8*/ 	.word	0x000110a0


	//   ....[96]....
        /*05bc*/ 	.word	0x000110d0


	//   ....[97]....
        /*05c0*/ 	.word	0x000110f0


	//   ....[98]....
        /*05c4*/ 	.word	0x000111f0


	//   ....[99]....
        /*05c8*/ 	.word	0x00011340


	//   ....[100]....
        /*05cc*/ 	.word	0x00011940


	//   ....[101]....
        /*05d0*/ 	.word	0x00011990


	//   ....[102]....
        /*05d4*/ 	.word	0x000119c0


	//   ....[103]....
        /*05d8*/ 	.word	0x000119f0


	//   ....[104]....
        /*05dc*/ 	.word	0x00011a00


	//   ....[105]....
        /*05e0*/ 	.word	0x00011a30


	//   ....[106]....
        /*05e4*/ 	.word	0x00011a60


	//   ....[107]....
        /*05e8*/ 	.word	0x00011a90


	//   ....[108]....
        /*05ec*/ 	.word	0x00011c10


	//   ....[109]....
        /*05f0*/ 	.word	0x00011c40


	//   ....[110]....
        /*05f4*/ 	.word	0x00011c70


	//   ....[111]....
        /*05f8*/ 	.word	0x00011ca0


	//   ....[112]....
        /*05fc*/ 	.word	0x00011cd0


	//   ....[113]....
        /*0600*/ 	.word	0x00011d00


	//   ....[114]....
        /*0604*/ 	.word	0x00011dc0


	//   ....[115]....
        /*0608*/ 	.word	0x00011de0


	//   ....[116]....
        /*060c*/ 	.word	0x00011e50


	//   ....[117]....
        /*0610*/ 	.word	0x000124f0


	//   ....[118]....
        /*0614*/ 	.word	0x00012b40


	//   ....[119]....
        /*0618*/ 	.word	0x00012c30


	//   ....[120]....
        /*061c*/ 	.word	0x00012cd0


	//   ....[121]....
        /*0620*/ 	.word	0x00012d30


	//   ....[122]....
        /*0624*/ 	.word	0x00012e20


	//   ....[123]....
        /*0628*/ 	.word	0x00012e90


	//   ....[124]....
        /*062c*/ 	.word	0x00012f80


	//   ....[125]....
        /*0630*/ 	.word	0x00012ff0


	//   ....[126]....
        /*0634*/ 	.word	0x00013090


	//   ....[127]....
        /*0638*/ 	.word	0x00013180


	//   ....[128]....
        /*063c*/ 	.word	0x000131f0


	//   ....[129]....
        /*0640*/ 	.word	0x00013250


	//   ....[130]....
        /*0644*/ 	.word	0x00013340


	//   ....[131]....
        /*0648*/ 	.word	0x000133a0


	//   ....[132]....
        /*064c*/ 	.word	0x000134a0


	//   ....[133]....
        /*0650*/ 	.word	0x00013500


	//   ....[134]....
        /*0654*/ 	.word	0x000135a0


	//   ....[135]....
        /*0658*/ 	.word	0x00013720


	//   ....[136]....
        /*065c*/ 	.word	0x00013810


	//   ....[137]....
        /*0660*/ 	.word	0x00013aa0


	//   ....[138]....
        /*0664*/ 	.word	0x00013af0


	//   ....[139]....
        /*0668*/ 	.word	0x00013cc0


	//   ....[140]....
        /*066c*/ 	.word	0x00013d10


	//   ....[141]....
        /*0670*/ 	.word	0x00013ee0


	//   ....[142]....
        /*0674*/ 	.word	0x00013f30


	//   ....[143]....
        /*0678*/ 	.word	0x00014020


	//   ....[144]....
        /*067c*/ 	.word	0x000140c0


	//   ....[145]....
        /*0680*/ 	.word	0x00014120


	//   ....[146]....
        /*0684*/ 	.word	0x000141d0


	//   ....[147]....
        /*0688*/ 	.word	0x00014230


	//   ....[148]....
        /*068c*/ 	.word	0x000142e0


	//   ....[149]....
        /*0690*/ 	.word	0x00014340


	//   ....[150]....
        /*0694*/ 	.word	0x000143f0


	//   ....[151]....
        /*0698*/ 	.word	0x000144e0


	//   ....[152]....
        /*069c*/ 	.word	0x000145b0


	//   ....[153]....
        /*06a0*/ 	.word	0x000146d0


	//   ....[154]....
        /*06a4*/ 	.word	0x000147d0


	//   ....[155]....
        /*06a8*/ 	.word	0x00014900


	//   ....[156]....
        /*06ac*/ 	.word	0x000149e0


	//   ....[157]....
        /*06b0*/ 	.word	0x00014ae0


	//   ....[158]....
        /*06b4*/ 	.word	0x00014bc0


	//   ....[159]....
        /*06b8*/ 	.word	0x00014c50


	//   ....[160]....
        /*06bc*/ 	.word	0x00014cf0


	//   ....[161]....
        /*06c0*/ 	.word	0x00014e10


	//   ....[162]....
        /*06c4*/ 	.word	0x00014e80


	//   ....[163]....
        /*06c8*/ 	.word	0x00014ef0


	//   ....[164]....
        /*06cc*/ 	.word	0x00014f60


	//   ....[165]....
        /*06d0*/ 	.word	0x00014fd0


	//   ....[166]....
        /*06d4*/ 	.word	0x00015050


	//   ....[167]....
        /*06d8*/ 	.word	0x000150e0


	//   ....[168]....
        /*06dc*/ 	.word	0x00015170


	//   ....[169]....
        /*06e0*/ 	.word	0x000151e0


	//   ....[170]....
        /*06e4*/ 	.word	0x00015250


	//   ....[171]....
        /*06e8*/ 	.word	0x000152c0


	//   ....[172]....
        /*06ec*/ 	.word	0x00015340


	//   ....[173]....
        /*06f0*/ 	.word	0x000153b0


	//   ....[174]....
        /*06f4*/ 	.word	0x00015450


	//   ....[175]....
        /*06f8*/ 	.word	0x000154e0


	//   ....[176]....
        /*06fc*/ 	.word	0x00015600


	//----- nvinfo : EIATTR_REG_RECONFIG
	.align		4
.L_1006:
        /*0700*/ 	.byte	0x01, 0x54
	.zero		2


	//----- nvinfo : EIATTR_SYSCALL_OFFSETS
	.align		4
        /*0704*/ 	.byte	0x04, 0x46
        /*0706*/ 	.short	(.L_1008 - .L_1007)


	//   ....[0]....
.L_1007:
        /*0708*/ 	.word	0x00003950


	//   ....[1]....
        /*070c*/ 	.word	0x0000e3c0


	//   ....[2]....
        /*0710*/ 	.word	0x0000e510


	//   ....[3]....
        /*0714*/ 	.word	0x0000e600


	//   ....[4]....
        /*0718*/ 	.word	0x0000f510


	//----- nvinfo : EIATTR_MBARRIER_INSTR_OFFSETS
	.align		4
.L_1008:
        /*071c*/ 	.byte	0x04, 0x39
        /*071e*/ 	.short	(.L_1010 - .L_1009)


	//   ....[0]....
.L_1009:
        /*0720*/ 	.word	0x00000180
        /*0724*/ 	.word	0x000000ff
        /*0728*/ 	.word	0x00028c00
        /*072c*/ 	.short	0x0100
        /*072e*/ 	.byte	0x08
	.zero		1


	//   ....[1]....
        /*0730*/ 	.word	0x00000190
        /*0734*/ 	.word	0x000000ff
        /*0738*/ 	.word	0x00028c20
        /*073c*/ 	.short	0x0100
        /*073e*/ 	.byte	0x08
	.zero		1


	//   ....[2]....
        /*0740*/ 	.word	0x00000240
        /*0744*/ 	.word	0x000000ff
        /*0748*/ 	.word	0x00028c30
        /*074c*/ 	.short	0x0100
        /*074e*/ 	.byte	0x06
	.zero		1


	//   ....[3]....
        /*0750*/ 	.word	0x00000250
        /*0754*/ 	.word	0x000000ff
        /*0758*/ 	.word	0x00028c40
        /*075c*/ 	.short	0x0100
        /*075e*/ 	.byte	0x06
	.zero		1


	//   ....[4]....
        /*0760*/ 	.word	0x00000260
        /*0764*/ 	.word	0x000000ff
        /*0768*/ 	.word	0x00028c38
        /*076c*/ 	.short	0x0100
        /*076e*/ 	.byte	0x06
	.zero		1


	//   ....[5]....
        /*0770*/ 	.word	0x00000270
        /*0774*/ 	.word	0x000000ff
        /*0778*/ 	.word	0x00028c48
        /*077c*/ 	.short	0x0100
        /*077e*/ 	.byte	0x06
	.zero		1


	//   ....[6]....
        /*0780*/ 	.word	0x000003a0
        /*0784*/ 	.word	0x000000ff
        /*0788*/ 	.word	0x00028c50
        /*078c*/ 	.short	0x0100
        /*078e*/ 	.byte	0x08
	.zero		1


	//   ....[7]....
        /*0790*/ 	.word	0x000003b0
        /*0794*/ 	.word	0x000000ff
        /*0798*/ 	.word	0x00028c60
        /*079c*/ 	.short	0x0100
        /*079e*/ 	.byte	0x08
	.zero		1


	//   ....[8]....
        /*07a0*/ 	.word	0x000003c0
        /*07a4*/ 	.word	0x000000ff
        /*07a8*/ 	.word	0x00028c58
        /*07ac*/ 	.short	0x0100
        /*07ae*/ 	.byte	0x08
	.zero		1


	//   ....[9]....
        /*07b0*/ 	.word	0x000003d0
        /*07b4*/ 	.word	0x000000ff
        /*07b8*/ 	.word	0x00028c68
        /*07bc*/ 	.short	0x0100
        /*07be*/ 	.byte	0x08
	.zero		1


	//   ....[10]....
        /*07c0*/ 	.word	0x000004c0
        /*07c4*/ 	.word	0x000000ff
        /*07c8*/ 	.word	0x00028c70
        /*07cc*/ 	.short	0x0100
        /*07ce*/ 	.byte	0x06
	.zero		1


	//   ....[11]....
        /*07d0*/ 	.word	0x000004d0
        /*07d4*/ 	.word	0x000000ff
        /*07d8*/ 	.word	0x00028c80
        /*07dc*/ 	.short	0x0100
        /*07de*/ 	.byte	0x06
	.zero		1


	//   ....[12]....
        /*07e0*/ 	.word	0x000004e0
        /*07e4*/ 	.word	0x000000ff
        /*07e8*/ 	.word	0x00028c78
        /*07ec*/ 	.short	0x0100
        /*07ee*/ 	.byte	0x06
	.zero		1


	//   ....[13]....
        /*07f0*/ 	.word	0x000004f0
        /*07f4*/ 	.word	0x000000ff
        /*07f8*/ 	.word	0x00028c88
        /*07fc*/ 	.short	0x0100
        /*07fe*/ 	.byte	0x06
	.zero		1


	//   ....[14]....
        /*0800*/ 	.word	0x00000620
        /*0804*/ 	.word	0x000000ff
        /*0808*/ 	.word	0x00028c90
        /*080c*/ 	.short	0x0100
        /*080e*/ 	.byte	0x08
	.zero		1


	//   ....[15]....
        /*0810*/ 	.word	0x00000630
        /*0814*/ 	.word	0x000000ff
        /*0818*/ 	.word	0x00028ca0
        /*081c*/ 	.short	0x0100
        /*081e*/ 	.byte	0x08
	.zero		1


	//   ....[16]....
        /*0820*/ 	.word	0x00000640
        /*0824*/ 	.word	0x000000ff
        /*0828*/ 	.word	0x00028c98
        /*082c*/ 	.short	0x0100
        /*082e*/ 	.byte	0x08
	.zero		1


	//   ....[17]....
        /*0830*/ 	.word	0x00000650
        /*0834*/ 	.word	0x000000ff
        /*0838*/ 	.word	0x00028ca8
        /*083c*/ 	.short	0x0100
        /*083e*/ 	.byte	0x08
	.zero		1


	//   ....[18]....
        /*0840*/ 	.word	0x00000790
        /*0844*/ 	.word	0x000000ff
        /*0848*/ 	.word	0x00028cb0
        /*084c*/ 	.short	0x0100
        /*084e*/ 	.byte	0x08
	.zero		1


	//   ....[19]....
        /*0850*/ 	.word	0x000007a0
        /*0854*/ 	.word	0x000000ff
        /*0858*/ 	.word	0x00028cc0
        /*085c*/ 	.short	0x0100
        /*085e*/ 	.byte	0x08
	.zero		1


	//   ....[20]....
        /*0860*/ 	.word	0x000007b0
        /*0864*/ 	.word	0x000000ff
        /*0868*/ 	.word	0x00028cb8
        /*086c*/ 	.short	0x0100
        /*086e*/ 	.byte	0x08
	.zero		1


	//   ....[21]....
        /*0870*/ 	.word	0x000007c0
        /*0874*/ 	.word	0x000000ff
        /*0878*/ 	.word	0x00028cc8
        /*087c*/ 	.short	0x0100
        /*087e*/ 	.byte	0x08
	.zero		1


	//   ....[22]....
        /*0880*/ 	.word	0x00001af0
        /*0884*/ 	.word	0x000000ff
        /*0888*/ 	.word	0x00028c50
        /*088c*/ 	.short	0x010a
        /*088e*/ 	.byte	0x15
	.zero		1


	//   ....[23]....
        /*0890*/ 	.word	0x00001da0
        /*0894*/ 	.word	0x000000ff
        /*0898*/ 	.word	0x00000000
        /*089c*/ 	.short	0x0101
        /*089e*/ 	.byte	0x06
	.zero		1


	//   ....[24]....
        /*08a0*/ 	.word	0x000026f0
        /*08a4*/ 	.word	0x000000ff
        /*08a8*/ 	.word	0x00028c50
        /*08ac*/ 	.short	0x010a
        /*08ae*/ 	.byte	0x15
	.zero		1


	//   ....[25]....
        /*08b0*/ 	.word	0x00002730
        /*08b4*/ 	.word	0x000000ff
        /*08b8*/ 	.word	0x00028c50
        /*08bc*/ 	.short	0x010a
        /*08be*/ 	.byte	0x15
	.zero		1


	//   ....[26]....
        /*08c0*/ 	.word	0x00002910
        /*08c4*/ 	.word	0x000000ff
        /*08c8*/ 	.word	0x00000000
        /*08cc*/ 	.short	0x0101
        /*08ce*/ 	.byte	0x06
	.zero		1


	//   ....[27]....
        /*08d0*/ 	.word	0x000039d0
        /*08d4*/ 	.word	0x000000ff
        /*08d8*/ 	.word	0x00028c00
        /*08dc*/ 	.short	0x010a
        /*08de*/ 	.byte	0x29
	.zero		1


	//   ....[28]....
        /*08e0*/ 	.word	0x00003a50
        /*08e4*/ 	.word	0x00000007
        /*08e8*/ 	.word	0x00028c30
        /*08ec*/ 	.short	0x010a
        /*08ee*/ 	.byte	0x3f
	.zero		1


	//   ....[29]....
        /*08f0*/ 	.word	0x00003a90
        /*08f4*/ 	.word	0x00000007
        /*08f8*/ 	.word	0x00028c30
        /*08fc*/ 	.short	0x010a
        /*08fe*/ 	.byte	0x3f
	.zero		1


	//   ....[30]....
        /*0900*/ 	.word	0x000045c0
        /*0904*/ 	.word	0x000000ff
        /*0908*/ 	.word	0x00000000
        /*090c*/ 	.short	0x0101
        /*090e*/ 	.byte	0x06
	.zero		1


	//   ....[31]....
        /*0910*/ 	.word	0x000050d0
        /*0914*/ 	.word	0x00000007
        /*0918*/ 	.word	0x00028c50
        /*091c*/ 	.short	0x010a
        /*091e*/ 	.byte	0x3f
	.zero		1


	//   ....[32]....
        /*0920*/ 	.word	0x00005110
        /*0924*/ 	.word	0x00000007
        /*0928*/ 	.word	0x00028c50
        /*092c*/ 	.short	0x010a
        /*092e*/ 	.byte	0x3f
	.zero		1


	//   ....[33]....
        /*0930*/ 	.word	0x00005410
        /*0934*/ 	.word	0x000000ff
        /*0938*/ 	.word	0x00000000
        /*093c*/ 	.short	0x0101
        /*093e*/ 	.byte	0x06
	.zero		1


	//   ....[34]....
        /*0940*/ 	.word	0x00005580
        /*0944*/ 	.word	0x000000ff
        /*0948*/ 	.word	0x00028c30
        /*094c*/ 	.short	0x010a
        /*094e*/ 	.byte	0x17
	.zero		1


	//   ....[35]....
        /*0950*/ 	.word	0x000055c0
        /*0954*/ 	.word	0x000000ff
        /*0958*/ 	.word	0x00028c30
        /*095c*/ 	.short	0x010a
        /*095e*/ 	.byte	0x17
	.zero		1


	//   ....[36]....
        /*0960*/ 	.word	0x00005b50
        /*0964*/ 	.word	0x000000ff
        /*0968*/ 	.word	0x00000000
        /*096c*/ 	.short	0x0101
        /*096e*/ 	.byte	0x06
	.zero		1


	//   ....[37]....
        /*0970*/ 	.word	0x000073f0
        /*0974*/ 	.word	0x000000ff
        /*0978*/ 	.word	0x00028c50
        /*097c*/ 	.short	0x010a
        /*097e*/ 	.byte	0x17
	.zero		1


	//   ....[38]....
        /*0980*/ 	.word	0x00007430
        /*0984*/ 	.word	0x000000ff
        /*0988*/ 	.word	0x00028c50
        /*098c*/ 	.short	0x010a
        /*098e*/ 	.byte	0x17
	.zero		1


	//   ....[39]....
        /*0990*/ 	.word	0x000076f0
        /*0994*/ 	.word	0x000000ff
        /*0998*/ 	.word	0x00000000
        /*099c*/ 	.short	0x0101
        /*099e*/ 	.byte	0x17
	.zero		1


	//   ....[40]....
        /*09a0*/ 	.word	0x00007820
        /*09a4*/ 	.word	0x000000ff
        /*09a8*/ 	.word	0x00028c30
        /*09ac*/ 	.short	0x010a
        /*09ae*/ 	.byte	0x16
	.zero		1


	//   ....[41]....
        /*09b0*/ 	.word	0x00007860
        /*09b4*/ 	.word	0x000000ff
        /*09b8*/ 	.word	0x00028c30
        /*09bc*/ 	.short	0x010a
        /*09be*/ 	.byte	0x16
	.zero		1


	//   ....[42]....
        /*09c0*/ 	.word	0x00007c60
        /*09c4*/ 	.word	0x000000ff
        /*09c8*/ 	.word	0x00000000
        /*09cc*/ 	.short	0x0101
        /*09ce*/ 	.byte	0x06
	.zero		1


	//   ....[43]....
        /*09d0*/ 	.word	0x00009110
        /*09d4*/ 	.word	0x000000ff
        /*09d8*/ 	.word	0x00028c50
        /*09dc*/ 	.short	0x010a
        /*09de*/ 	.byte	0x16
	.zero		1


	//   ....[44]....
        /*09e0*/ 	.word	0x00009150
        /*09e4*/ 	.word	0x000000ff
        /*09e8*/ 	.word	0x00028c50
        /*09ec*/ 	.short	0x010a
        /*09ee*/ 	.byte	0x16
	.zero		1


	//   ....[45]....
        /*09f0*/ 	.word	0x00009400
        /*09f4*/ 	.word	0x000000ff
        /*09f8*/ 	.word	0x00000000
        /*09fc*/ 	.short	0x0101
        /*09fe*/ 	.byte	0x16
	.zero		1


	//   ....[46]....
        /*0a00*/ 	.word	0x0000bb70
        /*0a04*/ 	.word	0x000000ff
        /*0a08*/ 	.word	0x00000000
        /*0a0c*/ 	.short	0x0101
        /*0a0e*/ 	.byte	0x04
	.zero		1


	//   ....[47]....
        /*0a10*/ 	.word	0x0000ed20
        /*0a14*/ 	.word	0x0000001b
        /*0a18*/ 	.word	0x00028c40
        /*0a1c*/ 	.short	0x010a
        /*0a1e*/ 	.byte	0x3f
	.zero		1


	//   ....[48]....
        /*0a20*/ 	.word	0x0000f1f0
        /*0a24*/ 	.word	0x0000001b
        /*0a28*/ 	.word	0x00028c30
        /*0a2c*/ 	.short	0x0107
        /*0a2e*/ 	.byte	0x3f
	.zero		1


	//   ....[49]....
        /*0a30*/ 	.word	0x0000f2d0
        /*0a34*/ 	.word	0x0000001b
        /*0a38*/ 	.word	0x00028c30
        /*0a3c*/ 	.short	0x0101
        /*0a3e*/ 	.byte	0x3f
	.zero		1


	//   ....[50]....
        /*0a40*/ 	.word	0x0000fb20
        /*0a44*/ 	.word	0x00000017
        /*0a48*/ 	.word	0x00028c00
        /*0a4c*/ 	.short	0x0107
        /*0a4e*/ 	.byte	0x3f
	.zero		1


	//   ....[51]....
        /*0a50*/ 	.word	0x0000fc10
        /*0a54*/ 	.word	0x00000017
        /*0a58*/ 	.word	0x00028c00
        /*0a5c*/ 	.short	0x0101
        /*0a5e*/ 	.byte	0x3f
	.zero		1


	//   ....[52]....
        /*0a60*/ 	.word	0x0000fc30
        /*0a64*/ 	.word	0x00000017
        /*0a68*/ 	.word	0x00028c20
        /*0a6c*/ 	.short	0x010a
        /*0a6e*/ 	.byte	0x3f
	.zero		1


	//   ....[53]....
        /*0a70*/ 	.word	0x0000fcc0
        /*0a74*/ 	.word	0x0000001b
        /*0a78*/ 	.word	0x00028c60
        /*0a7c*/ 	.short	0x010a
        /*0a7e*/ 	.byte	0x3f
	.zero		1


	//   ....[54]....
        /*0a80*/ 	.word	0x000105f0
        /*0a84*/ 	.word	0x0000001b
        /*0a88*/ 	.word	0x00028c50
        /*0a8c*/ 	.short	0x0107
        /*0a8e*/ 	.byte	0x3f
	.zero		1


	//   ....[55]....
        /*0a90*/ 	.word	0x000106c0
        /*0a94*/ 	.word	0x0000001b
        /*0a98*/ 	.word	0x00028c50
        /*0a9c*/ 	.short	0x0101
        /*0a9e*/ 	.byte	0x3f
	.zero		1


	//   ....[56]....
        /*0aa0*/ 	.word	0x00010a40
        /*0aa4*/ 	.word	0x00000006
        /*0aa8*/ 	.word	0x00028c40
        /*0aac*/ 	.short	0x010a
        /*0aae*/ 	.byte	0x3f
	.zero		1


	//   ....[57]....
        /*0ab0*/ 	.word	0x00010d80
        /*0ab4*/ 	.word	0x00000006
        /*0ab8*/ 	.word	0x00028c30
        /*0abc*/ 	.short	0x0107
        /*0abe*/ 	.byte	0x3f
	.zero		1


	//   ....[58]....
        /*0ac0*/ 	.word	0x00010e40
        /*0ac4*/ 	.word	0x00000006
        /*0ac8*/ 	.word	0x00028c30
        /*0acc*/ 	.short	0x0101
        /*0ace*/ 	.byte	0x3f
	.zero		1


	//   ....[59]....
        /*0ad0*/ 	.word	0x00010e70
        /*0ad4*/ 	.word	0x00000006
        /*0ad8*/ 	.word	0x00028c60
        /*0adc*/ 	.short	0x010a
        /*0ade*/ 	.byte	0x3f
	.zero		1


	//   ....[60]....
        /*0ae0*/ 	.word	0x00011540
        /*0ae4*/ 	.word	0x00000006
        /*0ae8*/ 	.word	0x00028c50
        /*0aec*/ 	.short	0x0107
        /*0aee*/ 	.byte	0x3f
	.zero		1


	//   ....[61]....
        /*0af0*/ 	.word	0x00011600
        /*0af4*/ 	.word	0x00000006
        /*0af8*/ 	.word	0x00028c50
        /*0afc*/ 	.short	0x0101
        /*0afe*/ 	.byte	0x3f
	.zero		1


	//   ....[62]....
        /*0b00*/ 	.word	0x00012470
        /*0b04*/ 	.word	0x00000005
        /*0b08*/ 	.word	0x00028c20
        /*0b0c*/ 	.short	0x010a
        /*0b0e*/ 	.byte	0x3f
	.zero		1


	//   ....[63]....
        /*0b10*/ 	.word	0x000125f0
        /*0b14*/ 	.word	0x00000003
        /*0b18*/ 	.word	0x00028c40
        /*0b1c*/ 	.short	0x010a
        /*0b1e*/ 	.byte	0x3f
	.zero		1


	//   ....[64]....
        /*0b20*/ 	.word	0x00012690
        /*0b24*/ 	.word	0x00000005
        /*0b28*/ 	.word	0x00028c40
        /*0b2c*/ 	.short	0x010a
        /*0b2e*/ 	.byte	0x3f
	.zero		1


	//   ....[65]....
        /*0b30*/ 	.word	0x000126d0
        /*0b34*/ 	.word	0x00000003
        /*0b38*/ 	.word	0x00028c60
        /*0b3c*/ 	.short	0x010a
        /*0b3e*/ 	.byte	0x3f
	.zero		1


	//   ....[66]....
        /*0b40*/ 	.word	0x00012710
        /*0b44*/ 	.word	0x00000005
        /*0b48*/ 	.word	0x00028c60
        /*0b4c*/ 	.short	0x010a
        /*0b4e*/ 	.byte	0x3f
	.zero		1


	//   ....[67]....
        /*0b50*/ 	.word	0x00012780
        /*0b54*/ 	.word	0x00000004
        /*0b58*/ 	.word	0x00028c50
        /*0b5c*/ 	.short	0x010a
        /*0b5e*/ 	.byte	0x3f
	.zero		1


	//   ....[68]....
        /*0b60*/ 	.word	0x000127e0
        /*0b64*/ 	.word	0x00000004
        /*0b68*/ 	.word	0x00028c50
        /*0b6c*/ 	.short	0x010a
        /*0b6e*/ 	.byte	0x3f
	.zero		1


	//   ....[69]....
        /*0b70*/ 	.word	0x00012840
        /*0b74*/ 	.word	0x00000003
        /*0b78*/ 	.word	0x00028c00
        /*0b7c*/ 	.short	0x010a
        /*0b7e*/ 	.byte	0x3f
	.zero		1


	//   ....[70]....
        /*0b80*/ 	.word	0x00012890
        /*0b84*/ 	.word	0x00000007
        /*0b88*/ 	.word	0x00028c30
        /*0b8c*/ 	.short	0x010a
        /*0b8e*/ 	.byte	0x3f
	.zero		1


	//   ....[71]....
        /*0b90*/ 	.word	0x000128e0
        /*0b94*/ 	.word	0x00000007
        /*0b98*/ 	.word	0x00028c50
        /*0b9c*/ 	.short	0x010a
        /*0b9e*/ 	.byte	0x3f
	.zero		1


	//   ....[72]....
        /*0ba0*/ 	.word	0x00012940
        /*0ba4*/ 	.word	0x00000006
        /*0ba8*/ 	.word	0x00028c30
        /*0bac*/ 	.short	0x010a
        /*0bae*/ 	.byte	0x3f
	.zero		1


	//   ....[73]....
        /*0bb0*/ 	.word	0x000129a0
        /*0bb4*/ 	.word	0x00000008
        /*0bb8*/ 	.word	0x00028c50
        /*0bbc*/ 	.short	0x010a
        /*0bbe*/ 	.byte	0x3f
	.zero		1


	//   ....[74]....
        /*0bc0*/ 	.word	0x00012a00
        /*0bc4*/ 	.word	0x00000006
        /*0bc8*/ 	.word	0x00028c30
        /*0bcc*/ 	.short	0x010a
        /*0bce*/ 	.byte	0x3f
	.zero		1


	//   ....[75]....
        /*0bd0*/ 	.word	0x00012a60
        /*0bd4*/ 	.word	0x00000008
        /*0bd8*/ 	.word	0x00028c50
        /*0bdc*/ 	.short	0x010a
        /*0bde*/ 	.byte	0x3f
	.zero		1


	//   ....[76]....
        /*0be0*/ 	.word	0x00012b80
        /*0be4*/ 	.word	0x0000001b
        /*0be8*/ 	.word	0x00028c40
        /*0bec*/ 	.short	0x010a
        /*0bee*/ 	.byte	0x3f
	.zero		1


	//   ....[77]....
        /*0bf0*/ 	.word	0x00013620
        /*0bf4*/ 	.word	0x00000017
        /*0bf8*/ 	.word	0x00028c20
        /*0bfc*/ 	.short	0x010a
        /*0bfe*/ 	.byte	0x3f
	.zero		1


	//   ....[78]....
        /*0c00*/ 	.word	0x00013670
        /*0c04*/ 	.word	0x0000001b
        /*0c08*/ 	.word	0x00028c60
        /*0c0c*/ 	.short	0x010a
        /*0c0e*/ 	.byte	0x3f
	.zero		1


	//   ....[79]....
        /*0c10*/ 	.word	0x00013f70
        /*0c14*/ 	.word	0x00000006
        /*0c18*/ 	.word	0x00028c40
        /*0c1c*/ 	.short	0x010a
        /*0c1e*/ 	.byte	0x3f
	.zero		1


	//   ....[80]....
        /*0c20*/ 	.word	0x00014430
        /*0c24*/ 	.word	0x00000006
        /*0c28*/ 	.word	0x00028c60
        /*0c2c*/ 	.short	0x010a
        /*0c2e*/ 	.byte	0x3f
	.zero		1


	//   ....[81]....
        /*0c30*/ 	.word	0x00015520
        /*0c34*/ 	.word	0x00000005
        /*0c38*/ 	.word	0x00028c20
        /*0c3c*/ 	.short	0x010a
        /*0c3e*/ 	.byte	0x3f
	.zero		1


	//   ....[82]....
        /*0c40*/ 	.word	0x000156c0
        /*0c44*/ 	.word	0x00000003
        /*0c48*/ 	.word	0x00028c40
        /*0c4c*/ 	.short	0x010a
        /*0c4e*/ 	.byte	0x3f
	.zero		1


	//   ....[83]....
        /*0c50*/ 	.word	0x00015710
        /*0c54*/ 	.word	0x00000005
        /*0c58*/ 	.word	0x00028c40
        /*0c5c*/ 	.short	0x010a
        /*0c5e*/ 	.byte	0x3f
	.zero		1


	//   ....[84]....
        /*0c60*/ 	.word	0x00015760
        /*0c64*/ 	.word	0x00000003
        /*0c68*/ 	.word	0x00028c60
        /*0c6c*/ 	.short	0x010a
        /*0c6e*/ 	.byte	0x3f
	.zero		1


	//----- nvinfo : EIATTR_NUM_MBARRIERS
	.align		4
.L_1010:
        /*0c70*/ 	.byte	0x03, 0x38
        /*0c72*/ 	.short	0x0016


	//----- nvinfo : EIATTR_EXIT_INSTR_OFFSETS
	.align		4
        /*0c74*/ 	.byte	0x04, 0x1c
        /*0c76*/ 	.short	(.L_1012 - .L_1011)


	//   ....[0]....
.L_1011:
        /*0c78*/ 	.word	0x00000970


	//   ....[1]....
        /*0c7c*/ 	.word	0x0000ce70


	//   ....[2]....
        /*0c80*/ 	.word	0x00012760


	//----- nvinfo : EIATTR_MAX_THREADS
	.align		4
.L_1012:
        /*0c84*/ 	.byte	0x04, 0x05
        /*0c86*/ 	.short	(.L_1014 - .L_1013)
.L_1013:
        /*0c88*/ 	.word	0x00000180
        /*0c8c*/ 	.word	0x00000001
        /*0c90*/ 	.word	0x00000001


	//----- nvinfo : EIATTR_CRS_STACK_SIZE
	.align		4
.L_1014:
        /*0c94*/ 	.byte	0x04, 0x1e
        /*0c96*/ 	.short	(.L_1016 - .L_1015)
.L_1015:
        /*0c98*/ 	.word	0x00000000


	//----- nvinfo : EIATTR_CBANK_PARAM_SIZE
	.align		4
.L_1016:
        /*0c9c*/ 	.byte	0x03, 0x19
        /*0c9e*/ 	.short	0x0af0


	//----- nvinfo : EIATTR_PARAM_CBANK
	.align		4
        /*0ca0*/ 	.byte	0x04, 0x0a
        /*0ca2*/ 	.short	(.L_1018 - .L_1017)
	.align		4
.L_1017:
        /*0ca4*/ 	.word	index@(.nv.constant0._ZN7cutlass13device_kernelIN5flash11enable_sm90INS1_16FlashAttnFwdSm90INS1_25CollectiveMainloopFwdSm90ILi2EN4cute5tupleIJNS5_1CILi1EEES8_S8_EEENS6_IJNS7_ILi64EEESA_SA_EEELi512ENS_10bfloat16_tEfNS_4arch4Sm90ELb1ELb0ELb1ELb1ELb1ELb0ELb0ELb0ELb0ELb1ELb0ELb0EEENS1_21CollectiveEpilogueFwdINS6_IJSA_NS7_ILi512EEESA_EEES9_SC_SE_Li256ELb1ELb1ELb0ELb0EEENS1_36VarlenDynamicPersistentTileSchedulerILi64ELi64ELi256ELi128ELb0ELb1ELb1ELb1ELb1ELb1EEEEEEEEEvNT_6ParamsE)
        /*0ca8*/ 	.short	0x0210
        /*0caa*/ 	.short	0x0af0


	//----- nvinfo : EIATTR_SW_WAR
	.align		4
.L_1018:
        /*0cac*/ 	.byte	0x04, 0x36
        /*0cae*/ 	.short	(.L_1020 - .L_1019)
.L_1019:
        /*0cb0*/ 	.word	0x00000008
.L_1020:


//--------------------- .nv.info._ZN7cutlass13device_kernelIN5flash11enable_sm90INS1_16FlashAttnFwdSm90INS1_25CollectiveMainloopFwdSm90ILi2EN4cute5tupleIJNS5_1CILi1EEES8_S8_EEENS6_IJNS7_ILi64EEESA_SA_EEELi512ENS_10bfloat16_tEfNS_4arch4Sm90ELb1ELb0ELb1ELb1ELb1ELb1ELb0ELb0ELb0ELb1ELb0ELb0EEENS1_21CollectiveEpilogueFwdINS6_IJSA_NS7_ILi512EEESA_EEES9_SC_SE_Li256ELb1ELb1ELb0ELb0EEENS1_36VarlenDynamicPersistentTileSchedulerILi64ELi64ELi256ELi128ELb0ELb1ELb1ELb1ELb1ELb1EEEEEEEEEvNT_6ParamsE --------------------------
	.section	.nv.info._ZN7cutlass13device_kernelIN5flash11enable_sm90INS1_16FlashAttnFwdSm90INS1_25CollectiveMainloopFwdSm90ILi2EN4cute5tupleIJNS5_1CILi1EEES8_S8_EEENS6_IJNS7_ILi64EEESA_SA_EEELi512ENS_10bfloat16_tEfNS_4arch4Sm90ELb1ELb0ELb1ELb1ELb1ELb1ELb0ELb0ELb0ELb1ELb0ELb0EEENS1_21CollectiveEpilogueFwdINS6_IJSA_NS7_ILi512EEESA_EEES9_SC_SE_Li256ELb1ELb1ELb0ELb0EEENS1_36VarlenDynamicPersistentTileSchedulerILi64ELi64ELi256ELi128ELb0ELb1ELb1ELb1ELb1ELb1EEEEEEEEEvNT_6ParamsE,"",@"SHT_CUDA_INFO"
	.sectionflags	@""
	.align	4


	//----- nvinfo : EIATTR_CUDA_API_VERSION
	.align		4
        /*0000*/ 	.byte	0x04, 0x37
        /*0002*/ 	.short	(.L_1022 - .L_1021)
.L_1021:
        /*0004*/ 	.word	0x00000082


	//----- nvinfo : EIATTR_KPARAM_INFO
	.align		4
.L_1022:
        /*0008*/ 	.byte	0x04, 0x17
        /*000a*/ 	.short	(.L_1024 - .L_1023)
.L_1023:
        /*000c*/ 	.word	0x00000000
        /*0010*/ 	.short	0x0000
        /*0012*/ 	.short	0x0070
        /*0014*/ 	.byte	0x00, 0xf0, 0x01, 0x2a


	//----- nvinfo : EIATTR_SPARSE_MMA_MASK
	.align		4
.L_1024:
        /*0018*/ 	.byte	0x03, 0x50
        /*001a*/ 	.short	0x0000


	//----- nvinfo : EIATTR_MAXREG_COUNT
	.align		4
        /*001c*/ 	.byte	0x03, 0x1b
        /*001e*/ 	.short	0x00a8


	//----- nvinfo : EIATTR_NUM_BARRIERS
	.align		4
        /*0020*/ 	.byte	0x02, 0x4c
        /*0022*/ 	.byte	0x10
	.zero		1


	//----- nvinfo : EIATTR_EXTERNS
	.align		4
        /*0024*/ 	.byte	0x04, 0x0f
        /*0026*/ 	.short	(.L_1026 - .L_1025)


	//   ....[0]....
	.align		4
.L_1025:
        /*0028*/ 	.word	index@(__assertfail)


	//----- nvinfo : EIATTR_ANNOTATIONS
	.align		4
.L_1026:
        /*002c*/ 	.byte	0x04, 0x55
        /*002e*/ 	.short	(.L_1028 - .L_1027)


	//   ....[0]....
.L_1027:
        /* <DEDUP_REMOVED lines=51> */


	//----- nvinfo : EIATTR_MERCURY_ISA_VERSION
	.align		4
.L_1028:
        /*0350*/ 	.byte	0x03, 0x5f
        /*0352*/ 	.short	0x0101


	//----- nvinfo : EIATTR_UNUSED_LOAD_BYTE_OFFSET
	.align		4
        /*0354*/ 	.byte	0x04, 0x44
        /*0356*/ 	.short	(.L_1030 - .L_1029)


	//   ....[0]....
.L_1029:
        /*0358*/ 	.word	0x00000a10
        /*035c*/ 	.word	0x0000fff0


	//   ....[1]....
        /*0360*/ 	.word	0x00010df0
        /*0364*/ 	.word	0x0000fff0


	//----- nvinfo : EIATTR_INT_WARP_WIDE_INSTR_OFFSETS
	.align		4
.L_1030:
        /*0368*/ 	.byte	0x04, 0x31
        /*036a*/ 	.short	(.L_1032 - .L_1031)


	//   ....[0]....
.L_1031:
        /*036c*/ 	.word	0x00000130


	//   ....[1]....
        /*0370*/ 	.word	0x00000160


	//   ....[2]....
        /*0374*/ 	.word	0x00000230


	//   ....[3]....
        /*0378*/ 	.word	0x00016fb0


	//   ....[4]....
        /*037c*/ 	.word	0x00017040


	//   ....[5]....
        /*0380*/ 	.word	0x0001a600


	//   ....[6]....
        /*0384*/ 	.word	0x0001a690


	//----- nvinfo : EIATTR_COOP_GROUP_MASK_REGIDS
	.align		4
.L_1032:
        /*0388*/ 	.byte	0x04, 0x29
        /*038a*/ 	.short	(.L_1034 - .L_1033)


	//   ....[0]....
.L_1033:
        /*038c*/ 	.word	0xffffffff


	//   ....[1]....
        /*0390*/ 	.word	0xffffffff


	//   ....[2]....
        /*0394*/ 	.word	0xffffffff


	//   ....[3]....
        /*0398*/ 	.word	0xffffffff


	//   ....[4]....
        /*039c*/ 	.word	0xffffffff


	//   ....[5]....
        /*03a0*/ 	.word	0xffffffff


	//   ....[6]....
        /*03a4*/ 	.word	0xffffffff


	//   ....[7]....
        /*03a8*/ 	.word	0xffffffff


	//   ....[8]....
        /*03ac*/ 	.word	0xffffffff


	//   ....[9]....
        /*03b0*/ 	.word	0xffffffff


	//   ....[10]....
        /*03b4*/ 	.word	0xffffffff


	//   ....[11]....
        /*03b8*/ 	.word	0xffffffff


	//   ....[12]....
        /*03bc*/ 	.word	0xffffffff


	//   ....[13]....
        /*03c0*/ 	.word	0xffffffff


	//   ....[14]....
        /*03c4*/ 	.word	0xffffffff


	//   ....[15]....
        /*03c8*/ 	.word	0xffffffff


	//   ....[16]....
        /*03cc*/ 	.word	0xffffffff


	//   ....[17]....
        /*03d0*/ 	.word	0xffffffff


	//   ....[18]....
        /*03d4*/ 	.word	0xffffffff


	//   ....[19]....
        /*03d8*/ 	.word	0xffffffff


	//   ....[20]....
        /*03dc*/ 	.word	0xffffffff


	//   ....[21]....
        /*03e0*/ 	.word	0xffffffff


	//   ....[22]....
        /*03e4*/ 	.word	0xffffffff


	//   ....[23]....
        /*03e8*/ 	.word	0xffffffff


	//   ....[24]....
        /*03ec*/ 	.word	0xffffffff


	//   ....[25]....
        /*03f0*/ 	.word	0xffffffff


	//   ....[26]....
        /*03f4*/ 	.word	0xffffffff


	//   ....[27]....
        /*03f8*/ 	.word	0xffffffff


	//   ....[28]....
        /*03fc*/ 	.word	0xffffffff


	//   ....[29]....
        /*0400*/ 	.word	0xffffffff


	//   ....[30]....
        /*0404*/ 	.word	0xffffffff


	//   ....[31]....
        /*0408*/ 	.word	0xffffffff


	//   ....[32]....
        /*040c*/ 	.word	0xffffffff


	//   ....[33]....
        /*0410*/ 	.word	0xffffffff


	//   ....[34]....
        /*0414*/ 	.word	0xffffffff


	//   ....[35]....
        /*0418*/ 	.word	0xffffffff


	//   ....[36]....
        /*041c*/ 	.word	0xffffffff


	//   ....[37]....
        /*0420*/ 	.word	0xffffffff


	//   ....[38]....
        /*0424*/ 	.word	0xffffffff


	//   ....[39]....
        /*0428*/ 	.word	0xffffffff


	//   ....[40]....
        /*042c*/ 	.word	0xffffffff


	//   ....[41]....
        /*0430*/ 	.word	0xffffffff


	//   ....[42]....
        /*0434*/ 	.word	0xffffffff


	//   ....[43]....
        /*0438*/ 	.word	0xffffffff


	//   ....[44]....
        /*043c*/ 	.word	0xffffffff


	//   ....[45]....
        /*0440*/ 	.word	0xffffffff


	//   ....[46]....
        /*0444*/ 	.word	0xffffffff


	//   ....[47]....
        /*0448*/ 	.word	0xffffffff


	//   ....[48]....
        /*044c*/ 	.word	0xffffffff


	//   ....[49]....
        /*0450*/ 	.word	0xffffffff


	//   ....[50]....
        /*0454*/ 	.word	0xffffffff


	//   ....[51]....
        /*0458*/ 	.word	0xffffffff


	//   ....[52]....
        /*045c*/ 	.word	0xffffffff


	//   ....[53]....
        /*0460*/ 	.word	0xffffffff


	//   ....[54]....
        /*0464*/ 	.word	0xffffffff


	//   ....[55]....
        /*0468*/ 	.word	0xffffffff


	//   ....[56]....
        /*046c*/ 	.word	0xffffffff


	//   ....[57]....
        /*0470*/ 	.word	0xffffffff


	//   ....[58]....
        /*0474*/ 	.word	0xffffffff


	//   ....[59]....
        /*0478*/ 	.word	0xffffffff


	//   ....[60]....
        /*047c*/ 	.word	0xffffffff


	//   ....[61]....
        /*0480*/ 	.word	0xffffffff


	//   ....[62]....
        /*0484*/ 	.word	0xffffffff


	//   ....[63]....
        /*0488*/ 	.word	0xffffffff


	//   ....[64]....
        /*048c*/ 	.word	0xffffffff


	//   ....[65]....
        /*0490*/ 	.word	0xffffffff


	//   ....[66]....
        /*0494*/ 	.word	0xffffffff


	//   ....[67]....
        /*0498*/ 	.word	0xffffffff


	//   ....[68]....
        /*049c*/ 	.word	0xffffffff


	//   ....[69]....
        /*04a0*/ 	.word	0xffffffff


	//   ....[70]....
        /*04a4*/ 	.word	0xffffffff


	//   ....[71]....
        /*04a8*/ 	.word	0xffffffff


	//   ....[72]....
        /*04ac*/ 	.word	0xffffffff


	//   ....[73]....
        /*04b0*/ 	.word	0xffffffff


	//   ....[74]....
        /*04b4*/ 	.word	0xffffffff


	//   ....[75]....
        /*04b8*/ 	.word	0xffffffff


	//   ....[76]....
        /*04bc*/ 	.word	0xffffffff


	//   ....[77]....
        /*04c0*/ 	.word	0xffffffff


	//   ....[78]....
        /*04c4*/ 	.word	0xffffffff


	//   ....[79]....
        /*04c8*/ 	.word	0xffffffff


	//   ....[80]....
        /*04cc*/ 	.word	0xffffffff


	//   ....[81]....
        /*04d0*/ 	.word	0xffffffff


	//   ....[82]....
        /*04d4*/ 	.word	0xffffffff


	//   ....[83]....
        /*04d8*/ 	.word	0xffffffff


	//   ....[84]....
        /*04dc*/ 	.word	0xffffffff


	//   ....[85]....
        /*04e0*/ 	.word	0xffffffff


	//   ....[86]....
        /*04e4*/ 	.word	0xffffffff


	//   ....[87]....
        /*04e8*/ 	.word	0xffffffff


	//   ....[88]....
        /*04ec*/ 	.word	0xffffffff


	//   ....[89]....
        /*04f0*/ 	.word	0xffffffff


	//   ....[90]....
        /*04f4*/ 	.word	0xffffffff


	//   ....[91]....
        /*04f8*/ 	.word	0xffffffff


	//   ....[92]....
        /*04fc*/ 	.word	0xffffffff


	//   ....[93]....
        /*0500*/ 	.word	0xffffffff


	//   ....[94]....
        /*0504*/ 	.word	0xffffffff


	//   ....[95]....
        /*0508*/ 	.word	0xffffffff


	//   ....[96]....
        /*050c*/ 	.word	0xffffffff


	//   ....[97]....
        /*0510*/ 	.word	0xffffffff


	//   ....[98]....
        /*0514*/ 	.word	0xffffffff


	//   ....[99]....
        /*0518*/ 	.word	0xffffffff


	//   ....[100]....
        /*051c*/ 	.word	0xffffffff


	//   ....[101]....
        /*0520*/ 	.word	0xffffffff


	//   ....[102]....
        /*0524*/ 	.word	0xffffffff


	//   ....[103]....
        /*0528*/ 	.word	0xffffffff


	//   ....[104]....
        /*052c*/ 	.word	0xffffffff


	//   ....[105]....
        /*0530*/ 	.word	0xffffffff


	//   ....[106]....
        /*0534*/ 	.word	0xffffffff


	//   ....[107]....
        /*0538*/ 	.word	0xffffffff


	//   ....[108]....
        /*053c*/ 	.word	0xffffffff


	//   ....[109]....
        /*0540*/ 	.word	0xffffffff


	//   ....[110]....
        /*0544*/ 	.word	0xffffffff


	//   ....[111]....
        /*0548*/ 	.word	0xffffffff


	//   ....[112]....
        /*054c*/ 	.word	0xffffffff


	//   ....[113]....
        /*0550*/ 	.word	0xffffffff


	//   ....[114]....
        /*0554*/ 	.word	0xffffffff


	//   ....[115]....
        /*0558*/ 	.word	0xffffffff


	//   ....[116]....
        /*055c*/ 	.word	0xffffffff


	//   ....[117]....
        /*0560*/ 	.word	0xffffffff


	//   ....[118]....
        /*0564*/ 	.word	0xffffffff


	//   ....[119]....
        /*0568*/ 	.word	0xffffffff


	//   ....[120]....
        /*056c*/ 	.word	0xffffffff


	//   ....[121]....
        /*0570*/ 	.word	0xffffffff


	//   ....[122]....
        /*0574*/ 	.word	0xffffffff


	//   ....[123]....
        /*0578*/ 	.word	0xffffffff


	//   ....[124]....
        /*057c*/ 	.word	0xffffffff


	//   ....[125]....
        /*0580*/ 	.word	0xffffffff


	//   ....[126]....
        /*0584*/ 	.word	0xffffffff


	//   ....[127]....
        /*0588*/ 	.word	0xffffffff


	//   ....[128]....
        /*058c*/ 	.word	0xffffffff


	//   ....[129]....
        /*0590*/ 	.word	0xffffffff


	//   ....[130]....
        /*0594*/ 	.word	0xffffffff


	//   ....[131]....
        /*0598*/ 	.word	0xffffffff


	//   ....[132]....
        /*059c*/ 	.word	0xffffffff


	//   ....[133]....
        /*05a0*/ 	.word	0xffffffff


	//   ....[134]....
        /*05a4*/ 	.word	0xffffffff


	//   ....[135]....
        /*05a8*/ 	.word	0xffffffff


	//   ....[136]....
        /*05ac*/ 	.word	0xffffffff


	//   ....[137]....
        /*05b0*/ 	.word	0xffffffff


	//   ....[138]....
        /*05b4*/ 	.word	0xffffffff


	//   ....[139]....
        /*05b8*/ 	.word	0xffffffff


	//   ....[140]....
        /*05bc*/ 	.word	0xffffffff


	//   ....[141]....
        /*05c0*/ 	.word	0xffffffff


	//   ....[142]....
        /*05c4*/ 	.word	0xffffffff


	//   ....[143]....
        /*05c8*/ 	.word	0xffffffff


	//   ....[144]....
        /*05cc*/ 	.word	0x0500000f


	//   ....[145]....
        /*05d0*/ 	.word	0x0500000f


	//   ....[146]....
        /*05d4*/ 	.word	0x0500000f


	//   ....[147]....
        /*05d8*/ 	.word	0x0500000f


	//   ....[148]....
        /*05dc*/ 	.word	0x0500000f


	//   ....[149]....
        /*05e0*/ 	.word	0x0500000f


	//   ....[150]....
        /*05e4*/ 	.word	0x0500000f


	//   ....[151]....
        /*05e8*/ 	.word	0x0500000f


	//   ....[152]....
        /*05ec*/ 	.word	0x0500000f


	//   ....[153]....
        /*05f0*/ 	.word	0x0500000f


	//   ....[154]....
        /*05f4*/ 	.word	0x0500000f


	//   ....[155]....
        /*05f8*/ 	.word	0x0500000f


	//   ....[156]....
        /*05fc*/ 	.word	0x0500000f


	//   ....[157]....
        /*0600*/ 	.word	0x0500000f


	//   ....[158]....
        /*0604*/ 	.word	0x0500000f


	//   ....[159]....
        /*0608*/ 	.word	0x0500000f


	//   ....[160]....
        /*060c*/ 	.word	0x0500000f


	//   ....[161]....
        /*0610*/ 	.word	0x0500000f


	//   ....[162]....
        /*0614*/ 	.word	0x0500000f


	//   ....[163]....
        /*0618*/ 	.word	0x0500000f


	//   ....[164]....
        /*061c*/ 	.word	0x0500000f


	//   ....[165]....
        /*0620*/ 	.word	0x0500000f


	//   ....[166]....
        /*0624*/ 	.word	0x0500000f


	//   ....[167]....
        /*0628*/ 	.word	0x0500000f


	//   ....[168]....
        /*062c*/ 	.word	0x0500000f


	//   ....[169]....
        /*0630*/ 	.word	0x0500000f


	//   ....[170]....
        /*0634*/ 	.word	0x0500000f


	//   ....[171]....
        /*0638*/ 	.word	0x0500000f


	//   ....[172]....
        /*063c*/ 	.word	0x0500000f


	//   ....[173]....
        /*0640*/ 	.word	0x0500000f


	//   ....[174]....
        /*0644*/ 	.word	0x0500000f


	//   ....[175]....
        /*0648*/ 	.word	0x0500000f


	//   ....[176]....
        /*064c*/ 	.word	0x0500000f


	//   ....[177]....
        /*0650*/ 	.word	0x0500000f


	//   ....[178]....
        /*0654*/ 	.word	0x0500000f


	//   ....[179]....
        /*0658*/ 	.word	0x0500000f


	//   ....[180]....
        /*065c*/ 	.word	0x0500000f


	//   ....[181]....
        /*0660*/ 	.word	0x0500000f


	//   ....[182]....
        /*0664*/ 	.word	0x0500000f


	//   ....[183]....
        /*0668*/ 	.word	0x0500000f


	//   ....[184]....
        /*066c*/ 	.word	0x0500000f


	//   ....[185]....
        /*0670*/ 	.word	0x0500000f


	//   ....[186]....
        /*0674*/ 	.word	0x0500000f


	//   ....[187]....
        /*0678*/ 	.word	0x0500000f


	//   ....[188]....
        /*067c*/ 	.word	0x0500000f


	//   ....[189]....
        /*0680*/ 	.word	0x0500000f


	//   ....[190]....
        /*0684*/ 	.word	0x0500000f


	//   ....[191]....
        /*0688*/ 	.word	0x0500000f


	//   ....[192]....
        /*068c*/ 	.word	0x0500000f


	//   ....[193]....
        /*0690*/ 	.word	0x0500000f


	//   ....[194]....
        /*0694*/ 	.word	0x0500000f


	//   ....[195]....
        /*0698*/ 	.word	0x0500000f


	//   ....[196]....
        /*069c*/ 	.word	0x0500000f


	//   ....[197]....
        /*06a0*/ 	.word	0x0500000f


	//   ....[198]....
        /*06a4*/ 	.word	0x0500000f


	//   ....[199]....
        /*06a8*/ 	.word	0x0500000f


	//   ....[200]....
        /*06ac*/ 	.word	0x0500000f


	//   ....[201]....
        /*06b0*/ 	.word	0x0500000f


	//   ....[202]....
        /*06b4*/ 	.word	0x0500000f


	//   ....[203]....
        /*06b8*/ 	.word	0x0500000f


	//   ....[204]....
        /*06bc*/ 	.word	0x0500000f


	//   ....[205]....
        /*06c0*/ 	.word	0x0500000f


	//   ....[206]....
        /*06c4*/ 	.word	0x0500000f


	//   ....[207]....
        /*06c8*/ 	.word	0x0500000f


	//   ....[208]....
        /*06cc*/ 	.word	0x0500000f


	//   ....[209]....
        /*06d0*/ 	.word	0x0500000f


	//   ....[210]....
        /*06d4*/ 	.word	0x0500000f


	//   ....[211]....
        /*06d8*/ 	.word	0x0500000f


	//   ....[212]....
        /*06dc*/ 	.word	0x0500000f


	//   ....[213]....
        /*06e0*/ 	.word	0x0500000f


	//   ....[214]....
        /*06e4*/ 	.word	0x0500000f


	//   ....[215]....
        /*06e8*/ 	.word	0x0500000f


	//   ....[216]....
        /*06ec*/ 	.word	0x0500000f


	//   ....[217]....
        /*06f0*/ 	.word	0x0500000f


	//   ....[218]....
        /*06f4*/ 	.word	0x0500000f


	//   ....[219]....
        /*06f8*/ 	.word	0x0500000f


	//   ....[220]....
        /*06fc*/ 	.word	0x0500000f


	//   ....[221]....
        /*0700*/ 	.word	0x0500000f


	//   ....[222]....
        /*0704*/ 	.word	0x0500000f


	//   ....[223]....
        /*0708*/ 	.word	0x0500000f


	//   ....[224]....
        /*070c*/ 	.word	0x0500000f


	//   ....[225]....
        /*0710*/ 	.word	0x0500000f


	//----- nvinfo : EIATTR_COOP_GROUP_INSTR_OFFSETS
	.align		4
.L_1034:
        /*0714*/ 	.byte	0x04, 0x28
        /*0716*/ 	.short	(.L_1036 - .L_1035)


	//   ....[0]....
.L_1035:
        /*0718*/ 	.word	0x00000060


	//   ....[1]....
        /*071c*/ 	.word	0x00000120


	//   ....[2]....
        /*0720*/ 	.word	0x000001f0


	//   ....[3]....
        /*0724*/ 	.word	0x00000370


	//   ....[4]....
        /*0728*/ 	.word	0x000004d0


	//   ....[5]....
        /*072c*/ 	.word	0x000005f0


	//   ....[6]....
        /*0730*/ 	.word	0x00000750


	//   ....[7]....
        /*0734*/ 	.word	0x00002b10


	//   ....[8]....
        /*0738*/ 	.word	0x00002b20


	//   ....[9]....
        /*073c*/ 	.word	0x000035e0


	//   ....[10]....
        /*0740*/ 	.word	0x000035f0


	//   ....[11]....
        /*0744*/ 	.word	0x00003ff0


	//   ....[12]....
        /*0748*/ 	.word	0x00004000


	//   ....[13]....
        /*074c*/ 	.word	0x000043e0


	//   ....[14]....
        /*0750*/ 	.word	0x000043f0


	//   ....[15]....
        /*0754*/ 	.word	0x000051f0


	//   ....[16]....
        /*0758*/ 	.word	0x00007200


	//   ....[17]....
        /*075c*/ 	.word	0x00007990


	//   ....[18]....
        /*0760*/ 	.word	0x000079a0


	//   ....[19]....
        /*0764*/ 	.word	0x000079b0


	//   ....[20]....
        /*0768*/ 	.word	0x000079c0


	//   ....[21]....
        /*076c*/ 	.word	0x00007ce0


	//   ....[22]....
        /*0770*/ 	.word	0x00007cf0


	//   ....[23]....
        /*0774*/ 	.word	0x00007d00


	//   ....[24]....
        /*0778*/ 	.word	0x00007d10


	//   ....[25]....
        /*077c*/ 	.word	0x00009070


	//   ....[26]....
        /*0780*/ 	.word	0x00009090


	//   ....[27]....
        /*0784*/ 	.word	0x000090a0


	//   ....[28]....
        /*0788*/ 	.word	0x000090b0


	//   ....[29]....
        /*078c*/ 	.word	0x000091a0


	//   ....[30]....
        /*0790*/ 	.word	0x000091c0


	//   ....[31]....
        /*0794*/ 	.word	0x00009250


	//   ....[32]....
        /*0798*/ 	.word	0x00009280


	//   ....[33]....
        /*079c*/ 	.word	0x0000aba0


	//   ....[34]....
        /*07a0*/ 	.word	0x0000ac00


	//   ....[35]....
        /*07a4*/ 	.word	0x0000b050


	//   ....[36]....
        /*07a8*/ 	.word	0x0000b190


	//   ....[37]....
        /*07ac*/ 	.word	0x0000b540


	//   ....[38]....
        /*07b0*/ 	.word	0x0000b5a0


	//   ....[39]....
        /*07b4*/ 	.word	0x0000bf20


	//   ....[40]....
        /*07b8*/ 	.word	0x0000c690


	//   ....[41]....
        /*07bc*/ 	.word	0x0000c6e0


	//   ....[42]....
        /*07c0*/ 	.word	0x0000cc80


	//   ....[43]....
        /*07c4*/ 	.word	0x0000cd70


	//   ....[44]....
        /*07c8*/ 	.word	0x0000d570


	//   ....[45]....
        /*07cc*/ 	.word	0x0000d6c0


	//   ....[46]....
        /*07d0*/ 	.word	0x0000e370


	//   ....[47]....
        /*07d4*/ 	.word	0x0000ebb0


	//   ....[48]....
        /*07d8*/ 	.word	0x0000ec00


	//   ....[49]....
        /*07dc*/ 	.word	0x0000f570


	//   ....[50]....
        /*07e0*/ 	.word	0x0000f5c0


	//   ....[51]....
        /*07e4*/ 	.word	0x00010210


	//   ....[52]....
        /*07e8*/ 	.word	0x00010300


	//   ....[53]....
        /*07ec*/ 	.word	0x00010310


	//   ....[54]....
        /*07f0*/ 	.word	0x00010350


	//   ....[55]....
        /*07f4*/ 	.word	0x00010360


	//   ....[56]....
        /*07f8*/ 	.word	0x00011ed0


	//   ....[57]....
        /*07fc*/ 	.word	0x000123a0


	//   ....[58]....
        /*0800*/ 	.word	0x000123c0


	//   ....[59]....
        /*0804*/ 	.word	0x000123f0


	//   ....[60]....
        /*0808*/ 	.word	0x00012400


	//   ....[61]....
        /*080c*/ 	.word	0x00012b40


	//   ....[62]....
        /*0810*/ 	.word	0x00012bb0


	//   ....[63]....
        /*0814*/ 	.word	0x00012e30


	//   ....[64]....
        /*0818*/ 	.word	0x00012e50


	//   ....[65]....
        /*081c*/ 	.word	0x00013ae0


	//   ....[66]....
        /*0820*/ 	.word	0x00013b20


	//   ....[67]....
        /*0824*/ 	.word	0x00013dc0


	//   ....[68]....
        /*0828*/ 	.word	0x00013de0


	//   ....[69]....
        /*082c*/ 	.word	0x00014090


	//   ....[70]....
        /*0830*/ 	.word	0x00014240


	//   ....[71]....
        /*0834*/ 	.word	0x00014270


	//   ....[72]....
        /*0838*/ 	.word	0x000142a0


	//   ....[73]....
        /*083c*/ 	.word	0x000142d0


	//   ....[74]....
        /*0840*/ 	.word	0x00014300


	//   ....[75]....
        /*0844*/ 	.word	0x00014330


	//   ....[76]....
        /*0848*/ 	.word	0x000144a0


	//   ....[77]....
        /*084c*/ 	.word	0x000144d0


	//   ....[78]....
        /*0850*/ 	.word	0x00014500


	//   ....[79]....
        /*0854*/ 	.word	0x00014530


	//   ....[80]....
        /*0858*/ 	.word	0x00014560


	//   ....[81]....
        /*085c*/ 	.word	0x00014590


	//   ....[82]....
        /*0860*/ 	.word	0x00014620


	//   ....[83]....
        /*0864*/ 	.word	0x00014680


	//   ....[84]....
        /*0868*/ 	.word	0x00014710


	//   ....[85]....
        /*086c*/ 	.word	0x00015510


	//   ....[86]....
        /*0870*/ 	.word	0x00017dd0


	//   ....[87]....
        /*0874*/ 	.word	0x00017df0


	//   ....[88]....
        /*0878*/ 	.word	0x00017e80


	//   ....[89]....
        /*087c*/ 	.word	0x00017ea0


	//   ....[90]....
        /*0880*/ 	.word	0x00017f20


	//   ....[91]....
        /*0884*/ 	.word	0x00017f40


	//   ....[92]....
        /*0888*/ 	.word	0x00017f50


	//   ....[93]....
        /*088c*/ 	.word	0x00017f60


	//   ....[94]....
        /*0890*/ 	.word	0x00018780


	//   ....[95]....
        /*0894*/ 	.word	0x000187b0


	//   ....[96]....
        /*0898*/ 	.word	0x00018850


	//   ....[97]....
        /*089c*/ 	.word	0x00018870


	//   ....[98]....
        /*08a0*/ 	.word	0x000188f0


	//   ....[99]....
        /*08a4*/ 	.word	0x00018910


	//   ....[100]....
        /*08a8*/ 	.word	0x00018920


	//   ....[101]....
        /*08ac*/ 	.word	0x00018990


	//   ....[102]....
        /*08b0*/ 	.word	0x00018de0


	//   ....[103]....
        /*08b4*/ 	.word	0x00018ea0


	//   ....[104]....
        /*08b8*/ 	.word	0x00018ff0


	//   ....[105]....
        /*08bc*/ 	.word	0x00019030


	//   ....[106]....
        /*08c0*/ 	.word	0x00019040


	//   ....[107]....
        /*08c4*/ 	.word	0x00019050


	//   ....[108]....
        /*08c8*/ 	.word	0x000191a0


	//   ....[109]....
        /*08cc*/ 	.word	0x000192f0


	//   ....[110]....
        /*08d0*/ 	.word	0x00019b10


	//   ....[111]....
        /*08d4*/ 	.word	0x00019b30


	//   ....[112]....
        /*08d8*/ 	.word	0x00019b80


	//   ....[113]....
        /*08dc*/ 	.word	0x00019b90


	//   ....[114]....
        /*08e0*/ 	.word	0x00019bd0


	//   ....[115]....
        /*08e4*/ 	.word	0x00019be0


	//   ....[116]....
        /*08e8*/ 	.word	0x00019bf0


	//   ....[117]....
        /*08ec*/ 	.word	0x00019c30


	//   ....[118]....
        /*08f0*/ 	.word	0x00019f50


	//   ....[119]....
        /*08f4*/ 	.word	0x00019f80


	//   ....[120]....
        /*08f8*/ 	.word	0x00019fb0


	//   ....[121]....
        /*08fc*/ 	.word	0x00019fd0


	//   ....[122]....
        /*0900*/ 	.word	0x0001a000


	//   ....[123]....
        /*0904*/ 	.word	0x0001a020


	//   ....[124]....
        /*0908*/ 	.word	0x0001a120


	//   ....[125]....
        /*090c*/ 	.word	0x0001a270


	//   ....[126]....
        /*0910*/ 	.word	0x0001a860


	//   ....[127]....
        /*0914*/ 	.word	0x0001a890


	//   ....[128]....
        /*0918*/ 	.word	0x0001a8d0


	//   ....[129]....
        /*091c*/ 	.word	0x0001a900


	//   ....[130]....
        /*0920*/ 	.word	0x0001a930


	//   ....[131]....
        /*0924*/ 	.word	0x0001a960


	//   ....[132]....
        /*0928*/ 	.word	0x0001a990


	//   ....[133]....
        /*092c*/ 	.word	0x0001a9c0


	//   ....[134]....
        /*0930*/ 	.word	0x0001ab40


	//   ....[135]....
        /*0934*/ 	.word	0x0001ab70


	//   ....[136]....
        /*0938*/ 	.word	0x0001aba0


	//   ....[137]....
        /*093c*/ 	.word	0x0001abd0


	//   ....[138]....
        /*0940*/ 	.word	0x0001ac00


	//   ....[139]....
        /*0944*/ 	.word	0x0001ac30


	//   ....[140]....
        /*0948*/ 	.word	0x0001acf0


	//   ....[141]....
        /*094c*/ 	.word	0x0001ad10


	//   ....[142]....
        /*0950*/ 	.word	0x0001ad80


	//   ....[143]....
        /*0954*/ 	.word	0x0001b420


	//   ....[144]....
        /*0958*/ 	.word	0x0001b730


	//   ....[145]....
        /*095c*/ 	.word	0x0001b7c0


	//   ....[146]....
        /*0960*/ 	.word	0x0001b8a0


	//   ....[147]....
        /*0964*/ 	.word	0x0001b930


	//   ....[148]....
        /*0968*/ 	.word	0x0001ba10


	//   ....[149]....
        /*096c*/ 	.word	0x0001baa0


	//   ....[150]....
        /*0970*/ 	.word	0x0001bc20


	//   ....[151]....
        /*0974*/ 	.word	0x0001bcb0


	//   ....[152]....
        /*0978*/ 	.word	0x0001bd00


	//   ....[153]....
        /*097c*/ 	.word	0x0001bd50


	//   ....[154]....
        /*0980*/ 	.word	0x0001bde0


	//   ....[155]....
        /*0984*/ 	.word	0x0001be70


	//   ....[156]....
        /*0988*/ 	.word	0x0001bec0


	//   ....[157]....
        /*098c*/ 	.word	0x0001bf10


	//   ....[158]....
        /*0990*/ 	.word	0x0001c000


	//   ....[159]....
        /*0994*/ 	.word	0x0001c0b0


	//   ....[160]....
        /*0998*/ 	.word	0x0001c130


	//   ....[161]....
        /*099c*/ 	.word	0x0001c1a0


	//   ....[162]....
        /*09a0*/ 	.word	0x0001c2d0


	//   ....[163]....
        /*09a4*/ 	.word	0x0001c3f0


	//   ....[164]....
        /*09a8*/ 	.word	0x0001c4c0


	//   ....[165]....
        /*09ac*/ 	.word	0x0001c510


	//   ....[166]....
        /*09b0*/ 	.word	0x0001c800


	//   ....[167]....
        /*09b4*/ 	.word	0x0001cae0


	//   ....[168]....
        /*09b8*/ 	.word	0x0001cbd0


	//   ....[169]....
        /*09bc*/ 	.word	0x0001cc70


	//   ....[170]....
        /*09c0*/ 	.word	0x0001ccd0


	//   ....[171]....
        /*09c4*/ 	.word	0x0001cdc0


	//   ....[172]....
        /*09c8*/ 	.word	0x0001ce30


	//   ....[173]....
        /*09cc*/ 	.word	0x0001cf20


	//   ....[174]....
        /*09d0*/ 	.word	0x0001cf90


	//   ....[175]....
        /*09d4*/ 	.word	0x0001d070


	//   ....[176]....
        /*09d8*/ 	.word	0x0001d120


	//   ....[177]....
        /*09dc*/ 	.word	0x0001d190


	//   ....[178]....
        /*09e0*/ 	.word	0x0001d1f0


	//   ....[179]....
        /*09e4*/ 	.word	0x0001d2e0


	//   ....[180]....
        /*09e8*/ 	.word	0x0001d340


	//   ....[181]....
        /*09ec*/ 	.word	0x0001d440


	//   ....[182]....
        /*09f0*/ 	.word	0x0001d4a0


	//   ....[183]....
        /*09f4*/ 	.word	0x0001d580


	//   ....[184]....
        /*09f8*/ 	.word	0x0001d6c0


	//   ....[185]....
        /*09fc*/ 	.word	0x0001d7c0


	//   ....[186]....
        /*0a00*/ 	.word	0x0001da40


	//   ....[187]....
        /*0a04*/ 	.word	0x0001da90


	//   ....[188]....
        /*0a08*/ 	.word	0x0001dc60


	//   ....[189]....
        /*0a0c*/ 	.word	0x0001dcb0


	//   ....[190]....
        /*0a10*/ 	.word	0x0001de80


	//   ....[191]....
        /*0a14*/ 	.word	0x0001ded0


	//   ....[192]....
        /*0a18*/ 	.word	0x0001dfc0


	//   ....[193]....
        /*0a1c*/ 	.word	0x0001e060


	//   ....[194]....
        /*0a20*/ 	.word	0x0001e0c0


	//   ....[195]....
        /*0a24*/ 	.word	0x0001e170


	//   ....[196]....
        /*0a28*/ 	.word	0x0001e1d0


	//   ....[197]....
        /*0a2c*/ 	.word	0x0001e280


	//   ....[198]....
        /*0a30*/ 	.word	0x0001e2e0


	//   ....[199]....
        /*0a34*/ 	.word	0x0001e390


	//   ....[200]....
        /*0a38*/ 	.word	0x0001e480


	//   ....[201]....
        /*0a3c*/ 	.word	0x0001e560


	//   ....[202]....
        /*0a40*/ 	.word	0x0001e670


	//   ....[203]....
        /*0a44*/ 	.word	0x0001e770


	//   ....[204]....
        /*0a48*/ 	.word	0x0001e8a0


	//   ....[205]....
        /*0a4c*/ 	.word	0x0001e980


	//   ....[206]....
        /*0a50*/ 	.word	0x0001ea80


	//   ....[207]....
        /*0a54*/ 	.word	0x0001eb60


	//   ....[208]....
        /*0a58*/ 	.word	0x0001ebf0


	//   ....[209]....
        /*0a5c*/ 	.word	0x0001ec90


	//   ....[210]....
        /*0a60*/ 	.word	0x0001edb0


	//   ....[211]....
        /*0a64*/ 	.word	0x0001ee20


	//   ....[212]....
        /*0a68*/ 	.word	0x0001ee90


	//   ....[213]....
        /*0a6c*/ 	.word	0x0001ef00


	//   ....[214]....
        /*0a70*/ 	.word	0x0001ef70


	//   ....[215]....
        /*0a74*/ 	.word	0x0001eff0


	//   ....[216]....
        /*0a78*/ 	.word	0x0001f080


	//   ....[217]....
        /*0a7c*/ 	.word	0x0001f110


	//   ....[218]....
        /*0a80*/ 	.word	0x0001f180


	//   ....[219]....
        /*0a84*/ 	.word	0x0001f1f0


	//   ....[220]....
        /*0a88*/ 	.word	0x0001f260


	//   ....[221]....
        /*0a8c*/ 	.word	0x0001f2e0


	//   ....[222]....
        /*0a90*/ 	.word	0x0001f350


	//   ....[223]....
        /*0a94*/ 	.word	0x0001f3f0


	//   ....[224]....
        /*0a98*/ 	.word	0x0001f480


	//   ....[225]....
        /*0a9c*/ 	.word	0x0001f5b0


	//----- nvinfo : EIATTR_REG_RECONFIG
	.align		4
.L_1036:
        /*0aa0*/ 	.byte	0x01, 0x54
	.zero		2


	//----- nvinfo : EIATTR_SYSCALL_OFFSETS
	.align		4
        /*0aa4*/ 	.byte	0x04, 0x46
        /*0aa6*/ 	.short	(.L_1038 - .L_1037)


	//   ....[0]....
.L_1037:
        /*0aa8*/ 	.word	0x00001db0


	//   ....[1]....
        /*0aac*/ 	.word	0x00001f00


	//   ....[2]....
        /*0ab0*/ 	.word	0x000073b0


	//   ....[3]....
        /*0ab4*/ 	.word	0x000076e0


	//   ....[4]....
        /*0ab8*/ 	.word	0x000171a0


	//   ....[5]....
        /*0abc*/ 	.word	0x000172f0


	//   ....[6]....
        /*0ac0*/ 	.word	0x000173e0


	//   ....[7]....
        /*0ac4*/ 	.word	0x000183c0


	//----- nvinfo : EIATTR_MBARRIER_INSTR_OFFSETS
	.align		4
.L_1038:
        /*0ac8*/ 	.byte	0x04, 0x39
        /*0aca*/ 	.short	(.L_1040 - .L_1039)


	//   ....[0]....
.L_1039:
        /*0acc*/ 	.word	0x00000250
        /*0ad0*/ 	.word	0x000000ff
        /*0ad4*/ 	.word	0x00028c00
        /*0ad8*/ 	.short	0x0100
        /*0ada*/ 	.byte	0x08
	.zero		1


	//   ....[1]....
        /*0adc*/ 	.word	0x00000270
        /*0ae0*/ 	.word	0x000000ff
        /*0ae4*/ 	.word	0x00028c20
        /*0ae8*/ 	.short	0x0100
        /*0aea*/ 	.byte	0x08
	.zero		1


	//   ....[2]....
        /*0aec*/ 	.word	0x00000320
        /*0af0*/ 	.word	0x000000ff
        /*0af4*/ 	.word	0x00028c30
        /*0af8*/ 	.short	0x0100
        /*0afa*/ 	.byte	0x06
	.zero		1


	//   ....[3]....
        /*0afc*/ 	.word	0x00000330
        /*0b00*/ 	.word	0x000000ff
        /*0b04*/ 	.word	0x00028c40
        /*0b08*/ 	.short	0x0100
        /*0b0a*/ 	.byte	0x06
	.zero		1


	//   ....[4]....
        /*0b0c*/ 	.word	0x00000340
        /*0b10*/ 	.word	0x000000ff
        /*0b14*/ 	.word	0x00028c38
        /*0b18*/ 	.short	0x0100
        /*0b1a*/ 	.byte	0x06
	.zero		1


	//   ....[5]....
        /*0b1c*/ 	.word	0x00000350
        /*0b20*/ 	.word	0x000000ff
        /*0b24*/ 	.word	0x00028c48
        /*0b28*/ 	.short	0x0100
        /*0b2a*/ 	.byte	0x06
	.zero		1


	//   ....[6]....
        /*0b2c*/ 	.word	0x00000480
        /*0b30*/ 	.word	0x000000ff
        /*0b34*/ 	.word	0x00028c50
        /*0b38*/ 	.short	0x0100
        /*0b3a*/ 	.byte	0x08
	.zero		1


	//   ....[7]....
        /*0b3c*/ 	.word	0x00000490
        /*0b40*/ 	.word	0x000000ff
        /*0b44*/ 	.word	0x00028c60
        /*0b48*/ 	.short	0x0100
        /*0b4a*/ 	.byte	0x08
	.zero		1


	//   ....[8]....
        /*0b4c*/ 	.word	0x000004a0
        /*0b50*/ 	.word	0x000000ff
        /*0b54*/ 	.word	0x00028c58
        /*0b58*/ 	.short	0x0100
        /*0b5a*/ 	.byte	0x08
	.zero		1


	//   ....[9]....
        /*0b5c*/ 	.word	0x000004b0
        /*0b60*/ 	.word	0x000000ff
        /*0b64*/ 	.word	0x00028c68
        /*0b68*/ 	.short	0x0100
        /*0b6a*/ 	.byte	0x08
	.zero		1


	//   ....[10]....
        /*0b6c*/ 	.word	0x000005a0
        /*0b70*/ 	.word	0x000000ff
        /*0b74*/ 	.word	0x00028c70
        /*0b78*/ 	.short	0x0100
        /*0b7a*/ 	.byte	0x06
	.zero		1


	//   ....[11]....
        /*0b7c*/ 	.word	0x000005b0
        /*0b80*/ 	.word	0x000000ff
        /*0b84*/ 	.word	0x00028c80
        /*0b88*/ 	.short	0x0100
        /*0b8a*/ 	.byte	0x06
	.zero		1


	//   ....[12]....
        /*0b8c*/ 	.word	0x000005c0
        /*0b90*/ 	.word	0x000000ff
        /*0b94*/ 	.word	0x00028c78
        /*0b98*/ 	.short	0x0100
        /*0b9a*/ 	.byte	0x06
	.zero		1


	//   ....[13]....
        /*0b9c*/ 	.word	0x000005d0
        /*0ba0*/ 	.word	0x000000ff
        /*0ba4*/ 	.word	0x00028c88
        /*0ba8*/ 	.short	0x0100
        /*0baa*/ 	.byte	0x06
	.zero		1


	//   ....[14]....
        /*0bac*/ 	.word	0x00000700
        /*0bb0*/ 	.word	0x000000ff
        /*0bb4*/ 	.word	0x00028c90
        /*0bb8*/ 	.short	0x0100
        /*0bba*/ 	.byte	0x08
	.zero		1


	//   ....[15]....
        /*0bbc*/ 	.word	0x00000710
        /*0bc0*/ 	.word	0x000000ff
        /*0bc4*/ 	.word	0x00028ca0
        /*0bc8*/ 	.short	0x0100
        /*0bca*/ 	.byte	0x08
	.zero		1


	//   ....[16]....
        /*0bcc*/ 	.word	0x00000720
        /*0bd0*/ 	.word	0x000000ff
        /*0bd4*/ 	.word	0x00028c98
        /*0bd8*/ 	.short	0x0100
        /*0bda*/ 	.byte	0x08
	.zero		1


	//   ....[17]....
        /*0bdc*/ 	.word	0x00000730
        /*0be0*/ 	.word	0x000000ff
        /*0be4*/ 	.word	0x00028ca8
        /*0be8*/ 	.short	0x0100
        /*0bea*/ 	.byte	0x08
	.zero		1


	//   ....[18]....
        /*0bec*/ 	.word	0x00000860
        /*0bf0*/ 	.word	0x000000ff
        /*0bf4*/ 	.word	0x00028cb0
        /*0bf8*/ 	.short	0x0100
        /*0bfa*/ 	.byte	0x08
	.zero		1


	//   ....[19]....
        /*0bfc*/ 	.word	0x00000870
        /*0c00*/ 	.word	0x000000ff
        /*0c04*/ 	.word	0x00028cc0
        /*0c08*/ 	.short	0x0100
        /*0c0a*/ 	.byte	0x08
	.zero		1


	//   ....[20]....
        /*0c0c*/ 	.word	0x00000880
        /*0c10*/ 	.word	0x000000ff
        /*0c14*/ 	.word	0x00028cb8
        /*0c18*/ 	.short	0x0100
        /*0c1a*/ 	.byte	0x08
	.zero		1


	//   ....[21]....
        /*0c1c*/ 	.word	0x00000890
        /*0c20*/ 	.word	0x000000ff
        /*0c24*/ 	.word	0x00028cc8
        /*0c28*/ 	.short	0x0100
        /*0c2a*/ 	.byte	0x08
	.zero		1


	//   ....[22]....
        /*0c2c*/ 	.word	0x00002ac0
        /*0c30*/ 	.word	0x0000003f
        /*0c34*/ 	.word	0x00028c90
        /*0c38*/ 	.short	0x010a
        /*0c3a*/ 	.byte	0x3f
	.zero		1


	//   ....[23]....
        /*0c3c*/ 	.word	0x00003590
        /*0c40*/ 	.word	0x0000003f
        /*0c44*/ 	.word	0x00028c90
        /*0c48*/ 	.short	0x010a
        /*0c4a*/ 	.byte	0x3f
	.zero		1


	//   ....[24]....
        /*0c4c*/ 	.word	0x00003e40
        /*0c50*/ 	.word	0x0000003f
        /*0c54*/ 	.word	0x00028c90
        /*0c58*/ 	.short	0x010a
        /*0c5a*/ 	.byte	0x3f
	.zero		1


	//   ....[25]....
        /*0c5c*/ 	.word	0x00004220
        /*0c60*/ 	.word	0x00000004
        /*0c64*/ 	.word	0x00000000
        /*0c68*/ 	.short	0x0101
        /*0c6a*/ 	.byte	0x3f
	.zero		1


	//   ....[26]....
        /*0c6c*/ 	.word	0x00004260
        /*0c70*/ 	.word	0x0000003f
        /*0c74*/ 	.word	0x00028cb0
        /*0c78*/ 	.short	0x010a
        /*0c7a*/ 	.byte	0x3f
	.zero		1


	//   ....[27]....
        /*0c7c*/ 	.word	0x00004b20
        /*0c80*/ 	.word	0x0000003f
        /*0c84*/ 	.word	0x00000000
        /*0c88*/ 	.short	0x0101
        /*0c8a*/ 	.byte	0x3f
	.zero		1


	//   ....[28]....
        /*0c8c*/ 	.word	0x000052f0
        /*0c90*/ 	.word	0x00000003
        /*0c94*/ 	.word	0x00028c50
        /*0c98*/ 	.short	0x010a
        /*0c9a*/ 	.byte	0x3f
	.zero		1


	//   ....[29]....
        /*0c9c*/ 	.word	0x00005690
        /*0ca0*/ 	.word	0x00000003
        /*0ca4*/ 	.word	0x00000000
        /*0ca8*/ 	.short	0x0101
        /*0caa*/ 	.byte	0x3f
	.zero		1


	//   ....[30]....
        /*0cac*/ 	.word	0x00005fc0
        /*0cb0*/ 	.word	0x00000014
        /*0cb4*/ 	.word	0x00028c50
        /*0cb8*/ 	.short	0x010a
        /*0cba*/ 	.byte	0x3f
	.zero		1


	//   ....[31]....
        /*0cbc*/ 	.word	0x00006010
        /*0cc0*/ 	.word	0x00000014
        /*0cc4*/ 	.word	0x00028c50
        /*0cc8*/ 	.short	0x010a
        /*0cca*/ 	.byte	0x3f
	.zero		1


	//   ....[32]....
        /*0ccc*/ 	.word	0x00006300
        /*0cd0*/ 	.word	0x0000000d
        /*0cd4*/ 	.word	0x00000000
        /*0cd8*/ 	.short	0x0101
        /*0cda*/ 	.byte	0x3f
	.zero		1


	//   ....[33]....
        /*0cdc*/ 	.word	0x00007450
        /*0ce0*/ 	.word	0x00000002
        /*0ce4*/ 	.word	0x00028c00
        /*0ce8*/ 	.short	0x010a
        /*0cea*/ 	.byte	0x3f
	.zero		1


	//   ....[34]....
        /*0cec*/ 	.word	0x000074a0
        /*0cf0*/ 	.word	0x00000002
        /*0cf4*/ 	.word	0x00028c00
        /*0cf8*/ 	.short	0x010a
        /*0cfa*/ 	.byte	0x3f
	.zero		1


	//   ....[35]....
        /*0cfc*/ 	.word	0x00007f70
        /*0d00*/ 	.word	0x00000002
        /*0d04*/ 	.word	0x00028c00
        /*0d08*/ 	.short	0x010a
        /*0d0a*/ 	.byte	0x3f
	.zero		1


	//   ....[36]....
        /*0d0c*/ 	.word	0x00009500
        /*0d10*/ 	.word	0x00000002
        /*0d14*/ 	.word	0x00028c00
        /*0d18*/ 	.short	0x010a
        /*0d1a*/ 	.byte	0x3f
	.zero		1


	//   ....[37]....
        /*0d1c*/ 	.word	0x0000a4b0
        /*0d20*/ 	.word	0x00000014
        /*0d24*/ 	.word	0x00028c30
        /*0d28*/ 	.short	0x010a
        /*0d2a*/ 	.byte	0x3f
	.zero		1


	//   ....[38]....
        /*0d2c*/ 	.word	0x0000a560
        /*0d30*/ 	.word	0x00000014
        /*0d34*/ 	.word	0x00028c30
        /*0d38*/ 	.short	0x010a
        /*0d3a*/ 	.byte	0x3f
	.zero		1


	//   ....[39]....
        /*0d3c*/ 	.word	0x0000b820
        /*0d40*/ 	.word	0x00000003
        /*0d44*/ 	.word	0x00000000
        /*0d48*/ 	.short	0x0101
        /*0d4a*/ 	.byte	0x3f
	.zero		1


	//   ....[40]....
        /*0d4c*/ 	.word	0x0000bc10
        /*0d50*/ 	.word	0x00000014
        /*0d54*/ 	.word	0x00028c50
        /*0d58*/ 	.short	0x010a
        /*0d5a*/ 	.byte	0x3f
	.zero		1


	//   ....[41]....
        /*0d5c*/ 	.word	0x0000bcc0
        /*0d60*/ 	.word	0x00000014
        /*0d64*/ 	.word	0x00028c50
        /*0d68*/ 	.short	0x010a
        /*0d6a*/ 	.byte	0x3f
	.zero		1


	//   ....[42]....
        /*0d6c*/ 	.word	0x0000bfc0
        /*0d70*/ 	.word	0x00000014
        /*0d74*/ 	.word	0x00000000
        /*0d78*/ 	.short	0x0101
        /*0d7a*/ 	.byte	0x3f
	.zero		1


	//   ....[43]....
        /*0d7c*/ 	.word	0x0000c170
        /*0d80*/ 	.word	0x000000d1
        /*0d84*/ 	.word	0x00028c30
        /*0d88*/ 	.short	0x010a
        /*0d8a*/ 	.byte	0x3f
	.zero		1


	//   ....[44]....
        /*0d8c*/ 	.word	0x0000c1e0
        /*0d90*/ 	.word	0x000000d1
        /*0d94*/ 	.word	0x00028c30
        /*0d98*/ 	.short	0x010a
        /*0d9a*/ 	.byte	0x3f
	.zero		1


	//   ....[45]....
        /*0d9c*/ 	.word	0x0000d0d0
        /*0da0*/ 	.word	0x0000000e
        /*0da4*/ 	.word	0x00000000
        /*0da8*/ 	.short	0x0101
        /*0daa*/ 	.byte	0x3f
	.zero		1


	//   ....[46]....
        /*0dac*/ 	.word	0x0000e0b0
        /*0db0*/ 	.word	0x000000d1
        /*0db4*/ 	.word	0x00028c50
        /*0db8*/ 	.short	0x010a
        /*0dba*/ 	.byte	0x3f
	.zero		1


	//   ....[47]....
        /*0dbc*/ 	.word	0x0000e100
        /*0dc0*/ 	.word	0x000000d1
        /*0dc4*/ 	.word	0x00028c50
        /*0dc8*/ 	.short	0x010a
        /*0dca*/ 	.byte	0x3f
	.zero		1


	//   ....[48]....
        /*0dcc*/ 	.word	0x0000e420
        /*0dd0*/ 	.word	0x000000d1
        /*0dd4*/ 	.word	0x00000000
        /*0dd8*/ 	.short	0x0101
        /*0dda*/ 	.byte	0x3f
	.zero		1


	//   ....[49]....
        /*0ddc*/ 	.word	0x0000e560
        /*0de0*/ 	.word	0x000000c6
        /*0de4*/ 	.word	0x00028c30
        /*0de8*/ 	.short	0x010a
        /*0dea*/ 	.byte	0x3f
	.zero		1


	//   ....[50]....
        /*0dec*/ 	.word	0x0000e5d0
        /*0df0*/ 	.word	0x000000c6
        /*0df4*/ 	.word	0x00028c30
        /*0df8*/ 	.short	0x010a
        /*0dfa*/ 	.byte	0x3f
	.zero		1


	//   ....[51]....
        /*0dfc*/ 	.word	0x0000f280
        /*0e00*/ 	.word	0x000000a0
        /*0e04*/ 	.word	0x00000000
        /*0e08*/ 	.short	0x0101
        /*0e0a*/ 	.byte	0x3f
	.zero		1


	//   ....[52]....
        /*0e0c*/ 	.word	0x0000ff50
        /*0e10*/ 	.word	0x000000c6
        /*0e14*/ 	.word	0x00028c50
        /*0e18*/ 	.short	0x010a
        /*0e1a*/ 	.byte	0x3f
	.zero		1


	//   ....[53]....
        /*0e1c*/ 	.word	0x0000ffa0
        /*0e20*/ 	.word	0x000000c6
        /*0e24*/ 	.word	0x00028c50
        /*0e28*/ 	.short	0x010a
        /*0e2a*/ 	.byte	0x3f
	.zero		1


	//   ....[54]....
        /*0e2c*/ 	.word	0x000102c0
        /*0e30*/ 	.word	0x000000c6
        /*0e34*/ 	.word	0x00000000
        /*0e38*/ 	.short	0x0101
        /*0e3a*/ 	.byte	0x3f
	.zero		1


	//   ....[55]....
        /*0e3c*/ 	.word	0x00012b20
        /*0e40*/ 	.word	0x00000003
        /*0e44*/ 	.word	0x00000000
        /*0e48*/ 	.short	0x0101
        /*0e4a*/ 	.byte	0x3f
	.zero		1


	//   ....[56]....
        /*0e4c*/ 	.word	0x000155f0
        /*0e50*/ 	.word	0x00000017
        /*0e54*/ 	.word	0x00028c20
        /*0e58*/ 	.short	0x010a
        /*0e5a*/ 	.byte	0x3f
	.zero		1


	//   ....[57]....
        /*0e5c*/ 	.word	0x00015680
        /*0e60*/ 	.word	0x00000003
        /*0e64*/ 	.word	0x00028ca0
        /*0e68*/ 	.short	0x010a
        /*0e6a*/ 	.byte	0x3f
	.zero		1


	//   ....[58]....
        /*0e6c*/ 	.word	0x000158d0
        /*0e70*/ 	.word	0x00000003
        /*0e74*/ 	.word	0x00028cc0
        /*0e78*/ 	.short	0x010a
        /*0e7a*/ 	.byte	0x3f
	.zero		1


	//   ....[59]....
        /*0e7c*/ 	.word	0x000162a0
        /*0e80*/ 	.word	0x00000008
        /*0e84*/ 	.word	0x00028ca0
        /*0e88*/ 	.short	0x010a
        /*0e8a*/ 	.byte	0x3f
	.zero		1


	//   ....[60]....
        /*0e8c*/ 	.word	0x000164e0
        /*0e90*/ 	.word	0x00000008
        /*0e94*/ 	.word	0x00028cc0
        /*0e98*/ 	.short	0x010a
        /*0e9a*/ 	.byte	0x3f
	.zero		1


	//   ....[61]....
        /*0e9c*/ 	.word	0x00017bb0
        /*0ea0*/ 	.word	0x0000001f
        /*0ea4*/ 	.word	0x00028c40
        /*0ea8*/ 	.short	0x010a
        /*0eaa*/ 	.byte	0x3f
	.zero		1


	//   ....[62]....
        /*0eac*/ 	.word	0x00018060
        /*0eb0*/ 	.word	0x0000001f
        /*0eb4*/ 	.word	0x00028c30
        /*0eb8*/ 	.short	0x0107
        /*0eba*/ 	.byte	0x3f
	.zero		1


	//   ....[63]....
        /*0ebc*/ 	.word	0x00018130
        /*0ec0*/ 	.word	0x0000001f
        /*0ec4*/ 	.word	0x00028c30
        /*0ec8*/ 	.short	0x0101
        /*0eca*/ 	.byte	0x3f
	.zero		1


	//   ....[64]....
        /*0ecc*/ 	.word	0x00018a30
        /*0ed0*/ 	.word	0x00000017
        /*0ed4*/ 	.word	0x00028c00
        /*0ed8*/ 	.short	0x0107
        /*0eda*/ 	.byte	0x3f
	.zero		1


	//   ....[65]....
        /*0edc*/ 	.word	0x00018b20
        /*0ee0*/ 	.word	0x00000017
        /*0ee4*/ 	.word	0x00028c00
        /*0ee8*/ 	.short	0x0101
        /*0eea*/ 	.byte	0x3f
	.zero		1


	//   ....[66]....
        /*0eec*/ 	.word	0x00018b40
        /*0ef0*/ 	.word	0x00000017
        /*0ef4*/ 	.word	0x00028c20
        /*0ef8*/ 	.short	0x010a
        /*0efa*/ 	.byte	0x3f
	.zero		1


	//   ....[67]....
        /*0efc*/ 	.word	0x00018bd0
        /*0f00*/ 	.word	0x0000001f
        /*0f04*/ 	.word	0x00028c60
        /*0f08*/ 	.short	0x010a
        /*0f0a*/ 	.byte	0x3f
	.zero		1


	//   ....[68]....
        /*0f0c*/ 	.word	0x00019510
        /*0f10*/ 	.word	0x0000001f
        /*0f14*/ 	.word	0x00028c50
        /*0f18*/ 	.short	0x0107
        /*0f1a*/ 	.byte	0x3f
	.zero		1


	//   ....[69]....
        /*0f1c*/ 	.word	0x000195e0
        /*0f20*/ 	.word	0x0000001f
        /*0f24*/ 	.word	0x00028c50
        /*0f28*/ 	.short	0x0101
        /*0f2a*/ 	.byte	0x3f
	.zero		1


	//   ....[70]....
        /*0f2c*/ 	.word	0x00019970
        /*0f30*/ 	.word	0x00000006
        /*0f34*/ 	.word	0x00028c40
        /*0f38*/ 	.short	0x010a
        /*0f3a*/ 	.byte	0x3f
	.zero		1


	//   ....[71]....
        /*0f3c*/ 	.word	0x00019cb0
        /*0f40*/ 	.word	0x00000006
        /*0f44*/ 	.word	0x00028c30
        /*0f48*/ 	.short	0x0107
        /*0f4a*/ 	.byte	0x3f
	.zero		1


	//   ....[72]....
        /*0f4c*/ 	.word	0x00019d70
        /*0f50*/ 	.word	0x00000006
        /*0f54*/ 	.word	0x00028c30
        /*0f58*/ 	.short	0x0101
        /*0f5a*/ 	.byte	0x3f
	.zero		1


	//   ....[73]....
        /*0f5c*/ 	.word	0x00019da0
        /*0f60*/ 	.word	0x00000006
        /*0f64*/ 	.word	0x00028c60
        /*0f68*/ 	.short	0x010a
        /*0f6a*/ 	.byte	0x3f
	.zero		1


	//   ....[74]....
        /*0f6c*/ 	.word	0x0001a470
        /*0f70*/ 	.word	0x00000006
        /*0f74*/ 	.word	0x00028c50
        /*0f78*/ 	.short	0x0107
        /*0f7a*/ 	.byte	0x3f
	.zero		1


	//   ....[75]....
        /*0f7c*/ 	.word	0x0001a530
        /*0f80*/ 	.word	0x00000006
        /*0f84*/ 	.word	0x00028c50
        /*0f88*/ 	.short	0x0101
        /*0f8a*/ 	.byte	0x3f
	.zero		1


	//   ....[76]....
        /*0f8c*/ 	.word	0x0001b3a0
        /*0f90*/ 	.word	0x00000004
        /*0f94*/ 	.word	0x00028c20
        /*0f98*/ 	.short	0x010a
        /*0f9a*/ 	.byte	0x3f
	.zero		1


	//   ....[77]....
        /*0f9c*/ 	.word	0x0001b500
        /*0fa0*/ 	.word	0x00000005
        /*0fa4*/ 	.word	0x00028c40
        /*0fa8*/ 	.short	0x010a
        /*0faa*/ 	.byte	0x3f
	.zero		1


	//   ....[78]....
        /*0fac*/ 	.word	0x0001b5a0
        /*0fb0*/ 	.word	0x00000019
        /*0fb4*/ 	.word	0x00028c40
        /*0fb8*/ 	.short	0x010a
        /*0fba*/ 	.byte	0x3f
	.zero		1


	//   ....[79]....
        /*0fbc*/ 	.word	0x0001b5e0
        /*0fc0*/ 	.word	0x00000005
        /*0fc4*/ 	.word	0x00028c60
        /*0fc8*/ 	.short	0x010a
        /*0fca*/ 	.byte	0x3f
	.zero		1


	//   ....[80]....
        /*0fcc*/ 	.word	0x0001b620
        /*0fd0*/ 	.word	0x00000019
        /*0fd4*/ 	.word	0x00028c60
        /*0fd8*/ 	.short	0x010a
        /*0fda*/ 	.byte	0x3f
	.zero		1


	//   ....[81]....
        /*0fdc*/ 	.word	0x0001b680
        /*0fe0*/ 	.word	0x0000003f
        /*0fe4*/ 	.word	0x00028c90
        /*0fe8*/ 	.short	0x010a
        /*0fea*/ 	.byte	0x3f
	.zero		1


	//   ....[82]....
        /*0fec*/ 	.word	0x0001b7f0
        /*0ff0*/ 	.word	0x0000003f
        /*0ff4*/ 	.word	0x00028c90
        /*0ff8*/ 	.short	0x010a
        /*0ffa*/ 	.byte	0x3f
	.zero		1


	//   ....[83]....
        /*0ffc*/ 	.word	0x0001b970
        /*1000*/ 	.word	0x0000003f
        /*1004*/ 	.word	0x00028c90
        /*1008*/ 	.short	0x010a
        /*100a*/ 	.byte	0x3f
	.zero		1


	//   ....[84]....
        /*100c*/ 	.word	0x0001bad0
        /*1010*/ 	.word	0x0000003f
        /*1014*/ 	.word	0x00028cb0
        /*1018*/ 	.short	0x010a
        /*101a*/ 	.byte	0x3f
	.zero		1


	//   ....[85]....
        /*101c*/ 	.word	0x0001bb20
        /*1020*/ 	.word	0x00000003
        /*1024*/ 	.word	0x00028c50
        /*1028*/ 	.short	0x010a
        /*102a*/ 	.byte	0x3f
	.zero		1


	//   ....[86]....
        /*102c*/ 	.word	0x0001bb70
        /*1030*/ 	.word	0x00000014
        /*1034*/ 	.word	0x00028c50
        /*1038*/ 	.short	0x010a
        /*103a*/ 	.byte	0x3f
	.zero		1


	//   ....[87]....
        /*103c*/ 	.word	0x0001bf40
        /*1040*/ 	.word	0x00000002
        /*1044*/ 	.word	0x00028c00
        /*1048*/ 	.short	0x010a
        /*104a*/ 	.byte	0x3f
	.zero		1


	//   ....[88]....
        /*104c*/ 	.word	0x0001c540
        /*1050*/ 	.word	0x00000002
        /*1054*/ 	.word	0x00028c00
        /*1058*/ 	.short	0x010a
        /*105a*/ 	.byte	0x3f
	.zero		1


	//   ....[89]....
        /*105c*/ 	.word	0x0001c590
        /*1060*/ 	.word	0x00000014
        /*1064*/ 	.word	0x00028c30
        /*1068*/ 	.short	0x010a
        /*106a*/ 	.byte	0x3f
	.zero		1


	//   ....[90]....
        /*106c*/ 	.word	0x0001c5e0
        /*1070*/ 	.word	0x00000014
        /*1074*/ 	.word	0x00028c50
        /*1078*/ 	.short	0x010a
        /*107a*/ 	.byte	0x3f
	.zero		1


	//   ....[91]....
        /*107c*/ 	.word	0x0001c630
        /*1080*/ 	.word	0x000000d1
        /*1084*/ 	.word	0x00028c30
        /*1088*/ 	.short	0x010a
        /*108a*/ 	.byte	0x3f
	.zero		1


	//   ....[92]....
        /*108c*/ 	.word	0x0001c680
        /*1090*/ 	.word	0x000000d1
        /*1094*/ 	.word	0x00028c50
        /*1098*/ 	.short	0x010a
        /*109a*/ 	.byte	0x3f
	.zero		1


	//   ....[93]....
        /*109c*/ 	.word	0x0001c6d0
        /*10a0*/ 	.word	0x000000c6
        /*10a4*/ 	.word	0x00028c30
        /*10a8*/ 	.short	0x010a
        /*10aa*/ 	.byte	0x3f
	.zero		1


	//   ....[94]....
        /*10ac*/ 	.word	0x0001c720
        /*10b0*/ 	.word	0x000000c6
        /*10b4*/ 	.word	0x00028c50
        /*10b8*/ 	.short	0x010a
        /*10ba*/ 	.byte	0x3f
	.zero		1


	//   ....[95]....
        /*10bc*/ 	.word	0x0001c8c0
        /*10c0*/ 	.word	0x00000017
        /*10c4*/ 	.word	0x00028c20
        /*10c8*/ 	.short	0x010a
        /*10ca*/ 	.byte	0x3f
	.zero		1


	//   ....[96]....
        /*10cc*/ 	.word	0x0001c910
        /*10d0*/ 	.word	0x00000003
        /*10d4*/ 	.word	0x00028ca0
        /*10d8*/ 	.short	0x010a
        /*10da*/ 	.byte	0x3f
	.zero		1


	//   ....[97]....
        /*10dc*/ 	.word	0x0001c960
        /*10e0*/ 	.word	0x00000003
        /*10e4*/ 	.word	0x00028cc0
        /*10e8*/ 	.short	0x010a
        /*10ea*/ 	.byte	0x3f
	.zero		1


	//   ....[98]....
        /*10ec*/ 	.word	0x0001c9b0
        /*10f0*/ 	.word	0x00000008
        /*10f4*/ 	.word	0x00028ca0
        /*10f8*/ 	.short	0x010a
        /*10fa*/ 	.byte	0x3f
	.zero		1


	//   ....[99]....
        /*10fc*/ 	.word	0x0001ca00
        /*1100*/ 	.word	0x00000008
        /*1104*/ 	.word	0x00028cc0
        /*1108*/ 	.short	0x010a
        /*110a*/ 	.byte	0x3f
	.zero		1


	//   ....[100]....
        /*110c*/ 	.word	0x0001cb20
        /*1110*/ 	.word	0x0000001f
        /*1114*/ 	.word	0x00028c40
        /*1118*/ 	.short	0x010a
        /*111a*/ 	.byte	0x3f
	.zero		1


	//   ....[101]....
        /*111c*/ 	.word	0x0001d5c0
        /*1120*/ 	.word	0x00000017
        /*1124*/ 	.word	0x00028c20
        /*1128*/ 	.short	0x010a
        /*112a*/ 	.byte	0x3f
	.zero		1


	//   ....[102]....
        /*112c*/ 	.word	0x0001d610
        /*1130*/ 	.word	0x0000001f
        /*1134*/ 	.word	0x00028c60
        /*1138*/ 	.short	0x010a
        /*113a*/ 	.byte	0x3f
	.zero		1


	//   ....[103]....
        /*113c*/ 	.word	0x0001df10
        /*1140*/ 	.word	0x00000006
        /*1144*/ 	.word	0x00028c40
        /*1148*/ 	.short	0x010a
        /*114a*/ 	.byte	0x3f
	.zero		1


	//   ....[104]....
        /*114c*/ 	.word	0x0001e3d0
        /*1150*/ 	.word	0x00000006
        /*1154*/ 	.word	0x00028c60
        /*1158*/ 	.short	0x010a
        /*115a*/ 	.byte	0x3f
	.zero		1


	//   ....[105]....
        /*115c*/ 	.word	0x0001f4d0
        /*1160*/ 	.word	0x00000004
        /*1164*/ 	.word	0x00028c20
        /*1168*/ 	.short	0x010a
        /*116a*/ 	.byte	0x3f
	.zero		1


	//   ....[106]....
        /*116c*/ 	.word	0x0001f670
        /*1170*/ 	.word	0x00000005
        /*1174*/ 	.word	0x00028c40
        /*1178*/ 	.short	0x010a
        /*117a*/ 	.byte	0x3f
	.zero		1


	//   ....[107]....
        /*117c*/ 	.word	0x0001f6c0
        /*1180*/ 	.word	0x00000019
        /*1184*/ 	.word	0x00028c40
        /*1188*/ 	.short	0x010a
        /*118a*/ 	.byte	0x3f
	.zero		1


	//   ....[108]....
        /*118c*/ 	.word	0x0001f710
        /*1190*/ 	.word	0x00000005
        /*1194*/ 	.word	0x00028c60
        /*1198*/ 	.short	0x010a
        /*119a*/ 	.byte	0x3f
	.zero		1


	//----- nvinfo : EIATTR_NUM_MBARRIERS
	.align		4
.L_1040:
        /*119c*/ 	.byte	0x03, 0x38
        /*119e*/ 	.short	0x0016


	//----- nvinfo : EIATTR_EXIT_INSTR_OFFSETS
	.align		4
        /*11a0*/ 	.byte	0x04, 0x1c
        /*11a2*/ 	.short	(.L_1042 - .L_1041)


	//   ....[0]....
.L_1041:
        /*11a4*/ 	.word	0x0001b670


	//----- nvinfo : EIATTR_MAX_THREADS
	.align		4
.L_1042:
        /*11a8*/ 	.byte	0x04, 0x05
        /*11aa*/ 	.short	(.L_1044 - .L_1043)
.L_1043:
        /*11ac*/ 	.word	0x00000180
        /*11b0*/ 	.word	0x00000001
        /*11b4*/ 	.word	0x00000001


	//----- nvinfo : EIATTR_CRS_STACK_SIZE
	.align		4
.L_1044:
        /*11b8*/ 	.byte	0x04, 0x1e
        /*11ba*/ 	.short	(.L_1046 - .L_1045)
.L_1045:
        /*11bc*/ 	.word	0x00000000


	//----- nvinfo : EIATTR_CBANK_PARAM_SIZE
	.align		4
.L_1046:
        /*11c0*/ 	.byte	0x03, 0x19
        /*11c2*/ 	.short	0x0af0


	//----- nvinfo : EIATTR_PARAM_CBANK
	.align		4
        /*11c4*/ 	.byte	0x04, 0x0a
        /*11c6*/ 	.short	(.L_1048 - .L_1047)
	.align		4
.L_1047:
        /*11c8*/ 	.word	index@(.nv.constant0._ZN7cutlass13device_kernelIN5flash11enable_sm90INS1_16FlashAttnFwdSm90INS1_25CollectiveMainloopFwdSm90ILi2EN4cute5tupleIJNS5_1CILi1EEES8_S8_EEENS6_IJNS7_ILi64EEESA_SA_EEELi512ENS_10bfloat16_tEfNS_4arch4Sm90ELb1ELb0ELb1ELb1ELb1ELb1ELb0ELb0ELb0ELb1ELb0ELb0EEENS1_21CollectiveEpilogueFwdINS6_IJSA_NS7_ILi512EEESA_EEES9_SC_SE_Li256ELb1ELb1ELb0ELb0EEENS1_36VarlenDynamicPersistentTileSchedulerILi64ELi64ELi256ELi128ELb0ELb1ELb1ELb1ELb1ELb1EEEEEEEEEvNT_6ParamsE)
        /*11cc*/ 	.short	0x0210
        /*11ce*/ 	.short	0x0af0


	//----- nvinfo : EIATTR_SW_WAR
	.align		4
.L_1048:
        /*11d0*/ 	.byte	0x04, 0x36
        /*11d2*/ 	.short	(.L_1050 - .L_1049)
.L_1049:
        /*11d4*/ 	.word	0x00000008
.L_1050:


//--------------------- .nv.info._ZN7cutlass13device_kernelIN5flash11enable_sm90INS1_16FlashAttnFwdSm90INS1_25CollectiveMainloopFwdSm90ILi2EN4cute5tupleIJNS5_1CILi1EEES8_S8_EEENS6_IJNS7_ILi64EEESA_SA_EEELi512ENS_10bfloat16_tEfNS_4arch4Sm90ELb1ELb0ELb1ELb1ELb1ELb0ELb1ELb0ELb0ELb1ELb0ELb0EEENS1_21CollectiveEpilogueFwdINS6_IJSA_NS7_ILi512EEESA_EEES9_SC_SE_Li256ELb1ELb1ELb0ELb0EEENS1_36VarlenDynamicPersistentTileSchedulerILi64ELi64ELi256ELi128ELb0ELb1ELb1ELb1ELb1ELb1EEEEEEEEEvNT_6ParamsE --------------------------
	.section	.nv.info._ZN7cutlass13device_kernelIN5flash11enable_sm90INS1_16FlashAttnFwdSm90INS1_25CollectiveMainloopFwdSm90ILi2EN4cute5tupleIJNS5_1CILi1EEES8_S8_EEENS6_IJNS7_ILi64EEESA_SA_EEELi512ENS_10bfloat16_tEfNS_4arch4Sm90ELb1ELb0ELb1ELb1ELb1ELb0ELb1ELb0ELb0ELb1ELb0ELb0EEENS1_21CollectiveEpilogueFwdINS6_IJSA_NS7_ILi512EEESA_EEES9_SC_SE_Li256ELb1ELb1ELb0ELb0EEENS1_36VarlenDynamicPersistentTileSchedulerILi64ELi64ELi256ELi128ELb0ELb1ELb1ELb1ELb1ELb1EEEEEEEEEvNT_6ParamsE,"",@"SHT_CUDA_INFO"
	.sectionflags	@""
	.align	4


	//----- nvinfo : EIATTR_CUDA_API_VERSION
	.align		4
        /*0000*/ 	.byte	0x04, 0x37
        /*0002*/ 	.short	(.L_1052 - .L_1051)
.L_1051:
        /*0004*/ 	.word	0x00000082


	//----- nvinfo : EIATTR_KPARAM_INFO
	.align		4
.L_1052:
        /*0008*/ 	.byte	0x04, 0x17
        /*000a*/ 	.short	(.L_1054 - .L_1053)
.L_1053:
        /*000c*/ 	.word	0x00000000
        /*0010*/ 	.short	0x0000
        /*0012*/ 	.short	0x0070
        /*0014*/ 	.byte	0x00, 0xf0, 0x01, 0x2e


	//----- nvinfo : EIATTR_SPARSE_MMA_MASK
	.align		4
.L_1054:
        /*0018*/ 	.byte	0x03, 0x50
        /*001a*/ 	.short	0x0000


	//----- nvinfo : EIATTR_MAXREG_COUNT
	.align		4
        /*001c*/ 	.byte	0x03, 0x1b
        /*001e*/ 	.short	0x00a8


	//----- nvinfo : EIATTR_NUM_BARRIERS
	.align		4
        /*0020*/ 	.byte	0x02, 0x4c
        /*0022*/ 	.byte	0x10
	.zero		1


	//----- nvinfo : EIATTR_EXTERNS
	.align		4
        /*0024*/ 	.byte	0x04, 0x0f
        /*0026*/ 	.short	(.L_1056 - .L_1055)


	//   ....[0]....
	.align		4
.L_1055:
        /*0028*/ 	.word	index@(__assertfail)


	//----- nvinfo : EIATTR_ANNOTATIONS
	.align		4
.L_1056:
        /*002c*/ 	.byte	0x04, 0x55
        /*002e*/ 	.short	(.L_1058 - .L_1057)


	//   ....[0]....
.L_1057:
        /* <DEDUP_REMOVED lines=17> */


	//----- nvinfo : EIATTR_MERCURY_ISA_VERSION
	.align		4
.L_1058:
        /*0130*/ 	.byte	0x03, 0x5f
        /*0132*/ 	.short	0x0101


	//----- nvinfo : EIATTR_UNUSED_LOAD_BYTE_OFFSET
	.align		4
        /*0134*/ 	.byte	0x04, 0x44
        /*0136*/ 	.short	(.L_1060 - .L_1059)


	//   ....[0]....
.L_1059:
        /*0138*/ 	.word	0x00000970
        /*013c*/ 	.word	0x0000fff0


	//   ....[1]....
        /*0140*/ 	.word	0x0000dbc0
        /*0144*/ 	.word	0x0000fff0


	//----- nvinfo : EIATTR_INT_WARP_WIDE_INSTR_OFFSETS
	.align		4
.L_1060:
        /*0148*/ 	.byte	0x04, 0x31
        /*014a*/ 	.short	(.L_1062 - .L_1061)


	//   ....[0]....
.L_1061:
        /*014c*/ 	.word	0x000000c0


	//   ....[1]....
        /*0150*/ 	.word	0x000000d0


	//   ....[2]....
        /*0154*/ 	.word	0x000000e0


	//   ....[3]....
        /*0158*/ 	.word	0x00000180


	//   ....[4]....
        /*015c*/ 	.word	0x00011e50


	//   ....[5]....
        /*0160*/ 	.word	0x00011ee0


	//   ....[6]....
        /*0164*/ 	.word	0x000161f0


	//   ....[7]....
        /*0168*/ 	.word	0x00016280


	//----- nvinfo : EIATTR_COOP_GROUP_MASK_REGIDS
	.align		4
.L_1062:
        /*016c*/ 	.byte	0x04, 0x29
        /*016e*/ 	.short	(.L_1064 - .L_1063)


	//   ....[0]....
.L_1063:
        /*0170*/ 	.word	0xffffffff


	//   ....[1]....
        /*0174*/ 	.word	0xffffffff


	//   ....[2]....
        /*0178*/ 	.word	0xffffffff


	//   ....[3]....
        /*017c*/ 	.word	0xffffffff


	//   ....[4]....
        /*0180*/ 	.word	0xffffffff


	//   ....[5]....
        /*0184*/ 	.word	0xffffffff


	//   ....[6]....
        /*0188*/ 	.word	0xffffffff


	//   ....[7]....
        /*018c*/ 	.word	0xffffffff


	//   ....[8]....
        /*0190*/ 	.word	0xffffffff


	//   ....[9]....
        /*0194*/ 	.word	0xffffffff


	//   ....[10]....
        /*0198*/ 	.word	0xffffffff


	//   ....[11]....
        /*019c*/ 	.word	0xffffffff


	//   ....[12]....
        /*01a0*/ 	.word	0xffffffff


	//   ....[13]....
        /*01a4*/ 	.word	0xffffffff


	//   ....[14]....
        /*01a8*/ 	.word	0xffffffff


	//   ....[15]....
        /*01ac*/ 	.word	0xffffffff


	//   ....[16]....
        /*01b0*/ 	.word	0xffffffff


	//   ....[17]....
        /*01b4*/ 	.word	0xffffffff


	//   ....[18]....
        /*01b8*/ 	.word	0xffffffff


	//   ....[19]....
        /*01bc*/ 	.word	0xffffffff


	//   ....[20]....
        /*01c0*/ 	.word	0xffffffff


	//   ....[21]....
        /*01c4*/ 	.word	0xffffffff


	//   ....[22]....
        /*01c8*/ 	.word	0xffffffff


	//   ....[23]....
        /*01cc*/ 	.word	0xffffffff


	//   ....[24]....
        /*01d0*/ 	.word	0xffffffff


	//   ....[25]....
        /*01d4*/ 	.word	0xffffffff


	//   ....[26]....
        /*01d8*/ 	.word	0xffffffff


	//   ....[27]....
        /*01dc*/ 	.word	0xffffffff


	//   ....[28]....
        /*01e0*/ 	.word	0xffffffff


	//   ....[29]....
        /*01e4*/ 	.word	0xffffffff


	//   ....[30]....
        /*01e8*/ 	.word	0xffffffff


	//   ....[31]....
        /*01ec*/ 	.word	0xffffffff


	//   ....[32]....
        /*01f0*/ 	.word	0xffffffff


	//   ....[33]....
        /*01f4*/ 	.word	0xffffffff


	//   ....[34]....
        /*01f8*/ 	.word	0xffffffff


	//   ....[35]....
        /*01fc*/ 	.word	0xffffffff


	//   ....[36]....
        /*0200*/ 	.word	0xffffffff


	//   ....[37]....
        /*0204*/ 	.word	0xffffffff


	//   ....[38]....
        /*0208*/ 	.word	0xffffffff


	//   ....[39]....
        /*020c*/ 	.word	0xffffffff


	//   ....[40]....
        /*0210*/ 	.word	0xffffffff


	//   ....[41]....
        /*0214*/ 	.word	0xffffffff


	//   ....[42]....
        /*0218*/ 	.word	0xffffffff


	//   ....[43]....
        /*021c*/ 	.word	0xffffffff


	//   ....[44]....
        /*0220*/ 	.word	0xffffffff


	//   ....[45]....
        /*0224*/ 	.word	0xffffffff


	//   ....[46]....
        /*0228*/ 	.word	0xffffffff


	//   ....[47]....
        /*022c*/ 	.word	0xffffffff


	//   ....[48]....
        /*0230*/ 	.word	0xffffffff


	//   ....[49]....
        /*0234*/ 	.word	0xffffffff


	//   ....[50]....
        /*0238*/ 	.word	0xffffffff


	//   ....[51]....
        /*023c*/ 	.word	0xffffffff


	//   ....[52]....
        /*0240*/ 	.word	0xffffffff


	//   ....[53]....
        /*0244*/ 	.word	0xffffffff


	//   ....[54]....
        /*0248*/ 	.word	0xffffffff


	//   ....[55]....
        /*024c*/ 	.word	0xffffffff


	//   ....[56]....
        /*0250*/ 	.word	0xffffffff


	//   ....[57]....
        /*0254*/ 	.word	0xffffffff


	//   ....[58]....
        /*0258*/ 	.word	0xffffffff


	//   ....[59]....
        /*025c*/ 	.word	0xffffffff


	//   ....[60]....
        /*0260*/ 	.word	0xffffffff


	//   ....[61]....
        /*0264*/ 	.word	0xffffffff


	//   ....[62]....
        /*0268*/ 	.word	0xffffffff


	//   ....[63]....
        /*026c*/ 	.word	0xffffffff


	//   ....[64]....
        /*0270*/ 	.word	0xffffffff


	//   ....[65]....
        /*0274*/ 	.word	0xffffffff


	//   ....[66]....
        /*0278*/ 	.word	0xffffffff


	//   ....[67]....
        /*027c*/ 	.word	0xffffffff


	//   ....[68]....
        /*0280*/ 	.word	0xffffffff


	//   ....[69]....
        /*0284*/ 	.word	0xffffffff


	//   ....[70]....
        /*0288*/ 	.word	0xffffffff


	//   ....[71]....
        /*028c*/ 	.word	0xffffffff


	//   ....[72]....
        /*0290*/ 	.word	0xffffffff


	//   ....[73]....
        /*0294*/ 	.word	0xffffffff


	//   ....[74]....
        /*0298*/ 	.word	0xffffffff


	//   ....[75]....
        /*029c*/ 	.word	0xffffffff


	//   ....[76]....
        /*02a0*/ 	.word	0xffffffff


	//   ....[77]....
        /*02a4*/ 	.word	0xffffffff


	//   ....[78]....
        /*02a8*/ 	.word	0xffffffff


	//   ....[79]....
        /*02ac*/ 	.word	0xffffffff


	//   ....[80]....
        /*02b0*/ 	.word	0xffffffff


	//   ....[81]....
        /*02b4*/ 	.word	0xffffffff


	//   ....[82]....
        /*02b8*/ 	.word	0xffffffff


	//   ....[83]....
        /*02bc*/ 	.word	0xffffffff


	//   ....[84]....
        /*02c0*/ 	.word	0xffffffff


	//   ....[85]....
        /*02c4*/ 	.word	0xffffffff


	//   ....[86]....
        /*02c8*/ 	.word	0xffffffff


	//   ....[87]....
        /*02cc*/ 	.word	0xffffffff


	//   ....[88]....
        /*02d0*/ 	.word	0xffffffff


	//   ....[89]....
        /*02d4*/ 	.word	0xffffffff


	//   ....[90]....
        /*02d8*/ 	.word	0xffffffff


	//   ....[91]....
        /*02dc*/ 	.word	0xffffffff


	//   ....[92]....
        /*02e0*/ 	.word	0xffffffff


	//   ....[93]....
        /*02e4*/ 	.word	0xffffffff


	//   ....[94]....
        /*02e8*/ 	.word	0xffffffff


	//   ....[95]....
        /*02ec*/ 	.word	0xffffffff


	//   ....[96]....
        /*02f0*/ 	.word	0xffffffff


	//   ....[97]....
        /*02f4*/ 	.word	0xffffffff


	//   ....[98]....
        /*02f8*/ 	.word	0xffffffff


	//   ....[99]....
        /*02fc*/ 	.word	0xffffffff


	//   ....[100]....
        /*0300*/ 	.word	0xffffffff


	//   ....[101]....
        /*0304*/ 	.word	0xffffffff


	//   ....[102]....
        /*0308*/ 	.word	0xffffffff


	//   ....[103]....
        /*030c*/ 	.word	0xffffffff


	//   ....[104]....
        /*0310*/ 	.word	0xffffffff


	//   ....[105]....
        /*0314*/ 	.word	0xffffffff


	//   ....[106]....
        /*0318*/ 	.word	0xffffffff


	//   ....[107]....
        /*031c*/ 	.word	0xffffffff


	//   ....[108]....
        /*0320*/ 	.word	0xffffffff


	//   ....[109]....
        /*0324*/ 	.word	0xffffffff


	//   ....[110]....
        /*0328*/ 	.word	0xffffffff


	//   ....[111]....
        /*032c*/ 	.word	0xffffffff


	//   ....[112]....
        /*0330*/ 	.word	0xffffffff


	//   ....[113]....
        /*0334*/ 	.word	0xffffffff


	//   ....[114]....
        /*0338*/ 	.word	0xffffffff


	//   ....[115]....
        /*033c*/ 	.word	0xffffffff


	//   ....[116]....
        /*0340*/ 	.word	0xffffffff


	//   ....[117]....
        /*0344*/ 	.word	0xffffffff


	//   ....[118]....
        /*0348*/ 	.word	0xffffffff


	//   ....[119]....
        /*034c*/ 	.word	0xffffffff


	//   ....[120]....
        /*0350*/ 	.word	0xffffffff


	//   ....[121]....
        /*0354*/ 	.word	0xffffffff


	//   ....[122]....
        /*0358*/ 	.word	0xffffffff


	//   ....[123]....
        /*035c*/ 	.word	0xffffffff


	//   ....[124]....
        /*0360*/ 	.word	0xffffffff


	//   ....[125]....
        /*0364*/ 	.word	0xffffffff


	//   ....[126]....
        /*0368*/ 	.word	0xffffffff


	//   ....[127]....
        /*036c*/ 	.word	0xffffffff


	//   ....[128]....
        /*0370*/ 	.word	0xffffffff


	//   ....[129]....
        /*0374*/ 	.word	0x0500000f


	//   ....[130]....
        /*0378*/ 	.word	0x0500000f


	//   ....[131]....
        /*037c*/ 	.word	0x0500000f


	//   ....[132]....
        /*0380*/ 	.word	0x0500000f


	//   ....[133]....
        /*0384*/ 	.word	0x0500000f


	//   ....[134]....
        /*0388*/ 	.word	0x0500000f


	//   ....[135]....
        /*038c*/ 	.word	0x0500000f


	//   ....[136]....
        /*0390*/ 	.word	0x0500000f


	//   ....[137]....
        /*0394*/ 	.word	0x0500000f


	//   ....[138]....
        /*0398*/ 	.word	0x0500000f


	//   ....[139]....
        /*039c*/ 	.word	0x0500000f


	//   ....[140]....
        /*03a0*/ 	.word	0x0500000f


	//   ....[141]....
        /*03a4*/ 	.word	0x0500000f


	//   ....[142]....
        /*03a8*/ 	.word	0x0500000f


	//   ....[143]....
        /*03ac*/ 	.word	0x0500000f


	//   ....[144]....
        /*03b0*/ 	.word	0x0500000f


	//   ....[145]....
        /*03b4*/ 	.word	0x0500000f


	//   ....[146]....
        /*03b8*/ 	.word	0x0500000f


	//   ....[147]....
        /*03bc*/ 	.word	0x0500000f


	//   ....[148]....
        /*03c0*/ 	.word	0x0500000f


	//   ....[149]....
        /*03c4*/ 	.word	0x0500000f


	//   ....[150]....
        /*03c8*/ 	.word	0x0500000f


	//   ....[151]....
        /*03cc*/ 	.word	0x0500000f


	//   ....[152]....
        /*03d0*/ 	.word	0x0500000f


	//   ....[153]....
        /*03d4*/ 	.word	0x0500000f


	//   ....[154]....
        /*03d8*/ 	.word	0x0500000f


	//   ....[155]....
        /*03dc*/ 	.word	0x0500000f


	//   ....[156]....
        /*03e0*/ 	.word	0x0500000f


	//   ....[157]....
        /*03e4*/ 	.word	0x0500000f


	//   ....[158]....
        /*03e8*/ 	.word	0x0500000f


	//   ....[159]....
        /*03ec*/ 	.word	0x0500000f


	//   ....[160]....
        /*03f0*/ 	.word	0x0500000f


	//   ....[161]....
        /*03f4*/ 	.word	0x0500000f


	//   ....[162]....
        /*03f8*/ 	.word	0x0500000f


	//   ....[163]....
        /*03fc*/ 	.word	0x0500000f


	//   ....[164]....
        /*0400*/ 	.word	0x0500000f


	//   ....[165]....
        /*0404*/ 	.word	0x0500000f


	//   ....[166]....
        /*0408*/ 	.word	0x0500000f


	//   ....[167]....
        /*040c*/ 	.word	0x0500000f


	//   ....[168]....
        /*0410*/ 	.word	0x0500000f


	//   ....[169]....
        /*0414*/ 	.word	0x0500000f


	//   ....[170]....
        /*0418*/ 	.word	0x0500000f


	//   ....[171]....
        /*041c*/ 	.word	0x0500000f


	//   ....[172]....
        /*0420*/ 	.word	0x0500000f


	//   ....[173]....
        /*0424*/ 	.word	0x0500000f


	//   ....[174]....
        /*0428*/ 	.word	0x0500000f


	//   ....[175]....
        /*042c*/ 	.word	0x0500000f


	//   ....[176]....
        /*0430*/ 	.word	0x0500000f


	//   ....[177]....
        /*0434*/ 	.word	0x0500000f


	//   ....[178]....
        /*0438*/ 	.word	0x0500000f


	//   ....[179]....
        /*043c*/ 	.word	0x0500000f


	//   ....[180]....
        /*0440*/ 	.word	0x0500000f


	//   ....[181]....
        /*0444*/ 	.word	0x0500000f


	//   ....[182]....
        /*0448*/ 	.word	0x0500000f


	//   ....[183]....
        /*044c*/ 	.word	0x0500000f


	//   ....[184]....
        /*0450*/ 	.word	0x0500000f


	//   ....[185]....
        /*0454*/ 	.word	0x0500000f


	//   ....[186]....
        /*0458*/ 	.word	0x0500000f


	//   ....[187]....
        /*045c*/ 	.word	0x0500000f


	//   ....[188]....
        /*0460*/ 	.word	0x0500000f


	//   ....[189]....
        /*0464*/ 	.word	0x0500000f


	//   ....[190]....
        /*0468*/ 	.word	0x0500000f


	//   ....[191]....
        /*046c*/ 	.word	0x0500000f


	//   ....[192]....
        /*0470*/ 	.word	0x0500000f


	//   ....[193]....
        /*0474*/ 	.word	0x0500000f


	//   ....[194]....
        /*0478*/ 	.word	0x0500000f


	//   ....[195]....
        /*047c*/ 	.word	0x0500000f


	//----- nvinfo : EIATTR_COOP_GROUP_INSTR_OFFSETS
	.align		4
.L_1064:
        /*0480*/ 	.byte	0x04, 0x28
        /*0482*/ 	.short	(.L_1066 - .L_1065)


	//   ....[0]....
.L_1065:
        /*0484*/ 	.word	0x00000080


	//   ....[1]....
        /*0488*/ 	.word	0x00000090


	//   ....[2]....
        /*048c*/ 	.word	0x000002b0


	//   ....[3]....
        /*0490*/ 	.word	0x00000410


	//   ....[4]....
        /*0494*/ 	.word	0x00000530


	//   ....[5]....
        /*0498*/ 	.word	0x00000690


	//   ....[6]....
        /*049c*/ 	.word	0x000019c0


	//   ....[7]....
        /*04a0*/ 	.word	0x00003710


	//   ....[8]....
        /*04a4*/ 	.word	0x00004690


	//   ....[9]....
        /*04a8*/ 	.word	0x00005550


	//   ....[10]....
        /*04ac*/ 	.word	0x00005580


	//   ....[11]....
        /*04b0*/ 	.word	0x00005a10


	//   ....[12]....
        /*04b4*/ 	.word	0x00005af0


	//   ....[13]....
        /*04b8*/ 	.word	0x00005ef0


	//   ....[14]....
        /*04bc*/ 	.word	0x00005f80


	//   ....[15]....
        /*04c0*/ 	.word	0x00006770


	//   ....[16]....
        /*04c4*/ 	.word	0x000074d0


	//   ....[17]....
        /*04c8*/ 	.word	0x000082f0


	//   ....[18]....
        /*04cc*/ 	.word	0x00008300


	//   ....[19]....
        /*04d0*/ 	.word	0x000087d0


	//   ....[20]....
        /*04d4*/ 	.word	0x00008840


	//   ....[21]....
        /*04d8*/ 	.word	0x00008cd0


	//   ....[22]....
        /*04dc*/ 	.word	0x00008d50


	//   ....[23]....
        /*04e0*/ 	.word	0x00009e90


	//   ....[24]....
        /*04e4*/ 	.word	0x0000ab70


	//   ....[25]....
        /*04e8*/ 	.word	0x0000bb40


	//   ....[26]....
        /*04ec*/ 	.word	0x0000bbb0


	//   ....[27]....
        /*04f0*/ 	.word	0x0000bec0


	//   ....[28]....
        /*04f4*/ 	.word	0x0000c080


	//   ....[29]....
        /*04f8*/ 	.word	0x0000d000


	//   ....[30]....
        /*04fc*/ 	.word	0x0000d0d0


	//   ....[31]....
        /*0500*/ 	.word	0x0000d0f0


	//   ....[32]....
        /*0504*/ 	.word	0x0000d150


	//   ....[33]....
        /*0508*/ 	.word	0x0000d170


	//   ....[34]....
        /*050c*/ 	.word	0x0000eab0


	//   ....[35]....
        /*0510*/ 	.word	0x0000f0d0


	//   ....[36]....
        /*0514*/ 	.word	0x0000f100


	//   ....[37]....
        /*0518*/ 	.word	0x0000f120


	//   ....[38]....
        /*051c*/ 	.word	0x0000f150


	//   ....[39]....
        /*0520*/ 	.word	0x0000f7d0


	//   ....[40]....
        /*0524*/ 	.word	0x0000f7f0


	//   ....[41]....
        /*0528*/ 	.word	0x0000fa30


	//   ....[42]....
        /*052c*/ 	.word	0x0000fa50


	//   ....[43]....
        /*0530*/ 	.word	0x00010600


	//   ....[44]....
        /*0534*/ 	.word	0x00010630


	//   ....[45]....
        /*0538*/ 	.word	0x00010870


	//   ....[46]....
        /*053c*/ 	.word	0x00010890


	//   ....[47]....
        /*0540*/ 	.word	0x00010b30


	//   ....[48]....
        /*0544*/ 	.word	0x00010d00


	//   ....[49]....
        /*0548*/ 	.word	0x00010d30


	//   ....[50]....
        /*054c*/ 	.word	0x00010d60


	//   ....[51]....
        /*0550*/ 	.word	0x00010d90


	//   ....[52]....
        /*0554*/ 	.word	0x00010dc0


	//   ....[53]....
        /*0558*/ 	.word	0x00010df0


	//   ....[54]....
        /*055c*/ 	.word	0x00010f40


	//   ....[55]....
        /*0560*/ 	.word	0x00010f70


	//   ....[56]....
        /*0564*/ 	.word	0x00010fa0


	//   ....[57]....
        /*0568*/ 	.word	0x00010fd0


	//   ....[58]....
        /*056c*/ 	.word	0x00011000


	//   ....[59]....
        /*0570*/ 	.word	0x00011030


	//   ....[60]....
        /*0574*/ 	.word	0x000110c0


	//   ....[61]....
        /*0578*/ 	.word	0x00011120


	//   ....[62]....
        /*057c*/ 	.word	0x000111b0


	//   ....[63]....
        /*0580*/ 	.word	0x00012c40


	//   ....[64]....
        /*0584*/ 	.word	0x00012c60


	//   ....[65]....
        /*0588*/ 	.word	0x00012cf0


	//   ....[66]....
        /*058c*/ 	.word	0x00012d10


	//   ....[67]....
        /*0590*/ 	.word	0x00012d90


	//   ....[68]....
        /*0594*/ 	.word	0x00012db0


	//   ....[69]....
        /*0598*/ 	.word	0x00012dc0


	//   ....[70]....
        /*059c*/ 	.word	0x00012dd0


	//   ....[71]....
        /*05a0*/ 	.word	0x00013560


	//   ....[72]....
        /*05a4*/ 	.word	0x00013590


	//   ....[73]....
        /*05a8*/ 	.word	0x00013650


	//   ....[74]....
        /*05ac*/ 	.word	0x00013670


	//   ....[75]....
        /*05b0*/ 	.word	0x00013710


	//   ....[76]....
        /*05b4*/ 	.word	0x00013730


	//   ....[77]....
        /*05b8*/ 	.word	0x00013740


	//   ....[78]....
        /*05bc*/ 	.word	0x000137c0


	//   ....[79]....
        /*05c0*/ 	.word	0x00014030


	//   ....[80]....
        /*05c4*/ 	.word	0x00014050


	//   ....[81]....
        /*05c8*/ 	.word	0x000141f0


	//   ....[82]....
        /*05cc*/ 	.word	0x00014220


	//   ....[83]....
        /*05d0*/ 	.word	0x00014330


	//   ....[84]....
        /*05d4*/ 	.word	0x00014340


	//   ....[85]....
        /*05d8*/ 	.word	0x00014370


	//   ....[86]....
        /*05dc*/ 	.word	0x00014380


	//   ....[87]....
        /*05e0*/ 	.word	0x000149b0


	//   ....[88]....
        /*05e4*/ 	.word	0x00014a10


	//   ....[89]....
        /*05e8*/ 	.word	0x00014bd0


	//   ....[90]....
        /*05ec*/ 	.word	0x00014c10


	//   ....[91]....
        /*05f0*/ 	.word	0x00014c20


	//   ....[92]....
        /*05f4*/ 	.word	0x00014c30


	//   ....[93]....
        /*05f8*/ 	.word	0x00014d80


	//   ....[94]....
        /*05fc*/ 	.word	0x00014ed0


	//   ....[95]....
        /*0600*/ 	.word	0x00015700


	//   ....[96]....
        /*0604*/ 	.word	0x00015720


	//   ....[97]....
        /*0608*/ 	.word	0x00015770


	//   ....[98]....
        /*060c*/ 	.word	0x00015780


	//   ....[99]....
        /*0610*/ 	.word	0x000157c0


	//   ....[100]....
        /*0614*/ 	.word	0x000157d0


	//   ....[101]....
        /*0618*/ 	.word	0x000157e0


	//   ....[102]....
        /*061c*/ 	.word	0x00015820


	//   ....[103]....
        /*0620*/ 	.word	0x00015b40


	//   ....[104]....
        /*0624*/ 	.word	0x00015b80


	//   ....[105]....
        /*0628*/ 	.word	0x00015ba0


	//   ....[106]....
        /*062c*/ 	.word	0x00015bc0


	//   ....[107]....
        /*0630*/ 	.word	0x00015bf0


	//   ....[108]....
        /*0634*/ 	.word	0x00015c10


	//   ....[109]....
        /*0638*/ 	.word	0x00015d10


	//   ....[110]....
        /*063c*/ 	.word	0x00015e60


	//   ....[111]....
        /*0640*/ 	.word	0x00016460


	//   ....[112]....
        /*0644*/ 	.word	0x000164b0


	//   ....[113]....
        /*0648*/ 	.word	0x000164e0


	//   ....[114]....
        /*064c*/ 	.word	0x00016510


	//   ....[115]....
        /*0650*/ 	.word	0x00016520


	//   ....[116]....
        /*0654*/ 	.word	0x00016550


	//   ....[117]....
        /*0658*/ 	.word	0x00016580


	//   ....[118]....
        /*065c*/ 	.word	0x000165b0


	//   ....[119]....
        /*0660*/ 	.word	0x00016730


	//   ....[120]....
        /*0664*/ 	.word	0x00016760


	//   ....[121]....
        /*0668*/ 	.word	0x00016790


	//   ....[122]....
        /*066c*/ 	.word	0x000167c0


	//   ....[123]....
        /*0670*/ 	.word	0x000167f0


	//   ....[124]....
        /*0674*/ 	.word	0x00016820


	//   ....[125]....
        /*0678*/ 	.word	0x000168e0


	//   ....[126]....
        /*067c*/ 	.word	0x00016900


	//   ....[127]....
        /*0680*/ 	.word	0x00016970


	//   ....[128]....
        /*0684*/ 	.word	0x00017010


	//   ....[129]....
        /*0688*/ 	.word	0x00017590


	//   ....[130]....
        /*068c*/ 	.word	0x00017680


	//   ....[131]....
        /*0690*/ 	.word	0x00017720


	//   ....[132]....
        /*0694*/ 	.word	0x00017780


	//   ....[133]....
        /*0698*/ 	.word	0x00017870


	//   ....[134]....
        /*069c*/ 	.word	0x000178e0


	//   ....[135]....
        /*06a0*/ 	.word	0x000179d0


	//   ....[136]....
        /*06a4*/ 	.word	0x00017a40


	//   ....[137]....
        /*06a8*/ 	.word	0x00017ae0


	//   ....[138]....
        /*06ac*/ 	.word	0x00017be0


	//   ....[139]....
        /*06b0*/ 	.word	0x00017c70


	//   ....[140]....
        /*06b4*/ 	.word	0x00017cd0


	//   ....[141]....
        /*06b8*/ 	.word	0x00017dc0


	//   ....[142]....
        /*06bc*/ 	.word	0x00017e40


	//   ....[143]....
        /*06c0*/ 	.word	0x00017f40


	//   ....[144]....
        /*06c4*/ 	.word	0x00017fb0


	//   ....[145]....
        /*06c8*/ 	.word	0x00018090


	//   ....[146]....
        /*06cc*/ 	.word	0x000183a0


	//   ....[147]....
        /*06d0*/ 	.word	0x00018460


	//   ....[148]....
        /*06d4*/ 	.word	0x000186d0


	//   ....[149]....
        /*06d8*/ 	.word	0x00018720


	//   ....[150]....
        /*06dc*/ 	.word	0x00018930


	//   ....[151]....
        /*06e0*/ 	.word	0x00018980


	//   ....[152]....
        /*06e4*/ 	.word	0x00018b30


	//   ....[153]....
        /*06e8*/ 	.word	0x00018b80


	//   ....[154]....
        /*06ec*/ 	.word	0x00018cc0


	//   ....[155]....
        /*06f0*/ 	.word	0x00018dc0


	//   ....[156]....
        /*06f4*/ 	.word	0x00019030


	//   ....[157]....
        /*06f8*/ 	.word	0x00019080


	//   ....[158]....
        /*06fc*/ 	.word	0x00019250


	//   ....[159]....
        /*0700*/ 	.word	0x000192a0


	//   ....[160]....
        /*0704*/ 	.word	0x00019470


	//   ....[161]....
        /*0708*/ 	.word	0x000194c0


	//   ....[162]....
        /*070c*/ 	.word	0x000195b0


	//   ....[163]....
        /*0710*/ 	.word	0x00019650


	//   ....[164]....
        /*0714*/ 	.word	0x000196b0


	//   ....[165]....
        /*0718*/ 	.word	0x00019760


	//   ....[166]....
        /*071c*/ 	.word	0x000197c0


	//   ....[167]....
        /*0720*/ 	.word	0x00019870


	//   ....[168]....
        /*0724*/ 	.word	0x000198d0


	//   ....[169]....
        /*0728*/ 	.word	0x00019980


	//   ....[170]....
        /*072c*/ 	.word	0x00019a70


	//   ....[171]....
        /*0730*/ 	.word	0x00019b50


	//   ....[172]....
        /*0734*/ 	.word	0x00019c60


	//   ....[173]....
        /*0738*/ 	.word	0x00019d60


	//   ....[174]....
        /*073c*/ 	.word	0x00019e90


	//   ....[175]....
        /*0740*/ 	.word	0x00019f70


	//   ....[176]....
        /*0744*/ 	.word	0x0001a070


	//   ....[177]....
        /*0748*/ 	.word	0x0001a150


	//   ....[178]....
        /*074c*/ 	.word	0x0001a1e0


	//   ....[179]....
        /*0750*/ 	.word	0x0001a280


	//   ....[180]....
        /*0754*/ 	.word	0x0001a3a0


	//   ....[181]....
        /*0758*/ 	.word	0x0001a410


	//   ....[182]....
        /*075c*/ 	.word	0x0001a480


	//   ....[183]....
        /*0760*/ 	.word	0x0001a4f0


	//   ....[184]....
        /*0764*/ 	.word	0x0001a560


	//   ....[185]....
        /*0768*/ 	.word	0x0001a5e0


	//   ....[186]....
        /*076c*/ 	.word	0x0001a670


	//   ....[187]....
        /*0770*/ 	.word	0x0001a700


	//   ....[188]....
        /*0774*/ 	.word	0x0001a770


	//   ....[189]....
        /*0778*/ 	.word	0x0001a7e0


	//   ....[190]....
        /*077c*/ 	.word	0x0001a850


	//   ....[191]....
        /*0780*/ 	.word	0x0001a8d0


	//   ....[192]....
        /*0784*/ 	.word	0x0001a940


	//   ....[193]....
        /*0788*/ 	.word	0x0001a9e0


	//   ....[194]....
        /*078c*/ 	.word	0x0001aa70


	//   ....[195]....
        /*0790*/ 	.word	0x0001ab90


	//----- nvinfo : EIATTR_REG_RECONFIG
	.align		4
.L_1066:
        /*0794*/ 	.byte	0x01, 0x54
	.zero		2


	//----- nvinfo : EIATTR_SYSCALL_OFFSETS
	.align		4
        /*0798*/ 	.byte	0x04, 0x46
        /*079a*/ 	.short	(.L_1068 - .L_1067)


	//   ....[0]....
.L_1067:
        /*079c*/ 	.word	0x000038c0


	//   ....[1]....
        /*07a0*/ 	.word	0x00012040


	//   ....[2]....
        /*07a4*/ 	.word	0x00012190


	//   ....[3]....
        /*07a8*/ 	.word	0x00012280


	//   ....[4]....
        /*07ac*/ 	.word	0x00013170


	//   ....[5]....
        /*07b0*/ 	.word	0x00013a40


	//----- nvinfo : EIATTR_MBARRIER_INSTR_OFFSETS
	.align		4
.L_1068:
        /*07b4*/ 	.byte	0x04, 0x39
        /*07b6*/ 	.short	(.L_1070 - .L_1069)


	//   ....[0]....
.L_1069:
        /*07b8*/ 	.word	0x00000190
        /*07bc*/ 	.word	0x000000ff
        /*07c0*/ 	.word	0x00038800
        /*07c4*/ 	.short	0x0100
        /*07c6*/ 	.byte	0x08
	.zero		1


	//   ....[1]....
        /*07c8*/ 	.word	0x000001a0
        /*07cc*/ 	.word	0x000000ff
        /*07d0*/ 	.word	0x00038810
        /*07d4*/ 	.short	0x0100
        /*07d6*/ 	.byte	0x08
	.zero		1


	//   ....[2]....
        /*07d8*/ 	.word	0x000001b0
        /*07dc*/ 	.word	0x000000ff
        /*07e0*/ 	.word	0x00038820
        /*07e4*/ 	.short	0x0100
        /*07e6*/ 	.byte	0x08
	.zero		1


	//   ....[3]....
        /*07e8*/ 	.word	0x00000260
        /*07ec*/ 	.word	0x000000ff
        /*07f0*/ 	.word	0x00038830
        /*07f4*/ 	.short	0x0100
        /*07f6*/ 	.byte	0x06
	.zero		1


	//   ....[4]....
        /*07f8*/ 	.word	0x00000270
        /*07fc*/ 	.word	0x000000ff
        /*0800*/ 	.word	0x00038840
        /*0804*/ 	.short	0x0100
        /*0806*/ 	.byte	0x06
	.zero		1


	//   ....[5]....
        /*0808*/ 	.word	0x00000280
        /*080c*/ 	.word	0x000000ff
        /*0810*/ 	.word	0x00038838
        /*0814*/ 	.short	0x0100
        /*0816*/ 	.byte	0x06
	.zero		1


	//   ....[6]....
        /*0818*/ 	.word	0x00000290
        /*081c*/ 	.word	0x000000ff
        /*0820*/ 	.word	0x00038848
        /*0824*/ 	.short	0x0100
        /*0826*/ 	.byte	0x06
	.zero		1


	//   ....[7]....
        /*0828*/ 	.word	0x000003c0
        /*082c*/ 	.word	0x000000ff
        /*0830*/ 	.word	0x00038850
        /*0834*/ 	.short	0x0100
        /*0836*/ 	.byte	0x08
	.zero		1


	//   ....[8]....
        /*0838*/ 	.word	0x000003d0
        /*083c*/ 	.word	0x000000ff
        /*0840*/ 	.word	0x00038860
        /*0844*/ 	.short	0x0100
        /*0846*/ 	.byte	0x08
	.zero		1


	//   ....[9]....
        /*0848*/ 	.word	0x000003e0
        /*084c*/ 	.word	0x000000ff
        /*0850*/ 	.word	0x00038858
        /*0854*/ 	.short	0x0100
        /*0856*/ 	.byte	0x08
	.zero		1


	//   ....[10]....
        /*0858*/ 	.word	0x000003f0
        /*085c*/ 	.word	0x000000ff
        /*0860*/ 	.word	0x00038868
        /*0864*/ 	.short	0x0100
        /*0866*/ 	.byte	0x08
	.zero		1


	//   ....[11]....
        /*0868*/ 	.word	0x000004e0
        /*086c*/ 	.word	0x000000ff
        /*0870*/ 	.word	0x00038870
        /*0874*/ 	.short	0x0100
        /*0876*/ 	.byte	0x06
	.zero		1


	//   ....[12]....
        /*0878*/ 	.word	0x000004f0
        /*087c*/ 	.word	0x000000ff
        /*0880*/ 	.word	0x00038880
        /*0884*/ 	.short	0x0100
        /*0886*/ 	.byte	0x06
	.zero		1


	//   ....[13]....
        /*0888*/ 	.word	0x00000500
        /*088c*/ 	.word	0x000000ff
        /*0890*/ 	.word	0x00038878
        /*0894*/ 	.short	0x0100
        /*0896*/ 	.byte	0x06
	.zero		1


	//   ....[14]....
        /*0898*/ 	.word	0x00000510
        /*089c*/ 	.word	0x000000ff
        /*08a0*/ 	.word	0x00038888
        /*08a4*/ 	.short	0x0100
        /*08a6*/ 	.byte	0x06
	.zero		1


	//   ....[15]....
        /*08a8*/ 	.word	0x00000640
        /*08ac*/ 	.word	0x000000ff
        /*08b0*/ 	.word	0x00038890
        /*08b4*/ 	.short	0x0100
        /*08b6*/ 	.byte	0x08
	.zero		1


	//   ....[16]....
        /*08b8*/ 	.word	0x00000650
        /*08bc*/ 	.word	0x000000ff
        /*08c0*/ 	.word	0x000388a0
        /*08c4*/ 	.short	0x0100
        /*08c6*/ 	.byte	0x08
	.zero		1


	//   ....[17]....
        /*08c8*/ 	.word	0x00000660
        /*08cc*/ 	.word	0x000000ff
        /*08d0*/ 	.word	0x00038898
        /*08d4*/ 	.short	0x0100
        /*08d6*/ 	.byte	0x08
	.zero		1


	//   ....[18]....
        /*08d8*/ 	.word	0x00000670
        /*08dc*/ 	.word	0x000000ff
        /*08e0*/ 	.word	0x000388a8
        /*08e4*/ 	.short	0x0100
        /*08e6*/ 	.byte	0x08
	.zero		1


	//   ....[19]....
        /*08e8*/ 	.word	0x000007b0
        /*08ec*/ 	.word	0x000000ff
        /*08f0*/ 	.word	0x000388b0
        /*08f4*/ 	.short	0x0100
        /*08f6*/ 	.byte	0x08
	.zero		1


	//   ....[20]....
        /*08f8*/ 	.word	0x000007c0
        /*08fc*/ 	.word	0x000000ff
        /*0900*/ 	.word	0x000388c0
        /*0904*/ 	.short	0x0100
        /*0906*/ 	.byte	0x08
	.zero		1


	//   ....[21]....
        /*0908*/ 	.word	0x000007d0
        /*090c*/ 	.word	0x000000ff
        /*0910*/ 	.word	0x000388b8
        /*0914*/ 	.short	0x0100
        /*0916*/ 	.byte	0x08
	.zero		1


	//   ....[22]....
        /*0918*/ 	.word	0x000007e0
        /*091c*/ 	.word	0x000000ff
        /*0920*/ 	.word	0x000388c8
        /*0924*/ 	.short	0x0100
        /*0926*/ 	.byte	0x08
	.zero		1


	//   ....[23]....
        /*0928*/ 	.word	0x00001d90
        /*092c*/ 	.word	0x00000003
        /*0930*/ 	.word	0x00000000
        /*0934*/ 	.short	0x0101
        /*0936*/ 	.byte	0x3f
	.zero		1


	//   ....[24]....
        /*0938*/ 	.word	0x00002890
        /*093c*/ 	.word	0x00000003
        /*0940*/ 	.word	0x00000000
        /*0944*/ 	.short	0x0101
        /*0946*/ 	.byte	0x3f
	.zero		1


	//   ....[25]....
        /*0948*/ 	.word	0x00003940
        /*094c*/ 	.word	0x00000011
        /*0950*/ 	.word	0x00038800
        /*0954*/ 	.short	0x010a
        /*0956*/ 	.byte	0x3f
	.zero		1


	//   ....[26]....
        /*0958*/ 	.word	0x000039a0
        /*095c*/ 	.word	0x00000009
        /*0960*/ 	.word	0x00038830
        /*0964*/ 	.short	0x010a
        /*0966*/ 	.byte	0x3f
	.zero		1


	//   ....[27]....
        /*0968*/ 	.word	0x00003a10
        /*096c*/ 	.word	0x00000009
        /*0970*/ 	.word	0x00038830
        /*0974*/ 	.short	0x010a
        /*0976*/ 	.byte	0x3f
	.zero		1


	//   ....[28]....
        /*0978*/ 	.word	0x00003c90
        /*097c*/ 	.word	0x00000011
        /*0980*/ 	.word	0x00038810
        /*0984*/ 	.short	0x010a
        /*0986*/ 	.byte	0x3f
	.zero		1


	//   ....[29]....
        /*0988*/ 	.word	0x00003cd0
        /*098c*/ 	.word	0x00000009
        /*0990*/ 	.word	0x00038850
        /*0994*/ 	.short	0x010a
        /*0996*/ 	.byte	0x3f
	.zero		1


	//   ....[30]....
        /*0998*/ 	.word	0x00003da0
        /*099c*/ 	.word	0x00000009
        /*09a0*/ 	.word	0x00038850
        /*09a4*/ 	.short	0x010a
        /*09a6*/ 	.byte	0x3f
	.zero		1


	//   ....[31]....
        /*09a8*/ 	.word	0x00005f10
        /*09ac*/ 	.word	0x00000019
        /*09b0*/ 	.word	0x00000000
        /*09b4*/ 	.short	0x0101
        /*09b6*/ 	.byte	0x3f
	.zero		1


	//   ....[32]....
        /*09b8*/ 	.word	0x00006820
        /*09bc*/ 	.word	0x00000009
        /*09c0*/ 	.word	0x00000000
        /*09c4*/ 	.short	0x0101
        /*09c6*/ 	.byte	0x3f
	.zero		1


	//   ....[33]....
        /*09c8*/ 	.word	0x000069d0
        /*09cc*/ 	.word	0x00000009
        /*09d0*/ 	.word	0x00038830
        /*09d4*/ 	.short	0x010a
        /*09d6*/ 	.byte	0x3f
	.zero		1


	//   ....[34]....
        /*09d8*/ 	.word	0x00006a20
        /*09dc*/ 	.word	0x00000009
        /*09e0*/ 	.word	0x00038830
        /*09e4*/ 	.short	0x010a
        /*09e6*/ 	.byte	0x3f
	.zero		1


	//   ....[35]....
        /*09e8*/ 	.word	0x00006ba0
        /*09ec*/ 	.word	0x00000009
        /*09f0*/ 	.word	0x00038850
        /*09f4*/ 	.short	0x010a
        /*09f6*/ 	.byte	0x3f
	.zero		1


	//   ....[36]....
        /*09f8*/ 	.word	0x00006bf0
        /*09fc*/ 	.word	0x00000009
        /*0a00*/ 	.word	0x00038850
        /*0a04*/ 	.short	0x010a
        /*0a06*/ 	.byte	0x3f
	.zero		1


	//   ....[37]....
        /*0a08*/ 	.word	0x00008fa0
        /*0a0c*/ 	.word	0x00000099
        /*0a10*/ 	.word	0x00000000
        /*0a14*/ 	.short	0x0101
        /*0a16*/ 	.byte	0x3f
	.zero		1


	//   ....[38]....
        /*0a18*/ 	.word	0x00009f50
        /*0a1c*/ 	.word	0x00000009
        /*0a20*/ 	.word	0x00000000
        /*0a24*/ 	.short	0x0101
        /*0a26*/ 	.byte	0x3f
	.zero		1


	//   ....[39]....
        /*0a28*/ 	.word	0x0000a070
        /*0a2c*/ 	.word	0x00000009
        /*0a30*/ 	.word	0x00038830
        /*0a34*/ 	.short	0x010a
        /*0a36*/ 	.byte	0x3f
	.zero		1


	//   ....[40]....
        /*0a38*/ 	.word	0x0000a0c0
        /*0a3c*/ 	.word	0x00000009
        /*0a40*/ 	.word	0x00038830
        /*0a44*/ 	.short	0x010a
        /*0a46*/ 	.byte	0x3f
	.zero		1


	//   ....[41]....
        /*0a48*/ 	.word	0x0000a240
        /*0a4c*/ 	.word	0x00000009
        /*0a50*/ 	.word	0x00038850
        /*0a54*/ 	.short	0x010a
        /*0a56*/ 	.byte	0x3f
	.zero		1


	//   ....[42]....
        /*0a58*/ 	.word	0x0000a290
        /*0a5c*/ 	.word	0x00000009
        /*0a60*/ 	.word	0x00038850
        /*0a64*/ 	.short	0x010a
        /*0a66*/ 	.byte	0x3f
	.zero		1


	//   ....[43]....
        /*0a68*/ 	.word	0x0000bf80
        /*0a6c*/ 	.word	0x0000009b
        /*0a70*/ 	.word	0x00000000
        /*0a74*/ 	.short	0x0101
        /*0a76*/ 	.byte	0x3f
	.zero		1


	//   ....[44]....
        /*0a78*/ 	.word	0x0000d0b0
        /*0a7c*/ 	.word	0x00000009
        /*0a80*/ 	.word	0x00000000
        /*0a84*/ 	.short	0x0101
        /*0a86*/ 	.byte	0x3f
	.zero		1


	//   ....[45]....
        /*0a88*/ 	.word	0x0000f800
        /*0a8c*/ 	.word	0x00000000
        /*0a90*/ 	.word	0x00000000
        /*0a94*/ 	.short	0x0101
        /*0a96*/ 	.byte	0x3f
	.zero		1


	//   ....[46]....
        /*0a98*/ 	.word	0x000129f0
        /*0a9c*/ 	.word	0x0000001b
        /*0aa0*/ 	.word	0x00038840
        /*0aa4*/ 	.short	0x010a
        /*0aa6*/ 	.byte	0x3f
	.zero		1


	//   ....[47]....
        /*0aa8*/ 	.word	0x00012ed0
        /*0aac*/ 	.word	0x0000001b
        /*0ab0*/ 	.word	0x00038830
        /*0ab4*/ 	.short	0x0107
        /*0ab6*/ 	.byte	0x3f
	.zero		1


	//   ....[48]....
        /*0ab8*/ 	.word	0x00012fb0
        /*0abc*/ 	.word	0x0000001b
        /*0ac0*/ 	.word	0x00038830
        /*0ac4*/ 	.short	0x0101
        /*0ac6*/ 	.byte	0x3f
	.zero		1


	//   ....[49]....
        /*0ac8*/ 	.word	0x00013880
        /*0acc*/ 	.word	0x00000017
        /*0ad0*/ 	.word	0x00038800
        /*0ad4*/ 	.short	0x0107
        /*0ad6*/ 	.byte	0x3f
	.zero		1


	//   ....[50]....
        /*0ad8*/ 	.word	0x00013910
        /*0adc*/ 	.word	0x00000017
        /*0ae0*/ 	.word	0x00038800
        /*0ae4*/ 	.short	0x0101
        /*0ae6*/ 	.byte	0x3f
	.zero		1


	//   ....[51]....
        /*0ae8*/ 	.word	0x00014620
        /*0aec*/ 	.word	0x00000017
        /*0af0*/ 	.word	0x00038810
        /*0af4*/ 	.short	0x0107
        /*0af6*/ 	.byte	0x3f
	.zero		1


	//   ....[52]....
        /*0af8*/ 	.word	0x00014720
        /*0afc*/ 	.word	0x00000017
        /*0b00*/ 	.word	0x00038810
        /*0b04*/ 	.short	0x0101
        /*0b06*/ 	.byte	0x3f
	.zero		1


	//   ....[53]....
        /*0b08*/ 	.word	0x00014740
        /*0b0c*/ 	.word	0x00000017
        /*0b10*/ 	.word	0x00038820
        /*0b14*/ 	.short	0x010a
        /*0b16*/ 	.byte	0x3f
	.zero		1


	//   ....[54]....
        /*0b18*/ 	.word	0x000147d0
        /*0b1c*/ 	.word	0x0000001b
        /*0b20*/ 	.word	0x00038860
        /*0b24*/ 	.short	0x010a
        /*0b26*/ 	.byte	0x3f
	.zero		1


	//   ....[55]....
        /*0b28*/ 	.word	0x000150f0
        /*0b2c*/ 	.word	0x0000001b
        /*0b30*/ 	.word	0x00038850
        /*0b34*/ 	.short	0x0107
        /*0b36*/ 	.byte	0x3f
	.zero		1


	//   ....[56]....
        /*0b38*/ 	.word	0x000151c0
        /*0b3c*/ 	.word	0x0000001b
        /*0b40*/ 	.word	0x00038850
        /*0b44*/ 	.short	0x0101
        /*0b46*/ 	.byte	0x3f
	.zero		1


	//   ....[57]....
        /*0b48*/ 	.word	0x00015560
        /*0b4c*/ 	.word	0x00000006
        /*0b50*/ 	.word	0x00038840
        /*0b54*/ 	.short	0x010a
        /*0b56*/ 	.byte	0x3f
	.zero		1


	//   ....[58]....
        /*0b58*/ 	.word	0x000158a0
        /*0b5c*/ 	.word	0x00000006
        /*0b60*/ 	.word	0x00038830
        /*0b64*/ 	.short	0x0107
        /*0b66*/ 	.byte	0x3f
	.zero		1


	//   ....[59]....
        /*0b68*/ 	.word	0x00015960
        /*0b6c*/ 	.word	0x00000006
        /*0b70*/ 	.word	0x00038830
        /*0b74*/ 	.short	0x0101
        /*0b76*/ 	.byte	0x3f
	.zero		1


	//   ....[60]....
        /*0b78*/ 	.word	0x00015990
        /*0b7c*/ 	.word	0x00000006
        /*0b80*/ 	.word	0x00038860
        /*0b84*/ 	.short	0x010a
        /*0b86*/ 	.byte	0x3f
	.zero		1


	//   ....[61]....
        /*0b88*/ 	.word	0x00016060
        /*0b8c*/ 	.word	0x00000006
        /*0b90*/ 	.word	0x00038850
        /*0b94*/ 	.short	0x0107
        /*0b96*/ 	.byte	0x3f
	.zero		1


	//   ....[62]....
        /*0b98*/ 	.word	0x00016120
        /*0b9c*/ 	.word	0x00000006
        /*0ba0*/ 	.word	0x00038850
        /*0ba4*/ 	.short	0x0101
        /*0ba6*/ 	.byte	0x3f
	.zero		1


	//   ....[63]....
        /*0ba8*/ 	.word	0x00016f90
        /*0bac*/ 	.word	0x00000007
        /*0bb0*/ 	.word	0x00038820
        /*0bb4*/ 	.short	0x010a
        /*0bb6*/ 	.byte	0x3f
	.zero		1


	//   ....[64]....
        /*0bb8*/ 	.word	0x00017110
        /*0bbc*/ 	.word	0x00000005
        /*0bc0*/ 	.word	0x00038840
        /*0bc4*/ 	.short	0x010a
        /*0bc6*/ 	.byte	0x3f
	.zero		1


	//   ....[65]....
        /*0bc8*/ 	.word	0x000171b0
        /*0bcc*/ 	.word	0x00000003
        /*0bd0*/ 	.word	0x00038840
        /*0bd4*/ 	.short	0x010a
        /*0bd6*/ 	.byte	0x3f
	.zero		1


	//   ....[66]....
        /*0bd8*/ 	.word	0x000171f0
        /*0bdc*/ 	.word	0x00000005
        /*0be0*/ 	.word	0x00038860
        /*0be4*/ 	.short	0x010a
        /*0be6*/ 	.byte	0x3f
	.zero		1


	//   ....[67]....
        /*0be8*/ 	.word	0x00017230
        /*0bec*/ 	.word	0x00000003
        /*0bf0*/ 	.word	0x00038860
        /*0bf4*/ 	.short	0x010a
        /*0bf6*/ 	.byte	0x3f
	.zero		1


	//   ....[68]....
        /*0bf8*/ 	.word	0x00017290
        /*0bfc*/ 	.word	0x00000011
        /*0c00*/ 	.word	0x00038800
        /*0c04*/ 	.short	0x010a
        /*0c06*/ 	.byte	0x3f
	.zero		1


	//   ....[69]....
        /*0c08*/ 	.word	0x000172e0
        /*0c0c*/ 	.word	0x00000009
        /*0c10*/ 	.word	0x00038830
        /*0c14*/ 	.short	0x010a
        /*0c16*/ 	.byte	0x3f
	.zero		1


	//   ....[70]....
        /*0c18*/ 	.word	0x00017330
        /*0c1c*/ 	.word	0x00000011
        /*0c20*/ 	.word	0x00038810
        /*0c24*/ 	.short	0x010a
        /*0c26*/ 	.byte	0x3f
	.zero		1


	//   ....[71]....
        /*0c28*/ 	.word	0x00017380
        /*0c2c*/ 	.word	0x00000009
        /*0c30*/ 	.word	0x00038850
        /*0c34*/ 	.short	0x010a
        /*0c36*/ 	.byte	0x3f
	.zero		1


	//   ....[72]....
        /*0c38*/ 	.word	0x000173d0
        /*0c3c*/ 	.word	0x00000009
        /*0c40*/ 	.word	0x00038830
        /*0c44*/ 	.short	0x010a
        /*0c46*/ 	.byte	0x3f
	.zero		1


	//   ....[73]....
        /*0c48*/ 	.word	0x00017420
        /*0c4c*/ 	.word	0x00000009
        /*0c50*/ 	.word	0x00038850
        /*0c54*/ 	.short	0x010a
        /*0c56*/ 	.byte	0x3f
	.zero		1


	//   ....[74]....
        /*0c58*/ 	.word	0x00017470
        /*0c5c*/ 	.word	0x00000009
        /*0c60*/ 	.word	0x00038830
        /*0c64*/ 	.short	0x010a
        /*0c66*/ 	.byte	0x3f
	.zero		1


	//   ....[75]....
        /*0c68*/ 	.word	0x000174c0
        /*0c6c*/ 	.word	0x00000009
        /*0c70*/ 	.word	0x00038850
        /*0c74*/ 	.short	0x010a
        /*0c76*/ 	.byte	0x3f
	.zero		1


	//   ....[76]....
        /*0c78*/ 	.word	0x000175d0
        /*0c7c*/ 	.word	0x0000001b
        /*0c80*/ 	.word	0x00038840
        /*0c84*/ 	.short	0x010a
        /*0c86*/ 	.byte	0x3f
	.zero		1


	//   ....[77]....
        /*0c88*/ 	.word	0x00018bc0
        /*0c8c*/ 	.word	0x00000017
        /*0c90*/ 	.word	0x00038820
        /*0c94*/ 	.short	0x010a
        /*0c96*/ 	.byte	0x3f
	.zero		1


	//   ....[78]....
        /*0c98*/ 	.word	0x00018c10
        /*0c9c*/ 	.word	0x0000001b
        /*0ca0*/ 	.word	0x00038860
        /*0ca4*/ 	.short	0x010a
        /*0ca6*/ 	.byte	0x3f
	.zero		1


	//   ....[79]....
        /*0ca8*/ 	.word	0x00019500
        /*0cac*/ 	.word	0x00000006
        /*0cb0*/ 	.word	0x00038840
        /*0cb4*/ 	.short	0x010a
        /*0cb6*/ 	.byte	0x3f
	.zero		1


	//   ....[80]....
        /*0cb8*/ 	.word	0x000199c0
        /*0cbc*/ 	.word	0x00000006
        /*0cc0*/ 	.word	0x00038860
        /*0cc4*/ 	.short	0x010a
        /*0cc6*/ 	.byte	0x3f
	.zero		1


	//   ....[81]....
        /*0cc8*/ 	.word	0x0001aab0
        /*0ccc*/ 	.word	0x00000007
        /*0cd0*/ 	.word	0x00038820
        /*0cd4*/ 	.short	0x010a
        /*0cd6*/ 	.byte	0x3f
	.zero		1


	//   ....[82]....
        /*0cd8*/ 	.word	0x0001ac50
        /*0cdc*/ 	.word	0x00000005
        /*0ce0*/ 	.word	0x00038840
        /*0ce4*/ 	.short	0x010a
        /*0ce6*/ 	.byte	0x3f
	.zero		1


	//   ....[83]....
        /*0ce8*/ 	.word	0x0001aca0
        /*0cec*/ 	.word	0x00000003
        /*0cf0*/ 	.word	0x00038840
        /*0cf4*/ 	.short	0x010a
        /*0cf6*/ 	.byte	0x3f
	.zero		1


	//   ....[84]....
        /*0cf8*/ 	.word	0x0001acf0
        /*0cfc*/ 	.word	0x00000005
        /*0d00*/ 	.word	0x00038860
        /*0d04*/ 	.short	0x010a
        /*0d06*/ 	.byte	0x3f
	.zero		1


	//----- nvinfo : EIATTR_NUM_MBARRIERS
	.align		4
.L_1070:
        /*0d08*/ 	.byte	0x03, 0x38
        /*0d0a*/ 	.short	0x0017


	//----- nvinfo : EIATTR_EXIT_INSTR_OFFSETS
	.align		4
        /*0d0c*/ 	.byte	0x04, 0x1c
        /*0d0e*/ 	.short	(.L_1072 - .L_1071)


	//   ....[0]....
.L_1071:
        /*0d10*/ 	.word	0x000009a0


	//   ....[1]....
        /*0d14*/ 	.word	0x00010ae0


	//   ....[2]....
        /*0d18*/ 	.word	0x00017280


	//----- nvinfo : EIATTR_MAX_THREADS
	.align		4
.L_1072:
        /*0d1c*/ 	.byte	0x04, 0x05
        /*0d1e*/ 	.short	(.L_1074 - .L_1073)
.L_1073:
        /*0d20*/ 	.word	0x00000180
        /*0d24*/ 	.word	0x00000001
        /*0d28*/ 	.word	0x00000001


	//----- nvinfo : EIATTR_CRS_STACK_SIZE
	.align		4
.L_1074:
        /*0d2c*/ 	.byte	0x04, 0x1e
        /*0d2e*/ 	.short	(.L_1076 - .L_1075)
.L_1075:
        /*0d30*/ 	.word	0x00000000


	//----- nvinfo : EIATTR_CBANK_PARAM_SIZE
	.align		4
.L_1076:
        /*0d34*/ 	.byte	0x03, 0x19
        /*0d36*/ 	.short	0x0bf0


	//----- nvinfo : EIATTR_PARAM_CBANK
	.align		4
        /*0d38*/ 	.byte	0x04, 0x0a
        /*0d3a*/ 	.short	(.L_1078 - .L_1077)
	.align		4
.L_1077:
        /*0d3c*/ 	.word	index@(.nv.constant0._ZN7cutlass13device_kernelIN5flash11enable_sm90INS1_16FlashAttnFwdSm90INS1_25CollectiveMainloopFwdSm90ILi2EN4cute5tupleIJNS5_1CILi1EEES8_S8_EEENS6_IJNS7_ILi64EEESA_SA_EEELi512ENS_10bfloat16_tEfNS_4arch4Sm90ELb1ELb0ELb1ELb1ELb1ELb0ELb1ELb0ELb0ELb1ELb0ELb0EEENS1_21CollectiveEpilogueFwdINS6_IJSA_NS7_ILi512EEESA_EEES9_SC_SE_Li256ELb1ELb1ELb0ELb0EEENS1_36VarlenDynamicPersistentTileSchedulerILi64ELi64ELi256ELi128ELb0ELb1ELb1ELb1ELb1ELb1EEEEEEEEEvNT_6ParamsE)
        /*0d40*/ 	.short	0x0210
        /*0d42*/ 	.short	0x0bf0


	//----- nvinfo : EIATTR_SW_WAR
	.align		4
.L_1078:
        /*0d44*/ 	.byte	0x04, 0x36
        /*0d46*/ 	.short	(.L_1080 - .L_1079)
.L_1079:
        /*0d48*/ 	.word	0x00000008
.L_1080:


//--------------------- .nv.info._ZN7cutlass13device_kernelIN5flash11enable_sm90INS1_16FlashAttnFwdSm90INS1_25CollectiveMainloopFwdSm90ILi2EN4cute5tupleIJNS5_1CILi1EEES8_S8_EEENS6_IJNS7_ILi64EEESA_SA_EEELi512ENS_10bfloat16_tEfNS_4arch4Sm90ELb1ELb0ELb1ELb1ELb1ELb1ELb1ELb0ELb0ELb1ELb0ELb0EEENS1_21CollectiveEpilogueFwdINS6_IJSA_NS7_ILi512EEESA_EEES9_SC_SE_Li256ELb1ELb1ELb0ELb0EEENS1_36VarlenDynamicPersistentTileSchedulerILi64ELi64ELi256ELi128ELb0ELb1ELb1ELb1ELb1ELb1EEEEEEEEEvNT_6ParamsE --------------------------
	.section	.nv.info._ZN7cutlass13device_kernelIN5flash11enable_sm90INS1_16FlashAttnFwdSm90INS1_25CollectiveMainloopFwdSm90ILi2EN4cute5tupleIJNS5_1CILi1EEES8_S8_EEENS6_IJNS7_ILi64EEESA_SA_EEELi512ENS_10bfloat16_tEfNS_4arch4Sm90ELb1ELb0ELb1ELb1ELb1ELb1ELb1ELb0ELb0ELb1ELb0ELb0EEENS1_21CollectiveEpilogueFwdINS6_IJSA_NS7_ILi512EEESA_EEES9_SC_SE_Li256ELb1ELb1ELb0ELb0EEENS1_36VarlenDynamicPersistentTileSchedulerILi64ELi64ELi256ELi128ELb0ELb1ELb1ELb1ELb1ELb1EEEEEEEEEvNT_6ParamsE,"",@"SHT_CUDA_INFO"
	.sectionflags	@""
	.align	4


	//----- nvinfo : EIATTR_CUDA_API_VERSION
	.align		4
        /*0000*/ 	.byte	0x04, 0x37
        /*0002*/ 	.short	(.L_1082 - .L_1081)
.L_1081:
        /*0004*/ 	.word	0x00000082


	//----- nvinfo : EIATTR_KPARAM_INFO
	.align		4
.L_1082:
        /*0008*/ 	.byte	0x04, 0x17
        /*000a*/ 	.short	(.L_1084 - .L_1083)
.L_1083:
        /*000c*/ 	.word	0x00000000
        /*0010*/ 	.short	0x0000
        /*0012*/ 	.short	0x0070
        /*0014*/ 	.byte	0x00, 0xf0, 0x01, 0x2e


	//----- nvinfo : EIATTR_SPARSE_MMA_MASK
	.align		4
.L_1084:
        /*0018*/ 	.byte	0x03, 0x50
        /*001a*/ 	.short	0x0000


	//----- nvinfo : EIATTR_MAXREG_COUNT
	.align		4
        /*001c*/ 	.byte	0x03, 0x1b
        /*001e*/ 	.short	0x00a8


	//----- nvinfo : EIATTR_NUM_BARRIERS
	.align		4
        /*0020*/ 	.byte	0x02, 0x4c
        /*0022*/ 	.byte	0x10
	.zero		1


	//----- nvinfo : EIATTR_EXTERNS
	.align		4
        /*0024*/ 	.byte	0x04, 0x0f
        /*0026*/ 	.short	(.L_1086 - .L_1085)


	//   ....[0]....
	.align		4
.L_1085:
        /*0028*/ 	.word	index@(__assertfail)


	//----- nvinfo : EIATTR_ANNOTATIONS
	.align		4
.L_1086:
        /*002c*/ 	.byte	0x04, 0x55
        /*002e*/ 	.short	(.L_1088 - .L_1087)


	//   ....[0]....
.L_1087:
        /* <DEDUP_REMOVED lines=66> */


	//----- nvinfo : EIATTR_MERCURY_ISA_VERSION
	.align		4
.L_1088:
        /*0440*/ 	.byte	0x03, 0x5f
        /*0442*/ 	.short	0x0101


	//----- nvinfo : EIATTR_UNUSED_LOAD_BYTE_OFFSET
	.align		4
        /*0444*/ 	.byte	0x04, 0x44
        /*0446*/ 	.short	(.L_1090 - .L_1089)


	//   ....[0]....
.L_1089:
        /*0448*/ 	.word	0x00000a50
        /*044c*/ 	.word	0x0000fff0


	//   ....[1]....
        /*0450*/ 	.word	0x00015800
        /*0454*/ 	.word	0x0000fff0


	//----- nvinfo : EIATTR_INT_WARP_WIDE_INSTR_OFFSETS
	.align		4
.L_1090:
        /*0458*/ 	.byte	0x04, 0x31
        /*045a*/ 	.short	(.L_1092 - .L_1091)


	//   ....[0]....
.L_1091:
        /*045c*/ 	.word	0x00000130


	//   ....[1]....
        /*0460*/ 	.word	0x00000170


	//   ....[2]....
        /*0464*/ 	.word	0x000001e0


	//   ....[3]....
        /*0468*/ 	.word	0x00000250


	//   ....[4]....
        /*046c*/ 	.word	0x0001b9e0


	//   ....[5]....
        /*0470*/ 	.word	0x0001ba70


	//   ....[6]....
        /*0474*/ 	.word	0x0001ff70


	//   ....[7]....
        /*0478*/ 	.word	0x00020000


	//----- nvinfo : EIATTR_COOP_GROUP_MASK_REGIDS
	.align		4
.L_1092:
        /*047c*/ 	.byte	0x04, 0x29
        /*047e*/ 	.short	(.L_1094 - .L_1093)


	//   ....[0]....
.L_1093:
        /*0480*/ 	.word	0xffffffff


	//   ....[1]....
        /*0484*/ 	.word	0xffffffff


	//   ....[2]....
        /*0488*/ 	.word	0xffffffff


	//   ....[3]....
        /*048c*/ 	.word	0xffffffff


	//   ....[4]....
        /*0490*/ 	.word	0xffffffff


	//   ....[5]....
        /*0494*/ 	.word	0xffffffff


	//   ....[6]....
        /*0498*/ 	.word	0xffffffff


	//   ....[7]....
        /*049c*/ 	.word	0xffffffff


	//   ....[8]....
        /*04a0*/ 	.word	0xffffffff


	//   ....[9]....
        /*04a4*/ 	.word	0xffffffff


	//   ....[10]....
        /*04a8*/ 	.word	0xffffffff


	//   ....[11]....
        /*04ac*/ 	.word	0xffffffff


	//   ....[12]....
        /*04b0*/ 	.word	0xffffffff


	//   ....[13]....
        /*04b4*/ 	.word	0xffffffff


	//   ....[14]....
        /*04b8*/ 	.word	0xffffffff


	//   ....[15]....
        /*04bc*/ 	.word	0xffffffff


	//   ....[16]....
        /*04c0*/ 	.word	0xffffffff


	//   ....[17]....
        /*04c4*/ 	.word	0xffffffff


	//   ....[18]....
        /*04c8*/ 	.word	0xffffffff


	//   ....[19]....
        /*04cc*/ 	.word	0xffffffff


	//   ....[20]....
        /*04d0*/ 	.word	0xffffffff


	//   ....[21]....
        /*04d4*/ 	.word	0xffffffff


	//   ....[22]....
        /*04d8*/ 	.word	0xffffffff


	//   ....[23]....
        /*04dc*/ 	.word	0xffffffff


	//   ....[24]....
        /*04e0*/ 	.word	0xffffffff


	//   ....[25]....
        /*04e4*/ 	.word	0xffffffff


	//   ....[26]....
        /*04e8*/ 	.word	0xffffffff


	//   ....[27]....
        /*04ec*/ 	.word	0xffffffff


	//   ....[28]....
        /*04f0*/ 	.word	0xffffffff


	//   ....[29]....
        /*04f4*/ 	.word	0xffffffff


	//   ....[30]....
        /*04f8*/ 	.word	0xffffffff


	//   ....[31]....
        /*04fc*/ 	.word	0xffffffff


	//   ....[32]....
        /*0500*/ 	.word	0xffffffff


	//   ....[33]....
        /*0504*/ 	.word	0xffffffff


	//   ....[34]....
        /*0508*/ 	.word	0xffffffff


	//   ....[35]....
        /*050c*/ 	.word	0xffffffff


	//   ....[36]....
        /*0510*/ 	.word	0xffffffff


	//   ....[37]....
        /*0514*/ 	.word	0xffffffff


	//   ....[38]....
        /*0518*/ 	.word	0xffffffff


	//   ....[39]....
        /*051c*/ 	.word	0xffffffff


	//   ....[40]....
        /*0520*/ 	.word	0xffffffff


	//   ....[41]....
        /*0524*/ 	.word	0xffffffff


	//   ....[42]....
        /*0528*/ 	.word	0xffffffff


	//   ....[43]....
        /*052c*/ 	.word	0xffffffff


	//   ....[44]....
        /*0530*/ 	.word	0xffffffff


	//   ....[45]....
        /*0534*/ 	.word	0xffffffff


	//   ....[46]....
        /*0538*/ 	.word	0xffffffff


	//   ....[47]....
        /*053c*/ 	.word	0xffffffff


	//   ....[48]....
        /*0540*/ 	.word	0xffffffff


	//   ....[49]....
        /*0544*/ 	.word	0xffffffff


	//   ....[50]....
        /*0548*/ 	.word	0xffffffff


	//   ....[51]....
        /*054c*/ 	.word	0xffffffff


	//   ....[52]....
        /*0550*/ 	.word	0xffffffff


	//   ....[53]....
        /*0554*/ 	.word	0xffffffff


	//   ....[54]....
        /*0558*/ 	.word	0xffffffff


	//   ....[55]....
        /*055c*/ 	.word	0xffffffff


	//   ....[56]....
        /*0560*/ 	.word	0xffffffff


	//   ....[57]....
        /*0564*/ 	.word	0xffffffff


	//   ....[58]....
        /*0568*/ 	.word	0xffffffff


	//   ....[59]....
        /*056c*/ 	.word	0xffffffff


	//   ....[60]....
        /*0570*/ 	.word	0xffffffff


	//   ....[61]....
        /*0574*/ 	.word	0xffffffff


	//   ....[62]....
        /*0578*/ 	.word	0xffffffff


	//   ....[63]....
        /*057c*/ 	.word	0xffffffff


	//   ....[64]....
        /*0580*/ 	.word	0xffffffff


	//   ....[65]....
        /*0584*/ 	.word	0xffffffff


	//   ....[66]....
        /*0588*/ 	.word	0xffffffff


	//   ....[67]....
        /*058c*/ 	.word	0xffffffff


	//   ....[68]....
        /*0590*/ 	.word	0xffffffff


	//   ....[69]....
        /*0594*/ 	.word	0xffffffff


	//   ....[70]....
        /*0598*/ 	.word	0xffffffff


	//   ....[71]....
        /*059c*/ 	.word	0xffffffff


	//   ....[72]....
        /*05a0*/ 	.word	0xffffffff


	//   ....[73]....
        /*05a4*/ 	.word	0xffffffff


	//   ....[74]....
        /*05a8*/ 	.word	0xffffffff


	//   ....[75]....
        /*05ac*/ 	.word	0xffffffff


	//   ....[76]....
        /*05b0*/ 	.word	0xffffffff


	//   ....[77]....
        /*05b4*/ 	.word	0xffffffff


	//   ....[78]....
        /*05b8*/ 	.word	0xffffffff


	//   ....[79]....
        /*05bc*/ 	.word	0xffffffff


	//   ....[80]....
        /*05c0*/ 	.word	0xffffffff


	//   ....[81]....
        /*05c4*/ 	.word	0xffffffff


	//   ....[82]....
        /*05c8*/ 	.word	0xffffffff


	//   ....[83]....
        /*05cc*/ 	.word	0xffffffff


	//   ....[84]....
        /*05d0*/ 	.word	0xffffffff


	//   ....[85]....
        /*05d4*/ 	.word	0xffffffff


	//   ....[86]....
        /*05d8*/ 	.word	0xffffffff


	//   ....[87]....
        /*05dc*/ 	.word	0xffffffff


	//   ....[88]....
        /*05e0*/ 	.word	0xffffffff


	//   ....[89]....
        /*05e4*/ 	.word	0xffffffff


	//   ....[90]....
        /*05e8*/ 	.word	0xffffffff


	//   ....[91]....
        /*05ec*/ 	.word	0xffffffff


	//   ....[92]....
        /*05f0*/ 	.word	0xffffffff


	//   ....[93]....
        /*05f4*/ 	.word	0xffffffff


	//   ....[94]....
        /*05f8*/ 	.word	0xffffffff


	//   ....[95]....
        /*05fc*/ 	.word	0xffffffff


	//   ....[96]....
        /*0600*/ 	.word	0xffffffff


	//   ....[97]....
        /*0604*/ 	.word	0xffffffff


	//   ....[98]....
        /*0608*/ 	.word	0xffffffff


	//   ....[99]....
        /*060c*/ 	.word	0xffffffff


	//   ....[100]....
        /*0610*/ 	.word	0xffffffff


	//   ....[101]....
        /*0614*/ 	.word	0xffffffff


	//   ....[102]....
        /*0618*/ 	.word	0xffffffff


	//   ....[103]....
        /*061c*/ 	.word	0xffffffff


	//   ....[104]....
        /*0620*/ 	.word	0xffffffff


	//   ....[105]....
        /*0624*/ 	.word	0xffffffff


	//   ....[106]....
        /*0628*/ 	.word	0xffffffff


	//   ....[107]....
        /*062c*/ 	.word	0xffffffff


	//   ....[108]....
        /*0630*/ 	.word	0xffffffff


	//   ....[109]....
        /*0634*/ 	.word	0xffffffff


	//   ....[110]....
        /*0638*/ 	.word	0xffffffff


	//   ....[111]....
        /*063c*/ 	.word	0xffffffff


	//   ....[112]....
        /*0640*/ 	.word	0xffffffff


	//   ....[113]....
        /*0644*/ 	.word	0xffffffff


	//   ....[114]....
        /*0648*/ 	.word	0xffffffff


	//   ....[115]....
        /*064c*/ 	.word	0xffffffff


	//   ....[116]....
        /*0650*/ 	.word	0xffffffff


	//   ....[117]....
        /*0654*/ 	.word	0xffffffff


	//   ....[118]....
        /*0658*/ 	.word	0xffffffff


	//   ....[119]....
        /*065c*/ 	.word	0xffffffff


	//   ....[120]....
        /*0660*/ 	.word	0xffffffff


	//   ....[121]....
        /*0664*/ 	.word	0xffffffff


	//   ....[122]....
        /*0668*/ 	.word	0xffffffff


	//   ....[123]....
        /*066c*/ 	.word	0xffffffff


	//   ....[124]....
        /*0670*/ 	.word	0xffffffff


	//   ....[125]....
        /*0674*/ 	.word	0xffffffff


	//   ....[126]....
        /*0678*/ 	.word	0xffffffff


	//   ....[127]....
        /*067c*/ 	.word	0xffffffff


	//   ....[128]....
        /*0680*/ 	.word	0xffffffff


	//   ....[129]....
        /*0684*/ 	.word	0xffffffff


	//   ....[130]....
        /*0688*/ 	.word	0xffffffff


	//   ....[131]....
        /*068c*/ 	.word	0xffffffff


	//   ....[132]....
        /*0690*/ 	.word	0xffffffff


	//   ....[133]....
        /*0694*/ 	.word	0xffffffff


	//   ....[134]....
        /*0698*/ 	.word	0xffffffff


	//   ....[135]....
        /*069c*/ 	.word	0xffffffff


	//   ....[136]....
        /*06a0*/ 	.word	0xffffffff


	//   ....[137]....
        /*06a4*/ 	.word	0xffffffff


	//   ....[138]....
        /*06a8*/ 	.word	0xffffffff


	//   ....[139]....
        /*06ac*/ 	.word	0xffffffff


	//   ....[140]....
        /*06b0*/ 	.word	0xffffffff


	//   ....[141]....
        /*06b4*/ 	.word	0xffffffff


	//   ....[142]....
        /*06b8*/ 	.word	0xffffffff


	//   ....[143]....
        /*06bc*/ 	.word	0xffffffff


	//   ....[144]....
        /*06c0*/ 	.word	0xffffffff


	//   ....[145]....
        /*06c4*/ 	.word	0xffffffff


	//   ....[146]....
        /*06c8*/ 	.word	0xffffffff


	//   ....[147]....
        /*06cc*/ 	.word	0xffffffff


	//   ....[148]....
        /*06d0*/ 	.word	0xffffffff


	//   ....[149]....
        /*06d4*/ 	.word	0xffffffff


	//   ....[150]....
        /*06d8*/ 	.word	0xffffffff


	//   ....[151]....
        /*06dc*/ 	.word	0xffffffff


	//   ....[152]....
        /*06e0*/ 	.word	0xffffffff


	//   ....[153]....
        /*06e4*/ 	.word	0xffffffff


	//   ....[154]....
        /*06e8*/ 	.word	0xffffffff


	//   ....[155]....
        /*06ec*/ 	.word	0x0500000f


	//   ....[156]....
        /*06f0*/ 	.word	0x0500000f


	//   ....[157]....
        /*06f4*/ 	.word	0x0500000f


	//   ....[158]....
        /*06f8*/ 	.word	0x0500000f


	//   ....[159]....
        /*06fc*/ 	.word	0x0500000f


	//   ....[160]....
        /*0700*/ 	.word	0x0500000f


	//   ....[161]....
        /*0704*/ 	.word	0x0500000f


	//   ....[162]....
        /*0708*/ 	.word	0x0500000f


	//   ....[163]....
        /*070c*/ 	.word	0x0500000f


	//   ....[164]....
        /*0710*/ 	.word	0x0500000f


	//   ....[165]....
        /*0714*/ 	.word	0x0500000f


	//   ....[166]....
        /*0718*/ 	.word	0x0500000f


	//   ....[167]....
        /*071c*/ 	.word	0x0500000f


	//   ....[168]....
        /*0720*/ 	.word	0x0500000f


	//   ....[169]....
        /*0724*/ 	.word	0x0500000f


	//   ....[170]....
        /*0728*/ 	.word	0x0500000f


	//   ....[171]....
        /*072c*/ 	.word	0x0500000f


	//   ....[172]....
        /*0730*/ 	.word	0x0500000f


	//   ....[173]....
        /*0734*/ 	.word	0x0500000f


	//   ....[174]....
        /*0738*/ 	.word	0x0500000f


	//   ....[175]....
        /*073c*/ 	.word	0x0500000f


	//   ....[176]....
        /*0740*/ 	.word	0x0500000f


	//   ....[177]....
        /*0744*/ 	.word	0x0500000f


	//   ....[178]....
        /*0748*/ 	.word	0x0500000f


	//   ....[179]....
        /*074c*/ 	.word	0x0500000f


	//   ....[180]....
        /*0750*/ 	.word	0x0500000f


	//   ....[181]....
        /*0754*/ 	.word	0x0500000f


	//   ....[182]....
        /*0758*/ 	.word	0x0500000f


	//   ....[183]....
        /*075c*/ 	.word	0x0500000f


	//   ....[184]....
        /*0760*/ 	.word	0x0500000f


	//   ....[185]....
        /*0764*/ 	.word	0x0500000f


	//   ....[186]....
        /*0768*/ 	.word	0x0500000f


	//   ....[187]....
        /*076c*/ 	.word	0x0500000f


	//   ....[188]....
        /*0770*/ 	.word	0x0500000f


	//   ....[189]....
        /*0774*/ 	.word	0x0500000f


	//   ....[190]....
        /*0778*/ 	.word	0x0500000f


	//   ....[191]....
        /*077c*/ 	.word	0x0500000f


	//   ....[192]....
        /*0780*/ 	.word	0x0500000f


	//   ....[193]....
        /*0784*/ 	.word	0x0500000f


	//   ....[194]....
        /*0788*/ 	.word	0x0500000f


	//   ....[195]....
        /*078c*/ 	.word	0x0500000f


	//   ....[196]....
        /*0790*/ 	.word	0x0500000f


	//   ....[197]....
        /*0794*/ 	.word	0x0500000f


	//   ....[198]....
        /*0798*/ 	.word	0x0500000f


	//   ....[199]....
        /*079c*/ 	.word	0x0500000f


	//   ....[200]....
        /*07a0*/ 	.word	0x0500000f


	//   ....[201]....
        /*07a4*/ 	.word	0x0500000f


	//   ....[202]....
        /*07a8*/ 	.word	0x0500000f


	//   ....[203]....
        /*07ac*/ 	.word	0x0500000f


	//   ....[204]....
        /*07b0*/ 	.word	0x0500000f


	//   ....[205]....
        /*07b4*/ 	.word	0x0500000f


	//   ....[206]....
        /*07b8*/ 	.word	0x0500000f


	//   ....[207]....
        /*07bc*/ 	.word	0x0500000f


	//   ....[208]....
        /*07c0*/ 	.word	0x0500000f


	//   ....[209]....
        /*07c4*/ 	.word	0x0500000f


	//   ....[210]....
        /*07c8*/ 	.word	0x0500000f


	//   ....[211]....
        /*07cc*/ 	.word	0x0500000f


	//   ....[212]....
        /*07d0*/ 	.word	0x0500000f


	//   ....[213]....
        /*07d4*/ 	.word	0x0500000f


	//   ....[214]....
        /*07d8*/ 	.word	0x0500000f


	//   ....[215]....
        /*07dc*/ 	.word	0x0500000f


	//   ....[216]....
        /*07e0*/ 	.word	0x0500000f


	//   ....[217]....
        /*07e4*/ 	.word	0x0500000f


	//   ....[218]....
        /*07e8*/ 	.word	0x0500000f


	//   ....[219]....
        /*07ec*/ 	.word	0x0500000f


	//   ....[220]....
        /*07f0*/ 	.word	0x0500000f


	//   ....[221]....
        /*07f4*/ 	.word	0x0500000f


	//   ....[222]....
        /*07f8*/ 	.word	0x0500000f


	//   ....[223]....
        /*07fc*/ 	.word	0x0500000f


	//   ....[224]....
        /*0800*/ 	.word	0x0500000f


	//   ....[225]....
        /*0804*/ 	.word	0x0500000f


	//   ....[226]....
        /*0808*/ 	.word	0x0500000f


	//   ....[227]....
        /*080c*/ 	.word	0x0500000f


	//   ....[228]....
        /*0810*/ 	.word	0x0500000f


	//   ....[229]....
        /*0814*/ 	.word	0x0500000f


	//   ....[230]....
        /*0818*/ 	.word	0x0500000f


	//   ....[231]....
        /*081c*/ 	.word	0x0500000f


	//   ....[232]....
        /*0820*/ 	.word	0x0500000f


	//   ....[233]....
        /*0824*/ 	.word	0x0500000f


	//   ....[234]....
        /*0828*/ 	.word	0x0500000f


	//   ....[235]....
        /*082c*/ 	.word	0x0500000f


	//   ....[236]....
        /*0830*/ 	.word	0x0500000f


	//   ....[237]....
        /*0834*/ 	.word	0x0500000f


	//   ....[238]....
        /*0838*/ 	.word	0x0500000f


	//   ....[239]....
        /*083c*/ 	.word	0x0500000f


	//   ....[240]....
        /*0840*/ 	.word	0x0500000f


	//   ....[241]....
        /*0844*/ 	.word	0x0500000f


	//   ....[242]....
        /*0848*/ 	.word	0x0500000f


	//   ....[243]....
        /*084c*/ 	.word	0x0500000f


	//   ....[244]....
        /*0850*/ 	.word	0x0500000f


	//----- nvinfo : EIATTR_COOP_GROUP_INSTR_OFFSETS
	.align		4
.L_1094:
        /*0854*/ 	.byte	0x04, 0x28
        /*0856*/ 	.short	(.L_1096 - .L_1095)


	//   ....[0]....
.L_1095:
        /*0858*/ 	.word	0x00000060


	//   ....[1]....
        /*085c*/ 	.word	0x00000140


	//   ....[2]....
        /*0860*/ 	.word	0x00000180


	//   ....[3]....
        /*0864*/ 	.word	0x00000390


	//   ....[4]....
        /*0868*/ 	.word	0x000004f0


	//   ....[5]....
        /*086c*/ 	.word	0x00000610


	//   ....[6]....
        /*0870*/ 	.word	0x00000770


	//   ....[7]....
        /*0874*/ 	.word	0x00002c30


	//   ....[8]....
        /*0878*/ 	.word	0x00002c40


	//   ....[9]....
        /*087c*/ 	.word	0x000036f0


	//   ....[10]....
        /*0880*/ 	.word	0x00003700


	//   ....[11]....
        /*0884*/ 	.word	0x00004140


	//   ....[12]....
        /*0888*/ 	.word	0x00004150


	//   ....[13]....
        /*088c*/ 	.word	0x00004530


	//   ....[14]....
        /*0890*/ 	.word	0x00004540


	//   ....[15]....
        /*0894*/ 	.word	0x000053b0


	//   ....[16]....
        /*0898*/ 	.word	0x00007200


	//   ....[17]....
        /*089c*/ 	.word	0x00007990


	//   ....[18]....
        /*08a0*/ 	.word	0x000079a0


	//   ....[19]....
        /*08a4*/ 	.word	0x000079b0


	//   ....[20]....
        /*08a8*/ 	.word	0x000079c0


	//   ....[21]....
        /*08ac*/ 	.word	0x00007cb0


	//   ....[22]....
        /*08b0*/ 	.word	0x00007cc0


	//   ....[23]....
        /*08b4*/ 	.word	0x00007cd0


	//   ....[24]....
        /*08b8*/ 	.word	0x00007ce0


	//   ....[25]....
        /*08bc*/ 	.word	0x00009070


	//   ....[26]....
        /*08c0*/ 	.word	0x00009090


	//   ....[27]....
        /*08c4*/ 	.word	0x000090a0


	//   ....[28]....
        /*08c8*/ 	.word	0x000090b0


	//   ....[29]....
        /*08cc*/ 	.word	0x000091c0


	//   ....[30]....
        /*08d0*/ 	.word	0x000091d0


	//   ....[31]....
        /*08d4*/ 	.word	0x000091e0


	//   ....[32]....
        /*08d8*/ 	.word	0x000091f0


	//   ....[33]....
        /*08dc*/ 	.word	0x0000abc0


	//   ....[34]....
        /*08e0*/ 	.word	0x0000c6f0


	//   ....[35]....
        /*08e4*/ 	.word	0x0000c720


	//   ....[36]....
        /*08e8*/ 	.word	0x0000cb10


	//   ....[37]....
        /*08ec*/ 	.word	0x0000cc10


	//   ....[38]....
        /*08f0*/ 	.word	0x0000cf20


	//   ....[39]....
        /*08f4*/ 	.word	0x0000d050


	//   ....[40]....
        /*08f8*/ 	.word	0x0000d870


	//   ....[41]....
        /*08fc*/ 	.word	0x0000df90


	//   ....[42]....
        /*0900*/ 	.word	0x0000f910


	//   ....[43]....
        /*0904*/ 	.word	0x0000f920


	//   ....[44]....
        /*0908*/ 	.word	0x0000fe10


	//   ....[45]....
        /*090c*/ 	.word	0x0000fe50


	//   ....[46]....
        /*0910*/ 	.word	0x00010380


	//   ....[47]....
        /*0914*/ 	.word	0x000103a0


	//   ....[48]....
        /*0918*/ 	.word	0x00011520


	//   ....[49]....
        /*091c*/ 	.word	0x00011bc0


	//   ....[50]....
        /*0920*/ 	.word	0x00013650


	//   ....[51]....
        /*0924*/ 	.word	0x000136a0


	//   ....[52]....
        /*0928*/ 	.word	0x00013f50


	//   ....[53]....
        /*092c*/ 	.word	0x00013ff0


	//   ....[54]....
        /*0930*/ 	.word	0x00014c10


	//   ....[55]....
        /*0934*/ 	.word	0x00014d00


	//   ....[56]....
        /*0938*/ 	.word	0x00014d10


	//   ....[57]....
        /*093c*/ 	.word	0x00014d50


	//   ....[58]....
        /*0940*/ 	.word	0x00014d60


	//   ....[59]....
        /*0944*/ 	.word	0x000168e0


	//   ....[60]....
        /*0948*/ 	.word	0x00016db0


	//   ....[61]....
        /*094c*/ 	.word	0x00016de0


	//   ....[62]....
        /*0950*/ 	.word	0x00016e10


	//   ....[63]....
        /*0954*/ 	.word	0x00016e20


	//   ....[64]....
        /*0958*/ 	.word	0x00017580


	//   ....[65]....
        /*095c*/ 	.word	0x000175c0


	//   ....[66]....
        /*0960*/ 	.word	0x00017850


	//   ....[67]....
        /*0964*/ 	.word	0x00017870


	//   ....[68]....
        /*0968*/ 	.word	0x00018500


	//   ....[69]....
        /*096c*/ 	.word	0x00018540


	//   ....[70]....
        /*0970*/ 	.word	0x000187e0


	//   ....[71]....
        /*0974*/ 	.word	0x00018800


	//   ....[72]....
        /*0978*/ 	.word	0x00018ab0


	//   ....[73]....
        /*097c*/ 	.word	0x00018c60


	//   ....[74]....
        /*0980*/ 	.word	0x00018c90


	//   ....[75]....
        /*0984*/ 	.word	0x00018cc0


	//   ....[76]....
        /*0988*/ 	.word	0x00018cf0


	//   ....[77]....
        /*098c*/ 	.word	0x00018d20


	//   ....[78]....
        /*0990*/ 	.word	0x00018d50


	//   ....[79]....
        /*0994*/ 	.word	0x00018ec0


	//   ....[80]....
        /*0998*/ 	.word	0x00018ef0


	//   ....[81]....
        /*099c*/ 	.word	0x00018f20


	//   ....[82]....
        /*09a0*/ 	.word	0x00018f50


	//   ....[83]....
        /*09a4*/ 	.word	0x00018f80


	//   ....[84]....
        /*09a8*/ 	.word	0x00018fb0


	//   ....[85]....
        /*09ac*/ 	.word	0x00019040


	//   ....[86]....
        /*09b0*/ 	.word	0x000190a0


	//   ....[87]....
        /*09b4*/ 	.word	0x00019130


	//   ....[88]....
        /*09b8*/ 	.word	0x00019f40


	//   ....[89]....
        /*09bc*/ 	.word	0x0001c800


	//   ....[90]....
        /*09c0*/ 	.word	0x0001c820


	//   ....[91]....
        /*09c4*/ 	.word	0x0001c8b0


	//   ....[92]....
        /*09c8*/ 	.word	0x0001c8d0


	//   ....[93]....
        /*09cc*/ 	.word	0x0001c950


	//   ....[94]....
        /*09d0*/ 	.word	0x0001c970


	//   ....[95]....
        /*09d4*/ 	.word	0x0001c980


	//   ....[96]....
        /*09d8*/ 	.word	0x0001c990


	//   ....[97]....
        /*09dc*/ 	.word	0x0001d160


	//   ....[98]....
        /*09e0*/ 	.word	0x0001d190


	//   ....[99]....
        /*09e4*/ 	.word	0x0001d240


	//   ....[100]....
        /*09e8*/ 	.word	0x0001d250


	//   ....[101]....
        /*09ec*/ 	.word	0x0001d260


	//   ....[102]....
        /*09f0*/ 	.word	0x0001d270


	//   ....[103]....
        /*09f4*/ 	.word	0x0001d2f0


	//   ....[104]....
        /*09f8*/ 	.word	0x0001d300


	//   ....[105]....
        /*09fc*/ 	.word	0x0001dc70


	//   ....[106]....
        /*0a00*/ 	.word	0x0001dd00


	//   ....[107]....
        /*0a04*/ 	.word	0x0001dd80


	//   ....[108]....
        /*0a08*/ 	.word	0x0001ded0


	//   ....[109]....
        /*0a0c*/ 	.word	0x0001df30


	//   ....[110]....
        /*0a10*/ 	.word	0x0001df50


	//   ....[111]....
        /*0a14*/ 	.word	0x0001df60


	//   ....[112]....
        /*0a18*/ 	.word	0x0001e1f0


	//   ....[113]....
        /*0a1c*/ 	.word	0x0001e750


	//   ....[114]....
        /*0a20*/ 	.word	0x0001e780


	//   ....[115]....
        /*0a24*/ 	.word	0x0001e970


	//   ....[116]....
        /*0a28*/ 	.word	0x0001e9b0


	//   ....[117]....
        /*0a2c*/ 	.word	0x0001e9c0


	//   ....[118]....
        /*0a30*/ 	.word	0x0001e9d0


	//   ....[119]....
        /*0a34*/ 	.word	0x0001eb20


	//   ....[120]....
        /*0a38*/ 	.word	0x0001ec70


	//   ....[121]....
        /*0a3c*/ 	.word	0x0001f480


	//   ....[122]....
        /*0a40*/ 	.word	0x0001f4a0


	//   ....[123]....
        /*0a44*/ 	.word	0x0001f4f0


	//   ....[124]....
        /*0a48*/ 	.word	0x0001f500


	//   ....[125]....
        /*0a4c*/ 	.word	0x0001f540


	//   ....[126]....
        /*0a50*/ 	.word	0x0001f550


	//   ....[127]....
        /*0a54*/ 	.word	0x0001f560


	//   ....[128]....
        /*0a58*/ 	.word	0x0001f5a0


	//   ....[129]....
        /*0a5c*/ 	.word	0x0001f8c0


	//   ....[130]....
        /*0a60*/ 	.word	0x0001f900


	//   ....[131]....
        /*0a64*/ 	.word	0x0001f920


	//   ....[132]....
        /*0a68*/ 	.word	0x0001f940


	//   ....[133]....
        /*0a6c*/ 	.word	0x0001f970


	//   ....[134]....
        /*0a70*/ 	.word	0x0001f990


	//   ....[135]....
        /*0a74*/ 	.word	0x0001fa90


	//   ....[136]....
        /*0a78*/ 	.word	0x0001fbe0


	//   ....[137]....
        /*0a7c*/ 	.word	0x000201d0


	//   ....[138]....
        /*0a80*/ 	.word	0x00020200


	//   ....[139]....
        /*0a84*/ 	.word	0x00020240


	//   ....[140]....
        /*0a88*/ 	.word	0x00020270


	//   ....[141]....
        /*0a8c*/ 	.word	0x000202a0


	//   ....[142]....
        /*0a90*/ 	.word	0x000202d0


	//   ....[143]....
        /*0a94*/ 	.word	0x00020300


	//   ....[144]....
        /*0a98*/ 	.word	0x00020330


	//   ....[145]....
        /*0a9c*/ 	.word	0x000204b0


	//   ....[146]....
        /*0aa0*/ 	.word	0x000204e0


	//   ....[147]....
        /*0aa4*/ 	.word	0x00020510


	//   ....[148]....
        /*0aa8*/ 	.word	0x00020540


	//   ....[149]....
        /*0aac*/ 	.word	0x00020570


	//   ....[150]....
        /*0ab0*/ 	.word	0x000205a0


	//   ....[151]....
        /*0ab4*/ 	.word	0x00020660


	//   ....[152]....
        /*0ab8*/ 	.word	0x00020680


	//   ....[153]....
        /*0abc*/ 	.word	0x000206f0


	//   ....[154]....
        /*0ac0*/ 	.word	0x00020d90


	//   ....[155]....
        /*0ac4*/ 	.word	0x000210b0


	//   ....[156]....
        /*0ac8*/ 	.word	0x00021140


	//   ....[157]....
        /*0acc*/ 	.word	0x00021220


	//   ....[158]....
        /*0ad0*/ 	.word	0x000212b0


	//   ....[159]....
        /*0ad4*/ 	.word	0x00021390


	//   ....[160]....
        /*0ad8*/ 	.word	0x00021420


	//   ....[161]....
        /*0adc*/ 	.word	0x00021500


	//   ....[162]....
        /*0ae0*/ 	.word	0x00021590


	//   ....[163]....
        /*0ae4*/ 	.word	0x000215e0


	//   ....[164]....
        /*0ae8*/ 	.word	0x00021630


	//   ....[165]....
        /*0aec*/ 	.word	0x000216c0


	//   ....[166]....
        /*0af0*/ 	.word	0x00021750


	//   ....[167]....
        /*0af4*/ 	.word	0x000217a0


	//   ....[168]....
        /*0af8*/ 	.word	0x000217f0


	//   ....[169]....
        /*0afc*/ 	.word	0x000218f0


	//   ....[170]....
        /*0b00*/ 	.word	0x000219a0


	//   ....[171]....
        /*0b04*/ 	.word	0x00021a20


	//   ....[172]....
        /*0b08*/ 	.word	0x00021ab0


	//   ....[173]....
        /*0b0c*/ 	.word	0x00021bd0


	//   ....[174]....
        /*0b10*/ 	.word	0x00021d00


	//   ....[175]....
        /*0b14*/ 	.word	0x00021dd0


	//   ....[176]....
        /*0b18*/ 	.word	0x00021e20


	//   ....[177]....
        /*0b1c*/ 	.word	0x00022160


	//   ....[178]....
        /*0b20*/ 	.word	0x00022440


	//   ....[179]....
        /*0b24*/ 	.word	0x00022530


	//   ....[180]....
        /*0b28*/ 	.word	0x000225d0


	//   ....[181]....
        /*0b2c*/ 	.word	0x00022630


	//   ....[182]....
        /*0b30*/ 	.word	0x00022720


	//   ....[183]....
        /*0b34*/ 	.word	0x00022790


	//   ....[184]....
        /*0b38*/ 	.word	0x00022880


	//   ....[185]....
        /*0b3c*/ 	.word	0x000228f0


	//   ....[186]....
        /*0b40*/ 	.word	0x00022990


	//   ....[187]....
        /*0b44*/ 	.word	0x00022a80


	//   ....[188]....
        /*0b48*/ 	.word	0x00022b20


	//   ....[189]....
        /*0b4c*/ 	.word	0x00022b80


	//   ....[190]....
        /*0b50*/ 	.word	0x00022c40


	//   ....[191]....
        /*0b54*/ 	.word	0x00022ca0


	//   ....[192]....
        /*0b58*/ 	.word	0x00022d40


	//   ....[193]....
        /*0b5c*/ 	.word	0x00022df0


	//   ....[194]....
        /*0b60*/ 	.word	0x00022e90


	//   ....[195]....
        /*0b64*/ 	.word	0x000231c0


	//   ....[196]....
        /*0b68*/ 	.word	0x00023280


	//   ....[197]....
        /*0b6c*/ 	.word	0x000234f0


	//   ....[198]....
        /*0b70*/ 	.word	0x00023570


	//   ....[199]....
        /*0b74*/ 	.word	0x00023780


	//   ....[200]....
        /*0b78*/ 	.word	0x000237d0


	//   ....[201]....
        /*0b7c*/ 	.word	0x00023940


	//   ....[202]....
        /*0b80*/ 	.word	0x000239d0


	//   ....[203]....
        /*0b84*/ 	.word	0x00023b10


	//   ....[204]....
        /*0b88*/ 	.word	0x00023c10


	//   ....[205]....
        /*0b8c*/ 	.word	0x00023e80


	//   ....[206]....
        /*0b90*/ 	.word	0x00023ed0


	//   ....[207]....
        /*0b94*/ 	.word	0x000240a0


	//   ....[208]....
        /*0b98*/ 	.word	0x000240f0


	//   ....[209]....
        /*0b9c*/ 	.word	0x000242c0


	//   ....[210]....
        /*0ba0*/ 	.word	0x00024310


	//   ....[211]....
        /*0ba4*/ 	.word	0x00024400


	//   ....[212]....
        /*0ba8*/ 	.word	0x000244a0


	//   ....[213]....
        /*0bac*/ 	.word	0x00024500


	//   ....[214]....
        /*0bb0*/ 	.word	0x000245b0


	//   ....[215]....
        /*0bb4*/ 	.word	0x00024610


	//   ....[216]....
        /*0bb8*/ 	.word	0x000246c0


	//   ....[217]....
        /*0bbc*/ 	.word	0x00024720


	//   ....[218]....
        /*0bc0*/ 	.word	0x000247d0


	//   ....[219]....
        /*0bc4*/ 	.word	0x000248c0


	//   ....[220]....
        /*0bc8*/ 	.word	0x000249a0


	//   ....[221]....
        /*0bcc*/ 	.word	0x00024ab0


	//   ....[222]....
        /*0bd0*/ 	.word	0x00024bb0


	//   ....[223]....
        /*0bd4*/ 	.word	0x00024ce0


	//   ....[224]....
        /*0bd8*/ 	.word	0x00024dc0


	//   ....[225]....
        /*0bdc*/ 	.word	0x00024ec0


	//   ....[226]....
        /*0be0*/ 	.word	0x00024fa0


	//   ....[227]....
        /*0be4*/ 	.word	0x00025030


	//   ....[228]....
        /*0be8*/ 	.word	0x000250d0


	//   ....[229]....
        /*0bec*/ 	.word	0x000251f0


	//   ....[230]....
        /*0bf0*/ 	.word	0x00025260


	//   ....[231]....
        /*0bf4*/ 	.word	0x000252d0


	//   ....[232]....
        /*0bf8*/ 	.word	0x00025340


	//   ....[233]....
        /*0bfc*/ 	.word	0x000253b0


	//   ....[234]....
        /*0c00*/ 	.word	0x00025430


	//   ....[235]....
        /*0c04*/ 	.word	0x000254c0


	//   ....[236]....
        /*0c08*/ 	.word	0x00025550


	//   ....[237]....
        /*0c0c*/ 	.word	0x000255c0


	//   ....[238]....
        /*0c10*/ 	.word	0x00025630


	//   ....[239]....
        /*0c14*/ 	.word	0x000256a0


	//   ....[240]....
        /*0c18*/ 	.word	0x00025720


	//   ....[241]....
        /*0c1c*/ 	.word	0x00025790


	//   ....[242]....
        /*0c20*/ 	.word	0x00025830


	//   ....[243]....
        /*0c24*/ 	.word	0x000258c0


	//   ....[244]....
        /*0c28*/ 	.word	0x000259f0


	//----- nvinfo : EIATTR_REG_RECONFIG
	.align		4
.L_1096:
        /*0c2c*/ 	.byte	0x01, 0x54
	.zero		2


	//----- nvinfo : EIATTR_SYSCALL_OFFSETS
	.align		4
        /*0c30*/ 	.byte	0x04, 0x46
        /*0c32*/ 	.short	(.L_1098 - .L_1097)


	//   ....[0]....
.L_1097:
        /*0c34*/ 	.word	0x00001e40


	//   ....[1]....
        /*0c38*/ 	.word	0x00001f90


	//   ....[2]....
        /*0c3c*/ 	.word	0x000073b0


	//   ....[3]....
        /*0c40*/ 	.word	0x000076e0


	//   ....[4]....
        /*0c44*/ 	.word	0x0001bbd0


	//   ....[5]....
        /*0c48*/ 	.word	0x0001bd20


	//   ....[6]....
        /*0c4c*/ 	.word	0x0001be10


	//   ....[7]....
        /*0c50*/ 	.word	0x0001cd60


	//   ....[8]....
        /*0c54*/ 	.word	0x0001d5d0


	//----- nvinfo : EIATTR_MBARRIER_INSTR_OFFSETS
	.align		4
.L_1098:
        /*0c58*/ 	.byte	0x04, 0x39
        /*0c5a*/ 	.short	(.L_1100 - .L_1099)


	//   ....[0]....
.L_1099:
        /*0c5c*/ 	.word	0x00000270
        /*0c60*/ 	.word	0x000000ff
        /*0c64*/ 	.word	0x00038800
        /*0c68*/ 	.short	0x0100
        /*0c6a*/ 	.byte	0x08
	.zero		1


	//   ....[1]....
        /*0c6c*/ 	.word	0x00000280
        /*0c70*/ 	.word	0x000000ff
        /*0c74*/ 	.word	0x00038810
        /*0c78*/ 	.short	0x0100
        /*0c7a*/ 	.byte	0x08
	.zero		1


	//   ....[2]....
        /*0c7c*/ 	.word	0x00000290
        /*0c80*/ 	.word	0x000000ff
        /*0c84*/ 	.word	0x00038820
        /*0c88*/ 	.short	0x0100
        /*0c8a*/ 	.byte	0x08
	.zero		1


	//   ....[3]....
        /*0c8c*/ 	.word	0x00000340
        /*0c90*/ 	.word	0x000000ff
        /*0c94*/ 	.word	0x00038830
        /*0c98*/ 	.short	0x0100
        /*0c9a*/ 	.byte	0x06
	.zero		1


	//   ....[4]....
        /*0c9c*/ 	.word	0x00000350
        /*0ca0*/ 	.word	0x000000ff
        /*0ca4*/ 	.word	0x00038840
        /*0ca8*/ 	.short	0x0100
        /*0caa*/ 	.byte	0x06
	.zero		1


	//   ....[5]....
        /*0cac*/ 	.word	0x00000360
        /*0cb0*/ 	.word	0x000000ff
        /*0cb4*/ 	.word	0x00038838
        /*0cb8*/ 	.short	0x0100
        /*0cba*/ 	.byte	0x06
	.zero		1


	//   ....[6]....
        /*0cbc*/ 	.word	0x00000370
        /*0cc0*/ 	.word	0x000000ff
        /*0cc4*/ 	.word	0x00038848
        /*0cc8*/ 	.short	0x0100
        /*0cca*/ 	.byte	0x06
	.zero		1


	//   ....[7]....
        /*0ccc*/ 	.word	0x000004a0
        /*0cd0*/ 	.word	0x000000ff
        /*0cd4*/ 	.word	0x00038850
        /*0cd8*/ 	.short	0x0100
        /*0cda*/ 	.byte	0x08
	.zero		1


	//   ....[8]....
        /*0cdc*/ 	.word	0x000004b0
        /*0ce0*/ 	.word	0x000000ff
        /*0ce4*/ 	.word	0x00038860
        /*0ce8*/ 	.short	0x0100
        /*0cea*/ 	.byte	0x08
	.zero		1


	//   ....[9]....
        /*0cec*/ 	.word	0x000004c0
        /*0cf0*/ 	.word	0x000000ff
        /*0cf4*/ 	.word	0x00038858
        /*0cf8*/ 	.short	0x0100
        /*0cfa*/ 	.byte	0x08
	.zero		1


	//   ....[10]....
        /*0cfc*/ 	.word	0x000004d0
        /*0d00*/ 	.word	0x000000ff
        /*0d04*/ 	.word	0x00038868
        /*0d08*/ 	.short	0x0100
        /*0d0a*/ 	.byte	0x08
	.zero		1


	//   ....[11]....
        /*0d0c*/ 	.word	0x000005c0
        /*0d10*/ 	.word	0x000000ff
        /*0d14*/ 	.word	0x00038870
        /*0d18*/ 	.short	0x0100
        /*0d1a*/ 	.byte	0x06
	.zero		1


	//   ....[12]....
        /*0d1c*/ 	.word	0x000005d0
        /*0d20*/ 	.word	0x000000ff
        /*0d24*/ 	.word	0x00038880
        /*0d28*/ 	.short	0x0100
        /*0d2a*/ 	.byte	0x06
	.zero		1


	//   ....[13]....
        /*0d2c*/ 	.word	0x000005e0
        /*0d30*/ 	.word	0x000000ff
        /*0d34*/ 	.word	0x00038878
        /*0d38*/ 	.short	0x0100
        /*0d3a*/ 	.byte	0x06
	.zero		1


	//   ....[14]....
        /*0d3c*/ 	.word	0x000005f0
        /*0d40*/ 	.word	0x000000ff
        /*0d44*/ 	.word	0x00038888
        /*0d48*/ 	.short	0x0100
        /*0d4a*/ 	.byte	0x06
	.zero		1


	//   ....[15]....
        /*0d4c*/ 	.word	0x00000720
        /*0d50*/ 	.word	0x000000ff
        /*0d54*/ 	.word	0x00038890
        /*0d58*/ 	.short	0x0100
        /*0d5a*/ 	.byte	0x08
	.zero		1


	//   ....[16]....
        /*0d5c*/ 	.word	0x00000730
        /*0d60*/ 	.word	0x000000ff
        /*0d64*/ 	.word	0x000388a0
        /*0d68*/ 	.short	0x0100
        /*0d6a*/ 	.byte	0x08
	.zero		1


	//   ....[17]....
        /*0d6c*/ 	.word	0x00000740
        /*0d70*/ 	.word	0x000000ff
        /*0d74*/ 	.word	0x00038898
        /*0d78*/ 	.short	0x0100
        /*0d7a*/ 	.byte	0x08
	.zero		1


	//   ....[18]....
        /*0d7c*/ 	.word	0x00000750
        /*0d80*/ 	.word	0x000000ff
        /*0d84*/ 	.word	0x000388a8
        /*0d88*/ 	.short	0x0100
        /*0d8a*/ 	.byte	0x08
	.zero		1


	//   ....[19]....
        /*0d8c*/ 	.word	0x00000880
        /*0d90*/ 	.word	0x000000ff
        /*0d94*/ 	.word	0x000388b0
        /*0d98*/ 	.short	0x0100
        /*0d9a*/ 	.byte	0x08
	.zero		1


	//   ....[20]....
        /*0d9c*/ 	.word	0x00000890
        /*0da0*/ 	.word	0x000000ff
        /*0da4*/ 	.word	0x000388c0
        /*0da8*/ 	.short	0x0100
        /*0daa*/ 	.byte	0x08
	.zero		1


	//   ....[21]....
        /*0dac*/ 	.word	0x000008a0
        /*0db0*/ 	.word	0x000000ff
        /*0db4*/ 	.word	0x000388b8
        /*0db8*/ 	.short	0x0100
        /*0dba*/ 	.byte	0x08
	.zero		1


	//   ....[22]....
        /*0dbc*/ 	.word	0x000008b0
        /*0dc0*/ 	.word	0x000000ff
        /*0dc4*/ 	.word	0x000388c8
        /*0dc8*/ 	.short	0x0100
        /*0dca*/ 	.byte	0x08
	.zero		1


	//   ....[23]....
        /*0dcc*/ 	.word	0x00002be0
        /*0dd0*/ 	.word	0x0000003e
        /*0dd4*/ 	.word	0x00038890
        /*0dd8*/ 	.short	0x010a
        /*0dda*/ 	.byte	0x3f
	.zero		1


	//   ....[24]....
        /*0ddc*/ 	.word	0x000036a0
        /*0de0*/ 	.word	0x0000003e
        /*0de4*/ 	.word	0x00038890
        /*0de8*/ 	.short	0x010a
        /*0dea*/ 	.byte	0x3f
	.zero		1


	//   ....[25]....
        /*0dec*/ 	.word	0x00003f90
        /*0df0*/ 	.word	0x0000003e
        /*0df4*/ 	.word	0x00038890
        /*0df8*/ 	.short	0x010a
        /*0dfa*/ 	.byte	0x3f
	.zero		1


	//   ....[26]....
        /*0dfc*/ 	.word	0x00004370
        /*0e00*/ 	.word	0x00000004
        /*0e04*/ 	.word	0x00000000
        /*0e08*/ 	.short	0x0101
        /*0e0a*/ 	.byte	0x3f
	.zero		1


	//   ....[27]....
        /*0e0c*/ 	.word	0x000043b0
        /*0e10*/ 	.word	0x0000003e
        /*0e14*/ 	.word	0x000388b0
        /*0e18*/ 	.short	0x010a
        /*0e1a*/ 	.byte	0x3f
	.zero		1


	//   ....[28]....
        /*0e1c*/ 	.word	0x00004c90
        /*0e20*/ 	.word	0x0000003e
        /*0e24*/ 	.word	0x00000000
        /*0e28*/ 	.short	0x0101
        /*0e2a*/ 	.byte	0x3f
	.zero		1


	//   ....[29]....
        /*0e2c*/ 	.word	0x00005770
        /*0e30*/ 	.word	0x00000005
        /*0e34*/ 	.word	0x00000000
        /*0e38*/ 	.short	0x0101
        /*0e3a*/ 	.byte	0x3f
	.zero		1


	//   ....[30]....
        /*0e3c*/ 	.word	0x00006320
        /*0e40*/ 	.word	0x00000004
        /*0e44*/ 	.word	0x00000000
        /*0e48*/ 	.short	0x0101
        /*0e4a*/ 	.byte	0x3f
	.zero		1


	//   ....[31]....
        /*0e4c*/ 	.word	0x00007450
        /*0e50*/ 	.word	0x00000012
        /*0e54*/ 	.word	0x00038800
        /*0e58*/ 	.short	0x010a
        /*0e5a*/ 	.byte	0x3f
	.zero		1


	//   ....[32]....
        /*0e5c*/ 	.word	0x000074a0
        /*0e60*/ 	.word	0x00000012
        /*0e64*/ 	.word	0x00038800
        /*0e68*/ 	.short	0x010a
        /*0e6a*/ 	.byte	0x3f
	.zero		1


	//   ....[33]....
        /*0e6c*/ 	.word	0x00007f20
        /*0e70*/ 	.word	0x00000012
        /*0e74*/ 	.word	0x00038800
        /*0e78*/ 	.short	0x010a
        /*0e7a*/ 	.byte	0x3f
	.zero		1


	//   ....[34]....
        /*0e7c*/ 	.word	0x00009520
        /*0e80*/ 	.word	0x00000012
        /*0e84*/ 	.word	0x00038800
        /*0e88*/ 	.short	0x010a
        /*0e8a*/ 	.byte	0x3f
	.zero		1


	//   ....[35]....
        /*0e8c*/ 	.word	0x0000a520
        /*0e90*/ 	.word	0x0000000f
        /*0e94*/ 	.word	0x00038830
        /*0e98*/ 	.short	0x010a
        /*0e9a*/ 	.byte	0x3f
	.zero		1


	//   ....[36]....
        /*0e9c*/ 	.word	0x0000a5d0
        /*0ea0*/ 	.word	0x0000000f
        /*0ea4*/ 	.word	0x00038830
        /*0ea8*/ 	.short	0x010a
        /*0eaa*/ 	.byte	0x3f
	.zero		1


	//   ....[37]....
        /*0eac*/ 	.word	0x0000a8e0
        /*0eb0*/ 	.word	0x00000012
        /*0eb4*/ 	.word	0x00038810
        /*0eb8*/ 	.short	0x010a
        /*0eba*/ 	.byte	0x3f
	.zero		1


	//   ....[38]....
        /*0ebc*/ 	.word	0x0000a930
        /*0ec0*/ 	.word	0x0000000f
        /*0ec4*/ 	.word	0x00038850
        /*0ec8*/ 	.short	0x010a
        /*0eca*/ 	.byte	0x3f
	.zero		1


	//   ....[39]....
        /*0ecc*/ 	.word	0x0000a9a0
        /*0ed0*/ 	.word	0x0000000f
        /*0ed4*/ 	.word	0x00038850
        /*0ed8*/ 	.short	0x010a
        /*0eda*/ 	.byte	0x3f
	.zero		1


	//   ....[40]....
        /*0edc*/ 	.word	0x0000d270
        /*0ee0*/ 	.word	0x00000000
        /*0ee4*/ 	.word	0x00000000
        /*0ee8*/ 	.short	0x0101
        /*0eea*/ 	.byte	0x3f
	.zero		1


	//   ....[41]....
        /*0eec*/ 	.word	0x0000d940
        /*0ef0*/ 	.word	0x0000000f
        /*0ef4*/ 	.word	0x00000000
        /*0ef8*/ 	.short	0x0101
        /*0efa*/ 	.byte	0x3f
	.zero		1


	//   ....[42]....
        /*0efc*/ 	.word	0x0000dad0
        /*0f00*/ 	.word	0x00000014
        /*0f04*/ 	.word	0x00038830
        /*0f08*/ 	.short	0x010a
        /*0f0a*/ 	.byte	0x3f
	.zero		1


	//   ....[43]....
        /*0f0c*/ 	.word	0x0000db40
        /*0f10*/ 	.word	0x00000014
        /*0f14*/ 	.word	0x00038830
        /*0f18*/ 	.short	0x010a
        /*0f1a*/ 	.byte	0x3f
	.zero		1


	//   ....[44]....
        /*0f1c*/ 	.word	0x0000ddb0
        /*0f20*/ 	.word	0x00000014
        /*0f24*/ 	.word	0x00038850
        /*0f28*/ 	.short	0x010a
        /*0f2a*/ 	.byte	0x3f
	.zero		1


	//   ....[45]....
        /*0f2c*/ 	.word	0x0000de00
        /*0f30*/ 	.word	0x00000014
        /*0f34*/ 	.word	0x00038850
        /*0f38*/ 	.short	0x010a
        /*0f3a*/ 	.byte	0x3f
	.zero		1


	//   ....[46]....
        /*0f3c*/ 	.word	0x00010140
        /*0f40*/ 	.word	0x0000000c
        /*0f44*/ 	.word	0x00000000
        /*0f48*/ 	.short	0x0101
        /*0f4a*/ 	.byte	0x3f
	.zero		1


	//   ....[47]....
        /*0f4c*/ 	.word	0x000115d0
        /*0f50*/ 	.word	0x00000014
        /*0f54*/ 	.word	0x00000000
        /*0f58*/ 	.short	0x0101
        /*0f5a*/ 	.byte	0x3f
	.zero		1


	//   ....[48]....
        /*0f5c*/ 	.word	0x00011700
        /*0f60*/ 	.word	0x00000014
        /*0f64*/ 	.word	0x00038830
        /*0f68*/ 	.short	0x010a
        /*0f6a*/ 	.byte	0x3f
	.zero		1


	//   ....[49]....
        /*0f6c*/ 	.word	0x00011770
        /*0f70*/ 	.word	0x00000014
        /*0f74*/ 	.word	0x00038830
        /*0f78*/ 	.short	0x010a
        /*0f7a*/ 	.byte	0x3f
	.zero		1


	//   ....[50]....
        /*0f7c*/ 	.word	0x000119e0
        /*0f80*/ 	.word	0x00000014
        /*0f84*/ 	.word	0x00038850
        /*0f88*/ 	.short	0x010a
        /*0f8a*/ 	.byte	0x3f
	.zero		1


	//   ....[51]....
        /*0f8c*/ 	.word	0x00011a30
        /*0f90*/ 	.word	0x00000014
        /*0f94*/ 	.word	0x00038850
        /*0f98*/ 	.short	0x010a
        /*0f9a*/ 	.byte	0x3f
	.zero		1


	//   ....[52]....
        /*0f9c*/ 	.word	0x00013a40
        /*0fa0*/ 	.word	0x000000a8
        /*0fa4*/ 	.word	0x00000000
        /*0fa8*/ 	.short	0x0101
        /*0faa*/ 	.byte	0x3f
	.zero		1


	//   ....[53]....
        /*0fac*/ 	.word	0x00014cc0
        /*0fb0*/ 	.word	0x00000014
        /*0fb4*/ 	.word	0x00000000
        /*0fb8*/ 	.short	0x0101
        /*0fba*/ 	.byte	0x3f
	.zero		1


	//   ....[54]....
        /*0fbc*/ 	.word	0x00017560
        /*0fc0*/ 	.word	0x00000014
        /*0fc4*/ 	.word	0x00000000
        /*0fc8*/ 	.short	0x0101
        /*0fca*/ 	.byte	0x3f
	.zero		1


	//   ....[55]....
        /*0fcc*/ 	.word	0x0001a020
        /*0fd0*/ 	.word	0x00000017
        /*0fd4*/ 	.word	0x00038820
        /*0fd8*/ 	.short	0x010a
        /*0fda*/ 	.byte	0x3f
	.zero		1


	//   ....[56]....
        /*0fdc*/ 	.word	0x0001a0b0
        /*0fe0*/ 	.word	0x00000003
        /*0fe4*/ 	.word	0x000388a0
        /*0fe8*/ 	.short	0x010a
        /*0fea*/ 	.byte	0x3f
	.zero		1


	//   ....[57]....
        /*0fec*/ 	.word	0x0001a300
        /*0ff0*/ 	.word	0x00000003
        /*0ff4*/ 	.word	0x000388c0
        /*0ff8*/ 	.short	0x010a
        /*0ffa*/ 	.byte	0x3f
	.zero		1


	//   ....[58]....
        /*0ffc*/ 	.word	0x0001acd0
        /*1000*/ 	.word	0x00000008
        /*1004*/ 	.word	0x000388a0
        /*1008*/ 	.short	0x010a
        /*100a*/ 	.byte	0x3f
	.zero		1


	//   ....[59]....
        /*100c*/ 	.word	0x0001af10
        /*1010*/ 	.word	0x00000008
        /*1014*/ 	.word	0x000388c0
        /*1018*/ 	.short	0x010a
        /*101a*/ 	.byte	0x3f
	.zero		1


	//   ....[60]....
        /*101c*/ 	.word	0x0001c5d0
        /*1020*/ 	.word	0x0000001f
        /*1024*/ 	.word	0x00038840
        /*1028*/ 	.short	0x010a
        /*102a*/ 	.byte	0x3f
	.zero		1


	//   ....[61]....
        /*102c*/ 	.word	0x0001ca90
        /*1030*/ 	.word	0x0000001f
        /*1034*/ 	.word	0x00038830
        /*1038*/ 	.short	0x0107
        /*103a*/ 	.byte	0x3f
	.zero		1


	//   ....[62]....
        /*103c*/ 	.word	0x0001cb60
        /*1040*/ 	.word	0x0000001f
        /*1044*/ 	.word	0x00038830
        /*1048*/ 	.short	0x0101
        /*104a*/ 	.byte	0x3f
	.zero		1


	//   ....[63]....
        /*104c*/ 	.word	0x0001d410
        /*1050*/ 	.word	0x00000017
        /*1054*/ 	.word	0x00038800
        /*1058*/ 	.short	0x0107
        /*105a*/ 	.byte	0x3f
	.zero		1


	//   ....[64]....
        /*105c*/ 	.word	0x0001d4a0
        /*1060*/ 	.word	0x00000017
        /*1064*/ 	.word	0x00038800
        /*1068*/ 	.short	0x0101
        /*106a*/ 	.byte	0x3f
	.zero		1


	//   ....[65]....
        /*106c*/ 	.word	0x0001e3b0
        /*1070*/ 	.word	0x00000017
        /*1074*/ 	.word	0x00038810
        /*1078*/ 	.short	0x0107
        /*107a*/ 	.byte	0x3f
	.zero		1


	//   ....[66]....
        /*107c*/ 	.word	0x0001e4b0
        /*1080*/ 	.word	0x00000017
        /*1084*/ 	.word	0x00038810
        /*1088*/ 	.short	0x0101
        /*108a*/ 	.byte	0x3f
	.zero		1


	//   ....[67]....
        /*108c*/ 	.word	0x0001e4d0
        /*1090*/ 	.word	0x00000017
        /*1094*/ 	.word	0x00038820
        /*1098*/ 	.short	0x010a
        /*109a*/ 	.byte	0x3f
	.zero		1


	//   ....[68]....
        /*109c*/ 	.word	0x0001e560
        /*10a0*/ 	.word	0x0000001f
        /*10a4*/ 	.word	0x00038860
        /*10a8*/ 	.short	0x010a
        /*10aa*/ 	.byte	0x3f
	.zero		1


	//   ....[69]....
        /*10ac*/ 	.word	0x0001ee90
        /*10b0*/ 	.word	0x0000001f
        /*10b4*/ 	.word	0x00038850
        /*10b8*/ 	.short	0x0107
        /*10ba*/ 	.byte	0x3f
	.zero		1


	//   ....[70]....
        /*10bc*/ 	.word	0x0001ef60
        /*10c0*/ 	.word	0x0000001f
        /*10c4*/ 	.word	0x00038850
        /*10c8*/ 	.short	0x0101
        /*10ca*/ 	.byte	0x3f
	.zero		1


	//   ....[71]....
        /*10cc*/ 	.word	0x0001f2e0
        /*10d0*/ 	.word	0x00000006
        /*10d4*/ 	.word	0x00038840
        /*10d8*/ 	.short	0x010a
        /*10da*/ 	.byte	0x3f
	.zero		1


	//   ....[72]....
        /*10dc*/ 	.word	0x0001f620
        /*10e0*/ 	.word	0x00000006
        /*10e4*/ 	.word	0x00038830
        /*10e8*/ 	.short	0x0107
        /*10ea*/ 	.byte	0x3f
	.zero		1


	//   ....[73]....
        /*10ec*/ 	.word	0x0001f6e0
        /*10f0*/ 	.word	0x00000006
        /*10f4*/ 	.word	0x00038830
        /*10f8*/ 	.short	0x0101
        /*10fa*/ 	.byte	0x3f
	.zero		1


	//   ....[74]....
        /*10fc*/ 	.word	0x0001f710
        /*1100*/ 	.word	0x00000006
        /*1104*/ 	.word	0x00038860
        /*1108*/ 	.short	0x010a
        /*110a*/ 	.byte	0x3f
	.zero		1


	//   ....[75]....
        /*110c*/ 	.word	0x0001fde0
        /*1110*/ 	.word	0x00000006
        /*1114*/ 	.word	0x00038850
        /*1118*/ 	.short	0x0107
        /*111a*/ 	.byte	0x3f
	.zero		1


	//   ....[76]....
        /*111c*/ 	.word	0x0001fea0
        /*1120*/ 	.word	0x00000006
        /*1124*/ 	.word	0x00038850
        /*1128*/ 	.short	0x0101
        /*112a*/ 	.byte	0x3f
	.zero		1


	//   ....[77]....
        /*112c*/ 	.word	0x00020d10
        /*1130*/ 	.word	0x00000004
        /*1134*/ 	.word	0x00038820
        /*1138*/ 	.short	0x010a
        /*113a*/ 	.byte	0x3f
	.zero		1


	//   ....[78]....
        /*113c*/ 	.word	0x00020e80
        /*1140*/ 	.word	0x00000005
        /*1144*/ 	.word	0x00038840
        /*1148*/ 	.short	0x010a
        /*114a*/ 	.byte	0x3f
	.zero		1


	//   ....[79]....
        /*114c*/ 	.word	0x00020f20
        /*1150*/ 	.word	0x00000019
        /*1154*/ 	.word	0x00038840
        /*1158*/ 	.short	0x010a
        /*115a*/ 	.byte	0x3f
	.zero		1


	//   ....[80]....
        /*115c*/ 	.word	0x00020f60
        /*1160*/ 	.word	0x00000005
        /*1164*/ 	.word	0x00038860
        /*1168*/ 	.short	0x010a
        /*116a*/ 	.byte	0x3f
	.zero		1


	//   ....[81]....
        /*116c*/ 	.word	0x00020fa0
        /*1170*/ 	.word	0x00000019
        /*1174*/ 	.word	0x00038860
        /*1178*/ 	.short	0x010a
        /*117a*/ 	.byte	0x3f
	.zero		1


	//   ....[82]....
        /*117c*/ 	.word	0x00021000
        /*1180*/ 	.word	0x0000003e
        /*1184*/ 	.word	0x00038890
        /*1188*/ 	.short	0x010a
        /*118a*/ 	.byte	0x3f
	.zero		1


	//   ....[83]....
        /*118c*/ 	.word	0x00021170
        /*1190*/ 	.word	0x0000003e
        /*1194*/ 	.word	0x00038890
        /*1198*/ 	.short	0x010a
        /*119a*/ 	.byte	0x3f
	.zero		1


	//   ....[84]....
        /*119c*/ 	.word	0x000212f0
        /*11a0*/ 	.word	0x0000003e
        /*11a4*/ 	.word	0x00038890
        /*11a8*/ 	.short	0x010a
        /*11aa*/ 	.byte	0x3f
	.zero		1


	//   ....[85]....
        /*11ac*/ 	.word	0x00021450
        /*11b0*/ 	.word	0x0000003e
        /*11b4*/ 	.word	0x000388b0
        /*11b8*/ 	.short	0x010a
        /*11ba*/ 	.byte	0x3f
	.zero		1


	//   ....[86]....
        /*11bc*/ 	.word	0x00021830
        /*11c0*/ 	.word	0x00000012
        /*11c4*/ 	.word	0x00038800
        /*11c8*/ 	.short	0x010a
        /*11ca*/ 	.byte	0x3f
	.zero		1


	//   ....[87]....
        /*11cc*/ 	.word	0x00021e50
        /*11d0*/ 	.word	0x00000012
        /*11d4*/ 	.word	0x00038800
        /*11d8*/ 	.short	0x010a
        /*11da*/ 	.byte	0x3f
	.zero		1


	//   ....[88]....
        /*11dc*/ 	.word	0x00021ea0
        /*11e0*/ 	.word	0x0000000f
        /*11e4*/ 	.word	0x00038830
        /*11e8*/ 	.short	0x010a
        /*11ea*/ 	.byte	0x3f
	.zero		1


	//   ....[89]....
        /*11ec*/ 	.word	0x00021ef0
        /*11f0*/ 	.word	0x00000012
        /*11f4*/ 	.word	0x00038810
        /*11f8*/ 	.short	0x010a
        /*11fa*/ 	.byte	0x3f
	.zero		1


	//   ....[90]....
        /*11fc*/ 	.word	0x00021f40
        /*1200*/ 	.word	0x0000000f
        /*1204*/ 	.word	0x00038850
        /*1208*/ 	.short	0x010a
        /*120a*/ 	.byte	0x3f
	.zero		1


	//   ....[91]....
        /*120c*/ 	.word	0x00021f90
        /*1210*/ 	.word	0x00000014
        /*1214*/ 	.word	0x00038830
        /*1218*/ 	.short	0x010a
        /*121a*/ 	.byte	0x3f
	.zero		1


	//   ....[92]....
        /*121c*/ 	.word	0x00021fe0
        /*1220*/ 	.word	0x00000014
        /*1224*/ 	.word	0x00038850
        /*1228*/ 	.short	0x010a
        /*122a*/ 	.byte	0x3f
	.zero		1


	//   ....[93]....
        /*122c*/ 	.word	0x00022030
        /*1230*/ 	.word	0x00000014
        /*1234*/ 	.word	0x00038830
        /*1238*/ 	.short	0x010a
        /*123a*/ 	.byte	0x3f
	.zero		1


	//   ....[94]....
        /*123c*/ 	.word	0x00022080
        /*1240*/ 	.word	0x00000014
        /*1244*/ 	.word	0x00038850
        /*1248*/ 	.short	0x010a
        /*124a*/ 	.byte	0x3f
	.zero		1


	//   ....[95]....
        /*124c*/ 	.word	0x00022220
        /*1250*/ 	.word	0x00000017
        /*1254*/ 	.word	0x00038820
        /*1258*/ 	.short	0x010a
        /*125a*/ 	.byte	0x3f
	.zero		1


	//   ....[96]....
        /*125c*/ 	.word	0x00022270
        /*1260*/ 	.word	0x00000003
        /*1264*/ 	.word	0x000388a0
        /*1268*/ 	.short	0x010a
        /*126a*/ 	.byte	0x3f
	.zero		1


	//   ....[97]....
        /*126c*/ 	.word	0x000222c0
        /*1270*/ 	.word	0x00000003
        /*1274*/ 	.word	0x000388c0
        /*1278*/ 	.short	0x010a
        /*127a*/ 	.byte	0x3f
	.zero		1


	//   ....[98]....
        /*127c*/ 	.word	0x00022310
        /*1280*/ 	.word	0x00000008
        /*1284*/ 	.word	0x000388a0
        /*1288*/ 	.short	0x010a
        /*128a*/ 	.byte	0x3f
	.zero		1


	//   ....[99]....
        /*128c*/ 	.word	0x00022360
        /*1290*/ 	.word	0x00000008
        /*1294*/ 	.word	0x000388c0
        /*1298*/ 	.short	0x010a
        /*129a*/ 	.byte	0x3f
	.zero		1


	//   ....[100]....
        /*129c*/ 	.word	0x00022480
        /*12a0*/ 	.word	0x0000001f
        /*12a4*/ 	.word	0x00038840
        /*12a8*/ 	.short	0x010a
        /*12aa*/ 	.byte	0x3f
	.zero		1


	//   ....[101]....
        /*12ac*/ 	.word	0x00023a10
        /*12b0*/ 	.word	0x00000017
        /*12b4*/ 	.word	0x00038820
        /*12b8*/ 	.short	0x010a
        /*12ba*/ 	.byte	0x3f
	.zero		1


	//   ....[102]....
        /*12bc*/ 	.word	0x00023a60
        /*12c0*/ 	.word	0x0000001f
        /*12c4*/ 	.word	0x00038860
        /*12c8*/ 	.short	0x010a
        /*12ca*/ 	.byte	0x3f
	.zero		1


	//   ....[103]....
        /*12cc*/ 	.word	0x00024350
        /*12d0*/ 	.word	0x00000006
        /*12d4*/ 	.word	0x00038840
        /*12d8*/ 	.short	0x010a
        /*12da*/ 	.byte	0x3f
	.zero		1


	//   ....[104]....
        /*12dc*/ 	.word	0x00024810
        /*12e0*/ 	.word	0x00000006
        /*12e4*/ 	.word	0x00038860
        /*12e8*/ 	.short	0x010a
        /*12ea*/ 	.byte	0x3f
	.zero		1


	//   ....[105]....
        /*12ec*/ 	.word	0x00025910
        /*12f0*/ 	.word	0x00000004
        /*12f4*/ 	.word	0x00038820
        /*12f8*/ 	.short	0x010a
        /*12fa*/ 	.byte	0x3f
	.zero		1


	//   ....[106]....
        /*12fc*/ 	.word	0x00025ab0
        /*1300*/ 	.word	0x00000005
        /*1304*/ 	.word	0x00038840
        /*1308*/ 	.short	0x010a
        /*130a*/ 	.byte	0x3f
	.zero		1


	//   ....[107]....
        /*130c*/ 	.word	0x00025b00
        /*1310*/ 	.word	0x00000019
        /*1314*/ 	.word	0x00038840
        /*1318*/ 	.short	0x010a
        /*131a*/ 	.byte	0x3f
	.zero		1


	//   ....[108]....
        /*131c*/ 	.word	0x00025b50
        /*1320*/ 	.word	0x00000005
        /*1324*/ 	.word	0x00038860
        /*1328*/ 	.short	0x010a
        /*132a*/ 	.byte	0x3f
	.zero		1


	//----- nvinfo : EIATTR_NUM_MBARRIERS
	.align		4
.L_1100:
        /*132c*/ 	.byte	0x03, 0x38
        /*132e*/ 	.short	0x0017


	//----- nvinfo : EIATTR_EXIT_INSTR_OFFSETS
	.align		4
        /*1330*/ 	.byte	0x04, 0x1c
        /*1332*/ 	.short	(.L_1102 - .L_1101)


	//   ....[0]....
.L_1101:
        /*1334*/ 	.word	0x00020ff0


	//----- nvinfo : EIATTR_MAX_THREADS
	.align		4
.L_1102:
        /*1338*/ 	.byte	0x04, 0x05
        /*133a*/ 	.short	(.L_1104 - .L_1103)
.L_1103:
        /*133c*/ 	.word	0x00000180
        /*1340*/ 	.word	0x00000001
        /*1344*/ 	.word	0x00000001


	//----- nvinfo : EIATTR_CRS_STACK_SIZE
	.align		4
.L_1104:
        /*1348*/ 	.byte	0x04, 0x1e
        /*134a*/ 	.short	(.L_1106 - .L_1105)
.L_1105:
        /*134c*/ 	.word	0x00000000


	//----- nvinfo : EIATTR_CBANK_PARAM_SIZE
	.align		4
.L_1106:
        /*1350*/ 	.byte	0x03, 0x19
        /*1352*/ 	.short	0x0bf0


	//----- nvinfo : EIATTR_PARAM_CBANK
	.align		4
        /*1354*/ 	.byte	0x04, 0x0a
        /*1356*/ 	.short	(.L_1108 - .L_1107)
	.align		4
.L_1107:
        /*1358*/ 	.word	index@(.nv.constant0._ZN7cutlass13device_kernelIN5flash11enable_sm90INS1_16FlashAttnFwdSm90INS1_25CollectiveMainloopFwdSm90ILi2EN4cute5tupleIJNS5_1CILi1EEES8_S8_EEENS6_IJNS7_ILi64EEESA_SA_EEELi512ENS_10bfloat16_tEfNS_4arch4Sm90ELb1ELb0ELb1ELb1ELb1ELb1ELb1ELb0ELb0ELb1ELb0ELb0EEENS1_21CollectiveEpilogueFwdINS6_IJSA_NS7_ILi512EEESA_EEES9_SC_SE_Li256ELb1ELb1ELb0ELb0EEENS1_36VarlenDynamicPersistentTileSchedulerILi64ELi64ELi256ELi128ELb0ELb1ELb1ELb1ELb1ELb1EEEEEEEEEvNT_6ParamsE)
        /*135c*/ 	.short	0x0210
        /*135e*/ 	.short	0x0bf0


	//----- nvinfo : EIATTR_SW_WAR
	.align		4
.L_1108:
        /*1360*/ 	.byte	0x04, 0x36
        /*1362*/ 	.short	(.L_1110 - .L_1109)
.L_1109:
        /*1364*/ 	.word	0x00000008
.L_1110:


//--------------------- .nv.info._ZN7cutlass13device_kernelIN5flash11enable_sm90INS1_16FlashAttnFwdSm90INS1_25CollectiveMainloopFwdSm90ILi2EN4cute5tupleIJNS5_1CILi1EEES8_S8_EEENS6_IJNS7_ILi128EEENS7_ILi96EEENS7_ILi64EEEEEELi256ENS_10bfloat16_tEfNS_4arch4Sm90ELb0ELb0ELb1ELb0ELb1ELb0ELb0ELb1ELb0ELb1ELb0ELb0EEENS1_21CollectiveEpilogueFwdINS6_IJSA_NS7_ILi256EEESB_EEES9_SE_SG_Li256ELb0ELb1ELb0ELb0EEENS1_29StaticPersistentTileSchedulerILb0EEEEEEEEEvNT_6ParamsE --------------------------
	.section	.nv.info._ZN7cutlass13device_kernelIN5flash11enable_sm90INS1_16FlashAttnFwdSm90INS1_25CollectiveMainloopFwdSm90ILi2EN4cute5tupleIJNS5_1CILi1EEES8_S8_EEENS6_IJNS7_ILi128EEENS7_ILi96EEENS7_ILi64EEEEEELi256ENS_10bfloat16_tEfNS_4arch4Sm90ELb0ELb0ELb1ELb0ELb1ELb0ELb0ELb1ELb0ELb1ELb0ELb0EEENS1_21CollectiveEpilogueFwdINS6_IJSA_NS7_ILi256EEESB_EEES9_SE_SG_Li256ELb0ELb1ELb0ELb0EEENS1_29StaticPersistentTileSchedulerILb0EEEEEEEEEvNT_6ParamsE,"",@"SHT_CUDA_INFO"
	.sectionflags	@""
	.align	4


	//----- nvinfo : EIATTR_CUDA_API_VERSION
	.align		4
        /*0000*/ 	.byte	0x04, 0x37
        /*0002*/ 	.short	(.L_1112 - .L_1111)
.L_1111:
        /*0004*/ 	.word	0x00000082


	//----- nvinfo : EIATTR_KPARAM_INFO
	.align		4
.L_1112:
        /*0008*/ 	.byte	0x04, 0x17
        /*000a*/ 	.short	(.L_1114 - .L_1113)
.L_1113:
        /*000c*/ 	.word	0x00000000
        /*0010*/ 	.short	0x0000
        /*0012*/ 	.short	0x0070
        /*0014*/ 	.byte	0x00, 0xf0, 0x01, 0x28


	//----- nvinfo : EIATTR_SPARSE_MMA_MASK
	.align		4
.L_1114:
        /*0018*/ 	.byte	0x03, 0x50
        /*001a*/ 	.short	0x0000


	//----- nvinfo : EIATTR_MAXREG_COUNT
	.align		4
        /*001c*/ 	.byte	0x03, 0x1b
        /*001e*/ 	.short	0x00a8


	//----- nvinfo : EIATTR_NUM_BARRIERS
	.align		4
        /*0020*/ 	.byte	0x02, 0x4c
        /*0022*/ 	.byte	0x10
	.zero		1


	//----- nvinfo : EIATTR_EXTERNS
	.align		4
        /*0024*/ 	.byte	0x04, 0x0f
        /*0026*/ 	.short	(.L_1116 - .L_1115)


	//   ....[0]....
	.align		4
.L_1115:
        /*0028*/ 	.word	index@(__assertfail)


	//----- nvinfo : EIATTR_ANNOTATIONS
	.align		4
.L_1116:
        /*002c*/ 	.byte	0x04, 0x55
        /*002e*/ 	.short	(.L_1118 - .L_1117)


	//   ....[0]....
.L_1117:
        /* <DEDUP_REMOVED lines=10> */


	//----- nvinfo : EIATTR_MERCURY_ISA_VERSION
	.align		4
.L_1118:
        /*00c0*/ 	.byte	0x03, 0x5f
        /*00c2*/ 	.short	0x0101


	//----- nvinfo : EIATTR_INT_WARP_WIDE_INSTR_OFFSETS
	.align		4
        /*00c4*/ 	.byte	0x04, 0x31
        /*00c6*/ 	.short	(.L_1120 - .L_1119)


	//   ....[0]....
.L_1119:
        /*00c8*/ 	.word	0x000000c0


	//   ....[1]....
        /*00cc*/ 	.word	0x000000d0


	//   ....[2]....
        /*00d0*/ 	.word	0x00000170


	//----- nvinfo : EIATTR_COOP_GROUP_MASK_REGIDS
	.align		4
.L_1120:
        /*00d4*/ 	.byte	0x04, 0x29
        /*00d6*/ 	.short	(.L_1122 - .L_1121)


	//   ....[0]....
.L_1121:
        /*00d8*/ 	.word	0xffffffff


	//   ....[1]....
        /*00dc*/ 	.word	0xffffffff


	//   ....[2]....
        /*00e0*/ 	.word	0xffffffff


	//   ....[3]....
        /*00e4*/ 	.word	0xffffffff


	//   ....[4]....
        /*00e8*/ 	.word	0xffffffff


	//   ....[5]....
        /*00ec*/ 	.word	0xffffffff


	//   ....[6]....
        /*00f0*/ 	.word	0xffffffff


	//   ....[7]....
        /*00f4*/ 	.word	0xffffffff


	//   ....[8]....
        /*00f8*/ 	.word	0xffffffff


	//   ....[9]....
        /*00fc*/ 	.word	0xffffffff


	//   ....[10]....
        /*0100*/ 	.word	0xffffffff


	//   ....[11]....
        /*0104*/ 	.word	0xffffffff


	//   ....[12]....
        /*0108*/ 	.word	0xffffffff


	//   ....[13]....
        /*010c*/ 	.word	0xffffffff


	//   ....[14]....
        /*0110*/ 	.word	0xffffffff


	//   ....[15]....
        /*0114*/ 	.word	0xffffffff


	//   ....[16]....
        /*0118*/ 	.word	0xffffffff


	//   ....[17]....
        /*011c*/ 	.word	0xffffffff


	//   ....[18]....
        /*0120*/ 	.word	0xffffffff


	//   ....[19]....
        /*0124*/ 	.word	0xffffffff


	//   ....[20]....
        /*0128*/ 	.word	0xffffffff


	//   ....[21]....
        /*012c*/ 	.word	0xffffffff


	//   ....[22]....
        /*0130*/ 	.word	0xffffffff


	//   ....[23]....
        /*0134*/ 	.word	0xffffffff


	//   ....[24]....
        /*0138*/ 	.word	0xffffffff


	//   ....[25]....
        /*013c*/ 	.word	0xffffffff


	//   ....[26]....
        /*0140*/ 	.word	0xffffffff


	//   ....[27]....
        /*0144*/ 	.word	0xffffffff


	//   ....[28]....
        /*0148*/ 	.word	0xffffffff


	//   ....[29]....
        /*014c*/ 	.word	0xffffffff


	//   ....[30]....
        /*0150*/ 	.word	0xffffffff


	//   ....[31]....
        /*0154*/ 	.word	0xffffffff


	//   ....[32]....
        /*0158*/ 	.word	0xffffffff


	//   ....[33]....
        /*015c*/ 	.word	0xffffffff


	//   ....[34]....
        /*0160*/ 	.word	0xffffffff


	//   ....[35]....
        /*0164*/ 	.word	0xffffffff


	//   ....[36]....
        /*0168*/ 	.word	0xffffffff


	//   ....[37]....
        /*016c*/ 	.word	0xffffffff


	//   ....[38]....
        /*0170*/ 	.word	0xffffffff


	//   ....[39]....
        /*0174*/ 	.word	0xffffffff


	//   ....[40]....
        /*0178*/ 	.word	0xffffffff


	//   ....[41]....
        /*017c*/ 	.word	0xffffffff


	//   ....[42]....
        /*0180*/ 	.word	0xffffffff


	//   ....[43]....
        /*0184*/ 	.word	0xffffffff


	//   ....[44]....
        /*0188*/ 	.word	0xffffffff


	//   ....[45]....
        /*018c*/ 	.word	0xffffffff


	//   ....[46]....
        /*0190*/ 	.word	0xffffffff


	//   ....[47]....
        /*0194*/ 	.word	0xffffffff


	//   ....[48]....
        /*0198*/ 	.word	0xffffffff


	//   ....[49]....
        /*019c*/ 	.word	0xffffffff


	//   ....[50]....
        /*01a0*/ 	.word	0xffffffff


	//   ....[51]....
        /*01a4*/ 	.word	0xffffffff


	//   ....[52]....
        /*01a8*/ 	.word	0xffffffff


	//   ....[53]....
        /*01ac*/ 	.word	0xffffffff


	//   ....[54]....
        /*01b0*/ 	.word	0xffffffff


	//   ....[55]....
        /*01b4*/ 	.word	0xffffffff


	//   ....[56]....
        /*01b8*/ 	.word	0xffffffff


	//   ....[57]....
        /*01bc*/ 	.word	0xffffffff


	//   ....[58]....
        /*01c0*/ 	.word	0xffffffff


	//   ....[59]....
        /*01c4*/ 	.word	0xffffffff


	//   ....[60]....
        /*01c8*/ 	.word	0xffffffff


	//   ....[61]....
        /*01cc*/ 	.word	0xffffffff


	//   ....[62]....
        /*01d0*/ 	.word	0xffffffff


	//   ....[63]....
        /*01d4*/ 	.word	0xffffffff


	//   ....[64]....
        /*01d8*/ 	.word	0xffffffff


	//   ....[65]....
        /*01dc*/ 	.word	0xffffffff


	//   ....[66]....
        /*01e0*/ 	.word	0xffffffff


	//   ....[67]....
        /*01e4*/ 	.word	0xffffffff


	//   ....[68]....
        /*01e8*/ 	.word	0xffffffff


	//   ....[69]....
        /*01ec*/ 	.word	0xffffffff


	//   ....[70]....
        /*01f0*/ 	.word	0xffffffff


	//   ....[71]....
        /*01f4*/ 	.word	0xffffffff


	//   ....[72]....
        /*01f8*/ 	.word	0xffffffff


	//   ....[73]....
        /*01fc*/ 	.word	0xffffffff


	//   ....[74]....
        /*0200*/ 	.word	0xffffffff


	//   ....[75]....
        /*0204*/ 	.word	0xffffffff


	//   ....[76]....
        /*0208*/ 	.word	0xffffffff


	//   ....[77]....
        /*020c*/ 	.word	0xffffffff


	//   ....[78]....
        /*0210*/ 	.word	0xffffffff


	//   ....[79]....
        /*0214*/ 	.word	0xffffffff


	//   ....[80]....
        /*0218*/ 	.word	0xffffffff


	//   ....[81]....
        /*021c*/ 	.word	0xffffffff


	//   ....[82]....
        /*0220*/ 	.word	0xffffffff


	//   ....[83]....
        /*0224*/ 	.word	0xffffffff


	//   ....[84]....
        /*0228*/ 	.word	0xffffffff


	//   ....[85]....
        /*022c*/ 	.word	0xffffffff


	//   ....[86]....
        /*0230*/ 	.word	0xffffffff


	//   ....[87]....
        /*0234*/ 	.word	0xffffffff


	//   ....[88]....
        /*0238*/ 	.word	0xffffffff


	//   ....[89]....
        /*023c*/ 	.word	0xffffffff


	//   ....[90]....
        /*0240*/ 	.word	0xffffffff


	//   ....[91]....
        /*0244*/ 	.word	0xffffffff


	//   ....[92]....
        /*0248*/ 	.word	0xffffffff


	//   ....[93]....
        /*024c*/ 	.word	0xffffffff


	//   ....[94]....
        /*0250*/ 	.word	0xffffffff


	//   ....[95]....
        /*0254*/ 	.word	0xffffffff


	//   ....[96]....
        /*0258*/ 	.word	0x0500000f


	//   ....[97]....
        /*025c*/ 	.word	0x0500000f


	//   ....[98]....
        /*0260*/ 	.word	0x0500000f


	//   ....[99]....
        /*0264*/ 	.word	0x0500000f


	//   ....[100]....
        /*0268*/ 	.word	0x0500000f


	//   ....[101]....
        /*026c*/ 	.word	0x0500000f


	//   ....[102]....
        /*0270*/ 	.word	0x0500000f


	//   ....[103]....
        /*0274*/ 	.word	0x0500000f


	//   ....[104]....
        /*0278*/ 	.word	0x0500000f


	//   ....[105]....
        /*027c*/ 	.word	0x0500000f


	//   ....[106]....
        /*0280*/ 	.word	0x0500000f


	//   ....[107]....
        /*0284*/ 	.word	0x0500000f


	//   ....[108]....
        /*0288*/ 	.word	0x0500000f


	//   ....[109]....
        /*028c*/ 	.word	0x0500000f


	//   ....[110]....
        /*0290*/ 	.word	0x0500000f


	//   ....[111]....
        /*0294*/ 	.word	0x0500000f


	//   ....[112]....
        /*0298*/ 	.word	0x0500000f


	//   ....[113]....
        /*029c*/ 	.word	0x0500000f


	//   ....[114]....
        /*02a0*/ 	.word	0x0500000f


	//   ....[115]....
        /*02a4*/ 	.word	0x0500000f


	//   ....[116]....
        /*02a8*/ 	.word	0x0500000f


	//   ....[117]....
        /*02ac*/ 	.word	0x0500000f


	//   ....[118]....
        /*02b0*/ 	.word	0x0500000f


	//   ....[119]....
        /*02b4*/ 	.word	0x0500000f


	//   ....[120]....
        /*02b8*/ 	.word	0x0500000f


	//   ....[121]....
        /*02bc*/ 	.word	0x0500000f


	//   ....[122]....
        /*02c0*/ 	.word	0x0500000f


	//   ....[123]....
        /*02c4*/ 	.word	0x0500000f


	//   ....[124]....
        /*02c8*/ 	.word	0x0500000f


	//   ....[125]....
        /*02cc*/ 	.word	0x0500000f


	//   ....[126]....
        /*02d0*/ 	.word	0x0500000f


	//   ....[127]....
        /*02d4*/ 	.word	0x0500000f


	//   ....[128]....
        /*02d8*/ 	.word	0x0500000f


	//   ....[129]....
        /*02dc*/ 	.word	0x0500000f


	//   ....[130]....
        /*02e0*/ 	.word	0x0500000f


	//   ....[131]....
        /*02e4*/ 	.word	0x0500000f


	//   ....[132]....
        /*02e8*/ 	.word	0x0500000f


	//   ....[133]....
        /*02ec*/ 	.word	0x0500000f


	//   ....[134]....
        /*02f0*/ 	.word	0x0500000f


	//   ....[135]....
        /*02f4*/ 	.word	0x0500000f


	//   ....[136]....
        /*02f8*/ 	.word	0x0500000f


	//   ....[137]....
        /*02fc*/ 	.word	0x0500000f


	//   ....[138]....
        /*0300*/ 	.word	0x0500000f


	//   ....[139]....
        /*0304*/ 	.word	0x0500000f


	//   ....[140]....
        /*0308*/ 	.word	0x0500000f


	//   ....[141]....
        /*030c*/ 	.word	0x0500000f


	//   ....[142]....
        /*0310*/ 	.word	0x0500000f


	//   ....[143]....
        /*0314*/ 	.word	0x0500000f


	//   ....[144]....
        /*0318*/ 	.word	0x0500000f


	//   ....[145]....
        /*031c*/ 	.word	0x0500000f


	//   ....[146]....
        /*0320*/ 	.word	0x0500000f


	//   ....[147]....
        /*0324*/ 	.word	0x0500000f


	//   ....[148]....
        /*0328*/ 	.word	0x0500000f


	//   ....[149]....
        /*032c*/ 	.word	0x0500000f


	//   ....[150]....
        /*0330*/ 	.word	0x0500000f


	//   ....[151]....
        /*0334*/ 	.word	0x0500000f


	//   ....[152]....
        /*0338*/ 	.word	0x0500000f


	//   ....[153]....
        /*033c*/ 	.word	0x0500000f


	//   ....[154]....
        /*0340*/ 	.word	0x0500000f


	//   ....[155]....
        /*0344*/ 	.word	0x0500000f


	//   ....[156]....
        /*0348*/ 	.word	0x0500000f


	//   ....[157]....
        /*034c*/ 	.word	0x0500000f


	//   ....[158]....
        /*0350*/ 	.word	0x0500000f


	//   ....[159]....
        /*0354*/ 	.word	0x0500000f


	//   ....[160]....
        /*0358*/ 	.word	0x0500000f


	//   ....[161]....
        /*035c*/ 	.word	0x0500000f


	//----- nvinfo : EIATTR_COOP_GROUP_INSTR_OFFSETS
	.align		4
.L_1122:
        /*0360*/ 	.byte	0x04, 0x28
        /*0362*/ 	.short	(.L_1124 - .L_1123)


	//   ....[0]....
.L_1123:
        /*0364*/ 	.word	0x00000080


	//   ....[1]....
        /*0368*/ 	.word	0x00000090


	//   ....[2]....
        /*036c*/ 	.word	0x000002d0


	//   ....[3]....
        /*0370*/ 	.word	0x00000430


	//   ....[4]....
        /*0374*/ 	.word	0x00000550


	//   ....[5]....
        /*0378*/ 	.word	0x000006b0


	//   ....[6]....
        /*037c*/ 	.word	0x00000ce0


	//   ....[7]....
        /*0380*/ 	.word	0x00002030


	//   ....[8]....
        /*0384*/ 	.word	0x000020b0


	//   ....[9]....
        /*0388*/ 	.word	0x000024f0


	//   ....[10]....
        /*038c*/ 	.word	0x00002570


	//   ....[11]....
        /*0390*/ 	.word	0x00003b00


	//   ....[12]....
        /*0394*/ 	.word	0x00003b70


	//   ....[13]....
        /*0398*/ 	.word	0x00003ff0


	//   ....[14]....
        /*039c*/ 	.word	0x000041b0


	//   ....[15]....
        /*03a0*/ 	.word	0x000054f0


	//   ....[16]....
        /*03a4*/ 	.word	0x00005530


	//   ....[17]....
        /*03a8*/ 	.word	0x000055f0


	//   ....[18]....
        /*03ac*/ 	.word	0x00005620


	//   ....[19]....
        /*03b0*/ 	.word	0x00007050


	//   ....[20]....
        /*03b4*/ 	.word	0x00007080


	//   ....[21]....
        /*03b8*/ 	.word	0x000071c0


	//   ....[22]....
        /*03bc*/ 	.word	0x00007250


	//   ....[23]....
        /*03c0*/ 	.word	0x000076d0


	//   ....[24]....
        /*03c4*/ 	.word	0x00007710


	//   ....[25]....
        /*03c8*/ 	.word	0x00007860


	//   ....[26]....
        /*03cc*/ 	.word	0x00007880


	//   ....[27]....
        /*03d0*/ 	.word	0x000079b0


	//   ....[28]....
        /*03d4*/ 	.word	0x000079d0


	//   ....[29]....
        /*03d8*/ 	.word	0x00007b10


	//   ....[30]....
        /*03dc*/ 	.word	0x00007b50


	//   ....[31]....
        /*03e0*/ 	.word	0x00009180


	//   ....[32]....
        /*03e4*/ 	.word	0x000091b0


	//   ....[33]....
        /*03e8*/ 	.word	0x000091e0


	//   ....[34]....
        /*03ec*/ 	.word	0x000091f0


	//   ....[35]....
        /*03f0*/ 	.word	0x00009230


	//   ....[36]....
        /*03f4*/ 	.word	0x00009270


	//   ....[37]....
        /*03f8*/ 	.word	0x00009290


	//   ....[38]....
        /*03fc*/ 	.word	0x000092f0


	//   ....[39]....
        /*0400*/ 	.word	0x00009310


	//   ....[40]....
        /*0404*/ 	.word	0x00009330


	//   ....[41]....
        /*0408*/ 	.word	0x00009370


	//   ....[42]....
        /*040c*/ 	.word	0x000093a0


	//   ....[43]....
        /*0410*/ 	.word	0x00009a00


	//   ....[44]....
        /*0414*/ 	.word	0x00009a20


	//   ....[45]....
        /*0418*/ 	.word	0x00009a40


	//   ....[46]....
        /*041c*/ 	.word	0x00009a90


	//   ....[47]....
        /*0420*/ 	.word	0x00009ae0


	//   ....[48]....
        /*0424*/ 	.word	0x00009b00


	//   ....[49]....
        /*0428*/ 	.word	0x00009b50


	//   ....[50]....
        /*042c*/ 	.word	0x00009b70


	//   ....[51]....
        /*0430*/ 	.word	0x00009bc0


	//   ....[52]....
        /*0434*/ 	.word	0x00009be0


	//   ....[53]....
        /*0438*/ 	.word	0x00009c30


	//   ....[54]....
        /*043c*/ 	.word	0x00009c50


	//   ....[55]....
        /*0440*/ 	.word	0x00009ca0


	//   ....[56]....
        /*0444*/ 	.word	0x00009cc0


	//   ....[57]....
        /*0448*/ 	.word	0x00009d00


	//   ....[58]....
        /*044c*/ 	.word	0x00009d20


	//   ....[59]....
        /*0450*/ 	.word	0x0000a0b0


	//   ....[60]....
        /*0454*/ 	.word	0x0000a1a0


	//   ....[61]....
        /*0458*/ 	.word	0x0000a330


	//   ....[62]....
        /*045c*/ 	.word	0x0000a360


	//   ....[63]....
        /*0460*/ 	.word	0x0000a3b0


	//   ....[64]....
        /*0464*/ 	.word	0x0000a400


	//   ....[65]....
        /*0468*/ 	.word	0x0000a450


	//   ....[66]....
        /*046c*/ 	.word	0x0000a4c0


	//   ....[67]....
        /*0470*/ 	.word	0x0000a4d0


	//   ....[68]....
        /*0474*/ 	.word	0x0000a500


	//   ....[69]....
        /*0478*/ 	.word	0x0000a520


	//   ....[70]....
        /*047c*/ 	.word	0x0000a550


	//   ....[71]....
        /*0480*/ 	.word	0x0000ace0


	//   ....[72]....
        /*0484*/ 	.word	0x0000ad00


	//   ....[73]....
        /*0488*/ 	.word	0x0000ad10


	//   ....[74]....
        /*048c*/ 	.word	0x0000ad20


	//   ....[75]....
        /*0490*/ 	.word	0x0000ad40


	//   ....[76]....
        /*0494*/ 	.word	0x0000ad70


	//   ....[77]....
        /*0498*/ 	.word	0x0000ad90


	//   ....[78]....
        /*049c*/ 	.word	0x0000adc0


	//   ....[79]....
        /*04a0*/ 	.word	0x0000ade0


	//   ....[80]....
        /*04a4*/ 	.word	0x0000ae10


	//   ....[81]....
        /*04a8*/ 	.word	0x0000ae30


	//   ....[82]....
        /*04ac*/ 	.word	0x0000ae60


	//   ....[83]....
        /*04b0*/ 	.word	0x0000b1d0


	//   ....[84]....
        /*04b4*/ 	.word	0x0000b1f0


	//   ....[85]....
        /*04b8*/ 	.word	0x0000b200


	//   ....[86]....
        /*04bc*/ 	.word	0x0000b220


	//   ....[87]....
        /*04c0*/ 	.word	0x0000b240


	//   ....[88]....
        /*04c4*/ 	.word	0x0000b2a0


	//   ....[89]....
        /*04c8*/ 	.word	0x0000b2c0


	//   ....[90]....
        /*04cc*/ 	.word	0x0000b320


	//   ....[91]....
        /*04d0*/ 	.word	0x0000b340


	//   ....[92]....
        /*04d4*/ 	.word	0x0000b3a0


	//   ....[93]....
        /*04d8*/ 	.word	0x0000b3d0


	//   ....[94]....
        /*04dc*/ 	.word	0x0000b420


	//   ....[95]....
        /*04e0*/ 	.word	0x0000b7e0


	//   ....[96]....
        /*04e4*/ 	.word	0x0000bcf0


	//   ....[97]....
        /*04e8*/ 	.word	0x0000bde0


	//   ....[98]....
        /*04ec*/ 	.word	0x0000be80


	//   ....[99]....
        /*04f0*/ 	.word	0x0000bef0


	//   ....[100]....
        /*04f4*/ 	.word	0x0000bfa0


	//   ....[101]....
        /*04f8*/ 	.word	0x0000c0a0


	//   ....[102]....
        /*04fc*/ 	.word	0x0000c0f0


	//   ....[103]....
        /*0500*/ 	.word	0x0000c1f0


	//   ....[104]....
        /*0504*/ 	.word	0x0000c240


	//   ....[105]....
        /*0508*/ 	.word	0x0000c2a0


	//   ....[106]....
        /*050c*/ 	.word	0x0000c370


	//   ....[107]....
        /*0510*/ 	.word	0x0000c460


	//   ....[108]....
        /*0514*/ 	.word	0x0000c4b0


	//   ....[109]....
        /*0518*/ 	.word	0x0000c540


	//   ....[110]....
        /*051c*/ 	.word	0x0000c5b0


	//   ....[111]....
        /*0520*/ 	.word	0x0000c630


	//   ....[112]....
        /*0524*/ 	.word	0x0000c6d0


	//   ....[113]....
        /*0528*/ 	.word	0x0000c730


	//   ....[114]....
        /*052c*/ 	.word	0x0000c7f0


	//   ....[115]....
        /*0530*/ 	.word	0x0000c850


	//   ....[116]....
        /*0534*/ 	.word	0x0000c910


	//   ....[117]....
        /*0538*/ 	.word	0x0000c970


	//   ....[118]....
        /*053c*/ 	.word	0x0000ca30


	//   ....[119]....
        /*0540*/ 	.word	0x0000ca90


	//   ....[120]....
        /*0544*/ 	.word	0x0000cb50


	//   ....[121]....
        /*0548*/ 	.word	0x0000cbb0


	//   ....[122]....
        /*054c*/ 	.word	0x0000cc70


	//   ....[123]....
        /*0550*/ 	.word	0x0000ccd0


	//   ....[124]....
        /*0554*/ 	.word	0x0000cd70


	//   ....[125]....
        /*0558*/ 	.word	0x0000ceb0


	//   ....[126]....
        /*055c*/ 	.word	0x0000cf90


	//   ....[127]....
        /*0560*/ 	.word	0x0000d020


	//   ....[128]....
        /*0564*/ 	.word	0x0000d160


	//   ....[129]....
        /*0568*/ 	.word	0x0000d1c0


	//   ....[130]....
        /*056c*/ 	.word	0x0000d2e0


	//   ....[131]....
        /*0570*/ 	.word	0x0000d340


	//   ....[132]....
        /*0574*/ 	.word	0x0000d460


	//   ....[133]....
        /*0578*/ 	.word	0x0000d4c0


	//   ....[134]....
        /*057c*/ 	.word	0x0000d5d0


	//   ....[135]....
        /*0580*/ 	.word	0x0000d630


	//   ....[136]....
        /*0584*/ 	.word	0x0000d710


	//   ....[137]....
        /*0588*/ 	.word	0x0000d7f0


	//   ....[138]....
        /*058c*/ 	.word	0x0000d890


	//   ....[139]....
        /*0590*/ 	.word	0x0000d8f0


	//   ....[140]....
        /*0594*/ 	.word	0x0000d990


	//   ....[141]....
        /*0598*/ 	.word	0x0000d9f0


	//   ....[142]....
        /*059c*/ 	.word	0x0000da90


	//   ....[143]....
        /*05a0*/ 	.word	0x0000daf0


	//   ....[144]....
        /*05a4*/ 	.word	0x0000dba0


	//   ....[145]....
        /*05a8*/ 	.word	0x0000dc00


	//   ....[146]....
        /*05ac*/ 	.word	0x0000dcb0


	//   ....[147]....
        /*05b0*/ 	.word	0x0000dd10


	//   ....[148]....
        /*05b4*/ 	.word	0x0000ddc0


	//   ....[149]....
        /*05b8*/ 	.word	0x0000dea0


	//   ....[150]....
        /*05bc*/ 	.word	0x0000df40


	//   ....[151]....
        /*05c0*/ 	.word	0x0000dfa0


	//   ....[152]....
        /*05c4*/ 	.word	0x0000e070


	//   ....[153]....
        /*05c8*/ 	.word	0x0000e0d0


	//   ....[154]....
        /*05cc*/ 	.word	0x0000e1a0


	//   ....[155]....
        /*05d0*/ 	.word	0x0000e200


	//   ....[156]....
        /*05d4*/ 	.word	0x0000e2d0


	//   ....[157]....
        /*05d8*/ 	.word	0x0000e330


	//   ....[158]....
        /*05dc*/ 	.word	0x0000e400


	//   ....[159]....
        /*05e0*/ 	.word	0x0000e460


	//   ....[160]....
        /*05e4*/ 	.word	0x0000e540


	//   ....[161]....
        /*05e8*/ 	.word	0x0000e650


	//----- nvinfo : EIATTR_REG_RECONFIG
	.align		4
.L_1124:
        /*05ec*/ 	.byte	0x01, 0x54
	.zero		2


	//----- nvinfo : EIATTR_SYSCALL_OFFSETS
	.align		4
        /*05f0*/ 	.byte	0x04, 0x46
        /*05f2*/ 	.short	(.L_1126 - .L_1125)


	//   ....[0]....
.L_1125:
        /*05f4*/ 	.word	0x00001040


	//   ....[1]....
        /*05f8*/ 	.word	0x00008a40


	//   ....[2]....
        /*05fc*/ 	.word	0x00008b80


	//   ....[3]....
        /*0600*/ 	.word	0x00008c70


	//   ....[4]....
        /*0604*/ 	.word	0x00009700


	//----- nvinfo : EIATTR_MBARRIER_INSTR_OFFSETS
	.align		4
.L_1126:
        /*0608*/ 	.byte	0x04, 0x39
        /*060a*/ 	.short	(.L_1128 - .L_1127)


	//   ....[0]....
.L_1127:
        /*060c*/ 	.word	0x00000180
        /*0610*/ 	.word	0x000000ff
        /*0614*/ 	.word	0x00022800
        /*0618*/ 	.short	0x0100
        /*061a*/ 	.byte	0x08
	.zero		1


	//   ....[1]....
        /*061c*/ 	.word	0x00000190
        /*0620*/ 	.word	0x000000ff
        /*0624*/ 	.word	0x00022820
        /*0628*/ 	.short	0x0100
        /*062a*/ 	.byte	0x08
	.zero		1


	//   ....[2]....
        /*062c*/ 	.word	0x00000280
        /*0630*/ 	.word	0x000000ff
        /*0634*/ 	.word	0x00022830
        /*0638*/ 	.short	0x0100
        /*063a*/ 	.byte	0x08
	.zero		1


	//   ....[3]....
        /*063c*/ 	.word	0x00000290
        /*0640*/ 	.word	0x000000ff
        /*0644*/ 	.word	0x00022840
        /*0648*/ 	.short	0x0100
        /*064a*/ 	.byte	0x08
	.zero		1


	//   ....[4]....
        /*064c*/ 	.word	0x000002a0
        /*0650*/ 	.word	0x000000ff
        /*0654*/ 	.word	0x00022838
        /*0658*/ 	.short	0x0100
        /*065a*/ 	.byte	0x08
	.zero		1


	//   ....[5]....
        /*065c*/ 	.word	0x000002b0
        /*0660*/ 	.word	0x000000ff
        /*0664*/ 	.word	0x00022848
        /*0668*/ 	.short	0x0100
        /*066a*/ 	.byte	0x08
	.zero		1


	//   ....[6]....
        /*066c*/ 	.word	0x000003e0
        /*0670*/ 	.word	0x000000ff
        /*0674*/ 	.word	0x00022850
        /*0678*/ 	.short	0x0100
        /*067a*/ 	.byte	0x08
	.zero		1


	//   ....[7]....
        /*067c*/ 	.word	0x000003f0
        /*0680*/ 	.word	0x000000ff
        /*0684*/ 	.word	0x00022860
        /*0688*/ 	.short	0x0100
        /*068a*/ 	.byte	0x08
	.zero		1


	//   ....[8]....
        /*068c*/ 	.word	0x00000400
        /*0690*/ 	.word	0x000000ff
        /*0694*/ 	.word	0x00022858
        /*0698*/ 	.short	0x0100
        /*069a*/ 	.byte	0x08
	.zero		1


	//   ....[9]....
        /*069c*/ 	.word	0x00000410
        /*06a0*/ 	.word	0x000000ff
        /*06a4*/ 	.word	0x00022868
        /*06a8*/ 	.short	0x0100
        /*06aa*/ 	.byte	0x08
	.zero		1


	//   ....[10]....
        /*06ac*/ 	.word	0x00000500
        /*06b0*/ 	.word	0x000000ff
        /*06b4*/ 	.word	0x00022870
        /*06b8*/ 	.short	0x0100
        /*06ba*/ 	.byte	0x06
	.zero		1


	//   ....[11]....
        /*06bc*/ 	.word	0x00000510
        /*06c0*/ 	.word	0x000000ff
        /*06c4*/ 	.word	0x00022880
        /*06c8*/ 	.short	0x0100
        /*06ca*/ 	.byte	0x06
	.zero		1


	//   ....[12]....
        /*06cc*/ 	.word	0x00000520
        /*06d0*/ 	.word	0x000000ff
        /*06d4*/ 	.word	0x00022878
        /*06d8*/ 	.short	0x0100
        /*06da*/ 	.byte	0x06
	.zero		1


	//   ....[13]....
        /*06dc*/ 	.word	0x00000530
        /*06e0*/ 	.word	0x000000ff
        /*06e4*/ 	.word	0x00022888
        /*06e8*/ 	.short	0x0100
        /*06ea*/ 	.byte	0x06
	.zero		1


	//   ....[14]....
        /*06ec*/ 	.word	0x00000660
        /*06f0*/ 	.word	0x000000ff
        /*06f4*/ 	.word	0x00022890
        /*06f8*/ 	.short	0x0100
        /*06fa*/ 	.byte	0x08
	.zero		1


	//   ....[15]....
        /*06fc*/ 	.word	0x00000670
        /*0700*/ 	.word	0x000000ff
        /*0704*/ 	.word	0x000228a0
        /*0708*/ 	.short	0x0100
        /*070a*/ 	.byte	0x08
	.zero		1


	//   ....[16]....
        /*070c*/ 	.word	0x00000680
        /*0710*/ 	.word	0x000000ff
        /*0714*/ 	.word	0x00022898
        /*0718*/ 	.short	0x0100
        /*071a*/ 	.byte	0x08
	.zero		1


	//   ....[17]....
        /*071c*/ 	.word	0x00000690
        /*0720*/ 	.word	0x000000ff
        /*0724*/ 	.word	0x000228a8
        /*0728*/ 	.short	0x0100
        /*072a*/ 	.byte	0x08
	.zero		1


	//   ....[18]....
        /*072c*/ 	.word	0x000007d0
        /*0730*/ 	.word	0x000000ff
        /*0734*/ 	.word	0x000228b0
        /*0738*/ 	.short	0x0100
        /*073a*/ 	.byte	0x08
	.zero		1


	//   ....[19]....
        /*073c*/ 	.word	0x000007e0
        /*0740*/ 	.word	0x000000ff
        /*0744*/ 	.word	0x000228c0
        /*0748*/ 	.short	0x0100
        /*074a*/ 	.byte	0x08
	.zero		1


	//   ....[20]....
        /*074c*/ 	.word	0x000007f0
        /*0750*/ 	.word	0x000000ff
        /*0754*/ 	.word	0x000228b8
        /*0758*/ 	.short	0x0100
        /*075a*/ 	.byte	0x08
	.zero		1


	//   ....[21]....
        /*075c*/ 	.word	0x00000800
        /*0760*/ 	.word	0x000000ff
        /*0764*/ 	.word	0x000228c8
        /*0768*/ 	.short	0x0100
        /*076a*/ 	.byte	0x08
	.zero		1


	//   ....[22]....
        /*076c*/ 	.word	0x00001090
        /*0770*/ 	.word	0x000000ff
        /*0774*/ 	.word	0x00022800
        /*0778*/ 	.short	0x010a
        /*077a*/ 	.byte	0x29
	.zero		1


	//   ....[23]....
        /*077c*/ 	.word	0x00001160
        /*0780*/ 	.word	0x000000ff
        /*0784*/ 	.word	0x00022830
        /*0788*/ 	.short	0x010a
        /*078a*/ 	.byte	0x16
	.zero		1


	//   ....[24]....
        /*078c*/ 	.word	0x000011a0
        /*0790*/ 	.word	0x000000ff
        /*0794*/ 	.word	0x00022830
        /*0798*/ 	.short	0x010a
        /*079a*/ 	.byte	0x16
	.zero		1


	//   ....[25]....
        /*079c*/ 	.word	0x00001a00
        /*07a0*/ 	.word	0x000000ff
        /*07a4*/ 	.word	0x00000000
        /*07a8*/ 	.short	0x0101
        /*07aa*/ 	.byte	0x06
	.zero		1


	//   ....[26]....
        /*07ac*/ 	.word	0x00002d90
        /*07b0*/ 	.word	0x000000ff
        /*07b4*/ 	.word	0x00022850
        /*07b8*/ 	.short	0x010a
        /*07ba*/ 	.byte	0x16
	.zero		1


	//   ....[27]....
        /*07bc*/ 	.word	0x00002dd0
        /*07c0*/ 	.word	0x000000ff
        /*07c4*/ 	.word	0x00022850
        /*07c8*/ 	.short	0x010a
        /*07ca*/ 	.byte	0x16
	.zero		1


	//   ....[28]....
        /*07cc*/ 	.word	0x000030f0
        /*07d0*/ 	.word	0x000000ff
        /*07d4*/ 	.word	0x00000000
        /*07d8*/ 	.short	0x0101
        /*07da*/ 	.byte	0x16
	.zero		1


	//   ....[29]....
        /*07dc*/ 	.word	0x000032a0
        /*07e0*/ 	.word	0x000000ff
        /*07e4*/ 	.word	0x00022830
        /*07e8*/ 	.short	0x010a
        /*07ea*/ 	.byte	0x19
	.zero		1


	//   ....[30]....
        /*07ec*/ 	.word	0x000032f0
        /*07f0*/ 	.word	0x000000ff
        /*07f4*/ 	.word	0x00022830
        /*07f8*/ 	.short	0x010a
        /*07fa*/ 	.byte	0x19
	.zero		1


	//   ....[31]....
        /*07fc*/ 	.word	0x00003820
        /*0800*/ 	.word	0x000000ff
        /*0804*/ 	.word	0x00000000
        /*0808*/ 	.short	0x0101
        /*080a*/ 	.byte	0x06
	.zero		1


	//   ....[32]....
        /*080c*/ 	.word	0x000051a0
        /*0810*/ 	.word	0x000000ff
        /*0814*/ 	.word	0x00022850
        /*0818*/ 	.short	0x010a
        /*081a*/ 	.byte	0x19
	.zero		1


	//   ....[33]....
        /*081c*/ 	.word	0x00005200
        /*0820*/ 	.word	0x000000ff
        /*0824*/ 	.word	0x00022850
        /*0828*/ 	.short	0x010a
        /*082a*/ 	.byte	0x19
	.zero		1


	//   ....[34]....
        /*082c*/ 	.word	0x000054d0
        /*0830*/ 	.word	0x000000ff
        /*0834*/ 	.word	0x00000000
        /*0838*/ 	.short	0x0101
        /*083a*/ 	.byte	0x19
	.zero		1


	//   ....[35]....
        /*083c*/ 	.word	0x000076f0
        /*0840*/ 	.word	0x000000ff
        /*0844*/ 	.word	0x00000000
        /*0848*/ 	.short	0x0101
        /*084a*/ 	.byte	0x16
	.zero		1


	//   ....[36]....
        /*084c*/ 	.word	0x00008f90
        /*0850*/ 	.word	0x00000016
        /*0854*/ 	.word	0x00022840
        /*0858*/ 	.short	0x010a
        /*085a*/ 	.byte	0x3f
	.zero		1


	//   ....[37]....
        /*085c*/ 	.word	0x000094e0
        /*0860*/ 	.word	0x00000016
        /*0864*/ 	.word	0x00022830
        /*0868*/ 	.short	0x0107
        /*086a*/ 	.byte	0x3f
	.zero		1


	//   ....[38]....
        /*086c*/ 	.word	0x000095a0
        /*0870*/ 	.word	0x00000016
        /*0874*/ 	.word	0x00022830
        /*0878*/ 	.short	0x0101
        /*087a*/ 	.byte	0x3f
	.zero		1


	//   ....[39]....
        /*087c*/ 	.word	0x00009dd0
        /*0880*/ 	.word	0x000000ff
        /*0884*/ 	.word	0x00022800
        /*0888*/ 	.short	0x0107
        /*088a*/ 	.byte	0x25
	.zero		1


	//   ....[40]....
        /*088c*/ 	.word	0x00009e30
        /*0890*/ 	.word	0x000000ff
        /*0894*/ 	.word	0x00022800
        /*0898*/ 	.short	0x0101
        /*089a*/ 	.byte	0x25
	.zero		1


	//   ....[41]....
        /*089c*/ 	.word	0x00009e50
        /*08a0*/ 	.word	0x000000ff
        /*08a4*/ 	.word	0x00022820
        /*08a8*/ 	.short	0x010a
        /*08aa*/ 	.byte	0x25
	.zero		1


	//   ....[42]....
        /*08ac*/ 	.word	0x00009ee0
        /*08b0*/ 	.word	0x00000016
        /*08b4*/ 	.word	0x00022860
        /*08b8*/ 	.short	0x010a
        /*08ba*/ 	.byte	0x3f
	.zero		1


	//   ....[43]....
        /*08bc*/ 	.word	0x0000a7c0
        /*08c0*/ 	.word	0x00000016
        /*08c4*/ 	.word	0x00022850
        /*08c8*/ 	.short	0x0107
        /*08ca*/ 	.byte	0x3f
	.zero		1


	//   ....[44]....
        /*08cc*/ 	.word	0x0000a8a0
        /*08d0*/ 	.word	0x00000016
        /*08d4*/ 	.word	0x00022850
        /*08d8*/ 	.short	0x0101
        /*08da*/ 	.byte	0x3f
	.zero		1


	//   ....[45]....
        /*08dc*/ 	.word	0x0000ab40
        /*08e0*/ 	.word	0x00000012
        /*08e4*/ 	.word	0x00022840
        /*08e8*/ 	.short	0x010a
        /*08ea*/ 	.byte	0x3f
	.zero		1


	//   ....[46]....
        /*08ec*/ 	.word	0x0000af10
        /*08f0*/ 	.word	0x00000012
        /*08f4*/ 	.word	0x00022830
        /*08f8*/ 	.short	0x0107
        /*08fa*/ 	.byte	0x3f
	.zero		1


	//   ....[47]....
        /*08fc*/ 	.word	0x0000afd0
        /*0900*/ 	.word	0x00000012
        /*0904*/ 	.word	0x00022830
        /*0908*/ 	.short	0x0101
        /*090a*/ 	.byte	0x3f
	.zero		1


	//   ....[48]....
        /*090c*/ 	.word	0x0000b000
        /*0910*/ 	.word	0x00000012
        /*0914*/ 	.word	0x00022860
        /*0918*/ 	.short	0x010a
        /*091a*/ 	.byte	0x3f
	.zero		1


	//   ....[49]....
        /*091c*/ 	.word	0x0000b520
        /*0920*/ 	.word	0x00000012
        /*0924*/ 	.word	0x00022850
        /*0928*/ 	.short	0x0107
        /*092a*/ 	.byte	0x3f
	.zero		1


	//   ....[50]....
        /*092c*/ 	.word	0x0000b5f0
        /*0930*/ 	.word	0x00000012
        /*0934*/ 	.word	0x00022850
        /*0938*/ 	.short	0x0101
        /*093a*/ 	.byte	0x3f
	.zero		1


	//   ....[51]....
        /*093c*/ 	.word	0x0000b760
        /*0940*/ 	.word	0x00000004
        /*0944*/ 	.word	0x00022820
        /*0948*/ 	.short	0x010a
        /*094a*/ 	.byte	0x3f
	.zero		1


	//   ....[52]....
        /*094c*/ 	.word	0x0000b8e0
        /*0950*/ 	.word	0x00000003
        /*0954*/ 	.word	0x00022840
        /*0958*/ 	.short	0x010a
        /*095a*/ 	.byte	0x3f
	.zero		1


	//   ....[53]....
        /*095c*/ 	.word	0x0000b980
        /*0960*/ 	.word	0x00000011
        /*0964*/ 	.word	0x00022840
        /*0968*/ 	.short	0x010a
        /*096a*/ 	.byte	0x3f
	.zero		1


	//   ....[54]....
        /*096c*/ 	.word	0x0000b9c0
        /*0970*/ 	.word	0x00000003
        /*0974*/ 	.word	0x00022860
        /*0978*/ 	.short	0x010a
        /*097a*/ 	.byte	0x3f
	.zero		1


	//   ....[55]....
        /*097c*/ 	.word	0x0000ba00
        /*0980*/ 	.word	0x00000011
        /*0984*/ 	.word	0x00022860
        /*0988*/ 	.short	0x010a
        /*098a*/ 	.byte	0x3f
	.zero		1


	//   ....[56]....
        /*098c*/ 	.word	0x0000ba70
        /*0990*/ 	.word	0x00000003
        /*0994*/ 	.word	0x00022800
        /*0998*/ 	.short	0x010a
        /*099a*/ 	.byte	0x3f
	.zero		1


	//   ....[57]....
        /*099c*/ 	.word	0x0000bad0
        /*09a0*/ 	.word	0x00000003
        /*09a4*/ 	.word	0x00022830
        /*09a8*/ 	.short	0x010a
        /*09aa*/ 	.byte	0x3f
	.zero		1


	//   ....[58]....
        /*09ac*/ 	.word	0x0000bb30
        /*09b0*/ 	.word	0x00000009
        /*09b4*/ 	.word	0x00022850
        /*09b8*/ 	.short	0x010a
        /*09ba*/ 	.byte	0x3f
	.zero		1


	//   ....[59]....
        /*09bc*/ 	.word	0x0000bba0
        /*09c0*/ 	.word	0x00000000
        /*09c4*/ 	.word	0x00022830
        /*09c8*/ 	.short	0x010a
        /*09ca*/ 	.byte	0x3f
	.zero		1


	//   ....[60]....
        /*09cc*/ 	.word	0x0000bc10
        /*09d0*/ 	.word	0x00000008
        /*09d4*/ 	.word	0x00022850
        /*09d8*/ 	.short	0x010a
        /*09da*/ 	.byte	0x3f
	.zero		1


	//   ....[61]....
        /*09dc*/ 	.word	0x0000bd30
        /*09e0*/ 	.word	0x00000016
        /*09e4*/ 	.word	0x00022840
        /*09e8*/ 	.short	0x010a
        /*09ea*/ 	.byte	0x3f
	.zero		1


	//   ....[62]....
        /*09ec*/ 	.word	0x0000cdb0
        /*09f0*/ 	.word	0x00000003
        /*09f4*/ 	.word	0x00022820
        /*09f8*/ 	.short	0x010a
        /*09fa*/ 	.byte	0x3f
	.zero		1


	//   ....[63]....
        /*09fc*/ 	.word	0x0000ce00
        /*0a00*/ 	.word	0x00000016
        /*0a04*/ 	.word	0x00022860
        /*0a08*/ 	.short	0x010a
        /*0a0a*/ 	.byte	0x3f
	.zero		1


	//   ....[64]....
        /*0a0c*/ 	.word	0x0000d740
        /*0a10*/ 	.word	0x00000012
        /*0a14*/ 	.word	0x00022840
        /*0a18*/ 	.short	0x010a
        /*0a1a*/ 	.byte	0x3f
	.zero		1


	//   ....[65]....
        /*0a1c*/ 	.word	0x0000ddf0
        /*0a20*/ 	.word	0x00000012
        /*0a24*/ 	.word	0x00022860
        /*0a28*/ 	.short	0x010a
        /*0a2a*/ 	.byte	0x3f
	.zero		1


	//   ....[66]....
        /*0a2c*/ 	.word	0x0000e570
        /*0a30*/ 	.word	0x00000004
        /*0a34*/ 	.word	0x00022820
        /*0a38*/ 	.short	0x010a
        /*0a3a*/ 	.byte	0x3f
	.zero		1


	//   ....[67]....
        /*0a3c*/ 	.word	0x0000e710
        /*0a40*/ 	.word	0x00000003
        /*0a44*/ 	.word	0x00022840
        /*0a48*/ 	.short	0x010a
        /*0a4a*/ 	.byte	0x3f
	.zero		1


	//   ....[68]....
        /*0a4c*/ 	.word	0x0000e760
        /*0a50*/ 	.word	0x00000011
        /*0a54*/ 	.word	0x00022840
        /*0a58*/ 	.short	0x010a
        /*0a5a*/ 	.byte	0x3f
	.zero		1


	//   ....[69]....
        /*0a5c*/ 	.word	0x0000e7b0
        /*0a60*/ 	.word	0x00000003
        /*0a64*/ 	.word	0x00022860
        /*0a68*/ 	.short	0x010a
        /*0a6a*/ 	.byte	0x3f
	.zero		1


	//----- nvinfo : EIATTR_NUM_MBARRIERS
	.align		4
.L_1128:
        /*0a6c*/ 	.byte	0x03, 0x38
        /*0a6e*/ 	.short	0x0016


	//----- nvinfo : EIATTR_EXIT_INSTR_OFFSETS
	.align		4
        /*0a70*/ 	.byte	0x04, 0x1c
        /*0a72*/ 	.short	(.L_1130 - .L_1129)


	//   ....[0]....
.L_1129:
        /*0a74*/ 	.word	0x00000950


	//   ....[1]....
        /*0a78*/ 	.word	0x00007cb0


	//   ....[2]....
        /*0a7c*/ 	.word	0x0000ba50


	//----- nvinfo : EIATTR_MAX_THREADS
	.align		4
.L_1130:
        /*0a80*/ 	.byte	0x04, 0x05
        /*0a82*/ 	.short	(.L_1132 - .L_1131)
.L_1131:
        /*0a84*/ 	.word	0x00000180
        /*0a88*/ 	.word	0x00000001
        /*0a8c*/ 	.word	0x00000001


	//----- nvinfo : EIATTR_CRS_STACK_SIZE
	.align		4
.L_1132:
        /*0a90*/ 	.byte	0x04, 0x1e
        /*0a92*/ 	.short	(.L_1134 - .L_1133)
.L_1133:
        /*0a94*/ 	.word	0x00000000


	//----- nvinfo : EIATTR_CBANK_PARAM_SIZE
	.align		4
.L_1134:
        /*0a98*/ 	.byte	0x03, 0x19
        /*0a9a*/ 	.short	0x0a70


	//----- nvinfo : EIATTR_PARAM_CBANK
	.align		4
        /*0a9c*/ 	.byte	0x04, 0x0a
        /*0a9e*/ 	.short	(.L_1136 - .L_1135)
	.align		4
.L_1135:
        /*0aa0*/ 	.word	index@(.nv.constant0._ZN7cutlass13device_kernelIN5flash11enable_sm90INS1_16FlashAttnFwdSm90INS1_25CollectiveMainloopFwdSm90ILi2EN4cute5tupleIJNS5_1CILi1EEES8_S8_EEENS6_IJNS7_ILi128EEENS7_ILi96EEENS7_ILi64EEEEEELi256ENS_10bfloat16_tEfNS_4arch4Sm90ELb0ELb0ELb1ELb0ELb1ELb0ELb0ELb1ELb0ELb1ELb0ELb0EEENS1_21CollectiveEpilogueFwdINS6_IJSA_NS7_ILi256EEESB_EEES9_SE_SG_Li256ELb0ELb1ELb0ELb0EEENS1_29StaticPersistentTileSchedulerILb0EEEEEEEEEvNT_6ParamsE)
        /*0aa4*/ 	.short	0x0210
        /*0aa6*/ 	.short	0x0a70


	//----- nvinfo : EIATTR_SW_WAR
	.align		4
.L_1136:
        /*0aa8*/ 	.byte	0x04, 0x36
        /*0aaa*/ 	.short	(.L_1138 - .L_1137)
.L_1137:
        /*0aac*/ 	.word	0x00000008
.L_1138:


//--------------------- .nv.info._ZN7cutlass13device_kernelIN5flash11enable_sm90INS1_16FlashAttnFwdSm90INS1_25CollectiveMainloopFwdSm90ILi2EN4cute5tupleIJNS5_1CILi1EEES8_S8_EEENS6_IJNS7_ILi128EEENS7_ILi96EEENS7_ILi64EEEEEELi256ENS_10bfloat16_tEfNS_4arch4Sm90ELb0ELb0ELb1ELb0ELb1ELb0ELb1ELb1ELb0ELb1ELb0ELb0EEENS1_21CollectiveEpilogueFwdINS6_IJSA_NS7_ILi256EEESB_EEES9_SE_SG_Li256ELb0ELb1ELb0ELb0EEENS1_29StaticPersistentTileSchedulerILb0EEEEEEEEEvNT_6ParamsE --------------------------
	.section	.nv.info._ZN7cutlass13device_kernelIN5flash11enable_sm90INS1_16FlashAttnFwdSm90INS1_25CollectiveMainloopFwdSm90ILi2EN4cute5tupleIJNS5_1CILi1EEES8_S8_EEENS6_IJNS7_ILi128EEENS7_ILi96EEENS7_ILi64EEEEEELi256ENS_10bfloat16_tEfNS_4arch4Sm90ELb0ELb0ELb1ELb0ELb1ELb0ELb1ELb1ELb0ELb1ELb0ELb0EEENS1_21CollectiveEpilogueFwdINS6_IJSA_NS7_ILi256EEESB_EEES9_SE_SG_Li256ELb0ELb1ELb0ELb0EEENS1_29StaticPersistentTileSchedulerILb0EEEEEEEEEvNT_6ParamsE,"",@"SHT_CUDA_INFO"
	.sectionflags	@""
	.align	4


	//----- nvinfo : EIATTR_CUDA_API_VERSION
	.align		4
        /*0000*/ 	.byte	0x04, 0x37
        /*0002*/ 	.short	(.L_1140 - .L_1139)
.L_1139:
        /*0004*/ 	.word	0x00000082


	//----- nvinfo : EIATTR_KPARAM_INFO
	.align		4
.L_1140:
        /*0008*/ 	.byte	0x04, 0x17
        /*000a*/ 	.short	(.L_1142 - .L_1141)
.L_1141:
        /*000c*/ 	.word	0x00000000
        /*0010*/ 	.short	0x0000
        /*0012*/ 	.short	0x0070
        /*0014*/ 	.byte	0x00, 0xf0, 0x01, 0x2c


	//----- nvinfo : EIATTR_SPARSE_MMA_MASK
	.align		4
.L_1142:
        /*0018*/ 	.byte	0x03, 0x50
        /*001a*/ 	.short	0x0000


	//----- nvinfo : EIATTR_MAXREG_COUNT
	.align		4
        /*001c*/ 	.byte	0x03, 0x1b
        /*001e*/ 	.short	0x00a8


	//----- nvinfo : EIATTR_NUM_BARRIERS
	.align		4
        /*0020*/ 	.byte	0x02, 0x4c
        /*0022*/ 	.byte	0x10
	.zero		1


	//----- nvinfo : EIATTR_EXTERNS
	.align		4
        /*0024*/ 	.byte	0x04, 0x0f
        /*0026*/ 	.short	(.L_1144 - .L_1143)


	//   ....[0]....
	.align		4
.L_1143:
        /*0028*/ 	.word	index@(__assertfail)


	//----- nvinfo : EIATTR_ANNOTATIONS
	.align		4
.L_1144:
        /*002c*/ 	.byte	0x04, 0x55
        /*002e*/ 	.short	(.L_1146 - .L_1145)


	//   ....[0]....
.L_1145:
        /* <DEDUP_REMOVED lines=12> */


	//----- nvinfo : EIATTR_MERCURY_ISA_VERSION
	.align		4
.L_1146:
        /*00e0*/ 	.byte	0x03, 0x5f
        /*00e2*/ 	.short	0x0101


	//----- nvinfo : EIATTR_INT_WARP_WIDE_INSTR_OFFSETS
	.align		4
        /*00e4*/ 	.byte	0x04, 0x31
        /*00e6*/ 	.short	(.L_1148 - .L_1147)


	//   ....[0]....
.L_1147:
        /*00e8*/ 	.word	0x000000c0


	//   ....[1]....
        /*00ec*/ 	.word	0x000000d0


	//   ....[2]....
        /*00f0*/ 	.word	0x000000e0


	//   ....[3]....
        /*00f4*/ 	.word	0x00000180


	//----- nvinfo : EIATTR_COOP_GROUP_MASK_REGIDS
	.align		4
.L_1148:
        /*00f8*/ 	.byte	0x04, 0x29
        /*00fa*/ 	.short	(.L_1150 - .L_1149)


	//   ....[0]....
.L_1149:
        /*00fc*/ 	.word	0xffffffff


	//   ....[1]....
        /*0100*/ 	.word	0xffffffff


	//   ....[2]....
        /*0104*/ 	.word	0xffffffff


	//   ....[3]....
        /*0108*/ 	.word	0xffffffff


	//   ....[4]....
        /*010c*/ 	.word	0xffffffff


	//   ....[5]....
        /*0110*/ 	.word	0xffffffff


	//   ....[6]....
        /*0114*/ 	.word	0xffffffff


	//   ....[7]....
        /*0118*/ 	.word	0xffffffff


	//   ....[8]....
        /*011c*/ 	.word	0xffffffff


	//   ....[9]....
        /*0120*/ 	.word	0xffffffff


	//   ....[10]....
        /*0124*/ 	.word	0xffffffff


	//   ....[11]....
        /*0128*/ 	.word	0xffffffff


	//   ....[12]....
        /*012c*/ 	.word	0xffffffff


	//   ....[13]....
        /*0130*/ 	.word	0xffffffff


	//   ....[14]....
        /*0134*/ 	.word	0xffffffff


	//   ....[15]....
        /*0138*/ 	.word	0xffffffff


	//   ....[16]....
        /*013c*/ 	.word	0xffffffff


	//   ....[17]....
        /*0140*/ 	.word	0xffffffff


	//   ....[18]....
        /*0144*/ 	.word	0xffffffff


	//   ....[19]....
        /*0148*/ 	.word	0xffffffff


	//   ....[20]....
        /*014c*/ 	.word	0xffffffff


	//   ....[21]....
        /*0150*/ 	.word	0xffffffff


	//   ....[22]....
        /*0154*/ 	.word	0xffffffff


	//   ....[23]....
        /*0158*/ 	.word	0xffffffff


	//   ....[24]....
        /*015c*/ 	.word	0xffffffff


	//   ....[25]....
        /*0160*/ 	.word	0xffffffff


	//   ....[26]....
        /*0164*/ 	.word	0xffffffff


	//   ....[27]....
        /*0168*/ 	.word	0xffffffff


	//   ....[28]....
        /*016c*/ 	.word	0xffffffff


	//   ....[29]....
        /*0170*/ 	.word	0xffffffff


	//   ....[30]....
        /*0174*/ 	.word	0xffffffff


	//   ....[31]....
        /*0178*/ 	.word	0xffffffff


	//   ....[32]....
        /*017c*/ 	.word	0xffffffff


	//   ....[33]....
        /*0180*/ 	.word	0xffffffff


	//   ....[34]....
        /*0184*/ 	.word	0xffffffff


	//   ....[35]....
        /*0188*/ 	.word	0xffffffff


	//   ....[36]....
        /*018c*/ 	.word	0xffffffff


	//   ....[37]....
        /*0190*/ 	.word	0xffffffff


	//   ....[38]....
        /*0194*/ 	.word	0xffffffff


	//   ....[39]....
        /*0198*/ 	.word	0xffffffff


	//   ....[40]....
        /*019c*/ 	.word	0xffffffff


	//   ....[41]....
        /*01a0*/ 	.word	0xffffffff


	//   ....[42]....
        /*01a4*/ 	.word	0xffffffff


	//   ....[43]....
        /*01a8*/ 	.word	0xffffffff


	//   ....[44]....
        /*01ac*/ 	.word	0xffffffff


	//   ....[45]....
        /*01b0*/ 	.word	0xffffffff


	//   ....[46]....
        /*01b4*/ 	.word	0xffffffff


	//   ....[47]....
        /*01b8*/ 	.word	0xffffffff


	//   ....[48]....
        /*01bc*/ 	.word	0xffffffff


	//   ....[49]....
        /*01c0*/ 	.word	0xffffffff


	//   ....[50]....
        /*01c4*/ 	.word	0xffffffff


	//   ....[51]....
        /*01c8*/ 	.word	0xffffffff


	//   ....[52]....
        /*01cc*/ 	.word	0xffffffff


	//   ....[53]....
        /*01d0*/ 	.word	0xffffffff


	//   ....[54]....
        /*01d4*/ 	.word	0xffffffff


	//   ....[55]....
        /*01d8*/ 	.word	0xffffffff


	//   ....[56]....
        /*01dc*/ 	.word	0xffffffff


	//   ....[57]....
        /*01e0*/ 	.word	0xffffffff


	//   ....[58]....
        /*01e4*/ 	.word	0xffffffff


	//   ....[59]....
        /*01e8*/ 	.word	0xffffffff


	//   ....[60]....
        /*01ec*/ 	.word	0xffffffff


	//   ....[61]....
        /*01f0*/ 	.word	0xffffffff


	//   ....[62]....
        /*01f4*/ 	.word	0xffffffff


	//   ....[63]....
        /*01f8*/ 	.word	0xffffffff


	//   ....[64]....
        /*01fc*/ 	.word	0xffffffff


	//   ....[65]....
        /*0200*/ 	.word	0xffffffff


	//   ....[66]....
        /*0204*/ 	.word	0xffffffff


	//   ....[67]....
        /*0208*/ 	.word	0xffffffff


	//   ....[68]....
        /*020c*/ 	.word	0xffffffff


	//   ....[69]....
        /*0210*/ 	.word	0xffffffff


	//   ....[70]....
        /*0214*/ 	.word	0xffffffff


	//   ....[71]....
        /*0218*/ 	.word	0xffffffff


	//   ....[72]....
        /*021c*/ 	.word	0xffffffff


	//   ....[73]....
        /*0220*/ 	.word	0xffffffff


	//   ....[74]....
        /*0224*/ 	.word	0xffffffff


	//   ....[75]....
        /*0228*/ 	.word	0xffffffff


	//   ....[76]....
        /*022c*/ 	.word	0xffffffff


	//   ....[77]....
        /*0230*/ 	.word	0xffffffff


	//   ....[78]....
        /*0234*/ 	.word	0xffffffff


	//   ....[79]....
        /*0238*/ 	.word	0xffffffff


	//   ....[80]....
        /*023c*/ 	.word	0xffffffff


	//   ....[81]....
        /*0240*/ 	.word	0xffffffff


	//   ....[82]....
        /*0244*/ 	.word	0xffffffff


	//   ....[83]....
        /*0248*/ 	.word	0xffffffff


	//   ....[84]....
        /*024c*/ 	.word	0xffffffff


	//   ....[85]....
        /*0250*/ 	.word	0xffffffff


	//   ....[86]....
        /*0254*/ 	.word	0xffffffff


	//   ....[87]....
        /*0258*/ 	.word	0xffffffff


	//   ....[88]....
        /*025c*/ 	.word	0xffffffff


	//   ....[89]....
        /*0260*/ 	.word	0xffffffff


	//   ....[90]....
        /*0264*/ 	.word	0xffffffff


	//   ....[91]....
        /*0268*/ 	.word	0xffffffff


	//   ....[92]....
        /*026c*/ 	.word	0xffffffff


	//   ....[93]....
        /*0270*/ 	.word	0xffffffff


	//   ....[94]....
        /*0274*/ 	.word	0xffffffff


	//   ....[95]....
        /*0278*/ 	.word	0xffffffff


	//   ....[96]....
        /*027c*/ 	.word	0xffffffff


	//   ....[97]....
        /*0280*/ 	.word	0xffffffff


	//   ....[98]....
        /*0284*/ 	.word	0xffffffff


	//   ....[99]....
        /*0288*/ 	.word	0xffffffff


	//   ....[100]....
        /*028c*/ 	.word	0xffffffff


	//   ....[101]....
        /*0290*/ 	.word	0xffffffff


	//   ....[102]....
        /*0294*/ 	.word	0xffffffff


	//   ....[103]....
        /*0298*/ 	.word	0xffffffff


	//   ....[104]....
        /*029c*/ 	.word	0xffffffff


	//   ....[105]....
        /*02a0*/ 	.word	0xffffffff


	//   ....[106]....
        /*02a4*/ 	.word	0xffffffff


	//   ....[107]....
        /*02a8*/ 	.word	0xffffffff


	//   ....[108]....
        /*02ac*/ 	.word	0xffffffff


	//   ....[109]....
        /*02b0*/ 	.word	0xffffffff


	//   ....[110]....
        /*02b4*/ 	.word	0xffffffff


	//   ....[111]....
        /*02b8*/ 	.word	0xffffffff


	//   ....[112]....
        /*02bc*/ 	.word	0x0500000f


	//   ....[113]....
        /*02c0*/ 	.word	0x0500000f


	//   ....[114]....
        /*02c4*/ 	.word	0x0500000f


	//   ....[115]....
        /*02c8*/ 	.word	0x0500000f


	//   ....[116]....
        /*02cc*/ 	.word	0x0500000f


	//   ....[117]....
        /*02d0*/ 	.word	0x0500000f


	//   ....[118]....
        /*02d4*/ 	.word	0x0500000f


	//   ....[119]....
        /*02d8*/ 	.word	0x0500000f


	//   ....[120]....
        /*02dc*/ 	.word	0x0500000f


	//   ....[121]....
        /*02e0*/ 	.word	0x0500000f


	//   ....[122]....
        /*02e4*/ 	.word	0x0500000f


	//   ....[123]....
        /*02e8*/ 	.word	0x0500000f


	//   ....[124]....
        /*02ec*/ 	.word	0x0500000f


	//   ....[125]....
        /*02f0*/ 	.word	0x0500000f


	//   ....[126]....
        /*02f4*/ 	.word	0x0500000f


	//   ....[127]....
        /*02f8*/ 	.word	0x0500000f


	//   ....[128]....
        /*02fc*/ 	.word	0x0500000f


	//   ....[129]....
        /*0300*/ 	.word	0x0500000f


	//   ....[130]....
        /*0304*/ 	.word	0x0500000f


	//   ....[131]....
        /*0308*/ 	.word	0x0500000f


	//   ....[132]....
        /*030c*/ 	.word	0x0500000f


	//   ....[133]....
        /*0310*/ 	.word	0x0500000f


	//   ....[134]....
        /*0314*/ 	.word	0x0500000f


	//   ....[135]....
        /*0318*/ 	.word	0x0500000f


	//   ....[136]....
        /*031c*/ 	.word	0x0500000f


	//   ....[137]....
        /*0320*/ 	.word	0x0500000f


	//   ....[138]....
        /*0324*/ 	.word	0x0500000f


	//   ....[139]....
        /*0328*/ 	.word	0x0500000f


	//   ....[140]....
        /*032c*/ 	.word	0x0500000f


	//   ....[141]....
        /*0330*/ 	.word	0x0500000f


	//   ....[142]....
        /*0334*/ 	.word	0x0500000f


	//   ....[143]....
        /*0338*/ 	.word	0x0500000f


	//   ....[144]....
        /*033c*/ 	.word	0x0500000f


	//   ....[145]....
        /*0340*/ 	.word	0x0500000f


	//   ....[146]....
        /*0344*/ 	.word	0x0500000f


	//   ....[147]....
        /*0348*/ 	.word	0x0500000f


	//   ....[148]....
        /*034c*/ 	.word	0x0500000f


	//   ....[149]....
        /*0350*/ 	.word	0x0500000f


	//   ....[150]....
        /*0354*/ 	.word	0x0500000f


	//   ....[151]....
        /*0358*/ 	.word	0x0500000f


	//   ....[152]....
        /*035c*/ 	.word	0x0500000f


	//   ....[153]....
        /*0360*/ 	.word	0x0500000f


	//   ....[154]....
        /*0364*/ 	.word	0x0500000f


	//   ....[155]....
        /*0368*/ 	.word	0x0500000f


	//   ....[156]....
        /*036c*/ 	.word	0x0500000f


	//   ....[157]....
        /*0370*/ 	.word	0x0500000f


	//   ....[158]....
        /*0374*/ 	.word	0x0500000f


	//   ....[159]....
        /*0378*/ 	.word	0x0500000f


	//   ....[160]....
        /*037c*/ 	.word	0x0500000f


	//   ....[161]....
        /*0380*/ 	.word	0x0500000f


	//   ....[162]....
        /*0384*/ 	.word	0x0500000f


	//   ....[163]....
        /*0388*/ 	.word	0x0500000f


	//   ....[164]....
        /*038c*/ 	.word	0x0500000f


	//   ....[165]....
        /*0390*/ 	.word	0x0500000f


	//   ....[166]....
        /*0394*/ 	.word	0x0500000f


	//   ....[167]....
        /*0398*/ 	.word	0x0500000f


	//   ....[168]....
        /*039c*/ 	.word	0x0500000f


	//   ....[169]....
        /*03a0*/ 	.word	0x0500000f


	//   ....[170]....
        /*03a4*/ 	.word	0x0500000f


	//   ....[171]....
        /*03a8*/ 	.word	0x0500000f


	//   ....[172]....
        /*03ac*/ 	.word	0x0500000f


	//   ....[173]....
        /*03b0*/ 	.word	0x0500000f


	//   ....[174]....
        /*03b4*/ 	.word	0x0500000f


	//   ....[175]....
        /*03b8*/ 	.word	0x0500000f


	//   ....[176]....
        /*03bc*/ 	.word	0x0500000f


	//   ....[177]....
        /*03c0*/ 	.word	0x0500000f


	//   ....[178]....
        /*03c4*/ 	.word	0x0500000f


	//   ....[179]....
        /*03c8*/ 	.word	0x0500000f


	//   ....[180]....
        /*03cc*/ 	.word	0x0500000f


	//   ....[181]....
        /*03d0*/ 	.word	0x0500000f


	//   ....[182]....
        /*03d4*/ 	.word	0x0500000f


	//   ....[183]....
        /*03d8*/ 	.word	0x0500000f


	//   ....[184]....
        /*03dc*/ 	.word	0x0500000f


	//   ....[185]....
        /*03e0*/ 	.word	0x0500000f


	//   ....[186]....
        /*03e4*/ 	.word	0x0500000f


	//   ....[187]....
        /*03e8*/ 	.word	0x0500000f


	//   ....[188]....
        /*03ec*/ 	.word	0x0500000f


	//   ....[189]....
        /*03f0*/ 	.word	0x0500000f


	//   ....[190]....
        /*03f4*/ 	.word	0x0500000f


	//   ....[191]....
        /*03f8*/ 	.word	0x0500000f


	//   ....[192]....
        /*03fc*/ 	.word	0x0500000f


	//   ....[193]....
        /*0400*/ 	.word	0x0500000f


	//----- nvinfo : EIATTR_COOP_GROUP_INSTR_OFFSETS
	.align		4
.L_1150:
        /*0404*/ 	.byte	0x04, 0x28
        /*0406*/ 	.short	(.L_1152 - .L_1151)


	//   ....[0]....
.L_1151:
        /*0408*/ 	.word	0x00000080


	//   ....[1]....
        /*040c*/ 	.word	0x00000090


	//   ....[2]....
        /*0410*/ 	.word	0x000002f0


	//   ....[3]....
        /*0414*/ 	.word	0x00000450


	//   ....[4]....
        /*0418*/ 	.word	0x00000570


	//   ....[5]....
        /*041c*/ 	.word	0x000006d0


	//   ....[6]....
        /*0420*/ 	.word	0x00000d00


	//   ....[7]....
        /*0424*/ 	.word	0x00002a40


	//   ....[8]....
        /*0428*/ 	.word	0x00002ae0


	//   ....[9]....
        /*042c*/ 	.word	0x00002af0


	//   ....[10]....
        /*0430*/ 	.word	0x00002b60


	//   ....[11]....
        /*0434*/ 	.word	0x00004cb0


	//   ....[12]....
        /*0438*/ 	.word	0x00004d00


	//   ....[13]....
        /*043c*/ 	.word	0x00004d20


	//   ....[14]....
        /*0440*/ 	.word	0x00004d50


	//   ....[15]....
        /*0444*/ 	.word	0x000062d0


	//   ....[16]....
        /*0448*/ 	.word	0x00006310


	//   ....[17]....
        /*044c*/ 	.word	0x00006440


	//   ....[18]....
        /*0450*/ 	.word	0x00006460


	//   ....[19]....
        /*0454*/ 	.word	0x00007d10


	//   ....[20]....
        /*0458*/ 	.word	0x00007d40


	//   ....[21]....
        /*045c*/ 	.word	0x00007e20


	//   ....[22]....
        /*0460*/ 	.word	0x00007e50


	//   ....[23]....
        /*0464*/ 	.word	0x000084d0


	//   ....[24]....
        /*0468*/ 	.word	0x00008510


	//   ....[25]....
        /*046c*/ 	.word	0x00008650


	//   ....[26]....
        /*0470*/ 	.word	0x00008670


	//   ....[27]....
        /*0474*/ 	.word	0x000087a0


	//   ....[28]....
        /*0478*/ 	.word	0x000087c0


	//   ....[29]....
        /*047c*/ 	.word	0x00008900


	//   ....[30]....
        /*0480*/ 	.word	0x00008940


	//   ....[31]....
        /*0484*/ 	.word	0x0000a050


	//   ....[32]....
        /*0488*/ 	.word	0x0000a080


	//   ....[33]....
        /*048c*/ 	.word	0x0000a0b0


	//   ....[34]....
        /*0490*/ 	.word	0x0000a0c0


	//   ....[35]....
        /*0494*/ 	.word	0x0000a100


	//   ....[36]....
        /*0498*/ 	.word	0x0000a140


	//   ....[37]....
        /*049c*/ 	.word	0x0000a160


	//   ....[38]....
        /*04a0*/ 	.word	0x0000a1c0


	//   ....[39]....
        /*04a4*/ 	.word	0x0000a1e0


	//   ....[40]....
        /*04a8*/ 	.word	0x0000a200


	//   ....[41]....
        /*04ac*/ 	.word	0x0000a240


	//   ....[42]....
        /*04b0*/ 	.word	0x0000a270


	//   ....[43]....
        /*04b4*/ 	.word	0x0000a8e0


	//   ....[44]....
        /*04b8*/ 	.word	0x0000a910


	//   ....[45]....
        /*04bc*/ 	.word	0x0000a960


	//   ....[46]....
        /*04c0*/ 	.word	0x0000a980


	//   ....[47]....
        /*04c4*/ 	.word	0x0000a9a0


	//   ....[48]....
        /*04c8*/ 	.word	0x0000a9b0


	//   ....[49]....
        /*04cc*/ 	.word	0x0000a9c0


	//   ....[50]....
        /*04d0*/ 	.word	0x0000a9d0


	//   ....[51]....
        /*04d4*/ 	.word	0x0000a9e0


	//   ....[52]....
        /*04d8*/ 	.word	0x0000aa20


	//   ....[53]....
        /*04dc*/ 	.word	0x0000aa50


	//   ....[54]....
        /*04e0*/ 	.word	0x0000aae0


	//   ....[55]....
        /*04e4*/ 	.word	0x0000ac10


	//   ....[56]....
        /*04e8*/ 	.word	0x0000ac80


	//   ....[57]....
        /*04ec*/ 	.word	0x0000ae10


	//   ....[58]....
        /*04f0*/ 	.word	0x0000ae30


	//   ....[59]....
        /*04f4*/ 	.word	0x0000b380


	//   ....[60]....
        /*04f8*/ 	.word	0x0000b3b0


	//   ....[61]....
        /*04fc*/ 	.word	0x0000b3c0


	//   ....[62]....
        /*0500*/ 	.word	0x0000b400


	//   ....[63]....
        /*0504*/ 	.word	0x0000b4b0


	//   ....[64]....
        /*0508*/ 	.word	0x0000b4d0


	//   ....[65]....
        /*050c*/ 	.word	0x0000b5a0


	//   ....[66]....
        /*0510*/ 	.word	0x0000b5c0


	//   ....[67]....
        /*0514*/ 	.word	0x0000b650


	//   ....[68]....
        /*0518*/ 	.word	0x0000b670


	//   ....[69]....
        /*051c*/ 	.word	0x0000b700


	//   ....[70]....
        /*0520*/ 	.word	0x0000b720


	//   ....[71]....
        /*0524*/ 	.word	0x0000b7b0


	//   ....[72]....
        /*0528*/ 	.word	0x0000b7d0


	//   ....[73]....
        /*052c*/ 	.word	0x0000b860


	//   ....[74]....
        /*0530*/ 	.word	0x0000b8b0


	//   ....[75]....
        /*0534*/ 	.word	0x0000bc60


	//   ....[76]....
        /*0538*/ 	.word	0x0000bd50


	//   ....[77]....
        /*053c*/ 	.word	0x0000bee0


	//   ....[78]....
        /*0540*/ 	.word	0x0000bf10


	//   ....[79]....
        /*0544*/ 	.word	0x0000bf60


	//   ....[80]....
        /*0548*/ 	.word	0x0000bfb0


	//   ....[81]....
        /*054c*/ 	.word	0x0000c000


	//   ....[82]....
        /*0550*/ 	.word	0x0000c070


	//   ....[83]....
        /*0554*/ 	.word	0x0000c080


	//   ....[84]....
        /*0558*/ 	.word	0x0000c0b0


	//   ....[85]....
        /*055c*/ 	.word	0x0000c0d0


	//   ....[86]....
        /*0560*/ 	.word	0x0000c100


	//   ....[87]....
        /*0564*/ 	.word	0x0000c890


	//   ....[88]....
        /*0568*/ 	.word	0x0000c8b0


	//   ....[89]....
        /*056c*/ 	.word	0x0000c8c0


	//   ....[90]....
        /*0570*/ 	.word	0x0000c8d0


	//   ....[91]....
        /*0574*/ 	.word	0x0000c8f0


	//   ....[92]....
        /*0578*/ 	.word	0x0000c920


	//   ....[93]....
        /*057c*/ 	.word	0x0000c930


	//   ....[94]....
        /*0580*/ 	.word	0x0000c950


	//   ....[95]....
        /*0584*/ 	.word	0x0000c980


	//   ....[96]....
        /*0588*/ 	.word	0x0000c9c0


	//   ....[97]....
        /*058c*/ 	.word	0x0000c9f0


	//   ....[98]....
        /*0590*/ 	.word	0x0000ca10


	//   ....[99]....
        /*0594*/ 	.word	0x0000cd80


	//   ....[100]....
        /*0598*/ 	.word	0x0000cda0


	//   ....[101]....
        /*059c*/ 	.word	0x0000cdb0


	//   ....[102]....
        /*05a0*/ 	.word	0x0000cdd0


	//   ....[103]....
        /*05a4*/ 	.word	0x0000cdf0


	//   ....[104]....
        /*05a8*/ 	.word	0x0000ce50


	//   ....[105]....
        /*05ac*/ 	.word	0x0000ce70


	//   ....[106]....
        /*05b0*/ 	.word	0x0000ced0


	//   ....[107]....
        /*05b4*/ 	.word	0x0000cef0


	//   ....[108]....
        /*05b8*/ 	.word	0x0000cf50


	//   ....[109]....
        /*05bc*/ 	.word	0x0000cf80


	//   ....[110]....
        /*05c0*/ 	.word	0x0000cfd0


	//   ....[111]....
        /*05c4*/ 	.word	0x0000d390


	//   ....[112]....
        /*05c8*/ 	.word	0x0000d8e0


	//   ....[113]....
        /*05cc*/ 	.word	0x0000d9d0


	//   ....[114]....
        /*05d0*/ 	.word	0x0000da70


	//   ....[115]....
        /*05d4*/ 	.word	0x0000dae0


	//   ....[116]....
        /*05d8*/ 	.word	0x0000db90


	//   ....[117]....
        /*05dc*/ 	.word	0x0000dc90


	//   ....[118]....
        /*05e0*/ 	.word	0x0000dce0


	//   ....[119]....
        /*05e4*/ 	.word	0x0000dde0


	//   ....[120]....
        /*05e8*/ 	.word	0x0000de30


	//   ....[121]....
        /*05ec*/ 	.word	0x0000de90


	//   ....[122]....
        /*05f0*/ 	.word	0x0000df60


	//   ....[123]....
        /*05f4*/ 	.word	0x0000e050


	//   ....[124]....
        /*05f8*/ 	.word	0x0000e0a0


	//   ....[125]....
        /*05fc*/ 	.word	0x0000e160


	//   ....[126]....
        /*0600*/ 	.word	0x0000e200


	//   ....[127]....
        /*0604*/ 	.word	0x0000e290


	//   ....[128]....
        /*0608*/ 	.word	0x0000e360


	//   ....[129]....
        /*060c*/ 	.word	0x0000e480


	//   ....[130]....
        /*0610*/ 	.word	0x0000e4f0


	//   ....[131]....
        /*0614*/ 	.word	0x0000e550


	//   ....[132]....
        /*0618*/ 	.word	0x0000e640


	//   ....[133]....
        /*061c*/ 	.word	0x0000e6e0


	//   ....[134]....
        /*0620*/ 	.word	0x0000e7e0


	//   ....[135]....
        /*0624*/ 	.word	0x0000e8e0


	//   ....[136]....
        /*0628*/ 	.word	0x0000e950


	//   ....[137]....
        /*062c*/ 	.word	0x0000e9b0


	//   ....[138]....
        /*0630*/ 	.word	0x0000ea80


	//   ....[139]....
        /*0634*/ 	.word	0x0000eba0


	//   ....[140]....
        /*0638*/ 	.word	0x0000ebf0


	//   ....[141]....
        /*063c*/ 	.word	0x0000ec80


	//   ....[142]....
        /*0640*/ 	.word	0x0000ed20


	//   ....[143]....
        /*0644*/ 	.word	0x0000eda0


	//   ....[144]....
        /*0648*/ 	.word	0x0000ee70


	//   ....[145]....
        /*064c*/ 	.word	0x0000ef80


	//   ....[146]....
        /*0650*/ 	.word	0x0000efd0


	//   ....[147]....
        /*0654*/ 	.word	0x0000f040


	//   ....[148]....
        /*0658*/ 	.word	0x0000f130


	//   ....[149]....
        /*065c*/ 	.word	0x0000f240


	//   ....[150]....
        /*0660*/ 	.word	0x0000f290


	//   ....[151]....
        /*0664*/ 	.word	0x0000f300


	//   ....[152]....
        /*0668*/ 	.word	0x0000f3f0


	//   ....[153]....
        /*066c*/ 	.word	0x0000f500


	//   ....[154]....
        /*0670*/ 	.word	0x0000f550


	//   ....[155]....
        /*0674*/ 	.word	0x0000f5c0


	//   ....[156]....
        /*0678*/ 	.word	0x0000f6a0


	//   ....[157]....
        /*067c*/ 	.word	0x0000f7e0


	//   ....[158]....
        /*0680*/ 	.word	0x0000f8b0


	//   ....[159]....
        /*0684*/ 	.word	0x0000f950


	//   ....[160]....
        /*0688*/ 	.word	0x0000fa90


	//   ....[161]....
        /*068c*/ 	.word	0x0000faf0


	//   ....[162]....
        /*0690*/ 	.word	0x0000fc10


	//   ....[163]....
        /*0694*/ 	.word	0x0000fc70


	//   ....[164]....
        /*0698*/ 	.word	0x0000fd90


	//   ....[165]....
        /*069c*/ 	.word	0x0000fdf0


	//   ....[166]....
        /*06a0*/ 	.word	0x0000ff00


	//   ....[167]....
        /*06a4*/ 	.word	0x0000ff60


	//   ....[168]....
        /*06a8*/ 	.word	0x00010040


	//   ....[169]....
        /*06ac*/ 	.word	0x00010120


	//   ....[170]....
        /*06b0*/ 	.word	0x000101c0


	//   ....[171]....
        /*06b4*/ 	.word	0x00010220


	//   ....[172]....
        /*06b8*/ 	.word	0x000102c0


	//   ....[173]....
        /*06bc*/ 	.word	0x00010320


	//   ....[174]....
        /*06c0*/ 	.word	0x000103c0


	//   ....[175]....
        /*06c4*/ 	.word	0x00010420


	//   ....[176]....
        /*06c8*/ 	.word	0x000104d0


	//   ....[177]....
        /*06cc*/ 	.word	0x00010530


	//   ....[178]....
        /*06d0*/ 	.word	0x000105e0


	//   ....[179]....
        /*06d4*/ 	.word	0x00010640


	//   ....[180]....
        /*06d8*/ 	.word	0x000106f0


	//   ....[181]....
        /*06dc*/ 	.word	0x000107d0


	//   ....[182]....
        /*06e0*/ 	.word	0x00010870


	//   ....[183]....
        /*06e4*/ 	.word	0x000108d0


	//   ....[184]....
        /*06e8*/ 	.word	0x000109a0


	//   ....[185]....
        /*06ec*/ 	.word	0x00010a00


	//   ....[186]....
        /*06f0*/ 	.word	0x00010ad0


	//   ....[187]....
        /*06f4*/ 	.word	0x00010b30


	//   ....[188]....
        /*06f8*/ 	.word	0x00010c00


	//   ....[189]....
        /*06fc*/ 	.word	0x00010c60


	//   ....[190]....
        /*0700*/ 	.word	0x00010d30


	//   ....[191]....
        /*0704*/ 	.word	0x00010d90


	//   ....[192]....
        /*0708*/ 	.word	0x00010e70


	//   ....[193]....
        /*070c*/ 	.word	0x00010f80


	//----- nvinfo : EIATTR_REG_RECONFIG
	.align		4
.L_1152:
        /*0710*/ 	.byte	0x01, 0x54
	.zero		2


	//----- nvinfo : EIATTR_SYSCALL_OFFSETS
	.align		4
        /*0714*/ 	.byte	0x04, 0x46
        /*0716*/ 	.short	(.L_1154 - .L_1153)


	//   ....[0]....
.L_1153:
        /*0718*/ 	.word	0x00001070


	//   ....[1]....
        /*071c*/ 	.word	0x00009900


	//   ....[2]....
        /*0720*/ 	.word	0x00009a40


	//   ....[3]....
        /*0724*/ 	.word	0x00009b30


	//   ....[4]....
        /*0728*/ 	.word	0x0000a5e0


	//   ....[5]....
        /*072c*/ 	.word	0x0000b0a0


	//----- nvinfo : EIATTR_MBARRIER_INSTR_OFFSETS
	.align		4
.L_1154:
        /*0730*/ 	.byte	0x04, 0x39
        /*0732*/ 	.short	(.L_1156 - .L_1155)


	//   ....[0]....
.L_1155:
        /*0734*/ 	.word	0x00000190
        /*0738*/ 	.word	0x000000ff
        /*073c*/ 	.word	0x00032400
        /*0740*/ 	.short	0x0100
        /*0742*/ 	.byte	0x08
	.zero		1


	//   ....[1]....
        /*0744*/ 	.word	0x000001a0
        /*0748*/ 	.word	0x000000ff
        /*074c*/ 	.word	0x00032410
        /*0750*/ 	.short	0x0100
        /*0752*/ 	.byte	0x08
	.zero		1


	//   ....[2]....
        /*0754*/ 	.word	0x000001b0
        /*0758*/ 	.word	0x000000ff
        /*075c*/ 	.word	0x00032420
        /*0760*/ 	.short	0x0100
        /*0762*/ 	.byte	0x08
	.zero		1


	//   ....[3]....
        /*0764*/ 	.word	0x000002a0
        /*0768*/ 	.word	0x000000ff
        /*076c*/ 	.word	0x00032430
        /*0770*/ 	.short	0x0100
        /*0772*/ 	.byte	0x08
	.zero		1


	//   ....[4]....
        /*0774*/ 	.word	0x000002b0
        /*0778*/ 	.word	0x000000ff
        /*077c*/ 	.word	0x00032440
        /*0780*/ 	.short	0x0100
        /*0782*/ 	.byte	0x08
	.zero		1


	//   ....[5]....
        /*0784*/ 	.word	0x000002c0
        /*0788*/ 	.word	0x000000ff
        /*078c*/ 	.word	0x00032438
        /*0790*/ 	.short	0x0100
        /*0792*/ 	.byte	0x08
	.zero		1


	//   ....[6]....
        /*0794*/ 	.word	0x000002d0
        /*0798*/ 	.word	0x000000ff
        /*079c*/ 	.word	0x00032448
        /*07a0*/ 	.short	0x0100
        /*07a2*/ 	.byte	0x08
	.zero		1


	//   ....[7]....
        /*07a4*/ 	.word	0x00000400
        /*07a8*/ 	.word	0x000000ff
        /*07ac*/ 	.word	0x00032450
        /*07b0*/ 	.short	0x0100
        /*07b2*/ 	.byte	0x08
	.zero		1


	//   ....[8]....
        /*07b4*/ 	.word	0x00000410
        /*07b8*/ 	.word	0x000000ff
        /*07bc*/ 	.word	0x00032460
        /*07c0*/ 	.short	0x0100
        /*07c2*/ 	.byte	0x08
	.zero		1


	//   ....[9]....
        /*07c4*/ 	.word	0x00000420
        /*07c8*/ 	.word	0x000000ff
        /*07cc*/ 	.word	0x00032458
        /*07d0*/ 	.short	0x0100
        /*07d2*/ 	.byte	0x08
	.zero		1


	//   ....[10]....
        /*07d4*/ 	.word	0x00000430
        /*07d8*/ 	.word	0x000000ff
        /*07dc*/ 	.word	0x00032468
        /*07e0*/ 	.short	0x0100
        /*07e2*/ 	.byte	0x08
	.zero		1


	//   ....[11]....
        /*07e4*/ 	.word	0x00000520
        /*07e8*/ 	.word	0x000000ff
        /*07ec*/ 	.word	0x00032470
        /*07f0*/ 	.short	0x0100
        /*07f2*/ 	.byte	0x06
	.zero		1


	//   ....[12]....
        /*07f4*/ 	.word	0x00000530
        /*07f8*/ 	.word	0x000000ff
        /*07fc*/ 	.word	0x00032480
        /*0800*/ 	.short	0x0100
        /*0802*/ 	.byte	0x06
	.zero		1


	//   ....[13]....
        /*0804*/ 	.word	0x00000540
        /*0808*/ 	.word	0x000000ff
        /*080c*/ 	.word	0x00032478
        /*0810*/ 	.short	0x0100
        /*0812*/ 	.byte	0x06
	.zero		1


	//   ....[14]....
        /*0814*/ 	.word	0x00000550
        /*0818*/ 	.word	0x000000ff
        /*081c*/ 	.word	0x00032488
        /*0820*/ 	.short	0x0100
        /*0822*/ 	.byte	0x06
	.zero		1


	//   ....[15]....
        /*0824*/ 	.word	0x00000680
        /*0828*/ 	.word	0x000000ff
        /*082c*/ 	.word	0x00032490
        /*0830*/ 	.short	0x0100
        /*0832*/ 	.byte	0x08
	.zero		1


	//   ....[16]....
        /*0834*/ 	.word	0x00000690
        /*0838*/ 	.word	0x000000ff
        /*083c*/ 	.word	0x000324a0
        /*0840*/ 	.short	0x0100
        /*0842*/ 	.byte	0x08
	.zero		1


	//   ....[17]....
        /*0844*/ 	.word	0x000006a0
        /*0848*/ 	.word	0x000000ff
        /*084c*/ 	.word	0x00032498
        /*0850*/ 	.short	0x0100
        /*0852*/ 	.byte	0x08
	.zero		1


	//   ....[18]....
        /*0854*/ 	.word	0x000006b0
        /*0858*/ 	.word	0x000000ff
        /*085c*/ 	.word	0x000324a8
        /*0860*/ 	.short	0x0100
        /*0862*/ 	.byte	0x08
	.zero		1


	//   ....[19]....
        /*0864*/ 	.word	0x000007f0
        /*0868*/ 	.word	0x000000ff
        /*086c*/ 	.word	0x000324b0
        /*0870*/ 	.short	0x0100
        /*0872*/ 	.byte	0x08
	.zero		1


	//   ....[20]....
        /*0874*/ 	.word	0x00000800
        /*0878*/ 	.word	0x000000ff
        /*087c*/ 	.word	0x000324c0
        /*0880*/ 	.short	0x0100
        /*0882*/ 	.byte	0x08
	.zero		1


	//   ....[21]....
        /*0884*/ 	.word	0x00000810
        /*0888*/ 	.word	0x000000ff
        /*088c*/ 	.word	0x000324b8
        /*0890*/ 	.short	0x0100
        /*0892*/ 	.byte	0x08
	.zero		1


	//   ....[22]....
        /*0894*/ 	.word	0x00000820
        /*0898*/ 	.word	0x000000ff
        /*089c*/ 	.word	0x000324c8
        /*08a0*/ 	.short	0x0100
        /*08a2*/ 	.byte	0x08
	.zero		1


	//   ....[23]....
        /*08a4*/ 	.word	0x000010c0
        /*08a8*/ 	.word	0x000000ff
        /*08ac*/ 	.word	0x00032400
        /*08b0*/ 	.short	0x010a
        /*08b2*/ 	.byte	0x33
	.zero		1


	//   ....[24]....
        /*08b4*/ 	.word	0x00001190
        /*08b8*/ 	.word	0x000000ff
        /*08bc*/ 	.word	0x00032430
        /*08c0*/ 	.short	0x010a
        /*08c2*/ 	.byte	0x1b
	.zero		1


	//   ....[25]....
        /*08c4*/ 	.word	0x000011d0
        /*08c8*/ 	.word	0x000000ff
        /*08cc*/ 	.word	0x00032430
        /*08d0*/ 	.short	0x010a
        /*08d2*/ 	.byte	0x1b
	.zero		1


	//   ....[26]....
        /*08d4*/ 	.word	0x00001430
        /*08d8*/ 	.word	0x000000ff
        /*08dc*/ 	.word	0x00032410
        /*08e0*/ 	.short	0x010a
        /*08e2*/ 	.byte	0x33
	.zero		1


	//   ....[27]....
        /*08e4*/ 	.word	0x00001470
        /*08e8*/ 	.word	0x000000ff
        /*08ec*/ 	.word	0x00032450
        /*08f0*/ 	.short	0x010a
        /*08f2*/ 	.byte	0x1b
	.zero		1


	//   ....[28]....
        /*08f4*/ 	.word	0x000014b0
        /*08f8*/ 	.word	0x000000ff
        /*08fc*/ 	.word	0x00032450
        /*0900*/ 	.short	0x010a
        /*0902*/ 	.byte	0x1b
	.zero		1


	//   ....[29]....
        /*0904*/ 	.word	0x000022a0
        /*0908*/ 	.word	0x000000ff
        /*090c*/ 	.word	0x00000000
        /*0910*/ 	.short	0x0101
        /*0912*/ 	.byte	0x06
	.zero		1


	//   ....[30]....
        /*0914*/ 	.word	0x00003830
        /*0918*/ 	.word	0x000000ff
        /*091c*/ 	.word	0x00000000
        /*0920*/ 	.short	0x0101
        /*0922*/ 	.byte	0x1b
	.zero		1


	//   ....[31]....
        /*0924*/ 	.word	0x000039a0
        /*0928*/ 	.word	0x000000ff
        /*092c*/ 	.word	0x00032430
        /*0930*/ 	.short	0x010a
        /*0932*/ 	.byte	0x1d
	.zero		1


	//   ....[32]....
        /*0934*/ 	.word	0x000039e0
        /*0938*/ 	.word	0x000000ff
        /*093c*/ 	.word	0x00032430
        /*0940*/ 	.short	0x010a
        /*0942*/ 	.byte	0x1d
	.zero		1


	//   ....[33]....
        /*0944*/ 	.word	0x00003b60
        /*0948*/ 	.word	0x000000ff
        /*094c*/ 	.word	0x00032450
        /*0950*/ 	.short	0x010a
        /*0952*/ 	.byte	0x1d
	.zero		1


	//   ....[34]....
        /*0954*/ 	.word	0x00003ba0
        /*0958*/ 	.word	0x000000ff
        /*095c*/ 	.word	0x00032450
        /*0960*/ 	.short	0x010a
        /*0962*/ 	.byte	0x1d
	.zero		1


	//   ....[35]....
        /*0964*/ 	.word	0x000047d0
        /*0968*/ 	.word	0x000000ff
        /*096c*/ 	.word	0x00000000
        /*0970*/ 	.short	0x0101
        /*0972*/ 	.byte	0x06
	.zero		1


	//   ....[36]....
        /*0974*/ 	.word	0x000062b0
        /*0978*/ 	.word	0x000000ff
        /*097c*/ 	.word	0x00000000
        /*0980*/ 	.short	0x0101
        /*0982*/ 	.byte	0x1d
	.zero		1


	//   ....[37]....
        /*0984*/ 	.word	0x000084f0
        /*0988*/ 	.word	0x000000cc
        /*098c*/ 	.word	0x00000000
        /*0990*/ 	.short	0x0101
        /*0992*/ 	.byte	0x3f
	.zero		1


	//   ....[38]....
        /*0994*/ 	.word	0x00009e50
        /*0998*/ 	.word	0x00000011
        /*099c*/ 	.word	0x00032440
        /*09a0*/ 	.short	0x010a
        /*09a2*/ 	.byte	0x3f
	.zero		1


	//   ....[39]....
        /*09a4*/ 	.word	0x0000a3b0
        /*09a8*/ 	.word	0x00000011
        /*09ac*/ 	.word	0x00032430
        /*09b0*/ 	.short	0x0107
        /*09b2*/ 	.byte	0x3f
	.zero		1


	//   ....[40]....
        /*09b4*/ 	.word	0x0000a470
        /*09b8*/ 	.word	0x00000011
        /*09bc*/ 	.word	0x00032430
        /*09c0*/ 	.short	0x0101
        /*09c2*/ 	.byte	0x3f
	.zero		1


	//   ....[41]....
        /*09c4*/ 	.word	0x0000af20
        /*09c8*/ 	.word	0x000000ff
        /*09cc*/ 	.word	0x00032400
        /*09d0*/ 	.short	0x0107
        /*09d2*/ 	.byte	0x25
	.zero		1


	//   ....[42]....
        /*09d4*/ 	.word	0x0000af70
        /*09d8*/ 	.word	0x000000ff
        /*09dc*/ 	.word	0x00032400
        /*09e0*/ 	.short	0x0101
        /*09e2*/ 	.byte	0x25
	.zero		1


	//   ....[43]....
        /*09e4*/ 	.word	0x0000b970
        /*09e8*/ 	.word	0x000000ff
        /*09ec*/ 	.word	0x00032410
        /*09f0*/ 	.short	0x0107
        /*09f2*/ 	.byte	0x25
	.zero		1


	//   ....[44]....
        /*09f4*/ 	.word	0x0000b9d0
        /*09f8*/ 	.word	0x000000ff
        /*09fc*/ 	.word	0x00032410
        /*0a00*/ 	.short	0x0101
        /*0a02*/ 	.byte	0x25
	.zero		1


	//   ....[45]....
        /*0a04*/ 	.word	0x0000b9f0
        /*0a08*/ 	.word	0x000000ff
        /*0a0c*/ 	.word	0x00032420
        /*0a10*/ 	.short	0x010a
        /*0a12*/ 	.byte	0x25
	.zero		1


	//   ....[46]....
        /*0a14*/ 	.word	0x0000ba80
        /*0a18*/ 	.word	0x00000011
        /*0a1c*/ 	.word	0x00032460
        /*0a20*/ 	.short	0x010a
        /*0a22*/ 	.byte	0x3f
	.zero		1


	//   ....[47]....
        /*0a24*/ 	.word	0x0000c370
        /*0a28*/ 	.word	0x00000011
        /*0a2c*/ 	.word	0x00032450
        /*0a30*/ 	.short	0x0107
        /*0a32*/ 	.byte	0x3f
	.zero		1


	//   ....[48]....
        /*0a34*/ 	.word	0x0000c450
        /*0a38*/ 	.word	0x00000011
        /*0a3c*/ 	.word	0x00032450
        /*0a40*/ 	.short	0x0101
        /*0a42*/ 	.byte	0x3f
	.zero		1


	//   ....[49]....
        /*0a44*/ 	.word	0x0000c6f0
        /*0a48*/ 	.word	0x00000011
        /*0a4c*/ 	.word	0x00032440
        /*0a50*/ 	.short	0x010a
        /*0a52*/ 	.byte	0x3f
	.zero		1


	//   ....[50]....
        /*0a54*/ 	.word	0x0000cac0
        /*0a58*/ 	.word	0x00000011
        /*0a5c*/ 	.word	0x00032430
        /*0a60*/ 	.short	0x0107
        /*0a62*/ 	.byte	0x3f
	.zero		1


	//   ....[51]....
        /*0a64*/ 	.word	0x0000cb80
        /*0a68*/ 	.word	0x00000011
        /*0a6c*/ 	.word	0x00032430
        /*0a70*/ 	.short	0x0101
        /*0a72*/ 	.byte	0x3f
	.zero		1


	//   ....[52]....
        /*0a74*/ 	.word	0x0000cbb0
        /*0a78*/ 	.word	0x00000011
        /*0a7c*/ 	.word	0x00032460
        /*0a80*/ 	.short	0x010a
        /*0a82*/ 	.byte	0x3f
	.zero		1


	//   ....[53]....
        /*0a84*/ 	.word	0x0000d0d0
        /*0a88*/ 	.word	0x00000011
        /*0a8c*/ 	.word	0x00032450
        /*0a90*/ 	.short	0x0107
        /*0a92*/ 	.byte	0x3f
	.zero		1


	//   ....[54]....
        /*0a94*/ 	.word	0x0000d1a0
        /*0a98*/ 	.word	0x00000011
        /*0a9c*/ 	.word	0x00032450
        /*0aa0*/ 	.short	0x0101
        /*0aa2*/ 	.byte	0x3f
	.zero		1


	//   ....[55]....
        /*0aa4*/ 	.word	0x0000d310
        /*0aa8*/ 	.word	0x00000007
        /*0aac*/ 	.word	0x00032420
        /*0ab0*/ 	.short	0x010a
        /*0ab2*/ 	.byte	0x3f
	.zero		1


	//   ....[56]....
        /*0ab4*/ 	.word	0x0000d490
        /*0ab8*/ 	.word	0x00000005
        /*0abc*/ 	.word	0x00032440
        /*0ac0*/ 	.short	0x010a
        /*0ac2*/ 	.byte	0x3f
	.zero		1


	//   ....[57]....
        /*0ac4*/ 	.word	0x0000d530
        /*0ac8*/ 	.word	0x00000003
        /*0acc*/ 	.word	0x00032440
        /*0ad0*/ 	.short	0x010a
        /*0ad2*/ 	.byte	0x3f
	.zero		1


	//   ....[58]....
        /*0ad4*/ 	.word	0x0000d570
        /*0ad8*/ 	.word	0x00000005
        /*0adc*/ 	.word	0x00032460
        /*0ae0*/ 	.short	0x010a
        /*0ae2*/ 	.byte	0x3f
	.zero		1


	//   ....[59]....
        /*0ae4*/ 	.word	0x0000d5b0
        /*0ae8*/ 	.word	0x00000003
        /*0aec*/ 	.word	0x00032460
        /*0af0*/ 	.short	0x010a
        /*0af2*/ 	.byte	0x3f
	.zero		1


	//   ....[60]....
        /*0af4*/ 	.word	0x0000d620
        /*0af8*/ 	.word	0x00000003
        /*0afc*/ 	.word	0x00032400
        /*0b00*/ 	.short	0x010a
        /*0b02*/ 	.byte	0x3f
	.zero		1


	//   ....[61]....
        /*0b04*/ 	.word	0x0000d680
        /*0b08*/ 	.word	0x00000004
        /*0b0c*/ 	.word	0x00032430
        /*0b10*/ 	.short	0x010a
        /*0b12*/ 	.byte	0x3f
	.zero		1


	//   ....[62]....
        /*0b14*/ 	.word	0x0000d6e0
        /*0b18*/ 	.word	0x00000005
        /*0b1c*/ 	.word	0x00032410
        /*0b20*/ 	.short	0x010a
        /*0b22*/ 	.byte	0x3f
	.zero		1


	//   ....[63]....
        /*0b24*/ 	.word	0x0000d740
        /*0b28*/ 	.word	0x00000000
        /*0b2c*/ 	.word	0x00032450
        /*0b30*/ 	.short	0x010a
        /*0b32*/ 	.byte	0x3f
	.zero		1


	//   ....[64]....
        /*0b34*/ 	.word	0x0000d7a0
        /*0b38*/ 	.word	0x00000005
        /*0b3c*/ 	.word	0x00032430
        /*0b40*/ 	.short	0x010a
        /*0b42*/ 	.byte	0x3f
	.zero		1


	//   ....[65]....
        /*0b44*/ 	.word	0x0000d800
        /*0b48*/ 	.word	0x00000005
        /*0b4c*/ 	.word	0x00032450
        /*0b50*/ 	.short	0x010a
        /*0b52*/ 	.byte	0x3f
	.zero		1


	//   ....[66]....
        /*0b54*/ 	.word	0x0000d920
        /*0b58*/ 	.word	0x00000011
        /*0b5c*/ 	.word	0x00032440
        /*0b60*/ 	.short	0x010a
        /*0b62*/ 	.byte	0x3f
	.zero		1


	//   ....[67]....
        /*0b64*/ 	.word	0x0000f6e0
        /*0b68*/ 	.word	0x00000003
        /*0b6c*/ 	.word	0x00032420
        /*0b70*/ 	.short	0x010a
        /*0b72*/ 	.byte	0x3f
	.zero		1


	//   ....[68]....
        /*0b74*/ 	.word	0x0000f730
        /*0b78*/ 	.word	0x00000011
        /*0b7c*/ 	.word	0x00032460
        /*0b80*/ 	.short	0x010a
        /*0b82*/ 	.byte	0x3f
	.zero		1


	//   ....[69]....
        /*0b84*/ 	.word	0x00010070
        /*0b88*/ 	.word	0x00000011
        /*0b8c*/ 	.word	0x00032440
        /*0b90*/ 	.short	0x010a
        /*0b92*/ 	.byte	0x3f
	.zero		1


	//   ....[70]....
        /*0b94*/ 	.word	0x00010720
        /*0b98*/ 	.word	0x00000011
        /*0b9c*/ 	.word	0x00032460
        /*0ba0*/ 	.short	0x010a
        /*0ba2*/ 	.byte	0x3f
	.zero		1


	//   ....[71]....
        /*0ba4*/ 	.word	0x00010ea0
        /*0ba8*/ 	.word	0x00000007
        /*0bac*/ 	.word	0x00032420
        /*0bb0*/ 	.short	0x010a
        /*0bb2*/ 	.byte	0x3f
	.zero		1


	//   ....[72]....
        /*0bb4*/ 	.word	0x00011040
        /*0bb8*/ 	.word	0x00000005
        /*0bbc*/ 	.word	0x00032440
        /*0bc0*/ 	.short	0x010a
        /*0bc2*/ 	.byte	0x3f
	.zero		1


	//   ....[73]....
        /*0bc4*/ 	.word	0x00011090
        /*0bc8*/ 	.word	0x00000003
        /*0bcc*/ 	.word	0x00032440
        /*0bd0*/ 	.short	0x010a
        /*0bd2*/ 	.byte	0x3f
	.zero		1


	//   ....[74]....
        /*0bd4*/ 	.word	0x000110e0
        /*0bd8*/ 	.word	0x00000005
        /*0bdc*/ 	.word	0x00032460
        /*0be0*/ 	.short	0x010a
        /*0be2*/ 	.byte	0x3f
	.zero		1


	//----- nvinfo : EIATTR_NUM_MBARRIERS
	.align		4
.L_1156:
        /*0be4*/ 	.byte	0x03, 0x38
        /*0be6*/ 	.short	0x0017


	//----- nvinfo : EIATTR_EXIT_INSTR_OFFSETS
	.align		4
        /*0be8*/ 	.byte	0x04, 0x1c
        /*0bea*/ 	.short	(.L_1158 - .L_1157)


	//   ....[0]....
.L_1157:
        /*0bec*/ 	.word	0x00000970


	//   ....[1]....
        /*0bf0*/ 	.word	0x00008aa0


	//   ....[2]....
        /*0bf4*/ 	.word	0x0000d600


	//----- nvinfo : EIATTR_MAX_THREADS
	.align		4
.L_1158:
        /*0bf8*/ 	.byte	0x04, 0x05
        /*0bfa*/ 	.short	(.L_1160 - .L_1159)
.L_1159:
        /*0bfc*/ 	.word	0x00000180
        /*0c00*/ 	.word	0x00000001
        /*0c04*/ 	.word	0x00000001


	//----- nvinfo : EIATTR_CRS_STACK_SIZE
	.align		4
.L_1160:
        /*0c08*/ 	.byte	0x04, 0x1e
        /*0c0a*/ 	.short	(.L_1162 - .L_1161)
.L_1161:
        /*0c0c*/ 	.word	0x00000000


	//----- nvinfo : EIATTR_CBANK_PARAM_SIZE
	.align		4
.L_1162:
        /*0c10*/ 	.byte	0x03, 0x19
        /*0c12*/ 	.short	0x0b70


	//----- nvinfo : EIATTR_PARAM_CBANK
	.align		4
        /*0c14*/ 	.byte	0x04, 0x0a
        /*0c16*/ 	.short	(.L_1164 - .L_1163)
	.align		4
.L_1163:
        /*0c18*/ 	.word	index@(.nv.constant0._ZN7cutlass13device_kernelIN5flash11enable_sm90INS1_16FlashAttnFwdSm90INS1_25CollectiveMainloopFwdSm90ILi2EN4cute5tupleIJNS5_1CILi1EEES8_S8_EEENS6_IJNS7_ILi128EEENS7_ILi96EEENS7_ILi64EEEEEELi256ENS_10bfloat16_tEfNS_4arch4Sm90ELb0ELb0ELb1ELb0ELb1ELb0ELb1ELb1ELb0ELb1ELb0ELb0EEENS1_21CollectiveEpilogueFwdINS6_IJSA_NS7_ILi256EEESB_EEES9_SE_SG_Li256ELb0ELb1ELb0ELb0EEENS1_29StaticPersistentTileSchedulerILb0EEEEEEEEEvNT_6ParamsE)
        /*0c1c*/ 	.short	0x0210
        /*0c1e*/ 	.short	0x0b70


	//----- nvinfo : EIATTR_SW_WAR
	.align		4
.L_1164:
        /*0c20*/ 	.byte	0x04, 0x36
        /*0c22*/ 	.short	(.L_1166 - .L_1165)
.L_1165:
        /*0c24*/ 	.word	0x00000008
.L_1166:


//--------------------- .nv.info._ZN7cutlass13device_kernelIN5flash11enable_sm90INS1_16FlashAttnFwdSm90INS1_25CollectiveMainloopFwdSm90ILi2EN4cute5tupleIJNS5_1CILi1EEES8_S8_EEENS6_IJNS7_ILi128EEENS7_ILi96EEENS7_ILi64EEEEEELi256ENS_10bfloat16_tEfNS_4arch4Sm90ELb0ELb0ELb1ELb1ELb1ELb0ELb0ELb1ELb0ELb1ELb0ELb0EEENS1_21CollectiveEpilogueFwdINS6_IJSA_NS7_ILi256EEESB_EEES9_SE_SG_Li256ELb1ELb1ELb0ELb0EEENS1_36VarlenDynamicPersistentTileSchedulerILi128ELi96ELi256ELi128ELb0ELb1ELb1ELb0ELb1ELb1EEEEEEEEEvNT_6ParamsE --------------------------
	.section	.nv.info._ZN7cutlass13device_kernelIN5flash11enable_sm90INS1_16FlashAttnFwdSm90INS1_25CollectiveMainloopFwdSm90ILi2EN4cute5tupleIJNS5_1CILi1EEES8_S8_EEENS6_IJNS7_ILi128EEENS7_ILi96EEENS7_ILi64EEEEEELi256ENS_10bfloat16_tEfNS_4arch4Sm90ELb0ELb0ELb1ELb1ELb1ELb0ELb0ELb1ELb0ELb1ELb0ELb0EEENS1_21CollectiveEpilogueFwdINS6_IJSA_NS7_ILi256EEESB_EEES9_SE_SG_Li256ELb1ELb1ELb0ELb0EEENS1_36VarlenDynamicPersistentTileSchedulerILi128ELi96ELi256ELi128ELb0ELb1ELb1ELb0ELb1ELb1EEEEEEEEEvNT_6ParamsE,"",@"SHT_CUDA_INFO"
	.sectionflags	@""
	.align	4


	//----- nvinfo : EIATTR_CUDA_API_VERSION
	.align		4
        /*0000*/ 	.byte	0x04, 0x37
        /*0002*/ 	.short	(.L_1168 - .L_1167)
.L_1167:
        /*0004*/ 	.word	0x00000082


	//----- nvinfo : EIATTR_KPARAM_INFO
	.align		4
.L_1168:
        /*0008*/ 	.byte	0x04, 0x17
        /*000a*/ 	.short	(.L_1170 - .L_1169)
.L_1169:
        /*000c*/ 	.word	0x00000000
        /*0010*/ 	.short	0x0000
        /*0012*/ 	.short	0x0070
        /*0014*/ 	.byte	0x00, 0xf0, 0x01, 0x2a


	//----- nvinfo : EIATTR_SPARSE_MMA_MASK
	.align		4
.L_1170:
        /*0018*/ 	.byte	0x03, 0x50
        /*001a*/ 	.short	0x0000


	//----- nvinfo : EIATTR_MAXREG_COUNT
	.align		4
        /*001c*/ 	.byte	0x03, 0x1b
        /*001e*/ 	.short	0x00a8


	//----- nvinfo : EIATTR_NUM_BARRIERS
	.align		4
        /*0020*/ 	.byte	0x02, 0x4c
        /*0022*/ 	.byte	0x10
	.zero		1


	//----- nvinfo : EIATTR_EXTERNS
	.align		4
        /*0024*/ 	.byte	0x04, 0x0f
        /*0026*/ 	.short	(.L_1172 - .L_1171)


	//   ....[0]....
	.align		4
.L_1171:
        /*0028*/ 	.word	index@(__assertfail)


	//----- nvinfo : EIATTR_ANNOTATIONS
	.align		4
.L_1172:
        /*002c*/ 	.byte	0x04, 0x55
        /*002e*/ 	.short	(.L_1174 - .L_1173)


	//   ....[0]....
.L_1173:
        /* <DEDUP_REMOVED lines=15> */


	//----- nvinfo : EIATTR_MERCURY_ISA_VERSION
	.align		4
.L_1174:
        /*0108*/ 	.byte	0x03, 0x5f
        /*010a*/ 	.short	0x0101


	//----- nvinfo : EIATTR_UNUSED_LOAD_BYTE_OFFSET
	.align		4
        /*010c*/ 	.byte	0x04, 0x44
        /*010e*/ 	.short	(.L_1176 - .L_1175)


	//   ....[0]....
.L_1175:
        /*0110*/ 	.word	0x00000970
        /*0114*/ 	.word	0x0000fff0


	//   ....[1]....
        /*0118*/ 	.word	0x00006650
        /*011c*/ 	.word	0x0000fff0


	//----- nvinfo : EIATTR_INT_WARP_WIDE_INSTR_OFFSETS
	.align		4
.L_1176:
        /*0120*/ 	.byte	0x04, 0x31
        /*0122*/ 	.short	(.L_1178 - .L_1177)


	//   ....[0]....
.L_1177:
        /*0124*/ 	.word	0x000000c0


	//   ....[1]....
        /*0128*/ 	.word	0x000000d0


	//   ....[2]....
        /*012c*/ 	.word	0x00000170


	//   ....[3]....
        /*0130*/ 	.word	0x0000a410


	//   ....[4]....
        /*0134*/ 	.word	0x0000a4a0


	//   ....[5]....
        /*0138*/ 	.word	0x0000d7f0


	//   ....[6]....
        /*013c*/ 	.word	0x0000d880


	//----- nvinfo : EIATTR_COOP_GROUP_MASK_REGIDS
	.align		4
.L_1178:
        /*0140*/ 	.byte	0x04, 0x29
        /*0142*/ 	.short	(.L_1180 - .L_1179)


	//   ....[0]....
.L_1179:
        /*0144*/ 	.word	0xffffffff


	//   ....[1]....
        /*0148*/ 	.word	0xffffffff


	//   ....[2]....
        /*014c*/ 	.word	0xffffffff


	//   ....[3]....
        /*0150*/ 	.word	0xffffffff


	//   ....[4]....
        /*0154*/ 	.word	0xffffffff


	//   ....[5]....
        /*0158*/ 	.word	0xffffffff


	//   ....[6]....
        /*015c*/ 	.word	0xffffffff


	//   ....[7]....
        /*0160*/ 	.word	0xffffffff


	//   ....[8]....
        /*0164*/ 	.word	0xffffffff


	//   ....[9]....
        /*0168*/ 	.word	0xffffffff


	//   ....[10]....
        /*016c*/ 	.word	0xffffffff


	//   ....[11]....
        /*0170*/ 	.word	0xffffffff


	//   ....[12]....
        /*0174*/ 	.word	0xffffffff


	//   ....[13]....
        /*0178*/ 	.word	0xffffffff


	//   ....[14]....
        /*017c*/ 	.word	0xffffffff


	//   ....[15]....
        /*0180*/ 	.word	0xffffffff


	//   ....[16]....
        /*0184*/ 	.word	0xffffffff


	//   ....[17]....
        /*0188*/ 	.word	0xffffffff


	//   ....[18]....
        /*018c*/ 	.word	0xffffffff


	//   ....[19]....
        /*0190*/ 	.word	0xffffffff


	//   ....[20]....
        /*0194*/ 	.word	0xffffffff


	//   ....[21]....
        /*0198*/ 	.word	0xffffffff


	//   ....[22]....
        /*019c*/ 	.word	0xffffffff


	//   ....[23]....
        /*01a0*/ 	.word	0xffffffff


	//   ....[24]....
        /*01a4*/ 	.word	0xffffffff


	//   ....[25]....
        /*01a8*/ 	.word	0xffffffff


	//   ....[26]....
        /*01ac*/ 	.word	0xffffffff


	//   ....[27]....
        /*01b0*/ 	.word	0xffffffff


	//   ....[28]....
        /*01b4*/ 	.word	0xffffffff


	//   ....[29]....
        /*01b8*/ 	.word	0xffffffff


	//   ....[30]....
        /*01bc*/ 	.word	0xffffffff


	//   ....[31]....
        /*01c0*/ 	.word	0xffffffff


	//   ....[32]....
        /*01c4*/ 	.word	0xffffffff


	//   ....[33]....
        /*01c8*/ 	.word	0xffffffff


	//   ....[34]....
        /*01cc*/ 	.word	0xffffffff


	//   ....[35]....
        /*01d0*/ 	.word	0xffffffff


	//   ....[36]....
        /*01d4*/ 	.word	0xffffffff


	//   ....[37]....
        /*01d8*/ 	.word	0xffffffff


	//   ....[38]....
        /*01dc*/ 	.word	0xffffffff


	//   ....[39]....
        /*01e0*/ 	.word	0xffffffff


	//   ....[40]....
        /*01e4*/ 	.word	0xffffffff


	//   ....[41]....
        /*01e8*/ 	.word	0xffffffff


	//   ....[42]....
        /*01ec*/ 	.word	0xffffffff


	//   ....[43]....
        /*01f0*/ 	.word	0xffffffff


	//   ....[44]....
        /*01f4*/ 	.word	0xffffffff


	//   ....[45]....
        /*01f8*/ 	.word	0xffffffff


	//   ....[46]....
        /*01fc*/ 	.word	0xffffffff


	//   ....[47]....
        /*0200*/ 	.word	0xffffffff


	//   ....[48]....
        /*0204*/ 	.word	0xffffffff


	//   ....[49]....
        /*0208*/ 	.word	0xffffffff


	//   ....[50]....
        /*020c*/ 	.word	0xffffffff


	//   ....[51]....
        /*0210*/ 	.word	0xffffffff


	//   ....[52]....
        /*0214*/ 	.word	0xffffffff


	//   ....[53]....
        /*0218*/ 	.word	0xffffffff


	//   ....[54]....
        /*021c*/ 	.word	0xffffffff


	//   ....[55]....
        /*0220*/ 	.word	0xffffffff


	//   ....[56]....
        /*0224*/ 	.word	0xffffffff


	//   ....[57]....
        /*0228*/ 	.word	0xffffffff


	//   ....[58]....
        /*022c*/ 	.word	0xffffffff


	//   ....[59]....
        /*0230*/ 	.word	0xffffffff


	//   ....[60]....
        /*0234*/ 	.word	0xffffffff


	//   ....[61]....
        /*0238*/ 	.word	0xffffffff


	//   ....[62]....
        /*023c*/ 	.word	0xffffffff


	//   ....[63]....
        /*0240*/ 	.word	0xffffffff


	//   ....[64]....
        /*0244*/ 	.word	0xffffffff


	//   ....[65]....
        /*0248*/ 	.word	0xffffffff


	//   ....[66]....
        /*024c*/ 	.word	0xffffffff


	//   ....[67]....
        /*0250*/ 	.word	0xffffffff


	//   ....[68]....
        /*0254*/ 	.word	0xffffffff


	//   ....[69]....
        /*0258*/ 	.word	0xffffffff


	//   ....[70]....
        /*025c*/ 	.word	0xffffffff


	//   ....[71]....
        /*0260*/ 	.word	0xffffffff


	//   ....[72]....
        /*0264*/ 	.word	0xffffffff


	//   ....[73]....
        /*0268*/ 	.word	0xffffffff


	//   ....[74]....
        /*026c*/ 	.word	0xffffffff


	//   ....[75]....
        /*0270*/ 	.word	0xffffffff


	//   ....[76]....
        /*0274*/ 	.word	0xffffffff


	//   ....[77]....
        /*0278*/ 	.word	0xffffffff


	//   ....[78]....
        /*027c*/ 	.word	0xffffffff


	//   ....[79]....
        /*0280*/ 	.word	0xffffffff


	//   ....[80]....
        /*0284*/ 	.word	0xffffffff


	//   ....[81]....
        /*0288*/ 	.word	0xffffffff


	//   ....[82]....
        /*028c*/ 	.word	0xffffffff


	//   ....[83]....
        /*0290*/ 	.word	0xffffffff


	//   ....[84]....
        /*0294*/ 	.word	0xffffffff


	//   ....[85]....
        /*0298*/ 	.word	0xffffffff


	//   ....[86]....
        /*029c*/ 	.word	0xffffffff


	//   ....[87]....
        /*02a0*/ 	.word	0xffffffff


	//   ....[88]....
        /*02a4*/ 	.word	0xffffffff


	//   ....[89]....
        /*02a8*/ 	.word	0xffffffff


	//   ....[90]....
        /*02ac*/ 	.word	0xffffffff


	//   ....[91]....
        /*02b0*/ 	.word	0xffffffff


	//   ....[92]....
        /*02b4*/ 	.word	0xffffffff


	//   ....[93]....
        /*02b8*/ 	.word	0xffffffff


	//   ....[94]....
        /*02bc*/ 	.word	0xffffffff


	//   ....[95]....
        /*02c0*/ 	.word	0xffffffff


	//   ....[96]....
        /*02c4*/ 	.word	0xffffffff


	//   ....[97]....
        /*02c8*/ 	.word	0xffffffff


	//   ....[98]....
        /*02cc*/ 	.word	0xffffffff


	//   ....[99]....
        /*02d0*/ 	.word	0xffffffff


	//   ....[100]....
        /*02d4*/ 	.word	0xffffffff


	//   ....[101]....
        /*02d8*/ 	.word	0xffffffff


	//   ....[102]....
        /*02dc*/ 	.word	0xffffffff


	//   ....[103]....
        /*02e0*/ 	.word	0xffffffff


	//   ....[104]....
        /*02e4*/ 	.word	0xffffffff


	//   ....[105]....
        /*02e8*/ 	.word	0xffffffff


	//   ....[106]....
        /*02ec*/ 	.word	0xffffffff


	//   ....[107]....
        /*02f0*/ 	.word	0xffffffff


	//   ....[108]....
        /*02f4*/ 	.word	0xffffffff


	//   ....[109]....
        /*02f8*/ 	.word	0xffffffff


	//   ....[110]....
        /*02fc*/ 	.word	0xffffffff


	//   ....[111]....
        /*0300*/ 	.word	0xffffffff


	//   ....[112]....
        /*0304*/ 	.word	0xffffffff


	//   ....[113]....
        /*0308*/ 	.word	0xffffffff


	//   ....[114]....
        /*030c*/ 	.word	0xffffffff


	//   ....[115]....
        /*0310*/ 	.word	0xffffffff


	//   ....[116]....
        /*0314*/ 	.word	0xffffffff


	//   ....[117]....
        /*0318*/ 	.word	0xffffffff


	//   ....[118]....
        /*031c*/ 	.word	0xffffffff


	//   ....[119]....
        /*0320*/ 	.word	0xffffffff


	//   ....[120]....
        /*0324*/ 	.word	0xffffffff


	//   ....[121]....
        /*0328*/ 	.word	0xffffffff


	//   ....[122]....
        /*032c*/ 	.word	0xffffffff


	//   ....[123]....
        /*0330*/ 	.word	0xffffffff


	//   ....[124]....
        /*0334*/ 	.word	0xffffffff


	//   ....[125]....
        /*0338*/ 	.word	0xffffffff


	//   ....[126]....
        /*033c*/ 	.word	0xffffffff


	//   ....[127]....
        /*0340*/ 	.word	0xffffffff


	//   ....[128]....
        /*0344*/ 	.word	0xffffffff


	//   ....[129]....
        /*0348*/ 	.word	0xffffffff


	//   ....[130]....
        /*034c*/ 	.word	0xffffffff


	//   ....[131]....
        /*0350*/ 	.word	0xffffffff


	//   ....[132]....
        /*0354*/ 	.word	0xffffffff


	//   ....[133]....
        /*0358*/ 	.word	0xffffffff


	//   ....[134]....
        /*035c*/ 	.word	0xffffffff


	//   ....[135]....
        /*0360*/ 	.word	0xffffffff


	//   ....[136]....
        /*0364*/ 	.word	0xffffffff


	//   ....[137]....
        /*0368*/ 	.word	0x0500000f


	//   ....[138]....
        /*036c*/ 	.word	0x0500000f


	//   ....[139]....
        /*0370*/ 	.word	0x0500000f


	//   ....[140]....
        /*0374*/ 	.word	0x0500000f


	//   ....[141]....
        /*0378*/ 	.word	0x0500000f


	//   ....[142]....
        /*037c*/ 	.word	0x0500000f


	//   ....[143]....
        /*0380*/ 	.word	0x0500000f


	//   ....[144]....
        /*0384*/ 	.word	0x0500000f


	//   ....[145]....
        /*0388*/ 	.word	0x0500000f


	//   ....[146]....
        /*038c*/ 	.word	0x0500000f


	//   ....[147]....
        /*0390*/ 	.word	0x0500000f


	//   ....[148]....
        /*0394*/ 	.word	0x0500000f


	//   ....[149]....
        /*0398*/ 	.word	0x0500000f


	//   ....[150]....
        /*039c*/ 	.word	0x0500000f


	//   ....[151]....
        /*03a0*/ 	.word	0x0500000f


	//   ....[152]....
        /*03a4*/ 	.word	0x0500000f


	//   ....[153]....
        /*03a8*/ 	.word	0x0500000f


	//   ....[154]....
        /*03ac*/ 	.word	0x0500000f


	//   ....[155]....
        /*03b0*/ 	.word	0x0500000f


	//   ....[156]....
        /*03b4*/ 	.word	0x0500000f


	//   ....[157]....
        /*03b8*/ 	.word	0x0500000f


	//   ....[158]....
        /*03bc*/ 	.word	0x0500000f


	//   ....[159]....
        /*03c0*/ 	.word	0x0500000f


	//   ....[160]....
        /*03c4*/ 	.word	0x0500000f


	//   ....[161]....
        /*03c8*/ 	.word	0x0500000f


	//   ....[162]....
        /*03cc*/ 	.word	0x0500000f


	//   ....[163]....
        /*03d0*/ 	.word	0x0500000f


	//   ....[164]....
        /*03d4*/ 	.word	0x0500000f


	//   ....[165]....
        /*03d8*/ 	.word	0x0500000f


	//   ....[166]....
        /*03dc*/ 	.word	0x0500000f


	//   ....[167]....
        /*03e0*/ 	.word	0x0500000f


	//   ....[168]....
        /*03e4*/ 	.word	0x0500000f


	//   ....[169]....
        /*03e8*/ 	.word	0x0500000f


	//   ....[170]....
        /*03ec*/ 	.word	0x0500000f


	//   ....[171]....
        /*03f0*/ 	.word	0x0500000f


	//   ....[172]....
        /*03f4*/ 	.word	0x0500000f


	//   ....[173]....
        /*03f8*/ 	.word	0x0500000f


	//   ....[174]....
        /*03fc*/ 	.word	0x0500000f


	//   ....[175]....
        /*0400*/ 	.word	0x0500000f


	//   ....[176]....
        /*0404*/ 	.word	0x0500000f


	//   ....[177]....
        /*0408*/ 	.word	0x0500000f


	//   ....[178]....
        /*040c*/ 	.word	0x0500000f


	//   ....[179]....
        /*0410*/ 	.word	0x0500000f


	//   ....[180]....
        /*0414*/ 	.word	0x0500000f


	//   ....[181]....
        /*0418*/ 	.word	0x0500000f


	//   ....[182]....
        /*041c*/ 	.word	0x0500000f


	//   ....[183]....
        /*0420*/ 	.word	0x0500000f


	//   ....[184]....
        /*0424*/ 	.word	0x0500000f


	//   ....[185]....
        /*0428*/ 	.word	0x0500000f


	//   ....[186]....
        /*042c*/ 	.word	0x0500000f


	//   ....[187]....
        /*0430*/ 	.word	0x0500000f


	//   ....[188]....
        /*0434*/ 	.word	0x0500000f


	//   ....[189]....
        /*0438*/ 	.word	0x0500000f


	//   ....[190]....
        /*043c*/ 	.word	0x0500000f


	//   ....[191]....
        /*0440*/ 	.word	0x0500000f


	//   ....[192]....
        /*0444*/ 	.word	0x0500000f


	//   ....[193]....
        /*0448*/ 	.word	0x0500000f


	//   ....[194]....
        /*044c*/ 	.word	0x0500000f


	//   ....[195]....
        /*0450*/ 	.word	0x0500000f


	//   ....[196]....
        /*0454*/ 	.word	0x0500000f


	//   ....[197]....
        /*0458*/ 	.word	0x0500000f


	//   ....[198]....
        /*045c*/ 	.word	0x0500000f


	//   ....[199]....
        /*0460*/ 	.word	0x0500000f


	//   ....[200]....
        /*0464*/ 	.word	0x0500000f


	//   ....[201]....
        /*0468*/ 	.word	0x0500000f


	//   ....[202]....
        /*046c*/ 	.word	0x0500000f


	//   ....[203]....
        /*0470*/ 	.word	0x0500000f


	//   ....[204]....
        /*0474*/ 	.word	0x0500000f


	//   ....[205]....
        /*0478*/ 	.word	0x0500000f


	//   ....[206]....
        /*047c*/ 	.word	0x0500000f


	//   ....[207]....
        /*0480*/ 	.word	0x0500000f


	//   ....[208]....
        /*0484*/ 	.word	0x0500000f


	//   ....[209]....
        /*0488*/ 	.word	0x0500000f


	//   ....[210]....
        /*048c*/ 	.word	0x0500000f


	//   ....[211]....
        /*0490*/ 	.word	0x0500000f


	//   ....[212]....
        /*0494*/ 	.word	0x0500000f


	//   ....[213]....
        /*0498*/ 	.word	0x0500000f


	//   ....[214]....
        /*049c*/ 	.word	0x0500000f


	//   ....[215]....
        /*04a0*/ 	.word	0x0500000f


	//   ....[216]....
        /*04a4*/ 	.word	0x0500000f


	//   ....[217]....
        /*04a8*/ 	.word	0x0500000f


	//   ....[218]....
        /*04ac*/ 	.word	0x0500000f


	//   ....[219]....
        /*04b0*/ 	.word	0x0500000f


	//----- nvinfo : EIATTR_COOP_GROUP_INSTR_OFFSETS
	.align		4
.L_1180:
        /*04b4*/ 	.byte	0x04, 0x28
        /*04b6*/ 	.short	(.L_1182 - .L_1181)


	//   ....[0]....
.L_1181:
        /*04b8*/ 	.word	0x00000080


	//   ....[1]....
        /*04bc*/ 	.word	0x00000090


	//   ....[2]....
        /*04c0*/ 	.word	0x000002d0


	//   ....[3]....
        /*04c4*/ 	.word	0x00000430


	//   ....[4]....
        /*04c8*/ 	.word	0x00000550


	//   ....[5]....
        /*04cc*/ 	.word	0x000006b0


	//   ....[6]....
        /*04d0*/ 	.word	0x00001590


	//   ....[7]....
        /*04d4*/ 	.word	0x00002780


	//   ....[8]....
        /*04d8*/ 	.word	0x00002800


	//   ....[9]....
        /*04dc*/ 	.word	0x00002c40


	//   ....[10]....
        /*04e0*/ 	.word	0x00002cc0


	//   ....[11]....
        /*04e4*/ 	.word	0x00004200


	//   ....[12]....
        /*04e8*/ 	.word	0x00004280


	//   ....[13]....
        /*04ec*/ 	.word	0x00004700


	//   ....[14]....
        /*04f0*/ 	.word	0x000048c0


	//   ....[15]....
        /*04f4*/ 	.word	0x00005bd0


	//   ....[16]....
        /*04f8*/ 	.word	0x00005c50


	//   ....[17]....
        /*04fc*/ 	.word	0x00005cc0


	//   ....[18]....
        /*0500*/ 	.word	0x00005ce0


	//   ....[19]....
        /*0504*/ 	.word	0x00007740


	//   ....[20]....
        /*0508*/ 	.word	0x00007770


	//   ....[21]....
        /*050c*/ 	.word	0x00007820


	//   ....[22]....
        /*0510*/ 	.word	0x00007850


	//   ....[23]....
        /*0514*/ 	.word	0x00008060


	//   ....[24]....
        /*0518*/ 	.word	0x00008090


	//   ....[25]....
        /*051c*/ 	.word	0x000081d0


	//   ....[26]....
        /*0520*/ 	.word	0x000081f0


	//   ....[27]....
        /*0524*/ 	.word	0x00008330


	//   ....[28]....
        /*0528*/ 	.word	0x00008350


	//   ....[29]....
        /*052c*/ 	.word	0x000084a0


	//   ....[30]....
        /*0530*/ 	.word	0x000084c0


	//   ....[31]....
        /*0534*/ 	.word	0x00008e30


	//   ....[32]....
        /*0538*/ 	.word	0x00008e60


	//   ....[33]....
        /*053c*/ 	.word	0x00008fb0


	//   ....[34]....
        /*0540*/ 	.word	0x00008fd0


	//   ....[35]....
        /*0544*/ 	.word	0x00009110


	//   ....[36]....
        /*0548*/ 	.word	0x00009130


	//   ....[37]....
        /*054c*/ 	.word	0x00009280


	//   ....[38]....
        /*0550*/ 	.word	0x000092a0


	//   ....[39]....
        /*0554*/ 	.word	0x00009460


	//   ....[40]....
        /*0558*/ 	.word	0x00009630


	//   ....[41]....
        /*055c*/ 	.word	0x00009660


	//   ....[42]....
        /*0560*/ 	.word	0x00009690


	//   ....[43]....
        /*0564*/ 	.word	0x000096c0


	//   ....[44]....
        /*0568*/ 	.word	0x000096f0


	//   ....[45]....
        /*056c*/ 	.word	0x00009720


	//   ....[46]....
        /*0570*/ 	.word	0x00009870


	//   ....[47]....
        /*0574*/ 	.word	0x000098a0


	//   ....[48]....
        /*0578*/ 	.word	0x000098d0


	//   ....[49]....
        /*057c*/ 	.word	0x00009900


	//   ....[50]....
        /*0580*/ 	.word	0x00009930


	//   ....[51]....
        /*0584*/ 	.word	0x00009960


	//   ....[52]....
        /*0588*/ 	.word	0x000099f0


	//   ....[53]....
        /*058c*/ 	.word	0x00009a20


	//   ....[54]....
        /*0590*/ 	.word	0x00009aa0


	//   ....[55]....
        /*0594*/ 	.word	0x0000afb0


	//   ....[56]....
        /*0598*/ 	.word	0x0000afd0


	//   ....[57]....
        /*059c*/ 	.word	0x0000b060


	//   ....[58]....
        /*05a0*/ 	.word	0x0000b080


	//   ....[59]....
        /*05a4*/ 	.word	0x0000b100


	//   ....[60]....
        /*05a8*/ 	.word	0x0000b120


	//   ....[61]....
        /*05ac*/ 	.word	0x0000b1a0


	//   ....[62]....
        /*05b0*/ 	.word	0x0000b1c0


	//   ....[63]....
        /*05b4*/ 	.word	0x0000b240


	//   ....[64]....
        /*05b8*/ 	.word	0x0000b260


	//   ....[65]....
        /*05bc*/ 	.word	0x0000b270


	//   ....[66]....
        /*05c0*/ 	.word	0x0000b280


	//   ....[67]....
        /*05c4*/ 	.word	0x0000bab0


	//   ....[68]....
        /*05c8*/ 	.word	0x0000bae0


	//   ....[69]....
        /*05cc*/ 	.word	0x0000bba0


	//   ....[70]....
        /*05d0*/ 	.word	0x0000bbb0


	//   ....[71]....
        /*05d4*/ 	.word	0x0000bc40


	//   ....[72]....
        /*05d8*/ 	.word	0x0000bc50


	//   ....[73]....
        /*05dc*/ 	.word	0x0000bce0


	//   ....[74]....
        /*05e0*/ 	.word	0x0000bcf0


	//   ....[75]....
        /*05e4*/ 	.word	0x0000bd80


	//   ....[76]....
        /*05e8*/ 	.word	0x0000bd90


	//   ....[77]....
        /*05ec*/ 	.word	0x0000be20


	//   ....[78]....
        /*05f0*/ 	.word	0x0000be30


	//   ....[79]....
        /*05f4*/ 	.word	0x0000beb0


	//   ....[80]....
        /*05f8*/ 	.word	0x0000bec0


	//   ....[81]....
        /*05fc*/ 	.word	0x0000bed0


	//   ....[82]....
        /*0600*/ 	.word	0x0000bee0


	//   ....[83]....
        /*0604*/ 	.word	0x0000c350


	//   ....[84]....
        /*0608*/ 	.word	0x0000c380


	//   ....[85]....
        /*060c*/ 	.word	0x0000c3e0


	//   ....[86]....
        /*0610*/ 	.word	0x0000c490


	//   ....[87]....
        /*0614*/ 	.word	0x0000c4b0


	//   ....[88]....
        /*0618*/ 	.word	0x0000c560


	//   ....[89]....
        /*061c*/ 	.word	0x0000c570


	//   ....[90]....
        /*0620*/ 	.word	0x0000c5a0


	//   ....[91]....
        /*0624*/ 	.word	0x0000c630


	//   ....[92]....
        /*0628*/ 	.word	0x0000c6d0


	//   ....[93]....
        /*062c*/ 	.word	0x0000c6f0


	//   ....[94]....
        /*0630*/ 	.word	0x0000c700


	//   ....[95]....
        /*0634*/ 	.word	0x0000ce30


	//   ....[96]....
        /*0638*/ 	.word	0x0000ce50


	//   ....[97]....
        /*063c*/ 	.word	0x0000ce60


	//   ....[98]....
        /*0640*/ 	.word	0x0000cea0


	//   ....[99]....
        /*0644*/ 	.word	0x0000ceb0


	//   ....[100]....
        /*0648*/ 	.word	0x0000cef0


	//   ....[101]....
        /*064c*/ 	.word	0x0000cf00


	//   ....[102]....
        /*0650*/ 	.word	0x0000cf40


	//   ....[103]....
        /*0654*/ 	.word	0x0000cf50


	//   ....[104]....
        /*0658*/ 	.word	0x0000cf90


	//   ....[105]....
        /*065c*/ 	.word	0x0000cfa0


	//   ....[106]....
        /*0660*/ 	.word	0x0000cfb0


	//   ....[107]....
        /*0664*/ 	.word	0x0000d320


	//   ....[108]....
        /*0668*/ 	.word	0x0000d340


	//   ....[109]....
        /*066c*/ 	.word	0x0000d350


	//   ....[110]....
        /*0670*/ 	.word	0x0000d360


	//   ....[111]....
        /*0674*/ 	.word	0x0000d370


	//   ....[112]....
        /*0678*/ 	.word	0x0000d390


	//   ....[113]....
        /*067c*/ 	.word	0x0000d400


	//   ....[114]....
        /*0680*/ 	.word	0x0000d430


	//   ....[115]....
        /*0684*/ 	.word	0x0000d440


	//   ....[116]....
        /*0688*/ 	.word	0x0000d4b0


	//   ....[117]....
        /*068c*/ 	.word	0x0000d4c0


	//   ....[118]....
        /*0690*/ 	.word	0x0000d5c0


	//   ....[119]....
        /*0694*/ 	.word	0x0000da70


	//   ....[120]....
        /*0698*/ 	.word	0x0000dac0


	//   ....[121]....
        /*069c*/ 	.word	0x0000daf0


	//   ....[122]....
        /*06a0*/ 	.word	0x0000db00


	//   ....[123]....
        /*06a4*/ 	.word	0x0000db30


	//   ....[124]....
        /*06a8*/ 	.word	0x0000db60


	//   ....[125]....
        /*06ac*/ 	.word	0x0000db90


	//   ....[126]....
        /*06b0*/ 	.word	0x0000dbc0


	//   ....[127]....
        /*06b4*/ 	.word	0x0000dd40


	//   ....[128]....
        /*06b8*/ 	.word	0x0000dd70


	//   ....[129]....
        /*06bc*/ 	.word	0x0000dda0


	//   ....[130]....
        /*06c0*/ 	.word	0x0000ddd0


	//   ....[131]....
        /*06c4*/ 	.word	0x0000de00


	//   ....[132]....
        /*06c8*/ 	.word	0x0000de30


	//   ....[133]....
        /*06cc*/ 	.word	0x0000def0


	//   ....[134]....
        /*06d0*/ 	.word	0x0000df10


	//   ....[135]....
        /*06d4*/ 	.word	0x0000df80


	//   ....[136]....
        /*06d8*/ 	.word	0x0000e3f0


	//   ....[137]....
        /*06dc*/ 	.word	0x0000e8d0


	//   ....[138]....
        /*06e0*/ 	.word	0x0000e9c0


	//   ....[139]....
        /*06e4*/ 	.word	0x0000ea60


	//   ....[140]....
        /*06e8*/ 	.word	0x0000eac0


	//   ....[141]....
        /*06ec*/ 	.word	0x0000ebb0


	//   ....[142]....
        /*06f0*/ 	.word	0x0000ec20


	//   ....[143]....
        /*06f4*/ 	.word	0x0000ed10


	//   ....[144]....
        /*06f8*/ 	.word	0x0000ed80


	//   ....[145]....
        /*06fc*/ 	.word	0x0000ee70


	//   ....[146]....
        /*0700*/ 	.word	0x0000eee0


	//   ....[147]....
        /*0704*/ 	.word	0x0000efd0


	//   ....[148]....
        /*0708*/ 	.word	0x0000f040


	//   ....[149]....
        /*070c*/ 	.word	0x0000f0e0


	//   ....[150]....
        /*0710*/ 	.word	0x0000f1e0


	//   ....[151]....
        /*0714*/ 	.word	0x0000f240


	//   ....[152]....
        /*0718*/ 	.word	0x0000f2a0


	//   ....[153]....
        /*071c*/ 	.word	0x0000f390


	//   ....[154]....
        /*0720*/ 	.word	0x0000f3f0


	//   ....[155]....
        /*0724*/ 	.word	0x0000f4f0


	//   ....[156]....
        /*0728*/ 	.word	0x0000f550


	//   ....[157]....
        /*072c*/ 	.word	0x0000f650


	//   ....[158]....
        /*0730*/ 	.word	0x0000f6b0


	//   ....[159]....
        /*0734*/ 	.word	0x0000f7b0


	//   ....[160]....
        /*0738*/ 	.word	0x0000f810


	//   ....[161]....
        /*073c*/ 	.word	0x0000f910


	//   ....[162]....
        /*0740*/ 	.word	0x0000f970


	//   ....[163]....
        /*0744*/ 	.word	0x0000fa70


	//   ....[164]....
        /*0748*/ 	.word	0x0000fad0


	//   ....[165]....
        /*074c*/ 	.word	0x0000fb70


	//   ....[166]....
        /*0750*/ 	.word	0x0000fcf0


	//   ....[167]....
        /*0754*/ 	.word	0x0000fdd0


	//   ....[168]....
        /*0758*/ 	.word	0x0000fe80


	//   ....[169]....
        /*075c*/ 	.word	0x0000ff90


	//   ....[170]....
        /*0760*/ 	.word	0x0000fff0


	//   ....[171]....
        /*0764*/ 	.word	0x00010100


	//   ....[172]....
        /*0768*/ 	.word	0x00010160


	//   ....[173]....
        /*076c*/ 	.word	0x00010270


	//   ....[174]....
        /*0770*/ 	.word	0x000102d0


	//   ....[175]....
        /*0774*/ 	.word	0x000103e0


	//   ....[176]....
        /*0778*/ 	.word	0x00010440


	//   ....[177]....
        /*077c*/ 	.word	0x00010500


	//   ....[178]....
        /*0780*/ 	.word	0x00010660


	//   ....[179]....
        /*0784*/ 	.word	0x00010700


	//   ....[180]....
        /*0788*/ 	.word	0x00010760


	//   ....[181]....
        /*078c*/ 	.word	0x00010810


	//   ....[182]....
        /*0790*/ 	.word	0x00010870


	//   ....[183]....
        /*0794*/ 	.word	0x00010920


	//   ....[184]....
        /*0798*/ 	.word	0x00010980


	//   ....[185]....
        /*079c*/ 	.word	0x00010a30


	//   ....[186]....
        /*07a0*/ 	.word	0x00010a90


	//   ....[187]....
        /*07a4*/ 	.word	0x00010b40


	//   ....[188]....
        /*07a8*/ 	.word	0x00010ba0


	//   ....[189]....
        /*07ac*/ 	.word	0x00010c50


	//   ....[190]....
        /*07b0*/ 	.word	0x00010d30


	//   ....[191]....
        /*07b4*/ 	.word	0x00010dd0


	//   ....[192]....
        /*07b8*/ 	.word	0x00010e30


	//   ....[193]....
        /*07bc*/ 	.word	0x00010f00


	//   ....[194]....
        /*07c0*/ 	.word	0x00010f60


	//   ....[195]....
        /*07c4*/ 	.word	0x00011030


	//   ....[196]....
        /*07c8*/ 	.word	0x00011090


	//   ....[197]....
        /*07cc*/ 	.word	0x00011170


	//   ....[198]....
        /*07d0*/ 	.word	0x000111d0


	//   ....[199]....
        /*07d4*/ 	.word	0x000112a0


	//   ....[200]....
        /*07d8*/ 	.word	0x00011300


	//   ....[201]....
        /*07dc*/ 	.word	0x000113d0


	//   ....[202]....
        /*07e0*/ 	.word	0x00011460


	//   ....[203]....
        /*07e4*/ 	.word	0x00011500


	//   ....[204]....
        /*07e8*/ 	.word	0x00011620


	//   ....[205]....
        /*07ec*/ 	.word	0x00011690


	//   ....[206]....
        /*07f0*/ 	.word	0x00011700


	//   ....[207]....
        /*07f4*/ 	.word	0x00011770


	//   ....[208]....
        /*07f8*/ 	.word	0x000117e0


	//   ....[209]....
        /*07fc*/ 	.word	0x00011860


	//   ....[210]....
        /*0800*/ 	.word	0x000118f0


	//   ....[211]....
        /*0804*/ 	.word	0x00011980


	//   ....[212]....
        /*0808*/ 	.word	0x000119f0


	//   ....[213]....
        /*080c*/ 	.word	0x00011a60


	//   ....[214]....
        /*0810*/ 	.word	0x00011ad0


	//   ....[215]....
        /*0814*/ 	.word	0x00011b50


	//   ....[216]....
        /*0818*/ 	.word	0x00011bc0


	//   ....[217]....
        /*081c*/ 	.word	0x00011c60


	//   ....[218]....
        /*0820*/ 	.word	0x00011cf0


	//   ....[219]....
        /*0824*/ 	.word	0x00011e10


	//----- nvinfo : EIATTR_REG_RECONFIG
	.align		4
.L_1182:
        /*0828*/ 	.byte	0x01, 0x54
	.zero		2


	//----- nvinfo : EIATTR_SYSCALL_OFFSETS
	.align		4
        /*082c*/ 	.byte	0x04, 0x46
        /*082e*/ 	.short	(.L_1184 - .L_1183)


	//   ....[0]....
.L_1183:
        /*0830*/ 	.word	0x00001770


	//   ....[1]....
        /*0834*/ 	.word	0x0000a600


	//   ....[2]....
        /*0838*/ 	.word	0x0000a750


	//   ....[3]....
        /*083c*/ 	.word	0x0000a840


	//   ....[4]....
        /*0840*/ 	.word	0x0000b710


	//----- nvinfo : EIATTR_MBARRIER_INSTR_OFFSETS
	.align		4
.L_1184:
        /*0844*/ 	.byte	0x04, 0x39
        /*0846*/ 	.short	(.L_1186 - .L_1185)


	//   ....[0]....
.L_1185:
        /*0848*/ 	.word	0x00000180
        /*084c*/ 	.word	0x000000ff
        /*0850*/ 	.word	0x00022800
        /*0854*/ 	.short	0x0100
        /*0856*/ 	.byte	0x08
	.zero		1


	//   ....[1]....
        /*0858*/ 	.word	0x00000190
        /*085c*/ 	.word	0x000000ff
        /*0860*/ 	.word	0x00022820
        /*0864*/ 	.short	0x0100
        /*0866*/ 	.byte	0x08
	.zero		1


	//   ....[2]....
        /*0868*/ 	.word	0x00000280
        /*086c*/ 	.word	0x000000ff
        /*0870*/ 	.word	0x00022830
        /*0874*/ 	.short	0x0100
        /*0876*/ 	.byte	0x08
	.zero		1


	//   ....[3]....
        /*0878*/ 	.word	0x00000290
        /*087c*/ 	.word	0x000000ff
        /*0880*/ 	.word	0x00022840
        /*0884*/ 	.short	0x0100
        /*0886*/ 	.byte	0x08
	.zero		1


	//   ....[4]....
        /*0888*/ 	.word	0x000002a0
        /*088c*/ 	.word	0x000000ff
        /*0890*/ 	.word	0x00022838
        /*0894*/ 	.short	0x0100
        /*0896*/ 	.byte	0x08
	.zero		1


	//   ....[5]....
        /*0898*/ 	.word	0x000002b0
        /*089c*/ 	.word	0x000000ff
        /*08a0*/ 	.word	0x00022848
        /*08a4*/ 	.short	0x0100
        /*08a6*/ 	.byte	0x08
	.zero		1


	//   ....[6]....
        /*08a8*/ 	.word	0x000003e0
        /*08ac*/ 	.word	0x000000ff
        /*08b0*/ 	.word	0x00022850
        /*08b4*/ 	.short	0x0100
        /*08b6*/ 	.byte	0x08
	.zero		1


	//   ....[7]....
        /*08b8*/ 	.word	0x000003f0
        /*08bc*/ 	.word	0x000000ff
        /*08c0*/ 	.word	0x00022860
        /*08c4*/ 	.short	0x0100
        /*08c6*/ 	.byte	0x08
	.zero		1


	//   ....[8]....
        /*08c8*/ 	.word	0x00000400
        /*08cc*/ 	.word	0x000000ff
        /*08d0*/ 	.word	0x00022858
        /*08d4*/ 	.short	0x0100
        /*08d6*/ 	.byte	0x08
	.zero		1


	//   ....[9]....
        /*08d8*/ 	.word	0x00000410
        /*08dc*/ 	.word	0x000000ff
        /*08e0*/ 	.word	0x00022868
        /*08e4*/ 	.short	0x0100
        /*08e6*/ 	.byte	0x08
	.zero		1


	//   ....[10]....
        /*08e8*/ 	.word	0x00000500
        /*08ec*/ 	.word	0x000000ff
        /*08f0*/ 	.word	0x00022870
        /*08f4*/ 	.short	0x0100
        /*08f6*/ 	.byte	0x06
	.zero		1


	//   ....[11]....
        /*08f8*/ 	.word	0x00000510
        /*08fc*/ 	.word	0x000000ff
        /*0900*/ 	.word	0x00022880
        /*0904*/ 	.short	0x0100
        /*0906*/ 	.byte	0x06
	.zero		1


	//   ....[12]....
        /*0908*/ 	.word	0x00000520
        /*090c*/ 	.word	0x000000ff
        /*0910*/ 	.word	0x00022878
        /*0914*/ 	.short	0x0100
        /*0916*/ 	.byte	0x06
	.zero		1


	//   ....[13]....
        /*0918*/ 	.word	0x00000530
        /*091c*/ 	.word	0x000000ff
        /*0920*/ 	.word	0x00022888
        /*0924*/ 	.short	0x0100
        /*0926*/ 	.byte	0x06
	.zero		1


	//   ....[14]....
        /*0928*/ 	.word	0x00000660
        /*092c*/ 	.word	0x000000ff
        /*0930*/ 	.word	0x00022890
        /*0934*/ 	.short	0x0100
        /*0936*/ 	.byte	0x08
	.zero		1


	//   ....[15]....
        /*0938*/ 	.word	0x00000670
        /*093c*/ 	.word	0x000000ff
        /*0940*/ 	.word	0x000228a0
        /*0944*/ 	.short	0x0100
        /*0946*/ 	.byte	0x08
	.zero		1


	//   ....[16]....
        /*0948*/ 	.word	0x00000680
        /*094c*/ 	.word	0x000000ff
        /*0950*/ 	.word	0x00022898
        /*0954*/ 	.short	0x0100
        /*0956*/ 	.byte	0x08
	.zero		1


	//   ....[17]....
        /*0958*/ 	.word	0x00000690
        /*095c*/ 	.word	0x000000ff
        /*0960*/ 	.word	0x000228a8
        /*0964*/ 	.short	0x0100
        /*0966*/ 	.byte	0x08
	.zero		1


	//   ....[18]....
        /*0968*/ 	.word	0x000007d0
        /*096c*/ 	.word	0x000000ff
        /*0970*/ 	.word	0x000228b0
        /*0974*/ 	.short	0x0100
        /*0976*/ 	.byte	0x08
	.zero		1


	//   ....[19]....
        /*0978*/ 	.word	0x000007e0
        /*097c*/ 	.word	0x000000ff
        /*0980*/ 	.word	0x000228c0
        /*0984*/ 	.short	0x0100
        /*0986*/ 	.byte	0x08
	.zero		1


	//   ....[20]....
        /*0988*/ 	.word	0x000007f0
        /*098c*/ 	.word	0x000000ff
        /*0990*/ 	.word	0x000228b8
        /*0994*/ 	.short	0x0100
        /*0996*/ 	.byte	0x08
	.zero		1


	//   ....[21]....
        /*0998*/ 	.word	0x00000800
        /*099c*/ 	.word	0x000000ff
        /*09a0*/ 	.word	0x000228c8
        /*09a4*/ 	.short	0x0100
        /*09a6*/ 	.byte	0x08
	.zero		1


	//   ....[22]....
        /*09a8*/ 	.word	0x000017e0
        /*09ac*/ 	.word	0x000000ff
        /*09b0*/ 	.word	0x00022800
        /*09b4*/ 	.short	0x010a
        /*09b6*/ 	.byte	0x2d
	.zero		1


	//   ....[23]....
        /*09b8*/ 	.word	0x000018b0
        /*09bc*/ 	.word	0x000000ff
        /*09c0*/ 	.word	0x00022830
        /*09c4*/ 	.short	0x010a
        /*09c6*/ 	.byte	0x16
	.zero		1


	//   ....[24]....
        /*09c8*/ 	.word	0x000018f0
        /*09cc*/ 	.word	0x000000ff
        /*09d0*/ 	.word	0x00022830
        /*09d4*/ 	.short	0x010a
        /*09d6*/ 	.byte	0x16
	.zero		1


	//   ....[25]....
        /*09d8*/ 	.word	0x00002150
        /*09dc*/ 	.word	0x000000ff
        /*09e0*/ 	.word	0x00000000
        /*09e4*/ 	.short	0x0101
        /*09e6*/ 	.byte	0x06
	.zero		1


	//   ....[26]....
        /*09e8*/ 	.word	0x000034e0
        /*09ec*/ 	.word	0x000000ff
        /*09f0*/ 	.word	0x00022850
        /*09f4*/ 	.short	0x010a
        /*09f6*/ 	.byte	0x16
	.zero		1


	//   ....[27]....
        /*09f8*/ 	.word	0x00003520
        /*09fc*/ 	.word	0x000000ff
        /*0a00*/ 	.word	0x00022850
        /*0a04*/ 	.short	0x010a
        /*0a06*/ 	.byte	0x16
	.zero		1


	//   ....[28]....
        /*0a08*/ 	.word	0x00003840
        /*0a0c*/ 	.word	0x000000ff
        /*0a10*/ 	.word	0x00000000
        /*0a14*/ 	.short	0x0101
        /*0a16*/ 	.byte	0x16
	.zero		1


	//   ....[29]....
        /*0a18*/ 	.word	0x000039b0
        /*0a1c*/ 	.word	0x000000ff
        /*0a20*/ 	.word	0x00022830
        /*0a24*/ 	.short	0x010a
        /*0a26*/ 	.byte	0x18
	.zero		1


	//   ....[30]....
        /*0a28*/ 	.word	0x000039f0
        /*0a2c*/ 	.word	0x000000ff
        /*0a30*/ 	.word	0x00022830
        /*0a34*/ 	.short	0x010a
        /*0a36*/ 	.byte	0x18
	.zero		1


	//   ....[31]....
        /*0a38*/ 	.word	0x00003f40
        /*0a3c*/ 	.word	0x000000ff
        /*0a40*/ 	.word	0x00000000
        /*0a44*/ 	.short	0x0101
        /*0a46*/ 	.byte	0x06
	.zero		1


	//   ....[32]....
        /*0a48*/ 	.word	0x00005890
        /*0a4c*/ 	.word	0x000000ff
        /*0a50*/ 	.word	0x00022850
        /*0a54*/ 	.short	0x010a
        /*0a56*/ 	.byte	0x18
	.zero		1


	//   ....[33]....
        /*0a58*/ 	.word	0x000058e0
        /*0a5c*/ 	.word	0x000000ff
        /*0a60*/ 	.word	0x00022850
        /*0a64*/ 	.short	0x010a
        /*0a66*/ 	.byte	0x18
	.zero		1


	//   ....[34]....
        /*0a68*/ 	.word	0x00005bb0
        /*0a6c*/ 	.word	0x000000ff
        /*0a70*/ 	.word	0x00000000
        /*0a74*/ 	.short	0x0101
        /*0a76*/ 	.byte	0x18
	.zero		1


	//   ....[35]....
        /*0a78*/ 	.word	0x00008050
        /*0a7c*/ 	.word	0x00000003
        /*0a80*/ 	.word	0x00000000
        /*0a84*/ 	.short	0x0101
        /*0a86*/ 	.byte	0x3f
	.zero		1


	//   ....[36]....
        /*0a88*/ 	.word	0x0000ad20
        /*0a8c*/ 	.word	0x00000021
        /*0a90*/ 	.word	0x00022840
        /*0a94*/ 	.short	0x010a
        /*0a96*/ 	.byte	0x3f
	.zero		1


	//   ....[37]....
        /*0a98*/ 	.word	0x0000b380
        /*0a9c*/ 	.word	0x00000021
        /*0aa0*/ 	.word	0x00022830
        /*0aa4*/ 	.short	0x0107
        /*0aa6*/ 	.byte	0x3f
	.zero		1


	//   ....[38]....
        /*0aa8*/ 	.word	0x0000b460
        /*0aac*/ 	.word	0x00000021
        /*0ab0*/ 	.word	0x00022830
        /*0ab4*/ 	.short	0x0101
        /*0ab6*/ 	.byte	0x3f
	.zero		1


	//   ....[39]....
        /*0ab8*/ 	.word	0x0000bfe0
        /*0abc*/ 	.word	0x00000016
        /*0ac0*/ 	.word	0x00022800
        /*0ac4*/ 	.short	0x0107
        /*0ac6*/ 	.byte	0x3f
	.zero		1


	//   ....[40]....
        /*0ac8*/ 	.word	0x0000c0d0
        /*0acc*/ 	.word	0x00000016
        /*0ad0*/ 	.word	0x00022800
        /*0ad4*/ 	.short	0x0101
        /*0ad6*/ 	.byte	0x3f
	.zero		1


	//   ....[41]....
        /*0ad8*/ 	.word	0x0000c0f0
        /*0adc*/ 	.word	0x00000016
        /*0ae0*/ 	.word	0x00022820
        /*0ae4*/ 	.short	0x010a
        /*0ae6*/ 	.byte	0x3f
	.zero		1


	//   ....[42]....
        /*0ae8*/ 	.word	0x0000c180
        /*0aec*/ 	.word	0x00000021
        /*0af0*/ 	.word	0x00022860
        /*0af4*/ 	.short	0x010a
        /*0af6*/ 	.byte	0x3f
	.zero		1


	//   ....[43]....
        /*0af8*/ 	.word	0x0000c880
        /*0afc*/ 	.word	0x00000021
        /*0b00*/ 	.word	0x00022850
        /*0b04*/ 	.short	0x0107
        /*0b06*/ 	.byte	0x3f
	.zero		1


	//   ....[44]....
        /*0b08*/ 	.word	0x0000c950
        /*0b0c*/ 	.word	0x00000021
        /*0b10*/ 	.word	0x00022850
        /*0b14*/ 	.short	0x0101
        /*0b16*/ 	.byte	0x3f
	.zero		1


	//   ....[45]....
        /*0b18*/ 	.word	0x0000cc90
        /*0b1c*/ 	.word	0x0000000a
        /*0b20*/ 	.word	0x00022840
        /*0b24*/ 	.short	0x010a
        /*0b26*/ 	.byte	0x3f
	.zero		1


	//   ....[46]....
        /*0b28*/ 	.word	0x0000d060
        /*0b2c*/ 	.word	0x0000000a
        /*0b30*/ 	.word	0x00022830
        /*0b34*/ 	.short	0x0107
        /*0b36*/ 	.byte	0x3f
	.zero		1


	//   ....[47]....
        /*0b38*/ 	.word	0x0000d120
        /*0b3c*/ 	.word	0x0000000a
        /*0b40*/ 	.word	0x00022830
        /*0b44*/ 	.short	0x0101
        /*0b46*/ 	.byte	0x3f
	.zero		1


	//   ....[48]....
        /*0b48*/ 	.word	0x0000d150
        /*0b4c*/ 	.word	0x0000000a
        /*0b50*/ 	.word	0x00022860
        /*0b54*/ 	.short	0x010a
        /*0b56*/ 	.byte	0x3f
	.zero		1


	//   ....[49]....
        /*0b58*/ 	.word	0x0000d670
        /*0b5c*/ 	.word	0x0000000a
        /*0b60*/ 	.word	0x00022850
        /*0b64*/ 	.short	0x0107
        /*0b66*/ 	.byte	0x3f
	.zero		1


	//   ....[50]....
        /*0b68*/ 	.word	0x0000d730
        /*0b6c*/ 	.word	0x0000000a
        /*0b70*/ 	.word	0x00022850
        /*0b74*/ 	.short	0x0101
        /*0b76*/ 	.byte	0x3f
	.zero		1


	//   ....[51]....
        /*0b78*/ 	.word	0x0000e370
        /*0b7c*/ 	.word	0x00000007
        /*0b80*/ 	.word	0x00022820
        /*0b84*/ 	.short	0x010a
        /*0b86*/ 	.byte	0x3f
	.zero		1


	//   ....[52]....
        /*0b88*/ 	.word	0x0000e4f0
        /*0b8c*/ 	.word	0x00000005
        /*0b90*/ 	.word	0x00022840
        /*0b94*/ 	.short	0x010a
        /*0b96*/ 	.byte	0x3f
	.zero		1


	//   ....[53]....
        /*0b98*/ 	.word	0x0000e590
        /*0b9c*/ 	.word	0x00000003
        /*0ba0*/ 	.word	0x00022840
        /*0ba4*/ 	.short	0x010a
        /*0ba6*/ 	.byte	0x3f
	.zero		1


	//   ....[54]....
        /*0ba8*/ 	.word	0x0000e5d0
        /*0bac*/ 	.word	0x00000005
        /*0bb0*/ 	.word	0x00022860
        /*0bb4*/ 	.short	0x010a
        /*0bb6*/ 	.byte	0x3f
	.zero		1


	//   ....[55]....
        /*0bb8*/ 	.word	0x0000e610
        /*0bbc*/ 	.word	0x00000003
        /*0bc0*/ 	.word	0x00022860
        /*0bc4*/ 	.short	0x010a
        /*0bc6*/ 	.byte	0x3f
	.zero		1


	//   ....[56]....
        /*0bc8*/ 	.word	0x0000e680
        /*0bcc*/ 	.word	0x00000003
        /*0bd0*/ 	.word	0x00022800
        /*0bd4*/ 	.short	0x010a
        /*0bd6*/ 	.byte	0x3f
	.zero		1


	//   ....[57]....
        /*0bd8*/ 	.word	0x0000e6e0
        /*0bdc*/ 	.word	0x00000003
        /*0be0*/ 	.word	0x00022830
        /*0be4*/ 	.short	0x010a
        /*0be6*/ 	.byte	0x3f
	.zero		1


	//   ....[58]....
        /*0be8*/ 	.word	0x0000e740
        /*0bec*/ 	.word	0x00000009
        /*0bf0*/ 	.word	0x00022850
        /*0bf4*/ 	.short	0x010a
        /*0bf6*/ 	.byte	0x3f
	.zero		1


	//   ....[59]....
        /*0bf8*/ 	.word	0x0000e7a0
        /*0bfc*/ 	.word	0x00000000
        /*0c00*/ 	.word	0x00022830
        /*0c04*/ 	.short	0x010a
        /*0c06*/ 	.byte	0x3f
	.zero		1


	//   ....[60]....
        /*0c08*/ 	.word	0x0000e800
        /*0c0c*/ 	.word	0x0000000a
        /*0c10*/ 	.word	0x00022850
        /*0c14*/ 	.short	0x010a
        /*0c16*/ 	.byte	0x3f
	.zero		1


	//   ....[61]....
        /*0c18*/ 	.word	0x0000e910
        /*0c1c*/ 	.word	0x00000021
        /*0c20*/ 	.word	0x00022840
        /*0c24*/ 	.short	0x010a
        /*0c26*/ 	.byte	0x3f
	.zero		1


	//   ....[62]....
        /*0c28*/ 	.word	0x0000fbf0
        /*0c2c*/ 	.word	0x00000016
        /*0c30*/ 	.word	0x00022820
        /*0c34*/ 	.short	0x010a
        /*0c36*/ 	.byte	0x3f
	.zero		1


	//   ....[63]....
        /*0c38*/ 	.word	0x0000fc40
        /*0c3c*/ 	.word	0x00000021
        /*0c40*/ 	.word	0x00022860
        /*0c44*/ 	.short	0x010a
        /*0c46*/ 	.byte	0x3f
	.zero		1


	//   ....[64]....
        /*0c48*/ 	.word	0x000105b0
        /*0c4c*/ 	.word	0x0000000a
        /*0c50*/ 	.word	0x00022840
        /*0c54*/ 	.short	0x010a
        /*0c56*/ 	.byte	0x3f
	.zero		1


	//   ....[65]....
        /*0c58*/ 	.word	0x00010c80
        /*0c5c*/ 	.word	0x0000000a
        /*0c60*/ 	.word	0x00022860
        /*0c64*/ 	.short	0x010a
        /*0c66*/ 	.byte	0x3f
	.zero		1


	//   ....[66]....
        /*0c68*/ 	.word	0x00011d30
        /*0c6c*/ 	.word	0x00000007
        /*0c70*/ 	.word	0x00022820
        /*0c74*/ 	.short	0x010a
        /*0c76*/ 	.byte	0x3f
	.zero		1


	//   ....[67]....
        /*0c78*/ 	.word	0x00011ed0
        /*0c7c*/ 	.word	0x00000005
        /*0c80*/ 	.word	0x00022840
        /*0c84*/ 	.short	0x010a
        /*0c86*/ 	.byte	0x3f
	.zero		1


	//   ....[68]....
        /*0c88*/ 	.word	0x00011f20
        /*0c8c*/ 	.word	0x00000003
        /*0c90*/ 	.word	0x00022840
        /*0c94*/ 	.short	0x010a
        /*0c96*/ 	.byte	0x3f
	.zero		1


	//   ....[69]....
        /*0c98*/ 	.word	0x00011f70
        /*0c9c*/ 	.word	0x00000005
        /*0ca0*/ 	.word	0x00022860
        /*0ca4*/ 	.short	0x010a
        /*0ca6*/ 	.byte	0x3f
	.zero		1


	//----- nvinfo : EIATTR_NUM_MBARRIERS
	.align		4
.L_1186:
        /*0ca8*/ 	.byte	0x03, 0x38
        /*0caa*/ 	.short	0x0016


	//----- nvinfo : EIATTR_EXIT_INSTR_OFFSETS
	.align		4
        /*0cac*/ 	.byte	0x04, 0x1c
        /*0cae*/ 	.short	(.L_1188 - .L_1187)


	//   ....[0]....
.L_1187:
        /*0cb0*/ 	.word	0x000009b0


	//   ....[1]....
        /*0cb4*/ 	.word	0x00009410


	//   ....[2]....
        /*0cb8*/ 	.word	0x0000e660


	//----- nvinfo : EIATTR_MAX_THREADS
	.align		4
.L_1188:
        /*0cbc*/ 	.byte	0x04, 0x05
        /*0cbe*/ 	.short	(.L_1190 - .L_1189)
.L_1189:
        /*0cc0*/ 	.word	0x00000180
        /*0cc4*/ 	.word	0x00000001
        /*0cc8*/ 	.word	0x00000001


	//----- nvinfo : EIATTR_CRS_STACK_SIZE
	.align		4
.L_1190:
        /*0ccc*/ 	.byte	0x04, 0x1e
        /*0cce*/ 	.short	(.L_1192 - .L_1191)
.L_1191:
        /*0cd0*/ 	.word	0x00000000


	//----- nvinfo : EIATTR_CBANK_PARAM_SIZE
	.align		4
.L_1192:
        /*0cd4*/ 	.byte	0x03, 0x19
        /*0cd6*/ 	.short	0x0af0


	//----- nvinfo : EIATTR_PARAM_CBANK
	.align		4
        /*0cd8*/ 	.byte	0x04, 0x0a
        /*0cda*/ 	.short	(.L_1194 - .L_1193)
	.align		4
.L_1193:
        /*0cdc*/ 	.word	index@(.nv.constant0._ZN7cutlass13device_kernelIN5flash11enable_sm90INS1_16FlashAttnFwdSm90INS1_25CollectiveMainloopFwdSm90ILi2EN4cute5tupleIJNS5_1CILi1EEES8_S8_EEENS6_IJNS7_ILi128EEENS7_ILi96EEENS7_ILi64EEEEEELi256ENS_10bfloat16_tEfNS_4arch4Sm90ELb0ELb0ELb1ELb1ELb1ELb0ELb0ELb1ELb0ELb1ELb0ELb0EEENS1_21CollectiveEpilogueFwdINS6_IJSA_NS7_ILi256EEESB_EEES9_SE_SG_Li256ELb1ELb1ELb0ELb0EEENS1_36VarlenDynamicPersistentTileSchedulerILi128ELi96ELi256ELi128ELb0ELb1ELb1ELb0ELb1ELb1EEEEEEEEEvNT_6ParamsE)
        /*0ce0*/ 	.short	0x0210
        /*0ce2*/ 	.short	0x0af0


	//----- nvinfo : EIATTR_SW_WAR
	.align		4
.L_1194:
        /*0ce4*/ 	.byte	0x04, 0x36
        /*0ce6*/ 	.short	(.L_1196 - .L_1195)
.L_1195:
        /*0ce8*/ 	.word	0x00000008
.L_1196:


//--------------------- .nv.info._ZN7cutlass13device_kernelIN5flash11enable_sm90INS1_16FlashAttnFwdSm90INS1_25CollectiveMainloopFwdSm90ILi2EN4cute5tupleIJNS5_1CILi1EEES8_S8_EEENS6_IJNS7_ILi128EEENS7_ILi96EEENS7_ILi64EEEEEELi256ENS_10bfloat16_tEfNS_4arch4Sm90ELb0ELb0ELb1ELb1ELb1ELb1ELb0ELb1ELb0ELb1ELb0ELb0EEENS1_21CollectiveEpilogueFwdINS6_IJSA_NS7_ILi256EEESB_EEES9_SE_SG_Li256ELb1ELb1ELb0ELb0EEENS1_36VarlenDynamicPersistentTileSchedulerILi128ELi96ELi256ELi128ELb0ELb1ELb1ELb0ELb1ELb1EEEEEEEEEvNT_6ParamsE --------------------------
	.section	.nv.info._ZN7cutlass13device_kernelIN5flash11enable_sm90INS1_16FlashAttnFwdSm90INS1_25CollectiveMainloopFwdSm90ILi2EN4cute5tupleIJNS5_1CILi1EEES8_S8_EEENS6_IJNS7_ILi128EEENS7_ILi96EEENS7_ILi64EEEEEELi256ENS_10bfloat16_tEfNS_4arch4Sm90ELb0ELb0ELb1ELb1ELb1ELb1ELb0ELb1ELb0ELb1ELb0ELb0EEENS1_21CollectiveEpilogueFwdINS6_IJSA_NS7_ILi256EEESB_EEES9_SE_SG_Li256ELb1ELb1ELb0ELb0EEENS1_36VarlenDynamicPersistentTileSchedulerILi128ELi96ELi256ELi128ELb0ELb1ELb1ELb0ELb1ELb1EEEEEEEEEvNT_6ParamsE,"",@"SHT_CUDA_INFO"
	.sectionflags	@""
	.align	4


	//----- nvinfo : EIATTR_CUDA_API_VERSION
	.align		4
        /*0000*/ 	.byte	0x04, 0x37
        /*0002*/ 	.short	(.L_1198 - .L_1197)
.L_1197:
        /*0004*/ 	.word	0x00000082


	//----- nvinfo : EIATTR_KPARAM_INFO
	.align		4
.L_1198:
        /*0008*/ 	.byte	0x04, 0x17
        /*000a*/ 	.short	(.L_1200 - .L_1199)
.L_1199:
        /*000c*/ 	.word	0x00000000
        /*0010*/ 	.short	0x0000
        /*0012*/ 	.short	0x0070
        /*0014*/ 	.byte	0x00, 0xf0, 0x01, 0x2a


	//----- nvinfo : EIATTR_SPARSE_MMA_MASK
	.align		4
.L_1200:
        /*0018*/ 	.byte	0x03, 0x50
        /*001a*/ 	.short	0x0000


	//----- nvinfo : EIATTR_MAXREG_COUNT
	.align		4
        /*001c*/ 	.byte	0x03, 0x1b
        /*001e*/ 	.short	0x00a8


	//----- nvinfo : EIATTR_NUM_BARRIERS
	.align		4
        /*0020*/ 	.byte	0x02, 0x4c
        /*0022*/ 	.byte	0x10
	.zero		1


	//----- nvinfo : EIATTR_EXTERNS
	.align		4
        /*0024*/ 	.byte	0x04, 0x0f
        /*0026*/ 	.short	(.L_1202 - .L_1201)


	//   ....[0]....
	.align		4
.L_1201:
        /*0028*/ 	.word	index@(__assertfail)


	//----- nvinfo : EIATTR_ANNOTATIONS
	.align		4
.L_1202:
        /*002c*/ 	.byte	0x04, 0x55
        /*002e*/ 	.short	(.L_1204 - .L_1203)


	//   ....[0]....
.L_1203:
        /* <DEDUP_REMOVED lines=50> */


	//----- nvinfo : EIATTR_MERCURY_ISA_VERSION
	.align		4
.L_1204:
        /*0338*/ 	.byte	0x03, 0x5f
        /*033a*/ 	.short	0x0101


	//----- nvinfo : EIATTR_UNUSED_LOAD_BYTE_OFFSET
	.align		4
        /*033c*/ 	.byte	0x04, 0x44
        /*033e*/ 	.short	(.L_1206 - .L_1205)


	//   ....[0]....
.L_1205:
        /*0340*/ 	.word	0x00000a40
        /*0344*/ 	.word	0x0000fff0


	//   ....[1]....
        /*0348*/ 	.word	0x0000dcc0
        /*034c*/ 	.word	0x0000fff0


	//----- nvinfo : EIATTR_INT_WARP_WIDE_INSTR_OFFSETS
	.align		4
.L_1206:
        /*0350*/ 	.byte	0x04, 0x31
        /*0352*/ 	.short	(.L_1208 - .L_1207)


	//   ....[0]....
.L_1207:
        /*0354*/ 	.word	0x00000120


	//   ....[1]....
        /*0358*/ 	.word	0x000001c0


	//   ....[2]....
        /*035c*/ 	.word	0x00000230


	//   ....[3]....
        /*0360*/ 	.word	0x000132c0


	//   ....[4]....
        /*0364*/ 	.word	0x00013350


	//   ....[5]....
        /*0368*/ 	.word	0x00016760


	//   ....[6]....
        /*036c*/ 	.word	0x000167f0


	//----- nvinfo : EIATTR_COOP_GROUP_MASK_REGIDS
	.align		4
.L_1208:
        /*0370*/ 	.byte	0x04, 0x29
        /*0372*/ 	.short	(.L_1210 - .L_1209)


	//   ....[0]....
.L_1209:
        /*0374*/ 	.word	0xffffffff


	//   ....[1]....
        /*0378*/ 	.word	0xffffffff


	//   ....[2]....
        /*037c*/ 	.word	0xffffffff


	//   ....[3]....
        /*0380*/ 	.word	0xffffffff


	//   ....[4]....
        /*0384*/ 	.word	0xffffffff


	//   ....[5]....
        /*0388*/ 	.word	0xffffffff


	//   ....[6]....
        /*038c*/ 	.word	0xffffffff


	//   ....[7]....
        /*0390*/ 	.word	0xffffffff


	//   ....[8]....
        /*0394*/ 	.word	0xffffffff


	//   ....[9]....
        /*0398*/ 	.word	0xffffffff


	//   ....[10]....
        /*039c*/ 	.word	0xffffffff


	//   ....[11]....
        /*03a0*/ 	.word	0xffffffff


	//   ....[12]....
        /*03a4*/ 	.word	0xffffffff


	//   ....[13]....
        /*03a8*/ 	.word	0xffffffff


	//   ....[14]....
        /*03ac*/ 	.word	0xffffffff


	//   ....[15]....
        /*03b0*/ 	.word	0xffffffff


	//   ....[16]....
        /*03b4*/ 	.word	0xffffffff


	//   ....[17]....
        /*03b8*/ 	.word	0xffffffff


	//   ....[18]....
        /*03bc*/ 	.word	0xffffffff


	//   ....[19]....
        /*03c0*/ 	.word	0xffffffff


	//   ....[20]....
        /*03c4*/ 	.word	0xffffffff


	//   ....[21]....
        /*03c8*/ 	.word	0xffffffff


	//   ....[22]....
        /*03cc*/ 	.word	0xffffffff


	//   ....[23]....
        /*03d0*/ 	.word	0xffffffff


	//   ....[24]....
        /*03d4*/ 	.word	0xffffffff


	//   ....[25]....
        /*03d8*/ 	.word	0xffffffff


	//   ....[26]....
        /*03dc*/ 	.word	0xffffffff


	//   ....[27]....
        /*03e0*/ 	.word	0xffffffff


	//   ....[28]....
        /*03e4*/ 	.word	0xffffffff


	//   ....[29]....
        /*03e8*/ 	.word	0xffffffff


	//   ....[30]....
        /*03ec*/ 	.word	0xffffffff


	//   ....[31]....
        /*03f0*/ 	.word	0xffffffff


	//   ....[32]....
        /*03f4*/ 	.word	0xffffffff


	//   ....[33]....
        /*03f8*/ 	.word	0xffffffff


	//   ....[34]....
        /*03fc*/ 	.word	0xffffffff


	//   ....[35]....
        /*0400*/ 	.word	0xffffffff


	//   ....[36]....
        /*0404*/ 	.word	0xffffffff


	//   ....[37]....
        /*0408*/ 	.word	0xffffffff


	//   ....[38]....
        /*040c*/ 	.word	0xffffffff


	//   ....[39]....
        /*0410*/ 	.word	0xffffffff


	//   ....[40]....
        /*0414*/ 	.word	0xffffffff


	//   ....[41]....
        /*0418*/ 	.word	0xffffffff


	//   ....[42]....
        /*041c*/ 	.word	0xffffffff


	//   ....[43]....
        /*0420*/ 	.word	0xffffffff


	//   ....[44]....
        /*0424*/ 	.word	0xffffffff


	//   ....[45]....
        /*0428*/ 	.word	0xffffffff


	//   ....[46]....
        /*042c*/ 	.word	0xffffffff


	//   ....[47]....
        /*0430*/ 	.word	0xffffffff


	//   ....[48]....
        /*0434*/ 	.word	0xffffffff


	//   ....[49]....
        /*0438*/ 	.word	0xffffffff


	//   ....[50]....
        /*043c*/ 	.word	0xffffffff


	//   ....[51]....
        /*0440*/ 	.word	0xffffffff


	//   ....[52]....
        /*0444*/ 	.word	0xffffffff


	//   ....[53]....
        /*0448*/ 	.word	0xffffffff


	//   ....[54]....
        /*044c*/ 	.word	0xffffffff


	//   ....[55]....
        /*0450*/ 	.word	0xffffffff


	//   ....[56]....
        /*0454*/ 	.word	0xffffffff


	//   ....[57]....
        /*0458*/ 	.word	0xffffffff


	//   ....[58]....
        /*045c*/ 	.word	0xffffffff


	//   ....[59]....
        /*0460*/ 	.word	0xffffffff


	//   ....[60]....
        /*0464*/ 	.word	0xffffffff


	//   ....[61]....
        /*0468*/ 	.word	0xffffffff


	//   ....[62]....
        /*046c*/ 	.word	0xffffffff


	//   ....[63]....
        /*0470*/ 	.word	0xffffffff


	//   ....[64]....
        /*0474*/ 	.word	0xffffffff


	//   ....[65]....
        /*0478*/ 	.word	0xffffffff


	//   ....[66]....
        /*047c*/ 	.word	0xffffffff


	//   ....[67]....
        /*0480*/ 	.word	0xffffffff


	//   ....[68]....
        /*0484*/ 	.word	0xffffffff


	//   ....[69]....
        /*0488*/ 	.word	0xffffffff


	//   ....[70]....
        /*048c*/ 	.word	0xffffffff


	//   ....[71]....
        /*0490*/ 	.word	0xffffffff


	//   ....[72]....
        /*0494*/ 	.word	0xffffffff


	//   ....[73]....
        /*0498*/ 	.word	0xffffffff


	//   ....[74]....
        /*049c*/ 	.word	0xffffffff


	//   ....[75]....
        /*04a0*/ 	.word	0xffffffff


	//   ....[76]....
        /*04a4*/ 	.word	0xffffffff


	//   ....[77]....
        /*04a8*/ 	.word	0xffffffff


	//   ....[78]....
        /*04ac*/ 	.word	0xffffffff


	//   ....[79]....
        /*04b0*/ 	.word	0xffffffff


	//   ....[80]....
        /*04b4*/ 	.word	0xffffffff


	//   ....[81]....
        /*04b8*/ 	.word	0xffffffff


	//   ....[82]....
        /*04bc*/ 	.word	0xffffffff


	//   ....[83]....
        /*04c0*/ 	.word	0xffffffff


	//   ....[84]....
        /*04c4*/ 	.word	0xffffffff


	//   ....[85]....
        /*04c8*/ 	.word	0xffffffff


	//   ....[86]....
        /*04cc*/ 	.word	0xffffffff


	//   ....[87]....
        /*04d0*/ 	.word	0xffffffff


	//   ....[88]....
        /*04d4*/ 	.word	0xffffffff


	//   ....[89]....
        /*04d8*/ 	.word	0xffffffff


	//   ....[90]....
        /*04dc*/ 	.word	0xffffffff


	//   ....[91]....
        /*04e0*/ 	.word	0xffffffff


	//   ....[92]....
        /*04e4*/ 	.word	0xffffffff


	//   ....[93]....
        /*04e8*/ 	.word	0xffffffff


	//   ....[94]....
        /*04ec*/ 	.word	0xffffffff


	//   ....[95]....
        /*04f0*/ 	.word	0xffffffff


	//   ....[96]....
        /*04f4*/ 	.word	0xffffffff


	//   ....[97]....
        /*04f8*/ 	.word	0xffffffff


	//   ....[98]....
        /*04fc*/ 	.word	0xffffffff


	//   ....[99]....
        /*0500*/ 	.word	0xffffffff


	//   ....[100]....
        /*0504*/ 	.word	0xffffffff


	//   ....[101]....
        /*0508*/ 	.word	0xffffffff


	//   ....[102]....
        /*050c*/ 	.word	0xffffffff


	//   ....[103]....
        /*0510*/ 	.word	0xffffffff


	//   ....[104]....
        /*0514*/ 	.word	0xffffffff


	//   ....[105]....
        /*0518*/ 	.word	0xffffffff


	//   ....[106]....
        /*051c*/ 	.word	0xffffffff


	//   ....[107]....
        /*0520*/ 	.word	0xffffffff


	//   ....[108]....
        /*0524*/ 	.word	0xffffffff


	//   ....[109]....
        /*0528*/ 	.word	0xffffffff


	//   ....[110]....
        /*052c*/ 	.word	0xffffffff


	//   ....[111]....
        /*0530*/ 	.word	0xffffffff


	//   ....[112]....
        /*0534*/ 	.word	0xffffffff


	//   ....[113]....
        /*0538*/ 	.word	0xffffffff


	//   ....[114]....
        /*053c*/ 	.word	0xffffffff


	//   ....[115]....
        /*0540*/ 	.word	0xffffffff


	//   ....[116]....
        /*0544*/ 	.word	0xffffffff


	//   ....[117]....
        /*0548*/ 	.word	0xffffffff


	//   ....[118]....
        /*054c*/ 	.word	0xffffffff


	//   ....[119]....
        /*0550*/ 	.word	0xffffffff


	//   ....[120]....
        /*0554*/ 	.word	0xffffffff


	//   ....[121]....
        /*0558*/ 	.word	0xffffffff


	//   ....[122]....
        /*055c*/ 	.word	0xffffffff


	//   ....[123]....
        /*0560*/ 	.word	0xffffffff


	//   ....[124]....
        /*0564*/ 	.word	0xffffffff


	//   ....[125]....
        /*0568*/ 	.word	0xffffffff


	//   ....[126]....
        /*056c*/ 	.word	0xffffffff


	//   ....[127]....
        /*0570*/ 	.word	0xffffffff


	//   ....[128]....
        /*0574*/ 	.word	0xffffffff


	//   ....[129]....
        /*0578*/ 	.word	0xffffffff


	//   ....[130]....
        /*057c*/ 	.word	0xffffffff


	//   ....[131]....
        /*0580*/ 	.word	0xffffffff


	//   ....[132]....
        /*0584*/ 	.word	0xffffffff


	//   ....[133]....
        /*0588*/ 	.word	0xffffffff


	//   ....[134]....
        /*058c*/ 	.word	0xffffffff


	//   ....[135]....
        /*0590*/ 	.word	0xffffffff


	//   ....[136]....
        /*0594*/ 	.word	0xffffffff


	//   ....[137]....
        /*0598*/ 	.word	0xffffffff


	//   ....[138]....
        /*059c*/ 	.word	0xffffffff


	//   ....[139]....
        /*05a0*/ 	.word	0xffffffff


	//   ....[140]....
        /*05a4*/ 	.word	0xffffffff


	//   ....[141]....
        /*05a8*/ 	.word	0xffffffff


	//   ....[142]....
        /*05ac*/ 	.word	0xffffffff


	//   ....[143]....
        /*05b0*/ 	.word	0xffffffff


	//   ....[144]....
        /*05b4*/ 	.word	0xffffffff


	//   ....[145]....
        /*05b8*/ 	.word	0xffffffff


	//   ....[146]....
        /*05bc*/ 	.word	0xffffffff


	//   ....[147]....
        /*05c0*/ 	.word	0xffffffff


	//   ....[148]....
        /*05c4*/ 	.word	0xffffffff


	//   ....[149]....
        /*05c8*/ 	.word	0xffffffff


	//   ....[150]....
        /*05cc*/ 	.word	0xffffffff


	//   ....[151]....
        /*05d0*/ 	.word	0xffffffff


	//   ....[152]....
        /*05d4*/ 	.word	0xffffffff


	//   ....[153]....
        /*05d8*/ 	.word	0xffffffff


	//   ....[154]....
        /*05dc*/ 	.word	0xffffffff


	//   ....[155]....
        /*05e0*/ 	.word	0xffffffff


	//   ....[156]....
        /*05e4*/ 	.word	0xffffffff


	//   ....[157]....
        /*05e8*/ 	.word	0xffffffff


	//   ....[158]....
        /*05ec*/ 	.word	0xffffffff


	//   ....[159]....
        /*05f0*/ 	.word	0xffffffff


	//   ....[160]....
        /*05f4*/ 	.word	0xffffffff


	//   ....[161]....
        /*05f8*/ 	.word	0xffffffff


	//   ....[162]....
        /*05fc*/ 	.word	0xffffffff


	//   ....[163]....
        /*0600*/ 	.word	0x0500000f


	//   ....[164]....
        /*0604*/ 	.word	0x0500000f


	//   ....[165]....
        /*0608*/ 	.word	0x0500000f


	//   ....[166]....
        /*060c*/ 	.word	0x0500000f


	//   ....[167]....
        /*0610*/ 	.word	0x0500000f


	//   ....[168]....
        /*0614*/ 	.word	0x0500000f


	//   ....[169]....
        /*0618*/ 	.word	0x0500000f


	//   ....[170]....
        /*061c*/ 	.word	0x0500000f


	//   ....[171]....
        /*0620*/ 	.word	0x0500000f


	//   ....[172]....
        /*0624*/ 	.word	0x0500000f


	//   ....[173]....
        /*0628*/ 	.word	0x0500000f


	//   ....[174]....
        /*062c*/ 	.word	0x0500000f


	//   ....[175]....
        /*0630*/ 	.word	0x0500000f


	//   ....[176]....
        /*0634*/ 	.word	0x0500000f


	//   ....[177]....
        /*0638*/ 	.word	0x0500000f


	//   ....[178]....
        /*063c*/ 	.word	0x0500000f


	//   ....[179]....
        /*0640*/ 	.word	0x0500000f


	//   ....[180]....
        /*0644*/ 	.word	0x0500000f


	//   ....[181]....
        /*0648*/ 	.word	0x0500000f


	//   ....[182]....
        /*064c*/ 	.word	0x0500000f


	//   ....[183]....
        /*0650*/ 	.word	0x0500000f


	//   ....[184]....
        /*0654*/ 	.word	0x0500000f


	//   ....[185]....
        /*0658*/ 	.word	0x0500000f


	//   ....[186]....
        /*065c*/ 	.word	0x0500000f


	//   ....[187]....
        /*0660*/ 	.word	0x0500000f


	//   ....[188]....
        /*0664*/ 	.word	0x0500000f


	//   ....[189]....
        /*0668*/ 	.word	0x0500000f


	//   ....[190]....
        /*066c*/ 	.word	0x0500000f


	//   ....[191]....
        /*0670*/ 	.word	0x0500000f


	//   ....[192]....
        /*0674*/ 	.word	0x0500000f


	//   ....[193]....
        /*0678*/ 	.word	0x0500000f


	//   ....[194]....
        /*067c*/ 	.word	0x0500000f


	//   ....[195]....
        /*0680*/ 	.word	0x0500000f


	//   ....[196]....
        /*0684*/ 	.word	0x0500000f


	//   ....[197]....
        /*0688*/ 	.word	0x0500000f


	//   ....[198]....
        /*068c*/ 	.word	0x0500000f


	//   ....[199]....
        /*0690*/ 	.word	0x0500000f


	//   ....[200]....
        /*0694*/ 	.word	0x0500000f


	//   ....[201]....
        /*0698*/ 	.word	0x0500000f


	//   ....[202]....
        /*069c*/ 	.word	0x0500000f


	//   ....[203]....
        /*06a0*/ 	.word	0x0500000f


	//   ....[204]....
        /*06a4*/ 	.word	0x0500000f


	//   ....[205]....
        /*06a8*/ 	.word	0x0500000f


	//   ....[206]....
        /*06ac*/ 	.word	0x0500000f


	//   ....[207]....
        /*06b0*/ 	.word	0x0500000f


	//   ....[208]....
        /*06b4*/ 	.word	0x0500000f


	//   ....[209]....
        /*06b8*/ 	.word	0x0500000f


	//   ....[210]....
        /*06bc*/ 	.word	0x0500000f


	//   ....[211]....
        /*06c0*/ 	.word	0x0500000f


	//   ....[212]....
        /*06c4*/ 	.word	0x0500000f


	//   ....[213]....
        /*06c8*/ 	.word	0x0500000f


	//   ....[214]....
        /*06cc*/ 	.word	0x0500000f


	//   ....[215]....
        /*06d0*/ 	.word	0x0500000f


	//   ....[216]....
        /*06d4*/ 	.word	0x0500000f


	//   ....[217]....
        /*06d8*/ 	.word	0x0500000f


	//   ....[218]....
        /*06dc*/ 	.word	0x0500000f


	//   ....[219]....
        /*06e0*/ 	.word	0x0500000f


	//   ....[220]....
        /*06e4*/ 	.word	0x0500000f


	//   ....[221]....
        /*06e8*/ 	.word	0x0500000f


	//   ....[222]....
        /*06ec*/ 	.word	0x0500000f


	//   ....[223]....
        /*06f0*/ 	.word	0x0500000f


	//   ....[224]....
        /*06f4*/ 	.word	0x0500000f


	//   ....[225]....
        /*06f8*/ 	.word	0x0500000f


	//   ....[226]....
        /*06fc*/ 	.word	0x0500000f


	//   ....[227]....
        /*0700*/ 	.word	0x0500000f


	//   ....[228]....
        /*0704*/ 	.word	0x0500000f


	//   ....[229]....
        /*0708*/ 	.word	0x0500000f


	//   ....[230]....
        /*070c*/ 	.word	0x0500000f


	//   ....[231]....
        /*0710*/ 	.word	0x0500000f


	//   ....[232]....
        /*0714*/ 	.word	0x0500000f


	//   ....[233]....
        /*0718*/ 	.word	0x0500000f


	//   ....[234]....
        /*071c*/ 	.word	0x0500000f


	//   ....[235]....
        /*0720*/ 	.word	0x0500000f


	//   ....[236]....
        /*0724*/ 	.word	0x0500000f


	//   ....[237]....
        /*0728*/ 	.word	0x0500000f


	//   ....[238]....
        /*072c*/ 	.word	0x0500000f


	//   ....[239]....
        /*0730*/ 	.word	0x0500000f


	//   ....[240]....
        /*0734*/ 	.word	0x0500000f


	//   ....[241]....
        /*0738*/ 	.word	0x0500000f


	//   ....[242]....
        /*073c*/ 	.word	0x0500000f


	//   ....[243]....
        /*0740*/ 	.word	0x0500000f


	//   ....[244]....
        /*0744*/ 	.word	0x0500000f


	//   ....[245]....
        /*0748*/ 	.word	0x0500000f


	//   ....[246]....
        /*074c*/ 	.word	0x0500000f


	//   ....[247]....
        /*0750*/ 	.word	0x0500000f


	//   ....[248]....
        /*0754*/ 	.word	0x0500000f


	//   ....[249]....
        /*0758*/ 	.word	0x0500000f


	//   ....[250]....
        /*075c*/ 	.word	0x0500000f


	//   ....[251]....
        /*0760*/ 	.word	0x0500000f


	//   ....[252]....
        /*0764*/ 	.word	0x0500000f


	//   ....[253]....
        /*0768*/ 	.word	0x0500000f


	//   ....[254]....
        /*076c*/ 	.word	0x0500000f


	//   ....[255]....
        /*0770*/ 	.word	0x0500000f


	//   ....[0]....
        /*0774*/ 	.word	0x0500000f


	//   ....[1]....
        /*0778*/ 	.word	0x0500000f


	//   ....[2]....
        /*077c*/ 	.word	0x0500000f


	//   ....[3]....
        /*0780*/ 	.word	0x0500000f


	//   ....[4]....
        /*0784*/ 	.word	0x0500000f


	//   ....[5]....
        /*0788*/ 	.word	0x0500000f


	//   ....[6]....
        /*078c*/ 	.word	0x0500000f


	//   ....[7]....
        /*0790*/ 	.word	0x0500000f


	//   ....[8]....
        /*0794*/ 	.word	0x0500000f


	//   ....[9]....
        /*0798*/ 	.word	0x0500000f


	//   ....[10]....
        /*079c*/ 	.word	0x0500000f


	//   ....[11]....
        /*07a0*/ 	.word	0x0500000f


	//   ....[12]....
        /*07a4*/ 	.word	0x0500000f


	//   ....[13]....
        /*07a8*/ 	.word	0x0500000f


	//   ....[14]....
        /*07ac*/ 	.word	0x0500000f


	//   ....[15]....
        /*07b0*/ 	.word	0x0500000f


	//   ....[16]....
        /*07b4*/ 	.word	0x0500000f


	//   ....[17]....
        /*07b8*/ 	.word	0x0500000f


	//   ....[18]....
        /*07bc*/ 	.word	0x0500000f


	//   ....[19]....
        /*07c0*/ 	.word	0x0500000f


	//----- nvinfo : EIATTR_COOP_GROUP_INSTR_OFFSETS
	.align		4
.L_1210:
        /*07c4*/ 	.byte	0x04, 0x28
        /*07c6*/ 	.short	(.L_1212 - .L_1211)


	//   ....[0]....
.L_1211:
        /*07c8*/ 	.word	0x00000060


	//   ....[1]....
        /*07cc*/ 	.word	0x00000130


	//   ....[2]....
        /*07d0*/ 	.word	0x000001e0


	//   ....[3]....
        /*07d4*/ 	.word	0x000003a0


	//   ....[4]....
        /*07d8*/ 	.word	0x00000500


	//   ....[5]....
        /*07dc*/ 	.word	0x00000620


	//   ....[6]....
        /*07e0*/ 	.word	0x00000780


	//   ....[7]....
        /*07e4*/ 	.word	0x00002d20


	//   ....[8]....
        /*07e8*/ 	.word	0x00002d30


	//   ....[9]....
        /*07ec*/ 	.word	0x000034a0


	//   ....[10]....
        /*07f0*/ 	.word	0x000034b0


	//   ....[11]....
        /*07f4*/ 	.word	0x00004120


	//   ....[12]....
        /*07f8*/ 	.word	0x00004130


	//   ....[13]....
        /*07fc*/ 	.word	0x00004910


	//   ....[14]....
        /*0800*/ 	.word	0x00004920


	//   ....[15]....
        /*0804*/ 	.word	0x00005310


	//   ....[16]....
        /*0808*/ 	.word	0x00005320


	//   ....[17]....
        /*080c*/ 	.word	0x00005430


	//   ....[18]....
        /*0810*/ 	.word	0x00005440


	//   ....[19]....
        /*0814*/ 	.word	0x00005800


	//   ....[20]....
        /*0818*/ 	.word	0x00005830


	//   ....[21]....
        /*081c*/ 	.word	0x00005b00


	//   ....[22]....
        /*0820*/ 	.word	0x00005b20


	//   ....[23]....
        /*0824*/ 	.word	0x00006460


	//   ....[24]....
        /*0828*/ 	.word	0x00006a10


	//   ....[25]....
        /*082c*/ 	.word	0x00006a20


	//   ....[26]....
        /*0830*/ 	.word	0x00006a30


	//   ....[27]....
        /*0834*/ 	.word	0x00006a40


	//   ....[28]....
        /*0838*/ 	.word	0x00007a70


	//   ....[29]....
        /*083c*/ 	.word	0x00007a80


	//   ....[30]....
        /*0840*/ 	.word	0x00007a90


	//   ....[31]....
        /*0844*/ 	.word	0x00007aa0


	//   ....[32]....
        /*0848*/ 	.word	0x00009b60


	//   ....[33]....
        /*084c*/ 	.word	0x00009b80


	//   ....[34]....
        /*0850*/ 	.word	0x00009f40


	//   ....[35]....
        /*0854*/ 	.word	0x00009f90


	//   ....[36]....
        /*0858*/ 	.word	0x0000b670


	//   ....[37]....
        /*085c*/ 	.word	0x0000b6d0


	//   ....[38]....
        /*0860*/ 	.word	0x0000c100


	//   ....[39]....
        /*0864*/ 	.word	0x0000c160


	//   ....[40]....
        /*0868*/ 	.word	0x0000d240


	//   ....[41]....
        /*086c*/ 	.word	0x0000d290


	//   ....[42]....
        /*0870*/ 	.word	0x0000d2e0


	//   ....[43]....
        /*0874*/ 	.word	0x0000d320


	//   ....[44]....
        /*0878*/ 	.word	0x0000f170


	//   ....[45]....
        /*087c*/ 	.word	0x0000f1b0


	//   ....[46]....
        /*0880*/ 	.word	0x0000f1f0


	//   ....[47]....
        /*0884*/ 	.word	0x0000f230


	//   ....[48]....
        /*0888*/ 	.word	0x0000f800


	//   ....[49]....
        /*088c*/ 	.word	0x0000f810


	//   ....[50]....
        /*0890*/ 	.word	0x0000f960


	//   ....[51]....
        /*0894*/ 	.word	0x0000f980


	//   ....[52]....
        /*0898*/ 	.word	0x0000fac0


	//   ....[53]....
        /*089c*/ 	.word	0x0000fae0


	//   ....[54]....
        /*08a0*/ 	.word	0x0000fc30


	//   ....[55]....
        /*08a4*/ 	.word	0x0000fc50


	//   ....[56]....
        /*08a8*/ 	.word	0x00010580


	//   ....[57]....
        /*08ac*/ 	.word	0x00010590


	//   ....[58]....
        /*08b0*/ 	.word	0x000107d0


	//   ....[59]....
        /*08b4*/ 	.word	0x000107e0


	//   ....[60]....
        /*08b8*/ 	.word	0x00010a10


	//   ....[61]....
        /*08bc*/ 	.word	0x00010a20


	//   ....[62]....
        /*08c0*/ 	.word	0x00010c50


	//   ....[63]....
        /*08c4*/ 	.word	0x00010c60


	//   ....[64]....
        /*08c8*/ 	.word	0x00010ef0


	//   ....[65]....
        /*08cc*/ 	.word	0x000110a0


	//   ....[66]....
        /*08d0*/ 	.word	0x000110d0


	//   ....[67]....
        /*08d4*/ 	.word	0x00011100


	//   ....[68]....
        /*08d8*/ 	.word	0x00011130


	//   ....[69]....
        /*08dc*/ 	.word	0x00011160


	//   ....[70]....
        /*08e0*/ 	.word	0x00011190


	//   ....[71]....
        /*08e4*/ 	.word	0x00011300


	//   ....[72]....
        /*08e8*/ 	.word	0x00011330


	//   ....[73]....
        /*08ec*/ 	.word	0x00011360


	//   ....[74]....
        /*08f0*/ 	.word	0x00011390


	//   ....[75]....
        /*08f4*/ 	.word	0x000113c0


	//   ....[76]....
        /*08f8*/ 	.word	0x000113f0


	//   ....[77]....
        /*08fc*/ 	.word	0x00011480


	//   ....[78]....
        /*0900*/ 	.word	0x000114b0


	//   ....[79]....
        /*0904*/ 	.word	0x00011530


	//   ....[80]....
        /*0908*/ 	.word	0x00012060


	//   ....[81]....
        /*090c*/ 	.word	0x00013ea0


	//   ....[82]....
        /*0910*/ 	.word	0x00013ec0


	//   ....[83]....
        /*0914*/ 	.word	0x00013f50


	//   ....[84]....
        /*0918*/ 	.word	0x00013f70


	//   ....[85]....
        /*091c*/ 	.word	0x00013ff0


	//   ....[86]....
        /*0920*/ 	.word	0x00014010


	//   ....[87]....
        /*0924*/ 	.word	0x00014090


	//   ....[88]....
        /*0928*/ 	.word	0x000140b0


	//   ....[89]....
        /*092c*/ 	.word	0x00014130


	//   ....[90]....
        /*0930*/ 	.word	0x00014150


	//   ....[91]....
        /*0934*/ 	.word	0x00014160


	//   ....[92]....
        /*0938*/ 	.word	0x00014170


	//   ....[93]....
        /*093c*/ 	.word	0x000149f0


	//   ....[94]....
        /*0940*/ 	.word	0x00014a20


	//   ....[95]....
        /*0944*/ 	.word	0x00014ae0


	//   ....[96]....
        /*0948*/ 	.word	0x00014af0


	//   ....[97]....
        /*094c*/ 	.word	0x00014b80


	//   ....[98]....
        /*0950*/ 	.word	0x00014b90


	//   ....[99]....
        /*0954*/ 	.word	0x00014c20


	//   ....[100]....
        /*0958*/ 	.word	0x00014c30


	//   ....[101]....
        /*095c*/ 	.word	0x00014cc0


	//   ....[102]....
        /*0960*/ 	.word	0x00014cd0


	//   ....[103]....
        /*0964*/ 	.word	0x00014d60


	//   ....[104]....
        /*0968*/ 	.word	0x00014d70


	//   ....[105]....
        /*096c*/ 	.word	0x00014df0


	//   ....[106]....
        /*0970*/ 	.word	0x00014e00


	//   ....[107]....
        /*0974*/ 	.word	0x00014e10


	//   ....[108]....
        /*0978*/ 	.word	0x00014e80


	//   ....[109]....
        /*097c*/ 	.word	0x00015290


	//   ....[110]....
        /*0980*/ 	.word	0x000152b0


	//   ....[111]....
        /*0984*/ 	.word	0x000152d0


	//   ....[112]....
        /*0988*/ 	.word	0x000153e0


	//   ....[113]....
        /*098c*/ 	.word	0x000153f0


	//   ....[114]....
        /*0990*/ 	.word	0x00015420


	//   ....[115]....
        /*0994*/ 	.word	0x000154b0


	//   ....[116]....
        /*0998*/ 	.word	0x00015560


	//   ....[117]....
        /*099c*/ 	.word	0x00015570


	//   ....[118]....
        /*09a0*/ 	.word	0x000155a0


	//   ....[119]....
        /*09a4*/ 	.word	0x000155b0


	//   ....[120]....
        /*09a8*/ 	.word	0x00015640


	//   ....[121]....
        /*09ac*/ 	.word	0x00015d80


	//   ....[122]....
        /*09b0*/ 	.word	0x00015da0


	//   ....[123]....
        /*09b4*/ 	.word	0x00015df0


	//   ....[124]....
        /*09b8*/ 	.word	0x00015e00


	//   ....[125]....
        /*09bc*/ 	.word	0x00015e40


	//   ....[126]....
        /*09c0*/ 	.word	0x00015e50


	//   ....[127]....
        /*09c4*/ 	.word	0x00015e90


	//   ....[128]....
        /*09c8*/ 	.word	0x00015ea0


	//   ....[129]....
        /*09cc*/ 	.word	0x00015ee0


	//   ....[130]....
        /*09d0*/ 	.word	0x00015ef0


	//   ....[131]....
        /*09d4*/ 	.word	0x00015f00


	//   ....[132]....
        /*09d8*/ 	.word	0x00015f40


	//   ....[133]....
        /*09dc*/ 	.word	0x00016280


	//   ....[134]....
        /*09e0*/ 	.word	0x000162a0


	//   ....[135]....
        /*09e4*/ 	.word	0x000162b0


	//   ....[136]....
        /*09e8*/ 	.word	0x000162d0


	//   ....[137]....
        /*09ec*/ 	.word	0x00016340


	//   ....[138]....
        /*09f0*/ 	.word	0x00016360


	//   ....[139]....
        /*09f4*/ 	.word	0x000163c0


	//   ....[140]....
        /*09f8*/ 	.word	0x000163e0


	//   ....[141]....
        /*09fc*/ 	.word	0x00016440


	//   ....[142]....
        /*0a00*/ 	.word	0x00016460


	//   ....[143]....
        /*0a04*/ 	.word	0x000164c0


	//   ....[144]....
        /*0a08*/ 	.word	0x000164e0


	//   ....[145]....
        /*0a0c*/ 	.word	0x000169d0


	//   ....[146]....
        /*0a10*/ 	.word	0x00016a00


	//   ....[147]....
        /*0a14*/ 	.word	0x00016a30


	//   ....[148]....
        /*0a18*/ 	.word	0x00016a60


	//   ....[149]....
        /*0a1c*/ 	.word	0x00016a90


	//   ....[150]....
        /*0a20*/ 	.word	0x00016ac0


	//   ....[151]....
        /*0a24*/ 	.word	0x00016af0


	//   ....[152]....
        /*0a28*/ 	.word	0x00016b20


	//   ....[153]....
        /*0a2c*/ 	.word	0x00016ca0


	//   ....[154]....
        /*0a30*/ 	.word	0x00016cd0


	//   ....[155]....
        /*0a34*/ 	.word	0x00016d00


	//   ....[156]....
        /*0a38*/ 	.word	0x00016d30


	//   ....[157]....
        /*0a3c*/ 	.word	0x00016d60


	//   ....[158]....
        /*0a40*/ 	.word	0x00016d90


	//   ....[159]....
        /*0a44*/ 	.word	0x00016e50


	//   ....[160]....
        /*0a48*/ 	.word	0x00016e70


	//   ....[161]....
        /*0a4c*/ 	.word	0x00016ee0


	//   ....[162]....
        /*0a50*/ 	.word	0x00017350


	//   ....[163]....
        /*0a54*/ 	.word	0x00017670


	//   ....[164]....
        /*0a58*/ 	.word	0x00017700


	//   ....[165]....
        /*0a5c*/ 	.word	0x000177a0


	//   ....[166]....
        /*0a60*/ 	.word	0x00017830


	//   ....[167]....
        /*0a64*/ 	.word	0x00017920


	//   ....[168]....
        /*0a68*/ 	.word	0x000179b0


	//   ....[169]....
        /*0a6c*/ 	.word	0x00017a50


	//   ....[170]....
        /*0a70*/ 	.word	0x00017ae0


	//   ....[171]....
        /*0a74*/ 	.word	0x00017bd0


	//   ....[172]....
        /*0a78*/ 	.word	0x00017c60


	//   ....[173]....
        /*0a7c*/ 	.word	0x00017cf0


	//   ....[174]....
        /*0a80*/ 	.word	0x00017d80


	//   ....[175]....
        /*0a84*/ 	.word	0x00017eb0


	//   ....[176]....
        /*0a88*/ 	.word	0x00017f50


	//   ....[177]....
        /*0a8c*/ 	.word	0x00017fe0


	//   ....[178]....
        /*0a90*/ 	.word	0x00018030


	//   ....[179]....
        /*0a94*/ 	.word	0x00018080


	//   ....[180]....
        /*0a98*/ 	.word	0x00018160


	//   ....[181]....
        /*0a9c*/ 	.word	0x000181f0


	//   ....[182]....
        /*0aa0*/ 	.word	0x00018240


	//   ....[183]....
        /*0aa4*/ 	.word	0x00018290


	//   ....[184]....
        /*0aa8*/ 	.word	0x000184a0


	//   ....[185]....
        /*0aac*/ 	.word	0x000184f0


	//   ....[186]....
        /*0ab0*/ 	.word	0x00018580


	//   ....[187]....
        /*0ab4*/ 	.word	0x00018610


	//   ....[188]....
        /*0ab8*/ 	.word	0x000186a0


	//   ....[189]....
        /*0abc*/ 	.word	0x00018730


	//   ....[190]....
        /*0ac0*/ 	.word	0x000187c0


	//   ....[191]....
        /*0ac4*/ 	.word	0x00018850


	//   ....[192]....
        /*0ac8*/ 	.word	0x00018910


	//   ....[193]....
        /*0acc*/ 	.word	0x00018bf0


	//   ....[194]....
        /*0ad0*/ 	.word	0x00018ce0


	//   ....[195]....
        /*0ad4*/ 	.word	0x00018d80


	//   ....[196]....
        /*0ad8*/ 	.word	0x00018de0


	//   ....[197]....
        /*0adc*/ 	.word	0x00018ed0


	//   ....[198]....
        /*0ae0*/ 	.word	0x00018f40


	//   ....[199]....
        /*0ae4*/ 	.word	0x00019030


	//   ....[200]....
        /*0ae8*/ 	.word	0x000190a0


	//   ....[201]....
        /*0aec*/ 	.word	0x00019190


	//   ....[202]....
        /*0af0*/ 	.word	0x00019200


	//   ....[203]....
        /*0af4*/ 	.word	0x000192f0


	//   ....[204]....
        /*0af8*/ 	.word	0x00019360


	//   ....[205]....
        /*0afc*/ 	.word	0x00019400


	//   ....[206]....
        /*0b00*/ 	.word	0x000194f0


	//   ....[207]....
        /*0b04*/ 	.word	0x00019560


	//   ....[208]....
        /*0b08*/ 	.word	0x000195c0


	//   ....[209]....
        /*0b0c*/ 	.word	0x000196b0


	//   ....[210]....
        /*0b10*/ 	.word	0x00019710


	//   ....[211]....
        /*0b14*/ 	.word	0x00019810


	//   ....[212]....
        /*0b18*/ 	.word	0x00019870


	//   ....[213]....
        /*0b1c*/ 	.word	0x00019970


	//   ....[214]....
        /*0b20*/ 	.word	0x000199d0


	//   ....[215]....
        /*0b24*/ 	.word	0x00019ad0


	//   ....[216]....
        /*0b28*/ 	.word	0x00019b30


	//   ....[217]....
        /*0b2c*/ 	.word	0x00019c30


	//   ....[218]....
        /*0b30*/ 	.word	0x00019c90


	//   ....[219]....
        /*0b34*/ 	.word	0x00019d90


	//   ....[220]....
        /*0b38*/ 	.word	0x00019df0


	//   ....[221]....
        /*0b3c*/ 	.word	0x00019ed0


	//   ....[222]....
        /*0b40*/ 	.word	0x0001a010


	//   ....[223]....
        /*0b44*/ 	.word	0x0001a0f0


	//   ....[224]....
        /*0b48*/ 	.word	0x0001a170


	//   ....[225]....
        /*0b4c*/ 	.word	0x0001a2c0


	//   ....[226]....
        /*0b50*/ 	.word	0x0001a320


	//   ....[227]....
        /*0b54*/ 	.word	0x0001a430


	//   ....[228]....
        /*0b58*/ 	.word	0x0001a490


	//   ....[229]....
        /*0b5c*/ 	.word	0x0001a5a0


	//   ....[230]....
        /*0b60*/ 	.word	0x0001a600


	//   ....[231]....
        /*0b64*/ 	.word	0x0001a710


	//   ....[232]....
        /*0b68*/ 	.word	0x0001a770


	//   ....[233]....
        /*0b6c*/ 	.word	0x0001a830


	//   ....[234]....
        /*0b70*/ 	.word	0x0001a990


	//   ....[235]....
        /*0b74*/ 	.word	0x0001aa30


	//   ....[236]....
        /*0b78*/ 	.word	0x0001aa90


	//   ....[237]....
        /*0b7c*/ 	.word	0x0001ab40


	//   ....[238]....
        /*0b80*/ 	.word	0x0001aba0


	//   ....[239]....
        /*0b84*/ 	.word	0x0001ac50


	//   ....[240]....
        /*0b88*/ 	.word	0x0001acb0


	//   ....[241]....
        /*0b8c*/ 	.word	0x0001ad60


	//   ....[242]....
        /*0b90*/ 	.word	0x0001adc0


	//   ....[243]....
        /*0b94*/ 	.word	0x0001ae70


	//   ....[244]....
        /*0b98*/ 	.word	0x0001aed0


	//   ....[245]....
        /*0b9c*/ 	.word	0x0001af80


	//   ....[246]....
        /*0ba0*/ 	.word	0x0001b070


	//   ....[247]....
        /*0ba4*/ 	.word	0x0001b110


	//   ....[248]....
        /*0ba8*/ 	.word	0x0001b170


	//   ....[249]....
        /*0bac*/ 	.word	0x0001b240


	//   ....[250]....
        /*0bb0*/ 	.word	0x0001b2a0


	//   ....[251]....
        /*0bb4*/ 	.word	0x0001b370


	//   ....[252]....
        /*0bb8*/ 	.word	0x0001b3d0


	//   ....[253]....
        /*0bbc*/ 	.word	0x0001b4a0


	//   ....[254]....
        /*0bc0*/ 	.word	0x0001b500


	//   ....[255]....
        /*0bc4*/ 	.word	0x0001b5d0


	//   ....[0]....
        /*0bc8*/ 	.word	0x0001b630


	//   ....[1]....
        /*0bcc*/ 	.word	0x0001b700


	//   ....[2]....
        /*0bd0*/ 	.word	0x0001b790


	//   ....[3]....
        /*0bd4*/ 	.word	0x0001b830


	//   ....[4]....
        /*0bd8*/ 	.word	0x0001b950


	//   ....[5]....
        /*0bdc*/ 	.word	0x0001b9c0


	//   ....[6]....
        /*0be0*/ 	.word	0x0001ba30


	//   ....[7]....
        /*0be4*/ 	.word	0x0001baa0


	//   ....[8]....
        /*0be8*/ 	.word	0x0001bb10


	//   ....[9]....
        /*0bec*/ 	.word	0x0001bb90


	//   ....[10]....
        /*0bf0*/ 	.word	0x0001bc20


	//   ....[11]....
        /*0bf4*/ 	.word	0x0001bcb0


	//   ....[12]....
        /*0bf8*/ 	.word	0x0001bd20


	//   ....[13]....
        /*0bfc*/ 	.word	0x0001bd90


	//   ....[14]....
        /*0c00*/ 	.word	0x0001be00


	//   ....[15]....
        /*0c04*/ 	.word	0x0001be80


	//   ....[16]....
        /*0c08*/ 	.word	0x0001bef0


	//   ....[17]....
        /*0c0c*/ 	.word	0x0001bf90


	//   ....[18]....
        /*0c10*/ 	.word	0x0001c020


	//   ....[19]....
        /*0c14*/ 	.word	0x0001c140


	//----- nvinfo : EIATTR_REG_RECONFIG
	.align		4
.L_1212:
        /*0c18*/ 	.byte	0x01, 0x54
	.zero		2


	//----- nvinfo : EIATTR_SYSCALL_OFFSETS
	.align		4
        /*0c1c*/ 	.byte	0x04, 0x46
        /*0c1e*/ 	.short	(.L_1214 - .L_1213)


	//   ....[0]....
.L_1213:
        /*0c20*/ 	.word	0x000018c0


	//   ....[1]....
        /*0c24*/ 	.word	0x00001a10


	//   ....[2]....
        /*0c28*/ 	.word	0x00006600


	//   ....[3]....
        /*0c2c*/ 	.word	0x00006980


	//   ....[4]....
        /*0c30*/ 	.word	0x000134b0


	//   ....[5]....
        /*0c34*/ 	.word	0x00013600


	//   ....[6]....
        /*0c38*/ 	.word	0x000136f0


	//   ....[7]....
        /*0c3c*/ 	.word	0x00014620


	//----- nvinfo : EIATTR_MBARRIER_INSTR_OFFSETS
	.align		4
.L_1214:
        /*0c40*/ 	.byte	0x04, 0x39
        /*0c42*/ 	.short	(.L_1216 - .L_1215)


	//   ....[0]....
.L_1215:
        /*0c44*/ 	.word	0x00000250
        /*0c48*/ 	.word	0x000000ff
        /*0c4c*/ 	.word	0x00022800
        /*0c50*/ 	.short	0x0100
        /*0c52*/ 	.byte	0x08
	.zero		1


	//   ....[1]....
        /*0c54*/ 	.word	0x00000260
        /*0c58*/ 	.word	0x000000ff
        /*0c5c*/ 	.word	0x00022820
        /*0c60*/ 	.short	0x0100
        /*0c62*/ 	.byte	0x08
	.zero		1


	//   ....[2]....
        /*0c64*/ 	.word	0x00000350
        /*0c68*/ 	.word	0x000000ff
        /*0c6c*/ 	.word	0x00022830
        /*0c70*/ 	.short	0x0100
        /*0c72*/ 	.byte	0x08
	.zero		1


	//   ....[3]....
        /*0c74*/ 	.word	0x00000360
        /*0c78*/ 	.word	0x000000ff
        /*0c7c*/ 	.word	0x00022840
        /*0c80*/ 	.short	0x0100
        /*0c82*/ 	.byte	0x08
	.zero		1


	//   ....[4]....
        /*0c84*/ 	.word	0x00000370
        /*0c88*/ 	.word	0x000000ff
        /*0c8c*/ 	.word	0x00022838
        /*0c90*/ 	.short	0x0100
        /*0c92*/ 	.byte	0x08
	.zero		1


	//   ....[5]....
        /*0c94*/ 	.word	0x00000380
        /*0c98*/ 	.word	0x000000ff
        /*0c9c*/ 	.word	0x00022848
        /*0ca0*/ 	.short	0x0100
        /*0ca2*/ 	.byte	0x08
	.zero		1


	//   ....[6]....
        /*0ca4*/ 	.word	0x000004b0
        /*0ca8*/ 	.word	0x000000ff
        /*0cac*/ 	.word	0x00022850
        /*0cb0*/ 	.short	0x0100
        /*0cb2*/ 	.byte	0x08
	.zero		1


	//   ....[7]....
        /*0cb4*/ 	.word	0x000004c0
        /*0cb8*/ 	.word	0x000000ff
        /*0cbc*/ 	.word	0x00022860
        /*0cc0*/ 	.short	0x0100
        /*0cc2*/ 	.byte	0x08
	.zero		1


	//   ....[8]....
        /*0cc4*/ 	.word	0x000004d0
        /*0cc8*/ 	.word	0x000000ff
        /*0ccc*/ 	.word	0x00022858
        /*0cd0*/ 	.short	0x0100
        /*0cd2*/ 	.byte	0x08
	.zero		1


	//   ....[9]....
        /*0cd4*/ 	.word	0x000004e0
        /*0cd8*/ 	.word	0x000000ff
        /*0cdc*/ 	.word	0x00022868
        /*0ce0*/ 	.short	0x0100
        /*0ce2*/ 	.byte	0x08
	.zero		1


	//   ....[10]....
        /*0ce4*/ 	.word	0x000005d0
        /*0ce8*/ 	.word	0x000000ff
        /*0cec*/ 	.word	0x00022870
        /*0cf0*/ 	.short	0x0100
        /*0cf2*/ 	.byte	0x06
	.zero		1


	//   ....[11]....
        /*0cf4*/ 	.word	0x000005e0
        /*0cf8*/ 	.word	0x000000ff
        /*0cfc*/ 	.word	0x00022880
        /*0d00*/ 	.short	0x0100
        /*0d02*/ 	.byte	0x06
	.zero		1


	//   ....[12]....
        /*0d04*/ 	.word	0x000005f0
        /*0d08*/ 	.word	0x000000ff
        /*0d0c*/ 	.word	0x00022878
        /*0d10*/ 	.short	0x0100
        /*0d12*/ 	.byte	0x06
	.zero		1


	//   ....[13]....
        /*0d14*/ 	.word	0x00000600
        /*0d18*/ 	.word	0x000000ff
        /*0d1c*/ 	.word	0x00022888
        /*0d20*/ 	.short	0x0100
        /*0d22*/ 	.byte	0x06
	.zero		1


	//   ....[14]....
        /*0d24*/ 	.word	0x00000730
        /*0d28*/ 	.word	0x000000ff
        /*0d2c*/ 	.word	0x00022890
        /*0d30*/ 	.short	0x0100
        /*0d32*/ 	.byte	0x08
	.zero		1


	//   ....[15]....
        /*0d34*/ 	.word	0x00000740
        /*0d38*/ 	.word	0x000000ff
        /*0d3c*/ 	.word	0x000228a0
        /*0d40*/ 	.short	0x0100
        /*0d42*/ 	.byte	0x08
	.zero		1


	//   ....[16]....
        /*0d44*/ 	.word	0x00000750
        /*0d48*/ 	.word	0x000000ff
        /*0d4c*/ 	.word	0x00022898
        /*0d50*/ 	.short	0x0100
        /*0d52*/ 	.byte	0x08
	.zero		1


	//   ....[17]....
        /*0d54*/ 	.word	0x00000760
        /*0d58*/ 	.word	0x000000ff
        /*0d5c*/ 	.word	0x000228a8
        /*0d60*/ 	.short	0x0100
        /*0d62*/ 	.byte	0x08
	.zero		1


	//   ....[18]....
        /*0d64*/ 	.word	0x00000890
        /*0d68*/ 	.word	0x000000ff
        /*0d6c*/ 	.word	0x000228b0
        /*0d70*/ 	.short	0x0100
        /*0d72*/ 	.byte	0x08
	.zero		1


	//   ....[19]....
        /*0d74*/ 	.word	0x000008a0
        /*0d78*/ 	.word	0x000000ff
        /*0d7c*/ 	.word	0x000228c0
        /*0d80*/ 	.short	0x0100
        /*0d82*/ 	.byte	0x08
	.zero		1


	//   ....[20]....
        /*0d84*/ 	.word	0x000008b0
        /*0d88*/ 	.word	0x000000ff
        /*0d8c*/ 	.word	0x000228b8
        /*0d90*/ 	.short	0x0100
        /*0d92*/ 	.byte	0x08
	.zero		1


	//   ....[21]....
        /*0d94*/ 	.word	0x000008c0
        /*0d98*/ 	.word	0x000000ff
        /*0d9c*/ 	.word	0x000228c8
        /*0da0*/ 	.short	0x0100
        /*0da2*/ 	.byte	0x08
	.zero		1


	//   ....[22]....
        /*0da4*/ 	.word	0x00002cd0
        /*0da8*/ 	.word	0x00000059
        /*0dac*/ 	.word	0x00022890
        /*0db0*/ 	.short	0x010a
        /*0db2*/ 	.byte	0x3f
	.zero		1


	//   ....[23]....
        /*0db4*/ 	.word	0x000040c0
        /*0db8*/ 	.word	0x00000059
        /*0dbc*/ 	.word	0x00022890
        /*0dc0*/ 	.short	0x010a
        /*0dc2*/ 	.byte	0x3f
	.zero		1


	//   ....[24]....
        /*0dc4*/ 	.word	0x00005150
        /*0dc8*/ 	.word	0x00000059
        /*0dcc*/ 	.word	0x00022890
        /*0dd0*/ 	.short	0x010a
        /*0dd2*/ 	.byte	0x3f
	.zero		1


	//   ....[25]....
        /*0dd4*/ 	.word	0x00005610
        /*0dd8*/ 	.word	0x0000000b
        /*0ddc*/ 	.word	0x00000000
        /*0de0*/ 	.short	0x0101
        /*0de2*/ 	.byte	0x3f
	.zero		1


	//   ....[26]....
        /*0de4*/ 	.word	0x00005650
        /*0de8*/ 	.word	0x00000059
        /*0dec*/ 	.word	0x000228b0
        /*0df0*/ 	.short	0x010a
        /*0df2*/ 	.byte	0x3f
	.zero		1


	//   ....[27]....
        /*0df4*/ 	.word	0x00005e90
        /*0df8*/ 	.word	0x00000059
        /*0dfc*/ 	.word	0x00000000
        /*0e00*/ 	.short	0x0101
        /*0e02*/ 	.byte	0x3f
	.zero		1


	//   ....[28]....
        /*0e04*/ 	.word	0x000066a0
        /*0e08*/ 	.word	0x00000013
        /*0e0c*/ 	.word	0x00022800
        /*0e10*/ 	.short	0x010a
        /*0e12*/ 	.byte	0x3f
	.zero		1


	//   ....[29]....
        /*0e14*/ 	.word	0x000066f0
        /*0e18*/ 	.word	0x00000013
        /*0e1c*/ 	.word	0x00022800
        /*0e20*/ 	.short	0x010a
        /*0e22*/ 	.byte	0x3f
	.zero		1


	//   ....[30]....
        /*0e24*/ 	.word	0x00006cc0
        /*0e28*/ 	.word	0x00000013
        /*0e2c*/ 	.word	0x00022800
        /*0e30*/ 	.short	0x010a
        /*0e32*/ 	.byte	0x3f
	.zero		1


	//   ....[31]....
        /*0e34*/ 	.word	0x00007c70
        /*0e38*/ 	.word	0x00000013
        /*0e3c*/ 	.word	0x00022800
        /*0e40*/ 	.short	0x010a
        /*0e42*/ 	.byte	0x3f
	.zero		1


	//   ....[32]....
        /*0e44*/ 	.word	0x00008b20
        /*0e48*/ 	.word	0x00000006
        /*0e4c*/ 	.word	0x00022830
        /*0e50*/ 	.short	0x010a
        /*0e52*/ 	.byte	0x3f
	.zero		1


	//   ....[33]....
        /*0e54*/ 	.word	0x00008bd0
        /*0e58*/ 	.word	0x00000006
        /*0e5c*/ 	.word	0x00022830
        /*0e60*/ 	.short	0x010a
        /*0e62*/ 	.byte	0x3f
	.zero		1


	//   ....[34]....
        /*0e64*/ 	.word	0x0000a400
        /*0e68*/ 	.word	0x00000000
        /*0e6c*/ 	.word	0x00000000
        /*0e70*/ 	.short	0x0101
        /*0e72*/ 	.byte	0x3f
	.zero		1


	//   ....[35]....
        /*0e74*/ 	.word	0x0000a880
        /*0e78*/ 	.word	0x00000006
        /*0e7c*/ 	.word	0x00022850
        /*0e80*/ 	.short	0x010a
        /*0e82*/ 	.byte	0x3f
	.zero		1


	//   ....[36]....
        /*0e84*/ 	.word	0x0000a8d0
        /*0e88*/ 	.word	0x00000006
        /*0e8c*/ 	.word	0x00022850
        /*0e90*/ 	.short	0x010a
        /*0e92*/ 	.byte	0x3f
	.zero		1


	//   ....[37]....
        /*0e94*/ 	.word	0x0000acb0
        /*0e98*/ 	.word	0x00000006
        /*0e9c*/ 	.word	0x00000000
        /*0ea0*/ 	.short	0x0101
        /*0ea2*/ 	.byte	0x3f
	.zero		1


	//   ....[38]....
        /*0ea4*/ 	.word	0x0000adc0
        /*0ea8*/ 	.word	0x00000007
        /*0eac*/ 	.word	0x00022830
        /*0eb0*/ 	.short	0x010a
        /*0eb2*/ 	.byte	0x3f
	.zero		1


	//   ....[39]....
        /*0eb4*/ 	.word	0x0000ae30
        /*0eb8*/ 	.word	0x00000007
        /*0ebc*/ 	.word	0x00022830
        /*0ec0*/ 	.short	0x010a
        /*0ec2*/ 	.byte	0x3f
	.zero		1


	//   ....[40]....
        /*0ec4*/ 	.word	0x0000c500
        /*0ec8*/ 	.word	0x0000009e
        /*0ecc*/ 	.word	0x00000000
        /*0ed0*/ 	.short	0x0101
        /*0ed2*/ 	.byte	0x3f
	.zero		1


	//   ....[41]....
        /*0ed4*/ 	.word	0x0000cdd0
        /*0ed8*/ 	.word	0x00000007
        /*0edc*/ 	.word	0x00022850
        /*0ee0*/ 	.short	0x010a
        /*0ee2*/ 	.byte	0x3f
	.zero		1


	//   ....[42]....
        /*0ee4*/ 	.word	0x0000ce20
        /*0ee8*/ 	.word	0x00000007
        /*0eec*/ 	.word	0x00022850
        /*0ef0*/ 	.short	0x010a
        /*0ef2*/ 	.byte	0x3f
	.zero		1


	//   ....[43]....
        /*0ef4*/ 	.word	0x0000d200
        /*0ef8*/ 	.word	0x00000007
        /*0efc*/ 	.word	0x00000000
        /*0f00*/ 	.short	0x0101
        /*0f02*/ 	.byte	0x3f
	.zero		1


	//   ....[44]....
        /*0f04*/ 	.word	0x0000f7f0
        /*0f08*/ 	.word	0x00000003
        /*0f0c*/ 	.word	0x00000000
        /*0f10*/ 	.short	0x0101
        /*0f12*/ 	.byte	0x3f
	.zero		1


	//   ....[45]....
        /*0f14*/ 	.word	0x00012140
        /*0f18*/ 	.word	0x00000016
        /*0f1c*/ 	.word	0x00022820
        /*0f20*/ 	.short	0x010a
        /*0f22*/ 	.byte	0x3f
	.zero		1


	//   ....[46]....
        /*0f24*/ 	.word	0x000121d0
        /*0f28*/ 	.word	0x00000003
        /*0f2c*/ 	.word	0x000228a0
        /*0f30*/ 	.short	0x010a
        /*0f32*/ 	.byte	0x3f
	.zero		1


	//   ....[47]....
        /*0f34*/ 	.word	0x00012420
        /*0f38*/ 	.word	0x00000003
        /*0f3c*/ 	.word	0x000228c0
        /*0f40*/ 	.short	0x010a
        /*0f42*/ 	.byte	0x3f
	.zero		1


	//   ....[48]....
        /*0f44*/ 	.word	0x00012a30
        /*0f48*/ 	.word	0x00000006
        /*0f4c*/ 	.word	0x000228a0
        /*0f50*/ 	.short	0x010a
        /*0f52*/ 	.byte	0x3f
	.zero		1


	//   ....[49]....
        /*0f54*/ 	.word	0x00012c70
        /*0f58*/ 	.word	0x00000006
        /*0f5c*/ 	.word	0x000228c0
        /*0f60*/ 	.short	0x010a
        /*0f62*/ 	.byte	0x3f
	.zero		1


	//   ....[50]....
        /*0f64*/ 	.word	0x00013c30
        /*0f68*/ 	.word	0x00000020
        /*0f6c*/ 	.word	0x00022840
        /*0f70*/ 	.short	0x010a
        /*0f72*/ 	.byte	0x3f
	.zero		1


	//   ....[51]....
        /*0f74*/ 	.word	0x00014270
        /*0f78*/ 	.word	0x00000020
        /*0f7c*/ 	.word	0x00022830
        /*0f80*/ 	.short	0x0107
        /*0f82*/ 	.byte	0x3f
	.zero		1


	//   ....[52]....
        /*0f84*/ 	.word	0x00014350
        /*0f88*/ 	.word	0x00000020
        /*0f8c*/ 	.word	0x00022830
        /*0f90*/ 	.short	0x0101
        /*0f92*/ 	.byte	0x3f
	.zero		1


	//   ....[53]....
        /*0f94*/ 	.word	0x00014f20
        /*0f98*/ 	.word	0x00000016
        /*0f9c*/ 	.word	0x00022800
        /*0fa0*/ 	.short	0x0107
        /*0fa2*/ 	.byte	0x3f
	.zero		1


	//   ....[54]....
        /*0fa4*/ 	.word	0x00015010
        /*0fa8*/ 	.word	0x00000016
        /*0fac*/ 	.word	0x00022800
        /*0fb0*/ 	.short	0x0101
        /*0fb2*/ 	.byte	0x3f
	.zero		1


	//   ....[55]....
        /*0fb4*/ 	.word	0x00015030
        /*0fb8*/ 	.word	0x00000016
        /*0fbc*/ 	.word	0x00022820
        /*0fc0*/ 	.short	0x010a
        /*0fc2*/ 	.byte	0x3f
	.zero		1


	//   ....[56]....
        /*0fc4*/ 	.word	0x000150c0
        /*0fc8*/ 	.word	0x00000020
        /*0fcc*/ 	.word	0x00022860
        /*0fd0*/ 	.short	0x010a
        /*0fd2*/ 	.byte	0x3f
	.zero		1


	//   ....[57]....
        /*0fd4*/ 	.word	0x000157c0
        /*0fd8*/ 	.word	0x00000020
        /*0fdc*/ 	.word	0x00022850
        /*0fe0*/ 	.short	0x0107
        /*0fe2*/ 	.byte	0x3f
	.zero		1


	//   ....[58]....
        /*0fe4*/ 	.word	0x00015890
        /*0fe8*/ 	.word	0x00000020
        /*0fec*/ 	.word	0x00022850
        /*0ff0*/ 	.short	0x0101
        /*0ff2*/ 	.byte	0x3f
	.zero		1


	//   ....[59]....
        /*0ff4*/ 	.word	0x00015be0
        /*0ff8*/ 	.word	0x00000004
        /*0ffc*/ 	.word	0x00022840
        /*1000*/ 	.short	0x010a
        /*1002*/ 	.byte	0x3f
	.zero		1


	//   ....[60]....
        /*1004*/ 	.word	0x00015fc0
        /*1008*/ 	.word	0x00000004
        /*100c*/ 	.word	0x00022830
        /*1010*/ 	.short	0x0107
        /*1012*/ 	.byte	0x3f
	.zero		1


	//   ....[61]....
        /*1014*/ 	.word	0x00016080
        /*1018*/ 	.word	0x00000004
        /*101c*/ 	.word	0x00022830
        /*1020*/ 	.short	0x0101
        /*1022*/ 	.byte	0x3f
	.zero		1


	//   ....[62]....
        /*1024*/ 	.word	0x000160b0
        /*1028*/ 	.word	0x00000004
        /*102c*/ 	.word	0x00022860
        /*1030*/ 	.short	0x010a
        /*1032*/ 	.byte	0x3f
	.zero		1


	//   ....[63]....
        /*1034*/ 	.word	0x000165d0
        /*1038*/ 	.word	0x00000004
        /*103c*/ 	.word	0x00022850
        /*1040*/ 	.short	0x0107
        /*1042*/ 	.byte	0x3f
	.zero		1


	//   ....[64]....
        /*1044*/ 	.word	0x00016690
        /*1048*/ 	.word	0x00000004
        /*104c*/ 	.word	0x00022850
        /*1050*/ 	.short	0x0101
        /*1052*/ 	.byte	0x3f
	.zero		1


	//   ....[65]....
        /*1054*/ 	.word	0x000172d0
        /*1058*/ 	.word	0x00000004
        /*105c*/ 	.word	0x00022820
        /*1060*/ 	.short	0x010a
        /*1062*/ 	.byte	0x3f
	.zero		1


	//   ....[66]....
        /*1064*/ 	.word	0x00017440
        /*1068*/ 	.word	0x00000005
        /*106c*/ 	.word	0x00022840
        /*1070*/ 	.short	0x010a
        /*1072*/ 	.byte	0x3f
	.zero		1


	//   ....[67]....
        /*1074*/ 	.word	0x000174e0
        /*1078*/ 	.word	0x00000019
        /*107c*/ 	.word	0x00022840
        /*1080*/ 	.short	0x010a
        /*1082*/ 	.byte	0x3f
	.zero		1


	//   ....[68]....
        /*1084*/ 	.word	0x00017520
        /*1088*/ 	.word	0x00000005
        /*108c*/ 	.word	0x00022860
        /*1090*/ 	.short	0x010a
        /*1092*/ 	.byte	0x3f
	.zero		1


	//   ....[69]....
        /*1094*/ 	.word	0x00017560
        /*1098*/ 	.word	0x00000019
        /*109c*/ 	.word	0x00022860
        /*10a0*/ 	.short	0x010a
        /*10a2*/ 	.byte	0x3f
	.zero		1


	//   ....[70]....
        /*10a4*/ 	.word	0x000175c0
        /*10a8*/ 	.word	0x00000059
        /*10ac*/ 	.word	0x00022890
        /*10b0*/ 	.short	0x010a
        /*10b2*/ 	.byte	0x3f
	.zero		1


	//   ....[71]....
        /*10b4*/ 	.word	0x00017870
        /*10b8*/ 	.word	0x00000059
        /*10bc*/ 	.word	0x00022890
        /*10c0*/ 	.short	0x010a
        /*10c2*/ 	.byte	0x3f
	.zero		1


	//   ....[72]....
        /*10c4*/ 	.word	0x00017b20
        /*10c8*/ 	.word	0x00000059
        /*10cc*/ 	.word	0x00022890
        /*10d0*/ 	.short	0x010a
        /*10d2*/ 	.byte	0x3f
	.zero		1


	//   ....[73]....
        /*10d4*/ 	.word	0x00017db0
        /*10d8*/ 	.word	0x00000059
        /*10dc*/ 	.word	0x000228b0
        /*10e0*/ 	.short	0x010a
        /*10e2*/ 	.byte	0x3f
	.zero		1


	//   ....[74]....
        /*10e4*/ 	.word	0x000180b0
        /*10e8*/ 	.word	0x00000013
        /*10ec*/ 	.word	0x00022800
        /*10f0*/ 	.short	0x010a
        /*10f2*/ 	.byte	0x3f
	.zero		1


	//   ....[75]....
        /*10f4*/ 	.word	0x000182c0
        /*10f8*/ 	.word	0x00000013
        /*10fc*/ 	.word	0x00022800
        /*1100*/ 	.short	0x010a
        /*1102*/ 	.byte	0x3f
	.zero		1


	//   ....[76]....
        /*1104*/ 	.word	0x00018310
        /*1108*/ 	.word	0x00000006
        /*110c*/ 	.word	0x00022830
        /*1110*/ 	.short	0x010a
        /*1112*/ 	.byte	0x3f
	.zero		1


	//   ....[77]....
        /*1114*/ 	.word	0x00018360
        /*1118*/ 	.word	0x00000006
        /*111c*/ 	.word	0x00022850
        /*1120*/ 	.short	0x010a
        /*1122*/ 	.byte	0x3f
	.zero		1


	//   ....[78]....
        /*1124*/ 	.word	0x000183b0
        /*1128*/ 	.word	0x00000007
        /*112c*/ 	.word	0x00022830
        /*1130*/ 	.short	0x010a
        /*1132*/ 	.byte	0x3f
	.zero		1


	//   ....[79]....
        /*1134*/ 	.word	0x00018400
        /*1138*/ 	.word	0x00000007
        /*113c*/ 	.word	0x00022850
        /*1140*/ 	.short	0x010a
        /*1142*/ 	.byte	0x3f
	.zero		1


	//   ....[80]....
        /*1144*/ 	.word	0x000189d0
        /*1148*/ 	.word	0x00000016
        /*114c*/ 	.word	0x00022820
        /*1150*/ 	.short	0x010a
        /*1152*/ 	.byte	0x3f
	.zero		1


	//   ....[81]....
        /*1154*/ 	.word	0x00018a20
        /*1158*/ 	.word	0x00000003
        /*115c*/ 	.word	0x000228a0
        /*1160*/ 	.short	0x010a
        /*1162*/ 	.byte	0x3f
	.zero		1


	//   ....[82]....
        /*1164*/ 	.word	0x00018a70
        /*1168*/ 	.word	0x00000003
        /*116c*/ 	.word	0x000228c0
        /*1170*/ 	.short	0x010a
        /*1172*/ 	.byte	0x3f
	.zero		1


	//   ....[83]....
        /*1174*/ 	.word	0x00018ac0
        /*1178*/ 	.word	0x00000006
        /*117c*/ 	.word	0x000228a0
        /*1180*/ 	.short	0x010a
        /*1182*/ 	.byte	0x3f
	.zero		1


	//   ....[84]....
        /*1184*/ 	.word	0x00018b10
        /*1188*/ 	.word	0x00000006
        /*118c*/ 	.word	0x000228c0
        /*1190*/ 	.short	0x010a
        /*1192*/ 	.byte	0x3f
	.zero		1


	//   ....[85]....
        /*1194*/ 	.word	0x00018c30
        /*1198*/ 	.word	0x00000020
        /*119c*/ 	.word	0x00022840
        /*11a0*/ 	.short	0x010a
        /*11a2*/ 	.byte	0x3f
	.zero		1


	//   ....[86]....
        /*11a4*/ 	.word	0x00019f10
        /*11a8*/ 	.word	0x00000016
        /*11ac*/ 	.word	0x00022820
        /*11b0*/ 	.short	0x010a
        /*11b2*/ 	.byte	0x3f
	.zero		1


	//   ....[87]....
        /*11b4*/ 	.word	0x00019f60
        /*11b8*/ 	.word	0x00000020
        /*11bc*/ 	.word	0x00022860
        /*11c0*/ 	.short	0x010a
        /*11c2*/ 	.byte	0x3f
	.zero		1


	//   ....[88]....
        /*11c4*/ 	.word	0x0001a8e0
        /*11c8*/ 	.word	0x00000004
        /*11cc*/ 	.word	0x00022840
        /*11d0*/ 	.short	0x010a
        /*11d2*/ 	.byte	0x3f
	.zero		1


	//   ....[89]....
        /*11d4*/ 	.word	0x0001afc0
        /*11d8*/ 	.word	0x00000004
        /*11dc*/ 	.word	0x00022860
        /*11e0*/ 	.short	0x010a
        /*11e2*/ 	.byte	0x3f
	.zero		1


	//   ....[90]....
        /*11e4*/ 	.word	0x0001c060
        /*11e8*/ 	.word	0x00000004
        /*11ec*/ 	.word	0x00022820
        /*11f0*/ 	.short	0x010a
        /*11f2*/ 	.byte	0x3f
	.zero		1


	//   ....[91]....
        /*11f4*/ 	.word	0x0001c200
        /*11f8*/ 	.word	0x00000005
        /*11fc*/ 	.word	0x00022840
        /*1200*/ 	.short	0x010a
        /*1202*/ 	.byte	0x3f
	.zero		1


	//   ....[92]....
        /*1204*/ 	.word	0x0001c250
        /*1208*/ 	.word	0x00000019
        /*120c*/ 	.word	0x00022840
        /*1210*/ 	.short	0x010a
        /*1212*/ 	.byte	0x3f
	.zero		1


	//   ....[93]....
        /*1214*/ 	.word	0x0001c2a0
        /*1218*/ 	.word	0x00000005
        /*121c*/ 	.word	0x00022860
        /*1220*/ 	.short	0x010a
        /*1222*/ 	.byte	0x3f
	.zero		1


	//----- nvinfo : EIATTR_NUM_MBARRIERS
	.align		4
.L_1216:
        /*1224*/ 	.byte	0x03, 0x38
        /*1226*/ 	.short	0x0016


	//----- nvinfo : EIATTR_EXIT_INSTR_OFFSETS
	.align		4
        /*1228*/ 	.byte	0x04, 0x1c
        /*122a*/ 	.short	(.L_1218 - .L_1217)


	//   ....[0]....
.L_1217:
        /*122c*/ 	.word	0x000175b0


	//----- nvinfo : EIATTR_MAX_THREADS
	.align		4
.L_1218:
        /*1230*/ 	.byte	0x04, 0x05
        /*1232*/ 	.short	(.L_1220 - .L_1219)
.L_1219:
        /*1234*/ 	.word	0x00000180
        /*1238*/ 	.word	0x00000001
        /*123c*/ 	.word	0x00000001


	//----- nvinfo : EIATTR_CRS_STACK_SIZE
	.align		4
.L_1220:
        /*1240*/ 	.byte	0x04, 0x1e
        /*1242*/ 	.short	(.L_1222 - .L_1221)
.L_1221:
        /*1244*/ 	.word	0x00000000


	//----- nvinfo : EIATTR_CBANK_PARAM_SIZE
	.align		4
.L_1222:
        /*1248*/ 	.byte	0x03, 0x19
        /*124a*/ 	.short	0x0af0


	//----- nvinfo : EIATTR_PARAM_CBANK
	.align		4
        /*124c*/ 	.byte	0x04, 0x0a
        /*124e*/ 	.short	(.L_1224 - .L_1223)
	.align		4
.L_1223:
        /*1250*/ 	.word	index@(.nv.constant0._ZN7cutlass13device_kernelIN5flash11enable_sm90INS1_16FlashAttnFwdSm90INS1_25CollectiveMainloopFwdSm90ILi2EN4cute5tupleIJNS5_1CILi1EEES8_S8_EEENS6_IJNS7_ILi128EEENS7_ILi96EEENS7_ILi64EEEEEELi256ENS_10bfloat16_tEfNS_4arch4Sm90ELb0ELb0ELb1ELb1ELb1ELb1ELb0ELb1ELb0ELb1ELb0ELb0EEENS1_21CollectiveEpilogueFwdINS6_IJSA_NS7_ILi256EEESB_EEES9_SE_SG_Li256ELb1ELb1ELb0ELb0EEENS1_36VarlenDynamicPersistentTileSchedulerILi128ELi96ELi256ELi128ELb0ELb1ELb1ELb0ELb1ELb1EEEEEEEEEvNT_6ParamsE)
        /*1254*/ 	.short	0x0210
        /*1256*/ 	.short	0x0af0


	//----- nvinfo : EIATTR_SW_WAR
	.align		4
.L_1224:
        /*1258*/ 	.byte	0x04, 0x36
        /*125a*/ 	.short	(.L_1226 - .L_1225)
.L_1225:
        /*125c*/ 	.word	0x00000008
.L_1226:


//--------------------- .nv.info._ZN7cutlass13device_kernelIN5flash11enable_sm90INS1_16FlashAttnFwdSm90INS1_25CollectiveMainloopFwdSm90ILi2EN4cute5tupleIJNS5_1CILi1EEES8_S8_EEENS6_IJNS7_ILi128EEENS7_ILi96EEENS7_ILi64EEEEEELi256ENS_10bfloat16_tEfNS_4arch4Sm90ELb0ELb0ELb1ELb1ELb1ELb0ELb1ELb1ELb0ELb1ELb0ELb0EEENS1_21CollectiveEpilogueFwdINS6_IJSA_NS7_ILi256EEESB_EEES9_SE_SG_Li256ELb1ELb1ELb0ELb0EEENS1_36VarlenDynamicPersistentTileSchedulerILi128ELi96ELi256ELi128ELb0ELb1ELb1ELb0ELb1ELb1EEEEEEEEEvNT_6ParamsE --------------------------
	.section	.nv.info._ZN7cutlass13device_kernelIN5flash11enable_sm90INS1_16FlashAttnFwdSm90INS1_25CollectiveMainloopFwdSm90ILi2EN4cute5tupleIJNS5_1CILi1EEES8_S8_EEENS6_IJNS7_ILi128EEENS7_ILi96EEENS7_ILi64EEEEEELi256ENS_10bfloat16_tEfNS_4arch4Sm90ELb0ELb0ELb1ELb1ELb1ELb0ELb1ELb1ELb0ELb1ELb0ELb0EEENS1_21CollectiveEpilogueFwdINS6_IJSA_NS7_ILi256EEESB_EEES9_SE_SG_Li256ELb1ELb1ELb0ELb0EEENS1_36VarlenDynamicPersistentTileSchedulerILi128ELi96ELi256ELi128ELb0ELb1ELb1ELb0ELb1ELb1EEEEEEEEEvNT_6ParamsE,"",@"SHT_CUDA_INFO"
	.sectionflags	@""
	.align	4


	//----- nvinfo : EIATTR_CUDA_API_VERSION
	.align		4
        /*0000*/ 	.byte	0x04, 0x37
        /*0002*/ 	.short	(.L_1228 - .L_1227)
.L_1227:
        /*0004*/ 	.word	0x00000082


	//----- nvinfo : EIATTR_KPARAM_INFO
	.align		4
.L_1228:
        /*0008*/ 	.byte	0x04, 0x17
        /*000a*/ 	.short	(.L_1230 - .L_1229)
.L_1229:
        /*000c*/ 	.word	0x00000000
        /*0010*/ 	.short	0x0000
        /*0012*/ 	.short	0x0070
        /*0014*/ 	.byte	0x00, 0xf0, 0x01, 0x2e


	//----- nvinfo : EIATTR_SPARSE_MMA_MASK
	.align		4
.L_1230:
        /*0018*/ 	.byte	0x03, 0x50
        /*001a*/ 	.short	0x0000


	//----- nvinfo : EIATTR_MAXREG_COUNT
	.align		4
        /*001c*/ 	.byte	0x03, 0x1b
        /*001e*/ 	.short	0x00a8


	//----- nvinfo : EIATTR_NUM_BARRIERS
	.align		4
        /*0020*/ 	.byte	0x02, 0x4c
        /*0022*/ 	.byte	0x10
	.zero		1


	//----- nvinfo : EIATTR_EXTERNS
	.align		4
        /*0024*/ 	.byte	0x04, 0x0f
        /*0026*/ 	.short	(.L_1232 - .L_1231)


	//   ....[0]....
	.align		4
.L_1231:
        /*0028*/ 	.word	index@(__assertfail)


	//----- nvinfo : EIATTR_ANNOTATIONS
	.align		4
.L_1232:
        /*002c*/ 	.byte	0x04, 0x55
        /*002e*/ 	.short	(.L_1234 - .L_1233)


	//   ....[0]....
.L_1233:
        /* <DEDUP_REMOVED lines=18> */


	//----- nvinfo : EIATTR_MERCURY_ISA_VERSION
	.align		4
.L_1234:
        /*0140*/ 	.byte	0x03, 0x5f
        /*0142*/ 	.short	0x0101


	//----- nvinfo : EIATTR_UNUSED_LOAD_BYTE_OFFSET
	.align		4
        /*0144*/ 	.byte	0x04, 0x44
        /*0146*/ 	.short	(.L_1236 - .L_1235)


	//   ....[0]....
.L_1235:
        /*0148*/ 	.word	0x000009b0
        /*014c*/ 	.word	0x0000fff0


	//   ....[1]....
        /*0150*/ 	.word	0x000075d0
        /*0154*/ 	.word	0x0000fff0


	//----- nvinfo : EIATTR_INT_WARP_WIDE_INSTR_OFFSETS
	.align		4
.L_1236:
        /*0158*/ 	.byte	0x04, 0x31
        /*015a*/ 	.short	(.L_1238 - .L_1237)


	//   ....[0]....
.L_1237:
        /*015c*/ 	.word	0x000000c0


	//   ....[1]....
        /*0160*/ 	.word	0x000000d0


	//   ....[2]....
        /*0164*/ 	.word	0x000000e0


	//   ....[3]....
        /*0168*/ 	.word	0x00000180


	//   ....[4]....
        /*016c*/ 	.word	0x0000b4b0


	//   ....[5]....
        /*0170*/ 	.word	0x0000b540


	//   ....[6]....
        /*0174*/ 	.word	0x0000f3e0


	//   ....[7]....
        /*0178*/ 	.word	0x0000f470


	//----- nvinfo : EIATTR_COOP_GROUP_MASK_REGIDS
	.align		4
.L_1238:
        /*017c*/ 	.byte	0x04, 0x29
        /*017e*/ 	.short	(.L_1240 - .L_1239)


	//   ....[0]....
.L_1239:
        /*0180*/ 	.word	0xffffffff


	//   ....[1]....
        /*0184*/ 	.word	0xffffffff


	//   ....[2]....
        /*0188*/ 	.word	0xffffffff


	//   ....[3]....
        /*018c*/ 	.word	0xffffffff


	//   ....[4]....
        /*0190*/ 	.word	0xffffffff


	//   ....[5]....
        /*0194*/ 	.word	0xffffffff


	//   ....[6]....
        /*0198*/ 	.word	0xffffffff


	//   ....[7]....
        /*019c*/ 	.word	0xffffffff


	//   ....[8]....
        /*01a0*/ 	.word	0xffffffff


	//   ....[9]....
        /*01a4*/ 	.word	0xffffffff


	//   ....[10]....
        /*01a8*/ 	.word	0xffffffff


	//   ....[11]....
        /*01ac*/ 	.word	0xffffffff


	//   ....[12]....
        /*01b0*/ 	.word	0xffffffff


	//   ....[13]....
        /*01b4*/ 	.word	0xffffffff


	//   ....[14]....
        /*01b8*/ 	.word	0xffffffff


	//   ....[15]....
        /*01bc*/ 	.word	0xffffffff


	//   ....[16]....
        /*01c0*/ 	.word	0xffffffff


	//   ....[17]....
        /*01c4*/ 	.word	0xffffffff


	//   ....[18]....
        /*01c8*/ 	.word	0xffffffff


	//   ....[19]....
        /*01cc*/ 	.word	0xffffffff


	//   ....[20]....
        /*01d0*/ 	.word	0xffffffff


	//   ....[21]....
        /*01d4*/ 	.word	0xffffffff


	//   ....[22]....
        /*01d8*/ 	.word	0xffffffff


	//   ....[23]....
        /*01dc*/ 	.word	0xffffffff


	//   ....[24]....
        /*01e0*/ 	.word	0xffffffff


	//   ....[25]....
        /*01e4*/ 	.word	0xffffffff


	//   ....[26]....
        /*01e8*/ 	.word	0xffffffff


	//   ....[27]....
        /*01ec*/ 	.word	0xffffffff


	//   ....[28]....
        /*01f0*/ 	.word	0xffffffff


	//   ....[29]....
        /*01f4*/ 	.word	0xffffffff


	//   ....[30]....
        /*01f8*/ 	.word	0xffffffff


	//   ....[31]....
        /*01fc*/ 	.word	0xffffffff


	//   ....[32]....
        /*0200*/ 	.word	0xffffffff


	//   ....[33]....
        /*0204*/ 	.word	0xffffffff


	//   ....[34]....
        /*0208*/ 	.word	0xffffffff


	//   ....[35]....
        /*020c*/ 	.word	0xffffffff


	//   ....[36]....
        /*0210*/ 	.word	0xffffffff


	//   ....[37]....
        /*0214*/ 	.word	0xffffffff


	//   ....[38]....
        /*0218*/ 	.word	0xffffffff


	//   ....[39]....
        /*021c*/ 	.word	0xffffffff


	//   ....[40]....
        /*0220*/ 	.word	0xffffffff


	//   ....[41]....
        /*0224*/ 	.word	0xffffffff


	//   ....[42]....
        /*0228*/ 	.word	0xffffffff


	//   ....[43]....
        /*022c*/ 	.word	0xffffffff


	//   ....[44]....
        /*0230*/ 	.word	0xffffffff


	//   ....[45]....
        /*0234*/ 	.word	0xffffffff


	//   ....[46]....
        /*0238*/ 	.word	0xffffffff


	//   ....[47]....
        /*023c*/ 	.word	0xffffffff


	//   ....[48]....
        /*0240*/ 	.word	0xffffffff


	//   ....[49]....
        /*0244*/ 	.word	0xffffffff


	//   ....[50]....
        /*0248*/ 	.word	0xffffffff


	//   ....[51]....
        /*024c*/ 	.word	0xffffffff


	//   ....[52]....
        /*0250*/ 	.word	0xffffffff


	//   ....[53]....
        /*0254*/ 	.word	0xffffffff


	//   ....[54]....
        /*0258*/ 	.word	0xffffffff


	//   ....[55]....
        /*025c*/ 	.word	0xffffffff


	//   ....[56]....
        /*0260*/ 	.word	0xffffffff


	//   ....[57]....
        /*0264*/ 	.word	0xffffffff


	//   ....[58]....
        /*0268*/ 	.word	0xffffffff


	//   ....[59]....
        /*026c*/ 	.word	0xffffffff


	//   ....[60]....
        /*0270*/ 	.word	0xffffffff


	//   ....[61]....
        /*0274*/ 	.word	0xffffffff


	//   ....[62]....
        /*0278*/ 	.word	0xffffffff


	//   ....[63]....
        /*027c*/ 	.word	0xffffffff


	//   ....[64]....
        /*0280*/ 	.word	0xffffffff


	//   ....[65]....
        /*0284*/ 	.word	0xffffffff


	//   ....[66]....
        /*0288*/ 	.word	0xffffffff


	//   ....[67]....
        /*028c*/ 	.word	0xffffffff


	//   ....[68]....
        /*0290*/ 	.word	0xffffffff


	//   ....[69]....
        /*0294*/ 	.word	0xffffffff


	//   ....[70]....
        /*0298*/ 	.word	0xffffffff


	//   ....[71]....
        /*029c*/ 	.word	0xffffffff


	//   ....[72]....
        /*02a0*/ 	.word	0xffffffff


	//   ....[73]....
        /*02a4*/ 	.word	0xffffffff


	//   ....[74]....
        /*02a8*/ 	.word	0xffffffff


	//   ....[75]....
        /*02ac*/ 	.word	0xffffffff


	//   ....[76]....
        /*02b0*/ 	.word	0xffffffff


	//   ....[77]....
        /*02b4*/ 	.word	0xffffffff


	//   ....[78]....
        /*02b8*/ 	.word	0xffffffff


	//   ....[79]....
        /*02bc*/ 	.word	0xffffffff


	//   ....[80]....
        /*02c0*/ 	.word	0xffffffff


	//   ....[81]....
        /*02c4*/ 	.word	0xffffffff


	//   ....[82]....
        /*02c8*/ 	.word	0xffffffff


	//   ....[83]....
        /*02cc*/ 	.word	0xffffffff


	//   ....[84]....
        /*02d0*/ 	.word	0xffffffff


	//   ....[85]....
        /*02d4*/ 	.word	0xffffffff


	//   ....[86]....
        /*02d8*/ 	.word	0xffffffff


	//   ....[87]....
        /*02dc*/ 	.word	0xffffffff


	//   ....[88]....
        /*02e0*/ 	.word	0xffffffff


	//   ....[89]....
        /*02e4*/ 	.word	0xffffffff


	//   ....[90]....
        /*02e8*/ 	.word	0xffffffff


	//   ....[91]....
        /*02ec*/ 	.word	0xffffffff


	//   ....[92]....
        /*02f0*/ 	.word	0xffffffff


	//   ....[93]....
        /*02f4*/ 	.word	0xffffffff


	//   ....[94]....
        /*02f8*/ 	.word	0xffffffff


	//   ....[95]....
        /*02fc*/ 	.word	0xffffffff


	//   ....[96]....
        /*0300*/ 	.word	0xffffffff


	//   ....[97]....
        /*0304*/ 	.word	0xffffffff


	//   ....[98]....
        /*0308*/ 	.word	0xffffffff


	//   ....[99]....
        /*030c*/ 	.word	0xffffffff


	//   ....[100]....
        /*0310*/ 	.word	0xffffffff


	//   ....[101]....
        /*0314*/ 	.word	0xffffffff


	//   ....[102]....
        /*0318*/ 	.word	0xffffffff


	//   ....[103]....
        /*031c*/ 	.word	0xffffffff


	//   ....[104]....
        /*0320*/ 	.word	0xffffffff


	//   ....[105]....
        /*0324*/ 	.word	0xffffffff


	//   ....[106]....
        /*0328*/ 	.word	0xffffffff


	//   ....[107]....
        /*032c*/ 	.word	0xffffffff


	//   ....[108]....
        /*0330*/ 	.word	0xffffffff


	//   ....[109]....
        /*0334*/ 	.word	0xffffffff


	//   ....[110]....
        /*0338*/ 	.word	0xffffffff


	//   ....[111]....
        /*033c*/ 	.word	0xffffffff


	//   ....[112]....
        /*0340*/ 	.word	0xffffffff


	//   ....[113]....
        /*0344*/ 	.word	0xffffffff


	//   ....[114]....
        /*0348*/ 	.word	0xffffffff


	//   ....[115]....
        /*034c*/ 	.word	0xffffffff


	//   ....[116]....
        /*0350*/ 	.word	0xffffffff


	//   ....[117]....
        /*0354*/ 	.word	0xffffffff


	//   ....[118]....
        /*0358*/ 	.word	0xffffffff


	//   ....[119]....
        /*035c*/ 	.word	0xffffffff


	//   ....[120]....
        /*0360*/ 	.word	0xffffffff


	//   ....[121]....
        /*0364*/ 	.word	0xffffffff


	//   ....[122]....
        /*0368*/ 	.word	0xffffffff


	//   ....[123]....
        /*036c*/ 	.word	0xffffffff


	//   ....[124]....
        /*0370*/ 	.word	0xffffffff


	//   ....[125]....
        /*0374*/ 	.word	0xffffffff


	//   ....[126]....
        /*0378*/ 	.word	0xffffffff


	//   ....[127]....
        /*037c*/ 	.word	0xffffffff


	//   ....[128]....
        /*0380*/ 	.word	0xffffffff


	//   ....[129]....
        /*0384*/ 	.word	0xffffffff


	//   ....[130]....
        /*0388*/ 	.word	0xffffffff


	//   ....[131]....
        /*038c*/ 	.word	0xffffffff


	//   ....[132]....
        /*0390*/ 	.word	0xffffffff


	//   ....[133]....
        /*0394*/ 	.word	0xffffffff


	//   ....[134]....
        /*0398*/ 	.word	0xffffffff


	//   ....[135]....
        /*039c*/ 	.word	0xffffffff


	//   ....[136]....
        /*03a0*/ 	.word	0xffffffff


	//   ....[137]....
        /*03a4*/ 	.word	0xffffffff


	//   ....[138]....
        /*03a8*/ 	.word	0xffffffff


	//   ....[139]....
        /*03ac*/ 	.word	0xffffffff


	//   ....[140]....
        /*03b0*/ 	.word	0xffffffff


	//   ....[141]....
        /*03b4*/ 	.word	0xffffffff


	//   ....[142]....
        /*03b8*/ 	.word	0xffffffff


	//   ....[143]....
        /*03bc*/ 	.word	0xffffffff


	//   ....[144]....
        /*03c0*/ 	.word	0xffffffff


	//   ....[145]....
        /*03c4*/ 	.word	0xffffffff


	//   ....[146]....
        /*03c8*/ 	.word	0xffffffff


	//   ....[147]....
        /*03cc*/ 	.word	0xffffffff


	//   ....[148]....
        /*03d0*/ 	.word	0xffffffff


	//   ....[149]....
        /*03d4*/ 	.word	0xffffffff


	//   ....[150]....
        /*03d8*/ 	.word	0xffffffff


	//   ....[151]....
        /*03dc*/ 	.word	0xffffffff


	//   ....[152]....
        /*03e0*/ 	.word	0xffffffff


	//   ....[153]....
        /*03e4*/ 	.word	0x0500000f


	//   ....[154]....
        /*03e8*/ 	.word	0x0500000f


	//   ....[155]....
        /*03ec*/ 	.word	0x0500000f


	//   ....[156]....
        /*03f0*/ 	.word	0x0500000f


	//   ....[157]....
        /*03f4*/ 	.word	0x0500000f


	//   ....[158]....
        /*03f8*/ 	.word	0x0500000f


	//   ....[159]....
        /*03fc*/ 	.word	0x0500000f


	//   ....[160]....
        /*0400*/ 	.word	0x0500000f


	//   ....[161]....
        /*0404*/ 	.word	0x0500000f


	//   ....[162]....
        /*0408*/ 	.word	0x0500000f


	//   ....[163]....
        /*040c*/ 	.word	0x0500000f


	//   ....[164]....
        /*0410*/ 	.word	0x0500000f


	//   ....[165]....
        /*0414*/ 	.word	0x0500000f


	//   ....[166]....
        /*0418*/ 	.word	0x0500000f


	//   ....[167]....
        /*041c*/ 	.word	0x0500000f


	//   ....[168]....
        /*0420*/ 	.word	0x0500000f


	//   ....[169]....
        /*0424*/ 	.word	0x0500000f


	//   ....[170]....
        /*0428*/ 	.word	0x0500000f


	//   ....[171]....
        /*042c*/ 	.word	0x0500000f


	//   ....[172]....
        /*0430*/ 	.word	0x0500000f


	//   ....[173]....
        /*0434*/ 	.word	0x0500000f


	//   ....[174]....
        /*0438*/ 	.word	0x0500000f


	//   ....[175]....
        /*043c*/ 	.word	0x0500000f


	//   ....[176]....
        /*0440*/ 	.word	0x0500000f


	//   ....[177]....
        /*0444*/ 	.word	0x0500000f


	//   ....[178]....
        /*0448*/ 	.word	0x0500000f


	//   ....[179]....
        /*044c*/ 	.word	0x0500000f


	//   ....[180]....
        /*0450*/ 	.word	0x0500000f


	//   ....[181]....
        /*0454*/ 	.word	0x0500000f


	//   ....[182]....
        /*0458*/ 	.word	0x0500000f


	//   ....[183]....
        /*045c*/ 	.word	0x0500000f


	//   ....[184]....
        /*0460*/ 	.word	0x0500000f


	//   ....[185]....
        /*0464*/ 	.word	0x0500000f


	//   ....[186]....
        /*0468*/ 	.word	0x0500000f


	//   ....[187]....
        /*046c*/ 	.word	0x0500000f


	//   ....[188]....
        /*0470*/ 	.word	0x0500000f


	//   ....[189]....
        /*0474*/ 	.word	0x0500000f


	//   ....[190]....
        /*0478*/ 	.word	0x0500000f


	//   ....[191]....
        /*047c*/ 	.word	0x0500000f


	//   ....[192]....
        /*0480*/ 	.word	0x0500000f


	//   ....[193]....
        /*0484*/ 	.word	0x0500000f


	//   ....[194]....
        /*0488*/ 	.word	0x0500000f


	//   ....[195]....
        /*048c*/ 	.word	0x0500000f


	//   ....[196]....
        /*0490*/ 	.word	0x0500000f


	//   ....[197]....
        /*0494*/ 	.word	0x0500000f


	//   ....[198]....
        /*0498*/ 	.word	0x0500000f


	//   ....[199]....
        /*049c*/ 	.word	0x0500000f


	//   ....[200]....
        /*04a0*/ 	.word	0x0500000f


	//   ....[201]....
        /*04a4*/ 	.word	0x0500000f


	//   ....[202]....
        /*04a8*/ 	.word	0x0500000f


	//   ....[203]....
        /*04ac*/ 	.word	0x0500000f


	//   ....[204]....
        /*04b0*/ 	.word	0x0500000f


	//   ....[205]....
        /*04b4*/ 	.word	0x0500000f


	//   ....[206]....
        /*04b8*/ 	.word	0x0500000f


	//   ....[207]....
        /*04bc*/ 	.word	0x0500000f


	//   ....[208]....
        /*04c0*/ 	.word	0x0500000f


	//   ....[209]....
        /*04c4*/ 	.word	0x0500000f


	//   ....[210]....
        /*04c8*/ 	.word	0x0500000f


	//   ....[211]....
        /*04cc*/ 	.word	0x0500000f


	//   ....[212]....
        /*04d0*/ 	.word	0x0500000f


	//   ....[213]....
        /*04d4*/ 	.word	0x0500000f


	//   ....[214]....
        /*04d8*/ 	.word	0x0500000f


	//   ....[215]....
        /*04dc*/ 	.word	0x0500000f


	//   ....[216]....
        /*04e0*/ 	.word	0x0500000f


	//   ....[217]....
        /*04e4*/ 	.word	0x0500000f


	//   ....[218]....
        /*04e8*/ 	.word	0x0500000f


	//   ....[219]....
        /*04ec*/ 	.word	0x0500000f


	//   ....[220]....
        /*04f0*/ 	.word	0x0500000f


	//   ....[221]....
        /*04f4*/ 	.word	0x0500000f


	//   ....[222]....
        /*04f8*/ 	.word	0x0500000f


	//   ....[223]....
        /*04fc*/ 	.word	0x0500000f


	//   ....[224]....
        /*0500*/ 	.word	0x0500000f


	//   ....[225]....
        /*0504*/ 	.word	0x0500000f


	//   ....[226]....
        /*0508*/ 	.word	0x0500000f


	//   ....[227]....
        /*050c*/ 	.word	0x0500000f


	//   ....[228]....
        /*0510*/ 	.word	0x0500000f


	//   ....[229]....
        /*0514*/ 	.word	0x0500000f


	//   ....[230]....
        /*0518*/ 	.word	0x0500000f


	//   ....[231]....
        /*051c*/ 	.word	0x0500000f


	//   ....[232]....
        /*0520*/ 	.word	0x0500000f


	//   ....[233]....
        /*0524*/ 	.word	0x0500000f


	//   ....[234]....
        /*0528*/ 	.word	0x0500000f


	//   ....[235]....
        /*052c*/ 	.word	0x0500000f


	//   ....[236]....
        /*0530*/ 	.word	0x0500000f


	//   ....[237]....
        /*0534*/ 	.word	0x0500000f


	//   ....[238]....
        /*0538*/ 	.word	0x0500000f


	//   ....[239]....
        /*053c*/ 	.word	0x0500000f


	//   ....[240]....
        /*0540*/ 	.word	0x0500000f


	//   ....[241]....
        /*0544*/ 	.word	0x0500000f


	//   ....[242]....
        /*0548*/ 	.word	0x0500000f


	//   ....[243]....
        /*054c*/ 	.word	0x0500000f


	//   ....[244]....
        /*0550*/ 	.word	0x0500000f


	//   ....[245]....
        /*0554*/ 	.word	0x0500000f


	//   ....[246]....
        /*0558*/ 	.word	0x0500000f


	//   ....[247]....
        /*055c*/ 	.word	0x0500000f


	//   ....[248]....
        /*0560*/ 	.word	0x0500000f


	//   ....[249]....
        /*0564*/ 	.word	0x0500000f


	//   ....[250]....
        /*0568*/ 	.word	0x0500000f


	//   ....[251]....
        /*056c*/ 	.word	0x0500000f


	//----- nvinfo : EIATTR_COOP_GROUP_INSTR_OFFSETS
	.align		4
.L_1240:
        /*0570*/ 	.byte	0x04, 0x28
        /*0572*/ 	.short	(.L_1242 - .L_1241)


	//   ....[0]....
.L_1241:
        /*0574*/ 	.word	0x00000080


	//   ....[1]....
        /*0578*/ 	.word	0x00000090


	//   ....[2]....
        /*057c*/ 	.word	0x000002f0


	//   ....[3]....
        /*0580*/ 	.word	0x00000450


	//   ....[4]....
        /*0584*/ 	.word	0x00000570


	//   ....[5]....
        /*0588*/ 	.word	0x000006d0


	//   ....[6]....
        /*058c*/ 	.word	0x000015d0


	//   ....[7]....
        /*0590*/ 	.word	0x00003420


	//   ....[8]....
        /*0594*/ 	.word	0x00003460


	//   ....[9]....
        /*0598*/ 	.word	0x00003480


	//   ....[10]....
        /*059c*/ 	.word	0x000034a0


	//   ....[11]....
        /*05a0*/ 	.word	0x00005480


	//   ....[12]....
        /*05a4*/ 	.word	0x00005560


	//   ....[13]....
        /*05a8*/ 	.word	0x00005580


	//   ....[14]....
        /*05ac*/ 	.word	0x000055e0


	//   ....[15]....
        /*05b0*/ 	.word	0x00006b50


	//   ....[16]....
        /*05b4*/ 	.word	0x00006b90


	//   ....[17]....
        /*05b8*/ 	.word	0x00006c40


	//   ....[18]....
        /*05bc*/ 	.word	0x00006c70


	//   ....[19]....
        /*05c0*/ 	.word	0x000086f0


	//   ....[20]....
        /*05c4*/ 	.word	0x00008720


	//   ....[21]....
        /*05c8*/ 	.word	0x000087f0


	//   ....[22]....
        /*05cc*/ 	.word	0x00008830


	//   ....[23]....
        /*05d0*/ 	.word	0x00009020


	//   ....[24]....
        /*05d4*/ 	.word	0x00009060


	//   ....[25]....
        /*05d8*/ 	.word	0x000091b0


	//   ....[26]....
        /*05dc*/ 	.word	0x000091d0


	//   ....[27]....
        /*05e0*/ 	.word	0x00009310


	//   ....[28]....
        /*05e4*/ 	.word	0x00009330


	//   ....[29]....
        /*05e8*/ 	.word	0x00009480


	//   ....[30]....
        /*05ec*/ 	.word	0x000094a0


	//   ....[31]....
        /*05f0*/ 	.word	0x00009ee0


	//   ....[32]....
        /*05f4*/ 	.word	0x00009ef0


	//   ....[33]....
        /*05f8*/ 	.word	0x0000a030


	//   ....[34]....
        /*05fc*/ 	.word	0x0000a050


	//   ....[35]....
        /*0600*/ 	.word	0x0000a190


	//   ....[36]....
        /*0604*/ 	.word	0x0000a1b0


	//   ....[37]....
        /*0608*/ 	.word	0x0000a300


	//   ....[38]....
        /*060c*/ 	.word	0x0000a320


	//   ....[39]....
        /*0610*/ 	.word	0x0000a4e0


	//   ....[40]....
        /*0614*/ 	.word	0x0000a6b0


	//   ....[41]....
        /*0618*/ 	.word	0x0000a6e0


	//   ....[42]....
        /*061c*/ 	.word	0x0000a710


	//   ....[43]....
        /*0620*/ 	.word	0x0000a740


	//   ....[44]....
        /*0624*/ 	.word	0x0000a770


	//   ....[45]....
        /*0628*/ 	.word	0x0000a7a0


	//   ....[46]....
        /*062c*/ 	.word	0x0000a8f0


	//   ....[47]....
        /*0630*/ 	.word	0x0000a920


	//   ....[48]....
        /*0634*/ 	.word	0x0000a950


	//   ....[49]....
        /*0638*/ 	.word	0x0000a980


	//   ....[50]....
        /*063c*/ 	.word	0x0000a9b0


	//   ....[51]....
        /*0640*/ 	.word	0x0000a9e0


	//   ....[52]....
        /*0644*/ 	.word	0x0000aa70


	//   ....[53]....
        /*0648*/ 	.word	0x0000aaa0


	//   ....[54]....
        /*064c*/ 	.word	0x0000ab20


	//   ....[55]....
        /*0650*/ 	.word	0x0000c080


	//   ....[56]....
        /*0654*/ 	.word	0x0000c0a0


	//   ....[57]....
        /*0658*/ 	.word	0x0000c130


	//   ....[58]....
        /*065c*/ 	.word	0x0000c150


	//   ....[59]....
        /*0660*/ 	.word	0x0000c1d0


	//   ....[60]....
        /*0664*/ 	.word	0x0000c1f0


	//   ....[61]....
        /*0668*/ 	.word	0x0000c270


	//   ....[62]....
        /*066c*/ 	.word	0x0000c290


	//   ....[63]....
        /*0670*/ 	.word	0x0000c310


	//   ....[64]....
        /*0674*/ 	.word	0x0000c330


	//   ....[65]....
        /*0678*/ 	.word	0x0000c340


	//   ....[66]....
        /*067c*/ 	.word	0x0000c350


	//   ....[67]....
        /*0680*/ 	.word	0x0000cad0


	//   ....[68]....
        /*0684*/ 	.word	0x0000caf0


	//   ....[69]....
        /*0688*/ 	.word	0x0000cb10


	//   ....[70]....
        /*068c*/ 	.word	0x0000cb20


	//   ....[71]....
        /*0690*/ 	.word	0x0000cb50


	//   ....[72]....
        /*0694*/ 	.word	0x0000cb70


	//   ....[73]....
        /*0698*/ 	.word	0x0000cbe0


	//   ....[74]....
        /*069c*/ 	.word	0x0000cc60


	//   ....[75]....
        /*06a0*/ 	.word	0x0000cc80


	//   ....[76]....
        /*06a4*/ 	.word	0x0000cca0


	//   ....[77]....
        /*06a8*/ 	.word	0x0000cd60


	//   ....[78]....
        /*06ac*/ 	.word	0x0000cdb0


	//   ....[79]....
        /*06b0*/ 	.word	0x0000cdd0


	//   ....[80]....
        /*06b4*/ 	.word	0x0000ce40


	//   ....[81]....
        /*06b8*/ 	.word	0x0000cf20


	//   ....[82]....
        /*06bc*/ 	.word	0x0000cf50


	//   ....[83]....
        /*06c0*/ 	.word	0x0000d5e0


	//   ....[84]....
        /*06c4*/ 	.word	0x0000d610


	//   ....[85]....
        /*06c8*/ 	.word	0x0000d620


	//   ....[86]....
        /*06cc*/ 	.word	0x0000d630


	//   ....[87]....
        /*06d0*/ 	.word	0x0000d6f0


	//   ....[88]....
        /*06d4*/ 	.word	0x0000d740


	//   ....[89]....
        /*06d8*/ 	.word	0x0000d7b0


	//   ....[90]....
        /*06dc*/ 	.word	0x0000d830


	//   ....[91]....
        /*06e0*/ 	.word	0x0000d890


	//   ....[92]....
        /*06e4*/ 	.word	0x0000d8c0


	//   ....[93]....
        /*06e8*/ 	.word	0x0000d920


	//   ....[94]....
        /*06ec*/ 	.word	0x0000d950


	//   ....[95]....
        /*06f0*/ 	.word	0x0000d9b0


	//   ....[96]....
        /*06f4*/ 	.word	0x0000d9e0


	//   ....[97]....
        /*06f8*/ 	.word	0x0000da30


	//   ....[98]....
        /*06fc*/ 	.word	0x0000da60


	//   ....[99]....
        /*0700*/ 	.word	0x0000df90


	//   ....[100]....
        /*0704*/ 	.word	0x0000dfb0


	//   ....[101]....
        /*0708*/ 	.word	0x0000e000


	//   ....[102]....
        /*070c*/ 	.word	0x0000e0c0


	//   ....[103]....
        /*0710*/ 	.word	0x0000e0d0


	//   ....[104]....
        /*0714*/ 	.word	0x0000e100


	//   ....[105]....
        /*0718*/ 	.word	0x0000e190


	//   ....[106]....
        /*071c*/ 	.word	0x0000e240


	//   ....[107]....
        /*0720*/ 	.word	0x0000e250


	//   ....[108]....
        /*0724*/ 	.word	0x0000e280


	//   ....[109]....
        /*0728*/ 	.word	0x0000e290


	//   ....[110]....
        /*072c*/ 	.word	0x0000e320


	//   ....[111]....
        /*0730*/ 	.word	0x0000ea40


	//   ....[112]....
        /*0734*/ 	.word	0x0000ea60


	//   ....[113]....
        /*0738*/ 	.word	0x0000ea70


	//   ....[114]....
        /*073c*/ 	.word	0x0000eab0


	//   ....[115]....
        /*0740*/ 	.word	0x0000eac0


	//   ....[116]....
        /*0744*/ 	.word	0x0000eb00


	//   ....[117]....
        /*0748*/ 	.word	0x0000eb10


	//   ....[118]....
        /*074c*/ 	.word	0x0000eb50


	//   ....[119]....
        /*0750*/ 	.word	0x0000eb60


	//   ....[120]....
        /*0754*/ 	.word	0x0000eba0


	//   ....[121]....
        /*0758*/ 	.word	0x0000ebb0


	//   ....[122]....
        /*075c*/ 	.word	0x0000ebc0


	//   ....[123]....
        /*0760*/ 	.word	0x0000ef20


	//   ....[124]....
        /*0764*/ 	.word	0x0000ef40


	//   ....[125]....
        /*0768*/ 	.word	0x0000ef50


	//   ....[126]....
        /*076c*/ 	.word	0x0000ef60


	//   ....[127]....
        /*0770*/ 	.word	0x0000ef70


	//   ....[128]....
        /*0774*/ 	.word	0x0000ef90


	//   ....[129]....
        /*0778*/ 	.word	0x0000f000


	//   ....[130]....
        /*077c*/ 	.word	0x0000f030


	//   ....[131]....
        /*0780*/ 	.word	0x0000f040


	//   ....[132]....
        /*0784*/ 	.word	0x0000f0a0


	//   ....[133]....
        /*0788*/ 	.word	0x0000f0c0


	//   ....[134]....
        /*078c*/ 	.word	0x0000f1c0


	//   ....[135]....
        /*0790*/ 	.word	0x0000f660


	//   ....[136]....
        /*0794*/ 	.word	0x0000f6b0


	//   ....[137]....
        /*0798*/ 	.word	0x0000f6e0


	//   ....[138]....
        /*079c*/ 	.word	0x0000f6f0


	//   ....[139]....
        /*07a0*/ 	.word	0x0000f720


	//   ....[140]....
        /*07a4*/ 	.word	0x0000f750


	//   ....[141]....
        /*07a8*/ 	.word	0x0000f780


	//   ....[142]....
        /*07ac*/ 	.word	0x0000f7b0


	//   ....[143]....
        /*07b0*/ 	.word	0x0000f930


	//   ....[144]....
        /*07b4*/ 	.word	0x0000f960


	//   ....[145]....
        /*07b8*/ 	.word	0x0000f990


	//   ....[146]....
        /*07bc*/ 	.word	0x0000f9c0


	//   ....[147]....
        /*07c0*/ 	.word	0x0000f9f0


	//   ....[148]....
        /*07c4*/ 	.word	0x0000fa20


	//   ....[149]....
        /*07c8*/ 	.word	0x0000fae0


	//   ....[150]....
        /*07cc*/ 	.word	0x0000fb00


	//   ....[151]....
        /*07d0*/ 	.word	0x0000fb70


	//   ....[152]....
        /*07d4*/ 	.word	0x0000ffe0


	//   ....[153]....
        /*07d8*/ 	.word	0x00010540


	//   ....[154]....
        /*07dc*/ 	.word	0x00010630


	//   ....[155]....
        /*07e0*/ 	.word	0x000106d0


	//   ....[156]....
        /*07e4*/ 	.word	0x00010730


	//   ....[157]....
        /*07e8*/ 	.word	0x00010820


	//   ....[158]....
        /*07ec*/ 	.word	0x00010890


	//   ....[159]....
        /*07f0*/ 	.word	0x00010980


	//   ....[160]....
        /*07f4*/ 	.word	0x000109f0


	//   ....[161]....
        /*07f8*/ 	.word	0x00010ae0


	//   ....[162]....
        /*07fc*/ 	.word	0x00010b50


	//   ....[163]....
        /*0800*/ 	.word	0x00010c40


	//   ....[164]....
        /*0804*/ 	.word	0x00010cb0


	//   ....[165]....
        /*0808*/ 	.word	0x00010d50


	//   ....[166]....
        /*080c*/ 	.word	0x00010e50


	//   ....[167]....
        /*0810*/ 	.word	0x00010ea0


	//   ....[168]....
        /*0814*/ 	.word	0x00010f00


	//   ....[169]....
        /*0818*/ 	.word	0x00011020


	//   ....[170]....
        /*081c*/ 	.word	0x000110a0


	//   ....[171]....
        /*0820*/ 	.word	0x00011190


	//   ....[172]....
        /*0824*/ 	.word	0x00011260


	//   ....[173]....
        /*0828*/ 	.word	0x00011310


	//   ....[174]....
        /*082c*/ 	.word	0x00011410


	//   ....[175]....
        /*0830*/ 	.word	0x00011480


	//   ....[176]....
        /*0834*/ 	.word	0x00011590


	//   ....[177]....
        /*0838*/ 	.word	0x00011610


	//   ....[178]....
        /*083c*/ 	.word	0x00011680


	//   ....[179]....
        /*0840*/ 	.word	0x00011750


	//   ....[180]....
        /*0844*/ 	.word	0x000117e0


	//   ....[181]....
        /*0848*/ 	.word	0x000118b0


	//   ....[182]....
        /*084c*/ 	.word	0x00011950


	//   ....[183]....
        /*0850*/ 	.word	0x000119f0


	//   ....[184]....
        /*0854*/ 	.word	0x00011a50


	//   ....[185]....
        /*0858*/ 	.word	0x00011af0


	//   ....[186]....
        /*085c*/ 	.word	0x00011c40


	//   ....[187]....
        /*0860*/ 	.word	0x00011c90


	//   ....[188]....
        /*0864*/ 	.word	0x00011cf0


	//   ....[189]....
        /*0868*/ 	.word	0x00011de0


	//   ....[190]....
        /*086c*/ 	.word	0x00011ee0


	//   ....[191]....
        /*0870*/ 	.word	0x00011f30


	//   ....[192]....
        /*0874*/ 	.word	0x00011f90


	//   ....[193]....
        /*0878*/ 	.word	0x00012080


	//   ....[194]....
        /*087c*/ 	.word	0x00012180


	//   ....[195]....
        /*0880*/ 	.word	0x000121d0


	//   ....[196]....
        /*0884*/ 	.word	0x00012230


	//   ....[197]....
        /*0888*/ 	.word	0x00012310


	//   ....[198]....
        /*088c*/ 	.word	0x00012440


	//   ....[199]....
        /*0890*/ 	.word	0x00012520


	//   ....[200]....
        /*0894*/ 	.word	0x000125b0


	//   ....[201]....
        /*0898*/ 	.word	0x000126c0


	//   ....[202]....
        /*089c*/ 	.word	0x00012720


	//   ....[203]....
        /*08a0*/ 	.word	0x00012830


	//   ....[204]....
        /*08a4*/ 	.word	0x00012890


	//   ....[205]....
        /*08a8*/ 	.word	0x000129a0


	//   ....[206]....
        /*08ac*/ 	.word	0x00012a00


	//   ....[207]....
        /*08b0*/ 	.word	0x00012b10


	//   ....[208]....
        /*08b4*/ 	.word	0x00012b70


	//   ....[209]....
        /*08b8*/ 	.word	0x00012c30


	//   ....[210]....
        /*08bc*/ 	.word	0x00012d90


	//   ....[211]....
        /*08c0*/ 	.word	0x00012e30


	//   ....[212]....
        /*08c4*/ 	.word	0x00012e90


	//   ....[213]....
        /*08c8*/ 	.word	0x00012f40


	//   ....[214]....
        /*08cc*/ 	.word	0x00012fa0


	//   ....[215]....
        /*08d0*/ 	.word	0x00013050


	//   ....[216]....
        /*08d4*/ 	.word	0x000130b0


	//   ....[217]....
        /*08d8*/ 	.word	0x00013160


	//   ....[218]....
        /*08dc*/ 	.word	0x000131c0


	//   ....[219]....
        /*08e0*/ 	.word	0x00013270


	//   ....[220]....
        /*08e4*/ 	.word	0x000132d0


	//   ....[221]....
        /*08e8*/ 	.word	0x00013380


	//   ....[222]....
        /*08ec*/ 	.word	0x00013460


	//   ....[223]....
        /*08f0*/ 	.word	0x00013500


	//   ....[224]....
        /*08f4*/ 	.word	0x00013560


	//   ....[225]....
        /*08f8*/ 	.word	0x00013630


	//   ....[226]....
        /*08fc*/ 	.word	0x00013690


	//   ....[227]....
        /*0900*/ 	.word	0x00013760


	//   ....[228]....
        /*0904*/ 	.word	0x000137c0


	//   ....[229]....
        /*0908*/ 	.word	0x000138a0


	//   ....[230]....
        /*090c*/ 	.word	0x00013900


	//   ....[231]....
        /*0910*/ 	.word	0x000139d0


	//   ....[232]....
        /*0914*/ 	.word	0x00013a30


	//   ....[233]....
        /*0918*/ 	.word	0x00013b00


	//   ....[234]....
        /*091c*/ 	.word	0x00013b90


	//   ....[235]....
        /*0920*/ 	.word	0x00013c30


	//   ....[236]....
        /*0924*/ 	.word	0x00013d50


	//   ....[237]....
        /*0928*/ 	.word	0x00013dc0


	//   ....[238]....
        /*092c*/ 	.word	0x00013e30


	//   ....[239]....
        /*0930*/ 	.word	0x00013ea0


	//   ....[240]....
        /*0934*/ 	.word	0x00013f10


	//   ....[241]....
        /*0938*/ 	.word	0x00013f90


	//   ....[242]....
        /*093c*/ 	.word	0x00014020


	//   ....[243]....
        /*0940*/ 	.word	0x000140b0


	//   ....[244]....
        /*0944*/ 	.word	0x00014120


	//   ....[245]....
        /*0948*/ 	.word	0x00014190


	//   ....[246]....
        /*094c*/ 	.word	0x00014200


	//   ....[247]....
        /*0950*/ 	.word	0x00014280


	//   ....[248]....
        /*0954*/ 	.word	0x000142f0


	//   ....[249]....
        /*0958*/ 	.word	0x00014390


	//   ....[250]....
        /*095c*/ 	.word	0x00014420


	//   ....[251]....
        /*0960*/ 	.word	0x00014540


	//----- nvinfo : EIATTR_REG_RECONFIG
	.align		4
.L_1242:
        /*0964*/ 	.byte	0x01, 0x54
	.zero		2


	//----- nvinfo : EIATTR_SYSCALL_OFFSETS
	.align		4
        /*0968*/ 	.byte	0x04, 0x46
        /*096a*/ 	.short	(.L_1244 - .L_1243)


	//   ....[0]....
.L_1243:
        /*096c*/ 	.word	0x00001770


	//   ....[1]....
        /*0970*/ 	.word	0x0000b6a0


	//   ....[2]....
        /*0974*/ 	.word	0x0000b7f0


	//   ....[3]....
        /*0978*/ 	.word	0x0000b8e0


	//   ....[4]....
        /*097c*/ 	.word	0x0000c6d0


	//   ....[5]....
        /*0980*/ 	.word	0x0000d230


	//----- nvinfo : EIATTR_MBARRIER_INSTR_OFFSETS
	.align		4
.L_1244:
        /*0984*/ 	.byte	0x04, 0x39
        /*0986*/ 	.short	(.L_1246 - .L_1245)


	//   ....[0]....
.L_1245:
        /*0988*/ 	.word	0x00000190
        /*098c*/ 	.word	0x000000ff
        /*0990*/ 	.word	0x00032400
        /*0994*/ 	.short	0x0100
        /*0996*/ 	.byte	0x08
	.zero		1


	//   ....[1]....
        /*0998*/ 	.word	0x000001a0
        /*099c*/ 	.word	0x000000ff
        /*09a0*/ 	.word	0x00032410
        /*09a4*/ 	.short	0x0100
        /*09a6*/ 	.byte	0x08
	.zero		1


	//   ....[2]....
        /*09a8*/ 	.word	0x000001b0
        /*09ac*/ 	.word	0x000000ff
        /*09b0*/ 	.word	0x00032420
        /*09b4*/ 	.short	0x0100
        /*09b6*/ 	.byte	0x08
	.zero		1


	//   ....[3]....
        /*09b8*/ 	.word	0x000002a0
        /*09bc*/ 	.word	0x000000ff
        /*09c0*/ 	.word	0x00032430
        /*09c4*/ 	.short	0x0100
        /*09c6*/ 	.byte	0x08
	.zero		1


	//   ....[4]....
        /*09c8*/ 	.word	0x000002b0
        /*09cc*/ 	.word	0x000000ff
        /*09d0*/ 	.word	0x00032440
        /*09d4*/ 	.short	0x0100
        /*09d6*/ 	.byte	0x08
	.zero		1


	//   ....[5]....
        /*09d8*/ 	.word	0x000002c0
        /*09dc*/ 	.word	0x000000ff
        /*09e0*/ 	.word	0x00032438
        /*09e4*/ 	.short	0x0100
        /*09e6*/ 	.byte	0x08
	.zero		1


	//   ....[6]....
        /*09e8*/ 	.word	0x000002d0
        /*09ec*/ 	.word	0x000000ff
        /*09f0*/ 	.word	0x00032448
        /*09f4*/ 	.short	0x0100
        /*09f6*/ 	.byte	0x08
	.zero		1


	//   ....[7]....
        /*09f8*/ 	.word	0x00000400
        /*09fc*/ 	.word	0x000000ff
        /*0a00*/ 	.word	0x00032450
        /*0a04*/ 	.short	0x0100
        /*0a06*/ 	.byte	0x08
	.zero		1


	//   ....[8]....
        /*0a08*/ 	.word	0x00000410
        /*0a0c*/ 	.word	0x000000ff
        /*0a10*/ 	.word	0x00032460
        /*0a14*/ 	.short	0x0100
        /*0a16*/ 	.byte	0x08
	.zero		1


	//   ....[9]....
        /*0a18*/ 	.word	0x00000420
        /*0a1c*/ 	.word	0x000000ff
        /*0a20*/ 	.word	0x00032458
        /*0a24*/ 	.short	0x0100
        /*0a26*/ 	.byte	0x08
	.zero		1


	//   ....[10]....
        /*0a28*/ 	.word	0x00000430
        /*0a2c*/ 	.word	0x000000ff
        /*0a30*/ 	.word	0x00032468
        /*0a34*/ 	.short	0x0100
        /*0a36*/ 	.byte	0x08
	.zero		1


	//   ....[11]....
        /*0a38*/ 	.word	0x00000520
        /*0a3c*/ 	.word	0x000000ff
        /*0a40*/ 	.word	0x00032470
        /*0a44*/ 	.short	0x0100
        /*0a46*/ 	.byte	0x06
	.zero		1


	//   ....[12]....
        /*0a48*/ 	.word	0x00000530
        /*0a4c*/ 	.word	0x000000ff
        /*0a50*/ 	.word	0x00032480
        /*0a54*/ 	.short	0x0100
        /*0a56*/ 	.byte	0x06
	.zero		1


	//   ....[13]....
        /*0a58*/ 	.word	0x00000540
        /*0a5c*/ 	.word	0x000000ff
        /*0a60*/ 	.word	0x00032478
        /*0a64*/ 	.short	0x0100
        /*0a66*/ 	.byte	0x06
	.zero		1


	//   ....[14]....
        /*0a68*/ 	.word	0x00000550
        /*0a6c*/ 	.word	0x000000ff
        /*0a70*/ 	.word	0x00032488
        /*0a74*/ 	.short	0x0100
        /*0a76*/ 	.byte	0x06
	.zero		1


	//   ....[15]....
        /*0a78*/ 	.word	0x00000680
        /*0a7c*/ 	.word	0x000000ff
        /*0a80*/ 	.word	0x00032490
        /*0a84*/ 	.short	0x0100
        /*0a86*/ 	.byte	0x08
	.zero		1


	//   ....[16]....
        /*0a88*/ 	.word	0x00000690
        /*0a8c*/ 	.word	0x000000ff
        /*0a90*/ 	.word	0x000324a0
        /*0a94*/ 	.short	0x0100
        /*0a96*/ 	.byte	0x08
	.zero		1


	//   ....[17]....
        /*0a98*/ 	.word	0x000006a0
        /*0a9c*/ 	.word	0x000000ff
        /*0aa0*/ 	.word	0x00032498
        /*0aa4*/ 	.short	0x0100
        /*0aa6*/ 	.byte	0x08
	.zero		1


	//   ....[18]....
        /*0aa8*/ 	.word	0x000006b0
        /*0aac*/ 	.word	0x000000ff
        /*0ab0*/ 	.word	0x000324a8
        /*0ab4*/ 	.short	0x0100
        /*0ab6*/ 	.byte	0x08
	.zero		1


	//   ....[19]....
        /*0ab8*/ 	.word	0x000007f0
        /*0abc*/ 	.word	0x000000ff
        /*0ac0*/ 	.word	0x000324b0
        /*0ac4*/ 	.short	0x0100
        /*0ac6*/ 	.byte	0x08
	.zero		1


	//   ....[20]....
        /*0ac8*/ 	.word	0x00000800
        /*0acc*/ 	.word	0x000000ff
        /*0ad0*/ 	.word	0x000324c0
        /*0ad4*/ 	.short	0x0100
        /*0ad6*/ 	.byte	0x08
	.zero		1


	//   ....[21]....
        /*0ad8*/ 	.word	0x00000810
        /*0adc*/ 	.word	0x000000ff
        /*0ae0*/ 	.word	0x000324b8
        /*0ae4*/ 	.short	0x0100
        /*0ae6*/ 	.byte	0x08
	.zero		1


	//   ....[22]....
        /*0ae8*/ 	.word	0x00000820
        /*0aec*/ 	.word	0x000000ff
        /*0af0*/ 	.word	0x000324c8
        /*0af4*/ 	.short	0x0100
        /*0af6*/ 	.byte	0x08
	.zero		1


	//   ....[23]....
        /*0af8*/ 	.word	0x00001800
        /*0afc*/ 	.word	0x000000ff
        /*0b00*/ 	.word	0x00032400
        /*0b04*/ 	.short	0x010a
        /*0b06*/ 	.byte	0x28
	.zero		1


	//   ....[24]....
        /*0b08*/ 	.word	0x000018d0
        /*0b0c*/ 	.word	0x000000ff
        /*0b10*/ 	.word	0x00032430
        /*0b14*/ 	.short	0x010a
        /*0b16*/ 	.byte	0x34
	.zero		1


	//   ....[25]....
        /*0b18*/ 	.word	0x00001910
        /*0b1c*/ 	.word	0x000000ff
        /*0b20*/ 	.word	0x00032430
        /*0b24*/ 	.short	0x010a
        /*0b26*/ 	.byte	0x34
	.zero		1


	//   ....[26]....
        /*0b28*/ 	.word	0x00001c70
        /*0b2c*/ 	.word	0x000000ff
        /*0b30*/ 	.word	0x00032410
        /*0b34*/ 	.short	0x010a
        /*0b36*/ 	.byte	0x28
	.zero		1


	//   ....[27]....
        /*0b38*/ 	.word	0x00001cb0
        /*0b3c*/ 	.word	0x000000ff
        /*0b40*/ 	.word	0x00032450
        /*0b44*/ 	.short	0x010a
        /*0b46*/ 	.byte	0x34
	.zero		1


	//   ....[28]....
        /*0b48*/ 	.word	0x00001cf0
        /*0b4c*/ 	.word	0x000000ff
        /*0b50*/ 	.word	0x00032450
        /*0b54*/ 	.short	0x010a
        /*0b56*/ 	.byte	0x34
	.zero		1


	//   ....[29]....
        /*0b58*/ 	.word	0x00002c30
        /*0b5c*/ 	.word	0x000000ff
        /*0b60*/ 	.word	0x00000000
        /*0b64*/ 	.short	0x0101
        /*0b66*/ 	.byte	0x05
	.zero		1


	//   ....[30]....
        /*0b68*/ 	.word	0x000041b0
        /*0b6c*/ 	.word	0x000000ff
        /*0b70*/ 	.word	0x00000000
        /*0b74*/ 	.short	0x0101
        /*0b76*/ 	.byte	0x34
	.zero		1


	//   ....[31]....
        /*0b78*/ 	.word	0x000042f0
        /*0b7c*/ 	.word	0x000000ff
        /*0b80*/ 	.word	0x00032430
        /*0b84*/ 	.short	0x010a
        /*0b86*/ 	.byte	0x04
	.zero		1


	//   ....[32]....
        /*0b88*/ 	.word	0x00004330
        /*0b8c*/ 	.word	0x000000ff
        /*0b90*/ 	.word	0x00032430
        /*0b94*/ 	.short	0x010a
        /*0b96*/ 	.byte	0x04
	.zero		1


	//   ....[33]....
        /*0b98*/ 	.word	0x00004540
        /*0b9c*/ 	.word	0x000000ff
        /*0ba0*/ 	.word	0x00032450
        /*0ba4*/ 	.short	0x010a
        /*0ba6*/ 	.byte	0x04
	.zero		1


	//   ....[34]....
        /*0ba8*/ 	.word	0x00004580
        /*0bac*/ 	.word	0x000000ff
        /*0bb0*/ 	.word	0x00032450
        /*0bb4*/ 	.short	0x010a
        /*0bb6*/ 	.byte	0x04
	.zero		1


	//   ....[35]....
        /*0bb8*/ 	.word	0x00005470
        /*0bbc*/ 	.word	0x000000ff
        /*0bc0*/ 	.word	0x00000000
        /*0bc4*/ 	.short	0x0101
        /*0bc6*/ 	.byte	0x05
	.zero		1


	//   ....[36]....
        /*0bc8*/ 	.word	0x00006b30
        /*0bcc*/ 	.word	0x000000ff
        /*0bd0*/ 	.word	0x00000000
        /*0bd4*/ 	.short	0x0101
        /*0bd6*/ 	.byte	0x04
	.zero		1


	//   ....[37]....
        /*0bd8*/ 	.word	0x00009050
        /*0bdc*/ 	.word	0x00000097
        /*0be0*/ 	.word	0x00000000
        /*0be4*/ 	.short	0x0101
        /*0be6*/ 	.byte	0x3f
	.zero		1


	//   ....[38]....
        /*0be8*/ 	.word	0x0000bde0
        /*0bec*/ 	.word	0x00000019
        /*0bf0*/ 	.word	0x00032440
        /*0bf4*/ 	.short	0x010a
        /*0bf6*/ 	.byte	0x3f
	.zero		1


	//   ....[39]....
        /*0bf8*/ 	.word	0x0000c450
        /*0bfc*/ 	.word	0x00000019
        /*0c00*/ 	.word	0x00032430
        /*0c04*/ 	.short	0x0107
        /*0c06*/ 	.byte	0x3f
	.zero		1


	//   ....[40]....
        /*0c08*/ 	.word	0x0000c520
        /*0c0c*/ 	.word	0x00000019
        /*0c10*/ 	.word	0x00032430
        /*0c14*/ 	.short	0x0101
        /*0c16*/ 	.byte	0x3f
	.zero		1


	//   ....[41]....
        /*0c18*/ 	.word	0x0000d070
        /*0c1c*/ 	.word	0x00000016
        /*0c20*/ 	.word	0x00032400
        /*0c24*/ 	.short	0x0107
        /*0c26*/ 	.byte	0x3f
	.zero		1


	//   ....[42]....
        /*0c28*/ 	.word	0x0000d100
        /*0c2c*/ 	.word	0x00000016
        /*0c30*/ 	.word	0x00032400
        /*0c34*/ 	.short	0x0101
        /*0c36*/ 	.byte	0x3f
	.zero		1


	//   ....[43]....
        /*0c38*/ 	.word	0x0000db80
        /*0c3c*/ 	.word	0x00000016
        /*0c40*/ 	.word	0x00032410
        /*0c44*/ 	.short	0x0107
        /*0c46*/ 	.byte	0x3f
	.zero		1


	//   ....[44]....
        /*0c48*/ 	.word	0x0000dc80
        /*0c4c*/ 	.word	0x00000016
        /*0c50*/ 	.word	0x00032410
        /*0c54*/ 	.short	0x0101
        /*0c56*/ 	.byte	0x3f
	.zero		1


	//   ....[45]....
        /*0c58*/ 	.word	0x0000dca0
        /*0c5c*/ 	.word	0x00000016
        /*0c60*/ 	.word	0x00032420
        /*0c64*/ 	.short	0x010a
        /*0c66*/ 	.byte	0x3f
	.zero		1


	//   ....[46]....
        /*0c68*/ 	.word	0x0000dd20
        /*0c6c*/ 	.word	0x00000019
        /*0c70*/ 	.word	0x00032460
        /*0c74*/ 	.short	0x010a
        /*0c76*/ 	.byte	0x3f
	.zero		1


	//   ....[47]....
        /*0c78*/ 	.word	0x0000e4a0
        /*0c7c*/ 	.word	0x00000019
        /*0c80*/ 	.word	0x00032450
        /*0c84*/ 	.short	0x0107
        /*0c86*/ 	.byte	0x3f
	.zero		1


	//   ....[48]....
        /*0c88*/ 	.word	0x0000e560
        /*0c8c*/ 	.word	0x00000019
        /*0c90*/ 	.word	0x00032450
        /*0c94*/ 	.short	0x0101
        /*0c96*/ 	.byte	0x3f
	.zero		1


	//   ....[49]....
        /*0c98*/ 	.word	0x0000e8a0
        /*0c9c*/ 	.word	0x0000000a
        /*0ca0*/ 	.word	0x00032440
        /*0ca4*/ 	.short	0x010a
        /*0ca6*/ 	.byte	0x3f
	.zero		1


	//   ....[50]....
        /*0ca8*/ 	.word	0x0000ec70
        /*0cac*/ 	.word	0x0000000a
        /*0cb0*/ 	.word	0x00032430
        /*0cb4*/ 	.short	0x0107
        /*0cb6*/ 	.byte	0x3f
	.zero		1


	//   ....[51]....
        /*0cb8*/ 	.word	0x0000ed20
        /*0cbc*/ 	.word	0x0000000a
        /*0cc0*/ 	.word	0x00032430
        /*0cc4*/ 	.short	0x0101
        /*0cc6*/ 	.byte	0x3f
	.zero		1


	//   ....[52]....
        /*0cc8*/ 	.word	0x0000ed50
        /*0ccc*/ 	.word	0x0000000a
        /*0cd0*/ 	.word	0x00032460
        /*0cd4*/ 	.short	0x010a
        /*0cd6*/ 	.byte	0x3f
	.zero		1


	//   ....[53]....
        /*0cd8*/ 	.word	0x0000f270
        /*0cdc*/ 	.word	0x0000000a
        /*0ce0*/ 	.word	0x00032450
        /*0ce4*/ 	.short	0x0107
        /*0ce6*/ 	.byte	0x3f
	.zero		1


	//   ....[54]....
        /*0ce8*/ 	.word	0x0000f320
        /*0cec*/ 	.word	0x0000000a
        /*0cf0*/ 	.word	0x00032450
        /*0cf4*/ 	.short	0x0101
        /*0cf6*/ 	.byte	0x3f
	.zero		1


	//   ....[55]....
        /*0cf8*/ 	.word	0x0000ff60
        /*0cfc*/ 	.word	0x00000005
        /*0d00*/ 	.word	0x00032420
        /*0d04*/ 	.short	0x010a
        /*0d06*/ 	.byte	0x3f
	.zero		1


	//   ....[56]....
        /*0d08*/ 	.word	0x00010100
        /*0d0c*/ 	.word	0x00000003
        /*0d10*/ 	.word	0x00032440
        /*0d14*/ 	.short	0x010a
        /*0d16*/ 	.byte	0x3f
	.zero		1


	//   ....[57]....
        /*0d18*/ 	.word	0x000101a0
        /*0d1c*/ 	.word	0x00000005
        /*0d20*/ 	.word	0x00032440
        /*0d24*/ 	.short	0x010a
        /*0d26*/ 	.byte	0x3f
	.zero		1


	//   ....[58]....
        /*0d28*/ 	.word	0x000101e0
        /*0d2c*/ 	.word	0x00000003
        /*0d30*/ 	.word	0x00032460
        /*0d34*/ 	.short	0x010a
        /*0d36*/ 	.byte	0x3f
	.zero		1


	//   ....[59]....
        /*0d38*/ 	.word	0x00010220
        /*0d3c*/ 	.word	0x00000005
        /*0d40*/ 	.word	0x00032460
        /*0d44*/ 	.short	0x010a
        /*0d46*/ 	.byte	0x3f
	.zero		1


	//   ....[60]....
        /*0d48*/ 	.word	0x00010290
        /*0d4c*/ 	.word	0x00000003
        /*0d50*/ 	.word	0x00032400
        /*0d54*/ 	.short	0x010a
        /*0d56*/ 	.byte	0x3f
	.zero		1


	//   ....[61]....
        /*0d58*/ 	.word	0x000102f0
        /*0d5c*/ 	.word	0x00000004
        /*0d60*/ 	.word	0x00032430
        /*0d64*/ 	.short	0x010a
        /*0d66*/ 	.byte	0x3f
	.zero		1


	//   ....[62]....
        /*0d68*/ 	.word	0x00010350
        /*0d6c*/ 	.word	0x00000005
        /*0d70*/ 	.word	0x00032410
        /*0d74*/ 	.short	0x010a
        /*0d76*/ 	.byte	0x3f
	.zero		1


	//   ....[63]....
        /*0d78*/ 	.word	0x000103b0
        /*0d7c*/ 	.word	0x00000000
        /*0d80*/ 	.word	0x00032450
        /*0d84*/ 	.short	0x010a
        /*0d86*/ 	.byte	0x3f
	.zero		1


	//   ....[64]....
        /*0d88*/ 	.word	0x00010410
        /*0d8c*/ 	.word	0x00000099
        /*0d90*/ 	.word	0x00032430
        /*0d94*/ 	.short	0x010a
        /*0d96*/ 	.byte	0x3f
	.zero		1


	//   ....[65]....
        /*0d98*/ 	.word	0x00010470
        /*0d9c*/ 	.word	0x000000cb
        /*0da0*/ 	.word	0x00032450
        /*0da4*/ 	.short	0x010a
        /*0da6*/ 	.byte	0x3f
	.zero		1


	//   ....[66]....
        /*0da8*/ 	.word	0x00010580
        /*0dac*/ 	.word	0x00000019
        /*0db0*/ 	.word	0x00032440
        /*0db4*/ 	.short	0x010a
        /*0db6*/ 	.byte	0x3f
	.zero		1


	//   ....[67]....
        /*0db8*/ 	.word	0x00012340
        /*0dbc*/ 	.word	0x00000016
        /*0dc0*/ 	.word	0x00032420
        /*0dc4*/ 	.short	0x010a
        /*0dc6*/ 	.byte	0x3f
	.zero		1


	//   ....[68]....
        /*0dc8*/ 	.word	0x00012390
        /*0dcc*/ 	.word	0x00000019
        /*0dd0*/ 	.word	0x00032460
        /*0dd4*/ 	.short	0x010a
        /*0dd6*/ 	.byte	0x3f
	.zero		1


	//   ....[69]....
        /*0dd8*/ 	.word	0x00012ce0
        /*0ddc*/ 	.word	0x0000000a
        /*0de0*/ 	.word	0x00032440
        /*0de4*/ 	.short	0x010a
        /*0de6*/ 	.byte	0x3f
	.zero		1


	//   ....[70]....
        /*0de8*/ 	.word	0x000133b0
        /*0dec*/ 	.word	0x0000000a
        /*0df0*/ 	.word	0x00032460
        /*0df4*/ 	.short	0x010a
        /*0df6*/ 	.byte	0x3f
	.zero		1


	//   ....[71]....
        /*0df8*/ 	.word	0x00014460
        /*0dfc*/ 	.word	0x00000005
        /*0e00*/ 	.word	0x00032420
        /*0e04*/ 	.short	0x010a
        /*0e06*/ 	.byte	0x3f
	.zero		1


	//   ....[72]....
        /*0e08*/ 	.word	0x00014600
        /*0e0c*/ 	.word	0x00000003
        /*0e10*/ 	.word	0x00032440
        /*0e14*/ 	.short	0x010a
        /*0e16*/ 	.byte	0x3f
	.zero		1


	//   ....[73]....
        /*0e18*/ 	.word	0x00014650
        /*0e1c*/ 	.word	0x00000005
        /*0e20*/ 	.word	0x00032440
        /*0e24*/ 	.short	0x010a
        /*0e26*/ 	.byte	0x3f
	.zero		1


	//   ....[74]....
        /*0e28*/ 	.word	0x000146a0
        /*0e2c*/ 	.word	0x00000003
        /*0e30*/ 	.word	0x00032460
        /*0e34*/ 	.short	0x010a
        /*0e36*/ 	.byte	0x3f
	.zero		1


	//----- nvinfo : EIATTR_NUM_MBARRIERS
	.align		4
.L_1246:
        /*0e38*/ 	.byte	0x03, 0x38
        /*0e3a*/ 	.short	0x0017


	//----- nvinfo : EIATTR_EXIT_INSTR_OFFSETS
	.align		4
        /*0e3c*/ 	.byte	0x04, 0x1c
        /*0e3e*/ 	.short	(.L_1248 - .L_1247)


	//   ....[0]....
.L_1247:
        /*0e40*/ 	.word	0x000009f0


	//   ....[1]....
        /*0e44*/ 	.word	0x0000a490


	//   ....[2]....
        /*0e48*/ 	.word	0x00010270


	//----- nvinfo : EIATTR_MAX_THREADS
	.align		4
.L_1248:
        /*0e4c*/ 	.byte	0x04, 0x05
        /*0e4e*/ 	.short	(.L_1250 - .L_1249)
.L_1249:
        /*0e50*/ 	.word	0x00000180
        /*0e54*/ 	.word	0x00000001
        /*0e58*/ 	.word	0x00000001


	//----- nvinfo : EIATTR_CRS_STACK_SIZE
	.align		4
.L_1250:
        /*0e5c*/ 	.byte	0x04, 0x1e
        /*0e5e*/ 	.short	(.L_1252 - .L_1251)
.L_1251:
        /*0e60*/ 	.word	0x00000000


	//----- nvinfo : EIATTR_CBANK_PARAM_SIZE
	.align		4
.L_1252:
        /*0e64*/ 	.byte	0x03, 0x19
        /*0e66*/ 	.short	0x0bf0


	//----- nvinfo : EIATTR_PARAM_CBANK
	.align		4
        /*0e68*/ 	.byte	0x04, 0x0a
        /*0e6a*/ 	.short	(.L_1254 - .L_1253)
	.align		4
.L_1253:
        /*0e6c*/ 	.word	index@(.nv.constant0._ZN7cutlass13device_kernelIN5flash11enable_sm90INS1_16FlashAttnFwdSm90INS1_25CollectiveMainloopFwdSm90ILi2EN4cute5tupleIJNS5_1CILi1EEES8_S8_EEENS6_IJNS7_ILi128EEENS7_ILi96EEENS7_ILi64EEEEEELi256ENS_10bfloat16_tEfNS_4arch4Sm90ELb0ELb0ELb1ELb1ELb1ELb0ELb1ELb1ELb0ELb1ELb0ELb0EEENS1_21CollectiveEpilogueFwdINS6_IJSA_NS7_ILi256EEESB_EEES9_SE_SG_Li256ELb1ELb1ELb0ELb0EEENS1_36VarlenDynamicPersistentTileSchedulerILi128ELi96ELi256ELi128ELb0ELb1ELb1ELb0ELb1ELb1EEEEEEEEEvNT_6ParamsE)
        /*0e70*/ 	.short	0x0210
        /*0e72*/ 	.short	0x0bf0


	//----- nvinfo : EIATTR_SW_WAR
	.align		4
.L_1254:
        /*0e74*/ 	.byte	0x04, 0x36
        /*0e76*/ 	.short	(.L_1256 - .L_1255)
.L_1255:
        /*0e78*/ 	.word	0x00000008
.L_1256:


//--------------------- .nv.info._ZN7cutlass13device_kernelIN5flash11enable_sm90INS1_16FlashAttnFwdSm90INS1_25CollectiveMainloopFwdSm90ILi2EN4cute5tupleIJNS5_1CILi1EEES8_S8_EEENS6_IJNS7_ILi128EEENS7_ILi96EEENS7_ILi64EEEEEELi256ENS_10bfloat16_tEfNS_4arch4Sm90ELb0ELb0ELb1ELb1ELb1ELb1ELb1ELb1ELb0ELb1ELb0ELb0EEENS1_21CollectiveEpilogueFwdINS6_IJSA_NS7_ILi256EEESB_EEES9_SE_SG_Li256ELb1ELb1ELb0ELb0EEENS1_36VarlenDynamicPersistentTileSchedulerILi128ELi96ELi256ELi128ELb0ELb1ELb1ELb0ELb1ELb1EEEEEEEEEvNT_6ParamsE --------------------------
	.section	.nv.info._ZN7cutlass13device_kernelIN5flash11enable_sm90INS1_16FlashAttnFwdSm90INS1_25CollectiveMainloopFwdSm90ILi2EN4cute5tupleIJNS5_1CILi1EEES8_S8_EEENS6_IJNS7_ILi128EEENS7_ILi96EEENS7_ILi64EEEEEELi256ENS_10bfloat16_tEfNS_4arch4Sm90ELb0ELb0ELb1ELb1ELb1ELb1ELb1ELb1ELb0ELb1ELb0ELb0EEENS1_21CollectiveEpilogueFwdINS6_IJSA_NS7_ILi256EEESB_EEES9_SE_SG_Li256ELb1ELb1ELb0ELb0EEENS1_36VarlenDynamicPersistentTileSchedulerILi128ELi96ELi256ELi128ELb0ELb1ELb1ELb0ELb1ELb1EEEEEEEEEvNT_6ParamsE,"",@"SHT_CUDA_INFO"
	.sectionflags	@""
	.align	4


	//----- nvinfo : EIATTR_CUDA_API_VERSION
	.align		4
        /*0000*/ 	.byte	0x04, 0x37
        /*0002*/ 	.short	(.L_1258 - .L_1257)
.L_1257:
        /*0004*/ 	.word	0x00000082


	//----- nvinfo : EIATTR_KPARAM_INFO
	.align		4
.L_1258:
        /*0008*/ 	.byte	0x04, 0x17
        /*000a*/ 	.short	(.L_1260 - .L_1259)
.L_1259:
        /*000c*/ 	.word	0x00000000
        /*0010*/ 	.short	0x0000
        /*0012*/ 	.short	0x0070
        /*0014*/ 	.byte	0x00, 0xf0, 0x01, 0x2e


	//----- nvinfo : EIATTR_SPARSE_MMA_MASK
	.align		4
.L_1260:
        /*0018*/ 	.byte	0x03, 0x50
        /*001a*/ 	.short	0x0000


	//----- nvinfo : EIATTR_MAXREG_COUNT
	.align		4
        /*001c*/ 	.byte	0x03, 0x1b
        /*001e*/ 	.short	0x00a8


	//----- nvinfo : EIATTR_NUM_BARRIERS
	.align		4
        /*0020*/ 	.byte	0x02, 0x4c
        /*0022*/ 	.byte	0x10
	.zero		1


	//----- nvinfo : EIATTR_EXTERNS
	.align		4
        /*0024*/ 	.byte	0x04, 0x0f
        /*0026*/ 	.short	(.L_1262 - .L_1261)


	//   ....[0]....
	.align		4
.L_1261:
        /*0028*/ 	.word	index@(__assertfail)


	//----- nvinfo : EIATTR_ANNOTATIONS
	.align		4
.L_1262:
        /*002c*/ 	.byte	0x04, 0x55
        /*002e*/ 	.short	(.L_1264 - .L_1263)


	//   ....[0]....
.L_1263:
        /* <DEDUP_REMOVED lines=69> */


	//----- nvinfo : EIATTR_MERCURY_ISA_VERSION
	.align		4
.L_1264:
        /*0470*/ 	.byte	0x03, 0x5f
        /*0472*/ 	.short	0x0101


	//----- nvinfo : EIATTR_UNUSED_LOAD_BYTE_OFFSET
	.align		4
        /*0474*/ 	.byte	0x04, 0x44
        /*0476*/ 	.short	(.L_1266 - .L_1265)


	//   ....[0]....
.L_1265:
        /*0478*/ 	.word	0x00000a70
        /*047c*/ 	.word	0x0000fff0


	//   ....[1]....
        /*0480*/ 	.word	0x0000f280
        /*0484*/ 	.word	0x0000fff0


	//----- nvinfo : EIATTR_INT_WARP_WIDE_INSTR_OFFSETS
	.align		4
.L_1266:
        /*0488*/ 	.byte	0x04, 0x31
        /*048a*/ 	.short	(.L_1268 - .L_1267)


	//   ....[0]....
.L_1267:
        /*048c*/ 	.word	0x00000120


	//   ....[1]....
        /*0490*/ 	.word	0x00000160


	//   ....[2]....
        /*0494*/ 	.word	0x000001d0


	//   ....[3]....
        /*0498*/ 	.word	0x00000240


	//   ....[4]....
        /*049c*/ 	.word	0x00014630


	//   ....[5]....
        /*04a0*/ 	.word	0x000146c0


	//   ....[6]....
        /*04a4*/ 	.word	0x00018680


	//   ....[7]....
        /*04a8*/ 	.word	0x00018710


	//----- nvinfo : EIATTR_COOP_GROUP_MASK_REGIDS
	.align		4
.L_1268:
        /*04ac*/ 	.byte	0x04, 0x29
        /*04ae*/ 	.short	(.L_1270 - .L_1269)


	//   ....[0]....
.L_1269:
        /*04b0*/ 	.word	0xffffffff


	//   ....[1]....
        /*04b4*/ 	.word	0xffffffff


	//   ....[2]....
        /*04b8*/ 	.word	0xffffffff


	//   ....[3]....
        /*04bc*/ 	.word	0xffffffff


	//   ....[4]....
        /*04c0*/ 	.word	0xffffffff


	//   ....[5]....
        /*04c4*/ 	.word	0xffffffff


	//   ....[6]....
        /*04c8*/ 	.word	0xffffffff


	//   ....[7]....
        /*04cc*/ 	.word	0xffffffff


	//   ....[8]....
        /*04d0*/ 	.word	0xffffffff


	//   ....[9]....
        /*04d4*/ 	.word	0xffffffff


	//   ....[10]....
        /*04d8*/ 	.word	0xffffffff


	//   ....[11]....
        /*04dc*/ 	.word	0xffffffff


	//   ....[12]....
        /*04e0*/ 	.word	0xffffffff


	//   ....[13]....
        /*04e4*/ 	.word	0xffffffff


	//   ....[14]....
        /*04e8*/ 	.word	0xffffffff


	//   ....[15]....
        /*04ec*/ 	.word	0xffffffff


	//   ....[16]....
        /*04f0*/ 	.word	0xffffffff


	//   ....[17]....
        /*04f4*/ 	.word	0xffffffff


	//   ....[18]....
        /*04f8*/ 	.word	0xffffffff


	//   ....[19]....
        /*04fc*/ 	.word	0xffffffff


	//   ....[20]....
        /*0500*/ 	.word	0xffffffff


	//   ....[21]....
        /*0504*/ 	.word	0xffffffff


	//   ....[22]....
        /*0508*/ 	.word	0xffffffff


	//   ....[23]....
        /*050c*/ 	.word	0xffffffff


	//   ....[24]....
        /*0510*/ 	.word	0xffffffff


	//   ....[25]....
        /*0514*/ 	.word	0xffffffff


	//   ....[26]....
        /*0518*/ 	.word	0xffffffff


	//   ....[27]....
        /*051c*/ 	.word	0xffffffff


	//   ....[28]....
        /*0520*/ 	.word	0xffffffff


	//   ....[29]....
        /*0524*/ 	.word	0xffffffff


	//   ....[30]....
        /*0528*/ 	.word	0xffffffff


	//   ....[31]....
        /*052c*/ 	.word	0xffffffff


	//   ....[32]....
        /*0530*/ 	.word	0xffffffff


	//   ....[33]....
        /*0534*/ 	.word	0xffffffff


	//   ....[34]....
        /*0538*/ 	.word	0xffffffff


	//   ....[35]....
        /*053c*/ 	.word	0xffffffff


	//   ....[36]....
        /*0540*/ 	.word	0xffffffff


	//   ....[37]....
        /*0544*/ 	.word	0xffffffff


	//   ....[38]....
        /*0548*/ 	.word	0xffffffff


	//   ....[39]....
        /*054c*/ 	.word	0xffffffff


	//   ....[40]....
        /*0550*/ 	.word	0xffffffff


	//   ....[41]....
        /*0554*/ 	.word	0xffffffff


	//   ....[42]....
        /*0558*/ 	.word	0xffffffff


	//   ....[43]....
        /*055c*/ 	.word	0xffffffff


	//   ....[44]....
        /*0560*/ 	.word	0xffffffff


	//   ....[45]....
        /*0564*/ 	.word	0xffffffff


	//   ....[46]....
        /*0568*/ 	.word	0xffffffff


	//   ....[47]....
        /*056c*/ 	.word	0xffffffff


	//   ....[48]....
        /*0570*/ 	.word	0xffffffff


	//   ....[49]....
        /*0574*/ 	.word	0xffffffff


	//   ....[50]....
        /*0578*/ 	.word	0xffffffff


	//   ....[51]....
        /*057c*/ 	.word	0xffffffff


	//   ....[52]....
        /*0580*/ 	.word	0xffffffff


	//   ....[53]....
        /*0584*/ 	.word	0xffffffff


	//   ....[54]....
        /*0588*/ 	.word	0xffffffff


	//   ....[55]....
        /*058c*/ 	.word	0xffffffff


	//   ....[56]....
        /*0590*/ 	.word	0xffffffff


	//   ....[57]....
        /*0594*/ 	.word	0xffffffff


	//   ....[58]....
        /*0598*/ 	.word	0xffffffff


	//   ....[59]....
        /*059c*/ 	.word	0xffffffff


	//   ....[60]....
        /*05a0*/ 	.word	0xffffffff


	//   ....[61]....
        /*05a4*/ 	.word	0xffffffff


	//   ....[62]....
        /*05a8*/ 	.word	0xffffffff


	//   ....[63]....
        /*05ac*/ 	.word	0xffffffff


	//   ....[64]....
        /*05b0*/ 	.word	0xffffffff


	//   ....[65]....
        /*05b4*/ 	.word	0xffffffff


	//   ....[66]....
        /*05b8*/ 	.word	0xffffffff


	//   ....[67]....
        /*05bc*/ 	.word	0xffffffff


	//   ....[68]....
        /*05c0*/ 	.word	0xffffffff


	//   ....[69]....
        /*05c4*/ 	.word	0xffffffff


	//   ....[70]....
        /*05c8*/ 	.word	0xffffffff


	//   ....[71]....
        /*05cc*/ 	.word	0xffffffff


	//   ....[72]....
        /*05d0*/ 	.word	0xffffffff


	//   ....[73]....
        /*05d4*/ 	.word	0xffffffff


	//   ....[74]....
        /*05d8*/ 	.word	0xffffffff


	//   ....[75]....
        /*05dc*/ 	.word	0xffffffff


	//   ....[76]....
        /*05e0*/ 	.word	0xffffffff


	//   ....[77]....
        /*05e4*/ 	.word	0xffffffff


	//   ....[78]....
        /*05e8*/ 	.word	0xffffffff


	//   ....[79]....
        /*05ec*/ 	.word	0xffffffff


	//   ....[80]....
        /*05f0*/ 	.word	0xffffffff


	//   ....[81]....
        /*05f4*/ 	.word	0xffffffff


	//   ....[82]....
        /*05f8*/ 	.word	0xffffffff


	//   ....[83]....
        /*05fc*/ 	.word	0xffffffff


	//   ....[84]....
        /*0600*/ 	.word	0xffffffff


	//   ....[85]....
        /*0604*/ 	.word	0xffffffff


	//   ....[86]....
        /*0608*/ 	.word	0xffffffff


	//   ....[87]....
        /*060c*/ 	.word	0xffffffff


	//   ....[88]....
        /*0610*/ 	.word	0xffffffff


	//   ....[89]....
        /*0614*/ 	.word	0xffffffff


	//   ....[90]....
        /*0618*/ 	.word	0xffffffff


	//   ....[91]....
        /*061c*/ 	.word	0xffffffff


	//   ....[92]....
        /*0620*/ 	.word	0xffffffff


	//   ....[93]....
        /*0624*/ 	.word	0xffffffff


	//   ....[94]....
        /*0628*/ 	.word	0xffffffff


	//   ....[95]....
        /*062c*/ 	.word	0xffffffff


	//   ....[96]....
        /*0630*/ 	.word	0xffffffff


	//   ....[97]....
        /*0634*/ 	.word	0xffffffff


	//   ....[98]....
        /*0638*/ 	.word	0xffffffff


	//   ....[99]....
        /*063c*/ 	.word	0xffffffff


	//   ....[100]....
        /*0640*/ 	.word	0xffffffff


	//   ....[101]....
        /*0644*/ 	.word	0xffffffff


	//   ....[102]....
        /*0648*/ 	.word	0xffffffff


	//   ....[103]....
        /*064c*/ 	.word	0xffffffff


	//   ....[104]....
        /*0650*/ 	.word	0xffffffff


	//   ....[105]....
        /*0654*/ 	.word	0xffffffff


	//   ....[106]....
        /*0658*/ 	.word	0xffffffff


	//   ....[107]....
        /*065c*/ 	.word	0xffffffff


	//   ....[108]....
        /*0660*/ 	.word	0xffffffff


	//   ....[109]....
        /*0664*/ 	.word	0xffffffff


	//   ....[110]....
        /*0668*/ 	.word	0xffffffff


	//   ....[111]....
        /*066c*/ 	.word	0xffffffff


	//   ....[112]....
        /*0670*/ 	.word	0xffffffff


	//   ....[113]....
        /*0674*/ 	.word	0xffffffff


	//   ....[114]....
        /*0678*/ 	.word	0xffffffff


	//   ....[115]....
        /*067c*/ 	.word	0xffffffff


	//   ....[116]....
        /*0680*/ 	.word	0xffffffff


	//   ....[117]....
        /*0684*/ 	.word	0xffffffff


	//   ....[118]....
        /*0688*/ 	.word	0xffffffff


	//   ....[119]....
        /*068c*/ 	.word	0xffffffff


	//   ....[120]....
        /*0690*/ 	.word	0xffffffff


	//   ....[121]....
        /*0694*/ 	.word	0xffffffff


	//   ....[122]....
        /*0698*/ 	.word	0xffffffff


	//   ....[123]....
        /*069c*/ 	.word	0xffffffff


	//   ....[124]....
        /*06a0*/ 	.word	0xffffffff


	//   ....[125]....
        /*06a4*/ 	.word	0xffffffff


	//   ....[126]....
        /*06a8*/ 	.word	0xffffffff


	//   ....[127]....
        /*06ac*/ 	.word	0xffffffff


	//   ....[128]....
        /*06b0*/ 	.word	0xffffffff


	//   ....[129]....
        /*06b4*/ 	.word	0xffffffff


	//   ....[130]....
        /*06b8*/ 	.word	0xffffffff


	//   ....[131]....
        /*06bc*/ 	.word	0xffffffff


	//   ....[132]....
        /*06c0*/ 	.word	0xffffffff


	//   ....[133]....
        /*06c4*/ 	.word	0xffffffff


	//   ....[134]....
        /*06c8*/ 	.word	0xffffffff


	//   ....[135]....
        /*06cc*/ 	.word	0xffffffff


	//   ....[136]....
        /*06d0*/ 	.word	0xffffffff


	//   ....[137]....
        /*06d4*/ 	.word	0xffffffff


	//   ....[138]....
        /*06d8*/ 	.word	0xffffffff


	//   ....[139]....
        /*06dc*/ 	.word	0xffffffff


	//   ....[140]....
        /*06e0*/ 	.word	0xffffffff


	//   ....[141]....
        /*06e4*/ 	.word	0xffffffff


	//   ....[142]....
        /*06e8*/ 	.word	0xffffffff


	//   ....[143]....
        /*06ec*/ 	.word	0xffffffff


	//   ....[144]....
        /*06f0*/ 	.word	0xffffffff


	//   ....[145]....
        /*06f4*/ 	.word	0xffffffff


	//   ....[146]....
        /*06f8*/ 	.word	0xffffffff


	//   ....[147]....
        /*06fc*/ 	.word	0xffffffff


	//   ....[148]....
        /*0700*/ 	.word	0xffffffff


	//   ....[149]....
        /*0704*/ 	.word	0xffffffff


	//   ....[150]....
        /*0708*/ 	.word	0xffffffff


	//   ....[151]....
        /*070c*/ 	.word	0xffffffff


	//   ....[152]....
        /*0710*/ 	.word	0xffffffff


	//   ....[153]....
        /*0714*/ 	.word	0xffffffff


	//   ....[154]....
        /*0718*/ 	.word	0xffffffff


	//   ....[155]....
        /*071c*/ 	.word	0xffffffff


	//   ....[156]....
        /*0720*/ 	.word	0xffffffff


	//   ....[157]....
        /*0724*/ 	.word	0xffffffff


	//   ....[158]....
        /*0728*/ 	.word	0xffffffff


	//   ....[159]....
        /*072c*/ 	.word	0xffffffff


	//   ....[160]....
        /*0730*/ 	.word	0xffffffff


	//   ....[161]....
        /*0734*/ 	.word	0xffffffff


	//   ....[162]....
        /*0738*/ 	.word	0xffffffff


	//   ....[163]....
        /*073c*/ 	.word	0xffffffff


	//   ....[164]....
        /*0740*/ 	.word	0xffffffff


	//   ....[165]....
        /*0744*/ 	.word	0xffffffff


	//   ....[166]....
        /*0748*/ 	.word	0xffffffff


	//   ....[167]....
        /*074c*/ 	.word	0xffffffff


	//   ....[168]....
        /*0750*/ 	.word	0xffffffff


	//   ....[169]....
        /*0754*/ 	.word	0xffffffff


	//   ....[170]....
        /*0758*/ 	.word	0xffffffff


	//   ....[171]....
        /*075c*/ 	.word	0xffffffff


	//   ....[172]....
        /*0760*/ 	.word	0xffffffff


	//   ....[173]....
        /*0764*/ 	.word	0xffffffff


	//   ....[174]....
        /*0768*/ 	.word	0xffffffff


	//   ....[175]....
        /*076c*/ 	.word	0xffffffff


	//   ....[176]....
        /*0770*/ 	.word	0xffffffff


	//   ....[177]....
        /*0774*/ 	.word	0xffffffff


	//   ....[178]....
        /*0778*/ 	.word	0xffffffff


	//   ....[179]....
        /*077c*/ 	.word	0x0500000f


	//   ....[180]....
        /*0780*/ 	.word	0x0500000f


	//   ....[181]....
        /*0784*/ 	.word	0x0500000f


	//   ....[182]....
        /*0788*/ 	.word	0x0500000f


	//   ....[183]....
        /*078c*/ 	.word	0x0500000f


	//   ....[184]....
        /*0790*/ 	.word	0x0500000f


	//   ....[185]....
        /*0794*/ 	.word	0x0500000f


	//   ....[186]....
        /*0798*/ 	.word	0x0500000f


	//   ....[187]....
        /*079c*/ 	.word	0x0500000f


	//   ....[188]....
        /*07a0*/ 	.word	0x0500000f


	//   ....[189]....
        /*07a4*/ 	.word	0x0500000f


	//   ....[190]....
        /*07a8*/ 	.word	0x0500000f


	//   ....[191]....
        /*07ac*/ 	.word	0x0500000f


	//   ....[192]....
        /*07b0*/ 	.word	0x0500000f


	//   ....[193]....
        /*07b4*/ 	.word	0x0500000f


	//   ....[194]....
        /*07b8*/ 	.word	0x0500000f


	//   ....[195]....
        /*07bc*/ 	.word	0x0500000f


	//   ....[196]....
        /*07c0*/ 	.word	0x0500000f


	//   ....[197]....
        /*07c4*/ 	.word	0x0500000f


	//   ....[198]....
        /*07c8*/ 	.word	0x0500000f


	//   ....[199]....
        /*07cc*/ 	.word	0x0500000f


	//   ....[200]....
        /*07d0*/ 	.word	0x0500000f


	//   ....[201]....
        /*07d4*/ 	.word	0x0500000f


	//   ....[202]....
        /*07d8*/ 	.word	0x0500000f


	//   ....[203]....
        /*07dc*/ 	.word	0x0500000f


	//   ....[204]....
        /*07e0*/ 	.word	0x0500000f


	//   ....[205]....
        /*07e4*/ 	.word	0x0500000f


	//   ....[206]....
        /*07e8*/ 	.word	0x0500000f


	//   ....[207]....
        /*07ec*/ 	.word	0x0500000f


	//   ....[208]....
        /*07f0*/ 	.word	0x0500000f


	//   ....[209]....
        /*07f4*/ 	.word	0x0500000f


	//   ....[210]....
        /*07f8*/ 	.word	0x0500000f


	//   ....[211]....
        /*07fc*/ 	.word	0x0500000f


	//   ....[212]....
        /*0800*/ 	.word	0x0500000f


	//   ....[213]....
        /*0804*/ 	.word	0x0500000f


	//   ....[214]....
        /*0808*/ 	.word	0x0500000f


	//   ....[215]....
        /*080c*/ 	.word	0x0500000f


	//   ....[216]....
        /*0810*/ 	.word	0x0500000f


	//   ....[217]....
        /*0814*/ 	.word	0x0500000f


	//   ....[218]....
        /*0818*/ 	.word	0x0500000f


	//   ....[219]....
        /*081c*/ 	.word	0x0500000f


	//   ....[220]....
        /*0820*/ 	.word	0x0500000f


	//   ....[221]....
        /*0824*/ 	.word	0x0500000f


	//   ....[222]....
        /*0828*/ 	.word	0x0500000f


	//   ....[223]....
        /*082c*/ 	.word	0x0500000f


	//   ....[224]....
        /*0830*/ 	.word	0x0500000f


	//   ....[225]....
        /*0834*/ 	.word	0x0500000f


	//   ....[226]....
        /*0838*/ 	.word	0x0500000f


	//   ....[227]....
        /*083c*/ 	.word	0x0500000f


	//   ....[228]....
        /*0840*/ 	.word	0x0500000f


	//   ....[229]....
        /*0844*/ 	.word	0x0500000f


	//   ....[230]....
        /*0848*/ 	.word	0x0500000f


	//   ....[231]....
        /*084c*/ 	.word	0x0500000f


	//   ....[232]....
        /*0850*/ 	.word	0x0500000f


	//   ....[233]....
        /*0854*/ 	.word	0x0500000f


	//   ....[234]....
        /*0858*/ 	.word	0x0500000f


	//   ....[235]....
        /*085c*/ 	.word	0x0500000f


	//   ....[236]....
        /*0860*/ 	.word	0x0500000f


	//   ....[237]....
        /*0864*/ 	.word	0x0500000f


	//   ....[238]....
        /*0868*/ 	.word	0x0500000f


	//   ....[239]....
        /*086c*/ 	.word	0x0500000f


	//   ....[240]....
        /*0870*/ 	.word	0x0500000f


	//   ....[241]....
        /*0874*/ 	.word	0x0500000f


	//   ....[242]....
        /*0878*/ 	.word	0x0500000f


	//   ....[243]....
        /*087c*/ 	.word	0x0500000f


	//   ....[244]....
        /*0880*/ 	.word	0x0500000f


	//   ....[245]....
        /*0884*/ 	.word	0x0500000f


	//   ....[246]....
        /*0888*/ 	.word	0x0500000f


	//   ....[247]....
        /*088c*/ 	.word	0x0500000f


	//   ....[248]....
        /*0890*/ 	.word	0x0500000f


	//   ....[249]....
        /*0894*/ 	.word	0x0500000f


	//   ....[250]....
        /*0898*/ 	.word	0x0500000f


	//   ....[251]....
        /*089c*/ 	.word	0x0500000f


	//   ....[252]....
        /*08a0*/ 	.word	0x0500000f


	//   ....[253]....
        /*08a4*/ 	.word	0x0500000f


	//   ....[254]....
        /*08a8*/ 	.word	0x0500000f


	//   ....[255]....
        /*08ac*/ 	.word	0x0500000f


	//   ....[0]....
        /*08b0*/ 	.word	0x0500000f


	//   ....[1]....
        /*08b4*/ 	.word	0x0500000f


	//   ....[2]....
        /*08b8*/ 	.word	0x0500000f


	//   ....[3]....
        /*08bc*/ 	.word	0x0500000f


	//   ....[4]....
        /*08c0*/ 	.word	0x0500000f


	//   ....[5]....
        /*08c4*/ 	.word	0x0500000f


	//   ....[6]....
        /*08c8*/ 	.word	0x0500000f


	//   ....[7]....
        /*08cc*/ 	.word	0x0500000f


	//   ....[8]....
        /*08d0*/ 	.word	0x0500000f


	//   ....[9]....
        /*08d4*/ 	.word	0x0500000f


	//   ....[10]....
        /*08d8*/ 	.word	0x0500000f


	//   ....[11]....
        /*08dc*/ 	.word	0x0500000f


	//   ....[12]....
        /*08e0*/ 	.word	0x0500000f


	//   ....[13]....
        /*08e4*/ 	.word	0x0500000f


	//   ....[14]....
        /*08e8*/ 	.word	0x0500000f


	//   ....[15]....
        /*08ec*/ 	.word	0x0500000f


	//   ....[16]....
        /*08f0*/ 	.word	0x0500000f


	//   ....[17]....
        /*08f4*/ 	.word	0x0500000f


	//   ....[18]....
        /*08f8*/ 	.word	0x0500000f


	//   ....[19]....
        /*08fc*/ 	.word	0x0500000f


	//   ....[20]....
        /*0900*/ 	.word	0x0500000f


	//   ....[21]....
        /*0904*/ 	.word	0x0500000f


	//   ....[22]....
        /*0908*/ 	.word	0x0500000f


	//   ....[23]....
        /*090c*/ 	.word	0x0500000f


	//   ....[24]....
        /*0910*/ 	.word	0x0500000f


	//   ....[25]....
        /*0914*/ 	.word	0x0500000f


	//   ....[26]....
        /*0918*/ 	.word	0x0500000f


	//   ....[27]....
        /*091c*/ 	.word	0x0500000f


	//   ....[28]....
        /*0920*/ 	.word	0x0500000f


	//   ....[29]....
        /*0924*/ 	.word	0x0500000f


	//   ....[30]....
        /*0928*/ 	.word	0x0500000f


	//   ....[31]....
        /*092c*/ 	.word	0x0500000f


	//   ....[32]....
        /*0930*/ 	.word	0x0500000f


	//   ....[33]....
        /*0934*/ 	.word	0x0500000f


	//   ....[34]....
        /*0938*/ 	.word	0x0500000f


	//   ....[35]....
        /*093c*/ 	.word	0x0500000f


	//   ....[36]....
        /*0940*/ 	.word	0x0500000f


	//   ....[37]....
        /*0944*/ 	.word	0x0500000f


	//   ....[38]....
        /*0948*/ 	.word	0x0500000f


	//   ....[39]....
        /*094c*/ 	.word	0x0500000f


	//   ....[40]....
        /*0950*/ 	.word	0x0500000f


	//   ....[41]....
        /*0954*/ 	.word	0x0500000f


	//   ....[42]....
        /*0958*/ 	.word	0x0500000f


	//   ....[43]....
        /*095c*/ 	.word	0x0500000f


	//   ....[44]....
        /*0960*/ 	.word	0x0500000f


	//   ....[45]....
        /*0964*/ 	.word	0x0500000f


	//   ....[46]....
        /*0968*/ 	.word	0x0500000f


	//   ....[47]....
        /*096c*/ 	.word	0x0500000f


	//   ....[48]....
        /*0970*/ 	.word	0x0500000f


	//   ....[49]....
        /*0974*/ 	.word	0x0500000f


	//   ....[50]....
        /*0978*/ 	.word	0x0500000f


	//   ....[51]....
        /*097c*/ 	.word	0x0500000f


	//----- nvinfo : EIATTR_COOP_GROUP_INSTR_OFFSETS
	.align		4
.L_1270:
        /*0980*/ 	.byte	0x04, 0x28
        /*0982*/ 	.short	(.L_1272 - .L_1271)


	//   ....[0]....
.L_1271:
        /*0984*/ 	.word	0x00000060


	//   ....[1]....
        /*0988*/ 	.word	0x00000130


	//   ....[2]....
        /*098c*/ 	.word	0x000001f0


	//   ....[3]....
        /*0990*/ 	.word	0x000003c0


	//   ....[4]....
        /*0994*/ 	.word	0x00000520


	//   ....[5]....
        /*0998*/ 	.word	0x00000640


	//   ....[6]....
        /*099c*/ 	.word	0x000007a0


	//   ....[7]....
        /*09a0*/ 	.word	0x00002c90


	//   ....[8]....
        /*09a4*/ 	.word	0x00002ca0


	//   ....[9]....
        /*09a8*/ 	.word	0x00003410


	//   ....[10]....
        /*09ac*/ 	.word	0x00003420


	//   ....[11]....
        /*09b0*/ 	.word	0x00004090


	//   ....[12]....
        /*09b4*/ 	.word	0x000040a0


	//   ....[13]....
        /*09b8*/ 	.word	0x00004890


	//   ....[14]....
        /*09bc*/ 	.word	0x000048a0


	//   ....[15]....
        /*09c0*/ 	.word	0x000052f0


	//   ....[16]....
        /*09c4*/ 	.word	0x00005300


	//   ....[17]....
        /*09c8*/ 	.word	0x00005410


	//   ....[18]....
        /*09cc*/ 	.word	0x00005420


	//   ....[19]....
        /*09d0*/ 	.word	0x000057d0


	//   ....[20]....
        /*09d4*/ 	.word	0x00005800


	//   ....[21]....
        /*09d8*/ 	.word	0x00005ad0


	//   ....[22]....
        /*09dc*/ 	.word	0x00005af0


	//   ....[23]....
        /*09e0*/ 	.word	0x00006480


	//   ....[24]....
        /*09e4*/ 	.word	0x00006a00


	//   ....[25]....
        /*09e8*/ 	.word	0x00006a10


	//   ....[26]....
        /*09ec*/ 	.word	0x00006a20


	//   ....[27]....
        /*09f0*/ 	.word	0x00006a30


	//   ....[28]....
        /*09f4*/ 	.word	0x00007a70


	//   ....[29]....
        /*09f8*/ 	.word	0x00007a80


	//   ....[30]....
        /*09fc*/ 	.word	0x00007a90


	//   ....[31]....
        /*0a00*/ 	.word	0x00007aa0


	//   ....[32]....
        /*0a04*/ 	.word	0x0000a9d0


	//   ....[33]....
        /*0a08*/ 	.word	0x0000aab0


	//   ....[34]....
        /*0a0c*/ 	.word	0x0000aae0


	//   ....[35]....
        /*0a10*/ 	.word	0x0000ab60


	//   ....[36]....
        /*0a14*/ 	.word	0x0000cce0


	//   ....[37]....
        /*0a18*/ 	.word	0x0000cd40


	//   ....[38]....
        /*0a1c*/ 	.word	0x0000d7c0


	//   ....[39]....
        /*0a20*/ 	.word	0x0000d830


	//   ....[40]....
        /*0a24*/ 	.word	0x0000e800


	//   ....[41]....
        /*0a28*/ 	.word	0x0000e860


	//   ....[42]....
        /*0a2c*/ 	.word	0x0000e8c0


	//   ....[43]....
        /*0a30*/ 	.word	0x0000e8e0


	//   ....[44]....
        /*0a34*/ 	.word	0x000103b0


	//   ....[45]....
        /*0a38*/ 	.word	0x000104d0


	//   ....[46]....
        /*0a3c*/ 	.word	0x000107d0


	//   ....[47]....
        /*0a40*/ 	.word	0x00010810


	//   ....[48]....
        /*0a44*/ 	.word	0x00010d50


	//   ....[49]....
        /*0a48*/ 	.word	0x00010da0


	//   ....[50]....
        /*0a4c*/ 	.word	0x00010ee0


	//   ....[51]....
        /*0a50*/ 	.word	0x00010f00


	//   ....[52]....
        /*0a54*/ 	.word	0x00011040


	//   ....[53]....
        /*0a58*/ 	.word	0x00011060


	//   ....[54]....
        /*0a5c*/ 	.word	0x000111b0


	//   ....[55]....
        /*0a60*/ 	.word	0x000111d0


	//   ....[56]....
        /*0a64*/ 	.word	0x00011b70


	//   ....[57]....
        /*0a68*/ 	.word	0x00011b80


	//   ....[58]....
        /*0a6c*/ 	.word	0x00011d20


	//   ....[59]....
        /*0a70*/ 	.word	0x00011d30


	//   ....[60]....
        /*0a74*/ 	.word	0x00011ec0


	//   ....[61]....
        /*0a78*/ 	.word	0x00011ed0


	//   ....[62]....
        /*0a7c*/ 	.word	0x00012060


	//   ....[63]....
        /*0a80*/ 	.word	0x00012070


	//   ....[64]....
        /*0a84*/ 	.word	0x00012250


	//   ....[65]....
        /*0a88*/ 	.word	0x00012420


	//   ....[66]....
        /*0a8c*/ 	.word	0x00012450


	//   ....[67]....
        /*0a90*/ 	.word	0x00012480


	//   ....[68]....
        /*0a94*/ 	.word	0x000124b0


	//   ....[69]....
        /*0a98*/ 	.word	0x000124e0


	//   ....[70]....
        /*0a9c*/ 	.word	0x00012510


	//   ....[71]....
        /*0aa0*/ 	.word	0x00012680


	//   ....[72]....
        /*0aa4*/ 	.word	0x000126b0


	//   ....[73]....
        /*0aa8*/ 	.word	0x000126e0


	//   ....[74]....
        /*0aac*/ 	.word	0x00012710


	//   ....[75]....
        /*0ab0*/ 	.word	0x00012740


	//   ....[76]....
        /*0ab4*/ 	.word	0x00012770


	//   ....[77]....
        /*0ab8*/ 	.word	0x00012800


	//   ....[78]....
        /*0abc*/ 	.word	0x00012830


	//   ....[79]....
        /*0ac0*/ 	.word	0x000128b0


	//   ....[80]....
        /*0ac4*/ 	.word	0x000133d0


	//   ....[81]....
        /*0ac8*/ 	.word	0x00015240


	//   ....[82]....
        /*0acc*/ 	.word	0x00015260


	//   ....[83]....
        /*0ad0*/ 	.word	0x000152f0


	//   ....[84]....
        /*0ad4*/ 	.word	0x00015310


	//   ....[85]....
        /*0ad8*/ 	.word	0x00015390


	//   ....[86]....
        /*0adc*/ 	.word	0x000153b0


	//   ....[87]....
        /*0ae0*/ 	.word	0x00015430


	//   ....[88]....
        /*0ae4*/ 	.word	0x00015450


	//   ....[89]....
        /*0ae8*/ 	.word	0x000154d0


	//   ....[90]....
        /*0aec*/ 	.word	0x000154f0


	//   ....[91]....
        /*0af0*/ 	.word	0x00015500


	//   ....[92]....
        /*0af4*/ 	.word	0x00015510


	//   ....[93]....
        /*0af8*/ 	.word	0x00015cc0


	//   ....[94]....
        /*0afc*/ 	.word	0x00015cf0


	//   ....[95]....
        /*0b00*/ 	.word	0x00015df0


	//   ....[96]....
        /*0b04*/ 	.word	0x00015e00


	//   ....[97]....
        /*0b08*/ 	.word	0x00015e80


	//   ....[98]....
        /*0b0c*/ 	.word	0x00015e90


	//   ....[99]....
        /*0b10*/ 	.word	0x00015ea0


	//   ....[100]....
        /*0b14*/ 	.word	0x00015f40


	//   ....[101]....
        /*0b18*/ 	.word	0x00015f70


	//   ....[102]....
        /*0b1c*/ 	.word	0x00015ff0


	//   ....[103]....
        /*0b20*/ 	.word	0x00016020


	//   ....[104]....
        /*0b24*/ 	.word	0x000160a0


	//   ....[105]....
        /*0b28*/ 	.word	0x000160d0


	//   ....[106]....
        /*0b2c*/ 	.word	0x000160f0


	//   ....[107]....
        /*0b30*/ 	.word	0x00016140


	//   ....[108]....
        /*0b34*/ 	.word	0x00016150


	//   ....[109]....
        /*0b38*/ 	.word	0x00016820


	//   ....[110]....
        /*0b3c*/ 	.word	0x00016850


	//   ....[111]....
        /*0b40*/ 	.word	0x00016870


	//   ....[112]....
        /*0b44*/ 	.word	0x00016940


	//   ....[113]....
        /*0b48*/ 	.word	0x00016970


	//   ....[114]....
        /*0b4c*/ 	.word	0x000169e0


	//   ....[115]....
        /*0b50*/ 	.word	0x00016a50


	//   ....[116]....
        /*0b54*/ 	.word	0x00016a60


	//   ....[117]....
        /*0b58*/ 	.word	0x00016ae0


	//   ....[118]....
        /*0b5c*/ 	.word	0x00016af0


	//   ....[119]....
        /*0b60*/ 	.word	0x00016b70


	//   ....[120]....
        /*0b64*/ 	.word	0x00016b80


	//   ....[121]....
        /*0b68*/ 	.word	0x00016c00


	//   ....[122]....
        /*0b6c*/ 	.word	0x00016c10


	//   ....[123]....
        /*0b70*/ 	.word	0x00016c90


	//   ....[124]....
        /*0b74*/ 	.word	0x00016ca0


	//   ....[125]....
        /*0b78*/ 	.word	0x000171d0


	//   ....[126]....
        /*0b7c*/ 	.word	0x000171f0


	//   ....[127]....
        /*0b80*/ 	.word	0x00017220


	//   ....[128]....
        /*0b84*/ 	.word	0x00017300


	//   ....[129]....
        /*0b88*/ 	.word	0x00017310


	//   ....[130]....
        /*0b8c*/ 	.word	0x00017340


	//   ....[131]....
        /*0b90*/ 	.word	0x000173d0


	//   ....[132]....
        /*0b94*/ 	.word	0x00017480


	//   ....[133]....
        /*0b98*/ 	.word	0x00017490


	//   ....[134]....
        /*0b9c*/ 	.word	0x000174c0


	//   ....[135]....
        /*0ba0*/ 	.word	0x000174d0


	//   ....[136]....
        /*0ba4*/ 	.word	0x00017560


	//   ....[137]....
        /*0ba8*/ 	.word	0x00017ca0


	//   ....[138]....
        /*0bac*/ 	.word	0x00017cc0


	//   ....[139]....
        /*0bb0*/ 	.word	0x00017d10


	//   ....[140]....
        /*0bb4*/ 	.word	0x00017d20


	//   ....[141]....
        /*0bb8*/ 	.word	0x00017d60


	//   ....[142]....
        /*0bbc*/ 	.word	0x00017d70


	//   ....[143]....
        /*0bc0*/ 	.word	0x00017db0


	//   ....[144]....
        /*0bc4*/ 	.word	0x00017dc0


	//   ....[145]....
        /*0bc8*/ 	.word	0x00017e00


	//   ....[146]....
        /*0bcc*/ 	.word	0x00017e10


	//   ....[147]....
        /*0bd0*/ 	.word	0x00017e20


	//   ....[148]....
        /*0bd4*/ 	.word	0x00017e60


	//   ....[149]....
        /*0bd8*/ 	.word	0x000181a0


	//   ....[150]....
        /*0bdc*/ 	.word	0x000181c0


	//   ....[151]....
        /*0be0*/ 	.word	0x000181d0


	//   ....[152]....
        /*0be4*/ 	.word	0x000181f0


	//   ....[153]....
        /*0be8*/ 	.word	0x00018260


	//   ....[154]....
        /*0bec*/ 	.word	0x00018280


	//   ....[155]....
        /*0bf0*/ 	.word	0x000182e0


	//   ....[156]....
        /*0bf4*/ 	.word	0x00018300


	//   ....[157]....
        /*0bf8*/ 	.word	0x00018360


	//   ....[158]....
        /*0bfc*/ 	.word	0x00018380


	//   ....[159]....
        /*0c00*/ 	.word	0x000183e0


	//   ....[160]....
        /*0c04*/ 	.word	0x00018400


	//   ....[161]....
        /*0c08*/ 	.word	0x000188f0


	//   ....[162]....
        /*0c0c*/ 	.word	0x00018920


	//   ....[163]....
        /*0c10*/ 	.word	0x00018950


	//   ....[164]....
        /*0c14*/ 	.word	0x00018980


	//   ....[165]....
        /*0c18*/ 	.word	0x000189b0


	//   ....[166]....
        /*0c1c*/ 	.word	0x000189e0


	//   ....[167]....
        /*0c20*/ 	.word	0x00018a10


	//   ....[168]....
        /*0c24*/ 	.word	0x00018a40


	//   ....[169]....
        /*0c28*/ 	.word	0x00018bc0


	//   ....[170]....
        /*0c2c*/ 	.word	0x00018bf0


	//   ....[171]....
        /*0c30*/ 	.word	0x00018c20


	//   ....[172]....
        /*0c34*/ 	.word	0x00018c50


	//   ....[173]....
        /*0c38*/ 	.word	0x00018c80


	//   ....[174]....
        /*0c3c*/ 	.word	0x00018cb0


	//   ....[175]....
        /*0c40*/ 	.word	0x00018d70


	//   ....[176]....
        /*0c44*/ 	.word	0x00018d90


	//   ....[177]....
        /*0c48*/ 	.word	0x00018e00


	//   ....[178]....
        /*0c4c*/ 	.word	0x00019270


	//   ....[179]....
        /*0c50*/ 	.word	0x00019590


	//   ....[180]....
        /*0c54*/ 	.word	0x00019620


	//   ....[181]....
        /*0c58*/ 	.word	0x000196c0


	//   ....[182]....
        /*0c5c*/ 	.word	0x00019750


	//   ....[183]....
        /*0c60*/ 	.word	0x00019840


	//   ....[184]....
        /*0c64*/ 	.word	0x000198d0


	//   ....[185]....
        /*0c68*/ 	.word	0x00019970


	//   ....[186]....
        /*0c6c*/ 	.word	0x00019a00


	//   ....[187]....
        /*0c70*/ 	.word	0x00019af0


	//   ....[188]....
        /*0c74*/ 	.word	0x00019b80


	//   ....[189]....
        /*0c78*/ 	.word	0x00019c10


	//   ....[190]....
        /*0c7c*/ 	.word	0x00019ca0


	//   ....[191]....
        /*0c80*/ 	.word	0x00019dd0


	//   ....[192]....
        /*0c84*/ 	.word	0x00019e70


	//   ....[193]....
        /*0c88*/ 	.word	0x00019f00


	//   ....[194]....
        /*0c8c*/ 	.word	0x00019f50


	//   ....[195]....
        /*0c90*/ 	.word	0x00019fa0


	//   ....[196]....
        /*0c94*/ 	.word	0x0001a080


	//   ....[197]....
        /*0c98*/ 	.word	0x0001a110


	//   ....[198]....
        /*0c9c*/ 	.word	0x0001a160


	//   ....[199]....
        /*0ca0*/ 	.word	0x0001a1b0


	//   ....[200]....
        /*0ca4*/ 	.word	0x0001a420


	//   ....[201]....
        /*0ca8*/ 	.word	0x0001a470


	//   ....[202]....
        /*0cac*/ 	.word	0x0001a500


	//   ....[203]....
        /*0cb0*/ 	.word	0x0001a590


	//   ....[204]....
        /*0cb4*/ 	.word	0x0001a620


	//   ....[205]....
        /*0cb8*/ 	.word	0x0001a6b0


	//   ....[206]....
        /*0cbc*/ 	.word	0x0001a740


	//   ....[207]....
        /*0cc0*/ 	.word	0x0001a7d0


	//   ....[208]....
        /*0cc4*/ 	.word	0x0001a890


	//   ....[209]....
        /*0cc8*/ 	.word	0x0001ab70


	//   ....[210]....
        /*0ccc*/ 	.word	0x0001ac60


	//   ....[211]....
        /*0cd0*/ 	.word	0x0001ad00


	//   ....[212]....
        /*0cd4*/ 	.word	0x0001ad60


	//   ....[213]....
        /*0cd8*/ 	.word	0x0001ae50


	//   ....[214]....
        /*0cdc*/ 	.word	0x0001aec0


	//   ....[215]....
        /*0ce0*/ 	.word	0x0001afb0


	//   ....[216]....
        /*0ce4*/ 	.word	0x0001b020


	//   ....[217]....
        /*0ce8*/ 	.word	0x0001b110


	//   ....[218]....
        /*0cec*/ 	.word	0x0001b180


	//   ....[219]....
        /*0cf0*/ 	.word	0x0001b270


	//   ....[220]....
        /*0cf4*/ 	.word	0x0001b2e0


	//   ....[221]....
        /*0cf8*/ 	.word	0x0001b380


	//   ....[222]....
        /*0cfc*/ 	.word	0x0001b470


	//   ....[223]....
        /*0d00*/ 	.word	0x0001b530


	//   ....[224]....
        /*0d04*/ 	.word	0x0001b590


	//   ....[225]....
        /*0d08*/ 	.word	0x0001b680


	//   ....[226]....
        /*0d0c*/ 	.word	0x0001b6e0


	//   ....[227]....
        /*0d10*/ 	.word	0x0001b7d0


	//   ....[228]....
        /*0d14*/ 	.word	0x0001b830


	//   ....[229]....
        /*0d18*/ 	.word	0x0001b8d0


	//   ....[230]....
        /*0d1c*/ 	.word	0x0001b9a0


	//   ....[231]....
        /*0d20*/ 	.word	0x0001ba40


	//   ....[232]....
        /*0d24*/ 	.word	0x0001bb10


	//   ....[233]....
        /*0d28*/ 	.word	0x0001bbb0


	//   ....[234]....
        /*0d2c*/ 	.word	0x0001bc80


	//   ....[235]....
        /*0d30*/ 	.word	0x0001bd20


	//   ....[236]....
        /*0d34*/ 	.word	0x0001bdd0


	//   ....[237]....
        /*0d38*/ 	.word	0x0001beb0


	//   ....[238]....
        /*0d3c*/ 	.word	0x0001c0e0


	//   ....[239]....
        /*0d40*/ 	.word	0x0001c1a0


	//   ....[240]....
        /*0d44*/ 	.word	0x0001c260


	//   ....[241]....
        /*0d48*/ 	.word	0x0001c350


	//   ....[242]....
        /*0d4c*/ 	.word	0x0001c410


	//   ....[243]....
        /*0d50*/ 	.word	0x0001c4d0


	//   ....[244]....
        /*0d54*/ 	.word	0x0001c590


	//   ....[245]....
        /*0d58*/ 	.word	0x0001c650


	//   ....[246]....
        /*0d5c*/ 	.word	0x0001c710


	//   ....[247]....
        /*0d60*/ 	.word	0x0001c7d0


	//   ....[248]....
        /*0d64*/ 	.word	0x0001c890


	//   ....[249]....
        /*0d68*/ 	.word	0x0001c950


	//   ....[250]....
        /*0d6c*/ 	.word	0x0001ca10


	//   ....[251]....
        /*0d70*/ 	.word	0x0001cac0


	//   ....[252]....
        /*0d74*/ 	.word	0x0001cb20


	//   ....[253]....
        /*0d78*/ 	.word	0x0001cc00


	//   ....[254]....
        /*0d7c*/ 	.word	0x0001cd40


	//   ....[255]....
        /*0d80*/ 	.word	0x0001ce20


	//   ....[0]....
        /*0d84*/ 	.word	0x0001cea0


	//   ....[1]....
        /*0d88*/ 	.word	0x0001cfd0


	//   ....[2]....
        /*0d8c*/ 	.word	0x0001d030


	//   ....[3]....
        /*0d90*/ 	.word	0x0001d140


	//   ....[4]....
        /*0d94*/ 	.word	0x0001d1a0


	//   ....[5]....
        /*0d98*/ 	.word	0x0001d2b0


	//   ....[6]....
        /*0d9c*/ 	.word	0x0001d310


	//   ....[7]....
        /*0da0*/ 	.word	0x0001d420


	//   ....[8]....
        /*0da4*/ 	.word	0x0001d480


	//   ....[9]....
        /*0da8*/ 	.word	0x0001d540


	//   ....[10]....
        /*0dac*/ 	.word	0x0001d6a0


	//   ....[11]....
        /*0db0*/ 	.word	0x0001d740


	//   ....[12]....
        /*0db4*/ 	.word	0x0001d7a0


	//   ....[13]....
        /*0db8*/ 	.word	0x0001d850


	//   ....[14]....
        /*0dbc*/ 	.word	0x0001d8b0


	//   ....[15]....
        /*0dc0*/ 	.word	0x0001d960


	//   ....[16]....
        /*0dc4*/ 	.word	0x0001d9c0


	//   ....[17]....
        /*0dc8*/ 	.word	0x0001da70


	//   ....[18]....
        /*0dcc*/ 	.word	0x0001dad0


	//   ....[19]....
        /*0dd0*/ 	.word	0x0001db80


	//   ....[20]....
        /*0dd4*/ 	.word	0x0001dbe0


	//   ....[21]....
        /*0dd8*/ 	.word	0x0001dc90


	//   ....[22]....
        /*0ddc*/ 	.word	0x0001dd80


	//   ....[23]....
        /*0de0*/ 	.word	0x0001de20


	//   ....[24]....
        /*0de4*/ 	.word	0x0001de80


	//   ....[25]....
        /*0de8*/ 	.word	0x0001df50


	//   ....[26]....
        /*0dec*/ 	.word	0x0001dfb0


	//   ....[27]....
        /*0df0*/ 	.word	0x0001e080


	//   ....[28]....
        /*0df4*/ 	.word	0x0001e0e0


	//   ....[29]....
        /*0df8*/ 	.word	0x0001e1b0


	//   ....[30]....
        /*0dfc*/ 	.word	0x0001e210


	//   ....[31]....
        /*0e00*/ 	.word	0x0001e2e0


	//   ....[32]....
        /*0e04*/ 	.word	0x0001e340


	//   ....[33]....
        /*0e08*/ 	.word	0x0001e410


	//   ....[34]....
        /*0e0c*/ 	.word	0x0001e4a0


	//   ....[35]....
        /*0e10*/ 	.word	0x0001e540


	//   ....[36]....
        /*0e14*/ 	.word	0x0001e660


	//   ....[37]....
        /*0e18*/ 	.word	0x0001e6d0


	//   ....[38]....
        /*0e1c*/ 	.word	0x0001e740


	//   ....[39]....
        /*0e20*/ 	.word	0x0001e7b0


	//   ....[40]....
        /*0e24*/ 	.word	0x0001e820


	//   ....[41]....
        /*0e28*/ 	.word	0x0001e8a0


	//   ....[42]....
        /*0e2c*/ 	.word	0x0001e930


	//   ....[43]....
        /*0e30*/ 	.word	0x0001e9c0


	//   ....[44]....
        /*0e34*/ 	.word	0x0001ea30


	//   ....[45]....
        /*0e38*/ 	.word	0x0001eaa0


	//   ....[46]....
        /*0e3c*/ 	.word	0x0001eb10


	//   ....[47]....
        /*0e40*/ 	.word	0x0001eb90


	//   ....[48]....
        /*0e44*/ 	.word	0x0001ec00


	//   ....[49]....
        /*0e48*/ 	.word	0x0001eca0


	//   ....[50]....
        /*0e4c*/ 	.word	0x0001ed30


	//   ....[51]....
        /*0e50*/ 	.word	0x0001ee50


	//----- nvinfo : EIATTR_REG_RECONFIG
	.align		4
.L_1272:
        /*0e54*/ 	.byte	0x01, 0x54
	.zero		2


	//----- nvinfo : EIATTR_SYSCALL_OFFSETS
	.align		4
        /*0e58*/ 	.byte	0x04, 0x46
        /*0e5a*/ 	.short	(.L_1274 - .L_1273)


	//   ....[0]....
.L_1273:
        /*0e5c*/ 	.word	0x00001810


	//   ....[1]....
        /*0e60*/ 	.word	0x00001960


	//   ....[2]....
        /*0e64*/ 	.word	0x000065f0


	//   ....[3]....
        /*0e68*/ 	.word	0x00006970


	//   ....[4]....
        /*0e6c*/ 	.word	0x00014820


	//   ....[5]....
        /*0e70*/ 	.word	0x00014970


	//   ....[6]....
        /*0e74*/ 	.word	0x00014a60


	//   ....[7]....
        /*0e78*/ 	.word	0x000158d0


	//   ....[8]....
        /*0e7c*/ 	.word	0x00016420


	//----- nvinfo : EIATTR_MBARRIER_INSTR_OFFSETS
	.align		4
.L_1274:
        /*0e80*/ 	.byte	0x04, 0x39
        /*0e82*/ 	.short	(.L_1276 - .L_1275)


	//   ....[0]....
.L_1275:
        /*0e84*/ 	.word	0x00000260
        /*0e88*/ 	.word	0x000000ff
        /*0e8c*/ 	.word	0x00032400
        /*0e90*/ 	.short	0x0100
        /*0e92*/ 	.byte	0x08
	.zero		1


	//   ....[1]....
        /*0e94*/ 	.word	0x00000270
        /*0e98*/ 	.word	0x000000ff
        /*0e9c*/ 	.word	0x00032410
        /*0ea0*/ 	.short	0x0100
        /*0ea2*/ 	.byte	0x08
	.zero		1


	//   ....[2]....
        /*0ea4*/ 	.word	0x00000280
        /*0ea8*/ 	.word	0x000000ff
        /*0eac*/ 	.word	0x00032420
        /*0eb0*/ 	.short	0x0100
        /*0eb2*/ 	.byte	0x08
	.zero		1


	//   ....[3]....
        /*0eb4*/ 	.word	0x00000370
        /*0eb8*/ 	.word	0x000000ff
        /*0ebc*/ 	.word	0x00032430
        /*0ec0*/ 	.short	0x0100
        /*0ec2*/ 	.byte	0x08
	.zero		1


	//   ....[4]....
        /*0ec4*/ 	.word	0x00000380
        /*0ec8*/ 	.word	0x000000ff
        /*0ecc*/ 	.word	0x00032440
        /*0ed0*/ 	.short	0x0100
        /*0ed2*/ 	.byte	0x08
	.zero		1


	//   ....[5]....
        /*0ed4*/ 	.word	0x00000390
        /*0ed8*/ 	.word	0x000000ff
        /*0edc*/ 	.word	0x00032438
        /*0ee0*/ 	.short	0x0100
        /*0ee2*/ 	.byte	0x08
	.zero		1


	//   ....[6]....
        /*0ee4*/ 	.word	0x000003a0
        /*0ee8*/ 	.word	0x000000ff
        /*0eec*/ 	.word	0x00032448
        /*0ef0*/ 	.short	0x0100
        /*0ef2*/ 	.byte	0x08
	.zero		1


	//   ....[7]....
        /*0ef4*/ 	.word	0x000004d0
        /*0ef8*/ 	.word	0x000000ff
        /*0efc*/ 	.word	0x00032450
        /*0f00*/ 	.short	0x0100
        /*0f02*/ 	.byte	0x08
	.zero		1


	//   ....[8]....
        /*0f04*/ 	.word	0x000004e0
        /*0f08*/ 	.word	0x000000ff
        /*0f0c*/ 	.word	0x00032460
        /*0f10*/ 	.short	0x0100
        /*0f12*/ 	.byte	0x08
	.zero		1


	//   ....[9]....
        /*0f14*/ 	.word	0x000004f0
        /*0f18*/ 	.word	0x000000ff
        /*0f1c*/ 	.word	0x00032458
        /*0f20*/ 	.short	0x0100
        /*0f22*/ 	.byte	0x08
	.zero		1


	//   ....[10]....
        /*0f24*/ 	.word	0x00000500
        /*0f28*/ 	.word	0x000000ff
        /*0f2c*/ 	.word	0x00032468
        /*0f30*/ 	.short	0x0100
        /*0f32*/ 	.byte	0x08
	.zero		1


	//   ....[11]....
        /*0f34*/ 	.word	0x000005f0
        /*0f38*/ 	.word	0x000000ff
        /*0f3c*/ 	.word	0x00032470
        /*0f40*/ 	.short	0x0100
        /*0f42*/ 	.byte	0x06
	.zero		1


	//   ....[12]....
        /*0f44*/ 	.word	0x00000600
        /*0f48*/ 	.word	0x000000ff
        /*0f4c*/ 	.word	0x00032480
        /*0f50*/ 	.short	0x0100
        /*0f52*/ 	.byte	0x06
	.zero		1


	//   ....[13]....
        /*0f54*/ 	.word	0x00000610
        /*0f58*/ 	.word	0x000000ff
        /*0f5c*/ 	.word	0x00032478
        /*0f60*/ 	.short	0x0100
        /*0f62*/ 	.byte	0x06
	.zero		1


	//   ....[14]....
        /*0f64*/ 	.word	0x00000620
        /*0f68*/ 	.word	0x000000ff
        /*0f6c*/ 	.word	0x00032488
        /*0f70*/ 	.short	0x0100
        /*0f72*/ 	.byte	0x06
	.zero		1


	//   ....[15]....
        /*0f74*/ 	.word	0x00000750
        /*0f78*/ 	.word	0x000000ff
        /*0f7c*/ 	.word	0x00032490
        /*0f80*/ 	.short	0x0100
        /*0f82*/ 	.byte	0x08
	.zero		1


	//   ....[16]....
        /*0f84*/ 	.word	0x00000760
        /*0f88*/ 	.word	0x000000ff
        /*0f8c*/ 	.word	0x000324a0
        /*0f90*/ 	.short	0x0100
        /*0f92*/ 	.byte	0x08
	.zero		1


	//   ....[17]....
        /*0f94*/ 	.word	0x00000770
        /*0f98*/ 	.word	0x000000ff
        /*0f9c*/ 	.word	0x00032498
        /*0fa0*/ 	.short	0x0100
        /*0fa2*/ 	.byte	0x08
	.zero		1


	//   ....[18]....
        /*0fa4*/ 	.word	0x00000780
        /*0fa8*/ 	.word	0x000000ff
        /*0fac*/ 	.word	0x000324a8
        /*0fb0*/ 	.short	0x0100
        /*0fb2*/ 	.byte	0x08
	.zero		1


	//   ....[19]....
        /*0fb4*/ 	.word	0x000008b0
        /*0fb8*/ 	.word	0x000000ff
        /*0fbc*/ 	.word	0x000324b0
        /*0fc0*/ 	.short	0x0100
        /*0fc2*/ 	.byte	0x08
	.zero		1


	//   ....[20]....
        /*0fc4*/ 	.word	0x000008c0
        /*0fc8*/ 	.word	0x000000ff
        /*0fcc*/ 	.word	0x000324c0
        /*0fd0*/ 	.short	0x0100
        /*0fd2*/ 	.byte	0x08
	.zero		1


	//   ....[21]....
        /*0fd4*/ 	.word	0x000008d0
        /*0fd8*/ 	.word	0x000000ff
        /*0fdc*/ 	.word	0x000324b8
        /*0fe0*/ 	.short	0x0100
        /*0fe2*/ 	.byte	0x08
	.zero		1


	//   ....[22]....
        /*0fe4*/ 	.word	0x000008e0
        /*0fe8*/ 	.word	0x000000ff
        /*0fec*/ 	.word	0x000324c8
        /*0ff0*/ 	.short	0x0100
        /*0ff2*/ 	.byte	0x08
	.zero		1


	//   ....[23]....
        /*0ff4*/ 	.word	0x00002c40
        /*0ff8*/ 	.word	0x00000004
        /*0ffc*/ 	.word	0x00032490
        /*1000*/ 	.short	0x010a
        /*1002*/ 	.byte	0x3f
	.zero		1


	//   ....[24]....
        /*1004*/ 	.word	0x00004030
        /*1008*/ 	.word	0x00000004
        /*100c*/ 	.word	0x00032490
        /*1010*/ 	.short	0x010a
        /*1012*/ 	.byte	0x3f
	.zero		1


	//   ....[25]....
        /*1014*/ 	.word	0x00005130
        /*1018*/ 	.word	0x00000004
        /*101c*/ 	.word	0x00032490
        /*1020*/ 	.short	0x010a
        /*1022*/ 	.byte	0x3f
	.zero		1


	//   ....[26]....
        /*1024*/ 	.word	0x000055e0
        /*1028*/ 	.word	0x0000000b
        /*102c*/ 	.word	0x00000000
        /*1030*/ 	.short	0x0101
        /*1032*/ 	.byte	0x3f
	.zero		1


	//   ....[27]....
        /*1034*/ 	.word	0x00005620
        /*1038*/ 	.word	0x00000004
        /*103c*/ 	.word	0x000324b0
        /*1040*/ 	.short	0x010a
        /*1042*/ 	.byte	0x3f
	.zero		1


	//   ....[28]....
        /*1044*/ 	.word	0x00005e60
        /*1048*/ 	.word	0x00000004
        /*104c*/ 	.word	0x00000000
        /*1050*/ 	.short	0x0101
        /*1052*/ 	.byte	0x3f
	.zero		1


	//   ....[29]....
        /*1054*/ 	.word	0x00006690
        /*1058*/ 	.word	0x00000013
        /*105c*/ 	.word	0x00032400
        /*1060*/ 	.short	0x010a
        /*1062*/ 	.byte	0x3f
	.zero		1


	//   ....[30]....
        /*1064*/ 	.word	0x000066e0
        /*1068*/ 	.word	0x00000013
        /*106c*/ 	.word	0x00032400
        /*1070*/ 	.short	0x010a
        /*1072*/ 	.byte	0x3f
	.zero		1


	//   ....[31]....
        /*1074*/ 	.word	0x00006cc0
        /*1078*/ 	.word	0x00000013
        /*107c*/ 	.word	0x00032400
        /*1080*/ 	.short	0x010a
        /*1082*/ 	.byte	0x3f
	.zero		1


	//   ....[32]....
        /*1084*/ 	.word	0x00007c70
        /*1088*/ 	.word	0x00000013
        /*108c*/ 	.word	0x00032400
        /*1090*/ 	.short	0x010a
        /*1092*/ 	.byte	0x3f
	.zero		1


	//   ....[33]....
        /*1094*/ 	.word	0x00008b80
        /*1098*/ 	.word	0x00000003
        /*109c*/ 	.word	0x00032430
        /*10a0*/ 	.short	0x010a
        /*10a2*/ 	.byte	0x3f
	.zero		1


	//   ....[34]....
        /*10a4*/ 	.word	0x00008bf0
        /*10a8*/ 	.word	0x00000003
        /*10ac*/ 	.word	0x00032430
        /*10b0*/ 	.short	0x010a
        /*10b2*/ 	.byte	0x3f
	.zero		1


	//   ....[35]....
        /*10b4*/ 	.word	0x00008ff0
        /*10b8*/ 	.word	0x00000013
        /*10bc*/ 	.word	0x00032410
        /*10c0*/ 	.short	0x010a
        /*10c2*/ 	.byte	0x3f
	.zero		1


	//   ....[36]....
        /*10c4*/ 	.word	0x00009040
        /*10c8*/ 	.word	0x00000003
        /*10cc*/ 	.word	0x00032450
        /*10d0*/ 	.short	0x010a
        /*10d2*/ 	.byte	0x3f
	.zero		1


	//   ....[37]....
        /*10d4*/ 	.word	0x00009080
        /*10d8*/ 	.word	0x00000003
        /*10dc*/ 	.word	0x00032450
        /*10e0*/ 	.short	0x010a
        /*10e2*/ 	.byte	0x3f
	.zero		1


	//   ....[38]....
        /*10e4*/ 	.word	0x0000adb0
        /*10e8*/ 	.word	0x00000005
        /*10ec*/ 	.word	0x00000000
        /*10f0*/ 	.short	0x0101
        /*10f2*/ 	.byte	0x3f
	.zero		1


	//   ....[39]....
        /*10f4*/ 	.word	0x0000b930
        /*10f8*/ 	.word	0x00000003
        /*10fc*/ 	.word	0x00000000
        /*1100*/ 	.short	0x0101
        /*1102*/ 	.byte	0x3f
	.zero		1


	//   ....[40]....
        /*1104*/ 	.word	0x0000ba40
        /*1108*/ 	.word	0x00000003
        /*110c*/ 	.word	0x00032430
        /*1110*/ 	.short	0x010a
        /*1112*/ 	.byte	0x3f
	.zero		1


	//   ....[41]....
        /*1114*/ 	.word	0x0000bab0
        /*1118*/ 	.word	0x00000003
        /*111c*/ 	.word	0x00032430
        /*1120*/ 	.short	0x010a
        /*1122*/ 	.byte	0x3f
	.zero		1


	//   ....[42]....
        /*1124*/ 	.word	0x0000bd60
        /*1128*/ 	.word	0x00000003
        /*112c*/ 	.word	0x00032450
        /*1130*/ 	.short	0x010a
        /*1132*/ 	.byte	0x3f
	.zero		1


	//   ....[43]....
        /*1134*/ 	.word	0x0000bda0
        /*1138*/ 	.word	0x00000003
        /*113c*/ 	.word	0x00032450
        /*1140*/ 	.short	0x010a
        /*1142*/ 	.byte	0x3f
	.zero		1


	//   ....[44]....
        /*1144*/ 	.word	0x0000daa0
        /*1148*/ 	.word	0x00000007
        /*114c*/ 	.word	0x00000000
        /*1150*/ 	.short	0x0101
        /*1152*/ 	.byte	0x3f
	.zero		1


	//   ....[45]....
        /*1154*/ 	.word	0x0000e7c0
        /*1158*/ 	.word	0x00000003
        /*115c*/ 	.word	0x00000000
        /*1160*/ 	.short	0x0101
        /*1162*/ 	.byte	0x3f
	.zero		1


	//   ....[46]....
        /*1164*/ 	.word	0x00010d60
        /*1168*/ 	.word	0x00000000
        /*116c*/ 	.word	0x00000000
        /*1170*/ 	.short	0x0101
        /*1172*/ 	.byte	0x3f
	.zero		1


	//   ....[47]....
        /*1174*/ 	.word	0x000134b0
        /*1178*/ 	.word	0x00000017
        /*117c*/ 	.word	0x00032420
        /*1180*/ 	.short	0x010a
        /*1182*/ 	.byte	0x3f
	.zero		1


	//   ....[48]....
        /*1184*/ 	.word	0x00013560
        /*1188*/ 	.word	0x00000003
        /*118c*/ 	.word	0x000324a0
        /*1190*/ 	.short	0x010a
        /*1192*/ 	.byte	0x3f
	.zero		1


	//   ....[49]....
        /*1194*/ 	.word	0x00013790
        /*1198*/ 	.word	0x00000003
        /*119c*/ 	.word	0x000324c0
        /*11a0*/ 	.short	0x010a
        /*11a2*/ 	.byte	0x3f
	.zero		1


	//   ....[50]....
        /*11a4*/ 	.word	0x00013dc0
        /*11a8*/ 	.word	0x00000006
        /*11ac*/ 	.word	0x000324a0
        /*11b0*/ 	.short	0x010a
        /*11b2*/ 	.byte	0x3f
	.zero		1


	//   ....[51]....
        /*11b4*/ 	.word	0x00013fe0
        /*11b8*/ 	.word	0x00000006
        /*11bc*/ 	.word	0x000324c0
        /*11c0*/ 	.short	0x010a
        /*11c2*/ 	.byte	0x3f
	.zero		1


	//   ....[52]....
        /*11c4*/ 	.word	0x00014fb0
        /*11c8*/ 	.word	0x0000001e
        /*11cc*/ 	.word	0x00032440
        /*11d0*/ 	.short	0x010a
        /*11d2*/ 	.byte	0x3f
	.zero		1


	//   ....[53]....
        /*11d4*/ 	.word	0x00015610
        /*11d8*/ 	.word	0x0000001e
        /*11dc*/ 	.word	0x00032430
        /*11e0*/ 	.short	0x0107
        /*11e2*/ 	.byte	0x3f
	.zero		1


	//   ....[54]....
        /*11e4*/ 	.word	0x000156e0
        /*11e8*/ 	.word	0x0000001e
        /*11ec*/ 	.word	0x00032430
        /*11f0*/ 	.short	0x0101
        /*11f2*/ 	.byte	0x3f
	.zero		1


	//   ....[55]....
        /*11f4*/ 	.word	0x00016260
        /*11f8*/ 	.word	0x00000017
        /*11fc*/ 	.word	0x00032400
        /*1200*/ 	.short	0x0107
        /*1202*/ 	.byte	0x3f
	.zero		1


	//   ....[56]....
        /*1204*/ 	.word	0x000162f0
        /*1208*/ 	.word	0x00000017
        /*120c*/ 	.word	0x00032400
        /*1210*/ 	.short	0x0101
        /*1212*/ 	.byte	0x3f
	.zero		1


	//   ....[57]....
        /*1214*/ 	.word	0x00016d90
        /*1218*/ 	.word	0x00000017
        /*121c*/ 	.word	0x00032410
        /*1220*/ 	.short	0x0107
        /*1222*/ 	.byte	0x3f
	.zero		1


	//   ....[58]....
        /*1224*/ 	.word	0x00016e90
        /*1228*/ 	.word	0x00000017
        /*122c*/ 	.word	0x00032410
        /*1230*/ 	.short	0x0101
        /*1232*/ 	.byte	0x3f
	.zero		1


	//   ....[59]....
        /*1234*/ 	.word	0x00016eb0
        /*1238*/ 	.word	0x00000017
        /*123c*/ 	.word	0x00032420
        /*1240*/ 	.short	0x010a
        /*1242*/ 	.byte	0x3f
	.zero		1


	//   ....[60]....
        /*1244*/ 	.word	0x00016f90
        /*1248*/ 	.word	0x0000001e
        /*124c*/ 	.word	0x00032460
        /*1250*/ 	.short	0x010a
        /*1252*/ 	.byte	0x3f
	.zero		1


	//   ....[61]....
        /*1254*/ 	.word	0x000176e0
        /*1258*/ 	.word	0x0000001e
        /*125c*/ 	.word	0x00032450
        /*1260*/ 	.short	0x0107
        /*1262*/ 	.byte	0x3f
	.zero		1


	//   ....[62]....
        /*1264*/ 	.word	0x000177b0
        /*1268*/ 	.word	0x0000001e
        /*126c*/ 	.word	0x00032450
        /*1270*/ 	.short	0x0101
        /*1272*/ 	.byte	0x3f
	.zero		1


	//   ....[63]....
        /*1274*/ 	.word	0x00017b00
        /*1278*/ 	.word	0x00000004
        /*127c*/ 	.word	0x00032440
        /*1280*/ 	.short	0x010a
        /*1282*/ 	.byte	0x3f
	.zero		1


	//   ....[64]....
        /*1284*/ 	.word	0x00017ee0
        /*1288*/ 	.word	0x00000004
        /*128c*/ 	.word	0x00032430
        /*1290*/ 	.short	0x0107
        /*1292*/ 	.byte	0x3f
	.zero		1


	//   ....[65]....
        /*1294*/ 	.word	0x00017fa0
        /*1298*/ 	.word	0x00000004
        /*129c*/ 	.word	0x00032430
        /*12a0*/ 	.short	0x0101
        /*12a2*/ 	.byte	0x3f
	.zero		1


	//   ....[66]....
        /*12a4*/ 	.word	0x00017fd0
        /*12a8*/ 	.word	0x00000004
        /*12ac*/ 	.word	0x00032460
        /*12b0*/ 	.short	0x010a
        /*12b2*/ 	.byte	0x3f
	.zero		1


	//   ....[67]....
        /*12b4*/ 	.word	0x000184f0
        /*12b8*/ 	.word	0x00000004
        /*12bc*/ 	.word	0x00032450
        /*12c0*/ 	.short	0x0107
        /*12c2*/ 	.byte	0x3f
	.zero		1


	//   ....[68]....
        /*12c4*/ 	.word	0x000185b0
        /*12c8*/ 	.word	0x00000004
        /*12cc*/ 	.word	0x00032450
        /*12d0*/ 	.short	0x0101
        /*12d2*/ 	.byte	0x3f
	.zero		1


	//   ....[69]....
        /*12d4*/ 	.word	0x000191f0
        /*12d8*/ 	.word	0x00000005
        /*12dc*/ 	.word	0x00032420
        /*12e0*/ 	.short	0x010a
        /*12e2*/ 	.byte	0x3f
	.zero		1


	//   ....[70]....
        /*12e4*/ 	.word	0x00019360
        /*12e8*/ 	.word	0x00000003
        /*12ec*/ 	.word	0x00032440
        /*12f0*/ 	.short	0x010a
        /*12f2*/ 	.byte	0x3f
	.zero		1


	//   ....[71]....
        /*12f4*/ 	.word	0x00019400
        /*12f8*/ 	.word	0x00000019
        /*12fc*/ 	.word	0x00032440
        /*1300*/ 	.short	0x010a
        /*1302*/ 	.byte	0x3f
	.zero		1


	//   ....[72]....
        /*1304*/ 	.word	0x00019440
        /*1308*/ 	.word	0x00000003
        /*130c*/ 	.word	0x00032460
        /*1310*/ 	.short	0x010a
        /*1312*/ 	.byte	0x3f
	.zero		1


	//   ....[73]....
        /*1314*/ 	.word	0x00019480
        /*1318*/ 	.word	0x00000019
        /*131c*/ 	.word	0x00032460
        /*1320*/ 	.short	0x010a
        /*1322*/ 	.byte	0x3f
	.zero		1


	//   ....[74]....
        /*1324*/ 	.word	0x000194e0
        /*1328*/ 	.word	0x00000004
        /*132c*/ 	.word	0x00032490
        /*1330*/ 	.short	0x010a
        /*1332*/ 	.byte	0x3f
	.zero		1


	//   ....[75]....
        /*1334*/ 	.word	0x00019790
        /*1338*/ 	.word	0x00000004
        /*133c*/ 	.word	0x00032490
        /*1340*/ 	.short	0x010a
        /*1342*/ 	.byte	0x3f
	.zero		1


	//   ....[76]....
        /*1344*/ 	.word	0x00019a40
        /*1348*/ 	.word	0x00000004
        /*134c*/ 	.word	0x00032490
        /*1350*/ 	.short	0x010a
        /*1352*/ 	.byte	0x3f
	.zero		1


	//   ....[77]....
        /*1354*/ 	.word	0x00019cd0
        /*1358*/ 	.word	0x00000004
        /*135c*/ 	.word	0x000324b0
        /*1360*/ 	.short	0x010a
        /*1362*/ 	.byte	0x3f
	.zero		1


	//   ....[78]....
        /*1364*/ 	.word	0x00019fd0
        /*1368*/ 	.word	0x00000013
        /*136c*/ 	.word	0x00032400
        /*1370*/ 	.short	0x010a
        /*1372*/ 	.byte	0x3f
	.zero		1


	//   ....[79]....
        /*1374*/ 	.word	0x0001a1f0
        /*1378*/ 	.word	0x00000013
        /*137c*/ 	.word	0x00032400
        /*1380*/ 	.short	0x010a
        /*1382*/ 	.byte	0x3f
	.zero		1


	//   ....[80]....
        /*1384*/ 	.word	0x0001a240
        /*1388*/ 	.word	0x00000003
        /*138c*/ 	.word	0x00032430
        /*1390*/ 	.short	0x010a
        /*1392*/ 	.byte	0x3f
	.zero		1


	//   ....[81]....
        /*1394*/ 	.word	0x0001a290
        /*1398*/ 	.word	0x00000013
        /*139c*/ 	.word	0x00032410
        /*13a0*/ 	.short	0x010a
        /*13a2*/ 	.byte	0x3f
	.zero		1


	//   ....[82]....
        /*13a4*/ 	.word	0x0001a2e0
        /*13a8*/ 	.word	0x00000003
        /*13ac*/ 	.word	0x00032450
        /*13b0*/ 	.short	0x010a
        /*13b2*/ 	.byte	0x3f
	.zero		1


	//   ....[83]....
        /*13b4*/ 	.word	0x0001a330
        /*13b8*/ 	.word	0x00000003
        /*13bc*/ 	.word	0x00032430
        /*13c0*/ 	.short	0x010a
        /*13c2*/ 	.byte	0x3f
	.zero		1


	//   ....[84]....
        /*13c4*/ 	.word	0x0001a380
        /*13c8*/ 	.word	0x00000003
        /*13cc*/ 	.word	0x00032450
        /*13d0*/ 	.short	0x010a
        /*13d2*/ 	.byte	0x3f
	.zero		1


	//   ....[85]....
        /*13d4*/ 	.word	0x0001a950
        /*13d8*/ 	.word	0x00000017
        /*13dc*/ 	.word	0x00032420
        /*13e0*/ 	.short	0x010a
        /*13e2*/ 	.byte	0x3f
	.zero		1


	//   ....[86]....
        /*13e4*/ 	.word	0x0001a9a0
        /*13e8*/ 	.word	0x00000003
        /*13ec*/ 	.word	0x000324a0
        /*13f0*/ 	.short	0x010a
        /*13f2*/ 	.byte	0x3f
	.zero		1


	//   ....[87]....
        /*13f4*/ 	.word	0x0001a9f0
        /*13f8*/ 	.word	0x00000003
        /*13fc*/ 	.word	0x000324c0
        /*1400*/ 	.short	0x010a
        /*1402*/ 	.byte	0x3f
	.zero		1


	//   ....[88]....
        /*1404*/ 	.word	0x0001aa40
        /*1408*/ 	.word	0x00000006
        /*140c*/ 	.word	0x000324a0
        /*1410*/ 	.short	0x010a
        /*1412*/ 	.byte	0x3f
	.zero		1


	//   ....[89]....
        /*1414*/ 	.word	0x0001aa90
        /*1418*/ 	.word	0x00000006
        /*141c*/ 	.word	0x000324c0
        /*1420*/ 	.short	0x010a
        /*1422*/ 	.byte	0x3f
	.zero		1


	//   ....[90]....
        /*1424*/ 	.word	0x0001abb0
        /*1428*/ 	.word	0x0000001e
        /*142c*/ 	.word	0x00032440
        /*1430*/ 	.short	0x010a
        /*1432*/ 	.byte	0x3f
	.zero		1


	//   ....[91]....
        /*1434*/ 	.word	0x0001cc40
        /*1438*/ 	.word	0x00000017
        /*143c*/ 	.word	0x00032420
        /*1440*/ 	.short	0x010a
        /*1442*/ 	.byte	0x3f
	.zero		1


	//   ....[92]....
        /*1444*/ 	.word	0x0001cc90
        /*1448*/ 	.word	0x0000001e
        /*144c*/ 	.word	0x00032460
        /*1450*/ 	.short	0x010a
        /*1452*/ 	.byte	0x3f
	.zero		1


	//   ....[93]....
        /*1454*/ 	.word	0x0001d5f0
        /*1458*/ 	.word	0x00000004
        /*145c*/ 	.word	0x00032440
        /*1460*/ 	.short	0x010a
        /*1462*/ 	.byte	0x3f
	.zero		1


	//   ....[94]....
        /*1464*/ 	.word	0x0001dcd0
        /*1468*/ 	.word	0x00000004
        /*146c*/ 	.word	0x00032460
        /*1470*/ 	.short	0x010a
        /*1472*/ 	.byte	0x3f
	.zero		1


	//   ....[95]....
        /*1474*/ 	.word	0x0001ed70
        /*1478*/ 	.word	0x00000005
        /*147c*/ 	.word	0x00032420
        /*1480*/ 	.short	0x010a
        /*1482*/ 	.byte	0x3f
	.zero		1


	//   ....[96]....
        /*1484*/ 	.word	0x0001ef10
        /*1488*/ 	.word	0x00000003
        /*148c*/ 	.word	0x00032440
        /*1490*/ 	.short	0x010a
        /*1492*/ 	.byte	0x3f
	.zero		1


	//   ....[97]....
        /*1494*/ 	.word	0x0001ef60
        /*1498*/ 	.word	0x00000019
        /*149c*/ 	.word	0x00032440
        /*14a0*/ 	.short	0x010a
        /*14a2*/ 	.byte	0x3f
	.zero		1


	//   ....[98]....
        /*14a4*/ 	.word	0x0001efb0
        /*14a8*/ 	.word	0x00000003
        /*14ac*/ 	.word	0x00032460
        /*14b0*/ 	.short	0x010a
        /*14b2*/ 	.byte	0x3f
	.zero		1


	//----- nvinfo : EIATTR_NUM_MBARRIERS
	.align		4
.L_1276:
        /*14b4*/ 	.byte	0x03, 0x38
        /*14b6*/ 	.short	0x0017


	//----- nvinfo : EIATTR_EXIT_INSTR_OFFSETS
	.align		4
        /*14b8*/ 	.byte	0x04, 0x1c
        /*14ba*/ 	.short	(.L_1278 - .L_1277)


	//   ....[0]....
.L_1277:
        /*14bc*/ 	.word	0x000194d0


	//----- nvinfo : EIATTR_MAX_THREADS
	.align		4
.L_1278:
        /*14c0*/ 	.byte	0x04, 0x05
        /*14c2*/ 	.short	(.L_1280 - .L_1279)
.L_1279:
        /*14c4*/ 	.word	0x00000180
        /*14c8*/ 	.word	0x00000001
        /*14cc*/ 	.word	0x00000001


	//----- nvinfo : EIATTR_CRS_STACK_SIZE
	.align		4
.L_1280:
        /*14d0*/ 	.byte	0x04, 0x1e
        /*14d2*/ 	.short	(.L_1282 - .L_1281)
.L_1281:
        /*14d4*/ 	.word	0x00000000


	//----- nvinfo : EIATTR_CBANK_PARAM_SIZE
	.align		4
.L_1282:
        /*14d8*/ 	.byte	0x03, 0x19
        /*14da*/ 	.short	0x0bf0


	//----- nvinfo : EIATTR_PARAM_CBANK
	.align		4
        /*14dc*/ 	.byte	0x04, 0x0a
        /*14de*/ 	.short	(.L_1284 - .L_1283)
	.align		4
.L_1283:
        /*14e0*/ 	.word	index@(.nv.constant0._ZN7cutlass13device_kernelIN5flash11enable_sm90INS1_16FlashAttnFwdSm90INS1_25CollectiveMainloopFwdSm90ILi2EN4cute5tupleIJNS5_1CILi1EEES8_S8_EEENS6_IJNS7_ILi128EEENS7_ILi96EEENS7_ILi64EEEEEELi256ENS_10bfloat16_tEfNS_4arch4Sm90ELb0ELb0ELb1ELb1ELb1ELb1ELb1ELb1ELb0ELb1ELb0ELb0EEENS1_21CollectiveEpilogueFwdINS6_IJSA_NS7_ILi256EEESB_EEES9_SE_SG_Li256ELb1ELb1ELb0ELb0EEENS1_36VarlenDynamicPersistentTileSchedulerILi128ELi96ELi256ELi128ELb0ELb1ELb1ELb0ELb1ELb1EEEEEEEEEvNT_6ParamsE)
        /*14e4*/ 	.short	0x0210
        /*14e6*/ 	.short	0x0bf0


	//----- nvinfo : EIATTR_SW_WAR
	.align		4
.L_1284:
        /*14e8*/ 	.byte	0x04, 0x36
        /*14ea*/ 	.short	(.L_1286 - .L_1285)
.L_1285:
        /*14ec*/ 	.word	0x00000008
.L_1286:


//--------------------- .nv.info._ZN7cutlass13device_kernelIN5flash11enable_sm90INS1_16FlashAttnFwdSm90INS1_25CollectiveMainloopFwdSm90ILi2EN4cute5tupleIJNS5_1CILi1EEES8_S8_EEENS6_IJNS7_ILi128EEENS7_ILi96EEENS7_ILi64EEEEEELi256ENS_10bfloat16_tEfNS_4arch4Sm90ELb0ELb1ELb1ELb0ELb1ELb0ELb0ELb1ELb0ELb1ELb0ELb0EEENS1_21CollectiveEpilogueFwdINS6_IJSA_NS7_ILi256EEESB_EEES9_SE_SG_Li256ELb0ELb1ELb0ELb0EEENS1_30DynamicPersistentTileSchedulerILi256ELi128ELb0ELb1ELb1EEEEEEEEEvNT_6ParamsE --------------------------
	.section	.nv.info._ZN7cutlass13device_kernelIN5flash11enable_sm90INS1_16FlashAttnFwdSm90INS1_25CollectiveMainloopFwdSm90ILi2EN4cute5tupleIJNS5_1CILi1EEES8_S8_EEENS6_IJNS7_ILi128EEENS7_ILi96EEENS7_ILi64EEEEEELi256ENS_10bfloat16_tEfNS_4arch4Sm90ELb0ELb1ELb1ELb0ELb1ELb0ELb0ELb1ELb0ELb1ELb0ELb0EEENS1_21CollectiveEpilogueFwdINS6_IJSA_NS7_ILi256EEESB_EEES9_SE_SG_Li256ELb0ELb1ELb0ELb0EEENS1_30DynamicPersistentTileSchedulerILi256ELi128ELb0ELb1ELb1EEEEEEEEEvNT_6ParamsE,"",@"SHT_CUDA_INFO"
	.sectionflags	@""
	.align	4


	//----- nvinfo : EIATTR_CUDA_API_VERSION
	.align		4
        /*0000*/ 	.byte	0x04, 0x37
        /*0002*/ 	.short	(.L_1288 - .L_1287)
.L_1287:
        /*0004*/ 	.word	0x00000082


	//----- nvinfo : EIATTR_KPARAM_INFO
	.align		4
.L_1288:
        /*0008*/ 	.byte	0x04, 0x17
        /*000a*/ 	.short	(.L_1290 - .L_1289)
.L_1289:
        /*000c*/ 	.word	0x00000000
        /*0010*/ 	.short	0x0000
        /*0012*/ 	.short	0x0070
        /*0014*/ 	.byte	0x00, 0xf0, 0x01, 0x2a


	//----- nvinfo : EIATTR_SPARSE_MMA_MASK
	.align		4
.L_1290:
        /*0018*/ 	.byte	0x03, 0x50
        /*001a*/ 	.short	0x0000


	//----- nvinfo : EIATTR_MAXREG_COUNT
	.align		4
        /*001c*/ 	.byte	0x03, 0x1b
        /*001e*/ 	.short	0x00a8


	//----- nvinfo : EIATTR_NUM_BARRIERS
	.align		4
        /*0020*/ 	.byte	0x02, 0x4c
        /*0022*/ 	.byte	0x10
	.zero		1


	//----- nvinfo : EIATTR_EXTERNS
	.align		4
        /*0024*/ 	.byte	0x04, 0x0f
        /*0026*/ 	.short	(.L_1292 - .L_1291)


	//   ....[0]....
	.align		4
.L_1291:
        /*0028*/ 	.word	index@(__assertfail)


	//----- nvinfo : EIATTR_ANNOTATIONS
	.align		4
.L_1292:
        /*002c*/ 	.byte	0x04, 0x55
        /*002e*/ 	.short	(.L_1294 - .L_1293)


	//   ....[0]....
.L_1293:
        /* <DEDUP_REMOVED lines=9> */


	//----- nvinfo : EIATTR_MERCURY_ISA_VERSION
	.align		4
.L_1294:
        /*00b0*/ 	.byte	0x03, 0x5f
        /*00b2*/ 	.short	0x0101


	//----- nvinfo : EIATTR_INT_WARP_WIDE_INSTR_OFFSETS
	.align		4
        /*00b4*/ 	.byte	0x04, 0x31
        /*00b6*/ 	.short	(.L_1296 - .L_1295)


	//   ....[0]....
.L_1295:
        /*00b8*/ 	.word	0x000000c0


	//   ....[1]....
        /*00bc*/ 	.word	0x000000d0


	//   ....[2]....
        /*00c0*/ 	.word	0x00000170


	//   ....[3]....
        /*00c4*/ 	.word	0x0001aad0


	//   ....[4]....
        /*00c8*/ 	.word	0x0001ab60


	//   ....[5]....
        /*00cc*/ 	.word	0x0001d940


	//   ....[6]....
        /*00d0*/ 	.word	0x0001d9d0


	//----- nvinfo : EIATTR_COOP_GROUP_MASK_REGIDS
	.align		4
.L_1296:
        /*00d4*/ 	.byte	0x04, 0x29
        /*00d6*/ 	.short	(.L_1298 - .L_1297)


	//   ....[0]....
.L_1297:
        /*00d8*/ 	.word	0xffffffff


	//   ....[1]....
        /*00dc*/ 	.word	0xffffffff


	//   ....[2]....
        /*00e0*/ 	.word	0xffffffff


	//   ....[3]....
        /*00e4*/ 	.word	0xffffffff


	//   ....[4]....
        /*00e8*/ 	.word	0xffffffff


	//   ....[5]....
        /*00ec*/ 	.word	0xffffffff


	//   ....[6]....
        /*00f0*/ 	.word	0xffffffff


	//   ....[7]....
        /*00f4*/ 	.word	0xffffffff


	//   ....[8]....
        /*00f8*/ 	.word	0xffffffff


	//   ....[9]....
        /*00fc*/ 	.word	0xffffffff


	//   ....[10]....
        /*0100*/ 	.word	0xffffffff


	//   ....[11]....
        /*0104*/ 	.word	0xffffffff


	//   ....[12]....
        /*0108*/ 	.word	0xffffffff


	//   ....[13]....
        /*010c*/ 	.word	0xffffffff


	//   ....[14]....
        /*0110*/ 	.word	0xffffffff


	//   ....[15]....
        /*0114*/ 	.word	0xffffffff


	//   ....[16]....
        /*0118*/ 	.word	0xffffffff


	//   ....[17]....
        /*011c*/ 	.word	0xffffffff


	//   ....[18]....
        /*0120*/ 	.word	0xffffffff


	//   ....[19]....
        /*0124*/ 	.word	0xffffffff


	//   ....[20]....
        /*0128*/ 	.word	0xffffffff


	//   ....[21]....
        /*012c*/ 	.word	0xffffffff


	//   ....[22]....
        /*0130*/ 	.word	0xffffffff


	//   ....[23]....
        /*0134*/ 	.word	0xffffffff


	//   ....[24]....
        /*0138*/ 	.word	0xffffffff


	//   ....[25]....
        /*013c*/ 	.word	0xffffffff


	//   ....[26]....
        /*0140*/ 	.word	0xffffffff


	//   ....[27]....
        /*0144*/ 	.word	0xffffffff


	//   ....[28]....
        /*0148*/ 	.word	0xffffffff


	//   ....[29]....
        /*014c*/ 	.word	0xffffffff


	//   ....[30]....
        /*0150*/ 	.word	0xffffffff


	//   ....[31]....
        /*0154*/ 	.word	0xffffffff


	//   ....[32]....
        /*0158*/ 	.word	0xffffffff


	//   ....[33]....
        /*015c*/ 	.word	0xffffffff


	//   ....[34]....
        /*0160*/ 	.word	0xffffffff


	//   ....[35]....
        /*0164*/ 	.word	0xffffffff


	//   ....[36]....
        /*0168*/ 	.word	0xffffffff


	//   ....[37]....
        /*016c*/ 	.word	0xffffffff


	//   ....[38]....
        /*0170*/ 	.word	0xffffffff


	//   ....[39]....
        /*0174*/ 	.word	0xffffffff


	//   ....[40]....
        /*0178*/ 	.word	0xffffffff


	//   ....[41]....
        /*017c*/ 	.word	0xffffffff


	//   ....[42]....
        /*0180*/ 	.word	0xffffffff


	//   ....[43]....
        /*0184*/ 	.word	0xffffffff


	//   ....[44]....
        /*0188*/ 	.word	0xffffffff


	//   ....[45]....
        /*018c*/ 	.word	0xffffffff


	//   ....[46]....
        /*0190*/ 	.word	0xffffffff


	//   ....[47]....
        /*0194*/ 	.word	0xffffffff


	//   ....[48]....
        /*0198*/ 	.word	0xffffffff


	//   ....[49]....
        /*019c*/ 	.word	0xffffffff


	//   ....[50]....
        /*01a0*/ 	.word	0xffffffff


	//   ....[51]....
        /*01a4*/ 	.word	0xffffffff


	//   ....[52]....
        /*01a8*/ 	.word	0xffffffff


	//   ....[53]....
        /*01ac*/ 	.word	0xffffffff


	//   ....[54]....
        /*01b0*/ 	.word	0xffffffff


	//   ....[55]....
        /*01b4*/ 	.word	0xffffffff


	//   ....[56]....
        /*01b8*/ 	.word	0xffffffff


	//   ....[57]....
        /*01bc*/ 	.word	0xffffffff


	//   ....[58]....
        /*01c0*/ 	.word	0xffffffff


	//   ....[59]....
        /*01c4*/ 	.word	0xffffffff


	//   ....[60]....
        /*01c8*/ 	.word	0xffffffff


	//   ....[61]....
        /*01cc*/ 	.word	0xffffffff


	//   ....[62]....
        /*01d0*/ 	.word	0xffffffff


	//   ....[63]....
        /*01d4*/ 	.word	0xffffffff


	//   ....[64]....
        /*01d8*/ 	.word	0xffffffff


	//   ....[65]....
        /*01dc*/ 	.word	0xffffffff


	//   ....[66]....
        /*01e0*/ 	.word	0xffffffff


	//   ....[67]....
        /*01e4*/ 	.word	0xffffffff


	//   ....[68]....
        /*01e8*/ 	.word	0xffffffff


	//   ....[69]....
        /*01ec*/ 	.word	0xffffffff


	//   ....[70]....
        /*01f0*/ 	.word	0xffffffff


	//   ....[71]....
        /*01f4*/ 	.word	0xffffffff


	//   ....[72]....
        /*01f8*/ 	.word	0xffffffff


	//   ....[73]....
        /*01fc*/ 	.word	0xffffffff


	//   ....[74]....
        /*0200*/ 	.word	0xffffffff


	//   ....[75]....
        /*0204*/ 	.word	0xffffffff


	//   ....[76]....
        /*0208*/ 	.word	0xffffffff


	//   ....[77]....
        /*020c*/ 	.word	0xffffffff


	//   ....[78]....
        /*0210*/ 	.word	0xffffffff


	//   ....[79]....
        /*0214*/ 	.word	0xffffffff


	//   ....[80]....
        /*0218*/ 	.word	0xffffffff


	//   ....[81]....
        /*021c*/ 	.word	0xffffffff


	//   ....[82]....
        /*0220*/ 	.word	0xffffffff


	//   ....[83]....
        /*0224*/ 	.word	0xffffffff


	//   ....[84]....
        /*0228*/ 	.word	0xffffffff


	//   ....[85]....
        /*022c*/ 	.word	0xffffffff


	//   ....[86]....
        /*0230*/ 	.word	0xffffffff


	//   ....[87]....
        /*0234*/ 	.word	0xffffffff


	//   ....[88]....
        /*0238*/ 	.word	0xffffffff


	//   ....[89]....
        /*023c*/ 	.word	0xffffffff


	//   ....[90]....
        /*0240*/ 	.word	0xffffffff


	//   ....[91]....
        /*0244*/ 	.word	0xffffffff


	//   ....[92]....
        /*0248*/ 	.word	0xffffffff


	//   ....[93]....
        /*024c*/ 	.word	0xffffffff


	//   ....[94]....
        /*0250*/ 	.word	0xffffffff


	//   ....[95]....
        /*0254*/ 	.word	0xffffffff


	//   ....[96]....
        /*0258*/ 	.word	0xffffffff


	//   ....[97]....
        /*025c*/ 	.word	0xffffffff


	//   ....[98]....
        /*0260*/ 	.word	0xffffffff


	//   ....[99]....
        /*0264*/ 	.word	0xffffffff


	//   ....[100]....
        /*0268*/ 	.word	0xffffffff


	//   ....[101]....
        /*026c*/ 	.word	0xffffffff


	//   ....[102]....
        /*0270*/ 	.word	0xffffffff


	//   ....[103]....
        /*0274*/ 	.word	0xffffffff


	//   ....[104]....
        /*0278*/ 	.word	0xffffffff


	//   ....[105]....
        /*027c*/ 	.word	0xffffffff


	//   ....[106]....
        /*0280*/ 	.word	0xffffffff


	//   ....[107]....
        /*0284*/ 	.word	0xffffffff


	//   ....[108]....
        /*0288*/ 	.word	0xffffffff


	//   ....[109]....
        /*028c*/ 	.word	0xffffffff


	//   ....[110]....
        /*0290*/ 	.word	0xffffffff


	//   ....[111]....
        /*0294*/ 	.word	0xffffffff


	//   ....[112]....
        /*0298*/ 	.word	0xffffffff


	//   ....[113]....
        /*029c*/ 	.word	0xffffffff


	//   ....[114]....
        /*02a0*/ 	.word	0x0500000f


	//   ....[115]....
        /*02a4*/ 	.word	0x0500000f


	//   ....[116]....
        /*02a8*/ 	.word	0x0500000f


	//   ....[117]....
        /*02ac*/ 	.word	0x0500000f


	//   ....[118]....
        /*02b0*/ 	.word	0x0500000f


	//   ....[119]....
        /*02b4*/ 	.word	0x0500000f


	//   ....[120]....
        /*02b8*/ 	.word	0x0500000f


	//   ....[121]....
        /*02bc*/ 	.word	0x0500000f


	//   ....[122]....
        /*02c0*/ 	.word	0x0500000f


	//   ....[123]....
        /*02c4*/ 	.word	0x0500000f


	//   ....[124]....
        /*02c8*/ 	.word	0x0500000f


	//   ....[125]....
        /*02cc*/ 	.word	0x0500000f


	//   ....[126]....
        /*02d0*/ 	.word	0x0500000f


	//   ....[127]....
        /*02d4*/ 	.word	0x0500000f


	//   ....[128]....
        /*02d8*/ 	.word	0x0500000f


	//   ....[129]....
        /*02dc*/ 	.word	0x0500000f


	//   ....[130]....
        /*02e0*/ 	.word	0x0500000f


	//   ....[131]....
        /*02e4*/ 	.word	0x0500000f


	//   ....[132]....
        /*02e8*/ 	.word	0x0500000f


	//   ....[133]....
        /*02ec*/ 	.word	0x0500000f


	//   ....[134]....
        /*02f0*/ 	.word	0x0500000f


	//   ....[135]....
        /*02f4*/ 	.word	0x0500000f


	//   ....[136]....
        /*02f8*/ 	.word	0x0500000f


	//   ....[137]....
        /*02fc*/ 	.word	0x0500000f


	//   ....[138]....
        /*0300*/ 	.word	0x0500000f


	//   ....[139]....
        /*0304*/ 	.word	0x0500000f


	//   ....[140]....
        /*0308*/ 	.word	0x0500000f


	//   ....[141]....
        /*030c*/ 	.word	0x0500000f


	//   ....[142]....
        /*0310*/ 	.word	0x0500000f


	//   ....[143]....
        /*0314*/ 	.word	0x0500000f


	//   ....[144]....
        /*0318*/ 	.word	0x0500000f


	//   ....[145]....
        /*031c*/ 	.word	0x0500000f


	//   ....[146]....
        /*0320*/ 	.word	0x0500000f


	//   ....[147]....
        /*0324*/ 	.word	0x0500000f


	//   ....[148]....
        /*0328*/ 	.word	0x0500000f


	//   ....[149]....
        /*032c*/ 	.word	0x0500000f


	//   ....[150]....
        /*0330*/ 	.word	0x0500000f


	//   ....[151]....
        /*0334*/ 	.word	0x0500000f


	//   ....[152]....
        /*0338*/ 	.word	0x0500000f


	//   ....[153]....
        /*033c*/ 	.word	0x0500000f


	//   ....[154]....
        /*0340*/ 	.word	0x0500000f


	//   ....[155]....
        /*0344*/ 	.word	0x0500000f


	//   ....[156]....
        /*0348*/ 	.word	0x0500000f


	//   ....[157]....
        /*034c*/ 	.word	0x0500000f


	//   ....[158]....
        /*0350*/ 	.word	0x0500000f


	//   ....[159]....
        /*0354*/ 	.word	0x0500000f


	//   ....[160]....
        /*0358*/ 	.word	0x0500000f


	//   ....[161]....
        /*035c*/ 	.word	0x0500000f


	//   ....[162]....
        /*0360*/ 	.word	0x0500000f


	//   ....[163]....
        /*0364*/ 	.word	0x0500000f


	//   ....[164]....
        /*0368*/ 	.word	0x0500000f


	//   ....[165]....
        /*036c*/ 	.word	0x0500000f


	//   ....[166]....
        /*0370*/ 	.word	0x0500000f


	//   ....[167]....
        /*0374*/ 	.word	0x0500000f


	//   ....[168]....
        /*0378*/ 	.word	0x0500000f


	//   ....[169]....
        /*037c*/ 	.word	0x0500000f


	//   ....[170]....
        /*0380*/ 	.word	0x0500000f


	//   ....[171]....
        /*0384*/ 	.word	0x0500000f


	//   ....[172]....
        /*0388*/ 	.word	0x0500000f


	//   ....[173]....
        /*038c*/ 	.word	0x0500000f


	//   ....[174]....
        /*0390*/ 	.word	0x0500000f


	//   ....[175]....
        /*0394*/ 	.word	0x0500000f


	//   ....[176]....
        /*0398*/ 	.word	0x0500000f


	//   ....[177]....
        /*039c*/ 	.word	0x0500000f


	//   ....[178]....
        /*03a0*/ 	.word	0x0500000f


	//   ....[179]....
        /*03a4*/ 	.word	0x0500000f


	//   ....[180]....
        /*03a8*/ 	.word	0x0500000f


	//   ....[181]....
        /*03ac*/ 	.word	0xffffffff


	//   ....[182]....
        /*03b0*/ 	.word	0xffffffff


	//   ....[183]....
        /*03b4*/ 	.word	0xffffffff


	//   ....[184]....
        /*03b8*/ 	.word	0xffffffff


	//   ....[185]....
        /*03bc*/ 	.word	0xffffffff


	//   ....[186]....
        /*03c0*/ 	.word	0xffffffff


	//----- nvinfo : EIATTR_COOP_GROUP_INSTR_OFFSETS
	.align		4
.L_1298:
        /*03c4*/ 	.byte	0x04, 0x28
        /*03c6*/ 	.short	(.L_1300 - .L_1299)


	//   ....[0]....
.L_1299:
        /*03c8*/ 	.word	0x00000080


	//   ....[1]....
        /*03cc*/ 	.word	0x00000090


	//   ....[2]....
        /*03d0*/ 	.word	0x000002d0


	//   ....[3]....
        /*03d4*/ 	.word	0x00000430


	//   ....[4]....
        /*03d8*/ 	.word	0x00000550


	//   ....[5]....
        /*03dc*/ 	.word	0x000006b0


	//   ....[6]....
        /*03e0*/ 	.word	0x00002090


	//   ....[7]....
        /*03e4*/ 	.word	0x00003410


	//   ....[8]....
        /*03e8*/ 	.word	0x00003af0


	//   ....[9]....
        /*03ec*/ 	.word	0x00004a70


	//   ....[10]....
        /*03f0*/ 	.word	0x00004b80


	//   ....[11]....
        /*03f4*/ 	.word	0x00004d70


	//   ....[12]....
        /*03f8*/ 	.word	0x00004d90


	//   ....[13]....
        /*03fc*/ 	.word	0x00009ea0


	//   ....[14]....
        /*0400*/ 	.word	0x0000a040


	//   ....[15]....
        /*0404*/ 	.word	0x0000a180


	//   ....[16]....
        /*0408*/ 	.word	0x0000a1e0


	//   ....[17]....
        /*040c*/ 	.word	0x0000f940


	//   ....[18]....
        /*0410*/ 	.word	0x000100b0


	//   ....[19]....
        /*0414*/ 	.word	0x00011360


	//   ....[20]....
        /*0418*/ 	.word	0x000113f0


	//   ....[21]....
        /*041c*/ 	.word	0x000114c0


	//   ....[22]....
        /*0420*/ 	.word	0x000114e0


	//   ....[23]....
        /*0424*/ 	.word	0x000166c0


	//   ....[24]....
        /*0428*/ 	.word	0x000166e0


	//   ....[25]....
        /*042c*/ 	.word	0x00016730


	//   ....[26]....
        /*0430*/ 	.word	0x00016760


	//   ....[27]....
        /*0434*/ 	.word	0x00018210


	//   ....[28]....
        /*0438*/ 	.word	0x00018220


	//   ....[29]....
        /*043c*/ 	.word	0x00018340


	//   ....[30]....
        /*0440*/ 	.word	0x00018370


	//   ....[31]....
        /*0444*/ 	.word	0x00018be0


	//   ....[32]....
        /*0448*/ 	.word	0x00018c00


	//   ....[33]....
        /*044c*/ 	.word	0x00018d60


	//   ....[34]....
        /*0450*/ 	.word	0x00018d80


	//   ....[35]....
        /*0454*/ 	.word	0x00018ec0


	//   ....[36]....
        /*0458*/ 	.word	0x00018ee0


	//   ....[37]....
        /*045c*/ 	.word	0x00019030


	//   ....[38]....
        /*0460*/ 	.word	0x00019050


	//   ....[39]....
        /*0464*/ 	.word	0x00019760


	//   ....[40]....
        /*0468*/ 	.word	0x00019780


	//   ....[41]....
        /*046c*/ 	.word	0x000198c0


	//   ....[42]....
        /*0470*/ 	.word	0x000198e0


	//   ....[43]....
        /*0474*/ 	.word	0x00019a20


	//   ....[44]....
        /*0478*/ 	.word	0x00019a40


	//   ....[45]....
        /*047c*/ 	.word	0x00019b90


	//   ....[46]....
        /*0480*/ 	.word	0x00019bb0


	//   ....[47]....
        /*0484*/ 	.word	0x00019dc0


	//   ....[48]....
        /*0488*/ 	.word	0x0001b520


	//   ....[49]....
        /*048c*/ 	.word	0x0001b540


	//   ....[50]....
        /*0490*/ 	.word	0x0001b550


	//   ....[51]....
        /*0494*/ 	.word	0x0001b590


	//   ....[52]....
        /*0498*/ 	.word	0x0001b5e0


	//   ....[53]....
        /*049c*/ 	.word	0x0001b600


	//   ....[54]....
        /*04a0*/ 	.word	0x0001b650


	//   ....[55]....
        /*04a4*/ 	.word	0x0001b670


	//   ....[56]....
        /*04a8*/ 	.word	0x0001b6c0


	//   ....[57]....
        /*04ac*/ 	.word	0x0001b6e0


	//   ....[58]....
        /*04b0*/ 	.word	0x0001b710


	//   ....[59]....
        /*04b4*/ 	.word	0x0001b740


	//   ....[60]....
        /*04b8*/ 	.word	0x0001bd70


	//   ....[61]....
        /*04bc*/ 	.word	0x0001bd90


	//   ....[62]....
        /*04c0*/ 	.word	0x0001bdc0


	//   ....[63]....
        /*04c4*/ 	.word	0x0001be00


	//   ....[64]....
        /*04c8*/ 	.word	0x0001be50


	//   ....[65]....
        /*04cc*/ 	.word	0x0001be70


	//   ....[66]....
        /*04d0*/ 	.word	0x0001bec0


	//   ....[67]....
        /*04d4*/ 	.word	0x0001bee0


	//   ....[68]....
        /*04d8*/ 	.word	0x0001bf30


	//   ....[69]....
        /*04dc*/ 	.word	0x0001bf50


	//   ....[70]....
        /*04e0*/ 	.word	0x0001bfa0


	//   ....[71]....
        /*04e4*/ 	.word	0x0001bfc0


	//   ....[72]....
        /*04e8*/ 	.word	0x0001c010


	//   ....[73]....
        /*04ec*/ 	.word	0x0001c030


	//   ....[74]....
        /*04f0*/ 	.word	0x0001c060


	//   ....[75]....
        /*04f4*/ 	.word	0x0001c080


	//   ....[76]....
        /*04f8*/ 	.word	0x0001c4b0


	//   ....[77]....
        /*04fc*/ 	.word	0x0001c500


	//   ....[78]....
        /*0500*/ 	.word	0x0001c520


	//   ....[79]....
        /*0504*/ 	.word	0x0001c5f0


	//   ....[80]....
        /*0508*/ 	.word	0x0001c600


	//   ....[81]....
        /*050c*/ 	.word	0x0001c630


	//   ....[82]....
        /*0510*/ 	.word	0x0001c6c0


	//   ....[83]....
        /*0514*/ 	.word	0x0001c760


	//   ....[84]....
        /*0518*/ 	.word	0x0001c780


	//   ....[85]....
        /*051c*/ 	.word	0x0001c820


	//   ....[86]....
        /*0520*/ 	.word	0x0001c840


	//   ....[87]....
        /*0524*/ 	.word	0x0001c850


	//   ....[88]....
        /*0528*/ 	.word	0x0001cf70


	//   ....[89]....
        /*052c*/ 	.word	0x0001cf90


	//   ....[90]....
        /*0530*/ 	.word	0x0001cfa0


	//   ....[91]....
        /*0534*/ 	.word	0x0001cfb0


	//   ....[92]....
        /*0538*/ 	.word	0x0001cfd0


	//   ....[93]....
        /*053c*/ 	.word	0x0001d030


	//   ....[94]....
        /*0540*/ 	.word	0x0001d050


	//   ....[95]....
        /*0544*/ 	.word	0x0001d060


	//   ....[96]....
        /*0548*/ 	.word	0x0001d0a0


	//   ....[97]....
        /*054c*/ 	.word	0x0001d0d0


	//   ....[98]....
        /*0550*/ 	.word	0x0001d0e0


	//   ....[99]....
        /*0554*/ 	.word	0x0001d100


	//   ....[100]....
        /*0558*/ 	.word	0x0001d460


	//   ....[101]....
        /*055c*/ 	.word	0x0001d480


	//   ....[102]....
        /*0560*/ 	.word	0x0001d490


	//   ....[103]....
        /*0564*/ 	.word	0x0001d4a0


	//   ....[104]....
        /*0568*/ 	.word	0x0001d4b0


	//   ....[105]....
        /*056c*/ 	.word	0x0001d4d0


	//   ....[106]....
        /*0570*/ 	.word	0x0001d540


	//   ....[107]....
        /*0574*/ 	.word	0x0001d560


	//   ....[108]....
        /*0578*/ 	.word	0x0001d5c0


	//   ....[109]....
        /*057c*/ 	.word	0x0001d5d0


	//   ....[110]....
        /*0580*/ 	.word	0x0001d640


	//   ....[111]....
        /*0584*/ 	.word	0x0001d6b0


	//   ....[112]....
        /*0588*/ 	.word	0x0001daf0


	//   ....[113]....
        /*058c*/ 	.word	0x0001dcd0


	//   ....[114]....
        /*0590*/ 	.word	0x0001e210


	//   ....[115]....
        /*0594*/ 	.word	0x0001e2f0


	//   ....[116]....
        /*0598*/ 	.word	0x0001e390


	//   ....[117]....
        /*059c*/ 	.word	0x0001e410


	//   ....[118]....
        /*05a0*/ 	.word	0x0001e4c0


	//   ....[119]....
        /*05a4*/ 	.word	0x0001e520


	//   ....[120]....
        /*05a8*/ 	.word	0x0001e5e0


	//   ....[121]....
        /*05ac*/ 	.word	0x0001e640


	//   ....[122]....
        /*05b0*/ 	.word	0x0001e700


	//   ....[123]....
        /*05b4*/ 	.word	0x0001e760


	//   ....[124]....
        /*05b8*/ 	.word	0x0001e820


	//   ....[125]....
        /*05bc*/ 	.word	0x0001e880


	//   ....[126]....
        /*05c0*/ 	.word	0x0001e920


	//   ....[127]....
        /*05c4*/ 	.word	0x0001e9b0


	//   ....[128]....
        /*05c8*/ 	.word	0x0001ea20


	//   ....[129]....
        /*05cc*/ 	.word	0x0001eaa0


	//   ....[130]....
        /*05d0*/ 	.word	0x0001eb40


	//   ....[131]....
        /*05d4*/ 	.word	0x0001eba0


	//   ....[132]....
        /*05d8*/ 	.word	0x0001ec60


	//   ....[133]....
        /*05dc*/ 	.word	0x0001ecc0


	//   ....[134]....
        /*05e0*/ 	.word	0x0001ed80


	//   ....[135]....
        /*05e4*/ 	.word	0x0001ede0


	//   ....[136]....
        /*05e8*/ 	.word	0x0001eea0


	//   ....[137]....
        /*05ec*/ 	.word	0x0001ef00


	//   ....[138]....
        /*05f0*/ 	.word	0x0001efc0


	//   ....[139]....
        /*05f4*/ 	.word	0x0001f020


	//   ....[140]....
        /*05f8*/ 	.word	0x0001f0e0


	//   ....[141]....
        /*05fc*/ 	.word	0x0001f140


	//   ....[142]....
        /*0600*/ 	.word	0x0001f1e0


	//   ....[143]....
        /*0604*/ 	.word	0x0001f310


	//   ....[144]....
        /*0608*/ 	.word	0x0001f3e0


	//   ....[145]....
        /*060c*/ 	.word	0x0001f470


	//   ....[146]....
        /*0610*/ 	.word	0x0001f5a0


	//   ....[147]....
        /*0614*/ 	.word	0x0001f600


	//   ....[148]....
        /*0618*/ 	.word	0x0001f710


	//   ....[149]....
        /*061c*/ 	.word	0x0001f770


	//   ....[150]....
        /*0620*/ 	.word	0x0001f880


	//   ....[151]....
        /*0624*/ 	.word	0x0001f8e0


	//   ....[152]....
        /*0628*/ 	.word	0x0001f9f0


	//   ....[153]....
        /*062c*/ 	.word	0x0001fa50


	//   ....[154]....
        /*0630*/ 	.word	0x0001fb10


	//   ....[155]....
        /*0634*/ 	.word	0x0001fc70


	//   ....[156]....
        /*0638*/ 	.word	0x0001fd10


	//   ....[157]....
        /*063c*/ 	.word	0x0001fd70


	//   ....[158]....
        /*0640*/ 	.word	0x0001fe10


	//   ....[159]....
        /*0644*/ 	.word	0x0001fe70


	//   ....[160]....
        /*0648*/ 	.word	0x0001ff20


	//   ....[161]....
        /*064c*/ 	.word	0x0001ff80


	//   ....[162]....
        /*0650*/ 	.word	0x00020020


	//   ....[163]....
        /*0654*/ 	.word	0x00020080


	//   ....[164]....
        /*0658*/ 	.word	0x00020120


	//   ....[165]....
        /*065c*/ 	.word	0x00020180


	//   ....[166]....
        /*0660*/ 	.word	0x00020220


	//   ....[167]....
        /*0664*/ 	.word	0x00020300


	//   ....[168]....
        /*0668*/ 	.word	0x000203a0


	//   ....[169]....
        /*066c*/ 	.word	0x00020400


	//   ....[170]....
        /*0670*/ 	.word	0x000204d0


	//   ....[171]....
        /*0674*/ 	.word	0x00020530


	//   ....[172]....
        /*0678*/ 	.word	0x00020600


	//   ....[173]....
        /*067c*/ 	.word	0x00020660


	//   ....[174]....
        /*0680*/ 	.word	0x00020730


	//   ....[175]....
        /*0684*/ 	.word	0x00020790


	//   ....[176]....
        /*0688*/ 	.word	0x00020860


	//   ....[177]....
        /*068c*/ 	.word	0x000208c0


	//   ....[178]....
        /*0690*/ 	.word	0x00020990


	//   ....[179]....
        /*0694*/ 	.word	0x00020a20


	//   ....[180]....
        /*0698*/ 	.word	0x00020b40


	//   ....[181]....
        /*069c*/ 	.word	0x00021e20


	//   ....[182]....
        /*06a0*/ 	.word	0x00022c50


	//   ....[183]....
        /*06a4*/ 	.word	0x00023810


	//   ....[184]....
        /*06a8*/ 	.word	0x00023870


	//   ....[185]....
        /*06ac*/ 	.word	0x000238d0


	//   ....[186]....
        /*06b0*/ 	.word	0x000238f0


	//----- nvinfo : EIATTR_REG_RECONFIG
	.align		4
.L_1300:
        /*06b4*/ 	.byte	0x01, 0x54
	.zero		2


	//----- nvinfo : EIATTR_SYSCALL_OFFSETS
	.align		4
        /*06b8*/ 	.byte	0x04, 0x46
        /*06ba*/ 	.short	(.L_1302 - .L_1301)


	//   ....[0]....
.L_1301:
        /*06bc*/ 	.word	0x00002460


	//   ....[1]....
        /*06c0*/ 	.word	0x0001acc0


	//   ....[2]....
        /*06c4*/ 	.word	0x0001ae10


	//   ....[3]....
        /*06c8*/ 	.word	0x0001af00


	//   ....[4]....
        /*06cc*/ 	.word	0x0001ba20


	//----- nvinfo : EIATTR_MBARRIER_INSTR_OFFSETS
	.align		4
.L_1302:
        /*06d0*/ 	.byte	0x04, 0x39
        /*06d2*/ 	.short	(.L_1304 - .L_1303)


	//   ....[0]....
.L_1303:
        /*06d4*/ 	.word	0x00000180
        /*06d8*/ 	.word	0x000000ff
        /*06dc*/ 	.word	0x00022800
        /*06e0*/ 	.short	0x0100
        /*06e2*/ 	.byte	0x08
	.zero		1


	//   ....[1]....
        /*06e4*/ 	.word	0x00000190
        /*06e8*/ 	.word	0x000000ff
        /*06ec*/ 	.word	0x00022820
        /*06f0*/ 	.short	0x0100
        /*06f2*/ 	.byte	0x08
	.zero		1


	//   ....[2]....
        /*06f4*/ 	.word	0x00000280
        /*06f8*/ 	.word	0x000000ff
        /*06fc*/ 	.word	0x00022830
        /*0700*/ 	.short	0x0100
        /*0702*/ 	.byte	0x08
	.zero		1


	//   ....[3]....
        /*0704*/ 	.word	0x00000290
        /*0708*/ 	.word	0x000000ff
        /*070c*/ 	.word	0x00022840
        /*0710*/ 	.short	0x0100
        /*0712*/ 	.byte	0x08
	.zero		1


	//   ....[4]....
        /*0714*/ 	.word	0x000002a0
        /*0718*/ 	.word	0x000000ff
        /*071c*/ 	.word	0x00022838
        /*0720*/ 	.short	0x0100
        /*0722*/ 	.byte	0x08
	.zero		1


	//   ....[5]....
        /*0724*/ 	.word	0x000002b0
        /*0728*/ 	.word	0x000000ff
        /*072c*/ 	.word	0x00022848
        /*0730*/ 	.short	0x0100
        /*0732*/ 	.byte	0x08
	.zero		1


	//   ....[6]....
        /*0734*/ 	.word	0x000003e0
        /*0738*/ 	.word	0x000000ff
        /*073c*/ 	.word	0x00022850
        /*0740*/ 	.short	0x0100
        /*0742*/ 	.byte	0x08
	.zero		1


	//   ....[7]....
        /*0744*/ 	.word	0x000003f0
        /*0748*/ 	.word	0x000000ff
        /*074c*/ 	.word	0x00022860
        /*0750*/ 	.short	0x0100
        /*0752*/ 	.byte	0x08
	.zero		1


	//   ....[8]....
        /*0754*/ 	.word	0x00000400
        /*0758*/ 	.word	0x000000ff
        /*075c*/ 	.word	0x00022858
        /*0760*/ 	.short	0x0100
        /*0762*/ 	.byte	0x08
	.zero		1


	//   ....[9]....
        /*0764*/ 	.word	0x00000410
        /*0768*/ 	.word	0x000000ff
        /*076c*/ 	.word	0x00022868
        /*0770*/ 	.short	0x0100
        /*0772*/ 	.byte	0x08
	.zero		1


	//   ....[10]....
        /*0774*/ 	.word	0x00000500
        /*0778*/ 	.word	0x000000ff
        /*077c*/ 	.word	0x00022870
        /*0780*/ 	.short	0x0100
        /*0782*/ 	.byte	0x06
	.zero		1


	//   ....[11]....
        /*0784*/ 	.word	0x00000510
        /*0788*/ 	.word	0x000000ff
        /*078c*/ 	.word	0x00022880
        /*0790*/ 	.short	0x0100
        /*0792*/ 	.byte	0x06
	.zero		1


	//   ....[12]....
        /*0794*/ 	.word	0x00000520
        /*0798*/ 	.word	0x000000ff
        /*079c*/ 	.word	0x00022878
        /*07a0*/ 	.short	0x0100
        /*07a2*/ 	.byte	0x06
	.zero		1


	//   ....[13]....
        /*07a4*/ 	.word	0x00000530
        /*07a8*/ 	.word	0x000000ff
        /*07ac*/ 	.word	0x00022888
        /*07b0*/ 	.short	0x0100
        /*07b2*/ 	.byte	0x06
	.zero		1


	//   ....[14]....
        /*07b4*/ 	.word	0x00000660
        /*07b8*/ 	.word	0x000000ff
        /*07bc*/ 	.word	0x00022890
        /*07c0*/ 	.short	0x0100
        /*07c2*/ 	.byte	0x08
	.zero		1


	//   ....[15]....
        /*07c4*/ 	.word	0x00000670
        /*07c8*/ 	.word	0x000000ff
        /*07cc*/ 	.word	0x000228a0
        /*07d0*/ 	.short	0x0100
        /*07d2*/ 	.byte	0x08
	.zero		1


	//   ....[16]....
        /*07d4*/ 	.word	0x00000680
        /*07d8*/ 	.word	0x000000ff
        /*07dc*/ 	.word	0x00022898
        /*07e0*/ 	.short	0x0100
        /*07e2*/ 	.byte	0x08
	.zero		1


	//   ....[17]....
        /*07e4*/ 	.word	0x00000690
        /*07e8*/ 	.word	0x000000ff
        /*07ec*/ 	.word	0x000228a8
        /*07f0*/ 	.short	0x0100
        /*07f2*/ 	.byte	0x08
	.zero		1


	//   ....[18]....
        /*07f4*/ 	.word	0x000007d0
        /*07f8*/ 	.word	0x000000ff
        /*07fc*/ 	.word	0x000228b0
        /*0800*/ 	.short	0x0100
        /*0802*/ 	.byte	0x08
	.zero		1


	//   ....[19]....
        /*0804*/ 	.word	0x000007e0
        /*0808*/ 	.word	0x000000ff
        /*080c*/ 	.word	0x000228c0
        /*0810*/ 	.short	0x0100
        /*0812*/ 	.byte	0x08
	.zero		1


	//   ....[20]....
        /*0814*/ 	.word	0x000007f0
        /*0818*/ 	.word	0x000000ff
        /*081c*/ 	.word	0x000228b8
        /*0820*/ 	.short	0x0100
        /*0822*/ 	.byte	0x08
	.zero		1


	//   ....[21]....
        /*0824*/ 	.word	0x00000800
        /*0828*/ 	.word	0x000000ff
        /*082c*/ 	.word	0x000228c8
        /*0830*/ 	.short	0x0100
        /*0832*/ 	.byte	0x08
	.zero		1


	//   ....[22]....
        /*0834*/ 	.word	0x000026d0
        /*0838*/ 	.word	0x000000ff
        /*083c*/ 	.word	0x00022800
        /*0840*/ 	.short	0x010a
        /*0842*/ 	.byte	0x30
	.zero		1


	//   ....[23]....
        /*0844*/ 	.word	0x00002a80
        /*0848*/ 	.word	0x0000000e
        /*084c*/ 	.word	0x00000000
        /*0850*/ 	.short	0x010a
        /*0852*/ 	.byte	0x3f
	.zero		1


	//   ....[24]....
        /*0854*/ 	.word	0x00002ae0
        /*0858*/ 	.word	0x0000000e
        /*085c*/ 	.word	0x00000000
        /*0860*/ 	.short	0x010a
        /*0862*/ 	.byte	0x3f
	.zero		1


	//   ....[25]....
        /*0864*/ 	.word	0x00002f10
        /*0868*/ 	.word	0x00000006
        /*086c*/ 	.word	0x00000000
        /*0870*/ 	.short	0x0101
        /*0872*/ 	.byte	0x3f
	.zero		1


	//   ....[26]....
        /*0874*/ 	.word	0x00005900
        /*0878*/ 	.word	0x00000006
        /*087c*/ 	.word	0x00000000
        /*0880*/ 	.short	0x010a
        /*0882*/ 	.byte	0x3f
	.zero		1


	//   ....[27]....
        /*0884*/ 	.word	0x00005960
        /*0888*/ 	.word	0x00000006
        /*088c*/ 	.word	0x00000000
        /*0890*/ 	.short	0x010a
        /*0892*/ 	.byte	0x3f
	.zero		1


	//   ....[28]....
        /*0894*/ 	.word	0x000089b0
        /*0898*/ 	.word	0x00000000
        /*089c*/ 	.word	0x00000000
        /*08a0*/ 	.short	0x0101
        /*08a2*/ 	.byte	0x3f
	.zero		1


	//   ....[29]....
        /*08a4*/ 	.word	0x000090e0
        /*08a8*/ 	.word	0x00000002
        /*08ac*/ 	.word	0x00000000
        /*08b0*/ 	.short	0x010a
        /*08b2*/ 	.byte	0x3f
	.zero		1


	//   ....[30]....
        /*08b4*/ 	.word	0x00009180
        /*08b8*/ 	.word	0x00000006
        /*08bc*/ 	.word	0x00000000
        /*08c0*/ 	.short	0x010a
        /*08c2*/ 	.byte	0x3f
	.zero		1


	//   ....[31]....
        /*08c4*/ 	.word	0x000095b0
        /*08c8*/ 	.word	0x0000000d
        /*08cc*/ 	.word	0x00000000
        /*08d0*/ 	.short	0x0101
        /*08d2*/ 	.byte	0x3f
	.zero		1


	//   ....[32]....
        /*08d4*/ 	.word	0x0000bbc0
        /*08d8*/ 	.word	0x00000002
        /*08dc*/ 	.word	0x00000000
        /*08e0*/ 	.short	0x010a
        /*08e2*/ 	.byte	0x3f
	.zero		1


	//   ....[33]....
        /*08e4*/ 	.word	0x0000bc20
        /*08e8*/ 	.word	0x00000002
        /*08ec*/ 	.word	0x00000000
        /*08f0*/ 	.short	0x010a
        /*08f2*/ 	.byte	0x3f
	.zero		1


	//   ....[34]....
        /*08f4*/ 	.word	0x0000ee90
        /*08f8*/ 	.word	0x00000000
        /*08fc*/ 	.word	0x00000000
        /*0900*/ 	.short	0x0101
        /*0902*/ 	.byte	0x3f
	.zero		1


	//   ....[35]....
        /*0904*/ 	.word	0x0000f060
        /*0908*/ 	.word	0x00000002
        /*090c*/ 	.word	0x00000000
        /*0910*/ 	.short	0x010a
        /*0912*/ 	.byte	0x3f
	.zero		1


	//   ....[36]....
        /*0914*/ 	.word	0x0000f100
        /*0918*/ 	.word	0x00000006
        /*091c*/ 	.word	0x00000000
        /*0920*/ 	.short	0x010a
        /*0922*/ 	.byte	0x3f
	.zero		1


	//   ....[37]....
        /*0924*/ 	.word	0x0000f530
        /*0928*/ 	.word	0x0000000b
        /*092c*/ 	.word	0x00000000
        /*0930*/ 	.short	0x0101
        /*0932*/ 	.byte	0x3f
	.zero		1


	//   ....[38]....
        /*0934*/ 	.word	0x00012fa0
        /*0938*/ 	.word	0x00000002
        /*093c*/ 	.word	0x00000000
        /*0940*/ 	.short	0x010a
        /*0942*/ 	.byte	0x3f
	.zero		1


	//   ....[39]....
        /*0944*/ 	.word	0x00013000
        /*0948*/ 	.word	0x00000002
        /*094c*/ 	.word	0x00000000
        /*0950*/ 	.short	0x010a
        /*0952*/ 	.byte	0x3f
	.zero		1


	//   ....[40]....
        /*0954*/ 	.word	0x00016290
        /*0958*/ 	.word	0x00000000
        /*095c*/ 	.word	0x00000000
        /*0960*/ 	.short	0x0101
        /*0962*/ 	.byte	0x3f
	.zero		1


	//   ....[41]....
        /*0964*/ 	.word	0x00018c10
        /*0968*/ 	.word	0x000000ff
        /*096c*/ 	.word	0x00000000
        /*0970*/ 	.short	0x0101
        /*0972*/ 	.byte	0x05
	.zero		1


	//   ....[42]....
        /*0974*/ 	.word	0x0001b300
        /*0978*/ 	.word	0x00000016
        /*097c*/ 	.word	0x00022840
        /*0980*/ 	.short	0x010a
        /*0982*/ 	.byte	0x3f
	.zero		1


	//   ....[43]....
        /*0984*/ 	.word	0x0001b800
        /*0988*/ 	.word	0x00000016
        /*098c*/ 	.word	0x00022830
        /*0990*/ 	.short	0x0107
        /*0992*/ 	.byte	0x3f
	.zero		1


	//   ....[44]....
        /*0994*/ 	.word	0x0001b8d0
        /*0998*/ 	.word	0x00000016
        /*099c*/ 	.word	0x00022830
        /*09a0*/ 	.short	0x0101
        /*09a2*/ 	.byte	0x3f
	.zero		1


	//   ....[45]....
        /*09a4*/ 	.word	0x0001c140
        /*09a8*/ 	.word	0x00000010
        /*09ac*/ 	.word	0x00022800
        /*09b0*/ 	.short	0x0107
        /*09b2*/ 	.byte	0x3f
	.zero		1


	//   ....[46]....
        /*09b4*/ 	.word	0x0001c230
        /*09b8*/ 	.word	0x00000010
        /*09bc*/ 	.word	0x00022800
        /*09c0*/ 	.short	0x0101
        /*09c2*/ 	.byte	0x3f
	.zero		1


	//   ....[47]....
        /*09c4*/ 	.word	0x0001c250
        /*09c8*/ 	.word	0x00000010
        /*09cc*/ 	.word	0x00022820
        /*09d0*/ 	.short	0x010a
        /*09d2*/ 	.byte	0x3f
	.zero		1


	//   ....[48]....
        /*09d4*/ 	.word	0x0001c2e0
        /*09d8*/ 	.word	0x00000016
        /*09dc*/ 	.word	0x00022860
        /*09e0*/ 	.short	0x010a
        /*09e2*/ 	.byte	0x3f
	.zero		1


	//   ....[49]....
        /*09e4*/ 	.word	0x0001c9d0
        /*09e8*/ 	.word	0x00000016
        /*09ec*/ 	.word	0x00022850
        /*09f0*/ 	.short	0x0107
        /*09f2*/ 	.byte	0x3f
	.zero		1


	//   ....[50]....
        /*09f4*/ 	.word	0x0001caa0
        /*09f8*/ 	.word	0x00000016
        /*09fc*/ 	.word	0x00022850
        /*0a00*/ 	.short	0x0101
        /*0a02*/ 	.byte	0x3f
	.zero		1


	//   ....[51]....
        /*0a04*/ 	.word	0x0001cdd0
        /*0a08*/ 	.word	0x0000000a
        /*0a0c*/ 	.word	0x00022840
        /*0a10*/ 	.short	0x010a
        /*0a12*/ 	.byte	0x3f
	.zero		1


	//   ....[52]....
        /*0a14*/ 	.word	0x0001d1a0
        /*0a18*/ 	.word	0x0000000a
        /*0a1c*/ 	.word	0x00022830
        /*0a20*/ 	.short	0x0107
        /*0a22*/ 	.byte	0x3f
	.zero		1


	//   ....[53]....
        /*0a24*/ 	.word	0x0001d260
        /*0a28*/ 	.word	0x0000000a
        /*0a2c*/ 	.word	0x00022830
        /*0a30*/ 	.short	0x0101
        /*0a32*/ 	.byte	0x3f
	.zero		1


	//   ....[54]....
        /*0a34*/ 	.word	0x0001d290
        /*0a38*/ 	.word	0x0000000a
        /*0a3c*/ 	.word	0x00022860
        /*0a40*/ 	.short	0x010a
        /*0a42*/ 	.byte	0x3f
	.zero		1


	//   ....[55]....
        /*0a44*/ 	.word	0x0001d7b0
        /*0a48*/ 	.word	0x0000000a
        /*0a4c*/ 	.word	0x00022850
        /*0a50*/ 	.short	0x0107
        /*0a52*/ 	.byte	0x3f
	.zero		1


	//   ....[56]....
        /*0a54*/ 	.word	0x0001d870
        /*0a58*/ 	.word	0x0000000a
        /*0a5c*/ 	.word	0x00022850
        /*0a60*/ 	.short	0x0101
        /*0a62*/ 	.byte	0x3f
	.zero		1


	//   ....[57]....
        /*0a64*/ 	.word	0x0001dc50
        /*0a68*/ 	.word	0x00000005
        /*0a6c*/ 	.word	0x00022820
        /*0a70*/ 	.short	0x010a
        /*0a72*/ 	.byte	0x3f
	.zero		1


	//   ....[58]....
        /*0a74*/ 	.word	0x0001ddd0
        /*0a78*/ 	.word	0x00000003
        /*0a7c*/ 	.word	0x00022840
        /*0a80*/ 	.short	0x010a
        /*0a82*/ 	.byte	0x3f
	.zero		1


	//   ....[59]....
        /*0a84*/ 	.word	0x0001de70
        /*0a88*/ 	.word	0x00000005
        /*0a8c*/ 	.word	0x00022840
        /*0a90*/ 	.short	0x010a
        /*0a92*/ 	.byte	0x3f
	.zero		1


	//   ....[60]....
        /*0a94*/ 	.word	0x0001deb0
        /*0a98*/ 	.word	0x00000003
        /*0a9c*/ 	.word	0x00022860
        /*0aa0*/ 	.short	0x010a
        /*0aa2*/ 	.byte	0x3f
	.zero		1


	//   ....[61]....
        /*0aa4*/ 	.word	0x0001def0
        /*0aa8*/ 	.word	0x00000005
        /*0aac*/ 	.word	0x00022860
        /*0ab0*/ 	.short	0x010a
        /*0ab2*/ 	.byte	0x3f
	.zero		1


	//   ....[62]....
        /*0ab4*/ 	.word	0x0001df60
        /*0ab8*/ 	.word	0x00000009
        /*0abc*/ 	.word	0x00022800
        /*0ac0*/ 	.short	0x010a
        /*0ac2*/ 	.byte	0x3f
	.zero		1


	//   ....[63]....
        /*0ac4*/ 	.word	0x0001dfb0
        /*0ac8*/ 	.word	0x0000000e
        /*0acc*/ 	.word	0x00000000
        /*0ad0*/ 	.short	0x010a
        /*0ad2*/ 	.byte	0x3f
	.zero		1


	//   ....[64]....
        /*0ad4*/ 	.word	0x0001e000
        /*0ad8*/ 	.word	0x00000006
        /*0adc*/ 	.word	0x00000000
        /*0ae0*/ 	.short	0x010a
        /*0ae2*/ 	.byte	0x3f
	.zero		1


	//   ....[65]....
        /*0ae4*/ 	.word	0x0001e050
        /*0ae8*/ 	.word	0x00000006
        /*0aec*/ 	.word	0x00000000
        /*0af0*/ 	.short	0x010a
        /*0af2*/ 	.byte	0x3f
	.zero		1


	//   ....[66]....
        /*0af4*/ 	.word	0x0001e0a0
        /*0af8*/ 	.word	0x00000002
        /*0afc*/ 	.word	0x00000000
        /*0b00*/ 	.short	0x010a
        /*0b02*/ 	.byte	0x3f
	.zero		1


	//   ....[67]....
        /*0b04*/ 	.word	0x0001e0f0
        /*0b08*/ 	.word	0x00000006
        /*0b0c*/ 	.word	0x00000000
        /*0b10*/ 	.short	0x010a
        /*0b12*/ 	.byte	0x3f
	.zero		1


	//   ....[68]....
        /*0b14*/ 	.word	0x0001e140
        /*0b18*/ 	.word	0x00000002
        /*0b1c*/ 	.word	0x00000000
        /*0b20*/ 	.short	0x010a
        /*0b22*/ 	.byte	0x3f
	.zero		1


	//   ....[69]....
        /*0b24*/ 	.word	0x0001e240
        /*0b28*/ 	.word	0x00000016
        /*0b2c*/ 	.word	0x00022840
        /*0b30*/ 	.short	0x010a
        /*0b32*/ 	.byte	0x3f
	.zero		1


	//   ....[70]....
        /*0b34*/ 	.word	0x0001f210
        /*0b38*/ 	.word	0x00000010
        /*0b3c*/ 	.word	0x00022820
        /*0b40*/ 	.short	0x010a
        /*0b42*/ 	.byte	0x3f
	.zero		1


	//   ....[71]....
        /*0b44*/ 	.word	0x0001f260
        /*0b48*/ 	.word	0x00000016
        /*0b4c*/ 	.word	0x00022860
        /*0b50*/ 	.short	0x010a
        /*0b52*/ 	.byte	0x3f
	.zero		1


	//   ....[72]....
        /*0b54*/ 	.word	0x0001fbc0
        /*0b58*/ 	.word	0x0000000a
        /*0b5c*/ 	.word	0x00022840
        /*0b60*/ 	.short	0x010a
        /*0b62*/ 	.byte	0x3f
	.zero		1


	//   ....[73]....
        /*0b64*/ 	.word	0x00020250
        /*0b68*/ 	.word	0x0000000a
        /*0b6c*/ 	.word	0x00022860
        /*0b70*/ 	.short	0x010a
        /*0b72*/ 	.byte	0x3f
	.zero		1


	//   ....[74]....
        /*0b74*/ 	.word	0x00020a60
        /*0b78*/ 	.word	0x00000005
        /*0b7c*/ 	.word	0x00022820
        /*0b80*/ 	.short	0x010a
        /*0b82*/ 	.byte	0x3f
	.zero		1


	//   ....[75]....
        /*0b84*/ 	.word	0x00020c00
        /*0b88*/ 	.word	0x00000003
        /*0b8c*/ 	.word	0x00022840
        /*0b90*/ 	.short	0x010a
        /*0b92*/ 	.byte	0x3f
	.zero		1


	//   ....[76]....
        /*0b94*/ 	.word	0x00020c50
        /*0b98*/ 	.word	0x00000005
        /*0b9c*/ 	.word	0x00022840
        /*0ba0*/ 	.short	0x010a
        /*0ba2*/ 	.byte	0x3f
	.zero		1


	//   ....[77]....
        /*0ba4*/ 	.word	0x00020ca0
        /*0ba8*/ 	.word	0x00000003
        /*0bac*/ 	.word	0x00022860
        /*0bb0*/ 	.short	0x010a
        /*0bb2*/ 	.byte	0x3f
	.zero		1


	//   ....[78]....
        /*0bb4*/ 	.word	0x00021040
        /*0bb8*/ 	.word	0x00000014
        /*0bbc*/ 	.word	0x00000000
        /*0bc0*/ 	.short	0x010a
        /*0bc2*/ 	.byte	0x3f
	.zero		1


	//   ....[79]....
        /*0bc4*/ 	.word	0x00021180
        /*0bc8*/ 	.word	0x00000002
        /*0bcc*/ 	.word	0x00000000
        /*0bd0*/ 	.short	0x010a
        /*0bd2*/ 	.byte	0x3f
	.zero		1


	//   ....[80]....
        /*0bd4*/ 	.word	0x00021840
        /*0bd8*/ 	.word	0x00000002
        /*0bdc*/ 	.word	0x00000000
        /*0be0*/ 	.short	0x0101
        /*0be2*/ 	.byte	0x3f
	.zero		1


	//   ....[81]....
        /*0be4*/ 	.word	0x00025fa0
        /*0be8*/ 	.word	0x0000000f
        /*0bec*/ 	.word	0x00000000
        /*0bf0*/ 	.short	0x010a
        /*0bf2*/ 	.byte	0x3f
	.zero		1


	//   ....[82]....
        /*0bf4*/ 	.word	0x000260e0
        /*0bf8*/ 	.word	0x00000007
        /*0bfc*/ 	.word	0x00000000
        /*0c00*/ 	.short	0x010a
        /*0c02*/ 	.byte	0x3f
	.zero		1


	//   ....[83]....
        /*0c04*/ 	.word	0x0003e750
        /*0c08*/ 	.word	0x00000000
        /*0c0c*/ 	.word	0x00000000
        /*0c10*/ 	.short	0x0101
        /*0c12*/ 	.byte	0x3f
	.zero		1


	//   ....[84]....
        /*0c14*/ 	.word	0x0003e770
        /*0c18*/ 	.word	0x00000002
        /*0c1c*/ 	.word	0x00000000
        /*0c20*/ 	.short	0x010a
        /*0c22*/ 	.byte	0x3f
	.zero		1


	//   ....[85]....
        /*0c24*/ 	.word	0x0003e7c0
        /*0c28*/ 	.word	0x00000007
        /*0c2c*/ 	.word	0x00000000
        /*0c30*/ 	.short	0x010a
        /*0c32*/ 	.byte	0x3f
	.zero		1


	//----- nvinfo : EIATTR_NUM_MBARRIERS
	.align		4
.L_1304:
        /*0c34*/ 	.byte	0x03, 0x38
        /*0c36*/ 	.short	0x0016


	//----- nvinfo : EIATTR_EXIT_INSTR_OFFSETS
	.align		4
        /*0c38*/ 	.byte	0x04, 0x1c
        /*0c3a*/ 	.short	(.L_1306 - .L_1305)


	//   ....[0]....
.L_1305:
        /*0c3c*/ 	.word	0x00000a50


	//   ....[1]....
        /*0c40*/ 	.word	0x00019d30


	//   ....[2]....
        /*0c44*/ 	.word	0x0001df40


	//----- nvinfo : EIATTR_MAX_THREADS
	.align		4
.L_1306:
        /*0c48*/ 	.byte	0x04, 0x05
        /*0c4a*/ 	.short	(.L_1308 - .L_1307)
.L_1307:
        /*0c4c*/ 	.word	0x00000180
        /*0c50*/ 	.word	0x00000001
        /*0c54*/ 	.word	0x00000001


	//----- nvinfo : EIATTR_CRS_STACK_SIZE
	.align		4
.L_1308:
        /*0c58*/ 	.byte	0x04, 0x1e
        /*0c5a*/ 	.short	(.L_1310 - .L_1309)
.L_1309:
        /*0c5c*/ 	.word	0x00000000


	//----- nvinfo : EIATTR_CBANK_PARAM_SIZE
	.align		4
.L_1310:
        /*0c60*/ 	.byte	0x03, 0x19
        /*0c62*/ 	.short	0x0af0


	//----- nvinfo : EIATTR_PARAM_CBANK
	.align		4
        /*0c64*/ 	.byte	0x04, 0x0a
        /*0c66*/ 	.short	(.L_1312 - .L_1311)
	.align		4
.L_1311:
        /*0c68*/ 	.word	index@(.nv.constant0._ZN7cutlass13device_kernelIN5flash11enable_sm90INS1_16FlashAttnFwdSm90INS1_25CollectiveMainloopFwdSm90ILi2EN4cute5tupleIJNS5_1CILi1EEES8_S8_EEENS6_IJNS7_ILi128EEENS7_ILi96EEENS7_ILi64EEEEEELi256ENS_10bfloat16_tEfNS_4arch4Sm90ELb0ELb1ELb1ELb0ELb1ELb0ELb0ELb1ELb0ELb1ELb0ELb0EEENS1_21CollectiveEpilogueFwdINS6_IJSA_NS7_ILi256EEESB_EEES9_SE_SG_Li256ELb0ELb1ELb0ELb0EEENS1_30DynamicPersistentTileSchedulerILi256ELi128ELb0ELb1ELb1EEEEEEEEEvNT_6ParamsE)
        /*0c6c*/ 	.short	0x0210
        /*0c6e*/ 	.short	0x0af0


	//----- nvinfo : EIATTR_SW_WAR
	.align		4
.L_1312:
        /*0c70*/ 	.byte	0x04, 0x36
        /*0c72*/ 	.short	(.L_1314 - .L_1313)
.L_1313:
        /*0c74*/ 	.word	0x00000008
.L_1314:


//--------------------- .nv.info._ZN7cutlass13device_kernelIN5flash11enable_sm90INS1_16FlashAttnFwdSm90INS1_25CollectiveMainloopFwdSm90ILi2EN4cute5tupleIJNS5_1CILi1EEES8_S8_EEENS6_IJNS7_ILi128EEENS7_ILi96EEENS7_ILi64EEEEEELi256ENS_10bfloat16_tEfNS_4arch4Sm90ELb0ELb1ELb1ELb0ELb1ELb0ELb1ELb1ELb0ELb1ELb0ELb0EEENS1_21CollectiveEpilogueFwdINS6_IJSA_NS7_ILi256EEESB_EEES9_SE_SG_Li256ELb0ELb1ELb0ELb0EEENS1_30DynamicPersistentTileSchedulerILi256ELi128ELb0ELb1ELb1EEEEEEEEEvNT_6ParamsE --------------------------
	.section	.nv.info._ZN7cutlass13device_kernelIN5flash11enable_sm90INS1_16FlashAttnFwdSm90INS1_25CollectiveMainloopFwdSm90ILi2EN4cute5tupleIJNS5_1CILi1EEES8_S8_EEENS6_IJNS7_ILi128EEENS7_ILi96EEENS7_ILi64EEEEEELi256ENS_10bfloat16_tEfNS_4arch4Sm90ELb0ELb1ELb1ELb0ELb1ELb0ELb1ELb1ELb0ELb1ELb0ELb0EEENS1_21CollectiveEpilogueFwdINS6_IJSA_NS7_ILi256EEESB_EEES9_SE_SG_Li256ELb0ELb1ELb0ELb0EEENS1_30DynamicPersistentTileSchedulerILi256ELi128ELb0ELb1ELb1EEEEEEEEEvNT_6ParamsE,"",@"SHT_CUDA_INFO"
	.sectionflags	@""
	.align	4


	//----- nvinfo : EIATTR_CUDA_API_VERSION
	.align		4
        /*0000*/ 	.byte	0x04, 0x37
        /*0002*/ 	.short	(.L_1316 - .L_1315)
.L_1315:
        /*0004*/ 	.word	0x00000082


	//----- nvinfo : EIATTR_KPARAM_INFO
	.align		4
.L_1316:
        /*0008*/ 	.byte	0x04, 0x17
        /*000a*/ 	.short	(.L_1318 - .L_1317)
.L_1317:
        /*000c*/ 	.word	0x00000000
        /*0010*/ 	.short	0x0000
        /*0012*/ 	.short	0x0070
        /*0014*/ 	.byte	0x00, 0xf0, 0x01, 0x2e


	//----- nvinfo : EIATTR_SPARSE_MMA_MASK
	.align		4
.L_1318:
        /*0018*/ 	.byte	0x03, 0x50
        /*001a*/ 	.short	0x0000


	//----- nvinfo : EIATTR_MAXREG_COUNT
	.align		4
        /*001c*/ 	.byte	0x03, 0x1b
        /*001e*/ 	.short	0x00a8


	//----- nvinfo : EIATTR_NUM_BARRIERS
	.align		4
        /*0020*/ 	.byte	0x02, 0x4c
        /*0022*/ 	.byte	0x10
	.zero		1


	//----- nvinfo : EIATTR_EXTERNS
	.align		4
        /*0024*/ 	.byte	0x04, 0x0f
        /*0026*/ 	.short	(.L_1320 - .L_1319)


	//   ....[0]....
	.align		4
.L_1319:
        /*0028*/ 	.word	index@(__assertfail)


	//----- nvinfo : EIATTR_ANNOTATIONS
	.align		4
.L_1320:
        /*002c*/ 	.byte	0x04, 0x55
        /*002e*/ 	.short	(.L_1322 - .L_1321)


	//   ....[0]....
.L_1321:
        /* <DEDUP_REMOVED lines=10> */


	//----- nvinfo : EIATTR_MERCURY_ISA_VERSION
	.align		4
.L_1322:
        /*00c0*/ 	.byte	0x03, 0x5f
        /*00c2*/ 	.short	0x0101


	//----- nvinfo : EIATTR_INT_WARP_WIDE_INSTR_OFFSETS
	.align		4
        /*00c4*/ 	.byte	0x04, 0x31
        /*00c6*/ 	.short	(.L_1324 - .L_1323)


	//   ....[0]....
.L_1323:
        /*00c8*/ 	.word	0x000000c0


	//   ....[1]....
        /*00cc*/ 	.word	0x000000d0


	//   ....[2]....
        /*00d0*/ 	.word	0x000000e0


	//   ....[3]....
        /*00d4*/ 	.word	0x00000180


	//   ....[4]....
        /*00d8*/ 	.word	0x00023810


	//   ....[5]....
        /*00dc*/ 	.word	0x000238a0


	//   ....[6]....
        /*00e0*/ 	.word	0x000273c0


	//   ....[7]....
        /*00e4*/ 	.word	0x00027450


	//----- nvinfo : EIATTR_COOP_GROUP_MASK_REGIDS
	.align		4
.L_1324:
        /*00e8*/ 	.byte	0x04, 0x29
        /*00ea*/ 	.short	(.L_1326 - .L_1325)


	//   ....[0]....
.L_1325:
        /*00ec*/ 	.word	0xffffffff


	//   ....[1]....
        /*00f0*/ 	.word	0xffffffff


	//   ....[2]....
        /*00f4*/ 	.word	0xffffffff


	//   ....[3]....
        /*00f8*/ 	.word	0xffffffff


	//   ....[4]....
        /*00fc*/ 	.word	0xffffffff


	//   ....[5]....
        /*0100*/ 	.word	0xffffffff


	//   ....[6]....
        /*0104*/ 	.word	0xffffffff


	//   ....[7]....
        /*0108*/ 	.word	0xffffffff


	//   ....[8]....
        /*010c*/ 	.word	0xffffffff


	//   ....[9]....
        /*0110*/ 	.word	0xffffffff


	//   ....[10]....
        /*0114*/ 	.word	0xffffffff


	//   ....[11]....
        /*0118*/ 	.word	0xffffffff


	//   ....[12]....
        /*011c*/ 	.word	0xffffffff


	//   ....[13]....
        /*0120*/ 	.word	0xffffffff


	//   ....[14]....
        /*0124*/ 	.word	0xffffffff


	//   ....[15]....
        /*0128*/ 	.word	0xffffffff


	//   ....[16]....
        /*012c*/ 	.word	0xffffffff


	//   ....[17]....
        /*0130*/ 	.word	0xffffffff


	//   ....[18]....
        /*0134*/ 	.word	0xffffffff


	//   ....[19]....
        /*0138*/ 	.word	0xffffffff


	//   ....[20]....
        /*013c*/ 	.word	0xffffffff


	//   ....[21]....
        /*0140*/ 	.word	0xffffffff


	//   ....[22]....
        /*0144*/ 	.word	0xffffffff


	//   ....[23]....
        /*0148*/ 	.word	0xffffffff


	//   ....[24]....
        /*014c*/ 	.word	0xffffffff


	//   ....[25]....
        /*0150*/ 	.word	0xffffffff


	//   ....[26]....
        /*0154*/ 	.word	0xffffffff


	//   ....[27]....
        /*0158*/ 	.word	0xffffffff


	//   ....[28]....
        /*015c*/ 	.word	0xffffffff


	//   ....[29]....
        /*0160*/ 	.word	0xffffffff


	//   ....[30]....
        /*0164*/ 	.word	0xffffffff


	//   ....[31]....
        /*0168*/ 	.word	0xffffffff


	//   ....[32]....
        /*016c*/ 	.word	0xffffffff


	//   ....[33]....
        /*0170*/ 	.word	0xffffffff


	//   ....[34]....
        /*0174*/ 	.word	0xffffffff


	//   ....[35]....
        /*0178*/ 	.word	0xffffffff


	//   ....[36]....
        /*017c*/ 	.word	0xffffffff


	//   ....[37]....
        /*0180*/ 	.word	0xffffffff


	//   ....[38]....
        /*0184*/ 	.word	0xffffffff


	//   ....[39]....
        /*0188*/ 	.word	0xffffffff


	//   ....[40]....
        /*018c*/ 	.word	0xffffffff


	//   ....[41]....
        /*0190*/ 	.word	0xffffffff


	//   ....[42]....
        /*0194*/ 	.word	0xffffffff


	//   ....[43]....
        /*0198*/ 	.word	0xffffffff


	//   ....[44]....
        /*019c*/ 	.word	0xffffffff


	//   ....[45]....
        /*01a0*/ 	.word	0xffffffff


	//   ....[46]....
        /*01a4*/ 	.word	0xffffffff


	//   ....[47]....
        /*01a8*/ 	.word	0xffffffff


	//   ....[48]....
        /*01ac*/ 	.word	0xffffffff


	//   ....[49]....
        /*01b0*/ 	.word	0xffffffff


	//   ....[50]....
        /*01b4*/ 	.word	0xffffffff


	//   ....[51]....
        /*01b8*/ 	.word	0xffffffff


	//   ....[52]....
        /*01bc*/ 	.word	0xffffffff


	//   ....[53]....
        /*01c0*/ 	.word	0xffffffff


	//   ....[54]....
        /*01c4*/ 	.word	0xffffffff


	//   ....[55]....
        /*01c8*/ 	.word	0xffffffff


	//   ....[56]....
        /*01cc*/ 	.word	0xffffffff


	//   ....[57]....
        /*01d0*/ 	.word	0xffffffff


	//   ....[58]....
        /*01d4*/ 	.word	0xffffffff


	//   ....[59]....
        /*01d8*/ 	.word	0xffffffff


	//   ....[60]....
        /*01dc*/ 	.word	0xffffffff


	//   ....[61]....
        /*01e0*/ 	.word	0xffffffff


	//   ....[62]....
        /*01e4*/ 	.word	0xffffffff


	//   ....[63]....
        /*01e8*/ 	.word	0xffffffff


	//   ....[64]....
        /*01ec*/ 	.word	0xffffffff


	//   ....[65]....
        /*01f0*/ 	.word	0xffffffff


	//   ....[66]....
        /*01f4*/ 	.word	0xffffffff


	//   ....[67]....
        /*01f8*/ 	.word	0xffffffff


	//   ....[68]....
        /*01fc*/ 	.word	0xffffffff


	//   ....[69]....
        /*0200*/ 	.word	0xffffffff


	//   ....[70]....
        /*0204*/ 	.word	0xffffffff


	//   ....[71]....
        /*0208*/ 	.word	0xffffffff


	//   ....[72]....
        /*020c*/ 	.word	0xffffffff


	//   ....[73]....
        /*0210*/ 	.word	0xffffffff


	//   ....[74]....
        /*0214*/ 	.word	0xffffffff


	//   ....[75]....
        /*0218*/ 	.word	0xffffffff


	//   ....[76]....
        /*021c*/ 	.word	0xffffffff


	//   ....[77]....
        /*0220*/ 	.word	0xffffffff


	//   ....[78]....
        /*0224*/ 	.word	0xffffffff


	//   ....[79]....
        /*0228*/ 	.word	0xffffffff


	//   ....[80]....
        /*022c*/ 	.word	0xffffffff


	//   ....[81]....
        /*0230*/ 	.word	0xffffffff


	//   ....[82]....
        /*0234*/ 	.word	0xffffffff


	//   ....[83]....
        /*0238*/ 	.word	0xffffffff


	//   ....[84]....
        /*023c*/ 	.word	0xffffffff


	//   ....[85]....
        /*0240*/ 	.word	0xffffffff


	//   ....[86]....
        /*0244*/ 	.word	0xffffffff


	//   ....[87]....
        /*0248*/ 	.word	0xffffffff


	//   ....[88]....
        /*024c*/ 	.word	0xffffffff


	//   ....[89]....
        /*0250*/ 	.word	0xffffffff


	//   ....[90]....
        /*0254*/ 	.word	0xffffffff


	//   ....[91]....
        /*0258*/ 	.word	0xffffffff


	//   ....[92]....
        /*025c*/ 	.word	0xffffffff


	//   ....[93]....
        /*0260*/ 	.word	0xffffffff


	//   ....[94]....
        /*0264*/ 	.word	0xffffffff


	//   ....[95]....
        /*0268*/ 	.word	0xffffffff


	//   ....[96]....
        /*026c*/ 	.word	0xffffffff


	//   ....[97]....
        /*0270*/ 	.word	0xffffffff


	//   ....[98]....
        /*0274*/ 	.word	0xffffffff


	//   ....[99]....
        /*0278*/ 	.word	0xffffffff


	//   ....[100]....
        /*027c*/ 	.word	0xffffffff


	//   ....[101]....
        /*0280*/ 	.word	0xffffffff


	//   ....[102]....
        /*0284*/ 	.word	0xffffffff


	//   ....[103]....
        /*0288*/ 	.word	0xffffffff


	//   ....[104]....
        /*028c*/ 	.word	0xffffffff


	//   ....[105]....
        /*0290*/ 	.word	0xffffffff


	//   ....[106]....
        /*0294*/ 	.word	0xffffffff


	//   ....[107]....
        /*0298*/ 	.word	0xffffffff


	//   ....[108]....
        /*029c*/ 	.word	0xffffffff


	//   ....[109]....
        /*02a0*/ 	.word	0xffffffff


	//   ....[110]....
        /*02a4*/ 	.word	0xffffffff


	//   ....[111]....
        /*02a8*/ 	.word	0xffffffff


	//   ....[112]....
        /*02ac*/ 	.word	0xffffffff


	//   ....[113]....
        /*02b0*/ 	.word	0xffffffff


	//   ....[114]....
        /*02b4*/ 	.word	0xffffffff


	//   ....[115]....
        /*02b8*/ 	.word	0xffffffff


	//   ....[116]....
        /*02bc*/ 	.word	0xffffffff


	//   ....[117]....
        /*02c0*/ 	.word	0xffffffff


	//   ....[118]....
        /*02c4*/ 	.word	0xffffffff


	//   ....[119]....
        /*02c8*/ 	.word	0xffffffff


	//   ....[120]....
        /*02cc*/ 	.word	0xffffffff


	//   ....[121]....
        /*02d0*/ 	.word	0xffffffff


	//   ....[122]....
        /*02d4*/ 	.word	0xffffffff


	//   ....[123]....
        /*02d8*/ 	.word	0xffffffff


	//   ....[124]....
        /*02dc*/ 	.word	0xffffffff


	//   ....[125]....
        /*02e0*/ 	.word	0xffffffff


	//   ....[126]....
        /*02e4*/ 	.word	0xffffffff


	//   ....[127]....
        /*02e8*/ 	.word	0xffffffff


	//   ....[128]....
        /*02ec*/ 	.word	0xffffffff


	//   ....[129]....
        /*02f0*/ 	.word	0xffffffff


	//   ....[130]....
        /*02f4*/ 	.word	0x0500000f


	//   ....[131]....
        /*02f8*/ 	.word	0x0500000f


	//   ....[132]....
        /*02fc*/ 	.word	0x0500000f


	//   ....[133]....
        /*0300*/ 	.word	0x0500000f


	//   ....[134]....
        /*0304*/ 	.word	0x0500000f


	//   ....[135]....
        /*0308*/ 	.word	0x0500000f


	//   ....[136]....
        /*030c*/ 	.word	0x0500000f


	//   ....[137]....
        /*0310*/ 	.word	0x0500000f


	//   ....[138]....
        /*0314*/ 	.word	0x0500000f


	//   ....[139]....
        /*0318*/ 	.word	0x0500000f


	//   ....[140]....
        /*031c*/ 	.word	0x0500000f


	//   ....[141]....
        /*0320*/ 	.word	0x0500000f


	//   ....[142]....
        /*0324*/ 	.word	0x0500000f


	//   ....[143]....
        /*0328*/ 	.word	0x0500000f


	//   ....[144]....
        /*032c*/ 	.word	0x0500000f


	//   ....[145]....
        /*0330*/ 	.word	0x0500000f


	//   ....[146]....
        /*0334*/ 	.word	0x0500000f


	//   ....[147]....
        /*0338*/ 	.word	0x0500000f


	//   ....[148]....
        /*033c*/ 	.word	0x0500000f


	//   ....[149]....
        /*0340*/ 	.word	0x0500000f


	//   ....[150]....
        /*0344*/ 	.word	0x0500000f


	//   ....[151]....
        /*0348*/ 	.word	0x0500000f


	//   ....[152]....
        /*034c*/ 	.word	0x0500000f


	//   ....[153]....
        /*0350*/ 	.word	0x0500000f


	//   ....[154]....
        /*0354*/ 	.word	0x0500000f


	//   ....[155]....
        /*0358*/ 	.word	0x0500000f


	//   ....[156]....
        /*035c*/ 	.word	0x0500000f


	//   ....[157]....
        /*0360*/ 	.word	0x0500000f


	//   ....[158]....
        /*0364*/ 	.word	0x0500000f


	//   ....[159]....
        /*0368*/ 	.word	0x0500000f


	//   ....[160]....
        /*036c*/ 	.word	0x0500000f


	//   ....[161]....
        /*0370*/ 	.word	0x0500000f


	//   ....[162]....
        /*0374*/ 	.word	0x0500000f


	//   ....[163]....
        /*0378*/ 	.word	0x0500000f


	//   ....[164]....
        /*037c*/ 	.word	0x0500000f


	//   ....[165]....
        /*0380*/ 	.word	0x0500000f


	//   ....[166]....
        /*0384*/ 	.word	0x0500000f


	//   ....[167]....
        /*0388*/ 	.word	0x0500000f


	//   ....[168]....
        /*038c*/ 	.word	0x0500000f


	//   ....[169]....
        /*0390*/ 	.word	0x0500000f


	//   ....[170]....
        /*0394*/ 	.word	0x0500000f


	//   ....[171]....
        /*0398*/ 	.word	0x0500000f


	//   ....[172]....
        /*039c*/ 	.word	0x0500000f


	//   ....[173]....
        /*03a0*/ 	.word	0x0500000f


	//   ....[174]....
        /*03a4*/ 	.word	0x0500000f


	//   ....[175]....
        /*03a8*/ 	.word	0x0500000f


	//   ....[176]....
        /*03ac*/ 	.word	0x0500000f


	//   ....[177]....
        /*03b0*/ 	.word	0x0500000f


	//   ....[178]....
        /*03b4*/ 	.word	0x0500000f


	//   ....[179]....
        /*03b8*/ 	.word	0x0500000f


	//   ....[180]....
        /*03bc*/ 	.word	0x0500000f


	//   ....[181]....
        /*03c0*/ 	.word	0x0500000f


	//   ....[182]....
        /*03c4*/ 	.word	0x0500000f


	//   ....[183]....
        /*03c8*/ 	.word	0x0500000f


	//   ....[184]....
        /*03cc*/ 	.word	0x0500000f


	//   ....[185]....
        /*03d0*/ 	.word	0x0500000f


	//   ....[186]....
        /*03d4*/ 	.word	0x0500000f


	//   ....[187]....
        /*03d8*/ 	.word	0x0500000f


	//   ....[188]....
        /*03dc*/ 	.word	0x0500000f


	//   ....[189]....
        /*03e0*/ 	.word	0x0500000f


	//   ....[190]....
        /*03e4*/ 	.word	0x0500000f


	//   ....[191]....
        /*03e8*/ 	.word	0x0500000f


	//   ....[192]....
        /*03ec*/ 	.word	0x0500000f


	//   ....[193]....
        /*03f0*/ 	.word	0x0500000f


	//   ....[194]....
        /*03f4*/ 	.word	0x0500000f


	//   ....[195]....
        /*03f8*/ 	.word	0x0500000f


	//   ....[196]....
        /*03fc*/ 	.word	0x0500000f


	//   ....[197]....
        /*0400*/ 	.word	0x0500000f


	//   ....[198]....
        /*0404*/ 	.word	0x0500000f


	//   ....[199]....
        /*0408*/ 	.word	0x0500000f


	//   ....[200]....
        /*040c*/ 	.word	0x0500000f


	//   ....[201]....
        /*0410*/ 	.word	0x0500000f


	//   ....[202]....
        /*0414*/ 	.word	0x0500000f


	//   ....[203]....
        /*0418*/ 	.word	0x0500000f


	//   ....[204]....
        /*041c*/ 	.word	0x0500000f


	//   ....[205]....
        /*0420*/ 	.word	0x0500000f


	//   ....[206]....
        /*0424*/ 	.word	0x0500000f


	//   ....[207]....
        /*0428*/ 	.word	0x0500000f


	//   ....[208]....
        /*042c*/ 	.word	0x0500000f


	//   ....[209]....
        /*0430*/ 	.word	0x0500000f


	//   ....[210]....
        /*0434*/ 	.word	0x0500000f


	//   ....[211]....
        /*0438*/ 	.word	0x0500000f


	//   ....[212]....
        /*043c*/ 	.word	0x0500000f


	//   ....[213]....
        /*0440*/ 	.word	0xffffffff


	//   ....[214]....
        /*0444*/ 	.word	0xffffffff


	//   ....[215]....
        /*0448*/ 	.word	0xffffffff


	//   ....[216]....
        /*044c*/ 	.word	0xffffffff


	//   ....[217]....
        /*0450*/ 	.word	0xffffffff


	//   ....[218]....
        /*0454*/ 	.word	0xffffffff


	//----- nvinfo : EIATTR_COOP_GROUP_INSTR_OFFSETS
	.align		4
.L_1326:
        /*0458*/ 	.byte	0x04, 0x28
        /*045a*/ 	.short	(.L_1328 - .L_1327)


	//   ....[0]....
.L_1327:
        /*045c*/ 	.word	0x00000080


	//   ....[1]....
        /*0460*/ 	.word	0x00000090


	//   ....[2]....
        /*0464*/ 	.word	0x000002f0


	//   ....[3]....
        /*0468*/ 	.word	0x00000450


	//   ....[4]....
        /*046c*/ 	.word	0x00000570


	//   ....[5]....
        /*0470*/ 	.word	0x000006d0


	//   ....[6]....
        /*0474*/ 	.word	0x00001e00


	//   ....[7]....
        /*0478*/ 	.word	0x000040a0


	//   ....[8]....
        /*047c*/ 	.word	0x000048c0


	//   ....[9]....
        /*0480*/ 	.word	0x00005ea0


	//   ....[10]....
        /*0484*/ 	.word	0x00005f30


	//   ....[11]....
        /*0488*/ 	.word	0x00006270


	//   ....[12]....
        /*048c*/ 	.word	0x00006290


	//   ....[13]....
        /*0490*/ 	.word	0x0000b750


	//   ....[14]....
        /*0494*/ 	.word	0x0000b8b0


	//   ....[15]....
        /*0498*/ 	.word	0x0000ba10


	//   ....[16]....
        /*049c*/ 	.word	0x0000ba40


	//   ....[17]....
        /*04a0*/ 	.word	0x00015340


	//   ....[18]....
        /*04a4*/ 	.word	0x00015a10


	//   ....[19]....
        /*04a8*/ 	.word	0x00016bd0


	//   ....[20]....
        /*04ac*/ 	.word	0x00016c30


	//   ....[21]....
        /*04b0*/ 	.word	0x00016c70


	//   ....[22]....
        /*04b4*/ 	.word	0x00016c90


	//   ....[23]....
        /*04b8*/ 	.word	0x0001f0b0


	//   ....[24]....
        /*04bc*/ 	.word	0x0001f0d0


	//   ....[25]....
        /*04c0*/ 	.word	0x0001f130


	//   ....[26]....
        /*04c4*/ 	.word	0x0001f170


	//   ....[27]....
        /*04c8*/ 	.word	0x00020e30


	//   ....[28]....
        /*04cc*/ 	.word	0x00020e40


	//   ....[29]....
        /*04d0*/ 	.word	0x00021050


	//   ....[30]....
        /*04d4*/ 	.word	0x00021070


	//   ....[31]....
        /*04d8*/ 	.word	0x00021800


	//   ....[32]....
        /*04dc*/ 	.word	0x00021820


	//   ....[33]....
        /*04e0*/ 	.word	0x00021970


	//   ....[34]....
        /*04e4*/ 	.word	0x00021990


	//   ....[35]....
        /*04e8*/ 	.word	0x00021ad0


	//   ....[36]....
        /*04ec*/ 	.word	0x00021af0


	//   ....[37]....
        /*04f0*/ 	.word	0x00021c40


	//   ....[38]....
        /*04f4*/ 	.word	0x00021c60


	//   ....[39]....
        /*04f8*/ 	.word	0x000223b0


	//   ....[40]....
        /*04fc*/ 	.word	0x000223d0


	//   ....[41]....
        /*0500*/ 	.word	0x00022510


	//   ....[42]....
        /*0504*/ 	.word	0x00022530


	//   ....[43]....
        /*0508*/ 	.word	0x00022670


	//   ....[44]....
        /*050c*/ 	.word	0x00022690


	//   ....[45]....
        /*0510*/ 	.word	0x000227e0


	//   ....[46]....
        /*0514*/ 	.word	0x00022800


	//   ....[47]....
        /*0518*/ 	.word	0x00022a10


	//   ....[48]....
        /*051c*/ 	.word	0x00024270


	//   ....[49]....
        /*0520*/ 	.word	0x00024290


	//   ....[50]....
        /*0524*/ 	.word	0x000242a0


	//   ....[51]....
        /*0528*/ 	.word	0x000242e0


	//   ....[52]....
        /*052c*/ 	.word	0x00024330


	//   ....[53]....
        /*0530*/ 	.word	0x00024350


	//   ....[54]....
        /*0534*/ 	.word	0x000243a0


	//   ....[55]....
        /*0538*/ 	.word	0x000243c0


	//   ....[56]....
        /*053c*/ 	.word	0x00024410


	//   ....[57]....
        /*0540*/ 	.word	0x00024430


	//   ....[58]....
        /*0544*/ 	.word	0x00024460


	//   ....[59]....
        /*0548*/ 	.word	0x00024490


	//   ....[60]....
        /*054c*/ 	.word	0x00024ae0


	//   ....[61]....
        /*0550*/ 	.word	0x00024b20


	//   ....[62]....
        /*0554*/ 	.word	0x00024b30


	//   ....[63]....
        /*0558*/ 	.word	0x00024b50


	//   ....[64]....
        /*055c*/ 	.word	0x00024b70


	//   ....[65]....
        /*0560*/ 	.word	0x00024b90


	//   ....[66]....
        /*0564*/ 	.word	0x00024ba0


	//   ....[67]....
        /*0568*/ 	.word	0x00024bc0


	//   ....[68]....
        /*056c*/ 	.word	0x00024bf0


	//   ....[69]....
        /*0570*/ 	.word	0x00024c20


	//   ....[70]....
        /*0574*/ 	.word	0x00024c60


	//   ....[71]....
        /*0578*/ 	.word	0x00024cc0


	//   ....[72]....
        /*057c*/ 	.word	0x00024de0


	//   ....[73]....
        /*0580*/ 	.word	0x00024e70


	//   ....[74]....
        /*0584*/ 	.word	0x00024e80


	//   ....[75]....
        /*0588*/ 	.word	0x00024f90


	//   ....[76]....
        /*058c*/ 	.word	0x00025610


	//   ....[77]....
        /*0590*/ 	.word	0x00025640


	//   ....[78]....
        /*0594*/ 	.word	0x00025650


	//   ....[79]....
        /*0598*/ 	.word	0x00025690


	//   ....[80]....
        /*059c*/ 	.word	0x00025750


	//   ....[81]....
        /*05a0*/ 	.word	0x000257b0


	//   ....[82]....
        /*05a4*/ 	.word	0x00025830


	//   ....[83]....
        /*05a8*/ 	.word	0x00025850


	//   ....[84]....
        /*05ac*/ 	.word	0x000258e0


	//   ....[85]....
        /*05b0*/ 	.word	0x00025900


	//   ....[86]....
        /*05b4*/ 	.word	0x00025990


	//   ....[87]....
        /*05b8*/ 	.word	0x000259b0


	//   ....[88]....
        /*05bc*/ 	.word	0x00025a40


	//   ....[89]....
        /*05c0*/ 	.word	0x00025a60


	//   ....[90]....
        /*05c4*/ 	.word	0x00025af0


	//   ....[91]....
        /*05c8*/ 	.word	0x00025b40


	//   ....[92]....
        /*05cc*/ 	.word	0x00025f70


	//   ....[93]....
        /*05d0*/ 	.word	0x00025fc0


	//   ....[94]....
        /*05d4*/ 	.word	0x00025fe0


	//   ....[95]....
        /*05d8*/ 	.word	0x000260a0


	//   ....[96]....
        /*05dc*/ 	.word	0x000260c0


	//   ....[97]....
        /*05e0*/ 	.word	0x00026170


	//   ....[98]....
        /*05e4*/ 	.word	0x00026180


	//   ....[99]....
        /*05e8*/ 	.word	0x000261b0


	//   ....[100]....
        /*05ec*/ 	.word	0x00026240


	//   ....[101]....
        /*05f0*/ 	.word	0x000262e0


	//   ....[102]....
        /*05f4*/ 	.word	0x00026300


	//   ....[103]....
        /*05f8*/ 	.word	0x00026310


	//   ....[104]....
        /*05fc*/ 	.word	0x00026a10


	//   ....[105]....
        /*0600*/ 	.word	0x00026a30


	//   ....[106]....
        /*0604*/ 	.word	0x00026a40


	//   ....[107]....
        /*0608*/ 	.word	0x00026a50


	//   ....[108]....
        /*060c*/ 	.word	0x00026a70


	//   ....[109]....
        /*0610*/ 	.word	0x00026ad0


	//   ....[110]....
        /*0614*/ 	.word	0x00026af0


	//   ....[111]....
        /*0618*/ 	.word	0x00026b00


	//   ....[112]....
        /*061c*/ 	.word	0x00026b40


	//   ....[113]....
        /*0620*/ 	.word	0x00026b70


	//   ....[114]....
        /*0624*/ 	.word	0x00026b80


	//   ....[115]....
        /*0628*/ 	.word	0x00026ba0


	//   ....[116]....
        /*062c*/ 	.word	0x00026ef0


	//   ....[117]....
        /*0630*/ 	.word	0x00026f10


	//   ....[118]....
        /*0634*/ 	.word	0x00026f20


	//   ....[119]....
        /*0638*/ 	.word	0x00026f30


	//   ....[120]....
        /*063c*/ 	.word	0x00026f40


	//   ....[121]....
        /*0640*/ 	.word	0x00026f60


	//   ....[122]....
        /*0644*/ 	.word	0x00026fd0


	//   ....[123]....
        /*0648*/ 	.word	0x00026ff0


	//   ....[124]....
        /*064c*/ 	.word	0x00027050


	//   ....[125]....
        /*0650*/ 	.word	0x00027060


	//   ....[126]....
        /*0654*/ 	.word	0x000270d0


	//   ....[127]....
        /*0658*/ 	.word	0x00027140


	//   ....[128]....
        /*065c*/ 	.word	0x00027570


	//   ....[129]....
        /*0660*/ 	.word	0x00027750


	//   ....[130]....
        /*0664*/ 	.word	0x00027d10


	//   ....[131]....
        /*0668*/ 	.word	0x00027df0


	//   ....[132]....
        /*066c*/ 	.word	0x00027e90


	//   ....[133]....
        /*0670*/ 	.word	0x00027f10


	//   ....[134]....
        /*0674*/ 	.word	0x00027fc0


	//   ....[135]....
        /*0678*/ 	.word	0x00028020


	//   ....[136]....
        /*067c*/ 	.word	0x000280e0


	//   ....[137]....
        /*0680*/ 	.word	0x00028140


	//   ....[138]....
        /*0684*/ 	.word	0x00028200


	//   ....[139]....
        /*0688*/ 	.word	0x00028260


	//   ....[140]....
        /*068c*/ 	.word	0x00028320


	//   ....[141]....
        /*0690*/ 	.word	0x00028380


	//   ....[142]....
        /*0694*/ 	.word	0x00028420


	//   ....[143]....
        /*0698*/ 	.word	0x000284d0


	//   ....[144]....
        /*069c*/ 	.word	0x00028570


	//   ....[145]....
        /*06a0*/ 	.word	0x00028600


	//   ....[146]....
        /*06a4*/ 	.word	0x000286d0


	//   ....[147]....
        /*06a8*/ 	.word	0x000287e0


	//   ....[148]....
        /*06ac*/ 	.word	0x00028860


	//   ....[149]....
        /*06b0*/ 	.word	0x000288c0


	//   ....[150]....
        /*06b4*/ 	.word	0x000289a0


	//   ....[151]....
        /*06b8*/ 	.word	0x00028a20


	//   ....[152]....
        /*06bc*/ 	.word	0x00028b20


	//   ....[153]....
        /*06c0*/ 	.word	0x00028c20


	//   ....[154]....
        /*06c4*/ 	.word	0x00028c90


	//   ....[155]....
        /*06c8*/ 	.word	0x00028cf0


	//   ....[156]....
        /*06cc*/ 	.word	0x00028dc0


	//   ....[157]....
        /*06d0*/ 	.word	0x00028ee0


	//   ....[158]....
        /*06d4*/ 	.word	0x00028f30


	//   ....[159]....
        /*06d8*/ 	.word	0x00028fc0


	//   ....[160]....
        /*06dc*/ 	.word	0x00029060


	//   ....[161]....
        /*06e0*/ 	.word	0x000290e0


	//   ....[162]....
        /*06e4*/ 	.word	0x000291b0


	//   ....[163]....
        /*06e8*/ 	.word	0x000292c0


	//   ....[164]....
        /*06ec*/ 	.word	0x00029310


	//   ....[165]....
        /*06f0*/ 	.word	0x00029380


	//   ....[166]....
        /*06f4*/ 	.word	0x00029470


	//   ....[167]....
        /*06f8*/ 	.word	0x00029580


	//   ....[168]....
        /*06fc*/ 	.word	0x000295d0


	//   ....[169]....
        /*0700*/ 	.word	0x00029640


	//   ....[170]....
        /*0704*/ 	.word	0x00029730


	//   ....[171]....
        /*0708*/ 	.word	0x00029840


	//   ....[172]....
        /*070c*/ 	.word	0x00029890


	//   ....[173]....
        /*0710*/ 	.word	0x00029900


	//   ....[174]....
        /*0714*/ 	.word	0x000299e0


	//   ....[175]....
        /*0718*/ 	.word	0x00029b10


	//   ....[176]....
        /*071c*/ 	.word	0x00029be0


	//   ....[177]....
        /*0720*/ 	.word	0x00029c70


	//   ....[178]....
        /*0724*/ 	.word	0x00029da0


	//   ....[179]....
        /*0728*/ 	.word	0x00029e00


	//   ....[180]....
        /*072c*/ 	.word	0x00029f10


	//   ....[181]....
        /*0730*/ 	.word	0x00029f70


	//   ....[182]....
        /*0734*/ 	.word	0x0002a080


	//   ....[183]....
        /*0738*/ 	.word	0x0002a0e0


	//   ....[184]....
        /*073c*/ 	.word	0x0002a1f0


	//   ....[185]....
        /*0740*/ 	.word	0x0002a250


	//   ....[186]....
        /*0744*/ 	.word	0x0002a310


	//   ....[187]....
        /*0748*/ 	.word	0x0002a470


	//   ....[188]....
        /*074c*/ 	.word	0x0002a510


	//   ....[189]....
        /*0750*/ 	.word	0x0002a570


	//   ....[190]....
        /*0754*/ 	.word	0x0002a610


	//   ....[191]....
        /*0758*/ 	.word	0x0002a670


	//   ....[192]....
        /*075c*/ 	.word	0x0002a720


	//   ....[193]....
        /*0760*/ 	.word	0x0002a780


	//   ....[194]....
        /*0764*/ 	.word	0x0002a820


	//   ....[195]....
        /*0768*/ 	.word	0x0002a880


	//   ....[196]....
        /*076c*/ 	.word	0x0002a920


	//   ....[197]....
        /*0770*/ 	.word	0x0002a980


	//   ....[198]....
        /*0774*/ 	.word	0x0002aa20


	//   ....[199]....
        /*0778*/ 	.word	0x0002ab00


	//   ....[200]....
        /*077c*/ 	.word	0x0002aba0


	//   ....[201]....
        /*0780*/ 	.word	0x0002ac00


	//   ....[202]....
        /*0784*/ 	.word	0x0002acd0


	//   ....[203]....
        /*0788*/ 	.word	0x0002ad30


	//   ....[204]....
        /*078c*/ 	.word	0x0002ae00


	//   ....[205]....
        /*0790*/ 	.word	0x0002ae60


	//   ....[206]....
        /*0794*/ 	.word	0x0002af30


	//   ....[207]....
        /*0798*/ 	.word	0x0002af90


	//   ....[208]....
        /*079c*/ 	.word	0x0002b060


	//   ....[209]....
        /*07a0*/ 	.word	0x0002b0c0


	//   ....[210]....
        /*07a4*/ 	.word	0x0002b190


	//   ....[211]....
        /*07a8*/ 	.word	0x0002b220


	//   ....[212]....
        /*07ac*/ 	.word	0x0002b340


	//   ....[213]....
        /*07b0*/ 	.word	0x0002d9b0


	//   ....[214]....
        /*07b4*/ 	.word	0x0002e140


	//   ....[215]....
        /*07b8*/ 	.word	0x0002f3e0


	//   ....[216]....
        /*07bc*/ 	.word	0x0002f440


	//   ....[217]....
        /*07c0*/ 	.word	0x0002f4a0


	//   ....[218]....
        /*07c4*/ 	.word	0x0002f4c0


	//----- nvinfo : EIATTR_REG_RECONFIG
	.align		4
.L_1328:
        /*07c8*/ 	.byte	0x01, 0x54
	.zero		2


	//----- nvinfo : EIATTR_SYSCALL_OFFSETS
	.align		4
        /*07cc*/ 	.byte	0x04, 0x46
        /*07ce*/ 	.short	(.L_1330 - .L_1329)


	//   ....[0]....
.L_1329:
        /*07d0*/ 	.word	0x00002370


	//   ....[1]....
        /*07d4*/ 	.word	0x00023a00


	//   ....[2]....
        /*07d8*/ 	.word	0x00023b50


	//   ....[3]....
        /*07dc*/ 	.word	0x00023c40


	//   ....[4]....
        /*07e0*/ 	.word	0x00024770


	//   ....[5]....
        /*07e4*/ 	.word	0x000252e0


	//----- nvinfo : EIATTR_MBARRIER_INSTR_OFFSETS
	.align		4
.L_1330:
        /*07e8*/ 	.byte	0x04, 0x39
        /*07ea*/ 	.short	(.L_1332 - .L_1331)


	//   ....[0]....
.L_1331:
        /*07ec*/ 	.word	0x00000190
        /*07f0*/ 	.word	0x000000ff
        /*07f4*/ 	.word	0x00032400
        /*07f8*/ 	.short	0x0100
        /*07fa*/ 	.byte	0x08
	.zero		1


	//   ....[1]....
        /*07fc*/ 	.word	0x000001a0
        /*0800*/ 	.word	0x000000ff
        /*0804*/ 	.word	0x00032410
        /*0808*/ 	.short	0x0100
        /*080a*/ 	.byte	0x08
	.zero		1


	//   ....[2]....
        /*080c*/ 	.word	0x000001b0
        /*0810*/ 	.word	0x000000ff
        /*0814*/ 	.word	0x00032420
        /*0818*/ 	.short	0x0100
        /*081a*/ 	.byte	0x08
	.zero		1


	//   ....[3]....
        /*081c*/ 	.word	0x000002a0
        /*0820*/ 	.word	0x000000ff
        /*0824*/ 	.word	0x00032430
        /*0828*/ 	.short	0x0100
        /*082a*/ 	.byte	0x08
	.zero		1


	//   ....[4]....
        /*082c*/ 	.word	0x000002b0
        /*0830*/ 	.word	0x000000ff
        /*0834*/ 	.word	0x00032440
        /*0838*/ 	.short	0x0100
        /*083a*/ 	.byte	0x08
	.zero		1


	//   ....[5]....
        /*083c*/ 	.word	0x000002c0
        /*0840*/ 	.word	0x000000ff
        /*0844*/ 	.word	0x00032438
        /*0848*/ 	.short	0x0100
        /*084a*/ 	.byte	0x08
	.zero		1


	//   ....[6]....
        /*084c*/ 	.word	0x000002d0
        /*0850*/ 	.word	0x000000ff
        /*0854*/ 	.word	0x00032448
        /*0858*/ 	.short	0x0100
        /*085a*/ 	.byte	0x08
	.zero		1


	//   ....[7]....
        /*085c*/ 	.word	0x00000400
        /*0860*/ 	.word	0x000000ff
        /*0864*/ 	.word	0x00032450
        /*0868*/ 	.short	0x0100
        /*086a*/ 	.byte	0x08
	.zero		1


	//   ....[8]....
        /*086c*/ 	.word	0x00000410
        /*0870*/ 	.word	0x000000ff
        /*0874*/ 	.word	0x00032460
        /*0878*/ 	.short	0x0100
        /*087a*/ 	.byte	0x08
	.zero		1


	//   ....[9]....
        /*087c*/ 	.word	0x00000420
        /*0880*/ 	.word	0x000000ff
        /*0884*/ 	.word	0x00032458
        /*0888*/ 	.short	0x0100
        /*088a*/ 	.byte	0x08
	.zero		1


	//   ....[10]....
        /*088c*/ 	.word	0x00000430
        /*0890*/ 	.word	0x000000ff
        /*0894*/ 	.word	0x00032468
        /*0898*/ 	.short	0x0100
        /*089a*/ 	.byte	0x08
	.zero		1


	//   ....[11]....
        /*089c*/ 	.word	0x00000520
        /*08a0*/ 	.word	0x000000ff
        /*08a4*/ 	.word	0x00032470
        /*08a8*/ 	.short	0x0100
        /*08aa*/ 	.byte	0x06
	.zero		1


	//   ....[12]....
        /*08ac*/ 	.word	0x00000530
        /*08b0*/ 	.word	0x000000ff
        /*08b4*/ 	.word	0x00032480
        /*08b8*/ 	.short	0x0100
        /*08ba*/ 	.byte	0x06
	.zero		1


	//   ....[13]....
        /*08bc*/ 	.word	0x00000540
        /*08c0*/ 	.word	0x000000ff
        /*08c4*/ 	.word	0x00032478
        /*08c8*/ 	.short	0x0100
        /*08ca*/ 	.byte	0x06
	.zero		1


	//   ....[14]....
        /*08cc*/ 	.word	0x00000550
        /*08d0*/ 	.word	0x000000ff
        /*08d4*/ 	.word	0x00032488
        /*08d8*/ 	.short	0x0100
        /*08da*/ 	.byte	0x06
	.zero		1


	//   ....[15]....
        /*08dc*/ 	.word	0x00000680
        /*08e0*/ 	.word	0x000000ff
        /*08e4*/ 	.word	0x00032490
        /*08e8*/ 	.short	0x0100
        /*08ea*/ 	.byte	0x08
	.zero		1


	//   ....[16]....
        /*08ec*/ 	.word	0x00000690
        /*08f0*/ 	.word	0x000000ff
        /*08f4*/ 	.word	0x000324a0
        /*08f8*/ 	.short	0x0100
        /*08fa*/ 	.byte	0x08
	.zero		1


	//   ....[17]....
        /*08fc*/ 	.word	0x000006a0
        /*0900*/ 	.word	0x000000ff
        /*0904*/ 	.word	0x00032498
        /*0908*/ 	.short	0x0100
        /*090a*/ 	.byte	0x08
	.zero		1


	//   ....[18]....
        /*090c*/ 	.word	0x000006b0
        /*0910*/ 	.word	0x000000ff
        /*0914*/ 	.word	0x000324a8
        /*0918*/ 	.short	0x0100
        /*091a*/ 	.byte	0x08
	.zero		1


	//   ....[19]....
        /*091c*/ 	.word	0x000007f0
        /*0920*/ 	.word	0x000000ff
        /*0924*/ 	.word	0x000324b0
        /*0928*/ 	.short	0x0100
        /*092a*/ 	.byte	0x08
	.zero		1


	//   ....[20]....
        /*092c*/ 	.word	0x00000800
        /*0930*/ 	.word	0x000000ff
        /*0934*/ 	.word	0x000324c0
        /*0938*/ 	.short	0x0100
        /*093a*/ 	.byte	0x08
	.zero		1


	//   ....[21]....
        /*093c*/ 	.word	0x00000810
        /*0940*/ 	.word	0x000000ff
        /*0944*/ 	.word	0x000324b8
        /*0948*/ 	.short	0x0100
        /*094a*/ 	.byte	0x08
	.zero		1


	//   ....[22]....
        /*094c*/ 	.word	0x00000820
        /*0950*/ 	.word	0x000000ff
        /*0954*/ 	.word	0x000324c8
        /*0958*/ 	.short	0x0100
        /*095a*/ 	.byte	0x08
	.zero		1


	//   ....[23]....
        /*095c*/ 	.word	0x000025f0
        /*0960*/ 	.word	0x000000ff
        /*0964*/ 	.word	0x00032400
        /*0968*/ 	.short	0x010a
        /*096a*/ 	.byte	0x2a
	.zero		1


	//   ....[24]....
        /*096c*/ 	.word	0x00002a30
        /*0970*/ 	.word	0x00000014
        /*0974*/ 	.word	0x00000000
        /*0978*/ 	.short	0x010a
        /*097a*/ 	.byte	0x3f
	.zero		1


	//   ....[25]....
        /*097c*/ 	.word	0x00002a90
        /*0980*/ 	.word	0x00000014
        /*0984*/ 	.word	0x00000000
        /*0988*/ 	.short	0x010a
        /*098a*/ 	.byte	0x3f
	.zero		1


	//   ....[26]....
        /*098c*/ 	.word	0x00002e40
        /*0990*/ 	.word	0x000000ff
        /*0994*/ 	.word	0x00032410
        /*0998*/ 	.short	0x010a
        /*099a*/ 	.byte	0x2a
	.zero		1


	//   ....[27]....
        /*099c*/ 	.word	0x00002f40
        /*09a0*/ 	.word	0x00000008
        /*09a4*/ 	.word	0x00000000
        /*09a8*/ 	.short	0x010a
        /*09aa*/ 	.byte	0x3f
	.zero		1


	//   ....[28]....
        /*09ac*/ 	.word	0x00002fa0
        /*09b0*/ 	.word	0x00000008
        /*09b4*/ 	.word	0x00000000
        /*09b8*/ 	.short	0x010a
        /*09ba*/ 	.byte	0x3f
	.zero		1


	//   ....[29]....
        /*09bc*/ 	.word	0x00003ce0
        /*09c0*/ 	.word	0x00000006
        /*09c4*/ 	.word	0x00000000
        /*09c8*/ 	.short	0x0101
        /*09ca*/ 	.byte	0x3f
	.zero		1


	//   ....[30]....
        /*09cc*/ 	.word	0x00009610
        /*09d0*/ 	.word	0x00000000
        /*09d4*/ 	.word	0x00000000
        /*09d8*/ 	.short	0x0101
        /*09da*/ 	.byte	0x3f
	.zero		1


	//   ....[31]....
        /*09dc*/ 	.word	0x00009d40
        /*09e0*/ 	.word	0x00000004
        /*09e4*/ 	.word	0x00000000
        /*09e8*/ 	.short	0x010a
        /*09ea*/ 	.byte	0x3f
	.zero		1


	//   ....[32]....
        /*09ec*/ 	.word	0x00009de0
        /*09f0*/ 	.word	0x00000006
        /*09f4*/ 	.word	0x00000000
        /*09f8*/ 	.short	0x010a
        /*09fa*/ 	.byte	0x3f
	.zero		1


	//   ....[33]....
        /*09fc*/ 	.word	0x0000a1f0
        /*0a00*/ 	.word	0x00000003
        /*0a04*/ 	.word	0x00000000
        /*0a08*/ 	.short	0x010a
        /*0a0a*/ 	.byte	0x3f
	.zero		1


	//   ....[34]....
        /*0a0c*/ 	.word	0x0000a2c0
        /*0a10*/ 	.word	0x00000012
        /*0a14*/ 	.word	0x00000000
        /*0a18*/ 	.short	0x010a
        /*0a1a*/ 	.byte	0x3f
	.zero		1


	//   ....[35]....
        /*0a1c*/ 	.word	0x0000b000
        /*0a20*/ 	.word	0x00000003
        /*0a24*/ 	.word	0x00000000
        /*0a28*/ 	.short	0x0101
        /*0a2a*/ 	.byte	0x3f
	.zero		1


	//   ....[36]....
        /*0a2c*/ 	.word	0x00013970
        /*0a30*/ 	.word	0x00000000
        /*0a34*/ 	.word	0x00000000
        /*0a38*/ 	.short	0x0101
        /*0a3a*/ 	.byte	0x3f
	.zero		1


	//   ....[37]....
        /*0a3c*/ 	.word	0x00013b70
        /*0a40*/ 	.word	0x00000007
        /*0a44*/ 	.word	0x00000000
        /*0a48*/ 	.short	0x010a
        /*0a4a*/ 	.byte	0x3f
	.zero		1


	//   ....[38]....
        /*0a4c*/ 	.word	0x00013c20
        /*0a50*/ 	.word	0x00000000
        /*0a54*/ 	.word	0x00000000
        /*0a58*/ 	.short	0x010a
        /*0a5a*/ 	.byte	0x3f
	.zero		1


	//   ....[39]....
        /*0a5c*/ 	.word	0x00014050
        /*0a60*/ 	.word	0x00000007
        /*0a64*/ 	.word	0x00000000
        /*0a68*/ 	.short	0x010a
        /*0a6a*/ 	.byte	0x3f
	.zero		1


	//   ....[40]....
        /*0a6c*/ 	.word	0x00014150
        /*0a70*/ 	.word	0x00000007
        /*0a74*/ 	.word	0x00000000
        /*0a78*/ 	.short	0x010a
        /*0a7a*/ 	.byte	0x3f
	.zero		1


	//   ....[41]....
        /*0a7c*/ 	.word	0x00014e90
        /*0a80*/ 	.word	0x00000004
        /*0a84*/ 	.word	0x00000000
        /*0a88*/ 	.short	0x0101
        /*0a8a*/ 	.byte	0x3f
	.zero		1


	//   ....[42]....
        /*0a8c*/ 	.word	0x0001ec70
        /*0a90*/ 	.word	0x00000007
        /*0a94*/ 	.word	0x00000000
        /*0a98*/ 	.short	0x0101
        /*0a9a*/ 	.byte	0x3f
	.zero		1


	//   ....[43]....
        /*0a9c*/ 	.word	0x00021810
        /*0aa0*/ 	.word	0x000000ff
        /*0aa4*/ 	.word	0x00000000
        /*0aa8*/ 	.short	0x0101
        /*0aaa*/ 	.byte	0x05
	.zero		1


	//   ....[44]....
        /*0aac*/ 	.word	0x00024040
        /*0ab0*/ 	.word	0x00000018
        /*0ab4*/ 	.word	0x00032440
        /*0ab8*/ 	.short	0x010a
        /*0aba*/ 	.byte	0x3f
	.zero		1


	//   ....[45]....
        /*0abc*/ 	.word	0x00024550
        /*0ac0*/ 	.word	0x00000018
        /*0ac4*/ 	.word	0x00032430
        /*0ac8*/ 	.short	0x0107
        /*0aca*/ 	.byte	0x3f
	.zero		1


	//   ....[46]....
        /*0acc*/ 	.word	0x00024600
        /*0ad0*/ 	.word	0x00000018
        /*0ad4*/ 	.word	0x00032430
        /*0ad8*/ 	.short	0x0101
        /*0ada*/ 	.byte	0x3f
	.zero		1


	//   ....[47]....
        /*0adc*/ 	.word	0x00025120
        /*0ae0*/ 	.word	0x00000011
        /*0ae4*/ 	.word	0x00032400
        /*0ae8*/ 	.short	0x0107
        /*0aea*/ 	.byte	0x3f
	.zero		1


	//   ....[48]....
        /*0aec*/ 	.word	0x000251b0
        /*0af0*/ 	.word	0x00000011
        /*0af4*/ 	.word	0x00032400
        /*0af8*/ 	.short	0x0101
        /*0afa*/ 	.byte	0x3f
	.zero		1


	//   ....[49]....
        /*0afc*/ 	.word	0x00025c00
        /*0b00*/ 	.word	0x00000011
        /*0b04*/ 	.word	0x00032410
        /*0b08*/ 	.short	0x0107
        /*0b0a*/ 	.byte	0x3f
	.zero		1


	//   ....[50]....
        /*0b0c*/ 	.word	0x00025cf0
        /*0b10*/ 	.word	0x00000011
        /*0b14*/ 	.word	0x00032410
        /*0b18*/ 	.short	0x0101
        /*0b1a*/ 	.byte	0x3f
	.zero		1


	//   ....[51]....
        /*0b1c*/ 	.word	0x00025d10
        /*0b20*/ 	.word	0x00000011
        /*0b24*/ 	.word	0x00032420
        /*0b28*/ 	.short	0x010a
        /*0b2a*/ 	.byte	0x3f
	.zero		1


	//   ....[52]....
        /*0b2c*/ 	.word	0x00025d90
        /*0b30*/ 	.word	0x00000018
        /*0b34*/ 	.word	0x00032460
        /*0b38*/ 	.short	0x010a
        /*0b3a*/ 	.byte	0x3f
	.zero		1


	//   ....[53]....
        /*0b3c*/ 	.word	0x00026490
        /*0b40*/ 	.word	0x00000018
        /*0b44*/ 	.word	0x00032450
        /*0b48*/ 	.short	0x0107
        /*0b4a*/ 	.byte	0x3f
	.zero		1


	//   ....[54]....
        /*0b4c*/ 	.word	0x00026550
        /*0b50*/ 	.word	0x00000018
        /*0b54*/ 	.word	0x00032450
        /*0b58*/ 	.short	0x0101
        /*0b5a*/ 	.byte	0x3f
	.zero		1


	//   ....[55]....
        /*0b5c*/ 	.word	0x00026870
        /*0b60*/ 	.word	0x0000000a
        /*0b64*/ 	.word	0x00032440
        /*0b68*/ 	.short	0x010a
        /*0b6a*/ 	.byte	0x3f
	.zero		1


	//   ....[56]....
        /*0b6c*/ 	.word	0x00026c40
        /*0b70*/ 	.word	0x0000000a
        /*0b74*/ 	.word	0x00032430
        /*0b78*/ 	.short	0x0107
        /*0b7a*/ 	.byte	0x3f
	.zero		1


	//   ....[57]....
        /*0b7c*/ 	.word	0x00026cf0
        /*0b80*/ 	.word	0x0000000a
        /*0b84*/ 	.word	0x00032430
        /*0b88*/ 	.short	0x0101
        /*0b8a*/ 	.byte	0x3f
	.zero		1


	//   ....[58]....
        /*0b8c*/ 	.word	0x00026d20
        /*0b90*/ 	.word	0x0000000a
        /*0b94*/ 	.word	0x00032460
        /*0b98*/ 	.short	0x010a
        /*0b9a*/ 	.byte	0x3f
	.zero		1


	//   ....[59]....
        /*0b9c*/ 	.word	0x00027240
        /*0ba0*/ 	.word	0x0000000a
        /*0ba4*/ 	.word	0x00032450
        /*0ba8*/ 	.short	0x0107
        /*0baa*/ 	.byte	0x3f
	.zero		1


	//   ....[60]....
        /*0bac*/ 	.word	0x000272f0
        /*0bb0*/ 	.word	0x0000000a
        /*0bb4*/ 	.word	0x00032450
        /*0bb8*/ 	.short	0x0101
        /*0bba*/ 	.byte	0x3f
	.zero		1


	//   ....[61]....
        /*0bbc*/ 	.word	0x000276d0
        /*0bc0*/ 	.word	0x00000007
        /*0bc4*/ 	.word	0x00032420
        /*0bc8*/ 	.short	0x010a
        /*0bca*/ 	.byte	0x3f
	.zero		1


	//   ....[62]....
        /*0bcc*/ 	.word	0x00027870
        /*0bd0*/ 	.word	0x00000005
        /*0bd4*/ 	.word	0x00032440
        /*0bd8*/ 	.short	0x010a
        /*0bda*/ 	.byte	0x3f
	.zero		1


	//   ....[63]....
        /*0bdc*/ 	.word	0x00027910
        /*0be0*/ 	.word	0x00000003
        /*0be4*/ 	.word	0x00032440
        /*0be8*/ 	.short	0x010a
        /*0bea*/ 	.byte	0x3f
	.zero		1


	//   ....[64]....
        /*0bec*/ 	.word	0x00027950
        /*0bf0*/ 	.word	0x00000005
        /*0bf4*/ 	.word	0x00032460
        /*0bf8*/ 	.short	0x010a
        /*0bfa*/ 	.byte	0x3f
	.zero		1


	//   ....[65]....
        /*0bfc*/ 	.word	0x00027990
        /*0c00*/ 	.word	0x00000003
        /*0c04*/ 	.word	0x00032460
        /*0c08*/ 	.short	0x010a
        /*0c0a*/ 	.byte	0x3f
	.zero		1


	//   ....[66]....
        /*0c0c*/ 	.word	0x00027a00
        /*0c10*/ 	.word	0x00000009
        /*0c14*/ 	.word	0x00032400
        /*0c18*/ 	.short	0x010a
        /*0c1a*/ 	.byte	0x3f
	.zero		1


	//   ....[67]....
        /*0c1c*/ 	.word	0x00027a50
        /*0c20*/ 	.word	0x00000014
        /*0c24*/ 	.word	0x00000000
        /*0c28*/ 	.short	0x010a
        /*0c2a*/ 	.byte	0x3f
	.zero		1


	//   ....[68]....
        /*0c2c*/ 	.word	0x00027ab0
        /*0c30*/ 	.word	0x00000009
        /*0c34*/ 	.word	0x00032410
        /*0c38*/ 	.short	0x010a
        /*0c3a*/ 	.byte	0x3f
	.zero		1


	//   ....[69]....
        /*0c3c*/ 	.word	0x00027b00
        /*0c40*/ 	.word	0x00000008
        /*0c44*/ 	.word	0x00000000
        /*0c48*/ 	.short	0x010a
        /*0c4a*/ 	.byte	0x3f
	.zero		1


	//   ....[70]....
        /*0c4c*/ 	.word	0x00027b50
        /*0c50*/ 	.word	0x00000006
        /*0c54*/ 	.word	0x00000000
        /*0c58*/ 	.short	0x010a
        /*0c5a*/ 	.byte	0x3f
	.zero		1


	//   ....[71]....
        /*0c5c*/ 	.word	0x00027ba0
        /*0c60*/ 	.word	0x00000012
        /*0c64*/ 	.word	0x00000000
        /*0c68*/ 	.short	0x010a
        /*0c6a*/ 	.byte	0x3f
	.zero		1


	//   ....[72]....
        /*0c6c*/ 	.word	0x00027bf0
        /*0c70*/ 	.word	0x00000000
        /*0c74*/ 	.word	0x00000000
        /*0c78*/ 	.short	0x010a
        /*0c7a*/ 	.byte	0x3f
	.zero		1


	//   ....[73]....
        /*0c7c*/ 	.word	0x00027c40
        /*0c80*/ 	.word	0x00000007
        /*0c84*/ 	.word	0x00000000
        /*0c88*/ 	.short	0x010a
        /*0c8a*/ 	.byte	0x3f
	.zero		1


	//   ....[74]....
        /*0c8c*/ 	.word	0x00027d40
        /*0c90*/ 	.word	0x00000018
        /*0c94*/ 	.word	0x00032440
        /*0c98*/ 	.short	0x010a
        /*0c9a*/ 	.byte	0x3f
	.zero		1


	//   ....[75]....
        /*0c9c*/ 	.word	0x00029a10
        /*0ca0*/ 	.word	0x00000011
        /*0ca4*/ 	.word	0x00032420
        /*0ca8*/ 	.short	0x010a
        /*0caa*/ 	.byte	0x3f
	.zero		1


	//   ....[76]....
        /*0cac*/ 	.word	0x00029a60
        /*0cb0*/ 	.word	0x00000018
        /*0cb4*/ 	.word	0x00032460
        /*0cb8*/ 	.short	0x010a
        /*0cba*/ 	.byte	0x3f
	.zero		1


	//   ....[77]....
        /*0cbc*/ 	.word	0x0002a3c0
        /*0cc0*/ 	.word	0x0000000a
        /*0cc4*/ 	.word	0x00032440
        /*0cc8*/ 	.short	0x010a
        /*0cca*/ 	.byte	0x3f
	.zero		1


	//   ....[78]....
        /*0ccc*/ 	.word	0x0002aa50
        /*0cd0*/ 	.word	0x0000000a
        /*0cd4*/ 	.word	0x00032460
        /*0cd8*/ 	.short	0x010a
        /*0cda*/ 	.byte	0x3f
	.zero		1


	//   ....[79]....
        /*0cdc*/ 	.word	0x0002b260
        /*0ce0*/ 	.word	0x00000007
        /*0ce4*/ 	.word	0x00032420
        /*0ce8*/ 	.short	0x010a
        /*0cea*/ 	.byte	0x3f
	.zero		1


	//   ....[80]....
        /*0cec*/ 	.word	0x0002b400
        /*0cf0*/ 	.word	0x00000005
        /*0cf4*/ 	.word	0x00032440
        /*0cf8*/ 	.short	0x010a
        /*0cfa*/ 	.byte	0x3f
	.zero		1


	//   ....[81]....
        /*0cfc*/ 	.word	0x0002b450
        /*0d00*/ 	.word	0x00000003
        /*0d04*/ 	.word	0x00032440
        /*0d08*/ 	.short	0x010a
        /*0d0a*/ 	.byte	0x3f
	.zero		1


	//   ....[82]....
        /*0d0c*/ 	.word	0x0002b4a0
        /*0d10*/ 	.word	0x00000005
        /*0d14*/ 	.word	0x00032460
        /*0d18*/ 	.short	0x010a
        /*0d1a*/ 	.byte	0x3f
	.zero		1


	//   ....[83]....
        /*0d1c*/ 	.word	0x0002b840
        /*0d20*/ 	.word	0x0000000c
        /*0d24*/ 	.word	0x00000000
        /*0d28*/ 	.short	0x010a
        /*0d2a*/ 	.byte	0x3f
	.zero		1


	//   ....[84]....
        /*0d2c*/ 	.word	0x0002b980
        /*0d30*/ 	.word	0x00000002
        /*0d34*/ 	.word	0x00000000
        /*0d38*/ 	.short	0x010a
        /*0d3a*/ 	.byte	0x3f
	.zero		1


	//   ....[85]....
        /*0d3c*/ 	.word	0x0002bfe0
        /*0d40*/ 	.word	0x0000000b
        /*0d44*/ 	.word	0x00000000
        /*0d48*/ 	.short	0x010a
        /*0d4a*/ 	.byte	0x3f
	.zero		1


	//   ....[86]....
        /*0d4c*/ 	.word	0x0002c120
        /*0d50*/ 	.word	0x00000008
        /*0d54*/ 	.word	0x00000000
        /*0d58*/ 	.short	0x010a
        /*0d5a*/ 	.byte	0x3f
	.zero		1


	//   ....[87]....
        /*0d5c*/ 	.word	0x0002d410
        /*0d60*/ 	.word	0x00000007
        /*0d64*/ 	.word	0x00000000
        /*0d68*/ 	.short	0x0101
        /*0d6a*/ 	.byte	0x3f
	.zero		1


	//   ....[88]....
        /*0d6c*/ 	.word	0x000471b0
        /*0d70*/ 	.word	0x00000000
        /*0d74*/ 	.word	0x00000000
        /*0d78*/ 	.short	0x0101
        /*0d7a*/ 	.byte	0x3f
	.zero		1


	//   ....[89]....
        /*0d7c*/ 	.word	0x000471d0
        /*0d80*/ 	.word	0x00000002
        /*0d84*/ 	.word	0x00000000
        /*0d88*/ 	.short	0x010a
        /*0d8a*/ 	.byte	0x3f
	.zero		1


	//   ....[90]....
        /*0d8c*/ 	.word	0x00047220
        /*0d90*/ 	.word	0x00000008
        /*0d94*/ 	.word	0x00000000
        /*0d98*/ 	.short	0x010a
        /*0d9a*/ 	.byte	0x3f
	.zero		1


	//----- nvinfo : EIATTR_NUM_MBARRIERS
	.align		4
.L_1332:
        /*0d9c*/ 	.byte	0x03, 0x38
        /*0d9e*/ 	.short	0x0017


	//----- nvinfo : EIATTR_EXIT_INSTR_OFFSETS
	.align		4
        /*0da0*/ 	.byte	0x04, 0x1c
        /*0da2*/ 	.short	(.L_1334 - .L_1333)


	//   ....[0]....
.L_1333:
        /*0da4*/ 	.word	0x00000a80


	//   ....[1]....
        /*0da8*/ 	.word	0x00022980


	//   ....[2]....
        /*0dac*/ 	.word	0x000279e0


	//----- nvinfo : EIATTR_MAX_THREADS
	.align		4
.L_1334:
        /*0db0*/ 	.byte	0x04, 0x05
        /*0db2*/ 	.short	(.L_1336 - .L_1335)
.L_1335:
        /*0db4*/ 	.word	0x00000180
        /*0db8*/ 	.word	0x00000001
        /*0dbc*/ 	.word	0x00000001


	//----- nvinfo : EIATTR_CRS_STACK_SIZE
	.align		4
.L_1336:
        /*0dc0*/ 	.byte	0x04, 0x1e
        /*0dc2*/ 	.short	(.L_1338 - .L_1337)
.L_1337:
        /*0dc4*/ 	.word	0x00000000


	//----- nvinfo : EIATTR_CBANK_PARAM_SIZE
	.align		4
.L_1338:
        /*0dc8*/ 	.byte	0x03, 0x19
        /*0dca*/ 	.short	0x0bf0


	//----- nvinfo : EIATTR_PARAM_CBANK
	.align		4
        /*0dcc*/ 	.byte	0x04, 0x0a
        /*0dce*/ 	.short	(.L_1340 - .L_1339)
	.align		4
.L_1339:
        /*0dd0*/ 	.word	index@(.nv.constant0._ZN7cutlass13device_kernelIN5flash11enable_sm90INS1_16FlashAttnFwdSm90INS1_25CollectiveMainloopFwdSm90ILi2EN4cute5tupleIJNS5_1CILi1EEES8_S8_EEENS6_IJNS7_ILi128EEENS7_ILi96EEENS7_ILi64EEEEEELi256ENS_10bfloat16_tEfNS_4arch4Sm90ELb0ELb1ELb1ELb0ELb1ELb0ELb1ELb1ELb0ELb1ELb0ELb0EEENS1_21CollectiveEpilogueFwdINS6_IJSA_NS7_ILi256EEESB_EEES9_SE_SG_Li256ELb0ELb1ELb0ELb0EEENS1_30DynamicPersistentTileSchedulerILi256ELi128ELb0ELb1ELb1EEEEEEEEEvNT_6ParamsE)
        /*0dd4*/ 	.short	0x0210
        /*0dd6*/ 	.short	0x0bf0


	//----- nvinfo : EIATTR_SW_WAR
	.align		4
.L_1340:
        /*0dd8*/ 	.byte	0x04, 0x36
        /*0dda*/ 	.short	(.L_1342 - .L_1341)
.L_1341:
        /*0ddc*/ 	.word	0x00000008
.L_1342:


//--------------------- .nv.info._ZN7cutlass13device_kernelIN5flash11enable_sm90INS1_16FlashAttnFwdSm90INS1_25CollectiveMainloopFwdSm90ILi2EN4cute5tupleIJNS5_1CILi1EEES8_S8_EEENS6_IJNS7_ILi128EEENS7_ILi96EEENS7_ILi64EEEEEELi256ENS_10bfloat16_tEfNS_4arch4Sm90ELb0ELb1ELb1ELb1ELb1ELb0ELb0ELb1ELb0ELb1ELb0ELb0EEENS1_21CollectiveEpilogueFwdINS6_IJSA_NS7_ILi256EEESB_EEES9_SE_SG_Li256ELb1ELb1ELb0ELb0EEENS1_36VarlenDynamicPersistentTileSchedulerILi128ELi96ELi256ELi128ELb0ELb1ELb1ELb1ELb0ELb1EEEEEEEEEvNT_6ParamsE --------------------------
	.section	.nv.info._ZN7cutlass13device_kernelIN5flash11enable_sm90INS1_16FlashAttnFwdSm90INS1_25CollectiveMainloopFwdSm90ILi2EN4cute5tupleIJNS5_1CILi1EEES8_S8_EEENS6_IJNS7_ILi128EEENS7_ILi96EEENS7_ILi64EEEEEELi256ENS_10bfloat16_tEfNS_4arch4Sm90ELb0ELb1ELb1ELb1ELb1ELb0ELb0ELb1ELb0ELb1ELb0ELb0EEENS1_21CollectiveEpilogueFwdINS6_IJSA_NS7_ILi256EEESB_EEES9_SE_SG_Li256ELb1ELb1ELb0ELb0EEENS1_36VarlenDynamicPersistentTileSchedulerILi128ELi96ELi256ELi128ELb0ELb1ELb1ELb1ELb0ELb1EEEEEEEEEvNT_6ParamsE,"",@"SHT_CUDA_INFO"
	.sectionflags	@""
	.align	4


	//----- nvinfo : EIATTR_CUDA_API_VERSION
	.align		4
        /*0000*/ 	.byte	0x04, 0x37
        /*0002*/ 	.short	(.L_1344 - .L_1343)
.L_1343:
        /*0004*/ 	.word	0x00000082


	//----- nvinfo : EIATTR_KPARAM_INFO
	.align		4
.L_1344:
        /*0008*/ 	.byte	0x04, 0x17
        /*000a*/ 	.short	(.L_1346 - .L_1345)
.L_1345:
        /*000c*/ 	.word	0x00000000
        /*0010*/ 	.short	0x0000
        /*0012*/ 	.short	0x0070
        /*0014*/ 	.byte	0x00, 0xf0, 0x01, 0x2a


	//----- nvinfo : EIATTR_SPARSE_MMA_MASK
	.align		4
.L_1346:
        /*0018*/ 	.byte	0x03, 0x50
        /*001a*/ 	.short	0x0000


	//----- nvinfo : EIATTR_MAXREG_COUNT
	.align		4
        /*001c*/ 	.byte	0x03, 0x1b
        /*001e*/ 	.short	0x00a8


	//----- nvinfo : EIATTR_NUM_BARRIERS
	.align		4
        /*0020*/ 	.byte	0x02, 0x4c
        /*0022*/ 	.byte	0x10
	.zero		1


	//----- nvinfo : EIATTR_EXTERNS
	.align		4
        /*0024*/ 	.byte	0x04, 0x0f
        /*0026*/ 	.short	(.L_1348 - .L_1347)


	//   ....[0]....
	.align		4
.L_1347:
        /*0028*/ 	.word	index@(__assertfail)


	//----- nvinfo : EIATTR_ANNOTATIONS
	.align		4
.L_1348:
        /*002c*/ 	.byte	0x04, 0x55
        /*002e*/ 	.short	(.L_1350 - .L_1349)


	//   ....[0]....
.L_1349:
        /* <DEDUP_REMOVED lines=15> */


	//----- nvinfo : EIATTR_MERCURY_ISA_VERSION
	.align		4
.L_1350:
        /*0108*/ 	.byte	0x03, 0x5f
        /*010a*/ 	.short	0x0101


	//----- nvinfo : EIATTR_UNUSED_LOAD_BYTE_OFFSET
	.align		4
        /*010c*/ 	.byte	0x04, 0x44
        /*010e*/ 	.short	(.L_1352 - .L_1351)


	//   ....[0]....
.L_1351:
        /*0110*/ 	.word	0x00000a80
        /*0114*/ 	.word	0x0000fff0


	//   ....[1]....
        /*0118*/ 	.word	0x00017980
        /*011c*/ 	.word	0x0000fff0


	//----- nvinfo : EIATTR_INT_WARP_WIDE_INSTR_OFFSETS
	.align		4
.L_1352:
        /*0120*/ 	.byte	0x04, 0x31
        /*0122*/ 	.short	(.L_1354 - .L_1353)


	//   ....[0]....
.L_1353:
        /*0124*/ 	.word	0x000000c0


	//   ....[1]....
        /*0128*/ 	.word	0x000000d0


	//   ....[2]....
        /*012c*/ 	.word	0x00000170


	//   ....[3]....
        /*0130*/ 	.word	0x0001b8d0


	//   ....[4]....
        /*0134*/ 	.word	0x0001b960


	//   ....[5]....
        /*0138*/ 	.word	0x0001ebe0


	//   ....[6]....
        /*013c*/ 	.word	0x0001ec70


	//----- nvinfo : EIATTR_COOP_GROUP_MASK_REGIDS
	.align		4
.L_1354:
        /*0140*/ 	.byte	0x04, 0x29
        /*0142*/ 	.short	(.L_1356 - .L_1355)


	//   ....[0]....
.L_1355:
        /*0144*/ 	.word	0xffffffff


	//   ....[1]....
        /*0148*/ 	.word	0xffffffff


	//   ....[2]....
        /*014c*/ 	.word	0xffffffff


	//   ....[3]....
        /*0150*/ 	.word	0xffffffff


	//   ....[4]....
        /*0154*/ 	.word	0xffffffff


	//   ....[5]....
        /*0158*/ 	.word	0xffffffff


	//   ....[6]....
        /*015c*/ 	.word	0xffffffff


	//   ....[7]....
        /*0160*/ 	.word	0xffffffff


	//   ....[8]....
        /*0164*/ 	.word	0xffffffff


	//   ....[9]....
        /*0168*/ 	.word	0xffffffff


	//   ....[10]....
        /*016c*/ 	.word	0xffffffff


	//   ....[11]....
        /*0170*/ 	.word	0xffffffff


	//   ....[12]....
        /*0174*/ 	.word	0xffffffff


	//   ....[13]....
        /*0178*/ 	.word	0xffffffff


	//   ....[14]....
        /*017c*/ 	.word	0xffffffff


	//   ....[15]....
        /*0180*/ 	.word	0xffffffff


	//   ....[16]....
        /*0184*/ 	.word	0xffffffff


	//   ....[17]....
        /*0188*/ 	.word	0xffffffff


	//   ....[18]....
        /*018c*/ 	.word	0xffffffff


	//   ....[19]....
        /*0190*/ 	.word	0xffffffff


	//   ....[20]....
        /*0194*/ 	.word	0xffffffff


	//   ....[21]....
        /*0198*/ 	.word	0xffffffff


	//   ....[22]....
        /*019c*/ 	.word	0xffffffff


	//   ....[23]....
        /*01a0*/ 	.word	0xffffffff


	//   ....[24]....
        /*01a4*/ 	.word	0xffffffff


	//   ....[25]....
        /*01a8*/ 	.word	0xffffffff


	//   ....[26]....
        /*01ac*/ 	.word	0xffffffff


	//   ....[27]....
        /*01b0*/ 	.word	0xffffffff


	//   ....[28]....
        /*01b4*/ 	.word	0xffffffff


	//   ....[29]....
        /*01b8*/ 	.word	0xffffffff


	//   ....[30]....
        /*01bc*/ 	.word	0xffffffff


	//   ....[31]....
        /*01c0*/ 	.word	0xffffffff


	//   ....[32]....
        /*01c4*/ 	.word	0xffffffff


	//   ....[33]....
        /*01c8*/ 	.word	0xffffffff


	//   ....[34]....
        /*01cc*/ 	.word	0xffffffff


	//   ....[35]....
        /*01d0*/ 	.word	0xffffffff


	//   ....[36]....
        /*01d4*/ 	.word	0xffffffff


	//   ....[37]....
        /*01d8*/ 	.word	0xffffffff


	//   ....[38]....
        /*01dc*/ 	.word	0xffffffff


	//   ....[39]....
        /*01e0*/ 	.word	0xffffffff


	//   ....[40]....
        /*01e4*/ 	.word	0xffffffff


	//   ....[41]....
        /*01e8*/ 	.word	0xffffffff


	//   ....[42]....
        /*01ec*/ 	.word	0xffffffff


	//   ....[43]....
        /*01f0*/ 	.word	0xffffffff


	//   ....[44]....
        /*01f4*/ 	.word	0xffffffff


	//   ....[45]....
        /*01f8*/ 	.word	0xffffffff


	//   ....[46]....
        /*01fc*/ 	.word	0xffffffff


	//   ....[47]....
        /*0200*/ 	.word	0xffffffff


	//   ....[48]....
        /*0204*/ 	.word	0xffffffff


	//   ....[49]....
        /*0208*/ 	.word	0xffffffff


	//   ....[50]....
        /*020c*/ 	.word	0xffffffff


	//   ....[51]....
        /*0210*/ 	.word	0xffffffff


	//   ....[52]....
        /*0214*/ 	.word	0xffffffff


	//   ....[53]....
        /*0218*/ 	.word	0xffffffff


	//   ....[54]....
        /*021c*/ 	.word	0xffffffff


	//   ....[55]....
        /*0220*/ 	.word	0xffffffff


	//   ....[56]....
        /*0224*/ 	.word	0xffffffff


	//   ....[57]....
        /*0228*/ 	.word	0xffffffff


	//   ....[58]....
        /*022c*/ 	.word	0xffffffff


	//   ....[59]....
        /*0230*/ 	.word	0xffffffff


	//   ....[60]....
        /*0234*/ 	.word	0xffffffff


	//   ....[61]....
        /*0238*/ 	.word	0xffffffff


	//   ....[62]....
        /*023c*/ 	.word	0xffffffff


	//   ....[63]....
        /*0240*/ 	.word	0xffffffff


	//   ....[64]....
        /*0244*/ 	.word	0xffffffff


	//   ....[65]....
        /*0248*/ 	.word	0xffffffff


	//   ....[66]....
        /*024c*/ 	.word	0xffffffff


	//   ....[67]....
        /*0250*/ 	.word	0xffffffff


	//   ....[68]....
        /*0254*/ 	.word	0xffffffff


	//   ....[69]....
        /*0258*/ 	.word	0xffffffff


	//   ....[70]....
        /*025c*/ 	.word	0xffffffff


	//   ....[71]....
        /*0260*/ 	.word	0xffffffff


	//   ....[72]....
        /*0264*/ 	.word	0xffffffff


	//   ....[73]....
        /*0268*/ 	.word	0xffffffff


	//   ....[74]....
        /*026c*/ 	.word	0xffffffff


	//   ....[75]....
        /*0270*/ 	.word	0xffffffff


	//   ....[76]....
        /*0274*/ 	.word	0xffffffff


	//   ....[77]....
        /*0278*/ 	.word	0xffffffff


	//   ....[78]....
        /*027c*/ 	.word	0xffffffff


	//   ....[79]....
        /*0280*/ 	.word	0xffffffff


	//   ....[80]....
        /*0284*/ 	.word	0xffffffff


	//   ....[81]....
        /*0288*/ 	.word	0xffffffff


	//   ....[82]....
        /*028c*/ 	.word	0xffffffff


	//   ....[83]....
        /*0290*/ 	.word	0xffffffff


	//   ....[84]....
        /*0294*/ 	.word	0xffffffff


	//   ....[85]....
        /*0298*/ 	.word	0xffffffff


	//   ....[86]....
        /*029c*/ 	.word	0xffffffff


	//   ....[87]....
        /*02a0*/ 	.word	0xffffffff


	//   ....[88]....
        /*02a4*/ 	.word	0xffffffff


	//   ....[89]....
        /*02a8*/ 	.word	0xffffffff


	//   ....[90]....
        /*02ac*/ 	.word	0xffffffff


	//   ....[91]....
        /*02b0*/ 	.word	0xffffffff


	//   ....[92]....
        /*02b4*/ 	.word	0xffffffff


	//   ....[93]....
        /*02b8*/ 	.word	0xffffffff


	//   ....[94]....
        /*02bc*/ 	.word	0xffffffff


	//   ....[95]....
        /*02c0*/ 	.word	0xffffffff


	//   ....[96]....
        /*02c4*/ 	.word	0xffffffff


	//   ....[97]....
        /*02c8*/ 	.word	0xffffffff


	//   ....[98]....
        /*02cc*/ 	.word	0xffffffff


	//   ....[99]....
        /*02d0*/ 	.word	0xffffffff


	//   ....[100]....
        /*02d4*/ 	.word	0xffffffff


	//   ....[101]....
        /*02d8*/ 	.word	0xffffffff


	//   ....[102]....
        /*02dc*/ 	.word	0xffffffff


	//   ....[103]....
        /*02e0*/ 	.word	0xffffffff


	//   ....[104]....
        /*02e4*/ 	.word	0xffffffff


	//   ....[105]....
        /*02e8*/ 	.word	0xffffffff


	//   ....[106]....
        /*02ec*/ 	.word	0xffffffff


	//   ....[107]....
        /*02f0*/ 	.word	0xffffffff


	//   ....[108]....
        /*02f4*/ 	.word	0xffffffff


	//   ....[109]....
        /*02f8*/ 	.word	0xffffffff


	//   ....[110]....
        /*02fc*/ 	.word	0xffffffff


	//   ....[111]....
        /*0300*/ 	.word	0xffffffff


	//   ....[112]....
        /*0304*/ 	.word	0xffffffff


	//   ....[113]....
        /*0308*/ 	.word	0xffffffff


	//   ....[114]....
        /*030c*/ 	.word	0xffffffff


	//   ....[115]....
        /*0310*/ 	.word	0xffffffff


	//   ....[116]....
        /*0314*/ 	.word	0xffffffff


	//   ....[117]....
        /*0318*/ 	.word	0xffffffff


	//   ....[118]....
        /*031c*/ 	.word	0xffffffff


	//   ....[119]....
        /*0320*/ 	.word	0xffffffff


	//   ....[120]....
        /*0324*/ 	.word	0xffffffff


	//   ....[121]....
        /*0328*/ 	.word	0xffffffff


	//   ....[122]....
        /*032c*/ 	.word	0xffffffff


	//   ....[123]....
        /*0330*/ 	.word	0xffffffff


	//   ....[124]....
        /*0334*/ 	.word	0xffffffff


	//   ....[125]....
        /*0338*/ 	.word	0xffffffff


	//   ....[126]....
        /*033c*/ 	.word	0xffffffff


	//   ....[127]....
        /*0340*/ 	.word	0xffffffff


	//   ....[128]....
        /*0344*/ 	.word	0xffffffff


	//   ....[129]....
        /*0348*/ 	.word	0xffffffff


	//   ....[130]....
        /*034c*/ 	.word	0xffffffff


	//   ....[131]....
        /*0350*/ 	.word	0xffffffff


	//   ....[132]....
        /*0354*/ 	.word	0xffffffff


	//   ....[133]....
        /*0358*/ 	.word	0xffffffff


	//   ....[134]....
        /*035c*/ 	.word	0xffffffff


	//   ....[135]....
        /*0360*/ 	.word	0xffffffff


	//   ....[136]....
        /*0364*/ 	.word	0xffffffff


	//   ....[137]....
        /*0368*/ 	.word	0xffffffff


	//   ....[138]....
        /*036c*/ 	.word	0xffffffff


	//   ....[139]....
        /*0370*/ 	.word	0xffffffff


	//   ....[140]....
        /*0374*/ 	.word	0xffffffff


	//   ....[141]....
        /*0378*/ 	.word	0xffffffff


	//   ....[142]....
        /*037c*/ 	.word	0xffffffff


	//   ....[143]....
        /*0380*/ 	.word	0xffffffff


	//   ....[144]....
        /*0384*/ 	.word	0xffffffff


	//   ....[145]....
        /*0388*/ 	.word	0x0500000f


	//   ....[146]....
        /*038c*/ 	.word	0x0500000f


	//   ....[147]....
        /*0390*/ 	.word	0x0500000f


	//   ....[148]....
        /*0394*/ 	.word	0x0500000f


	//   ....[149]....
        /*0398*/ 	.word	0x0500000f


	//   ....[150]....
        /*039c*/ 	.word	0x0500000f


	//   ....[151]....
        /*03a0*/ 	.word	0x0500000f


	//   ....[152]....
        /*03a4*/ 	.word	0x0500000f


	//   ....[153]....
        /*03a8*/ 	.word	0x0500000f


	//   ....[154]....
        /*03ac*/ 	.word	0x0500000f


	//   ....[155]....
        /*03b0*/ 	.word	0x0500000f


	//   ....[156]....
        /*03b4*/ 	.word	0x0500000f


	//   ....[157]....
        /*03b8*/ 	.word	0x0500000f


	//   ....[158]....
        /*03bc*/ 	.word	0x0500000f


	//   ....[159]....
        /*03c0*/ 	.word	0x0500000f


	//   ....[160]....
        /*03c4*/ 	.word	0x0500000f


	//   ....[161]....
        /*03c8*/ 	.word	0x0500000f


	//   ....[162]....
        /*03cc*/ 	.word	0x0500000f


	//   ....[163]....
        /*03d0*/ 	.word	0x0500000f


	//   ....[164]....
        /*03d4*/ 	.word	0x0500000f


	//   ....[165]....
        /*03d8*/ 	.word	0x0500000f


	//   ....[166]....
        /*03dc*/ 	.word	0x0500000f


	//   ....[167]....
        /*03e0*/ 	.word	0x0500000f


	//   ....[168]....
        /*03e4*/ 	.word	0x0500000f


	//   ....[169]....
        /*03e8*/ 	.word	0x0500000f


	//   ....[170]....
        /*03ec*/ 	.word	0x0500000f


	//   ....[171]....
        /*03f0*/ 	.word	0x0500000f


	//   ....[172]....
        /*03f4*/ 	.word	0x0500000f


	//   ....[173]....
        /*03f8*/ 	.word	0x0500000f


	//   ....[174]....
        /*03fc*/ 	.word	0x0500000f


	//   ....[175]....
        /*0400*/ 	.word	0x0500000f


	//   ....[176]....
        /*0404*/ 	.word	0x0500000f


	//   ....[177]....
        /*0408*/ 	.word	0x0500000f


	//   ....[178]....
        /*040c*/ 	.word	0x0500000f


	//   ....[179]....
        /*0410*/ 	.word	0x0500000f


	//   ....[180]....
        /*0414*/ 	.word	0x0500000f


	//   ....[181]....
        /*0418*/ 	.word	0x0500000f


	//   ....[182]....
        /*041c*/ 	.word	0x0500000f


	//   ....[183]....
        /*0420*/ 	.word	0x0500000f


	//   ....[184]....
        /*0424*/ 	.word	0x0500000f


	//   ....[185]....
        /*0428*/ 	.word	0x0500000f


	//   ....[186]....
        /*042c*/ 	.word	0x0500000f


	//   ....[187]....
        /*0430*/ 	.word	0x0500000f


	//   ....[188]....
        /*0434*/ 	.word	0x0500000f


	//   ....[189]....
        /*0438*/ 	.word	0x0500000f


	//   ....[190]....
        /*043c*/ 	.word	0x0500000f


	//   ....[191]....
        /*0440*/ 	.word	0x0500000f


	//   ....[192]....
        /*0444*/ 	.word	0x0500000f


	//   ....[193]....
        /*0448*/ 	.word	0x0500000f


	//   ....[194]....
        /*044c*/ 	.word	0x0500000f


	//   ....[195]....
        /*0450*/ 	.word	0x0500000f


	//   ....[196]....
        /*0454*/ 	.word	0x0500000f


	//   ....[197]....
        /*0458*/ 	.word	0x0500000f


	//   ....[198]....
        /*045c*/ 	.word	0x0500000f


	//   ....[199]....
        /*0460*/ 	.word	0x0500000f


	//   ....[200]....
        /*0464*/ 	.word	0x0500000f


	//   ....[201]....
        /*0468*/ 	.word	0x0500000f


	//   ....[202]....
        /*046c*/ 	.word	0x0500000f


	//   ....[203]....
        /*0470*/ 	.word	0x0500000f


	//   ....[204]....
        /*0474*/ 	.word	0x0500000f


	//   ....[205]....
        /*0478*/ 	.word	0x0500000f


	//   ....[206]....
        /*047c*/ 	.word	0x0500000f


	//   ....[207]....
        /*0480*/ 	.word	0x0500000f


	//   ....[208]....
        /*0484*/ 	.word	0x0500000f


	//   ....[209]....
        /*0488*/ 	.word	0x0500000f


	//   ....[210]....
        /*048c*/ 	.word	0x0500000f


	//   ....[211]....
        /*0490*/ 	.word	0x0500000f


	//   ....[212]....
        /*0494*/ 	.word	0x0500000f


	//   ....[213]....
        /*0498*/ 	.word	0x0500000f


	//   ....[214]....
        /*049c*/ 	.word	0x0500000f


	//   ....[215]....
        /*04a0*/ 	.word	0x0500000f


	//   ....[216]....
        /*04a4*/ 	.word	0x0500000f


	//   ....[217]....
        /*04a8*/ 	.word	0x0500000f


	//   ....[218]....
        /*04ac*/ 	.word	0x0500000f


	//   ....[219]....
        /*04b0*/ 	.word	0x0500000f


	//   ....[220]....
        /*04b4*/ 	.word	0x0500000f


	//   ....[221]....
        /*04b8*/ 	.word	0x0500000f


	//   ....[222]....
        /*04bc*/ 	.word	0x0500000f


	//   ....[223]....
        /*04c0*/ 	.word	0x0500000f


	//   ....[224]....
        /*04c4*/ 	.word	0x0500000f


	//   ....[225]....
        /*04c8*/ 	.word	0x0500000f


	//   ....[226]....
        /*04cc*/ 	.word	0x0500000f


	//   ....[227]....
        /*04d0*/ 	.word	0x0500000f


	//   ....[228]....
        /*04d4*/ 	.word	0xffffffff


	//   ....[229]....
        /*04d8*/ 	.word	0xffffffff


	//   ....[230]....
        /*04dc*/ 	.word	0xffffffff


	//   ....[231]....
        /*04e0*/ 	.word	0xffffffff


	//   ....[232]....
        /*04e4*/ 	.word	0xffffffff


	//   ....[233]....
        /*04e8*/ 	.word	0xffffffff


	//----- nvinfo : EIATTR_COOP_GROUP_INSTR_OFFSETS
	.align		4
.L_1356:
        /*04ec*/ 	.byte	0x04, 0x28
        /*04ee*/ 	.short	(.L_1358 - .L_1357)


	//   ....[0]....
.L_1357:
        /*04f0*/ 	.word	0x00000080


	//   ....[1]....
        /*04f4*/ 	.word	0x00000090


	//   ....[2]....
        /*04f8*/ 	.word	0x000002d0


	//   ....[3]....
        /*04fc*/ 	.word	0x00000430


	//   ....[4]....
        /*0500*/ 	.word	0x00000550


	//   ....[5]....
        /*0504*/ 	.word	0x000006b0


	//   ....[6]....
        /*0508*/ 	.word	0x00002340


	//   ....[7]....
        /*050c*/ 	.word	0x00003730


	//   ....[8]....
        /*0510*/ 	.word	0x00003e10


	//   ....[9]....
        /*0514*/ 	.word	0x00004bb0


	//   ....[10]....
        /*0518*/ 	.word	0x00004db0


	//   ....[11]....
        /*051c*/ 	.word	0x00005090


	//   ....[12]....
        /*0520*/ 	.word	0x000050b0


	//   ....[13]....
        /*0524*/ 	.word	0x0000a250


	//   ....[14]....
        /*0528*/ 	.word	0x0000a380


	//   ....[15]....
        /*052c*/ 	.word	0x0000a4e0


	//   ....[16]....
        /*0530*/ 	.word	0x0000a540


	//   ....[17]....
        /*0534*/ 	.word	0x0000fc40


	//   ....[18]....
        /*0538*/ 	.word	0x000103d0


	//   ....[19]....
        /*053c*/ 	.word	0x00011730


	//   ....[20]....
        /*0540*/ 	.word	0x000117a0


	//   ....[21]....
        /*0544*/ 	.word	0x000117f0


	//   ....[22]....
        /*0548*/ 	.word	0x00011810


	//   ....[23]....
        /*054c*/ 	.word	0x000169e0


	//   ....[24]....
        /*0550*/ 	.word	0x00016a00


	//   ....[25]....
        /*0554*/ 	.word	0x00016a50


	//   ....[26]....
        /*0558*/ 	.word	0x00016a80


	//   ....[27]....
        /*055c*/ 	.word	0x00018580


	//   ....[28]....
        /*0560*/ 	.word	0x000185a0


	//   ....[29]....
        /*0564*/ 	.word	0x00018600


	//   ....[30]....
        /*0568*/ 	.word	0x00018620


	//   ....[31]....
        /*056c*/ 	.word	0x00018f70


	//   ....[32]....
        /*0570*/ 	.word	0x00018f90


	//   ....[33]....
        /*0574*/ 	.word	0x000190e0


	//   ....[34]....
        /*0578*/ 	.word	0x00019100


	//   ....[35]....
        /*057c*/ 	.word	0x00019240


	//   ....[36]....
        /*0580*/ 	.word	0x00019260


	//   ....[37]....
        /*0584*/ 	.word	0x000193b0


	//   ....[38]....
        /*0588*/ 	.word	0x000193d0


	//   ....[39]....
        /*058c*/ 	.word	0x00019d10


	//   ....[40]....
        /*0590*/ 	.word	0x00019d20


	//   ....[41]....
        /*0594*/ 	.word	0x00019e70


	//   ....[42]....
        /*0598*/ 	.word	0x00019e90


	//   ....[43]....
        /*059c*/ 	.word	0x00019fd0


	//   ....[44]....
        /*05a0*/ 	.word	0x00019ff0


	//   ....[45]....
        /*05a4*/ 	.word	0x0001a140


	//   ....[46]....
        /*05a8*/ 	.word	0x0001a160


	//   ....[47]....
        /*05ac*/ 	.word	0x0001a330


	//   ....[48]....
        /*05b0*/ 	.word	0x0001a500


	//   ....[49]....
        /*05b4*/ 	.word	0x0001a530


	//   ....[50]....
        /*05b8*/ 	.word	0x0001a560


	//   ....[51]....
        /*05bc*/ 	.word	0x0001a590


	//   ....[52]....
        /*05c0*/ 	.word	0x0001a5c0


	//   ....[53]....
        /*05c4*/ 	.word	0x0001a5f0


	//   ....[54]....
        /*05c8*/ 	.word	0x0001a740


	//   ....[55]....
        /*05cc*/ 	.word	0x0001a770


	//   ....[56]....
        /*05d0*/ 	.word	0x0001a7a0


	//   ....[57]....
        /*05d4*/ 	.word	0x0001a7d0


	//   ....[58]....
        /*05d8*/ 	.word	0x0001a800


	//   ....[59]....
        /*05dc*/ 	.word	0x0001a830


	//   ....[60]....
        /*05e0*/ 	.word	0x0001a8c0


	//   ....[61]....
        /*05e4*/ 	.word	0x0001a920


	//   ....[62]....
        /*05e8*/ 	.word	0x0001a9b0


	//   ....[63]....
        /*05ec*/ 	.word	0x0001c480


	//   ....[64]....
        /*05f0*/ 	.word	0x0001c4a0


	//   ....[65]....
        /*05f4*/ 	.word	0x0001c530


	//   ....[66]....
        /*05f8*/ 	.word	0x0001c550


	//   ....[67]....
        /*05fc*/ 	.word	0x0001c5d0


	//   ....[68]....
        /*0600*/ 	.word	0x0001c5f0


	//   ....[69]....
        /*0604*/ 	.word	0x0001c670


	//   ....[70]....
        /*0608*/ 	.word	0x0001c690


	//   ....[71]....
        /*060c*/ 	.word	0x0001c710


	//   ....[72]....
        /*0610*/ 	.word	0x0001c730


	//   ....[73]....
        /*0614*/ 	.word	0x0001c740


	//   ....[74]....
        /*0618*/ 	.word	0x0001c750


	//   ....[75]....
        /*061c*/ 	.word	0x0001ce60


	//   ....[76]....
        /*0620*/ 	.word	0x0001ce90


	//   ....[77]....
        /*0624*/ 	.word	0x0001cf50


	//   ....[78]....
        /*0628*/ 	.word	0x0001cf60


	//   ....[79]....
        /*062c*/ 	.word	0x0001cff0


	//   ....[80]....
        /*0630*/ 	.word	0x0001d000


	//   ....[81]....
        /*0634*/ 	.word	0x0001d090


	//   ....[82]....
        /*0638*/ 	.word	0x0001d0a0


	//   ....[83]....
        /*063c*/ 	.word	0x0001d130


	//   ....[84]....
        /*0640*/ 	.word	0x0001d140


	//   ....[85]....
        /*0644*/ 	.word	0x0001d1d0


	//   ....[86]....
        /*0648*/ 	.word	0x0001d1e0


	//   ....[87]....
        /*064c*/ 	.word	0x0001d260


	//   ....[88]....
        /*0650*/ 	.word	0x0001d270


	//   ....[89]....
        /*0654*/ 	.word	0x0001d280


	//   ....[90]....
        /*0658*/ 	.word	0x0001d290


	//   ....[91]....
        /*065c*/ 	.word	0x0001d790


	//   ....[92]....
        /*0660*/ 	.word	0x0001d7b0


	//   ....[93]....
        /*0664*/ 	.word	0x0001d800


	//   ....[94]....
        /*0668*/ 	.word	0x0001d8c0


	//   ....[95]....
        /*066c*/ 	.word	0x0001d8d0


	//   ....[96]....
        /*0670*/ 	.word	0x0001d900


	//   ....[97]....
        /*0674*/ 	.word	0x0001d990


	//   ....[98]....
        /*0678*/ 	.word	0x0001da40


	//   ....[99]....
        /*067c*/ 	.word	0x0001da50


	//   ....[100]....
        /*0680*/ 	.word	0x0001da80


	//   ....[101]....
        /*0684*/ 	.word	0x0001da90


	//   ....[102]....
        /*0688*/ 	.word	0x0001db20


	//   ....[103]....
        /*068c*/ 	.word	0x0001e230


	//   ....[104]....
        /*0690*/ 	.word	0x0001e250


	//   ....[105]....
        /*0694*/ 	.word	0x0001e2a0


	//   ....[106]....
        /*0698*/ 	.word	0x0001e2b0


	//   ....[107]....
        /*069c*/ 	.word	0x0001e2f0


	//   ....[108]....
        /*06a0*/ 	.word	0x0001e300


	//   ....[109]....
        /*06a4*/ 	.word	0x0001e340


	//   ....[110]....
        /*06a8*/ 	.word	0x0001e350


	//   ....[111]....
        /*06ac*/ 	.word	0x0001e390


	//   ....[112]....
        /*06b0*/ 	.word	0x0001e3a0


	//   ....[113]....
        /*06b4*/ 	.word	0x0001e3b0


	//   ....[114]....
        /*06b8*/ 	.word	0x0001e3f0


	//   ....[115]....
        /*06bc*/ 	.word	0x0001e720


	//   ....[116]....
        /*06c0*/ 	.word	0x0001e740


	//   ....[117]....
        /*06c4*/ 	.word	0x0001e750


	//   ....[118]....
        /*06c8*/ 	.word	0x0001e760


	//   ....[119]....
        /*06cc*/ 	.word	0x0001e780


	//   ....[120]....
        /*06d0*/ 	.word	0x0001e7f0


	//   ....[121]....
        /*06d4*/ 	.word	0x0001e860


	//   ....[122]....
        /*06d8*/ 	.word	0x0001e880


	//   ....[123]....
        /*06dc*/ 	.word	0x0001e890


	//   ....[124]....
        /*06e0*/ 	.word	0x0001e8f0


	//   ....[125]....
        /*06e4*/ 	.word	0x0001e910


	//   ....[126]....
        /*06e8*/ 	.word	0x0001e970


	//   ....[127]....
        /*06ec*/ 	.word	0x0001ee60


	//   ....[128]....
        /*06f0*/ 	.word	0x0001ee90


	//   ....[129]....
        /*06f4*/ 	.word	0x0001eec0


	//   ....[130]....
        /*06f8*/ 	.word	0x0001eef0


	//   ....[131]....
        /*06fc*/ 	.word	0x0001ef20


	//   ....[132]....
        /*0700*/ 	.word	0x0001ef50


	//   ....[133]....
        /*0704*/ 	.word	0x0001ef80


	//   ....[134]....
        /*0708*/ 	.word	0x0001efb0


	//   ....[135]....
        /*070c*/ 	.word	0x0001f130


	//   ....[136]....
        /*0710*/ 	.word	0x0001f160


	//   ....[137]....
        /*0714*/ 	.word	0x0001f190


	//   ....[138]....
        /*0718*/ 	.word	0x0001f1c0


	//   ....[139]....
        /*071c*/ 	.word	0x0001f1f0


	//   ....[140]....
        /*0720*/ 	.word	0x0001f220


	//   ....[141]....
        /*0724*/ 	.word	0x0001f2e0


	//   ....[142]....
        /*0728*/ 	.word	0x0001f300


	//   ....[143]....
        /*072c*/ 	.word	0x0001f370


	//   ....[144]....
        /*0730*/ 	.word	0x0001fa10


	//   ....[145]....
        /*0734*/ 	.word	0x0001ff80


	//   ....[146]....
        /*0738*/ 	.word	0x00020070


	//   ....[147]....
        /*073c*/ 	.word	0x00020110


	//   ....[148]....
        /*0740*/ 	.word	0x00020170


	//   ....[149]....
        /*0744*/ 	.word	0x00020260


	//   ....[150]....
        /*0748*/ 	.word	0x000202d0


	//   ....[151]....
        /*074c*/ 	.word	0x000203c0


	//   ....[152]....
        /*0750*/ 	.word	0x00020430


	//   ....[153]....
        /*0754*/ 	.word	0x00020520


	//   ....[154]....
        /*0758*/ 	.word	0x00020590


	//   ....[155]....
        /*075c*/ 	.word	0x00020680


	//   ....[156]....
        /*0760*/ 	.word	0x000206f0


	//   ....[157]....
        /*0764*/ 	.word	0x00020790


	//   ....[158]....
        /*0768*/ 	.word	0x00020880


	//   ....[159]....
        /*076c*/ 	.word	0x000208f0


	//   ....[160]....
        /*0770*/ 	.word	0x00020950


	//   ....[161]....
        /*0774*/ 	.word	0x00020a40


	//   ....[162]....
        /*0778*/ 	.word	0x00020aa0


	//   ....[163]....
        /*077c*/ 	.word	0x00020ba0


	//   ....[164]....
        /*0780*/ 	.word	0x00020c00


	//   ....[165]....
        /*0784*/ 	.word	0x00020d00


	//   ....[166]....
        /*0788*/ 	.word	0x00020d60


	//   ....[167]....
        /*078c*/ 	.word	0x00020e60


	//   ....[168]....
        /*0790*/ 	.word	0x00020ec0


	//   ....[169]....
        /*0794*/ 	.word	0x00020fc0


	//   ....[170]....
        /*0798*/ 	.word	0x00021020


	//   ....[171]....
        /*079c*/ 	.word	0x00021120


	//   ....[172]....
        /*07a0*/ 	.word	0x00021180


	//   ....[173]....
        /*07a4*/ 	.word	0x00021220


	//   ....[174]....
        /*07a8*/ 	.word	0x000213a0


	//   ....[175]....
        /*07ac*/ 	.word	0x00021480


	//   ....[176]....
        /*07b0*/ 	.word	0x00021510


	//   ....[177]....
        /*07b4*/ 	.word	0x00021620


	//   ....[178]....
        /*07b8*/ 	.word	0x00021680


	//   ....[179]....
        /*07bc*/ 	.word	0x00021790


	//   ....[180]....
        /*07c0*/ 	.word	0x000217f0


	//   ....[181]....
        /*07c4*/ 	.word	0x00021900


	//   ....[182]....
        /*07c8*/ 	.word	0x00021960


	//   ....[183]....
        /*07cc*/ 	.word	0x00021a70


	//   ....[184]....
        /*07d0*/ 	.word	0x00021ad0


	//   ....[185]....
        /*07d4*/ 	.word	0x00021b90


	//   ....[186]....
        /*07d8*/ 	.word	0x00021cf0


	//   ....[187]....
        /*07dc*/ 	.word	0x00021d90


	//   ....[188]....
        /*07e0*/ 	.word	0x00021df0


	//   ....[189]....
        /*07e4*/ 	.word	0x00021ea0


	//   ....[190]....
        /*07e8*/ 	.word	0x00021f00


	//   ....[191]....
        /*07ec*/ 	.word	0x00021fb0


	//   ....[192]....
        /*07f0*/ 	.word	0x00022010


	//   ....[193]....
        /*07f4*/ 	.word	0x000220c0


	//   ....[194]....
        /*07f8*/ 	.word	0x00022120


	//   ....[195]....
        /*07fc*/ 	.word	0x000221d0


	//   ....[196]....
        /*0800*/ 	.word	0x00022230


	//   ....[197]....
        /*0804*/ 	.word	0x000222e0


	//   ....[198]....
        /*0808*/ 	.word	0x000223d0


	//   ....[199]....
        /*080c*/ 	.word	0x00022470


	//   ....[200]....
        /*0810*/ 	.word	0x000224d0


	//   ....[201]....
        /*0814*/ 	.word	0x000225a0


	//   ....[202]....
        /*0818*/ 	.word	0x00022600


	//   ....[203]....
        /*081c*/ 	.word	0x000226d0


	//   ....[204]....
        /*0820*/ 	.word	0x00022730


	//   ....[205]....
        /*0824*/ 	.word	0x00022800


	//   ....[206]....
        /*0828*/ 	.word	0x00022860


	//   ....[207]....
        /*082c*/ 	.word	0x00022930


	//   ....[208]....
        /*0830*/ 	.word	0x00022990


	//   ....[209]....
        /*0834*/ 	.word	0x00022a60


	//   ....[210]....
        /*0838*/ 	.word	0x00022af0


	//   ....[211]....
        /*083c*/ 	.word	0x00022b90


	//   ....[212]....
        /*0840*/ 	.word	0x00022cb0


	//   ....[213]....
        /*0844*/ 	.word	0x00022d20


	//   ....[214]....
        /*0848*/ 	.word	0x00022d90


	//   ....[215]....
        /*084c*/ 	.word	0x00022e00


	//   ....[216]....
        /*0850*/ 	.word	0x00022e70


	//   ....[217]....
        /*0854*/ 	.word	0x00022ef0


	//   ....[218]....
        /*0858*/ 	.word	0x00022f80


	//   ....[219]....
        /*085c*/ 	.word	0x00023010


	//   ....[220]....
        /*0860*/ 	.word	0x00023080


	//   ....[221]....
        /*0864*/ 	.word	0x000230f0


	//   ....[222]....
        /*0868*/ 	.word	0x00023160


	//   ....[223]....
        /*086c*/ 	.word	0x000231e0


	//   ....[224]....
        /*0870*/ 	.word	0x00023250


	//   ....[225]....
        /*0874*/ 	.word	0x000232f0


	//   ....[226]....
        /*0878*/ 	.word	0x00023380


	//   ....[227]....
        /*087c*/ 	.word	0x000234a0


	//   ....[228]....
        /*0880*/ 	.word	0x00024770


	//   ....[229]....
        /*0884*/ 	.word	0x00024ed0


	//   ....[230]....
        /*0888*/ 	.word	0x00026170


	//   ....[231]....
        /*088c*/ 	.word	0x000261d0


	//   ....[232]....
        /*0890*/ 	.word	0x00026230


	//   ....[233]....
        /*0894*/ 	.word	0x00026250


	//----- nvinfo : EIATTR_REG_RECONFIG
	.align		4
.L_1358:
        /*0898*/ 	.byte	0x01, 0x54
	.zero		2


	//----- nvinfo : EIATTR_SYSCALL_OFFSETS
	.align		4
        /*089c*/ 	.byte	0x04, 0x46
        /*089e*/ 	.short	(.L_1360 - .L_1359)


	//   ....[0]....
.L_1359:
        /*08a0*/ 	.word	0x00002780


	//   ....[1]....
        /*08a4*/ 	.word	0x0001bac0


	//   ....[2]....
        /*08a8*/ 	.word	0x0001bc10


	//   ....[3]....
        /*08ac*/ 	.word	0x0001bd00


	//   ....[4]....
        /*08b0*/ 	.word	0x0001ca60


	//----- nvinfo : EIATTR_MBARRIER_INSTR_OFFSETS
	.align		4
.L_1360:
        /*08b4*/ 	.byte	0x04, 0x39
        /*08b6*/ 	.short	(.L_1362 - .L_1361)


	//   ....[0]....
.L_1361:
        /*08b8*/ 	.word	0x00000180
        /*08bc*/ 	.word	0x000000ff
        /*08c0*/ 	.word	0x00022800
        /*08c4*/ 	.short	0x0100
        /*08c6*/ 	.byte	0x08
	.zero		1


	//   ....[1]....
        /*08c8*/ 	.word	0x00000190
        /*08cc*/ 	.word	0x000000ff
        /*08d0*/ 	.word	0x00022820
        /*08d4*/ 	.short	0x0100
        /*08d6*/ 	.byte	0x08
	.zero		1


	//   ....[2]....
        /*08d8*/ 	.word	0x00000280
        /*08dc*/ 	.word	0x000000ff
        /*08e0*/ 	.word	0x00022830
        /*08e4*/ 	.short	0x0100
        /*08e6*/ 	.byte	0x08
	.zero		1


	//   ....[3]....
        /*08e8*/ 	.word	0x00000290
        /*08ec*/ 	.word	0x000000ff
        /*08f0*/ 	.word	0x00022840
        /*08f4*/ 	.short	0x0100
        /*08f6*/ 	.byte	0x08
	.zero		1


	//   ....[4]....
        /*08f8*/ 	.word	0x000002a0
        /*08fc*/ 	.word	0x000000ff
        /*0900*/ 	.word	0x00022838
        /*0904*/ 	.short	0x0100
        /*0906*/ 	.byte	0x08
	.zero		1


	//   ....[5]....
        /*0908*/ 	.word	0x000002b0
        /*090c*/ 	.word	0x000000ff
        /*0910*/ 	.word	0x00022848
        /*0914*/ 	.short	0x0100
        /*0916*/ 	.byte	0x08
	.zero		1


	//   ....[6]....
        /*0918*/ 	.word	0x000003e0
        /*091c*/ 	.word	0x000000ff
        /*0920*/ 	.word	0x00022850
        /*0924*/ 	.short	0x0100
        /*0926*/ 	.byte	0x08
	.zero		1


	//   ....[7]....
        /*0928*/ 	.word	0x000003f0
        /*092c*/ 	.word	0x000000ff
        /*0930*/ 	.word	0x00022860
        /*0934*/ 	.short	0x0100
        /*0936*/ 	.byte	0x08
	.zero		1


	//   ....[8]....
        /*0938*/ 	.word	0x00000400
        /*093c*/ 	.word	0x000000ff
        /*0940*/ 	.word	0x00022858
        /*0944*/ 	.short	0x0100
        /*0946*/ 	.byte	0x08
	.zero		1


	//   ....[9]....
        /*0948*/ 	.word	0x00000410
        /*094c*/ 	.word	0x000000ff
        /*0950*/ 	.word	0x00022868
        /*0954*/ 	.short	0x0100
        /*0956*/ 	.byte	0x08
	.zero		1


	//   ....[10]....
        /*0958*/ 	.word	0x00000500
        /*095c*/ 	.word	0x000000ff
        /*0960*/ 	.word	0x00022870
        /*0964*/ 	.short	0x0100
        /*0966*/ 	.byte	0x06
	.zero		1


	//   ....[11]....
        /*0968*/ 	.word	0x00000510
        /*096c*/ 	.word	0x000000ff
        /*0970*/ 	.word	0x00022880
        /*0974*/ 	.short	0x0100
        /*0976*/ 	.byte	0x06
	.zero		1


	//   ....[12]....
        /*0978*/ 	.word	0x00000520
        /*097c*/ 	.word	0x000000ff
        /*0980*/ 	.word	0x00022878
        /*0984*/ 	.short	0x0100
        /*0986*/ 	.byte	0x06
	.zero		1


	//   ....[13]....
        /*0988*/ 	.word	0x00000530
        /*098c*/ 	.word	0x000000ff
        /*0990*/ 	.word	0x00022888
        /*0994*/ 	.short	0x0100
        /*0996*/ 	.byte	0x06
	.zero		1


	//   ....[14]....
        /*0998*/ 	.word	0x00000660
        /*099c*/ 	.word	0x000000ff
        /*09a0*/ 	.word	0x00022890
        /*09a4*/ 	.short	0x0100
        /*09a6*/ 	.byte	0x08
	.zero		1


	//   ....[15]....
        /*09a8*/ 	.word	0x00000670
        /*09ac*/ 	.word	0x000000ff
        /*09b0*/ 	.word	0x000228a0
        /*09b4*/ 	.short	0x0100
        /*09b6*/ 	.byte	0x08
	.zero		1


	//   ....[16]....
        /*09b8*/ 	.word	0x00000680
        /*09bc*/ 	.word	0x000000ff
        /*09c0*/ 	.word	0x00022898
        /*09c4*/ 	.short	0x0100
        /*09c6*/ 	.byte	0x08
	.zero		1


	//   ....[17]....
        /*09c8*/ 	.word	0x00000690
        /*09cc*/ 	.word	0x000000ff
        /*09d0*/ 	.word	0x000228a8
        /*09d4*/ 	.short	0x0100
        /*09d6*/ 	.byte	0x08
	.zero		1


	//   ....[18]....
        /*09d8*/ 	.word	0x000007d0
        /*09dc*/ 	.word	0x000000ff
        /*09e0*/ 	.word	0x000228b0
        /*09e4*/ 	.short	0x0100
        /*09e6*/ 	.byte	0x08
	.zero		1


	//   ....[19]....
        /*09e8*/ 	.word	0x000007e0
        /*09ec*/ 	.word	0x000000ff
        /*09f0*/ 	.word	0x000228c0
        /*09f4*/ 	.short	0x0100
        /*09f6*/ 	.byte	0x08
	.zero		1


	//   ....[20]....
        /*09f8*/ 	.word	0x000007f0
        /*09fc*/ 	.word	0x000000ff
        /*0a00*/ 	.word	0x000228b8
        /*0a04*/ 	.short	0x0100
        /*0a06*/ 	.byte	0x08
	.zero		1


	//   ....[21]....
        /*0a08*/ 	.word	0x00000800
        /*0a0c*/ 	.word	0x000000ff
        /*0a10*/ 	.word	0x000228c8
        /*0a14*/ 	.short	0x0100
        /*0a16*/ 	.byte	0x08
	.zero		1


	//   ....[22]....
        /*0a18*/ 	.word	0x000029f0
        /*0a1c*/ 	.word	0x000000ff
        /*0a20*/ 	.word	0x00022800
        /*0a24*/ 	.short	0x010a
        /*0a26*/ 	.byte	0x2c
	.zero		1


	//   ....[23]....
        /*0a28*/ 	.word	0x00002da0
        /*0a2c*/ 	.word	0x0000000e
        /*0a30*/ 	.word	0x00000000
        /*0a34*/ 	.short	0x010a
        /*0a36*/ 	.byte	0x3f
	.zero		1


	//   ....[24]....
        /*0a38*/ 	.word	0x00002e00
        /*0a3c*/ 	.word	0x0000000e
        /*0a40*/ 	.word	0x00000000
        /*0a44*/ 	.short	0x010a
        /*0a46*/ 	.byte	0x3f
	.zero		1


	//   ....[25]....
        /*0a48*/ 	.word	0x00003230
        /*0a4c*/ 	.word	0x00000006
        /*0a50*/ 	.word	0x00000000
        /*0a54*/ 	.short	0x0101
        /*0a56*/ 	.byte	0x3f
	.zero		1


	//   ....[26]....
        /*0a58*/ 	.word	0x00005c20
        /*0a5c*/ 	.word	0x00000006
        /*0a60*/ 	.word	0x00000000
        /*0a64*/ 	.short	0x010a
        /*0a66*/ 	.byte	0x3f
	.zero		1


	//   ....[27]....
        /*0a68*/ 	.word	0x00005c80
        /*0a6c*/ 	.word	0x00000006
        /*0a70*/ 	.word	0x00000000
        /*0a74*/ 	.short	0x010a
        /*0a76*/ 	.byte	0x3f
	.zero		1


	//   ....[28]....
        /*0a78*/ 	.word	0x00008cd0
        /*0a7c*/ 	.word	0x00000000
        /*0a80*/ 	.word	0x00000000
        /*0a84*/ 	.short	0x0101
        /*0a86*/ 	.byte	0x3f
	.zero		1


	//   ....[29]....
        /*0a88*/ 	.word	0x00009400
        /*0a8c*/ 	.word	0x00000002
        /*0a90*/ 	.word	0x00000000
        /*0a94*/ 	.short	0x010a
        /*0a96*/ 	.byte	0x3f
	.zero		1


	//   ....[30]....
        /*0a98*/ 	.word	0x000094a0
        /*0a9c*/ 	.word	0x00000006
        /*0aa0*/ 	.word	0x00000000
        /*0aa4*/ 	.short	0x010a
        /*0aa6*/ 	.byte	0x3f
	.zero		1


	//   ....[31]....
        /*0aa8*/ 	.word	0x000098d0
        /*0aac*/ 	.word	0x0000000d
        /*0ab0*/ 	.word	0x00000000
        /*0ab4*/ 	.short	0x0101
        /*0ab6*/ 	.byte	0x3f
	.zero		1


	//   ....[32]....
        /*0ab8*/ 	.word	0x0000bee0
        /*0abc*/ 	.word	0x00000002
        /*0ac0*/ 	.word	0x00000000
        /*0ac4*/ 	.short	0x010a
        /*0ac6*/ 	.byte	0x3f
	.zero		1


	//   ....[33]....
        /*0ac8*/ 	.word	0x0000bf40
        /*0acc*/ 	.word	0x00000002
        /*0ad0*/ 	.word	0x00000000
        /*0ad4*/ 	.short	0x010a
        /*0ad6*/ 	.byte	0x3f
	.zero		1


	//   ....[34]....
        /*0ad8*/ 	.word	0x0000f1b0
        /*0adc*/ 	.word	0x00000000
        /*0ae0*/ 	.word	0x00000000
        /*0ae4*/ 	.short	0x0101
        /*0ae6*/ 	.byte	0x3f
	.zero		1


	//   ....[35]....
        /*0ae8*/ 	.word	0x0000f380
        /*0aec*/ 	.word	0x00000002
        /*0af0*/ 	.word	0x00000000
        /*0af4*/ 	.short	0x010a
        /*0af6*/ 	.byte	0x3f
	.zero		1


	//   ....[36]....
        /*0af8*/ 	.word	0x0000f420
        /*0afc*/ 	.word	0x00000006
        /*0b00*/ 	.word	0x00000000
        /*0b04*/ 	.short	0x010a
        /*0b06*/ 	.byte	0x3f
	.zero		1


	//   ....[37]....
        /*0b08*/ 	.word	0x0000f850
        /*0b0c*/ 	.word	0x0000000b
        /*0b10*/ 	.word	0x00000000
        /*0b14*/ 	.short	0x0101
        /*0b16*/ 	.byte	0x3f
	.zero		1


	//   ....[38]....
        /*0b18*/ 	.word	0x000132c0
        /*0b1c*/ 	.word	0x00000002
        /*0b20*/ 	.word	0x00000000
        /*0b24*/ 	.short	0x010a
        /*0b26*/ 	.byte	0x3f
	.zero		1


	//   ....[39]....
        /*0b28*/ 	.word	0x00013320
        /*0b2c*/ 	.word	0x00000002
        /*0b30*/ 	.word	0x00000000
        /*0b34*/ 	.short	0x010a
        /*0b36*/ 	.byte	0x3f
	.zero		1


	//   ....[40]....
        /*0b38*/ 	.word	0x000165b0
        /*0b3c*/ 	.word	0x00000000
        /*0b40*/ 	.word	0x00000000
        /*0b44*/ 	.short	0x0101
        /*0b46*/ 	.byte	0x3f
	.zero		1


	//   ....[41]....
        /*0b48*/ 	.word	0x00018fa0
        /*0b4c*/ 	.word	0x000000ff
        /*0b50*/ 	.word	0x00000000
        /*0b54*/ 	.short	0x0101
        /*0b56*/ 	.byte	0x04
	.zero		1


	//   ....[42]....
        /*0b58*/ 	.word	0x0001c200
        /*0b5c*/ 	.word	0x00000011
        /*0b60*/ 	.word	0x00022840
        /*0b64*/ 	.short	0x010a
        /*0b66*/ 	.byte	0x3f
	.zero		1


	//   ....[43]....
        /*0b68*/ 	.word	0x0001c850
        /*0b6c*/ 	.word	0x00000011
        /*0b70*/ 	.word	0x00022830
        /*0b74*/ 	.short	0x0107
        /*0b76*/ 	.byte	0x3f
	.zero		1


	//   ....[44]....
        /*0b78*/ 	.word	0x0001c910
        /*0b7c*/ 	.word	0x00000011
        /*0b80*/ 	.word	0x00022830
        /*0b84*/ 	.short	0x0101
        /*0b86*/ 	.byte	0x3f
	.zero		1


	//   ....[45]....
        /*0b88*/ 	.word	0x0001d390
        /*0b8c*/ 	.word	0x00000016
        /*0b90*/ 	.word	0x00022800
        /*0b94*/ 	.short	0x0107
        /*0b96*/ 	.byte	0x3f
	.zero		1


	//   ....[46]....
        /*0b98*/ 	.word	0x0001d480
        /*0b9c*/ 	.word	0x00000016
        /*0ba0*/ 	.word	0x00022800
        /*0ba4*/ 	.short	0x0101
        /*0ba6*/ 	.byte	0x3f
	.zero		1


	//   ....[47]....
        /*0ba8*/ 	.word	0x0001d4a0
        /*0bac*/ 	.word	0x00000016
        /*0bb0*/ 	.word	0x00022820
        /*0bb4*/ 	.short	0x010a
        /*0bb6*/ 	.byte	0x3f
	.zero		1


	//   ....[48]....
        /*0bb8*/ 	.word	0x0001d520
        /*0bbc*/ 	.word	0x00000011
        /*0bc0*/ 	.word	0x00022860
        /*0bc4*/ 	.short	0x010a
        /*0bc6*/ 	.byte	0x3f
	.zero		1


	//   ....[49]....
        /*0bc8*/ 	.word	0x0001dca0
        /*0bcc*/ 	.word	0x00000011
        /*0bd0*/ 	.word	0x00022850
        /*0bd4*/ 	.short	0x0107
        /*0bd6*/ 	.byte	0x3f
	.zero		1


	//   ....[50]....
        /*0bd8*/ 	.word	0x0001dd60
        /*0bdc*/ 	.word	0x00000011
        /*0be0*/ 	.word	0x00022850
        /*0be4*/ 	.short	0x0101
        /*0be6*/ 	.byte	0x3f
	.zero		1


	//   ....[51]....
        /*0be8*/ 	.word	0x0001e090
        /*0bec*/ 	.word	0x00000006
        /*0bf0*/ 	.word	0x00022840
        /*0bf4*/ 	.short	0x010a
        /*0bf6*/ 	.byte	0x3f
	.zero		1


	//   ....[52]....
        /*0bf8*/ 	.word	0x0001e470
        /*0bfc*/ 	.word	0x00000006
        /*0c00*/ 	.word	0x00022830
        /*0c04*/ 	.short	0x0107
        /*0c06*/ 	.byte	0x3f
	.zero		1


	//   ....[53]....
        /*0c08*/ 	.word	0x0001e520
        /*0c0c*/ 	.word	0x00000006
        /*0c10*/ 	.word	0x00022830
        /*0c14*/ 	.short	0x0101
        /*0c16*/ 	.byte	0x3f
	.zero		1


	//   ....[54]....
        /*0c18*/ 	.word	0x0001e550
        /*0c1c*/ 	.word	0x00000006
        /*0c20*/ 	.word	0x00022860
        /*0c24*/ 	.short	0x010a
        /*0c26*/ 	.byte	0x3f
	.zero		1


	//   ....[55]....
        /*0c28*/ 	.word	0x0001ea70
        /*0c2c*/ 	.word	0x00000006
        /*0c30*/ 	.word	0x00022850
        /*0c34*/ 	.short	0x0107
        /*0c36*/ 	.byte	0x3f
	.zero		1


	//   ....[56]....
        /*0c38*/ 	.word	0x0001eb20
        /*0c3c*/ 	.word	0x00000006
        /*0c40*/ 	.word	0x00022850
        /*0c44*/ 	.short	0x0101
        /*0c46*/ 	.byte	0x3f
	.zero		1


	//   ....[57]....
        /*0c48*/ 	.word	0x0001f990
        /*0c4c*/ 	.word	0x00000005
        /*0c50*/ 	.word	0x00022820
        /*0c54*/ 	.short	0x010a
        /*0c56*/ 	.byte	0x3f
	.zero		1


	//   ....[58]....
        /*0c58*/ 	.word	0x0001fb30
        /*0c5c*/ 	.word	0x00000003
        /*0c60*/ 	.word	0x00022840
        /*0c64*/ 	.short	0x010a
        /*0c66*/ 	.byte	0x3f
	.zero		1


	//   ....[59]....
        /*0c68*/ 	.word	0x0001fbd0
        /*0c6c*/ 	.word	0x00000005
        /*0c70*/ 	.word	0x00022840
        /*0c74*/ 	.short	0x010a
        /*0c76*/ 	.byte	0x3f
	.zero		1


	//   ....[60]....
        /*0c78*/ 	.word	0x0001fc10
        /*0c7c*/ 	.word	0x00000003
        /*0c80*/ 	.word	0x00022860
        /*0c84*/ 	.short	0x010a
        /*0c86*/ 	.byte	0x3f
	.zero		1


	//   ....[61]....
        /*0c88*/ 	.word	0x0001fc50
        /*0c8c*/ 	.word	0x00000005
        /*0c90*/ 	.word	0x00022860
        /*0c94*/ 	.short	0x010a
        /*0c96*/ 	.byte	0x3f
	.zero		1


	//   ....[62]....
        /*0c98*/ 	.word	0x0001fcc0
        /*0c9c*/ 	.word	0x00000009
        /*0ca0*/ 	.word	0x00022800
        /*0ca4*/ 	.short	0x010a
        /*0ca6*/ 	.byte	0x3f
	.zero		1


	//   ....[63]....
        /*0ca8*/ 	.word	0x0001fd10
        /*0cac*/ 	.word	0x0000000e
        /*0cb0*/ 	.word	0x00000000
        /*0cb4*/ 	.short	0x010a
        /*0cb6*/ 	.byte	0x3f
	.zero		1


	//   ....[64]....
        /*0cb8*/ 	.word	0x0001fd60
        /*0cbc*/ 	.word	0x00000006
        /*0cc0*/ 	.word	0x00000000
        /*0cc4*/ 	.short	0x010a
        /*0cc6*/ 	.byte	0x3f
	.zero		1


	//   ....[65]....
        /*0cc8*/ 	.word	0x0001fdb0
        /*0ccc*/ 	.word	0x00000006
        /*0cd0*/ 	.word	0x00000000
        /*0cd4*/ 	.short	0x010a
        /*0cd6*/ 	.byte	0x3f
	.zero		1


	//   ....[66]....
        /*0cd8*/ 	.word	0x0001fe00
        /*0cdc*/ 	.word	0x00000002
        /*0ce0*/ 	.word	0x00000000
        /*0ce4*/ 	.short	0x010a
        /*0ce6*/ 	.byte	0x3f
	.zero		1


	//   ....[67]....
        /*0ce8*/ 	.word	0x0001fe50
        /*0cec*/ 	.word	0x00000006
        /*0cf0*/ 	.word	0x00000000
        /*0cf4*/ 	.short	0x010a
        /*0cf6*/ 	.byte	0x3f
	.zero		1


	//   ....[68]....
        /*0cf8*/ 	.word	0x0001fea0
        /*0cfc*/ 	.word	0x00000002
        /*0d00*/ 	.word	0x00000000
        /*0d04*/ 	.short	0x010a
        /*0d06*/ 	.byte	0x3f
	.zero		1


	//   ....[69]....
        /*0d08*/ 	.word	0x0001ffc0
        /*0d0c*/ 	.word	0x00000011
        /*0d10*/ 	.word	0x00022840
        /*0d14*/ 	.short	0x010a
        /*0d16*/ 	.byte	0x3f
	.zero		1


	//   ....[70]....
        /*0d18*/ 	.word	0x000212a0
        /*0d1c*/ 	.word	0x00000016
        /*0d20*/ 	.word	0x00022820
        /*0d24*/ 	.short	0x010a
        /*0d26*/ 	.byte	0x3f
	.zero		1


	//   ....[71]....
        /*0d28*/ 	.word	0x000212f0
        /*0d2c*/ 	.word	0x00000011
        /*0d30*/ 	.word	0x00022860
        /*0d34*/ 	.short	0x010a
        /*0d36*/ 	.byte	0x3f
	.zero		1


	//   ....[72]....
        /*0d38*/ 	.word	0x00021c40
        /*0d3c*/ 	.word	0x00000006
        /*0d40*/ 	.word	0x00022840
        /*0d44*/ 	.short	0x010a
        /*0d46*/ 	.byte	0x3f
	.zero		1


	//   ....[73]....
        /*0d48*/ 	.word	0x00022320
        /*0d4c*/ 	.word	0x00000006
        /*0d50*/ 	.word	0x00022860
        /*0d54*/ 	.short	0x010a
        /*0d56*/ 	.byte	0x3f
	.zero		1


	//   ....[74]....
        /*0d58*/ 	.word	0x000233c0
        /*0d5c*/ 	.word	0x00000005
        /*0d60*/ 	.word	0x00022820
        /*0d64*/ 	.short	0x010a
        /*0d66*/ 	.byte	0x3f
	.zero		1


	//   ....[75]....
        /*0d68*/ 	.word	0x00023560
        /*0d6c*/ 	.word	0x00000003
        /*0d70*/ 	.word	0x00022840
        /*0d74*/ 	.short	0x010a
        /*0d76*/ 	.byte	0x3f
	.zero		1


	//   ....[76]....
        /*0d78*/ 	.word	0x000235b0
        /*0d7c*/ 	.word	0x00000005
        /*0d80*/ 	.word	0x00022840
        /*0d84*/ 	.short	0x010a
        /*0d86*/ 	.byte	0x3f
	.zero		1


	//   ....[77]....
        /*0d88*/ 	.word	0x00023600
        /*0d8c*/ 	.word	0x00000003
        /*0d90*/ 	.word	0x00022860
        /*0d94*/ 	.short	0x010a
        /*0d96*/ 	.byte	0x3f
	.zero		1


	//   ....[78]....
        /*0d98*/ 	.word	0x000239a0
        /*0d9c*/ 	.word	0x00000014
        /*0da0*/ 	.word	0x00000000
        /*0da4*/ 	.short	0x010a
        /*0da6*/ 	.byte	0x3f
	.zero		1


	//   ....[79]....
        /*0da8*/ 	.word	0x00023ae0
        /*0dac*/ 	.word	0x00000002
        /*0db0*/ 	.word	0x00000000
        /*0db4*/ 	.short	0x010a
        /*0db6*/ 	.byte	0x3f
	.zero		1


	//   ....[80]....
        /*0db8*/ 	.word	0x000241a0
        /*0dbc*/ 	.word	0x00000002
        /*0dc0*/ 	.word	0x00000000
        /*0dc4*/ 	.short	0x0101
        /*0dc6*/ 	.byte	0x3f
	.zero		1


	//   ....[81]....
        /*0dc8*/ 	.word	0x00028900
        /*0dcc*/ 	.word	0x0000000f
        /*0dd0*/ 	.word	0x00000000
        /*0dd4*/ 	.short	0x010a
        /*0dd6*/ 	.byte	0x3f
	.zero		1


	//   ....[82]....
        /*0dd8*/ 	.word	0x00028a40
        /*0ddc*/ 	.word	0x00000007
        /*0de0*/ 	.word	0x00000000
        /*0de4*/ 	.short	0x010a
        /*0de6*/ 	.byte	0x3f
	.zero		1


	//   ....[83]....
        /*0de8*/ 	.word	0x000410b0
        /*0dec*/ 	.word	0x00000000
        /*0df0*/ 	.word	0x00000000
        /*0df4*/ 	.short	0x0101
        /*0df6*/ 	.byte	0x3f
	.zero		1


	//   ....[84]....
        /*0df8*/ 	.word	0x000410d0
        /*0dfc*/ 	.word	0x00000002
        /*0e00*/ 	.word	0x00000000
        /*0e04*/ 	.short	0x010a
        /*0e06*/ 	.byte	0x3f
	.zero		1


	//   ....[85]....
        /*0e08*/ 	.word	0x00041120
        /*0e0c*/ 	.word	0x00000007
        /*0e10*/ 	.word	0x00000000
        /*0e14*/ 	.short	0x010a
        /*0e16*/ 	.byte	0x3f
	.zero		1


	//----- nvinfo : EIATTR_NUM_MBARRIERS
	.align		4
.L_1362:
        /*0e18*/ 	.byte	0x03, 0x38
        /*0e1a*/ 	.short	0x0016


	//----- nvinfo : EIATTR_EXIT_INSTR_OFFSETS
	.align		4
        /*0e1c*/ 	.byte	0x04, 0x1c
        /*0e1e*/ 	.short	(.L_1364 - .L_1363)


	//   ....[0]....
.L_1363:
        /*0e20*/ 	.word	0x00000ab0


	//   ....[1]....
        /*0e24*/ 	.word	0x0001a2e0


	//   ....[2]....
        /*0e28*/ 	.word	0x0001fca0


	//----- nvinfo : EIATTR_MAX_THREADS
	.align		4
.L_1364:
        /*0e2c*/ 	.byte	0x04, 0x05
        /*0e2e*/ 	.short	(.L_1366 - .L_1365)
.L_1365:
        /*0e30*/ 	.word	0x00000180
        /*0e34*/ 	.word	0x00000001
        /*0e38*/ 	.word	0x00000001


	//----- nvinfo : EIATTR_CRS_STACK_SIZE
	.align		4
.L_1366:
        /*0e3c*/ 	.byte	0x04, 0x1e
        /*0e3e*/ 	.short	(.L_1368 - .L_1367)
.L_1367:
        /*0e40*/ 	.word	0x00000000


	//----- nvinfo : EIATTR_CBANK_PARAM_SIZE
	.align		4
.L_1368:
        /*0e44*/ 	.byte	0x03, 0x19
        /*0e46*/ 	.short	0x0af0


	//----- nvinfo : EIATTR_PARAM_CBANK
	.align		4
        /*0e48*/ 	.byte	0x04, 0x0a
        /*0e4a*/ 	.short	(.L_1370 - .L_1369)
	.align		4
.L_1369:
        /*0e4c*/ 	.word	index@(.nv.constant0._ZN7cutlass13device_kernelIN5flash11enable_sm90INS1_16FlashAttnFwdSm90INS1_25CollectiveMainloopFwdSm90ILi2EN4cute5tupleIJNS5_1CILi1EEES8_S8_EEENS6_IJNS7_ILi128EEENS7_ILi96EEENS7_ILi64EEEEEELi256ENS_10bfloat16_tEfNS_4arch4Sm90ELb0ELb1ELb1ELb1ELb1ELb0ELb0ELb1ELb0ELb1ELb0ELb0EEENS1_21CollectiveEpilogueFwdINS6_IJSA_NS7_ILi256EEESB_EEES9_SE_SG_Li256ELb1ELb1ELb0ELb0EEENS1_36VarlenDynamicPersistentTileSchedulerILi128ELi96ELi256ELi128ELb0ELb1ELb1ELb1ELb0ELb1EEEEEEEEEvNT_6ParamsE)
        /*0e50*/ 	.short	0x0210
        /*0e52*/ 	.short	0x0af0


	//----- nvinfo : EIATTR_SW_WAR
	.align		4
.L_1370:
        /*0e54*/ 	.byte	0x04, 0x36
        /*0e56*/ 	.short	(.L_1372 - .L_1371)
.L_1371:
        /*0e58*/ 	.word	0x00000008
.L_1372:


//--------------------- .nv.info._ZN7cutlass13device_kernelIN5flash11enable_sm90INS1_16FlashAttnFwdSm90INS1_25CollectiveMainloopFwdSm90ILi2EN4cute5tupleIJNS5_1CILi1EEES8_S8_EEENS6_IJNS7_ILi128EEENS7_ILi96EEENS7_ILi64EEEEEELi256ENS_10bfloat16_tEfNS_4arch4Sm90ELb0ELb1ELb1ELb1ELb1ELb1ELb0ELb1ELb0ELb1ELb0ELb0EEENS1_21CollectiveEpilogueFwdINS6_IJSA_NS7_ILi256EEESB_EEES9_SE_SG_Li256ELb1ELb1ELb0ELb0EEENS1_36VarlenDynamicPersistentTileSchedulerILi128ELi96ELi256ELi128ELb0ELb1ELb1ELb1ELb0ELb1EEEEEEEEEvNT_6ParamsE --------------------------
	.section	.nv.info._ZN7cutlass13device_kernelIN5flash11enable_sm90INS1_16FlashAttnFwdSm90INS1_25CollectiveMainloopFwdSm90ILi2EN4cute5tupleIJNS5_1CILi1EEES8_S8_EEENS6_IJNS7_ILi128EEENS7_ILi96EEENS7_ILi64EEEEEELi256ENS_10bfloat16_tEfNS_4arch4Sm90ELb0ELb1ELb1ELb1ELb1ELb1ELb0ELb1ELb0ELb1ELb0ELb0EEENS1_21CollectiveEpilogueFwdINS6_IJSA_NS7_ILi256EEESB_EEES9_SE_SG_Li256ELb1ELb1ELb0ELb0EEENS1_36VarlenDynamicPersistentTileSchedulerILi128ELi96ELi256ELi128ELb0ELb1ELb1ELb1ELb0ELb1EEEEEEEEEvNT_6ParamsE,"",@"SHT_CUDA_INFO"
	.sectionflags	@""
	.align	4


	//----- nvinfo : EIATTR_CUDA_API_VERSION
	.align		4
        /*0000*/ 	.byte	0x04, 0x37
        /*0002*/ 	.short	(.L_1374 - .L_1373)
.L_1373:
        /*0004*/ 	.word	0x00000082


	//----- nvinfo : EIATTR_KPARAM_INFO
	.align		4
.L_1374:
        /*0008*/ 	.byte	0x04, 0x17
        /*000a*/ 	.short	(.L_1376 - .L_1375)
.L_1375:
        /*000c*/ 	.word	0x00000000
        /*0010*/ 	.short	0x0000
        /*0012*/ 	.short	0x0070
        /*0014*/ 	.byte	0x00, 0xf0, 0x01, 0x2a


	//----- nvinfo : EIATTR_SPARSE_MMA_MASK
	.align		4
.L_1376:
        /*0018*/ 	.byte	0x03, 0x50
        /*001a*/ 	.short	0x0000


	//----- nvinfo : EIATTR_MAXREG_COUNT
	.align		4
        /*001c*/ 	.byte	0x03, 0x1b
        /*001e*/ 	.short	0x00a8


	//----- nvinfo : EIATTR_NUM_BARRIERS
	.align		4
        /*0020*/ 	.byte	0x02, 0x4c
        /*0022*/ 	.byte	0x10
	.zero		1


	//----- nvinfo : EIATTR_EXTERNS
	.align		4
        /*0024*/ 	.byte	0x04, 0x0f
        /*0026*/ 	.short	(.L_1378 - .L_1377)


	//   ....[0]....
	.align		4
.L_1377:
        /*0028*/ 	.word	index@(__assertfail)


	//----- nvinfo : EIATTR_ANNOTATIONS
	.align		4
.L_1378:
        /*002c*/ 	.byte	0x04, 0x55
        /*002e*/ 	.short	(.L_1380 - .L_1379)


	//   ....[0]....
.L_1379:
        /* <DEDUP_REMOVED lines=16> */


	//----- nvinfo : EIATTR_MERCURY_ISA_VERSION
	.align		4
.L_1380:
        /*0120*/ 	.byte	0x03, 0x5f
        /*0122*/ 	.short	0x0101


	//----- nvinfo : EIATTR_UNUSED_LOAD_BYTE_OFFSET
	.align		4
        /*0124*/ 	.byte	0x04, 0x44
        /*0126*/ 	.short	(.L_1382 - .L_1381)


	//   ....[0]....
.L_1381:
        /*0128*/ 	.word	0x00000b00
        /*012c*/ 	.word	0x0000fff0


	//   ....[1]....
        /*0130*/ 	.word	0x000209e0
        /*0134*/ 	.word	0x0000fff0


	//----- nvinfo : EIATTR_INT_WARP_WIDE_INSTR_OFFSETS
	.align		4
.L_1382:
        /*0138*/ 	.byte	0x04, 0x31
        /*013a*/ 	.short	(.L_1384 - .L_1383)


	//   ....[0]....
.L_1383:
        /*013c*/ 	.word	0x00000180


	//   ....[1]....
        /*0140*/ 	.word	0x000001c0


	//   ....[2]....
        /*0144*/ 	.word	0x00000230


	//   ....[3]....
        /*0148*/ 	.word	0x00026660


	//   ....[4]....
        /*014c*/ 	.word	0x000266f0


	//   ....[5]....
        /*0150*/ 	.word	0x00029ad0


	//   ....[6]....
        /*0154*/ 	.word	0x00029b60


	//----- nvinfo : EIATTR_COOP_GROUP_MASK_REGIDS
	.align		4
.L_1384:
        /*0158*/ 	.byte	0x04, 0x29
        /*015a*/ 	.short	(.L_1386 - .L_1385)


	//   ....[0]....
.L_1385:
        /*015c*/ 	.word	0xffffffff


	//   ....[1]....
        /*0160*/ 	.word	0xffffffff


	//   ....[2]....
        /*0164*/ 	.word	0xffffffff


	//   ....[3]....
        /*0168*/ 	.word	0xffffffff


	//   ....[4]....
        /*016c*/ 	.word	0xffffffff


	//   ....[5]....
        /*0170*/ 	.word	0xffffffff


	//   ....[6]....
        /*0174*/ 	.word	0xffffffff


	//   ....[7]....
        /*0178*/ 	.word	0xffffffff


	//   ....[8]....
        /*017c*/ 	.word	0xffffffff


	//   ....[9]....
        /*0180*/ 	.word	0xffffffff


	//   ....[10]....
        /*0184*/ 	.word	0xffffffff


	//   ....[11]....
        /*0188*/ 	.word	0xffffffff


	//   ....[12]....
        /*018c*/ 	.word	0xffffffff


	//   ....[13]....
        /*0190*/ 	.word	0xffffffff


	//   ....[14]....
        /*0194*/ 	.word	0xffffffff


	//   ....[15]....
        /*0198*/ 	.word	0xffffffff


	//   ....[16]....
        /*019c*/ 	.word	0xffffffff


	//   ....[17]....
        /*01a0*/ 	.word	0xffffffff


	//   ....[18]....
        /*01a4*/ 	.word	0xffffffff


	//   ....[19]....
        /*01a8*/ 	.word	0xffffffff


	//   ....[20]....
        /*01ac*/ 	.word	0xffffffff


	//   ....[21]....
        /*01b0*/ 	.word	0xffffffff


	//   ....[22]....
        /*01b4*/ 	.word	0xffffffff


	//   ....[23]....
        /*01b8*/ 	.word	0xffffffff


	//   ....[24]....
        /*01bc*/ 	.word	0xffffffff


	//   ....[25]....
        /*01c0*/ 	.word	0xffffffff


	//   ....[26]....
        /*01c4*/ 	.word	0xffffffff


	//   ....[27]....
        /*01c8*/ 	.word	0xffffffff


	//   ....[28]....
        /*01cc*/ 	.word	0xffffffff


	//   ....[29]....
        /*01d0*/ 	.word	0xffffffff


	//   ....[30]....
        /*01d4*/ 	.word	0xffffffff


	//   ....[31]....
        /*01d8*/ 	.word	0xffffffff


	//   ....[32]....
        /*01dc*/ 	.word	0xffffffff


	//   ....[33]....
        /*01e0*/ 	.word	0xffffffff


	//   ....[34]....
        /*01e4*/ 	.word	0xffffffff


	//   ....[35]....
        /*01e8*/ 	.word	0xffffffff


	//   ....[36]....
        /*01ec*/ 	.word	0xffffffff


	//   ....[37]....
        /*01f0*/ 	.word	0xffffffff


	//   ....[38]....
        /*01f4*/ 	.word	0xffffffff


	//   ....[39]....
        /*01f8*/ 	.word	0xffffffff


	//   ....[40]....
        /*01fc*/ 	.word	0xffffffff


	//   ....[41]....
        /*0200*/ 	.word	0xffffffff


	//   ....[42]....
        /*0204*/ 	.word	0xffffffff


	//   ....[43]....
        /*0208*/ 	.word	0xffffffff


	//   ....[44]....
        /*020c*/ 	.word	0xffffffff


	//   ....[45]....
        /*0210*/ 	.word	0xffffffff


	//   ....[46]....
        /*0214*/ 	.word	0xffffffff


	//   ....[47]....
        /*0218*/ 	.word	0xffffffff


	//   ....[48]....
        /*021c*/ 	.word	0xffffffff


	//   ....[49]....
        /*0220*/ 	.word	0xffffffff


	//   ....[50]....
        /*0224*/ 	.word	0xffffffff


	//   ....[51]....
        /*0228*/ 	.word	0xffffffff


	//   ....[52]....
        /*022c*/ 	.word	0xffffffff


	//   ....[53]....
        /*0230*/ 	.word	0xffffffff


	//   ....[54]....
        /*0234*/ 	.word	0xffffffff


	//   ....[55]....
        /*0238*/ 	.word	0xffffffff


	//   ....[56]....
        /*023c*/ 	.word	0xffffffff


	//   ....[57]....
        /*0240*/ 	.word	0xffffffff


	//   ....[58]....
        /*0244*/ 	.word	0xffffffff


	//   ....[59]....
        /*0248*/ 	.word	0xffffffff


	//   ....[60]....
        /*024c*/ 	.word	0xffffffff


	//   ....[61]....
        /*0250*/ 	.word	0xffffffff


	//   ....[62]....
        /*0254*/ 	.word	0xffffffff


	//   ....[63]....
        /*0258*/ 	.word	0xffffffff


	//   ....[64]....
        /*025c*/ 	.word	0xffffffff


	//   ....[65]....
        /*0260*/ 	.word	0xffffffff


	//   ....[66]....
        /*0264*/ 	.word	0xffffffff


	//   ....[67]....
        /*0268*/ 	.word	0xffffffff


	//   ....[68]....
        /*026c*/ 	.word	0xffffffff


	//   ....[69]....
        /*0270*/ 	.word	0xffffffff


	//   ....[70]....
        /*0274*/ 	.word	0xffffffff


	//   ....[71]....
        /*0278*/ 	.word	0xffffffff


	//   ....[72]....
        /*027c*/ 	.word	0xffffffff


	//   ....[73]....
        /*0280*/ 	.word	0xffffffff


	//   ....[74]....
        /*0284*/ 	.word	0xffffffff


	//   ....[75]....
        /*0288*/ 	.word	0xffffffff


	//   ....[76]....
        /*028c*/ 	.word	0xffffffff


	//   ....[77]....
        /*0290*/ 	.word	0xffffffff


	//   ....[78]....
        /*0294*/ 	.word	0xffffffff


	//   ....[79]....
        /*0298*/ 	.word	0xffffffff


	//   ....[80]....
        /*029c*/ 	.word	0xffffffff


	//   ....[81]....
        /*02a0*/ 	.word	0xffffffff


	//   ....[82]....
        /*02a4*/ 	.word	0xffffffff


	//   ....[83]....
        /*02a8*/ 	.word	0xffffffff


	//   ....[84]....
        /*02ac*/ 	.word	0xffffffff


	//   ....[85]....
        /*02b0*/ 	.word	0xffffffff


	//   ....[86]....
        /*02b4*/ 	.word	0xffffffff


	//   ....[87]....
        /*02b8*/ 	.word	0xffffffff


	//   ....[88]....
        /*02bc*/ 	.word	0xffffffff


	//   ....[89]....
        /*02c0*/ 	.word	0xffffffff


	//   ....[90]....
        /*02c4*/ 	.word	0xffffffff


	//   ....[91]....
        /*02c8*/ 	.word	0xffffffff


	//   ....[92]....
        /*02cc*/ 	.word	0xffffffff


	//   ....[93]....
        /*02d0*/ 	.word	0xffffffff


	//   ....[94]....
        /*02d4*/ 	.word	0xffffffff


	//   ....[95]....
        /*02d8*/ 	.word	0xffffffff


	//   ....[96]....
        /*02dc*/ 	.word	0xffffffff


	//   ....[97]....
        /*02e0*/ 	.word	0xffffffff


	//   ....[98]....
        /*02e4*/ 	.word	0xffffffff


	//   ....[99]....
        /*02e8*/ 	.word	0xffffffff


	//   ....[100]....
        /*02ec*/ 	.word	0xffffffff


	//   ....[101]....
        /*02f0*/ 	.word	0xffffffff


	//   ....[102]....
        /*02f4*/ 	.word	0xffffffff


	//   ....[103]....
        /*02f8*/ 	.word	0xffffffff


	//   ....[104]....
        /*02fc*/ 	.word	0xffffffff


	//   ....[105]....
        /*0300*/ 	.word	0xffffffff


	//   ....[106]....
        /*0304*/ 	.word	0xffffffff


	//   ....[107]....
        /*0308*/ 	.word	0xffffffff


	//   ....[108]....
        /*030c*/ 	.word	0xffffffff


	//   ....[109]....
        /*0310*/ 	.word	0xffffffff


	//   ....[110]....
        /*0314*/ 	.word	0xffffffff


	//   ....[111]....
        /*0318*/ 	.word	0xffffffff


	//   ....[112]....
        /*031c*/ 	.word	0xffffffff


	//   ....[113]....
        /*0320*/ 	.word	0xffffffff


	//   ....[114]....
        /*0324*/ 	.word	0xffffffff


	//   ....[115]....
        /*0328*/ 	.word	0xffffffff


	//   ....[116]....
        /*032c*/ 	.word	0xffffffff


	//   ....[117]....
        /*0330*/ 	.word	0xffffffff


	//   ....[118]....
        /*0334*/ 	.word	0xffffffff


	//   ....[119]....
        /*0338*/ 	.word	0xffffffff


	//   ....[120]....
        /*033c*/ 	.word	0xffffffff


	//   ....[121]....
        /*0340*/ 	.word	0xffffffff


	//   ....[122]....
        /*0344*/ 	.word	0xffffffff


	//   ....[123]....
        /*0348*/ 	.word	0xffffffff


	//   ....[124]....
        /*034c*/ 	.word	0xffffffff


	//   ....[125]....
        /*0350*/ 	.word	0xffffffff


	//   ....[126]....
        /*0354*/ 	.word	0xffffffff


	//   ....[127]....
        /*0358*/ 	.word	0xffffffff


	//   ....[128]....
        /*035c*/ 	.word	0xffffffff


	//   ....[129]....
        /*0360*/ 	.word	0xffffffff


	//   ....[130]....
        /*0364*/ 	.word	0xffffffff


	//   ....[131]....
        /*0368*/ 	.word	0xffffffff


	//   ....[132]....
        /*036c*/ 	.word	0xffffffff


	//   ....[133]....
        /*0370*/ 	.word	0xffffffff


	//   ....[134]....
        /*0374*/ 	.word	0xffffffff


	//   ....[135]....
        /*0378*/ 	.word	0xffffffff


	//   ....[136]....
        /*037c*/ 	.word	0xffffffff


	//   ....[137]....
        /*0380*/ 	.word	0xffffffff


	//   ....[138]....
        /*0384*/ 	.word	0xffffffff


	//   ....[139]....
        /*0388*/ 	.word	0xffffffff


	//   ....[140]....
        /*038c*/ 	.word	0xffffffff


	//   ....[141]....
        /*0390*/ 	.word	0xffffffff


	//   ....[142]....
        /*0394*/ 	.word	0xffffffff


	//   ....[143]....
        /*0398*/ 	.word	0xffffffff


	//   ....[144]....
        /*039c*/ 	.word	0xffffffff


	//   ....[145]....
        /*03a0*/ 	.word	0xffffffff


	//   ....[146]....
        /*03a4*/ 	.word	0xffffffff


	//   ....[147]....
        /*03a8*/ 	.word	0xffffffff


	//   ....[148]....
        /*03ac*/ 	.word	0xffffffff


	//   ....[149]....
        /*03b0*/ 	.word	0xffffffff


	//   ....[150]....
        /*03b4*/ 	.word	0xffffffff


	//   ....[151]....
        /*03b8*/ 	.word	0xffffffff


	//   ....[152]....
        /*03bc*/ 	.word	0xffffffff


	//   ....[153]....
        /*03c0*/ 	.word	0xffffffff


	//   ....[154]....
        /*03c4*/ 	.word	0xffffffff


	//   ....[155]....
        /*03c8*/ 	.word	0xffffffff


	//   ....[156]....
        /*03cc*/ 	.word	0xffffffff


	//   ....[157]....
        /*03d0*/ 	.word	0xffffffff


	//   ....[158]....
        /*03d4*/ 	.word	0xffffffff


	//   ....[159]....
        /*03d8*/ 	.word	0xffffffff


	//   ....[160]....
        /*03dc*/ 	.word	0xffffffff


	//   ....[161]....
        /*03e0*/ 	.word	0xffffffff


	//   ....[162]....
        /*03e4*/ 	.word	0xffffffff


	//   ....[163]....
        /*03e8*/ 	.word	0xffffffff


	//   ....[164]....
        /*03ec*/ 	.word	0xffffffff


	//   ....[165]....
        /*03f0*/ 	.word	0xffffffff


	//   ....[166]....
        /*03f4*/ 	.word	0xffffffff


	//   ....[167]....
        /*03f8*/ 	.word	0xffffffff


	//   ....[168]....
        /*03fc*/ 	.word	0xffffffff


	//   ....[169]....
        /*0400*/ 	.word	0xffffffff


	//   ....[170]....
        /*0404*/ 	.word	0xffffffff


	//   ....[171]....
        /*0408*/ 	.word	0xffffffff


	//   ....[172]....
        /*040c*/ 	.word	0xffffffff


	//   ....[173]....
        /*0410*/ 	.word	0xffffffff


	//   ....[174]....
        /*0414*/ 	.word	0xffffffff


	//   ....[175]....
        /*0418*/ 	.word	0xffffffff


	//   ....[176]....
        /*041c*/ 	.word	0xffffffff


	//   ....[177]....
        /*0420*/ 	.word	0xffffffff


	//   ....[178]....
        /*0424*/ 	.word	0xffffffff


	//   ....[179]....
        /*0428*/ 	.word	0x0500000f


	//   ....[180]....
        /*042c*/ 	.word	0x0500000f


	//   ....[181]....
        /*0430*/ 	.word	0x0500000f


	//   ....[182]....
        /*0434*/ 	.word	0x0500000f


	//   ....[183]....
        /*0438*/ 	.word	0x0500000f


	//   ....[184]....
        /*043c*/ 	.word	0x0500000f


	//   ....[185]....
        /*0440*/ 	.word	0x0500000f


	//   ....[186]....
        /*0444*/ 	.word	0x0500000f


	//   ....[187]....
        /*0448*/ 	.word	0x0500000f


	//   ....[188]....
        /*044c*/ 	.word	0x0500000f


	//   ....[189]....
        /*0450*/ 	.word	0x0500000f


	//   ....[190]....
        /*0454*/ 	.word	0x0500000f


	//   ....[191]....
        /*0458*/ 	.word	0x0500000f


	//   ....[192]....
        /*045c*/ 	.word	0x0500000f


	//   ....[193]....
        /*0460*/ 	.word	0x0500000f


	//   ....[194]....
        /*0464*/ 	.word	0x0500000f


	//   ....[195]....
        /*0468*/ 	.word	0x0500000f


	//   ....[196]....
        /*046c*/ 	.word	0x0500000f


	//   ....[197]....
        /*0470*/ 	.word	0x0500000f


	//   ....[198]....
        /*0474*/ 	.word	0x0500000f


	//   ....[199]....
        /*0478*/ 	.word	0x0500000f


	//   ....[200]....
        /*047c*/ 	.word	0x0500000f


	//   ....[201]....
        /*0480*/ 	.word	0x0500000f


	//   ....[202]....
        /*0484*/ 	.word	0x0500000f


	//   ....[203]....
        /*0488*/ 	.word	0x0500000f


	//   ....[204]....
        /*048c*/ 	.word	0x0500000f


	//   ....[205]....
        /*0490*/ 	.word	0x0500000f


	//   ....[206]....
        /*0494*/ 	.word	0x0500000f


	//   ....[207]....
        /*0498*/ 	.word	0x0500000f


	//   ....[208]....
        /*049c*/ 	.word	0x0500000f


	//   ....[209]....
        /*04a0*/ 	.word	0x0500000f


	//   ....[210]....
        /*04a4*/ 	.word	0x0500000f


	//   ....[211]....
        /*04a8*/ 	.word	0x0500000f


	//   ....[212]....
        /*04ac*/ 	.word	0x0500000f


	//   ....[213]....
        /*04b0*/ 	.word	0x0500000f


	//   ....[214]....
        /*04b4*/ 	.word	0x0500000f


	//   ....[215]....
        /*04b8*/ 	.word	0x0500000f


	//   ....[216]....
        /*04bc*/ 	.word	0x0500000f


	//   ....[217]....
        /*04c0*/ 	.word	0x0500000f


	//   ....[218]....
        /*04c4*/ 	.word	0x0500000f


	//   ....[219]....
        /*04c8*/ 	.word	0x0500000f


	//   ....[220]....
        /*04cc*/ 	.word	0x0500000f


	//   ....[221]....
        /*04d0*/ 	.word	0x0500000f


	//   ....[222]....
        /*04d4*/ 	.word	0x0500000f


	//   ....[223]....
        /*04d8*/ 	.word	0x0500000f


	//   ....[224]....
        /*04dc*/ 	.word	0x0500000f


	//   ....[225]....
        /*04e0*/ 	.word	0x0500000f


	//   ....[226]....
        /*04e4*/ 	.word	0x0500000f


	//   ....[227]....
        /*04e8*/ 	.word	0x0500000f


	//   ....[228]....
        /*04ec*/ 	.word	0x0500000f


	//   ....[229]....
        /*04f0*/ 	.word	0x0500000f


	//   ....[230]....
        /*04f4*/ 	.word	0x0500000f


	//   ....[231]....
        /*04f8*/ 	.word	0x0500000f


	//   ....[232]....
        /*04fc*/ 	.word	0x0500000f


	//   ....[233]....
        /*0500*/ 	.word	0x0500000f


	//   ....[234]....
        /*0504*/ 	.word	0x0500000f


	//   ....[235]....
        /*0508*/ 	.word	0x0500000f


	//   ....[236]....
        /*050c*/ 	.word	0x0500000f


	//   ....[237]....
        /*0510*/ 	.word	0x0500000f


	//   ....[238]....
        /*0514*/ 	.word	0x0500000f


	//   ....[239]....
        /*0518*/ 	.word	0x0500000f


	//   ....[240]....
        /*051c*/ 	.word	0x0500000f


	//   ....[241]....
        /*0520*/ 	.word	0x0500000f


	//   ....[242]....
        /*0524*/ 	.word	0x0500000f


	//   ....[243]....
        /*0528*/ 	.word	0x0500000f


	//   ....[244]....
        /*052c*/ 	.word	0x0500000f


	//   ....[245]....
        /*0530*/ 	.word	0x0500000f


	//   ....[246]....
        /*0534*/ 	.word	0x0500000f


	//   ....[247]....
        /*0538*/ 	.word	0x0500000f


	//   ....[248]....
        /*053c*/ 	.word	0x0500000f


	//   ....[249]....
        /*0540*/ 	.word	0x0500000f


	//   ....[250]....
        /*0544*/ 	.word	0x0500000f


	//   ....[251]....
        /*0548*/ 	.word	0x0500000f


	//   ....[252]....
        /*054c*/ 	.word	0x0500000f


	//   ....[253]....
        /*0550*/ 	.word	0x0500000f


	//   ....[254]....
        /*0554*/ 	.word	0x0500000f


	//   ....[255]....
        /*0558*/ 	.word	0x0500000f


	//   ....[0]....
        /*055c*/ 	.word	0x0500000f


	//   ....[1]....
        /*0560*/ 	.word	0x0500000f


	//   ....[2]....
        /*0564*/ 	.word	0x0500000f


	//   ....[3]....
        /*0568*/ 	.word	0x0500000f


	//   ....[4]....
        /*056c*/ 	.word	0x0500000f


	//   ....[5]....
        /*0570*/ 	.word	0x0500000f


	//   ....[6]....
        /*0574*/ 	.word	0x0500000f


	//   ....[7]....
        /*0578*/ 	.word	0x0500000f


	//   ....[8]....
        /*057c*/ 	.word	0x0500000f


	//   ....[9]....
        /*0580*/ 	.word	0x0500000f


	//   ....[10]....
        /*0584*/ 	.word	0x0500000f


	//   ....[11]....
        /*0588*/ 	.word	0x0500000f


	//   ....[12]....
        /*058c*/ 	.word	0x0500000f


	//   ....[13]....
        /*0590*/ 	.word	0x0500000f


	//   ....[14]....
        /*0594*/ 	.word	0x0500000f


	//   ....[15]....
        /*0598*/ 	.word	0x0500000f


	//   ....[16]....
        /*059c*/ 	.word	0x0500000f


	//   ....[17]....
        /*05a0*/ 	.word	0x0500000f


	//   ....[18]....
        /*05a4*/ 	.word	0x0500000f


	//   ....[19]....
        /*05a8*/ 	.word	0x0500000f


	//   ....[20]....
        /*05ac*/ 	.word	0x0500000f


	//   ....[21]....
        /*05b0*/ 	.word	0x0500000f


	//   ....[22]....
        /*05b4*/ 	.word	0x0500000f


	//   ....[23]....
        /*05b8*/ 	.word	0x0500000f


	//   ....[24]....
        /*05bc*/ 	.word	0x0500000f


	//   ....[25]....
        /*05c0*/ 	.word	0x0500000f


	//   ....[26]....
        /*05c4*/ 	.word	0x0500000f


	//   ....[27]....
        /*05c8*/ 	.word	0x0500000f


	//   ....[28]....
        /*05cc*/ 	.word	0x0500000f


	//   ....[29]....
        /*05d0*/ 	.word	0x0500000f


	//   ....[30]....
        /*05d4*/ 	.word	0x0500000f


	//   ....[31]....
        /*05d8*/ 	.word	0x0500000f


	//   ....[32]....
        /*05dc*/ 	.word	0x0500000f


	//   ....[33]....
        /*05e0*/ 	.word	0x0500000f


	//   ....[34]....
        /*05e4*/ 	.word	0x0500000f


	//   ....[35]....
        /*05e8*/ 	.word	0x0500000f


	//   ....[36]....
        /*05ec*/ 	.word	0x0500000f


	//   ....[37]....
        /*05f0*/ 	.word	0x0500000f


	//   ....[38]....
        /*05f4*/ 	.word	0x0500000f


	//   ....[39]....
        /*05f8*/ 	.word	0x0500000f


	//   ....[40]....
        /*05fc*/ 	.word	0x0500000f


	//   ....[41]....
        /*0600*/ 	.word	0x0500000f


	//   ....[42]....
        /*0604*/ 	.word	0x0500000f


	//   ....[43]....
        /*0608*/ 	.word	0x0500000f


	//   ....[44]....
        /*060c*/ 	.word	0xffffffff


	//   ....[45]....
        /*0610*/ 	.word	0xffffffff


	//   ....[46]....
        /*0614*/ 	.word	0xffffffff


	//   ....[47]....
        /*0618*/ 	.word	0xffffffff


	//   ....[48]....
        /*061c*/ 	.word	0xffffffff


	//   ....[49]....
        /*0620*/ 	.word	0xffffffff


	//----- nvinfo : EIATTR_COOP_GROUP_INSTR_OFFSETS
	.align		4
.L_1386:
        /*0624*/ 	.byte	0x04, 0x28
        /*0626*/ 	.short	(.L_1388 - .L_1387)


	//   ....[0]....
.L_1387:
        /*0628*/ 	.word	0x000000c0


	//   ....[1]....
        /*062c*/ 	.word	0x00000190


	//   ....[2]....
        /*0630*/ 	.word	0x000001e0


	//   ....[3]....
        /*0634*/ 	.word	0x00000410


	//   ....[4]....
        /*0638*/ 	.word	0x00000570


	//   ....[5]....
        /*063c*/ 	.word	0x00000690


	//   ....[6]....
        /*0640*/ 	.word	0x000007f0


	//   ....[7]....
        /*0644*/ 	.word	0x00002ff0


	//   ....[8]....
        /*0648*/ 	.word	0x00003000


	//   ....[9]....
        /*064c*/ 	.word	0x00003770


	//   ....[10]....
        /*0650*/ 	.word	0x00003780


	//   ....[11]....
        /*0654*/ 	.word	0x00004640


	//   ....[12]....
        /*0658*/ 	.word	0x00004650


	//   ....[13]....
        /*065c*/ 	.word	0x00004df0


	//   ....[14]....
        /*0660*/ 	.word	0x00004e00


	//   ....[15]....
        /*0664*/ 	.word	0x000057d0


	//   ....[16]....
        /*0668*/ 	.word	0x000057e0


	//   ....[17]....
        /*066c*/ 	.word	0x000058f0


	//   ....[18]....
        /*0670*/ 	.word	0x00005900


	//   ....[19]....
        /*0674*/ 	.word	0x00005cd0


	//   ....[20]....
        /*0678*/ 	.word	0x00005d00


	//   ....[21]....
        /*067c*/ 	.word	0x00005fd0


	//   ....[22]....
        /*0680*/ 	.word	0x00005ff0


	//   ....[23]....
        /*0684*/ 	.word	0x00006e70


	//   ....[24]....
        /*0688*/ 	.word	0x00007a20


	//   ....[25]....
        /*068c*/ 	.word	0x00007a30


	//   ....[26]....
        /*0690*/ 	.word	0x00007a40


	//   ....[27]....
        /*0694*/ 	.word	0x00007a50


	//   ....[28]....
        /*0698*/ 	.word	0x00007d50


	//   ....[29]....
        /*069c*/ 	.word	0x00007d60


	//   ....[30]....
        /*06a0*/ 	.word	0x00007d70


	//   ....[31]....
        /*06a4*/ 	.word	0x00007d80


	//   ....[32]....
        /*06a8*/ 	.word	0x00009070


	//   ....[33]....
        /*06ac*/ 	.word	0x00009090


	//   ....[34]....
        /*06b0*/ 	.word	0x000090a0


	//   ....[35]....
        /*06b4*/ 	.word	0x000090b0


	//   ....[36]....
        /*06b8*/ 	.word	0x000091c0


	//   ....[37]....
        /*06bc*/ 	.word	0x000091d0


	//   ....[38]....
        /*06c0*/ 	.word	0x000091e0


	//   ....[39]....
        /*06c4*/ 	.word	0x00009260


	//   ....[40]....
        /*06c8*/ 	.word	0x0000b630


	//   ....[41]....
        /*06cc*/ 	.word	0x0000bc70


	//   ....[42]....
        /*06d0*/ 	.word	0x0000ce20


	//   ....[43]....
        /*06d4*/ 	.word	0x0000ceb0


	//   ....[44]....
        /*06d8*/ 	.word	0x0000cfd0


	//   ....[45]....
        /*06dc*/ 	.word	0x0000cff0


	//   ....[46]....
        /*06e0*/ 	.word	0x00013130


	//   ....[47]....
        /*06e4*/ 	.word	0x000132e0


	//   ....[48]....
        /*06e8*/ 	.word	0x00013440


	//   ....[49]....
        /*06ec*/ 	.word	0x00013460


	//   ....[50]....
        /*06f0*/ 	.word	0x00018d90


	//   ....[51]....
        /*06f4*/ 	.word	0x00019430


	//   ....[52]....
        /*06f8*/ 	.word	0x0001a570


	//   ....[53]....
        /*06fc*/ 	.word	0x0001a660


	//   ....[54]....
        /*0700*/ 	.word	0x0001a780


	//   ....[55]....
        /*0704*/ 	.word	0x0001a7e0


	//   ....[56]....
        /*0708*/ 	.word	0x0001f9f0


	//   ....[57]....
        /*070c*/ 	.word	0x0001fa10


	//   ....[58]....
        /*0710*/ 	.word	0x0001fa60


	//   ....[59]....
        /*0714*/ 	.word	0x0001fa90


	//   ....[60]....
        /*0718*/ 	.word	0x00021b50


	//   ....[61]....
        /*071c*/ 	.word	0x00021b80


	//   ....[62]....
        /*0720*/ 	.word	0x00021bd0


	//   ....[63]....
        /*0724*/ 	.word	0x00021bf0


	//   ....[64]....
        /*0728*/ 	.word	0x000224e0


	//   ....[65]....
        /*072c*/ 	.word	0x00022520


	//   ....[66]....
        /*0730*/ 	.word	0x00022680


	//   ....[67]....
        /*0734*/ 	.word	0x000226a0


	//   ....[68]....
        /*0738*/ 	.word	0x000227e0


	//   ....[69]....
        /*073c*/ 	.word	0x00022800


	//   ....[70]....
        /*0740*/ 	.word	0x00022950


	//   ....[71]....
        /*0744*/ 	.word	0x00022970


	//   ....[72]....
        /*0748*/ 	.word	0x000231b0


	//   ....[73]....
        /*074c*/ 	.word	0x000231c0


	//   ....[74]....
        /*0750*/ 	.word	0x00023360


	//   ....[75]....
        /*0754*/ 	.word	0x00023370


	//   ....[76]....
        /*0758*/ 	.word	0x00023500


	//   ....[77]....
        /*075c*/ 	.word	0x00023510


	//   ....[78]....
        /*0760*/ 	.word	0x000236a0


	//   ....[79]....
        /*0764*/ 	.word	0x000236b0


	//   ....[80]....
        /*0768*/ 	.word	0x00023890


	//   ....[81]....
        /*076c*/ 	.word	0x00023a60


	//   ....[82]....
        /*0770*/ 	.word	0x00023a90


	//   ....[83]....
        /*0774*/ 	.word	0x00023ac0


	//   ....[84]....
        /*0778*/ 	.word	0x00023af0


	//   ....[85]....
        /*077c*/ 	.word	0x00023b20


	//   ....[86]....
        /*0780*/ 	.word	0x00023b50


	//   ....[87]....
        /*0784*/ 	.word	0x00023cc0


	//   ....[88]....
        /*0788*/ 	.word	0x00023cf0


	//   ....[89]....
        /*078c*/ 	.word	0x00023d20


	//   ....[90]....
        /*0790*/ 	.word	0x00023d50


	//   ....[91]....
        /*0794*/ 	.word	0x00023d80


	//   ....[92]....
        /*0798*/ 	.word	0x00023db0


	//   ....[93]....
        /*079c*/ 	.word	0x00023e40


	//   ....[94]....
        /*07a0*/ 	.word	0x00023ea0


	//   ....[95]....
        /*07a4*/ 	.word	0x00023f30


	//   ....[96]....
        /*07a8*/ 	.word	0x00024ff0


	//   ....[97]....
        /*07ac*/ 	.word	0x00027240


	//   ....[98]....
        /*07b0*/ 	.word	0x00027260


	//   ....[99]....
        /*07b4*/ 	.word	0x000272f0


	//   ....[100]....
        /*07b8*/ 	.word	0x00027310


	//   ....[101]....
        /*07bc*/ 	.word	0x00027390


	//   ....[102]....
        /*07c0*/ 	.word	0x000273b0


	//   ....[103]....
        /*07c4*/ 	.word	0x00027430


	//   ....[104]....
        /*07c8*/ 	.word	0x00027450


	//   ....[105]....
        /*07cc*/ 	.word	0x000274d0


	//   ....[106]....
        /*07d0*/ 	.word	0x000274f0


	//   ....[107]....
        /*07d4*/ 	.word	0x00027500


	//   ....[108]....
        /*07d8*/ 	.word	0x00027510


	//   ....[109]....
        /*07dc*/ 	.word	0x00027d70


	//   ....[110]....
        /*07e0*/ 	.word	0x00027da0


	//   ....[111]....
        /*07e4*/ 	.word	0x00027e60


	//   ....[112]....
        /*07e8*/ 	.word	0x00027e70


	//   ....[113]....
        /*07ec*/ 	.word	0x00027f00


	//   ....[114]....
        /*07f0*/ 	.word	0x00027f10


	//   ....[115]....
        /*07f4*/ 	.word	0x00027fa0


	//   ....[116]....
        /*07f8*/ 	.word	0x00027fb0


	//   ....[117]....
        /*07fc*/ 	.word	0x00028040


	//   ....[118]....
        /*0800*/ 	.word	0x00028050


	//   ....[119]....
        /*0804*/ 	.word	0x000280e0


	//   ....[120]....
        /*0808*/ 	.word	0x000280f0


	//   ....[121]....
        /*080c*/ 	.word	0x00028170


	//   ....[122]....
        /*0810*/ 	.word	0x00028180


	//   ....[123]....
        /*0814*/ 	.word	0x00028190


	//   ....[124]....
        /*0818*/ 	.word	0x000281a0


	//   ....[125]....
        /*081c*/ 	.word	0x00028630


	//   ....[126]....
        /*0820*/ 	.word	0x00028660


	//   ....[127]....
        /*0824*/ 	.word	0x000286c0


	//   ....[128]....
        /*0828*/ 	.word	0x00028770


	//   ....[129]....
        /*082c*/ 	.word	0x00028780


	//   ....[130]....
        /*0830*/ 	.word	0x000287b0


	//   ....[131]....
        /*0834*/ 	.word	0x00028840


	//   ....[132]....
        /*0838*/ 	.word	0x000288f0


	//   ....[133]....
        /*083c*/ 	.word	0x00028900


	//   ....[134]....
        /*0840*/ 	.word	0x00028930


	//   ....[135]....
        /*0844*/ 	.word	0x00028940


	//   ....[136]....
        /*0848*/ 	.word	0x000289d0


	//   ....[137]....
        /*084c*/ 	.word	0x00029100


	//   ....[138]....
        /*0850*/ 	.word	0x00029120


	//   ....[139]....
        /*0854*/ 	.word	0x00029170


	//   ....[140]....
        /*0858*/ 	.word	0x00029180


	//   ....[141]....
        /*085c*/ 	.word	0x000291c0


	//   ....[142]....
        /*0860*/ 	.word	0x000291d0


	//   ....[143]....
        /*0864*/ 	.word	0x00029210


	//   ....[144]....
        /*0868*/ 	.word	0x00029220


	//   ....[145]....
        /*086c*/ 	.word	0x00029260


	//   ....[146]....
        /*0870*/ 	.word	0x00029270


	//   ....[147]....
        /*0874*/ 	.word	0x00029280


	//   ....[148]....
        /*0878*/ 	.word	0x000292c0


	//   ....[149]....
        /*087c*/ 	.word	0x00029600


	//   ....[150]....
        /*0880*/ 	.word	0x00029620


	//   ....[151]....
        /*0884*/ 	.word	0x00029630


	//   ....[152]....
        /*0888*/ 	.word	0x00029650


	//   ....[153]....
        /*088c*/ 	.word	0x000296c0


	//   ....[154]....
        /*0890*/ 	.word	0x000296e0


	//   ....[155]....
        /*0894*/ 	.word	0x00029740


	//   ....[156]....
        /*0898*/ 	.word	0x00029760


	//   ....[157]....
        /*089c*/ 	.word	0x000297c0


	//   ....[158]....
        /*08a0*/ 	.word	0x000297e0


	//   ....[159]....
        /*08a4*/ 	.word	0x00029840


	//   ....[160]....
        /*08a8*/ 	.word	0x00029860


	//   ....[161]....
        /*08ac*/ 	.word	0x00029d50


	//   ....[162]....
        /*08b0*/ 	.word	0x00029d80


	//   ....[163]....
        /*08b4*/ 	.word	0x00029db0


	//   ....[164]....
        /*08b8*/ 	.word	0x00029de0


	//   ....[165]....
        /*08bc*/ 	.word	0x00029e10


	//   ....[166]....
        /*08c0*/ 	.word	0x00029e40


	//   ....[167]....
        /*08c4*/ 	.word	0x00029e70


	//   ....[168]....
        /*08c8*/ 	.word	0x00029ea0


	//   ....[169]....
        /*08cc*/ 	.word	0x0002a020


	//   ....[170]....
        /*08d0*/ 	.word	0x0002a050


	//   ....[171]....
        /*08d4*/ 	.word	0x0002a080


	//   ....[172]....
        /*08d8*/ 	.word	0x0002a0b0


	//   ....[173]....
        /*08dc*/ 	.word	0x0002a0e0


	//   ....[174]....
        /*08e0*/ 	.word	0x0002a110


	//   ....[175]....
        /*08e4*/ 	.word	0x0002a1d0


	//   ....[176]....
        /*08e8*/ 	.word	0x0002a1f0


	//   ....[177]....
        /*08ec*/ 	.word	0x0002a260


	//   ....[178]....
        /*08f0*/ 	.word	0x0002a900


	//   ....[179]....
        /*08f4*/ 	.word	0x0002ac20


	//   ....[180]....
        /*08f8*/ 	.word	0x0002acb0


	//   ....[181]....
        /*08fc*/ 	.word	0x0002ad40


	//   ....[182]....
        /*0900*/ 	.word	0x0002add0


	//   ....[183]....
        /*0904*/ 	.word	0x0002aeb0


	//   ....[184]....
        /*0908*/ 	.word	0x0002af40


	//   ....[185]....
        /*090c*/ 	.word	0x0002afe0


	//   ....[186]....
        /*0910*/ 	.word	0x0002b070


	//   ....[187]....
        /*0914*/ 	.word	0x0002b150


	//   ....[188]....
        /*0918*/ 	.word	0x0002b1e0


	//   ....[189]....
        /*091c*/ 	.word	0x0002b270


	//   ....[190]....
        /*0920*/ 	.word	0x0002b300


	//   ....[191]....
        /*0924*/ 	.word	0x0002b3e0


	//   ....[192]....
        /*0928*/ 	.word	0x0002b480


	//   ....[193]....
        /*092c*/ 	.word	0x0002b510


	//   ....[194]....
        /*0930*/ 	.word	0x0002b560


	//   ....[195]....
        /*0934*/ 	.word	0x0002b5b0


	//   ....[196]....
        /*0938*/ 	.word	0x0002b640


	//   ....[197]....
        /*093c*/ 	.word	0x0002b6d0


	//   ....[198]....
        /*0940*/ 	.word	0x0002b720


	//   ....[199]....
        /*0944*/ 	.word	0x0002b770


	//   ....[200]....
        /*0948*/ 	.word	0x0002b860


	//   ....[201]....
        /*094c*/ 	.word	0x0002b910


	//   ....[202]....
        /*0950*/ 	.word	0x0002b990


	//   ....[203]....
        /*0954*/ 	.word	0x0002ba20


	//   ....[204]....
        /*0958*/ 	.word	0x0002bb40


	//   ....[205]....
        /*095c*/ 	.word	0x0002bc70


	//   ....[206]....
        /*0960*/ 	.word	0x0002bd40


	//   ....[207]....
        /*0964*/ 	.word	0x0002bda0


	//   ....[208]....
        /*0968*/ 	.word	0x0002c050


	//   ....[209]....
        /*096c*/ 	.word	0x0002c0a0


	//   ....[210]....
        /*0970*/ 	.word	0x0002c130


	//   ....[211]....
        /*0974*/ 	.word	0x0002c1c0


	//   ....[212]....
        /*0978*/ 	.word	0x0002c250


	//   ....[213]....
        /*097c*/ 	.word	0x0002c2e0


	//   ....[214]....
        /*0980*/ 	.word	0x0002c370


	//   ....[215]....
        /*0984*/ 	.word	0x0002c400


	//   ....[216]....
        /*0988*/ 	.word	0x0002c4c0


	//   ....[217]....
        /*098c*/ 	.word	0x0002c790


	//   ....[218]....
        /*0990*/ 	.word	0x0002c880


	//   ....[219]....
        /*0994*/ 	.word	0x0002c920


	//   ....[220]....
        /*0998*/ 	.word	0x0002c980


	//   ....[221]....
        /*099c*/ 	.word	0x0002ca70


	//   ....[222]....
        /*09a0*/ 	.word	0x0002cae0


	//   ....[223]....
        /*09a4*/ 	.word	0x0002cbd0


	//   ....[224]....
        /*09a8*/ 	.word	0x0002cc40


	//   ....[225]....
        /*09ac*/ 	.word	0x0002cd30


	//   ....[226]....
        /*09b0*/ 	.word	0x0002cda0


	//   ....[227]....
        /*09b4*/ 	.word	0x0002ce90


	//   ....[228]....
        /*09b8*/ 	.word	0x0002cf00


	//   ....[229]....
        /*09bc*/ 	.word	0x0002cfa0


	//   ....[230]....
        /*09c0*/ 	.word	0x0002d090


	//   ....[231]....
        /*09c4*/ 	.word	0x0002d100


	//   ....[232]....
        /*09c8*/ 	.word	0x0002d160


	//   ....[233]....
        /*09cc*/ 	.word	0x0002d250


	//   ....[234]....
        /*09d0*/ 	.word	0x0002d2b0


	//   ....[235]....
        /*09d4*/ 	.word	0x0002d3b0


	//   ....[236]....
        /*09d8*/ 	.word	0x0002d410


	//   ....[237]....
        /*09dc*/ 	.word	0x0002d510


	//   ....[238]....
        /*09e0*/ 	.word	0x0002d570


	//   ....[239]....
        /*09e4*/ 	.word	0x0002d670


	//   ....[240]....
        /*09e8*/ 	.word	0x0002d6d0


	//   ....[241]....
        /*09ec*/ 	.word	0x0002d7d0


	//   ....[242]....
        /*09f0*/ 	.word	0x0002d830


	//   ....[243]....
        /*09f4*/ 	.word	0x0002d930


	//   ....[244]....
        /*09f8*/ 	.word	0x0002d990


	//   ....[245]....
        /*09fc*/ 	.word	0x0002da30


	//   ....[246]....
        /*0a00*/ 	.word	0x0002dbb0


	//   ....[247]....
        /*0a04*/ 	.word	0x0002dc90


	//   ....[248]....
        /*0a08*/ 	.word	0x0002dd40


	//   ....[249]....
        /*0a0c*/ 	.word	0x0002de50


	//   ....[250]....
        /*0a10*/ 	.word	0x0002deb0


	//   ....[251]....
        /*0a14*/ 	.word	0x0002dfc0


	//   ....[252]....
        /*0a18*/ 	.word	0x0002e020


	//   ....[253]....
        /*0a1c*/ 	.word	0x0002e130


	//   ....[254]....
        /*0a20*/ 	.word	0x0002e190


	//   ....[255]....
        /*0a24*/ 	.word	0x0002e2a0


	//   ....[0]....
        /*0a28*/ 	.word	0x0002e300


	//   ....[1]....
        /*0a2c*/ 	.word	0x0002e3c0


	//   ....[2]....
        /*0a30*/ 	.word	0x0002e520


	//   ....[3]....
        /*0a34*/ 	.word	0x0002e5c0


	//   ....[4]....
        /*0a38*/ 	.word	0x0002e620


	//   ....[5]....
        /*0a3c*/ 	.word	0x0002e6d0


	//   ....[6]....
        /*0a40*/ 	.word	0x0002e730


	//   ....[7]....
        /*0a44*/ 	.word	0x0002e7e0


	//   ....[8]....
        /*0a48*/ 	.word	0x0002e840


	//   ....[9]....
        /*0a4c*/ 	.word	0x0002e8f0


	//   ....[10]....
        /*0a50*/ 	.word	0x0002e950


	//   ....[11]....
        /*0a54*/ 	.word	0x0002ea00


	//   ....[12]....
        /*0a58*/ 	.word	0x0002ea60


	//   ....[13]....
        /*0a5c*/ 	.word	0x0002eb10


	//   ....[14]....
        /*0a60*/ 	.word	0x0002ec00


	//   ....[15]....
        /*0a64*/ 	.word	0x0002eca0


	//   ....[16]....
        /*0a68*/ 	.word	0x0002ed00


	//   ....[17]....
        /*0a6c*/ 	.word	0x0002edd0


	//   ....[18]....
        /*0a70*/ 	.word	0x0002ee30


	//   ....[19]....
        /*0a74*/ 	.word	0x0002ef00


	//   ....[20]....
        /*0a78*/ 	.word	0x0002ef60


	//   ....[21]....
        /*0a7c*/ 	.word	0x0002f030


	//   ....[22]....
        /*0a80*/ 	.word	0x0002f090


	//   ....[23]....
        /*0a84*/ 	.word	0x0002f160


	//   ....[24]....
        /*0a88*/ 	.word	0x0002f1c0


	//   ....[25]....
        /*0a8c*/ 	.word	0x0002f290


	//   ....[26]....
        /*0a90*/ 	.word	0x0002f320


	//   ....[27]....
        /*0a94*/ 	.word	0x0002f3c0


	//   ....[28]....
        /*0a98*/ 	.word	0x0002f4e0


	//   ....[29]....
        /*0a9c*/ 	.word	0x0002f550


	//   ....[30]....
        /*0aa0*/ 	.word	0x0002f5c0


	//   ....[31]....
        /*0aa4*/ 	.word	0x0002f630


	//   ....[32]....
        /*0aa8*/ 	.word	0x0002f6a0


	//   ....[33]....
        /*0aac*/ 	.word	0x0002f720


	//   ....[34]....
        /*0ab0*/ 	.word	0x0002f7b0


	//   ....[35]....
        /*0ab4*/ 	.word	0x0002f840


	//   ....[36]....
        /*0ab8*/ 	.word	0x0002f8b0


	//   ....[37]....
        /*0abc*/ 	.word	0x0002f920


	//   ....[38]....
        /*0ac0*/ 	.word	0x0002f990


	//   ....[39]....
        /*0ac4*/ 	.word	0x0002fa10


	//   ....[40]....
        /*0ac8*/ 	.word	0x0002fa80


	//   ....[41]....
        /*0acc*/ 	.word	0x0002fb20


	//   ....[42]....
        /*0ad0*/ 	.word	0x0002fbb0


	//   ....[43]....
        /*0ad4*/ 	.word	0x0002fcd0


	//   ....[44]....
        /*0ad8*/ 	.word	0x00030a60


	//   ....[45]....
        /*0adc*/ 	.word	0x00031790


	//   ....[46]....
        /*0ae0*/ 	.word	0x00032300


	//   ....[47]....
        /*0ae4*/ 	.word	0x00032320


	//   ....[48]....
        /*0ae8*/ 	.word	0x00032360


	//   ....[49]....
        /*0aec*/ 	.word	0x00032380


	//----- nvinfo : EIATTR_REG_RECONFIG
	.align		4
.L_1388:
        /*0af0*/ 	.byte	0x01, 0x54
	.zero		2


	//----- nvinfo : EIATTR_SYSCALL_OFFSETS
	.align		4
        /*0af4*/ 	.byte	0x04, 0x46
        /*0af6*/ 	.short	(.L_1390 - .L_1389)


	//   ....[0]....
.L_1389:
        /*0af8*/ 	.word	0x00001c60


	//   ....[1]....
        /*0afc*/ 	.word	0x00001db0


	//   ....[2]....
        /*0b00*/ 	.word	0x000071f0


	//   ....[3]....
        /*0b04*/ 	.word	0x000077c0


	//   ....[4]....
        /*0b08*/ 	.word	0x00026850


	//   ....[5]....
        /*0b0c*/ 	.word	0x000269a0


	//   ....[6]....
        /*0b10*/ 	.word	0x00026a90


	//   ....[7]....
        /*0b14*/ 	.word	0x000279c0


	//----- nvinfo : EIATTR_MBARRIER_INSTR_OFFSETS
	.align		4
.L_1390:
        /*0b18*/ 	.byte	0x04, 0x39
        /*0b1a*/ 	.short	(.L_1392 - .L_1391)


	//   ....[0]....
.L_1391:
        /*0b1c*/ 	.word	0x000002c0
        /*0b20*/ 	.word	0x000000ff
        /*0b24*/ 	.word	0x00022800
        /*0b28*/ 	.short	0x0100
        /*0b2a*/ 	.byte	0x08
	.zero		1


	//   ....[1]....
        /*0b2c*/ 	.word	0x000002d0
        /*0b30*/ 	.word	0x000000ff
        /*0b34*/ 	.word	0x00022820
        /*0b38*/ 	.short	0x0100
        /*0b3a*/ 	.byte	0x08
	.zero		1


	//   ....[2]....
        /*0b3c*/ 	.word	0x000003c0
        /*0b40*/ 	.word	0x000000ff
        /*0b44*/ 	.word	0x00022830
        /*0b48*/ 	.short	0x0100
        /*0b4a*/ 	.byte	0x08
	.zero		1


	//   ....[3]....
        /*0b4c*/ 	.word	0x000003d0
        /*0b50*/ 	.word	0x000000ff
        /*0b54*/ 	.word	0x00022840
        /*0b58*/ 	.short	0x0100
        /*0b5a*/ 	.byte	0x08
	.zero		1


	//   ....[4]....
        /*0b5c*/ 	.word	0x000003e0
        /*0b60*/ 	.word	0x000000ff
        /*0b64*/ 	.word	0x00022838
        /*0b68*/ 	.short	0x0100
        /*0b6a*/ 	.byte	0x08
	.zero		1


	//   ....[5]....
        /*0b6c*/ 	.word	0x000003f0
        /*0b70*/ 	.word	0x000000ff
        /*0b74*/ 	.word	0x00022848
        /*0b78*/ 	.short	0x0100
        /*0b7a*/ 	.byte	0x08
	.zero		1


	//   ....[6]....
        /*0b7c*/ 	.word	0x00000520
        /*0b80*/ 	.word	0x000000ff
        /*0b84*/ 	.word	0x00022850
        /*0b88*/ 	.short	0x0100
        /*0b8a*/ 	.byte	0x08
	.zero		1


	//   ....[7]....
        /*0b8c*/ 	.word	0x00000530
        /*0b90*/ 	.word	0x000000ff
        /*0b94*/ 	.word	0x00022860
        /*0b98*/ 	.short	0x0100
        /*0b9a*/ 	.byte	0x08
	.zero		1


	//   ....[8]....
        /*0b9c*/ 	.word	0x00000540
        /*0ba0*/ 	.word	0x000000ff
        /*0ba4*/ 	.word	0x00022858
        /*0ba8*/ 	.short	0x0100
        /*0baa*/ 	.byte	0x08
	.zero		1


	//   ....[9]....
        /*0bac*/ 	.word	0x00000550
        /*0bb0*/ 	.word	0x000000ff
        /*0bb4*/ 	.word	0x00022868
        /*0bb8*/ 	.short	0x0100
        /*0bba*/ 	.byte	0x08
	.zero		1


	//   ....[10]....
        /*0bbc*/ 	.word	0x00000640
        /*0bc0*/ 	.word	0x000000ff
        /*0bc4*/ 	.word	0x00022870
        /*0bc8*/ 	.short	0x0100
        /*0bca*/ 	.byte	0x06
	.zero		1


	//   ....[11]....
        /*0bcc*/ 	.word	0x00000650
        /*0bd0*/ 	.word	0x000000ff
        /*0bd4*/ 	.word	0x00022880
        /*0bd8*/ 	.short	0x0100
        /*0bda*/ 	.byte	0x06
	.zero		1


	//   ....[12]....
        /*0bdc*/ 	.word	0x00000660
        /*0be0*/ 	.word	0x000000ff
        /*0be4*/ 	.word	0x00022878
        /*0be8*/ 	.short	0x0100
        /*0bea*/ 	.byte	0x06
	.zero		1


	//   ....[13]....
        /*0bec*/ 	.word	0x00000670
        /*0bf0*/ 	.word	0x000000ff
        /*0bf4*/ 	.word	0x00022888
        /*0bf8*/ 	.short	0x0100
        /*0bfa*/ 	.byte	0x06
	.zero		1


	//   ....[14]....
        /*0bfc*/ 	.word	0x000007a0
        /*0c00*/ 	.word	0x000000ff
        /*0c04*/ 	.word	0x00022890
        /*0c08*/ 	.short	0x0100
        /*0c0a*/ 	.byte	0x08
	.zero		1


	//   ....[15]....
        /*0c0c*/ 	.word	0x000007b0
        /*0c10*/ 	.word	0x000000ff
        /*0c14*/ 	.word	0x000228a0
        /*0c18*/ 	.short	0x0100
        /*0c1a*/ 	.byte	0x08
	.zero		1


	//   ....[16]....
        /*0c1c*/ 	.word	0x000007c0
        /*0c20*/ 	.word	0x000000ff
        /*0c24*/ 	.word	0x00022898
        /*0c28*/ 	.short	0x0100
        /*0c2a*/ 	.byte	0x08
	.zero		1


	//   ....[17]....
        /*0c2c*/ 	.word	0x000007d0
        /*0c30*/ 	.word	0x000000ff
        /*0c34*/ 	.word	0x000228a8
        /*0c38*/ 	.short	0x0100
        /*0c3a*/ 	.byte	0x08
	.zero		1


	//   ....[18]....
        /*0c3c*/ 	.word	0x00000900
        /*0c40*/ 	.word	0x000000ff
        /*0c44*/ 	.word	0x000228b0
        /*0c48*/ 	.short	0x0100
        /*0c4a*/ 	.byte	0x08
	.zero		1


	//   ....[19]....
        /*0c4c*/ 	.word	0x00000910
        /*0c50*/ 	.word	0x000000ff
        /*0c54*/ 	.word	0x000228c0
        /*0c58*/ 	.short	0x0100
        /*0c5a*/ 	.byte	0x08
	.zero		1


	//   ....[20]....
        /*0c5c*/ 	.word	0x00000920
        /*0c60*/ 	.word	0x000000ff
        /*0c64*/ 	.word	0x000228b8
        /*0c68*/ 	.short	0x0100
        /*0c6a*/ 	.byte	0x08
	.zero		1


	//   ....[21]....
        /*0c6c*/ 	.word	0x00000930
        /*0c70*/ 	.word	0x000000ff
        /*0c74*/ 	.word	0x000228c8
        /*0c78*/ 	.short	0x0100
        /*0c7a*/ 	.byte	0x08
	.zero		1


	//   ....[22]....
        /*0c7c*/ 	.word	0x00002fa0
        /*0c80*/ 	.word	0x0000004f
        /*0c84*/ 	.word	0x00022890
        /*0c88*/ 	.short	0x010a
        /*0c8a*/ 	.byte	0x3f
	.zero		1


	//   ....[23]....
        /*0c8c*/ 	.word	0x000045e0
        /*0c90*/ 	.word	0x0000004f
        /*0c94*/ 	.word	0x00022890
        /*0c98*/ 	.short	0x010a
        /*0c9a*/ 	.byte	0x3f
	.zero		1


	//   ....[24]....
        /*0c9c*/ 	.word	0x00005610
        /*0ca0*/ 	.word	0x0000004f
        /*0ca4*/ 	.word	0x00022890
        /*0ca8*/ 	.short	0x010a
        /*0caa*/ 	.byte	0x3f
	.zero		1


	//   ....[25]....
        /*0cac*/ 	.word	0x00005ae0
        /*0cb0*/ 	.word	0x00000004
        /*0cb4*/ 	.word	0x00000000
        /*0cb8*/ 	.short	0x0101
        /*0cba*/ 	.byte	0x3f
	.zero		1


	//   ....[26]....
        /*0cbc*/ 	.word	0x00005b20
        /*0cc0*/ 	.word	0x0000004f
        /*0cc4*/ 	.word	0x000228b0
        /*0cc8*/ 	.short	0x010a
        /*0cca*/ 	.byte	0x3f
	.zero		1


	//   ....[27]....
        /*0ccc*/ 	.word	0x00006360
        /*0cd0*/ 	.word	0x0000004f
        /*0cd4*/ 	.word	0x00000000
        /*0cd8*/ 	.short	0x0101
        /*0cda*/ 	.byte	0x3f
	.zero		1


	//   ....[28]....
        /*0cdc*/ 	.word	0x00007540
        /*0ce0*/ 	.word	0x00000094
        /*0ce4*/ 	.word	0x00022800
        /*0ce8*/ 	.short	0x010a
        /*0cea*/ 	.byte	0x3f
	.zero		1


	//   ....[29]....
        /*0cec*/ 	.word	0x00007590
        /*0cf0*/ 	.word	0x00000094
        /*0cf4*/ 	.word	0x00022800
        /*0cf8*/ 	.short	0x010a
        /*0cfa*/ 	.byte	0x3f
	.zero		1


	//   ....[30]....
        /*0cfc*/ 	.word	0x00007fb0
        /*0d00*/ 	.word	0x00000094
        /*0d04*/ 	.word	0x00022800
        /*0d08*/ 	.short	0x010a
        /*0d0a*/ 	.byte	0x3f
	.zero		1


	//   ....[31]....
        /*0d0c*/ 	.word	0x00009540
        /*0d10*/ 	.word	0x00000094
        /*0d14*/ 	.word	0x00022800
        /*0d18*/ 	.short	0x010a
        /*0d1a*/ 	.byte	0x3f
	.zero		1


	//   ....[32]....
        /*0d1c*/ 	.word	0x0000abf0
        /*0d20*/ 	.word	0x00000004
        /*0d24*/ 	.word	0x00000000
        /*0d28*/ 	.short	0x010a
        /*0d2a*/ 	.byte	0x3f
	.zero		1


	//   ....[33]....
        /*0d2c*/ 	.word	0x0000ad00
        /*0d30*/ 	.word	0x00000004
        /*0d34*/ 	.word	0x00000000
        /*0d38*/ 	.short	0x010a
        /*0d3a*/ 	.byte	0x3f
	.zero		1


	//   ....[34]....
        /*0d3c*/ 	.word	0x0000b1c0
        /*0d40*/ 	.word	0x00000003
        /*0d44*/ 	.word	0x00000000
        /*0d48*/ 	.short	0x0101
        /*0d4a*/ 	.byte	0x3f
	.zero		1


	//   ....[35]....
        /*0d4c*/ 	.word	0x0000eae0
        /*0d50*/ 	.word	0x00000002
        /*0d54*/ 	.word	0x00000000
        /*0d58*/ 	.short	0x010a
        /*0d5a*/ 	.byte	0x3f
	.zero		1


	//   ....[36]....
        /*0d5c*/ 	.word	0x0000eb40
        /*0d60*/ 	.word	0x00000002
        /*0d64*/ 	.word	0x00000000
        /*0d68*/ 	.short	0x010a
        /*0d6a*/ 	.byte	0x3f
	.zero		1


	//   ....[37]....
        /*0d6c*/ 	.word	0x00011e00
        /*0d70*/ 	.word	0x00000002
        /*0d74*/ 	.word	0x00000000
        /*0d78*/ 	.short	0x0101
        /*0d7a*/ 	.byte	0x3f
	.zero		1


	//   ....[38]....
        /*0d7c*/ 	.word	0x00012280
        /*0d80*/ 	.word	0x00000004
        /*0d84*/ 	.word	0x00000000
        /*0d88*/ 	.short	0x010a
        /*0d8a*/ 	.byte	0x3f
	.zero		1


	//   ....[39]....
        /*0d8c*/ 	.word	0x00012390
        /*0d90*/ 	.word	0x00000004
        /*0d94*/ 	.word	0x00000000
        /*0d98*/ 	.short	0x010a
        /*0d9a*/ 	.byte	0x3f
	.zero		1


	//   ....[40]....
        /*0d9c*/ 	.word	0x00012850
        /*0da0*/ 	.word	0x00000003
        /*0da4*/ 	.word	0x00000000
        /*0da8*/ 	.short	0x0101
        /*0daa*/ 	.byte	0x3f
	.zero		1


	//   ....[41]....
        /*0dac*/ 	.word	0x00014e60
        /*0db0*/ 	.word	0x00000002
        /*0db4*/ 	.word	0x00000000
        /*0db8*/ 	.short	0x010a
        /*0dba*/ 	.byte	0x3f
	.zero		1


	//   ....[42]....
        /*0dbc*/ 	.word	0x00014ec0
        /*0dc0*/ 	.word	0x00000002
        /*0dc4*/ 	.word	0x00000000
        /*0dc8*/ 	.short	0x010a
        /*0dca*/ 	.byte	0x3f
	.zero		1


	//   ....[43]....
        /*0dcc*/ 	.word	0x00018180
        /*0dd0*/ 	.word	0x00000002
        /*0dd4*/ 	.word	0x00000000
        /*0dd8*/ 	.short	0x0101
        /*0dda*/ 	.byte	0x3f
	.zero		1


	//   ....[44]....
        /*0ddc*/ 	.word	0x000183b0
        /*0de0*/ 	.word	0x00000004
        /*0de4*/ 	.word	0x00000000
        /*0de8*/ 	.short	0x010a
        /*0dea*/ 	.byte	0x3f
	.zero		1


	//   ....[45]....
        /*0dec*/ 	.word	0x000184c0
        /*0df0*/ 	.word	0x00000004
        /*0df4*/ 	.word	0x00000000
        /*0df8*/ 	.short	0x010a
        /*0dfa*/ 	.byte	0x3f
	.zero		1


	//   ....[46]....
        /*0dfc*/ 	.word	0x00018980
        /*0e00*/ 	.word	0x00000003
        /*0e04*/ 	.word	0x00000000
        /*0e08*/ 	.short	0x0101
        /*0e0a*/ 	.byte	0x3f
	.zero		1


	//   ....[47]....
        /*0e0c*/ 	.word	0x0001c2a0
        /*0e10*/ 	.word	0x00000002
        /*0e14*/ 	.word	0x00000000
        /*0e18*/ 	.short	0x010a
        /*0e1a*/ 	.byte	0x3f
	.zero		1


	//   ....[48]....
        /*0e1c*/ 	.word	0x0001c300
        /*0e20*/ 	.word	0x00000002
        /*0e24*/ 	.word	0x00000000
        /*0e28*/ 	.short	0x010a
        /*0e2a*/ 	.byte	0x3f
	.zero		1


	//   ....[49]....
        /*0e2c*/ 	.word	0x0001f5c0
        /*0e30*/ 	.word	0x00000002
        /*0e34*/ 	.word	0x00000000
        /*0e38*/ 	.short	0x0101
        /*0e3a*/ 	.byte	0x3f
	.zero		1


	//   ....[50]....
        /*0e3c*/ 	.word	0x00022540
        /*0e40*/ 	.word	0x00000000
        /*0e44*/ 	.word	0x00000000
        /*0e48*/ 	.short	0x0101
        /*0e4a*/ 	.byte	0x3f
	.zero		1


	//   ....[51]....
        /*0e4c*/ 	.word	0x000250d0
        /*0e50*/ 	.word	0x00000016
        /*0e54*/ 	.word	0x00022820
        /*0e58*/ 	.short	0x010a
        /*0e5a*/ 	.byte	0x3f
	.zero		1


	//   ....[52]....
        /*0e5c*/ 	.word	0x00025180
        /*0e60*/ 	.word	0x0000000c
        /*0e64*/ 	.word	0x000228a0
        /*0e68*/ 	.short	0x010a
        /*0e6a*/ 	.byte	0x3f
	.zero		1


	//   ....[53]....
        /*0e6c*/ 	.word	0x000253b0
        /*0e70*/ 	.word	0x0000000c
        /*0e74*/ 	.word	0x000228c0
        /*0e78*/ 	.short	0x010a
        /*0e7a*/ 	.byte	0x3f
	.zero		1


	//   ....[54]....
        /*0e7c*/ 	.word	0x000259e0
        /*0e80*/ 	.word	0x0000000a
        /*0e84*/ 	.word	0x000228a0
        /*0e88*/ 	.short	0x010a
        /*0e8a*/ 	.byte	0x3f
	.zero		1


	//   ....[55]....
        /*0e8c*/ 	.word	0x00025c00
        /*0e90*/ 	.word	0x0000000a
        /*0e94*/ 	.word	0x000228c0
        /*0e98*/ 	.short	0x010a
        /*0e9a*/ 	.byte	0x3f
	.zero		1


	//   ....[56]....
        /*0e9c*/ 	.word	0x00026fe0
        /*0ea0*/ 	.word	0x00000011
        /*0ea4*/ 	.word	0x00022840
        /*0ea8*/ 	.short	0x010a
        /*0eaa*/ 	.byte	0x3f
	.zero		1


	//   ....[57]....
        /*0eac*/ 	.word	0x00027610
        /*0eb0*/ 	.word	0x00000011
        /*0eb4*/ 	.word	0x00022830
        /*0eb8*/ 	.short	0x0107
        /*0eba*/ 	.byte	0x3f
	.zero		1


	//   ....[58]....
        /*0ebc*/ 	.word	0x000276f0
        /*0ec0*/ 	.word	0x00000011
        /*0ec4*/ 	.word	0x00022830
        /*0ec8*/ 	.short	0x0101
        /*0eca*/ 	.byte	0x3f
	.zero		1


	//   ....[59]....
        /*0ecc*/ 	.word	0x000282a0
        /*0ed0*/ 	.word	0x00000016
        /*0ed4*/ 	.word	0x00022800
        /*0ed8*/ 	.short	0x0107
        /*0eda*/ 	.byte	0x3f
	.zero		1


	//   ....[60]....
        /*0edc*/ 	.word	0x00028390
        /*0ee0*/ 	.word	0x00000016
        /*0ee4*/ 	.word	0x00022800
        /*0ee8*/ 	.short	0x0101
        /*0eea*/ 	.byte	0x3f
	.zero		1


	//   ....[61]....
        /*0eec*/ 	.word	0x000283b0
        /*0ef0*/ 	.word	0x00000016
        /*0ef4*/ 	.word	0x00022820
        /*0ef8*/ 	.short	0x010a
        /*0efa*/ 	.byte	0x3f
	.zero		1


	//   ....[62]....
        /*0efc*/ 	.word	0x00028440
        /*0f00*/ 	.word	0x00000011
        /*0f04*/ 	.word	0x00022860
        /*0f08*/ 	.short	0x010a
        /*0f0a*/ 	.byte	0x3f
	.zero		1


	//   ....[63]....
        /*0f0c*/ 	.word	0x00028b50
        /*0f10*/ 	.word	0x00000011
        /*0f14*/ 	.word	0x00022850
        /*0f18*/ 	.short	0x0107
        /*0f1a*/ 	.byte	0x3f
	.zero		1


	//   ....[64]....
        /*0f1c*/ 	.word	0x00028c20
        /*0f20*/ 	.word	0x00000011
        /*0f24*/ 	.word	0x00022850
        /*0f28*/ 	.short	0x0101
        /*0f2a*/ 	.byte	0x3f
	.zero		1


	//   ....[65]....
        /*0f2c*/ 	.word	0x00028f60
        /*0f30*/ 	.word	0x00000004
        /*0f34*/ 	.word	0x00022840
        /*0f38*/ 	.short	0x010a
        /*0f3a*/ 	.byte	0x3f
	.zero		1


	//   ....[66]....
        /*0f3c*/ 	.word	0x00029340
        /*0f40*/ 	.word	0x00000004
        /*0f44*/ 	.word	0x00022830
        /*0f48*/ 	.short	0x0107
        /*0f4a*/ 	.byte	0x3f
	.zero		1


	//   ....[67]....
        /*0f4c*/ 	.word	0x00029400
        /*0f50*/ 	.word	0x00000004
        /*0f54*/ 	.word	0x00022830
        /*0f58*/ 	.short	0x0101
        /*0f5a*/ 	.byte	0x3f
	.zero		1


	//   ....[68]....
        /*0f5c*/ 	.word	0x00029430
        /*0f60*/ 	.word	0x00000004
        /*0f64*/ 	.word	0x00022860
        /*0f68*/ 	.short	0x010a
        /*0f6a*/ 	.byte	0x3f
	.zero		1


	//   ....[69]....
        /*0f6c*/ 	.word	0x00029950
        /*0f70*/ 	.word	0x00000004
        /*0f74*/ 	.word	0x00022850
        /*0f78*/ 	.short	0x0107
        /*0f7a*/ 	.byte	0x3f
	.zero		1


	//   ....[70]....
        /*0f7c*/ 	.word	0x00029a10
        /*0f80*/ 	.word	0x00000004
        /*0f84*/ 	.word	0x00022850
        /*0f88*/ 	.short	0x0101
        /*0f8a*/ 	.byte	0x3f
	.zero		1


	//   ....[71]....
        /*0f8c*/ 	.word	0x0002a880
        /*0f90*/ 	.word	0x00000004
        /*0f94*/ 	.word	0x00022820
        /*0f98*/ 	.short	0x010a
        /*0f9a*/ 	.byte	0x3f
	.zero		1


	//   ....[72]....
        /*0f9c*/ 	.word	0x0002a9f0
        /*0fa0*/ 	.word	0x00000005
        /*0fa4*/ 	.word	0x00022840
        /*0fa8*/ 	.short	0x010a
        /*0faa*/ 	.byte	0x3f
	.zero		1


	//   ....[73]....
        /*0fac*/ 	.word	0x0002aa90
        /*0fb0*/ 	.word	0x00000019
        /*0fb4*/ 	.word	0x00022840
        /*0fb8*/ 	.short	0x010a
        /*0fba*/ 	.byte	0x3f
	.zero		1


	//   ....[74]....
        /*0fbc*/ 	.word	0x0002aad0
        /*0fc0*/ 	.word	0x00000005
        /*0fc4*/ 	.word	0x00022860
        /*0fc8*/ 	.short	0x010a
        /*0fca*/ 	.byte	0x3f
	.zero		1


	//   ....[75]....
        /*0fcc*/ 	.word	0x0002ab10
        /*0fd0*/ 	.word	0x00000019
        /*0fd4*/ 	.word	0x00022860
        /*0fd8*/ 	.short	0x010a
        /*0fda*/ 	.byte	0x3f
	.zero		1


	//   ....[76]....
        /*0fdc*/ 	.word	0x0002ab70
        /*0fe0*/ 	.word	0x0000004f
        /*0fe4*/ 	.word	0x00022890
        /*0fe8*/ 	.short	0x010a
        /*0fea*/ 	.byte	0x3f
	.zero		1


	//   ....[77]....
        /*0fec*/ 	.word	0x0002ae00
        /*0ff0*/ 	.word	0x0000004f
        /*0ff4*/ 	.word	0x00022890
        /*0ff8*/ 	.short	0x010a
        /*0ffa*/ 	.byte	0x3f
	.zero		1


	//   ....[78]....
        /*0ffc*/ 	.word	0x0002b0a0
        /*1000*/ 	.word	0x0000004f
        /*1004*/ 	.word	0x00022890
        /*1008*/ 	.short	0x010a
        /*100a*/ 	.byte	0x3f
	.zero		1


	//   ....[79]....
        /*100c*/ 	.word	0x0002b330
        /*1010*/ 	.word	0x0000004f
        /*1014*/ 	.word	0x000228b0
        /*1018*/ 	.short	0x010a
        /*101a*/ 	.byte	0x3f
	.zero		1


	//   ....[80]....
        /*101c*/ 	.word	0x0002b7a0
        /*1020*/ 	.word	0x00000094
        /*1024*/ 	.word	0x00022800
        /*1028*/ 	.short	0x010a
        /*102a*/ 	.byte	0x3f
	.zero		1


	//   ....[81]....
        /*102c*/ 	.word	0x0002bdd0
        /*1030*/ 	.word	0x00000094
        /*1034*/ 	.word	0x00022800
        /*1038*/ 	.short	0x010a
        /*103a*/ 	.byte	0x3f
	.zero		1


	//   ....[82]....
        /*103c*/ 	.word	0x0002be20
        /*1040*/ 	.word	0x00000004
        /*1044*/ 	.word	0x00000000
        /*1048*/ 	.short	0x010a
        /*104a*/ 	.byte	0x3f
	.zero		1


	//   ....[83]....
        /*104c*/ 	.word	0x0002be70
        /*1050*/ 	.word	0x00000002
        /*1054*/ 	.word	0x00000000
        /*1058*/ 	.short	0x010a
        /*105a*/ 	.byte	0x3f
	.zero		1


	//   ....[84]....
        /*105c*/ 	.word	0x0002bec0
        /*1060*/ 	.word	0x00000004
        /*1064*/ 	.word	0x00000000
        /*1068*/ 	.short	0x010a
        /*106a*/ 	.byte	0x3f
	.zero		1


	//   ....[85]....
        /*106c*/ 	.word	0x0002bf10
        /*1070*/ 	.word	0x00000002
        /*1074*/ 	.word	0x00000000
        /*1078*/ 	.short	0x010a
        /*107a*/ 	.byte	0x3f
	.zero		1


	//   ....[86]....
        /*107c*/ 	.word	0x0002bf60
        /*1080*/ 	.word	0x00000004
        /*1084*/ 	.word	0x00000000
        /*1088*/ 	.short	0x010a
        /*108a*/ 	.byte	0x3f
	.zero		1


	//   ....[87]....
        /*108c*/ 	.word	0x0002bfb0
        /*1090*/ 	.word	0x00000002
        /*1094*/ 	.word	0x00000000
        /*1098*/ 	.short	0x010a
        /*109a*/ 	.byte	0x3f
	.zero		1


	//   ....[88]....
        /*109c*/ 	.word	0x0002c580
        /*10a0*/ 	.word	0x00000016
        /*10a4*/ 	.word	0x00022820
        /*10a8*/ 	.short	0x010a
        /*10aa*/ 	.byte	0x3f
	.zero		1


	//   ....[89]....
        /*10ac*/ 	.word	0x0002c5d0
        /*10b0*/ 	.word	0x0000000c
        /*10b4*/ 	.word	0x000228a0
        /*10b8*/ 	.short	0x010a
        /*10ba*/ 	.byte	0x3f
	.zero		1


	//   ....[90]....
        /*10bc*/ 	.word	0x0002c620
        /*10c0*/ 	.word	0x0000000c
        /*10c4*/ 	.word	0x000228c0
        /*10c8*/ 	.short	0x010a
        /*10ca*/ 	.byte	0x3f
	.zero		1


	//   ....[91]....
        /*10cc*/ 	.word	0x0002c670
        /*10d0*/ 	.word	0x0000000a
        /*10d4*/ 	.word	0x000228a0
        /*10d8*/ 	.short	0x010a
        /*10da*/ 	.byte	0x3f
	.zero		1


	//   ....[92]....
        /*10dc*/ 	.word	0x0002c6c0
        /*10e0*/ 	.word	0x0000000a
        /*10e4*/ 	.word	0x000228c0
        /*10e8*/ 	.short	0x010a
        /*10ea*/ 	.byte	0x3f
	.zero		1


	//   ....[93]....
        /*10ec*/ 	.word	0x0002c7d0
        /*10f0*/ 	.word	0x00000011
        /*10f4*/ 	.word	0x00022840
        /*10f8*/ 	.short	0x010a
        /*10fa*/ 	.byte	0x3f
	.zero		1


	//   ....[94]....
        /*10fc*/ 	.word	0x0002dab0
        /*1100*/ 	.word	0x00000016
        /*1104*/ 	.word	0x00022820
        /*1108*/ 	.short	0x010a
        /*110a*/ 	.byte	0x3f
	.zero		1


	//   ....[95]....
        /*110c*/ 	.word	0x0002db00
        /*1110*/ 	.word	0x00000011
        /*1114*/ 	.word	0x00022860
        /*1118*/ 	.short	0x010a
        /*111a*/ 	.byte	0x3f
	.zero		1


	//   ....[96]....
        /*111c*/ 	.word	0x0002e470
        /*1120*/ 	.word	0x00000004
        /*1124*/ 	.word	0x00022840
        /*1128*/ 	.short	0x010a
        /*112a*/ 	.byte	0x3f
	.zero		1


	//   ....[97]....
        /*112c*/ 	.word	0x0002eb50
        /*1130*/ 	.word	0x00000004
        /*1134*/ 	.word	0x00022860
        /*1138*/ 	.short	0x010a
        /*113a*/ 	.byte	0x3f
	.zero		1


	//   ....[98]....
        /*113c*/ 	.word	0x0002fbf0
        /*1140*/ 	.word	0x00000004
        /*1144*/ 	.word	0x00022820
        /*1148*/ 	.short	0x010a
        /*114a*/ 	.byte	0x3f
	.zero		1


	//   ....[99]....
        /*114c*/ 	.word	0x0002fd90
        /*1150*/ 	.word	0x00000005
        /*1154*/ 	.word	0x00022840
        /*1158*/ 	.short	0x010a
        /*115a*/ 	.byte	0x3f
	.zero		1


	//   ....[100]....
        /*115c*/ 	.word	0x0002fde0
        /*1160*/ 	.word	0x00000019
        /*1164*/ 	.word	0x00022840
        /*1168*/ 	.short	0x010a
        /*116a*/ 	.byte	0x3f
	.zero		1


	//   ....[101]....
        /*116c*/ 	.word	0x0002fe30
        /*1170*/ 	.word	0x00000005
        /*1174*/ 	.word	0x00022860
        /*1178*/ 	.short	0x010a
        /*117a*/ 	.byte	0x3f
	.zero		1


	//   ....[102]....
        /*117c*/ 	.word	0x0002ffd0
        /*1180*/ 	.word	0x00000000
        /*1184*/ 	.word	0x00000000
        /*1188*/ 	.short	0x010a
        /*118a*/ 	.byte	0x3f
	.zero		1


	//   ....[103]....
        /*118c*/ 	.word	0x000300d0
        /*1190*/ 	.word	0x00000003
        /*1194*/ 	.word	0x00000000
        /*1198*/ 	.short	0x010a
        /*119a*/ 	.byte	0x3f
	.zero		1


	//   ....[104]....
        /*119c*/ 	.word	0x00030590
        /*11a0*/ 	.word	0x00000003
        /*11a4*/ 	.word	0x00000000
        /*11a8*/ 	.short	0x0101
        /*11aa*/ 	.byte	0x3f
	.zero		1


	//   ....[105]....
        /*11ac*/ 	.word	0x00032fc0
        /*11b0*/ 	.word	0x00000020
        /*11b4*/ 	.word	0x00000000
        /*11b8*/ 	.short	0x010a
        /*11ba*/ 	.byte	0x3f
	.zero		1


	//   ....[106]....
        /*11bc*/ 	.word	0x000330c0
        /*11c0*/ 	.word	0x00000002
        /*11c4*/ 	.word	0x00000000
        /*11c8*/ 	.short	0x010a
        /*11ca*/ 	.byte	0x3f
	.zero		1


	//   ....[107]....
        /*11cc*/ 	.word	0x0003ad70
        /*11d0*/ 	.word	0x00000000
        /*11d4*/ 	.word	0x00000000
        /*11d8*/ 	.short	0x0101
        /*11da*/ 	.byte	0x3f
	.zero		1


	//   ....[108]....
        /*11dc*/ 	.word	0x0003ad90
        /*11e0*/ 	.word	0x00000003
        /*11e4*/ 	.word	0x00000000
        /*11e8*/ 	.short	0x010a
        /*11ea*/ 	.byte	0x3f
	.zero		1


	//   ....[109]....
        /*11ec*/ 	.word	0x0003ade0
        /*11f0*/ 	.word	0x00000002
        /*11f4*/ 	.word	0x00000000
        /*11f8*/ 	.short	0x010a
        /*11fa*/ 	.byte	0x3f
	.zero		1


	//----- nvinfo : EIATTR_NUM_MBARRIERS
	.align		4
.L_1392:
        /*11fc*/ 	.byte	0x03, 0x38
        /*11fe*/ 	.short	0x0016


	//----- nvinfo : EIATTR_EXIT_INSTR_OFFSETS
	.align		4
        /*1200*/ 	.byte	0x04, 0x1c
        /*1202*/ 	.short	(.L_1394 - .L_1393)


	//   ....[0]....
.L_1393:
        /*1204*/ 	.word	0x0002ab60


	//----- nvinfo : EIATTR_MAX_THREADS
	.align		4
.L_1394:
        /*1208*/ 	.byte	0x04, 0x05
        /*120a*/ 	.short	(.L_1396 - .L_1395)
.L_1395:
        /*120c*/ 	.word	0x00000180
        /*1210*/ 	.word	0x00000001
        /*1214*/ 	.word	0x00000001


	//----- nvinfo : EIATTR_CRS_STACK_SIZE
	.align		4
.L_1396:
        /*1218*/ 	.byte	0x04, 0x1e
        /*121a*/ 	.short	(.L_1398 - .L_1397)
.L_1397:
        /*121c*/ 	.word	0x00000000


	//----- nvinfo : EIATTR_CBANK_PARAM_SIZE
	.align		4
.L_1398:
        /*1220*/ 	.byte	0x03, 0x19
        /*1222*/ 	.short	0x0af0


	//----- nvinfo : EIATTR_PARAM_CBANK
	.align		4
        /*1224*/ 	.byte	0x04, 0x0a
        /*1226*/ 	.short	(.L_1400 - .L_1399)
	.align		4
.L_1399:
        /*1228*/ 	.word	index@(.nv.constant0._ZN7cutlass13device_kernelIN5flash11enable_sm90INS1_16FlashAttnFwdSm90INS1_25CollectiveMainloopFwdSm90ILi2EN4cute5tupleIJNS5_1CILi1EEES8_S8_EEENS6_IJNS7_ILi128EEENS7_ILi96EEENS7_ILi64EEEEEELi256ENS_10bfloat16_tEfNS_4arch4Sm90ELb0ELb1ELb1ELb1ELb1ELb1ELb0ELb1ELb0ELb1ELb0ELb0EEENS1_21CollectiveEpilogueFwdINS6_IJSA_NS7_ILi256EEESB_EEES9_SE_SG_Li256ELb1ELb1ELb0ELb0EEENS1_36VarlenDynamicPersistentTileSchedulerILi128ELi96ELi256ELi128ELb0ELb1ELb1ELb1ELb0ELb1EEEEEEEEEvNT_6ParamsE)
        /*122c*/ 	.short	0x0210
        /*122e*/ 	.short	0x0af0


	//----- nvinfo : EIATTR_SW_WAR
	.align		4
.L_1400:
        /*1230*/ 	.byte	0x04, 0x36
        /*1232*/ 	.short	(.L_1402 - .L_1401)
.L_1401:
        /*1234*/ 	.word	0x00000008
.L_1402:


//--------------------- .nv.info._ZN7cutlass13device_kernelIN5flash11enable_sm90INS1_16FlashAttnFwdSm90INS1_25CollectiveMainloopFwdSm90ILi2EN4cute5tupleIJNS5_1CILi1EEES8_S8_EEENS6_IJNS7_ILi128EEENS7_ILi96EEENS7_ILi64EEEEEELi256ENS_10bfloat16_tEfNS_4arch4Sm90ELb0ELb1ELb1ELb1ELb1ELb0ELb1ELb1ELb0ELb1ELb0ELb0EEENS1_21CollectiveEpilogueFwdINS6_IJSA_NS7_ILi256EEESB_EEES9_SE_SG_Li256ELb1ELb1ELb0ELb0EEENS1_36VarlenDynamicPersistentTileSchedulerILi128ELi96ELi256ELi128ELb0ELb1ELb1ELb1ELb0ELb1EEEEEEEEEvNT_6ParamsE --------------------------
	.section	.nv.info._ZN7cutlass13device_kernelIN5flash11enable_sm90INS1_16FlashAttnFwdSm90INS1_25CollectiveMainloopFwdSm90ILi2EN4cute5tupleIJNS5_1CILi1EEES8_S8_EEENS6_IJNS7_ILi128EEENS7_ILi96EEENS7_ILi64EEEEEELi256ENS_10bfloat16_tEfNS_4arch4Sm90ELb0ELb1ELb1ELb1ELb1ELb0ELb1ELb1ELb0ELb1ELb0ELb0EEENS1_21CollectiveEpilogueFwdINS6_IJSA_NS7_ILi256EEESB_EEES9_SE_SG_Li256ELb1ELb1ELb0ELb0EEENS1_36VarlenDynamicPersistentTileSchedulerILi128ELi96ELi256ELi128ELb0ELb1ELb1ELb1ELb0ELb1EEEEEEEEEvNT_6ParamsE,"",@"SHT_CUDA_INFO"
	.sectionflags	@""
	.align	4


	//----- nvinfo : EIATTR_CUDA_API_VERSION
	.align		4
        /*0000*/ 	.byte	0x04, 0x37
        /*0002*/ 	.short	(.L_1404 - .L_1403)
.L_1403:
        /*0004*/ 	.word	0x00000082


	//----- nvinfo : EIATTR_KPARAM_INFO
	.align		4
.L_1404:
        /*0008*/ 	.byte	0x04, 0x17
        /*000a*/ 	.short	(.L_1406 - .L_1405)
.L_1405:
        /*000c*/ 	.word	0x00000000
        /*0010*/ 	.short	0x0000
        /*0012*/ 	.short	0x0070
        /*0014*/ 	.byte	0x00, 0xf0, 0x01, 0x2e


	//----- nvinfo : EIATTR_SPARSE_MMA_MASK
	.align		4
.L_1406:
        /*0018*/ 	.byte	0x03, 0x50
        /*001a*/ 	.short	0x0000


	//----- nvinfo : EIATTR_MAXREG_COUNT
	.align		4
        /*001c*/ 	.byte	0x03, 0x1b
        /*001e*/ 	.short	0x00a8


	//----- nvinfo : EIATTR_NUM_BARRIERS
	.align		4
        /*0020*/ 	.byte	0x02, 0x4c
        /*0022*/ 	.byte	0x10
	.zero		1


	//----- nvinfo : EIATTR_EXTERNS
	.align		4
        /*0024*/ 	.byte	0x04, 0x0f
        /*0026*/ 	.short	(.L_1408 - .L_1407)


	//   ....[0]....
	.align		4
.L_1407:
        /*0028*/ 	.word	index@(__assertfail)


	//----- nvinfo : EIATTR_ANNOTATIONS
	.align		4
.L_1408:
        /*002c*/ 	.byte	0x04, 0x55
        /*002e*/ 	.short	(.L_1410 - .L_1409)


	//   ....[0]....
.L_1409:
        /* <DEDUP_REMOVED lines=20> */


	//----- nvinfo : EIATTR_MERCURY_ISA_VERSION
	.align		4
.L_1410:
        /*0160*/ 	.byte	0x03, 0x5f
        /*0162*/ 	.short	0x0101


	//----- nvinfo : EIATTR_UNUSED_LOAD_BYTE_OFFSET
	.align		4
        /*0164*/ 	.byte	0x04, 0x44
        /*0166*/ 	.short	(.L_1412 - .L_1411)


	//   ....[0]....
.L_1411:
        /*0168*/ 	.word	0x00000a90
        /*016c*/ 	.word	0x0000fff0


	//   ....[1]....
        /*0170*/ 	.word	0x000202b0
        /*0174*/ 	.word	0x0000fff0


	//----- nvinfo : EIATTR_INT_WARP_WIDE_INSTR_OFFSETS
	.align		4
.L_1412:
        /*0178*/ 	.byte	0x04, 0x31
        /*017a*/ 	.short	(.L_1414 - .L_1413)


	//   ....[0]....
.L_1413:
        /*017c*/ 	.word	0x000000c0


	//   ....[1]....
        /*0180*/ 	.word	0x000000d0


	//   ....[2]....
        /*0184*/ 	.word	0x000000e0


	//   ....[3]....
        /*0188*/ 	.word	0x00000180


	//   ....[4]....
        /*018c*/ 	.word	0x00024580


	//   ....[5]....
        /*0190*/ 	.word	0x00024610


	//   ....[6]....
        /*0194*/ 	.word	0x000284e0


	//   ....[7]....
        /*0198*/ 	.word	0x00028570


	//----- nvinfo : EIATTR_COOP_GROUP_MASK_REGIDS
	.align		4
.L_1414:
        /*019c*/ 	.byte	0x04, 0x29
        /*019e*/ 	.short	(.L_1416 - .L_1415)


	//   ....[0]....
.L_1415:
        /*01a0*/ 	.word	0xffffffff


	//   ....[1]....
        /*01a4*/ 	.word	0xffffffff


	//   ....[2]....
        /*01a8*/ 	.word	0xffffffff


	//   ....[3]....
        /*01ac*/ 	.word	0xffffffff


	//   ....[4]....
        /*01b0*/ 	.word	0xffffffff


	//   ....[5]....
        /*01b4*/ 	.word	0xffffffff


	//   ....[6]....
        /*01b8*/ 	.word	0xffffffff


	//   ....[7]....
        /*01bc*/ 	.word	0xffffffff


	//   ....[8]....
        /*01c0*/ 	.word	0xffffffff


	//   ....[9]....
        /*01c4*/ 	.word	0xffffffff


	//   ....[10]....
        /*01c8*/ 	.word	0xffffffff


	//   ....[11]....
        /*01cc*/ 	.word	0xffffffff


	//   ....[12]....
        /*01d0*/ 	.word	0xffffffff


	//   ....[13]....
        /*01d4*/ 	.word	0xffffffff


	//   ....[14]....
        /*01d8*/ 	.word	0xffffffff


	//   ....[15]....
        /*01dc*/ 	.word	0xffffffff


	//   ....[16]....
        /*01e0*/ 	.word	0xffffffff


	//   ....[17]....
        /*01e4*/ 	.word	0xffffffff


	//   ....[18]....
        /*01e8*/ 	.word	0xffffffff


	//   ....[19]....
        /*01ec*/ 	.word	0xffffffff


	//   ....[20]....
        /*01f0*/ 	.word	0xffffffff


	//   ....[21]....
        /*01f4*/ 	.word	0xffffffff


	//   ....[22]....
        /*01f8*/ 	.word	0xffffffff


	//   ....[23]....
        /*01fc*/ 	.word	0xffffffff


	//   ....[24]....
        /*0200*/ 	.word	0xffffffff


	//   ....[25]....
        /*0204*/ 	.word	0xffffffff


	//   ....[26]....
        /*0208*/ 	.word	0xffffffff


	//   ....[27]....
        /*020c*/ 	.word	0xffffffff


	//   ....[28]....
        /*0210*/ 	.word	0xffffffff


	//   ....[29]....
        /*0214*/ 	.word	0xffffffff


	//   ....[30]....
        /*0218*/ 	.word	0xffffffff


	//   ....[31]....
        /*021c*/ 	.word	0xffffffff


	//   ....[32]....
        /*0220*/ 	.word	0xffffffff


	//   ....[33]....
        /*0224*/ 	.word	0xffffffff


	//   ....[34]....
        /*0228*/ 	.word	0xffffffff


	//   ....[35]....
        /*022c*/ 	.word	0xffffffff


	//   ....[36]....
        /*0230*/ 	.word	0xffffffff


	//   ....[37]....
        /*0234*/ 	.word	0xffffffff


	//   ....[38]....
        /*0238*/ 	.word	0xffffffff


	//   ....[39]....
        /*023c*/ 	.word	0xffffffff


	//   ....[40]....
        /*0240*/ 	.word	0xffffffff


	//   ....[41]....
        /*0244*/ 	.word	0xffffffff


	//   ....[42]....
        /*0248*/ 	.word	0xffffffff


	//   ....[43]....
        /*024c*/ 	.word	0xffffffff


	//   ....[44]....
        /*0250*/ 	.word	0xffffffff


	//   ....[45]....
        /*0254*/ 	.word	0xffffffff


	//   ....[46]....
        /*0258*/ 	.word	0xffffffff


	//   ....[47]....
        /*025c*/ 	.word	0xffffffff


	//   ....[48]....
        /*0260*/ 	.word	0xffffffff


	//   ....[49]....
        /*0264*/ 	.word	0xffffffff


	//   ....[50]....
        /*0268*/ 	.word	0xffffffff


	//   ....[51]....
        /*026c*/ 	.word	0xffffffff


	//   ....[52]....
        /*0270*/ 	.word	0xffffffff


	//   ....[53]....
        /*0274*/ 	.word	0xffffffff


	//   ....[54]....
        /*0278*/ 	.word	0xffffffff


	//   ....[55]....
        /*027c*/ 	.word	0xffffffff


	//   ....[56]....
        /*0280*/ 	.word	0xffffffff


	//   ....[57]....
        /*0284*/ 	.word	0xffffffff


	//   ....[58]....
        /*0288*/ 	.word	0xffffffff


	//   ....[59]....
        /*028c*/ 	.word	0xffffffff


	//   ....[60]....
        /*0290*/ 	.word	0xffffffff


	//   ....[61]....
        /*0294*/ 	.word	0xffffffff


	//   ....[62]....
        /*0298*/ 	.word	0xffffffff


	//   ....[63]....
        /*029c*/ 	.word	0xffffffff


	//   ....[64]....
        /*02a0*/ 	.word	0xffffffff


	//   ....[65]....
        /*02a4*/ 	.word	0xffffffff


	//   ....[66]....
        /*02a8*/ 	.word	0xffffffff


	//   ....[67]....
        /*02ac*/ 	.word	0xffffffff


	//   ....[68]....
        /*02b0*/ 	.word	0xffffffff


	//   ....[69]....
        /*02b4*/ 	.word	0xffffffff


	//   ....[70]....
        /*02b8*/ 	.word	0xffffffff


	//   ....[71]....
        /*02bc*/ 	.word	0xffffffff


	//   ....[72]....
        /*02c0*/ 	.word	0xffffffff


	//   ....[73]....
        /*02c4*/ 	.word	0xffffffff


	//   ....[74]....
        /*02c8*/ 	.word	0xffffffff


	//   ....[75]....
        /*02cc*/ 	.word	0xffffffff


	//   ....[76]....
        /*02d0*/ 	.word	0xffffffff


	//   ....[77]....
        /*02d4*/ 	.word	0xffffffff


	//   ....[78]....
        /*02d8*/ 	.word	0xffffffff


	//   ....[79]....
        /*02dc*/ 	.word	0xffffffff


	//   ....[80]....
        /*02e0*/ 	.word	0xffffffff


	//   ....[81]....
        /*02e4*/ 	.word	0xffffffff


	//   ....[82]....
        /*02e8*/ 	.word	0xffffffff


	//   ....[83]....
        /*02ec*/ 	.word	0xffffffff


	//   ....[84]....
        /*02f0*/ 	.word	0xffffffff


	//   ....[85]....
        /*02f4*/ 	.word	0xffffffff


	//   ....[86]....
        /*02f8*/ 	.word	0xffffffff


	//   ....[87]....
        /*02fc*/ 	.word	0xffffffff


	//   ....[88]....
        /*0300*/ 	.word	0xffffffff


	//   ....[89]....
        /*0304*/ 	.word	0xffffffff


	//   ....[90]....
        /*0308*/ 	.word	0xffffffff


	//   ....[91]....
        /*030c*/ 	.word	0xffffffff


	//   ....[92]....
        /*0310*/ 	.word	0xffffffff


	//   ....[93]....
        /*0314*/ 	.word	0xffffffff


	//   ....[94]....
        /*0318*/ 	.word	0xffffffff


	//   ....[95]....
        /*031c*/ 	.word	0xffffffff


	//   ....[96]....
        /*0320*/ 	.word	0xffffffff


	//   ....[97]....
        /*0324*/ 	.word	0xffffffff


	//   ....[98]....
        /*0328*/ 	.word	0xffffffff


	//   ....[99]....
        /*032c*/ 	.word	0xffffffff


	//   ....[100]....
        /*0330*/ 	.word	0xffffffff


	//   ....[101]....
        /*0334*/ 	.word	0xffffffff


	//   ....[102]....
        /*0338*/ 	.word	0xffffffff


	//   ....[103]....
        /*033c*/ 	.word	0xffffffff


	//   ....[104]....
        /*0340*/ 	.word	0xffffffff


	//   ....[105]....
        /*0344*/ 	.word	0xffffffff


	//   ....[106]....
        /*0348*/ 	.word	0xffffffff


	//   ....[107]....
        /*034c*/ 	.word	0xffffffff


	//   ....[108]....
        /*0350*/ 	.word	0xffffffff


	//   ....[109]....
        /*0354*/ 	.word	0xffffffff


	//   ....[110]....
        /*0358*/ 	.word	0xffffffff


	//   ....[111]....
        /*035c*/ 	.word	0xffffffff


	//   ....[112]....
        /*0360*/ 	.word	0xffffffff


	//   ....[113]....
        /*0364*/ 	.word	0xffffffff


	//   ....[114]....
        /*0368*/ 	.word	0xffffffff


	//   ....[115]....
        /*036c*/ 	.word	0xffffffff


	//   ....[116]....
        /*0370*/ 	.word	0xffffffff


	//   ....[117]....
        /*0374*/ 	.word	0xffffffff


	//   ....[118]....
        /*0378*/ 	.word	0xffffffff


	//   ....[119]....
        /*037c*/ 	.word	0xffffffff


	//   ....[120]....
        /*0380*/ 	.word	0xffffffff


	//   ....[121]....
        /*0384*/ 	.word	0xffffffff


	//   ....[122]....
        /*0388*/ 	.word	0xffffffff


	//   ....[123]....
        /*038c*/ 	.word	0xffffffff


	//   ....[124]....
        /*0390*/ 	.word	0xffffffff


	//   ....[125]....
        /*0394*/ 	.word	0xffffffff


	//   ....[126]....
        /*0398*/ 	.word	0xffffffff


	//   ....[127]....
        /*039c*/ 	.word	0xffffffff


	//   ....[128]....
        /*03a0*/ 	.word	0xffffffff


	//   ....[129]....
        /*03a4*/ 	.word	0xffffffff


	//   ....[130]....
        /*03a8*/ 	.word	0xffffffff


	//   ....[131]....
        /*03ac*/ 	.word	0xffffffff


	//   ....[132]....
        /*03b0*/ 	.word	0xffffffff


	//   ....[133]....
        /*03b4*/ 	.word	0xffffffff


	//   ....[134]....
        /*03b8*/ 	.word	0xffffffff


	//   ....[135]....
        /*03bc*/ 	.word	0xffffffff


	//   ....[136]....
        /*03c0*/ 	.word	0xffffffff


	//   ....[137]....
        /*03c4*/ 	.word	0xffffffff


	//   ....[138]....
        /*03c8*/ 	.word	0xffffffff


	//   ....[139]....
        /*03cc*/ 	.word	0xffffffff


	//   ....[140]....
        /*03d0*/ 	.word	0xffffffff


	//   ....[141]....
        /*03d4*/ 	.word	0xffffffff


	//   ....[142]....
        /*03d8*/ 	.word	0xffffffff


	//   ....[143]....
        /*03dc*/ 	.word	0xffffffff


	//   ....[144]....
        /*03e0*/ 	.word	0xffffffff


	//   ....[145]....
        /*03e4*/ 	.word	0xffffffff


	//   ....[146]....
        /*03e8*/ 	.word	0xffffffff


	//   ....[147]....
        /*03ec*/ 	.word	0xffffffff


	//   ....[148]....
        /*03f0*/ 	.word	0xffffffff


	//   ....[149]....
        /*03f4*/ 	.word	0xffffffff


	//   ....[150]....
        /*03f8*/ 	.word	0xffffffff


	//   ....[151]....
        /*03fc*/ 	.word	0xffffffff


	//   ....[152]....
        /*0400*/ 	.word	0xffffffff


	//   ....[153]....
        /*0404*/ 	.word	0xffffffff


	//   ....[154]....
        /*0408*/ 	.word	0xffffffff


	//   ....[155]....
        /*040c*/ 	.word	0xffffffff


	//   ....[156]....
        /*0410*/ 	.word	0xffffffff


	//   ....[157]....
        /*0414*/ 	.word	0xffffffff


	//   ....[158]....
        /*0418*/ 	.word	0xffffffff


	//   ....[159]....
        /*041c*/ 	.word	0xffffffff


	//   ....[160]....
        /*0420*/ 	.word	0xffffffff


	//   ....[161]....
        /*0424*/ 	.word	0x0500000f


	//   ....[162]....
        /*0428*/ 	.word	0x0500000f


	//   ....[163]....
        /*042c*/ 	.word	0x0500000f


	//   ....[164]....
        /*0430*/ 	.word	0x0500000f


	//   ....[165]....
        /*0434*/ 	.word	0x0500000f


	//   ....[166]....
        /*0438*/ 	.word	0x0500000f


	//   ....[167]....
        /*043c*/ 	.word	0x0500000f


	//   ....[168]....
        /*0440*/ 	.word	0x0500000f


	//   ....[169]....
        /*0444*/ 	.word	0x0500000f


	//   ....[170]....
        /*0448*/ 	.word	0x0500000f


	//   ....[171]....
        /*044c*/ 	.word	0x0500000f


	//   ....[172]....
        /*0450*/ 	.word	0x0500000f


	//   ....[173]....
        /*0454*/ 	.word	0x0500000f


	//   ....[174]....
        /*0458*/ 	.word	0x0500000f


	//   ....[175]....
        /*045c*/ 	.word	0x0500000f


	//   ....[176]....
        /*0460*/ 	.word	0x0500000f


	//   ....[177]....
        /*0464*/ 	.word	0x0500000f


	//   ....[178]....
        /*0468*/ 	.word	0x0500000f


	//   ....[179]....
        /*046c*/ 	.word	0x0500000f


	//   ....[180]....
        /*0470*/ 	.word	0x0500000f


	//   ....[181]....
        /*0474*/ 	.word	0x0500000f


	//   ....[182]....
        /*0478*/ 	.word	0x0500000f


	//   ....[183]....
        /*047c*/ 	.word	0x0500000f


	//   ....[184]....
        /*0480*/ 	.word	0x0500000f


	//   ....[185]....
        /*0484*/ 	.word	0x0500000f


	//   ....[186]....
        /*0488*/ 	.word	0x0500000f


	//   ....[187]....
        /*048c*/ 	.word	0x0500000f


	//   ....[188]....
        /*0490*/ 	.word	0x0500000f


	//   ....[189]....
        /*0494*/ 	.word	0x0500000f


	//   ....[190]....
        /*0498*/ 	.word	0x0500000f


	//   ....[191]....
        /*049c*/ 	.word	0x0500000f


	//   ....[192]....
        /*04a0*/ 	.word	0x0500000f


	//   ....[193]....
        /*04a4*/ 	.word	0x0500000f


	//   ....[194]....
        /*04a8*/ 	.word	0x0500000f


	//   ....[195]....
        /*04ac*/ 	.word	0x0500000f


	//   ....[196]....
        /*04b0*/ 	.word	0x0500000f


	//   ....[197]....
        /*04b4*/ 	.word	0x0500000f


	//   ....[198]....
        /*04b8*/ 	.word	0x0500000f


	//   ....[199]....
        /*04bc*/ 	.word	0x0500000f


	//   ....[200]....
        /*04c0*/ 	.word	0x0500000f


	//   ....[201]....
        /*04c4*/ 	.word	0x0500000f


	//   ....[202]....
        /*04c8*/ 	.word	0x0500000f


	//   ....[203]....
        /*04cc*/ 	.word	0x0500000f


	//   ....[204]....
        /*04d0*/ 	.word	0x0500000f


	//   ....[205]....
        /*04d4*/ 	.word	0x0500000f


	//   ....[206]....
        /*04d8*/ 	.word	0x0500000f


	//   ....[207]....
        /*04dc*/ 	.word	0x0500000f


	//   ....[208]....
        /*04e0*/ 	.word	0x0500000f


	//   ....[209]....
        /*04e4*/ 	.word	0x0500000f


	//   ....[210]....
        /*04e8*/ 	.word	0x0500000f


	//   ....[211]....
        /*04ec*/ 	.word	0x0500000f


	//   ....[212]....
        /*04f0*/ 	.word	0x0500000f


	//   ....[213]....
        /*04f4*/ 	.word	0x0500000f


	//   ....[214]....
        /*04f8*/ 	.word	0x0500000f


	//   ....[215]....
        /*04fc*/ 	.word	0x0500000f


	//   ....[216]....
        /*0500*/ 	.word	0x0500000f


	//   ....[217]....
        /*0504*/ 	.word	0x0500000f


	//   ....[218]....
        /*0508*/ 	.word	0x0500000f


	//   ....[219]....
        /*050c*/ 	.word	0x0500000f


	//   ....[220]....
        /*0510*/ 	.word	0x0500000f


	//   ....[221]....
        /*0514*/ 	.word	0x0500000f


	//   ....[222]....
        /*0518*/ 	.word	0x0500000f


	//   ....[223]....
        /*051c*/ 	.word	0x0500000f


	//   ....[224]....
        /*0520*/ 	.word	0x0500000f


	//   ....[225]....
        /*0524*/ 	.word	0x0500000f


	//   ....[226]....
        /*0528*/ 	.word	0x0500000f


	//   ....[227]....
        /*052c*/ 	.word	0x0500000f


	//   ....[228]....
        /*0530*/ 	.word	0x0500000f


	//   ....[229]....
        /*0534*/ 	.word	0x0500000f


	//   ....[230]....
        /*0538*/ 	.word	0x0500000f


	//   ....[231]....
        /*053c*/ 	.word	0x0500000f


	//   ....[232]....
        /*0540*/ 	.word	0x0500000f


	//   ....[233]....
        /*0544*/ 	.word	0x0500000f


	//   ....[234]....
        /*0548*/ 	.word	0x0500000f


	//   ....[235]....
        /*054c*/ 	.word	0x0500000f


	//   ....[236]....
        /*0550*/ 	.word	0x0500000f


	//   ....[237]....
        /*0554*/ 	.word	0x0500000f


	//   ....[238]....
        /*0558*/ 	.word	0x0500000f


	//   ....[239]....
        /*055c*/ 	.word	0x0500000f


	//   ....[240]....
        /*0560*/ 	.word	0x0500000f


	//   ....[241]....
        /*0564*/ 	.word	0x0500000f


	//   ....[242]....
        /*0568*/ 	.word	0x0500000f


	//   ....[243]....
        /*056c*/ 	.word	0x0500000f


	//   ....[244]....
        /*0570*/ 	.word	0x0500000f


	//   ....[245]....
        /*0574*/ 	.word	0x0500000f


	//   ....[246]....
        /*0578*/ 	.word	0x0500000f


	//   ....[247]....
        /*057c*/ 	.word	0x0500000f


	//   ....[248]....
        /*0580*/ 	.word	0x0500000f


	//   ....[249]....
        /*0584*/ 	.word	0x0500000f


	//   ....[250]....
        /*0588*/ 	.word	0x0500000f


	//   ....[251]....
        /*058c*/ 	.word	0x0500000f


	//   ....[252]....
        /*0590*/ 	.word	0x0500000f


	//   ....[253]....
        /*0594*/ 	.word	0x0500000f


	//   ....[254]....
        /*0598*/ 	.word	0x0500000f


	//   ....[255]....
        /*059c*/ 	.word	0x0500000f


	//   ....[0]....
        /*05a0*/ 	.word	0x0500000f


	//   ....[1]....
        /*05a4*/ 	.word	0x0500000f


	//   ....[2]....
        /*05a8*/ 	.word	0x0500000f


	//   ....[3]....
        /*05ac*/ 	.word	0x0500000f


	//   ....[4]....
        /*05b0*/ 	.word	0xffffffff


	//   ....[5]....
        /*05b4*/ 	.word	0xffffffff


	//   ....[6]....
        /*05b8*/ 	.word	0xffffffff


	//   ....[7]....
        /*05bc*/ 	.word	0xffffffff


	//   ....[8]....
        /*05c0*/ 	.word	0xffffffff


	//   ....[9]....
        /*05c4*/ 	.word	0xffffffff


	//----- nvinfo : EIATTR_COOP_GROUP_INSTR_OFFSETS
	.align		4
.L_1416:
        /*05c8*/ 	.byte	0x04, 0x28
        /*05ca*/ 	.short	(.L_1418 - .L_1417)


	//   ....[0]....
.L_1417:
        /*05cc*/ 	.word	0x00000080


	//   ....[1]....
        /*05d0*/ 	.word	0x00000090


	//   ....[2]....
        /*05d4*/ 	.word	0x000002f0


	//   ....[3]....
        /*05d8*/ 	.word	0x00000450


	//   ....[4]....
        /*05dc*/ 	.word	0x00000570


	//   ....[5]....
        /*05e0*/ 	.word	0x000006d0


	//   ....[6]....
        /*05e4*/ 	.word	0x00002070


	//   ....[7]....
        /*05e8*/ 	.word	0x000042f0


	//   ....[8]....
        /*05ec*/ 	.word	0x00004b40


	//   ....[9]....
        /*05f0*/ 	.word	0x00006170


	//   ....[10]....
        /*05f4*/ 	.word	0x00006200


	//   ....[11]....
        /*05f8*/ 	.word	0x000064c0


	//   ....[12]....
        /*05fc*/ 	.word	0x000064f0


	//   ....[13]....
        /*0600*/ 	.word	0x0000b9e0


	//   ....[14]....
        /*0604*/ 	.word	0x0000bb40


	//   ....[15]....
        /*0608*/ 	.word	0x0000bca0


	//   ....[16]....
        /*060c*/ 	.word	0x0000bcd0


	//   ....[17]....
        /*0610*/ 	.word	0x000155d0


	//   ....[18]....
        /*0614*/ 	.word	0x00015c90


	//   ....[19]....
        /*0618*/ 	.word	0x00016e50


	//   ....[20]....
        /*061c*/ 	.word	0x00016eb0


	//   ....[21]....
        /*0620*/ 	.word	0x00016ef0


	//   ....[22]....
        /*0624*/ 	.word	0x00016f10


	//   ....[23]....
        /*0628*/ 	.word	0x0001f330


	//   ....[24]....
        /*062c*/ 	.word	0x0001f350


	//   ....[25]....
        /*0630*/ 	.word	0x0001f3b0


	//   ....[26]....
        /*0634*/ 	.word	0x0001f3f0


	//   ....[27]....
        /*0638*/ 	.word	0x000211b0


	//   ....[28]....
        /*063c*/ 	.word	0x000211d0


	//   ....[29]....
        /*0640*/ 	.word	0x00021230


	//   ....[30]....
        /*0644*/ 	.word	0x00021250


	//   ....[31]....
        /*0648*/ 	.word	0x00021bc0


	//   ....[32]....
        /*064c*/ 	.word	0x00021bf0


	//   ....[33]....
        /*0650*/ 	.word	0x00021d30


	//   ....[34]....
        /*0654*/ 	.word	0x00021d50


	//   ....[35]....
        /*0658*/ 	.word	0x00021e90


	//   ....[36]....
        /*065c*/ 	.word	0x00021eb0


	//   ....[37]....
        /*0660*/ 	.word	0x00022000


	//   ....[38]....
        /*0664*/ 	.word	0x00022020


	//   ....[39]....
        /*0668*/ 	.word	0x00022990


	//   ....[40]....
        /*066c*/ 	.word	0x000229b0


	//   ....[41]....
        /*0670*/ 	.word	0x00022af0


	//   ....[42]....
        /*0674*/ 	.word	0x00022b10


	//   ....[43]....
        /*0678*/ 	.word	0x00022c50


	//   ....[44]....
        /*067c*/ 	.word	0x00022c70


	//   ....[45]....
        /*0680*/ 	.word	0x00022dc0


	//   ....[46]....
        /*0684*/ 	.word	0x00022de0


	//   ....[47]....
        /*0688*/ 	.word	0x00022fb0


	//   ....[48]....
        /*068c*/ 	.word	0x00023180


	//   ....[49]....
        /*0690*/ 	.word	0x000231b0


	//   ....[50]....
        /*0694*/ 	.word	0x000231e0


	//   ....[51]....
        /*0698*/ 	.word	0x00023210


	//   ....[52]....
        /*069c*/ 	.word	0x00023240


	//   ....[53]....
        /*06a0*/ 	.word	0x00023270


	//   ....[54]....
        /*06a4*/ 	.word	0x000233c0


	//   ....[55]....
        /*06a8*/ 	.word	0x000233f0


	//   ....[56]....
        /*06ac*/ 	.word	0x00023420


	//   ....[57]....
        /*06b0*/ 	.word	0x00023450


	//   ....[58]....
        /*06b4*/ 	.word	0x00023480


	//   ....[59]....
        /*06b8*/ 	.word	0x000234b0


	//   ....[60]....
        /*06bc*/ 	.word	0x00023540


	//   ....[61]....
        /*06c0*/ 	.word	0x000235a0


	//   ....[62]....
        /*06c4*/ 	.word	0x00023630


	//   ....[63]....
        /*06c8*/ 	.word	0x00025150


	//   ....[64]....
        /*06cc*/ 	.word	0x00025170


	//   ....[65]....
        /*06d0*/ 	.word	0x00025200


	//   ....[66]....
        /*06d4*/ 	.word	0x00025220


	//   ....[67]....
        /*06d8*/ 	.word	0x000252a0


	//   ....[68]....
        /*06dc*/ 	.word	0x000252c0


	//   ....[69]....
        /*06e0*/ 	.word	0x00025340


	//   ....[70]....
        /*06e4*/ 	.word	0x00025360


	//   ....[71]....
        /*06e8*/ 	.word	0x000253e0


	//   ....[72]....
        /*06ec*/ 	.word	0x00025400


	//   ....[73]....
        /*06f0*/ 	.word	0x00025410


	//   ....[74]....
        /*06f4*/ 	.word	0x00025420


	//   ....[75]....
        /*06f8*/ 	.word	0x00025bc0


	//   ....[76]....
        /*06fc*/ 	.word	0x00025be0


	//   ....[77]....
        /*0700*/ 	.word	0x00025bf0


	//   ....[78]....
        /*0704*/ 	.word	0x00025c00


	//   ....[79]....
        /*0708*/ 	.word	0x00025c20


	//   ....[80]....
        /*070c*/ 	.word	0x00025cc0


	//   ....[81]....
        /*0710*/ 	.word	0x00025d30


	//   ....[82]....
        /*0714*/ 	.word	0x00025d90


	//   ....[83]....
        /*0718*/ 	.word	0x00025db0


	//   ....[84]....
        /*071c*/ 	.word	0x00025e10


	//   ....[85]....
        /*0720*/ 	.word	0x00025e30


	//   ....[86]....
        /*0724*/ 	.word	0x00025e70


	//   ....[87]....
        /*0728*/ 	.word	0x00025eb0


	//   ....[88]....
        /*072c*/ 	.word	0x00025ed0


	//   ....[89]....
        /*0730*/ 	.word	0x00025f00


	//   ....[90]....
        /*0734*/ 	.word	0x00025f20


	//   ....[91]....
        /*0738*/ 	.word	0x000266d0


	//   ....[92]....
        /*073c*/ 	.word	0x00026700


	//   ....[93]....
        /*0740*/ 	.word	0x00026710


	//   ....[94]....
        /*0744*/ 	.word	0x00026720


	//   ....[95]....
        /*0748*/ 	.word	0x000267e0


	//   ....[96]....
        /*074c*/ 	.word	0x00026830


	//   ....[97]....
        /*0750*/ 	.word	0x000268a0


	//   ....[98]....
        /*0754*/ 	.word	0x00026920


	//   ....[99]....
        /*0758*/ 	.word	0x00026980


	//   ....[100]....
        /*075c*/ 	.word	0x000269b0


	//   ....[101]....
        /*0760*/ 	.word	0x00026a10


	//   ....[102]....
        /*0764*/ 	.word	0x00026a40


	//   ....[103]....
        /*0768*/ 	.word	0x00026aa0


	//   ....[104]....
        /*076c*/ 	.word	0x00026ad0


	//   ....[105]....
        /*0770*/ 	.word	0x00026b20


	//   ....[106]....
        /*0774*/ 	.word	0x00026b50


	//   ....[107]....
        /*0778*/ 	.word	0x00027090


	//   ....[108]....
        /*077c*/ 	.word	0x000270b0


	//   ....[109]....
        /*0780*/ 	.word	0x00027100


	//   ....[110]....
        /*0784*/ 	.word	0x000271c0


	//   ....[111]....
        /*0788*/ 	.word	0x000271d0


	//   ....[112]....
        /*078c*/ 	.word	0x00027200


	//   ....[113]....
        /*0790*/ 	.word	0x00027290


	//   ....[114]....
        /*0794*/ 	.word	0x00027340


	//   ....[115]....
        /*0798*/ 	.word	0x00027350


	//   ....[116]....
        /*079c*/ 	.word	0x00027380


	//   ....[117]....
        /*07a0*/ 	.word	0x00027390


	//   ....[118]....
        /*07a4*/ 	.word	0x00027420


	//   ....[119]....
        /*07a8*/ 	.word	0x00027b30


	//   ....[120]....
        /*07ac*/ 	.word	0x00027b50


	//   ....[121]....
        /*07b0*/ 	.word	0x00027ba0


	//   ....[122]....
        /*07b4*/ 	.word	0x00027bb0


	//   ....[123]....
        /*07b8*/ 	.word	0x00027bf0


	//   ....[124]....
        /*07bc*/ 	.word	0x00027c00


	//   ....[125]....
        /*07c0*/ 	.word	0x00027c40


	//   ....[126]....
        /*07c4*/ 	.word	0x00027c50


	//   ....[127]....
        /*07c8*/ 	.word	0x00027c90


	//   ....[128]....
        /*07cc*/ 	.word	0x00027ca0


	//   ....[129]....
        /*07d0*/ 	.word	0x00027cb0


	//   ....[130]....
        /*07d4*/ 	.word	0x00027cf0


	//   ....[131]....
        /*07d8*/ 	.word	0x00028020


	//   ....[132]....
        /*07dc*/ 	.word	0x00028040


	//   ....[133]....
        /*07e0*/ 	.word	0x00028050


	//   ....[134]....
        /*07e4*/ 	.word	0x00028060


	//   ....[135]....
        /*07e8*/ 	.word	0x00028080


	//   ....[136]....
        /*07ec*/ 	.word	0x000280f0


	//   ....[137]....
        /*07f0*/ 	.word	0x00028160


	//   ....[138]....
        /*07f4*/ 	.word	0x00028180


	//   ....[139]....
        /*07f8*/ 	.word	0x00028190


	//   ....[140]....
        /*07fc*/ 	.word	0x000281f0


	//   ....[141]....
        /*0800*/ 	.word	0x00028210


	//   ....[142]....
        /*0804*/ 	.word	0x00028270


	//   ....[143]....
        /*0808*/ 	.word	0x00028760


	//   ....[144]....
        /*080c*/ 	.word	0x00028790


	//   ....[145]....
        /*0810*/ 	.word	0x000287c0


	//   ....[146]....
        /*0814*/ 	.word	0x000287f0


	//   ....[147]....
        /*0818*/ 	.word	0x00028820


	//   ....[148]....
        /*081c*/ 	.word	0x00028850


	//   ....[149]....
        /*0820*/ 	.word	0x00028880


	//   ....[150]....
        /*0824*/ 	.word	0x000288b0


	//   ....[151]....
        /*0828*/ 	.word	0x00028a30


	//   ....[152]....
        /*082c*/ 	.word	0x00028a60


	//   ....[153]....
        /*0830*/ 	.word	0x00028a90


	//   ....[154]....
        /*0834*/ 	.word	0x00028ac0


	//   ....[155]....
        /*0838*/ 	.word	0x00028af0


	//   ....[156]....
        /*083c*/ 	.word	0x00028b20


	//   ....[157]....
        /*0840*/ 	.word	0x00028be0


	//   ....[158]....
        /*0844*/ 	.word	0x00028c00


	//   ....[159]....
        /*0848*/ 	.word	0x00028c70


	//   ....[160]....
        /*084c*/ 	.word	0x00029310


	//   ....[161]....
        /*0850*/ 	.word	0x000298e0


	//   ....[162]....
        /*0854*/ 	.word	0x000299d0


	//   ....[163]....
        /*0858*/ 	.word	0x00029a70


	//   ....[164]....
        /*085c*/ 	.word	0x00029ad0


	//   ....[165]....
        /*0860*/ 	.word	0x00029bc0


	//   ....[166]....
        /*0864*/ 	.word	0x00029c30


	//   ....[167]....
        /*0868*/ 	.word	0x00029d20


	//   ....[168]....
        /*086c*/ 	.word	0x00029d90


	//   ....[169]....
        /*0870*/ 	.word	0x00029e80


	//   ....[170]....
        /*0874*/ 	.word	0x00029ef0


	//   ....[171]....
        /*0878*/ 	.word	0x00029fe0


	//   ....[172]....
        /*087c*/ 	.word	0x0002a050


	//   ....[173]....
        /*0880*/ 	.word	0x0002a0f0


	//   ....[174]....
        /*0884*/ 	.word	0x0002a1f0


	//   ....[175]....
        /*0888*/ 	.word	0x0002a240


	//   ....[176]....
        /*088c*/ 	.word	0x0002a2a0


	//   ....[177]....
        /*0890*/ 	.word	0x0002a3d0


	//   ....[178]....
        /*0894*/ 	.word	0x0002a490


	//   ....[179]....
        /*0898*/ 	.word	0x0002a540


	//   ....[180]....
        /*089c*/ 	.word	0x0002a5c0


	//   ....[181]....
        /*08a0*/ 	.word	0x0002a6b0


	//   ....[182]....
        /*08a4*/ 	.word	0x0002a7c0


	//   ....[183]....
        /*08a8*/ 	.word	0x0002a830


	//   ....[184]....
        /*08ac*/ 	.word	0x0002a900


	//   ....[185]....
        /*08b0*/ 	.word	0x0002a9b0


	//   ....[186]....
        /*08b4*/ 	.word	0x0002aa30


	//   ....[187]....
        /*08b8*/ 	.word	0x0002ab00


	//   ....[188]....
        /*08bc*/ 	.word	0x0002ab90


	//   ....[189]....
        /*08c0*/ 	.word	0x0002ac60


	//   ....[190]....
        /*08c4*/ 	.word	0x0002ad00


	//   ....[191]....
        /*08c8*/ 	.word	0x0002ada0


	//   ....[192]....
        /*08cc*/ 	.word	0x0002ae00


	//   ....[193]....
        /*08d0*/ 	.word	0x0002aea0


	//   ....[194]....
        /*08d4*/ 	.word	0x0002aff0


	//   ....[195]....
        /*08d8*/ 	.word	0x0002b040


	//   ....[196]....
        /*08dc*/ 	.word	0x0002b0a0


	//   ....[197]....
        /*08e0*/ 	.word	0x0002b190


	//   ....[198]....
        /*08e4*/ 	.word	0x0002b290


	//   ....[199]....
        /*08e8*/ 	.word	0x0002b2e0


	//   ....[200]....
        /*08ec*/ 	.word	0x0002b340


	//   ....[201]....
        /*08f0*/ 	.word	0x0002b430


	//   ....[202]....
        /*08f4*/ 	.word	0x0002b530


	//   ....[203]....
        /*08f8*/ 	.word	0x0002b580


	//   ....[204]....
        /*08fc*/ 	.word	0x0002b5e0


	//   ....[205]....
        /*0900*/ 	.word	0x0002b6c0


	//   ....[206]....
        /*0904*/ 	.word	0x0002b7f0


	//   ....[207]....
        /*0908*/ 	.word	0x0002b8d0


	//   ....[208]....
        /*090c*/ 	.word	0x0002b960


	//   ....[209]....
        /*0910*/ 	.word	0x0002ba70


	//   ....[210]....
        /*0914*/ 	.word	0x0002bad0


	//   ....[211]....
        /*0918*/ 	.word	0x0002bbe0


	//   ....[212]....
        /*091c*/ 	.word	0x0002bc40


	//   ....[213]....
        /*0920*/ 	.word	0x0002bd50


	//   ....[214]....
        /*0924*/ 	.word	0x0002bdb0


	//   ....[215]....
        /*0928*/ 	.word	0x0002bec0


	//   ....[216]....
        /*092c*/ 	.word	0x0002bf20


	//   ....[217]....
        /*0930*/ 	.word	0x0002bfe0


	//   ....[218]....
        /*0934*/ 	.word	0x0002c140


	//   ....[219]....
        /*0938*/ 	.word	0x0002c1e0


	//   ....[220]....
        /*093c*/ 	.word	0x0002c240


	//   ....[221]....
        /*0940*/ 	.word	0x0002c2f0


	//   ....[222]....
        /*0944*/ 	.word	0x0002c350


	//   ....[223]....
        /*0948*/ 	.word	0x0002c400


	//   ....[224]....
        /*094c*/ 	.word	0x0002c460


	//   ....[225]....
        /*0950*/ 	.word	0x0002c510


	//   ....[226]....
        /*0954*/ 	.word	0x0002c570


	//   ....[227]....
        /*0958*/ 	.word	0x0002c620


	//   ....[228]....
        /*095c*/ 	.word	0x0002c680


	//   ....[229]....
        /*0960*/ 	.word	0x0002c730


	//   ....[230]....
        /*0964*/ 	.word	0x0002c820


	//   ....[231]....
        /*0968*/ 	.word	0x0002c8c0


	//   ....[232]....
        /*096c*/ 	.word	0x0002c920


	//   ....[233]....
        /*0970*/ 	.word	0x0002c9f0


	//   ....[234]....
        /*0974*/ 	.word	0x0002ca50


	//   ....[235]....
        /*0978*/ 	.word	0x0002cb20


	//   ....[236]....
        /*097c*/ 	.word	0x0002cb80


	//   ....[237]....
        /*0980*/ 	.word	0x0002cc50


	//   ....[238]....
        /*0984*/ 	.word	0x0002ccb0


	//   ....[239]....
        /*0988*/ 	.word	0x0002cd80


	//   ....[240]....
        /*098c*/ 	.word	0x0002cde0


	//   ....[241]....
        /*0990*/ 	.word	0x0002ceb0


	//   ....[242]....
        /*0994*/ 	.word	0x0002cf40


	//   ....[243]....
        /*0998*/ 	.word	0x0002cfe0


	//   ....[244]....
        /*099c*/ 	.word	0x0002d100


	//   ....[245]....
        /*09a0*/ 	.word	0x0002d170


	//   ....[246]....
        /*09a4*/ 	.word	0x0002d1e0


	//   ....[247]....
        /*09a8*/ 	.word	0x0002d250


	//   ....[248]....
        /*09ac*/ 	.word	0x0002d2c0


	//   ....[249]....
        /*09b0*/ 	.word	0x0002d340


	//   ....[250]....
        /*09b4*/ 	.word	0x0002d3d0


	//   ....[251]....
        /*09b8*/ 	.word	0x0002d460


	//   ....[252]....
        /*09bc*/ 	.word	0x0002d4d0


	//   ....[253]....
        /*09c0*/ 	.word	0x0002d540


	//   ....[254]....
        /*09c4*/ 	.word	0x0002d5b0


	//   ....[255]....
        /*09c8*/ 	.word	0x0002d630


	//   ....[0]....
        /*09cc*/ 	.word	0x0002d6a0


	//   ....[1]....
        /*09d0*/ 	.word	0x0002d740


	//   ....[2]....
        /*09d4*/ 	.word	0x0002d7d0


	//   ....[3]....
        /*09d8*/ 	.word	0x0002d8f0


	//   ....[4]....
        /*09dc*/ 	.word	0x0002ff60


	//   ....[5]....
        /*09e0*/ 	.word	0x000306f0


	//   ....[6]....
        /*09e4*/ 	.word	0x00031990


	//   ....[7]....
        /*09e8*/ 	.word	0x000319f0


	//   ....[8]....
        /*09ec*/ 	.word	0x00031a50


	//   ....[9]....
        /*09f0*/ 	.word	0x00031a70


	//----- nvinfo : EIATTR_REG_RECONFIG
	.align		4
.L_1418:
        /*09f4*/ 	.byte	0x01, 0x54
	.zero		2


	//----- nvinfo : EIATTR_SYSCALL_OFFSETS
	.align		4
        /*09f8*/ 	.byte	0x04, 0x46
        /*09fa*/ 	.short	(.L_1420 - .L_1419)


	//   ....[0]....
.L_1419:
        /*09fc*/ 	.word	0x000025e0


	//   ....[1]....
        /*0a00*/ 	.word	0x00024770


	//   ....[2]....
        /*0a04*/ 	.word	0x000248c0


	//   ....[3]....
        /*0a08*/ 	.word	0x000249b0


	//   ....[4]....
        /*0a0c*/ 	.word	0x000257b0


	//   ....[5]....
        /*0a10*/ 	.word	0x00026310


	//----- nvinfo : EIATTR_MBARRIER_INSTR_OFFSETS
	.align		4
.L_1420:
        /*0a14*/ 	.byte	0x04, 0x39
        /*0a16*/ 	.short	(.L_1422 - .L_1421)


	//   ....[0]....
.L_1421:
        /*0a18*/ 	.word	0x00000190
        /*0a1c*/ 	.word	0x000000ff
        /*0a20*/ 	.word	0x00032400
        /*0a24*/ 	.short	0x0100
        /*0a26*/ 	.byte	0x08
	.zero		1


	//   ....[1]....
        /*0a28*/ 	.word	0x000001a0
        /*0a2c*/ 	.word	0x000000ff
        /*0a30*/ 	.word	0x00032410
        /*0a34*/ 	.short	0x0100
        /*0a36*/ 	.byte	0x08
	.zero		1


	//   ....[2]....
        /*0a38*/ 	.word	0x000001b0
        /*0a3c*/ 	.word	0x000000ff
        /*0a40*/ 	.word	0x00032420
        /*0a44*/ 	.short	0x0100
        /*0a46*/ 	.byte	0x08
	.zero		1


	//   ....[3]....
        /*0a48*/ 	.word	0x000002a0
        /*0a4c*/ 	.word	0x000000ff
        /*0a50*/ 	.word	0x00032430
        /*0a54*/ 	.short	0x0100
        /*0a56*/ 	.byte	0x08
	.zero		1


	//   ....[4]....
        /*0a58*/ 	.word	0x000002b0
        /*0a5c*/ 	.word	0x000000ff
        /*0a60*/ 	.word	0x00032440
        /*0a64*/ 	.short	0x0100
        /*0a66*/ 	.byte	0x08
	.zero		1


	//   ....[5]....
        /*0a68*/ 	.word	0x000002c0
        /*0a6c*/ 	.word	0x000000ff
        /*0a70*/ 	.word	0x00032438
        /*0a74*/ 	.short	0x0100
        /*0a76*/ 	.byte	0x08
	.zero		1


	//   ....[6]....
        /*0a78*/ 	.word	0x000002d0
        /*0a7c*/ 	.word	0x000000ff
        /*0a80*/ 	.word	0x00032448
        /*0a84*/ 	.short	0x0100
        /*0a86*/ 	.byte	0x08
	.zero		1


	//   ....[7]....
        /*0a88*/ 	.word	0x00000400
        /*0a8c*/ 	.word	0x000000ff
        /*0a90*/ 	.word	0x00032450
        /*0a94*/ 	.short	0x0100
        /*0a96*/ 	.byte	0x08
	.zero		1


	//   ....[8]....
        /*0a98*/ 	.word	0x00000410
        /*0a9c*/ 	.word	0x000000ff
        /*0aa0*/ 	.word	0x00032460
        /*0aa4*/ 	.short	0x0100
        /*0aa6*/ 	.byte	0x08
	.zero		1


	//   ....[9]....
        /*0aa8*/ 	.word	0x00000420
        /*0aac*/ 	.word	0x000000ff
        /*0ab0*/ 	.word	0x00032458
        /*0ab4*/ 	.short	0x0100
        /*0ab6*/ 	.byte	0x08
	.zero		1


	//   ....[10]....
        /*0ab8*/ 	.word	0x00000430
        /*0abc*/ 	.word	0x000000ff
        /*0ac0*/ 	.word	0x00032468
        /*0ac4*/ 	.short	0x0100
        /*0ac6*/ 	.byte	0x08
	.zero		1


	//   ....[11]....
        /*0ac8*/ 	.word	0x00000520
        /*0acc*/ 	.word	0x000000ff
        /*0ad0*/ 	.word	0x00032470
        /*0ad4*/ 	.short	0x0100
        /*0ad6*/ 	.byte	0x06
	.zero		1


	//   ....[12]....
        /*0ad8*/ 	.word	0x00000530
        /*0adc*/ 	.word	0x000000ff
        /*0ae0*/ 	.word	0x00032480
        /*0ae4*/ 	.short	0x0100
        /*0ae6*/ 	.byte	0x06
	.zero		1


	//   ....[13]....
        /*0ae8*/ 	.word	0x00000540
        /*0aec*/ 	.word	0x000000ff
        /*0af0*/ 	.word	0x00032478
        /*0af4*/ 	.short	0x0100
        /*0af6*/ 	.byte	0x06
	.zero		1


	//   ....[14]....
        /*0af8*/ 	.word	0x00000550
        /*0afc*/ 	.word	0x000000ff
        /*0b00*/ 	.word	0x00032488
        /*0b04*/ 	.short	0x0100
        /*0b06*/ 	.byte	0x06
	.zero		1


	//   ....[15]....
        /*0b08*/ 	.word	0x00000680
        /*0b0c*/ 	.word	0x000000ff
        /*0b10*/ 	.word	0x00032490
        /*0b14*/ 	.short	0x0100
        /*0b16*/ 	.byte	0x08
	.zero		1


	//   ....[16]....
        /*0b18*/ 	.word	0x00000690
        /*0b1c*/ 	.word	0x000000ff
        /*0b20*/ 	.word	0x000324a0
        /*0b24*/ 	.short	0x0100
        /*0b26*/ 	.byte	0x08
	.zero		1


	//   ....[17]....
        /*0b28*/ 	.word	0x000006a0
        /*0b2c*/ 	.word	0x000000ff
        /*0b30*/ 	.word	0x00032498
        /*0b34*/ 	.short	0x0100
        /*0b36*/ 	.byte	0x08
	.zero		1


	//   ....[18]....
        /*0b38*/ 	.word	0x000006b0
        /*0b3c*/ 	.word	0x000000ff
        /*0b40*/ 	.word	0x000324a8
        /*0b44*/ 	.short	0x0100
        /*0b46*/ 	.byte	0x08
	.zero		1


	//   ....[19]....
        /*0b48*/ 	.word	0x000007f0
        /*0b4c*/ 	.word	0x000000ff
        /*0b50*/ 	.word	0x000324b0
        /*0b54*/ 	.short	0x0100
        /*0b56*/ 	.byte	0x08
	.zero		1


	//   ....[20]....
        /*0b58*/ 	.word	0x00000800
        /*0b5c*/ 	.word	0x000000ff
        /*0b60*/ 	.word	0x000324c0
        /*0b64*/ 	.short	0x0100
        /*0b66*/ 	.byte	0x08
	.zero		1


	//   ....[21]....
        /*0b68*/ 	.word	0x00000810
        /*0b6c*/ 	.word	0x000000ff
        /*0b70*/ 	.word	0x000324b8
        /*0b74*/ 	.short	0x0100
        /*0b76*/ 	.byte	0x08
	.zero		1


	//   ....[22]....
        /*0b78*/ 	.word	0x00000820
        /*0b7c*/ 	.word	0x000000ff
        /*0b80*/ 	.word	0x000324c8
        /*0b84*/ 	.short	0x0100
        /*0b86*/ 	.byte	0x08
	.zero		1


	//   ....[23]....
        /*0b88*/ 	.word	0x00002860
        /*0b8c*/ 	.word	0x000000ff
        /*0b90*/ 	.word	0x00032400
        /*0b94*/ 	.short	0x010a
        /*0b96*/ 	.byte	0x2a
	.zero		1


	//   ....[24]....
        /*0b98*/ 	.word	0x00002cb0
        /*0b9c*/ 	.word	0x00000014
        /*0ba0*/ 	.word	0x00000000
        /*0ba4*/ 	.short	0x010a
        /*0ba6*/ 	.byte	0x3f
	.zero		1


	//   ....[25]....
        /*0ba8*/ 	.word	0x00002d10
        /*0bac*/ 	.word	0x00000014
        /*0bb0*/ 	.word	0x00000000
        /*0bb4*/ 	.short	0x010a
        /*0bb6*/ 	.byte	0x3f
	.zero		1


	//   ....[26]....
        /*0bb8*/ 	.word	0x000030c0
        /*0bbc*/ 	.word	0x000000ff
        /*0bc0*/ 	.word	0x00032410
        /*0bc4*/ 	.short	0x010a
        /*0bc6*/ 	.byte	0x2a
	.zero		1


	//   ....[27]....
        /*0bc8*/ 	.word	0x000031c0
        /*0bcc*/ 	.word	0x00000008
        /*0bd0*/ 	.word	0x00000000
        /*0bd4*/ 	.short	0x010a
        /*0bd6*/ 	.byte	0x3f
	.zero		1


	//   ....[28]....
        /*0bd8*/ 	.word	0x00003220
        /*0bdc*/ 	.word	0x00000008
        /*0be0*/ 	.word	0x00000000
        /*0be4*/ 	.short	0x010a
        /*0be6*/ 	.byte	0x3f
	.zero		1


	//   ....[29]....
        /*0be8*/ 	.word	0x00003f60
        /*0bec*/ 	.word	0x00000006
        /*0bf0*/ 	.word	0x00000000
        /*0bf4*/ 	.short	0x0101
        /*0bf6*/ 	.byte	0x3f
	.zero		1


	//   ....[30]....
        /*0bf8*/ 	.word	0x00009890
        /*0bfc*/ 	.word	0x00000000
        /*0c00*/ 	.word	0x00000000
        /*0c04*/ 	.short	0x0101
        /*0c06*/ 	.byte	0x3f
	.zero		1


	//   ....[31]....
        /*0c08*/ 	.word	0x00009fc0
        /*0c0c*/ 	.word	0x00000004
        /*0c10*/ 	.word	0x00000000
        /*0c14*/ 	.short	0x010a
        /*0c16*/ 	.byte	0x3f
	.zero		1


	//   ....[32]....
        /*0c18*/ 	.word	0x0000a060
        /*0c1c*/ 	.word	0x00000006
        /*0c20*/ 	.word	0x00000000
        /*0c24*/ 	.short	0x010a
        /*0c26*/ 	.byte	0x3f
	.zero		1


	//   ....[33]....
        /*0c28*/ 	.word	0x0000a470
        /*0c2c*/ 	.word	0x00000003
        /*0c30*/ 	.word	0x00000000
        /*0c34*/ 	.short	0x010a
        /*0c36*/ 	.byte	0x3f
	.zero		1


	//   ....[34]....
        /*0c38*/ 	.word	0x0000a540
        /*0c3c*/ 	.word	0x00000012
        /*0c40*/ 	.word	0x00000000
        /*0c44*/ 	.short	0x010a
        /*0c46*/ 	.byte	0x3f
	.zero		1


	//   ....[35]....
        /*0c48*/ 	.word	0x0000b280
        /*0c4c*/ 	.word	0x00000003
        /*0c50*/ 	.word	0x00000000
        /*0c54*/ 	.short	0x0101
        /*0c56*/ 	.byte	0x3f
	.zero		1


	//   ....[36]....
        /*0c58*/ 	.word	0x00013bf0
        /*0c5c*/ 	.word	0x00000000
        /*0c60*/ 	.word	0x00000000
        /*0c64*/ 	.short	0x0101
        /*0c66*/ 	.byte	0x3f
	.zero		1


	//   ....[37]....
        /*0c68*/ 	.word	0x00013df0
        /*0c6c*/ 	.word	0x00000007
        /*0c70*/ 	.word	0x00000000
        /*0c74*/ 	.short	0x010a
        /*0c76*/ 	.byte	0x3f
	.zero		1


	//   ....[38]....
        /*0c78*/ 	.word	0x00013ea0
        /*0c7c*/ 	.word	0x00000000
        /*0c80*/ 	.word	0x00000000
        /*0c84*/ 	.short	0x010a
        /*0c86*/ 	.byte	0x3f
	.zero		1


	//   ....[39]....
        /*0c88*/ 	.word	0x000142d0
        /*0c8c*/ 	.word	0x00000007
        /*0c90*/ 	.word	0x00000000
        /*0c94*/ 	.short	0x010a
        /*0c96*/ 	.byte	0x3f
	.zero		1


	//   ....[40]....
        /*0c98*/ 	.word	0x000143d0
        /*0c9c*/ 	.word	0x00000007
        /*0ca0*/ 	.word	0x00000000
        /*0ca4*/ 	.short	0x010a
        /*0ca6*/ 	.byte	0x3f
	.zero		1


	//   ....[41]....
        /*0ca8*/ 	.word	0x00015110
        /*0cac*/ 	.word	0x00000004
        /*0cb0*/ 	.word	0x00000000
        /*0cb4*/ 	.short	0x0101
        /*0cb6*/ 	.byte	0x3f
	.zero		1


	//   ....[42]....
        /*0cb8*/ 	.word	0x0001eef0
        /*0cbc*/ 	.word	0x00000007
        /*0cc0*/ 	.word	0x00000000
        /*0cc4*/ 	.short	0x0101
        /*0cc6*/ 	.byte	0x3f
	.zero		1


	//   ....[43]....
        /*0cc8*/ 	.word	0x00021be0
        /*0ccc*/ 	.word	0x000000ff
        /*0cd0*/ 	.word	0x00000000
        /*0cd4*/ 	.short	0x0101
        /*0cd6*/ 	.byte	0x04
	.zero		1


	//   ....[44]....
        /*0cd8*/ 	.word	0x00024ec0
        /*0cdc*/ 	.word	0x00000011
        /*0ce0*/ 	.word	0x00032440
        /*0ce4*/ 	.short	0x010a
        /*0ce6*/ 	.byte	0x3f
	.zero		1


	//   ....[45]....
        /*0ce8*/ 	.word	0x00025520
        /*0cec*/ 	.word	0x00000011
        /*0cf0*/ 	.word	0x00032430
        /*0cf4*/ 	.short	0x0107
        /*0cf6*/ 	.byte	0x3f
	.zero		1


	//   ....[46]....
        /*0cf8*/ 	.word	0x000255f0
        /*0cfc*/ 	.word	0x00000011
        /*0d00*/ 	.word	0x00032430
        /*0d04*/ 	.short	0x0101
        /*0d06*/ 	.byte	0x3f
	.zero		1


	//   ....[47]....
        /*0d08*/ 	.word	0x00026150
        /*0d0c*/ 	.word	0x00000016
        /*0d10*/ 	.word	0x00032400
        /*0d14*/ 	.short	0x0107
        /*0d16*/ 	.byte	0x3f
	.zero		1


	//   ....[48]....
        /*0d18*/ 	.word	0x000261e0
        /*0d1c*/ 	.word	0x00000016
        /*0d20*/ 	.word	0x00032400
        /*0d24*/ 	.short	0x0101
        /*0d26*/ 	.byte	0x3f
	.zero		1


	//   ....[49]....
        /*0d28*/ 	.word	0x00026c70
        /*0d2c*/ 	.word	0x00000016
        /*0d30*/ 	.word	0x00032410
        /*0d34*/ 	.short	0x0107
        /*0d36*/ 	.byte	0x3f
	.zero		1


	//   ....[50]....
        /*0d38*/ 	.word	0x00026d70
        /*0d3c*/ 	.word	0x00000016
        /*0d40*/ 	.word	0x00032410
        /*0d44*/ 	.short	0x0101
        /*0d46*/ 	.byte	0x3f
	.zero		1


	//   ....[51]....
        /*0d48*/ 	.word	0x00026d90
        /*0d4c*/ 	.word	0x00000016
        /*0d50*/ 	.word	0x00032420
        /*0d54*/ 	.short	0x010a
        /*0d56*/ 	.byte	0x3f
	.zero		1


	//   ....[52]....
        /*0d58*/ 	.word	0x00026e10
        /*0d5c*/ 	.word	0x00000011
        /*0d60*/ 	.word	0x00032460
        /*0d64*/ 	.short	0x010a
        /*0d66*/ 	.byte	0x3f
	.zero		1


	//   ....[53]....
        /*0d68*/ 	.word	0x000275a0
        /*0d6c*/ 	.word	0x00000011
        /*0d70*/ 	.word	0x00032450
        /*0d74*/ 	.short	0x0107
        /*0d76*/ 	.byte	0x3f
	.zero		1


	//   ....[54]....
        /*0d78*/ 	.word	0x00027660
        /*0d7c*/ 	.word	0x00000011
        /*0d80*/ 	.word	0x00032450
        /*0d84*/ 	.short	0x0101
        /*0d86*/ 	.byte	0x3f
	.zero		1


	//   ....[55]....
        /*0d88*/ 	.word	0x00027990
        /*0d8c*/ 	.word	0x00000006
        /*0d90*/ 	.word	0x00032440
        /*0d94*/ 	.short	0x010a
        /*0d96*/ 	.byte	0x3f
	.zero		1


	//   ....[56]....
        /*0d98*/ 	.word	0x00027d70
        /*0d9c*/ 	.word	0x00000006
        /*0da0*/ 	.word	0x00032430
        /*0da4*/ 	.short	0x0107
        /*0da6*/ 	.byte	0x3f
	.zero		1


	//   ....[57]....
        /*0da8*/ 	.word	0x00027e20
        /*0dac*/ 	.word	0x00000006
        /*0db0*/ 	.word	0x00032430
        /*0db4*/ 	.short	0x0101
        /*0db6*/ 	.byte	0x3f
	.zero		1


	//   ....[58]....
        /*0db8*/ 	.word	0x00027e50
        /*0dbc*/ 	.word	0x00000006
        /*0dc0*/ 	.word	0x00032460
        /*0dc4*/ 	.short	0x010a
        /*0dc6*/ 	.byte	0x3f
	.zero		1


	//   ....[59]....
        /*0dc8*/ 	.word	0x00028370
        /*0dcc*/ 	.word	0x00000006
        /*0dd0*/ 	.word	0x00032450
        /*0dd4*/ 	.short	0x0107
        /*0dd6*/ 	.byte	0x3f
	.zero		1


	//   ....[60]....
        /*0dd8*/ 	.word	0x00028420
        /*0ddc*/ 	.word	0x00000006
        /*0de0*/ 	.word	0x00032450
        /*0de4*/ 	.short	0x0101
        /*0de6*/ 	.byte	0x3f
	.zero		1


	//   ....[61]....
        /*0de8*/ 	.word	0x00029290
        /*0dec*/ 	.word	0x00000007
        /*0df0*/ 	.word	0x00032420
        /*0df4*/ 	.short	0x010a
        /*0df6*/ 	.byte	0x3f
	.zero		1


	//   ....[62]....
        /*0df8*/ 	.word	0x00029430
        /*0dfc*/ 	.word	0x00000005
        /*0e00*/ 	.word	0x00032440
        /*0e04*/ 	.short	0x010a
        /*0e06*/ 	.byte	0x3f
	.zero		1


	//   ....[63]....
        /*0e08*/ 	.word	0x000294d0
        /*0e0c*/ 	.word	0x00000003
        /*0e10*/ 	.word	0x00032440
        /*0e14*/ 	.short	0x010a
        /*0e16*/ 	.byte	0x3f
	.zero		1


	//   ....[64]....
        /*0e18*/ 	.word	0x00029510
        /*0e1c*/ 	.word	0x00000005
        /*0e20*/ 	.word	0x00032460
        /*0e24*/ 	.short	0x010a
        /*0e26*/ 	.byte	0x3f
	.zero		1


	//   ....[65]....
        /*0e28*/ 	.word	0x00029550
        /*0e2c*/ 	.word	0x00000003
        /*0e30*/ 	.word	0x00032460
        /*0e34*/ 	.short	0x010a
        /*0e36*/ 	.byte	0x3f
	.zero		1


	//   ....[66]....
        /*0e38*/ 	.word	0x000295c0
        /*0e3c*/ 	.word	0x00000009
        /*0e40*/ 	.word	0x00032400
        /*0e44*/ 	.short	0x010a
        /*0e46*/ 	.byte	0x3f
	.zero		1


	//   ....[67]....
        /*0e48*/ 	.word	0x00029610
        /*0e4c*/ 	.word	0x00000014
        /*0e50*/ 	.word	0x00000000
        /*0e54*/ 	.short	0x010a
        /*0e56*/ 	.byte	0x3f
	.zero		1


	//   ....[68]....
        /*0e58*/ 	.word	0x00029670
        /*0e5c*/ 	.word	0x00000009
        /*0e60*/ 	.word	0x00032410
        /*0e64*/ 	.short	0x010a
        /*0e66*/ 	.byte	0x3f
	.zero		1


	//   ....[69]....
        /*0e68*/ 	.word	0x000296c0
        /*0e6c*/ 	.word	0x00000008
        /*0e70*/ 	.word	0x00000000
        /*0e74*/ 	.short	0x010a
        /*0e76*/ 	.byte	0x3f
	.zero		1


	//   ....[70]....
        /*0e78*/ 	.word	0x00029710
        /*0e7c*/ 	.word	0x00000006
        /*0e80*/ 	.word	0x00000000
        /*0e84*/ 	.short	0x010a
        /*0e86*/ 	.byte	0x3f
	.zero		1


	//   ....[71]....
        /*0e88*/ 	.word	0x00029760
        /*0e8c*/ 	.word	0x00000012
        /*0e90*/ 	.word	0x00000000
        /*0e94*/ 	.short	0x010a
        /*0e96*/ 	.byte	0x3f
	.zero		1


	//   ....[72]....
        /*0e98*/ 	.word	0x000297b0
        /*0e9c*/ 	.word	0x00000000
        /*0ea0*/ 	.word	0x00000000
        /*0ea4*/ 	.short	0x010a
        /*0ea6*/ 	.byte	0x3f
	.zero		1


	//   ....[73]....
        /*0ea8*/ 	.word	0x00029800
        /*0eac*/ 	.word	0x00000007
        /*0eb0*/ 	.word	0x00000000
        /*0eb4*/ 	.short	0x010a
        /*0eb6*/ 	.byte	0x3f
	.zero		1


	//   ....[74]....
        /*0eb8*/ 	.word	0x00029920
        /*0ebc*/ 	.word	0x00000011
        /*0ec0*/ 	.word	0x00032440
        /*0ec4*/ 	.short	0x010a
        /*0ec6*/ 	.byte	0x3f
	.zero		1


	//   ....[75]....
        /*0ec8*/ 	.word	0x0002b6f0
        /*0ecc*/ 	.word	0x00000016
        /*0ed0*/ 	.word	0x00032420
        /*0ed4*/ 	.short	0x010a
        /*0ed6*/ 	.byte	0x3f
	.zero		1


	//   ....[76]....
        /*0ed8*/ 	.word	0x0002b740
        /*0edc*/ 	.word	0x00000011
        /*0ee0*/ 	.word	0x00032460
        /*0ee4*/ 	.short	0x010a
        /*0ee6*/ 	.byte	0x3f
	.zero		1


	//   ....[77]....
        /*0ee8*/ 	.word	0x0002c090
        /*0eec*/ 	.word	0x00000006
        /*0ef0*/ 	.word	0x00032440
        /*0ef4*/ 	.short	0x010a
        /*0ef6*/ 	.byte	0x3f
	.zero		1


	//   ....[78]....
        /*0ef8*/ 	.word	0x0002c770
        /*0efc*/ 	.word	0x00000006
        /*0f00*/ 	.word	0x00032460
        /*0f04*/ 	.short	0x010a
        /*0f06*/ 	.byte	0x3f
	.zero		1


	//   ....[79]....
        /*0f08*/ 	.word	0x0002d810
        /*0f0c*/ 	.word	0x00000007
        /*0f10*/ 	.word	0x00032420
        /*0f14*/ 	.short	0x010a
        /*0f16*/ 	.byte	0x3f
	.zero		1


	//   ....[80]....
        /*0f18*/ 	.word	0x0002d9b0
        /*0f1c*/ 	.word	0x00000005
        /*0f20*/ 	.word	0x00032440
        /*0f24*/ 	.short	0x010a
        /*0f26*/ 	.byte	0x3f
	.zero		1


	//   ....[81]....
        /*0f28*/ 	.word	0x0002da00
        /*0f2c*/ 	.word	0x00000003
        /*0f30*/ 	.word	0x00032440
        /*0f34*/ 	.short	0x010a
        /*0f36*/ 	.byte	0x3f
	.zero		1


	//   ....[82]....
        /*0f38*/ 	.word	0x0002da50
        /*0f3c*/ 	.word	0x00000005
        /*0f40*/ 	.word	0x00032460
        /*0f44*/ 	.short	0x010a
        /*0f46*/ 	.byte	0x3f
	.zero		1


	//   ....[83]....
        /*0f48*/ 	.word	0x0002ddf0
        /*0f4c*/ 	.word	0x0000000c
        /*0f50*/ 	.word	0x00000000
        /*0f54*/ 	.short	0x010a
        /*0f56*/ 	.byte	0x3f
	.zero		1


	//   ....[84]....
        /*0f58*/ 	.word	0x0002df30
        /*0f5c*/ 	.word	0x00000002
        /*0f60*/ 	.word	0x00000000
        /*0f64*/ 	.short	0x010a
        /*0f66*/ 	.byte	0x3f
	.zero		1


	//   ....[85]....
        /*0f68*/ 	.word	0x0002e590
        /*0f6c*/ 	.word	0x0000000b
        /*0f70*/ 	.word	0x00000000
        /*0f74*/ 	.short	0x010a
        /*0f76*/ 	.byte	0x3f
	.zero		1


	//   ....[86]....
        /*0f78*/ 	.word	0x0002e6d0
        /*0f7c*/ 	.word	0x00000008
        /*0f80*/ 	.word	0x00000000
        /*0f84*/ 	.short	0x010a
        /*0f86*/ 	.byte	0x3f
	.zero		1


	//   ....[87]....
        /*0f88*/ 	.word	0x0002f9c0
        /*0f8c*/ 	.word	0x00000007
        /*0f90*/ 	.word	0x00000000
        /*0f94*/ 	.short	0x0101
        /*0f96*/ 	.byte	0x3f
	.zero		1


	//   ....[88]....
        /*0f98*/ 	.word	0x00049770
        /*0f9c*/ 	.word	0x00000000
        /*0fa0*/ 	.word	0x00000000
        /*0fa4*/ 	.short	0x0101
        /*0fa6*/ 	.byte	0x3f
	.zero		1


	//   ....[89]....
        /*0fa8*/ 	.word	0x00049790
        /*0fac*/ 	.word	0x00000002
        /*0fb0*/ 	.word	0x00000000
        /*0fb4*/ 	.short	0x010a
        /*0fb6*/ 	.byte	0x3f
	.zero		1


	//   ....[90]....
        /*0fb8*/ 	.word	0x000497e0
        /*0fbc*/ 	.word	0x00000008
        /*0fc0*/ 	.word	0x00000000
        /*0fc4*/ 	.short	0x010a
        /*0fc6*/ 	.byte	0x3f
	.zero		1


	//----- nvinfo : EIATTR_NUM_MBARRIERS
	.align		4
.L_1422:
        /*0fc8*/ 	.byte	0x03, 0x38
        /*0fca*/ 	.short	0x0017


	//----- nvinfo : EIATTR_EXIT_INSTR_OFFSETS
	.align		4
        /*0fcc*/ 	.byte	0x04, 0x1c
        /*0fce*/ 	.short	(.L_1424 - .L_1423)


	//   ....[0]....
.L_1423:
        /*0fd0*/ 	.word	0x00000ac0


	//   ....[1]....
        /*0fd4*/ 	.word	0x00022f60


	//   ....[2]....
        /*0fd8*/ 	.word	0x000295a0


	//----- nvinfo : EIATTR_MAX_THREADS
	.align		4
.L_1424:
        /*0fdc*/ 	.byte	0x04, 0x05
        /*0fde*/ 	.short	(.L_1426 - .L_1425)
.L_1425:
        /*0fe0*/ 	.word	0x00000180
        /*0fe4*/ 	.word	0x00000001
        /*0fe8*/ 	.word	0x00000001


	//----- nvinfo : EIATTR_CRS_STACK_SIZE
	.align		4
.L_1426:
        /*0fec*/ 	.byte	0x04, 0x1e
        /*0fee*/ 	.short	(.L_1428 - .L_1427)
.L_1427:
        /*0ff0*/ 	.word	0x00000000


	//----- nvinfo : EIATTR_CBANK_PARAM_SIZE
	.align		4
.L_1428:
        /*0ff4*/ 	.byte	0x03, 0x19
        /*0ff6*/ 	.short	0x0bf0


	//----- nvinfo : EIATTR_PARAM_CBANK
	.align		4
        /*0ff8*/ 	.byte	0x04, 0x0a
        /*0ffa*/ 	.short	(.L_1430 - .L_1429)
	.align		4
.L_1429:
        /*0ffc*/ 	.word	index@(.nv.constant0._ZN7cutlass13device_kernelIN5flash11enable_sm90INS1_16FlashAttnFwdSm90INS1_25CollectiveMainloopFwdSm90ILi2EN4cute5tupleIJNS5_1CILi1EEES8_S8_EEENS6_IJNS7_ILi128EEENS7_ILi96EEENS7_ILi64EEEEEELi256ENS_10bfloat16_tEfNS_4arch4Sm90ELb0ELb1ELb1ELb1ELb1ELb0ELb1ELb1ELb0ELb1ELb0ELb0EEENS1_21CollectiveEpilogueFwdINS6_IJSA_NS7_ILi256EEESB_EEES9_SE_SG_Li256ELb1ELb1ELb0ELb0EEENS1_36VarlenDynamicPersistentTileSchedulerILi128ELi96ELi256ELi128ELb0ELb1ELb1ELb1ELb0ELb1EEEEEEEEEvNT_6ParamsE)
        /*1000*/ 	.short	0x0210
        /*1002*/ 	.short	0x0bf0


	//----- nvinfo : EIATTR_SW_WAR
	.align		4
.L_1430:
        /*1004*/ 	.byte	0x04, 0x36
        /*1006*/ 	.short	(.L_1432 - .L_1431)
.L_1431:
        /*1008*/ 	.word	0x00000008
.L_1432:


//--------------------- .nv.info._ZN7cutlass13device_kernelIN5flash11enable_sm90INS1_16FlashAttnFwdSm90INS1_25CollectiveMainloopFwdSm90ILi2EN4cute5tupleIJNS5_1CILi1EEES8_S8_EEENS6_IJNS7_ILi128EEENS7_ILi96EEENS7_ILi64EEEEEELi256ENS_10bfloat16_tEfNS_4arch4Sm90ELb0ELb1ELb1ELb1ELb1ELb1ELb1ELb1ELb0ELb1ELb0ELb0EEENS1_21CollectiveEpilogueFwdINS6_IJSA_NS7_ILi256EEESB_EEES9_SE_SG_Li256ELb1ELb1ELb0ELb0EEENS1_36VarlenDynamicPersistentTileSchedulerILi128ELi96ELi256ELi128ELb0ELb1ELb1ELb1ELb0ELb1EEEEEEEEEvNT_6ParamsE --------------------------
	.section	.nv.info._ZN7cutlass13device_kernelIN5flash11enable_sm90INS1_16FlashAttnFwdSm90INS1_25CollectiveMainloopFwdSm90ILi2EN4cute5tupleIJNS5_1CILi1EEES8_S8_EEENS6_IJNS7_ILi128EEENS7_ILi96EEENS7_ILi64EEEEEELi256ENS_10bfloat16_tEfNS_4arch4Sm90ELb0ELb1ELb1ELb1ELb1ELb1ELb1ELb1ELb0ELb1ELb0ELb0EEENS1_21CollectiveEpilogueFwdINS6_IJSA_NS7_ILi256EEESB_EEES9_SE_SG_Li256ELb1ELb1ELb0ELb0EEENS1_36VarlenDynamicPersistentTileSchedulerILi128ELi96ELi256ELi128ELb0ELb1ELb1ELb1ELb0ELb1EEEEEEEEEvNT_6ParamsE,"",@"SHT_CUDA_INFO"
	.sectionflags	@""
	.align	4


	//----- nvinfo : EIATTR_CUDA_API_VERSION
	.align		4
        /*0000*/ 	.byte	0x04, 0x37
        /*0002*/ 	.short	(.L_1434 - .L_1433)
.L_1433:
        /*0004*/ 	.word	0x00000082


	//----- nvinfo : EIATTR_KPARAM_INFO
	.align		4
.L_1434:
        /*0008*/ 	.byte	0x04, 0x17
        /*000a*/ 	.short	(.L_1436 - .L_1435)
.L_1435:
        /*000c*/ 	.word	0x00000000
        /*0010*/ 	.short	0x0000
        /*0012*/ 	.short	0x0070
        /*0014*/ 	.byte	0x00, 0xf0, 0x01, 0x2e


	//----- nvinfo : EIATTR_SPARSE_MMA_MASK
	.align		4
.L_1436:
        /*0018*/ 	.byte	0x03, 0x50
        /*001a*/ 	.short	0x0000


	//----- nvinfo : EIATTR_MAXREG_COUNT
	.align		4
        /*001c*/ 	.byte	0x03, 0x1b
        /*001e*/ 	.short	0x00a8


	//----- nvinfo : EIATTR_NUM_BARRIERS
	.align		4
        /*0020*/ 	.byte	0x02, 0x4c
        /*0022*/ 	.byte	0x10
	.zero		1


	//----- nvinfo : EIATTR_EXTERNS
	.align		4
        /*0024*/ 	.byte	0x04, 0x0f
        /*0026*/ 	.short	(.L_1438 - .L_1437)


	//   ....[0]....
	.align		4
.L_1437:
        /*0028*/ 	.word	index@(__assertfail)


	//----- nvinfo : EIATTR_ANNOTATIONS
	.align		4
.L_1438:
        /*002c*/ 	.byte	0x04, 0x55
        /*002e*/ 	.short	(.L_1440 - .L_1439)


	//   ....[0]....
.L_1439:
        /* <DEDUP_REMOVED lines=45> */


	//----- nvinfo : EIATTR_MERCURY_ISA_VERSION
	.align		4
.L_1440:
        /*02f0*/ 	.byte	0x03, 0x5f
        /*02f2*/ 	.short	0x0101


	//----- nvinfo : EIATTR_UNUSED_LOAD_BYTE_OFFSET
	.align		4
        /*02f4*/ 	.byte	0x04, 0x44
        /*02f6*/ 	.short	(.L_1442 - .L_1441)


	//   ....[0]....
.L_1441:
        /*02f8*/ 	.word	0x00000b70
        /*02fc*/ 	.word	0x0000fff0


	//   ....[1]....
        /*0300*/ 	.word	0x0002c810
        /*0304*/ 	.word	0x0000fff0


	//----- nvinfo : EIATTR_INT_WARP_WIDE_INSTR_OFFSETS
	.align		4
.L_1442:
        /*0308*/ 	.byte	0x04, 0x31
        /*030a*/ 	.short	(.L_1444 - .L_1443)


	//   ....[0]....
.L_1443:
        /*030c*/ 	.word	0x00000180


	//   ....[1]....
        /*0310*/ 	.word	0x000001c0


	//   ....[2]....
        /*0314*/ 	.word	0x00000230


	//   ....[3]....
        /*0318*/ 	.word	0x00000240


	//   ....[4]....
        /*031c*/ 	.word	0x000324d0


	//   ....[5]....
        /*0320*/ 	.word	0x00032560


	//   ....[6]....
        /*0324*/ 	.word	0x00036540


	//   ....[7]....
        /*0328*/ 	.word	0x000365d0


	//----- nvinfo : EIATTR_COOP_GROUP_MASK_REGIDS
	.align		4
.L_1444:
        /*032c*/ 	.byte	0x04, 0x29
        /*032e*/ 	.short	(.L_1446 - .L_1445)


	//   ....[0]....
.L_1445:
        /*0330*/ 	.word	0xffffffff


	//   ....[1]....
        /*0334*/ 	.word	0xffffffff


	//   ....[2]....
        /*0338*/ 	.word	0xffffffff


	//   ....[3]....
        /*033c*/ 	.word	0xffffffff


	//   ....[4]....
        /*0340*/ 	.word	0xffffffff


	//   ....[5]....
        /*0344*/ 	.word	0xffffffff


	//   ....[6]....
        /*0348*/ 	.word	0xffffffff


	//   ....[7]....
        /*034c*/ 	.word	0xffffffff


	//   ....[8]....
        /*0350*/ 	.word	0xffffffff


	//   ....[9]....
        /*0354*/ 	.word	0xffffffff


	//   ....[10]....
        /*0358*/ 	.word	0xffffffff


	//   ....[11]....
        /*035c*/ 	.word	0xffffffff


	//   ....[12]....
        /*0360*/ 	.word	0xffffffff


	//   ....[13]....
        /*0364*/ 	.word	0xffffffff


	//   ....[14]....
        /*0368*/ 	.word	0xffffffff


	//   ....[15]....
        /*036c*/ 	.word	0xffffffff


	//   ....[16]....
        /*0370*/ 	.word	0xffffffff


	//   ....[17]....
        /*0374*/ 	.word	0xffffffff


	//   ....[18]....
        /*0378*/ 	.word	0xffffffff


	//   ....[19]....
        /*037c*/ 	.word	0xffffffff


	//   ....[20]....
        /*0380*/ 	.word	0xffffffff


	//   ....[21]....
        /*0384*/ 	.word	0xffffffff


	//   ....[22]....
        /*0388*/ 	.word	0xffffffff


	//   ....[23]....
        /*038c*/ 	.word	0xffffffff


	//   ....[24]....
        /*0390*/ 	.word	0xffffffff


	//   ....[25]....
        /*0394*/ 	.word	0xffffffff


	//   ....[26]....
        /*0398*/ 	.word	0xffffffff


	//   ....[27]....
        /*039c*/ 	.word	0xffffffff


	//   ....[28]....
        /*03a0*/ 	.word	0xffffffff


	//   ....[29]....
        /*03a4*/ 	.word	0xffffffff


	//   ....[30]....
        /*03a8*/ 	.word	0xffffffff


	//   ....[31]....
        /*03ac*/ 	.word	0xffffffff


	//   ....[32]....
        /*03b0*/ 	.word	0xffffffff


	//   ....[33]....
        /*03b4*/ 	.word	0xffffffff


	//   ....[34]....
        /*03b8*/ 	.word	0xffffffff


	//   ....[35]....
        /*03bc*/ 	.word	0xffffffff


	//   ....[36]....
        /*03c0*/ 	.word	0xffffffff


	//   ....[37]....
        /*03c4*/ 	.word	0xffffffff


	//   ....[38]....
        /*03c8*/ 	.word	0xffffffff


	//   ....[39]....
        /*03cc*/ 	.word	0xffffffff


	//   ....[40]....
        /*03d0*/ 	.word	0xffffffff


	//   ....[41]....
        /*03d4*/ 	.word	0xffffffff


	//   ....[42]....
        /*03d8*/ 	.word	0xffffffff


	//   ....[43]....
        /*03dc*/ 	.word	0xffffffff


	//   ....[44]....
        /*03e0*/ 	.word	0xffffffff


	//   ....[45]....
        /*03e4*/ 	.word	0xffffffff


	//   ....[46]....
        /*03e8*/ 	.word	0xffffffff


	//   ....[47]....
        /*03ec*/ 	.word	0xffffffff


	//   ....[48]....
        /*03f0*/ 	.word	0xffffffff


	//   ....[49]....
        /*03f4*/ 	.word	0xffffffff


	//   ....[50]....
        /*03f8*/ 	.word	0xffffffff


	//   ....[51]....
        /*03fc*/ 	.word	0xffffffff


	//   ....[52]....
        /*0400*/ 	.word	0xffffffff


	//   ....[53]....
        /*0404*/ 	.word	0xffffffff


	//   ....[54]....
        /*0408*/ 	.word	0xffffffff


	//   ....[55]....
        /*040c*/ 	.word	0xffffffff


	//   ....[56]....
        /*0410*/ 	.word	0xffffffff


	//   ....[57]....
        /*0414*/ 	.word	0xffffffff


	//   ....[58]....
        /*0418*/ 	.word	0xffffffff


	//   ....[59]....
        /*041c*/ 	.word	0xffffffff


	//   ....[60]....
        /*0420*/ 	.word	0xffffffff


	//   ....[61]....
        /*0424*/ 	.word	0xffffffff


	//   ....[62]....
        /*0428*/ 	.word	0xffffffff


	//   ....[63]....
        /*042c*/ 	.word	0xffffffff


	//   ....[64]....
        /*0430*/ 	.word	0xffffffff


	//   ....[65]....
        /*0434*/ 	.word	0xffffffff


	//   ....[66]....
        /*0438*/ 	.word	0xffffffff


	//   ....[67]....
        /*043c*/ 	.word	0xffffffff


	//   ....[68]....
        /*0440*/ 	.word	0xffffffff


	//   ....[69]....
        /*0444*/ 	.word	0xffffffff


	//   ....[70]....
        /*0448*/ 	.word	0xffffffff


	//   ....[71]....
        /*044c*/ 	.word	0xffffffff


	//   ....[72]....
        /*0450*/ 	.word	0xffffffff


	//   ....[73]....
        /*0454*/ 	.word	0xffffffff


	//   ....[74]....
        /*0458*/ 	.word	0xffffffff


	//   ....[75]....
        /*045c*/ 	.word	0xffffffff


	//   ....[76]....
        /*0460*/ 	.word	0xffffffff


	//   ....[77]....
        /*0464*/ 	.word	0xffffffff


	//   ....[78]....
        /*0468*/ 	.word	0xffffffff


	//   ....[79]....
        /*046c*/ 	.word	0xffffffff


	//   ....[80]....
        /*0470*/ 	.word	0xffffffff


	//   ....[81]....
        /*0474*/ 	.word	0xffffffff


	//   ....[82]....
        /*0478*/ 	.word	0xffffffff


	//   ....[83]....
        /*047c*/ 	.word	0xffffffff


	//   ....[84]....
        /*0480*/ 	.word	0xffffffff


	//   ....[85]....
        /*0484*/ 	.word	0xffffffff


	//   ....[86]....
        /*0488*/ 	.word	0xffffffff


	//   ....[87]....
        /*048c*/ 	.word	0xffffffff


	//   ....[88]....
        /*0490*/ 	.word	0xffffffff


	//   ....[89]....
        /*0494*/ 	.word	0xffffffff


	//   ....[90]....
        /*0498*/ 	.word	0xffffffff


	//   ....[91]....
        /*049c*/ 	.word	0xffffffff


	//   ....[92]....
        /*04a0*/ 	.word	0xffffffff


	//   ....[93]....
        /*04a4*/ 	.word	0xffffffff


	//   ....[94]....
        /*04a8*/ 	.word	0xffffffff


	//   ....[95]....
        /*04ac*/ 	.word	0xffffffff


	//   ....[96]....
        /*04b0*/ 	.word	0xffffffff


	//   ....[97]....
        /*04b4*/ 	.word	0xffffffff


	//   ....[98]....
        /*04b8*/ 	.word	0xffffffff


	//   ....[99]....
        /*04bc*/ 	.word	0xffffffff


	//   ....[100]....
        /*04c0*/ 	.word	0xffffffff


	//   ....[101]....
        /*04c4*/ 	.word	0xffffffff


	//   ....[102]....
        /*04c8*/ 	.word	0xffffffff


	//   ....[103]....
        /*04cc*/ 	.word	0xffffffff


	//   ....[104]....
        /*04d0*/ 	.word	0xffffffff


	//   ....[105]....
        /*04d4*/ 	.word	0xffffffff


	//   ....[106]....
        /*04d8*/ 	.word	0xffffffff


	//   ....[107]....
        /*04dc*/ 	.word	0xffffffff


	//   ....[108]....
        /*04e0*/ 	.word	0xffffffff


	//   ....[109]....
        /*04e4*/ 	.word	0xffffffff


	//   ....[110]....
        /*04e8*/ 	.word	0xffffffff


	//   ....[111]....
        /*04ec*/ 	.word	0xffffffff


	//   ....[112]....
        /*04f0*/ 	.word	0xffffffff


	//   ....[113]....
        /*04f4*/ 	.word	0xffffffff


	//   ....[114]....
        /*04f8*/ 	.word	0xffffffff


	//   ....[115]....
        /*04fc*/ 	.word	0xffffffff


	//   ....[116]....
        /*0500*/ 	.word	0xffffffff


	//   ....[117]....
        /*0504*/ 	.word	0xffffffff


	//   ....[118]....
        /*0508*/ 	.word	0xffffffff


	//   ....[119]....
        /*050c*/ 	.word	0xffffffff


	//   ....[120]....
        /*0510*/ 	.word	0xffffffff


	//   ....[121]....
        /*0514*/ 	.word	0xffffffff


	//   ....[122]....
        /*0518*/ 	.word	0xffffffff


	//   ....[123]....
        /*051c*/ 	.word	0xffffffff


	//   ....[124]....
        /*0520*/ 	.word	0xffffffff


	//   ....[125]....
        /*0524*/ 	.word	0xffffffff


	//   ....[126]....
        /*0528*/ 	.word	0xffffffff


	//   ....[127]....
        /*052c*/ 	.word	0xffffffff


	//   ....[128]....
        /*0530*/ 	.word	0xffffffff


	//   ....[129]....
        /*0534*/ 	.word	0xffffffff


	//   ....[130]....
        /*0538*/ 	.word	0xffffffff


	//   ....[131]....
        /*053c*/ 	.word	0xffffffff


	//   ....[132]....
        /*0540*/ 	.word	0xffffffff


	//   ....[133]....
        /*0544*/ 	.word	0xffffffff


	//   ....[134]....
        /*0548*/ 	.word	0xffffffff


	//   ....[135]....
        /*054c*/ 	.word	0xffffffff


	//   ....[136]....
        /*0550*/ 	.word	0xffffffff


	//   ....[137]....
        /*0554*/ 	.word	0xffffffff


	//   ....[138]....
        /*0558*/ 	.word	0xffffffff


	//   ....[139]....
        /*055c*/ 	.word	0xffffffff


	//   ....[140]....
        /*0560*/ 	.word	0xffffffff


	//   ....[141]....
        /*0564*/ 	.word	0xffffffff


	//   ....[142]....
        /*0568*/ 	.word	0xffffffff


	//   ....[143]....
        /*056c*/ 	.word	0xffffffff


	//   ....[144]....
        /*0570*/ 	.word	0xffffffff


	//   ....[145]....
        /*0574*/ 	.word	0xffffffff


	//   ....[146]....
        /*0578*/ 	.word	0xffffffff


	//   ....[147]....
        /*057c*/ 	.word	0xffffffff


	//   ....[148]....
        /*0580*/ 	.word	0xffffffff


	//   ....[149]....
        /*0584*/ 	.word	0xffffffff


	//   ....[150]....
        /*0588*/ 	.word	0xffffffff


	//   ....[151]....
        /*058c*/ 	.word	0xffffffff


	//   ....[152]....
        /*0590*/ 	.word	0xffffffff


	//   ....[153]....
        /*0594*/ 	.word	0xffffffff


	//   ....[154]....
        /*0598*/ 	.word	0xffffffff


	//   ....[155]....
        /*059c*/ 	.word	0xffffffff


	//   ....[156]....
        /*05a0*/ 	.word	0xffffffff


	//   ....[157]....
        /*05a4*/ 	.word	0xffffffff


	//   ....[158]....
        /*05a8*/ 	.word	0xffffffff


	//   ....[159]....
        /*05ac*/ 	.word	0xffffffff


	//   ....[160]....
        /*05b0*/ 	.word	0xffffffff


	//   ....[161]....
        /*05b4*/ 	.word	0xffffffff


	//   ....[162]....
        /*05b8*/ 	.word	0xffffffff


	//   ....[163]....
        /*05bc*/ 	.word	0xffffffff


	//   ....[164]....
        /*05c0*/ 	.word	0xffffffff


	//   ....[165]....
        /*05c4*/ 	.word	0xffffffff


	//   ....[166]....
        /*05c8*/ 	.word	0xffffffff


	//   ....[167]....
        /*05cc*/ 	.word	0xffffffff


	//   ....[168]....
        /*05d0*/ 	.word	0xffffffff


	//   ....[169]....
        /*05d4*/ 	.word	0xffffffff


	//   ....[170]....
        /*05d8*/ 	.word	0xffffffff


	//   ....[171]....
        /*05dc*/ 	.word	0xffffffff


	//   ....[172]....
        /*05e0*/ 	.word	0xffffffff


	//   ....[173]....
        /*05e4*/ 	.word	0xffffffff


	//   ....[174]....
        /*05e8*/ 	.word	0xffffffff


	//   ....[175]....
        /*05ec*/ 	.word	0xffffffff


	//   ....[176]....
        /*05f0*/ 	.word	0xffffffff


	//   ....[177]....
        /*05f4*/ 	.word	0xffffffff


	//   ....[178]....
        /*05f8*/ 	.word	0xffffffff


	//   ....[179]....
        /*05fc*/ 	.word	0xffffffff


	//   ....[180]....
        /*0600*/ 	.word	0xffffffff


	//   ....[181]....
        /*0604*/ 	.word	0xffffffff


	//   ....[182]....
        /*0608*/ 	.word	0xffffffff


	//   ....[183]....
        /*060c*/ 	.word	0xffffffff


	//   ....[184]....
        /*0610*/ 	.word	0xffffffff


	//   ....[185]....
        /*0614*/ 	.word	0xffffffff


	//   ....[186]....
        /*0618*/ 	.word	0xffffffff


	//   ....[187]....
        /*061c*/ 	.word	0xffffffff


	//   ....[188]....
        /*0620*/ 	.word	0xffffffff


	//   ....[189]....
        /*0624*/ 	.word	0xffffffff


	//   ....[190]....
        /*0628*/ 	.word	0xffffffff


	//   ....[191]....
        /*062c*/ 	.word	0xffffffff


	//   ....[192]....
        /*0630*/ 	.word	0xffffffff


	//   ....[193]....
        /*0634*/ 	.word	0xffffffff


	//   ....[194]....
        /*0638*/ 	.word	0xffffffff


	//   ....[195]....
        /*063c*/ 	.word	0x0500000f


	//   ....[196]....
        /*0640*/ 	.word	0x0500000f


	//   ....[197]....
        /*0644*/ 	.word	0x0500000f


	//   ....[198]....
        /*0648*/ 	.word	0x0500000f


	//   ....[199]....
        /*064c*/ 	.word	0x0500000f


	//   ....[200]....
        /*0650*/ 	.word	0x0500000f


	//   ....[201]....
        /*0654*/ 	.word	0x0500000f


	//   ....[202]....
        /*0658*/ 	.word	0x0500000f


	//   ....[203]....
        /*065c*/ 	.word	0x0500000f


	//   ....[204]....
        /*0660*/ 	.word	0x0500000f


	//   ....[205]....
        /*0664*/ 	.word	0x0500000f


	//   ....[206]....
        /*0668*/ 	.word	0x0500000f


	//   ....[207]....
        /*066c*/ 	.word	0x0500000f


	//   ....[208]....
        /*0670*/ 	.word	0x0500000f


	//   ....[209]....
        /*0674*/ 	.word	0x0500000f


	//   ....[210]....
        /*0678*/ 	.word	0x0500000f


	//   ....[211]....
        /*067c*/ 	.word	0x0500000f


	//   ....[212]....
        /*0680*/ 	.word	0x0500000f


	//   ....[213]....
        /*0684*/ 	.word	0x0500000f


	//   ....[214]....
        /*0688*/ 	.word	0x0500000f


	//   ....[215]....
        /*068c*/ 	.word	0x0500000f


	//   ....[216]....
        /*0690*/ 	.word	0x0500000f


	//   ....[217]....
        /*0694*/ 	.word	0x0500000f


	//   ....[218]....
        /*0698*/ 	.word	0x0500000f


	//   ....[219]....
        /*069c*/ 	.word	0x0500000f


	//   ....[220]....
        /*06a0*/ 	.word	0x0500000f


	//   ....[221]....
        /*06a4*/ 	.word	0x0500000f


	//   ....[222]....
        /*06a8*/ 	.word	0x0500000f


	//   ....[223]....
        /*06ac*/ 	.word	0x0500000f


	//   ....[224]....
        /*06b0*/ 	.word	0x0500000f


	//   ....[225]....
        /*06b4*/ 	.word	0x0500000f


	//   ....[226]....
        /*06b8*/ 	.word	0x0500000f


	//   ....[227]....
        /*06bc*/ 	.word	0x0500000f


	//   ....[228]....
        /*06c0*/ 	.word	0x0500000f


	//   ....[229]....
        /*06c4*/ 	.word	0x0500000f


	//   ....[230]....
        /*06c8*/ 	.word	0x0500000f


	//   ....[231]....
        /*06cc*/ 	.word	0x0500000f


	//   ....[232]....
        /*06d0*/ 	.word	0x0500000f


	//   ....[233]....
        /*06d4*/ 	.word	0x0500000f


	//   ....[234]....
        /*06d8*/ 	.word	0x0500000f


	//   ....[235]....
        /*06dc*/ 	.word	0x0500000f


	//   ....[236]....
        /*06e0*/ 	.word	0x0500000f


	//   ....[237]....
        /*06e4*/ 	.word	0x0500000f


	//   ....[238]....
        /*06e8*/ 	.word	0x0500000f


	//   ....[239]....
        /*06ec*/ 	.word	0x0500000f


	//   ....[240]....
        /*06f0*/ 	.word	0x0500000f


	//   ....[241]....
        /*06f4*/ 	.word	0x0500000f


	//   ....[242]....
        /*06f8*/ 	.word	0x0500000f


	//   ....[243]....
        /*06fc*/ 	.word	0x0500000f


	//   ....[244]....
        /*0700*/ 	.word	0x0500000f


	//   ....[245]....
        /*0704*/ 	.word	0x0500000f


	//   ....[246]....
        /*0708*/ 	.word	0x0500000f


	//   ....[247]....
        /*070c*/ 	.word	0x0500000f


	//   ....[248]....
        /*0710*/ 	.word	0x0500000f


	//   ....[249]....
        /*0714*/ 	.word	0x0500000f


	//   ....[250]....
        /*0718*/ 	.word	0x0500000f


	//   ....[251]....
        /*071c*/ 	.word	0x0500000f


	//   ....[252]....
        /*0720*/ 	.word	0x0500000f


	//   ....[253]....
        /*0724*/ 	.word	0x0500000f


	//   ....[254]....
        /*0728*/ 	.word	0x0500000f


	//   ....[255]....
        /*072c*/ 	.word	0x0500000f


	//   ....[0]....
        /*0730*/ 	.word	0x0500000f


	//   ....[1]....
        /*0734*/ 	.word	0x0500000f


	//   ....[2]....
        /*0738*/ 	.word	0x0500000f


	//   ....[3]....
        /*073c*/ 	.word	0x0500000f


	//   ....[4]....
        /*0740*/ 	.word	0x0500000f


	//   ....[5]....
        /*0744*/ 	.word	0x0500000f


	//   ....[6]....
        /*0748*/ 	.word	0x0500000f


	//   ....[7]....
        /*074c*/ 	.word	0x0500000f


	//   ....[8]....
        /*0750*/ 	.word	0x0500000f


	//   ....[9]....
        /*0754*/ 	.word	0x0500000f


	//   ....[10]....
        /*0758*/ 	.word	0x0500000f


	//   ....[11]....
        /*075c*/ 	.word	0x0500000f


	//   ....[12]....
        /*0760*/ 	.word	0x0500000f


	//   ....[13]....
        /*0764*/ 	.word	0x0500000f


	//   ....[14]....
        /*0768*/ 	.word	0x0500000f


	//   ....[15]....
        /*076c*/ 	.word	0x0500000f


	//   ....[16]....
        /*0770*/ 	.word	0x0500000f


	//   ....[17]....
        /*0774*/ 	.word	0x0500000f


	//   ....[18]....
        /*0778*/ 	.word	0x0500000f


	//   ....[19]....
        /*077c*/ 	.word	0x0500000f


	//   ....[20]....
        /*0780*/ 	.word	0x0500000f


	//   ....[21]....
        /*0784*/ 	.word	0x0500000f


	//   ....[22]....
        /*0788*/ 	.word	0x0500000f


	//   ....[23]....
        /*078c*/ 	.word	0x0500000f


	//   ....[24]....
        /*0790*/ 	.word	0x0500000f


	//   ....[25]....
        /*0794*/ 	.word	0x0500000f


	//   ....[26]....
        /*0798*/ 	.word	0x0500000f


	//   ....[27]....
        /*079c*/ 	.word	0x0500000f


	//   ....[28]....
        /*07a0*/ 	.word	0x0500000f


	//   ....[29]....
        /*07a4*/ 	.word	0x0500000f


	//   ....[30]....
        /*07a8*/ 	.word	0x0500000f


	//   ....[31]....
        /*07ac*/ 	.word	0x0500000f


	//   ....[32]....
        /*07b0*/ 	.word	0x0500000f


	//   ....[33]....
        /*07b4*/ 	.word	0x0500000f


	//   ....[34]....
        /*07b8*/ 	.word	0x0500000f


	//   ....[35]....
        /*07bc*/ 	.word	0x0500000f


	//   ....[36]....
        /*07c0*/ 	.word	0x0500000f


	//   ....[37]....
        /*07c4*/ 	.word	0x0500000f


	//   ....[38]....
        /*07c8*/ 	.word	0x0500000f


	//   ....[39]....
        /*07cc*/ 	.word	0x0500000f


	//   ....[40]....
        /*07d0*/ 	.word	0x0500000f


	//   ....[41]....
        /*07d4*/ 	.word	0x0500000f


	//   ....[42]....
        /*07d8*/ 	.word	0x0500000f


	//   ....[43]....
        /*07dc*/ 	.word	0x0500000f


	//   ....[44]....
        /*07e0*/ 	.word	0x0500000f


	//   ....[45]....
        /*07e4*/ 	.word	0x0500000f


	//   ....[46]....
        /*07e8*/ 	.word	0x0500000f


	//   ....[47]....
        /*07ec*/ 	.word	0x0500000f


	//   ....[48]....
        /*07f0*/ 	.word	0x0500000f


	//   ....[49]....
        /*07f4*/ 	.word	0x0500000f


	//   ....[50]....
        /*07f8*/ 	.word	0x0500000f


	//   ....[51]....
        /*07fc*/ 	.word	0x0500000f


	//   ....[52]....
        /*0800*/ 	.word	0x0500000f


	//   ....[53]....
        /*0804*/ 	.word	0x0500000f


	//   ....[54]....
        /*0808*/ 	.word	0x0500000f


	//   ....[55]....
        /*080c*/ 	.word	0x0500000f


	//   ....[56]....
        /*0810*/ 	.word	0x0500000f


	//   ....[57]....
        /*0814*/ 	.word	0x0500000f


	//   ....[58]....
        /*0818*/ 	.word	0x0500000f


	//   ....[59]....
        /*081c*/ 	.word	0x0500000f


	//   ....[60]....
        /*0820*/ 	.word	0x0500000f


	//   ....[61]....
        /*0824*/ 	.word	0x0500000f


	//   ....[62]....
        /*0828*/ 	.word	0x0500000f


	//   ....[63]....
        /*082c*/ 	.word	0x0500000f


	//   ....[64]....
        /*0830*/ 	.word	0x0500000f


	//   ....[65]....
        /*0834*/ 	.word	0x0500000f


	//   ....[66]....
        /*0838*/ 	.word	0x0500000f


	//   ....[67]....
        /*083c*/ 	.word	0x0500000f


	//   ....[68]....
        /*0840*/ 	.word	0x0500000f


	//   ....[69]....
        /*0844*/ 	.word	0x0500000f


	//   ....[70]....
        /*0848*/ 	.word	0x0500000f


	//   ....[71]....
        /*084c*/ 	.word	0x0500000f


	//   ....[72]....
        /*0850*/ 	.word	0x0500000f


	//   ....[73]....
        /*0854*/ 	.word	0x0500000f


	//   ....[74]....
        /*0858*/ 	.word	0x0500000f


	//   ....[75]....
        /*085c*/ 	.word	0x0500000f


	//   ....[76]....
        /*0860*/ 	.word	0xffffffff


	//   ....[77]....
        /*0864*/ 	.word	0xffffffff


	//   ....[78]....
        /*0868*/ 	.word	0xffffffff


	//   ....[79]....
        /*086c*/ 	.word	0xffffffff


	//   ....[80]....
        /*0870*/ 	.word	0xffffffff


	//   ....[81]....
        /*0874*/ 	.word	0xffffffff


	//----- nvinfo : EIATTR_COOP_GROUP_INSTR_OFFSETS
	.align		4
.L_1446:
        /*0878*/ 	.byte	0x04, 0x28
        /*087a*/ 	.short	(.L_1448 - .L_1447)


	//   ....[0]....
.L_1447:
        /*087c*/ 	.word	0x000000c0


	//   ....[1]....
        /*0880*/ 	.word	0x00000190


	//   ....[2]....
        /*0884*/ 	.word	0x000001e0


	//   ....[3]....
        /*0888*/ 	.word	0x00000430


	//   ....[4]....
        /*088c*/ 	.word	0x00000590


	//   ....[5]....
        /*0890*/ 	.word	0x000006b0


	//   ....[6]....
        /*0894*/ 	.word	0x00000810


	//   ....[7]....
        /*0898*/ 	.word	0x00003120


	//   ....[8]....
        /*089c*/ 	.word	0x00003130


	//   ....[9]....
        /*08a0*/ 	.word	0x000038a0


	//   ....[10]....
        /*08a4*/ 	.word	0x000038b0


	//   ....[11]....
        /*08a8*/ 	.word	0x00004790


	//   ....[12]....
        /*08ac*/ 	.word	0x000047a0


	//   ....[13]....
        /*08b0*/ 	.word	0x00004f40


	//   ....[14]....
        /*08b4*/ 	.word	0x00004f50


	//   ....[15]....
        /*08b8*/ 	.word	0x00005920


	//   ....[16]....
        /*08bc*/ 	.word	0x00005930


	//   ....[17]....
        /*08c0*/ 	.word	0x00005a40


	//   ....[18]....
        /*08c4*/ 	.word	0x00005a50


	//   ....[19]....
        /*08c8*/ 	.word	0x00005e10


	//   ....[20]....
        /*08cc*/ 	.word	0x00005e30


	//   ....[21]....
        /*08d0*/ 	.word	0x00006100


	//   ....[22]....
        /*08d4*/ 	.word	0x00006120


	//   ....[23]....
        /*08d8*/ 	.word	0x00006ee0


	//   ....[24]....
        /*08dc*/ 	.word	0x00007c20


	//   ....[25]....
        /*08e0*/ 	.word	0x00007c30


	//   ....[26]....
        /*08e4*/ 	.word	0x00007c40


	//   ....[27]....
        /*08e8*/ 	.word	0x00007c50


	//   ....[28]....
        /*08ec*/ 	.word	0x00007f50


	//   ....[29]....
        /*08f0*/ 	.word	0x00007f60


	//   ....[30]....
        /*08f4*/ 	.word	0x00007f70


	//   ....[31]....
        /*08f8*/ 	.word	0x00007f80


	//   ....[32]....
        /*08fc*/ 	.word	0x00009260


	//   ....[33]....
        /*0900*/ 	.word	0x00009280


	//   ....[34]....
        /*0904*/ 	.word	0x00009290


	//   ....[35]....
        /*0908*/ 	.word	0x000092a0


	//   ....[36]....
        /*090c*/ 	.word	0x00009390


	//   ....[37]....
        /*0910*/ 	.word	0x000093a0


	//   ....[38]....
        /*0914*/ 	.word	0x000093b0


	//   ....[39]....
        /*0918*/ 	.word	0x000093c0


	//   ....[40]....
        /*091c*/ 	.word	0x0000c5e0


	//   ....[41]....
        /*0920*/ 	.word	0x0000cbe0


	//   ....[42]....
        /*0924*/ 	.word	0x0000dd20


	//   ....[43]....
        /*0928*/ 	.word	0x0000dd80


	//   ....[44]....
        /*092c*/ 	.word	0x0000ddc0


	//   ....[45]....
        /*0930*/ 	.word	0x0000dde0


	//   ....[46]....
        /*0934*/ 	.word	0x00017dc0


	//   ....[47]....
        /*0938*/ 	.word	0x00017f20


	//   ....[48]....
        /*093c*/ 	.word	0x00018050


	//   ....[49]....
        /*0940*/ 	.word	0x00018070


	//   ....[50]....
        /*0944*/ 	.word	0x00021aa0


	//   ....[51]....
        /*0948*/ 	.word	0x00022140


	//   ....[52]....
        /*094c*/ 	.word	0x00023010


	//   ....[53]....
        /*0950*/ 	.word	0x000231b0


	//   ....[54]....
        /*0954*/ 	.word	0x00023380


	//   ....[55]....
        /*0958*/ 	.word	0x000233a0


	//   ....[56]....
        /*095c*/ 	.word	0x0002b840


	//   ....[57]....
        /*0960*/ 	.word	0x0002b860


	//   ....[58]....
        /*0964*/ 	.word	0x0002b8c0


	//   ....[59]....
        /*0968*/ 	.word	0x0002b900


	//   ....[60]....
        /*096c*/ 	.word	0x0002d9c0


	//   ....[61]....
        /*0970*/ 	.word	0x0002d9e0


	//   ....[62]....
        /*0974*/ 	.word	0x0002dcc0


	//   ....[63]....
        /*0978*/ 	.word	0x0002dce0


	//   ....[64]....
        /*097c*/ 	.word	0x0002e390


	//   ....[65]....
        /*0980*/ 	.word	0x0002e3b0


	//   ....[66]....
        /*0984*/ 	.word	0x0002e4f0


	//   ....[67]....
        /*0988*/ 	.word	0x0002e510


	//   ....[68]....
        /*098c*/ 	.word	0x0002e650


	//   ....[69]....
        /*0990*/ 	.word	0x0002e670


	//   ....[70]....
        /*0994*/ 	.word	0x0002e7c0


	//   ....[71]....
        /*0998*/ 	.word	0x0002e7e0


	//   ....[72]....
        /*099c*/ 	.word	0x0002f030


	//   ....[73]....
        /*09a0*/ 	.word	0x0002f040


	//   ....[74]....
        /*09a4*/ 	.word	0x0002f1e0


	//   ....[75]....
        /*09a8*/ 	.word	0x0002f1f0


	//   ....[76]....
        /*09ac*/ 	.word	0x0002f380


	//   ....[77]....
        /*09b0*/ 	.word	0x0002f390


	//   ....[78]....
        /*09b4*/ 	.word	0x0002f520


	//   ....[79]....
        /*09b8*/ 	.word	0x0002f530


	//   ....[80]....
        /*09bc*/ 	.word	0x0002f710


	//   ....[81]....
        /*09c0*/ 	.word	0x0002f8e0


	//   ....[82]....
        /*09c4*/ 	.word	0x0002f910


	//   ....[83]....
        /*09c8*/ 	.word	0x0002f940


	//   ....[84]....
        /*09cc*/ 	.word	0x0002f970


	//   ....[85]....
        /*09d0*/ 	.word	0x0002f9a0


	//   ....[86]....
        /*09d4*/ 	.word	0x0002f9d0


	//   ....[87]....
        /*09d8*/ 	.word	0x0002fb40


	//   ....[88]....
        /*09dc*/ 	.word	0x0002fb70


	//   ....[89]....
        /*09e0*/ 	.word	0x0002fba0


	//   ....[90]....
        /*09e4*/ 	.word	0x0002fbd0


	//   ....[91]....
        /*09e8*/ 	.word	0x0002fc00


	//   ....[92]....
        /*09ec*/ 	.word	0x0002fc30


	//   ....[93]....
        /*09f0*/ 	.word	0x0002fcc0


	//   ....[94]....
        /*09f4*/ 	.word	0x0002fd20


	//   ....[95]....
        /*09f8*/ 	.word	0x0002fdb0


	//   ....[96]....
        /*09fc*/ 	.word	0x00030e60


	//   ....[97]....
        /*0a00*/ 	.word	0x000330e0


	//   ....[98]....
        /*0a04*/ 	.word	0x00033100


	//   ....[99]....
        /*0a08*/ 	.word	0x00033190


	//   ....[100]....
        /*0a0c*/ 	.word	0x000331b0


	//   ....[101]....
        /*0a10*/ 	.word	0x00033230


	//   ....[102]....
        /*0a14*/ 	.word	0x00033250


	//   ....[103]....
        /*0a18*/ 	.word	0x000332d0


	//   ....[104]....
        /*0a1c*/ 	.word	0x000332f0


	//   ....[105]....
        /*0a20*/ 	.word	0x00033370


	//   ....[106]....
        /*0a24*/ 	.word	0x00033390


	//   ....[107]....
        /*0a28*/ 	.word	0x000333a0


	//   ....[108]....
        /*0a2c*/ 	.word	0x000333b0


	//   ....[109]....
        /*0a30*/ 	.word	0x00033b90


	//   ....[110]....
        /*0a34*/ 	.word	0x00033bc0


	//   ....[111]....
        /*0a38*/ 	.word	0x00033cc0


	//   ....[112]....
        /*0a3c*/ 	.word	0x00033cd0


	//   ....[113]....
        /*0a40*/ 	.word	0x00033d50


	//   ....[114]....
        /*0a44*/ 	.word	0x00033d60


	//   ....[115]....
        /*0a48*/ 	.word	0x00033d70


	//   ....[116]....
        /*0a4c*/ 	.word	0x00033e10


	//   ....[117]....
        /*0a50*/ 	.word	0x00033e40


	//   ....[118]....
        /*0a54*/ 	.word	0x00033ec0


	//   ....[119]....
        /*0a58*/ 	.word	0x00033ef0


	//   ....[120]....
        /*0a5c*/ 	.word	0x00033f70


	//   ....[121]....
        /*0a60*/ 	.word	0x00033fa0


	//   ....[122]....
        /*0a64*/ 	.word	0x00033fc0


	//   ....[123]....
        /*0a68*/ 	.word	0x00034010


	//   ....[124]....
        /*0a6c*/ 	.word	0x00034020


	//   ....[125]....
        /*0a70*/ 	.word	0x000346f0


	//   ....[126]....
        /*0a74*/ 	.word	0x00034710


	//   ....[127]....
        /*0a78*/ 	.word	0x00034810


	//   ....[128]....
        /*0a7c*/ 	.word	0x00034820


	//   ....[129]....
        /*0a80*/ 	.word	0x000348b0


	//   ....[130]....
        /*0a84*/ 	.word	0x000348c0


	//   ....[131]....
        /*0a88*/ 	.word	0x00034930


	//   ....[132]....
        /*0a8c*/ 	.word	0x00034940


	//   ....[133]....
        /*0a90*/ 	.word	0x000349c0


	//   ....[134]....
        /*0a94*/ 	.word	0x000349d0


	//   ....[135]....
        /*0a98*/ 	.word	0x00034a50


	//   ....[136]....
        /*0a9c*/ 	.word	0x00034a60


	//   ....[137]....
        /*0aa0*/ 	.word	0x00034ae0


	//   ....[138]....
        /*0aa4*/ 	.word	0x00034af0


	//   ....[139]....
        /*0aa8*/ 	.word	0x00034b70


	//   ....[140]....
        /*0aac*/ 	.word	0x00034b80


	//   ....[141]....
        /*0ab0*/ 	.word	0x000350b0


	//   ....[142]....
        /*0ab4*/ 	.word	0x000350d0


	//   ....[143]....
        /*0ab8*/ 	.word	0x00035130


	//   ....[144]....
        /*0abc*/ 	.word	0x000351e0


	//   ....[145]....
        /*0ac0*/ 	.word	0x000351f0


	//   ....[146]....
        /*0ac4*/ 	.word	0x00035220


	//   ....[147]....
        /*0ac8*/ 	.word	0x000352b0


	//   ....[148]....
        /*0acc*/ 	.word	0x00035360


	//   ....[149]....
        /*0ad0*/ 	.word	0x00035370


	//   ....[150]....
        /*0ad4*/ 	.word	0x000353a0


	//   ....[151]....
        /*0ad8*/ 	.word	0x000353b0


	//   ....[152]....
        /*0adc*/ 	.word	0x00035440


	//   ....[153]....
        /*0ae0*/ 	.word	0x00035b70


	//   ....[154]....
        /*0ae4*/ 	.word	0x00035b90


	//   ....[155]....
        /*0ae8*/ 	.word	0x00035be0


	//   ....[156]....
        /*0aec*/ 	.word	0x00035bf0


	//   ....[157]....
        /*0af0*/ 	.word	0x00035c30


	//   ....[158]....
        /*0af4*/ 	.word	0x00035c40


	//   ....[159]....
        /*0af8*/ 	.word	0x00035c80


	//   ....[160]....
        /*0afc*/ 	.word	0x00035c90


	//   ....[161]....
        /*0b00*/ 	.word	0x00035cd0


	//   ....[162]....
        /*0b04*/ 	.word	0x00035ce0


	//   ....[163]....
        /*0b08*/ 	.word	0x00035cf0


	//   ....[164]....
        /*0b0c*/ 	.word	0x00035d30


	//   ....[165]....
        /*0b10*/ 	.word	0x00036070


	//   ....[166]....
        /*0b14*/ 	.word	0x00036090


	//   ....[167]....
        /*0b18*/ 	.word	0x000360a0


	//   ....[168]....
        /*0b1c*/ 	.word	0x000360c0


	//   ....[169]....
        /*0b20*/ 	.word	0x00036130


	//   ....[170]....
        /*0b24*/ 	.word	0x00036150


	//   ....[171]....
        /*0b28*/ 	.word	0x000361b0


	//   ....[172]....
        /*0b2c*/ 	.word	0x000361d0


	//   ....[173]....
        /*0b30*/ 	.word	0x00036230


	//   ....[174]....
        /*0b34*/ 	.word	0x00036250


	//   ....[175]....
        /*0b38*/ 	.word	0x000362b0


	//   ....[176]....
        /*0b3c*/ 	.word	0x000362d0


	//   ....[177]....
        /*0b40*/ 	.word	0x000367c0


	//   ....[178]....
        /*0b44*/ 	.word	0x000367f0


	//   ....[179]....
        /*0b48*/ 	.word	0x00036820


	//   ....[180]....
        /*0b4c*/ 	.word	0x00036850


	//   ....[181]....
        /*0b50*/ 	.word	0x00036880


	//   ....[182]....
        /*0b54*/ 	.word	0x000368b0


	//   ....[183]....
        /*0b58*/ 	.word	0x000368e0


	//   ....[184]....
        /*0b5c*/ 	.word	0x00036910


	//   ....[185]....
        /*0b60*/ 	.word	0x00036a90


	//   ....[186]....
        /*0b64*/ 	.word	0x00036ac0


	//   ....[187]....
        /*0b68*/ 	.word	0x00036af0


	//   ....[188]....
        /*0b6c*/ 	.word	0x00036b20


	//   ....[189]....
        /*0b70*/ 	.word	0x00036b50


	//   ....[190]....
        /*0b74*/ 	.word	0x00036b80


	//   ....[191]....
        /*0b78*/ 	.word	0x00036c40


	//   ....[192]....
        /*0b7c*/ 	.word	0x00036c60


	//   ....[193]....
        /*0b80*/ 	.word	0x00036cd0


	//   ....[194]....
        /*0b84*/ 	.word	0x00037370


	//   ....[195]....
        /*0b88*/ 	.word	0x00037690


	//   ....[196]....
        /*0b8c*/ 	.word	0x00037720


	//   ....[197]....
        /*0b90*/ 	.word	0x000377b0


	//   ....[198]....
        /*0b94*/ 	.word	0x00037840


	//   ....[199]....
        /*0b98*/ 	.word	0x00037920


	//   ....[200]....
        /*0b9c*/ 	.word	0x000379b0


	//   ....[201]....
        /*0ba0*/ 	.word	0x00037a50


	//   ....[202]....
        /*0ba4*/ 	.word	0x00037ae0


	//   ....[203]....
        /*0ba8*/ 	.word	0x00037bc0


	//   ....[204]....
        /*0bac*/ 	.word	0x00037c50


	//   ....[205]....
        /*0bb0*/ 	.word	0x00037ce0


	//   ....[206]....
        /*0bb4*/ 	.word	0x00037d70


	//   ....[207]....
        /*0bb8*/ 	.word	0x00037e50


	//   ....[208]....
        /*0bbc*/ 	.word	0x00037ef0


	//   ....[209]....
        /*0bc0*/ 	.word	0x00037f80


	//   ....[210]....
        /*0bc4*/ 	.word	0x00037fd0


	//   ....[211]....
        /*0bc8*/ 	.word	0x00038020


	//   ....[212]....
        /*0bcc*/ 	.word	0x000380b0


	//   ....[213]....
        /*0bd0*/ 	.word	0x00038140


	//   ....[214]....
        /*0bd4*/ 	.word	0x00038190


	//   ....[215]....
        /*0bd8*/ 	.word	0x000381e0


	//   ....[216]....
        /*0bdc*/ 	.word	0x000382d0


	//   ....[217]....
        /*0be0*/ 	.word	0x00038380


	//   ....[218]....
        /*0be4*/ 	.word	0x00038400


	//   ....[219]....
        /*0be8*/ 	.word	0x00038470


	//   ....[220]....
        /*0bec*/ 	.word	0x00038590


	//   ....[221]....
        /*0bf0*/ 	.word	0x000386c0


	//   ....[222]....
        /*0bf4*/ 	.word	0x000387a0


	//   ....[223]....
        /*0bf8*/ 	.word	0x000387f0


	//   ....[224]....
        /*0bfc*/ 	.word	0x00038aa0


	//   ....[225]....
        /*0c00*/ 	.word	0x00038af0


	//   ....[226]....
        /*0c04*/ 	.word	0x00038b80


	//   ....[227]....
        /*0c08*/ 	.word	0x00038c10


	//   ....[228]....
        /*0c0c*/ 	.word	0x00038ca0


	//   ....[229]....
        /*0c10*/ 	.word	0x00038d30


	//   ....[230]....
        /*0c14*/ 	.word	0x00038dc0


	//   ....[231]....
        /*0c18*/ 	.word	0x00038e50


	//   ....[232]....
        /*0c1c*/ 	.word	0x00038f10


	//   ....[233]....
        /*0c20*/ 	.word	0x000391e0


	//   ....[234]....
        /*0c24*/ 	.word	0x000392d0


	//   ....[235]....
        /*0c28*/ 	.word	0x00039370


	//   ....[236]....
        /*0c2c*/ 	.word	0x000393d0


	//   ....[237]....
        /*0c30*/ 	.word	0x000394c0


	//   ....[238]....
        /*0c34*/ 	.word	0x00039530


	//   ....[239]....
        /*0c38*/ 	.word	0x00039620


	//   ....[240]....
        /*0c3c*/ 	.word	0x00039690


	//   ....[241]....
        /*0c40*/ 	.word	0x00039780


	//   ....[242]....
        /*0c44*/ 	.word	0x000397f0


	//   ....[243]....
        /*0c48*/ 	.word	0x000398e0


	//   ....[244]....
        /*0c4c*/ 	.word	0x00039950


	//   ....[245]....
        /*0c50*/ 	.word	0x000399f0


	//   ....[246]....
        /*0c54*/ 	.word	0x00039ae0


	//   ....[247]....
        /*0c58*/ 	.word	0x00039ba0


	//   ....[248]....
        /*0c5c*/ 	.word	0x00039c00


	//   ....[249]....
        /*0c60*/ 	.word	0x00039cf0


	//   ....[250]....
        /*0c64*/ 	.word	0x00039d50


	//   ....[251]....
        /*0c68*/ 	.word	0x00039e40


	//   ....[252]....
        /*0c6c*/ 	.word	0x00039ea0


	//   ....[253]....
        /*0c70*/ 	.word	0x00039f40


	//   ....[254]....
        /*0c74*/ 	.word	0x0003a010


	//   ....[255]....
        /*0c78*/ 	.word	0x0003a0b0


	//   ....[0]....
        /*0c7c*/ 	.word	0x0003a180


	//   ....[1]....
        /*0c80*/ 	.word	0x0003a220


	//   ....[2]....
        /*0c84*/ 	.word	0x0003a2f0


	//   ....[3]....
        /*0c88*/ 	.word	0x0003a390


	//   ....[4]....
        /*0c8c*/ 	.word	0x0003a440


	//   ....[5]....
        /*0c90*/ 	.word	0x0003a4e0


	//   ....[6]....
        /*0c94*/ 	.word	0x0003a750


	//   ....[7]....
        /*0c98*/ 	.word	0x0003a810


	//   ....[8]....
        /*0c9c*/ 	.word	0x0003a8d0


	//   ....[9]....
        /*0ca0*/ 	.word	0x0003a9c0


	//   ....[10]....
        /*0ca4*/ 	.word	0x0003aa80


	//   ....[11]....
        /*0ca8*/ 	.word	0x0003ab40


	//   ....[12]....
        /*0cac*/ 	.word	0x0003ac00


	//   ....[13]....
        /*0cb0*/ 	.word	0x0003acc0


	//   ....[14]....
        /*0cb4*/ 	.word	0x0003ad80


	//   ....[15]....
        /*0cb8*/ 	.word	0x0003ae40


	//   ....[16]....
        /*0cbc*/ 	.word	0x0003af00


	//   ....[17]....
        /*0cc0*/ 	.word	0x0003afc0


	//   ....[18]....
        /*0cc4*/ 	.word	0x0003b080


	//   ....[19]....
        /*0cc8*/ 	.word	0x0003b130


	//   ....[20]....
        /*0ccc*/ 	.word	0x0003b190


	//   ....[21]....
        /*0cd0*/ 	.word	0x0003b270


	//   ....[22]....
        /*0cd4*/ 	.word	0x0003b3b0


	//   ....[23]....
        /*0cd8*/ 	.word	0x0003b490


	//   ....[24]....
        /*0cdc*/ 	.word	0x0003b520


	//   ....[25]....
        /*0ce0*/ 	.word	0x0003b630


	//   ....[26]....
        /*0ce4*/ 	.word	0x0003b690


	//   ....[27]....
        /*0ce8*/ 	.word	0x0003b7a0


	//   ....[28]....
        /*0cec*/ 	.word	0x0003b800


	//   ....[29]....
        /*0cf0*/ 	.word	0x0003b910


	//   ....[30]....
        /*0cf4*/ 	.word	0x0003b970


	//   ....[31]....
        /*0cf8*/ 	.word	0x0003ba80


	//   ....[32]....
        /*0cfc*/ 	.word	0x0003bae0


	//   ....[33]....
        /*0d00*/ 	.word	0x0003bba0


	//   ....[34]....
        /*0d04*/ 	.word	0x0003bd00


	//   ....[35]....
        /*0d08*/ 	.word	0x0003bda0


	//   ....[36]....
        /*0d0c*/ 	.word	0x0003be00


	//   ....[37]....
        /*0d10*/ 	.word	0x0003beb0


	//   ....[38]....
        /*0d14*/ 	.word	0x0003bf10


	//   ....[39]....
        /*0d18*/ 	.word	0x0003bfc0


	//   ....[40]....
        /*0d1c*/ 	.word	0x0003c020


	//   ....[41]....
        /*0d20*/ 	.word	0x0003c0d0


	//   ....[42]....
        /*0d24*/ 	.word	0x0003c130


	//   ....[43]....
        /*0d28*/ 	.word	0x0003c1e0


	//   ....[44]....
        /*0d2c*/ 	.word	0x0003c240


	//   ....[45]....
        /*0d30*/ 	.word	0x0003c2f0


	//   ....[46]....
        /*0d34*/ 	.word	0x0003c3e0


	//   ....[47]....
        /*0d38*/ 	.word	0x0003c480


	//   ....[48]....
        /*0d3c*/ 	.word	0x0003c4e0


	//   ....[49]....
        /*0d40*/ 	.word	0x0003c5b0


	//   ....[50]....
        /*0d44*/ 	.word	0x0003c610


	//   ....[51]....
        /*0d48*/ 	.word	0x0003c6e0


	//   ....[52]....
        /*0d4c*/ 	.word	0x0003c740


	//   ....[53]....
        /*0d50*/ 	.word	0x0003c810


	//   ....[54]....
        /*0d54*/ 	.word	0x0003c870


	//   ....[55]....
        /*0d58*/ 	.word	0x0003c940


	//   ....[56]....
        /*0d5c*/ 	.word	0x0003c9a0


	//   ....[57]....
        /*0d60*/ 	.word	0x0003ca70


	//   ....[58]....
        /*0d64*/ 	.word	0x0003cb00


	//   ....[59]....
        /*0d68*/ 	.word	0x0003cba0


	//   ....[60]....
        /*0d6c*/ 	.word	0x0003ccc0


	//   ....[61]....
        /*0d70*/ 	.word	0x0003cd30


	//   ....[62]....
        /*0d74*/ 	.word	0x0003cda0


	//   ....[63]....
        /*0d78*/ 	.word	0x0003ce10


	//   ....[64]....
        /*0d7c*/ 	.word	0x0003ce80


	//   ....[65]....
        /*0d80*/ 	.word	0x0003cf00


	//   ....[66]....
        /*0d84*/ 	.word	0x0003cf90


	//   ....[67]....
        /*0d88*/ 	.word	0x0003d020


	//   ....[68]....
        /*0d8c*/ 	.word	0x0003d090


	//   ....[69]....
        /*0d90*/ 	.word	0x0003d100


	//   ....[70]....
        /*0d94*/ 	.word	0x0003d170


	//   ....[71]....
        /*0d98*/ 	.word	0x0003d1f0


	//   ....[72]....
        /*0d9c*/ 	.word	0x0003d260


	//   ....[73]....
        /*0da0*/ 	.word	0x0003d300


	//   ....[74]....
        /*0da4*/ 	.word	0x0003d390


	//   ....[75]....
        /*0da8*/ 	.word	0x0003d4b0


	//   ....[76]....
        /*0dac*/ 	.word	0x0003f130


	//   ....[77]....
        /*0db0*/ 	.word	0x0003f890


	//   ....[78]....
        /*0db4*/ 	.word	0x00040a60


	//   ....[79]....
        /*0db8*/ 	.word	0x00040a90


	//   ....[80]....
        /*0dbc*/ 	.word	0x00040ab0


	//   ....[81]....
        /*0dc0*/ 	.word	0x00040ac0


	//----- nvinfo : EIATTR_REG_RECONFIG
	.align		4
.L_1448:
        /*0dc4*/ 	.byte	0x01, 0x54
	.zero		2


	//----- nvinfo : EIATTR_SYSCALL_OFFSETS
	.align		4
        /*0dc8*/ 	.byte	0x04, 0x46
        /*0dca*/ 	.short	(.L_1450 - .L_1449)


	//   ....[0]....
.L_1449:
        /*0dcc*/ 	.word	0x00001dc0


	//   ....[1]....
        /*0dd0*/ 	.word	0x00001f10


	//   ....[2]....
        /*0dd4*/ 	.word	0x000073f0


	//   ....[3]....
        /*0dd8*/ 	.word	0x000079c0


	//   ....[4]....
        /*0ddc*/ 	.word	0x000326c0


	//   ....[5]....
        /*0de0*/ 	.word	0x00032810


	//   ....[6]....
        /*0de4*/ 	.word	0x00032900


	//   ....[7]....
        /*0de8*/ 	.word	0x00033780


	//   ....[8]....
        /*0dec*/ 	.word	0x000342f0


	//----- nvinfo : EIATTR_MBARRIER_INSTR_OFFSETS
	.align		4
.L_1450:
        /*0df0*/ 	.byte	0x04, 0x39
        /*0df2*/ 	.short	(.L_1452 - .L_1451)


	//   ....[0]....
.L_1451:
        /*0df4*/ 	.word	0x000002d0
        /*0df8*/ 	.word	0x000000ff
        /*0dfc*/ 	.word	0x00032400
        /*0e00*/ 	.short	0x0100
        /*0e02*/ 	.byte	0x08
	.zero		1


	//   ....[1]....
        /*0e04*/ 	.word	0x000002e0
        /*0e08*/ 	.word	0x000000ff
        /*0e0c*/ 	.word	0x00032410
        /*0e10*/ 	.short	0x0100
        /*0e12*/ 	.byte	0x08
	.zero		1


	//   ....[2]....
        /*0e14*/ 	.word	0x000002f0
        /*0e18*/ 	.word	0x000000ff
        /*0e1c*/ 	.word	0x00032420
        /*0e20*/ 	.short	0x0100
        /*0e22*/ 	.byte	0x08
	.zero		1


	//   ....[3]....
        /*0e24*/ 	.word	0x000003e0
        /*0e28*/ 	.word	0x000000ff
        /*0e2c*/ 	.word	0x00032430
        /*0e30*/ 	.short	0x0100
        /*0e32*/ 	.byte	0x08
	.zero		1


	//   ....[4]....
        /*0e34*/ 	.word	0x000003f0
        /*0e38*/ 	.word	0x000000ff
        /*0e3c*/ 	.word	0x00032440
        /*0e40*/ 	.short	0x0100
        /*0e42*/ 	.byte	0x08
	.zero		1


	//   ....[5]....
        /*0e44*/ 	.word	0x00000400
        /*0e48*/ 	.word	0x000000ff
        /*0e4c*/ 	.word	0x00032438
        /*0e50*/ 	.short	0x0100
        /*0e52*/ 	.byte	0x08
	.zero		1


	//   ....[6]....
        /*0e54*/ 	.word	0x00000410
        /*0e58*/ 	.word	0x000000ff
        /*0e5c*/ 	.word	0x00032448
        /*0e60*/ 	.short	0x0100
        /*0e62*/ 	.byte	0x08
	.zero		1


	//   ....[7]....
        /*0e64*/ 	.word	0x00000540
        /*0e68*/ 	.word	0x000000ff
        /*0e6c*/ 	.word	0x00032450
        /*0e70*/ 	.short	0x0100
        /*0e72*/ 	.byte	0x08
	.zero		1


	//   ....[8]....
        /*0e74*/ 	.word	0x00000550
        /*0e78*/ 	.word	0x000000ff
        /*0e7c*/ 	.word	0x00032460
        /*0e80*/ 	.short	0x0100
        /*0e82*/ 	.byte	0x08
	.zero		1


	//   ....[9]....
        /*0e84*/ 	.word	0x00000560
        /*0e88*/ 	.word	0x000000ff
        /*0e8c*/ 	.word	0x00032458
        /*0e90*/ 	.short	0x0100
        /*0e92*/ 	.byte	0x08
	.zero		1


	//   ....[10]....
        /*0e94*/ 	.word	0x00000570
        /*0e98*/ 	.word	0x000000ff
        /*0e9c*/ 	.word	0x00032468
        /*0ea0*/ 	.short	0x0100
        /*0ea2*/ 	.byte	0x08
	.zero		1


	//   ....[11]....
        /*0ea4*/ 	.word	0x00000660
        /*0ea8*/ 	.word	0x000000ff
        /*0eac*/ 	.word	0x00032470
        /*0eb0*/ 	.short	0x0100
        /*0eb2*/ 	.byte	0x06
	.zero		1


	//   ....[12]....
        /*0eb4*/ 	.word	0x00000670
        /*0eb8*/ 	.word	0x000000ff
        /*0ebc*/ 	.word	0x00032480
        /*0ec0*/ 	.short	0x0100
        /*0ec2*/ 	.byte	0x06
	.zero		1


	//   ....[13]....
        /*0ec4*/ 	.word	0x00000680
        /*0ec8*/ 	.word	0x000000ff
        /*0ecc*/ 	.word	0x00032478
        /*0ed0*/ 	.short	0x0100
        /*0ed2*/ 	.byte	0x06
	.zero		1


	//   ....[14]....
        /*0ed4*/ 	.word	0x00000690
        /*0ed8*/ 	.word	0x000000ff
        /*0edc*/ 	.word	0x00032488
        /*0ee0*/ 	.short	0x0100
        /*0ee2*/ 	.byte	0x06
	.zero		1


	//   ....[15]....
        /*0ee4*/ 	.word	0x000007c0
        /*0ee8*/ 	.word	0x000000ff
        /*0eec*/ 	.word	0x00032490
        /*0ef0*/ 	.short	0x0100
        /*0ef2*/ 	.byte	0x08
	.zero		1


	//   ....[16]....
        /*0ef4*/ 	.word	0x000007d0
        /*0ef8*/ 	.word	0x000000ff
        /*0efc*/ 	.word	0x000324a0
        /*0f00*/ 	.short	0x0100
        /*0f02*/ 	.byte	0x08
	.zero		1


	//   ....[17]....
        /*0f04*/ 	.word	0x000007e0
        /*0f08*/ 	.word	0x000000ff
        /*0f0c*/ 	.word	0x00032498
        /*0f10*/ 	.short	0x0100
        /*0f12*/ 	.byte	0x08
	.zero		1


	//   ....[18]....
        /*0f14*/ 	.word	0x000007f0
        /*0f18*/ 	.word	0x000000ff
        /*0f1c*/ 	.word	0x000324a8
        /*0f20*/ 	.short	0x0100
        /*0f22*/ 	.byte	0x08
	.zero		1


	//   ....[19]....
        /*0f24*/ 	.word	0x00000920
        /*0f28*/ 	.word	0x000000ff
        /*0f2c*/ 	.word	0x000324b0
        /*0f30*/ 	.short	0x0100
        /*0f32*/ 	.byte	0x08
	.zero		1


	//   ....[20]....
        /*0f34*/ 	.word	0x00000930
        /*0f38*/ 	.word	0x000000ff
        /*0f3c*/ 	.word	0x000324c0
        /*0f40*/ 	.short	0x0100
        /*0f42*/ 	.byte	0x08
	.zero		1


	//   ....[21]....
        /*0f44*/ 	.word	0x00000940
        /*0f48*/ 	.word	0x000000ff
        /*0f4c*/ 	.word	0x000324b8
        /*0f50*/ 	.short	0x0100
        /*0f52*/ 	.byte	0x08
	.zero		1


	//   ....[22]....
        /*0f54*/ 	.word	0x00000950
        /*0f58*/ 	.word	0x000000ff
        /*0f5c*/ 	.word	0x000324c8
        /*0f60*/ 	.short	0x0100
        /*0f62*/ 	.byte	0x08
	.zero		1


	//   ....[23]....
        /*0f64*/ 	.word	0x000030d0
        /*0f68*/ 	.word	0x00000046
        /*0f6c*/ 	.word	0x00032490
        /*0f70*/ 	.short	0x010a
        /*0f72*/ 	.byte	0x3f
	.zero		1


	//   ....[24]....
        /*0f74*/ 	.word	0x00004730
        /*0f78*/ 	.word	0x00000046
        /*0f7c*/ 	.word	0x00032490
        /*0f80*/ 	.short	0x010a
        /*0f82*/ 	.byte	0x3f
	.zero		1


	//   ....[25]....
        /*0f84*/ 	.word	0x00005760
        /*0f88*/ 	.word	0x00000046
        /*0f8c*/ 	.word	0x00032490
        /*0f90*/ 	.short	0x010a
        /*0f92*/ 	.byte	0x3f
	.zero		1


	//   ....[26]....
        /*0f94*/ 	.word	0x00005c10
        /*0f98*/ 	.word	0x00000004
        /*0f9c*/ 	.word	0x00000000
        /*0fa0*/ 	.short	0x0101
        /*0fa2*/ 	.byte	0x3f
	.zero		1


	//   ....[27]....
        /*0fa4*/ 	.word	0x00005c50
        /*0fa8*/ 	.word	0x00000046
        /*0fac*/ 	.word	0x000324b0
        /*0fb0*/ 	.short	0x010a
        /*0fb2*/ 	.byte	0x3f
	.zero		1


	//   ....[28]....
        /*0fb4*/ 	.word	0x00006480
        /*0fb8*/ 	.word	0x00000046
        /*0fbc*/ 	.word	0x00000000
        /*0fc0*/ 	.short	0x0101
        /*0fc2*/ 	.byte	0x3f
	.zero		1


	//   ....[29]....
        /*0fc4*/ 	.word	0x00007740
        /*0fc8*/ 	.word	0x00000094
        /*0fcc*/ 	.word	0x00032400
        /*0fd0*/ 	.short	0x010a
        /*0fd2*/ 	.byte	0x3f
	.zero		1


	//   ....[30]....
        /*0fd4*/ 	.word	0x00007790
        /*0fd8*/ 	.word	0x00000094
        /*0fdc*/ 	.word	0x00032400
        /*0fe0*/ 	.short	0x010a
        /*0fe2*/ 	.byte	0x3f
	.zero		1


	//   ....[31]....
        /*0fe4*/ 	.word	0x000081b0
        /*0fe8*/ 	.word	0x00000094
        /*0fec*/ 	.word	0x00032400
        /*0ff0*/ 	.short	0x010a
        /*0ff2*/ 	.byte	0x3f
	.zero		1


	//   ....[32]....
        /*0ff4*/ 	.word	0x00009700
        /*0ff8*/ 	.word	0x00000094
        /*0ffc*/ 	.word	0x00032400
        /*1000*/ 	.short	0x010a
        /*1002*/ 	.byte	0x3f
	.zero		1


	//   ....[33]....
        /*1004*/ 	.word	0x0000adf0
        /*1008*/ 	.word	0x00000004
        /*100c*/ 	.word	0x00000000
        /*1010*/ 	.short	0x010a
        /*1012*/ 	.byte	0x3f
	.zero		1


	//   ....[34]....
        /*1014*/ 	.word	0x0000aee0
        /*1018*/ 	.word	0x00000002
        /*101c*/ 	.word	0x00000000
        /*1020*/ 	.short	0x010a
        /*1022*/ 	.byte	0x3f
	.zero		1


	//   ....[35]....
        /*1024*/ 	.word	0x0000b2f0
        /*1028*/ 	.word	0x00000004
        /*102c*/ 	.word	0x00000000
        /*1030*/ 	.short	0x010a
        /*1032*/ 	.byte	0x3f
	.zero		1


	//   ....[36]....
        /*1034*/ 	.word	0x0000b3c0
        /*1038*/ 	.word	0x0000000e
        /*103c*/ 	.word	0x00000000
        /*1040*/ 	.short	0x010a
        /*1042*/ 	.byte	0x3f
	.zero		1


	//   ....[37]....
        /*1044*/ 	.word	0x0000c130
        /*1048*/ 	.word	0x00000004
        /*104c*/ 	.word	0x00000000
        /*1050*/ 	.short	0x0101
        /*1052*/ 	.byte	0x3f
	.zero		1


	//   ....[38]....
        /*1054*/ 	.word	0x00015e60
        /*1058*/ 	.word	0x00000002
        /*105c*/ 	.word	0x00000000
        /*1060*/ 	.short	0x0101
        /*1062*/ 	.byte	0x3f
	.zero		1


	//   ....[39]....
        /*1064*/ 	.word	0x000162e0
        /*1068*/ 	.word	0x00000005
        /*106c*/ 	.word	0x00000000
        /*1070*/ 	.short	0x010a
        /*1072*/ 	.byte	0x3f
	.zero		1


	//   ....[40]....
        /*1074*/ 	.word	0x000163e0
        /*1078*/ 	.word	0x0000000a
        /*107c*/ 	.word	0x00000000
        /*1080*/ 	.short	0x010a
        /*1082*/ 	.byte	0x3f
	.zero		1


	//   ....[41]....
        /*1084*/ 	.word	0x00016820
        /*1088*/ 	.word	0x0000000b
        /*108c*/ 	.word	0x00000000
        /*1090*/ 	.short	0x010a
        /*1092*/ 	.byte	0x3f
	.zero		1


	//   ....[42]....
        /*1094*/ 	.word	0x00016920
        /*1098*/ 	.word	0x00000008
        /*109c*/ 	.word	0x00000000
        /*10a0*/ 	.short	0x010a
        /*10a2*/ 	.byte	0x3f
	.zero		1


	//   ....[43]....
        /*10a4*/ 	.word	0x00017640
        /*10a8*/ 	.word	0x00000006
        /*10ac*/ 	.word	0x00000000
        /*10b0*/ 	.short	0x0101
        /*10b2*/ 	.byte	0x3f
	.zero		1


	//   ....[44]....
        /*10b4*/ 	.word	0x000200f0
        /*10b8*/ 	.word	0x00000005
        /*10bc*/ 	.word	0x00000000
        /*10c0*/ 	.short	0x0101
        /*10c2*/ 	.byte	0x3f
	.zero		1


	//   ....[45]....
        /*10c4*/ 	.word	0x000202e0
        /*10c8*/ 	.word	0x00000005
        /*10cc*/ 	.word	0x00000000
        /*10d0*/ 	.short	0x010a
        /*10d2*/ 	.byte	0x3f
	.zero		1


	//   ....[46]....
        /*10d4*/ 	.word	0x000203e0
        /*10d8*/ 	.word	0x00000008
        /*10dc*/ 	.word	0x00000000
        /*10e0*/ 	.short	0x010a
        /*10e2*/ 	.byte	0x3f
	.zero		1


	//   ....[47]....
        /*10e4*/ 	.word	0x00020820
        /*10e8*/ 	.word	0x00000005
        /*10ec*/ 	.word	0x00000000
        /*10f0*/ 	.short	0x010a
        /*10f2*/ 	.byte	0x3f
	.zero		1


	//   ....[48]....
        /*10f4*/ 	.word	0x00020920
        /*10f8*/ 	.word	0x00000008
        /*10fc*/ 	.word	0x00000000
        /*1100*/ 	.short	0x010a
        /*1102*/ 	.byte	0x3f
	.zero		1


	//   ....[49]....
        /*1104*/ 	.word	0x00021690
        /*1108*/ 	.word	0x00000005
        /*110c*/ 	.word	0x00000000
        /*1110*/ 	.short	0x0101
        /*1112*/ 	.byte	0x3f
	.zero		1


	//   ....[50]....
        /*1114*/ 	.word	0x0002b400
        /*1118*/ 	.word	0x00000004
        /*111c*/ 	.word	0x00000000
        /*1120*/ 	.short	0x0101
        /*1122*/ 	.byte	0x3f
	.zero		1


	//   ....[51]....
        /*1124*/ 	.word	0x0002e380
        /*1128*/ 	.word	0x00000000
        /*112c*/ 	.word	0x00000000
        /*1130*/ 	.short	0x0101
        /*1132*/ 	.byte	0x3f
	.zero		1


	//   ....[52]....
        /*1134*/ 	.word	0x00030f40
        /*1138*/ 	.word	0x00000017
        /*113c*/ 	.word	0x00032420
        /*1140*/ 	.short	0x010a
        /*1142*/ 	.byte	0x3f
	.zero		1


	//   ....[53]....
        /*1144*/ 	.word	0x00030ff0
        /*1148*/ 	.word	0x00000003
        /*114c*/ 	.word	0x000324a0
        /*1150*/ 	.short	0x010a
        /*1152*/ 	.byte	0x3f
	.zero		1


	//   ....[54]....
        /*1154*/ 	.word	0x00031220
        /*1158*/ 	.word	0x00000003
        /*115c*/ 	.word	0x000324c0
        /*1160*/ 	.short	0x010a
        /*1162*/ 	.byte	0x3f
	.zero		1


	//   ....[55]....
        /*1164*/ 	.word	0x00031850
        /*1168*/ 	.word	0x0000000a
        /*116c*/ 	.word	0x000324a0
        /*1170*/ 	.short	0x010a
        /*1172*/ 	.byte	0x3f
	.zero		1


	//   ....[56]....
        /*1174*/ 	.word	0x00031a70
        /*1178*/ 	.word	0x0000000a
        /*117c*/ 	.word	0x000324c0
        /*1180*/ 	.short	0x010a
        /*1182*/ 	.byte	0x3f
	.zero		1


	//   ....[57]....
        /*1184*/ 	.word	0x00032e70
        /*1188*/ 	.word	0x00000011
        /*118c*/ 	.word	0x00032440
        /*1190*/ 	.short	0x010a
        /*1192*/ 	.byte	0x3f
	.zero		1


	//   ....[58]....
        /*1194*/ 	.word	0x000334b0
        /*1198*/ 	.word	0x00000011
        /*119c*/ 	.word	0x00032430
        /*11a0*/ 	.short	0x0107
        /*11a2*/ 	.byte	0x3f
	.zero		1


	//   ....[59]....
        /*11a4*/ 	.word	0x00033580
        /*11a8*/ 	.word	0x00000011
        /*11ac*/ 	.word	0x00032430
        /*11b0*/ 	.short	0x0101
        /*11b2*/ 	.byte	0x3f
	.zero		1


	//   ....[60]....
        /*11b4*/ 	.word	0x00034130
        /*11b8*/ 	.word	0x00000017
        /*11bc*/ 	.word	0x00032400
        /*11c0*/ 	.short	0x0107
        /*11c2*/ 	.byte	0x3f
	.zero		1


	//   ....[61]....
        /*11c4*/ 	.word	0x000341c0
        /*11c8*/ 	.word	0x00000017
        /*11cc*/ 	.word	0x00032400
        /*11d0*/ 	.short	0x0101
        /*11d2*/ 	.byte	0x3f
	.zero		1


	//   ....[62]....
        /*11d4*/ 	.word	0x00034c70
        /*11d8*/ 	.word	0x00000017
        /*11dc*/ 	.word	0x00032410
        /*11e0*/ 	.short	0x0107
        /*11e2*/ 	.byte	0x3f
	.zero		1


	//   ....[63]....
        /*11e4*/ 	.word	0x00034d70
        /*11e8*/ 	.word	0x00000017
        /*11ec*/ 	.word	0x00032410
        /*11f0*/ 	.short	0x0101
        /*11f2*/ 	.byte	0x3f
	.zero		1


	//   ....[64]....
        /*11f4*/ 	.word	0x00034d90
        /*11f8*/ 	.word	0x00000017
        /*11fc*/ 	.word	0x00032420
        /*1200*/ 	.short	0x010a
        /*1202*/ 	.byte	0x3f
	.zero		1


	//   ....[65]....
        /*1204*/ 	.word	0x00034e20
        /*1208*/ 	.word	0x00000011
        /*120c*/ 	.word	0x00032460
        /*1210*/ 	.short	0x010a
        /*1212*/ 	.byte	0x3f
	.zero		1


	//   ....[66]....
        /*1214*/ 	.word	0x000355c0
        /*1218*/ 	.word	0x00000011
        /*121c*/ 	.word	0x00032450
        /*1220*/ 	.short	0x0107
        /*1222*/ 	.byte	0x3f
	.zero		1


	//   ....[67]....
        /*1224*/ 	.word	0x00035690
        /*1228*/ 	.word	0x00000011
        /*122c*/ 	.word	0x00032450
        /*1230*/ 	.short	0x0101
        /*1232*/ 	.byte	0x3f
	.zero		1


	//   ....[68]....
        /*1234*/ 	.word	0x000359d0
        /*1238*/ 	.word	0x00000004
        /*123c*/ 	.word	0x00032440
        /*1240*/ 	.short	0x010a
        /*1242*/ 	.byte	0x3f
	.zero		1


	//   ....[69]....
        /*1244*/ 	.word	0x00035db0
        /*1248*/ 	.word	0x00000004
        /*124c*/ 	.word	0x00032430
        /*1250*/ 	.short	0x0107
        /*1252*/ 	.byte	0x3f
	.zero		1


	//   ....[70]....
        /*1254*/ 	.word	0x00035e70
        /*1258*/ 	.word	0x00000004
        /*125c*/ 	.word	0x00032430
        /*1260*/ 	.short	0x0101
        /*1262*/ 	.byte	0x3f
	.zero		1


	//   ....[71]....
        /*1264*/ 	.word	0x00035ea0
        /*1268*/ 	.word	0x00000004
        /*126c*/ 	.word	0x00032460
        /*1270*/ 	.short	0x010a
        /*1272*/ 	.byte	0x3f
	.zero		1


	//   ....[72]....
        /*1274*/ 	.word	0x000363c0
        /*1278*/ 	.word	0x00000004
        /*127c*/ 	.word	0x00032450
        /*1280*/ 	.short	0x0107
        /*1282*/ 	.byte	0x3f
	.zero		1


	//   ....[73]....
        /*1284*/ 	.word	0x00036480
        /*1288*/ 	.word	0x00000004
        /*128c*/ 	.word	0x00032450
        /*1290*/ 	.short	0x0101
        /*1292*/ 	.byte	0x3f
	.zero		1


	//   ....[74]....
        /*1294*/ 	.word	0x000372f0
        /*1298*/ 	.word	0x00000005
        /*129c*/ 	.word	0x00032420
        /*12a0*/ 	.short	0x010a
        /*12a2*/ 	.byte	0x3f
	.zero		1


	//   ....[75]....
        /*12a4*/ 	.word	0x00037460
        /*12a8*/ 	.word	0x00000003
        /*12ac*/ 	.word	0x00032440
        /*12b0*/ 	.short	0x010a
        /*12b2*/ 	.byte	0x3f
	.zero		1


	//   ....[76]....
        /*12b4*/ 	.word	0x00037500
        /*12b8*/ 	.word	0x00000019
        /*12bc*/ 	.word	0x00032440
        /*12c0*/ 	.short	0x010a
        /*12c2*/ 	.byte	0x3f
	.zero		1


	//   ....[77]....
        /*12c4*/ 	.word	0x00037540
        /*12c8*/ 	.word	0x00000003
        /*12cc*/ 	.word	0x00032460
        /*12d0*/ 	.short	0x010a
        /*12d2*/ 	.byte	0x3f
	.zero		1


	//   ....[78]....
        /*12d4*/ 	.word	0x00037580
        /*12d8*/ 	.word	0x00000019
        /*12dc*/ 	.word	0x00032460
        /*12e0*/ 	.short	0x010a
        /*12e2*/ 	.byte	0x3f
	.zero		1


	//   ....[79]....
        /*12e4*/ 	.word	0x000375e0
        /*12e8*/ 	.word	0x00000046
        /*12ec*/ 	.word	0x00032490
        /*12f0*/ 	.short	0x010a
        /*12f2*/ 	.byte	0x3f
	.zero		1


	//   ....[80]....
        /*12f4*/ 	.word	0x00037870
        /*12f8*/ 	.word	0x00000046
        /*12fc*/ 	.word	0x00032490
        /*1300*/ 	.short	0x010a
        /*1302*/ 	.byte	0x3f
	.zero		1


	//   ....[81]....
        /*1304*/ 	.word	0x00037b10
        /*1308*/ 	.word	0x00000046
        /*130c*/ 	.word	0x00032490
        /*1310*/ 	.short	0x010a
        /*1312*/ 	.byte	0x3f
	.zero		1


	//   ....[82]....
        /*1314*/ 	.word	0x00037da0
        /*1318*/ 	.word	0x00000046
        /*131c*/ 	.word	0x000324b0
        /*1320*/ 	.short	0x010a
        /*1322*/ 	.byte	0x3f
	.zero		1


	//   ....[83]....
        /*1324*/ 	.word	0x00038210
        /*1328*/ 	.word	0x00000094
        /*132c*/ 	.word	0x00032400
        /*1330*/ 	.short	0x010a
        /*1332*/ 	.byte	0x3f
	.zero		1


	//   ....[84]....
        /*1334*/ 	.word	0x00038820
        /*1338*/ 	.word	0x00000094
        /*133c*/ 	.word	0x00032400
        /*1340*/ 	.short	0x010a
        /*1342*/ 	.byte	0x3f
	.zero		1


	//   ....[85]....
        /*1344*/ 	.word	0x00038870
        /*1348*/ 	.word	0x00000002
        /*134c*/ 	.word	0x00000000
        /*1350*/ 	.short	0x010a
        /*1352*/ 	.byte	0x3f
	.zero		1


	//   ....[86]....
        /*1354*/ 	.word	0x000388c0
        /*1358*/ 	.word	0x0000000e
        /*135c*/ 	.word	0x00000000
        /*1360*/ 	.short	0x010a
        /*1362*/ 	.byte	0x3f
	.zero		1


	//   ....[87]....
        /*1364*/ 	.word	0x00038910
        /*1368*/ 	.word	0x0000000a
        /*136c*/ 	.word	0x00000000
        /*1370*/ 	.short	0x010a
        /*1372*/ 	.byte	0x3f
	.zero		1


	//   ....[88]....
        /*1374*/ 	.word	0x00038960
        /*1378*/ 	.word	0x00000008
        /*137c*/ 	.word	0x00000000
        /*1380*/ 	.short	0x010a
        /*1382*/ 	.byte	0x3f
	.zero		1


	//   ....[89]....
        /*1384*/ 	.word	0x000389b0
        /*1388*/ 	.word	0x00000008
        /*138c*/ 	.word	0x00000000
        /*1390*/ 	.short	0x010a
        /*1392*/ 	.byte	0x3f
	.zero		1


	//   ....[90]....
        /*1394*/ 	.word	0x00038a00
        /*1398*/ 	.word	0x00000008
        /*139c*/ 	.word	0x00000000
        /*13a0*/ 	.short	0x010a
        /*13a2*/ 	.byte	0x3f
	.zero		1


	//   ....[91]....
        /*13a4*/ 	.word	0x00038fd0
        /*13a8*/ 	.word	0x00000017
        /*13ac*/ 	.word	0x00032420
        /*13b0*/ 	.short	0x010a
        /*13b2*/ 	.byte	0x3f
	.zero		1


	//   ....[92]....
        /*13b4*/ 	.word	0x00039020
        /*13b8*/ 	.word	0x00000003
        /*13bc*/ 	.word	0x000324a0
        /*13c0*/ 	.short	0x010a
        /*13c2*/ 	.byte	0x3f
	.zero		1


	//   ....[93]....
        /*13c4*/ 	.word	0x00039070
        /*13c8*/ 	.word	0x00000003
        /*13cc*/ 	.word	0x000324c0
        /*13d0*/ 	.short	0x010a
        /*13d2*/ 	.byte	0x3f
	.zero		1


	//   ....[94]....
        /*13d4*/ 	.word	0x000390c0
        /*13d8*/ 	.word	0x0000000a
        /*13dc*/ 	.word	0x000324a0
        /*13e0*/ 	.short	0x010a
        /*13e2*/ 	.byte	0x3f
	.zero		1


	//   ....[95]....
        /*13e4*/ 	.word	0x00039110
        /*13e8*/ 	.word	0x0000000a
        /*13ec*/ 	.word	0x000324c0
        /*13f0*/ 	.short	0x010a
        /*13f2*/ 	.byte	0x3f
	.zero		1


	//   ....[96]....
        /*13f4*/ 	.word	0x00039220
        /*13f8*/ 	.word	0x00000011
        /*13fc*/ 	.word	0x00032440
        /*1400*/ 	.short	0x010a
        /*1402*/ 	.byte	0x3f
	.zero		1


	//   ....[97]....
        /*1404*/ 	.word	0x0003b2b0
        /*1408*/ 	.word	0x00000017
        /*140c*/ 	.word	0x00032420
        /*1410*/ 	.short	0x010a
        /*1412*/ 	.byte	0x3f
	.zero		1


	//   ....[98]....
        /*1414*/ 	.word	0x0003b300
        /*1418*/ 	.word	0x00000011
        /*141c*/ 	.word	0x00032460
        /*1420*/ 	.short	0x010a
        /*1422*/ 	.byte	0x3f
	.zero		1


	//   ....[99]....
        /*1424*/ 	.word	0x0003bc50
        /*1428*/ 	.word	0x00000004
        /*142c*/ 	.word	0x00032440
        /*1430*/ 	.short	0x010a
        /*1432*/ 	.byte	0x3f
	.zero		1


	//   ....[100]....
        /*1434*/ 	.word	0x0003c330
        /*1438*/ 	.word	0x00000004
        /*143c*/ 	.word	0x00032460
        /*1440*/ 	.short	0x010a
        /*1442*/ 	.byte	0x3f
	.zero		1


	//   ....[101]....
        /*1444*/ 	.word	0x0003d3d0
        /*1448*/ 	.word	0x00000005
        /*144c*/ 	.word	0x00032420
        /*1450*/ 	.short	0x010a
        /*1452*/ 	.byte	0x3f
	.zero		1


	//   ....[102]....
        /*1454*/ 	.word	0x0003d570
        /*1458*/ 	.word	0x00000003
        /*145c*/ 	.word	0x00032440
        /*1460*/ 	.short	0x010a
        /*1462*/ 	.byte	0x3f
	.zero		1


	//   ....[103]....
        /*1464*/ 	.word	0x0003d5c0
        /*1468*/ 	.word	0x00000019
        /*146c*/ 	.word	0x00032440
        /*1470*/ 	.short	0x010a
        /*1472*/ 	.byte	0x3f
	.zero		1


	//   ....[104]....
        /*1474*/ 	.word	0x0003d610
        /*1478*/ 	.word	0x00000003
        /*147c*/ 	.word	0x00032460
        /*1480*/ 	.short	0x010a
        /*1482*/ 	.byte	0x3f
	.zero		1


	//   ....[105]....
        /*1484*/ 	.word	0x0003d7a0
        /*1488*/ 	.word	0x0000000a
        /*148c*/ 	.word	0x00000000
        /*1490*/ 	.short	0x010a
        /*1492*/ 	.byte	0x3f
	.zero		1


	//   ....[106]....
        /*1494*/ 	.word	0x0003d8a0
        /*1498*/ 	.word	0x00000008
        /*149c*/ 	.word	0x00000000
        /*14a0*/ 	.short	0x010a
        /*14a2*/ 	.byte	0x3f
	.zero		1


	//   ....[107]....
        /*14a4*/ 	.word	0x0003dcc0
        /*14a8*/ 	.word	0x00000004
        /*14ac*/ 	.word	0x00032410
        /*14b0*/ 	.short	0x010a
        /*14b2*/ 	.byte	0x3f
	.zero		1


	//   ....[108]....
        /*14b4*/ 	.word	0x0003dde0
        /*14b8*/ 	.word	0x0000000a
        /*14bc*/ 	.word	0x00000000
        /*14c0*/ 	.short	0x010a
        /*14c2*/ 	.byte	0x3f
	.zero		1


	//   ....[109]....
        /*14c4*/ 	.word	0x0003dee0
        /*14c8*/ 	.word	0x00000008
        /*14cc*/ 	.word	0x00000000
        /*14d0*/ 	.short	0x010a
        /*14d2*/ 	.byte	0x3f
	.zero		1


	//   ....[110]....
        /*14d4*/ 	.word	0x0003ece0
        /*14d8*/ 	.word	0x00000005
        /*14dc*/ 	.word	0x00000000
        /*14e0*/ 	.short	0x0101
        /*14e2*/ 	.byte	0x3f
	.zero		1


	//   ....[111]....
        /*14e4*/ 	.word	0x00049350
        /*14e8*/ 	.word	0x00000000
        /*14ec*/ 	.word	0x00000000
        /*14f0*/ 	.short	0x0101
        /*14f2*/ 	.byte	0x3f
	.zero		1


	//   ....[112]....
        /*14f4*/ 	.word	0x00049370
        /*14f8*/ 	.word	0x00000008
        /*14fc*/ 	.word	0x00000000
        /*1500*/ 	.short	0x010a
        /*1502*/ 	.byte	0x3f
	.zero		1


	//   ....[113]....
        /*1504*/ 	.word	0x000493c0
        /*1508*/ 	.word	0x00000004
        /*150c*/ 	.word	0x00032410
        /*1510*/ 	.short	0x010a
        /*1512*/ 	.byte	0x3f
	.zero		1


	//   ....[114]....
        /*1514*/ 	.word	0x00049410
        /*1518*/ 	.word	0x00000008
        /*151c*/ 	.word	0x00000000
        /*1520*/ 	.short	0x010a
        /*1522*/ 	.byte	0x3f
	.zero		1


	//----- nvinfo : EIATTR_NUM_MBARRIERS
	.align		4
.L_1452:
        /*1524*/ 	.byte	0x03, 0x38
        /*1526*/ 	.short	0x0017


	//----- nvinfo : EIATTR_EXIT_INSTR_OFFSETS
	.align		4
        /*1528*/ 	.byte	0x04, 0x1c
        /*152a*/ 	.short	(.L_1454 - .L_1453)


	//   ....[0]....
.L_1453:
        /*152c*/ 	.word	0x000375d0


	//----- nvinfo : EIATTR_MAX_THREADS
	.align		4
.L_1454:
        /*1530*/ 	.byte	0x04, 0x05
        /*1532*/ 	.short	(.L_1456 - .L_1455)
.L_1455:
        /*1534*/ 	.word	0x00000180
        /*1538*/ 	.word	0x00000001
        /*153c*/ 	.word	0x00000001


	//----- nvinfo : EIATTR_CRS_STACK_SIZE
	.align		4
.L_1456:
        /*1540*/ 	.byte	0x04, 0x1e
        /*1542*/ 	.short	(.L_1458 - .L_1457)
.L_1457:
        /*1544*/ 	.word	0x00000000


	//----- nvinfo : EIATTR_CBANK_PARAM_SIZE
	.align		4
.L_1458:
        /*1548*/ 	.byte	0x03, 0x19
        /*154a*/ 	.short	0x0bf0


	//----- nvinfo : EIATTR_PARAM_CBANK
	.align		4
        /*154c*/ 	.byte	0x04, 0x0a
        /*154e*/ 	.short	(.L_1460 - .L_1459)
	.align		4
.L_1459:
        /*1550*/ 	.word	index@(.nv.constant0._ZN7cutlass13device_kernelIN5flash11enable_sm90INS1_16FlashAttnFwdSm90INS1_25CollectiveMainloopFwdSm90ILi2EN4cute5tupleIJNS5_1CILi1EEES8_S8_EEENS6_IJNS7_ILi128EEENS7_ILi96EEENS7_ILi64EEEEEELi256ENS_10bfloat16_tEfNS_4arch4Sm90ELb0ELb1ELb1ELb1ELb1ELb1ELb1ELb1ELb0ELb1ELb0ELb0EEENS1_21CollectiveEpilogueFwdINS6_IJSA_NS7_ILi256EEESB_EEES9_SE_SG_Li256ELb1ELb1ELb0ELb0EEENS1_36VarlenDynamicPersistentTileSchedulerILi128ELi96ELi256ELi128ELb0ELb1ELb1ELb1ELb0ELb1EEEEEEEEEvNT_6ParamsE)
        /*1554*/ 	.short	0x0210
        /*1556*/ 	.short	0x0bf0


	//----- nvinfo : EIATTR_SW_WAR
	.align		4
.L_1460:
        /*1558*/ 	.byte	0x04, 0x36
        /*155a*/ 	.short	(.L_1462 - .L_1461)
.L_1461:
        /*155c*/ 	.word	0x00000008
.L_1462:


//--------------------- .nv.info._ZN7cutlass13device_kernelIN5flash11enable_sm90INS1_16FlashAttnFwdSm90INS1_25CollectiveMainloopFwdSm90ILi2EN4cute5tupleIJNS5_1CILi1EEES8_S8_EEENS6_IJNS7_ILi128EEENS7_ILi96EEENS7_ILi64EEEEEELi256ENS_10bfloat16_tEfNS_4arch4Sm90ELb1ELb0ELb1ELb0ELb1ELb0ELb0ELb1ELb0ELb1ELb0ELb0EEENS1_21CollectiveEpilogueFwdINS6_IJSA_NS7_ILi256EEESB_EEES9_SE_SG_Li256ELb0ELb1ELb0ELb0EEENS1_30DynamicPersistentTileSchedulerILi256ELi128ELb0ELb1ELb1EEEEEEEEEvNT_6ParamsE --------------------------
	.section	.nv.info._ZN7cutlass13device_kernelIN5flash11enable_sm90INS1_16FlashAttnFwdSm90INS1_25CollectiveMainloopFwdSm90ILi2EN4cute5tupleIJNS5_1CILi1EEES8_S8_EEENS6_IJNS7_ILi128EEENS7_ILi96EEENS7_ILi64EEEEEELi256ENS_10bfloat16_tEfNS_4arch4Sm90ELb1ELb0ELb1ELb0ELb1ELb0ELb0ELb1ELb0ELb1ELb0ELb0EEENS1_21CollectiveEpilogueFwdINS6_IJSA_NS7_ILi256EEESB_EEES9_SE_SG_Li256ELb0ELb1ELb0ELb0EEENS1_30DynamicPersistentTileSchedulerILi256ELi128ELb0ELb1ELb1EEEEEEEEEvNT_6ParamsE,"",@"SHT_CUDA_INFO"
	.sectionflags	@""
	.align	4


	//----- nvinfo : EIATTR_CUDA_API_VERSION
	.align		4
        /*0000*/ 	.byte	0x04, 0x37
        /*0002*/ 	.short	(.L_1464 - .L_1463)
.L_1463:
        /*0004*/ 	.word	0x00000082


	//----- nvinfo : EIATTR_KPARAM_INFO
	.align		4
.L_1464:
        /*0008*/ 	.byte	0x04, 0x17
        /*000a*/ 	.short	(.L_1466 - .L_1465)
.L_1465:
        /*000c*/ 	.word	0x00000000
        /*0010*/ 	.short	0x0000
        /*0012*/ 	.short	0x0070
        /*0014*/ 	.byte	0x00, 0xf0, 0x01, 0x2a


	//----- nvinfo : EIATTR_SPARSE_MMA_MASK
	.align		4
.L_1466:
        /*0018*/ 	.byte	0x03, 0x50
        /*001a*/ 	.short	0x0000


	//----- nvinfo : EIATTR_MAXREG_COUNT
	.align		4
        /*001c*/ 	.byte	0x03, 0x1b
        /*001e*/ 	.short	0x00a8


	//----- nvinfo : EIATTR_NUM_BARRIERS
	.align		4
        /*0020*/ 	.byte	0x02, 0x4c
        /*0022*/ 	.byte	0x10
	.zero		1


	//----- nvinfo : EIATTR_EXTERNS
	.align		4
        /*0024*/ 	.byte	0x04, 0x0f
        /*0026*/ 	.short	(.L_1468 - .L_1467)


	//   ....[0]....
	.align		4
.L_1467:
        /*0028*/ 	.word	index@(__assertfail)


	//----- nvinfo : EIATTR_ANNOTATIONS
	.align		4
.L_1468:
        /*002c*/ 	.byte	0x04, 0x55
        /*002e*/ 	.short	(.L_1470 - .L_1469)


	//   ....[0]....
.L_1469:
        /*0030*/ 	.word	0x00000001
        /*0034*/ 	.byte	0x90, 0xbe, 0x00, 0x00, 0x01, 0x00, 0x00, 0x00, 0x80, 0xc2, 0x00, 0x00, 0x01, 0x00, 0x00, 0x00
        /*0044*/ 	.byte	0xc0, 0xc2, 0x00, 0x00, 0x01, 0x00, 0x00, 0x00, 0x20, 0xdf, 0x00, 0x00, 0x01, 0x00, 0x00, 0x00
        /*0054*/ 	.byte	0x40, 0xdf, 0x00, 0x00, 0x01, 0x00, 0x00, 0x00, 0xe0, 0xe1, 0x00, 0x00, 0x01, 0x00, 0x00, 0x00
        /*0064*/ 	.byte	0x20, 0xf9, 0x00, 0x00, 0x01, 0x00, 0x00, 0x00, 0x20, 0x11, 0x01, 0x00


	//----- nvinfo : EIATTR_MERCURY_ISA_VERSION
	.align		4
.L_1470:
        /*0070*/ 	.byte	0x03, 0x5f
        /*0072*/ 	.short	0x0101


	//----- nvinfo : EIATTR_INT_WARP_WIDE_INSTR_OFFSETS
	.align		4
        /*0074*/ 	.byte	0x04, 0x31
        /*0076*/ 	.short	(.L_1472 - .L_1471)


	//   ....[0]....
.L_1471:
        /*0078*/ 	.word	0x000000c0


	//   ....[1]....
        /*007c*/ 	.word	0x000000d0


	//   ....[2]....
        /*0080*/ 	.word	0x00000170


	//   ....[3]....
        /*0084*/ 	.word	0x0000c820


	//   ....[4]....
        /*0088*/ 	.word	0x0000c8b0


	//   ....[5]....
        /*008c*/ 	.word	0x0000f6b0


	//   ....[6]....
        /*0090*/ 	.word	0x0000f740


	//----- nvinfo : EIATTR_COOP_GROUP_MASK_REGIDS
	.align		4
.L_1472:
        /*0094*/ 	.byte	0x04, 0x29
        /*0096*/ 	.short	(.L_1474 - .L_1473)


	//   ....[0]....
.L_1473:
        /*0098*/ 	.word	0xffffffff


	//   ....[1]....
        /*009c*/ 	.word	0xffffffff


	//   ....[2]....
        /*00a0*/ 	.word	0xffffffff


	//   ....[3]....
        /*00a4*/ 	.word	0xffffffff


	//   ....[4]....
        /*00a8*/ 	.word	0xffffffff


	//   ....[5]....
        /*00ac*/ 	.word	0xffffffff


	//   ....[6]....
        /*00b0*/ 	.word	0xffffffff


	//   ....[7]....
        /*00b4*/ 	.word	0xffffffff


	//   ....[8]....
        /*00b8*/ 	.word	0xffffffff


	//   ....[9]....
        /*00bc*/ 	.word	0xffffffff


	//   ....[10]....
        /*00c0*/ 	.word	0xffffffff


	//   ....[11]....
        /*00c4*/ 	.word	0xffffffff


	//   ....[12]....
        /*00c8*/ 	.word	0xffffffff


	//   ....[13]....
        /*00cc*/ 	.word	0xffffffff


	//   ....[14]....
        /*00d0*/ 	.word	0xffffffff


	//   ....[15]....
        /*00d4*/ 	.word	0xffffffff


	//   ....[16]....
        /*00d8*/ 	.word	0xffffffff


	//   ....[17]....
        /*00dc*/ 	.word	0xffffffff


	//   ....[18]....
        /*00e0*/ 	.word	0xffffffff


	//   ....[19]....
        /*00e4*/ 	.word	0xffffffff


	//   ....[20]....
        /*00e8*/ 	.word	0xffffffff


	//   ....[21]....
        /*00ec*/ 	.word	0xffffffff


	//   ....[22]....
        /*00f0*/ 	.word	0xffffffff


	//   ....[23]....
        /*00f4*/ 	.word	0xffffffff


	//   ....[24]....
        /*00f8*/ 	.word	0xffffffff


	//   ....[25]....
        /*00fc*/ 	.word	0xffffffff


	//   ....[26]....
        /*0100*/ 	.word	0xffffffff


	//   ....[27]....
        /*0104*/ 	.word	0xffffffff


	//   ....[28]....
        /*0108*/ 	.word	0xffffffff


	//   ....[29]....
        /*010c*/ 	.word	0xffffffff


	//   ....[30]....
        /*0110*/ 	.word	0xffffffff


	//   ....[31]....
        /*0114*/ 	.word	0xffffffff


	//   ....[32]....
        /*0118*/ 	.word	0xffffffff


	//   ....[33]....
        /*011c*/ 	.word	0xffffffff


	//   ....[34]....
        /*0120*/ 	.word	0xffffffff


	//   ....[35]....
        /*0124*/ 	.word	0xffffffff


	//   ....[36]....
        /*0128*/ 	.word	0xffffffff


	//   ....[37]....
        /*012c*/ 	.word	0xffffffff


	//   ....[38]....
        /*0130*/ 	.word	0xffffffff


	//   ....[39]....
        /*0134*/ 	.word	0xffffffff


	//   ....[40]....
        /*0138*/ 	.word	0xffffffff


	//   ....[41]....
        /*013c*/ 	.word	0xffffffff


	//   ....[42]....
        /*0140*/ 	.word	0xffffffff


	//   ....[43]....
        /*0144*/ 	.word	0xffffffff


	//   ....[44]....
        /*0148*/ 	.word	0xffffffff


	//   ....[45]....
        /*014c*/ 	.word	0xffffffff


	//   ....[46]....
        /*0150*/ 	.word	0xffffffff


	//   ....[47]....
        /*0154*/ 	.word	0xffffffff


	//   ....[48]....
        /*0158*/ 	.word	0xffffffff


	//   ....[49]....
        /*015c*/ 	.word	0xffffffff


	//   ....[50]....
        /*0160*/ 	.word	0xffffffff


	//   ....[51]....
        /*0164*/ 	.word	0xffffffff


	//   ....[52]....
        /*0168*/ 	.word	0xffffffff


	//   ....[53]....
        /*016c*/ 	.word	0xffffffff


	//   ....[54]....
        /*0170*/ 	.word	0xffffffff


	//   ....[55]....
        /*0174*/ 	.word	0xffffffff


	//   ....[56]....
        /*0178*/ 	.word	0xffffffff


	//   ....[57]....
        /*017c*/ 	.word	0xffffffff


	//   ....[58]....
        /*0180*/ 	.word	0xffffffff


	//   ....[59]....
        /*0184*/ 	.word	0xffffffff


	//   ....[60]....
        /*0188*/ 	.word	0xffffffff


	//   ....[61]....
        /*018c*/ 	.word	0xffffffff


	//   ....[62]....
        /*0190*/ 	.word	0xffffffff


	//   ....[63]....
        /*0194*/ 	.word	0xffffffff


	//   ....[64]....
        /*0198*/ 	.word	0xffffffff


	//   ....[65]....
        /*019c*/ 	.word	0xffffffff


	//   ....[66]....
        /*01a0*/ 	.word	0xffffffff


	//   ....[67]....
        /*01a4*/ 	.word	0xffffffff


	//   ....[68]....
        /*01a8*/ 	.word	0xffffffff


	//   ....[69]....
        /*01ac*/ 	.word	0xffffffff


	//   ....[70]....
        /*01b0*/ 	.word	0xffffffff


	//   ....[71]....
        /*01b4*/ 	.word	0xffffffff


	//   ....[72]....
        /*01b8*/ 	.word	0xffffffff


	//   ....[73]....
        /*01bc*/ 	.word	0xffffffff


	//   ....[74]....
        /*01c0*/ 	.word	0xffffffff


	//   ....[75]....
        /*01c4*/ 	.word	0xffffffff


	//   ....[76]....
        /*01c8*/ 	.word	0xffffffff


	//   ....[77]....
        /*01cc*/ 	.word	0xffffffff


	//   ....[78]....
        /*01d0*/ 	.word	0xffffffff


	//   ....[79]....
        /*01d4*/ 	.word	0xffffffff


	//   ....[80]....
        /*01d8*/ 	.word	0xffffffff


	//   ....[81]....
        /*01dc*/ 	.word	0xffffffff


	//   ....[82]....
        /*01e0*/ 	.word	0xffffffff


	//   ....[83]....
        /*01e4*/ 	.word	0xffffffff


	//   ....[84]....
        /*01e8*/ 	.word	0xffffffff


	//   ....[85]....
        /*01ec*/ 	.word	0xffffffff


	//   ....[86]....
        /*01f0*/ 	.word	0xffffffff


	//   ....[87]....
        /*01f4*/ 	.word	0xffffffff


	//   ....[88]....
        /*01f8*/ 	.word	0xffffffff


	//   ....[89]....
        /*01fc*/ 	.word	0xffffffff


	//   ....[90]....
        /*0200*/ 	.word	0xffffffff


	//   ....[91]....
        /*0204*/ 	.word	0xffffffff


	//   ....[92]....
        /*0208*/ 	.word	0xffffffff


	//   ....[93]....
        /*020c*/ 	.word	0xffffffff


	//   ....[94]....
        /*0210*/ 	.word	0xffffffff


	//   ....[95]....
        /*0214*/ 	.word	0xffffffff


	//   ....[96]....
        /*0218*/ 	.word	0xffffffff


	//   ....[97]....
        /*021c*/ 	.word	0xffffffff


	//   ....[98]....
        /*0220*/ 	.word	0xffffffff


	//   ....[99]....
        /*0224*/ 	.word	0xffffffff


	//   ....[100]....
        /*0228*/ 	.word	0xffffffff


	//   ....[101]....
        /*022c*/ 	.word	0xffffffff


	//   ....[102]....
        /*0230*/ 	.word	0xffffffff


	//   ....[103]....
        /*0234*/ 	.word	0xffffffff


	//   ....[104]....
        /*0238*/ 	.word	0xffffffff


	//   ....[105]....
        /*023c*/ 	.word	0xffffffff


	//   ....[106]....
        /*0240*/ 	.word	0xffffffff


	//   ....[107]....
        /*0244*/ 	.word	0xffffffff


	//   ....[108]....
        /*0248*/ 	.word	0xffffffff


	//   ....[109]....
        /*024c*/ 	.word	0xffffffff


	//   ....[110]....
        /*0250*/ 	.word	0xffffffff


	//   ....[111]....
        /*0254*/ 	.word	0xffffffff


	//   ....[112]....
        /*0258*/ 	.word	0xffffffff


	//   ....[113]....
        /*025c*/ 	.word	0xffffffff


	//   ....[114]....
        /*0260*/ 	.word	0x0500000f


	//   ....[115]....
        /*0264*/ 	.word	0x0500000f


	//   ....[116]....
        /*0268*/ 	.word	0x0500000f


	//   ....[117]....
        /*026c*/ 	.word	0x0500000f


	//   ....[118]....
        /*0270*/ 	.word	0x0500000f


	//   ....[119]....
        /*0274*/ 	.word	0x0500000f


	//   ....[120]....
        /*0278*/ 	.word	0x0500000f


	//   ....[121]....
        /*027c*/ 	.word	0x0500000f


	//   ....[122]....
        /*0280*/ 	.word	0x0500000f


	//   ....[123]....
        /*0284*/ 	.word	0x0500000f


	//   ....[124]....
        /*0288*/ 	.word	0x0500000f


	//   ....[125]....
        /*028c*/ 	.word	0x0500000f


	//   ....[126]....
        /*0290*/ 	.word	0x0500000f


	//   ....[127]....
        /*0294*/ 	.word	0x0500000f


	//   ....[128]....
        /*0298*/ 	.word	0x0500000f


	//   ....[129]....
        /*029c*/ 	.word	0x0500000f


	//   ....[130]....
        /*02a0*/ 	.word	0x0500000f


	//   ....[131]....
        /*02a4*/ 	.word	0x0500000f


	//   ....[132]....
        /*02a8*/ 	.word	0x0500000f


	//   ....[133]....
        /*02ac*/ 	.word	0x0500000f


	//   ....[134]....
        /*02b0*/ 	.word	0x0500000f


	//   ....[135]....
        /*02b4*/ 	.word	0x0500000f


	//   ....[136]....
        /*02b8*/ 	.word	0x0500000f


	//   ....[137]....
        /*02bc*/ 	.word	0x0500000f


	//   ....[138]....
        /*02c0*/ 	.word	0x0500000f


	//   ....[139]....
        /*02c4*/ 	.word	0x0500000f


	//   ....[140]....
        /*02c8*/ 	.word	0x0500000f


	//   ....[141]....
        /*02cc*/ 	.word	0x0500000f


	//   ....[142]....
        /*02d0*/ 	.word	0x0500000f


	//   ....[143]....
        /*02d4*/ 	.word	0x0500000f


	//   ....[144]....
        /*02d8*/ 	.word	0x0500000f


	//   ....[145]....
        /*02dc*/ 	.word	0x0500000f


	//   ....[146]....
        /*02e0*/ 	.word	0x0500000f


	//   ....[147]....
        /*02e4*/ 	.word	0x0500000f


	//   ....[148]....
        /*02e8*/ 	.word	0x0500000f


	//   ....[149]....
        /*02ec*/ 	.word	0x0500000f


	//   ....[150]....
        /*02f0*/ 	.word	0x0500000f


	//   ....[151]....
        /*02f4*/ 	.word	0x0500000f


	//   ....[152]....
        /*02f8*/ 	.word	0x0500000f


	//   ....[153]....
        /*02fc*/ 	.word	0x0500000f


	//   ....[154]....
        /*0300*/ 	.word	0x0500000f


	//   ....[155]....
        /*0304*/ 	.word	0x0500000f


	//   ....[156]....
        /*0308*/ 	.word	0x0500000f


	//   ....[157]....
        /*030c*/ 	.word	0x0500000f


	//   ....[158]....
        /*0310*/ 	.word	0x0500000f


	//   ....[159]....
        /*0314*/ 	.word	0x0500000f


	//   ....[160]....
        /*0318*/ 	.word	0x0500000f


	//   ....[161]....
        /*031c*/ 	.word	0x0500000f


	//   ....[162]....
        /*0320*/ 	.word	0x0500000f


	//   ....[163]....
        /*0324*/ 	.word	0x0500000f


	//   ....[164]....
        /*0328*/ 	.word	0x0500000f


	//   ....[165]....
        /*032c*/ 	.word	0x0500000f


	//   ....[166]....
        /*0330*/ 	.word	0x0500000f


	//   ....[167]....
        /*0334*/ 	.word	0x0500000f


	//   ....[168]....
        /*0338*/ 	.word	0x0500000f


	//   ....[169]....
        /*033c*/ 	.word	0x0500000f


	//   ....[170]....
        /*0340*/ 	.word	0x0500000f


	//   ....[171]....
        /*0344*/ 	.word	0x0500000f


	//   ....[172]....
        /*0348*/ 	.word	0x0500000f


	//   ....[173]....
        /*034c*/ 	.word	0x0500000f


	//   ....[174]....
        /*0350*/ 	.word	0x0500000f


	//   ....[175]....
        /*0354*/ 	.word	0x0500000f


	//   ....[176]....
        /*0358*/ 	.word	0x0500000f


	//   ....[177]....
        /*035c*/ 	.word	0x0500000f


	//   ....[178]....
        /*0360*/ 	.word	0x0500000f


	//   ....[179]....
        /*0364*/ 	.word	0x0500000f


	//   ....[180]....
        /*0368*/ 	.word	0x0500000f


	//----- nvinfo : EIATTR_COOP_GROUP_INSTR_OFFSETS
	.align		4
.L_1474:
        /*036c*/ 	.byte	0x04, 0x28
        /*036e*/ 	.short	(.L_1476 - .L_1475)


	//   ....[0]....
.L_1475:
        /*0370*/ 	.word	0x00000080


	//   ....[1]....
        /*0374*/ 	.word	0x00000090


	//   ....[2]....
        /*0378*/ 	.word	0x000002d0


	//   ....[3]....
        /*037c*/ 	.word	0x00000430


	//   ....[4]....
        /*0380*/ 	.word	0x00000550


	//   ....[5]....
        /*0384*/ 	.word	0x000006b0


	//   ....[6]....
        /*0388*/ 	.word	0x00001610


	//   ....[7]....
        /*038c*/ 	.word	0x00001dc0


	//   ....[8]....
        /*0390*/ 	.word	0x00001f70


	//   ....[9]....
        /*0394*/ 	.word	0x00002750


	//   ....[10]....
        /*0398*/ 	.word	0x000027b0


	//   ....[11]....
        /*039c*/ 	.word	0x00002f10


	//   ....[12]....
        /*03a0*/ 	.word	0x00002f70


	//   ....[13]....
        /*03a4*/ 	.word	0x00004120


	//   ....[14]....
        /*03a8*/ 	.word	0x00004280


	//   ....[15]....
        /*03ac*/ 	.word	0x000049c0


	//   ....[16]....
        /*03b0*/ 	.word	0x00004aa0


	//   ....[17]....
        /*03b4*/ 	.word	0x000051a0


	//   ....[18]....
        /*03b8*/ 	.word	0x00005220


	//   ....[19]....
        /*03bc*/ 	.word	0x000070a0


	//   ....[20]....
        /*03c0*/ 	.word	0x00007110


	//   ....[21]....
        /*03c4*/ 	.word	0x000075a0


	//   ....[22]....
        /*03c8*/ 	.word	0x000076f0


	//   ....[23]....
        /*03cc*/ 	.word	0x00008a90


	//   ....[24]....
        /*03d0*/ 	.word	0x00008b10


	//   ....[25]....
        /*03d4*/ 	.word	0x00008b80


	//   ....[26]....
        /*03d8*/ 	.word	0x00008bb0


	//   ....[27]....
        /*03dc*/ 	.word	0x0000a5a0


	//   ....[28]....
        /*03e0*/ 	.word	0x0000a5d0


	//   ....[29]....
        /*03e4*/ 	.word	0x0000a650


	//   ....[30]....
        /*03e8*/ 	.word	0x0000a680


	//   ....[31]....
        /*03ec*/ 	.word	0x0000acd0


	//   ....[32]....
        /*03f0*/ 	.word	0x0000ad10


	//   ....[33]....
        /*03f4*/ 	.word	0x0000ae50


	//   ....[34]....
        /*03f8*/ 	.word	0x0000ae70


	//   ....[35]....
        /*03fc*/ 	.word	0x0000afb0


	//   ....[36]....
        /*0400*/ 	.word	0x0000afd0


	//   ....[37]....
        /*0404*/ 	.word	0x0000b120


	//   ....[38]....
        /*0408*/ 	.word	0x0000b140


	//   ....[39]....
        /*040c*/ 	.word	0x0000b860


	//   ....[40]....
        /*0410*/ 	.word	0x0000b880


	//   ....[41]....
        /*0414*/ 	.word	0x0000b9c0


	//   ....[42]....
        /*0418*/ 	.word	0x0000b9e0


	//   ....[43]....
        /*041c*/ 	.word	0x0000bb20


	//   ....[44]....
        /*0420*/ 	.word	0x0000bb40


	//   ....[45]....
        /*0424*/ 	.word	0x0000bc90


	//   ....[46]....
        /*0428*/ 	.word	0x0000bcb0


	//   ....[47]....
        /*042c*/ 	.word	0x0000bec0


	//   ....[48]....
        /*0430*/ 	.word	0x0000d270


	//   ....[49]....
        /*0434*/ 	.word	0x0000d290


	//   ....[50]....
        /*0438*/ 	.word	0x0000d2a0


	//   ....[51]....
        /*043c*/ 	.word	0x0000d2e0


	//   ....[52]....
        /*0440*/ 	.word	0x0000d330


	//   ....[53]....
        /*0444*/ 	.word	0x0000d350


	//   ....[54]....
        /*0448*/ 	.word	0x0000d3a0


	//   ....[55]....
        /*044c*/ 	.word	0x0000d3c0


	//   ....[56]....
        /*0450*/ 	.word	0x0000d410


	//   ....[57]....
        /*0454*/ 	.word	0x0000d430


	//   ....[58]....
        /*0458*/ 	.word	0x0000d460


	//   ....[59]....
        /*045c*/ 	.word	0x0000d490


	//   ....[60]....
        /*0460*/ 	.word	0x0000dad0


	//   ....[61]....
        /*0464*/ 	.word	0x0000daf0


	//   ....[62]....
        /*0468*/ 	.word	0x0000db10


	//   ....[63]....
        /*046c*/ 	.word	0x0000db70


	//   ....[64]....
        /*0470*/ 	.word	0x0000dbc0


	//   ....[65]....
        /*0474*/ 	.word	0x0000dbe0


	//   ....[66]....
        /*0478*/ 	.word	0x0000dc30


	//   ....[67]....
        /*047c*/ 	.word	0x0000dc50


	//   ....[68]....
        /*0480*/ 	.word	0x0000dca0


	//   ....[69]....
        /*0484*/ 	.word	0x0000dcc0


	//   ....[70]....
        /*0488*/ 	.word	0x0000dd10


	//   ....[71]....
        /*048c*/ 	.word	0x0000dd30


	//   ....[72]....
        /*0490*/ 	.word	0x0000dd80


	//   ....[73]....
        /*0494*/ 	.word	0x0000dda0


	//   ....[74]....
        /*0498*/ 	.word	0x0000ddd0


	//   ....[75]....
        /*049c*/ 	.word	0x0000ddf0


	//   ....[76]....
        /*04a0*/ 	.word	0x0000e220


	//   ....[77]....
        /*04a4*/ 	.word	0x0000e270


	//   ....[78]....
        /*04a8*/ 	.word	0x0000e290


	//   ....[79]....
        /*04ac*/ 	.word	0x0000e360


	//   ....[80]....
        /*04b0*/ 	.word	0x0000e370


	//   ....[81]....
        /*04b4*/ 	.word	0x0000e3a0


	//   ....[82]....
        /*04b8*/ 	.word	0x0000e430


	//   ....[83]....
        /*04bc*/ 	.word	0x0000e4d0


	//   ....[84]....
        /*04c0*/ 	.word	0x0000e4f0


	//   ....[85]....
        /*04c4*/ 	.word	0x0000e590


	//   ....[86]....
        /*04c8*/ 	.word	0x0000e5b0


	//   ....[87]....
        /*04cc*/ 	.word	0x0000e5c0


	//   ....[88]....
        /*04d0*/ 	.word	0x0000ece0


	//   ....[89]....
        /*04d4*/ 	.word	0x0000ed00


	//   ....[90]....
        /*04d8*/ 	.word	0x0000ed10


	//   ....[91]....
        /*04dc*/ 	.word	0x0000ed20


	//   ....[92]....
        /*04e0*/ 	.word	0x0000ed40


	//   ....[93]....
        /*04e4*/ 	.word	0x0000eda0


	//   ....[94]....
        /*04e8*/ 	.word	0x0000edc0


	//   ....[95]....
        /*04ec*/ 	.word	0x0000edd0


	//   ....[96]....
        /*04f0*/ 	.word	0x0000ee10


	//   ....[97]....
        /*04f4*/ 	.word	0x0000ee40


	//   ....[98]....
        /*04f8*/ 	.word	0x0000ee50


	//   ....[99]....
        /*04fc*/ 	.word	0x0000ee70


	//   ....[100]....
        /*0500*/ 	.word	0x0000f1d0


	//   ....[101]....
        /*0504*/ 	.word	0x0000f1f0


	//   ....[102]....
        /*0508*/ 	.word	0x0000f200


	//   ....[103]....
        /*050c*/ 	.word	0x0000f210


	//   ....[104]....
        /*0510*/ 	.word	0x0000f220


	//   ....[105]....
        /*0514*/ 	.word	0x0000f240


	//   ....[106]....
        /*0518*/ 	.word	0x0000f2b0


	//   ....[107]....
        /*051c*/ 	.word	0x0000f2d0


	//   ....[108]....
        /*0520*/ 	.word	0x0000f330


	//   ....[109]....
        /*0524*/ 	.word	0x0000f340


	//   ....[110]....
        /*0528*/ 	.word	0x0000f3b0


	//   ....[111]....
        /*052c*/ 	.word	0x0000f420


	//   ....[112]....
        /*0530*/ 	.word	0x0000f860


	//   ....[113]....
        /*0534*/ 	.word	0x0000fa40


	//   ....[114]....
        /*0538*/ 	.word	0x0000ffe0


	//   ....[115]....
        /*053c*/ 	.word	0x000100c0


	//   ....[116]....
        /*0540*/ 	.word	0x00010160


	//   ....[117]....
        /*0544*/ 	.word	0x000101e0


	//   ....[118]....
        /*0548*/ 	.word	0x00010290


	//   ....[119]....
        /*054c*/ 	.word	0x000102f0


	//   ....[120]....
        /*0550*/ 	.word	0x000103b0


	//   ....[121]....
        /*0554*/ 	.word	0x00010410


	//   ....[122]....
        /*0558*/ 	.word	0x000104d0


	//   ....[123]....
        /*055c*/ 	.word	0x00010530


	//   ....[124]....
        /*0560*/ 	.word	0x000105f0


	//   ....[125]....
        /*0564*/ 	.word	0x00010650


	//   ....[126]....
        /*0568*/ 	.word	0x000106f0


	//   ....[127]....
        /*056c*/ 	.word	0x00010790


	//   ....[128]....
        /*0570*/ 	.word	0x00010800


	//   ....[129]....
        /*0574*/ 	.word	0x00010880


	//   ....[130]....
        /*0578*/ 	.word	0x00010920


	//   ....[131]....
        /*057c*/ 	.word	0x00010980


	//   ....[132]....
        /*0580*/ 	.word	0x00010a40


	//   ....[133]....
        /*0584*/ 	.word	0x00010aa0


	//   ....[134]....
        /*0588*/ 	.word	0x00010b60


	//   ....[135]....
        /*058c*/ 	.word	0x00010bc0


	//   ....[136]....
        /*0590*/ 	.word	0x00010c80


	//   ....[137]....
        /*0594*/ 	.word	0x00010ce0


	//   ....[138]....
        /*0598*/ 	.word	0x00010da0


	//   ....[139]....
        /*059c*/ 	.word	0x00010e00


	//   ....[140]....
        /*05a0*/ 	.word	0x00010ec0


	//   ....[141]....
        /*05a4*/ 	.word	0x00010f20


	//   ....[142]....
        /*05a8*/ 	.word	0x00010fc0


	//   ....[143]....
        /*05ac*/ 	.word	0x000110f0


	//   ....[144]....
        /*05b0*/ 	.word	0x000111c0


	//   ....[145]....
        /*05b4*/ 	.word	0x00011250


	//   ....[146]....
        /*05b8*/ 	.word	0x00011380


	//   ....[147]....
        /*05bc*/ 	.word	0x000113e0


	//   ....[148]....
        /*05c0*/ 	.word	0x000114f0


	//   ....[149]....
        /*05c4*/ 	.word	0x00011550


	//   ....[150]....
        /*05c8*/ 	.word	0x00011660


	//   ....[151]....
        /*05cc*/ 	.word	0x000116c0


	//   ....[152]....
        /*05d0*/ 	.word	0x000117d0


	//   ....[153]....
        /*05d4*/ 	.word	0x00011830


	//   ....[154]....
        /*05d8*/ 	.word	0x000118f0


	//   ....[155]....
        /*05dc*/ 	.word	0x00011a50


	//   ....[156]....
        /*05e0*/ 	.word	0x00011af0


	//   ....[157]....
        /*05e4*/ 	.word	0x00011b50


	//   ....[158]....
        /*05e8*/ 	.word	0x00011bf0


	//   ....[159]....
        /*05ec*/ 	.word	0x00011c50


	//   ....[160]....
        /*05f0*/ 	.word	0x00011d00


	//   ....[161]....
        /*05f4*/ 	.word	0x00011d60


	//   ....[162]....
        /*05f8*/ 	.word	0x00011e00


	//   ....[163]....
        /*05fc*/ 	.word	0x00011e60


	//   ....[164]....
        /*0600*/ 	.word	0x00011f00


	//   ....[165]....
        /*0604*/ 	.word	0x00011f60


	//   ....[166]....
        /*0608*/ 	.word	0x00012000


	//   ....[167]....
        /*060c*/ 	.word	0x000120e0


	//   ....[168]....
        /*0610*/ 	.word	0x00012180


	//   ....[169]....
        /*0614*/ 	.word	0x000121e0


	//   ....[170]....
        /*0618*/ 	.word	0x000122b0


	//   ....[171]....
        /*061c*/ 	.word	0x00012310


	//   ....[172]....
        /*0620*/ 	.word	0x000123e0


	//   ....[173]....
        /*0624*/ 	.word	0x00012440


	//   ....[174]....
        /*0628*/ 	.word	0x00012510


	//   ....[175]....
        /*062c*/ 	.word	0x00012570


	//   ....[176]....
        /*0630*/ 	.word	0x00012640


	//   ....[177]....
        /*0634*/ 	.word	0x000126a0


	//   ....[178]....
        /*0638*/ 	.word	0x00012770


	//   ....[179]....
        /*063c*/ 	.word	0x00012800


	//   ....[180]....
        /*0640*/ 	.word	0x00012920


	//----- nvinfo : EIATTR_REG_RECONFIG
	.align		4
.L_1476:
        /*0644*/ 	.byte	0x01, 0x54
	.zero		2


	//----- nvinfo : EIATTR_SYSCALL_OFFSETS
	.align		4
        /*0648*/ 	.byte	0x04, 0x46
        /*064a*/ 	.short	(.L_1478 - .L_1477)


	//   ....[0]....
.L_1477:
        /*064c*/ 	.word	0x000017f0


	//   ....[1]....
        /*0650*/ 	.word	0x0000ca10


	//   ....[2]....
        /*0654*/ 	.word	0x0000cb60


	//   ....[3]....
        /*0658*/ 	.word	0x0000cc50


	//   ....[4]....
        /*065c*/ 	.word	0x0000d770


	//----- nvinfo : EIATTR_MBARRIER_INSTR_OFFSETS
	.align		4
.L_1478:
        /*0660*/ 	.byte	0x04, 0x39
        /*0662*/ 	.short	(.L_1480 - .L_1479)


	//   ....[0]....
.L_1479:
        /*0664*/ 	.word	0x00000180
        /*0668*/ 	.word	0x000000ff
        /*066c*/ 	.word	0x00022800
        /*0670*/ 	.short	0x0100
        /*0672*/ 	.byte	0x08
	.zero		1


	//   ....[1]....
        /*0674*/ 	.word	0x00000190
        /*0678*/ 	.word	0x000000ff
        /*067c*/ 	.word	0x00022820
        /*0680*/ 	.short	0x0100
        /*0682*/ 	.byte	0x08
	.zero		1


	//   ....[2]....
        /*0684*/ 	.word	0x00000280
        /*0688*/ 	.word	0x000000ff
        /*068c*/ 	.word	0x00022830
        /*0690*/ 	.short	0x0100
        /*0692*/ 	.byte	0x08
	.zero		1


	//   ....[3]....
        /*0694*/ 	.word	0x00000290
        /*0698*/ 	.word	0x000000ff
        /*069c*/ 	.word	0x00022840
        /*06a0*/ 	.short	0x0100
        /*06a2*/ 	.byte	0x08
	.zero		1


	//   ....[4]....
        /*06a4*/ 	.word	0x000002a0
        /*06a8*/ 	.word	0x000000ff
        /*06ac*/ 	.word	0x00022838
        /*06b0*/ 	.short	0x0100
        /*06b2*/ 	.byte	0x08
	.zero		1


	//   ....[5]....
        /*06b4*/ 	.word	0x000002b0
        /*06b8*/ 	.word	0x000000ff
        /*06bc*/ 	.word	0x00022848
        /*06c0*/ 	.short	0x0100
        /*06c2*/ 	.byte	0x08
	.zero		1


	//   ....[6]....
        /*06c4*/ 	.word	0x000003e0
        /*06c8*/ 	.word	0x000000ff
        /*06cc*/ 	.word	0x00022850
        /*06d0*/ 	.short	0x0100
        /*06d2*/ 	.byte	0x08
	.zero		1


	//   ....[7]....
        /*06d4*/ 	.word	0x000003f0
        /*06d8*/ 	.word	0x000000ff
        /*06dc*/ 	.word	0x00022860
        /*06e0*/ 	.short	0x0100
        /*06e2*/ 	.byte	0x08
	.zero		1


	//   ....[8]....
        /*06e4*/ 	.word	0x00000400
        /*06e8*/ 	.word	0x000000ff
        /*06ec*/ 	.word	0x00022858
        /*06f0*/ 	.short	0x0100
        /*06f2*/ 	.byte	0x08
	.zero		1


	//   ....[9]....
        /*06f4*/ 	.word	0x00000410
        /*06f8*/ 	.word	0x000000ff
        /*06fc*/ 	.word	0x00022868
        /*0700*/ 	.short	0x0100
        /*0702*/ 	.byte	0x08
	.zero		1


	//   ....[10]....
        /*0704*/ 	.word	0x00000500
        /*0708*/ 	.word	0x000000ff
        /*070c*/ 	.word	0x00022870
        /*0710*/ 	.short	0x0100
        /*0712*/ 	.byte	0x06
	.zero		1


	//   ....[11]....
        /*0714*/ 	.word	0x00000510
        /*0718*/ 	.word	0x000000ff
        /*071c*/ 	.word	0x00022880
        /*0720*/ 	.short	0x0100
        /*0722*/ 	.byte	0x06
	.zero		1


	//   ....[12]....
        /*0724*/ 	.word	0x00000520
        /*0728*/ 	.word	0x000000ff
        /*072c*/ 	.word	0x00022878
        /*0730*/ 	.short	0x0100
        /*0732*/ 	.byte	0x06
	.zero		1


	//   ....[13]....
        /*0734*/ 	.word	0x00000530
        /*0738*/ 	.word	0x000000ff
        /*073c*/ 	.word	0x00022888
        /*0740*/ 	.short	0x0100
        /*0742*/ 	.byte	0x06
	.zero		1


	//   ....[14]....
        /*0744*/ 	.word	0x00000660
        /*0748*/ 	.word	0x000000ff
        /*074c*/ 	.word	0x00022890
        /*0750*/ 	.short	0x0100
        /*0752*/ 	.byte	0x08
	.zero		1


	//   ....[15]....
        /*0754*/ 	.word	0x00000670
        /*0758*/ 	.word	0x000000ff
        /*075c*/ 	.word	0x000228a0
        /*0760*/ 	.short	0x0100
        /*0762*/ 	.byte	0x08
	.zero		1


	//   ....[16]....
        /*0764*/ 	.word	0x00000680
        /*0768*/ 	.word	0x000000ff
        /*076c*/ 	.word	0x00022898
        /*0770*/ 	.short	0x0100
        /*0772*/ 	.byte	0x08
	.zero		1


	//   ....[17]....
        /*0774*/ 	.word	0x00000690
        /*0778*/ 	.word	0x000000ff
        /*077c*/ 	.word	0x000228a8
        /*0780*/ 	.short	0x0100
        /*0782*/ 	.byte	0x08
	.zero		1


	//   ....[18]....
        /*0784*/ 	.word	0x000007d0
        /*0788*/ 	.word	0x000000ff
        /*078c*/ 	.word	0x000228b0
        /*0790*/ 	.short	0x0100
        /*0792*/ 	.byte	0x08
	.zero		1


	//   ....[19]....
        /*0794*/ 	.word	0x000007e0
        /*0798*/ 	.word	0x000000ff
        /*079c*/ 	.word	0x000228c0
        /*07a0*/ 	.short	0x0100
        /*07a2*/ 	.byte	0x08
	.zero		1


	//   ....[20]....
        /*07a4*/ 	.word	0x000007f0
        /*07a8*/ 	.word	0x000000ff
        /*07ac*/ 	.word	0x000228b8
        /*07b0*/ 	.short	0x0100
        /*07b2*/ 	.byte	0x08
	.zero		1


	//   ....[21]....
        /*07b4*/ 	.word	0x00000800
        /*07b8*/ 	.word	0x000000ff
        /*07bc*/ 	.word	0x000228c8
        /*07c0*/ 	.short	0x0100
        /*07c2*/ 	.byte	0x08
	.zero		1


	//   ....[22]....
        /*07c4*/ 	.word	0x00001860
        /*07c8*/ 	.word	0x000000ff
        /*07cc*/ 	.word	0x00022800
        /*07d0*/ 	.short	0x010a
        /*07d2*/ 	.byte	0x2f
	.zero		1


	//   ....[23]....
        /*07d4*/ 	.word	0x00001930
        /*07d8*/ 	.word	0x000000ff
        /*07dc*/ 	.word	0x00022830
        /*07e0*/ 	.short	0x010a
        /*07e2*/ 	.byte	0x16
	.zero		1


	//   ....[24]....
        /*07e4*/ 	.word	0x00001970
        /*07e8*/ 	.word	0x000000ff
        /*07ec*/ 	.word	0x00022830
        /*07f0*/ 	.short	0x010a
        /*07f2*/ 	.byte	0x16
	.zero		1


	//   ....[25]....
        /*07f4*/ 	.word	0x000022a0
        /*07f8*/ 	.word	0x000000ff
        /*07fc*/ 	.word	0x00000000
        /*0800*/ 	.short	0x0101
        /*0802*/ 	.byte	0x06
	.zero		1


	//   ....[26]....
        /*0804*/ 	.word	0x000037d0
        /*0808*/ 	.word	0x000000ff
        /*080c*/ 	.word	0x00022850
        /*0810*/ 	.short	0x010a
        /*0812*/ 	.byte	0x16
	.zero		1


	//   ....[27]....
        /*0814*/ 	.word	0x00003810
        /*0818*/ 	.word	0x000000ff
        /*081c*/ 	.word	0x00022850
        /*0820*/ 	.short	0x010a
        /*0822*/ 	.byte	0x16
	.zero		1


	//   ....[28]....
        /*0824*/ 	.word	0x00003bd0
        /*0828*/ 	.word	0x000000ff
        /*082c*/ 	.word	0x00000000
        /*0830*/ 	.short	0x0101
        /*0832*/ 	.byte	0x16
	.zero		1


	//   ....[29]....
        /*0834*/ 	.word	0x00003d50
        /*0838*/ 	.word	0x000000ff
        /*083c*/ 	.word	0x00022830
        /*0840*/ 	.short	0x010a
        /*0842*/ 	.byte	0x1a
	.zero		1


	//   ....[30]....
        /*0844*/ 	.word	0x00003d90
        /*0848*/ 	.word	0x000000ff
        /*084c*/ 	.word	0x00022830
        /*0850*/ 	.short	0x010a
        /*0852*/ 	.byte	0x1a
	.zero		1


	//   ....[31]....
        /*0854*/ 	.word	0x00004460
        /*0858*/ 	.word	0x000000ff
        /*085c*/ 	.word	0x00000000
        /*0860*/ 	.short	0x0101
        /*0862*/ 	.byte	0x06
	.zero		1


	//   ....[32]....
        /*0864*/ 	.word	0x000063b0
        /*0868*/ 	.word	0x000000ff
        /*086c*/ 	.word	0x00022850
        /*0870*/ 	.short	0x010a
        /*0872*/ 	.byte	0x1a
	.zero		1


	//   ....[33]....
        /*0874*/ 	.word	0x00006400
        /*0878*/ 	.word	0x000000ff
        /*087c*/ 	.word	0x00022850
        /*0880*/ 	.short	0x010a
        /*0882*/ 	.byte	0x1a
	.zero		1


	//   ....[34]....
        /*0884*/ 	.word	0x00006700
        /*0888*/ 	.word	0x000000ff
        /*088c*/ 	.word	0x00000000
        /*0890*/ 	.short	0x0101
        /*0892*/ 	.byte	0x1a
	.zero		1


	//   ....[35]....
        /*0894*/ 	.word	0x00006850
        /*0898*/ 	.word	0x000000ff
        /*089c*/ 	.word	0x00022830
        /*08a0*/ 	.short	0x010a
        /*08a2*/ 	.byte	0x19
	.zero		1


	//   ....[36]....
        /*08a4*/ 	.word	0x00006890
        /*08a8*/ 	.word	0x000000ff
        /*08ac*/ 	.word	0x00022830
        /*08b0*/ 	.short	0x010a
        /*08b2*/ 	.byte	0x19
	.zero		1


	//   ....[37]....
        /*08b4*/ 	.word	0x00006e00
        /*08b8*/ 	.word	0x000000ff
        /*08bc*/ 	.word	0x00000000
        /*08c0*/ 	.short	0x0101
        /*08c2*/ 	.byte	0x06
	.zero		1


	//   ....[38]....
        /*08c4*/ 	.word	0x00008730
        /*08c8*/ 	.word	0x000000ff
        /*08cc*/ 	.word	0x00022850
        /*08d0*/ 	.short	0x010a
        /*08d2*/ 	.byte	0x19
	.zero		1


	//   ....[39]....
        /*08d4*/ 	.word	0x00008780
        /*08d8*/ 	.word	0x000000ff
        /*08dc*/ 	.word	0x00022850
        /*08e0*/ 	.short	0x010a
        /*08e2*/ 	.byte	0x19
	.zero		1


	//   ....[40]....
        /*08e4*/ 	.word	0x00008a70
        /*08e8*/ 	.word	0x000000ff
        /*08ec*/ 	.word	0x00000000
        /*08f0*/ 	.short	0x0101
        /*08f2*/ 	.byte	0x19
	.zero		1


	//   ....[41]....
        /*08f4*/ 	.word	0x0000acf0
        /*08f8*/ 	.word	0x000000ff
        /*08fc*/ 	.word	0x00000000
        /*0900*/ 	.short	0x0101
        /*0902*/ 	.byte	0x05
	.zero		1


	//   ....[42]....
        /*0904*/ 	.word	0x0000d050
        /*0908*/ 	.word	0x00000016
        /*090c*/ 	.word	0x00022840
        /*0910*/ 	.short	0x010a
        /*0912*/ 	.byte	0x3f
	.zero		1


	//   ....[43]....
        /*0914*/ 	.word	0x0000d550
        /*0918*/ 	.word	0x00000016
        /*091c*/ 	.word	0x00022830
        /*0920*/ 	.short	0x0107
        /*0922*/ 	.byte	0x3f
	.zero		1


	//   ....[44]....
        /*0924*/ 	.word	0x0000d620
        /*0928*/ 	.word	0x00000016
        /*092c*/ 	.word	0x00022830
        /*0930*/ 	.short	0x0101
        /*0932*/ 	.byte	0x3f
	.zero		1


	//   ....[45]....
        /*0934*/ 	.word	0x0000deb0
        /*0938*/ 	.word	0x00000010
        /*093c*/ 	.word	0x00022800
        /*0940*/ 	.short	0x0107
        /*0942*/ 	.byte	0x3f
	.zero		1


	//   ....[46]....
        /*0944*/ 	.word	0x0000dfa0
        /*0948*/ 	.word	0x00000010
        /*094c*/ 	.word	0x00022800
        /*0950*/ 	.short	0x0101
        /*0952*/ 	.byte	0x3f
	.zero		1


	//   ....[47]....
        /*0954*/ 	.word	0x0000dfc0
        /*0958*/ 	.word	0x00000010
        /*095c*/ 	.word	0x00022820
        /*0960*/ 	.short	0x010a
        /*0962*/ 	.byte	0x3f
	.zero		1


	//   ....[48]....
        /*0964*/ 	.word	0x0000e050
        /*0968*/ 	.word	0x00000016
        /*096c*/ 	.word	0x00022860
        /*0970*/ 	.short	0x010a
        /*0972*/ 	.byte	0x3f
	.zero		1


	//   ....[49]....
        /*0974*/ 	.word	0x0000e740
        /*0978*/ 	.word	0x00000016
        /*097c*/ 	.word	0x00022850
        /*0980*/ 	.short	0x0107
        /*0982*/ 	.byte	0x3f
	.zero		1


	//   ....[50]....
        /*0984*/ 	.word	0x0000e810
        /*0988*/ 	.word	0x00000016
        /*098c*/ 	.word	0x00022850
        /*0990*/ 	.short	0x0101
        /*0992*/ 	.byte	0x3f
	.zero		1


	//   ....[51]....
        /*0994*/ 	.word	0x0000eb40
        /*0998*/ 	.word	0x0000000a
        /*099c*/ 	.word	0x00022840
        /*09a0*/ 	.short	0x010a
        /*09a2*/ 	.byte	0x3f
	.zero		1


	//   ....[52]....
        /*09a4*/ 	.word	0x0000ef10
        /*09a8*/ 	.word	0x0000000a
        /*09ac*/ 	.word	0x00022830
        /*09b0*/ 	.short	0x0107
        /*09b2*/ 	.byte	0x3f
	.zero		1


	//   ....[53]....
        /*09b4*/ 	.word	0x0000efd0
        /*09b8*/ 	.word	0x0000000a
        /*09bc*/ 	.word	0x00022830
        /*09c0*/ 	.short	0x0101
        /*09c2*/ 	.byte	0x3f
	.zero		1


	//   ....[54]....
        /*09c4*/ 	.word	0x0000f000
        /*09c8*/ 	.word	0x0000000a
        /*09cc*/ 	.word	0x00022860
        /*09d0*/ 	.short	0x010a
        /*09d2*/ 	.byte	0x3f
	.zero		1


	//   ....[55]....
        /*09d4*/ 	.word	0x0000f520
        /*09d8*/ 	.word	0x0000000a
        /*09dc*/ 	.word	0x00022850
        /*09e0*/ 	.short	0x0107
        /*09e2*/ 	.byte	0x3f
	.zero		1


	//   ....[56]....
        /*09e4*/ 	.word	0x0000f5e0
        /*09e8*/ 	.word	0x0000000a
        /*09ec*/ 	.word	0x00022850
        /*09f0*/ 	.short	0x0101
        /*09f2*/ 	.byte	0x3f
	.zero		1


	//   ....[57]....
        /*09f4*/ 	.word	0x0000f9c0
        /*09f8*/ 	.word	0x00000005
        /*09fc*/ 	.word	0x00022820
        /*0a00*/ 	.short	0x010a
        /*0a02*/ 	.byte	0x3f
	.zero		1


	//   ....[58]....
        /*0a04*/ 	.word	0x0000fb40
        /*0a08*/ 	.word	0x00000003
        /*0a0c*/ 	.word	0x00022840
        /*0a10*/ 	.short	0x010a
        /*0a12*/ 	.byte	0x3f
	.zero		1


	//   ....[59]....
        /*0a14*/ 	.word	0x0000fbe0
        /*0a18*/ 	.word	0x00000005
        /*0a1c*/ 	.word	0x00022840
        /*0a20*/ 	.short	0x010a
        /*0a22*/ 	.byte	0x3f
	.zero		1


	//   ....[60]....
        /*0a24*/ 	.word	0x0000fc20
        /*0a28*/ 	.word	0x00000003
        /*0a2c*/ 	.word	0x00022860
        /*0a30*/ 	.short	0x010a
        /*0a32*/ 	.byte	0x3f
	.zero		1


	//   ....[61]....
        /*0a34*/ 	.word	0x0000fc60
        /*0a38*/ 	.word	0x00000005
        /*0a3c*/ 	.word	0x00022860
        /*0a40*/ 	.short	0x010a
        /*0a42*/ 	.byte	0x3f
	.zero		1


	//   ....[62]....
        /*0a44*/ 	.word	0x0000fcd0
        /*0a48*/ 	.word	0x00000003
        /*0a4c*/ 	.word	0x00022800
        /*0a50*/ 	.short	0x010a
        /*0a52*/ 	.byte	0x3f
	.zero		1


	//   ....[63]....
        /*0a54*/ 	.word	0x0000fd30
        /*0a58*/ 	.word	0x00000003
        /*0a5c*/ 	.word	0x00022830
        /*0a60*/ 	.short	0x010a
        /*0a62*/ 	.byte	0x3f
	.zero		1


	//   ....[64]....
        /*0a64*/ 	.word	0x0000fd90
        /*0a68*/ 	.word	0x00000009
        /*0a6c*/ 	.word	0x00022850
        /*0a70*/ 	.short	0x010a
        /*0a72*/ 	.byte	0x3f
	.zero		1


	//   ....[65]....
        /*0a74*/ 	.word	0x0000fdf0
        /*0a78*/ 	.word	0x00000000
        /*0a7c*/ 	.word	0x00022830
        /*0a80*/ 	.short	0x010a
        /*0a82*/ 	.byte	0x3f
	.zero		1


	//   ....[66]....
        /*0a84*/ 	.word	0x0000fe50
        /*0a88*/ 	.word	0x0000000a
        /*0a8c*/ 	.word	0x00022850
        /*0a90*/ 	.short	0x010a
        /*0a92*/ 	.byte	0x3f
	.zero		1


	//   ....[67]....
        /*0a94*/ 	.word	0x0000feb0
        /*0a98*/ 	.word	0x00000000
        /*0a9c*/ 	.word	0x00022830
        /*0aa0*/ 	.short	0x010a
        /*0aa2*/ 	.byte	0x3f
	.zero		1


	//   ....[68]....
        /*0aa4*/ 	.word	0x0000ff10
        /*0aa8*/ 	.word	0x0000000a
        /*0aac*/ 	.word	0x00022850
        /*0ab0*/ 	.short	0x010a
        /*0ab2*/ 	.byte	0x3f
	.zero		1


	//   ....[69]....
        /*0ab4*/ 	.word	0x00010010
        /*0ab8*/ 	.word	0x00000016
        /*0abc*/ 	.word	0x00022840
        /*0ac0*/ 	.short	0x010a
        /*0ac2*/ 	.byte	0x3f
	.zero		1


	//   ....[70]....
        /*0ac4*/ 	.word	0x00010ff0
        /*0ac8*/ 	.word	0x00000010
        /*0acc*/ 	.word	0x00022820
        /*0ad0*/ 	.short	0x010a
        /*0ad2*/ 	.byte	0x3f
	.zero		1


	//   ....[71]....
        /*0ad4*/ 	.word	0x00011040
        /*0ad8*/ 	.word	0x00000016
        /*0adc*/ 	.word	0x00022860
        /*0ae0*/ 	.short	0x010a
        /*0ae2*/ 	.byte	0x3f
	.zero		1


	//   ....[72]....
        /*0ae4*/ 	.word	0x000119a0
        /*0ae8*/ 	.word	0x0000000a
        /*0aec*/ 	.word	0x00022840
        /*0af0*/ 	.short	0x010a
        /*0af2*/ 	.byte	0x3f
	.zero		1


	//   ....[73]....
        /*0af4*/ 	.word	0x00012030
        /*0af8*/ 	.word	0x0000000a
        /*0afc*/ 	.word	0x00022860
        /*0b00*/ 	.short	0x010a
        /*0b02*/ 	.byte	0x3f
	.zero		1


	//   ....[74]....
        /*0b04*/ 	.word	0x00012840
        /*0b08*/ 	.word	0x00000005
        /*0b0c*/ 	.word	0x00022820
        /*0b10*/ 	.short	0x010a
        /*0b12*/ 	.byte	0x3f
	.zero		1


	//   ....[75]....
        /*0b14*/ 	.word	0x000129e0
        /*0b18*/ 	.word	0x00000003
        /*0b1c*/ 	.word	0x00022840
        /*0b20*/ 	.short	0x010a
        /*0b22*/ 	.byte	0x3f
	.zero		1


	//   ....[76]....
        /*0b24*/ 	.word	0x00012a30
        /*0b28*/ 	.word	0x00000005
        /*0b2c*/ 	.word	0x00022840
        /*0b30*/ 	.short	0x010a
        /*0b32*/ 	.byte	0x3f
	.zero		1


	//   ....[77]....
        /*0b34*/ 	.word	0x00012a80
        /*0b38*/ 	.word	0x00000003
        /*0b3c*/ 	.word	0x00022860
        /*0b40*/ 	.short	0x010a
        /*0b42*/ 	.byte	0x3f
	.zero		1


	//----- nvinfo : EIATTR_NUM_MBARRIERS
	.align		4
.L_1480:
        /*0b44*/ 	.byte	0x03, 0x38
        /*0b46*/ 	.short	0x0016


	//----- nvinfo : EIATTR_EXIT_INSTR_OFFSETS
	.align		4
        /*0b48*/ 	.byte	0x04, 0x1c
        /*0b4a*/ 	.short	(.L_1482 - .L_1481)


	//   ....[0]....
.L_1481:
        /*0b4c*/ 	.word	0x00000970


	//   ....[1]....
        /*0b50*/ 	.word	0x0000be30


	//   ....[2]....
        /*0b54*/ 	.word	0x0000fcb0


	//----- nvinfo : EIATTR_MAX_THREADS
	.align		4
.L_1482:
        /*0b58*/ 	.byte	0x04, 0x05
        /*0b5a*/ 	.short	(.L_1484 - .L_1483)
.L_1483:
        /*0b5c*/ 	.word	0x00000180
        /*0b60*/ 	.word	0x00000001
        /*0b64*/ 	.word	0x00000001


	//----- nvinfo : EIATTR_CRS_STACK_SIZE
	.align		4
.L_1484:
        /*0b68*/ 	.byte	0x04, 0x1e
        /*0b6a*/ 	.short	(.L_1486 - .L_1485)
.L_1485:
        /*0b6c*/ 	.word	0x00000000


	//----- nvinfo : EIATTR_CBANK_PARAM_SIZE
	.align		4
.L_1486:
        /*0b70*/ 	.byte	0x03, 0x19
        /*0b72*/ 	.short	0x0af0


	//----- nvinfo : EIATTR_PARAM_CBANK
	.align		4
        /*0b74*/ 	.byte	0x04, 0x0a
        /*0b76*/ 	.short	(.L_1488 - .L_1487)
	.align		4
.L_1487:
        /*0b78*/ 	.word	index@(.nv.constant0._ZN7cutlass13device_kernelIN5flash11enable_sm90INS1_16FlashAttnFwdSm90INS1_25CollectiveMainloopFwdSm90ILi2EN4cute5tupleIJNS5_1CILi1EEES8_S8_EEENS6_IJNS7_ILi128EEENS7_ILi96EEENS7_ILi64EEEEEELi256ENS_10bfloat16_tEfNS_4arch4Sm90ELb1ELb0ELb1ELb0ELb1ELb0ELb0ELb1ELb0ELb1ELb0ELb0EEENS1_21CollectiveEpilogueFwdINS6_IJSA_NS7_ILi256EEESB_EEES9_SE_SG_Li256ELb0ELb1ELb0ELb0EEENS1_30DynamicPersistentTileSchedulerILi256ELi128ELb0ELb1ELb1EEEEEEEEEvNT_6ParamsE)
        /*0b7c*/ 	.short	0x0210
        /*0b7e*/ 	.short	0x0af0


	//----- nvinfo : EIATTR_SW_WAR
	.align		4
.L_1488:
        /*0b80*/ 	.byte	0x04, 0x36
        /*0b82*/ 	.short	(.L_1490 - .L_1489)
.L_1489:
        /*0b84*/ 	.word	0x00000008
.L_1490:


//--------------------- .nv.info._ZN7cutlass13device_kernelIN5flash11enable_sm90INS1_16FlashAttnFwdSm90INS1_25CollectiveMainloopFwdSm90ILi2EN4cute5tupleIJNS5_1CILi1EEES8_S8_EEENS6_IJNS7_ILi128EEENS7_ILi96EEENS7_ILi64EEEEEELi256ENS_10bfloat16_tEfNS_4arch4Sm90ELb1ELb0ELb1ELb0ELb1ELb0ELb1ELb1ELb0ELb1ELb0ELb0EEENS1_21CollectiveEpilogueFwdINS6_IJSA_NS7_ILi256EEESB_EEES9_SE_SG_Li256ELb0ELb1ELb0ELb0EEENS1_30DynamicPersistentTileSchedulerILi256ELi128ELb0ELb1ELb1EEEEEEEEEvNT_6ParamsE --------------------------
	.section	.nv.info._ZN7cutlass13device_kernelIN5flash11enable_sm90INS1_16FlashAttnFwdSm90INS1_25CollectiveMainloopFwdSm90ILi2EN4cute5tupleIJNS5_1CILi1EEES8_S8_EEENS6_IJNS7_ILi128EEENS7_ILi96EEENS7_ILi64EEEEEELi256ENS_10bfloat16_tEfNS_4arch4Sm90ELb1ELb0ELb1ELb0ELb1ELb0ELb1ELb1ELb0ELb1ELb0ELb0EEENS1_21CollectiveEpilogueFwdINS6_IJSA_NS7_ILi256EEESB_EEES9_SE_SG_Li256ELb0ELb1ELb0ELb0EEENS1_30DynamicPersistentTileSchedulerILi256ELi128ELb0ELb1ELb1EEEEEEEEEvNT_6ParamsE,"",@"SHT_CUDA_INFO"
	.sectionflags	@""
	.align	4


	//----- nvinfo : EIATTR_CUDA_API_VERSION
	.align		4
        /*0000*/ 	.byte	0x04, 0x37
        /*0002*/ 	.short	(.L_1492 - .L_1491)
.L_1491:
        /*0004*/ 	.word	0x00000082


	//----- nvinfo : EIATTR_KPARAM_INFO
	.align		4
.L_1492:
        /*0008*/ 	.byte	0x04, 0x17
        /*000a*/ 	.short	(.L_1494 - .L_1493)
.L_1493:
        /*000c*/ 	.word	0x00000000
        /*0010*/ 	.short	0x0000
        /*0012*/ 	.short	0x0070
        /*0014*/ 	.byte	0x00, 0xf0, 0x01, 0x2e


	//----- nvinfo : EIATTR_SPARSE_MMA_MASK
	.align		4
.L_1494:
        /*0018*/ 	.byte	0x03, 0x50
        /*001a*/ 	.short	0x0000


	//----- nvinfo : EIATTR_MAXREG_COUNT
	.align		4
        /*001c*/ 	.byte	0x03, 0x1b
        /*001e*/ 	.short	0x00a8


	//----- nvinfo : EIATTR_NUM_BARRIERS
	.align		4
        /*0020*/ 	.byte	0x02, 0x4c
        /*0022*/ 	.byte	0x10
	.zero		1


	//----- nvinfo : EIATTR_EXTERNS
	.align		4
        /*0024*/ 	.byte	0x04, 0x0f
        /*0026*/ 	.short	(.L_1496 - .L_1495)


	//   ....[0]....
	.align		4
.L_1495:
        /*0028*/ 	.word	index@(__assertfail)


	//----- nvinfo : EIATTR_ANNOTATIONS
	.align		4
.L_1496:
        /*002c*/ 	.byte	0x04, 0x55
        /*002e*/ 	.short	(.L_1498 - .L_1497)


	//   ....[0]....
.L_1497:
        /*0030*/ 	.word	0x00000001
        /*0034*/ 	.byte	0xc0, 0x08, 0x00, 0x00, 0x01, 0x00, 0x00, 0x00, 0xc0, 0x09, 0x00, 0x00, 0x01, 0x00, 0x00, 0x00
        /*0044*/ 	.byte	0x50, 0xd5, 0x00, 0x00, 0x01, 0x00, 0x00, 0x00, 0xf0, 0xd5, 0x00, 0x00, 0x01, 0x00, 0x00, 0x00
        /*0054*/ 	.byte	0xe0, 0xd9, 0x00, 0x00, 0x01, 0x00, 0x00, 0x00, 0x10, 0xda, 0x00, 0x00, 0x01, 0x00, 0x00, 0x00
        /*0064*/ 	.byte	0x90, 0xe8, 0x00, 0x00, 0x01, 0x00, 0x00, 0x00, 0x50, 0x04, 0x01, 0x00, 0x01, 0x00, 0x00, 0x00
        /*0074*/ 	.byte	0x70, 0x04, 0x01, 0x00, 0x01, 0x00, 0x00, 0x00, 0xa0, 0x05, 0x01, 0x00, 0x01, 0x00, 0x00, 0x00
        /*0084*/ 	.byte	0x10, 0x07, 0x01, 0x00, 0x01, 0x00, 0x00, 0x00, 0x10, 0x1e, 0x01, 0x00, 0x01, 0x00, 0x00, 0x00
        /*0094*/ 	.byte	0xb0, 0x1f, 0x01, 0x00, 0x01, 0x00, 0x00, 0x00, 0x90, 0x43, 0x01, 0x00


	//----- nvinfo : EIATTR_MERCURY_ISA_VERSION
	.align		4
.L_1498:
        /*00a0*/ 	.byte	0x03, 0x5f
        /*00a2*/ 	.short	0x0101


	//----- nvinfo : EIATTR_INT_WARP_WIDE_INSTR_OFFSETS
	.align		4
        /*00a4*/ 	.byte	0x04, 0x31
        /*00a6*/ 	.short	(.L_1500 - .L_1499)


	//   ....[0]....
.L_1499:
        /*00a8*/ 	.word	0x000000c0


	//   ....[1]....
        /*00ac*/ 	.word	0x000000d0


	//   ....[2]....
        /*00b0*/ 	.word	0x000000e0


	//   ....[3]....
        /*00b4*/ 	.word	0x00000180


	//   ....[4]....
        /*00b8*/ 	.word	0x0000dfd0


	//   ....[5]....
        /*00bc*/ 	.word	0x0000e060


	//   ....[6]....
        /*00c0*/ 	.word	0x00011ba0


	//   ....[7]....
        /*00c4*/ 	.word	0x00011c30


	//----- nvinfo : EIATTR_COOP_GROUP_MASK_REGIDS
	.align		4
.L_1500:
        /*00c8*/ 	.byte	0x04, 0x29
        /*00ca*/ 	.short	(.L_1502 - .L_1501)


	//   ....[0]....
.L_1501:
        /*00cc*/ 	.word	0xffffffff


	//   ....[1]....
        /*00d0*/ 	.word	0xffffffff


	//   ....[2]....
        /*00d4*/ 	.word	0xffffffff


	//   ....[3]....
        /*00d8*/ 	.word	0xffffffff


	//   ....[4]....
        /*00dc*/ 	.word	0xffffffff


	//   ....[5]....
        /*00e0*/ 	.word	0xffffffff


	//   ....[6]....
        /*00e4*/ 	.word	0xffffffff


	//   ....[7]....
        /*00e8*/ 	.word	0xffffffff


	//   ....[8]....
        /*00ec*/ 	.word	0xffffffff


	//   ....[9]....
        /*00f0*/ 	.word	0xffffffff


	//   ....[10]....
        /*00f4*/ 	.word	0xffffffff


	//   ....[11]....
        /*00f8*/ 	.word	0xffffffff


	//   ....[12]....
        /*00fc*/ 	.word	0xffffffff


	//   ....[13]....
        /*0100*/ 	.word	0xffffffff


	//   ....[14]....
        /*0104*/ 	.word	0xffffffff


	//   ....[15]....
        /*0108*/ 	.word	0xffffffff


	//   ....[16]....
        /*010c*/ 	.word	0xffffffff


	//   ....[17]....
        /*0110*/ 	.word	0xffffffff


	//   ....[18]....
        /*0114*/ 	.word	0xffffffff


	//   ....[19]....
        /*0118*/ 	.word	0xffffffff


	//   ....[20]....
        /*011c*/ 	.word	0xffffffff


	//   ....[21]....
        /*0120*/ 	.word	0xffffffff


	//   ....[22]....
        /*0124*/ 	.word	0xffffffff


	//   ....[23]....
        /*0128*/ 	.word	0xffffffff


	//   ....[24]....
        /*012c*/ 	.word	0xffffffff


	//   ....[25]....
        /*0130*/ 	.word	0xffffffff


	//   ....[26]....
        /*0134*/ 	.word	0xffffffff


	//   ....[27]....
        /*0138*/ 	.word	0xffffffff


	//   ....[28]....
        /*013c*/ 	.word	0xffffffff


	//   ....[29]....
        /*0140*/ 	.word	0xffffffff


	//   ....[30]....
        /*0144*/ 	.word	0xffffffff


	//   ....[31]....
        /*0148*/ 	.word	0xffffffff


	//   ....[32]....
        /*014c*/ 	.word	0xffffffff


	//   ....[33]....
        /*0150*/ 	.word	0xffffffff


	//   ....[34]....
        /*0154*/ 	.word	0xffffffff


	//   ....[35]....
        /*0158*/ 	.word	0xffffffff


	//   ....[36]....
        /*015c*/ 	.word	0xffffffff


	//   ....[37]....
        /*0160*/ 	.word	0xffffffff


	//   ....[38]....
        /*0164*/ 	.word	0xffffffff


	//   ....[39]....
        /*0168*/ 	.word	0xffffffff


	//   ....[40]....
        /*016c*/ 	.word	0xffffffff


	//   ....[41]....
        /*0170*/ 	.word	0xffffffff


	//   ....[42]....
        /*0174*/ 	.word	0xffffffff


	//   ....[43]....
        /*0178*/ 	.word	0xffffffff


	//   ....[44]....
        /*017c*/ 	.word	0xffffffff


	//   ....[45]....
        /*0180*/ 	.word	0xffffffff


	//   ....[46]....
        /*0184*/ 	.word	0xffffffff


	//   ....[47]....
        /*0188*/ 	.word	0xffffffff


	//   ....[48]....
        /*018c*/ 	.word	0xffffffff


	//   ....[49]....
        /*0190*/ 	.word	0xffffffff


	//   ....[50]....
        /*0194*/ 	.word	0xffffffff


	//   ....[51]....
        /*0198*/ 	.word	0xffffffff


	//   ....[52]....
        /*019c*/ 	.word	0xffffffff


	//   ....[53]....
        /*01a0*/ 	.word	0xffffffff


	//   ....[54]....
        /*01a4*/ 	.word	0xffffffff


	//   ....[55]....
        /*01a8*/ 	.word	0xffffffff


	//   ....[56]....
        /*01ac*/ 	.word	0xffffffff


	//   ....[57]....
        /*01b0*/ 	.word	0xffffffff


	//   ....[58]....
        /*01b4*/ 	.word	0xffffffff


	//   ....[59]....
        /*01b8*/ 	.word	0xffffffff


	//   ....[60]....
        /*01bc*/ 	.word	0xffffffff


	//   ....[61]....
        /*01c0*/ 	.word	0xffffffff


	//   ....[62]....
        /*01c4*/ 	.word	0xffffffff


	//   ....[63]....
        /*01c8*/ 	.word	0xffffffff


	//   ....[64]....
        /*01cc*/ 	.word	0xffffffff


	//   ....[65]....
        /*01d0*/ 	.word	0xffffffff


	//   ....[66]....
        /*01d4*/ 	.word	0xffffffff


	//   ....[67]....
        /*01d8*/ 	.word	0xffffffff


	//   ....[68]....
        /*01dc*/ 	.word	0xffffffff


	//   ....[69]....
        /*01e0*/ 	.word	0xffffffff


	//   ....[70]....
        /*01e4*/ 	.word	0xffffffff


	//   ....[71]....
        /*01e8*/ 	.word	0xffffffff


	//   ....[72]....
        /*01ec*/ 	.word	0xffffffff


	//   ....[73]....
        /*01f0*/ 	.word	0xffffffff


	//   ....[74]....
        /*01f4*/ 	.word	0xffffffff


	//   ....[75]....
        /*01f8*/ 	.word	0xffffffff


	//   ....[76]....
        /*01fc*/ 	.word	0xffffffff


	//   ....[77]....
        /*0200*/ 	.word	0xffffffff


	//   ....[78]....
        /*0204*/ 	.word	0xffffffff


	//   ....[79]....
        /*0208*/ 	.word	0xffffffff


	//   ....[80]....
        /*020c*/ 	.word	0xffffffff


	//   ....[81]....
        /*0210*/ 	.word	0xffffffff


	//   ....[82]....
        /*0214*/ 	.word	0xffffffff


	//   ....[83]....
        /*0218*/ 	.word	0xffffffff


	//   ....[84]....
        /*021c*/ 	.word	0xffffffff


	//   ....[85]....
        /*0220*/ 	.word	0xffffffff


	//   ....[86]....
        /*0224*/ 	.word	0xffffffff


	//   ....[87]....
        /*0228*/ 	.word	0xffffffff


	//   ....[88]....
        /*022c*/ 	.word	0xffffffff


	//   ....[89]....
        /*0230*/ 	.word	0xffffffff


	//   ....[90]....
        /*0234*/ 	.word	0xffffffff


	//   ....[91]....
        /*0238*/ 	.word	0xffffffff


	//   ....[92]....
        /*023c*/ 	.word	0xffffffff


	//   ....[93]....
        /*0240*/ 	.word	0xffffffff


	//   ....[94]....
        /*0244*/ 	.word	0xffffffff


	//   ....[95]....
        /*0248*/ 	.word	0xffffffff


	//   ....[96]....
        /*024c*/ 	.word	0xffffffff


	//   ....[97]....
        /*0250*/ 	.word	0xffffffff


	//   ....[98]....
        /*0254*/ 	.word	0xffffffff


	//   ....[99]....
        /*0258*/ 	.word	0xffffffff


	//   ....[100]....
        /*025c*/ 	.word	0xffffffff


	//   ....[101]....
        /*0260*/ 	.word	0xffffffff


	//   ....[102]....
        /*0264*/ 	.word	0xffffffff


	//   ....[103]....
        /*0268*/ 	.word	0xffffffff


	//   ....[104]....
        /*026c*/ 	.word	0xffffffff


	//   ....[105]....
        /*0270*/ 	.word	0xffffffff


	//   ....[106]....
        /*0274*/ 	.word	0xffffffff


	//   ....[107]....
        /*0278*/ 	.word	0xffffffff


	//   ....[108]....
        /*027c*/ 	.word	0xffffffff


	//   ....[109]....
        /*0280*/ 	.word	0xffffffff


	//   ....[110]....
        /*0284*/ 	.word	0xffffffff


	//   ....[111]....
        /*0288*/ 	.word	0xffffffff


	//   ....[112]....
        /*028c*/ 	.word	0xffffffff


	//   ....[113]....
        /*0290*/ 	.word	0xffffffff


	//   ....[114]....
        /*0294*/ 	.word	0xffffffff


	//   ....[115]....
        /*0298*/ 	.word	0xffffffff


	//   ....[116]....
        /*029c*/ 	.word	0xffffffff


	//   ....[117]....
        /*02a0*/ 	.word	0xffffffff


	//   ....[118]....
        /*02a4*/ 	.word	0xffffffff


	//   ....[119]....
        /*02a8*/ 	.word	0xffffffff


	//   ....[120]....
        /*02ac*/ 	.word	0xffffffff


	//   ....[121]....
        /*02b0*/ 	.word	0xffffffff


	//   ....[122]....
        /*02b4*/ 	.word	0xffffffff


	//   ....[123]....
        /*02b8*/ 	.word	0xffffffff


	//   ....[124]....
        /*02bc*/ 	.word	0xffffffff


	//   ....[125]....
        /*02c0*/ 	.word	0xffffffff


	//   ....[126]....
        /*02c4*/ 	.word	0xffffffff


	//   ....[127]....
        /*02c8*/ 	.word	0xffffffff


	//   ....[128]....
        /*02cc*/ 	.word	0xffffffff


	//   ....[129]....
        /*02d0*/ 	.word	0xffffffff


	//   ....[130]....
        /*02d4*/ 	.word	0x0500000f


	//   ....[131]....
        /*02d8*/ 	.word	0x0500000f


	//   ....[132]....
        /*02dc*/ 	.word	0x0500000f


	//   ....[133]....
        /*02e0*/ 	.word	0x0500000f


	//   ....[134]....
        /*02e4*/ 	.word	0x0500000f


	//   ....[135]....
        /*02e8*/ 	.word	0x0500000f


	//   ....[136]....
        /*02ec*/ 	.word	0x0500000f


	//   ....[137]....
        /*02f0*/ 	.word	0x0500000f


	//   ....[138]....
        /*02f4*/ 	.word	0x0500000f


	//   ....[139]....
        /*02f8*/ 	.word	0x0500000f


	//   ....[140]....
        /*02fc*/ 	.word	0x0500000f


	//   ....[141]....
        /*0300*/ 	.word	0x0500000f


	//   ....[142]....
        /*0304*/ 	.word	0x0500000f


	//   ....[143]....
        /*0308*/ 	.word	0x0500000f


	//   ....[144]....
        /*030c*/ 	.word	0x0500000f


	//   ....[145]....
        /*0310*/ 	.word	0x0500000f


	//   ....[146]....
        /*0314*/ 	.word	0x0500000f


	//   ....[147]....
        /*0318*/ 	.word	0x0500000f


	//   ....[148]....
        /*031c*/ 	.word	0x0500000f


	//   ....[149]....
        /*0320*/ 	.word	0x0500000f


	//   ....[150]....
        /*0324*/ 	.word	0x0500000f


	//   ....[151]....
        /*0328*/ 	.word	0x0500000f


	//   ....[152]....
        /*032c*/ 	.word	0x0500000f


	//   ....[153]....
        /*0330*/ 	.word	0x0500000f


	//   ....[154]....
        /*0334*/ 	.word	0x0500000f


	//   ....[155]....
        /*0338*/ 	.word	0x0500000f


	//   ....[156]....
        /*033c*/ 	.word	0x0500000f


	//   ....[157]....
        /*0340*/ 	.word	0x0500000f


	//   ....[158]....
        /*0344*/ 	.word	0x0500000f


	//   ....[159]....
        /*0348*/ 	.word	0x0500000f


	//   ....[160]....
        /*034c*/ 	.word	0x0500000f


	//   ....[161]....
        /*0350*/ 	.word	0x0500000f


	//   ....[162]....
        /*0354*/ 	.word	0x0500000f


	//   ....[163]....
        /*0358*/ 	.word	0x0500000f


	//   ....[164]....
        /*035c*/ 	.word	0x0500000f


	//   ....[165]....
        /*0360*/ 	.word	0x0500000f


	//   ....[166]....
        /*0364*/ 	.word	0x0500000f


	//   ....[167]....
        /*0368*/ 	.word	0x0500000f


	//   ....[168]....
        /*036c*/ 	.word	0x0500000f


	//   ....[169]....
        /*0370*/ 	.word	0x0500000f


	//   ....[170]....
        /*0374*/ 	.word	0x0500000f


	//   ....[171]....
        /*0378*/ 	.word	0x0500000f


	//   ....[172]....
        /*037c*/ 	.word	0x0500000f


	//   ....[173]....
        /*0380*/ 	.word	0x0500000f


	//   ....[174]....
        /*0384*/ 	.word	0x0500000f


	//   ....[175]....
        /*0388*/ 	.word	0x0500000f


	//   ....[176]....
        /*038c*/ 	.word	0x0500000f


	//   ....[177]....
        /*0390*/ 	.word	0x0500000f


	//   ....[178]....
        /*0394*/ 	.word	0x0500000f


	//   ....[179]....
        /*0398*/ 	.word	0x0500000f


	//   ....[180]....
        /*039c*/ 	.word	0x0500000f


	//   ....[181]....
        /*03a0*/ 	.word	0x0500000f


	//   ....[182]....
        /*03a4*/ 	.word	0x0500000f


	//   ....[183]....
        /*03a8*/ 	.word	0x0500000f


	//   ....[184]....
        /*03ac*/ 	.word	0x0500000f


	//   ....[185]....
        /*03b0*/ 	.word	0x0500000f


	//   ....[186]....
        /*03b4*/ 	.word	0x0500000f


	//   ....[187]....
        /*03b8*/ 	.word	0x0500000f


	//   ....[188]....
        /*03bc*/ 	.word	0x0500000f


	//   ....[189]....
        /*03c0*/ 	.word	0x0500000f


	//   ....[190]....
        /*03c4*/ 	.word	0x0500000f


	//   ....[191]....
        /*03c8*/ 	.word	0x0500000f


	//   ....[192]....
        /*03cc*/ 	.word	0x0500000f


	//   ....[193]....
        /*03d0*/ 	.word	0x0500000f


	//   ....[194]....
        /*03d4*/ 	.word	0x0500000f


	//   ....[195]....
        /*03d8*/ 	.word	0x0500000f


	//   ....[196]....
        /*03dc*/ 	.word	0x0500000f


	//   ....[197]....
        /*03e0*/ 	.word	0x0500000f


	//   ....[198]....
        /*03e4*/ 	.word	0x0500000f


	//   ....[199]....
        /*03e8*/ 	.word	0x0500000f


	//   ....[200]....
        /*03ec*/ 	.word	0x0500000f


	//   ....[201]....
        /*03f0*/ 	.word	0x0500000f


	//   ....[202]....
        /*03f4*/ 	.word	0x0500000f


	//   ....[203]....
        /*03f8*/ 	.word	0x0500000f


	//   ....[204]....
        /*03fc*/ 	.word	0x0500000f


	//   ....[205]....
        /*0400*/ 	.word	0x0500000f


	//   ....[206]....
        /*0404*/ 	.word	0x0500000f


	//   ....[207]....
        /*0408*/ 	.word	0x0500000f


	//   ....[208]....
        /*040c*/ 	.word	0x0500000f


	//   ....[209]....
        /*0410*/ 	.word	0x0500000f


	//   ....[210]....
        /*0414*/ 	.word	0x0500000f


	//   ....[211]....
        /*0418*/ 	.word	0x0500000f


	//   ....[212]....
        /*041c*/ 	.word	0x0500000f


	//----- nvinfo : EIATTR_COOP_GROUP_INSTR_OFFSETS
	.align		4
.L_1502:
        /*0420*/ 	.byte	0x04, 0x28
        /*0422*/ 	.short	(.L_1504 - .L_1503)


	//   ....[0]....
.L_1503:
        /*0424*/ 	.word	0x00000080


	//   ....[1]....
        /*0428*/ 	.word	0x00000090


	//   ....[2]....
        /*042c*/ 	.word	0x000002f0


	//   ....[3]....
        /*0430*/ 	.word	0x00000450


	//   ....[4]....
        /*0434*/ 	.word	0x00000570


	//   ....[5]....
        /*0438*/ 	.word	0x000006d0


	//   ....[6]....
        /*043c*/ 	.word	0x00001670


	//   ....[7]....
        /*0440*/ 	.word	0x00002a60


	//   ....[8]....
        /*0444*/ 	.word	0x00002aa0


	//   ....[9]....
        /*0448*/ 	.word	0x00003690


	//   ....[10]....
        /*044c*/ 	.word	0x00003770


	//   ....[11]....
        /*0450*/ 	.word	0x000037a0


	//   ....[12]....
        /*0454*/ 	.word	0x00003800


	//   ....[13]....
        /*0458*/ 	.word	0x000052e0


	//   ....[14]....
        /*045c*/ 	.word	0x00005320


	//   ....[15]....
        /*0460*/ 	.word	0x00005fe0


	//   ....[16]....
        /*0464*/ 	.word	0x00006060


	//   ....[17]....
        /*0468*/ 	.word	0x00006080


	//   ....[18]....
        /*046c*/ 	.word	0x000060a0


	//   ....[19]....
        /*0470*/ 	.word	0x000089e0


	//   ....[20]....
        /*0474*/ 	.word	0x00008a80


	//   ....[21]....
        /*0478*/ 	.word	0x00008ab0


	//   ....[22]....
        /*047c*/ 	.word	0x00008be0


	//   ....[23]....
        /*0480*/ 	.word	0x0000a060


	//   ....[24]....
        /*0484*/ 	.word	0x0000a0e0


	//   ....[25]....
        /*0488*/ 	.word	0x0000a150


	//   ....[26]....
        /*048c*/ 	.word	0x0000a170


	//   ....[27]....
        /*0490*/ 	.word	0x0000bc90


	//   ....[28]....
        /*0494*/ 	.word	0x0000bcc0


	//   ....[29]....
        /*0498*/ 	.word	0x0000bcf0


	//   ....[30]....
        /*049c*/ 	.word	0x0000bd50


	//   ....[31]....
        /*04a0*/ 	.word	0x0000c2d0


	//   ....[32]....
        /*04a4*/ 	.word	0x0000c310


	//   ....[33]....
        /*04a8*/ 	.word	0x0000c460


	//   ....[34]....
        /*04ac*/ 	.word	0x0000c480


	//   ....[35]....
        /*04b0*/ 	.word	0x0000c5c0


	//   ....[36]....
        /*04b4*/ 	.word	0x0000c5e0


	//   ....[37]....
        /*04b8*/ 	.word	0x0000c730


	//   ....[38]....
        /*04bc*/ 	.word	0x0000c750


	//   ....[39]....
        /*04c0*/ 	.word	0x0000cf20


	//   ....[40]....
        /*04c4*/ 	.word	0x0000cf40


	//   ....[41]....
        /*04c8*/ 	.word	0x0000d080


	//   ....[42]....
        /*04cc*/ 	.word	0x0000d0a0


	//   ....[43]....
        /*04d0*/ 	.word	0x0000d1e0


	//   ....[44]....
        /*04d4*/ 	.word	0x0000d200


	//   ....[45]....
        /*04d8*/ 	.word	0x0000d350


	//   ....[46]....
        /*04dc*/ 	.word	0x0000d370


	//   ....[47]....
        /*04e0*/ 	.word	0x0000d580


	//   ....[48]....
        /*04e4*/ 	.word	0x0000ea30


	//   ....[49]....
        /*04e8*/ 	.word	0x0000ea50


	//   ....[50]....
        /*04ec*/ 	.word	0x0000ea60


	//   ....[51]....
        /*04f0*/ 	.word	0x0000eaa0


	//   ....[52]....
        /*04f4*/ 	.word	0x0000eaf0


	//   ....[53]....
        /*04f8*/ 	.word	0x0000eb10


	//   ....[54]....
        /*04fc*/ 	.word	0x0000eb60


	//   ....[55]....
        /*0500*/ 	.word	0x0000eb80


	//   ....[56]....
        /*0504*/ 	.word	0x0000ebd0


	//   ....[57]....
        /*0508*/ 	.word	0x0000ebf0


	//   ....[58]....
        /*050c*/ 	.word	0x0000ec20


	//   ....[59]....
        /*0510*/ 	.word	0x0000ec50


	//   ....[60]....
        /*0514*/ 	.word	0x0000f2b0


	//   ....[61]....
        /*0518*/ 	.word	0x0000f2d0


	//   ....[62]....
        /*051c*/ 	.word	0x0000f310


	//   ....[63]....
        /*0520*/ 	.word	0x0000f320


	//   ....[64]....
        /*0524*/ 	.word	0x0000f340


	//   ....[65]....
        /*0528*/ 	.word	0x0000f360


	//   ....[66]....
        /*052c*/ 	.word	0x0000f380


	//   ....[67]....
        /*0530*/ 	.word	0x0000f3a0


	//   ....[68]....
        /*0534*/ 	.word	0x0000f3d0


	//   ....[69]....
        /*0538*/ 	.word	0x0000f400


	//   ....[70]....
        /*053c*/ 	.word	0x0000f440


	//   ....[71]....
        /*0540*/ 	.word	0x0000f4a0


	//   ....[72]....
        /*0544*/ 	.word	0x0000f5c0


	//   ....[73]....
        /*0548*/ 	.word	0x0000f650


	//   ....[74]....
        /*054c*/ 	.word	0x0000f660


	//   ....[75]....
        /*0550*/ 	.word	0x0000f770


	//   ....[76]....
        /*0554*/ 	.word	0x0000fdf0


	//   ....[77]....
        /*0558*/ 	.word	0x0000fe20


	//   ....[78]....
        /*055c*/ 	.word	0x0000fe30


	//   ....[79]....
        /*0560*/ 	.word	0x0000fe70


	//   ....[80]....
        /*0564*/ 	.word	0x0000ff20


	//   ....[81]....
        /*0568*/ 	.word	0x0000ff40


	//   ....[82]....
        /*056c*/ 	.word	0x00010010


	//   ....[83]....
        /*0570*/ 	.word	0x00010030


	//   ....[84]....
        /*0574*/ 	.word	0x000100c0


	//   ....[85]....
        /*0578*/ 	.word	0x000100e0


	//   ....[86]....
        /*057c*/ 	.word	0x00010170


	//   ....[87]....
        /*0580*/ 	.word	0x00010190


	//   ....[88]....
        /*0584*/ 	.word	0x00010220


	//   ....[89]....
        /*0588*/ 	.word	0x00010240


	//   ....[90]....
        /*058c*/ 	.word	0x000102d0


	//   ....[91]....
        /*0590*/ 	.word	0x00010320


	//   ....[92]....
        /*0594*/ 	.word	0x00010750


	//   ....[93]....
        /*0598*/ 	.word	0x000107a0


	//   ....[94]....
        /*059c*/ 	.word	0x000107c0


	//   ....[95]....
        /*05a0*/ 	.word	0x00010880


	//   ....[96]....
        /*05a4*/ 	.word	0x000108a0


	//   ....[97]....
        /*05a8*/ 	.word	0x00010950


	//   ....[98]....
        /*05ac*/ 	.word	0x00010960


	//   ....[99]....
        /*05b0*/ 	.word	0x00010990


	//   ....[100]....
        /*05b4*/ 	.word	0x00010a20


	//   ....[101]....
        /*05b8*/ 	.word	0x00010ac0


	//   ....[102]....
        /*05bc*/ 	.word	0x00010ae0


	//   ....[103]....
        /*05c0*/ 	.word	0x00010af0


	//   ....[104]....
        /*05c4*/ 	.word	0x000111f0


	//   ....[105]....
        /*05c8*/ 	.word	0x00011210


	//   ....[106]....
        /*05cc*/ 	.word	0x00011220


	//   ....[107]....
        /*05d0*/ 	.word	0x00011230


	//   ....[108]....
        /*05d4*/ 	.word	0x00011250


	//   ....[109]....
        /*05d8*/ 	.word	0x000112b0


	//   ....[110]....
        /*05dc*/ 	.word	0x000112d0


	//   ....[111]....
        /*05e0*/ 	.word	0x000112e0


	//   ....[112]....
        /*05e4*/ 	.word	0x00011320


	//   ....[113]....
        /*05e8*/ 	.word	0x00011350


	//   ....[114]....
        /*05ec*/ 	.word	0x00011360


	//   ....[115]....
        /*05f0*/ 	.word	0x00011380


	//   ....[116]....
        /*05f4*/ 	.word	0x000116d0


	//   ....[117]....
        /*05f8*/ 	.word	0x000116f0


	//   ....[118]....
        /*05fc*/ 	.word	0x00011700


	//   ....[119]....
        /*0600*/ 	.word	0x00011710


	//   ....[120]....
        /*0604*/ 	.word	0x00011720


	//   ....[121]....
        /*0608*/ 	.word	0x00011740


	//   ....[122]....
        /*060c*/ 	.word	0x000117b0


	//   ....[123]....
        /*0610*/ 	.word	0x000117d0


	//   ....[124]....
        /*0614*/ 	.word	0x00011830


	//   ....[125]....
        /*0618*/ 	.word	0x00011840


	//   ....[126]....
        /*061c*/ 	.word	0x000118b0


	//   ....[127]....
        /*0620*/ 	.word	0x00011920


	//   ....[128]....
        /*0624*/ 	.word	0x00011d50


	//   ....[129]....
        /*0628*/ 	.word	0x00011f30


	//   ....[130]....
        /*062c*/ 	.word	0x00012550


	//   ....[131]....
        /*0630*/ 	.word	0x00012630


	//   ....[132]....
        /*0634*/ 	.word	0x000126d0


	//   ....[133]....
        /*0638*/ 	.word	0x00012750


	//   ....[134]....
        /*063c*/ 	.word	0x00012800


	//   ....[135]....
        /*0640*/ 	.word	0x00012860


	//   ....[136]....
        /*0644*/ 	.word	0x00012920


	//   ....[137]....
        /*0648*/ 	.word	0x00012980


	//   ....[138]....
        /*064c*/ 	.word	0x00012a40


	//   ....[139]....
        /*0650*/ 	.word	0x00012aa0


	//   ....[140]....
        /*0654*/ 	.word	0x00012b60


	//   ....[141]....
        /*0658*/ 	.word	0x00012bc0


	//   ....[142]....
        /*065c*/ 	.word	0x00012c60


	//   ....[143]....
        /*0660*/ 	.word	0x00012d10


	//   ....[144]....
        /*0664*/ 	.word	0x00012dc0


	//   ....[145]....
        /*0668*/ 	.word	0x00012e50


	//   ....[146]....
        /*066c*/ 	.word	0x00012f20


	//   ....[147]....
        /*0670*/ 	.word	0x00013040


	//   ....[148]....
        /*0674*/ 	.word	0x000130b0


	//   ....[149]....
        /*0678*/ 	.word	0x00013110


	//   ....[150]....
        /*067c*/ 	.word	0x000131f0


	//   ....[151]....
        /*0680*/ 	.word	0x00013270


	//   ....[152]....
        /*0684*/ 	.word	0x00013370


	//   ....[153]....
        /*0688*/ 	.word	0x00013470


	//   ....[154]....
        /*068c*/ 	.word	0x000134e0


	//   ....[155]....
        /*0690*/ 	.word	0x00013540


	//   ....[156]....
        /*0694*/ 	.word	0x00013610


	//   ....[157]....
        /*0698*/ 	.word	0x00013730


	//   ....[158]....
        /*069c*/ 	.word	0x00013780


	//   ....[159]....
        /*06a0*/ 	.word	0x00013810


	//   ....[160]....
        /*06a4*/ 	.word	0x000138b0


	//   ....[161]....
        /*06a8*/ 	.word	0x00013930


	//   ....[162]....
        /*06ac*/ 	.word	0x00013a00


	//   ....[163]....
        /*06b0*/ 	.word	0x00013b10


	//   ....[164]....
        /*06b4*/ 	.word	0x00013b60


	//   ....[165]....
        /*06b8*/ 	.word	0x00013bd0


	//   ....[166]....
        /*06bc*/ 	.word	0x00013cc0


	//   ....[167]....
        /*06c0*/ 	.word	0x00013dd0


	//   ....[168]....
        /*06c4*/ 	.word	0x00013e20


	//   ....[169]....
        /*06c8*/ 	.word	0x00013ea0


	//   ....[170]....
        /*06cc*/ 	.word	0x00013f80


	//   ....[171]....
        /*06d0*/ 	.word	0x00014090


	//   ....[172]....
        /*06d4*/ 	.word	0x000140e0


	//   ....[173]....
        /*06d8*/ 	.word	0x00014150


	//   ....[174]....
        /*06dc*/ 	.word	0x00014230


	//   ....[175]....
        /*06e0*/ 	.word	0x00014360


	//   ....[176]....
        /*06e4*/ 	.word	0x00014430


	//   ....[177]....
        /*06e8*/ 	.word	0x000144c0


	//   ....[178]....
        /*06ec*/ 	.word	0x000145f0


	//   ....[179]....
        /*06f0*/ 	.word	0x00014650


	//   ....[180]....
        /*06f4*/ 	.word	0x00014760


	//   ....[181]....
        /*06f8*/ 	.word	0x000147c0


	//   ....[182]....
        /*06fc*/ 	.word	0x000148d0


	//   ....[183]....
        /*0700*/ 	.word	0x00014930


	//   ....[184]....
        /*0704*/ 	.word	0x00014a40


	//   ....[185]....
        /*0708*/ 	.word	0x00014aa0


	//   ....[186]....
        /*070c*/ 	.word	0x00014b60


	//   ....[187]....
        /*0710*/ 	.word	0x00014cc0


	//   ....[188]....
        /*0714*/ 	.word	0x00014d60


	//   ....[189]....
        /*0718*/ 	.word	0x00014dc0


	//   ....[190]....
        /*071c*/ 	.word	0x00014e60


	//   ....[191]....
        /*0720*/ 	.word	0x00014ec0


	//   ....[192]....
        /*0724*/ 	.word	0x00014f70


	//   ....[193]....
        /*0728*/ 	.word	0x00014fd0


	//   ....[194]....
        /*072c*/ 	.word	0x00015070


	//   ....[195]....
        /*0730*/ 	.word	0x000150d0


	//   ....[196]....
        /*0734*/ 	.word	0x00015170


	//   ....[197]....
        /*0738*/ 	.word	0x000151d0


	//   ....[198]....
        /*073c*/ 	.word	0x00015270


	//   ....[199]....
        /*0740*/ 	.word	0x00015350


	//   ....[200]....
        /*0744*/ 	.word	0x000153f0


	//   ....[201]....
        /*0748*/ 	.word	0x00015450


	//   ....[202]....
        /*074c*/ 	.word	0x00015520


	//   ....[203]....
        /*0750*/ 	.word	0x00015580


	//   ....[204]....
        /*0754*/ 	.word	0x00015650


	//   ....[205]....
        /*0758*/ 	.word	0x000156b0


	//   ....[206]....
        /*075c*/ 	.word	0x00015780


	//   ....[207]....
        /*0760*/ 	.word	0x000157e0


	//   ....[208]....
        /*0764*/ 	.word	0x000158b0


	//   ....[209]....
        /*0768*/ 	.word	0x00015910


	//   ....[210]....
        /*076c*/ 	.word	0x000159e0


	//   ....[211]....
        /*0770*/ 	.word	0x00015a70


	//   ....[212]....
        /*0774*/ 	.word	0x00015b90


	//----- nvinfo : EIATTR_REG_RECONFIG
	.align		4
.L_1504:
        /*0778*/ 	.byte	0x01, 0x54
	.zero		2


	//----- nvinfo : EIATTR_SYSCALL_OFFSETS
	.align		4
        /*077c*/ 	.byte	0x04, 0x46
        /*077e*/ 	.short	(.L_1506 - .L_1505)


	//   ....[0]....
.L_1505:
        /*0780*/ 	.word	0x000018d0


	//   ....[1]....
        /*0784*/ 	.word	0x0000e1c0


	//   ....[2]....
        /*0788*/ 	.word	0x0000e310


	//   ....[3]....
        /*078c*/ 	.word	0x0000e400


	//   ....[4]....
        /*0790*/ 	.word	0x0000ef30


	//   ....[5]....
        /*0794*/ 	.word	0x0000fac0


	//----- nvinfo : EIATTR_MBARRIER_INSTR_OFFSETS
	.align		4
.L_1506:
        /*0798*/ 	.byte	0x04, 0x39
        /*079a*/ 	.short	(.L_1508 - .L_1507)


	//   ....[0]....
.L_1507:
        /*079c*/ 	.word	0x00000190
        /*07a0*/ 	.word	0x000000ff
        /*07a4*/ 	.word	0x00032400
        /*07a8*/ 	.short	0x0100
        /*07aa*/ 	.byte	0x08
	.zero		1


	//   ....[1]....
        /*07ac*/ 	.word	0x000001a0
        /*07b0*/ 	.word	0x000000ff
        /*07b4*/ 	.word	0x00032410
        /*07b8*/ 	.short	0x0100
        /*07ba*/ 	.byte	0x08
	.zero		1


	//   ....[2]....
        /*07bc*/ 	.word	0x000001b0
        /*07c0*/ 	.word	0x000000ff
        /*07c4*/ 	.word	0x00032420
        /*07c8*/ 	.short	0x0100
        /*07ca*/ 	.byte	0x08
	.zero		1


	//   ....[3]....
        /*07cc*/ 	.word	0x000002a0
        /*07d0*/ 	.word	0x000000ff
        /*07d4*/ 	.word	0x00032430
        /*07d8*/ 	.short	0x0100
        /*07da*/ 	.byte	0x08
	.zero		1


	//   ....[4]....
        /*07dc*/ 	.word	0x000002b0
        /*07e0*/ 	.word	0x000000ff
        /*07e4*/ 	.word	0x00032440
        /*07e8*/ 	.short	0x0100
        /*07ea*/ 	.byte	0x08
	.zero		1


	//   ....[5]....
        /*07ec*/ 	.word	0x000002c0
        /*07f0*/ 	.word	0x000000ff
        /*07f4*/ 	.word	0x00032438
        /*07f8*/ 	.short	0x0100
        /*07fa*/ 	.byte	0x08
	.zero		1


	//   ....[6]....
        /*07fc*/ 	.word	0x000002d0
        /*0800*/ 	.word	0x000000ff
        /*0804*/ 	.word	0x00032448
        /*0808*/ 	.short	0x0100
        /*080a*/ 	.byte	0x08
	.zero		1


	//   ....[7]....
        /*080c*/ 	.word	0x00000400
        /*0810*/ 	.word	0x000000ff
        /*0814*/ 	.word	0x00032450
        /*0818*/ 	.short	0x0100
        /*081a*/ 	.byte	0x08
	.zero		1


	//   ....[8]....
        /*081c*/ 	.word	0x00000410
        /*0820*/ 	.word	0x000000ff
        /*0824*/ 	.word	0x00032460
        /*0828*/ 	.short	0x0100
        /*082a*/ 	.byte	0x08
	.zero		1


	//   ....[9]....
        /*082c*/ 	.word	0x00000420
        /*0830*/ 	.word	0x000000ff
        /*0834*/ 	.word	0x00032458
        /*0838*/ 	.short	0x0100
        /*083a*/ 	.byte	0x08
	.zero		1


	//   ....[10]....
        /*083c*/ 	.word	0x00000430
        /*0840*/ 	.word	0x000000ff
        /*0844*/ 	.word	0x00032468
        /*0848*/ 	.short	0x0100
        /*084a*/ 	.byte	0x08
	.zero		1


	//   ....[11]....
        /*084c*/ 	.word	0x00000520
        /*0850*/ 	.word	0x000000ff
        /*0854*/ 	.word	0x00032470
        /*0858*/ 	.short	0x0100
        /*085a*/ 	.byte	0x06
	.zero		1


	//   ....[12]....
        /*085c*/ 	.word	0x00000530
        /*0860*/ 	.word	0x000000ff
        /*0864*/ 	.word	0x00032480
        /*0868*/ 	.short	0x0100
        /*086a*/ 	.byte	0x06
	.zero		1


	//   ....[13]....
        /*086c*/ 	.word	0x00000540
        /*0870*/ 	.word	0x000000ff
        /*0874*/ 	.word	0x00032478
        /*0878*/ 	.short	0x0100
        /*087a*/ 	.byte	0x06
	.zero		1


	//   ....[14]....
        /*087c*/ 	.word	0x00000550
        /*0880*/ 	.word	0x000000ff
        /*0884*/ 	.word	0x00032488
        /*0888*/ 	.short	0x0100
        /*088a*/ 	.byte	0x06
	.zero		1


	//   ....[15]....
        /*088c*/ 	.word	0x00000680
        /*0890*/ 	.word	0x000000ff
        /*0894*/ 	.word	0x00032490
        /*0898*/ 	.short	0x0100
        /*089a*/ 	.byte	0x08
	.zero		1


	//   ....[16]....
        /*089c*/ 	.word	0x00000690
        /*08a0*/ 	.word	0x000000ff
        /*08a4*/ 	.word	0x000324a0
        /*08a8*/ 	.short	0x0100
        /*08aa*/ 	.byte	0x08
	.zero		1


	//   ....[17]....
        /*08ac*/ 	.word	0x000006a0
        /*08b0*/ 	.word	0x000000ff
        /*08b4*/ 	.word	0x00032498
        /*08b8*/ 	.short	0x0100
        /*08ba*/ 	.byte	0x08
	.zero		1


	//   ....[18]....
        /*08bc*/ 	.word	0x000006b0
        /*08c0*/ 	.word	0x000000ff
        /*08c4*/ 	.word	0x000324a8
        /*08c8*/ 	.short	0x0100
        /*08ca*/ 	.byte	0x08
	.zero		1


	//   ....[19]....
        /*08cc*/ 	.word	0x000007f0
        /*08d0*/ 	.word	0x000000ff
        /*08d4*/ 	.word	0x000324b0
        /*08d8*/ 	.short	0x0100
        /*08da*/ 	.byte	0x08
	.zero		1


	//   ....[20]....
        /*08dc*/ 	.word	0x00000800
        /*08e0*/ 	.word	0x000000ff
        /*08e4*/ 	.word	0x000324c0
        /*08e8*/ 	.short	0x0100
        /*08ea*/ 	.byte	0x08
	.zero		1


	//   ....[21]....
        /*08ec*/ 	.word	0x00000810
        /*08f0*/ 	.word	0x000000ff
        /*08f4*/ 	.word	0x000324b8
        /*08f8*/ 	.short	0x0100
        /*08fa*/ 	.byte	0x08
	.zero		1


	//   ....[22]....
        /*08fc*/ 	.word	0x00000820
        /*0900*/ 	.word	0x000000ff
        /*0904*/ 	.word	0x000324c8
        /*0908*/ 	.short	0x0100
        /*090a*/ 	.byte	0x08
	.zero		1


	//   ....[23]....
        /*090c*/ 	.word	0x00001930
        /*0910*/ 	.word	0x000000ff
        /*0914*/ 	.word	0x00032400
        /*0918*/ 	.short	0x010a
        /*091a*/ 	.byte	0x28
	.zero		1


	//   ....[24]....
        /*091c*/ 	.word	0x00001a10
        /*0920*/ 	.word	0x000000ff
        /*0924*/ 	.word	0x00032430
        /*0928*/ 	.short	0x010a
        /*092a*/ 	.byte	0x06
	.zero		1


	//   ....[25]....
        /*092c*/ 	.word	0x00001a50
        /*0930*/ 	.word	0x000000ff
        /*0934*/ 	.word	0x00032430
        /*0938*/ 	.short	0x010a
        /*093a*/ 	.byte	0x06
	.zero		1


	//   ....[26]....
        /*093c*/ 	.word	0x00001d50
        /*0940*/ 	.word	0x000000ff
        /*0944*/ 	.word	0x00032410
        /*0948*/ 	.short	0x010a
        /*094a*/ 	.byte	0x28
	.zero		1


	//   ....[27]....
        /*094c*/ 	.word	0x00001d90
        /*0950*/ 	.word	0x000000ff
        /*0954*/ 	.word	0x00032450
        /*0958*/ 	.short	0x010a
        /*095a*/ 	.byte	0x06
	.zero		1


	//   ....[28]....
        /*095c*/ 	.word	0x00001dd0
        /*0960*/ 	.word	0x000000ff
        /*0964*/ 	.word	0x00032450
        /*0968*/ 	.short	0x010a
        /*096a*/ 	.byte	0x06
	.zero		1


	//   ....[29]....
        /*096c*/ 	.word	0x00002c30
        /*0970*/ 	.word	0x000000ff
        /*0974*/ 	.word	0x00000000
        /*0978*/ 	.short	0x0101
        /*097a*/ 	.byte	0x0a
	.zero		1


	//   ....[30]....
        /*097c*/ 	.word	0x00004510
        /*0980*/ 	.word	0x000000ff
        /*0984*/ 	.word	0x00000000
        /*0988*/ 	.short	0x0101
        /*098a*/ 	.byte	0x06
	.zero		1


	//   ....[31]....
        /*098c*/ 	.word	0x000046b0
        /*0990*/ 	.word	0x000000ff
        /*0994*/ 	.word	0x00032430
        /*0998*/ 	.short	0x010a
        /*099a*/ 	.byte	0x04
	.zero		1


	//   ....[32]....
        /*099c*/ 	.word	0x000046f0
        /*09a0*/ 	.word	0x000000ff
        /*09a4*/ 	.word	0x00032430
        /*09a8*/ 	.short	0x010a
        /*09aa*/ 	.byte	0x04
	.zero		1


	//   ....[33]....
        /*09ac*/ 	.word	0x00004910
        /*09b0*/ 	.word	0x000000ff
        /*09b4*/ 	.word	0x00032450
        /*09b8*/ 	.short	0x010a
        /*09ba*/ 	.byte	0x04
	.zero		1


	//   ....[34]....
        /*09bc*/ 	.word	0x00004950
        /*09c0*/ 	.word	0x000000ff
        /*09c4*/ 	.word	0x00032450
        /*09c8*/ 	.short	0x010a
        /*09ca*/ 	.byte	0x04
	.zero		1


	//   ....[35]....
        /*09cc*/ 	.word	0x00005550
        /*09d0*/ 	.word	0x000000ff
        /*09d4*/ 	.word	0x00000000
        /*09d8*/ 	.short	0x0101
        /*09da*/ 	.byte	0x0a
	.zero		1


	//   ....[36]....
        /*09dc*/ 	.word	0x000076b0
        /*09e0*/ 	.word	0x000000ff
        /*09e4*/ 	.word	0x00000000
        /*09e8*/ 	.short	0x0101
        /*09ea*/ 	.byte	0x04
	.zero		1


	//   ....[37]....
        /*09ec*/ 	.word	0x000077e0
        /*09f0*/ 	.word	0x000000ff
        /*09f4*/ 	.word	0x00032430
        /*09f8*/ 	.short	0x010a
        /*09fa*/ 	.byte	0x04
	.zero		1


	//   ....[38]....
        /*09fc*/ 	.word	0x00007820
        /*0a00*/ 	.word	0x000000ff
        /*0a04*/ 	.word	0x00032430
        /*0a08*/ 	.short	0x010a
        /*0a0a*/ 	.byte	0x04
	.zero		1


	//   ....[39]....
        /*0a0c*/ 	.word	0x00007a40
        /*0a10*/ 	.word	0x000000ff
        /*0a14*/ 	.word	0x00032450
        /*0a18*/ 	.short	0x010a
        /*0a1a*/ 	.byte	0x04
	.zero		1


	//   ....[40]....
        /*0a1c*/ 	.word	0x00007a80
        /*0a20*/ 	.word	0x000000ff
        /*0a24*/ 	.word	0x00032450
        /*0a28*/ 	.short	0x010a
        /*0a2a*/ 	.byte	0x04
	.zero		1


	//   ....[41]....
        /*0a2c*/ 	.word	0x00008490
        /*0a30*/ 	.word	0x000000ff
        /*0a34*/ 	.word	0x00000000
        /*0a38*/ 	.short	0x0101
        /*0a3a*/ 	.byte	0x0b
	.zero		1


	//   ....[42]....
        /*0a3c*/ 	.word	0x0000a040
        /*0a40*/ 	.word	0x000000ff
        /*0a44*/ 	.word	0x00000000
        /*0a48*/ 	.short	0x0101
        /*0a4a*/ 	.byte	0x04
	.zero		1


	//   ....[43]....
        /*0a4c*/ 	.word	0x0000c320
        /*0a50*/ 	.word	0x000000bd
        /*0a54*/ 	.word	0x00000000
        /*0a58*/ 	.short	0x0101
        /*0a5a*/ 	.byte	0x3f
	.zero		1


	//   ....[44]....
        /*0a5c*/ 	.word	0x0000e800
        /*0a60*/ 	.word	0x00000018
        /*0a64*/ 	.word	0x00032440
        /*0a68*/ 	.short	0x010a
        /*0a6a*/ 	.byte	0x3f
	.zero		1


	//   ....[45]....
        /*0a6c*/ 	.word	0x0000ed10
        /*0a70*/ 	.word	0x00000018
        /*0a74*/ 	.word	0x00032430
        /*0a78*/ 	.short	0x0107
        /*0a7a*/ 	.byte	0x3f
	.zero		1


	//   ....[46]....
        /*0a7c*/ 	.word	0x0000edc0
        /*0a80*/ 	.word	0x00000018
        /*0a84*/ 	.word	0x00032430
        /*0a88*/ 	.short	0x0101
        /*0a8a*/ 	.byte	0x3f
	.zero		1


	//   ....[47]....
        /*0a8c*/ 	.word	0x0000f900
        /*0a90*/ 	.word	0x00000011
        /*0a94*/ 	.word	0x00032400
        /*0a98*/ 	.short	0x0107
        /*0a9a*/ 	.byte	0x3f
	.zero		1


	//   ....[48]....
        /*0a9c*/ 	.word	0x0000f990
        /*0aa0*/ 	.word	0x00000011
        /*0aa4*/ 	.word	0x00032400
        /*0aa8*/ 	.short	0x0101
        /*0aaa*/ 	.byte	0x3f
	.zero		1


	//   ....[49]....
        /*0aac*/ 	.word	0x000103e0
        /*0ab0*/ 	.word	0x00000011
        /*0ab4*/ 	.word	0x00032410
        /*0ab8*/ 	.short	0x0107
        /*0aba*/ 	.byte	0x3f
	.zero		1


	//   ....[50]....
        /*0abc*/ 	.word	0x000104d0
        /*0ac0*/ 	.word	0x00000011
        /*0ac4*/ 	.word	0x00032410
        /*0ac8*/ 	.short	0x0101
        /*0aca*/ 	.byte	0x3f
	.zero		1


	//   ....[51]....
        /*0acc*/ 	.word	0x000104f0
        /*0ad0*/ 	.word	0x00000011
        /*0ad4*/ 	.word	0x00032420
        /*0ad8*/ 	.short	0x010a
        /*0ada*/ 	.byte	0x3f
	.zero		1


	//   ....[52]....
        /*0adc*/ 	.word	0x00010570
        /*0ae0*/ 	.word	0x00000018
        /*0ae4*/ 	.word	0x00032460
        /*0ae8*/ 	.short	0x010a
        /*0aea*/ 	.byte	0x3f
	.zero		1


	//   ....[53]....
        /*0aec*/ 	.word	0x00010c70
        /*0af0*/ 	.word	0x00000018
        /*0af4*/ 	.word	0x00032450
        /*0af8*/ 	.short	0x0107
        /*0afa*/ 	.byte	0x3f
	.zero		1


	//   ....[54]....
        /*0afc*/ 	.word	0x00010d30
        /*0b00*/ 	.word	0x00000018
        /*0b04*/ 	.word	0x00032450
        /*0b08*/ 	.short	0x0101
        /*0b0a*/ 	.byte	0x3f
	.zero		1


	//   ....[55]....
        /*0b0c*/ 	.word	0x00011050
        /*0b10*/ 	.word	0x0000000a
        /*0b14*/ 	.word	0x00032440
        /*0b18*/ 	.short	0x010a
        /*0b1a*/ 	.byte	0x3f
	.zero		1


	//   ....[56]....
        /*0b1c*/ 	.word	0x00011420
        /*0b20*/ 	.word	0x0000000a
        /*0b24*/ 	.word	0x00032430
        /*0b28*/ 	.short	0x0107
        /*0b2a*/ 	.byte	0x3f
	.zero		1


	//   ....[57]....
        /*0b2c*/ 	.word	0x000114d0
        /*0b30*/ 	.word	0x0000000a
        /*0b34*/ 	.word	0x00032430
        /*0b38*/ 	.short	0x0101
        /*0b3a*/ 	.byte	0x3f
	.zero		1


	//   ....[58]....
        /*0b3c*/ 	.word	0x00011500
        /*0b40*/ 	.word	0x0000000a
        /*0b44*/ 	.word	0x00032460
        /*0b48*/ 	.short	0x010a
        /*0b4a*/ 	.byte	0x3f
	.zero		1


	//   ....[59]....
        /*0b4c*/ 	.word	0x00011a20
        /*0b50*/ 	.word	0x0000000a
        /*0b54*/ 	.word	0x00032450
        /*0b58*/ 	.short	0x0107
        /*0b5a*/ 	.byte	0x3f
	.zero		1


	//   ....[60]....
        /*0b5c*/ 	.word	0x00011ad0
        /*0b60*/ 	.word	0x0000000a
        /*0b64*/ 	.word	0x00032450
        /*0b68*/ 	.short	0x0101
        /*0b6a*/ 	.byte	0x3f
	.zero		1


	//   ....[61]....
        /*0b6c*/ 	.word	0x00011eb0
        /*0b70*/ 	.word	0x00000007
        /*0b74*/ 	.word	0x00032420
        /*0b78*/ 	.short	0x010a
        /*0b7a*/ 	.byte	0x3f
	.zero		1


	//   ....[62]....
        /*0b7c*/ 	.word	0x00012050
        /*0b80*/ 	.word	0x00000005
        /*0b84*/ 	.word	0x00032440
        /*0b88*/ 	.short	0x010a
        /*0b8a*/ 	.byte	0x3f
	.zero		1


	//   ....[63]....
        /*0b8c*/ 	.word	0x000120f0
        /*0b90*/ 	.word	0x00000003
        /*0b94*/ 	.word	0x00032440
        /*0b98*/ 	.short	0x010a
        /*0b9a*/ 	.byte	0x3f
	.zero		1


	//   ....[64]....
        /*0b9c*/ 	.word	0x00012130
        /*0ba0*/ 	.word	0x00000005
        /*0ba4*/ 	.word	0x00032460
        /*0ba8*/ 	.short	0x010a
        /*0baa*/ 	.byte	0x3f
	.zero		1


	//   ....[65]....
        /*0bac*/ 	.word	0x00012170
        /*0bb0*/ 	.word	0x00000003
        /*0bb4*/ 	.word	0x00032460
        /*0bb8*/ 	.short	0x010a
        /*0bba*/ 	.byte	0x3f
	.zero		1


	//   ....[66]....
        /*0bbc*/ 	.word	0x000121e0
        /*0bc0*/ 	.word	0x00000003
        /*0bc4*/ 	.word	0x00032400
        /*0bc8*/ 	.short	0x010a
        /*0bca*/ 	.byte	0x3f
	.zero		1


	//   ....[67]....
        /*0bcc*/ 	.word	0x00012240
        /*0bd0*/ 	.word	0x00000003
        /*0bd4*/ 	.word	0x00032430
        /*0bd8*/ 	.short	0x010a
        /*0bda*/ 	.byte	0x3f
	.zero		1


	//   ....[68]....
        /*0bdc*/ 	.word	0x000122a0
        /*0be0*/ 	.word	0x00000003
        /*0be4*/ 	.word	0x00032410
        /*0be8*/ 	.short	0x010a
        /*0bea*/ 	.byte	0x3f
	.zero		1


	//   ....[69]....
        /*0bec*/ 	.word	0x00012300
        /*0bf0*/ 	.word	0x00000003
        /*0bf4*/ 	.word	0x00032450
        /*0bf8*/ 	.short	0x010a
        /*0bfa*/ 	.byte	0x3f
	.zero		1


	//   ....[70]....
        /*0bfc*/ 	.word	0x00012360
        /*0c00*/ 	.word	0x00000099
        /*0c04*/ 	.word	0x00032430
        /*0c08*/ 	.short	0x010a
        /*0c0a*/ 	.byte	0x3f
	.zero		1


	//   ....[71]....
        /*0c0c*/ 	.word	0x000123c0
        /*0c10*/ 	.word	0x000000cb
        /*0c14*/ 	.word	0x00032450
        /*0c18*/ 	.short	0x010a
        /*0c1a*/ 	.byte	0x3f
	.zero		1


	//   ....[72]....
        /*0c1c*/ 	.word	0x00012420
        /*0c20*/ 	.word	0x00000099
        /*0c24*/ 	.word	0x00032430
        /*0c28*/ 	.short	0x010a
        /*0c2a*/ 	.byte	0x3f
	.zero		1


	//   ....[73]....
        /*0c2c*/ 	.word	0x00012480
        /*0c30*/ 	.word	0x000000cb
        /*0c34*/ 	.word	0x00032450
        /*0c38*/ 	.short	0x010a
        /*0c3a*/ 	.byte	0x3f
	.zero		1


	//   ....[74]....
        /*0c3c*/ 	.word	0x00012580
        /*0c40*/ 	.word	0x00000018
        /*0c44*/ 	.word	0x00032440
        /*0c48*/ 	.short	0x010a
        /*0c4a*/ 	.byte	0x3f
	.zero		1


	//   ....[75]....
        /*0c4c*/ 	.word	0x00014260
        /*0c50*/ 	.word	0x00000011
        /*0c54*/ 	.word	0x00032420
        /*0c58*/ 	.short	0x010a
        /*0c5a*/ 	.byte	0x3f
	.zero		1


	//   ....[76]....
        /*0c5c*/ 	.word	0x000142b0
        /*0c60*/ 	.word	0x00000018
        /*0c64*/ 	.word	0x00032460
        /*0c68*/ 	.short	0x010a
        /*0c6a*/ 	.byte	0x3f
	.zero		1


	//   ....[77]....
        /*0c6c*/ 	.word	0x00014c10
        /*0c70*/ 	.word	0x0000000a
        /*0c74*/ 	.word	0x00032440
        /*0c78*/ 	.short	0x010a
        /*0c7a*/ 	.byte	0x3f
	.zero		1


	//   ....[78]....
        /*0c7c*/ 	.word	0x000152a0
        /*0c80*/ 	.word	0x0000000a
        /*0c84*/ 	.word	0x00032460
        /*0c88*/ 	.short	0x010a
        /*0c8a*/ 	.byte	0x3f
	.zero		1


	//   ....[79]....
        /*0c8c*/ 	.word	0x00015ab0
        /*0c90*/ 	.word	0x00000007
        /*0c94*/ 	.word	0x00032420
        /*0c98*/ 	.short	0x010a
        /*0c9a*/ 	.byte	0x3f
	.zero		1


	//   ....[80]....
        /*0c9c*/ 	.word	0x00015c50
        /*0ca0*/ 	.word	0x00000005
        /*0ca4*/ 	.word	0x00032440
        /*0ca8*/ 	.short	0x010a
        /*0caa*/ 	.byte	0x3f
	.zero		1


	//   ....[81]....
        /*0cac*/ 	.word	0x00015ca0
        /*0cb0*/ 	.word	0x00000003
        /*0cb4*/ 	.word	0x00032440
        /*0cb8*/ 	.short	0x010a
        /*0cba*/ 	.byte	0x3f
	.zero		1


	//   ....[82]....
        /*0cbc*/ 	.word	0x00015cf0
        /*0cc0*/ 	.word	0x00000005
        /*0cc4*/ 	.word	0x00032460
        /*0cc8*/ 	.short	0x010a
        /*0cca*/ 	.byte	0x3f
	.zero		1


	//----- nvinfo : EIATTR_NUM_MBARRIERS
	.align		4
.L_1508:
        /*0ccc*/ 	.byte	0x03, 0x38
        /*0cce*/ 	.short	0x0017


	//----- nvinfo : EIATTR_EXIT_INSTR_OFFSETS
	.align		4
        /*0cd0*/ 	.byte	0x04, 0x1c
        /*0cd2*/ 	.short	(.L_1510 - .L_1509)


	//   ....[0]....
.L_1509:
        /*0cd4*/ 	.word	0x000009b0


	//   ....[1]....
        /*0cd8*/ 	.word	0x0000d4f0


	//   ....[2]....
        /*0cdc*/ 	.word	0x000121c0


	//----- nvinfo : EIATTR_MAX_THREADS
	.align		4
.L_1510:
        /*0ce0*/ 	.byte	0x04, 0x05
        /*0ce2*/ 	.short	(.L_1512 - .L_1511)
.L_1511:
        /*0ce4*/ 	.word	0x00000180
        /*0ce8*/ 	.word	0x00000001
        /*0cec*/ 	.word	0x00000001


	//----- nvinfo : EIATTR_CRS_STACK_SIZE
	.align		4
.L_1512:
        /*0cf0*/ 	.byte	0x04, 0x1e
        /*0cf2*/ 	.short	(.L_1514 - .L_1513)
.L_1513:
        /*0cf4*/ 	.word	0x00000000


	//----- nvinfo : EIATTR_CBANK_PARAM_SIZE
	.align		4
.L_1514:
        /*0cf8*/ 	.byte	0x03, 0x19
        /*0cfa*/ 	.short	0x0bf0


	//----- nvinfo : EIATTR_PARAM_CBANK
	.align		4
        /*0cfc*/ 	.byte	0x04, 0x0a
        /*0cfe*/ 	.short	(.L_1516 - .L_1515)
	.align		4
.L_1515:
        /*0d00*/ 	.word	index@(.nv.constant0._ZN7cutlass13device_kernelIN5flash11enable_sm90INS1_16FlashAttnFwdSm90INS1_25CollectiveMainloopFwdSm90ILi2EN4cute5tupleIJNS5_1CILi1EEES8_S8_EEENS6_IJNS7_ILi128EEENS7_ILi96EEENS7_ILi64EEEEEELi256ENS_10bfloat16_tEfNS_4arch4Sm90ELb1ELb0ELb1ELb0ELb1ELb0ELb1ELb1ELb0ELb1ELb0ELb0EEENS1_21CollectiveEpilogueFwdINS6_IJSA_NS7_ILi256EEESB_EEES9_SE_SG_Li256ELb0ELb1ELb0ELb0EEENS1_30DynamicPersistentTileSchedulerILi256ELi128ELb0ELb1ELb1EEEEEEEEEvNT_6ParamsE)
        /*0d04*/ 	.short	0x0210
        /*0d06*/ 	.short	0x0bf0


	//----- nvinfo : EIATTR_SW_WAR
	.align		4
.L_1516:
        /*0d08*/ 	.byte	0x04, 0x36
        /*0d0a*/ 	.short	(.L_1518 - .L_1517)
.L_1517:
        /*0d0c*/ 	.word	0x00000008
.L_1518:


//--------------------- .nv.info._ZN7cutlass13device_kernelIN5flash11enable_sm90INS1_16FlashAttnFwdSm90INS1_25CollectiveMainloopFwdSm90ILi2EN4cute5tupleIJNS5_1CILi1EEES8_S8_EEENS6_IJNS7_ILi128EEENS7_ILi96EEENS7_ILi64EEEEEELi256ENS_10bfloat16_tEfNS_4arch4Sm90ELb1ELb0ELb1ELb1ELb1ELb0ELb0ELb1ELb0ELb1ELb0ELb0EEENS1_21CollectiveEpilogueFwdINS6_IJSA_NS7_ILi256EEESB_EEES9_SE_SG_Li256ELb1ELb1ELb0ELb0EEENS1_36VarlenDynamicPersistentTileSchedulerILi128ELi96ELi256ELi128ELb0ELb1ELb1ELb1ELb1ELb1EEEEEEEEEvNT_6ParamsE --------------------------
	.section	.nv.info._ZN7cutlass13device_kernelIN5flash11enable_sm90INS1_16FlashAttnFwdSm90INS1_25CollectiveMainloopFwdSm90ILi2EN4cute5tupleIJNS5_1CILi1EEES8_S8_EEENS6_IJNS7_ILi128EEENS7_ILi96EEENS7_ILi64EEEEEELi256ENS_10bfloat16_tEfNS_4arch4Sm90ELb1ELb0ELb1ELb1ELb1ELb0ELb0ELb1ELb0ELb1ELb0ELb0EEENS1_21CollectiveEpilogueFwdINS6_IJSA_NS7_ILi256EEESB_EEES9_SE_SG_Li256ELb1ELb1ELb0ELb0EEENS1_36VarlenDynamicPersistentTileSchedulerILi128ELi96ELi256ELi128ELb0ELb1ELb1ELb1ELb1ELb1EEEEEEEEEvNT_6ParamsE,"",@"SHT_CUDA_INFO"
	.sectionflags	@""
	.align	4


	//----- nvinfo : EIATTR_CUDA_API_VERSION
	.align		4
        /*0000*/ 	.byte	0x04, 0x37
        /*0002*/ 	.short	(.L_1520 - .L_1519)
.L_1519:
        /*0004*/ 	.word	0x00000082


	//----- nvinfo : EIATTR_KPARAM_INFO
	.align		4
.L_1520:
        /*0008*/ 	.byte	0x04, 0x17
        /*000a*/ 	.short	(.L_1522 - .L_1521)
.L_1521:
        /*000c*/ 	.word	0x00000000
        /*0010*/ 	.short	0x0000
        /*0012*/ 	.short	0x0070
        /*0014*/ 	.byte	0x00, 0xf0, 0x01, 0x2a


	//----- nvinfo : EIATTR_SPARSE_MMA_MASK
	.align		4
.L_1522:
        /*0018*/ 	.byte	0x03, 0x50
        /*001a*/ 	.short	0x0000


	//----- nvinfo : EIATTR_MAXREG_COUNT
	.align		4
        /*001c*/ 	.byte	0x03, 0x1b
        /*001e*/ 	.short	0x00a8


	//----- nvinfo : EIATTR_NUM_BARRIERS
	.align		4
        /*0020*/ 	.byte	0x02, 0x4c
        /*0022*/ 	.byte	0x10
	.zero		1


	//----- nvinfo : EIATTR_EXTERNS
	.align		4
        /*0024*/ 	.byte	0x04, 0x0f
        /*0026*/ 	.short	(.L_1524 - .L_1523)


	//   ....[0]....
	.align		4
.L_1523:
        /*0028*/ 	.word	index@(__assertfail)


	//----- nvinfo : EIATTR_ANNOTATIONS
	.align		4
.L_1524:
        /*002c*/ 	.byte	0x04, 0x55
        /*002e*/ 	.short	(.L_1526 - .L_1525)


	//   ....[0]....
.L_1525:
        /* <DEDUP_REMOVED lines=13> */


	//----- nvinfo : EIATTR_MERCURY_ISA_VERSION
	.align		4
.L_1526:
        /*00f0*/ 	.byte	0x03, 0x5f
        /*00f2*/ 	.short	0x0101


	//----- nvinfo : EIATTR_UNUSED_LOAD_BYTE_OFFSET
	.align		4
        /*00f4*/ 	.byte	0x04, 0x44
        /*00f6*/ 	.short	(.L_1528 - .L_1527)


	//   ....[0]....
.L_1527:
        /*00f8*/ 	.word	0x00000970
        /*00fc*/ 	.word	0x0000fff0


	//   ....[1]....
        /*0100*/ 	.word	0x000096b0
        /*0104*/ 	.word	0x0000fff0


	//----- nvinfo : EIATTR_INT_WARP_WIDE_INSTR_OFFSETS
	.align		4
.L_1528:
        /*0108*/ 	.byte	0x04, 0x31
        /*010a*/ 	.short	(.L_1530 - .L_1529)


	//   ....[0]....
.L_1529:
        /*010c*/ 	.word	0x000000c0


	//   ....[1]....
        /*0110*/ 	.word	0x000000d0


	//   ....[2]....
        /*0114*/ 	.word	0x00000170


	//   ....[3]....
        /*0118*/ 	.word	0x0000d770


	//   ....[4]....
        /*011c*/ 	.word	0x0000d800


	//   ....[5]....
        /*0120*/ 	.word	0x00010b30


	//   ....[6]....
        /*0124*/ 	.word	0x00010bc0


	//----- nvinfo : EIATTR_COOP_GROUP_MASK_REGIDS
	.align		4
.L_1530:
        /*0128*/ 	.byte	0x04, 0x29
        /*012a*/ 	.short	(.L_1532 - .L_1531)


	//   ....[0]....
.L_1531:
        /*012c*/ 	.word	0xffffffff


	//   ....[1]....
        /*0130*/ 	.word	0xffffffff


	//   ....[2]....
        /*0134*/ 	.word	0xffffffff


	//   ....[3]....
        /*0138*/ 	.word	0xffffffff


	//   ....[4]....
        /*013c*/ 	.word	0xffffffff


	//   ....[5]....
        /*0140*/ 	.word	0xffffffff


	//   ....[6]....
        /*0144*/ 	.word	0xffffffff


	//   ....[7]....
        /*0148*/ 	.word	0xffffffff


	//   ....[8]....
        /*014c*/ 	.word	0xffffffff


	//   ....[9]....
        /*0150*/ 	.word	0xffffffff


	//   ....[10]....
        /*0154*/ 	.word	0xffffffff


	//   ....[11]....
        /*0158*/ 	.word	0xffffffff


	//   ....[12]....
        /*015c*/ 	.word	0xffffffff


	//   ....[13]....
        /*0160*/ 	.word	0xffffffff


	//   ....[14]....
        /*0164*/ 	.word	0xffffffff


	//   ....[15]....
        /*0168*/ 	.word	0xffffffff


	//   ....[16]....
        /*016c*/ 	.word	0xffffffff


	//   ....[17]....
        /*0170*/ 	.word	0xffffffff


	//   ....[18]....
        /*0174*/ 	.word	0xffffffff


	//   ....[19]....
        /*0178*/ 	.word	0xffffffff


	//   ....[20]....
        /*017c*/ 	.word	0xffffffff


	//   ....[21]....
        /*0180*/ 	.word	0xffffffff


	//   ....[22]....
        /*0184*/ 	.word	0xffffffff


	//   ....[23]....
        /*0188*/ 	.word	0xffffffff


	//   ....[24]....
        /*018c*/ 	.word	0xffffffff


	//   ....[25]....
        /*0190*/ 	.word	0xffffffff


	//   ....[26]....
        /*0194*/ 	.word	0xffffffff


	//   ....[27]....
        /*0198*/ 	.word	0xffffffff


	//   ....[28]....
        /*019c*/ 	.word	0xffffffff


	//   ....[29]....
        /*01a0*/ 	.word	0xffffffff


	//   ....[30]....
        /*01a4*/ 	.word	0xffffffff


	//   ....[31]....
        /*01a8*/ 	.word	0xffffffff


	//   ....[32]....
        /*01ac*/ 	.word	0xffffffff


	//   ....[33]....
        /*01b0*/ 	.word	0xffffffff


	//   ....[34]....
        /*01b4*/ 	.word	0xffffffff


	//   ....[35]....
        /*01b8*/ 	.word	0xffffffff


	//   ....[36]....
        /*01bc*/ 	.word	0xffffffff


	//   ....[37]....
        /*01c0*/ 	.word	0xffffffff


	//   ....[38]....
        /*01c4*/ 	.word	0xffffffff


	//   ....[39]....
        /*01c8*/ 	.word	0xffffffff


	//   ....[40]....
        /*01cc*/ 	.word	0xffffffff


	//   ....[41]....
        /*01d0*/ 	.word	0xffffffff


	//   ....[42]....
        /*01d4*/ 	.word	0xffffffff


	//   ....[43]....
        /*01d8*/ 	.word	0xffffffff


	//   ....[44]....
        /*01dc*/ 	.word	0xffffffff


	//   ....[45]....
        /*01e0*/ 	.word	0xffffffff


	//   ....[46]....
        /*01e4*/ 	.word	0xffffffff


	//   ....[47]....
        /*01e8*/ 	.word	0xffffffff


	//   ....[48]....
        /*01ec*/ 	.word	0xffffffff


	//   ....[49]....
        /*01f0*/ 	.word	0xffffffff


	//   ....[50]....
        /*01f4*/ 	.word	0xffffffff


	//   ....[51]....
        /*01f8*/ 	.word	0xffffffff


	//   ....[52]....
        /*01fc*/ 	.word	0xffffffff


	//   ....[53]....
        /*0200*/ 	.word	0xffffffff


	//   ....[54]....
        /*0204*/ 	.word	0xffffffff


	//   ....[55]....
        /*0208*/ 	.word	0xffffffff


	//   ....[56]....
        /*020c*/ 	.word	0xffffffff


	//   ....[57]....
        /*0210*/ 	.word	0xffffffff


	//   ....[58]....
        /*0214*/ 	.word	0xffffffff


	//   ....[59]....
        /*0218*/ 	.word	0xffffffff


	//   ....[60]....
        /*021c*/ 	.word	0xffffffff


	//   ....[61]....
        /*0220*/ 	.word	0xffffffff


	//   ....[62]....
        /*0224*/ 	.word	0xffffffff


	//   ....[63]....
        /*0228*/ 	.word	0xffffffff


	//   ....[64]....
        /*022c*/ 	.word	0xffffffff


	//   ....[65]....
        /*0230*/ 	.word	0xffffffff


	//   ....[66]....
        /*0234*/ 	.word	0xffffffff


	//   ....[67]....
        /*0238*/ 	.word	0xffffffff


	//   ....[68]....
        /*023c*/ 	.word	0xffffffff


	//   ....[69]....
        /*0240*/ 	.word	0xffffffff


	//   ....[70]....
        /*0244*/ 	.word	0xffffffff


	//   ....[71]....
        /*0248*/ 	.word	0xffffffff


	//   ....[72]....
        /*024c*/ 	.word	0xffffffff


	//   ....[73]....
        /*0250*/ 	.word	0xffffffff


	//   ....[74]....
        /*0254*/ 	.word	0xffffffff


	//   ....[75]....
        /*0258*/ 	.word	0xffffffff


	//   ....[76]....
        /*025c*/ 	.word	0xffffffff


	//   ....[77]....
        /*0260*/ 	.word	0xffffffff


	//   ....[78]....
        /*0264*/ 	.word	0xffffffff


	//   ....[79]....
        /*0268*/ 	.word	0xffffffff


	//   ....[80]....
        /*026c*/ 	.word	0xffffffff


	//   ....[81]....
        /*0270*/ 	.word	0xffffffff


	//   ....[82]....
        /*0274*/ 	.word	0xffffffff


	//   ....[83]....
        /*0278*/ 	.word	0xffffffff


	//   ....[84]....
        /*027c*/ 	.word	0xffffffff


	//   ....[85]....
        /*0280*/ 	.word	0xffffffff


	//   ....[86]....
        /*0284*/ 	.word	0xffffffff


	//   ....[87]....
        /*0288*/ 	.word	0xffffffff


	//   ....[88]....
        /*028c*/ 	.word	0xffffffff


	//   ....[89]....
        /*0290*/ 	.word	0xffffffff


	//   ....[90]....
        /*0294*/ 	.word	0xffffffff


	//   ....[91]....
        /*0298*/ 	.word	0xffffffff


	//   ....[92]....
        /*029c*/ 	.word	0xffffffff


	//   ....[93]....
        /*02a0*/ 	.word	0xffffffff


	//   ....[94]....
        /*02a4*/ 	.word	0xffffffff


	//   ....[95]....
        /*02a8*/ 	.word	0xffffffff


	//   ....[96]....
        /*02ac*/ 	.word	0xffffffff


	//   ....[97]....
        /*02b0*/ 	.word	0xffffffff


	//   ....[98]....
        /*02b4*/ 	.word	0xffffffff


	//   ....[99]....
        /*02b8*/ 	.word	0xffffffff


	//   ....[100]....
        /*02bc*/ 	.word	0xffffffff


	//   ....[101]....
        /*02c0*/ 	.word	0xffffffff


	//   ....[102]....
        /*02c4*/ 	.word	0xffffffff


	//   ....[103]....
        /*02c8*/ 	.word	0xffffffff


	//   ....[104]....
        /*02cc*/ 	.word	0xffffffff


	//   ....[105]....
        /*02d0*/ 	.word	0xffffffff


	//   ....[106]....
        /*02d4*/ 	.word	0xffffffff


	//   ....[107]....
        /*02d8*/ 	.word	0xffffffff


	//   ....[108]....
        /*02dc*/ 	.word	0xffffffff


	//   ....[109]....
        /*02e0*/ 	.word	0xffffffff


	//   ....[110]....
        /*02e4*/ 	.word	0xffffffff


	//   ....[111]....
        /*02e8*/ 	.word	0xffffffff


	//   ....[112]....
        /*02ec*/ 	.word	0xffffffff


	//   ....[113]....
        /*02f0*/ 	.word	0xffffffff


	//   ....[114]....
        /*02f4*/ 	.word	0xffffffff


	//   ....[115]....
        /*02f8*/ 	.word	0xffffffff


	//   ....[116]....
        /*02fc*/ 	.word	0xffffffff


	//   ....[117]....
        /*0300*/ 	.word	0xffffffff


	//   ....[118]....
        /*0304*/ 	.word	0xffffffff


	//   ....[119]....
        /*0308*/ 	.word	0xffffffff


	//   ....[120]....
        /*030c*/ 	.word	0xffffffff


	//   ....[121]....
        /*0310*/ 	.word	0xffffffff


	//   ....[122]....
        /*0314*/ 	.word	0xffffffff


	//   ....[123]....
        /*0318*/ 	.word	0xffffffff


	//   ....[124]....
        /*031c*/ 	.word	0xffffffff


	//   ....[125]....
        /*0320*/ 	.word	0xffffffff


	//   ....[126]....
        /*0324*/ 	.word	0xffffffff


	//   ....[127]....
        /*0328*/ 	.word	0xffffffff


	//   ....[128]....
        /*032c*/ 	.word	0xffffffff


	//   ....[129]....
        /*0330*/ 	.word	0xffffffff


	//   ....[130]....
        /*0334*/ 	.word	0xffffffff


	//   ....[131]....
        /*0338*/ 	.word	0xffffffff


	//   ....[132]....
        /*033c*/ 	.word	0xffffffff


	//   ....[133]....
        /*0340*/ 	.word	0xffffffff


	//   ....[134]....
        /*0344*/ 	.word	0xffffffff


	//   ....[135]....
        /*0348*/ 	.word	0xffffffff


	//   ....[136]....
        /*034c*/ 	.word	0xffffffff


	//   ....[137]....
        /*0350*/ 	.word	0xffffffff


	//   ....[138]....
        /*0354*/ 	.word	0xffffffff


	//   ....[139]....
        /*0358*/ 	.word	0xffffffff


	//   ....[140]....
        /*035c*/ 	.word	0xffffffff


	//   ....[141]....
        /*0360*/ 	.word	0xffffffff


	//   ....[142]....
        /*0364*/ 	.word	0xffffffff


	//   ....[143]....
        /*0368*/ 	.word	0xffffffff


	//   ....[144]....
        /*036c*/ 	.word	0xffffffff


	//   ....[145]....
        /*0370*/ 	.word	0x0500000f


	//   ....[146]....
        /*0374*/ 	.word	0x0500000f


	//   ....[147]....
        /*0378*/ 	.word	0x0500000f


	//   ....[148]....
        /*037c*/ 	.word	0x0500000f


	//   ....[149]....
        /*0380*/ 	.word	0x0500000f


	//   ....[150]....
        /*0384*/ 	.word	0x0500000f


	//   ....[151]....
        /*0388*/ 	.word	0x0500000f


	//   ....[152]....
        /*038c*/ 	.word	0x0500000f


	//   ....[153]....
        /*0390*/ 	.word	0x0500000f


	//   ....[154]....
        /*0394*/ 	.word	0x0500000f


	//   ....[155]....
        /*0398*/ 	.word	0x0500000f


	//   ....[156]....
        /*039c*/ 	.word	0x0500000f


	//   ....[157]....
        /*03a0*/ 	.word	0x0500000f


	//   ....[158]....
        /*03a4*/ 	.word	0x0500000f


	//   ....[159]....
        /*03a8*/ 	.word	0x0500000f


	//   ....[160]....
        /*03ac*/ 	.word	0x0500000f


	//   ....[161]....
        /*03b0*/ 	.word	0x0500000f


	//   ....[162]....
        /*03b4*/ 	.word	0x0500000f


	//   ....[163]....
        /*03b8*/ 	.word	0x0500000f


	//   ....[164]....
        /*03bc*/ 	.word	0x0500000f


	//   ....[165]....
        /*03c0*/ 	.word	0x0500000f


	//   ....[166]....
        /*03c4*/ 	.word	0x0500000f


	//   ....[167]....
        /*03c8*/ 	.word	0x0500000f


	//   ....[168]....
        /*03cc*/ 	.word	0x0500000f


	//   ....[169]....
        /*03d0*/ 	.word	0x0500000f


	//   ....[170]....
        /*03d4*/ 	.word	0x0500000f


	//   ....[171]....
        /*03d8*/ 	.word	0x0500000f


	//   ....[172]....
        /*03dc*/ 	.word	0x0500000f


	//   ....[173]....
        /*03e0*/ 	.word	0x0500000f


	//   ....[174]....
        /*03e4*/ 	.word	0x0500000f


	//   ....[175]....
        /*03e8*/ 	.word	0x0500000f


	//   ....[176]....
        /*03ec*/ 	.word	0x0500000f


	//   ....[177]....
        /*03f0*/ 	.word	0x0500000f


	//   ....[178]....
        /*03f4*/ 	.word	0x0500000f


	//   ....[179]....
        /*03f8*/ 	.word	0x0500000f


	//   ....[180]....
        /*03fc*/ 	.word	0x0500000f


	//   ....[181]....
        /*0400*/ 	.word	0x0500000f


	//   ....[182]....
        /*0404*/ 	.word	0x0500000f


	//   ....[183]....
        /*0408*/ 	.word	0x0500000f


	//   ....[184]....
        /*040c*/ 	.word	0x0500000f


	//   ....[185]....
        /*0410*/ 	.word	0x0500000f


	//   ....[186]....
        /*0414*/ 	.word	0x0500000f


	//   ....[187]....
        /*0418*/ 	.word	0x0500000f


	//   ....[188]....
        /*041c*/ 	.word	0x0500000f


	//   ....[189]....
        /*0420*/ 	.word	0x0500000f


	//   ....[190]....
        /*0424*/ 	.word	0x0500000f


	//   ....[191]....
        /*0428*/ 	.word	0x0500000f


	//   ....[192]....
        /*042c*/ 	.word	0x0500000f


	//   ....[193]....
        /*0430*/ 	.word	0x0500000f


	//   ....[194]....
        /*0434*/ 	.word	0x0500000f


	//   ....[195]....
        /*0438*/ 	.word	0x0500000f


	//   ....[196]....
        /*043c*/ 	.word	0x0500000f


	//   ....[197]....
        /*0440*/ 	.word	0x0500000f


	//   ....[198]....
        /*0444*/ 	.word	0x0500000f


	//   ....[199]....
        /*0448*/ 	.word	0x0500000f


	//   ....[200]....
        /*044c*/ 	.word	0x0500000f


	//   ....[201]....
        /*0450*/ 	.word	0x0500000f


	//   ....[202]....
        /*0454*/ 	.word	0x0500000f


	//   ....[203]....
        /*0458*/ 	.word	0x0500000f


	//   ....[204]....
        /*045c*/ 	.word	0x0500000f


	//   ....[205]....
        /*0460*/ 	.word	0x0500000f


	//   ....[206]....
        /*0464*/ 	.word	0x0500000f


	//   ....[207]....
        /*0468*/ 	.word	0x0500000f


	//   ....[208]....
        /*046c*/ 	.word	0x0500000f


	//   ....[209]....
        /*0470*/ 	.word	0x0500000f


	//   ....[210]....
        /*0474*/ 	.word	0x0500000f


	//   ....[211]....
        /*0478*/ 	.word	0x0500000f


	//   ....[212]....
        /*047c*/ 	.word	0x0500000f


	//   ....[213]....
        /*0480*/ 	.word	0x0500000f


	//   ....[214]....
        /*0484*/ 	.word	0x0500000f


	//   ....[215]....
        /*0488*/ 	.word	0x0500000f


	//   ....[216]....
        /*048c*/ 	.word	0x0500000f


	//   ....[217]....
        /*0490*/ 	.word	0x0500000f


	//   ....[218]....
        /*0494*/ 	.word	0x0500000f


	//   ....[219]....
        /*0498*/ 	.word	0x0500000f


	//   ....[220]....
        /*049c*/ 	.word	0x0500000f


	//   ....[221]....
        /*04a0*/ 	.word	0x0500000f


	//   ....[222]....
        /*04a4*/ 	.word	0x0500000f


	//   ....[223]....
        /*04a8*/ 	.word	0x0500000f


	//   ....[224]....
        /*04ac*/ 	.word	0x0500000f


	//   ....[225]....
        /*04b0*/ 	.word	0x0500000f


	//   ....[226]....
        /*04b4*/ 	.word	0x0500000f


	//   ....[227]....
        /*04b8*/ 	.word	0x0500000f


	//----- nvinfo : EIATTR_COOP_GROUP_INSTR_OFFSETS
	.align		4
.L_1532:
        /*04bc*/ 	.byte	0x04, 0x28
        /*04be*/ 	.short	(.L_1534 - .L_1533)


	//   ....[0]....
.L_1533:
        /*04c0*/ 	.word	0x00000080


	//   ....[1]....
        /*04c4*/ 	.word	0x00000090


	//   ....[2]....
        /*04c8*/ 	.word	0x000002d0


	//   ....[3]....
        /*04cc*/ 	.word	0x00000430


	//   ....[4]....
        /*04d0*/ 	.word	0x00000550


	//   ....[5]....
        /*04d4*/ 	.word	0x000006b0


	//   ....[6]....
        /*04d8*/ 	.word	0x00001800


	//   ....[7]....
        /*04dc*/ 	.word	0x00001fb0


	//   ....[8]....
        /*04e0*/ 	.word	0x00002140


	//   ....[9]....
        /*04e4*/ 	.word	0x00002910


	//   ....[10]....
        /*04e8*/ 	.word	0x00002970


	//   ....[11]....
        /*04ec*/ 	.word	0x000030d0


	//   ....[12]....
        /*04f0*/ 	.word	0x00003130


	//   ....[13]....
        /*04f4*/ 	.word	0x000042c0


	//   ....[14]....
        /*04f8*/ 	.word	0x00004420


	//   ....[15]....
        /*04fc*/ 	.word	0x00004b60


	//   ....[16]....
        /*0500*/ 	.word	0x00004c40


	//   ....[17]....
        /*0504*/ 	.word	0x00005340


	//   ....[18]....
        /*0508*/ 	.word	0x000053c0


	//   ....[19]....
        /*050c*/ 	.word	0x00007240


	//   ....[20]....
        /*0510*/ 	.word	0x000072b0


	//   ....[21]....
        /*0514*/ 	.word	0x00007740


	//   ....[22]....
        /*0518*/ 	.word	0x00007890


	//   ....[23]....
        /*051c*/ 	.word	0x00008c30


	//   ....[24]....
        /*0520*/ 	.word	0x00008cb0


	//   ....[25]....
        /*0524*/ 	.word	0x00008d20


	//   ....[26]....
        /*0528*/ 	.word	0x00008d40


	//   ....[27]....
        /*052c*/ 	.word	0x0000a750


	//   ....[28]....
        /*0530*/ 	.word	0x0000a790


	//   ....[29]....
        /*0534*/ 	.word	0x0000a7c0


	//   ....[30]....
        /*0538*/ 	.word	0x0000a7f0


	//   ....[31]....
        /*053c*/ 	.word	0x0000b090


	//   ....[32]....
        /*0540*/ 	.word	0x0000b0d0


	//   ....[33]....
        /*0544*/ 	.word	0x0000b220


	//   ....[34]....
        /*0548*/ 	.word	0x0000b240


	//   ....[35]....
        /*054c*/ 	.word	0x0000b380


	//   ....[36]....
        /*0550*/ 	.word	0x0000b3a0


	//   ....[37]....
        /*0554*/ 	.word	0x0000b4f0


	//   ....[38]....
        /*0558*/ 	.word	0x0000b510


	//   ....[39]....
        /*055c*/ 	.word	0x0000be50


	//   ....[40]....
        /*0560*/ 	.word	0x0000be80


	//   ....[41]....
        /*0564*/ 	.word	0x0000bfd0


	//   ....[42]....
        /*0568*/ 	.word	0x0000bff0


	//   ....[43]....
        /*056c*/ 	.word	0x0000c130


	//   ....[44]....
        /*0570*/ 	.word	0x0000c150


	//   ....[45]....
        /*0574*/ 	.word	0x0000c2a0


	//   ....[46]....
        /*0578*/ 	.word	0x0000c2c0


	//   ....[47]....
        /*057c*/ 	.word	0x0000c490


	//   ....[48]....
        /*0580*/ 	.word	0x0000c660


	//   ....[49]....
        /*0584*/ 	.word	0x0000c690


	//   ....[50]....
        /*0588*/ 	.word	0x0000c6c0


	//   ....[51]....
        /*058c*/ 	.word	0x0000c6f0


	//   ....[52]....
        /*0590*/ 	.word	0x0000c720


	//   ....[53]....
        /*0594*/ 	.word	0x0000c750


	//   ....[54]....
        /*0598*/ 	.word	0x0000c8a0


	//   ....[55]....
        /*059c*/ 	.word	0x0000c8d0


	//   ....[56]....
        /*05a0*/ 	.word	0x0000c900


	//   ....[57]....
        /*05a4*/ 	.word	0x0000c930


	//   ....[58]....
        /*05a8*/ 	.word	0x0000c960


	//   ....[59]....
        /*05ac*/ 	.word	0x0000c990


	//   ....[60]....
        /*05b0*/ 	.word	0x0000ca20


	//   ....[61]....
        /*05b4*/ 	.word	0x0000ca80


	//   ....[62]....
        /*05b8*/ 	.word	0x0000cb10


	//   ....[63]....
        /*05bc*/ 	.word	0x0000e310


	//   ....[64]....
        /*05c0*/ 	.word	0x0000e330


	//   ....[65]....
        /*05c4*/ 	.word	0x0000e3c0


	//   ....[66]....
        /*05c8*/ 	.word	0x0000e3e0


	//   ....[67]....
        /*05cc*/ 	.word	0x0000e460


	//   ....[68]....
        /*05d0*/ 	.word	0x0000e480


	//   ....[69]....
        /*05d4*/ 	.word	0x0000e500


	//   ....[70]....
        /*05d8*/ 	.word	0x0000e520


	//   ....[71]....
        /*05dc*/ 	.word	0x0000e5a0


	//   ....[72]....
        /*05e0*/ 	.word	0x0000e5c0


	//   ....[73]....
        /*05e4*/ 	.word	0x0000e5d0


	//   ....[74]....
        /*05e8*/ 	.word	0x0000e5e0


	//   ....[75]....
        /*05ec*/ 	.word	0x0000ee00


	//   ....[76]....
        /*05f0*/ 	.word	0x0000ee30


	//   ....[77]....
        /*05f4*/ 	.word	0x0000ee60


	//   ....[78]....
        /*05f8*/ 	.word	0x0000eef0


	//   ....[79]....
        /*05fc*/ 	.word	0x0000ef00


	//   ....[80]....
        /*0600*/ 	.word	0x0000ef90


	//   ....[81]....
        /*0604*/ 	.word	0x0000efa0


	//   ....[82]....
        /*0608*/ 	.word	0x0000f030


	//   ....[83]....
        /*060c*/ 	.word	0x0000f040


	//   ....[84]....
        /*0610*/ 	.word	0x0000f0d0


	//   ....[85]....
        /*0614*/ 	.word	0x0000f0e0


	//   ....[86]....
        /*0618*/ 	.word	0x0000f170


	//   ....[87]....
        /*061c*/ 	.word	0x0000f180


	//   ....[88]....
        /*0620*/ 	.word	0x0000f200


	//   ....[89]....
        /*0624*/ 	.word	0x0000f210


	//   ....[90]....
        /*0628*/ 	.word	0x0000f220


	//   ....[91]....
        /*062c*/ 	.word	0x0000f690


	//   ....[92]....
        /*0630*/ 	.word	0x0000f6c0


	//   ....[93]....
        /*0634*/ 	.word	0x0000f720


	//   ....[94]....
        /*0638*/ 	.word	0x0000f7d0


	//   ....[95]....
        /*063c*/ 	.word	0x0000f7f0


	//   ....[96]....
        /*0640*/ 	.word	0x0000f8a0


	//   ....[97]....
        /*0644*/ 	.word	0x0000f8b0


	//   ....[98]....
        /*0648*/ 	.word	0x0000f8e0


	//   ....[99]....
        /*064c*/ 	.word	0x0000f970


	//   ....[100]....
        /*0650*/ 	.word	0x0000fa10


	//   ....[101]....
        /*0654*/ 	.word	0x0000fa30


	//   ....[102]....
        /*0658*/ 	.word	0x0000fa40


	//   ....[103]....
        /*065c*/ 	.word	0x00010170


	//   ....[104]....
        /*0660*/ 	.word	0x00010190


	//   ....[105]....
        /*0664*/ 	.word	0x000101a0


	//   ....[106]....
        /*0668*/ 	.word	0x000101e0


	//   ....[107]....
        /*066c*/ 	.word	0x000101f0


	//   ....[108]....
        /*0670*/ 	.word	0x00010230


	//   ....[109]....
        /*0674*/ 	.word	0x00010240


	//   ....[110]....
        /*0678*/ 	.word	0x00010280


	//   ....[111]....
        /*067c*/ 	.word	0x00010290


	//   ....[112]....
        /*0680*/ 	.word	0x000102d0


	//   ....[113]....
        /*0684*/ 	.word	0x000102e0


	//   ....[114]....
        /*0688*/ 	.word	0x000102f0


	//   ....[115]....
        /*068c*/ 	.word	0x00010660


	//   ....[116]....
        /*0690*/ 	.word	0x00010680


	//   ....[117]....
        /*0694*/ 	.word	0x00010690


	//   ....[118]....
        /*0698*/ 	.word	0x000106a0


	//   ....[119]....
        /*069c*/ 	.word	0x000106b0


	//   ....[120]....
        /*06a0*/ 	.word	0x000106d0


	//   ....[121]....
        /*06a4*/ 	.word	0x00010740


	//   ....[122]....
        /*06a8*/ 	.word	0x00010760


	//   ....[123]....
        /*06ac*/ 	.word	0x00010780


	//   ....[124]....
        /*06b0*/ 	.word	0x000107f0


	//   ....[125]....
        /*06b4*/ 	.word	0x00010800


	//   ....[126]....
        /*06b8*/ 	.word	0x00010900


	//   ....[127]....
        /*06bc*/ 	.word	0x00010db0


	//   ....[128]....
        /*06c0*/ 	.word	0x00010de0


	//   ....[129]....
        /*06c4*/ 	.word	0x00010e10


	//   ....[130]....
        /*06c8*/ 	.word	0x00010e40


	//   ....[131]....
        /*06cc*/ 	.word	0x00010e70


	//   ....[132]....
        /*06d0*/ 	.word	0x00010ea0


	//   ....[133]....
        /*06d4*/ 	.word	0x00010ed0


	//   ....[134]....
        /*06d8*/ 	.word	0x00010f00


	//   ....[135]....
        /*06dc*/ 	.word	0x00011080


	//   ....[136]....
        /*06e0*/ 	.word	0x000110b0


	//   ....[137]....
        /*06e4*/ 	.word	0x000110e0


	//   ....[138]....
        /*06e8*/ 	.word	0x00011110


	//   ....[139]....
        /*06ec*/ 	.word	0x00011140


	//   ....[140]....
        /*06f0*/ 	.word	0x00011170


	//   ....[141]....
        /*06f4*/ 	.word	0x00011230


	//   ....[142]....
        /*06f8*/ 	.word	0x00011250


	//   ....[143]....
        /*06fc*/ 	.word	0x000112c0


	//   ....[144]....
        /*0700*/ 	.word	0x00011960


	//   ....[145]....
        /*0704*/ 	.word	0x00011f10


	//   ....[146]....
        /*0708*/ 	.word	0x00012000


	//   ....[147]....
        /*070c*/ 	.word	0x000120a0


	//   ....[148]....
        /*0710*/ 	.word	0x00012100


	//   ....[149]....
        /*0714*/ 	.word	0x000121f0


	//   ....[150]....
        /*0718*/ 	.word	0x00012260


	//   ....[151]....
        /*071c*/ 	.word	0x00012350


	//   ....[152]....
        /*0720*/ 	.word	0x000123c0


	//   ....[153]....
        /*0724*/ 	.word	0x000124b0


	//   ....[154]....
        /*0728*/ 	.word	0x00012520


	//   ....[155]....
        /*072c*/ 	.word	0x00012610


	//   ....[156]....
        /*0730*/ 	.word	0x00012680


	//   ....[157]....
        /*0734*/ 	.word	0x00012720


	//   ....[158]....
        /*0738*/ 	.word	0x00012810


	//   ....[159]....
        /*073c*/ 	.word	0x00012880


	//   ....[160]....
        /*0740*/ 	.word	0x000128e0


	//   ....[161]....
        /*0744*/ 	.word	0x000129d0


	//   ....[162]....
        /*0748*/ 	.word	0x00012a30


	//   ....[163]....
        /*074c*/ 	.word	0x00012b30


	//   ....[164]....
        /*0750*/ 	.word	0x00012b90


	//   ....[165]....
        /*0754*/ 	.word	0x00012c90


	//   ....[166]....
        /*0758*/ 	.word	0x00012cf0


	//   ....[167]....
        /*075c*/ 	.word	0x00012df0


	//   ....[168]....
        /*0760*/ 	.word	0x00012e50


	//   ....[169]....
        /*0764*/ 	.word	0x00012f50


	//   ....[170]....
        /*0768*/ 	.word	0x00012fb0


	//   ....[171]....
        /*076c*/ 	.word	0x000130b0


	//   ....[172]....
        /*0770*/ 	.word	0x00013110


	//   ....[173]....
        /*0774*/ 	.word	0x000131f0


	//   ....[174]....
        /*0778*/ 	.word	0x00013320


	//   ....[175]....
        /*077c*/ 	.word	0x000133f0


	//   ....[176]....
        /*0780*/ 	.word	0x000134b0


	//   ....[177]....
        /*0784*/ 	.word	0x000135c0


	//   ....[178]....
        /*0788*/ 	.word	0x00013620


	//   ....[179]....
        /*078c*/ 	.word	0x00013730


	//   ....[180]....
        /*0790*/ 	.word	0x00013790


	//   ....[181]....
        /*0794*/ 	.word	0x000138a0


	//   ....[182]....
        /*0798*/ 	.word	0x00013900


	//   ....[183]....
        /*079c*/ 	.word	0x00013a10


	//   ....[184]....
        /*07a0*/ 	.word	0x00013a70


	//   ....[185]....
        /*07a4*/ 	.word	0x00013b30


	//   ....[186]....
        /*07a8*/ 	.word	0x00013c90


	//   ....[187]....
        /*07ac*/ 	.word	0x00013d30


	//   ....[188]....
        /*07b0*/ 	.word	0x00013d90


	//   ....[189]....
        /*07b4*/ 	.word	0x00013e40


	//   ....[190]....
        /*07b8*/ 	.word	0x00013ea0


	//   ....[191]....
        /*07bc*/ 	.word	0x00013f50


	//   ....[192]....
        /*07c0*/ 	.word	0x00013fb0


	//   ....[193]....
        /*07c4*/ 	.word	0x00014060


	//   ....[194]....
        /*07c8*/ 	.word	0x000140c0


	//   ....[195]....
        /*07cc*/ 	.word	0x00014170


	//   ....[196]....
        /*07d0*/ 	.word	0x000141d0


	//   ....[197]....
        /*07d4*/ 	.word	0x00014280


	//   ....[198]....
        /*07d8*/ 	.word	0x00014360


	//   ....[199]....
        /*07dc*/ 	.word	0x00014400


	//   ....[200]....
        /*07e0*/ 	.word	0x00014460


	//   ....[201]....
        /*07e4*/ 	.word	0x00014530


	//   ....[202]....
        /*07e8*/ 	.word	0x00014590


	//   ....[203]....
        /*07ec*/ 	.word	0x00014660


	//   ....[204]....
        /*07f0*/ 	.word	0x000146c0


	//   ....[205]....
        /*07f4*/ 	.word	0x000147a0


	//   ....[206]....
        /*07f8*/ 	.word	0x00014800


	//   ....[207]....
        /*07fc*/ 	.word	0x000148d0


	//   ....[208]....
        /*0800*/ 	.word	0x00014930


	//   ....[209]....
        /*0804*/ 	.word	0x00014a00


	//   ....[210]....
        /*0808*/ 	.word	0x00014a90


	//   ....[211]....
        /*080c*/ 	.word	0x00014b30


	//   ....[212]....
        /*0810*/ 	.word	0x00014c50


	//   ....[213]....
        /*0814*/ 	.word	0x00014cc0


	//   ....[214]....
        /*0818*/ 	.word	0x00014d30


	//   ....[215]....
        /*081c*/ 	.word	0x00014da0


	//   ....[216]....
        /*0820*/ 	.word	0x00014e10


	//   ....[217]....
        /*0824*/ 	.word	0x00014e90


	//   ....[218]....
        /*0828*/ 	.word	0x00014f20


	//   ....[219]....
        /*082c*/ 	.word	0x00014fb0


	//   ....[220]....
        /*0830*/ 	.word	0x00015020


	//   ....[221]....
        /*0834*/ 	.word	0x00015090


	//   ....[222]....
        /*0838*/ 	.word	0x00015100


	//   ....[223]....
        /*083c*/ 	.word	0x00015180


	//   ....[224]....
        /*0840*/ 	.word	0x000151f0


	//   ....[225]....
        /*0844*/ 	.word	0x00015290


	//   ....[226]....
        /*0848*/ 	.word	0x00015320


	//   ....[227]....
        /*084c*/ 	.word	0x00015440


	//----- nvinfo : EIATTR_REG_RECONFIG
	.align		4
.L_1534:
        /*0850*/ 	.byte	0x01, 0x54
	.zero		2


	//----- nvinfo : EIATTR_SYSCALL_OFFSETS
	.align		4
        /*0854*/ 	.byte	0x04, 0x46
        /*0856*/ 	.short	(.L_1536 - .L_1535)


	//   ....[0]....
.L_1535:
        /*0858*/ 	.word	0x000019e0


	//   ....[1]....
        /*085c*/ 	.word	0x0000d960


	//   ....[2]....
        /*0860*/ 	.word	0x0000dab0


	//   ....[3]....
        /*0864*/ 	.word	0x0000dba0


	//   ....[4]....
        /*0868*/ 	.word	0x0000ea50


	//----- nvinfo : EIATTR_MBARRIER_INSTR_OFFSETS
	.align		4
.L_1536:
        /*086c*/ 	.byte	0x04, 0x39
        /*086e*/ 	.short	(.L_1538 - .L_1537)


	//   ....[0]....
.L_1537:
        /*0870*/ 	.word	0x00000180
        /*0874*/ 	.word	0x000000ff
        /*0878*/ 	.word	0x00022800
        /*087c*/ 	.short	0x0100
        /*087e*/ 	.byte	0x08
	.zero		1


	//   ....[1]....
        /*0880*/ 	.word	0x00000190
        /*0884*/ 	.word	0x000000ff
        /*0888*/ 	.word	0x00022820
        /*088c*/ 	.short	0x0100
        /*088e*/ 	.byte	0x08
	.zero		1


	//   ....[2]....
        /*0890*/ 	.word	0x00000280
        /*0894*/ 	.word	0x000000ff
        /*0898*/ 	.word	0x00022830
        /*089c*/ 	.short	0x0100
        /*089e*/ 	.byte	0x08
	.zero		1


	//   ....[3]....
        /*08a0*/ 	.word	0x00000290
        /*08a4*/ 	.word	0x000000ff
        /*08a8*/ 	.word	0x00022840
        /*08ac*/ 	.short	0x0100
        /*08ae*/ 	.byte	0x08
	.zero		1


	//   ....[4]....
        /*08b0*/ 	.word	0x000002a0
        /*08b4*/ 	.word	0x000000ff
        /*08b8*/ 	.word	0x00022838
        /*08bc*/ 	.short	0x0100
        /*08be*/ 	.byte	0x08
	.zero		1


	//   ....[5]....
        /*08c0*/ 	.word	0x000002b0
        /*08c4*/ 	.word	0x000000ff
        /*08c8*/ 	.word	0x00022848
        /*08cc*/ 	.short	0x0100
        /*08ce*/ 	.byte	0x08
	.zero		1


	//   ....[6]....
        /*08d0*/ 	.word	0x000003e0
        /*08d4*/ 	.word	0x000000ff
        /*08d8*/ 	.word	0x00022850
        /*08dc*/ 	.short	0x0100
        /*08de*/ 	.byte	0x08
	.zero		1


	//   ....[7]....
        /*08e0*/ 	.word	0x000003f0
        /*08e4*/ 	.word	0x000000ff
        /*08e8*/ 	.word	0x00022860
        /*08ec*/ 	.short	0x0100
        /*08ee*/ 	.byte	0x08
	.zero		1


	//   ....[8]....
        /*08f0*/ 	.word	0x00000400
        /*08f4*/ 	.word	0x000000ff
        /*08f8*/ 	.word	0x00022858
        /*08fc*/ 	.short	0x0100
        /*08fe*/ 	.byte	0x08
	.zero		1


	//   ....[9]....
        /*0900*/ 	.word	0x00000410
        /*0904*/ 	.word	0x000000ff
        /*0908*/ 	.word	0x00022868
        /*090c*/ 	.short	0x0100
        /*090e*/ 	.byte	0x08
	.zero		1


	//   ....[10]....
        /*0910*/ 	.word	0x00000500
        /*0914*/ 	.word	0x000000ff
        /*0918*/ 	.word	0x00022870
        /*091c*/ 	.short	0x0100
        /*091e*/ 	.byte	0x06
	.zero		1


	//   ....[11]....
        /*0920*/ 	.word	0x00000510
        /*0924*/ 	.word	0x000000ff
        /*0928*/ 	.word	0x00022880
        /*092c*/ 	.short	0x0100
        /*092e*/ 	.byte	0x06
	.zero		1


	//   ....[12]....
        /*0930*/ 	.word	0x00000520
        /*0934*/ 	.word	0x000000ff
        /*0938*/ 	.word	0x00022878
        /*093c*/ 	.short	0x0100
        /*093e*/ 	.byte	0x06
	.zero		1


	//   ....[13]....
        /*0940*/ 	.word	0x00000530
        /*0944*/ 	.word	0x000000ff
        /*0948*/ 	.word	0x00022888
        /*094c*/ 	.short	0x0100
        /*094e*/ 	.byte	0x06
	.zero		1


	//   ....[14]....
        /*0950*/ 	.word	0x00000660
        /*0954*/ 	.word	0x000000ff
        /*0958*/ 	.word	0x00022890
        /*095c*/ 	.short	0x0100
        /*095e*/ 	.byte	0x08
	.zero		1


	//   ....[15]....
        /*0960*/ 	.word	0x00000670
        /*0964*/ 	.word	0x000000ff
        /*0968*/ 	.word	0x000228a0
        /*096c*/ 	.short	0x0100
        /*096e*/ 	.byte	0x08
	.zero		1


	//   ....[16]....
        /*0970*/ 	.word	0x00000680
        /*0974*/ 	.word	0x000000ff
        /*0978*/ 	.word	0x00022898
        /*097c*/ 	.short	0x0100
        /*097e*/ 	.byte	0x08
	.zero		1


	//   ....[17]....
        /*0980*/ 	.word	0x00000690
        /*0984*/ 	.word	0x000000ff
        /*0988*/ 	.word	0x000228a8
        /*098c*/ 	.short	0x0100
        /*098e*/ 	.byte	0x08
	.zero		1


	//   ....[18]....
        /*0990*/ 	.word	0x000007d0
        /*0994*/ 	.word	0x000000ff
        /*0998*/ 	.word	0x000228b0
        /*099c*/ 	.short	0x0100
        /*099e*/ 	.byte	0x08
	.zero		1


	//   ....[19]....
        /*09a0*/ 	.word	0x000007e0
        /*09a4*/ 	.word	0x000000ff
        /*09a8*/ 	.word	0x000228c0
        /*09ac*/ 	.short	0x0100
        /*09ae*/ 	.byte	0x08
	.zero		1


	//   ....[20]....
        /*09b0*/ 	.word	0x000007f0
        /*09b4*/ 	.word	0x000000ff
        /*09b8*/ 	.word	0x000228b8
        /*09bc*/ 	.short	0x0100
        /*09be*/ 	.byte	0x08
	.zero		1


	//   ....[21]....
        /*09c0*/ 	.word	0x00000800
        /*09c4*/ 	.word	0x000000ff
        /*09c8*/ 	.word	0x000228c8
        /*09cc*/ 	.short	0x0100
        /*09ce*/ 	.byte	0x08
	.zero		1


	//   ....[22]....
        /*09d0*/ 	.word	0x00001a50
        /*09d4*/ 	.word	0x000000ff
        /*09d8*/ 	.word	0x00022800
        /*09dc*/ 	.short	0x010a
        /*09de*/ 	.byte	0x33
	.zero		1


	//   ....[23]....
        /*09e0*/ 	.word	0x00001b20
        /*09e4*/ 	.word	0x000000ff
        /*09e8*/ 	.word	0x00022830
        /*09ec*/ 	.short	0x010a
        /*09ee*/ 	.byte	0x16
	.zero		1


	//   ....[24]....
        /*09f0*/ 	.word	0x00001b60
        /*09f4*/ 	.word	0x000000ff
        /*09f8*/ 	.word	0x00022830
        /*09fc*/ 	.short	0x010a
        /*09fe*/ 	.byte	0x16
	.zero		1


	//   ....[25]....
        /*0a00*/ 	.word	0x00002460
        /*0a04*/ 	.word	0x000000ff
        /*0a08*/ 	.word	0x00000000
        /*0a0c*/ 	.short	0x0101
        /*0a0e*/ 	.byte	0x06
	.zero		1


	//   ....[26]....
        /*0a10*/ 	.word	0x00003990
        /*0a14*/ 	.word	0x000000ff
        /*0a18*/ 	.word	0x00022850
        /*0a1c*/ 	.short	0x010a
        /*0a1e*/ 	.byte	0x16
	.zero		1


	//   ....[27]....
        /*0a20*/ 	.word	0x000039d0
        /*0a24*/ 	.word	0x000000ff
        /*0a28*/ 	.word	0x00022850
        /*0a2c*/ 	.short	0x010a
        /*0a2e*/ 	.byte	0x16
	.zero		1


	//   ....[28]....
        /*0a30*/ 	.word	0x00003d80
        /*0a34*/ 	.word	0x000000ff
        /*0a38*/ 	.word	0x00000000
        /*0a3c*/ 	.short	0x0101
        /*0a3e*/ 	.byte	0x16
	.zero		1


	//   ....[29]....
        /*0a40*/ 	.word	0x00003ef0
        /*0a44*/ 	.word	0x000000ff
        /*0a48*/ 	.word	0x00022830
        /*0a4c*/ 	.short	0x010a
        /*0a4e*/ 	.byte	0x19
	.zero		1


	//   ....[30]....
        /*0a50*/ 	.word	0x00003f30
        /*0a54*/ 	.word	0x000000ff
        /*0a58*/ 	.word	0x00022830
        /*0a5c*/ 	.short	0x010a
        /*0a5e*/ 	.byte	0x19
	.zero		1


	//   ....[31]....
        /*0a60*/ 	.word	0x000045f0
        /*0a64*/ 	.word	0x000000ff
        /*0a68*/ 	.word	0x00000000
        /*0a6c*/ 	.short	0x0101
        /*0a6e*/ 	.byte	0x06
	.zero		1


	//   ....[32]....
        /*0a70*/ 	.word	0x00006550
        /*0a74*/ 	.word	0x000000ff
        /*0a78*/ 	.word	0x00022850
        /*0a7c*/ 	.short	0x010a
        /*0a7e*/ 	.byte	0x19
	.zero		1


	//   ....[33]....
        /*0a80*/ 	.word	0x000065a0
        /*0a84*/ 	.word	0x000000ff
        /*0a88*/ 	.word	0x00022850
        /*0a8c*/ 	.short	0x010a
        /*0a8e*/ 	.byte	0x19
	.zero		1


	//   ....[34]....
        /*0a90*/ 	.word	0x000068a0
        /*0a94*/ 	.word	0x000000ff
        /*0a98*/ 	.word	0x00000000
        /*0a9c*/ 	.short	0x0101
        /*0a9e*/ 	.byte	0x19
	.zero		1


	//   ....[35]....
        /*0aa0*/ 	.word	0x000069f0
        /*0aa4*/ 	.word	0x000000ff
        /*0aa8*/ 	.word	0x00022830
        /*0aac*/ 	.short	0x010a
        /*0aae*/ 	.byte	0x19
	.zero		1


	//   ....[36]....
        /*0ab0*/ 	.word	0x00006a30
        /*0ab4*/ 	.word	0x000000ff
        /*0ab8*/ 	.word	0x00022830
        /*0abc*/ 	.short	0x010a
        /*0abe*/ 	.byte	0x19
	.zero		1


	//   ....[37]....
        /*0ac0*/ 	.word	0x00006fa0
        /*0ac4*/ 	.word	0x000000ff
        /*0ac8*/ 	.word	0x00000000
        /*0acc*/ 	.short	0x0101
        /*0ace*/ 	.byte	0x06
	.zero		1


	//   ....[38]....
        /*0ad0*/ 	.word	0x000088d0
        /*0ad4*/ 	.word	0x000000ff
        /*0ad8*/ 	.word	0x00022850
        /*0adc*/ 	.short	0x010a
        /*0ade*/ 	.byte	0x19
	.zero		1


	//   ....[39]....
        /*0ae0*/ 	.word	0x00008920
        /*0ae4*/ 	.word	0x000000ff
        /*0ae8*/ 	.word	0x00022850
        /*0aec*/ 	.short	0x010a
        /*0aee*/ 	.byte	0x19
	.zero		1


	//   ....[40]....
        /*0af0*/ 	.word	0x00008c10
        /*0af4*/ 	.word	0x000000ff
        /*0af8*/ 	.word	0x00000000
        /*0afc*/ 	.short	0x0101
        /*0afe*/ 	.byte	0x19
	.zero		1


	//   ....[41]....
        /*0b00*/ 	.word	0x0000b0c0
        /*0b04*/ 	.word	0x000000ff
        /*0b08*/ 	.word	0x00000000
        /*0b0c*/ 	.short	0x0101
        /*0b0e*/ 	.byte	0x0a
	.zero		1


	//   ....[42]....
        /*0b10*/ 	.word	0x0000e090
        /*0b14*/ 	.word	0x00000021
        /*0b18*/ 	.word	0x00022840
        /*0b1c*/ 	.short	0x010a
        /*0b1e*/ 	.byte	0x3f
	.zero		1


	//   ....[43]....
        /*0b20*/ 	.word	0x0000e6e0
        /*0b24*/ 	.word	0x00000021
        /*0b28*/ 	.word	0x00022830
        /*0b2c*/ 	.short	0x0107
        /*0b2e*/ 	.byte	0x3f
	.zero		1


	//   ....[44]....
        /*0b30*/ 	.word	0x0000e7c0
        /*0b34*/ 	.word	0x00000021
        /*0b38*/ 	.word	0x00022830
        /*0b3c*/ 	.short	0x0101
        /*0b3e*/ 	.byte	0x3f
	.zero		1


	//   ....[45]....
        /*0b40*/ 	.word	0x0000f320
        /*0b44*/ 	.word	0x00000016
        /*0b48*/ 	.word	0x00022800
        /*0b4c*/ 	.short	0x0107
        /*0b4e*/ 	.byte	0x3f
	.zero		1


	//   ....[46]....
        /*0b50*/ 	.word	0x0000f410
        /*0b54*/ 	.word	0x00000016
        /*0b58*/ 	.word	0x00022800
        /*0b5c*/ 	.short	0x0101
        /*0b5e*/ 	.byte	0x3f
	.zero		1


	//   ....[47]....
        /*0b60*/ 	.word	0x0000f430
        /*0b64*/ 	.word	0x00000016
        /*0b68*/ 	.word	0x00022820
        /*0b6c*/ 	.short	0x010a
        /*0b6e*/ 	.byte	0x3f
	.zero		1


	//   ....[48]....
        /*0b70*/ 	.word	0x0000f4c0
        /*0b74*/ 	.word	0x00000021
        /*0b78*/ 	.word	0x00022860
        /*0b7c*/ 	.short	0x010a
        /*0b7e*/ 	.byte	0x3f
	.zero		1


	//   ....[49]....
        /*0b80*/ 	.word	0x0000fbc0
        /*0b84*/ 	.word	0x00000021
        /*0b88*/ 	.word	0x00022850
        /*0b8c*/ 	.short	0x0107
        /*0b8e*/ 	.byte	0x3f
	.zero		1


	//   ....[50]....
        /*0b90*/ 	.word	0x0000fc90
        /*0b94*/ 	.word	0x00000021
        /*0b98*/ 	.word	0x00022850
        /*0b9c*/ 	.short	0x0101
        /*0b9e*/ 	.byte	0x3f
	.zero		1


	//   ....[51]....
        /*0ba0*/ 	.word	0x0000ffd0
        /*0ba4*/ 	.word	0x0000000a
        /*0ba8*/ 	.word	0x00022840
        /*0bac*/ 	.short	0x010a
        /*0bae*/ 	.byte	0x3f
	.zero		1


	//   ....[52]....
        /*0bb0*/ 	.word	0x000103a0
        /*0bb4*/ 	.word	0x0000000a
        /*0bb8*/ 	.word	0x00022830
        /*0bbc*/ 	.short	0x0107
        /*0bbe*/ 	.byte	0x3f
	.zero		1


	//   ....[53]....
        /*0bc0*/ 	.word	0x00010460
        /*0bc4*/ 	.word	0x0000000a
        /*0bc8*/ 	.word	0x00022830
        /*0bcc*/ 	.short	0x0101
        /*0bce*/ 	.byte	0x3f
	.zero		1


	//   ....[54]....
        /*0bd0*/ 	.word	0x00010490
        /*0bd4*/ 	.word	0x0000000a
        /*0bd8*/ 	.word	0x00022860
        /*0bdc*/ 	.short	0x010a
        /*0bde*/ 	.byte	0x3f
	.zero		1


	//   ....[55]....
        /*0be0*/ 	.word	0x000109b0
        /*0be4*/ 	.word	0x0000000a
        /*0be8*/ 	.word	0x00022850
        /*0bec*/ 	.short	0x0107
        /*0bee*/ 	.byte	0x3f
	.zero		1


	//   ....[56]....
        /*0bf0*/ 	.word	0x00010a70
        /*0bf4*/ 	.word	0x0000000a
        /*0bf8*/ 	.word	0x00022850
        /*0bfc*/ 	.short	0x0101
        /*0bfe*/ 	.byte	0x3f
	.zero		1


	//   ....[57]....
        /*0c00*/ 	.word	0x000118e0
        /*0c04*/ 	.word	0x00000007
        /*0c08*/ 	.word	0x00022820
        /*0c0c*/ 	.short	0x010a
        /*0c0e*/ 	.byte	0x3f
	.zero		1


	//   ....[58]....
        /*0c10*/ 	.word	0x00011a60
        /*0c14*/ 	.word	0x00000005
        /*0c18*/ 	.word	0x00022840
        /*0c1c*/ 	.short	0x010a
        /*0c1e*/ 	.byte	0x3f
	.zero		1


	//   ....[59]....
        /*0c20*/ 	.word	0x00011b00
        /*0c24*/ 	.word	0x00000003
        /*0c28*/ 	.word	0x00022840
        /*0c2c*/ 	.short	0x010a
        /*0c2e*/ 	.byte	0x3f
	.zero		1


	//   ....[60]....
        /*0c30*/ 	.word	0x00011b40
        /*0c34*/ 	.word	0x00000005
        /*0c38*/ 	.word	0x00022860
        /*0c3c*/ 	.short	0x010a
        /*0c3e*/ 	.byte	0x3f
	.zero		1


	//   ....[61]....
        /*0c40*/ 	.word	0x00011b80
        /*0c44*/ 	.word	0x00000003
        /*0c48*/ 	.word	0x00022860
        /*0c4c*/ 	.short	0x010a
        /*0c4e*/ 	.byte	0x3f
	.zero		1


	//   ....[62]....
        /*0c50*/ 	.word	0x00011bf0
        /*0c54*/ 	.word	0x00000003
        /*0c58*/ 	.word	0x00022800
        /*0c5c*/ 	.short	0x010a
        /*0c5e*/ 	.byte	0x3f
	.zero		1


	//   ....[63]....
        /*0c60*/ 	.word	0x00011c50
        /*0c64*/ 	.word	0x00000003
        /*0c68*/ 	.word	0x00022830
        /*0c6c*/ 	.short	0x010a
        /*0c6e*/ 	.byte	0x3f
	.zero		1


	//   ....[64]....
        /*0c70*/ 	.word	0x00011cb0
        /*0c74*/ 	.word	0x00000009
        /*0c78*/ 	.word	0x00022850
        /*0c7c*/ 	.short	0x010a
        /*0c7e*/ 	.byte	0x3f
	.zero		1


	//   ....[65]....
        /*0c80*/ 	.word	0x00011d10
        /*0c84*/ 	.word	0x00000000
        /*0c88*/ 	.word	0x00022830
        /*0c8c*/ 	.short	0x010a
        /*0c8e*/ 	.byte	0x3f
	.zero		1


	//   ....[66]....
        /*0c90*/ 	.word	0x00011d70
        /*0c94*/ 	.word	0x0000000a
        /*0c98*/ 	.word	0x00022850
        /*0c9c*/ 	.short	0x010a
        /*0c9e*/ 	.byte	0x3f
	.zero		1


	//   ....[67]....
        /*0ca0*/ 	.word	0x00011dd0
        /*0ca4*/ 	.word	0x00000000
        /*0ca8*/ 	.word	0x00022830
        /*0cac*/ 	.short	0x010a
        /*0cae*/ 	.byte	0x3f
	.zero		1


	//   ....[68]....
        /*0cb0*/ 	.word	0x00011e30
        /*0cb4*/ 	.word	0x0000000a
        /*0cb8*/ 	.word	0x00022850
        /*0cbc*/ 	.short	0x010a
        /*0cbe*/ 	.byte	0x3f
	.zero		1


	//   ....[69]....
        /*0cc0*/ 	.word	0x00011f50
        /*0cc4*/ 	.word	0x00000021
        /*0cc8*/ 	.word	0x00022840
        /*0ccc*/ 	.short	0x010a
        /*0cce*/ 	.byte	0x3f
	.zero		1


	//   ....[70]....
        /*0cd0*/ 	.word	0x00013220
        /*0cd4*/ 	.word	0x00000016
        /*0cd8*/ 	.word	0x00022820
        /*0cdc*/ 	.short	0x010a
        /*0cde*/ 	.byte	0x3f
	.zero		1


	//   ....[71]....
        /*0ce0*/ 	.word	0x00013270
        /*0ce4*/ 	.word	0x00000021
        /*0ce8*/ 	.word	0x00022860
        /*0cec*/ 	.short	0x010a
        /*0cee*/ 	.byte	0x3f
	.zero		1


	//   ....[72]....
        /*0cf0*/ 	.word	0x00013be0
        /*0cf4*/ 	.word	0x0000000a
        /*0cf8*/ 	.word	0x00022840
        /*0cfc*/ 	.short	0x010a
        /*0cfe*/ 	.byte	0x3f
	.zero		1


	//   ....[73]....
        /*0d00*/ 	.word	0x000142b0
        /*0d04*/ 	.word	0x0000000a
        /*0d08*/ 	.word	0x00022860
        /*0d0c*/ 	.short	0x010a
        /*0d0e*/ 	.byte	0x3f
	.zero		1


	//   ....[74]....
        /*0d10*/ 	.word	0x00015360
        /*0d14*/ 	.word	0x00000007
        /*0d18*/ 	.word	0x00022820
        /*0d1c*/ 	.short	0x010a
        /*0d1e*/ 	.byte	0x3f
	.zero		1


	//   ....[75]....
        /*0d20*/ 	.word	0x00015500
        /*0d24*/ 	.word	0x00000005
        /*0d28*/ 	.word	0x00022840
        /*0d2c*/ 	.short	0x010a
        /*0d2e*/ 	.byte	0x3f
	.zero		1


	//   ....[76]....
        /*0d30*/ 	.word	0x00015550
        /*0d34*/ 	.word	0x00000003
        /*0d38*/ 	.word	0x00022840
        /*0d3c*/ 	.short	0x010a
        /*0d3e*/ 	.byte	0x3f
	.zero		1


	//   ....[77]....
        /*0d40*/ 	.word	0x000155a0
        /*0d44*/ 	.word	0x00000005
        /*0d48*/ 	.word	0x00022860
        /*0d4c*/ 	.short	0x010a
        /*0d4e*/ 	.byte	0x3f
	.zero		1


	//----- nvinfo : EIATTR_NUM_MBARRIERS
	.align		4
.L_1538:
        /*0d50*/ 	.byte	0x03, 0x38
        /*0d52*/ 	.short	0x0016


	//----- nvinfo : EIATTR_EXIT_INSTR_OFFSETS
	.align		4
        /*0d54*/ 	.byte	0x04, 0x1c
        /*0d56*/ 	.short	(.L_1540 - .L_1539)


	//   ....[0]....
.L_1539:
        /*0d58*/ 	.word	0x000009b0


	//   ....[1]....
        /*0d5c*/ 	.word	0x0000c440


	//   ....[2]....
        /*0d60*/ 	.word	0x00011bd0


	//----- nvinfo : EIATTR_MAX_THREADS
	.align		4
.L_1540:
        /*0d64*/ 	.byte	0x04, 0x05
        /*0d66*/ 	.short	(.L_1542 - .L_1541)
.L_1541:
        /*0d68*/ 	.word	0x00000180
        /*0d6c*/ 	.word	0x00000001
        /*0d70*/ 	.word	0x00000001


	//----- nvinfo : EIATTR_CRS_STACK_SIZE
	.align		4
.L_1542:
        /*0d74*/ 	.byte	0x04, 0x1e
        /*0d76*/ 	.short	(.L_1544 - .L_1543)
.L_1543:
        /*0d78*/ 	.word	0x00000000


	//----- nvinfo : EIATTR_CBANK_PARAM_SIZE
	.align		4
.L_1544:
        /*0d7c*/ 	.byte	0x03, 0x19
        /*0d7e*/ 	.short	0x0af0


	//----- nvinfo : EIATTR_PARAM_CBANK
	.align		4
        /*0d80*/ 	.byte	0x04, 0x0a
        /*0d82*/ 	.short	(.L_1546 - .L_1545)
	.align		4
.L_1545:
        /*0d84*/ 	.word	index@(.nv.constant0._ZN7cutlass13device_kernelIN5flash11enable_sm90INS1_16FlashAttnFwdSm90INS1_25CollectiveMainloopFwdSm90ILi2EN4cute5tupleIJNS5_1CILi1EEES8_S8_EEENS6_IJNS7_ILi128EEENS7_ILi96EEENS7_ILi64EEEEEELi256ENS_10bfloat16_tEfNS_4arch4Sm90ELb1ELb0ELb1ELb1ELb1ELb0ELb0ELb1ELb0ELb1ELb0ELb0EEENS1_21CollectiveEpilogueFwdINS6_IJSA_NS7_ILi256EEESB_EEES9_SE_SG_Li256ELb1ELb1ELb0ELb0EEENS1_36VarlenDynamicPersistentTileSchedulerILi128ELi96ELi256ELi128ELb0ELb1ELb1ELb1ELb1ELb1EEEEEEEEEvNT_6ParamsE)
        /*0d88*/ 	.short	0x0210
        /*0d8a*/ 	.short	0x0af0


	//----- nvinfo : EIATTR_SW_WAR
	.align		4
.L_1546:
        /*0d8c*/ 	.byte	0x04, 0x36
        /*0d8e*/ 	.short	(.L_1548 - .L_1547)
.L_1547:
        /*0d90*/ 	.word	0x00000008
.L_1548:


//--------------------- .nv.info._ZN7cutlass13device_kernelIN5flash11enable_sm90INS1_16FlashAttnFwdSm90INS1_25CollectiveMainloopFwdSm90ILi2EN4cute5tupleIJNS5_1CILi1EEES8_S8_EEENS6_IJNS7_ILi128EEENS7_ILi96EEENS7_ILi64EEEEEELi256ENS_10bfloat16_tEfNS_4arch4Sm90ELb1ELb0ELb1ELb1ELb1ELb1ELb0ELb1ELb0ELb1ELb0ELb0EEENS1_21CollectiveEpilogueFwdINS6_IJSA_NS7_ILi256EEESB_EEES9_SE_SG_Li256ELb1ELb1ELb0ELb0EEENS1_36VarlenDynamicPersistentTileSchedulerILi128ELi96ELi256ELi128ELb0ELb1ELb1ELb1ELb1ELb1EEEEEEEEEvNT_6ParamsE --------------------------
	.section	.nv.info._ZN7cutlass13device_kernelIN5flash11enable_sm90INS1_16FlashAttnFwdSm90INS1_25CollectiveMainloopFwdSm90ILi2EN4cute5tupleIJNS5_1CILi1EEES8_S8_EEENS6_IJNS7_ILi128EEENS7_ILi96EEENS7_ILi64EEEEEELi256ENS_10bfloat16_tEfNS_4arch4Sm90ELb1ELb0ELb1ELb1ELb1ELb1ELb0ELb1ELb0ELb1ELb0ELb0EEENS1_21CollectiveEpilogueFwdINS6_IJSA_NS7_ILi256EEESB_EEES9_SE_SG_Li256ELb1ELb1ELb0ELb0EEENS1_36VarlenDynamicPersistentTileSchedulerILi128ELi96ELi256ELi128ELb0ELb1ELb1ELb1ELb1ELb1EEEEEEEEEvNT_6ParamsE,"",@"SHT_CUDA_INFO"
	.sectionflags	@""
	.align	4


	//----- nvinfo : EIATTR_CUDA_API_VERSION
	.align		4
        /*0000*/ 	.byte	0x04, 0x37
        /*0002*/ 	.short	(.L_1550 - .L_1549)
.L_1549:
        /*0004*/ 	.word	0x00000082


	//----- nvinfo : EIATTR_KPARAM_INFO
	.align		4
.L_1550:
        /*0008*/ 	.byte	0x04, 0x17
        /*000a*/ 	.short	(.L_1552 - .L_1551)
.L_1551:
        /*000c*/ 	.word	0x00000000
        /*0010*/ 	.short	0x0000
        /*0012*/ 	.short	0x0070
        /*0014*/ 	.byte	0x00, 0xf0, 0x01, 0x2a


	//----- nvinfo : EIATTR_SPARSE_MMA_MASK
	.align		4
.L_1552:
        /*0018*/ 	.byte	0x03, 0x50
        /*001a*/ 	.short	0x0000


	//----- nvinfo : EIATTR_MAXREG_COUNT
	.align		4
        /*001c*/ 	.byte	0x03, 0x1b
        /*001e*/ 	.short	0x00a8


	//----- nvinfo : EIATTR_NUM_BARRIERS
	.align		4
        /*0020*/ 	.byte	0x02, 0x4c
        /*0022*/ 	.byte	0x10
	.zero		1


	//----- nvinfo : EIATTR_EXTERNS
	.align		4
        /*0024*/ 	.byte	0x04, 0x0f
        /*0026*/ 	.short	(.L_1554 - .L_1553)


	//   ....[0]....
	.align		4
.L_1553:
        /*0028*/ 	.word	index@(__assertfail)


	//----- nvinfo : EIATTR_ANNOTATIONS
	.align		4
.L_1554:
        /*002c*/ 	.byte	0x04, 0x55
        /*002e*/ 	.short	(.L_1556 - .L_1555)


	//   ....[0]....
.L_1555:
        /* <DEDUP_REMOVED lines=51> */


	//----- nvinfo : EIATTR_MERCURY_ISA_VERSION
	.align		4
.L_1556:
        /*0350*/ 	.byte	0x03, 0x5f
        /*0352*/ 	.short	0x0101


	//----- nvinfo : EIATTR_UNUSED_LOAD_BYTE_OFFSET
	.align		4
        /*0354*/ 	.byte	0x04, 0x44
        /*0356*/ 	.short	(.L_1558 - .L_1557)


	//   ....[0]....
.L_1557:
        /*0358*/ 	.word	0x00000a40
        /*035c*/ 	.word	0x0000fff0


	//   ....[1]....
        /*0360*/ 	.word	0x00011c30
        /*0364*/ 	.word	0x0000fff0


	//----- nvinfo : EIATTR_INT_WARP_WIDE_INSTR_OFFSETS
	.align		4
.L_1558:
        /*0368*/ 	.byte	0x04, 0x31
        /*036a*/ 	.short	(.L_1560 - .L_1559)


	//   ....[0]....
.L_1559:
        /*036c*/ 	.word	0x00000120


	//   ....[1]....
        /*0370*/ 	.word	0x000001c0


	//   ....[2]....
        /*0374*/ 	.word	0x00000230


	//   ....[3]....
        /*0378*/ 	.word	0x000175d0


	//   ....[4]....
        /*037c*/ 	.word	0x00017660


	//   ....[5]....
        /*0380*/ 	.word	0x0001aab0


	//   ....[6]....
        /*0384*/ 	.word	0x0001ab40


	//----- nvinfo : EIATTR_COOP_GROUP_MASK_REGIDS
	.align		4
.L_1560:
        /*0388*/ 	.byte	0x04, 0x29
        /*038a*/ 	.short	(.L_1562 - .L_1561)


	//   ....[0]....
.L_1561:
        /*038c*/ 	.word	0xffffffff


	//   ....[1]....
        /*0390*/ 	.word	0xffffffff


	//   ....[2]....
        /*0394*/ 	.word	0xffffffff


	//   ....[3]....
        /*0398*/ 	.word	0xffffffff


	//   ....[4]....
        /*039c*/ 	.word	0xffffffff


	//   ....[5]....
        /*03a0*/ 	.word	0xffffffff


	//   ....[6]....
        /*03a4*/ 	.word	0xffffffff


	//   ....[7]....
        /*03a8*/ 	.word	0xffffffff


	//   ....[8]....
        /*03ac*/ 	.word	0xffffffff


	//   ....[9]....
        /*03b0*/ 	.word	0xffffffff


	//   ....[10]....
        /*03b4*/ 	.word	0xffffffff


	//   ....[11]....
        /*03b8*/ 	.word	0xffffffff


	//   ....[12]....
        /*03bc*/ 	.word	0xffffffff


	//   ....[13]....
        /*03c0*/ 	.word	0xffffffff


	//   ....[14]....
        /*03c4*/ 	.word	0xffffffff


	//   ....[15]....
        /*03c8*/ 	.word	0xffffffff


	//   ....[16]....
        /*03cc*/ 	.word	0xffffffff


	//   ....[17]....
        /*03d0*/ 	.word	0xffffffff


	//   ....[18]....
        /*03d4*/ 	.word	0xffffffff


	//   ....[19]....
        /*03d8*/ 	.word	0xffffffff


	//   ....[20]....
        /*03dc*/ 	.word	0xffffffff


	//   ....[21]....
        /*03e0*/ 	.word	0xffffffff


	//   ....[22]....
        /*03e4*/ 	.word	0xffffffff


	//   ....[23]....
        /*03e8*/ 	.word	0xffffffff


	//   ....[24]....
        /*03ec*/ 	.word	0xffffffff


	//   ....[25]....
        /*03f0*/ 	.word	0xffffffff


	//   ....[26]....
        /*03f4*/ 	.word	0xffffffff


	//   ....[27]....
        /*03f8*/ 	.word	0xffffffff


	//   ....[28]....
        /*03fc*/ 	.word	0xffffffff


	//   ....[29]....
        /*0400*/ 	.word	0xffffffff


	//   ....[30]....
        /*0404*/ 	.word	0xffffffff


	//   ....[31]....
        /*0408*/ 	.word	0xffffffff


	//   ....[32]....
        /*040c*/ 	.word	0xffffffff


	//   ....[33]....
        /*0410*/ 	.word	0xffffffff


	//   ....[34]....
        /*0414*/ 	.word	0xffffffff


	//   ....[35]....
        /*0418*/ 	.word	0xffffffff


	//   ....[36]....
        /*041c*/ 	.word	0xffffffff


	//   ....[37]....
        /*0420*/ 	.word	0xffffffff


	//   ....[38]....
        /*0424*/ 	.word	0xffffffff


	//   ....[39]....
        /*0428*/ 	.word	0xffffffff


	//   ....[40]....
        /*042c*/ 	.word	0xffffffff


	//   ....[41]....
        /*0430*/ 	.word	0xffffffff


	//   ....[42]....
        /*0434*/ 	.word	0xffffffff


	//   ....[43]....
        /*0438*/ 	.word	0xffffffff


	//   ....[44]....
        /*043c*/ 	.word	0xffffffff


	//   ....[45]....
        /*0440*/ 	.word	0xffffffff


	//   ....[46]....
        /*0444*/ 	.word	0xffffffff


	//   ....[47]....
        /*0448*/ 	.word	0xffffffff


	//   ....[48]....
        /*044c*/ 	.word	0xffffffff


	//   ....[49]....
        /*0450*/ 	.word	0xffffffff


	//   ....[50]....
        /*0454*/ 	.word	0xffffffff


	//   ....[51]....
        /*0458*/ 	.word	0xffffffff


	//   ....[52]....
        /*045c*/ 	.word	0xffffffff


	//   ....[53]....
        /*0460*/ 	.word	0xffffffff


	//   ....[54]....
        /*0464*/ 	.word	0xffffffff


	//   ....[55]....
        /*0468*/ 	.word	0xffffffff


	//   ....[56]....
        /*046c*/ 	.word	0xffffffff


	//   ....[57]....
        /*0470*/ 	.word	0xffffffff


	//   ....[58]....
        /*0474*/ 	.word	0xffffffff


	//   ....[59]....
        /*0478*/ 	.word	0xffffffff


	//   ....[60]....
        /*047c*/ 	.word	0xffffffff


	//   ....[61]....
        /*0480*/ 	.word	0xffffffff


	//   ....[62]....
        /*0484*/ 	.word	0xffffffff


	//   ....[63]....
        /*0488*/ 	.word	0xffffffff


	//   ....[64]....
        /*048c*/ 	.word	0xffffffff


	//   ....[65]....
        /*0490*/ 	.word	0xffffffff


	//   ....[66]....
        /*0494*/ 	.word	0xffffffff


	//   ....[67]....
        /*0498*/ 	.word	0xffffffff


	//   ....[68]....
        /*049c*/ 	.word	0xffffffff


	//   ....[69]....
        /*04a0*/ 	.word	0xffffffff


	//   ....[70]....
        /*04a4*/ 	.word	0xffffffff


	//   ....[71]....
        /*04a8*/ 	.word	0xffffffff


	//   ....[72]....
        /*04ac*/ 	.word	0xffffffff


	//   ....[73]....
        /*04b0*/ 	.word	0xffffffff


	//   ....[74]....
        /*04b4*/ 	.word	0xffffffff


	//   ....[75]....
        /*04b8*/ 	.word	0xffffffff


	//   ....[76]....
        /*04bc*/ 	.word	0xffffffff


	//   ....[77]....
        /*04c0*/ 	.word	0xffffffff


	//   ....[78]....
        /*04c4*/ 	.word	0xffffffff


	//   ....[79]....
        /*04c8*/ 	.word	0xffffffff


	//   ....[80]....
        /*04cc*/ 	.word	0xffffffff


	//   ....[81]....
        /*04d0*/ 	.word	0xffffffff


	//   ....[82]....
        /*04d4*/ 	.word	0xffffffff


	//   ....[83]....
        /*04d8*/ 	.word	0xffffffff


	//   ....[84]....
        /*04dc*/ 	.word	0xffffffff


	//   ....[85]....
        /*04e0*/ 	.word	0xffffffff


	//   ....[86]....
        /*04e4*/ 	.word	0xffffffff


	//   ....[87]....
        /*04e8*/ 	.word	0xffffffff


	//   ....[88]....
        /*04ec*/ 	.word	0xffffffff


	//   ....[89]....
        /*04f0*/ 	.word	0xffffffff


	//   ....[90]....
        /*04f4*/ 	.word	0xffffffff


	//   ....[91]....
        /*04f8*/ 	.word	0xffffffff


	//   ....[92]....
        /*04fc*/ 	.word	0xffffffff


	//   ....[93]....
        /*0500*/ 	.word	0xffffffff


	//   ....[94]....
        /*0504*/ 	.word	0xffffffff


	//   ....[95]....
        /*0508*/ 	.word	0xffffffff


	//   ....[96]....
        /*050c*/ 	.word	0xffffffff


	//   ....[97]....
        /*0510*/ 	.word	0xffffffff


	//   ....[98]....
        /*0514*/ 	.word	0xffffffff


	//   ....[99]....
        /*0518*/ 	.word	0xffffffff


	//   ....[100]....
        /*051c*/ 	.word	0xffffffff


	//   ....[101]....
        /*0520*/ 	.word	0xffffffff


	//   ....[102]....
        /*0524*/ 	.word	0xffffffff


	//   ....[103]....
        /*0528*/ 	.word	0xffffffff


	//   ....[104]....
        /*052c*/ 	.word	0xffffffff


	//   ....[105]....
        /*0530*/ 	.word	0xffffffff


	//   ....[106]....
        /*0534*/ 	.word	0xffffffff


	//   ....[107]....
        /*0538*/ 	.word	0xffffffff


	//   ....[108]....
        /*053c*/ 	.word	0xffffffff


	//   ....[109]....
        /*0540*/ 	.word	0xffffffff


	//   ....[110]....
        /*0544*/ 	.word	0xffffffff


	//   ....[111]....
        /*0548*/ 	.word	0xffffffff


	//   ....[112]....
        /*054c*/ 	.word	0xffffffff


	//   ....[113]....
        /*0550*/ 	.word	0xffffffff


	//   ....[114]....
        /*0554*/ 	.word	0xffffffff


	//   ....[115]....
        /*0558*/ 	.word	0xffffffff


	//   ....[116]....
        /*055c*/ 	.word	0xffffffff


	//   ....[117]....
        /*0560*/ 	.word	0xffffffff


	//   ....[118]....
        /*0564*/ 	.word	0xffffffff


	//   ....[119]....
        /*0568*/ 	.word	0xffffffff


	//   ....[120]....
        /*056c*/ 	.word	0xffffffff


	//   ....[121]....
        /*0570*/ 	.word	0xffffffff


	//   ....[122]....
        /*0574*/ 	.word	0xffffffff


	//   ....[123]....
        /*0578*/ 	.word	0xffffffff


	//   ....[124]....
        /*057c*/ 	.word	0xffffffff


	//   ....[125]....
        /*0580*/ 	.word	0xffffffff


	//   ....[126]....
        /*0584*/ 	.word	0xffffffff


	//   ....[127]....
        /*0588*/ 	.word	0xffffffff


	//   ....[128]....
        /*058c*/ 	.word	0xffffffff


	//   ....[129]....
        /*0590*/ 	.word	0xffffffff


	//   ....[130]....
        /*0594*/ 	.word	0xffffffff


	//   ....[131]....
        /*0598*/ 	.word	0xffffffff


	//   ....[132]....
        /*059c*/ 	.word	0xffffffff


	//   ....[133]....
        /*05a0*/ 	.word	0xffffffff


	//   ....[134]....
        /*05a4*/ 	.word	0xffffffff


	//   ....[135]....
        /*05a8*/ 	.word	0xffffffff


	//   ....[136]....
        /*05ac*/ 	.word	0xffffffff


	//   ....[137]....
        /*05b0*/ 	.word	0xffffffff


	//   ....[138]....
        /*05b4*/ 	.word	0xffffffff


	//   ....[139]....
        /*05b8*/ 	.word	0xffffffff


	//   ....[140]....
        /*05bc*/ 	.word	0xffffffff


	//   ....[141]....
        /*05c0*/ 	.word	0xffffffff


	//   ....[142]....
        /*05c4*/ 	.word	0xffffffff


	//   ....[143]....
        /*05c8*/ 	.word	0xffffffff


	//   ....[144]....
        /*05cc*/ 	.word	0xffffffff


	//   ....[145]....
        /*05d0*/ 	.word	0xffffffff


	//   ....[146]....
        /*05d4*/ 	.word	0xffffffff


	//   ....[147]....
        /*05d8*/ 	.word	0xffffffff


	//   ....[148]....
        /*05dc*/ 	.word	0xffffffff


	//   ....[149]....
        /*05e0*/ 	.word	0xffffffff


	//   ....[150]....
        /*05e4*/ 	.word	0xffffffff


	//   ....[151]....
        /*05e8*/ 	.word	0xffffffff


	//   ....[152]....
        /*05ec*/ 	.word	0xffffffff


	//   ....[153]....
        /*05f0*/ 	.word	0xffffffff


	//   ....[154]....
        /*05f4*/ 	.word	0xffffffff


	//   ....[155]....
        /*05f8*/ 	.word	0xffffffff


	//   ....[156]....
        /*05fc*/ 	.word	0xffffffff


	//   ....[157]....
        /*0600*/ 	.word	0xffffffff


	//   ....[158]....
        /*0604*/ 	.word	0xffffffff


	//   ....[159]....
        /*0608*/ 	.word	0xffffffff


	//   ....[160]....
        /*060c*/ 	.word	0xffffffff


	//   ....[161]....
        /*0610*/ 	.word	0xffffffff


	//   ....[162]....
        /*0614*/ 	.word	0xffffffff


	//   ....[163]....
        /*0618*/ 	.word	0xffffffff


	//   ....[164]....
        /*061c*/ 	.word	0xffffffff


	//   ....[165]....
        /*0620*/ 	.word	0xffffffff


	//   ....[166]....
        /*0624*/ 	.word	0xffffffff


	//   ....[167]....
        /*0628*/ 	.word	0xffffffff


	//   ....[168]....
        /*062c*/ 	.word	0xffffffff


	//   ....[169]....
        /*0630*/ 	.word	0xffffffff


	//   ....[170]....
        /*0634*/ 	.word	0xffffffff


	//   ....[171]....
        /*0638*/ 	.word	0xffffffff


	//   ....[172]....
        /*063c*/ 	.word	0xffffffff


	//   ....[173]....
        /*0640*/ 	.word	0xffffffff


	//   ....[174]....
        /*0644*/ 	.word	0xffffffff


	//   ....[175]....
        /*0648*/ 	.word	0xffffffff


	//   ....[176]....
        /*064c*/ 	.word	0xffffffff


	//   ....[177]....
        /*0650*/ 	.word	0xffffffff


	//   ....[178]....
        /*0654*/ 	.word	0xffffffff


	//   ....[179]....
        /*0658*/ 	.word	0x0500000f


	//   ....[180]....
        /*065c*/ 	.word	0x0500000f


	//   ....[181]....
        /*0660*/ 	.word	0x0500000f


	//   ....[182]....
        /*0664*/ 	.word	0x0500000f


	//   ....[183]....
        /*0668*/ 	.word	0x0500000f


	//   ....[184]....
        /*066c*/ 	.word	0x0500000f


	//   ....[185]....
        /*0670*/ 	.word	0x0500000f


	//   ....[186]....
        /*0674*/ 	.word	0x0500000f


	//   ....[187]....
        /*0678*/ 	.word	0x0500000f


	//   ....[188]....
        /*067c*/ 	.word	0x0500000f


	//   ....[189]....
        /*0680*/ 	.word	0x0500000f


	//   ....[190]....
        /*0684*/ 	.word	0x0500000f


	//   ....[191]....
        /*0688*/ 	.word	0x0500000f


	//   ....[192]....
        /*068c*/ 	.word	0x0500000f


	//   ....[193]....
        /*0690*/ 	.word	0x0500000f


	//   ....[194]....
        /*0694*/ 	.word	0x0500000f


	//   ....[195]....
        /*0698*/ 	.word	0x0500000f


	//   ....[196]....
        /*069c*/ 	.word	0x0500000f


	//   ....[197]....
        /*06a0*/ 	.word	0x0500000f


	//   ....[198]....
        /*06a4*/ 	.word	0x0500000f


	//   ....[199]....
        /*06a8*/ 	.word	0x0500000f


	//   ....[200]....
        /*06ac*/ 	.word	0x0500000f


	//   ....[201]....
        /*06b0*/ 	.word	0x0500000f


	//   ....[202]....
        /*06b4*/ 	.word	0x0500000f


	//   ....[203]....
        /*06b8*/ 	.word	0x0500000f


	//   ....[204]....
        /*06bc*/ 	.word	0x0500000f


	//   ....[205]....
        /*06c0*/ 	.word	0x0500000f


	//   ....[206]....
        /*06c4*/ 	.word	0x0500000f


	//   ....[207]....
        /*06c8*/ 	.word	0x0500000f


	//   ....[208]....
        /*06cc*/ 	.word	0x0500000f


	//   ....[209]....
        /*06d0*/ 	.word	0x0500000f


	//   ....[210]....
        /*06d4*/ 	.word	0x0500000f


	//   ....[211]....
        /*06d8*/ 	.word	0x0500000f


	//   ....[212]....
        /*06dc*/ 	.word	0x0500000f


	//   ....[213]....
        /*06e0*/ 	.word	0x0500000f


	//   ....[214]....
        /*06e4*/ 	.word	0x0500000f


	//   ....[215]....
        /*06e8*/ 	.word	0x0500000f


	//   ....[216]....
        /*06ec*/ 	.word	0x0500000f


	//   ....[217]....
        /*06f0*/ 	.word	0x0500000f


	//   ....[218]....
        /*06f4*/ 	.word	0x0500000f


	//   ....[219]....
        /*06f8*/ 	.word	0x0500000f


	//   ....[220]....
        /*06fc*/ 	.word	0x0500000f


	//   ....[221]....
        /*0700*/ 	.word	0x0500000f


	//   ....[222]....
        /*0704*/ 	.word	0x0500000f


	//   ....[223]....
        /*0708*/ 	.word	0x0500000f


	//   ....[224]....
        /*070c*/ 	.word	0x0500000f


	//   ....[225]....
        /*0710*/ 	.word	0x0500000f


	//   ....[226]....
        /*0714*/ 	.word	0x0500000f


	//   ....[227]....
        /*0718*/ 	.word	0x0500000f


	//   ....[228]....
        /*071c*/ 	.word	0x0500000f


	//   ....[229]....
        /*0720*/ 	.word	0x0500000f


	//   ....[230]....
        /*0724*/ 	.word	0x0500000f


	//   ....[231]....
        /*0728*/ 	.word	0x0500000f


	//   ....[232]....
        /*072c*/ 	.word	0x0500000f


	//   ....[233]....
        /*0730*/ 	.word	0x0500000f


	//   ....[234]....
        /*0734*/ 	.word	0x0500000f


	//   ....[235]....
        /*0738*/ 	.word	0x0500000f


	//   ....[236]....
        /*073c*/ 	.word	0x0500000f


	//   ....[237]....
        /*0740*/ 	.word	0x0500000f


	//   ....[238]....
        /*0744*/ 	.word	0x0500000f


	//   ....[239]....
        /*0748*/ 	.word	0x0500000f


	//   ....[240]....
        /*074c*/ 	.word	0x0500000f


	//   ....[241]....
        /*0750*/ 	.word	0x0500000f


	//   ....[242]....
        /*0754*/ 	.word	0x0500000f


	//   ....[243]....
        /*0758*/ 	.word	0x0500000f


	//   ....[244]....
        /*075c*/ 	.word	0x0500000f


	//   ....[245]....
        /*0760*/ 	.word	0x0500000f


	//   ....[246]....
        /*0764*/ 	.word	0x0500000f


	//   ....[247]....
        /*0768*/ 	.word	0x0500000f


	//   ....[248]....
        /*076c*/ 	.word	0x0500000f


	//   ....[249]....
        /*0770*/ 	.word	0x0500000f


	//   ....[250]....
        /*0774*/ 	.word	0x0500000f


	//   ....[251]....
        /*0778*/ 	.word	0x0500000f


	//   ....[252]....
        /*077c*/ 	.word	0x0500000f


	//   ....[253]....
        /*0780*/ 	.word	0x0500000f


	//   ....[254]....
        /*0784*/ 	.word	0x0500000f


	//   ....[255]....
        /*0788*/ 	.word	0x0500000f


	//   ....[0]....
        /*078c*/ 	.word	0x0500000f


	//   ....[1]....
        /*0790*/ 	.word	0x0500000f


	//   ....[2]....
        /*0794*/ 	.word	0x0500000f


	//   ....[3]....
        /*0798*/ 	.word	0x0500000f


	//   ....[4]....
        /*079c*/ 	.word	0x0500000f


	//   ....[5]....
        /*07a0*/ 	.word	0x0500000f


	//   ....[6]....
        /*07a4*/ 	.word	0x0500000f


	//   ....[7]....
        /*07a8*/ 	.word	0x0500000f


	//   ....[8]....
        /*07ac*/ 	.word	0x0500000f


	//   ....[9]....
        /*07b0*/ 	.word	0x0500000f


	//   ....[10]....
        /*07b4*/ 	.word	0x0500000f


	//   ....[11]....
        /*07b8*/ 	.word	0x0500000f


	//   ....[12]....
        /*07bc*/ 	.word	0x0500000f


	//   ....[13]....
        /*07c0*/ 	.word	0x0500000f


	//   ....[14]....
        /*07c4*/ 	.word	0x0500000f


	//   ....[15]....
        /*07c8*/ 	.word	0x0500000f


	//   ....[16]....
        /*07cc*/ 	.word	0x0500000f


	//   ....[17]....
        /*07d0*/ 	.word	0x0500000f


	//   ....[18]....
        /*07d4*/ 	.word	0x0500000f


	//   ....[19]....
        /*07d8*/ 	.word	0x0500000f


	//   ....[20]....
        /*07dc*/ 	.word	0x0500000f


	//   ....[21]....
        /*07e0*/ 	.word	0x0500000f


	//   ....[22]....
        /*07e4*/ 	.word	0x0500000f


	//   ....[23]....
        /*07e8*/ 	.word	0x0500000f


	//   ....[24]....
        /*07ec*/ 	.word	0x0500000f


	//   ....[25]....
        /*07f0*/ 	.word	0x0500000f


	//   ....[26]....
        /*07f4*/ 	.word	0x0500000f


	//   ....[27]....
        /*07f8*/ 	.word	0x0500000f


	//   ....[28]....
        /*07fc*/ 	.word	0x0500000f


	//   ....[29]....
        /*0800*/ 	.word	0x0500000f


	//   ....[30]....
        /*0804*/ 	.word	0x0500000f


	//   ....[31]....
        /*0808*/ 	.word	0x0500000f


	//   ....[32]....
        /*080c*/ 	.word	0x0500000f


	//   ....[33]....
        /*0810*/ 	.word	0x0500000f


	//   ....[34]....
        /*0814*/ 	.word	0x0500000f


	//   ....[35]....
        /*0818*/ 	.word	0x0500000f


	//   ....[36]....
        /*081c*/ 	.word	0x0500000f


	//   ....[37]....
        /*0820*/ 	.word	0x0500000f


	//   ....[38]....
        /*0824*/ 	.word	0x0500000f


	//   ....[39]....
        /*0828*/ 	.word	0x0500000f


	//   ....[40]....
        /*082c*/ 	.word	0x0500000f


	//   ....[41]....
        /*0830*/ 	.word	0x0500000f


	//   ....[42]....
        /*0834*/ 	.word	0x0500000f


	//   ....[43]....
        /*0838*/ 	.word	0x0500000f


	//----- nvinfo : EIATTR_COOP_GROUP_INSTR_OFFSETS
	.align		4
.L_1562:
        /*083c*/ 	.byte	0x04, 0x28
        /*083e*/ 	.short	(.L_1564 - .L_1563)


	//   ....[0]....
.L_1563:
        /*0840*/ 	.word	0x00000060


	//   ....[1]....
        /*0844*/ 	.word	0x00000130


	//   ....[2]....
        /*0848*/ 	.word	0x000001e0


	//   ....[3]....
        /*084c*/ 	.word	0x000003a0


	//   ....[4]....
        /*0850*/ 	.word	0x00000500


	//   ....[5]....
        /*0854*/ 	.word	0x00000620


	//   ....[6]....
        /*0858*/ 	.word	0x00000780


	//   ....[7]....
        /*085c*/ 	.word	0x00002ea0


	//   ....[8]....
        /*0860*/ 	.word	0x00002eb0


	//   ....[9]....
        /*0864*/ 	.word	0x00003620


	//   ....[10]....
        /*0868*/ 	.word	0x00003630


	//   ....[11]....
        /*086c*/ 	.word	0x000042a0


	//   ....[12]....
        /*0870*/ 	.word	0x000042b0


	//   ....[13]....
        /*0874*/ 	.word	0x00004a90


	//   ....[14]....
        /*0878*/ 	.word	0x00004aa0


	//   ....[15]....
        /*087c*/ 	.word	0x00005500


	//   ....[16]....
        /*0880*/ 	.word	0x00005510


	//   ....[17]....
        /*0884*/ 	.word	0x00005620


	//   ....[18]....
        /*0888*/ 	.word	0x00005630


	//   ....[19]....
        /*088c*/ 	.word	0x00005a50


	//   ....[20]....
        /*0890*/ 	.word	0x00005a80


	//   ....[21]....
        /*0894*/ 	.word	0x00005d50


	//   ....[22]....
        /*0898*/ 	.word	0x00005d70


	//   ....[23]....
        /*089c*/ 	.word	0x00006770


	//   ....[24]....
        /*08a0*/ 	.word	0x00006ee0


	//   ....[25]....
        /*08a4*/ 	.word	0x00006ef0


	//   ....[26]....
        /*08a8*/ 	.word	0x00006f00


	//   ....[27]....
        /*08ac*/ 	.word	0x00006f10


	//   ....[28]....
        /*08b0*/ 	.word	0x00007210


	//   ....[29]....
        /*08b4*/ 	.word	0x00007220


	//   ....[30]....
        /*08b8*/ 	.word	0x00007230


	//   ....[31]....
        /*08bc*/ 	.word	0x00007240


	//   ....[32]....
        /*08c0*/ 	.word	0x00008620


	//   ....[33]....
        /*08c4*/ 	.word	0x00008640


	//   ....[34]....
        /*08c8*/ 	.word	0x00008650


	//   ....[35]....
        /*08cc*/ 	.word	0x00008660


	//   ....[36]....
        /*08d0*/ 	.word	0x00008750


	//   ....[37]....
        /*08d4*/ 	.word	0x00008770


	//   ....[38]....
        /*08d8*/ 	.word	0x00008800


	//   ....[39]....
        /*08dc*/ 	.word	0x00008830


	//   ....[40]....
        /*08e0*/ 	.word	0x0000a500


	//   ....[41]....
        /*08e4*/ 	.word	0x0000a520


	//   ....[42]....
        /*08e8*/ 	.word	0x0000aaa0


	//   ....[43]....
        /*08ec*/ 	.word	0x0000abc0


	//   ....[44]....
        /*08f0*/ 	.word	0x0000b1e0


	//   ....[45]....
        /*08f4*/ 	.word	0x0000b230


	//   ....[46]....
        /*08f8*/ 	.word	0x0000c6d0


	//   ....[47]....
        /*08fc*/ 	.word	0x0000c6e0


	//   ....[48]....
        /*0900*/ 	.word	0x0000d130


	//   ....[49]....
        /*0904*/ 	.word	0x0000d150


	//   ....[50]....
        /*0908*/ 	.word	0x0000d5c0


	//   ....[51]....
        /*090c*/ 	.word	0x0000d5e0


	//   ....[52]....
        /*0910*/ 	.word	0x0000f600


	//   ....[53]....
        /*0914*/ 	.word	0x0000f660


	//   ....[54]....
        /*0918*/ 	.word	0x00010060


	//   ....[55]....
        /*091c*/ 	.word	0x000100d0


	//   ....[56]....
        /*0920*/ 	.word	0x000111b0


	//   ....[57]....
        /*0924*/ 	.word	0x00011200


	//   ....[58]....
        /*0928*/ 	.word	0x00011250


	//   ....[59]....
        /*092c*/ 	.word	0x00011290


	//   ....[60]....
        /*0930*/ 	.word	0x00012ed0


	//   ....[61]....
        /*0934*/ 	.word	0x00012f10


	//   ....[62]....
        /*0938*/ 	.word	0x000130c0


	//   ....[63]....
        /*093c*/ 	.word	0x00013120


	//   ....[64]....
        /*0940*/ 	.word	0x00013750


	//   ....[65]....
        /*0944*/ 	.word	0x00013770


	//   ....[66]....
        /*0948*/ 	.word	0x000138c0


	//   ....[67]....
        /*094c*/ 	.word	0x000138e0


	//   ....[68]....
        /*0950*/ 	.word	0x00013a20


	//   ....[69]....
        /*0954*/ 	.word	0x00013a40


	//   ....[70]....
        /*0958*/ 	.word	0x00013b90


	//   ....[71]....
        /*095c*/ 	.word	0x00013bb0


	//   ....[72]....
        /*0960*/ 	.word	0x000144c0


	//   ....[73]....
        /*0964*/ 	.word	0x000144d0


	//   ....[74]....
        /*0968*/ 	.word	0x00014710


	//   ....[75]....
        /*096c*/ 	.word	0x00014720


	//   ....[76]....
        /*0970*/ 	.word	0x00014950


	//   ....[77]....
        /*0974*/ 	.word	0x00014960


	//   ....[78]....
        /*0978*/ 	.word	0x00014b90


	//   ....[79]....
        /*097c*/ 	.word	0x00014ba0


	//   ....[80]....
        /*0980*/ 	.word	0x00014e30


	//   ....[81]....
        /*0984*/ 	.word	0x00015000


	//   ....[82]....
        /*0988*/ 	.word	0x00015030


	//   ....[83]....
        /*098c*/ 	.word	0x00015060


	//   ....[84]....
        /*0990*/ 	.word	0x00015090


	//   ....[85]....
        /*0994*/ 	.word	0x000150c0


	//   ....[86]....
        /*0998*/ 	.word	0x000150f0


	//   ....[87]....
        /*099c*/ 	.word	0x00015260


	//   ....[88]....
        /*09a0*/ 	.word	0x00015290


	//   ....[89]....
        /*09a4*/ 	.word	0x000152c0


	//   ....[90]....
        /*09a8*/ 	.word	0x000152f0


	//   ....[91]....
        /*09ac*/ 	.word	0x00015320


	//   ....[92]....
        /*09b0*/ 	.word	0x00015350


	//   ....[93]....
        /*09b4*/ 	.word	0x000153e0


	//   ....[94]....
        /*09b8*/ 	.word	0x00015440


	//   ....[95]....
        /*09bc*/ 	.word	0x000154d0


	//   ....[96]....
        /*09c0*/ 	.word	0x000162b0


	//   ....[97]....
        /*09c4*/ 	.word	0x000181e0


	//   ....[98]....
        /*09c8*/ 	.word	0x00018200


	//   ....[99]....
        /*09cc*/ 	.word	0x00018290


	//   ....[100]....
        /*09d0*/ 	.word	0x000182b0


	//   ....[101]....
        /*09d4*/ 	.word	0x00018330


	//   ....[102]....
        /*09d8*/ 	.word	0x00018350


	//   ....[103]....
        /*09dc*/ 	.word	0x000183d0


	//   ....[104]....
        /*09e0*/ 	.word	0x000183f0


	//   ....[105]....
        /*09e4*/ 	.word	0x00018470


	//   ....[106]....
        /*09e8*/ 	.word	0x00018490


	//   ....[107]....
        /*09ec*/ 	.word	0x000184a0


	//   ....[108]....
        /*09f0*/ 	.word	0x000184b0


	//   ....[109]....
        /*09f4*/ 	.word	0x00018d30


	//   ....[110]....
        /*09f8*/ 	.word	0x00018d60


	//   ....[111]....
        /*09fc*/ 	.word	0x00018e20


	//   ....[112]....
        /*0a00*/ 	.word	0x00018e30


	//   ....[113]....
        /*0a04*/ 	.word	0x00018ec0


	//   ....[114]....
        /*0a08*/ 	.word	0x00018ed0


	//   ....[115]....
        /*0a0c*/ 	.word	0x00018f60


	//   ....[116]....
        /*0a10*/ 	.word	0x00018f70


	//   ....[117]....
        /*0a14*/ 	.word	0x00019000


	//   ....[118]....
        /*0a18*/ 	.word	0x00019010


	//   ....[119]....
        /*0a1c*/ 	.word	0x000190a0


	//   ....[120]....
        /*0a20*/ 	.word	0x000190b0


	//   ....[121]....
        /*0a24*/ 	.word	0x00019130


	//   ....[122]....
        /*0a28*/ 	.word	0x00019140


	//   ....[123]....
        /*0a2c*/ 	.word	0x00019150


	//   ....[124]....
        /*0a30*/ 	.word	0x00019160


	//   ....[125]....
        /*0a34*/ 	.word	0x000195e0


	//   ....[126]....
        /*0a38*/ 	.word	0x00019610


	//   ....[127]....
        /*0a3c*/ 	.word	0x00019670


	//   ....[128]....
        /*0a40*/ 	.word	0x00019720


	//   ....[129]....
        /*0a44*/ 	.word	0x00019730


	//   ....[130]....
        /*0a48*/ 	.word	0x00019760


	//   ....[131]....
        /*0a4c*/ 	.word	0x000197f0


	//   ....[132]....
        /*0a50*/ 	.word	0x000198a0


	//   ....[133]....
        /*0a54*/ 	.word	0x000198b0


	//   ....[134]....
        /*0a58*/ 	.word	0x000198e0


	//   ....[135]....
        /*0a5c*/ 	.word	0x000198f0


	//   ....[136]....
        /*0a60*/ 	.word	0x00019980


	//   ....[137]....
        /*0a64*/ 	.word	0x0001a0c0


	//   ....[138]....
        /*0a68*/ 	.word	0x0001a0e0


	//   ....[139]....
        /*0a6c*/ 	.word	0x0001a130


	//   ....[140]....
        /*0a70*/ 	.word	0x0001a140


	//   ....[141]....
        /*0a74*/ 	.word	0x0001a180


	//   ....[142]....
        /*0a78*/ 	.word	0x0001a190


	//   ....[143]....
        /*0a7c*/ 	.word	0x0001a1d0


	//   ....[144]....
        /*0a80*/ 	.word	0x0001a1e0


	//   ....[145]....
        /*0a84*/ 	.word	0x0001a220


	//   ....[146]....
        /*0a88*/ 	.word	0x0001a230


	//   ....[147]....
        /*0a8c*/ 	.word	0x0001a240


	//   ....[148]....
        /*0a90*/ 	.word	0x0001a280


	//   ....[149]....
        /*0a94*/ 	.word	0x0001a5d0


	//   ....[150]....
        /*0a98*/ 	.word	0x0001a5f0


	//   ....[151]....
        /*0a9c*/ 	.word	0x0001a600


	//   ....[152]....
        /*0aa0*/ 	.word	0x0001a620


	//   ....[153]....
        /*0aa4*/ 	.word	0x0001a690


	//   ....[154]....
        /*0aa8*/ 	.word	0x0001a6b0


	//   ....[155]....
        /*0aac*/ 	.word	0x0001a710


	//   ....[156]....
        /*0ab0*/ 	.word	0x0001a730


	//   ....[157]....
        /*0ab4*/ 	.word	0x0001a790


	//   ....[158]....
        /*0ab8*/ 	.word	0x0001a7b0


	//   ....[159]....
        /*0abc*/ 	.word	0x0001a810


	//   ....[160]....
        /*0ac0*/ 	.word	0x0001a830


	//   ....[161]....
        /*0ac4*/ 	.word	0x0001ad20


	//   ....[162]....
        /*0ac8*/ 	.word	0x0001ad80


	//   ....[163]....
        /*0acc*/ 	.word	0x0001adb0


	//   ....[164]....
        /*0ad0*/ 	.word	0x0001ade0


	//   ....[165]....
        /*0ad4*/ 	.word	0x0001adf0


	//   ....[166]....
        /*0ad8*/ 	.word	0x0001ae20


	//   ....[167]....
        /*0adc*/ 	.word	0x0001ae50


	//   ....[168]....
        /*0ae0*/ 	.word	0x0001ae80


	//   ....[169]....
        /*0ae4*/ 	.word	0x0001b000


	//   ....[170]....
        /*0ae8*/ 	.word	0x0001b030


	//   ....[171]....
        /*0aec*/ 	.word	0x0001b060


	//   ....[172]....
        /*0af0*/ 	.word	0x0001b090


	//   ....[173]....
        /*0af4*/ 	.word	0x0001b0c0


	//   ....[174]....
        /*0af8*/ 	.word	0x0001b0f0


	//   ....[175]....
        /*0afc*/ 	.word	0x0001b1b0


	//   ....[176]....
        /*0b00*/ 	.word	0x0001b1d0


	//   ....[177]....
        /*0b04*/ 	.word	0x0001b240


	//   ....[178]....
        /*0b08*/ 	.word	0x0001b8e0


	//   ....[179]....
        /*0b0c*/ 	.word	0x0001bbf0


	//   ....[180]....
        /*0b10*/ 	.word	0x0001bc80


	//   ....[181]....
        /*0b14*/ 	.word	0x0001bd10


	//   ....[182]....
        /*0b18*/ 	.word	0x0001bda0


	//   ....[183]....
        /*0b1c*/ 	.word	0x0001be80


	//   ....[184]....
        /*0b20*/ 	.word	0x0001bf10


	//   ....[185]....
        /*0b24*/ 	.word	0x0001bfb0


	//   ....[186]....
        /*0b28*/ 	.word	0x0001c040


	//   ....[187]....
        /*0b2c*/ 	.word	0x0001c130


	//   ....[188]....
        /*0b30*/ 	.word	0x0001c1c0


	//   ....[189]....
        /*0b34*/ 	.word	0x0001c260


	//   ....[190]....
        /*0b38*/ 	.word	0x0001c2f0


	//   ....[191]....
        /*0b3c*/ 	.word	0x0001c430


	//   ....[192]....
        /*0b40*/ 	.word	0x0001c4d0


	//   ....[193]....
        /*0b44*/ 	.word	0x0001c560


	//   ....[194]....
        /*0b48*/ 	.word	0x0001c5b0


	//   ....[195]....
        /*0b4c*/ 	.word	0x0001c600


	//   ....[196]....
        /*0b50*/ 	.word	0x0001c690


	//   ....[197]....
        /*0b54*/ 	.word	0x0001c720


	//   ....[198]....
        /*0b58*/ 	.word	0x0001c770


	//   ....[199]....
        /*0b5c*/ 	.word	0x0001c7c0


	//   ....[200]....
        /*0b60*/ 	.word	0x0001c8b0


	//   ....[201]....
        /*0b64*/ 	.word	0x0001c960


	//   ....[202]....
        /*0b68*/ 	.word	0x0001c9e0


	//   ....[203]....
        /*0b6c*/ 	.word	0x0001ca50


	//   ....[204]....
        /*0b70*/ 	.word	0x0001cb80


	//   ....[205]....
        /*0b74*/ 	.word	0x0001ccb0


	//   ....[206]....
        /*0b78*/ 	.word	0x0001cd70


	//   ....[207]....
        /*0b7c*/ 	.word	0x0001cdc0


	//   ....[208]....
        /*0b80*/ 	.word	0x0001d070


	//   ....[209]....
        /*0b84*/ 	.word	0x0001d0c0


	//   ....[210]....
        /*0b88*/ 	.word	0x0001d150


	//   ....[211]....
        /*0b8c*/ 	.word	0x0001d1e0


	//   ....[212]....
        /*0b90*/ 	.word	0x0001d270


	//   ....[213]....
        /*0b94*/ 	.word	0x0001d300


	//   ....[214]....
        /*0b98*/ 	.word	0x0001d390


	//   ....[215]....
        /*0b9c*/ 	.word	0x0001d420


	//   ....[216]....
        /*0ba0*/ 	.word	0x0001d4e0


	//   ....[217]....
        /*0ba4*/ 	.word	0x0001d7c0


	//   ....[218]....
        /*0ba8*/ 	.word	0x0001d8b0


	//   ....[219]....
        /*0bac*/ 	.word	0x0001d950


	//   ....[220]....
        /*0bb0*/ 	.word	0x0001d9b0


	//   ....[221]....
        /*0bb4*/ 	.word	0x0001daa0


	//   ....[222]....
        /*0bb8*/ 	.word	0x0001db10


	//   ....[223]....
        /*0bbc*/ 	.word	0x0001dc00


	//   ....[224]....
        /*0bc0*/ 	.word	0x0001dc70


	//   ....[225]....
        /*0bc4*/ 	.word	0x0001dd60


	//   ....[226]....
        /*0bc8*/ 	.word	0x0001ddd0


	//   ....[227]....
        /*0bcc*/ 	.word	0x0001dec0


	//   ....[228]....
        /*0bd0*/ 	.word	0x0001df30


	//   ....[229]....
        /*0bd4*/ 	.word	0x0001dfd0


	//   ....[230]....
        /*0bd8*/ 	.word	0x0001e0c0


	//   ....[231]....
        /*0bdc*/ 	.word	0x0001e130


	//   ....[232]....
        /*0be0*/ 	.word	0x0001e190


	//   ....[233]....
        /*0be4*/ 	.word	0x0001e280


	//   ....[234]....
        /*0be8*/ 	.word	0x0001e2e0


	//   ....[235]....
        /*0bec*/ 	.word	0x0001e3e0


	//   ....[236]....
        /*0bf0*/ 	.word	0x0001e440


	//   ....[237]....
        /*0bf4*/ 	.word	0x0001e540


	//   ....[238]....
        /*0bf8*/ 	.word	0x0001e5a0


	//   ....[239]....
        /*0bfc*/ 	.word	0x0001e6a0


	//   ....[240]....
        /*0c00*/ 	.word	0x0001e700


	//   ....[241]....
        /*0c04*/ 	.word	0x0001e800


	//   ....[242]....
        /*0c08*/ 	.word	0x0001e860


	//   ....[243]....
        /*0c0c*/ 	.word	0x0001e960


	//   ....[244]....
        /*0c10*/ 	.word	0x0001e9c0


	//   ....[245]....
        /*0c14*/ 	.word	0x0001eaa0


	//   ....[246]....
        /*0c18*/ 	.word	0x0001ebe0


	//   ....[247]....
        /*0c1c*/ 	.word	0x0001ecc0


	//   ....[248]....
        /*0c20*/ 	.word	0x0001ed70


	//   ....[249]....
        /*0c24*/ 	.word	0x0001ee80


	//   ....[250]....
        /*0c28*/ 	.word	0x0001eee0


	//   ....[251]....
        /*0c2c*/ 	.word	0x0001eff0


	//   ....[252]....
        /*0c30*/ 	.word	0x0001f050


	//   ....[253]....
        /*0c34*/ 	.word	0x0001f160


	//   ....[254]....
        /*0c38*/ 	.word	0x0001f1c0


	//   ....[255]....
        /*0c3c*/ 	.word	0x0001f2d0


	//   ....[0]....
        /*0c40*/ 	.word	0x0001f330


	//   ....[1]....
        /*0c44*/ 	.word	0x0001f3f0


	//   ....[2]....
        /*0c48*/ 	.word	0x0001f550


	//   ....[3]....
        /*0c4c*/ 	.word	0x0001f5f0


	//   ....[4]....
        /*0c50*/ 	.word	0x0001f650


	//   ....[5]....
        /*0c54*/ 	.word	0x0001f700


	//   ....[6]....
        /*0c58*/ 	.word	0x0001f760


	//   ....[7]....
        /*0c5c*/ 	.word	0x0001f810


	//   ....[8]....
        /*0c60*/ 	.word	0x0001f870


	//   ....[9]....
        /*0c64*/ 	.word	0x0001f920


	//   ....[10]....
        /*0c68*/ 	.word	0x0001f980


	//   ....[11]....
        /*0c6c*/ 	.word	0x0001fa30


	//   ....[12]....
        /*0c70*/ 	.word	0x0001fa90


	//   ....[13]....
        /*0c74*/ 	.word	0x0001fb40


	//   ....[14]....
        /*0c78*/ 	.word	0x0001fc30


	//   ....[15]....
        /*0c7c*/ 	.word	0x0001fcd0


	//   ....[16]....
        /*0c80*/ 	.word	0x0001fd30


	//   ....[17]....
        /*0c84*/ 	.word	0x0001fe00


	//   ....[18]....
        /*0c88*/ 	.word	0x0001fe60


	//   ....[19]....
        /*0c8c*/ 	.word	0x0001ff30


	//   ....[20]....
        /*0c90*/ 	.word	0x0001ff90


	//   ....[21]....
        /*0c94*/ 	.word	0x00020060


	//   ....[22]....
        /*0c98*/ 	.word	0x000200c0


	//   ....[23]....
        /*0c9c*/ 	.word	0x00020190


	//   ....[24]....
        /*0ca0*/ 	.word	0x000201f0


	//   ....[25]....
        /*0ca4*/ 	.word	0x000202c0


	//   ....[26]....
        /*0ca8*/ 	.word	0x00020350


	//   ....[27]....
        /*0cac*/ 	.word	0x000203f0


	//   ....[28]....
        /*0cb0*/ 	.word	0x00020510


	//   ....[29]....
        /*0cb4*/ 	.word	0x00020580


	//   ....[30]....
        /*0cb8*/ 	.word	0x000205f0


	//   ....[31]....
        /*0cbc*/ 	.word	0x00020660


	//   ....[32]....
        /*0cc0*/ 	.word	0x000206d0


	//   ....[33]....
        /*0cc4*/ 	.word	0x00020750


	//   ....[34]....
        /*0cc8*/ 	.word	0x000207e0


	//   ....[35]....
        /*0ccc*/ 	.word	0x00020870


	//   ....[36]....
        /*0cd0*/ 	.word	0x000208e0


	//   ....[37]....
        /*0cd4*/ 	.word	0x00020950


	//   ....[38]....
        /*0cd8*/ 	.word	0x000209c0


	//   ....[39]....
        /*0cdc*/ 	.word	0x00020a40


	//   ....[40]....
        /*0ce0*/ 	.word	0x00020ab0


	//   ....[41]....
        /*0ce4*/ 	.word	0x00020b50


	//   ....[42]....
        /*0ce8*/ 	.word	0x00020be0


	//   ....[43]....
        /*0cec*/ 	.word	0x00020d00


	//----- nvinfo : EIATTR_REG_RECONFIG
	.align		4
.L_1564:
        /*0cf0*/ 	.byte	0x01, 0x54
	.zero		2


	//----- nvinfo : EIATTR_SYSCALL_OFFSETS
	.align		4
        /*0cf4*/ 	.byte	0x04, 0x46
        /*0cf6*/ 	.short	(.L_1566 - .L_1565)


	//   ....[0]....
.L_1565:
        /*0cf8*/ 	.word	0x000019f0


	//   ....[1]....
        /*0cfc*/ 	.word	0x00001b40


	//   ....[2]....
        /*0d00*/ 	.word	0x00006910


	//   ....[3]....
        /*0d04*/ 	.word	0x00006c30


	//   ....[4]....
        /*0d08*/ 	.word	0x000177c0


	//   ....[5]....
        /*0d0c*/ 	.word	0x00017910


	//   ....[6]....
        /*0d10*/ 	.word	0x00017a00


	//   ....[7]....
        /*0d14*/ 	.word	0x00018970


	//----- nvinfo : EIATTR_MBARRIER_INSTR_OFFSETS
	.align		4
.L_1566:
        /*0d18*/ 	.byte	0x04, 0x39
        /*0d1a*/ 	.short	(.L_1568 - .L_1567)


	//   ....[0]....
.L_1567:
        /*0d1c*/ 	.word	0x00000250
        /*0d20*/ 	.word	0x000000ff
        /*0d24*/ 	.word	0x00022800
        /*0d28*/ 	.short	0x0100
        /*0d2a*/ 	.byte	0x08
	.zero		1


	//   ....[1]....
        /*0d2c*/ 	.word	0x00000260
        /*0d30*/ 	.word	0x000000ff
        /*0d34*/ 	.word	0x00022820
        /*0d38*/ 	.short	0x0100
        /*0d3a*/ 	.byte	0x08
	.zero		1


	//   ....[2]....
        /*0d3c*/ 	.word	0x00000350
        /*0d40*/ 	.word	0x000000ff
        /*0d44*/ 	.word	0x00022830
        /*0d48*/ 	.short	0x0100
        /*0d4a*/ 	.byte	0x08
	.zero		1


	//   ....[3]....
        /*0d4c*/ 	.word	0x00000360
        /*0d50*/ 	.word	0x000000ff
        /*0d54*/ 	.word	0x00022840
        /*0d58*/ 	.short	0x0100
        /*0d5a*/ 	.byte	0x08
	.zero		1


	//   ....[4]....
        /*0d5c*/ 	.word	0x00000370
        /*0d60*/ 	.word	0x000000ff
        /*0d64*/ 	.word	0x00022838
        /*0d68*/ 	.short	0x0100
        /*0d6a*/ 	.byte	0x08
	.zero		1


	//   ....[5]....
        /*0d6c*/ 	.word	0x00000380
        /*0d70*/ 	.word	0x000000ff
        /*0d74*/ 	.word	0x00022848
        /*0d78*/ 	.short	0x0100
        /*0d7a*/ 	.byte	0x08
	.zero		1


	//   ....[6]....
        /*0d7c*/ 	.word	0x000004b0
        /*0d80*/ 	.word	0x000000ff
        /*0d84*/ 	.word	0x00022850
        /*0d88*/ 	.short	0x0100
        /*0d8a*/ 	.byte	0x08
	.zero		1


	//   ....[7]....
        /*0d8c*/ 	.word	0x000004c0
        /*0d90*/ 	.word	0x000000ff
        /*0d94*/ 	.word	0x00022860
        /*0d98*/ 	.short	0x0100
        /*0d9a*/ 	.byte	0x08
	.zero		1


	//   ....[8]....
        /*0d9c*/ 	.word	0x000004d0
        /*0da0*/ 	.word	0x000000ff
        /*0da4*/ 	.word	0x00022858
        /*0da8*/ 	.short	0x0100
        /*0daa*/ 	.byte	0x08
	.zero		1


	//   ....[9]....
        /*0dac*/ 	.word	0x000004e0
        /*0db0*/ 	.word	0x000000ff
        /*0db4*/ 	.word	0x00022868
        /*0db8*/ 	.short	0x0100
        /*0dba*/ 	.byte	0x08
	.zero		1


	//   ....[10]....
        /*0dbc*/ 	.word	0x000005d0
        /*0dc0*/ 	.word	0x000000ff
        /*0dc4*/ 	.word	0x00022870
        /*0dc8*/ 	.short	0x0100
        /*0dca*/ 	.byte	0x06
	.zero		1


	//   ....[11]....
        /*0dcc*/ 	.word	0x000005e0
        /*0dd0*/ 	.word	0x000000ff
        /*0dd4*/ 	.word	0x00022880
        /*0dd8*/ 	.short	0x0100
        /*0dda*/ 	.byte	0x06
	.zero		1


	//   ....[12]....
        /*0ddc*/ 	.word	0x000005f0
        /*0de0*/ 	.word	0x000000ff
        /*0de4*/ 	.word	0x00022878
        /*0de8*/ 	.short	0x0100
        /*0dea*/ 	.byte	0x06
	.zero		1


	//   ....[13]....
        /*0dec*/ 	.word	0x00000600
        /*0df0*/ 	.word	0x000000ff
        /*0df4*/ 	.word	0x00022888
        /*0df8*/ 	.short	0x0100
        /*0dfa*/ 	.byte	0x06
	.zero		1


	//   ....[14]....
        /*0dfc*/ 	.word	0x00000730
        /*0e00*/ 	.word	0x000000ff
        /*0e04*/ 	.word	0x00022890
        /*0e08*/ 	.short	0x0100
        /*0e0a*/ 	.byte	0x08
	.zero		1


	//   ....[15]....
        /*0e0c*/ 	.word	0x00000740
        /*0e10*/ 	.word	0x000000ff
        /*0e14*/ 	.word	0x000228a0
        /*0e18*/ 	.short	0x0100
        /*0e1a*/ 	.byte	0x08
	.zero		1


	//   ....[16]....
        /*0e1c*/ 	.word	0x00000750
        /*0e20*/ 	.word	0x000000ff
        /*0e24*/ 	.word	0x00022898
        /*0e28*/ 	.short	0x0100
        /*0e2a*/ 	.byte	0x08
	.zero		1


	//   ....[17]....
        /*0e2c*/ 	.word	0x00000760
        /*0e30*/ 	.word	0x000000ff
        /*0e34*/ 	.word	0x000228a8
        /*0e38*/ 	.short	0x0100
        /*0e3a*/ 	.byte	0x08
	.zero		1


	//   ....[18]....
        /*0e3c*/ 	.word	0x00000890
        /*0e40*/ 	.word	0x000000ff
        /*0e44*/ 	.word	0x000228b0
        /*0e48*/ 	.short	0x0100
        /*0e4a*/ 	.byte	0x08
	.zero		1


	//   ....[19]....
        /*0e4c*/ 	.word	0x000008a0
        /*0e50*/ 	.word	0x000000ff
        /*0e54*/ 	.word	0x000228c0
        /*0e58*/ 	.short	0x0100
        /*0e5a*/ 	.byte	0x08
	.zero		1


	//   ....[20]....
        /*0e5c*/ 	.word	0x000008b0
        /*0e60*/ 	.word	0x000000ff
        /*0e64*/ 	.word	0x000228b8
        /*0e68*/ 	.short	0x0100
        /*0e6a*/ 	.byte	0x08
	.zero		1


	//   ....[21]....
        /*0e6c*/ 	.word	0x000008c0
        /*0e70*/ 	.word	0x000000ff
        /*0e74*/ 	.word	0x000228c8
        /*0e78*/ 	.short	0x0100
        /*0e7a*/ 	.byte	0x08
	.zero		1


	//   ....[22]....
        /*0e7c*/ 	.word	0x00002e50
        /*0e80*/ 	.word	0x00000057
        /*0e84*/ 	.word	0x00022890
        /*0e88*/ 	.short	0x010a
        /*0e8a*/ 	.byte	0x3f
	.zero		1


	//   ....[23]....
        /*0e8c*/ 	.word	0x00004240
        /*0e90*/ 	.word	0x00000057
        /*0e94*/ 	.word	0x00022890
        /*0e98*/ 	.short	0x010a
        /*0e9a*/ 	.byte	0x3f
	.zero		1


	//   ....[24]....
        /*0e9c*/ 	.word	0x00005340
        /*0ea0*/ 	.word	0x00000057
        /*0ea4*/ 	.word	0x00022890
        /*0ea8*/ 	.short	0x010a
        /*0eaa*/ 	.byte	0x3f
	.zero		1


	//   ....[25]....
        /*0eac*/ 	.word	0x00005800
        /*0eb0*/ 	.word	0x00000008
        /*0eb4*/ 	.word	0x00000000
        /*0eb8*/ 	.short	0x0101
        /*0eba*/ 	.byte	0x3f
	.zero		1


	//   ....[26]....
        /*0ebc*/ 	.word	0x00005840
        /*0ec0*/ 	.word	0x00000057
        /*0ec4*/ 	.word	0x000228b0
        /*0ec8*/ 	.short	0x010a
        /*0eca*/ 	.byte	0x3f
	.zero		1


	//   ....[27]....
        /*0ecc*/ 	.word	0x000060e0
        /*0ed0*/ 	.word	0x00000057
        /*0ed4*/ 	.word	0x00000000
        /*0ed8*/ 	.short	0x0101
        /*0eda*/ 	.byte	0x3f
	.zero		1


	//   ....[28]....
        /*0edc*/ 	.word	0x000069b0
        /*0ee0*/ 	.word	0x00000013
        /*0ee4*/ 	.word	0x00022800
        /*0ee8*/ 	.short	0x010a
        /*0eea*/ 	.byte	0x3f
	.zero		1


	//   ....[29]....
        /*0eec*/ 	.word	0x00006a00
        /*0ef0*/ 	.word	0x00000013
        /*0ef4*/ 	.word	0x00022800
        /*0ef8*/ 	.short	0x010a
        /*0efa*/ 	.byte	0x3f
	.zero		1


	//   ....[30]....
        /*0efc*/ 	.word	0x000074c0
        /*0f00*/ 	.word	0x00000013
        /*0f04*/ 	.word	0x00022800
        /*0f08*/ 	.short	0x010a
        /*0f0a*/ 	.byte	0x3f
	.zero		1


	//   ....[31]....
        /*0f0c*/ 	.word	0x00008ab0
        /*0f10*/ 	.word	0x00000013
        /*0f14*/ 	.word	0x00022800
        /*0f18*/ 	.short	0x010a
        /*0f1a*/ 	.byte	0x3f
	.zero		1


	//   ....[32]....
        /*0f1c*/ 	.word	0x00009af0
        /*0f20*/ 	.word	0x0000000d
        /*0f24*/ 	.word	0x00022830
        /*0f28*/ 	.short	0x010a
        /*0f2a*/ 	.byte	0x3f
	.zero		1


	//   ....[33]....
        /*0f2c*/ 	.word	0x00009b90
        /*0f30*/ 	.word	0x0000000d
        /*0f34*/ 	.word	0x00022830
        /*0f38*/ 	.short	0x010a
        /*0f3a*/ 	.byte	0x3f
	.zero		1


	//   ....[34]....
        /*0f3c*/ 	.word	0x0000b430
        /*0f40*/ 	.word	0x0000001b
        /*0f44*/ 	.word	0x00000000
        /*0f48*/ 	.short	0x0101
        /*0f4a*/ 	.byte	0x3f
	.zero		1


	//   ....[35]....
        /*0f4c*/ 	.word	0x0000bac0
        /*0f50*/ 	.word	0x0000000d
        /*0f54*/ 	.word	0x00022850
        /*0f58*/ 	.short	0x010a
        /*0f5a*/ 	.byte	0x3f
	.zero		1


	//   ....[36]....
        /*0f5c*/ 	.word	0x0000bb10
        /*0f60*/ 	.word	0x0000000d
        /*0f64*/ 	.word	0x00022850
        /*0f68*/ 	.short	0x010a
        /*0f6a*/ 	.byte	0x3f
	.zero		1


	//   ....[37]....
        /*0f6c*/ 	.word	0x0000bf30
        /*0f70*/ 	.word	0x0000000d
        /*0f74*/ 	.word	0x00000000
        /*0f78*/ 	.short	0x0101
        /*0f7a*/ 	.byte	0x3f
	.zero		1


	//   ....[38]....
        /*0f7c*/ 	.word	0x0000c090
        /*0f80*/ 	.word	0x0000000e
        /*0f84*/ 	.word	0x00022830
        /*0f88*/ 	.short	0x010a
        /*0f8a*/ 	.byte	0x3f
	.zero		1


	//   ....[39]....
        /*0f8c*/ 	.word	0x0000c0f0
        /*0f90*/ 	.word	0x0000000e
        /*0f94*/ 	.word	0x00022830
        /*0f98*/ 	.short	0x010a
        /*0f9a*/ 	.byte	0x3f
	.zero		1


	//   ....[40]....
        /*0f9c*/ 	.word	0x0000da50
        /*0fa0*/ 	.word	0x0000009b
        /*0fa4*/ 	.word	0x00000000
        /*0fa8*/ 	.short	0x0101
        /*0faa*/ 	.byte	0x3f
	.zero		1


	//   ....[41]....
        /*0fac*/ 	.word	0x0000e7f0
        /*0fb0*/ 	.word	0x0000000e
        /*0fb4*/ 	.word	0x00022850
        /*0fb8*/ 	.short	0x010a
        /*0fba*/ 	.byte	0x3f
	.zero		1


	//   ....[42]....
        /*0fbc*/ 	.word	0x0000e840
        /*0fc0*/ 	.word	0x0000000e
        /*0fc4*/ 	.word	0x00022850
        /*0fc8*/ 	.short	0x010a
        /*0fca*/ 	.byte	0x3f
	.zero		1


	//   ....[43]....
        /*0fcc*/ 	.word	0x0000ec30
        /*0fd0*/ 	.word	0x0000000e
        /*0fd4*/ 	.word	0x00000000
        /*0fd8*/ 	.short	0x0101
        /*0fda*/ 	.byte	0x3f
	.zero		1


	//   ....[44]....
        /*0fdc*/ 	.word	0x0000ed30
        /*0fe0*/ 	.word	0x0000000e
        /*0fe4*/ 	.word	0x00022830
        /*0fe8*/ 	.short	0x010a
        /*0fea*/ 	.byte	0x3f
	.zero		1


	//   ....[45]....
        /*0fec*/ 	.word	0x0000ed90
        /*0ff0*/ 	.word	0x0000000e
        /*0ff4*/ 	.word	0x00022830
        /*0ff8*/ 	.short	0x010a
        /*0ffa*/ 	.byte	0x3f
	.zero		1


	//   ....[46]....
        /*0ffc*/ 	.word	0x000103f0
        /*1000*/ 	.word	0x000000a6
        /*1004*/ 	.word	0x00000000
        /*1008*/ 	.short	0x0101
        /*100a*/ 	.byte	0x3f
	.zero		1


	//   ....[47]....
        /*100c*/ 	.word	0x00010d30
        /*1010*/ 	.word	0x0000000e
        /*1014*/ 	.word	0x00022850
        /*1018*/ 	.short	0x010a
        /*101a*/ 	.byte	0x3f
	.zero		1


	//   ....[48]....
        /*101c*/ 	.word	0x00010d80
        /*1020*/ 	.word	0x0000000e
        /*1024*/ 	.word	0x00022850
        /*1028*/ 	.short	0x010a
        /*102a*/ 	.byte	0x3f
	.zero		1


	//   ....[49]....
        /*102c*/ 	.word	0x00011170
        /*1030*/ 	.word	0x0000000e
        /*1034*/ 	.word	0x00000000
        /*1038*/ 	.short	0x0101
        /*103a*/ 	.byte	0x3f
	.zero		1


	//   ....[50]....
        /*103c*/ 	.word	0x00013740
        /*1040*/ 	.word	0x00000003
        /*1044*/ 	.word	0x00000000
        /*1048*/ 	.short	0x0101
        /*104a*/ 	.byte	0x3f
	.zero		1


	//   ....[51]....
        /*104c*/ 	.word	0x00016390
        /*1050*/ 	.word	0x00000016
        /*1054*/ 	.word	0x00022820
        /*1058*/ 	.short	0x010a
        /*105a*/ 	.byte	0x3f
	.zero		1


	//   ....[52]....
        /*105c*/ 	.word	0x00016420
        /*1060*/ 	.word	0x00000003
        /*1064*/ 	.word	0x000228a0
        /*1068*/ 	.short	0x010a
        /*106a*/ 	.byte	0x3f
	.zero		1


	//   ....[53]....
        /*106c*/ 	.word	0x00016670
        /*1070*/ 	.word	0x00000003
        /*1074*/ 	.word	0x000228c0
        /*1078*/ 	.short	0x010a
        /*107a*/ 	.byte	0x3f
	.zero		1


	//   ....[54]....
        /*107c*/ 	.word	0x00016c80
        /*1080*/ 	.word	0x00000008
        /*1084*/ 	.word	0x000228a0
        /*1088*/ 	.short	0x010a
        /*108a*/ 	.byte	0x3f
	.zero		1


	//   ....[55]....
        /*108c*/ 	.word	0x00016ec0
        /*1090*/ 	.word	0x00000008
        /*1094*/ 	.word	0x000228c0
        /*1098*/ 	.short	0x010a
        /*109a*/ 	.byte	0x3f
	.zero		1


	//   ....[56]....
        /*109c*/ 	.word	0x00017f80
        /*10a0*/ 	.word	0x0000001f
        /*10a4*/ 	.word	0x00022840
        /*10a8*/ 	.short	0x010a
        /*10aa*/ 	.byte	0x3f
	.zero		1


	//   ....[57]....
        /*10ac*/ 	.word	0x000185b0
        /*10b0*/ 	.word	0x0000001f
        /*10b4*/ 	.word	0x00022830
        /*10b8*/ 	.short	0x0107
        /*10ba*/ 	.byte	0x3f
	.zero		1


	//   ....[58]....
        /*10bc*/ 	.word	0x00018680
        /*10c0*/ 	.word	0x0000001f
        /*10c4*/ 	.word	0x00022830
        /*10c8*/ 	.short	0x0101
        /*10ca*/ 	.byte	0x3f
	.zero		1


	//   ....[59]....
        /*10cc*/ 	.word	0x00019260
        /*10d0*/ 	.word	0x00000016
        /*10d4*/ 	.word	0x00022800
        /*10d8*/ 	.short	0x0107
        /*10da*/ 	.byte	0x3f
	.zero		1


	//   ....[60]....
        /*10dc*/ 	.word	0x00019350
        /*10e0*/ 	.word	0x00000016
        /*10e4*/ 	.word	0x00022800
        /*10e8*/ 	.short	0x0101
        /*10ea*/ 	.byte	0x3f
	.zero		1


	//   ....[61]....
        /*10ec*/ 	.word	0x00019370
        /*10f0*/ 	.word	0x00000016
        /*10f4*/ 	.word	0x00022820
        /*10f8*/ 	.short	0x010a
        /*10fa*/ 	.byte	0x3f
	.zero		1


	//   ....[62]....
        /*10fc*/ 	.word	0x00019400
        /*1100*/ 	.word	0x0000001f
        /*1104*/ 	.word	0x00022860
        /*1108*/ 	.short	0x010a
        /*110a*/ 	.byte	0x3f
	.zero		1


	//   ....[63]....
        /*110c*/ 	.word	0x00019b00
        /*1110*/ 	.word	0x0000001f
        /*1114*/ 	.word	0x00022850
        /*1118*/ 	.short	0x0107
        /*111a*/ 	.byte	0x3f
	.zero		1


	//   ....[64]....
        /*111c*/ 	.word	0x00019bd0
        /*1120*/ 	.word	0x0000001f
        /*1124*/ 	.word	0x00022850
        /*1128*/ 	.short	0x0101
        /*112a*/ 	.byte	0x3f
	.zero		1


	//   ....[65]....
        /*112c*/ 	.word	0x00019f10
        /*1130*/ 	.word	0x00000004
        /*1134*/ 	.word	0x00022840
        /*1138*/ 	.short	0x010a
        /*113a*/ 	.byte	0x3f
	.zero		1


	//   ....[66]....
        /*113c*/ 	.word	0x0001a300
        /*1140*/ 	.word	0x00000004
        /*1144*/ 	.word	0x00022830
        /*1148*/ 	.short	0x0107
        /*114a*/ 	.byte	0x3f
	.zero		1


	//   ....[67]....
        /*114c*/ 	.word	0x0001a3c0
        /*1150*/ 	.word	0x00000004
        /*1154*/ 	.word	0x00022830
        /*1158*/ 	.short	0x0101
        /*115a*/ 	.byte	0x3f
	.zero		1


	//   ....[68]....
        /*115c*/ 	.word	0x0001a3f0
        /*1160*/ 	.word	0x00000004
        /*1164*/ 	.word	0x00022860
        /*1168*/ 	.short	0x010a
        /*116a*/ 	.byte	0x3f
	.zero		1


	//   ....[69]....
        /*116c*/ 	.word	0x0001a920
        /*1170*/ 	.word	0x00000004
        /*1174*/ 	.word	0x00022850
        /*1178*/ 	.short	0x0107
        /*117a*/ 	.byte	0x3f
	.zero		1


	//   ....[70]....
        /*117c*/ 	.word	0x0001a9e0
        /*1180*/ 	.word	0x00000004
        /*1184*/ 	.word	0x00022850
        /*1188*/ 	.short	0x0101
        /*118a*/ 	.byte	0x3f
	.zero		1


	//   ....[71]....
        /*118c*/ 	.word	0x0001b860
        /*1190*/ 	.word	0x00000005
        /*1194*/ 	.word	0x00022820
        /*1198*/ 	.short	0x010a
        /*119a*/ 	.byte	0x3f
	.zero		1


	//   ....[72]....
        /*119c*/ 	.word	0x0001b9c0
        /*11a0*/ 	.word	0x00000003
        /*11a4*/ 	.word	0x00022840
        /*11a8*/ 	.short	0x010a
        /*11aa*/ 	.byte	0x3f
	.zero		1


	//   ....[73]....
        /*11ac*/ 	.word	0x0001ba60
        /*11b0*/ 	.word	0x00000005
        /*11b4*/ 	.word	0x00022840
        /*11b8*/ 	.short	0x010a
        /*11ba*/ 	.byte	0x3f
	.zero		1


	//   ....[74]....
        /*11bc*/ 	.word	0x0001baa0
        /*11c0*/ 	.word	0x00000003
        /*11c4*/ 	.word	0x00022860
        /*11c8*/ 	.short	0x010a
        /*11ca*/ 	.byte	0x3f
	.zero		1


	//   ....[75]....
        /*11cc*/ 	.word	0x0001bae0
        /*11d0*/ 	.word	0x00000005
        /*11d4*/ 	.word	0x00022860
        /*11d8*/ 	.short	0x010a
        /*11da*/ 	.byte	0x3f
	.zero		1


	//   ....[76]....
        /*11dc*/ 	.word	0x0001bb40
        /*11e0*/ 	.word	0x00000057
        /*11e4*/ 	.word	0x00022890
        /*11e8*/ 	.short	0x010a
        /*11ea*/ 	.byte	0x3f
	.zero		1


	//   ....[77]....
        /*11ec*/ 	.word	0x0001bdd0
        /*11f0*/ 	.word	0x00000057
        /*11f4*/ 	.word	0x00022890
        /*11f8*/ 	.short	0x010a
        /*11fa*/ 	.byte	0x3f
	.zero		1


	//   ....[78]....
        /*11fc*/ 	.word	0x0001c080
        /*1200*/ 	.word	0x00000057
        /*1204*/ 	.word	0x00022890
        /*1208*/ 	.short	0x010a
        /*120a*/ 	.byte	0x3f
	.zero		1


	//   ....[79]....
        /*120c*/ 	.word	0x0001c330
        /*1210*/ 	.word	0x00000057
        /*1214*/ 	.word	0x000228b0
        /*1218*/ 	.short	0x010a
        /*121a*/ 	.byte	0x3f
	.zero		1


	//   ....[80]....
        /*121c*/ 	.word	0x0001c7f0
        /*1220*/ 	.word	0x00000013
        /*1224*/ 	.word	0x00022800
        /*1228*/ 	.short	0x010a
        /*122a*/ 	.byte	0x3f
	.zero		1


	//   ....[81]....
        /*122c*/ 	.word	0x0001cdf0
        /*1230*/ 	.word	0x00000013
        /*1234*/ 	.word	0x00022800
        /*1238*/ 	.short	0x010a
        /*123a*/ 	.byte	0x3f
	.zero		1


	//   ....[82]....
        /*123c*/ 	.word	0x0001ce40
        /*1240*/ 	.word	0x0000000d
        /*1244*/ 	.word	0x00022830
        /*1248*/ 	.short	0x010a
        /*124a*/ 	.byte	0x3f
	.zero		1


	//   ....[83]....
        /*124c*/ 	.word	0x0001ce90
        /*1250*/ 	.word	0x0000000d
        /*1254*/ 	.word	0x00022850
        /*1258*/ 	.short	0x010a
        /*125a*/ 	.byte	0x3f
	.zero		1


	//   ....[84]....
        /*125c*/ 	.word	0x0001cee0
        /*1260*/ 	.word	0x0000000e
        /*1264*/ 	.word	0x00022830
        /*1268*/ 	.short	0x010a
        /*126a*/ 	.byte	0x3f
	.zero		1


	//   ....[85]....
        /*126c*/ 	.word	0x0001cf30
        /*1270*/ 	.word	0x0000000e
        /*1274*/ 	.word	0x00022850
        /*1278*/ 	.short	0x010a
        /*127a*/ 	.byte	0x3f
	.zero		1


	//   ....[86]....
        /*127c*/ 	.word	0x0001cf80
        /*1280*/ 	.word	0x0000000e
        /*1284*/ 	.word	0x00022830
        /*1288*/ 	.short	0x010a
        /*128a*/ 	.byte	0x3f
	.zero		1


	//   ....[87]....
        /*128c*/ 	.word	0x0001cfd0
        /*1290*/ 	.word	0x0000000e
        /*1294*/ 	.word	0x00022850
        /*1298*/ 	.short	0x010a
        /*129a*/ 	.byte	0x3f
	.zero		1


	//   ....[88]....
        /*129c*/ 	.word	0x0001d5a0
        /*12a0*/ 	.word	0x00000016
        /*12a4*/ 	.word	0x00022820
        /*12a8*/ 	.short	0x010a
        /*12aa*/ 	.byte	0x3f
	.zero		1


	//   ....[89]....
        /*12ac*/ 	.word	0x0001d5f0
        /*12b0*/ 	.word	0x00000003
        /*12b4*/ 	.word	0x000228a0
        /*12b8*/ 	.short	0x010a
        /*12ba*/ 	.byte	0x3f
	.zero		1


	//   ....[90]....
        /*12bc*/ 	.word	0x0001d640
        /*12c0*/ 	.word	0x00000003
        /*12c4*/ 	.word	0x000228c0
        /*12c8*/ 	.short	0x010a
        /*12ca*/ 	.byte	0x3f
	.zero		1


	//   ....[91]....
        /*12cc*/ 	.word	0x0001d690
        /*12d0*/ 	.word	0x00000008
        /*12d4*/ 	.word	0x000228a0
        /*12d8*/ 	.short	0x010a
        /*12da*/ 	.byte	0x3f
	.zero		1


	//   ....[92]....
        /*12dc*/ 	.word	0x0001d6e0
        /*12e0*/ 	.word	0x00000008
        /*12e4*/ 	.word	0x000228c0
        /*12e8*/ 	.short	0x010a
        /*12ea*/ 	.byte	0x3f
	.zero		1


	//   ....[93]....
        /*12ec*/ 	.word	0x0001d800
        /*12f0*/ 	.word	0x0000001f
        /*12f4*/ 	.word	0x00022840
        /*12f8*/ 	.short	0x010a
        /*12fa*/ 	.byte	0x3f
	.zero		1


	//   ....[94]....
        /*12fc*/ 	.word	0x0001eae0
        /*1300*/ 	.word	0x00000016
        /*1304*/ 	.word	0x00022820
        /*1308*/ 	.short	0x010a
        /*130a*/ 	.byte	0x3f
	.zero		1


	//   ....[95]....
        /*130c*/ 	.word	0x0001eb30
        /*1310*/ 	.word	0x0000001f
        /*1314*/ 	.word	0x00022860
        /*1318*/ 	.short	0x010a
        /*131a*/ 	.byte	0x3f
	.zero		1


	//   ....[96]....
        /*131c*/ 	.word	0x0001f4a0
        /*1320*/ 	.word	0x00000004
        /*1324*/ 	.word	0x00022840
        /*1328*/ 	.short	0x010a
        /*132a*/ 	.byte	0x3f
	.zero		1


	//   ....[97]....
        /*132c*/ 	.word	0x0001fb80
        /*1330*/ 	.word	0x00000004
        /*1334*/ 	.word	0x00022860
        /*1338*/ 	.short	0x010a
        /*133a*/ 	.byte	0x3f
	.zero		1


	//   ....[98]....
        /*133c*/ 	.word	0x00020c20
        /*1340*/ 	.word	0x00000005
        /*1344*/ 	.word	0x00022820
        /*1348*/ 	.short	0x010a
        /*134a*/ 	.byte	0x3f
	.zero		1


	//   ....[99]....
        /*134c*/ 	.word	0x00020dc0
        /*1350*/ 	.word	0x00000003
        /*1354*/ 	.word	0x00022840
        /*1358*/ 	.short	0x010a
        /*135a*/ 	.byte	0x3f
	.zero		1


	//   ....[100]....
        /*135c*/ 	.word	0x00020e10
        /*1360*/ 	.word	0x00000005
        /*1364*/ 	.word	0x00022840
        /*1368*/ 	.short	0x010a
        /*136a*/ 	.byte	0x3f
	.zero		1


	//   ....[101]....
        /*136c*/ 	.word	0x00020e60
        /*1370*/ 	.word	0x00000003
        /*1374*/ 	.word	0x00022860
        /*1378*/ 	.short	0x010a
        /*137a*/ 	.byte	0x3f
	.zero		1


	//----- nvinfo : EIATTR_NUM_MBARRIERS
	.align		4
.L_1568:
        /*137c*/ 	.byte	0x03, 0x38
        /*137e*/ 	.short	0x0016


	//----- nvinfo : EIATTR_EXIT_INSTR_OFFSETS
	.align		4
        /*1380*/ 	.byte	0x04, 0x1c
        /*1382*/ 	.short	(.L_1570 - .L_1569)


	//   ....[0]....
.L_1569:
        /*1384*/ 	.word	0x0001bb30


	//----- nvinfo : EIATTR_MAX_THREADS
	.align		4
.L_1570:
        /*1388*/ 	.byte	0x04, 0x05
        /*138a*/ 	.short	(.L_1572 - .L_1571)
.L_1571:
        /*138c*/ 	.word	0x00000180
        /*1390*/ 	.word	0x00000001
        /*1394*/ 	.word	0x00000001


	//----- nvinfo : EIATTR_CRS_STACK_SIZE
	.align		4
.L_1572:
        /*1398*/ 	.byte	0x04, 0x1e
        /*139a*/ 	.short	(.L_1574 - .L_1573)
.L_1573:
        /*139c*/ 	.word	0x00000000


	//----- nvinfo : EIATTR_CBANK_PARAM_SIZE
	.align		4
.L_1574:
        /*13a0*/ 	.byte	0x03, 0x19
        /*13a2*/ 	.short	0x0af0


	//----- nvinfo : EIATTR_PARAM_CBANK
	.align		4
        /*13a4*/ 	.byte	0x04, 0x0a
        /*13a6*/ 	.short	(.L_1576 - .L_1575)
	.align		4
.L_1575:
        /*13a8*/ 	.word	index@(.nv.constant0._ZN7cutlass13device_kernelIN5flash11enable_sm90INS1_16FlashAttnFwdSm90INS1_25CollectiveMainloopFwdSm90ILi2EN4cute5tupleIJNS5_1CILi1EEES8_S8_EEENS6_IJNS7_ILi128EEENS7_ILi96EEENS7_ILi64EEEEEELi256ENS_10bfloat16_tEfNS_4arch4Sm90ELb1ELb0ELb1ELb1ELb1ELb1ELb0ELb1ELb0ELb1ELb0ELb0EEENS1_21CollectiveEpilogueFwdINS6_IJSA_NS7_ILi256EEESB_EEES9_SE_SG_Li256ELb1ELb1ELb0ELb0EEENS1_36VarlenDynamicPersistentTileSchedulerILi128ELi96ELi256ELi128ELb0ELb1ELb1ELb1ELb1ELb1EEEEEEEEEvNT_6ParamsE)
        /*13ac*/ 	.short	0x0210
        /*13ae*/ 	.short	0x0af0


	//----- nvinfo : EIATTR_SW_WAR
	.align		4
.L_1576:
        /*13b0*/ 	.byte	0x04, 0x36
        /*13b2*/ 	.short	(.L_1578 - .L_1577)
.L_1577:
        /*13b4*/ 	.word	0x00000008
.L_1578:


//--------------------- .nv.info._ZN7cutlass13device_kernelIN5flash11enable_sm90INS1_16FlashAttnFwdSm90INS1_25CollectiveMainloopFwdSm90ILi2EN4cute5tupleIJNS5_1CILi1EEES8_S8_EEENS6_IJNS7_ILi128EEENS7_ILi96EEENS7_ILi64EEEEEELi256ENS_10bfloat16_tEfNS_4arch4Sm90ELb1ELb0ELb1ELb1ELb1ELb0ELb1ELb1ELb0ELb1ELb0ELb0EEENS1_21CollectiveEpilogueFwdINS6_IJSA_NS7_ILi256EEESB_EEES9_SE_SG_Li256ELb1ELb1ELb0ELb0EEENS1_36VarlenDynamicPersistentTileSchedulerILi128ELi96ELi256ELi128ELb0ELb1ELb1ELb1ELb1ELb1EEEEEEEEEvNT_6ParamsE --------------------------
	.section	.nv.info._ZN7cutlass13device_kernelIN5flash11enable_sm90INS1_16FlashAttnFwdSm90INS1_25CollectiveMainloopFwdSm90ILi2EN4cute5tupleIJNS5_1CILi1EEES8_S8_EEENS6_IJNS7_ILi128EEENS7_ILi96EEENS7_ILi64EEEEEELi256ENS_10bfloat16_tEfNS_4arch4Sm90ELb1ELb0ELb1ELb1ELb1ELb0ELb1ELb1ELb0ELb1ELb0ELb0EEENS1_21CollectiveEpilogueFwdINS6_IJSA_NS7_ILi256EEESB_EEES9_SE_SG_Li256ELb1ELb1ELb0ELb0EEENS1_36VarlenDynamicPersistentTileSchedulerILi128ELi96ELi256ELi128ELb0ELb1ELb1ELb1ELb1ELb1EEEEEEEEEvNT_6ParamsE,"",@"SHT_CUDA_INFO"
	.sectionflags	@""
	.align	4


	//----- nvinfo : EIATTR_CUDA_API_VERSION
	.align		4
        /*0000*/ 	.byte	0x04, 0x37
        /*0002*/ 	.short	(.L_1580 - .L_1579)
.L_1579:
        /*0004*/ 	.word	0x00000082


	//----- nvinfo : EIATTR_KPARAM_INFO
	.align		4
.L_1580:
        /*0008*/ 	.byte	0x04, 0x17
        /*000a*/ 	.short	(.L_1582 - .L_1581)
.L_1581:
        /*000c*/ 	.word	0x00000000
        /*0010*/ 	.short	0x0000
        /*0012*/ 	.short	0x0070
        /*0014*/ 	.byte	0x00, 0xf0, 0x01, 0x2e


	//----- nvinfo : EIATTR_SPARSE_MMA_MASK
	.align		4
.L_1582:
        /*0018*/ 	.byte	0x03, 0x50
        /*001a*/ 	.short	0x0000


	//----- nvinfo : EIATTR_MAXREG_COUNT
	.align		4
        /*001c*/ 	.byte	0x03, 0x1b
        /*001e*/ 	.short	0x00a8


	//----- nvinfo : EIATTR_NUM_BARRIERS
	.align		4
        /*0020*/ 	.byte	0x02, 0x4c
        /*0022*/ 	.byte	0x10
	.zero		1


	//----- nvinfo : EIATTR_EXTERNS
	.align		4
        /*0024*/ 	.byte	0x04, 0x0f
        /*0026*/ 	.short	(.L_1584 - .L_1583)


	//   ....[0]....
	.align		4
.L_1583:
        /*0028*/ 	.word	index@(__assertfail)


	//----- nvinfo : EIATTR_ANNOTATIONS
	.align		4
.L_1584:
        /*002c*/ 	.byte	0x04, 0x55
        /*002e*/ 	.short	(.L_1586 - .L_1585)


	//   ....[0]....
.L_1585:
        /* <DEDUP_REMOVED lines=19> */


	//----- nvinfo : EIATTR_MERCURY_ISA_VERSION
	.align		4
.L_1586:
        /*0150*/ 	.byte	0x03, 0x5f
        /*0152*/ 	.short	0x0101


	//----- nvinfo : EIATTR_UNUSED_LOAD_BYTE_OFFSET
	.align		4
        /*0154*/ 	.byte	0x04, 0x44
        /*0156*/ 	.short	(.L_1588 - .L_1587)


	//   ....[0]....
.L_1587:
        /*0158*/ 	.word	0x000009b0
        /*015c*/ 	.word	0x0000fff0


	//   ....[1]....
        /*0160*/ 	.word	0x0000ac50
        /*0164*/ 	.word	0x0000fff0


	//----- nvinfo : EIATTR_INT_WARP_WIDE_INSTR_OFFSETS
	.align		4
.L_1588:
        /*0168*/ 	.byte	0x04, 0x31
        /*016a*/ 	.short	(.L_1590 - .L_1589)


	//   ....[0]....
.L_1589:
        /*016c*/ 	.word	0x000000c0


	//   ....[1]....
        /*0170*/ 	.word	0x000000d0


	//   ....[2]....
        /*0174*/ 	.word	0x000000e0


	//   ....[3]....
        /*0178*/ 	.word	0x00000180


	//   ....[4]....
        /*017c*/ 	.word	0x0000ee70


	//   ....[5]....
        /*0180*/ 	.word	0x0000ef00


	//   ....[6]....
        /*0184*/ 	.word	0x00012e20


	//   ....[7]....
        /*0188*/ 	.word	0x00012eb0


	//----- nvinfo : EIATTR_COOP_GROUP_MASK_REGIDS
	.align		4
.L_1590:
        /*018c*/ 	.byte	0x04, 0x29
        /*018e*/ 	.short	(.L_1592 - .L_1591)


	//   ....[0]....
.L_1591:
        /*0190*/ 	.word	0xffffffff


	//   ....[1]....
        /*0194*/ 	.word	0xffffffff


	//   ....[2]....
        /*0198*/ 	.word	0xffffffff


	//   ....[3]....
        /*019c*/ 	.word	0xffffffff


	//   ....[4]....
        /*01a0*/ 	.word	0xffffffff


	//   ....[5]....
        /*01a4*/ 	.word	0xffffffff


	//   ....[6]....
        /*01a8*/ 	.word	0xffffffff


	//   ....[7]....
        /*01ac*/ 	.word	0xffffffff


	//   ....[8]....
        /*01b0*/ 	.word	0xffffffff


	//   ....[9]....
        /*01b4*/ 	.word	0xffffffff


	//   ....[10]....
        /*01b8*/ 	.word	0xffffffff


	//   ....[11]....
        /*01bc*/ 	.word	0xffffffff


	//   ....[12]....
        /*01c0*/ 	.word	0xffffffff


	//   ....[13]....
        /*01c4*/ 	.word	0xffffffff


	//   ....[14]....
        /*01c8*/ 	.word	0xffffffff


	//   ....[15]....
        /*01cc*/ 	.word	0xffffffff


	//   ....[16]....
        /*01d0*/ 	.word	0xffffffff


	//   ....[17]....
        /*01d4*/ 	.word	0xffffffff


	//   ....[18]....
        /*01d8*/ 	.word	0xffffffff


	//   ....[19]....
        /*01dc*/ 	.word	0xffffffff


	//   ....[20]....
        /*01e0*/ 	.word	0xffffffff


	//   ....[21]....
        /*01e4*/ 	.word	0xffffffff


	//   ....[22]....
        /*01e8*/ 	.word	0xffffffff


	//   ....[23]....
        /*01ec*/ 	.word	0xffffffff


	//   ....[24]....
        /*01f0*/ 	.word	0xffffffff


	//   ....[25]....
        /*01f4*/ 	.word	0xffffffff


	//   ....[26]....
        /*01f8*/ 	.word	0xffffffff


	//   ....[27]....
        /*01fc*/ 	.word	0xffffffff


	//   ....[28]....
        /*0200*/ 	.word	0xffffffff


	//   ....[29]....
        /*0204*/ 	.word	0xffffffff


	//   ....[30]....
        /*0208*/ 	.word	0xffffffff


	//   ....[31]....
        /*020c*/ 	.word	0xffffffff


	//   ....[32]....
        /*0210*/ 	.word	0xffffffff


	//   ....[33]....
        /*0214*/ 	.word	0xffffffff


	//   ....[34]....
        /*0218*/ 	.word	0xffffffff


	//   ....[35]....
        /*021c*/ 	.word	0xffffffff


	//   ....[36]....
        /*0220*/ 	.word	0xffffffff


	//   ....[37]....
        /*0224*/ 	.word	0xffffffff


	//   ....[38]....
        /*0228*/ 	.word	0xffffffff


	//   ....[39]....
        /*022c*/ 	.word	0xffffffff


	//   ....[40]....
        /*0230*/ 	.word	0xffffffff


	//   ....[41]....
        /*0234*/ 	.word	0xffffffff


	//   ....[42]....
        /*0238*/ 	.word	0xffffffff


	//   ....[43]....
        /*023c*/ 	.word	0xffffffff


	//   ....[44]....
        /*0240*/ 	.word	0xffffffff


	//   ....[45]....
        /*0244*/ 	.word	0xffffffff


	//   ....[46]....
        /*0248*/ 	.word	0xffffffff


	//   ....[47]....
        /*024c*/ 	.word	0xffffffff


	//   ....[48]....
        /*0250*/ 	.word	0xffffffff


	//   ....[49]....
        /*0254*/ 	.word	0xffffffff


	//   ....[50]....
        /*0258*/ 	.word	0xffffffff


	//   ....[51]....
        /*025c*/ 	.word	0xffffffff


	//   ....[52]....
        /*0260*/ 	.word	0xffffffff


	//   ....[53]....
        /*0264*/ 	.word	0xffffffff


	//   ....[54]....
        /*0268*/ 	.word	0xffffffff


	//   ....[55]....
        /*026c*/ 	.word	0xffffffff


	//   ....[56]....
        /*0270*/ 	.word	0xffffffff


	//   ....[57]....
        /*0274*/ 	.word	0xffffffff


	//   ....[58]....
        /*0278*/ 	.word	0xffffffff


	//   ....[59]....
        /*027c*/ 	.word	0xffffffff


	//   ....[60]....
        /*0280*/ 	.word	0xffffffff


	//   ....[61]....
        /*0284*/ 	.word	0xffffffff


	//   ....[62]....
        /*0288*/ 	.word	0xffffffff


	//   ....[63]....
        /*028c*/ 	.word	0xffffffff


	//   ....[64]....
        /*0290*/ 	.word	0xffffffff


	//   ....[65]....
        /*0294*/ 	.word	0xffffffff


	//   ....[66]....
        /*0298*/ 	.word	0xffffffff


	//   ....[67]....
        /*029c*/ 	.word	0xffffffff


	//   ....[68]....
        /*02a0*/ 	.word	0xffffffff


	//   ....[69]....
        /*02a4*/ 	.word	0xffffffff


	//   ....[70]....
        /*02a8*/ 	.word	0xffffffff


	//   ....[71]....
        /*02ac*/ 	.word	0xffffffff


	//   ....[72]....
        /*02b0*/ 	.word	0xffffffff


	//   ....[73]....
        /*02b4*/ 	.word	0xffffffff


	//   ....[74]....
        /*02b8*/ 	.word	0xffffffff


	//   ....[75]....
        /*02bc*/ 	.word	0xffffffff


	//   ....[76]....
        /*02c0*/ 	.word	0xffffffff


	//   ....[77]....
        /*02c4*/ 	.word	0xffffffff


	//   ....[78]....
        /*02c8*/ 	.word	0xffffffff


	//   ....[79]....
        /*02cc*/ 	.word	0xffffffff


	//   ....[80]....
        /*02d0*/ 	.word	0xffffffff


	//   ....[81]....
        /*02d4*/ 	.word	0xffffffff


	//   ....[82]....
        /*02d8*/ 	.word	0xffffffff


	//   ....[83]....
        /*02dc*/ 	.word	0xffffffff


	//   ....[84]....
        /*02e0*/ 	.word	0xffffffff


	//   ....[85]....
        /*02e4*/ 	.word	0xffffffff


	//   ....[86]....
        /*02e8*/ 	.word	0xffffffff


	//   ....[87]....
        /*02ec*/ 	.word	0xffffffff


	//   ....[88]....
        /*02f0*/ 	.word	0xffffffff


	//   ....[89]....
        /*02f4*/ 	.word	0xffffffff


	//   ....[90]....
        /*02f8*/ 	.word	0xffffffff


	//   ....[91]....
        /*02fc*/ 	.word	0xffffffff


	//   ....[92]....
        /*0300*/ 	.word	0xffffffff


	//   ....[93]....
        /*0304*/ 	.word	0xffffffff


	//   ....[94]....
        /*0308*/ 	.word	0xffffffff


	//   ....[95]....
        /*030c*/ 	.word	0xffffffff


	//   ....[96]....
        /*0310*/ 	.word	0xffffffff


	//   ....[97]....
        /*0314*/ 	.word	0xffffffff


	//   ....[98]....
        /*0318*/ 	.word	0xffffffff


	//   ....[99]....
        /*031c*/ 	.word	0xffffffff


	//   ....[100]....
        /*0320*/ 	.word	0xffffffff


	//   ....[101]....
        /*0324*/ 	.word	0xffffffff


	//   ....[102]....
        /*0328*/ 	.word	0xffffffff


	//   ....[103]....
        /*032c*/ 	.word	0xffffffff


	//   ....[104]....
        /*0330*/ 	.word	0xffffffff


	//   ....[105]....
        /*0334*/ 	.word	0xffffffff


	//   ....[106]....
        /*0338*/ 	.word	0xffffffff


	//   ....[107]....
        /*033c*/ 	.word	0xffffffff


	//   ....[108]....
        /*0340*/ 	.word	0xffffffff


	//   ....[109]....
        /*0344*/ 	.word	0xffffffff


	//   ....[110]....
        /*0348*/ 	.word	0xffffffff


	//   ....[111]....
        /*034c*/ 	.word	0xffffffff


	//   ....[112]....
        /*0350*/ 	.word	0xffffffff


	//   ....[113]....
        /*0354*/ 	.word	0xffffffff


	//   ....[114]....
        /*0358*/ 	.word	0xffffffff


	//   ....[115]....
        /*035c*/ 	.word	0xffffffff


	//   ....[116]....
        /*0360*/ 	.word	0xffffffff


	//   ....[117]....
        /*0364*/ 	.word	0xffffffff


	//   ....[118]....
        /*0368*/ 	.word	0xffffffff


	//   ....[119]....
        /*036c*/ 	.word	0xffffffff


	//   ....[120]....
        /*0370*/ 	.word	0xffffffff


	//   ....[121]....
        /*0374*/ 	.word	0xffffffff


	//   ....[122]....
        /*0378*/ 	.word	0xffffffff


	//   ....[123]....
        /*037c*/ 	.word	0xffffffff


	//   ....[124]....
        /*0380*/ 	.word	0xffffffff


	//   ....[125]....
        /*0384*/ 	.word	0xffffffff


	//   ....[126]....
        /*0388*/ 	.word	0xffffffff


	//   ....[127]....
        /*038c*/ 	.word	0xffffffff


	//   ....[128]....
        /*0390*/ 	.word	0xffffffff


	//   ....[129]....
        /*0394*/ 	.word	0xffffffff


	//   ....[130]....
        /*0398*/ 	.word	0xffffffff


	//   ....[131]....
        /*039c*/ 	.word	0xffffffff


	//   ....[132]....
        /*03a0*/ 	.word	0xffffffff


	//   ....[133]....
        /*03a4*/ 	.word	0xffffffff


	//   ....[134]....
        /*03a8*/ 	.word	0xffffffff


	//   ....[135]....
        /*03ac*/ 	.word	0xffffffff


	//   ....[136]....
        /*03b0*/ 	.word	0xffffffff


	//   ....[137]....
        /*03b4*/ 	.word	0xffffffff


	//   ....[138]....
        /*03b8*/ 	.word	0xffffffff


	//   ....[139]....
        /*03bc*/ 	.word	0xffffffff


	//   ....[140]....
        /*03c0*/ 	.word	0xffffffff


	//   ....[141]....
        /*03c4*/ 	.word	0xffffffff


	//   ....[142]....
        /*03c8*/ 	.word	0xffffffff


	//   ....[143]....
        /*03cc*/ 	.word	0xffffffff


	//   ....[144]....
        /*03d0*/ 	.word	0xffffffff


	//   ....[145]....
        /*03d4*/ 	.word	0xffffffff


	//   ....[146]....
        /*03d8*/ 	.word	0xffffffff


	//   ....[147]....
        /*03dc*/ 	.word	0xffffffff


	//   ....[148]....
        /*03e0*/ 	.word	0xffffffff


	//   ....[149]....
        /*03e4*/ 	.word	0xffffffff


	//   ....[150]....
        /*03e8*/ 	.word	0xffffffff


	//   ....[151]....
        /*03ec*/ 	.word	0xffffffff


	//   ....[152]....
        /*03f0*/ 	.word	0xffffffff


	//   ....[153]....
        /*03f4*/ 	.word	0xffffffff


	//   ....[154]....
        /*03f8*/ 	.word	0xffffffff


	//   ....[155]....
        /*03fc*/ 	.word	0xffffffff


	//   ....[156]....
        /*0400*/ 	.word	0xffffffff


	//   ....[157]....
        /*0404*/ 	.word	0xffffffff


	//   ....[158]....
        /*0408*/ 	.word	0xffffffff


	//   ....[159]....
        /*040c*/ 	.word	0xffffffff


	//   ....[160]....
        /*0410*/ 	.word	0xffffffff


	//   ....[161]....
        /*0414*/ 	.word	0x0500000f


	//   ....[162]....
        /*0418*/ 	.word	0x0500000f


	//   ....[163]....
        /*041c*/ 	.word	0x0500000f


	//   ....[164]....
        /*0420*/ 	.word	0x0500000f


	//   ....[165]....
        /*0424*/ 	.word	0x0500000f


	//   ....[166]....
        /*0428*/ 	.word	0x0500000f


	//   ....[167]....
        /*042c*/ 	.word	0x0500000f


	//   ....[168]....
        /*0430*/ 	.word	0x0500000f


	//   ....[169]....
        /*0434*/ 	.word	0x0500000f


	//   ....[170]....
        /*0438*/ 	.word	0x0500000f


	//   ....[171]....
        /*043c*/ 	.word	0x0500000f


	//   ....[172]....
        /*0440*/ 	.word	0x0500000f


	//   ....[173]....
        /*0444*/ 	.word	0x0500000f


	//   ....[174]....
        /*0448*/ 	.word	0x0500000f


	//   ....[175]....
        /*044c*/ 	.word	0x0500000f


	//   ....[176]....
        /*0450*/ 	.word	0x0500000f


	//   ....[177]....
        /*0454*/ 	.word	0x0500000f


	//   ....[178]....
        /*0458*/ 	.word	0x0500000f


	//   ....[179]....
        /*045c*/ 	.word	0x0500000f


	//   ....[180]....
        /*0460*/ 	.word	0x0500000f


	//   ....[181]....
        /*0464*/ 	.word	0x0500000f


	//   ....[182]....
        /*0468*/ 	.word	0x0500000f


	//   ....[183]....
        /*046c*/ 	.word	0x0500000f


	//   ....[184]....
        /*0470*/ 	.word	0x0500000f


	//   ....[185]....
        /*0474*/ 	.word	0x0500000f


	//   ....[186]....
        /*0478*/ 	.word	0x0500000f


	//   ....[187]....
        /*047c*/ 	.word	0x0500000f


	//   ....[188]....
        /*0480*/ 	.word	0x0500000f


	//   ....[189]....
        /*0484*/ 	.word	0x0500000f


	//   ....[190]....
        /*0488*/ 	.word	0x0500000f


	//   ....[191]....
        /*048c*/ 	.word	0x0500000f


	//   ....[192]....
        /*0490*/ 	.word	0x0500000f


	//   ....[193]....
        /*0494*/ 	.word	0x0500000f


	//   ....[194]....
        /*0498*/ 	.word	0x0500000f


	//   ....[195]....
        /*049c*/ 	.word	0x0500000f


	//   ....[196]....
        /*04a0*/ 	.word	0x0500000f


	//   ....[197]....
        /*04a4*/ 	.word	0x0500000f


	//   ....[198]....
        /*04a8*/ 	.word	0x0500000f


	//   ....[199]....
        /*04ac*/ 	.word	0x0500000f


	//   ....[200]....
        /*04b0*/ 	.word	0x0500000f


	//   ....[201]....
        /*04b4*/ 	.word	0x0500000f


	//   ....[202]....
        /*04b8*/ 	.word	0x0500000f


	//   ....[203]....
        /*04bc*/ 	.word	0x0500000f


	//   ....[204]....
        /*04c0*/ 	.word	0x0500000f


	//   ....[205]....
        /*04c4*/ 	.word	0x0500000f


	//   ....[206]....
        /*04c8*/ 	.word	0x0500000f


	//   ....[207]....
        /*04cc*/ 	.word	0x0500000f


	//   ....[208]....
        /*04d0*/ 	.word	0x0500000f


	//   ....[209]....
        /*04d4*/ 	.word	0x0500000f


	//   ....[210]....
        /*04d8*/ 	.word	0x0500000f


	//   ....[211]....
        /*04dc*/ 	.word	0x0500000f


	//   ....[212]....
        /*04e0*/ 	.word	0x0500000f


	//   ....[213]....
        /*04e4*/ 	.word	0x0500000f


	//   ....[214]....
        /*04e8*/ 	.word	0x0500000f


	//   ....[215]....
        /*04ec*/ 	.word	0x0500000f


	//   ....[216]....
        /*04f0*/ 	.word	0x0500000f


	//   ....[217]....
        /*04f4*/ 	.word	0x0500000f


	//   ....[218]....
        /*04f8*/ 	.word	0x0500000f


	//   ....[219]....
        /*04fc*/ 	.word	0x0500000f


	//   ....[220]....
        /*0500*/ 	.word	0x0500000f


	//   ....[221]....
        /*0504*/ 	.word	0x0500000f


	//   ....[222]....
        /*0508*/ 	.word	0x0500000f


	//   ....[223]....
        /*050c*/ 	.word	0x0500000f


	//   ....[224]....
        /*0510*/ 	.word	0x0500000f


	//   ....[225]....
        /*0514*/ 	.word	0x0500000f


	//   ....[226]....
        /*0518*/ 	.word	0x0500000f


	//   ....[227]....
        /*051c*/ 	.word	0x0500000f


	//   ....[228]....
        /*0520*/ 	.word	0x0500000f


	//   ....[229]....
        /*0524*/ 	.word	0x0500000f


	//   ....[230]....
        /*0528*/ 	.word	0x0500000f


	//   ....[231]....
        /*052c*/ 	.word	0x0500000f


	//   ....[232]....
        /*0530*/ 	.word	0x0500000f


	//   ....[233]....
        /*0534*/ 	.word	0x0500000f


	//   ....[234]....
        /*0538*/ 	.word	0x0500000f


	//   ....[235]....
        /*053c*/ 	.word	0x0500000f


	//   ....[236]....
        /*0540*/ 	.word	0x0500000f


	//   ....[237]....
        /*0544*/ 	.word	0x0500000f


	//   ....[238]....
        /*0548*/ 	.word	0x0500000f


	//   ....[239]....
        /*054c*/ 	.word	0x0500000f


	//   ....[240]....
        /*0550*/ 	.word	0x0500000f


	//   ....[241]....
        /*0554*/ 	.word	0x0500000f


	//   ....[242]....
        /*0558*/ 	.word	0x0500000f


	//   ....[243]....
        /*055c*/ 	.word	0x0500000f


	//   ....[244]....
        /*0560*/ 	.word	0x0500000f


	//   ....[245]....
        /*0564*/ 	.word	0x0500000f


	//   ....[246]....
        /*0568*/ 	.word	0x0500000f


	//   ....[247]....
        /*056c*/ 	.word	0x0500000f


	//   ....[248]....
        /*0570*/ 	.word	0x0500000f


	//   ....[249]....
        /*0574*/ 	.word	0x0500000f


	//   ....[250]....
        /*0578*/ 	.word	0x0500000f


	//   ....[251]....
        /*057c*/ 	.word	0x0500000f


	//   ....[252]....
        /*0580*/ 	.word	0x0500000f


	//   ....[253]....
        /*0584*/ 	.word	0x0500000f


	//   ....[254]....
        /*0588*/ 	.word	0x0500000f


	//   ....[255]....
        /*058c*/ 	.word	0x0500000f


	//   ....[0]....
        /*0590*/ 	.word	0x0500000f


	//   ....[1]....
        /*0594*/ 	.word	0x0500000f


	//   ....[2]....
        /*0598*/ 	.word	0x0500000f


	//   ....[3]....
        /*059c*/ 	.word	0x0500000f


	//----- nvinfo : EIATTR_COOP_GROUP_INSTR_OFFSETS
	.align		4
.L_1592:
        /*05a0*/ 	.byte	0x04, 0x28
        /*05a2*/ 	.short	(.L_1594 - .L_1593)


	//   ....[0]....
.L_1593:
        /*05a4*/ 	.word	0x00000080


	//   ....[1]....
        /*05a8*/ 	.word	0x00000090


	//   ....[2]....
        /*05ac*/ 	.word	0x000002f0


	//   ....[3]....
        /*05b0*/ 	.word	0x00000450


	//   ....[4]....
        /*05b4*/ 	.word	0x00000570


	//   ....[5]....
        /*05b8*/ 	.word	0x000006d0


	//   ....[6]....
        /*05bc*/ 	.word	0x00001840


	//   ....[7]....
        /*05c0*/ 	.word	0x00002d20


	//   ....[8]....
        /*05c4*/ 	.word	0x00002d60


	//   ....[9]....
        /*05c8*/ 	.word	0x00003840


	//   ....[10]....
        /*05cc*/ 	.word	0x00003920


	//   ....[11]....
        /*05d0*/ 	.word	0x00003950


	//   ....[12]....
        /*05d4*/ 	.word	0x000039b0


	//   ....[13]....
        /*05d8*/ 	.word	0x000055a0


	//   ....[14]....
        /*05dc*/ 	.word	0x000055c0


	//   ....[15]....
        /*05e0*/ 	.word	0x00006150


	//   ....[16]....
        /*05e4*/ 	.word	0x000061d0


	//   ....[17]....
        /*05e8*/ 	.word	0x000061f0


	//   ....[18]....
        /*05ec*/ 	.word	0x00006210


	//   ....[19]....
        /*05f0*/ 	.word	0x00008b30


	//   ....[20]....
        /*05f4*/ 	.word	0x00008bf0


	//   ....[21]....
        /*05f8*/ 	.word	0x00008c20


	//   ....[22]....
        /*05fc*/ 	.word	0x00008c90


	//   ....[23]....
        /*0600*/ 	.word	0x0000a1d0


	//   ....[24]....
        /*0604*/ 	.word	0x0000a210


	//   ....[25]....
        /*0608*/ 	.word	0x0000a2c0


	//   ....[26]....
        /*060c*/ 	.word	0x0000a2f0


	//   ....[27]....
        /*0610*/ 	.word	0x0000bd50


	//   ....[28]....
        /*0614*/ 	.word	0x0000bd80


	//   ....[29]....
        /*0618*/ 	.word	0x0000bdb0


	//   ....[30]....
        /*061c*/ 	.word	0x0000be20


	//   ....[31]....
        /*0620*/ 	.word	0x0000c680


	//   ....[32]....
        /*0624*/ 	.word	0x0000c6c0


	//   ....[33]....
        /*0628*/ 	.word	0x0000c840


	//   ....[34]....
        /*062c*/ 	.word	0x0000c860


	//   ....[35]....
        /*0630*/ 	.word	0x0000c9a0


	//   ....[36]....
        /*0634*/ 	.word	0x0000c9c0


	//   ....[37]....
        /*0638*/ 	.word	0x0000cb10


	//   ....[38]....
        /*063c*/ 	.word	0x0000cb30


	//   ....[39]....
        /*0640*/ 	.word	0x0000d560


	//   ....[40]....
        /*0644*/ 	.word	0x0000d580


	//   ....[41]....
        /*0648*/ 	.word	0x0000d6c0


	//   ....[42]....
        /*064c*/ 	.word	0x0000d6e0


	//   ....[43]....
        /*0650*/ 	.word	0x0000d820


	//   ....[44]....
        /*0654*/ 	.word	0x0000d840


	//   ....[45]....
        /*0658*/ 	.word	0x0000d990


	//   ....[46]....
        /*065c*/ 	.word	0x0000d9b0


	//   ....[47]....
        /*0660*/ 	.word	0x0000db70


	//   ....[48]....
        /*0664*/ 	.word	0x0000dd40


	//   ....[49]....
        /*0668*/ 	.word	0x0000dd70


	//   ....[50]....
        /*066c*/ 	.word	0x0000dda0


	//   ....[51]....
        /*0670*/ 	.word	0x0000ddd0


	//   ....[52]....
        /*0674*/ 	.word	0x0000de00


	//   ....[53]....
        /*0678*/ 	.word	0x0000de30


	//   ....[54]....
        /*067c*/ 	.word	0x0000df80


	//   ....[55]....
        /*0680*/ 	.word	0x0000dfb0


	//   ....[56]....
        /*0684*/ 	.word	0x0000dfe0


	//   ....[57]....
        /*0688*/ 	.word	0x0000e010


	//   ....[58]....
        /*068c*/ 	.word	0x0000e040


	//   ....[59]....
        /*0690*/ 	.word	0x0000e070


	//   ....[60]....
        /*0694*/ 	.word	0x0000e100


	//   ....[61]....
        /*0698*/ 	.word	0x0000e160


	//   ....[62]....
        /*069c*/ 	.word	0x0000e1f0


	//   ....[63]....
        /*06a0*/ 	.word	0x0000fa30


	//   ....[64]....
        /*06a4*/ 	.word	0x0000fa50


	//   ....[65]....
        /*06a8*/ 	.word	0x0000fae0


	//   ....[66]....
        /*06ac*/ 	.word	0x0000fb00


	//   ....[67]....
        /*06b0*/ 	.word	0x0000fb80


	//   ....[68]....
        /*06b4*/ 	.word	0x0000fba0


	//   ....[69]....
        /*06b8*/ 	.word	0x0000fc20


	//   ....[70]....
        /*06bc*/ 	.word	0x0000fc40


	//   ....[71]....
        /*06c0*/ 	.word	0x0000fcc0


	//   ....[72]....
        /*06c4*/ 	.word	0x0000fce0


	//   ....[73]....
        /*06c8*/ 	.word	0x0000fcf0


	//   ....[74]....
        /*06cc*/ 	.word	0x0000fd00


	//   ....[75]....
        /*06d0*/ 	.word	0x00010490


	//   ....[76]....
        /*06d4*/ 	.word	0x000104b0


	//   ....[77]....
        /*06d8*/ 	.word	0x000104c0


	//   ....[78]....
        /*06dc*/ 	.word	0x000104d0


	//   ....[79]....
        /*06e0*/ 	.word	0x000104e0


	//   ....[80]....
        /*06e4*/ 	.word	0x00010500


	//   ....[81]....
        /*06e8*/ 	.word	0x000105c0


	//   ....[82]....
        /*06ec*/ 	.word	0x00010660


	//   ....[83]....
        /*06f0*/ 	.word	0x00010680


	//   ....[84]....
        /*06f4*/ 	.word	0x000106e0


	//   ....[85]....
        /*06f8*/ 	.word	0x00010750


	//   ....[86]....
        /*06fc*/ 	.word	0x00010770


	//   ....[87]....
        /*0700*/ 	.word	0x00010780


	//   ....[88]....
        /*0704*/ 	.word	0x000107b0


	//   ....[89]....
        /*0708*/ 	.word	0x00010840


	//   ....[90]....
        /*070c*/ 	.word	0x00010880


	//   ....[91]....
        /*0710*/ 	.word	0x00010f90


	//   ....[92]....
        /*0714*/ 	.word	0x00010fc0


	//   ....[93]....
        /*0718*/ 	.word	0x00010fe0


	//   ....[94]....
        /*071c*/ 	.word	0x00011010


	//   ....[95]....
        /*0720*/ 	.word	0x00011090


	//   ....[96]....
        /*0724*/ 	.word	0x000110b0


	//   ....[97]....
        /*0728*/ 	.word	0x000111c0


	//   ....[98]....
        /*072c*/ 	.word	0x000111f0


	//   ....[99]....
        /*0730*/ 	.word	0x00011270


	//   ....[100]....
        /*0734*/ 	.word	0x00011290


	//   ....[101]....
        /*0738*/ 	.word	0x00011300


	//   ....[102]....
        /*073c*/ 	.word	0x00011320


	//   ....[103]....
        /*0740*/ 	.word	0x00011380


	//   ....[104]....
        /*0744*/ 	.word	0x000113b0


	//   ....[105]....
        /*0748*/ 	.word	0x00011430


	//   ....[106]....
        /*074c*/ 	.word	0x00011490


	//   ....[107]....
        /*0750*/ 	.word	0x000119e0


	//   ....[108]....
        /*0754*/ 	.word	0x00011a00


	//   ....[109]....
        /*0758*/ 	.word	0x00011a50


	//   ....[110]....
        /*075c*/ 	.word	0x00011b10


	//   ....[111]....
        /*0760*/ 	.word	0x00011b20


	//   ....[112]....
        /*0764*/ 	.word	0x00011b50


	//   ....[113]....
        /*0768*/ 	.word	0x00011be0


	//   ....[114]....
        /*076c*/ 	.word	0x00011c90


	//   ....[115]....
        /*0770*/ 	.word	0x00011ca0


	//   ....[116]....
        /*0774*/ 	.word	0x00011cd0


	//   ....[117]....
        /*0778*/ 	.word	0x00011ce0


	//   ....[118]....
        /*077c*/ 	.word	0x00011d70


	//   ....[119]....
        /*0780*/ 	.word	0x00012480


	//   ....[120]....
        /*0784*/ 	.word	0x000124a0


	//   ....[121]....
        /*0788*/ 	.word	0x000124b0


	//   ....[122]....
        /*078c*/ 	.word	0x000124f0


	//   ....[123]....
        /*0790*/ 	.word	0x00012500


	//   ....[124]....
        /*0794*/ 	.word	0x00012540


	//   ....[125]....
        /*0798*/ 	.word	0x00012550


	//   ....[126]....
        /*079c*/ 	.word	0x00012590


	//   ....[127]....
        /*07a0*/ 	.word	0x000125a0


	//   ....[128]....
        /*07a4*/ 	.word	0x000125e0


	//   ....[129]....
        /*07a8*/ 	.word	0x000125f0


	//   ....[130]....
        /*07ac*/ 	.word	0x00012600


	//   ....[131]....
        /*07b0*/ 	.word	0x00012960


	//   ....[132]....
        /*07b4*/ 	.word	0x00012980


	//   ....[133]....
        /*07b8*/ 	.word	0x00012990


	//   ....[134]....
        /*07bc*/ 	.word	0x000129a0


	//   ....[135]....
        /*07c0*/ 	.word	0x000129b0


	//   ....[136]....
        /*07c4*/ 	.word	0x000129d0


	//   ....[137]....
        /*07c8*/ 	.word	0x00012a40


	//   ....[138]....
        /*07cc*/ 	.word	0x00012a70


	//   ....[139]....
        /*07d0*/ 	.word	0x00012a80


	//   ....[140]....
        /*07d4*/ 	.word	0x00012af0


	//   ....[141]....
        /*07d8*/ 	.word	0x00012b00


	//   ....[142]....
        /*07dc*/ 	.word	0x00012c00


	//   ....[143]....
        /*07e0*/ 	.word	0x000130a0


	//   ....[144]....
        /*07e4*/ 	.word	0x000130d0


	//   ....[145]....
        /*07e8*/ 	.word	0x00013100


	//   ....[146]....
        /*07ec*/ 	.word	0x00013130


	//   ....[147]....
        /*07f0*/ 	.word	0x00013160


	//   ....[148]....
        /*07f4*/ 	.word	0x00013190


	//   ....[149]....
        /*07f8*/ 	.word	0x000131c0


	//   ....[150]....
        /*07fc*/ 	.word	0x000131f0


	//   ....[151]....
        /*0800*/ 	.word	0x00013370


	//   ....[152]....
        /*0804*/ 	.word	0x000133a0


	//   ....[153]....
        /*0808*/ 	.word	0x000133d0


	//   ....[154]....
        /*080c*/ 	.word	0x00013400


	//   ....[155]....
        /*0810*/ 	.word	0x00013430


	//   ....[156]....
        /*0814*/ 	.word	0x00013460


	//   ....[157]....
        /*0818*/ 	.word	0x00013520


	//   ....[158]....
        /*081c*/ 	.word	0x00013540


	//   ....[159]....
        /*0820*/ 	.word	0x000135b0


	//   ....[160]....
        /*0824*/ 	.word	0x00013c50


	//   ....[161]....
        /*0828*/ 	.word	0x00014280


	//   ....[162]....
        /*082c*/ 	.word	0x00014370


	//   ....[163]....
        /*0830*/ 	.word	0x00014410


	//   ....[164]....
        /*0834*/ 	.word	0x00014470


	//   ....[165]....
        /*0838*/ 	.word	0x00014560


	//   ....[166]....
        /*083c*/ 	.word	0x000145d0


	//   ....[167]....
        /*0840*/ 	.word	0x000146c0


	//   ....[168]....
        /*0844*/ 	.word	0x00014730


	//   ....[169]....
        /*0848*/ 	.word	0x00014820


	//   ....[170]....
        /*084c*/ 	.word	0x00014890


	//   ....[171]....
        /*0850*/ 	.word	0x00014980


	//   ....[172]....
        /*0854*/ 	.word	0x000149f0


	//   ....[173]....
        /*0858*/ 	.word	0x00014a90


	//   ....[174]....
        /*085c*/ 	.word	0x00014b90


	//   ....[175]....
        /*0860*/ 	.word	0x00014be0


	//   ....[176]....
        /*0864*/ 	.word	0x00014c40


	//   ....[177]....
        /*0868*/ 	.word	0x00014d60


	//   ....[178]....
        /*086c*/ 	.word	0x00014de0


	//   ....[179]....
        /*0870*/ 	.word	0x00014ed0


	//   ....[180]....
        /*0874*/ 	.word	0x00014f50


	//   ....[181]....
        /*0878*/ 	.word	0x00015040


	//   ....[182]....
        /*087c*/ 	.word	0x00015150


	//   ....[183]....
        /*0880*/ 	.word	0x000151c0


	//   ....[184]....
        /*0884*/ 	.word	0x000152d0


	//   ....[185]....
        /*0888*/ 	.word	0x00015340


	//   ....[186]....
        /*088c*/ 	.word	0x000153c0


	//   ....[187]....
        /*0890*/ 	.word	0x000154b0


	//   ....[188]....
        /*0894*/ 	.word	0x00015520


	//   ....[189]....
        /*0898*/ 	.word	0x000155f0


	//   ....[190]....
        /*089c*/ 	.word	0x00015690


	//   ....[191]....
        /*08a0*/ 	.word	0x00015730


	//   ....[192]....
        /*08a4*/ 	.word	0x00015790


	//   ....[193]....
        /*08a8*/ 	.word	0x00015880


	//   ....[194]....
        /*08ac*/ 	.word	0x00015990


	//   ....[195]....
        /*08b0*/ 	.word	0x000159e0


	//   ....[196]....
        /*08b4*/ 	.word	0x00015a40


	//   ....[197]....
        /*08b8*/ 	.word	0x00015b40


	//   ....[198]....
        /*08bc*/ 	.word	0x00015c50


	//   ....[199]....
        /*08c0*/ 	.word	0x00015ca0


	//   ....[200]....
        /*08c4*/ 	.word	0x00015d00


	//   ....[201]....
        /*08c8*/ 	.word	0x00015e00


	//   ....[202]....
        /*08cc*/ 	.word	0x00015f10


	//   ....[203]....
        /*08d0*/ 	.word	0x00015f60


	//   ....[204]....
        /*08d4*/ 	.word	0x00015fc0


	//   ....[205]....
        /*08d8*/ 	.word	0x000160b0


	//   ....[206]....
        /*08dc*/ 	.word	0x000161e0


	//   ....[207]....
        /*08e0*/ 	.word	0x000162b0


	//   ....[208]....
        /*08e4*/ 	.word	0x00016350


	//   ....[209]....
        /*08e8*/ 	.word	0x00016460


	//   ....[210]....
        /*08ec*/ 	.word	0x000164c0


	//   ....[211]....
        /*08f0*/ 	.word	0x000165d0


	//   ....[212]....
        /*08f4*/ 	.word	0x00016630


	//   ....[213]....
        /*08f8*/ 	.word	0x00016740


	//   ....[214]....
        /*08fc*/ 	.word	0x000167a0


	//   ....[215]....
        /*0900*/ 	.word	0x000168b0


	//   ....[216]....
        /*0904*/ 	.word	0x00016910


	//   ....[217]....
        /*0908*/ 	.word	0x000169d0


	//   ....[218]....
        /*090c*/ 	.word	0x00016b30


	//   ....[219]....
        /*0910*/ 	.word	0x00016bd0


	//   ....[220]....
        /*0914*/ 	.word	0x00016c30


	//   ....[221]....
        /*0918*/ 	.word	0x00016ce0


	//   ....[222]....
        /*091c*/ 	.word	0x00016d40


	//   ....[223]....
        /*0920*/ 	.word	0x00016df0


	//   ....[224]....
        /*0924*/ 	.word	0x00016e50


	//   ....[225]....
        /*0928*/ 	.word	0x00016f00


	//   ....[226]....
        /*092c*/ 	.word	0x00016f60


	//   ....[227]....
        /*0930*/ 	.word	0x00017010


	//   ....[228]....
        /*0934*/ 	.word	0x00017070


	//   ....[229]....
        /*0938*/ 	.word	0x00017120


	//   ....[230]....
        /*093c*/ 	.word	0x00017200


	//   ....[231]....
        /*0940*/ 	.word	0x000172a0


	//   ....[232]....
        /*0944*/ 	.word	0x00017300


	//   ....[233]....
        /*0948*/ 	.word	0x000173d0


	//   ....[234]....
        /*094c*/ 	.word	0x00017430


	//   ....[235]....
        /*0950*/ 	.word	0x00017500


	//   ....[236]....
        /*0954*/ 	.word	0x00017560


	//   ....[237]....
        /*0958*/ 	.word	0x00017640


	//   ....[238]....
        /*095c*/ 	.word	0x000176a0


	//   ....[239]....
        /*0960*/ 	.word	0x00017770


	//   ....[240]....
        /*0964*/ 	.word	0x000177d0


	//   ....[241]....
        /*0968*/ 	.word	0x000178a0


	//   ....[242]....
        /*096c*/ 	.word	0x00017930


	//   ....[243]....
        /*0970*/ 	.word	0x000179d0


	//   ....[244]....
        /*0974*/ 	.word	0x00017af0


	//   ....[245]....
        /*0978*/ 	.word	0x00017b60


	//   ....[246]....
        /*097c*/ 	.word	0x00017bd0


	//   ....[247]....
        /*0980*/ 	.word	0x00017c40


	//   ....[248]....
        /*0984*/ 	.word	0x00017cb0


	//   ....[249]....
        /*0988*/ 	.word	0x00017d30


	//   ....[250]....
        /*098c*/ 	.word	0x00017dc0


	//   ....[251]....
        /*0990*/ 	.word	0x00017e50


	//   ....[252]....
        /*0994*/ 	.word	0x00017ec0


	//   ....[253]....
        /*0998*/ 	.word	0x00017f30


	//   ....[254]....
        /*099c*/ 	.word	0x00017fa0


	//   ....[255]....
        /*09a0*/ 	.word	0x00018020


	//   ....[0]....
        /*09a4*/ 	.word	0x00018090


	//   ....[1]....
        /*09a8*/ 	.word	0x00018130


	//   ....[2]....
        /*09ac*/ 	.word	0x000181c0


	//   ....[3]....
        /*09b0*/ 	.word	0x000182e0


	//----- nvinfo : EIATTR_REG_RECONFIG
	.align		4
.L_1594:
        /*09b4*/ 	.byte	0x01, 0x54
	.zero		2


	//----- nvinfo : EIATTR_SYSCALL_OFFSETS
	.align		4
        /*09b8*/ 	.byte	0x04, 0x46
        /*09ba*/ 	.short	(.L_1596 - .L_1595)


	//   ....[0]....
.L_1595:
        /*09bc*/ 	.word	0x00001aa0


	//   ....[1]....
        /*09c0*/ 	.word	0x0000f060


	//   ....[2]....
        /*09c4*/ 	.word	0x0000f1b0


	//   ....[3]....
        /*09c8*/ 	.word	0x0000f2a0


	//   ....[4]....
        /*09cc*/ 	.word	0x00010090


	//   ....[5]....
        /*09d0*/ 	.word	0x00010bd0


	//----- nvinfo : EIATTR_MBARRIER_INSTR_OFFSETS
	.align		4
.L_1596:
        /*09d4*/ 	.byte	0x04, 0x39
        /*09d6*/ 	.short	(.L_1598 - .L_1597)


	//   ....[0]....
.L_1597:
        /*09d8*/ 	.word	0x00000190
        /*09dc*/ 	.word	0x000000ff
        /*09e0*/ 	.word	0x00032400
        /*09e4*/ 	.short	0x0100
        /*09e6*/ 	.byte	0x08
	.zero		1


	//   ....[1]....
        /*09e8*/ 	.word	0x000001a0
        /*09ec*/ 	.word	0x000000ff
        /*09f0*/ 	.word	0x00032410
        /*09f4*/ 	.short	0x0100
        /*09f6*/ 	.byte	0x08
	.zero		1


	//   ....[2]....
        /*09f8*/ 	.word	0x000001b0
        /*09fc*/ 	.word	0x000000ff
        /*0a00*/ 	.word	0x00032420
        /*0a04*/ 	.short	0x0100
        /*0a06*/ 	.byte	0x08
	.zero		1


	//   ....[3]....
        /*0a08*/ 	.word	0x000002a0
        /*0a0c*/ 	.word	0x000000ff
        /*0a10*/ 	.word	0x00032430
        /*0a14*/ 	.short	0x0100
        /*0a16*/ 	.byte	0x08
	.zero		1


	//   ....[4]....
        /*0a18*/ 	.word	0x000002b0
        /*0a1c*/ 	.word	0x000000ff
        /*0a20*/ 	.word	0x00032440
        /*0a24*/ 	.short	0x0100
        /*0a26*/ 	.byte	0x08
	.zero		1


	//   ....[5]....
        /*0a28*/ 	.word	0x000002c0
        /*0a2c*/ 	.word	0x000000ff
        /*0a30*/ 	.word	0x00032438
        /*0a34*/ 	.short	0x0100
        /*0a36*/ 	.byte	0x08
	.zero		1


	//   ....[6]....
        /*0a38*/ 	.word	0x000002d0
        /*0a3c*/ 	.word	0x000000ff
        /*0a40*/ 	.word	0x00032448
        /*0a44*/ 	.short	0x0100
        /*0a46*/ 	.byte	0x08
	.zero		1


	//   ....[7]....
        /*0a48*/ 	.word	0x00000400
        /*0a4c*/ 	.word	0x000000ff
        /*0a50*/ 	.word	0x00032450
        /*0a54*/ 	.short	0x0100
        /*0a56*/ 	.byte	0x08
	.zero		1


	//   ....[8]....
        /*0a58*/ 	.word	0x00000410
        /*0a5c*/ 	.word	0x000000ff
        /*0a60*/ 	.word	0x00032460
        /*0a64*/ 	.short	0x0100
        /*0a66*/ 	.byte	0x08
	.zero		1


	//   ....[9]....
        /*0a68*/ 	.word	0x00000420
        /*0a6c*/ 	.word	0x000000ff
        /*0a70*/ 	.word	0x00032458
        /*0a74*/ 	.short	0x0100
        /*0a76*/ 	.byte	0x08
	.zero		1


	//   ....[10]....
        /*0a78*/ 	.word	0x00000430
        /*0a7c*/ 	.word	0x000000ff
        /*0a80*/ 	.word	0x00032468
        /*0a84*/ 	.short	0x0100
        /*0a86*/ 	.byte	0x08
	.zero		1


	//   ....[11]....
        /*0a88*/ 	.word	0x00000520
        /*0a8c*/ 	.word	0x000000ff
        /*0a90*/ 	.word	0x00032470
        /*0a94*/ 	.short	0x0100
        /*0a96*/ 	.byte	0x06
	.zero		1


	//   ....[12]....
        /*0a98*/ 	.word	0x00000530
        /*0a9c*/ 	.word	0x000000ff
        /*0aa0*/ 	.word	0x00032480
        /*0aa4*/ 	.short	0x0100
        /*0aa6*/ 	.byte	0x06
	.zero		1


	//   ....[13]....
        /*0aa8*/ 	.word	0x00000540
        /*0aac*/ 	.word	0x000000ff
        /*0ab0*/ 	.word	0x00032478
        /*0ab4*/ 	.short	0x0100
        /*0ab6*/ 	.byte	0x06
	.zero		1


	//   ....[14]....
        /*0ab8*/ 	.word	0x00000550
        /*0abc*/ 	.word	0x000000ff
        /*0ac0*/ 	.word	0x00032488
        /*0ac4*/ 	.short	0x0100
        /*0ac6*/ 	.byte	0x06
	.zero		1


	//   ....[15]....
        /*0ac8*/ 	.word	0x00000680
        /*0acc*/ 	.word	0x000000ff
        /*0ad0*/ 	.word	0x00032490
        /*0ad4*/ 	.short	0x0100
        /*0ad6*/ 	.byte	0x08
	.zero		1


	//   ....[16]....
        /*0ad8*/ 	.word	0x00000690
        /*0adc*/ 	.word	0x000000ff
        /*0ae0*/ 	.word	0x000324a0
        /*0ae4*/ 	.short	0x0100
        /*0ae6*/ 	.byte	0x08
	.zero		1


	//   ....[17]....
        /*0ae8*/ 	.word	0x000006a0
        /*0aec*/ 	.word	0x000000ff
        /*0af0*/ 	.word	0x00032498
        /*0af4*/ 	.short	0x0100
        /*0af6*/ 	.byte	0x08
	.zero		1


	//   ....[18]....
        /*0af8*/ 	.word	0x000006b0
        /*0afc*/ 	.word	0x000000ff
        /*0b00*/ 	.word	0x000324a8
        /*0b04*/ 	.short	0x0100
        /*0b06*/ 	.byte	0x08
	.zero		1


	//   ....[19]....
        /*0b08*/ 	.word	0x000007f0
        /*0b0c*/ 	.word	0x000000ff
        /*0b10*/ 	.word	0x000324b0
        /*0b14*/ 	.short	0x0100
        /*0b16*/ 	.byte	0x08
	.zero		1


	//   ....[20]....
        /*0b18*/ 	.word	0x00000800
        /*0b1c*/ 	.word	0x000000ff
        /*0b20*/ 	.word	0x000324c0
        /*0b24*/ 	.short	0x0100
        /*0b26*/ 	.byte	0x08
	.zero		1


	//   ....[21]....
        /*0b28*/ 	.word	0x00000810
        /*0b2c*/ 	.word	0x000000ff
        /*0b30*/ 	.word	0x000324b8
        /*0b34*/ 	.short	0x0100
        /*0b36*/ 	.byte	0x08
	.zero		1


	//   ....[22]....
        /*0b38*/ 	.word	0x00000820
        /*0b3c*/ 	.word	0x000000ff
        /*0b40*/ 	.word	0x000324c8
        /*0b44*/ 	.short	0x0100
        /*0b46*/ 	.byte	0x08
	.zero		1


	//   ....[23]....
        /*0b48*/ 	.word	0x00001b00
        /*0b4c*/ 	.word	0x000000ff
        /*0b50*/ 	.word	0x00032400
        /*0b54*/ 	.short	0x010a
        /*0b56*/ 	.byte	0x28
	.zero		1


	//   ....[24]....
        /*0b58*/ 	.word	0x00001bf0
        /*0b5c*/ 	.word	0x000000ff
        /*0b60*/ 	.word	0x00032430
        /*0b64*/ 	.short	0x010a
        /*0b66*/ 	.byte	0x06
	.zero		1


	//   ....[25]....
        /*0b68*/ 	.word	0x00001c30
        /*0b6c*/ 	.word	0x000000ff
        /*0b70*/ 	.word	0x00032430
        /*0b74*/ 	.short	0x010a
        /*0b76*/ 	.byte	0x06
	.zero		1


	//   ....[26]....
        /*0b78*/ 	.word	0x00001f30
        /*0b7c*/ 	.word	0x000000ff
        /*0b80*/ 	.word	0x00032410
        /*0b84*/ 	.short	0x010a
        /*0b86*/ 	.byte	0x28
	.zero		1


	//   ....[27]....
        /*0b88*/ 	.word	0x00001f70
        /*0b8c*/ 	.word	0x000000ff
        /*0b90*/ 	.word	0x00032450
        /*0b94*/ 	.short	0x010a
        /*0b96*/ 	.byte	0x06
	.zero		1


	//   ....[28]....
        /*0b98*/ 	.word	0x00001fb0
        /*0b9c*/ 	.word	0x000000ff
        /*0ba0*/ 	.word	0x00032450
        /*0ba4*/ 	.short	0x010a
        /*0ba6*/ 	.byte	0x06
	.zero		1


	//   ....[29]....
        /*0ba8*/ 	.word	0x00002d50
        /*0bac*/ 	.word	0x000000ff
        /*0bb0*/ 	.word	0x00000000
        /*0bb4*/ 	.short	0x0101
        /*0bb6*/ 	.byte	0x0a
	.zero		1


	//   ....[30]....
        /*0bb8*/ 	.word	0x000046a0
        /*0bbc*/ 	.word	0x000000ff
        /*0bc0*/ 	.word	0x00000000
        /*0bc4*/ 	.short	0x0101
        /*0bc6*/ 	.byte	0x06
	.zero		1


	//   ....[31]....
        /*0bc8*/ 	.word	0x00004840
        /*0bcc*/ 	.word	0x000000ff
        /*0bd0*/ 	.word	0x00032430
        /*0bd4*/ 	.short	0x010a
        /*0bd6*/ 	.byte	0x04
	.zero		1


	//   ....[32]....
        /*0bd8*/ 	.word	0x00004880
        /*0bdc*/ 	.word	0x000000ff
        /*0be0*/ 	.word	0x00032430
        /*0be4*/ 	.short	0x010a
        /*0be6*/ 	.byte	0x04
	.zero		1


	//   ....[33]....
        /*0be8*/ 	.word	0x00004aa0
        /*0bec*/ 	.word	0x000000ff
        /*0bf0*/ 	.word	0x00032450
        /*0bf4*/ 	.short	0x010a
        /*0bf6*/ 	.byte	0x04
	.zero		1


	//   ....[34]....
        /*0bf8*/ 	.word	0x00004ae0
        /*0bfc*/ 	.word	0x000000ff
        /*0c00*/ 	.word	0x00032450
        /*0c04*/ 	.short	0x010a
        /*0c06*/ 	.byte	0x04
	.zero		1


	//   ....[35]....
        /*0c08*/ 	.word	0x00005580
        /*0c0c*/ 	.word	0x000000ff
        /*0c10*/ 	.word	0x00000000
        /*0c14*/ 	.short	0x0101
        /*0c16*/ 	.byte	0x0a
	.zero		1


	//   ....[36]....
        /*0c18*/ 	.word	0x00007820
        /*0c1c*/ 	.word	0x000000ff
        /*0c20*/ 	.word	0x00000000
        /*0c24*/ 	.short	0x0101
        /*0c26*/ 	.byte	0x04
	.zero		1


	//   ....[37]....
        /*0c28*/ 	.word	0x00007950
        /*0c2c*/ 	.word	0x000000ff
        /*0c30*/ 	.word	0x00032430
        /*0c34*/ 	.short	0x010a
        /*0c36*/ 	.byte	0x04
	.zero		1


	//   ....[38]....
        /*0c38*/ 	.word	0x00007990
        /*0c3c*/ 	.word	0x000000ff
        /*0c40*/ 	.word	0x00032430
        /*0c44*/ 	.short	0x010a
        /*0c46*/ 	.byte	0x04
	.zero		1


	//   ....[39]....
        /*0c48*/ 	.word	0x00007bb0
        /*0c4c*/ 	.word	0x000000ff
        /*0c50*/ 	.word	0x00032450
        /*0c54*/ 	.short	0x010a
        /*0c56*/ 	.byte	0x04
	.zero		1


	//   ....[40]....
        /*0c58*/ 	.word	0x00007bf0
        /*0c5c*/ 	.word	0x000000ff
        /*0c60*/ 	.word	0x00032450
        /*0c64*/ 	.short	0x010a
        /*0c66*/ 	.byte	0x04
	.zero		1


	//   ....[41]....
        /*0c68*/ 	.word	0x000085e0
        /*0c6c*/ 	.word	0x000000ff
        /*0c70*/ 	.word	0x00000000
        /*0c74*/ 	.short	0x0101
        /*0c76*/ 	.byte	0x0a
	.zero		1


	//   ....[42]....
        /*0c78*/ 	.word	0x0000a1b0
        /*0c7c*/ 	.word	0x000000ff
        /*0c80*/ 	.word	0x00000000
        /*0c84*/ 	.short	0x0101
        /*0c86*/ 	.byte	0x04
	.zero		1


	//   ....[43]....
        /*0c88*/ 	.word	0x0000c6a0
        /*0c8c*/ 	.word	0x000000ff
        /*0c90*/ 	.word	0x00000000
        /*0c94*/ 	.short	0x0101
        /*0c96*/ 	.byte	0x07
	.zero		1


	//   ....[44]....
        /*0c98*/ 	.word	0x0000f7b0
        /*0c9c*/ 	.word	0x00000019
        /*0ca0*/ 	.word	0x00032440
        /*0ca4*/ 	.short	0x010a
        /*0ca6*/ 	.byte	0x3f
	.zero		1


	//   ....[45]....
        /*0ca8*/ 	.word	0x0000fe00
        /*0cac*/ 	.word	0x00000019
        /*0cb0*/ 	.word	0x00032430
        /*0cb4*/ 	.short	0x0107
        /*0cb6*/ 	.byte	0x3f
	.zero		1


	//   ....[46]....
        /*0cb8*/ 	.word	0x0000fed0
        /*0cbc*/ 	.word	0x00000019
        /*0cc0*/ 	.word	0x00032430
        /*0cc4*/ 	.short	0x0101
        /*0cc6*/ 	.byte	0x3f
	.zero		1


	//   ....[47]....
        /*0cc8*/ 	.word	0x00010a10
        /*0ccc*/ 	.word	0x00000016
        /*0cd0*/ 	.word	0x00032400
        /*0cd4*/ 	.short	0x0107
        /*0cd6*/ 	.byte	0x3f
	.zero		1


	//   ....[48]....
        /*0cd8*/ 	.word	0x00010aa0
        /*0cdc*/ 	.word	0x00000016
        /*0ce0*/ 	.word	0x00032400
        /*0ce4*/ 	.short	0x0101
        /*0ce6*/ 	.byte	0x3f
	.zero		1


	//   ....[49]....
        /*0ce8*/ 	.word	0x000115d0
        /*0cec*/ 	.word	0x00000016
        /*0cf0*/ 	.word	0x00032410
        /*0cf4*/ 	.short	0x0107
        /*0cf6*/ 	.byte	0x3f
	.zero		1


	//   ....[50]....
        /*0cf8*/ 	.word	0x000116d0
        /*0cfc*/ 	.word	0x00000016
        /*0d00*/ 	.word	0x00032410
        /*0d04*/ 	.short	0x0101
        /*0d06*/ 	.byte	0x3f
	.zero		1


	//   ....[51]....
        /*0d08*/ 	.word	0x000116f0
        /*0d0c*/ 	.word	0x00000016
        /*0d10*/ 	.word	0x00032420
        /*0d14*/ 	.short	0x010a
        /*0d16*/ 	.byte	0x3f
	.zero		1


	//   ....[52]....
        /*0d18*/ 	.word	0x00011770
        /*0d1c*/ 	.word	0x00000019
        /*0d20*/ 	.word	0x00032460
        /*0d24*/ 	.short	0x010a
        /*0d26*/ 	.byte	0x3f
	.zero		1


	//   ....[53]....
        /*0d28*/ 	.word	0x00011ef0
        /*0d2c*/ 	.word	0x00000019
        /*0d30*/ 	.word	0x00032450
        /*0d34*/ 	.short	0x0107
        /*0d36*/ 	.byte	0x3f
	.zero		1


	//   ....[54]....
        /*0d38*/ 	.word	0x00011fb0
        /*0d3c*/ 	.word	0x00000019
        /*0d40*/ 	.word	0x00032450
        /*0d44*/ 	.short	0x0101
        /*0d46*/ 	.byte	0x3f
	.zero		1


	//   ....[55]....
        /*0d48*/ 	.word	0x000122e0
        /*0d4c*/ 	.word	0x0000000a
        /*0d50*/ 	.word	0x00032440
        /*0d54*/ 	.short	0x010a
        /*0d56*/ 	.byte	0x3f
	.zero		1


	//   ....[56]....
        /*0d58*/ 	.word	0x000126b0
        /*0d5c*/ 	.word	0x0000000a
        /*0d60*/ 	.word	0x00032430
        /*0d64*/ 	.short	0x0107
        /*0d66*/ 	.byte	0x3f
	.zero		1


	//   ....[57]....
        /*0d68*/ 	.word	0x00012760
        /*0d6c*/ 	.word	0x0000000a
        /*0d70*/ 	.word	0x00032430
        /*0d74*/ 	.short	0x0101
        /*0d76*/ 	.byte	0x3f
	.zero		1


	//   ....[58]....
        /*0d78*/ 	.word	0x00012790
        /*0d7c*/ 	.word	0x0000000a
        /*0d80*/ 	.word	0x00032460
        /*0d84*/ 	.short	0x010a
        /*0d86*/ 	.byte	0x3f
	.zero		1


	//   ....[59]....
        /*0d88*/ 	.word	0x00012cb0
        /*0d8c*/ 	.word	0x0000000a
        /*0d90*/ 	.word	0x00032450
        /*0d94*/ 	.short	0x0107
        /*0d96*/ 	.byte	0x3f
	.zero		1


	//   ....[60]....
        /*0d98*/ 	.word	0x00012d60
        /*0d9c*/ 	.word	0x0000000a
        /*0da0*/ 	.word	0x00032450
        /*0da4*/ 	.short	0x0101
        /*0da6*/ 	.byte	0x3f
	.zero		1


	//   ....[61]....
        /*0da8*/ 	.word	0x00013bd0
        /*0dac*/ 	.word	0x00000005
        /*0db0*/ 	.word	0x00032420
        /*0db4*/ 	.short	0x010a
        /*0db6*/ 	.byte	0x3f
	.zero		1


	//   ....[62]....
        /*0db8*/ 	.word	0x00013d70
        /*0dbc*/ 	.word	0x00000003
        /*0dc0*/ 	.word	0x00032440
        /*0dc4*/ 	.short	0x010a
        /*0dc6*/ 	.byte	0x3f
	.zero		1


	//   ....[63]....
        /*0dc8*/ 	.word	0x00013e10
        /*0dcc*/ 	.word	0x00000005
        /*0dd0*/ 	.word	0x00032440
        /*0dd4*/ 	.short	0x010a
        /*0dd6*/ 	.byte	0x3f
	.zero		1


	//   ....[64]....
        /*0dd8*/ 	.word	0x00013e50
        /*0ddc*/ 	.word	0x00000003
        /*0de0*/ 	.word	0x00032460
        /*0de4*/ 	.short	0x010a
        /*0de6*/ 	.byte	0x3f
	.zero		1


	//   ....[65]....
        /*0de8*/ 	.word	0x00013e90
        /*0dec*/ 	.word	0x00000005
        /*0df0*/ 	.word	0x00032460
        /*0df4*/ 	.short	0x010a
        /*0df6*/ 	.byte	0x3f
	.zero		1


	//   ....[66]....
        /*0df8*/ 	.word	0x00013f00
        /*0dfc*/ 	.word	0x00000003
        /*0e00*/ 	.word	0x00032400
        /*0e04*/ 	.short	0x010a
        /*0e06*/ 	.byte	0x3f
	.zero		1


	//   ....[67]....
        /*0e08*/ 	.word	0x00013f60
        /*0e0c*/ 	.word	0x00000003
        /*0e10*/ 	.word	0x00032430
        /*0e14*/ 	.short	0x010a
        /*0e16*/ 	.byte	0x3f
	.zero		1


	//   ....[68]....
        /*0e18*/ 	.word	0x00013fc0
        /*0e1c*/ 	.word	0x00000003
        /*0e20*/ 	.word	0x00032410
        /*0e24*/ 	.short	0x010a
        /*0e26*/ 	.byte	0x3f
	.zero		1


	//   ....[69]....
        /*0e28*/ 	.word	0x00014020
        /*0e2c*/ 	.word	0x00000003
        /*0e30*/ 	.word	0x00032450
        /*0e34*/ 	.short	0x010a
        /*0e36*/ 	.byte	0x3f
	.zero		1


	//   ....[70]....
        /*0e38*/ 	.word	0x00014080
        /*0e3c*/ 	.word	0x00000099
        /*0e40*/ 	.word	0x00032430
        /*0e44*/ 	.short	0x010a
        /*0e46*/ 	.byte	0x3f
	.zero		1


	//   ....[71]....
        /*0e48*/ 	.word	0x000140e0
        /*0e4c*/ 	.word	0x000000cc
        /*0e50*/ 	.word	0x00032450
        /*0e54*/ 	.short	0x010a
        /*0e56*/ 	.byte	0x3f
	.zero		1


	//   ....[72]....
        /*0e58*/ 	.word	0x00014140
        /*0e5c*/ 	.word	0x00000099
        /*0e60*/ 	.word	0x00032430
        /*0e64*/ 	.short	0x010a
        /*0e66*/ 	.byte	0x3f
	.zero		1


	//   ....[73]....
        /*0e68*/ 	.word	0x000141a0
        /*0e6c*/ 	.word	0x000000cd
        /*0e70*/ 	.word	0x00032450
        /*0e74*/ 	.short	0x010a
        /*0e76*/ 	.byte	0x3f
	.zero		1


	//   ....[74]....
        /*0e78*/ 	.word	0x000142c0
        /*0e7c*/ 	.word	0x00000019
        /*0e80*/ 	.word	0x00032440
        /*0e84*/ 	.short	0x010a
        /*0e86*/ 	.byte	0x3f
	.zero		1


	//   ....[75]....
        /*0e88*/ 	.word	0x000160e0
        /*0e8c*/ 	.word	0x00000016
        /*0e90*/ 	.word	0x00032420
        /*0e94*/ 	.short	0x010a
        /*0e96*/ 	.byte	0x3f
	.zero		1


	//   ....[76]....
        /*0e98*/ 	.word	0x00016130
        /*0e9c*/ 	.word	0x00000019
        /*0ea0*/ 	.word	0x00032460
        /*0ea4*/ 	.short	0x010a
        /*0ea6*/ 	.byte	0x3f
	.zero		1


	//   ....[77]....
        /*0ea8*/ 	.word	0x00016a80
        /*0eac*/ 	.word	0x0000000a
        /*0eb0*/ 	.word	0x00032440
        /*0eb4*/ 	.short	0x010a
        /*0eb6*/ 	.byte	0x3f
	.zero		1


	//   ....[78]....
        /*0eb8*/ 	.word	0x00017150
        /*0ebc*/ 	.word	0x0000000a
        /*0ec0*/ 	.word	0x00032460
        /*0ec4*/ 	.short	0x010a
        /*0ec6*/ 	.byte	0x3f
	.zero		1


	//   ....[79]....
        /*0ec8*/ 	.word	0x00018200
        /*0ecc*/ 	.word	0x00000005
        /*0ed0*/ 	.word	0x00032420
        /*0ed4*/ 	.short	0x010a
        /*0ed6*/ 	.byte	0x3f
	.zero		1


	//   ....[80]....
        /*0ed8*/ 	.word	0x000183a0
        /*0edc*/ 	.word	0x00000003
        /*0ee0*/ 	.word	0x00032440
        /*0ee4*/ 	.short	0x010a
        /*0ee6*/ 	.byte	0x3f
	.zero		1


	//   ....[81]....
        /*0ee8*/ 	.word	0x000183f0
        /*0eec*/ 	.word	0x00000005
        /*0ef0*/ 	.word	0x00032440
        /*0ef4*/ 	.short	0x010a
        /*0ef6*/ 	.byte	0x3f
	.zero		1


	//   ....[82]....
        /*0ef8*/ 	.word	0x00018440
        /*0efc*/ 	.word	0x00000003
        /*0f00*/ 	.word	0x00032460
        /*0f04*/ 	.short	0x010a
        /*0f06*/ 	.byte	0x3f
	.zero		1


	//----- nvinfo : EIATTR_NUM_MBARRIERS
	.align		4
.L_1598:
        /*0f08*/ 	.byte	0x03, 0x38
        /*0f0a*/ 	.short	0x0017


	//----- nvinfo : EIATTR_EXIT_INSTR_OFFSETS
	.align		4
        /*0f0c*/ 	.byte	0x04, 0x1c
        /*0f0e*/ 	.short	(.L_1600 - .L_1599)


	//   ....[0]....
.L_1599:
        /*0f10*/ 	.word	0x000009f0


	//   ....[1]....
        /*0f14*/ 	.word	0x0000db20


	//   ....[2]....
        /*0f18*/ 	.word	0x00013ee0


	//----- nvinfo : EIATTR_MAX_THREADS
	.align		4
.L_1600:
        /*0f1c*/ 	.byte	0x04, 0x05
        /*0f1e*/ 	.short	(.L_1602 - .L_1601)
.L_1601:
        /*0f20*/ 	.word	0x00000180
        /*0f24*/ 	.word	0x00000001
        /*0f28*/ 	.word	0x00000001


	//----- nvinfo : EIATTR_CRS_STACK_SIZE
	.align		4
.L_1602:
        /*0f2c*/ 	.byte	0x04, 0x1e
        /*0f2e*/ 	.short	(.L_1604 - .L_1603)
.L_1603:
        /*0f30*/ 	.word	0x00000000


	//----- nvinfo : EIATTR_CBANK_PARAM_SIZE
	.align		4
.L_1604:
        /*0f34*/ 	.byte	0x03, 0x19
        /*0f36*/ 	.short	0x0bf0


	//----- nvinfo : EIATTR_PARAM_CBANK
	.align		4
        /*0f38*/ 	.byte	0x04, 0x0a
        /*0f3a*/ 	.short	(.L_1606 - .L_1605)
	.align		4
.L_1605:
        /*0f3c*/ 	.word	index@(.nv.constant0._ZN7cutlass13device_kernelIN5flash11enable_sm90INS1_16FlashAttnFwdSm90INS1_25CollectiveMainloopFwdSm90ILi2EN4cute5tupleIJNS5_1CILi1EEES8_S8_EEENS6_IJNS7_ILi128EEENS7_ILi96EEENS7_ILi64EEEEEELi256ENS_10bfloat16_tEfNS_4arch4Sm90ELb1ELb0ELb1ELb1ELb1ELb0ELb1ELb1ELb0ELb1ELb0ELb0EEENS1_21CollectiveEpilogueFwdINS6_IJSA_NS7_ILi256EEESB_EEES9_SE_SG_Li256ELb1ELb1ELb0ELb0EEENS1_36VarlenDynamicPersistentTileSchedulerILi128ELi96ELi256ELi128ELb0ELb1ELb1ELb1ELb1ELb1EEEEEEEEEvNT_6ParamsE)
        /*0f40*/ 	.short	0x0210
        /*0f42*/ 	.short	0x0bf0


	//----- nvinfo : EIATTR_SW_WAR
	.align		4
.L_1606:
        /*0f44*/ 	.byte	0x04, 0x36
        /*0f46*/ 	.short	(.L_1608 - .L_1607)
.L_1607:
        /*0f48*/ 	.word	0x00000008
.L_1608:


//--------------------- .nv.info._ZN7cutlass13device_kernelIN5flash11enable_sm90INS1_16FlashAttnFwdSm90INS1_25CollectiveMainloopFwdSm90ILi2EN4cute5tupleIJNS5_1CILi1EEES8_S8_EEENS6_IJNS7_ILi128EEENS7_ILi96EEENS7_ILi64EEEEEELi256ENS_10bfloat16_tEfNS_4arch4Sm90ELb1ELb0ELb1ELb1ELb1ELb1ELb1ELb1ELb0ELb1ELb0ELb0EEENS1_21CollectiveEpilogueFwdINS6_IJSA_NS7_ILi256EEESB_EEES9_SE_SG_Li256ELb1ELb1ELb0ELb0EEENS1_36VarlenDynamicPersistentTileSchedulerILi128ELi96ELi256ELi128ELb0ELb1ELb1ELb1ELb1ELb1EEEEEEEEEvNT_6ParamsE --------------------------
	.section	.nv.info._ZN7cutlass13device_kernelIN5flash11enable_sm90INS1_16FlashAttnFwdSm90INS1_25CollectiveMainloopFwdSm90ILi2EN4cute5tupleIJNS5_1CILi1EEES8_S8_EEENS6_IJNS7_ILi128EEENS7_ILi96EEENS7_ILi64EEEEEELi256ENS_10bfloat16_tEfNS_4arch4Sm90ELb1ELb0ELb1ELb1ELb1ELb1ELb1ELb1ELb0ELb1ELb0ELb0EEENS1_21CollectiveEpilogueFwdINS6_IJSA_NS7_ILi256EEESB_EEES9_SE_SG_Li256ELb1ELb1ELb0ELb0EEENS1_36VarlenDynamicPersistentTileSchedulerILi128ELi96ELi256ELi128ELb0ELb1ELb1ELb1ELb1ELb1EEEEEEEEEvNT_6ParamsE,"",@"SHT_CUDA_INFO"
	.sectionflags	@""
	.align	4


	//----- nvinfo : EIATTR_CUDA_API_VERSION
	.align		4
        /*0000*/ 	.byte	0x04, 0x37
        /*0002*/ 	.short	(.L_1610 - .L_1609)
.L_1609:
        /*0004*/ 	.word	0x00000082


	//----- nvinfo : EIATTR_KPARAM_INFO
	.align		4
.L_1610:
        /*0008*/ 	.byte	0x04, 0x17
        /*000a*/ 	.short	(.L_1612 - .L_1611)
.L_1611:
        /*000c*/ 	.word	0x00000000
        /*0010*/ 	.short	0x0000
        /*0012*/ 	.short	0x0070
        /*0014*/ 	.byte	0x00, 0xf0, 0x01, 0x2e


	//----- nvinfo : EIATTR_SPARSE_MMA_MASK
	.align		4
.L_1612:
        /*0018*/ 	.byte	0x03, 0x50
        /*001a*/ 	.short	0x0000


	//----- nvinfo : EIATTR_MAXREG_COUNT
	.align		4
        /*001c*/ 	.byte	0x03, 0x1b
        /*001e*/ 	.short	0x00a8


	//----- nvinfo : EIATTR_NUM_BARRIERS
	.align		4
        /*0020*/ 	.byte	0x02, 0x4c
        /*0022*/ 	.byte	0x10
	.zero		1


	//----- nvinfo : EIATTR_EXTERNS
	.align		4
        /*0024*/ 	.byte	0x04, 0x0f
        /*0026*/ 	.short	(.L_1614 - .L_1613)


	//   ....[0]....
	.align		4
.L_1613:
        /*0028*/ 	.word	index@(__assertfail)


	//----- nvinfo : EIATTR_ANNOTATIONS
	.align		4
.L_1614:
        /*002c*/ 	.byte	0x04, 0x55
        /*002e*/ 	.short	(.L_1616 - .L_1615)


	//   ....[0]....
.L_1615:
        /* <DEDUP_REMOVED lines=98> */


	//----- nvinfo : EIATTR_MERCURY_ISA_VERSION
	.align		4
.L_1616:
        /*0638*/ 	.byte	0x03, 0x5f
        /*063a*/ 	.short	0x0101


	//----- nvinfo : EIATTR_UNUSED_LOAD_BYTE_OFFSET
	.align		4
        /*063c*/ 	.byte	0x04, 0x44
        /*063e*/ 	.short	(.L_1618 - .L_1617)


	//   ....[0]....
.L_1617:
        /*0640*/ 	.word	0x00000a90
        /*0644*/ 	.word	0x0000fff0


	//   ....[1]....
        /*0648*/ 	.word	0x000140c0
        /*064c*/ 	.word	0x0000fff0


	//----- nvinfo : EIATTR_INT_WARP_WIDE_INSTR_OFFSETS
	.align		4
.L_1618:
        /*0650*/ 	.byte	0x04, 0x31
        /*0652*/ 	.short	(.L_1620 - .L_1619)


	//   ....[0]....
.L_1619:
        /*0654*/ 	.word	0x00000130


	//   ....[1]....
        /*0658*/ 	.word	0x00000170


	//   ....[2]....
        /*065c*/ 	.word	0x000001e0


	//   ....[3]....
        /*0660*/ 	.word	0x000001f0


	//   ....[4]....
        /*0664*/ 	.word	0x000198a0


	//   ....[5]....
        /*0668*/ 	.word	0x00019930


	//   ....[6]....
        /*066c*/ 	.word	0x0001d940


	//   ....[7]....
        /*0670*/ 	.word	0x0001d9d0


	//----- nvinfo : EIATTR_COOP_GROUP_MASK_REGIDS
	.align		4
.L_1620:
        /*0674*/ 	.byte	0x04, 0x29
        /*0676*/ 	.short	(.L_1622 - .L_1621)


	//   ....[0]....
.L_1621:
        /*0678*/ 	.word	0xffffffff


	//   ....[1]....
        /*067c*/ 	.word	0xffffffff


	//   ....[2]....
        /*0680*/ 	.word	0xffffffff


	//   ....[3]....
        /*0684*/ 	.word	0xffffffff


	//   ....[4]....
        /*0688*/ 	.word	0xffffffff


	//   ....[5]....
        /*068c*/ 	.word	0xffffffff


	//   ....[6]....
        /*0690*/ 	.word	0xffffffff


	//   ....[7]....
        /*0694*/ 	.word	0xffffffff


	//   ....[8]....
        /*0698*/ 	.word	0xffffffff


	//   ....[9]....
        /*069c*/ 	.word	0xffffffff


	//   ....[10]....
        /*06a0*/ 	.word	0xffffffff


	//   ....[11]....
        /*06a4*/ 	.word	0xffffffff


	//   ....[12]....
        /*06a8*/ 	.word	0xffffffff


	//   ....[13]....
        /*06ac*/ 	.word	0xffffffff


	//   ....[14]....
        /*06b0*/ 	.word	0xffffffff


	//   ....[15]....
        /*06b4*/ 	.word	0xffffffff


	//   ....[16]....
        /*06b8*/ 	.word	0xffffffff


	//   ....[17]....
        /*06bc*/ 	.word	0xffffffff


	//   ....[18]....
        /*06c0*/ 	.word	0xffffffff


	//   ....[19]....
        /*06c4*/ 	.word	0xffffffff


	//   ....[20]....
        /*06c8*/ 	.word	0xffffffff


	//   ....[21]....
        /*06cc*/ 	.word	0xffffffff


	//   ....[22]....
        /*06d0*/ 	.word	0xffffffff


	//   ....[23]....
        /*06d4*/ 	.word	0xffffffff


	//   ....[24]....
        /*06d8*/ 	.word	0xffffffff


	//   ....[25]....
        /*06dc*/ 	.word	0xffffffff


	//   ....[26]....
        /*06e0*/ 	.word	0xffffffff


	//   ....[27]....
        /*06e4*/ 	.word	0xffffffff


	//   ....[28]....
        /*06e8*/ 	.word	0xffffffff


	//   ....[29]....
        /*06ec*/ 	.word	0xffffffff


	//   ....[30]....
        /*06f0*/ 	.word	0xffffffff


	//   ....[31]....
        /*06f4*/ 	.word	0xffffffff


	//   ....[32]....
        /*06f8*/ 	.word	0xffffffff


	//   ....[33]....
        /*06fc*/ 	.word	0xffffffff


	//   ....[34]....
        /*0700*/ 	.word	0xffffffff


	//   ....[35]....
        /*0704*/ 	.word	0xffffffff


	//   ....[36]....
        /*0708*/ 	.word	0xffffffff


	//   ....[37]....
        /*070c*/ 	.word	0xffffffff


	//   ....[38]....
        /*0710*/ 	.word	0xffffffff


	//   ....[39]....
        /*0714*/ 	.word	0xffffffff


	//   ....[40]....
        /*0718*/ 	.word	0xffffffff


	//   ....[41]....
        /*071c*/ 	.word	0xffffffff


	//   ....[42]....
        /*0720*/ 	.word	0xffffffff


	//   ....[43]....
        /*0724*/ 	.word	0xffffffff


	//   ....[44]....
        /*0728*/ 	.word	0xffffffff


	//   ....[45]....
        /*072c*/ 	.word	0xffffffff


	//   ....[46]....
        /*0730*/ 	.word	0xffffffff


	//   ....[47]....
        /*0734*/ 	.word	0xffffffff


	//   ....[48]....
        /*0738*/ 	.word	0xffffffff


	//   ....[49]....
        /*073c*/ 	.word	0xffffffff


	//   ....[50]....
        /*0740*/ 	.word	0xffffffff


	//   ....[51]....
        /*0744*/ 	.word	0xffffffff


	//   ....[52]....
        /*0748*/ 	.word	0xffffffff


	//   ....[53]....
        /*074c*/ 	.word	0xffffffff


	//   ....[54]....
        /*0750*/ 	.word	0xffffffff


	//   ....[55]....
        /*0754*/ 	.word	0xffffffff


	//   ....[56]....
        /*0758*/ 	.word	0xffffffff


	//   ....[57]....
        /*075c*/ 	.word	0xffffffff


	//   ....[58]....
        /*0760*/ 	.word	0xffffffff


	//   ....[59]....
        /*0764*/ 	.word	0xffffffff


	//   ....[60]....
        /*0768*/ 	.word	0xffffffff


	//   ....[61]....
        /*076c*/ 	.word	0xffffffff


	//   ....[62]....
        /*0770*/ 	.word	0xffffffff


	//   ....[63]....
        /*0774*/ 	.word	0xffffffff


	//   ....[64]....
        /*0778*/ 	.word	0xffffffff


	//   ....[65]....
        /*077c*/ 	.word	0xffffffff


	//   ....[66]....
        /*0780*/ 	.word	0xffffffff


	//   ....[67]....
        /*0784*/ 	.word	0xffffffff


	//   ....[68]....
        /*0788*/ 	.word	0xffffffff


	//   ....[69]....
        /*078c*/ 	.word	0xffffffff


	//   ....[70]....
        /*0790*/ 	.word	0xffffffff


	//   ....[71]....
        /*0794*/ 	.word	0xffffffff


	//   ....[72]....
        /*0798*/ 	.word	0xffffffff


	//   ....[73]....
        /*079c*/ 	.word	0xffffffff


	//   ....[74]....
        /*07a0*/ 	.word	0xffffffff


	//   ....[75]....
        /*07a4*/ 	.word	0xffffffff


	//   ....[76]....
        /*07a8*/ 	.word	0xffffffff


	//   ....[77]....
        /*07ac*/ 	.word	0xffffffff


	//   ....[78]....
        /*07b0*/ 	.word	0xffffffff


	//   ....[79]....
        /*07b4*/ 	.word	0xffffffff


	//   ....[80]....
        /*07b8*/ 	.word	0xffffffff


	//   ....[81]....
        /*07bc*/ 	.word	0xffffffff


	//   ....[82]....
        /*07c0*/ 	.word	0xffffffff


	//   ....[83]....
        /*07c4*/ 	.word	0xffffffff


	//   ....[84]....
        /*07c8*/ 	.word	0xffffffff


	//   ....[85]....
        /*07cc*/ 	.word	0xffffffff


	//   ....[86]....
        /*07d0*/ 	.word	0xffffffff


	//   ....[87]....
        /*07d4*/ 	.word	0xffffffff


	//   ....[88]....
        /*07d8*/ 	.word	0xffffffff


	//   ....[89]....
        /*07dc*/ 	.word	0xffffffff


	//   ....[90]....
        /*07e0*/ 	.word	0xffffffff


	//   ....[91]....
        /*07e4*/ 	.word	0xffffffff


	//   ....[92]....
        /*07e8*/ 	.word	0xffffffff


	//   ....[93]....
        /*07ec*/ 	.word	0xffffffff


	//   ....[94]....
        /*07f0*/ 	.word	0xffffffff


	//   ....[95]....
        /*07f4*/ 	.word	0xffffffff


	//   ....[96]....
        /*07f8*/ 	.word	0xffffffff


	//   ....[97]....
        /*07fc*/ 	.word	0xffffffff


	//   ....[98]....
        /*0800*/ 	.word	0xffffffff


	//   ....[99]....
        /*0804*/ 	.word	0xffffffff


	//   ....[100]....
        /*0808*/ 	.word	0xffffffff


	//   ....[101]....
        /*080c*/ 	.word	0xffffffff


	//   ....[102]....
        /*0810*/ 	.word	0xffffffff


	//   ....[103]....
        /*0814*/ 	.word	0xffffffff


	//   ....[104]....
        /*0818*/ 	.word	0xffffffff


	//   ....[105]....
        /*081c*/ 	.word	0xffffffff


	//   ....[106]....
        /*0820*/ 	.word	0xffffffff


	//   ....[107]....
        /*0824*/ 	.word	0xffffffff


	//   ....[108]....
        /*0828*/ 	.word	0xffffffff


	//   ....[109]....
        /*082c*/ 	.word	0xffffffff


	//   ....[110]....
        /*0830*/ 	.word	0xffffffff


	//   ....[111]....
        /*0834*/ 	.word	0xffffffff


	//   ....[112]....
        /*0838*/ 	.word	0xffffffff


	//   ....[113]....
        /*083c*/ 	.word	0xffffffff


	//   ....[114]....
        /*0840*/ 	.word	0xffffffff


	//   ....[115]....
        /*0844*/ 	.word	0xffffffff


	//   ....[116]....
        /*0848*/ 	.word	0xffffffff


	//   ....[117]....
        /*084c*/ 	.word	0xffffffff


	//   ....[118]....
        /*0850*/ 	.word	0xffffffff


	//   ....[119]....
        /*0854*/ 	.word	0xffffffff


	//   ....[120]....
        /*0858*/ 	.word	0xffffffff


	//   ....[121]....
        /*085c*/ 	.word	0xffffffff


	//   ....[122]....
        /*0860*/ 	.word	0xffffffff


	//   ....[123]....
        /*0864*/ 	.word	0xffffffff


	//   ....[124]....
        /*0868*/ 	.word	0xffffffff


	//   ....[125]....
        /*086c*/ 	.word	0xffffffff


	//   ....[126]....
        /*0870*/ 	.word	0xffffffff


	//   ....[127]....
        /*0874*/ 	.word	0xffffffff


	//   ....[128]....
        /*0878*/ 	.word	0xffffffff


	//   ....[129]....
        /*087c*/ 	.word	0xffffffff


	//   ....[130]....
        /*0880*/ 	.word	0xffffffff


	//   ....[131]....
        /*0884*/ 	.word	0xffffffff


	//   ....[132]....
        /*0888*/ 	.word	0xffffffff


	//   ....[133]....
        /*088c*/ 	.word	0xffffffff


	//   ....[134]....
        /*0890*/ 	.word	0xffffffff


	//   ....[135]....
        /*0894*/ 	.word	0xffffffff


	//   ....[136]....
        /*0898*/ 	.word	0xffffffff


	//   ....[137]....
        /*089c*/ 	.word	0xffffffff


	//   ....[138]....
        /*08a0*/ 	.word	0xffffffff


	//   ....[139]....
        /*08a4*/ 	.word	0xffffffff


	//   ....[140]....
        /*08a8*/ 	.word	0xffffffff


	//   ....[141]....
        /*08ac*/ 	.word	0xffffffff


	//   ....[142]....
        /*08b0*/ 	.word	0xffffffff


	//   ....[143]....
        /*08b4*/ 	.word	0xffffffff


	//   ....[144]....
        /*08b8*/ 	.word	0xffffffff


	//   ....[145]....
        /*08bc*/ 	.word	0xffffffff


	//   ....[146]....
        /*08c0*/ 	.word	0xffffffff


	//   ....[147]....
        /*08c4*/ 	.word	0xffffffff


	//   ....[148]....
        /*08c8*/ 	.word	0xffffffff


	//   ....[149]....
        /*08cc*/ 	.word	0xffffffff


	//   ....[150]....
        /*08d0*/ 	.word	0xffffffff


	//   ....[151]....
        /*08d4*/ 	.word	0xffffffff


	//   ....[152]....
        /*08d8*/ 	.word	0xffffffff


	//   ....[153]....
        /*08dc*/ 	.word	0xffffffff


	//   ....[154]....
        /*08e0*/ 	.word	0xffffffff


	//   ....[155]....
        /*08e4*/ 	.word	0xffffffff


	//   ....[156]....
        /*08e8*/ 	.word	0xffffffff


	//   ....[157]....
        /*08ec*/ 	.word	0xffffffff


	//   ....[158]....
        /*08f0*/ 	.word	0xffffffff


	//   ....[159]....
        /*08f4*/ 	.word	0xffffffff


	//   ....[160]....
        /*08f8*/ 	.word	0xffffffff


	//   ....[161]....
        /*08fc*/ 	.word	0xffffffff


	//   ....[162]....
        /*0900*/ 	.word	0xffffffff


	//   ....[163]....
        /*0904*/ 	.word	0xffffffff


	//   ....[164]....
        /*0908*/ 	.word	0xffffffff


	//   ....[165]....
        /*090c*/ 	.word	0xffffffff


	//   ....[166]....
        /*0910*/ 	.word	0xffffffff


	//   ....[167]....
        /*0914*/ 	.word	0xffffffff


	//   ....[168]....
        /*0918*/ 	.word	0xffffffff


	//   ....[169]....
        /*091c*/ 	.word	0xffffffff


	//   ....[170]....
        /*0920*/ 	.word	0xffffffff


	//   ....[171]....
        /*0924*/ 	.word	0xffffffff


	//   ....[172]....
        /*0928*/ 	.word	0xffffffff


	//   ....[173]....
        /*092c*/ 	.word	0xffffffff


	//   ....[174]....
        /*0930*/ 	.word	0xffffffff


	//   ....[175]....
        /*0934*/ 	.word	0xffffffff


	//   ....[176]....
        /*0938*/ 	.word	0xffffffff


	//   ....[177]....
        /*093c*/ 	.word	0xffffffff


	//   ....[178]....
        /*0940*/ 	.word	0xffffffff


	//   ....[179]....
        /*0944*/ 	.word	0xffffffff


	//   ....[180]....
        /*0948*/ 	.word	0xffffffff


	//   ....[181]....
        /*094c*/ 	.word	0xffffffff


	//   ....[182]....
        /*0950*/ 	.word	0xffffffff


	//   ....[183]....
        /*0954*/ 	.word	0xffffffff


	//   ....[184]....
        /*0958*/ 	.word	0xffffffff


	//   ....[185]....
        /*095c*/ 	.word	0xffffffff


	//   ....[186]....
        /*0960*/ 	.word	0xffffffff


	//   ....[187]....
        /*0964*/ 	.word	0xffffffff


	//   ....[188]....
        /*0968*/ 	.word	0xffffffff


	//   ....[189]....
        /*096c*/ 	.word	0xffffffff


	//   ....[190]....
        /*0970*/ 	.word	0xffffffff


	//   ....[191]....
        /*0974*/ 	.word	0xffffffff


	//   ....[192]....
        /*0978*/ 	.word	0xffffffff


	//   ....[193]....
        /*097c*/ 	.word	0xffffffff


	//   ....[194]....
        /*0980*/ 	.word	0xffffffff


	//   ....[195]....
        /*0984*/ 	.word	0x0500000f


	//   ....[196]....
        /*0988*/ 	.word	0x0500000f


	//   ....[197]....
        /*098c*/ 	.word	0x0500000f


	//   ....[198]....
        /*0990*/ 	.word	0x0500000f


	//   ....[199]....
        /*0994*/ 	.word	0x0500000f


	//   ....[200]....
        /*0998*/ 	.word	0x0500000f


	//   ....[201]....
        /*099c*/ 	.word	0x0500000f


	//   ....[202]....
        /*09a0*/ 	.word	0x0500000f


	//   ....[203]....
        /*09a4*/ 	.word	0x0500000f


	//   ....[204]....
        /*09a8*/ 	.word	0x0500000f


	//   ....[205]....
        /*09ac*/ 	.word	0x0500000f


	//   ....[206]....
        /*09b0*/ 	.word	0x0500000f


	//   ....[207]....
        /*09b4*/ 	.word	0x0500000f


	//   ....[208]....
        /*09b8*/ 	.word	0x0500000f


	//   ....[209]....
        /*09bc*/ 	.word	0x0500000f


	//   ....[210]....
        /*09c0*/ 	.word	0x0500000f


	//   ....[211]....
        /*09c4*/ 	.word	0x0500000f


	//   ....[212]....
        /*09c8*/ 	.word	0x0500000f


	//   ....[213]....
        /*09cc*/ 	.word	0x0500000f


	//   ....[214]....
        /*09d0*/ 	.word	0x0500000f


	//   ....[215]....
        /*09d4*/ 	.word	0x0500000f


	//   ....[216]....
        /*09d8*/ 	.word	0x0500000f


	//   ....[217]....
        /*09dc*/ 	.word	0x0500000f


	//   ....[218]....
        /*09e0*/ 	.word	0x0500000f


	//   ....[219]....
        /*09e4*/ 	.word	0x0500000f


	//   ....[220]....
        /*09e8*/ 	.word	0x0500000f


	//   ....[221]....
        /*09ec*/ 	.word	0x0500000f


	//   ....[222]....
        /*09f0*/ 	.word	0x0500000f


	//   ....[223]....
        /*09f4*/ 	.word	0x0500000f


	//   ....[224]....
        /*09f8*/ 	.word	0x0500000f


	//   ....[225]....
        /*09fc*/ 	.word	0x0500000f


	//   ....[226]....
        /*0a00*/ 	.word	0x0500000f


	//   ....[227]....
        /*0a04*/ 	.word	0x0500000f


	//   ....[228]....
        /*0a08*/ 	.word	0x0500000f


	//   ....[229]....
        /*0a0c*/ 	.word	0x0500000f


	//   ....[230]....
        /*0a10*/ 	.word	0x0500000f


	//   ....[231]....
        /*0a14*/ 	.word	0x0500000f


	//   ....[232]....
        /*0a18*/ 	.word	0x0500000f


	//   ....[233]....
        /*0a1c*/ 	.word	0x0500000f


	//   ....[234]....
        /*0a20*/ 	.word	0x0500000f


	//   ....[235]....
        /*0a24*/ 	.word	0x0500000f


	//   ....[236]....
        /*0a28*/ 	.word	0x0500000f


	//   ....[237]....
        /*0a2c*/ 	.word	0x0500000f


	//   ....[238]....
        /*0a30*/ 	.word	0x0500000f


	//   ....[239]....
        /*0a34*/ 	.word	0x0500000f


	//   ....[240]....
        /*0a38*/ 	.word	0x0500000f


	//   ....[241]....
        /*0a3c*/ 	.word	0x0500000f


	//   ....[242]....
        /*0a40*/ 	.word	0x0500000f


	//   ....[243]....
        /*0a44*/ 	.word	0x0500000f


	//   ....[244]....
        /*0a48*/ 	.word	0x0500000f


	//   ....[245]....
        /*0a4c*/ 	.word	0x0500000f


	//   ....[246]....
        /*0a50*/ 	.word	0x0500000f


	//   ....[247]....
        /*0a54*/ 	.word	0x0500000f


	//   ....[248]....
        /*0a58*/ 	.word	0x0500000f


	//   ....[249]....
        /*0a5c*/ 	.word	0x0500000f


	//   ....[250]....
        /*0a60*/ 	.word	0x0500000f


	//   ....[251]....
        /*0a64*/ 	.word	0x0500000f


	//   ....[252]....
        /*0a68*/ 	.word	0x0500000f


	//   ....[253]....
        /*0a6c*/ 	.word	0x0500000f


	//   ....[254]....
        /*0a70*/ 	.word	0x0500000f


	//   ....[255]....
        /*0a74*/ 	.word	0x0500000f


	//   ....[0]....
        /*0a78*/ 	.word	0x0500000f


	//   ....[1]....
        /*0a7c*/ 	.word	0x0500000f


	//   ....[2]....
        /*0a80*/ 	.word	0x0500000f


	//   ....[3]....
        /*0a84*/ 	.word	0x0500000f


	//   ....[4]....
        /*0a88*/ 	.word	0x0500000f


	//   ....[5]....
        /*0a8c*/ 	.word	0x0500000f


	//   ....[6]....
        /*0a90*/ 	.word	0x0500000f


	//   ....[7]....
        /*0a94*/ 	.word	0x0500000f


	//   ....[8]....
        /*0a98*/ 	.word	0x0500000f


	//   ....[9]....
        /*0a9c*/ 	.word	0x0500000f


	//   ....[10]....
        /*0aa0*/ 	.word	0x0500000f


	//   ....[11]....
        /*0aa4*/ 	.word	0x0500000f


	//   ....[12]....
        /*0aa8*/ 	.word	0x0500000f


	//   ....[13]....
        /*0aac*/ 	.word	0x0500000f


	//   ....[14]....
        /*0ab0*/ 	.word	0x0500000f


	//   ....[15]....
        /*0ab4*/ 	.word	0x0500000f


	//   ....[16]....
        /*0ab8*/ 	.word	0x0500000f


	//   ....[17]....
        /*0abc*/ 	.word	0x0500000f


	//   ....[18]....
        /*0ac0*/ 	.word	0x0500000f


	//   ....[19]....
        /*0ac4*/ 	.word	0x0500000f


	//   ....[20]....
        /*0ac8*/ 	.word	0x0500000f


	//   ....[21]....
        /*0acc*/ 	.word	0x0500000f


	//   ....[22]....
        /*0ad0*/ 	.word	0x0500000f


	//   ....[23]....
        /*0ad4*/ 	.word	0x0500000f


	//   ....[24]....
        /*0ad8*/ 	.word	0x0500000f


	//   ....[25]....
        /*0adc*/ 	.word	0x0500000f


	//   ....[26]....
        /*0ae0*/ 	.word	0x0500000f


	//   ....[27]....
        /*0ae4*/ 	.word	0x0500000f


	//   ....[28]....
        /*0ae8*/ 	.word	0x0500000f


	//   ....[29]....
        /*0aec*/ 	.word	0x0500000f


	//   ....[30]....
        /*0af0*/ 	.word	0x0500000f


	//   ....[31]....
        /*0af4*/ 	.word	0x0500000f


	//   ....[32]....
        /*0af8*/ 	.word	0x0500000f


	//   ....[33]....
        /*0afc*/ 	.word	0x0500000f


	//   ....[34]....
        /*0b00*/ 	.word	0x0500000f


	//   ....[35]....
        /*0b04*/ 	.word	0x0500000f


	//   ....[36]....
        /*0b08*/ 	.word	0x0500000f


	//   ....[37]....
        /*0b0c*/ 	.word	0x0500000f


	//   ....[38]....
        /*0b10*/ 	.word	0x0500000f


	//   ....[39]....
        /*0b14*/ 	.word	0x0500000f


	//   ....[40]....
        /*0b18*/ 	.word	0x0500000f


	//   ....[41]....
        /*0b1c*/ 	.word	0x0500000f


	//   ....[42]....
        /*0b20*/ 	.word	0x0500000f


	//   ....[43]....
        /*0b24*/ 	.word	0x0500000f


	//   ....[44]....
        /*0b28*/ 	.word	0x0500000f


	//   ....[45]....
        /*0b2c*/ 	.word	0x0500000f


	//   ....[46]....
        /*0b30*/ 	.word	0x0500000f


	//   ....[47]....
        /*0b34*/ 	.word	0x0500000f


	//   ....[48]....
        /*0b38*/ 	.word	0x0500000f


	//   ....[49]....
        /*0b3c*/ 	.word	0x0500000f


	//   ....[50]....
        /*0b40*/ 	.word	0x0500000f


	//   ....[51]....
        /*0b44*/ 	.word	0x0500000f


	//   ....[52]....
        /*0b48*/ 	.word	0x0500000f


	//   ....[53]....
        /*0b4c*/ 	.word	0x0500000f


	//   ....[54]....
        /*0b50*/ 	.word	0x0500000f


	//   ....[55]....
        /*0b54*/ 	.word	0x0500000f


	//   ....[56]....
        /*0b58*/ 	.word	0x0500000f


	//   ....[57]....
        /*0b5c*/ 	.word	0x0500000f


	//   ....[58]....
        /*0b60*/ 	.word	0x0500000f


	//   ....[59]....
        /*0b64*/ 	.word	0x0500000f


	//   ....[60]....
        /*0b68*/ 	.word	0x0500000f


	//   ....[61]....
        /*0b6c*/ 	.word	0x0500000f


	//   ....[62]....
        /*0b70*/ 	.word	0x0500000f


	//   ....[63]....
        /*0b74*/ 	.word	0x0500000f


	//   ....[64]....
        /*0b78*/ 	.word	0x0500000f


	//   ....[65]....
        /*0b7c*/ 	.word	0x0500000f


	//   ....[66]....
        /*0b80*/ 	.word	0x0500000f


	//   ....[67]....
        /*0b84*/ 	.word	0x0500000f


	//   ....[68]....
        /*0b88*/ 	.word	0x0500000f


	//   ....[69]....
        /*0b8c*/ 	.word	0x0500000f


	//   ....[70]....
        /*0b90*/ 	.word	0x0500000f


	//   ....[71]....
        /*0b94*/ 	.word	0x0500000f


	//   ....[72]....
        /*0b98*/ 	.word	0x0500000f


	//   ....[73]....
        /*0b9c*/ 	.word	0x0500000f


	//   ....[74]....
        /*0ba0*/ 	.word	0x0500000f


	//   ....[75]....
        /*0ba4*/ 	.word	0x0500000f


	//----- nvinfo : EIATTR_COOP_GROUP_INSTR_OFFSETS
	.align		4
.L_1622:
        /*0ba8*/ 	.byte	0x04, 0x28
        /*0baa*/ 	.short	(.L_1624 - .L_1623)


	//   ....[0]....
.L_1623:
        /*0bac*/ 	.word	0x00000070


	//   ....[1]....
        /*0bb0*/ 	.word	0x00000140


	//   ....[2]....
        /*0bb4*/ 	.word	0x00000190


	//   ....[3]....
        /*0bb8*/ 	.word	0x000003e0


	//   ....[4]....
        /*0bbc*/ 	.word	0x00000540


	//   ....[5]....
        /*0bc0*/ 	.word	0x00000660


	//   ....[6]....
        /*0bc4*/ 	.word	0x000007c0


	//   ....[7]....
        /*0bc8*/ 	.word	0x00002de0


	//   ....[8]....
        /*0bcc*/ 	.word	0x00002df0


	//   ....[9]....
        /*0bd0*/ 	.word	0x00003560


	//   ....[10]....
        /*0bd4*/ 	.word	0x00003570


	//   ....[11]....
        /*0bd8*/ 	.word	0x000041f0


	//   ....[12]....
        /*0bdc*/ 	.word	0x00004200


	//   ....[13]....
        /*0be0*/ 	.word	0x000049f0


	//   ....[14]....
        /*0be4*/ 	.word	0x00004a00


	//   ....[15]....
        /*0be8*/ 	.word	0x00005430


	//   ....[16]....
        /*0bec*/ 	.word	0x00005440


	//   ....[17]....
        /*0bf0*/ 	.word	0x00005550


	//   ....[18]....
        /*0bf4*/ 	.word	0x00005560


	//   ....[19]....
        /*0bf8*/ 	.word	0x00005980


	//   ....[20]....
        /*0bfc*/ 	.word	0x000059b0


	//   ....[21]....
        /*0c00*/ 	.word	0x00005c80


	//   ....[22]....
        /*0c04*/ 	.word	0x00005ca0


	//   ....[23]....
        /*0c08*/ 	.word	0x000066d0


	//   ....[24]....
        /*0c0c*/ 	.word	0x00006eb0


	//   ....[25]....
        /*0c10*/ 	.word	0x00006ec0


	//   ....[26]....
        /*0c14*/ 	.word	0x00006ed0


	//   ....[27]....
        /*0c18*/ 	.word	0x00006ee0


	//   ....[28]....
        /*0c1c*/ 	.word	0x00007220


	//   ....[29]....
        /*0c20*/ 	.word	0x00007230


	//   ....[30]....
        /*0c24*/ 	.word	0x00007240


	//   ....[31]....
        /*0c28*/ 	.word	0x00007250


	//   ....[32]....
        /*0c2c*/ 	.word	0x00008630


	//   ....[33]....
        /*0c30*/ 	.word	0x00008640


	//   ....[34]....
        /*0c34*/ 	.word	0x00008650


	//   ....[35]....
        /*0c38*/ 	.word	0x00008660


	//   ....[36]....
        /*0c3c*/ 	.word	0x00008750


	//   ....[37]....
        /*0c40*/ 	.word	0x00008760


	//   ....[38]....
        /*0c44*/ 	.word	0x00008810


	//   ....[39]....
        /*0c48*/ 	.word	0x00008850


	//   ....[40]....
        /*0c4c*/ 	.word	0x0000b0a0


	//   ....[41]....
        /*0c50*/ 	.word	0x0000b600


	//   ....[42]....
        /*0c54*/ 	.word	0x0000b610


	//   ....[43]....
        /*0c58*/ 	.word	0x0000b640


	//   ....[44]....
        /*0c5c*/ 	.word	0x0000bd70


	//   ....[45]....
        /*0c60*/ 	.word	0x0000bd90


	//   ....[46]....
        /*0c64*/ 	.word	0x0000e030


	//   ....[47]....
        /*0c68*/ 	.word	0x0000e080


	//   ....[48]....
        /*0c6c*/ 	.word	0x0000eb00


	//   ....[49]....
        /*0c70*/ 	.word	0x0000eb20


	//   ....[50]....
        /*0c74*/ 	.word	0x0000f010


	//   ....[51]....
        /*0c78*/ 	.word	0x0000f030


	//   ....[52]....
        /*0c7c*/ 	.word	0x00011960


	//   ....[53]....
        /*0c80*/ 	.word	0x000119f0


	//   ....[54]....
        /*0c84*/ 	.word	0x00012510


	//   ....[55]....
        /*0c88*/ 	.word	0x000125b0


	//   ....[56]....
        /*0c8c*/ 	.word	0x00013610


	//   ....[57]....
        /*0c90*/ 	.word	0x00013650


	//   ....[58]....
        /*0c94*/ 	.word	0x000136f0


	//   ....[59]....
        /*0c98*/ 	.word	0x00013730


	//   ....[60]....
        /*0c9c*/ 	.word	0x00015200


	//   ....[61]....
        /*0ca0*/ 	.word	0x00015290


	//   ....[62]....
        /*0ca4*/ 	.word	0x000152f0


	//   ....[63]....
        /*0ca8*/ 	.word	0x00015330


	//   ....[64]....
        /*0cac*/ 	.word	0x00015c10


	//   ....[65]....
        /*0cb0*/ 	.word	0x00015c40


	//   ....[66]....
        /*0cb4*/ 	.word	0x00015dc0


	//   ....[67]....
        /*0cb8*/ 	.word	0x00015de0


	//   ....[68]....
        /*0cbc*/ 	.word	0x00015f20


	//   ....[69]....
        /*0cc0*/ 	.word	0x00015f40


	//   ....[70]....
        /*0cc4*/ 	.word	0x00016090


	//   ....[71]....
        /*0cc8*/ 	.word	0x000160b0


	//   ....[72]....
        /*0ccc*/ 	.word	0x00016a30


	//   ....[73]....
        /*0cd0*/ 	.word	0x00016a40


	//   ....[74]....
        /*0cd4*/ 	.word	0x00016be0


	//   ....[75]....
        /*0cd8*/ 	.word	0x00016bf0


	//   ....[76]....
        /*0cdc*/ 	.word	0x00016d80


	//   ....[77]....
        /*0ce0*/ 	.word	0x00016d90


	//   ....[78]....
        /*0ce4*/ 	.word	0x00016f20


	//   ....[79]....
        /*0ce8*/ 	.word	0x00016f30


	//   ....[80]....
        /*0cec*/ 	.word	0x00017120


	//   ....[81]....
        /*0cf0*/ 	.word	0x000172f0


	//   ....[82]....
        /*0cf4*/ 	.word	0x00017320


	//   ....[83]....
        /*0cf8*/ 	.word	0x00017350


	//   ....[84]....
        /*0cfc*/ 	.word	0x00017380


	//   ....[85]....
        /*0d00*/ 	.word	0x000173b0


	//   ....[86]....
        /*0d04*/ 	.word	0x000173e0


	//   ....[87]....
        /*0d08*/ 	.word	0x00017550


	//   ....[88]....
        /*0d0c*/ 	.word	0x00017580


	//   ....[89]....
        /*0d10*/ 	.word	0x000175b0


	//   ....[90]....
        /*0d14*/ 	.word	0x000175e0


	//   ....[91]....
        /*0d18*/ 	.word	0x00017610


	//   ....[92]....
        /*0d1c*/ 	.word	0x00017640


	//   ....[93]....
        /*0d20*/ 	.word	0x000176d0


	//   ....[94]....
        /*0d24*/ 	.word	0x00017730


	//   ....[95]....
        /*0d28*/ 	.word	0x000177c0


	//   ....[96]....
        /*0d2c*/ 	.word	0x00018580


	//   ....[97]....
        /*0d30*/ 	.word	0x0001a4f0


	//   ....[98]....
        /*0d34*/ 	.word	0x0001a510


	//   ....[99]....
        /*0d38*/ 	.word	0x0001a5a0


	//   ....[100]....
        /*0d3c*/ 	.word	0x0001a5c0


	//   ....[101]....
        /*0d40*/ 	.word	0x0001a640


	//   ....[102]....
        /*0d44*/ 	.word	0x0001a660


	//   ....[103]....
        /*0d48*/ 	.word	0x0001a6e0


	//   ....[104]....
        /*0d4c*/ 	.word	0x0001a700


	//   ....[105]....
        /*0d50*/ 	.word	0x0001a780


	//   ....[106]....
        /*0d54*/ 	.word	0x0001a7a0


	//   ....[107]....
        /*0d58*/ 	.word	0x0001a7b0


	//   ....[108]....
        /*0d5c*/ 	.word	0x0001a7c0


	//   ....[109]....
        /*0d60*/ 	.word	0x0001af70


	//   ....[110]....
        /*0d64*/ 	.word	0x0001afa0


	//   ....[111]....
        /*0d68*/ 	.word	0x0001b090


	//   ....[112]....
        /*0d6c*/ 	.word	0x0001b0a0


	//   ....[113]....
        /*0d70*/ 	.word	0x0001b150


	//   ....[114]....
        /*0d74*/ 	.word	0x0001b160


	//   ....[115]....
        /*0d78*/ 	.word	0x0001b1e0


	//   ....[116]....
        /*0d7c*/ 	.word	0x0001b1f0


	//   ....[117]....
        /*0d80*/ 	.word	0x0001b200


	//   ....[118]....
        /*0d84*/ 	.word	0x0001b2a0


	//   ....[119]....
        /*0d88*/ 	.word	0x0001b2d0


	//   ....[120]....
        /*0d8c*/ 	.word	0x0001b350


	//   ....[121]....
        /*0d90*/ 	.word	0x0001b380


	//   ....[122]....
        /*0d94*/ 	.word	0x0001b3a0


	//   ....[123]....
        /*0d98*/ 	.word	0x0001b3f0


	//   ....[124]....
        /*0d9c*/ 	.word	0x0001b400


	//   ....[125]....
        /*0da0*/ 	.word	0x0001bae0


	//   ....[126]....
        /*0da4*/ 	.word	0x0001bb10


	//   ....[127]....
        /*0da8*/ 	.word	0x0001bb30


	//   ....[128]....
        /*0dac*/ 	.word	0x0001bc00


	//   ....[129]....
        /*0db0*/ 	.word	0x0001bc30


	//   ....[130]....
        /*0db4*/ 	.word	0x0001bca0


	//   ....[131]....
        /*0db8*/ 	.word	0x0001bd10


	//   ....[132]....
        /*0dbc*/ 	.word	0x0001bd20


	//   ....[133]....
        /*0dc0*/ 	.word	0x0001bda0


	//   ....[134]....
        /*0dc4*/ 	.word	0x0001bdb0


	//   ....[135]....
        /*0dc8*/ 	.word	0x0001be30


	//   ....[136]....
        /*0dcc*/ 	.word	0x0001be40


	//   ....[137]....
        /*0dd0*/ 	.word	0x0001bec0


	//   ....[138]....
        /*0dd4*/ 	.word	0x0001bed0


	//   ....[139]....
        /*0dd8*/ 	.word	0x0001bf50


	//   ....[140]....
        /*0ddc*/ 	.word	0x0001bf60


	//   ....[141]....
        /*0de0*/ 	.word	0x0001c490


	//   ....[142]....
        /*0de4*/ 	.word	0x0001c4b0


	//   ....[143]....
        /*0de8*/ 	.word	0x0001c500


	//   ....[144]....
        /*0dec*/ 	.word	0x0001c5c0


	//   ....[145]....
        /*0df0*/ 	.word	0x0001c5d0


	//   ....[146]....
        /*0df4*/ 	.word	0x0001c600


	//   ....[147]....
        /*0df8*/ 	.word	0x0001c690


	//   ....[148]....
        /*0dfc*/ 	.word	0x0001c740


	//   ....[149]....
        /*0e00*/ 	.word	0x0001c750


	//   ....[150]....
        /*0e04*/ 	.word	0x0001c780


	//   ....[151]....
        /*0e08*/ 	.word	0x0001c790


	//   ....[152]....
        /*0e0c*/ 	.word	0x0001c820


	//   ....[153]....
        /*0e10*/ 	.word	0x0001cf60


	//   ....[154]....
        /*0e14*/ 	.word	0x0001cf80


	//   ....[155]....
        /*0e18*/ 	.word	0x0001cfd0


	//   ....[156]....
        /*0e1c*/ 	.word	0x0001cfe0


	//   ....[157]....
        /*0e20*/ 	.word	0x0001d020


	//   ....[158]....
        /*0e24*/ 	.word	0x0001d030


	//   ....[159]....
        /*0e28*/ 	.word	0x0001d070


	//   ....[160]....
        /*0e2c*/ 	.word	0x0001d080


	//   ....[161]....
        /*0e30*/ 	.word	0x0001d0c0


	//   ....[162]....
        /*0e34*/ 	.word	0x0001d0d0


	//   ....[163]....
        /*0e38*/ 	.word	0x0001d0e0


	//   ....[164]....
        /*0e3c*/ 	.word	0x0001d120


	//   ....[165]....
        /*0e40*/ 	.word	0x0001d470


	//   ....[166]....
        /*0e44*/ 	.word	0x0001d490


	//   ....[167]....
        /*0e48*/ 	.word	0x0001d4a0


	//   ....[168]....
        /*0e4c*/ 	.word	0x0001d4b0


	//   ....[169]....
        /*0e50*/ 	.word	0x0001d4d0


	//   ....[170]....
        /*0e54*/ 	.word	0x0001d540


	//   ....[171]....
        /*0e58*/ 	.word	0x0001d5b0


	//   ....[172]....
        /*0e5c*/ 	.word	0x0001d5d0


	//   ....[173]....
        /*0e60*/ 	.word	0x0001d5e0


	//   ....[174]....
        /*0e64*/ 	.word	0x0001d640


	//   ....[175]....
        /*0e68*/ 	.word	0x0001d660


	//   ....[176]....
        /*0e6c*/ 	.word	0x0001d6c0


	//   ....[177]....
        /*0e70*/ 	.word	0x0001dbd0


	//   ....[178]....
        /*0e74*/ 	.word	0x0001dc00


	//   ....[179]....
        /*0e78*/ 	.word	0x0001dc30


	//   ....[180]....
        /*0e7c*/ 	.word	0x0001dc60


	//   ....[181]....
        /*0e80*/ 	.word	0x0001dc90


	//   ....[182]....
        /*0e84*/ 	.word	0x0001dcc0


	//   ....[183]....
        /*0e88*/ 	.word	0x0001dcf0


	//   ....[184]....
        /*0e8c*/ 	.word	0x0001dd20


	//   ....[185]....
        /*0e90*/ 	.word	0x0001dea0


	//   ....[186]....
        /*0e94*/ 	.word	0x0001ded0


	//   ....[187]....
        /*0e98*/ 	.word	0x0001df00


	//   ....[188]....
        /*0e9c*/ 	.word	0x0001df30


	//   ....[189]....
        /*0ea0*/ 	.word	0x0001df60


	//   ....[190]....
        /*0ea4*/ 	.word	0x0001df90


	//   ....[191]....
        /*0ea8*/ 	.word	0x0001e050


	//   ....[192]....
        /*0eac*/ 	.word	0x0001e070


	//   ....[193]....
        /*0eb0*/ 	.word	0x0001e0e0


	//   ....[194]....
        /*0eb4*/ 	.word	0x0001e780


	//   ....[195]....
        /*0eb8*/ 	.word	0x0001eaa0


	//   ....[196]....
        /*0ebc*/ 	.word	0x0001eb30


	//   ....[197]....
        /*0ec0*/ 	.word	0x0001ebc0


	//   ....[198]....
        /*0ec4*/ 	.word	0x0001ec50


	//   ....[199]....
        /*0ec8*/ 	.word	0x0001ed30


	//   ....[200]....
        /*0ecc*/ 	.word	0x0001edc0


	//   ....[201]....
        /*0ed0*/ 	.word	0x0001ee50


	//   ....[202]....
        /*0ed4*/ 	.word	0x0001eee0


	//   ....[203]....
        /*0ed8*/ 	.word	0x0001efd0


	//   ....[204]....
        /*0edc*/ 	.word	0x0001f060


	//   ....[205]....
        /*0ee0*/ 	.word	0x0001f0f0


	//   ....[206]....
        /*0ee4*/ 	.word	0x0001f180


	//   ....[207]....
        /*0ee8*/ 	.word	0x0001f250


	//   ....[208]....
        /*0eec*/ 	.word	0x0001f2f0


	//   ....[209]....
        /*0ef0*/ 	.word	0x0001f380


	//   ....[210]....
        /*0ef4*/ 	.word	0x0001f3d0


	//   ....[211]....
        /*0ef8*/ 	.word	0x0001f420


	//   ....[212]....
        /*0efc*/ 	.word	0x0001f4b0


	//   ....[213]....
        /*0f00*/ 	.word	0x0001f540


	//   ....[214]....
        /*0f04*/ 	.word	0x0001f590


	//   ....[215]....
        /*0f08*/ 	.word	0x0001f5e0


	//   ....[216]....
        /*0f0c*/ 	.word	0x0001f6d0


	//   ....[217]....
        /*0f10*/ 	.word	0x0001f780


	//   ....[218]....
        /*0f14*/ 	.word	0x0001f7d0


	//   ....[219]....
        /*0f18*/ 	.word	0x0001f830


	//   ....[220]....
        /*0f1c*/ 	.word	0x0001f950


	//   ....[221]....
        /*0f20*/ 	.word	0x0001fa20


	//   ....[222]....
        /*0f24*/ 	.word	0x0001fb30


	//   ....[223]....
        /*0f28*/ 	.word	0x0001fb80


	//   ....[224]....
        /*0f2c*/ 	.word	0x0001fee0


	//   ....[225]....
        /*0f30*/ 	.word	0x0001ff30


	//   ....[226]....
        /*0f34*/ 	.word	0x0001ffc0


	//   ....[227]....
        /*0f38*/ 	.word	0x00020050


	//   ....[228]....
        /*0f3c*/ 	.word	0x000200e0


	//   ....[229]....
        /*0f40*/ 	.word	0x00020170


	//   ....[230]....
        /*0f44*/ 	.word	0x00020200


	//   ....[231]....
        /*0f48*/ 	.word	0x00020290


	//   ....[232]....
        /*0f4c*/ 	.word	0x00020350


	//   ....[233]....
        /*0f50*/ 	.word	0x00020630


	//   ....[234]....
        /*0f54*/ 	.word	0x00020720


	//   ....[235]....
        /*0f58*/ 	.word	0x000207c0


	//   ....[236]....
        /*0f5c*/ 	.word	0x00020820


	//   ....[237]....
        /*0f60*/ 	.word	0x00020910


	//   ....[238]....
        /*0f64*/ 	.word	0x00020980


	//   ....[239]....
        /*0f68*/ 	.word	0x00020a70


	//   ....[240]....
        /*0f6c*/ 	.word	0x00020ae0


	//   ....[241]....
        /*0f70*/ 	.word	0x00020bd0


	//   ....[242]....
        /*0f74*/ 	.word	0x00020c40


	//   ....[243]....
        /*0f78*/ 	.word	0x00020d30


	//   ....[244]....
        /*0f7c*/ 	.word	0x00020da0


	//   ....[245]....
        /*0f80*/ 	.word	0x00020e40


	//   ....[246]....
        /*0f84*/ 	.word	0x00020f30


	//   ....[247]....
        /*0f88*/ 	.word	0x00020fe0


	//   ....[248]....
        /*0f8c*/ 	.word	0x00021040


	//   ....[249]....
        /*0f90*/ 	.word	0x00021130


	//   ....[250]....
        /*0f94*/ 	.word	0x00021190


	//   ....[251]....
        /*0f98*/ 	.word	0x000212b0


	//   ....[252]....
        /*0f9c*/ 	.word	0x00021310


	//   ....[253]....
        /*0fa0*/ 	.word	0x00021400


	//   ....[254]....
        /*0fa4*/ 	.word	0x00021460


	//   ....[255]....
        /*0fa8*/ 	.word	0x00021500


	//   ....[0]....
        /*0fac*/ 	.word	0x000215d0


	//   ....[1]....
        /*0fb0*/ 	.word	0x000216d0


	//   ....[2]....
        /*0fb4*/ 	.word	0x00021740


	//   ....[3]....
        /*0fb8*/ 	.word	0x000217e0


	//   ....[4]....
        /*0fbc*/ 	.word	0x00021890


	//   ....[5]....
        /*0fc0*/ 	.word	0x00021930


	//   ....[6]....
        /*0fc4*/ 	.word	0x00021bc0


	//   ....[7]....
        /*0fc8*/ 	.word	0x00021c80


	//   ....[8]....
        /*0fcc*/ 	.word	0x00021d50


	//   ....[9]....
        /*0fd0*/ 	.word	0x00021e40


	//   ....[10]....
        /*0fd4*/ 	.word	0x00021f00


	//   ....[11]....
        /*0fd8*/ 	.word	0x00021fc0


	//   ....[12]....
        /*0fdc*/ 	.word	0x00022080


	//   ....[13]....
        /*0fe0*/ 	.word	0x00022140


	//   ....[14]....
        /*0fe4*/ 	.word	0x00022200


	//   ....[15]....
        /*0fe8*/ 	.word	0x000222c0


	//   ....[16]....
        /*0fec*/ 	.word	0x00022380


	//   ....[17]....
        /*0ff0*/ 	.word	0x00022440


	//   ....[18]....
        /*0ff4*/ 	.word	0x00022500


	//   ....[19]....
        /*0ff8*/ 	.word	0x000225b0


	//   ....[20]....
        /*0ffc*/ 	.word	0x00022610


	//   ....[21]....
        /*1000*/ 	.word	0x000226f0


	//   ....[22]....
        /*1004*/ 	.word	0x00022830


	//   ....[23]....
        /*1008*/ 	.word	0x00022910


	//   ....[24]....
        /*100c*/ 	.word	0x000229a0


	//   ....[25]....
        /*1010*/ 	.word	0x00022ab0


	//   ....[26]....
        /*1014*/ 	.word	0x00022b10


	//   ....[27]....
        /*1018*/ 	.word	0x00022c20


	//   ....[28]....
        /*101c*/ 	.word	0x00022c80


	//   ....[29]....
        /*1020*/ 	.word	0x00022d90


	//   ....[30]....
        /*1024*/ 	.word	0x00022df0


	//   ....[31]....
        /*1028*/ 	.word	0x00022f00


	//   ....[32]....
        /*102c*/ 	.word	0x00022f60


	//   ....[33]....
        /*1030*/ 	.word	0x00023020


	//   ....[34]....
        /*1034*/ 	.word	0x00023180


	//   ....[35]....
        /*1038*/ 	.word	0x00023220


	//   ....[36]....
        /*103c*/ 	.word	0x00023280


	//   ....[37]....
        /*1040*/ 	.word	0x00023330


	//   ....[38]....
        /*1044*/ 	.word	0x00023390


	//   ....[39]....
        /*1048*/ 	.word	0x00023440


	//   ....[40]....
        /*104c*/ 	.word	0x000234a0


	//   ....[41]....
        /*1050*/ 	.word	0x00023550


	//   ....[42]....
        /*1054*/ 	.word	0x000235b0


	//   ....[43]....
        /*1058*/ 	.word	0x00023660


	//   ....[44]....
        /*105c*/ 	.word	0x000236c0


	//   ....[45]....
        /*1060*/ 	.word	0x00023770


	//   ....[46]....
        /*1064*/ 	.word	0x00023860


	//   ....[47]....
        /*1068*/ 	.word	0x00023900


	//   ....[48]....
        /*106c*/ 	.word	0x00023960


	//   ....[49]....
        /*1070*/ 	.word	0x00023a30


	//   ....[50]....
        /*1074*/ 	.word	0x00023a90


	//   ....[51]....
        /*1078*/ 	.word	0x00023b60


	//   ....[52]....
        /*107c*/ 	.word	0x00023bc0


	//   ....[53]....
        /*1080*/ 	.word	0x00023c90


	//   ....[54]....
        /*1084*/ 	.word	0x00023cf0


	//   ....[55]....
        /*1088*/ 	.word	0x00023dc0


	//   ....[56]....
        /*108c*/ 	.word	0x00023e20


	//   ....[57]....
        /*1090*/ 	.word	0x00023ef0


	//   ....[58]....
        /*1094*/ 	.word	0x00023f80


	//   ....[59]....
        /*1098*/ 	.word	0x00024020


	//   ....[60]....
        /*109c*/ 	.word	0x00024140


	//   ....[61]....
        /*10a0*/ 	.word	0x000241b0


	//   ....[62]....
        /*10a4*/ 	.word	0x00024220


	//   ....[63]....
        /*10a8*/ 	.word	0x00024290


	//   ....[64]....
        /*10ac*/ 	.word	0x00024300


	//   ....[65]....
        /*10b0*/ 	.word	0x00024380


	//   ....[66]....
        /*10b4*/ 	.word	0x00024410


	//   ....[67]....
        /*10b8*/ 	.word	0x000244a0


	//   ....[68]....
        /*10bc*/ 	.word	0x00024510


	//   ....[69]....
        /*10c0*/ 	.word	0x00024580


	//   ....[70]....
        /*10c4*/ 	.word	0x000245f0


	//   ....[71]....
        /*10c8*/ 	.word	0x00024670


	//   ....[72]....
        /*10cc*/ 	.word	0x000246e0


	//   ....[73]....
        /*10d0*/ 	.word	0x00024780


	//   ....[74]....
        /*10d4*/ 	.word	0x00024810


	//   ....[75]....
        /*10d8*/ 	.word	0x00024930


	//----- nvinfo : EIATTR_REG_RECONFIG
	.align		4
.L_1624:
        /*10dc*/ 	.byte	0x01, 0x54
	.zero		2


	//----- nvinfo : EIATTR_SYSCALL_OFFSETS
	.align		4
        /*10e0*/ 	.byte	0x04, 0x46
        /*10e2*/ 	.short	(.L_1626 - .L_1625)


	//   ....[0]....
.L_1625:
        /*10e4*/ 	.word	0x00001910


	//   ....[1]....
        /*10e8*/ 	.word	0x00001a60


	//   ....[2]....
        /*10ec*/ 	.word	0x000068c0


	//   ....[3]....
        /*10f0*/ 	.word	0x00006be0


	//   ....[4]....
        /*10f4*/ 	.word	0x00019a90


	//   ....[5]....
        /*10f8*/ 	.word	0x00019be0


	//   ....[6]....
        /*10fc*/ 	.word	0x00019cd0


	//   ....[7]....
        /*1100*/ 	.word	0x0001ab80


	//   ....[8]....
        /*1104*/ 	.word	0x0001b6d0


	//----- nvinfo : EIATTR_MBARRIER_INSTR_OFFSETS
	.align		4
.L_1626:
        /*1108*/ 	.byte	0x04, 0x39
        /*110a*/ 	.short	(.L_1628 - .L_1627)


	//   ....[0]....
.L_1627:
        /*110c*/ 	.word	0x00000280
        /*1110*/ 	.word	0x000000ff
        /*1114*/ 	.word	0x00032400
        /*1118*/ 	.short	0x0100
        /*111a*/ 	.byte	0x08
	.zero		1


	//   ....[1]....
        /*111c*/ 	.word	0x00000290
        /*1120*/ 	.word	0x000000ff
        /*1124*/ 	.word	0x00032410
        /*1128*/ 	.short	0x0100
        /*112a*/ 	.byte	0x08
	.zero		1


	//   ....[2]....
        /*112c*/ 	.word	0x000002a0
        /*1130*/ 	.word	0x000000ff
        /*1134*/ 	.word	0x00032420
        /*1138*/ 	.short	0x0100
        /*113a*/ 	.byte	0x08
	.zero		1


	//   ....[3]....
        /*113c*/ 	.word	0x00000390
        /*1140*/ 	.word	0x000000ff
        /*1144*/ 	.word	0x00032430
        /*1148*/ 	.short	0x0100
        /*114a*/ 	.byte	0x08
	.zero		1


	//   ....[4]....
        /*114c*/ 	.word	0x000003a0
        /*1150*/ 	.word	0x000000ff
        /*1154*/ 	.word	0x00032440
        /*1158*/ 	.short	0x0100
        /*115a*/ 	.byte	0x08
	.zero		1


	//   ....[5]....
        /*115c*/ 	.word	0x000003b0
        /*1160*/ 	.word	0x000000ff
        /*1164*/ 	.word	0x00032438
        /*1168*/ 	.short	0x0100
        /*116a*/ 	.byte	0x08
	.zero		1


	//   ....[6]....
        /*116c*/ 	.word	0x000003c0
        /*1170*/ 	.word	0x000000ff
        /*1174*/ 	.word	0x00032448
        /*1178*/ 	.short	0x0100
        /*117a*/ 	.byte	0x08
	.zero		1


	//   ....[7]....
        /*117c*/ 	.word	0x000004f0
        /*1180*/ 	.word	0x000000ff
        /*1184*/ 	.word	0x00032450
        /*1188*/ 	.short	0x0100
        /*118a*/ 	.byte	0x08
	.zero		1


	//   ....[8]....
        /*118c*/ 	.word	0x00000500
        /*1190*/ 	.word	0x000000ff
        /*1194*/ 	.word	0x00032460
        /*1198*/ 	.short	0x0100
        /*119a*/ 	.byte	0x08
	.zero		1


	//   ....[9]....
        /*119c*/ 	.word	0x00000510
        /*11a0*/ 	.word	0x000000ff
        /*11a4*/ 	.word	0x00032458
        /*11a8*/ 	.short	0x0100
        /*11aa*/ 	.byte	0x08
	.zero		1


	//   ....[10]....
        /*11ac*/ 	.word	0x00000520
        /*11b0*/ 	.word	0x000000ff
        /*11b4*/ 	.word	0x00032468
        /*11b8*/ 	.short	0x0100
        /*11ba*/ 	.byte	0x08
	.zero		1


	//   ....[11]....
        /*11bc*/ 	.word	0x00000610
        /*11c0*/ 	.word	0x000000ff
        /*11c4*/ 	.word	0x00032470
        /*11c8*/ 	.short	0x0100
        /*11ca*/ 	.byte	0x06
	.zero		1


	//   ....[12]....
        /*11cc*/ 	.word	0x00000620
        /*11d0*/ 	.word	0x000000ff
        /*11d4*/ 	.word	0x00032480
        /*11d8*/ 	.short	0x0100
        /*11da*/ 	.byte	0x06
	.zero		1


	//   ....[13]....
        /*11dc*/ 	.word	0x00000630
        /*11e0*/ 	.word	0x000000ff
        /*11e4*/ 	.word	0x00032478
        /*11e8*/ 	.short	0x0100
        /*11ea*/ 	.byte	0x06
	.zero		1


	//   ....[14]....
        /*11ec*/ 	.word	0x00000640
        /*11f0*/ 	.word	0x000000ff
        /*11f4*/ 	.word	0x00032488
        /*11f8*/ 	.short	0x0100
        /*11fa*/ 	.byte	0x06
	.zero		1


	//   ....[15]....
        /*11fc*/ 	.word	0x00000770
        /*1200*/ 	.word	0x000000ff
        /*1204*/ 	.word	0x00032490
        /*1208*/ 	.short	0x0100
        /*120a*/ 	.byte	0x08
	.zero		1


	//   ....[16]....
        /*120c*/ 	.word	0x00000780
        /*1210*/ 	.word	0x000000ff
        /*1214*/ 	.word	0x000324a0
        /*1218*/ 	.short	0x0100
        /*121a*/ 	.byte	0x08
	.zero		1


	//   ....[17]....
        /*121c*/ 	.word	0x00000790
        /*1220*/ 	.word	0x000000ff
        /*1224*/ 	.word	0x00032498
        /*1228*/ 	.short	0x0100
        /*122a*/ 	.byte	0x08
	.zero		1


	//   ....[18]....
        /*122c*/ 	.word	0x000007a0
        /*1230*/ 	.word	0x000000ff
        /*1234*/ 	.word	0x000324a8
        /*1238*/ 	.short	0x0100
        /*123a*/ 	.byte	0x08
	.zero		1


	//   ....[19]....
        /*123c*/ 	.word	0x000008d0
        /*1240*/ 	.word	0x000000ff
        /*1244*/ 	.word	0x000324b0
        /*1248*/ 	.short	0x0100
        /*124a*/ 	.byte	0x08
	.zero		1


	//   ....[20]....
        /*124c*/ 	.word	0x000008e0
        /*1250*/ 	.word	0x000000ff
        /*1254*/ 	.word	0x000324c0
        /*1258*/ 	.short	0x0100
        /*125a*/ 	.byte	0x08
	.zero		1


	//   ....[21]....
        /*125c*/ 	.word	0x000008f0
        /*1260*/ 	.word	0x000000ff
        /*1264*/ 	.word	0x000324b8
        /*1268*/ 	.short	0x0100
        /*126a*/ 	.byte	0x08
	.zero		1


	//   ....[22]....
        /*126c*/ 	.word	0x00000900
        /*1270*/ 	.word	0x000000ff
        /*1274*/ 	.word	0x000324c8
        /*1278*/ 	.short	0x0100
        /*127a*/ 	.byte	0x08
	.zero		1


	//   ....[23]....
        /*127c*/ 	.word	0x00002d90
        /*1280*/ 	.word	0x00000056
        /*1284*/ 	.word	0x00032490
        /*1288*/ 	.short	0x010a
        /*128a*/ 	.byte	0x3f
	.zero		1


	//   ....[24]....
        /*128c*/ 	.word	0x00004190
        /*1290*/ 	.word	0x00000056
        /*1294*/ 	.word	0x00032490
        /*1298*/ 	.short	0x010a
        /*129a*/ 	.byte	0x3f
	.zero		1


	//   ....[25]....
        /*129c*/ 	.word	0x00005270
        /*12a0*/ 	.word	0x00000056
        /*12a4*/ 	.word	0x00032490
        /*12a8*/ 	.short	0x010a
        /*12aa*/ 	.byte	0x3f
	.zero		1


	//   ....[26]....
        /*12ac*/ 	.word	0x00005730
        /*12b0*/ 	.word	0x00000008
        /*12b4*/ 	.word	0x00000000
        /*12b8*/ 	.short	0x0101
        /*12ba*/ 	.byte	0x3f
	.zero		1


	//   ....[27]....
        /*12bc*/ 	.word	0x00005770
        /*12c0*/ 	.word	0x00000056
        /*12c4*/ 	.word	0x000324b0
        /*12c8*/ 	.short	0x010a
        /*12ca*/ 	.byte	0x3f
	.zero		1


	//   ....[28]....
        /*12cc*/ 	.word	0x00006010
        /*12d0*/ 	.word	0x00000056
        /*12d4*/ 	.word	0x00000000
        /*12d8*/ 	.short	0x0101
        /*12da*/ 	.byte	0x3f
	.zero		1


	//   ....[29]....
        /*12dc*/ 	.word	0x00006960
        /*12e0*/ 	.word	0x00000016
        /*12e4*/ 	.word	0x00032400
        /*12e8*/ 	.short	0x010a
        /*12ea*/ 	.byte	0x3f
	.zero		1


	//   ....[30]....
        /*12ec*/ 	.word	0x000069b0
        /*12f0*/ 	.word	0x00000016
        /*12f4*/ 	.word	0x00032400
        /*12f8*/ 	.short	0x010a
        /*12fa*/ 	.byte	0x3f
	.zero		1


	//   ....[31]....
        /*12fc*/ 	.word	0x000074c0
        /*1300*/ 	.word	0x00000016
        /*1304*/ 	.word	0x00032400
        /*1308*/ 	.short	0x010a
        /*130a*/ 	.byte	0x3f
	.zero		1


	//   ....[32]....
        /*130c*/ 	.word	0x00008ad0
        /*1310*/ 	.word	0x00000016
        /*1314*/ 	.word	0x00032400
        /*1318*/ 	.short	0x010a
        /*131a*/ 	.byte	0x3f
	.zero		1


	//   ....[33]....
        /*131c*/ 	.word	0x00009b20
        /*1320*/ 	.word	0x0000000d
        /*1324*/ 	.word	0x00032430
        /*1328*/ 	.short	0x010a
        /*132a*/ 	.byte	0x3f
	.zero		1


	//   ....[34]....
        /*132c*/ 	.word	0x00009bb0
        /*1330*/ 	.word	0x0000000d
        /*1334*/ 	.word	0x00032430
        /*1338*/ 	.short	0x010a
        /*133a*/ 	.byte	0x3f
	.zero		1


	//   ....[35]....
        /*133c*/ 	.word	0x00009ee0
        /*1340*/ 	.word	0x00000016
        /*1344*/ 	.word	0x00032410
        /*1348*/ 	.short	0x010a
        /*134a*/ 	.byte	0x3f
	.zero		1


	//   ....[36]....
        /*134c*/ 	.word	0x00009f30
        /*1350*/ 	.word	0x0000000d
        /*1354*/ 	.word	0x00032450
        /*1358*/ 	.short	0x010a
        /*135a*/ 	.byte	0x3f
	.zero		1


	//   ....[37]....
        /*135c*/ 	.word	0x00009f70
        /*1360*/ 	.word	0x0000000d
        /*1364*/ 	.word	0x00032450
        /*1368*/ 	.short	0x010a
        /*136a*/ 	.byte	0x3f
	.zero		1


	//   ....[38]....
        /*136c*/ 	.word	0x0000bfa0
        /*1370*/ 	.word	0x0000000e
        /*1374*/ 	.word	0x00000000
        /*1378*/ 	.short	0x0101
        /*137a*/ 	.byte	0x3f
	.zero		1


	//   ....[39]....
        /*137c*/ 	.word	0x0000cbf0
        /*1380*/ 	.word	0x0000000d
        /*1384*/ 	.word	0x00000000
        /*1388*/ 	.short	0x0101
        /*138a*/ 	.byte	0x3f
	.zero		1


	//   ....[40]....
        /*138c*/ 	.word	0x0000cd30
        /*1390*/ 	.word	0x0000000e
        /*1394*/ 	.word	0x00032430
        /*1398*/ 	.short	0x010a
        /*139a*/ 	.byte	0x3f
	.zero		1


	//   ....[41]....
        /*139c*/ 	.word	0x0000cda0
        /*13a0*/ 	.word	0x0000000e
        /*13a4*/ 	.word	0x00032430
        /*13a8*/ 	.short	0x010a
        /*13aa*/ 	.byte	0x3f
	.zero		1


	//   ....[42]....
        /*13ac*/ 	.word	0x0000d060
        /*13b0*/ 	.word	0x0000000e
        /*13b4*/ 	.word	0x00032450
        /*13b8*/ 	.short	0x010a
        /*13ba*/ 	.byte	0x3f
	.zero		1


	//   ....[43]....
        /*13bc*/ 	.word	0x0000d0a0
        /*13c0*/ 	.word	0x0000000e
        /*13c4*/ 	.word	0x00032450
        /*13c8*/ 	.short	0x010a
        /*13ca*/ 	.byte	0x3f
	.zero		1


	//   ....[44]....
        /*13cc*/ 	.word	0x0000f6c0
        /*13d0*/ 	.word	0x000000a1
        /*13d4*/ 	.word	0x00000000
        /*13d8*/ 	.short	0x0101
        /*13da*/ 	.byte	0x3f
	.zero		1


	//   ....[45]....
        /*13dc*/ 	.word	0x000104c0
        /*13e0*/ 	.word	0x0000000e
        /*13e4*/ 	.word	0x00000000
        /*13e8*/ 	.short	0x0101
        /*13ea*/ 	.byte	0x3f
	.zero		1


	//   ....[46]....
        /*13ec*/ 	.word	0x000105f0
        /*13f0*/ 	.word	0x0000000e
        /*13f4*/ 	.word	0x00032430
        /*13f8*/ 	.short	0x010a
        /*13fa*/ 	.byte	0x3f
	.zero		1


	//   ....[47]....
        /*13fc*/ 	.word	0x00010660
        /*1400*/ 	.word	0x0000000e
        /*1404*/ 	.word	0x00032430
        /*1408*/ 	.short	0x010a
        /*140a*/ 	.byte	0x3f
	.zero		1


	//   ....[48]....
        /*140c*/ 	.word	0x00010920
        /*1410*/ 	.word	0x0000000e
        /*1414*/ 	.word	0x00032450
        /*1418*/ 	.short	0x010a
        /*141a*/ 	.byte	0x3f
	.zero		1


	//   ....[49]....
        /*141c*/ 	.word	0x00010960
        /*1420*/ 	.word	0x0000000e
        /*1424*/ 	.word	0x00032450
        /*1428*/ 	.short	0x010a
        /*142a*/ 	.byte	0x3f
	.zero		1


	//   ....[50]....
        /*142c*/ 	.word	0x00012960
        /*1430*/ 	.word	0x000000af
        /*1434*/ 	.word	0x00000000
        /*1438*/ 	.short	0x0101
        /*143a*/ 	.byte	0x3f
	.zero		1


	//   ....[51]....
        /*143c*/ 	.word	0x000135d0
        /*1440*/ 	.word	0x0000000e
        /*1444*/ 	.word	0x00000000
        /*1448*/ 	.short	0x0101
        /*144a*/ 	.byte	0x3f
	.zero		1


	//   ....[52]....
        /*144c*/ 	.word	0x00015c00
        /*1450*/ 	.word	0x00000003
        /*1454*/ 	.word	0x00000000
        /*1458*/ 	.short	0x0101
        /*145a*/ 	.byte	0x3f
	.zero		1


	//   ....[53]....
        /*145c*/ 	.word	0x00018660
        /*1460*/ 	.word	0x00000016
        /*1464*/ 	.word	0x00032420
        /*1468*/ 	.short	0x010a
        /*146a*/ 	.byte	0x3f
	.zero		1


	//   ....[54]....
        /*146c*/ 	.word	0x000186f0
        /*1470*/ 	.word	0x00000003
        /*1474*/ 	.word	0x000324a0
        /*1478*/ 	.short	0x010a
        /*147a*/ 	.byte	0x3f
	.zero		1


	//   ....[55]....
        /*147c*/ 	.word	0x00018940
        /*1480*/ 	.word	0x00000003
        /*1484*/ 	.word	0x000324c0
        /*1488*/ 	.short	0x010a
        /*148a*/ 	.byte	0x3f
	.zero		1


	//   ....[56]....
        /*148c*/ 	.word	0x00018f50
        /*1490*/ 	.word	0x00000008
        /*1494*/ 	.word	0x000324a0
        /*1498*/ 	.short	0x010a
        /*149a*/ 	.byte	0x3f
	.zero		1


	//   ....[57]....
        /*149c*/ 	.word	0x00019190
        /*14a0*/ 	.word	0x00000008
        /*14a4*/ 	.word	0x000324c0
        /*14a8*/ 	.short	0x010a
        /*14aa*/ 	.byte	0x3f
	.zero		1


	//   ....[58]....
        /*14ac*/ 	.word	0x0001a280
        /*14b0*/ 	.word	0x0000001d
        /*14b4*/ 	.word	0x00032440
        /*14b8*/ 	.short	0x010a
        /*14ba*/ 	.byte	0x3f
	.zero		1


	//   ....[59]....
        /*14bc*/ 	.word	0x0001a8c0
        /*14c0*/ 	.word	0x0000001d
        /*14c4*/ 	.word	0x00032430
        /*14c8*/ 	.short	0x0107
        /*14ca*/ 	.byte	0x3f
	.zero		1


	//   ....[60]....
        /*14cc*/ 	.word	0x0001a990
        /*14d0*/ 	.word	0x0000001d
        /*14d4*/ 	.word	0x00032430
        /*14d8*/ 	.short	0x0101
        /*14da*/ 	.byte	0x3f
	.zero		1


	//   ....[61]....
        /*14dc*/ 	.word	0x0001b510
        /*14e0*/ 	.word	0x00000016
        /*14e4*/ 	.word	0x00032400
        /*14e8*/ 	.short	0x0107
        /*14ea*/ 	.byte	0x3f
	.zero		1


	//   ....[62]....
        /*14ec*/ 	.word	0x0001b5a0
        /*14f0*/ 	.word	0x00000016
        /*14f4*/ 	.word	0x00032400
        /*14f8*/ 	.short	0x0101
        /*14fa*/ 	.byte	0x3f
	.zero		1


	//   ....[63]....
        /*14fc*/ 	.word	0x0001c050
        /*1500*/ 	.word	0x00000016
        /*1504*/ 	.word	0x00032410
        /*1508*/ 	.short	0x0107
        /*150a*/ 	.byte	0x3f
	.zero		1


	//   ....[64]....
        /*150c*/ 	.word	0x0001c150
        /*1510*/ 	.word	0x00000016
        /*1514*/ 	.word	0x00032410
        /*1518*/ 	.short	0x0101
        /*151a*/ 	.byte	0x3f
	.zero		1


	//   ....[65]....
        /*151c*/ 	.word	0x0001c170
        /*1520*/ 	.word	0x00000016
        /*1524*/ 	.word	0x00032420
        /*1528*/ 	.short	0x010a
        /*152a*/ 	.byte	0x3f
	.zero		1


	//   ....[66]....
        /*152c*/ 	.word	0x0001c200
        /*1530*/ 	.word	0x0000001d
        /*1534*/ 	.word	0x00032460
        /*1538*/ 	.short	0x010a
        /*153a*/ 	.byte	0x3f
	.zero		1


	//   ....[67]....
        /*153c*/ 	.word	0x0001c9a0
        /*1540*/ 	.word	0x0000001d
        /*1544*/ 	.word	0x00032450
        /*1548*/ 	.short	0x0107
        /*154a*/ 	.byte	0x3f
	.zero		1


	//   ....[68]....
        /*154c*/ 	.word	0x0001ca70
        /*1550*/ 	.word	0x0000001d
        /*1554*/ 	.word	0x00032450
        /*1558*/ 	.short	0x0101
        /*155a*/ 	.byte	0x3f
	.zero		1


	//   ....[69]....
        /*155c*/ 	.word	0x0001cdb0
        /*1560*/ 	.word	0x00000006
        /*1564*/ 	.word	0x00032440
        /*1568*/ 	.short	0x010a
        /*156a*/ 	.byte	0x3f
	.zero		1


	//   ....[70]....
        /*156c*/ 	.word	0x0001d1a0
        /*1570*/ 	.word	0x00000006
        /*1574*/ 	.word	0x00032430
        /*1578*/ 	.short	0x0107
        /*157a*/ 	.byte	0x3f
	.zero		1


	//   ....[71]....
        /*157c*/ 	.word	0x0001d260
        /*1580*/ 	.word	0x00000006
        /*1584*/ 	.word	0x00032430
        /*1588*/ 	.short	0x0101
        /*158a*/ 	.byte	0x3f
	.zero		1


	//   ....[72]....
        /*158c*/ 	.word	0x0001d290
        /*1590*/ 	.word	0x00000006
        /*1594*/ 	.word	0x00032460
        /*1598*/ 	.short	0x010a
        /*159a*/ 	.byte	0x3f
	.zero		1


	//   ....[73]....
        /*159c*/ 	.word	0x0001d7c0
        /*15a0*/ 	.word	0x00000006
        /*15a4*/ 	.word	0x00032450
        /*15a8*/ 	.short	0x0107
        /*15aa*/ 	.byte	0x3f
	.zero		1


	//   ....[74]....
        /*15ac*/ 	.word	0x0001d880
        /*15b0*/ 	.word	0x00000006
        /*15b4*/ 	.word	0x00032450
        /*15b8*/ 	.short	0x0101
        /*15ba*/ 	.byte	0x3f
	.zero		1


	//   ....[75]....
        /*15bc*/ 	.word	0x0001e700
        /*15c0*/ 	.word	0x00000007
        /*15c4*/ 	.word	0x00032420
        /*15c8*/ 	.short	0x010a
        /*15ca*/ 	.byte	0x3f
	.zero		1


	//   ....[76]....
        /*15cc*/ 	.word	0x0001e870
        /*15d0*/ 	.word	0x00000005
        /*15d4*/ 	.word	0x00032440
        /*15d8*/ 	.short	0x010a
        /*15da*/ 	.byte	0x3f
	.zero		1


	//   ....[77]....
        /*15dc*/ 	.word	0x0001e910
        /*15e0*/ 	.word	0x00000003
        /*15e4*/ 	.word	0x00032440
        /*15e8*/ 	.short	0x010a
        /*15ea*/ 	.byte	0x3f
	.zero		1


	//   ....[78]....
        /*15ec*/ 	.word	0x0001e950
        /*15f0*/ 	.word	0x00000005
        /*15f4*/ 	.word	0x00032460
        /*15f8*/ 	.short	0x010a
        /*15fa*/ 	.byte	0x3f
	.zero		1


	//   ....[79]....
        /*15fc*/ 	.word	0x0001e990
        /*1600*/ 	.word	0x00000003
        /*1604*/ 	.word	0x00032460
        /*1608*/ 	.short	0x010a
        /*160a*/ 	.byte	0x3f
	.zero		1


	//   ....[80]....
        /*160c*/ 	.word	0x0001e9f0
        /*1610*/ 	.word	0x00000056
        /*1614*/ 	.word	0x00032490
        /*1618*/ 	.short	0x010a
        /*161a*/ 	.byte	0x3f
	.zero		1


	//   ....[81]....
        /*161c*/ 	.word	0x0001ec80
        /*1620*/ 	.word	0x00000056
        /*1624*/ 	.word	0x00032490
        /*1628*/ 	.short	0x010a
        /*162a*/ 	.byte	0x3f
	.zero		1


	//   ....[82]....
        /*162c*/ 	.word	0x0001ef20
        /*1630*/ 	.word	0x00000056
        /*1634*/ 	.word	0x00032490
        /*1638*/ 	.short	0x010a
        /*163a*/ 	.byte	0x3f
	.zero		1


	//   ....[83]....
        /*163c*/ 	.word	0x0001f1b0
        /*1640*/ 	.word	0x00000056
        /*1644*/ 	.word	0x000324b0
        /*1648*/ 	.short	0x010a
        /*164a*/ 	.byte	0x3f
	.zero		1


	//   ....[84]....
        /*164c*/ 	.word	0x0001f610
        /*1650*/ 	.word	0x00000016
        /*1654*/ 	.word	0x00032400
        /*1658*/ 	.short	0x010a
        /*165a*/ 	.byte	0x3f
	.zero		1


	//   ....[85]....
        /*165c*/ 	.word	0x0001fc10
        /*1660*/ 	.word	0x00000016
        /*1664*/ 	.word	0x00032400
        /*1668*/ 	.short	0x010a
        /*166a*/ 	.byte	0x3f
	.zero		1


	//   ....[86]....
        /*166c*/ 	.word	0x0001fc60
        /*1670*/ 	.word	0x0000000d
        /*1674*/ 	.word	0x00032430
        /*1678*/ 	.short	0x010a
        /*167a*/ 	.byte	0x3f
	.zero		1


	//   ....[87]....
        /*167c*/ 	.word	0x0001fcb0
        /*1680*/ 	.word	0x00000016
        /*1684*/ 	.word	0x00032410
        /*1688*/ 	.short	0x010a
        /*168a*/ 	.byte	0x3f
	.zero		1


	//   ....[88]....
        /*168c*/ 	.word	0x0001fd00
        /*1690*/ 	.word	0x0000000d
        /*1694*/ 	.word	0x00032450
        /*1698*/ 	.short	0x010a
        /*169a*/ 	.byte	0x3f
	.zero		1


	//   ....[89]....
        /*169c*/ 	.word	0x0001fd50
        /*16a0*/ 	.word	0x0000000e
        /*16a4*/ 	.word	0x00032430
        /*16a8*/ 	.short	0x010a
        /*16aa*/ 	.byte	0x3f
	.zero		1


	//   ....[90]....
        /*16ac*/ 	.word	0x0001fda0
        /*16b0*/ 	.word	0x0000000e
        /*16b4*/ 	.word	0x00032450
        /*16b8*/ 	.short	0x010a
        /*16ba*/ 	.byte	0x3f
	.zero		1


	//   ....[91]....
        /*16bc*/ 	.word	0x0001fdf0
        /*16c0*/ 	.word	0x0000000e
        /*16c4*/ 	.word	0x00032430
        /*16c8*/ 	.short	0x010a
        /*16ca*/ 	.byte	0x3f
	.zero		1


	//   ....[92]....
        /*16cc*/ 	.word	0x0001fe40
        /*16d0*/ 	.word	0x0000000e
        /*16d4*/ 	.word	0x00032450
        /*16d8*/ 	.short	0x010a
        /*16da*/ 	.byte	0x3f
	.zero		1


	//   ....[93]....
        /*16dc*/ 	.word	0x00020410
        /*16e0*/ 	.word	0x00000016
        /*16e4*/ 	.word	0x00032420
        /*16e8*/ 	.short	0x010a
        /*16ea*/ 	.byte	0x3f
	.zero		1


	//   ....[94]....
        /*16ec*/ 	.word	0x00020460
        /*16f0*/ 	.word	0x00000003
        /*16f4*/ 	.word	0x000324a0
        /*16f8*/ 	.short	0x010a
        /*16fa*/ 	.byte	0x3f
	.zero		1


	//   ....[95]....
        /*16fc*/ 	.word	0x000204b0
        /*1700*/ 	.word	0x00000003
        /*1704*/ 	.word	0x000324c0
        /*1708*/ 	.short	0x010a
        /*170a*/ 	.byte	0x3f
	.zero		1


	//   ....[96]....
        /*170c*/ 	.word	0x00020500
        /*1710*/ 	.word	0x00000008
        /*1714*/ 	.word	0x000324a0
        /*1718*/ 	.short	0x010a
        /*171a*/ 	.byte	0x3f
	.zero		1


	//   ....[97]....
        /*171c*/ 	.word	0x00020550
        /*1720*/ 	.word	0x00000008
        /*1724*/ 	.word	0x000324c0
        /*1728*/ 	.short	0x010a
        /*172a*/ 	.byte	0x3f
	.zero		1


	//   ....[98]....
        /*172c*/ 	.word	0x00020670
        /*1730*/ 	.word	0x0000001d
        /*1734*/ 	.word	0x00032440
        /*1738*/ 	.short	0x010a
        /*173a*/ 	.byte	0x3f
	.zero		1


	//   ....[99]....
        /*173c*/ 	.word	0x00022730
        /*1740*/ 	.word	0x00000016
        /*1744*/ 	.word	0x00032420
        /*1748*/ 	.short	0x010a
        /*174a*/ 	.byte	0x3f
	.zero		1


	//   ....[100]....
        /*174c*/ 	.word	0x00022780
        /*1750*/ 	.word	0x0000001d
        /*1754*/ 	.word	0x00032460
        /*1758*/ 	.short	0x010a
        /*175a*/ 	.byte	0x3f
	.zero		1


	//   ....[101]....
        /*175c*/ 	.word	0x000230d0
        /*1760*/ 	.word	0x00000006
        /*1764*/ 	.word	0x00032440
        /*1768*/ 	.short	0x010a
        /*176a*/ 	.byte	0x3f
	.zero		1


	//   ....[102]....
        /*176c*/ 	.word	0x000237b0
        /*1770*/ 	.word	0x00000006
        /*1774*/ 	.word	0x00032460
        /*1778*/ 	.short	0x010a
        /*177a*/ 	.byte	0x3f
	.zero		1


	//   ....[103]....
        /*177c*/ 	.word	0x00024850
        /*1780*/ 	.word	0x00000007
        /*1784*/ 	.word	0x00032420
        /*1788*/ 	.short	0x010a
        /*178a*/ 	.byte	0x3f
	.zero		1


	//   ....[104]....
        /*178c*/ 	.word	0x000249f0
        /*1790*/ 	.word	0x00000005
        /*1794*/ 	.word	0x00032440
        /*1798*/ 	.short	0x010a
        /*179a*/ 	.byte	0x3f
	.zero		1


	//   ....[105]....
        /*179c*/ 	.word	0x00024a40
        /*17a0*/ 	.word	0x00000003
        /*17a4*/ 	.word	0x00032440
        /*17a8*/ 	.short	0x010a
        /*17aa*/ 	.byte	0x3f
	.zero		1


	//   ....[106]....
        /*17ac*/ 	.word	0x00024a90
        /*17b0*/ 	.word	0x00000005
        /*17b4*/ 	.word	0x00032460
        /*17b8*/ 	.short	0x010a
        /*17ba*/ 	.byte	0x3f
	.zero		1


	//----- nvinfo : EIATTR_NUM_MBARRIERS
	.align		4
.L_1628:
        /*17bc*/ 	.byte	0x03, 0x38
        /*17be*/ 	.short	0x0017


	//----- nvinfo : EIATTR_EXIT_INSTR_OFFSETS
	.align		4
        /*17c0*/ 	.byte	0x04, 0x1c
        /*17c2*/ 	.short	(.L_1630 - .L_1629)


	//   ....[0]....
.L_1629:
        /*17c4*/ 	.word	0x0001e9e0


	//----- nvinfo : EIATTR_MAX_THREADS
	.align		4
.L_1630:
        /*17c8*/ 	.byte	0x04, 0x05
        /*17ca*/ 	.short	(.L_1632 - .L_1631)
.L_1631:
        /*17cc*/ 	.word	0x00000180
        /*17d0*/ 	.word	0x00000001
        /*17d4*/ 	.word	0x00000001


	//----- nvinfo : EIATTR_CRS_STACK_SIZE
	.align		4
.L_1632:
        /*17d8*/ 	.byte	0x04, 0x1e
        /*17da*/ 	.short	(.L_1634 - .L_1633)
.L_1633:
        /*17dc*/ 	.word	0x00000000


	//----- nvinfo : EIATTR_CBANK_PARAM_SIZE
	.align		4
.L_1634:
        /*17e0*/ 	.byte	0x03, 0x19
        /*17e2*/ 	.short	0x0bf0


	//----- nvinfo : EIATTR_PARAM_CBANK
	.align		4
        /*17e4*/ 	.byte	0x04, 0x0a
        /*17e6*/ 	.short	(.L_1636 - .L_1635)
	.align		4
.L_1635:
        /*17e8*/ 	.word	index@(.nv.constant0._ZN7cutlass13device_kernelIN5flash11enable_sm90INS1_16FlashAttnFwdSm90INS1_25CollectiveMainloopFwdSm90ILi2EN4cute5tupleIJNS5_1CILi1EEES8_S8_EEENS6_IJNS7_ILi128EEENS7_ILi96EEENS7_ILi64EEEEEELi256ENS_10bfloat16_tEfNS_4arch4Sm90ELb1ELb0ELb1ELb1ELb1ELb1ELb1ELb1ELb0ELb1ELb0ELb0EEENS1_21CollectiveEpilogueFwdINS6_IJSA_NS7_ILi256EEESB_EEES9_SE_SG_Li256ELb1ELb1ELb0ELb0EEENS1_36VarlenDynamicPersistentTileSchedulerILi128ELi96ELi256ELi128ELb0ELb1ELb1ELb1ELb1ELb1EEEEEEEEEvNT_6ParamsE)
        /*17ec*/ 	.short	0x0210
        /*17ee*/ 	.short	0x0bf0


	//----- nvinfo : EIATTR_SW_WAR
	.align		4
.L_1636:
        /*17f0*/ 	.byte	0x04, 0x36
        /*17f2*/ 	.short	(.L_1638 - .L_1637)
.L_1637:
        /*17f4*/ 	.word	0x00000008
.L_1638:


//--------------------- .nv.callgraph             --------------------------
	.section	.nv.callgraph,"",@"SHT_CUDA_CALLGRAPH"
	.align	4
	.sectionentsize	8
	.align		4
        /*0000*/ 	.word	0x00000000
	.align		4
        /*0004*/ 	.word	0xffffffff
	.align		4
        /*0008*/ 	.word	index@(_ZN7cutlass13device_kernelIN5flash11enable_sm90INS1_16FlashAttnFwdSm90INS1_25CollectiveMainloopFwdSm90ILi2EN4cute5tupleIJNS5_1CILi1EEES8_S8_EEENS6_IJNS7_ILi128EEENS7_ILi96EEENS7_ILi192EEEEEELi128ENS_10bfloat16_tEfNS_4arch4Sm90ELb0ELb0ELb1ELb0ELb1ELb0ELb0ELb1ELb1ELb1ELb0ELb0EEENS1_21CollectiveEpilogueFwdINS6_IJSA_SA_SB_EEES9_SE_SG_Li256ELb0ELb1ELb0ELb0EEENS1_29StaticPersistentTileSchedulerILb0EEEEEEEEEvNT_6ParamsE)
	.align		4
        /*000c*/ 	.word	index@(__assertfail)
	.align		4
        /*0010*/ 	.word	index@(_ZN7cutlass13device_kernelIN5flash11enable_sm90INS1_16FlashAttnFwdSm90INS1_25CollectiveMainloopFwdSm90ILi2EN4cute5tupleIJNS5_1CILi1EEES8_S8_EEENS6_IJNS7_ILi128EEENS7_ILi96EEENS7_ILi192EEEEEELi128ENS_10bfloat16_tEfNS_4arch4Sm90ELb0ELb0ELb1ELb1ELb1ELb0ELb0ELb1ELb1ELb1ELb0ELb0EEENS1_21CollectiveEpilogueFwdINS6_IJSA_SA_SB_EEES9_SE_SG_Li256ELb1ELb1ELb0ELb0EEENS1_36VarlenDynamicPersistentTileSchedulerILi128ELi96ELi256ELi128ELb0ELb1ELb1ELb0ELb1ELb1EEEEEEEEEvNT_6ParamsE)
	.align		4
        /*0014*/ 	.word	index@(__assertfail)
	.align		4
        /*0018*/ 	.word	index@(_ZN7cutlass13device_kernelIN5flash11enable_sm90INS1_16FlashAttnFwdSm90INS1_25CollectiveMainloopFwdSm90ILi2EN4cute5tupleIJNS5_1CILi1EEES8_S8_EEENS6_IJNS7_ILi128EEENS7_ILi96EEENS7_ILi192EEEEEELi128ENS_10bfloat16_tEfNS_4arch4Sm90ELb0ELb0ELb1ELb1ELb1ELb1ELb0ELb1ELb1ELb1ELb0ELb0EEENS1_21CollectiveEpilogueFwdINS6_IJSA_SA_SB_EEES9_SE_SG_Li256ELb1ELb1ELb0ELb0EEENS1_36VarlenDynamicPersistentTileSchedulerILi128ELi96ELi256ELi128ELb0ELb1ELb1ELb0ELb1ELb1EEEEEEEEEvNT_6ParamsE)
	.align		4
        /*001c*/ 	.word	index@(__assertfail)
	.align		4
        /*0020*/ 	.word	index@(_ZN7cutlass13device_kernelIN5flash11enable_sm90INS1_16FlashAttnFwdSm90INS1_25CollectiveMainloopFwdSm90ILi2EN4cute5tupleIJNS5_1CILi1EEES8_S8_EEENS6_IJNS7_ILi128EEENS7_ILi96EEENS7_ILi192EEEEEELi128ENS_10bfloat16_tEfNS_4arch4Sm90ELb0ELb1ELb1ELb0ELb1ELb0ELb0ELb1ELb1ELb1ELb0ELb0EEENS1_21CollectiveEpilogueFwdINS6_IJSA_SA_SB_EEES9_SE_SG_Li256ELb0ELb1ELb0ELb0EEENS1_30DynamicPersistentTileSchedulerILi256ELi128ELb0ELb1ELb1EEEEEEEEEvNT_6ParamsE)
	.align		4
        /*0024*/ 	.word	index@(__assertfail)
	.align		4
        /*0028*/ 	.word	index@(_ZN7cutlass13device_kernelIN5flash11enable_sm90INS1_16FlashAttnFwdSm90INS1_25CollectiveMainloopFwdSm90ILi2EN4cute5tupleIJNS5_1CILi1EEES8_S8_EEENS6_IJNS7_ILi128EEENS7_ILi96EEENS7_ILi192EEEEEELi128ENS_10bfloat16_tEfNS_4arch4Sm90ELb0ELb1ELb1ELb1ELb1ELb0ELb0ELb1ELb1ELb1ELb0ELb0EEENS1_21CollectiveEpilogueFwdINS6_IJSA_SA_SB_EEES9_SE_SG_Li256ELb1ELb1ELb0ELb0EEENS1_36VarlenDynamicPersistentTileSchedulerILi128ELi96ELi256ELi128ELb0ELb1ELb1ELb1ELb0ELb1EEEEEEEEEvNT_6ParamsE)
	.align		4
        /*002c*/ 	.word	index@(__assertfail)
	.align		4
        /*0030*/ 	.word	index@(_ZN7cutlass13device_kernelIN5flash11enable_sm90INS1_16FlashAttnFwdSm90INS1_25CollectiveMainloopFwdSm90ILi2EN4cute5tupleIJNS5_1CILi1EEES8_S8_EEENS6_IJNS7_ILi128EEENS7_ILi96EEENS7_ILi192EEEEEELi128ENS_10bfloat16_tEfNS_4arch4Sm90ELb0ELb1ELb1ELb1ELb1ELb1ELb0ELb1ELb1ELb1ELb0ELb0EEENS1_21CollectiveEpilogueFwdINS6_IJSA_SA_SB_EEES9_SE_SG_Li256ELb1ELb1ELb0ELb0EEENS1_36VarlenDynamicPersistentTileSchedulerILi128ELi96ELi256ELi128ELb0ELb1ELb1ELb1ELb0ELb1EEEEEEEEEvNT_6ParamsE)
	.align		4
        /*0034*/ 	.word	index@(__assertfail)
	.align		4
        /*0038*/ 	.word	index@(_ZN7cutlass13device_kernelIN5flash11enable_sm90INS1_16FlashAttnFwdSm90INS1_25CollectiveMainloopFwdSm90ILi2EN4cute5tupleIJNS5_1CILi1EEES8_S8_EEENS6_IJNS7_ILi128EEENS7_ILi96EEENS7_ILi192EEEEEELi128ENS_10bfloat16_tEfNS_4arch4Sm90ELb1ELb0ELb1ELb0ELb1ELb0ELb0ELb1ELb1ELb1ELb0ELb0EEENS1_21CollectiveEpilogueFwdINS6_IJSA_SA_SB_EEES9_SE_SG_Li256ELb0ELb1ELb0ELb0EEENS1_30DynamicPersistentTileSchedulerILi256ELi128ELb0ELb1ELb1EEEEEEEEEvNT_6ParamsE)
	.align		4
        /*003c*/ 	.word	index@(__assertfail)
	.align		4
        /*0040*/ 	.word	index@(_ZN7cutlass13device_kernelIN5flash11enable_sm90INS1_16FlashAttnFwdSm90INS1_25CollectiveMainloopFwdSm90ILi2EN4cute5tupleIJNS5_1CILi1EEES8_S8_EEENS6_IJNS7_ILi128EEENS7_ILi96EEENS7_ILi192EEEEEELi128ENS_10bfloat16_tEfNS_4arch4Sm90ELb1ELb0ELb1ELb1ELb1ELb0ELb0ELb1ELb1ELb1ELb0ELb0EEENS1_21CollectiveEpilogueFwdINS6_IJSA_SA_SB_EEES9_SE_SG_Li256ELb1ELb1ELb0ELb0EEENS1_36VarlenDynamicPersistentTileSchedulerILi128ELi96ELi256ELi128ELb0ELb1ELb1ELb1ELb1ELb1EEEEEEEEEvNT_6ParamsE)
	.align		4
        /*0044*/ 	.word	index@(__assertfail)
	.align		4
        /*0048*/ 	.word	index@(_ZN7cutlass13device_kernelIN5flash11enable_sm90INS1_16FlashAttnFwdSm90INS1_25CollectiveMainloopFwdSm90ILi2EN4cute5tupleIJNS5_1CILi1EEES8_S8_EEENS6_IJNS7_ILi128EEENS7_ILi96EEENS7_ILi192EEEEEELi128ENS_10bfloat16_tEfNS_4arch4Sm90ELb1ELb0ELb1ELb1ELb1ELb1ELb0ELb1ELb1ELb1ELb0ELb0EEENS1_21CollectiveEpilogueFwdINS6_IJSA_SA_SB_EEES9_SE_SG_Li256ELb1ELb1ELb0ELb0EEENS1_36VarlenDynamicPersistentTileSchedulerILi128ELi96ELi256ELi128ELb0ELb1ELb1ELb1ELb1ELb1EEEEEEEEEvNT_6ParamsE)
	.align		4
        /*004c*/ 	.word	index@(__assertfail)
	.align		4
        /*0050*/ 	.word	index@(_ZN7cutlass13device_kernelIN5flash11enable_sm90INS1_16FlashAttnFwdSm90INS1_25CollectiveMainloopFwdSm90ILi2EN4cute5tupleIJNS5_1CILi1EEES8_S8_EEENS6_IJNS7_ILi64EEESA_SA_EEELi512ENS_10bfloat16_tEfNS_4arch4Sm90ELb0ELb0ELb1ELb0ELb1ELb0ELb0ELb0ELb0ELb1ELb0ELb0EEENS1_21CollectiveEpilogueFwdINS6_IJSA_NS7_ILi512EEESA_EEES9_SC_SE_Li256ELb0ELb1ELb0ELb0EEENS1_29StaticPersistentTileSchedulerILb0EEEEEEEEEvNT_6ParamsE)
	.align		4
        /*0054*/ 	.word	index@(__assertfail)
	.align		4
        /*0058*/ 	.word	index@(_ZN7cutlass13device_kernelIN5flash11enable_sm90INS1_16FlashAttnFwdSm90INS1_25CollectiveMainloopFwdSm90ILi2EN4cute5tupleIJNS5_1CILi1EEES8_S8_EEENS6_IJNS7_ILi64EEESA_SA_EEELi512ENS_10bfloat16_tEfNS_4arch4Sm90ELb0ELb0ELb1ELb0ELb1ELb0ELb1ELb0ELb0ELb1ELb0ELb0EEENS1_21CollectiveEpilogueFwdINS6_IJSA_NS7_ILi512EEESA_EEES9_SC_SE_Li256ELb0ELb1ELb0ELb0EEENS1_29StaticPersistentTileSchedulerILb0EEEEEEEEEvNT_6ParamsE)
	.align		4
        /*005c*/ 	.word	index@(__assertfail)
	.align		4
        /*0060*/ 	.word	index@(_ZN7cutlass13device_kernelIN5flash11enable_sm90INS1_16FlashAttnFwdSm90INS1_25CollectiveMainloopFwdSm90ILi2EN4cute5tupleIJNS5_1CILi1EEES8_S8_EEENS6_IJNS7_ILi64EEESA_SA_EEELi512ENS_10bfloat16_tEfNS_4arch4Sm90ELb0ELb0ELb1ELb1ELb1ELb0ELb0ELb0ELb0ELb1ELb0ELb0EEENS1_21CollectiveEpilogueFwdINS6_IJSA_NS7_ILi512EEESA_EEES9_SC_SE_Li256ELb1ELb1ELb0ELb0EEENS1_36VarlenDynamicPersistentTileSchedulerILi64ELi64ELi256ELi128ELb0ELb1ELb1ELb0ELb1ELb1EEEEEEEEEvNT_6ParamsE)
	.align		4
        /*0064*/ 	.word	index@(__assertfail)
	.align		4
        /*0068*/ 	.word	index@(_ZN7cutlass13device_kernelIN5flash11enable_sm90INS1_16FlashAttnFwdSm90INS1_25CollectiveMainloopFwdSm90ILi2EN4cute5tupleIJNS5_1CILi1EEES8_S8_EEENS6_IJNS7_ILi64EEESA_SA_EEELi512ENS_10bfloat16_tEfNS_4arch4Sm90ELb0ELb0ELb1ELb1ELb1ELb1ELb0ELb0ELb0ELb1ELb0ELb0EEENS1_21CollectiveEpilogueFwdINS6_IJSA_NS7_ILi512EEESA_EEES9_SC_SE_Li256ELb1ELb1ELb0ELb0EEENS1_36VarlenDynamicPersistentTileSchedulerILi64ELi64ELi256ELi128ELb0ELb1ELb1ELb0ELb1ELb1EEEEEEEEEvNT_6ParamsE)
	.align		4
        /*006c*/ 	.word	index@(__assertfail)
	.align		4
        /*0070*/ 	.word	index@(_ZN7cutlass13device_kernelIN5flash11enable_sm90INS1_16FlashAttnFwdSm90INS1_25CollectiveMainloopFwdSm90ILi2EN4cute5tupleIJNS5_1CILi1EEES8_S8_EEENS6_IJNS7_ILi64EEESA_SA_EEELi512ENS_10bfloat16_tEfNS_4arch4Sm90ELb0ELb0ELb1ELb1ELb1ELb0ELb1ELb0ELb0ELb1ELb0ELb0EEENS1_21CollectiveEpilogueFwdINS6_IJSA_NS7_ILi512EEESA_EEES9_SC_SE_Li256ELb1ELb1ELb0ELb0EEENS1_36VarlenDynamicPersistentTileSchedulerILi64ELi64ELi256ELi128ELb0ELb1ELb1ELb0ELb1ELb1EEEEEEEEEvNT_6ParamsE)
	.align		4
        /*0074*/ 	.word	index@(__assertfail)
	.align		4
        /*0078*/ 	.word	index@(_ZN7cutlass13device_kernelIN5flash11enable_sm90INS1_16FlashAttnFwdSm90INS1_25CollectiveMainloopFwdSm90ILi2EN4cute5tupleIJNS5_1CILi1EEES8_S8_EEENS6_IJNS7_ILi64EEESA_SA_EEELi512ENS_10bfloat16_tEfNS_4arch4Sm90ELb0ELb0ELb1ELb1ELb1ELb1ELb1ELb0ELb0ELb1ELb0ELb0EEENS1_21CollectiveEpilogueFwdINS6_IJSA_NS7_ILi512EEESA_EEES9_SC_SE_Li256ELb1ELb1ELb0ELb0EEENS1_36VarlenDynamicPersistentTileSchedulerILi64ELi64ELi256ELi128ELb0ELb1ELb1ELb0ELb1ELb1EEEEEEEEEvNT_6ParamsE)
	.align		4
        /*007c*/ 	.word	index@(__assertfail)
	.align		4
        /*0080*/ 	.word	index@(_ZN7cutlass13device_kernelIN5flash11enable_sm90INS1_16FlashAttnFwdSm90INS1_25CollectiveMainloopFwdSm90ILi2EN4cute5tupleIJNS5_1CILi1EEES8_S8_EEENS6_IJNS7_ILi64EEESA_SA_EEELi512ENS_10bfloat16_tEfNS_4arch4Sm90ELb0ELb1ELb1ELb0ELb1ELb0ELb0ELb0ELb0ELb1ELb0ELb0EEENS1_21CollectiveEpilogueFwdINS6_IJSA_NS7_ILi512EEESA_EEES9_SC_SE_Li256ELb0ELb1ELb0ELb0EEENS1_30DynamicPersistentTileSchedulerILi256ELi128ELb0ELb1ELb1EEEEEEEEEvNT_6ParamsE)
	.align		4
        /*0084*/ 	.word	index@(__assertfail)
	.align		4
        /*0088*/ 	.word	index@(_ZN7cutlass13device_kernelIN5flash11enable_sm90INS1_16FlashAttnFwdSm90INS1_25CollectiveMainloopFwdSm90ILi2EN4cute5tupleIJNS5_1CILi1EEES8_S8_EEENS6_IJNS7_ILi64EEESA_SA_EEELi512ENS_10bfloat16_tEfNS_4arch4Sm90ELb0ELb1ELb1ELb0ELb1ELb0ELb1ELb0ELb0ELb1ELb0ELb0EEENS1_21CollectiveEpilogueFwdINS6_IJSA_NS7_ILi512EEESA_EEES9_SC_SE_Li256ELb0ELb1ELb0ELb0EEENS1_30DynamicPersistentTileSchedulerILi256ELi128ELb0ELb1ELb1EEEEEEEEEvNT_6ParamsE)
	.align		4
        /*008c*/ 	.word	index@(__assertfail)
	.align		4
        /*0090*/ 	.word	index@(_ZN7cutlass13device_kernelIN5flash11enable_sm90INS1_16FlashAttnFwdSm90INS1_25CollectiveMainloopFwdSm90ILi2EN4cute5tupleIJNS5_1CILi1EEES8_S8_EEENS6_IJNS7_ILi64EEESA_SA_EEELi512ENS_10bfloat16_tEfNS_4arch4Sm90ELb0ELb1ELb1ELb1ELb1ELb0ELb0ELb0ELb0ELb1ELb0ELb0EEENS1_21CollectiveEpilogueFwdINS6_IJSA_NS7_ILi512EEESA_EEES9_SC_SE_Li256ELb1ELb1ELb0ELb0EEENS1_36VarlenDynamicPersistentTileSchedulerILi64ELi64ELi256ELi128ELb0ELb1ELb1ELb1ELb0ELb1EEEEEEEEEvNT_6ParamsE)
	.align		4
        /*0094*/ 	.word	index@(__assertfail)
	.align		4
        /*0098*/ 	.word	index@(_ZN7cutlass13device_kernelIN5flash11enable_sm90INS1_16FlashAttnFwdSm90INS1_25CollectiveMainloopFwdSm90ILi2EN4cute5tupleIJNS5_1CILi1EEES8_S8_EEENS6_IJNS7_ILi64EEESA_SA_EEELi512ENS_10bfloat16_tEfNS_4arch4Sm90ELb0ELb1ELb1ELb1ELb1ELb1ELb0ELb0ELb0ELb1ELb0ELb0EEENS1_21CollectiveEpilogueFwdINS6_IJSA_NS7_ILi512EEESA_EEES9_SC_SE_Li256ELb1ELb1ELb0ELb0EEENS1_36VarlenDynamicPersistentTileSchedulerILi64ELi64ELi256ELi128ELb0ELb1ELb1ELb1ELb0ELb1EEEEEEEEEvNT_6ParamsE)
	.align		4
        /*009c*/ 	.word	index@(__assertfail)
	.align		4
        /*00a0*/ 	.word	index@(_ZN7cutlass13device_kernelIN5flash11enable_sm90INS1_16FlashAttnFwdSm90INS1_25CollectiveMainloopFwdSm90ILi2EN4cute5tupleIJNS5_1CILi1EEES8_S8_EEENS6_IJNS7_ILi64EEESA_SA_EEELi512ENS_10bfloat16_tEfNS_4arch4Sm90ELb0ELb1ELb1ELb1ELb1ELb0ELb1ELb0ELb0ELb1ELb0ELb0EEENS1_21CollectiveEpilogueFwdINS6_IJSA_NS7_ILi512EEESA_EEES9_SC_SE_Li256ELb1ELb1ELb0ELb0EEENS1_36VarlenDynamicPersistentTileSchedulerILi64ELi64ELi256ELi128ELb0ELb1ELb1ELb1ELb0ELb1EEEEEEEEEvNT_6ParamsE)
	.align		4
        /*00a4*/ 	.word	index@(__assertfail)
	.align		4
        /*00a8*/ 	.word	index@(_ZN7cutlass13device_kernelIN5flash11enable_sm90INS1_16FlashAttnFwdSm90INS1_25CollectiveMainloopFwdSm90ILi2EN4cute5tupleIJNS5_1CILi1EEES8_S8_EEENS6_IJNS7_ILi64EEESA_SA_EEELi512ENS_10bfloat16_tEfNS_4arch4Sm90ELb0ELb1ELb1ELb1ELb1ELb1ELb1ELb0ELb0ELb1ELb0ELb0EEENS1_21CollectiveEpilogueFwdINS6_IJSA_NS7_ILi512EEESA_EEES9_SC_SE_Li256ELb1ELb1ELb0ELb0EEENS1_36VarlenDynamicPersistentTileSchedulerILi64ELi64ELi256ELi128ELb0ELb1ELb1ELb1ELb0ELb1EEEEEEEEEvNT_6ParamsE)
	.align		4
        /*00ac*/ 	.word	index@(__assertfail)
	.align		4
        /*00b0*/ 	.word	index@(_ZN7cutlass13device_kernelIN5flash11enable_sm90INS1_16FlashAttnFwdSm90INS1_25CollectiveMainloopFwdSm90ILi2EN4cute5tupleIJNS5_1CILi1EEES8_S8_EEENS6_IJNS7_ILi64EEESA_SA_EEELi512ENS_10bfloat16_tEfNS_4arch4Sm90ELb1ELb0ELb1ELb0ELb1ELb0ELb0ELb0ELb0ELb1ELb0ELb0EEENS1_21CollectiveEpilogueFwdINS6_IJSA_NS7_ILi512EEESA_EEES9_SC_SE_Li256ELb0ELb1ELb0ELb0EEENS1_30DynamicPersistentTileSchedulerILi256ELi128ELb0ELb1ELb1EEEEEEEEEvNT_6ParamsE)
	.align		4
        /*00b4*/ 	.word	index@(__assertfail)
	.align		4
        /*00b8*/ 	.word	index@(_ZN7cutlass13device_kernelIN5flash11enable_sm90INS1_16FlashAttnFwdSm90INS1_25CollectiveMainloopFwdSm90ILi2EN4cute5tupleIJNS5_1CILi1EEES8_S8_EEENS6_IJNS7_ILi64EEESA_SA_EEELi512ENS_10bfloat16_tEfNS_4arch4Sm90ELb1ELb0ELb1ELb0ELb1ELb0ELb1ELb0ELb0ELb1ELb0ELb0EEENS1_21CollectiveEpilogueFwdINS6_IJSA_NS7_ILi512EEESA_EEES9_SC_SE_Li256ELb0ELb1ELb0ELb0EEENS1_30DynamicPersistentTileSchedulerILi256ELi128ELb0ELb1ELb1EEEEEEEEEvNT_6ParamsE)
	.align		4
        /*00bc*/ 	.word	index@(__assertfail)
	.align		4
        /*00c0*/ 	.word	index@(_ZN7cutlass13device_kernelIN5flash11enable_sm90INS1_16FlashAttnFwdSm90INS1_25CollectiveMainloopFwdSm90ILi2EN4cute5tupleIJNS5_1CILi1EEES8_S8_EEENS6_IJNS7_ILi64EEESA_SA_EEELi512ENS_10bfloat16_tEfNS_4arch4Sm90ELb1ELb0ELb1ELb1ELb1ELb0ELb0ELb0ELb0ELb1ELb0ELb0EEENS1_21CollectiveEpilogueFwdINS6_IJSA_NS7_ILi512EEESA_EEES9_SC_SE_Li256ELb1ELb1ELb0ELb0EEENS1_36VarlenDynamicPersistentTileSchedulerILi64ELi64ELi256ELi128ELb0ELb1ELb1ELb1ELb1ELb1EEEEEEEEEvNT_6ParamsE)
	.align		4
        /*00c4*/ 	.word	index@(__assertfail)
	.align		4
        /*00c8*/ 	.word	index@(_ZN7cutlass13device_kernelIN5flash11enable_sm90INS1_16FlashAttnFwdSm90INS1_25CollectiveMainloopFwdSm90ILi2EN4cute5tupleIJNS5_1CILi1EEES8_S8_EEENS6_IJNS7_ILi64EEESA_SA_EEELi512ENS_10bfloat16_tEfNS_4arch4Sm90ELb1ELb0ELb1ELb1ELb1ELb1ELb0ELb0ELb0ELb1ELb0ELb0EEENS1_21CollectiveEpilogueFwdINS6_IJSA_NS7_ILi512EEESA_EEES9_SC_SE_Li256ELb1ELb1ELb0ELb0EEENS1_36VarlenDynamicPersistentTileSchedulerILi64ELi64ELi256ELi128ELb0ELb1ELb1ELb1ELb1ELb1EEEEEEEEEvNT_6ParamsE)
	.align		4
        /*00cc*/ 	.word	index@(__assertfail)
	.align		4
        /*00d0*/ 	.word	index@(_ZN7cutlass13device_kernelIN5flash11enable_sm90INS1_16FlashAttnFwdSm90INS1_25CollectiveMainloopFwdSm90ILi2EN4cute5tupleIJNS5_1CILi1EEES8_S8_EEENS6_IJNS7_ILi64EEESA_SA_EEELi512ENS_10bfloat16_tEfNS_4arch4Sm90ELb1ELb0ELb1ELb1ELb1ELb0ELb1ELb0ELb0ELb1ELb0ELb0EEENS1_21CollectiveEpilogueFwdINS6_IJSA_NS7_ILi512EEESA_EEES9_SC_SE_Li256ELb1ELb1ELb0ELb0EEENS1_36VarlenDynamicPersistentTileSchedulerILi64ELi64ELi256ELi128ELb0ELb1ELb1ELb1ELb1ELb1EEEEEEEEEvNT_6ParamsE)
	.align		4
        /*00d4*/ 	.word	index@(__assertfail)
	.align		4
        /*00d8*/ 	.word	index@(_ZN7cutlass13device_kernelIN5flash11enable_sm90INS1_16FlashAttnFwdSm90INS1_25CollectiveMainloopFwdSm90ILi2EN4cute5tupleIJNS5_1CILi1EEES8_S8_EEENS6_IJNS7_ILi64EEESA_SA_EEELi512ENS_10bfloat16_tEfNS_4arch4Sm90ELb1ELb0ELb1ELb1ELb1ELb1ELb1ELb0ELb0ELb1ELb0ELb0EEENS1_21CollectiveEpilogueFwdINS6_IJSA_NS7_ILi512EEESA_EEES9_SC_SE_Li256ELb1ELb1ELb0ELb0EEENS1_36VarlenDynamicPersistentTileSchedulerILi64ELi64ELi256ELi128ELb0ELb1ELb1ELb1ELb1ELb1EEEEEEEEEvNT_6ParamsE)
	.align		4
        /*00dc*/ 	.word	index@(__assertfail)
	.align		4
        /*00e0*/ 	.word	index@(_ZN7cutlass13device_kernelIN5flash11enable_sm90INS1_16FlashAttnFwdSm90INS1_25CollectiveMainloopFwdSm90ILi2EN4cute5tupleIJNS5_1CILi1EEES8_S8_EEENS6_IJNS7_ILi128EEENS7_ILi96EEENS7_ILi64EEEEEELi256ENS_10bfloat16_tEfNS_4arch4Sm90ELb0ELb0ELb1ELb0ELb1ELb0ELb0ELb1ELb0ELb1ELb0ELb0EEENS1_21CollectiveEpilogueFwdINS6_IJSA_NS7_ILi256EEESB_EEES9_SE_SG_Li256ELb0ELb1ELb0ELb0EEENS1_29StaticPersistentTileSchedulerILb0EEEEEEEEEvNT_6ParamsE)
	.align		4
        /*00e4*/ 	.word	index@(__assertfail)
	.align		4
        /*00e8*/ 	.word	index@(_ZN7cutlass13device_kernelIN5flash11enable_sm90INS1_16FlashAttnFwdSm90INS1_25CollectiveMainloopFwdSm90ILi2EN4cute5tupleIJNS5_1CILi1EEES8_S8_EEENS6_IJNS7_ILi128EEENS7_ILi96EEENS7_ILi64EEEEEELi256ENS_10bfloat16_tEfNS_4arch4Sm90ELb0ELb0ELb1ELb0ELb1ELb0ELb1ELb1ELb0ELb1ELb0ELb0EEENS1_21CollectiveEpilogueFwdINS6_IJSA_NS7_ILi256EEESB_EEES9_SE_SG_Li256ELb0ELb1ELb0ELb0EEENS1_29StaticPersistentTileSchedulerILb0EEEEEEEEEvNT_6ParamsE)
	.align		4
        /*00ec*/ 	.word	index@(__assertfail)
	.align		4
        /*00f0*/ 	.word	index@(_ZN7cutlass13device_kernelIN5flash11enable_sm90INS1_16FlashAttnFwdSm90INS1_25CollectiveMainloopFwdSm90ILi2EN4cute5tupleIJNS5_1CILi1EEES8_S8_EEENS6_IJNS7_ILi128EEENS7_ILi96EEENS7_ILi64EEEEEELi256ENS_10bfloat16_tEfNS_4arch4Sm90ELb0ELb0ELb1ELb1ELb1ELb0ELb0ELb1ELb0ELb1ELb0ELb0EEENS1_21CollectiveEpilogueFwdINS6_IJSA_NS7_ILi256EEESB_EEES9_SE_SG_Li256ELb1ELb1ELb0ELb0EEENS1_36VarlenDynamicPersistentTileSchedulerILi128ELi96ELi256ELi128ELb0ELb1ELb1ELb0ELb1ELb1EEEEEEEEEvNT_6ParamsE)
	.align		4
        /*00f4*/ 	.word	index@(__assertfail)
	.align		4
        /*00f8*/ 	.word	index@(_ZN7cutlass13device_kernelIN5flash11enable_sm90INS1_16FlashAttnFwdSm90INS1_25CollectiveMainloopFwdSm90ILi2EN4cute5tupleIJNS5_1CILi1EEES8_S8_EEENS6_IJNS7_ILi128EEENS7_ILi96EEENS7_ILi64EEEEEELi256ENS_10bfloat16_tEfNS_4arch4Sm90ELb0ELb0ELb1ELb1ELb1ELb1ELb0ELb1ELb0ELb1ELb0ELb0EEENS1_21CollectiveEpilogueFwdINS6_IJSA_NS7_ILi256EEESB_EEES9_SE_SG_Li256ELb1ELb1ELb0ELb0EEENS1_36VarlenDynamicPersistentTileSchedulerILi128ELi96ELi256ELi128ELb0ELb1ELb1ELb0ELb1ELb1EEEEEEEEEvNT_6ParamsE)
	.align		4
        /*00fc*/ 	.word	index@(__assertfail)
	.align		4
        /*0100*/ 	.word	index@(_ZN7cutlass13device_kernelIN5flash11enable_sm90INS1_16FlashAttnFwdSm90INS1_25CollectiveMainloopFwdSm90ILi2EN4cute5tupleIJNS5_1CILi1EEES8_S8_EEENS6_IJNS7_ILi128EEENS7_ILi96EEENS7_ILi64EEEEEELi256ENS_10bfloat16_tEfNS_4arch4Sm90ELb0ELb0ELb1ELb1ELb1ELb0ELb1ELb1ELb0ELb1ELb0ELb0EEENS1_21CollectiveEpilogueFwdINS6_IJSA_NS7_ILi256EEESB_EEES9_SE_SG_Li256ELb1ELb1ELb0ELb0EEENS1_36VarlenDynamicPersistentTileSchedulerILi128ELi96ELi256ELi128ELb0ELb1ELb1ELb0ELb1ELb1EEEEEEEEEvNT_6ParamsE)
	.align		4
        /*0104*/ 	.word	index@(__assertfail)
	.align		4
        /*0108*/ 	.word	index@(_ZN7cutlass13device_kernelIN5flash11enable_sm90INS1_16FlashAttnFwdSm90INS1_25CollectiveMainloopFwdSm90ILi2EN4cute5tupleIJNS5_1CILi1EEES8_S8_EEENS6_IJNS7_ILi128EEENS7_ILi96EEENS7_ILi64EEEEEELi256ENS_10bfloat16_tEfNS_4arch4Sm90ELb0ELb0ELb1ELb1ELb1ELb1ELb1ELb1ELb0ELb1ELb0ELb0EEENS1_21CollectiveEpilogueFwdINS6_IJSA_NS7_ILi256EEESB_EEES9_SE_SG_Li256ELb1ELb1ELb0ELb0EEENS1_36VarlenDynamicPersistentTileSchedulerILi128ELi96ELi256ELi128ELb0ELb1ELb1ELb0ELb1ELb1EEEEEEEEEvNT_6ParamsE)
	.align		4
        /*010c*/ 	.word	index@(__assertfail)
	.align		4
        /*0110*/ 	.word	index@(_ZN7cutlass13device_kernelIN5flash11enable_sm90INS1_16FlashAttnFwdSm90INS1_25CollectiveMainloopFwdSm90ILi2EN4cute5tupleIJNS5_1CILi1EEES8_S8_EEENS6_IJNS7_ILi128EEENS7_ILi96EEENS7_ILi64EEEEEELi256ENS_10bfloat16_tEfNS_4arch4Sm90ELb0ELb1ELb1ELb0ELb1ELb0ELb0ELb1ELb0ELb1ELb0ELb0EEENS1_21CollectiveEpilogueFwdINS6_IJSA_NS7_ILi256EEESB_EEES9_SE_SG_Li256ELb0ELb1ELb0ELb0EEENS1_30DynamicPersistentTileSchedulerILi256ELi128ELb0ELb1ELb1EEEEEEEEEvNT_6ParamsE)
	.align		4
        /*0114*/ 	.word	index@(__assertfail)
	.align		4
        /*0118*/ 	.word	index@(_ZN7cutlass13device_kernelIN5flash11enable_sm90INS1_16FlashAttnFwdSm90INS1_25CollectiveMainloopFwdSm90ILi2EN4cute5tupleIJNS5_1CILi1EEES8_S8_EEENS6_IJNS7_ILi128EEENS7_ILi96EEENS7_ILi64EEEEEELi256ENS_10bfloat16_tEfNS_4arch4Sm90ELb0ELb1ELb1ELb0ELb1ELb0ELb1ELb1ELb0ELb1ELb0ELb0EEENS1_21CollectiveEpilogueFwdINS6_IJSA_NS7_ILi256EEESB_EEES9_SE_SG_Li256ELb0ELb1ELb0ELb0EEENS1_30DynamicPersistentTileSchedulerILi256ELi128ELb0ELb1ELb1EEEEEEEEEvNT_6ParamsE)
	.align		4
        /*011c*/ 	.word	index@(__assertfail)
	.align		4
        /*0120*/ 	.word	index@(_ZN7cutlass13device_kernelIN5flash11enable_sm90INS1_16FlashAttnFwdSm90INS1_25CollectiveMainloopFwdSm90ILi2EN4cute5tupleIJNS5_1CILi1EEES8_S8_EEENS6_IJNS7_ILi128EEENS7_ILi96EEENS7_ILi64EEEEEELi256ENS_10bfloat16_tEfNS_4arch4Sm90ELb0ELb1ELb1ELb1ELb1ELb0ELb0ELb1ELb0ELb1ELb0ELb0EEENS1_21CollectiveEpilogueFwdINS6_IJSA_NS7_ILi256EEESB_EEES9_SE_SG_Li256ELb1ELb1ELb0ELb0EEENS1_36VarlenDynamicPersistentTileSchedulerILi128ELi96ELi256ELi128ELb0ELb1ELb1ELb1ELb0ELb1EEEEEEEEEvNT_6ParamsE)
	.align		4
        /*0124*/ 	.word	index@(__assertfail)
	.align		4
        /*0128*/ 	.word	index@(_ZN7cutlass13device_kernelIN5flash11enable_sm90INS1_16FlashAttnFwdSm90INS1_25CollectiveMainloopFwdSm90ILi2EN4cute5tupleIJNS5_1CILi1EEES8_S8_EEENS6_IJNS7_ILi128EEENS7_ILi96EEENS7_ILi64EEEEEELi256ENS_10bfloat16_tEfNS_4arch4Sm90ELb0ELb1ELb1ELb1ELb1ELb1ELb0ELb1ELb0ELb1ELb0ELb0EEENS1_21CollectiveEpilogueFwdINS6_IJSA_NS7_ILi256EEESB_EEES9_SE_SG_Li256ELb1ELb1ELb0ELb0EEENS1_36VarlenDynamicPersistentTileSchedulerILi128ELi96ELi256ELi128ELb0ELb1ELb1ELb1ELb0ELb1EEEEEEEEEvNT_6ParamsE)
	.align		4
        /*012c*/ 	.word	index@(__assertfail)
	.align		4
        /*0130*/ 	.word	index@(_ZN7cutlass13device_kernelIN5flash11enable_sm90INS1_16FlashAttnFwdSm90INS1_25CollectiveMainloopFwdSm90ILi2EN4cute5tupleIJNS5_1CILi1EEES8_S8_EEENS6_IJNS7_ILi128EEENS7_ILi96EEENS7_ILi64EEEEEELi256ENS_10bfloat16_tEfNS_4arch4Sm90ELb0ELb1ELb1ELb1ELb1ELb0ELb1ELb1ELb0ELb1ELb0ELb0EEENS1_21CollectiveEpilogueFwdINS6_IJSA_NS7_ILi256EEESB_EEES9_SE_SG_Li256ELb1ELb1ELb0ELb0EEENS1_36VarlenDynamicPersistentTileSchedulerILi128ELi96ELi256ELi128ELb0ELb1ELb1ELb1ELb0ELb1EEEEEEEEEvNT_6ParamsE)
	.align		4
        /*0134*/ 	.word	index@(__assertfail)
	.align		4
        /*0138*/ 	.word	index@(_ZN7cutlass13device_kernelIN5flash11enable_sm90INS1_16FlashAttnFwdSm90INS1_25CollectiveMainloopFwdSm90ILi2EN4cute5tupleIJNS5_1CILi1EEES8_S8_EEENS6_IJNS7_ILi128EEENS7_ILi96EEENS7_ILi64EEEEEELi256ENS_10bfloat16_tEfNS_4arch4Sm90ELb0ELb1ELb1ELb1ELb1ELb1ELb1ELb1ELb0ELb1ELb0ELb0EEENS1_21CollectiveEpilogueFwdINS6_IJSA_NS7_ILi256EEESB_EEES9_SE_SG_Li256ELb1ELb1ELb0ELb0EEENS1_36VarlenDynamicPersistentTileSchedulerILi128ELi96ELi256ELi128ELb0ELb1ELb1ELb1ELb0ELb1EEEEEEEEEvNT_6ParamsE)
	.align		4
        /*013c*/ 	.word	index@(__assertfail)
	.align		4
        /*0140*/ 	.word	index@(_ZN7cutlass13device_kernelIN5flash11enable_sm90INS1_16FlashAttnFwdSm90INS1_25CollectiveMainloopFwdSm90ILi2EN4cute5tupleIJNS5_1CILi1EEES8_S8_EEENS6_IJNS7_ILi128EEENS7_ILi96EEENS7_ILi64EEEEEELi256ENS_10bfloat16_tEfNS_4arch4Sm90ELb1ELb0ELb1ELb0ELb1ELb0ELb0ELb1ELb0ELb1ELb0ELb0EEENS1_21CollectiveEpilogueFwdINS6_IJSA_NS7_ILi256EEESB_EEES9_SE_SG_Li256ELb0ELb1ELb0ELb0EEENS1_30DynamicPersistentTileSchedulerILi256ELi128ELb0ELb1ELb1EEEEEEEEEvNT_6ParamsE)
	.align		4
        /*0144*/ 	.word	index@(__assertfail)
	.align		4
        /*0148*/ 	.word	index@(_ZN7cutlass13device_kernelIN5flash11enable_sm90INS1_16FlashAttnFwdSm90INS1_25CollectiveMainloopFwdSm90ILi2EN4cute5tupleIJNS5_1CILi1EEES8_S8_EEENS6_IJNS7_ILi128EEENS7_ILi96EEENS7_ILi64EEEEEELi256ENS_10bfloat16_tEfNS_4arch4Sm90ELb1ELb0ELb1ELb0ELb1ELb0ELb1ELb1ELb0ELb1ELb0ELb0EEENS1_21CollectiveEpilogueFwdINS6_IJSA_NS7_ILi256EEESB_EEES9_SE_SG_Li256ELb0ELb1ELb0ELb0EEENS1_30DynamicPersistentTileSchedulerILi256ELi128ELb0ELb1ELb1EEEEEEEEEvNT_6ParamsE)
	.align		4
        /*014c*/ 	.word	index@(__assertfail)
	.align		4
        /*0150*/ 	.word	index@(_ZN7cutlass13device_kernelIN5flash11enable_sm90INS1_16FlashAttnFwdSm90INS1_25CollectiveMainloopFwdSm90ILi2EN4cute5tupleIJNS5_1CILi1EEES8_S8_EEENS6_IJNS7_ILi128EEENS7_ILi96EEENS7_ILi64EEEEEELi256ENS_10bfloat16_tEfNS_4arch4Sm90ELb1ELb0ELb1ELb1ELb1ELb0ELb0ELb1ELb0ELb1ELb0ELb0EEENS1_21CollectiveEpilogueFwdINS6_IJSA_NS7_ILi256EEESB_EEES9_SE_SG_Li256ELb1ELb1ELb0ELb0EEENS1_36VarlenDynamicPersistentTileSchedulerILi128ELi96ELi256ELi128ELb0ELb1ELb1ELb1ELb1ELb1EEEEEEEEEvNT_6ParamsE)
	.align		4
        /*0154*/ 	.word	index@(__assertfail)
	.align		4
        /*0158*/ 	.word	index@(_ZN7cutlass13device_kernelIN5flash11enable_sm90INS1_16FlashAttnFwdSm90INS1_25CollectiveMainloopFwdSm90ILi2EN4cute5tupleIJNS5_1CILi1EEES8_S8_EEENS6_IJNS7_ILi128EEENS7_ILi96EEENS7_ILi64EEEEEELi256ENS_10bfloat16_tEfNS_4arch4Sm90ELb1ELb0ELb1ELb1ELb1ELb1ELb0ELb1ELb0ELb1ELb0ELb0EEENS1_21CollectiveEpilogueFwdINS6_IJSA_NS7_ILi256EEESB_EEES9_SE_SG_Li256ELb1ELb1ELb0ELb0EEENS1_36VarlenDynamicPersistentTileSchedulerILi128ELi96ELi256ELi128ELb0ELb1ELb1ELb1ELb1ELb1EEEEEEEEEvNT_6ParamsE)
	.align		4
        /*015c*/ 	.word	index@(__assertfail)
	.align		4
        /*0160*/ 	.word	index@(_ZN7cutlass13device_kernelIN5flash11enable_sm90INS1_16FlashAttnFwdSm90INS1_25CollectiveMainloopFwdSm90ILi2EN4cute5tupleIJNS5_1CILi1EEES8_S8_EEENS6_IJNS7_ILi128EEENS7_ILi96EEENS7_ILi64EEEEEELi256ENS_10bfloat16_tEfNS_4arch4Sm90ELb1ELb0ELb1ELb1ELb1ELb0ELb1ELb1ELb0ELb1ELb0ELb0EEENS1_21CollectiveEpilogueFwdINS6_IJSA_NS7_ILi256EEESB_EEES9_SE_SG_Li256ELb1ELb1ELb0ELb0EEENS1_36VarlenDynamicPersistentTileSchedulerILi128ELi96ELi256ELi128ELb0ELb1ELb1ELb1ELb1ELb1EEEEEEEEEvNT_6ParamsE)
	.align		4
        /*0164*/ 	.word	index@(__assertfail)
	.align		4
        /*0168*/ 	.word	index@(_ZN7cutlass13device_kernelIN5flash11enable_sm90INS1_16FlashAttnFwdSm90INS1_25CollectiveMainloopFwdSm90ILi2EN4cute5tupleIJNS5_1CILi1EEES8_S8_EEENS6_IJNS7_ILi128EEENS7_ILi96EEENS7_ILi64EEEEEELi256ENS_10bfloat16_tEfNS_4arch4Sm90ELb1ELb0ELb1ELb1ELb1ELb1ELb1ELb1ELb0ELb1ELb0ELb0EEENS1_21CollectiveEpilogueFwdINS6_IJSA_NS7_ILi256EEESB_EEES9_SE_SG_Li256ELb1ELb1ELb0ELb0EEENS1_36VarlenDynamicPersistentTileSchedulerILi128ELi96ELi256ELi128ELb0ELb1ELb1ELb1ELb1ELb1EEEEEEEEEvNT_6ParamsE)
	.align		4
        /*016c*/ 	.word	index@(__assertfail)
	.align		4
        /*0170*/ 	.word	0x00000000
	.align		4
        /*0174*/ 	.word	0xfffffffe
	.align		4
        /*0178*/ 	.word	0x00000000
	.align		4
        /*017c*/ 	.word	0xfffffffd
	.align		4
        /*0180*/ 	.word	0x00000000
	.align		4
        /*0184*/ 	.word	0xfffffffc


//--------------------- .nv.constant4             --------------------------
	.section	.nv.constant4,"a",@progbits
	.align	8
	.align		8
.nv.constant4:
        /*0000*/ 	.dword	__assertfail
	.align		8
        /*0008*/ 	.dword	__unnamed_1
	.align		8
        /*0010*/ 	.dword	__unnamed_2
	.align		8
        /*0018*/ 	.dword	__unnamed_3
	.align		8
        /*0020*/ 	.dword	__unnamed_4
	.align		8
        /*0028*/ 	.dword	__unnamed_5
	.align		8
        /*0030*/ 	.dword	__unnamed_6
	.align		8
        /*0038*/ 	.dword	__unnamed_7
	.align		8
        /*0040*/ 	.dword	__unnamed_8
	.align		8
        /*0048*/ 	.dword	__unnamed_9
	.align		8
        /*0050*/ 	.dword	__unnamed_10
	.align		8
        /*0058*/ 	.dword	__unnamed_11
	.align		8
        /*0060*/ 	.dword	__unnamed_12
	.align		8
        /*0068*/ 	.dword	__unnamed_13
	.align		8
        /*0070*/ 	.dword	__unnamed_14
	.align		8
        /*0078*/ 	.dword	__unnamed_15
	.align		8
        /*0080*/ 	.dword	__unnamed_16
	.align		8
        /*0088*/ 	.dword	__unnamed_17
	.align		8
        /*0090*/ 	.dword	__unnamed_18
	.align		8
        /*0098*/ 	.dword	_ZN81_INTERNAL_6d694d51_45_flash_fwd_hdimdiff_bf16_paged_softcap_sm90_cu_8761d306_37064cuda3std3__45__cpo5beginE
	.align		8
        /*00a0*/ 	.dword	_ZN81_INTERNAL_6d694d51_45_flash_fwd_hdimdiff_bf16_paged_softcap_sm90_cu_8761d306_37064cuda3std3__45__cpo3endE
	.align		8
        /*00a8*/ 	.dword	_ZN81_INTERNAL_6d694d51_45_flash_fwd_hdimdiff_bf16_paged_softcap_sm90_cu_8761d306_37064cuda3std3__45__cpo6cbeginE
	.align		8
        /*00b0*/ 	.dword	_ZN81_INTERNAL_6d694d51_45_flash_fwd_hdimdiff_bf16_paged_softcap_sm90_cu_8761d306_37064cuda3std3__45__cpo4cendE
	.align		8
        /*00b8*/ 	.dword	_ZN81_INTERNAL_6d694d51_45_flash_fwd_hdimdiff_bf16_paged_softcap_sm90_cu_8761d306_37064cuda3std3__483_GLOBAL__N__6d694d51_45_flash_fwd_hdimdiff_bf16_paged_softcap_sm90_cu_8761d306_37066ignoreE
	.align		8
        /*00c0*/ 	.dword	_ZN81_INTERNAL_6d694d51_45_flash_fwd_hdimdiff_bf16_paged_softcap_sm90_cu_8761d306_37064cuda3std3__419piecewise_constructE
	.align		8
        /*00c8*/ 	.dword	_ZN81_INTERNAL_6d694d51_45_flash_fwd_hdimdiff_bf16_paged_softcap_sm90_cu_8761d306_37064cuda3std3__48in_placeE
	.align		8
        /*00d0*/ 	.dword	_ZN81_INTERNAL_6d694d51_45_flash_fwd_hdimdiff_bf16_paged_softcap_sm90_cu_8761d306_37064cuda3std6ranges3__45__cpo4swapE
	.align		8
        /*00d8*/ 	.dword	_ZN81_INTERNAL_6d694d51_45_flash_fwd_hdimdiff_bf16_paged_softcap_sm90_cu_8761d306_37064cuda3std6ranges3__45__cpo9iter_moveE
	.align		8
        /*00e0*/ 	.dword	_ZN81_INTERNAL_6d694d51_45_flash_fwd_hdimdiff_bf16_paged_softcap_sm90_cu_8761d306_37064cute7productE
	.align		8
        /*00e8*/ 	.dword	_ZN81_INTERNAL_6d694d51_45_flash_fwd_hdimdiff_bf16_paged_softcap_sm90_cu_8761d306_37064cute1_E
	.align		8
        /*00f0*/ 	.dword	$str$23
	.align		8
        /*00f8*/ 	.dword	$str$24


//--------------------- .text._ZN7cutlass13device_kernelIN5flash11enable_sm90INS1_16FlashAttnFwdSm90INS1_25CollectiveMainloopFwdSm90ILi2EN4cute5tupleIJNS5_1CILi1EEES8_S8_EEENS6_IJNS7_ILi128EEENS7_ILi96EEENS7_ILi192EEEEEELi128ENS_10bfloat16_tEfNS_4arch4Sm90ELb0ELb0ELb1ELb0ELb1ELb0ELb0ELb1ELb1ELb1ELb0ELb0EEENS1_21CollectiveEpilogueFwdINS6_IJSA_SA_SB_EEES9_SE_SG_Li256ELb0ELb1ELb0ELb0EEENS1_29StaticPersistentTileSchedulerILb0EEEEEEEEEvNT_6ParamsE --------------------------
	.section	.text._ZN7cutlass13device_kernelIN5flash11enable_sm90INS1_16FlashAttnFwdSm90INS1_25CollectiveMainloopFwdSm90ILi2EN4cute5tupleIJNS5_1CILi1EEES8_S8_EEENS6_IJNS7_ILi128EEENS7_ILi96EEENS7_ILi192EEEEEELi128ENS_10bfloat16_tEfNS_4arch4Sm90ELb0ELb0ELb1ELb0ELb1ELb0ELb0ELb1ELb1ELb1ELb0ELb0EEENS1_21CollectiveEpilogueFwdINS6_IJSA_SA_SB_EEES9_SE_SG_Li256ELb0ELb1ELb0ELb0EEENS1_29StaticPersistentTileSchedulerILb0EEEEEEEEEvNT_6ParamsE,"ax",@progbits
	.align	128
.text._ZN7cutlass13device_kernelIN5flash11enable_sm90INS1_16FlashAttnFwdSm90INS1_25CollectiveMainloopFwdSm90ILi2EN4cute5tupleIJNS5_1CILi1EEES8_S8_EEENS6_IJNS7_ILi128EEENS7_ILi96EEENS7_ILi192EEEEEELi128ENS_10bfloat16_tEfNS_4arch4Sm90ELb0ELb0ELb1ELb0ELb1ELb0ELb0ELb1ELb1ELb1ELb0ELb0EEENS1_21CollectiveEpilogueFwdINS6_IJSA_SA_SB_EEES9_SE_SG_Li256ELb0ELb1ELb0ELb0EEENS1_29StaticPersistentTileSchedulerILb0EEEEEEEEEvNT_6ParamsE:
        .type           _ZN7cutlass13device_kernelIN5flash11enable_sm90INS1_16FlashAttnFwdSm90INS1_25CollectiveMainloopFwdSm90ILi2EN4cute5tupleIJNS5_1CILi1EEES8_S8_EEENS6_IJNS7_ILi128EEENS7_ILi96EEENS7_ILi192EEEEEELi128ENS_10bfloat16_tEfNS_4arch4Sm90ELb0ELb0ELb1ELb0ELb1ELb0ELb0ELb1ELb1ELb1ELb0ELb0EEENS1_21CollectiveEpilogueFwdINS6_IJSA_SA_SB_EEES9_SE_SG_Li256ELb0ELb1ELb0ELb0EEENS1_29StaticPersistentTileSchedulerILb0EEEEEEEEEvNT_6ParamsE,@function
        .size           _ZN7cutlass13device_kernelIN5flash11enable_sm90INS1_16FlashAttnFwdSm90INS1_25CollectiveMainloopFwdSm90ILi2EN4cute5tupleIJNS5_1CILi1EEES8_S8_EEENS6_IJNS7_ILi128EEENS7_ILi96EEENS7_ILi192EEEEEELi128ENS_10bfloat16_tEfNS_4arch4Sm90ELb0ELb0ELb1ELb0ELb1ELb0ELb0ELb1ELb1ELb1ELb0ELb0EEENS1_21CollectiveEpilogueFwdINS6_IJSA_SA_SB_EEES9_SE_SG_Li256ELb0ELb1ELb0ELb0EEENS1_29StaticPersistentTileSchedulerILb0EEEEEEEEEvNT_6ParamsE,(.L_x_15633 - _ZN7cutlass13device_kernelIN5flash11enable_sm90INS1_16FlashAttnFwdSm90INS1_25CollectiveMainloopFwdSm90ILi2EN4cute5tupleIJNS5_1CILi1EEES8_S8_EEENS6_IJNS7_ILi128EEENS7_ILi96EEENS7_ILi192EEEEEELi128ENS_10bfloat16_tEfNS_4arch4Sm90ELb0ELb0ELb1ELb0ELb1ELb0ELb0ELb1ELb1ELb1ELb0ELb0EEENS1_21CollectiveEpilogueFwdINS6_IJSA_SA_SB_EEES9_SE_SG_Li256ELb0ELb1ELb0ELb0EEENS1_29StaticPersistentTileSchedulerILb0EEEEEEEEEvNT_6ParamsE)
        .other          _ZN7cutlass13device_kernelIN5flash11enable_sm90INS1_16FlashAttnFwdSm90INS1_25CollectiveMainloopFwdSm90ILi2EN4cute5tupleIJNS5_1CILi1EEES8_S8_EEENS6_IJNS7_ILi128EEENS7_ILi96EEENS7_ILi192EEEEEELi128ENS_10bfloat16_tEfNS_4arch4Sm90ELb0ELb0ELb1ELb0ELb1ELb0ELb0ELb1ELb1ELb1ELb0ELb0EEENS1_21CollectiveEpilogueFwdINS6_IJSA_SA_SB_EEES9_SE_SG_Li256ELb0ELb1ELb0ELb0EEENS1_29StaticPersistentTileSchedulerILb0EEEEEEEEEvNT_6ParamsE,@"STO_CUDA_ENTRY STV_DEFAULT"
_ZN7cutlass13device_kernelIN5flash11enable_sm90INS1_16FlashAttnFwdSm90INS1_25CollectiveMainloopFwdSm90ILi2EN4cute5tupleIJNS5_1CILi1EEES8_S8_EEENS6_IJNS7_ILi128EEENS7_ILi96EEENS7_ILi192EEEEEELi128ENS_10bfloat16_tEfNS_4arch4Sm90ELb0ELb0ELb1ELb0ELb1ELb0ELb0ELb1ELb1ELb1ELb0ELb0EEENS1_21CollectiveEpilogueFwdINS6_IJSA_SA_SB_EEES9_SE_SG_Li256ELb0ELb1ELb0ELb0EEENS1_29StaticPersistentTileSchedulerILb0EEEEEEEEEvNT_6ParamsE:
[----:B------:R-:W0:Y:S02]  /*0000*/  LDC R1, c[0x0][0x28] ;  /* 0x00000a00ff017b82 */ /* 0x000e240000000800 */
[----:B0-----:R-:W-:Y:S01]  /*0010*/  VIADD R1, R1, 0xfffffff8 ;  /* 0xfffffff801017836 */ /* 0x001fe20000000000 */
[----:B------:R-:W0:Y:S01]  /*0020*/  S2R R3, SR_TID.X ;  /* 0x0000000000037919 */ /* 0x000e220000002100 */
[----:B------:R-:W-:Y:S01]  /*0030*/  ELECT P0, URZ, PT ;  /* 0x00000000003f782f */ /* 0x000fe20003800000 */
[----:B------:R-:W-:Y:S01]  /*0040*/  UMOV UR4, 0x80 ;  /* 0x0000008000047882 */ /* 0x000fe20000000000 */
[----:B------:R-:W-:Y:S01]  /*0050*/  UMOV UR7, 0x100 ;  /* 0x0000010000077882 */ /* 0x000fe20000000000 */
[----:B0-----:R-:W-:-:S05]  /*0060*/  SHF.R.U32.HI R0, RZ, 0x5, R3 ;  /* 0x00000005ff007819 */ /* 0x001fca0000011603 */
[----:B------:R-:W0:Y:S02]  /*0070*/  SHFL.IDX PT, R2, R0, RZ, 0x1f ;  /* 0x00001fff00027589 */ /* 0x000e2400000e0000 */
[C---:B0-----:R-:W-:Y:S02]  /*0080*/  ISETP.NE.OR P0, PT, R2.reuse, RZ, !P0 ;  /* 0x000000ff0200720c */ /* 0x041fe40004705670 */
[----:B------:R-:W-:Y:S02]  /*0090*/  ISETP.NE.AND P1, PT, R2, RZ, PT ;  /* 0x000000ff0200720c */ /* 0x000fe40003f25270 */
[----:B------:R-:W-:-:S06]  /*00a0*/  SHF.R.U32.HI R2, RZ, 0x7, R3 ;  /* 0x00000007ff027819 */ /* 0x000fcc0000011603 */
[----:B------:R-:W0:Y:S03]  /*00b0*/  SHFL.IDX PT, R2, R2, RZ, 0x1f ;  /* 0x00001fff02027589 */ /* 0x000e2600000e0000 */
[----:B------:R-:W-:Y:S01]  /*00c0*/  VOTEU.ALL UP0, P0 ;  /* 0x00000000003f7886 */ /* 0x000fe20000000000 */
[----:B------:R-:W-:-:S04]  /*00d0*/  VOTEU.ALL UP1, P0 ;  /* 0x00000000003f7886 */ /* 0x000fc80000020000 */
[----:B------:R-:W1:Y:S01]  /*00e0*/  @!UP0 S2UR UR8, SR_CgaCtaId ;  /* 0x00000000000889c3 */ /* 0x000e620000008800 */
[----:B------:R-:W-:Y:S01]  /*00f0*/  @!UP0 UMOV UR6, 0x400 ;  /* 0x0000040000068882 */ /* 0x000fe20000000000 */
[----:B------:R-:W-:-:S04]  /*0100*/  @!UP0 UIADD3 UR4, -UR4, 0x100000, URZ ;  /* 0x0010000004048890 */ /* 0x000fc8000fffe13f */
[----:B------:R-:W-:Y:S02]  /*0110*/  @!UP0 USHF.L.U32 UR5, UR4, 0xb, URZ ;  /* 0x0000000b04058899 */ /* 0x000fe4000800063f */
[----:B------:R-:W-:Y:S02]  /*0120*/  @!UP0 USHF.L.U32 UR4, UR4, 0x1, URZ ;  /* 0x0000000104048899 */ /* 0x000fe4000800063f */
[----:B-1----:R-:W-:Y:S02]  /*0130*/  @!UP0 ULEA UR8, UR8, UR6, 0x18 ;  /* 0x0000000608088291 */ /* 0x002fe4000f8ec03f */
[----:B------:R-:W-:-:S04]  /*0140*/  @!UP0 UIADD3 UR6, -UR7, 0x100000, URZ ;  /* 0x0010000007068890 */ /* 0x000fc8000fffe13f */
[----:B------:R-:W-:Y:S02]  /*0150*/  @!UP0 USHF.L.U32 UR7, UR6, 0xb, URZ ;  /* 0x0000000b06078899 */ /* 0x000fe4000800063f */
[----:B------:R-:W-:Y:S01]  /*0160*/  @!UP0 USHF.L.U32 UR6, UR6, 0x1, URZ ;  /* 0x0000000106068899 */ /* 0x000fe2000800063f */
[----:B------:R-:W-:-:S05]  /*0170*/  VOTEU.ALL UP0, P0 ;  /* 0x00000000003f7886 */ /* 0x000fca0000000000 */
[----:B------:R1:W2:Y:S06]  /*0180*/  @!UP0 SYNCS.EXCH.64 URZ, [UR8+0x2a800], UR4 ;  /* 0x02a80004083f85b2 */ /* 0x0002ac0008000100 */
[----:B------:R1:W3:Y:S02]  /*0190*/  @!UP1 SYNCS.EXCH.64 URZ, [UR8+0x2a820], UR6 ;  /* 0x02a82006083f95b2 */ /* 0x0002e40008000100 */
[----:B01----:R-:W-:Y:S05]  /*01a0*/  @P1 BRA `(.L_x_0) ;  /* 0x0000000000481947 */ /* 0x003fea0003800000 */
[----:B------:R-:W0:Y:S01]  /*01b0*/  S2UR UR5, SR_CgaCtaId ;  /* 0x00000000000579c3 */ /* 0x000e220000008800 */
[----:B------:R-:W-:Y:S01]  /*01c0*/  UMOV UR4, 0x400 ;  /* 0x0000040000047882 */ /* 0x000fe20000000000 */
[----:B------:R-:W-:Y:S01]  /*01d0*/  UMOV UR6, 0x80 ;  /* 0x0000008000067882 */ /* 0x000fe20000000000 */
[----:B------:R-:W-:Y:S01]  /*01e0*/  UMOV UR7, 0x100 ;  /* 0x0000010000077882 */ /* 0x000fe20000000000 */
[----:B------:R-:W-:Y:S01]  /*01f0*/  ELECT P0, URZ, PT ;  /* 0x00000000003f782f */ /* 0x000fe20003800000 */
[----:B0-----:R-:W-:Y:S02]  /*0200*/  ULEA UR8, UR5, UR4, 0x18 ;  /* 0x0000000405087291 */ /* 0x001fe4000f8ec03f */
[----:B------:R-:W-:-:S04]  /*0210*/  UIADD3 UR4, -UR6, 0x100000, URZ ;  /* 0x0010000006047890 */ /* 0x000fc8000fffe13f */
[----:B------:R-:W-:Y:S02]  /*0220*/  USHF.L.U32 UR5, UR4, 0xb, URZ ;  /* 0x0000000b04057899 */ /* 0x000fe4000800063f */
[----:B------:R-:W-:Y:S02]  /*0230*/  USHF.L.U32 UR4, UR4, 0x1, URZ ;  /* 0x0000000104047899 */ /* 0x000fe4000800063f */
[----:B------:R-:W-:-:S04]  /*0240*/  UIADD3 UR6, -UR7, 0x100000, URZ ;  /* 0x0010000007067890 */ /* 0x000fc8000fffe13f */
[----:B------:R-:W-:Y:S02]  /*0250*/  USHF.L.U32 UR7, UR6, 0xb, URZ ;  /* 0x0000000b06077899 */ /* 0x000fe4000800063f */
[----:B------:R-:W-:Y:S01]  /*0260*/  USHF.L.U32 UR6, UR6, 0x1, URZ ;  /* 0x0000000106067899 */ /* 0x000fe2000800063f */
[----:B------:R-:W0:Y:S03]  /*0270*/  FENCE.VIEW.ASYNC.S ;  /* 0x00000000000073c6 */ /* 0x000e260000000000 */
[----:B0-----:R0:W1:Y:S08]  /*0280*/  SYNCS.EXCH.64 URZ, [UR8+0x2a830], UR4 ;  /* 0x02a83004083f75b2 */ /* 0x0010700008000100 */
[----:B------:R0:W4:Y:S01]  /*0290*/  SYNCS.EXCH.64 URZ, [UR8+0x2a840], UR6 ;  /* 0x02a84006083f75b2 */ /* 0x0001220008000100 */
[----:B------:R0:W0:Y:S01]  /*02a0*/  SYNCS.EXCH.64 URZ, [UR8+0x2a838], UR4 ;  /* 0x02a83804083f75b2 */ /* 0x0000220008000100 */
[----:B------:R0:W0:Y:S01]  /*02b0*/  SYNCS.EXCH.64 URZ, [UR8+0x2a848], UR6 ;  /* 0x02a84806083f75b2 */ /* 0x0000220008000100 */
[----:B------:R-:W-:Y:S01]  /*02c0*/  NOP ;  /* 0x0000000000007918 */ /* 0x000fe20000000000 */
.L_x_0:
[----:B------:R-:W5:Y:S01]  /*02d0*/  SHFL.IDX PT, R4, R0, RZ, 0x1f ;  /* 0x00001fff00047589 */ /* 0x000f6200000e0000 */
[----:B------:R-:W-:Y:S01]  /*02e0*/  NOP ;  /* 0x0000000000007918 */ /* 0x000fe20000000000 */
[----:B-----5:R-:W-:-:S13]  /*02f0*/  ISETP.NE.AND P0, PT, R4, RZ, PT ;  /* 0x000000ff0400720c */ /* 0x020fda0003f05270 */
[----:B------:R-:W-:Y:S05]  /*0300*/  @P0 BRA `(.L_x_1) ;  /* 0x0000000000480947 */ /* 0x000fea0003800000 */
[----:B0-----:R-:W0:Y:S01]  /*0310*/  S2UR UR5, SR_CgaCtaId ;  /* 0x00000000000579c3 */ /* 0x001e220000008800 */
        /* <DEDUP_REMOVED lines=12> */
[----:B0-----:R0:W0:Y:S08]  /*03e0*/  SYNCS.EXCH.64 URZ, [UR8+0x2a850], UR4 ;  /* 0x02a85004083f75b2 */ /* 0x0010300008000100 */
[----:B------:R0:W0:Y:S01]  /*03f0*/  SYNCS.EXCH.64 URZ, [UR8+0x2a860], UR6 ;  /* 0x02a86006083f75b2 */ /* 0x0000220008000100 */
[----:B------:R0:W0:Y:S01]  /*0400*/  SYNCS.EXCH.64 URZ, [UR8+0x2a858], UR4 ;  /* 0x02a85804083f75b2 */ /* 0x0000220008000100 */
[----:B------:R0:W0:Y:S01]  /*0410*/  SYNCS.EXCH.64 URZ, [UR8+0x2a868], UR6 ;  /* 0x02a86806083f75b2 */ /* 0x0000220008000100 */
[----:B------:R-:W-:Y:S01]  /*0420*/  NOP ;  /* 0x0000000000007918 */ /* 0x000fe20000000000 */
.L_x_1:
[----:B------:R-:W5:Y:S01]  /*0430*/  SHFL.IDX PT, R4, R0, RZ, 0x1f ;  /* 0x00001fff00047589 */ /* 0x000f6200000e0000 */
[----:B------:R-:W-:Y:S01]  /*0440*/  NOP ;  /* 0x0000000000007918 */ /* 0x000fe20000000000 */
[----:B-----5:R-:W-:-:S13]  /*0450*/  ISETP.NE.AND P0, PT, R4, RZ, PT ;  /* 0x000000ff0400720c */ /* 0x020fda0003f05270 */
[----:B------:R-:W-:Y:S05]  /*0460*/  @P0 BRA `(.L_x_2) ;  /* 0x0000000000380947 */ /* 0x000fea0003800000 */
[----:B0-----:R-:W0:Y:S01]  /*0470*/  S2UR UR5, SR_CgaCtaId ;  /* 0x00000000000579c3 */ /* 0x001e220000008800 */
[----:B------:R-:W-:Y:S01]  /*0480*/  UMOV UR4, 0x400 ;  /* 0x0000040000047882 */ /* 0x000fe20000000000 */
[----:B------:R-:W-:Y:S01]  /*0490*/  UMOV UR7, 0x80 ;  /* 0x0000008000077882 */ /* 0x000fe20000000000 */
[----:B------:R-:W-:Y:S01]  /*04a0*/  ELECT P0, URZ, PT ;  /* 0x00000000003f782f */ /* 0x000fe20003800000 */
[----:B0-----:R-:W-:Y:S02]  /*04b0*/  ULEA UR6, UR5, UR4, 0x18 ;  /* 0x0000000405067291 */ /* 0x001fe4000f8ec03f */
[----:B------:R-:W-:-:S04]  /*04c0*/  UIADD3 UR4, -UR7, 0x100000, URZ ;  /* 0x0010000007047890 */ /* 0x000fc8000fffe13f */
[----:B------:R-:W-:Y:S02]  /*04d0*/  USHF.L.U32 UR5, UR4, 0xb, URZ ;  /* 0x0000000b04057899 */ /* 0x000fe4000800063f */
[----:B------:R-:W-:Y:S01]  /*04e0*/  USHF.L.U32 UR4, UR4, 0x1, URZ ;  /* 0x0000000104047899 */ /* 0x000fe2000800063f */
[----:B------:R-:W0:Y:S11]  /*04f0*/  FENCE.VIEW.ASYNC.S ;  /* 0x00000000000073c6 */ /* 0x000e360000000000 */
[----:B0-----:R0:W0:Y:S01]  /*0500*/  SYNCS.EXCH.64 URZ, [UR6+0x2a870], UR4 ;  /* 0x02a87004063f75b2 */ /* 0x0010220008000100 */
[----:B------:R0:W0:Y:S01]  /*0510*/  SYNCS.EXCH.64 URZ, [UR6+0x2a880], UR4 ;  /* 0x02a88004063f75b2 */ /* 0x0000220008000100 */
[----:B------:R0:W0:Y:S01]  /*0520*/  SYNCS.EXCH.64 URZ, [UR6+0x2a878], UR4 ;  /* 0x02a87804063f75b2 */ /* 0x0000220008000100 */
[----:B------:R0:W0:Y:S01]  /*0530*/  SYNCS.EXCH.64 URZ, [UR6+0x2a888], UR4 ;  /* 0x02a88804063f75b2 */ /* 0x0000220008000100 */
[----:B------:R-:W-:Y:S01]  /*0540*/  NOP ;  /* 0x0000000000007918 */ /* 0x000fe20000000000 */
.L_x_2:
        /* <DEDUP_REMOVED lines=22> */
.L_x_3:
[----:B------:R-:W5:Y:S01]  /*06b0*/  SHFL.IDX PT, R4, R0, RZ, 0x1f ;  /* 0x00001fff00047589 */ /* 0x000f6200000e0000 */
[----:B------:R-:W-:Y:S01]  /*06c0*/  R2UR UR9, R2 ;  /* 0x00000000020972ca */ /* 0x000fe200000e0000 */
        /* <DEDUP_REMOVED lines=21> */
.L_x_4:
[----:B------:R-:W-:Y:S01]  /*0820*/  UISETP.NE.AND UP0, UPT, UR9, URZ, UPT ;  /* 0x0000003f0900728c */ /* 0x000fe2000bf05270 */
[----:B------:R-:W-:Y:S01]  /*0830*/  NOP ;  /* 0x0000000000007918 */ /* 0x000fe20000000000 */
[----:B0-----:R-:W-:Y:S01]  /*0840*/  UMOV UR4, 0x1 ;  /* 0x0000000100047882 */ /* 0x001fe20000000000 */
[----:B------:R-:W-:Y:S01]  /*0850*/  ULDC.64 UR36, c[0x0][0x208] ;  /* 0x0000820000247ab9 */ /* 0x000fe20000000a00 */
[----:B------:R-:W-:Y:S01]  /*0860*/  USEL UR4, UR4, 0x2, !UP0 ;  /* 0x0000000204047887 */ /* 0x000fe2000c000000 */
[----:B-1234-:R-:W-:Y:S01]  /*0870*/  BAR.SYNC.DEFER_BLOCKING 0x0 ;  /* 0x0000000000007b1d */ /* 0x01efe20000010000 */
[----:B------:R-:W-:-:S04]  /*0880*/  PLOP3.LUT P0, PT, PT, PT, UP0, 0x80, 0x0 ;  /* 0x000000000000781c */ /* 0x000fc80003f0f008 */
[----:B------:R-:W-:-:S05]  /*0890*/  IMAD.U32 R2, RZ, RZ, UR4 ;  /* 0x00000004ff027e24 */ /* 0x000fca000f8e00ff */
[----:B------:R0:W-:Y:S04]  /*08a0*/  STL [R1+0x4], R2 ;  /* 0x0000040201007387 */ /* 0x0001e80000100800 */
[----:B------:R-:W-:Y:S05]  /*08b0*/  @!P0 BRA `(.L_x_5) ;  /* 0x0000007000808947 */ /* 0x000fea0003800000 */
.L_x_6:
[----:B------:R-:W-:-:S08]  /*08c0*/  NOP ;  /* 0x0000000000007918 */ /* 0x000fd00000000000 */
[----:B------:R-:W1:Y:S02]  /*08d0*/  USETMAXREG.TRY_ALLOC.CTAPOOL UP0, 0xe8 ;  /* 0x000000e8000079c8 */ /* 0x000e640008000600 */
[----:B-1----:R-:W-:-:S13]  /*08e0*/  PLOP3.LUT P0, PT, PT, PT, UP0, 0x80, 0x0 ;  /* 0x000000000000781c */ /* 0x002fda0003f0f008 */
[----:B------:R-:W-:Y:S05]  /*08f0*/  @!P0 BRA `(.L_x_6) ;  /* 0xfffffffc00f08947 */ /* 0x000fea000383ffff */
[----:B------:R-:W1:Y:S08]  /*0900*/  S2UR UR61, SR_CTAID.X ;  /* 0x00000000003d79c3 */ /* 0x000e700000002500 */
[----:B------:R-:W-:Y:S08]  /*0910*/  BAR.ARV 0x8, 0x180 ;  /* 0x0206000000007b1d */ /* 0x000ff00000002000 */
[----:B------:R-:W1:Y:S02]  /*0920*/  LDC R0, c[0x0][0xc34] ;  /* 0x00030d00ff007b82 */ /* 0x000e640000000800 */
[----:B-1----:R-:W-:-:S13]  /*0930*/  ISETP.LE.AND P0, PT, R0, UR61, PT ;  /* 0x0000003d00007c0c */ /* 0x002fda000bf03270 */
[----:B------:R-:W-:Y:S05]  /*0940*/  @P0 EXIT ;  /* 0x000000000000094d */ /* 0x000fea0003800000 */
[----:B0-----:R-:W2:Y:S01]  /*0950*/  LDL R2, [R1+0x4] ;  /* 0x0000040001027983 */ /* 0x001ea20000100800 */
[----:B------:R-:W-:Y:S01]  /*0960*/  VIADD R17, R3, 0xffffff80 ;  /* 0xffffff8003117836 */ /* 0x000fe20000000000 */
[----:B------:R-:W-:Y:S01]  /*0970*/  UMOV UR39, URZ ;  /* 0x0000003f00277c82 */ /* 0x000fe20008000000 */
[----:B------:R-:W-:Y:S01]  /*0980*/  IMAD.MOV.U32 R164, RZ, RZ, -0x2 ;  /* 0xfffffffeffa47424 */ /* 0x000fe200078e00ff */
[----:B------:R-:W-:Y:S01]  /*0990*/  UMOV UR38, URZ ;  /* 0x0000003f00267c82 */ /* 0x000fe20008000000 */
[----:B------:R-:W-:Y:S01]  /*09a0*/  IMAD.MOV.U32 R18, RZ, RZ, RZ ;  /* 0x000000ffff127224 */ /* 0x000fe200078e00ff */
[----:B------:R-:W-:-:S04]  /*09b0*/  SHF.R.S32.HI R0, RZ, 0x1f, R17 ;  /* 0x0000001fff007819 */ /* 0x000fc80000011411 */
[CC--:B------:R-:W-:Y:S02]  /*09c0*/  LEA.HI R3, R0.reuse, R17.reuse, RZ, 0x7 ;  /* 0x0000001100037211 */ /* 0x0c0fe400078f38ff */
[CC--:B------:R-:W-:Y:S02]  /*09d0*/  LEA.HI R4, R0.reuse, R17.reuse, RZ, 0x4 ;  /* 0x0000001100047211 */ /* 0x0c0fe400078f20ff */
[----:B------:R-:W-:Y:S02]  /*09e0*/  LOP3.LUT R22, R3, 0xffffff80, RZ, 0xc0, !PT ;  /* 0xffffff8003167812 */ /* 0x000fe400078ec0ff */
[----:B------:R-:W-:Y:S02]  /*09f0*/  SHF.R.S32.HI R7, RZ, 0x4, R4 ;  /* 0x00000004ff077819 */ /* 0x000fe40000011404 */
[CC--:B------:R-:W-:Y:S01]  /*0a00*/  LEA.HI R8, R0.reuse, R17.reuse, RZ, 0x2 ;  /* 0x0000001100087211 */ /* 0x0c0fe200078f10ff */
[----:B------:R-:W-:Y:S01]  /*0a10*/  IMAD.IADD R22, R17, 0x1, -R22 ;  /* 0x0000000111167824 */ /* 0x000fe200078e0a16 */
[----:B------:R-:W-:-:S02]  /*0a20*/  LEA.HI R19, R0, R17, RZ, 0x3 ;  /* 0x0000001100137211 */ /* 0x000fc400078f18ff */
[----:B------:R-:W-:Y:S02]  /*0a30*/  LOP3.LUT R8, R8, 0xfffffffc, RZ, 0xc0, !PT ;  /* 0xfffffffc08087812 */ /* 0x000fe400078ec0ff */
[----:B------:R-:W-:-:S03]  /*0a40*/  SHF.R.S32.HI R160, RZ, 0x7, R3 ;  /* 0x00000007ffa07819 */ /* 0x000fc60000011403 */
[----:B------:R-:W-:Y:S01]  /*0a50*/  IMAD.IADD R8, R17, 0x1, -R8 ;  /* 0x0000000111087824 */ /* 0x000fe200078e0a08 */
[----:B------:R-:W-:-:S04]  /*0a60*/  LEA.HI R3, R3, R160, RZ, 0x1 ;  /* 0x000000a003037211 */ /* 0x000fc800078f08ff */
[----:B------:R-:W-:-:S04]  /*0a70*/  LOP3.LUT R3, R3, 0x3fffffe, RZ, 0xc0, !PT ;  /* 0x03fffffe03037812 */ /* 0x000fc800078ec0ff */
[----:B------:R-:W-:Y:S02]  /*0a80*/  IADD3 R3, R160, -R3, RZ ;  /* 0x80000003a0037210 */ /* 0x000fe40007ffe0ff */
[----:B--2---:R-:W-:Y:S02]  /*0a90*/  R2UR UR4, R2 ;  /* 0x00000000020472ca */ /* 0x004fe400000e0000 */
[----:B------:R-:W-:Y:S02]  /*0aa0*/  LEA.HI R2, R0, R17, RZ, 0x5 ;  /* 0x0000001100027211 */ /* 0x000fe400078f28ff */
[----:B------:R-:W-:Y:S02]  /*0ab0*/  LOP3.LUT R0, R19, 0xfffffff8, RZ, 0xc0, !PT ;  /* 0xfffffff813007812 */ /* 0x000fe400078ec0ff */
[----:B------:R-:W-:Y:S02]  /*0ac0*/  SHF.L.U32 R5, R2, 0x5, RZ ;  /* 0x0000000502057819 */ /* 0x000fe400000006ff */
[----:B------:R-:W-:-:S02]  /*0ad0*/  LOP3.LUT R2, R4, 0x3fffff0, RZ, 0xc0, !PT ;  /* 0x03fffff004027812 */ /* 0x000fc400078ec0ff */
[----:B------:R-:W-:Y:S02]  /*0ae0*/  LOP3.LUT R9, R5, 0xfffffc00, RZ, 0xc0, !PT ;  /* 0xfffffc0005097812 */ /* 0x000fe400078ec0ff */
[----:B------:R-:W-:Y:S01]  /*0af0*/  SHF.R.S32.HI R5, RZ, 0x1f, R22 ;  /* 0x0000001fff057819 */ /* 0x000fe20000011416 */
[C---:B------:R-:W-:Y:S01]  /*0b00*/  IMAD.IADD R6, R17.reuse, 0x1, -R2 ;  /* 0x0000000111067824 */ /* 0x040fe200078e0a02 */
[----:B------:R-:W-:Y:S01]  /*0b10*/  LEA.HI R4, R4, R7, RZ, 0x1 ;  /* 0x0000000704047211 */ /* 0x000fe200078f08ff */
[----:B------:R-:W-:Y:S01]  /*0b20*/  IMAD.IADD R17, R17, 0x1, -R0 ;  /* 0x0000000111117824 */ /* 0x000fe200078e0a00 */
[----:B------:R-:W-:Y:S01]  /*0b30*/  LEA.HI R2, R5, R22, RZ, 0x2 ;  /* 0x0000001605027211 */ /* 0x000fe200078f10ff */
[----:B------:R-:W-:Y:S01]  /*0b40*/  IMAD R9, R6, 0x40, R9 ;  /* 0x0000004006097824 */ /* 0x000fe200078e0209 */
[----:B------:R-:W-:Y:S01]  /*0b50*/  LOP3.LUT R4, R4, 0x1ffffffe, RZ, 0xc0, !PT ;  /* 0x1ffffffe04047812 */ /* 0x000fe200078ec0ff */
[----:B------:R-:W-:Y:S01]  /*0b60*/  ULOP3.LUT UR4, UR4, 0x1, URZ, 0xfc, !UPT ;  /* 0x0000000104047892 */ /* 0x000fe2000f8efc3f */
[----:B------:R-:W-:-:S02]  /*0b70*/  SHF.R.S32.HI R6, RZ, 0x2, R2 ;  /* 0x00000002ff067819 */ /* 0x000fc40000011402 */
[----:B------:R-:W-:Y:S02]  /*0b80*/  SHF.R.S32.HI R11, RZ, 0x1f, R2 ;  /* 0x0000001fff0b7819 */ /* 0x000fe40000011402 */
[----:B------:R-:W-:Y:S01]  /*0b90*/  IADD3 R4, R7, -R4, RZ ;  /* 0x8000000407047210 */ /* 0x000fe20007ffe0ff */
[----:B------:R-:W-:Y:S01]  /*0ba0*/  IMAD.U32 R165, RZ, RZ, UR4 ;  /* 0x00000004ffa57e24 */ /* 0x000fe2000f8e00ff */
[----:B------:R-:W-:Y:S02]  /*0bb0*/  LEA.HI R11, R11, R6, RZ, 0x3 ;  /* 0x000000060b0b7211 */ /* 0x000fe400078f18ff */
[----:B------:R-:W-:Y:S01]  /*0bc0*/  LEA.HI R0, R5, R22, RZ, 0x5 ;  /* 0x0000001605007211 */ /* 0x000fe200078f28ff */
[----:B------:R-:W-:Y:S01]  /*0bd0*/  IMAD R163, R4, 0x8, R9 ;  /* 0x0000000804a37824 */ /* 0x000fe200078e0209 */
[----:B------:R-:W-:Y:S02]  /*0be0*/  LOP3.LUT R11, R11, 0xfffffff8, RZ, 0xc0, !PT ;  /* 0xfffffff80b0b7812 */ /* 0x000fe400078ec0ff */
[----:B------:R-:W-:-:S02]  /*0bf0*/  LEA.HI R4, R8, R8, RZ, 0x1 ;  /* 0x0000000808047211 */ /* 0x000fc400078f08ff */
[----:B------:R-:W-:Y:S02]  /*0c00*/  IADD3 R11, R6, -R11, RZ ;  /* 0x8000000b060b7210 */ /* 0x000fe40007ffe0ff */
[----:B------:R-:W-:Y:S02]  /*0c10*/  SHF.R.S32.HI R0, RZ, 0x5, R0 ;  /* 0x00000005ff007819 */ /* 0x000fe40000011400 */
[----:B------:R-:W-:Y:S01]  /*0c20*/  LOP3.LUT R5, R2, 0x7ffffffc, RZ, 0xc0, !PT ;  /* 0x7ffffffc02057812 */ /* 0x000fe200078ec0ff */
[----:B------:R-:W-:Y:S01]  /*0c30*/  IMAD.SHL.U32 R2, R17, 0x8, RZ ;  /* 0x0000000811027824 */ /* 0x000fe200078e00ff */
[----:B------:R-:W-:Y:S01]  /*0c40*/  LOP3.LUT R7, R4, 0x1ffffffe, RZ, 0xc0, !PT ;  /* 0x1ffffffe04077812 */ /* 0x000fe200078ec0ff */
[----:B------:R-:W-:Y:S01]  /*0c50*/  IMAD R0, R0, 0x10, R11 ;  /* 0x0000001000007824 */ /* 0x000fe200078e020b */
[----:B------:R-:W-:Y:S01]  /*0c60*/  SHF.R.S32.HI R19, RZ, 0x3, R19 ;  /* 0x00000003ff137819 */ /* 0x000fe20000011413 */
[----:B------:R-:W-:Y:S01]  /*0c70*/  IMAD.IADD R5, R22, 0x1, -R5 ;  /* 0x0000000116057824 */ /* 0x000fe200078e0a05 */
[----:B------:R-:W-:Y:S01]  /*0c80*/  IADD3 R16, R2, 0x40, RZ ;  /* 0x0000004002107810 */ /* 0x000fe20007ffe0ff */
[----:B------:R-:W-:-:S02]  /*0c90*/  IMAD.IADD R162, R8, 0x1, -R7 ;  /* 0x0000000108a27824 */ /* 0x000fc400078e0a07 */
[----:B------:R-:W-:Y:S01]  /*0ca0*/  IMAD R161, R3, 0x40, R0 ;  /* 0x0000004003a17824 */ /* 0x000fe200078e0200 */
[----:B------:R-:W-:Y:S01]  /*0cb0*/  SHF.R.S32.HI R166, RZ, 0x1f, R16 ;  /* 0x0000001fffa67819 */ /* 0x000fe20000011410 */
[----:B------:R-:W-:Y:S02]  /*0cc0*/  IMAD R164, R5, R164, 0x60 ;  /* 0x0000006005a47424 */ /* 0x000fe400078e02a4 */
[----:B------:R-:W-:-:S07]  /*0cd0*/  IMAD R162, R162, 0x8, R161 ;  /* 0x00000008a2a27824 */ /* 0x000fce00078e02a1 */
.L_x_39:
[----:B------:R-:W0:Y:S01]  /*0ce0*/  SHFL.IDX PT, R0, R160, RZ, 0x1f ;  /* 0x00001fffa0007589 */ /* 0x000e2200000e0000 */
[----:B-1----:R-:W1:Y:S01]  /*0cf0*/  S2UR UR40, SR_CgaCtaId ;  /* 0x00000000002879c3 */ /* 0x002e620000008800 */
[----:B------:R-:W-:Y:S01]  /*0d00*/  ULDC.64 UR8, c[0x0][0x418] ;  /* 0x0001060000087ab9 */ /* 0x000fe20000000a00 */
[----:B------:R-:W-:Y:S01]  /*0d10*/  UMOV UR41, 0x400 ;  /* 0x0000040000297882 */ /* 0x000fe20000000000 */
[----:B------:R-:W-:Y:S01]  /*0d20*/  UISETP.NE.U32.AND UP0, UPT, UR8, URZ, UPT ;  /* 0x0000003f0800728c */ /* 0x000fe2000bf05070 */
[----:B------:R-:W-:Y:S01]  /*0d30*/  ULDC UR4, c[0x0][0xc38] ;  /* 0x00030e0000047ab9 */ /* 0x000fe20000000800 */
[----:B------:R-:W-:Y:S02]  /*0d40*/  ULDC UR6, c[0x0][0x424] ;  /* 0x0001090000067ab9 */ /* 0x000fe40000000800 */
[----:B------:R-:W-:Y:S01]  /*0d50*/  UISETP.NE.AND.EX UP0, UPT, UR9, URZ, UPT, UP0 ;  /* 0x0000003f0900728c */ /* 0x000fe2000bf05300 */
[----:B------:R-:W2:Y:S01]  /*0d60*/  LDC R73, c[0x0][0x2f0] ;  /* 0x0000bc00ff497b82 */ /* 0x000ea20000000800 */
[----:B------:R-:W-:-:S02]  /*0d70*/  UISETP.NE.AND UP1, UPT, UR4, 0x1, UPT ;  /* 0x000000010400788c */ /* 0x000fc4000bf25270 */
[----:B------:R-:W-:Y:S01]  /*0d80*/  USEL UR6, UR6, 0x1, UP0 ;  /* 0x0000000106067887 */ /* 0x000fe20008000000 */
[----:B------:R-:W-:Y:S01]  /*0d90*/  ULDC UR4, c[0x0][0xc44] ;  /* 0x0003110000047ab9 */ /* 0x000fe20000000800 */
[----:B------:R-:W-:Y:S01]  /*0da0*/  UMOV UR13, UR61 ;  /* 0x0000003d000d7c82 */ /* 0x000fe20008000000 */
[----:B------:R-:W-:-:S06]  /*0db0*/  UISETP.NE.AND UP2, UPT, UR4, 0x1, UPT ;  /* 0x000000010400788c */ /* 0x000fcc000bf45270 */
[----:B------:R-:W-:Y:S01]  /*0dc0*/  @UP1 ULDC UR4, c[0x0][0xc3c] ;  /* 0x00030f0000041ab9 */ /* 0x000fe20000000800 */
[----:B------:R-:W-:Y:S01]  /*0dd0*/  @UP1 ULDC UR12, c[0x0][0xc40] ;  /* 0x00031000000c1ab9 */ /* 0x000fe20000000800 */
[----:B------:R-:W-:Y:S01]  /*0de0*/  UIMAD.WIDE.U32 UR4, UR61, UR4, URZ ;  /* 0x000000043d0472a5 */ /* 0x000fe2000f8e003f */
[----:B0-----:R-:W-:Y:S01]  /*0df0*/  R2UR UR7, R0 ;  /* 0x00000000000772ca */ /* 0x001fe200000e0000 */
[----:B-1----:R-:W-:Y:S02]  /*0e00*/  ULEA UR41, UR40, UR41, 0x18 ;  /* 0x0000002928297291 */ /* 0x002fe4000f8ec03f */
[----:B------:R-:W-:Y:S02]  /*0e10*/  @UP1 USHF.R.U32.HI UR13, URZ, UR12, UR5 ;  /* 0x0000000c3f0d1299 */ /* 0x000fe40008011605 */
[----:B------:R-:W-:Y:S01]  /*0e20*/  UIADD3 UR9, UR41, 0xc400, URZ ;  /* 0x0000c40029097890 */ /* 0x000fe2000fffe03f */
[----:B------:R-:W-:-:S03]  /*0e30*/  @UP2 ULDC.64 UR10, c[0x0][0xc48] ;  /* 0x00031200000a2ab9 */ /* 0x000fc60000000a00 */
[----:B------:R-:W-:Y:S01]  /*0e40*/  ULOP3.LUT UP0, URZ, UR9, 0x1bf, URZ, 0xc0, !UPT ;  /* 0x000001bf093f7892 */ /* 0x000fe2000f80c03f */
[----:B--2---:R-:W-:Y:S01]  /*0e50*/  IMAD R73, R73, UR6, RZ ;  /* 0x0000000649497c24 */ /* 0x004fe2000f8e02ff */
[----:B------:R-:W-:Y:S02]  /*0e60*/  UIMAD.WIDE.U32 UR4, UR13, UR10, URZ ;  /* 0x0000000a0d0472a5 */ /* 0x000fe4000f8e003f */
[----:B------:R-:W-:Y:S01]  /*0e70*/  IMAD.U32 R23, RZ, RZ, UR13 ;  /* 0x0000000dff177e24 */ /* 0x000fe2000f8e00ff */
[----:B------:R-:W-:Y:S01]  /*0e80*/  ULEA.HI UR8, UR7, UR7, URZ, 0x1 ;  /* 0x0000000707087291 */ /* 0x000fe2000f8f083f */
[----:B------:R-:W-:Y:S01]  /*0e90*/  PLOP3.LUT P0, PT, PT, PT, UP0, 0x80, 0x0 ;  /* 0x000000000000781c */ /* 0x000fe20003f0f008 */
[----:B------:R-:W-:Y:S02]  /*0ea0*/  UMOV UR60, UR13 ;  /* 0x0000000d003c7c82 */ /* 0x000fe40008000000 */
[----:B------:R-:W-:Y:S01]  /*0eb0*/  ULOP3.LUT UR8, UR8, 0x1e, URZ, 0xc0, !UPT ;  /* 0x0000001e08087892 */ /* 0x000fe2000f8ec03f */
[----:B------:R-:W-:Y:S01]  /*0ec0*/  IADD3 R0, R73, 0x5f, RZ ;  /* 0x0000005f49007810 */ /* 0x000fe20007ffe0ff */
[----:B------:R-:W-:-:S02]  /*0ed0*/  @UP2 USHF.R.U32.HI UR60, URZ, UR11, UR5 ;  /* 0x0000000b3f3c2299 */ /* 0x000fc40008011605 */
[----:B------:R-:W-:Y:S02]  /*0ee0*/  UIADD3 UR8, UR7, -UR8, URZ ;  /* 0x8000000807087290 */ /* 0x000fe4000fffe03f */
[----:B------:R-:W-:Y:S02]  /*0ef0*/  IMAD.HI R0, R0, 0x2aaaaaab, RZ ;  /* 0x2aaaaaab00007827 */ /* 0x000fe400078e02ff */
[----:B------:R-:W-:-:S03]  /*0f00*/  ULEA UR8, UR8, UR9, 0xd ;  /* 0x0000000908087291 */ /* 0x000fc6000f8e683f */
[----:B------:R-:W-:Y:S01]  /*0f10*/  SHF.R.U32.HI R3, RZ, 0x1f, R0 ;  /* 0x0000001fff037819 */ /* 0x000fe20000011600 */
[----:B------:R-:W-:-:S03]  /*0f20*/  USHF.R.U32.HI UR8, URZ, 0x4, UR8 ;  /* 0x000000043f087899 */ /* 0x000fc60008011608 */
[----:B------:R-:W-:Y:S01]  /*0f30*/  LEA.HI.SX32 R88, R0, R3, 0x1c ;  /* 0x0000000300587211 */ /* 0x000fe200078fe2ff */
[----:B------:R-:W-:Y:S01]  /*0f40*/  ULOP3.LUT UR42, UR8, 0x3fff, URZ, 0xc0, !UPT ;  /* 0x00003fff082a7892 */ /* 0x000fe2000f8ec03f */
[----:B---3-5:R-:W-:Y:S11]  /*0f50*/  @!P0 BRA `(.L_x_7) ;  /* 0x0000000000408947 */ /* 0x028ff60003800000 */
[----:B------:R-:W-:Y:S01]  /*0f60*/  MOV R0, 0x0 ;  /* 0x0000000000007802 */ /* 0x000fe20000000f00 */
[----:B------:R-:W-:Y:S01]  /*0f70*/  ULDC.64 UR4, c[0x4][0xf0] ;  /* 0x01003c0000047ab9 */ /* 0x000fe20000000a00 */
[----:B------:R-:W-:Y:S01]  /*0f80*/  ULDC.64 UR6, c[0x4][0x38] ;  /* 0x01000e0000067ab9 */ /* 0x000fe20000000a00 */
[----:B------:R-:W-:Y:S01]  /*0f90*/  IMAD.U32 R4, RZ, RZ, UR4 ;  /* 0x00000004ff047e24 */ /* 0x000fe2000f8e00ff */
[----:B------:R0:W1:Y:S01]  /*0fa0*/  LDC.64 R14, c[0x4][R0] ;  /* 0x01000000000e7b82 */ /* 0x0000620000000a00 */
[----:B------:R-:W-:Y:S01]  /*0fb0*/  IMAD.U32 R5, RZ, RZ, UR5 ;  /* 0x00000005ff057e24 */ /* 0x000fe2000f8e00ff */
[----:B------:R-:W-:Y:S01]  /*0fc0*/  ULDC.64 UR4, c[0x4][0xf8] ;  /* 0x01003e0000047ab9 */ /* 0x000fe20000000a00 */
[----:B------:R-:W-:Y:S01]  /*0fd0*/  IMAD.U32 R10, RZ, RZ, UR6 ;  /* 0x00000006ff0a7e24 */ /* 0x000fe2000f8e00ff */
[----:B------:R-:W-:Y:S01]  /*0fe0*/  MOV R6, UR4 ;  /* 0x0000000400067c02 */ /* 0x000fe20008000f00 */
[----:B------:R-:W-:Y:S01]  /*0ff0*/  IMAD.U32 R7, RZ, RZ, UR5 ;  /* 0x00000005ff077e24 */ /* 0x000fe2000f8e00ff */
[----:B------:R-:W-:Y:S01]  /*1000*/  MOV R11, UR7 ;  /* 0x00000007000b7c02 */ /* 0x000fe20008000f00 */
[----:B------:R-:W-:Y:S01]  /*1010*/  IMAD.MOV.U32 R8, RZ, RZ, 0x70 ;  /* 0x00000070ff087424 */ /* 0x000fe200078e00ff */
[----:B------:R-:W-:Y:S01]  /*1020*/  MOV R13, RZ ;  /* 0x000000ff000d7202 */ /* 0x000fe20000000f00 */
[----:B0-----:R-:W-:-:S07]  /*1030*/  IMAD.MOV.U32 R12, RZ, RZ, 0x1 ;  /* 0x00000001ff0c7424 */ /* 0x001fce00078e00ff */
[----:B------:R-:W-:-:S07]  /*1040*/  LEPC R20, `(.L_x_7) ;  /* 0x000000001014794e */ /* 0x000fce0000000000 */
[----:B-1----:R-:W-:Y:S05]  /*1050*/  CALL.ABS.NOINC R14 ;  /* 0x000000000e007343 */ /* 0x002fea0003c00000 */
.L_x_7:
[----:B------:R-:W-:Y:S02]  /*1060*/  LOP3.LUT R0, R18, 0x1, RZ, 0xc0, !PT ;  /* 0x0000000112007812 */ /* 0x000fe400078ec0ff */
[----:B------:R-:W-:Y:S02]  /*1070*/  R2UR UR4, R165 ;  /* 0x00000000a50472ca */ /* 0x000fe400000e0000 */
[----:B------:R-:W-:-:S04]  /*1080*/  SHF.L.U32 R0, R0, 0x1f, RZ ;  /* 0x0000001f00007819 */ /* 0x000fc800000006ff */
[----:B------:R-:W0:Y:S07]  /*1090*/  SYNCS.PHASECHK.TRANS64.TRYWAIT P1, [UR41+0x2a800], R0 ;  /* 0x02a80000ff0075a7 */ /* 0x000e2e0008020169 */
[----:B------:R-:W-:-:S05]  /*10a0*/  IMAD.U32 R3, RZ, RZ, UR4 ;  /* 0x00000004ff037e24 */ /* 0x000fca000f8e00ff */
[----:B------:R-:W-:Y:S01]  /*10b0*/  ISETP.NE.AND P0, PT, R3, 0x3, PT ;  /* 0x000000030300780c */ /* 0x000fe20003f05270 */
[----:B0-----:R-:W-:-:S12]  /*10c0*/  @!P1 BRA `(.L_x_8) ;  /* 0x000000a000789947 */ /* 0x001fd80003800000 */
.L_x_89:
[----:B------:R-:W-:Y:S05]  /*10d0*/  @!P0 BRA `(.L_x_9) ;  /* 0x0000000000048947 */ /* 0x000fea0003800000 */
[----:B------:R-:W-:Y:S01]  /*10e0*/  BPT.TRAP 0x1 ;  /* 0x000000040000795c */ /* 0x000fe20000300000 */
.L_x_9:
[----:B0-----:R-:W-:Y:S01]  /*10f0*/  IMAD.U32 R0, RZ, RZ, UR38 ;  /* 0x00000026ff007e24 */ /* 0x001fe2000f8e00ff */
[----:B------:R-:W-:-:S04]  /*1100*/  MOV R3, UR39 ;  /* 0x0000002700037c02 */ /* 0x000fc80008000f00 */
[----:B------:R-:W-:Y:S02]  /*1110*/  LEA R0, R0, UR41, 0x3 ;  /* 0x0000002900007c11 */ /* 0x000fe4000f8e18ff */
[----:B------:R-:W-:-:S04]  /*1120*/  SHF.L.U32 R3, R3, 0x1f, RZ ;  /* 0x0000001f03037819 */ /* 0x000fc800000006ff */
[----:B------:R0:W1:Y:S01]  /*1130*/  SYNCS.PHASECHK.TRANS64.TRYWAIT P1, [R0+URZ+0x2a830], R3 ;  /* 0x02a83003000075a7 */ /* 0x000062000802017f */
[----:B------:R-:W-:Y:S05]  /*1140*/  @!P0 BRA `(.L_x_10) ;  /* 0x0000000000048947 */ /* 0x000fea0003800000 */
[----:B------:R-:W-:Y:S01]  /*1150*/  BPT.TRAP 0x1 ;  /* 0x000000040000795c */ /* 0x000fe20000300000 */
.L_x_10:
[----:B------:R-:W-:Y:S01]  /*1160*/  IMAD.MOV.U32 R87, RZ, RZ, RZ ;  /* 0x000000ffff577224 */ /* 0x000fe200078e00ff */
[----:B-1----:R-:W-:Y:S06]  /*1170*/  @P1 BRA `(.L_x_11) ;  /* 0x0000000000081947 */ /* 0x002fec0003800000 */
[----:B------:R-:W1:Y:S02]  /*1180*/  SYNCS.PHASECHK.TRANS64.TRYWAIT P1, [R0+URZ+0x2a830], R3 ;  /* 0x02a83003000075a7 */ /* 0x000e64000802017f */
[----:B-1----:R-:W-:Y:S05]  /*1190*/  @!P1 BRA `(.L_x_12) ;  /* 0x000000a0005c9947 */ /* 0x002fea0003800000 */
.L_x_11:
[----:B------:R-:W-:Y:S05]  /*11a0*/  WARPSYNC.ALL ;  /* 0x0000000000007948 */ /* 0x000fea0003800000 */
[----:B------:R-:W-:Y:S01]  /*11b0*/  UIADD3 UR41, UR41, 0x18400, URZ ;  /* 0x0001840029297890 */ /* 0x000fe2000fffe03f */
[----:B------:R-:W-:Y:S01]  /*11c0*/  WARPGROUP.ARRIVE ;  /* 0x00000000000079c5 */ /* 0x000fe20000000000 */
[----:B------:R-:W-:Y:S02]  /*11d0*/  ULOP3.LUT UR4, UR42, 0x10000, URZ, 0xfc, !UPT ;  /* 0x000100002a047892 */ /* 0x000fe4000f8efc3f */
[----:B------:R-:W-:Y:S01]  /*11e0*/  USHF.R.U32.HI UR41, URZ, 0x4, UR41 ;  /* 0x000000043f297899 */ /* 0x000fe20008011629 */
[----:B------:R-:W-:Y:S01]  /*11f0*/  UMOV UR13, 0x40000040 ;  /* 0x40000040000d7882 */ /* 0x000fe20000000000 */
[----:B------:R-:W-:-:S02]  /*1200*/  UMOV UR15, 0x40000040 ;  /* 0x40000040000f7882 */ /* 0x000fc40000000000 */
[----:B------:R-:W-:Y:S01]  /*1210*/  ULOP3.LUT UR10, UR41, 0x3fff, URZ, 0xc0, !UPT ;  /* 0x00003fff290a7892 */ /* 0x000fe2000f8ec03f */
[----:B------:R-:W-:Y:S01]  /*1220*/  MOV R11, UR13 ;  /* 0x0000000d000b7c02 */ /* 0x000fe20008000f00 */
[----:B------:R-:W-:Y:S01]  /*1230*/  UMOV UR12, UR4 ;  /* 0x00000004000c7c82 */ /* 0x000fe20008000000 */
[----:B------:R-:W-:Y:S01]  /*1240*/  UIADD3 UR6, UR4, 0x2, URZ ;  /* 0x0000000204067890 */ /* 0x000fe2000fffe03f */
[----:B------:R-:W-:Y:S01]  /*1250*/  IMAD.U32 R10, RZ, RZ, UR12 ;  /* 0x0000000cff0a7e24 */ /* 0x000fe2000f8e00ff */
[----:B------:R-:W-:Y:S02]  /*1260*/  ULOP3.LUT UR10, UR10, 0x10000, URZ, 0xfc, !UPT ;  /* 0x000100000a0a7892 */ /* 0x000fe4000f8efc3f */
[----:B------:R-:W-:Y:S02]  /*1270*/  UIADD3 UR56, UR4, 0x4, URZ ;  /* 0x0000000404387890 */ /* 0x000fe4000fffe03f */
[----:B------:R-:W-:Y:S01]  /*1280*/  UIMAD UR5, UR38, 0x900, UR10 ;  /* 0x00000900260578a4 */ /* 0x000fe2000f8e020a */
[----:B------:R-:W-:Y:S01]  /*1290*/  UMOV UR57, 0x40000040 ;  /* 0x4000004000397882 */ /* 0x000fe20000000000 */
[----:B------:R-:W-:-:S02]  /*12a0*/  UMOV UR59, 0x40000040 ;  /* 0x40000040003b7882 */ /* 0x000fc40000000000 */
[----:B------:R-:W-:Y:S02]  /*12b0*/  UIADD3 UR7, UR5, 0x2, URZ ;  /* 0x0000000205077890 */ /* 0x000fe4000fffe03f */
[----:B------:R-:W-:Y:S02]  /*12c0*/  UIADD3 UR58, UR5, 0x4, URZ ;  /* 0x00000004053a7890 */ /* 0x000fe4000fffe03f */
[----:B------:R-:W-:Y:S01]  /*12d0*/  UMOV UR14, UR5 ;  /* 0x00000005000e7c82 */ /* 0x000fe20008000000 */
[----:B------:R-:W-:Y:S01]  /*12e0*/  UIADD3 UR52, UR4, 0x6, URZ ;  /* 0x0000000604347890 */ /* 0x000fe2000fffe03f */
[----:B------:R-:W-:Y:S01]  /*12f0*/  HGMMA.64x96x16.F32.BF16 R24, gdesc[UR12], RZ, !UPT, gsb0 ;  /* 0x016000000c1879f0 */ /* 0x000fe2000c0018ff */
[----:B------:R-:W-:Y:S01]  /*1300*/  UMOV UR12, UR6 ;  /* 0x00000006000c7c82 */ /* 0x000fe20008000000 */
[----:B------:R-:W-:Y:S01]  /*1310*/  UMOV UR13, 0x40000040 ;  /* 0x40000040000d7882 */ /* 0x000fe20000000000 */
[----:B------:R-:W-:Y:S01]  /*1320*/  UMOV UR14, UR7 ;  /* 0x00000007000e7c82 */ /* 0x000fe20008000000 */
[----:B------:R-:W-:Y:S01]  /*1330*/  UMOV UR15, 0x40000040 ;  /* 0x40000040000f7882 */ /* 0x000fe20000000000 */
[----:B------:R-:W-:Y:S01]  /*1340*/  UIADD3 UR54, UR5, 0x6, URZ ;  /* 0x0000000605367890 */ /* 0x000fe2000fffe03f */
[----:B------:R-:W-:Y:S01]  /*1350*/  IMAD.U32 R8, RZ, RZ, UR12 ;  /* 0x0000000cff087e24 */ /* 0x000fe2000f8e00ff */
[----:B------:R-:W-:Y:S01]  /*1360*/  UMOV UR53, 0x40000040 ;  /* 0x4000004000357882 */ /* 0x000fe20000000000 */
[----:B------:R-:W-:Y:S01]  /*1370*/  UMOV UR55, 0x40000040 ;  /* 0x4000004000377882 */ /* 0x000fe20000000000 */
[----:B------:R-:W-:Y:S01]  /*1380*/  UIADD3 UR48, UR4, 0x400, URZ ;  /* 0x0000040004307890 */ /* 0x000fe2000fffe03f */
[----:B------:R-:W-:Y:S01]  /*1390*/  IMAD.U32 R9, RZ, RZ, UR13 ;  /* 0x0000000dff097e24 */ /* 0x000fe2000f8e00ff */
[----:B------:R-:W-:Y:S01]  /*13a0*/  UIADD3 UR50, UR5, 0x300, URZ ;  /* 0x0000030005327890 */ /* 0x000fe2000fffe03f */
[----:B------:R-:W-:Y:S01]  /*13b0*/  UMOV UR49, 0x40000040 ;  /* 0x4000004000317882 */ /* 0x000fe20000000000 */
[----:B------:R-:W-:Y:S01]  /*13c0*/  UMOV UR51, 0x40000040 ;  /* 0x4000004000337882 */ /* 0x000fe20000000000 */
[----:B------:R-:W-:-:S02]  /*13d0*/  UIADD3 UR16, UR4, 0x404, URZ ;  /* 0x0000040404107890 */ /* 0x000fc4000fffe03f */
[----:B------:R-:W-:Y:S01]  /*13e0*/  UIADD3 UR18, UR5, 0x304, URZ ;  /* 0x0000030405127890 */ /* 0x000fe2000fffe03f */
[----:B------:R-:W-:Y:S01]  /*13f0*/  UMOV UR17, 0x40000040 ;  /* 0x4000004000117882 */ /* 0x000fe20000000000 */
[----:B------:R-:W-:Y:S01]  /*1400*/  UMOV UR19, 0x40000040 ;  /* 0x4000004000137882 */ /* 0x000fe20000000000 */
[----:B------:R-:W-:Y:S02]  /*1410*/  UIADD3 UR20, UR4, 0x406, URZ ;  /* 0x0000040604147890 */ /* 0x000fe4000fffe03f */
[----:B------:R-:W-:Y:S01]  /*1420*/  UIADD3 UR22, UR5, 0x306, URZ ;  /* 0x0000030605167890 */ /* 0x000fe2000fffe03f */
[----:B------:R-:W-:Y:S01]  /*1430*/  UMOV UR21, 0x40000040 ;  /* 0x4000004000157882 */ /* 0x000fe20000000000 */
[----:B------:R-:W-:Y:S01]  /*1440*/  UMOV UR23, 0x40000040 ;  /* 0x4000004000177882 */ /* 0x000fe20000000000 */
[----:B------:R-:W-:Y:S02]  /*1450*/  UIADD3 UR24, UR4, 0x800, URZ ;  /* 0x0000080004187890 */ /* 0x000fe4000fffe03f */
        /* <DEDUP_REMOVED lines=15> */
[----:B------:R-:W-:-:S02]  /*1550*/  WARPGROUP.DEPBAR.LE gsb0, 0x0 ;  /* 0x00008000000079c5 */ /* 0x000fc40000010000 */
[----:B------:R-:W-:-:S06]  /*1560*/  WARPGROUP.ARRIVE ;  /* 0x00000000000079c5 */ /* 0x000fcc0000000000 */
[----:B------:R-:W-:Y:S01]  /*1570*/  HGMMA.64x96x16.F32.BF16 R24, gdesc[UR12], R24, gsb0 ;  /* 0x016000000c1879f0 */ /* 0x000fe20008001818 */
[----:B------:R-:W-:Y:S02]  /*1580*/  UIADD3 UR12, UR4, 0x402, URZ ;  /* 0x00000402040c7890 */ /* 0x000fe4000fffe03f */
[----:B------:R-:W-:Y:S01]  /*1590*/  UIADD3 UR14, UR5, 0x302, URZ ;  /* 0x00000302050e7890 */ /* 0x000fe2000fffe03f */
[----:B------:R-:W-:Y:S01]  /*15a0*/  UMOV UR13, 0x40000040 ;  /* 0x40000040000d7882 */ /* 0x000fe20000000000 */
[----:B------:R-:W-:Y:S01]  /*15b0*/  UMOV UR15, 0x40000040 ;  /* 0x40000040000f7882 */ /* 0x000fe20000000000 */
[----:B------:R-:W-:Y:S02]  /*15c0*/  WARPGROUP.DEPBAR.LE gsb0, 0x0 ;  /* 0x00008000000079c5 */ /* 0x000fe40000010000 */
[----:B------:R-:W-:-:S06]  /*15d0*/  WARPGROUP.ARRIVE ;  /* 0x00000000000079c5 */ /* 0x000fcc0000000000 */
[----:B------:R-:W-:Y:S03]  /*15e0*/  HGMMA.64x96x16.F32.BF16 R24, gdesc[UR56], R24, gsb0 ;  /* 0x01600000381879f0 */ /* 0x000fe60008001818 */
        /* <DEDUP_REMOVED lines=28> */
[----:B------:R-:W-:Y:S05]  /*17b0*/  @!P0 BRA `(.L_x_13) ;  /* 0x0000000000048947 */ /* 0x000fea0003800000 */
[----:B------:R-:W-:Y:S01]  /*17c0*/  BPT.TRAP 0x1 ;  /* 0x000000040000795c */ /* 0x000fe20000300000 */
.L_x_13:
[----:B------:R-:W-:Y:S01]  /*17d0*/  ULDC UR4, c[0x0][0x9d8] ;  /* 0x0002760000047ab9 */ /* 0x000fe20000000800 */
[----:B------:R-:W-:Y:S01]  /*17e0*/  IADD3 R5, R164, R73, RZ ;  /* 0x00000049a4057210 */ /* 0x000fe20007ffe0ff */
[----:B------:R-:W-:Y:S01]  /*17f0*/  FMUL.FTZ R24, R24, UR4 ;  /* 0x0000000418187c20 */ /* 0x000fe20008410000 */
[----:B------:R-:W-:Y:S01]  /*1800*/  FMUL.FTZ R25, R25, UR4 ;  /* 0x0000000419197c20 */ /* 0x000fe20008410000 */
[----:B------:R-:W-:Y:S01]  /*1810*/  FMUL.FTZ R28, R28, UR4 ;  /* 0x000000041c1c7c20 */ /* 0x000fe20008410000 */
[----:B------:R-:W-:Y:S01]  /*1820*/  FMUL.FTZ R29, R29, UR4 ;  /* 0x000000041d1d7c20 */ /* 0x000fe20008410000 */
[----:B------:R-:W-:Y:S01]  /*1830*/  FMUL.FTZ R32, R32, UR4 ;  /* 0x0000000420207c20 */ /* 0x000fe20008410000 */
[----:B------:R-:W-:Y:S01]  /*1840*/  IMAD R5, R88, -0x60, R5 ;  /* 0xffffffa058057824 */ /* 0x000fe200078e0205 */
[----:B------:R-:W2:Y:S01]  /*1850*/  MUFU.TANH R24, R24 ;  /* 0x0000001800187308 */ /* 0x000ea20000002400 */
[----:B------:R-:W-:Y:S01]  /*1860*/  FMUL.FTZ R33, R33, UR4 ;  /* 0x0000000421217c20 */ /* 0x000fe20008410000 */
[----:B------:R-:W-:Y:S01]  /*1870*/  FMUL.FTZ R26, R26, UR4 ;  /* 0x000000041a1a7c20 */ /* 0x000fe20008410000 */
[----:B------:R-:W-:Y:S01]  /*1880*/  FMUL.FTZ R36, R36, UR4 ;  /* 0x0000000424247c20 */ /* 0x000fe20008410000 */
[----:B------:R-:W-:Y:S01]  /*1890*/  ISETP.GT.AND P6, PT, R5, RZ, PT ;  /* 0x000000ff0500720c */ /* 0x000fe20003fc4270 */
[----:B------:R-:W-:Y:S01]  /*18a0*/  FMUL.FTZ R27, R27, UR4 ;  /* 0x000000041b1b7c20 */ /* 0x000fe20008410000 */
[----:B------:R-:W-:Y:S01]  /*18b0*/  ISETP.GT.AND P5, PT, R5, 0x1, PT ;  /* 0x000000010500780c */ /* 0x000fe20003fa4270 */
[----:B------:R-:W-:Y:S01]  /*18c0*/  FMUL.FTZ R37, R37, UR4 ;  /* 0x0000000425257c20 */ /* 0x000fe20008410000 */
[----:B------:R-:W3:Y:S01]  /*18d0*/  MUFU.TANH R25, R25 ;  /* 0x0000001900197308 */ /* 0x000ee20000002400 */
[----:B------:R-:W-:Y:S01]  /*18e0*/  ISETP.GT.AND P4, PT, R5, 0x8, PT ;  /* 0x000000080500780c */ /* 0x000fe20003f84270 */
[----:B------:R-:W-:Y:S01]  /*18f0*/  FMUL.FTZ R30, R30, UR4 ;  /* 0x000000041e1e7c20 */ /* 0x000fe20008410000 */
[----:B------:R-:W-:Y:S01]  /*1900*/  FMUL.FTZ R31, R31, UR4 ;  /* 0x000000041f1f7c20 */ /* 0x000fe20008410000 */
[C---:B------:R-:W-:Y:S01]  /*1910*/  ISETP.GT.AND P3, PT, R5.reuse, 0x9, PT ;  /* 0x000000090500780c */ /* 0x040fe20003f64270 */
[----:B------:R-:W-:Y:S01]  /*1920*/  FMUL.FTZ R40, R40, UR4 ;  /* 0x0000000428287c20 */ /* 0x000fe20008410000 */
[----:B------:R-:W-:Y:S01]  /*1930*/  FMUL.FTZ R34, R34, UR4 ;  /* 0x0000000422227c20 */ /* 0x000fe20008410000 */
[----:B------:R-:W-:Y:S01]  /*1940*/  ISETP.GT.AND P2, PT, R5, 0x10, PT ;  /* 0x000000100500780c */ /* 0x000fe20003f44270 */
[----:B------:R-:W4:Y:S01]  /*1950*/  MUFU.TANH R28, R28 ;  /* 0x0000001c001c7308 */ /* 0x000f220000002400 */
[----:B--2---:R-:W-:Y:S01]  /*1960*/  FSEL R24, R24, -INF , P6 ;  /* 0xff80000018187808 */ /* 0x004fe20003000000 */
[----:B------:R-:W-:Y:S01]  /*1970*/  FMUL.FTZ R41, R41, UR4 ;  /* 0x0000000429297c20 */ /* 0x000fe20008410000 */
[----:B------:R-:W-:Y:S01]  /*1980*/  FMUL.FTZ R35, R35, UR4 ;  /* 0x0000000423237c20 */ /* 0x000fe20008410000 */
[----:B------:R-:W-:Y:S01]  /*1990*/  ISETP.GT.AND P1, PT, R5, 0x11, PT ;  /* 0x000000110500780c */ /* 0x000fe20003f24270 */
[----:B------:R-:W-:Y:S01]  /*19a0*/  FMUL.FTZ R44, R44, UR4 ;  /* 0x000000042c2c7c20 */ /* 0x000fe20008410000 */
[----:B------:R-:W-:Y:S01]  /*19b0*/  FMUL.FTZ R38, R38, UR4 ;  /* 0x0000000426267c20 */ /* 0x000fe20008410000 */
[----:B------:R-:W-:Y:S01]  /*19c0*/  FMUL.FTZ R45, R45, UR4 ;  /* 0x000000042d2d7c20 */ /* 0x000fe20008410000 */
[----:B------:R-:W2:Y:S01]  /*19d0*/  MUFU.TANH R29, R29 ;  /* 0x0000001d001d7308 */ /* 0x000ea20000002400 */
[----:B---3--:R-:W-:Y:S01]  /*19e0*/  FSEL R25, R25, -INF , P5 ;  /* 0xff80000019197808 */ /* 0x008fe20002800000 */
[----:B------:R-:W-:Y:S01]  /*19f0*/  FMUL.FTZ R39, R39, UR4 ;  /* 0x0000000427277c20 */ /* 0x000fe20008410000 */
[----:B------:R-:W-:Y:S01]  /*1a00*/  FMUL.FTZ R48, R48, UR4 ;  /* 0x0000000430307c20 */ /* 0x000fe20008410000 */
[----:B------:R-:W-:Y:S01]  /*1a10*/  FMUL.FTZ R42, R42, UR4 ;  /* 0x000000042a2a7c20 */ /* 0x000fe20008410000 */
[----:B------:R-:W-:Y:S01]  /*1a20*/  FMNMX.FTZ R7, R24, R25, !PT ;  /* 0x0000001918077209 */ /* 0x000fe20007810000 */
[----:B------:R-:W-:Y:S01]  /*1a30*/  FMUL.FTZ R49, R49, UR4 ;  /* 0x0000000431317c20 */ /* 0x000fe20008410000 */
[----:B------:R-:W-:Y:S01]  /*1a40*/  FMUL.FTZ R43, R43, UR4 ;  /* 0x000000042b2b7c20 */ /* 0x000fe20008410000 */
[----:B------:R-:W3:Y:S01]  /*1a50*/  MUFU.TANH R32, R32 ;  /* 0x0000002000207308 */ /* 0x000ee20000002400 */
[----:B----4-:R-:W-:Y:S01]  /*1a60*/  FSEL R28, R28, -INF , P4 ;  /* 0xff8000001c1c7808 */ /* 0x010fe20002000000 */
[----:B------:R-:W-:Y:S01]  /*1a70*/  FMUL.FTZ R52, R52, UR4 ;  /* 0x0000000434347c20 */ /* 0x000fe20008410000 */
[----:B------:R-:W-:Y:S01]  /*1a80*/  FMUL.FTZ R46, R46, UR4 ;  /* 0x000000042e2e7c20 */ /* 0x000fe20008410000 */
[----:B------:R-:W-:Y:S01]  /*1a90*/  FMUL.FTZ R53, R53, UR4 ;  /* 0x0000000435357c20 */ /* 0x000fe20008410000 */
[----:B------:R-:W-:Y:S01]  /*1aa0*/  FMNMX.FTZ R7, R28, R7, !PT ;  /* 0x000000071c077209 */ /* 0x000fe20007810000 */
[----:B------:R-:W-:Y:S01]  /*1ab0*/  FMUL.FTZ R47, R47, UR4 ;  /* 0x000000042f2f7c20 */ /* 0x000fe20008410000 */
[----:B------:R-:W-:Y:S01]  /*1ac0*/  FMUL.FTZ R56, R56, UR4 ;  /* 0x0000000438387c20 */ /* 0x000fe20008410000 */
[----:B------:R-:W4:Y:S01]  /*1ad0*/  MUFU.TANH R4, R26 ;  /* 0x0000001a00047308 */ /* 0x000f220000002400 */
[----:B--2---:R-:W-:Y:S01]  /*1ae0*/  FSEL R12, R29, -INF , P3 ;  /* 0xff8000001d0c7808 */ /* 0x004fe20001800000 */
[----:B------:R-:W-:Y:S01]  /*1af0*/  FMUL.FTZ R50, R50, UR4 ;  /* 0x0000000432327c20 */ /* 0x000fe20008410000 */
[----:B------:R-:W-:Y:S01]  /*1b00*/  FMUL.FTZ R57, R57, UR4 ;  /* 0x0000000439397c20 */ /* 0x000fe20008410000 */
[----:B------:R-:W-:Y:S01]  /*1b10*/  FMUL.FTZ R51, R51, UR4 ;  /* 0x0000000433337c20 */ /* 0x000fe20008410000 */
[----:B------:R-:W-:Y:S01]  /*1b20*/  FMNMX.FTZ R7, R12, R7, !PT ;  /* 0x000000070c077209 */ /* 0x000fe20007810000 */
[----:B------:R-:W-:Y:S01]  /*1b30*/  FMUL.FTZ R60, R60, UR4 ;  /* 0x000000043c3c7c20 */ /* 0x000fe20008410000 */
[----:B------:R-:W-:Y:S01]  /*1b40*/  FMUL.FTZ R54, R54, UR4 ;  /* 0x0000000436367c20 */ /* 0x000fe20008410000 */
[----:B------:R-:W-:Y:S01]  /*1b50*/  MUFU.TANH R33, R33 ;  /* 0x0000002100217308 */ /* 0x000fe20000002400 */
[----:B---3--:R-:W-:Y:S01]  /*1b60*/  FSEL R32, R32, -INF , P2 ;  /* 0xff80000020207808 */ /* 0x008fe20001000000 */
[----:B------:R-:W-:Y:S01]  /*1b70*/  FMUL.FTZ R61, R61, UR4 ;  /* 0x000000043d3d7c20 */ /* 0x000fe20008410000 */
[----:B------:R-:W-:Y:S01]  /*1b80*/  FMUL.FTZ R55, R55, UR4 ;  /* 0x0000000437377c20 */ /* 0x000fe20008410000 */
[----:B------:R-:W-:Y:S01]  /*1b90*/  FMUL.FTZ R64, R64, UR4 ;  /* 0x0000000440407c20 */ /* 0x000fe20008410000 */
[----:B------:R-:W-:Y:S01]  /*1ba0*/  FMNMX.FTZ R7, R32, R7, !PT ;  /* 0x0000000720077209 */ /* 0x000fe20007810000 */
[----:B------:R-:W-:Y:S01]  /*1bb0*/  FMUL.FTZ R58, R58, UR4 ;  /* 0x000000043a3a7c20 */ /* 0x000fe20008410000 */
[----:B------:R-:W-:Y:S01]  /*1bc0*/  FMUL.FTZ R65, R65, UR4 ;  /* 0x0000000441417c20 */ /* 0x000fe20008410000 */
[----:B01----:R-:W0:Y:S01]  /*1bd0*/  MUFU.TANH R3, R27 ;  /* 0x0000001b00037308 */ /* 0x003e220000002400 */
[----:B----4-:R-:W-:Y:S01]  /*1be0*/  FSEL R4, R4, -INF , P6 ;  /* 0xff80000004047808 */ /* 0x010fe20003000000 */
[----:B------:R-:W-:Y:S01]  /*1bf0*/  FMUL.FTZ R59, R59, UR4 ;  /* 0x000000043b3b7c20 */ /* 0x000fe20008410000 */
[----:B------:R-:W-:Y:S01]  /*1c00*/  ISETP.GT.AND P6, PT, R5, 0x18, PT ;  /* 0x000000180500780c */ /* 0x000fe20003fc4270 */
[----:B------:R-:W-:Y:S01]  /*1c10*/  FMUL.FTZ R68, R68, UR4 ;  /* 0x0000000444447c20 */ /* 0x000fe20008410000 */
[----:B------:R-:W-:Y:S01]  /*1c20*/  FMUL.FTZ R69, R69, UR4 ;  /* 0x0000000445457c20 */ /* 0x000fe20008410000 */
[----:B------:R-:W-:Y:S01]  /*1c30*/  FMUL.FTZ R62, R62, UR4 ;  /* 0x000000043e3e7c20 */ /* 0x000fe20008410000 */
[----:B------:R-:W-:Y:S01]  /*1c40*/  FMUL.FTZ R63, R63, UR4 ;  /* 0x000000043f3f7c20 */ /* 0x000fe20008410000 */
[----:B------:R-:W1:Y:S01]  /*1c50*/  MUFU.TANH R36, R36 ;  /* 0x0000002400247308 */ /* 0x000e620000002400 */
[----:B------:R-:W-:Y:S01]  /*1c60*/  ULDC UR5, c[0x0][0x988] ;  /* 0x0002620000057ab9 */ /* 0x000fe20000000800 */
[----:B------:R-:W-:Y:S01]  /*1c70*/  FMUL.FTZ R66, R66, UR4 ;  /* 0x0000000442427c20 */ /* 0x000fe20008410000 */
[----:B------:R-:W-:Y:S01]  /*1c80*/  P2R R21, PR, RZ, 0x1 ;  /* 0x00000001ff157803 */ /* 0x000fe20000000000 */
[----:B------:R-:W-:Y:S01]  /*1c90*/  FMUL.FTZ R67, R67, UR4 ;  /* 0x0000000443437c20 */ /* 0x000fe20008410000 */
[----:B------:R-:W-:Y:S01]  /*1ca0*/  FMUL.FTZ R70, R70, UR4 ;  /* 0x0000000446467c20 */ /* 0x000fe20008410000 */
[----:B------:R-:W-:Y:S01]  /*1cb0*/  FMUL.FTZ R71, R71, UR4 ;  /* 0x0000000447477c20 */ /* 0x000fe20008410000 */
[----:B------:R-:W-:Y:S01]  /*1cc0*/  R2UR UR4, R0 ;  /* 0x00000000000472ca */ /* 0x000fe200000e0000 */
[----:B------:R2:W3:Y:S01]  /*1cd0*/  MUFU.TANH R14, R30 ;  /* 0x0000001e000e7308 */ /* 0x0004e20000002400 */
[----:B0-----:R-:W-:Y:S01]  /*1ce0*/  FSEL R3, R3, -INF , P5 ;  /* 0xff80000003037808 */ /* 0x001fe20002800000 */
[--C-:B------:R-:W-:Y:S01]  /*1cf0*/  IMAD.MOV.U32 R85, RZ, RZ, R87.reuse ;  /* 0x000000ffff557224 */ /* 0x100fe200078e0057 */
[----:B------:R-:W-:Y:S01]  /*1d00*/  ISETP.GT.AND P5, PT, R5, 0x19, PT ;  /* 0x000000190500780c */ /* 0x000fe20003fa4270 */
[--C-:B------:R-:W-:Y:S01]  /*1d10*/  IMAD.MOV.U32 R83, RZ, RZ, R87.reuse ;  /* 0x000000ffff537224 */ /* 0x100fe200078e0057 */
[-C--:B------:R-:W-:Y:S01]  /*1d20*/  MOV R81, R87.reuse ;  /* 0x0000005700517202 */ /* 0x080fe20000000f00 */
[--C-:B------:R-:W-:Y:S01]  /*1d30*/  IMAD.MOV.U32 R79, RZ, RZ, R87.reuse ;  /* 0x000000ffff4f7224 */ /* 0x100fe200078e0057 */
[----:B------:R-:W-:Y:S01]  /*1d40*/  MOV R75, R87 ;  /* 0x00000057004b7202 */ /* 0x000fe20000000f00 */
[----:B------:R-:W0:Y:S01]  /*1d50*/  MUFU.TANH R37, R37 ;  /* 0x0000002500257308 */ /* 0x000e220000002400 */
[----:B--2---:R-:W-:Y:S01]  /*1d60*/  FSEL R30, R33, -INF , P1 ;  /* 0xff800000211e7808 */ /* 0x004fe20000800000 */
[----:B------:R-:W-:Y:S01]  /*1d70*/  IMAD.MOV.U32 R77, RZ, RZ, R87 ;  /* 0x000000ffff4d7224 */ /* 0x000fe200078e0057 */
[----:B-1----:R-:W-:Y:S01]  /*1d80*/  FSEL R36, R36, -INF , P6 ;  /* 0xff80000024247808 */ /* 0x002fe20003000000 */
[----:B------:R-:W-:Y:S01]  /*1d90*/  UIADD3 UR4, UR4, 0x2a840, URZ ;  /* 0x0002a84004047890 */ /* 0x000fe2000fffe03f */
[----:B------:R-:W-:-:S03]  /*1da0*/  FMNMX.FTZ R7, R30, R7, !PT ;  /* 0x000000071e077209 */ /* 0x000fc60007810000 */
[----:B------:R-:W1:Y:S01]  /*1db0*/  MUFU.TANH R31, R31 ;  /* 0x0000001f001f7308 */ /* 0x000e620000002400 */
[----:B---3--:R-:W-:Y:S01]  /*1dc0*/  FSEL R14, R14, -INF , P4 ;  /* 0xff8000000e0e7808 */ /* 0x008fe20002000000 */
[----:B------:R-:W-:Y:S01]  /*1dd0*/  UPRMT UR4, UR40, 0x654, UR4 ;  /* 0x0000065428047896 */ /* 0x000fe20008000004 */
[----:B------:R-:W-:Y:S02]  /*1de0*/  ISETP.GT.AND P4, PT, R5, 0x20, PT ;  /* 0x000000200500780c */ /* 0x000fe40003f84270 */
[----:B------:R-:W-:-:S03]  /*1df0*/  FMNMX.FTZ R7, R36, R7, !PT ;  /* 0x0000000724077209 */ /* 0x000fc60007810000 */
[----:B------:R-:W2:Y:S01]  /*1e00*/  MUFU.TANH R40, R40 ;  /* 0x0000002800287308 */ /* 0x000ea20000002400 */
[----:B0-----:R-:W-:Y:S02]  /*1e10*/  FSEL R72, R37, -INF , P5 ;  /* 0xff80000025487808 */ /* 0x001fe40002800000 */
[----:B------:R-:W-:Y:S02]  /*1e20*/  SYNCS.ARRIVE.TRANS64.RED.A1T0 RZ, [UR4], RZ ;  /* 0x000000ffffff79a7 */ /* 0x000fe40008100404 */
[----:B------:R-:W-:-:S03]  /*1e30*/  FMNMX.FTZ R7, R72, R7, !PT ;  /* 0x0000000748077209 */ /* 0x000fc60007810000 */
[----:B------:R-:W0:Y:S01]  /*1e40*/  MUFU.TANH R34, R34 ;  /* 0x0000002200227308 */ /* 0x000e220000002400 */
[----:B-1----:R-:W-:Y:S02]  /*1e50*/  FSEL R20, R31, -INF , P3 ;  /* 0xff8000001f147808 */ /* 0x002fe40001800000 */
[----:B------:R-:W-:-:S05]  /*1e60*/  ISETP.GT.AND P3, PT, R5, 0x21, PT ;  /* 0x000000210500780c */ /* 0x000fca0003f64270 */
[----:B------:R-:W1:Y:S01]  /*1e70*/  MUFU.TANH R41, R41 ;  /* 0x0000002900297308 */ /* 0x000e620000002400 */
[----:B--2---:R-:W-:-:S04]  /*1e80*/  FSEL R74, R40, -INF , P4 ;  /* 0xff800000284a7808 */ /* 0x004fc80002000000 */
[----:B------:R-:W-:-:S03]  /*1e90*/  FMNMX.FTZ R7, R74, R7, !PT ;  /* 0x000000074a077209 */ /* 0x000fc60007810000 */
[----:B------:R-:W2:Y:S01]  /*1ea0*/  MUFU.TANH R35, R35 ;  /* 0x0000002300237308 */ /* 0x000ea20000002400 */
[----:B0-----:R-:W-:Y:S02]  /*1eb0*/  FSEL R34, R34, -INF , P2 ;  /* 0xff80000022227808 */ /* 0x001fe40001000000 */
[----:B------:R-:W-:-:S05]  /*1ec0*/  ISETP.GT.AND P2, PT, R5, 0x28, PT ;  /* 0x000000280500780c */ /* 0x000fca0003f44270 */
[----:B------:R-:W0:Y:S01]  /*1ed0*/  MUFU.TANH R44, R44 ;  /* 0x0000002c002c7308 */ /* 0x000e220000002400 */
[----:B-1----:R-:W-:-:S04]  /*1ee0*/  FSEL R76, R41, -INF , P3 ;  /* 0xff800000294c7808 */ /* 0x002fc80001800000 */
[----:B------:R-:W-:-:S03]  /*1ef0*/  FMNMX.FTZ R7, R76, R7, !PT ;  /* 0x000000074c077209 */ /* 0x000fc60007810000 */
[----:B------:R-:W1:Y:S01]  /*1f00*/  MUFU.TANH R38, R38 ;  /* 0x0000002600267308 */ /* 0x000e620000002400 */
[----:B--2---:R-:W-:Y:S02]  /*1f10*/  FSEL R26, R35, -INF , P1 ;  /* 0xff800000231a7808 */ /* 0x004fe40000800000 */
[----:B------:R-:W-:-:S05]  /*1f20*/  ISETP.GT.AND P1, PT, R5, 0x29, PT ;  /* 0x000000290500780c */ /* 0x000fca0003f24270 */
[----:B------:R-:W2:Y:S01]  /*1f30*/  MUFU.TANH R45, R45 ;  /* 0x0000002d002d7308 */ /* 0x000ea20000002400 */
[----:B0-----:R-:W-:-:S04]  /*1f40*/  FSEL R78, R44, -INF , P2 ;  /* 0xff8000002c4e7808 */ /* 0x001fc80001000000 */
[----:B------:R-:W-:-:S03]  /*1f50*/  FMNMX.FTZ R7, R78, R7, !PT ;  /* 0x000000074e077209 */ /* 0x000fc60007810000 */
[----:B------:R-:W0:Y:S01]  /*1f60*/  MUFU.TANH R39, R39 ;  /* 0x0000002700277308 */ /* 0x000e220000002400 */
[----:B-1----:R-:W-:Y:S02]  /*1f70*/  FSEL R38, R38, -INF , P6 ;  /* 0xff80000026267808 */ /* 0x002fe40003000000 */
[----:B------:R-:W-:-:S05]  /*1f80*/  ISETP.GT.AND P6, PT, R5, 0x30, PT ;  /* 0x000000300500780c */ /* 0x000fca0003fc4270 */
[----:B------:R-:W1:Y:S01]  /*1f90*/  MUFU.TANH R48, R48 ;  /* 0x0000003000307308 */ /* 0x000e620000002400 */
[----:B--2---:R-:W-:Y:S02]  /*1fa0*/  FSEL R80, R45, -INF , P1 ;  /* 0xff8000002d507808 */ /* 0x004fe40000800000 */
[----:B------:R-:W-:Y:S02]  /*1fb0*/  MOV R45, R87 ;  /* 0x00000057002d7202 */ /* 0x000fe40000000f00 */
        /* <DEDUP_REMOVED lines=11> */
[----:B0-----:R-:W-:Y:S01]  /*2070*/  FSEL R84, R49, -INF , P5 ;  /* 0xff80000031547808 */ /* 0x001fe20002800000 */
[----:B------:R-:W-:-:S03]  /*2080*/  IMAD.MOV.U32 R49, RZ, RZ, R87 ;  /* 0x000000ffff317224 */ /* 0x000fc600078e0057 */
        /* <DEDUP_REMOVED lines=11> */
[----:B-1----:R-:W-:Y:S01]  /*2140*/  FSEL R90, R53, -INF , P3 ;  /* 0xff800000355a7808 */ /* 0x002fe20001800000 */
[----:B------:R-:W-:-:S03]  /*2150*/  IMAD.MOV.U32 R53, RZ, RZ, R87 ;  /* 0x000000ffff357224 */ /* 0x000fc600078e0057 */
[----:B------:R-:W-:-:S03]  /*2160*/  FMNMX.FTZ R7, R90, R7, !PT ;  /* 0x000000075a077209 */ /* 0x000fc60007810000 */
[----:B------:R-:W1:Y:S01]  /*2170*/  MUFU.TANH R50, R50 ;  /* 0x0000003200327308 */ /* 0x000e620000002400 */
[----:B--2---:R-:W-:Y:S01]  /*2180*/  FSEL R48, R47, -INF , P1 ;  /* 0xff8000002f307808 */ /* 0x004fe20000800000 */
[----:B------:R-:W-:Y:S01]  /*2190*/  IMAD.MOV.U32 R47, RZ, RZ, R87 ;  /* 0x000000ffff2f7224 */ /* 0x000fe200078e0057 */
        /* <DEDUP_REMOVED lines=13> */
[----:B------:R-:W-:Y:S02]  /*2270*/  ISETP.GT.AND P5, PT, R5, 0x49, PT ;  /* 0x000000490500780c */ /* 0x000fe40003fa4270 */
[----:B------:R-:W-:-:S03]  /*2280*/  MOV R51, R87 ;  /* 0x0000005700337202 */ /* 0x000fc60000000f00 */
        /* <DEDUP_REMOVED lines=11> */
[----:B-1----:R-:W-:Y:S01]  /*2340*/  FSEL R56, R55, -INF , P3 ;  /* 0xff80000037387808 */ /* 0x002fe20001800000 */
[----:B------:R-:W-:Y:S01]  /*2350*/  IMAD.MOV.U32 R55, RZ, RZ, R87 ;  /* 0x000000ffff377224 */ /* 0x000fe200078e0057 */
        /* <DEDUP_REMOVED lines=18> */
[----:B------:R-:W-:Y:S01]  /*2480*/  MUFU.TANH R63, R63 ;  /* 0x0000003f003f7308 */ /* 0x000fe20000002400 */
[----:B-1----:R-:W-:Y:S02]  /*2490*/  FSEL R102, R69, -INF , P1 ;  /* 0xff80000045667808 */ /* 0x002fe40000800000 */
[----:B------:R-:W-:Y:S02]  /*24a0*/  MOV R69, R87 ;  /* 0x0000005700457202 */ /* 0x000fe40000000f00 */
[----:B------:R-:W-:Y:S01]  /*24b0*/  FMNMX.FTZ R5, R102, R7, !PT ;  /* 0x0000000766057209 */ /* 0x000fe20007810000 */
[----:B------:R-:W-:Y:S02]  /*24c0*/  IMAD.U32 R7, RZ, RZ, UR5 ;  /* 0x00000005ff077e24 */ /* 0x000fe4000f8e00ff */
[----:B------:R-:W0:Y:S01]  /*24d0*/  MUFU.TANH R66, R66 ;  /* 0x0000004200427308 */ /* 0x000e220000002400 */
[----:B--2---:R-:W-:Y:S01]  /*24e0*/  FSEL R62, R62, -INF , P6 ;  /* 0xff8000003e3e7808 */ /* 0x004fe20003000000 */
[----:B------:R-:W1:Y:S06]  /*24f0*/  SHFL.BFLY PT, R6, R5, 0x2, 0x1f ;  /* 0x0c401f0005067f89 */ /* 0x000e6c00000e0000 */
[----:B------:R-:W-:Y:S08]  /*2500*/  MUFU.TANH R67, R67 ;  /* 0x0000004300437308 */ /* 0x000ff00000002400 */
[----:B------:R-:W2:Y:S01]  /*2510*/  MUFU.TANH R70, R70 ;  /* 0x0000004600467308 */ /* 0x000ea20000002400 */
[----:B0-----:R-:W-:-:S07]  /*2520*/  FSEL R66, R66, -INF , P4 ;  /* 0xff80000042427808 */ /* 0x001fce0002000000 */
[----:B------:R-:W0:Y:S01]  /*2530*/  MUFU.TANH R71, R71 ;  /* 0x0000004700477308 */ /* 0x000e220000002400 */
[----:B-1----:R-:W-:Y:S02]  /*2540*/  FMNMX.FTZ R13, R5, R6, !PT ;  /* 0x00000006050d7209 */ /* 0x002fe40007810000 */
[----:B------:R-:W-:-:S03]  /*2550*/  FMNMX.FTZ R5, R4, R3, !PT ;  /* 0x0000000304057209 */ /* 0x000fc60007810000 */
[----:B------:R-:W1:Y:S01]  /*2560*/  SHFL.BFLY PT, R6, R13, 0x1, 0x1f ;  /* 0x0c201f000d067f89 */ /* 0x000e6200000e0000 */
[----:B------:R-:W-:Y:S02]  /*2570*/  FMNMX.FTZ R5, R14, R5, !PT ;  /* 0x000000050e057209 */ /* 0x000fe40007810000 */
[----:B--2---:R-:W-:Y:S02]  /*2580*/  FSEL R70, R70, -INF , P2 ;  /* 0xff80000046467808 */ /* 0x004fe40001000000 */
[----:B------:R-:W-:-:S04]  /*2590*/  FMNMX.FTZ R5, R20, R5, !PT ;  /* 0x0000000514057209 */ /* 0x000fc80007810000 */
[----:B------:R-:W-:-:S04]  /*25a0*/  FMNMX.FTZ R5, R34, R5, !PT ;  /* 0x0000000522057209 */ /* 0x000fc80007810000 */
[----:B------:R-:W-:-:S04]  /*25b0*/  FMNMX.FTZ R5, R26, R5, !PT ;  /* 0x000000051a057209 */ /* 0x000fc80007810000 */
[----:B------:R-:W-:-:S04]  /*25c0*/  FMNMX.FTZ R5, R38, R5, !PT ;  /* 0x0000000526057209 */ /* 0x000fc80007810000 */
[----:B------:R-:W-:Y:S02]  /*25d0*/  FMNMX.FTZ R5, R40, R5, !PT ;  /* 0x0000000528057209 */ /* 0x000fe40007810000 */
[----:B-1----:R-:W-:Y:S02]  /*25e0*/  FMNMX.FTZ R6, R13, R6, !PT ;  /* 0x000000060d067209 */ /* 0x002fe40007810000 */
[----:B------:R-:W-:Y:S02]  /*25f0*/  FMNMX.FTZ R5, R42, R5, !PT ;  /* 0x000000052a057209 */ /* 0x000fe40007810000 */
[C---:B------:R-:W-:Y:S01]  /*2600*/  FSETP.NEU.FTZ.AND P0, PT, R6.reuse, -INF , PT ;  /* 0xff8000000600780b */ /* 0x040fe20003f1d000 */
[----:B------:R-:W-:Y:S01]  /*2610*/  FMUL.FTZ R15, R6, R7 ;  /* 0x00000007060f7220 */ /* 0x000fe20000410000 */
[----:B------:R-:W-:-:S04]  /*2620*/  FMNMX.FTZ R5, R44, R5, !PT ;  /* 0x000000052c057209 */ /* 0x000fc80007810000 */
[----:B------:R-:W-:Y:S02]  /*2630*/  FMNMX.FTZ R5, R46, R5, !PT ;  /* 0x000000052e057209 */ /* 0x000fe40007810000 */
[----:B------:R-:W-:Y:S02]  /*2640*/  FSEL R15, R15, RZ, P0 ;  /* 0x000000ff0f0f7208 */ /* 0x000fe40000000000 */
[----:B------:R-:W-:Y:S02]  /*2650*/  FMNMX.FTZ R5, R48, R5, !PT ;  /* 0x0000000530057209 */ /* 0x000fe40007810000 */
[----:B------:R-:W-:Y:S01]  /*2660*/  ISETP.NE.AND P0, PT, R21, RZ, PT ;  /* 0x000000ff1500720c */ /* 0x000fe20003f05270 */
[--C-:B------:R-:W-:Y:S01]  /*2670*/  FFMA.FTZ R24, R24, R7, -R15.reuse ;  /* 0x0000000718187223 */ /* 0x100fe2000001080f */
[----:B------:R-:W-:Y:S01]  /*2680*/  FMNMX.FTZ R5, R50, R5, !PT ;  /* 0x0000000532057209 */ /* 0x000fe20007810000 */
[-CC-:B------:R-:W-:Y:S01]  /*2690*/  FFMA.FTZ R28, R28, R7.reuse, -R15.reuse ;  /* 0x000000071c1c7223 */ /* 0x180fe2000001080f */
[--C-:B------:R-:W-:Y:S01]  /*26a0*/  FFMA.FTZ R30, R30, R7, -R15.reuse ;  /* 0x000000071e1e7223 */ /* 0x100fe2000001080f */
[----:B------:R1:W-:Y:S01]  /*26b0*/  MUFU.EX2 R136, R24 ;  /* 0x0000001800887308 */ /* 0x0003e20000000800 */
[----:B------:R-:W-:Y:S01]  /*26c0*/  FMNMX.FTZ R5, R52, R5, !PT ;  /* 0x0000000534057209 */ /* 0x000fe20007810000 */
[-CC-:B------:R-:W-:Y:S01]  /*26d0*/  FFMA.FTZ R12, R12, R7.reuse, -R15.reuse ;  /* 0x000000070c0c7223 */ /* 0x180fe2000001080f */
[-CC-:B------:R-:W-:Y:S01]  /*26e0*/  FFMA.FTZ R25, R25, R7.reuse, -R15.reuse ;  /* 0x0000000719197223 */ /* 0x180fe2000001080f */
[--C-:B------:R-:W-:Y:S01]  /*26f0*/  FFMA.FTZ R32, R32, R7, -R15.reuse ;  /* 0x0000000720207223 */ /* 0x100fe2000001080f */
[----:B------:R-:W-:Y:S01]  /*2700*/  FMNMX.FTZ R5, R54, R5, !PT ;  /* 0x0000000536057209 */ /* 0x000fe20007810000 */
[-CC-:B------:R-:W-:Y:S01]  /*2710*/  FFMA.FTZ R36, R36, R7.reuse, -R15.reuse ;  /* 0x0000000724247223 */ /* 0x180fe2000001080f */
[--C-:B------:R-:W-:Y:S01]  /*2720*/  FFMA.FTZ R72, R72, R7, -R15.reuse ;  /* 0x0000000748487223 */ /* 0x100fe2000001080f */
[----:B------:R2:W-:Y:S01]  /*2730*/  MUFU.EX2 R138, R28 ;  /* 0x0000001c008a7308 */ /* 0x0005e20000000800 */
[----:B------:R-:W-:Y:S01]  /*2740*/  FMNMX.FTZ R5, R56, R5, !PT ;  /* 0x0000000538057209 */ /* 0x000fe20007810000 */
[-CC-:B------:R-:W-:Y:S01]  /*2750*/  FFMA.FTZ R74, R74, R7.reuse, -R15.reuse ;  /* 0x000000074a4a7223 */ /* 0x180fe2000001080f */
[----:B-1----:R-:W-:Y:S01]  /*2760*/  FSEL R24, R63, -INF , P5 ;  /* 0xff8000003f187808 */ /* 0x002fe20002800000 */
[--C-:B------:R-:W-:Y:S01]  /*2770*/  FFMA.FTZ R76, R76, R7, -R15.reuse ;  /* 0x000000074c4c7223 */ /* 0x100fe2000001080f */
[----:B------:R-:W-:Y:S01]  /*2780*/  FMNMX.FTZ R5, R58, R5, !PT ;  /* 0x000000053a057209 */ /* 0x000fe20007810000 */
[-CC-:B------:R-:W-:Y:S01]  /*2790*/  FFMA.FTZ R78, R78, R7.reuse, -R15.reuse ;  /* 0x000000074e4e7223 */ /* 0x180fe2000001080f */
[--C-:B------:R-:W-:Y:S01]  /*27a0*/  FFMA.FTZ R80, R80, R7, -R15.reuse ;  /* 0x0000000750507223 */ /* 0x100fe2000001080f */
[----:B------:R0:W-:Y:S01]  /*27b0*/  MUFU.EX2 R27, R30 ;  /* 0x0000001e001b7308 */ /* 0x0001e20000000800 */
[----:B------:R-:W-:Y:S01]  /*27c0*/  FMNMX.FTZ R5, R60, R5, !PT ;  /* 0x000000053c057209 */ /* 0x000fe20007810000 */
[-CC-:B------:R-:W-:Y:S01]  /*27d0*/  FFMA.FTZ R82, R82, R7.reuse, -R15.reuse ;  /* 0x0000000752527223 */ /* 0x180fe2000001080f */
[----:B--2---:R-:W-:Y:S01]  /*27e0*/  FSEL R28, R67, -INF , P3 ;  /* 0xff800000431c7808 */ /* 0x004fe20001800000 */
[--C-:B------:R-:W-:Y:S01]  /*27f0*/  FFMA.FTZ R84, R84, R7, -R15.reuse ;  /* 0x0000000754547223 */ /* 0x100fe2000001080f */
[----:B------:R-:W-:Y:S01]  /*2800*/  FMNMX.FTZ R5, R62, R5, !PT ;  /* 0x000000053e057209 */ /* 0x000fe20007810000 */
[-CC-:B------:R-:W-:Y:S01]  /*2810*/  FFMA.FTZ R86, R86, R7.reuse, -R15.reuse ;  /* 0x0000000756567223 */ /* 0x180fe2000001080f */
[--C-:B------:R-:W-:Y:S01]  /*2820*/  FFMA.FTZ R90, R90, R7, -R15.reuse ;  /* 0x000000075a5a7223 */ /* 0x100fe2000001080f */
[----:B------:R1:W-:Y:S01]  /*2830*/  MUFU.EX2 R21, R12 ;  /* 0x0000000c00157308 */ /* 0x0003e20000000800 */
[----:B------:R-:W-:Y:S01]  /*2840*/  FMNMX.FTZ R5, R24, R5, !PT ;  /* 0x0000000518057209 */ /* 0x000fe20007810000 */
[-CC-:B------:R-:W-:Y:S01]  /*2850*/  FFMA.FTZ R92, R92, R7.reuse, -R15.reuse ;  /* 0x000000075c5c7223 */ /* 0x180fe2000001080f */
[----:B0-----:R-:W-:Y:S01]  /*2860*/  FSEL R30, R71, -INF , P1 ;  /* 0xff800000471e7808 */ /* 0x001fe20000800000 */
[--C-:B------:R-:W-:Y:S01]  /*2870*/  FFMA.FTZ R94, R94, R7, -R15.reuse ;  /* 0x000000075e5e7223 */ /* 0x100fe2000001080f */
[----:B------:R-:W-:Y:S01]  /*2880*/  FMNMX.FTZ R5, R66, R5, !PT ;  /* 0x0000000542057209 */ /* 0x000fe20007810000 */
[-CC-:B------:R-:W-:Y:S01]  /*2890*/  FFMA.FTZ R96, R96, R7.reuse, -R15.reuse ;  /* 0x0000000760607223 */ /* 0x180fe2000001080f */
[--C-:B------:R-:W-:Y:S01]  /*28a0*/  FFMA.FTZ R98, R98, R7, -R15.reuse ;  /* 0x0000000762627223 */ /* 0x100fe2000001080f */
[----:B------:R-:W-:Y:S01]  /*28b0*/  MUFU.EX2 R25, R25 ;  /* 0x0000001900197308 */ /* 0x000fe20000000800 */
[----:B------:R-:W-:Y:S01]  /*28c0*/  FMNMX.FTZ R5, R28, R5, !PT ;  /* 0x000000051c057209 */ /* 0x000fe20007810000 */
[-CC-:B------:R-:W-:Y:S01]  /*28d0*/  FFMA.FTZ R64, R64, R7.reuse, -R15.reuse ;  /* 0x0000000740407223 */ /* 0x180fe2000001080f */
[-CC-:B------:R-:W-:Y:S01]  /*28e0*/  FFMA.FTZ R100, R100, R7.reuse, -R15.reuse ;  /* 0x0000000764647223 */ /* 0x180fe2000001080f */
[--C-:B------:R-:W-:Y:S01]  /*28f0*/  FFMA.FTZ R68, R68, R7, -R15.reuse ;  /* 0x0000000744447223 */ /* 0x100fe2000001080f */
[----:B------:R-:W-:Y:S01]  /*2900*/  FMNMX.FTZ R5, R70, R5, !PT ;  /* 0x0000000546057209 */ /* 0x000fe20007810000 */
[----:B------:R-:W-:Y:S01]  /*2910*/  FFMA.FTZ R15, R102, R7, -R15 ;  /* 0x00000007660f7223 */ /* 0x000fe2000001080f */
[--C-:B------:R-:W-:Y:S01]  /*2920*/  IMAD.MOV.U32 R71, RZ, RZ, R87.reuse ;  /* 0x000000ffff477224 */ /* 0x100fe200078e0057 */
[----:B------:R-:W0:Y:S01]  /*2930*/  MUFU.EX2 R32, R32 ;  /* 0x0000002000207308 */ /* 0x000e220000000800 */
[----:B------:R-:W-:Y:S01]  /*2940*/  FMNMX.FTZ R5, R30, R5, !PT ;  /* 0x000000051e057209 */ /* 0x000fe20007810000 */
[----:B------:R-:W-:Y:S01]  /*2950*/  IMAD.MOV.U32 R67, RZ, RZ, R87 ;  /* 0x000000ffff437224 */ /* 0x000fe200078e0057 */
[----:B------:R-:W-:-:S03]  /*2960*/  MOV R63, R87 ;  /* 0x00000057003f7202 */ /* 0x000fc60000000f00 */
[----:B-1----:R-:W1:Y:S02]  /*2970*/  SHFL.BFLY PT, R12, R5, 0x2, 0x1f ;  /* 0x0c401f00050c7f89 */ /* 0x002e6400000e0000 */
[----:B------:R-:W-:Y:S08]  /*2980*/  MUFU.EX2 R36, R36 ;  /* 0x0000002400247308 */ /* 0x000ff00000000800 */
[----:B------:R2:W3:Y:S01]  /*2990*/  MUFU.EX2 R29, R72 ;  /* 0x00000048001d7308 */ /* 0x0004e20000000800 */
[----:B0-----:R-:W-:-:S07]  /*29a0*/  F2FP.BF16.F32.PACK_AB R140, R27, R32 ;  /* 0x000000201b8c723e */ /* 0x001fce00000010ff */
[----:B------:R-:W-:Y:S01]  /*29b0*/  MUFU.EX2 R74, R74 ;  /* 0x0000004a004a7308 */ /* 0x000fe20000000800 */
[----:B--2---:R-:W-:Y:S02]  /*29c0*/  MOV R72, R87 ;  /* 0x0000005700487202 */ /* 0x004fe40000000f00 */
[----:B-1----:R-:W-:-:S05]  /*29d0*/  FMNMX.FTZ R13, R5, R12, !PT ;  /* 0x0000000c050d7209 */ /* 0x002fca0007810000 */
[----:B------:R0:W1:Y:S01]  /*29e0*/  MUFU.EX2 R31, R76 ;  /* 0x0000004c001f7308 */ /* 0x0000620000000800 */
[----:B---3--:R-:W-:Y:S01]  /*29f0*/  F2FP.BF16.F32.PACK_AB R142, R29, R36 ;  /* 0x000000241d8e723e */ /* 0x008fe200000010ff */
[----:B------:R-:W2:Y:S06]  /*2a00*/  SHFL.BFLY PT, R12, R13, 0x1, 0x1f ;  /* 0x0c201f000d0c7f89 */ /* 0x000eac00000e0000 */
[----:B------:R-:W-:Y:S01]  /*2a10*/  MUFU.EX2 R78, R78 ;  /* 0x0000004e004e7308 */ /* 0x000fe20000000800 */
[----:B0-----:R-:W-:-:S07]  /*2a20*/  IMAD.MOV.U32 R76, RZ, RZ, R87 ;  /* 0x000000ffff4c7224 */ /* 0x001fce00078e0057 */
[----:B------:R0:W3:Y:S01]  /*2a30*/  MUFU.EX2 R33, R80 ;  /* 0x0000005000217308 */ /* 0x0000e20000000800 */
[----:B-1----:R-:W-:-:S07]  /*2a40*/  F2FP.BF16.F32.PACK_AB R144, R31, R74 ;  /* 0x0000004a1f90723e */ /* 0x002fce00000010ff */
[----:B------:R-:W-:Y:S01]  /*2a50*/  MUFU.EX2 R82, R82 ;  /* 0x0000005200527308 */ /* 0x000fe20000000800 */
[----:B0-----:R-:W-:Y:S01]  /*2a60*/  IMAD.MOV.U32 R80, RZ, RZ, R87 ;  /* 0x000000ffff507224 */ /* 0x001fe200078e0057 */
[----:B--2---:R-:W-:-:S04]  /*2a70*/  FMNMX.FTZ R12, R13, R12, !PT ;  /* 0x0000000c0d0c7209 */ /* 0x004fc80007810000 */
[C---:B------:R-:W-:Y:S01]  /*2a80*/  FSETP.NEU.FTZ.AND P1, PT, R12.reuse, -INF , PT ;  /* 0xff8000000c00780b */ /* 0x040fe20003f3d000 */
[----:B------:R-:W-:Y:S01]  /*2a90*/  FMUL.FTZ R41, R12, R7 ;  /* 0x000000070c297220 */ /* 0x000fe20000410000 */
[----:B------:R-:W0:Y:S01]  /*2aa0*/  MUFU.EX2 R35, R84 ;  /* 0x0000005400237308 */ /* 0x000e220000000800 */
[----:B---3--:R-:W-:-:S03]  /*2ab0*/  F2FP.BF16.F32.PACK_AB R146, R33, R78 ;  /* 0x0000004e2192723e */ /* 0x008fc600000010ff */
[----:B------:R-:W-:Y:S02]  /*2ac0*/  FSEL R41, R41, RZ, P1 ;  /* 0x000000ff29297208 */ /* 0x000fe40000800000 */
[----:B------:R-:W-:Y:S01]  /*2ad0*/  ISETP.GE.AND P1, PT, R73, 0x61, PT ;  /* 0x000000614900780c */ /* 0x000fe20003f26270 */
[----:B------:R-:W-:Y:S01]  /*2ae0*/  IMAD.MOV.U32 R73, RZ, RZ, R87 ;  /* 0x000000ffff497224 */ /* 0x000fe200078e0057 */
[----:B------:R-:W-:Y:S01]  /*2af0*/  MUFU.EX2 R86, R86 ;  /* 0x0000005600567308 */ /* 0x000fe20000000800 */
[-CC-:B------:R-:W-:Y:S01]  /*2b00*/  FFMA.FTZ R4, R4, R7.reuse, -R41.reuse ;  /* 0x0000000704047223 */ /* 0x180fe20000010829 */
[-CC-:B------:R-:W-:Y:S01]  /*2b10*/  FFMA.FTZ R3, R3, R7.reuse, -R41.reuse ;  /* 0x0000000703037223 */ /* 0x180fe20000010829 */
[-CC-:B------:R-:W-:Y:S01]  /*2b20*/  FFMA.FTZ R14, R14, R7.reuse, -R41.reuse ;  /* 0x000000070e0e7223 */ /* 0x180fe20000010829 */
[-CC-:B------:R-:W-:Y:S01]  /*2b30*/  FFMA.FTZ R20, R20, R7.reuse, -R41.reuse ;  /* 0x0000000714147223 */ /* 0x180fe20000010829 */
[-CC-:B------:R-:W-:Y:S01]  /*2b40*/  FFMA.FTZ R34, R34, R7.reuse, -R41.reuse ;  /* 0x0000000722227223 */ /* 0x180fe20000010829 */
[-CC-:B------:R-:W-:Y:S01]  /*2b50*/  FFMA.FTZ R26, R26, R7.reuse, -R41.reuse ;  /* 0x000000071a1a7223 */ /* 0x180fe20000010829 */
[-CC-:B------:R-:W-:Y:S01]  /*2b60*/  FFMA.FTZ R38, R38, R7.reuse, -R41.reuse ;  /* 0x0000000726267223 */ /* 0x180fe20000010829 */
        /* <DEDUP_REMOVED lines=8> */
[----:B------:R1:W2:Y:S01]  /*2bf0*/  MUFU.EX2 R137, R3 ;  /* 0x0000000300897308 */ /* 0x0002a20000000800 */
[-CC-:B------:R-:W-:Y:S01]  /*2c00*/  FFMA.FTZ R54, R54, R7.reuse, -R41.reuse ;  /* 0x0000000736367223 */ /* 0x180fe20000010829 */
[-CC-:B------:R-:W-:Y:S01]  /*2c10*/  FFMA.FTZ R56, R56, R7.reuse, -R41.reuse ;  /* 0x0000000738387223 */ /* 0x180fe20000010829 */
[-CC-:B------:R-:W-:Y:S01]  /*2c20*/  FFMA.FTZ R58, R58, R7.reuse, -R41.reuse ;  /* 0x000000073a3a7223 */ /* 0x180fe20000010829 */
[-CC-:B------:R-:W-:Y:S01]  /*2c30*/  FFMA.FTZ R60, R60, R7.reuse, -R41.reuse ;  /* 0x000000073c3c7223 */ /* 0x180fe20000010829 */
[-CC-:B------:R-:W-:Y:S01]  /*2c40*/  FFMA.FTZ R62, R62, R7.reuse, -R41.reuse ;  /* 0x000000073e3e7223 */ /* 0x180fe20000010829 */
[-CC-:B------:R-:W-:Y:S01]  /*2c50*/  FFMA.FTZ R24, R24, R7.reuse, -R41.reuse ;  /* 0x0000000718187223 */ /* 0x180fe20000010829 */
[-C--:B------:R-:W-:Y:S01]  /*2c60*/  FFMA.FTZ R66, R66, R7.reuse, -R41 ;  /* 0x0000000742427223 */ /* 0x080fe20000010829 */
[----:B------:R-:W3:Y:S01]  /*2c70*/  MUFU.EX2 R14, R14 ;  /* 0x0000000e000e7308 */ /* 0x000ee20000000800 */
[----:B-1----:R-:W-:Y:S01]  /*2c80*/  FADD.FTZ R3, R136, R25 ;  /* 0x0000001988037221 */ /* 0x002fe20000010000 */
[-CC-:B------:R-:W-:Y:S01]  /*2c90*/  FFMA.FTZ R28, R28, R7.reuse, -R41.reuse ;  /* 0x000000071c1c7223 */ /* 0x180fe20000010829 */
[-CC-:B------:R-:W-:Y:S01]  /*2ca0*/  FFMA.FTZ R70, R70, R7.reuse, -R41.reuse ;  /* 0x0000000746467223 */ /* 0x180fe20000010829 */
[----:B------:R-:W-:Y:S01]  /*2cb0*/  FFMA.FTZ R30, R30, R7, -R41 ;  /* 0x000000071e1e7223 */ /* 0x000fe20000010829 */
[----:B------:R-:W-:Y:S01]  /*2cc0*/  F2FP.BF16.F32.PACK_AB R136, R25, R136 ;  /* 0x000000881988723e */ /* 0x000fe200000010ff */
[--C-:B------:R-:W-:Y:S01]  /*2cd0*/  IMAD.MOV.U32 R41, RZ, RZ, R87.reuse ;  /* 0x000000ffff297224 */ /* 0x100fe200078e0057 */
[----:B0-----:R-:W-:Y:S01]  /*2ce0*/  F2FP.BF16.F32.PACK_AB R148, R35, R82 ;  /* 0x000000522394723e */ /* 0x001fe200000010ff */
[----:B------:R0:W1:Y:S01]  /*2cf0*/  MUFU.EX2 R139, R20 ;  /* 0x00000014008b7308 */ /* 0x0000620000000800 */
[----:B------:R-:W-:Y:S01]  /*2d00*/  MOV R84, R87 ;  /* 0x0000005700547202 */ /* 0x000fe20000000f00 */
[----:B------:R-:W-:-:S06]  /*2d10*/  IMAD.MOV.U32 R25, RZ, RZ, R87 ;  /* 0x000000ffff197224 */ /* 0x000fcc00078e0057 */
[----:B------:R-:W4:Y:S01]  /*2d20*/  MUFU.EX2 R34, R34 ;  /* 0x0000002200227308 */ /* 0x000f220000000800 */
[----:B0-----:R-:W-:Y:S01]  /*2d30*/  FADD.FTZ R20, R138, R3 ;  /* 0x000000038a147221 */ /* 0x001fe20000010000 */
[----:B------:R-:W-:-:S03]  /*2d40*/  F2FP.BF16.F32.PACK_AB R138, R21, R138 ;  /* 0x0000008a158a723e */ /* 0x000fc600000010ff */
[----:B------:R-:W-:-:S03]  /*2d50*/  FADD.FTZ R3, R21, R20 ;  /* 0x0000001415037221 */ /* 0x000fc60000010000 */
[----:B------:R0:W5:Y:S01]  /*2d60*/  MUFU.EX2 R141, R26 ;  /* 0x0000001a008d7308 */ /* 0x0001620000000800 */
[----:B------:R-:W-:Y:S01]  /*2d70*/  FADD.FTZ R20, R32, R3 ;  /* 0x0000000320147221 */ /* 0x000fe20000010000 */
[----:B--2---:R-:W-:Y:S01]  /*2d80*/  FADD.FTZ R3, R4, R137 ;  /* 0x0000008904037221 */ /* 0x004fe20000010000 */
[----:B------:R-:W-:Y:S01]  /*2d90*/  F2FP.BF16.F32.PACK_AB R137, R137, R4 ;  /* 0x000000048989723e */ /* 0x000fe200000010ff */
[----:B------:R-:W-:Y:S02]  /*2da0*/  IMAD.MOV.U32 R32, RZ, RZ, R87 ;  /* 0x000000ffff207224 */ /* 0x000fe400078e0057 */
[----:B------:R-:W-:Y:S01]  /*2db0*/  FADD.FTZ R43, R27, R20 ;  /* 0x000000141b2b7221 */ /* 0x000fe20000010000 */
[----:B---3--:R-:W-:Y:S01]  /*2dc0*/  FADD.FTZ R20, R14, R3 ;  /* 0x000000030e147221 */ /* 0x008fe20000010000 */
[----:B------:R-:W-:Y:S01]  /*2dd0*/  MOV R4, 0x3f800000 ;  /* 0x3f80000000047802 */ /* 0x000fe20000000f00 */
[----:B------:R-:W2:Y:S01]  /*2de0*/  MUFU.EX2 R38, R38 ;  /* 0x0000002600267308 */ /* 0x000ea20000000800 */
[----:B0-----:R-:W-:Y:S01]  /*2df0*/  FADD.FTZ R26, R36, R43 ;  /* 0x0000002b241a7221 */ /* 0x001fe20000010000 */
[C---:B-1----:R-:W-:Y:S01]  /*2e00*/  FADD.FTZ R3, R139.reuse, R20 ;  /* 0x000000148b037221 */ /* 0x042fe20000010000 */
[----:B------:R-:W-:-:S02]  /*2e10*/  F2FP.BF16.F32.PACK_AB R139, R139, R14 ;  /* 0x0000000e8b8b723e */ /* 0x000fc400000010ff */
[----:B------:R-:W-:Y:S01]  /*2e20*/  FADD.FTZ R43, R29, R26 ;  /* 0x0000001a1d2b7221 */ /* 0x000fe20000010000 */
[----:B----4-:R-:W-:Y:S01]  /*2e30*/  FADD.FTZ R20, R34, R3 ;  /* 0x0000000322147221 */ /* 0x010fe20000010000 */
[-C--:B------:R-:W-:Y:S01]  /*2e40*/  MOV R36, R87.reuse ;  /* 0x0000005700247202 */ /* 0x080fe20000000f00 */
[----:B------:R0:W1:Y:S01]  /*2e50*/  MUFU.EX2 R143, R40 ;  /* 0x00000028008f7308 */ /* 0x0000620000000800 */
[----:B------:R-:W-:Y:S01]  /*2e60*/  FADD.FTZ R26, R74, R43 ;  /* 0x0000002b4a1a7221 */ /* 0x000fe20000010000 */
[C---:B-----5:R-:W-:Y:S01]  /*2e70*/  FADD.FTZ R3, R141.reuse, R20 ;  /* 0x000000148d037221 */ /* 0x060fe20000010000 */
[----:B------:R-:W-:Y:S01]  /*2e80*/  F2FP.BF16.F32.PACK_AB R141, R141, R34 ;  /* 0x000000228d8d723e */ /* 0x000fe200000010ff */
[--C-:B------:R-:W-:Y:S02]  /*2e90*/  IMAD.MOV.U32 R74, RZ, RZ, R87.reuse ;  /* 0x000000ffff4a7224 */ /* 0x100fe400078e0057 */
[----:B------:R-:W-:Y:S01]  /*2ea0*/  FADD.FTZ R43, R31, R26 ;  /* 0x0000001a1f2b7221 */ /* 0x000fe20000010000 */
[----:B------:R-:W-:Y:S01]  /*2eb0*/  IMAD.MOV.U32 R34, RZ, RZ, R87 ;  /* 0x000000ffff227224 */ /* 0x000fe200078e0057 */
[-C--:B------:R-:W-:Y:S01]  /*2ec0*/  MOV R27, R87.reuse ;  /* 0x00000057001b7202 */ /* 0x080fe20000000f00 */
[----:B------:R-:W3:Y:S01]  /*2ed0*/  MUFU.EX2 R42, R42 ;  /* 0x0000002a002a7308 */ /* 0x000ee20000000800 */
[----:B--2---:R-:W-:Y:S01]  /*2ee0*/  FADD.FTZ R20, R38, R3 ;  /* 0x0000000326147221 */ /* 0x004fe20000010000 */
[----:B------:R-:W-:Y:S01]  /*2ef0*/  FADD.FTZ R26, R78, R43 ;  /* 0x0000002b4e1a7221 */ /* 0x000fe20000010000 */
[----:B------:R-:W-:Y:S01]  /*2f00*/  MOV R78, R87 ;  /* 0x00000057004e7202 */ /* 0x000fe20000000f00 */
[----:B0-----:R-:W-:-:S02]  /*2f10*/  IMAD.MOV.U32 R40, RZ, RZ, R87 ;  /* 0x000000ffff287224 */ /* 0x001fc400078e0057 */
[----:B------:R-:W-:Y:S01]  /*2f20*/  FADD.FTZ R43, R33, R26 ;  /* 0x0000001a212b7221 */ /* 0x000fe20000010000 */
[----:B------:R-:W-:Y:S01]  /*2f30*/  MOV R33, R87 ;  /* 0x0000005700217202 */ /* 0x000fe20000000f00 */
[----:B------:R0:W2:Y:S01]  /*2f40*/  MUFU.EX2 R145, R44 ;  /* 0x0000002c00917308 */ /* 0x0000a20000000800 */
[C---:B-1----:R-:W-:Y:S01]  /*2f50*/  FADD.FTZ R3, R143.reuse, R20 ;  /* 0x000000148f037221 */ /* 0x042fe20000010000 */
[----:B------:R-:W-:Y:S01]  /*2f60*/  FADD.FTZ R20, R82, R43 ;  /* 0x0000002b52147221 */ /* 0x000fe20000010000 */
[----:B------:R-:W-:Y:S01]  /*2f70*/  F2FP.BF16.F32.PACK_AB R143, R143, R38 ;  /* 0x000000268f8f723e */ /* 0x000fe200000010ff */
[--C-:B------:R-:W-:Y:S02]  /*2f80*/  IMAD.MOV.U32 R82, RZ, RZ, R87.reuse ;  /* 0x000000ffff527224 */ /* 0x100fe400078e0057 */
[----:B------:R-:W-:Y:S01]  /*2f90*/  FADD.FTZ R43, R35, R20 ;  /* 0x00000014232b7221 */ /* 0x000fe20000010000 */
[----:B------:R-:W-:Y:S01]  /*2fa0*/  IMAD.MOV.U32 R38, RZ, RZ, R87 ;  /* 0x000000ffff267224 */ /* 0x000fe200078e0057 */
[----:B------:R-:W1:Y:S01]  /*2fb0*/  MUFU.EX2 R46, R46 ;  /* 0x0000002e002e7308 */ /* 0x000e620000000800 */
[----:B---3--:R-:W-:Y:S01]  /*2fc0*/  FADD.FTZ R0, R42, R3 ;  /* 0x000000032a007221 */ /* 0x008fe20000010000 */
[----:B------:R-:W-:Y:S01]  /*2fd0*/  FADD.FTZ R20, R86, R43 ;  /* 0x0000002b56147221 */ /* 0x000fe20000010000 */
[----:B0-----:R-:W-:-:S02]  /*2fe0*/  IMAD.MOV.U32 R44, RZ, RZ, R87 ;  /* 0x000000ffff2c7224 */ /* 0x001fc400078e0057 */
[--C-:B------:R-:W-:Y:S02]  /*2ff0*/  IMAD.MOV.U32 R35, RZ, RZ, R87.reuse ;  /* 0x000000ffff237224 */ /* 0x100fe400078e0057 */
[--C-:B------:R-:W-:Y:S01]  /*3000*/  IMAD.MOV.U32 R31, RZ, RZ, R87.reuse ;  /* 0x000000ffff1f7224 */ /* 0x100fe200078e0057 */
[----:B------:R0:W3:Y:S01]  /*3010*/  MUFU.EX2 R147, R48 ;  /* 0x0000003000937308 */ /* 0x0000e20000000800 */
[C---:B--2---:R-:W-:Y:S01]  /*3020*/  FADD.FTZ R3, R145.reuse, R0 ;  /* 0x0000000091037221 */ /* 0x044fe20000010000 */
[----:B------:R-:W-:Y:S01]  /*3030*/  F2FP.BF16.F32.PACK_AB R145, R145, R42 ;  /* 0x0000002a9191723e */ /* 0x000fe200000010ff */
[--C-:B------:R-:W-:Y:S01]  /*3040*/  IMAD.MOV.U32 R29, RZ, RZ, R87.reuse ;  /* 0x000000ffff1d7224 */ /* 0x100fe200078e0057 */
[----:B------:R-:W-:Y:S01]  /*3050*/  MOV R42, R87 ;  /* 0x00000057002a7202 */ /* 0x000fe20000000f00 */
[----:B------:R-:W-:-:S03]  /*3060*/  IMAD.MOV.U32 R26, RZ, RZ, R87 ;  /* 0x000000ffff1a7224 */ /* 0x000fc600078e0057 */
[----:B------:R-:W2:Y:S01]  /*3070*/  MUFU.EX2 R50, R50 ;  /* 0x0000003200327308 */ /* 0x000ea20000000800 */
[----:B-1----:R-:W-:Y:S01]  /*3080*/  FADD.FTZ R0, R46, R3 ;  /* 0x000000032e007221 */ /* 0x002fe20000010000 */
[----:B0-----:R-:W-:-:S06]  /*3090*/  MOV R48, R87 ;  /* 0x0000005700307202 */ /* 0x001fcc0000000f00 */
[----:B------:R0:W1:Y:S01]  /*30a0*/  MUFU.EX2 R149, R52 ;  /* 0x0000003400957308 */ /* 0x0000620000000800 */
[C---:B---3--:R-:W-:Y:S01]  /*30b0*/  FADD.FTZ R3, R147.reuse, R0 ;  /* 0x0000000093037221 */ /* 0x048fe20000010000 */
[----:B------:R-:W-:Y:S01]  /*30c0*/  F2FP.BF16.F32.PACK_AB R147, R147, R46 ;  /* 0x0000002e9393723e */ /* 0x000fe200000010ff */
[----:B------:R-:W-:-:S05]  /*30d0*/  IMAD.MOV.U32 R46, RZ, RZ, R87 ;  /* 0x000000ffff2e7224 */ /* 0x000fca00078e0057 */
[----:B------:R-:W3:Y:S01]  /*30e0*/  MUFU.EX2 R54, R54 ;  /* 0x0000003600367308 */ /* 0x000ee20000000800 */
[----:B--2---:R-:W-:Y:S01]  /*30f0*/  FADD.FTZ R0, R50, R3 ;  /* 0x0000000332007221 */ /* 0x004fe20000010000 */
[----:B0-----:R-:W-:-:S06]  /*3100*/  IMAD.MOV.U32 R52, RZ, RZ, R87 ;  /* 0x000000ffff347224 */ /* 0x001fcc00078e0057 */
[----:B------:R0:W2:Y:S01]  /*3110*/  MUFU.EX2 R151, R56 ;  /* 0x0000003800977308 */ /* 0x0000a20000000800 */
[C---:B-1----:R-:W-:Y:S01]  /*3120*/  FADD.FTZ R3, R149.reuse, R0 ;  /* 0x0000000095037221 */ /* 0x042fe20000010000 */
[----:B------:R-:W-:Y:S01]  /*3130*/  F2FP.BF16.F32.PACK_AB R149, R149, R50 ;  /* 0x000000329595723e */ /* 0x000fe200000010ff */
[----:B------:R-:W-:-:S05]  /*3140*/  IMAD.MOV.U32 R50, RZ, RZ, R87 ;  /* 0x000000ffff327224 */ /* 0x000fca00078e0057 */
[----:B------:R-:W1:Y:S01]  /*3150*/  MUFU.EX2 R37, R90 ;  /* 0x0000005a00257308 */ /* 0x000e620000000800 */
[----:B---3--:R-:W-:Y:S01]  /*3160*/  FADD.FTZ R0, R54, R3 ;  /* 0x0000000336007221 */ /* 0x008fe20000010000 */
[----:B0-----:R-:W-:-:S06]  /*3170*/  IMAD.MOV.U32 R56, RZ, RZ, R87 ;  /* 0x000000ffff387224 */ /* 0x001fcc00078e0057 */
[----:B------:R-:W0:Y:S01]  /*3180*/  MUFU.EX2 R58, R58 ;  /* 0x0000003a003a7308 */ /* 0x000e220000000800 */
[C---:B--2---:R-:W-:Y:S01]  /*3190*/  FADD.FTZ R3, R151.reuse, R0 ;  /* 0x0000000097037221 */ /* 0x044fe20000010000 */
[----:B------:R-:W-:Y:S02]  /*31a0*/  F2FP.BF16.F32.PACK_AB R151, R151, R54 ;  /* 0x000000369797723e */ /* 0x000fe400000010ff */
[----:B------:R-:W-:-:S04]  /*31b0*/  MOV R54, R87 ;  /* 0x0000005700367202 */ /* 0x000fc80000000f00 */
[----:B------:R-:W2:Y:S01]  /*31c0*/  MUFU.EX2 R92, R92 ;  /* 0x0000005c005c7308 */ /* 0x000ea20000000800 */
[C---:B-1----:R-:W-:Y:S01]  /*31d0*/  FADD.FTZ R43, R37.reuse, R20 ;  /* 0x00000014252b7221 */ /* 0x042fe20000010000 */
[----:B------:R-:W-:Y:S01]  /*31e0*/  F2FP.BF16.F32.PACK_AB R150, R37, R86 ;  /* 0x000000562596723e */ /* 0x000fe200000010ff */
[--C-:B------:R-:W-:Y:S02]  /*31f0*/  IMAD.MOV.U32 R86, RZ, RZ, R87.reuse ;  /* 0x000000ffff567224 */ /* 0x100fe400078e0057 */
[----:B------:R-:W-:-:S03]  /*3200*/  IMAD.MOV.U32 R37, RZ, RZ, R87 ;  /* 0x000000ffff257224 */ /* 0x000fc600078e0057 */
[----:B------:R1:W3:Y:S01]  /*3210*/  MUFU.EX2 R153, R60 ;  /* 0x0000003c00997308 */ /* 0x0002e20000000800 */
[----:B0-----:R-:W-:-:S07]  /*3220*/  FADD.FTZ R0, R58, R3 ;  /* 0x000000033a007221 */ /* 0x001fce0000010000 */
[----:B------:R-:W0:Y:S01]  /*3230*/  MUFU.EX2 R5, R94 ;  /* 0x0000005e00057308 */ /* 0x000e220000000800 */
[----:B--2---:R-:W-:Y:S01]  /*3240*/  FADD.FTZ R20, R92, R43 ;  /* 0x0000002b5c147221 */ /* 0x004fe20000010000 */
[----:B-1----:R-:W-:Y:S01]  /*3250*/  MOV R60, R87 ;  /* 0x00000057003c7202 */ /* 0x002fe20000000f00 */
[----:B------:R-:W-:-:S05]  /*3260*/  IMAD.MOV.U32 R43, RZ, RZ, R87 ;  /* 0x000000ffff2b7224 */ /* 0x000fca00078e0057 */
[----:B------:R-:W1:Y:S01]  /*3270*/  MUFU.EX2 R62, R62 ;  /* 0x0000003e003e7308 */ /* 0x000e620000000800 */
[C---:B---3--:R-:W-:Y:S01]  /*3280*/  FADD.FTZ R3, R153.reuse, R0 ;  /* 0x0000000099037221 */ /* 0x048fe20000010000 */
[----:B------:R-:W-:Y:S01]  /*3290*/  F2FP.BF16.F32.PACK_AB R153, R153, R58 ;  /* 0x0000003a9999723e */ /* 0x000fe200000010ff */
[----:B------:R-:W-:-:S05]  /*32a0*/  IMAD.MOV.U32 R58, RZ, RZ, R87 ;  /* 0x000000ffff3a7224 */ /* 0x000fca00078e0057 */
[----:B------:R-:W2:Y:S01]  /*32b0*/  MUFU.EX2 R96, R96 ;  /* 0x0000006000607308 */ /* 0x000ea20000000800 */
[C---:B0-----:R-:W-:Y:S01]  /*32c0*/  FADD.FTZ R21, R5.reuse, R20 ;  /* 0x0000001405157221 */ /* 0x041fe20000010000 */
[----:B------:R-:W-:-:S06]  /*32d0*/  F2FP.BF16.F32.PACK_AB R152, R5, R92 ;  /* 0x0000005c0598723e */ /* 0x000fcc00000010ff */
[----:B------:R0:W3:Y:S01]  /*32e0*/  MUFU.EX2 R155, R24 ;  /* 0x00000018009b7308 */ /* 0x0000e20000000800 */
[----:B-1----:R-:W-:-:S07]  /*32f0*/  FADD.FTZ R0, R62, R3 ;  /* 0x000000033e007221 */ /* 0x002fce0000010000 */
[----:B------:R-:W1:Y:S01]  /*3300*/  MUFU.EX2 R39, R98 ;  /* 0x0000006200277308 */ /* 0x000e620000000800 */
[----:B--2---:R-:W-:Y:S01]  /*3310*/  FADD.FTZ R20, R96, R21 ;  /* 0x0000001560147221 */ /* 0x004fe20000010000 */
[----:B0-----:R-:W-:-:S06]  /*3320*/  MOV R24, R87 ;  /* 0x0000005700187202 */ /* 0x001fcc0000000f00 */
[----:B------:R-:W0:Y:S01]  /*3330*/  MUFU.EX2 R66, R66 ;  /* 0x0000004200427308 */ /* 0x000e220000000800 */
[C---:B---3--:R-:W-:Y:S01]  /*3340*/  FADD.FTZ R5, R155.reuse, R0 ;  /* 0x000000009b057221 */ /* 0x048fe20000010000 */
[----:B------:R-:W-:Y:S01]  /*3350*/  F2FP.BF16.F32.PACK_AB R155, R155, R62 ;  /* 0x0000003e9b9b723e */ /* 0x000fe200000010ff */
[----:B------:R-:W-:-:S05]  /*3360*/  IMAD.MOV.U32 R62, RZ, RZ, R87 ;  /* 0x000000ffff3e7224 */ /* 0x000fca00078e0057 */
[----:B------:R-:W2:Y:S01]  /*3370*/  MUFU.EX2 R64, R64 ;  /* 0x0000004000407308 */ /* 0x000ea20000000800 */
[C---:B-1----:R-:W-:Y:S01]  /*3380*/  FADD.FTZ R21, R39.reuse, R20 ;  /* 0x0000001427157221 */ /* 0x042fe20000010000 */
[----:B------:R-:W-:Y:S02]  /*3390*/  F2FP.BF16.F32.PACK_AB R154, R39, R96 ;  /* 0x00000060279a723e */ /* 0x000fe400000010ff */
[----:B------:R-:W-:-:S04]  /*33a0*/  MOV R39, R87 ;  /* 0x0000005700277202 */ /* 0x000fc80000000f00 */
[----:B------:R1:W3:Y:S01]  /*33b0*/  MUFU.EX2 R157, R28 ;  /* 0x0000001c009d7308 */ /* 0x0002e20000000800 */
[----:B0-----:R-:W-:-:S07]  /*33c0*/  FADD.FTZ R0, R66, R5 ;  /* 0x0000000542007221 */ /* 0x001fce0000010000 */
[----:B------:R-:W0:Y:S01]  /*33d0*/  MUFU.EX2 R13, R100 ;  /* 0x00000064000d7308 */ /* 0x000e220000000800 */
[----:B--2---:R-:W-:Y:S01]  /*33e0*/  FADD.FTZ R20, R64, R21 ;  /* 0x0000001540147221 */ /* 0x004fe20000010000 */
[----:B-1----:R-:W-:-:S06]  /*33f0*/  IMAD.MOV.U32 R28, RZ, RZ, R87 ;  /* 0x000000ffff1c7224 */ /* 0x002fcc00078e0057 */
[----:B------:R-:W1:Y:S01]  /*3400*/  MUFU.EX2 R70, R70 ;  /* 0x0000004600467308 */ /* 0x000e620000000800 */
[C---:B---3--:R-:W-:Y:S01]  /*3410*/  FADD.FTZ R5, R157.reuse, R0 ;  /* 0x000000009d057221 */ /* 0x048fe20000010000 */
[----:B------:R-:W-:Y:S02]  /*3420*/  F2FP.BF16.F32.PACK_AB R157, R157, R66 ;  /* 0x000000429d9d723e */ /* 0x000fe400000010ff */
[----:B------:R-:W-:-:S04]  /*3430*/  MOV R66, R87 ;  /* 0x0000005700427202 */ /* 0x000fc80000000f00 */
[----:B------:R-:W2:Y:S01]  /*3440*/  MUFU.EX2 R68, R68 ;  /* 0x0000004400447308 */ /* 0x000ea20000000800 */
[C---:B0-----:R-:W-:Y:S01]  /*3450*/  FADD.FTZ R21, R13.reuse, R20 ;  /* 0x000000140d157221 */ /* 0x041fe20000010000 */
[----:B------:R-:W-:Y:S01]  /*3460*/  F2FP.BF16.F32.PACK_AB R156, R13, R64 ;  /* 0x000000400d9c723e */ /* 0x000fe200000010ff */
[----:B------:R-:W-:-:S05]  /*3470*/  IMAD.MOV.U32 R64, RZ, RZ, R87 ;  /* 0x000000ffff407224 */ /* 0x000fca00078e0057 */
[----:B------:R0:W3:Y:S01]  /*3480*/  MUFU.EX2 R159, R30 ;  /* 0x0000001e009f7308 */ /* 0x0000e20000000800 */
[----:B-1----:R-:W-:Y:S01]  /*3490*/  FADD.FTZ R0, R70, R5 ;  /* 0x0000000546007221 */ /* 0x002fe20000010000 */
[----:B------:R-:W-:-:S06]  /*34a0*/  IMAD.MOV.U32 R5, RZ, RZ, 0x3f800000 ;  /* 0x3f800000ff057424 */ /* 0x000fcc00078e00ff */
[----:B------:R-:W1:Y:S01]  /*34b0*/  MUFU.EX2 R15, R15 ;  /* 0x0000000f000f7308 */ /* 0x000e620000000800 */
[----:B--2---:R-:W-:Y:S01]  /*34c0*/  FADD.FTZ R20, R68, R21 ;  /* 0x0000001544147221 */ /* 0x004fe20000010000 */
[----:B0-----:R-:W-:Y:S01]  /*34d0*/  MOV R30, R87 ;  /* 0x00000057001e7202 */ /* 0x001fe20000000f00 */
[C---:B---3--:R-:W-:Y:S01]  /*34e0*/  FADD.FTZ R0, R159.reuse, R0 ;  /* 0x000000009f007221 */ /* 0x048fe20000010000 */
[----:B------:R-:W-:Y:S01]  /*34f0*/  F2FP.BF16.F32.PACK_AB R159, R159, R70 ;  /* 0x000000469f9f723e */ /* 0x000fe200000010ff */
[--C-:B------:R-:W-:Y:S01]  /*3500*/  IMAD.MOV.U32 R70, RZ, RZ, R87.reuse ;  /* 0x000000ffff467224 */ /* 0x100fe200078e0057 */
[C---:B-1----:R-:W-:Y:S01]  /*3510*/  F2FP.BF16.F32.PACK_AB R158, R15.reuse, R68 ;  /* 0x000000440f9e723e */ /* 0x042fe200000010ff */
[----:B------:R-:W-:Y:S01]  /*3520*/  FADD.FTZ R3, R15, R20 ;  /* 0x000000140f037221 */ /* 0x000fe20000010000 */
[----:B------:R-:W-:Y:S01]  /*3530*/  IMAD.MOV.U32 R68, RZ, RZ, R87 ;  /* 0x000000ffff447224 */ /* 0x000fe200078e0057 */
[----:B------:R-:W-:Y:S06]  /*3540*/  @!P1 BRA `(.L_x_14) ;  /* 0x0000002400309947 */ /* 0x000fec0003800000 */
[----:B------:R-:W-:Y:S01]  /*3550*/  VIADD R13, R88, 0xfffffffe ;  /* 0xfffffffe580d7836 */ /* 0x000fe20000000000 */
[----:B------:R-:W-:Y:S01]  /*3560*/  MOV R15, R6 ;  /* 0x00000006000f7202 */ /* 0x000fe20000000f00 */
[----:B------:R-:W-:Y:S01]  /*3570*/  IMAD.MOV.U32 R21, RZ, RZ, R12 ;  /* 0x000000ffff157224 */ /* 0x000fe200078e000c */
[----:B------:R-:W-:Y:S01]  /*3580*/  CS2R R86, SRZ ;  /* 0x0000000000567805 */ /* 0x000fe2000001ff00 */
[----:B------:R-:W-:Y:S01]  /*3590*/  IMAD.MOV.U32 R5, RZ, RZ, 0x3f800000 ;  /* 0x3f800000ff057424 */ /* 0x000fe200078e00ff */
[----:B------:R-:W-:Y:S02]  /*35a0*/  CS2R R82, SRZ ;  /* 0x0000000000527805 */ /* 0x000fe4000001ff00 */
[----:B------:R-:W-:Y:S02]  /*35b0*/  CS2R R78, SRZ ;  /* 0x00000000004e7805 */ /* 0x000fe4000001ff00 */
[----:B------:R-:W-:Y:S02]  /*35c0*/  CS2R R74, SRZ ;  /* 0x00000000004a7805 */ /* 0x000fe4000001ff00 */
[----:B------:R-:W-:-:S02]  /*35d0*/  CS2R R70, SRZ ;  /* 0x0000000000467805 */ /* 0x000fc4000001ff00 */
[----:B------:R-:W-:Y:S02]  /*35e0*/  CS2R R66, SRZ ;  /* 0x0000000000427805 */ /* 0x000fe4000001ff00 */
[----:B------:R-:W-:Y:S02]  /*35f0*/  CS2R R62, SRZ ;  /* 0x00000000003e7805 */ /* 0x000fe4000001ff00 */
        /* <DEDUP_REMOVED lines=24> */
[----:B------:R-:W-:Y:S01]  /*3780*/  CS2R R24, SRZ ;  /* 0x0000000000187805 */ /* 0x000fe2000001ff00 */
[----:B------:R-:W-:Y:S01]  /*3790*/  UMOV UR4, UR39 ;  /* 0x0000002700047c82 */ /* 0x000fe20008000000 */
[----:B------:R-:W-:Y:S01]  /*37a0*/  UMOV UR5, UR38 ;  /* 0x0000002600057c82 */ /* 0x000fe20008000000 */
[----:B------:R-:W-:-:S05]  /*37b0*/  ULDC UR6, c[0x0][0x9d8] ;  /* 0x0002760000067ab9 */ /* 0x000fca0000000800 */
.L_x_25:
[----:B------:R-:W-:-:S04]  /*37c0*/  UISETP.NE.AND UP0, UPT, UR5, 0x1, UPT ;  /* 0x000000010500788c */ /* 0x000fc8000bf05270 */
[----:B------:R-:W-:-:S04]  /*37d0*/  USEL UR39, URZ, 0x1, UP0 ;  /* 0x000000013f277887 */ /* 0x000fc80008000000 */
[----:B------:R-:W-:Y:S01]  /*37e0*/  ULOP3.LUT UR39, UR4, UR39, URZ, 0x3c, !UPT ;  /* 0x0000002704277292 */ /* 0x000fe2000f8e3c3f */
[----:B------:R-:W-:Y:S11]  /*37f0*/  @!P0 BRA `(.L_x_15) ;  /* 0x0000000000048947 */ /* 0x000ff60003800000 */
[----:B------:R-:W-:Y:S01]  /*3800*/  BPT.TRAP 0x1 ;  /* 0x000000040000795c */ /* 0x000fe20000300000 */
.L_x_15:
[----:B------:R-:W0:Y:S01]  /*3810*/  S2UR UR11, SR_CgaCtaId ;  /* 0x00000000000b79c3 */ /* 0x000e220000008800 */
[----:B------:R-:W-:Y:S01]  /*3820*/  UIADD3 UR38, UR5, 0x1, URZ ;  /* 0x0000000105267890 */ /* 0x000fe2000fffe03f */
[----:B------:R-:W-:Y:S01]  /*3830*/  IMAD.U32 R6, RZ, RZ, UR39 ;  /* 0x00000027ff067e24 */ /* 0x000fe2000f8e00ff */
[----:B------:R-:W-:Y:S02]  /*3840*/  UMOV UR7, 0x400 ;  /* 0x0000040000077882 */ /* 0x000fe40000000000 */
[----:B------:R-:W-:Y:S02]  /*3850*/  UISETP.NE.AND UP0, UPT, UR38, 0x2, UPT ;  /* 0x000000022600788c */ /* 0x000fe4000bf05270 */
[----:B------:R-:W-:Y:S02]  /*3860*/  SHF.L.U32 R6, R6, 0x1f, RZ ;  /* 0x0000001f06067819 */ /* 0x000fe400000006ff */
[----:B------:R-:W-:Y:S02]  /*3870*/  USEL UR38, UR38, URZ, UP0 ;  /* 0x0000003f26267287 */ /* 0x000fe40008000000 */
[----:B0-----:R-:W-:-:S04]  /*3880*/  ULEA UR7, UR11, UR7, 0x18 ;  /* 0x000000070b077291 */ /* 0x001fc8000f8ec03f */
[----:B------:R-:W-:-:S09]  /*3890*/  ULEA UR8, UR38, UR7, 0x3 ;  /* 0x0000000726087291 */ /* 0x000fd2000f8e183f */
[----:B------:R0:W1:Y:S01]  /*38a0*/  SYNCS.PHASECHK.TRANS64.TRYWAIT P1, [UR8+0x2a830], R6 ;  /* 0x02a83006ff0075a7 */ /* 0x0000620008020148 */
[----:B------:R-:W-:Y:S05]  /*38b0*/  @!P0 BRA `(.L_x_16) ;  /* 0x0000000000048947 */ /* 0x000fea0003800000 */
[----:B------:R-:W-:Y:S01]  /*38c0*/  BPT.TRAP 0x1 ;  /* 0x000000040000795c */ /* 0x000fe20000300000 */
.L_x_16:
[----:B-1----:R-:W-:Y:S05]  /*38d0*/  @P1 BRA `(.L_x_17) ;  /* 0x0000000000081947 */ /* 0x002fea0003800000 */
[----:B------:R-:W1:Y:S02]  /*38e0*/  SYNCS.PHASECHK.TRANS64.TRYWAIT P1, [UR8+0x2a830], R6 ;  /* 0x02a83006ff0075a7 */ /* 0x000e640008020148 */
[----:B-1----:R-:W-:Y:S05]  /*38f0*/  @!P1 BRA `(.L_x_18) ;  /* 0x0000007800989947 */ /* 0x002fea0003800000 */
.L_x_17:
[----:B------:R-:W-:Y:S01]  /*3900*/  R2UR UR40, R10 ;  /* 0x000000000a2872ca */ /* 0x000fe200000e0000 */
[----:B------:R-:W-:Y:S01]  /*3910*/  UIMAD UR9, UR38, 0x900, UR10 ;  /* 0x00000900260978a4 */ /* 0x000fe2000f8e020a */
[----:B------:R-:W-:Y:S01]  /*3920*/  R2UR UR41, R11 ;  /* 0x000000000b2972ca */ /* 0x000fe200000e0000 */
[----:B------:R-:W-:Y:S01]  /*3930*/  WARPGROUP.ARRIVE ;  /* 0x00000000000079c5 */ /* 0x000fe20000000000 */
[----:B------:R-:W-:Y:S01]  /*3940*/  UMOV UR43, 0x40000040 ;  /* 0x40000040002b7882 */ /* 0x000fe20000000000 */
[----:B------:R-:W-:Y:S01]  /*3950*/  UIADD3 UR14, UR9, 0x302, URZ ;  /* 0x00000302090e7890 */ /* 0x000fe2000fffe03f */
[-C--:B------:R-:W-:Y:S01]  /*3960*/  FMUL.FTZ R24, R24, R4.reuse ;  /* 0x0000000418187220 */ /* 0x080fe20000410000 */
[----:B------:R-:W-:Y:S01]  /*3970*/  UMOV UR15, 0x40000040 ;  /* 0x40000040000f7882 */ /* 0x000fe20000000000 */
[----:B------:R-:W-:Y:S01]  /*3980*/  UMOV UR42, UR9 ;  /* 0x00000009002a7c82 */ /* 0x000fe20008000000 */
[----:B------:R-:W-:Y:S01]  /*3990*/  UIADD3 UR18, UR9, 0x304, URZ ;  /* 0x0000030409127890 */ /* 0x000fe2000fffe03f */
[-C--:B------:R-:W-:Y:S01]  /*39a0*/  FMUL.FTZ R25, R25, R4.reuse ;  /* 0x0000000419197220 */ /* 0x080fe20000410000 */
[----:B------:R-:W-:Y:S01]  /*39b0*/  UMOV UR19, 0x40000040 ;  /* 0x4000004000137882 */ /* 0x000fe20000000000 */
[----:B------:R-:W-:Y:S01]  /*39c0*/  UIADD3 UR22, UR9, 0x306, URZ ;  /* 0x0000030609167890 */ /* 0x000fe2000fffe03f */
[-C--:B------:R-:W-:Y:S01]  /*39d0*/  FMUL.FTZ R28, R28, R4.reuse ;  /* 0x000000041c1c7220 */ /* 0x080fe20000410000 */
[----:B------:R-:W-:Y:S01]  /*39e0*/  UMOV UR23, 0x40000040 ;  /* 0x4000004000177882 */ /* 0x000fe20000000000 */
[----:B------:R-:W-:Y:S01]  /*39f0*/  HGMMA.64x96x16.F32.BF16 R88, gdesc[UR40], RZ, !UPT, gsb0 ;  /* 0x01600000285879f0 */ /* 0x000fe2000c0018ff */
[----:B------:R-:W-:Y:S01]  /*3a00*/  R2UR UR40, R8 ;  /* 0x00000000082872ca */ /* 0x000fe200000e0000 */
[----:B------:R-:W-:Y:S01]  /*3a10*/  UIADD3 UR42, UR9, 0x2, URZ ;  /* 0x00000002092a7890 */ /* 0x000fe2000fffe03f */
[----:B------:R-:W-:Y:S01]  /*3a20*/  R2UR UR41, R9 ;  /* 0x00000000092972ca */ /* 0x000fe200000e0000 */
[----:B------:R-:W-:Y:S01]  /*3a30*/  UMOV UR43, 0x40000040 ;  /* 0x40000040002b7882 */ /* 0x000fe20000000000 */
[----:B------:R-:W-:Y:S01]  /*3a40*/  UIADD3 UR26, UR9, 0x600, URZ ;  /* 0x00000600091a7890 */ /* 0x000fe2000fffe03f */
[-C--:B------:R-:W-:Y:S01]  /*3a50*/  FMUL.FTZ R29, R29, R4.reuse ;  /* 0x000000041d1d7220 */ /* 0x080fe20000410000 */
[----:B------:R-:W-:Y:S01]  /*3a60*/  UMOV UR27, 0x40000040 ;  /* 0x40000040001b7882 */ /* 0x000fe20000000000 */
[----:B------:R-:W-:Y:S01]  /*3a70*/  UIADD3 UR30, UR9, 0x602, URZ ;  /* 0x00000602091e7890 */ /* 0x000fe2000fffe03f */
[-C--:B------:R-:W-:Y:S01]  /*3a80*/  FMUL.FTZ R32, R32, R4.reuse ;  /* 0x0000000420207220 */ /* 0x080fe20000410000 */
[----:B------:R-:W-:Y:S01]  /*3a90*/  UMOV UR31, 0x40000040 ;  /* 0x40000040001f7882 */ /* 0x000fe20000000000 */
[----:B------:R-:W-:Y:S01]  /*3aa0*/  UIADD3 UR34, UR9, 0x604, URZ ;  /* 0x0000060409227890 */ /* 0x000fe2000fffe03f */
[-C--:B------:R-:W-:Y:S01]  /*3ab0*/  FMUL.FTZ R33, R33, R4.reuse ;  /* 0x0000000421217220 */ /* 0x080fe20000410000 */
[----:B------:R-:W-:Y:S01]  /*3ac0*/  UMOV UR35, 0x40000040 ;  /* 0x4000004000237882 */ /* 0x000fe20000000000 */
[-C--:B------:R-:W-:Y:S01]  /*3ad0*/  FMUL.FTZ R36, R36, R4.reuse ;  /* 0x0000000424247220 */ /* 0x080fe20000410000 */
        /* <DEDUP_REMOVED lines=24> */
[----:B------:R-:W-:Y:S01]  /*3c60*/  FMUL.FTZ R85, R85, R4 ;  /* 0x0000000455557220 */ /* 0x000fe20000410000 */
        /* <DEDUP_REMOVED lines=32> */
[----:B------:R-:W-:-:S02]  /*3e70*/  WARPGROUP.DEPBAR.LE gsb0, 0x0 ;  /* 0x00008000000079c5 */ /* 0x000fc40000010000 */
[----:B------:R-:W-:-:S06]  /*3e80*/  WARPGROUP.ARRIVE ;  /* 0x00000000000079c5 */ /* 0x000fcc0000000000 */
[----:B------:R-:W-:Y:S01]  /*3e90*/  HGMMA.64x96x16.F32.BF16 R88, gdesc[UR40], R88, gsb0 ;  /* 0x01600000285879f0 */ /* 0x000fe20008001858 */
[----:B------:R-:W-:Y:S01]  /*3ea0*/  UIADD3 UR42, UR9, 0x4, URZ ;  /* 0x00000004092a7890 */ /* 0x000fe2000fffe03f */
[----:B------:R-:W-:Y:S01]  /*3eb0*/  UMOV UR40, UR56 ;  /* 0x0000003800287c82 */ /* 0x000fe20008000000 */
[----:B------:R-:W-:Y:S01]  /*3ec0*/  UMOV UR41, UR57 ;  /* 0x0000003900297c82 */ /* 0x000fe20008000000 */
[----:B------:R-:W-:Y:S01]  /*3ed0*/  UMOV UR43, 0x40000040 ;  /* 0x40000040002b7882 */ /* 0x000fe20000000000 */
[----:B------:R-:W-:Y:S02]  /*3ee0*/  WARPGROUP.DEPBAR.LE gsb0, 0x0 ;  /* 0x00008000000079c5 */ /* 0x000fe40000010000 */
        /* <DEDUP_REMOVED lines=44> */
.L_x_19:
[----:B------:R-:W-:Y:S01]  /*41b0*/  ULEA UR9, UR5, UR7, 0x3 ;  /* 0x0000000705097291 */ /* 0x000fe2000f8e183f */
[----:B------:R-:W-:-:S04]  /*41c0*/  MOV R4, UR4 ;  /* 0x0000000400047c02 */ /* 0x000fc80008000f00 */
[----:B------:R-:W-:-:S04]  /*41d0*/  SHF.L.U32 R4, R4, 0x1f, RZ ;  /* 0x0000001f04047819 */ /* 0x000fc800000006ff */
[----:B------:R2:W3:Y:S01]  /*41e0*/  SYNCS.PHASECHK.TRANS64.TRYWAIT P1, [UR9+0x2a850], R4 ;  /* 0x02a85004ff0075a7 */ /* 0x0004e20008020149 */
[----:B------:R-:W-:Y:S05]  /*41f0*/  @!P0 BRA `(.L_x_20) ;  /* 0x0000000000048947 */ /* 0x000fea0003800000 */
[----:B------:R-:W-:Y:S01]  /*4200*/  BPT.TRAP 0x1 ;  /* 0x000000040000795c */ /* 0x000fe20000300000 */
.L_x_20:
[----:B---3--:R-:W-:Y:S05]  /*4210*/  @P1 BRA `(.L_x_21) ;  /* 0x0000000000081947 */ /* 0x008fea0003800000 */
[----:B------:R-:W3:Y:S02]  /*4220*/  SYNCS.PHASECHK.TRANS64.TRYWAIT P1, [UR9+0x2a850], R4 ;  /* 0x02a85004ff0075a7 */ /* 0x000ee40008020149 */
[----:B---3--:R-:W-:Y:S05]  /*4230*/  @!P1 BRA `(.L_x_22) ;  /* 0x0000007000609947 */ /* 0x008fea0003800000 */
.L_x_21:
[----:B------:R-:W-:Y:S01]  /*4240*/  UIADD3 UR7, UR7, 0x400, URZ ;  /* 0x0000040007077890 */ /* 0x000fe2000fffe03f */
[----:B------:R-:W-:Y:S01]  /*4250*/  WARPGROUP.ARRIVE ;  /* 0x00000000000079c5 */ /* 0x000fe20000000000 */
[----:B------:R-:W-:Y:S02]  /*4260*/  UMOV UR15, 0x40000040 ;  /* 0x40000040000f7882 */ /* 0x000fe40000000000 */
[----:B------:R-:W-:-:S04]  /*4270*/  USHF.R.U32.HI UR7, URZ, 0x4, UR7 ;  /* 0x000000043f077899 */ /* 0x000fc80008011607 */
[----:B------:R-:W-:-:S04]  /*4280*/  ULOP3.LUT UR7, UR7, 0x3fff, URZ, 0xc0, !UPT ;  /* 0x00003fff07077892 */ /* 0x000fc8000f8ec03f */
[----:B------:R-:W-:-:S04]  /*4290*/  ULOP3.LUT UR4, UR7, 0x3000000, URZ, 0xfc, !UPT ;  /* 0x0300000007047892 */ /* 0x000fc8000f8efc3f */
[----:B------:R-:W-:-:S07]  /*42a0*/  UIMAD UR4, UR5, 0x600, UR4 ;  /* 0x00000600050478a4 */ /* 0x000fce000f8e0204 */
[----:B------:R-:W-:Y:S02]  /*42b0*/  UMOV UR14, UR4 ;  /* 0x00000004000e7c82 */ /* 0x000fe40008000000 */
[----:B------:R-:W-:Y:S01]  /*42c0*/  HGMMA.64x128x16.F32.BF16 R24, R136, gdesc[UR12].tnspB, R24, gsb0 ;  /* 0x41e0000c88187df0 */ /* 0x000fe20008001818 */
[----:B------:R-:W-:Y:S01]  /*42d0*/  UIADD3 UR14, UR4, 0x80, URZ ;  /* 0x00000080040e7890 */ /* 0x000fe2000fffe03f */
[----:B------:R-:W-:Y:S01]  /*42e0*/  UMOV UR15, 0x40000040 ;  /* 0x40000040000f7882 */ /* 0x000fe20000000000 */
[----:B------:R-:W-:Y:S02]  /*42f0*/  WARPGROUP.DEPBAR.LE gsb0, 0x0 ;  /* 0x00008000000079c5 */ /* 0x000fe40000010000 */
[----:B------:R-:W-:-:S07]  /*4300*/  WARPGROUP.ARRIVE ;  /* 0x00000000000079c5 */ /* 0x000fce0000000000 */
        /* <DEDUP_REMOVED lines=20> */
[----:B------:R-:W-:Y:S03]  /*4450*/  HGMMA.64x128x16.F32.BF16 R24, R156, gdesc[UR12].tnspB, R24, gsb0 ;  /* 0x41e0000c9c187df0 */ /* 0x000fe60008001818 */
[----:B------:R-:W-:Y:S02]  /*4460*/  WARPGROUP.DEPBAR.LE gsb0, 0x0 ;  /* 0x00008000000079c5 */ /* 0x000fe40000010000 */
[----:B------:R-:W-:Y:S05]  /*4470*/  @!P0 BRA `(.L_x_23) ;  /* 0x0000000000048947 */ /* 0x000fea0003800000 */
[----:B------:R-:W-:Y:S01]  /*4480*/  BPT.TRAP 0x1 ;  /* 0x000000040000795c */ /* 0x000fe20000300000 */
.L_x_23:
[----:B------:R-:W-:Y:S01]  /*4490*/  FMUL.FTZ R136, R88, UR6 ;  /* 0x0000000658887c20 */ /* 0x000fe20008410000 */
[----:B------:R-:W-:Y:S01]  /*44a0*/  FMUL.FTZ R14, R90, UR6 ;  /* 0x000000065a0e7c20 */ /* 0x000fe20008410000 */
[----:B------:R-:W-:Y:S01]  /*44b0*/  FMUL.FTZ R138, R89, UR6 ;  /* 0x00000006598a7c20 */ /* 0x000fe20008410000 */
[----:B------:R-:W-:Y:S01]  /*44c0*/  FMUL.FTZ R20, R91, UR6 ;  /* 0x000000065b147c20 */ /* 0x000fe20008410000 */
[----:B------:R-:W-:Y:S01]  /*44d0*/  FMUL.FTZ R140, R92, UR6 ;  /* 0x000000065c8c7c20 */ /* 0x000fe20008410000 */
[----:B------:R-:W-:Y:S01]  /*44e0*/  FMUL.FTZ R88, R94, UR6 ;  /* 0x000000065e587c20 */ /* 0x000fe20008410000 */
[----:B------:R-:W3:Y:S01]  /*44f0*/  MUFU.TANH R136, R136 ;  /* 0x0000008800887308 */ /* 0x000ee20000002400 */
[----:B------:R-:W-:Y:S01]  /*4500*/  FMUL.FTZ R142, R93, UR6 ;  /* 0x000000065d8e7c20 */ /* 0x000fe20008410000 */
[----:B------:R-:W-:Y:S01]  /*4510*/  FMUL.FTZ R90, R95, UR6 ;  /* 0x000000065f5a7c20 */ /* 0x000fe20008410000 */
[----:B------:R-:W-:Y:S01]  /*4520*/  FMUL.FTZ R144, R96, UR6 ;  /* 0x0000000660907c20 */ /* 0x000fe20008410000 */
[----:B------:R-:W-:Y:S01]  /*4530*/  FMUL.FTZ R92, R98, UR6 ;  /* 0x00000006625c7c20 */ /* 0x000fe20008410000 */
[----:B------:R-:W-:Y:S01]  /*4540*/  FMUL.FTZ R146, R97, UR6 ;  /* 0x0000000661927c20 */ /* 0x000fe20008410000 */
[----:B------:R-:W-:Y:S01]  /*4550*/  FMUL.FTZ R94, R99, UR6 ;  /* 0x00000006635e7c20 */ /* 0x000fe20008410000 */
[----:B------:R-:W-:Y:S01]  /*4560*/  FMUL.FTZ R148, R100, UR6 ;  /* 0x0000000664947c20 */ /* 0x000fe20008410000 */
[----:B------:R-:W1:Y:S01]  /*4570*/  MUFU.TANH R14, R14 ;  /* 0x0000000e000e7308 */ /* 0x000e620000002400 */
[----:B------:R-:W-:Y:S01]  /*4580*/  FMUL.FTZ R96, R102, UR6 ;  /* 0x0000000666607c20 */ /* 0x000fe20008410000 */
[----:B------:R-:W-:Y:S01]  /*4590*/  FMUL.FTZ R150, R101, UR6 ;  /* 0x0000000665967c20 */ /* 0x000fe20008410000 */
[----:B------:R-:W-:Y:S01]  /*45a0*/  FMUL.FTZ R98, R103, UR6 ;  /* 0x0000000667627c20 */ /* 0x000fe20008410000 */
[----:B------:R-:W-:Y:S01]  /*45b0*/  FMUL.FTZ R152, R104, UR6 ;  /* 0x0000000668987c20 */ /* 0x000fe20008410000 */
[----:B------:R-:W-:Y:S01]  /*45c0*/  FMUL.FTZ R100, R106, UR6 ;  /* 0x000000066a647c20 */ /* 0x000fe20008410000 */
[----:B------:R-:W-:Y:S01]  /*45d0*/  FMUL.FTZ R154, R105, UR6 ;  /* 0x00000006699a7c20 */ /* 0x000fe20008410000 */
[----:B------:R-:W-:Y:S01]  /*45e0*/  FMUL.FTZ R102, R107, UR6 ;  /* 0x000000066b667c20 */ /* 0x000fe20008410000 */
[----:B------:R-:W4:Y:S01]  /*45f0*/  MUFU.TANH R138, R138 ;  /* 0x0000008a008a7308 */ /* 0x000f220000002400 */
[----:B---3--:R-:W-:Y:S01]  /*4600*/  FMNMX.FTZ R5, R136, R15, !PT ;  /* 0x0000000f88057209 */ /* 0x008fe20007810000 */
[----:B------:R-:W-:Y:S01]  /*4610*/  FMUL.FTZ R156, R108, UR6 ;  /* 0x000000066c9c7c20 */ /* 0x000fe20008410000 */
[----:B------:R-:W-:Y:S01]  /*4620*/  FMUL.FTZ R104, R110, UR6 ;  /* 0x000000066e687c20 */ /* 0x000fe20008410000 */
[----:B------:R-:W-:Y:S01]  /*4630*/  FMUL.FTZ R158, R109, UR6 ;  /* 0x000000066d9e7c20 */ /* 0x000fe20008410000 */
[----:B------:R-:W-:Y:S01]  /*4640*/  FMUL.FTZ R106, R111, UR6 ;  /* 0x000000066f6a7c20 */ /* 0x000fe20008410000 */
[----:B------:R-:W-:Y:S01]  /*4650*/  FMUL.FTZ R168, R112, UR6 ;  /* 0x0000000670a87c20 */ /* 0x000fe20008410000 */
[----:B------:R-:W-:Y:S01]  /*4660*/  FMUL.FTZ R108, R114, UR6 ;  /* 0x00000006726c7c20 */ /* 0x000fe20008410000 */
[----:B------:R-:W3:Y:S01]  /*4670*/  MUFU.TANH R20, R20 ;  /* 0x0000001400147308 */ /* 0x000ee20000002400 */
[----:B-1----:R-:W-:Y:S01]  /*4680*/  FMNMX.FTZ R7, R14, R21, !PT ;  /* 0x000000150e077209 */ /* 0x002fe20007810000 */
[----:B------:R-:W-:Y:S01]  /*4690*/  FMUL.FTZ R170, R113, UR6 ;  /* 0x0000000671aa7c20 */ /* 0x000fe20008410000 */
[----:B------:R-:W-:Y:S01]  /*46a0*/  FMUL.FTZ R110, R115, UR6 ;  /* 0x00000006736e7c20 */ /* 0x000fe20008410000 */
[----:B------:R-:W-:Y:S01]  /*46b0*/  FMUL.FTZ R172, R116, UR6 ;  /* 0x0000000674ac7c20 */ /* 0x000fe20008410000 */
[----:B------:R-:W-:Y:S01]  /*46c0*/  FMUL.FTZ R112, R118, UR6 ;  /* 0x0000000676707c20 */ /* 0x000fe20008410000 */
[----:B------:R-:W-:Y:S01]  /*46d0*/  FMUL.FTZ R174, R117, UR6 ;  /* 0x0000000675ae7c20 */ /* 0x000fe20008410000 */
[----:B------:R-:W-:Y:S01]  /*46e0*/  FMUL.FTZ R114, R119, UR6 ;  /* 0x0000000677727c20 */ /* 0x000fe20008410000 */
[----:B------:R-:W1:Y:S01]  /*46f0*/  MUFU.TANH R140, R140 ;  /* 0x0000008c008c7308 */ /* 0x000e620000002400 */
[----:B----4-:R-:W-:Y:S01]  /*4700*/  FMNMX.FTZ R5, R138, R5, !PT ;  /* 0x000000058a057209 */ /* 0x010fe20007810000 */
        /* <DEDUP_REMOVED lines=17> */
[----:B--2---:R-:W-:Y:S01]  /*4820*/  FMUL.FTZ R4, R134, UR6 ;  /* 0x0000000686047c20 */ /* 0x004fe20008410000 */
[----:B------:R-:W-:Y:S01]  /*4830*/  FMUL.FTZ R134, R135, UR6 ;  /* 0x0000000687867c20 */ /* 0x000fe20008410000 */
[----:B------:R-:W-:Y:S01]  /*4840*/  FMUL.FTZ R133, R133, UR6 ;  /* 0x0000000685857c20 */ /* 0x000fe20008410000 */
[----:B------:R-:W-:-:S02]  /*4850*/  UIADD3 UR8, UR8, 0x2a840, URZ ;  /* 0x0002a84008087890 */ /* 0x000fc4000fffe03f */
[----:B------:R-:W1:Y:S01]  /*4860*/  MUFU.TANH R90, R90 ;  /* 0x0000005a005a7308 */ /* 0x000e620000002400 */
[----:B----4-:R-:W-:Y:S01]  /*4870*/  FMNMX.FTZ R7, R88, R7, !PT ;  /* 0x0000000758077209 */ /* 0x010fe20007810000 */
[----:B------:R-:W-:-:S06]  /*4880*/  UPRMT UR8, UR11, 0x654, UR8 ;  /* 0x000006540b087896 */ /* 0x000fcc0008000008 */
[----:B------:R-:W2:Y:S01]  /*4890*/  MUFU.TANH R144, R144 ;  /* 0x0000009000907308 */ /* 0x000ea20000002400 */
[----:B---3--:R-:W-:Y:S02]  /*48a0*/  FMNMX.FTZ R5, R142, R5, !PT ;  /* 0x000000058e057209 */ /* 0x008fe40007810000 */
[----:B------:R-:W-:Y:S05]  /*48b0*/  SYNCS.ARRIVE.TRANS64.RED.A1T0 RZ, [UR8], RZ ;  /* 0x000000ffffff79a7 */ /* 0x000fea0008100408 */
[----:B------:R-:W3:Y:S01]  /*48c0*/  MUFU.TANH R92, R92 ;  /* 0x0000005c005c7308 */ /* 0x000ee20000002400 */
[----:B-1----:R-:W-:-:S07]  /*48d0*/  FMNMX.FTZ R7, R90, R7, !PT ;  /* 0x000000075a077209 */ /* 0x002fce0007810000 */
[----:B------:R-:W1:Y:S01]  /*48e0*/  MUFU.TANH R146, R146 ;  /* 0x0000009200927308 */ /* 0x000e620000002400 */
[----:B--2---:R-:W-:-:S07]  /*48f0*/  FMNMX.FTZ R5, R144, R5, !PT ;  /* 0x0000000590057209 */ /* 0x004fce0007810000 */
[----:B------:R-:W2:Y:S01]  /*4900*/  MUFU.TANH R94, R94 ;  /* 0x0000005e005e7308 */ /* 0x000ea20000002400 */
[----:B---3--:R-:W-:-:S07]  /*4910*/  FMNMX.FTZ R7, R92, R7, !PT ;  /* 0x000000075c077209 */ /* 0x008fce0007810000 */
        /* <DEDUP_REMOVED lines=71> */
[----:B---3--:R-:W-:Y:S02]  /*4d90*/  FMNMX.FTZ R7, R132, R7, !PT ;  /* 0x0000000784077209 */ /* 0x008fe40007810000 */
[----:B-1----:R-:W-:-:S05]  /*4da0*/  FMNMX.FTZ R5, R186, R5, !PT ;  /* 0x00000005ba057209 */ /* 0x002fca0007810000 */
[----:B0-----:R-:W0:Y:S01]  /*4db0*/  SHFL.BFLY PT, R6, R5, 0x2, 0x1f ;  /* 0x0c401f0005067f89 */ /* 0x001e2200000e0000 */
[----:B--2---:R-:W-:-:S05]  /*4dc0*/  FMNMX.FTZ R4, R134, R7, !PT ;  /* 0x0000000786047209 */ /* 0x004fca0007810000 */
[----:B------:R-:W1:Y:S01]  /*4dd0*/  SHFL.BFLY PT, R7, R4, 0x2, 0x1f ;  /* 0x0c401f0004077f89 */ /* 0x000e6200000e0000 */
[----:B0-----:R-:W-:-:S05]  /*4de0*/  FMNMX.FTZ R89, R5, R6, !PT ;  /* 0x0000000605597209 */ /* 0x001fca0007810000 */
[----:B------:R-:W0:Y:S01]  /*4df0*/  SHFL.BFLY PT, R6, R89, 0x1, 0x1f ;  /* 0x0c201f0059067f89 */ /* 0x000e2200000e0000 */
[----:B-1----:R-:W-:Y:S02]  /*4e00*/  FMNMX.FTZ R91, R4, R7, !PT ;  /* 0x00000007045b7209 */ /* 0x002fe40007810000 */
[----:B------:R-:W1:Y:S03]  /*4e10*/  LDC R7, c[0x0][0x988] ;  /* 0x00026200ff077b82 */ /* 0x000e660000000800 */
[----:B------:R-:W2:Y:S01]  /*4e20*/  SHFL.BFLY PT, R12, R91, 0x1, 0x1f ;  /* 0x0c201f005b0c7f89 */ /* 0x000ea200000e0000 */
[----:B0-----:R-:W-:-:S05]  /*4e30*/  FMNMX.FTZ R6, R89, R6, !PT ;  /* 0x0000000659067209 */ /* 0x001fca0007810000 */
[CC--:B-1----:R-:W-:Y:S01]  /*4e40*/  FMUL.FTZ R107, R6.reuse, R7.reuse ;  /* 0x00000007066b7220 */ /* 0x0c2fe20000410000 */
[----:B------:R-:W-:Y:S01]  /*4e50*/  FADD.FTZ R188, -R6, R15 ;  /* 0x0000000f06bc7221 */ /* 0x000fe20000010100 */
[----:B--2---:R-:W-:Y:S02]  /*4e60*/  FMNMX.FTZ R12, R91, R12, !PT ;  /* 0x0000000c5b0c7209 */ /* 0x004fe40007810000 */
[-CC-:B------:R-:W-:Y:S01]  /*4e70*/  FFMA.FTZ R15, R136, R7.reuse, -R107.reuse ;  /* 0x00000007880f7223 */ /* 0x180fe2000001086b */
[-C--:B------:R-:W-:Y:S01]  /*4e80*/  FMUL.FTZ R188, R188, R7.reuse ;  /* 0x00000007bcbc7220 */ /* 0x080fe20000410000 */
[-CC-:B------:R-:W-:Y:S01]  /*4e90*/  FFMA.FTZ R136, R138, R7.reuse, -R107.reuse ;  /* 0x000000078a887223 */ /* 0x180fe2000001086b */
[-C--:B------:R-:W-:Y:S01]  /*4ea0*/  FFMA.FTZ R138, R140, R7.reuse, -R107 ;  /* 0x000000078c8a7223 */ /* 0x080fe2000001086b */
[CC--:B------:R-:W-:Y:S01]  /*4eb0*/  FMUL.FTZ R109, R12.reuse, R7.reuse ;  /* 0x000000070c6d7220 */ /* 0x0c0fe20000410000 */
[----:B------:R-:W-:Y:S01]  /*4ec0*/  FADD.FTZ R190, -R12, R21 ;  /* 0x000000150cbe7221 */ /* 0x000fe20000010100 */
[----:B------:R-:W-:Y:S01]  /*4ed0*/  MUFU.EX2 R4, R188 ;  /* 0x000000bc00047308 */ /* 0x000fe20000000800 */
[-C--:B------:R-:W-:Y:S01]  /*4ee0*/  FFMA.FTZ R21, R142, R7.reuse, -R107 ;  /* 0x000000078e157223 */ /* 0x080fe2000001086b */
[-CC-:B------:R-:W-:Y:S01]  /*4ef0*/  FFMA.FTZ R14, R14, R7.reuse, -R109.reuse ;  /* 0x000000070e0e7223 */ /* 0x180fe2000001086d */
[-C--:B------:R-:W-:Y:S01]  /*4f00*/  FMUL.FTZ R190, R190, R7.reuse ;  /* 0x00000007bebe7220 */ /* 0x080fe20000410000 */
[-CC-:B------:R-:W-:Y:S01]  /*4f10*/  FFMA.FTZ R137, R20, R7.reuse, -R109.reuse ;  /* 0x0000000714897223 */ /* 0x180fe2000001086d */
[-CC-:B------:R-:W-:Y:S01]  /*4f20*/  FFMA.FTZ R139, R88, R7.reuse, -R109.reuse ;  /* 0x00000007588b7223 */ /* 0x180fe2000001086d */
[-C--:B------:R-:W-:Y:S01]  /*4f30*/  FFMA.FTZ R90, R90, R7.reuse, -R109 ;  /* 0x000000075a5a7223 */ /* 0x080fe2000001086d */
[-C--:B------:R-:W-:Y:S01]  /*4f40*/  FFMA.FTZ R140, R144, R7.reuse, -R107 ;  /* 0x00000007908c7223 */ /* 0x080fe2000001086b */
[----:B------:R-:W-:Y:S01]  /*4f50*/  MUFU.EX2 R5, R190 ;  /* 0x000000be00057308 */ /* 0x000fe20000000800 */
[-C--:B------:R-:W-:Y:S01]  /*4f60*/  FFMA.FTZ R92, R92, R7.reuse, -R109 ;  /* 0x000000075c5c7223 */ /* 0x080fe2000001086d */
[-C--:B------:R-:W-:Y:S01]  /*4f70*/  FFMA.FTZ R89, R146, R7.reuse, -R107 ;  /* 0x0000000792597223 */ /* 0x080fe2000001086b */
[-C--:B------:R-:W-:Y:S01]  /*4f80*/  FFMA.FTZ R94, R94, R7.reuse, -R109 ;  /* 0x000000075e5e7223 */ /* 0x080fe2000001086d */
[-C--:B------:R-:W-:Y:S01]  /*4f90*/  FFMA.FTZ R142, R148, R7.reuse, -R107 ;  /* 0x00000007948e7223 */ /* 0x080fe2000001086b */
[-C--:B------:R-:W-:Y:S01]  /*4fa0*/  FFMA.FTZ R96, R96, R7.reuse, -R109 ;  /* 0x0000000760607223 */ /* 0x080fe2000001086d */
[-C--:B------:R-:W-:Y:S01]  /*4fb0*/  FFMA.FTZ R91, R150, R7.reuse, -R107 ;  /* 0x00000007965b7223 */ /* 0x080fe2000001086b */
[-C--:B------:R-:W-:Y:S01]  /*4fc0*/  FFMA.FTZ R98, R98, R7.reuse, -R109 ;  /* 0x0000000762627223 */ /* 0x080fe2000001086d */
[----:B------:R-:W0:Y:S01]  /*4fd0*/  MUFU.EX2 R15, R15 ;  /* 0x0000000f000f7308 */ /* 0x000e220000000800 */
[-C--:B------:R-:W-:Y:S01]  /*4fe0*/  FFMA.FTZ R144, R152, R7.reuse, -R107 ;  /* 0x0000000798907223 */ /* 0x080fe2000001086b */
[-C--:B------:R-:W-:Y:S01]  /*4ff0*/  FFMA.FTZ R100, R100, R7.reuse, -R109 ;  /* 0x0000000764647223 */ /* 0x080fe2000001086d */
[-C--:B------:R-:W-:Y:S01]  /*5000*/  FFMA.FTZ R93, R154, R7.reuse, -R107 ;  /* 0x000000079a5d7223 */ /* 0x080fe2000001086b */
[-C--:B------:R-:W-:Y:S01]  /*5010*/  FFMA.FTZ R102, R102, R7.reuse, -R109 ;  /* 0x0000000766667223 */ /* 0x080fe2000001086d */
[-C--:B------:R-:W-:Y:S01]  /*5020*/  FFMA.FTZ R146, R156, R7.reuse, -R107 ;  /* 0x000000079c927223 */ /* 0x080fe2000001086b */
[-C--:B------:R-:W-:Y:S01]  /*5030*/  FFMA.FTZ R104, R104, R7.reuse, -R109 ;  /* 0x0000000768687223 */ /* 0x080fe2000001086d */
[-C--:B------:R-:W-:Y:S01]  /*5040*/  FFMA.FTZ R95, R158, R7.reuse, -R107 ;  /* 0x000000079e5f7223 */ /* 0x080fe2000001086b */
[----:B------:R-:W1:Y:S01]  /*5050*/  MUFU.EX2 R14, R14 ;  /* 0x0000000e000e7308 */ /* 0x000e620000000800 */
[-C--:B------:R-:W-:Y:S01]  /*5060*/  FFMA.FTZ R106, R106, R7.reuse, -R109 ;  /* 0x000000076a6a7223 */ /* 0x080fe2000001086d */
[-C--:B------:R-:W-:Y:S01]  /*5070*/  FFMA.FTZ R148, R168, R7.reuse, -R107 ;  /* 0x00000007a8947223 */ /* 0x080fe2000001086b */
[-C--:B------:R-:W-:Y:S01]  /*5080*/  FFMA.FTZ R108, R108, R7.reuse, -R109 ;  /* 0x000000076c6c7223 */ /* 0x080fe2000001086d */
[-C--:B------:R-:W-:Y:S01]  /*5090*/  FFMA.FTZ R97, R170, R7.reuse, -R107 ;  /* 0x00000007aa617223 */ /* 0x080fe2000001086b */
[-C--:B------:R-:W-:Y:S01]  /*50a0*/  FFMA.FTZ R110, R110, R7.reuse, -R109 ;  /* 0x000000076e6e7223 */ /* 0x080fe2000001086d */
[-C--:B------:R-:W-:Y:S01]  /*50b0*/  FFMA.FTZ R150, R172, R7.reuse, -R107 ;  /* 0x00000007ac967223 */ /* 0x080fe2000001086b */
[----:B------:R-:W-:Y:S01]  /*50c0*/  FFMA.FTZ R112, R112, R7, -R109 ;  /* 0x0000000770707223 */ /* 0x000fe2000001086d */
[----:B------:R-:W2:Y:S01]  /*50d0*/  MUFU.EX2 R136, R136 ;  /* 0x0000008800887308 */ /* 0x000ea20000000800 */
[----:B0-----:R-:W-:Y:S01]  /*50e0*/  FFMA.FTZ R3, R4, R3, R15 ;  /* 0x0000000304037223 */ /* 0x001fe2000001000f */
[-C--:B------:R-:W-:Y:S01]  /*50f0*/  FFMA.FTZ R99, R174, R7.reuse, -R107 ;  /* 0x00000007ae637223 */ /* 0x080fe2000001086b */
[-C--:B------:R-:W-:Y:S01]  /*5100*/  FFMA.FTZ R114, R114, R7.reuse, -R109 ;  /* 0x0000000772727223 */ /* 0x080fe2000001086d */
[-C--:B------:R-:W-:Y:S01]  /*5110*/  FFMA.FTZ R152, R120, R7.reuse, -R107 ;  /* 0x0000000778987223 */ /* 0x080fe2000001086b */
[-C--:B------:R-:W-:Y:S01]  /*5120*/  FFMA.FTZ R116, R116, R7.reuse, -R109 ;  /* 0x0000000774747223 */ /* 0x080fe2000001086d */
[-C--:B------:R-:W-:Y:S01]  /*5130*/  FFMA.FTZ R101, R176, R7.reuse, -R107 ;  /* 0x00000007b0657223 */ /* 0x080fe2000001086b */
[-C--:B------:R-:W-:Y:S01]  /*5140*/  FFMA.FTZ R118, R118, R7.reuse, -R109 ;  /* 0x0000000776767223 */ /* 0x080fe2000001086d */
[----:B------:R-:W0:Y:S01]  /*5150*/  MUFU.EX2 R137, R137 ;  /* 0x0000008900897308 */ /* 0x000e220000000800 */
[----:B-1----:R-:W-:Y:S01]  /*5160*/  FFMA.FTZ R0, R5, R0, R14 ;  /* 0x0000000005007223 */ /* 0x002fe2000001000e */
[-C--:B------:R-:W-:Y:S01]  /*5170*/  FFMA.FTZ R154, R124, R7.reuse, -R107 ;  /* 0x000000077c9a7223 */ /* 0x080fe2000001086b */
[-C--:B------:R-:W-:Y:S01]  /*5180*/  FFMA.FTZ R122, R122, R7.reuse, -R109 ;  /* 0x000000077a7a7223 */ /* 0x080fe2000001086d */
[-C--:B------:R-:W-:Y:S01]  /*5190*/  FFMA.FTZ R103, R178, R7.reuse, -R107 ;  /* 0x00000007b2677223 */ /* 0x080fe2000001086b */
[-C--:B------:R-:W-:Y:S01]  /*51a0*/  FFMA.FTZ R126, R126, R7.reuse, -R109 ;  /* 0x000000077e7e7223 */ /* 0x080fe2000001086d */
[-C--:B------:R-:W-:Y:S01]  /*51b0*/  FFMA.FTZ R156, R128, R7.reuse, -R107 ;  /* 0x00000007809c7223 */ /* 0x080fe2000001086b */
[-C--:B------:R-:W-:Y:S01]  /*51c0*/  FFMA.FTZ R130, R130, R7.reuse, -R109 ;  /* 0x0000000782827223 */ /* 0x080fe2000001086d */
[----:B------:R-:W1:Y:S01]  /*51d0*/  MUFU.EX2 R138, R138 ;  /* 0x0000008a008a7308 */ /* 0x000e620000000800 */
[----:B--2---:R-:W-:Y:S01]  /*51e0*/  FADD.FTZ R3, R136, R3 ;  /* 0x0000000388037221 */ /* 0x004fe20000010000 */
[-C--:B------:R-:W-:Y:S01]  /*51f0*/  FFMA.FTZ R105, R180, R7.reuse, -R107 ;  /* 0x00000007b4697223 */ /* 0x080fe2000001086b */
[-C--:B------:R-:W-:Y:S01]  /*5200*/  FFMA.FTZ R182, R182, R7.reuse, -R109 ;  /* 0x00000007b6b67223 */ /* 0x080fe2000001086d */
[-C--:B------:R-:W-:Y:S01]  /*5210*/  FFMA.FTZ R158, R184, R7.reuse, -R107 ;  /* 0x00000007b89e7223 */ /* 0x080fe2000001086b */
[-C--:B------:R-:W-:Y:S01]  /*5220*/  FFMA.FTZ R132, R132, R7.reuse, -R109 ;  /* 0x0000000784847223 */ /* 0x080fe2000001086d */
[-C--:B------:R-:W-:Y:S01]  /*5230*/  FFMA.FTZ R107, R186, R7.reuse, -R107 ;  /* 0x00000007ba6b7223 */ /* 0x080fe2000001086b */
[----:B------:R-:W-:Y:S01]  /*5240*/  FFMA.FTZ R109, R134, R7, -R109 ;  /* 0x00000007866d7223 */ /* 0x000fe2000001086d */
[----:B------:R-:W2:Y:S01]  /*5250*/  MUFU.EX2 R139, R139 ;  /* 0x0000008b008b7308 */ /* 0x000ea20000000800 */
[----:B0-----:R-:W-:-:S07]  /*5260*/  FADD.FTZ R0, R137, R0 ;  /* 0x0000000089007221 */ /* 0x001fce0000010000 */
[----:B------:R-:W0:Y:S01]  /*5270*/  MUFU.EX2 R21, R21 ;  /* 0x0000001500157308 */ /* 0x000e220000000800 */
[----:B-1----:R-:W-:-:S07]  /*5280*/  FADD.FTZ R20, R138, R3 ;  /* 0x000000038a147221 */ /* 0x002fce0000010000 */
[----:B------:R-:W1:Y:S01]  /*5290*/  MUFU.EX2 R90, R90 ;  /* 0x0000005a005a7308 */ /* 0x000e620000000800 */
[----:B--2---:R-:W-:-:S07]  /*52a0*/  FADD.FTZ R0, R139, R0 ;  /* 0x000000008b007221 */ /* 0x004fce0000010000 */
        /* <DEDUP_REMOVED lines=79> */
[----:B0-----:R-:W-:Y:S01]  /*57a0*/  FADD.FTZ R0, R159, R0 ;  /* 0x000000009f007221 */ /* 0x001fe20000010000 */
[----:B-1----:R-:W-:-:S03]  /*57b0*/  FADD.FTZ R3, R107, R20 ;  /* 0x000000146b037221 */ /* 0x002fc60000010000 */
[----:B--2---:R-:W-:Y:S01]  /*57c0*/  FADD.FTZ R0, R109, R0 ;  /* 0x000000006d007221 */ /* 0x004fe20000010000 */
[----:B------:R-:W-:Y:S06]  /*57d0*/  @!P0 BRA `(.L_x_24) ;  /* 0x0000000000048947 */ /* 0x000fec0003800000 */
[----:B------:R-:W-:Y:S01]  /*57e0*/  BPT.TRAP 0x1 ;  /* 0x000000040000795c */ /* 0x000fe20000300000 */
.L_x_24:
[----:B------:R-:W-:Y:S01]  /*57f0*/  UIADD3 UR9, UR9, 0x2a860, URZ ;  /* 0x0002a86009097890 */ /* 0x000fe2000fffe03f */
[C---:B------:R-:W-:Y:S01]  /*5800*/  ISETP.GT.AND P1, PT, R13.reuse, RZ, PT ;  /* 0x000000ff0d00720c */ /* 0x040fe20003f24270 */
[----:B------:R-:W-:Y:S01]  /*5810*/  UMOV UR4, UR39 ;  /* 0x0000002700047c82 */ /* 0x000fe20008000000 */
[----:B------:R-:W-:Y:S01]  /*5820*/  UMOV UR5, UR38 ;  /* 0x0000002600057c82 */ /* 0x000fe20008000000 */
[----:B------:R-:W-:Y:S01]  /*5830*/  UPRMT UR9, UR11, 0x654, UR9 ;  /* 0x000006540b097896 */ /* 0x000fe20008000009 */
[----:B------:R-:W-:Y:S01]  /*5840*/  F2FP.BF16.F32.PACK_AB R136, R136, R15 ;  /* 0x0000000f8888723e */ /* 0x000fe200000010ff */
[----:B------:R-:W-:Y:S01]  /*5850*/  VIADD R13, R13, 0xffffffff ;  /* 0xffffffff0d0d7836 */ /* 0x000fe20000000000 */
[----:B------:R-:W-:Y:S01]  /*5860*/  F2FP.BF16.F32.PACK_AB R138, R21, R138 ;  /* 0x0000008a158a723e */ /* 0x000fe200000010ff */
[----:B------:R-:W-:Y:S01]  /*5870*/  IMAD.MOV.U32 R21, RZ, RZ, R12 ;  /* 0x000000ffff157224 */ /* 0x000fe200078e000c */
[----:B------:R-:W-:Y:S02]  /*5880*/  F2FP.BF16.F32.PACK_AB R137, R137, R14 ;  /* 0x0000000e8989723e */ /* 0x000fe400000010ff */
[----:B------:R-:W-:-:S02]  /*5890*/  F2FP.BF16.F32.PACK_AB R139, R90, R139 ;  /* 0x0000008b5a8b723e */ /* 0x000fc400000010ff */
[----:B------:R-:W-:Y:S01]  /*58a0*/  SYNCS.ARRIVE.TRANS64.RED.A1T0 RZ, [UR9], RZ ;  /* 0x000000ffffff79a7 */ /* 0x000fe20008100409 */
[----:B------:R-:W-:Y:S02]  /*58b0*/  F2FP.BF16.F32.PACK_AB R140, R89, R140 ;  /* 0x0000008c598c723e */ /* 0x000fe400000010ff */
[----:B------:R-:W-:Y:S02]  /*58c0*/  F2FP.BF16.F32.PACK_AB R141, R94, R141 ;  /* 0x0000008d5e8d723e */ /* 0x000fe400000010ff */
[----:B------:R-:W-:Y:S02]  /*58d0*/  F2FP.BF16.F32.PACK_AB R142, R91, R142 ;  /* 0x0000008e5b8e723e */ /* 0x000fe400000010ff */
[----:B------:R-:W-:Y:S02]  /*58e0*/  F2FP.BF16.F32.PACK_AB R143, R98, R143 ;  /* 0x0000008f628f723e */ /* 0x000fe400000010ff */
[----:B------:R-:W-:Y:S02]  /*58f0*/  F2FP.BF16.F32.PACK_AB R144, R93, R144 ;  /* 0x000000905d90723e */ /* 0x000fe400000010ff */
[----:B------:R-:W-:-:S02]  /*5900*/  F2FP.BF16.F32.PACK_AB R145, R102, R145 ;  /* 0x000000916691723e */ /* 0x000fc400000010ff */
        /* <DEDUP_REMOVED lines=14> */
[----:B------:R-:W-:Y:S01]  /*59f0*/  MOV R15, R6 ;  /* 0x00000006000f7202 */ /* 0x000fe20000000f00 */
[----:B------:R-:W-:Y:S06]  /*5a00*/  @P1 BRA `(.L_x_25) ;  /* 0xffffffdc006c1947 */ /* 0x000fec000383ffff */
.L_x_14:
[----:B------:R-:W-:Y:S06]  /*5a10*/  BAR.ARV 0x8, 0x180 ;  /* 0x0206000000007b1d */ /* 0x000fec0000002000 */
        /* <DEDUP_REMOVED lines=64> */
[----:B------:R-:W-:Y:S06]  /*5e20*/  @!P0 BRA `(.L_x_26) ;  /* 0x0000000000048947 */ /* 0x000fec0003800000 */
[----:B------:R-:W-:Y:S01]  /*5e30*/  BPT.TRAP 0x1 ;  /* 0x000000040000795c */ /* 0x000fe20000300000 */
.L_x_26:
[----:B------:R-:W0:Y:S01]  /*5e40*/  S2UR UR13, SR_CgaCtaId ;  /* 0x00000000000d79c3 */ /* 0x000e220000008800 */
[----:B------:R-:W-:Y:S01]  /*5e50*/  UMOV UR4, 0x400 ;  /* 0x0000040000047882 */ /* 0x000fe20000000000 */
[----:B------:R-:W-:-:S05]  /*5e60*/  IMAD.U32 R4, RZ, RZ, UR39 ;  /* 0x00000027ff047e24 */ /* 0x000fca000f8e00ff */
[----:B------:R-:W-:Y:S01]  /*5e70*/  SHF.L.U32 R4, R4, 0x1f, RZ ;  /* 0x0000001f04047819 */ /* 0x000fe200000006ff */
[----:B0-----:R-:W-:-:S04]  /*5e80*/  ULEA UR4, UR13, UR4, 0x18 ;  /* 0x000000040d047291 */ /* 0x001fc8000f8ec03f */
[----:B------:R-:W-:-:S09]  /*5e90*/  ULEA UR10, UR38, UR4, 0x3 ;  /* 0x00000004260a7291 */ /* 0x000fd2000f8e183f */
[----:B------:R0:W1:Y:S01]  /*5ea0*/  SYNCS.PHASECHK.TRANS64.TRYWAIT P1, [UR10+0x2a850], R4 ;  /* 0x02a85004ff0075a7 */ /* 0x000062000802014a */
[----:B------:R-:W-:Y:S05]  /*5eb0*/  @!P0 BRA `(.L_x_27) ;  /* 0x0000000000048947 */ /* 0x000fea0003800000 */
[----:B------:R-:W-:Y:S01]  /*5ec0*/  BPT.TRAP 0x1 ;  /* 0x000000040000795c */ /* 0x000fe20000300000 */
.L_x_27:
[----:B-1----:R-:W-:Y:S05]  /*5ed0*/  @P1 BRA `(.L_x_28) ;  /* 0x0000000000081947 */ /* 0x002fea0003800000 */
[----:B------:R-:W1:Y:S02]  /*5ee0*/  SYNCS.PHASECHK.TRANS64.TRYWAIT P1, [UR10+0x2a850], R4 ;  /* 0x02a85004ff0075a7 */ /* 0x000e64000802014a */
[----:B-1----:R-:W-:Y:S05]  /*5ef0*/  @!P1 BRA `(.L_x_29) ;  /* 0x0000005400489947 */ /* 0x002fea0003800000 */
.L_x_28:
[----:B------:R-:W-:Y:S01]  /*5f00*/  UIADD3 UR5, UR4, 0x400, URZ ;  /* 0x0000040004057890 */ /* 0x000fe2000fffe03f */
[----:B------:R-:W-:Y:S01]  /*5f10*/  WARPGROUP.ARRIVE ;  /* 0x00000000000079c5 */ /* 0x000fe20000000000 */
[----:B------:R-:W-:Y:S01]  /*5f20*/  UMOV UR7, 0x40000040 ;  /* 0x4000004000077882 */ /* 0x000fe20000000000 */
[----:B------:R-:W-:Y:S01]  /*5f30*/  UMOV UR15, 0x40000040 ;  /* 0x40000040000f7882 */ /* 0x000fe20000000000 */
[----:B------:R-:W-:Y:S01]  /*5f40*/  USHF.R.U32.HI UR5, URZ, 0x4, UR5 ;  /* 0x000000043f057899 */ /* 0x000fe20008011605 */
[----:B01----:R-:W0:Y:S01]  /*5f50*/  SHFL.BFLY PT, R4, R3, 0x2, 0x1f ;  /* 0x0c401f0003047f89 */ /* 0x003e2200000e0000 */
[----:B------:R-:W-:Y:S02]  /*5f60*/  MOV R11, RZ ;  /* 0x000000ff000b7202 */ /* 0x000fe40000000f00 */
[----:B------:R-:W-:Y:S01]  /*5f70*/  ULOP3.LUT UR5, UR5, 0x3fff, URZ, 0xc0, !UPT ;  /* 0x00003fff05057892 */ /* 0x000fe2000f8ec03f */
[----:B------:R-:W1:Y:S03]  /*5f80*/  SHFL.BFLY PT, R5, R0, 0x2, 0x1f ;  /* 0x0c401f0000057f89 */ /* 0x000e6600000e0000 */
[----:B------:R-:W-:-:S04]  /*5f90*/  ULOP3.LUT UR5, UR5, 0x3000000, URZ, 0xfc, !UPT ;  /* 0x0300000005057892 */ /* 0x000fc8000f8efc3f */
[----:B------:R-:W-:-:S04]  /*5fa0*/  UIMAD UR6, UR38, 0x600, UR5 ;  /* 0x00000600260678a4 */ /* 0x000fc8000f8e0205 */
[----:B------:R-:W-:-:S05]  /*5fb0*/  UIADD3 UR8, UR6, 0x80, URZ ;  /* 0x0000008006087890 */ /* 0x000fca000fffe03f */
[----:B------:R-:W-:Y:S01]  /*5fc0*/  HGMMA.64x128x16.F32.BF16 R24, R136, gdesc[UR4].tnspB, R24, gsb0 ;  /* 0x41e0000488187df0 */ /* 0x000fe20008001818 */
[----:B------:R-:W-:Y:S01]  /*5fd0*/  UMOV UR7, 0x40000040 ;  /* 0x4000004000077882 */ /* 0x000fe20000000000 */
[----:B------:R-:W-:Y:S01]  /*5fe0*/  UMOV UR14, UR8 ;  /* 0x00000008000e7c82 */ /* 0x000fe20008000000 */
[----:B------:R-:W-:Y:S01]  /*5ff0*/  UIADD3 UR8, UR6, 0x100, URZ ;  /* 0x0000010006087890 */ /* 0x000fe2000fffe03f */
[----:B0-----:R-:W-:Y:S01]  /*6000*/  FADD.FTZ R4, R4, R3 ;  /* 0x0000000304047221 */ /* 0x001fe20000010000 */
[----:B------:R-:W-:Y:S02]  /*6010*/  IMAD.MOV.U32 R3, RZ, RZ, -0x800000 ;  /* 0xff800000ff037424 */ /* 0x000fe400078e00ff */
[----:B-1----:R-:W-:Y:S01]  /*6020*/  FADD.FTZ R8, R5, R0 ;  /* 0x0000000005087221 */ /* 0x002fe20000010000 */
[----:B------:R-:W-:Y:S01]  /*6030*/  IMAD.MOV.U32 R0, RZ, RZ, -0x800000 ;  /* 0xff800000ff007424 */ /* 0x000fe200078e00ff */
[----:B------:R-:W0:Y:S04]  /*6040*/  SHFL.BFLY PT, R5, R4, 0x1, 0x1f ;  /* 0x0c201f0004057f89 */ /* 0x000e2800000e0000 */
[----:B------:R-:W1:Y:S01]  /*6050*/  SHFL.BFLY PT, R9, R8, 0x1, 0x1f ;  /* 0x0c201f0008097f89 */ /* 0x000e6200000e0000 */
[----:B0-----:R-:W-:Y:S01]  /*6060*/  FADD.FTZ R14, R4, R5 ;  /* 0x00000005040e7221 */ /* 0x001fe20000010000 */
[----:B------:R-:W-:-:S02]  /*6070*/  IMAD.MOV.U32 R5, RZ, RZ, RZ ;  /* 0x000000ffff057224 */ /* 0x000fc400078e00ff */
[----:B-1----:R-:W-:Y:S02]  /*6080*/  FADD.FTZ R15, R8, R9 ;  /* 0x00000009080f7221 */ /* 0x002fe40000010000 */
[----:B------:R-:W-:-:S03]  /*6090*/  FSETP.NE.FTZ.AND P1, PT, R14, RZ, PT ;  /* 0x000000ff0e00720b */ /* 0x000fc60003f35000 */
[----:B------:R-:W-:-:S10]  /*60a0*/  FSETP.NE.FTZ.AND P2, PT, R15, RZ, PT ;  /* 0x000000ff0f00720b */ /* 0x000fd40003f55000 */
[----:B------:R-:W0:Y:S01]  /*60b0*/  @P1 MUFU.LG2 R10, R14 ;  /* 0x0000000e000a1308 */ /* 0x000e220000000c00 */
[C---:B------:R-:W-:Y:S02]  /*60c0*/  @P1 FMUL.FTZ R9, R7.reuse, 0.69314718246459960938 ;  /* 0x3f31721807091820 */ /* 0x040fe40000410000 */
[----:B------:R-:W-:-:S05]  /*60d0*/  @P2 FMUL.FTZ R4, R7, 0.69314718246459960938 ;  /* 0x3f31721807042820 */ /* 0x000fca0000410000 */
[----:B------:R-:W1:Y:S08]  /*60e0*/  @P2 MUFU.LG2 R13, R15 ;  /* 0x0000000f000d2308 */ /* 0x000e700000000c00 */
[----:B------:R2:W3:Y:S01]  /*60f0*/  @P1 MUFU.RCP R5, R14 ;  /* 0x0000000e00051308 */ /* 0x0004e20000001000 */
[----:B0-----:R-:W-:-:S04]  /*6100*/  @P1 FMUL.FTZ R10, R10, 0.69314718246459960938 ;  /* 0x3f3172180a0a1820 */ /* 0x001fc80000410000 */
[----:B------:R-:W-:-:S03]  /*6110*/  @P1 FFMA.FTZ R3, R9, R6, R10 ;  /* 0x0000000609031223 */ /* 0x000fc6000001000a */
[----:B------:R2:W0:Y:S01]  /*6120*/  @P2 MUFU.RCP R11, R15 ;  /* 0x0000000f000b2308 */ /* 0x0004220000001000 */
[----:B-1----:R-:W-:-:S04]  /*6130*/  @P2 FMUL.FTZ R13, R13, 0.69314718246459960938 ;  /* 0x3f3172180d0d2820 */ /* 0x002fc80000410000 */
[----:B------:R-:W-:Y:S01]  /*6140*/  @P2 FFMA.FTZ R0, R4, R12, R13 ;  /* 0x0000000c04002223 */ /* 0x000fe2000001000d */
[----:B------:R-:W-:Y:S02]  /*6150*/  WARPGROUP.DEPBAR.LE gsb0, 0x0 ;  /* 0x00008000000079c5 */ /* 0x000fe40000010000 */
[----:B------:R-:W-:-:S06]  /*6160*/  WARPGROUP.ARRIVE ;  /* 0x00000000000079c5 */ /* 0x000fcc0000000000 */
[----:B------:R-:W-:Y:S01]  /*6170*/  HGMMA.64x128x16.F32.BF16 R24, R140, gdesc[UR12].tnspB, R24, gsb0 ;  /* 0x41e0000c8c187df0 */ /* 0x000fe20008001818 */
[----:B------:R-:W-:Y:S01]  /*6180*/  UMOV UR14, UR8 ;  /* 0x00000008000e7c82 */ /* 0x000fe20008000000 */
[----:B------:R-:W-:Y:S01]  /*6190*/  UMOV UR15, 0x40000040 ;  /* 0x40000040000f7882 */ /* 0x000fe20000000000 */
[----:B------:R-:W-:Y:S01]  /*61a0*/  UIADD3 UR8, UR6, 0x180, URZ ;  /* 0x0000018006087890 */ /* 0x000fe2000fffe03f */
[----:B------:R-:W-:Y:S02]  /*61b0*/  WARPGROUP.DEPBAR.LE gsb0, 0x0 ;  /* 0x00008000000079c5 */ /* 0x000fe40000010000 */
[----:B------:R-:W-:-:S06]  /*61c0*/  WARPGROUP.ARRIVE ;  /* 0x00000000000079c5 */ /* 0x000fcc0000000000 */
[----:B------:R-:W-:Y:S01]  /*61d0*/  HGMMA.64x128x16.F32.BF16 R24, R144, gdesc[UR12].tnspB, R24, gsb0 ;  /* 0x41e0000c90187df0 */ /* 0x000fe20008001818 */
[----:B------:R-:W-:Y:S01]  /*61e0*/  UMOV UR14, UR8 ;  /* 0x00000008000e7c82 */ /* 0x000fe20008000000 */
[----:B------:R-:W-:Y:S01]  /*61f0*/  UMOV UR15, 0x40000040 ;  /* 0x40000040000f7882 */ /* 0x000fe20000000000 */
[----:B------:R-:W-:Y:S02]  /*6200*/  UIADD3 UR8, UR6, 0x200, URZ ;  /* 0x0000020006087890 */ /* 0x000fe4000fffe03f */
[----:B------:R-:W-:Y:S01]  /*6210*/  UIADD3 UR6, UR6, 0x280, URZ ;  /* 0x0000028006067890 */ /* 0x000fe2000fffe03f */
[----:B------:R-:W-:Y:S02]  /*6220*/  WARPGROUP.DEPBAR.LE gsb0, 0x0 ;  /* 0x00008000000079c5 */ /* 0x000fe40000010000 */
[----:B------:R-:W-:-:S06]  /*6230*/  WARPGROUP.ARRIVE ;  /* 0x00000000000079c5 */ /* 0x000fcc0000000000 */
[----:B------:R-:W-:Y:S01]  /*6240*/  HGMMA.64x128x16.F32.BF16 R24, R148, gdesc[UR12].tnspB, R24, gsb0 ;  /* 0x41e0000c94187df0 */ /* 0x000fe20008001818 */
[----:B------:R-:W-:Y:S01]  /*6250*/  UMOV UR14, UR8 ;  /* 0x00000008000e7c82 */ /* 0x000fe20008000000 */
[----:B------:R-:W-:Y:S01]  /*6260*/  UMOV UR15, 0x40000040 ;  /* 0x40000040000f7882 */ /* 0x000fe20000000000 */
[----:B------:R-:W-:Y:S02]  /*6270*/  WARPGROUP.DEPBAR.LE gsb0, 0x0 ;  /* 0x00008000000079c5 */ /* 0x000fe40000010000 */
[----:B------:R-:W-:-:S07]  /*6280*/  WARPGROUP.ARRIVE ;  /* 0x00000000000079c5 */ /* 0x000fce0000000000 */
[----:B------:R-:W-:Y:S03]  /*6290*/  HGMMA.64x128x16.F32.BF16 R24, R152, gdesc[UR12].tnspB, R24, gsb0 ;  /* 0x41e0000c98187df0 */ /* 0x000fe60008001818 */
[----:B------:R-:W-:Y:S02]  /*62a0*/  WARPGROUP.DEPBAR.LE gsb0, 0x0 ;  /* 0x00008000000079c5 */ /* 0x000fe40000010000 */
[----:B------:R-:W-:-:S07]  /*62b0*/  WARPGROUP.ARRIVE ;  /* 0x00000000000079c5 */ /* 0x000fce0000000000 */
[----:B------:R-:W-:Y:S03]  /*62c0*/  HGMMA.64x128x16.F32.BF16 R24, R156, gdesc[UR4].tnspB, R24, gsb0 ;  /* 0x41e000049c187df0 */ /* 0x000fe60008001818 */
[----:B------:R-:W-:Y:S02]  /*62d0*/  WARPGROUP.DEPBAR.LE gsb0, 0x0 ;  /* 0x00008000000079c5 */ /* 0x000fe40000010000 */
[----:B0-23--:R-:W-:Y:S05]  /*62e0*/  @!P0 BRA `(.L_x_30) ;  /* 0x0000000000048947 */ /* 0x00dfea0003800000 */
[----:B------:R-:W-:Y:S01]  /*62f0*/  BPT.TRAP 0x1 ;  /* 0x000000040000795c */ /* 0x000fe20000300000 */
.L_x_30:
[----:B------:R-:W0:Y:S01]  /*6300*/  S2UR UR5, SR_SWINHI ;  /* 0x00000000000579c3 */ /* 0x000e220000002f00 */
        /* <DEDUP_REMOVED lines=23> */
[----:B------:R-:W-:Y:S01]  /*6480*/  UMOV UR6, UR4 ;  /* 0x0000000400067c82 */ /* 0x000fe20008000000 */
[----:B0-----:R-:W-:Y:S01]  /*6490*/  UMOV UR7, UR5 ;  /* 0x0000000500077c82 */ /* 0x001fe20008000000 */
[----:B------:R-:W-:Y:S01]  /*64a0*/  FMUL.FTZ R68, R68, R5 ;  /* 0x0000000544447220 */ /* 0x000fe20000410000 */
[----:B------:R-:W-:Y:S01]  /*64b0*/  MOV R36, UR6 ;  /* 0x0000000600247c02 */ /* 0x000fe20008000f00 */
[----:B------:R-:W-:-:S02]  /*64c0*/  IMAD.U32 R37, RZ, RZ, UR7 ;  /* 0x00000007ff257e24 */ /* 0x000fc4000f8e00ff */
        /* <DEDUP_REMOVED lines=8> */
[----:B------:R-:W-:Y:S01]  /*6550*/  IMAD.WIDE R4, R163, 0x2, R36 ;  /* 0x00000002a3047825 */ /* 0x000fe200078e0224 */
[----:B------:R-:W-:-:S03]  /*6560*/  R2UR UR14, R23 ;  /* 0x00000000170e72ca */ /* 0x000fc600000e0000 */
[-C--:B------:R-:W-:Y:S01]  /*6570*/  FMUL.FTZ R109, R38, R11.reuse ;  /* 0x0000000b266d7220 */ /* 0x080fe20000410000 */
[----:B------:R-:W-:Y:S01]  /*6580*/  UIADD3 UR5, -UR60, URZ, URZ ;  /* 0x0000003f3c057290 */ /* 0x000fe2000fffe13f */
[----:B------:R-:W-:Y:S01]  /*6590*/  IMAD R9, R19, 0x40, R2 ;  /* 0x0000004013097824 */ /* 0x000fe200078e0202 */
[C---:B------:R-:W-:Y:S01]  /*65a0*/  IADD3 R23, P3, R4.reuse, 0x4000, RZ ;  /* 0x0000400004177810 */ /* 0x040fe20007f7e0ff */
[----:B------:R-:W-:Y:S01]  /*65b0*/  ULDC UR11, c[0x0][0xc44] ;  /* 0x00031100000b7ab9 */ /* 0x000fe20000000800 */
[C---:B------:R-:W-:Y:S01]  /*65c0*/  IADD3 R29, P1, R4.reuse, 0x4040, RZ ;  /* 0x00004040041d7810 */ /* 0x040fe20007f3e0ff */
[----:B------:R-:W-:Y:S01]  /*65d0*/  ULDC.64 UR8, c[0x0][0xb90] ;  /* 0x0002e40000087ab9 */ /* 0x000fe20000000a00 */
[----:B------:R-:W-:Y:S01]  /*65e0*/  LOP3.LUT R8, R23, 0x380, RZ, 0xc0, !PT ;  /* 0x0000038017087812 */ /* 0x000fe200078ec0ff */
[----:B------:R-:W-:Y:S01]  /*65f0*/  FMUL.FTZ R96, R43, R11 ;  /* 0x0000000b2b607220 */ /* 0x000fe20000410000 */
[----:B------:R-:W-:Y:S01]  /*6600*/  IADD3 R13, P6, R4, 0x20, RZ ;  /* 0x00000020040d7810 */ /* 0x000fe20007fde0ff */
[----:B------:R-:W-:Y:S01]  /*6610*/  IMAD.X R43, RZ, RZ, R5, P1 ;  /* 0x000000ffff2b7224 */ /* 0x000fe200008e0605 */
[----:B------:R-:W-:Y:S01]  /*6620*/  SHF.R.U64 R8, R8, 0x3, RZ ;  /* 0x0000000308087819 */ /* 0x000fe200000012ff */
[----:B------:R-:W-:Y:S01]  /*6630*/  UIMAD UR11, UR11, UR5, UR14 ;  /* 0x000000050b0b72a4 */ /* 0x000fe2000f8e020e */
[----:B------:R-:W-:Y:S01]  /*6640*/  IMAD.WIDE R36, R9, 0x2, R36 ;  /* 0x0000000209247825 */ /* 0x000fe200078e0224 */
[----:B------:R-:W0:Y:S01]  /*6650*/  LDC R101, c[0x0][0xc38] ;  /* 0x00030e00ff657b82 */ /* 0x000e220000000800 */
[----:B------:R-:W-:Y:S01]  /*6660*/  LOP3.LUT R38, R8, R23, RZ, 0x3c, !PT ;  /* 0x0000001708267212 */ /* 0x000fe200078e3cff */
[----:B------:R-:W-:Y:S01]  /*6670*/  USHF.R.S32.HI UR12, URZ, 0x1f, UR11 ;  /* 0x0000001f3f0c7899 */ /* 0x000fe2000801140b */
[----:B------:R-:W-:Y:S01]  /*6680*/  LOP3.LUT R8, R13, 0x380, RZ, 0xc0, !PT ;  /* 0x000003800d087812 */ /* 0x000fe200078ec0ff */
[----:B------:R-:W-:Y:S01]  /*6690*/  UIMAD.WIDE.U32 UR6, UR11, UR8, URZ ;  /* 0x000000080b0672a5 */ /* 0x000fe2000f8e003f */
[-C--:B------:R-:W-:Y:S01]  /*66a0*/  FMUL.FTZ R107, R35, R11.reuse ;  /* 0x0000000b236b7220 */ /* 0x080fe20000410000 */
[----:B------:R-:W-:Y:S01]  /*66b0*/  UIMAD UR5, UR12, UR8, URZ ;  /* 0x000000080c0572a4 */ /* 0x000fe2000f8e023f */
[----:B------:R-:W-:Y:S01]  /*66c0*/  IMAD.X R15, RZ, RZ, R5, P6 ;  /* 0x000000ffff0f7224 */ /* 0x000fe200030e0605 */
[----:B------:R-:W1:Y:S01]  /*66d0*/  LDC R23, c[0x0][0xbe8] ;  /* 0x0002fa00ff177b82 */ /* 0x000e620000000800 */
[----:B------:R-:W-:Y:S01]  /*66e0*/  SHF.R.U64 R8, R8, 0x3, RZ ;  /* 0x0000000308087819 */ /* 0x000fe200000012ff */
[----:B------:R-:W-:Y:S01]  /*66f0*/  UIMAD UR5, UR11, UR9, UR5 ;  /* 0x000000090b0572a4 */ /* 0x000fe2000f8e0205 */
[----:B------:R-:W-:Y:S01]  /*6700*/  IADD3 R35, P6, R36, 0x1000, RZ ;  /* 0x0000100024237810 */ /* 0x000fe20007fde0ff */
[----:B------:R-:W-:Y:S01]  /*6710*/  FMUL.FTZ R108, R34, R11 ;  /* 0x0000000b226c7220 */ /* 0x000fe20000410000 */
[----:B------:R-:W-:Y:S01]  /*6720*/  IADD3 R45, P0, R4, 0x4060, RZ ;  /* 0x00004060042d7810 */ /* 0x000fe20007f1e0ff */
[----:B------:R-:W-:Y:S01]  /*6730*/  UIADD3 UR5, UR7, UR5, URZ ;  /* 0x0000000507057290 */ /* 0x000fe2000fffe03f */
[----:B------:R-:W-:Y:S01]  /*6740*/  LOP3.LUT R14, R8, R13, RZ, 0x3c, !PT ;  /* 0x0000000d080e7212 */ /* 0x000fe200078e3cff */
[----:B------:R-:W-:Y:S01]  /*6750*/  IMAD.U32 R13, RZ, RZ, UR7 ;  /* 0x00000007ff0d7e24 */ /* 0x000fe2000f8e00ff */
[----:B------:R-:W-:Y:S01]  /*6760*/  LOP3.LUT R34, R35, 0x380, RZ, 0xc0, !PT ;  /* 0x0000038023227812 */ /* 0x000fe200078ec0ff */
[-C--:B------:R-:W-:Y:S01]  /*6770*/  FMUL.FTZ R103, R27, R11.reuse ;  /* 0x0000000b1b677220 */ /* 0x080fe20000410000 */
[----:B------:R-:W-:Y:S01]  /*6780*/  LOP3.LUT R9, R4, 0x380, RZ, 0xc0, !PT ;  /* 0x0000038004097812 */ /* 0x000fe200078ec0ff */
[-C--:B------:R-:W-:Y:S01]  /*6790*/  FMUL.FTZ R104, R26, R11.reuse ;  /* 0x0000000b1a687220 */ /* 0x080fe20000410000 */
[----:B------:R-:W-:Y:S01]  /*67a0*/  MOV R13, UR5 ;  /* 0x00000005000d7c02 */ /* 0x000fe20008000f00 */
[----:B------:R-:W-:Y:S01]  /*67b0*/  UIADD3 UR5, UR10, 0x2a860, URZ ;  /* 0x0002a8600a057890 */ /* 0x000fe2000fffe03f */
[----:B------:R-:W-:Y:S01]  /*67c0*/  LOP3.LUT R44, R45, 0x380, RZ, 0xc0, !PT ;  /* 0x000003802d2c7812 */ /* 0x000fe200078ec0ff */
[-C--:B------:R-:W-:Y:S01]  /*67d0*/  FMUL.FTZ R105, R31, R11.reuse ;  /* 0x0000000b1f697220 */ /* 0x080fe20000410000 */
[----:B------:R-:W-:Y:S01]  /*67e0*/  SHF.R.U64 R34, R34, 0x3, RZ ;  /* 0x0000000322227819 */ /* 0x000fe200000012ff */
[----:B------:R-:W-:Y:S01]  /*67f0*/  UPRMT UR5, UR13, 0x654, UR5 ;  /* 0x000006540d057896 */ /* 0x000fe20008000005 */
[----:B------:R-:W-:Y:S01]  /*6800*/  SHF.R.U64 R9, R9, 0x3, RZ ;  /* 0x0000000309097819 */ /* 0x000fe200000012ff */
[-C--:B------:R-:W-:Y:S01]  /*6810*/  FMUL.FTZ R106, R30, R11.reuse ;  /* 0x0000000b1e6a7220 */ /* 0x080fe20000410000 */
[----:B------:R-:W-:Y:S01]  /*6820*/  SHF.R.U64 R44, R44, 0x3, RZ ;  /* 0x000000032c2c7819 */ /* 0x000fe200000012ff */
[-C--:B------:R-:W-:Y:S01]  /*6830*/  FMUL.FTZ R102, R39, R11.reuse ;  /* 0x0000000b27667220 */ /* 0x080fe20000410000 */
[----:B------:R-:W-:Y:S01]  /*6840*/  IADD3 R27, P2, R4, 0x4020, RZ ;  /* 0x00004020041b7810 */ /* 0x000fe20007f5e0ff */
[-C--:B------:R-:W-:Y:S01]  /*6850*/  FMUL.FTZ R99, R42, R11.reuse ;  /* 0x0000000b2a637220 */ /* 0x080fe20000410000 */
[----:B-1----:R-:W-:Y:S01]  /*6860*/  ISETP.NE.AND P1, PT, R23, 0x1, PT ;  /* 0x000000011700780c */ /* 0x002fe20003f25270 */
[-C--:B------:R-:W-:Y:S01]  /*6870*/  FMUL.FTZ R47, R47, R11.reuse ;  /* 0x0000000b2f2f7220 */ /* 0x080fe20000410000 */
[----:B------:R-:W-:Y:S01]  /*6880*/  IADD3 R25, P4, R4, 0x60, RZ ;  /* 0x0000006004197810 */ /* 0x000fe20007f9e0ff */
[-C--:B------:R-:W-:Y:S01]  /*6890*/  FMUL.FTZ R46, R46, R11.reuse ;  /* 0x0000000b2e2e7220 */ /* 0x080fe20000410000 */
[----:B------:R-:W-:Y:S01]  /*68a0*/  IADD3 R21, P5, R4, 0x40, RZ ;  /* 0x0000004004157810 */ /* 0x000fe20007fbe0ff */
[----:B------:R-:W-:Y:S01]  /*68b0*/  FMUL.FTZ R51, R51, R11 ;  /* 0x0000000b33337220 */ /* 0x000fe20000410000 */
[----:B------:R-:W-:Y:S01]  /*68c0*/  LOP3.LUT R34, R34, R35, RZ, 0x3c, !PT ;  /* 0x0000002322227212 */ /* 0x000fe200078e3cff */
[----:B------:R-:W-:Y:S01]  /*68d0*/  IMAD.X R35, RZ, RZ, R37, P6 ;  /* 0x000000ffff237224 */ /* 0x000fe200030e0625 */
[----:B------:R-:W-:Y:S01]  /*68e0*/  LOP3.LUT R4, R9, R4, RZ, 0x3c, !PT ;  /* 0x0000000409047212 */ /* 0x000fe200078e3cff */
[-C--:B------:R-:W-:Y:S01]  /*68f0*/  FMUL.FTZ R50, R50, R11.reuse ;  /* 0x0000000b32327220 */ /* 0x080fe20000410000 */
[----:B------:R-:W-:Y:S01]  /*6900*/  IADD3 R111, P6, R36, 0x7000, RZ ;  /* 0x00007000246f7810 */ /* 0x000fe20007fde0ff */
[-C--:B------:R-:W-:Y:S01]  /*6910*/  FMUL.FTZ R55, R55, R11.reuse ;  /* 0x0000000b37377220 */ /* 0x080fe20000410000 */
[-C--:B------:R-:W-:Y:S01]  /*6920*/  FMUL.FTZ R54, R54, R11.reuse ;  /* 0x0000000b36367220 */ /* 0x080fe20000410000 */
[----:B------:R-:W1:Y:S01]  /*6930*/  @P1 LDC R112, c[0x0][0xbec] ;  /* 0x0002fb00ff701b82 */ /* 0x000e620000000800 */
[-C--:B------:R-:W-:Y:S01]  /*6940*/  FMUL.FTZ R59, R59, R11.reuse ;  /* 0x0000000b3b3b7220 */ /* 0x080fe20000410000 */
[-C--:B------:R-:W-:Y:S01]  /*6950*/  FMUL.FTZ R58, R58, R11.reuse ;  /* 0x0000000b3a3a7220 */ /* 0x080fe20000410000 */
[-C--:B------:R-:W-:Y:S01]  /*6960*/  FMUL.FTZ R63, R63, R11.reuse ;  /* 0x0000000b3f3f7220 */ /* 0x080fe20000410000 */
[-C--:B------:R-:W-:Y:S01]  /*6970*/  FMUL.FTZ R62, R62, R11.reuse ;  /* 0x0000000b3e3e7220 */ /* 0x080fe20000410000 */
[-C--:B------:R-:W-:Y:S01]  /*6980*/  FMUL.FTZ R67, R67, R11.reuse ;  /* 0x0000000b43437220 */ /* 0x080fe20000410000 */
[-C--:B------:R-:W-:Y:S01]  /*6990*/  FMUL.FTZ R66, R66, R11.reuse ;  /* 0x0000000b42427220 */ /* 0x080fe20000410000 */
[-C--:B------:R-:W-:Y:S01]  /*69a0*/  FMUL.FTZ R71, R71, R11.reuse ;  /* 0x0000000b47477220 */ /* 0x080fe20000410000 */
[----:B------:R-:W2:Y:S01]  /*69b0*/  @P1 LDC R113, c[0x0][0xbf0] ;  /* 0x0002fc00ff711b82 */ /* 0x000ea20000000800 */
        /* <DEDUP_REMOVED lines=9> */
[----:B------:R-:W-:Y:S01]  /*6a50*/  LOP3.LUT R44, R44, R45, RZ, 0x3c, !PT ;  /* 0x0000002d2c2c7212 */ /* 0x000fe200078e3cff */
[--C-:B------:R-:W-:Y:S01]  /*6a60*/  IMAD.X R41, RZ, RZ, R5.reuse, P2 ;  /* 0x000000ffff297224 */ /* 0x100fe200010e0605 */
[-C--:B------:R-:W-:Y:S01]  /*6a70*/  IADD3.X R45, RZ, R5.reuse, RZ, P0, !PT ;  /* 0x00000005ff2d7210 */ /* 0x080fe200007fe4ff */
[----:B------:R-:W-:Y:S01]  /*6a80*/  IMAD.X R11, RZ, RZ, R5, P4 ;  /* 0x000000ffff0b7224 */ /* 0x000fe200020e0605 */
[-C--:B------:R-:W-:Y:S01]  /*6a90*/  IADD3.X R39, RZ, R5.reuse, RZ, P3, !PT ;  /* 0x00000005ff277210 */ /* 0x080fe20001ffe4ff */
[----:B------:R-:W-:Y:S01]  /*6aa0*/  IMAD R98, RZ, RZ, -UR14 ;  /* 0x8000000eff627e24 */ /* 0x000fe2000f8e02ff */
[-C--:B------:R-:W-:Y:S01]  /*6ab0*/  IADD3.X R9, RZ, R5.reuse, RZ, P5, !PT ;  /* 0x00000005ff097210 */ /* 0x080fe20002ffe4ff */
[----:B------:R-:W-:Y:S01]  /*6ac0*/  SYNCS.ARRIVE.TRANS64.RED.A1T0 RZ, [UR5], RZ ;  /* 0x000000ffffff79a7 */ /* 0x000fe20008100405 */
[----:B------:R-:W-:Y:S01]  /*6ad0*/  MOV R110, R4 ;  /* 0x00000004006e7202 */ /* 0x000fe20000000f00 */
[----:B0-----:R-:W-:Y:S01]  /*6ae0*/  IMAD R98, R101, R98, UR61 ;  /* 0x0000003d65627e24 */ /* 0x001fe2000f8e0262 */
[----:B------:R-:W-:Y:S01]  /*6af0*/  LOP3.LUT R5, R111, 0x380, RZ, 0xc0, !PT ;  /* 0x000003806f057812 */ /* 0x000fe200078ec0ff */
[----:B------:R-:W-:Y:S01]  /*6b00*/  USHF.R.S32.HI UR10, URZ, 0x1f, UR60 ;  /* 0x0000001f3f0a7899 */ /* 0x000fe2000801143c */
[----:B------:R-:W-:Y:S01]  /*6b10*/  LOP3.LUT R10, R27, 0x380, RZ, 0xc0, !PT ;  /* 0x000003801b0a7812 */ /* 0x000fe200078ec0ff */
[----:B------:R-:W-:Y:S01]  /*6b20*/  ULDC UR5, c[0x0][0xa88] ;  /* 0x0002a20000057ab9 */ /* 0x000fe20000000800 */
[----:B------:R-:W-:Y:S01]  /*6b30*/  F2FP.BF16.F32.PACK_AB R4, R20, R97 ;  /* 0x000000611404723e */ /* 0x000fe200000010ff */
[----:B------:R-:W0:Y:S01]  /*6b40*/  LDC.64 R100, c[0x0][0xb98] ;  /* 0x0002e600ff647b82 */ /* 0x000e220000000a00 */
[----:B------:R-:W-:Y:S01]  /*6b50*/  SHF.R.U64 R20, R5, 0x3, RZ ;  /* 0x0000000305147819 */ /* 0x000fe200000012ff */
[----:B------:R-:W-:Y:S01]  /*6b60*/  ULDC.64 UR8, c[0x0][0xae8] ;  /* 0x0002ba0000087ab9 */ /* 0x000fe20000000a00 */
[----:B------:R-:W-:-:S02]  /*6b70*/  SHF.R.U64 R10, R10, 0x3, RZ ;  /* 0x000000030a0a7819 */ /* 0x000fc400000012ff */
[----:B------:R-:W-:Y:S02]  /*6b80*/  LOP3.LUT R20, R20, R111, RZ, 0x3c, !PT ;  /* 0x0000006f14147212 */ /* 0x000fe400078e3cff */
[----:B------:R-:W-:Y:S02]  /*6b90*/  LOP3.LUT R40, R10, R27, RZ, 0x3c, !PT ;  /* 0x0000001b0a287212 */ /* 0x000fe400078e3cff */
[----:B------:R-:W-:Y:S02]  /*6ba0*/  LEA R111, R98, R162, 0x7 ;  /* 0x000000a2626f7211 */ /* 0x000fe400078e38ff */
[----:B------:R-:W-:Y:S02]  /*6bb0*/  LOP3.LUT R10, R25, 0x380, RZ, 0xc0, !PT ;  /* 0x00000380190a7812 */ /* 0x000fe400078ec0ff */
[----:B------:R-:W-:Y:S01]  /*6bc0*/  MOV R97, R44 ;  /* 0x0000002c00617202 */ /* 0x000fe20000000f00 */
[----:B-1----:R-:W-:Y:S01]  /*6bd0*/  @P1 IMAD.HI.U32 R44, R111, R112, RZ ;  /* 0x000000706f2c1227 */ /* 0x002fe200078e00ff */
[----:B------:R-:W-:-:S02]  /*6be0*/  SHF.R.U64 R10, R10, 0x3, RZ ;  /* 0x000000030a0a7819 */ /* 0x000fc400000012ff */
[----:B------:R-:W-:Y:S01]  /*6bf0*/  LOP3.LUT R12, R29, 0x380, RZ, 0xc0, !PT ;  /* 0x000003801d0c7812 */ /* 0x000fe200078ec0ff */
[----:B------:R-:W-:Y:S01]  /*6c00*/  IMAD.MOV.U32 R45, RZ, RZ, R111 ;  /* 0x000000ffff2d7224 */ /* 0x000fe200078e006f */
[----:B------:R-:W-:Y:S02]  /*6c10*/  LOP3.LUT R10, R10, R25, RZ, 0x3c, !PT ;  /* 0x000000190a0a7212 */ /* 0x000fe400078e3cff */
[----:B------:R-:W-:Y:S02]  /*6c20*/  SHF.R.U64 R12, R12, 0x3, RZ ;  /* 0x000000030c0c7819 */ /* 0x000fe400000012ff */
[----:B------:R-:W-:Y:S02]  /*6c30*/  IADD3 R25, P0, R36, 0x6000, RZ ;  /* 0x0000600024197810 */ /* 0x000fe40007f1e0ff */
[----:B--2---:R-:W-:Y:S02]  /*6c40*/  @P1 SHF.R.U32.HI R45, RZ, R113, R44 ;  /* 0x00000071ff2d1219 */ /* 0x004fe4000001162c */
[----:B------:R-:W-:-:S02]  /*6c50*/  F2FP.BF16.F32.PACK_AB R6, R6, R7 ;  /* 0x000000070606723e */ /* 0x000fc400000010ff */
[----:B------:R-:W-:Y:S02]  /*6c60*/  F2FP.BF16.F32.PACK_AB R5, R103, R104 ;  /* 0x000000686705723e */ /* 0x000fe400000010ff */
[----:B------:R-:W-:Y:S01]  /*6c70*/  F2FP.BF16.F32.PACK_AB R7, R105, R106 ;  /* 0x0000006a6907723e */ /* 0x000fe200000010ff */
[----:B------:R-:W-:Y:S01]  /*6c80*/  BAR.SYNC.DEFER_BLOCKING 0x1, 0x100 ;  /* 0x0044000000007b1d */ /* 0x000fe20000010000 */
[----:B------:R-:W-:Y:S01]  /*6c90*/  LOP3.LUT R42, R12, R29, RZ, 0x3c, !PT ;  /* 0x0000001d0c2a7212 */ /* 0x000fe200078e3cff */
[----:B------:R-:W-:Y:S01]  /*6ca0*/  IMAD.U32 R12, RZ, RZ, UR6 ;  /* 0x00000006ff0c7e24 */ /* 0x000fe2000f8e00ff */
[----:B------:R-:W-:Y:S02]  /*6cb0*/  LOP3.LUT R24, R25, 0x380, RZ, 0xc0, !PT ;  /* 0x0000038019187812 */ /* 0x000fe400078ec0ff */
[----:B------:R-:W-:Y:S01]  /*6cc0*/  MOV R105, R38 ;  /* 0x0000002600697202 */ /* 0x000fe20000000f00 */
[----:B------:R-:W-:Y:S01]  /*6cd0*/  IMAD.MOV R38, RZ, RZ, -R45 ;  /* 0x000000ffff267224 */ /* 0x000fe200078e0a2d */
[----:B------:R-:W-:Y:S01]  /*6ce0*/  SHF.R.U64 R24, R24, 0x3, RZ ;  /* 0x0000000318187819 */ /* 0x000fe200000012ff */
[----:B0-----:R-:W-:Y:S01]  /*6cf0*/  IMAD.WIDE.U32 R12, R100, UR60, R12 ;  /* 0x0000003c640c7c25 */ /* 0x001fe2000f8e000c */
[----:B------:R-:W-:Y:S01]  /*6d00*/  MOV R106, R10 ;  /* 0x0000000a006a7202 */ /* 0x000fe20000000f00 */
[----:B------:R-:W-:Y:S01]  /*6d10*/  ULDC.64 UR6, c[0x0][0xb88] ;  /* 0x0002e20000067ab9 */ /* 0x000fe20000000a00 */
[----:B------:R-:W-:Y:S01]  /*6d20*/  LOP3.LUT R24, R24, R25, RZ, 0x3c, !PT ;  /* 0x0000001918187212 */ /* 0x000fe200078e3cff */
[----:B------:R-:W-:Y:S01]  /*6d30*/  IMAD R11, R23, R38, R111 ;  /* 0x00000026170b7224 */ /* 0x000fe200078e026f */
[----:B------:R-:W-:-:S02]  /*6d40*/  IADD3.X R25, RZ, R37, RZ, P0, !PT ;  /* 0x00000025ff197210 */ /* 0x000fc400007fe4ff */
[C---:B------:R-:W-:Y:S02]  /*6d50*/  IADD3 R29, P3, R36.reuse, 0x4000, RZ ;  /* 0x00004000241d7810 */ /* 0x040fe40007f7e0ff */
[----:B------:R-:W-:Y:S02]  /*6d60*/  SHF.R.S32.HI R39, RZ, 0x1f, R45 ;  /* 0x0000001fff277819 */ /* 0x000fe4000001142d */
[----:B------:R-:W-:Y:S02]  /*6d70*/  SHF.R.S32.HI R10, RZ, 0x1f, R11 ;  /* 0x0000001fff0a7819 */ /* 0x000fe4000001140b */
[----:B------:R-:W-:Y:S02]  /*6d80*/  IADD3 R12, P0, R45, R12, RZ ;  /* 0x0000000c2d0c7210 */ /* 0x000fe40007f1e0ff */
[----:B------:R-:W-:Y:S01]  /*6d90*/  LOP3.LUT R8, R21, 0x380, RZ, 0xc0, !PT ;  /* 0x0000038015087812 */ /* 0x000fe200078ec0ff */
[----:B------:R0:W-:Y:S01]  /*6da0*/  STSM.16.M88.4 [R110], R4 ;  /* 0x000000046e007844 */ /* 0x0001e20000000200 */
[----:B------:R-:W-:Y:S01]  /*6db0*/  IADD3 R27, P2, R36, 0x5000, RZ ;  /* 0x00005000241b7810 */ /* 0x000fe20007f5e0ff */
[----:B------:R-:W-:Y:S01]  /*6dc0*/  IMAD R10, R10, UR6, RZ ;  /* 0x000000060a0a7c24 */ /* 0x000fe2000f8e02ff */
[----:B------:R-:W-:-:S02]  /*6dd0*/  LOP3.LUT R28, R29, 0x380, RZ, 0xc0, !PT ;  /* 0x000003801d1c7812 */ /* 0x000fc400078ec0ff */
[----:B------:R-:W-:Y:S02]  /*6de0*/  SHF.R.U64 R8, R8, 0x3, RZ ;  /* 0x0000000308087819 */ /* 0x000fe400000012ff */
[----:B------:R-:W-:Y:S02]  /*6df0*/  LOP3.LUT R26, R27, 0x380, RZ, 0xc0, !PT ;  /* 0x000003801b1a7812 */ /* 0x000fe400078ec0ff */
[----:B------:R-:W-:Y:S02]  /*6e00*/  MOV R104, R40 ;  /* 0x0000002800687202 */ /* 0x000fe40000000f00 */
[----:B------:R-:W-:Y:S02]  /*6e10*/  MOV R15, R14 ;  /* 0x0000000e000f7202 */ /* 0x000fe40000000f00 */
[----:B------:R-:W-:Y:S02]  /*6e20*/  SHF.R.U64 R28, R28, 0x3, RZ ;  /* 0x000000031c1c7819 */ /* 0x000fe400000012ff */
[----:B------:R-:W-:Y:S01]  /*6e30*/  LEA R41, R98, R161, 0x7 ;  /* 0x000000a162297211 */ /* 0x000fe200078e38ff */
[----:B0-----:R-:W-:Y:S01]  /*6e40*/  IMAD R4, R100, UR10, RZ ;  /* 0x0000000a64047c24 */ /* 0x001fe2000f8e02ff */
[----:B------:R-:W-:-:S02]  /*6e50*/  F2FP.BF16.F32.PACK_AB R5, R107, R108 ;  /* 0x0000006c6b05723e */ /* 0x000fc400000010ff */
[----:B------:R-:W-:Y:S01]  /*6e60*/  F2FP.BF16.F32.PACK_AB R6, R92, R93 ;  /* 0x0000005d5c06723e */ /* 0x000fe200000010ff */
[----:B------:R-:W-:Y:S01]  /*6e70*/  IMAD R101, R101, UR60, R4 ;  /* 0x0000003c65657c24 */ /* 0x000fe2000f8e0204 */
[----:B------:R-:W-:Y:S02]  /*6e80*/  F2FP.BF16.F32.PACK_AB R4, R94, R95 ;  /* 0x0000005f5e04723e */ /* 0x000fe400000010ff */
[----:B------:R-:W-:Y:S02]  /*6e90*/  F2FP.BF16.F32.PACK_AB R7, R102, R109 ;  /* 0x0000006d6607723e */ /* 0x000fe400000010ff */
[----:B------:R-:W-:Y:S01]  /*6ea0*/  IADD3.X R13, R39, R13, R101, P0, !PT ;  /* 0x0000000d270d7210 */ /* 0x000fe200007fe465 */
[C---:B------:R-:W-:Y:S01]  /*6eb0*/  IMAD R39, R11.reuse, UR7, R10 ;  /* 0x000000070b277c24 */ /* 0x040fe2000f8e020a */
[----:B------:R-:W-:Y:S01]  /*6ec0*/  LOP3.LUT R8, R8, R21, RZ, 0x3c, !PT ;  /* 0x0000001508087212 */ /* 0x000fe200078e3cff */
[----:B------:R0:W-:Y:S01]  /*6ed0*/  STSM.16.M88.4 [R15], R4 ;  /* 0x000000040f007844 */ /* 0x0001e20000000200 */
[----:B------:R-:W-:Y:S01]  /*6ee0*/  SHF.R.U64 R26, R26, 0x3, RZ ;  /* 0x000000031a1a7819 */ /* 0x000fe200000012ff */
[----:B------:R-:W-:Y:S01]  /*6ef0*/  IMAD.WIDE.U32 R12, R11, UR6, R12 ;  /* 0x000000060b0c7c25 */ /* 0x000fe2000f8e000c */
[----:B------:R-:W-:Y:S01]  /*6f00*/  F2FP.BF16.F32.PACK_AB R10, R89, R90 ;  /* 0x0000005a590a723e */ /* 0x000fe200000010ff */
[----:B------:R-:W-:Y:S01]  /*6f10*/  ULDC.64 UR6, c[0x0][0xb50] ;  /* 0x0002d40000067ab9 */ /* 0x000fe20000000a00 */
[----:B------:R-:W-:Y:S01]  /*6f20*/  LOP3.LUT R28, R28, R29, RZ, 0x3c, !PT ;  /* 0x0000001d1c1c7212 */ /* 0x000fe200078e3cff */
[----:B------:R-:W-:Y:S01]  /*6f30*/  IMAD R90, R23, UR5, RZ ;  /* 0x00000005175a7c24 */ /* 0x000fe2000f8e02ff */
[----:B------:R-:W-:Y:S01]  /*6f40*/  MOV R14, R8 ;  /* 0x00000008000e7202 */ /* 0x000fe20000000f00 */
[----:B------:R-:W-:Y:S01]  /*6f50*/  IMAD.X R29, RZ, RZ, R37, P3 ;  /* 0x000000ffff1d7224 */ /* 0x000fe200018e0625 */
[----:B------:R-:W-:-:S02]  /*6f60*/  LOP3.LUT P0, RZ, R22, 0x3, RZ, 0xc0, !PT ;  /* 0x0000000316ff7812 */ /* 0x000fc4000780c0ff */
[----:B------:R-:W-:Y:S02]  /*6f70*/  F2FP.BF16.F32.PACK_AB R8, R88, R91 ;  /* 0x0000005b5808723e */ /* 0x000fe400000010ff */
[----:B------:R-:W-:Y:S02]  /*6f80*/  F2FP.BF16.F32.PACK_AB R9, R96, R99 ;  /* 0x000000636009723e */ /* 0x000fe400000010ff */
[----:B------:R-:W-:Y:S01]  /*6f90*/  F2FP.BF16.F32.PACK_AB R11, R47, R46 ;  /* 0x0000002e2f0b723e */ /* 0x000fe200000010ff */
[----:B0-----:R-:W-:Y:S01]  /*6fa0*/  VIADD R5, R41, 0x8 ;  /* 0x0000000829057836 */ /* 0x001fe20000000000 */
[----:B------:R-:W-:Y:S01]  /*6fb0*/  LEA R38, P3, R12, UR6, 0x2 ;  /* 0x000000060c267c11 */ /* 0x000fe2000f8610ff */
[----:B------:R-:W-:Y:S01]  /*6fc0*/  IMAD.IADD R7, R13, 0x1, R39 ;  /* 0x000000010d077824 */ /* 0x000fe200078e0227 */
[----:B------:R-:W-:Y:S01]  /*6fd0*/  LOP3.LUT R26, R26, R27, RZ, 0x3c, !PT ;  /* 0x0000001b1a1a7212 */ /* 0x000fe200078e3cff */
[----:B------:R-:W-:Y:S01]  /*6fe0*/  IMAD.X R27, RZ, RZ, R37, P2 ;  /* 0x000000ffff1b7224 */ /* 0x000fe200010e0625 */
[-C--:B------:R-:W-:Y:S01]  /*6ff0*/  ISETP.GE.OR P2, PT, R41, R90.reuse, P0 ;  /* 0x0000005a2900720c */ /* 0x080fe20000746670 */
[----:B------:R0:W-:Y:S01]  /*7000*/  STSM.16.M88.4 [R14], R8 ;  /* 0x000000080e007844 */ /* 0x0001e20000000200 */
[----:B------:R-:W-:-:S02]  /*7010*/  ISETP.GE.OR P0, PT, R5, R90, P0 ;  /* 0x0000005a0500720c */ /* 0x000fc40000706670 */
[----:B------:R-:W-:Y:S01]  /*7020*/  LEA.HI.X R39, R12, UR7, R7, 0x2, P3 ;  /* 0x000000070c277c11 */ /* 0x000fe200098f1407 */
[----:B------:R-:W-:Y:S01]  /*7030*/  SHFL.IDX PT, R88, R38, RZ, 0x1c1f ;  /* 0x001c1fff26587589 */ /* 0x000fe200000e0000 */
[----:B------:R-:W-:Y:S02]  /*7040*/  F2FP.BF16.F32.PACK_AB R4, R49, R48 ;  /* 0x000000303104723e */ /* 0x000fe400000010ff */
[----:B------:R-:W-:Y:S01]  /*7050*/  F2FP.BF16.F32.PACK_AB R5, R51, R50 ;  /* 0x000000323305723e */ /* 0x000fe200000010ff */
[----:B------:R-:W1:Y:S01]  /*7060*/  SHFL.IDX PT, R89, R39, RZ, 0x1c1f ;  /* 0x001c1fff27597589 */ /* 0x000e6200000e0000 */
[----:B------:R-:W-:Y:S02]  /*7070*/  F2FP.BF16.F32.PACK_AB R6, R53, R52 ;  /* 0x000000343506723e */ /* 0x000fe400000010ff */
[----:B------:R-:W-:Y:S02]  /*7080*/  F2FP.BF16.F32.PACK_AB R7, R55, R54 ;  /* 0x000000363707723e */ /* 0x000fe400000010ff */
[----:B------:R-:W-:-:S02]  /*7090*/  F2FP.BF16.F32.PACK_AB R12, R57, R56 ;  /* 0x00000038390c723e */ /* 0x000fc400000010ff */
[----:B------:R-:W-:Y:S01]  /*70a0*/  F2FP.BF16.F32.PACK_AB R13, R59, R58 ;  /* 0x0000003a3b0d723e */ /* 0x000fe200000010ff */
[----:B------:R-:W-:Y:S01]  /*70b0*/  STSM.16.M88.4 [R106], R4 ;  /* 0x000000046a007844 */ /* 0x000fe20000000200 */
[----:B0-----:R-:W-:Y:S01]  /*70c0*/  F2FP.BF16.F32.PACK_AB R14, R61, R60 ;  /* 0x0000003c3d0e723e */ /* 0x001fe200000010ff */
[----:B------:R-:W0:Y:S01]  /*70d0*/  @P1 LDC R59, c[0x0][0xbec] ;  /* 0x0002fb00ff3b1b82 */ /* 0x000e220000000800 */
[----:B------:R-:W-:Y:S01]  /*70e0*/  F2FP.BF16.F32.PACK_AB R15, R63, R62 ;  /* 0x0000003e3f0f723e */ /* 0x000fe200000010ff */
[----:B------:R-:W-:Y:S01]  /*70f0*/  SHFL.IDX PT, R56, R38, 0x1, 0x1c1f ;  /* 0x003c1f0026387f89 */ /* 0x000fe200000e0000 */
[----:B------:R-:W-:Y:S02]  /*7100*/  F2FP.BF16.F32.PACK_AB R72, R73, R72 ;  /* 0x000000484948723e */ /* 0x000fe400000010ff */
[----:B------:R-:W-:Y:S01]  /*7110*/  F2FP.BF16.F32.PACK_AB R8, R65, R64 ;  /* 0x000000404108723e */ /* 0x000fe200000010ff */
[----:B------:R-:W-:Y:S01]  /*7120*/  STSM.16.M88.4 [R105], R12 ;  /* 0x0000000c69007844 */ /* 0x000fe20000000200 */
[----:B------:R-:W-:Y:S01]  /*7130*/  F2FP.BF16.F32.PACK_AB R9, R67, R66 ;  /* 0x000000424309723e */ /* 0x000fe200000010ff */
[----:B------:R-:W2:Y:S01]  /*7140*/  @P1 LDC R61, c[0x0][0xbf0] ;  /* 0x0002fc00ff3d1b82 */ /* 0x000ea20000000800 */
[----:B------:R-:W-:Y:S01]  /*7150*/  F2FP.BF16.F32.PACK_AB R10, R69, R68 ;  /* 0x00000044450a723e */ /* 0x000fe200000010ff */
[----:B------:R-:W3:Y:S01]  /*7160*/  SHFL.IDX PT, R57, R39, 0x1, 0x1c1f ;  /* 0x003c1f0027397f89 */ /* 0x000ee200000e0000 */
[----:B------:R-:W-:-:S02]  /*7170*/  F2FP.BF16.F32.PACK_AB R11, R71, R70 ;  /* 0x00000046470b723e */ /* 0x000fc400000010ff */
[----:B------:R-:W-:Y:S02]  /*7180*/  F2FP.BF16.F32.PACK_AB R73, R75, R74 ;  /* 0x0000004a4b49723e */ /* 0x000fe400000010ff */
[----:B------:R-:W-:Y:S01]  /*7190*/  F2FP.BF16.F32.PACK_AB R80, R81, R80 ;  /* 0x000000505150723e */ /* 0x000fe200000010ff */
[----:B------:R-:W-:Y:S01]  /*71a0*/  STSM.16.M88.4 [R104], R8 ;  /* 0x0000000868007844 */ /* 0x000fe20000000200 */
[----:B------:R-:W-:Y:S02]  /*71b0*/  MOV R103, R42 ;  /* 0x0000002a00677202 */ /* 0x000fe40000000f00 */
[----:B------:R-:W-:Y:S02]  /*71c0*/  F2FP.BF16.F32.PACK_AB R74, R77, R76 ;  /* 0x0000004c4d4a723e */ /* 0x000fe400000010ff */
[----:B------:R-:W-:Y:S02]  /*71d0*/  F2FP.BF16.F32.PACK_AB R75, R79, R78 ;  /* 0x0000004e4f4b723e */ /* 0x000fe400000010ff */
[----:B------:R-:W-:-:S02]  /*71e0*/  F2FP.BF16.F32.PACK_AB R81, R83, R82 ;  /* 0x000000525351723e */ /* 0x000fc400000010ff */
[----:B------:R-:W-:Y:S01]  /*71f0*/  F2FP.BF16.F32.PACK_AB R82, R85, R84 ;  /* 0x000000545552723e */ /* 0x000fe200000010ff */
[----:B------:R-:W-:Y:S01]  /*7200*/  STSM.16.M88.4 [R103], R72 ;  /* 0x0000004867007844 */ /* 0x000fe20000000200 */
[----:B------:R-:W-:Y:S02]  /*7210*/  F2FP.BF16.F32.PACK_AB R83, R87, R86 ;  /* 0x000000565753723e */ /* 0x000fe400000010ff */
[C---:B------:R-:W-:Y:S02]  /*7220*/  LOP3.LUT R21, R36.reuse, 0x380, RZ, 0xc0, !PT ;  /* 0x0000038024157812 */ /* 0x040fe400078ec0ff */
[C---:B------:R-:W-:Y:S01]  /*7230*/  IADD3 R33, P5, R36.reuse, 0x2000, RZ ;  /* 0x0000200024217810 */ /* 0x040fe20007fbe0ff */
[----:B------:R-:W-:Y:S01]  /*7240*/  STSM.16.M88.4 [R97], R80 ;  /* 0x0000005061007844 */ /* 0x000fe20000000200 */
[----:B------:R-:W-:Y:S01]  /*7250*/  SHF.R.U64 R21, R21, 0x3, RZ ;  /* 0x0000000315157819 */ /* 0x000fe200000012ff */
[----:B------:R-:W-:Y:S01]  /*7260*/  UIMAD UR5, UR12, UR8, URZ ;  /* 0x000000080c0572a4 */ /* 0x000fe2000f8e023f */
[----:B------:R-:W-:Y:S01]  /*7270*/  BAR.SYNC.DEFER_BLOCKING 0x1, 0x100 ;  /* 0x0044000000007b1d */ /* 0x000fe20000010000 */
[----:B------:R-:W-:-:S02]  /*7280*/  IADD3 R31, P4, R36, 0x3000, RZ ;  /* 0x00003000241f7810 */ /* 0x000fc40007f9e0ff */
[----:B------:R-:W-:Y:S01]  /*7290*/  LOP3.LUT R36, R21, R36, RZ, 0x3c, !PT ;  /* 0x0000002415247212 */ /* 0x000fe200078e3cff */
[----:B------:R-:W-:Y:S01]  /*72a0*/  IMAD.X R21, RZ, RZ, R37, P6 ;  /* 0x000000ffff157224 */ /* 0x000fe200030e0625 */
[----:B------:R-:W-:Y:S01]  /*72b0*/  UIMAD.WIDE.U32 UR6, UR11, UR8, URZ ;  /* 0x000000080b0672a5 */ /* 0x000fe2000f8e003f */
[----:B------:R-:W-:Y:S01]  /*72c0*/  LOP3.LUT R32, R33, 0x380, RZ, 0xc0, !PT ;  /* 0x0000038021207812 */ /* 0x000fe200078ec0ff */
[----:B------:R-:W-:Y:S01]  /*72d0*/  UIMAD UR5, UR11, UR9, UR5 ;  /* 0x000000090b0572a4 */ /* 0x000fe2000f8e0205 */
[----:B------:R-:W-:Y:S02]  /*72e0*/  LOP3.LUT R30, R31, 0x380, RZ, 0xc0, !PT ;  /* 0x000003801f1e7812 */ /* 0x000fe400078ec0ff */
[----:B------:R-:W-:Y:S01]  /*72f0*/  ULDC.64 UR8, c[0x0][0xaf0] ;  /* 0x0002bc0000087ab9 */ /* 0x000fe20000000a00 */
[----:B-1----:R1:W-:Y:S01]  /*7300*/  @!P2 ST.E desc[UR36][R88.64], R3 ;  /* 0x000000035800a985 */ /* 0x0023e2000c101924 */
[----:B------:R-:W-:Y:S01]  /*7310*/  UIADD3 UR7, UR7, UR5, URZ ;  /* 0x0000000507077290 */ /* 0x000fe2000fffe03f */
[----:B------:R-:W-:-:S02]  /*7320*/  SHF.R.U64 R32, R32, 0x3, RZ ;  /* 0x0000000320207819 */ /* 0x000fc400000012ff */
[----:B---3--:R0:W-:Y:S01]  /*7330*/  @!P0 ST.E desc[UR36][R56.64], R0 ;  /* 0x0000000038008985 */ /* 0x0081e2000c101924 */
[----:B------:R-:W-:Y:S02]  /*7340*/  SHF.R.U64 R30, R30, 0x3, RZ ;  /* 0x000000031e1e7819 */ /* 0x000fe400000012ff */
[----:B-1----:R-:W-:Y:S01]  /*7350*/  LEA R3, R17, R19, 0x5 ;  /* 0x0000001311037211 */ /* 0x002fe200078e28ff */
[----:B------:R1:W5:Y:S01]  /*7360*/  LD.E.128 R44, desc[UR36][R34.64] ;  /* 0x00000024222c7980 */ /* 0x000362000c101d00 */
[----:B------:R-:W-:Y:S01]  /*7370*/  UIMAD UR5, UR10, UR8, URZ ;  /* 0x000000080a0572a4 */ /* 0x000fe2000f8e023f */
[----:B------:R-:W-:Y:S01]  /*7380*/  LOP3.LUT R32, R32, R33, RZ, 0x3c, !PT ;  /* 0x0000002120207212 */ /* 0x000fe200078e3cff */
[----:B------:R-:W-:Y:S01]  /*7390*/  UIMAD.WIDE.U32 UR6, UR60, UR8, UR6 ;  /* 0x000000083c0672a5 */ /* 0x000fe2000f8e0006 */
[----:B------:R3:W5:Y:S01]  /*73a0*/  LD.E.128 R52, desc[UR36][R28.64] ;  /* 0x000000241c347980 */ /* 0x000762000c101d00 */
[----:B------:R-:W-:-:S03]  /*73b0*/  LOP3.LUT R30, R30, R31, RZ, 0x3c, !PT ;  /* 0x0000001f1e1e7212 */ /* 0x000fc600078e3cff */
[----:B------:R4:W5:Y:S01]  /*73c0*/  LD.E.128 R8, desc[UR36][R20.64] ;  /* 0x0000002414087980 */ /* 0x000962000c101d00 */
[----:B-1----:R-:W1:Y:S01]  /*73d0*/  LDC.64 R34, c[0x0][0xae0] ;  /* 0x0002b800ff227b82 */ /* 0x002e620000000a00 */
[----:B------:R-:W-:Y:S01]  /*73e0*/  UIMAD UR5, UR60, UR9, UR5 ;  /* 0x000000093c0572a4 */ /* 0x000fe2000f8e0205 */
[----:B------:R-:W-:Y:S01]  /*73f0*/  IMAD.X R33, RZ, RZ, R37, P5 ;  /* 0x000000ffff217224 */ /* 0x000fe200028e0625 */
[----:B------:R-:W-:Y:S01]  /*7400*/  IADD3.X R31, RZ, R37, RZ, P4, !PT ;  /* 0x00000025ff1f7210 */ /* 0x000fe200027fe4ff */
[----:B---3--:R-:W-:Y:S01]  /*7410*/  IMAD R28, R98, 0x80, R3 ;  /* 0x00000080621c7824 */ /* 0x008fe200078e0203 */
[----:B------:R-:W-:Y:S01]  /*7420*/  UIADD3 UR7, UR7, UR5, URZ ;  /* 0x0000000507077290 */ /* 0x000fe2000fffe03f */
[----:B------:R-:W5:Y:S02]  /*7430*/  LD.E.128 R36, desc[UR36][R36.64] ;  /* 0x0000002424247980 */ /* 0x000f64000c101d00 */
[----:B0-----:R-:W-:Y:S02]  /*7440*/  @P1 IMAD.HI.U32 R0, R28, R59, RZ ;  /* 0x0000003b1c001227 */ /* 0x001fe400078e00ff */
[----:B------:R-:W5:Y:S02]  /*7450*/  LD.E.128 R40, desc[UR36][R32.64] ;  /* 0x0000002420287980 */ /* 0x000f64000c101d00 */
[----:B----4-:R-:W-:Y:S01]  /*7460*/  IMAD.MOV.U32 R20, RZ, RZ, R28 ;  /* 0x000000ffff147224 */ /* 0x010fe200078e001c */
[----:B--2---:R-:W-:Y:S01]  /*7470*/  @P1 SHF.R.U32.HI R20, RZ, R61, R0 ;  /* 0x0000003dff141219 */ /* 0x004fe20000011600 */
[----:B------:R-:W5:Y:S03]  /*7480*/  LD.E.128 R4, desc[UR36][R30.64] ;  /* 0x000000241e047980 */ /* 0x000f66000c101d00 */
[----:B------:R-:W-:Y:S01]  /*7490*/  IADD3 R0, -R20, RZ, RZ ;  /* 0x000000ff14007210 */ /* 0x000fe20007ffe1ff */
[----:B------:R-:W5:Y:S01]  /*74a0*/  LD.E.128 R48, desc[UR36][R26.64] ;  /* 0x000000241a307980 */ /* 0x000f62000c101d00 */
[----:B------:R-:W-:-:S03]  /*74b0*/  SHF.R.S32.HI R3, RZ, 0x1f, R20 ;  /* 0x0000001fff037819 */ /* 0x000fc60000011414 */
[----:B------:R-:W-:Y:S01]  /*74c0*/  IMAD R23, R23, R0, R28 ;  /* 0x0000000017177224 */ /* 0x000fe200078e021c */
[----:B------:R0:W5:Y:S01]  /*74d0*/  LD.E.128 R12, desc[UR36][R24.64] ;  /* 0x00000024180c7980 */ /* 0x000162000c101d00 */
[-C--:B-1----:R-:W-:Y:S01]  /*74e0*/  IMAD R3, R3, R34.reuse, RZ ;  /* 0x0000002203037224 */ /* 0x082fe200078e02ff */
[----:B------:R-:W-:Y:S01]  /*74f0*/  @!PT LDS RZ, [RZ] ;  /* 0x00000000fffff984 */ /* 0x000fe20000000800 */
[----:B------:R-:W-:Y:S01]  /*7500*/  @!PT LDS RZ, [RZ] ;  /* 0x00000000fffff984 */ /* 0x000fe20000000800 */
[----:B------:R-:W-:Y:S01]  /*7510*/  @!PT LDS RZ, [RZ] ;  /* 0x00000000fffff984 */ /* 0x000fe20000000800 */
[----:B------:R-:W-:Y:S01]  /*7520*/  @!PT LDS RZ, [RZ] ;  /* 0x00000000fffff984 */ /* 0x000fe20000000800 */
[----:B------:R1:W-:Y:S06]  /*7530*/  MEMBAR.ALL.CTA ;  /* 0x0000000000007992 */ /* 0x0003ec0000008000 */
[----:B-1----:R-:W1:Y:S01]  /*7540*/  FENCE.VIEW.ASYNC.S ;  /* 0x00000000000073c6 */ /* 0x002e620000000000 */
[C---:B------:R-:W-:Y:S01]  /*7550*/  IMAD R3, R20.reuse, R35, R3 ;  /* 0x0000002314037224 */ /* 0x040fe200078e0203 */
[----:B------:R-:W-:Y:S01]  /*7560*/  SHF.R.S32.HI R0, RZ, 0x1f, R23 ;  /* 0x0000001fff007819 */ /* 0x000fe20000011417 */
[----:B------:R-:W-:Y:S01]  /*7570*/  IMAD.WIDE.U32 R20, R20, R34, UR6 ;  /* 0x0000000614147e25 */ /* 0x000fe2000f8e0022 */
[----:B------:R-:W-:-:S03]  /*7580*/  ULDC.64 UR6, c[0x0][0xad8] ;  /* 0x0002b60000067ab9 */ /* 0x000fc60000000a00 */
[----:B------:R-:W-:Y:S02]  /*7590*/  IMAD.IADD R21, R21, 0x1, R3 ;  /* 0x0000000115157824 */ /* 0x000fe400078e0203 */
[----:B------:R-:W-:Y:S02]  /*75a0*/  IMAD R0, R0, UR6, RZ ;  /* 0x0000000600007c24 */ /* 0x000fe4000f8e02ff */
[----:B------:R-:W-:Y:S01]  /*75b0*/  IMAD R29, R98, 0x80, R19 ;  /* 0x00000080621d7824 */ /* 0x000fe200078e0213 */
[----:B------:R-:W-:Y:S01]  /*75c0*/  UIADD3 UR4, UR4, 0x2a820, URZ ;  /* 0x0002a82004047890 */ /* 0x000fe2000fffe03f */
[C---:B0-----:R-:W-:Y:S02]  /*75d0*/  IMAD R25, R23.reuse, UR7, R0 ;  /* 0x0000000717197c24 */ /* 0x041fe4000f8e0200 */
[----:B------:R-:W-:Y:S01]  /*75e0*/  IMAD.WIDE.U32 R20, R23, UR6, R20 ;  /* 0x0000000617147c25 */ /* 0x000fe2000f8e0014 */
[----:B------:R-:W-:Y:S01]  /*75f0*/  UIADD3 UR38, UR38, 0x1, URZ ;  /* 0x0000000126267890 */ /* 0x000fe2000fffe03f */
[----:B------:R-:W-:Y:S01]  /*7600*/  ISETP.GE.AND P1, PT, R29, R90, PT ;  /* 0x0000005a1d00720c */ /* 0x000fe20003f26270 */
[----:B------:R-:W-:Y:S01]  /*7610*/  ULDC.64 UR6, c[0x0][0xa80] ;  /* 0x0002a00000067ab9 */ /* 0x000fe20000000a00 */
[----:B------:R-:W-:Y:S01]  /*7620*/  IMAD.IADD R21, R21, 0x1, R25 ;  /* 0x0000000115157824 */ /* 0x000fe200078e0219 */
[----:B------:R-:W-:Y:S01]  /*7630*/  UPRMT UR4, URZ, 0x654, UR4 ;  /* 0x000006543f047896 */ /* 0x000fe20008000004 */
[----:B------:R-:W-:Y:S01]  /*7640*/  LEA R0, P2, R20, UR6, 0x1 ;  /* 0x0000000614007c11 */ /* 0x000fe2000f8408ff */
[----:B------:R-:W-:Y:S01]  /*7650*/  UISETP.NE.AND UP0, UPT, UR38, 0x2, UPT ;  /* 0x000000022600788c */ /* 0x000fe2000bf05270 */
[----:B------:R-:W-:-:S02]  /*7660*/  IADD3 R3, R29, 0x20, RZ ;  /* 0x000000201d037810 */ /* 0x000fc40007ffe0ff */
[----:B------:R-:W-:Y:S01]  /*7670*/  LEA.HI.X R23, R20, UR7, R21, 0x1, P2 ;  /* 0x0000000714177c11 */ /* 0x000fe200090f0c15 */
[----:B------:R-:W-:Y:S01]  /*7680*/  USEL UR6, URZ, 0x1, UP0 ;  /* 0x000000013f067887 */ /* 0x000fe20008000000 */
[-C--:B------:R-:W-:Y:S01]  /*7690*/  ISETP.GE.AND P3, PT, R3, R90.reuse, PT ;  /* 0x0000005a0300720c */ /* 0x080fe20003f66270 */
[----:B------:R-:W-:Y:S01]  /*76a0*/  ULDC UR5, c[0x0][0xc] ;  /* 0x0000030000057ab9 */ /* 0x000fe20000000800 */
[----:B------:R-:W-:Y:S01]  /*76b0*/  VIADD R3, R29, 0x40 ;  /* 0x000000401d037836 */ /* 0x000fe20000000000 */
[----:B------:R-:W-:Y:S01]  /*76c0*/  UIADD3 UR61, UR5, UR61, URZ ;  /* 0x0000003d053d7290 */ /* 0x000fe2000fffe03f */
[----:B-1----:R0:W1:Y:S01]  /*76d0*/  SHFL.IDX PT, R26, R0, RZ, 0x181f ;  /* 0x00181fff001a7589 */ /* 0x00206200000e0000 */
[----:B------:R-:W-:Y:S01]  /*76e0*/  USEL UR38, UR38, URZ, UP0 ;  /* 0x0000003f26267287 */ /* 0x000fe20008000000 */
[----:B------:R-:W-:Y:S01]  /*76f0*/  SYNCS.ARRIVE.TRANS64.RED.A1T0 RZ, [UR4], RZ ;  /* 0x000000ffffff79a7 */ /* 0x000fe20008100404 */
[----:B------:R-:W-:Y:S01]  /*7700*/  ULOP3.LUT UR39, UR39, UR6, URZ, 0x3c, !UPT ;  /* 0x0000000627277292 */ /* 0x000fe2000f8e3c3f */
[----:B------:R0:W2:Y:S01]  /*7710*/  SHFL.IDX PT, R27, R23, RZ, 0x181f ;  /* 0x00181fff171b7589 */ /* 0x0000a200000e0000 */
[----:B------:R-:W-:Y:S01]  /*7720*/  BSSY B0, `(.L_x_31) ;  /* 0x000000b000007945 */ /* 0x000fe20003800000 */
[----:B------:R-:W-:-:S03]  /*7730*/  ISETP.GE.AND P0, PT, R3, R90, PT ;  /* 0x0000005a0300720c */ /* 0x000fc60003f06270 */
[----:B------:R-:W-:Y:S10]  /*7740*/  @P1 BRA `(.L_x_32) ;  /* 0x0000000000201947 */ /* 0x000ff40003800000 */
[----:B------:R-:W-:Y:S02]  /*7750*/  ULDC UR4, c[0x0][0xac8] ;  /* 0x0002b20000047ab9 */ /* 0x000fe40000000800 */
[----:B------:R-:W-:Y:S02]  /*7760*/  ISETP.GE.AND P2, PT, R16, UR4, PT ;  /* 0x0000000410007c0c */ /* 0x000fe4000bf46270 */
[----:B------:R-:W-:-:S11]  /*7770*/  ISETP.GE.AND P1, PT, R2, UR4, PT ;  /* 0x0000000402007c0c */ /* 0x000fd6000bf26270 */
[----:B-1----:R-:W-:Y:S02]  /*7780*/  @!P2 LEA R24, P4, R16, R26, 0x1 ;  /* 0x0000001a1018a211 */ /* 0x002fe400078808ff */
[----:B--2---:R-:W-:Y:S02]  /*7790*/  @!P1 IMAD.WIDE R20, R2, 0x2, R26 ;  /* 0x0000000202149825 */ /* 0x004fe400078e021a */
[----:B------:R-:W-:-:S03]  /*77a0*/  @!P2 LEA.HI.X R25, R16, R27, R166, 0x1, P4 ;  /* 0x0000001b1019a211 */ /* 0x000fc600020f0ca6 */
[----:B-----5:R3:W-:Y:S04]  /*77b0*/  @!P1 ST.E.128 desc[UR36][R20.64], R36 ;  /* 0x0000002414009985 */ /* 0x0207e8000c101d24 */
[----:B------:R3:W-:Y:S02]  /*77c0*/  @!P2 ST.E.128 desc[UR36][R24.64], R52 ;  /* 0x000000341800a985 */ /* 0x0007e4000c101d24 */
.L_x_32:
[----:B------:R-:W-:Y:S05]  /*77d0*/  BSYNC B0 ;  /* 0x0000000000007941 */ /* 0x000fea0003800000 */
.L_x_31:
[----:B--2---:R2:W4:Y:S01]  /*77e0*/  SHFL.IDX PT, R27, R23, 0x1, 0x181f ;  /* 0x00381f00171b7f89 */ /* 0x00452200000e0000 */
[----:B------:R-:W-:Y:S03]  /*77f0*/  BSSY B0, `(.L_x_33) ;  /* 0x000000b000007945 */ /* 0x000fe60003800000 */
[----:B-1----:R2:W1:Y:S01]  /*7800*/  SHFL.IDX PT, R26, R0, 0x1, 0x181f ;  /* 0x00381f00001a7f89 */ /* 0x00246200000e0000 */
[----:B------:R-:W-:Y:S05]  /*7810*/  @P3 BRA `(.L_x_34) ;  /* 0x0000000000203947 */ /* 0x000fea0003800000 */
[----:B------:R-:W-:Y:S02]  /*7820*/  ULDC UR4, c[0x0][0xac8] ;  /* 0x0002b20000047ab9 */ /* 0x000fe40000000800 */
[----:B------:R-:W-:Y:S02]  /*7830*/  ISETP.GE.AND P3, PT, R16, UR4, PT ;  /* 0x0000000410007c0c */ /* 0x000fe4000bf66270 */
[----:B------:R-:W-:-:S11]  /*7840*/  ISETP.GE.AND P2, PT, R2, UR4, PT ;  /* 0x0000000402007c0c */ /* 0x000fd6000bf46270 */
[----:B-1-3--:R-:W-:Y:S02]  /*7850*/  @!P3 LEA R24, P1, R16, R26, 0x1 ;  /* 0x0000001a1018b211 */ /* 0x00afe400078208ff */
[----:B----4-:R-:W-:Y:S02]  /*7860*/  @!P2 IMAD.WIDE R20, R2, 0x2, R26 ;  /* 0x000000020214a825 */ /* 0x010fe400078e021a */
[----:B------:R-:W-:-:S03]  /*7870*/  @!P3 LEA.HI.X R25, R16, R27, R166, 0x1, P1 ;  /* 0x0000001b1019b211 */ /* 0x000fc600008f0ca6 */
[----:B-----5:R1:W-:Y:S04]  /*7880*/  @!P2 ST.E.128 desc[UR36][R20.64], R44 ;  /* 0x0000002c1400a985 */ /* 0x0203e8000c101d24 */
[----:B------:R1:W-:Y:S02]  /*7890*/  @!P3 ST.E.128 desc[UR36][R24.64], R48 ;  /* 0x000000301800b985 */ /* 0x0003e4000c101d24 */
.L_x_34:
[----:B------:R-:W-:Y:S05]  /*78a0*/  BSYNC B0 ;  /* 0x0000000000007941 */ /* 0x000fea0003800000 */
.L_x_33:
[----:B----4-:R4:W0:Y:S01]  /*78b0*/  SHFL.IDX PT, R27, R23, 0x2, 0x181f ;  /* 0x00581f00171b7f89 */ /* 0x01082200000e0000 */
[----:B------:R-:W-:Y:S03]  /*78c0*/  BSSY B0, `(.L_x_35) ;  /* 0x000000b000007945 */ /* 0x000fe60003800000 */
[----:B-1----:R4:W1:Y:S01]  /*78d0*/  SHFL.IDX PT, R26, R0, 0x2, 0x181f ;  /* 0x00581f00001a7f89 */ /* 0x00286200000e0000 */
[----:B------:R-:W-:Y:S05]  /*78e0*/  @P0 BRA `(.L_x_36) ;  /* 0x0000000000200947 */ /* 0x000fea0003800000 */
[----:B------:R-:W-:Y:S02]  /*78f0*/  ULDC UR4, c[0x0][0xac8] ;  /* 0x0002b20000047ab9 */ /* 0x000fe40000000800 */
[----:B------:R-:W-:Y:S02]  /*7900*/  ISETP.GE.AND P2, PT, R16, UR4, PT ;  /* 0x0000000410007c0c */ /* 0x000fe4000bf46270 */
[----:B------:R-:W-:-:S11]  /*7910*/  ISETP.GE.AND P1, PT, R2, UR4, PT ;  /* 0x0000000402007c0c */ /* 0x000fd6000bf26270 */
[----:B-1-3--:R-:W-:Y:S02]  /*7920*/  @!P2 LEA R24, P0, R16, R26, 0x1 ;  /* 0x0000001a1018a211 */ /* 0x00afe400078008ff */
[----:B0-----:R-:W-:Y:S02]  /*7930*/  @!P1 IMAD.WIDE R20, R2, 0x2, R26 ;  /* 0x0000000202149825 */ /* 0x001fe400078e021a */
[----:B------:R-:W-:-:S03]  /*7940*/  @!P2 LEA.HI.X R25, R16, R27, R166, 0x1, P0 ;  /* 0x0000001b1019a211 */ /* 0x000fc600000f0ca6 */
[----:B-----5:R0:W-:Y:S04]  /*7950*/  @!P1 ST.E.128 desc[UR36][R20.64], R40 ;  /* 0x0000002814009985 */ /* 0x0201e8000c101d24 */
[----:B------:R0:W-:Y:S02]  /*7960*/  @!P2 ST.E.128 desc[UR36][R24.64], R12 ;  /* 0x0000000c1800a985 */ /* 0x0001e4000c101d24 */
.L_x_36:
[----:B------:R-:W-:Y:S05]  /*7970*/  BSYNC B0 ;  /* 0x0000000000007941 */ /* 0x000fea0003800000 */
.L_x_35:
[----:B------:R-:W-:Y:S01]  /*7980*/  IADD3 R3, R29, 0x60, RZ ;  /* 0x000000601d037810 */ /* 0x000fe20007ffe0ff */
[----:B0--3--:R0:W3:Y:S01]  /*7990*/  SHFL.IDX PT, R21, R23, 0x3, 0x181f ;  /* 0x00781f0017157f89 */ /* 0x0090e200000e0000 */
[----:B------:R-:W-:Y:S01]  /*79a0*/  BSSY B0, `(.L_x_37) ;  /* 0x000000d000007945 */ /* 0x000fe20003800000 */
[----:B------:R-:W-:Y:S01]  /*79b0*/  VIADD R18, R18, 0x1 ;  /* 0x0000000112127836 */ /* 0x000fe20000000000 */
[----:B------:R-:W-:Y:S01]  /*79c0*/  ISETP.GE.AND P0, PT, R3, R90, PT ;  /* 0x0000005a0300720c */ /* 0x000fe20003f06270 */
[----:B------:R0:W0:-:S12]  /*79d0*/  SHFL.IDX PT, R20, R0, 0x3, 0x181f ;  /* 0x00781f0000147f89 */ /* 0x00001800000e0000 */
[----:B------:R-:W-:Y:S05]  /*79e0*/  @P0 BRA `(.L_x_38) ;  /* 0x0000000000200947 */ /* 0x000fea0003800000 */
[----:B------:R-:W-:Y:S02]  /*79f0*/  ULDC UR4, c[0x0][0xac8] ;  /* 0x0002b20000047ab9 */ /* 0x000fe40000000800 */
[----:B------:R-:W-:Y:S02]  /*7a00*/  ISETP.GE.AND P2, PT, R16, UR4, PT ;  /* 0x0000000410007c0c */ /* 0x000fe4000bf46270 */
[----:B------:R-:W-:-:S11]  /*7a10*/  ISETP.GE.AND P1, PT, R2, UR4, PT ;  /* 0x0000000402007c0c */ /* 0x000fd6000bf26270 */
[----:B0----5:R-:W-:Y:S02]  /*7a20*/  @!P2 LEA R14, P0, R16, R20, 0x1 ;  /* 0x00000014100ea211 */ /* 0x021fe400078008ff */
[----:B---3--:R-:W-:Y:S02]  /*7a30*/  @!P1 IMAD.WIDE R12, R2, 0x2, R20 ;  /* 0x00000002020c9825 */ /* 0x008fe400078e0214 */
[----:B------:R-:W-:-:S03]  /*7a40*/  @!P2 LEA.HI.X R15, R16, R21, R166, 0x1, P0 ;  /* 0x00000015100fa211 */ /* 0x000fc600000f0ca6 */
[----:B------:R0:W-:Y:S04]  /*7a50*/  @!P1 ST.E.128 desc[UR36][R12.64], R4 ;  /* 0x000000040c009985 */ /* 0x0001e8000c101d24 */
[----:B------:R0:W-:Y:S02]  /*7a60*/  @!P2 ST.E.128 desc[UR36][R14.64], R8 ;  /* 0x000000080e00a985 */ /* 0x0001e4000c101d24 */
.L_x_38:
[----:B------:R-:W-:Y:S05]  /*7a70*/  BSYNC B0 ;  /* 0x0000000000007941 */ /* 0x000fea0003800000 */
.L_x_37:
[----:B0-2-4-:R-:W0:Y:S02]  /*7a80*/  LDC R0, c[0x0][0xc34] ;  /* 0x00030d00ff007b82 */ /* 0x015e240000000800 */
[----:B0-----:R-:W-:-:S13]  /*7a90*/  ISETP.LE.AND P0, PT, R0, UR61, PT ;  /* 0x0000003d00007c0c */ /* 0x001fda000bf03270 */
[----:B------:R-:W-:Y:S05]  /*7aa0*/  @!P0 BRA `(.L_x_39) ;  /* 0xffffff90008c8947 */ /* 0x000fea000383ffff */
[----:B------:R-:W-:Y:S05]  /*7ab0*/  EXIT ;  /* 0x000000000000794d */ /* 0x000fea0003800000 */
.L_x_5:
[----:B------:R-:W-:-:S08]  /*7ac0*/  NOP ;  /* 0x0000000000007918 */ /* 0x000fd00000000000 */
[----:B0-----:R-:W0:-:S00]  /*7ad0*/  USETMAXREG.DEALLOC.CTAPOOL 0x28 ;  /* 0x00000028000079c8 */ /* 0x001e0000080e0500 */
[----:B------:R-:W1:Y:S01]  /*7ae0*/  S2UR UR9, SR_CTAID.X ;  /* 0x00000000000979c3 */ /* 0x000e620000002500 */
[----:B0-----:R-:W-:Y:S01]  /*7af0*/  IMAD.MOV.U32 R25, RZ, RZ, 0x1 ;  /* 0x00000001ff197424 */ /* 0x001fe200078e00ff */
[----:B------:R-:W-:Y:S01]  /*7b00*/  MOV R22, RZ ;  /* 0x000000ff00167202 */ /* 0x000fe20000000f00 */
[----:B------:R-:W-:-:S05]  /*7b10*/  IMAD.MOV.U32 R0, RZ, RZ, 0x1 ;  /* 0x00000001ff007424 */ /* 0x000fca00078e00ff */
[----:B------:R-:W1:Y:S02]  /*7b20*/  LDC R2, c[0x0][0xc34] ;  /* 0x00030d00ff027b82 */ /* 0x000e640000000800 */
[----:B-1----:R-:W-:-:S13]  /*7b30*/  ISETP.LE.AND P0, PT, R2, UR9, PT ;  /* 0x0000000902007c0c */ /* 0x002fda000bf03270 */
[----:B------:R-:W-:Y:S05]  /*7b40*/  @P0 BRA `(.L_x_40) ;  /* 0x0000003000fc0947 */ /* 0x000fea0003800000 */
[----:B------:R-:W2:Y:S01]  /*7b50*/  LDL R4, [R1+0x4] ;  /* 0x0000040001047983 */ /* 0x000ea20000100800 */
[----:B------:R-:W-:Y:S01]  /*7b60*/  IMAD.SHL.U32 R27, R3, 0x8, RZ ;  /* 0x00000008031b7824 */ /* 0x000fe200078e00ff */
[----:B------:R-:W-:Y:S01]  /*7b70*/  ULDC.64 UR38, c[0x0][0x2f0] ;  /* 0x0000bc0000267ab9 */ /* 0x000fe20000000a00 */
[----:B------:R-:W-:Y:S01]  /*7b80*/  ULDC.64 UR4, c[0x0][0x418] ;  /* 0x0001060000047ab9 */ /* 0x000fe20000000a00 */
[----:B------:R-:W-:Y:S01]  /*7b90*/  ULDC UR7, c[0x0][0x320] ;  /* 0x0000c80000077ab9 */ /* 0x000fe20000000800 */
[----:B------:R-:W-:Y:S01]  /*7ba0*/  UISETP.NE.U32.AND UP0, UPT, UR4, URZ, UPT ;  /* 0x0000003f0400728c */ /* 0x000fe2000bf05070 */
[C---:B------:R-:W-:Y:S01]  /*7bb0*/  LOP3.LUT R0, R27.reuse, 0x1f8, RZ, 0xc0, !PT ;  /* 0x000001f81b007812 */ /* 0x040fe200078ec0ff */
[----:B------:R-:W-:Y:S01]  /*7bc0*/  ULDC UR8, c[0x0][0x2b8] ;  /* 0x0000ae0000087ab9 */ /* 0x000fe20000000800 */
[----:B------:R-:W-:Y:S01]  /*7bd0*/  LOP3.LUT R37, R27, 0x38, RZ, 0xc0, !PT ;  /* 0x000000381b257812 */ /* 0x000fe200078ec0ff */
[----:B------:R-:W-:Y:S01]  /*7be0*/  UISETP.NE.AND.EX UP0, UPT, UR5, URZ, UPT, UP0 ;  /* 0x0000003f0500728c */ /* 0x000fe2000bf05300 */
[----:B------:R-:W-:Y:S01]  /*7bf0*/  LOP3.LUT R0, R0, 0x38, R3, 0x78, !PT ;  /* 0x0000003800007812 */ /* 0x000fe200078e7803 */
[----:B------:R-:W-:Y:S01]  /*7c00*/  ULDC UR4, c[0x0][0x424] ;  /* 0x0001090000047ab9 */ /* 0x000fe20000000800 */
[----:B------:R-:W-:Y:S01]  /*7c10*/  LOP3.LUT R16, R16, 0xfffffffe, RZ, 0xc0, !PT ;  /* 0xfffffffe10107812 */ /* 0x000fe200078ec0ff */
[----:B------:R-:W-:Y:S01]  /*7c20*/  USEL UR4, UR4, 0x1, UP0 ;  /* 0x0000000104047887 */ /* 0x000fe20008000000 */
[----:B------:R-:W-:Y:S01]  /*7c30*/  LOP3.LUT R27, R0, 0x200, R27, 0xf8, !PT ;  /* 0x00000200001b7812 */ /* 0x000fe200078ef81b */
[----:B------:R-:W0:Y:S01]  /*7c40*/  S2UR UR6, SR_CgaCtaId ;  /* 0x00000000000679c3 */ /* 0x000e220000008800 */
[C---:B------:R-:W-:Y:S01]  /*7c50*/  LOP3.LUT R0, R37.reuse, 0x40, RZ, 0xfc, !PT ;  /* 0x0000004025007812 */ /* 0x040fe200078efcff */
[----:B------:R-:W-:Y:S01]  /*7c60*/  UIMAD UR38, UR4, UR38, URZ ;  /* 0x00000026042672a4 */ /* 0x000fe2000f8e023f */
[----:B------:R-:W-:Y:S01]  /*7c70*/  LOP3.LUT R16, R16, 0xfffffff7, RZ, 0xc0, !PT ;  /* 0xfffffff710107812 */ /* 0x000fe200078ec0ff */
[----:B------:R1:W-:Y:S01]  /*7c80*/  STL [R1], RZ ;  /* 0x000000ff01007387 */ /* 0x0003e20000100800 */
[C---:B------:R-:W-:Y:S01]  /*7c90*/  ISETP.GE.AND P0, PT, R0.reuse, UR39, PT ;  /* 0x0000002700007c0c */ /* 0x040fe2000bf06270 */
[----:B------:R-:W-:Y:S01]  /*7ca0*/  UIADD3 UR4, UR38, 0x5f, URZ ;  /* 0x0000005f26047890 */ /* 0x000fe2000fffe03f */
[----:B------:R-:W-:Y:S01]  /*7cb0*/  ISETP.GE.AND P1, PT, R0, UR7, PT ;  /* 0x0000000700007c0c */ /* 0x000fe2000bf26270 */
[----:B------:R-:W-:Y:S01]  /*7cc0*/  IMAD.U32 R36, RZ, RZ, UR9 ;  /* 0x00000009ff247e24 */ /* 0x000fe2000f8e00ff */
[----:B------:R-:W-:Y:S01]  /*7cd0*/  LOP3.LUT R2, R37, 0x80, RZ, 0xfc, !PT ;  /* 0x0000008025027812 */ /* 0x000fe200078efcff */
[----:B------:R-:W-:Y:S01]  /*7ce0*/  UIMAD.WIDE UR4, UR4, 0x2aaaaaab, URZ ;  /* 0x2aaaaaab040478a5 */ /* 0x000fe2000f8e023f */
[----:B------:R-:W-:Y:S01]  /*7cf0*/  SHF.R.U32.HI R34, RZ, 0x3, R3 ;  /* 0x00000003ff227819 */ /* 0x000fe20000011603 */
[----:B------:R-:W-:Y:S01]  /*7d00*/  IMAD.MOV.U32 R22, RZ, RZ, RZ ;  /* 0x000000ffff167224 */ /* 0x000fe200078e00ff */
[----:B------:R-:W-:Y:S01]  /*7d10*/  ISETP.GE.AND P2, PT, R2, UR39, PT ;  /* 0x0000002702007c0c */ /* 0x000fe2000bf46270 */
[----:B------:R-:W-:Y:S01]  /*7d20*/  USHF.R.U32.HI UR4, URZ, 0x1f, UR5 ;  /* 0x0000001f3f047899 */ /* 0x000fe20008011605 */
[----:B------:R-:W-:Y:S01]  /*7d30*/  SHF.L.U32 R3, R3, 0x4, RZ ;  /* 0x0000000403037819 */ /* 0x000fe200000006ff */
[----:B------:R-:W-:Y:S01]  /*7d40*/  ULDC UR40, c[0x0][0x448] ;  /* 0x0001120000287ab9 */ /* 0x000fe20000000800 */
[----:B------:R-:W-:Y:S01]  /*7d50*/  LOP3.LUT R34, R34, 0xf, RZ, 0xc0, !PT ;  /* 0x0000000f22227812 */ /* 0x000fe200078ec0ff */
[----:B------:R-:W-:Y:S01]  /*7d60*/  ULEA.HI.SX32 UR5, UR5, UR4, 0x1c ;  /* 0x0000000405057291 */ /* 0x000fe2000f8fe23f */
[----:B------:R-:W-:Y:S01]  /*7d70*/  @P0 LOP3.LUT R16, R16, 0x8, RZ, 0xfc, !PT ;  /* 0x0000000810100812 */ /* 0x000fe200078efcff */
[----:B------:R-:W-:Y:S01]  /*7d80*/  ULDC UR44, c[0x0][0xc] ;  /* 0x00000300002c7ab9 */ /* 0x000fe20000000800 */
[----:B------:R-:W-:Y:S01]  /*7d90*/  ISETP.GE.AND P0, PT, R0, UR8, PT ;  /* 0x0000000800007c0c */ /* 0x000fe2000bf06270 */
[----:B------:R-:W-:Y:S01]  /*7da0*/  UIADD3 UR43, UR5, -0x1, URZ ;  /* 0xffffffff052b7890 */ /* 0x000fe2000fffe03f */
[----:B------:R-:W-:Y:S01]  /*7db0*/  @P1 LOP3.LUT R16, R16, 0x1, RZ, 0xfc, !PT ;  /* 0x0000000110101812 */ /* 0x000fe200078efcff */
[----:B------:R-:W-:Y:S01]  /*7dc0*/  ULDC UR4, c[0x0][0x288] ;  /* 0x0000a20000047ab9 */ /* 0x000fe20000000800 */
[----:B------:R-:W-:Y:S01]  /*7dd0*/  ISETP.GE.AND P1, PT, R2, UR8, PT ;  /* 0x0000000802007c0c */ /* 0x000fe2000bf26270 */
[----:B------:R-:W-:Y:S01]  /*7de0*/  UIMAD UR40, UR40, UR4, URZ ;  /* 0x00000004282872a4 */ /* 0x000fe2000f8e023f */
[----:B------:R-:W-:Y:S01]  /*7df0*/  LOP3.LUT R16, R16, 0xfffffdff, RZ, 0xc0, !PT ;  /* 0xfffffdff10107812 */ /* 0x000fe200078ec0ff */
[----:B------:R-:W-:Y:S01]  /*7e00*/  UIADD3 UR41, UR5, -0x2, URZ ;  /* 0xfffffffe05297890 */ /* 0x000fe2000fffe03f */
[----:B------:R-:W-:Y:S01]  /*7e10*/  LOP3.LUT R26, R34, 0x70, R3, 0xf8, !PT ;  /* 0x00000070221a7812 */ /* 0x000fe200078ef803 */
[----:B------:R-:W-:Y:S01]  /*7e20*/  IMAD.U32 R3, RZ, RZ, UR43 ;  /* 0x0000002bff037e24 */ /* 0x000fe2000f8e00ff */
[----:B------:R-:W-:-:S03]  /*7e30*/  MOV R25, 0x1 ;  /* 0x0000000100197802 */ /* 0x000fc60000000f00 */
[----:B------:R-:W-:Y:S02]  /*7e40*/  @P0 LOP3.LUT R16, R16, 0x200, RZ, 0xfc, !PT ;  /* 0x0000020010100812 */ /* 0x000fe400078efcff */
[----:B------:R-:W-:Y:S01]  /*7e50*/  ISETP.GE.AND P0, PT, R37, UR39, PT ;  /* 0x0000002725007c0c */ /* 0x000fe2000bf06270 */
[----:B------:R-:W-:Y:S01]  /*7e60*/  UMOV UR39, 0x400 ;  /* 0x0000040000277882 */ /* 0x000fe20000000000 */
[----:B------:R-:W-:Y:S01]  /*7e70*/  LOP3.LUT R16, R16, 0xfffffffb, RZ, 0xc0, !PT ;  /* 0xfffffffb10107812 */ /* 0x000fe200078ec0ff */
[----:B0-----:R-:W-:Y:S02]  /*7e80*/  ULEA UR39, UR6, UR39, 0x18 ;  /* 0x0000002706277291 */ /* 0x001fe4000f8ec03f */
[----:B------:R-:W-:Y:S01]  /*7e90*/  UIMAD UR6, UR43, -0x60, UR38 ;  /* 0xffffffa02b0678a4 */ /* 0x000fe2000f8e0226 */
[----:B------:R-:W-:-:S03]  /*7ea0*/  @P2 LOP3.LUT R16, R16, 0x4, RZ, 0xfc, !PT ;  /* 0x0000000410102812 */ /* 0x000fc600078efcff */
[----:B------:R-:W-:Y:S02]  /*7eb0*/  LEA R0, R27, UR39, 0x1 ;  /* 0x000000271b007c11 */ /* 0x000fe4000f8e08ff */
[----:B------:R-:W-:Y:S02]  /*7ec0*/  LOP3.LUT R16, R16, 0xfffffeff, RZ, 0xc0, !PT ;  /* 0xfffffeff10107812 */ /* 0x000fe400078ec0ff */
[----:B------:R-:W-:Y:S02]  /*7ed0*/  IADD3 R33, -R34, UR6, RZ ;  /* 0x0000000622217c10 */ /* 0x000fe4000fffe1ff */
[----:B------:R-:W-:Y:S02]  /*7ee0*/  @P1 LOP3.LUT R16, R16, 0x100, RZ, 0xfc, !PT ;  /* 0x0000010010101812 */ /* 0x000fe400078efcff */
[----:B------:R-:W-:Y:S02]  /*7ef0*/  ISETP.GE.AND P1, PT, R37, UR7, PT ;  /* 0x0000000725007c0c */ /* 0x000fe4000bf26270 */
[----:B------:R-:W-:-:S04]  /*7f00*/  LOP3.LUT R16, R16, 0xffffffef, RZ, 0xc0, !PT ;  /* 0xffffffef10107812 */ /* 0x000fc800078ec0ff */
[----:B------:R-:W-:-:S04]  /*7f10*/  @P0 LOP3.LUT R16, R16, 0x10, RZ, 0xfc, !PT ;  /* 0x0000001010100812 */ /* 0x000fc800078efcff */
[----:B------:R-:W-:Y:S02]  /*7f20*/  LOP3.LUT R16, R16, 0xffffff7f, RZ, 0xc0, !PT ;  /* 0xffffff7f10107812 */ /* 0x000fe400078ec0ff */
[----:B--2---:R-:W-:Y:S01]  /*7f30*/  R2UR UR10, R4 ;  /* 0x00000000040a72ca */ /* 0x004fe200000e0000 */
[----:B------:R-:W-:-:S05]  /*7f40*/  IMAD R4, R3, 0x60, R26 ;  /* 0x0000006003047824 */ /* 0x000fca00078e021a */
[----:B------:R-:W-:-:S04]  /*7f50*/  ISETP.GE.AND P0, PT, R4, UR38, PT ;  /* 0x0000002604007c0c */ /* 0x000fc8000bf06270 */
[----:B------:R-:W-:Y:S02]  /*7f60*/  ISETP.LT.U32.AND P2, PT, R26, 0x60, !P0 ;  /* 0x000000601a00780c */ /* 0x000fe40004741070 */
[----:B------:R-:W-:Y:S01]  /*7f70*/  ISETP.GE.AND P0, PT, R37, UR8, PT ;  /* 0x0000000825007c0c */ /* 0x000fe2000bf06270 */
[----:B------:R-:W-:-:S10]  /*7f80*/  ULOP3.LUT UR42, UR10, 0x2, URZ, 0xfc, !UPT ;  /* 0x000000020a2a7892 */ /* 0x000fd4000f8efc3f */
[----:B------:R-:W-:-:S04]  /*7f90*/  @P2 LOP3.LUT R16, R16, 0x80, RZ, 0xfc, !PT ;  /* 0x0000008010102812 */ /* 0x000fc800078efcff */
[----:B------:R-:W-:-:S04]  /*7fa0*/  LOP3.LUT R16, R16, 0xfffffbff, RZ, 0xc0, !PT ;  /* 0xfffffbff10107812 */ /* 0x000fc800078ec0ff */
[----:B------:R-:W-:-:S04]  /*7fb0*/  LOP3.LUT R16, R16, 0xfffffffd, RZ, 0xc0, !PT ;  /* 0xfffffffd10107812 */ /* 0x000fc800078ec0ff */
[----:B------:R-:W-:-:S04]  /*7fc0*/  @P1 LOP3.LUT R16, R16, 0x2, RZ, 0xfc, !PT ;  /* 0x0000000210101812 */ /* 0x000fc800078efcff */
[----:B-1----:R-:W-:-:S07]  /*7fd0*/  @P0 LOP3.LUT R16, R16, 0x400, RZ, 0xfc, !PT ;  /* 0x0000040010100812 */ /* 0x002fce00078efcff */
.L_x_75:
[----:B0-----:R-:W0:Y:S01]  /*7fe0*/  LDC R0, c[0x0][0xc38] ;  /* 0x00030e00ff007b82 */ /* 0x001e220000000800 */
[----:B------:R-:W-:Y:S01]  /*7ff0*/  IMAD.MOV.U32 R24, RZ, RZ, R36 ;  /* 0x000000ffff187224 */ /* 0x000fe200078e0024 */
[----:B------:R-:W-:Y:S05]  /*8000*/  YIELD ;  /* 0x0000000000007946 */ /* 0x000fea0003800000 */
[----:B------:R-:W-:Y:S01]  /*8010*/  ULDC.64 UR4, c[0x0][0xa28] ;  /* 0x00028a0000047ab9 */ /* 0x000fe20000000a00 */
[----:B------:R-:W-:Y:S01]  /*8020*/  IMAD.MOV.U32 R31, RZ, RZ, RZ ;  /* 0x000000ffff1f7224 */ /* 0x000fe200078e00ff */
[----:B0-----:R-:W-:-:S13]  /*8030*/  ISETP.NE.AND P0, PT, R0, 0x1, PT ;  /* 0x000000010000780c */ /* 0x001fda0003f05270 */
[----:B------:R-:W0:Y:S08]  /*8040*/  @P0 LDC R3, c[0x0][0xc3c] ;  /* 0x00030f00ff030b82 */ /* 0x000e300000000800 */
[----:B------:R-:W1:Y:S01]  /*8050*/  @P0 LDC R5, c[0x0][0xc40] ;  /* 0x00031000ff050b82 */ /* 0x000e620000000800 */
[----:B0-----:R-:W-:-:S05]  /*8060*/  @P0 IMAD.HI.U32 R0, R36, R3, RZ ;  /* 0x0000000324000227 */ /* 0x001fca00078e00ff */
[----:B-1----:R-:W-:Y:S02]  /*8070*/  @P0 SHF.R.U32.HI R24, RZ, R5, R0 ;  /* 0x00000005ff180219 */ /* 0x002fe40000011600 */
[----:B------:R-:W0:Y:S02]  /*8080*/  LDC R0, c[0x0][0xc44] ;  /* 0x00031100ff007b82 */ /* 0x000e240000000800 */
[----:B------:R-:W-:Y:S02]  /*8090*/  MOV R23, R24 ;  /* 0x0000001800177202 */ /* 0x000fe40000000f00 */
[----:B0-----:R-:W-:-:S13]  /*80a0*/  ISETP.NE.AND P0, PT, R0, 0x1, PT ;  /* 0x000000010000780c */ /* 0x001fda0003f05270 */
[----:B------:R-:W0:Y:S02]  /*80b0*/  @P0 LDC.64 R2, c[0x0][0xc48] ;  /* 0x00031200ff020b82 */ /* 0x000e240000000a00 */
[----:B0-----:R-:W-:-:S05]  /*80c0*/  @P0 IMAD.HI.U32 R0, R24, R2, RZ ;  /* 0x0000000218000227 */ /* 0x001fca00078e00ff */
[----:B------:R-:W-:Y:S02]  /*80d0*/  @P0 SHF.R.U32.HI R23, RZ, R3, R0 ;  /* 0x00000003ff170219 */ /* 0x000fe40000011600 */
[----:B------:R-:W-:-:S04]  /*80e0*/  ISETP.NE.U32.AND P0, PT, RZ, UR4, PT ;  /* 0x00000004ff007c0c */ /* 0x000fc8000bf05070 */
[----:B------:R-:W-:-:S13]  /*80f0*/  ISETP.NE.AND.EX P0, PT, RZ, UR5, PT, P0 ;  /* 0x00000005ff007c0c */ /* 0x000fda000bf05300 */
[----:B------:R-:W0:Y:S01]  /*8100*/  @P0 LDC.64 R2, c[0x0][0xa28] ;  /* 0x00028a00ff020b82 */ /* 0x000e220000000a00 */
[----:B------:R-:W-:-:S04]  /*8110*/  UIADD3 UR4, UR39, 0x18400, URZ ;  /* 0x0001840027047890 */ /* 0x000fc8000fffe03f */
[----:B------:R-:W-:Y:S01]  /*8120*/  ULOP3.LUT UP0, URZ, UR4, 0x3ff, URZ, 0xc0, !UPT ;  /* 0x000003ff043f7892 */ /* 0x000fe2000f80c03f */
[----:B0-----:R-:W-:-:S05]  /*8130*/  @P0 IMAD.WIDE R2, R23, 0x4, R2 ;  /* 0x0000000417020825 */ /* 0x001fca00078e0202 */
[----:B------:R0:W5:Y:S01]  /*8140*/  @P0 LDG.E R31, desc[UR36][R2.64] ;  /* 0x00000024021f0981 */ /* 0x000162000c1e1900 */
[----:B------:R-:W-:-:S13]  /*8150*/  PLOP3.LUT P0, PT, PT, PT, UP0, 0x80, 0x0 ;  /* 0x000000000000781c */ /* 0x000fda0003f0f008 */
[----:B0-----:R-:W-:Y:S05]  /*8160*/  @!P0 BRA `(.L_x_41) ;  /* 0x0000000000408947 */ /* 0x001fea0003800000 */
[----:B------:R-:W-:Y:S01]  /*8170*/  MOV R2, 0x0 ;  /* 0x0000000000027802 */ /* 0x000fe20000000f00 */
[----:B------:R-:W-:Y:S01]  /*8180*/  ULDC.64 UR4, c[0x4][0xf0] ;  /* 0x01003c0000047ab9 */ /* 0x000fe20000000a00 */
[----:B------:R-:W-:Y:S01]  /*8190*/  ULDC.64 UR6, c[0x4][0xf8] ;  /* 0x01003e0000067ab9 */ /* 0x000fe20000000a00 */
[----:B------:R-:W-:Y:S01]  /*81a0*/  IMAD.U32 R4, RZ, RZ, UR4 ;  /* 0x00000004ff047e24 */ /* 0x000fe2000f8e00ff */
[----:B------:R-:W-:Y:S01]  /*81b0*/  MOV R5, UR5 ;  /* 0x0000000500057c02 */ /* 0x000fe20008000f00 */
[----:B------:R-:W-:Y:S01]  /*81c0*/  ULDC.64 UR4, c[0x4][0x70] ;  /* 0x01001c0000047ab9 */ /* 0x000fe20000000a00 */
[----:B------:R-:W0:Y:S01]  /*81d0*/  LDC.64 R2, c[0x4][R2] ;  /* 0x0100000002027b82 */ /* 0x000e220000000a00 */
[----:B------:R-:W-:Y:S01]  /*81e0*/  IMAD.U32 R6, RZ, RZ, UR6 ;  /* 0x00000006ff067e24 */ /* 0x000fe2000f8e00ff */
[----:B------:R-:W-:Y:S01]  /*81f0*/  MOV R10, UR4 ;  /* 0x00000004000a7c02 */ /* 0x000fe20008000f00 */
[----:B------:R-:W-:Y:S01]  /*8200*/  IMAD.U32 R7, RZ, RZ, UR7 ;  /* 0x00000007ff077e24 */ /* 0x000fe2000f8e00ff */
[----:B------:R-:W-:Y:S01]  /*8210*/  MOV R12, 0x1 ;  /* 0x00000001000c7802 */ /* 0x000fe20000000f00 */
[----:B------:R-:W-:-:S02]  /*8220*/  IMAD.U32 R11, RZ, RZ, UR5 ;  /* 0x00000005ff0b7e24 */ /* 0x000fc4000f8e00ff */
[----:B------:R-:W-:Y:S02]  /*8230*/  IMAD.MOV.U32 R8, RZ, RZ, 0x70 ;  /* 0x00000070ff087424 */ /* 0x000fe400078e00ff */
[----:B------:R-:W-:-:S07]  /*8240*/  IMAD.MOV.U32 R13, RZ, RZ, RZ ;  /* 0x000000ffff0d7224 */ /* 0x000fce00078e00ff */
[----:B------:R-:W-:-:S07]  /*8250*/  LEPC R20, `(.L_x_41) ;  /* 0x000000001014794e */ /* 0x000fce0000000000 */
[----:B0----5:R-:W-:Y:S05]  /*8260*/  CALL.ABS.NOINC R2 ;  /* 0x0000000002007343 */ /* 0x021fea0003c00000 */
.L_x_41:
[----:B------:R-:W-:-:S04]  /*8270*/  UIADD3 UR4, UR39, 0x400, URZ ;  /* 0x0000040027047890 */ /* 0x000fc8000fffe03f */
[----:B------:R-:W-:-:S06]  /*8280*/  ULOP3.LUT UP0, URZ, UR4, 0x3ff, URZ, 0xc0, !UPT ;  /* 0x000003ff043f7892 */ /* 0x000fcc000f80c03f */
[----:B------:R-:W-:-:S13]  /*8290*/  PLOP3.LUT P0, PT, PT, PT, UP0, 0x80, 0x0 ;  /* 0x000000000000781c */ /* 0x000fda0003f0f008 */
[----:B------:R-:W-:Y:S05]  /*82a0*/  @!P0 BRA `(.L_x_42) ;  /* 0x00000000007c8947 */ /* 0x000fea0003800000 */
[----:B------:R-:W-:Y:S01]  /*82b0*/  MOV R17, 0x0 ;  /* 0x0000000000117802 */ /* 0x000fe20000000f00 */
[----:B------:R-:W-:Y:S01]  /*82c0*/  ULDC.64 UR6, c[0x4][0xf0] ;  /* 0x01003c0000067ab9 */ /* 0x000fe20000000a00 */
[----:B------:R-:W-:Y:S01]  /*82d0*/  ULDC.64 UR8, c[0x4][0xf8] ;  /* 0x01003e0000087ab9 */ /* 0x000fe20000000a00 */
[----:B------:R-:W-:Y:S01]  /*82e0*/  ULDC.64 UR4, c[0x4][0x78] ;  /* 0x01001e0000047ab9 */ /* 0x000fe20000000a00 */
[----:B------:R0:W1:Y:S01]  /*82f0*/  LDC.64 R2, c[0x4][R17] ;  /* 0x0100000011027b82 */ /* 0x0000620000000a00 */
[----:B------:R-:W-:Y:S01]  /*8300*/  IMAD.U32 R4, RZ, RZ, UR6 ;  /* 0x00000006ff047e24 */ /* 0x000fe2000f8e00ff */
[----:B------:R-:W-:Y:S01]  /*8310*/  MOV R5, UR7 ;  /* 0x0000000700057c02 */ /* 0x000fe20008000f00 */
[----:B------:R-:W-:Y:S01]  /*8320*/  IMAD.U32 R6, RZ, RZ, UR8 ;  /* 0x00000008ff067e24 */ /* 0x000fe2000f8e00ff */
[----:B------:R-:W-:Y:S01]  /*8330*/  MOV R10, UR4 ;  /* 0x00000004000a7c02 */ /* 0x000fe20008000f00 */
[----:B------:R-:W-:Y:S01]  /*8340*/  IMAD.U32 R7, RZ, RZ, UR9 ;  /* 0x00000009ff077e24 */ /* 0x000fe2000f8e00ff */
[----:B------:R-:W-:Y:S01]  /*8350*/  MOV R12, 0x1 ;  /* 0x00000001000c7802 */ /* 0x000fe20000000f00 */
[----:B------:R-:W-:-:S02]  /*8360*/  IMAD.U32 R11, RZ, RZ, UR5 ;  /* 0x00000005ff0b7e24 */ /* 0x000fc4000f8e00ff */
[----:B------:R-:W-:Y:S02]  /*8370*/  IMAD.MOV.U32 R8, RZ, RZ, 0x70 ;  /* 0x00000070ff087424 */ /* 0x000fe400078e00ff */
[----:B0-----:R-:W-:-:S07]  /*8380*/  IMAD.MOV.U32 R13, RZ, RZ, RZ ;  /* 0x000000ffff0d7224 */ /* 0x001fce00078e00ff */
[----:B------:R-:W-:-:S07]  /*8390*/  LEPC R20, `(.L_x_43) ;  /* 0x000000001014794e */ /* 0x000fce0000000000 */
[----:B-1---5:R-:W-:Y:S05]  /*83a0*/  CALL.ABS.NOINC R2 ;  /* 0x0000000002007343 */ /* 0x022fea0003c00000 */
.L_x_43:
[----:B------:R0:W1:Y:S01]  /*83b0*/  LDC.64 R2, c[0x4][R17] ;  /* 0x0100000011027b82 */ /* 0x0000620000000a00 */
[----:B------:R-:W-:Y:S01]  /*83c0*/  ULDC.64 UR4, c[0x4][0xf0] ;  /* 0x01003c0000047ab9 */ /* 0x000fe20000000a00 */
[----:B------:R-:W-:Y:S01]  /*83d0*/  ULDC.64 UR6, c[0x4][0xf8] ;  /* 0x01003e0000067ab9 */ /* 0x000fe20000000a00 */
[----:B------:R-:W-:Y:S01]  /*83e0*/  IMAD.U32 R4, RZ, RZ, UR4 ;  /* 0x00000004ff047e24 */ /* 0x000fe2000f8e00ff */
[----:B------:R-:W-:Y:S01]  /*83f0*/  MOV R5, UR5 ;  /* 0x0000000500057c02 */ /* 0x000fe20008000f00 */
[----:B------:R-:W-:Y:S01]  /*8400*/  ULDC.64 UR4, c[0x4][0x80] ;  /* 0x0100200000047ab9 */ /* 0x000fe20000000a00 */
        /* <DEDUP_REMOVED lines=8> */
[----:B-1----:R-:W-:Y:S05]  /*8490*/  CALL.ABS.NOINC R2 ;  /* 0x0000000002007343 */ /* 0x002fea0003c00000 */
.L_x_42:
[----:B------:R-:W-:Y:S01]  /*84a0*/  ULDC.64 UR4, c[0x0][0x9f8] ;  /* 0x00027e0000047ab9 */ /* 0x000fe20000000a00 */
[----:B------:R-:W-:Y:S01]  /*84b0*/  IMAD.MOV.U32 R30, RZ, RZ, R23 ;  /* 0x000000ffff1e7224 */ /* 0x000fe200078e0017 */
[----:B------:R-:W-:Y:S01]  /*84c0*/  ISETP.NE.U32.AND P0, PT, RZ, UR4, PT ;  /* 0x00000004ff007c0c */ /* 0x000fe2000bf05070 */
[----:B------:R-:W0:Y:S01]  /*84d0*/  LDC R8, c[0x0][0x430] ;  /* 0x00010c00ff087b82 */ /* 0x000e220000000800 */
[----:B------:R-:W-:Y:S01]  /*84e0*/  IADD3 R19, -R23, RZ, RZ ;  /* 0x000000ff17137210 */ /* 0x000fe20007ffe1ff */
[----:B------:R-:W-:Y:S01]  /*84f0*/  ULDC UR4, c[0x0][0xc44] ;  /* 0x0003110000047ab9 */ /* 0x000fe20000000800 */
[----:B------:R-:W-:-:S13]  /*8500*/  ISETP.NE.AND.EX P0, PT, RZ, UR5, PT, P0 ;  /* 0x00000005ff007c0c */ /* 0x000fda000bf05300 */
[----:B------:R-:W1:Y:S02]  /*8510*/  @P0 LDC.64 R2, c[0x0][0x9f8] ;  /* 0x00027e00ff020b82 */ /* 0x000e640000000a00 */
[----:B-1----:R-:W-:-:S05]  /*8520*/  @P0 IMAD.WIDE R2, R23, 0x4, R2 ;  /* 0x0000000417020825 */ /* 0x002fca00078e0202 */
[----:B------:R1:W5:Y:S01]  /*8530*/  @P0 LDG.E R30, desc[UR36][R2.64] ;  /* 0x00000024021e0981 */ /* 0x000362000c1e1900 */
[----:B------:R-:W-:Y:S01]  /*8540*/  UMOV UR5, 0xffffffff ;  /* 0xffffffff00057882 */ /* 0x000fe20000000000 */
[----:B------:R-:W-:Y:S02]  /*8550*/  IMAD R19, R19, UR4, R24 ;  /* 0x0000000413137c24 */ /* 0x000fe4000f8e0218 */
[----:B0-----:R-:W-:Y:S05]  /*8560*/  BRA.DIV UR5, `(.L_x_44) ;  /* 0x0000002e05c47947 */ /* 0x001fea000b800000 */
.L_x_92:
[----:B------:R-:W-:Y:S01]  /*8570*/  ISETP.NE.AND P0, PT, R8, 0x1, PT ;  /* 0x000000010800780c */ /* 0x000fe20003f05270 */
[----:B------:R-:W-:Y:S01]  /*8580*/  IMAD.U32 R0, RZ, RZ, UR43 ;  /* 0x0000002bff007e24 */ /* 0x000fe2000f8e00ff */
[----:B------:R-:W-:Y:S02]  /*8590*/  LOP3.LUT P1, RZ, R16, 0x80, RZ, 0xc0, !PT ;  /* 0x0000008010ff7812 */ /* 0x000fe4000782c0ff */
[----:B-----5:R-:W-:Y:S01]  /*85a0*/  SHF.R.S32.HI R32, RZ, 0x1f, R30 ;  /* 0x0000001fff207819 */ /* 0x020fe2000001141e */
[----:B------:R-:W-:Y:S01]  /*85b0*/  IMAD R0, R0, 0x60, R26 ;  /* 0x0000006000007824 */ /* 0x000fe200078e021a */
[----:B------:R-:W-:-:S03]  /*85c0*/  LOP3.LUT R16, R16, 0xffffffbf, RZ, 0xc0, !PT ;  /* 0xffffffbf10107812 */ /* 0x000fc600078ec0ff */
[----:B------:R-:W-:-:S04]  /*85d0*/  IMAD.IADD R0, R0, 0x1, R31 ;  /* 0x0000000100007824 */ /* 0x000fc800078e021f */
[----:B-1----:R-:W0:Y:S01]  /*85e0*/  @P0 LDC R3, c[0x0][0x434] ;  /* 0x00010d00ff030b82 */ /* 0x002e220000000800 */
[----:B------:R-:W-:Y:S02]  /*85f0*/  MOV R9, R0 ;  /* 0x0000000000097202 */ /* 0x000fe40000000f00 */
[----:B------:R-:W-:-:S05]  /*8600*/  @P0 LOP3.LUT R16, R16, 0x40, RZ, 0xfc, !PT ;  /* 0x0000004010100812 */ /* 0x000fca00078efcff */
[----:B------:R-:W1:Y:S08]  /*8610*/  @P0 LDC R5, c[0x0][0x438] ;  /* 0x00010e00ff050b82 */ /* 0x000e700000000800 */
[----:B------:R-:W2:Y:S01]  /*8620*/  @P1 LDC.64 R6, c[0x0][0x428] ;  /* 0x00010a00ff061b82 */ /* 0x000ea20000000a00 */
[----:B0-----:R-:W-:-:S05]  /*8630*/  @P0 IMAD.HI.U32 R2, R0, R3, RZ ;  /* 0x0000000300020227 */ /* 0x001fca00078e00ff */
[----:B-1----:R-:W-:Y:S02]  /*8640*/  @P0 SHF.R.U32.HI R9, RZ, R5, R2 ;  /* 0x00000005ff090219 */ /* 0x002fe40000011602 */
[----:B------:R-:W0:Y:S02]  /*8650*/  @P1 LDC.64 R4, c[0x0][0x418] ;  /* 0x00010600ff041b82 */ /* 0x000e240000000a00 */
[----:B------:R-:W-:Y:S01]  /*8660*/  @P1 SHF.R.S32.HI R3, RZ, 0x1f, R9 ;  /* 0x0000001fff031819 */ /* 0x000fe20000011409 */
[----:B--2---:R-:W-:-:S04]  /*8670*/  @P1 IMAD R2, R32, R6, RZ ;  /* 0x0000000620021224 */ /* 0x004fc800078e02ff */
[----:B------:R-:W-:Y:S02]  /*8680*/  @P1 IMAD R7, R30, R7, R2 ;  /* 0x000000071e071224 */ /* 0x000fe400078e0202 */
[----:B------:R-:W-:-:S04]  /*8690*/  @P1 IMAD.MOV.U32 R2, RZ, RZ, R9 ;  /* 0x000000ffff021224 */ /* 0x000fc800078e0009 */
[----:B------:R-:W-:Y:S01]  /*86a0*/  @P1 IMAD.WIDE.U32 R2, R30, R6, R2 ;  /* 0x000000061e021225 */ /* 0x000fe200078e0002 */
[----:B------:R-:W-:-:S03]  /*86b0*/  MOV R6, RZ ;  /* 0x000000ff00067202 */ /* 0x000fc60000000f00 */
[----:B------:R-:W-:Y:S01]  /*86c0*/  @P1 IMAD.IADD R3, R3, 0x1, R7 ;  /* 0x0000000103031824 */ /* 0x000fe200078e0207 */
[----:B0-----:R-:W-:-:S04]  /*86d0*/  @P1 LEA R4, P0, R2, R4, 0x2 ;  /* 0x0000000402041211 */ /* 0x001fc800078010ff */
[----:B------:R-:W-:Y:S01]  /*86e0*/  @P1 LEA.HI.X R5, R2, R5, R3, 0x2, P0 ;  /* 0x0000000502051211 */ /* 0x000fe200000f1403 */
[----:B------:R-:W-:-:S04]  /*86f0*/  IMAD.MOV R3, RZ, RZ, -R9 ;  /* 0x000000ffff037224 */ /* 0x000fc800078e0a09 */
[----:B------:R0:W5:Y:S01]  /*8700*/  @P1 LDG.E R6, desc[UR36][R4.64] ;  /* 0x0000002404061981 */ /* 0x000162000c1e1900 */
[----:B------:R-:W-:Y:S02]  /*8710*/  LOP3.LUT R16, R16, 0xffffffdf, RZ, 0xc0, !PT ;  /* 0xffffffdf10107812 */ /* 0x000fe400078ec0ff */
[----:B------:R-:W-:Y:S01]  /*8720*/  SHF.R.S32.HI R29, RZ, 0x1f, R19 ;  /* 0x0000001fff1d7819 */ /* 0x000fe20000011413 */
[----:B0-----:R-:W-:Y:S02]  /*8730*/  IMAD R5, R8, R3, R0 ;  /* 0x0000000308057224 */ /* 0x001fe400078e0200 */
[----:B------:R-:W-:-:S05]  /*8740*/  IMAD.U32 R0, RZ, RZ, UR42 ;  /* 0x0000002aff007e24 */ /* 0x000fca000f8e00ff */
[----:B------:R-:W-:-:S13]  /*8750*/  ISETP.NE.AND P0, PT, R0, 0x3, PT ;  /* 0x000000030000780c */ /* 0x000fda0003f05270 */
[----:B------:R-:W-:Y:S01]  /*8760*/  @P0 LOP3.LUT R16, R16, 0x20, RZ, 0xfc, !PT ;  /* 0x0000002010100812 */ /* 0x000fe200078efcff */
[----:B------:R-:W-:Y:S06]  /*8770*/  @!P0 BRA `(.L_x_45) ;  /* 0x0000000000048947 */ /* 0x000fec0003800000 */
[----:B------:R-:W-:Y:S01]  /*8780*/  BPT.TRAP 0x1 ;  /* 0x000000040000795c */ /* 0x000fe20000300000 */
.L_x_45:
[----:B------:R-:W-:Y:S01]  /*8790*/  SHF.R.S32.HI R7, RZ, 0x1f, R5 ;  /* 0x0000001fff077819 */ /* 0x000fe20000011405 */
[----:B------:R-:W-:Y:S01]  /*87a0*/  ULDC.64 UR4, c[0x0][0x328] ;  /* 0x0000ca0000047ab9 */ /* 0x000fe20000000a00 */
[----:B-----5:R-:W-:Y:S01]  /*87b0*/  SHF.R.S32.HI R4, RZ, 0x1f, R6 ;  /* 0x0000001fff047819 */ /* 0x020fe20000011406 */
[----:B------:R-:W-:Y:S01]  /*87c0*/  IMAD.WIDE.U32 R2, R5, UR4, RZ ;  /* 0x0000000405027c25 */ /* 0x000fe2000f8e00ff */
[----:B------:R-:W-:Y:S03]  /*87d0*/  BSSY B0, `(.L_x_46) ;  /* 0x0000015000007945 */ /* 0x000fe60003800000 */
[----:B------:R-:W-:-:S04]  /*87e0*/  IMAD R0, R7, UR4, RZ ;  /* 0x0000000407007c24 */ /* 0x000fc8000f8e02ff */
[----:B------:R-:W-:Y:S01]  /*87f0*/  IMAD R9, R5, UR5, R0 ;  /* 0x0000000505097c24 */ /* 0x000fe2000f8e0200 */
[----:B------:R-:W-:-:S04]  /*8800*/  ULDC.64 UR4, c[0x0][0x338] ;  /* 0x0000ce0000047ab9 */ /* 0x000fc80000000a00 */
[----:B------:R-:W-:Y:S01]  /*8810*/  IADD3 R3, R3, R9, RZ ;  /* 0x0000000903037210 */ /* 0x000fe20007ffe0ff */
[----:B------:R-:W-:-:S04]  /*8820*/  IMAD R9, R4, UR4, RZ ;  /* 0x0000000404097c24 */ /* 0x000fc8000f8e02ff */
[C---:B------:R-:W-:Y:S02]  /*8830*/  IMAD R9, R6.reuse, UR5, R9 ;  /* 0x0000000506097c24 */ /* 0x040fe4000f8e0209 */
[----:B------:R-:W-:Y:S01]  /*8840*/  IMAD.WIDE.U32 R2, R6, UR4, R2 ;  /* 0x0000000406027c25 */ /* 0x000fe2000f8e0002 */
[----:B------:R-:W-:-:S03]  /*8850*/  ULDC.64 UR4, c[0x0][0x330] ;  /* 0x0000cc0000047ab9 */ /* 0x000fc60000000a00 */
[----:B------:R-:W-:Y:S02]  /*8860*/  IMAD.IADD R3, R3, 0x1, R9 ;  /* 0x0000000103037824 */ /* 0x000fe400078e0209 */
[----:B------:R-:W-:Y:S02]  /*8870*/  IMAD R0, R29, UR4, RZ ;  /* 0x000000041d007c24 */ /* 0x000fe4000f8e02ff */
[----:B------:R-:W-:-:S04]  /*8880*/  IMAD.WIDE.U32 R2, R19, UR4, R2 ;  /* 0x0000000413027c25 */ /* 0x000fc8000f8e0002 */
[----:B------:R-:W-:Y:S01]  /*8890*/  IMAD R9, R19, UR5, R0 ;  /* 0x0000000513097c24 */ /* 0x000fe2000f8e0200 */
[----:B------:R-:W-:Y:S01]  /*88a0*/  ULDC.64 UR4, c[0x0][0x318] ;  /* 0x0000c60000047ab9 */ /* 0x000fe20000000a00 */
[----:B------:R-:W-:Y:S02]  /*88b0*/  LEA R0, R22, UR39, 0x3 ;  /* 0x0000002716007c11 */ /* 0x000fe4000f8e18ff */
[----:B------:R-:W-:Y:S01]  /*88c0*/  LEA R17, P0, R2, UR4, 0x1 ;  /* 0x0000000402117c11 */ /* 0x000fe2000f8008ff */
[----:B------:R-:W-:-:S05]  /*88d0*/  IMAD.IADD R3, R3, 0x1, R9 ;  /* 0x0000000103037824 */ /* 0x000fca00078e0209 */
[----:B------:R-:W-:Y:S02]  /*88e0*/  LEA.HI.X R18, R2, UR5, R3, 0x1, P0 ;  /* 0x0000000502127c11 */ /* 0x000fe400080f0c03 */
[----:B------:R-:W-:-:S04]  /*88f0*/  SHF.L.U32 R3, R25, 0x1f, RZ ;  /* 0x0000001f19037819 */ /* 0x000fc800000006ff */
[----:B------:R-:W0:Y:S02]  /*8900*/  SYNCS.PHASECHK.TRANS64.TRYWAIT P0, [R0+URZ+0x2a840], R3 ;  /* 0x02a84003000075a7 */ /* 0x000e24000800017f */
[----:B0-----:R-:W-:Y:S05]  /*8910*/  @!P0 BRA `(.L_x_47) ;  /* 0x0000002c000c8947 */ /* 0x001fea0003800000 */
.L_x_93:
[----:B------:R-:W-:Y:S05]  /*8920*/  BSYNC B0 ;  /* 0x0000000000007941 */ /* 0x000fea0003800000 */
.L_x_46:
[----:B------:R-:W-:Y:S01]  /*8930*/  ULDC.64 UR4, c[0x0][0x300] ;  /* 0x0000c00000047ab9 */ /* 0x000fe20000000a00 */
[C---:B------:R-:W-:Y:S01]  /*8940*/  LOP3.LUT P4, RZ, R16.reuse, 0x10, RZ, 0xc0, !PT ;  /* 0x0000001010ff7812 */ /* 0x040fe2000788c0ff */
[----:B------:R-:W-:Y:S01]  /*8950*/  IMAD R2, R7, UR4, RZ ;  /* 0x0000000407027c24 */ /* 0x000fe2000f8e02ff */
[C---:B------:R-:W-:Y:S02]  /*8960*/  LOP3.LUT P3, RZ, R16.reuse, 0x8, RZ, 0xc0, !PT ;  /* 0x0000000810ff7812 */ /* 0x040fe4000786c0ff */
[----:B------:R-:W-:Y:S01]  /*8970*/  LOP3.LUT P2, RZ, R16, 0x4, RZ, 0xc0, !PT ;  /* 0x0000000410ff7812 */ /* 0x000fe2000784c0ff */
[C---:B------:R-:W-:Y:S02]  /*8980*/  IMAD R7, R5.reuse, UR5, R2 ;  /* 0x0000000505077c24 */ /* 0x040fe4000f8e0202 */
[----:B0-----:R-:W-:Y:S01]  /*8990*/  IMAD.WIDE.U32 R2, R5, UR4, RZ ;  /* 0x0000000405027c25 */ /* 0x001fe2000f8e00ff */
[----:B------:R-:W-:-:S03]  /*89a0*/  ULDC.64 UR4, c[0x0][0x310] ;  /* 0x0000c40000047ab9 */ /* 0x000fc60000000a00 */
[----:B------:R-:W-:Y:S01]  /*89b0*/  IMAD R5, R4, UR4, RZ ;  /* 0x0000000404057c24 */ /* 0x000fe2000f8e02ff */
[----:B------:R-:W-:-:S03]  /*89c0*/  IADD3 R3, R3, R7, RZ ;  /* 0x0000000703037210 */ /* 0x000fc60007ffe0ff */
[C---:B------:R-:W-:Y:S02]  /*89d0*/  IMAD R5, R6.reuse, UR5, R5 ;  /* 0x0000000506057c24 */ /* 0x040fe4000f8e0205 */
[----:B------:R-:W-:Y:S01]  /*89e0*/  IMAD.WIDE.U32 R2, R6, UR4, R2 ;  /* 0x0000000406027c25 */ /* 0x000fe2000f8e0002 */
[----:B------:R-:W-:-:S03]  /*89f0*/  ULDC.64 UR4, c[0x0][0x308] ;  /* 0x0000c20000047ab9 */ /* 0x000fc60000000a00 */
[----:B------:R-:W-:Y:S02]  /*8a00*/  IMAD.IADD R3, R3, 0x1, R5 ;  /* 0x0000000103037824 */ /* 0x000fe400078e0205 */
[----:B------:R-:W-:Y:S02]  /*8a10*/  IMAD R4, R29, UR4, RZ ;  /* 0x000000041d047c24 */ /* 0x000fe4000f8e02ff */
[----:B------:R-:W-:-:S04]  /*8a20*/  IMAD.WIDE.U32 R2, R19, UR4, R2 ;  /* 0x0000000413027c25 */ /* 0x000fc8000f8e0002 */
[----:B------:R-:W-:Y:S01]  /*8a30*/  IMAD R5, R19, UR5, R4 ;  /* 0x0000000513057c24 */ /* 0x000fe2000f8e0204 */
[----:B------:R-:W-:Y:S02]  /*8a40*/  ULDC.64 UR4, c[0x0][0x2e8] ;  /* 0x0000ba0000047ab9 */ /* 0x000fe40000000a00 */
[----:B------:R-:W-:Y:S01]  /*8a50*/  LEA R4, P0, R2, UR4, 0x1 ;  /* 0x0000000402047c11 */ /* 0x000fe2000f8008ff */
[----:B------:R-:W-:Y:S01]  /*8a60*/  IMAD.IADD R3, R3, 0x1, R5 ;  /* 0x0000000103037824 */ /* 0x000fe200078e0205 */
[----:B------:R-:W-:Y:S01]  /*8a70*/  UMOV UR4, 0xffffffff ;  /* 0xffffffff00047882 */ /* 0x000fe20000000000 */
[----:B------:R-:W-:-:S03]  /*8a80*/  IMAD R5, R22, 0x4800, R27 ;  /* 0x0000480016057824 */ /* 0x000fc600078e021b */
[----:B------:R-:W-:Y:S01]  /*8a90*/  LEA.HI.X R6, R2, UR5, R3, 0x1, P0 ;  /* 0x0000000502067c11 */ /* 0x000fe200080f0c03 */
[----:B------:R-:W-:Y:S06]  /*8aa0*/  BRA.DIV UR4, `(.L_x_48) ;  /* 0x0000002a04bc7947 */ /* 0x000fec000b800000 */
[----:B------:R-:W0:Y:S01]  /*8ab0*/  SHFL.IDX PT, R14, R4, RZ, 0x181f ;  /* 0x00181fff040e7589 */ /* 0x000e2200000e0000 */
[----:B------:R-:W-:-:S03]  /*8ac0*/  ISETP.GE.AND P0, PT, R33, 0x1, PT ;  /* 0x000000012100780c */ /* 0x000fc60003f06270 */
[----:B------:R-:W1:Y:S04]  /*8ad0*/  SHFL.IDX PT, R2, R6, RZ, 0x181f ;  /* 0x00181fff06027589 */ /* 0x000e6800000e0000 */
[----:B------:R-:W-:Y:S06]  /*8ae0*/  SHFL.IDX PT, R8, R6, 0x1, 0x181f ;  /* 0x00381f0006087f89 */ /* 0x000fec00000e0000 */
[----:B------:R-:W-:-:S02]  /*8af0*/  @P0 LEA R7, R5, UR39, 0x1 ;  /* 0x0000002705070c11 */ /* 0x000fc4000f8e08ff */
[----:B0-----:R-:W-:-:S04]  /*8b00*/  @P0 LEA R14, P1, R37, R14, 0x1 ;  /* 0x0000000e250e0211 */ /* 0x001fc800078208ff */
[----:B-1----:R-:W-:Y:S01]  /*8b10*/  @P0 IADD3.X R3, RZ, R2, RZ, P1, !PT ;  /* 0x00000002ff030210 */ /* 0x002fe20000ffe4ff */
[----:B------:R-:W-:Y:S02]  /*8b20*/  @P0 IMAD.MOV.U32 R2, RZ, RZ, R14 ;  /* 0x000000ffff020224 */ /* 0x000fe400078e000e */
[----:B------:R-:W0:Y:S04]  /*8b30*/  SHFL.IDX PT, R14, R4, 0x1, 0x181f ;  /* 0x00381f00040e7f89 */ /* 0x000e2800000e0000 */
[----:B------:R-:W-:Y:S04]  /*8b40*/  @P0 LDGSTS.E.BYPASS.LTC128B.128 [R7+0x18400], desc[UR36][R2.64], !P4 ;  /* 0x1840000002070fae */ /* 0x000fe8000e101d64 */
[----:B------:R-:W-:Y:S04]  /*8b50*/  @P0 LDGSTS.E.BYPASS.LTC128B.128 [R7+0x1b400], desc[UR36][R2.64+0x80], !P3 ;  /* 0x1b40008002070fae */ /* 0x000fe8000d901d64 */
[----:B------:R1:W-:Y:S01]  /*8b60*/  @P0 LDGSTS.E.BYPASS.LTC128B.128 [R7+0x1e400], desc[UR36][R2.64+0x100], !P2 ;  /* 0x1e40010002070fae */ /* 0x0003e2000d101d64 */
[----:B------:R-:W-:-:S03]  /*8b70*/  ISETP.GE.AND P0, PT, R33, 0x11, PT ;  /* 0x000000112100780c */ /* 0x000fc60003f06270 */
[----:B-1----:R-:W-:Y:S10]  /*8b80*/  SHFL.IDX PT, R7, R6, 0x2, 0x181f ;  /* 0x00581f0006077f89 */ /* 0x002ff400000e0000 */
[----:B0-----:R-:W-:-:S02]  /*8b90*/  @P0 LEA R14, P1, R37, R14, 0x1 ;  /* 0x0000000e250e0211 */ /* 0x001fc400078208ff */
[----:B------:R-:W-:Y:S02]  /*8ba0*/  @P0 LEA R21, R5, UR39, 0x1 ;  /* 0x0000002705150c11 */ /* 0x000fe4000f8e08ff */
[----:B------:R-:W-:Y:S01]  /*8bb0*/  @P0 MOV R2, R14 ;  /* 0x0000000e00020202 */ /* 0x000fe20000000f00 */
[----:B------:R-:W-:Y:S01]  /*8bc0*/  @P0 IMAD.X R9, RZ, RZ, R8, P1 ;  /* 0x000000ffff090224 */ /* 0x000fe200008e0608 */
[----:B------:R-:W0:Y:S03]  /*8bd0*/  SHFL.IDX PT, R14, R4, 0x2, 0x181f ;  /* 0x00581f00040e7f89 */ /* 0x000e2600000e0000 */
[----:B------:R-:W-:-:S05]  /*8be0*/  @P0 IMAD.MOV.U32 R3, RZ, RZ, R9 ;  /* 0x000000ffff030224 */ /* 0x000fca00078e0009 */
[----:B------:R-:W-:Y:S04]  /*8bf0*/  @P0 LDGSTS.E.BYPASS.LTC128B.128 [R21+0x18c00], desc[UR36][R2.64], !P4 ;  /* 0x18c0000002150fae */ /* 0x000fe8000e101d64 */
[----:B------:R-:W-:Y:S04]  /*8c00*/  @P0 LDGSTS.E.BYPASS.LTC128B.128 [R21+0x1bc00], desc[UR36][R2.64+0x80], !P3 ;  /* 0x1bc0008002150fae */ /* 0x000fe8000d901d64 */
[----:B------:R1:W-:Y:S01]  /*8c10*/  @P0 LDGSTS.E.BYPASS.LTC128B.128 [R21+0x1ec00], desc[UR36][R2.64+0x100], !P2 ;  /* 0x1ec0010002150fae */ /* 0x0003e2000d101d64 */
[----:B------:R-:W-:-:S13]  /*8c20*/  ISETP.GE.AND P0, PT, R33, 0x21, PT ;  /* 0x000000212100780c */ /* 0x000fda0003f06270 */
[----:B0-----:R-:W-:Y:S02]  /*8c30*/  @P0 LEA R14, P1, R37, R14, 0x1 ;  /* 0x0000000e250e0211 */ /* 0x001fe400078208ff */
[----:B------:R-:W-:Y:S02]  /*8c40*/  @P0 LEA R9, R5, UR39, 0x1 ;  /* 0x0000002705090c11 */ /* 0x000fe4000f8e08ff */
[----:B-1----:R-:W-:Y:S01]  /*8c50*/  @P0 MOV R2, R14 ;  /* 0x0000000e00020202 */ /* 0x002fe20000000f00 */
[----:B------:R-:W-:Y:S01]  /*8c60*/  @P0 IMAD.X R7, RZ, RZ, R7, P1 ;  /* 0x000000ffff070224 */ /* 0x000fe200008e0607 */
[----:B------:R-:W0:Y:S03]  /*8c70*/  SHFL.IDX PT, R14, R4, 0x3, 0x181f ;  /* 0x00781f00040e7f89 */ /* 0x000e2600000e0000 */
[----:B------:R-:W-:Y:S02]  /*8c80*/  @P0 IMAD.MOV.U32 R3, RZ, RZ, R7 ;  /* 0x000000ffff030224 */ /* 0x000fe400078e0007 */
[----:B------:R-:W1:Y:S04]  /*8c90*/  SHFL.IDX PT, R7, R6, 0x3, 0x181f ;  /* 0x00781f0006077f89 */ /* 0x000e6800000e0000 */
[----:B------:R-:W-:Y:S04]  /*8ca0*/  @P0 LDGSTS.E.BYPASS.LTC128B.128 [R9+0x19400], desc[UR36][R2.64], !P4 ;  /* 0x1940000002090fae */ /* 0x000fe8000e101d64 */
[----:B------:R-:W-:Y:S04]  /*8cb0*/  @P0 LDGSTS.E.BYPASS.LTC128B.128 [R9+0x1c400], desc[UR36][R2.64+0x80], !P3 ;  /* 0x1c40008002090fae */ /* 0x000fe8000d901d64 */
[----:B------:R2:W-:Y:S01]  /*8cc0*/  @P0 LDGSTS.E.BYPASS.LTC128B.128 [R9+0x1f400], desc[UR36][R2.64+0x100], !P2 ;  /* 0x1f40010002090fae */ /* 0x0005e2000d101d64 */
[----:B------:R-:W-:-:S13]  /*8cd0*/  ISETP.GE.AND P0, PT, R33, 0x31, PT ;  /* 0x000000312100780c */ /* 0x000fda0003f06270 */
[----:B0-----:R-:W-:Y:S02]  /*8ce0*/  @P0 LEA R14, P1, R37, R14, 0x1 ;  /* 0x0000000e250e0211 */ /* 0x001fe400078208ff */
[----:B------:R-:W-:Y:S02]  /*8cf0*/  @P0 LEA R21, R5, UR39, 0x1 ;  /* 0x0000002705150c11 */ /* 0x000fe4000f8e08ff */
[----:B--2---:R-:W-:Y:S01]  /*8d00*/  @P0 MOV R2, R14 ;  /* 0x0000000e00020202 */ /* 0x004fe20000000f00 */
[----:B-1----:R-:W-:Y:S01]  /*8d10*/  @P0 IMAD.X R7, RZ, RZ, R7, P1 ;  /* 0x000000ffff070224 */ /* 0x002fe200008e0607 */
        /* <DEDUP_REMOVED lines=11> */
[----:B------:R0:W1:Y:S03]  /*8dd0*/  SHFL.IDX PT, R14, R4, 0x5, 0x181f ;  /* 0x00b81f00040e7f89 */ /* 0x00006600000e0000 */
[----:B------:R-:W-:Y:S02]  /*8de0*/  @P0 IMAD.MOV.U32 R3, RZ, RZ, R7 ;  /* 0x000000ffff030224 */ /* 0x000fe400078e0007 */
[----:B------:R0:W2:Y:S04]  /*8df0*/  SHFL.IDX PT, R7, R6, 0x5, 0x181f ;  /* 0x00b81f0006077f89 */ /* 0x0000a800000e0000 */
[----:B------:R0:W-:Y:S04]  /*8e00*/  @P0 LDGSTS.E.BYPASS.LTC128B.128 [R9+0x1a400], desc[UR36][R2.64], !P4 ;  /* 0x1a40000002090fae */ /* 0x0001e8000e101d64 */
[----:B------:R0:W-:Y:S04]  /*8e10*/  @P0 LDGSTS.E.BYPASS.LTC128B.128 [R9+0x1d400], desc[UR36][R2.64+0x80], !P3 ;  /* 0x1d40008002090fae */ /* 0x0001e8000d901d64 */
[----:B------:R0:W-:Y:S02]  /*8e20*/  @P0 LDGSTS.E.BYPASS.LTC128B.128 [R9+0x20400], desc[UR36][R2.64+0x100], !P2 ;  /* 0x2040010002090fae */ /* 0x0001e4000d101d64 */
.L_x_107:
[----:B------:R-:W-:-:S13]  /*8e30*/  ISETP.GE.AND P0, PT, R33, 0x51, PT ;  /* 0x000000512100780c */ /* 0x000fda0003f06270 */
[----:B01----:R-:W-:Y:S02]  /*8e40*/  @P0 LEA R2, P1, R37, R14, 0x1 ;  /* 0x0000000e25020211 */ /* 0x003fe400078208ff */
[----:B------:R-:W-:-:S03]  /*8e50*/  @P0 LEA R5, R5, UR39, 0x1 ;  /* 0x0000002705050c11 */ /* 0x000fc6000f8e08ff */
[----:B--2---:R-:W-:-:S05]  /*8e60*/  @P0 IMAD.X R3, RZ, RZ, R7, P1 ;  /* 0x000000ffff030224 */ /* 0x004fca00008e0607 */
[----:B------:R-:W-:Y:S01]  /*8e70*/  @!PT LDS RZ, [RZ] ;  /* 0x00000000fffff984 */ /* 0x000fe20000000800 */
[----:B------:R-:W-:Y:S01]  /*8e80*/  @!PT LDS RZ, [RZ] ;  /* 0x00000000fffff984 */ /* 0x000fe20000000800 */
[----:B------:R-:W-:Y:S01]  /*8e90*/  @!PT LDS RZ, [RZ] ;  /* 0x00000000fffff984 */ /* 0x000fe20000000800 */
[----:B------:R0:W-:Y:S04]  /*8ea0*/  @P0 LDGSTS.E.BYPASS.LTC128B.128 [R5+0x1ac00], desc[UR36][R2.64], !P4 ;  /* 0x1ac0000002050fae */ /* 0x0001e8000e101d64 */
[----:B------:R0:W-:Y:S04]  /*8eb0*/  @P0 LDGSTS.E.BYPASS.LTC128B.128 [R5+0x1dc00], desc[UR36][R2.64+0x80], !P3 ;  /* 0x1dc0008002050fae */ /* 0x0001e8000d901d64 */
[----:B------:R0:W-:Y:S01]  /*8ec0*/  @P0 LDGSTS.E.BYPASS.LTC128B.128 [R5+0x20c00], desc[UR36][R2.64+0x100], !P2 ;  /* 0x20c0010002050fae */ /* 0x0001e2000d101d64 */
[----:B------:R-:W-:Y:S01]  /*8ed0*/  PLOP3.LUT P0, PT, PT, PT, PT, 0x80, 0x0 ;  /* 0x000000000000781c */ /* 0x000fe20003f0f070 */
[----:B------:R-:W-:-:S12]  /*8ee0*/  NOP ;  /* 0x0000000000007918 */ /* 0x000fd80000000000 */
.L_x_49:
[----:B------:R-:W-:Y:S02]  /*8ef0*/  PLOP3.LUT P1, PT, P1, P0, PT, 0xa2, 0x0 ;  /* 0x000000000000781c */ /* 0x000fe40000f21472 */
[----:B------:R-:W-:-:S08]  /*8f00*/  @P0 R2UR P1, UR4, R0 ;  /* 0x00000000000402ca */ /* 0x000fd00000020000 */
[----:B------:R-:W-:-:S05]  /*8f10*/  @P0 PLOP3.LUT P0, PT, P1, PT, PT, 0x80, 0x0 ;  /* 0x000000000000081c */ /* 0x000fca0000f0f070 */
[----:B------:R-:W-:Y:S01]  /*8f20*/  @!P1 SYNCS.ARRIVE.TRANS64.RED.A0T1 RZ, [UR4+0x2a830], RZ ;  /* 0x02a830ffffff99a7 */ /* 0x000fe20008200404 */
[----:B------:R-:W-:Y:S07]  /*8f30*/  @!P1 ARRIVES.LDGSTSBAR.64.TRANSCNT [UR4+0x2a830] ;  /* 0x02a83000ff0099b0 */ /* 0x000fee0008000a84 */
[----:B------:R-:W-:Y:S05]  /*8f40*/  @P0 BRA.U.ANY `(.L_x_49) ;  /* 0xfffffffd00e80947 */ /* 0x000fea000393ffff */
[----:B------:R-:W-:Y:S01]  /*8f50*/  NOP ;  /* 0x0000000000007918 */ /* 0x000fe20000000000 */
[----:B------:R-:W-:-:S13]  /*8f60*/  LOP3.LUT P2, RZ, R16, 0x20, RZ, 0xc0, !PT ;  /* 0x0000002010ff7812 */ /* 0x000fda000784c0ff */
[----:B------:R-:W-:Y:S05]  /*8f70*/  @!P2 BRA `(.L_x_50) ;  /* 0x000000000004a947 */ /* 0x000fea0003800000 */
[----:B------:R-:W-:Y:S01]  /*8f80*/  BPT.TRAP 0x1 ;  /* 0x000000040000795c */ /* 0x000fe20000300000 */
.L_x_50:
[----:B------:R1:W-:Y:S02]  /*8f90*/  SYNCS.ARRIVE.TRANS64.A1T0 RZ, [R0+URZ+0x2a830], RZ ;  /* 0x02a830ff00ff79a7 */ /* 0x0003e4000810003f */
[----:B------:R-:W-:Y:S05]  /*8fa0*/  WARPSYNC.ALL ;  /* 0x0000000000007948 */ /* 0x000fea0003800000 */
[----:B------:R-:W-:-:S04]  /*8fb0*/  UIADD3 UR4, UR39, 0xc400, URZ ;  /* 0x0000c40027047890 */ /* 0x000fc8000fffe03f */
[----:B------:R-:W-:Y:S01]  /*8fc0*/  ULOP3.LUT UP0, URZ, UR4, 0x3ff, URZ, 0xc0, !UPT ;  /* 0x000003ff043f7892 */ /* 0x000fe2000f80c03f */
[----:B------:R-:W-:Y:S05]  /*8fd0*/  BAR.SYNC.DEFER_BLOCKING 0x8, 0x180 ;  /* 0x0206000000007b1d */ /* 0x000fea0000010000 */
[----:B------:R-:W-:-:S13]  /*8fe0*/  PLOP3.LUT P0, PT, PT, PT, UP0, 0x80, 0x0 ;  /* 0x000000000000781c */ /* 0x000fda0003f0f008 */
[----:B------:R-:W-:Y:S05]  /*8ff0*/  @!P0 BRA `(.L_x_51) ;  /* 0x0000000000408947 */ /* 0x000fea0003800000 */
[----:B0-----:R-:W-:Y:S01]  /*9000*/  MOV R2, 0x0 ;  /* 0x0000000000027802 */ /* 0x001fe20000000f00 */
[----:B------:R-:W-:Y:S01]  /*9010*/  ULDC.64 UR6, c[0x4][0xf0] ;  /* 0x01003c0000067ab9 */ /* 0x000fe20000000a00 */
[----:B------:R-:W-:Y:S01]  /*9020*/  ULDC.64 UR8, c[0x4][0xf8] ;  /* 0x01003e0000087ab9 */ /* 0x000fe20000000a00 */
[----:B------:R-:W-:Y:S01]  /*9030*/  ULDC.64 UR4, c[0x4][0x88] ;  /* 0x0100220000047ab9 */ /* 0x000fe20000000a00 */
[----:B------:R-:W-:Y:S01]  /*9040*/  MOV R4, UR6 ;  /* 0x0000000600047c02 */ /* 0x000fe20008000f00 */
[----:B------:R-:W-:Y:S01]  /*9050*/  IMAD.U32 R5, RZ, RZ, UR7 ;  /* 0x00000007ff057e24 */ /* 0x000fe2000f8e00ff */
        /* <DEDUP_REMOVED lines=9> */
[----:B01----:R-:W-:Y:S05]  /*90f0*/  CALL.ABS.NOINC R2 ;  /* 0x0000000002007343 */ /* 0x003fea0003c00000 */
.L_x_51:
[----:B-1----:R-:W1:Y:S01]  /*9100*/  LDC R0, c[0x0][0x448] ;  /* 0x00011200ff007b82 */ /* 0x002e620000000800 */
[----:B0-----:R-:W-:Y:S01]  /*9110*/  IADD3 R3, -R24, RZ, RZ ;  /* 0x000000ff18037210 */ /* 0x001fe20007ffe1ff */
[----:B------:R-:W-:Y:S01]  /*9120*/  ULDC UR4, c[0x0][0xc38] ;  /* 0x00030e0000047ab9 */ /* 0x000fe20000000800 */
[----:B------:R-:W-:Y:S02]  /*9130*/  SHF.R.S32.HI R6, RZ, 0x1f, R23 ;  /* 0x0000001fff067819 */ /* 0x000fe40000011417 */
[C---:B------:R-:W-:Y:S01]  /*9140*/  LOP3.LUT P3, RZ, R16.reuse, 0x400, RZ, 0xc0, !PT ;  /* 0x0000040010ff7812 */ /* 0x040fe2000786c0ff */
[----:B------:R-:W-:Y:S01]  /*9150*/  IMAD R4, R3, UR4, R36 ;  /* 0x0000000403047c24 */ /* 0x000fe2000f8e0224 */
[----:B------:R-:W-:Y:S01]  /*9160*/  ULDC.64 UR4, c[0x0][0x2d8] ;  /* 0x0000b60000047ab9 */ /* 0x000fe20000000a00 */
[----:B------:R-:W-:Y:S02]  /*9170*/  LOP3.LUT P4, RZ, R16, 0x200, RZ, 0xc0, !PT ;  /* 0x0000020010ff7812 */ /* 0x000fe4000788c0ff */
[----:B------:R-:W-:Y:S01]  /*9180*/  IMAD.SHL.U32 R4, R4, 0x80, RZ ;  /* 0x0000008004047824 */ /* 0x000fe200078e00ff */
[----:B------:R-:W-:-:S02]  /*9190*/  LOP3.LUT P5, RZ, R16, 0x100, RZ, 0xc0, !PT ;  /* 0x0000010010ff7812 */ /* 0x000fc400078ac0ff */
[----:B------:R-:W-:Y:S02]  /*91a0*/  LEA R20, R27, UR39, 0x1 ;  /* 0x000000271b147c11 */ /* 0x000fe4000f8e08ff */
[----:B------:R-:W-:-:S05]  /*91b0*/  LOP3.LUT R7, R26, R4, RZ, 0xfc, !PT ;  /* 0x000000041a077212 */ /* 0x000fca00078efcff */
[----:B------:R-:W-:Y:S01]  /*91c0*/  IMAD.MOV.U32 R5, RZ, RZ, R7 ;  /* 0x000000ffff057224 */ /* 0x000fe200078e0007 */
[----:B-1----:R-:W-:-:S13]  /*91d0*/  ISETP.NE.AND P0, PT, R0, 0x1, PT ;  /* 0x000000010000780c */ /* 0x002fda0003f05270 */
[----:B------:R-:W0:Y:S08]  /*91e0*/  @P0 LDC R2, c[0x0][0x44c] ;  /* 0x00011300ff020b82 */ /* 0x000e300000000800 */
[----:B------:R-:W1:Y:S01]  /*91f0*/  @P0 LDC R9, c[0x0][0x450] ;  /* 0x00011400ff090b82 */ /* 0x000e620000000800 */
[----:B0-----:R-:W-:-:S05]  /*9200*/  @P0 IMAD.HI.U32 R2, R7, R2, RZ ;  /* 0x0000000207020227 */ /* 0x001fca00078e00ff */
[----:B-1----:R-:W-:Y:S01]  /*9210*/  @P0 SHF.R.U32.HI R5, RZ, R9, R2 ;  /* 0x00000009ff050219 */ /* 0x002fe20000011602 */
[----:B------:R-:W-:-:S04]  /*9220*/  IMAD R2, R29, UR4, RZ ;  /* 0x000000041d027c24 */ /* 0x000fc8000f8e02ff */
[C---:B------:R-:W-:Y:S02]  /*9230*/  IMAD R9, R19.reuse, UR5, R2 ;  /* 0x0000000513097c24 */ /* 0x040fe4000f8e0202 */
[----:B------:R-:W-:Y:S01]  /*9240*/  IMAD.WIDE.U32 R2, R19, UR4, RZ ;  /* 0x0000000413027c25 */ /* 0x000fe2000f8e00ff */
[----:B------:R-:W-:-:S03]  /*9250*/  ULDC.64 UR4, c[0x0][0x2e0] ;  /* 0x0000b80000047ab9 */ /* 0x000fc60000000a00 */
[----:B------:R-:W-:Y:S01]  /*9260*/  IMAD R6, R6, UR4, RZ ;  /* 0x0000000406067c24 */ /* 0x000fe2000f8e02ff */
[----:B------:R-:W-:-:S03]  /*9270*/  IADD3 R3, R3, R9, RZ ;  /* 0x0000000903037210 */ /* 0x000fc60007ffe0ff */
[C---:B------:R-:W-:Y:S02]  /*9280*/  IMAD R9, R23.reuse, UR5, R6 ;  /* 0x0000000517097c24 */ /* 0x040fe4000f8e0206 */
[----:B------:R-:W-:Y:S02]  /*9290*/  IMAD.MOV R6, RZ, RZ, -R5 ;  /* 0x000000ffff067224 */ /* 0x000fe400078e0a05 */
[----:B------:R-:W-:Y:S01]  /*92a0*/  IMAD.WIDE.U32 R2, R23, UR4, R2 ;  /* 0x0000000417027c25 */ /* 0x000fe2000f8e0002 */
[----:B------:R-:W-:-:S03]  /*92b0*/  ULDC.64 UR4, c[0x0][0x2d0] ;  /* 0x0000b40000047ab9 */ /* 0x000fc60000000a00 */
[----:B------:R-:W-:Y:S01]  /*92c0*/  IMAD R7, R0, R6, R7 ;  /* 0x0000000600077224 */ /* 0x000fe200078e0207 */
[----:B------:R-:W-:Y:S01]  /*92d0*/  SHF.R.S32.HI R0, RZ, 0x1f, R5 ;  /* 0x0000001fff007819 */ /* 0x000fe20000011405 */
[----:B------:R-:W-:-:S04]  /*92e0*/  IMAD.IADD R3, R3, 0x1, R9 ;  /* 0x0000000103037824 */ /* 0x000fc800078e0209 */
[----:B------:R-:W-:Y:S02]  /*92f0*/  IMAD R0, R0, UR4, RZ ;  /* 0x0000000400007c24 */ /* 0x000fe4000f8e02ff */
[----:B------:R-:W-:-:S04]  /*9300*/  IMAD.WIDE.U32 R2, R5, UR4, R2 ;  /* 0x0000000405027c25 */ /* 0x000fc8000f8e0002 */
[----:B------:R-:W-:Y:S01]  /*9310*/  IMAD R5, R5, UR5, R0 ;  /* 0x0000000505057c24 */ /* 0x000fe2000f8e0200 */
[----:B------:R-:W-:Y:S01]  /*9320*/  SHF.R.S32.HI R0, RZ, 0x1f, R7 ;  /* 0x0000001fff007819 */ /* 0x000fe20000011407 */
[----:B------:R-:W-:-:S03]  /*9330*/  ULDC.64 UR4, c[0x0][0x2c8] ;  /* 0x0000b20000047ab9 */ /* 0x000fc60000000a00 */
[----:B------:R-:W-:Y:S01]  /*9340*/  IADD3 R3, R3, R5, RZ ;  /* 0x0000000503037210 */ /* 0x000fe20007ffe0ff */
[----:B------:R-:W-:-:S04]  /*9350*/  IMAD R0, R0, UR4, RZ ;  /* 0x0000000400007c24 */ /* 0x000fc8000f8e02ff */
[C---:B------:R-:W-:Y:S02]  /*9360*/  IMAD R5, R7.reuse, UR5, R0 ;  /* 0x0000000507057c24 */ /* 0x040fe4000f8e0200 */
[----:B------:R-:W-:Y:S01]  /*9370*/  IMAD.WIDE.U32 R2, R7, UR4, R2 ;  /* 0x0000000407027c25 */ /* 0x000fe2000f8e0002 */
[----:B------:R-:W-:-:S03]  /*9380*/  ULDC.64 UR4, c[0x0][0x280] ;  /* 0x0000a00000047ab9 */ /* 0x000fc60000000a00 */
[----:B------:R-:W-:Y:S01]  /*9390*/  IMAD.IADD R5, R3, 0x1, R5 ;  /* 0x0000000103057824 */ /* 0x000fe200078e0205 */
[----:B------:R-:W-:Y:S01]  /*93a0*/  LEA R0, P0, R2, UR4, 0x1 ;  /* 0x0000000402007c11 */ /* 0x000fe2000f8008ff */
[----:B------:R-:W-:-:S03]  /*93b0*/  UMOV UR4, 0xffffffff ;  /* 0xffffffff00047882 */ /* 0x000fc60000000000 */
[----:B------:R-:W-:Y:S01]  /*93c0*/  LEA.HI.X R5, R2, UR5, R5, 0x1, P0 ;  /* 0x0000000502057c11 */ /* 0x000fe200080f0c05 */
[----:B------:R-:W-:Y:S08]  /*93d0*/  BRA.DIV UR4, `(.L_x_52) ;  /* 0x0000002a046c7947 */ /* 0x000ff0000b800000 */
[----:B------:R-:W0:Y:S01]  /*93e0*/  SHFL.IDX PT, R14, R0, RZ, 0x181f ;  /* 0x00181fff000e7589 */ /* 0x000e2200000e0000 */
[----:B------:R-:W-:-:S03]  /*93f0*/  IMAD.IADD R4, R34, 0x1, R4 ;  /* 0x0000000122047824 */ /* 0x000fc600078e0204 */
[----:B------:R-:W1:Y:S01]  /*9400*/  SHFL.IDX PT, R2, R5, RZ, 0x181f ;  /* 0x00181fff05027589 */ /* 0x000e6200000e0000 */
[C---:B------:R-:W-:Y:S01]  /*9410*/  VIADD R7, R4.reuse, 0x10 ;  /* 0x0000001004077836 */ /* 0x040fe20000000000 */
[----:B------:R-:W-:Y:S02]  /*9420*/  ISETP.GE.AND P0, PT, R4, UR40, PT ;  /* 0x0000002804007c0c */ /* 0x000fe4000bf06270 */
[----:B------:R-:W-:Y:S11]  /*9430*/  SHFL.IDX PT, R6, R5, 0x1, 0x181f ;  /* 0x00381f0005067f89 */ /* 0x000ff600000e0000 */
[----:B0-----:R-:W-:-:S04]  /*9440*/  @!P0 LEA R14, P1, R37, R14, 0x1 ;  /* 0x0000000e250e8211 */ /* 0x001fc800078208ff */
[----:B-1----:R-:W-:Y:S01]  /*9450*/  @!P0 IADD3.X R3, RZ, R2, RZ, P1, !PT ;  /* 0x00000002ff038210 */ /* 0x002fe20000ffe4ff */
[----:B------:R-:W-:Y:S02]  /*9460*/  @!P0 IMAD.MOV.U32 R2, RZ, RZ, R14 ;  /* 0x000000ffff028224 */ /* 0x000fe400078e000e */
[----:B------:R-:W0:Y:S04]  /*9470*/  SHFL.IDX PT, R14, R0, 0x1, 0x181f ;  /* 0x00381f00000e7f89 */ /* 0x000e2800000e0000 */
[----:B------:R-:W-:Y:S04]  /*9480*/  @!P0 LDGSTS.E.BYPASS.LTC128B.128 [R20+0xc400], desc[UR36][R2.64], !P3 ;  /* 0x0c40000002148fae */ /* 0x000fe8000d901d64 */
[----:B------:R-:W-:Y:S04]  /*9490*/  @!P0 LDGSTS.E.BYPASS.LTC128B.128 [R20+0x10400], desc[UR36][R2.64+0x80], !P4 ;  /* 0x1040008002148fae */ /* 0x000fe8000e101d64 */
[----:B------:R1:W-:Y:S01]  /*94a0*/  @!P0 LDGSTS.E.BYPASS.LTC128B.128 [R20+0x14400], desc[UR36][R2.64+0x100], !P5 ;  /* 0x1440010002148fae */ /* 0x0003e2000e901d64 */
[----:B------:R-:W-:-:S13]  /*94b0*/  ISETP.GE.AND P0, PT, R7, UR40, PT ;  /* 0x0000002807007c0c */ /* 0x000fda000bf06270 */
[----:B0-----:R-:W-:-:S04]  /*94c0*/  @!P0 LEA R14, P1, R37, R14, 0x1 ;  /* 0x0000000e250e8211 */ /* 0x001fc800078208ff */
[----:B------:R-:W-:Y:S01]  /*94d0*/  @!P0 IADD3.X R7, RZ, R6, RZ, P1, !PT ;  /* 0x00000006ff078210 */ /* 0x000fe20000ffe4ff */
[----:B-1----:R-:W-:Y:S01]  /*94e0*/  @!P0 IMAD.MOV.U32 R2, RZ, RZ, R14 ;  /* 0x000000ffff028224 */ /* 0x002fe200078e000e */
[----:B------:R-:W-:Y:S03]  /*94f0*/  SHFL.IDX PT, R6, R5, 0x2, 0x181f ;  /* 0x00581f0005067f89 */ /* 0x000fe600000e0000 */
[----:B------:R-:W-:Y:S01]  /*9500*/  @!P0 IMAD.MOV.U32 R3, RZ, RZ, R7 ;  /* 0x000000ffff038224 */ /* 0x000fe200078e0007 */
[----:B------:R-:W0:Y:S01]  /*9510*/  SHFL.IDX PT, R14, R0, 0x2, 0x181f ;  /* 0x00581f00000e7f89 */ /* 0x000e2200000e0000 */
[----:B------:R-:W-:-:S03]  /*9520*/  IADD3 R7, R4, 0x20, RZ ;  /* 0x0000002004077810 */ /* 0x000fc60007ffe0ff */
[----:B------:R-:W-:Y:S04]  /*9530*/  @!P0 LDGSTS.E.BYPASS.LTC128B.128 [R20+0xcc00], desc[UR36][R2.64], !P3 ;  /* 0x0cc0000002148fae */ /* 0x000fe8000d901d64 */
[----:B------:R-:W-:Y:S04]  /*9540*/  @!P0 LDGSTS.E.BYPASS.LTC128B.128 [R20+0x10c00], desc[UR36][R2.64+0x80], !P4 ;  /* 0x10c0008002148fae */ /* 0x000fe8000e101d64 */
[----:B------:R1:W-:Y:S01]  /*9550*/  @!P0 LDGSTS.E.BYPASS.LTC128B.128 [R20+0x14c00], desc[UR36][R2.64+0x100], !P5 ;  /* 0x14c0010002148fae */ /* 0x0003e2000e901d64 */
[----:B------:R-:W-:-:S13]  /*9560*/  ISETP.GE.AND P0, PT, R7, UR40, PT ;  /* 0x0000002807007c0c */ /* 0x000fda000bf06270 */
[----:B0-----:R-:W-:-:S05]  /*9570*/  @!P0 LEA R14, P1, R37, R14, 0x1 ;  /* 0x0000000e250e8211 */ /* 0x001fca00078208ff */
[----:B------:R-:W-:Y:S02]  /*9580*/  @!P0 IMAD.X R7, RZ, RZ, R6, P1 ;  /* 0x000000ffff078224 */ /* 0x000fe400008e0606 */
[----:B-1----:R-:W-:Y:S01]  /*9590*/  @!P0 IMAD.MOV.U32 R2, RZ, RZ, R14 ;  /* 0x000000ffff028224 */ /* 0x002fe200078e000e */
[----:B------:R-:W-:Y:S02]  /*95a0*/  SHFL.IDX PT, R6, R5, 0x3, 0x181f ;  /* 0x00781f0005067f89 */ /* 0x000fe400000e0000 */
[----:B------:R-:W-:Y:S01]  /*95b0*/  @!P0 MOV R3, R7 ;  /* 0x0000000700038202 */ /* 0x000fe20000000f00 */
[----:B------:R-:W-:Y:S01]  /*95c0*/  VIADD R7, R4, 0x30 ;  /* 0x0000003004077836 */ /* 0x000fe20000000000 */
[----:B------:R-:W0:Y:S04]  /*95d0*/  SHFL.IDX PT, R14, R0, 0x3, 0x181f ;  /* 0x00781f00000e7f89 */ /* 0x000e2800000e0000 */
[----:B------:R-:W-:Y:S04]  /*95e0*/  @!P0 LDGSTS.E.BYPASS.LTC128B.128 [R20+0xd400], desc[UR36][R2.64], !P3 ;  /* 0x0d40000002148fae */ /* 0x000fe8000d901d64 */
[----:B------:R-:W-:Y:S04]  /*95f0*/  @!P0 LDGSTS.E.BYPASS.LTC128B.128 [R20+0x11400], desc[UR36][R2.64+0x80], !P4 ;  /* 0x1140008002148fae */ /* 0x000fe8000e101d64 */
[----:B------:R1:W-:Y:S01]  /*9600*/  @!P0 LDGSTS.E.BYPASS.LTC128B.128 [R20+0x15400], desc[UR36][R2.64+0x100], !P5 ;  /* 0x1540010002148fae */ /* 0x0003e2000e901d64 */
[----:B------:R-:W-:-:S13]  /*9610*/  ISETP.GE.AND P0, PT, R7, UR40, PT ;  /* 0x0000002807007c0c */ /* 0x000fda000bf06270 */
[----:B0-----:R-:W-:-:S04]  /*9620*/  @!P0 LEA R14, P1, R37, R14, 0x1 ;  /* 0x0000000e250e8211 */ /* 0x001fc800078208ff */
[----:B-1----:R-:W-:Y:S01]  /*9630*/  @!P0 MOV R2, R14 ;  /* 0x0000000e00028202 */ /* 0x002fe20000000f00 */
[----:B------:R-:W-:Y:S01]  /*9640*/  @!P0 IMAD.X R7, RZ, RZ, R6, P1 ;  /* 0x000000ffff078224 */ /* 0x000fe200008e0606 */
[----:B------:R-:W0:Y:S03]  /*9650*/  SHFL.IDX PT, R14, R0, 0x4, 0x181f ;  /* 0x00981f00000e7f89 */ /* 0x000e2600000e0000 */
[----:B------:R-:W-:Y:S01]  /*9660*/  @!P0 IMAD.MOV.U32 R3, RZ, RZ, R7 ;  /* 0x000000ffff038224 */ /* 0x000fe200078e0007 */
[----:B------:R-:W1:Y:S01]  /*9670*/  SHFL.IDX PT, R6, R5, 0x4, 0x181f ;  /* 0x00981f0005067f89 */ /* 0x000e6200000e0000 */
[----:B------:R-:W-:-:S03]  /*9680*/  VIADD R7, R4, 0x40 ;  /* 0x0000004004077836 */ /* 0x000fc60000000000 */
[----:B------:R-:W-:Y:S04]  /*9690*/  @!P0 LDGSTS.E.BYPASS.LTC128B.128 [R20+0xdc00], desc[UR36][R2.64], !P3 ;  /* 0x0dc0000002148fae */ /* 0x000fe8000d901d64 */
[----:B------:R-:W-:Y:S04]  /*96a0*/  @!P0 LDGSTS.E.BYPASS.LTC128B.128 [R20+0x11c00], desc[UR36][R2.64+0x80], !P4 ;  /* 0x11c0008002148fae */ /* 0x000fe8000e101d64 */
[----:B------:R2:W-:Y:S01]  /*96b0*/  @!P0 LDGSTS.E.BYPASS.LTC128B.128 [R20+0x15c00], desc[UR36][R2.64+0x100], !P5 ;  /* 0x15c0010002148fae */ /* 0x0005e2000e901d64 */
[----:B------:R-:W-:-:S13]  /*96c0*/  ISETP.GE.AND P0, PT, R7, UR40, PT ;  /* 0x0000002807007c0c */ /* 0x000fda000bf06270 */
[----:B0-----:R-:W-:-:S04]  /*96d0*/  @!P0 LEA R14, P1, R37, R14, 0x1 ;  /* 0x0000000e250e8211 */ /* 0x001fc800078208ff */
[----:B-1----:R-:W-:Y:S01]  /*96e0*/  @!P0 IADD3.X R7, RZ, R6, RZ, P1, !PT ;  /* 0x00000006ff078210 */ /* 0x002fe20000ffe4ff */
[----:B--2---:R-:W-:Y:S01]  /*96f0*/  @!P0 IMAD.MOV.U32 R2, RZ, RZ, R14 ;  /* 0x000000ffff028224 */ /* 0x004fe200078e000e */
        /* <DEDUP_REMOVED lines=22> */
[----:B------:R0:W1:Y:S03]  /*9860*/  SHFL.IDX PT, R14, R0, 0x7, 0x181f ;  /* 0x00f81f00000e7f89 */ /* 0x00006600000e0000 */
[----:B------:R-:W-:Y:S01]  /*9870*/  @!P0 IMAD.MOV.U32 R3, RZ, RZ, R7 ;  /* 0x000000ffff038224 */ /* 0x000fe200078e0007 */
[----:B------:R0:W2:Y:S04]  /*9880*/  SHFL.IDX PT, R6, R5, 0x7, 0x181f ;  /* 0x00f81f0005067f89 */ /* 0x0000a800000e0000 */
[----:B------:R0:W-:Y:S04]  /*9890*/  @!P0 LDGSTS.E.BYPASS.LTC128B.128 [R20+0xf400], desc[UR36][R2.64], !P3 ;  /* 0x0f40000002148fae */ /* 0x0001e8000d901d64 */
[----:B------:R0:W-:Y:S04]  /*98a0*/  @!P0 LDGSTS.E.BYPASS.LTC128B.128 [R20+0x13400], desc[UR36][R2.64+0x80], !P4 ;  /* 0x1340008002148fae */ /* 0x0001e8000e101d64 */
[----:B------:R0:W-:Y:S02]  /*98b0*/  @!P0 LDGSTS.E.BYPASS.LTC128B.128 [R20+0x17400], desc[UR36][R2.64+0x100], !P5 ;  /* 0x1740010002148fae */ /* 0x0001e4000e901d64 */
.L_x_124:
[----:B0-----:R-:W3:Y:S01]  /*98c0*/  LDL R0, [R1] ;  /* 0x0000000001007983 */ /* 0x001ee20000100800 */
[----:B------:R-:W-:-:S05]  /*98d0*/  VIADD R4, R4, 0x70 ;  /* 0x0000007004047836 */ /* 0x000fca0000000000 */
[----:B------:R-:W-:-:S13]  /*98e0*/  ISETP.GE.AND P0, PT, R4, UR40, PT ;  /* 0x0000002804007c0c */ /* 0x000fda000bf06270 */
[----:B-1----:R-:W-:-:S04]  /*98f0*/  @!P0 LEA R2, P1, R37, R14, 0x1 ;  /* 0x0000000e25028211 */ /* 0x002fc800078208ff */
[----:B--2---:R-:W-:-:S05]  /*9900*/  @!P0 IADD3.X R3, RZ, R6, RZ, P1, !PT ;  /* 0x00000006ff038210 */ /* 0x004fca0000ffe4ff */
[----:B------:R-:W-:Y:S01]  /*9910*/  @!PT LDS RZ, [RZ] ;  /* 0x00000000fffff984 */ /* 0x000fe20000000800 */
[----:B------:R-:W-:Y:S01]  /*9920*/  @!PT LDS RZ, [RZ] ;  /* 0x00000000fffff984 */ /* 0x000fe20000000800 */
[----:B------:R-:W-:Y:S01]  /*9930*/  @!PT LDS RZ, [RZ] ;  /* 0x00000000fffff984 */ /* 0x000fe20000000800 */
[----:B------:R0:W-:Y:S04]  /*9940*/  @!P0 LDGSTS.E.BYPASS.LTC128B.128 [R20+0xfc00], desc[UR36][R2.64], !P3 ;  /* 0x0fc0000002148fae */ /* 0x0001e8000d901d64 */
[----:B------:R0:W-:Y:S04]  /*9950*/  @!P0 LDGSTS.E.BYPASS.LTC128B.128 [R20+0x13c00], desc[UR36][R2.64+0x80], !P4 ;  /* 0x13c0008002148fae */ /* 0x0001e8000e101d64 */
[----:B------:R0:W-:Y:S01]  /*9960*/  @!P0 LDGSTS.E.BYPASS.LTC128B.128 [R20+0x17c00], desc[UR36][R2.64+0x100], !P5 ;  /* 0x17c0010002148fae */ /* 0x0001e2000e901d64 */
[----:B------:R-:W-:Y:S01]  /*9970*/  NOP ;  /* 0x0000000000007918 */ /* 0x000fe20000000000 */
[----:B------:R-:W-:Y:S02]  /*9980*/  SYNCS.ARRIVE.TRANS64.RED.A0T1 RZ, [UR39+0x2a800], RZ ;  /* 0x02a800ffffff79a7 */ /* 0x000fe40008200427 */
[----:B------:R-:W-:Y:S01]  /*9990*/  ARRIVES.LDGSTSBAR.64.TRANSCNT [UR39+0x2a800] ;  /* 0x02a80000ff0079b0 */ /* 0x000fe20008000aa7 */
[----:B---3--:R-:W-:-:S04]  /*99a0*/  LOP3.LUT R0, R0, 0x1, RZ, 0xc, !PT ;  /* 0x0000000100007812 */ /* 0x008fc800078e0cff */
[----:B------:R-:W-:Y:S01]  /*99b0*/  SHF.L.U32 R0, R0, 0x1f, RZ ;  /* 0x0000001f00007819 */ /* 0x000fe200000006ff */
[----:B------:R-:W-:Y:S01]  /*99c0*/  NOP ;  /* 0x0000000000007918 */ /* 0x000fe20000000000 */
[----:B------:R-:W-:Y:S01]  /*99d0*/  SYNCS.ARRIVE.TRANS64.A1T0 RZ, [UR39+0x2a800], RZ ;  /* 0x02a800ffffff79a7 */ /* 0x000fe20008100027 */
[----:B------:R-:W-:Y:S01]  /*99e0*/  BSSY B0, `(.L_x_53) ;  /* 0x0000003000007945 */ /* 0x000fe20003800000 */
[----:B------:R-:W1:Y:S03]  /*99f0*/  SYNCS.PHASECHK.TRANS64.TRYWAIT P0, [UR39+0x2a820], R0 ;  /* 0x02a82000ff0075a7 */ /* 0x000e660008000167 */
[----:B01----:R-:W-:Y:S05]  /*9a00*/  @!P0 BRA `(.L_x_54) ;  /* 0x0000002c00788947 */ /* 0x003fea0003800000 */
.L_x_125:
[----:B------:R-:W-:Y:S05]  /*9a10*/  BSYNC B0 ;  /* 0x0000000000007941 */ /* 0x000fea0003800000 */
.L_x_53:
[----:B------:R-:W-:Y:S01]  /*9a20*/  UISETP.GE.AND UP0, UPT, UR38, 0x61, UPT ;  /* 0x000000612600788c */ /* 0x000fe2000bf06270 */
[----:B------:R-:W-:-:S05]  /*9a30*/  IMAD.U32 R20, RZ, RZ, UR43 ;  /* 0x0000002bff147e24 */ /* 0x000fca000f8e00ff */
[----:B------:R-:W-:-:S13]  /*9a40*/  PLOP3.LUT P0, PT, PT, PT, UP0, 0x40, 0x0 ;  /* 0x000000000000781c */ /* 0x000fda0003f0e808 */
[----:B------:R-:W-:Y:S05]  /*9a50*/  @P0 BRA `(.L_x_55) ;  /* 0x0000000c00b80947 */ /* 0x000fea0003800000 */
[----:B------:R-:W-:Y:S01]  /*9a60*/  BSSY B0, `(.L_x_55) ;  /* 0x00000ed000007945 */ /* 0x000fe20003800000 */
[----:B------:R-:W-:Y:S01]  /*9a70*/  IMAD.MOV.U32 R21, RZ, RZ, R25 ;  /* 0x000000ffff157224 */ /* 0x000fe200078e0019 */
[----:B------:R-:W-:Y:S01]  /*9a80*/  MOV R7, R22 ;  /* 0x0000001600077202 */ /* 0x000fe20000000f00 */
[----:B------:R-:W-:Y:S02]  /*9a90*/  IMAD.U32 R6, RZ, RZ, UR41 ;  /* 0x00000029ff067e24 */ /* 0x000fe4000f8e00ff */
[----:B------:R-:W-:-:S07]  /*9aa0*/  IMAD.U32 R28, RZ, RZ, UR43 ;  /* 0x0000002bff1c7e24 */ /* 0x000fce000f8e00ff */
.L_x_68:
[----:B0-----:R-:W0:Y:S01]  /*9ab0*/  LDC R0, c[0x0][0x430] ;  /* 0x00010c00ff007b82 */ /* 0x001e220000000800 */
[----:B------:R-:W-:Y:S01]  /*9ac0*/  ISETP.GT.U32.AND P0, PT, R26, 0x5f, PT ;  /* 0x0000005f1a00780c */ /* 0x000fe20003f04070 */
[----:B------:R-:W-:Y:S01]  /*9ad0*/  IMAD R3, R6, 0x60, R31 ;  /* 0x0000006006037824 */ /* 0x000fe200078e021f */
[----:B------:R-:W-:Y:S01]  /*9ae0*/  LOP3.LUT P2, RZ, R16, 0x20, RZ, 0xc0, !PT ;  /* 0x0000002010ff7812 */ /* 0x000fe2000784c0ff */
[----:B------:R-:W-:Y:S01]  /*9af0*/  VIADD R22, R7, 0x1 ;  /* 0x0000000107167836 */ /* 0x000fe20000000000 */
[----:B------:R-:W-:Y:S02]  /*9b00*/  ULDC UR4, c[0x0][0x430] ;  /* 0x00010c0000047ab9 */ /* 0x000fe40000000800 */
[----:B------:R-:W-:-:S05]  /*9b10*/  IADD3 R10, R26, R3, RZ ;  /* 0x000000031a0a7210 */ /* 0x000fca0007ffe0ff */
[----:B------:R-:W-:Y:S02]  /*9b20*/  IMAD.MOV.U32 R11, RZ, RZ, R10 ;  /* 0x000000ffff0b7224 */ /* 0x000fe400078e000a */
[----:B------:R-:W1:Y:S01]  /*9b30*/  @!P0 LDC.64 R8, c[0x0][0x428] ;  /* 0x00010a00ff088b82 */ /* 0x000e620000000a00 */
[----:B0-----:R-:W-:-:S13]  /*9b40*/  ISETP.NE.AND P1, PT, R0, 0x1, PT ;  /* 0x000000010000780c */ /* 0x001fda0003f25270 */
[----:B------:R-:W0:Y:S08]  /*9b50*/  @P1 LDC R5, c[0x0][0x434] ;  /* 0x00010d00ff051b82 */ /* 0x000e300000000800 */
[----:B------:R-:W2:Y:S01]  /*9b60*/  @P1 LDC R3, c[0x0][0x438] ;  /* 0x00010e00ff031b82 */ /* 0x000ea20000000800 */
[----:B0-----:R-:W-:-:S07]  /*9b70*/  @P1 IMAD.HI.U32 R0, R10, R5, RZ ;  /* 0x000000050a001227 */ /* 0x001fce00078e00ff */
[----:B------:R-:W0:Y:S01]  /*9b80*/  @!P0 LDC.64 R4, c[0x0][0x418] ;  /* 0x00010600ff048b82 */ /* 0x000e220000000a00 */
[----:B--2---:R-:W-:Y:S01]  /*9b90*/  @P1 SHF.R.U32.HI R11, RZ, R3, R0 ;  /* 0x00000003ff0b1219 */ /* 0x004fe20000011600 */
[----:B-1----:R-:W-:-:S03]  /*9ba0*/  @!P0 IMAD R0, R32, R8, RZ ;  /* 0x0000000820008224 */ /* 0x002fc600078e02ff */
[--C-:B------:R-:W-:Y:S01]  /*9bb0*/  @!P0 SHF.R.S32.HI R3, RZ, 0x1f, R11.reuse ;  /* 0x0000001fff038819 */ /* 0x100fe2000001140b */
[----:B------:R-:W-:Y:S02]  /*9bc0*/  @!P0 IMAD.MOV.U32 R2, RZ, RZ, R11 ;  /* 0x000000ffff028224 */ /* 0x000fe400078e000b */
[C---:B------:R-:W-:Y:S02]  /*9bd0*/  @!P0 IMAD R9, R30.reuse, R9, R0 ;  /* 0x000000091e098224 */ /* 0x040fe400078e0200 */
[----:B------:R-:W-:-:S05]  /*9be0*/  @!P0 IMAD.WIDE.U32 R2, R30, R8, R2 ;  /* 0x000000081e028225 */ /* 0x000fca00078e0002 */
[----:B------:R-:W-:Y:S02]  /*9bf0*/  @!P0 IADD3 R0, R9, R3, RZ ;  /* 0x0000000309008210 */ /* 0x000fe40007ffe0ff */
[----:B0-----:R-:W-:-:S04]  /*9c00*/  @!P0 LEA R4, P1, R2, R4, 0x2 ;  /* 0x0000000402048211 */ /* 0x001fc800078210ff */
[----:B------:R-:W-:Y:S01]  /*9c10*/  @!P0 LEA.HI.X R5, R2, R5, R0, 0x2, P1 ;  /* 0x0000000502058211 */ /* 0x000fe200008f1400 */
[----:B------:R-:W-:Y:S01]  /*9c20*/  IMAD.MOV.U32 R0, RZ, RZ, RZ ;  /* 0x000000ffff007224 */ /* 0x000fe200078e00ff */
[----:B------:R-:W-:-:S05]  /*9c30*/  IADD3 R3, -R11, RZ, RZ ;  /* 0x000000ff0b037210 */ /* 0x000fca0007ffe1ff */
[----:B------:R0:W5:Y:S01]  /*9c40*/  @!P0 LDG.E R0, desc[UR36][R4.64] ;  /* 0x0000002404008981 */ /* 0x000162000c1e1900 */
[----:B------:R-:W-:Y:S01]  /*9c50*/  ISETP.NE.AND P0, PT, R22, 0x2, PT ;  /* 0x000000021600780c */ /* 0x000fe20003f05270 */
[----:B------:R-:W-:-:S03]  /*9c60*/  IMAD.MOV.U32 R20, RZ, RZ, R6 ;  /* 0x000000ffff147224 */ /* 0x000fc600078e0006 */
[----:B------:R-:W-:Y:S02]  /*9c70*/  SEL R2, RZ, 0x1, P0 ;  /* 0x00000001ff027807 */ /* 0x000fe40000000000 */
[----:B------:R-:W-:Y:S02]  /*9c80*/  SEL R22, R22, RZ, P0 ;  /* 0x000000ff16167207 */ /* 0x000fe40000000000 */
[----:B------:R-:W-:Y:S01]  /*9c90*/  LOP3.LUT R25, R21, R2, RZ, 0x3c, !PT ;  /* 0x0000000215197212 */ /* 0x000fe200078e3cff */
[----:B0-----:R-:W-:Y:S01]  /*9ca0*/  IMAD R4, R3, UR4, R10 ;  /* 0x0000000403047c24 */ /* 0x001fe2000f8e020a */
[----:B------:R-:W-:Y:S06]  /*9cb0*/  @!P2 BRA `(.L_x_56) ;  /* 0x000000000004a947 */ /* 0x000fec0003800000 */
[----:B------:R-:W-:Y:S01]  /*9cc0*/  BPT.TRAP 0x1 ;  /* 0x000000040000795c */ /* 0x000fe20000300000 */
.L_x_56:
[----:B------:R-:W-:Y:S01]  /*9cd0*/  LEA R6, R22, UR39, 0x3 ;  /* 0x0000002716067c11 */ /* 0x000fe2000f8e18ff */
[----:B------:R-:W-:Y:S01]  /*9ce0*/  BSSY B1, `(.L_x_57) ;  /* 0x0000004000017945 */ /* 0x000fe20003800000 */
[----:B------:R-:W-:-:S04]  /*9cf0*/  SHF.L.U32 R3, R25, 0x1f, RZ ;  /* 0x0000001f19037819 */ /* 0x000fc800000006ff */
[----:B------:R-:W0:Y:S02]  /*9d00*/  SYNCS.PHASECHK.TRANS64.TRYWAIT P0, [R6+URZ+0x2a840], R3 ;  /* 0x02a84003060075a7 */ /* 0x000e24000800017f */
[----:B0-----:R-:W-:Y:S05]  /*9d10*/  @!P0 BRA `(.L_x_58) ;  /* 0x0000002800cc8947 */ /* 0x001fea0003800000 */
.L_x_126:
[----:B------:R-:W-:Y:S05]  /*9d20*/  BSYNC B1 ;  /* 0x0000000000017941 */ /* 0x000fea0003800000 */
.L_x_57:
[----:B------:R-:W-:Y:S01]  /*9d30*/  SHF.R.S32.HI R23, RZ, 0x1f, R4 ;  /* 0x0000001fff177819 */ /* 0x000fe20000011404 */
[----:B------:R-:W-:Y:S01]  /*9d40*/  ULDC.64 UR4, c[0x0][0x300] ;  /* 0x0000c00000047ab9 */ /* 0x000fe20000000a00 */
[----:B-----5:R-:W-:Y:S01]  /*9d50*/  SHF.R.S32.HI R24, RZ, 0x1f, R0 ;  /* 0x0000001fff187819 */ /* 0x020fe20000011400 */
[----:B------:R-:W-:Y:S01]  /*9d60*/  IMAD R9, R22, 0x4800, R27 ;  /* 0x0000480016097824 */ /* 0x000fe200078e021b */
[C---:B------:R-:W-:Y:S01]  /*9d70*/  LOP3.LUT P3, RZ, R16.reuse, 0x10, RZ, 0xc0, !PT ;  /* 0x0000001010ff7812 */ /* 0x040fe2000786c0ff */
[----:B0-----:R-:W-:Y:S01]  /*9d80*/  IMAD R3, R23, UR4, RZ ;  /* 0x0000000417037c24 */ /* 0x001fe2000f8e02ff */
[C---:B------:R-:W-:Y:S02]  /*9d90*/  LOP3.LUT P2, RZ, R16.reuse, 0x8, RZ, 0xc0, !PT ;  /* 0x0000000810ff7812 */ /* 0x040fe4000784c0ff */
[----:B------:R-:W-:Y:S01]  /*9da0*/  LOP3.LUT P1, RZ, R16, 0x4, RZ, 0xc0, !PT ;  /* 0x0000000410ff7812 */ /* 0x000fe2000782c0ff */
[C---:B------:R-:W-:Y:S02]  /*9db0*/  IMAD R5, R4.reuse, UR5, R3 ;  /* 0x0000000504057c24 */ /* 0x040fe4000f8e0203 */
[----:B------:R-:W-:Y:S01]  /*9dc0*/  IMAD.WIDE.U32 R2, R4, UR4, RZ ;  /* 0x0000000404027c25 */ /* 0x000fe2000f8e00ff */
[----:B------:R-:W-:-:S03]  /*9dd0*/  ULDC.64 UR4, c[0x0][0x310] ;  /* 0x0000c40000047ab9 */ /* 0x000fc60000000a00 */
[----:B------:R-:W-:Y:S02]  /*9de0*/  IMAD.IADD R3, R3, 0x1, R5 ;  /* 0x0000000103037824 */ /* 0x000fe400078e0205 */
[----:B------:R-:W-:Y:S02]  /*9df0*/  IMAD R5, R24, UR4, RZ ;  /* 0x0000000418057c24 */ /* 0x000fe4000f8e02ff */
[----:B------:R-:W-:-:S04]  /*9e00*/  IMAD.WIDE.U32 R2, R0, UR4, R2 ;  /* 0x0000000400027c25 */ /* 0x000fc8000f8e0002 */
[----:B------:R-:W-:Y:S01]  /*9e10*/  IMAD R5, R0, UR5, R5 ;  /* 0x0000000500057c24 */ /* 0x000fe2000f8e0205 */
[----:B------:R-:W-:Y:S02]  /*9e20*/  ULDC.64 UR4, c[0x0][0x308] ;  /* 0x0000c20000047ab9 */ /* 0x000fe40000000a00 */
[----:B------:R-:W-:Y:S02]  /*9e30*/  IMAD R8, R29, UR4, RZ ;  /* 0x000000041d087c24 */ /* 0x000fe4000f8e02ff */
[----:B------:R-:W-:Y:S02]  /*9e40*/  IADD3 R3, R3, R5, RZ ;  /* 0x0000000503037210 */ /* 0x000fe40007ffe0ff */
        /* <DEDUP_REMOVED lines=9> */
[----:B------:R-:W-:Y:S01]  /*9ee0*/  IMAD.SHL.U32 R5, R37, 0x2, RZ ;  /* 0x0000000225057824 */ /* 0x000fe200078e00ff */
[----:B------:R-:W-:Y:S02]  /*9ef0*/  LEA R9, R9, UR39, 0x1 ;  /* 0x0000002709097c11 */ /* 0x000fe4000f8e08ff */
[----:B------:R-:W1:Y:S04]  /*9f00*/  SHFL.IDX PT, R3, R10, RZ, 0x181f ;  /* 0x00181fff0a037589 */ /* 0x000e6800000e0000 */
[----:B------:R-:W-:Y:S01]  /*9f10*/  SHFL.IDX PT, R35, R10, 0x2, 0x181f ;  /* 0x00581f000a237f89 */ /* 0x000fe200000e0000 */
[----:B0-----:R-:W-:-:S03]  /*9f20*/  IADD3 R2, P0, R14, R5, RZ ;  /* 0x000000050e027210 */ /* 0x001fc60007f1e0ff */
[----:B------:R-:W0:Y:S01]  /*9f30*/  SHFL.IDX PT, R14, R8, 0x1, 0x181f ;  /* 0x00381f00080e7f89 */ /* 0x000e2200000e0000 */
[----:B-1----:R-:W-:-:S05]  /*9f40*/  IADD3.X R3, RZ, R3, RZ, P0, !PT ;  /* 0x00000003ff037210 */ /* 0x002fca00007fe4ff */
[----:B------:R-:W-:Y:S04]  /*9f50*/  LDGSTS.E.BYPASS.LTC128B.128 [R9+0x18400], desc[UR36][R2.64], !P3 ;  /* 0x1840000002097fae */ /* 0x000fe8000d901d64 */
[----:B------:R-:W-:Y:S04]  /*9f60*/  LDGSTS.E.BYPASS.LTC128B.128 [R9+0x1b400], desc[UR36][R2.64+0x80], !P2 ;  /* 0x1b40008002097fae */ /* 0x000fe8000d101d64 */
[----:B------:R1:W-:Y:S04]  /*9f70*/  LDGSTS.E.BYPASS.LTC128B.128 [R9+0x1e400], desc[UR36][R2.64+0x100], !P1 ;  /* 0x1e40010002097fae */ /* 0x0003e8000c901d64 */
[----:B-1----:R-:W1:Y:S01]  /*9f80*/  SHFL.IDX PT, R3, R10, 0x1, 0x181f ;  /* 0x00381f000a037f89 */ /* 0x002e6200000e0000 */
[----:B0-----:R-:W-:-:S03]  /*9f90*/  IADD3 R2, P0, R14, R5, RZ ;  /* 0x000000050e027210 */ /* 0x001fc60007f1e0ff */
[----:B------:R-:W0:Y:S02]  /*9fa0*/  SHFL.IDX PT, R14, R8, 0x2, 0x181f ;  /* 0x00581f00080e7f89 */ /* 0x000e2400000e0000 */
[----:B-1----:R-:W-:-:S05]  /*9fb0*/  IMAD.X R3, RZ, RZ, R3, P0 ;  /* 0x000000ffff037224 */ /* 0x002fca00000e0603 */
[----:B------:R-:W-:Y:S04]  /*9fc0*/  LDGSTS.E.BYPASS.LTC128B.128 [R9+0x18c00], desc[UR36][R2.64], !P3 ;  /* 0x18c0000002097fae */ /* 0x000fe8000d901d64 */
[----:B------:R-:W-:Y:S04]  /*9fd0*/  LDGSTS.E.BYPASS.LTC128B.128 [R9+0x1bc00], desc[UR36][R2.64+0x80], !P2 ;  /* 0x1bc0008002097fae */ /* 0x000fe8000d101d64 */
[----:B------:R0:W-:Y:S02]  /*9fe0*/  LDGSTS.E.BYPASS.LTC128B.128 [R9+0x1ec00], desc[UR36][R2.64+0x100], !P1 ;  /* 0x1ec0010002097fae */ /* 0x0001e4000c901d64 */
[----:B0-----:R-:W-:-:S02]  /*9ff0*/  IADD3 R2, P0, R14, R5, RZ ;  /* 0x000000050e027210 */ /* 0x001fc40007f1e0ff */
[----:B------:R-:W0:Y:S03]  /*a000*/  SHFL.IDX PT, R14, R8, 0x3, 0x181f ;  /* 0x00781f00080e7f89 */ /* 0x000e2600000e0000 */
[----:B------:R-:W-:Y:S02]  /*a010*/  IMAD.X R3, RZ, RZ, R35, P0 ;  /* 0x000000ffff037224 */ /* 0x000fe400000e0623 */
[----:B------:R-:W1:Y:S04]  /*a020*/  SHFL.IDX PT, R35, R10, 0x3, 0x181f ;  /* 0x00781f000a237f89 */ /* 0x000e6800000e0000 */
[----:B------:R-:W-:Y:S04]  /*a030*/  LDGSTS.E.BYPASS.LTC128B.128 [R9+0x19400], desc[UR36][R2.64], !P3 ;  /* 0x1940000002097fae */ /* 0x000fe8000d901d64 */
[----:B------:R-:W-:Y:S04]  /*a040*/  LDGSTS.E.BYPASS.LTC128B.128 [R9+0x1c400], desc[UR36][R2.64+0x80], !P2 ;  /* 0x1c40008002097fae */ /* 0x000fe8000d101d64 */
[----:B------:R0:W-:Y:S02]  /*a050*/  LDGSTS.E.BYPASS.LTC128B.128 [R9+0x1f400], desc[UR36][R2.64+0x100], !P1 ;  /* 0x1f40010002097fae */ /* 0x0001e4000c901d64 */
[----:B0-----:R-:W-:-:S02]  /*a060*/  IADD3 R2, P0, R14, R5, RZ ;  /* 0x000000050e027210 */ /* 0x001fc40007f1e0ff */
[----:B------:R-:W0:Y:S02]  /*a070*/  SHFL.IDX PT, R14, R8, 0x4, 0x181f ;  /* 0x00981f00080e7f89 */ /* 0x000e2400000e0000 */
[----:B-1----:R-:W-:Y:S02]  /*a080*/  IADD3.X R3, RZ, R35, RZ, P0, !PT ;  /* 0x00000023ff037210 */ /* 0x002fe400007fe4ff */
[----:B------:R-:W1:Y:S04]  /*a090*/  SHFL.IDX PT, R35, R10, 0x4, 0x181f ;  /* 0x00981f000a237f89 */ /* 0x000e6800000e0000 */
[----:B------:R-:W-:Y:S04]  /*a0a0*/  LDGSTS.E.BYPASS.LTC128B.128 [R9+0x19c00], desc[UR36][R2.64], !P3 ;  /* 0x19c0000002097fae */ /* 0x000fe8000d901d64 */
[----:B------:R-:W-:Y:S04]  /*a0b0*/  LDGSTS.E.BYPASS.LTC128B.128 [R9+0x1cc00], desc[UR36][R2.64+0x80], !P2 ;  /* 0x1cc0008002097fae */ /* 0x000fe8000d101d64 */
[----:B------:R0:W-:Y:S02]  /*a0c0*/  LDGSTS.E.BYPASS.LTC128B.128 [R9+0x1fc00], desc[UR36][R2.64+0x100], !P1 ;  /* 0x1fc0010002097fae */ /* 0x0001e4000c901d64 */
[----:B0-----:R-:W-:-:S02]  /*a0d0*/  IADD3 R2, P0, R14, R5, RZ ;  /* 0x000000050e027210 */ /* 0x001fc40007f1e0ff */
[----:B------:R0:W2:Y:S03]  /*a0e0*/  SHFL.IDX PT, R14, R8, 0x5, 0x181f ;  /* 0x00b81f00080e7f89 */ /* 0x0000a600000e0000 */
[----:B-1----:R-:W-:Y:S02]  /*a0f0*/  IMAD.X R3, RZ, RZ, R35, P0 ;  /* 0x000000ffff037224 */ /* 0x002fe400000e0623 */
[----:B------:R0:W1:Y:S04]  /*a100*/  SHFL.IDX PT, R35, R10, 0x5, 0x181f ;  /* 0x00b81f000a237f89 */ /* 0x00006800000e0000 */
[----:B------:R0:W-:Y:S04]  /*a110*/  LDGSTS.E.BYPASS.LTC128B.128 [R9+0x1a400], desc[UR36][R2.64], !P3 ;  /* 0x1a40000002097fae */ /* 0x0001e8000d901d64 */
[----:B------:R0:W-:Y:S04]  /*a120*/  LDGSTS.E.BYPASS.LTC128B.128 [R9+0x1d400], desc[UR36][R2.64+0x80], !P2 ;  /* 0x1d40008002097fae */ /* 0x0001e8000d101d64 */
[----:B------:R0:W-:Y:S02]  /*a130*/  LDGSTS.E.BYPASS.LTC128B.128 [R9+0x20400], desc[UR36][R2.64+0x100], !P1 ;  /* 0x2040010002097fae */ /* 0x0001e4000c901d64 */
.L_x_140:
[----:B0-2---:R-:W-:-:S05]  /*a140*/  IADD3 R2, P0, R14, R5, RZ ;  /* 0x000000050e027210 */ /* 0x005fca0007f1e0ff */
[----:B-1----:R-:W-:Y:S01]  /*a150*/  IMAD.X R3, RZ, RZ, R35, P0 ;  /* 0x000000ffff037224 */ /* 0x002fe200000e0623 */
[----:B------:R-:W-:-:S04]  /*a160*/  PLOP3.LUT P0, PT, PT, PT, PT, 0x80, 0x0 ;  /* 0x000000000000781c */ /* 0x000fc80003f0f070 */
[----:B------:R-:W-:Y:S01]  /*a170*/  @!PT LDS RZ, [RZ] ;  /* 0x00000000fffff984 */ /* 0x000fe20000000800 */
[----:B------:R-:W-:Y:S01]  /*a180*/  @!PT LDS RZ, [RZ] ;  /* 0x00000000fffff984 */ /* 0x000fe20000000800 */
[----:B------:R-:W-:Y:S01]  /*a190*/  @!PT LDS RZ, [RZ] ;  /* 0x00000000fffff984 */ /* 0x000fe20000000800 */
[----:B------:R0:W-:Y:S04]  /*a1a0*/  LDGSTS.E.BYPASS.LTC128B.128 [R9+0x1ac00], desc[UR36][R2.64], !P3 ;  /* 0x1ac0000002097fae */ /* 0x0001e8000d901d64 */
[----:B------:R0:W-:Y:S04]  /*a1b0*/  LDGSTS.E.BYPASS.LTC128B.128 [R9+0x1dc00], desc[UR36][R2.64+0x80], !P2 ;  /* 0x1dc0008002097fae */ /* 0x0001e8000d101d64 */
[----:B------:R0:W-:Y:S01]  /*a1c0*/  LDGSTS.E.BYPASS.LTC128B.128 [R9+0x20c00], desc[UR36][R2.64+0x100], !P1 ;  /* 0x20c0010002097fae */ /* 0x0001e2000c901d64 */
[----:B------:R-:W-:Y:S01]  /*a1d0*/  NOP ;  /* 0x0000000000007918 */ /* 0x000fe20000000000 */
.L_x_60:
        /* <DEDUP_REMOVED lines=10> */
.L_x_61:
[----:B------:R1:W-:Y:S01]  /*a280*/  SYNCS.ARRIVE.TRANS64.A1T0 RZ, [R6+URZ+0x2a830], RZ ;  /* 0x02a830ff06ff79a7 */ /* 0x0003e2000810003f */
[----:B------:R-:W-:Y:S05]  /*a290*/  @!P2 BRA `(.L_x_62) ;  /* 0x000000000004a947 */ /* 0x000fea0003800000 */
[----:B------:R-:W-:Y:S01]  /*a2a0*/  BPT.TRAP 0x1 ;  /* 0x000000040000795c */ /* 0x000fe20000300000 */
.L_x_62:
[----:B0-----:R-:W-:Y:S01]  /*a2b0*/  SHF.L.U32 R9, R21, 0x1f, RZ ;  /* 0x0000001f15097819 */ /* 0x001fe200000006ff */
[----:B------:R-:W-:Y:S01]  /*a2c0*/  BSSY B1, `(.L_x_63) ;  /* 0x0000006000017945 */ /* 0x000fe20003800000 */
[----:B-1----:R-:W-:Y:S02]  /*a2d0*/  LEA R6, R7, UR39, 0x3 ;  /* 0x0000002707067c11 */ /* 0x002fe4000f8e18ff */
[----:B------:R-:W-:Y:S02]  /*a2e0*/  MOV R3, 0xffffffa0 ;  /* 0xffffffa000037802 */ /* 0x000fe40000000f00 */
[----:B------:R-:W0:Y:S03]  /*a2f0*/  SYNCS.PHASECHK.TRANS64.TRYWAIT P0, [R6+URZ+0x2a860], R9 ;  /* 0x02a86009060075a7 */ /* 0x000e26000800017f */
[----:B------:R-:W-:Y:S01]  /*a300*/  IMAD R3, R28, R3, UR38 ;  /* 0x000000261c037e24 */ /* 0x000fe2000f8e0203 */
[----:B0-----:R-:W-:Y:S06]  /*a310*/  @!P0 BRA `(.L_x_64) ;  /* 0x0000002c00188947 */ /* 0x001fec0003800000 */
.L_x_141:
[----:B------:R-:W-:Y:S05]  /*a320*/  BSYNC B1 ;  /* 0x0000000000017941 */ /* 0x000fea0003800000 */
.L_x_63:
[----:B------:R-:W-:Y:S01]  /*a330*/  UMOV UR4, 0xffffffff ;  /* 0xffffffff00047882 */ /* 0x000fe20000000000 */
[C---:B------:R-:W-:Y:S01]  /*a340*/  LOP3.LUT P2, RZ, R16.reuse, 0x2, RZ, 0xc0, !PT ;  /* 0x0000000210ff7812 */ /* 0x040fe2000784c0ff */
[----:B------:R-:W-:Y:S01]  /*a350*/  IMAD R7, R7, 0x3000, R27 ;  /* 0x0000300007077824 */ /* 0x000fe200078e021b */
[----:B------:R-:W-:Y:S01]  /*a360*/  LOP3.LUT P1, RZ, R16, 0x1, RZ, 0xc0, !PT ;  /* 0x0000000110ff7812 */ /* 0x000fe2000782c0ff */
[----:B------:R-:W-:Y:S01]  /*a370*/  IMAD.IADD R8, R3, 0x1, -R34 ;  /* 0x0000000103087824 */ /* 0x000fe200078e0a22 */
[----:B------:R-:W-:Y:S11]  /*a380*/  BRA.DIV UR4, `(.L_x_65) ;  /* 0x0000002e04107947 */ /* 0x000ff6000b800000 */
[----:B------:R-:W1:Y:S01]  /*a390*/  SHFL.IDX PT, R14, R17, RZ, 0x181f ;  /* 0x00181fff110e7589 */ /* 0x000e6200000e0000 */
[----:B------:R-:W-:-:S03]  /*a3a0*/  LEA R7, R7, UR39, 0x1 ;  /* 0x0000002707077c11 */ /* 0x000fc6000f8e08ff */
[----:B------:R-:W2:Y:S01]  /*a3b0*/  SHFL.IDX PT, R3, R18, RZ, 0x181f ;  /* 0x00181fff12037589 */ /* 0x000ea200000e0000 */
[----:B-1----:R-:W-:-:S03]  /*a3c0*/  IADD3 R2, P0, R14, R5, RZ ;  /* 0x000000050e027210 */ /* 0x002fc60007f1e0ff */
[----:B------:R-:W1:Y:S02]  /*a3d0*/  SHFL.IDX PT, R14, R17, 0x1, 0x181f ;  /* 0x00381f00110e7f89 */ /* 0x000e6400000e0000 */
[----:B--2---:R-:W-:Y:S01]  /*a3e0*/  IMAD.X R3, RZ, RZ, R3, P0 ;  /* 0x000000ffff037224 */ /* 0x004fe200000e0603 */
[----:B------:R-:W-:-:S13]  /*a3f0*/  ISETP.LT.OR P0, PT, R8, 0x1, P2 ;  /* 0x000000010800780c */ /* 0x000fda0001701670 */
[----:B------:R-:W-:Y:S01]  /*a400*/  LDGSTS.E.BYPASS.LTC128B.128 [R7+0x400], desc[UR36][R2.64], !P0 ;  /* 0x0040000002077fae */ /* 0x000fe2000c101d64 */
[----:B------:R-:W-:-:S13]  /*a410*/  ISETP.LT.OR P0, PT, R8, 0x1, P1 ;  /* 0x000000010800780c */ /* 0x000fda0000f01670 */
[----:B------:R2:W-:Y:S04]  /*a420*/  LDGSTS.E.BYPASS.LTC128B.128 [R7+0x3400], desc[UR36][R2.64+0x80], !P0 ;  /* 0x0340008002077fae */ /* 0x0005e8000c101d64 */
[----:B--2---:R-:W2:Y:S01]  /*a430*/  SHFL.IDX PT, R3, R18, 0x1, 0x181f ;  /* 0x00381f0012037f89 */ /* 0x004ea200000e0000 */
[----:B-1----:R-:W-:-:S03]  /*a440*/  IADD3 R2, P0, R14, R5, RZ ;  /* 0x000000050e027210 */ /* 0x002fc60007f1e0ff */
[----:B------:R-:W1:Y:S01]  /*a450*/  SHFL.IDX PT, R14, R17, 0x2, 0x181f ;  /* 0x00581f00110e7f89 */ /* 0x000e6200000e0000 */
[----:B--2---:R-:W-:Y:S02]  /*a460*/  IADD3.X R3, RZ, R3, RZ, P0, !PT ;  /* 0x00000003ff037210 */ /* 0x004fe400007fe4ff */
[----:B------:R-:W-:-:S13]  /*a470*/  ISETP.LT.OR P0, PT, R8, 0x11, P2 ;  /* 0x000000110800780c */ /* 0x000fda0001701670 */
[----:B------:R-:W-:Y:S01]  /*a480*/  LDGSTS.E.BYPASS.LTC128B.128 [R7+0xc00], desc[UR36][R2.64], !P0 ;  /* 0x00c0000002077fae */ /* 0x000fe2000c101d64 */
[----:B------:R-:W-:-:S13]  /*a490*/  ISETP.LT.OR P0, PT, R8, 0x11, P1 ;  /* 0x000000110800780c */ /* 0x000fda0000f01670 */
[----:B------:R2:W-:Y:S04]  /*a4a0*/  LDGSTS.E.BYPASS.LTC128B.128 [R7+0x3c00], desc[UR36][R2.64+0x80], !P0 ;  /* 0x03c0008002077fae */ /* 0x0005e8000c101d64 */
[----:B--2---:R-:W2:Y:S01]  /*a4b0*/  SHFL.IDX PT, R3, R18, 0x2, 0x181f ;  /* 0x00581f0012037f89 */ /* 0x004ea200000e0000 */
        /* <DEDUP_REMOVED lines=17> */
[----:B------:R-:W1:Y:S04]  /*a5d0*/  SHFL.IDX PT, R18, R18, 0x5, 0x181f ;  /* 0x00b81f0012127f89 */ /* 0x000e6800000e0000 */
[----:B------:R3:W4:Y:S01]  /*a5e0*/  SHFL.IDX PT, R14, R17, 0x5, 0x181f ;  /* 0x00b81f00110e7f89 */ /* 0x00072200000e0000 */
[----:B--2---:R-:W-:Y:S02]  /*a5f0*/  IADD3.X R3, RZ, R3, RZ, P0, !PT ;  /* 0x00000003ff037210 */ /* 0x004fe400007fe4ff */
[----:B------:R-:W-:-:S13]  /*a600*/  ISETP.LT.OR P0, PT, R8, 0x41, P2 ;  /* 0x000000410800780c */ /* 0x000fda0001701670 */
[----:B------:R3:W-:Y:S01]  /*a610*/  LDGSTS.E.BYPASS.LTC128B.128 [R7+0x2400], desc[UR36][R2.64], !P0 ;  /* 0x0240000002077fae */ /* 0x0007e2000c101d64 */
[----:B------:R-:W-:-:S13]  /*a620*/  ISETP.LT.OR P0, PT, R8, 0x41, P1 ;  /* 0x000000410800780c */ /* 0x000fda0000f01670 */
[----:B-1--4-:R3:W-:Y:S02]  /*a630*/  LDGSTS.E.BYPASS.LTC128B.128 [R7+0x5400], desc[UR36][R2.64+0x80], !P0 ;  /* 0x0540008002077fae */ /* 0x0127e4000c101d64 */
.L_x_155:
[----:B0--3--:R-:W-:Y:S01]  /*a640*/  IADD3 R2, P0, R14, R5, RZ ;  /* 0x000000050e027210 */ /* 0x009fe20007f1e0ff */
[----:B------:R-:W-:Y:S02]  /*a650*/  ULDC.64 UR4, c[0x0][0x328] ;  /* 0x0000ca0000047ab9 */ /* 0x000fe40000000a00 */
[----:B------:R-:W-:Y:S02]  /*a660*/  IMAD R23, R23, UR4, RZ ;  /* 0x0000000417177c24 */ /* 0x000fe4000f8e02ff */
[----:B------:R-:W-:Y:S01]  /*a670*/  IMAD.X R3, RZ, RZ, R18, P0 ;  /* 0x000000ffff037224 */ /* 0x000fe200000e0612 */
[----:B------:R-:W-:Y:S01]  /*a680*/  ISETP.LT.OR P0, PT, R8, 0x51, P2 ;  /* 0x000000510800780c */ /* 0x000fe20001701670 */
[----:B------:R-:W-:-:S12]  /*a690*/  IMAD R23, R4, UR5, R23 ;  /* 0x0000000504177c24 */ /* 0x000fd8000f8e0217 */
[----:B------:R-:W-:Y:S01]  /*a6a0*/  @!PT LDS RZ, [RZ] ;  /* 0x00000000fffff984 */ /* 0x000fe20000000800 */
[----:B------:R-:W-:Y:S01]  /*a6b0*/  @!PT LDS RZ, [RZ] ;  /* 0x00000000fffff984 */ /* 0x000fe20000000800 */
[----:B------:R-:W-:Y:S01]  /*a6c0*/  @!PT LDS RZ, [RZ] ;  /* 0x00000000fffff984 */ /* 0x000fe20000000800 */
[----:B------:R-:W-:Y:S01]  /*a6d0*/  LDGSTS.E.BYPASS.LTC128B.128 [R7+0x2c00], desc[UR36][R2.64], !P0 ;  /* 0x02c0000002077fae */ /* 0x000fe2000c101d64 */
[----:B------:R-:W-:-:S13]  /*a6e0*/  ISETP.LT.OR P0, PT, R8, 0x51, P1 ;  /* 0x000000510800780c */ /* 0x000fda0000f01670 */
[----:B------:R0:W-:Y:S01]  /*a6f0*/  LDGSTS.E.BYPASS.LTC128B.128 [R7+0x5c00], desc[UR36][R2.64+0x80], !P0 ;  /* 0x05c0008002077fae */ /* 0x0001e2000c101d64 */
[----:B------:R-:W-:Y:S01]  /*a700*/  PLOP3.LUT P0, PT, PT, PT, PT, 0x80, 0x0 ;  /* 0x000000000000781c */ /* 0x000fe20003f0f070 */
[----:B------:R-:W-:Y:S01]  /*a710*/  NOP ;  /* 0x0000000000007918 */ /* 0x000fe20000000000 */
[----:B0-----:R-:W-:Y:S01]  /*a720*/  IMAD.WIDE.U32 R2, R4, UR4, RZ ;  /* 0x0000000404027c25 */ /* 0x001fe2000f8e00ff */
[----:B------:R-:W-:-:S03]  /*a730*/  ULDC.64 UR4, c[0x0][0x338] ;  /* 0x0000ce0000047ab9 */ /* 0x000fc60000000a00 */
[----:B------:R-:W-:Y:S02]  /*a740*/  IMAD.IADD R3, R3, 0x1, R23 ;  /* 0x0000000103037824 */ /* 0x000fe400078e0217 */
[----:B------:R-:W-:Y:S02]  /*a750*/  IMAD R5, R24, UR4, RZ ;  /* 0x0000000418057c24 */ /* 0x000fe4000f8e02ff */
[----:B------:R-:W-:-:S04]  /*a760*/  IMAD.WIDE.U32 R2, R0, UR4, R2 ;  /* 0x0000000400027c25 */ /* 0x000fc8000f8e0002 */
[----:B------:R-:W-:-:S05]  /*a770*/  IMAD R5, R0, UR5, R5 ;  /* 0x0000000500057c24 */ /* 0x000fca000f8e0205 */
[----:B------:R-:W-:-:S07]  /*a780*/  IADD3 R5, R3, R5, RZ ;  /* 0x0000000503057210 */ /* 0x000fce0007ffe0ff */
.L_x_66:
        /* <DEDUP_REMOVED lines=10> */
.L_x_67:
[----:B------:R-:W-:Y:S01]  /*a830*/  ULDC.64 UR4, c[0x0][0x330] ;  /* 0x0000cc0000047ab9 */ /* 0x000fe20000000a00 */
[----:B------:R-:W-:Y:S01]  /*a840*/  IMAD.MOV.U32 R3, RZ, RZ, R5 ;  /* 0x000000ffff037224 */ /* 0x000fe200078e0005 */
[----:B------:R0:W-:Y:S01]  /*a850*/  SYNCS.ARRIVE.TRANS64.A1T0 RZ, [R6+URZ+0x2a850], RZ ;  /* 0x02a850ff06ff79a7 */ /* 0x0001e2000810003f */
[----:B------:R-:W-:Y:S01]  /*a860*/  IMAD R0, R29, UR4, RZ ;  /* 0x000000041d007c24 */ /* 0x000fe2000f8e02ff */
[----:B------:R-:W-:Y:S01]  /*a870*/  MOV R28, R20 ;  /* 0x00000014001c7202 */ /* 0x000fe20000000f00 */
[----:B------:R-:W-:-:S04]  /*a880*/  IMAD.WIDE.U32 R2, R19, UR4, R2 ;  /* 0x0000000413027c25 */ /* 0x000fc8000f8e0002 */
[----:B------:R-:W-:Y:S01]  /*a890*/  IMAD R5, R19, UR5, R0 ;  /* 0x0000000513057c24 */ /* 0x000fe2000f8e0200 */
[----:B------:R-:W-:Y:S01]  /*a8a0*/  ULDC.64 UR4, c[0x0][0x318] ;  /* 0x0000c60000047ab9 */ /* 0x000fe20000000a00 */
[----:B0-----:R-:W-:Y:S01]  /*a8b0*/  IADD3 R6, R20, -0x1, RZ ;  /* 0xffffffff14067810 */ /* 0x001fe20007ffe0ff */
[----:B------:R-:W-:Y:S01]  /*a8c0*/  IMAD.MOV.U32 R21, RZ, RZ, R25 ;  /* 0x000000ffff157224 */ /* 0x000fe200078e0019 */
[----:B------:R-:W-:Y:S01]  /*a8d0*/  LEA R17, P0, R2, UR4, 0x1 ;  /* 0x0000000402117c11 */ /* 0x000fe2000f8008ff */
[----:B------:R-:W-:Y:S02]  /*a8e0*/  IMAD.IADD R3, R5, 0x1, R3 ;  /* 0x0000000105037824 */ /* 0x000fe400078e0203 */
[----:B------:R-:W-:-:S03]  /*a8f0*/  IMAD.MOV.U32 R7, RZ, RZ, R22 ;  /* 0x000000ffff077224 */ /* 0x000fc600078e0016 */
[----:B------:R-:W-:Y:S02]  /*a900*/  LEA.HI.X R18, R2, UR5, R3, 0x1, P0 ;  /* 0x0000000502127c11 */ /* 0x000fe400080f0c03 */
[----:B------:R-:W-:-:S13]  /*a910*/  ISETP.GT.AND P0, PT, R20, RZ, PT ;  /* 0x000000ff1400720c */ /* 0x000fda0003f04270 */
[----:B------:R-:W-:Y:S05]  /*a920*/  @P0 BRA `(.L_x_68) ;  /* 0xfffffff000600947 */ /* 0x000fea000383ffff */
[----:B------:R-:W-:Y:S05]  /*a930*/  BSYNC B0 ;  /* 0x0000000000007941 */ /* 0x000fea0003800000 */
.L_x_55:
[----:B------:R-:W-:-:S13]  /*a940*/  LOP3.LUT P0, RZ, R16, 0x20, RZ, 0xc0, !PT ;  /* 0x0000002010ff7812 */ /* 0x000fda000780c0ff */
[----:B------:R-:W-:Y:S05]  /*a950*/  @!P0 BRA `(.L_x_69) ;  /* 0x0000000000048947 */ /* 0x000fea0003800000 */
[----:B------:R-:W-:Y:S01]  /*a960*/  BPT.TRAP 0x1 ;  /* 0x000000040000795c */ /* 0x000fe20000300000 */
.L_x_69:
[----:B------:R-:W-:Y:S01]  /*a970*/  LEA R4, R22, UR39, 0x3 ;  /* 0x0000002716047c11 */ /* 0x000fe2000f8e18ff */
[----:B------:R-:W-:Y:S01]  /*a980*/  IMAD.MOV.U32 R5, RZ, RZ, -0x60 ;  /* 0xffffffa0ff057424 */ /* 0x000fe200078e00ff */
[----:B0-----:R-:W-:Y:S01]  /*a990*/  SHF.L.U32 R3, R25, 0x1f, RZ ;  /* 0x0000001f19037819 */ /* 0x001fe200000006ff */
[----:B------:R-:W-:Y:S02]  /*a9a0*/  BSSY B0, `(.L_x_70) ;  /* 0x0000004000007945 */ /* 0x000fe40003800000 */
[----:B------:R-:W-:Y:S01]  /*a9b0*/  IMAD R5, R20, R5, UR38 ;  /* 0x0000002614057e24 */ /* 0x000fe2000f8e0205 */
[----:B------:R-:W0:Y:S02]  /*a9c0*/  SYNCS.PHASECHK.TRANS64.TRYWAIT P0, [R4+URZ+0x2a860], R3 ;  /* 0x02a86003040075a7 */ /* 0x000e24000800017f */
[----:B0-----:R-:W-:Y:S05]  /*a9d0*/  @!P0 BRA `(.L_x_71) ;  /* 0x0000002c00508947 */ /* 0x001fea0003800000 */
.L_x_156:
[----:B------:R-:W-:Y:S05]  /*a9e0*/  BSYNC B0 ;  /* 0x0000000000007941 */ /* 0x000fea0003800000 */
.L_x_70:
[----:B------:R-:W-:Y:S01]  /*a9f0*/  UMOV UR4, 0xffffffff ;  /* 0xffffffff00047882 */ /* 0x000fe20000000000 */
[----:B------:R-:W-:Y:S01]  /*aa00*/  LOP3.LUT P2, RZ, R16, 0x2, RZ, 0xc0, !PT ;  /* 0x0000000210ff7812 */ /* 0x000fe2000784c0ff */
[----:B------:R-:W-:Y:S01]  /*aa10*/  IMAD R7, R22, 0x3000, R27 ;  /* 0x0000300016077824 */ /* 0x000fe200078e021b */
[----:B------:R-:W-:Y:S01]  /*aa20*/  LOP3.LUT P1, RZ, R16, 0x1, RZ, 0xc0, !PT ;  /* 0x0000000110ff7812 */ /* 0x000fe2000782c0ff */
[----:B------:R-:W-:Y:S01]  /*aa30*/  IMAD.IADD R5, R5, 0x1, -R34 ;  /* 0x0000000105057824 */ /* 0x000fe200078e0a22 */
[----:B------:R-:W-:Y:S11]  /*aa40*/  BRA.DIV UR4, `(.L_x_72) ;  /* 0x0000002e04487947 */ /* 0x000ff6000b800000 */
[----:B------:R-:W1:Y:S01]  /*aa50*/  SHFL.IDX PT, R14, R17, RZ, 0x181f ;  /* 0x00181fff110e7589 */ /* 0x000e6200000e0000 */
[----:B------:R-:W-:-:S03]  /*aa60*/  SHF.L.U32 R6, R37, 0x1, RZ ;  /* 0x0000000125067819 */ /* 0x000fc600000006ff */
[----:B------:R-:W0:Y:S01]  /*aa70*/  SHFL.IDX PT, R0, R18, RZ, 0x181f ;  /* 0x00181fff12007589 */ /* 0x000e2200000e0000 */
[----:B-1----:R-:W-:-:S03]  /*aa80*/  IADD3 R2, P0, R14, R6, RZ ;  /* 0x000000060e027210 */ /* 0x002fc60007f1e0ff */
[----:B------:R-:W1:Y:S02]  /*aa90*/  SHFL.IDX PT, R14, R17, 0x1, 0x181f ;  /* 0x00381f00110e7f89 */ /* 0x000e6400000e0000 */
[----:B0-----:R-:W-:Y:S01]  /*aaa0*/  IMAD.X R3, RZ, RZ, R0, P0 ;  /* 0x000000ffff037224 */ /* 0x001fe200000e0600 */
[----:B------:R-:W-:Y:S02]  /*aab0*/  ISETP.LT.OR P0, PT, R5, 0x1, P2 ;  /* 0x000000010500780c */ /* 0x000fe40001701670 */
[----:B------:R-:W-:Y:S02]  /*aac0*/  LEA R0, R7, UR39, 0x1 ;  /* 0x0000002707007c11 */ /* 0x000fe4000f8e08ff */
[----:B------:R-:W0:Y:S09]  /*aad0*/  SHFL.IDX PT, R7, R18, 0x1, 0x181f ;  /* 0x00381f0012077f89 */ /* 0x000e3200000e0000 */
[----:B------:R-:W-:Y:S01]  /*aae0*/  LDGSTS.E.BYPASS.LTC128B.128 [R0+0x400], desc[UR36][R2.64], !P0 ;  /* 0x0040000002007fae */ /* 0x000fe2000c101d64 */
[----:B------:R-:W-:-:S13]  /*aaf0*/  ISETP.LT.OR P0, PT, R5, 0x1, P1 ;  /* 0x000000010500780c */ /* 0x000fda0000f01670 */
[----:B------:R1:W-:Y:S02]  /*ab00*/  LDGSTS.E.BYPASS.LTC128B.128 [R0+0x3400], desc[UR36][R2.64+0x80], !P0 ;  /* 0x0340008002007fae */ /* 0x0003e4000c101d64 */
[----:B-1----:R-:W-:Y:S02]  /*ab10*/  IADD3 R2, P0, R14, R6, RZ ;  /* 0x000000060e027210 */ /* 0x002fe40007f1e0ff */
[----:B------:R-:W1:Y:S03]  /*ab20*/  SHFL.IDX PT, R14, R17, 0x2, 0x181f ;  /* 0x00581f00110e7f89 */ /* 0x000e6600000e0000 */
[----:B0-----:R-:W-:Y:S01]  /*ab30*/  IMAD.X R3, RZ, RZ, R7, P0 ;  /* 0x000000ffff037224 */ /* 0x001fe200000e0607 */
[----:B------:R-:W-:Y:S01]  /*ab40*/  ISETP.LT.OR P0, PT, R5, 0x11, P2 ;  /* 0x000000110500780c */ /* 0x000fe20001701670 */
[----:B------:R-:W0:-:S12]  /*ab50*/  SHFL.IDX PT, R7, R18, 0x2, 0x181f ;  /* 0x00581f0012077f89 */ /* 0x000e1800000e0000 */
[----:B------:R-:W-:Y:S01]  /*ab60*/  LDGSTS.E.BYPASS.LTC128B.128 [R0+0xc00], desc[UR36][R2.64], !P0 ;  /* 0x00c0000002007fae */ /* 0x000fe2000c101d64 */
[----:B------:R-:W-:-:S13]  /*ab70*/  ISETP.LT.OR P0, PT, R5, 0x11, P1 ;  /* 0x000000110500780c */ /* 0x000fda0000f01670 */
[----:B------:R1:W-:Y:S02]  /*ab80*/  LDGSTS.E.BYPASS.LTC128B.128 [R0+0x3c00], desc[UR36][R2.64+0x80], !P0 ;  /* 0x03c0008002007fae */ /* 0x0003e4000c101d64 */
[----:B-1----:R-:W-:Y:S02]  /*ab90*/  IADD3 R2, P0, R14, R6, RZ ;  /* 0x000000060e027210 */ /* 0x002fe40007f1e0ff */
[----:B------:R-:W1:Y:S02]  /*aba0*/  SHFL.IDX PT, R14, R17, 0x3, 0x181f ;  /* 0x00781f00110e7f89 */ /* 0x000e6400000e0000 */
[----:B0-----:R-:W-:Y:S02]  /*abb0*/  IADD3.X R3, RZ, R7, RZ, P0, !PT ;  /* 0x00000007ff037210 */ /* 0x001fe400007fe4ff */
[----:B------:R-:W-:Y:S01]  /*abc0*/  ISETP.LT.OR P0, PT, R5, 0x21, P2 ;  /* 0x000000210500780c */ /* 0x000fe20001701670 */
[----:B------:R-:W0:-:S12]  /*abd0*/  SHFL.IDX PT, R7, R18, 0x3, 0x181f ;  /* 0x00781f0012077f89 */ /* 0x000e1800000e0000 */
        /* <DEDUP_REMOVED lines=12> */
[----:B------:R1:W2:Y:S03]  /*aca0*/  SHFL.IDX PT, R14, R17, 0x5, 0x181f ;  /* 0x00b81f00110e7f89 */ /* 0x0002a600000e0000 */
[----:B0-----:R-:W-:Y:S01]  /*acb0*/  IMAD.X R3, RZ, RZ, R7, P0 ;  /* 0x000000ffff037224 */ /* 0x001fe200000e0607 */
[----:B------:R-:W-:Y:S01]  /*acc0*/  ISETP.LT.OR P0, PT, R5, 0x41, P2 ;  /* 0x000000410500780c */ /* 0x000fe20001701670 */
[----:B------:R1:W3:-:S12]  /*acd0*/  SHFL.IDX PT, R7, R18, 0x5, 0x181f ;  /* 0x00b81f0012077f89 */ /* 0x0002d800000e0000 */
[----:B------:R1:W-:Y:S01]  /*ace0*/  LDGSTS.E.BYPASS.LTC128B.128 [R0+0x2400], desc[UR36][R2.64], !P0 ;  /* 0x0240000002007fae */ /* 0x0003e2000c101d64 */
[----:B------:R-:W-:-:S13]  /*acf0*/  ISETP.LT.OR P0, PT, R5, 0x41, P1 ;  /* 0x000000410500780c */ /* 0x000fda0000f01670 */
[----:B--23--:R1:W-:Y:S02]  /*ad00*/  LDGSTS.E.BYPASS.LTC128B.128 [R0+0x5400], desc[UR36][R2.64+0x80], !P0 ;  /* 0x0540008002007fae */ /* 0x00c3e4000c101d64 */
.L_x_170:
[----:B01----:R-:W-:-:S04]  /*ad10*/  IADD3 R2, P0, R14, R6, RZ ;  /* 0x000000060e027210 */ /* 0x003fc80007f1e0ff */
[----:B------:R-:W-:Y:S02]  /*ad20*/  IADD3.X R3, RZ, R7, RZ, P0, !PT ;  /* 0x00000007ff037210 */ /* 0x000fe400007fe4ff */
[----:B------:R-:W-:-:S13]  /*ad30*/  ISETP.LT.OR P0, PT, R5, 0x51, P2 ;  /* 0x000000510500780c */ /* 0x000fda0001701670 */
[----:B------:R-:W-:Y:S01]  /*ad40*/  @!PT LDS RZ, [RZ] ;  /* 0x00000000fffff984 */ /* 0x000fe20000000800 */
[----:B------:R-:W-:Y:S01]  /*ad50*/  @!PT LDS RZ, [RZ] ;  /* 0x00000000fffff984 */ /* 0x000fe20000000800 */
[----:B------:R-:W-:Y:S01]  /*ad60*/  @!PT LDS RZ, [RZ] ;  /* 0x00000000fffff984 */ /* 0x000fe20000000800 */
[----:B------:R0:W-:Y:S01]  /*ad70*/  LDGSTS.E.BYPASS.LTC128B.128 [R0+0x2c00], desc[UR36][R2.64], !P0 ;  /* 0x02c0000002007fae */ /* 0x0001e2000c101d64 */
[----:B------:R-:W-:-:S13]  /*ad80*/  ISETP.LT.OR P0, PT, R5, 0x51, P1 ;  /* 0x000000510500780c */ /* 0x000fda0000f01670 */
[----:B------:R0:W-:Y:S01]  /*ad90*/  LDGSTS.E.BYPASS.LTC128B.128 [R0+0x5c00], desc[UR36][R2.64+0x80], !P0 ;  /* 0x05c0008002007fae */ /* 0x0001e2000c101d64 */
[----:B------:R-:W-:Y:S01]  /*ada0*/  PLOP3.LUT P0, PT, PT, PT, PT, 0x80, 0x0 ;  /* 0x000000000000781c */ /* 0x000fe20003f0f070 */
[----:B------:R-:W-:-:S12]  /*adb0*/  NOP ;  /* 0x0000000000007918 */ /* 0x000fd80000000000 */
.L_x_73:
        /* <DEDUP_REMOVED lines=10> */
.L_x_74:
[----:B0-----:R-:W2:Y:S01]  /*ae60*/  LDL.LU R2, [R1] ;  /* 0x0000000001027983 */ /* 0x001ea20000300800 */
[----:B------:R-:W-:Y:S01]  /*ae70*/  VIADD R22, R22, 0x1 ;  /* 0x0000000116167836 */ /* 0x000fe20000000000 */
[----:B------:R-:W-:Y:S01]  /*ae80*/  ULDC UR4, c[0x0][0xc34] ;  /* 0x00030d0000047ab9 */ /* 0x000fe20000000800 */
[----:B------:R-:W-:Y:S01]  /*ae90*/  VIADD R36, R36, UR44 ;  /* 0x0000002c24247c36 */ /* 0x000fe20008000000 */
[----:B------:R0:W-:Y:S02]  /*aea0*/  SYNCS.ARRIVE.TRANS64.A1T0 RZ, [R4+URZ+0x2a850], RZ ;  /* 0x02a850ff04ff79a7 */ /* 0x0001e4000810003f */
[----:B------:R-:W-:-:S04]  /*aeb0*/  ISETP.NE.AND P0, PT, R22, 0x2, PT ;  /* 0x000000021600780c */ /* 0x000fc80003f05270 */
[----:B------:R-:W-:Y:S02]  /*aec0*/  SEL R22, R22, RZ, P0 ;  /* 0x000000ff16167207 */ /* 0x000fe40000000000 */
[----:B------:R-:W-:Y:S02]  /*aed0*/  SEL R0, RZ, 0x1, P0 ;  /* 0x00000001ff007807 */ /* 0x000fe40000000000 */
[----:B------:R-:W-:Y:S02]  /*aee0*/  ISETP.GE.AND P0, PT, R36, UR4, PT ;  /* 0x0000000424007c0c */ /* 0x000fe4000bf06270 */
[----:B------:R-:W-:Y:S02]  /*aef0*/  LOP3.LUT R25, R25, R0, RZ, 0x3c, !PT ;  /* 0x0000000019197212 */ /* 0x000fe400078e3cff */
[----:B--2---:R-:W-:-:S05]  /*af00*/  IADD3 R2, R2, 0x1, RZ ;  /* 0x0000000102027810 */ /* 0x004fca0007ffe0ff */
[----:B------:R0:W-:Y:S04]  /*af10*/  STL [R1], R2 ;  /* 0x0000000201007387 */ /* 0x0001e80000100800 */
[----:B------:R-:W-:Y:S05]  /*af20*/  @!P0 BRA `(.L_x_75) ;  /* 0xffffffd0002c8947 */ /* 0x000fea000383ffff */
[----:B------:R-:W-:-:S07]  /*af30*/  LOP3.LUT R0, R2, 0x1, RZ, 0xc, !PT ;  /* 0x0000000102007812 */ /* 0x000fce00078e0cff */
.L_x_40:
[----:B------:R-:W1:Y:S01]  /*af40*/  S2R R3, SR_CgaCtaId ;  /* 0x0000000000037919 */ /* 0x000e620000008800 */
[----:B0-----:R-:W-:Y:S01]  /*af50*/  MOV R2, 0x400 ;  /* 0x0000040000027802 */ /* 0x001fe20000000f00 */
[----:B------:R-:W-:Y:S01]  /*af60*/  BSSY B0, `(.L_x_76) ;  /* 0x0000005000007945 */ /* 0x000fe20003800000 */
[----:B------:R-:W-:Y:S02]  /*af70*/  SHF.L.U32 R0, R0, 0x1f, RZ ;  /* 0x0000001f00007819 */ /* 0x000fe400000006ff */
[----:B-1----:R-:W-:-:S04]  /*af80*/  LEA R5, R3, R2, 0x18 ;  /* 0x0000000203057211 */ /* 0x002fc800078ec0ff */
[----:B------:R-:W0:Y:S02]  /*af90*/  SYNCS.PHASECHK.TRANS64.TRYWAIT P0, [R5+URZ+0x2a820], R0 ;  /* 0x02a82000050075a7 */ /* 0x000e24000800017f */
[----:B0-----:R-:W-:Y:S05]  /*afa0*/  @!P0 BRA `(.L_x_77) ;  /* 0x0000002c00f88947 */ /* 0x001fea0003800000 */
.L_x_171:
[----:B------:R-:W-:Y:S05]  /*afb0*/  BSYNC B0 ;  /* 0x0000000000007941 */ /* 0x000fea0003800000 */
.L_x_76:
[----:B------:R-:W-:-:S03]  /*afc0*/  UMOV UR4, 0xffffffff ;  /* 0xffffffff00047882 */ /* 0x000fc60000000000 */
[----:B------:R-:W-:Y:S05]  /*afd0*/  BRA.DIV UR4, `(.L_x_78) ;  /* 0x0000003204007947 */ /* 0x000fea000b800000 */
[----:B0-----:R-:W0:Y:S02]  /*afe0*/  S2R R0, SR_TID.X ;  /* 0x0000000000007919 */ /* 0x001e240000002100 */
[----:B0-----:R-:W-:-:S04]  /*aff0*/  SHF.R.U32.HI R0, RZ, 0x5, R0 ;  /* 0x00000005ff007819 */ /* 0x001fc80000011600 */
[----:B------:R-:W-:-:S05]  /*b000*/  LOP3.LUT R0, R0, 0x3, RZ, 0xc0, !PT ;  /* 0x0000000300007812 */ /* 0x000fca00078ec0ff */
[----:B------:R0:W1:Y:S02]  /*b010*/  SHFL.IDX PT, R14, R0, RZ, 0x1f ;  /* 0x00001fff000e7589 */ /* 0x00006400000e0000 */
.L_x_174:
[----:B-1----:R-:W-:Y:S01]  /*b020*/  ISETP.NE.AND P0, PT, R14, RZ, PT ;  /* 0x000000ff0e00720c */ /* 0x002fe20003f05270 */
[----:B------:R-:W-:-:S12]  /*b030*/  BSSY B0, `(.L_x_79) ;  /* 0x0000026000007945 */ /* 0x000fd80003800000 */
[----:B------:R-:W-:Y:S05]  /*b040*/  @P0 BRA `(.L_x_80) ;  /* 0x0000000000900947 */ /* 0x000fea0003800000 */
[----:B------:R-:W-:-:S03]  /*b050*/  UMOV UR4, 0xffffffff ;  /* 0xffffffff00047882 */ /* 0x000fc60000000000 */
[----:B------:R-:W-:Y:S05]  /*b060*/  BRA.DIV UR4, `(.L_x_81) ;  /* 0x0000003204107947 */ /* 0x000fea000b800000 */
[----:B------:R-:W-:-:S13]  /*b070*/  ELECT P6, URZ, PT ;  /* 0x00000000003f782f */ /* 0x000fda00038c0000 */
.L_x_177:
[----:B------:R-:W-:Y:S05]  /*b080*/  @!P6 BRA `(.L_x_80) ;  /* 0x000000000080e947 */ /* 0x000fea0003800000 */
[----:B0-----:R-:W2:Y:S02]  /*b090*/  LDL R0, [R1+0x4] ;  /* 0x0000040001007983 */ /* 0x001ea40000100800 */
[----:B--2---:R-:W-:-:S13]  /*b0a0*/  R2UR UR4, R0 ;  /* 0x00000000000472ca */ /* 0x004fda00000e0000 */
[----:B------:R-:W-:-:S06]  /*b0b0*/  ULOP3.LUT UR4, UR4, 0x2, URZ, 0xfc, !UPT ;  /* 0x0000000204047892 */ /* 0x000fcc000f8efc3f */
[----:B------:R-:W-:-:S05]  /*b0c0*/  IMAD.U32 R0, RZ, RZ, UR4 ;  /* 0x00000004ff007e24 */ /* 0x000fca000f8e00ff */
[----:B------:R-:W-:-:S13]  /*b0d0*/  ISETP.NE.AND P0, PT, R0, 0x3, PT ;  /* 0x000000030000780c */ /* 0x000fda0003f05270 */
[----:B------:R-:W-:Y:S05]  /*b0e0*/  @!P0 BRA `(.L_x_82) ;  /* 0x0000000000048947 */ /* 0x000fea0003800000 */
[----:B------:R-:W-:Y:S01]  /*b0f0*/  BPT.TRAP 0x1 ;  /* 0x000000040000795c */ /* 0x000fe20000300000 */
.L_x_82:
[C---:B------:R-:W-:Y:S01]  /*b100*/  IMAD R3, R22.reuse, 0x8, R5 ;  /* 0x0000000816037824 */ /* 0x040fe200078e0205 */
[----:B------:R-:W-:Y:S02]  /*b110*/  SHF.L.U32 R2, R25, 0x1f, RZ ;  /* 0x0000001f19027819 */ /* 0x000fe400000006ff */
[----:B------:R-:W-:Y:S02]  /*b120*/  IADD3 R22, R22, 0x1, RZ ;  /* 0x0000000116167810 */ /* 0x000fe40007ffe0ff */
[----:B------:R-:W0:Y:S02]  /*b130*/  SYNCS.PHASECHK.TRANS64.TRYWAIT P1, [R3+URZ+0x2a840], R2 ;  /* 0x02a84002030075a7 */ /* 0x000e24000802017f */
[----:B------:R-:W-:-:S04]  /*b140*/  ISETP.NE.AND P2, PT, R22, 0x2, PT ;  /* 0x000000021600780c */ /* 0x000fc80003f45270 */
[----:B------:R-:W-:Y:S01]  /*b150*/  SEL R0, RZ, 0x1, P2 ;  /* 0x00000001ff007807 */ /* 0x000fe20001000000 */
[----:B0-----:R-:W-:Y:S08]  /*b160*/  @!P1 BRA `(.L_x_83) ;  /* 0x0000002c00f09947 */ /* 0x001ff00003800000 */
.L_x_178:
[----:B------:R-:W-:Y:S02]  /*b170*/  SEL R22, R22, RZ, P2 ;  /* 0x000000ff16167207 */ /* 0x000fe40001000000 */
[----:B------:R-:W-:Y:S01]  /*b180*/  LOP3.LUT R0, R25, R0, RZ, 0x3c, !PT ;  /* 0x0000000019007212 */ /* 0x000fe200078e3cff */
[----:B------:R-:W-:Y:S06]  /*b190*/  @!P0 BRA `(.L_x_84) ;  /* 0x0000000000048947 */ /* 0x000fec0003800000 */
[----:B------:R-:W-:Y:S01]  /*b1a0*/  BPT.TRAP 0x1 ;  /* 0x000000040000795c */ /* 0x000fe20000300000 */
.L_x_84:
[----:B------:R-:W-:Y:S01]  /*b1b0*/  IMAD R5, R22, 0x8, R5 ;  /* 0x0000000816057824 */ /* 0x000fe200078e0205 */
[----:B------:R-:W-:-:S04]  /*b1c0*/  SHF.L.U32 R0, R0, 0x1f, RZ ;  /* 0x0000001f00007819 */ /* 0x000fc800000006ff */
[----:B------:R-:W1:Y:S02]  /*b1d0*/  SYNCS.PHASECHK.TRANS64.TRYWAIT P1, [R5+URZ+0x2a840], R0 ;  /* 0x02a84000050075a7 */ /* 0x000e64000802017f */
[----:B-1----:R-:W-:Y:S05]  /*b1e0*/  @!P1 BRA `(.L_x_85) ;  /* 0x0000002c00e49947 */ /* 0x002fea0003800000 */
.L_x_179:
[----:B------:R-:W-:Y:S05]  /*b1f0*/  @!P0 BRA `(.L_x_86) ;  /* 0x0000000000048947 */ /* 0x000fea0003800000 */
[----:B------:R-:W-:Y:S01]  /*b200*/  BPT.TRAP 0x1 ;  /* 0x000000040000795c */ /* 0x000fe20000300000 */
.L_x_86:
[----:B------:R-:W2:Y:S02]  /*b210*/  SYNCS.PHASECHK.TRANS64.TRYWAIT P1, [R3+URZ+0x2a860], R2 ;  /* 0x02a86002030075a7 */ /* 0x000ea4000802017f */
[----:B--2---:R-:W-:Y:S05]  /*b220*/  @!P1 BRA `(.L_x_87) ;  /* 0x0000002c00e89947 */ /* 0x004fea0003800000 */
.L_x_180:
[----:B------:R-:W-:Y:S05]  /*b230*/  @!P0 BRA `(.L_x_88) ;  /* 0x0000000000048947 */ /* 0x000fea0003800000 */
[----:B------:R-:W-:Y:S01]  /*b240*/  BPT.TRAP 0x1 ;  /* 0x000000040000795c */ /* 0x000fe20000300000 */
.L_x_88:
[----:B---3--:R3:W4:Y:S02]  /*b250*/  SYNCS.PHASECHK.TRANS64.TRYWAIT P0, [R5+URZ+0x2a860], R0 ;  /* 0x02a86000050075a7 */ /* 0x008724000800017f */
[----:B----4-:R-:W-:Y:S05]  /*b260*/  @!P0 NANOSLEEP.SYNCS 0x989680 ;  /* 0x009896800000895d */ /* 0x010fea0003900000 */
[----:B------:R-:W4:Y:S02]  /*b270*/  @!P0 SYNCS.PHASECHK.TRANS64 P0, [R5+URZ+0x2a860], R0 ;  /* 0x02a86000050085a7 */ /* 0x000f24000800007f */
[----:B----4-:R-:W-:Y:S05]  /*b280*/  @!P0 BRA `(.L_x_88) ;  /* 0xfffffffc00f08947 */ /* 0x010fea000383ffff */
.L_x_80:
[----:B------:R-:W-:Y:S05]  /*b290*/  BSYNC B0 ;  /* 0x0000000000007941 */ /* 0x000fea0003800000 */
.L_x_79:
[----:B------:R-:W-:Y:S05]  /*b2a0*/  EXIT ;  /* 0x000000000000794d */ /* 0x000fea0003800000 */
.L_x_8:
[----:B0-----:R-:W-:-:S04]  /*b2b0*/  IMAD.U32 R3, RZ, RZ, UR41 ;  /* 0x00000029ff037e24 */ /* 0x001fc8000f8e00ff */
[----:B------:R0:W1:Y:S03]  /*b2c0*/  SYNCS.PHASECHK.TRANS64.TRYWAIT P1, [R3+URZ+0x2a800], R0 ;  /* 0x02a80000030075a7 */ /* 0x000066000802017f */
[----:B-1----:R-:W-:Y:S05]  /*b2d0*/  @!P1 NANOSLEEP.SYNCS 0x989680 ;  /* 0x009896800000995d */ /* 0x002fea0003900000 */
[----:B------:R-:W1:Y:S02]  /*b2e0*/  @!P1 SYNCS.PHASECHK.TRANS64 P1, [R3+URZ+0x2a800], R0 ;  /* 0x02a80000030095a7 */ /* 0x000e64000802007f */
[----:B-1----:R-:W-:Y:S05]  /*b2f0*/  @!P1 BRA `(.L_x_8) ;  /* 0xfffffffc00ec9947 */ /* 0x002fea000383ffff */
[----:B------:R-:W-:Y:S05]  /*b300*/  BRA `(.L_x_89) ;  /* 0xffffff5c00707947 */ /* 0x000fea000383ffff */
.L_x_12:
[----:B-1----:R1:W2:Y:S02]  /*b310*/  SYNCS.PHASECHK.TRANS64.TRYWAIT P1, [R0+URZ+0x2a830], R3 ;  /* 0x02a83003000075a7 */ /* 0x0022a4000802017f */
[----:B--2---:R-:W-:Y:S05]  /*b320*/  @!P1 NANOSLEEP.SYNCS 0x989680 ;  /* 0x009896800000995d */ /* 0x004fea0003900000 */
[----:B------:R-:W2:Y:S02]  /*b330*/  @!P1 SYNCS.PHASECHK.TRANS64 P1, [R0+URZ+0x2a830], R3 ;  /* 0x02a83003000095a7 */ /* 0x000ea4000802007f */
[----:B--2---:R-:W-:Y:S05]  /*b340*/  @!P1 BRA `(.L_x_12) ;  /* 0xfffffffc00f09947 */ /* 0x004fea000383ffff */
[----:B------:R-:W-:Y:S05]  /*b350*/  BRA `(.L_x_11) ;  /* 0xffffff5c00907947 */ /* 0x000fea000383ffff */
.L_x_18:
[----:B-1----:R-:W-:-:S04]  /*b360*/  MOV R7, UR8 ;  /* 0x0000000800077c02 */ /* 0x002fc80008000f00 */
[----:B------:R1:W2:Y:S03]  /*b370*/  SYNCS.PHASECHK.TRANS64.TRYWAIT P1, [R7+URZ+0x2a830], R6 ;  /* 0x02a83006070075a7 */ /* 0x0002a6000802017f */
[----:B--2---:R-:W-:Y:S05]  /*b380*/  @!P1 NANOSLEEP.SYNCS 0x989680 ;  /* 0x009896800000995d */ /* 0x004fea0003900000 */
[----:B------:R-:W2:Y:S02]  /*b390*/  @!P1 SYNCS.PHASECHK.TRANS64 P1, [R7+URZ+0x2a830], R6 ;  /* 0x02a83006070095a7 */ /* 0x000ea4000802007f */
[----:B--2---:R-:W-:Y:S05]  /*b3a0*/  @!P1 BRA `(.L_x_18) ;  /* 0xfffffffc00ec9947 */ /* 0x004fea000383ffff */
[----:B------:R-:W-:Y:S05]  /*b3b0*/  BRA `(.L_x_17) ;  /* 0xffffff8400507947 */ /* 0x000fea000383ffff */
.L_x_22:
[----:B---3--:R-:W-:-:S04]  /*b3c0*/  IMAD.U32 R5, RZ, RZ, UR9 ;  /* 0x00000009ff057e24 */ /* 0x008fc8000f8e00ff */
[----:B------:R3:W4:Y:S03]  /*b3d0*/  SYNCS.PHASECHK.TRANS64.TRYWAIT P1, [R5+URZ+0x2a850], R4 ;  /* 0x02a85004050075a7 */ /* 0x000726000802017f */
[----:B----4-:R-:W-:Y:S05]  /*b3e0*/  @!P1 NANOSLEEP.SYNCS 0x989680 ;  /* 0x009896800000995d */ /* 0x010fea0003900000 */
[----:B------:R-:W4:Y:S02]  /*b3f0*/  @!P1 SYNCS.PHASECHK.TRANS64 P1, [R5+URZ+0x2a850], R4 ;  /* 0x02a85004050095a7 */ /* 0x000f24000802007f */
[----:B----4-:R-:W-:Y:S05]  /*b400*/  @!P1 BRA `(.L_x_22) ;  /* 0xfffffffc00ec9947 */ /* 0x010fea000383ffff */
[----:B------:R-:W-:Y:S05]  /*b410*/  BRA `(.L_x_21) ;  /* 0xffffff8c00887947 */ /* 0x000fea000383ffff */
.L_x_29:
[----:B-1----:R-:W-:-:S04]  /*b420*/  IMAD.U32 R5, RZ, RZ, UR10 ;  /* 0x0000000aff057e24 */ /* 0x002fc8000f8e00ff */
[----:B------:R1:W2:Y:S03]  /*b430*/  SYNCS.PHASECHK.TRANS64.TRYWAIT P1, [R5+URZ+0x2a850], R4 ;  /* 0x02a85004050075a7 */ /* 0x0002a6000802017f */
[----:B--2---:R-:W-:Y:S05]  /*b440*/  @!P1 NANOSLEEP.SYNCS 0x989680 ;  /* 0x009896800000995d */ /* 0x004fea0003900000 */
[----:B------:R-:W2:Y:S02]  /*b450*/  @!P1 SYNCS.PHASECHK.TRANS64 P1, [R5+URZ+0x2a850], R4 ;  /* 0x02a85004050095a7 */ /* 0x000ea4000802007f */
[----:B--2---:R-:W-:Y:S05]  /*b460*/  @!P1 BRA `(.L_x_29) ;  /* 0xfffffffc00ec9947 */ /* 0x004fea000383ffff */
[----:B------:R-:W-:Y:S05]  /*b470*/  BRA `(.L_x_28) ;  /* 0xffffffa800a07947 */ /* 0x000fea000383ffff */
.L_x_44:
[----:B------:R-:W0:Y:S01]  /*b480*/  S2R R17, SR_TID.X ;  /* 0x0000000000117919 */ /* 0x000e220000002100 */
[----:B------:R-:W-:Y:S01]  /*b490*/  BSSY B0, `(.L_x_90) ;  /* 0x000000a000007945 */ /* 0x000fe20003800000 */
[----:B------:R-:W-:Y:S01]  /*b4a0*/  IMAD.MOV.U32 R12, RZ, RZ, RZ ;  /* 0x000000ffff0c7224 */ /* 0x000fe200078e00ff */
[----:B------:R-:W-:Y:S01]  /*b4b0*/  MOV R15, 0xffffffff ;  /* 0xffffffff000f7802 */ /* 0x000fe20000000f00 */
[----:B------:R-:W-:Y:S01]  /*b4c0*/  IMAD.MOV.U32 R11, RZ, RZ, 0x1f ;  /* 0x0000001fff0b7424 */ /* 0x000fe200078e00ff */
[----:B0-----:R-:W-:-:S04]  /*b4d0*/  SHF.R.U32.HI R17, RZ, 0x5, R17 ;  /* 0x00000005ff117819 */ /* 0x001fc80000011611 */
[----:B------:R-:W-:-:S04]  /*b4e0*/  LOP3.LUT R17, R17, 0x3, RZ, 0xc0, !PT ;  /* 0x0000000311117812 */ /* 0x000fc800078ec0ff */
[----:B------:R-:W-:-:S07]  /*b4f0*/  MOV R13, R17 ;  /* 0x00000011000d7202 */ /* 0x000fce0000000f00 */
[----:B-1---5:R-:W-:Y:S05]  /*b500*/  WARPSYNC.COLLECTIVE R15, `(.L_x_91) ;  /* 0x000000000f087348 */ /* 0x022fea0003c00000 */
[----:B------:R0:W2:Y:S02]  /*b510*/  SHFL.IDX P6, R14, R13, R12, R11 ;  /* 0x0000000c0d0e7389 */ /* 0x0000a400000c000b */
[----:B012--5:R-:W-:Y:S01]  /*b520*/  ENDCOLLECTIVE ;  /* 0x000000000000791b */ /* 0x027fe20003800000 */
.L_x_91:
[----:B------:R-:W-:Y:S05]  /*b530*/  BSYNC B0 ;  /* 0x0000000000007941 */ /* 0x000fea0003800000 */
.L_x_90:
[----:B------:R-:W-:Y:S05]  /*b540*/  BRA `(.L_x_92) ;  /* 0xffffffd000087947 */ /* 0x000fea000383ffff */
.L_x_47:
[----:B0-----:R0:W1:Y:S02]  /*b550*/  SYNCS.PHASECHK.TRANS64.TRYWAIT P0, [R0+URZ+0x2a840], R3 ;  /* 0x02a84003000075a7 */ /* 0x001064000800017f */
[----:B-1----:R-:W-:Y:S05]  /*b560*/  @!P0 NANOSLEEP.SYNCS 0x989680 ;  /* 0x009896800000895d */ /* 0x002fea0003900000 */
[----:B------:R-:W1:Y:S02]  /*b570*/  @!P0 SYNCS.PHASECHK.TRANS64 P0, [R0+URZ+0x2a840], R3 ;  /* 0x02a84003000085a7 */ /* 0x000e64000800007f */
[----:B-1----:R-:W-:Y:S05]  /*b580*/  @!P0 BRA `(.L_x_47) ;  /* 0xfffffffc00f08947 */ /* 0x002fea000383ffff */
[----:B------:R-:W-:Y:S05]  /*b590*/  BRA `(.L_x_93) ;  /* 0xffffffd000e07947 */ /* 0x000fea000383ffff */
.L_x_48:
[----:B------:R-:W-:Y:S01]  /*b5a0*/  BSSY B0, `(.L_x_94) ;  /* 0x0000008000007945 */ /* 0x000fe20003800000 */
[----:B------:R-:W-:Y:S01]  /*b5b0*/  IMAD.MOV.U32 R13, RZ, RZ, R6 ;  /* 0x000000ffff0d7224 */ /* 0x000fe200078e0006 */
[----:B------:R-:W-:Y:S01]  /*b5c0*/  MOV R11, 0x181f ;  /* 0x0000181f000b7802 */ /* 0x000fe20000000f00 */
[----:B------:R-:W-:Y:S02]  /*b5d0*/  IMAD.MOV.U32 R12, RZ, RZ, RZ ;  /* 0x000000ffff0c7224 */ /* 0x000fe400078e00ff */
[----:B------:R-:W-:-:S07]  /*b5e0*/  IMAD.MOV.U32 R15, RZ, RZ, -0x1 ;  /* 0xffffffffff0f7424 */ /* 0x000fce00078e00ff */
[----:B------:R-:W-:Y:S05]  /*b5f0*/  WARPSYNC.COLLECTIVE R15, `(.L_x_95) ;  /* 0x000000000f087348 */ /* 0x000fea0003c00000 */
[----:B------:R0:W1:Y:S02]  /*b600*/  SHFL.IDX P6, R14, R13, R12, R11 ;  /* 0x0000000c0d0e7389 */ /* 0x00006400000c000b */
[----:B01----:R-:W-:Y:S01]  /*b610*/  ENDCOLLECTIVE ;  /* 0x000000000000791b */ /* 0x003fe20003800000 */
.L_x_95:
[----:B------:R-:W-:Y:S05]  /*b620*/  BSYNC B0 ;  /* 0x0000000000007941 */ /* 0x000fea0003800000 */
.L_x_94:
[----:B------:R-:W-:Y:S01]  /*b630*/  MOV R13, R4 ;  /* 0x00000004000d7202 */ /* 0x000fe20000000f00 */
[----:B------:R-:W-:Y:S01]  /*b640*/  IMAD.MOV.U32 R12, RZ, RZ, RZ ;  /* 0x000000ffff0c7224 */ /* 0x000fe200078e00ff */
[----:B------:R-:W-:Y:S01]  /*b650*/  MOV R15, 0xffffffff ;  /* 0xffffffff000f7802 */ /* 0x000fe20000000f00 */
[----:B------:R-:W-:Y:S01]  /*b660*/  IMAD.MOV.U32 R11, RZ, RZ, 0x181f ;  /* 0x0000181fff0b7424 */ /* 0x000fe200078e00ff */
[----:B------:R-:W-:Y:S01]  /*b670*/  ISETP.GE.AND P0, PT, R33, 0x1, PT ;  /* 0x000000012100780c */ /* 0x000fe20003f06270 */
[----:B------:R-:W-:-:S12]  /*b680*/  IMAD.MOV.U32 R2, RZ, RZ, R14 ;  /* 0x000000ffff027224 */ /* 0x000fd800078e000e */
[----:B------:R-:W-:Y:S05]  /*b690*/  WARPSYNC.COLLECTIVE R15, `(.L_x_96) ;  /* 0x000000000f087348 */ /* 0x000fea0003c00000 */
[----:B------:R0:W1:Y:S02]  /*b6a0*/  SHFL.IDX P6, R14, R13, R12, R11 ;  /* 0x0000000c0d0e7389 */ /* 0x00006400000c000b */
[----:B01----:R-:W-:Y:S01]  /*b6b0*/  ENDCOLLECTIVE ;  /* 0x000000000000791b */ /* 0x003fe20003800000 */
.L_x_96:
[----:B------:R-:W-:Y:S02]  /*b6c0*/  @P0 LEA R7, R5, UR39, 0x1 ;  /* 0x0000002705070c11 */ /* 0x000fe4000f8e08ff */
[----:B------:R-:W-:Y:S01]  /*b6d0*/  MOV R13, R6 ;  /* 0x00000006000d7202 */ /* 0x000fe20000000f00 */
[----:B------:R-:W-:Y:S01]  /*b6e0*/  IMAD.MOV.U32 R12, RZ, RZ, 0x1 ;  /* 0x00000001ff0c7424 */ /* 0x000fe200078e00ff */
[----:B------:R-:W-:-:S05]  /*b6f0*/  @P0 LEA R14, P1, R37, R14, 0x1 ;  /* 0x0000000e250e0211 */ /* 0x000fca00078208ff */
[----:B------:R-:W-:Y:S02]  /*b700*/  @P0 IMAD.X R3, RZ, RZ, R2, P1 ;  /* 0x000000ffff030224 */ /* 0x000fe400008e0602 */
[----:B------:R-:W-:-:S07]  /*b710*/  @P0 IMAD.MOV.U32 R2, RZ, RZ, R14 ;  /* 0x000000ffff020224 */ /* 0x000fce00078e000e */
[----:B------:R-:W-:Y:S05]  /*b720*/  WARPSYNC.COLLECTIVE R15, `(.L_x_97) ;  /* 0x000000000f087348 */ /* 0x000fea0003c00000 */
[----:B------:R0:W1:Y:S02]  /*b730*/  SHFL.IDX P6, R14, R13, R12, R11 ;  /* 0x0000000c0d0e7389 */ /* 0x00006400000c000b */
[----:B01----:R-:W-:Y:S01]  /*b740*/  ENDCOLLECTIVE ;  /* 0x000000000000791b */ /* 0x003fe20003800000 */
.L_x_97:
[----:B------:R-:W-:Y:S01]  /*b750*/  @!PT LDS RZ, [RZ] ;  /* 0x00000000fffff984 */ /* 0x000fe20000000800 */
[----:B------:R-:W-:Y:S01]  /*b760*/  @!PT LDS RZ, [RZ] ;  /* 0x00000000fffff984 */ /* 0x000fe20000000800 */
[----:B------:R-:W-:Y:S01]  /*b770*/  @!PT LDS RZ, [RZ] ;  /* 0x00000000fffff984 */ /* 0x000fe20000000800 */
[----:B------:R0:W-:Y:S04]  /*b780*/  @P0 LDGSTS.E.BYPASS.LTC128B.128 [R7+0x18400], desc[UR36][R2.64], !P4 ;  /* 0x1840000002070fae */ /* 0x0001e8000e101d64 */
[----:B------:R0:W-:Y:S04]  /*b790*/  @P0 LDGSTS.E.BYPASS.LTC128B.128 [R7+0x1b400], desc[UR36][R2.64+0x80], !P3 ;  /* 0x1b40008002070fae */ /* 0x0001e8000d901d64 */
[----:B------:R0:W-:Y:S01]  /*b7a0*/  @P0 LDGSTS.E.BYPASS.LTC128B.128 [R7+0x1e400], desc[UR36][R2.64+0x100], !P2 ;  /* 0x1e40010002070fae */ /* 0x0001e2000d101d64 */
[----:B------:R-:W-:Y:S02]  /*b7b0*/  ISETP.GE.AND P0, PT, R33, 0x11, PT ;  /* 0x000000112100780c */ /* 0x000fe40003f06270 */
[----:B------:R-:W-:Y:S01]  /*b7c0*/  MOV R13, R4 ;  /* 0x00000004000d7202 */ /* 0x000fe20000000f00 */
[----:B------:R-:W-:-:S10]  /*b7d0*/  IMAD.MOV.U32 R8, RZ, RZ, R14 ;  /* 0x000000ffff087224 */ /* 0x000fd400078e000e */
[----:B0-----:R-:W-:Y:S05]  /*b7e0*/  WARPSYNC.COLLECTIVE R15, `(.L_x_98) ;  /* 0x000000000f087348 */ /* 0x001fea0003c00000 */
[----:B------:R1:W2:Y:S02]  /*b7f0*/  SHFL.IDX P6, R14, R13, R12, R11 ;  /* 0x0000000c0d0e7389 */ /* 0x0002a400000c000b */
[----:B012---:R-:W-:Y:S01]  /*b800*/  ENDCOLLECTIVE ;  /* 0x000000000000791b */ /* 0x007fe20003800000 */
.L_x_98:
[----:B------:R-:W-:Y:S01]  /*b810*/  @P0 LEA R21, R5, UR39, 0x1 ;  /* 0x0000002705150c11 */ /* 0x000fe2000f8e08ff */
[----:B------:R-:W-:Y:S02]  /*b820*/  IMAD.MOV.U32 R13, RZ, RZ, R6 ;  /* 0x000000ffff0d7224 */ /* 0x000fe400078e0006 */
[----:B------:R-:W-:Y:S01]  /*b830*/  IMAD.MOV.U32 R12, RZ, RZ, 0x2 ;  /* 0x00000002ff0c7424 */ /* 0x000fe200078e00ff */
[----:B------:R-:W-:-:S05]  /*b840*/  @P0 LEA R14, P1, R37, R14, 0x1 ;  /* 0x0000000e250e0211 */ /* 0x000fca00078208ff */
[----:B------:R-:W-:-:S08]  /*b850*/  @P0 IMAD.MOV.U32 R2, RZ, RZ, R14 ;  /* 0x000000ffff020224 */ /* 0x000fd000078e000e */
[----:B------:R-:W-:Y:S05]  /*b860*/  WARPSYNC.COLLECTIVE R15, `(.L_x_99) ;  /* 0x000000000f087348 */ /* 0x000fea0003c00000 */
[----:B------:R0:W1:Y:S02]  /*b870*/  SHFL.IDX P6, R14, R13, R12, R11 ;  /* 0x0000000c0d0e7389 */ /* 0x00006400000c000b */
[----:B01----:R-:W-:Y:S01]  /*b880*/  ENDCOLLECTIVE ;  /* 0x000000000000791b */ /* 0x003fe20003800000 */
.L_x_99:
[----:B------:R-:W-:-:S05]  /*b890*/  @P0 IMAD.X R9, RZ, RZ, R8, P1 ;  /* 0x000000ffff090224 */ /* 0x000fca00008e0608 */
[----:B------:R-:W-:-:S05]  /*b8a0*/  @P0 MOV R3, R9 ;  /* 0x0000000900030202 */ /* 0x000fca0000000f00 */
[----:B------:R-:W-:Y:S01]  /*b8b0*/  @!PT LDS RZ, [RZ] ;  /* 0x00000000fffff984 */ /* 0x000fe20000000800 */
[----:B------:R-:W-:Y:S01]  /*b8c0*/  @!PT LDS RZ, [RZ] ;  /* 0x00000000fffff984 */ /* 0x000fe20000000800 */
[----:B------:R-:W-:Y:S01]  /*b8d0*/  @!PT LDS RZ, [RZ] ;  /* 0x00000000fffff984 */ /* 0x000fe20000000800 */
[----:B------:R0:W-:Y:S01]  /*b8e0*/  @P0 LDGSTS.E.BYPASS.LTC128B.128 [R21+0x18c00], desc[UR36][R2.64], !P4 ;  /* 0x18c0000002150fae */ /* 0x0001e2000e101d64 */
[----:B------:R-:W-:-:S03]  /*b8f0*/  IMAD.MOV.U32 R13, RZ, RZ, R4 ;  /* 0x000000ffff0d7224 */ /* 0x000fc600078e0004 */
[----:B------:R0:W-:Y:S04]  /*b900*/  @P0 LDGSTS.E.BYPASS.LTC128B.128 [R21+0x1bc00], desc[UR36][R2.64+0x80], !P3 ;  /* 0x1bc0008002150fae */ /* 0x0001e8000d901d64 */
[----:B------:R0:W-:Y:S01]  /*b910*/  @P0 LDGSTS.E.BYPASS.LTC128B.128 [R21+0x1ec00], desc[UR36][R2.64+0x100], !P2 ;  /* 0x1ec0010002150fae */ /* 0x0001e2000d101d64 */
[----:B------:R-:W-:Y:S02]  /*b920*/  ISETP.GE.AND P0, PT, R33, 0x21, PT ;  /* 0x000000212100780c */ /* 0x000fe40003f06270 */
[----:B------:R-:W-:-:S11]  /*b930*/  MOV R7, R14 ;  /* 0x0000000e00077202 */ /* 0x000fd60000000f00 */
[----:B0-----:R-:W-:Y:S05]  /*b940*/  WARPSYNC.COLLECTIVE R15, `(.L_x_100) ;  /* 0x000000000f087348 */ /* 0x001fea0003c00000 */
[----:B------:R1:W2:Y:S02]  /*b950*/  SHFL.IDX P6, R14, R13, R12, R11 ;  /* 0x0000000c0d0e7389 */ /* 0x0002a400000c000b */
[----:B012---:R-:W-:Y:S01]  /*b960*/  ENDCOLLECTIVE ;  /* 0x000000000000791b */ /* 0x007fe20003800000 */
.L_x_100:
[----:B------:R-:W-:Y:S01]  /*b970*/  @P0 LEA R9, R5, UR39, 0x1 ;  /* 0x0000002705090c11 */ /* 0x000fe2000f8e08ff */
[----:B------:R-:W-:Y:S01]  /*b980*/  IMAD.MOV.U32 R13, RZ, RZ, R6 ;  /* 0x000000ffff0d7224 */ /* 0x000fe200078e0006 */
[----:B------:R-:W-:Y:S02]  /*b990*/  MOV R12, 0x3 ;  /* 0x00000003000c7802 */ /* 0x000fe40000000f00 */
[----:B------:R-:W-:-:S04]  /*b9a0*/  @P0 LEA R14, P1, R37, R14, 0x1 ;  /* 0x0000000e250e0211 */ /* 0x000fc800078208ff */
[----:B------:R-:W-:Y:S01]  /*b9b0*/  @P0 MOV R2, R14 ;  /* 0x0000000e00020202 */ /* 0x000fe20000000f00 */
[----:B------:R-:W-:-:S08]  /*b9c0*/  @P0 IMAD.X R7, RZ, RZ, R7, P1 ;  /* 0x000000ffff070224 */ /* 0x000fd000008e0607 */
[----:B------:R-:W-:Y:S05]  /*b9d0*/  WARPSYNC.COLLECTIVE R15, `(.L_x_101) ;  /* 0x000000000f087348 */ /* 0x000fea0003c00000 */
[----:B------:R0:W1:Y:S02]  /*b9e0*/  SHFL.IDX P6, R14, R13, R12, R11 ;  /* 0x0000000c0d0e7389 */ /* 0x00006400000c000b */
[----:B01----:R-:W-:Y:S01]  /*b9f0*/  ENDCOLLECTIVE ;  /* 0x000000000000791b */ /* 0x003fe20003800000 */
.L_x_101:
[----:B------:R-:W-:-:S05]  /*ba00*/  @P0 IMAD.MOV.U32 R3, RZ, RZ, R7 ;  /* 0x000000ffff030224 */ /* 0x000fca00078e0007 */
[----:B------:R-:W-:Y:S01]  /*ba10*/  @!PT LDS RZ, [RZ] ;  /* 0x00000000fffff984 */ /* 0x000fe20000000800 */
[----:B------:R-:W-:Y:S01]  /*ba20*/  @!PT LDS RZ, [RZ] ;  /* 0x00000000fffff984 */ /* 0x000fe20000000800 */
[----:B------:R-:W-:Y:S01]  /*ba30*/  @!PT LDS RZ, [RZ] ;  /* 0x00000000fffff984 */ /* 0x000fe20000000800 */
[----:B------:R0:W-:Y:S04]  /*ba40*/  @P0 LDGSTS.E.BYPASS.LTC128B.128 [R9+0x19400], desc[UR36][R2.64], !P4 ;  /* 0x1940000002090fae */ /* 0x0001e8000e101d64 */
[----:B------:R0:W-:Y:S01]  /*ba50*/  @P0 LDGSTS.E.BYPASS.LTC128B.128 [R9+0x1c400], desc[UR36][R2.64+0x80], !P3 ;  /* 0x1c40008002090fae */ /* 0x0001e2000d901d64 */
[----:B------:R-:W-:-:S03]  /*ba60*/  IMAD.MOV.U32 R13, RZ, RZ, R4 ;  /* 0x000000ffff0d7224 */ /* 0x000fc600078e0004 */
[----:B------:R0:W-:Y:S01]  /*ba70*/  @P0 LDGSTS.E.BYPASS.LTC128B.128 [R9+0x1f400], desc[UR36][R2.64+0x100], !P2 ;  /* 0x1f40010002090fae */ /* 0x0001e2000d101d64 */
[----:B------:R-:W-:Y:S01]  /*ba80*/  ISETP.GE.AND P0, PT, R33, 0x31, PT ;  /* 0x000000312100780c */ /* 0x000fe20003f06270 */
[----:B------:R-:W-:-:S12]  /*ba90*/  IMAD.MOV.U32 R7, RZ, RZ, R14 ;  /* 0x000000ffff077224 */ /* 0x000fd800078e000e */
[----:B0-----:R-:W-:Y:S05]  /*baa0*/  WARPSYNC.COLLECTIVE R15, `(.L_x_102) ;  /* 0x000000000f087348 */ /* 0x001fea0003c00000 */
[----:B------:R1:W2:Y:S02]  /*bab0*/  SHFL.IDX P6, R14, R13, R12, R11 ;  /* 0x0000000c0d0e7389 */ /* 0x0002a400000c000b */
[----:B012---:R-:W-:Y:S01]  /*bac0*/  ENDCOLLECTIVE ;  /* 0x000000000000791b */ /* 0x007fe20003800000 */
.L_x_102:
[----:B------:R-:W-:Y:S02]  /*bad0*/  @P0 LEA R21, R5, UR39, 0x1 ;  /* 0x0000002705150c11 */ /* 0x000fe4000f8e08ff */
[----:B------:R-:W-:Y:S01]  /*bae0*/  MOV R13, R6 ;  /* 0x00000006000d7202 */ /* 0x000fe20000000f00 */
[----:B------:R-:W-:Y:S01]  /*baf0*/  IMAD.MOV.U32 R12, RZ, RZ, 0x4 ;  /* 0x00000004ff0c7424 */ /* 0x000fe200078e00ff */
[----:B------:R-:W-:-:S04]  /*bb00*/  @P0 LEA R14, P1, R37, R14, 0x1 ;  /* 0x0000000e250e0211 */ /* 0x000fc800078208ff */
[----:B------:R-:W-:Y:S01]  /*bb10*/  @P0 IADD3.X R7, RZ, R7, RZ, P1, !PT ;  /* 0x00000007ff070210 */ /* 0x000fe20000ffe4ff */
[----:B------:R-:W-:-:S08]  /*bb20*/  @P0 IMAD.MOV.U32 R2, RZ, RZ, R14 ;  /* 0x000000ffff020224 */ /* 0x000fd000078e000e */
[----:B------:R-:W-:Y:S05]  /*bb30*/  WARPSYNC.COLLECTIVE R15, `(.L_x_103) ;  /* 0x000000000f087348 */ /* 0x000fea0003c00000 */
[----:B------:R0:W1:Y:S02]  /*bb40*/  SHFL.IDX P6, R14, R13, R12, R11 ;  /* 0x0000000c0d0e7389 */ /* 0x00006400000c000b */
[----:B01----:R-:W-:Y:S01]  /*bb50*/  ENDCOLLECTIVE ;  /* 0x000000000000791b */ /* 0x003fe20003800000 */
.L_x_103:
[----:B------:R-:W-:-:S05]  /*bb60*/  @P0 IMAD.MOV.U32 R3, RZ, RZ, R7 ;  /* 0x000000ffff030224 */ /* 0x000fca00078e0007 */
[----:B------:R-:W-:Y:S01]  /*bb70*/  @!PT LDS RZ, [RZ] ;  /* 0x00000000fffff984 */ /* 0x000fe20000000800 */
[----:B------:R-:W-:Y:S01]  /*bb80*/  @!PT LDS RZ, [RZ] ;  /* 0x00000000fffff984 */ /* 0x000fe20000000800 */
[----:B------:R-:W-:Y:S01]  /*bb90*/  @!PT LDS RZ, [RZ] ;  /* 0x00000000fffff984 */ /* 0x000fe20000000800 */
[----:B------:R0:W-:Y:S04]  /*bba0*/  @P0 LDGSTS.E.BYPASS.LTC128B.128 [R21+0x19c00], desc[UR36][R2.64], !P4 ;  /* 0x19c0000002150fae */ /* 0x0001e8000e101d64 */
[----:B------:R0:W-:Y:S01]  /*bbb0*/  @P0 LDGSTS.E.BYPASS.LTC128B.128 [R21+0x1cc00], desc[UR36][R2.64+0x80], !P3 ;  /* 0x1cc0008002150fae */ /* 0x0001e2000d901d64 */
[----:B------:R-:W-:-:S03]  /*bbc0*/  MOV R13, R4 ;  /* 0x00000004000d7202 */ /* 0x000fc60000000f00 */
[----:B------:R0:W-:Y:S01]  /*bbd0*/  @P0 LDGSTS.E.BYPASS.LTC128B.128 [R21+0x1fc00], desc[UR36][R2.64+0x100], !P2 ;  /* 0x1fc0010002150fae */ /* 0x0001e2000d101d64 */
[----:B------:R-:W-:Y:S01]  /*bbe0*/  ISETP.GE.AND P0, PT, R33, 0x41, PT ;  /* 0x000000412100780c */ /* 0x000fe20003f06270 */
[----:B------:R-:W-:-:S12]  /*bbf0*/  IMAD.MOV.U32 R7, RZ, RZ, R14 ;  /* 0x000000ffff077224 */ /* 0x000fd800078e000e */
[----:B0-----:R-:W-:Y:S05]  /*bc00*/  WARPSYNC.COLLECTIVE R15, `(.L_x_104) ;  /* 0x000000000f087348 */ /* 0x001fea0003c00000 */
[----:B------:R1:W2:Y:S02]  /*bc10*/  SHFL.IDX P6, R14, R13, R12, R11 ;  /* 0x0000000c0d0e7389 */ /* 0x0002a400000c000b */
[----:B012---:R-:W-:Y:S01]  /*bc20*/  ENDCOLLECTIVE ;  /* 0x000000000000791b */ /* 0x007fe20003800000 */
.L_x_104:
        /* <DEDUP_REMOVED lines=8> */
.L_x_105:
        /* <DEDUP_REMOVED lines=9> */
[----:B------:R-:W-:-:S07]  /*bd40*/  MOV R7, R14 ;  /* 0x0000000e00077202 */ /* 0x000fce0000000f00 */
[----:B0-----:R-:W-:Y:S05]  /*bd50*/  WARPSYNC.COLLECTIVE R15, `(.L_x_106) ;  /* 0x000000000f087348 */ /* 0x001fea0003c00000 */
[----:B------:R1:W2:Y:S02]  /*bd60*/  SHFL.IDX P6, R14, R13, R12, R11 ;  /* 0x0000000c0d0e7389 */ /* 0x0002a400000c000b */
[----:B012---:R-:W-:Y:S01]  /*bd70*/  ENDCOLLECTIVE ;  /* 0x000000000000791b */ /* 0x007fe20003800000 */
.L_x_106:
[----:B------:R-:W-:Y:S05]  /*bd80*/  BRA `(.L_x_107) ;  /* 0xffffffd000287947 */ /* 0x000fea000383ffff */
.L_x_52:
[----:B------:R-:W-:Y:S01]  /*bd90*/  IMAD.MOV.U32 R13, RZ, RZ, R5 ;  /* 0x000000ffff0d7224 */ /* 0x000fe200078e0005 */
[----:B------:R-:W-:Y:S01]  /*bda0*/  MOV R12, RZ ;  /* 0x000000ff000c7202 */ /* 0x000fe20000000f00 */
[----:B------:R-:W-:Y:S02]  /*bdb0*/  IMAD.MOV.U32 R11, RZ, RZ, 0x181f ;  /* 0x0000181fff0b7424 */ /* 0x000fe400078e00ff */
[----:B------:R-:W-:Y:S02]  /*bdc0*/  IMAD.MOV.U32 R15, RZ, RZ, -0x1 ;  /* 0xffffffffff0f7424 */ /* 0x000fe400078e00ff */
[----:B------:R-:W-:-:S07]  /*bdd0*/  IMAD.IADD R4, R34, 0x1, R4 ;  /* 0x0000000122047824 */ /* 0x000fce00078e0204 */
[----:B------:R-:W-:Y:S05]  /*bde0*/  WARPSYNC.COLLECTIVE R15, `(.L_x_108) ;  /* 0x000000000f087348 */ /* 0x000fea0003c00000 */
[----:B------:R0:W1:Y:S02]  /*bdf0*/  SHFL.IDX P6, R14, R13, R12, R11 ;  /* 0x0000000c0d0e7389 */ /* 0x00006400000c000b */
[----:B01----:R-:W-:Y:S01]  /*be00*/  ENDCOLLECTIVE ;  /* 0x000000000000791b */ /* 0x003fe20003800000 */
.L_x_108:
[C---:B------:R-:W-:Y:S01]  /*be10*/  VIADD R6, R4.reuse, 0x10 ;  /* 0x0000001004067836 */ /* 0x040fe20000000000 */
[----:B------:R-:W-:Y:S01]  /*be20*/  ISETP.GE.AND P0, PT, R4, UR40, PT ;  /* 0x0000002804007c0c */ /* 0x000fe2000bf06270 */
[----:B------:R-:W-:Y:S01]  /*be30*/  IMAD.MOV.U32 R13, RZ, RZ, R0 ;  /* 0x000000ffff0d7224 */ /* 0x000fe200078e0000 */
[----:B------:R-:W-:-:S11]  /*be40*/  MOV R2, R14 ;  /* 0x0000000e00027202 */ /* 0x000fd60000000f00 */
[----:B------:R-:W-:Y:S05]  /*be50*/  WARPSYNC.COLLECTIVE R15, `(.L_x_109) ;  /* 0x000000000f087348 */ /* 0x000fea0003c00000 */
[----:B------:R0:W1:Y:S02]  /*be60*/  SHFL.IDX P6, R14, R13, R12, R11 ;  /* 0x0000000c0d0e7389 */ /* 0x00006400000c000b */
[----:B01----:R-:W-:Y:S01]  /*be70*/  ENDCOLLECTIVE ;  /* 0x000000000000791b */ /* 0x003fe20003800000 */
.L_x_109:
[----:B------:R-:W-:Y:S01]  /*be80*/  MOV R13, R5 ;  /* 0x00000005000d7202 */ /* 0x000fe20000000f00 */
[----:B------:R-:W-:Y:S01]  /*be90*/  IMAD.MOV.U32 R12, RZ, RZ, 0x1 ;  /* 0x00000001ff0c7424 */ /* 0x000fe200078e00ff */
[----:B------:R-:W-:-:S04]  /*bea0*/  @!P0 LEA R14, P1, R37, R14, 0x1 ;  /* 0x0000000e250e8211 */ /* 0x000fc800078208ff */
[----:B------:R-:W-:Y:S01]  /*beb0*/  @!P0 IADD3.X R3, RZ, R2, RZ, P1, !PT ;  /* 0x00000002ff038210 */ /* 0x000fe20000ffe4ff */
[----:B------:R-:W-:-:S08]  /*bec0*/  @!P0 IMAD.MOV.U32 R2, RZ, RZ, R14 ;  /* 0x000000ffff028224 */ /* 0x000fd000078e000e */
[----:B------:R-:W-:Y:S05]  /*bed0*/  WARPSYNC.COLLECTIVE R15, `(.L_x_110) ;  /* 0x000000000f087348 */ /* 0x000fea0003c00000 */
[----:B------:R0:W1:Y:S02]  /*bee0*/  SHFL.IDX P6, R14, R13, R12, R11 ;  /* 0x0000000c0d0e7389 */ /* 0x00006400000c000b */
[----:B01----:R-:W-:Y:S01]  /*bef0*/  ENDCOLLECTIVE ;  /* 0x000000000000791b */ /* 0x003fe20003800000 */
.L_x_110:
[----:B------:R-:W-:Y:S01]  /*bf00*/  @!PT LDS RZ, [RZ] ;  /* 0x00000000fffff984 */ /* 0x000fe20000000800 */
[----:B------:R-:W-:Y:S01]  /*bf10*/  @!PT LDS RZ, [RZ] ;  /* 0x00000000fffff984 */ /* 0x000fe20000000800 */
[----:B------:R-:W-:Y:S01]  /*bf20*/  @!PT LDS RZ, [RZ] ;  /* 0x00000000fffff984 */ /* 0x000fe20000000800 */
[----:B------:R0:W-:Y:S04]  /*bf30*/  @!P0 LDGSTS.E.BYPASS.LTC128B.128 [R20+0xc400], desc[UR36][R2.64], !P3 ;  /* 0x0c40000002148fae */ /* 0x0001e8000d901d64 */
[----:B------:R0:W-:Y:S04]  /*bf40*/  @!P0 LDGSTS.E.BYPASS.LTC128B.128 [R20+0x10400], desc[UR36][R2.64+0x80], !P4 ;  /* 0x1040008002148fae */ /* 0x0001e8000e101d64 */
[----:B------:R0:W-:Y:S01]  /*bf50*/  @!P0 LDGSTS.E.BYPASS.LTC128B.128 [R20+0x14400], desc[UR36][R2.64+0x100], !P5 ;  /* 0x1440010002148fae */ /* 0x0001e2000e901d64 */
[----:B------:R-:W-:Y:S02]  /*bf60*/  ISETP.GE.AND P0, PT, R6, UR40, PT ;  /* 0x0000002806007c0c */ /* 0x000fe4000bf06270 */
[----:B------:R-:W-:Y:S01]  /*bf70*/  MOV R13, R0 ;  /* 0x00000000000d7202 */ /* 0x000fe20000000f00 */
[----:B------:R-:W-:-:S10]  /*bf80*/  IMAD.MOV.U32 R6, RZ, RZ, R14 ;  /* 0x000000ffff067224 */ /* 0x000fd400078e000e */
[----:B0-----:R-:W-:Y:S05]  /*bf90*/  WARPSYNC.COLLECTIVE R15, `(.L_x_111) ;  /* 0x000000000f087348 */ /* 0x001fea0003c00000 */
[----:B------:R1:W2:Y:S02]  /*bfa0*/  SHFL.IDX P6, R14, R13, R12, R11 ;  /* 0x0000000c0d0e7389 */ /* 0x0002a400000c000b */
[----:B012---:R-:W-:Y:S01]  /*bfb0*/  ENDCOLLECTIVE ;  /* 0x000000000000791b */ /* 0x007fe20003800000 */
.L_x_111:
[----:B------:R-:W-:Y:S01]  /*bfc0*/  IMAD.MOV.U32 R13, RZ, RZ, R5 ;  /* 0x000000ffff0d7224 */ /* 0x000fe200078e0005 */
[----:B------:R-:W-:Y:S02]  /*bfd0*/  MOV R12, 0x2 ;  /* 0x00000002000c7802 */ /* 0x000fe40000000f00 */
[----:B------:R-:W-:-:S05]  /*bfe0*/  @!P0 LEA R14, P1, R37, R14, 0x1 ;  /* 0x0000000e250e8211 */ /* 0x000fca00078208ff */
[----:B------:R-:W-:-:S08]  /*bff0*/  @!P0 IMAD.MOV.U32 R2, RZ, RZ, R14 ;  /* 0x000000ffff028224 */ /* 0x000fd000078e000e */
[----:B------:R-:W-:Y:S05]  /*c000*/  WARPSYNC.COLLECTIVE R15, `(.L_x_112) ;  /* 0x000000000f087348 */ /* 0x000fea0003c00000 */
[----:B------:R0:W1:Y:S02]  /*c010*/  SHFL.IDX P6, R14, R13, R12, R11 ;  /* 0x0000000c0d0e7389 */ /* 0x00006400000c000b */
[----:B01----:R-:W-:Y:S01]  /*c020*/  ENDCOLLECTIVE ;  /* 0x000000000000791b */ /* 0x003fe20003800000 */
.L_x_112:
[----:B------:R-:W-:Y:S02]  /*c030*/  @!P0 IMAD.X R7, RZ, RZ, R6, P1 ;  /* 0x000000ffff078224 */ /* 0x000fe400008e0606 */
[----:B------:R-:W-:-:S03]  /*c040*/  VIADD R6, R4, 0x20 ;  /* 0x0000002004067836 */ /* 0x000fc60000000000 */
[----:B------:R-:W-:-:S05]  /*c050*/  @!P0 MOV R3, R7 ;  /* 0x0000000700038202 */ /* 0x000fca0000000f00 */
[----:B------:R-:W-:Y:S01]  /*c060*/  @!PT LDS RZ, [RZ] ;  /* 0x00000000fffff984 */ /* 0x000fe20000000800 */
[----:B------:R-:W-:Y:S01]  /*c070*/  @!PT LDS RZ, [RZ] ;  /* 0x00000000fffff984 */ /* 0x000fe20000000800 */
[----:B------:R-:W-:Y:S01]  /*c080*/  @!PT LDS RZ, [RZ] ;  /* 0x00000000fffff984 */ /* 0x000fe20000000800 */
[----:B------:R0:W-:Y:S01]  /*c090*/  @!P0 LDGSTS.E.BYPASS.LTC128B.128 [R20+0xcc00], desc[UR36][R2.64], !P3 ;  /* 0x0cc0000002148fae */ /* 0x0001e2000d901d64 */
[----:B------:R-:W-:-:S03]  /*c0a0*/  IMAD.MOV.U32 R13, RZ, RZ, R0 ;  /* 0x000000ffff0d7224 */ /* 0x000fc600078e0000 */
[----:B------:R0:W-:Y:S04]  /*c0b0*/  @!P0 LDGSTS.E.BYPASS.LTC128B.128 [R20+0x10c00], desc[UR36][R2.64+0x80], !P4 ;  /* 0x10c0008002148fae */ /* 0x0001e8000e101d64 */
[----:B------:R0:W-:Y:S01]  /*c0c0*/  @!P0 LDGSTS.E.BYPASS.LTC128B.128 [R20+0x14c00], desc[UR36][R2.64+0x100], !P5 ;  /* 0x14c0010002148fae */ /* 0x0001e2000e901d64 */
[----:B------:R-:W-:Y:S01]  /*c0d0*/  ISETP.GE.AND P0, PT, R6, UR40, PT ;  /* 0x0000002806007c0c */ /* 0x000fe2000bf06270 */
[----:B------:R-:W-:-:S12]  /*c0e0*/  IMAD.MOV.U32 R6, RZ, RZ, R14 ;  /* 0x000000ffff067224 */ /* 0x000fd800078e000e */
[----:B0-----:R-:W-:Y:S05]  /*c0f0*/  WARPSYNC.COLLECTIVE R15, `(.L_x_113) ;  /* 0x000000000f087348 */ /* 0x001fea0003c00000 */
[----:B------:R1:W2:Y:S02]  /*c100*/  SHFL.IDX P6, R14, R13, R12, R11 ;  /* 0x0000000c0d0e7389 */ /* 0x0002a400000c000b */
[----:B012---:R-:W-:Y:S01]  /*c110*/  ENDCOLLECTIVE ;  /* 0x000000000000791b */ /* 0x007fe20003800000 */
.L_x_113:
[----:B------:R-:W-:Y:S02]  /*c120*/  IMAD.MOV.U32 R13, RZ, RZ, R5 ;  /* 0x000000ffff0d7224 */ /* 0x000fe400078e0005 */
[----:B------:R-:W-:Y:S01]  /*c130*/  IMAD.MOV.U32 R12, RZ, RZ, 0x3 ;  /* 0x00000003ff0c7424 */ /* 0x000fe200078e00ff */
[----:B------:R-:W-:-:S04]  /*c140*/  @!P0 LEA R14, P1, R37, R14, 0x1 ;  /* 0x0000000e250e8211 */ /* 0x000fc800078208ff */
[----:B------:R-:W-:Y:S01]  /*c150*/  @!P0 IADD3.X R7, RZ, R6, RZ, P1, !PT ;  /* 0x00000006ff078210 */ /* 0x000fe20000ffe4ff */
[----:B------:R-:W-:Y:S01]  /*c160*/  @!P0 IMAD.MOV.U32 R2, RZ, RZ, R14 ;  /* 0x000000ffff028224 */ /* 0x000fe200078e000e */
[----:B------:R-:W-:-:S07]  /*c170*/  IADD3 R6, R4, 0x30, RZ ;  /* 0x0000003004067810 */ /* 0x000fce0007ffe0ff */
[----:B------:R-:W-:Y:S05]  /*c180*/  WARPSYNC.COLLECTIVE R15, `(.L_x_114) ;  /* 0x000000000f087348 */ /* 0x000fea0003c00000 */
[----:B------:R0:W1:Y:S02]  /*c190*/  SHFL.IDX P6, R14, R13, R12, R11 ;  /* 0x0000000c0d0e7389 */ /* 0x00006400000c000b */
[----:B01----:R-:W-:Y:S01]  /*c1a0*/  ENDCOLLECTIVE ;  /* 0x000000000000791b */ /* 0x003fe20003800000 */
.L_x_114:
[----:B------:R-:W-:-:S05]  /*c1b0*/  @!P0 IMAD.MOV.U32 R3, RZ, RZ, R7 ;  /* 0x000000ffff038224 */ /* 0x000fca00078e0007 */
[----:B------:R-:W-:Y:S01]  /*c1c0*/  @!PT LDS RZ, [RZ] ;  /* 0x00000000fffff984 */ /* 0x000fe20000000800 */
[----:B------:R-:W-:Y:S01]  /*c1d0*/  @!PT LDS RZ, [RZ] ;  /* 0x00000000fffff984 */ /* 0x000fe20000000800 */
[----:B------:R-:W-:Y:S01]  /*c1e0*/  @!PT LDS RZ, [RZ] ;  /* 0x00000000fffff984 */ /* 0x000fe20000000800 */
[----:B------:R0:W-:Y:S04]  /*c1f0*/  @!P0 LDGSTS.E.BYPASS.LTC128B.128 [R20+0xd400], desc[UR36][R2.64], !P3 ;  /* 0x0d40000002148fae */ /* 0x0001e8000d901d64 */
[----:B------:R0:W-:Y:S01]  /*c200*/  @!P0 LDGSTS.E.BYPASS.LTC128B.128 [R20+0x11400], desc[UR36][R2.64+0x80], !P4 ;  /* 0x1140008002148fae */ /* 0x0001e2000e101d64 */
[----:B------:R-:W-:-:S03]  /*c210*/  IMAD.MOV.U32 R13, RZ, RZ, R0 ;  /* 0x000000ffff0d7224 */ /* 0x000fc600078e0000 */
[----:B------:R0:W-:Y:S01]  /*c220*/  @!P0 LDGSTS.E.BYPASS.LTC128B.128 [R20+0x15400], desc[UR36][R2.64+0x100], !P5 ;  /* 0x1540010002148fae */ /* 0x0001e2000e901d64 */
[----:B------:R-:W-:Y:S02]  /*c230*/  ISETP.GE.AND P0, PT, R6, UR40, PT ;  /* 0x0000002806007c0c */ /* 0x000fe4000bf06270 */
[----:B------:R-:W-:-:S11]  /*c240*/  MOV R6, R14 ;  /* 0x0000000e00067202 */ /* 0x000fd60000000f00 */
[----:B0-----:R-:W-:Y:S05]  /*c250*/  WARPSYNC.COLLECTIVE R15, `(.L_x_115) ;  /* 0x000000000f087348 */ /* 0x001fea0003c00000 */
[----:B------:R1:W2:Y:S02]  /*c260*/  SHFL.IDX P6, R14, R13, R12, R11 ;  /* 0x0000000c0d0e7389 */ /* 0x0002a400000c000b */
[----:B012---:R-:W-:Y:S01]  /*c270*/  ENDCOLLECTIVE ;  /* 0x000000000000791b */ /* 0x007fe20003800000 */
.L_x_115:
[----:B------:R-:W-:Y:S01]  /*c280*/  MOV R13, R5 ;  /* 0x00000005000d7202 */ /* 0x000fe20000000f00 */
[----:B------:R-:W-:Y:S01]  /*c290*/  IMAD.MOV.U32 R12, RZ, RZ, 0x4 ;  /* 0x00000004ff0c7424 */ /* 0x000fe200078e00ff */
[----:B------:R-:W-:-:S04]  /*c2a0*/  @!P0 LEA R14, P1, R37, R14, 0x1 ;  /* 0x0000000e250e8211 */ /* 0x000fc800078208ff */
[----:B------:R-:W-:Y:S01]  /*c2b0*/  @!P0 MOV R2, R14 ;  /* 0x0000000e00028202 */ /* 0x000fe20000000f00 */
[----:B------:R-:W-:-:S08]  /*c2c0*/  @!P0 IMAD.X R7, RZ, RZ, R6, P1 ;  /* 0x000000ffff078224 */ /* 0x000fd000008e0606 */
[----:B------:R-:W-:Y:S05]  /*c2d0*/  WARPSYNC.COLLECTIVE R15, `(.L_x_116) ;  /* 0x000000000f087348 */ /* 0x000fea0003c00000 */
[----:B------:R0:W1:Y:S02]  /*c2e0*/  SHFL.IDX P6, R14, R13, R12, R11 ;  /* 0x0000000c0d0e7389 */ /* 0x00006400000c000b */
[----:B01----:R-:W-:Y:S01]  /*c2f0*/  ENDCOLLECTIVE ;  /* 0x000000000000791b */ /* 0x003fe20003800000 */
.L_x_116:
[----:B------:R-:W-:Y:S02]  /*c300*/  VIADD R6, R4, 0x40 ;  /* 0x0000004004067836 */ /* 0x000fe40000000000 */
[----:B------:R-:W-:-:S05]  /*c310*/  @!P0 IMAD.MOV.U32 R3, RZ, RZ, R7 ;  /* 0x000000ffff038224 */ /* 0x000fca00078e0007 */
[----:B------:R-:W-:Y:S01]  /*c320*/  @!PT LDS RZ, [RZ] ;  /* 0x00000000fffff984 */ /* 0x000fe20000000800 */
[----:B------:R-:W-:Y:S01]  /*c330*/  @!PT LDS RZ, [RZ] ;  /* 0x00000000fffff984 */ /* 0x000fe20000000800 */
[----:B------:R-:W-:Y:S01]  /*c340*/  @!PT LDS RZ, [RZ] ;  /* 0x00000000fffff984 */ /* 0x000fe20000000800 */
[----:B------:R0:W-:Y:S04]  /*c350*/  @!P0 LDGSTS.E.BYPASS.LTC128B.128 [R20+0xdc00], desc[UR36][R2.64], !P3 ;  /* 0x0dc0000002148fae */ /* 0x0001e8000d901d64 */
[----:B------:R0:W-:Y:S01]  /*c360*/  @!P0 LDGSTS.E.BYPASS.LTC128B.128 [R20+0x11c00], desc[UR36][R2.64+0x80], !P4 ;  /* 0x11c0008002148fae */ /* 0x0001e2000e101d64 */
[----:B------:R-:W-:-:S03]  /*c370*/  MOV R13, R0 ;  /* 0x00000000000d7202 */ /* 0x000fc60000000f00 */
[----:B------:R0:W-:Y:S01]  /*c380*/  @!P0 LDGSTS.E.BYPASS.LTC128B.128 [R20+0x15c00], desc[UR36][R2.64+0x100], !P5 ;  /* 0x15c0010002148fae */ /* 0x0001e2000e901d64 */
[----:B------:R-:W-:Y:S01]  /*c390*/  ISETP.GE.AND P0, PT, R6, UR40, PT ;  /* 0x0000002806007c0c */ /* 0x000fe2000bf06270 */
[----:B------:R-:W-:-:S12]  /*c3a0*/  IMAD.MOV.U32 R6, RZ, RZ, R14 ;  /* 0x000000ffff067224 */ /* 0x000fd800078e000e */
[----:B0-----:R-:W-:Y:S05]  /*c3b0*/  WARPSYNC.COLLECTIVE R15, `(.L_x_117) ;  /* 0x000000000f087348 */ /* 0x001fea0003c00000 */
[----:B------:R1:W2:Y:S02]  /*c3c0*/  SHFL.IDX P6, R14, R13, R12, R11 ;  /* 0x0000000c0d0e7389 */ /* 0x0002a400000c000b */
[----:B012---:R-:W-:Y:S01]  /*c3d0*/  ENDCOLLECTIVE ;  /* 0x000000000000791b */ /* 0x007fe20003800000 */
.L_x_117:
[----:B------:R-:W-:Y:S01]  /*c3e0*/  IMAD.MOV.U32 R13, RZ, RZ, R5 ;  /* 0x000000ffff0d7224 */ /* 0x000fe200078e0005 */
[----:B------:R-:W-:Y:S02]  /*c3f0*/  MOV R12, 0x5 ;  /* 0x00000005000c7802 */ /* 0x000fe40000000f00 */
[----:B------:R-:W-:-:S05]  /*c400*/  @!P0 LEA R14, P1, R37, R14, 0x1 ;  /* 0x0000000e250e8211 */ /* 0x000fca00078208ff */
[----:B------:R-:W-:-:S08]  /*c410*/  @!P0 IMAD.MOV.U32 R2, RZ, RZ, R14 ;  /* 0x000000ffff028224 */ /* 0x000fd000078e000e */
[----:B------:R-:W-:Y:S05]  /*c420*/  WARPSYNC.COLLECTIVE R15, `(.L_x_118) ;  /* 0x000000000f087348 */ /* 0x000fea0003c00000 */
[----:B------:R0:W1:Y:S02]  /*c430*/  SHFL.IDX P6, R14, R13, R12, R11 ;  /* 0x0000000c0d0e7389 */ /* 0x00006400000c000b */
[----:B01----:R-:W-:Y:S01]  /*c440*/  ENDCOLLECTIVE ;  /* 0x000000000000791b */ /* 0x003fe20003800000 */
.L_x_118:
        /* <DEDUP_REMOVED lines=15> */
.L_x_119:
        /* <DEDUP_REMOVED lines=9> */
.L_x_120:
        /* <DEDUP_REMOVED lines=13> */
.L_x_121:
[----:B------:R-:W-:Y:S01]  /*c6a0*/  IMAD.MOV.U32 R13, RZ, RZ, R5 ;  /* 0x000000ffff0d7224 */ /* 0x000fe200078e0005 */
[----:B------:R-:W-:Y:S02]  /*c6b0*/  MOV R12, 0x7 ;  /* 0x00000007000c7802 */ /* 0x000fe40000000f00 */
[----:B------:R-:W-:-:S04]  /*c6c0*/  @!P0 LEA R14, P1, R37, R14, 0x1 ;  /* 0x0000000e250e8211 */ /* 0x000fc800078208ff */
[----:B------:R-:W-:Y:S01]  /*c6d0*/  @!P0 MOV R2, R14 ;  /* 0x0000000e00028202 */ /* 0x000fe20000000f00 */
[----:B------:R-:W-:-:S08]  /*c6e0*/  @!P0 IMAD.X R7, RZ, RZ, R6, P1 ;  /* 0x000000ffff078224 */ /* 0x000fd000008e0606 */
[----:B------:R-:W-:Y:S05]  /*c6f0*/  WARPSYNC.COLLECTIVE R15, `(.L_x_122) ;  /* 0x000000000f087348 */ /* 0x000fea0003c00000 */
[----:B------:R0:W1:Y:S02]  /*c700*/  SHFL.IDX P6, R14, R13, R12, R11 ;  /* 0x0000000c0d0e7389 */ /* 0x00006400000c000b */
[----:B01----:R-:W-:Y:S01]  /*c710*/  ENDCOLLECTIVE ;  /* 0x000000000000791b */ /* 0x003fe20003800000 */
.L_x_122:
        /* <DEDUP_REMOVED lines=8> */
[----:B------:R-:W-:-:S07]  /*c7a0*/  IMAD.MOV.U32 R6, RZ, RZ, R14 ;  /* 0x000000ffff067224 */ /* 0x000fce00078e000e */
[----:B0-----:R-:W-:Y:S05]  /*c7b0*/  WARPSYNC.COLLECTIVE R15, `(.L_x_123) ;  /* 0x000000000f087348 */ /* 0x001fea0003c00000 */
[----:B------:R1:W2:Y:S02]  /*c7c0*/  SHFL.IDX P6, R14, R13, R12, R11 ;  /* 0x0000000c0d0e7389 */ /* 0x0002a400000c000b */
[----:B012---:R-:W-:Y:S01]  /*c7d0*/  ENDCOLLECTIVE ;  /* 0x000000000000791b */ /* 0x007fe20003800000 */
.L_x_123:
[----:B------:R-:W-:Y:S05]  /*c7e0*/  BRA `(.L_x_124) ;  /* 0xffffffd000347947 */ /* 0x000fea000383ffff */
.L_x_54:
[----:B0-----:R-:W-:-:S04]  /*c7f0*/  MOV R3, UR39 ;  /* 0x0000002700037c02 */ /* 0x001fc80008000f00 */
[----:B------:R0:W1:Y:S03]  /*c800*/  SYNCS.PHASECHK.TRANS64.TRYWAIT P0, [R3+URZ+0x2a820], R0 ;  /* 0x02a82000030075a7 */ /* 0x000066000800017f */
[----:B-1----:R-:W-:Y:S05]  /*c810*/  @!P0 NANOSLEEP.SYNCS 0x989680 ;  /* 0x009896800000895d */ /* 0x002fea0003900000 */
[----:B------:R-:W1:Y:S02]  /*c820*/  @!P0 SYNCS.PHASECHK.TRANS64 P0, [R3+URZ+0x2a820], R0 ;  /* 0x02a82000030085a7 */ /* 0x000e64000800007f */
[----:B-1----:R-:W-:Y:S05]  /*c830*/  @!P0 BRA `(.L_x_54) ;  /* 0xfffffffc00ec8947 */ /* 0x002fea000383ffff */
[----:B------:R-:W-:Y:S05]  /*c840*/  BRA `(.L_x_125) ;  /* 0xffffffd000707947 */ /* 0x000fea000383ffff */
.L_x_58:
[----:B0-----:R0:W1:Y:S02]  /*c850*/  SYNCS.PHASECHK.TRANS64.TRYWAIT P0, [R6+URZ+0x2a840], R3 ;  /* 0x02a84003060075a7 */ /* 0x001064000800017f */
[----:B-1----:R-:W-:Y:S05]  /*c860*/  @!P0 NANOSLEEP.SYNCS 0x989680 ;  /* 0x009896800000895d */ /* 0x002fea0003900000 */
[----:B------:R-:W1:Y:S02]  /*c870*/  @!P0 SYNCS.PHASECHK.TRANS64 P0, [R6+URZ+0x2a840], R3 ;  /* 0x02a84003060085a7 */ /* 0x000e64000800007f */
[----:B-1----:R-:W-:Y:S05]  /*c880*/  @!P0 BRA `(.L_x_58) ;  /* 0xfffffffc00f08947 */ /* 0x002fea000383ffff */
[----:B------:R-:W-:Y:S05]  /*c890*/  BRA `(.L_x_126) ;  /* 0xffffffd400207947 */ /* 0x000fea000383ffff */
.L_x_59:
        /* <DEDUP_REMOVED lines=8> */
.L_x_128:
[----:B------:R-:W-:Y:S05]  /*c920*/  BSYNC B1 ;  /* 0x0000000000017941 */ /* 0x000fea0003800000 */
.L_x_127:
[----:B------:R-:W-:Y:S01]  /*c930*/  MOV R13, R8 ;  /* 0x00000008000d7202 */ /* 0x000fe20000000f00 */
[----:B------:R-:W-:Y:S01]  /*c940*/  IMAD.MOV.U32 R12, RZ, RZ, RZ ;  /* 0x000000ffff0c7224 */ /* 0x000fe200078e00ff */
[----:B------:R-:W-:Y:S01]  /*c950*/  MOV R15, 0xffffffff ;  /* 0xffffffff000f7802 */ /* 0x000fe20000000f00 */
[----:B------:R-:W-:Y:S01]  /*c960*/  IMAD.MOV.U32 R11, RZ, RZ, 0x181f ;  /* 0x0000181fff0b7424 */ /* 0x000fe200078e00ff */
[----:B------:R-:W-:Y:S01]  /*c970*/  LEA R9, R9, UR39, 0x1 ;  /* 0x0000002709097c11 */ /* 0x000fe2000f8e08ff */
[----:B------:R-:W-:Y:S02]  /*c980*/  IMAD.MOV.U32 R3, RZ, RZ, R14 ;  /* 0x000000ffff037224 */ /* 0x000fe400078e000e */
[----:B------:R-:W-:-:S07]  /*c990*/  IMAD.SHL.U32 R5, R37, 0x2, RZ ;  /* 0x0000000225057824 */ /* 0x000fce00078e00ff */
[----:B------:R-:W-:Y:S05]  /*c9a0*/  WARPSYNC.COLLECTIVE R15, `(.L_x_129) ;  /* 0x000000000f087348 */ /* 0x000fea0003c00000 */
[----:B------:R0:W1:Y:S02]  /*c9b0*/  SHFL.IDX P6, R14, R13, R12, R11 ;  /* 0x0000000c0d0e7389 */ /* 0x00006400000c000b */
[----:B01----:R-:W-:Y:S01]  /*c9c0*/  ENDCOLLECTIVE ;  /* 0x000000000000791b */ /* 0x003fe20003800000 */
.L_x_129:
[----:B------:R-:W-:Y:S01]  /*c9d0*/  MOV R13, R10 ;  /* 0x0000000a000d7202 */ /* 0x000fe20000000f00 */
[----:B------:R-:W-:Y:S01]  /*c9e0*/  IMAD.MOV.U32 R12, RZ, RZ, 0x1 ;  /* 0x00000001ff0c7424 */ /* 0x000fe200078e00ff */
[----:B------:R-:W-:-:S13]  /*c9f0*/  IADD3 R2, P0, R14, R5, RZ ;  /* 0x000000050e027210 */ /* 0x000fda0007f1e0ff */
[----:B------:R-:W-:Y:S05]  /*ca00*/  WARPSYNC.COLLECTIVE R15, `(.L_x_130) ;  /* 0x000000000f087348 */ /* 0x000fea0003c00000 */
[----:B------:R0:W1:Y:S02]  /*ca10*/  SHFL.IDX P6, R14, R13, R12, R11 ;  /* 0x0000000c0d0e7389 */ /* 0x00006400000c000b */
[----:B01----:R-:W-:Y:S01]  /*ca20*/  ENDCOLLECTIVE ;  /* 0x000000000000791b */ /* 0x003fe20003800000 */
.L_x_130:
[----:B------:R-:W-:-:S05]  /*ca30*/  IMAD.X R3, RZ, RZ, R3, P0 ;  /* 0x000000ffff037224 */ /* 0x000fca00000e0603 */
[----:B------:R-:W-:Y:S01]  /*ca40*/  @!PT LDS RZ, [RZ] ;  /* 0x00000000fffff984 */ /* 0x000fe20000000800 */
[----:B------:R-:W-:Y:S01]  /*ca50*/  @!PT LDS RZ, [RZ] ;  /* 0x00000000fffff984 */ /* 0x000fe20000000800 */
[----:B------:R-:W-:Y:S01]  /*ca60*/  @!PT LDS RZ, [RZ] ;  /* 0x00000000fffff984 */ /* 0x000fe20000000800 */
[----:B------:R-:W-:Y:S04]  /*ca70*/  LDGSTS.E.BYPASS.LTC128B.128 [R9+0x18400], desc[UR36][R2.64], !P3 ;  /* 0x1840000002097fae */ /* 0x000fe8000d901d64 */
[----:B------:R-:W-:Y:S01]  /*ca80*/  LDGSTS.E.BYPASS.LTC128B.128 [R9+0x1b400], desc[UR36][R2.64+0x80], !P2 ;  /* 0x1b40008002097fae */ /* 0x000fe2000d101d64 */
[----:B------:R-:W-:-:S03]  /*ca90*/  MOV R13, R8 ;  /* 0x00000008000d7202 */ /* 0x000fc60000000f00 */
[----:B------:R0:W-:Y:S02]  /*caa0*/  LDGSTS.E.BYPASS.LTC128B.128 [R9+0x1e400], desc[UR36][R2.64+0x100], !P1 ;  /* 0x1e40010002097fae */ /* 0x0001e4000c901d64 */
[----:B0-----:R-:W-:-:S07]  /*cab0*/  IMAD.MOV.U32 R3, RZ, RZ, R14 ;  /* 0x000000ffff037224 */ /* 0x001fce00078e000e */
[----:B------:R-:W-:Y:S05]  /*cac0*/  WARPSYNC.COLLECTIVE R15, `(.L_x_131) ;  /* 0x000000000f087348 */ /* 0x000fea0003c00000 */
[----:B------:R0:W1:Y:S02]  /*cad0*/  SHFL.IDX P6, R14, R13, R12, R11 ;  /* 0x0000000c0d0e7389 */ /* 0x00006400000c000b */
[----:B01----:R-:W-:Y:S01]  /*cae0*/  ENDCOLLECTIVE ;  /* 0x000000000000791b */ /* 0x003fe20003800000 */
.L_x_131:
[----:B------:R-:W-:Y:S01]  /*caf0*/  IMAD.MOV.U32 R13, RZ, RZ, R10 ;  /* 0x000000ffff0d7224 */ /* 0x000fe200078e000a */
[----:B------:R-:W-:Y:S02]  /*cb00*/  MOV R12, 0x2 ;  /* 0x00000002000c7802 */ /* 0x000fe40000000f00 */
[----:B------:R-:W-:-:S13]  /*cb10*/  IADD3 R2, P0, R14, R5, RZ ;  /* 0x000000050e027210 */ /* 0x000fda0007f1e0ff */
[----:B------:R-:W-:Y:S05]  /*cb20*/  WARPSYNC.COLLECTIVE R15, `(.L_x_132) ;  /* 0x000000000f087348 */ /* 0x000fea0003c00000 */
[----:B------:R0:W1:Y:S02]  /*cb30*/  SHFL.IDX P6, R14, R13, R12, R11 ;  /* 0x0000000c0d0e7389 */ /* 0x00006400000c000b */
[----:B01----:R-:W-:Y:S01]  /*cb40*/  ENDCOLLECTIVE ;  /* 0x000000000000791b */ /* 0x003fe20003800000 */
.L_x_132:
[----:B------:R-:W-:-:S05]  /*cb50*/  IMAD.X R3, RZ, RZ, R3, P0 ;  /* 0x000000ffff037224 */ /* 0x000fca00000e0603 */
[----:B------:R-:W-:Y:S01]  /*cb60*/  @!PT LDS RZ, [RZ] ;  /* 0x00000000fffff984 */ /* 0x000fe20000000800 */
[----:B------:R-:W-:Y:S01]  /*cb70*/  @!PT LDS RZ, [RZ] ;  /* 0x00000000fffff984 */ /* 0x000fe20000000800 */
[----:B------:R-:W-:Y:S01]  /*cb80*/  @!PT LDS RZ, [RZ] ;  /* 0x00000000fffff984 */ /* 0x000fe20000000800 */
[----:B------:R0:W-:Y:S04]  /*cb90*/  LDGSTS.E.BYPASS.LTC128B.128 [R9+0x18c00], desc[UR36][R2.64], !P3 ;  /* 0x18c0000002097fae */ /* 0x0001e8000d901d64 */
[----:B------:R0:W-:Y:S01]  /*cba0*/  LDGSTS.E.BYPASS.LTC128B.128 [R9+0x1bc00], desc[UR36][R2.64+0x80], !P2 ;  /* 0x1bc0008002097fae */ /* 0x0001e2000d101d64 */
[----:B------:R-:W-:-:S03]  /*cbb0*/  IMAD.MOV.U32 R13, RZ, RZ, R8 ;  /* 0x000000ffff0d7224 */ /* 0x000fc600078e0008 */
[----:B------:R0:W-:Y:S01]  /*cbc0*/  LDGSTS.E.BYPASS.LTC128B.128 [R9+0x1ec00], desc[UR36][R2.64+0x100], !P1 ;  /* 0x1ec0010002097fae */ /* 0x0001e2000c901d64 */
[----:B------:R-:W-:-:S07]  /*cbd0*/  IMAD.MOV.U32 R35, RZ, RZ, R14 ;  /* 0x000000ffff237224 */ /* 0x000fce00078e000e */
[----:B0-----:R-:W-:Y:S05]  /*cbe0*/  WARPSYNC.COLLECTIVE R15, `(.L_x_133) ;  /* 0x000000000f087348 */ /* 0x001fea0003c00000 */
[----:B------:R1:W2:Y:S02]  /*cbf0*/  SHFL.IDX P6, R14, R13, R12, R11 ;  /* 0x0000000c0d0e7389 */ /* 0x0002a400000c000b */
[----:B012---:R-:W-:Y:S01]  /*cc00*/  ENDCOLLECTIVE ;  /* 0x000000000000791b */ /* 0x007fe20003800000 */
.L_x_133:
[----:B------:R-:W-:Y:S02]  /*cc10*/  IMAD.MOV.U32 R13, RZ, RZ, R10 ;  /* 0x000000ffff0d7224 */ /* 0x000fe400078e000a */
[----:B------:R-:W-:Y:S01]  /*cc20*/  IMAD.MOV.U32 R12, RZ, RZ, 0x3 ;  /* 0x00000003ff0c7424 */ /* 0x000fe200078e00ff */
[----:B------:R-:W-:-:S13]  /*cc30*/  IADD3 R2, P0, R14, R5, RZ ;  /* 0x000000050e027210 */ /* 0x000fda0007f1e0ff */
[----:B------:R-:W-:Y:S05]  /*cc40*/  WARPSYNC.COLLECTIVE R15, `(.L_x_134) ;  /* 0x000000000f087348 */ /* 0x000fea0003c00000 */
[----:B------:R0:W1:Y:S02]  /*cc50*/  SHFL.IDX P6, R14, R13, R12, R11 ;  /* 0x0000000c0d0e7389 */ /* 0x00006400000c000b */
[----:B01----:R-:W-:Y:S01]  /*cc60*/  ENDCOLLECTIVE ;  /* 0x000000000000791b */ /* 0x003fe20003800000 */
.L_x_134:
[----:B------:R-:W-:-:S05]  /*cc70*/  IADD3.X R3, RZ, R35, RZ, P0, !PT ;  /* 0x00000023ff037210 */ /* 0x000fca00007fe4ff */
[----:B------:R-:W-:Y:S01]  /*cc80*/  @!PT LDS RZ, [RZ] ;  /* 0x00000000fffff984 */ /* 0x000fe20000000800 */
[----:B------:R-:W-:Y:S01]  /*cc90*/  @!PT LDS RZ, [RZ] ;  /* 0x00000000fffff984 */ /* 0x000fe20000000800 */
[----:B------:R-:W-:Y:S01]  /*cca0*/  @!PT LDS RZ, [RZ] ;  /* 0x00000000fffff984 */ /* 0x000fe20000000800 */
[----:B------:R0:W-:Y:S04]  /*ccb0*/  LDGSTS.E.BYPASS.LTC128B.128 [R9+0x19400], desc[UR36][R2.64], !P3 ;  /* 0x1940000002097fae */ /* 0x0001e8000d901d64 */
[----:B------:R0:W-:Y:S01]  /*ccc0*/  LDGSTS.E.BYPASS.LTC128B.128 [R9+0x1c400], desc[UR36][R2.64+0x80], !P2 ;  /* 0x1c40008002097fae */ /* 0x0001e2000d101d64 */
[----:B------:R-:W-:-:S03]  /*ccd0*/  IMAD.MOV.U32 R13, RZ, RZ, R8 ;  /* 0x000000ffff0d7224 */ /* 0x000fc600078e0008 */
[----:B------:R0:W-:Y:S01]  /*cce0*/  LDGSTS.E.BYPASS.LTC128B.128 [R9+0x1f400], desc[UR36][R2.64+0x100], !P1 ;  /* 0x1f40010002097fae */ /* 0x0001e2000c901d64 */
[----:B------:R-:W-:-:S07]  /*ccf0*/  MOV R35, R14 ;  /* 0x0000000e00237202 */ /* 0x000fce0000000f00 */
[----:B0-----:R-:W-:Y:S05]  /*cd00*/  WARPSYNC.COLLECTIVE R15, `(.L_x_135) ;  /* 0x000000000f087348 */ /* 0x001fea0003c00000 */
[----:B------:R1:W2:Y:S02]  /*cd10*/  SHFL.IDX P6, R14, R13, R12, R11 ;  /* 0x0000000c0d0e7389 */ /* 0x0002a400000c000b */
[----:B012---:R-:W-:Y:S01]  /*cd20*/  ENDCOLLECTIVE ;  /* 0x000000000000791b */ /* 0x007fe20003800000 */
.L_x_135:
[----:B------:R-:W-:Y:S01]  /*cd30*/  MOV R13, R10 ;  /* 0x0000000a000d7202 */ /* 0x000fe20000000f00 */
[----:B------:R-:W-:Y:S01]  /*cd40*/  IMAD.MOV.U32 R12, RZ, RZ, 0x4 ;  /* 0x00000004ff0c7424 */ /* 0x000fe200078e00ff */
[----:B------:R-:W-:-:S13]  /*cd50*/  IADD3 R2, P0, R14, R5, RZ ;  /* 0x000000050e027210 */ /* 0x000fda0007f1e0ff */
[----:B------:R-:W-:Y:S05]  /*cd60*/  WARPSYNC.COLLECTIVE R15, `(.L_x_136) ;  /* 0x000000000f087348 */ /* 0x000fea0003c00000 */
[----:B------:R0:W1:Y:S02]  /*cd70*/  SHFL.IDX P6, R14, R13, R12, R11 ;  /* 0x0000000c0d0e7389 */ /* 0x00006400000c000b */
[----:B01----:R-:W-:Y:S01]  /*cd80*/  ENDCOLLECTIVE ;  /* 0x000000000000791b */ /* 0x003fe20003800000 */
.L_x_136:
[----:B------:R-:W-:-:S05]  /*cd90*/  IMAD.X R3, RZ, RZ, R35, P0 ;  /* 0x000000ffff037224 */ /* 0x000fca00000e0623 */
[----:B------:R-:W-:Y:S01]  /*cda0*/  @!PT LDS RZ, [RZ] ;  /* 0x00000000fffff984 */ /* 0x000fe20000000800 */
[----:B------:R-:W-:Y:S01]  /*cdb0*/  @!PT LDS RZ, [RZ] ;  /* 0x00000000fffff984 */ /* 0x000fe20000000800 */
[----:B------:R-:W-:Y:S01]  /*cdc0*/  @!PT LDS RZ, [RZ] ;  /* 0x00000000fffff984 */ /* 0x000fe20000000800 */
[----:B------:R0:W-:Y:S04]  /*cdd0*/  LDGSTS.E.BYPASS.LTC128B.128 [R9+0x19c00], desc[UR36][R2.64], !P3 ;  /* 0x19c0000002097fae */ /* 0x0001e8000d901d64 */
[----:B------:R0:W-:Y:S01]  /*cde0*/  LDGSTS.E.BYPASS.LTC128B.128 [R9+0x1cc00], desc[UR36][R2.64+0x80], !P2 ;  /* 0x1cc0008002097fae */ /* 0x0001e2000d101d64 */
[----:B------:R-:W-:-:S03]  /*cdf0*/  MOV R13, R8 ;  /* 0x00000008000d7202 */ /* 0x000fc60000000f00 */
[----:B------:R0:W-:Y:S01]  /*ce00*/  LDGSTS.E.BYPASS.LTC128B.128 [R9+0x1fc00], desc[UR36][R2.64+0x100], !P1 ;  /* 0x1fc0010002097fae */ /* 0x0001e2000c901d64 */
[----:B------:R-:W-:-:S07]  /*ce10*/  IMAD.MOV.U32 R35, RZ, RZ, R14 ;  /* 0x000000ffff237224 */ /* 0x000fce00078e000e */
[----:B0-----:R-:W-:Y:S05]  /*ce20*/  WARPSYNC.COLLECTIVE R15, `(.L_x_137) ;  /* 0x000000000f087348 */ /* 0x001fea0003c00000 */
[----:B------:R1:W2:Y:S02]  /*ce30*/  SHFL.IDX P6, R14, R13, R12, R11 ;  /* 0x0000000c0d0e7389 */ /* 0x0002a400000c000b */
[----:B012---:R-:W-:Y:S01]  /*ce40*/  ENDCOLLECTIVE ;  /* 0x000000000000791b */ /* 0x007fe20003800000 */
.L_x_137:
[----:B------:R-:W-:Y:S01]  /*ce50*/  IMAD.MOV.U32 R13, RZ, RZ, R10 ;  /* 0x000000ffff0d7224 */ /* 0x000fe200078e000a */
[----:B------:R-:W-:Y:S02]  /*ce60*/  MOV R12, 0x5 ;  /* 0x00000005000c7802 */ /* 0x000fe40000000f00 */
[----:B------:R-:W-:-:S13]  /*ce70*/  IADD3 R2, P0, R14, R5, RZ ;  /* 0x000000050e027210 */ /* 0x000fda0007f1e0ff */
[----:B------:R-:W-:Y:S05]  /*ce80*/  WARPSYNC.COLLECTIVE R15, `(.L_x_138) ;  /* 0x000000000f087348 */ /* 0x000fea0003c00000 */
[----:B------:R0:W1:Y:S02]  /*ce90*/  SHFL.IDX P6, R14, R13, R12, R11 ;  /* 0x0000000c0d0e7389 */ /* 0x00006400000c000b */
[----:B01----:R-:W-:Y:S01]  /*cea0*/  ENDCOLLECTIVE ;  /* 0x000000000000791b */ /* 0x003fe20003800000 */
.L_x_138:
        /* <DEDUP_REMOVED lines=12> */
.L_x_139:
[----:B------:R-:W-:Y:S05]  /*cf70*/  BRA `(.L_x_140) ;  /* 0xffffffd000707947 */ /* 0x000fea000383ffff */
.L_x_64:
[----:B0-----:R0:W1:Y:S02]  /*cf80*/  SYNCS.PHASECHK.TRANS64.TRYWAIT P0, [R6+URZ+0x2a860], R9 ;  /* 0x02a86009060075a7 */ /* 0x001064000800017f */
[----:B-1----:R-:W-:Y:S05]  /*cf90*/  @!P0 NANOSLEEP.SYNCS 0x989680 ;  /* 0x009896800000895d */ /* 0x002fea0003900000 */
[----:B------:R-:W1:Y:S02]  /*cfa0*/  @!P0 SYNCS.PHASECHK.TRANS64 P0, [R6+URZ+0x2a860], R9 ;  /* 0x02a86009060085a7 */ /* 0x000e64000800007f */
[----:B-1----:R-:W-:Y:S05]  /*cfb0*/  @!P0 BRA `(.L_x_64) ;  /* 0xfffffffc00f08947 */ /* 0x002fea000383ffff */
[----:B------:R-:W-:Y:S05]  /*cfc0*/  BRA `(.L_x_141) ;  /* 0xffffffd000d47947 */ /* 0x000fea000383ffff */
.L_x_65:
[----:B------:R-:W-:Y:S01]  /*cfd0*/  BSSY B1, `(.L_x_142) ;  /* 0x0000008000017945 */ /* 0x000fe20003800000 */
[----:B------:R-:W-:Y:S01]  /*cfe0*/  MOV R13, R18 ;  /* 0x00000012000d7202 */ /* 0x000fe20000000f00 */
[----:B------:R-:W-:Y:S01]  /*cff0*/  IMAD.MOV.U32 R12, RZ, RZ, RZ ;  /* 0x000000ffff0c7224 */ /* 0x000fe200078e00ff */
[----:B------:R-:W-:Y:S01]  /*d000*/  MOV R15, 0xffffffff ;  /* 0xffffffff000f7802 */ /* 0x000fe20000000f00 */
[----:B------:R-:W-:-:S07]  /*d010*/  IMAD.MOV.U32 R11, RZ, RZ, 0x181f ;  /* 0x0000181fff0b7424 */ /* 0x000fce00078e00ff */
[----:B0-----:R-:W-:Y:S05]  /*d020*/  WARPSYNC.COLLECTIVE R15, `(.L_x_143) ;  /* 0x000000000f087348 */ /* 0x001fea0003c00000 */
[----:B------:R1:W2:Y:S02]  /*d030*/  SHFL.IDX P6, R14, R13, R12, R11 ;  /* 0x0000000c0d0e7389 */ /* 0x0002a400000c000b */
[----:B012---:R-:W-:Y:S01]  /*d040*/  ENDCOLLECTIVE ;  /* 0x000000000000791b */ /* 0x007fe20003800000 */
.L_x_143:
[----:B------:R-:W-:Y:S05]  /*d050*/  BSYNC B1 ;  /* 0x0000000000017941 */ /* 0x000fea0003800000 */
.L_x_142:
[----:B------:R-:W-:Y:S01]  /*d060*/  IMAD.MOV.U32 R13, RZ, RZ, R17 ;  /* 0x000000ffff0d7224 */ /* 0x000fe200078e0011 */
[----:B------:R-:W-:Y:S01]  /*d070*/  MOV R12, RZ ;  /* 0x000000ff000c7202 */ /* 0x000fe20000000f00 */
[----:B------:R-:W-:Y:S01]  /*d080*/  IMAD.MOV.U32 R11, RZ, RZ, 0x181f ;  /* 0x0000181fff0b7424 */ /* 0x000fe200078e00ff */
[----:B------:R-:W-:Y:S01]  /*d090*/  LEA R7, R7, UR39, 0x1 ;  /* 0x0000002707077c11 */ /* 0x000fe2000f8e08ff */
[----:B------:R-:W-:Y:S02]  /*d0a0*/  IMAD.MOV.U32 R15, RZ, RZ, -0x1 ;  /* 0xffffffffff0f7424 */ /* 0x000fe400078e00ff */
[----:B------:R-:W-:-:S07]  /*d0b0*/  IMAD.MOV.U32 R3, RZ, RZ, R14 ;  /* 0x000000ffff037224 */ /* 0x000fce00078e000e */
[----:B------:R-:W-:Y:S05]  /*d0c0*/  WARPSYNC.COLLECTIVE R15, `(.L_x_144) ;  /* 0x000000000f087348 */ /* 0x000fea0003c00000 */
[----:B------:R0:W1:Y:S02]  /*d0d0*/  SHFL.IDX P6, R14, R13, R12, R11 ;  /* 0x0000000c0d0e7389 */ /* 0x00006400000c000b */
[----:B01----:R-:W-:Y:S01]  /*d0e0*/  ENDCOLLECTIVE ;  /* 0x000000000000791b */ /* 0x003fe20003800000 */
.L_x_144:
[----:B------:R-:W-:Y:S02]  /*d0f0*/  IMAD.MOV.U32 R13, RZ, RZ, R18 ;  /* 0x000000ffff0d7224 */ /* 0x000fe400078e0012 */
[----:B------:R-:W-:Y:S01]  /*d100*/  IMAD.MOV.U32 R12, RZ, RZ, 0x1 ;  /* 0x00000001ff0c7424 */ /* 0x000fe200078e00ff */
[----:B------:R-:W-:-:S13]  /*d110*/  IADD3 R2, P0, R14, R5, RZ ;  /* 0x000000050e027210 */ /* 0x000fda0007f1e0ff */
[----:B------:R-:W-:Y:S05]  /*d120*/  WARPSYNC.COLLECTIVE R15, `(.L_x_145) ;  /* 0x000000000f087348 */ /* 0x000fea0003c00000 */
[----:B------:R0:W1:Y:S02]  /*d130*/  SHFL.IDX P6, R14, R13, R12, R11 ;  /* 0x0000000c0d0e7389 */ /* 0x00006400000c000b */
[----:B01----:R-:W-:Y:S01]  /*d140*/  ENDCOLLECTIVE ;  /* 0x000000000000791b */ /* 0x003fe20003800000 */
.L_x_145:
[----:B------:R-:W-:Y:S02]  /*d150*/  IADD3.X R3, RZ, R3, RZ, P0, !PT ;  /* 0x00000003ff037210 */ /* 0x000fe400007fe4ff */
[----:B------:R-:W-:Y:S01]  /*d160*/  ISETP.LT.OR P0, PT, R8, 0x1, P2 ;  /* 0x000000010800780c */ /* 0x000fe20001701670 */
[----:B------:R-:W-:-:S12]  /*d170*/  IMAD.MOV.U32 R13, RZ, RZ, R17 ;  /* 0x000000ffff0d7224 */ /* 0x000fd800078e0011 */
[----:B------:R-:W-:Y:S01]  /*d180*/  @!PT LDS RZ, [RZ] ;  /* 0x00000000fffff984 */ /* 0x000fe20000000800 */
[----:B------:R-:W-:Y:S01]  /*d190*/  @!PT LDS RZ, [RZ] ;  /* 0x00000000fffff984 */ /* 0x000fe20000000800 */
[----:B------:R-:W-:Y:S01]  /*d1a0*/  @!PT LDS RZ, [RZ] ;  /* 0x00000000fffff984 */ /* 0x000fe20000000800 */
[----:B------:R-:W-:Y:S01]  /*d1b0*/  LDGSTS.E.BYPASS.LTC128B.128 [R7+0x400], desc[UR36][R2.64], !P0 ;  /* 0x0040000002077fae */ /* 0x000fe2000c101d64 */
[----:B------:R-:W-:-:S13]  /*d1c0*/  ISETP.LT.OR P0, PT, R8, 0x1, P1 ;  /* 0x000000010800780c */ /* 0x000fda0000f01670 */
[----:B------:R0:W-:Y:S02]  /*d1d0*/  LDGSTS.E.BYPASS.LTC128B.128 [R7+0x3400], desc[UR36][R2.64+0x80], !P0 ;  /* 0x0340008002077fae */ /* 0x0001e4000c101d64 */
[----:B0-----:R-:W-:-:S07]  /*d1e0*/  MOV R3, R14 ;  /* 0x0000000e00037202 */ /* 0x001fce0000000f00 */
[----:B------:R-:W-:Y:S05]  /*d1f0*/  WARPSYNC.COLLECTIVE R15, `(.L_x_146) ;  /* 0x000000000f087348 */ /* 0x000fea0003c00000 */
[----:B------:R0:W1:Y:S02]  /*d200*/  SHFL.IDX P6, R14, R13, R12, R11 ;  /* 0x0000000c0d0e7389 */ /* 0x00006400000c000b */
[----:B01----:R-:W-:Y:S01]  /*d210*/  ENDCOLLECTIVE ;  /* 0x000000000000791b */ /* 0x003fe20003800000 */
.L_x_146:
[----:B------:R-:W-:Y:S01]  /*d220*/  MOV R13, R18 ;  /* 0x00000012000d7202 */ /* 0x000fe20000000f00 */
[----:B------:R-:W-:Y:S01]  /*d230*/  IMAD.MOV.U32 R12, RZ, RZ, 0x2 ;  /* 0x00000002ff0c7424 */ /* 0x000fe200078e00ff */
[----:B------:R-:W-:-:S13]  /*d240*/  IADD3 R2, P0, R14, R5, RZ ;  /* 0x000000050e027210 */ /* 0x000fda0007f1e0ff */
[----:B------:R-:W-:Y:S05]  /*d250*/  WARPSYNC.COLLECTIVE R15, `(.L_x_147) ;  /* 0x000000000f087348 */ /* 0x000fea0003c00000 */
[----:B------:R0:W1:Y:S02]  /*d260*/  SHFL.IDX P6, R14, R13, R12, R11 ;  /* 0x0000000c0d0e7389 */ /* 0x00006400000c000b */
[----:B01----:R-:W-:Y:S01]  /*d270*/  ENDCOLLECTIVE ;  /* 0x000000000000791b */ /* 0x003fe20003800000 */
.L_x_147:
[----:B------:R-:W-:Y:S01]  /*d280*/  IMAD.X R3, RZ, RZ, R3, P0 ;  /* 0x000000ffff037224 */ /* 0x000fe200000e0603 */
[----:B------:R-:W-:Y:S02]  /*d290*/  ISETP.LT.OR P0, PT, R8, 0x11, P2 ;  /* 0x000000110800780c */ /* 0x000fe40001701670 */
[----:B------:R-:W-:-:S11]  /*d2a0*/  MOV R13, R17 ;  /* 0x00000011000d7202 */ /* 0x000fd60000000f00 */
[----:B------:R-:W-:Y:S01]  /*d2b0*/  @!PT LDS RZ, [RZ] ;  /* 0x00000000fffff984 */ /* 0x000fe20000000800 */
[----:B------:R-:W-:Y:S01]  /*d2c0*/  @!PT LDS RZ, [RZ] ;  /* 0x00000000fffff984 */ /* 0x000fe20000000800 */
[----:B------:R-:W-:Y:S01]  /*d2d0*/  @!PT LDS RZ, [RZ] ;  /* 0x00000000fffff984 */ /* 0x000fe20000000800 */
[----:B------:R-:W-:Y:S01]  /*d2e0*/  LDGSTS.E.BYPASS.LTC128B.128 [R7+0xc00], desc[UR36][R2.64], !P0 ;  /* 0x00c0000002077fae */ /* 0x000fe2000c101d64 */
[----:B------:R-:W-:-:S13]  /*d2f0*/  ISETP.LT.OR P0, PT, R8, 0x11, P1 ;  /* 0x000000110800780c */ /* 0x000fda0000f01670 */
[----:B------:R0:W-:Y:S02]  /*d300*/  LDGSTS.E.BYPASS.LTC128B.128 [R7+0x3c00], desc[UR36][R2.64+0x80], !P0 ;  /* 0x03c0008002077fae */ /* 0x0001e4000c101d64 */
[----:B0-----:R-:W-:-:S07]  /*d310*/  IMAD.MOV.U32 R3, RZ, RZ, R14 ;  /* 0x000000ffff037224 */ /* 0x001fce00078e000e */
[----:B------:R-:W-:Y:S05]  /*d320*/  WARPSYNC.COLLECTIVE R15, `(.L_x_148) ;  /* 0x000000000f087348 */ /* 0x000fea0003c00000 */
[----:B------:R0:W1:Y:S02]  /*d330*/  SHFL.IDX P6, R14, R13, R12, R11 ;  /* 0x0000000c0d0e7389 */ /* 0x00006400000c000b */
[----:B01----:R-:W-:Y:S01]  /*d340*/  ENDCOLLECTIVE ;  /* 0x000000000000791b */ /* 0x003fe20003800000 */
.L_x_148:
[----:B------:R-:W-:Y:S01]  /*d350*/  IMAD.MOV.U32 R13, RZ, RZ, R18 ;  /* 0x000000ffff0d7224 */ /* 0x000fe200078e0012 */
[----:B------:R-:W-:Y:S02]  /*d360*/  MOV R12, 0x3 ;  /* 0x00000003000c7802 */ /* 0x000fe40000000f00 */
[----:B------:R-:W-:-:S13]  /*d370*/  IADD3 R2, P0, R14, R5, RZ ;  /* 0x000000050e027210 */ /* 0x000fda0007f1e0ff */
[----:B------:R-:W-:Y:S05]  /*d380*/  WARPSYNC.COLLECTIVE R15, `(.L_x_149) ;  /* 0x000000000f087348 */ /* 0x000fea0003c00000 */
[----:B------:R0:W1:Y:S02]  /*d390*/  SHFL.IDX P6, R14, R13, R12, R11 ;  /* 0x0000000c0d0e7389 */ /* 0x00006400000c000b */
[----:B01----:R-:W-:Y:S01]  /*d3a0*/  ENDCOLLECTIVE ;  /* 0x000000000000791b */ /* 0x003fe20003800000 */
.L_x_149:
[----:B------:R-:W-:Y:S01]  /*d3b0*/  IMAD.X R3, RZ, RZ, R3, P0 ;  /* 0x000000ffff037224 */ /* 0x000fe200000e0603 */
        /* <DEDUP_REMOVED lines=12> */
.L_x_150:
[----:B------:R-:W-:Y:S02]  /*d480*/  IMAD.MOV.U32 R13, RZ, RZ, R18 ;  /* 0x000000ffff0d7224 */ /* 0x000fe400078e0012 */
[----:B------:R-:W-:Y:S01]  /*d490*/  IMAD.MOV.U32 R12, RZ, RZ, 0x4 ;  /* 0x00000004ff0c7424 */ /* 0x000fe200078e00ff */
[----:B------:R-:W-:-:S13]  /*d4a0*/  IADD3 R2, P0, R14, R5, RZ ;  /* 0x000000050e027210 */ /* 0x000fda0007f1e0ff */
[----:B------:R-:W-:Y:S05]  /*d4b0*/  WARPSYNC.COLLECTIVE R15, `(.L_x_151) ;  /* 0x000000000f087348 */ /* 0x000fea0003c00000 */
[----:B------:R0:W1:Y:S02]  /*d4c0*/  SHFL.IDX P6, R14, R13, R12, R11 ;  /* 0x0000000c0d0e7389 */ /* 0x00006400000c000b */
[----:B01----:R-:W-:Y:S01]  /*d4d0*/  ENDCOLLECTIVE ;  /* 0x000000000000791b */ /* 0x003fe20003800000 */
.L_x_151:
        /* <DEDUP_REMOVED lines=13> */
.L_x_152:
[----:B------:R-:W-:Y:S01]  /*d5b0*/  MOV R13, R18 ;  /* 0x00000012000d7202 */ /* 0x000fe20000000f00 */
[----:B------:R-:W-:Y:S01]  /*d5c0*/  IMAD.MOV.U32 R12, RZ, RZ, 0x5 ;  /* 0x00000005ff0c7424 */ /* 0x000fe200078e00ff */
[----:B------:R-:W-:-:S13]  /*d5d0*/  IADD3 R2, P0, R14, R5, RZ ;  /* 0x000000050e027210 */ /* 0x000fda0007f1e0ff */
[----:B------:R-:W-:Y:S05]  /*d5e0*/  WARPSYNC.COLLECTIVE R15, `(.L_x_153) ;  /* 0x000000000f087348 */ /* 0x000fea0003c00000 */
[----:B------:R0:W1:Y:S02]  /*d5f0*/  SHFL.IDX P6, R14, R13, R12, R11 ;  /* 0x0000000c0d0e7389 */ /* 0x00006400000c000b */
[----:B01----:R-:W-:Y:S01]  /*d600*/  ENDCOLLECTIVE ;  /* 0x000000000000791b */ /* 0x003fe20003800000 */
.L_x_153:
[----:B------:R-:W-:Y:S01]  /*d610*/  IMAD.X R3, RZ, RZ, R3, P0 ;  /* 0x000000ffff037224 */ /* 0x000fe200000e0603 */
[----:B------:R-:W-:Y:S02]  /*d620*/  ISETP.LT.OR P0, PT, R8, 0x41, P2 ;  /* 0x000000410800780c */ /* 0x000fe40001701670 */
[----:B------:R-:W-:-:S11]  /*d630*/  MOV R13, R17 ;  /* 0x00000011000d7202 */ /* 0x000fd60000000f00 */
[----:B------:R-:W-:Y:S01]  /*d640*/  @!PT LDS RZ, [RZ] ;  /* 0x00000000fffff984 */ /* 0x000fe20000000800 */
[----:B------:R-:W-:Y:S01]  /*d650*/  @!PT LDS RZ, [RZ] ;  /* 0x00000000fffff984 */ /* 0x000fe20000000800 */
[----:B------:R-:W-:Y:S01]  /*d660*/  @!PT LDS RZ, [RZ] ;  /* 0x00000000fffff984 */ /* 0x000fe20000000800 */
[----:B------:R0:W-:Y:S01]  /*d670*/  LDGSTS.E.BYPASS.LTC128B.128 [R7+0x2400], desc[UR36][R2.64], !P0 ;  /* 0x0240000002077fae */ /* 0x0001e2000c101d64 */
[----:B------:R-:W-:Y:S01]  /*d680*/  ISETP.LT.OR P0, PT, R8, 0x41, P1 ;  /* 0x000000410800780c */ /* 0x000fe20000f01670 */
[----:B------:R-:W-:-:S12]  /*d690*/  IMAD.MOV.U32 R18, RZ, RZ, R14 ;  /* 0x000000ffff127224 */ /* 0x000fd800078e000e */
[----:B0-----:R-:W-:Y:S05]  /*d6a0*/  WARPSYNC.COLLECTIVE R15, `(.L_x_154) ;  /* 0x000000000f087348 */ /* 0x001fea0003c00000 */
[----:B------:R1:W2:Y:S02]  /*d6b0*/  SHFL.IDX P6, R14, R13, R12, R11 ;  /* 0x0000000c0d0e7389 */ /* 0x0002a400000c000b */
[----:B012---:R-:W-:Y:S01]  /*d6c0*/  ENDCOLLECTIVE ;  /* 0x000000000000791b */ /* 0x007fe20003800000 */
.L_x_154:
[----:B------:R-:W-:Y:S01]  /*d6d0*/  @!PT LDS RZ, [RZ] ;  /* 0x00000000fffff984 */ /* 0x000fe20000000800 */
[----:B------:R-:W-:Y:S01]  /*d6e0*/  @!PT LDS RZ, [RZ] ;  /* 0x00000000fffff984 */ /* 0x000fe20000000800 */
[----:B------:R-:W-:Y:S01]  /*d6f0*/  @!PT LDS RZ, [RZ] ;  /* 0x00000000fffff984 */ /* 0x000fe20000000800 */
[----:B------:R0:W-:Y:S01]  /*d700*/  LDGSTS.E.BYPASS.LTC128B.128 [R7+0x5400], desc[UR36][R2.64+0x80], !P0 ;  /* 0x0540008002077fae */ /* 0x0001e2000c101d64 */
[----:B------:R-:W-:Y:S05]  /*d710*/  BRA `(.L_x_155) ;  /* 0xffffffcc00c87947 */ /* 0x000fea000383ffff */
.L_x_71:
[----:B0-----:R0:W1:Y:S02]  /*d720*/  SYNCS.PHASECHK.TRANS64.TRYWAIT P0, [R4+URZ+0x2a860], R3 ;  /* 0x02a86003040075a7 */ /* 0x001064000800017f */
[----:B-1----:R-:W-:Y:S05]  /*d730*/  @!P0 NANOSLEEP.SYNCS 0x989680 ;  /* 0x009896800000895d */ /* 0x002fea0003900000 */
[----:B------:R-:W1:Y:S02]  /*d740*/  @!P0 SYNCS.PHASECHK.TRANS64 P0, [R4+URZ+0x2a860], R3 ;  /* 0x02a86003040085a7 */ /* 0x000e64000800007f */
[----:B-1----:R-:W-:Y:S05]  /*d750*/  @!P0 BRA `(.L_x_71) ;  /* 0xfffffffc00f08947 */ /* 0x002fea000383ffff */
[----:B------:R-:W-:Y:S05]  /*d760*/  BRA `(.L_x_156) ;  /* 0xffffffd0009c7947 */ /* 0x000fea000383ffff */
.L_x_72:
[----:B------:R-:W-:Y:S01]  /*d770*/  BSSY B0, `(.L_x_157) ;  /* 0x0000008000007945 */ /* 0x000fe20003800000 */
[----:B------:R-:W-:Y:S01]  /*d780*/  IMAD.MOV.U32 R13, RZ, RZ, R18 ;  /* 0x000000ffff0d7224 */ /* 0x000fe200078e0012 */
[----:B------:R-:W-:Y:S01]  /*d790*/  MOV R11, 0x181f ;  /* 0x0000181f000b7802 */ /* 0x000fe20000000f00 */
[----:B------:R-:W-:Y:S02]  /*d7a0*/  IMAD.MOV.U32 R12, RZ, RZ, RZ ;  /* 0x000000ffff0c7224 */ /* 0x000fe400078e00ff */
[----:B------:R-:W-:-:S07]  /*d7b0*/  IMAD.MOV.U32 R15, RZ, RZ, -0x1 ;  /* 0xffffffffff0f7424 */ /* 0x000fce00078e00ff */
[----:B0-----:R-:W-:Y:S05]  /*d7c0*/  WARPSYNC.COLLECTIVE R15, `(.L_x_158) ;  /* 0x000000000f087348 */ /* 0x001fea0003c00000 */
[----:B------:R1:W2:Y:S02]  /*d7d0*/  SHFL.IDX P6, R14, R13, R12, R11 ;  /* 0x0000000c0d0e7389 */ /* 0x0002a400000c000b */
[----:B012---:R-:W-:Y:S01]  /*d7e0*/  ENDCOLLECTIVE ;  /* 0x000000000000791b */ /* 0x007fe20003800000 */
.L_x_158:
[----:B------:R-:W-:Y:S05]  /*d7f0*/  BSYNC B0 ;  /* 0x0000000000007941 */ /* 0x000fea0003800000 */
.L_x_157:
[----:B------:R-:W-:Y:S01]  /*d800*/  MOV R13, R17 ;  /* 0x00000011000d7202 */ /* 0x000fe20000000f00 */
[----:B------:R-:W-:Y:S01]  /*d810*/  IMAD.MOV.U32 R12, RZ, RZ, RZ ;  /* 0x000000ffff0c7224 */ /* 0x000fe200078e00ff */
[----:B------:R-:W-:Y:S01]  /*d820*/  MOV R15, 0xffffffff ;  /* 0xffffffff000f7802 */ /* 0x000fe20000000f00 */
[----:B------:R-:W-:Y:S02]  /*d830*/  IMAD.MOV.U32 R11, RZ, RZ, 0x181f ;  /* 0x0000181fff0b7424 */ /* 0x000fe400078e00ff */
[----:B------:R-:W-:Y:S02]  /*d840*/  IMAD.MOV.U32 R0, RZ, RZ, R14 ;  /* 0x000000ffff007224 */ /* 0x000fe400078e000e */
[----:B------:R-:W-:-:S07]  /*d850*/  IMAD.SHL.U32 R6, R37, 0x2, RZ ;  /* 0x0000000225067824 */ /* 0x000fce00078e00ff */
[----:B------:R-:W-:Y:S05]  /*d860*/  WARPSYNC.COLLECTIVE R15, `(.L_x_159) ;  /* 0x000000000f087348 */ /* 0x000fea0003c00000 */
[----:B------:R0:W1:Y:S02]  /*d870*/  SHFL.IDX P6, R14, R13, R12, R11 ;  /* 0x0000000c0d0e7389 */ /* 0x00006400000c000b */
[----:B01----:R-:W-:Y:S01]  /*d880*/  ENDCOLLECTIVE ;  /* 0x000000000000791b */ /* 0x003fe20003800000 */
.L_x_159:
[----:B------:R-:W-:Y:S01]  /*d890*/  MOV R13, R18 ;  /* 0x00000012000d7202 */ /* 0x000fe20000000f00 */
[----:B------:R-:W-:Y:S01]  /*d8a0*/  IMAD.MOV.U32 R12, RZ, RZ, 0x1 ;  /* 0x00000001ff0c7424 */ /* 0x000fe200078e00ff */
[----:B------:R-:W-:-:S13]  /*d8b0*/  IADD3 R2, P0, R14, R6, RZ ;  /* 0x000000060e027210 */ /* 0x000fda0007f1e0ff */
[----:B------:R-:W-:Y:S05]  /*d8c0*/  WARPSYNC.COLLECTIVE R15, `(.L_x_160) ;  /* 0x000000000f087348 */ /* 0x000fea0003c00000 */
[----:B------:R0:W1:Y:S02]  /*d8d0*/  SHFL.IDX P6, R14, R13, R12, R11 ;  /* 0x0000000c0d0e7389 */ /* 0x00006400000c000b */
[----:B01----:R-:W-:Y:S01]  /*d8e0*/  ENDCOLLECTIVE ;  /* 0x000000000000791b */ /* 0x003fe20003800000 */
.L_x_160:
[----:B------:R-:W-:Y:S01]  /*d8f0*/  IMAD.X R3, RZ, RZ, R0, P0 ;  /* 0x000000ffff037224 */ /* 0x000fe200000e0600 */
[----:B------:R-:W-:Y:S02]  /*d900*/  ISETP.LT.OR P0, PT, R5, 0x1, P2 ;  /* 0x000000010500780c */ /* 0x000fe40001701670 */
[----:B------:R-:W-:Y:S02]  /*d910*/  LEA R0, R7, UR39, 0x1 ;  /* 0x0000002707007c11 */ /* 0x000fe4000f8e08ff */
[----:B------:R-:W-:-:S09]  /*d920*/  MOV R13, R17 ;  /* 0x00000011000d7202 */ /* 0x000fd20000000f00 */
        /* <DEDUP_REMOVED lines=9> */
.L_x_161:
[----:B------:R-:W-:Y:S01]  /*d9c0*/  @!PT LDS RZ, [RZ] ;  /* 0x00000000fffff984 */ /* 0x000fe20000000800 */
[----:B------:R-:W-:Y:S01]  /*d9d0*/  @!PT LDS RZ, [RZ] ;  /* 0x00000000fffff984 */ /* 0x000fe20000000800 */
[----:B------:R-:W-:Y:S01]  /*d9e0*/  @!PT LDS RZ, [RZ] ;  /* 0x00000000fffff984 */ /* 0x000fe20000000800 */
[----:B------:R0:W-:Y:S01]  /*d9f0*/  LDGSTS.E.BYPASS.LTC128B.128 [R0+0x3400], desc[UR36][R2.64+0x80], !P0 ;  /* 0x0340008002007fae */ /* 0x0001e2000c101d64 */
[----:B------:R-:W-:Y:S01]  /*da00*/  IMAD.MOV.U32 R13, RZ, RZ, R18 ;  /* 0x000000ffff0d7224 */ /* 0x000fe200078e0012 */
[----:B------:R-:W-:Y:S02]  /*da10*/  MOV R12, 0x2 ;  /* 0x00000002000c7802 */ /* 0x000fe40000000f00 */
[----:B0-----:R-:W-:-:S13]  /*da20*/  IADD3 R2, P0, R14, R6, RZ ;  /* 0x000000060e027210 */ /* 0x001fda0007f1e0ff */
[----:B------:R-:W-:Y:S05]  /*da30*/  WARPSYNC.COLLECTIVE R15, `(.L_x_162) ;  /* 0x000000000f087348 */ /* 0x000fea0003c00000 */
[----:B------:R0:W1:Y:S02]  /*da40*/  SHFL.IDX P6, R14, R13, R12, R11 ;  /* 0x0000000c0d0e7389 */ /* 0x00006400000c000b */
[----:B01----:R-:W-:Y:S01]  /*da50*/  ENDCOLLECTIVE ;  /* 0x000000000000791b */ /* 0x003fe20003800000 */
.L_x_162:
[----:B------:R-:W-:Y:S01]  /*da60*/  IMAD.X R3, RZ, RZ, R7, P0 ;  /* 0x000000ffff037224 */ /* 0x000fe200000e0607 */
[----:B------:R-:W-:Y:S01]  /*da70*/  ISETP.LT.OR P0, PT, R5, 0x11, P2 ;  /* 0x000000110500780c */ /* 0x000fe20001701670 */
[----:B------:R-:W-:-:S12]  /*da80*/  IMAD.MOV.U32 R13, RZ, RZ, R17 ;  /* 0x000000ffff0d7224 */ /* 0x000fd800078e0011 */
        /* <DEDUP_REMOVED lines=9> */
.L_x_163:
[----:B------:R-:W-:Y:S01]  /*db20*/  @!PT LDS RZ, [RZ] ;  /* 0x00000000fffff984 */ /* 0x000fe20000000800 */
[----:B------:R-:W-:Y:S01]  /*db30*/  @!PT LDS RZ, [RZ] ;  /* 0x00000000fffff984 */ /* 0x000fe20000000800 */
[----:B------:R-:W-:Y:S01]  /*db40*/  @!PT LDS RZ, [RZ] ;  /* 0x00000000fffff984 */ /* 0x000fe20000000800 */
[----:B------:R0:W-:Y:S01]  /*db50*/  LDGSTS.E.BYPASS.LTC128B.128 [R0+0x3c00], desc[UR36][R2.64+0x80], !P0 ;  /* 0x03c0008002007fae */ /* 0x0001e2000c101d64 */
[----:B------:R-:W-:Y:S02]  /*db60*/  IMAD.MOV.U32 R13, RZ, RZ, R18 ;  /* 0x000000ffff0d7224 */ /* 0x000fe400078e0012 */
[----:B------:R-:W-:Y:S01]  /*db70*/  IMAD.MOV.U32 R12, RZ, RZ, 0x3 ;  /* 0x00000003ff0c7424 */ /* 0x000fe200078e00ff */
[----:B0-----:R-:W-:-:S13]  /*db80*/  IADD3 R2, P0, R14, R6, RZ ;  /* 0x000000060e027210 */ /* 0x001fda0007f1e0ff */
[----:B------:R-:W-:Y:S05]  /*db90*/  WARPSYNC.COLLECTIVE R15, `(.L_x_164) ;  /* 0x000000000f087348 */ /* 0x000fea0003c00000 */
[----:B------:R0:W1:Y:S02]  /*dba0*/  SHFL.IDX P6, R14, R13, R12, R11 ;  /* 0x0000000c0d0e7389 */ /* 0x00006400000c000b */
[----:B01----:R-:W-:Y:S01]  /*dbb0*/  ENDCOLLECTIVE ;  /* 0x000000000000791b */ /* 0x003fe20003800000 */
.L_x_164:
[----:B------:R-:W-:Y:S02]  /*dbc0*/  IADD3.X R3, RZ, R7, RZ, P0, !PT ;  /* 0x00000007ff037210 */ /* 0x000fe400007fe4ff */
[----:B------:R-:W-:Y:S01]  /*dbd0*/  ISETP.LT.OR P0, PT, R5, 0x21, P2 ;  /* 0x000000210500780c */ /* 0x000fe20001701670 */
[----:B------:R-:W-:-:S12]  /*dbe0*/  IMAD.MOV.U32 R13, RZ, RZ, R17 ;  /* 0x000000ffff0d7224 */ /* 0x000fd800078e0011 */
[----:B------:R-:W-:Y:S01]  /*dbf0*/  @!PT LDS RZ, [RZ] ;  /* 0x00000000fffff984 */ /* 0x000fe20000000800 */
[----:B------:R-:W-:Y:S01]  /*dc00*/  @!PT LDS RZ, [RZ] ;  /* 0x00000000fffff984 */ /* 0x000fe20000000800 */
[----:B------:R-:W-:Y:S01]  /*dc10*/  @!PT LDS RZ, [RZ] ;  /* 0x00000000fffff984 */ /* 0x000fe20000000800 */
[----:B------:R0:W-:Y:S01]  /*dc20*/  LDGSTS.E.BYPASS.LTC128B.128 [R0+0x1400], desc[UR36][R2.64], !P0 ;  /* 0x0140000002007fae */ /* 0x0001e2000c101d64 */
[----:B------:R-:W-:Y:S02]  /*dc30*/  ISETP.LT.OR P0, PT, R5, 0x21, P1 ;  /* 0x000000210500780c */ /* 0x000fe40000f01670 */
[----:B------:R-:W-:-:S11]  /*dc40*/  MOV R7, R14 ;  /* 0x0000000e00077202 */ /* 0x000fd60000000f00 */
[----:B0-----:R-:W-:Y:S05]  /*dc50*/  WARPSYNC.COLLECTIVE R15, `(.L_x_165) ;  /* 0x000000000f087348 */ /* 0x001fea0003c00000 */
[----:B------:R1:W2:Y:S02]  /*dc60*/  SHFL.IDX P6, R14, R13, R12, R11 ;  /* 0x0000000c0d0e7389 */ /* 0x0002a400000c000b */
[----:B012---:R-:W-:Y:S01]  /*dc70*/  ENDCOLLECTIVE ;  /* 0x000000000000791b */ /* 0x007fe20003800000 */
.L_x_165:
[----:B------:R-:W-:Y:S01]  /*dc80*/  @!PT LDS RZ, [RZ] ;  /* 0x00000000fffff984 */ /* 0x000fe20000000800 */
[----:B------:R-:W-:Y:S01]  /*dc90*/  @!PT LDS RZ, [RZ] ;  /* 0x00000000fffff984 */ /* 0x000fe20000000800 */
[----:B------:R-:W-:Y:S01]  /*dca0*/  @!PT LDS RZ, [RZ] ;  /* 0x00000000fffff984 */ /* 0x000fe20000000800 */
[----:B------:R0:W-:Y:S01]  /*dcb0*/  LDGSTS.E.BYPASS.LTC128B.128 [R0+0x4400], desc[UR36][R2.64+0x80], !P0 ;  /* 0x0440008002007fae */ /* 0x0001e2000c101d64 */
[----:B------:R-:W-:Y:S01]  /*dcc0*/  MOV R13, R18 ;  /* 0x00000012000d7202 */ /* 0x000fe20000000f00 */
[----:B------:R-:W-:Y:S01]  /*dcd0*/  IMAD.MOV.U32 R12, RZ, RZ, 0x4 ;  /* 0x00000004ff0c7424 */ /* 0x000fe200078e00ff */
[----:B0-----:R-:W-:-:S13]  /*dce0*/  IADD3 R2, P0, R14, R6, RZ ;  /* 0x000000060e027210 */ /* 0x001fda0007f1e0ff */
[----:B------:R-:W-:Y:S05]  /*dcf0*/  WARPSYNC.COLLECTIVE R15, `(.L_x_166) ;  /* 0x000000000f087348 */ /* 0x000fea0003c00000 */
[----:B------:R0:W1:Y:S02]  /*dd00*/  SHFL.IDX P6, R14, R13, R12, R11 ;  /* 0x0000000c0d0e7389 */ /* 0x00006400000c000b */
[----:B01----:R-:W-:Y:S01]  /*dd10*/  ENDCOLLECTIVE ;  /* 0x000000000000791b */ /* 0x003fe20003800000 */
.L_x_166:
        /* <DEDUP_REMOVED lines=12> */
.L_x_167:
        /* <DEDUP_REMOVED lines=10> */
.L_x_168:
        /* <DEDUP_REMOVED lines=12> */
.L_x_169:
[----:B------:R-:W-:Y:S01]  /*df40*/  @!PT LDS RZ, [RZ] ;  /* 0x00000000fffff984 */ /* 0x000fe20000000800 */
[----:B------:R-:W-:Y:S01]  /*df50*/  @!PT LDS RZ, [RZ] ;  /* 0x00000000fffff984 */ /* 0x000fe20000000800 */
[----:B------:R-:W-:Y:S01]  /*df60*/  @!PT LDS RZ, [RZ] ;  /* 0x00000000fffff984 */ /* 0x000fe20000000800 */
[----:B------:R0:W-:Y:S01]  /*df70*/  LDGSTS.E.BYPASS.LTC128B.128 [R0+0x5400], desc[UR36][R2.64+0x80], !P0 ;  /* 0x0540008002007fae */ /* 0x0001e2000c101d64 */
[----:B------:R-:W-:Y:S05]  /*df80*/  BRA `(.L_x_170) ;  /* 0xffffffcc00607947 */ /* 0x000fea000383ffff */
.L_x_77:
[----:B0-----:R0:W1:Y:S02]  /*df90*/  SYNCS.PHASECHK.TRANS64.TRYWAIT P0, [R5+URZ+0x2a820], R0 ;  /* 0x02a82000050075a7 */ /* 0x001064000800017f */
[----:B-1----:R-:W-:Y:S05]  /*dfa0*/  @!P0 NANOSLEEP.SYNCS 0x989680 ;  /* 0x009896800000895d */ /* 0x002fea0003900000 */
[----:B------:R-:W1:Y:S02]  /*dfb0*/  @!P0 SYNCS.PHASECHK.TRANS64 P0, [R5+URZ+0x2a820], R0 ;  /* 0x02a82000050085a7 */ /* 0x000e64000800007f */
[----:B-1----:R-:W-:Y:S05]  /*dfc0*/  @!P0 BRA `(.L_x_77) ;  /* 0xfffffffc00f08947 */ /* 0x002fea000383ffff */
[----:B------:R-:W-:Y:S05]  /*dfd0*/  BRA `(.L_x_171) ;  /* 0xffffffcc00f47947 */ /* 0x000fea000383ffff */
.L_x_78:
[----:B------:R-:W1:Y:S01]  /*dfe0*/  S2R R2, SR_TID.X ;  /* 0x0000000000027919 */ /* 0x000e620000002100 */
[----:B------:R-:W-:Y:S01]  /*dff0*/  BSSY B0, `(.L_x_172) ;  /* 0x000000a000007945 */ /* 0x000fe20003800000 */
[----:B------:R-:W-:Y:S01]  /*e000*/  IMAD.MOV.U32 R12, RZ, RZ, RZ ;  /* 0x000000ffff0c7224 */ /* 0x000fe200078e00ff */
[----:B------:R-:W-:Y:S01]  /*e010*/  MOV R15, 0xffffffff ;  /* 0xffffffff000f7802 */ /* 0x000fe20000000f00 */
[----:B------:R-:W-:Y:S01]  /*e020*/  IMAD.MOV.U32 R11, RZ, RZ, 0x1f ;  /* 0x0000001fff0b7424 */ /* 0x000fe200078e00ff */
[----:B-1----:R-:W-:-:S04]  /*e030*/  SHF.R.U32.HI R2, RZ, 0x5, R2 ;  /* 0x00000005ff027819 */ /* 0x002fc80000011602 */
[----:B------:R-:W-:-:S04]  /*e040*/  LOP3.LUT R2, R2, 0x3, RZ, 0xc0, !PT ;  /* 0x0000000302027812 */ /* 0x000fc800078ec0ff */
[----:B------:R-:W-:-:S07]  /*e050*/  MOV R13, R2 ;  /* 0x00000002000d7202 */ /* 0x000fce0000000f00 */
[----:B0-----:R-:W-:Y:S05]  /*e060*/  WARPSYNC.COLLECTIVE R15, `(.L_x_173) ;  /* 0x000000000f087348 */ /* 0x001fea0003c00000 */
[----:B------:R1:W2:Y:S02]  /*e070*/  SHFL.IDX P6, R14, R13, R12, R11 ;  /* 0x0000000c0d0e7389 */ /* 0x0002a400000c000b */
[----:B012---:R-:W-:Y:S01]  /*e080*/  ENDCOLLECTIVE ;  /* 0x000000000000791b */ /* 0x007fe20003800000 */
.L_x_173:
[----:B------:R-:W-:Y:S05]  /*e090*/  BSYNC B0 ;  /* 0x0000000000007941 */ /* 0x000fea0003800000 */
.L_x_172:
[----:B------:R-:W-:Y:S05]  /*e0a0*/  BRA `(.L_x_174) ;  /* 0xffffffcc00dc7947 */ /* 0x000fea000383ffff */
.L_x_81:
[----:B------:R-:W-:Y:S01]  /*e0b0*/  BSSY B1, `(.L_x_175) ;  /* 0x0000006000017945 */ /* 0x000fe20003800000 */
[----:B------:R-:W-:-:S07]  /*e0c0*/  IMAD.MOV.U32 R15, RZ, RZ, -0x1 ;  /* 0xffffffffff0f7424 */ /* 0x000fce00078e00ff */
[----:B0-----:R-:W-:Y:S05]  /*e0d0*/  WARPSYNC.COLLECTIVE R15, `(.L_x_176) ;  /* 0x000000000f0c7348 */ /* 0x001fea0003c00000 */
[----:B------:R-:W-:Y:S02]  /*e0e0*/  ELECT P6, UR62, PT ;  /* 0x00000000003e782f */ /* 0x000fe400038c0000 */
[----:B------:R-:W-:Y:S01]  /*e0f0*/  MOV R14, UR62 ;  /* 0x0000003e000e7c02 */ /* 0x000fe20008000f00 */
[----:B0-----:R-:W-:Y:S10]  /*e100*/  ENDCOLLECTIVE ;  /* 0x000000000000791b */ /* 0x001ff40003800000 */
.L_x_176:
[----:B------:R-:W-:Y:S05]  /*e110*/  BSYNC B1 ;  /* 0x0000000000017941 */ /* 0x000fea0003800000 */
.L_x_175:
[----:B------:R-:W-:Y:S05]  /*e120*/  BRA `(.L_x_177) ;  /* 0xffffffcc00d47947 */ /* 0x000fea000383ffff */
.L_x_83:
[----:B0-----:R0:W1:Y:S02]  /*e130*/  SYNCS.PHASECHK.TRANS64.TRYWAIT P1, [R3+URZ+0x2a840], R2 ;  /* 0x02a84002030075a7 */ /* 0x001064000802017f */
[----:B-1----:R-:W-:Y:S05]  /*e140*/  @!P1 NANOSLEEP.SYNCS 0x989680 ;  /* 0x009896800000995d */ /* 0x002fea0003900000 */
[----:B------:R-:W1:Y:S02]  /*e150*/  @!P1 SYNCS.PHASECHK.TRANS64 P1, [R3+URZ+0x2a840], R2 ;  /* 0x02a84002030095a7 */ /* 0x000e64000802007f */
[----:B-1----:R-:W-:Y:S05]  /*e160*/  @!P1 BRA `(.L_x_83) ;  /* 0xfffffffc00f09947 */ /* 0x002fea000383ffff */
[----:B------:R-:W-:Y:S05]  /*e170*/  BRA `(.L_x_178) ;  /* 0xffffffcc00fc7947 */ /* 0x000fea000383ffff */
.L_x_85:
[----:B-1----:R1:W2:Y:S02]  /*e180*/  SYNCS.PHASECHK.TRANS64.TRYWAIT P1, [R5+URZ+0x2a840], R0 ;  /* 0x02a84000050075a7 */ /* 0x0022a4000802017f */
[----:B--2---:R-:W-:Y:S05]  /*e190*/  @!P1 NANOSLEEP.SYNCS 0x989680 ;  /* 0x009896800000995d */ /* 0x004fea0003900000 */
[----:B------:R-:W2:Y:S02]  /*e1a0*/  @!P1 SYNCS.PHASECHK.TRANS64 P1, [R5+URZ+0x2a840], R0 ;  /* 0x02a84000050095a7 */ /* 0x000ea4000802007f */
[----:B--2---:R-:W-:Y:S05]  /*e1b0*/  @!P1 BRA `(.L_x_85) ;  /* 0xfffffffc00f09947 */ /* 0x004fea000383ffff */
[----:B------:R-:W-:Y:S05]  /*e1c0*/  BRA `(.L_x_179) ;  /* 0xffffffd000087947 */ /* 0x000fea000383ffff */
.L_x_87:
[----:B--2---:R2:W3:Y:S02]  /*e1d0*/  SYNCS.PHASECHK.TRANS64.TRYWAIT P1, [R3+URZ+0x2a860], R2 ;  /* 0x02a86002030075a7 */ /* 0x0044e4000802017f */
[----:B---3--:R-:W-:Y:S05]  /*e1e0*/  @!P1 NANOSLEEP.SYNCS 0x989680 ;  /* 0x009896800000995d */ /* 0x008fea0003900000 */
[----:B------:R-:W3:Y:S02]  /*e1f0*/  @!P1 SYNCS.PHASECHK.TRANS64 P1, [R3+URZ+0x2a860], R2 ;  /* 0x02a86002030095a7 */ /* 0x000ee4000802007f */
[----:B---3--:R-:W-:Y:S05]  /*e200*/  @!P1 BRA `(.L_x_87) ;  /* 0xfffffffc00f09947 */ /* 0x008fea000383ffff */
[----:B------:R-:W-:Y:S05]  /*e210*/  BRA `(.L_x_180) ;  /* 0xffffffd000047947 */ /* 0x000fea000383ffff */
.L_x_181:
[----:B------:R-:W-:-:S00]  /*e220*/  BRA `(.L_x_181) ;  /* 0xfffffffc00fc7947 */ /* 0x000fc0000383ffff */
[----:B------:R-:W-:-:S00]  /*e230*/  NOP ;  /* 0x0000000000007918 */ /* 0x000fc00000000000 */
        /* <DEDUP_REMOVED lines=12> */
.L_x_15633:


//--------------------- .text._ZN7cutlass13device_kernelIN5flash11enable_sm90INS1_16FlashAttnFwdSm90INS1_25CollectiveMainloopFwdSm90ILi2EN4cute5tupleIJNS5_1CILi1EEES8_S8_EEENS6_IJNS7_ILi128EEENS7_ILi96EEENS7_ILi192EEEEEELi128ENS_10bfloat16_tEfNS_4arch4Sm90ELb0ELb0ELb1ELb1ELb1ELb0ELb0ELb1ELb1ELb1ELb0ELb0EEENS1_21CollectiveEpilogueFwdINS6_IJSA_SA_SB_EEES9_SE_SG_Li256ELb1ELb1ELb0ELb0EEENS1_36VarlenDynamicPersistentTileSchedulerILi128ELi96ELi256ELi128ELb0ELb1ELb1ELb0ELb1ELb1EEEEEEEEEvNT_6ParamsE --------------------------
	.section	.text._ZN7cutlass13device_kernelIN5flash11enable_sm90INS1_16FlashAttnFwdSm90INS1_25CollectiveMainloopFwdSm90ILi2EN4cute5tupleIJNS5_1CILi1EEES8_S8_EEENS6_IJNS7_ILi128EEENS7_ILi96EEENS7_ILi192EEEEEELi128ENS_10bfloat16_tEfNS_4arch4Sm90ELb0ELb0ELb1ELb1ELb1ELb0ELb0ELb1ELb1ELb1ELb0ELb0EEENS1_21CollectiveEpilogueFwdINS6_IJSA_SA_SB_EEES9_SE_SG_Li256ELb1ELb1ELb0ELb0EEENS1_36VarlenDynamicPersistentTileSchedulerILi128ELi96ELi256ELi128ELb0ELb1ELb1ELb0ELb1ELb1EEEEEEEEEvNT_6ParamsE,"ax",@progbits
	.align	128
.text._ZN7cutlass13device_kernelIN5flash11enable_sm90INS1_16FlashAttnFwdSm90INS1_25CollectiveMainloopFwdSm90ILi2EN4cute5tupleIJNS5_1CILi1EEES8_S8_EEENS6_IJNS7_ILi128EEENS7_ILi96EEENS7_ILi192EEEEEELi128ENS_10bfloat16_tEfNS_4arch4Sm90ELb0ELb0ELb1ELb1ELb1ELb0ELb0ELb1ELb1ELb1ELb0ELb0EEENS1_21CollectiveEpilogueFwdINS6_IJSA_SA_SB_EEES9_SE_SG_Li256ELb1ELb1ELb0ELb0EEENS1_36VarlenDynamicPersistentTileSchedulerILi128ELi96ELi256ELi128ELb0ELb1ELb1ELb0ELb1ELb1EEEEEEEEEvNT_6ParamsE:
        .type           _ZN7cutlass13device_kernelIN5flash11enable_sm90INS1_16FlashAttnFwdSm90INS1_25CollectiveMainloopFwdSm90ILi2EN4cute5tupleIJNS5_1CILi1EEES8_S8_EEENS6_IJNS7_ILi128EEENS7_ILi96EEENS7_ILi192EEEEEELi128ENS_10bfloat16_tEfNS_4arch4Sm90ELb0ELb0ELb1ELb1ELb1ELb0ELb0ELb1ELb1ELb1ELb0ELb0EEENS1_21CollectiveEpilogueFwdINS6_IJSA_SA_SB_EEES9_SE_SG_Li256ELb1ELb1ELb0ELb0EEENS1_36VarlenDynamicPersistentTileSchedulerILi128ELi96ELi256ELi128ELb0ELb1ELb1ELb0ELb1ELb1EEEEEEEEEvNT_6ParamsE,@function
        .size           _ZN7cutlass13device_kernelIN5flash11enable_sm90INS1_16FlashAttnFwdSm90INS1_25CollectiveMainloopFwdSm90ILi2EN4cute5tupleIJNS5_1CILi1EEES8_S8_EEENS6_IJNS7_ILi128EEENS7_ILi96EEENS7_ILi192EEEEEELi128ENS_10bfloat16_tEfNS_4arch4Sm90ELb0ELb0ELb1ELb1ELb1ELb0ELb0ELb1ELb1ELb1ELb0ELb0EEENS1_21CollectiveEpilogueFwdINS6_IJSA_SA_SB_EEES9_SE_SG_Li256ELb1ELb1ELb0ELb0EEENS1_36VarlenDynamicPersistentTileSchedulerILi128ELi96ELi256ELi128ELb0ELb1ELb1ELb0ELb1ELb1EEEEEEEEEvNT_6ParamsE,(.L_x_15634 - _ZN7cutlass13device_kernelIN5flash11enable_sm90INS1_16FlashAttnFwdSm90INS1_25CollectiveMainloopFwdSm90ILi2EN4cute5tupleIJNS5_1CILi1EEES8_S8_EEENS6_IJNS7_ILi128EEENS7_ILi96EEENS7_ILi192EEEEEELi128ENS_10bfloat16_tEfNS_4arch4Sm90ELb0ELb0ELb1ELb1ELb1ELb0ELb0ELb1ELb1ELb1ELb0ELb0EEENS1_21CollectiveEpilogueFwdINS6_IJSA_SA_SB_EEES9_SE_SG_Li256ELb1ELb1ELb0ELb0EEENS1_36VarlenDynamicPersistentTileSchedulerILi128ELi96ELi256ELi128ELb0ELb1ELb1ELb0ELb1ELb1EEEEEEEEEvNT_6ParamsE)
        .other          _ZN7cutlass13device_kernelIN5flash11enable_sm90INS1_16FlashAttnFwdSm90INS1_25CollectiveMainloopFwdSm90ILi2EN4cute5tupleIJNS5_1CILi1EEES8_S8_EEENS6_IJNS7_ILi128EEENS7_ILi96EEENS7_ILi192EEEEEELi128ENS_10bfloat16_tEfNS_4arch4Sm90ELb0ELb0ELb1ELb1ELb1ELb0ELb0ELb1ELb1ELb1ELb0ELb0EEENS1_21CollectiveEpilogueFwdINS6_IJSA_SA_SB_EEES9_SE_SG_Li256ELb1ELb1ELb0ELb0EEENS1_36VarlenDynamicPersistentTileSchedulerILi128ELi96ELi256ELi128ELb0ELb1ELb1ELb0ELb1ELb1EEEEEEEEEvNT_6ParamsE,@"STO_CUDA_ENTRY STV_DEFAULT"
_ZN7cutlass13device_kernelIN5flash11enable_sm90INS1_16FlashAttnFwdSm90INS1_25CollectiveMainloopFwdSm90ILi2EN4cute5tupleIJNS5_1CILi1EEES8_S8_EEENS6_IJNS7_ILi128EEENS7_ILi96EEENS7_ILi192EEEEEELi128ENS_10bfloat16_tEfNS_4arch4Sm90ELb0ELb0ELb1ELb1ELb1ELb0ELb0ELb1ELb1ELb1ELb0ELb0EEENS1_21CollectiveEpilogueFwdINS6_IJSA_SA_SB_EEES9_SE_SG_Li256ELb1ELb1ELb0ELb0EEENS1_36VarlenDynamicPersistentTileSchedulerILi128ELi96ELi256ELi128ELb0ELb1ELb1ELb0ELb1ELb1EEEEEEEEEvNT_6ParamsE:
        /* <DEDUP_REMOVED lines=45> */
.L_x_182:
        /* <DEDUP_REMOVED lines=22> */
.L_x_183:
        /* <DEDUP_REMOVED lines=18> */
.L_x_184:
        /* <DEDUP_REMOVED lines=22> */
.L_x_185:
        /* <DEDUP_REMOVED lines=22> */
.L_x_186:
[----:B------:R-:W-:Y:S01]  /*0810*/  ISETP.NE.AND P0, PT, R2, RZ, PT ;  /* 0x000000ff0200720c */ /* 0x000fe20003f05270 */
[----:B------:R-:W-:Y:S01]  /*0820*/  IMAD.MOV.U32 R2, RZ, RZ, 0x1 ;  /* 0x00000001ff027424 */ /* 0x000fe200078e00ff */
[----:B------:R-:W-:Y:S01]  /*0830*/  NOP ;  /* 0x0000000000007918 */ /* 0x000fe20000000000 */
[----:B------:R-:W-:-:S03]  /*0840*/  ULDC.64 UR36, c[0x0][0x208] ;  /* 0x0000820000247ab9 */ /* 0x000fc60000000a00 */
[----:B------:R-:W-:-:S05]  /*0850*/  SEL R2, R2, 0x2, !P0 ;  /* 0x0000000202027807 */ /* 0x000fca0004000000 */
[----:B------:R0:W-:Y:S02]  /*0860*/  STL [R1+0x4], R2 ;  /* 0x0000040201007387 */ /* 0x0001e40000100800 */
[----:B01234-:R-:W-:Y:S06]  /*0870*/  BAR.SYNC.DEFER_BLOCKING 0x0 ;  /* 0x0000000000007b1d */ /* 0x01ffec0000010000 */
[----:B------:R-:W-:Y:S05]  /*0880*/  @!P0 BRA `(.L_x_187) ;  /* 0x0000008000a88947 */ /* 0x000fea0003800000 */
.L_x_188:
[----:B------:R-:W-:-:S08]  /*0890*/  NOP ;  /* 0x0000000000007918 */ /* 0x000fd00000000000 */
[----:B------:R-:W0:Y:S02]  /*08a0*/  USETMAXREG.TRY_ALLOC.CTAPOOL UP0, 0xe8 ;  /* 0x000000e8000079c8 */ /* 0x000e240008000600 */
[----:B0-----:R-:W-:-:S13]  /*08b0*/  PLOP3.LUT P0, PT, PT, PT, UP0, 0x80, 0x0 ;  /* 0x000000000000781c */ /* 0x001fda0003f0f008 */
[----:B------:R-:W-:Y:S05]  /*08c0*/  @!P0 BRA `(.L_x_188) ;  /* 0xfffffffc00f08947 */ /* 0x000fea000383ffff */
[----:B------:R-:W0:Y:S08]  /*08d0*/  S2UR UR5, SR_CgaCtaId ;  /* 0x00000000000579c3 */ /* 0x000e300000008800 */
[----:B------:R-:W-:Y:S06]  /*08e0*/  BAR.ARV 0x8, 0x180 ;  /* 0x0206000000007b1d */ /* 0x000fec0000002000 */
[----:B------:R-:W-:-:S02]  /*08f0*/  UMOV UR4, 0x400 ;  /* 0x0000040000047882 */ /* 0x000fc40000000000 */
[----:B------:R-:W-:Y:S01]  /*0900*/  BAR.SYNC.DEFER_BLOCKING 0x5, 0x180 ;  /* 0x0146000000007b1d */ /* 0x000fe20000010000 */
[----:B0-----:R-:W-:-:S09]  /*0910*/  ULEA UR4, UR5, UR4, 0x18 ;  /* 0x0000000405047291 */ /* 0x001fd2000f8ec03f */
[----:B------:R-:W0:Y:S01]  /*0920*/  LDS.128 R48, [UR4+0x2a8d0] ;  /* 0x02a8d004ff307984 */ /* 0x000e220008000c00 */
[----:B------:R-:W-:Y:S01]  /*0930*/  ULDC UR4, c[0x0][0xc3c] ;  /* 0x00030f0000047ab9 */ /* 0x000fe20000000800 */
[----:B------:R-:W-:Y:S06]  /*0940*/  BAR.ARV 0x4, 0x180 ;  /* 0x0106000000007b1d */ /* 0x000fec0000002000 */
[----:B0-----:R-:W-:-:S13]  /*0950*/  ISETP.GE.AND P0, PT, R51, UR4, PT ;  /* 0x0000000433007c0c */ /* 0x001fda000bf06270 */
[----:B------:R-:W-:Y:S05]  /*0960*/  @P0 EXIT ;  /* 0x000000000000094d */ /* 0x000fea0003800000 */
[----:B------:R-:W2:Y:S01]  /*0970*/  LDL.LU R10, [R1+0x4] ;  /* 0x00000400010a7983 */ /* 0x000ea20000300800 */
[----:B------:R-:W0:Y:S02]  /*0980*/  S2R R0, SR_TID.X ;  /* 0x0000000000007919 */ /* 0x000e240000002100 */
[----:B0-----:R-:W-:-:S05]  /*0990*/  VIADD R171, R0, 0xffffff80 ;  /* 0xffffff8000ab7836 */ /* 0x001fca0000000000 */
[----:B------:R-:W-:-:S04]  /*09a0*/  SHF.R.S32.HI R0, RZ, 0x1f, R171 ;  /* 0x0000001fff007819 */ /* 0x000fc800000114ab */
[----:B------:R-:W-:-:S04]  /*09b0*/  LEA.HI R3, R0, R171, RZ, 0x7 ;  /* 0x000000ab00037211 */ /* 0x000fc800078f38ff */
[----:B------:R-:W-:Y:S02]  /*09c0*/  LOP3.LUT R2, R3, 0xffffff80, RZ, 0xc0, !PT ;  /* 0xffffff8003027812 */ /* 0x000fe400078ec0ff */
[----:B------:R-:W-:-:S03]  /*09d0*/  LEA.HI R4, R0, R171, RZ, 0x5 ;  /* 0x000000ab00047211 */ /* 0x000fc600078f28ff */
[C---:B------:R-:W-:Y:S01]  /*09e0*/  IMAD.IADD R163, R171.reuse, 0x1, -R2 ;  /* 0x00000001aba37824 */ /* 0x040fe200078e0a02 */
[----:B------:R-:W-:Y:S02]  /*09f0*/  LEA.HI R2, R0, R171, RZ, 0x4 ;  /* 0x000000ab00027211 */ /* 0x000fe400078f20ff */
[----:B------:R-:W-:Y:S02]  /*0a00*/  SHF.L.U32 R6, R4, 0x5, RZ ;  /* 0x0000000504067819 */ /* 0x000fe400000006ff */
[----:B------:R-:W-:Y:S02]  /*0a10*/  LOP3.LUT R4, R2, 0x3fffff0, RZ, 0xc0, !PT ;  /* 0x03fffff002047812 */ /* 0x000fe400078ec0ff */
[----:B------:R-:W-:Y:S02]  /*0a20*/  SHF.R.S32.HI R5, RZ, 0x4, R2 ;  /* 0x00000004ff057819 */ /* 0x000fe40000011402 */
[----:B------:R-:W-:Y:S01]  /*0a30*/  SHF.R.S32.HI R8, RZ, 0x1f, R163 ;  /* 0x0000001fff087819 */ /* 0x000fe200000114a3 */
[----:B------:R-:W-:Y:S01]  /*0a40*/  IMAD.IADD R4, R171, 0x1, -R4 ;  /* 0x00000001ab047824 */ /* 0x000fe200078e0a04 */
[----:B------:R-:W-:-:S02]  /*0a50*/  LOP3.LUT R7, R6, 0xfffffc00, RZ, 0xc0, !PT ;  /* 0xfffffc0006077812 */ /* 0x000fc400078ec0ff */
[----:B------:R-:W-:Y:S02]  /*0a60*/  LEA.HI R2, R2, R5, RZ, 0x1 ;  /* 0x0000000502027211 */ /* 0x000fe400078f08ff */
[----:B------:R-:W-:Y:S01]  /*0a70*/  LEA.HI R9, R8, R163, RZ, 0x2 ;  /* 0x000000a308097211 */ /* 0x000fe200078f10ff */
[----:B------:R-:W-:Y:S01]  /*0a80*/  IMAD R7, R4, 0x40, R7 ;  /* 0x0000004004077824 */ /* 0x000fe200078e0207 */
[----:B------:R-:W-:Y:S02]  /*0a90*/  LOP3.LUT R2, R2, 0x1ffffffe, RZ, 0xc0, !PT ;  /* 0x1ffffffe02027812 */ /* 0x000fe400078ec0ff */
[----:B------:R-:W-:Y:S02]  /*0aa0*/  LEA.HI R4, R0, R171, RZ, 0x2 ;  /* 0x000000ab00047211 */ /* 0x000fe400078f10ff */
[--C-:B------:R-:W-:Y:S02]  /*0ab0*/  SHF.R.S32.HI R6, RZ, 0x2, R9.reuse ;  /* 0x00000002ff067819 */ /* 0x100fe40000011409 */
[----:B------:R-:W-:Y:S01]  /*0ac0*/  SHF.R.S32.HI R11, RZ, 0x1f, R9 ;  /* 0x0000001fff0b7819 */ /* 0x000fe20000011409 */
[----:B------:R-:W-:Y:S01]  /*0ad0*/  IMAD.IADD R2, R5, 0x1, -R2 ;  /* 0x0000000105027824 */ /* 0x000fe200078e0a02 */
[----:B------:R-:W-:-:S02]  /*0ae0*/  LOP3.LUT R4, R4, 0xfffffffc, RZ, 0xc0, !PT ;  /* 0xfffffffc04047812 */ /* 0x000fc400078ec0ff */
[----:B------:R-:W-:Y:S02]  /*0af0*/  LEA.HI R0, R0, R171, RZ, 0x3 ;  /* 0x000000ab00007211 */ /* 0x000fe400078f18ff */
[----:B------:R-:W-:Y:S02]  /*0b00*/  LEA.HI R11, R11, R6, RZ, 0x3 ;  /* 0x000000060b0b7211 */ /* 0x000fe400078f18ff */
[----:B------:R-:W-:Y:S01]  /*0b10*/  SHF.R.S32.HI R164, RZ, 0x7, R3 ;  /* 0x00000007ffa47819 */ /* 0x000fe20000011403 */
[----:B------:R-:W-:Y:S01]  /*0b20*/  IMAD R168, R2, 0x8, R7 ;  /* 0x0000000802a87824 */ /* 0x000fe200078e0207 */
[----:B------:R-:W-:Y:S01]  /*0b30*/  LOP3.LUT R2, R0, 0xfffffff8, RZ, 0xc0, !PT ;  /* 0xfffffff800027812 */ /* 0x000fe200078ec0ff */
[----:B------:R-:W-:Y:S01]  /*0b40*/  IMAD.IADD R4, R171, 0x1, -R4 ;  /* 0x00000001ab047824 */ /* 0x000fe200078e0a04 */
[----:B------:R-:W-:Y:S02]  /*0b50*/  LOP3.LUT R11, R11, 0xfffffff8, RZ, 0xc0, !PT ;  /* 0xfffffff80b0b7812 */ /* 0x000fe400078ec0ff */
[----:B------:R-:W-:-:S02]  /*0b60*/  LEA.HI R8, R8, R163, RZ, 0x5 ;  /* 0x000000a308087211 */ /* 0x000fc400078f28ff */
[----:B------:R-:W-:Y:S01]  /*0b70*/  LEA.HI R3, R3, R164, RZ, 0x1 ;  /* 0x000000a403037211 */ /* 0x000fe200078f08ff */
[----:B------:R-:W-:Y:S01]  /*0b80*/  IMAD.IADD R19, R171, 0x1, -R2 ;  /* 0x00000001ab137824 */ /* 0x000fe200078e0a02 */
[----:B------:R-:W-:Y:S02]  /*0b90*/  IADD3 R11, R6, -R11, RZ ;  /* 0x8000000b060b7210 */ /* 0x000fe40007ffe0ff */
[----:B------:R-:W-:Y:S02]  /*0ba0*/  LEA.HI R5, R4, R4, RZ, 0x1 ;  /* 0x0000000404057211 */ /* 0x000fe400078f08ff */
[----:B------:R-:W-:Y:S02]  /*0bb0*/  SHF.R.S32.HI R8, RZ, 0x5, R8 ;  /* 0x00000005ff087819 */ /* 0x000fe40000011408 */
[----:B------:R-:W-:Y:S01]  /*0bc0*/  LOP3.LUT R3, R3, 0x3fffffe, RZ, 0xc0, !PT ;  /* 0x03fffffe03037812 */ /* 0x000fe200078ec0ff */
[----:B------:R-:W-:Y:S01]  /*0bd0*/  IMAD.SHL.U32 R2, R19, 0x8, RZ ;  /* 0x0000000813027824 */ /* 0x000fe200078e00ff */
[----:B------:R-:W-:Y:S01]  /*0be0*/  LOP3.LUT R6, R9, 0x7ffffffc, RZ, 0xc0, !PT ;  /* 0x7ffffffc09067812 */ /* 0x000fe200078ec0ff */
[----:B------:R-:W-:Y:S01]  /*0bf0*/  IMAD R8, R8, 0x10, R11 ;  /* 0x0000001008087824 */ /* 0x000fe200078e020b */
[----:B------:R-:W-:-:S02]  /*0c00*/  LOP3.LUT R5, R5, 0x1ffffffe, RZ, 0xc0, !PT ;  /* 0x1ffffffe05057812 */ /* 0x000fc400078ec0ff */
[----:B------:R-:W-:Y:S01]  /*0c10*/  IADD3 R3, R164, -R3, RZ ;  /* 0x80000003a4037210 */ /* 0x000fe20007ffe0ff */
[----:B------:R-:W-:Y:S01]  /*0c20*/  IMAD.MOV.U32 R167, RZ, RZ, -0x2 ;  /* 0xfffffffeffa77424 */ /* 0x000fe200078e00ff */
[----:B------:R-:W-:Y:S01]  /*0c30*/  IADD3 R17, R2, 0x40, RZ ;  /* 0x0000004002117810 */ /* 0x000fe20007ffe0ff */
[----:B------:R-:W-:Y:S02]  /*0c40*/  IMAD.IADD R6, R163, 0x1, -R6 ;  /* 0x00000001a3067824 */ /* 0x000fe400078e0a06 */
[----:B------:R-:W-:Y:S02]  /*0c50*/  IMAD.IADD R166, R4, 0x1, -R5 ;  /* 0x0000000104a67824 */ /* 0x000fe400078e0a05 */
[----:B------:R-:W-:Y:S01]  /*0c60*/  IMAD R165, R3, 0x40, R8 ;  /* 0x0000004003a57824 */ /* 0x000fe200078e0208 */
[----:B------:R-:W-:Y:S01]  /*0c70*/  SHF.R.S32.HI R161, RZ, 0x3, R0 ;  /* 0x00000003ffa17819 */ /* 0x000fe20000011400 */
[----:B------:R-:W-:Y:S01]  /*0c80*/  IMAD R167, R6, R167, 0x60 ;  /* 0x0000006006a77424 */ /* 0x000fe200078e02a7 */
[----:B------:R-:W-:Y:S01]  /*0c90*/  SHF.R.S32.HI R170, RZ, 0x1f, R2 ;  /* 0x0000001fffaa7819 */ /* 0x000fe20000011402 */
[----:B------:R-:W-:Y:S01]  /*0ca0*/  IMAD.MOV.U32 R162, RZ, RZ, RZ ;  /* 0x000000ffffa27224 */ /* 0x000fe200078e00ff */
[----:B------:R-:W-:Y:S01]  /*0cb0*/  SHF.R.S32.HI R169, RZ, 0x1f, R17 ;  /* 0x0000001fffa97819 */ /* 0x000fe20000011411 */
[----:B------:R-:W-:Y:S01]  /*0cc0*/  IMAD R166, R166, 0x8, R165 ;  /* 0x00000008a6a67824 */ /* 0x000fe200078e02a5 */
[----:B------:R-:W-:Y:S01]  /*0cd0*/  UMOV UR39, URZ ;  /* 0x0000003f00277c82 */ /* 0x000fe20008000000 */
[----:B------:R-:W-:Y:S01]  /*0ce0*/  UMOV UR38, URZ ;  /* 0x0000003f00267c82 */ /* 0x000fe20008000000 */
[----:B--2---:R-:W-:-:S07]  /*0cf0*/  LOP3.LUT R16, R10, 0x1, RZ, 0xfc, !PT ;  /* 0x000000010a107812 */ /* 0x004fce00078efcff */
.L_x_234:
[----:B0-2-4-:R-:W0:Y:S01]  /*0d00*/  LDC.64 R4, c[0x0][0xc88] ;  /* 0x00032200ff047b82 */ /* 0x015e220000000a00 */
[----:B------:R-:W-:Y:S01]  /*0d10*/  ULDC.64 UR4, c[0x0][0xa28] ;  /* 0x00028a0000047ab9 */ /* 0x000fe20000000a00 */
[----:B------:R-:W-:Y:S01]  /*0d20*/  IMAD.MOV.U32 R3, RZ, RZ, RZ ;  /* 0x000000ffff037224 */ /* 0x000fe200078e00ff */
[----:B------:R-:W-:Y:S01]  /*0d30*/  ULDC.64 UR6, c[0x0][0xa20] ;  /* 0x0002880000067ab9 */ /* 0x000fe20000000a00 */
[----:B0-----:R-:W-:-:S05]  /*0d40*/  IMAD.WIDE R4, R51, 0x4, R4 ;  /* 0x0000000433047825 */ /* 0x001fca00078e0204 */
[----:B------:R-:W2:Y:S01]  /*0d50*/  LDG.E R18, desc[UR36][R4.64] ;  /* 0x0000002404127981 */ /* 0x000ea2000c1e1900 */
[----:B------:R-:W-:-:S04]  /*0d60*/  ISETP.NE.U32.AND P0, PT, RZ, UR4, PT ;  /* 0x00000004ff007c0c */ /* 0x000fc8000bf05070 */
[----:B------:R-:W-:Y:S02]  /*0d70*/  ISETP.NE.AND.EX P0, PT, RZ, UR5, PT, P0 ;  /* 0x00000005ff007c0c */ /* 0x000fe4000bf05300 */
[----:B--2---:R-:W-:-:S11]  /*0d80*/  SHF.R.S32.HI R160, RZ, 0x1f, R18 ;  /* 0x0000001fffa07819 */ /* 0x004fd60000011412 */
[----:B---3--:R-:W-:-:S04]  /*0d90*/  @P0 LEA R6, P1, R18, UR4, 0x2 ;  /* 0x0000000412060c11 */ /* 0x008fc8000f8210ff */
[----:B------:R-:W-:Y:S01]  /*0da0*/  @P0 LEA.HI.X R7, R18, UR5, R160, 0x2, P1 ;  /* 0x0000000512070c11 */ /* 0x000fe200088f14a0 */
[----:B------:R-:W-:-:S04]  /*0db0*/  ULDC.64 UR4, c[0x0][0x418] ;  /* 0x0001060000047ab9 */ /* 0x000fc80000000a00 */
[----:B------:R0:W5:Y:S01]  /*0dc0*/  @P0 LDG.E R3, desc[UR36][R6.64] ;  /* 0x0000002406030981 */ /* 0x000162000c1e1900 */
[----:B------:R-:W-:Y:S01]  /*0dd0*/  ISETP.NE.U32.AND P0, PT, RZ, UR6, PT ;  /* 0x00000006ff007c0c */ /* 0x000fe2000bf05070 */
[----:B------:R-:W-:-:S03]  /*0de0*/  UISETP.NE.U32.AND UP0, UPT, UR4, URZ, UPT ;  /* 0x0000003f0400728c */ /* 0x000fc6000bf05070 */
[----:B------:R-:W-:Y:S01]  /*0df0*/  ISETP.NE.AND.EX P0, PT, RZ, UR7, PT, P0 ;  /* 0x00000007ff007c0c */ /* 0x000fe2000bf05300 */
[----:B------:R-:W-:Y:S01]  /*0e00*/  UISETP.NE.AND.EX UP0, UPT, UR5, URZ, UPT, UP0 ;  /* 0x0000003f0500728c */ /* 0x000fe2000bf05300 */
[----:B------:R-:W-:Y:S02]  /*0e10*/  ULDC UR4, c[0x0][0x424] ;  /* 0x0001090000047ab9 */ /* 0x000fe40000000800 */
[----:B------:R-:W-:Y:S01]  /*0e20*/  ULDC UR5, c[0x0][0x2f0] ;  /* 0x0000bc0000057ab9 */ /* 0x000fe20000000800 */
[----:B------:R-:W-:-:S04]  /*0e30*/  USEL UR4, UR4, 0x1, UP0 ;  /* 0x0000000104047887 */ /* 0x000fc80008000000 */
[----:B------:R-:W-:-:S04]  /*0e40*/  UIMAD UR4, UR4, UR5, URZ ;  /* 0x00000005040472a4 */ /* 0x000fc8000f8e023f */
[C---:B------:R-:W-:Y:S02]  /*0e50*/  @P0 LEA R4, P1, R18.reuse, UR6, 0x2 ;  /* 0x0000000612040c11 */ /* 0x040fe4000f8210ff */
[----:B------:R-:W-:Y:S02]  /*0e60*/  IMAD.U32 R72, RZ, RZ, UR4 ;  /* 0x00000004ff487e24 */ /* 0x000fe4000f8e00ff */
[----:B------:R-:W-:-:S05]  /*0e70*/  @P0 LEA.HI.X R5, R18, UR7, R160, 0x2, P1 ;  /* 0x0000000712050c11 */ /* 0x000fca00088f14a0 */
[----:B------:R0:W5:Y:S01]  /*0e80*/  @P0 LDG.E R72, desc[UR36][R4.64] ;  /* 0x0000002404480981 */ /* 0x000162000c1e1900 */
[----:B------:R-:W-:Y:S05]  /*0e90*/  @P0 BRA `(.L_x_189) ;  /* 0x0000000000240947 */ /* 0x000fea0003800000 */
[----:B------:R-:W-:Y:S02]  /*0ea0*/  ULDC.64 UR4, c[0x0][0xa08] ;  /* 0x0002820000047ab9 */ /* 0x000fe40000000a00 */
[----:B------:R-:W-:-:S04]  /*0eb0*/  ISETP.NE.U32.AND P0, PT, RZ, UR4, PT ;  /* 0x00000004ff007c0c */ /* 0x000fc8000bf05070 */
[----:B------:R-:W-:-:S13]  /*0ec0*/  ISETP.NE.AND.EX P0, PT, RZ, UR5, PT, P0 ;  /* 0x00000005ff007c0c */ /* 0x000fda000bf05300 */
[----:B------:R-:W-:Y:S05]  /*0ed0*/  @!P0 BRA `(.L_x_189) ;  /* 0x0000000000148947 */ /* 0x000fea0003800000 */
[----:B0-----:R-:W0:Y:S02]  /*0ee0*/  LDC.64 R4, c[0x0][0xa08] ;  /* 0x00028200ff047b82 */ /* 0x001e240000000a00 */
[----:B0-----:R-:W-:-:S05]  /*0ef0*/  IMAD.WIDE R4, R18, 0x4, R4 ;  /* 0x0000000412047825 */ /* 0x001fca00078e0204 */
[----:B-----5:R-:W2:Y:S04]  /*0f00*/  LDG.E R72, desc[UR36][R4.64] ;  /* 0x0000002404487981 */ /* 0x020ea8000c1e1900 */
[----:B------:R-:W2:Y:S02]  /*0f10*/  LDG.E R7, desc[UR36][R4.64+0x4] ;  /* 0x0000042404077981 */ /* 0x000ea4000c1e1900 */
[----:B--2---:R-:W-:-:S07]  /*0f20*/  IADD3 R72, -R72, R7, RZ ;  /* 0x0000000748487210 */ /* 0x004fce0007ffe1ff */
.L_x_189:
[----:B-----5:R-:W-:Y:S01]  /*0f30*/  IMAD.IADD R72, R72, 0x1, -R3 ;  /* 0x0000000148487824 */ /* 0x020fe200078e0a03 */
[----:B------:R-:W-:Y:S01]  /*0f40*/  PLOP3.LUT P0, PT, PT, PT, PT, 0x80, 0x0 ;  /* 0x000000000000781c */ /* 0x000fe20003f0f070 */
[----:B------:R-:W-:Y:S01]  /*0f50*/  IMAD.MOV.U32 R23, RZ, RZ, R49 ;  /* 0x000000ffff177224 */ /* 0x000fe200078e0031 */
[----:B------:R-:W-:Y:S01]  /*0f60*/  CS2R R86, SRZ ;  /* 0x0000000000567805 */ /* 0x000fe2000001ff00 */
[C---:B------:R-:W-:Y:S01]  /*0f70*/  VIADD R0, R72.reuse, 0x5f ;  /* 0x0000005f48007836 */ /* 0x040fe20000000000 */
[----:B------:R-:W-:Y:S01]  /*0f80*/  ISETP.GE.AND P1, PT, R72, 0x1, PT ;  /* 0x000000014800780c */ /* 0x000fe20003f26270 */
[----:B------:R-:W-:Y:S01]  /*0f90*/  IMAD.MOV.U32 R22, RZ, RZ, R50 ;  /* 0x000000ffff167224 */ /* 0x000fe200078e0032 */
[----:B------:R-:W-:Y:S01]  /*0fa0*/  CS2R R84, SRZ ;  /* 0x0000000000547805 */ /* 0x000fe2000001ff00 */
[----:B------:R-:W-:Y:S01]  /*0fb0*/  IMAD.HI R0, R0, 0x2aaaaaab, RZ ;  /* 0x2aaaaaab00007827 */ /* 0x000fe200078e02ff */
[----:B------:R-:W-:Y:S02]  /*0fc0*/  CS2R R82, SRZ ;  /* 0x0000000000527805 */ /* 0x000fe4000001ff00 */
[----:B------:R-:W-:-:S02]  /*0fd0*/  CS2R R80, SRZ ;  /* 0x0000000000507805 */ /* 0x000fc4000001ff00 */
[----:B------:R-:W-:Y:S02]  /*0fe0*/  CS2R R78, SRZ ;  /* 0x00000000004e7805 */ /* 0x000fe4000001ff00 */
[----:B------:R-:W-:Y:S02]  /*0ff0*/  CS2R R76, SRZ ;  /* 0x00000000004c7805 */ /* 0x000fe4000001ff00 */
[----:B------:R-:W-:Y:S02]  /*1000*/  SHF.R.U32.HI R3, RZ, 0x1f, R0 ;  /* 0x0000001fff037819 */ /* 0x000fe40000011600 */
[----:B------:R-:W-:Y:S01]  /*1010*/  CS2R R74, SRZ ;  /* 0x00000000004a7805 */ /* 0x000fe2000001ff00 */
[----:B------:R-:W-:Y:S01]  /*1020*/  IMAD.MOV.U32 R73, RZ, RZ, RZ ;  /* 0x000000ffff497224 */ /* 0x000fe200078e00ff */
[----:B------:R-:W-:Y:S02]  /*1030*/  CS2R R32, SRZ ;  /* 0x0000000000207805 */ /* 0x000fe4000001ff00 */
[----:B------:R-:W-:Y:S01]  /*1040*/  LEA.HI.SX32 R88, R0, R3, 0x1c ;  /* 0x0000000300587211 */ /* 0x000fe200078fe2ff */
[----:B------:R-:W-:Y:S01]  /*1050*/  IMAD.MOV.U32 R0, RZ, RZ, RZ ;  /* 0x000000ffff007224 */ /* 0x000fe200078e00ff */
[----:B------:R-:W-:-:S02]  /*1060*/  MOV R3, RZ ;  /* 0x000000ff00037202 */ /* 0x000fc40000000f00 */
        /* <DEDUP_REMOVED lines=9> */
[----:B------:R-:W-:Y:S01]  /*1100*/  CS2R R52, SRZ ;  /* 0x0000000000347805 */ /* 0x000fe2000001ff00 */
[----:B------:R-:W-:Y:S01]  /*1110*/  IMAD.MOV.U32 R29, RZ, RZ, RZ ;  /* 0x000000ffff1d7224 */ /* 0x000fe200078e00ff */
        /* <DEDUP_REMOVED lines=8> */
[----:B------:R-:W-:Y:S01]  /*11a0*/  CS2R R92, SRZ ;  /* 0x00000000005c7805 */ /* 0x000fe2000001ff00 */
[----:B------:R-:W-:Y:S01]  /*11b0*/  IMAD.MOV.U32 R89, RZ, RZ, RZ ;  /* 0x000000ffff597224 */ /* 0x000fe200078e00ff */
[----:B------:R-:W-:Y:S02]  /*11c0*/  CS2R R94, SRZ ;  /* 0x00000000005e7805 */ /* 0x000fe4000001ff00 */
[----:B0-----:R-:W-:Y:S02]  /*11d0*/  CS2R R6, SRZ ;  /* 0x0000000000067805 */ /* 0x001fe4000001ff00 */
[----:B------:R-:W-:Y:S01]  /*11e0*/  MOV R8, RZ ;  /* 0x000000ff00087202 */ /* 0x000fe20000000f00 */
[----:B------:R-:W-:Y:S02]  /*11f0*/  IMAD.MOV.U32 R10, RZ, RZ, RZ ;  /* 0x000000ffff0a7224 */ /* 0x000fe400078e00ff */
[----:B------:R-:W-:Y:S01]  /*1200*/  IMAD.MOV.U32 R12, RZ, RZ, RZ ;  /* 0x000000ffff0c7224 */ /* 0x000fe200078e00ff */
[----:B------:R-:W-:Y:S06]  /*1210*/  @!P1 BRA `(.L_x_190) ;  /* 0x0000005800589947 */ /* 0x000fec0003800000 */
[----:B------:R-:W0:Y:S01]  /*1220*/  SHFL.IDX PT, R0, R164, RZ, 0x1f ;  /* 0x00001fffa4007589 */ /* 0x000e2200000e0000 */
[----:B------:R-:W1:Y:S01]  /*1230*/  S2UR UR40, SR_CgaCtaId ;  /* 0x00000000002879c3 */ /* 0x000e620000008800 */
[----:B------:R-:W-:Y:S01]  /*1240*/  UMOV UR6, 0x400 ;  /* 0x0000040000067882 */ /* 0x000fe20000000000 */
[----:B0-----:R-:W-:Y:S01]  /*1250*/  R2UR UR4, R0 ;  /* 0x00000000000472ca */ /* 0x001fe200000e0000 */
[----:B-1----:R-:W-:-:S04]  /*1260*/  ULEA UR42, UR40, UR6, 0x18 ;  /* 0x00000006282a7291 */ /* 0x002fc8000f8ec03f */
[----:B------:R-:W-:-:S04]  /*1270*/  UIADD3 UR6, UR42, 0xc400, URZ ;  /* 0x0000c4002a067890 */ /* 0x000fc8000fffe03f */
[----:B------:R-:W-:-:S04]  /*1280*/  ULOP3.LUT UP0, URZ, UR6, 0x1bf, URZ, 0xc0, !UPT ;  /* 0x000001bf063f7892 */ /* 0x000fc8000f80c03f */
[----:B------:R-:W-:Y:S02]  /*1290*/  ULEA.HI UR5, UR4, UR4, URZ, 0x1 ;  /* 0x0000000404057291 */ /* 0x000fe4000f8f083f */
[----:B------:R-:W-:Y:S02]  /*12a0*/  PLOP3.LUT P0, PT, PT, PT, UP0, 0x80, 0x0 ;  /* 0x000000000000781c */ /* 0x000fe40003f0f008 */
[----:B------:R-:W-:-:S04]  /*12b0*/  ULOP3.LUT UR5, UR5, 0x1e, URZ, 0xc0, !UPT ;  /* 0x0000001e05057892 */ /* 0x000fc8000f8ec03f */
[----:B------:R-:W-:-:S04]  /*12c0*/  UIADD3 UR5, UR4, -UR5, URZ ;  /* 0x8000000504057290 */ /* 0x000fc8000fffe03f */
[----:B------:R-:W-:-:S04]  /*12d0*/  ULEA UR5, UR5, UR6, 0xd ;  /* 0x0000000605057291 */ /* 0x000fc8000f8e683f */
[----:B------:R-:W-:-:S04]  /*12e0*/  USHF.R.U32.HI UR5, URZ, 0x4, UR5 ;  /* 0x000000043f057899 */ /* 0x000fc80008011605 */
[----:B------:R-:W-:Y:S01]  /*12f0*/  ULOP3.LUT UR41, UR5, 0x3fff, URZ, 0xc0, !UPT ;  /* 0x00003fff05297892 */ /* 0x000fe2000f8ec03f */
[----:B------:R-:W-:Y:S11]  /*1300*/  @!P0 BRA `(.L_x_191) ;  /* 0x0000000000408947 */ /* 0x000ff60003800000 */
        /* <DEDUP_REMOVED lines=16> */
.L_x_191:
[----:B------:R-:W-:Y:S02]  /*1410*/  LEA.HI R0, R162, R162, RZ, 0x1 ;  /* 0x000000a2a2007211 */ /* 0x000fe400078f08ff */
[----:B------:R-:W-:Y:S02]  /*1420*/  ISETP.NE.AND P0, PT, R16, 0x3, PT ;  /* 0x000000031000780c */ /* 0x000fe40003f05270 */
[----:B------:R-:W-:-:S05]  /*1430*/  LOP3.LUT R3, R0, 0xfffffffe, RZ, 0xc0, !PT ;  /* 0xfffffffe00037812 */ /* 0x000fca00078ec0ff */
[----:B------:R-:W-:-:S05]  /*1440*/  IMAD.IADD R0, R162, 0x1, -R3 ;  /* 0x00000001a2007824 */ /* 0x000fca00078e0a03 */
[----:B------:R-:W-:-:S04]  /*1450*/  SHF.L.U32 R0, R0, 0x1f, RZ ;  /* 0x0000001f00007819 */ /* 0x000fc800000006ff */
[----:B------:R-:W0:Y:S02]  /*1460*/  SYNCS.PHASECHK.TRANS64.TRYWAIT P1, [UR42+0x2a800], R0 ;  /* 0x02a80000ff0075a7 */ /* 0x000e24000802016a */
[----:B0-----:R-:W-:Y:S05]  /*1470*/  @!P1 BRA `(.L_x_192) ;  /* 0x000000c800a09947 */ /* 0x001fea0003800000 */
.L_x_321:
[----:B------:R-:W-:Y:S05]  /*1480*/  @!P0 BRA `(.L_x_193) ;  /* 0x0000000000048947 */ /* 0x000fea0003800000 */
[----:B------:R-:W-:Y:S01]  /*1490*/  BPT.TRAP 0x1 ;  /* 0x000000040000795c */ /* 0x000fe20000300000 */
.L_x_193:
[----:B0-----:R-:W-:Y:S02]  /*14a0*/  IMAD.U32 R0, RZ, RZ, UR38 ;  /* 0x00000026ff007e24 */ /* 0x001fe4000f8e00ff */
[----:B------:R-:W-:-:S03]  /*14b0*/  IMAD.U32 R3, RZ, RZ, UR39 ;  /* 0x00000027ff037e24 */ /* 0x000fc6000f8e00ff */
[----:B------:R-:W-:Y:S02]  /*14c0*/  LEA R0, R0, UR42, 0x3 ;  /* 0x0000002a00007c11 */ /* 0x000fe4000f8e18ff */
[----:B------:R-:W-:-:S04]  /*14d0*/  SHF.L.U32 R3, R3, 0x1f, RZ ;  /* 0x0000001f03037819 */ /* 0x000fc800000006ff */
[----:B------:R0:W1:Y:S01]  /*14e0*/  SYNCS.PHASECHK.TRANS64.TRYWAIT P1, [R0+URZ+0x2a830], R3 ;  /* 0x02a83003000075a7 */ /* 0x000062000802017f */
[----:B------:R-:W-:Y:S05]  /*14f0*/  @!P0 BRA `(.L_x_194) ;  /* 0x0000000000048947 */ /* 0x000fea0003800000 */
[----:B------:R-:W-:Y:S01]  /*1500*/  BPT.TRAP 0x1 ;  /* 0x000000040000795c */ /* 0x000fe20000300000 */
.L_x_194:
[----:B------:R-:W-:Y:S01]  /*1510*/  MOV R87, RZ ;  /* 0x000000ff00577202 */ /* 0x000fe20000000f00 */
[----:B-1----:R-:W-:Y:S06]  /*1520*/  @P1 BRA `(.L_x_195) ;  /* 0x0000000000081947 */ /* 0x002fec0003800000 */
[----:B------:R-:W1:Y:S02]  /*1530*/  SYNCS.PHASECHK.TRANS64.TRYWAIT P1, [R0+URZ+0x2a830], R3 ;  /* 0x02a83003000075a7 */ /* 0x000e64000802017f */
[----:B-1----:R-:W-:Y:S05]  /*1540*/  @!P1 BRA `(.L_x_196) ;  /* 0x000000c800849947 */ /* 0x002fea0003800000 */
.L_x_195:
        /* <DEDUP_REMOVED lines=8> */
[----:B------:R-:W-:Y:S01]  /*15d0*/  IMAD.U32 R7, RZ, RZ, UR13 ;  /* 0x0000000dff077e24 */ /* 0x000fe2000f8e00ff */
        /* <DEDUP_REMOVED lines=90> */
.L_x_197:
        /* <DEDUP_REMOVED lines=17> */
[C---:B------:R-:W-:Y:S01]  /*1c90*/  ISETP.GT.AND P4, PT, R9.reuse, 0x8, PT ;  /* 0x000000080900780c */ /* 0x040fe20003f84270 */
[----:B------:R-:W-:Y:S01]  /*1ca0*/  FMUL.FTZ R30, R30, UR4 ;  /* 0x000000041e1e7c20 */ /* 0x000fe20008410000 */
[----:B------:R-:W-:Y:S01]  /*1cb0*/  ISETP.GT.AND P3, PT, R9, 0x9, PT ;  /* 0x000000090900780c */ /* 0x000fe20003f64270 */
[----:B------:R-:W-:Y:S01]  /*1cc0*/  FMUL.FTZ R40, R40, UR4 ;  /* 0x0000000428287c20 */ /* 0x000fe20008410000 */
[----:B------:R-:W-:Y:S01]  /*1cd0*/  FMUL.FTZ R31, R31, UR4 ;  /* 0x000000041f1f7c20 */ /* 0x000fe20008410000 */
[----:B------:R-:W-:Y:S01]  /*1ce0*/  FMUL.FTZ R34, R34, UR4 ;  /* 0x0000000422227c20 */ /* 0x000fe20008410000 */
[----:B------:R-:W-:Y:S01]  /*1cf0*/  ISETP.GT.AND P2, PT, R9, 0x10, PT ;  /* 0x000000100900780c */ /* 0x000fe20003f44270 */
[----:B------:R-:W4:Y:S01]  /*1d00*/  MUFU.TANH R28, R28 ;  /* 0x0000001c001c7308 */ /* 0x000f220000002400 */
[----:B--2---:R-:W-:Y:S01]  /*1d10*/  FSEL R12, R24, -INF , P6 ;  /* 0xff800000180c7808 */ /* 0x004fe20003000000 */
[----:B------:R-:W-:Y:S01]  /*1d20*/  FMUL.FTZ R41, R41, UR4 ;  /* 0x0000000429297c20 */ /* 0x000fe20008410000 */
[----:B------:R-:W-:Y:S01]  /*1d30*/  ISETP.GT.AND P1, PT, R9, 0x11, PT ;  /* 0x000000110900780c */ /* 0x000fe20003f24270 */
[----:B------:R-:W-:Y:S01]  /*1d40*/  FMUL.FTZ R44, R44, UR4 ;  /* 0x000000042c2c7c20 */ /* 0x000fe20008410000 */
        /* <DEDUP_REMOVED lines=44> */
[----:B--2---:R-:W-:Y:S01]  /*2010*/  FSEL R80, R33, -INF , P1 ;  /* 0xff80000021507808 */ /* 0x004fe20000800000 */
[----:B------:R-:W-:Y:S01]  /*2020*/  ULDC UR5, c[0x0][0x988] ;  /* 0x0002620000057ab9 */ /* 0x000fe20000000800 */
[----:B------:R-:W-:Y:S01]  /*2030*/  FMUL.FTZ R66, R66, UR4 ;  /* 0x0000000442427c20 */ /* 0x000fe20008410000 */
[----:B------:R-:W-:Y:S01]  /*2040*/  P2R R13, PR, RZ, 0x1 ;  /* 0x00000001ff0d7803 */ /* 0x000fe20000000000 */
[----:B------:R-:W-:Y:S01]  /*2050*/  FMUL.FTZ R67, R67, UR4 ;  /* 0x0000000443437c20 */ /* 0x000fe20008410000 */
[----:B------:R-:W-:Y:S01]  /*2060*/  FMNMX.FTZ R11, R80, R11, !PT ;  /* 0x0000000b500b7209 */ /* 0x000fe20007810000 */
[----:B------:R-:W-:Y:S01]  /*2070*/  FMUL.FTZ R70, R70, UR4 ;  /* 0x0000000446467c20 */ /* 0x000fe20008410000 */
[----:B------:R-:W2:Y:S01]  /*2080*/  MUFU.TANH R14, R30 ;  /* 0x0000001e000e7308 */ /* 0x000ea20000002400 */
[----:B0-----:R-:W-:Y:S01]  /*2090*/  FSEL R3, R3, -INF , P5 ;  /* 0xff80000003037808 */ /* 0x001fe20002800000 */
[----:B------:R-:W-:Y:S01]  /*20a0*/  FMUL.FTZ R71, R71, UR4 ;  /* 0x0000000447477c20 */ /* 0x000fe20008410000 */
[----:B------:R-:W-:Y:S01]  /*20b0*/  ISETP.GT.AND P5, PT, R9, 0x19, PT ;  /* 0x000000190900780c */ /* 0x000fe20003fa4270 */
[--C-:B------:R-:W-:Y:S01]  /*20c0*/  IMAD.MOV.U32 R83, RZ, RZ, R87.reuse ;  /* 0x000000ffff537224 */ /* 0x100fe200078e0057 */
[----:B------:R-:W-:Y:S01]  /*20d0*/  R2UR UR4, R0 ;  /* 0x00000000000472ca */ /* 0x000fe200000e0000 */
[--C-:B------:R-:W-:Y:S01]  /*20e0*/  IMAD.MOV.U32 R81, RZ, RZ, R87.reuse ;  /* 0x000000ffff517224 */ /* 0x100fe200078e0057 */
[-C--:B------:R-:W-:Y:S01]  /*20f0*/  MOV R85, R87.reuse ;  /* 0x0000005700557202 */ /* 0x080fe20000000f00 */
[----:B------:R-:W0:Y:S01]  /*2100*/  MUFU.TANH R37, R37 ;  /* 0x0000002500257308 */ /* 0x000e220000002400 */
[----:B-1----:R-:W-:Y:S01]  /*2110*/  FSEL R36, R36, -INF , P6 ;  /* 0xff80000024247808 */ /* 0x002fe20003000000 */
[--C-:B------:R-:W-:Y:S01]  /*2120*/  IMAD.MOV.U32 R79, RZ, RZ, R87.reuse ;  /* 0x000000ffff4f7224 */ /* 0x100fe200078e0057 */
[----:B------:R-:W-:Y:S01]  /*2130*/  MOV R75, R87 ;  /* 0x00000057004b7202 */ /* 0x000fe20000000f00 */
[--C-:B------:R-:W-:Y:S01]  /*2140*/  IMAD.MOV.U32 R77, RZ, RZ, R87.reuse ;  /* 0x000000ffff4d7224 */ /* 0x100fe200078e0057 */
[----:B------:R-:W-:Y:S01]  /*2150*/  FMNMX.FTZ R11, R36, R11, !PT ;  /* 0x0000000b240b7209 */ /* 0x000fe20007810000 */
[----:B------:R-:W-:-:S02]  /*2160*/  IMAD.MOV.U32 R73, RZ, RZ, R87 ;  /* 0x000000ffff497224 */ /* 0x000fc400078e0057 */
[----:B------:R-:W1:Y:S01]  /*2170*/  MUFU.TANH R20, R31 ;  /* 0x0000001f00147308 */ /* 0x000e620000002400 */
[----:B--2---:R-:W-:Y:S01]  /*2180*/  FSEL R14, R14, -INF , P4 ;  /* 0xff8000000e0e7808 */ /* 0x004fe20002000000 */
[----:B------:R-:W-:Y:S01]  /*2190*/  UIADD3 UR4, UR4, 0x2a840, URZ ;  /* 0x0002a84004047890 */ /* 0x000fe2000fffe03f */
[----:B------:R-:W-:-:S03]  /*21a0*/  ISETP.GT.AND P4, PT, R9, 0x20, PT ;  /* 0x000000200900780c */ /* 0x000fc60003f84270 */
[----:B------:R-:W-:Y:S02]  /*21b0*/  UPRMT UR4, UR40, 0x654, UR4 ;  /* 0x0000065428047896 */ /* 0x000fe40008000004 */
[----:B------:R-:W2:Y:S01]  /*21c0*/  MUFU.TANH R40, R40 ;  /* 0x0000002800287308 */ /* 0x000ea20000002400 */
[----:B0-----:R-:W-:-:S04]  /*21d0*/  FSEL R82, R37, -INF , P5 ;  /* 0xff80000025527808 */ /* 0x001fc80002800000 */
[----:B------:R-:W-:Y:S02]  /*21e0*/  FMNMX.FTZ R11, R82, R11, !PT ;  /* 0x0000000b520b7209 */ /* 0x000fe40007810000 */
[----:B------:R-:W-:Y:S01]  /*21f0*/  SYNCS.ARRIVE.TRANS64.RED.A1T0 RZ, [UR4], RZ ;  /* 0x000000ffffff79a7 */ /* 0x000fe20008100404 */
        /* <DEDUP_REMOVED lines=62> */
[----:B--2---:R-:W-:Y:S01]  /*25e0*/  FSEL R100, R57, -INF , P1 ;  /* 0xff80000039647808 */ /* 0x004fe20000800000 */
[----:B------:R-:W-:-:S03]  /*25f0*/  IMAD.MOV.U32 R57, RZ, RZ, R87 ;  /* 0x000000ffff397224 */ /* 0x000fc600078e0057 */
[----:B------:R-:W-:-:S03]  /*2600*/  FMNMX.FTZ R11, R100, R11, !PT ;  /* 0x0000000b640b7209 */ /* 0x000fc60007810000 */
[----:B------:R-:W2:Y:S01]  /*2610*/  MUFU.TANH R54, R54 ;  /* 0x0000003600367308 */ /* 0x000ea20000002400 */
[----:B0-----:R-:W-:Y:S01]  /*2620*/  FSEL R52, R51, -INF , P5 ;  /* 0xff80000033347808 */ /* 0x001fe20002800000 */
[----:B------:R-:W-:Y:S01]  /*2630*/  IMAD.MOV.U32 R51, RZ, RZ, R87 ;  /* 0x000000ffff337224 */ /* 0x000fe200078e0057 */
        /* <DEDUP_REMOVED lines=13> */
[----:B------:R-:W-:Y:S02]  /*2710*/  ISETP.GT.AND P3, PT, R9, 0x51, PT ;  /* 0x000000510900780c */ /* 0x000fe40003f64270 */
[----:B------:R-:W-:-:S03]  /*2720*/  MOV R55, R87 ;  /* 0x0000005700377202 */ /* 0x000fc60000000f00 */
[----:B------:R-:W1:Y:S01]  /*2730*/  MUFU.TANH R65, R65 ;  /* 0x0000004100417308 */ /* 0x000e620000002400 */
[----:B--2---:R-:W-:-:S04]  /*2740*/  FSEL R64, R64, -INF , P4 ;  /* 0xff80000040407808 */ /* 0x004fc80002000000 */
[----:B------:R-:W-:-:S03]  /*2750*/  FMNMX.FTZ R11, R64, R11, !PT ;  /* 0x0000000b400b7209 */ /* 0x000fc60007810000 */
[----:B------:R-:W2:Y:S01]  /*2760*/  MUFU.TANH R59, R59 ;  /* 0x0000003b003b7308 */ /* 0x000ea20000002400 */
[----:B0-----:R-:W-:Y:S02]  /*2770*/  FSEL R34, R58, -INF , P2 ;  /* 0xff8000003a227808 */ /* 0x001fe40001000000 */
[----:B------:R-:W-:-:S05]  /*2780*/  ISETP.GT.AND P2, PT, R9, 0x58, PT ;  /* 0x000000580900780c */ /* 0x000fca0003f44270 */
[----:B------:R-:W0:Y:S01]  /*2790*/  MUFU.TANH R68, R68 ;  /* 0x0000004400447308 */ /* 0x000e220000002400 */
[----:B-1----:R-:W-:Y:S02]  /*27a0*/  FSEL R58, R65, -INF , P3 ;  /* 0xff800000413a7808 */ /* 0x002fe40001800000 */
[----:B------:R-:W-:Y:S02]  /*27b0*/  MOV R65, R87 ;  /* 0x0000005700417202 */ /* 0x000fe40000000f00 */
        /* <DEDUP_REMOVED lines=9> */
[----:B-1----:R-:W-:Y:S01]  /*2850*/  FSEL R104, R69, -INF , P1 ;  /* 0xff80000045687808 */ /* 0x002fe20000800000 */
[----:B------:R-:W-:-:S03]  /*2860*/  IMAD.MOV.U32 R69, RZ, RZ, R87 ;  /* 0x000000ffff457224 */ /* 0x000fc600078e0057 */
        /* <DEDUP_REMOVED lines=30> */
[--C-:B------:R-:W-:Y:S01]  /*2a50*/  FFMA.FTZ R13, R40, R11, -R21.reuse ;  /* 0x0000000b280d7223 */ /* 0x100fe20000010815 */
[----:B------:R-:W-:Y:S01]  /*2a60*/  FSEL R40, R67, -INF , P3 ;  /* 0xff80000043287808 */ /* 0x000fe20001800000 */
        /* <DEDUP_REMOVED lines=10> */
[-CC-:B-1----:R-:W-:Y:S01]  /*2b10*/  FFMA.FTZ R12, R36, R11.reuse, -R21.reuse ;  /* 0x0000000b240c7223 */ /* 0x182fe20000010815 */
[----:B------:R-:W-:Y:S01]  /*2b20*/  FSEL R36, R63, -INF , P5 ;  /* 0xff8000003f247808 */ /* 0x000fe20002800000 */
        /* <DEDUP_REMOVED lines=28> */
[----:B------:R0:W-:Y:S01]  /*2cf0*/  MUFU.EX2 R15, R76 ;  /* 0x0000004c000f7308 */ /* 0x0001e20000000800 */
[----:B------:R-:W-:Y:S01]  /*2d00*/  FMNMX.FTZ R9, R74, R9, !PT ;  /* 0x000000094a097209 */ /* 0x000fe20007810000 */
[----:B------:R-:W-:-:S02]  /*2d10*/  IMAD.MOV.U32 R67, RZ, RZ, R87 ;  /* 0x000000ffff437224 */ /* 0x000fc400078e0057 */
[--C-:B------:R-:W-:Y:S02]  /*2d20*/  IMAD.MOV.U32 R63, RZ, RZ, R87.reuse ;  /* 0x000000ffff3f7224 */ /* 0x100fe400078e0057 */
[----:B-1----:R-:W1:Y:S02]  /*2d30*/  SHFL.BFLY PT, R12, R9, 0x2, 0x1f ;  /* 0x0c401f00090c7f89 */ /* 0x002e6400000e0000 */
[----:B------:R-:W-:Y:S01]  /*2d40*/  MUFU.EX2 R78, R78 ;  /* 0x0000004e004e7308 */ /* 0x000fe20000000800 */
[----:B0-----:R-:W-:-:S07]  /*2d50*/  IMAD.MOV.U32 R76, RZ, RZ, R87 ;  /* 0x000000ffff4c7224 */ /* 0x001fce00078e0057 */
[----:B------:R0:W2:Y:S08]  /*2d60*/  MUFU.EX2 R27, R80 ;  /* 0x00000050001b7308 */ /* 0x0000b00000000800 */
[----:B------:R3:W-:Y:S01]  /*2d70*/  MUFU.EX2 R29, R82 ;  /* 0x00000052001d7308 */ /* 0x0007e20000000800 */
[----:B0-----:R-:W-:Y:S02]  /*2d80*/  MOV R80, R87 ;  /* 0x0000005700507202 */ /* 0x001fe40000000f00 */
[----:B-1----:R-:W-:-:S05]  /*2d90*/  FMNMX.FTZ R13, R9, R12, !PT ;  /* 0x0000000c090d7209 */ /* 0x002fca0007810000 */
[----:B------:R0:W-:Y:S01]  /*2da0*/  MUFU.EX2 R31, R84 ;  /* 0x00000054001f7308 */ /* 0x0001e20000000800 */
[----:B--2---:R-:W-:Y:S01]  /*2db0*/  F2FP.BF16.F32.PACK_AB R140, R27, R78 ;  /* 0x0000004e1b8c723e */ /* 0x004fe200000010ff */
[--C-:B---3--:R-:W-:Y:S01]  /*2dc0*/  IMAD.MOV.U32 R82, RZ, RZ, R87.reuse ;  /* 0x000000ffff527224 */ /* 0x108fe200078e0057 */
[----:B------:R-:W1:Y:S05]  /*2dd0*/  SHFL.BFLY PT, R12, R13, 0x1, 0x1f ;  /* 0x0c201f000d0c7f89 */ /* 0x000e6a00000e0000 */
[----:B------:R-:W-:Y:S01]  /*2de0*/  MUFU.EX2 R44, R44 ;  /* 0x0000002c002c7308 */ /* 0x000fe20000000800 */
[----:B0-----:R-:W-:-:S07]  /*2df0*/  IMAD.MOV.U32 R84, RZ, RZ, R87 ;  /* 0x000000ffff547224 */ /* 0x001fce00078e0057 */
[----:B------:R0:W2:Y:S08]  /*2e00*/  MUFU.EX2 R33, R86 ;  /* 0x0000005600217308 */ /* 0x0000b00000000800 */
[----:B------:R-:W-:Y:S01]  /*2e10*/  MUFU.EX2 R90, R90 ;  /* 0x0000005a005a7308 */ /* 0x000fe20000000800 */
[----:B0-----:R-:W-:Y:S01]  /*2e20*/  IMAD.MOV.U32 R86, RZ, RZ, R87 ;  /* 0x000000ffff567224 */ /* 0x001fe200078e0057 */
[----:B-1----:R-:W-:-:S04]  /*2e30*/  FMNMX.FTZ R12, R13, R12, !PT ;  /* 0x0000000c0d0c7209 */ /* 0x002fc80007810000 */
[C---:B------:R-:W-:Y:S01]  /*2e40*/  FSETP.NEU.FTZ.AND P1, PT, R12.reuse, -INF , PT ;  /* 0xff8000000c00780b */ /* 0x040fe20003f3d000 */
[----:B------:R-:W-:Y:S01]  /*2e50*/  FMUL.FTZ R41, R12, R11 ;  /* 0x0000000b0c297220 */ /* 0x000fe20000410000 */
[----:B------:R-:W0:Y:S01]  /*2e60*/  MUFU.EX2 R35, R92 ;  /* 0x0000005c00237308 */ /* 0x000e220000000800 */
[----:B--2---:R-:W-:-:S03]  /*2e70*/  F2FP.BF16.F32.PACK_AB R146, R33, R44 ;  /* 0x0000002c2192723e */ /* 0x004fc600000010ff */
        /* <DEDUP_REMOVED lines=33> */
[----:B------:R-:W-:Y:S01]  /*3090*/  IMAD.MOV.U32 R74, RZ, RZ, R87 ;  /* 0x000000ffff4a7224 */ /* 0x000fe200078e0057 */
[----:B0-----:R-:W-:Y:S01]  /*30a0*/  F2FP.BF16.F32.PACK_AB R148, R35, R90 ;  /* 0x0000005a2394723e */ /* 0x001fe200000010ff */
[----:B------:R0:W1:Y:S01]  /*30b0*/  MUFU.EX2 R139, R20 ;  /* 0x00000014008b7308 */ /* 0x0000620000000800 */
[----:B------:R-:W-:-:S07]  /*30c0*/  MOV R25, R87 ;  /* 0x0000005700197202 */ /* 0x000fce0000000f00 */
        /* <DEDUP_REMOVED lines=8> */
[----:B------:R-:W-:Y:S02]  /*3150*/  IMAD.MOV.U32 R10, RZ, RZ, 0x3f800000 ;  /* 0x3f800000ff0a7424 */ /* 0x000fe400078e00ff */
[----:B------:R-:W-:Y:S01]  /*3160*/  FADD.FTZ R43, R27, R20 ;  /* 0x000000141b2b7221 */ /* 0x000fe20000010000 */
[----:B---3--:R-:W-:Y:S01]  /*3170*/  FADD.FTZ R20, R14, R3 ;  /* 0x000000030e147221 */ /* 0x008fe20000010000 */
[----:B------:R-:W-:Y:S01]  /*3180*/  IMAD.MOV.U32 R78, RZ, RZ, R87 ;  /* 0x000000ffff4e7224 */ /* 0x000fe200078e0057 */
[----:B------:R-:W2:Y:S01]  /*3190*/  MUFU.EX2 R28, R28 ;  /* 0x0000001c001c7308 */ /* 0x000ea20000000800 */
[----:B0-----:R-:W-:Y:S01]  /*31a0*/  FADD.FTZ R26, R142, R43 ;  /* 0x0000002b8e1a7221 */ /* 0x001fe20000010000 */
[----:B-1----:R-:W-:Y:S01]  /*31b0*/  FADD.FTZ R3, R139, R20 ;  /* 0x000000148b037221 */ /* 0x002fe20000010000 */
[----:B------:R-:W-:Y:S01]  /*31c0*/  F2FP.BF16.F32.PACK_AB R142, R29, R142 ;  /* 0x0000008e1d8e723e */ /* 0x000fe200000010ff */
[----:B------:R-:W-:-:S02]  /*31d0*/  IMAD.MOV.U32 R27, RZ, RZ, R87 ;  /* 0x000000ffff1b7224 */ /* 0x000fc400078e0057 */
[----:B------:R-:W-:Y:S01]  /*31e0*/  FADD.FTZ R43, R29, R26 ;  /* 0x0000001a1d2b7221 */ /* 0x000fe20000010000 */
[----:B----4-:R-:W-:Y:S01]  /*31f0*/  FADD.FTZ R20, R24, R3 ;  /* 0x0000000318147221 */ /* 0x010fe20000010000 */
[----:B------:R-:W-:Y:S01]  /*3200*/  F2FP.BF16.F32.PACK_AB R139, R139, R14 ;  /* 0x0000000e8b8b723e */ /* 0x000fe200000010ff */
[----:B------:R0:W1:Y:S01]  /*3210*/  MUFU.EX2 R143, R30 ;  /* 0x0000001e008f7308 */ /* 0x0000620000000800 */
[----:B------:R-:W-:Y:S01]  /*3220*/  FADD.FTZ R26, R144, R43 ;  /* 0x0000002b901a7221 */ /* 0x000fe20000010000 */
[----:B-----5:R-:W-:Y:S01]  /*3230*/  FADD.FTZ R3, R141, R20 ;  /* 0x000000148d037221 */ /* 0x020fe20000010000 */
[C---:B------:R-:W-:Y:S01]  /*3240*/  F2FP.BF16.F32.PACK_AB R144, R31.reuse, R144 ;  /* 0x000000901f90723e */ /* 0x040fe200000010ff */
[--C-:B------:R-:W-:Y:S02]  /*3250*/  IMAD.MOV.U32 R29, RZ, RZ, R87.reuse ;  /* 0x000000ffff1d7224 */ /* 0x100fe400078e0057 */
[----:B------:R-:W-:Y:S01]  /*3260*/  FADD.FTZ R43, R31, R26 ;  /* 0x0000001a1f2b7221 */ /* 0x000fe20000010000 */
[----:B------:R-:W-:Y:S01]  /*3270*/  F2FP.BF16.F32.PACK_AB R141, R141, R24 ;  /* 0x000000188d8d723e */ /* 0x000fe200000010ff */
[----:B------:R-:W-:Y:S01]  /*3280*/  IMAD.MOV.U32 R31, RZ, RZ, R87 ;  /* 0x000000ffff1f7224 */ /* 0x000fe200078e0057 */
[----:B------:R-:W3:Y:S01]  /*3290*/  MUFU.EX2 R42, R42 ;  /* 0x0000002a002a7308 */ /* 0x000ee20000000800 */
[----:B--2---:R-:W-:Y:S01]  /*32a0*/  FADD.FTZ R20, R28, R3 ;  /* 0x000000031c147221 */ /* 0x004fe20000010000 */
[----:B------:R-:W-:Y:S01]  /*32b0*/  FADD.FTZ R26, R44, R43 ;  /* 0x0000002b2c1a7221 */ /* 0x000fe20000010000 */
[--C-:B------:R-:W-:Y:S01]  /*32c0*/  IMAD.MOV.U32 R44, RZ, RZ, R87.reuse ;  /* 0x000000ffff2c7224 */ /* 0x100fe200078e0057 */
[----:B0-----:R-:W-:Y:S01]  /*32d0*/  MOV R30, R87 ;  /* 0x00000057001e7202 */ /* 0x001fe20000000f00 */
[----:B------:R-:W-:-:S02]  /*32e0*/  IMAD.MOV.U32 R24, RZ, RZ, R87 ;  /* 0x000000ffff187224 */ /* 0x000fc400078e0057 */
[----:B------:R-:W-:Y:S01]  /*32f0*/  FADD.FTZ R43, R33, R26 ;  /* 0x0000001a212b7221 */ /* 0x000fe20000010000 */
[----:B------:R-:W-:Y:S01]  /*3300*/  IMAD.MOV.U32 R33, RZ, RZ, R87 ;  /* 0x000000ffff217224 */ /* 0x000fe200078e0057 */
[----:B------:R0:W2:Y:S01]  /*3310*/  MUFU.EX2 R145, R38 ;  /* 0x0000002600917308 */ /* 0x0000a20000000800 */
[C---:B-1----:R-:W-:Y:S01]  /*3320*/  FADD.FTZ R3, R143.reuse, R20 ;  /* 0x000000148f037221 */ /* 0x042fe20000010000 */
[----:B------:R-:W-:Y:S01]  /*3330*/  FADD.FTZ R20, R90, R43 ;  /* 0x0000002b5a147221 */ /* 0x000fe20000010000 */
[----:B------:R-:W-:Y:S01]  /*3340*/  F2FP.BF16.F32.PACK_AB R143, R143, R28 ;  /* 0x0000001c8f8f723e */ /* 0x000fe200000010ff */
[----:B------:R-:W-:Y:S02]  /*3350*/  IMAD.MOV.U32 R28, RZ, RZ, R87 ;  /* 0x000000ffff1c7224 */ /* 0x000fe400078e0057 */
[----:B------:R-:W-:Y:S01]  /*3360*/  FADD.FTZ R43, R35, R20 ;  /* 0x00000014232b7221 */ /* 0x000fe20000010000 */
[----:B------:R-:W-:Y:S01]  /*3370*/  MOV R35, R87 ;  /* 0x0000005700237202 */ /* 0x000fe20000000f00 */
[----:B------:R-:W1:Y:S01]  /*3380*/  MUFU.EX2 R46, R46 ;  /* 0x0000002e002e7308 */ /* 0x000e620000000800 */
[----:B---3--:R-:W-:Y:S01]  /*3390*/  FADD.FTZ R0, R42, R3 ;  /* 0x000000032a007221 */ /* 0x008fe20000010000 */
[----:B------:R-:W-:Y:S01]  /*33a0*/  FADD.FTZ R20, R94, R43 ;  /* 0x0000002b5e147221 */ /* 0x000fe20000010000 */
[----:B0-----:R-:W-:-:S02]  /*33b0*/  IMAD.MOV.U32 R38, RZ, RZ, R87 ;  /* 0x000000ffff267224 */ /* 0x001fc400078e0057 */
[----:B------:R-:W-:-:S03]  /*33c0*/  IMAD.MOV.U32 R26, RZ, RZ, R87 ;  /* 0x000000ffff1a7224 */ /* 0x000fc600078e0057 */
[----:B------:R0:W3:Y:S01]  /*33d0*/  MUFU.EX2 R147, R48 ;  /* 0x0000003000937308 */ /* 0x0000e20000000800 */
[C---:B--2---:R-:W-:Y:S01]  /*33e0*/  FADD.FTZ R3, R145.reuse, R0 ;  /* 0x0000000091037221 */ /* 0x044fe20000010000 */
[----:B------:R-:W-:Y:S01]  /*33f0*/  F2FP.BF16.F32.PACK_AB R145, R145, R42 ;  /* 0x0000002a9191723e */ /* 0x000fe200000010ff */
[----:B------:R-:W-:-:S05]  /*3400*/  IMAD.MOV.U32 R42, RZ, RZ, R87 ;  /* 0x000000ffff2a7224 */ /* 0x000fca00078e0057 */
[----:B------:R-:W2:Y:S01]  /*3410*/  MUFU.EX2 R50, R50 ;  /* 0x0000003200327308 */ /* 0x000ea20000000800 */
[----:B-1----:R-:W-:Y:S01]  /*3420*/  FADD.FTZ R0, R46, R3 ;  /* 0x000000032e007221 */ /* 0x002fe20000010000 */
[----:B0-----:R-:W-:-:S06]  /*3430*/  IMAD.MOV.U32 R48, RZ, RZ, R87 ;  /* 0x000000ffff307224 */ /* 0x001fcc00078e0057 */
        /* <DEDUP_REMOVED lines=9> */
[----:B------:R-:W-:Y:S02]  /*34d0*/  F2FP.BF16.F32.PACK_AB R149, R149, R50 ;  /* 0x000000329595723e */ /* 0x000fe400000010ff */
[----:B------:R-:W-:-:S04]  /*34e0*/  MOV R50, R87 ;  /* 0x0000005700327202 */ /* 0x000fc80000000f00 */
[----:B------:R-:W1:Y:S01]  /*34f0*/  MUFU.EX2 R37, R96 ;  /* 0x0000006000257308 */ /* 0x000e620000000800 */
[----:B---3--:R-:W-:Y:S01]  /*3500*/  FADD.FTZ R0, R54, R3 ;  /* 0x0000000336007221 */ /* 0x008fe20000010000 */
[----:B0-----:R-:W-:-:S06]  /*3510*/  IMAD.MOV.U32 R56, RZ, RZ, R87 ;  /* 0x000000ffff387224 */ /* 0x001fcc00078e0057 */
[----:B------:R-:W0:Y:S01]  /*3520*/  MUFU.EX2 R34, R34 ;  /* 0x0000002200227308 */ /* 0x000e220000000800 */
[C---:B--2---:R-:W-:Y:S01]  /*3530*/  FADD.FTZ R3, R151.reuse, R0 ;  /* 0x0000000097037221 */ /* 0x044fe20000010000 */
[----:B------:R-:W-:Y:S01]  /*3540*/  F2FP.BF16.F32.PACK_AB R151, R151, R54 ;  /* 0x000000369797723e */ /* 0x000fe200000010ff */
[----:B------:R-:W-:-:S05]  /*3550*/  IMAD.MOV.U32 R54, RZ, RZ, R87 ;  /* 0x000000ffff367224 */ /* 0x000fca00078e0057 */
[----:B------:R-:W2:Y:S01]  /*3560*/  MUFU.EX2 R98, R98 ;  /* 0x0000006200627308 */ /* 0x000ea20000000800 */
[C---:B-1----:R-:W-:Y:S01]  /*3570*/  FADD.FTZ R43, R37.reuse, R20 ;  /* 0x00000014252b7221 */ /* 0x042fe20000010000 */
[----:B------:R-:W-:Y:S01]  /*3580*/  F2FP.BF16.F32.PACK_AB R150, R37, R94 ;  /* 0x0000005e2596723e */ /* 0x000fe200000010ff */
[----:B------:R-:W-:-:S05]  /*3590*/  IMAD.MOV.U32 R37, RZ, RZ, R87 ;  /* 0x000000ffff257224 */ /* 0x000fca00078e0057 */
[----:B------:R1:W3:Y:S01]  /*35a0*/  MUFU.EX2 R153, R32 ;  /* 0x0000002000997308 */ /* 0x0002e20000000800 */
[----:B0-----:R-:W-:-:S07]  /*35b0*/  FADD.FTZ R0, R34, R3 ;  /* 0x0000000322007221 */ /* 0x001fce0000010000 */
[----:B------:R-:W0:Y:S01]  /*35c0*/  MUFU.EX2 R9, R100 ;  /* 0x0000006400097308 */ /* 0x000e220000000800 */
[----:B--2---:R-:W-:Y:S01]  /*35d0*/  FADD.FTZ R20, R98, R43 ;  /* 0x0000002b62147221 */ /* 0x004fe20000010000 */
[--C-:B------:R-:W-:Y:S02]  /*35e0*/  IMAD.MOV.U32 R43, RZ, RZ, R87.reuse ;  /* 0x000000ffff2b7224 */ /* 0x100fe400078e0057 */
[----:B-1----:R-:W-:-:S04]  /*35f0*/  IMAD.MOV.U32 R32, RZ, RZ, R87 ;  /* 0x000000ffff207224 */ /* 0x002fc800078e0057 */
        /* <DEDUP_REMOVED lines=11> */
[----:B0-----:R-:W-:-:S06]  /*36b0*/  IMAD.MOV.U32 R36, RZ, RZ, R87 ;  /* 0x000000ffff247224 */ /* 0x001fcc00078e0057 */
[----:B------:R-:W0:Y:S01]  /*36c0*/  MUFU.EX2 R66, R66 ;  /* 0x0000004200427308 */ /* 0x000e220000000800 */
[C---:B---3--:R-:W-:Y:S01]  /*36d0*/  FADD.FTZ R9, R155.reuse, R0 ;  /* 0x000000009b097221 */ /* 0x048fe20000010000 */
[----:B------:R-:W-:Y:S01]  /*36e0*/  F2FP.BF16.F32.PACK_AB R155, R155, R62 ;  /* 0x0000003e9b9b723e */ /* 0x000fe200000010ff */
[----:B------:R-:W-:-:S05]  /*36f0*/  IMAD.MOV.U32 R62, RZ, RZ, R87 ;  /* 0x000000ffff3e7224 */ /* 0x000fca00078e0057 */
[----:B------:R-:W2:Y:S01]  /*3700*/  MUFU.EX2 R64, R64 ;  /* 0x0000004000407308 */ /* 0x000ea20000000800 */
[C---:B-1----:R-:W-:Y:S01]  /*3710*/  FADD.FTZ R15, R39.reuse, R20 ;  /* 0x00000014270f7221 */ /* 0x042fe20000010000 */
[----:B------:R-:W-:Y:S01]  /*3720*/  F2FP.BF16.F32.PACK_AB R154, R39, R60 ;  /* 0x0000003c279a723e */ /* 0x000fe200000010ff */
[----:B------:R-:W-:Y:S01]  /*3730*/  IMAD.MOV.U32 R39, RZ, RZ, R87 ;  /* 0x000000ffff277224 */ /* 0x000fe200078e0057 */
[----:B------:R-:W-:-:S04]  /*3740*/  MOV R60, R87 ;  /* 0x00000057003c7202 */ /* 0x000fc80000000f00 */
[----:B------:R1:W3:Y:S01]  /*3750*/  MUFU.EX2 R157, R40 ;  /* 0x00000028009d7308 */ /* 0x0002e20000000800 */
[----:B0-----:R-:W-:-:S07]  /*3760*/  FADD.FTZ R0, R66, R9 ;  /* 0x0000000942007221 */ /* 0x001fce0000010000 */
[----:B------:R0:W4:Y:S01]  /*3770*/  MUFU.EX2 R13, R58 ;  /* 0x0000003a000d7308 */ /* 0x0001220000000800 */
[----:B--2---:R-:W-:Y:S01]  /*3780*/  FADD.FTZ R20, R64, R15 ;  /* 0x0000000f40147221 */ /* 0x004fe20000010000 */
[----:B-1----:R-:W-:-:S06]  /*3790*/  MOV R40, R87 ;  /* 0x0000005700287202 */ /* 0x002fcc0000000f00 */
[----:B------:R-:W1:Y:S01]  /*37a0*/  MUFU.EX2 R70, R70 ;  /* 0x0000004600467308 */ /* 0x000e620000000800 */
[C---:B---3--:R-:W-:Y:S01]  /*37b0*/  FADD.FTZ R9, R157.reuse, R0 ;  /* 0x000000009d097221 */ /* 0x048fe20000010000 */
[----:B------:R-:W-:Y:S01]  /*37c0*/  F2FP.BF16.F32.PACK_AB R157, R157, R66 ;  /* 0x000000429d9d723e */ /* 0x000fe200000010ff */
[--C-:B------:R-:W-:Y:S02]  /*37d0*/  IMAD.MOV.U32 R66, RZ, RZ, R87.reuse ;  /* 0x000000ffff427224 */ /* 0x100fe400078e0057 */
[----:B0-----:R-:W-:-:S03]  /*37e0*/  IMAD.MOV.U32 R58, RZ, RZ, R87 ;  /* 0x000000ffff3a7224 */ /* 0x001fc600078e0057 */
[----:B------:R-:W0:Y:S01]  /*37f0*/  MUFU.EX2 R68, R68 ;  /* 0x0000004400447308 */ /* 0x000e220000000800 */
[C---:B----4-:R-:W-:Y:S01]  /*3800*/  FADD.FTZ R15, R13.reuse, R20 ;  /* 0x000000140d0f7221 */ /* 0x050fe20000010000 */
[----:B------:R-:W-:Y:S01]  /*3810*/  F2FP.BF16.F32.PACK_AB R156, R13, R64 ;  /* 0x000000400d9c723e */ /* 0x000fe200000010ff */
[----:B------:R-:W-:-:S05]  /*3820*/  IMAD.MOV.U32 R64, RZ, RZ, R87 ;  /* 0x000000ffff407224 */ /* 0x000fca00078e0057 */
[----:B------:R-:W2:Y:S01]  /*3830*/  MUFU.EX2 R21, R21 ;  /* 0x0000001500157308 */ /* 0x000ea20000000800 */
[----:B-1----:R-:W-:Y:S01]  /*3840*/  FADD.FTZ R0, R70, R9 ;  /* 0x0000000946007221 */ /* 0x002fe20000010000 */
[----:B------:R-:W-:-:S06]  /*3850*/  IMAD.MOV.U32 R9, RZ, RZ, 0x3f800000 ;  /* 0x3f800000ff097424 */ /* 0x000fcc00078e00ff */
[----:B------:R-:W1:Y:S01]  /*3860*/  MUFU.EX2 R41, R41 ;  /* 0x0000002900297308 */ /* 0x000e620000000800 */
[----:B0-----:R-:W-:Y:S01]  /*3870*/  FADD.FTZ R20, R68, R15 ;  /* 0x0000000f44147221 */ /* 0x001fe20000010000 */
[----:B--2---:R-:W-:-:S03]  /*3880*/  F2FP.BF16.F32.PACK_AB R158, R21, R68 ;  /* 0x00000044159e723e */ /* 0x004fc600000010ff */
[----:B------:R-:W-:Y:S01]  /*3890*/  FADD.FTZ R3, R21, R20 ;  /* 0x0000001415037221 */ /* 0x000fe20000010000 */
[--C-:B------:R-:W-:Y:S02]  /*38a0*/  IMAD.MOV.U32 R68, RZ, RZ, R87.reuse ;  /* 0x000000ffff447224 */ /* 0x100fe400078e0057 */
[C---:B-1----:R-:W-:Y:S01]  /*38b0*/  FADD.FTZ R0, R41.reuse, R0 ;  /* 0x0000000029007221 */ /* 0x042fe20000010000 */
[----:B------:R-:W-:Y:S01]  /*38c0*/  F2FP.BF16.F32.PACK_AB R159, R41, R70 ;  /* 0x00000046299f723e */ /* 0x000fe200000010ff */
[----:B------:R-:W-:Y:S01]  /*38d0*/  IMAD.MOV.U32 R41, RZ, RZ, R87 ;  /* 0x000000ffff297224 */ /* 0x000fe200078e0057 */
[----:B------:R-:W-:Y:S01]  /*38e0*/  MOV R70, R87 ;  /* 0x0000005700467202 */ /* 0x000fe20000000f00 */
[----:B------:R-:W-:Y:S06]  /*38f0*/  @!P1 BRA `(.L_x_198) ;  /* 0x0000002400349947 */ /* 0x000fec0003800000 */
[----:B------:R-:W-:Y:S01]  /*3900*/  VIADD R13, R88, 0xfffffffe ;  /* 0xfffffffe580d7836 */ /* 0x000fe20000000000 */
[----:B------:R-:W-:Y:S01]  /*3910*/  MOV R9, 0x3f800000 ;  /* 0x3f80000000097802 */ /* 0x000fe20000000f00 */
[----:B------:R-:W-:Y:S01]  /*3920*/  IMAD.MOV.U32 R21, RZ, RZ, R12 ;  /* 0x000000ffff157224 */ /* 0x000fe200078e000c */
[----:B------:R-:W-:Y:S01]  /*3930*/  CS2R R86, SRZ ;  /* 0x0000000000567805 */ /* 0x000fe2000001ff00 */
[----:B------:R-:W-:Y:S01]  /*3940*/  IMAD.MOV.U32 R15, RZ, RZ, R8 ;  /* 0x000000ffff0f7224 */ /* 0x000fe200078e0008 */
        /* <DEDUP_REMOVED lines=34> */
.L_x_209:
[----:B------:R-:W-:-:S04]  /*3b70*/  UISETP.NE.AND UP0, UPT, UR5, 0x1, UPT ;  /* 0x000000010500788c */ /* 0x000fc8000bf05270 */
[----:B------:R-:W-:-:S04]  /*3b80*/  USEL UR39, URZ, 0x1, UP0 ;  /* 0x000000013f277887 */ /* 0x000fc80008000000 */
[----:B------:R-:W-:Y:S01]  /*3b90*/  ULOP3.LUT UR39, UR4, UR39, URZ, 0x3c, !UPT ;  /* 0x0000002704277292 */ /* 0x000fe2000f8e3c3f */
[----:B------:R-:W-:Y:S11]  /*3ba0*/  @!P0 BRA `(.L_x_199) ;  /* 0x0000000000048947 */ /* 0x000ff60003800000 */
[----:B------:R-:W-:Y:S01]  /*3bb0*/  BPT.TRAP 0x1 ;  /* 0x000000040000795c */ /* 0x000fe20000300000 */
.L_x_199:
        /* <DEDUP_REMOVED lines=12> */
.L_x_200:
[----:B-1----:R-:W-:Y:S05]  /*3c80*/  @P1 BRA `(.L_x_201) ;  /* 0x0000000000081947 */ /* 0x002fea0003800000 */
[----:B------:R-:W1:Y:S02]  /*3c90*/  SYNCS.PHASECHK.TRANS64.TRYWAIT P1, [UR8+0x2a830], R8 ;  /* 0x02a83008ff0075a7 */ /* 0x000e640008020148 */
[----:B-1----:R-:W-:Y:S05]  /*3ca0*/  @!P1 BRA `(.L_x_202) ;  /* 0x000000a000c09947 */ /* 0x002fea0003800000 */
.L_x_201:
        /* <DEDUP_REMOVED lines=139> */
.L_x_203:
[----:B------:R-:W-:Y:S01]  /*4560*/  ULEA UR9, UR5, UR7, 0x3 ;  /* 0x0000000705097291 */ /* 0x000fe2000f8e183f */
[----:B01----:R-:W-:-:S05]  /*4570*/  IMAD.U32 R8, RZ, RZ, UR4 ;  /* 0x00000004ff087e24 */ /* 0x003fca000f8e00ff */
[----:B------:R-:W-:-:S04]  /*4580*/  SHF.L.U32 R8, R8, 0x1f, RZ ;  /* 0x0000001f08087819 */ /* 0x000fc800000006ff */
[----:B------:R0:W1:Y:S01]  /*4590*/  SYNCS.PHASECHK.TRANS64.TRYWAIT P1, [UR9+0x2a850], R8 ;  /* 0x02a85008ff0075a7 */ /* 0x0000620008020149 */
[----:B------:R-:W-:Y:S05]  /*45a0*/  @!P0 BRA `(.L_x_204) ;  /* 0x0000000000048947 */ /* 0x000fea0003800000 */
[----:B------:R-:W-:Y:S01]  /*45b0*/  BPT.TRAP 0x1 ;  /* 0x000000040000795c */ /* 0x000fe20000300000 */
.L_x_204:
[----:B-1----:R-:W-:Y:S05]  /*45c0*/  @P1 BRA `(.L_x_205) ;  /* 0x0000000000081947 */ /* 0x002fea0003800000 */
[----:B------:R-:W1:Y:S02]  /*45d0*/  SYNCS.PHASECHK.TRANS64.TRYWAIT P1, [UR9+0x2a850], R8 ;  /* 0x02a85008ff0075a7 */ /* 0x000e640008020149 */
[----:B-1----:R-:W-:Y:S05]  /*45e0*/  @!P1 BRA `(.L_x_206) ;  /* 0x0000009800889947 */ /* 0x002fea0003800000 */
.L_x_205:
        /* <DEDUP_REMOVED lines=36> */
[----:B------:R-:W-:Y:S05]  /*4830*/  @!P0 BRA `(.L_x_207) ;  /* 0x0000000000048947 */ /* 0x000fea0003800000 */
[----:B------:R-:W-:Y:S01]  /*4840*/  BPT.TRAP 0x1 ;  /* 0x000000040000795c */ /* 0x000fe20000300000 */
.L_x_207:
        /* <DEDUP_REMOVED lines=14> */
[----:B------:R-:W2:Y:S01]  /*4930*/  MUFU.TANH R14, R14 ;  /* 0x0000000e000e7308 */ /* 0x000ea20000002400 */
[----:B------:R-:W-:Y:S01]  /*4940*/  FMUL.FTZ R96, R102, UR6 ;  /* 0x0000000666607c20 */ /* 0x000fe20008410000 */
        /* <DEDUP_REMOVED lines=15> */
[----:B--2---:R-:W-:Y:S01]  /*4a40*/  FMNMX.FTZ R11, R14, R21, !PT ;  /* 0x000000150e0b7209 */ /* 0x004fe20007810000 */
[----:B------:R-:W-:Y:S01]  /*4a50*/  FMUL.FTZ R174, R113, UR6 ;  /* 0x0000000671ae7c20 */ /* 0x000fe20008410000 */
[----:B------:R-:W-:Y:S01]  /*4a60*/  FMUL.FTZ R110, R115, UR6 ;  /* 0x00000006736e7c20 */ /* 0x000fe20008410000 */
[----:B------:R-:W-:Y:S01]  /*4a70*/  FMUL.FTZ R176, R116, UR6 ;  /* 0x0000000674b07c20 */ /* 0x000fe20008410000 */
[----:B------:R-:W-:Y:S01]  /*4a80*/  FMUL.FTZ R112, R118, UR6 ;  /* 0x0000000676707c20 */ /* 0x000fe20008410000 */
[----:B------:R-:W-:Y:S01]  /*4a90*/  FMUL.FTZ R178, R117, UR6 ;  /* 0x0000000675b27c20 */ /* 0x000fe20008410000 */
[----:B------:R-:W-:Y:S01]  /*4aa0*/  FMUL.FTZ R114, R119, UR6 ;  /* 0x0000000677727c20 */ /* 0x000fe20008410000 */
[----:B------:R-:W2:Y:S01]  /*4ab0*/  MUFU.TANH R140, R140 ;  /* 0x0000008c008c7308 */ /* 0x000ea20000002400 */
        /* <DEDUP_REMOVED lines=21> */
[----:B------:R-:W-:-:S02]  /*4c10*/  UIADD3 UR8, UR8, 0x2a840, URZ ;  /* 0x0002a84008087890 */ /* 0x000fc4000fffe03f */
[----:B------:R-:W2:Y:S01]  /*4c20*/  MUFU.TANH R90, R90 ;  /* 0x0000005a005a7308 */ /* 0x000ea20000002400 */
[----:B---3--:R-:W-:Y:S01]  /*4c30*/  FMNMX.FTZ R11, R88, R11, !PT ;  /* 0x0000000b580b7209 */ /* 0x008fe20007810000 */
[----:B------:R-:W-:-:S06]  /*4c40*/  UPRMT UR8, UR11, 0x654, UR8 ;  /* 0x000006540b087896 */ /* 0x000fcc0008000008 */
[----:B------:R-:W3:Y:S01]  /*4c50*/  MUFU.TANH R144, R144 ;  /* 0x0000009000907308 */ /* 0x000ee20000002400 */
[----:B-1----:R-:W-:Y:S02]  /*4c60*/  FMNMX.FTZ R9, R142, R9, !PT ;  /* 0x000000098e097209 */ /* 0x002fe40007810000 */
[----:B------:R-:W-:Y:S05]  /*4c70*/  SYNCS.ARRIVE.TRANS64.RED.A1T0 RZ, [UR8], RZ ;  /* 0x000000ffffff79a7 */ /* 0x000fea0008100408 */
        /* <DEDUP_REMOVED lines=77> */
[----:B-1----:R-:W-:Y:S02]  /*5150*/  FMNMX.FTZ R11, R134, R11, !PT ;  /* 0x0000000b860b7209 */ /* 0x002fe40007810000 */
[----:B--2---:R-:W-:-:S05]  /*5160*/  FMNMX.FTZ R9, R190, R9, !PT ;  /* 0x00000009be097209 */ /* 0x004fca0007810000 */
[----:B0-----:R-:W0:Y:S01]  /*5170*/  SHFL.BFLY PT, R8, R9, 0x2, 0x1f ;  /* 0x0c401f0009087f89 */ /* 0x001e2200000e0000 */
[----:B---3--:R-:W-:-:S05]  /*5180*/  FMNMX.FTZ R10, R188, R11, !PT ;  /* 0x0000000bbc0a7209 */ /* 0x008fca0007810000 */
        /* <DEDUP_REMOVED lines=39> */
[----:B------:R-:W-:Y:S01]  /*5400*/  FFMA.FTZ R95, R158, R11, -R107 ;  /* 0x0000000b9e5f7223 */ /* 0x000fe2000001086b */
[----:B------:R-:W1:Y:S01]  /*5410*/  MUFU.EX2 R14, R14 ;  /* 0x0000000e000e7308 */ /* 0x000e620000000800 */
        /* <DEDUP_REMOVED lines=15> */
[----:B------:R-:W2:Y:S01]  /*5510*/  MUFU.EX2 R137, R137 ;  /* 0x0000008900897308 */ /* 0x000ea20000000800 */
        /* <DEDUP_REMOVED lines=8> */
[----:B0-----:R-:W-:Y:S01]  /*55a0*/  FADD.FTZ R3, R136, R3 ;  /* 0x0000000388037221 */ /* 0x001fe20000010000 */
[-C--:B------:R-:W-:Y:S01]  /*55b0*/  FFMA.FTZ R105, R186, R11.reuse, -R107 ;  /* 0x0000000bba697223 */ /* 0x080fe2000001086b */
[-C--:B------:R-:W-:Y:S01]  /*55c0*/  FFMA.FTZ R130, R130, R11.reuse, -R109 ;  /* 0x0000000b82827223 */ /* 0x080fe2000001086d */
[-C--:B------:R-:W-:Y:S01]  /*55d0*/  FFMA.FTZ R158, R132, R11.reuse, -R107 ;  /* 0x0000000b849e7223 */ /* 0x080fe2000001086b */
[-C--:B------:R-:W-:Y:S01]  /*55e0*/  FFMA.FTZ R134, R134, R11.reuse, -R109 ;  /* 0x0000000b86867223 */ /* 0x080fe2000001086d */
[-C--:B------:R-:W-:Y:S01]  /*55f0*/  FFMA.FTZ R107, R190, R11.reuse, -R107 ;  /* 0x0000000bbe6b7223 */ /* 0x080fe2000001086b */
[----:B------:R-:W-:Y:S01]  /*5600*/  FFMA.FTZ R109, R188, R11, -R109 ;  /* 0x0000000bbc6d7223 */ /* 0x000fe2000001086d */
[----:B------:R-:W0:Y:S01]  /*5610*/  MUFU.EX2 R139, R139 ;  /* 0x0000008b008b7308 */ /* 0x000e220000000800 */
[----:B--2---:R-:W-:-:S07]  /*5620*/  FADD.FTZ R0, R137, R0 ;  /* 0x0000000089007221 */ /* 0x004fce0000010000 */
[----:B------:R-:W2:Y:S01]  /*5630*/  MUFU.EX2 R21, R21 ;  /* 0x0000001500157308 */ /* 0x000ea20000000800 */
[----:B-1----:R-:W-:-:S07]  /*5640*/  FADD.FTZ R92, R138, R3 ;  /* 0x000000038a5c7221 */ /* 0x002fce0000010000 */
[----:B------:R-:W1:Y:S01]  /*5650*/  MUFU.EX2 R20, R20 ;  /* 0x0000001400147308 */ /* 0x000e620000000800 */
[----:B0-----:R-:W-:-:S07]  /*5660*/  FADD.FTZ R3, R139, R0 ;  /* 0x000000008b037221 */ /* 0x001fce0000010000 */
        /* <DEDUP_REMOVED lines=79> */
[----:B--2---:R-:W-:Y:S01]  /*5b60*/  FADD.FTZ R0, R159, R0 ;  /* 0x000000009f007221 */ /* 0x004fe20000010000 */
[----:B-1----:R-:W-:-:S03]  /*5b70*/  FADD.FTZ R3, R107, R92 ;  /* 0x0000005c6b037221 */ /* 0x002fc60000010000 */
[----:B0-----:R-:W-:Y:S01]  /*5b80*/  FADD.FTZ R0, R109, R0 ;  /* 0x000000006d007221 */ /* 0x001fe20000010000 */
[----:B------:R-:W-:Y:S06]  /*5b90*/  @!P0 BRA `(.L_x_208) ;  /* 0x0000000000048947 */ /* 0x000fec0003800000 */
[----:B------:R-:W-:Y:S01]  /*5ba0*/  BPT.TRAP 0x1 ;  /* 0x000000040000795c */ /* 0x000fe20000300000 */
.L_x_208:
        /* <DEDUP_REMOVED lines=34> */
.L_x_198:
        /* <DEDUP_REMOVED lines=67> */
.L_x_210:
        /* <DEDUP_REMOVED lines=9> */
.L_x_211:
[----:B-1----:R-:W-:Y:S05]  /*6290*/  @P1 BRA `(.L_x_212) ;  /* 0x0000000000081947 */ /* 0x002fea0003800000 */
[----:B------:R-:W1:Y:S02]  /*62a0*/  SYNCS.PHASECHK.TRANS64.TRYWAIT P1, [UR5+0x2a850], R4 ;  /* 0x02a85004ff0075a7 */ /* 0x000e640008020145 */
[----:B-1----:R-:W-:Y:S05]  /*62b0*/  @!P1 BRA `(.L_x_213) ;  /* 0x0000007c006c9947 */ /* 0x002fea0003800000 */
.L_x_212:
[----:B------:R-:W-:Y:S01]  /*62c0*/  UIADD3 UR4, UR4, 0x400, URZ ;  /* 0x0000040004047890 */ /* 0x000fe2000fffe03f */
[----:B------:R-:W-:Y:S01]  /*62d0*/  WARPGROUP.ARRIVE ;  /* 0x00000000000079c5 */ /* 0x000fe20000000000 */
[----:B------:R-:W-:Y:S01]  /*62e0*/  UMOV UR11, 0x40000040 ;  /* 0x40000040000b7882 */ /* 0x000fe20000000000 */
[----:B01----:R-:W0:Y:S01]  /*62f0*/  SHFL.BFLY PT, R4, R3, 0x2, 0x1f ;  /* 0x0c401f0003047f89 */ /* 0x003e2200000e0000 */
[----:B------:R-:W-:Y:S01]  /*6300*/  USHF.R.U32.HI UR4, URZ, 0x4, UR4 ;  /* 0x000000043f047899 */ /* 0x000fe20008011604 */
[----:B------:R-:W-:Y:S02]  /*6310*/  IMAD.MOV.U32 R13, RZ, RZ, RZ ;  /* 0x000000ffff0d7224 */ /* 0x000fe400078e00ff */
[----:B------:R-:W1:Y:S01]  /*6320*/  SHFL.BFLY PT, R5, R0, 0x2, 0x1f ;  /* 0x0c401f0000057f89 */ /* 0x000e6200000e0000 */
[----:B------:R-:W-:-:S04]  /*6330*/  ULOP3.LUT UR4, UR4, 0x3fff, URZ, 0xc0, !UPT ;  /* 0x00003fff04047892 */ /* 0x000fc8000f8ec03f */
[----:B------:R-:W-:-:S04]  /*6340*/  ULOP3.LUT UR4, UR4, 0x3000000, URZ, 0xfc, !UPT ;  /* 0x0300000004047892 */ /* 0x000fc8000f8efc3f */
[----:B------:R-:W-:-:S04]  /*6350*/  UIMAD UR4, UR38, 0x600, UR4 ;  /* 0x00000600260478a4 */ /* 0x000fc8000f8e0204 */
[----:B------:R-:W-:-:S03]  /*6360*/  UIADD3 UR6, UR4, 0x80, URZ ;  /* 0x0000008004067890 */ /* 0x000fc6000fffe03f */
[----:B------:R-:W-:Y:S02]  /*6370*/  UMOV UR10, UR4 ;  /* 0x00000004000a7c82 */ /* 0x000fe40008000000 */
[----:B------:R-:W-:Y:S01]  /*6380*/  HGMMA.64x128x16.F32.BF16 R24, R136, gdesc[UR8].tnspB, R24, gsb0 ;  /* 0x41e0000888187df0 */ /* 0x000fe20008001818 */
[----:B------:R-:W-:Y:S01]  /*6390*/  UMOV UR11, 0x40000040 ;  /* 0x40000040000b7882 */ /* 0x000fe20000000000 */
[----:B------:R-:W-:Y:S01]  /*63a0*/  UMOV UR10, UR6 ;  /* 0x00000006000a7c82 */ /* 0x000fe20008000000 */
[----:B------:R-:W-:Y:S01]  /*63b0*/  UIADD3 UR6, UR4, 0x100, URZ ;  /* 0x0000010004067890 */ /* 0x000fe2000fffe03f */
[----:B0-----:R-:W-:Y:S01]  /*63c0*/  FADD.FTZ R4, R4, R3 ;  /* 0x0000000304047221 */ /* 0x001fe20000010000 */
[----:B------:R-:W-:Y:S01]  /*63d0*/  MOV R3, 0xff800000 ;  /* 0xff80000000037802 */ /* 0x000fe20000000f00 */
[----:B-1----:R-:W-:Y:S01]  /*63e0*/  FADD.FTZ R6, R5, R0 ;  /* 0x0000000005067221 */ /* 0x002fe20000010000 */
[----:B------:R-:W-:Y:S02]  /*63f0*/  IMAD.MOV.U32 R0, RZ, RZ, -0x800000 ;  /* 0xff800000ff007424 */ /* 0x000fe400078e00ff */
        /* <DEDUP_REMOVED lines=37> */
[----:B------:R-:W-:Y:S01]  /*6650*/  HGMMA.64x128x16.F32.BF16 R24, R152, gdesc[UR8].tnspB, R24, gsb0 ;  /* 0x41e0000898187df0 */ /* 0x000fe20008001818 */
[----:B------:R-:W-:Y:S01]  /*6660*/  UMOV UR10, UR4 ;  /* 0x00000004000a7c82 */ /* 0x000fe20008000000 */
[----:B------:R-:W-:Y:S01]  /*6670*/  UMOV UR11, 0x40000040 ;  /* 0x40000040000b7882 */ /* 0x000fe20000000000 */
[----:B------:R-:W-:Y:S02]  /*6680*/  WARPGROUP.DEPBAR.LE gsb0, 0x0 ;  /* 0x00008000000079c5 */ /* 0x000fe40000010000 */
[----:B------:R-:W-:-:S07]  /*6690*/  WARPGROUP.ARRIVE ;  /* 0x00000000000079c5 */ /* 0x000fce0000000000 */
[----:B------:R-:W-:Y:S03]  /*66a0*/  HGMMA.64x128x16.F32.BF16 R24, R156, gdesc[UR8].tnspB, R24, gsb0 ;  /* 0x41e000089c187df0 */ /* 0x000fe60008001818 */
[----:B------:R-:W-:Y:S02]  /*66b0*/  WARPGROUP.DEPBAR.LE gsb0, 0x0 ;  /* 0x00008000000079c5 */ /* 0x000fe40000010000 */
[----:B0-23--:R-:W-:Y:S05]  /*66c0*/  @!P0 BRA `(.L_x_214) ;  /* 0x0000000000048947 */ /* 0x00dfea0003800000 */
[----:B------:R-:W-:Y:S01]  /*66d0*/  BPT.TRAP 0x1 ;  /* 0x000000040000795c */ /* 0x000fe20000300000 */
.L_x_214:
[----:B------:R-:W-:Y:S01]  /*66e0*/  UIADD3 UR4, UR5, 0x2a860, URZ ;  /* 0x0002a86005047890 */ /* 0x000fe2000fffe03f */
[-C--:B------:R-:W-:Y:S01]  /*66f0*/  FMUL.FTZ R6, R29, R5.reuse ;  /* 0x000000051d067220 */ /* 0x080fe20000410000 */
[----:B------:R-:W-:Y:S01]  /*6700*/  UIADD3 UR38, UR38, 0x1, URZ ;  /* 0x0000000126267890 */ /* 0x000fe2000fffe03f */
[-C--:B------:R-:W-:Y:S01]  /*6710*/  FMUL.FTZ R94, R32, R5.reuse ;  /* 0x00000005205e7220 */ /* 0x080fe20000410000 */
[----:B------:R-:W-:Y:S01]  /*6720*/  UPRMT UR4, UR7, 0x654, UR4 ;  /* 0x0000065407047896 */ /* 0x000fe20008000004 */
[-C--:B------:R-:W-:Y:S01]  /*6730*/  FMUL.FTZ R89, R33, R5.reuse ;  /* 0x0000000521597220 */ /* 0x080fe20000410000 */
[----:B------:R-:W-:Y:S01]  /*6740*/  UISETP.NE.AND UP0, UPT, UR38, 0x2, UPT ;  /* 0x000000022600788c */ /* 0x000fe2000bf05270 */
[----:B------:R-:W-:Y:S01]  /*6750*/  FMUL.FTZ R90, R36, R5 ;  /* 0x00000005245a7220 */ /* 0x000fe20000410000 */
[----:B------:R-:W-:Y:S01]  /*6760*/  FMUL.FTZ R92, R34, R13 ;  /* 0x0000000d225c7220 */ /* 0x000fe20000410000 */
[-C--:B------:R-:W-:Y:S01]  /*6770*/  FMUL.FTZ R95, R24, R5.reuse ;  /* 0x00000005185f7220 */ /* 0x080fe20000410000 */
[-C--:B------:R-:W-:Y:S01]  /*6780*/  FMUL.FTZ R12, R25, R5.reuse ;  /* 0x00000005190c7220 */ /* 0x080fe20000410000 */
[-C--:B------:R-:W-:Y:S01]  /*6790*/  FMUL.FTZ R91, R28, R5.reuse ;  /* 0x000000051c5b7220 */ /* 0x080fe20000410000 */
[-C--:B------:R-:W-:Y:S01]  /*67a0*/  FMUL.FTZ R37, R37, R5.reuse ;  /* 0x0000000525257220 */ /* 0x080fe20000410000 */
[----:B------:R-:W-:Y:S01]  /*67b0*/  SYNCS.ARRIVE.TRANS64.RED.A1T0 RZ, [UR4], RZ ;  /* 0x000000ffffff79a7 */ /* 0x000fe20008100404 */
[----:B------:R-:W-:Y:S01]  /*67c0*/  USEL UR4, URZ, 0x1, UP0 ;  /* 0x000000013f047887 */ /* 0x000fe20008000000 */
        /* <DEDUP_REMOVED lines=51> */
[----:B------:R-:W-:Y:S01]  /*6b00*/  PLOP3.LUT P0, PT, PT, PT, PT, 0x8, 0x0 ;  /* 0x000000000000781c */ /* 0x000fe20003f0e170 */
[-C--:B------:R-:W-:Y:S01]  /*6b10*/  FMUL.FTZ R82, R82, R13.reuse ;  /* 0x0000000d52527220 */ /* 0x080fe20000410000 */
[-C--:B------:R-:W-:Y:S01]  /*6b20*/  FMUL.FTZ R83, R83, R13.reuse ;  /* 0x0000000d53537220 */ /* 0x080fe20000410000 */
[-C--:B------:R-:W-:Y:S01]  /*6b30*/  FMUL.FTZ R86, R86, R13.reuse ;  /* 0x0000000d56567220 */ /* 0x080fe20000410000 */
[----:B------:R-:W-:Y:S01]  /*6b40*/  FMUL.FTZ R87, R87, R13 ;  /* 0x0000000d57577220 */ /* 0x000fe20000410000 */
[----:B------:R-:W-:Y:S01]  /*6b50*/  VIADD R162, R162, 0x1 ;  /* 0x00000001a2a27836 */ /* 0x000fe20000000000 */
[----:B------:R-:W-:-:S02]  /*6b60*/  USEL UR38, UR38, URZ, UP0 ;  /* 0x0000003f26267287 */ /* 0x000fc40008000000 */
[----:B------:R-:W-:-:S12]  /*6b70*/  ULOP3.LUT UR39, UR39, UR4, URZ, 0x3c, !UPT ;  /* 0x0000000427277292 */ /* 0x000fd8000f8e3c3f */
.L_x_190:
[----:B------:R-:W0:Y:S01]  /*6b80*/  S2R R5, SR_CgaCtaId ;  /* 0x0000000000057919 */ /* 0x000e220000008800 */
[----:B------:R-:W-:Y:S01]  /*6b90*/  MOV R28, 0x400 ;  /* 0x00000400001c7802 */ /* 0x000fe20000000f00 */
[----:B------:R-:W-:Y:S01]  /*6ba0*/  BSSY B0, `(.L_x_215) ;  /* 0x00001f4000007945 */ /* 0x000fe20003800000 */
[----:B------:R-:W-:Y:S02]  /*6bb0*/  BAR.SYNC.DEFER_BLOCKING 0x5, 0x180 ;  /* 0x0146000000007b1d */ /* 0x000fe40000010000 */
[----:B0-----:R-:W-:-:S05]  /*6bc0*/  LEA R28, R5, R28, 0x18 ;  /* 0x0000001c051c7211 */ /* 0x001fca00078ec0ff */
[----:B------:R0:W1:Y:S01]  /*6bd0*/  LDS.128 R48, [R28+0x2a8d0] ;  /* 0x02a8d0001c307984 */ /* 0x0000620000000c00 */
[----:B------:R-:W-:Y:S06]  /*6be0*/  BAR.ARV 0x4, 0x180 ;  /* 0x0106000000007b1d */ /* 0x000fec0000002000 */
[----:B------:R-:W-:Y:S05]  /*6bf0*/  @P0 BRA `(.L_x_216) ;  /* 0x0000001400000947 */ /* 0x000fea0003800000 */
[----:B------:R-:W2:Y:S01]  /*6c00*/  S2R R5, SR_SWINHI ;  /* 0x0000000000057919 */ /* 0x000ea20000002f00 */
[----:B------:R-:W-:Y:S01]  /*6c10*/  F2FP.BF16.F32.PACK_AB R7, R7, R8 ;  /* 0x000000080707723e */ /* 0x000fe200000010ff */
[----:B------:R-:W-:Y:S01]  /*6c20*/  ULDC.64 UR4, c[0x0][0xc08] ;  /* 0x0003020000047ab9 */ /* 0x000fe20000000a00 */
        /* <DEDUP_REMOVED lines=10> */
[----:B------:R-:W-:-:S02]  /*6cd0*/  MOV R20, R28 ;  /* 0x0000001c00147202 */ /* 0x000fc40000000f00 */
[----:B--2---:R-:W-:-:S03]  /*6ce0*/  MOV R21, R5 ;  /* 0x0000000500157202 */ /* 0x004fc60000000f00 */
[----:B------:R-:W-:-:S03]  /*6cf0*/  IMAD.WIDE R4, R168, 0x2, R20 ;  /* 0x00000002a8047825 */ /* 0x000fc600078e0214 */
[C---:B------:R-:W-:Y:S02]  /*6d00*/  IADD3 R97, P6, R4.reuse, 0x20, RZ ;  /* 0x0000002004617810 */ /* 0x040fe40007fde0ff */
[C---:B------:R-:W-:Y:S02]  /*6d10*/  LOP3.LUT R9, R4.reuse, 0x380, RZ, 0xc0, !PT ;  /* 0x0000038004097812 */ /* 0x040fe400078ec0ff */
[C---:B------:R-:W-:Y:S01]  /*6d20*/  IADD3 R99, P5, R4.reuse, 0x40, RZ ;  /* 0x0000004004637810 */ /* 0x040fe20007fbe0ff */
[--C-:B------:R-:W-:Y:S01]  /*6d30*/  IMAD.X R31, RZ, RZ, R5.reuse, P6 ;  /* 0x000000ffff1f7224 */ /* 0x100fe200030e0605 */
[C---:B------:R-:W-:Y:S02]  /*6d40*/  IADD3 R101, P4, R4.reuse, 0x60, RZ ;  /* 0x0000006004657810 */ /* 0x040fe40007f9e0ff */
[----:B------:R-:W-:Y:S01]  /*6d50*/  IADD3 R103, P3, R4, 0x4000, RZ ;  /* 0x0000400004677810 */ /* 0x000fe20007f7e0ff */
[--C-:B------:R-:W-:Y:S01]  /*6d60*/  IMAD.X R27, RZ, RZ, R5.reuse, P5 ;  /* 0x000000ffff1b7224 */ /* 0x100fe200028e0605 */
[----:B------:R-:W-:Y:S01]  /*6d70*/  LOP3.LUT R14, R97, 0x380, RZ, 0xc0, !PT ;  /* 0x00000380610e7812 */ /* 0x000fe200078ec0ff */
[----:B------:R-:W-:Y:S01]  /*6d80*/  IMAD.X R15, RZ, RZ, R5, P4 ;  /* 0x000000ffff0f7224 */ /* 0x000fe200020e0605 */
[----:B------:R-:W-:-:S02]  /*6d90*/  SHF.R.U64 R9, R9, 0x3, RZ ;  /* 0x0000000309097819 */ /* 0x000fc400000012ff */
[----:B------:R-:W-:Y:S02]  /*6da0*/  LOP3.LUT R24, R99, 0x380, RZ, 0xc0, !PT ;  /* 0x0000038063187812 */ /* 0x000fe400078ec0ff */
[----:B-1----:R-:W-:Y:S02]  /*6db0*/  LOP3.LUT R48, R101, 0x380, RZ, 0xc0, !PT ;  /* 0x0000038065307812 */ /* 0x002fe400078ec0ff */
[----:B------:R-:W-:Y:S02]  /*6dc0*/  LOP3.LUT R72, R103, 0x380, RZ, 0xc0, !PT ;  /* 0x0000038067487812 */ /* 0x000fe400078ec0ff */
[C---:B------:R-:W-:Y:S02]  /*6dd0*/  IADD3 R105, P2, R4.reuse, 0x4020, RZ ;  /* 0x0000402004697810 */ /* 0x040fe40007f5e0ff */
[C---:B------:R-:W-:Y:S02]  /*6de0*/  IADD3 R107, P1, R4.reuse, 0x4040, RZ ;  /* 0x00004040046b7810 */ /* 0x040fe40007f3e0ff */
[----:B------:R-:W-:Y:S01]  /*6df0*/  IADD3 R109, P0, R4, 0x4060, RZ ;  /* 0x00004060046d7810 */ /* 0x000fe20007f1e0ff */
[--C-:B------:R-:W-:Y:S01]  /*6e00*/  IMAD.X R13, RZ, RZ, R5.reuse, P2 ;  /* 0x000000ffff0d7224 */ /* 0x100fe200010e0605 */
[----:B------:R-:W-:Y:S01]  /*6e10*/  SHF.R.U64 R14, R14, 0x3, RZ ;  /* 0x000000030e0e7819 */ /* 0x000fe200000012ff */
[--C-:B------:R-:W-:Y:S01]  /*6e20*/  IMAD.X R11, RZ, RZ, R5.reuse, P1 ;  /* 0x000000ffff0b7224 */ /* 0x100fe200008e0605 */
[----:B------:R-:W-:Y:S01]  /*6e30*/  LOP3.LUT R4, R9, R4, RZ, 0x3c, !PT ;  /* 0x0000000409047212 */ /* 0x000fe200078e3cff */
[----:B------:R-:W-:Y:S01]  /*6e40*/  IMAD.X R9, RZ, RZ, R5, P0 ;  /* 0x000000ffff097224 */ /* 0x000fe200000e0605 */
[----:B------:R-:W-:-:S02]  /*6e50*/  SHF.R.U64 R24, R24, 0x3, RZ ;  /* 0x0000000318187819 */ /* 0x000fc400000012ff */
[----:B------:R-:W-:Y:S02]  /*6e60*/  SHF.R.U64 R48, R48, 0x3, RZ ;  /* 0x0000000330307819 */ /* 0x000fe400000012ff */
[----:B------:R-:W-:Y:S02]  /*6e70*/  SHF.R.U64 R72, R72, 0x3, RZ ;  /* 0x0000000348487819 */ /* 0x000fe400000012ff */
[----:B------:R-:W-:Y:S02]  /*6e80*/  LOP3.LUT R30, R14, R97, RZ, 0x3c, !PT ;  /* 0x000000610e1e7212 */ /* 0x000fe400078e3cff */
[-C--:B------:R-:W-:Y:S02]  /*6e90*/  IADD3.X R25, RZ, R5.reuse, RZ, P3, !PT ;  /* 0x00000005ff197210 */ /* 0x080fe40001ffe4ff */
[----:B------:R-:W-:Y:S02]  /*6ea0*/  MOV R97, R4 ;  /* 0x0000000400617202 */ /* 0x000fe40000000f00 */
[----:B------:R-:W-:-:S02]  /*6eb0*/  LOP3.LUT R26, R24, R99, RZ, 0x3c, !PT ;  /* 0x00000063181a7212 */ /* 0x000fc400078e3cff */
[----:B------:R-:W-:Y:S01]  /*6ec0*/  F2FP.BF16.F32.PACK_AB R5, R10, R93 ;  /* 0x0000005d0a05723e */ /* 0x000fe200000010ff */
[----:B------:R-:W1:Y:S01]  /*6ed0*/  LDC.64 R98, c[0x0][0xc00] ;  /* 0x00030000ff627b82 */ /* 0x000e620000000a00 */
[----:B------:R-:W-:Y:S02]  /*6ee0*/  LOP3.LUT R14, R48, R101, RZ, 0x3c, !PT ;  /* 0x00000065300e7212 */ /* 0x000fe400078e3cff */
[----:B------:R-:W-:Y:S02]  /*6ef0*/  LOP3.LUT R24, R72, R103, RZ, 0x3c, !PT ;  /* 0x0000006748187212 */ /* 0x000fe400078e3cff */
[----:B------:R-:W-:Y:S02]  /*6f00*/  LOP3.LUT R10, R105, 0x380, RZ, 0xc0, !PT ;  /* 0x00000380690a7812 */ /* 0x000fe400078ec0ff */
[----:B------:R-:W-:Y:S02]  /*6f10*/  LOP3.LUT R48, R107, 0x380, RZ, 0xc0, !PT ;  /* 0x000003806b307812 */ /* 0x000fe400078ec0ff */
[----:B------:R-:W-:-:S02]  /*6f20*/  LOP3.LUT R72, R109, 0x380, RZ, 0xc0, !PT ;  /* 0x000003806d487812 */ /* 0x000fc400078ec0ff */
[----:B------:R-:W-:Y:S02]  /*6f30*/  SHF.R.U64 R10, R10, 0x3, RZ ;  /* 0x000000030a0a7819 */ /* 0x000fe400000012ff */
[----:B------:R-:W-:Y:S02]  /*6f40*/  SHF.R.U64 R48, R48, 0x3, RZ ;  /* 0x0000000330307819 */ /* 0x000fe400000012ff */
[----:B------:R-:W-:Y:S02]  /*6f50*/  SHF.R.U64 R72, R72, 0x3, RZ ;  /* 0x0000000348487819 */ /* 0x000fe400000012ff */
[----:B------:R-:W-:Y:S01]  /*6f60*/  F2FP.BF16.F32.PACK_AB R4, R12, R95 ;  /* 0x0000005f0c04723e */ /* 0x000fe200000010ff */
[----:B------:R-:W-:Y:S01]  /*6f70*/  BAR.SYNC.DEFER_BLOCKING 0x1, 0x100 ;  /* 0x0044000000007b1d */ /* 0x000fe20000010000 */
[----:B------:R-:W-:Y:S02]  /*6f80*/  LOP3.LUT R12, R10, R105, RZ, 0x3c, !PT ;  /* 0x000000690a0c7212 */ /* 0x000fe400078e3cff */
[----:B------:R-:W-:-:S02]  /*6f90*/  LOP3.LUT R10, R48, R107, RZ, 0x3c, !PT ;  /* 0x0000006b300a7212 */ /* 0x000fc400078e3cff */
[----:B------:R-:W-:Y:S02]  /*6fa0*/  LOP3.LUT R8, R72, R109, RZ, 0x3c, !PT ;  /* 0x0000006d48087212 */ /* 0x000fe400078e3cff */
[----:B------:R-:W-:Y:S02]  /*6fb0*/  MOV R72, R10 ;  /* 0x0000000a00487202 */ /* 0x000fe40000000f00 */
[----:B------:R-:W-:Y:S02]  /*6fc0*/  MOV R48, R8 ;  /* 0x0000000800307202 */ /* 0x000fe40000000f00 */
[----:B------:R-:W-:Y:S02]  /*6fd0*/  MOV R96, R30 ;  /* 0x0000001e00607202 */ /* 0x000fe40000000f00 */
[----:B------:R-:W-:Y:S01]  /*6fe0*/  F2FP.BF16.F32.PACK_AB R8, R89, R94 ;  /* 0x0000005e5908723e */ /* 0x000fe200000010ff */
[----:B------:R-:W2:Y:S01]  /*6ff0*/  LDC.64 R30, c[0x0][0xc00] ;  /* 0x00030000ff1e7b82 */ /* 0x000ea20000000a00 */
[----:B------:R-:W-:-:S02]  /*7000*/  F2FP.BF16.F32.PACK_AB R9, R35, R92 ;  /* 0x0000005c2309723e */ /* 0x000fc400000010ff */
[----:B------:R-:W-:Y:S02]  /*7010*/  F2FP.BF16.F32.PACK_AB R10, R37, R90 ;  /* 0x0000005a250a723e */ /* 0x000fe400000010ff */
[----:B------:R-:W-:Y:S02]  /*7020*/  F2FP.BF16.F32.PACK_AB R11, R39, R38 ;  /* 0x00000026270b723e */ /* 0x000fe400000010ff */
[----:B------:R-:W-:Y:S02]  /*7030*/  MOV R95, R26 ;  /* 0x0000001a005f7202 */ /* 0x000fe40000000f00 */
[----:B------:R-:W-:Y:S01]  /*7040*/  MOV R93, R14 ;  /* 0x0000000e005d7202 */ /* 0x000fe20000000f00 */
[----:B------:R3:W-:Y:S01]  /*7050*/  STSM.16.M88.4 [R97], R4 ;  /* 0x0000000461007844 */ /* 0x0007e20000000200 */
[----:B------:R-:W-:Y:S02]  /*7060*/  MOV R88, R12 ;  /* 0x0000000c00587202 */ /* 0x000fe40000000f00 */
[----:B------:R-:W-:Y:S01]  /*7070*/  MOV R91, R24 ;  /* 0x00000018005b7202 */ /* 0x000fe20000000f00 */
[----:B------:R-:W-:Y:S01]  /*7080*/  STSM.16.M88.4 [R96], R8 ;  /* 0x0000000860007844 */ /* 0x000fe20000000200 */
[----:B------:R-:W-:-:S02]  /*7090*/  F2FP.BF16.F32.PACK_AB R12, R33, R36 ;  /* 0x00000024210c723e */ /* 0x000fc400000010ff */
[----:B------:R-:W-:Y:S01]  /*70a0*/  F2FP.BF16.F32.PACK_AB R13, R29, R34 ;  /* 0x000000221d0d723e */ /* 0x000fe200000010ff */
[----:B------:R-:W-:Y:S01]  /*70b0*/  IMAD.MOV.U32 R29, RZ, RZ, RZ ;  /* 0x000000ffff1d7224 */ /* 0x000fe200078e00ff */
[----:B------:R-:W-:Y:S02]  /*70c0*/  F2FP.BF16.F32.PACK_AB R14, R53, R52 ;  /* 0x00000034350e723e */ /* 0x000fe400000010ff */
[----:B------:R-:W-:Y:S02]  /*70d0*/  F2FP.BF16.F32.PACK_AB R15, R55, R54 ;  /* 0x00000036370f723e */ /* 0x000fe400000010ff */
[----:B------:R-:W-:Y:S01]  /*70e0*/  F2FP.BF16.F32.PACK_AB R24, R57, R56 ;  /* 0x000000383918723e */ /* 0x000fe200000010ff */
[----:B--2---:R-:W-:Y:S01]  /*70f0*/  IMAD.WIDE R30, R18, 0x4, R30 ;  /* 0x00000004121e7825 */ /* 0x004fe200078e021e */
[----:B------:R-:W-:Y:S01]  /*7100*/  F2FP.BF16.F32.PACK_AB R25, R59, R58 ;  /* 0x0000003a3b19723e */ /* 0x000fe200000010ff */
[----:B------:R-:W2:Y:S01]  /*7110*/  LDC R56, c[0x0][0xbe8] ;  /* 0x0002fa00ff387b82 */ /* 0x000ea20000000800 */
[----:B---3--:R-:W-:-:S02]  /*7120*/  F2FP.BF16.F32.PACK_AB R4, R41, R40 ;  /* 0x000000282904723e */ /* 0x008fc400000010ff */
[----:B------:R-:W-:Y:S02]  /*7130*/  F2FP.BF16.F32.PACK_AB R5, R43, R42 ;  /* 0x0000002a2b05723e */ /* 0x000fe400000010ff */
[----:B------:R-:W-:Y:S02]  /*7140*/  F2FP.BF16.F32.PACK_AB R6, R45, R44 ;  /* 0x0000002c2d06723e */ /* 0x000fe400000010ff */
[----:B------:R-:W-:Y:S02]  /*7150*/  F2FP.BF16.F32.PACK_AB R7, R47, R46 ;  /* 0x0000002e2f07723e */ /* 0x000fe400000010ff */
[----:B------:R-:W-:Y:S02]  /*7160*/  F2FP.BF16.F32.PACK_AB R26, R61, R60 ;  /* 0x0000003c3d1a723e */ /* 0x000fe400000010ff */
[----:B------:R-:W-:Y:S01]  /*7170*/  F2FP.BF16.F32.PACK_AB R27, R63, R62 ;  /* 0x0000003e3f1b723e */ /* 0x000fe200000010ff */
[----:B------:R3:W-:Y:S01]  /*7180*/  STSM.16.M88.4 [R95], R4 ;  /* 0x000000045f007844 */ /* 0x0007e20000000200 */
[----:B------:R-:W-:-:S02]  /*7190*/  F2FP.BF16.F32.PACK_AB R33, R75, R74 ;  /* 0x0000004a4b21723e */ /* 0x000fc400000010ff */
[----:B------:R-:W-:Y:S01]  /*71a0*/  F2FP.BF16.F32.PACK_AB R34, R77, R76 ;  /* 0x0000004c4d22723e */ /* 0x000fe200000010ff */
[----:B------:R4:W-:Y:S01]  /*71b0*/  STSM.16.M88.4 [R93], R12 ;  /* 0x0000000c5d007844 */ /* 0x0009e20000000200 */
[----:B------:R-:W-:Y:S02]  /*71c0*/  F2FP.BF16.F32.PACK_AB R35, R79, R78 ;  /* 0x0000004e4f23723e */ /* 0x000fe400000010ff */
[----:B------:R-:W-:Y:S01]  /*71d0*/  ISETP.NE.U32.AND P2, PT, RZ, UR4, PT ;  /* 0x00000004ff007c0c */ /* 0x000fe2000bf45070 */
[----:B------:R4:W-:Y:S01]  /*71e0*/  STSM.16.M88.4 [R91], R24 ;  /* 0x000000185b007844 */ /* 0x0009e20000000200 */
[----:B-1----:R-:W-:-:S03]  /*71f0*/  ISETP.NE.U32.AND P0, PT, R98, RZ, PT ;  /* 0x000000ff6200720c */ /* 0x002fc60003f05070 */
[----:B------:R4:W-:Y:S01]  /*7200*/  STSM.16.M88.4 [R88], R64 ;  /* 0x0000004058007844 */ /* 0x0009e20000000200 */
[----:B------:R-:W-:Y:S02]  /*7210*/  ISETP.NE.AND.EX P2, PT, RZ, UR5, PT, P2 ;  /* 0x00000005ff007c0c */ /* 0x000fe4000bf45320 */
[----:B------:R-:W-:Y:S01]  /*7220*/  ISETP.NE.AND.EX P0, PT, R99, RZ, PT, P0 ;  /* 0x000000ff6300720c */ /* 0x000fe20003f05300 */
[----:B------:R4:W-:Y:S04]  /*7230*/  STSM.16.M88.4 [R72], R32 ;  /* 0x0000002048007844 */ /* 0x0009e80000000200 */
[----:B------:R4:W-:Y:S01]  /*7240*/  STSM.16.M88.4 [R48], R80 ;  /* 0x0000005030007844 */ /* 0x0009e20000000200 */
[----:B------:R-:W-:Y:S05]  /*7250*/  BAR.SYNC.DEFER_BLOCKING 0x1, 0x100 ;  /* 0x0044000000007b1d */ /* 0x000fea0000010000 */
[----:B---3--:R-:W-:Y:S01]  /*7260*/  @P2 LEA R4, P3, R18, UR4, 0x2 ;  /* 0x0000000412042c11 */ /* 0x008fe2000f8610ff */
[----:B------:R-:W-:-:S03]  /*7270*/  ULDC UR4, c[0x0][0xa88] ;  /* 0x0002a20000047ab9 */ /* 0x000fc60000000800 */
[----:B------:R-:W-:Y:S02]  /*7280*/  @P2 LEA.HI.X R5, R18, UR5, R160, 0x2, P3 ;  /* 0x0000000512052c11 */ /* 0x000fe400098f14a0 */
[----:B------:R-:W-:Y:S01]  /*7290*/  MOV R7, UR4 ;  /* 0x0000000400077c02 */ /* 0x000fe20008000f00 */
[----:B------:R4:W5:Y:S01]  /*72a0*/  @P0 LDG.E R29, desc[UR36][R30.64] ;  /* 0x000000241e1d0981 */ /* 0x000962000c1e1900 */
[----:B--2---:R-:W-:-:S04]  /*72b0*/  ISETP.NE.AND P1, PT, R56, 0x1, PT ;  /* 0x000000013800780c */ /* 0x004fc80003f25270 */
[----:B------:R4:W5:Y:S09]  /*72c0*/  @P2 LDG.E R7, desc[UR36][R4.64] ;  /* 0x0000002404072981 */ /* 0x000972000c1e1900 */
[----:B------:R-:W1:Y:S08]  /*72d0*/  @P1 LDC R6, c[0x0][0xbec] ;  /* 0x0002fb00ff061b82 */ /* 0x000e700000000800 */
[----:B------:R-:W2:Y:S01]  /*72e0*/  @P1 LDC R11, c[0x0][0xbf0] ;  /* 0x0002fc00ff0b1b82 */ /* 0x000ea20000000800 */
[----:B----4-:R-:W-:Y:S05]  /*72f0*/  @P2 BRA `(.L_x_217) ;  /* 0x0000000000102947 */ /* 0x010fea0003800000 */
[----:B------:R-:W-:Y:S05]  /*7300*/  @!P0 BRA `(.L_x_217) ;  /* 0x00000000000c8947 */ /* 0x000fea0003800000 */
[----:B------:R-:W3:Y:S04]  /*7310*/  LDG.E R4, desc[UR36][R30.64] ;  /* 0x000000241e047981 */ /* 0x000ee8000c1e1900 */
[----:B-----5:R-:W3:Y:S02]  /*7320*/  LDG.E R7, desc[UR36][R30.64+0x4] ;  /* 0x000004241e077981 */ /* 0x020ee4000c1e1900 */
[----:B---3--:R-:W-:-:S07]  /*7330*/  IMAD.IADD R7, R7, 0x1, -R4 ;  /* 0x0000000107077824 */ /* 0x008fce00078e0a04 */
.L_x_217:
[----:B------:R-:W-:Y:S01]  /*7340*/  SHF.R.S32.HI R48, RZ, 0x1f, R22 ;  /* 0x0000001fff307819 */ /* 0x000fe20000011416 */
[----:B------:R-:W-:Y:S01]  /*7350*/  IMAD R15, R23, 0x80, R166 ;  /* 0x00000080170f7824 */ /* 0x000fe200078e02a6 */
[----:B------:R-:W-:Y:S01]  /*7360*/  ULDC.64 UR4, c[0x0][0xb90] ;  /* 0x0002e40000047ab9 */ /* 0x000fe20000000a00 */
[--C-:B-----5:R-:W-:Y:S01]  /*7370*/  SHF.R.S32.HI R31, RZ, 0x1f, R29.reuse ;  /* 0x0000001fff1f7819 */ /* 0x120fe2000001141d */
[----:B------:R-:W-:Y:S01]  /*7380*/  IMAD.MOV.U32 R30, RZ, RZ, R29 ;  /* 0x000000ffff1e7224 */ /* 0x000fe200078e001d */
[----:B------:R-:W-:Y:S01]  /*7390*/  SEL R160, R160, RZ, !P0 ;  /* 0x000000ffa0a07207 */ /* 0x000fe20004000000 */
[----:B------:R-:W-:Y:S01]  /*73a0*/  IMAD R5, R48, UR4, RZ ;  /* 0x0000000430057c24 */ /* 0x000fe2000f8e02ff */
[----:B------:R-:W-:Y:S01]  /*73b0*/  SEL R57, R18, RZ, !P0 ;  /* 0x000000ff12397207 */ /* 0x000fe20004000000 */
[----:B-1----:R-:W-:-:S04]  /*73c0*/  @P1 IMAD.HI.U32 R6, R15, R6, RZ ;  /* 0x000000060f061227 */ /* 0x002fc800078e00ff */
[----:B------:R-:W-:Y:S01]  /*73d0*/  IMAD.MOV.U32 R9, RZ, RZ, R15 ;  /* 0x000000ffff097224 */ /* 0x000fe200078e000f */
[----:B--2---:R-:W-:Y:S01]  /*73e0*/  @P1 SHF.R.U32.HI R9, RZ, R11, R6 ;  /* 0x0000000bff091219 */ /* 0x004fe20000011606 */
[C---:B------:R-:W-:Y:S01]  /*73f0*/  IMAD R13, R22.reuse, UR5, R5 ;  /* 0x00000005160d7c24 */ /* 0x040fe2000f8e0205 */
[----:B------:R-:W-:Y:S01]  /*7400*/  LEA R11, R161, R2, 0x6 ;  /* 0x00000002a10b7211 */ /* 0x000fe200078e30ff */
[----:B------:R-:W-:Y:S01]  /*7410*/  IMAD.WIDE.U32 R4, R22, UR4, R30 ;  /* 0x0000000416047c25 */ /* 0x000fe2000f8e001e */
[----:B------:R-:W-:-:S03]  /*7420*/  ULDC.64 UR4, c[0x0][0xb98] ;  /* 0x0002e60000047ab9 */ /* 0x000fc60000000a00 */
[----:B------:R-:W-:Y:S02]  /*7430*/  IMAD.IADD R5, R5, 0x1, R13 ;  /* 0x0000000105057824 */ /* 0x000fe400078e020d */
[----:B------:R-:W-:Y:S02]  /*7440*/  IMAD.MOV R13, RZ, RZ, -R9 ;  /* 0x000000ffff0d7224 */ /* 0x000fe400078e0a09 */
[----:B------:R-:W-:-:S04]  /*7450*/  IMAD.WIDE R20, R11, 0x2, R20 ;  /* 0x000000020b147825 */ /* 0x000fc800078e0214 */
[----:B------:R-:W-:Y:S01]  /*7460*/  IMAD R6, R160, UR4, RZ ;  /* 0x00000004a0067c24 */ /* 0x000fe2000f8e02ff */
[C---:B------:R-:W-:Y:S01]  /*7470*/  IADD3 R45, P6, R20.reuse, 0x4000, RZ ;  /* 0x00004000142d7810 */ /* 0x040fe20007fde0ff */
[----:B------:R-:W-:Y:S01]  /*7480*/  IMAD.WIDE.U32 R4, R57, UR4, R4 ;  /* 0x0000000439047c25 */ /* 0x000fe2000f8e0004 */
[----:B------:R-:W-:Y:S02]  /*7490*/  IADD3 R41, P5, R20, 0x5000, RZ ;  /* 0x0000500014297810 */ /* 0x000fe40007fbe0ff */
[----:B------:R-:W-:Y:S01]  /*74a0*/  LOP3.LUT R44, R45, 0x380, RZ, 0xc0, !PT ;  /* 0x000003802d2c7812 */ /* 0x000fe200078ec0ff */
[----:B------:R-:W-:Y:S01]  /*74b0*/  IMAD R11, R56, R13, R15 ;  /* 0x0000000d380b7224 */ /* 0x000fe200078e020f */
[----:B------:R-:W-:Y:S01]  /*74c0*/  SHF.R.S32.HI R13, RZ, 0x1f, R9 ;  /* 0x0000001fff0d7819 */ /* 0x000fe20000011409 */
[----:B------:R-:W-:Y:S01]  /*74d0*/  IMAD R8, R57, UR5, R6 ;  /* 0x0000000539087c24 */ /* 0x000fe2000f8e0206 */
[----:B------:R-:W-:Y:S01]  /*74e0*/  IADD3 R4, P2, R9, R4, RZ ;  /* 0x0000000409047210 */ /* 0x000fe20007f5e0ff */
[----:B------:R-:W-:Y:S01]  /*74f0*/  ULDC.64 UR4, c[0x0][0xb88] ;  /* 0x0002e20000047ab9 */ /* 0x000fe20000000a00 */
[----:B------:R-:W-:Y:S01]  /*7500*/  SHF.R.S32.HI R6, RZ, 0x1f, R11 ;  /* 0x0000001fff067819 */ /* 0x000fe2000001140b */
[----:B------:R-:W-:Y:S01]  /*7510*/  IMAD R18, R23, 0x80, R165 ;  /* 0x0000008017127824 */ /* 0x000fe200078e02a5 */
[----:B------:R-:W-:Y:S01]  /*7520*/  IADD3.X R5, R13, R5, R8, P2, !PT ;  /* 0x000000050d057210 */ /* 0x000fe200017fe408 */
[----:B------:R-:W-:Y:S01]  /*7530*/  IMAD R59, R7, R56, RZ ;  /* 0x00000038073b7224 */ /* 0x000fe200078e02ff */
[----:B------:R-:W-:Y:S01]  /*7540*/  IADD3 R9, P3, R20, 0x2000, RZ ;  /* 0x0000200014097810 */ /* 0x000fe20007f7e0ff */
[----:B------:R-:W-:Y:S01]  /*7550*/  IMAD R10, R6, UR4, RZ ;  /* 0x00000004060a7c24 */ /* 0x000fe2000f8e02ff */
[----:B------:R-:W-:Y:S01]  /*7560*/  IADD3 R15, P0, R20, 0x1000, RZ ;  /* 0x00001000140f7810 */ /* 0x000fe20007f1e0ff */
[----:B------:R-:W-:Y:S01]  /*7570*/  IMAD.WIDE.U32 R4, R11, UR4, R4 ;  /* 0x000000040b047c25 */ /* 0x000fe2000f8e0004 */
[----:B------:R-:W-:-:S02]  /*7580*/  LOP3.LUT R8, R9, 0x380, RZ, 0xc0, !PT ;  /* 0x0000038009087812 */ /* 0x000fc400078ec0ff */
[----:B------:R-:W-:Y:S01]  /*7590*/  LOP3.LUT R40, R41, 0x380, RZ, 0xc0, !PT ;  /* 0x0000038029287812 */ /* 0x000fe200078ec0ff */
[----:B------:R-:W-:Y:S01]  /*75a0*/  IMAD R13, R11, UR5, R10 ;  /* 0x000000050b0d7c24 */ /* 0x000fe2000f8e020a */
[----:B------:R-:W-:Y:S01]  /*75b0*/  ULDC.64 UR4, c[0x0][0xb50] ;  /* 0x0002d40000047ab9 */ /* 0x000fe20000000a00 */
[----:B------:R-:W-:Y:S01]  /*75c0*/  SHF.R.U64 R6, R8, 0x3, RZ ;  /* 0x0000000308067819 */ /* 0x000fe200000012ff */
[----:B------:R-:W-:Y:S01]  /*75d0*/  IMAD.X R7, RZ, RZ, R21, P3 ;  /* 0x000000ffff077224 */ /* 0x000fe200018e0615 */
[----:B------:R-:W-:Y:S01]  /*75e0*/  LEA R10, P4, R4, UR4, 0x2 ;  /* 0x00000004040a7c11 */ /* 0x000fe2000f8810ff */
[----:B------:R-:W-:Y:S01]  /*75f0*/  IMAD.IADD R5, R5, 0x1, R13 ;  /* 0x0000000105057824 */ /* 0x000fe200078e020d */
[----:B------:R-:W-:Y:S02]  /*7600*/  LOP3.LUT R6, R6, R9, RZ, 0x3c, !PT ;  /* 0x0000000906067212 */ /* 0x000fe400078e3cff */
[----:B------:R-:W-:Y:S01]  /*7610*/  IADD3 R9, P2, R20, 0x3000, RZ ;  /* 0x0000300014097810 */ /* 0x000fe20007f5e0ff */
[----:B------:R-:W-:Y:S01]  /*7620*/  SHFL.IDX PT, R52, R10, RZ, 0x1c1f ;  /* 0x001c1fff0a347589 */ /* 0x000fe200000e0000 */
[----:B------:R-:W-:Y:S01]  /*7630*/  LEA.HI.X R14, R4, UR5, R5, 0x2, P4 ;  /* 0x00000005040e7c11 */ /* 0x000fe2000a0f1405 */
[----:B------:R-:W-:Y:S01]  /*7640*/  VIADD R4, R18, 0x8 ;  /* 0x0000000812047836 */ /* 0x000fe20000000000 */
[----:B------:R-:W-:Y:S01]  /*7650*/  LOP3.LUT R8, R9, 0x380, RZ, 0xc0, !PT ;  /* 0x0000038009087812 */ /* 0x000fe200078ec0ff */
[----:B------:R-:W-:Y:S01]  /*7660*/  SHFL.IDX PT, R54, R10, 0x1, 0x1c1f ;  /* 0x003c1f000a367f89 */ /* 0x000fe200000e0000 */
[----:B------:R-:W-:Y:S01]  /*7670*/  IADD3.X R13, RZ, R21, RZ, P0, !PT ;  /* 0x00000015ff0d7210 */ /* 0x000fe200007fe4ff */
[----:B------:R-:W-:Y:S01]  /*7680*/  ULDC.64 UR4, c[0x0][0xaa0] ;  /* 0x0002a80000047ab9 */ /* 0x000fe20000000a00 */
[----:B------:R-:W-:Y:S01]  /*7690*/  SHF.R.U64 R8, R8, 0x3, RZ ;  /* 0x0000000308087819 */ /* 0x000fe200000012ff */
[----:B------:R-:W1:Y:S01]  /*76a0*/  SHFL.IDX PT, R53, R14, RZ, 0x1c1f ;  /* 0x001c1fff0e357589 */ /* 0x000e6200000e0000 */
[----:B------:R-:W-:-:S02]  /*76b0*/  LOP3.LUT P0, RZ, R163, 0x3, RZ, 0xc0, !PT ;  /* 0x00000003a3ff7812 */ /* 0x000fc4000780c0ff */
[----:B------:R-:W-:Y:S01]  /*76c0*/  LOP3.LUT R8, R8, R9, RZ, 0x3c, !PT ;  /* 0x0000000908087212 */ /* 0x000fe200078e3cff */
[----:B------:R-:W2:Y:S01]  /*76d0*/  SHFL.IDX PT, R55, R14, 0x1, 0x1c1f ;  /* 0x003c1f000e377f89 */ /* 0x000ea200000e0000 */
[----:B------:R-:W-:Y:S01]  /*76e0*/  IMAD.X R9, RZ, RZ, R21, P2 ;  /* 0x000000ffff097224 */ /* 0x000fe200010e0615 */
[-C--:B------:R-:W-:Y:S02]  /*76f0*/  ISETP.GE.OR P2, PT, R18, R59.reuse, P0 ;  /* 0x0000003b1200720c */ /* 0x080fe40000746670 */
[----:B------:R-:W-:Y:S02]  /*7700*/  ISETP.GE.OR P0, PT, R4, R59, P0 ;  /* 0x0000003b0400720c */ /* 0x000fe40000706670 */
[C---:B------:R-:W-:Y:S02]  /*7710*/  IADD3 R37, P4, R20.reuse, 0x6000, RZ ;  /* 0x0000600014257810 */ /* 0x040fe40007f9e0ff */
[----:B------:R-:W-:Y:S02]  /*7720*/  LOP3.LUT R11, R20, 0x380, RZ, 0xc0, !PT ;  /* 0x00000380140b7812 */ /* 0x000fe400078ec0ff */
[----:B------:R-:W-:-:S02]  /*7730*/  LOP3.LUT R36, R37, 0x380, RZ, 0xc0, !PT ;  /* 0x0000038025247812 */ /* 0x000fc400078ec0ff */
[----:B------:R-:W-:Y:S02]  /*7740*/  SHF.R.U64 R11, R11, 0x3, RZ ;  /* 0x000000030b0b7819 */ /* 0x000fe400000012ff */
[----:B------:R-:W-:Y:S02]  /*7750*/  IADD3 R5, P3, R20, 0x7000, RZ ;  /* 0x0000700014057810 */ /* 0x000fe40007f7e0ff */
[----:B------:R-:W-:Y:S02]  /*7760*/  SHF.R.U64 R44, R44, 0x3, RZ ;  /* 0x000000032c2c7819 */ /* 0x000fe400000012ff */
[----:B------:R-:W-:Y:S01]  /*7770*/  SHF.R.U64 R40, R40, 0x3, RZ ;  /* 0x0000000328287819 */ /* 0x000fe200000012ff */
[----:B------:R-:W-:Y:S01]  /*7780*/  IMAD.X R33, RZ, RZ, R21, P3 ;  /* 0x000000ffff217224 */ /* 0x000fe200018e0615 */
[----:B------:R-:W-:Y:S01]  /*7790*/  SHF.R.U64 R36, R36, 0x3, RZ ;  /* 0x0000000324247819 */ /* 0x000fe200000012ff */
[----:B-1----:R1:W-:Y:S01]  /*77a0*/  @!P2 ST.E desc[UR36][R52.64], R0 ;  /* 0x000000003400a985 */ /* 0x0023e2000c101924 */
[----:B------:R-:W-:-:S02]  /*77b0*/  LOP3.LUT R20, R11, R20, RZ, 0x3c, !PT ;  /* 0x000000140b147212 */ /* 0x000fc400078e3cff */
[----:B------:R-:W-:Y:S01]  /*77c0*/  LOP3.LUT R44, R44, R45, RZ, 0x3c, !PT ;  /* 0x0000002d2c2c7212 */ /* 0x000fe200078e3cff */
[----:B--2---:R2:W-:Y:S01]  /*77d0*/  @!P0 ST.E desc[UR36][R54.64], R3 ;  /* 0x0000000336008985 */ /* 0x0045e2000c101924 */
[----:B------:R-:W-:Y:S01]  /*77e0*/  LOP3.LUT R40, R40, R41, RZ, 0x3c, !PT ;  /* 0x0000002928287212 */ /* 0x000fe200078e3cff */
[--C-:B------:R-:W-:Y:S01]  /*77f0*/  IMAD.X R45, RZ, RZ, R21.reuse, P6 ;  /* 0x000000ffff2d7224 */ /* 0x100fe200030e0615 */
[----:B------:R-:W-:Y:S01]  /*7800*/  LOP3.LUT R36, R36, R37, RZ, 0x3c, !PT ;  /* 0x0000002524247212 */ /* 0x000fe200078e3cff */
[----:B------:R-:W-:Y:S01]  /*7810*/  IMAD.X R37, RZ, RZ, R21, P4 ;  /* 0x000000ffff257224 */ /* 0x000fe200020e0615 */
[----:B------:R-:W-:Y:S01]  /*7820*/  IADD3.X R41, RZ, R21, RZ, P5, !PT ;  /* 0x00000015ff297210 */ /* 0x000fe20002ffe4ff */
[----:B------:R3:W5:Y:S01]  /*7830*/  LD.E.128 R24, desc[UR36][R20.64] ;  /* 0x0000002414187980 */ /* 0x000762000c101d00 */
[----:B------:R-:W-:Y:S01]  /*7840*/  LOP3.LUT R12, R15, 0x380, RZ, 0xc0, !PT ;  /* 0x000003800f0c7812 */ /* 0x000fe200078ec0ff */
[----:B-1----:R-:W1:Y:S01]  /*7850*/  @P1 LDC R53, c[0x0][0xbec] ;  /* 0x0002fb00ff351b82 */ /* 0x002e620000000800 */
[----:B------:R-:W-:Y:S01]  /*7860*/  IMAD R0, R31, UR4, RZ ;  /* 0x000000041f007c24 */ /* 0x000fe2000f8e02ff */
[----:B------:R-:W-:Y:S01]  /*7870*/  LOP3.LUT R4, R5, 0x380, RZ, 0xc0, !PT ;  /* 0x0000038005047812 */ /* 0x000fe200078ec0ff */
[----:B------:R-:W5:Y:S01]  /*7880*/  LD.E.128 R8, desc[UR36][R8.64] ;  /* 0x0000002408087980 */ /* 0x000f62000c101d00 */
[----:B------:R-:W-:Y:S01]  /*7890*/  SHF.R.U64 R12, R12, 0x3, RZ ;  /* 0x000000030c0c7819 */ /* 0x000fe200000012ff */
[C---:B--2---:R-:W-:Y:S01]  /*78a0*/  IMAD R3, R29.reuse, UR5, R0 ;  /* 0x000000051d037c24 */ /* 0x044fe2000f8e0200 */
[----:B------:R-:W-:Y:S01]  /*78b0*/  SHF.R.U64 R4, R4, 0x3, RZ ;  /* 0x0000000304047819 */ /* 0x000fe200000012ff */
[----:B------:R-:W5:Y:S01]  /*78c0*/  LD.E.128 R44, desc[UR36][R44.64] ;  /* 0x000000242c2c7980 */ /* 0x000f62000c101d00 */
[----:B---3--:R-:W-:Y:S01]  /*78d0*/  IMAD.WIDE.U32 R20, R29, UR4, RZ ;  /* 0x000000041d147c25 */ /* 0x008fe2000f8e00ff */
[----:B------:R-:W-:Y:S01]  /*78e0*/  ULDC.64 UR4, c[0x0][0xae8] ;  /* 0x0002ba0000047ab9 */ /* 0x000fe20000000a00 */
[----:B------:R-:W2:Y:S01]  /*78f0*/  @P1 LDC R29, c[0x0][0xbf0] ;  /* 0x0002fc00ff1d1b82 */ /* 0x000ea20000000800 */
[----:B------:R-:W-:Y:S01]  /*7900*/  LOP3.LUT R12, R12, R15, RZ, 0x3c, !PT ;  /* 0x0000000f0c0c7212 */ /* 0x000fe200078e3cff */
[----:B------:R-:W-:Y:S01]  /*7910*/  IMAD R0, R19, 0x20, R161 ;  /* 0x0000002013007824 */ /* 0x000fe200078e02a1 */
[----:B------:R-:W-:Y:S01]  /*7920*/  LOP3.LUT R32, R4, R5, RZ, 0x3c, !PT ;  /* 0x0000000504207212 */ /* 0x000fe200078e3cff */
[----:B------:R-:W-:Y:S01]  /*7930*/  IMAD.IADD R21, R21, 0x1, R3 ;  /* 0x0000000115157824 */ /* 0x000fe200078e0203 */
[----:B------:R-:W5:Y:S01]  /*7940*/  LD.E.128 R4, desc[UR36][R6.64] ;  /* 0x0000002406047980 */ /* 0x000f62000c101d00 */
[----:B------:R-:W-:Y:S01]  /*7950*/  IMAD R3, R48, UR4, RZ ;  /* 0x0000000430037c24 */ /* 0x000fe2000f8e02ff */
[----:B------:R-:W-:Y:S01]  /*7960*/  LEA R30, R23, R0, 0x7 ;  /* 0x00000000171e7211 */ /* 0x000fe200078e38ff */
[C---:B------:R-:W-:Y:S01]  /*7970*/  IMAD.WIDE.U32 R20, R22.reuse, UR4, R20 ;  /* 0x0000000416147c25 */ /* 0x040fe2000f8e0014 */
[----:B------:R-:W5:Y:S03]  /*7980*/  LD.E.128 R12, desc[UR36][R12.64] ;  /* 0x000000240c0c7980 */ /* 0x000f66000c101d00 */
[----:B------:R-:W-:Y:S01]  /*7990*/  IMAD R3, R22, UR5, R3 ;  /* 0x0000000516037c24 */ /* 0x000fe2000f8e0203 */
[----:B------:R-:W-:Y:S01]  /*79a0*/  ULDC.64 UR4, c[0x0][0xaf0] ;  /* 0x0002bc0000047ab9 */ /* 0x000fe20000000a00 */
[----:B-1----:R-:W-:Y:S01]  /*79b0*/  @P1 IMAD.HI.U32 R0, R30, R53, RZ ;  /* 0x000000351e001227 */ /* 0x002fe200078e00ff */
[----:B------:R-:W5:Y:S03]  /*79c0*/  LD.E.128 R40, desc[UR36][R40.64] ;  /* 0x0000002428287980 */ /* 0x000f66000c101d00 */
[----:B------:R-:W-:Y:S01]  /*79d0*/  IMAD.IADD R21, R21, 0x1, R3 ;  /* 0x0000000115157824 */ /* 0x000fe200078e0203 */
[----:B------:R-:W5:Y:S01]  /*79e0*/  LD.E.128 R36, desc[UR36][R36.64] ;  /* 0x0000002424247980 */ /* 0x000f62000c101d00 */
[----:B------:R-:W-:-:S02]  /*79f0*/  IMAD.MOV.U32 R3, RZ, RZ, R30 ;  /* 0x000000ffff037224 */ /* 0x000fc400078e001e */
[----:B------:R-:W-:Y:S01]  /*7a00*/  IMAD R18, R160, UR4, RZ ;  /* 0x00000004a0127c24 */ /* 0x000fe2000f8e02ff */
[----:B------:R-:W5:Y:S01]  /*7a10*/  LD.E.128 R32, desc[UR36][R32.64] ;  /* 0x0000002420207980 */ /* 0x000f62000c101d00 */
[----:B--2---:R-:W-:Y:S01]  /*7a20*/  @P1 SHF.R.U32.HI R3, RZ, R29, R0 ;  /* 0x0000001dff031219 */ /* 0x004fe20000011600 */
[C---:B------:R-:W-:Y:S01]  /*7a30*/  IMAD.WIDE.U32 R20, R57.reuse, UR4, R20 ;  /* 0x0000000439147c25 */ /* 0x040fe2000f8e0014 */
[----:B------:R-:W-:Y:S01]  /*7a40*/  @!PT LDS RZ, [RZ] ;  /* 0x00000000fffff984 */ /* 0x000fe20000000800 */
[----:B------:R-:W-:Y:S01]  /*7a50*/  @!PT LDS RZ, [RZ] ;  /* 0x00000000fffff984 */ /* 0x000fe20000000800 */
[----:B------:R-:W-:Y:S01]  /*7a60*/  @!PT LDS RZ, [RZ] ;  /* 0x00000000fffff984 */ /* 0x000fe20000000800 */
[----:B------:R-:W-:Y:S01]  /*7a70*/  @!PT LDS RZ, [RZ] ;  /* 0x00000000fffff984 */ /* 0x000fe20000000800 */
[----:B------:R1:W-:Y:S06]  /*7a80*/  MEMBAR.ALL.CTA ;  /* 0x0000000000007992 */ /* 0x0003ec0000008000 */
[----:B-1----:R-:W1:Y:S01]  /*7a90*/  FENCE.VIEW.ASYNC.S ;  /* 0x00000000000073c6 */ /* 0x002e620000000000 */
[--C-:B------:R-:W-:Y:S01]  /*7aa0*/  SHF.R.S32.HI R0, RZ, 0x1f, R3.reuse ;  /* 0x0000001fff007819 */ /* 0x100fe20000011403 */
[----:B------:R-:W-:Y:S01]  /*7ab0*/  IMAD R29, R57, UR5, R18 ;  /* 0x00000005391d7c24 */ /* 0x000fe2000f8e0212 */
[----:B------:R-:W-:Y:S01]  /*7ac0*/  ULDC.64 UR4, c[0x0][0xae0] ;  /* 0x0002b80000047ab9 */ /* 0x000fe20000000a00 */
[----:B------:R-:W-:-:S02]  /*7ad0*/  IMAD.MOV R31, RZ, RZ, -R3 ;  /* 0x000000ffff1f7224 */ /* 0x000fc400078e0a03 */
[----:B------:R-:W-:Y:S02]  /*7ae0*/  IMAD.IADD R21, R21, 0x1, R29 ;  /* 0x0000000115157824 */ /* 0x000fe400078e021d */
[----:B------:R-:W-:Y:S02]  /*7af0*/  IMAD R0, R0, UR4, RZ ;  /* 0x0000000400007c24 */ /* 0x000fe4000f8e02ff */
[----:B------:R-:W-:Y:S02]  /*7b00*/  IMAD R29, R56, R31, R30 ;  /* 0x0000001f381d7224 */ /* 0x000fe400078e021e */
[C---:B------:R-:W-:Y:S02]  /*7b10*/  IMAD R31, R3.reuse, UR5, R0 ;  /* 0x00000005031f7c24 */ /* 0x040fe4000f8e0200 */
[----:B------:R-:W-:Y:S01]  /*7b20*/  IMAD.WIDE.U32 R20, R3, UR4, R20 ;  /* 0x0000000403147c25 */ /* 0x000fe2000f8e0014 */
[----:B------:R-:W-:Y:S01]  /*7b30*/  SHF.R.S32.HI R0, RZ, 0x1f, R29 ;  /* 0x0000001fff007819 */ /* 0x000fe2000001141d */
[----:B------:R-:W-:Y:S01]  /*7b40*/  ULDC.64 UR4, c[0x0][0xad8] ;  /* 0x0002b60000047ab9 */ /* 0x000fe20000000a00 */
[----:B------:R-:W-:Y:S01]  /*7b50*/  LEA R30, R23, R161, 0x7 ;  /* 0x000000a1171e7211 */ /* 0x000fe200078e38ff */
[----:B------:R-:W-:-:S02]  /*7b60*/  IMAD.IADD R21, R21, 0x1, R31 ;  /* 0x0000000115157824 */ /* 0x000fc400078e021f */
[----:B------:R-:W-:Y:S02]  /*7b70*/  IMAD R18, R0, UR4, RZ ;  /* 0x0000000400127c24 */ /* 0x000fe4000f8e02ff */
[----:B------:R-:W-:Y:S01]  /*7b80*/  IMAD.WIDE.U32 R20, R29, UR4, R20 ;  /* 0x000000041d147c25 */ /* 0x000fe2000f8e0014 */
[----:B------:R-:W-:-:S03]  /*7b90*/  ISETP.GE.AND P2, PT, R30, R59, PT ;  /* 0x0000003b1e00720c */ /* 0x000fc60003f46270 */
[----:B------:R-:W-:Y:S01]  /*7ba0*/  IMAD R3, R29, UR5, R18 ;  /* 0x000000051d037c24 */ /* 0x000fe2000f8e0212 */
[----:B------:R-:W-:Y:S01]  /*7bb0*/  ULDC.64 UR4, c[0x0][0xa80] ;  /* 0x0002a00000047ab9 */ /* 0x000fe20000000a00 */
[----:B------:R-:W-:Y:S01]  /*7bc0*/  VIADD R0, R30, 0x20 ;  /* 0x000000201e007836 */ /* 0x000fe20000000000 */
[----:B------:R-:W-:Y:S01]  /*7bd0*/  LEA R18, P3, R20, UR4, 0x1 ;  /* 0x0000000414127c11 */ /* 0x000fe2000f8608ff */
[----:B0-----:R-:W-:Y:S01]  /*7be0*/  VIADD R28, R28, 0x2a820 ;  /* 0x0002a8201c1c7836 */ /* 0x001fe20000000000 */
[----:B------:R-:W-:Y:S02]  /*7bf0*/  IADD3 R3, R21, R3, RZ ;  /* 0x0000000315037210 */ /* 0x000fe40007ffe0ff */
[-C--:B------:R-:W-:Y:S01]  /*7c00*/  ISETP.GE.AND P0, PT, R0, R59.reuse, PT ;  /* 0x0000003b0000720c */ /* 0x080fe20003f06270 */
[----:B------:R-:W-:Y:S01]  /*7c10*/  VIADD R0, R30, 0x40 ;  /* 0x000000401e007836 */ /* 0x000fe20000000000 */
[----:B------:R-:W-:Y:S02]  /*7c20*/  LEA.HI.X R3, R20, UR5, R3, 0x1, P3 ;  /* 0x0000000514037c11 */ /* 0x000fe400098f0c03 */
[----:B------:R-:W-:Y:S01]  /*7c30*/  PRMT R28, RZ, 0x654, R28 ;  /* 0x00000654ff1c7816 */ /* 0x000fe2000000001c */
[----:B-1----:R0:W1:Y:S01]  /*7c40*/  SHFL.IDX PT, R22, R18, RZ, 0x181f ;  /* 0x00181fff12167589 */ /* 0x00206200000e0000 */
[----:B------:R-:W-:Y:S01]  /*7c50*/  ISETP.GE.AND P1, PT, R0, R59, PT ;  /* 0x0000003b0000720c */ /* 0x000fe20003f26270 */
[----:B------:R-:W-:Y:S01]  /*7c60*/  BSSY B1, `(.L_x_218) ;  /* 0x000000d000017945 */ /* 0x000fe20003800000 */
[----:B------:R0:W-:Y:S01]  /*7c70*/  SYNCS.ARRIVE.TRANS64.RED.A1T0 RZ, [R28+URZ], RZ ;  /* 0x000000ff1cff79a7 */ /* 0x0001e2000810043f */
[----:B------:R0:W2:Y:S02]  /*7c80*/  SHFL.IDX PT, R0, R3, RZ, 0x181f ;  /* 0x00181fff03007589 */ /* 0x0000a400000e0000 */
[----:B------:R-:W-:Y:S08]  /*7c90*/  @P2 BRA `(.L_x_219) ;  /* 0x0000000000242947 */ /* 0x000ff00003800000 */
[----:B------:R-:W-:Y:S02]  /*7ca0*/  ULDC UR4, c[0x0][0xac8] ;  /* 0x0002b20000047ab9 */ /* 0x000fe40000000800 */
[----:B------:R-:W-:Y:S02]  /*7cb0*/  ISETP.GE.AND P2, PT, R2, UR4, PT ;  /* 0x0000000402007c0c */ /* 0x000fe4000bf46270 */
[----:B------:R-:W-:-:S11]  /*7cc0*/  ISETP.GE.AND P3, PT, R17, UR4, PT ;  /* 0x0000000411007c0c */ /* 0x000fd6000bf66270 */
[CC--:B-1----:R-:W-:Y:S02]  /*7cd0*/  @!P2 LEA R20, P4, R2.reuse, R22.reuse, 0x1 ;  /* 0x000000160214a211 */ /* 0x0c2fe400078808ff */
[C---:B------:R-:W-:Y:S02]  /*7ce0*/  @!P3 LEA R22, P5, R17.reuse, R22, 0x1 ;  /* 0x000000161116b211 */ /* 0x040fe400078a08ff */
[-C--:B--2---:R-:W-:Y:S02]  /*7cf0*/  @!P2 LEA.HI.X R21, R2, R0.reuse, R170, 0x1, P4 ;  /* 0x000000000215a211 */ /* 0x084fe400020f0caa */
[----:B------:R-:W-:-:S03]  /*7d00*/  @!P3 LEA.HI.X R23, R17, R0, R169, 0x1, P5 ;  /* 0x000000001117b211 */ /* 0x000fc600028f0ca9 */
[----:B-----5:R3:W-:Y:S04]  /*7d10*/  @!P2 ST.E.128 desc[UR36][R20.64], R24 ;  /* 0x000000181400a985 */ /* 0x0207e8000c101d24 */
[----:B------:R3:W-:Y:S02]  /*7d20*/  @!P3 ST.E.128 desc[UR36][R22.64], R44 ;  /* 0x0000002c1600b985 */ /* 0x0007e4000c101d24 */
.L_x_219:
[----:B------:R-:W-:Y:S05]  /*7d30*/  BSYNC B1 ;  /* 0x0000000000017941 */ /* 0x000fea0003800000 */
.L_x_218:
[----:B--2---:R2:W4:Y:S01]  /*7d40*/  SHFL.IDX PT, R0, R3, 0x1, 0x181f ;  /* 0x00381f0003007f89 */ /* 0x00452200000e0000 */
[----:B------:R-:W-:Y:S03]  /*7d50*/  BSSY B1, `(.L_x_220) ;  /* 0x000000c000017945 */ /* 0x000fe60003800000 */
[----:B-1-3--:R2:W1:Y:S01]  /*7d60*/  SHFL.IDX PT, R22, R18, 0x1, 0x181f ;  /* 0x00381f0012167f89 */ /* 0x00a46200000e0000 */
[----:B------:R-:W-:Y:S05]  /*7d70*/  @P0 BRA `(.L_x_221) ;  /* 0x0000000000240947 */ /* 0x000fea0003800000 */
[----:B------:R-:W-:Y:S02]  /*7d80*/  ULDC UR4, c[0x0][0xac8] ;  /* 0x0002b20000047ab9 */ /* 0x000fe40000000800 */
[----:B------:R-:W-:Y:S02]  /*7d90*/  ISETP.GE.AND P3, PT, R2, UR4, PT ;  /* 0x0000000402007c0c */ /* 0x000fe4000bf66270 */
[----:B------:R-:W-:-:S11]  /*7da0*/  ISETP.GE.AND P4, PT, R17, UR4, PT ;  /* 0x0000000411007c0c */ /* 0x000fd6000bf86270 */
[CC--:B-1----:R-:W-:Y:S02]  /*7db0*/  @!P3 LEA R20, P0, R2.reuse, R22.reuse, 0x1 ;  /* 0x000000160214b211 */ /* 0x0c2fe400078008ff */
[C---:B------:R-:W-:Y:S02]  /*7dc0*/  @!P4 LEA R22, P2, R17.reuse, R22, 0x1 ;  /* 0x000000161116c211 */ /* 0x040fe400078408ff */
[-C--:B----4-:R-:W-:Y:S02]  /*7dd0*/  @!P3 LEA.HI.X R21, R2, R0.reuse, R170, 0x1, P0 ;  /* 0x000000000215b211 */ /* 0x090fe400000f0caa */
[----:B------:R-:W-:-:S03]  /*7de0*/  @!P4 LEA.HI.X R23, R17, R0, R169, 0x1, P2 ;  /* 0x000000001117c211 */ /* 0x000fc600010f0ca9 */
[----:B-----5:R3:W-:Y:S04]  /*7df0*/  @!P3 ST.E.128 desc[UR36][R20.64], R12 ;  /* 0x0000000c1400b985 */ /* 0x0207e8000c101d24 */
[----:B------:R3:W-:Y:S02]  /*7e00*/  @!P4 ST.E.128 desc[UR36][R22.64], R40 ;  /* 0x000000281600c985 */ /* 0x0007e4000c101d24 */
.L_x_221:
[----:B------:R-:W-:Y:S05]  /*7e10*/  BSYNC B1 ;  /* 0x0000000000017941 */ /* 0x000fea0003800000 */
.L_x_220:
[----:B----4-:R4:W0:Y:S01]  /*7e20*/  SHFL.IDX PT, R0, R3, 0x2, 0x181f ;  /* 0x00581f0003007f89 */ /* 0x01082200000e0000 */
[----:B------:R-:W-:Y:S03]  /*7e30*/  BSSY B1, `(.L_x_222) ;  /* 0x000000c000017945 */ /* 0x000fe60003800000 */
[----:B---3-5:R4:W3:Y:S01]  /*7e40*/  SHFL.IDX PT, R14, R18, 0x2, 0x181f ;  /* 0x00581f00120e7f89 */ /* 0x0288e200000e0000 */
[----:B------:R-:W-:Y:S05]  /*7e50*/  @P1 BRA `(.L_x_223) ;  /* 0x0000000000241947 */ /* 0x000fea0003800000 */
[----:B------:R-:W-:Y:S02]  /*7e60*/  ULDC UR4, c[0x0][0xac8] ;  /* 0x0002b20000047ab9 */ /* 0x000fe40000000800 */
[----:B------:R-:W-:Y:S02]  /*7e70*/  ISETP.GE.AND P2, PT, R2, UR4, PT ;  /* 0x0000000402007c0c */ /* 0x000fe4000bf46270 */
[----:B------:R-:W-:-:S11]  /*7e80*/  ISETP.GE.AND P3, PT, R17, UR4, PT ;  /* 0x0000000411007c0c */ /* 0x000fd6000bf66270 */
[CC--:B---3--:R-:W-:Y:S02]  /*7e90*/  @!P2 LEA R12, P0, R2.reuse, R14.reuse, 0x1 ;  /* 0x0000000e020ca211 */ /* 0x0c8fe400078008ff */
[C---:B------:R-:W-:Y:S02]  /*7ea0*/  @!P3 LEA R14, P1, R17.reuse, R14, 0x1 ;  /* 0x0000000e110eb211 */ /* 0x040fe400078208ff */
[-C--:B0-----:R-:W-:Y:S02]  /*7eb0*/  @!P2 LEA.HI.X R13, R2, R0.reuse, R170, 0x1, P0 ;  /* 0x00000000020da211 */ /* 0x081fe400000f0caa */
[----:B------:R-:W-:-:S03]  /*7ec0*/  @!P3 LEA.HI.X R15, R17, R0, R169, 0x1, P1 ;  /* 0x00000000110fb211 */ /* 0x000fc600008f0ca9 */
[----:B------:R0:W-:Y:S04]  /*7ed0*/  @!P2 ST.E.128 desc[UR36][R12.64], R4 ;  /* 0x000000040c00a985 */ /* 0x0001e8000c101d24 */
[----:B------:R0:W-:Y:S02]  /*7ee0*/  @!P3 ST.E.128 desc[UR36][R14.64], R36 ;  /* 0x000000240e00b985 */ /* 0x0001e4000c101d24 */
.L_x_223:
[----:B------:R-:W-:Y:S05]  /*7ef0*/  BSYNC B1 ;  /* 0x0000000000017941 */ /* 0x000fea0003800000 */
.L_x_222:
[----:B0-----:R-:W-:Y:S01]  /*7f00*/  VIADD R0, R30, 0x60 ;  /* 0x000000601e007836 */ /* 0x001fe20000000000 */
[----:B--2-4-:R-:W0:Y:S04]  /*7f10*/  SHFL.IDX PT, R3, R3, 0x3, 0x181f ;  /* 0x00781f0003037f89 */ /* 0x014e2800000e0000 */
[----:B------:R-:W-:Y:S01]  /*7f20*/  ISETP.GE.AND P0, PT, R0, R59, PT ;  /* 0x0000003b0000720c */ /* 0x000fe20003f06270 */
[----:B------:R-:W2:-:S12]  /*7f30*/  SHFL.IDX PT, R18, R18, 0x3, 0x181f ;  /* 0x00781f0012127f89 */ /* 0x000e9800000e0000 */
[----:B------:R-:W-:Y:S05]  /*7f40*/  @P0 BRA `(.L_x_224) ;  /* 0x0000000800e40947 */ /* 0x000fea0003800000 */
[----:B------:R-:W-:Y:S02]  /*7f50*/  ULDC UR4, c[0x0][0xac8] ;  /* 0x0002b20000047ab9 */ /* 0x000fe40000000800 */
[----:B------:R-:W-:-:S13]  /*7f60*/  ISETP.GE.AND P1, PT, R2, UR4, PT ;  /* 0x0000000402007c0c */ /* 0x000fda000bf26270 */
[----:B--2---:R-:W-:-:S04]  /*7f70*/  @!P1 LEA R4, P0, R2, R18, 0x1 ;  /* 0x0000001202049211 */ /* 0x004fc800078008ff */
[----:B0-----:R-:W-:Y:S02]  /*7f80*/  @!P1 LEA.HI.X R5, R2, R3, R170, 0x1, P0 ;  /* 0x0000000302059211 */ /* 0x001fe400000f0caa */
[----:B------:R-:W-:-:S03]  /*7f90*/  ISETP.GE.AND P0, PT, R17, UR4, PT ;  /* 0x0000000411007c0c */ /* 0x000fc6000bf06270 */
[----:B------:R0:W-:Y:S10]  /*7fa0*/  @!P1 ST.E.128 desc[UR36][R4.64], R8 ;  /* 0x0000000804009985 */ /* 0x0001f4000c101d24 */
[----:B------:R-:W-:Y:S05]  /*7fb0*/  @P0 BRA `(.L_x_224) ;  /* 0x0000000800c80947 */ /* 0x000fea0003800000 */
[----:B0-----:R-:W-:-:S04]  /*7fc0*/  LEA R4, P0, R17, R18, 0x1 ;  /* 0x0000001211047211 */ /* 0x001fc800078008ff */
[----:B------:R-:W-:-:S05]  /*7fd0*/  LEA.HI.X R5, R17, R3, R169, 0x1, P0 ;  /* 0x0000000311057211 */ /* 0x000fca00000f0ca9 */
[----:B------:R0:W-:Y:S01]  /*7fe0*/  ST.E.128 desc[UR36][R4.64], R32 ;  /* 0x0000002004007985 */ /* 0x0001e2000c101d24 */
[----:B------:R-:W-:Y:S05]  /*7ff0*/  BRA `(.L_x_224) ;  /* 0x0000000800b87947 */ /* 0x000fea0003800000 */
.L_x_216:
[----:B------:R-:W2:Y:S01]  /*8000*/  LDC.64 R6, c[0x0][0xc00] ;  /* 0x00030000ff067b82 */ /* 0x000ea20000000a00 */
[C---:B------:R-:W-:Y:S01]  /*8010*/  IMAD.SHL.U32 R5, R18.reuse, 0x4, RZ ;  /* 0x0000000412057824 */ /* 0x040fe200078e00ff */
[----:B------:R-:W-:Y:S01]  /*8020*/  SHF.L.U64.HI R0, R18, 0x2, R160 ;  /* 0x0000000212007819 */ /* 0x000fe200000102a0 */
[----:B------:R-:W-:Y:S01]  /*8030*/  ULDC.64 UR4, c[0x0][0xc08] ;  /* 0x0003020000047ab9 */ /* 0x000fe20000000a00 */
[----:B------:R-:W-:-:S04]  /*8040*/  IMAD.MOV.U32 R3, RZ, RZ, RZ ;  /* 0x000000ffff037224 */ /* 0x000fc800078e00ff */
[----:B------:R-:W3:Y:S01]  /*8050*/  LDC R25, c[0x0][0xbe8] ;  /* 0x0002fa00ff197b82 */ /* 0x000ee20000000800 */
[----:B--2---:R-:W-:Y:S02]  /*8060*/  ISETP.NE.U32.AND P0, PT, R6, RZ, PT ;  /* 0x000000ff0600720c */ /* 0x004fe40003f05070 */
[----:B------:R-:W-:Y:S02]  /*8070*/  IADD3 R6, P1, R5, R6, RZ ;  /* 0x0000000605067210 */ /* 0x000fe40007f3e0ff */
[----:B------:R-:W-:-:S03]  /*8080*/  ISETP.NE.AND.EX P0, PT, R7, RZ, PT, P0 ;  /* 0x000000ff0700720c */ /* 0x000fc60003f05300 */
[----:B------:R-:W-:Y:S01]  /*8090*/  IMAD.X R7, R0, 0x1, R7, P1 ;  /* 0x0000000100077824 */ /* 0x000fe200008e0607 */
[----:B------:R-:W-:-:S04]  /*80a0*/  ISETP.NE.U32.AND P1, PT, RZ, UR4, PT ;  /* 0x00000004ff007c0c */ /* 0x000fc8000bf25070 */
[----:B------:R-:W-:-:S05]  /*80b0*/  ISETP.NE.AND.EX P1, PT, RZ, UR5, PT, P1 ;  /* 0x00000005ff007c0c */ /* 0x000fca000bf25310 */
[----:B------:R2:W5:Y:S08]  /*80c0*/  @P0 LDG.E R3, desc[UR36][R6.64] ;  /* 0x0000002406030981 */ /* 0x000570000c1e1900 */
[----:B------:R-:W-:Y:S01]  /*80d0*/  @P1 IADD3 R4, P2, R5, UR4, RZ ;  /* 0x0000000405041c10 */ /* 0x000fe2000ff5e0ff */
[----:B------:R-:W-:-:S03]  /*80e0*/  ULDC UR4, c[0x0][0xa88] ;  /* 0x0002a20000047ab9 */ /* 0x000fc60000000800 */
[----:B------:R-:W-:Y:S02]  /*80f0*/  @P1 IADD3.X R5, R0, UR5, RZ, P2, !PT ;  /* 0x0000000500051c10 */ /* 0x000fe400097fe4ff */
[----:B------:R-:W-:-:S06]  /*8100*/  MOV R0, UR4 ;  /* 0x0000000400007c02 */ /* 0x000fcc0008000f00 */
[----:B------:R2:W5:Y:S01]  /*8110*/  @P1 LDG.E R0, desc[UR36][R4.64] ;  /* 0x0000002404001981 */ /* 0x000562000c1e1900 */
[----:B---3--:R-:W-:Y:S02]  /*8120*/  ISETP.NE.AND P2, PT, R25, 0x1, PT ;  /* 0x000000011900780c */ /* 0x008fe40003f45270 */
[----:B------:R-:W-:-:S11]  /*8130*/  ISETP.GE.AND P3, PT, R171, 0x80, PT ;  /* 0x00000080ab00780c */ /* 0x000fd60003f66270 */
[----:B------:R-:W3:Y:S08]  /*8140*/  @P2 LDC R14, c[0x0][0xbec] ;  /* 0x0002fb00ff0e2b82 */ /* 0x000ef00000000800 */
[----:B------:R-:W4:Y:S01]  /*8150*/  @P2 LDC R27, c[0x0][0xbf0] ;  /* 0x0002fc00ff1b2b82 */ /* 0x000f220000000800 */
[----:B--2---:R-:W-:Y:S05]  /*8160*/  @P1 BRA `(.L_x_225) ;  /* 0x0000000000101947 */ /* 0x004fea0003800000 */
[----:B------:R-:W-:Y:S05]  /*8170*/  @!P0 BRA `(.L_x_225) ;  /* 0x00000000000c8947 */ /* 0x000fea0003800000 */
[----:B------:R-:W2:Y:S04]  /*8180*/  LDG.E R5, desc[UR36][R6.64] ;  /* 0x0000002406057981 */ /* 0x000ea8000c1e1900 */
[----:B-----5:R-:W2:Y:S02]  /*8190*/  LDG.E R0, desc[UR36][R6.64+0x4] ;  /* 0x0000042406007981 */ /* 0x020ea4000c1e1900 */
[----:B--2---:R-:W-:-:S07]  /*81a0*/  IMAD.IADD R0, R0, 0x1, -R5 ;  /* 0x0000000100007824 */ /* 0x004fce00078e0a05 */
.L_x_225:
[----:B------:R-:W-:Y:S01]  /*81b0*/  BSSY B1, `(.L_x_226) ;  /* 0x000002e000017945 */ /* 0x000fe20003800000 */
[----:B------:R-:W-:Y:S02]  /*81c0*/  SHF.R.S32.HI R12, RZ, 0x1f, R22 ;  /* 0x0000001fff0c7819 */ /* 0x000fe40000011416 */
[----:B------:R-:W-:Y:S02]  /*81d0*/  SEL R13, R18, RZ, !P0 ;  /* 0x000000ff120d7207 */ /* 0x000fe40004000000 */
[----:B------:R-:W-:Y:S02]  /*81e0*/  SEL R160, R160, RZ, !P0 ;  /* 0x000000ffa0a07207 */ /* 0x000fe40004000000 */
[----:B-----5:R-:W-:Y:S01]  /*81f0*/  SHF.R.S32.HI R10, RZ, 0x1f, R3 ;  /* 0x0000001fff0a7819 */ /* 0x020fe20000011403 */
[----:B------:R-:W-:Y:S06]  /*8200*/  @P3 BRA `(.L_x_227) ;  /* 0x0000000000a03947 */ /* 0x000fec0003800000 */
[----:B------:R-:W2:Y:S01]  /*8210*/  S2R R4, SR_TID.X ;  /* 0x0000000000047919 */ /* 0x000ea20000002100 */
[----:B------:R-:W5:Y:S02]  /*8220*/  LDC R11, c[0x0][0xbe8] ;  /* 0x0002fa00ff0b7b82 */ /* 0x000f640000000800 */
[----:B-----5:R-:W-:Y:S02]  /*8230*/  IMAD R5, R0, R11, RZ ;  /* 0x0000000b00057224 */ /* 0x020fe400078e02ff */
[----:B--2---:R-:W-:-:S04]  /*8240*/  IMAD R4, R23, 0x80, R4 ;  /* 0x0000008017047824 */ /* 0x004fc800078e0204 */
[----:B------:R-:W-:-:S05]  /*8250*/  VIADD R8, R4, 0xffffff80 ;  /* 0xffffff8004087836 */ /* 0x000fca0000000000 */
[----:B------:R-:W-:-:S13]  /*8260*/  ISETP.GE.AND P0, PT, R8, R5, PT ;  /* 0x000000050800720c */ /* 0x000fda0003f06270 */
[----:B------:R-:W-:Y:S05]  /*8270*/  @P0 BRA `(.L_x_227) ;  /* 0x0000000000840947 */ /* 0x000fea0003800000 */
[----:B------:R-:W-:Y:S01]  /*8280*/  ISETP.NE.AND P0, PT, R11, 0x1, PT ;  /* 0x000000010b00780c */ /* 0x000fe20003f05270 */
[----:B------:R-:W-:Y:S01]  /*8290*/  ULDC.64 UR4, c[0x0][0xb90] ;  /* 0x0002e40000047ab9 */ /* 0x000fe20000000a00 */
[----:B------:R-:W-:Y:S01]  /*82a0*/  MOV R4, R3 ;  /* 0x0000000300047202 */ /* 0x000fe20000000f00 */
[----:B------:R-:W-:Y:S02]  /*82b0*/  IMAD R9, R12, UR4, RZ ;  /* 0x000000040c097c24 */ /* 0x000fe4000f8e02ff */
[----:B------:R-:W-:Y:S02]  /*82c0*/  IMAD.MOV.U32 R5, RZ, RZ, R10 ;  /* 0x000000ffff057224 */ /* 0x000fe400078e000a */
[----:B------:R-:W-:Y:S02]  /*82d0*/  IMAD.MOV.U32 R7, RZ, RZ, R8 ;  /* 0x000000ffff077224 */ /* 0x000fe400078e0008 */
[----:B------:R-:W-:-:S04]  /*82e0*/  IMAD.WIDE.U32 R4, R22, UR4, R4 ;  /* 0x0000000416047c25 */ /* 0x000fc8000f8e0004 */
[----:B------:R-:W2:Y:S01]  /*82f0*/  @P0 LDC R15, c[0x0][0xbec] ;  /* 0x0002fb00ff0f0b82 */ /* 0x000ea20000000800 */
[----:B------:R-:W-:Y:S01]  /*8300*/  IMAD R9, R22, UR5, R9 ;  /* 0x0000000516097c24 */ /* 0x000fe2000f8e0209 */
[----:B------:R-:W-:-:S03]  /*8310*/  ULDC.64 UR4, c[0x0][0xb98] ;  /* 0x0002e60000047ab9 */ /* 0x000fc60000000a00 */
[----:B------:R-:W-:-:S03]  /*8320*/  IMAD.IADD R5, R5, 0x1, R9 ;  /* 0x0000000105057824 */ /* 0x000fc600078e0209 */
[----:B------:R-:W5:Y:S01]  /*8330*/  @P0 LDC R21, c[0x0][0xbf0] ;  /* 0x0002fc00ff150b82 */ /* 0x000f620000000800 */
[----:B------:R-:W-:-:S04]  /*8340*/  IMAD.WIDE.U32 R4, R13, UR4, R4 ;  /* 0x000000040d047c25 */ /* 0x000fc8000f8e0004 */
[----:B--2---:R-:W-:-:S05]  /*8350*/  @P0 IMAD.HI.U32 R6, R8, R15, RZ ;  /* 0x0000000f08060227 */ /* 0x004fca00078e00ff */
[----:B-----5:R-:W-:Y:S01]  /*8360*/  @P0 SHF.R.U32.HI R7, RZ, R21, R6 ;  /* 0x00000015ff070219 */ /* 0x020fe20000011606 */
[----:B------:R-:W-:-:S03]  /*8370*/  IMAD R6, R160, UR4, RZ ;  /* 0x00000004a0067c24 */ /* 0x000fc6000f8e02ff */
[----:B------:R-:W-:Y:S01]  /*8380*/  IADD3 R4, P0, R7, R4, RZ ;  /* 0x0000000407047210 */ /* 0x000fe20007f1e0ff */
[----:B------:R-:W-:-:S04]  /*8390*/  IMAD.MOV R9, RZ, RZ, -R7 ;  /* 0x000000ffff097224 */ /* 0x000fc800078e0a07 */
[----:B------:R-:W-:Y:S01]  /*83a0*/  IMAD R9, R11, R9, R8 ;  /* 0x000000090b097224 */ /* 0x000fe200078e0208 */
[----:B------:R-:W-:Y:S01]  /*83b0*/  SHF.R.S32.HI R11, RZ, 0x1f, R7 ;  /* 0x0000001fff0b7819 */ /* 0x000fe20000011407 */
[----:B------:R-:W-:Y:S01]  /*83c0*/  IMAD R8, R13, UR5, R6 ;  /* 0x000000050d087c24 */ /* 0x000fe2000f8e0206 */
[----:B------:R-:W-:Y:S02]  /*83d0*/  ULDC.64 UR4, c[0x0][0xb88] ;  /* 0x0002e20000047ab9 */ /* 0x000fe40000000a00 */
[----:B------:R-:W-:Y:S02]  /*83e0*/  SHF.R.S32.HI R6, RZ, 0x1f, R9 ;  /* 0x0000001fff067819 */ /* 0x000fe40000011409 */
[----:B------:R-:W-:-:S03]  /*83f0*/  IADD3.X R5, R11, R5, R8, P0, !PT ;  /* 0x000000050b057210 */ /* 0x000fc600007fe408 */
[----:B------:R-:W-:Y:S02]  /*8400*/  IMAD R6, R6, UR4, RZ ;  /* 0x0000000406067c24 */ /* 0x000fe4000f8e02ff */
[----:B------:R-:W-:-:S04]  /*8410*/  IMAD.WIDE.U32 R4, R9, UR4, R4 ;  /* 0x0000000409047c25 */ /* 0x000fc8000f8e0004 */
[----:B------:R-:W-:Y:S01]  /*8420*/  IMAD R7, R9, UR5, R6 ;  /* 0x0000000509077c24 */ /* 0x000fe2000f8e0206 */
[----:B------:R-:W-:Y:S02]  /*8430*/  ULDC.64 UR4, c[0x0][0xb50] ;  /* 0x0002d40000047ab9 */ /* 0x000fe40000000a00 */
[----:B------:R-:W-:Y:S01]  /*8440*/  LEA R6, P0, R4, UR4, 0x2 ;  /* 0x0000000404067c11 */ /* 0x000fe2000f8010ff */
[----:B------:R-:W-:-:S05]  /*8450*/  IMAD.IADD R5, R5, 0x1, R7 ;  /* 0x0000000105057824 */ /* 0x000fca00078e0207 */
[----:B------:R-:W-:Y:S02]  /*8460*/  LEA.HI.X R7, R4, UR5, R5, 0x2, P0 ;  /* 0x0000000504077c11 */ /* 0x000fe400080f1405 */
[----:B------:R-:W-:-:S05]  /*8470*/  MOV R5, 0xff800000 ;  /* 0xff80000000057802 */ /* 0x000fca0000000f00 */
[----:B------:R2:W-:Y:S02]  /*8480*/  STG.E desc[UR36][R6.64], R5 ;  /* 0x0000000506007986 */ /* 0x0005e4000c101924 */
.L_x_227:
[----:B------:R-:W-:Y:S05]  /*8490*/  BSYNC B1 ;  /* 0x0000000000017941 */ /* 0x000fea0003800000 */
.L_x_226:
[----:B------:R-:W-:Y:S01]  /*84a0*/  ULDC.64 UR4, c[0x0][0xaa0] ;  /* 0x0002a80000047ab9 */ /* 0x000fe20000000a00 */
[----:B--2---:R-:W-:Y:S01]  /*84b0*/  IMAD R6, R19, 0x20, R161 ;  /* 0x0000002013067824 */ /* 0x004fe200078e02a1 */
[----:B------:R-:W-:Y:S01]  /*84c0*/  BSSY B1, `(.L_x_228) ;  /* 0x0000037000017945 */ /* 0x000fe20003800000 */
[----:B------:R-:W-:Y:S02]  /*84d0*/  IMAD R4, R10, UR4, RZ ;  /* 0x000000040a047c24 */ /* 0x000fe4000f8e02ff */
[----:B------:R-:W-:Y:S02]  /*84e0*/  IMAD R9, R23, 0x80, R6 ;  /* 0x0000008017097824 */ /* 0x000fe400078e0206 */
[C---:B------:R-:W-:Y:S02]  /*84f0*/  IMAD R7, R3.reuse, UR5, R4 ;  /* 0x0000000503077c24 */ /* 0x040fe4000f8e0204 */
[----:B------:R-:W-:Y:S01]  /*8500*/  IMAD.WIDE.U32 R4, R3, UR4, RZ ;  /* 0x0000000403047c25 */ /* 0x000fe2000f8e00ff */
[----:B------:R-:W-:-:S03]  /*8510*/  ULDC.64 UR4, c[0x0][0xae8] ;  /* 0x0002ba0000047ab9 */ /* 0x000fc60000000a00 */
[----:B------:R-:W-:Y:S02]  /*8520*/  IMAD.IADD R5, R5, 0x1, R7 ;  /* 0x0000000105057824 */ /* 0x000fe400078e0207 */
[----:B------:R-:W-:Y:S02]  /*8530*/  IMAD R7, R12, UR4, RZ ;  /* 0x000000040c077c24 */ /* 0x000fe4000f8e02ff */
[----:B------:R-:W-:-:S04]  /*8540*/  IMAD.WIDE.U32 R4, R22, UR4, R4 ;  /* 0x0000000416047c25 */ /* 0x000fc8000f8e0004 */
[----:B------:R-:W-:Y:S01]  /*8550*/  IMAD R7, R22, UR5, R7 ;  /* 0x0000000516077c24 */ /* 0x000fe2000f8e0207 */
[----:B------:R-:W-:Y:S01]  /*8560*/  ULDC.64 UR4, c[0x0][0xaf0] ;  /* 0x0002bc0000047ab9 */ /* 0x000fe20000000a00 */
[----:B---3--:R-:W-:-:S03]  /*8570*/  @P2 IMAD.HI.U32 R6, R9, R14, RZ ;  /* 0x0000000e09062227 */ /* 0x008fc600078e00ff */
[----:B------:R-:W-:Y:S01]  /*8580*/  IADD3 R5, R5, R7, RZ ;  /* 0x0000000705057210 */ /* 0x000fe20007ffe0ff */
[----:B------:R-:W-:Y:S01]  /*8590*/  IMAD.MOV.U32 R3, RZ, RZ, R9 ;  /* 0x000000ffff037224 */ /* 0x000fe200078e0009 */
[----:B----4-:R-:W-:Y:S01]  /*85a0*/  @P2 SHF.R.U32.HI R3, RZ, R27, R6 ;  /* 0x0000001bff032219 */ /* 0x010fe20000011606 */
[----:B------:R-:W-:Y:S02]  /*85b0*/  IMAD R8, R160, UR4, RZ ;  /* 0x00000004a0087c24 */ /* 0x000fe4000f8e02ff */
[----:B------:R-:W-:Y:S01]  /*85c0*/  IMAD.WIDE.U32 R4, R13, UR4, R4 ;  /* 0x000000040d047c25 */ /* 0x000fe2000f8e0004 */
[----:B------:R-:W-:-:S03]  /*85d0*/  SHF.R.S32.HI R6, RZ, 0x1f, R3 ;  /* 0x0000001fff067819 */ /* 0x000fc60000011403 */
[----:B------:R-:W-:Y:S01]  /*85e0*/  IMAD R7, R13, UR5, R8 ;  /* 0x000000050d077c24 */ /* 0x000fe2000f8e0208 */
[----:B------:R-:W-:Y:S01]  /*85f0*/  ULDC.64 UR4, c[0x0][0xae0] ;  /* 0x0002b80000047ab9 */ /* 0x000fe20000000a00 */
[----:B------:R-:W-:Y:S02]  /*8600*/  IMAD.MOV R8, RZ, RZ, -R3 ;  /* 0x000000ffff087224 */ /* 0x000fe400078e0a03 */
[----:B------:R-:W-:Y:S02]  /*8610*/  IMAD.IADD R5, R5, 0x1, R7 ;  /* 0x0000000105057824 */ /* 0x000fe400078e0207 */
[----:B------:R-:W-:Y:S02]  /*8620*/  IMAD R6, R6, UR4, RZ ;  /* 0x0000000406067c24 */ /* 0x000fe4000f8e02ff */
[----:B------:R-:W-:Y:S02]  /*8630*/  IMAD R7, R25, R8, R9 ;  /* 0x0000000819077224 */ /* 0x000fe400078e0209 */
[----:B------:R-:W-:-:S02]  /*8640*/  IMAD R9, R3, UR5, R6 ;  /* 0x0000000503097c24 */ /* 0x000fc4000f8e0206 */
[----:B------:R-:W-:Y:S01]  /*8650*/  IMAD.WIDE.U32 R4, R3, UR4, R4 ;  /* 0x0000000403047c25 */ /* 0x000fe2000f8e0004 */
[----:B------:R-:W-:Y:S01]  /*8660*/  SHF.R.S32.HI R3, RZ, 0x1f, R7 ;  /* 0x0000001fff037819 */ /* 0x000fe20000011407 */
[----:B------:R-:W-:Y:S02]  /*8670*/  ULDC.64 UR4, c[0x0][0xad8] ;  /* 0x0002b60000047ab9 */ /* 0x000fe40000000a00 */
[----:B------:R-:W-:Y:S02]  /*8680*/  IMAD.IADD R5, R5, 0x1, R9 ;  /* 0x0000000105057824 */ /* 0x000fe400078e0209 */
[----:B------:R-:W-:Y:S02]  /*8690*/  IMAD R6, R3, UR4, RZ ;  /* 0x0000000403067c24 */ /* 0x000fe4000f8e02ff */
[----:B------:R-:W-:Y:S02]  /*86a0*/  IMAD R8, R23, 0x80, R161 ;  /* 0x0000008017087824 */ /* 0x000fe400078e02a1 */
[----:B------:R-:W-:-:S02]  /*86b0*/  IMAD R25, R0, R25, RZ ;  /* 0x0000001900197224 */ /* 0x000fc400078e02ff */
[C---:B------:R-:W-:Y:S01]  /*86c0*/  IMAD R3, R7.reuse, UR5, R6 ;  /* 0x0000000507037c24 */ /* 0x040fe2000f8e0206 */
[C---:B------:R-:W-:Y:S01]  /*86d0*/  IADD3 R0, R8.reuse, 0x20, RZ ;  /* 0x0000002008007810 */ /* 0x040fe20007ffe0ff */
[----:B------:R-:W-:Y:S01]  /*86e0*/  IMAD.WIDE.U32 R4, R7, UR4, R4 ;  /* 0x0000000407047c25 */ /* 0x000fe2000f8e0004 */
[-C--:B------:R-:W-:Y:S01]  /*86f0*/  ISETP.GE.AND P2, PT, R8, R25.reuse, PT ;  /* 0x000000190800720c */ /* 0x080fe20003f46270 */
[----:B------:R-:W-:Y:S01]  /*8700*/  ULDC.64 UR4, c[0x0][0xa80] ;  /* 0x0002a00000047ab9 */ /* 0x000fe20000000a00 */
[----:B------:R-:W-:Y:S01]  /*8710*/  ISETP.GE.AND P1, PT, R0, R25, PT ;  /* 0x000000190000720c */ /* 0x000fe20003f26270 */
[----:B------:R-:W-:Y:S01]  /*8720*/  IMAD.IADD R3, R5, 0x1, R3 ;  /* 0x0000000105037824 */ /* 0x000fe200078e0203 */
[----:B------:R-:W-:Y:S01]  /*8730*/  LEA R6, P3, R4, UR4, 0x1 ;  /* 0x0000000404067c11 */ /* 0x000fe2000f8608ff */
[----:B------:R-:W-:-:S03]  /*8740*/  VIADD R0, R8, 0x40 ;  /* 0x0000004008007836 */ /* 0x000fc60000000000 */
[----:B------:R-:W-:Y:S02]  /*8750*/  LEA.HI.X R3, R4, UR5, R3, 0x1, P3 ;  /* 0x0000000504037c11 */ /* 0x000fe400098f0c03 */
[----:B------:R-:W-:Y:S01]  /*8760*/  ISETP.GE.AND P0, PT, R0, R25, PT ;  /* 0x000000190000720c */ /* 0x000fe20003f06270 */
[----:B------:R2:W3:Y:S04]  /*8770*/  SHFL.IDX PT, R4, R6, RZ, 0x181f ;  /* 0x00181fff06047589 */ /* 0x0004e800000e0000 */
[----:B------:R2:W4:Y:S01]  /*8780*/  SHFL.IDX PT, R0, R3, RZ, 0x181f ;  /* 0x00181fff03007589 */ /* 0x00052200000e0000 */
[----:B------:R-:W-:Y:S07]  /*8790*/  @P2 BRA `(.L_x_229) ;  /* 0x0000000000242947 */ /* 0x000fee0003800000 */
[----:B------:R-:W-:Y:S02]  /*87a0*/  ULDC UR4, c[0x0][0xac8] ;  /* 0x0002b20000047ab9 */ /* 0x000fe40000000800 */
[----:B------:R-:W-:Y:S02]  /*87b0*/  ISETP.GE.AND P4, PT, R2, UR4, PT ;  /* 0x0000000402007c0c */ /* 0x000fe4000bf86270 */
[----:B------:R-:W-:-:S11]  /*87c0*/  ISETP.GE.AND P5, PT, R17, UR4, PT ;  /* 0x0000000411007c0c */ /* 0x000fd6000bfa6270 */
[CC--:B---3--:R-:W-:Y:S02]  /*87d0*/  @!P4 LEA R10, P2, R2.reuse, R4.reuse, 0x1 ;  /* 0x00000004020ac211 */ /* 0x0c8fe400078408ff */
[C---:B------:R-:W-:Y:S02]  /*87e0*/  @!P5 LEA R4, P3, R17.reuse, R4, 0x1 ;  /* 0x000000041104d211 */ /* 0x040fe400078608ff */
[-C--:B----4-:R-:W-:Y:S02]  /*87f0*/  @!P4 LEA.HI.X R11, R2, R0.reuse, R170, 0x1, P2 ;  /* 0x00000000020bc211 */ /* 0x090fe400010f0caa */
[----:B------:R-:W-:-:S03]  /*8800*/  @!P5 LEA.HI.X R5, R17, R0, R169, 0x1, P3 ;  /* 0x000000001105d211 */ /* 0x000fc600018f0ca9 */
[----:B------:R3:W-:Y:S04]  /*8810*/  @!P4 ST.E.128 desc[UR36][R10.64], RZ ;  /* 0x000000ff0a00c985 */ /* 0x0007e8000c101d24 */
[----:B------:R3:W-:Y:S02]  /*8820*/  @!P5 ST.E.128 desc[UR36][R4.64], RZ ;  /* 0x000000ff0400d985 */ /* 0x0007e4000c101d24 */
.L_x_229:
[----:B------:R-:W-:Y:S05]  /*8830*/  BSYNC B1 ;  /* 0x0000000000017941 */ /* 0x000fea0003800000 */
.L_x_228:
[----:B----4-:R4:W0:Y:S01]  /*8840*/  SHFL.IDX PT, R0, R3, 0x1, 0x181f ;  /* 0x00381f0003007f89 */ /* 0x01082200000e0000 */
[----:B------:R-:W-:Y:S03]  /*8850*/  BSSY B1, `(.L_x_230) ;  /* 0x000000c000017945 */ /* 0x000fe60003800000 */
[----:B---3--:R4:W3:Y:S01]  /*8860*/  SHFL.IDX PT, R4, R6, 0x1, 0x181f ;  /* 0x00381f0006047f89 */ /* 0x0088e200000e0000 */
        /* <DEDUP_REMOVED lines=8> */
[----:B------:R0:W-:Y:S04]  /*88f0*/  @!P3 ST.E.128 desc[UR36][R10.64], RZ ;  /* 0x000000ff0a00b985 */ /* 0x0001e8000c101d24 */
[----:B------:R0:W-:Y:S02]  /*8900*/  @!P4 ST.E.128 desc[UR36][R4.64], RZ ;  /* 0x000000ff0400c985 */ /* 0x0001e4000c101d24 */
.L_x_231:
[----:B------:R-:W-:Y:S05]  /*8910*/  BSYNC B1 ;  /* 0x0000000000017941 */ /* 0x000fea0003800000 */
.L_x_230:
[----:B0-----:R0:W0:Y:S01]  /*8920*/  SHFL.IDX PT, R0, R3, 0x2, 0x181f ;  /* 0x00581f0003007f89 */ /* 0x00102200000e0000 */
[----:B------:R-:W-:Y:S03]  /*8930*/  BSSY B1, `(.L_x_232) ;  /* 0x000000c000017945 */ /* 0x000fe60003800000 */
[----:B---3--:R3:W0:Y:S01]  /*8940*/  SHFL.IDX PT, R4, R6, 0x2, 0x181f ;  /* 0x00581f0006047f89 */ /* 0x00862200000e0000 */
[----:B------:R-:W-:Y:S05]  /*8950*/  @P0 BRA `(.L_x_233) ;  /* 0x0000000000240947 */ /* 0x000fea0003800000 */
[----:B------:R-:W-:Y:S02]  /*8960*/  ULDC UR4, c[0x0][0xac8] ;  /* 0x0002b20000047ab9 */ /* 0x000fe40000000800 */
[----:B------:R-:W-:Y:S02]  /*8970*/  ISETP.GE.AND P2, PT, R2, UR4, PT ;  /* 0x0000000402007c0c */ /* 0x000fe4000bf46270 */
[----:B------:R-:W-:-:S11]  /*8980*/  ISETP.GE.AND P3, PT, R17, UR4, PT ;  /* 0x0000000411007c0c */ /* 0x000fd6000bf66270 */
[CC--:B0-----:R-:W-:Y:S02]  /*8990*/  @!P2 LEA R10, P0, R2.reuse, R4.reuse, 0x1 ;  /* 0x00000004020aa211 */ /* 0x0c1fe400078008ff */
[C---:B------:R-:W-:Y:S02]  /*89a0*/  @!P3 LEA R4, P1, R17.reuse, R4, 0x1 ;  /* 0x000000041104b211 */ /* 0x040fe400078208ff */
[-C--:B------:R-:W-:Y:S02]  /*89b0*/  @!P2 LEA.HI.X R11, R2, R0.reuse, R170, 0x1, P0 ;  /* 0x00000000020ba211 */ /* 0x080fe400000f0caa */
[----:B------:R-:W-:-:S03]  /*89c0*/  @!P3 LEA.HI.X R5, R17, R0, R169, 0x1, P1 ;  /* 0x000000001105b211 */ /* 0x000fc600008f0ca9 */
[----:B------:R0:W-:Y:S04]  /*89d0*/  @!P2 ST.E.128 desc[UR36][R10.64], RZ ;  /* 0x000000ff0a00a985 */ /* 0x0001e8000c101d24 */
[----:B------:R0:W-:Y:S02]  /*89e0*/  @!P3 ST.E.128 desc[UR36][R4.64], RZ ;  /* 0x000000ff0400b985 */ /* 0x0001e4000c101d24 */
.L_x_233:
[----:B------:R-:W-:Y:S05]  /*89f0*/  BSYNC B1 ;  /* 0x0000000000017941 */ /* 0x000fea0003800000 */
.L_x_232:
[----:B0-----:R-:W-:Y:S01]  /*8a00*/  VIADD R0, R8, 0x60 ;  /* 0x0000006008007836 */ /* 0x001fe20000000000 */
[----:B--2-4-:R-:W0:Y:S04]  /*8a10*/  SHFL.IDX PT, R3, R3, 0x3, 0x181f ;  /* 0x00781f0003037f89 */ /* 0x014e2800000e0000 */
[----:B------:R-:W-:Y:S01]  /*8a20*/  ISETP.GE.AND P0, PT, R0, R25, PT ;  /* 0x000000190000720c */ /* 0x000fe20003f06270 */
[----:B------:R2:W4:-:S12]  /*8a30*/  SHFL.IDX PT, R4, R6, 0x3, 0x181f ;  /* 0x00781f0006047f89 */ /* 0x00051800000e0000 */
[----:B--2---:R-:W-:Y:S05]  /*8a40*/  @P0 BRA `(.L_x_224) ;  /* 0x0000000000240947 */ /* 0x004fea0003800000 */
[----:B------:R-:W-:Y:S02]  /*8a50*/  ULDC UR4, c[0x0][0xac8] ;  /* 0x0002b20000047ab9 */ /* 0x000fe40000000800 */
[----:B------:R-:W-:Y:S02]  /*8a60*/  ISETP.GE.AND P2, PT, R2, UR4, PT ;  /* 0x0000000402007c0c */ /* 0x000fe4000bf46270 */
[----:B------:R-:W-:-:S11]  /*8a70*/  ISETP.GE.AND P3, PT, R17, UR4, PT ;  /* 0x0000000411007c0c */ /* 0x000fd6000bf66270 */
[CC--:B---34-:R-:W-:Y:S02]  /*8a80*/  @!P2 LEA R6, P0, R2.reuse, R4.reuse, 0x1 ;  /* 0x000000040206a211 */ /* 0x0d8fe400078008ff */
[C---:B------:R-:W-:Y:S02]  /*8a90*/  @!P3 LEA R4, P1, R17.reuse, R4, 0x1 ;  /* 0x000000041104b211 */ /* 0x040fe400078208ff */
[-C--:B0-----:R-:W-:Y:S02]  /*8aa0*/  @!P2 LEA.HI.X R7, R2, R3.reuse, R170, 0x1, P0 ;  /* 0x000000030207a211 */ /* 0x081fe400000f0caa */
[----:B------:R-:W-:-:S03]  /*8ab0*/  @!P3 LEA.HI.X R5, R17, R3, R169, 0x1, P1 ;  /* 0x000000031105b211 */ /* 0x000fc600008f0ca9 */
[----:B------:R2:W-:Y:S04]  /*8ac0*/  @!P2 ST.E.128 desc[UR36][R6.64], RZ ;  /* 0x000000ff0600a985 */ /* 0x0005e8000c101d24 */
[----:B------:R2:W-:Y:S02]  /*8ad0*/  @!P3 ST.E.128 desc[UR36][R4.64], RZ ;  /* 0x000000ff0400b985 */ /* 0x0005e4000c101d24 */
.L_x_224:
[----:B------:R-:W-:Y:S05]  /*8ae0*/  BSYNC B0 ;  /* 0x0000000000007941 */ /* 0x000fea0003800000 */
.L_x_215:
[----:B------:R-:W-:Y:S02]  /*8af0*/  ULDC UR4, c[0x0][0xc3c] ;  /* 0x00030f0000047ab9 */ /* 0x000fe40000000800 */
[----:B-1----:R-:W-:-:S13]  /*8b00*/  ISETP.GE.AND P0, PT, R51, UR4, PT ;  /* 0x0000000433007c0c */ /* 0x002fda000bf06270 */
[----:B------:R-:W-:Y:S05]  /*8b10*/  @!P0 BRA `(.L_x_234) ;  /* 0xffffff8000788947 */ /* 0x000fea000383ffff */
[----:B------:R-:W-:Y:S05]  /*8b20*/  EXIT ;  /* 0x000000000000794d */ /* 0x000fea0003800000 */
.L_x_187:
[----:B------:R-:W-:-:S08]  /*8b30*/  NOP ;  /* 0x0000000000007918 */ /* 0x000fd00000000000 */
[----:B------:R-:W0:-:S00]  /*8b40*/  USETMAXREG.DEALLOC.CTAPOOL 0x28 ;  /* 0x00000028000079c8 */ /* 0x000e0000080e0500 */
[----:B0-----:R-:W-:Y:S02]  /*8b50*/  LOP3.LUT R0, R0, 0x3, RZ, 0xc0, !PT ;  /* 0x0000000300007812 */ /* 0x001fe400078ec0ff */
[----:B------:R-:W-:-:S04]  /*8b60*/  LOP3.LUT R25, R25, 0xffffff7f, RZ, 0xc0, !PT ;  /* 0xffffff7f19197812 */ /* 0x000fc800078ec0ff */
[----:B------:R-:W0:Y:S02]  /*8b70*/  SHFL.IDX PT, R0, R0, RZ, 0x1f ;  /* 0x00001fff00007589 */ /* 0x000e2400000e0000 */
[----:B0-----:R-:W-:Y:S01]  /*8b80*/  ISETP.NE.AND P0, PT, R0, RZ, PT ;  /* 0x000000ff0000720c */ /* 0x001fe20003f05270 */
[----:B------:R-:W-:-:S12]  /*8b90*/  IMAD.MOV.U32 R0, RZ, RZ, RZ ;  /* 0x000000ffff007224 */ /* 0x000fd800078e00ff */
[----:B------:R-:W-:Y:S01]  /*8ba0*/  @P0 LOP3.LUT R25, R25, 0x80, RZ, 0xfc, !PT ;  /* 0x0000008019190812 */ /* 0x000fe200078efcff */
[----:B------:R-:W-:Y:S06]  /*8bb0*/  @!P0 BRA `(.L_x_235) ;  /* 0x00000000001c8947 */ /* 0x000fec0003800000 */
[----:B------:R-:W0:Y:S08]  /*8bc0*/  S2UR UR5, SR_CgaCtaId ;  /* 0x00000000000579c3 */ /* 0x000e300000008800 */
[----:B------:R-:W-:Y:S06]  /*8bd0*/  BAR.SYNC.DEFER_BLOCKING 0x5, 0x180 ;  /* 0x0146000000007b1d */ /* 0x000fec0000010000 */
[----:B------:R-:W-:-:S02]  /*8be0*/  UMOV UR4, 0x400 ;  /* 0x0000040000047882 */ /* 0x000fc40000000000 */
[----:B0-----:R-:W-:-:S09]  /*8bf0*/  ULEA UR4, UR5, UR4, 0x18 ;  /* 0x0000000405047291 */ /* 0x001fd2000f8ec03f */
[----:B------:R-:W1:Y:S01]  /*8c00*/  LDS.128 R16, [UR4+0x2a8d0] ;  /* 0x02a8d004ff107984 */ /* 0x000e620008000c00 */
[----:B------:R-:W-:Y:S06]  /*8c10*/  BAR.ARV 0x4, 0x180 ;  /* 0x0106000000007b1d */ /* 0x000fec0000002000 */
[----:B------:R-:W-:Y:S05]  /*8c20*/  BRA `(.L_x_236) ;  /* 0x0000000800007947 */ /* 0x000fea0003800000 */
.L_x_235:
[----:B------:R-:W0:Y:S01]  /*8c30*/  S2R R2, SR_TID.X ;  /* 0x0000000000027919 */ /* 0x000e220000002100 */
[----:B------:R-:W-:Y:S01]  /*8c40*/  ULDC UR4, c[0x0][0xc3c] ;  /* 0x00030f0000047ab9 */ /* 0x000fe20000000800 */
[----:B------:R-:W1:Y:S01]  /*8c50*/  S2UR UR6, SR_CTAID.X ;  /* 0x00000000000679c3 */ /* 0x000e620000002500 */
[----:B------:R-:W-:Y:S01]  /*8c60*/  ULDC UR5, c[0x0][0xc38] ;  /* 0x00030e0000057ab9 */ /* 0x000fe20000000800 */
[----:B0-----:R-:W-:-:S04]  /*8c70*/  LOP3.LUT R5, R2, 0x1f, RZ, 0xc0, !PT ;  /* 0x0000001f02057812 */ /* 0x001fc800078ec0ff */
[----:B------:R-:W-:-:S04]  /*8c80*/  ISETP.NE.AND P0, PT, R5, 0x1f, PT ;  /* 0x0000001f0500780c */ /* 0x000fc80003f05270 */
[----:B------:R-:W-:-:S13]  /*8c90*/  ISETP.GE.OR P1, PT, R5, UR4, !P0 ;  /* 0x0000000405007c0c */ /* 0x000fda000c726670 */
[----:B------:R-:W0:Y:S02]  /*8ca0*/  @!P1 LDC.64 R2, c[0x0][0xc80] ;  /* 0x00032000ff029b82 */ /* 0x000e240000000a00 */
[----:B0-----:R-:W-:-:S05]  /*8cb0*/  @!P1 IMAD.WIDE.U32 R2, R5, 0x4, R2 ;  /* 0x0000000405029825 */ /* 0x001fca00078e0002 */
[----:B------:R-:W2:Y:S01]  /*8cc0*/  @!P1 LDG.E R0, desc[UR36][R2.64] ;  /* 0x0000002402009981 */ /* 0x000ea2000c1e1900 */
[C---:B------:R-:W-:Y:S01]  /*8cd0*/  ISETP.NE.AND P1, PT, R5.reuse, RZ, PT ;  /* 0x000000ff0500720c */ /* 0x040fe20003f25270 */
[----:B------:R-:W-:Y:S01]  /*8ce0*/  UMOV UR4, URZ ;  /* 0x0000003f00047c82 */ /* 0x000fe20008000000 */
[C---:B------:R-:W-:Y:S02]  /*8cf0*/  ISETP.GE.U32.AND P2, PT, R5.reuse, 0x2, PT ;  /* 0x000000020500780c */ /* 0x040fe40003f46070 */
[C---:B------:R-:W-:Y:S02]  /*8d00*/  ISETP.GE.U32.AND P3, PT, R5.reuse, 0x4, PT ;  /* 0x000000040500780c */ /* 0x040fe40003f66070 */
[C---:B------:R-:W-:Y:S02]  /*8d10*/  ISETP.GE.U32.AND P4, PT, R5.reuse, 0x8, PT ;  /* 0x000000080500780c */ /* 0x040fe40003f86070 */
[----:B------:R-:W-:Y:S02]  /*8d20*/  ISETP.GE.U32.AND P5, PT, R5, 0x10, PT ;  /* 0x000000100500780c */ /* 0x000fe40003fa6070 */
[----:B------:R-:W-:Y:S01]  /*8d30*/  MOV R16, RZ ;  /* 0x000000ff00107202 */ /* 0x000fe20000000f00 */
[----:B--2---:R-:W0:Y:S02]  /*8d40*/  SHFL.UP PT, R4, R0, 0x1, RZ ;  /* 0x0420000000047989 */ /* 0x004e2400000e00ff */
[----:B0-----:R-:W-:-:S04]  /*8d50*/  SEL R7, R4, RZ, P1 ;  /* 0x000000ff04077207 */ /* 0x001fc80000800000 */
[----:B------:R-:W-:-:S05]  /*8d60*/  IADD3 R7, R0, R7, RZ ;  /* 0x0000000700077210 */ /* 0x000fca0007ffe0ff */
[----:B------:R-:W0:Y:S02]  /*8d70*/  SHFL.UP PT, R4, R7, 0x2, RZ ;  /* 0x0440000007047989 */ /* 0x000e2400000e00ff */
[----:B0-----:R-:W-:-:S05]  /*8d80*/  SEL R4, R4, RZ, P2 ;  /* 0x000000ff04047207 */ /* 0x001fca0001000000 */
[----:B------:R-:W-:-:S05]  /*8d90*/  IMAD.IADD R4, R7, 0x1, R4 ;  /* 0x0000000107047824 */ /* 0x000fca00078e0204 */
        /* <DEDUP_REMOVED lines=9> */
[----:B------:R-:W0:Y:S02]  /*8e30*/  SHFL.IDX PT, R4, R7, 0x1f, 0x1f ;  /* 0x03e01f0007047f89 */ /* 0x000e2400000e0000 */
[----:B0-----:R-:W-:-:S04]  /*8e40*/  IMAD R4, R4, UR5, RZ ;  /* 0x0000000504047c24 */ /* 0x001fc8000f8e02ff */
[----:B------:R-:W-:Y:S01]  /*8e50*/  IMAD.MOV.U32 R3, RZ, RZ, R4 ;  /* 0x000000ffff037224 */ /* 0x000fe200078e0004 */
[----:B-1----:R-:W-:-:S13]  /*8e60*/  ISETP.GT.AND P6, PT, R4, UR6, PT ;  /* 0x0000000604007c0c */ /* 0x002fda000bfc4270 */
[----:B------:R-:W-:Y:S05]  /*8e70*/  @P6 BRA `(.L_x_237) ;  /* 0x0000000000946947 */ /* 0x000fea0003800000 */
[----:B------:R-:W-:Y:S01]  /*8e80*/  IMAD.MOV.U32 R4, RZ, RZ, R3 ;  /* 0x000000ffff047224 */ /* 0x000fe200078e0003 */
[----:B------:R-:W-:Y:S01]  /*8e90*/  UMOV UR4, URZ ;  /* 0x0000003f00047c82 */ /* 0x000fe20008000000 */
[----:B------:R-:W-:-:S05]  /*8ea0*/  ULDC UR5, c[0x0][0xc38] ;  /* 0x00030e0000057ab9 */ /* 0x000fca0000000800 */
.L_x_241:
[----:B------:R-:W0:Y:S01]  /*8eb0*/  LDC R2, c[0x0][0xc3c] ;  /* 0x00030f00ff027b82 */ /* 0x000e220000000800 */
[----:B------:R-:W-:-:S06]  /*8ec0*/  UIADD3 UR4, UR4, 0x1f, URZ ;  /* 0x0000001f04047890 */ /* 0x000fcc000fffe03f */
[----:B0-----:R-:W-:-:S13]  /*8ed0*/  ISETP.LE.AND P6, PT, R2, UR4, PT ;  /* 0x0000000402007c0c */ /* 0x001fda000bfc3270 */
[----:B------:R-:W-:Y:S05]  /*8ee0*/  @P6 BRA `(.L_x_238) ;  /* 0x0000000400246947 */ /* 0x000fea0003800000 */
[----:B------:R-:W-:Y:S01]  /*8ef0*/  VIADD R7, R5, UR4 ;  /* 0x0000000405077c36 */ /* 0x000fe20008000000 */
[----:B------:R-:W-:Y:S01]  /*8f00*/  BSSY B0, `(.L_x_239) ;  /* 0x0000007000007945 */ /* 0x000fe20003800000 */
[----:B------:R-:W-:-:S03]  /*8f10*/  IMAD.MOV.U32 R0, RZ, RZ, RZ ;  /* 0x000000ffff007224 */ /* 0x000fc600078e00ff */
[----:B------:R-:W-:-:S13]  /*8f20*/  ISETP.GE.OR P6, PT, R7, R2, !P0 ;  /* 0x000000020700720c */ /* 0x000fda00047c6670 */
[----:B------:R-:W-:Y:S05]  /*8f30*/  @P6 BRA `(.L_x_240) ;  /* 0x00000000000c6947 */ /* 0x000fea0003800000 */
[----:B------:R-:W0:Y:S02]  /*8f40*/  LDC.64 R2, c[0x0][0xc80] ;  /* 0x00032000ff027b82 */ /* 0x000e240000000a00 */
[----:B0-----:R-:W-:-:S05]  /*8f50*/  IMAD.WIDE R2, R7, 0x4, R2 ;  /* 0x0000000407027825 */ /* 0x001fca00078e0202 */
[----:B------:R0:W5:Y:S02]  /*8f60*/  LDG.E R0, desc[UR36][R2.64] ;  /* 0x0000002402007981 */ /* 0x000164000c1e1900 */
.L_x_240:
[----:B------:R-:W-:Y:S05]  /*8f70*/  BSYNC B0 ;  /* 0x0000000000007941 */ /* 0x000fea0003800000 */
.L_x_239:
[----:B0----5:R-:W0:Y:S02]  /*8f80*/  SHFL.UP PT, R2, R0, 0x1, RZ ;  /* 0x0420000000027989 */ /* 0x021e2400000e00ff */
        /* <DEDUP_REMOVED lines=15> */
[----:B0-----:R-:W-:-:S05]  /*9080*/  IMAD R3, R3, UR5, RZ ;  /* 0x0000000503037c24 */ /* 0x001fca000f8e02ff */
[----:B------:R-:W-:-:S04]  /*9090*/  IADD3 R4, R3, R4, RZ ;  /* 0x0000000403047210 */ /* 0x000fc80007ffe0ff */
[----:B------:R-:W-:-:S13]  /*90a0*/  ISETP.GT.AND P6, PT, R4, UR6, PT ;  /* 0x0000000604007c0c */ /* 0x000fda000bfc4270 */
[----:B------:R-:W-:Y:S05]  /*90b0*/  @!P6 BRA `(.L_x_241) ;  /* 0xfffffffc007ce947 */ /* 0x000fea000383ffff */
[----:B------:R-:W-:-:S07]  /*90c0*/  IMAD.MOV.U32 R7, RZ, RZ, R9 ;  /* 0x000000ffff077224 */ /* 0x000fce00078e0009 */
.L_x_237:
[----:B------:R-:W-:-:S04]  /*90d0*/  IMAD.IADD R8, R4, 0x1, -R3 ;  /* 0x0000000104087824 */ /* 0x000fc800078e0a03 */
[----:B------:R-:W-:-:S05]  /*90e0*/  IMAD R2, R7, UR5, R8 ;  /* 0x0000000507027c24 */ /* 0x000fca000f8e0208 */
[----:B------:R-:W-:-:S13]  /*90f0*/  ISETP.GT.AND P0, PT, R2, UR6, PT ;  /* 0x0000000602007c0c */ /* 0x000fda000bf04270 */
[----:B------:R-:W-:-:S04]  /*9100*/  VOTE.ANY R4, PT, !P0 ;  /* 0x0000000000047806 */ /* 0x000fc800040e0100 */
[----:B------:R-:W0:Y:S01]  /*9110*/  POPC R19, R4 ;  /* 0x0000000400137309 */ /* 0x000e220000000000 */
[----:B------:R-:W-:Y:S01]  /*9120*/  ISETP.NE.AND P0, PT, R4, RZ, PT ;  /* 0x000000ff0400720c */ /* 0x000fe20003f05270 */
[----:B0-----:R-:W0:Y:S02]  /*9130*/  SHFL.IDX PT, R10, R0, R19, 0x1f ;  /* 0x00001f13000a7589 */ /* 0x001e2400000e0000 */
[----:B0-----:R-:W-:-:S04]  /*9140*/  IABS R9, R10 ;  /* 0x0000000a00097213 */ /* 0x001fc80000000000 */
[----:B------:R-:W0:Y:S08]  /*9150*/  I2F.RP R6, R9 ;  /* 0x0000000900067306 */ /* 0x000e300000209400 */
[----:B0-----:R-:W0:Y:S02]  /*9160*/  MUFU.RCP R6, R6 ;  /* 0x0000000600067308 */ /* 0x001e240000001000 */
[----:B0-----:R-:W-:-:S06]  /*9170*/  VIADD R2, R6, 0xffffffe ;  /* 0x0ffffffe06027836 */ /* 0x001fcc0000000000 */
[----:B------:R0:W1:Y:S01]  /*9180*/  F2I.FTZ.U32.TRUNC.NTZ R3, R2 ;  /* 0x0000000200037305 */ /* 0x000062000021f000 */
[----:B------:R-:W-:Y:S05]  /*9190*/  @!P0 BRA `(.L_x_242) ;  /* 0x0000000000088947 */ /* 0x000fea0003800000 */
[----:B------:R-:W-:-:S06]  /*91a0*/  IADD3 R16, R19, -0x1, RZ ;  /* 0xffffffff13107810 */ /* 0x000fcc0007ffe0ff */
[----:B------:R2:W3:Y:S02]  /*91b0*/  SHFL.IDX PT, R16, R7, R16, 0x1f ;  /* 0x00001f1007107589 */ /* 0x0004e400000e0000 */
.L_x_242:
[----:B---3--:R-:W-:Y:S01]  /*91c0*/  IMAD R16, R16, UR5, R8 ;  /* 0x0000000510107c24 */ /* 0x008fe2000f8e0208 */
[----:B0-----:R-:W-:Y:S01]  /*91d0*/  IABS R2, R10 ;  /* 0x0000000a00027213 */ /* 0x001fe20000000000 */
[----:B-1----:R-:W-:Y:S02]  /*91e0*/  IMAD.MOV R0, RZ, RZ, -R3 ;  /* 0x000000ffff007224 */ /* 0x002fe400078e0a03 */
[----:B------:R-:W-:Y:S01]  /*91f0*/  VIADD R19, R19, UR4 ;  /* 0x0000000413137c36 */ /* 0x000fe20008000000 */
[----:B------:R-:W-:Y:S01]  /*9200*/  IADD3 R11, -R16, UR6, RZ ;  /* 0x00000006100b7c10 */ /* 0x000fe2000fffe1ff */
[----:B------:R-:W-:Y:S02]  /*9210*/  IMAD.MOV R4, RZ, RZ, -R2 ;  /* 0x000000ffff047224 */ /* 0x000fe400078e0a02 */
[----:B--2---:R-:W-:Y:S01]  /*9220*/  IMAD R7, R0, R9, RZ ;  /* 0x0000000900077224 */ /* 0x004fe200078e02ff */
[----:B------:R-:W-:Y:S01]  /*9230*/  IABS R0, R11 ;  /* 0x0000000b00007213 */ /* 0x000fe20000000000 */
[----:B------:R-:W-:-:S04]  /*9240*/  IMAD.MOV.U32 R2, RZ, RZ, RZ ;  /* 0x000000ffff027224 */ /* 0x000fc800078e00ff */
[----:B------:R-:W-:Y:S01]  /*9250*/  IMAD.HI.U32 R2, R3, R7, R2 ;  /* 0x0000000703027227 */ /* 0x000fe200078e0002 */
[----:B------:R-:W-:-:S03]  /*9260*/  MOV R3, R0 ;  /* 0x0000000000037202 */ /* 0x000fc60000000f00 */
[----:B------:R-:W-:Y:S02]  /*9270*/  IMAD.MOV.U32 R0, RZ, RZ, R4 ;  /* 0x000000ffff007224 */ /* 0x000fe400078e0004 */
[----:B------:R-:W-:-:S04]  /*9280*/  IMAD.HI.U32 R2, R2, R3, RZ ;  /* 0x0000000302027227 */ /* 0x000fc800078e00ff */
[----:B------:R-:W-:-:S05]  /*9290*/  IMAD R0, R2, R0, R3 ;  /* 0x0000000002007224 */ /* 0x000fca00078e0203 */
[----:B------:R-:W-:-:S13]  /*92a0*/  ISETP.GT.U32.AND P1, PT, R9, R0, PT ;  /* 0x000000000900720c */ /* 0x000fda0003f24070 */
[----:B------:R-:W-:Y:S02]  /*92b0*/  @!P1 IMAD.IADD R0, R0, 0x1, -R9 ;  /* 0x0000000100009824 */ /* 0x000fe400078e0a09 */
[----:B------:R-:W-:Y:S01]  /*92c0*/  @!P1 VIADD R2, R2, 0x1 ;  /* 0x0000000102029836 */ /* 0x000fe20000000000 */
[----:B------:R-:W-:Y:S02]  /*92d0*/  ISETP.NE.AND P1, PT, R10, RZ, PT ;  /* 0x000000ff0a00720c */ /* 0x000fe40003f25270 */
[----:B------:R-:W-:Y:S02]  /*92e0*/  ISETP.GE.U32.AND P0, PT, R0, R9, PT ;  /* 0x000000090000720c */ /* 0x000fe40003f06070 */
[----:B------:R-:W-:-:S04]  /*92f0*/  LOP3.LUT R0, R11, R10, RZ, 0x3c, !PT ;  /* 0x0000000a0b007212 */ /* 0x000fc800078e3cff */
[----:B------:R-:W-:-:S07]  /*9300*/  ISETP.GE.AND P2, PT, R0, RZ, PT ;  /* 0x000000ff0000720c */ /* 0x000fce0003f46270 */
[----:B------:R-:W-:-:S06]  /*9310*/  @P0 IADD3 R2, R2, 0x1, RZ ;  /* 0x0000000102020810 */ /* 0x000fcc0007ffe0ff */
[----:B------:R-:W-:Y:S01]  /*9320*/  @!P2 IMAD.MOV R2, RZ, RZ, -R2 ;  /* 0x000000ffff02a224 */ /* 0x000fe200078e0a02 */
[----:B------:R-:W-:-:S04]  /*9330*/  @!P1 LOP3.LUT R2, RZ, R10, RZ, 0x33, !PT ;  /* 0x0000000aff029212 */ /* 0x000fc800078e33ff */
[----:B------:R-:W-:Y:S01]  /*9340*/  MOV R18, R2 ;  /* 0x0000000200127202 */ /* 0x000fe20000000f00 */
[----:B------:R-:W-:-:S04]  /*9350*/  IMAD.MOV R17, RZ, RZ, -R2 ;  /* 0x000000ffff117224 */ /* 0x000fc800078e0a02 */
[----:B------:R-:W-:Y:S01]  /*9360*/  IMAD R17, R10, R17, R11 ;  /* 0x000000110a117224 */ /* 0x000fe200078e020b */
[----:B------:R-:W-:Y:S06]  /*9370*/  BRA `(.L_x_243) ;  /* 0x0000000000147947 */ /* 0x000fec0003800000 */
.L_x_238:
[----:B------:R-:W-:Y:S01]  /*9380*/  ULDC UR4, c[0x0][0xc3c] ;  /* 0x00030f0000047ab9 */ /* 0x000fe20000000800 */
[----:B------:R-:W-:Y:S01]  /*9390*/  IMAD.MOV.U32 R17, RZ, RZ, RZ ;  /* 0x000000ffff117224 */ /* 0x000fe200078e00ff */
[----:B------:R-:W-:Y:S01]  /*93a0*/  MOV R19, UR4 ;  /* 0x0000000400137c02 */ /* 0x000fe20008000f00 */
[----:B------:R-:W-:Y:S02]  /*93b0*/  IMAD.U32 R16, RZ, RZ, UR6 ;  /* 0x00000006ff107e24 */ /* 0x000fe4000f8e00ff */
[----:B------:R-:W-:-:S07]  /*93c0*/  IMAD.MOV.U32 R18, RZ, RZ, RZ ;  /* 0x000000ffff127224 */ /* 0x000fce00078e00ff */
.L_x_243:
[----:B------:R-:W-:-:S13]  /*93d0*/  ISETP.NE.AND P0, PT, R5, RZ, PT ;  /* 0x000000ff0500720c */ /* 0x000fda0003f05270 */
[----:B------:R-:W0:Y:S01]  /*93e0*/  @!P0 S2R R3, SR_CgaCtaId ;  /* 0x0000000000038919 */ /* 0x000e220000008800 */
[----:B------:R-:W-:-:S04]  /*93f0*/  @!P0 MOV R0, 0x400 ;  /* 0x0000040000008802 */ /* 0x000fc80000000f00 */
[----:B0-----:R-:W-:-:S05]  /*9400*/  @!P0 LEA R0, R3, R0, 0x18 ;  /* 0x0000000003008211 */ /* 0x001fca00078ec0ff */
[----:B------:R0:W-:Y:S01]  /*9410*/  @!P0 STS.128 [R0+0x2a8d0], R16 ;  /* 0x02a8d01000008388 */ /* 0x0001e20000000c00 */
[----:B------:R-:W-:Y:S06]  /*9420*/  BAR.ARV 0x5, 0x180 ;  /* 0x0146000000007b1d */ /* 0x000fec0000002000 */
.L_x_236:
[----:B------:R2:W-:Y:S01]  /*9430*/  STL [R1+0x14], RZ ;  /* 0x000014ff01007387 */ /* 0x0005e20000100800 */
[----:B------:R-:W-:Y:S01]  /*9440*/  ULDC UR4, c[0x0][0xc3c] ;  /* 0x00030f0000047ab9 */ /* 0x000fe20000000800 */
[----:B------:R-:W-:Y:S01]  /*9450*/  IMAD.MOV.U32 R28, RZ, RZ, 0x1 ;  /* 0x00000001ff1c7424 */ /* 0x000fe200078e00ff */
[----:B-1----:R-:W-:Y:S01]  /*9460*/  ISETP.GE.AND P0, PT, R19, UR4, PT ;  /* 0x0000000413007c0c */ /* 0x002fe2000bf06270 */
[----:B------:R-:W-:-:S12]  /*9470*/  IMAD.MOV.U32 R27, RZ, RZ, RZ ;  /* 0x000000ffff1b7224 */ /* 0x000fd800078e00ff */
[----:B--2---:R-:W-:Y:S05]  /*9480*/  @P0 BRA `(.L_x_244) ;  /* 0x0000004400b40947 */ /* 0x004fea0003800000 */
[----:B------:R-:W2:Y:S01]  /*9490*/  LDL R4, [R1+0x4] ;  /* 0x0000040001047983 */ /* 0x000ea20000100800 */
[----:B------:R-:W0:Y:S01]  /*94a0*/  S2R R5, SR_TID.X ;  /* 0x0000000000057919 */ /* 0x000e220000002100 */
[----:B------:R-:W1:Y:S01]  /*94b0*/  S2UR UR5, SR_CgaCtaId ;  /* 0x00000000000579c3 */ /* 0x000e620000008800 */
[----:B------:R-:W-:Y:S01]  /*94c0*/  UMOV UR4, 0x400 ;  /* 0x0000040000047882 */ /* 0x000fe20000000000 */
[----:B------:R-:W-:Y:S01]  /*94d0*/  BSSY B8, `(.L_x_244) ;  /* 0x0000468000087945 */ /* 0x000fe20003800000 */
[----:B------:R-:W-:Y:S02]  /*94e0*/  IMAD.MOV.U32 R28, RZ, RZ, 0x1 ;  /* 0x00000001ff1c7424 */ /* 0x000fe400078e00ff */
[----:B------:R-:W-:Y:S01]  /*94f0*/  IMAD.MOV.U32 R27, RZ, RZ, RZ ;  /* 0x000000ffff1b7224 */ /* 0x000fe200078e00ff */
[----:B------:R-:W-:Y:S01]  /*9500*/  ULDC UR38, c[0x0][0xc] ;  /* 0x0000030000267ab9 */ /* 0x000fe20000000800 */
[----:B-1----:R-:W-:Y:S01]  /*9510*/  ULEA UR4, UR5, UR4, 0x18 ;  /* 0x0000000405047291 */ /* 0x002fe2000f8ec03f */
[C---:B0-----:R-:W-:Y:S01]  /*9520*/  IMAD.SHL.U32 R0, R5.reuse, 0x8, RZ ;  /* 0x0000000805007824 */ /* 0x041fe200078e00ff */
[----:B------:R-:W-:-:S04]  /*9530*/  LOP3.LUT R3, R5, 0x7f, RZ, 0xc0, !PT ;  /* 0x0000007f05037812 */ /* 0x000fc800078ec0ff */
[----:B------:R-:W-:Y:S01]  /*9540*/  LOP3.LUT R2, R0, 0x1f8, RZ, 0xc0, !PT ;  /* 0x000001f800027812 */ /* 0x000fe200078ec0ff */
[----:B------:R-:W-:-:S03]  /*9550*/  IMAD.U32 R22, RZ, RZ, UR4 ;  /* 0x00000004ff167e24 */ /* 0x000fc6000f8e00ff */
[----:B------:R-:W-:Y:S02]  /*9560*/  LOP3.LUT R33, R2, 0x38, R5, 0x78, !PT ;  /* 0x0000003802217812 */ /* 0x000fe400078e7805 */
[----:B------:R-:W-:Y:S02]  /*9570*/  SHF.L.U32 R2, R5, 0x4, RZ ;  /* 0x0000000405027819 */ /* 0x000fe400000006ff */
[----:B------:R-:W-:-:S04]  /*9580*/  LOP3.LUT R33, R33, 0x200, R0, 0xf8, !PT ;  /* 0x0000020021217812 */ /* 0x000fc800078ef800 */
[----:B------:R-:W-:Y:S02]  /*9590*/  LEA R34, R33, R22, 0x1 ;  /* 0x0000001621227211 */ /* 0x000fe400078e08ff */
[----:B--2---:R-:W-:-:S05]  /*95a0*/  LOP3.LUT R4, R4, 0x2, RZ, 0xfc, !PT ;  /* 0x0000000204047812 */ /* 0x004fca00078efcff */
[----:B------:R0:W-:Y:S04]  /*95b0*/  STL [R1+0x20], R4 ;  /* 0x0000200401007387 */ /* 0x0001e80000100800 */
[----:B------:R1:W-:Y:S01]  /*95c0*/  STL [R1+0x14], RZ ;  /* 0x000014ff01007387 */ /* 0x0003e20000100800 */
[----:B0-----:R-:W-:Y:S02]  /*95d0*/  SHF.R.U32.HI R4, RZ, 0x3, R3 ;  /* 0x00000003ff047819 */ /* 0x001fe40000011603 */
[----:B------:R-:W-:Y:S02]  /*95e0*/  LOP3.LUT R3, R0, 0x38, RZ, 0xc0, !PT ;  /* 0x0000003800037812 */ /* 0x000fe400078ec0ff */
[----:B------:R-:W-:Y:S02]  /*95f0*/  LOP3.LUT R4, R4, 0x70, R2, 0xf8, !PT ;  /* 0x0000007004047812 */ /* 0x000fe400078ef802 */
[----:B------:R-:W-:-:S02]  /*9600*/  LOP3.LUT R2, R3, 0x40, RZ, 0xfc, !PT ;  /* 0x0000004003027812 */ /* 0x000fc400078efcff */
[----:B-1----:R-:W-:-:S07]  /*9610*/  LOP3.LUT R0, R3, 0x80, RZ, 0xfc, !PT ;  /* 0x0000008003007812 */ /* 0x002fce00078efcff */
.L_x_307:
[----:B0-----:R-:W0:Y:S02]  /*9620*/  LDC.64 R30, c[0x0][0xc88] ;  /* 0x00032200ff1e7b82 */ /* 0x001e240000000a00 */
[----:B0-----:R-:W-:-:S06]  /*9630*/  IMAD.WIDE R30, R19, 0x4, R30 ;  /* 0x00000004131e7825 */ /* 0x001fcc00078e021e */
[----:B------:R-:W2:Y:S01]  /*9640*/  LDG.E R30, desc[UR36][R30.64] ;  /* 0x000000241e1e7981 */ /* 0x000ea2000c1e1900 */
[----:B------:R-:W-:Y:S05]  /*9650*/  YIELD ;  /* 0x0000000000007946 */ /* 0x000fea0003800000 */
[----:B------:R-:W-:Y:S01]  /*9660*/  ULDC.64 UR4, c[0x0][0xa28] ;  /* 0x00028a0000047ab9 */ /* 0x000fe20000000a00 */
[----:B------:R-:W-:Y:S01]  /*9670*/  IMAD.MOV.U32 R37, RZ, RZ, RZ ;  /* 0x000000ffff257224 */ /* 0x000fe200078e00ff */
[----:B------:R-:W-:Y:S01]  /*9680*/  ISETP.NE.U32.AND P0, PT, RZ, UR4, PT ;  /* 0x00000004ff007c0c */ /* 0x000fe2000bf05070 */
[----:B------:R-:W-:-:S03]  /*9690*/  ULDC.64 UR6, c[0x0][0xa18] ;  /* 0x0002860000067ab9 */ /* 0x000fc60000000a00 */
[----:B------:R-:W-:Y:S01]  /*96a0*/  ISETP.NE.AND.EX P0, PT, RZ, UR5, PT, P0 ;  /* 0x00000005ff007c0c */ /* 0x000fe2000bf05300 */
[----:B------:R-:W-:Y:S01]  /*96b0*/  IMAD.MOV.U32 R35, RZ, RZ, RZ ;  /* 0x000000ffff237224 */ /* 0x000fe200078e00ff */
[----:B--2---:R-:W-:-:S11]  /*96c0*/  SHF.R.S32.HI R0, RZ, 0x1f, R30 ;  /* 0x0000001fff007819 */ /* 0x004fd6000001141e */
[C---:B------:R-:W-:Y:S01]  /*96d0*/  @P0 LEA R2, P1, R30.reuse, UR4, 0x2 ;  /* 0x000000041e020c11 */ /* 0x040fe2000f8210ff */
[C---:B------:R-:W-:Y:S01]  /*96e0*/  IMAD.SHL.U32 R23, R30.reuse, 0x4, RZ ;  /* 0x000000041e177824 */ /* 0x040fe200078e00ff */
[C-C-:B------:R-:W-:Y:S01]  /*96f0*/  SHF.L.U64.HI R24, R30.reuse, 0x2, R0.reuse ;  /* 0x000000021e187819 */ /* 0x140fe20000010200 */
[----:B------:R0:W-:Y:S01]  /*9700*/  STL [R1+0x8], R0 ;  /* 0x0000080001007387 */ /* 0x0001e20000100800 */
[----:B------:R-:W-:Y:S01]  /*9710*/  @P0 LEA.HI.X R3, R30, UR5, R0, 0x2, P1 ;  /* 0x000000051e030c11 */ /* 0x000fe200088f1400 */
[----:B------:R-:W-:-:S04]  /*9720*/  ULDC.64 UR4, c[0x0][0xa00] ;  /* 0x0002800000047ab9 */ /* 0x000fc80000000a00 */
[----:B-1----:R1:W5:Y:S01]  /*9730*/  @P0 LDG.E R37, desc[UR36][R2.64] ;  /* 0x0000002402250981 */ /* 0x002362000c1e1900 */
[----:B------:R-:W-:Y:S02]  /*9740*/  ISETP.NE.U32.AND P0, PT, RZ, UR4, PT ;  /* 0x00000004ff007c0c */ /* 0x000fe4000bf05070 */
[----:B------:R-:W-:Y:S02]  /*9750*/  LOP3.LUT R25, R25, 0xffffffbf, RZ, 0xc0, !PT ;  /* 0xffffffbf19197812 */ /* 0x000fe400078ec0ff */
[----:B------:R-:W-:Y:S02]  /*9760*/  ISETP.NE.AND.EX P2, PT, RZ, UR5, PT, P0 ;  /* 0x00000005ff007c0c */ /* 0x000fe4000bf45300 */
[----:B------:R-:W-:Y:S02]  /*9770*/  ISETP.NE.U32.AND P0, PT, RZ, UR6, PT ;  /* 0x00000006ff007c0c */ /* 0x000fe4000bf05070 */
[----:B-1----:R-:W-:Y:S02]  /*9780*/  IADD3 R2, P1, R23, UR4, RZ ;  /* 0x0000000417027c10 */ /* 0x002fe4000ff3e0ff */
[----:B------:R-:W-:-:S02]  /*9790*/  ISETP.NE.AND.EX P0, PT, RZ, UR7, PT, P0 ;  /* 0x00000007ff007c0c */ /* 0x000fc4000bf05300 */
[----:B------:R-:W-:Y:S01]  /*97a0*/  IADD3.X R3, R24, UR5, RZ, P1, !PT ;  /* 0x0000000518037c10 */ /* 0x000fe20008ffe4ff */
[----:B------:R-:W-:-:S04]  /*97b0*/  ULDC.64 UR4, c[0x0][0x418] ;  /* 0x0001060000047ab9 */ /* 0x000fc80000000a00 */
[----:B------:R-:W-:Y:S01]  /*97c0*/  @P2 LOP3.LUT R25, R25, 0x40, RZ, 0xfc, !PT ;  /* 0x0000004019192812 */ /* 0x000fe200078efcff */
[----:B------:R1:W5:Y:S05]  /*97d0*/  @P2 LDG.E R35, desc[UR36][R2.64] ;  /* 0x0000002402232981 */ /* 0x00036a000c1e1900 */
[----:B------:R-:W-:-:S04]  /*97e0*/  @P0 IADD3 R4, P1, R23, UR6, RZ ;  /* 0x0000000617040c10 */ /* 0x000fc8000ff3e0ff */
[----:B------:R-:W-:-:S05]  /*97f0*/  @P0 IADD3.X R5, R24, UR7, RZ, P1, !PT ;  /* 0x0000000718050c10 */ /* 0x000fca0008ffe4ff */
[----:B0-----:R-:W2:Y:S01]  /*9800*/  @P0 LDG.E R0, desc[UR36][R4.64] ;  /* 0x0000002404000981 */ /* 0x001ea2000c1e1900 */
[----:B------:R-:W-:-:S03]  /*9810*/  UISETP.NE.U32.AND UP0, UPT, UR4, URZ, UPT ;  /* 0x0000003f0400728c */ /* 0x000fc6000bf05070 */
[----:B------:R-:W-:Y:S01]  /*9820*/  ULDC UR4, c[0x0][0x424] ;  /* 0x0001090000047ab9 */ /* 0x000fe20000000800 */
[----:B------:R-:W-:-:S03]  /*9830*/  UISETP.NE.AND.EX UP0, UPT, UR5, URZ, UPT, UP0 ;  /* 0x0000003f0500728c */ /* 0x000fc6000bf05300 */
[----:B------:R-:W-:Y:S01]  /*9840*/  ULDC UR5, c[0x0][0x2f0] ;  /* 0x0000bc0000057ab9 */ /* 0x000fe20000000800 */
[----:B------:R-:W-:-:S04]  /*9850*/  USEL UR4, UR4, 0x1, UP0 ;  /* 0x0000000104047887 */ /* 0x000fc80008000000 */
[----:B------:R-:W-:-:S06]  /*9860*/  UIMAD UR4, UR4, UR5, URZ ;  /* 0x00000005040472a4 */ /* 0x000fcc000f8e023f */
[----:B------:R-:W-:Y:S01]  /*9870*/  MOV R36, UR4 ;  /* 0x0000000400247c02 */ /* 0x000fe20008000f00 */
[----:B--2---:R1:W-:Y:S01]  /*9880*/  @P0 STL [R1+0x10], R0 ;  /* 0x0000100001000387 */ /* 0x0043e20000100800 */
[----:B---3--:R-:W-:Y:S05]  /*9890*/  @P0 BRA `(.L_x_245) ;  /* 0x0000000000200947 */ /* 0x008fea0003800000 */
[----:B------:R-:W-:Y:S02]  /*98a0*/  ULDC UR4, c[0x0][0x288] ;  /* 0x0000a20000047ab9 */ /* 0x000fe40000000800 */
[----:B-1----:R-:W-:-:S05]  /*98b0*/  IMAD.U32 R0, RZ, RZ, UR4 ;  /* 0x00000004ff007e24 */ /* 0x002fca000f8e00ff */
[----:B------:R0:W-:Y:S01]  /*98c0*/  STL [R1+0x10], R0 ;  /* 0x0000100001007387 */ /* 0x0001e20000100800 */
[----:B------:R-:W-:Y:S05]  /*98d0*/  @!P2 BRA `(.L_x_245) ;  /* 0x000000000010a947 */ /* 0x000fea0003800000 */
[----:B------:R-:W2:Y:S04]  /*98e0*/  LDG.E R5, desc[UR36][R2.64] ;  /* 0x0000002402057981 */ /* 0x000ea8000c1e1900 */
[----:B0-----:R-:W2:Y:S02]  /*98f0*/  LDG.E R0, desc[UR36][R2.64+0x4] ;  /* 0x0000042402007981 */ /* 0x001ea4000c1e1900 */
[----:B--2---:R-:W-:-:S05]  /*9900*/  IMAD.IADD R0, R0, 0x1, -R5 ;  /* 0x0000000100007824 */ /* 0x004fca00078e0a05 */
[----:B------:R2:W-:Y:S02]  /*9910*/  STL [R1+0x10], R0 ;  /* 0x0000100001007387 */ /* 0x0005e40000100800 */
.L_x_245:
[----:B------:R-:W-:Y:S01]  /*9920*/  ULDC.64 UR4, c[0x0][0xa20] ;  /* 0x0002880000047ab9 */ /* 0x000fe20000000a00 */
[----:B------:R-:W-:Y:S01]  /*9930*/  IMAD.MOV.U32 R31, RZ, RZ, R30 ;  /* 0x000000ffff1f7224 */ /* 0x000fe200078e001e */
[----:B------:R-:W-:-:S04]  /*9940*/  ISETP.NE.U32.AND P0, PT, RZ, UR4, PT ;  /* 0x00000004ff007c0c */ /* 0x000fc8000bf05070 */
[----:B------:R-:W-:-:S13]  /*9950*/  ISETP.NE.AND.EX P0, PT, RZ, UR5, PT, P0 ;  /* 0x00000005ff007c0c */ /* 0x000fda000bf05300 */
[----:B------:R-:W-:Y:S05]  /*9960*/  @!P0 BRA `(.L_x_246) ;  /* 0x0000000000108947 */ /* 0x000fea0003800000 */
[----:B-1----:R-:W-:-:S04]  /*9970*/  IADD3 R2, P0, R23, UR4, RZ ;  /* 0x0000000417027c10 */ /* 0x002fc8000ff1e0ff */
[----:B------:R-:W-:-:S05]  /*9980*/  IADD3.X R3, R24, UR5, RZ, P0, !PT ;  /* 0x0000000518037c10 */ /* 0x000fca00087fe4ff */
[----:B------:R3:W5:Y:S01]  /*9990*/  LDG.E R36, desc[UR36][R2.64] ;  /* 0x0000002402247981 */ /* 0x000762000c1e1900 */
[----:B------:R-:W-:Y:S05]  /*99a0*/  BRA `(.L_x_247) ;  /* 0x0000000000247947 */ /* 0x000fea0003800000 */
.L_x_246:
[----:B------:R-:W-:Y:S02]  /*99b0*/  ULDC.64 UR4, c[0x0][0xa08] ;  /* 0x0002820000047ab9 */ /* 0x000fe40000000a00 */
[----:B------:R-:W-:-:S04]  /*99c0*/  ISETP.NE.U32.AND P0, PT, RZ, UR4, PT ;  /* 0x00000004ff007c0c */ /* 0x000fc8000bf05070 */
[----:B------:R-:W-:-:S13]  /*99d0*/  ISETP.NE.AND.EX P0, PT, RZ, UR5, PT, P0 ;  /* 0x00000005ff007c0c */ /* 0x000fda000bf05300 */
[----:B------:R-:W-:Y:S05]  /*99e0*/  @!P0 BRA `(.L_x_247) ;  /* 0x0000000000148947 */ /* 0x000fea0003800000 */
[----:B-1----:R-:W1:Y:S02]  /*99f0*/  LDC.64 R2, c[0x0][0xa08] ;  /* 0x00028200ff027b82 */ /* 0x002e640000000a00 */
[----:B-1----:R-:W-:-:S05]  /*9a00*/  IMAD.WIDE R2, R31, 0x4, R2 ;  /* 0x000000041f027825 */ /* 0x002fca00078e0202 */
[----:B------:R-:W3:Y:S04]  /*9a10*/  LDG.E R36, desc[UR36][R2.64] ;  /* 0x0000002402247981 */ /* 0x000ee8000c1e1900 */
[----:B------:R-:W3:Y:S02]  /*9a20*/  LDG.E R5, desc[UR36][R2.64+0x4] ;  /* 0x0000042402057981 */ /* 0x000ee4000c1e1900 */
[----:B---3--:R-:W-:-:S07]  /*9a30*/  IADD3 R36, -R36, R5, RZ ;  /* 0x0000000524247210 */ /* 0x008fce0007ffe1ff */
.L_x_247:
[----:B-----5:R-:W-:Y:S01]  /*9a40*/  IMAD.IADD R36, R36, 0x1, -R37 ;  /* 0x0000000124247824 */ /* 0x020fe200078e0a25 */
[----:B------:R-:W-:Y:S03]  /*9a50*/  BSSY B7, `(.L_x_248) ;  /* 0x0000371000077945 */ /* 0x000fe60003800000 */
[C---:B012---:R-:W-:Y:S01]  /*9a60*/  VIADD R0, R36.reuse, 0x5f ;  /* 0x0000005f24007836 */ /* 0x047fe20000000000 */
[----:B------:R-:W-:-:S03]  /*9a70*/  ISETP.GT.AND P0, PT, R36, RZ, PT ;  /* 0x000000ff2400720c */ /* 0x000fc60003f04270 */
[----:B------:R-:W-:-:S05]  /*9a80*/  IMAD.HI R0, R0, 0x2aaaaaab, RZ ;  /* 0x2aaaaaab00007827 */ /* 0x000fca00078e02ff */
[----:B---3--:R-:W-:-:S04]  /*9a90*/  SHF.R.U32.HI R3, RZ, 0x1f, R0 ;  /* 0x0000001fff037819 */ /* 0x008fc80000011600 */
[----:B------:R-:W-:-:S05]  /*9aa0*/  LEA.HI.SX32 R29, R0, R3, 0x1c ;  /* 0x00000003001d7211 */ /* 0x000fca00078fe2ff */
[----:B------:R0:W-:Y:S01]  /*9ab0*/  STL [R1+0x18], R29 ;  /* 0x0000181d01007387 */ /* 0x0001e20000100800 */
[----:B------:R-:W-:Y:S05]  /*9ac0*/  @P0 BRA `(.L_x_249) ;  /* 0x0000000000440947 */ /* 0x000fea0003800000 */
[----:B------:R-:W1:Y:S02]  /*9ad0*/  S2R R2, SR_TID.X ;  /* 0x0000000000027919 */ /* 0x000e640000002100 */
[----:B-1----:R-:W-:-:S04]  /*9ae0*/  LOP3.LUT R2, R2, 0x7f, RZ, 0xc0, !PT ;  /* 0x0000007f02027812 */ /* 0x002fc800078ec0ff */
[----:B------:R-:W-:-:S13]  /*9af0*/  ISETP.NE.AND P0, PT, R2, RZ, PT ;  /* 0x000000ff0200720c */ /* 0x000fda0003f05270 */
[----:B------:R-:W-:Y:S05]  /*9b00*/  @P0 BRA `(.L_x_250) ;  /* 0x0000003400940947 */ /* 0x000fea0003800000 */
[----:B------:R-:W1:Y:S01]  /*9b10*/  S2R R5, SR_LANEID ;  /* 0x0000000000057919 */ /* 0x000e620000000000 */
[----:B------:R-:W-:Y:S01]  /*9b20*/  VOTEU.ANY UR4, UPT, PT ;  /* 0x0000000000047886 */ /* 0x000fe200038e0100 */
[----:B------:R-:W2:Y:S01]  /*9b30*/  LDC.64 R2, c[0x0][0xc60] ;  /* 0x00031800ff027b82 */ /* 0x000ea20000000a00 */
[----:B------:R-:W1:Y:S02]  /*9b40*/  FLO.U32 R0, UR4 ;  /* 0x0000000400007d00 */ /* 0x000e6400080e0000 */
[----:B-1----:R-:W-:-:S06]  /*9b50*/  ISETP.EQ.U32.AND P0, PT, R0, R5, PT ;  /* 0x000000050000720c */ /* 0x002fcc0003f02070 */
[----:B------:R-:W2:Y:S07]  /*9b60*/  POPC R5, UR4 ;  /* 0x0000000400057d09 */ /* 0x000eae0008000000 */
[----:B--2---:R-:W2:Y:S01]  /*9b70*/  @P0 ATOMG.E.ADD.STRONG.GPU PT, R3, desc[UR36][R2.64], R5 ;  /* 0x00000005020309a8 */ /* 0x004ea200081ee1e4 */
[----:B------:R-:W1:Y:S02]  /*9b80*/  S2R R4, SR_LTMASK ;  /* 0x0000000000047919 */ /* 0x000e640000003900 */
[----:B-1----:R-:W-:-:S04]  /*9b90*/  LOP3.LUT R4, R4, UR4, RZ, 0xc0, !PT ;  /* 0x0000000404047c12 */ /* 0x002fc8000f8ec0ff */
[----:B------:R-:W1:Y:S01]  /*9ba0*/  POPC R7, R4 ;  /* 0x0000000400077309 */ /* 0x000e620000000000 */
[----:B--2---:R-:W1:Y:S02]  /*9bb0*/  SHFL.IDX PT, R0, R3, R0, 0x1f ;  /* 0x00001f0003007589 */ /* 0x004e6400000e0000 */
[----:B-1----:R-:W-:Y:S01]  /*9bc0*/  IADD3 R16, R0, UR38, R7 ;  /* 0x0000002600107c10 */ /* 0x002fe2000fffe007 */
[----:B------:R-:W-:Y:S06]  /*9bd0*/  BRA `(.L_x_250) ;  /* 0x0000003400607947 */ /* 0x000fec0003800000 */
.L_x_249:
[----:B------:R-:W-:Y:S01]  /*9be0*/  VIADD R0, R22, 0x18400 ;  /* 0x0001840016007836 */ /* 0x000fe20000000000 */
[----:B------:R-:W-:Y:S04]  /*9bf0*/  BSSY B6, `(.L_x_251) ;  /* 0x0000013000067945 */ /* 0x000fe80003800000 */
[----:B------:R-:W-:-:S13]  /*9c00*/  LOP3.LUT P0, RZ, R0, 0x3ff, RZ, 0xc0, !PT ;  /* 0x000003ff00ff7812 */ /* 0x000fda000780c0ff */
[----:B------:R-:W-:Y:S05]  /*9c10*/  @!P0 BRA `(.L_x_252) ;  /* 0x0000000000408947 */ /* 0x000fea0003800000 */
[----:B------:R-:W-:Y:S01]  /*9c20*/  MOV R2, 0x0 ;  /* 0x0000000000027802 */ /* 0x000fe20000000f00 */
[----:B------:R-:W-:Y:S01]  /*9c30*/  ULDC.64 UR6, c[0x4][0xf0] ;  /* 0x01003c0000067ab9 */ /* 0x000fe20000000a00 */
[----:B------:R-:W-:Y:S01]  /*9c40*/  ULDC.64 UR8, c[0x4][0xf8] ;  /* 0x01003e0000087ab9 */ /* 0x000fe20000000a00 */
[----:B------:R-:W-:Y:S01]  /*9c50*/  ULDC.64 UR4, c[0x4][0x70] ;  /* 0x01001c0000047ab9 */ /* 0x000fe20000000a00 */
[----:B------:R-:W-:Y:S01]  /*9c60*/  MOV R4, UR6 ;  /* 0x0000000600047c02 */ /* 0x000fe20008000f00 */
[----:B------:R-:W-:Y:S01]  /*9c70*/  IMAD.U32 R5, RZ, RZ, UR7 ;  /* 0x00000007ff057e24 */ /* 0x000fe2000f8e00ff */
[----:B------:R-:W1:Y:S01]  /*9c80*/  LDC.64 R2, c[0x4][R2] ;  /* 0x0100000002027b82 */ /* 0x000e620000000a00 */
[----:B------:R-:W-:Y:S01]  /*9c90*/  IMAD.U32 R6, RZ, RZ, UR8 ;  /* 0x00000008ff067e24 */ /* 0x000fe2000f8e00ff */
[----:B------:R-:W-:Y:S01]  /*9ca0*/  MOV R10, UR4 ;  /* 0x00000004000a7c02 */ /* 0x000fe20008000f00 */
[----:B------:R-:W-:Y:S01]  /*9cb0*/  IMAD.U32 R7, RZ, RZ, UR9 ;  /* 0x00000009ff077e24 */ /* 0x000fe2000f8e00ff */
[----:B------:R-:W-:Y:S01]  /*9cc0*/  MOV R13, RZ ;  /* 0x000000ff000d7202 */ /* 0x000fe20000000f00 */
[----:B------:R-:W-:-:S02]  /*9cd0*/  IMAD.U32 R11, RZ, RZ, UR5 ;  /* 0x00000005ff0b7e24 */ /* 0x000fc4000f8e00ff */
[----:B------:R-:W-:Y:S02]  /*9ce0*/  IMAD.MOV.U32 R8, RZ, RZ, 0x70 ;  /* 0x00000070ff087424 */ /* 0x000fe400078e00ff */
[----:B------:R-:W-:-:S07]  /*9cf0*/  IMAD.MOV.U32 R12, RZ, RZ, 0x1 ;  /* 0x00000001ff0c7424 */ /* 0x000fce00078e00ff */
[----:B------:R-:W-:-:S07]  /*9d00*/  LEPC R20, `(.L_x_252) ;  /* 0x000000001014794e */ /* 0x000fce0000000000 */
[----:B01----:R-:W-:Y:S05]  /*9d10*/  CALL.ABS.NOINC R2 ;  /* 0x0000000002007343 */ /* 0x003fea0003c00000 */
.L_x_252:
[----:B------:R-:W-:Y:S05]  /*9d20*/  BSYNC B6 ;  /* 0x0000000000067941 */ /* 0x000fea0003800000 */
.L_x_251:
        /* <DEDUP_REMOVED lines=8> */
[----:B------:R1:W2:Y:S01]  /*9db0*/  LDC.64 R2, c[0x4][R26] ;  /* 0x010000001a027b82 */ /* 0x0002a20000000a00 */
[----:B------:R-:W-:Y:S01]  /*9dc0*/  IMAD.U32 R4, RZ, RZ, UR6 ;  /* 0x00000006ff047e24 */ /* 0x000fe2000f8e00ff */
[----:B------:R-:W-:Y:S01]  /*9dd0*/  MOV R6, UR8 ;  /* 0x0000000800067c02 */ /* 0x000fe20008000f00 */
[----:B------:R-:W-:Y:S01]  /*9de0*/  IMAD.U32 R5, RZ, RZ, UR7 ;  /* 0x00000007ff057e24 */ /* 0x000fe2000f8e00ff */
[----:B------:R-:W-:Y:S01]  /*9df0*/  MOV R8, 0x70 ;  /* 0x0000007000087802 */ /* 0x000fe20000000f00 */
[----:B------:R-:W-:Y:S02]  /*9e00*/  IMAD.U32 R7, RZ, RZ, UR9 ;  /* 0x00000009ff077e24 */ /* 0x000fe4000f8e00ff */
[----:B------:R-:W-:-:S02]  /*9e10*/  IMAD.U32 R10, RZ, RZ, UR4 ;  /* 0x00000004ff0a7e24 */ /* 0x000fc4000f8e00ff */
[----:B------:R-:W-:Y:S02]  /*9e20*/  IMAD.U32 R11, RZ, RZ, UR5 ;  /* 0x00000005ff0b7e24 */ /* 0x000fe4000f8e00ff */
[----:B------:R-:W-:Y:S02]  /*9e30*/  IMAD.MOV.U32 R12, RZ, RZ, 0x1 ;  /* 0x00000001ff0c7424 */ /* 0x000fe400078e00ff */
[----:B-1----:R-:W-:-:S07]  /*9e40*/  IMAD.MOV.U32 R13, RZ, RZ, RZ ;  /* 0x000000ffff0d7224 */ /* 0x002fce00078e00ff */
[----:B------:R-:W-:-:S07]  /*9e50*/  LEPC R20, `(.L_x_255) ;  /* 0x000000001014794e */ /* 0x000fce0000000000 */
[----:B0-2---:R-:W-:Y:S05]  /*9e60*/  CALL.ABS.NOINC R2 ;  /* 0x0000000002007343 */ /* 0x005fea0003c00000 */
.L_x_255:
[----:B------:R0:W1:Y:S01]  /*9e70*/  LDC.64 R2, c[0x4][R26] ;  /* 0x010000001a027b82 */ /* 0x0000620000000a00 */
[----:B------:R-:W-:Y:S01]  /*9e80*/  ULDC.64 UR6, c[0x4][0xf0] ;  /* 0x01003c0000067ab9 */ /* 0x000fe20000000a00 */
[----:B------:R-:W-:Y:S01]  /*9e90*/  ULDC.64 UR8, c[0x4][0xf8] ;  /* 0x01003e0000087ab9 */ /* 0x000fe20000000a00 */
[----:B------:R-:W-:Y:S01]  /*9ea0*/  ULDC.64 UR4, c[0x4][0x80] ;  /* 0x0100200000047ab9 */ /* 0x000fe20000000a00 */
[----:B------:R-:W-:Y:S01]  /*9eb0*/  IMAD.U32 R4, RZ, RZ, UR6 ;  /* 0x00000006ff047e24 */ /* 0x000fe2000f8e00ff */
[----:B------:R-:W-:Y:S01]  /*9ec0*/  MOV R5, UR7 ;  /* 0x0000000700057c02 */ /* 0x000fe20008000f00 */
[----:B------:R-:W-:Y:S01]  /*9ed0*/  IMAD.U32 R6, RZ, RZ, UR8 ;  /* 0x00000008ff067e24 */ /* 0x000fe2000f8e00ff */
[----:B------:R-:W-:Y:S01]  /*9ee0*/  MOV R11, UR5 ;  /* 0x00000005000b7c02 */ /* 0x000fe20008000f00 */
[----:B------:R-:W-:Y:S02]  /*9ef0*/  IMAD.U32 R7, RZ, RZ, UR9 ;  /* 0x00000009ff077e24 */ /* 0x000fe4000f8e00ff */
[----:B------:R-:W-:-:S02]  /*9f00*/  IMAD.U32 R10, RZ, RZ, UR4 ;  /* 0x00000004ff0a7e24 */ /* 0x000fc4000f8e00ff */
[----:B------:R-:W-:Y:S02]  /*9f10*/  IMAD.MOV.U32 R8, RZ, RZ, 0x70 ;  /* 0x00000070ff087424 */ /* 0x000fe400078e00ff */
[----:B------:R-:W-:Y:S02]  /*9f20*/  IMAD.MOV.U32 R12, RZ, RZ, 0x1 ;  /* 0x00000001ff0c7424 */ /* 0x000fe400078e00ff */
[----:B0-----:R-:W-:-:S07]  /*9f30*/  IMAD.MOV.U32 R13, RZ, RZ, RZ ;  /* 0x000000ffff0d7224 */ /* 0x001fce00078e00ff */
[----:B------:R-:W-:-:S07]  /*9f40*/  LEPC R20, `(.L_x_254) ;  /* 0x000000001014794e */ /* 0x000fce0000000000 */
[----:B-1----:R-:W-:Y:S05]  /*9f50*/  CALL.ABS.NOINC R2 ;  /* 0x0000000002007343 */ /* 0x002fea0003c00000 */
.L_x_254:
[----:B------:R-:W-:Y:S05]  /*9f60*/  BSYNC B6 ;  /* 0x0000000000067941 */ /* 0x000fea0003800000 */
.L_x_253:
[----:B------:R-:W1:Y:S01]  /*9f70*/  S2R R2, SR_TID.X ;  /* 0x0000000000027919 */ /* 0x000e620000002100 */
[----:B------:R-:W-:Y:S01]  /*9f80*/  ULDC.64 UR4, c[0x0][0x9f8] ;  /* 0x00027e0000047ab9 */ /* 0x000fe20000000a00 */
[----:B------:R-:W2:Y:S01]  /*9f90*/  LDC R8, c[0x0][0x430] ;  /* 0x00010c00ff087b82 */ /* 0x000ea20000000800 */
[----:B------:R-:W-:Y:S01]  /*9fa0*/  ISETP.NE.U32.AND P0, PT, RZ, UR4, PT ;  /* 0x00000004ff007c0c */ /* 0x000fe2000bf05070 */
[----:B------:R-:W3:Y:S03]  /*9fb0*/  S2R R20, SR_TID.X ;  /* 0x0000000000147919 */ /* 0x000ee60000002100 */
[----:B------:R-:W-:Y:S02]  /*9fc0*/  ISETP.NE.AND.EX P0, PT, RZ, UR5, PT, P0 ;  /* 0x00000005ff007c0c */ /* 0x000fe4000bf05300 */
[----:B-1----:R-:W-:-:S11]  /*9fd0*/  LOP3.LUT R21, R2, 0x7f, RZ, 0xc0, !PT ;  /* 0x0000007f02157812 */ /* 0x002fd600078ec0ff */
[----:B------:R-:W-:Y:S01]  /*9fe0*/  @P0 IADD3 R2, P1, R23, UR4, RZ ;  /* 0x0000000417020c10 */ /* 0x000fe2000ff3e0ff */
[----:B------:R-:W-:Y:S01]  /*9ff0*/  VIADD R26, R29, 0xffffffff ;  /* 0xffffffff1d1a7836 */ /* 0x000fe20000000000 */
[----:B--2---:R-:W-:Y:S01]  /*a000*/  ISETP.NE.AND P2, PT, R8, 0x1, PT ;  /* 0x000000010800780c */ /* 0x004fe20003f45270 */
[----:B------:R-:W-:Y:S01]  /*a010*/  ULDC UR4, c[0x0][0x320] ;  /* 0x0000c80000047ab9 */ /* 0x000fe20000000800 */
[----:B------:R-:W-:Y:S02]  /*a020*/  @P0 IADD3.X R3, R24, UR5, RZ, P1, !PT ;  /* 0x0000000518030c10 */ /* 0x000fe40008ffe4ff */
[----:B------:R-:W-:-:S03]  /*a030*/  SHF.R.U32.HI R21, RZ, 0x3, R21 ;  /* 0x00000003ff157819 */ /* 0x000fc60000011615 */
[----:B------:R1:W2:Y:S01]  /*a040*/  @P0 LDG.E R31, desc[UR36][R2.64] ;  /* 0x00000024021f0981 */ /* 0x0002a2000c1e1900 */
[C---:B---3--:R-:W-:Y:S02]  /*a050*/  SHF.L.U32 R32, R20.reuse, 0x4, RZ ;  /* 0x0000000414207819 */ /* 0x048fe400000006ff */
[----:B------:R-:W-:Y:S02]  /*a060*/  LOP3.LUT R25, R25, 0xffffffdf, RZ, 0xc0, !PT ;  /* 0xffffffdf19197812 */ /* 0x000fe400078ec0ff */
[----:B------:R-:W-:Y:S01]  /*a070*/  LOP3.LUT R32, R21, 0x70, R32, 0xf8, !PT ;  /* 0x0000007015207812 */ /* 0x000fe200078ef820 */
[----:B------:R-:W3:Y:S01]  /*a080*/  @P2 LDC R7, c[0x0][0x434] ;  /* 0x00010d00ff072b82 */ /* 0x000ee20000000800 */
[----:B------:R-:W-:Y:S01]  /*a090*/  IMAD.SHL.U32 R21, R20, 0x8, RZ ;  /* 0x0000000814157824 */ /* 0x000fe200078e00ff */
[----:B------:R-:W-:Y:S02]  /*a0a0*/  @P2 LOP3.LUT R25, R25, 0x20, RZ, 0xfc, !PT ;  /* 0x0000002019192812 */ /* 0x000fe400078efcff */
[----:B------:R-:W-:-:S02]  /*a0b0*/  IMAD R6, R26, 0x60, R32 ;  /* 0x000000601a067824 */ /* 0x000fc400078e0220 */
[----:B------:R-:W-:Y:S02]  /*a0c0*/  LOP3.LUT R21, R21, 0x38, RZ, 0xc0, !PT ;  /* 0x0000003815157812 */ /* 0x000fe400078ec0ff */
[----:B------:R-:W4:Y:S01]  /*a0d0*/  @P2 LDC R0, c[0x0][0x438] ;  /* 0x00010e00ff002b82 */ /* 0x000f220000000800 */
[C---:B------:R-:W-:Y:S01]  /*a0e0*/  ISETP.GE.AND P0, PT, R6.reuse, R36, PT ;  /* 0x000000240600720c */ /* 0x040fe20003f06270 */
[----:B------:R-:W-:Y:S01]  /*a0f0*/  IMAD.IADD R6, R6, 0x1, R37 ;  /* 0x0000000106067824 */ /* 0x000fe200078e0225 */
[C---:B------:R-:W-:Y:S02]  /*a100*/  LOP3.LUT R20, R21.reuse, 0x40, RZ, 0xfc, !PT ;  /* 0x0000004015147812 */ /* 0x040fe400078efcff */
[----:B------:R-:W-:Y:S01]  /*a110*/  ISETP.GT.U32.OR P0, PT, R32, 0x5f, P0 ;  /* 0x0000005f2000780c */ /* 0x000fe20000704470 */
[----:B-1----:R-:W-:Y:S01]  /*a120*/  IMAD.MOV.U32 R2, RZ, RZ, R6 ;  /* 0x000000ffff027224 */ /* 0x002fe200078e0006 */
[----:B------:R-:W-:Y:S01]  /*a130*/  ISETP.GE.AND P1, PT, R21, UR4, PT ;  /* 0x0000000415007c0c */ /* 0x000fe2000bf26270 */
[----:B---3--:R-:W-:-:S10]  /*a140*/  @P2 IMAD.HI.U32 R3, R6, R7, RZ ;  /* 0x0000000706032227 */ /* 0x008fd400078e00ff */
[----:B------:R-:W1:Y:S01]  /*a150*/  @!P0 LDC.64 R4, c[0x0][0x428] ;  /* 0x00010a00ff048b82 */ /* 0x000e620000000a00 */
[----:B----4-:R-:W-:Y:S02]  /*a160*/  @P2 SHF.R.U32.HI R2, RZ, R0, R3 ;  /* 0x00000000ff022219 */ /* 0x010fe40000011603 */
[----:B------:R-:W-:Y:S01]  /*a170*/  ISETP.GE.AND P2, PT, R20, UR4, PT ;  /* 0x0000000414007c0c */ /* 0x000fe2000bf46270 */
[----:B------:R-:W-:Y:S01]  /*a180*/  ULDC UR4, c[0x0][0x2f4] ;  /* 0x0000bd0000047ab9 */ /* 0x000fe20000000800 */
[----:B------:R-:W-:Y:S02]  /*a190*/  IADD3 R3, -R2, RZ, RZ ;  /* 0x000000ff02037210 */ /* 0x000fe40007ffe1ff */
[----:B0-----:R-:W-:-:S03]  /*a1a0*/  SEL R29, RZ, 0xffffffff, P2 ;  /* 0xffffffffff1d7807 */ /* 0x001fc60001000000 */
[----:B------:R-:W-:Y:S01]  /*a1b0*/  IMAD R0, R8, R3, R6 ;  /* 0x0000000308007224 */ /* 0x000fe200078e0206 */
[----:B------:R-:W-:Y:S01]  /*a1c0*/  @!P0 SHF.R.S32.HI R3, RZ, 0x1f, R2 ;  /* 0x0000001fff038819 */ /* 0x000fe20000011402 */
[----:B------:R-:W-:Y:S01]  /*a1d0*/  IMAD.SHL.U32 R29, R29, 0x2, RZ ;  /* 0x000000021d1d7824 */ /* 0x000fe200078e00ff */
[----:B------:R-:W-:Y:S02]  /*a1e0*/  ISETP.GE.AND P2, PT, R21, UR4, PT ;  /* 0x0000000415007c0c */ /* 0x000fe4000bf46270 */
[----:B------:R-:W-:Y:S02]  /*a1f0*/  LOP3.LUT R25, R25, 0xfffffff7, RZ, 0xc0, !PT ;  /* 0xfffffff719197812 */ /* 0x000fe400078ec0ff */
[----:B------:R-:W-:Y:S01]  /*a200*/  LOP3.LUT R9, R21, 0x80, RZ, 0xfc, !PT ;  /* 0x0000008015097812 */ /* 0x000fe200078efcff */
[----:B------:R-:W-:Y:S01]  /*a210*/  UMOV UR5, 0xffffffff ;  /* 0xffffffff00057882 */ /* 0x000fe20000000000 */
[----:B--2---:R-:W-:-:S05]  /*a220*/  SHF.R.S32.HI R7, RZ, 0x1f, R31 ;  /* 0x0000001fff077819 */ /* 0x004fca000001141f */
[----:B------:R0:W-:Y:S01]  /*a230*/  STL [R1], R7 ;  /* 0x0000000701007387 */ /* 0x0001e20000100800 */
[----:B-1----:R-:W-:-:S04]  /*a240*/  @!P0 IMAD R8, R7, R4, RZ ;  /* 0x0000000407088224 */ /* 0x002fc800078e02ff */
[C---:B------:R-:W-:Y:S02]  /*a250*/  @!P0 IMAD R5, R31.reuse, R5, R8 ;  /* 0x000000051f058224 */ /* 0x040fe400078e0208 */
[----:B0-----:R-:W-:Y:S01]  /*a260*/  @!P0 IMAD.WIDE.U32 R6, R31, R4, R2 ;  /* 0x000000041f068225 */ /* 0x001fe200078e0002 */
[----:B------:R-:W-:Y:S02]  /*a270*/  SEL R2, RZ, 0x1, P1 ;  /* 0x00000001ff027807 */ /* 0x000fe40000800000 */
[----:B------:R-:W-:Y:S01]  /*a280*/  MOV R4, RZ ;  /* 0x000000ff00047202 */ /* 0x000fe20000000f00 */
[----:B------:R-:W-:Y:S01]  /*a290*/  @!P0 IMAD.IADD R5, R7, 0x1, R5 ;  /* 0x0000000107058824 */ /* 0x000fe200078e0205 */
[----:B------:R-:W-:Y:S02]  /*a2a0*/  LOP3.LUT R29, R29, 0x2, R2, 0xe2, !PT ;  /* 0x000000021d1d7812 */ /* 0x000fe400078ee202 */
[----:B------:R-:W0:Y:S02]  /*a2b0*/  @!P0 LDC.64 R2, c[0x0][0x418] ;  /* 0x00010600ff028b82 */ /* 0x000e240000000a00 */
[----:B0-----:R-:W-:-:S04]  /*a2c0*/  @!P0 LEA R2, P1, R6, R2, 0x2 ;  /* 0x0000000206028211 */ /* 0x001fc800078210ff */
[----:B------:R-:W-:-:S05]  /*a2d0*/  @!P0 LEA.HI.X R3, R6, R3, R5, 0x2, P1 ;  /* 0x0000000306038211 */ /* 0x000fca00008f1405 */
[----:B------:R0:W5:Y:S01]  /*a2e0*/  @!P0 LDG.E R4, desc[UR36][R2.64] ;  /* 0x0000002402048981 */ /* 0x000162000c1e1900 */
[----:B------:R-:W-:Y:S02]  /*a2f0*/  ISETP.GT.U32.AND P0, PT, R32, 0x5f, PT ;  /* 0x0000005f2000780c */ /* 0x000fe40003f04070 */
[----:B------:R-:W-:-:S11]  /*a300*/  ISETP.GE.AND P1, PT, R20, UR4, PT ;  /* 0x0000000414007c0c */ /* 0x000fd6000bf26270 */
[----:B------:R-:W-:Y:S02]  /*a310*/  @P0 LOP3.LUT R25, R25, 0x8, RZ, 0xfc, !PT ;  /* 0x0000000819190812 */ /* 0x000fe400078efcff */
[----:B------:R-:W-:Y:S02]  /*a320*/  ISETP.GE.AND P0, PT, R9, UR4, PT ;  /* 0x0000000409007c0c */ /* 0x000fe4000bf06270 */
[----:B------:R-:W-:-:S04]  /*a330*/  LOP3.LUT R25, R25, 0xfffffffb, RZ, 0xc0, !PT ;  /* 0xfffffffb19197812 */ /* 0x000fc800078ec0ff */
[----:B------:R-:W-:-:S04]  /*a340*/  @P2 LOP3.LUT R25, R25, 0x4, RZ, 0xfc, !PT ;  /* 0x0000000419192812 */ /* 0x000fc800078efcff */
[----:B------:R-:W-:-:S04]  /*a350*/  LOP3.LUT R25, R25, 0xfffffffe, RZ, 0xc0, !PT ;  /* 0xfffffffe19197812 */ /* 0x000fc800078ec0ff */
[----:B------:R-:W-:-:S04]  /*a360*/  LOP3.LUT R25, R25, 0xfffffffd, RZ, 0xc0, !PT ;  /* 0xfffffffd19197812 */ /* 0x000fc800078ec0ff */
[----:B------:R-:W-:-:S04]  /*a370*/  @P1 LOP3.LUT R25, R25, 0x2, RZ, 0xfc, !PT ;  /* 0x0000000219191812 */ /* 0x000fc800078efcff */
[----:B------:R-:W-:Y:S01]  /*a380*/  @P0 LOP3.LUT R25, R25, 0x1, RZ, 0xfc, !PT ;  /* 0x0000000119190812 */ /* 0x000fe200078efcff */
[----:B0-----:R-:W-:Y:S06]  /*a390*/  BRA.DIV UR5, `(.L_x_256) ;  /* 0x0000003e054c7947 */ /* 0x001fec000b800000 */
.L_x_324:
[----:B------:R-:W2:Y:S01]  /*a3a0*/  LDL R2, [R1+0x20] ;  /* 0x0000200001027983 */ /* 0x000ea20000100800 */
[----:B------:R-:W-:Y:S02]  /*a3b0*/  LOP3.LUT R25, R25, 0xffffffef, RZ, 0xc0, !PT ;  /* 0xffffffef19197812 */ /* 0x000fe400078ec0ff */
[----:B------:R-:W-:Y:S02]  /*a3c0*/  SHF.R.S32.HI R32, RZ, 0x1f, R18 ;  /* 0x0000001fff207819 */ /* 0x000fe40000011412 */
[----:B--2---:R-:W-:-:S13]  /*a3d0*/  ISETP.NE.AND P0, PT, R2, 0x3, PT ;  /* 0x000000030200780c */ /* 0x004fda0003f05270 */
[----:B------:R-:W-:Y:S01]  /*a3e0*/  @P0 LOP3.LUT R25, R25, 0x10, RZ, 0xfc, !PT ;  /* 0x0000001019190812 */ /* 0x000fe200078efcff */
[----:B------:R-:W-:Y:S06]  /*a3f0*/  @!P0 BRA `(.L_x_257) ;  /* 0x0000000000048947 */ /* 0x000fec0003800000 */
[----:B------:R-:W-:Y:S01]  /*a400*/  BPT.TRAP 0x1 ;  /* 0x000000040000795c */ /* 0x000fe20000300000 */
.L_x_257:
[----:B------:R-:W-:Y:S01]  /*a410*/  SHF.R.S32.HI R5, RZ, 0x1f, R0 ;  /* 0x0000001fff057819 */ /* 0x000fe20000011400 */
[----:B------:R-:W-:Y:S01]  /*a420*/  ULDC.64 UR4, c[0x0][0x328] ;  /* 0x0000ca0000047ab9 */ /* 0x000fe20000000a00 */
[----:B------:R-:W-:Y:S01]  /*a430*/  BSSY B0, `(.L_x_258) ;  /* 0x0000017000007945 */ /* 0x000fe20003800000 */
[----:B------:R-:W-:-:S04]  /*a440*/  IMAD.WIDE.U32 R2, R0, UR4, RZ ;  /* 0x0000000400027c25 */ /* 0x000fc8000f8e00ff */
[----:B------:R-:W-:-:S04]  /*a450*/  IMAD R6, R5, UR4, RZ ;  /* 0x0000000405067c24 */ /* 0x000fc8000f8e02ff */
[----:B------:R-:W-:Y:S01]  /*a460*/  IMAD R6, R0, UR5, R6 ;  /* 0x0000000500067c24 */ /* 0x000fe2000f8e0206 */
[----:B------:R-:W-:-:S03]  /*a470*/  ULDC.64 UR4, c[0x0][0x338] ;  /* 0x0000ce0000047ab9 */ /* 0x000fc60000000a00 */
[----:B------:R-:W-:Y:S01]  /*a480*/  IMAD.IADD R3, R3, 0x1, R6 ;  /* 0x0000000103037824 */ /* 0x000fe200078e0206 */
[----:B-----5:R-:W-:Y:S01]  /*a490*/  SHF.R.S32.HI R6, RZ, 0x1f, R4 ;  /* 0x0000001fff067819 */ /* 0x020fe20000011404 */
[----:B------:R-:W-:-:S04]  /*a4a0*/  IMAD.WIDE.U32 R2, R4, UR4, R2 ;  /* 0x0000000404027c25 */ /* 0x000fc8000f8e0002 */
[----:B------:R-:W-:-:S04]  /*a4b0*/  IMAD R7, R6, UR4, RZ ;  /* 0x0000000406077c24 */ /* 0x000fc8000f8e02ff */
[----:B------:R-:W-:Y:S01]  /*a4c0*/  IMAD R7, R4, UR5, R7 ;  /* 0x0000000504077c24 */ /* 0x000fe2000f8e0207 */
[----:B------:R-:W-:-:S03]  /*a4d0*/  ULDC.64 UR4, c[0x0][0x330] ;  /* 0x0000cc0000047ab9 */ /* 0x000fc60000000a00 */
[----:B------:R-:W-:Y:S02]  /*a4e0*/  IMAD.IADD R3, R3, 0x1, R7 ;  /* 0x0000000103037824 */ /* 0x000fe400078e0207 */
[----:B------:R-:W-:Y:S02]  /*a4f0*/  IMAD R7, R32, UR4, RZ ;  /* 0x0000000420077c24 */ /* 0x000fe4000f8e02ff */
[----:B------:R-:W-:-:S04]  /*a500*/  IMAD.WIDE.U32 R2, R18, UR4, R2 ;  /* 0x0000000412027c25 */ /* 0x000fc8000f8e0002 */
[----:B------:R-:W-:Y:S01]  /*a510*/  IMAD R7, R18, UR5, R7 ;  /* 0x0000000512077c24 */ /* 0x000fe2000f8e0207 */
[----:B------:R-:W-:Y:S02]  /*a520*/  ULDC.64 UR4, c[0x0][0x318] ;  /* 0x0000c60000047ab9 */ /* 0x000fe40000000a00 */
[----:B------:R-:W-:Y:S01]  /*a530*/  LEA R23, P0, R2, UR4, 0x1 ;  /* 0x0000000402177c11 */ /* 0x000fe2000f8008ff */
[----:B------:R-:W-:-:S05]  /*a540*/  IMAD.IADD R7, R3, 0x1, R7 ;  /* 0x0000000103077824 */ /* 0x000fca00078e0207 */
[----:B------:R-:W-:Y:S02]  /*a550*/  LEA.HI.X R24, R2, UR5, R7, 0x1, P0 ;  /* 0x0000000502187c11 */ /* 0x000fe400080f0c07 */
[----:B------:R-:W-:Y:S02]  /*a560*/  LEA R7, R27, R22, 0x3 ;  /* 0x000000161b077211 */ /* 0x000fe400078e18ff */
[----:B------:R-:W-:-:S04]  /*a570*/  SHF.L.U32 R2, R28, 0x1f, RZ ;  /* 0x0000001f1c027819 */ /* 0x000fc800000006ff */
[----:B------:R-:W0:Y:S02]  /*a580*/  SYNCS.PHASECHK.TRANS64.TRYWAIT P0, [R7+URZ+0x2a840], R2 ;  /* 0x02a84002070075a7 */ /* 0x000e24000800017f */
[----:B0-----:R-:W-:Y:S05]  /*a590*/  @!P0 BRA `(.L_x_259) ;  /* 0x0000003c00008947 */ /* 0x001fea0003800000 */
.L_x_325:
[----:B------:R-:W-:Y:S05]  /*a5a0*/  BSYNC B0 ;  /* 0x0000000000007941 */ /* 0x000fea0003800000 */
.L_x_258:
[----:B------:R-:W1:Y:S01]  /*a5b0*/  S2R R8, SR_TID.X ;  /* 0x0000000000087919 */ /* 0x000e620000002100 */
[----:B------:R-:W-:Y:S01]  /*a5c0*/  ULDC.64 UR4, c[0x0][0x300] ;  /* 0x0000c00000047ab9 */ /* 0x000fe20000000a00 */
[----:B------:R-:W-:Y:S01]  /*a5d0*/  LOP3.LUT P4, RZ, R25, 0x4, RZ, 0xc0, !PT ;  /* 0x0000000419ff7812 */ /* 0x000fe2000788c0ff */
[----:B------:R-:W-:Y:S01]  /*a5e0*/  IMAD R5, R5, UR4, RZ ;  /* 0x0000000405057c24 */ /* 0x000fe2000f8e02ff */
[C---:B------:R-:W-:Y:S01]  /*a5f0*/  LOP3.LUT P3, RZ, R25.reuse, 0x2, RZ, 0xc0, !PT ;  /* 0x0000000219ff7812 */ /* 0x040fe2000786c0ff */
[----:B0-----:R-:W-:Y:S01]  /*a600*/  IMAD.WIDE.U32 R2, R0, UR4, RZ ;  /* 0x0000000400027c25 */ /* 0x001fe2000f8e00ff */
[----:B------:R-:W-:-:S03]  /*a610*/  LOP3.LUT P2, RZ, R25, 0x1, RZ, 0xc0, !PT ;  /* 0x0000000119ff7812 */ /* 0x000fc6000784c0ff */
[----:B------:R-:W-:Y:S01]  /*a620*/  IMAD R5, R0, UR5, R5 ;  /* 0x0000000500057c24 */ /* 0x000fe2000f8e0205 */
[----:B------:R-:W-:Y:S02]  /*a630*/  ULDC.64 UR4, c[0x0][0x310] ;  /* 0x0000c40000047ab9 */ /* 0x000fe40000000a00 */
[----:B------:R-:W-:Y:S02]  /*a640*/  IMAD R6, R6, UR4, RZ ;  /* 0x0000000406067c24 */ /* 0x000fe4000f8e02ff */
[----:B------:R-:W-:Y:S02]  /*a650*/  IMAD.IADD R3, R3, 0x1, R5 ;  /* 0x0000000103037824 */ /* 0x000fe400078e0205 */
        /* <DEDUP_REMOVED lines=8> */
[----:B-1----:R-:W-:Y:S01]  /*a6e0*/  LOP3.LUT R8, R8, 0x7f, RZ, 0xc0, !PT ;  /* 0x0000007f08087812 */ /* 0x002fe200078ec0ff */
[----:B------:R-:W-:Y:S01]  /*a6f0*/  IMAD R6, R26, -0x60, R36 ;  /* 0xffffffa01a067824 */ /* 0x000fe200078e0224 */
[----:B------:R-:W-:Y:S01]  /*a700*/  LEA R4, P0, R2, UR4, 0x1 ;  /* 0x0000000402047c11 */ /* 0x000fe2000f8008ff */
[----:B------:R-:W-:Y:S01]  /*a710*/  IMAD.IADD R0, R3, 0x1, R0 ;  /* 0x0000000103007824 */ /* 0x000fe200078e0200 */
[----:B------:R-:W-:Y:S01]  /*a720*/  SHF.R.U32.HI R9, RZ, 0x3, R8 ;  /* 0x00000003ff097819 */ /* 0x000fe20000011608 */
[----:B------:R-:W-:Y:S01]  /*a730*/  UMOV UR4, 0xffffffff ;  /* 0xffffffff00047882 */ /* 0x000fe20000000000 */
[----:B------:R-:W0:Y:S01]  /*a740*/  S2R R8, SR_TID.X ;  /* 0x0000000000087919 */ /* 0x000e220000002100 */
[----:B------:R-:W-:Y:S01]  /*a750*/  IMAD R5, R27, 0x4800, R33 ;  /* 0x000048001b057824 */ /* 0x000fe200078e0221 */
[----:B------:R-:W-:-:S02]  /*a760*/  IADD3 R6, -R9, R6, RZ ;  /* 0x0000000609067210 */ /* 0x000fc40007ffe1ff */
[----:B------:R-:W-:Y:S02]  /*a770*/  LEA.HI.X R0, R2, UR5, R0, 0x1, P0 ;  /* 0x0000000502007c11 */ /* 0x000fe400080f0c00 */
[----:B------:R-:W-:Y:S01]  /*a780*/  ISETP.GE.AND P0, PT, R6, 0x1, PT ;  /* 0x000000010600780c */ /* 0x000fe20003f06270 */
[----:B0-----:R-:W-:-:S05]  /*a790*/  IMAD.SHL.U32 R9, R8, 0x8, RZ ;  /* 0x0000000808097824 */ /* 0x001fca00078e00ff */
[----:B------:R-:W-:Y:S01]  /*a7a0*/  LOP3.LUT R9, R9, 0x38, RZ, 0xc0, !PT ;  /* 0x0000003809097812 */ /* 0x000fe200078ec0ff */
[----:B------:R-:W-:Y:S06]  /*a7b0*/  BRA.DIV UR4, `(.L_x_260) ;  /* 0x0000003a048c7947 */ /* 0x000fec000b800000 */
[----:B------:R-:W0:Y:S01]  /*a7c0*/  SHFL.IDX PT, R3, R4, RZ, 0x181f ;  /* 0x00181fff04037589 */ /* 0x000e2200000e0000 */
[----:B------:R-:W-:-:S03]  /*a7d0*/  @P0 IMAD R8, R5, 0x2, R22 ;  /* 0x0000000205080824 */ /* 0x000fc600078e0216 */
[----:B------:R-:W1:Y:S01]  /*a7e0*/  SHFL.IDX PT, R2, R0, RZ, 0x181f ;  /* 0x00181fff00027589 */ /* 0x000e6200000e0000 */
[----:B0-----:R-:W-:-:S05]  /*a7f0*/  @P0 LEA R3, P1, R9, R3, 0x1 ;  /* 0x0000000309030211 */ /* 0x001fca00078208ff */
[----:B-1----:R-:W-:Y:S01]  /*a800*/  @P0 IMAD.X R2, RZ, RZ, R2, P1 ;  /* 0x000000ffff020224 */ /* 0x002fe200008e0602 */
[----:B------:R-:W-:-:S04]  /*a810*/  ISETP.GE.AND P1, PT, R6, 0x11, PT ;  /* 0x000000110600780c */ /* 0x000fc80003f26270 */
[----:B------:R-:W-:-:S04]  /*a820*/  @P0 LOP3.LUT R3, R3, R2, RZ, 0x3c, !PT ;  /* 0x0000000203030212 */ /* 0x000fc800078e3cff */
[----:B------:R-:W-:-:S04]  /*a830*/  @P0 LOP3.LUT R2, R3, R2, RZ, 0x3c, !PT ;  /* 0x0000000203020212 */ /* 0x000fc800078e3cff */
[----:B------:R-:W-:-:S05]  /*a840*/  @P0 LOP3.LUT R3, R3, R2, RZ, 0x3c, !PT ;  /* 0x0000000203030212 */ /* 0x000fca00078e3cff */
[----:B------:R-:W-:Y:S01]  /*a850*/  @!PT LDS RZ, [RZ] ;  /* 0x00000000fffff984 */ /* 0x000fe20000000800 */
[----:B------:R-:W-:Y:S04]  /*a860*/  @P0 LDGSTS.E.BYPASS.LTC128B.128 [R8+0x18400], desc[UR36][R2.64], !P4 ;  /* 0x1840000002080fae */ /* 0x000fe8000e101d64 */
[----:B------:R-:W-:Y:S04]  /*a870*/  @P0 LDGSTS.E.BYPASS.LTC128B.128 [R8+0x1b400], desc[UR36][R2.64+0x80], !P3 ;  /* 0x1b40008002080fae */ /* 0x000fe8000d901d64 */
[----:B------:R0:W-:Y:S04]  /*a880*/  @P0 LDGSTS.E.BYPASS.LTC128B.128 [R8+0x1e400], desc[UR36][R2.64+0x100], !P2 ;  /* 0x1e40010002080fae */ /* 0x0001e8000d101d64 */
[----:B0-----:R-:W0:Y:S01]  /*a890*/  SHFL.IDX PT, R3, R4, 0x1, 0x181f ;  /* 0x00381f0004037f89 */ /* 0x001e2200000e0000 */
[----:B------:R-:W-:-:S03]  /*a8a0*/  @P1 IMAD R8, R5, 0x2, R22 ;  /* 0x0000000205081824 */ /* 0x000fc600078e0216 */
[----:B------:R-:W1:Y:S01]  /*a8b0*/  SHFL.IDX PT, R2, R0, 0x1, 0x181f ;  /* 0x00381f0000027f89 */ /* 0x000e6200000e0000 */
[----:B0-----:R-:W-:-:S04]  /*a8c0*/  @P1 LEA R3, P0, R9, R3, 0x1 ;  /* 0x0000000309031211 */ /* 0x001fc800078008ff */
[----:B-1----:R-:W-:-:S04]  /*a8d0*/  @P1 IADD3.X R2, RZ, R2, RZ, P0, !PT ;  /* 0x00000002ff021210 */ /* 0x002fc800007fe4ff */
[----:B------:R-:W-:-:S04]  /*a8e0*/  @P1 LOP3.LUT R3, R3, R2, RZ, 0x3c, !PT ;  /* 0x0000000203031212 */ /* 0x000fc800078e3cff */
[----:B------:R-:W-:-:S04]  /*a8f0*/  @P1 LOP3.LUT R2, R3, R2, RZ, 0x3c, !PT ;  /* 0x0000000203021212 */ /* 0x000fc800078e3cff */
[----:B------:R-:W-:-:S05]  /*a900*/  @P1 LOP3.LUT R3, R3, R2, RZ, 0x3c, !PT ;  /* 0x0000000203031212 */ /* 0x000fca00078e3cff */
[----:B------:R-:W-:Y:S04]  /*a910*/  @P1 LDGSTS.E.BYPASS.LTC128B.128 [R8+0x18c00], desc[UR36][R2.64], !P4 ;  /* 0x18c0000002081fae */ /* 0x000fe8000e101d64 */
[----:B------:R-:W-:Y:S04]  /*a920*/  @P1 LDGSTS.E.BYPASS.LTC128B.128 [R8+0x1bc00], desc[UR36][R2.64+0x80], !P3 ;  /* 0x1bc0008002081fae */ /* 0x000fe8000d901d64 */
[----:B------:R0:W-:Y:S01]  /*a930*/  @P1 LDGSTS.E.BYPASS.LTC128B.128 [R8+0x1ec00], desc[UR36][R2.64+0x100], !P2 ;  /* 0x1ec0010002081fae */ /* 0x0001e2000d101d64 */
[----:B------:R-:W-:-:S03]  /*a940*/  ISETP.GE.AND P1, PT, R6, 0x21, PT ;  /* 0x000000210600780c */ /* 0x000fc60003f26270 */
[----:B0-----:R-:W0:Y:S10]  /*a950*/  SHFL.IDX PT, R3, R4, 0x2, 0x181f ;  /* 0x00581f0004037f89 */ /* 0x001e3400000e0000 */
[----:B------:R-:W-:Y:S01]  /*a960*/  @P1 IMAD R8, R5, 0x2, R22 ;  /* 0x0000000205081824 */ /* 0x000fe200078e0216 */
[----:B------:R-:W1:Y:S01]  /*a970*/  SHFL.IDX PT, R2, R0, 0x2, 0x181f ;  /* 0x00581f0000027f89 */ /* 0x000e6200000e0000 */
[----:B0-----:R-:W-:-:S05]  /*a980*/  @P1 LEA R3, P0, R9, R3, 0x1 ;  /* 0x0000000309031211 */ /* 0x001fca00078008ff */
[----:B-1----:R-:W-:-:S05]  /*a990*/  @P1 IMAD.X R2, RZ, RZ, R2, P0 ;  /* 0x000000ffff021224 */ /* 0x002fca00000e0602 */
        /* <DEDUP_REMOVED lines=21> */
[----:B------:R-:W1:Y:S04]  /*aaf0*/  SHFL.IDX PT, R2, R0, 0x4, 0x181f ;  /* 0x00981f0000027f89 */ /* 0x000e6800000e0000 */
[----:B------:R-:W2:Y:S01]  /*ab00*/  SHFL.IDX PT, R0, R0, 0x5, 0x181f ;  /* 0x00b81f0000007f89 */ /* 0x000ea200000e0000 */
[----:B0-----:R-:W-:-:S05]  /*ab10*/  @P1 LEA R3, P0, R9, R3, 0x1 ;  /* 0x0000000309031211 */ /* 0x001fca00078008ff */
[----:B-1----:R-:W-:-:S05]  /*ab20*/  @P1 IMAD.X R2, RZ, RZ, R2, P0 ;  /* 0x000000ffff021224 */ /* 0x002fca00000e0602 */
[----:B------:R-:W-:-:S04]  /*ab30*/  @P1 LOP3.LUT R3, R3, R2, RZ, 0x3c, !PT ;  /* 0x0000000203031212 */ /* 0x000fc800078e3cff */
[----:B------:R-:W-:-:S04]  /*ab40*/  @P1 LOP3.LUT R2, R3, R2, RZ, 0x3c, !PT ;  /* 0x0000000203021212 */ /* 0x000fc800078e3cff */
[----:B------:R-:W-:-:S05]  /*ab50*/  @P1 LOP3.LUT R3, R3, R2, RZ, 0x3c, !PT ;  /* 0x0000000203031212 */ /* 0x000fca00078e3cff */
[----:B------:R-:W-:Y:S04]  /*ab60*/  @P1 LDGSTS.E.BYPASS.LTC128B.128 [R8+0x1a400], desc[UR36][R2.64], !P4 ;  /* 0x1a40000002081fae */ /* 0x000fe8000e101d64 */
[----:B------:R-:W-:Y:S04]  /*ab70*/  @P1 LDGSTS.E.BYPASS.LTC128B.128 [R8+0x1d400], desc[UR36][R2.64+0x80], !P3 ;  /* 0x1d40008002081fae */ /* 0x000fe8000d901d64 */
[----:B------:R0:W-:Y:S04]  /*ab80*/  @P1 LDGSTS.E.BYPASS.LTC128B.128 [R8+0x20400], desc[UR36][R2.64+0x100], !P2 ;  /* 0x2040010002081fae */ /* 0x0001e8000d101d64 */
[----:B0-2---:R0:W1:Y:S02]  /*ab90*/  SHFL.IDX PT, R2, R4, 0x5, 0x181f ;  /* 0x00b81f0004027f89 */ /* 0x00506400000e0000 */
.L_x_339:
[----:B------:R-:W-:-:S13]  /*aba0*/  ISETP.GE.AND P0, PT, R6, 0x51, PT ;  /* 0x000000510600780c */ /* 0x000fda0003f06270 */
[----:B-1----:R-:W-:Y:S01]  /*abb0*/  @P0 LEA R2, P1, R9, R2, 0x1 ;  /* 0x0000000209020211 */ /* 0x002fe200078208ff */
[----:B------:R-:W-:-:S03]  /*abc0*/  @P0 IMAD R5, R5, 0x2, R22 ;  /* 0x0000000205050824 */ /* 0x000fc600078e0216 */
[----:B------:R-:W-:-:S05]  /*abd0*/  @P0 IADD3.X R3, RZ, R0, RZ, P1, !PT ;  /* 0x00000000ff030210 */ /* 0x000fca0000ffe4ff */
        /* <DEDUP_REMOVED lines=8> */
.L_x_261:
[----:B------:R-:W-:Y:S02]  /*ac60*/  PLOP3.LUT P1, PT, P1, P0, PT, 0xa2, 0x0 ;  /* 0x000000000000781c */ /* 0x000fe40000f21472 */
[----:B------:R-:W-:-:S08]  /*ac70*/  @P0 R2UR P1, UR4, R7 ;  /* 0x00000000070402ca */ /* 0x000fd00000020000 */
[----:B------:R-:W-:-:S05]  /*ac80*/  @P0 PLOP3.LUT P0, PT, P1, PT, PT, 0x80, 0x0 ;  /* 0x000000000000081c */ /* 0x000fca0000f0f070 */
[----:B------:R-:W-:Y:S01]  /*ac90*/  @!P1 SYNCS.ARRIVE.TRANS64.RED.A0T1 RZ, [UR4+0x2a830], RZ ;  /* 0x02a830ffffff99a7 */ /* 0x000fe20008200404 */
[----:B------:R-:W-:Y:S07]  /*aca0*/  @!P1 ARRIVES.LDGSTSBAR.64.TRANSCNT [UR4+0x2a830] ;  /* 0x02a83000ff0099b0 */ /* 0x000fee0008000a84 */
[----:B------:R-:W-:Y:S05]  /*acb0*/  @P0 BRA.U.ANY `(.L_x_261) ;  /* 0xfffffffd00e80947 */ /* 0x000fea000393ffff */
[----:B------:R-:W-:Y:S01]  /*acc0*/  NOP ;  /* 0x0000000000007918 */ /* 0x000fe20000000000 */
[----:B------:R-:W2:Y:S02]  /*acd0*/  LDL R0, [R1+0x20] ;  /* 0x0000200001007983 */ /* 0x000ea40000100800 */
[----:B--2---:R-:W-:-:S13]  /*ace0*/  ISETP.NE.AND P2, PT, R0, 0x3, PT ;  /* 0x000000030000780c */ /* 0x004fda0003f45270 */
[----:B------:R-:W-:Y:S05]  /*acf0*/  @!P2 BRA `(.L_x_262) ;  /* 0x000000000004a947 */ /* 0x000fea0003800000 */
[----:B------:R-:W-:Y:S01]  /*ad00*/  BPT.TRAP 0x1 ;  /* 0x000000040000795c */ /* 0x000fe20000300000 */
.L_x_262:
[----:B------:R2:W5:Y:S01]  /*ad10*/  LDL.LU R0, [R1+0x8] ;  /* 0x0000080001007983 */ /* 0x0005620000300800 */
[----:B------:R-:W-:Y:S01]  /*ad20*/  LOP3.LUT P0, RZ, R25, 0x40, RZ, 0xc0, !PT ;  /* 0x0000004019ff7812 */ /* 0x000fe2000780c0ff */
[----:B------:R2:W-:-:S12]  /*ad30*/  SYNCS.ARRIVE.TRANS64.A1T0 RZ, [R7+URZ+0x2a830], RZ ;  /* 0x02a830ff07ff79a7 */ /* 0x0005d8000810003f */
[----:B------:R-:W-:Y:S05]  /*ad40*/  WARPSYNC.ALL ;  /* 0x0000000000007948 */ /* 0x000fea0003800000 */
[----:B------:R-:W-:Y:S01]  /*ad50*/  ULDC.64 UR4, c[0x0][0x298] ;  /* 0x0000a60000047ab9 */ /* 0x000fe20000000a00 */
[----:B-1----:R-:W-:Y:S01]  /*ad60*/  VIADD R2, R22, 0xc400 ;  /* 0x0000c40016027836 */ /* 0x002fe20000000000 */
[----:B------:R-:W-:Y:S01]  /*ad70*/  SEL R30, R30, RZ, !P0 ;  /* 0x000000ff1e1e7207 */ /* 0x000fe20004000000 */
[----:B0-----:R-:W-:Y:S01]  /*ad80*/  IMAD.WIDE.U32 R4, R35, UR4, RZ ;  /* 0x0000000423047c25 */ /* 0x001fe2000f8e00ff */
[----:B------:R-:W-:Y:S01]  /*ad90*/  BSSY B6, `(.L_x_263) ;  /* 0x000001b000067945 */ /* 0x000fe20003800000 */
[----:B------:R-:W-:Y:S01]  /*ada0*/  BAR.SYNC.DEFER_BLOCKING 0x8, 0x180 ;  /* 0x0206000000007b1d */ /* 0x000fe20000010000 */
[----:B-----5:R-:W-:-:S02]  /*adb0*/  SEL R0, R0, RZ, !P0 ;  /* 0x000000ff00007207 */ /* 0x020fc40004000000 */
[----:B------:R-:W-:-:S03]  /*adc0*/  LOP3.LUT P0, RZ, R2, 0x3ff, RZ, 0xc0, !PT ;  /* 0x000003ff02ff7812 */ /* 0x000fc6000780c0ff */
[----:B------:R0:W-:Y:S04]  /*add0*/  STL [R1+0x1c], R0 ;  /* 0x00001c0001007387 */ /* 0x0001e80000100800 */
[----:B------:R1:W-:Y:S01]  /*ade0*/  STL.64 [R1+0x8], R4 ;  /* 0x0000080401007387 */ /* 0x0003e20000100a00 */
[----:B0-----:R-:W-:-:S05]  /*adf0*/  SHF.R.S32.HI R0, RZ, 0x1f, R35 ;  /* 0x0000001fff007819 */ /* 0x001fca0000011423 */
[----:B------:R-:W-:-:S04]  /*ae00*/  IMAD R0, R0, UR4, RZ ;  /* 0x0000000400007c24 */ /* 0x000fc8000f8e02ff */
[----:B------:R-:W-:-:S04]  /*ae10*/  IMAD R0, R35, UR5, R0 ;  /* 0x0000000523007c24 */ /* 0x000fc8000f8e0200 */
[----:B------:R-:W-:Y:S01]  /*ae20*/  IMAD.IADD R35, R5, 0x1, R0 ;  /* 0x0000000105237824 */ /* 0x000fe200078e0200 */
[----:B-1----:R-:W-:Y:S06]  /*ae30*/  @!P0 BRA `(.L_x_264) ;  /* 0x0000000000408947 */ /* 0x002fec0003800000 */
[----:B------:R-:W-:Y:S01]  /*ae40*/  MOV R2, 0x0 ;  /* 0x0000000000027802 */ /* 0x000fe20000000f00 */
        /* <DEDUP_REMOVED lines=8> */
[----:B--2---:R-:W-:Y:S01]  /*aed0*/  IMAD.U32 R7, RZ, RZ, UR9 ;  /* 0x00000009ff077e24 */ /* 0x004fe2000f8e00ff */
[----:B------:R-:W-:Y:S01]  /*aee0*/  MOV R13, RZ ;  /* 0x000000ff000d7202 */ /* 0x000fe20000000f00 */
[----:B------:R-:W-:-:S02]  /*aef0*/  IMAD.U32 R11, RZ, RZ, UR5 ;  /* 0x00000005ff0b7e24 */ /* 0x000fc4000f8e00ff */
[----:B------:R-:W-:Y:S02]  /*af00*/  IMAD.MOV.U32 R8, RZ, RZ, 0x70 ;  /* 0x00000070ff087424 */ /* 0x000fe400078e00ff */
[----:B------:R-:W-:-:S07]  /*af10*/  IMAD.MOV.U32 R12, RZ, RZ, 0x1 ;  /* 0x00000001ff0c7424 */ /* 0x000fce00078e00ff */
[----:B------:R-:W-:-:S07]  /*af20*/  LEPC R20, `(.L_x_264) ;  /* 0x000000001014794e */ /* 0x000fce0000000000 */
[----:B0-----:R-:W-:Y:S05]  /*af30*/  CALL.ABS.NOINC R2 ;  /* 0x0000000002007343 */ /* 0x001fea0003c00000 */
.L_x_264:
[----:B------:R-:W-:Y:S05]  /*af40*/  BSYNC B6 ;  /* 0x0000000000067941 */ /* 0x000fea0003800000 */
.L_x_263:
[----:B------:R-:W3:Y:S01]  /*af50*/  LDL.LU R20, [R1+0x1c] ;  /* 0x00001c0001147983 */ /* 0x000ee20000300800 */
[----:B------:R-:W0:Y:S01]  /*af60*/  LDC R8, c[0x0][0x448] ;  /* 0x00011200ff087b82 */ /* 0x000e220000000800 */
[----:B------:R-:W-:Y:S02]  /*af70*/  ULDC.64 UR4, c[0x0][0x2d8] ;  /* 0x0000b60000047ab9 */ /* 0x000fe40000000a00 */
[----:B------:R-:W4:Y:S01]  /*af80*/  LDL.LU.64 R2, [R1+0x8] ;  /* 0x0000080001027983 */ /* 0x000f220000300a00 */
[----:B------:R-:W-:Y:S02]  /*af90*/  IMAD.SHL.U32 R4, R17, 0x80, RZ ;  /* 0x0000008011047824 */ /* 0x000fe400078e00ff */
[----:B------:R-:W-:Y:S01]  /*afa0*/  IMAD R0, R32, UR4, RZ ;  /* 0x0000000420007c24 */ /* 0x000fe2000f8e02ff */
[----:B------:R1:W5:Y:S03]  /*afb0*/  LDL R17, [R1+0x10] ;  /* 0x0000100001117983 */ /* 0x0003660000100800 */
[----:B------:R-:W-:Y:S01]  /*afc0*/  IMAD R0, R18, UR5, R0 ;  /* 0x0000000512007c24 */ /* 0x000fe2000f8e0200 */
[----:B0-----:R-:W-:Y:S01]  /*afd0*/  ISETP.NE.AND P0, PT, R8, 0x1, PT ;  /* 0x000000010800780c */ /* 0x001fe20003f05270 */
[----:B------:R-:W0:Y:S02]  /*afe0*/  S2R R11, SR_TID.X ;  /* 0x00000000000b7919 */ /* 0x000e240000002100 */
[----:B0-----:R-:W-:-:S05]  /*aff0*/  IMAD.SHL.U32 R9, R11, 0x8, RZ ;  /* 0x000000080b097824 */ /* 0x001fca00078e00ff */
[----:B------:R-:W-:Y:S01]  /*b000*/  LOP3.LUT R9, R9, 0x38, RZ, 0xc0, !PT ;  /* 0x0000003809097812 */ /* 0x000fe200078ec0ff */
[----:B---3--:R-:W-:Y:S02]  /*b010*/  IMAD.MOV.U32 R21, RZ, RZ, R20 ;  /* 0x000000ffff157224 */ /* 0x008fe400078e0014 */
[----:B------:R-:W0:Y:S01]  /*b020*/  S2R R20, SR_TID.X ;  /* 0x0000000000147919 */ /* 0x000e220000002100 */
[----:B----4-:R-:W-:Y:S02]  /*b030*/  IMAD.MOV.U32 R3, RZ, RZ, R35 ;  /* 0x000000ffff037224 */ /* 0x010fe400078e0023 */
[----:B------:R-:W-:Y:S01]  /*b040*/  IMAD.WIDE.U32 R2, R18, UR4, R2 ;  /* 0x0000000412027c25 */ /* 0x000fe2000f8e0002 */
[----:B------:R-:W-:-:S03]  /*b050*/  ULDC.64 UR4, c[0x0][0x2e0] ;  /* 0x0000b80000047ab9 */ /* 0x000fc60000000a00 */
[----:B------:R-:W-:Y:S02]  /*b060*/  IMAD R5, R21, UR4, RZ ;  /* 0x0000000415057c24 */ /* 0x000fe4000f8e02ff */
[----:B------:R-:W-:Y:S02]  /*b070*/  IMAD.IADD R3, R3, 0x1, R0 ;  /* 0x0000000103037824 */ /* 0x000fe400078e0200 */
[C---:B------:R-:W-:Y:S02]  /*b080*/  IMAD R0, R30.reuse, UR5, R5 ;  /* 0x000000051e007c24 */ /* 0x040fe4000f8e0205 */
[----:B------:R-:W-:Y:S01]  /*b090*/  IMAD.WIDE.U32 R2, R30, UR4, R2 ;  /* 0x000000041e027c25 */ /* 0x000fe2000f8e0002 */
[----:B------:R-:W2:Y:S01]  /*b0a0*/  @P0 LDC R5, c[0x0][0x44c] ;  /* 0x00011300ff050b82 */ /* 0x000ea20000000800 */
[----:B------:R-:W-:-:S03]  /*b0b0*/  ULDC.64 UR4, c[0x0][0x2d0] ;  /* 0x0000b40000047ab9 */ /* 0x000fc60000000a00 */
[----:B------:R-:W-:-:S04]  /*b0c0*/  IADD3 R3, R3, R0, RZ ;  /* 0x0000000003037210 */ /* 0x000fc80007ffe0ff */
[----:B------:R-:W3:Y:S01]  /*b0d0*/  @P0 LDC R0, c[0x0][0x450] ;  /* 0x00011400ff000b82 */ /* 0x000ee20000000800 */
[C---:B0-----:R-:W-:Y:S01]  /*b0e0*/  LOP3.LUT R21, R20.reuse, 0x7f, RZ, 0xc0, !PT ;  /* 0x0000007f14157812 */ /* 0x041fe200078ec0ff */
[----:B------:R-:W-:-:S03]  /*b0f0*/  IMAD.SHL.U32 R20, R20, 0x10, RZ ;  /* 0x0000001014147824 */ /* 0x000fc600078e00ff */
[----:B------:R-:W-:-:S04]  /*b100*/  SHF.R.U32.HI R21, RZ, 0x3, R21 ;  /* 0x00000003ff157819 */ /* 0x000fc80000011615 */
[----:B------:R-:W-:-:S04]  /*b110*/  LOP3.LUT R20, R21, 0x70, R20, 0xf8, !PT ;  /* 0x0000007015147812 */ /* 0x000fc800078ef814 */
[----:B------:R-:W-:-:S05]  /*b120*/  LOP3.LUT R6, R20, R4, RZ, 0xfc, !PT ;  /* 0x0000000414067212 */ /* 0x000fca00078efcff */
[----:B--2---:R-:W-:-:S04]  /*b130*/  @P0 IMAD.HI.U32 R7, R6, R5, RZ ;  /* 0x0000000506070227 */ /* 0x004fc800078e00ff */
[----:B------:R-:W-:Y:S01]  /*b140*/  IMAD.MOV.U32 R5, RZ, RZ, R6 ;  /* 0x000000ffff057224 */ /* 0x000fe200078e0006 */
[----:B---3--:R-:W-:-:S04]  /*b150*/  @P0 SHF.R.U32.HI R5, RZ, R0, R7 ;  /* 0x00000000ff050219 */ /* 0x008fc80000011607 */
[----:B------:R-:W-:-:S05]  /*b160*/  IADD3 R0, -R5, RZ, RZ ;  /* 0x000000ff05007210 */ /* 0x000fca0007ffe1ff */
[----:B------:R-:W-:Y:S01]  /*b170*/  IMAD R0, R8, R0, R6 ;  /* 0x0000000008007224 */ /* 0x000fe200078e0206 */
[----:B------:R-:W-:Y:S01]  /*b180*/  SHF.R.S32.HI R6, RZ, 0x1f, R5 ;  /* 0x0000001fff067819 */ /* 0x000fe20000011405 */
[----:B------:R-:W-:-:S04]  /*b190*/  IMAD.WIDE.U32 R2, R5, UR4, R2 ;  /* 0x0000000405027c25 */ /* 0x000fc8000f8e0002 */
[----:B------:R-:W-:-:S04]  /*b1a0*/  IMAD R6, R6, UR4, RZ ;  /* 0x0000000406067c24 */ /* 0x000fc8000f8e02ff */
[----:B------:R-:W-:Y:S01]  /*b1b0*/  IMAD R6, R5, UR5, R6 ;  /* 0x0000000505067c24 */ /* 0x000fe2000f8e0206 */
[----:B------:R-:W-:Y:S01]  /*b1c0*/  SHF.R.S32.HI R5, RZ, 0x1f, R0 ;  /* 0x0000001fff057819 */ /* 0x000fe20000011400 */
[----:B------:R-:W-:Y:S02]  /*b1d0*/  ULDC.64 UR4, c[0x0][0x2c8] ;  /* 0x0000b20000047ab9 */ /* 0x000fe40000000a00 */
[----:B------:R-:W-:Y:S02]  /*b1e0*/  IMAD.IADD R3, R3, 0x1, R6 ;  /* 0x0000000103037824 */ /* 0x000fe400078e0206 */
[----:B------:R-:W-:Y:S01]  /*b1f0*/  IMAD R5, R5, UR4, RZ ;  /* 0x0000000405057c24 */ /* 0x000fe2000f8e02ff */
[----:B------:R-:W-:Y:S01]  /*b200*/  SHF.L.U32 R21, R11, 0x3, RZ ;  /* 0x000000030b157819 */ /* 0x000fe200000006ff */
[----:B------:R-:W-:-:S04]  /*b210*/  IMAD.WIDE.U32 R2, R0, UR4, R2 ;  /* 0x0000000400027c25 */ /* 0x000fc8000f8e0002 */
[----:B------:R-:W-:Y:S01]  /*b220*/  IMAD R5, R0, UR5, R5 ;  /* 0x0000000500057c24 */ /* 0x000fe2000f8e0205 */
[----:B------:R-:W-:Y:S01]  /*b230*/  ULDC.64 UR4, c[0x0][0x280] ;  /* 0x0000a00000047ab9 */ /* 0x000fe20000000a00 */
[----:B------:R-:W-:Y:S02]  /*b240*/  LOP3.LUT R21, R21, 0x38, RZ, 0xc0, !PT ;  /* 0x0000003815157812 */ /* 0x000fe400078ec0ff */
[----:B------:R-:W-:Y:S01]  /*b250*/  IMAD.IADD R5, R3, 0x1, R5 ;  /* 0x0000000103057824 */ /* 0x000fe200078e0205 */
[----:B------:R-:W-:Y:S01]  /*b260*/  LEA R0, P0, R2, UR4, 0x1 ;  /* 0x0000000402007c11 */ /* 0x000fe2000f8008ff */
[----:B------:R-:W-:Y:S01]  /*b270*/  ULDC UR4, c[0x0][0x2b8] ;  /* 0x0000ae0000047ab9 */ /* 0x000fe20000000800 */
[----:B------:R-:W-:Y:S02]  /*b280*/  LOP3.LUT R20, R11, 0x7f, RZ, 0xc0, !PT ;  /* 0x0000007f0b147812 */ /* 0x000fe400078ec0ff */
[C---:B------:R-:W-:Y:S02]  /*b290*/  LOP3.LUT R10, R21.reuse, 0x40, RZ, 0xfc, !PT ;  /* 0x00000040150a7812 */ /* 0x040fe400078efcff */
[----:B------:R-:W-:-:S02]  /*b2a0*/  LOP3.LUT R11, R21, 0x80, RZ, 0xfc, !PT ;  /* 0x00000080150b7812 */ /* 0x000fc400078efcff */
[----:B------:R-:W-:Y:S01]  /*b2b0*/  LEA.HI.X R5, R2, UR5, R5, 0x1, P0 ;  /* 0x0000000502057c11 */ /* 0x000fe200080f0c05 */
[----:B------:R-:W-:Y:S01]  /*b2c0*/  UMOV UR5, 0xffffffff ;  /* 0xffffffff00057882 */ /* 0x000fe20000000000 */
[----:B------:R-:W-:Y:S02]  /*b2d0*/  ISETP.GE.AND P3, PT, R9, UR4, PT ;  /* 0x0000000409007c0c */ /* 0x000fe4000bf66270 */
[----:B------:R-:W-:Y:S02]  /*b2e0*/  ISETP.GE.AND P2, PT, R10, UR4, PT ;  /* 0x000000040a007c0c */ /* 0x000fe4000bf46270 */
[----:B------:R-:W-:Y:S02]  /*b2f0*/  ISETP.GE.AND P0, PT, R11, UR4, PT ;  /* 0x000000040b007c0c */ /* 0x000fe4000bf06270 */
[----:B------:R-:W-:Y:S01]  /*b300*/  SHF.R.U32.HI R10, RZ, 0x3, R20 ;  /* 0x00000003ff0a7819 */ /* 0x000fe20000011614 */
[----:B-1----:R-:W-:Y:S10]  /*b310*/  BRA.DIV UR5, `(.L_x_265) ;  /* 0x0000003605dc7947 */ /* 0x002ff4000b800000 */
[----:B------:R-:W0:Y:S01]  /*b320*/  SHFL.IDX PT, R3, R0, RZ, 0x181f ;  /* 0x00181fff00037589 */ /* 0x000e2200000e0000 */
[----:B-----5:R-:W-:Y:S02]  /*b330*/  IMAD R6, R17, R8, RZ ;  /* 0x0000000811067224 */ /* 0x020fe400078e02ff */
[----:B------:R-:W-:Y:S01]  /*b340*/  IMAD.IADD R4, R10, 0x1, R4 ;  /* 0x000000010a047824 */ /* 0x000fe200078e0204 */
[----:B------:R-:W1:Y:S04]  /*b350*/  SHFL.IDX PT, R2, R5, RZ, 0x181f ;  /* 0x00181fff05027589 */ /* 0x000e6800000e0000 */
[----:B------:R-:W-:Y:S01]  /*b360*/  ISETP.GE.AND P1, PT, R4, R6, PT ;  /* 0x000000060400720c */ /* 0x000fe20003f26270 */
[----:B------:R-:W-:-:S12]  /*b370*/  SHFL.IDX PT, R14, R0, 0x7, 0x181f ;  /* 0x00f81f00000e7f89 */ /* 0x000fd800000e0000 */
[----:B0-----:R-:W-:-:S05]  /*b380*/  @!P1 LEA R7, P4, R9, R3, 0x1 ;  /* 0x0000000309079211 */ /* 0x001fca00078808ff */
[----:B-1----:R-:W-:Y:S02]  /*b390*/  @!P1 IMAD.X R3, RZ, RZ, R2, P4 ;  /* 0x000000ffff039224 */ /* 0x002fe400020e0602 */
[----:B------:R-:W-:Y:S01]  /*b3a0*/  @!P1 IMAD.MOV.U32 R2, RZ, RZ, R7 ;  /* 0x000000ffff029224 */ /* 0x000fe200078e0007 */
[----:B------:R-:W-:-:S04]  /*b3b0*/  IADD3 R7, R4, 0x10, RZ ;  /* 0x0000001004077810 */ /* 0x000fc80007ffe0ff */
[----:B------:R-:W-:Y:S04]  /*b3c0*/  @!P1 LDGSTS.E.BYPASS.LTC128B.128 [R34+0xc400], desc[UR36][R2.64], !P3 ;  /* 0x0c40000002229fae */ /* 0x000fe8000d901d64 */
[----:B------:R-:W-:Y:S04]  /*b3d0*/  @!P1 LDGSTS.E.BYPASS.LTC128B.128 [R34+0x10400], desc[UR36][R2.64+0x80], !P2 ;  /* 0x1040008002229fae */ /* 0x000fe8000d101d64 */
[----:B------:R0:W-:Y:S01]  /*b3e0*/  @!P1 LDGSTS.E.BYPASS.LTC128B.128 [R34+0x14400], desc[UR36][R2.64+0x100], !P0 ;  /* 0x1440010002229fae */ /* 0x0001e2000c101d64 */
[----:B------:R-:W-:-:S03]  /*b3f0*/  ISETP.GE.AND P1, PT, R7, R6, PT ;  /* 0x000000060700720c */ /* 0x000fc60003f26270 */
[----:B0-----:R-:W0:Y:S04]  /*b400*/  SHFL.IDX PT, R3, R0, 0x1, 0x181f ;  /* 0x00381f0000037f89 */ /* 0x001e2800000e0000 */
[----:B------:R-:W1:Y:S06]  /*b410*/  SHFL.IDX PT, R2, R5, 0x1, 0x181f ;  /* 0x00381f0005027f89 */ /* 0x000e6c00000e0000 */
[----:B0-----:R-:W-:-:S05]  /*b420*/  @!P1 LEA R7, P4, R9, R3, 0x1 ;  /* 0x0000000309079211 */ /* 0x001fca00078808ff */
[----:B-1----:R-:W-:Y:S02]  /*b430*/  @!P1 IMAD.X R8, RZ, RZ, R2, P4 ;  /* 0x000000ffff089224 */ /* 0x002fe400020e0602 */
[----:B------:R-:W-:Y:S01]  /*b440*/  @!P1 IMAD.MOV.U32 R2, RZ, RZ, R7 ;  /* 0x000000ffff029224 */ /* 0x000fe200078e0007 */
[----:B------:R-:W-:Y:S01]  /*b450*/  IADD3 R7, R4, 0x20, RZ ;  /* 0x0000002004077810 */ /* 0x000fe20007ffe0ff */
[----:B------:R-:W-:-:S05]  /*b460*/  @!P1 IMAD.MOV.U32 R3, RZ, RZ, R8 ;  /* 0x000000ffff039224 */ /* 0x000fca00078e0008 */
        /* <DEDUP_REMOVED lines=49> */
[----:B------:R-:W1:Y:S04]  /*b780*/  SHFL.IDX PT, R2, R5, 0x6, 0x181f ;  /* 0x00d81f0005027f89 */ /* 0x000e6800000e0000 */
[----:B------:R-:W2:Y:S02]  /*b790*/  SHFL.IDX PT, R5, R5, 0x7, 0x181f ;  /* 0x00f81f0005057f89 */ /* 0x000ea400000e0000 */
[----:B0-----:R-:W-:-:S05]  /*b7a0*/  @!P1 LEA R7, P4, R9, R3, 0x1 ;  /* 0x0000000309079211 */ /* 0x001fca00078808ff */
[----:B-1----:R-:W-:Y:S02]  /*b7b0*/  @!P1 IMAD.X R8, RZ, RZ, R2, P4 ;  /* 0x000000ffff089224 */ /* 0x002fe400020e0602 */
[----:B------:R-:W-:Y:S02]  /*b7c0*/  @!P1 IMAD.MOV.U32 R2, RZ, RZ, R7 ;  /* 0x000000ffff029224 */ /* 0x000fe400078e0007 */
[----:B------:R-:W-:-:S05]  /*b7d0*/  @!P1 IMAD.MOV.U32 R3, RZ, RZ, R8 ;  /* 0x000000ffff039224 */ /* 0x000fca00078e0008 */
[----:B------:R0:W-:Y:S04]  /*b7e0*/  @!P1 LDGSTS.E.BYPASS.LTC128B.128 [R34+0xf400], desc[UR36][R2.64], !P3 ;  /* 0x0f40000002229fae */ /* 0x0001e8000d901d64 */
[----:B------:R0:W-:Y:S04]  /*b7f0*/  @!P1 LDGSTS.E.BYPASS.LTC128B.128 [R34+0x13400], desc[UR36][R2.64+0x80], !P2 ;  /* 0x1340008002229fae */ /* 0x0001e8000d101d64 */
[----:B--2---:R0:W-:Y:S02]  /*b800*/  @!P1 LDGSTS.E.BYPASS.LTC128B.128 [R34+0x17400], desc[UR36][R2.64+0x100], !P0 ;  /* 0x1740010002229fae */ /* 0x0041e4000c101d64 */
.L_x_356:
[----:B0-----:R-:W-:Y:S01]  /*b810*/  IADD3 R3, R4, 0x70, RZ ;  /* 0x0000007004037810 */ /* 0x001fe20007ffe0ff */
[----:B------:R-:W-:Y:S03]  /*b820*/  BSSY B0, `(.L_x_266) ;  /* 0x000000b000007945 */ /* 0x000fe60003800000 */
[----:B------:R-:W-:-:S13]  /*b830*/  ISETP.GE.AND P1, PT, R3, R6, PT ;  /* 0x000000060300720c */ /* 0x000fda0003f26270 */
[----:B------:R-:W-:Y:S05]  /*b840*/  @P1 BRA `(.L_x_267) ;  /* 0x0000000000201947 */ /* 0x000fea0003800000 */
[----:B------:R-:W-:-:S05]  /*b850*/  LEA R2, P1, R9, R14, 0x1 ;  /* 0x0000000e09027211 */ /* 0x000fca00078208ff */
[----:B------:R-:W-:-:S05]  /*b860*/  IMAD.X R3, RZ, RZ, R5, P1 ;  /* 0x000000ffff037224 */ /* 0x000fca00008e0605 */
[----:B------:R-:W-:Y:S01]  /*b870*/  @!PT LDS RZ, [RZ] ;  /* 0x00000000fffff984 */ /* 0x000fe20000000800 */
[----:B------:R-:W-:Y:S01]  /*b880*/  @!PT LDS RZ, [RZ] ;  /* 0x00000000fffff984 */ /* 0x000fe20000000800 */
[----:B------:R-:W-:Y:S01]  /*b890*/  @!PT LDS RZ, [RZ] ;  /* 0x00000000fffff984 */ /* 0x000fe20000000800 */
[----:B------:R0:W-:Y:S04]  /*b8a0*/  LDGSTS.E.BYPASS.LTC128B.128 [R34+0xfc00], desc[UR36][R2.64], !P3 ;  /* 0x0fc0000002227fae */ /* 0x0001e8000d901d64 */
[----:B------:R0:W-:Y:S04]  /*b8b0*/  LDGSTS.E.BYPASS.LTC128B.128 [R34+0x13c00], desc[UR36][R2.64+0x80], !P2 ;  /* 0x13c0008002227fae */ /* 0x0001e8000d101d64 */
[----:B------:R0:W-:Y:S02]  /*b8c0*/  LDGSTS.E.BYPASS.LTC128B.128 [R34+0x17c00], desc[UR36][R2.64+0x100], !P0 ;  /* 0x17c0010002227fae */ /* 0x0001e4000c101d64 */
.L_x_267:
[----:B------:R-:W-:Y:S05]  /*b8d0*/  BSYNC B0 ;  /* 0x0000000000007941 */ /* 0x000fea0003800000 */
.L_x_266:
[----:B------:R-:W-:Y:S01]  /*b8e0*/  NOP ;  /* 0x0000000000007918 */ /* 0x000fe20000000000 */
[----:B------:R-:W-:-:S13]  /*b8f0*/  PLOP3.LUT P0, PT, PT, PT, PT, 0x80, 0x0 ;  /* 0x000000000000781c */ /* 0x000fda0003f0f070 */
.L_x_268:
[----:B------:R-:W-:Y:S02]  /*b900*/  PLOP3.LUT P1, PT, P1, P0, PT, 0xa2, 0x0 ;  /* 0x000000000000781c */ /* 0x000fe40000f21472 */
[----:B------:R-:W-:-:S08]  /*b910*/  @P0 R2UR P1, UR4, R22 ;  /* 0x00000000160402ca */ /* 0x000fd00000020000 */
[----:B------:R-:W-:-:S05]  /*b920*/  @P0 PLOP3.LUT P0, PT, P1, PT, PT, 0x80, 0x0 ;  /* 0x000000000000081c */ /* 0x000fca0000f0f070 */
[----:B------:R-:W-:Y:S01]  /*b930*/  @!P1 SYNCS.ARRIVE.TRANS64.RED.A0T1 RZ, [UR4+0x2a800], RZ ;  /* 0x02a800ffffff99a7 */ /* 0x000fe20008200404 */
[----:B------:R-:W-:Y:S07]  /*b940*/  @!P1 ARRIVES.LDGSTSBAR.64.TRANSCNT [UR4+0x2a800] ;  /* 0x02a80000ff0099b0 */ /* 0x000fee0008000a84 */
[----:B------:R-:W-:Y:S05]  /*b950*/  @P0 BRA.U.ANY `(.L_x_268) ;  /* 0xfffffffd00e80947 */ /* 0x000fea000393ffff */
[----:B0-----:R-:W2:Y:S02]  /*b960*/  LDL.LU R2, [R1+0x14] ;  /* 0x0000140001027983 */ /* 0x001ea40000300800 */
[----:B--2---:R-:W-:-:S05]  /*b970*/  VIADD R2, R2, 0x1 ;  /* 0x0000000102027836 */ /* 0x004fca0000000000 */
[----:B------:R0:W-:Y:S01]  /*b980*/  STL [R1+0x14], R2 ;  /* 0x0000140201007387 */ /* 0x0001e20000100800 */
[----:B------:R-:W-:-:S04]  /*b990*/  LEA.HI R0, R2, R2, RZ, 0x1 ;  /* 0x0000000202007211 */ /* 0x000fc800078f08ff */
[----:B------:R-:W-:-:S05]  /*b9a0*/  LOP3.LUT R0, R0, 0xfffffffe, RZ, 0xc0, !PT ;  /* 0xfffffffe00007812 */ /* 0x000fca00078ec0ff */
[----:B------:R-:W-:-:S05]  /*b9b0*/  IMAD.IADD R0, R2, 0x1, -R0 ;  /* 0x0000000102007824 */ /* 0x000fca00078e0a00 */
[----:B------:R-:W-:Y:S01]  /*b9c0*/  SHF.L.U32 R3, R0, 0x1f, RZ ;  /* 0x0000001f00037819 */ /* 0x000fe200000006ff */
[----:B------:R-:W-:Y:S01]  /*b9d0*/  NOP ;  /* 0x0000000000007918 */ /* 0x000fe20000000000 */
[----:B------:R0:W-:Y:S01]  /*b9e0*/  SYNCS.ARRIVE.TRANS64.A1T0 RZ, [R22+URZ+0x2a800], RZ ;  /* 0x02a800ff16ff79a7 */ /* 0x0001e2000810003f */
[----:B------:R-:W-:Y:S01]  /*b9f0*/  BSSY B0, `(.L_x_269) ;  /* 0x0000003000007945 */ /* 0x000fe20003800000 */
[----:B------:R-:W1:Y:S03]  /*ba00*/  SYNCS.PHASECHK.TRANS64.TRYWAIT P0, [R22+URZ+0x2a820], R3 ;  /* 0x02a82003160075a7 */ /* 0x000e66000800017f */
[----:B01----:R-:W-:Y:S05]  /*ba10*/  @!P0 BRA `(.L_x_270) ;  /* 0x0000003800d48947 */ /* 0x003fea0003800000 */
.L_x_357:
[----:B------:R-:W-:Y:S05]  /*ba20*/  BSYNC B0 ;  /* 0x0000000000007941 */ /* 0x000fea0003800000 */
.L_x_269:
[----:B------:R-:W-:Y:S01]  /*ba30*/  ISETP.GE.AND P0, PT, R36, 0x61, PT ;  /* 0x000000612400780c */ /* 0x000fe20003f06270 */
[----:B------:R-:W-:-:S12]  /*ba40*/  BSSY B0, `(.L_x_271) ;  /* 0x00000ff000007945 */ /* 0x000fd80003800000 */
[----:B------:R-:W-:Y:S05]  /*ba50*/  @!P0 BRA `(.L_x_272) ;  /* 0x0000000c00f48947 */ /* 0x000fea0003800000 */
[----:B------:R-:W2:Y:S01]  /*ba60*/  LDL.LU R0, [R1+0x18] ;  /* 0x0000180001007983 */ /* 0x000ea20000300800 */
[----:B------:R-:W-:Y:S02]  /*ba70*/  IMAD.MOV.U32 R17, RZ, RZ, R28 ;  /* 0x000000ffff117224 */ /* 0x000fe400078e001c */
[----:B------:R-:W-:Y:S02]  /*ba80*/  IMAD.MOV.U32 R10, RZ, RZ, R27 ;  /* 0x000000ffff0a7224 */ /* 0x000fe400078e001b */
[----:B------:R-:W-:Y:S01]  /*ba90*/  IMAD.MOV.U32 R30, RZ, RZ, R26 ;  /* 0x000000ffff1e7224 */ /* 0x000fe200078e001a */
[----:B--2---:R-:W-:-:S07]  /*baa0*/  IADD3 R0, R0, -0x2, RZ ;  /* 0xfffffffe00007810 */ /* 0x004fce0007ffe0ff */
.L_x_285:
[----:B------:R-:W2:Y:S01]  /*bab0*/  LDL R7, [R1] ;  /* 0x0000000001077983 */ /* 0x000ea20000100800 */
[----:B------:R-:W1:Y:S01]  /*bac0*/  LDC R4, c[0x0][0x430] ;  /* 0x00010c00ff047b82 */ /* 0x000e620000000800 */
[----:B------:R-:W0:Y:S02]  /*bad0*/  S2R R2, SR_TID.X ;  /* 0x0000000000027919 */ /* 0x000e240000002100 */
[----:B------:R-:W3:Y:S01]  /*bae0*/  LDL R9, [R1+0x20] ;  /* 0x0000200001097983 */ /* 0x000ee20000100800 */
[----:B-1----:R-:W-:Y:S02]  /*baf0*/  ISETP.NE.AND P0, PT, R4, 0x1, PT ;  /* 0x000000010400780c */ /* 0x002fe40003f05270 */
[C---:B0-----:R-:W-:Y:S02]  /*bb00*/  LOP3.LUT R3, R2.reuse, 0x7f, RZ, 0xc0, !PT ;  /* 0x0000007f02037812 */ /* 0x041fe400078ec0ff */
[----:B------:R-:W-:-:S09]  /*bb10*/  SHF.L.U32 R2, R2, 0x4, RZ ;  /* 0x0000000402027819 */ /* 0x000fd200000006ff */
[----:B------:R-:W0:Y:S01]  /*bb20*/  @P0 LDC R5, c[0x0][0x438] ;  /* 0x00010e00ff050b82 */ /* 0x000e220000000800 */
[----:B------:R-:W-:-:S04]  /*bb30*/  SHF.R.U32.HI R3, RZ, 0x3, R3 ;  /* 0x00000003ff037819 */ /* 0x000fc80000011603 */
[----:B------:R-:W-:-:S03]  /*bb40*/  LOP3.LUT R2, R3, 0x70, R2, 0xf8, !PT ;  /* 0x0000007003027812 */ /* 0x000fc600078ef802 */
[----:B------:R-:W1:Y:S01]  /*bb50*/  @P0 LDC R3, c[0x0][0x434] ;  /* 0x00010d00ff030b82 */ /* 0x000e620000000800 */
[----:B------:R-:W-:Y:S01]  /*bb60*/  IMAD R8, R0, 0x60, R37 ;  /* 0x0000006000087824 */ /* 0x000fe200078e0225 */
[----:B------:R-:W-:-:S03]  /*bb70*/  ISETP.GT.U32.AND P2, PT, R2, 0x5f, PT ;  /* 0x0000005f0200780c */ /* 0x000fc60003f44070 */
[----:B------:R-:W-:-:S04]  /*bb80*/  IMAD.IADD R8, R2, 0x1, R8 ;  /* 0x0000000102087824 */ /* 0x000fc800078e0208 */
[----:B------:R-:W-:Y:S02]  /*bb90*/  IMAD.MOV.U32 R6, RZ, RZ, R8 ;  /* 0x000000ffff067224 */ /* 0x000fe400078e0008 */
[----:B-1----:R-:W-:-:S05]  /*bba0*/  @P0 IMAD.HI.U32 R2, R8, R3, RZ ;  /* 0x0000000308020227 */ /* 0x002fca00078e00ff */
[----:B0-----:R-:W-:Y:S02]  /*bbb0*/  @P0 SHF.R.U32.HI R6, RZ, R5, R2 ;  /* 0x00000005ff060219 */ /* 0x001fe40000011602 */
[----:B------:R-:W0:Y:S02]  /*bbc0*/  @!P2 LDC.64 R4, c[0x0][0x428] ;  /* 0x00010a00ff04ab82 */ /* 0x000e240000000a00 */
[--C-:B------:R-:W-:Y:S01]  /*bbd0*/  @!P2 SHF.R.S32.HI R3, RZ, 0x1f, R6.reuse ;  /* 0x0000001fff03a819 */ /* 0x100fe20000011406 */
[----:B------:R-:W-:-:S04]  /*bbe0*/  @!P2 IMAD.MOV.U32 R2, RZ, RZ, R6 ;  /* 0x000000ffff02a224 */ /* 0x000fc800078e0006 */
[----:B0-----:R-:W-:-:S04]  /*bbf0*/  @!P2 IMAD.WIDE.U32 R2, R31, R4, R2 ;  /* 0x000000041f02a225 */ /* 0x001fc800078e0002 */
[----:B--2---:R-:W-:-:S04]  /*bc00*/  @!P2 IMAD R4, R7, R4, RZ ;  /* 0x000000040704a224 */ /* 0x004fc800078e02ff */
[----:B------:R-:W-:Y:S02]  /*bc10*/  @!P2 IMAD R7, R31, R5, R4 ;  /* 0x000000051f07a224 */ /* 0x000fe400078e0204 */
[----:B------:R-:W0:Y:S03]  /*bc20*/  @!P2 LDC.64 R4, c[0x0][0x418] ;  /* 0x00010600ff04ab82 */ /* 0x000e260000000a00 */
[----:B------:R-:W-:Y:S01]  /*bc30*/  @!P2 IADD3 R3, R7, R3, RZ ;  /* 0x000000030703a210 */ /* 0x000fe20007ffe0ff */
[----:B------:R-:W-:Y:S01]  /*bc40*/  IMAD.MOV.U32 R7, RZ, RZ, RZ ;  /* 0x000000ffff077224 */ /* 0x000fe200078e00ff */
[----:B0-----:R-:W-:-:S04]  /*bc50*/  @!P2 LEA R4, P0, R2, R4, 0x2 ;  /* 0x000000040204a211 */ /* 0x001fc800078010ff */
[----:B------:R-:W-:-:S05]  /*bc60*/  @!P2 LEA.HI.X R5, R2, R5, R3, 0x2, P0 ;  /* 0x000000050205a211 */ /* 0x000fca00000f1403 */
[----:B------:R0:W5:Y:S01]  /*bc70*/  @!P2 LDG.E R7, desc[UR36][R4.64] ;  /* 0x000000240407a981 */ /* 0x000162000c1e1900 */
[----:B---3--:R-:W-:Y:S01]  /*bc80*/  ISETP.NE.AND P1, PT, R9, 0x3, PT ;  /* 0x000000030900780c */ /* 0x008fe20003f25270 */
[----:B------:R-:W-:Y:S01]  /*bc90*/  VIADD R27, R10, 0x1 ;  /* 0x000000010a1b7836 */ /* 0x000fe20000000000 */
[----:B------:R-:W-:Y:S05]  /*bca0*/  YIELD ;  /* 0x0000000000007946 */ /* 0x000fea0003800000 */
[----:B------:R-:W-:Y:S01]  /*bcb0*/  ISETP.NE.AND P0, PT, R27, 0x2, PT ;  /* 0x000000021b00780c */ /* 0x000fe20003f05270 */
[----:B------:R-:W-:Y:S01]  /*bcc0*/  IMAD.MOV R3, RZ, RZ, -R6 ;  /* 0x000000ffff037224 */ /* 0x000fe200078e0a06 */
[----:B------:R-:W-:-:S02]  /*bcd0*/  ULDC UR4, c[0x0][0x430] ;  /* 0x00010c0000047ab9 */ /* 0x000fc40000000800 */
[----:B------:R-:W-:Y:S01]  /*bce0*/  SEL R28, RZ, 0x1, P0 ;  /* 0x00000001ff1c7807 */ /* 0x000fe20000000000 */
[----:B------:R-:W-:Y:S01]  /*bcf0*/  IMAD R8, R3, UR4, R8 ;  /* 0x0000000403087c24 */ /* 0x000fe2000f8e0208 */
[----:B------:R-:W-:Y:S02]  /*bd00*/  SEL R27, R27, RZ, P0 ;  /* 0x000000ff1b1b7207 */ /* 0x000fe40000000000 */
[----:B------:R-:W-:Y:S02]  /*bd10*/  MOV R26, R0 ;  /* 0x00000000001a7202 */ /* 0x000fe40000000f00 */
[----:B------:R-:W-:Y:S01]  /*bd20*/  LOP3.LUT R28, R17, R28, RZ, 0x3c, !PT ;  /* 0x0000001c111c7212 */ /* 0x000fe200078e3cff */
[----:B0-----:R-:W-:Y:S06]  /*bd30*/  @!P1 BRA `(.L_x_273) ;  /* 0x0000000000049947 */ /* 0x001fec0003800000 */
[----:B------:R-:W-:Y:S01]  /*bd40*/  BPT.TRAP 0x1 ;  /* 0x000000040000795c */ /* 0x000fe20000300000 */
.L_x_273:
[----:B------:R-:W-:Y:S01]  /*bd50*/  IMAD R6, R27, 0x8, R22 ;  /* 0x000000081b067824 */ /* 0x000fe200078e0216 */
[----:B------:R-:W-:Y:S01]  /*bd60*/  SHF.L.U32 R3, R28, 0x1f, RZ ;  /* 0x0000001f1c037819 */ /* 0x000fe200000006ff */
[----:B------:R-:W-:Y:S03]  /*bd70*/  BSSY B1, `(.L_x_274) ;  /* 0x0000003000017945 */ /* 0x000fe60003800000 */
[----:B------:R-:W0:Y:S02]  /*bd80*/  SYNCS.PHASECHK.TRANS64.TRYWAIT P0, [R6+URZ+0x2a840], R3 ;  /* 0x02a84003060075a7 */ /* 0x000e24000800017f */
[----:B0-----:R-:W-:Y:S05]  /*bd90*/  @!P0 BRA `(.L_x_275) ;  /* 0x0000003800088947 */ /* 0x001fea0003800000 */
.L_x_358:
[----:B------:R-:W-:Y:S05]  /*bda0*/  BSYNC B1 ;  /* 0x0000000000017941 */ /* 0x000fea0003800000 */
.L_x_274:
[----:B------:R-:W-:Y:S01]  /*bdb0*/  SHF.R.S32.HI R20, RZ, 0x1f, R8 ;  /* 0x0000001fff147819 */ /* 0x000fe20000011408 */
[----:B------:R-:W-:Y:S01]  /*bdc0*/  ULDC.64 UR4, c[0x0][0x300] ;  /* 0x0000c00000047ab9 */ /* 0x000fe20000000a00 */
[----:B-----5:R-:W-:Y:S01]  /*bdd0*/  SHF.R.S32.HI R21, RZ, 0x1f, R7 ;  /* 0x0000001fff157819 */ /* 0x020fe20000011407 */
[----:B0-----:R-:W-:Y:S01]  /*bde0*/  IMAD.WIDE.U32 R2, R8, UR4, RZ ;  /* 0x0000000408027c25 */ /* 0x001fe2000f8e00ff */
[C---:B------:R-:W-:Y:S02]  /*bdf0*/  LOP3.LUT P3, RZ, R25.reuse, 0x4, RZ, 0xc0, !PT ;  /* 0x0000000419ff7812 */ /* 0x040fe4000786c0ff */
[C---:B------:R-:W-:Y:S01]  /*be00*/  LOP3.LUT P2, RZ, R25.reuse, 0x2, RZ, 0xc0, !PT ;  /* 0x0000000219ff7812 */ /* 0x040fe2000784c0ff */
[----:B------:R-:W-:Y:S01]  /*be10*/  IMAD R0, R20, UR4, RZ ;  /* 0x0000000414007c24 */ /* 0x000fe2000f8e02ff */
[----:B------:R-:W-:Y:S01]  /*be20*/  LOP3.LUT P1, RZ, R25, 0x1, RZ, 0xc0, !PT ;  /* 0x0000000119ff7812 */ /* 0x000fe2000782c0ff */
[----:B------:R-:W-:Y:S02]  /*be30*/  IMAD R4, R27, 0x4800, R33 ;  /* 0x000048001b047824 */ /* 0x000fe400078e0221 */
[----:B------:R-:W-:Y:S01]  /*be40*/  IMAD R0, R8, UR5, R0 ;  /* 0x0000000508007c24 */ /* 0x000fe2000f8e0200 */
[----:B------:R-:W-:-:S03]  /*be50*/  ULDC.64 UR4, c[0x0][0x310] ;  /* 0x0000c40000047ab9 */ /* 0x000fc60000000a00 */
[----:B------:R-:W-:Y:S02]  /*be60*/  IMAD.IADD R3, R3, 0x1, R0 ;  /* 0x0000000103037824 */ /* 0x000fe400078e0200 */
[----:B------:R-:W-:Y:S02]  /*be70*/  IMAD R0, R21, UR4, RZ ;  /* 0x0000000415007c24 */ /* 0x000fe4000f8e02ff */
[----:B------:R-:W-:-:S04]  /*be80*/  IMAD.WIDE.U32 R2, R7, UR4, R2 ;  /* 0x0000000407027c25 */ /* 0x000fc8000f8e0002 */
        /* <DEDUP_REMOVED lines=8> */
[----:B------:R-:W-:Y:S01]  /*bf10*/  UMOV UR4, 0xffffffff ;  /* 0xffffffff00047882 */ /* 0x000fe20000000000 */
[----:B------:R-:W-:-:S04]  /*bf20*/  IADD3 R0, R0, R3, RZ ;  /* 0x0000000300007210 */ /* 0x000fc80007ffe0ff */
[----:B------:R-:W-:Y:S01]  /*bf30*/  LEA.HI.X R5, R2, UR5, R0, 0x1, P0 ;  /* 0x0000000502057c11 */ /* 0x000fe200080f0c00 */
[----:B------:R-:W-:Y:S06]  /*bf40*/  BRA.DIV UR4, `(.L_x_276) ;  /* 0x0000003604b07947 */ /* 0x000fec000b800000 */
[----:B------:R-:W0:Y:S01]  /*bf50*/  S2R R3, SR_TID.X ;  /* 0x0000000000037919 */ /* 0x000e220000002100 */
[----:B------:R-:W-:Y:S01]  /*bf60*/  LEA R4, R4, R22, 0x1 ;  /* 0x0000001604047211 */ /* 0x000fe200078e08ff */
[----:B------:R-:W1:Y:S04]  /*bf70*/  SHFL.IDX PT, R2, R9, RZ, 0x181f ;  /* 0x00181fff09027589 */ /* 0x000e6800000e0000 */
[----:B------:R-:W-:Y:S01]  /*bf80*/  SHFL.IDX PT, R35, R5, 0x2, 0x181f ;  /* 0x00581f0005237f89 */ /* 0x000fe200000e0000 */
[----:B0-----:R-:W-:-:S03]  /*bf90*/  IMAD.SHL.U32 R11, R3, 0x8, RZ ;  /* 0x00000008030b7824 */ /* 0x001fc600078e00ff */
[----:B------:R-:W0:Y:S02]  /*bfa0*/  SHFL.IDX PT, R3, R5, RZ, 0x181f ;  /* 0x00181fff05037589 */ /* 0x000e2400000e0000 */
[----:B------:R-:W-:-:S05]  /*bfb0*/  LOP3.LUT R11, R11, 0x38, RZ, 0xc0, !PT ;  /* 0x000000380b0b7812 */ /* 0x000fca00078ec0ff */
[----:B------:R-:W-:-:S05]  /*bfc0*/  IMAD.SHL.U32 R0, R11, 0x2, RZ ;  /* 0x000000020b007824 */ /* 0x000fca00078e00ff */
[----:B-1----:R-:W-:-:S05]  /*bfd0*/  IADD3 R2, P0, R2, R0, RZ ;  /* 0x0000000002027210 */ /* 0x002fca0007f1e0ff */
[----:B0-----:R-:W-:-:S05]  /*bfe0*/  IMAD.X R3, RZ, RZ, R3, P0 ;  /* 0x000000ffff037224 */ /* 0x001fca00000e0603 */
[----:B------:R-:W-:Y:S04]  /*bff0*/  LDGSTS.E.BYPASS.LTC128B.128 [R4+0x18400], desc[UR36][R2.64], !P3 ;  /* 0x1840000002047fae */ /* 0x000fe8000d901d64 */
[----:B------:R-:W-:Y:S04]  /*c000*/  LDGSTS.E.BYPASS.LTC128B.128 [R4+0x1b400], desc[UR36][R2.64+0x80], !P2 ;  /* 0x1b40008002047fae */ /* 0x000fe8000d101d64 */
[----:B------:R0:W-:Y:S04]  /*c010*/  LDGSTS.E.BYPASS.LTC128B.128 [R4+0x1e400], desc[UR36][R2.64+0x100], !P1 ;  /* 0x1e40010002047fae */ /* 0x0001e8000c901d64 */
[----:B0-----:R-:W0:Y:S04]  /*c020*/  SHFL.IDX PT, R2, R9, 0x1, 0x181f ;  /* 0x00381f0009027f89 */ /* 0x001e2800000e0000 */
[----:B------:R-:W1:Y:S01]  /*c030*/  SHFL.IDX PT, R3, R5, 0x1, 0x181f ;  /* 0x00381f0005037f89 */ /* 0x000e6200000e0000 */
[----:B0-----:R-:W-:-:S05]  /*c040*/  IADD3 R2, P0, R2, R0, RZ ;  /* 0x0000000002027210 */ /* 0x001fca0007f1e0ff */
[----:B-1----:R-:W-:-:S05]  /*c050*/  IMAD.X R3, RZ, RZ, R3, P0 ;  /* 0x000000ffff037224 */ /* 0x002fca00000e0603 */
[----:B------:R-:W-:Y:S04]  /*c060*/  LDGSTS.E.BYPASS.LTC128B.128 [R4+0x18c00], desc[UR36][R2.64], !P3 ;  /* 0x18c0000002047fae */ /* 0x000fe8000d901d64 */
[----:B------:R-:W-:Y:S04]  /*c070*/  LDGSTS.E.BYPASS.LTC128B.128 [R4+0x1bc00], desc[UR36][R2.64+0x80], !P2 ;  /* 0x1bc0008002047fae */ /* 0x000fe8000d101d64 */
[----:B------:R0:W-:Y:S04]  /*c080*/  LDGSTS.E.BYPASS.LTC128B.128 [R4+0x1ec00], desc[UR36][R2.64+0x100], !P1 ;  /* 0x1ec0010002047fae */ /* 0x0001e8000c901d64 */
[----:B0-----:R-:W0:Y:S02]  /*c090*/  SHFL.IDX PT, R2, R9, 0x2, 0x181f ;  /* 0x00581f0009027f89 */ /* 0x001e2400000e0000 */
[----:B0-----:R-:W-:-:S05]  /*c0a0*/  IADD3 R2, P0, R2, R0, RZ ;  /* 0x0000000002027210 */ /* 0x001fca0007f1e0ff */
[----:B------:R-:W-:Y:S02]  /*c0b0*/  IMAD.X R3, RZ, RZ, R35, P0 ;  /* 0x000000ffff037224 */ /* 0x000fe400000e0623 */
[----:B------:R-:W-:Y:S04]  /*c0c0*/  SHFL.IDX PT, R35, R5, 0x3, 0x181f ;  /* 0x00781f0005237f89 */ /* 0x000fe800000e0000 */
        /* <DEDUP_REMOVED lines=11> */
[----:B0-----:R-:W-:-:S04]  /*c180*/  IADD3 R2, P0, R2, R0, RZ ;  /* 0x0000000002027210 */ /* 0x001fc80007f1e0ff */
[----:B------:R-:W-:Y:S02]  /*c190*/  IADD3.X R3, RZ, R35, RZ, P0, !PT ;  /* 0x00000023ff037210 */ /* 0x000fe400007fe4ff */
[----:B------:R0:W1:Y:S04]  /*c1a0*/  SHFL.IDX PT, R35, R5, 0x5, 0x181f ;  /* 0x00b81f0005237f89 */ /* 0x00006800000e0000 */
[----:B------:R-:W-:Y:S04]  /*c1b0*/  LDGSTS.E.BYPASS.LTC128B.128 [R4+0x1a400], desc[UR36][R2.64], !P3 ;  /* 0x1a40000002047fae */ /* 0x000fe8000d901d64 */
[----:B------:R-:W-:Y:S04]  /*c1c0*/  LDGSTS.E.BYPASS.LTC128B.128 [R4+0x1d400], desc[UR36][R2.64+0x80], !P2 ;  /* 0x1d40008002047fae */ /* 0x000fe8000d101d64 */
[----:B------:R2:W-:Y:S04]  /*c1d0*/  LDGSTS.E.BYPASS.LTC128B.128 [R4+0x20400], desc[UR36][R2.64+0x100], !P1 ;  /* 0x2040010002047fae */ /* 0x0005e8000c901d64 */
[----:B-12---:R0:W2:Y:S02]  /*c1e0*/  SHFL.IDX PT, R2, R9, 0x5, 0x181f ;  /* 0x00b81f0009027f89 */ /* 0x0060a400000e0000 */
.L_x_372:
[----:B--2---:R-:W-:-:S05]  /*c1f0*/  IADD3 R2, P0, R2, R0, RZ ;  /* 0x0000000002027210 */ /* 0x004fca0007f1e0ff */
[----:B------:R-:W-:Y:S01]  /*c200*/  IMAD.X R3, RZ, RZ, R35, P0 ;  /* 0x000000ffff037224 */ /* 0x000fe200000e0623 */
        /* <DEDUP_REMOVED lines=8> */
.L_x_277:
[----:B------:R-:W-:Y:S02]  /*c290*/  PLOP3.LUT P1, PT, P1, P0, PT, 0xa2, 0x0 ;  /* 0x000000000000781c */ /* 0x000fe40000f21472 */
[----:B------:R-:W-:-:S08]  /*c2a0*/  @P0 R2UR P1, UR4, R6 ;  /* 0x00000000060402ca */ /* 0x000fd00000020000 */
[----:B------:R-:W-:-:S05]  /*c2b0*/  @P0 PLOP3.LUT P0, PT, P1, PT, PT, 0x80, 0x0 ;  /* 0x000000000000081c */ /* 0x000fca0000f0f070 */
[----:B------:R-:W-:Y:S01]  /*c2c0*/  @!P1 SYNCS.ARRIVE.TRANS64.RED.A0T1 RZ, [UR4+0x2a830], RZ ;  /* 0x02a830ffffff99a7 */ /* 0x000fe20008200404 */
[----:B------:R-:W-:Y:S07]  /*c2d0*/  @!P1 ARRIVES.LDGSTSBAR.64.TRANSCNT [UR4+0x2a830] ;  /* 0x02a83000ff0099b0 */ /* 0x000fee0008000a84 */
[----:B------:R-:W-:Y:S05]  /*c2e0*/  @P0 BRA.U.ANY `(.L_x_277) ;  /* 0xfffffffd00e80947 */ /* 0x000fea000393ffff */
[----:B------:R-:W-:Y:S01]  /*c2f0*/  NOP ;  /* 0x0000000000007918 */ /* 0x000fe20000000000 */
[----:B-1----:R-:W2:Y:S02]  /*c300*/  LDL R2, [R1+0x20] ;  /* 0x0000200001027983 */ /* 0x002ea40000100800 */
[----:B--2---:R-:W-:-:S13]  /*c310*/  ISETP.NE.AND P2, PT, R2, 0x3, PT ;  /* 0x000000030200780c */ /* 0x004fda0003f45270 */
[----:B------:R-:W-:Y:S05]  /*c320*/  @!P2 BRA `(.L_x_278) ;  /* 0x000000000004a947 */ /* 0x000fea0003800000 */
[----:B------:R-:W-:Y:S01]  /*c330*/  BPT.TRAP 0x1 ;  /* 0x000000040000795c */ /* 0x000fe20000300000 */
.L_x_278:
[----:B------:R1:W-:Y:S01]  /*c340*/  SYNCS.ARRIVE.TRANS64.A1T0 RZ, [R6+URZ+0x2a830], RZ ;  /* 0x02a830ff06ff79a7 */ /* 0x0003e2000810003f */
[----:B------:R-:W-:Y:S05]  /*c350*/  @!P2 BRA `(.L_x_279) ;  /* 0x000000000004a947 */ /* 0x000fea0003800000 */
[----:B------:R-:W-:Y:S01]  /*c360*/  BPT.TRAP 0x1 ;  /* 0x000000040000795c */ /* 0x000fe20000300000 */
.L_x_279:
[----:B------:R-:W-:Y:S01]  /*c370*/  SHF.L.U32 R2, R17, 0x1f, RZ ;  /* 0x0000001f11027819 */ /* 0x000fe200000006ff */
[----:B------:R-:W-:Y:S01]  /*c380*/  IMAD R4, R10, 0x8, R22 ;  /* 0x000000080a047824 */ /* 0x000fe200078e0216 */
[----:B------:R-:W-:Y:S03]  /*c390*/  BSSY B1, `(.L_x_280) ;  /* 0x0000003000017945 */ /* 0x000fe60003800000 */
[----:B------:R-:W2:Y:S02]  /*c3a0*/  SYNCS.PHASECHK.TRANS64.TRYWAIT P0, [R4+URZ+0x2a860], R2 ;  /* 0x02a86002040075a7 */ /* 0x000ea4000800017f */
[----:B--2---:R-:W-:Y:S05]  /*c3b0*/  @!P0 BRA `(.L_x_281) ;  /* 0x0000003800708947 */ /* 0x004fea0003800000 */
.L_x_373:
[----:B------:R-:W-:Y:S05]  /*c3c0*/  BSYNC B1 ;  /* 0x0000000000017941 */ /* 0x000fea0003800000 */
.L_x_280:
[----:B------:R-:W3:Y:S01]  /*c3d0*/  S2R R3, SR_TID.X ;  /* 0x0000000000037919 */ /* 0x000ee20000002100 */
[----:B------:R-:W-:Y:S01]  /*c3e0*/  UMOV UR4, 0xffffffff ;  /* 0xffffffff00047882 */ /* 0x000fe20000000000 */
[----:B-1----:R-:W-:Y:S01]  /*c3f0*/  IMAD R6, R30, -0x60, R36 ;  /* 0xffffffa01e067824 */ /* 0x002fe200078e0224 */
[----:B------:R-:W-:Y:S01]  /*c400*/  LOP3.LUT P0, RZ, R29, 0x2, RZ, 0xc0, !PT ;  /* 0x000000021dff7812 */ /* 0x000fe2000780c0ff */
[----:B0-----:R-:W-:Y:S01]  /*c410*/  IMAD R5, R10, 0x3000, R33 ;  /* 0x000030000a057824 */ /* 0x001fe200078e0221 */
[----:B---3--:R-:W-:-:S04]  /*c420*/  LOP3.LUT R3, R3, 0x7f, RZ, 0xc0, !PT ;  /* 0x0000007f03037812 */ /* 0x008fc800078ec0ff */
[----:B------:R-:W-:-:S05]  /*c430*/  SHF.R.U32.HI R3, RZ, 0x3, R3 ;  /* 0x00000003ff037819 */ /* 0x000fca0000011603 */
[----:B------:R-:W-:Y:S01]  /*c440*/  IMAD.IADD R6, R6, 0x1, -R3 ;  /* 0x0000000106067824 */ /* 0x000fe200078e0a03 */
[----:B------:R-:W-:Y:S06]  /*c450*/  BRA.DIV UR4, `(.L_x_282) ;  /* 0x0000003a045c7947 */ /* 0x000fec000b800000 */
[----:B--2---:R-:W0:Y:S01]  /*c460*/  SHFL.IDX PT, R2, R23, RZ, 0x181f ;  /* 0x00181fff17027589 */ /* 0x004e2200000e0000 */
[----:B------:R-:W-:-:S03]  /*c470*/  IMAD R5, R5, 0x2, R22 ;  /* 0x0000000205057824 */ /* 0x000fc600078e0216 */
[----:B------:R-:W1:Y:S01]  /*c480*/  SHFL.IDX PT, R3, R24, RZ, 0x181f ;  /* 0x00181fff18037589 */ /* 0x000e6200000e0000 */
[----:B0-----:R-:W-:-:S04]  /*c490*/  IADD3 R2, P1, R2, R0, RZ ;  /* 0x0000000002027210 */ /* 0x001fc80007f3e0ff */
[----:B-1----:R-:W-:Y:S02]  /*c4a0*/  IADD3.X R3, RZ, R3, RZ, P1, !PT ;  /* 0x00000003ff037210 */ /* 0x002fe40000ffe4ff */
[----:B------:R-:W-:-:S04]  /*c4b0*/  LOP3.LUT P1, RZ, R29, 0x1, RZ, 0xc0, !PT ;  /* 0x000000011dff7812 */ /* 0x000fc8000782c0ff */
[----:B------:R-:W-:-:S13]  /*c4c0*/  ISETP.LT.OR P2, PT, R6, 0x1, !P1 ;  /* 0x000000010600780c */ /* 0x000fda0004f41670 */
[----:B------:R-:W-:Y:S01]  /*c4d0*/  @!PT LDS RZ, [RZ] ;  /* 0x00000000fffff984 */ /* 0x000fe20000000800 */
[----:B------:R-:W-:Y:S01]  /*c4e0*/  LDGSTS.E.BYPASS.LTC128B.128 [R5+0x400], desc[UR36][R2.64], !P2 ;  /* 0x0040000002057fae */ /* 0x000fe2000d101d64 */
[----:B------:R-:W-:-:S13]  /*c4f0*/  ISETP.LT.OR P2, PT, R6, 0x1, !P0 ;  /* 0x000000010600780c */ /* 0x000fda0004741670 */
[----:B------:R0:W-:Y:S04]  /*c500*/  LDGSTS.E.BYPASS.LTC128B.128 [R5+0x3400], desc[UR36][R2.64+0x80], !P2 ;  /* 0x0340008002057fae */ /* 0x0001e8000d101d64 */
[----:B0-----:R-:W0:Y:S04]  /*c510*/  SHFL.IDX PT, R2, R23, 0x1, 0x181f ;  /* 0x00381f0017027f89 */ /* 0x001e2800000e0000 */
[----:B------:R-:W1:Y:S01]  /*c520*/  SHFL.IDX PT, R3, R24, 0x1, 0x181f ;  /* 0x00381f0018037f89 */ /* 0x000e6200000e0000 */
[----:B0-----:R-:W-:-:S05]  /*c530*/  IADD3 R2, P2, R2, R0, RZ ;  /* 0x0000000002027210 */ /* 0x001fca0007f5e0ff */
[----:B-1----:R-:W-:Y:S01]  /*c540*/  IMAD.X R3, RZ, RZ, R3, P2 ;  /* 0x000000ffff037224 */ /* 0x002fe200010e0603 */
[----:B------:R-:W-:-:S13]  /*c550*/  ISETP.LT.OR P2, PT, R6, 0x11, !P1 ;  /* 0x000000110600780c */ /* 0x000fda0004f41670 */
        /* <DEDUP_REMOVED lines=13> */
[----:B0-----:R-:W-:-:S04]  /*c630*/  IADD3 R2, P2, R2, R0, RZ ;  /* 0x0000000002027210 */ /* 0x001fc80007f5e0ff */
[----:B-1----:R-:W-:Y:S02]  /*c640*/  IADD3.X R3, RZ, R3, RZ, P2, !PT ;  /* 0x00000003ff037210 */ /* 0x002fe400017fe4ff */
[----:B------:R-:W-:-:S13]  /*c650*/  ISETP.LT.OR P2, PT, R6, 0x31, !P1 ;  /* 0x000000310600780c */ /* 0x000fda0004f41670 */
[----:B------:R-:W-:Y:S01]  /*c660*/  LDGSTS.E.BYPASS.LTC128B.128 [R5+0x1c00], desc[UR36][R2.64], !P2 ;  /* 0x01c0000002057fae */ /* 0x000fe2000d101d64 */
[----:B------:R-:W-:-:S13]  /*c670*/  ISETP.LT.OR P2, PT, R6, 0x31, !P0 ;  /* 0x000000310600780c */ /* 0x000fda0004741670 */
[----:B------:R0:W-:Y:S04]  /*c680*/  LDGSTS.E.BYPASS.LTC128B.128 [R5+0x4c00], desc[UR36][R2.64+0x80], !P2 ;  /* 0x04c0008002057fae */ /* 0x0001e8000d101d64 */
[----:B0-----:R-:W0:Y:S04]  /*c690*/  SHFL.IDX PT, R2, R23, 0x4, 0x181f ;  /* 0x00981f0017027f89 */ /* 0x001e2800000e0000 */
[----:B------:R-:W1:Y:S04]  /*c6a0*/  SHFL.IDX PT, R3, R24, 0x4, 0x181f ;  /* 0x00981f0018037f89 */ /* 0x000e6800000e0000 */
[----:B------:R-:W2:Y:S01]  /*c6b0*/  SHFL.IDX PT, R24, R24, 0x5, 0x181f ;  /* 0x00b81f0018187f89 */ /* 0x000ea200000e0000 */
[----:B0-----:R-:W-:-:S05]  /*c6c0*/  IADD3 R2, P2, R2, R0, RZ ;  /* 0x0000000002027210 */ /* 0x001fca0007f5e0ff */
[----:B-1----:R-:W-:Y:S01]  /*c6d0*/  IMAD.X R3, RZ, RZ, R3, P2 ;  /* 0x000000ffff037224 */ /* 0x002fe200010e0603 */
[----:B------:R-:W-:-:S13]  /*c6e0*/  ISETP.LT.OR P2, PT, R6, 0x41, !P1 ;  /* 0x000000410600780c */ /* 0x000fda0004f41670 */
[----:B------:R-:W-:Y:S01]  /*c6f0*/  LDGSTS.E.BYPASS.LTC128B.128 [R5+0x2400], desc[UR36][R2.64], !P2 ;  /* 0x0240000002057fae */ /* 0x000fe2000d101d64 */
[----:B------:R-:W-:-:S13]  /*c700*/  ISETP.LT.OR P2, PT, R6, 0x41, !P0 ;  /* 0x000000410600780c */ /* 0x000fda0004741670 */
[----:B------:R0:W-:Y:S04]  /*c710*/  LDGSTS.E.BYPASS.LTC128B.128 [R5+0x5400], desc[UR36][R2.64+0x80], !P2 ;  /* 0x0540008002057fae */ /* 0x0001e8000d101d64 */
[----:B0-2---:R0:W1:Y:S02]  /*c720*/  SHFL.IDX PT, R2, R23, 0x5, 0x181f ;  /* 0x00b81f0017027f89 */ /* 0x00506400000e0000 */
.L_x_387:
[C---:B------:R-:W-:Y:S01]  /*c730*/  ISETP.LT.OR P1, PT, R6.reuse, 0x51, !P1 ;  /* 0x000000510600780c */ /* 0x040fe20004f21670 */
[----:B------:R-:W-:Y:S01]  /*c740*/  ULDC.64 UR4, c[0x0][0x328] ;  /* 0x0000ca0000047ab9 */ /* 0x000fe20000000a00 */
[----:B------:R-:W-:Y:S01]  /*c750*/  ISETP.LT.OR P0, PT, R6, 0x51, !P0 ;  /* 0x000000510600780c */ /* 0x000fe20004701670 */
[----:B------:R-:W-:Y:S01]  /*c760*/  IMAD R9, R20, UR4, RZ ;  /* 0x0000000414097c24 */ /* 0x000fe2000f8e02ff */
[----:B-1----:R-:W-:-:S03]  /*c770*/  IADD3 R2, P2, R2, R0, RZ ;  /* 0x0000000002027210 */ /* 0x002fc60007f5e0ff */
[----:B------:R-:W-:Y:S02]  /*c780*/  IMAD R9, R8, UR5, R9 ;  /* 0x0000000508097c24 */ /* 0x000fe4000f8e0209 */
[----:B------:R-:W-:-:S05]  /*c790*/  IMAD.X R3, RZ, RZ, R24, P2 ;  /* 0x000000ffff037224 */ /* 0x000fca00010e0618 */
[----:B------:R-:W-:Y:S01]  /*c7a0*/  @!PT LDS RZ, [RZ] ;  /* 0x00000000fffff984 */ /* 0x000fe20000000800 */
[----:B------:R-:W-:Y:S01]  /*c7b0*/  @!PT LDS RZ, [RZ] ;  /* 0x00000000fffff984 */ /* 0x000fe20000000800 */
[----:B------:R-:W-:Y:S01]  /*c7c0*/  @!PT LDS RZ, [RZ] ;  /* 0x00000000fffff984 */ /* 0x000fe20000000800 */
[----:B------:R-:W-:Y:S04]  /*c7d0*/  LDGSTS.E.BYPASS.LTC128B.128 [R5+0x2c00], desc[UR36][R2.64], !P1 ;  /* 0x02c0000002057fae */ /* 0x000fe8000c901d64 */
[----:B------:R1:W-:Y:S01]  /*c7e0*/  LDGSTS.E.BYPASS.LTC128B.128 [R5+0x5c00], desc[UR36][R2.64+0x80], !P0 ;  /* 0x05c0008002057fae */ /* 0x0003e2000c101d64 */
[----:B------:R-:W-:Y:S01]  /*c7f0*/  PLOP3.LUT P0, PT, PT, PT, PT, 0x80, 0x0 ;  /* 0x000000000000781c */ /* 0x000fe20003f0f070 */
[----:B------:R-:W-:Y:S01]  /*c800*/  NOP ;  /* 0x0000000000007918 */ /* 0x000fe20000000000 */
[----:B-1----:R-:W-:Y:S01]  /*c810*/  IMAD.WIDE.U32 R2, R8, UR4, RZ ;  /* 0x0000000408027c25 */ /* 0x002fe2000f8e00ff */
[----:B------:R-:W-:-:S03]  /*c820*/  ULDC.64 UR4, c[0x0][0x338] ;  /* 0x0000ce0000047ab9 */ /* 0x000fc60000000a00 */
[----:B------:R-:W-:Y:S02]  /*c830*/  IMAD.IADD R3, R3, 0x1, R9 ;  /* 0x0000000103037824 */ /* 0x000fe400078e0209 */
[----:B------:R-:W-:Y:S02]  /*c840*/  IMAD R0, R21, UR4, RZ ;  /* 0x0000000415007c24 */ /* 0x000fe4000f8e02ff */
[----:B------:R-:W-:-:S04]  /*c850*/  IMAD.WIDE.U32 R2, R7, UR4, R2 ;  /* 0x0000000407027c25 */ /* 0x000fc8000f8e0002 */
[----:B------:R-:W-:-:S05]  /*c860*/  IMAD R9, R7, UR5, R0 ;  /* 0x0000000507097c24 */ /* 0x000fca000f8e0200 */
[----:B------:R-:W-:-:S07]  /*c870*/  IADD3 R9, R3, R9, RZ ;  /* 0x0000000903097210 */ /* 0x000fce0007ffe0ff */
.L_x_283:
        /* <DEDUP_REMOVED lines=11> */
.L_x_284:
        /* <DEDUP_REMOVED lines=8> */
[----:B------:R-:W-:Y:S01]  /*c9b0*/  VIADD R0, R26, 0xffffffff ;  /* 0xffffffff1a007836 */ /* 0x000fe20000000000 */
[C---:B0-----:R-:W-:Y:S01]  /*c9c0*/  LEA R23, P0, R2.reuse, UR4, 0x1 ;  /* 0x0000000402177c11 */ /* 0x041fe2000f8008ff */
[----:B------:R-:W-:Y:S02]  /*c9d0*/  IMAD.IADD R3, R5, 0x1, R3 ;  /* 0x0000000105037824 */ /* 0x000fe400078e0203 */
[----:B------:R-:W-:Y:S02]  /*c9e0*/  IMAD.MOV.U32 R10, RZ, RZ, R27 ;  /* 0x000000ffff0a7224 */ /* 0x000fe400078e001b */
[----:B------:R-:W-:Y:S01]  /*c9f0*/  IMAD.MOV.U32 R30, RZ, RZ, R26 ;  /* 0x000000ffff1e7224 */ /* 0x000fe200078e001a */
[----:B------:R-:W-:Y:S02]  /*ca00*/  LEA.HI.X R24, R2, UR5, R3, 0x1, P0 ;  /* 0x0000000502187c11 */ /* 0x000fe400080f0c03 */
[----:B------:R-:W-:-:S13]  /*ca10*/  ISETP.GT.AND P0, PT, R26, RZ, PT ;  /* 0x000000ff1a00720c */ /* 0x000fda0003f04270 */
[----:B-1----:R-:W-:Y:S05]  /*ca20*/  @P0 BRA `(.L_x_285) ;  /* 0xfffffff000200947 */ /* 0x002fea000383ffff */
.L_x_272:
[----:B------:R-:W-:Y:S05]  /*ca30*/  BSYNC B0 ;  /* 0x0000000000007941 */ /* 0x000fea0003800000 */
.L_x_271:
[----:B------:R-:W1:Y:S01]  /*ca40*/  S2R R2, SR_TID.X ;  /* 0x0000000000027919 */ /* 0x000e620000002100 */
[----:B------:R-:W-:Y:S01]  /*ca50*/  BSSY B0, `(.L_x_286) ;  /* 0x0000010000007945 */ /* 0x000fe20003800000 */
[----:B-1----:R-:W-:-:S04]  /*ca60*/  LOP3.LUT R2, R2, 0x7f, RZ, 0xc0, !PT ;  /* 0x0000007f02027812 */ /* 0x002fc800078ec0ff */
[----:B------:R-:W-:-:S13]  /*ca70*/  ISETP.NE.AND P0, PT, R2, RZ, PT ;  /* 0x000000ff0200720c */ /* 0x000fda0003f05270 */
[----:B------:R-:W-:Y:S05]  /*ca80*/  @P0 BRA `(.L_x_287) ;  /* 0x0000000000300947 */ /* 0x000fea0003800000 */
[----:B------:R-:W1:Y:S01]  /*ca90*/  S2R R5, SR_LANEID ;  /* 0x0000000000057919 */ /* 0x000e620000000000 */
[----:B------:R-:W-:Y:S01]  /*caa0*/  VOTEU.ANY UR4, UPT, PT ;  /* 0x0000000000047886 */ /* 0x000fe200038e0100 */
[----:B0-----:R-:W0:Y:S01]  /*cab0*/  LDC.64 R2, c[0x0][0xc60] ;  /* 0x00031800ff027b82 */ /* 0x001e220000000a00 */
[----:B------:R-:W1:Y:S02]  /*cac0*/  FLO.U32 R0, UR4 ;  /* 0x0000000400007d00 */ /* 0x000e6400080e0000 */
[----:B-1----:R-:W-:-:S06]  /*cad0*/  ISETP.EQ.U32.AND P0, PT, R0, R5, PT ;  /* 0x000000050000720c */ /* 0x002fcc0003f02070 */
[----:B------:R-:W0:Y:S07]  /*cae0*/  POPC R5, UR4 ;  /* 0x0000000400057d09 */ /* 0x000e2e0008000000 */
[----:B0-----:R-:W2:Y:S01]  /*caf0*/  @P0 ATOMG.E.ADD.STRONG.GPU PT, R3, desc[UR36][R2.64], R5 ;  /* 0x00000005020309a8 */ /* 0x001ea200081ee1e4 */
[----:B------:R-:W0:Y:S02]  /*cb00*/  S2R R4, SR_LTMASK ;  /* 0x0000000000047919 */ /* 0x000e240000003900 */
[----:B0-----:R-:W-:-:S04]  /*cb10*/  LOP3.LUT R4, R4, UR4, RZ, 0xc0, !PT ;  /* 0x0000000404047c12 */ /* 0x001fc8000f8ec0ff */
[----:B------:R-:W0:Y:S01]  /*cb20*/  POPC R7, R4 ;  /* 0x0000000400077309 */ /* 0x000e220000000000 */
[----:B--2---:R-:W0:Y:S02]  /*cb30*/  SHFL.IDX PT, R0, R3, R0, 0x1f ;  /* 0x00001f0003007589 */ /* 0x004e2400000e0000 */
[----:B0-----:R-:W-:-:S07]  /*cb40*/  IADD3 R16, R0, UR38, R7 ;  /* 0x0000002600107c10 */ /* 0x001fce000fffe007 */
.L_x_287:
[----:B------:R-:W-:Y:S05]  /*cb50*/  BSYNC B0 ;  /* 0x0000000000007941 */ /* 0x000fea0003800000 */
.L_x_286:
[----:B------:R-:W2:Y:S02]  /*cb60*/  LDL R0, [R1+0x20] ;  /* 0x0000200001007983 */ /* 0x000ea40000100800 */
[----:B--2---:R-:W-:-:S13]  /*cb70*/  ISETP.NE.AND P0, PT, R0, 0x3, PT ;  /* 0x000000030000780c */ /* 0x004fda0003f05270 */
[----:B------:R-:W-:Y:S05]  /*cb80*/  @!P0 BRA `(.L_x_288) ;  /* 0x0000000000048947 */ /* 0x000fea0003800000 */
[----:B------:R-:W-:Y:S01]  /*cb90*/  BPT.TRAP 0x1 ;  /* 0x000000040000795c */ /* 0x000fe20000300000 */
.L_x_288:
[----:B------:R-:W-:Y:S01]  /*cba0*/  IMAD R0, R27, 0x8, R22 ;  /* 0x000000081b007824 */ /* 0x000fe200078e0216 */
[----:B0-----:R-:W-:Y:S01]  /*cbb0*/  SHF.L.U32 R3, R28, 0x1f, RZ ;  /* 0x0000001f1c037819 */ /* 0x001fe200000006ff */
[----:B------:R-:W-:Y:S01]  /*cbc0*/  BSSY B0, `(.L_x_289) ;  /* 0x0000004000007945 */ /* 0x000fe20003800000 */
[----:B------:R-:W-:Y:S02]  /*cbd0*/  IMAD R5, R26, -0x60, R36 ;  /* 0xffffffa01a057824 */ /* 0x000fe400078e0224 */
[----:B------:R-:W0:Y:S02]  /*cbe0*/  SYNCS.PHASECHK.TRANS64.TRYWAIT P0, [R0+URZ+0x2a860], R3 ;  /* 0x02a86003000075a7 */ /* 0x000e24000800017f */
[----:B0-----:R-:W-:Y:S05]  /*cbf0*/  @!P0 BRA `(.L_x_290) ;  /* 0x0000003800648947 */ /* 0x001fea0003800000 */
.L_x_388:
[----:B------:R-:W-:Y:S05]  /*cc00*/  BSYNC B0 ;  /* 0x0000000000007941 */ /* 0x000fea0003800000 */
.L_x_289:
[----:B------:R-:W1:Y:S01]  /*cc10*/  S2R R2, SR_TID.X ;  /* 0x0000000000027919 */ /* 0x000e620000002100 */
[----:B------:R-:W-:Y:S01]  /*cc20*/  UMOV UR4, 0xffffffff ;  /* 0xffffffff00047882 */ /* 0x000fe20000000000 */
[----:B------:R-:W-:Y:S01]  /*cc30*/  IMAD R7, R27, 0x3000, R33 ;  /* 0x000030001b077824 */ /* 0x000fe200078e0221 */
[----:B-1----:R-:W-:-:S04]  /*cc40*/  LOP3.LUT R2, R2, 0x7f, RZ, 0xc0, !PT ;  /* 0x0000007f02027812 */ /* 0x002fc800078ec0ff */
[----:B------:R-:W-:-:S04]  /*cc50*/  SHF.R.U32.HI R2, RZ, 0x3, R2 ;  /* 0x00000003ff027819 */ /* 0x000fc80000011602 */
[----:B------:R-:W-:Y:S01]  /*cc60*/  IADD3 R5, -R2, R5, RZ ;  /* 0x0000000502057210 */ /* 0x000fe20007ffe1ff */
[----:B------:R-:W-:Y:S06]  /*cc70*/  BRA.DIV UR4, `(.L_x_291) ;  /* 0x0000003a04587947 */ /* 0x000fec000b800000 */
[----:B------:R-:W1:Y:S01]  /*cc80*/  S2R R2, SR_TID.X ;  /* 0x0000000000027919 */ /* 0x000e620000002100 */
[----:B------:R-:W-:Y:S02]  /*cc90*/  LOP3.LUT P0, RZ, R29, 0x2, RZ, 0xc0, !PT ;  /* 0x000000021dff7812 */ /* 0x000fe4000780c0ff */
[----:B------:R-:W-:Y:S01]  /*cca0*/  LEA R4, R7, R22, 0x1 ;  /* 0x0000001607047211 */ /* 0x000fe200078e08ff */
[----:B------:R-:W2:Y:S01]  /*ccb0*/  SHFL.IDX PT, R14, R23, RZ, 0x181f ;  /* 0x00181fff170e7589 */ /* 0x000ea200000e0000 */
[----:B------:R-:W-:-:S03]  /*ccc0*/  ISETP.LT.OR P3, PT, R5, 0x1, !P0 ;  /* 0x000000010500780c */ /* 0x000fc60004761670 */
[----:B0-----:R-:W0:Y:S04]  /*ccd0*/  SHFL.IDX PT, R3, R24, RZ, 0x181f ;  /* 0x00181fff18037589 */ /* 0x001e2800000e0000 */
[----:B------:R-:W-:Y:S04]  /*cce0*/  SHFL.IDX PT, R9, R23, 0x2, 0x181f ;  /* 0x00581f0017097f89 */ /* 0x000fe800000e0000 */
[----:B------:R-:W-:Y:S01]  /*ccf0*/  SHFL.IDX PT, R7, R24, 0x2, 0x181f ;  /* 0x00581f0018077f89 */ /* 0x000fe200000e0000 */
[----:B-1----:R-:W-:Y:S01]  /*cd00*/  IMAD.SHL.U32 R8, R2, 0x8, RZ ;  /* 0x0000000802087824 */ /* 0x002fe200078e00ff */
[----:B------:R-:W-:-:S04]  /*cd10*/  LOP3.LUT R2, R29, 0x1, RZ, 0xc0, !PT ;  /* 0x000000011d027812 */ /* 0x000fc800078ec0ff */
[----:B------:R-:W-:Y:S02]  /*cd20*/  LOP3.LUT R8, R8, 0x38, RZ, 0xc0, !PT ;  /* 0x0000003808087812 */ /* 0x000fe400078ec0ff */
[----:B------:R-:W-:-:S03]  /*cd30*/  ISETP.NE.U32.AND P1, PT, R2, 0x1, PT ;  /* 0x000000010200780c */ /* 0x000fc60003f25070 */
[----:B------:R-:W-:Y:S01]  /*cd40*/  IMAD.SHL.U32 R6, R8, 0x2, RZ ;  /* 0x0000000208067824 */ /* 0x000fe200078e00ff */
[----:B------:R-:W-:Y:S01]  /*cd50*/  ISETP.LT.OR P2, PT, R5, 0x1, P1 ;  /* 0x000000010500780c */ /* 0x000fe20000f41670 */
[----:B------:R-:W-:Y:S03]  /*cd60*/  SHFL.IDX PT, R8, R24, 0x1, 0x181f ;  /* 0x00381f0018087f89 */ /* 0x000fe600000e0000 */
[----:B--2---:R-:W-:Y:S02]  /*cd70*/  IADD3 R2, P4, R14, R6, RZ ;  /* 0x000000060e027210 */ /* 0x004fe40007f9e0ff */
[----:B------:R-:W1:Y:S03]  /*cd80*/  SHFL.IDX PT, R14, R23, 0x1, 0x181f ;  /* 0x00381f00170e7f89 */ /* 0x000e6600000e0000 */
[----:B0-----:R-:W-:-:S05]  /*cd90*/  IMAD.X R3, RZ, RZ, R3, P4 ;  /* 0x000000ffff037224 */ /* 0x001fca00020e0603 */
[----:B------:R-:W-:Y:S01]  /*cda0*/  LDGSTS.E.BYPASS.LTC128B.128 [R4+0x400], desc[UR36][R2.64], !P2 ;  /* 0x0040000002047fae */ /* 0x000fe2000d101d64 */
[----:B------:R-:W-:-:S03]  /*cdb0*/  ISETP.LT.OR P2, PT, R5, 0x11, P1 ;  /* 0x000000110500780c */ /* 0x000fc60000f41670 */
[----:B------:R1:W-:Y:S01]  /*cdc0*/  LDGSTS.E.BYPASS.LTC128B.128 [R4+0x3400], desc[UR36][R2.64+0x80], !P3 ;  /* 0x0340008002047fae */ /* 0x0003e2000d901d64 */
[C---:B------:R-:W-:Y:S02]  /*cdd0*/  ISETP.LT.OR P3, PT, R5.reuse, 0x11, !P0 ;  /* 0x000000110500780c */ /* 0x040fe40004761670 */
[----:B-1----:R-:W-:Y:S02]  /*cde0*/  IADD3 R2, P4, R14, R6, RZ ;  /* 0x000000060e027210 */ /* 0x002fe40007f9e0ff */
[----:B------:R-:W0:Y:S03]  /*cdf0*/  SHFL.IDX PT, R14, R23, 0x3, 0x181f ;  /* 0x00781f00170e7f89 */ /* 0x000e2600000e0000 */
[----:B------:R-:W-:Y:S02]  /*ce00*/  IMAD.X R3, RZ, RZ, R8, P4 ;  /* 0x000000ffff037224 */ /* 0x000fe400020e0608 */
[----:B------:R-:W1:Y:S04]  /*ce10*/  SHFL.IDX PT, R8, R24, 0x3, 0x181f ;  /* 0x00781f0018087f89 */ /* 0x000e6800000e0000 */
[----:B------:R-:W-:Y:S01]  /*ce20*/  LDGSTS.E.BYPASS.LTC128B.128 [R4+0xc00], desc[UR36][R2.64], !P2 ;  /* 0x00c0000002047fae */ /* 0x000fe2000d101d64 */
[----:B------:R-:W-:-:S03]  /*ce30*/  ISETP.LT.OR P2, PT, R5, 0x21, P1 ;  /* 0x000000210500780c */ /* 0x000fc60000f41670 */
[----:B------:R2:W-:Y:S01]  /*ce40*/  LDGSTS.E.BYPASS.LTC128B.128 [R4+0x3c00], desc[UR36][R2.64+0x80], !P3 ;  /* 0x03c0008002047fae */ /* 0x0005e2000d901d64 */
[----:B------:R-:W-:Y:S02]  /*ce50*/  ISETP.LT.OR P3, PT, R5, 0x21, !P0 ;  /* 0x000000210500780c */ /* 0x000fe40004761670 */
[----:B--2---:R-:W-:Y:S02]  /*ce60*/  IADD3 R2, P4, R9, R6, RZ ;  /* 0x0000000609027210 */ /* 0x004fe40007f9e0ff */
[----:B------:R-:W2:Y:S03]  /*ce70*/  SHFL.IDX PT, R9, R23, 0x4, 0x181f ;  /* 0x00981f0017097f89 */ /* 0x000ea600000e0000 */
[----:B------:R-:W-:Y:S02]  /*ce80*/  IMAD.X R3, RZ, RZ, R7, P4 ;  /* 0x000000ffff037224 */ /* 0x000fe400020e0607 */
[----:B------:R-:W3:Y:S04]  /*ce90*/  SHFL.IDX PT, R7, R24, 0x4, 0x181f ;  /* 0x00981f0018077f89 */ /* 0x000ee800000e0000 */
[----:B------:R-:W-:Y:S01]  /*cea0*/  LDGSTS.E.BYPASS.LTC128B.128 [R4+0x1400], desc[UR36][R2.64], !P2 ;  /* 0x0140000002047fae */ /* 0x000fe2000d101d64 */
[----:B------:R-:W-:-:S03]  /*ceb0*/  ISETP.LT.OR P2, PT, R5, 0x31, P1 ;  /* 0x000000310500780c */ /* 0x000fc60000f41670 */
[----:B------:R0:W-:Y:S01]  /*cec0*/  LDGSTS.E.BYPASS.LTC128B.128 [R4+0x4400], desc[UR36][R2.64+0x80], !P3 ;  /* 0x0440008002047fae */ /* 0x0001e2000d901d64 */
[----:B------:R-:W-:-:S03]  /*ced0*/  ISETP.LT.OR P3, PT, R5, 0x31, !P0 ;  /* 0x000000310500780c */ /* 0x000fc60004761670 */
[----:B------:R-:W4:Y:S01]  /*cee0*/  SHFL.IDX PT, R24, R24, 0x5, 0x181f ;  /* 0x00b81f0018187f89 */ /* 0x000f2200000e0000 */
[----:B0-----:R-:W-:-:S03]  /*cef0*/  IADD3 R2, P4, R14, R6, RZ ;  /* 0x000000060e027210 */ /* 0x001fc60007f9e0ff */
[----:B------:R0:W0:Y:S02]  /*cf00*/  SHFL.IDX PT, R14, R23, 0x5, 0x181f ;  /* 0x00b81f00170e7f89 */ /* 0x00002400000e0000 */
[----:B-1----:R-:W-:-:S05]  /*cf10*/  IMAD.X R3, RZ, RZ, R8, P4 ;  /* 0x000000ffff037224 */ /* 0x002fca00020e0608 */
[----:B------:R-:W-:Y:S01]  /*cf20*/  LDGSTS.E.BYPASS.LTC128B.128 [R4+0x1c00], desc[UR36][R2.64], !P2 ;  /* 0x01c0000002047fae */ /* 0x000fe2000d101d64 */
[----:B------:R-:W-:-:S03]  /*cf30*/  ISETP.LT.OR P2, PT, R5, 0x41, P1 ;  /* 0x000000410500780c */ /* 0x000fc60000f41670 */
[----:B------:R2:W-:Y:S01]  /*cf40*/  LDGSTS.E.BYPASS.LTC128B.128 [R4+0x4c00], desc[UR36][R2.64+0x80], !P3 ;  /* 0x04c0008002047fae */ /* 0x0005e2000d901d64 */
[----:B------:R-:W-:Y:S02]  /*cf50*/  ISETP.LT.OR P3, PT, R5, 0x41, !P0 ;  /* 0x000000410500780c */ /* 0x000fe40004761670 */
[----:B--2---:R-:W-:-:S04]  /*cf60*/  IADD3 R2, P4, R9, R6, RZ ;  /* 0x0000000609027210 */ /* 0x004fc80007f9e0ff */
[----:B---3--:R-:W-:-:S05]  /*cf70*/  IADD3.X R3, RZ, R7, RZ, P4, !PT ;  /* 0x00000007ff037210 */ /* 0x008fca00027fe4ff */
[----:B------:R1:W-:Y:S04]  /*cf80*/  LDGSTS.E.BYPASS.LTC128B.128 [R4+0x2400], desc[UR36][R2.64], !P2 ;  /* 0x0240000002047fae */ /* 0x0003e8000d101d64 */
[----:B0---4-:R1:W-:Y:S02]  /*cf90*/  LDGSTS.E.BYPASS.LTC128B.128 [R4+0x5400], desc[UR36][R2.64+0x80], !P3 ;  /* 0x0540008002047fae */ /* 0x0113e4000d901d64 */
.L_x_402:
[C---:B------:R-:W-:Y:S02]  /*cfa0*/  ISETP.LT.OR P1, PT, R5.reuse, 0x51, P1 ;  /* 0x000000510500780c */ /* 0x040fe40000f21670 */
[----:B------:R-:W-:Y:S02]  /*cfb0*/  ISETP.LT.OR P0, PT, R5, 0x51, !P0 ;  /* 0x000000510500780c */ /* 0x000fe40004701670 */
[----:B-1----:R-:W-:-:S05]  /*cfc0*/  IADD3 R2, P2, R14, R6, RZ ;  /* 0x000000060e027210 */ /* 0x002fca0007f5e0ff */
[----:B------:R-:W-:-:S05]  /*cfd0*/  IMAD.X R3, RZ, RZ, R24, P2 ;  /* 0x000000ffff037224 */ /* 0x000fca00010e0618 */
[----:B------:R-:W-:Y:S01]  /*cfe0*/  @!PT LDS RZ, [RZ] ;  /* 0x00000000fffff984 */ /* 0x000fe20000000800 */
[----:B------:R-:W-:Y:S01]  /*cff0*/  @!PT LDS RZ, [RZ] ;  /* 0x00000000fffff984 */ /* 0x000fe20000000800 */
[----:B------:R-:W-:Y:S01]  /*d000*/  @!PT LDS RZ, [RZ] ;  /* 0x00000000fffff984 */ /* 0x000fe20000000800 */
[----:B------:R0:W-:Y:S04]  /*d010*/  LDGSTS.E.BYPASS.LTC128B.128 [R4+0x2c00], desc[UR36][R2.64], !P1 ;  /* 0x02c0000002047fae */ /* 0x0001e8000c901d64 */
[----:B------:R0:W-:Y:S01]  /*d020*/  LDGSTS.E.BYPASS.LTC128B.128 [R4+0x5c00], desc[UR36][R2.64+0x80], !P0 ;  /* 0x05c0008002047fae */ /* 0x0001e2000c101d64 */
[----:B------:R-:W-:Y:S01]  /*d030*/  PLOP3.LUT P0, PT, PT, PT, PT, 0x80, 0x0 ;  /* 0x000000000000781c */ /* 0x000fe20003f0f070 */
[----:B------:R-:W-:-:S12]  /*d040*/  NOP ;  /* 0x0000000000007918 */ /* 0x000fd80000000000 */
.L_x_292:
[----:B------:R-:W-:Y:S02]  /*d050*/  PLOP3.LUT P1, PT, P1, P0, PT, 0xa2, 0x0 ;  /* 0x000000000000781c */ /* 0x000fe40000f21472 */
[----:B------:R-:W-:-:S08]  /*d060*/  @P0 R2UR P1, UR4, R0 ;  /* 0x00000000000402ca */ /* 0x000fd00000020000 */
[----:B------:R-:W-:-:S05]  /*d070*/  @P0 PLOP3.LUT P0, PT, P1, PT, PT, 0x80, 0x0 ;  /* 0x000000000000081c */ /* 0x000fca0000f0f070 */
[----:B------:R-:W-:Y:S01]  /*d080*/  @!P1 SYNCS.ARRIVE.TRANS64.RED.A0T1 RZ, [UR4+0x2a850], RZ ;  /* 0x02a850ffffff99a7 */ /* 0x000fe20008200404 */
[----:B------:R-:W-:Y:S07]  /*d090*/  @!P1 ARRIVES.LDGSTSBAR.64.TRANSCNT [UR4+0x2a850] ;  /* 0x02a85000ff0099b0 */ /* 0x000fee0008000a84 */
[----:B------:R-:W-:Y:S05]  /*d0a0*/  @P0 BRA.U.ANY `(.L_x_292) ;  /* 0xfffffffd00e80947 */ /* 0x000fea000393ffff */
[----:B------:R-:W-:Y:S01]  /*d0b0*/  NOP ;  /* 0x0000000000007918 */ /* 0x000fe20000000000 */
[----:B0-----:R-:W2:Y:S02]  /*d0c0*/  LDL R2, [R1+0x20] ;  /* 0x0000200001027983 */ /* 0x001ea40000100800 */
[----:B--2---:R-:W-:-:S13]  /*d0d0*/  ISETP.NE.AND P2, PT, R2, 0x3, PT ;  /* 0x000000030200780c */ /* 0x004fda0003f45270 */
[----:B------:R-:W-:Y:S05]  /*d0e0*/  @!P2 BRA `(.L_x_293) ;  /* 0x000000000004a947 */ /* 0x000fea0003800000 */
[----:B------:R-:W-:Y:S01]  /*d0f0*/  BPT.TRAP 0x1 ;  /* 0x000000040000795c */ /* 0x000fe20000300000 */
.L_x_293:
[----:B------:R0:W-:Y:S01]  /*d100*/  SYNCS.ARRIVE.TRANS64.A1T0 RZ, [R0+URZ+0x2a850], RZ ;  /* 0x02a850ff00ff79a7 */ /* 0x0001e2000810003f */
[----:B------:R-:W-:-:S05]  /*d110*/  VIADD R27, R27, 0x1 ;  /* 0x000000011b1b7836 */ /* 0x000fca0000000000 */
[----:B------:R-:W-:-:S04]  /*d120*/  ISETP.NE.AND P0, PT, R27, 0x2, PT ;  /* 0x000000021b00780c */ /* 0x000fc80003f05270 */
[----:B------:R-:W-:Y:S02]  /*d130*/  SEL R3, RZ, 0x1, P0 ;  /* 0x00000001ff037807 */ /* 0x000fe40000000000 */
[----:B------:R-:W-:Y:S02]  /*d140*/  SEL R27, R27, RZ, P0 ;  /* 0x000000ff1b1b7207 */ /* 0x000fe40000000000 */
[----:B0-----:R-:W-:-:S07]  /*d150*/  LOP3.LUT R28, R28, R3, RZ, 0x3c, !PT ;  /* 0x000000031c1c7212 */ /* 0x001fce00078e3cff */
.L_x_250:
[----:B------:R-:W-:Y:S05]  /*d160*/  BSYNC B7 ;  /* 0x0000000000077941 */ /* 0x000fea0003800000 */
.L_x_248:
[----:B------:R-:W-:-:S13]  /*d170*/  LOP3.LUT P0, RZ, R25, 0x80, RZ, 0xc0, !PT ;  /* 0x0000008019ff7812 */ /* 0x000fda000780c0ff */
[----:B------:R-:W-:Y:S05]  /*d180*/  @!P0 BRA `(.L_x_294) ;  /* 0x0000000000248947 */ /* 0x000fea0003800000 */
[----:B------:R-:W-:Y:S05]  /*d190*/  WARPSYNC.ALL ;  /* 0x0000000000007948 */ /* 0x000fea0003800000 */
[----:B------:R-:W1:Y:S08]  /*d1a0*/  S2UR UR5, SR_CgaCtaId ;  /* 0x00000000000579c3 */ /* 0x000e700000008800 */
[----:B------:R-:W-:Y:S06]  /*d1b0*/  BAR.SYNC.DEFER_BLOCKING 0x5, 0x180 ;  /* 0x0146000000007b1d */ /* 0x000fec0000010000 */
[----:B------:R-:W-:-:S02]  /*d1c0*/  UMOV UR4, 0x400 ;  /* 0x0000040000047882 */ /* 0x000fc40000000000 */
[----:B-1----:R-:W-:-:S06]  /*d1d0*/  ULEA UR4, UR5, UR4, 0x18 ;  /* 0x0000000405047291 */ /* 0x002fcc000f8ec03f */
[----:B------:R-:W-:-:S05]  /*d1e0*/  IMAD.U32 R22, RZ, RZ, UR4 ;  /* 0x00000004ff167e24 */ /* 0x000fca000f8e00ff */
[----:B------:R1:W2:Y:S01]  /*d1f0*/  LDS.128 R16, [R22+0x2a8d0] ;  /* 0x02a8d00016107984 */ /* 0x0002a20000000c00 */
[----:B------:R-:W-:Y:S06]  /*d200*/  BAR.ARV 0x4, 0x180 ;  /* 0x0106000000007b1d */ /* 0x000fec0000002000 */
[----:B------:R-:W-:Y:S05]  /*d210*/  BRA `(.L_x_295) ;  /* 0x0000000800407947 */ /* 0x000fea0003800000 */
.L_x_294:
[----:B------:R-:W1:Y:S01]  /*d220*/  S2R R0, SR_TID.X ;  /* 0x0000000000007919 */ /* 0x000e620000002100 */
[----:B------:R-:W-:Y:S01]  /*d230*/  UMOV UR4, 0xffffffff ;  /* 0xffffffff00047882 */ /* 0x000fe20000000000 */
[----:B-1----:R-:W-:-:S04]  /*d240*/  LOP3.LUT R8, R0, 0x1f, RZ, 0xc0, !PT ;  /* 0x0000001f00087812 */ /* 0x002fc800078ec0ff */
[----:B------:R-:W-:Y:S01]  /*d250*/  ISETP.NE.AND P0, PT, R8, 0x1f, PT ;  /* 0x0000001f0800780c */ /* 0x000fe20003f05270 */
[----:B------:R-:W-:-:S12]  /*d260*/  BRA.DIV UR4, `(.L_x_296) ;  /* 0x0000003a04c87947 */ /* 0x000fd8000b800000 */
[----:B------:R-:W-:Y:S01]  /*d270*/  IADD3 R5, R19, R8, RZ ;  /* 0x0000000813057210 */ /* 0x000fe20007ffe0ff */
[----:B------:R-:W-:-:S03]  /*d280*/  ULDC UR4, c[0x0][0xc3c] ;  /* 0x00030f0000047ab9 */ /* 0x000fc60000000800 */
[----:B------:R-:W-:-:S13]  /*d290*/  ISETP.GE.OR P1, PT, R5, UR4, !P0 ;  /* 0x0000000405007c0c */ /* 0x000fda000c726670 */
[----:B------:R-:W1:Y:S02]  /*d2a0*/  @!P1 LDC.64 R2, c[0x0][0xc80] ;  /* 0x00032000ff029b82 */ /* 0x000e640000000a00 */
[----:B-1----:R-:W-:-:S06]  /*d2b0*/  @!P1 IMAD.WIDE R2, R5, 0x4, R2 ;  /* 0x0000000405029825 */ /* 0x002fcc00078e0202 */
[----:B------:R-:W2:Y:S01]  /*d2c0*/  @!P1 LDG.E R2, desc[UR36][R2.64] ;  /* 0x0000002402029981 */ /* 0x000ea2000c1e1900 */
[----:B------:R-:W-:Y:S01]  /*d2d0*/  IMAD.MOV.U32 R4, RZ, RZ, RZ ;  /* 0x000000ffff047224 */ /* 0x000fe200078e00ff */
[C---:B------:R-:W-:Y:S02]  /*d2e0*/  ISETP.GE.U32.AND P2, PT, R8.reuse, 0x2, PT ;  /* 0x000000020800780c */ /* 0x040fe40003f46070 */
[C---:B------:R-:W-:Y:S01]  /*d2f0*/  ISETP.GE.U32.AND P3, PT, R8.reuse, 0x4, PT ;  /* 0x000000040800780c */ /* 0x040fe20003f66070 */
[----:B------:R-:W-:Y:S01]  /*d300*/  SHFL.IDX PT, R0, R16, 0x1, 0x1f ;  /* 0x00201f0010007f89 */ /* 0x000fe200000e0000 */
[C---:B------:R-:W-:Y:S02]  /*d310*/  ISETP.GE.U32.AND P4, PT, R8.reuse, 0x8, PT ;  /* 0x000000080800780c */ /* 0x040fe40003f86070 */
[C---:B------:R-:W-:Y:S01]  /*d320*/  ISETP.GE.U32.AND P5, PT, R8.reuse, 0x10, PT ;  /* 0x000000100800780c */ /* 0x040fe20003fa6070 */
[----:B--2---:R-:W-:Y:S01]  /*d330*/  @!P1 IMAD.MOV.U32 R4, RZ, RZ, R2 ;  /* 0x000000ffff049224 */ /* 0x004fe200078e0002 */
[----:B------:R-:W-:-:S04]  /*d340*/  ISETP.NE.AND P1, PT, R8, RZ, PT ;  /* 0x000000ff0800720c */ /* 0x000fc80003f25270 */
[----:B------:R-:W1:Y:S02]  /*d350*/  SHFL.UP PT, R14, R4, 0x1, RZ ;  /* 0x04200000040e7989 */ /* 0x000e6400000e00ff */
[----:B-1----:R-:W-:-:S05]  /*d360*/  SEL R5, R14, RZ, P1 ;  /* 0x000000ff0e057207 */ /* 0x002fca0000800000 */
[----:B------:R-:W-:Y:S02]  /*d370*/  IMAD.IADD R6, R4, 0x1, R5 ;  /* 0x0000000104067824 */ /* 0x000fe400078e0205 */
[----:B------:R-:W-:Y:S04]  /*d380*/  SHFL.IDX PT, R5, R16, RZ, 0x1f ;  /* 0x00001fff10057589 */ /* 0x000fe800000e0000 */
[----:B------:R-:W1:Y:S02]  /*d390*/  SHFL.UP PT, R14, R6, 0x2, RZ ;  /* 0x04400000060e7989 */ /* 0x000e6400000e00ff */
[----:B-1----:R-:W-:-:S04]  /*d3a0*/  SEL R7, R14, RZ, P2 ;  /* 0x000000ff0e077207 */ /* 0x002fc80001000000 */
[----:B------:R-:W-:-:S05]  /*d3b0*/  IADD3 R7, R6, R7, RZ ;  /* 0x0000000706077210 */ /* 0x000fca0007ffe0ff */
[----:B------:R-:W1:Y:S02]  /*d3c0*/  SHFL.UP PT, R14, R7, 0x4, RZ ;  /* 0x04800000070e7989 */ /* 0x000e6400000e00ff */
[----:B-1----:R-:W-:-:S05]  /*d3d0*/  SEL R2, R14, RZ, P3 ;  /* 0x000000ff0e027207 */ /* 0x002fca0001800000 */
[----:B------:R-:W-:-:S05]  /*d3e0*/  IMAD.IADD R2, R7, 0x1, R2 ;  /* 0x0000000107027824 */ /* 0x000fca00078e0202 */
[----:B------:R-:W1:Y:S02]  /*d3f0*/  SHFL.UP PT, R14, R2, 0x8, RZ ;  /* 0x05000000020e7989 */ /* 0x000e6400000e00ff */
[----:B-1----:R-:W-:-:S05]  /*d400*/  SEL R3, R14, RZ, P4 ;  /* 0x000000ff0e037207 */ /* 0x002fca0002000000 */
[----:B------:R-:W-:-:S05]  /*d410*/  IMAD.IADD R3, R2, 0x1, R3 ;  /* 0x0000000102037824 */ /* 0x000fca00078e0203 */
[----:B------:R-:W1:Y:S02]  /*d420*/  SHFL.UP PT, R14, R3, 0x10, RZ ;  /* 0x06000000030e7989 */ /* 0x000e6400000e00ff */
[----:B-1----:R-:W-:-:S05]  /*d430*/  SEL R6, R14, RZ, P5 ;  /* 0x000000ff0e067207 */ /* 0x002fca0002800000 */
[----:B------:R-:W-:-:S05]  /*d440*/  IMAD.IADD R6, R3, 0x1, R6 ;  /* 0x0000000103067824 */ /* 0x000fca00078e0206 */
[----:B------:R1:W2:Y:S02]  /*d450*/  SHFL.IDX PT, R14, R6, 0x1f, 0x1f ;  /* 0x03e01f00060e7f89 */ /* 0x0002a400000e0000 */
.L_x_412:
[----:B------:R-:W-:Y:S02]  /*d460*/  ULDC UR4, c[0x0][0xc38] ;  /* 0x00030e0000047ab9 */ /* 0x000fe40000000800 */
[----:B------:R-:W-:-:S05]  /*d470*/  MOV R7, UR4 ;  /* 0x0000000400077c02 */ /* 0x000fca0008000f00 */
[----:B--2---:R-:W-:-:S04]  /*d480*/  IMAD R3, R14, R7, RZ ;  /* 0x000000070e037224 */ /* 0x004fc800078e02ff */
[----:B------:R-:W-:-:S05]  /*d490*/  IMAD.IADD R8, R0, 0x1, R3 ;  /* 0x0000000100087824 */ /* 0x000fca00078e0203 */
[----:B------:R-:W-:-:S13]  /*d4a0*/  ISETP.GT.AND P6, PT, R8, R5, PT ;  /* 0x000000050800720c */ /* 0x000fda0003fc4270 */
[----:B------:R-:W-:Y:S05]  /*d4b0*/  @P6 BRA `(.L_x_297) ;  /* 0x00000000009c6947 */ /* 0x000fea0003800000 */
.L_x_302:
[----:B------:R-:W2:Y:S01]  /*d4c0*/  LDC R0, c[0x0][0xc3c] ;  /* 0x00030f00ff007b82 */ /* 0x000ea20000000800 */
[----:B------:R-:W-:-:S05]  /*d4d0*/  VIADD R19, R19, 0x1f ;  /* 0x0000001f13137836 */ /* 0x000fca0000000000 */
[----:B--2---:R-:W-:-:S13]  /*d4e0*/  ISETP.GE.AND P6, PT, R19, R0, PT ;  /* 0x000000001300720c */ /* 0x004fda0003fc6270 */
[----:B------:R-:W-:Y:S05]  /*d4f0*/  @P6 BRA `(.L_x_298) ;  /* 0x0000000400446947 */ /* 0x000fea0003800000 */
[----:B------:R-:W2:Y:S01]  /*d500*/  S2R R2, SR_TID.X ;  /* 0x0000000000027919 */ /* 0x000ea20000002100 */
[----:B------:R-:W-:Y:S01]  /*d510*/  BSSY B0, `(.L_x_299) ;  /* 0x0000009000007945 */ /* 0x000fe20003800000 */
[----:B------:R-:W-:Y:S02]  /*d520*/  MOV R4, RZ ;  /* 0x000000ff00047202 */ /* 0x000fe40000000f00 */
[----:B--2---:R-:W-:-:S05]  /*d530*/  LOP3.LUT R2, R2, 0x1f, RZ, 0xc0, !PT ;  /* 0x0000001f02027812 */ /* 0x004fca00078ec0ff */
[----:B------:R-:W-:-:S05]  /*d540*/  IMAD.IADD R7, R19, 0x1, R2 ;  /* 0x0000000113077824 */ /* 0x000fca00078e0202 */
[----:B------:R-:W-:-:S13]  /*d550*/  ISETP.GE.OR P6, PT, R7, R0, !P0 ;  /* 0x000000000700720c */ /* 0x000fda00047c6670 */
[----:B------:R-:W-:Y:S05]  /*d560*/  @P6 BRA `(.L_x_300) ;  /* 0x00000000000c6947 */ /* 0x000fea0003800000 */
[----:B------:R-:W2:Y:S02]  /*d570*/  LDC.64 R2, c[0x0][0xc80] ;  /* 0x00032000ff027b82 */ /* 0x000ea40000000a00 */
[----:B--2---:R-:W-:-:S05]  /*d580*/  IMAD.WIDE R2, R7, 0x4, R2 ;  /* 0x0000000407027825 */ /* 0x004fca00078e0202 */
[----:B------:R2:W5:Y:S02]  /*d590*/  LDG.E R4, desc[UR36][R2.64] ;  /* 0x0000002402047981 */ /* 0x000564000c1e1900 */
.L_x_300:
[----:B------:R-:W-:Y:S05]  /*d5a0*/  BSYNC B0 ;  /* 0x0000000000007941 */ /* 0x000fea0003800000 */
.L_x_299:
[----:B------:R-:W-:-:S03]  /*d5b0*/  UMOV UR4, 0xffffffff ;  /* 0xffffffff00047882 */ /* 0x000fc60000000000 */
[----:B------:R-:W-:Y:S05]  /*d5c0*/  BRA.DIV UR4, `(.L_x_301) ;  /* 0x0000003e04147947 */ /* 0x000fea000b800000 */
[----:B-----5:R-:W3:Y:S02]  /*d5d0*/  SHFL.UP PT, R14, R4, 0x1, RZ ;  /* 0x04200000040e7989 */ /* 0x020ee400000e00ff */
[----:B---3--:R-:W-:-:S05]  /*d5e0*/  SEL R13, R14, RZ, P1 ;  /* 0x000000ff0e0d7207 */ /* 0x008fca0000800000 */
[----:B------:R-:W-:-:S05]  /*d5f0*/  IMAD.IADD R13, R4, 0x1, R13 ;  /* 0x00000001040d7824 */ /* 0x000fca00078e020d */
[----:B------:R-:W3:Y:S02]  /*d600*/  SHFL.UP PT, R14, R13, 0x2, RZ ;  /* 0x044000000d0e7989 */ /* 0x000ee400000e00ff */
[----:B---3--:R-:W-:-:S05]  /*d610*/  SEL R0, R14, RZ, P2 ;  /* 0x000000ff0e007207 */ /* 0x008fca0001000000 */
[----:B------:R-:W-:-:S05]  /*d620*/  IMAD.IADD R0, R13, 0x1, R0 ;  /* 0x000000010d007824 */ /* 0x000fca00078e0200 */
[----:B------:R-:W2:Y:S02]  /*d630*/  SHFL.UP PT, R14, R0, 0x4, RZ ;  /* 0x04800000000e7989 */ /* 0x000ea400000e00ff */
[----:B--2---:R-:W-:-:S05]  /*d640*/  SEL R3, R14, RZ, P3 ;  /* 0x000000ff0e037207 */ /* 0x004fca0001800000 */
[----:B------:R-:W-:-:S05]  /*d650*/  IMAD.IADD R2, R0, 0x1, R3 ;  /* 0x0000000100027824 */ /* 0x000fca00078e0203 */
[----:B------:R-:W2:Y:S02]  /*d660*/  SHFL.UP PT, R14, R2, 0x8, RZ ;  /* 0x05000000020e7989 */ /* 0x000ea400000e00ff */
[----:B--2---:R-:W-:-:S04]  /*d670*/  SEL R3, R14, RZ, P4 ;  /* 0x000000ff0e037207 */ /* 0x004fc80002000000 */
[----:B------:R-:W-:-:S05]  /*d680*/  IADD3 R3, R2, R3, RZ ;  /* 0x0000000302037210 */ /* 0x000fca0007ffe0ff */
[----:B------:R-:W1:Y:S02]  /*d690*/  SHFL.UP PT, R14, R3, 0x10, RZ ;  /* 0x06000000030e7989 */ /* 0x000e6400000e00ff */
[----:B-1----:R-:W-:-:S05]  /*d6a0*/  SEL R6, R14, RZ, P5 ;  /* 0x000000ff0e067207 */ /* 0x002fca0002800000 */
[----:B------:R-:W-:-:S05]  /*d6b0*/  IMAD.IADD R6, R3, 0x1, R6 ;  /* 0x0000000103067824 */ /* 0x000fca00078e0206 */
[----:B------:R1:W2:Y:S02]  /*d6c0*/  SHFL.IDX PT, R14, R6, 0x1f, 0x1f ;  /* 0x03e01f00060e7f89 */ /* 0x0002a400000e0000 */
.L_x_420:
[----:B------:R-:W-:Y:S02]  /*d6d0*/  ULDC UR4, c[0x0][0xc38] ;  /* 0x00030e0000047ab9 */ /* 0x000fe40000000800 */
[----:B------:R-:W-:-:S04]  /*d6e0*/  IMAD.U32 R7, RZ, RZ, UR4 ;  /* 0x00000004ff077e24 */ /* 0x000fc8000f8e00ff */
[----:B--2---:R-:W-:-:S04]  /*d6f0*/  IMAD R3, R14, R7, RZ ;  /* 0x000000070e037224 */ /* 0x004fc800078e02ff */
[----:B------:R-:W-:-:S05]  /*d700*/  IMAD.IADD R8, R3, 0x1, R8 ;  /* 0x0000000103087824 */ /* 0x000fca00078e0208 */
[----:B------:R-:W-:-:S13]  /*d710*/  ISETP.GT.AND P6, PT, R8, R5, PT ;  /* 0x000000050800720c */ /* 0x000fda0003fc4270 */
[----:B------:R-:W-:Y:S05]  /*d720*/  @!P6 BRA `(.L_x_302) ;  /* 0xfffffffc0064e947 */ /* 0x000fea000383ffff */
.L_x_297:
[----:B------:R-:W-:Y:S01]  /*d730*/  IADD3 R8, -R3, R8, RZ ;  /* 0x0000000803087210 */ /* 0x000fe20007ffe1ff */
[----:B------:R-:W-:-:S04]  /*d740*/  UMOV UR4, 0xffffffff ;  /* 0xffffffff00047882 */ /* 0x000fc80000000000 */
[----:B------:R-:W-:-:S05]  /*d750*/  IMAD R0, R6, R7, R8 ;  /* 0x0000000706007224 */ /* 0x000fca00078e0208 */
[----:B------:R-:W-:Y:S01]  /*d760*/  ISETP.GT.AND P6, PT, R0, R5, PT ;  /* 0x000000050000720c */ /* 0x000fe20003fc4270 */
[----:B------:R-:W-:-:S12]  /*d770*/  BRA.DIV UR4, `(.L_x_303) ;  /* 0x0000003e04647947 */ /* 0x000fd8000b800000 */
[----:B------:R-:W-:-:S04]  /*d780*/  VOTE.ANY R2, PT, !P6 ;  /* 0x0000000000027806 */ /* 0x000fc800070e0100 */
[----:B------:R-:W2:Y:S02]  /*d790*/  POPC R0, R2 ;  /* 0x0000000200007309 */ /* 0x000ea40000000000 */
[----:B--2---:R2:W3:Y:S02]  /*d7a0*/  SHFL.IDX PT, R4, R4, R0, 0x1f ;  /* 0x00001f0004047589 */ /* 0x0044e400000e0000 */
.L_x_424:
[----:B------:R-:W-:Y:S01]  /*d7b0*/  ISETP.NE.AND P0, PT, R2, RZ, PT ;  /* 0x000000ff0200720c */ /* 0x000fe20003f05270 */
[----:B------:R-:W-:-:S12]  /*d7c0*/  IMAD.MOV.U32 R14, RZ, RZ, RZ ;  /* 0x000000ffff0e7224 */ /* 0x000fd800078e00ff */
[----:B------:R-:W-:Y:S05]  /*d7d0*/  @!P0 BRA `(.L_x_304) ;  /* 0x0000000000108947 */ /* 0x000fea0003800000 */
[----:B------:R-:W-:Y:S01]  /*d7e0*/  UMOV UR4, 0xffffffff ;  /* 0xffffffff00047882 */ /* 0x000fe20000000000 */
[----:B------:R-:W-:Y:S02]  /*d7f0*/  VIADD R12, R0, 0xffffffff ;  /* 0xffffffff000c7836 */ /* 0x000fe40000000000 */
[----:B------:R-:W-:Y:S05]  /*d800*/  BRA.DIV UR4, `(.L_x_305) ;  /* 0x0000003e04887947 */ /* 0x000fea000b800000 */
[----:B------:R4:W0:Y:S02]  /*d810*/  SHFL.IDX PT, R14, R6, R12, 0x1f ;  /* 0x00001f0c060e7589 */ /* 0x00082400000e0000 */
.L_x_304:
[----:B-1-34-:R-:W-:Y:S01]  /*d820*/  IABS R6, R4 ;  /* 0x0000000400067213 */ /* 0x01afe20000000000 */
[----:B0-----:R-:W-:Y:S02]  /*d830*/  IMAD R16, R14, R7, R8 ;  /* 0x000000070e107224 */ /* 0x001fe400078e0208 */
[----:B------:R-:W-:Y:S01]  /*d840*/  IMAD.IADD R19, R0, 0x1, R19 ;  /* 0x0000000100137824 */ /* 0x000fe200078e0213 */
[----:B------:R-:W0:Y:S08]  /*d850*/  I2F.RP R9, R6 ;  /* 0x0000000600097306 */ /* 0x000e300000209400 */
[----:B0-----:R-:W0:Y:S02]  /*d860*/  MUFU.RCP R9, R9 ;  /* 0x0000000900097308 */ /* 0x001e240000001000 */
[----:B0-----:R-:W-:-:S06]  /*d870*/  VIADD R2, R9, 0xffffffe ;  /* 0x0ffffffe09027836 */ /* 0x001fcc0000000000 */
[----:B------:R0:W1:Y:S02]  /*d880*/  F2I.FTZ.U32.TRUNC.NTZ R3, R2 ;  /* 0x0000000200037305 */ /* 0x000064000021f000 */
[----:B0-----:R-:W-:Y:S01]  /*d890*/  IMAD.MOV.U32 R2, RZ, RZ, RZ ;  /* 0x000000ffff027224 */ /* 0x001fe200078e00ff */
[----:B-1----:R-:W-:-:S05]  /*d8a0*/  IADD3 R7, RZ, -R3, RZ ;  /* 0x80000003ff077210 */ /* 0x002fca0007ffe0ff */
[----:B------:R-:W-:-:S04]  /*d8b0*/  IMAD R7, R7, R6, RZ ;  /* 0x0000000607077224 */ /* 0x000fc800078e02ff */
[----:B------:R-:W-:-:S04]  /*d8c0*/  IMAD.HI.U32 R3, R3, R7, R2 ;  /* 0x0000000703037227 */ /* 0x000fc800078e0002 */
[----:B------:R-:W-:Y:S01]  /*d8d0*/  IMAD.IADD R7, R5, 0x1, -R16 ;  /* 0x0000000105077824 */ /* 0x000fe200078e0a10 */
[----:B------:R-:W-:-:S04]  /*d8e0*/  IABS R5, R4 ;  /* 0x0000000400057213 */ /* 0x000fc80000000000 */
[----:B------:R-:W-:Y:S01]  /*d8f0*/  IABS R2, R7 ;  /* 0x0000000700027213 */ /* 0x000fe20000000000 */
[----:B------:R-:W-:-:S04]  /*d900*/  IMAD.MOV R5, RZ, RZ, -R5 ;  /* 0x000000ffff057224 */ /* 0x000fc800078e0a05 */
[----:B------:R-:W-:-:S04]  /*d910*/  IMAD.HI.U32 R3, R3, R2, RZ ;  /* 0x0000000203037227 */ /* 0x000fc800078e00ff */
[----:B------:R-:W-:Y:S01]  /*d920*/  IMAD R5, R3, R5, R2 ;  /* 0x0000000503057224 */ /* 0x000fe200078e0202 */
[----:B------:R-:W-:-:S04]  /*d930*/  LOP3.LUT R2, R7, R4, RZ, 0x3c, !PT ;  /* 0x0000000407027212 */ /* 0x000fc800078e3cff */
[----:B------:R-:W-:Y:S02]  /*d940*/  ISETP.GT.U32.AND P1, PT, R6, R5, PT ;  /* 0x000000050600720c */ /* 0x000fe40003f24070 */
[----:B------:R-:W-:-:S11]  /*d950*/  ISETP.GE.AND P2, PT, R2, RZ, PT ;  /* 0x000000ff0200720c */ /* 0x000fd60003f46270 */
[-C--:B------:R-:W-:Y:S01]  /*d960*/  @!P1 IADD3 R5, R5, -R6.reuse, RZ ;  /* 0x8000000605059210 */ /* 0x080fe20007ffe0ff */
[----:B------:R-:W-:Y:S01]  /*d970*/  @!P1 VIADD R3, R3, 0x1 ;  /* 0x0000000103039836 */ /* 0x000fe20000000000 */
[----:B------:R-:W-:Y:S02]  /*d980*/  ISETP.NE.AND P1, PT, R4, RZ, PT ;  /* 0x000000ff0400720c */ /* 0x000fe40003f25270 */
[----:B------:R-:W-:-:S13]  /*d990*/  ISETP.GE.U32.AND P0, PT, R5, R6, PT ;  /* 0x000000060500720c */ /* 0x000fda0003f06070 */
[----:B------:R-:W-:-:S04]  /*d9a0*/  @P0 VIADD R3, R3, 0x1 ;  /* 0x0000000103030836 */ /* 0x000fc80000000000 */
[----:B------:R-:W-:Y:S01]  /*d9b0*/  @!P2 IMAD.MOV R3, RZ, RZ, -R3 ;  /* 0x000000ffff03a224 */ /* 0x000fe200078e0a03 */
[----:B------:R-:W-:-:S04]  /*d9c0*/  @!P1 LOP3.LUT R3, RZ, R4, RZ, 0x33, !PT ;  /* 0x00000004ff039212 */ /* 0x000fc800078e33ff */
[----:B------:R-:W-:Y:S01]  /*d9d0*/  IADD3 R17, -R3, RZ, RZ ;  /* 0x000000ff03117210 */ /* 0x000fe20007ffe1ff */
[----:B------:R-:W-:-:S04]  /*d9e0*/  IMAD.MOV.U32 R18, RZ, RZ, R3 ;  /* 0x000000ffff127224 */ /* 0x000fc800078e0003 */
[----:B------:R-:W-:Y:S01]  /*d9f0*/  IMAD R17, R4, R17, R7 ;  /* 0x0000001104117224 */ /* 0x000fe200078e0207 */
[----:B------:R-:W-:Y:S06]  /*da00*/  BRA `(.L_x_306) ;  /* 0x00000000001c7947 */ /* 0x000fec0003800000 */
.L_x_298:
[----:B------:R-:W-:Y:S01]  /*da10*/  UMOV UR4, URZ ;  /* 0x0000003f00047c82 */ /* 0x000fe20008000000 */
[----:B------:R-:W-:Y:S01]  /*da20*/  UMOV UR5, URZ ;  /* 0x0000003f00057c82 */ /* 0x000fe20008000000 */
[----:B------:R-:W-:Y:S01]  /*da30*/  ULDC UR6, c[0x0][0xc3c] ;  /* 0x00030f0000067ab9 */ /* 0x000fe20000000800 */
[----:B------:R-:W-:Y:S01]  /*da40*/  IMAD.MOV.U32 R16, RZ, RZ, R5 ;  /* 0x000000ffff107224 */ /* 0x000fe200078e0005 */
[----:B------:R-:W-:Y:S01]  /*da50*/  MOV R17, UR4 ;  /* 0x0000000400117c02 */ /* 0x000fe20008000f00 */
[----:B------:R-:W-:Y:S02]  /*da60*/  IMAD.U32 R18, RZ, RZ, UR5 ;  /* 0x00000005ff127e24 */ /* 0x000fe4000f8e00ff */
[----:B------:R-:W-:-:S07]  /*da70*/  IMAD.U32 R19, RZ, RZ, UR6 ;  /* 0x00000006ff137e24 */ /* 0x000fce000f8e00ff */
.L_x_306:
[----:B--2---:R-:W2:Y:S01]  /*da80*/  S2R R0, SR_TID.X ;  /* 0x0000000000007919 */ /* 0x004ea20000002100 */
[----:B------:R-:W-:Y:S05]  /*da90*/  WARPSYNC.ALL ;  /* 0x0000000000007948 */ /* 0x000fea0003800000 */
[----:B------:R-:W-:Y:S01]  /*daa0*/  BAR.SYNC.DEFER_BLOCKING 0x4, 0x180 ;  /* 0x0106000000007b1d */ /* 0x000fe20000010000 */
[----:B--2---:R-:W-:-:S04]  /*dab0*/  LOP3.LUT R0, R0, 0x1f, RZ, 0xc0, !PT ;  /* 0x0000001f00007812 */ /* 0x004fc800078ec0ff */
[----:B------:R-:W-:-:S13]  /*dac0*/  ISETP.NE.AND P0, PT, R0, RZ, PT ;  /* 0x000000ff0000720c */ /* 0x000fda0003f05270 */
[----:B------:R-:W2:Y:S01]  /*dad0*/  @!P0 S2R R3, SR_CgaCtaId ;  /* 0x0000000000038919 */ /* 0x000ea20000008800 */
[----:B------:R-:W-:-:S04]  /*dae0*/  @!P0 MOV R0, 0x400 ;  /* 0x0000040000008802 */ /* 0x000fc80000000f00 */
[----:B--2---:R-:W-:-:S05]  /*daf0*/  @!P0 LEA R22, R3, R0, 0x18 ;  /* 0x0000000003168211 */ /* 0x004fca00078ec0ff */
[----:B------:R3:W-:Y:S01]  /*db00*/  @!P0 STS.128 [R22+0x2a8d0], R16 ;  /* 0x02a8d01016008388 */ /* 0x0007e20000000c00 */
[----:B------:R-:W-:Y:S06]  /*db10*/  BAR.ARV 0x5, 0x180 ;  /* 0x0146000000007b1d */ /* 0x000fec0000002000 */
.L_x_295:
[----:B------:R-:W-:Y:S02]  /*db20*/  ULDC UR4, c[0x0][0xc3c] ;  /* 0x00030f0000047ab9 */ /* 0x000fe40000000800 */
[----:B--2---:R-:W-:-:S13]  /*db30*/  ISETP.GE.AND P0, PT, R19, UR4, PT ;  /* 0x0000000413007c0c */ /* 0x004fda000bf06270 */
[----:B------:R-:W-:Y:S05]  /*db40*/  @!P0 BRA `(.L_x_307) ;  /* 0xffffffb800b48947 */ /* 0x000fea000383ffff */
[----:B------:R-:W-:Y:S05]  /*db50*/  BSYNC B8 ;  /* 0x0000000000087941 */ /* 0x000fea0003800000 */
.L_x_244:
[----:B0-----:R-:W2:Y:S01]  /*db60*/  LDL.LU R0, [R1+0x14] ;  /* 0x0000140001007983 */ /* 0x001ea20000300800 */
[----:B------:R-:W-:Y:S01]  /*db70*/  BSSY B0, `(.L_x_308) ;  /* 0x000000b000007945 */ /* 0x000fe20003800000 */
[----:B------:R-:W0:Y:S01]  /*db80*/  S2R R5, SR_CgaCtaId ;  /* 0x0000000000057919 */ /* 0x000e220000008800 */
[----:B--2---:R-:W-:-:S05]  /*db90*/  VIADD R0, R0, 0x1 ;  /* 0x0000000100007836 */ /* 0x004fca0000000000 */
[----:B------:R-:W-:-:S04]  /*dba0*/  LEA.HI R2, R0, R0, RZ, 0x1 ;  /* 0x0000000000027211 */ /* 0x000fc800078f08ff */
[----:B------:R-:W-:Y:S02]  /*dbb0*/  LOP3.LUT R3, R2, 0xfffffffe, RZ, 0xc0, !PT ;  /* 0xfffffffe02037812 */ /* 0x000fe400078ec0ff */
[----:B------:R-:W-:Y:S02]  /*dbc0*/  MOV R2, 0x400 ;  /* 0x0000040000027802 */ /* 0x000fe40000000f00 */
[----:B------:R-:W-:Y:S02]  /*dbd0*/  IADD3 R0, R0, -R3, RZ ;  /* 0x8000000300007210 */ /* 0x000fe40007ffe0ff */
[----:B0-----:R-:W-:Y:S02]  /*dbe0*/  LEA R4, R5, R2, 0x18 ;  /* 0x0000000205047211 */ /* 0x001fe400078ec0ff */
[----:B------:R-:W-:-:S04]  /*dbf0*/  SHF.L.U32 R0, R0, 0x1f, RZ ;  /* 0x0000001f00007819 */ /* 0x000fc800000006ff */
[----:B------:R-:W0:Y:S02]  /*dc00*/  SYNCS.PHASECHK.TRANS64.TRYWAIT P0, [R4+URZ+0x2a820], R0 ;  /* 0x02a82000040075a7 */ /* 0x000e24000800017f */
[----:B0-----:R-:W-:Y:S05]  /*dc10*/  @!P0 BRA `(.L_x_309) ;  /* 0x0000003800a88947 */ /* 0x001fea0003800000 */
.L_x_427:
[----:B------:R-:W-:Y:S05]  /*dc20*/  BSYNC B0 ;  /* 0x0000000000007941 */ /* 0x000fea0003800000 */
.L_x_308:
[----:B------:R-:W-:-:S03]  /*dc30*/  UMOV UR4, 0xffffffff ;  /* 0xffffffff00047882 */ /* 0x000fc60000000000 */
[----:B------:R-:W-:Y:S05]  /*dc40*/  BRA.DIV UR4, `(.L_x_310) ;  /* 0x0000003a04b07947 */ /* 0x000fea000b800000 */
[----:B0-----:R-:W0:Y:S02]  /*dc50*/  S2R R0, SR_TID.X ;  /* 0x0000000000007919 */ /* 0x001e240000002100 */
[----:B0-----:R-:W-:-:S04]  /*dc60*/  SHF.R.U32.HI R0, RZ, 0x5, R0 ;  /* 0x00000005ff007819 */ /* 0x001fc80000011600 */
[----:B------:R-:W-:-:S05]  /*dc70*/  LOP3.LUT R0, R0, 0x3, RZ, 0xc0, !PT ;  /* 0x0000000300007812 */ /* 0x000fca00078ec0ff */
[----:B------:R0:W2:Y:S02]  /*dc80*/  SHFL.IDX PT, R14, R0, RZ, 0x1f ;  /* 0x00001fff000e7589 */ /* 0x0000a400000e0000 */
.L_x_430:
[----:B--2---:R-:W-:Y:S01]  /*dc90*/  ISETP.NE.AND P0, PT, R14, RZ, PT ;  /* 0x000000ff0e00720c */ /* 0x004fe20003f05270 */
[----:B------:R-:W-:-:S12]  /*dca0*/  BSSY B0, `(.L_x_311) ;  /* 0x0000024000007945 */ /* 0x000fd80003800000 */
[----:B------:R-:W-:Y:S05]  /*dcb0*/  @P0 BRA `(.L_x_312) ;  /* 0x0000000000880947 */ /* 0x000fea0003800000 */
[----:B------:R-:W-:-:S03]  /*dcc0*/  UMOV UR4, 0xffffffff ;  /* 0xffffffff00047882 */ /* 0x000fc60000000000 */
[----:B------:R-:W-:Y:S05]  /*dcd0*/  BRA.DIV UR4, `(.L_x_313) ;  /* 0x0000003a04c07947 */ /* 0x000fea000b800000 */
[----:B------:R-:W-:-:S13]  /*dce0*/  ELECT P6, URZ, PT ;  /* 0x00000000003f782f */ /* 0x000fda00038c0000 */
.L_x_433:
[----:B------:R-:W-:Y:S05]  /*dcf0*/  @!P6 BRA `(.L_x_312) ;  /* 0x000000000078e947 */ /* 0x000fea0003800000 */
[----:B0-----:R-:W2:Y:S02]  /*dd00*/  LDL.LU R0, [R1+0x4] ;  /* 0x0000040001007983 */ /* 0x001ea40000300800 */
[----:B--2---:R-:W-:-:S04]  /*dd10*/  LOP3.LUT R0, R0, 0x2, RZ, 0xfc, !PT ;  /* 0x0000000200007812 */ /* 0x004fc800078efcff */
[----:B------:R-:W-:-:S13]  /*dd20*/  ISETP.NE.AND P0, PT, R0, 0x3, PT ;  /* 0x000000030000780c */ /* 0x000fda0003f05270 */
[----:B------:R-:W-:Y:S05]  /*dd30*/  @!P0 BRA `(.L_x_314) ;  /* 0x0000000000048947 */ /* 0x000fea0003800000 */
[----:B------:R-:W-:Y:S01]  /*dd40*/  BPT.TRAP 0x1 ;  /* 0x000000040000795c */ /* 0x000fe20000300000 */
.L_x_314:
[C---:B------:R-:W-:Y:S01]  /*dd50*/  IMAD R5, R27.reuse, 0x8, R4 ;  /* 0x000000081b057824 */ /* 0x040fe200078e0204 */
[----:B------:R-:W-:Y:S01]  /*dd60*/  SHF.L.U32 R0, R28, 0x1f, RZ ;  /* 0x0000001f1c007819 */ /* 0x000fe200000006ff */
[----:B------:R-:W-:-:S03]  /*dd70*/  VIADD R27, R27, 0x1 ;  /* 0x000000011b1b7836 */ /* 0x000fc60000000000 */
[----:B------:R-:W0:Y:S02]  /*dd80*/  SYNCS.PHASECHK.TRANS64.TRYWAIT P1, [R5+URZ+0x2a840], R0 ;  /* 0x02a84000050075a7 */ /* 0x000e24000802017f */
[----:B------:R-:W-:-:S04]  /*dd90*/  ISETP.NE.AND P2, PT, R27, 0x2, PT ;  /* 0x000000021b00780c */ /* 0x000fc80003f45270 */
[----:B------:R-:W-:Y:S01]  /*dda0*/  SEL R3, RZ, 0x1, P2 ;  /* 0x00000001ff037807 */ /* 0x000fe20001000000 */
[----:B0-----:R-:W-:Y:S08]  /*ddb0*/  @!P1 BRA `(.L_x_315) ;  /* 0x0000003800a89947 */ /* 0x001ff00003800000 */
.L_x_434:
[----:B------:R-:W-:Y:S02]  /*ddc0*/  SEL R27, R27, RZ, P2 ;  /* 0x000000ff1b1b7207 */ /* 0x000fe40001000000 */
[----:B------:R-:W-:Y:S01]  /*ddd0*/  LOP3.LUT R2, R28, R3, RZ, 0x3c, !PT ;  /* 0x000000031c027212 */ /* 0x000fe200078e3cff */
[----:B------:R-:W-:Y:S06]  /*dde0*/  @!P0 BRA `(.L_x_316) ;  /* 0x0000000000048947 */ /* 0x000fec0003800000 */
[----:B------:R-:W-:Y:S01]  /*ddf0*/  BPT.TRAP 0x1 ;  /* 0x000000040000795c */ /* 0x000fe20000300000 */
.L_x_316:
[----:B------:R-:W-:Y:S01]  /*de00*/  IMAD R27, R27, 0x8, R4 ;  /* 0x000000081b1b7824 */ /* 0x000fe200078e0204 */
[----:B------:R-:W-:-:S04]  /*de10*/  SHF.L.U32 R2, R2, 0x1f, RZ ;  /* 0x0000001f02027819 */ /* 0x000fc800000006ff */
[----:B------:R-:W2:Y:S02]  /*de20*/  SYNCS.PHASECHK.TRANS64.TRYWAIT P1, [R27+URZ+0x2a840], R2 ;  /* 0x02a840021b0075a7 */ /* 0x000ea4000802017f */
[----:B--2---:R-:W-:Y:S05]  /*de30*/  @!P1 BRA `(.L_x_317) ;  /* 0x00000038009c9947 */ /* 0x004fea0003800000 */
.L_x_435:
[----:B------:R-:W-:Y:S05]  /*de40*/  @!P0 BRA `(.L_x_318) ;  /* 0x0000000000048947 */ /* 0x000fea0003800000 */
[----:B------:R-:W-:Y:S01]  /*de50*/  BPT.TRAP 0x1 ;  /* 0x000000040000795c */ /* 0x000fe20000300000 */
.L_x_318:
[----:B------:R-:W4:Y:S02]  /*de60*/  SYNCS.PHASECHK.TRANS64.TRYWAIT P1, [R5+URZ+0x2a860], R0 ;  /* 0x02a86000050075a7 */ /* 0x000f24000802017f */
[----:B----4-:R-:W-:Y:S05]  /*de70*/  @!P1 BRA `(.L_x_319) ;  /* 0x0000003800a09947 */ /* 0x010fea0003800000 */
.L_x_436:
[----:B------:R-:W-:Y:S05]  /*de80*/  @!P0 BRA `(.L_x_320) ;  /* 0x0000000000048947 */ /* 0x000fea0003800000 */
[----:B------:R-:W-:Y:S01]  /*de90*/  BPT.TRAP 0x1 ;  /* 0x000000040000795c */ /* 0x000fe20000300000 */
.L_x_320:
[----:B------:R0:W0:Y:S02]  /*dea0*/  SYNCS.PHASECHK.TRANS64.TRYWAIT P0, [R27+URZ+0x2a860], R2 ;  /* 0x02a860021b0075a7 */ /* 0x000024000800017f */
[----:B0-----:R-:W-:Y:S05]  /*deb0*/  @!P0 NANOSLEEP.SYNCS 0x989680 ;  /* 0x009896800000895d */ /* 0x001fea0003900000 */
[----:B------:R-:W0:Y:S02]  /*dec0*/  @!P0 SYNCS.PHASECHK.TRANS64 P0, [R27+URZ+0x2a860], R2 ;  /* 0x02a860021b0085a7 */ /* 0x000e24000800007f */
[----:B0-----:R-:W-:Y:S05]  /*ded0*/  @!P0 BRA `(.L_x_320) ;  /* 0xfffffffc00f08947 */ /* 0x001fea000383ffff */
.L_x_312:
[----:B------:R-:W-:Y:S05]  /*dee0*/  BSYNC B0 ;  /* 0x0000000000007941 */ /* 0x000fea0003800000 */
.L_x_311:
[----:B------:R-:W-:Y:S05]  /*def0*/  EXIT ;  /* 0x000000000000794d */ /* 0x000fea0003800000 */
.L_x_192:
[----:B0-----:R-:W-:-:S04]  /*df00*/  MOV R3, UR42 ;  /* 0x0000002a00037c02 */ /* 0x001fc80008000f00 */
[----:B------:R0:W1:Y:S03]  /*df10*/  SYNCS.PHASECHK.TRANS64.TRYWAIT P1, [R3+URZ+0x2a800], R0 ;  /* 0x02a80000030075a7 */ /* 0x000066000802017f */
[----:B-1----:R-:W-:Y:S05]  /*df20*/  @!P1 NANOSLEEP.SYNCS 0x989680 ;  /* 0x009896800000995d */ /* 0x002fea0003900000 */
[----:B------:R-:W1:Y:S02]  /*df30*/  @!P1 SYNCS.PHASECHK.TRANS64 P1, [R3+URZ+0x2a800], R0 ;  /* 0x02a80000030095a7 */ /* 0x000e64000802007f */
[----:B-1----:R-:W-:Y:S05]  /*df40*/  @!P1 BRA `(.L_x_192) ;  /* 0xfffffffc00ec9947 */ /* 0x002fea000383ffff */
[----:B------:R-:W-:Y:S05]  /*df50*/  BRA `(.L_x_321) ;  /* 0xffffff3400487947 */ /* 0x000fea000383ffff */
.L_x_196:
[----:B-1----:R1:W2:Y:S02]  /*df60*/  SYNCS.PHASECHK.TRANS64.TRYWAIT P1, [R0+URZ+0x2a830], R3 ;  /* 0x02a83003000075a7 */ /* 0x0022a4000802017f */
[----:B--2---:R-:W-:Y:S05]  /*df70*/  @!P1 NANOSLEEP.SYNCS 0x989680 ;  /* 0x009896800000995d */ /* 0x004fea0003900000 */
[----:B------:R-:W2:Y:S02]  /*df80*/  @!P1 SYNCS.PHASECHK.TRANS64 P1, [R0+URZ+0x2a830], R3 ;  /* 0x02a83003000095a7 */ /* 0x000ea4000802007f */
[----:B--2---:R-:W-:Y:S05]  /*df90*/  @!P1 BRA `(.L_x_196) ;  /* 0xfffffffc00f09947 */ /* 0x004fea000383ffff */
[----:B------:R-:W-:Y:S05]  /*dfa0*/  BRA `(.L_x_195) ;  /* 0xffffff3400687947 */ /* 0x000fea000383ffff */
.L_x_202:
[----:B-1----:R-:W-:-:S04]  /*dfb0*/  IMAD.U32 R11, RZ, RZ, UR8 ;  /* 0x00000008ff0b7e24 */ /* 0x002fc8000f8e00ff */
[----:B------:R1:W2:Y:S03]  /*dfc0*/  SYNCS.PHASECHK.TRANS64.TRYWAIT P1, [R11+URZ+0x2a830], R8 ;  /* 0x02a830080b0075a7 */ /* 0x0002a6000802017f */
[----:B--2---:R-:W-:Y:S05]  /*dfd0*/  @!P1 NANOSLEEP.SYNCS 0x989680 ;  /* 0x009896800000995d */ /* 0x004fea0003900000 */
[----:B------:R-:W2:Y:S02]  /*dfe0*/  @!P1 SYNCS.PHASECHK.TRANS64 P1, [R11+URZ+0x2a830], R8 ;  /* 0x02a830080b0095a7 */ /* 0x000ea4000802007f */
[----:B--2---:R-:W-:Y:S05]  /*dff0*/  @!P1 BRA `(.L_x_202) ;  /* 0xfffffffc00ec9947 */ /* 0x004fea000383ffff */
[----:B------:R-:W-:Y:S05]  /*e000*/  BRA `(.L_x_201) ;  /* 0xffffff5c00287947 */ /* 0x000fea000383ffff */
.L_x_206:
[----:B-1----:R-:W-:-:S04]  /*e010*/  IMAD.U32 R9, RZ, RZ, UR9 ;  /* 0x00000009ff097e24 */ /* 0x002fc8000f8e00ff */
[----:B------:R1:W2:Y:S03]  /*e020*/  SYNCS.PHASECHK.TRANS64.TRYWAIT P1, [R9+URZ+0x2a850], R8 ;  /* 0x02a85008090075a7 */ /* 0x0002a6000802017f */
[----:B--2---:R-:W-:Y:S05]  /*e030*/  @!P1 NANOSLEEP.SYNCS 0x989680 ;  /* 0x009896800000995d */ /* 0x004fea0003900000 */
[----:B------:R-:W2:Y:S02]  /*e040*/  @!P1 SYNCS.PHASECHK.TRANS64 P1, [R9+URZ+0x2a850], R8 ;  /* 0x02a85008090095a7 */ /* 0x000ea4000802007f */
[----:B--2---:R-:W-:Y:S05]  /*e050*/  @!P1 BRA `(.L_x_206) ;  /* 0xfffffffc00ec9947 */ /* 0x004fea000383ffff */
[----:B------:R-:W-:Y:S05]  /*e060*/  BRA `(.L_x_205) ;  /* 0xffffff6400607947 */ /* 0x000fea000383ffff */
.L_x_213:
[----:B-1----:R-:W-:-:S04]  /*e070*/  IMAD.U32 R5, RZ, RZ, UR5 ;  /* 0x00000005ff057e24 */ /* 0x002fc8000f8e00ff */
[----:B------:R1:W2:Y:S03]  /*e080*/  SYNCS.PHASECHK.TRANS64.TRYWAIT P1, [R5+URZ+0x2a850], R4 ;  /* 0x02a85004050075a7 */ /* 0x0002a6000802017f */
[----:B--2---:R-:W-:Y:S05]  /*e090*/  @!P1 NANOSLEEP.SYNCS 0x989680 ;  /* 0x009896800000995d */ /* 0x004fea0003900000 */
[----:B------:R-:W2:Y:S02]  /*e0a0*/  @!P1 SYNCS.PHASECHK.TRANS64 P1, [R5+URZ+0x2a850], R4 ;  /* 0x02a85004050095a7 */ /* 0x000ea4000802007f */
[----:B--2---:R-:W-:Y:S05]  /*e0b0*/  @!P1 BRA `(.L_x_213) ;  /* 0xfffffffc00ec9947 */ /* 0x004fea000383ffff */
[----:B------:R-:W-:Y:S05]  /*e0c0*/  BRA `(.L_x_212) ;  /* 0xffffff80007c7947 */ /* 0x000fea000383ffff */
.L_x_256:
[----:B------:R-:W0:Y:S01]  /*e0d0*/  S2R R20, SR_TID.X ;  /* 0x0000000000147919 */ /* 0x000e220000002100 */
[----:B------:R-:W-:Y:S01]  /*e0e0*/  BSSY B0, `(.L_x_322) ;  /* 0x000000a000007945 */ /* 0x000fe20003800000 */
[----:B------:R-:W-:Y:S02]  /*e0f0*/  IMAD.MOV.U32 R12, RZ, RZ, RZ ;  /* 0x000000ffff0c7224 */ /* 0x000fe400078e00ff */
[----:B------:R-:W-:Y:S02]  /*e100*/  IMAD.MOV.U32 R11, RZ, RZ, 0x1f ;  /* 0x0000001fff0b7424 */ /* 0x000fe400078e00ff */
[----:B------:R-:W-:Y:S01]  /*e110*/  IMAD.MOV.U32 R15, RZ, RZ, -0x1 ;  /* 0xffffffffff0f7424 */ /* 0x000fe200078e00ff */
[----:B0-----:R-:W-:-:S04]  /*e120*/  SHF.R.U32.HI R9, RZ, 0x5, R20 ;  /* 0x00000005ff097819 */ /* 0x001fc80000011614 */
[----:B------:R-:W-:-:S04]  /*e130*/  LOP3.LUT R9, R9, 0x3, RZ, 0xc0, !PT ;  /* 0x0000000309097812 */ /* 0x000fc800078ec0ff */
[----:B------:R-:W-:-:S07]  /*e140*/  MOV R13, R9 ;  /* 0x00000009000d7202 */ /* 0x000fce0000000f00 */
[----:B-----5:R-:W-:Y:S05]  /*e150*/  WARPSYNC.COLLECTIVE R15, `(.L_x_323) ;  /* 0x000000000f087348 */ /* 0x020fea0003c00000 */
[----:B------:R0:W1:Y:S02]  /*e160*/  SHFL.IDX P6, R14, R13, R12, R11 ;  /* 0x0000000c0d0e7389 */ /* 0x00006400000c000b */
[----:B01---5:R-:W-:Y:S01]  /*e170*/  ENDCOLLECTIVE ;  /* 0x000000000000791b */ /* 0x023fe20003800000 */
.L_x_323:
[----:B------:R-:W-:Y:S05]  /*e180*/  BSYNC B0 ;  /* 0x0000000000007941 */ /* 0x000fea0003800000 */
.L_x_322:
[----:B------:R-:W-:Y:S05]  /*e190*/  BRA `(.L_x_324) ;  /* 0xffffffc000807947 */ /* 0x000fea000383ffff */
.L_x_259:
[----:B0-----:R0:W1:Y:S02]  /*e1a0*/  SYNCS.PHASECHK.TRANS64.TRYWAIT P0, [R7+URZ+0x2a840], R2 ;  /* 0x02a84002070075a7 */ /* 0x001064000800017f */
[----:B-1----:R-:W-:Y:S05]  /*e1b0*/  @!P0 NANOSLEEP.SYNCS 0x989680 ;  /* 0x009896800000895d */ /* 0x002fea0003900000 */
[----:B------:R-:W1:Y:S02]  /*e1c0*/  @!P0 SYNCS.PHASECHK.TRANS64 P0, [R7+URZ+0x2a840], R2 ;  /* 0x02a84002070085a7 */ /* 0x000e64000800007f */
[----:B-1----:R-:W-:Y:S05]  /*e1d0*/  @!P0 BRA `(.L_x_259) ;  /* 0xfffffffc00f08947 */ /* 0x002fea000383ffff */
[----:B------:R-:W-:Y:S05]  /*e1e0*/  BRA `(.L_x_325) ;  /* 0xffffffc000ec7947 */ /* 0x000fea000383ffff */
.L_x_260:
[----:B------:R-:W-:Y:S01]  /*e1f0*/  BSSY B0, `(.L_x_326) ;  /* 0x0000008000007945 */ /* 0x000fe20003800000 */
[----:B------:R-:W-:Y:S01]  /*e200*/  MOV R13, R0 ;  /* 0x00000000000d7202 */ /* 0x000fe20000000f00 */
[----:B------:R-:W-:Y:S02]  /*e210*/  IMAD.MOV.U32 R12, RZ, RZ, RZ ;  /* 0x000000ffff0c7224 */ /* 0x000fe400078e00ff */
[----:B------:R-:W-:Y:S02]  /*e220*/  IMAD.MOV.U32 R11, RZ, RZ, 0x181f ;  /* 0x0000181fff0b7424 */ /* 0x000fe400078e00ff */
[----:B------:R-:W-:-:S07]  /*e230*/  IMAD.MOV.U32 R15, RZ, RZ, -0x1 ;  /* 0xffffffffff0f7424 */ /* 0x000fce00078e00ff */
[----:B------:R-:W-:Y:S05]  /*e240*/  WARPSYNC.COLLECTIVE R15, `(.L_x_327) ;  /* 0x000000000f087348 */ /* 0x000fea0003c00000 */
[----:B------:R0:W1:Y:S02]  /*e250*/  SHFL.IDX P6, R14, R13, R12, R11 ;  /* 0x0000000c0d0e7389 */ /* 0x00006400000c000b */
[----:B01----:R-:W-:Y:S01]  /*e260*/  ENDCOLLECTIVE ;  /* 0x000000000000791b */ /* 0x003fe20003800000 */
.L_x_327:
[----:B------:R-:W-:Y:S05]  /*e270*/  BSYNC B0 ;  /* 0x0000000000007941 */ /* 0x000fea0003800000 */
.L_x_326:
[----:B------:R-:W-:Y:S01]  /*e280*/  IMAD.MOV.U32 R13, RZ, RZ, R4 ;  /* 0x000000ffff0d7224 */ /* 0x000fe200078e0004 */
[----:B------:R-:W-:Y:S01]  /*e290*/  MOV R15, 0xffffffff ;  /* 0xffffffff000f7802 */ /* 0x000fe20000000f00 */
[----:B------:R-:W-:Y:S01]  /*e2a0*/  IMAD.MOV.U32 R12, RZ, RZ, RZ ;  /* 0x000000ffff0c7224 */ /* 0x000fe200078e00ff */
[----:B------:R-:W-:Y:S01]  /*e2b0*/  MOV R2, R14 ;  /* 0x0000000e00027202 */ /* 0x000fe20000000f00 */
[----:B------:R-:W-:Y:S02]  /*e2c0*/  IMAD.MOV.U32 R11, RZ, RZ, 0x181f ;  /* 0x0000181fff0b7424 */ /* 0x000fe400078e00ff */
[----:B------:R-:W-:-:S07]  /*e2d0*/  @P0 IMAD R8, R5, 0x2, R22 ;  /* 0x0000000205080824 */ /* 0x000fce00078e0216 */
[----:B------:R-:W-:Y:S05]  /*e2e0*/  WARPSYNC.COLLECTIVE R15, `(.L_x_328) ;  /* 0x000000000f087348 */ /* 0x000fea0003c00000 */
[----:B------:R0:W1:Y:S02]  /*e2f0*/  SHFL.IDX P6, R14, R13, R12, R11 ;  /* 0x0000000c0d0e7389 */ /* 0x00006400000c000b */
[----:B01----:R-:W-:Y:S01]  /*e300*/  ENDCOLLECTIVE ;  /* 0x000000000000791b */ /* 0x003fe20003800000 */
.L_x_328:
[----:B------:R-:W-:Y:S01]  /*e310*/  MOV R13, R0 ;  /* 0x00000000000d7202 */ /* 0x000fe20000000f00 */
[----:B------:R-:W-:Y:S02]  /*e320*/  IMAD.MOV.U32 R12, RZ, RZ, 0x1 ;  /* 0x00000001ff0c7424 */ /* 0x000fe400078e00ff */
[----:B------:R-:W-:-:S07]  /*e330*/  IMAD.MOV.U32 R3, RZ, RZ, R14 ;  /* 0x000000ffff037224 */ /* 0x000fce00078e000e */
[----:B------:R-:W-:Y:S05]  /*e340*/  WARPSYNC.COLLECTIVE R15, `(.L_x_329) ;  /* 0x000000000f087348 */ /* 0x000fea0003c00000 */
[----:B------:R0:W1:Y:S02]  /*e350*/  SHFL.IDX P6, R14, R13, R12, R11 ;  /* 0x0000000c0d0e7389 */ /* 0x00006400000c000b */
[----:B01----:R-:W-:Y:S01]  /*e360*/  ENDCOLLECTIVE ;  /* 0x000000000000791b */ /* 0x003fe20003800000 */
.L_x_329:
[----:B------:R-:W-:-:S05]  /*e370*/  @P0 LEA R3, P1, R9, R3, 0x1 ;  /* 0x0000000309030211 */ /* 0x000fca00078208ff */
[----:B------:R-:W-:Y:S01]  /*e380*/  @P0 IMAD.X R2, RZ, RZ, R2, P1 ;  /* 0x000000ffff020224 */ /* 0x000fe200008e0602 */
[----:B------:R-:W-:-:S04]  /*e390*/  ISETP.GE.AND P1, PT, R6, 0x11, PT ;  /* 0x000000110600780c */ /* 0x000fc80003f26270 */
[----:B------:R-:W-:Y:S01]  /*e3a0*/  @P0 LOP3.LUT R3, R3, R2, RZ, 0x3c, !PT ;  /* 0x0000000203030212 */ /* 0x000fe200078e3cff */
[----:B------:R-:W-:-:S03]  /*e3b0*/  IMAD.MOV.U32 R13, RZ, RZ, R4 ;  /* 0x000000ffff0d7224 */ /* 0x000fc600078e0004 */
[----:B------:R-:W-:-:S04]  /*e3c0*/  @P0 LOP3.LUT R2, R3, R2, RZ, 0x3c, !PT ;  /* 0x0000000203020212 */ /* 0x000fc800078e3cff */
[----:B------:R-:W-:-:S05]  /*e3d0*/  @P0 LOP3.LUT R3, R3, R2, RZ, 0x3c, !PT ;  /* 0x0000000203030212 */ /* 0x000fca00078e3cff */
[----:B------:R-:W-:Y:S01]  /*e3e0*/  @!PT LDS RZ, [RZ] ;  /* 0x00000000fffff984 */ /* 0x000fe20000000800 */
[----:B------:R-:W-:Y:S01]  /*e3f0*/  @!PT LDS RZ, [RZ] ;  /* 0x00000000fffff984 */ /* 0x000fe20000000800 */
[----:B------:R-:W-:Y:S01]  /*e400*/  @!PT LDS RZ, [RZ] ;  /* 0x00000000fffff984 */ /* 0x000fe20000000800 */
[----:B------:R-:W-:Y:S04]  /*e410*/  @P0 LDGSTS.E.BYPASS.LTC128B.128 [R8+0x18400], desc[UR36][R2.64], !P4 ;  /* 0x1840000002080fae */ /* 0x000fe8000e101d64 */
[----:B------:R-:W-:Y:S04]  /*e420*/  @P0 LDGSTS.E.BYPASS.LTC128B.128 [R8+0x1b400], desc[UR36][R2.64+0x80], !P3 ;  /* 0x1b40008002080fae */ /* 0x000fe8000d901d64 */
[----:B------:R0:W-:Y:S02]  /*e430*/  @P0 LDGSTS.E.BYPASS.LTC128B.128 [R8+0x1e400], desc[UR36][R2.64+0x100], !P2 ;  /* 0x1e40010002080fae */ /* 0x0001e4000d101d64 */
[----:B0-----:R-:W-:-:S07]  /*e440*/  IMAD.MOV.U32 R2, RZ, RZ, R14 ;  /* 0x000000ffff027224 */ /* 0x001fce00078e000e */
[----:B------:R-:W-:Y:S05]  /*e450*/  WARPSYNC.COLLECTIVE R15, `(.L_x_330) ;  /* 0x000000000f087348 */ /* 0x000fea0003c00000 */
[----:B------:R0:W1:Y:S02]  /*e460*/  SHFL.IDX P6, R14, R13, R12, R11 ;  /* 0x0000000c0d0e7389 */ /* 0x00006400000c000b */
[----:B01----:R-:W-:Y:S01]  /*e470*/  ENDCOLLECTIVE ;  /* 0x000000000000791b */ /* 0x003fe20003800000 */
.L_x_330:
[----:B------:R-:W-:Y:S02]  /*e480*/  @P1 IMAD R8, R5, 0x2, R22 ;  /* 0x0000000205081824 */ /* 0x000fe400078e0216 */
[----:B------:R-:W-:Y:S01]  /*e490*/  IMAD.MOV.U32 R13, RZ, RZ, R0 ;  /* 0x000000ffff0d7224 */ /* 0x000fe200078e0000 */
[----:B------:R-:W-:Y:S02]  /*e4a0*/  MOV R12, 0x2 ;  /* 0x00000002000c7802 */ /* 0x000fe40000000f00 */
[----:B------:R-:W-:-:S07]  /*e4b0*/  MOV R3, R14 ;  /* 0x0000000e00037202 */ /* 0x000fce0000000f00 */
[----:B------:R-:W-:Y:S05]  /*e4c0*/  WARPSYNC.COLLECTIVE R15, `(.L_x_331) ;  /* 0x000000000f087348 */ /* 0x000fea0003c00000 */
[----:B------:R0:W1:Y:S02]  /*e4d0*/  SHFL.IDX P6, R14, R13, R12, R11 ;  /* 0x0000000c0d0e7389 */ /* 0x00006400000c000b */
[----:B01----:R-:W-:Y:S01]  /*e4e0*/  ENDCOLLECTIVE ;  /* 0x000000000000791b */ /* 0x003fe20003800000 */
.L_x_331:
[----:B------:R-:W-:-:S05]  /*e4f0*/  @P1 LEA R3, P0, R9, R3, 0x1 ;  /* 0x0000000309031211 */ /* 0x000fca00078008ff */
[----:B------:R-:W-:-:S05]  /*e500*/  @P1 IMAD.X R2, RZ, RZ, R2, P0 ;  /* 0x000000ffff021224 */ /* 0x000fca00000e0602 */
        /* <DEDUP_REMOVED lines=9> */
[----:B------:R0:W-:Y:S01]  /*e5a0*/  @P1 LDGSTS.E.BYPASS.LTC128B.128 [R8+0x1ec00], desc[UR36][R2.64+0x100], !P2 ;  /* 0x1ec0010002081fae */ /* 0x0001e2000d101d64 */
[----:B------:R-:W-:Y:S01]  /*e5b0*/  ISETP.GE.AND P1, PT, R6, 0x21, PT ;  /* 0x000000210600780c */ /* 0x000fe20003f26270 */
[----:B0-----:R-:W-:-:S12]  /*e5c0*/  IMAD.MOV.U32 R2, RZ, RZ, R14 ;  /* 0x000000ffff027224 */ /* 0x001fd800078e000e */
[----:B------:R-:W-:Y:S05]  /*e5d0*/  WARPSYNC.COLLECTIVE R15, `(.L_x_332) ;  /* 0x000000000f087348 */ /* 0x000fea0003c00000 */
[----:B------:R0:W1:Y:S02]  /*e5e0*/  SHFL.IDX P6, R14, R13, R12, R11 ;  /* 0x0000000c0d0e7389 */ /* 0x00006400000c000b */
[----:B01----:R-:W-:Y:S01]  /*e5f0*/  ENDCOLLECTIVE ;  /* 0x000000000000791b */ /* 0x003fe20003800000 */
.L_x_332:
[----:B------:R-:W-:Y:S02]  /*e600*/  @P1 IMAD R8, R5, 0x2, R22 ;  /* 0x0000000205081824 */ /* 0x000fe400078e0216 */
[----:B------:R-:W-:Y:S02]  /*e610*/  IMAD.MOV.U32 R13, RZ, RZ, R0 ;  /* 0x000000ffff0d7224 */ /* 0x000fe400078e0000 */
[----:B------:R-:W-:Y:S02]  /*e620*/  IMAD.MOV.U32 R12, RZ, RZ, 0x3 ;  /* 0x00000003ff0c7424 */ /* 0x000fe400078e00ff */
[----:B------:R-:W-:-:S07]  /*e630*/  IMAD.MOV.U32 R3, RZ, RZ, R14 ;  /* 0x000000ffff037224 */ /* 0x000fce00078e000e */
[----:B------:R-:W-:Y:S05]  /*e640*/  WARPSYNC.COLLECTIVE R15, `(.L_x_333) ;  /* 0x000000000f087348 */ /* 0x000fea0003c00000 */
[----:B------:R0:W1:Y:S02]  /*e650*/  SHFL.IDX P6, R14, R13, R12, R11 ;  /* 0x0000000c0d0e7389 */ /* 0x00006400000c000b */
[----:B01----:R-:W-:Y:S01]  /*e660*/  ENDCOLLECTIVE ;  /* 0x000000000000791b */ /* 0x003fe20003800000 */
.L_x_333:
[----:B------:R-:W-:-:S04]  /*e670*/  @P1 LEA R3, P0, R9, R3, 0x1 ;  /* 0x0000000309031211 */ /* 0x000fc800078008ff */
[----:B------:R-:W-:-:S04]  /*e680*/  @P1 IADD3.X R2, RZ, R2, RZ, P0, !PT ;  /* 0x00000002ff021210 */ /* 0x000fc800007fe4ff */
        /* <DEDUP_REMOVED lines=10> */
[----:B------:R-:W-:Y:S02]  /*e730*/  ISETP.GE.AND P1, PT, R6, 0x31, PT ;  /* 0x000000310600780c */ /* 0x000fe40003f26270 */
[----:B0-----:R-:W-:-:S11]  /*e740*/  MOV R2, R14 ;  /* 0x0000000e00027202 */ /* 0x001fd60000000f00 */
[----:B------:R-:W-:Y:S05]  /*e750*/  WARPSYNC.COLLECTIVE R15, `(.L_x_334) ;  /* 0x000000000f087348 */ /* 0x000fea0003c00000 */
[----:B------:R0:W1:Y:S02]  /*e760*/  SHFL.IDX P6, R14, R13, R12, R11 ;  /* 0x0000000c0d0e7389 */ /* 0x00006400000c000b */
[----:B01----:R-:W-:Y:S01]  /*e770*/  ENDCOLLECTIVE ;  /* 0x000000000000791b */ /* 0x003fe20003800000 */
.L_x_334:
[----:B------:R-:W-:Y:S01]  /*e780*/  @P1 LEA R8, R5, R22, 0x1 ;  /* 0x0000001605081211 */ /* 0x000fe200078e08ff */
[----:B------:R-:W-:Y:S02]  /*e790*/  IMAD.MOV.U32 R13, RZ, RZ, R0 ;  /* 0x000000ffff0d7224 */ /* 0x000fe400078e0000 */
[----:B------:R-:W-:Y:S02]  /*e7a0*/  IMAD.MOV.U32 R12, RZ, RZ, 0x4 ;  /* 0x00000004ff0c7424 */ /* 0x000fe400078e00ff */
[----:B------:R-:W-:-:S07]  /*e7b0*/  IMAD.MOV.U32 R3, RZ, RZ, R14 ;  /* 0x000000ffff037224 */ /* 0x000fce00078e000e */
[----:B------:R-:W-:Y:S05]  /*e7c0*/  WARPSYNC.COLLECTIVE R15, `(.L_x_335) ;  /* 0x000000000f087348 */ /* 0x000fea0003c00000 */
[----:B------:R0:W1:Y:S02]  /*e7d0*/  SHFL.IDX P6, R14, R13, R12, R11 ;  /* 0x0000000c0d0e7389 */ /* 0x00006400000c000b */
[----:B01----:R-:W-:Y:S01]  /*e7e0*/  ENDCOLLECTIVE ;  /* 0x000000000000791b */ /* 0x003fe20003800000 */
.L_x_335:
[----:B------:R-:W-:-:S05]  /*e7f0*/  @P1 LEA R3, P0, R9, R3, 0x1 ;  /* 0x0000000309031211 */ /* 0x000fca00078008ff */
[----:B------:R-:W-:-:S05]  /*e800*/  @P1 IMAD.X R2, RZ, RZ, R2, P0 ;  /* 0x000000ffff021224 */ /* 0x000fca00000e0602 */
[----:B------:R-:W-:Y:S02]  /*e810*/  @P1 LOP3.LUT R3, R3, R2, RZ, 0x3c, !PT ;  /* 0x0000000203031212 */ /* 0x000fe400078e3cff */
[----:B------:R-:W-:Y:S02]  /*e820*/  MOV R13, R4 ;  /* 0x00000004000d7202 */ /* 0x000fe40000000f00 */
        /* <DEDUP_REMOVED lines=13> */
.L_x_336:
[----:B------:R-:W-:Y:S01]  /*e900*/  @P1 IMAD R8, R5, 0x2, R22 ;  /* 0x0000000205081824 */ /* 0x000fe200078e0216 */
[----:B------:R-:W-:Y:S01]  /*e910*/  MOV R13, R0 ;  /* 0x00000000000d7202 */ /* 0x000fe20000000f00 */
[----:B------:R-:W-:Y:S02]  /*e920*/  IMAD.MOV.U32 R12, RZ, RZ, 0x5 ;  /* 0x00000005ff0c7424 */ /* 0x000fe400078e00ff */
[----:B------:R-:W-:-:S07]  /*e930*/  IMAD.MOV.U32 R3, RZ, RZ, R14 ;  /* 0x000000ffff037224 */ /* 0x000fce00078e000e */
[----:B------:R-:W-:Y:S05]  /*e940*/  WARPSYNC.COLLECTIVE R15, `(.L_x_337) ;  /* 0x000000000f087348 */ /* 0x000fea0003c00000 */
[----:B------:R0:W1:Y:S02]  /*e950*/  SHFL.IDX P6, R14, R13, R12, R11 ;  /* 0x0000000c0d0e7389 */ /* 0x00006400000c000b */
[----:B01----:R-:W-:Y:S01]  /*e960*/  ENDCOLLECTIVE ;  /* 0x000000000000791b */ /* 0x003fe20003800000 */
.L_x_337:
[----:B------:R-:W-:-:S05]  /*e970*/  @P1 LEA R3, P0, R9, R3, 0x1 ;  /* 0x0000000309031211 */ /* 0x000fca00078008ff */
[----:B------:R-:W-:-:S05]  /*e980*/  @P1 IMAD.X R2, RZ, RZ, R2, P0 ;  /* 0x000000ffff021224 */ /* 0x000fca00000e0602 */
[----:B------:R-:W-:Y:S01]  /*e990*/  @P1 LOP3.LUT R3, R3, R2, RZ, 0x3c, !PT ;  /* 0x0000000203031212 */ /* 0x000fe200078e3cff */
[----:B------:R-:W-:-:S03]  /*e9a0*/  IMAD.MOV.U32 R13, RZ, RZ, R4 ;  /* 0x000000ffff0d7224 */ /* 0x000fc600078e0004 */
[----:B------:R-:W-:-:S04]  /*e9b0*/  @P1 LOP3.LUT R2, R3, R2, RZ, 0x3c, !PT ;  /* 0x0000000203021212 */ /* 0x000fc800078e3cff */
[----:B------:R-:W-:Y:S01]  /*e9c0*/  @P1 LOP3.LUT R3, R3, R2, RZ, 0x3c, !PT ;  /* 0x0000000203031212 */ /* 0x000fe200078e3cff */
[----:B------:R-:W-:-:S07]  /*e9d0*/  IMAD.MOV.U32 R0, RZ, RZ, R14 ;  /* 0x000000ffff007224 */ /* 0x000fce00078e000e */
[----:B------:R-:W-:Y:S05]  /*e9e0*/  WARPSYNC.COLLECTIVE R15, `(.L_x_338) ;  /* 0x000000000f087348 */ /* 0x000fea0003c00000 */
[----:B------:R0:W1:Y:S02]  /*e9f0*/  SHFL.IDX P6, R14, R13, R12, R11 ;  /* 0x0000000c0d0e7389 */ /* 0x00006400000c000b */
[----:B01----:R-:W-:Y:S01]  /*ea00*/  ENDCOLLECTIVE ;  /* 0x000000000000791b */ /* 0x003fe20003800000 */
.L_x_338:
[----:B------:R-:W-:Y:S01]  /*ea10*/  @!PT LDS RZ, [RZ] ;  /* 0x00000000fffff984 */ /* 0x000fe20000000800 */
[----:B------:R-:W-:Y:S01]  /*ea20*/  @!PT LDS RZ, [RZ] ;  /* 0x00000000fffff984 */ /* 0x000fe20000000800 */
[----:B------:R-:W-:Y:S01]  /*ea30*/  @!PT LDS RZ, [RZ] ;  /* 0x00000000fffff984 */ /* 0x000fe20000000800 */
[----:B------:R-:W-:Y:S04]  /*ea40*/  @P1 LDGSTS.E.BYPASS.LTC128B.128 [R8+0x1a400], desc[UR36][R2.64], !P4 ;  /* 0x1a40000002081fae */ /* 0x000fe8000e101d64 */
[----:B------:R-:W-:Y:S04]  /*ea50*/  @P1 LDGSTS.E.BYPASS.LTC128B.128 [R8+0x1d400], desc[UR36][R2.64+0x80], !P3 ;  /* 0x1d40008002081fae */ /* 0x000fe8000d901d64 */
[----:B------:R0:W-:Y:S02]  /*ea60*/  @P1 LDGSTS.E.BYPASS.LTC128B.128 [R8+0x20400], desc[UR36][R2.64+0x100], !P2 ;  /* 0x2040010002081fae */ /* 0x0001e4000d101d64 */
[----:B0-----:R-:W-:Y:S01]  /*ea70*/  MOV R2, R14 ;  /* 0x0000000e00027202 */ /* 0x001fe20000000f00 */
[----:B------:R-:W-:Y:S06]  /*ea80*/  BRA `(.L_x_339) ;  /* 0xffffffc000447947 */ /* 0x000fec000383ffff */
.L_x_265:
[----:B------:R-:W-:Y:S01]  /*ea90*/  IMAD.MOV.U32 R13, RZ, RZ, R5 ;  /* 0x000000ffff0d7224 */ /* 0x000fe200078e0005 */
[----:B------:R-:W-:Y:S01]  /*eaa0*/  MOV R15, 0xffffffff ;  /* 0xffffffff000f7802 */ /* 0x000fe20000000f00 */
[----:B------:R-:W-:Y:S01]  /*eab0*/  IMAD.MOV.U32 R12, RZ, RZ, RZ ;  /* 0x000000ffff0c7224 */ /* 0x000fe200078e00ff */
[----:B------:R-:W-:Y:S01]  /*eac0*/  IADD3 R4, R10, R4, RZ ;  /* 0x000000040a047210 */ /* 0x000fe20007ffe0ff */
[----:B------:R-:W-:Y:S02]  /*ead0*/  IMAD.MOV.U32 R11, RZ, RZ, 0x181f ;  /* 0x0000181fff0b7424 */ /* 0x000fe400078e00ff */
[----:B-----5:R-:W-:-:S07]  /*eae0*/  IMAD R6, R17, R8, RZ ;  /* 0x0000000811067224 */ /* 0x020fce00078e02ff */
[----:B------:R-:W-:Y:S05]  /*eaf0*/  WARPSYNC.COLLECTIVE R15, `(.L_x_340) ;  /* 0x000000000f087348 */ /* 0x000fea0003c00000 */
[----:B------:R0:W1:Y:S02]  /*eb00*/  SHFL.IDX P6, R14, R13, R12, R11 ;  /* 0x0000000c0d0e7389 */ /* 0x00006400000c000b */
[----:B01----:R-:W-:Y:S01]  /*eb10*/  ENDCOLLECTIVE ;  /* 0x000000000000791b */ /* 0x003fe20003800000 */
.L_x_340:
[----:B------:R-:W-:Y:S01]  /*eb20*/  ISETP.GE.AND P1, PT, R4, R6, PT ;  /* 0x000000060400720c */ /* 0x000fe20003f26270 */
[----:B------:R-:W-:Y:S02]  /*eb30*/  IMAD.MOV.U32 R13, RZ, RZ, R0 ;  /* 0x000000ffff0d7224 */ /* 0x000fe400078e0000 */
[----:B------:R-:W-:-:S10]  /*eb40*/  IMAD.MOV.U32 R2, RZ, RZ, R14 ;  /* 0x000000ffff027224 */ /* 0x000fd400078e000e */
[----:B------:R-:W-:Y:S05]  /*eb50*/  WARPSYNC.COLLECTIVE R15, `(.L_x_341) ;  /* 0x000000000f087348 */ /* 0x000fea0003c00000 */
[----:B------:R0:W1:Y:S02]  /*eb60*/  SHFL.IDX P6, R14, R13, R12, R11 ;  /* 0x0000000c0d0e7389 */ /* 0x00006400000c000b */
[----:B01----:R-:W-:Y:S01]  /*eb70*/  ENDCOLLECTIVE ;  /* 0x000000000000791b */ /* 0x003fe20003800000 */
.L_x_341:
[----:B------:R-:W-:Y:S01]  /*eb80*/  MOV R13, R5 ;  /* 0x00000005000d7202 */ /* 0x000fe20000000f00 */
[----:B------:R-:W-:Y:S02]  /*eb90*/  IMAD.MOV.U32 R12, RZ, RZ, 0x1 ;  /* 0x00000001ff0c7424 */ /* 0x000fe400078e00ff */
[----:B------:R-:W-:-:S07]  /*eba0*/  IMAD.MOV.U32 R3, RZ, RZ, R14 ;  /* 0x000000ffff037224 */ /* 0x000fce00078e000e */
[----:B------:R-:W-:Y:S05]  /*ebb0*/  WARPSYNC.COLLECTIVE R15, `(.L_x_342) ;  /* 0x000000000f087348 */ /* 0x000fea0003c00000 */
[----:B------:R0:W1:Y:S02]  /*ebc0*/  SHFL.IDX P6, R14, R13, R12, R11 ;  /* 0x0000000c0d0e7389 */ /* 0x00006400000c000b */
[----:B01----:R-:W-:Y:S01]  /*ebd0*/  ENDCOLLECTIVE ;  /* 0x000000000000791b */ /* 0x003fe20003800000 */
.L_x_342:
[----:B------:R-:W-:-:S05]  /*ebe0*/  @!P1 LEA R7, P4, R9, R3, 0x1 ;  /* 0x0000000309079211 */ /* 0x000fca00078808ff */
[----:B------:R-:W-:Y:S02]  /*ebf0*/  @!P1 IMAD.X R3, RZ, RZ, R2, P4 ;  /* 0x000000ffff039224 */ /* 0x000fe400020e0602 */
[----:B------:R-:W-:Y:S02]  /*ec00*/  @!P1 IMAD.MOV.U32 R2, RZ, RZ, R7 ;  /* 0x000000ffff029224 */ /* 0x000fe400078e0007 */
[----:B------:R-:W-:Y:S02]  /*ec10*/  VIADD R7, R4, 0x10 ;  /* 0x0000001004077836 */ /* 0x000fe40000000000 */
[----:B------:R-:W-:Y:S01]  /*ec20*/  IMAD.MOV.U32 R13, RZ, RZ, R0 ;  /* 0x000000ffff0d7224 */ /* 0x000fe200078e0000 */
[----:B------:R-:W-:Y:S01]  /*ec30*/  @!PT LDS RZ, [RZ] ;  /* 0x00000000fffff984 */ /* 0x000fe20000000800 */
[----:B------:R-:W-:Y:S01]  /*ec40*/  @!PT LDS RZ, [RZ] ;  /* 0x00000000fffff984 */ /* 0x000fe20000000800 */
[----:B------:R-:W-:Y:S01]  /*ec50*/  @!PT LDS RZ, [RZ] ;  /* 0x00000000fffff984 */ /* 0x000fe20000000800 */
[----:B------:R-:W-:Y:S04]  /*ec60*/  @!P1 LDGSTS.E.BYPASS.LTC128B.128 [R34+0xc400], desc[UR36][R2.64], !P3 ;  /* 0x0c40000002229fae */ /* 0x000fe8000d901d64 */
[----:B------:R-:W-:Y:S04]  /*ec70*/  @!P1 LDGSTS.E.BYPASS.LTC128B.128 [R34+0x10400], desc[UR36][R2.64+0x80], !P2 ;  /* 0x1040008002229fae */ /* 0x000fe8000d101d64 */
[----:B------:R0:W-:Y:S01]  /*ec80*/  @!P1 LDGSTS.E.BYPASS.LTC128B.128 [R34+0x14400], desc[UR36][R2.64+0x100], !P0 ;  /* 0x1440010002229fae */ /* 0x0001e2000c101d64 */
[----:B------:R-:W-:Y:S01]  /*ec90*/  ISETP.GE.AND P1, PT, R7, R6, PT ;  /* 0x000000060700720c */ /* 0x000fe20003f26270 */
[----:B0-----:R-:W-:-:S12]  /*eca0*/  IMAD.MOV.U32 R2, RZ, RZ, R14 ;  /* 0x000000ffff027224 */ /* 0x001fd800078e000e */
[----:B------:R-:W-:Y:S05]  /*ecb0*/  WARPSYNC.COLLECTIVE R15, `(.L_x_343) ;  /* 0x000000000f087348 */ /* 0x000fea0003c00000 */
[----:B------:R0:W1:Y:S02]  /*ecc0*/  SHFL.IDX P6, R14, R13, R12, R11 ;  /* 0x0000000c0d0e7389 */ /* 0x00006400000c000b */
[----:B01----:R-:W-:Y:S01]  /*ecd0*/  ENDCOLLECTIVE ;  /* 0x000000000000791b */ /* 0x003fe20003800000 */
.L_x_343:
[----:B------:R-:W-:Y:S02]  /*ece0*/  IMAD.MOV.U32 R13, RZ, RZ, R5 ;  /* 0x000000ffff0d7224 */ /* 0x000fe400078e0005 */
[----:B------:R-:W-:Y:S01]  /*ecf0*/  IMAD.MOV.U32 R12, RZ, RZ, 0x2 ;  /* 0x00000002ff0c7424 */ /* 0x000fe200078e00ff */
[----:B------:R-:W-:-:S07]  /*ed00*/  MOV R3, R14 ;  /* 0x0000000e00037202 */ /* 0x000fce0000000f00 */
[----:B------:R-:W-:Y:S05]  /*ed10*/  WARPSYNC.COLLECTIVE R15, `(.L_x_344) ;  /* 0x000000000f087348 */ /* 0x000fea0003c00000 */
[----:B------:R0:W1:Y:S02]  /*ed20*/  SHFL.IDX P6, R14, R13, R12, R11 ;  /* 0x0000000c0d0e7389 */ /* 0x00006400000c000b */
[----:B01----:R-:W-:Y:S01]  /*ed30*/  ENDCOLLECTIVE ;  /* 0x000000000000791b */ /* 0x003fe20003800000 */
.L_x_344:
[----:B------:R-:W-:-:S05]  /*ed40*/  @!P1 LEA R7, P4, R9, R3, 0x1 ;  /* 0x0000000309079211 */ /* 0x000fca00078808ff */
[----:B------:R-:W-:Y:S02]  /*ed50*/  @!P1 IMAD.X R8, RZ, RZ, R2, P4 ;  /* 0x000000ffff089224 */ /* 0x000fe400020e0602 */
[----:B------:R-:W-:Y:S01]  /*ed60*/  @!P1 IMAD.MOV.U32 R2, RZ, RZ, R7 ;  /* 0x000000ffff029224 */ /* 0x000fe200078e0007 */
[----:B------:R-:W-:Y:S01]  /*ed70*/  IADD3 R7, R4, 0x20, RZ ;  /* 0x0000002004077810 */ /* 0x000fe20007ffe0ff */
[----:B------:R-:W-:Y:S01]  /*ed80*/  @!P1 IMAD.MOV.U32 R3, RZ, RZ, R8 ;  /* 0x000000ffff039224 */ /* 0x000fe200078e0008 */
[----:B------:R-:W-:-:S04]  /*ed90*/  MOV R13, R0 ;  /* 0x00000000000d7202 */ /* 0x000fc80000000f00 */
        /* <DEDUP_REMOVED lines=11> */
.L_x_345:
[----:B------:R-:W-:Y:S02]  /*ee50*/  IMAD.MOV.U32 R13, RZ, RZ, R5 ;  /* 0x000000ffff0d7224 */ /* 0x000fe400078e0005 */
[----:B------:R-:W-:Y:S02]  /*ee60*/  IMAD.MOV.U32 R12, RZ, RZ, 0x3 ;  /* 0x00000003ff0c7424 */ /* 0x000fe400078e00ff */
[----:B------:R-:W-:-:S07]  /*ee70*/  IMAD.MOV.U32 R3, RZ, RZ, R14 ;  /* 0x000000ffff037224 */ /* 0x000fce00078e000e */
[----:B------:R-:W-:Y:S05]  /*ee80*/  WARPSYNC.COLLECTIVE R15, `(.L_x_346) ;  /* 0x000000000f087348 */ /* 0x000fea0003c00000 */
[----:B------:R0:W1:Y:S02]  /*ee90*/  SHFL.IDX P6, R14, R13, R12, R11 ;  /* 0x0000000c0d0e7389 */ /* 0x00006400000c000b */
[----:B01----:R-:W-:Y:S01]  /*eea0*/  ENDCOLLECTIVE ;  /* 0x000000000000791b */ /* 0x003fe20003800000 */
.L_x_346:
[----:B------:R-:W-:-:S05]  /*eeb0*/  @!P1 LEA R7, P4, R9, R3, 0x1 ;  /* 0x0000000309079211 */ /* 0x000fca00078808ff */
[----:B------:R-:W-:Y:S02]  /*eec0*/  @!P1 IMAD.X R8, RZ, RZ, R2, P4 ;  /* 0x000000ffff089224 */ /* 0x000fe400020e0602 */
[----:B------:R-:W-:Y:S02]  /*eed0*/  @!P1 IMAD.MOV.U32 R2, RZ, RZ, R7 ;  /* 0x000000ffff029224 */ /* 0x000fe400078e0007 */
[----:B------:R-:W-:Y:S01]  /*eee0*/  VIADD R7, R4, 0x30 ;  /* 0x0000003004077836 */ /* 0x000fe20000000000 */
[----:B------:R-:W-:Y:S01]  /*eef0*/  @!P1 MOV R3, R8 ;  /* 0x0000000800039202 */ /* 0x000fe20000000f00 */
[----:B------:R-:W-:-:S04]  /*ef00*/  IMAD.MOV.U32 R13, RZ, RZ, R0 ;  /* 0x000000ffff0d7224 */ /* 0x000fc800078e0000 */
[----:B------:R-:W-:Y:S01]  /*ef10*/  @!PT LDS RZ, [RZ] ;  /* 0x00000000fffff984 */ /* 0x000fe20000000800 */
[----:B------:R-:W-:Y:S01]  /*ef20*/  @!PT LDS RZ, [RZ] ;  /* 0x00000000fffff984 */ /* 0x000fe20000000800 */
[----:B------:R-:W-:Y:S01]  /*ef30*/  @!PT LDS RZ, [RZ] ;  /* 0x00000000fffff984 */ /* 0x000fe20000000800 */
[----:B------:R-:W-:Y:S04]  /*ef40*/  @!P1 LDGSTS.E.BYPASS.LTC128B.128 [R34+0xd400], desc[UR36][R2.64], !P3 ;  /* 0x0d40000002229fae */ /* 0x000fe8000d901d64 */
[----:B------:R-:W-:Y:S04]  /*ef50*/  @!P1 LDGSTS.E.BYPASS.LTC128B.128 [R34+0x11400], desc[UR36][R2.64+0x80], !P2 ;  /* 0x1140008002229fae */ /* 0x000fe8000d101d64 */
[----:B------:R0:W-:Y:S01]  /*ef60*/  @!P1 LDGSTS.E.BYPASS.LTC128B.128 [R34+0x15400], desc[UR36][R2.64+0x100], !P0 ;  /* 0x1540010002229fae */ /* 0x0001e2000c101d64 */
[----:B------:R-:W-:Y:S02]  /*ef70*/  ISETP.GE.AND P1, PT, R7, R6, PT ;  /* 0x000000060700720c */ /* 0x000fe40003f26270 */
[----:B0-----:R-:W-:-:S11]  /*ef80*/  MOV R2, R14 ;  /* 0x0000000e00027202 */ /* 0x001fd60000000f00 */
[----:B------:R-:W-:Y:S05]  /*ef90*/  WARPSYNC.COLLECTIVE R15, `(.L_x_347) ;  /* 0x000000000f087348 */ /* 0x000fea0003c00000 */
[----:B------:R0:W1:Y:S02]  /*efa0*/  SHFL.IDX P6, R14, R13, R12, R11 ;  /* 0x0000000c0d0e7389 */ /* 0x00006400000c000b */
[----:B01----:R-:W-:Y:S01]  /*efb0*/  ENDCOLLECTIVE ;  /* 0x000000000000791b */ /* 0x003fe20003800000 */
.L_x_347:
[----:B------:R-:W-:Y:S01]  /*efc0*/  IMAD.MOV.U32 R13, RZ, RZ, R5 ;  /* 0x000000ffff0d7224 */ /* 0x000fe200078e0005 */
[----:B------:R-:W-:Y:S01]  /*efd0*/  MOV R12, 0x4 ;  /* 0x00000004000c7802 */ /* 0x000fe20000000f00 */
[----:B------:R-:W-:-:S07]  /*efe0*/  IMAD.MOV.U32 R3, RZ, RZ, R14 ;  /* 0x000000ffff037224 */ /* 0x000fce00078e000e */
[----:B------:R-:W-:Y:S05]  /*eff0*/  WARPSYNC.COLLECTIVE R15, `(.L_x_348) ;  /* 0x000000000f087348 */ /* 0x000fea0003c00000 */
[----:B------:R0:W1:Y:S02]  /*f000*/  SHFL.IDX P6, R14, R13, R12, R11 ;  /* 0x0000000c0d0e7389 */ /* 0x00006400000c000b */
[----:B01----:R-:W-:Y:S01]  /*f010*/  ENDCOLLECTIVE ;  /* 0x000000000000791b */ /* 0x003fe20003800000 */
.L_x_348:
[----:B------:R-:W-:-:S05]  /*f020*/  @!P1 LEA R7, P4, R9, R3, 0x1 ;  /* 0x0000000309079211 */ /* 0x000fca00078808ff */
[----:B------:R-:W-:Y:S01]  /*f030*/  @!P1 IMAD.X R8, RZ, RZ, R2, P4 ;  /* 0x000000ffff089224 */ /* 0x000fe200020e0602 */
[----:B------:R-:W-:Y:S01]  /*f040*/  @!P1 MOV R2, R7 ;  /* 0x0000000700029202 */ /* 0x000fe20000000f00 */
[----:B------:R-:W-:Y:S02]  /*f050*/  VIADD R7, R4, 0x40 ;  /* 0x0000004004077836 */ /* 0x000fe40000000000 */
[----:B------:R-:W-:Y:S02]  /*f060*/  @!P1 IMAD.MOV.U32 R3, RZ, RZ, R8 ;  /* 0x000000ffff039224 */ /* 0x000fe400078e0008 */
[----:B------:R-:W-:-:S03]  /*f070*/  IMAD.MOV.U32 R13, RZ, RZ, R0 ;  /* 0x000000ffff0d7224 */ /* 0x000fc600078e0000 */
        /* <DEDUP_REMOVED lines=11> */
.L_x_349:
[----:B------:R-:W-:Y:S01]  /*f130*/  MOV R13, R5 ;  /* 0x00000005000d7202 */ /* 0x000fe20000000f00 */
[----:B------:R-:W-:Y:S02]  /*f140*/  IMAD.MOV.U32 R12, RZ, RZ, 0x5 ;  /* 0x00000005ff0c7424 */ /* 0x000fe400078e00ff */
[----:B------:R-:W-:-:S07]  /*f150*/  IMAD.MOV.U32 R3, RZ, RZ, R14 ;  /* 0x000000ffff037224 */ /* 0x000fce00078e000e */
[----:B------:R-:W-:Y:S05]  /*f160*/  WARPSYNC.COLLECTIVE R15, `(.L_x_350) ;  /* 0x000000000f087348 */ /* 0x000fea0003c00000 */
[----:B------:R0:W1:Y:S02]  /*f170*/  SHFL.IDX P6, R14, R13, R12, R11 ;  /* 0x0000000c0d0e7389 */ /* 0x00006400000c000b */
[----:B01----:R-:W-:Y:S01]  /*f180*/  ENDCOLLECTIVE ;  /* 0x000000000000791b */ /* 0x003fe20003800000 */
.L_x_350:
[----:B------:R-:W-:-:S04]  /*f190*/  @!P1 LEA R7, P4, R9, R3, 0x1 ;  /* 0x0000000309079211 */ /* 0x000fc800078808ff */
[----:B------:R-:W-:Y:S01]  /*f1a0*/  @!P1 IADD3.X R8, RZ, R2, RZ, P4, !PT ;  /* 0x00000002ff089210 */ /* 0x000fe200027fe4ff */
[----:B------:R-:W-:Y:S02]  /*f1b0*/  @!P1 IMAD.MOV.U32 R2, RZ, RZ, R7 ;  /* 0x000000ffff029224 */ /* 0x000fe400078e0007 */
        /* <DEDUP_REMOVED lines=14> */
.L_x_351:
[----:B------:R-:W-:Y:S02]  /*f2a0*/  IMAD.MOV.U32 R13, RZ, RZ, R5 ;  /* 0x000000ffff0d7224 */ /* 0x000fe400078e0005 */
[----:B------:R-:W-:Y:S01]  /*f2b0*/  IMAD.MOV.U32 R12, RZ, RZ, 0x6 ;  /* 0x00000006ff0c7424 */ /* 0x000fe200078e00ff */
[----:B------:R-:W-:-:S07]  /*f2c0*/  MOV R3, R14 ;  /* 0x0000000e00037202 */ /* 0x000fce0000000f00 */
[----:B------:R-:W-:Y:S05]  /*f2d0*/  WARPSYNC.COLLECTIVE R15, `(.L_x_352) ;  /* 0x000000000f087348 */ /* 0x000fea0003c00000 */
[----:B------:R0:W1:Y:S02]  /*f2e0*/  SHFL.IDX P6, R14, R13, R12, R11 ;  /* 0x0000000c0d0e7389 */ /* 0x00006400000c000b */
[----:B01----:R-:W-:Y:S01]  /*f2f0*/  ENDCOLLECTIVE ;  /* 0x000000000000791b */ /* 0x003fe20003800000 */
.L_x_352:
        /* <DEDUP_REMOVED lines=17> */
.L_x_353:
[----:B------:R-:W-:Y:S02]  /*f410*/  IMAD.MOV.U32 R13, RZ, RZ, R5 ;  /* 0x000000ffff0d7224 */ /* 0x000fe400078e0005 */
[----:B------:R-:W-:Y:S02]  /*f420*/  IMAD.MOV.U32 R12, RZ, RZ, 0x7 ;  /* 0x00000007ff0c7424 */ /* 0x000fe400078e00ff */
[----:B------:R-:W-:-:S07]  /*f430*/  IMAD.MOV.U32 R3, RZ, RZ, R14 ;  /* 0x000000ffff037224 */ /* 0x000fce00078e000e */
[----:B------:R-:W-:Y:S05]  /*f440*/  WARPSYNC.COLLECTIVE R15, `(.L_x_354) ;  /* 0x000000000f087348 */ /* 0x000fea0003c00000 */
[----:B------:R0:W1:Y:S02]  /*f450*/  SHFL.IDX P6, R14, R13, R12, R11 ;  /* 0x0000000c0d0e7389 */ /* 0x00006400000c000b */
[----:B01----:R-:W-:Y:S01]  /*f460*/  ENDCOLLECTIVE ;  /* 0x000000000000791b */ /* 0x003fe20003800000 */
.L_x_354:
[----:B------:R-:W-:-:S05]  /*f470*/  @!P1 LEA R7, P4, R9, R3, 0x1 ;  /* 0x0000000309079211 */ /* 0x000fca00078808ff */
[----:B------:R-:W-:Y:S02]  /*f480*/  @!P1 IMAD.X R8, RZ, RZ, R2, P4 ;  /* 0x000000ffff089224 */ /* 0x000fe400020e0602 */
[----:B------:R-:W-:-:S03]  /*f490*/  @!P1 IMAD.MOV.U32 R2, RZ, RZ, R7 ;  /* 0x000000ffff029224 */ /* 0x000fc600078e0007 */
[----:B------:R-:W-:Y:S02]  /*f4a0*/  @!P1 MOV R3, R8 ;  /* 0x0000000800039202 */ /* 0x000fe40000000f00 */
[----:B------:R-:W-:-:S03]  /*f4b0*/  MOV R13, R0 ;  /* 0x00000000000d7202 */ /* 0x000fc60000000f00 */
[----:B------:R-:W-:Y:S01]  /*f4c0*/  @!PT LDS RZ, [RZ] ;  /* 0x00000000fffff984 */ /* 0x000fe20000000800 */
[----:B------:R-:W-:Y:S01]  /*f4d0*/  @!PT LDS RZ, [RZ] ;  /* 0x00000000fffff984 */ /* 0x000fe20000000800 */
[----:B------:R-:W-:Y:S01]  /*f4e0*/  @!PT LDS RZ, [RZ] ;  /* 0x00000000fffff984 */ /* 0x000fe20000000800 */
[----:B------:R0:W-:Y:S04]  /*f4f0*/  @!P1 LDGSTS.E.BYPASS.LTC128B.128 [R34+0xf400], desc[UR36][R2.64], !P3 ;  /* 0x0f40000002229fae */ /* 0x0001e8000d901d64 */
[----:B------:R0:W-:Y:S01]  /*f500*/  @!P1 LDGSTS.E.BYPASS.LTC128B.128 [R34+0x13400], desc[UR36][R2.64+0x80], !P2 ;  /* 0x1340008002229fae */ /* 0x0001e2000d101d64 */
[----:B------:R-:W-:-:S03]  /*f510*/  IMAD.MOV.U32 R5, RZ, RZ, R14 ;  /* 0x000000ffff057224 */ /* 0x000fc600078e000e */
[----:B------:R0:W-:Y:S04]  /*f520*/  @!P1 LDGSTS.E.BYPASS.LTC128B.128 [R34+0x17400], desc[UR36][R2.64+0x100], !P0 ;  /* 0x1740010002229fae */ /* 0x0001e8000c101d64 */
[----:B0-----:R-:W-:Y:S05]  /*f530*/  WARPSYNC.COLLECTIVE R15, `(.L_x_355) ;  /* 0x000000000f087348 */ /* 0x001fea0003c00000 */
[----:B------:R1:W2:Y:S02]  /*f540*/  SHFL.IDX P6, R14, R13, R12, R11 ;  /* 0x0000000c0d0e7389 */ /* 0x0002a400000c000b */
[----:B012---:R-:W-:Y:S01]  /*f550*/  ENDCOLLECTIVE ;  /* 0x000000000000791b */ /* 0x007fe20003800000 */
.L_x_355:
[----:B------:R-:W-:Y:S05]  /*f560*/  BRA `(.L_x_356) ;  /* 0xffffffc000a87947 */ /* 0x000fea000383ffff */
.L_x_270:
[----:B0-----:R0:W1:Y:S02]  /*f570*/  SYNCS.PHASECHK.TRANS64.TRYWAIT P0, [R22+URZ+0x2a820], R3 ;  /* 0x02a82003160075a7 */ /* 0x001064000800017f */
[----:B-1----:R-:W-:Y:S05]  /*f580*/  @!P0 NANOSLEEP.SYNCS 0x989680 ;  /* 0x009896800000895d */ /* 0x002fea0003900000 */
[----:B------:R-:W1:Y:S02]  /*f590*/  @!P0 SYNCS.PHASECHK.TRANS64 P0, [R22+URZ+0x2a820], R3 ;  /* 0x02a82003160085a7 */ /* 0x000e64000800007f */
[----:B-1----:R-:W-:Y:S05]  /*f5a0*/  @!P0 BRA `(.L_x_270) ;  /* 0xfffffffc00f08947 */ /* 0x002fea000383ffff */
[----:B------:R-:W-:Y:S05]  /*f5b0*/  BRA `(.L_x_357) ;  /* 0xffffffc400187947 */ /* 0x000fea000383ffff */
.L_x_275:
[----:B0-----:R0:W1:Y:S02]  /*f5c0*/  SYNCS.PHASECHK.TRANS64.TRYWAIT P0, [R6+URZ+0x2a840], R3 ;  /* 0x02a84003060075a7 */ /* 0x001064000800017f */
[----:B-1----:R-:W-:Y:S05]  /*f5d0*/  @!P0 NANOSLEEP.SYNCS 0x989680 ;  /* 0x009896800000895d */ /* 0x002fea0003900000 */
[----:B------:R-:W1:Y:S02]  /*f5e0*/  @!P0 SYNCS.PHASECHK.TRANS64 P0, [R6+URZ+0x2a840], R3 ;  /* 0x02a84003060085a7 */ /* 0x000e64000800007f */
[----:B-1----:R-:W-:Y:S05]  /*f5f0*/  @!P0 BRA `(.L_x_275) ;  /* 0xfffffffc00f08947 */ /* 0x002fea000383ffff */
[----:B------:R-:W-:Y:S05]  /*f600*/  BRA `(.L_x_358) ;  /* 0xffffffc400e47947 */ /* 0x000fea000383ffff */
.L_x_276:
[----:B------:R-:W-:Y:S01]  /*f610*/  BSSY B1, `(.L_x_359) ;  /* 0x0000008000017945 */ /* 0x000fe20003800000 */
[----:B------:R-:W-:Y:S01]  /*f620*/  IMAD.MOV.U32 R13, RZ, RZ, R5 ;  /* 0x000000ffff0d7224 */ /* 0x000fe200078e0005 */
[----:B------:R-:W-:Y:S01]  /*f630*/  MOV R15, 0xffffffff ;  /* 0xffffffff000f7802 */ /* 0x000fe20000000f00 */
[----:B------:R-:W-:Y:S02]  /*f640*/  IMAD.MOV.U32 R12, RZ, RZ, RZ ;  /* 0x000000ffff0c7224 */ /* 0x000fe400078e00ff */
[----:B------:R-:W-:-:S07]  /*f650*/  IMAD.MOV.U32 R11, RZ, RZ, 0x181f ;  /* 0x0000181fff0b7424 */ /* 0x000fce00078e00ff */
[----:B------:R-:W-:Y:S05]  /*f660*/  WARPSYNC.COLLECTIVE R15, `(.L_x_360) ;  /* 0x000000000f087348 */ /* 0x000fea0003c00000 */
[----:B------:R0:W1:Y:S02]  /*f670*/  SHFL.IDX P6, R14, R13, R12, R11 ;  /* 0x0000000c0d0e7389 */ /* 0x00006400000c000b */
[----:B01----:R-:W-:Y:S01]  /*f680*/  ENDCOLLECTIVE ;  /* 0x000000000000791b */ /* 0x003fe20003800000 */
.L_x_360:
[----:B------:R-:W-:Y:S05]  /*f690*/  BSYNC B1 ;  /* 0x0000000000017941 */ /* 0x000fea0003800000 */
.L_x_359:
[----:B------:R-:W0:Y:S01]  /*f6a0*/  S2R R35, SR_TID.X ;  /* 0x0000000000237919 */ /* 0x000e220000002100 */
[----:B------:R-:W-:Y:S01]  /*f6b0*/  IMAD.MOV.U32 R13, RZ, RZ, R9 ;  /* 0x000000ffff0d7224 */ /* 0x000fe200078e0009 */
[----:B------:R-:W-:Y:S01]  /*f6c0*/  MOV R11, 0x181f ;  /* 0x0000181f000b7802 */ /* 0x000fe20000000f00 */
[----:B------:R-:W-:Y:S02]  /*f6d0*/  IMAD.MOV.U32 R12, RZ, RZ, RZ ;  /* 0x000000ffff0c7224 */ /* 0x000fe400078e00ff */
[----:B------:R-:W-:Y:S02]  /*f6e0*/  IMAD.MOV.U32 R15, RZ, RZ, -0x1 ;  /* 0xffffffffff0f7424 */ /* 0x000fe400078e00ff */
[----:B------:R-:W-:Y:S02]  /*f6f0*/  IMAD.MOV.U32 R3, RZ, RZ, R14 ;  /* 0x000000ffff037224 */ /* 0x000fe400078e000e */
[----:B------:R-:W-:-:S07]  /*f700*/  IMAD R4, R4, 0x2, R22 ;  /* 0x0000000204047824 */ /* 0x000fce00078e0216 */
[----:B0-----:R-:W-:Y:S05]  /*f710*/  WARPSYNC.COLLECTIVE R15, `(.L_x_361) ;  /* 0x000000000f087348 */ /* 0x001fea0003c00000 */
[----:B------:R1:W2:Y:S02]  /*f720*/  SHFL.IDX P6, R14, R13, R12, R11 ;  /* 0x0000000c0d0e7389 */ /* 0x0002a400000c000b */
[----:B012---:R-:W-:Y:S01]  /*f730*/  ENDCOLLECTIVE ;  /* 0x000000000000791b */ /* 0x007fe20003800000 */
.L_x_361:
[----:B------:R-:W-:Y:S01]  /*f740*/  IMAD.MOV.U32 R13, RZ, RZ, R5 ;  /* 0x000000ffff0d7224 */ /* 0x000fe200078e0005 */
[----:B------:R-:W-:Y:S01]  /*f750*/  MOV R12, 0x1 ;  /* 0x00000001000c7802 */ /* 0x000fe20000000f00 */
[----:B------:R-:W-:Y:S02]  /*f760*/  IMAD.SHL.U32 R35, R35, 0x8, RZ ;  /* 0x0000000823237824 */ /* 0x000fe400078e00ff */
[----:B------:R-:W-:-:S07]  /*f770*/  IMAD.MOV.U32 R2, RZ, RZ, R14 ;  /* 0x000000ffff027224 */ /* 0x000fce00078e000e */
[----:B------:R-:W-:Y:S05]  /*f780*/  WARPSYNC.COLLECTIVE R15, `(.L_x_362) ;  /* 0x000000000f087348 */ /* 0x000fea0003c00000 */
[----:B------:R0:W1:Y:S02]  /*f790*/  SHFL.IDX P6, R14, R13, R12, R11 ;  /* 0x0000000c0d0e7389 */ /* 0x00006400000c000b */
[----:B01----:R-:W-:Y:S01]  /*f7a0*/  ENDCOLLECTIVE ;  /* 0x000000000000791b */ /* 0x003fe20003800000 */
.L_x_362:
[----:B------:R-:W-:-:S04]  /*f7b0*/  LOP3.LUT R35, R35, 0x38, RZ, 0xc0, !PT ;  /* 0x0000003823237812 */ /* 0x000fc800078ec0ff */
[----:B------:R-:W-:-:S04]  /*f7c0*/  SHF.L.U32 R0, R35, 0x1, RZ ;  /* 0x0000000123007819 */ /* 0x000fc800000006ff */
[----:B------:R-:W-:-:S05]  /*f7d0*/  IADD3 R2, P0, R2, R0, RZ ;  /* 0x0000000002027210 */ /* 0x000fca0007f1e0ff */
[----:B------:R-:W-:Y:S02]  /*f7e0*/  IMAD.X R3, RZ, RZ, R3, P0 ;  /* 0x000000ffff037224 */ /* 0x000fe400000e0603 */
[----:B------:R-:W-:-:S03]  /*f7f0*/  IMAD.MOV.U32 R13, RZ, RZ, R9 ;  /* 0x000000ffff0d7224 */ /* 0x000fc600078e0009 */
[----:B------:R-:W-:Y:S01]  /*f800*/  @!PT LDS RZ, [RZ] ;  /* 0x00000000fffff984 */ /* 0x000fe20000000800 */
[----:B------:R-:W-:Y:S01]  /*f810*/  @!PT LDS RZ, [RZ] ;  /* 0x00000000fffff984 */ /* 0x000fe20000000800 */
[----:B------:R-:W-:Y:S01]  /*f820*/  @!PT LDS RZ, [RZ] ;  /* 0x00000000fffff984 */ /* 0x000fe20000000800 */
[----:B------:R-:W-:Y:S04]  /*f830*/  LDGSTS.E.BYPASS.LTC128B.128 [R4+0x18400], desc[UR36][R2.64], !P3 ;  /* 0x1840000002047fae */ /* 0x000fe8000d901d64 */
[----:B------:R-:W-:Y:S04]  /*f840*/  LDGSTS.E.BYPASS.LTC128B.128 [R4+0x1b400], desc[UR36][R2.64+0x80], !P2 ;  /* 0x1b40008002047fae */ /* 0x000fe8000d101d64 */
[----:B------:R0:W-:Y:S02]  /*f850*/  LDGSTS.E.BYPASS.LTC128B.128 [R4+0x1e400], desc[UR36][R2.64+0x100], !P1 ;  /* 0x1e40010002047fae */ /* 0x0001e4000c901d64 */
[----:B0-----:R-:W-:-:S07]  /*f860*/  IMAD.MOV.U32 R3, RZ, RZ, R14 ;  /* 0x000000ffff037224 */ /* 0x001fce00078e000e */
[----:B------:R-:W-:Y:S05]  /*f870*/  WARPSYNC.COLLECTIVE R15, `(.L_x_363) ;  /* 0x000000000f087348 */ /* 0x000fea0003c00000 */
[----:B------:R0:W1:Y:S02]  /*f880*/  SHFL.IDX P6, R14, R13, R12, R11 ;  /* 0x0000000c0d0e7389 */ /* 0x00006400000c000b */
[----:B01----:R-:W-:Y:S01]  /*f890*/  ENDCOLLECTIVE ;  /* 0x000000000000791b */ /* 0x003fe20003800000 */
.L_x_363:
[----:B------:R-:W-:Y:S02]  /*f8a0*/  IMAD.MOV.U32 R13, RZ, RZ, R5 ;  /* 0x000000ffff0d7224 */ /* 0x000fe400078e0005 */
[----:B------:R-:W-:Y:S02]  /*f8b0*/  IMAD.MOV.U32 R12, RZ, RZ, 0x2 ;  /* 0x00000002ff0c7424 */ /* 0x000fe400078e00ff */
[----:B------:R-:W-:-:S07]  /*f8c0*/  IMAD.MOV.U32 R2, RZ, RZ, R14 ;  /* 0x000000ffff027224 */ /* 0x000fce00078e000e */
[----:B------:R-:W-:Y:S05]  /*f8d0*/  WARPSYNC.COLLECTIVE R15, `(.L_x_364) ;  /* 0x000000000f087348 */ /* 0x000fea0003c00000 */
[----:B------:R0:W1:Y:S02]  /*f8e0*/  SHFL.IDX P6, R14, R13, R12, R11 ;  /* 0x0000000c0d0e7389 */ /* 0x00006400000c000b */
[----:B01----:R-:W-:Y:S01]  /*f8f0*/  ENDCOLLECTIVE ;  /* 0x000000000000791b */ /* 0x003fe20003800000 */
.L_x_364:
[----:B------:R-:W-:-:S04]  /*f900*/  IADD3 R2, P0, R2, R0, RZ ;  /* 0x0000000002027210 */ /* 0x000fc80007f1e0ff */
[----:B------:R-:W-:-:S05]  /*f910*/  IADD3.X R3, RZ, R3, RZ, P0, !PT ;  /* 0x00000003ff037210 */ /* 0x000fca00007fe4ff */
[----:B------:R-:W-:Y:S01]  /*f920*/  @!PT LDS RZ, [RZ] ;  /* 0x00000000fffff984 */ /* 0x000fe20000000800 */
[----:B------:R-:W-:Y:S01]  /*f930*/  @!PT LDS RZ, [RZ] ;  /* 0x00000000fffff984 */ /* 0x000fe20000000800 */
[----:B------:R-:W-:Y:S01]  /*f940*/  @!PT LDS RZ, [RZ] ;  /* 0x00000000fffff984 */ /* 0x000fe20000000800 */
[----:B------:R0:W-:Y:S01]  /*f950*/  LDGSTS.E.BYPASS.LTC128B.128 [R4+0x18c00], desc[UR36][R2.64], !P3 ;  /* 0x18c0000002047fae */ /* 0x0001e2000d901d64 */
[----:B------:R-:W-:-:S03]  /*f960*/  MOV R13, R9 ;  /* 0x00000009000d7202 */ /* 0x000fc60000000f00 */
[----:B------:R0:W-:Y:S04]  /*f970*/  LDGSTS.E.BYPASS.LTC128B.128 [R4+0x1bc00], desc[UR36][R2.64+0x80], !P2 ;  /* 0x1bc0008002047fae */ /* 0x0001e8000d101d64 */
[----:B------:R0:W-:Y:S01]  /*f980*/  LDGSTS.E.BYPASS.LTC128B.128 [R4+0x1ec00], desc[UR36][R2.64+0x100], !P1 ;  /* 0x1ec0010002047fae */ /* 0x0001e2000c901d64 */
[----:B------:R-:W-:-:S07]  /*f990*/  IMAD.MOV.U32 R35, RZ, RZ, R14 ;  /* 0x000000ffff237224 */ /* 0x000fce00078e000e */
[----:B0-----:R-:W-:Y:S05]  /*f9a0*/  WARPSYNC.COLLECTIVE R15, `(.L_x_365) ;  /* 0x000000000f087348 */ /* 0x001fea0003c00000 */
[----:B------:R1:W2:Y:S02]  /*f9b0*/  SHFL.IDX P6, R14, R13, R12, R11 ;  /* 0x0000000c0d0e7389 */ /* 0x0002a400000c000b */
[----:B012---:R-:W-:Y:S01]  /*f9c0*/  ENDCOLLECTIVE ;  /* 0x000000000000791b */ /* 0x007fe20003800000 */
.L_x_365:
[----:B------:R-:W-:Y:S01]  /*f9d0*/  IMAD.MOV.U32 R13, RZ, RZ, R5 ;  /* 0x000000ffff0d7224 */ /* 0x000fe200078e0005 */
[----:B------:R-:W-:Y:S01]  /*f9e0*/  MOV R12, 0x3 ;  /* 0x00000003000c7802 */ /* 0x000fe20000000f00 */
[----:B------:R-:W-:-:S07]  /*f9f0*/  IMAD.MOV.U32 R2, RZ, RZ, R14 ;  /* 0x000000ffff027224 */ /* 0x000fce00078e000e */
[----:B------:R-:W-:Y:S05]  /*fa00*/  WARPSYNC.COLLECTIVE R15, `(.L_x_366) ;  /* 0x000000000f087348 */ /* 0x000fea0003c00000 */
[----:B------:R0:W1:Y:S02]  /*fa10*/  SHFL.IDX P6, R14, R13, R12, R11 ;  /* 0x0000000c0d0e7389 */ /* 0x00006400000c000b */
[----:B01----:R-:W-:Y:S01]  /*fa20*/  ENDCOLLECTIVE ;  /* 0x000000000000791b */ /* 0x003fe20003800000 */
.L_x_366:
[----:B------:R-:W-:-:S05]  /*fa30*/  IADD3 R2, P0, R2, R0, RZ ;  /* 0x0000000002027210 */ /* 0x000fca0007f1e0ff */
[----:B------:R-:W-:-:S05]  /*fa40*/  IMAD.X R3, RZ, RZ, R35, P0 ;  /* 0x000000ffff037224 */ /* 0x000fca00000e0623 */
[----:B------:R-:W-:Y:S01]  /*fa50*/  @!PT LDS RZ, [RZ] ;  /* 0x00000000fffff984 */ /* 0x000fe20000000800 */
[----:B------:R-:W-:Y:S01]  /*fa60*/  @!PT LDS RZ, [RZ] ;  /* 0x00000000fffff984 */ /* 0x000fe20000000800 */
[----:B------:R-:W-:Y:S01]  /*fa70*/  @!PT LDS RZ, [RZ] ;  /* 0x00000000fffff984 */ /* 0x000fe20000000800 */
[----:B------:R0:W-:Y:S01]  /*fa80*/  LDGSTS.E.BYPASS.LTC128B.128 [R4+0x19400], desc[UR36][R2.64], !P3 ;  /* 0x1940000002047fae */ /* 0x0001e2000d901d64 */
[----:B------:R-:W-:-:S03]  /*fa90*/  IMAD.MOV.U32 R13, RZ, RZ, R9 ;  /* 0x000000ffff0d7224 */ /* 0x000fc600078e0009 */
[----:B------:R0:W-:Y:S04]  /*faa0*/  LDGSTS.E.BYPASS.LTC128B.128 [R4+0x1c400], desc[UR36][R2.64+0x80], !P2 ;  /* 0x1c40008002047fae */ /* 0x0001e8000d101d64 */
[----:B------:R0:W-:Y:S01]  /*fab0*/  LDGSTS.E.BYPASS.LTC128B.128 [R4+0x1f400], desc[UR36][R2.64+0x100], !P1 ;  /* 0x1f40010002047fae */ /* 0x0001e2000c901d64 */
[----:B------:R-:W-:-:S07]  /*fac0*/  IMAD.MOV.U32 R35, RZ, RZ, R14 ;  /* 0x000000ffff237224 */ /* 0x000fce00078e000e */
[----:B0-----:R-:W-:Y:S05]  /*fad0*/  WARPSYNC.COLLECTIVE R15, `(.L_x_367) ;  /* 0x000000000f087348 */ /* 0x001fea0003c00000 */
[----:B------:R1:W2:Y:S02]  /*fae0*/  SHFL.IDX P6, R14, R13, R12, R11 ;  /* 0x0000000c0d0e7389 */ /* 0x0002a400000c000b */
[----:B012---:R-:W-:Y:S01]  /*faf0*/  ENDCOLLECTIVE ;  /* 0x000000000000791b */ /* 0x007fe20003800000 */
.L_x_367:
[----:B------:R-:W-:Y:S02]  /*fb00*/  IMAD.MOV.U32 R13, RZ, RZ, R5 ;  /* 0x000000ffff0d7224 */ /* 0x000fe400078e0005 */
[----:B------:R-:W-:Y:S02]  /*fb10*/  IMAD.MOV.U32 R12, RZ, RZ, 0x4 ;  /* 0x00000004ff0c7424 */ /* 0x000fe400078e00ff */
[----:B------:R-:W-:-:S07]  /*fb20*/  IMAD.MOV.U32 R2, RZ, RZ, R14 ;  /* 0x000000ffff027224 */ /* 0x000fce00078e000e */
[----:B------:R-:W-:Y:S05]  /*fb30*/  WARPSYNC.COLLECTIVE R15, `(.L_x_368) ;  /* 0x000000000f087348 */ /* 0x000fea0003c00000 */
[----:B------:R0:W1:Y:S02]  /*fb40*/  SHFL.IDX P6, R14, R13, R12, R11 ;  /* 0x0000000c0d0e7389 */ /* 0x00006400000c000b */
[----:B01----:R-:W-:Y:S01]  /*fb50*/  ENDCOLLECTIVE ;  /* 0x000000000000791b */ /* 0x003fe20003800000 */
.L_x_368:
        /* <DEDUP_REMOVED lines=13> */
.L_x_369:
[----:B------:R-:W-:Y:S01]  /*fc30*/  IMAD.MOV.U32 R13, RZ, RZ, R5 ;  /* 0x000000ffff0d7224 */ /* 0x000fe200078e0005 */
[----:B------:R-:W-:Y:S01]  /*fc40*/  MOV R12, 0x5 ;  /* 0x00000005000c7802 */ /* 0x000fe20000000f00 */
[----:B------:R-:W-:-:S07]  /*fc50*/  IMAD.MOV.U32 R2, RZ, RZ, R14 ;  /* 0x000000ffff027224 */ /* 0x000fce00078e000e */
[----:B------:R-:W-:Y:S05]  /*fc60*/  WARPSYNC.COLLECTIVE R15, `(.L_x_370) ;  /* 0x000000000f087348 */ /* 0x000fea0003c00000 */
[----:B------:R0:W1:Y:S02]  /*fc70*/  SHFL.IDX P6, R14, R13, R12, R11 ;  /* 0x0000000c0d0e7389 */ /* 0x00006400000c000b */
[----:B01----:R-:W-:Y:S01]  /*fc80*/  ENDCOLLECTIVE ;  /* 0x000000000000791b */ /* 0x003fe20003800000 */
.L_x_370:
        /* <DEDUP_REMOVED lines=13> */
.L_x_371:
[----:B------:R-:W-:Y:S01]  /*fd60*/  IMAD.MOV.U32 R2, RZ, RZ, R14 ;  /* 0x000000ffff027224 */ /* 0x000fe200078e000e */
[----:B------:R-:W-:Y:S06]  /*fd70*/  BRA `(.L_x_372) ;  /* 0xffffffc4001c7947 */ /* 0x000fec000383ffff */
.L_x_281:
[----:B--2---:R2:W3:Y:S02]  /*fd80*/  SYNCS.PHASECHK.TRANS64.TRYWAIT P0, [R4+URZ+0x2a860], R2 ;  /* 0x02a86002040075a7 */ /* 0x0044e4000800017f */
[----:B---3--:R-:W-:Y:S05]  /*fd90*/  @!P0 NANOSLEEP.SYNCS 0x989680 ;  /* 0x009896800000895d */ /* 0x008fea0003900000 */
[----:B------:R-:W3:Y:S02]  /*fda0*/  @!P0 SYNCS.PHASECHK.TRANS64 P0, [R4+URZ+0x2a860], R2 ;  /* 0x02a86002040085a7 */ /* 0x000ee4000800007f */
[----:B---3--:R-:W-:Y:S05]  /*fdb0*/  @!P0 BRA `(.L_x_281) ;  /* 0xfffffffc00f08947 */ /* 0x008fea000383ffff */
[----:B------:R-:W-:Y:S05]  /*fdc0*/  BRA `(.L_x_373) ;  /* 0xffffffc4007c7947 */ /* 0x000fea000383ffff */
.L_x_282:
[----:B------:R-:W-:Y:S01]  /*fdd0*/  BSSY B1, `(.L_x_374) ;  /* 0x0000008000017945 */ /* 0x000fe20003800000 */
[----:B------:R-:W-:Y:S01]  /*fde0*/  MOV R13, R24 ;  /* 0x00000018000d7202 */ /* 0x000fe20000000f00 */
[----:B------:R-:W-:Y:S02]  /*fdf0*/  IMAD.MOV.U32 R12, RZ, RZ, RZ ;  /* 0x000000ffff0c7224 */ /* 0x000fe400078e00ff */
[----:B------:R-:W-:Y:S02]  /*fe00*/  IMAD.MOV.U32 R11, RZ, RZ, 0x181f ;  /* 0x0000181fff0b7424 */ /* 0x000fe400078e00ff */
[----:B------:R-:W-:-:S07]  /*fe10*/  IMAD.MOV.U32 R15, RZ, RZ, -0x1 ;  /* 0xffffffffff0f7424 */ /* 0x000fce00078e00ff */
[----:B--2---:R-:W-:Y:S05]  /*fe20*/  WARPSYNC.COLLECTIVE R15, `(.L_x_375) ;  /* 0x000000000f087348 */ /* 0x004fea0003c00000 */
[----:B------:R0:W1:Y:S02]  /*fe30*/  SHFL.IDX P6, R14, R13, R12, R11 ;  /* 0x0000000c0d0e7389 */ /* 0x00006400000c000b */
[----:B012---:R-:W-:Y:S01]  /*fe40*/  ENDCOLLECTIVE ;  /* 0x000000000000791b */ /* 0x007fe20003800000 */
.L_x_375:
[----:B------:R-:W-:Y:S05]  /*fe50*/  BSYNC B1 ;  /* 0x0000000000017941 */ /* 0x000fea0003800000 */
.L_x_374:
[----:B------:R-:W-:Y:S01]  /*fe60*/  IMAD.MOV.U32 R13, RZ, RZ, R23 ;  /* 0x000000ffff0d7224 */ /* 0x000fe200078e0017 */
[----:B------:R-:W-:Y:S01]  /*fe70*/  MOV R15, 0xffffffff ;  /* 0xffffffff000f7802 */ /* 0x000fe20000000f00 */
[----:B------:R-:W-:Y:S01]  /*fe80*/  IMAD.MOV.U32 R12, RZ, RZ, RZ ;  /* 0x000000ffff0c7224 */ /* 0x000fe200078e00ff */
[----:B------:R-:W-:Y:S01]  /*fe90*/  MOV R3, R14 ;  /* 0x0000000e00037202 */ /* 0x000fe20000000f00 */
[----:B------:R-:W-:Y:S02]  /*fea0*/  IMAD.MOV.U32 R11, RZ, RZ, 0x181f ;  /* 0x0000181fff0b7424 */ /* 0x000fe400078e00ff */
[----:B------:R-:W-:-:S07]  /*feb0*/  IMAD R5, R5, 0x2, R22 ;  /* 0x0000000205057824 */ /* 0x000fce00078e0216 */
[----:B------:R-:W-:Y:S05]  /*fec0*/  WARPSYNC.COLLECTIVE R15, `(.L_x_376) ;  /* 0x000000000f087348 */ /* 0x000fea0003c00000 */
[----:B------:R0:W1:Y:S02]  /*fed0*/  SHFL.IDX P6, R14, R13, R12, R11 ;  /* 0x0000000c0d0e7389 */ /* 0x00006400000c000b */
[----:B01----:R-:W-:Y:S01]  /*fee0*/  ENDCOLLECTIVE ;  /* 0x000000000000791b */ /* 0x003fe20003800000 */
.L_x_376:
[----:B------:R-:W-:Y:S01]  /*fef0*/  MOV R13, R24 ;  /* 0x00000018000d7202 */ /* 0x000fe20000000f00 */
[----:B------:R-:W-:Y:S02]  /*ff00*/  IMAD.MOV.U32 R12, RZ, RZ, 0x1 ;  /* 0x00000001ff0c7424 */ /* 0x000fe400078e00ff */
[----:B------:R-:W-:-:S07]  /*ff10*/  IMAD.MOV.U32 R2, RZ, RZ, R14 ;  /* 0x000000ffff027224 */ /* 0x000fce00078e000e */
[----:B------:R-:W-:Y:S05]  /*ff20*/  WARPSYNC.COLLECTIVE R15, `(.L_x_377) ;  /* 0x000000000f087348 */ /* 0x000fea0003c00000 */
[----:B------:R0:W1:Y:S02]  /*ff30*/  SHFL.IDX P6, R14, R13, R12, R11 ;  /* 0x0000000c0d0e7389 */ /* 0x00006400000c000b */
[----:B01----:R-:W-:Y:S01]  /*ff40*/  ENDCOLLECTIVE ;  /* 0x000000000000791b */ /* 0x003fe20003800000 */
.L_x_377:
[----:B------:R-:W-:-:S05]  /*ff50*/  IADD3 R2, P1, R2, R0, RZ ;  /* 0x0000000002027210 */ /* 0x000fca0007f3e0ff */
[----:B------:R-:W-:Y:S01]  /*ff60*/  IMAD.X R3, RZ, RZ, R3, P1 ;  /* 0x000000ffff037224 */ /* 0x000fe200008e0603 */
[----:B------:R-:W-:-:S04]  /*ff70*/  LOP3.LUT P1, RZ, R29, 0x1, RZ, 0xc0, !PT ;  /* 0x000000011dff7812 */ /* 0x000fc8000782c0ff */
[----:B------:R-:W-:Y:S01]  /*ff80*/  ISETP.LT.OR P2, PT, R6, 0x1, !P1 ;  /* 0x000000010600780c */ /* 0x000fe20004f41670 */
[----:B------:R-:W-:-:S12]  /*ff90*/  IMAD.MOV.U32 R13, RZ, RZ, R23 ;  /* 0x000000ffff0d7224 */ /* 0x000fd800078e0017 */
[----:B------:R-:W-:Y:S01]  /*ffa0*/  @!PT LDS RZ, [RZ] ;  /* 0x00000000fffff984 */ /* 0x000fe20000000800 */
[----:B------:R-:W-:Y:S01]  /*ffb0*/  @!PT LDS RZ, [RZ] ;  /* 0x00000000fffff984 */ /* 0x000fe20000000800 */
[----:B------:R-:W-:Y:S01]  /*ffc0*/  @!PT LDS RZ, [RZ] ;  /* 0x00000000fffff984 */ /* 0x000fe20000000800 */
[----:B------:R-:W-:Y:S01]  /*ffd0*/  LDGSTS.E.BYPASS.LTC128B.128 [R5+0x400], desc[UR36][R2.64], !P2 ;  /* 0x0040000002057fae */ /* 0x000fe2000d101d64 */
[----:B------:R-:W-:-:S13]  /*ffe0*/  ISETP.LT.OR P2, PT, R6, 0x1, !P0 ;  /* 0x000000010600780c */ /* 0x000fda0004741670 */
[----:B------:R0:W-:Y:S02]  /*fff0*/  LDGSTS.E.BYPASS.LTC128B.128 [R5+0x3400], desc[UR36][R2.64+0x80], !P2 ;  /* 0x0340008002057fae */ /* 0x0001e4000d101d64 */
[----:B0-----:R-:W-:-:S07]  /*10000*/  IMAD.MOV.U32 R3, RZ, RZ, R14 ;  /* 0x000000ffff037224 */ /* 0x001fce00078e000e */
[----:B------:R-:W-:Y:S05]  /*10010*/  WARPSYNC.COLLECTIVE R15, `(.L_x_378) ;  /* 0x000000000f087348 */ /* 0x000fea0003c00000 */
[----:B------:R0:W1:Y:S02]  /*10020*/  SHFL.IDX P6, R14, R13, R12, R11 ;  /* 0x0000000c0d0e7389 */ /* 0x00006400000c000b */
[----:B01----:R-:W-:Y:S01]  /*10030*/  ENDCOLLECTIVE ;  /* 0x000000000000791b */ /* 0x003fe20003800000 */
.L_x_378:
[----:B------:R-:W-:Y:S02]  /*10040*/  IMAD.MOV.U32 R13, RZ, RZ, R24 ;  /* 0x000000ffff0d7224 */ /* 0x000fe400078e0018 */
[----:B------:R-:W-:Y:S01]  /*10050*/  IMAD.MOV.U32 R12, RZ, RZ, 0x2 ;  /* 0x00000002ff0c7424 */ /* 0x000fe200078e00ff */
[----:B------:R-:W-:-:S07]  /*10060*/  MOV R2, R14 ;  /* 0x0000000e00027202 */ /* 0x000fce0000000f00 */
[----:B------:R-:W-:Y:S05]  /*10070*/  WARPSYNC.COLLECTIVE R15, `(.L_x_379) ;  /* 0x000000000f087348 */ /* 0x000fea0003c00000 */
[----:B------:R0:W1:Y:S02]  /*10080*/  SHFL.IDX P6, R14, R13, R12, R11 ;  /* 0x0000000c0d0e7389 */ /* 0x00006400000c000b */
[----:B01----:R-:W-:Y:S01]  /*10090*/  ENDCOLLECTIVE ;  /* 0x000000000000791b */ /* 0x003fe20003800000 */
.L_x_379:
[----:B------:R-:W-:-:S05]  /*100a0*/  IADD3 R2, P2, R2, R0, RZ ;  /* 0x0000000002027210 */ /* 0x000fca0007f5e0ff */
[----:B------:R-:W-:Y:S01]  /*100b0*/  IMAD.X R3, RZ, RZ, R3, P2 ;  /* 0x000000ffff037224 */ /* 0x000fe200010e0603 */
        /* <DEDUP_REMOVED lines=8> */
[----:B0-----:R-:W-:-:S07]  /*10140*/  MOV R3, R14 ;  /* 0x0000000e00037202 */ /* 0x001fce0000000f00 */
[----:B------:R-:W-:Y:S05]  /*10150*/  WARPSYNC.COLLECTIVE R15, `(.L_x_380) ;  /* 0x000000000f087348 */ /* 0x000fea0003c00000 */
[----:B------:R0:W1:Y:S02]  /*10160*/  SHFL.IDX P6, R14, R13, R12, R11 ;  /* 0x0000000c0d0e7389 */ /* 0x00006400000c000b */
[----:B01----:R-:W-:Y:S01]  /*10170*/  ENDCOLLECTIVE ;  /* 0x000000000000791b */ /* 0x003fe20003800000 */
.L_x_380:
[----:B------:R-:W-:Y:S01]  /*10180*/  MOV R13, R24 ;  /* 0x00000018000d7202 */ /* 0x000fe20000000f00 */
[----:B------:R-:W-:Y:S02]  /*10190*/  IMAD.MOV.U32 R12, RZ, RZ, 0x3 ;  /* 0x00000003ff0c7424 */ /* 0x000fe400078e00ff */
[----:B------:R-:W-:-:S07]  /*101a0*/  IMAD.MOV.U32 R2, RZ, RZ, R14 ;  /* 0x000000ffff027224 */ /* 0x000fce00078e000e */
[----:B------:R-:W-:Y:S05]  /*101b0*/  WARPSYNC.COLLECTIVE R15, `(.L_x_381) ;  /* 0x000000000f087348 */ /* 0x000fea0003c00000 */
[----:B------:R0:W1:Y:S02]  /*101c0*/  SHFL.IDX P6, R14, R13, R12, R11 ;  /* 0x0000000c0d0e7389 */ /* 0x00006400000c000b */
[----:B01----:R-:W-:Y:S01]  /*101d0*/  ENDCOLLECTIVE ;  /* 0x000000000000791b */ /* 0x003fe20003800000 */
.L_x_381:
        /* <DEDUP_REMOVED lines=14> */
.L_x_382:
[----:B------:R-:W-:Y:S02]  /*102c0*/  IMAD.MOV.U32 R13, RZ, RZ, R24 ;  /* 0x000000ffff0d7224 */ /* 0x000fe400078e0018 */
[----:B------:R-:W-:Y:S01]  /*102d0*/  IMAD.MOV.U32 R12, RZ, RZ, 0x4 ;  /* 0x00000004ff0c7424 */ /* 0x000fe200078e00ff */
[----:B------:R-:W-:-:S07]  /*102e0*/  MOV R2, R14 ;  /* 0x0000000e00027202 */ /* 0x000fce0000000f00 */
[----:B------:R-:W-:Y:S05]  /*102f0*/  WARPSYNC.COLLECTIVE R15, `(.L_x_383) ;  /* 0x000000000f087348 */ /* 0x000fea0003c00000 */
[----:B------:R0:W1:Y:S02]  /*10300*/  SHFL.IDX P6, R14, R13, R12, R11 ;  /* 0x0000000c0d0e7389 */ /* 0x00006400000c000b */
[----:B01----:R-:W-:Y:S01]  /*10310*/  ENDCOLLECTIVE ;  /* 0x000000000000791b */ /* 0x003fe20003800000 */
.L_x_383:
        /* <DEDUP_REMOVED lines=14> */
.L_x_384:
[----:B------:R-:W-:Y:S01]  /*10400*/  MOV R13, R24 ;  /* 0x00000018000d7202 */ /* 0x000fe20000000f00 */
[----:B------:R-:W-:Y:S02]  /*10410*/  IMAD.MOV.U32 R12, RZ, RZ, 0x5 ;  /* 0x00000005ff0c7424 */ /* 0x000fe400078e00ff */
[----:B------:R-:W-:-:S07]  /*10420*/  IMAD.MOV.U32 R2, RZ, RZ, R14 ;  /* 0x000000ffff027224 */ /* 0x000fce00078e000e */
[----:B------:R-:W-:Y:S05]  /*10430*/  WARPSYNC.COLLECTIVE R15, `(.L_x_385) ;  /* 0x000000000f087348 */ /* 0x000fea0003c00000 */
[----:B------:R0:W1:Y:S02]  /*10440*/  SHFL.IDX P6, R14, R13, R12, R11 ;  /* 0x0000000c0d0e7389 */ /* 0x00006400000c000b */
[----:B01----:R-:W-:Y:S01]  /*10450*/  ENDCOLLECTIVE ;  /* 0x000000000000791b */ /* 0x003fe20003800000 */
.L_x_385:
[----:B------:R-:W-:-:S05]  /*10460*/  IADD3 R2, P2, R2, R0, RZ ;  /* 0x0000000002027210 */ /* 0x000fca0007f5e0ff */
[----:B------:R-:W-:Y:S01]  /*10470*/  IMAD.X R3, RZ, RZ, R3, P2 ;  /* 0x000000ffff037224 */ /* 0x000fe200010e0603 */
[----:B------:R-:W-:Y:S01]  /*10480*/  ISETP.LT.OR P2, PT, R6, 0x41, !P1 ;  /* 0x000000410600780c */ /* 0x000fe20004f41670 */
[----:B------:R-:W-:-:S12]  /*10490*/  IMAD.MOV.U32 R13, RZ, RZ, R23 ;  /* 0x000000ffff0d7224 */ /* 0x000fd800078e0017 */
[----:B------:R-:W-:Y:S01]  /*104a0*/  @!PT LDS RZ, [RZ] ;  /* 0x00000000fffff984 */ /* 0x000fe20000000800 */
[----:B------:R-:W-:Y:S01]  /*104b0*/  @!PT LDS RZ, [RZ] ;  /* 0x00000000fffff984 */ /* 0x000fe20000000800 */
[----:B------:R-:W-:Y:S01]  /*104c0*/  @!PT LDS RZ, [RZ] ;  /* 0x00000000fffff984 */ /* 0x000fe20000000800 */
[----:B------:R0:W-:Y:S01]  /*104d0*/  LDGSTS.E.BYPASS.LTC128B.128 [R5+0x2400], desc[UR36][R2.64], !P2 ;  /* 0x0240000002057fae */ /* 0x0001e2000d101d64 */
[----:B------:R-:W-:Y:S01]  /*104e0*/  ISETP.LT.OR P2, PT, R6, 0x41, !P0 ;  /* 0x000000410600780c */ /* 0x000fe20004741670 */
[----:B------:R-:W-:-:S12]  /*104f0*/  IMAD.MOV.U32 R24, RZ, RZ, R14 ;  /* 0x000000ffff187224 */ /* 0x000fd800078e000e */
[----:B0-----:R-:W-:Y:S05]  /*10500*/  WARPSYNC.COLLECTIVE R15, `(.L_x_386) ;  /* 0x000000000f087348 */ /* 0x001fea0003c00000 */
[----:B------:R1:W2:Y:S02]  /*10510*/  SHFL.IDX P6, R14, R13, R12, R11 ;  /* 0x0000000c0d0e7389 */ /* 0x0002a400000c000b */
[----:B012---:R-:W-:Y:S01]  /*10520*/  ENDCOLLECTIVE ;  /* 0x000000000000791b */ /* 0x007fe20003800000 */
.L_x_386:
[----:B------:R-:W-:Y:S01]  /*10530*/  @!PT LDS RZ, [RZ] ;  /* 0x00000000fffff984 */ /* 0x000fe20000000800 */
[----:B------:R-:W-:Y:S01]  /*10540*/  @!PT LDS RZ, [RZ] ;  /* 0x00000000fffff984 */ /* 0x000fe20000000800 */
[----:B------:R-:W-:Y:S01]  /*10550*/  @!PT LDS RZ, [RZ] ;  /* 0x00000000fffff984 */ /* 0x000fe20000000800 */
[----:B------:R0:W-:Y:S02]  /*10560*/  LDGSTS.E.BYPASS.LTC128B.128 [R5+0x5400], desc[UR36][R2.64+0x80], !P2 ;  /* 0x0540008002057fae */ /* 0x0001e4000d101d64 */
[----:B0-----:R-:W-:Y:S01]  /*10570*/  MOV R2, R14 ;  /* 0x0000000e00027202 */ /* 0x001fe20000000f00 */
[----:B------:R-:W-:Y:S06]  /*10580*/  BRA `(.L_x_387) ;  /* 0xffffffc000687947 */ /* 0x000fec000383ffff */
.L_x_290:
[----:B0-----:R0:W1:Y:S02]  /*10590*/  SYNCS.PHASECHK.TRANS64.TRYWAIT P0, [R0+URZ+0x2a860], R3 ;  /* 0x02a86003000075a7 */ /* 0x001064000800017f */
[----:B-1----:R-:W-:Y:S05]  /*105a0*/  @!P0 NANOSLEEP.SYNCS 0x989680 ;  /* 0x009896800000895d */ /* 0x002fea0003900000 */
[----:B------:R-:W1:Y:S02]  /*105b0*/  @!P0 SYNCS.PHASECHK.TRANS64 P0, [R0+URZ+0x2a860], R3 ;  /* 0x02a86003000085a7 */ /* 0x000e64000800007f */
[----:B-1----:R-:W-:Y:S05]  /*105c0*/  @!P0 BRA `(.L_x_290) ;  /* 0xfffffffc00f08947 */ /* 0x002fea000383ffff */
[----:B------:R-:W-:Y:S05]  /*105d0*/  BRA `(.L_x_388) ;  /* 0xffffffc400887947 */ /* 0x000fea000383ffff */
.L_x_291:
[----:B------:R-:W-:Y:S01]  /*105e0*/  BSSY B0, `(.L_x_389) ;  /* 0x0000008000007945 */ /* 0x000fe20003800000 */
[----:B------:R-:W-:Y:S01]  /*105f0*/  IMAD.MOV.U32 R13, RZ, RZ, R24 ;  /* 0x000000ffff0d7224 */ /* 0x000fe200078e0018 */
[----:B------:R-:W-:Y:S01]  /*10600*/  MOV R15, 0xffffffff ;  /* 0xffffffff000f7802 */ /* 0x000fe20000000f00 */
[----:B------:R-:W-:Y:S02]  /*10610*/  IMAD.MOV.U32 R12, RZ, RZ, RZ ;  /* 0x000000ffff0c7224 */ /* 0x000fe400078e00ff */
[----:B------:R-:W-:-:S07]  /*10620*/  IMAD.MOV.U32 R11, RZ, RZ, 0x181f ;  /* 0x0000181fff0b7424 */ /* 0x000fce00078e00ff */
[----:B0-----:R-:W-:Y:S05]  /*10630*/  WARPSYNC.COLLECTIVE R15, `(.L_x_390) ;  /* 0x000000000f087348 */ /* 0x001fea0003c00000 */
[----:B------:R1:W2:Y:S02]  /*10640*/  SHFL.IDX P6, R14, R13, R12, R11 ;  /* 0x0000000c0d0e7389 */ /* 0x0002a400000c000b */
[----:B012---:R-:W-:Y:S01]  /*10650*/  ENDCOLLECTIVE ;  /* 0x000000000000791b */ /* 0x007fe20003800000 */
.L_x_390:
[----:B------:R-:W-:Y:S05]  /*10660*/  BSYNC B0 ;  /* 0x0000000000007941 */ /* 0x000fea0003800000 */
.L_x_389:
[----:B------:R-:W0:Y:S01]  /*10670*/  S2R R4, SR_TID.X ;  /* 0x0000000000047919 */ /* 0x000e220000002100 */
[----:B------:R-:W-:Y:S01]  /*10680*/  IMAD.MOV.U32 R13, RZ, RZ, R23 ;  /* 0x000000ffff0d7224 */ /* 0x000fe200078e0017 */
[----:B------:R-:W-:Y:S01]  /*10690*/  MOV R11, 0x181f ;  /* 0x0000181f000b7802 */ /* 0x000fe20000000f00 */
[----:B------:R-:W-:Y:S01]  /*106a0*/  IMAD.MOV.U32 R12, RZ, RZ, RZ ;  /* 0x000000ffff0c7224 */ /* 0x000fe200078e00ff */
[C---:B------:R-:W-:Y:S01]  /*106b0*/  LOP3.LUT R2, R29.reuse, 0x1, RZ, 0xc0, !PT ;  /* 0x000000011d027812 */ /* 0x040fe200078ec0ff */
[----:B------:R-:W-:Y:S01]  /*106c0*/  IMAD.MOV.U32 R15, RZ, RZ, -0x1 ;  /* 0xffffffffff0f7424 */ /* 0x000fe200078e00ff */
[----:B------:R-:W-:Y:S01]  /*106d0*/  LOP3.LUT P0, RZ, R29, 0x2, RZ, 0xc0, !PT ;  /* 0x000000021dff7812 */ /* 0x000fe2000780c0ff */
[----:B------:R-:W-:Y:S01]  /*106e0*/  IMAD.MOV.U32 R3, RZ, RZ, R14 ;  /* 0x000000ffff037224 */ /* 0x000fe200078e000e */
[----:B------:R-:W-:-:S13]  /*106f0*/  ISETP.NE.U32.AND P1, PT, R2, 0x1, PT ;  /* 0x000000010200780c */ /* 0x000fda0003f25070 */
[----:B0-----:R-:W-:Y:S05]  /*10700*/  WARPSYNC.COLLECTIVE R15, `(.L_x_391) ;  /* 0x000000000f087348 */ /* 0x001fea0003c00000 */
[----:B------:R1:W2:Y:S02]  /*10710*/  SHFL.IDX P6, R14, R13, R12, R11 ;  /* 0x0000000c0d0e7389 */ /* 0x0002a400000c000b */
[----:B012---:R-:W-:Y:S01]  /*10720*/  ENDCOLLECTIVE ;  /* 0x000000000000791b */ /* 0x007fe20003800000 */
.L_x_391:
[C---:B------:R-:W-:Y:S02]  /*10730*/  ISETP.LT.OR P4, PT, R5.reuse, 0x1, !P0 ;  /* 0x000000010500780c */ /* 0x040fe40004781670 */
[----:B------:R-:W-:Y:S01]  /*10740*/  ISETP.LT.OR P3, PT, R5, 0x1, P1 ;  /* 0x000000010500780c */ /* 0x000fe20000f61670 */
[----:B------:R-:W-:Y:S02]  /*10750*/  IMAD.MOV.U32 R13, RZ, RZ, R24 ;  /* 0x000000ffff0d7224 */ /* 0x000fe400078e0018 */
[----:B------:R-:W-:Y:S02]  /*10760*/  IMAD.MOV.U32 R12, RZ, RZ, 0x1 ;  /* 0x00000001ff0c7424 */ /* 0x000fe400078e00ff */
[----:B------:R-:W-:-:S05]  /*10770*/  IMAD.SHL.U32 R4, R4, 0x8, RZ ;  /* 0x0000000804047824 */ /* 0x000fca00078e00ff */
[----:B------:R-:W-:-:S05]  /*10780*/  LOP3.LUT R4, R4, 0x38, RZ, 0xc0, !PT ;  /* 0x0000003804047812 */ /* 0x000fca00078ec0ff */
[----:B------:R-:W-:Y:S02]  /*10790*/  IMAD.SHL.U32 R6, R4, 0x2, RZ ;  /* 0x0000000204067824 */ /* 0x000fe400078e00ff */
[----:B------:R-:W-:-:S03]  /*107a0*/  IMAD R4, R7, 0x2, R22 ;  /* 0x0000000207047824 */ /* 0x000fc600078e0216 */
[----:B------:R-:W-:-:S13]  /*107b0*/  IADD3 R2, P2, R14, R6, RZ ;  /* 0x000000060e027210 */ /* 0x000fda0007f5e0ff */
[----:B------:R-:W-:Y:S05]  /*107c0*/  WARPSYNC.COLLECTIVE R15, `(.L_x_392) ;  /* 0x000000000f087348 */ /* 0x000fea0003c00000 */
[----:B------:R0:W1:Y:S02]  /*107d0*/  SHFL.IDX P6, R14, R13, R12, R11 ;  /* 0x0000000c0d0e7389 */ /* 0x00006400000c000b */
[----:B01----:R-:W-:Y:S01]  /*107e0*/  ENDCOLLECTIVE ;  /* 0x000000000000791b */ /* 0x003fe20003800000 */
.L_x_392:
[----:B------:R-:W-:-:S05]  /*107f0*/  IADD3.X R3, RZ, R3, RZ, P2, !PT ;  /* 0x00000003ff037210 */ /* 0x000fca00017fe4ff */
[----:B------:R-:W-:Y:S01]  /*10800*/  @!PT LDS RZ, [RZ] ;  /* 0x00000000fffff984 */ /* 0x000fe20000000800 */
[----:B------:R-:W-:Y:S01]  /*10810*/  @!PT LDS RZ, [RZ] ;  /* 0x00000000fffff984 */ /* 0x000fe20000000800 */
[----:B------:R-:W-:Y:S01]  /*10820*/  @!PT LDS RZ, [RZ] ;  /* 0x00000000fffff984 */ /* 0x000fe20000000800 */
[----:B------:R0:W-:Y:S01]  /*10830*/  LDGSTS.E.BYPASS.LTC128B.128 [R4+0x400], desc[UR36][R2.64], !P3 ;  /* 0x0040000002047fae */ /* 0x0001e2000d901d64 */
[----:B------:R-:W-:-:S03]  /*10840*/  ISETP.LT.OR P3, PT, R5, 0x11, P1 ;  /* 0x000000110500780c */ /* 0x000fc60000f61670 */
[----:B------:R0:W-:Y:S01]  /*10850*/  LDGSTS.E.BYPASS.LTC128B.128 [R4+0x3400], desc[UR36][R2.64+0x80], !P4 ;  /* 0x0340008002047fae */ /* 0x0001e2000e101d64 */
[----:B------:R-:W-:Y:S01]  /*10860*/  ISETP.LT.OR P4, PT, R5, 0x11, !P0 ;  /* 0x000000110500780c */ /* 0x000fe20004781670 */
[----:B------:R-:W-:Y:S01]  /*10870*/  IMAD.MOV.U32 R13, RZ, RZ, R23 ;  /* 0x000000ffff0d7224 */ /* 0x000fe200078e0017 */
[----:B------:R-:W-:-:S11]  /*10880*/  MOV R8, R14 ;  /* 0x0000000e00087202 */ /* 0x000fd60000000f00 */
[----:B0-----:R-:W-:Y:S05]  /*10890*/  WARPSYNC.COLLECTIVE R15, `(.L_x_393) ;  /* 0x000000000f087348 */ /* 0x001fea0003c00000 */
[----:B------:R1:W2:Y:S02]  /*108a0*/  SHFL.IDX P6, R14, R13, R12, R11 ;  /* 0x0000000c0d0e7389 */ /* 0x0002a400000c000b */
[----:B012---:R-:W-:Y:S01]  /*108b0*/  ENDCOLLECTIVE ;  /* 0x000000000000791b */ /* 0x007fe20003800000 */
.L_x_393:
[----:B------:R-:W-:Y:S01]  /*108c0*/  IMAD.MOV.U32 R13, RZ, RZ, R24 ;  /* 0x000000ffff0d7224 */ /* 0x000fe200078e0018 */
[----:B------:R-:W-:Y:S02]  /*108d0*/  MOV R12, 0x2 ;  /* 0x00000002000c7802 */ /* 0x000fe40000000f00 */
[----:B------:R-:W-:-:S13]  /*108e0*/  IADD3 R2, P2, R14, R6, RZ ;  /* 0x000000060e027210 */ /* 0x000fda0007f5e0ff */
[----:B------:R-:W-:Y:S05]  /*108f0*/  WARPSYNC.COLLECTIVE R15, `(.L_x_394) ;  /* 0x000000000f087348 */ /* 0x000fea0003c00000 */
[----:B------:R0:W1:Y:S02]  /*10900*/  SHFL.IDX P6, R14, R13, R12, R11 ;  /* 0x0000000c0d0e7389 */ /* 0x00006400000c000b */
[----:B01----:R-:W-:Y:S01]  /*10910*/  ENDCOLLECTIVE ;  /* 0x000000000000791b */ /* 0x003fe20003800000 */
.L_x_394:
[----:B------:R-:W-:-:S05]  /*10920*/  IMAD.X R3, RZ, RZ, R8, P2 ;  /* 0x000000ffff037224 */ /* 0x000fca00010e0608 */
[----:B------:R-:W-:Y:S01]  /*10930*/  @!PT LDS RZ, [RZ] ;  /* 0x00000000fffff984 */ /* 0x000fe20000000800 */
[----:B------:R-:W-:Y:S01]  /*10940*/  @!PT LDS RZ, [RZ] ;  /* 0x00000000fffff984 */ /* 0x000fe20000000800 */
[----:B------:R-:W-:Y:S01]  /*10950*/  @!PT LDS RZ, [RZ] ;  /* 0x00000000fffff984 */ /* 0x000fe20000000800 */
[----:B------:R0:W-:Y:S01]  /*10960*/  LDGSTS.E.BYPASS.LTC128B.128 [R4+0xc00], desc[UR36][R2.64], !P3 ;  /* 0x00c0000002047fae */ /* 0x0001e2000d901d64 */
[----:B------:R-:W-:-:S03]  /*10970*/  ISETP.LT.OR P3, PT, R5, 0x21, P1 ;  /* 0x000000210500780c */ /* 0x000fc60000f61670 */
[----:B------:R0:W-:Y:S01]  /*10980*/  LDGSTS.E.BYPASS.LTC128B.128 [R4+0x3c00], desc[UR36][R2.64+0x80], !P4 ;  /* 0x03c0008002047fae */ /* 0x0001e2000e101d64 */
[----:B------:R-:W-:Y:S01]  /*10990*/  ISETP.LT.OR P4, PT, R5, 0x21, !P0 ;  /* 0x000000210500780c */ /* 0x000fe20004781670 */
[----:B------:R-:W-:Y:S02]  /*109a0*/  IMAD.MOV.U32 R13, RZ, RZ, R23 ;  /* 0x000000ffff0d7224 */ /* 0x000fe400078e0017 */
[----:B------:R-:W-:-:S10]  /*109b0*/  IMAD.MOV.U32 R7, RZ, RZ, R14 ;  /* 0x000000ffff077224 */ /* 0x000fd400078e000e */
[----:B0-----:R-:W-:Y:S05]  /*109c0*/  WARPSYNC.COLLECTIVE R15, `(.L_x_395) ;  /* 0x000000000f087348 */ /* 0x001fea0003c00000 */
[----:B------:R1:W2:Y:S02]  /*109d0*/  SHFL.IDX P6, R14, R13, R12, R11 ;  /* 0x0000000c0d0e7389 */ /* 0x0002a400000c000b */
[----:B012---:R-:W-:Y:S01]  /*109e0*/  ENDCOLLECTIVE ;  /* 0x000000000000791b */ /* 0x007fe20003800000 */
.L_x_395:
[----:B------:R-:W-:Y:S02]  /*109f0*/  IMAD.MOV.U32 R13, RZ, RZ, R24 ;  /* 0x000000ffff0d7224 */ /* 0x000fe400078e0018 */
[----:B------:R-:W-:Y:S02]  /*10a00*/  IMAD.MOV.U32 R12, RZ, RZ, 0x3 ;  /* 0x00000003ff0c7424 */ /* 0x000fe400078e00ff */
[----:B------:R-:W-:-:S07]  /*10a10*/  IMAD.MOV.U32 R9, RZ, RZ, R14 ;  /* 0x000000ffff097224 */ /* 0x000fce00078e000e */
[----:B------:R-:W-:Y:S05]  /*10a20*/  WARPSYNC.COLLECTIVE R15, `(.L_x_396) ;  /* 0x000000000f087348 */ /* 0x000fea0003c00000 */
[----:B------:R0:W1:Y:S02]  /*10a30*/  SHFL.IDX P6, R14, R13, R12, R11 ;  /* 0x0000000c0d0e7389 */ /* 0x00006400000c000b */
[----:B01----:R-:W-:Y:S01]  /*10a40*/  ENDCOLLECTIVE ;  /* 0x000000000000791b */ /* 0x003fe20003800000 */
.L_x_396:
[----:B------:R-:W-:-:S04]  /*10a50*/  IADD3 R2, P2, R9, R6, RZ ;  /* 0x0000000609027210 */ /* 0x000fc80007f5e0ff */
[----:B------:R-:W-:-:S05]  /*10a60*/  IADD3.X R3, RZ, R7, RZ, P2, !PT ;  /* 0x00000007ff037210 */ /* 0x000fca00017fe4ff */
[----:B------:R-:W-:Y:S01]  /*10a70*/  @!PT LDS RZ, [RZ] ;  /* 0x00000000fffff984 */ /* 0x000fe20000000800 */
[----:B------:R-:W-:Y:S01]  /*10a80*/  @!PT LDS RZ, [RZ] ;  /* 0x00000000fffff984 */ /* 0x000fe20000000800 */
[----:B------:R-:W-:Y:S01]  /*10a90*/  @!PT LDS RZ, [RZ] ;  /* 0x00000000fffff984 */ /* 0x000fe20000000800 */
[----:B------:R0:W-:Y:S01]  /*10aa0*/  LDGSTS.E.BYPASS.LTC128B.128 [R4+0x1400], desc[UR36][R2.64], !P3 ;  /* 0x0140000002047fae */ /* 0x0001e2000d901d64 */
[C---:B------:R-:W-:Y:S02]  /*10ab0*/  ISETP.LT.OR P3, PT, R5.reuse, 0x31, P1 ;  /* 0x000000310500780c */ /* 0x040fe40000f61670 */
[----:B------:R-:W-:Y:S01]  /*10ac0*/  MOV R13, R23 ;  /* 0x00000017000d7202 */ /* 0x000fe20000000f00 */
[----:B------:R0:W-:Y:S01]  /*10ad0*/  LDGSTS.E.BYPASS.LTC128B.128 [R4+0x4400], desc[UR36][R2.64+0x80], !P4 ;  /* 0x0440008002047fae */ /* 0x0001e2000e101d64 */
[----:B------:R-:W-:Y:S01]  /*10ae0*/  ISETP.LT.OR P4, PT, R5, 0x31, !P0 ;  /* 0x000000310500780c */ /* 0x000fe20004781670 */
[----:B------:R-:W-:-:S12]  /*10af0*/  IMAD.MOV.U32 R8, RZ, RZ, R14 ;  /* 0x000000ffff087224 */ /* 0x000fd800078e000e */
[----:B0-----:R-:W-:Y:S05]  /*10b00*/  WARPSYNC.COLLECTIVE R15, `(.L_x_397) ;  /* 0x000000000f087348 */ /* 0x001fea0003c00000 */
[----:B------:R1:W2:Y:S02]  /*10b10*/  SHFL.IDX P6, R14, R13, R12, R11 ;  /* 0x0000000c0d0e7389 */ /* 0x0002a400000c000b */
[----:B012---:R-:W-:Y:S01]  /*10b20*/  ENDCOLLECTIVE ;  /* 0x000000000000791b */ /* 0x007fe20003800000 */
.L_x_397:
[----:B------:R-:W-:Y:S02]  /*10b30*/  IMAD.MOV.U32 R13, RZ, RZ, R24 ;  /* 0x000000ffff0d7224 */ /* 0x000fe400078e0018 */
[----:B------:R-:W-:Y:S01]  /*10b40*/  IMAD.MOV.U32 R12, RZ, RZ, 0x4 ;  /* 0x00000004ff0c7424 */ /* 0x000fe200078e00ff */
[----:B------:R-:W-:-:S13]  /*10b50*/  IADD3 R2, P2, R14, R6, RZ ;  /* 0x000000060e027210 */ /* 0x000fda0007f5e0ff */
[----:B------:R-:W-:Y:S05]  /*10b60*/  WARPSYNC.COLLECTIVE R15, `(.L_x_398) ;  /* 0x000000000f087348 */ /* 0x000fea0003c00000 */
[----:B------:R0:W1:Y:S02]  /*10b70*/  SHFL.IDX P6, R14, R13, R12, R11 ;  /* 0x0000000c0d0e7389 */ /* 0x00006400000c000b */
[----:B01----:R-:W-:Y:S01]  /*10b80*/  ENDCOLLECTIVE ;  /* 0x000000000000791b */ /* 0x003fe20003800000 */
.L_x_398:
        /* <DEDUP_REMOVED lines=13> */
.L_x_399:
[----:B------:R-:W-:Y:S01]  /*10c60*/  MOV R13, R24 ;  /* 0x00000018000d7202 */ /* 0x000fe20000000f00 */
[----:B------:R-:W-:Y:S02]  /*10c70*/  IMAD.MOV.U32 R12, RZ, RZ, 0x5 ;  /* 0x00000005ff0c7424 */ /* 0x000fe400078e00ff */
[----:B------:R-:W-:-:S07]  /*10c80*/  IMAD.MOV.U32 R9, RZ, RZ, R14 ;  /* 0x000000ffff097224 */ /* 0x000fce00078e000e */
[----:B------:R-:W-:Y:S05]  /*10c90*/  WARPSYNC.COLLECTIVE R15, `(.L_x_400) ;  /* 0x000000000f087348 */ /* 0x000fea0003c00000 */
[----:B------:R0:W1:Y:S02]  /*10ca0*/  SHFL.IDX P6, R14, R13, R12, R11 ;  /* 0x0000000c0d0e7389 */ /* 0x00006400000c000b */
[----:B01----:R-:W-:Y:S01]  /*10cb0*/  ENDCOLLECTIVE ;  /* 0x000000000000791b */ /* 0x003fe20003800000 */
.L_x_400:
[----:B------:R-:W-:-:S05]  /*10cc0*/  IADD3 R2, P2, R9, R6, RZ ;  /* 0x0000000609027210 */ /* 0x000fca0007f5e0ff */
[----:B------:R-:W-:-:S05]  /*10cd0*/  IMAD.X R3, RZ, RZ, R7, P2 ;  /* 0x000000ffff037224 */ /* 0x000fca00010e0607 */
[----:B------:R-:W-:Y:S01]  /*10ce0*/  @!PT LDS RZ, [RZ] ;  /* 0x00000000fffff984 */ /* 0x000fe20000000800 */
[----:B------:R-:W-:Y:S01]  /*10cf0*/  @!PT LDS RZ, [RZ] ;  /* 0x00000000fffff984 */ /* 0x000fe20000000800 */
[----:B------:R-:W-:Y:S01]  /*10d00*/  @!PT LDS RZ, [RZ] ;  /* 0x00000000fffff984 */ /* 0x000fe20000000800 */
[----:B------:R0:W-:Y:S01]  /*10d10*/  LDGSTS.E.BYPASS.LTC128B.128 [R4+0x2400], desc[UR36][R2.64], !P3 ;  /* 0x0240000002047fae */ /* 0x0001e2000d901d64 */
[----:B------:R-:W-:-:S03]  /*10d20*/  IMAD.MOV.U32 R13, RZ, RZ, R23 ;  /* 0x000000ffff0d7224 */ /* 0x000fc600078e0017 */
[----:B------:R0:W-:Y:S01]  /*10d30*/  LDGSTS.E.BYPASS.LTC128B.128 [R4+0x5400], desc[UR36][R2.64+0x80], !P4 ;  /* 0x0540008002047fae */ /* 0x0001e2000e101d64 */
[----:B------:R-:W-:-:S07]  /*10d40*/  IMAD.MOV.U32 R24, RZ, RZ, R14 ;  /* 0x000000ffff187224 */ /* 0x000fce00078e000e */
[----:B0-----:R-:W-:Y:S05]  /*10d50*/  WARPSYNC.COLLECTIVE R15, `(.L_x_401) ;  /* 0x000000000f087348 */ /* 0x001fea0003c00000 */
[----:B------:R1:W2:Y:S02]  /*10d60*/  SHFL.IDX P6, R14, R13, R12, R11 ;  /* 0x0000000c0d0e7389 */ /* 0x0002a400000c000b */
[----:B012---:R-:W-:Y:S01]  /*10d70*/  ENDCOLLECTIVE ;  /* 0x000000000000791b */ /* 0x007fe20003800000 */
.L_x_401:
[----:B------:R-:W-:Y:S05]  /*10d80*/  BRA `(.L_x_402) ;  /* 0xffffffc000847947 */ /* 0x000fea000383ffff */
.L_x_296:
[----:B------:R-:W-:Y:S01]  /*10d90*/  BSSY B0, `(.L_x_403) ;  /* 0x0000008000007945 */ /* 0x000fe20003800000 */
[----:B------:R-:W-:Y:S01]  /*10da0*/  MOV R13, R16 ;  /* 0x00000010000d7202 */ /* 0x000fe20000000f00 */
[----:B------:R-:W-:Y:S02]  /*10db0*/  IMAD.MOV.U32 R12, RZ, RZ, RZ ;  /* 0x000000ffff0c7224 */ /* 0x000fe400078e00ff */
[----:B------:R-:W-:Y:S02]  /*10dc0*/  IMAD.MOV.U32 R11, RZ, RZ, 0x1f ;  /* 0x0000001fff0b7424 */ /* 0x000fe400078e00ff */
[----:B------:R-:W-:-:S07]  /*10dd0*/  IMAD.MOV.U32 R15, RZ, RZ, -0x1 ;  /* 0xffffffffff0f7424 */ /* 0x000fce00078e00ff */
[----:B0-----:R-:W-:Y:S05]  /*10de0*/  WARPSYNC.COLLECTIVE R15, `(.L_x_404) ;  /* 0x000000000f087348 */ /* 0x001fea0003c00000 */
[----:B------:R1:W2:Y:S02]  /*10df0*/  SHFL.IDX P6, R14, R13, R12, R11 ;  /* 0x0000000c0d0e7389 */ /* 0x0002a400000c000b */
[----:B012---:R-:W-:Y:S01]  /*10e00*/  ENDCOLLECTIVE ;  /* 0x000000000000791b */ /* 0x007fe20003800000 */
.L_x_404:
[----:B------:R-:W-:Y:S05]  /*10e10*/  BSYNC B0 ;  /* 0x0000000000007941 */ /* 0x000fea0003800000 */
.L_x_403:
[----:B------:R-:W-:Y:S01]  /*10e20*/  IMAD.MOV.U32 R13, RZ, RZ, R16 ;  /* 0x000000ffff0d7224 */ /* 0x000fe200078e0010 */
[----:B------:R-:W-:Y:S01]  /*10e30*/  MOV R15, 0xffffffff ;  /* 0xffffffff000f7802 */ /* 0x000fe20000000f00 */
[----:B------:R-:W-:Y:S01]  /*10e40*/  IMAD.MOV.U32 R12, RZ, RZ, 0x1 ;  /* 0x00000001ff0c7424 */ /* 0x000fe200078e00ff */
[----:B------:R-:W-:Y:S01]  /*10e50*/  MOV R5, R14 ;  /* 0x0000000e00057202 */ /* 0x000fe20000000f00 */
[----:B------:R-:W-:Y:S02]  /*10e60*/  IMAD.MOV.U32 R11, RZ, RZ, 0x1f ;  /* 0x0000001fff0b7424 */ /* 0x000fe400078e00ff */
[----:B------:R-:W-:-:S07]  /*10e70*/  IMAD.IADD R7, R19, 0x1, R8 ;  /* 0x0000000113077824 */ /* 0x000fce00078e0208 */
[----:B------:R-:W-:Y:S05]  /*10e80*/  WARPSYNC.COLLECTIVE R15, `(.L_x_405) ;  /* 0x000000000f087348 */ /* 0x000fea0003c00000 */
[----:B------:R0:W1:Y:S02]  /*10e90*/  SHFL.IDX P6, R14, R13, R12, R11 ;  /* 0x0000000c0d0e7389 */ /* 0x00006400000c000b */
[----:B01----:R-:W-:Y:S01]  /*10ea0*/  ENDCOLLECTIVE ;  /* 0x000000000000791b */ /* 0x003fe20003800000 */
.L_x_405:
[----:B------:R-:W-:Y:S02]  /*10eb0*/  ULDC UR4, c[0x0][0xc3c] ;  /* 0x00030f0000047ab9 */ /* 0x000fe40000000800 */
[----:B------:R-:W-:-:S13]  /*10ec0*/  ISETP.GE.OR P1, PT, R7, UR4, !P0 ;  /* 0x0000000407007c0c */ /* 0x000fda000c726670 */
[----:B------:R-:W0:Y:S01]  /*10ed0*/  @!P1 LDC.64 R2, c[0x0][0xc80] ;  /* 0x00032000ff029b82 */ /* 0x000e220000000a00 */
[----:B------:R-:W-:Y:S02]  /*10ee0*/  IMAD.MOV.U32 R4, RZ, RZ, RZ ;  /* 0x000000ffff047224 */ /* 0x000fe400078e00ff */
[----:B------:R-:W-:Y:S02]  /*10ef0*/  IMAD.MOV.U32 R11, RZ, RZ, RZ ;  /* 0x000000ffff0b7224 */ /* 0x000fe400078e00ff */
[----:B------:R-:W-:Y:S02]  /*10f00*/  IMAD.MOV.U32 R0, RZ, RZ, R14 ;  /* 0x000000ffff007224 */ /* 0x000fe400078e000e */
[----:B0-----:R-:W-:-:S06]  /*10f10*/  @!P1 IMAD.WIDE R2, R7, 0x4, R2 ;  /* 0x0000000407029825 */ /* 0x001fcc00078e0202 */
[----:B------:R-:W2:Y:S01]  /*10f20*/  @!P1 LDG.E R2, desc[UR36][R2.64] ;  /* 0x0000002402029981 */ /* 0x000ea2000c1e1900 */
[C---:B------:R-:W-:Y:S02]  /*10f30*/  ISETP.GE.U32.AND P2, PT, R8.reuse, 0x2, PT ;  /* 0x000000020800780c */ /* 0x040fe40003f46070 */
[C---:B------:R-:W-:Y:S02]  /*10f40*/  ISETP.GE.U32.AND P3, PT, R8.reuse, 0x4, PT ;  /* 0x000000040800780c */ /* 0x040fe40003f66070 */
[C---:B------:R-:W-:Y:S02]  /*10f50*/  ISETP.GE.U32.AND P4, PT, R8.reuse, 0x8, PT ;  /* 0x000000080800780c */ /* 0x040fe40003f86070 */
[C---:B------:R-:W-:Y:S02]  /*10f60*/  ISETP.GE.U32.AND P5, PT, R8.reuse, 0x10, PT ;  /* 0x000000100800780c */ /* 0x040fe40003fa6070 */
[----:B--2---:R-:W-:Y:S02]  /*10f70*/  @!P1 MOV R4, R2 ;  /* 0x0000000200049202 */ /* 0x004fe40000000f00 */
[----:B------:R-:W-:-:S03]  /*10f80*/  ISETP.NE.AND P1, PT, R8, RZ, PT ;  /* 0x000000ff0800720c */ /* 0x000fc60003f25270 */
[----:B------:R-:W-:-:S10]  /*10f90*/  IMAD.MOV.U32 R13, RZ, RZ, R4 ;  /* 0x000000ffff0d7224 */ /* 0x000fd400078e0004 */
[----:B------:R-:W-:Y:S05]  /*10fa0*/  WARPSYNC.COLLECTIVE R15, `(.L_x_406) ;  /* 0x000000000f087348 */ /* 0x000fea0003c00000 */
[----:B------:R0:W1:Y:S02]  /*10fb0*/  SHFL.UP P6, R14, R13, R12, R11 ;  /* 0x0400000c0d0e7389 */ /* 0x00006400000c000b */
[----:B01----:R-:W-:Y:S01]  /*10fc0*/  ENDCOLLECTIVE ;  /* 0x000000000000791b */ /* 0x003fe20003800000 */
.L_x_406:
[----:B------:R-:W-:Y:S01]  /*10fd0*/  IMAD.MOV.U32 R12, RZ, RZ, 0x2 ;  /* 0x00000002ff0c7424 */ /* 0x000fe200078e00ff */
[----:B------:R-:W-:-:S05]  /*10fe0*/  SEL R7, R14, RZ, P1 ;  /* 0x000000ff0e077207 */ /* 0x000fca0000800000 */
[----:B------:R-:W-:-:S05]  /*10ff0*/  IMAD.IADD R6, R4, 0x1, R7 ;  /* 0x0000000104067824 */ /* 0x000fca00078e0207 */
[----:B------:R-:W-:-:S07]  /*11000*/  MOV R13, R6 ;  /* 0x00000006000d7202 */ /* 0x000fce0000000f00 */
[----:B------:R-:W-:Y:S05]  /*11010*/  WARPSYNC.COLLECTIVE R15, `(.L_x_407) ;  /* 0x000000000f087348 */ /* 0x000fea0003c00000 */
[----:B------:R0:W1:Y:S02]  /*11020*/  SHFL.UP P6, R14, R13, R12, R11 ;  /* 0x0400000c0d0e7389 */ /* 0x00006400000c000b */
[----:B01----:R-:W-:Y:S01]  /*11030*/  ENDCOLLECTIVE ;  /* 0x000000000000791b */ /* 0x003fe20003800000 */
.L_x_407:
[----:B------:R-:W-:Y:S02]  /*11040*/  MOV R12, 0x4 ;  /* 0x00000004000c7802 */ /* 0x000fe40000000f00 */
[----:B------:R-:W-:-:S05]  /*11050*/  SEL R7, R14, RZ, P2 ;  /* 0x000000ff0e077207 */ /* 0x000fca0001000000 */
[----:B------:R-:W-:-:S04]  /*11060*/  IMAD.IADD R7, R6, 0x1, R7 ;  /* 0x0000000106077824 */ /* 0x000fc800078e0207 */
[----:B------:R-:W-:-:S07]  /*11070*/  IMAD.MOV.U32 R13, RZ, RZ, R7 ;  /* 0x000000ffff0d7224 */ /* 0x000fce00078e0007 */
[----:B------:R-:W-:Y:S05]  /*11080*/  WARPSYNC.COLLECTIVE R15, `(.L_x_408) ;  /* 0x000000000f087348 */ /* 0x000fea0003c00000 */
[----:B------:R0:W1:Y:S02]  /*11090*/  SHFL.UP P6, R14, R13, R12, R11 ;  /* 0x0400000c0d0e7389 */ /* 0x00006400000c000b */
[----:B01----:R-:W-:Y:S01]  /*110a0*/  ENDCOLLECTIVE ;  /* 0x000000000000791b */ /* 0x003fe20003800000 */
.L_x_408:
[----:B------:R-:W-:Y:S01]  /*110b0*/  IMAD.MOV.U32 R12, RZ, RZ, 0x8 ;  /* 0x00000008ff0c7424 */ /* 0x000fe200078e00ff */
[----:B------:R-:W-:-:S05]  /*110c0*/  SEL R2, R14, RZ, P3 ;  /* 0x000000ff0e027207 */ /* 0x000fca0001800000 */
[----:B------:R-:W-:-:S04]  /*110d0*/  IMAD.IADD R2, R7, 0x1, R2 ;  /* 0x0000000107027824 */ /* 0x000fc800078e0202 */
[----:B------:R-:W-:-:S07]  /*110e0*/  IMAD.MOV.U32 R13, RZ, RZ, R2 ;  /* 0x000000ffff0d7224 */ /* 0x000fce00078e0002 */
[----:B------:R-:W-:Y:S05]  /*110f0*/  WARPSYNC.COLLECTIVE R15, `(.L_x_409) ;  /* 0x000000000f087348 */ /* 0x000fea0003c00000 */
[----:B------:R0:W1:Y:S02]  /*11100*/  SHFL.UP P6, R14, R13, R12, R11 ;  /* 0x0400000c0d0e7389 */ /* 0x00006400000c000b */
[----:B01----:R-:W-:Y:S01]  /*11110*/  ENDCOLLECTIVE ;  /* 0x000000000000791b */ /* 0x003fe20003800000 */
.L_x_409:
[----:B------:R-:W-:Y:S01]  /*11120*/  IMAD.MOV.U32 R12, RZ, RZ, 0x10 ;  /* 0x00000010ff0c7424 */ /* 0x000fe200078e00ff */
[----:B------:R-:W-:-:S04]  /*11130*/  SEL R3, R14, RZ, P4 ;  /* 0x000000ff0e037207 */ /* 0x000fc80002000000 */
[----:B------:R-:W-:-:S05]  /*11140*/  IADD3 R3, R2, R3, RZ ;  /* 0x0000000302037210 */ /* 0x000fca0007ffe0ff */
[----:B------:R-:W-:-:S07]  /*11150*/  IMAD.MOV.U32 R13, RZ, RZ, R3 ;  /* 0x000000ffff0d7224 */ /* 0x000fce00078e0003 */
[----:B------:R-:W-:Y:S05]  /*11160*/  WARPSYNC.COLLECTIVE R15, `(.L_x_410) ;  /* 0x000000000f087348 */ /* 0x000fea0003c00000 */
[----:B------:R0:W1:Y:S02]  /*11170*/  SHFL.UP P6, R14, R13, R12, R11 ;  /* 0x0400000c0d0e7389 */ /* 0x00006400000c000b */
[----:B01----:R-:W-:Y:S01]  /*11180*/  ENDCOLLECTIVE ;  /* 0x000000000000791b */ /* 0x003fe20003800000 */
.L_x_410:
[----:B------:R-:W-:Y:S02]  /*11190*/  IMAD.MOV.U32 R12, RZ, RZ, 0x1f ;  /* 0x0000001fff0c7424 */ /* 0x000fe400078e00ff */
[----:B------:R-:W-:Y:S01]  /*111a0*/  IMAD.MOV.U32 R11, RZ, RZ, 0x1f ;  /* 0x0000001fff0b7424 */ /* 0x000fe200078e00ff */
[----:B------:R-:W-:-:S05]  /*111b0*/  SEL R6, R14, RZ, P5 ;  /* 0x000000ff0e067207 */ /* 0x000fca0002800000 */
[----:B------:R-:W-:-:S05]  /*111c0*/  IMAD.IADD R6, R3, 0x1, R6 ;  /* 0x0000000103067824 */ /* 0x000fca00078e0206 */
[----:B------:R-:W-:-:S07]  /*111d0*/  MOV R13, R6 ;  /* 0x00000006000d7202 */ /* 0x000fce0000000f00 */
[----:B------:R-:W-:Y:S05]  /*111e0*/  WARPSYNC.COLLECTIVE R15, `(.L_x_411) ;  /* 0x000000000f087348 */ /* 0x000fea0003c00000 */
[----:B------:R0:W1:Y:S02]  /*111f0*/  SHFL.IDX P6, R14, R13, R12, R11 ;  /* 0x0000000c0d0e7389 */ /* 0x00006400000c000b */
[----:B01----:R-:W-:Y:S01]  /*11200*/  ENDCOLLECTIVE ;  /* 0x000000000000791b */ /* 0x003fe20003800000 */
.L_x_411:
[----:B------:R-:W-:Y:S05]  /*11210*/  BRA `(.L_x_412) ;  /* 0xffffffc000907947 */ /* 0x000fea000383ffff */
.L_x_301:
[----:B------:R-:W-:Y:S01]  /*11220*/  BSSY B0, `(.L_x_413) ;  /* 0x0000008000007945 */ /* 0x000fe20003800000 */
[----:B-----5:R-:W-:Y:S01]  /*11230*/  IMAD.MOV.U32 R13, RZ, RZ, R4 ;  /* 0x000000ffff0d7224 */ /* 0x020fe200078e0004 */
[----:B------:R-:W-:Y:S01]  /*11240*/  MOV R12, 0x1 ;  /* 0x00000001000c7802 */ /* 0x000fe20000000f00 */
[----:B------:R-:W-:Y:S02]  /*11250*/  IMAD.MOV.U32 R11, RZ, RZ, RZ ;  /* 0x000000ffff0b7224 */ /* 0x000fe400078e00ff */
[----:B------:R-:W-:-:S07]  /*11260*/  IMAD.MOV.U32 R15, RZ, RZ, -0x1 ;  /* 0xffffffffff0f7424 */ /* 0x000fce00078e00ff */
[----:B012---:R-:W-:Y:S05]  /*11270*/  WARPSYNC.COLLECTIVE R15, `(.L_x_414) ;  /* 0x000000000f087348 */ /* 0x007fea0003c00000 */
[----:B------:R3:W4:Y:S02]  /*11280*/  SHFL.UP P6, R14, R13, R12, R11 ;  /* 0x0400000c0d0e7389 */ /* 0x00072400000c000b */
[----:B01234-:R-:W-:Y:S01]  /*11290*/  ENDCOLLECTIVE ;  /* 0x000000000000791b */ /* 0x01ffe20003800000 */
.L_x_414:
[----:B------:R-:W-:Y:S05]  /*112a0*/  BSYNC B0 ;  /* 0x0000000000007941 */ /* 0x000fea0003800000 */
.L_x_413:
[----:B------:R-:W-:Y:S01]  /*112b0*/  SEL R13, R14, RZ, P1 ;  /* 0x000000ff0e0d7207 */ /* 0x000fe20000800000 */
[----:B------:R-:W-:Y:S01]  /*112c0*/  IMAD.MOV.U32 R11, RZ, RZ, RZ ;  /* 0x000000ffff0b7224 */ /* 0x000fe200078e00ff */
[----:B------:R-:W-:Y:S01]  /*112d0*/  MOV R12, 0x2 ;  /* 0x00000002000c7802 */ /* 0x000fe20000000f00 */
[----:B------:R-:W-:Y:S02]  /*112e0*/  IMAD.MOV.U32 R15, RZ, RZ, -0x1 ;  /* 0xffffffffff0f7424 */ /* 0x000fe400078e00ff */
[----:B------:R-:W-:-:S07]  /*112f0*/  IMAD.IADD R13, R4, 0x1, R13 ;  /* 0x00000001040d7824 */ /* 0x000fce00078e020d */
[----:B------:R-:W-:Y:S05]  /*11300*/  WARPSYNC.COLLECTIVE R15, `(.L_x_415) ;  /* 0x000000000f087348 */ /* 0x000fea0003c00000 */
[----:B------:R0:W1:Y:S02]  /*11310*/  SHFL.UP P6, R14, R13, R12, R11 ;  /* 0x0400000c0d0e7389 */ /* 0x00006400000c000b */
[----:B01----:R-:W-:Y:S01]  /*11320*/  ENDCOLLECTIVE ;  /* 0x000000000000791b */ /* 0x003fe20003800000 */
.L_x_415:
[----:B------:R-:W-:Y:S01]  /*11330*/  IMAD.MOV.U32 R12, RZ, RZ, 0x4 ;  /* 0x00000004ff0c7424 */ /* 0x000fe200078e00ff */
[----:B------:R-:W-:-:S05]  /*11340*/  SEL R0, R14, RZ, P2 ;  /* 0x000000ff0e007207 */ /* 0x000fca0001000000 */
[----:B------:R-:W-:-:S05]  /*11350*/  IMAD.IADD R0, R13, 0x1, R0 ;  /* 0x000000010d007824 */ /* 0x000fca00078e0200 */
[----:B------:R-:W-:-:S07]  /*11360*/  MOV R13, R0 ;  /* 0x00000000000d7202 */ /* 0x000fce0000000f00 */
[----:B------:R-:W-:Y:S05]  /*11370*/  WARPSYNC.COLLECTIVE R15, `(.L_x_416) ;  /* 0x000000000f087348 */ /* 0x000fea0003c00000 */
[----:B------:R0:W1:Y:S02]  /*11380*/  SHFL.UP P6, R14, R13, R12, R11 ;  /* 0x0400000c0d0e7389 */ /* 0x00006400000c000b */
[----:B01----:R-:W-:Y:S01]  /*11390*/  ENDCOLLECTIVE ;  /* 0x000000000000791b */ /* 0x003fe20003800000 */
.L_x_416:
[----:B------:R-:W-:Y:S02]  /*113a0*/  MOV R12, 0x8 ;  /* 0x00000008000c7802 */ /* 0x000fe40000000f00 */
[----:B------:R-:W-:-:S05]  /*113b0*/  SEL R3, R14, RZ, P3 ;  /* 0x000000ff0e037207 */ /* 0x000fca0001800000 */
[----:B------:R-:W-:-:S04]  /*113c0*/  IMAD.IADD R2, R0, 0x1, R3 ;  /* 0x0000000100027824 */ /* 0x000fc800078e0203 */
[----:B------:R-:W-:-:S07]  /*113d0*/  IMAD.MOV.U32 R13, RZ, RZ, R2 ;  /* 0x000000ffff0d7224 */ /* 0x000fce00078e0002 */
[----:B------:R-:W-:Y:S05]  /*113e0*/  WARPSYNC.COLLECTIVE R15, `(.L_x_417) ;  /* 0x000000000f087348 */ /* 0x000fea0003c00000 */
[----:B------:R0:W1:Y:S02]  /*113f0*/  SHFL.UP P6, R14, R13, R12, R11 ;  /* 0x0400000c0d0e7389 */ /* 0x00006400000c000b */
[----:B01----:R-:W-:Y:S01]  /*11400*/  ENDCOLLECTIVE ;  /* 0x000000000000791b */ /* 0x003fe20003800000 */
.L_x_417:
[----:B------:R-:W-:Y:S01]  /*11410*/  IMAD.MOV.U32 R12, RZ, RZ, 0x10 ;  /* 0x00000010ff0c7424 */ /* 0x000fe200078e00ff */
[----:B------:R-:W-:-:S05]  /*11420*/  SEL R3, R14, RZ, P4 ;  /* 0x000000ff0e037207 */ /* 0x000fca0002000000 */
[----:B------:R-:W-:-:S04]  /*11430*/  IMAD.IADD R3, R2, 0x1, R3 ;  /* 0x0000000102037824 */ /* 0x000fc800078e0203 */
[----:B------:R-:W-:-:S07]  /*11440*/  IMAD.MOV.U32 R13, RZ, RZ, R3 ;  /* 0x000000ffff0d7224 */ /* 0x000fce00078e0003 */
[----:B------:R-:W-:Y:S05]  /*11450*/  WARPSYNC.COLLECTIVE R15, `(.L_x_418) ;  /* 0x000000000f087348 */ /* 0x000fea0003c00000 */
[----:B------:R0:W1:Y:S02]  /*11460*/  SHFL.UP P6, R14, R13, R12, R11 ;  /* 0x0400000c0d0e7389 */ /* 0x00006400000c000b */
[----:B01----:R-:W-:Y:S01]  /*11470*/  ENDCOLLECTIVE ;  /* 0x000000000000791b */ /* 0x003fe20003800000 */
.L_x_418:
[----:B------:R-:W-:Y:S02]  /*11480*/  IMAD.MOV.U32 R12, RZ, RZ, 0x1f ;  /* 0x0000001fff0c7424 */ /* 0x000fe400078e00ff */
[----:B------:R-:W-:Y:S01]  /*11490*/  IMAD.MOV.U32 R11, RZ, RZ, 0x1f ;  /* 0x0000001fff0b7424 */ /* 0x000fe200078e00ff */
[----:B------:R-:W-:-:S04]  /*114a0*/  SEL R6, R14, RZ, P5 ;  /* 0x000000ff0e067207 */ /* 0x000fc80002800000 */
[----:B------:R-:W-:-:S05]  /*114b0*/  IADD3 R6, R3, R6, RZ ;  /* 0x0000000603067210 */ /* 0x000fca0007ffe0ff */
[----:B------:R-:W-:-:S07]  /*114c0*/  IMAD.MOV.U32 R13, RZ, RZ, R6 ;  /* 0x000000ffff0d7224 */ /* 0x000fce00078e0006 */
[----:B------:R-:W-:Y:S05]  /*114d0*/  WARPSYNC.COLLECTIVE R15, `(.L_x_419) ;  /* 0x000000000f087348 */ /* 0x000fea0003c00000 */
[----:B------:R0:W1:Y:S02]  /*114e0*/  SHFL.IDX P6, R14, R13, R12, R11 ;  /* 0x0000000c0d0e7389 */ /* 0x00006400000c000b */
[----:B01----:R-:W-:Y:S01]  /*114f0*/  ENDCOLLECTIVE ;  /* 0x000000000000791b */ /* 0x003fe20003800000 */
.L_x_419:
[----:B------:R-:W-:Y:S05]  /*11500*/  BRA `(.L_x_420) ;  /* 0xffffffc000707947 */ /* 0x000fea000383ffff */
.L_x_303:
[----:B------:R-:W-:Y:S01]  /*11510*/  BSSY B0, `(.L_x_421) ;  /* 0x0000006000007945 */ /* 0x000fe20003800000 */
[----:B------:R-:W-:Y:S02]  /*11520*/  PLOP3.LUT P6, PT, P6, PT, PT, 0x8, 0x0 ;  /* 0x000000000000781c */ /* 0x000fe400037ce170 */
[----:B------:R-:W-:-:S11]  /*11530*/  MOV R15, 0xffffffff ;  /* 0xffffffff000f7802 */ /* 0x000fd60000000f00 */
[----:B01----:R-:W-:Y:S05]  /*11540*/  WARPSYNC.COLLECTIVE R15, `(.L_x_422) ;  /* 0x000000000f087348 */ /* 0x003fea0003c00000 */
[----:B------:R-:W-:Y:S01]  /*11550*/  VOTE.ANY R14, PT, P6 ;  /* 0x00000000000e7806 */ /* 0x000fe200030e0100 */
[----:B01----:R-:W-:Y:S06]  /*11560*/  ENDCOLLECTIVE ;  /* 0x000000000000791b */ /* 0x003fec0003800000 */
.L_x_422:
[----:B------:R-:W-:Y:S05]  /*11570*/  BSYNC B0 ;  /* 0x0000000000007941 */ /* 0x000fea0003800000 */
.L_x_421:
[----:B------:R-:W-:Y:S01]  /*11580*/  IMAD.MOV.U32 R2, RZ, RZ, R14 ;  /* 0x000000ffff027224 */ /* 0x000fe200078e000e */
[----:B------:R-:W-:Y:S01]  /*11590*/  MOV R11, 0x1f ;  /* 0x0000001f000b7802 */ /* 0x000fe20000000f00 */
[----:B------:R-:W-:Y:S02]  /*115a0*/  IMAD.MOV.U32 R13, RZ, RZ, R4 ;  /* 0x000000ffff0d7224 */ /* 0x000fe400078e0004 */
[----:B------:R-:W0:Y:S01]  /*115b0*/  POPC R0, R2 ;  /* 0x0000000200007309 */ /* 0x000e220000000000 */
[----:B------:R-:W-:Y:S02]  /*115c0*/  IMAD.MOV.U32 R15, RZ, RZ, -0x1 ;  /* 0xffffffffff0f7424 */ /* 0x000fe400078e00ff */
[----:B0-----:R-:W-:-:S07]  /*115d0*/  IMAD.MOV.U32 R12, RZ, RZ, R0 ;  /* 0x000000ffff0c7224 */ /* 0x001fce00078e0000 */
[----:B------:R-:W-:Y:S05]  /*115e0*/  WARPSYNC.COLLECTIVE R15, `(.L_x_423) ;  /* 0x000000000f087348 */ /* 0x000fea0003c00000 */
[----:B------:R0:W1:Y:S02]  /*115f0*/  SHFL.IDX P6, R14, R13, R12, R11 ;  /* 0x0000000c0d0e7389 */ /* 0x00006400000c000b */
[----:B01----:R-:W-:Y:S01]  /*11600*/  ENDCOLLECTIVE ;  /* 0x000000000000791b */ /* 0x003fe20003800000 */
.L_x_423:
[----:B------:R-:W-:Y:S01]  /*11610*/  IMAD.MOV.U32 R4, RZ, RZ, R14 ;  /* 0x000000ffff047224 */ /* 0x000fe200078e000e */
[----:B------:R-:W-:Y:S06]  /*11620*/  BRA `(.L_x_424) ;  /* 0xffffffc000607947 */ /* 0x000fec000383ffff */
.L_x_305:
[----:B------:R-:W-:Y:S01]  /*11630*/  BSSY B0, `(.L_x_425) ;  /* 0x0000007000007945 */ /* 0x000fe20003800000 */
[----:B------:R-:W-:Y:S01]  /*11640*/  IMAD.MOV.U32 R13, RZ, RZ, R6 ;  /* 0x000000ffff0d7224 */ /* 0x000fe200078e0006 */
[----:B------:R-:W-:Y:S01]  /*11650*/  MOV R11, 0x1f ;  /* 0x0000001f000b7802 */ /* 0x000fe20000000f00 */
[----:B------:R-:W-:-:S07]  /*11660*/  IMAD.MOV.U32 R15, RZ, RZ, -0x1 ;  /* 0xffffffffff0f7424 */ /* 0x000fce00078e00ff */
[----:B0123--:R-:W-:Y:S05]  /*11670*/  WARPSYNC.COLLECTIVE R15, `(.L_x_426) ;  /* 0x000000000f087348 */ /* 0x00ffea0003c00000 */
[----:B------:R4:W0:Y:S02]  /*11680*/  SHFL.IDX P6, R14, R13, R12, R11 ;  /* 0x0000000c0d0e7389 */ /* 0x00082400000c000b */
[----:B01234-:R-:W-:Y:S01]  /*11690*/  ENDCOLLECTIVE ;  /* 0x000000000000791b */ /* 0x01ffe20003800000 */
.L_x_426:
[----:B------:R-:W-:Y:S05]  /*116a0*/  BSYNC B0 ;  /* 0x0000000000007941 */ /* 0x000fea0003800000 */
.L_x_425:
[----:B------:R-:W-:Y:S05]  /*116b0*/  BRA `(.L_x_304) ;  /* 0xffffffc000587947 */ /* 0x000fea000383ffff */
.L_x_309:
[----:B0-----:R0:W2:Y:S02]  /*116c0*/  SYNCS.PHASECHK.TRANS64.TRYWAIT P0, [R4+URZ+0x2a820], R0 ;  /* 0x02a82000040075a7 */ /* 0x0010a4000800017f */
[----:B--2---:R-:W-:Y:S05]  /*116d0*/  @!P0 NANOSLEEP.SYNCS 0x989680 ;  /* 0x009896800000895d */ /* 0x004fea0003900000 */
[----:B------:R-:W2:Y:S02]  /*116e0*/  @!P0 SYNCS.PHASECHK.TRANS64 P0, [R4+URZ+0x2a820], R0 ;  /* 0x02a82000040085a7 */ /* 0x000ea4000800007f */
[----:B--2---:R-:W-:Y:S05]  /*116f0*/  @!P0 BRA `(.L_x_309) ;  /* 0xfffffffc00f08947 */ /* 0x004fea000383ffff */
[----:B------:R-:W-:Y:S05]  /*11700*/  BRA `(.L_x_427) ;  /* 0xffffffc400447947 */ /* 0x000fea000383ffff */
.L_x_310:
[----:B------:R-:W2:Y:S01]  /*11710*/  S2R R2, SR_TID.X ;  /* 0x0000000000027919 */ /* 0x000ea20000002100 */
[----:B------:R-:W-:Y:S01]  /*11720*/  BSSY B0, `(.L_x_428) ;  /* 0x000000a000007945 */ /* 0x000fe20003800000 */
[----:B------:R-:W-:Y:S01]  /*11730*/  IMAD.MOV.U32 R12, RZ, RZ, RZ ;  /* 0x000000ffff0c7224 */ /* 0x000fe200078e00ff */
[----:B------:R-:W-:Y:S01]  /*11740*/  MOV R11, 0x1f ;  /* 0x0000001f000b7802 */ /* 0x000fe20000000f00 */
[----:B------:R-:W-:Y:S01]  /*11750*/  IMAD.MOV.U32 R15, RZ, RZ, -0x1 ;  /* 0xffffffffff0f7424 */ /* 0x000fe200078e00ff */
[----:B--2---:R-:W-:-:S04]  /*11760*/  SHF.R.U32.HI R2, RZ, 0x5, R2 ;  /* 0x00000005ff027819 */ /* 0x004fc80000011602 */
[----:B------:R-:W-:-:S05]  /*11770*/  LOP3.LUT R2, R2, 0x3, RZ, 0xc0, !PT ;  /* 0x0000000302027812 */ /* 0x000fca00078ec0ff */
[----:B------:R-:W-:-:S07]  /*11780*/  IMAD.MOV.U32 R13, RZ, RZ, R2 ;  /* 0x000000ffff0d7224 */ /* 0x000fce00078e0002 */
[----:B01-3--:R-:W-:Y:S05]  /*11790*/  WARPSYNC.COLLECTIVE R15, `(.L_x_429) ;  /* 0x000000000f087348 */ /* 0x00bfea0003c00000 */
[----:B------:R2:W4:Y:S02]  /*117a0*/  SHFL.IDX P6, R14, R13, R12, R11 ;  /* 0x0000000c0d0e7389 */ /* 0x00052400000c000b */
[----:B01234-:R-:W-:Y:S01]  /*117b0*/  ENDCOLLECTIVE ;  /* 0x000000000000791b */ /* 0x01ffe20003800000 */
.L_x_429:
[----:B------:R-:W-:Y:S05]  /*117c0*/  BSYNC B0 ;  /* 0x0000000000007941 */ /* 0x000fea0003800000 */
.L_x_428:
[----:B------:R-:W-:Y:S05]  /*117d0*/  BRA `(.L_x_430) ;  /* 0xffffffc4002c7947 */ /* 0x000fea000383ffff */
.L_x_313:
[----:B------:R-:W-:Y:S01]  /*117e0*/  BSSY B1, `(.L_x_431) ;  /* 0x0000006000017945 */ /* 0x000fe20003800000 */
[----:B------:R-:W-:-:S07]  /*117f0*/  IMAD.MOV.U32 R15, RZ, RZ, -0x1 ;  /* 0xffffffffff0f7424 */ /* 0x000fce00078e00ff */
[----:B01-3--:R-:W-:Y:S05]  /*11800*/  WARPSYNC.COLLECTIVE R15, `(.L_x_432) ;  /* 0x000000000f0c7348 */ /* 0x00bfea0003c00000 */
[----:B------:R-:W-:Y:S02]  /*11810*/  ELECT P6, UR62, PT ;  /* 0x00000000003e782f */ /* 0x000fe400038c0000 */
[----:B------:R-:W-:Y:S01]  /*11820*/  MOV R14, UR62 ;  /* 0x0000003e000e7c02 */ /* 0x000fe20008000f00 */
[----:B01-3--:R-:W-:Y:S10]  /*11830*/  ENDCOLLECTIVE ;  /* 0x000000000000791b */ /* 0x00bff40003800000 */
.L_x_432:
[----:B------:R-:W-:Y:S05]  /*11840*/  BSYNC B1 ;  /* 0x0000000000017941 */ /* 0x000fea0003800000 */
.L_x_431:
[----:B------:R-:W-:Y:S05]  /*11850*/  BRA `(.L_x_433) ;  /* 0xffffffc400247947 */ /* 0x000fea000383ffff */
.L_x_315:
[----:B0-----:R0:W2:Y:S02]  /*11860*/  SYNCS.PHASECHK.TRANS64.TRYWAIT P1, [R5+URZ+0x2a840], R0 ;  /* 0x02a84000050075a7 */ /* 0x0010a4000802017f */
[----:B--2---:R-:W-:Y:S05]  /*11870*/  @!P1 NANOSLEEP.SYNCS 0x989680 ;  /* 0x009896800000995d */ /* 0x004fea0003900000 */
[----:B------:R-:W2:Y:S02]  /*11880*/  @!P1 SYNCS.PHASECHK.TRANS64 P1, [R5+URZ+0x2a840], R0 ;  /* 0x02a84000050095a7 */ /* 0x000ea4000802007f */
[----:B--2---:R-:W-:Y:S05]  /*11890*/  @!P1 BRA `(.L_x_315) ;  /* 0xfffffffc00f09947 */ /* 0x004fea000383ffff */
[----:B------:R-:W-:Y:S05]  /*118a0*/  BRA `(.L_x_434) ;  /* 0xffffffc400447947 */ /* 0x000fea000383ffff */
.L_x_317:
[----:B--2---:R2:W4:Y:S02]  /*118b0*/  SYNCS.PHASECHK.TRANS64.TRYWAIT P1, [R27+URZ+0x2a840], R2 ;  /* 0x02a840021b0075a7 */ /* 0x004524000802017f */
[----:B----4-:R-:W-:Y:S05]  /*118c0*/  @!P1 NANOSLEEP.SYNCS 0x989680 ;  /* 0x009896800000995d */ /* 0x010fea0003900000 */
[----:B------:R-:W4:Y:S02]  /*118d0*/  @!P1 SYNCS.PHASECHK.TRANS64 P1, [R27+URZ+0x2a840], R2 ;  /* 0x02a840021b0095a7 */ /* 0x000f24000802007f */
[----:B----4-:R-:W-:Y:S05]  /*118e0*/  @!P1 BRA `(.L_x_317) ;  /* 0xfffffffc00f09947 */ /* 0x010fea000383ffff */
[----:B------:R-:W-:Y:S05]  /*118f0*/  BRA `(.L_x_435) ;  /* 0xffffffc400507947 */ /* 0x000fea000383ffff */
.L_x_319:
[----:B----4-:R4:W0:Y:S02]  /*11900*/  SYNCS.PHASECHK.TRANS64.TRYWAIT P1, [R5+URZ+0x2a860], R0 ;  /* 0x02a86000050075a7 */ /* 0x010824000802017f */
[----:B0-----:R-:W-:Y:S05]  /*11910*/  @!P1 NANOSLEEP.SYNCS 0x989680 ;  /* 0x009896800000995d */ /* 0x001fea0003900000 */
[----:B------:R-:W0:Y:S02]  /*11920*/  @!P1 SYNCS.PHASECHK.TRANS64 P1, [R5+URZ+0x2a860], R0 ;  /* 0x02a86000050095a7 */ /* 0x000e24000802007f */
[----:B0-----:R-:W-:Y:S05]  /*11930*/  @!P1 BRA `(.L_x_319) ;  /* 0xfffffffc00f09947 */ /* 0x001fea000383ffff */
[----:B------:R-:W-:Y:S05]  /*11940*/  BRA `(.L_x_436) ;  /* 0xffffffc4004c7947 */ /* 0x000fea000383ffff */
.L_x_437:
        /* <DEDUP_REMOVED lines=11> */
.L_x_15634:


//--------------------- .text._ZN7cutlass13device_kernelIN5flash11enable_sm90INS1_16FlashAttnFwdSm90INS1_25CollectiveMainloopFwdSm90ILi2EN4cute5tupleIJNS5_1CILi1EEES8_S8_EEENS6_IJNS7_ILi128EEENS7_ILi96EEENS7_ILi192EEEEEELi128ENS_10bfloat16_tEfNS_4arch4Sm90ELb0ELb0ELb1ELb1ELb1ELb1ELb0ELb1ELb1ELb1ELb0ELb0EEENS1_21CollectiveEpilogueFwdINS6_IJSA_SA_SB_EEES9_SE_SG_Li256ELb1ELb1ELb0ELb0EEENS1_36VarlenDynamicPersistentTileSchedulerILi128ELi96ELi256ELi128ELb0ELb1ELb1ELb0ELb1ELb1EEEEEEEEEvNT_6ParamsE --------------------------
	.section	.text._ZN7cutlass13device_kernelIN5flash11enable_sm90INS1_16FlashAttnFwdSm90INS1_25CollectiveMainloopFwdSm90ILi2EN4cute5tupleIJNS5_1CILi1EEES8_S8_EEENS6_IJNS7_ILi128EEENS7_ILi96EEENS7_ILi192EEEEEELi128ENS_10bfloat16_tEfNS_4arch4Sm90ELb0ELb0ELb1ELb1ELb1ELb1ELb0ELb1ELb1ELb1ELb0ELb0EEENS1_21CollectiveEpilogueFwdINS6_IJSA_SA_SB_EEES9_SE_SG_Li256ELb1ELb1ELb0ELb0EEENS1_36VarlenDynamicPersistentTileSchedulerILi128ELi96ELi256ELi128ELb0ELb1ELb1ELb0ELb1ELb1EEEEEEEEEvNT_6ParamsE,"ax",@progbits
	.align	128
.text._ZN7cutlass13device_kernelIN5flash11enable_sm90INS1_16FlashAttnFwdSm90INS1_25CollectiveMainloopFwdSm90ILi2EN4cute5tupleIJNS5_1CILi1EEES8_S8_EEENS6_IJNS7_ILi128EEENS7_ILi96EEENS7_ILi192EEEEEELi128ENS_10bfloat16_tEfNS_4arch4Sm90ELb0ELb0ELb1ELb1ELb1ELb1ELb0ELb1ELb1ELb1ELb0ELb0EEENS1_21CollectiveEpilogueFwdINS6_IJSA_SA_SB_EEES9_SE_SG_Li256ELb1ELb1ELb0ELb0EEENS1_36VarlenDynamicPersistentTileSchedulerILi128ELi96ELi256ELi128ELb0ELb1ELb1ELb0ELb1ELb1EEEEEEEEEvNT_6ParamsE:
        .type           _ZN7cutlass13device_kernelIN5flash11enable_sm90INS1_16FlashAttnFwdSm90INS1_25CollectiveMainloopFwdSm90ILi2EN4cute5tupleIJNS5_1CILi1EEES8_S8_EEENS6_IJNS7_ILi128EEENS7_ILi96EEENS7_ILi192EEEEEELi128ENS_10bfloat16_tEfNS_4arch4Sm90ELb0ELb0ELb1ELb1ELb1ELb1ELb0ELb1ELb1ELb1ELb0ELb0EEENS1_21CollectiveEpilogueFwdINS6_IJSA_SA_SB_EEES9_SE_SG_Li256ELb1ELb1ELb0ELb0EEENS1_36VarlenDynamicPersistentTileSchedulerILi128ELi96ELi256ELi128ELb0ELb1ELb1ELb0ELb1ELb1EEEEEEEEEvNT_6ParamsE,@function
        .size           _ZN7cutlass13device_kernelIN5flash11enable_sm90INS1_16FlashAttnFwdSm90INS1_25CollectiveMainloopFwdSm90ILi2EN4cute5tupleIJNS5_1CILi1EEES8_S8_EEENS6_IJNS7_ILi128EEENS7_ILi96EEENS7_ILi192EEEEEELi128ENS_10bfloat16_tEfNS_4arch4Sm90ELb0ELb0ELb1ELb1ELb1ELb1ELb0ELb1ELb1ELb1ELb0ELb0EEENS1_21CollectiveEpilogueFwdINS6_IJSA_SA_SB_EEES9_SE_SG_Li256ELb1ELb1ELb0ELb0EEENS1_36VarlenDynamicPersistentTileSchedulerILi128ELi96ELi256ELi128ELb0ELb1ELb1ELb0ELb1ELb1EEEEEEEEEvNT_6ParamsE,(.L_x_15635 - _ZN7cutlass13device_kernelIN5flash11enable_sm90INS1_16FlashAttnFwdSm90INS1_25CollectiveMainloopFwdSm90ILi2EN4cute5tupleIJNS5_1CILi1EEES8_S8_EEENS6_IJNS7_ILi128EEENS7_ILi96EEENS7_ILi192EEEEEELi128ENS_10bfloat16_tEfNS_4arch4Sm90ELb0ELb0ELb1ELb1ELb1ELb1ELb0ELb1ELb1ELb1ELb0ELb0EEENS1_21CollectiveEpilogueFwdINS6_IJSA_SA_SB_EEES9_SE_SG_Li256ELb1ELb1ELb0ELb0EEENS1_36VarlenDynamicPersistentTileSchedulerILi128ELi96ELi256ELi128ELb0ELb1ELb1ELb0ELb1ELb1EEEEEEEEEvNT_6ParamsE)
        .other          _ZN7cutlass13device_kernelIN5flash11enable_sm90INS1_16FlashAttnFwdSm90INS1_25CollectiveMainloopFwdSm90ILi2EN4cute5tupleIJNS5_1CILi1EEES8_S8_EEENS6_IJNS7_ILi128EEENS7_ILi96EEENS7_ILi192EEEEEELi128ENS_10bfloat16_tEfNS_4arch4Sm90ELb0ELb0ELb1ELb1ELb1ELb1ELb0ELb1ELb1ELb1ELb0ELb0EEENS1_21CollectiveEpilogueFwdINS6_IJSA_SA_SB_EEES9_SE_SG_Li256ELb1ELb1ELb0ELb0EEENS1_36VarlenDynamicPersistentTileSchedulerILi128ELi96ELi256ELi128ELb0ELb1ELb1ELb0ELb1ELb1EEEEEEEEEvNT_6ParamsE,@"STO_CUDA_ENTRY STV_DEFAULT"
_ZN7cutlass13device_kernelIN5flash11enable_sm90INS1_16FlashAttnFwdSm90INS1_25CollectiveMainloopFwdSm90ILi2EN4cute5tupleIJNS5_1CILi1EEES8_S8_EEENS6_IJNS7_ILi128EEENS7_ILi96EEENS7_ILi192EEEEEELi128ENS_10bfloat16_tEfNS_4arch4Sm90ELb0ELb0ELb1ELb1ELb1ELb1ELb0ELb1ELb1ELb1ELb0ELb0EEENS1_21CollectiveEpilogueFwdINS6_IJSA_SA_SB_EEES9_SE_SG_Li256ELb1ELb1ELb0ELb0EEENS1_36VarlenDynamicPersistentTileSchedulerILi128ELi96ELi256ELi128ELb0ELb1ELb1ELb0ELb1ELb1EEEEEEEEEvNT_6ParamsE:
[----:B------:R-:W0:Y:S02]  /*0000*/  LDC R1, c[0x0][0x28] ;  /* 0x00000a00ff017b82 */ /* 0x000e240000000800 */
[----:B0-----:R-:W-:Y:S01]  /*0010*/  VIADD R1, R1, 0xffffffb0 ;  /* 0xffffffb001017836 */ /* 0x001fe20000000000 */
[----:B------:R-:W0:Y:S01]  /*0020*/  S2R R0, SR_TID.X ;  /* 0x0000000000007919 */ /* 0x000e220000002100 */
[----:B------:R-:W-:Y:S01]  /*0030*/  ELECT P0, URZ, PT ;  /* 0x00000000003f782f */ /* 0x000fe20003800000 */
[----:B------:R-:W-:Y:S01]  /*0040*/  BSSY B0, `(.L_x_438) ;  /* 0x000000e000007945 */ /* 0x000fe20003800000 */
[----:B0-----:R-:W-:-:S05]  /*0050*/  SHF.R.U32.HI R2, RZ, 0x5, R0 ;  /* 0x00000005ff027819 */ /* 0x001fca0000011600 */
[----:B------:R-:W0:Y:S02]  /*0060*/  SHFL.IDX PT, R3, R2, RZ, 0x1f ;  /* 0x00001fff02037589 */ /* 0x000e2400000e0000 */
[----:B0-----:R-:W-:Y:S02]  /*0070*/  ISETP.EQ.AND P0, PT, R3, RZ, P0 ;  /* 0x000000ff0300720c */ /* 0x001fe40000702270 */
[----:B------:R-:W-:-:S11]  /*0080*/  SHF.R.U32.HI R3, RZ, 0x7, R0 ;  /* 0x00000007ff037819 */ /* 0x000fd60000011600 */
[----:B------:R-:W-:Y:S05]  /*0090*/  @!P0 BRA `(.L_x_439) ;  /* 0x0000000000208947 */ /* 0x000fea0003800000 */
[----:B------:R-:W-:Y:S02]  /*00a0*/  ULDC.64 UR4, c[0x0][0x198] ;  /* 0x0000660000047ab9 */ /* 0x000fe40000000a00 */
[----:B------:R-:W-:Y:S02]  /*00b0*/  UIADD3 UR6, UP0, UR4, 0x570, URZ ;  /* 0x0000057004067890 */ /* 0x000fe4000ff1e03f */
[----:B------:R-:W-:Y:S02]  /*00c0*/  UIADD3 UR4, UP1, UR4, 0x670, URZ ;  /* 0x0000067004047890 */ /* 0x000fe4000ff3e03f */
[----:B------:R-:W-:Y:S02]  /*00d0*/  UIADD3.X UR7, URZ, UR5, URZ, UP0, !UPT ;  /* 0x000000053f077290 */ /* 0x000fe400087fe43f */
[----:B------:R-:W-:-:S07]  /*00e0*/  UIADD3.X UR5, URZ, UR5, URZ, UP1, !UPT ;  /* 0x000000053f057290 */ /* 0x000fce0008ffe43f */
[----:B------:R0:W-:Y:S02]  /*00f0*/  UTMACCTL.PF [UR6] ;  /* 0x00000000060079b9 */ /* 0x0001e40008040000 */
[----:B------:R0:W-:Y:S02]  /*0100*/  UTMACCTL.PF [UR4] ;  /* 0x00000000040079b9 */ /* 0x0001e40008040000 */
[----:B0-----:R-:W-:Y:S01]  /*0110*/  NOP ;  /* 0x0000000000007918 */ /* 0x001fe20000000000 */
.L_x_439:
[----:B------:R-:W-:Y:S05]  /*0120*/  BSYNC B0 ;  /* 0x0000000000007941 */ /* 0x000fea0003800000 */
.L_x_438:
[----:B------:R-:W-:Y:S01]  /*0130*/  VOTEU.ANY UP0, P0 ;  /* 0x00000000003f7886 */ /* 0x000fe20000000100 */
[----:B------:R-:W0:Y:S01]  /*0140*/  SHFL.IDX PT, R3, R3, RZ, 0x1f ;  /* 0x00001fff03037589 */ /* 0x000e2200000e0000 */
[----:B------:R-:W-:Y:S01]  /*0150*/  UMOV UR4, 0x80 ;  /* 0x0000008000047882 */ /* 0x000fe20000000000 */
[----:B------:R-:W-:Y:S01]  /*0160*/  UMOV UR7, 0x100 ;  /* 0x0000010000077882 */ /* 0x000fe20000000000 */
[----:B------:R-:W-:Y:S01]  /*0170*/  VOTEU.ANY UP1, P0 ;  /* 0x00000000003f7886 */ /* 0x000fe20000020100 */
[----:B------:R-:W1:Y:S01]  /*0180*/  @UP0 S2UR UR8, SR_CgaCtaId ;  /* 0x00000000000809c3 */ /* 0x000e620000008800 */
[----:B------:R-:W2:Y:S01]  /*0190*/  SHFL.IDX PT, R4, R2, RZ, 0x1f ;  /* 0x00001fff02047589 */ /* 0x000ea200000e0000 */
[----:B------:R-:W-:Y:S01]  /*01a0*/  @UP0 UMOV UR6, 0x400 ;  /* 0x0000040000060882 */ /* 0x000fe20000000000 */
[----:B------:R-:W-:-:S04]  /*01b0*/  @UP0 UIADD3 UR4, -UR4, 0x100000, URZ ;  /* 0x0010000004040890 */ /* 0x000fc8000fffe13f */
[----:B------:R-:W-:Y:S02]  /*01c0*/  @UP0 USHF.L.U32 UR5, UR4, 0xb, URZ ;  /* 0x0000000b04050899 */ /* 0x000fe4000800063f */
[----:B------:R-:W-:Y:S01]  /*01d0*/  @UP0 USHF.L.U32 UR4, UR4, 0x1, URZ ;  /* 0x0000000104040899 */ /* 0x000fe2000800063f */
[----:B------:R-:W-:Y:S01]  /*01e0*/  VOTEU.ANY UP2, P0 ;  /* 0x00000000003f7886 */ /* 0x000fe20000040100 */
[----:B0-----:R-:W-:Y:S01]  /*01f0*/  R2UR UR9, R3 ;  /* 0x00000000030972ca */ /* 0x001fe200000e0000 */
[----:B-1----:R-:W-:Y:S01]  /*0200*/  @UP0 ULEA UR8, UR8, UR6, 0x18 ;  /* 0x0000000608080291 */ /* 0x002fe2000f8ec03f */
[----:B--2---:R-:W-:Y:S01]  /*0210*/  ISETP.NE.AND P1, PT, R4, RZ, PT ;  /* 0x000000ff0400720c */ /* 0x004fe20003f25270 */
[----:B------:R-:W-:-:S04]  /*0220*/  @UP0 UIADD3 UR6, -UR7, 0x100000, URZ ;  /* 0x0010000007060890 */ /* 0x000fc8000fffe13f */
[----:B------:R-:W-:Y:S02]  /*0230*/  @UP0 USHF.L.U32 UR7, UR6, 0xb, URZ ;  /* 0x0000000b06070899 */ /* 0x000fe4000800063f */
[----:B------:R-:W-:-:S04]  /*0240*/  @UP0 USHF.L.U32 UR6, UR6, 0x1, URZ ;  /* 0x0000000106060899 */ /* 0x000fc8000800063f */
[----:B------:R-:W-:Y:S01]  /*0250*/  UISETP.NE.AND UP0, UPT, UR9, URZ, UPT ;  /* 0x0000003f0900728c */ /* 0x000fe2000bf05270 */
[----:B------:R-:W0:Y:S02]  /*0260*/  FENCE.VIEW.ASYNC.S ;  /* 0x00000000000073c6 */ /* 0x000e240000000000 */
[----:B0-----:R0:W1:Y:S05]  /*0270*/  @UP1 SYNCS.EXCH.64 URZ, [UR8+0x2a800], UR4 ;  /* 0x02a80004083f15b2 */ /* 0x00106a0008000100 */
[----:B------:R0:W2:Y:S01]  /*0280*/  @UP2 SYNCS.EXCH.64 URZ, [UR8+0x2a820], UR6 ;  /* 0x02a82006083f25b2 */ /* 0x0000a20008000100 */
        /* <DEDUP_REMOVED lines=14> */
[----:B0-----:R3:W4:Y:S08]  /*0370*/  SYNCS.EXCH.64 URZ, [UR8+0x2a830], UR4 ;  /* 0x02a83004083f75b2 */ /* 0x0017300008000100 */
[----:B------:R3:W0:Y:S01]  /*0380*/  SYNCS.EXCH.64 URZ, [UR8+0x2a840], UR6 ;  /* 0x02a84006083f75b2 */ /* 0x0006220008000100 */
[----:B------:R3:W0:Y:S01]  /*0390*/  SYNCS.EXCH.64 URZ, [UR8+0x2a838], UR4 ;  /* 0x02a83804083f75b2 */ /* 0x0006220008000100 */
[----:B------:R3:W0:Y:S02]  /*03a0*/  SYNCS.EXCH.64 URZ, [UR8+0x2a848], UR6 ;  /* 0x02a84806083f75b2 */ /* 0x0006240008000100 */
[----:B---3--:R-:W-:Y:S01]  /*03b0*/  NOP ;  /* 0x0000000000007918 */ /* 0x008fe20000000000 */
.L_x_440:
[----:B------:R-:W3:Y:S01]  /*03c0*/  SHFL.IDX PT, R3, R2, RZ, 0x1f ;  /* 0x00001fff02037589 */ /* 0x000ee200000e0000 */
[----:B------:R-:W-:Y:S01]  /*03d0*/  NOP ;  /* 0x0000000000007918 */ /* 0x000fe20000000000 */
[----:B---3--:R-:W-:-:S13]  /*03e0*/  ISETP.NE.AND P0, PT, R3, RZ, PT ;  /* 0x000000ff0300720c */ /* 0x008fda0003f05270 */
        /* <DEDUP_REMOVED lines=17> */
[----:B------:R3:W0:Y:S02]  /*0500*/  SYNCS.EXCH.64 URZ, [UR8+0x2a868], UR6 ;  /* 0x02a86806083f75b2 */ /* 0x0006240008000100 */
[----:B---3--:R-:W-:Y:S01]  /*0510*/  NOP ;  /* 0x0000000000007918 */ /* 0x008fe20000000000 */
.L_x_441:
[----:B------:R-:W3:Y:S01]  /*0520*/  SHFL.IDX PT, R3, R2, RZ, 0x1f ;  /* 0x00001fff02037589 */ /* 0x000ee200000e0000 */
[----:B------:R-:W-:Y:S01]  /*0530*/  NOP ;  /* 0x0000000000007918 */ /* 0x000fe20000000000 */
[----:B---3--:R-:W-:-:S13]  /*0540*/  ISETP.NE.AND P0, PT, R3, RZ, PT ;  /* 0x000000ff0300720c */ /* 0x008fda0003f05270 */
        /* <DEDUP_REMOVED lines=13> */
[----:B------:R3:W0:Y:S02]  /*0620*/  SYNCS.EXCH.64 URZ, [UR6+0x2a888], UR4 ;  /* 0x02a88804063f75b2 */ /* 0x0006240008000100 */
[----:B---3--:R-:W-:Y:S01]  /*0630*/  NOP ;  /* 0x0000000000007918 */ /* 0x008fe20000000000 */
.L_x_442:
        /* <DEDUP_REMOVED lines=22> */
.L_x_443:
        /* <DEDUP_REMOVED lines=22> */
.L_x_444:
[----:B0-----:R-:W-:Y:S01]  /*0900*/  UMOV UR4, 0x1 ;  /* 0x0000000100047882 */ /* 0x001fe20000000000 */
[----:B------:R-:W-:Y:S01]  /*0910*/  PLOP3.LUT P0, PT, PT, PT, UP0, 0x80, 0x0 ;  /* 0x000000000000781c */ /* 0x000fe20003f0f008 */
[----:B------:R-:W-:Y:S01]  /*0920*/  USEL UR4, UR4, 0x2, !UP0 ;  /* 0x0000000204047887 */ /* 0x000fe2000c000000 */
[----:B------:R-:W-:Y:S01]  /*0930*/  NOP ;  /* 0x0000000000007918 */ /* 0x000fe20000000000 */
[----:B------:R-:W-:Y:S01]  /*0940*/  ULDC.64 UR60, c[0x0][0x208] ;  /* 0x00008200003c7ab9 */ /* 0x000fe20000000a00 */
[----:B------:R-:W-:Y:S03]  /*0950*/  BSSY B9, `(.L_x_445) ;  /* 0x0001e95000097945 */ /* 0x000fe60003800000 */
[----:B------:R-:W-:-:S05]  /*0960*/  IMAD.U32 R3, RZ, RZ, UR4 ;  /* 0x00000004ff037e24 */ /* 0x000fca000f8e00ff */
[----:B------:R0:W-:Y:S01]  /*0970*/  STL [R1+0x38], R3 ;  /* 0x0000380301007387 */ /* 0x0001e20000100800 */
[----:B-12-4-:R-:W-:Y:S06]  /*0980*/  BAR.SYNC.DEFER_BLOCKING 0x0 ;  /* 0x0000000000007b1d */ /* 0x016fec0000010000 */
[----:B------:R-:W-:Y:S05]  /*0990*/  @!P0 BRA `(.L_x_446) ;  /* 0x0000018000348947 */ /* 0x000fea0003800000 */
.L_x_447:
[----:B------:R-:W-:-:S08]  /*09a0*/  NOP ;  /* 0x0000000000007918 */ /* 0x000fd00000000000 */
[----:B------:R-:W1:Y:S02]  /*09b0*/  USETMAXREG.TRY_ALLOC.CTAPOOL UP0, 0xe8 ;  /* 0x000000e8000079c8 */ /* 0x000e640008000600 */
[----:B-1----:R-:W-:-:S13]  /*09c0*/  PLOP3.LUT P0, PT, PT, PT, UP0, 0x80, 0x0 ;  /* 0x000000000000781c */ /* 0x002fda0003f0f008 */
[----:B------:R-:W-:Y:S05]  /*09d0*/  @!P0 BRA `(.L_x_447) ;  /* 0xfffffffc00f08947 */ /* 0x000fea000383ffff */
[----:B------:R-:W1:Y:S08]  /*09e0*/  S2UR UR4, SR_CgaCtaId ;  /* 0x00000000000479c3 */ /* 0x000e700000008800 */
[----:B------:R-:W-:Y:S06]  /*09f0*/  BAR.ARV 0x8, 0x180 ;  /* 0x0206000000007b1d */ /* 0x000fec0000002000 */
[----:B------:R-:W-:-:S02]  /*0a00*/  MOV R2, 0x400 ;  /* 0x0000040000027802 */ /* 0x000fc40000000f00 */
[----:B------:R-:W-:Y:S01]  /*0a10*/  BAR.SYNC.DEFER_BLOCKING 0x5, 0x180 ;  /* 0x0146000000007b1d */ /* 0x000fe20000010000 */
[----:B-1----:R-:W-:-:S05]  /*0a20*/  IMAD.U32 R181, RZ, RZ, UR4 ;  /* 0x00000004ffb57e24 */ /* 0x002fca000f8e00ff */
[----:B------:R-:W-:Y:S01]  /*0a30*/  ULDC UR4, c[0x0][0xc3c] ;  /* 0x00030f0000047ab9 */ /* 0x000fe20000000800 */
[----:B------:R-:W-:-:S05]  /*0a40*/  LEA R2, R181, R2, 0x18 ;  /* 0x00000002b5027211 */ /* 0x000fca00078ec0ff */
[----:B------:R-:W1:Y:S01]  /*0a50*/  LDS.128 R28, [R2+0x2a8d0] ;  /* 0x02a8d000021c7984 */ /* 0x000e620000000c00 */
[----:B------:R-:W-:Y:S06]  /*0a60*/  BAR.ARV 0x4, 0x180 ;  /* 0x0106000000007b1d */ /* 0x000fec0000002000 */
[----:B-1----:R-:W-:-:S13]  /*0a70*/  ISETP.GE.AND P0, PT, R31, UR4, PT ;  /* 0x000000041f007c0c */ /* 0x002fda000bf06270 */
[----:B------:R-:W-:Y:S05]  /*0a80*/  @P0 BRA `(.L_x_448) ;  /* 0x000001e800040947 */ /* 0x000fea0003800000 */
[----:B0-----:R-:W2:Y:S01]  /*0a90*/  LDL R3, [R1+0x38] ;  /* 0x0000380001037983 */ /* 0x001ea20000100800 */
[----:B------:R-:W-:Y:S01]  /*0aa0*/  VIADD R13, R0, 0xffffff80 ;  /* 0xffffff80000d7836 */ /* 0x000fe20000000000 */
[----:B------:R-:W-:Y:S01]  /*0ab0*/  R2UR UR4, R2 ;  /* 0x00000000020472ca */ /* 0x000fe200000e0000 */
[----:B------:R-:W-:Y:S02]  /*0ac0*/  IMAD.MOV.U32 R12, RZ, RZ, -0x2 ;  /* 0xfffffffeff0c7424 */ /* 0x000fe400078e00ff */
[----:B------:R-:W-:Y:S01]  /*0ad0*/  IMAD.MOV.U32 R189, RZ, RZ, RZ ;  /* 0x000000ffffbd7224 */ /* 0x000fe200078e00ff */
[----:B------:R-:W-:Y:S01]  /*0ae0*/  SHF.R.S32.HI R0, RZ, 0x1f, R13 ;  /* 0x0000001fff007819 */ /* 0x000fe2000001140d */
[----:B------:R-:W-:Y:S02]  /*0af0*/  IMAD.MOV.U32 R18, RZ, RZ, RZ ;  /* 0x000000ffff127224 */ /* 0x000fe400078e00ff */
[----:B------:R-:W-:Y:S01]  /*0b00*/  IMAD.MOV.U32 R166, RZ, RZ, RZ ;  /* 0x000000ffffa67224 */ /* 0x000fe200078e00ff */
[CC--:B------:R-:W-:Y:S01]  /*0b10*/  LEA.HI R4, R0.reuse, R13.reuse, RZ, 0x7 ;  /* 0x0000000d00047211 */ /* 0x0c0fe200078f38ff */
[----:B------:R-:W-:Y:S01]  /*0b20*/  IMAD.MOV.U32 R180, RZ, RZ, RZ ;  /* 0x000000ffffb47224 */ /* 0x000fe200078e00ff */
[----:B------:R-:W-:Y:S01]  /*0b30*/  LEA.HI R9, R0, R13, RZ, 0x2 ;  /* 0x0000000d00097211 */ /* 0x000fe200078f10ff */
[----:B------:R-:W-:Y:S01]  /*0b40*/  IMAD.MOV.U32 R173, RZ, RZ, RZ ;  /* 0x000000ffffad7224 */ /* 0x000fe200078e00ff */
[----:B------:R-:W-:Y:S01]  /*0b50*/  LOP3.LUT R196, R4, 0xffffff80, RZ, 0xc0, !PT ;  /* 0xffffff8004c47812 */ /* 0x000fe200078ec0ff */
[----:B------:R-:W-:Y:S01]  /*0b60*/  UIADD3 UR4, UR4, 0xc400, URZ ;  /* 0x0000c40004047890 */ /* 0x000fe2000fffe03f */
[----:B------:R-:W-:-:S02]  /*0b70*/  LOP3.LUT R191, R9, 0xfffffffc, RZ, 0xc0, !PT ;  /* 0xfffffffc09bf7812 */ /* 0x000fc400078ec0ff */
[----:B------:R-:W-:Y:S01]  /*0b80*/  SHF.R.S32.HI R165, RZ, 0x2, R9 ;  /* 0x00000002ffa57819 */ /* 0x000fe20000011409 */
[C---:B------:R-:W-:Y:S01]  /*0b90*/  IMAD.IADD R196, R13.reuse, 0x1, -R196 ;  /* 0x000000010dc47824 */ /* 0x040fe200078e0ac4 */
[----:B------:R-:W-:Y:S01]  /*0ba0*/  SHF.R.S32.HI R225, RZ, 0x7, R4 ;  /* 0x00000007ffe17819 */ /* 0x000fe20000011404 */
[----:B------:R-:W-:Y:S02]  /*0bb0*/  IMAD.IADD R191, R13, 0x1, -R191 ;  /* 0x000000010dbf7824 */ /* 0x000fe400078e0abf */
[----:B------:R-:W-:Y:S01]  /*0bc0*/  VIADD R224, R165, 0x40 ;  /* 0x00000040a5e07836 */ /* 0x000fe20000000000 */
[----:B------:R-:W-:Y:S01]  /*0bd0*/  SHF.R.S32.HI R7, RZ, 0x1f, R196 ;  /* 0x0000001fff077819 */ /* 0x000fe200000114c4 */
[C---:B------:R-:W-:Y:S01]  /*0be0*/  IMAD.SHL.U32 R16, R191.reuse, 0x8, RZ ;  /* 0x00000008bf107824 */ /* 0x040fe200078e00ff */
[----:B------:R-:W-:Y:S01]  /*0bf0*/  SHF.L.U32 R160, R191, 0x2, RZ ;  /* 0x00000002bfa07819 */ /* 0x000fe200000006ff */
[----:B------:R-:W-:Y:S01]  /*0c00*/  IMAD.SHL.U32 R167, R224, 0x40, RZ ;  /* 0x00000040e0a77824 */ /* 0x000fe200078e00ff */
[CC--:B------:R-:W-:Y:S01]  /*0c10*/  LEA.HI R8, R7.reuse, R196.reuse, RZ, 0x2 ;  /* 0x000000c407087211 */ /* 0x0c0fe200078f10ff */
[----:B------:R-:W-:Y:S01]  /*0c20*/  VIADD R19, R16, 0x60 ;  /* 0x0000006010137836 */ /* 0x000fe20000000000 */
[----:B------:R-:W-:Y:S01]  /*0c30*/  LEA.HI R7, R7, R196, RZ, 0x5 ;  /* 0x000000c407077211 */ /* 0x000fe200078f28ff */
[----:B------:R-:W-:Y:S01]  /*0c40*/  VIADD R170, R160, 0x40 ;  /* 0x00000040a0aa7836 */ /* 0x000fe20000000000 */
[----:B------:R-:W-:Y:S01]  /*0c50*/  LEA.HI R4, R4, R225, RZ, 0x1 ;  /* 0x000000e104047211 */ /* 0x000fe200078f08ff */
[C---:B------:R-:W-:Y:S01]  /*0c60*/  VIADD R168, R160.reuse, 0x20 ;  /* 0x00000020a0a87836 */ /* 0x040fe20000000000 */
[----:B------:R-:W-:Y:S01]  /*0c70*/  SHF.R.S32.HI R7, RZ, 0x5, R7 ;  /* 0x00000005ff077819 */ /* 0x000fe20000011407 */
[----:B------:R-:W-:Y:S01]  /*0c80*/  VIADD R169, R160, 0x10 ;  /* 0x00000010a0a97836 */ /* 0x000fe20000000000 */
[----:B------:R-:W-:Y:S01]  /*0c90*/  LOP3.LUT R4, R4, 0x3fffffe, RZ, 0xc0, !PT ;  /* 0x03fffffe04047812 */ /* 0x000fe200078ec0ff */
[C---:B------:R-:W-:Y:S01]  /*0ca0*/  IMAD.IADD R10, R160.reuse, 0x1, R168 ;  /* 0x00000001a00a7824 */ /* 0x040fe200078e02a8 */
[----:B------:R-:W-:Y:S01]  /*0cb0*/  LOP3.LUT R167, R167, 0x1c0, RZ, 0xc0, !PT ;  /* 0x000001c0a7a77812 */ /* 0x000fe200078ec0ff */
[----:B------:R-:W-:Y:S01]  /*0cc0*/  VIADD R171, R160, 0x30 ;  /* 0x00000030a0ab7836 */ /* 0x000fe20000000000 */
[----:B------:R-:W-:Y:S01]  /*0cd0*/  IADD3 R23, R16, 0xa0, RZ ;  /* 0x000000a010177810 */ /* 0x000fe20007ffe0ff */
[----:B------:R-:W-:Y:S01]  /*0ce0*/  IMAD.IADD R4, R225, 0x1, -R4 ;  /* 0x00000001e1047824 */ /* 0x000fe200078e0a04 */
[----:B------:R-:W-:Y:S01]  /*0cf0*/  SHF.R.S32.HI R11, RZ, 0x1f, R10 ;  /* 0x0000001fff0b7819 */ /* 0x000fe2000001140a */
[----:B------:R-:W-:Y:S01]  /*0d00*/  VIADD R172, R160, 0x50 ;  /* 0x00000050a0ac7836 */ /* 0x000fe20000000000 */
[----:B------:R-:W-:Y:S01]  /*0d10*/  SHF.R.U32.HI R223, RZ, 0x3, R167 ;  /* 0x00000003ffdf7819 */ /* 0x000fe200000116a7 */
[----:B------:R-:W-:Y:S01]  /*0d20*/  VIADD R22, R16, 0x80 ;  /* 0x0000008010167836 */ /* 0x000fe20000000000 */
[-C--:B------:R-:W-:Y:S01]  /*0d30*/  LEA.HI R162, R11, R10.reuse, RZ, 0x3 ;  /* 0x0000000a0ba27211 */ /* 0x080fe200078f18ff */
[----:B------:R-:W-:Y:S01]  /*0d40*/  IMAD.SHL.U32 R198, R169, 0x2, RZ ;  /* 0x00000002a9c67824 */ /* 0x000fe200078e00ff */
[----:B------:R-:W-:Y:S01]  /*0d50*/  LEA.HI R10, R11, R10, RZ, 0x6 ;  /* 0x0000000a0b0a7211 */ /* 0x000fe200078f30ff */
[----:B------:R-:W-:Y:S01]  /*0d60*/  IMAD.SHL.U32 R200, R168, 0x2, RZ ;  /* 0x00000002a8c87824 */ /* 0x000fe200078e00ff */
[----:B------:R-:W-:Y:S01]  /*0d70*/  SHF.R.S32.HI R199, RZ, 0x1f, R168 ;  /* 0x0000001fffc77819 */ /* 0x000fe200000114a8 */
[----:B------:R-:W-:Y:S01]  /*0d80*/  IMAD.SHL.U32 R202, R171, 0x2, RZ ;  /* 0x00000002abca7824 */ /* 0x000fe200078e00ff */
[----:B------:R-:W-:Y:S01]  /*0d90*/  SHF.R.S32.HI R17, RZ, 0x1f, R16 ;  /* 0x0000001fff117819 */ /* 0x000fe20000011410 */
[----:B------:R-:W-:Y:S01]  /*0da0*/  IMAD.SHL.U32 R10, R10, 0x80, RZ ;  /* 0x000000800a0a7824 */ /* 0x000fe200078e00ff */
[----:B------:R-:W-:Y:S01]  /*0db0*/  SHF.R.S32.HI R164, RZ, 0x1f, R19 ;  /* 0x0000001fffa47819 */ /* 0x000fe20000011413 */
[----:B------:R-:W-:Y:S01]  /*0dc0*/  IMAD.SHL.U32 R215, R170, 0x2, RZ ;  /* 0x00000002aad77824 */ /* 0x000fe200078e00ff */
[----:B------:R-:W-:Y:S01]  /*0dd0*/  SHF.R.S32.HI R175, RZ, 0x1f, R22 ;  /* 0x0000001fffaf7819 */ /* 0x000fe20000011416 */
[----:B------:R-:W-:Y:S01]  /*0de0*/  IMAD.SHL.U32 R217, R172, 0x2, RZ ;  /* 0x00000002acd97824 */ /* 0x000fe200078e00ff */
[----:B------:R-:W-:-:S02]  /*0df0*/  LOP3.LUT R10, R10, 0xffffe000, RZ, 0xc0, !PT ;  /* 0xffffe0000a0a7812 */ /* 0x000fc400078ec0ff */
[----:B------:R-:W-:Y:S02]  /*0e00*/  SHF.R.S32.HI R174, RZ, 0x1f, R23 ;  /* 0x0000001fffae7819 */ /* 0x000fe40000011417 */
[----:B------:R-:W-:Y:S02]  /*0e10*/  SHF.L.U64.HI R199, R168, 0x1, R199 ;  /* 0x00000001a8c77819 */ /* 0x000fe400000102c7 */
[----:B--2---:R-:W-:Y:S02]  /*0e20*/  R2UR UR5, R3 ;  /* 0x00000000030572ca */ /* 0x004fe400000e0000 */
[----:B------:R-:W-:-:S04]  /*0e30*/  LEA.HI R3, R0, R13, RZ, 0x4 ;  /* 0x0000000d00037211 */ /* 0x000fc800078f20ff */
[----:B------:R-:W-:-:S04]  /*0e40*/  SHF.R.S32.HI R6, RZ, 0x4, R3 ;  /* 0x00000004ff067819 */ /* 0x000fc80000011403 */
[C---:B------:R-:W-:Y:S02]  /*0e50*/  LEA.HI R5, R3.reuse, R6, RZ, 0x1 ;  /* 0x0000000603057211 */ /* 0x040fe400078f08ff */
[----:B------:R-:W-:Y:S01]  /*0e60*/  LOP3.LUT R3, R3, 0x3fffff0, RZ, 0xc0, !PT ;  /* 0x03fffff003037812 */ /* 0x000fe200078ec0ff */
[----:B------:R-:W-:Y:S01]  /*0e70*/  ULOP3.LUT UR5, UR5, 0x1, URZ, 0xfc, !UPT ;  /* 0x0000000105057892 */ /* 0x000fe2000f8efc3f */
[----:B------:R-:W-:-:S03]  /*0e80*/  LOP3.LUT R5, R5, 0x1ffffffe, RZ, 0xc0, !PT ;  /* 0x1ffffffe05057812 */ /* 0x000fc600078ec0ff */
[----:B------:R-:W-:Y:S02]  /*0e90*/  IMAD.IADD R3, R13, 0x1, -R3 ;  /* 0x000000010d037824 */ /* 0x000fe400078e0a03 */
[----:B------:R-:W-:Y:S01]  /*0ea0*/  IMAD.IADD R6, R6, 0x1, -R5 ;  /* 0x0000000106067824 */ /* 0x000fe200078e0a05 */
[CC--:B------:R-:W-:Y:S02]  /*0eb0*/  LEA.HI R5, R0.reuse, R13.reuse, RZ, 0x5 ;  /* 0x0000000d00057211 */ /* 0x0c0fe400078f28ff */
[----:B------:R-:W-:Y:S02]  /*0ec0*/  LEA.HI R0, R0, R13, RZ, 0x3 ;  /* 0x0000000d00007211 */ /* 0x000fe400078f18ff */
[----:B------:R-:W-:Y:S02]  /*0ed0*/  SHF.R.S32.HI R178, RZ, 0x5, R5 ;  /* 0x00000005ffb27819 */ /* 0x000fe40000011405 */
[----:B------:R-:W-:Y:S02]  /*0ee0*/  LOP3.LUT R5, R8, 0x7ffffffc, RZ, 0xc0, !PT ;  /* 0x7ffffffc08057812 */ /* 0x000fe400078ec0ff */
[----:B------:R-:W-:Y:S01]  /*0ef0*/  LOP3.LUT R184, R0, 0xfffffff8, RZ, 0xc0, !PT ;  /* 0xfffffff800b87812 */ /* 0x000fe200078ec0ff */
[C---:B------:R-:W-:Y:S01]  /*0f00*/  IMAD R3, R178.reuse, 0x10, R3 ;  /* 0x00000010b2037824 */ /* 0x040fe200078e0203 */
[----:B------:R-:W-:Y:S01]  /*0f10*/  SHF.L.U32 R178, R178, 0x9, RZ ;  /* 0x00000009b2b27819 */ /* 0x000fe200000006ff */
[----:B------:R-:W-:Y:S01]  /*0f20*/  IMAD.IADD R5, R196, 0x1, -R5 ;  /* 0x00000001c4057824 */ /* 0x000fe200078e0a05 */
[----:B------:R-:W-:Y:S01]  /*0f30*/  SHF.R.S32.HI R192, RZ, 0x3, R0 ;  /* 0x00000003ffc07819 */ /* 0x000fe20000011400 */
[----:B------:R-:W-:Y:S01]  /*0f40*/  IMAD R229, R3, 0x8, R6 ;  /* 0x0000000803e57824 */ /* 0x000fe200078e0206 */
[--C-:B------:R-:W-:Y:S01]  /*0f50*/  SHF.R.S32.HI R3, RZ, 0x2, R8.reuse ;  /* 0x00000002ff037819 */ /* 0x100fe20000011408 */
[----:B------:R-:W-:Y:S01]  /*0f60*/  IMAD R227, R5, R12, 0x60 ;  /* 0x0000006005e37424 */ /* 0x000fe200078e020c */
[----:B------:R-:W-:Y:S01]  /*0f70*/  SHF.R.S32.HI R8, RZ, 0x1f, R8 ;  /* 0x0000001fff087819 */ /* 0x000fe20000011408 */
[----:B------:R-:W-:Y:S01]  /*0f80*/  IMAD.IADD R5, R160, 0x1, R170 ;  /* 0x00000001a0057824 */ /* 0x000fe200078e02aa */
[----:B------:R-:W-:Y:S01]  /*0f90*/  IADD3 R184, R13, -R184, RZ ;  /* 0x800000b80db87210 */ /* 0x000fe20007ffe0ff */
[----:B------:R-:W-:Y:S01]  /*0fa0*/  IMAD.U32 R0, RZ, RZ, UR4 ;  /* 0x00000004ff007e24 */ /* 0x000fe2000f8e00ff */
[----:B------:R-:W-:Y:S01]  /*0fb0*/  LEA.HI R8, R8, R3, RZ, 0x3 ;  /* 0x0000000308087211 */ /* 0x000fe200078f18ff */
[----:B------:R-:W-:Y:S01]  /*0fc0*/  IMAD.SHL.U32 R229, R229, 0x8, RZ ;  /* 0x00000008e5e57824 */ /* 0x000fe200078e00ff */
[----:B------:R-:W-:Y:S01]  /*0fd0*/  SHF.R.S32.HI R6, RZ, 0x1f, R5 ;  /* 0x0000001fff067819 */ /* 0x000fe20000011405 */
[----:B------:R-:W-:Y:S01]  /*0fe0*/  IMAD.SHL.U32 R182, R184, 0x8, RZ ;  /* 0x00000008b8b67824 */ /* 0x000fe200078e00ff */
[----:B------:R-:W-:-:S02]  /*0ff0*/  LOP3.LUT R8, R8, 0xfffffff8, RZ, 0xc0, !PT ;  /* 0xfffffff808087812 */ /* 0x000fc400078ec0ff */
[-C--:B------:R-:W-:Y:S01]  /*1000*/  LEA.HI R163, R6, R5.reuse, RZ, 0x3 ;  /* 0x0000000506a37211 */ /* 0x080fe200078f18ff */
[----:B------:R-:W-:Y:S01]  /*1010*/  VIADD R183, R182, 0x40 ;  /* 0x00000040b6b77836 */ /* 0x000fe20000000000 */
[----:B------:R-:W-:Y:S02]  /*1020*/  LEA.HI R5, R6, R5, RZ, 0x6 ;  /* 0x0000000506057211 */ /* 0x000fe400078f30ff */
[----:B------:R-:W-:Y:S02]  /*1030*/  SHF.R.S32.HI R6, RZ, 0x1f, R9 ;  /* 0x0000001fff067819 */ /* 0x000fe40000011409 */
[----:B------:R-:W-:Y:S01]  /*1040*/  IADD3 R8, R3, -R8, RZ ;  /* 0x8000000803087210 */ /* 0x000fe20007ffe0ff */
[----:B------:R-:W-:Y:S01]  /*1050*/  IMAD.SHL.U32 R5, R5, 0x80, RZ ;  /* 0x0000008005057824 */ /* 0x000fe200078e00ff */
[----:B------:R-:W-:Y:S02]  /*1060*/  LEA.HI R6, R6, R165, RZ, 0x3 ;  /* 0x000000a506067211 */ /* 0x000fe400078f18ff */
[----:B------:R-:W-:Y:S01]  /*1070*/  SHF.R.S32.HI R3, RZ, 0x1f, R224 ;  /* 0x0000001fff037819 */ /* 0x000fe200000114e0 */
[----:B------:R-:W-:Y:S01]  /*1080*/  IMAD R7, R7, 0x10, R8 ;  /* 0x0000001007077824 */ /* 0x000fe200078e0208 */
[----:B------:R-:W-:-:S02]  /*1090*/  LOP3.LUT R6, R6, 0xfffffff8, RZ, 0xc0, !PT ;  /* 0xfffffff806067812 */ /* 0x000fc400078ec0ff */
[----:B------:R-:W-:Y:S01]  /*10a0*/  LEA.HI R3, R3, R224, RZ, 0x3 ;  /* 0x000000e003037211 */ /* 0x000fe200078f18ff */
[----:B------:R-:W-:Y:S01]  /*10b0*/  IMAD R226, R4, 0x40, R7 ;  /* 0x0000004004e27824 */ /* 0x000fe200078e0207 */
[----:B------:R-:W-:Y:S01]  /*10c0*/  LOP3.LUT R8, R167, 0x38, R162, 0xf8, !PT ;  /* 0x00000038a7087812 */ /* 0x000fe200078ef8a2 */
[----:B------:R-:W-:Y:S01]  /*10d0*/  IMAD.IADD R195, R165, 0x1, -R6 ;  /* 0x00000001a5c37824 */ /* 0x000fe200078e0a06 */
[----:B------:R-:W-:Y:S01]  /*10e0*/  LOP3.LUT R12, R167, 0x38, R163, 0xf8, !PT ;  /* 0x00000038a70c7812 */ /* 0x000fe200078ef8a3 */
[----:B------:R-:W-:Y:S01]  /*10f0*/  IMAD.SHL.U32 R3, R3, 0x40, RZ ;  /* 0x0000004003037824 */ /* 0x000fe200078e00ff */
[----:B------:R-:W-:Y:S01]  /*1100*/  LOP3.LUT R5, R5, 0xffffe000, RZ, 0xc0, !PT ;  /* 0xffffe00005057812 */ /* 0x000fe200078ec0ff */
[----:B------:R-:W-:Y:S01]  /*1110*/  IMAD.SHL.U32 R176, R195, 0x40, RZ ;  /* 0x00000040c3b07824 */ /* 0x000fe200078e00ff */
[----:B------:R-:W-:Y:S02]  /*1120*/  LOP3.LUT R8, R8, R223, RZ, 0x3c, !PT ;  /* 0x000000df08087212 */ /* 0x000fe400078e3cff */
[----:B------:R-:W-:-:S02]  /*1130*/  LOP3.LUT R179, R3, 0xfffffe00, RZ, 0xc0, !PT ;  /* 0xfffffe0003b37812 */ /* 0x000fc400078ec0ff */
[----:B------:R-:W-:Y:S02]  /*1140*/  LOP3.LUT R176, R176, 0x1c0, RZ, 0xc0, !PT ;  /* 0x000001c0b0b07812 */ /* 0x000fe400078ec0ff */
[----:B------:R-:W-:Y:S02]  /*1150*/  LOP3.LUT R12, R12, R223, RZ, 0x3c, !PT ;  /* 0x000000df0c0c7212 */ /* 0x000fe400078e3cff */
[----:B------:R-:W-:Y:S02]  /*1160*/  SHF.R.U32.HI R177, RZ, 0x3, R176 ;  /* 0x00000003ffb17819 */ /* 0x000fe400000116b0 */
[C---:B------:R-:W-:Y:S02]  /*1170*/  LOP3.LUT R4, R176.reuse, 0x38, R162, 0xf8, !PT ;  /* 0x00000038b0047812 */ /* 0x040fe400078ef8a2 */
[----:B------:R-:W-:Y:S02]  /*1180*/  LOP3.LUT R6, R176, 0x38, R163, 0xf8, !PT ;  /* 0x00000038b0067812 */ /* 0x000fe400078ef8a3 */
[----:B------:R-:W-:-:S02]  /*1190*/  LOP3.LUT R3, R4, R177, RZ, 0x3c, !PT ;  /* 0x000000b104037212 */ /* 0x000fc400078e3cff */
[----:B------:R-:W-:Y:S02]  /*11a0*/  LOP3.LUT R6, R6, R177, RZ, 0x3c, !PT ;  /* 0x000000b106067212 */ /* 0x000fe400078e3cff */
[-CC-:B------:R-:W-:Y:S01]  /*11b0*/  IADD3 R222, R3, R10.reuse, R178.reuse ;  /* 0x0000000a03de7210 */ /* 0x180fe20007ffe0b2 */
[----:B------:R-:W-:Y:S01]  /*11c0*/  IMAD.U32 R3, RZ, RZ, UR5 ;  /* 0x00000005ff037e24 */ /* 0x000fe2000f8e00ff */
[--C-:B------:R-:W-:Y:S02]  /*11d0*/  IADD3 R8, R8, R10, R179.reuse ;  /* 0x0000000a08087210 */ /* 0x100fe40007ffe0b3 */
[-C--:B------:R-:W-:Y:S02]  /*11e0*/  IADD3 R6, R6, R5.reuse, R178 ;  /* 0x0000000506067210 */ /* 0x080fe40007ffe0b2 */
[----:B------:R0:W-:Y:S01]  /*11f0*/  STL [R1+0x30], R3 ;  /* 0x0000300301007387 */ /* 0x0001e20000100800 */
[----:B------:R-:W-:Y:S02]  /*1200*/  IADD3 R12, R12, R5, R179 ;  /* 0x000000050c0c7210 */ /* 0x000fe40007ffe0b3 */
[----:B------:R-:W-:Y:S01]  /*1210*/  SHF.R.S32.HI R4, RZ, 0x1f, R182 ;  /* 0x0000001fff047819 */ /* 0x000fe200000114b6 */
[----:B------:R1:W-:Y:S01]  /*1220*/  STL [R1+0x34], R0 ;  /* 0x0000340001007387 */ /* 0x0003e20000100800 */
[----:B------:R-:W-:-:S02]  /*1230*/  SHF.R.S32.HI R4, RZ, 0x1f, R169 ;  /* 0x0000001fff047819 */ /* 0x000fc400000114a9 */
[----:B------:R-:W-:Y:S02]  /*1240*/  SHF.R.S32.HI R10, RZ, 0x1f, R171 ;  /* 0x0000001fff0a7819 */ /* 0x000fe400000114ab */
[----:B------:R-:W-:Y:S02]  /*1250*/  SHF.R.S32.HI R5, RZ, 0x1f, R170 ;  /* 0x0000001fff057819 */ /* 0x000fe400000114aa */
[----:B0-----:R-:W-:Y:S02]  /*1260*/  LEA.HI R3, R191, R191, RZ, 0x1 ;  /* 0x000000bfbf037211 */ /* 0x001fe400078f08ff */
[----:B------:R-:W-:Y:S02]  /*1270*/  SHF.R.S32.HI R7, RZ, 0x1f, R172 ;  /* 0x0000001fff077819 */ /* 0x000fe400000114ac */
[----:B-1----:R-:W-:Y:S02]  /*1280*/  LOP3.LUT R0, R3, 0x1ffffffe, RZ, 0xc0, !PT ;  /* 0x1ffffffe03007812 */ /* 0x002fe400078ec0ff */
[----:B------:R-:W-:-:S02]  /*1290*/  SHF.R.S32.HI R9, RZ, 0x1f, R183 ;  /* 0x0000001fff097819 */ /* 0x000fc400000114b7 */
[----:B------:R-:W-:Y:S01]  /*12a0*/  SHF.L.U64.HI R197, R169, 0x1, R4 ;  /* 0x00000001a9c57819 */ /* 0x000fe20000010204 */
[----:B------:R-:W-:Y:S01]  /*12b0*/  IMAD.IADD R3, R191, 0x1, -R0 ;  /* 0x00000001bf037824 */ /* 0x000fe200078e0a00 */
[----:B------:R-:W-:Y:S02]  /*12c0*/  LOP3.LUT R0, R167, 0x38, R16, 0xf8, !PT ;  /* 0x00000038a7007812 */ /* 0x000fe400078ef810 */
[----:B------:R-:W-:Y:S02]  /*12d0*/  SHF.L.U64.HI R201, R171, 0x1, R10 ;  /* 0x00000001abc97819 */ /* 0x000fe4000001020a */
[----:B------:R-:W-:Y:S02]  /*12e0*/  LOP3.LUT R0, R179, R0, R223, 0xf6, !PT ;  /* 0x00000000b3007212 */ /* 0x000fe400078ef6df */
[----:B------:R-:W-:Y:S02]  /*12f0*/  SHF.L.U64.HI R214, R170, 0x1, R5 ;  /* 0x00000001aad67819 */ /* 0x000fe40000010205 */
[----:B------:R-:W-:-:S02]  /*1300*/  SHF.L.U64.HI R216, R172, 0x1, R7 ;  /* 0x00000001acd87819 */ /* 0x000fc40000010207 */
[----:B------:R-:W-:Y:S02]  /*1310*/  SHF.R.S32.HI R162, RZ, 0x3, R162 ;  /* 0x00000003ffa27819 */ /* 0x000fe400000114a2 */
[----:B------:R-:W-:Y:S02]  /*1320*/  SHF.R.S32.HI R163, RZ, 0x3, R163 ;  /* 0x00000003ffa37819 */ /* 0x000fe400000114a3 */
[----:B------:R-:W-:Y:S02]  /*1330*/  LEA R221, R0, UR4, 0x1 ;  /* 0x0000000400dd7c11 */ /* 0x000fe4000f8e08ff */
[----:B------:R-:W-:Y:S02]  /*1340*/  LEA R222, R222, UR4, 0x1 ;  /* 0x00000004dede7c11 */ /* 0x000fe4000f8e08ff */
[----:B------:R-:W-:Y:S02]  /*1350*/  LEA R219, R8, UR4, 0x1 ;  /* 0x0000000408db7c11 */ /* 0x000fe4000f8e08ff */
[----:B------:R-:W-:-:S02]  /*1360*/  LEA R220, R6, UR4, 0x1 ;  /* 0x0000000406dc7c11 */ /* 0x000fc4000f8e08ff */
[----:B------:R-:W-:Y:S02]  /*1370*/  LEA R218, R12, UR4, 0x1 ;  /* 0x000000040cda7c11 */ /* 0x000fe4000f8e08ff */
[----:B------:R-:W-:-:S07]  /*1380*/  LEA R228, R3, R226, 0x3 ;  /* 0x000000e203e47211 */ /* 0x000fce00078e18ff */
.L_x_663:
[----:B0--3--:R-:W0:Y:S01]  /*1390*/  LDC.64 R4, c[0x0][0xc88] ;  /* 0x00032200ff047b82 */ /* 0x009e220000000a00 */
[----:B------:R-:W-:Y:S01]  /*13a0*/  ULDC.64 UR4, c[0x0][0xa28] ;  /* 0x00028a0000047ab9 */ /* 0x000fe20000000a00 */
[----:B------:R-:W-:Y:S01]  /*13b0*/  ULDC.64 UR8, c[0x0][0xa18] ;  /* 0x0002860000087ab9 */ /* 0x000fe20000000a00 */
[----:B------:R-:W-:Y:S01]  /*13c0*/  ULDC.64 UR6, c[0x0][0xa08] ;  /* 0x0002820000067ab9 */ /* 0x000fe20000000a00 */
[----:B0-----:R-:W-:-:S05]  /*13d0*/  IMAD.WIDE R4, R31, 0x4, R4 ;  /* 0x000000041f047825 */ /* 0x001fca00078e0204 */
[----:B--2---:R-:W2:Y:S01]  /*13e0*/  LDG.E R188, desc[UR60][R4.64] ;  /* 0x0000003c04bc7981 */ /* 0x004ea2000c1e1900 */
[----:B------:R-:W-:Y:S01]  /*13f0*/  ISETP.NE.U32.AND P2, PT, RZ, UR4, PT ;  /* 0x00000004ff007c0c */ /* 0x000fe2000bf45070 */
[----:B------:R-:W-:Y:S01]  /*1400*/  IMAD.MOV.U32 R3, RZ, RZ, RZ ;  /* 0x000000ffff037224 */ /* 0x000fe200078e00ff */
[----:B------:R-:W-:Y:S01]  /*1410*/  ISETP.NE.U32.AND P1, PT, RZ, UR8, PT ;  /* 0x00000008ff007c0c */ /* 0x000fe2000bf25070 */
[----:B------:R-:W-:Y:S01]  /*1420*/  IMAD.MOV.U32 R133, RZ, RZ, RZ ;  /* 0x000000ffff857224 */ /* 0x000fe200078e00ff */
[----:B------:R-:W-:Y:S02]  /*1430*/  ISETP.NE.AND.EX P2, PT, RZ, UR5, PT, P2 ;  /* 0x00000005ff007c0c */ /* 0x000fe4000bf45320 */
[----:B------:R-:W-:Y:S02]  /*1440*/  ISETP.NE.AND.EX P1, PT, RZ, UR9, PT, P1 ;  /* 0x00000009ff007c0c */ /* 0x000fe4000bf25310 */
[----:B------:R-:W-:-:S04]  /*1450*/  ISETP.NE.U32.AND P0, PT, RZ, UR6, PT ;  /* 0x00000006ff007c0c */ /* 0x000fc8000bf05070 */
[----:B------:R-:W-:Y:S02]  /*1460*/  ISETP.NE.AND.EX P0, PT, RZ, UR7, PT, P0 ;  /* 0x00000007ff007c0c */ /* 0x000fe4000bf05300 */
[----:B--2---:R-:W-:Y:S01]  /*1470*/  SHF.R.S32.HI R193, RZ, 0x1f, R188 ;  /* 0x0000001fffc17819 */ /* 0x004fe200000114bc */
[C---:B------:R-:W-:Y:S02]  /*1480*/  IMAD.SHL.U32 R186, R188.reuse, 0x4, RZ ;  /* 0x00000004bcba7824 */ /* 0x040fe400078e00ff */
[C---:B------:R-:W-:Y:S02]  /*1490*/  @P2 LEA R4, P3, R188.reuse, UR4, 0x2 ;  /* 0x00000004bc042c11 */ /* 0x040fe4000f8610ff */
[C-C-:B------:R-:W-:Y:S02]  /*14a0*/  SHF.L.U64.HI R187, R188.reuse, 0x2, R193.reuse ;  /* 0x00000002bcbb7819 */ /* 0x140fe400000102c1 */
[----:B------:R-:W-:Y:S01]  /*14b0*/  @P2 LEA.HI.X R5, R188, UR5, R193, 0x2, P3 ;  /* 0x00000005bc052c11 */ /* 0x000fe200098f14c1 */
[----:B------:R-:W-:Y:S01]  /*14c0*/  ULDC UR4, c[0x0][0x288] ;  /* 0x0000a20000047ab9 */ /* 0x000fe20000000800 */
[----:B------:R-:W-:-:S03]  /*14d0*/  IADD3 R8, P4, R186, UR6, RZ ;  /* 0x00000006ba087c10 */ /* 0x000fc6000ff9e0ff */
[----:B------:R0:W5:Y:S01]  /*14e0*/  @P2 LDG.E R3, desc[UR60][R4.64] ;  /* 0x0000003c04032981 */ /* 0x000162000c1e1900 */
[----:B------:R-:W-:Y:S01]  /*14f0*/  @P1 IADD3 R6, P2, R186, UR8, RZ ;  /* 0x00000008ba061c10 */ /* 0x000fe2000ff5e0ff */
[----:B------:R-:W-:Y:S01]  /*1500*/  IMAD.U32 R146, RZ, RZ, UR4 ;  /* 0x00000004ff927e24 */ /* 0x000fe2000f8e00ff */
[C---:B------:R-:W-:Y:S01]  /*1510*/  IADD3.X R9, R187.reuse, UR7, RZ, P4, !PT ;  /* 0x00000007bb097c10 */ /* 0x040fe2000a7fe4ff */
[----:B------:R-:W-:Y:S01]  /*1520*/  ULDC.64 UR4, c[0x0][0x418] ;  /* 0x0001060000047ab9 */ /* 0x000fe20000000a00 */
[----:B------:R-:W-:-:S03]  /*1530*/  @P1 IADD3.X R7, R187, UR9, RZ, P2, !PT ;  /* 0x00000009bb071c10 */ /* 0x000fc600097fe4ff */
[----:B------:R0:W5:Y:S01]  /*1540*/  @P0 LDG.E R133, desc[UR60][R8.64] ;  /* 0x0000003c08850981 */ /* 0x000162000c1e1900 */
[----:B------:R-:W-:Y:S01]  /*1550*/  UISETP.NE.U32.AND UP0, UPT, UR4, URZ, UPT ;  /* 0x0000003f0400728c */ /* 0x000fe2000bf05070 */
[----:B------:R-:W-:Y:S02]  /*1560*/  ULDC.64 UR8, c[0x0][0xa20] ;  /* 0x0002880000087ab9 */ /* 0x000fe40000000a00 */
[----:B------:R0:W5:Y:S01]  /*1570*/  @P1 LDG.E R146, desc[UR60][R6.64] ;  /* 0x0000003c06921981 */ /* 0x000162000c1e1900 */
[----:B------:R-:W-:Y:S01]  /*1580*/  UISETP.NE.AND.EX UP0, UPT, UR5, URZ, UPT, UP0 ;  /* 0x0000003f0500728c */ /* 0x000fe2000bf05300 */
[----:B------:R-:W-:Y:S01]  /*1590*/  ULDC UR4, c[0x0][0x424] ;  /* 0x0001090000047ab9 */ /* 0x000fe20000000800 */
[----:B------:R-:W-:Y:S02]  /*15a0*/  ISETP.NE.U32.AND P2, PT, RZ, UR8, PT ;  /* 0x00000008ff007c0c */ /* 0x000fe4000bf45070 */
[----:B------:R-:W-:Y:S01]  /*15b0*/  USEL UR4, UR4, 0x1, UP0 ;  /* 0x0000000104047887 */ /* 0x000fe20008000000 */
[----:B------:R-:W-:Y:S01]  /*15c0*/  ULDC UR5, c[0x0][0x2f0] ;  /* 0x0000bc0000057ab9 */ /* 0x000fe20000000800 */
[----:B------:R-:W-:-:S02]  /*15d0*/  ISETP.NE.AND.EX P2, PT, RZ, UR9, PT, P2 ;  /* 0x00000009ff007c0c */ /* 0x000fc4000bf45320 */
[----:B------:R-:W-:-:S03]  /*15e0*/  UIMAD UR4, UR4, UR5, URZ ;  /* 0x00000005040472a4 */ /* 0x000fc6000f8e023f */
[----:B------:R-:W-:Y:S01]  /*15f0*/  ULDC UR5, c[0x0][0x348] ;  /* 0x0000d20000057ab9 */ /* 0x000fe20000000800 */
[----:B------:R-:W-:Y:S02]  /*1600*/  IMAD.MOV.U32 R190, RZ, RZ, R29 ;  /* 0x000000ffffbe7224 */ /* 0x000fe400078e001d */
[----:B------:R-:W-:Y:S02]  /*1610*/  IMAD.MOV.U32 R185, RZ, RZ, R30 ;  /* 0x000000ffffb97224 */ /* 0x000fe400078e001e */
[----:B------:R-:W-:Y:S01]  /*1620*/  IMAD.MOV.U32 R102, RZ, RZ, R188 ;  /* 0x000000ffff667224 */ /* 0x000fe200078e00bc */
[----:B0---4-:R-:W-:Y:S06]  /*1630*/  @P1 BRA `(.L_x_449) ;  /* 0x0000000000241947 */ /* 0x011fec0003800000 */
[----:B------:R-:W-:Y:S02]  /*1640*/  ULDC.64 UR6, c[0x0][0xa00] ;  /* 0x0002800000067ab9 */ /* 0x000fe40000000a00 */
[----:B------:R-:W-:-:S04]  /*1650*/  ISETP.NE.U32.AND P1, PT, RZ, UR6, PT ;  /* 0x00000006ff007c0c */ /* 0x000fc8000bf25070 */
[----:B------:R-:W-:-:S13]  /*1660*/  ISETP.NE.AND.EX P1, PT, RZ, UR7, PT, P1 ;  /* 0x00000007ff007c0c */ /* 0x000fda000bf25310 */
[----:B------:R-:W-:Y:S05]  /*1670*/  @!P1 BRA `(.L_x_449) ;  /* 0x0000000000149947 */ /* 0x000fea0003800000 */
[----:B------:R-:W0:Y:S02]  /*1680*/  LDC.64 R4, c[0x0][0xa00] ;  /* 0x00028000ff047b82 */ /* 0x000e240000000a00 */
[----:B0-----:R-:W-:-:S05]  /*1690*/  IMAD.WIDE R4, R102, 0x4, R4 ;  /* 0x0000000466047825 */ /* 0x001fca00078e0204 */
[----:B-----5:R-:W2:Y:S04]  /*16a0*/  LDG.E R146, desc[UR60][R4.64] ;  /* 0x0000003c04927981 */ /* 0x020ea8000c1e1900 */
[----:B------:R-:W2:Y:S02]  /*16b0*/  LDG.E R7, desc[UR60][R4.64+0x4] ;  /* 0x0000043c04077981 */ /* 0x000ea4000c1e1900 */
[----:B--2---:R-:W-:-:S07]  /*16c0*/  IMAD.IADD R146, R7, 0x1, -R146 ;  /* 0x0000000107927824 */ /* 0x004fce00078e0a92 */
.L_x_449:
[----:B------:R-:W-:Y:S01]  /*16d0*/  MOV R25, UR5 ;  /* 0x0000000500197c02 */ /* 0x000fe20008000f00 */
[----:B------:R-:W-:Y:S01]  /*16e0*/  IMAD.U32 R26, RZ, RZ, UR4 ;  /* 0x00000004ff1a7e24 */ /* 0x000fe2000f8e00ff */
[----:B------:R-:W-:Y:S06]  /*16f0*/  @!P2 BRA `(.L_x_450) ;  /* 0x000000000010a947 */ /* 0x000fec0003800000 */
[----:B------:R-:W-:-:S04]  /*1700*/  IADD3 R4, P0, R186, UR8, RZ ;  /* 0x00000008ba047c10 */ /* 0x000fc8000ff1e0ff */
[----:B------:R-:W-:-:S05]  /*1710*/  IADD3.X R5, R187, UR9, RZ, P0, !PT ;  /* 0x00000009bb057c10 */ /* 0x000fca00087fe4ff */
[----:B------:R0:W5:Y:S01]  /*1720*/  LDG.E R26, desc[UR60][R4.64] ;  /* 0x0000003c041a7981 */ /* 0x000162000c1e1900 */
[----:B------:R-:W-:Y:S05]  /*1730*/  BRA `(.L_x_451) ;  /* 0x0000000000107947 */ /* 0x000fea0003800000 */
.L_x_450:
[----:B------:R-:W-:Y:S05]  /*1740*/  @!P0 BRA `(.L_x_451) ;  /* 0x00000000000c8947 */ /* 0x000fea0003800000 */
[----:B------:R-:W2:Y:S04]  /*1750*/  LDG.E R5, desc[UR60][R8.64] ;  /* 0x0000003c08057981 */ /* 0x000ea8000c1e1900 */
[----:B------:R-:W2:Y:S02]  /*1760*/  LDG.E R26, desc[UR60][R8.64+0x4] ;  /* 0x0000043c081a7981 */ /* 0x000ea4000c1e1900 */
[----:B--2---:R-:W-:-:S07]  /*1770*/  IMAD.IADD R26, R26, 0x1, -R5 ;  /* 0x000000011a1a7824 */ /* 0x004fce00078e0a05 */
.L_x_451:
[----:B------:R-:W-:Y:S02]  /*1780*/  ULDC.64 UR4, c[0x0][0xa10] ;  /* 0x0002840000047ab9 */ /* 0x000fe40000000a00 */
[----:B------:R-:W-:-:S04]  /*1790*/  ISETP.NE.U32.AND P0, PT, RZ, UR4, PT ;  /* 0x00000004ff007c0c */ /* 0x000fc8000bf05070 */
[----:B------:R-:W-:Y:S01]  /*17a0*/  ISETP.NE.AND.EX P0, PT, RZ, UR5, PT, P0 ;  /* 0x00000005ff007c0c */ /* 0x000fe2000bf05300 */
[----:B-----5:R-:W-:Y:S01]  /*17b0*/  IMAD.IADD R8, R26, 0x1, -R3 ;  /* 0x000000011a087824 */ /* 0x020fe200078e0a03 */
[----:B------:R-:W-:-:S11]  /*17c0*/  ULDC.64 UR4, c[0x0][0xa30] ;  /* 0x00028c0000047ab9 */ /* 0x000fd60000000a00 */
[----:B0-----:R-:W0:Y:S02]  /*17d0*/  @P0 LDC.64 R4, c[0x0][0xa10] ;  /* 0x00028400ff040b82 */ /* 0x001e240000000a00 */
[----:B0-----:R-:W-:-:S05]  /*17e0*/  @P0 IMAD.WIDE R4, R102, 0x4, R4 ;  /* 0x0000000466040825 */ /* 0x001fca00078e0204 */
[----:B------:R-:W2:Y:S04]  /*17f0*/  @P0 LDG.E R0, desc[UR60][R4.64] ;  /* 0x0000003c04000981 */ /* 0x000ea8000c1e1900 */
[----:B------:R-:W2:Y:S01]  /*1800*/  @P0 LDG.E R9, desc[UR60][R4.64+0x4] ;  /* 0x0000043c04090981 */ /* 0x000ea2000c1e1900 */
[----:B------:R-:W-:Y:S01]  /*1810*/  IMAD.MOV R130, RZ, RZ, -R8 ;  /* 0x000000ffff827224 */ /* 0x000fe200078e0a08 */
[----:B------:R-:W-:Y:S01]  /*1820*/  ISETP.NE.U32.AND P1, PT, RZ, UR4, PT ;  /* 0x00000004ff007c0c */ /* 0x000fe2000bf25070 */
[----:B------:R-:W-:-:S03]  /*1830*/  IMAD.MOV.U32 R145, RZ, RZ, R26 ;  /* 0x000000ffff917224 */ /* 0x000fc600078e001a */
[----:B------:R-:W-:Y:S02]  /*1840*/  VIMNMX R130, RZ, R130, !PT ;  /* 0x00000082ff827248 */ /* 0x000fe40007fe0100 */
[----:B------:R-:W-:-:S13]  /*1850*/  ISETP.NE.AND.EX P1, PT, RZ, UR5, PT, P1 ;  /* 0x00000005ff007c0c */ /* 0x000fda000bf25310 */
[----:B------:R-:W-:-:S04]  /*1860*/  @P1 IADD3 R6, P2, R186, UR4, RZ ;  /* 0x00000004ba061c10 */ /* 0x000fc8000ff5e0ff */
[----:B------:R-:W-:-:S05]  /*1870*/  @P1 IADD3.X R7, R187, UR5, RZ, P2, !PT ;  /* 0x00000005bb071c10 */ /* 0x000fca00097fe4ff */
[----:B------:R0:W5:Y:S01]  /*1880*/  @P1 LDG.E R145, desc[UR60][R6.64] ;  /* 0x0000003c06911981 */ /* 0x000162000c1e1900 */
[----:B--2---:R-:W-:-:S04]  /*1890*/  @P0 IMAD.IADD R25, R9, 0x1, -R0 ;  /* 0x0000000109190824 */ /* 0x004fc800078e0a00 */
[----:B------:R-:W-:-:S04]  /*18a0*/  IMAD.IADD R147, R8, 0x1, R25 ;  /* 0x0000000108937824 */ /* 0x000fc800078e0219 */
[----:B------:R-:W-:-:S04]  /*18b0*/  VIADD R0, R147, 0x5f ;  /* 0x0000005f93007836 */ /* 0x000fc80000000000 */
[----:B------:R-:W-:-:S05]  /*18c0*/  IMAD.HI R0, R0, 0x2aaaaaab, RZ ;  /* 0x2aaaaaab00007827 */ /* 0x000fca00078e02ff */
[----:B------:R-:W-:-:S04]  /*18d0*/  SHF.R.U32.HI R3, RZ, 0x1f, R0 ;  /* 0x0000001fff037819 */ /* 0x000fc80000011600 */
[----:B------:R-:W-:-:S05]  /*18e0*/  LEA.HI.SX32 R194, R0, R3, 0x1c ;  /* 0x0000000300c27211 */ /* 0x000fca00078fe2ff */
[----:B------:R-:W-:-:S05]  /*18f0*/  IMAD R0, R194, 0x60, -R8 ;  /* 0x00000060c2007824 */ /* 0x000fca00078e0a08 */
[----:B------:R-:W-:-:S04]  /*1900*/  VIMNMX R3, R0, R25, PT ;  /* 0x0000001900037248 */ /* 0x000fc80003fe0100 */
[----:B------:R-:W-:Y:S01]  /*1910*/  ISETP.GT.AND P0, PT, R3, R130, PT ;  /* 0x000000820300720c */ /* 0x000fe20003f04270 */
[----:B------:R-:W-:-:S05]  /*1920*/  IMAD.WIDE.U32 R130, R130, -0x55555555, RZ ;  /* 0xaaaaaaab82827825 */ /* 0x000fca00078e00ff */
[----:B------:R-:W-:-:S05]  /*1930*/  SHF.R.U32.HI R130, RZ, 0x6, R131 ;  /* 0x00000006ff827819 */ /* 0x000fca0000011683 */
[----:B------:R-:W-:Y:S02]  /*1940*/  IMAD.MOV.U32 R24, RZ, RZ, R130 ;  /* 0x000000ffff187224 */ /* 0x000fe400078e0082 */
[----:B------:R-:W-:-:S05]  /*1950*/  @P0 IADD3 R0, R3, 0x5f, RZ ;  /* 0x0000005f03000810 */ /* 0x000fca0007ffe0ff */
[----:B------:R-:W-:-:S05]  /*1960*/  @P0 IMAD.HI R0, R0, 0x2aaaaaab, RZ ;  /* 0x2aaaaaab00000827 */ /* 0x000fca00078e02ff */
[----:B------:R-:W-:-:S04]  /*1970*/  @P0 SHF.R.U32.HI R3, RZ, 0x1f, R0 ;  /* 0x0000001fff030819 */ /* 0x000fc80000011600 */
[----:B------:R-:W-:Y:S02]  /*1980*/  @P0 LEA.HI.SX32 R24, R0, R3, 0x1c ;  /* 0x0000000300180211 */ /* 0x000fe400078fe2ff */
[----:B------:R-:W-:Y:S02]  /*1990*/  PLOP3.LUT P0, PT, PT, PT, PT, 0x80, 0x0 ;  /* 0x000000000000781c */ /* 0x000fe40003f0f070 */
[----:B------:R-:W-:-:S13]  /*19a0*/  ISETP.GT.AND P1, PT, R24, R130, PT ;  /* 0x000000821800720c */ /* 0x000fda0003f24270 */
[----:B0-----:R-:W-:Y:S05]  /*19b0*/  @!P1 BRA `(.L_x_452) ;  /* 0x0000009400209947 */ /* 0x001fea0003800000 */
[----:B------:R-:W-:Y:S01]  /*19c0*/  VIADD R126, R2, 0x18400 ;  /* 0x00018400027e7836 */ /* 0x000fe20000000000 */
[----:B------:R-:W-:Y:S04]  /*19d0*/  BSSY B6, `(.L_x_453) ;  /* 0x0000013000067945 */ /* 0x000fe80003800000 */
[----:B------:R-:W-:-:S13]  /*19e0*/  LOP3.LUT P0, RZ, R126, 0x3ff, RZ, 0xc0, !PT ;  /* 0x000003ff7eff7812 */ /* 0x000fda000780c0ff */
[----:B------:R-:W-:Y:S05]  /*19f0*/  @!P0 BRA `(.L_x_454) ;  /* 0x0000000000408947 */ /* 0x000fea0003800000 */
        /* <DEDUP_REMOVED lines=8> */
[----:B------:R-:W-:Y:S01]  /*1a80*/  MOV R8, 0x70 ;  /* 0x0000007000087802 */ /* 0x000fe20000000f00 */
[----:B------:R-:W-:Y:S02]  /*1a90*/  IMAD.U32 R6, RZ, RZ, UR4 ;  /* 0x00000004ff067e24 */ /* 0x000fe4000f8e00ff */
[----:B------:R-:W-:-:S02]  /*1aa0*/  IMAD.U32 R7, RZ, RZ, UR5 ;  /* 0x00000005ff077e24 */ /* 0x000fc4000f8e00ff */
[----:B------:R-:W-:Y:S02]  /*1ab0*/  IMAD.U32 R11, RZ, RZ, UR7 ;  /* 0x00000007ff0b7e24 */ /* 0x000fe4000f8e00ff */
[----:B------:R-:W-:Y:S02]  /*1ac0*/  IMAD.MOV.U32 R12, RZ, RZ, 0x1 ;  /* 0x00000001ff0c7424 */ /* 0x000fe400078e00ff */
[----:B0-----:R-:W-:-:S07]  /*1ad0*/  IMAD.MOV.U32 R13, RZ, RZ, RZ ;  /* 0x000000ffff0d7224 */ /* 0x001fce00078e00ff */
[----:B------:R-:W-:-:S07]  /*1ae0*/  LEPC R20, `(.L_x_454) ;  /* 0x000000001014794e */ /* 0x000fce0000000000 */
[----:B-1---5:R-:W-:Y:S05]  /*1af0*/  CALL.ABS.NOINC R14 ;  /* 0x000000000e007343 */ /* 0x022fea0003c00000 */
.L_x_454:
[----:B------:R-:W-:Y:S05]  /*1b00*/  BSYNC B6 ;  /* 0x0000000000067941 */ /* 0x000fea0003800000 */
.L_x_453:
        /* <DEDUP_REMOVED lines=19> */
[----:B-1---5:R-:W-:Y:S05]  /*1c40*/  CALL.ABS.NOINC R14 ;  /* 0x000000000e007343 */ /* 0x022fea0003c00000 */
.L_x_456:
[----:B------:R-:W-:Y:S05]  /*1c50*/  BSYNC B6 ;  /* 0x0000000000067941 */ /* 0x000fea0003800000 */
.L_x_455:
[----:B------:R-:W-:Y:S01]  /*1c60*/  ULDC.64 UR4, c[0x0][0x9f8] ;  /* 0x00027e0000047ab9 */ /* 0x000fe20000000a00 */
[----:B------:R-:W-:Y:S01]  /*1c70*/  VIADD R0, R16, 0x20 ;  /* 0x0000002010007836 */ /* 0x000fe20000000000 */
[----:B------:R-:W-:Y:S01]  /*1c80*/  ISETP.NE.U32.AND P0, PT, RZ, UR4, PT ;  /* 0x00000004ff007c0c */ /* 0x000fe2000bf05070 */
[----:B------:R-:W0:Y:S03]  /*1c90*/  LDC.64 R96, c[0x0][0x3f8] ;  /* 0x0000fe00ff607b82 */ /* 0x000e260000000a00 */
[----:B------:R-:W-:-:S05]  /*1ca0*/  ISETP.NE.AND.EX P0, PT, RZ, UR5, PT, P0 ;  /* 0x00000005ff007c0c */ /* 0x000fca000bf05300 */
[----:B------:R-:W1:Y:S08]  /*1cb0*/  LDC R129, c[0x0][0x3f4] ;  /* 0x0000fd00ff817b82 */ /* 0x000e700000000800 */
[----:B------:R-:W-:Y:S01]  /*1cc0*/  @P0 IADD3 R4, P1, R186, UR4, RZ ;  /* 0x00000004ba040c10 */ /* 0x000fe2000ff3e0ff */
[----:B------:R-:W-:Y:S01]  /*1cd0*/  ULDC UR4, c[0x0][0x2f4] ;  /* 0x0000bd0000047ab9 */ /* 0x000fe20000000800 */
[----:B------:R-:W2:Y:S02]  /*1ce0*/  LDC.64 R90, c[0x0][0x408] ;  /* 0x00010200ff5a7b82 */ /* 0x000ea40000000a00 */
[----:B------:R-:W-:Y:S01]  /*1cf0*/  @P0 IADD3.X R5, R187, UR5, RZ, P1, !PT ;  /* 0x00000005bb050c10 */ /* 0x000fe20008ffe4ff */
[----:B------:R-:W-:-:S04]  /*1d00*/  ULDC UR5, c[0x0][0x320] ;  /* 0x0000c80000057ab9 */ /* 0x000fc80000000800 */
[----:B------:R3:W4:Y:S01]  /*1d10*/  @P0 LDG.E R102, desc[UR60][R4.64] ;  /* 0x0000003c04660981 */ /* 0x000722000c1e1900 */
[----:B------:R-:W-:Y:S01]  /*1d20*/  ISETP.GE.AND P1, PT, R0, UR4, PT ;  /* 0x0000000400007c0c */ /* 0x000fe2000bf26270 */
[----:B0-----:R-:W-:Y:S01]  /*1d30*/  IMAD.WIDE.U32 R98, R165, R96, R16 ;  /* 0x00000060a5627225 */ /* 0x001fe200078e0010 */
[----:B------:R-:W-:Y:S01]  /*1d40*/  ISETP.GE.AND P0, PT, R16, UR4, PT ;  /* 0x0000000410007c0c */ /* 0x000fe2000bf06270 */
[----:B------:R-:W0:Y:S01]  /*1d50*/  S2R R148, SR_TID.X ;  /* 0x0000000000947919 */ /* 0x000e220000002100 */
[----:B------:R-:W-:Y:S01]  /*1d60*/  SEL R6, RZ, 0xffffffff, P1 ;  /* 0xffffffffff067807 */ /* 0x000fe20000800000 */
[----:B------:R-:W-:Y:S01]  /*1d70*/  IMAD.MOV.U32 R131, RZ, RZ, 0x20 ;  /* 0x00000020ff837424 */ /* 0x000fe200078e00ff */
[----:B------:R-:W-:Y:S01]  /*1d80*/  SEL R3, RZ, 0x1, P0 ;  /* 0x00000001ff037807 */ /* 0x000fe20000000000 */
[----:B------:R-:W-:Y:S01]  /*1d90*/  IMAD.SHL.U32 R111, R96, 0x40, RZ ;  /* 0x00000040606f7824 */ /* 0x000fe200078e00ff */
[----:B------:R-:W-:Y:S01]  /*1da0*/  ISETP.GE.AND P0, PT, R0, UR5, PT ;  /* 0x0000000500007c0c */ /* 0x000fe2000bf06270 */
[----:B------:R-:W-:Y:S01]  /*1db0*/  IMAD.SHL.U32 R6, R6, 0x2, RZ ;  /* 0x0000000206067824 */ /* 0x000fe200078e00ff */
[----:B------:R-:W-:Y:S01]  /*1dc0*/  ISETP.GE.AND P1, PT, R19, UR4, PT ;  /* 0x0000000413007c0c */ /* 0x000fe2000bf26270 */
[----:B------:R-:W-:Y:S01]  /*1dd0*/  IMAD R117, R191, 0x40, R165 ;  /* 0x00000040bf757824 */ /* 0x000fe200078e02a5 */
[----:B---3--:R-:W-:-:S02]  /*1de0*/  SEL R4, RZ, 0xffffffff, P0 ;  /* 0xffffffffff047807 */ /* 0x008fc40000000000 */
[----:B------:R-:W-:Y:S01]  /*1df0*/  LOP3.LUT R6, R6, 0x2, R3, 0xe2, !PT ;  /* 0x0000000206067812 */ /* 0x000fe200078ee203 */
[----:B------:R-:W-:Y:S01]  /*1e00*/  VIADD R3, R16, 0x40 ;  /* 0x0000004010037836 */ /* 0x000fe20000000000 */
[----:B------:R-:W-:Y:S01]  /*1e10*/  SHF.R.S32.HI R9, RZ, 0x1f, R165 ;  /* 0x0000001fff097819 */ /* 0x000fe200000114a5 */
[----:B------:R-:W-:Y:S01]  /*1e20*/  IMAD.SHL.U32 R8, R4, 0x2, RZ ;  /* 0x0000000204087824 */ /* 0x000fe200078e00ff */
[----:B------:R-:W-:Y:S01]  /*1e30*/  SEL R4, RZ, 0x8, P1 ;  /* 0x00000008ff047807 */ /* 0x000fe20000800000 */
[----:B--2---:R-:W-:Y:S01]  /*1e40*/  IMAD.WIDE.U32 R92, R165, R90, R16 ;  /* 0x0000005aa55c7225 */ /* 0x004fe200078e0010 */
[----:B------:R-:W-:Y:S02]  /*1e50*/  ISETP.GE.AND P0, PT, R3, UR4, PT ;  /* 0x0000000403007c0c */ /* 0x000fe4000bf06270 */
[----:B------:R-:W-:Y:S01]  /*1e60*/  SHF.R.S32.HI R161, RZ, 0x1f, R160 ;  /* 0x0000001fffa17819 */ /* 0x000fe200000114a0 */
[----:B------:R-:W-:Y:S01]  /*1e70*/  IMAD.SHL.U32 R113, R90, 0x40, RZ ;  /* 0x000000405a717824 */ /* 0x000fe200078e00ff */
[----:B------:R-:W-:-:S02]  /*1e80*/  SEL R5, RZ, 0x4, P0 ;  /* 0x00000004ff057807 */ /* 0x000fc40000000000 */
[----:B------:R-:W-:Y:S01]  /*1e90*/  ISETP.GE.AND P0, PT, R22, UR4, PT ;  /* 0x0000000416007c0c */ /* 0x000fe2000bf06270 */
[----:B------:R-:W-:Y:S01]  /*1ea0*/  IMAD.WIDE.U32 R100, R165, R96, R160 ;  /* 0x00000060a5647225 */ /* 0x000fe200078e00a0 */
[----:B------:R-:W-:Y:S02]  /*1eb0*/  LOP3.LUT R4, R4, R6, R5, 0xfe, !PT ;  /* 0x0000000604047212 */ /* 0x000fe400078efe05 */
[----:B------:R-:W-:Y:S01]  /*1ec0*/  ISETP.GE.AND P2, PT, R16, UR5, PT ;  /* 0x0000000510007c0c */ /* 0x000fe2000bf46270 */
[----:B------:R-:W-:Y:S01]  /*1ed0*/  IMAD R6, R9, R96, RZ ;  /* 0x0000006009067224 */ /* 0x000fe200078e02ff */
[----:B------:R-:W-:Y:S01]  /*1ee0*/  SEL R5, RZ, 0x10, P0 ;  /* 0x00000010ff057807 */ /* 0x000fe20000000000 */
[C---:B------:R-:W-:Y:S01]  /*1ef0*/  IMAD.WIDE.U32 R94, R165.reuse, R90, R160 ;  /* 0x0000005aa55e7225 */ /* 0x040fe200078e00a0 */
[----:B------:R-:W-:Y:S02]  /*1f00*/  SEL R7, RZ, 0x1, P2 ;  /* 0x00000001ff077807 */ /* 0x000fe40001000000 */
[----:B-1----:R-:W-:Y:S01]  /*1f10*/  ISETP.GE.AND P2, PT, R0, R129, PT ;  /* 0x000000810000720c */ /* 0x002fe20003f46270 */
[----:B------:R-:W-:Y:S01]  /*1f20*/  IMAD R11, R165, R97, R6 ;  /* 0x00000061a50b7224 */ /* 0x000fe200078e0206 */
[----:B------:R-:W-:-:S02]  /*1f30*/  ISETP.GE.AND P1, PT, R3, UR5, PT ;  /* 0x0000000503007c0c */ /* 0x000fc4000bf26270 */
[----:B------:R-:W-:Y:S01]  /*1f40*/  ISETP.GE.AND P3, PT, R16, R129, PT ;  /* 0x000000811000720c */ /* 0x000fe20003f66270 */
[----:B------:R-:W-:Y:S01]  /*1f50*/  IMAD.IADD R101, R101, 0x1, R11 ;  /* 0x0000000165657824 */ /* 0x000fe200078e020b */
[----:B------:R-:W-:Y:S01]  /*1f60*/  SEL R6, RZ, 0x4, P1 ;  /* 0x00000004ff067807 */ /* 0x000fe20000800000 */
[----:B------:R-:W-:Y:S01]  /*1f70*/  IMAD.IADD R99, R11, 0x1, R99 ;  /* 0x000000010b637824 */ /* 0x000fe200078e0263 */
[----:B------:R-:W-:Y:S01]  /*1f80*/  LOP3.LUT R11, R4, R5, RZ, 0xfc, !PT ;  /* 0x00000005040b7212 */ /* 0x000fe200078efcff */
[----:B------:R-:W-:Y:S01]  /*1f90*/  IMAD R4, R9, R90, RZ ;  /* 0x0000005a09047224 */ /* 0x000fe200078e02ff */
[----:B------:R-:W-:Y:S01]  /*1fa0*/  SEL R9, R129, RZ, P2 ;  /* 0x000000ff81097207 */ /* 0x000fe20001000000 */
[----:B-----5:R-:W-:Y:S01]  /*1fb0*/  IMAD.WIDE.U32 R100, R145, R96, R100 ;  /* 0x0000006091647225 */ /* 0x020fe200078e0064 */
[----:B------:R-:W-:Y:S02]  /*1fc0*/  ISETP.GE.AND P1, PT, R3, R129, PT ;  /* 0x000000810300720c */ /* 0x000fe40003f26270 */
[----:B------:R-:W-:Y:S01]  /*1fd0*/  SEL R5, R129, RZ, P3 ;  /* 0x000000ff81057207 */ /* 0x000fe20001800000 */
[----:B------:R-:W-:Y:S01]  /*1fe0*/  IMAD R13, R165, R91, R4 ;  /* 0x0000005ba50d7224 */ /* 0x000fe200078e0204 */
[----:B------:R-:W-:Y:S01]  /*1ff0*/  LOP3.LUT R7, R8, 0x2, R7, 0xe2, !PT ;  /* 0x0000000208077812 */ /* 0x000fe200078ee207 */
[----:B------:R-:W-:Y:S01]  /*2000*/  IMAD.IADD R9, R0, 0x1, R9 ;  /* 0x0000000100097824 */ /* 0x000fe200078e0209 */
[----:B------:R-:W-:Y:S01]  /*2010*/  SEL R4, R129, RZ, P1 ;  /* 0x000000ff81047207 */ /* 0x000fe20000800000 */
[----:B------:R-:W-:Y:S01]  /*2020*/  IMAD.IADD R5, R16, 0x1, R5 ;  /* 0x0000000110057824 */ /* 0x000fe200078e0205 */
[----:B------:R-:W-:Y:S01]  /*2030*/  LOP3.LUT R7, R7, R6, RZ, 0xfc, !PT ;  /* 0x0000000607077212 */ /* 0x000fe200078efcff */
[----:B------:R-:W-:Y:S01]  /*2040*/  IMAD.IADD R95, R95, 0x1, R13 ;  /* 0x000000015f5f7824 */ /* 0x000fe200078e020d */
[----:B------:R-:W-:Y:S01]  /*2050*/  SHF.R.S32.HI R6, RZ, 0x1f, R9 ;  /* 0x0000001fff067819 */ /* 0x000fe20000011409 */
[----:B------:R-:W-:Y:S01]  /*2060*/  IMAD.IADD R14, R3, 0x1, R4 ;  /* 0x00000001030e7824 */ /* 0x000fe200078e0204 */
[----:B------:R-:W-:Y:S01]  /*2070*/  SHF.R.S32.HI R4, RZ, 0x1f, R5 ;  /* 0x0000001fff047819 */ /* 0x000fe20000011405 */
[----:B------:R-:W-:Y:S01]  /*2080*/  IMAD.IADD R93, R13, 0x1, R93 ;  /* 0x000000010d5d7824 */ /* 0x000fe200078e025d */
[----:B------:R-:W-:Y:S01]  /*2090*/  LEA.HI R10, R6, R9, RZ, 0x6 ;  /* 0x00000009060a7211 */ /* 0x000fe200078f30ff */
[----:B------:R-:W-:Y:S01]  /*20a0*/  IMAD.WIDE.U32 R94, R145, R90, R94 ;  /* 0x0000005a915e7225 */ /* 0x000fe200078e005e */
[----:B------:R-:W-:-:S02]  /*20b0*/  LEA.HI R8, R4, R5, RZ, 0x3 ;  /* 0x0000000504087211 */ /* 0x000fc400078f18ff */
[----:B------:R-:W-:Y:S01]  /*20c0*/  LEA.HI R9, R6, R9, RZ, 0x3 ;  /* 0x0000000906097211 */ /* 0x000fe200078f18ff */
[C---:B------:R-:W-:Y:S01]  /*20d0*/  IMAD.WIDE.U32 R92, R145.reuse, R90, R92 ;  /* 0x0000005a915c7225 */ /* 0x040fe200078e005c */
[----:B------:R-:W-:Y:S02]  /*20e0*/  LEA.HI R4, R4, R5, RZ, 0x6 ;  /* 0x0000000504047211 */ /* 0x000fe400078f30ff */
[----:B------:R-:W-:Y:S01]  /*20f0*/  SHF.R.S32.HI R10, RZ, 0x6, R10 ;  /* 0x00000006ff0a7819 */ /* 0x000fe2000001140a */
[----:B------:R-:W-:Y:S01]  /*2100*/  IMAD.WIDE.U32 R98, R145, R96, R98 ;  /* 0x0000006091627225 */ /* 0x000fe200078e0062 */
[----:B------:R-:W-:Y:S02]  /*2110*/  LOP3.LUT R6, R176, 0x38, R9, 0xf8, !PT ;  /* 0x00000038b0067812 */ /* 0x000fe400078ef809 */
[----:B------:R-:W-:Y:S01]  /*2120*/  SHF.R.S32.HI R5, RZ, 0x6, R4 ;  /* 0x00000006ff057819 */ /* 0x000fe20000011404 */
[C---:B------:R-:W-:Y:S01]  /*2130*/  IMAD R143, R10.reuse, 0x1800, R178 ;  /* 0x000018000a8f7824 */ /* 0x040fe200078e02b2 */
[----:B------:R-:W-:Y:S01]  /*2140*/  SHF.R.S32.HI R15, RZ, 0x1f, R14 ;  /* 0x0000001fff0f7819 */ /* 0x000fe2000001140e */
[--C-:B------:R-:W-:Y:S01]  /*2150*/  IMAD R140, R10, 0x1800, R179.reuse ;  /* 0x000018000a8c7824 */ /* 0x100fe200078e02b3 */
[----:B------:R-:W-:Y:S01]  /*2160*/  LOP3.LUT R4, R176, 0x38, R8, 0xf8, !PT ;  /* 0x00000038b0047812 */ /* 0x000fe200078ef808 */
[C---:B------:R-:W-:Y:S01]  /*2170*/  IMAD R144, R5.reuse, 0x1800, R178 ;  /* 0x0000180005907824 */ /* 0x040fe200078e02b2 */
[-C--:B------:R-:W-:Y:S01]  /*2180*/  LOP3.LUT R6, R6, R177.reuse, RZ, 0x3c, !PT ;  /* 0x000000b106067212 */ /* 0x080fe200078e3cff */
[----:B------:R-:W-:Y:S01]  /*2190*/  IMAD R142, R5, 0x1800, R179 ;  /* 0x00001800058e7824 */ /* 0x000fe200078e02b3 */
[----:B------:R-:W-:Y:S01]  /*21a0*/  LEA.HI R20, R15, R14, RZ, 0x3 ;  /* 0x0000000e0f147211 */ /* 0x000fe200078f18ff */
[----:B------:R-:W-:Y:S01]  /*21b0*/  IMAD.SHL.U32 R129, R129, 0x2, RZ ;  /* 0x0000000281817824 */ /* 0x000fe200078e00ff */
[----:B------:R-:W-:-:S02]  /*21c0*/  LOP3.LUT R5, R4, R177, RZ, 0x3c, !PT ;  /* 0x000000b104057212 */ /* 0x000fc400078e3cff */
[----:B------:R-:W-:Y:S02]  /*21d0*/  LEA.HI R14, R15, R14, RZ, 0x6 ;  /* 0x0000000e0f0e7211 */ /* 0x000fe400078f30ff */
[----:B------:R-:W-:Y:S01]  /*21e0*/  IADD3 R143, R143, R6, RZ ;  /* 0x000000068f8f7210 */ /* 0x000fe20007ffe0ff */
[----:B------:R-:W-:Y:S01]  /*21f0*/  IMAD.IADD R144, R144, 0x1, R5 ;  /* 0x0000000190907824 */ /* 0x000fe200078e0205 */
[----:B------:R-:W-:Y:S02]  /*2200*/  SHF.R.S32.HI R15, RZ, 0x1f, R145 ;  /* 0x0000001fff0f7819 */ /* 0x000fe40000011491 */
[C---:B------:R-:W-:Y:S02]  /*2210*/  LOP3.LUT R6, R167.reuse, 0x38, R9, 0xf8, !PT ;  /* 0x00000038a7067812 */ /* 0x040fe400078ef809 */
[----:B------:R-:W-:Y:S02]  /*2220*/  LOP3.LUT R12, R167, 0x38, R8, 0xf8, !PT ;  /* 0x00000038a70c7812 */ /* 0x000fe400078ef808 */
[----:B------:R-:W-:Y:S01]  /*2230*/  LOP3.LUT R5, R6, R223, RZ, 0x3c, !PT ;  /* 0x000000df06057212 */ /* 0x000fe200078e3cff */
[----:B------:R-:W-:Y:S01]  /*2240*/  IMAD R6, R15, R96, RZ ;  /* 0x000000600f067224 */ /* 0x000fe200078e02ff */
[----:B------:R-:W-:-:S02]  /*2250*/  SHF.R.S32.HI R14, RZ, 0x6, R14 ;  /* 0x00000006ff0e7819 */ /* 0x000fc4000001140e */
[----:B------:R-:W-:Y:S01]  /*2260*/  LOP3.LUT R4, R176, 0x38, R20, 0xf8, !PT ;  /* 0x00000038b0047812 */ /* 0x000fe200078ef814 */
[----:B------:R-:W-:Y:S01]  /*2270*/  IMAD R107, R145, R97, R6 ;  /* 0x00000061916b7224 */ /* 0x000fe200078e0206 */
[----:B------:R-:W-:Y:S01]  /*2280*/  LOP3.LUT R13, R12, R223, RZ, 0x3c, !PT ;  /* 0x000000df0c0d7212 */ /* 0x000fe200078e3cff */
[----:B------:R-:W-:Y:S01]  /*2290*/  IMAD R141, R14, 0x1800, R178 ;  /* 0x000018000e8d7824 */ /* 0x000fe200078e02b2 */
[----:B------:R-:W-:Y:S01]  /*22a0*/  LOP3.LUT R6, R176, 0x18, R16, 0xf8, !PT ;  /* 0x00000018b0067812 */ /* 0x000fe200078ef810 */
[----:B------:R-:W-:Y:S01]  /*22b0*/  IMAD.IADD R140, R140, 0x1, R5 ;  /* 0x000000018c8c7824 */ /* 0x000fe200078e0205 */
[-C--:B------:R-:W-:Y:S01]  /*22c0*/  LOP3.LUT R4, R4, R177.reuse, RZ, 0x3c, !PT ;  /* 0x000000b104047212 */ /* 0x080fe200078e3cff */
[----:B------:R-:W-:Y:S01]  /*22d0*/  IMAD.IADD R142, R142, 0x1, R13 ;  /* 0x000000018e8e7824 */ /* 0x000fe200078e020d */
[----:B------:R-:W-:Y:S01]  /*22e0*/  ISETP.GE.AND P4, PT, R19, UR5, PT ;  /* 0x0000000513007c0c */ /* 0x000fe2000bf86270 */
[----:B------:R-:W-:Y:S01]  /*22f0*/  IMAD R138, R14, 0x1800, R179 ;  /* 0x000018000e8a7824 */ /* 0x000fe200078e02b3 */
[----:B------:R-:W-:Y:S01]  /*2300*/  LOP3.LUT R12, R167, 0x38, R20, 0xf8, !PT ;  /* 0x00000038a70c7812 */ /* 0x000fe200078ef814 */
[----:B------:R-:W-:Y:S01]  /*2310*/  IMAD.IADD R141, R141, 0x1, R4 ;  /* 0x000000018d8d7824 */ /* 0x000fe200078e0204 */
[----:B------:R-:W-:Y:S01]  /*2320*/  ISETP.GE.AND P0, PT, R23, UR4, PT ;  /* 0x0000000417007c0c */ /* 0x000fe2000bf06270 */
[----:B------:R-:W-:Y:S01]  /*2330*/  IMAD R4, R15, R90, RZ ;  /* 0x0000005a0f047224 */ /* 0x000fe200078e02ff */
[----:B------:R-:W-:Y:S01]  /*2340*/  LOP3.LUT R5, R6, R177, RZ, 0x3c, !PT ;  /* 0x000000b106057212 */ /* 0x000fe200078e3cff */
[----:B------:R-:W-:Y:S01]  /*2350*/  IMAD R15, R91, 0x60, RZ ;  /* 0x000000605b0f7824 */ /* 0x000fe200078e02ff */
[----:B------:R-:W-:Y:S01]  /*2360*/  SEL R6, RZ, 0x8, P4 ;  /* 0x00000008ff067807 */ /* 0x000fe20002000000 */
[----:B------:R-:W-:Y:S01]  /*2370*/  IMAD R21, R145, R91, R4 ;  /* 0x0000005b91157224 */ /* 0x000fe200078e0204 */
[----:B------:R-:W-:Y:S01]  /*2380*/  LOP3.LUT R13, R12, R223, RZ, 0x3c, !PT ;  /* 0x000000df0c0d7212 */ /* 0x000fe200078e3cff */
[----:B------:R-:W-:Y:S01]  /*2390*/  IMAD.IADD R109, R101, 0x1, R107 ;  /* 0x00000001656d7824 */ /* 0x000fe200078e026b */
[----:B------:R-:W-:Y:S01]  /*23a0*/  IADD3 R133, R133, R26, RZ ;  /* 0x0000001a85857210 */ /* 0x000fe20007ffe0ff */
[----:B------:R-:W-:Y:S01]  /*23b0*/  IMAD.IADD R108, R95, 0x1, R21 ;  /* 0x000000015f6c7824 */ /* 0x000fe200078e0215 */
[----:B------:R-:W-:Y:S01]  /*23c0*/  LOP3.LUT P5, RZ, R195, 0x4, RZ, 0xc0, !PT ;  /* 0x00000004c3ff7812 */ /* 0x000fe200078ac0ff */
[----:B------:R-:W-:Y:S01]  /*23d0*/  IMAD.IADD R138, R138, 0x1, R13 ;  /* 0x000000018a8a7824 */ /* 0x000fe200078e020d */
[----:B------:R-:W-:Y:S01]  /*23e0*/  SEL R10, RZ, 0x20, P0 ;  /* 0x00000020ff0a7807 */ /* 0x000fe20000000000 */
[----:B------:R-:W-:Y:S01]  /*23f0*/  IMAD R13, R97, 0x60, RZ ;  /* 0x00000060610d7824 */ /* 0x000fe200078e02ff */
[----:B------:R-:W-:Y:S01]  /*2400*/  LOP3.LUT R26, R7, R6, RZ, 0xfc, !PT ;  /* 0x00000006071a7212 */ /* 0x000fe200078efcff */
[----:B------:R-:W-:Y:S01]  /*2410*/  IMAD.IADD R106, R21, 0x1, R93 ;  /* 0x00000001156a7824 */ /* 0x000fe200078e025d */
[----:B------:R-:W-:Y:S01]  /*2420*/  LOP3.LUT R6, R7, 0x1, RZ, 0xc0, !PT ;  /* 0x0000000107067812 */ /* 0x000fe200078ec0ff */
[----:B------:R-:W-:Y:S01]  /*2430*/  IMAD.IADD R107, R107, 0x1, R99 ;  /* 0x000000016b6b7824 */ /* 0x000fe200078e0263 */
[----:B------:R-:W-:-:S02]  /*2440*/  SHF.R.S32.HI R124, RZ, 0x3, R8 ;  /* 0x00000003ff7c7819 */ /* 0x000fc40000011408 */
[----:B------:R-:W-:Y:S02]  /*2450*/  LOP3.LUT R7, R8, 0xfffffff8, RZ, 0xc0, !PT ;  /* 0xfffffff808077812 */ /* 0x000fe400078ec0ff */
[C---:B------:R-:W-:Y:S01]  /*2460*/  SHF.L.U64.HI R110, R96.reuse, 0x6, R97 ;  /* 0x00000006606e7819 */ /* 0x040fe20000010261 */
[----:B------:R-:W-:Y:S01]  /*2470*/  IMAD.WIDE.U32 R96, R96, 0x60, RZ ;  /* 0x0000006060607825 */ /* 0x000fe200078e00ff */
[C---:B------:R-:W-:Y:S02]  /*2480*/  SHF.L.U64.HI R112, R90.reuse, 0x6, R91 ;  /* 0x000000065a707819 */ /* 0x040fe4000001025b */
[----:B------:R-:W-:Y:S01]  /*2490*/  SEL R131, R131, 0xffffffe0, !P5 ;  /* 0xffffffe083837807 */ /* 0x000fe20006800000 */
[----:B------:R-:W-:Y:S01]  /*24a0*/  IMAD.WIDE.U32 R90, R90, 0x60, RZ ;  /* 0x000000605a5a7825 */ /* 0x000fe200078e00ff */
[----:B------:R-:W-:Y:S02]  /*24b0*/  IADD3 R5, R178, R5, RZ ;  /* 0x00000005b2057210 */ /* 0x000fe40007ffe0ff */
[----:B------:R-:W-:Y:S01]  /*24c0*/  SHF.R.S32.HI R121, RZ, 0x3, R9 ;  /* 0x00000003ff797819 */ /* 0x000fe20000011409 */
[----:B------:R-:W-:Y:S01]  /*24d0*/  IMAD.IADD R134, R97, 0x1, R13 ;  /* 0x0000000161867824 */ /* 0x000fe200078e020d */
[----:B------:R-:W-:Y:S01]  /*24e0*/  LOP3.LUT R8, R9, 0xfffffff8, RZ, 0xc0, !PT ;  /* 0xfffffff809087812 */ /* 0x000fe200078ec0ff */
[----:B------:R-:W-:Y:S01]  /*24f0*/  IMAD.IADD R136, R91, 0x1, R15 ;  /* 0x000000015b887824 */ /* 0x000fe200078e020f */
[----:B------:R-:W-:Y:S01]  /*2500*/  LOP3.LUT R103, R11, R10, RZ, 0xfc, !PT ;  /* 0x0000000a0b677212 */ /* 0x000fe200078efcff */
[----:B------:R-:W-:Y:S01]  /*2510*/  IMAD.IADD R137, R131, 0x1, R5 ;  /* 0x0000000183897824 */ /* 0x000fe200078e0205 */
[----:B------:R-:W-:-:S02]  /*2520*/  LOP3.LUT R9, R20, 0xfffffff8, RZ, 0xc0, !PT ;  /* 0xfffffff814097812 */ /* 0x000fc400078ec0ff */
[----:B------:R-:W-:Y:S02]  /*2530*/  SHF.R.S32.HI R120, RZ, 0x3, R20 ;  /* 0x00000003ff787819 */ /* 0x000fe40000011414 */
[C---:B------:R-:W-:Y:S02]  /*2540*/  LOP3.LUT R20, R26.reuse, 0x2, RZ, 0xc0, !PT ;  /* 0x000000021a147812 */ /* 0x040fe400078ec0ff */
[----:B------:R-:W-:Y:S02]  /*2550*/  LOP3.LUT R21, R26, 0x4, RZ, 0xc0, !PT ;  /* 0x000000041a157812 */ /* 0x000fe400078ec0ff */
[C---:B------:R-:W-:Y:S02]  /*2560*/  LOP3.LUT R27, R103.reuse, 0x2, RZ, 0xc0, !PT ;  /* 0x00000002671b7812 */ /* 0x040fe400078ec0ff */
[C---:B------:R-:W-:Y:S02]  /*2570*/  LOP3.LUT R28, R103.reuse, 0x4, RZ, 0xc0, !PT ;  /* 0x00000004671c7812 */ /* 0x040fe400078ec0ff */
[----:B------:R-:W-:-:S02]  /*2580*/  LOP3.LUT R105, R103, 0x8, RZ, 0xc0, !PT ;  /* 0x0000000867697812 */ /* 0x000fc400078ec0ff */
[----:B------:R-:W-:Y:S02]  /*2590*/  LOP3.LUT R104, R103, 0x10, RZ, 0xc0, !PT ;  /* 0x0000001067687812 */ /* 0x000fe400078ec0ff */
[----:B------:R-:W-:Y:S02]  /*25a0*/  SHF.R.S32.HI R4, RZ, 0x1f, R30 ;  /* 0x0000001fff047819 */ /* 0x000fe4000001141e */
[----:B0-----:R-:W-:Y:S02]  /*25b0*/  LEA.HI R148, R148, 0x8, RZ, 0x19 ;  /* 0x0000000894947811 */ /* 0x001fe400078fc8ff */
[----:B------:R-:W-:Y:S02]  /*25c0*/  LOP3.LUT R10, R11, 0x1, RZ, 0xc0, !PT ;  /* 0x000000010b0a7812 */ /* 0x000fe400078ec0ff */
[----:B------:R-:W-:Y:S02]  /*25d0*/  LOP3.LUT R26, R26, 0x8, RZ, 0xc0, !PT ;  /* 0x000000081a1a7812 */ /* 0x000fe400078ec0ff */
[----:B------:R-:W-:-:S02]  /*25e0*/  SHF.R.S32.HI R116, RZ, 0x1f, R7 ;  /* 0x0000001fff747819 */ /* 0x000fc40000011407 */
[----:B------:R-:W-:Y:S02]  /*25f0*/  SHF.R.S32.HI R115, RZ, 0x1f, R8 ;  /* 0x0000001fff737819 */ /* 0x000fe40000011408 */
[----:B------:R-:W-:Y:S02]  /*2600*/  SHF.R.S32.HI R114, RZ, 0x1f, R9 ;  /* 0x0000001fff727819 */ /* 0x000fe40000011409 */
[----:B------:R-:W-:Y:S02]  /*2610*/  LOP3.LUT R103, R103, 0x20, RZ, 0xc0, !PT ;  /* 0x0000002067677812 */ /* 0x000fe400078ec0ff */
[----:B----4-:R-:W-:-:S07]  /*2620*/  SHF.R.S32.HI R132, RZ, 0x1f, R102 ;  /* 0x0000001fff847819 */ /* 0x010fce0000011466 */
.L_x_562:
[----:B------:R-:W0:Y:S01]  /*2630*/  LDC R84, c[0x0][0x430] ;  /* 0x00010c00ff547b82 */ /* 0x000e220000000800 */
[----:B------:R-:W-:Y:S02]  /*2640*/  VIADD R24, R24, 0xffffffff ;  /* 0xffffffff18187836 */ /* 0x000fe40000000000 */
[----:B------:R-:W-:Y:S02]  /*2650*/  IMAD.MOV.U32 R31, RZ, RZ, RZ ;  /* 0x000000ffff1f7224 */ /* 0x000fe400078e00ff */
[----:B-1----:R-:W-:-:S03]  /*2660*/  IMAD R12, R24, 0x60, R117 ;  /* 0x00000060180c7824 */ /* 0x002fc600078e0275 */
[----:B------:R-:W1:Y:S02]  /*2670*/  LDC R128, c[0x0][0x3f4] ;  /* 0x0000fd00ff807b82 */ /* 0x000e640000000800 */
[----:B------:R-:W-:Y:S02]  /*2680*/  ISETP.GE.AND P0, PT, R12, R25, PT ;  /* 0x000000190c00720c */ /* 0x000fe40003f06270 */
[----:B------:R-:W-:Y:S02]  /*2690*/  IADD3 R36, R133, R12, RZ ;  /* 0x0000000c85247210 */ /* 0x000fe40007ffe0ff */
[----:B------:R-:W-:-:S03]  /*26a0*/  ISETP.GT.OR P0, PT, R117, 0x5f, P0 ;  /* 0x0000005f7500780c */ /* 0x000fc60000704670 */
[----:B--2---:R-:W-:Y:S01]  /*26b0*/  IMAD.MOV.U32 R32, RZ, RZ, R36 ;  /* 0x000000ffff207224 */ /* 0x004fe200078e0024 */
[----:B0-----:R-:W-:-:S09]  /*26c0*/  ISETP.NE.AND P4, PT, R84, 0x1, PT ;  /* 0x000000015400780c */ /* 0x001fd20003f85270 */
[----:B------:R-:W0:Y:S08]  /*26d0*/  @!P0 LDC.64 R14, c[0x0][0x428] ;  /* 0x00010a00ff0e8b82 */ /* 0x000e300000000a00 */
[----:B------:R-:W2:Y:S08]  /*26e0*/  @!P0 LDC.64 R12, c[0x0][0x418] ;  /* 0x00010600ff0c8b82 */ /* 0x000eb00000000a00 */
[----:B------:R-:W3:Y:S08]  /*26f0*/  @P4 LDC R11, c[0x0][0x434] ;  /* 0x00010d00ff0b4b82 */ /* 0x000ef00000000800 */
[----:B----4-:R-:W4:Y:S01]  /*2700*/  @P4 LDC R34, c[0x0][0x438] ;  /* 0x00010e00ff224b82 */ /* 0x010f220000000800 */
[----:B---3--:R-:W-:-:S05]  /*2710*/  @P4 IMAD.HI.U32 R11, R36, R11, RZ ;  /* 0x0000000b240b4227 */ /* 0x008fca00078e00ff */
[----:B----4-:R-:W-:Y:S01]  /*2720*/  @P4 SHF.R.U32.HI R32, RZ, R34, R11 ;  /* 0x00000022ff204219 */ /* 0x010fe2000001160b */
[----:B0-----:R-:W-:-:S03]  /*2730*/  @!P0 IMAD R11, R132, R14, RZ ;  /* 0x0000000e840b8224 */ /* 0x001fc600078e02ff */
[--C-:B------:R-:W-:Y:S01]  /*2740*/  @!P0 SHF.R.S32.HI R33, RZ, 0x1f, R32.reuse ;  /* 0x0000001fff218819 */ /* 0x100fe20000011420 */
[C---:B------:R-:W-:Y:S02]  /*2750*/  @!P0 IMAD R11, R102.reuse, R15, R11 ;  /* 0x0000000f660b8224 */ /* 0x040fe400078e020b */
[----:B------:R-:W-:-:S04]  /*2760*/  @!P0 IMAD.WIDE.U32 R14, R102, R14, R32 ;  /* 0x0000000e660e8225 */ /* 0x000fc800078e0020 */
[----:B------:R-:W-:Y:S01]  /*2770*/  @!P0 IMAD.IADD R11, R15, 0x1, R11 ;  /* 0x000000010f0b8824 */ /* 0x000fe200078e020b */
[----:B--2---:R-:W-:-:S04]  /*2780*/  @!P0 LEA R12, P4, R14, R12, 0x2 ;  /* 0x0000000c0e0c8211 */ /* 0x004fc800078810ff */
[----:B------:R-:W-:-:S05]  /*2790*/  @!P0 LEA.HI.X R13, R14, R13, R11, 0x2, P4 ;  /* 0x0000000d0e0d8211 */ /* 0x000fca00020f140b */
[----:B------:R0:W5:Y:S01]  /*27a0*/  @!P0 LDG.E R31, desc[UR60][R12.64] ;  /* 0x0000003c0c1f8981 */ /* 0x000162000c1e1900 */
[----:B-1----:R-:W-:Y:S01]  /*27b0*/  ISETP.GE.AND P0, PT, R128, 0x1, PT ;  /* 0x000000018000780c */ /* 0x002fe20003f06270 */
[----:B------:R-:W-:Y:S01]  /*27c0*/  IMAD.MOV R11, RZ, RZ, -R32 ;  /* 0x000000ffff0b7224 */ /* 0x000fe200078e0a20 */
[----:B------:R-:W-:Y:S01]  /*27d0*/  ISETP.GT.AND P4, PT, R24, R130, PT ;  /* 0x000000821800720c */ /* 0x000fe20003f84270 */
[----:B------:R-:W-:Y:S01]  /*27e0*/  IMAD R33, R18, 0x4800, R5 ;  /* 0x0000480012217824 */ /* 0x000fe200078e0205 */
[----:B------:R-:W-:Y:S05]  /*27f0*/  YIELD ;  /* 0x0000000000007946 */ /* 0x000fea0003800000 */
[----:B------:R-:W-:Y:S01]  /*2800*/  IMAD R84, R84, R11, R36 ;  /* 0x0000000b54547224 */ /* 0x000fe200078e0224 */
[----:B------:R-:W-:Y:S01]  /*2810*/  BSSY B0, `(.L_x_457) ;  /* 0x00007ef000007945 */ /* 0x000fe20003800000 */
[----:B------:R-:W-:Y:S01]  /*2820*/  IMAD R11, R18, 0x4800, R137 ;  /* 0x00004800120b7824 */ /* 0x000fe200078e0289 */
[----:B------:R-:W-:Y:S01]  /*2830*/  P2R R127, PR, RZ, 0x10 ;  /* 0x00000010ff7f7803 */ /* 0x000fe20000000000 */
[----:B------:R-:W-:-:S02]  /*2840*/  IMAD R33, R33, 0x2, R126 ;  /* 0x0000000221217824 */ /* 0x000fc400078e027e */
[----:B------:R-:W-:Y:S01]  /*2850*/  IMAD R32, R11, 0x2, R126 ;  /* 0x000000020b207824 */ /* 0x000fe200078e027e */
[----:B0-----:R-:W-:Y:S06]  /*2860*/  @!P0 BRA `(.L_x_458) ;  /* 0x0000007400c88947 */ /* 0x001fec0003800000 */
[----:B------:R-:W-:Y:S01]  /*2870*/  SHF.R.S32.HI R85, RZ, 0x1f, R84 ;  /* 0x0000001fff557819 */ /* 0x000fe20000011454 */
[----:B------:R-:W-:Y:S01]  /*2880*/  ULDC.64 UR4, c[0x0][0x300] ;  /* 0x0000c00000047ab9 */ /* 0x000fe20000000a00 */
[----:B-----5:R-:W-:Y:S01]  /*2890*/  SHF.R.S32.HI R86, RZ, 0x1f, R31 ;  /* 0x0000001fff567819 */ /* 0x020fe2000001141f */
[----:B------:R-:W-:Y:S01]  /*28a0*/  IMAD.WIDE.U32 R12, R84, UR4, RZ ;  /* 0x00000004540c7c25 */ /* 0x000fe2000f8e00ff */
[----:B------:R-:W-:Y:S02]  /*28b0*/  ULDC.U8 UR6, c[0x0][0x410] ;  /* 0x0001040000067ab9 */ /* 0x000fe40000000000 */
[----:B------:R-:W-:Y:S01]  /*28c0*/  ISETP.NE.AND P0, PT, RZ, UR6, PT ;  /* 0x00000006ff007c0c */ /* 0x000fe2000bf05270 */
[----:B------:R-:W-:Y:S02]  /*28d0*/  IMAD R11, R85, UR4, RZ ;  /* 0x00000004550b7c24 */ /* 0x000fe4000f8e02ff */
[----:B------:R-:W-:Y:S02]  /*28e0*/  IMAD R34, R136, R24, RZ ;  /* 0x0000001888227224 */ /* 0x000fe400078e02ff */
[----:B------:R-:W-:Y:S01]  /*28f0*/  IMAD R11, R84, UR5, R11 ;  /* 0x00000005540b7c24 */ /* 0x000fe2000f8e020b */
[----:B------:R-:W-:Y:S01]  /*2900*/  ULDC.64 UR4, c[0x0][0x310] ;  /* 0x0000c40000047ab9 */ /* 0x000fe20000000a00 */
[----:B------:R-:W-:-:S02]  /*2910*/  IMAD R87, R24, -0x60, R25 ;  /* 0xffffffa018577824 */ /* 0x000fc400078e0219 */
[----:B------:R-:W-:Y:S02]  /*2920*/  IMAD R14, R86, UR4, RZ ;  /* 0x00000004560e7c24 */ /* 0x000fe4000f8e02ff */
[----:B------:R-:W-:Y:S01]  /*2930*/  IMAD.IADD R13, R13, 0x1, R11 ;  /* 0x000000010d0d7824 */ /* 0x000fe200078e020b */
[----:B------:R-:W-:Y:S01]  /*2940*/  SHF.R.S32.HI R11, RZ, 0x1f, R24 ;  /* 0x0000001fff0b7819 */ /* 0x000fe20000011418 */
[----:B------:R-:W-:Y:S01]  /*2950*/  IMAD R15, R31, UR5, R14 ;  /* 0x000000051f0f7c24 */ /* 0x000fe2000f8e020e */
[----:B------:R-:W-:Y:S01]  /*2960*/  VIMNMX R87, R87, 0x60, PT ;  /* 0x0000006057577848 */ /* 0x000fe20003fe0100 */
[----:B------:R-:W-:Y:S01]  /*2970*/  IMAD.WIDE.U32 R12, R31, UR4, R12 ;  /* 0x000000041f0c7c25 */ /* 0x000fe2000f8e000c */
[----:B------:R-:W-:-:S03]  /*2980*/  ULDC.64 UR4, c[0x0][0x308] ;  /* 0x0000c20000047ab9 */ /* 0x000fc60000000a00 */
[----:B------:R-:W-:Y:S02]  /*2990*/  IMAD R14, R134, R24, RZ ;  /* 0x00000018860e7224 */ /* 0x000fe400078e02ff */
[----:B------:R-:W-:Y:S02]  /*29a0*/  IMAD.IADD R13, R13, 0x1, R15 ;  /* 0x000000010d0d7824 */ /* 0x000fe400078e020f */
[----:B------:R-:W-:Y:S02]  /*29b0*/  IMAD R15, R4, UR4, RZ ;  /* 0x00000004040f7c24 */ /* 0x000fe4000f8e02ff */
[C---:B------:R-:W-:Y:S02]  /*29c0*/  IMAD R35, R11.reuse, R96, R14 ;  /* 0x000000600b237224 */ /* 0x040fe400078e020e */
[----:B------:R-:W-:Y:S02]  /*29d0*/  IMAD R37, R11, R90, R34 ;  /* 0x0000005a0b257224 */ /* 0x000fe400078e0222 */
[----:B------:R-:W-:-:S02]  /*29e0*/  IMAD R11, R30, UR5, R15 ;  /* 0x000000051e0b7c24 */ /* 0x000fc4000f8e020f */
[----:B------:R-:W-:Y:S01]  /*29f0*/  IMAD.WIDE.U32 R118, R30, UR4, R12 ;  /* 0x000000041e767c25 */ /* 0x000fe2000f8e000c */
[----:B------:R-:W-:-:S03]  /*2a00*/  ULDC.64 UR4, c[0x0][0x2e8] ;  /* 0x0000ba0000047ab9 */ /* 0x000fc60000000a00 */
[-C--:B------:R-:W-:Y:S01]  /*2a10*/  IMAD.WIDE.U32 R14, R96, R24.reuse, RZ ;  /* 0x00000018600e7225 */ /* 0x080fe200078e00ff */
[----:B------:R-:W-:Y:S02]  /*2a20*/  IADD3 R11, R119, R11, RZ ;  /* 0x0000000b770b7210 */ /* 0x000fe40007ffe0ff */
[----:B------:R-:W-:Y:S01]  /*2a30*/  LEA R119, P4, R118, UR4, 0x1 ;  /* 0x0000000476777c11 */ /* 0x000fe2000f8808ff */
[----:B------:R-:W-:-:S03]  /*2a40*/  IMAD.WIDE.U32 R12, R90, R24, RZ ;  /* 0x000000185a0c7225 */ /* 0x000fc600078e00ff */
[----:B------:R-:W-:Y:S01]  /*2a50*/  LEA.HI.X R118, R118, UR5, R11, 0x1, P4 ;  /* 0x0000000576767c11 */ /* 0x000fe2000a0f0c0b */
[----:B------:R-:W-:Y:S02]  /*2a60*/  IMAD.IADD R11, R15, 0x1, R35 ;  /* 0x000000010f0b7824 */ /* 0x000fe400078e0223 */
[----:B------:R-:W-:Y:S01]  /*2a70*/  IMAD.IADD R82, R13, 0x1, R37 ;  /* 0x000000010d527824 */ /* 0x000fe200078e0225 */
[----:B------:R-:W-:Y:S06]  /*2a80*/  @!P0 BRA `(.L_x_459) ;  /* 0x0000003800548947 */ /* 0x000fec0003800000 */
[----:B------:R-:W-:Y:S01]  /*2a90*/  ISETP.GE.AND P4, PT, R165, R87, PT ;  /* 0x00000057a500720c */ /* 0x000fe20003f86270 */
[----:B------:R-:W-:Y:S01]  /*2aa0*/  BSSY B1, `(.L_x_460) ;  /* 0x0000037000017945 */ /* 0x000fe20003800000 */
        /* <DEDUP_REMOVED lines=12> */
[----:B------:R-:W-:Y:S01]  /*2b70*/  CS2R R80, SRZ ;  /* 0x0000000000507805 */ /* 0x000fe2000001ff00 */
[----:B------:R-:W-:Y:S06]  /*2b80*/  @P4 BRA `(.L_x_461) ;  /* 0x0000000000a04947 */ /* 0x000fec0003800000 */
[----:B------:R-:W-:Y:S01]  /*2b90*/  IADD3 R37, P5, R100, R14, RZ ;  /* 0x0000000e64257210 */ /* 0x000fe20007fbe0ff */
[----:B------:R-:W-:Y:S01]  /*2ba0*/  ULDC.64 UR4, c[0x0][0x3e8] ;  /* 0x0000fa0000047ab9 */ /* 0x000fe20000000a00 */
[----:B------:R-:W-:Y:S01]  /*2bb0*/  IADD3 R39, P0, R94, R12, RZ ;  /* 0x0000000c5e277210 */ /* 0x000fe20007f1e0ff */
[----:B------:R-:W-:Y:S01]  /*2bc0*/  ULDC.64 UR6, c[0x0][0x400] ;  /* 0x0001000000067ab9 */ /* 0x000fe20000000a00 */
[----:B------:R-:W-:Y:S01]  /*2bd0*/  CS2R R78, SRZ ;  /* 0x00000000004e7805 */ /* 0x000fe2000001ff00 */
[----:B------:R-:W-:Y:S01]  /*2be0*/  IMAD.X R38, R11, 0x1, R109, P5 ;  /* 0x000000010b267824 */ /* 0x000fe200028e066d */
[----:B------:R-:W-:Y:S01]  /*2bf0*/  LEA R36, P5, R37, UR4, 0x1 ;  /* 0x0000000425247c11 */ /* 0x000fe2000f8a08ff */
[----:B------:R-:W-:Y:S01]  /*2c00*/  IMAD.X R40, R82, 0x1, R108, P0 ;  /* 0x0000000152287824 */ /* 0x000fe200000e066c */
[----:B------:R-:W-:Y:S02]  /*2c10*/  ISETP.GE.AND P0, PT, R160, R128, PT ;  /* 0x00000080a000720c */ /* 0x000fe40003f06270 */
[----:B------:R-:W-:-:S02]  /*2c20*/  CS2R R74, SRZ ;  /* 0x00000000004a7805 */ /* 0x000fc4000001ff00 */
[----:B------:R-:W-:Y:S02]  /*2c30*/  LEA.HI.X R37, R37, UR5, R38, 0x1, P5 ;  /* 0x0000000525257c11 */ /* 0x000fe4000a8f0c26 */
[----:B------:R-:W-:Y:S02]  /*2c40*/  CS2R R80, SRZ ;  /* 0x0000000000507805 */ /* 0x000fe4000001ff00 */
[C---:B------:R-:W-:Y:S02]  /*2c50*/  LEA R38, P5, R39.reuse, UR6, 0x1 ;  /* 0x0000000627267c11 */ /* 0x040fe4000f8a08ff */
[----:B------:R-:W-:Y:S02]  /*2c60*/  CS2R R76, SRZ ;  /* 0x00000000004c7805 */ /* 0x000fe4000001ff00 */
[----:B------:R-:W-:Y:S02]  /*2c70*/  LEA.HI.X R39, R39, UR7, R40, 0x1, P5 ;  /* 0x0000000727277c11 */ /* 0x000fe4000a8f0c28 */
[-C--:B------:R-:W-:Y:S01]  /*2c80*/  ISETP.GE.AND P5, PT, R169, R128.reuse, PT ;  /* 0x00000080a900720c */ /* 0x080fe20003fa6270 */
[----:B------:R0:W5:Y:S04]  /*2c90*/  @!P0 LDG.E.64 R78, desc[UR60][R36.64] ;  /* 0x0000003c244e8981 */ /* 0x000168000c1e1b00 */
[----:B------:R0:W5:Y:S01]  /*2ca0*/  @!P0 LDG.E.64 R80, desc[UR60][R38.64] ;  /* 0x0000003c26508981 */ /* 0x000162000c1e1b00 */
[----:B------:R-:W-:-:S07]  /*2cb0*/  ISETP.GE.AND P0, PT, R168, R128, PT ;  /* 0x00000080a800720c */ /* 0x000fce0003f06270 */
[----:B------:R0:W5:Y:S04]  /*2cc0*/  @!P5 LDG.E.64 R74, desc[UR60][R36.64+0x20] ;  /* 0x0000203c244ad981 */ /* 0x000168000c1e1b00 */
[----:B------:R0:W5:Y:S01]  /*2cd0*/  @!P5 LDG.E.64 R76, desc[UR60][R38.64+0x20] ;  /* 0x0000203c264cd981 */ /* 0x000162000c1e1b00 */
[----:B------:R-:W-:Y:S02]  /*2ce0*/  ISETP.GE.AND P5, PT, R171, R128, PT ;  /* 0x00000080ab00720c */ /* 0x000fe40003fa6270 */
[----:B------:R-:W-:Y:S02]  /*2cf0*/  CS2R R70, SRZ ;  /* 0x0000000000467805 */ /* 0x000fe4000001ff00 */
[----:B------:R-:W-:Y:S02]  /*2d00*/  CS2R R72, SRZ ;  /* 0x0000000000487805 */ /* 0x000fe4000001ff00 */
[----:B------:R-:W-:-:S02]  /*2d10*/  CS2R R66, SRZ ;  /* 0x0000000000427805 */ /* 0x000fc4000001ff00 */
[----:B------:R-:W-:Y:S01]  /*2d20*/  CS2R R68, SRZ ;  /* 0x0000000000447805 */ /* 0x000fe2000001ff00 */
[----:B------:R0:W5:Y:S04]  /*2d30*/  @!P0 LDG.E.64 R70, desc[UR60][R36.64+0x40] ;  /* 0x0000403c24468981 */ /* 0x000168000c1e1b00 */
[----:B------:R0:W5:Y:S01]  /*2d40*/  @!P0 LDG.E.64 R72, desc[UR60][R38.64+0x40] ;  /* 0x0000403c26488981 */ /* 0x000162000c1e1b00 */
[----:B------:R-:W-:-:S03]  /*2d50*/  ISETP.GE.AND P0, PT, R170, R128, PT ;  /* 0x00000080aa00720c */ /* 0x000fc60003f06270 */
        /* <DEDUP_REMOVED lines=8> */
[----:B------:R0:W5:Y:S04]  /*2de0*/  @!P0 LDG.E.64 R64, desc[UR60][R38.64+0x80] ;  /* 0x0000803c26408981 */ /* 0x000168000c1e1b00 */
[----:B------:R0:W5:Y:S04]  /*2df0*/  @!P5 LDG.E.64 R58, desc[UR60][R36.64+0xa0] ;  /* 0x0000a03c243ad981 */ /* 0x000168000c1e1b00 */
[----:B------:R0:W5:Y:S02]  /*2e00*/  @!P5 LDG.E.64 R60, desc[UR60][R38.64+0xa0] ;  /* 0x0000a03c263cd981 */ /* 0x000164000c1e1b00 */
.L_x_461:
[----:B------:R-:W-:Y:S05]  /*2e10*/  BSYNC B1 ;  /* 0x0000000000017941 */ /* 0x000fea0003800000 */
.L_x_460:
[----:B------:R-:W-:Y:S01]  /*2e20*/  ISETP.GE.AND P5, PT, R224, R87, PT ;  /* 0x00000057e000720c */ /* 0x000fe20003fa6270 */
[----:B------:R-:W-:Y:S01]  /*2e30*/  BSSY B1, `(.L_x_462) ;  /* 0x0000037000017945 */ /* 0x000fe20003800000 */
[----:B0-----:R-:W-:Y:S02]  /*2e40*/  CS2R R38, SRZ ;  /* 0x0000000000267805 */ /* 0x001fe4000001ff00 */
        /* <DEDUP_REMOVED lines=8> */
[----:B------:R-:W-:Y:S01]  /*2ed0*/  CS2R R52, SRZ ;  /* 0x0000000000347805 */ /* 0x000fe2000001ff00 */
[----:B-----5:R-:W-:Y:S01]  /*2ee0*/  IMAD.MOV.U32 R88, RZ, RZ, R58 ;  /* 0x000000ffff587224 */ /* 0x020fe200078e003a */
[----:B------:R-:W-:Y:S01]  /*2ef0*/  CS2R R56, SRZ ;  /* 0x0000000000387805 */ /* 0x000fe2000001ff00 */
[----:B------:R-:W-:Y:S01]  /*2f00*/  IMAD.MOV.U32 R83, RZ, RZ, R59 ;  /* 0x000000ffff537224 */ /* 0x000fe200078e003b */
[----:B------:R-:W-:Y:S06]  /*2f10*/  @P5 BRA `(.L_x_463) ;  /* 0x0000000000a05947 */ /* 0x000fec0003800000 */
[----:B------:R-:W-:Y:S01]  /*2f20*/  IADD3 R14, P0, P6, R100, R14, R111 ;  /* 0x0000000e640e7210 */ /* 0x000fe20007e1e06f */
[----:B------:R-:W-:Y:S01]  /*2f30*/  ULDC.64 UR4, c[0x0][0x3e8] ;  /* 0x0000fa0000047ab9 */ /* 0x000fe20000000a00 */
[----:B------:R-:W-:Y:S01]  /*2f40*/  ULDC.64 UR6, c[0x0][0x400] ;  /* 0x0001000000067ab9 */ /* 0x000fe20000000a00 */
[----:B------:R-:W-:Y:S02]  /*2f50*/  CS2R R54, SRZ ;  /* 0x0000000000367805 */ /* 0x000fe4000001ff00 */
[----:B------:R-:W-:Y:S02]  /*2f60*/  IADD3.X R13, R109, R11, R110, P0, P6 ;  /* 0x0000000b6d0d7210 */ /* 0x000fe400007ec46e */
[----:B------:R-:W-:Y:S02]  /*2f70*/  CS2R R56, SRZ ;  /* 0x0000000000387805 */ /* 0x000fe4000001ff00 */
[----:B------:R-:W-:-:S04]  /*2f80*/  IADD3 R11, P0, P6, R94, R12, R113 ;  /* 0x0000000c5e0b7210 */ /* 0x000fc80007e1e071 */
[----:B------:R-:W-:Y:S02]  /*2f90*/  IADD3.X R82, R108, R82, R112, P0, P6 ;  /* 0x000000526c527210 */ /* 0x000fe400007ec470 */
[----:B------:R-:W-:-:S04]  /*2fa0*/  LEA R12, P0, R14, UR4, 0x1 ;  /* 0x000000040e0c7c11 */ /* 0x000fc8000f8008ff */
[----:B------:R-:W-:Y:S02]  /*2fb0*/  LEA.HI.X R13, R14, UR5, R13, 0x1, P0 ;  /* 0x000000050e0d7c11 */ /* 0x000fe400080f0c0d */
[----:B------:R-:W-:-:S04]  /*2fc0*/  LEA R14, P0, R11, UR6, 0x1 ;  /* 0x000000060b0e7c11 */ /* 0x000fc8000f8008ff */
[----:B------:R-:W-:Y:S02]  /*2fd0*/  LEA.HI.X R15, R11, UR7, R82, 0x1, P0 ;  /* 0x000000070b0f7c11 */ /* 0x000fe400080f0c52 */
[----:B------:R-:W-:Y:S02]  /*2fe0*/  ISETP.GE.AND P0, PT, R160, R128, PT ;  /* 0x00000080a000720c */ /* 0x000fe40003f06270 */
[----:B------:R-:W-:Y:S02]  /*2ff0*/  CS2R R50, SRZ ;  /* 0x0000000000327805 */ /* 0x000fe4000001ff00 */
[----:B------:R-:W-:-:S09]  /*3000*/  CS2R R52, SRZ ;  /* 0x0000000000347805 */ /* 0x000fd2000001ff00 */
[----:B------:R0:W5:Y:S04]  /*3010*/  @!P0 LDG.E.64 R54, desc[UR60][R12.64] ;  /* 0x0000003c0c368981 */ /* 0x000168000c1e1b00 */
[----:B------:R0:W5:Y:S01]  /*3020*/  @!P0 LDG.E.64 R56, desc[UR60][R14.64] ;  /* 0x0000003c0e388981 */ /* 0x000162000c1e1b00 */
        /* <DEDUP_REMOVED lines=20> */
[----:B------:R-:W-:-:S13]  /*3170*/  ISETP.GE.AND P0, PT, R172, R128, PT ;  /* 0x00000080ac00720c */ /* 0x000fda0003f06270 */
[----:B------:R0:W5:Y:S04]  /*3180*/  @!P0 LDG.E.64 R34, desc[UR60][R12.64+0xa0] ;  /* 0x0000a03c0c228981 */ /* 0x000168000c1e1b00 */
[----:B------:R0:W5:Y:S02]  /*3190*/  @!P0 LDG.E.64 R36, desc[UR60][R14.64+0xa0] ;  /* 0x0000a03c0e248981 */ /* 0x000164000c1e1b00 */
.L_x_463:
[----:B------:R-:W-:Y:S05]  /*31a0*/  BSYNC B1 ;  /* 0x0000000000017941 */ /* 0x000fea0003800000 */
.L_x_462:
[----:B------:R-:W2:Y:S01]  /*31b0*/  LDL R11, [R1+0x30] ;  /* 0x00003000010b7983 */ /* 0x000ea20000100800 */
[----:B0-----:R-:W-:Y:S01]  /*31c0*/  IMAD.MOV.U32 R12, RZ, RZ, R63 ;  /* 0x000000ffff0c7224 */ /* 0x001fe200078e003f */
[----:B------:R-:W-:Y:S01]  /*31d0*/  PRMT R204, R88, 0x5410, R83 ;  /* 0x0000541058cc7816 */ /* 0x000fe20000000053 */
[----:B------:R-:W-:Y:S02]  /*31e0*/  IMAD.MOV.U32 R13, RZ, RZ, R70 ;  /* 0x000000ffff0d7224 */ /* 0x000fe400078e0046 */
[----:B------:R-:W-:Y:S01]  /*31f0*/  IMAD.MOV.U32 R14, RZ, RZ, R71 ;  /* 0x000000ffff0e7224 */ /* 0x000fe200078e0047 */
[----:B------:R-:W-:Y:S01]  /*3200*/  PRMT R206, R206, 0x5410, R12 ;  /* 0x00005410cece7816 */ /* 0x000fe2000000000c */
[----:B------:R-:W-:Y:S01]  /*3210*/  IMAD.MOV.U32 R12, RZ, RZ, R67 ;  /* 0x000000ffff0c7224 */ /* 0x000fe200078e0043 */
[----:B------:R-:W-:Y:S01]  /*3220*/  PRMT R210, R210, 0x5410, R13 ;  /* 0x00005410d2d27816 */ /* 0x000fe2000000000d */
[----:B------:R-:W-:Y:S01]  /*3230*/  IMAD.MOV.U32 R13, RZ, RZ, R78 ;  /* 0x000000ffff0d7224 */ /* 0x000fe200078e004e */
[----:B------:R-:W-:Y:S01]  /*3240*/  PRMT R211, R211, 0x5410, R14 ;  /* 0x00005410d3d37816 */ /* 0x000fe2000000000e */
[----:B------:R-:W-:Y:S01]  /*3250*/  IMAD.MOV.U32 R14, RZ, RZ, R79 ;  /* 0x000000ffff0e7224 */ /* 0x000fe200078e004f */
[----:B------:R-:W-:Y:S01]  /*3260*/  PRMT R208, R208, 0x5410, R12 ;  /* 0x00005410d0d07816 */ /* 0x000fe2000000000c */
[----:B------:R-:W-:-:S03]  /*3270*/  IMAD.MOV.U32 R12, RZ, RZ, R75 ;  /* 0x000000ffff0c7224 */ /* 0x000fc600078e004b */
[----:B------:R-:W-:Y:S01]  /*3280*/  PRMT R152, R14, 0x5410, R13 ;  /* 0x000054100e987816 */ /* 0x000fe2000000000d */
[----:B------:R-:W-:Y:S01]  /*3290*/  IMAD.MOV.U32 R14, RZ, RZ, R60 ;  /* 0x000000ffff0e7224 */ /* 0x000fe200078e003c */
[----:B------:R-:W-:Y:S01]  /*32a0*/  PRMT R213, R213, 0x5410, R12 ;  /* 0x00005410d5d57816 */ /* 0x000fe2000000000c */
[----:B------:R-:W-:Y:S01]  /*32b0*/  IMAD.MOV.U32 R12, RZ, RZ, R64 ;  /* 0x000000ffff0c7224 */ /* 0x000fe200078e0040 */
[----:B------:R-:W-:-:S04]  /*32c0*/  MOV R13, R61 ;  /* 0x0000003d000d7202 */ /* 0x000fc80000000f00 */
[----:B------:R-:W-:Y:S01]  /*32d0*/  PRMT R205, R14, 0x5410, R13 ;  /* 0x000054100ecd7816 */ /* 0x000fe2000000000d */
[----:B------:R-:W-:Y:S02]  /*32e0*/  IMAD.MOV.U32 R14, RZ, RZ, R68 ;  /* 0x000000ffff0e7224 */ /* 0x000fe400078e0044 */
[----:B------:R-:W-:-:S05]  /*32f0*/  IMAD.MOV.U32 R13, RZ, RZ, R69 ;  /* 0x000000ffff0d7224 */ /* 0x000fca00078e0045 */
[----:B------:R-:W-:Y:S02]  /*3300*/  PRMT R208, R13, 0x7610, R208 ;  /* 0x000076100dd07816 */ /* 0x000fe400000000d0 */
[----:B------:R-:W-:Y:S02]  /*3310*/  MOV R13, R80 ;  /* 0x00000050000d7202 */ /* 0x000fe40000000f00 */
[----:B--2---:R-:W-:Y:S01]  /*3320*/  R2UR UR4, R11 ;  /* 0x000000000b0472ca */ /* 0x004fe200000e0000 */
[----:B------:R-:W-:-:S05]  /*3330*/  IMAD.MOV.U32 R11, RZ, RZ, R62 ;  /* 0x000000ffff0b7224 */ /* 0x000fca00078e003e */
[----:B------:R-:W-:Y:S02]  /*3340*/  PRMT R207, R207, 0x5410, R11 ;  /* 0x00005410cfcf7816 */ /* 0x000fe4000000000b */
[----:B------:R-:W-:Y:S02]  /*3350*/  MOV R11, R66 ;  /* 0x00000042000b7202 */ /* 0x000fe40000000f00 */
[----:B------:R-:W-:Y:S01]  /*3360*/  PRMT R207, R12, 0x7610, R207 ;  /* 0x000076100ccf7816 */ /* 0x000fe200000000cf */
[----:B------:R-:W-:Y:S01]  /*3370*/  IMAD.MOV.U32 R12, RZ, RZ, R73 ;  /* 0x000000ffff0c7224 */ /* 0x000fe200078e0049 */
[----:B------:R-:W-:Y:S01]  /*3380*/  PRMT R209, R209, 0x5410, R11 ;  /* 0x00005410d1d17816 */ /* 0x000fe2000000000b */
[----:B------:R-:W-:Y:S01]  /*3390*/  IMAD.MOV.U32 R11, RZ, RZ, R74 ;  /* 0x000000ffff0b7224 */ /* 0x000fe200078e004a */
[----:B------:R-:W-:Y:S02]  /*33a0*/  UISETP.NE.AND UP0, UPT, UR4, 0x3, UPT ;  /* 0x000000030400788c */ /* 0x000fe4000bf05270 */
[----:B------:R-:W-:Y:S01]  /*33b0*/  PRMT R211, R12, 0x7610, R211 ;  /* 0x000076100cd37816 */ /* 0x000fe200000000d3 */
[----:B------:R-:W-:Y:S01]  /*33c0*/  IMAD.MOV.U32 R12, RZ, RZ, R77 ;  /* 0x000000ffff0c7224 */ /* 0x000fe200078e004d */
[----:B------:R-:W-:Y:S01]  /*33d0*/  PRMT R212, R212, 0x5410, R11 ;  /* 0x00005410d4d47816 */ /* 0x000fe2000000000b */
[----:B------:R-:W-:Y:S01]  /*33e0*/  IMAD.MOV.U32 R11, RZ, RZ, R65 ;  /* 0x000000ffff0b7224 */ /* 0x000fe200078e0041 */
[----:B------:R-:W-:-:S02]  /*33f0*/  PLOP3.LUT P0, PT, PT, PT, UP0, 0x80, 0x0 ;  /* 0x000000000000781c */ /* 0x000fc40003f0f008 */
[----:B------:R-:W-:Y:S01]  /*3400*/  PRMT R213, R12, 0x7610, R213 ;  /* 0x000076100cd57816 */ /* 0x000fe200000000d5 */
[----:B-----5:R-:W-:Y:S01]  /*3410*/  IMAD.MOV.U32 R12, RZ, RZ, R38 ;  /* 0x000000ffff0c7224 */ /* 0x020fe200078e0026 */
[----:B------:R-:W-:Y:S01]  /*3420*/  PRMT R206, R11, 0x7610, R206 ;  /* 0x000076100bce7816 */ /* 0x000fe200000000ce */
[----:B------:R-:W-:Y:S01]  /*3430*/  IMAD.MOV.U32 R11, RZ, RZ, R72 ;  /* 0x000000ffff0b7224 */ /* 0x000fe200078e0048 */
[----:B------:R-:W-:Y:S01]  /*3440*/  PRMT R209, R14, 0x7610, R209 ;  /* 0x000076100ed17816 */ /* 0x000fe200000000d1 */
[----:B------:R-:W-:-:S03]  /*3450*/  IMAD.MOV.U32 R14, RZ, RZ, R81 ;  /* 0x000000ffff0e7224 */ /* 0x000fc600078e0051 */
[----:B------:R-:W-:Y:S01]  /*3460*/  PRMT R210, R11, 0x7610, R210 ;  /* 0x000076100bd27816 */ /* 0x000fe200000000d2 */
[----:B------:R-:W-:Y:S01]  /*3470*/  IMAD.MOV.U32 R11, RZ, RZ, R76 ;  /* 0x000000ffff0b7224 */ /* 0x000fe200078e004c */
[----:B------:R-:W-:Y:S01]  /*3480*/  PRMT R153, R13, 0x5410, R14 ;  /* 0x000054100d997816 */ /* 0x000fe2000000000e */
[----:B------:R-:W-:Y:S02]  /*3490*/  IMAD.MOV.U32 R14, RZ, RZ, R34 ;  /* 0x000000ffff0e7224 */ /* 0x000fe400078e0022 */
[----:B------:R-:W-:Y:S01]  /*34a0*/  IMAD.MOV.U32 R13, RZ, RZ, R35 ;  /* 0x000000ffff0d7224 */ /* 0x000fe200078e0023 */
[----:B------:R-:W-:Y:S01]  /*34b0*/  PRMT R212, R11, 0x7610, R212 ;  /* 0x000076100bd47816 */ /* 0x000fe200000000d4 */
[----:B------:R-:W-:-:S03]  /*34c0*/  IMAD.MOV.U32 R11, RZ, RZ, R39 ;  /* 0x000000ffff0b7224 */ /* 0x000fc600078e0027 */
[----:B------:R-:W-:Y:S02]  /*34d0*/  PRMT R83, R14, 0x5410, R13 ;  /* 0x000054100e537816 */ /* 0x000fe4000000000d */
[----:B------:R-:W-:Y:S01]  /*34e0*/  PRMT R123, R12, 0x5410, R11 ;  /* 0x000054100c7b7816 */ /* 0x000fe2000000000b */
[----:B------:R-:W-:Y:S02]  /*34f0*/  IMAD.MOV.U32 R12, RZ, RZ, R42 ;  /* 0x000000ffff0c7224 */ /* 0x000fe400078e002a */
[----:B------:R-:W-:-:S05]  /*3500*/  IMAD.MOV.U32 R11, RZ, RZ, R43 ;  /* 0x000000ffff0b7224 */ /* 0x000fca00078e002b */
[----:B------:R-:W-:Y:S01]  /*3510*/  PRMT R139, R12, 0x5410, R11 ;  /* 0x000054100c8b7816 */ /* 0x000fe2000000000b */
[----:B------:R-:W-:Y:S01]  /*3520*/  IMAD.MOV.U32 R12, RZ, RZ, R46 ;  /* 0x000000ffff0c7224 */ /* 0x000fe200078e002e */
[----:B------:R-:W-:-:S04]  /*3530*/  MOV R11, R47 ;  /* 0x0000002f000b7202 */ /* 0x000fc80000000f00 */
[----:B------:R-:W-:Y:S01]  /*3540*/  PRMT R150, R12, 0x5410, R11 ;  /* 0x000054100c967816 */ /* 0x000fe2000000000b */
[----:B------:R-:W-:Y:S02]  /*3550*/  IMAD.MOV.U32 R12, RZ, RZ, R50 ;  /* 0x000000ffff0c7224 */ /* 0x000fe400078e0032 */
[----:B------:R-:W-:-:S05]  /*3560*/  IMAD.MOV.U32 R11, RZ, RZ, R51 ;  /* 0x000000ffff0b7224 */ /* 0x000fca00078e0033 */
        /* <DEDUP_REMOVED lines=22> */
[----:B------:R-:W-:Y:S06]  /*36d0*/  @!P0 BRA `(.L_x_464) ;  /* 0x0000000000048947 */ /* 0x000fec0003800000 */
[----:B------:R-:W-:Y:S01]  /*36e0*/  BPT.TRAP 0x1 ;  /* 0x000000040000795c */ /* 0x000fe20000300000 */
.L_x_464:
[----:B------:R-:W-:Y:S01]  /*36f0*/  IMAD R88, R18, 0x8, R2 ;  /* 0x0000000812587824 */ /* 0x000fe200078e0202 */
[----:B------:R-:W-:Y:S01]  /*3700*/  SHF.L.U32 R89, R166, 0x1f, RZ ;  /* 0x0000001fa6597819 */ /* 0x000fe200000006ff */
[----:B------:R-:W-:Y:S03]  /*3710*/  BSSY B1, `(.L_x_465) ;  /* 0x0000003000017945 */ /* 0x000fe60003800000 */
[----:B------:R-:W0:Y:S02]  /*3720*/  SYNCS.PHASECHK.TRANS64.TRYWAIT P6, [R88+URZ+0x2a890], R89 ;  /* 0x02a89059580075a7 */ /* 0x000e2400080c017f */
[----:B0-----:R-:W-:Y:S05]  /*3730*/  @!P6 BRA `(.L_x_466) ;  /* 0x000001b800e0e947 */ /* 0x001fea0003800000 */
.L_x_786:
[----:B------:R-:W-:Y:S05]  /*3740*/  BSYNC B1 ;  /* 0x0000000000017941 */ /* 0x000fea0003800000 */
.L_x_465:
[----:B------:R-:W-:-:S03]  /*3750*/  UMOV UR4, 0xffffffff ;  /* 0xffffffff00047882 */ /* 0x000fc60000000000 */
[----:B------:R-:W-:Y:S05]  /*3760*/  BRA.DIV UR4, `(.L_x_467) ;  /* 0x000001ba04e87947 */ /* 0x000fea000b800000 */
[----:B------:R1:W2:Y:S04]  /*3770*/  SHFL.IDX PT, R82, R118, RZ, 0x1c1f ;  /* 0x001c1fff76527589 */ /* 0x0002a800000e0000 */
[----:B------:R1:W3:Y:S02]  /*3780*/  SHFL.IDX PT, R11, R119, RZ, 0x1c1f ;  /* 0x001c1fff770b7589 */ /* 0x0002e400000e0000 */
.L_x_790:
[----:B------:R-:W-:Y:S04]  /*3790*/  BSSY B1, `(.L_x_468) ;  /* 0x0000167000017945 */ /* 0x000fe80003800000 */
[----:B------:R-:W-:Y:S05]  /*37a0*/  @P4 BRA `(.L_x_469) ;  /* 0x0000001400944947 */ /* 0x000fea0003800000 */
[----:B------:R-:W-:Y:S01]  /*37b0*/  ISETP.NE.AND P4, PT, R10, RZ, PT ;  /* 0x000000ff0a00720c */ /* 0x000fe20003f85270 */
[----:B------:R-:W-:-:S12]  /*37c0*/  BSSY B2, `(.L_x_470) ;  /* 0x0000039000027945 */ /* 0x000fd80003800000 */
[----:B------:R-:W-:Y:S05]  /*37d0*/  @!P4 BRA `(.L_x_471) ;  /* 0x0000000000dcc947 */ /* 0x000fea0003800000 */
[----:B------:R4:W0:Y:S01]  /*37e0*/  LDS.128 R12, [R33] ;  /* 0x00000000210c7984 */ /* 0x0008220000000c00 */
[----:B------:R-:W-:Y:S01]  /*37f0*/  ISETP.GE.AND P4, PT, R160, R128, PT ;  /* 0x00000080a000720c */ /* 0x000fe20003f86270 */
[----:B------:R-:W-:-:S12]  /*3800*/  BSSY B3, `(.L_x_472) ;  /* 0x0000031000037945 */ /* 0x000fd80003800000 */
[----:B----4-:R-:W-:Y:S05]  /*3810*/  @P4 BRA `(.L_x_473) ;  /* 0x0000000000bc4947 */ /* 0x010fea0003800000 */
[--C-:B------:R-:W-:Y:S02]  /*3820*/  SHF.R.U64 R78, R78, 0x10, R79.reuse ;  /* 0x000000104e4e7819 */ /* 0x100fe4000000124f */
[----:B------:R-:W-:Y:S02]  /*3830*/  SHF.R.U32.HI R151, RZ, 0x10, R79 ;  /* 0x00000010ff977819 */ /* 0x000fe4000001164f */
[--C-:B------:R-:W-:Y:S02]  /*3840*/  SHF.R.U64 R79, R80, 0x10, R81.reuse ;  /* 0x00000010504f7819 */ /* 0x100fe40000001251 */
[----:B------:R-:W-:Y:S02]  /*3850*/  SHF.R.U32.HI R80, RZ, 0x10, R81 ;  /* 0x00000010ff507819 */ /* 0x000fe40000011651 */
[C---:B------:R-:W-:Y:S02]  /*3860*/  PRMT R81, R153.reuse, 0x5410, R79 ;  /* 0x0000541099517816 */ /* 0x040fe4000000004f */
[----:B------:R-:W-:-:S02]  /*3870*/  PRMT R79, R153, 0x5432, R80 ;  /* 0x00005432994f7816 */ /* 0x000fc40000000050 */
[C---:B------:R-:W-:Y:S02]  /*3880*/  PRMT R78, R152.reuse, 0x5432, R78 ;  /* 0x00005432984e7816 */ /* 0x040fe4000000004e */
[----:B0-----:R-:W-:Y:S02]  /*3890*/  LOP3.LUT R154, R13, 0xffff0000, RZ, 0xc0, !PT ;  /* 0xffff00000d9a7812 */ /* 0x001fe400078ec0ff */
[C---:B------:R-:W-:Y:S01]  /*38a0*/  LOP3.LUT R153, R81.reuse, 0xffff0000, RZ, 0xc0, !PT ;  /* 0xffff000051997812 */ /* 0x040fe200078ec0ff */
[----:B------:R-:W-:Y:S01]  /*38b0*/  IMAD.U32 R81, R81, 0x10000, RZ ;  /* 0x0001000051517824 */ /* 0x000fe200078e00ff */
[----:B------:R-:W-:Y:S02]  /*38c0*/  PRMT R151, R152, 0x5410, R151 ;  /* 0x0000541098977816 */ /* 0x000fe40000000097 */
[----:B------:R-:W-:Y:S01]  /*38d0*/  SHF.L.U32 R152, R13, 0x10, RZ ;  /* 0x000000100d987819 */ /* 0x000fe200000006ff */
[----:B------:R-:W-:Y:S01]  /*38e0*/  FMUL.FTZ R80, R154, R153 ;  /* 0x000000999a507220 */ /* 0x000fe20000410000 */
[C---:B------:R-:W-:Y:S01]  /*38f0*/  LOP3.LUT R13, R78.reuse, 0xffff0000, RZ, 0xc0, !PT ;  /* 0xffff00004e0d7812 */ /* 0x040fe200078ec0ff */
[----:B------:R-:W-:-:S04]  /*3900*/  IMAD.U32 R78, R78, 0x10000, RZ ;  /* 0x000100004e4e7824 */ /* 0x000fc800078e00ff */
[-C--:B------:R-:W-:Y:S01]  /*3910*/  FFMA.FTZ R80, R152, R13.reuse, -R80 ;  /* 0x0000000d98507223 */ /* 0x080fe20000010850 */
[----:B------:R-:W-:Y:S01]  /*3920*/  FMUL.FTZ R13, R154, R13 ;  /* 0x0000000d9a0d7220 */ /* 0x000fe20000410000 */
[C---:B------:R-:W-:Y:S01]  /*3930*/  IMAD.U32 R154, R151.reuse, 0x10000, RZ ;  /* 0x00010000979a7824 */ /* 0x040fe200078e00ff */
[----:B------:R-:W-:Y:S02]  /*3940*/  LOP3.LUT R151, R151, 0xffff0000, RZ, 0xc0, !PT ;  /* 0xffff000097977812 */ /* 0x000fe400078ec0ff */
[----:B------:R-:W-:Y:S01]  /*3950*/  FFMA.FTZ R13, R152, R153, R13 ;  /* 0x00000099980d7223 */ /* 0x000fe2000001000d */
[C---:B------:R-:W-:Y:S01]  /*3960*/  LOP3.LUT R153, R14.reuse, 0xffff0000, RZ, 0xc0, !PT ;  /* 0xffff00000e997812 */ /* 0x040fe200078ec0ff */
[C---:B------:R-:W-:Y:S01]  /*3970*/  IMAD.U32 R152, R79.reuse, 0x10000, RZ ;  /* 0x000100004f987824 */ /* 0x040fe200078e00ff */
[----:B------:R-:W-:Y:S01]  /*3980*/  LOP3.LUT R79, R79, 0xffff0000, RZ, 0xc0, !PT ;  /* 0xffff00004f4f7812 */ /* 0x000fe200078ec0ff */
[----:B------:R-:W-:Y:S01]  /*3990*/  IMAD.U32 R14, R14, 0x10000, RZ ;  /* 0x000100000e0e7824 */ /* 0x000fe200078e00ff */
[----:B------:R-:W-:Y:S01]  /*39a0*/  F2FP.BF16.F32.PACK_AB R13, R13, R80 ;  /* 0x000000500d0d723e */ /* 0x000fe200000010ff */
[C---:B------:R-:W-:Y:S01]  /*39b0*/  FMUL.FTZ R155, R153.reuse, R152 ;  /* 0x00000098999b7220 */ /* 0x040fe20000410000 */
[----:B------:R-:W-:-:S03]  /*39c0*/  FMUL.FTZ R153, R153, R154 ;  /* 0x0000009a99997220 */ /* 0x000fc60000410000 */
[C---:B------:R-:W-:Y:S01]  /*39d0*/  FFMA.FTZ R155, R14.reuse, R154, -R155 ;  /* 0x0000009a0e9b7223 */ /* 0x040fe2000001089b */
[----:B------:R-:W-:Y:S01]  /*39e0*/  FFMA.FTZ R153, R14, R152, R153 ;  /* 0x000000980e997223 */ /* 0x000fe20000010099 */
[C---:B------:R-:W-:Y:S01]  /*39f0*/  LOP3.LUT R14, R15.reuse, 0xffff0000, RZ, 0xc0, !PT ;  /* 0xffff00000f0e7812 */ /* 0x040fe200078ec0ff */
[----:B------:R-:W-:-:S03]  /*3a00*/  IMAD.U32 R15, R15, 0x10000, RZ ;  /* 0x000100000f0f7824 */ /* 0x000fc600078e00ff */
        /* <DEDUP_REMOVED lines=11> */
[----:B------:R-:W-:-:S05]  /*3ac0*/  FFMA.FTZ R15, R12, R81, R15 ;  /* 0x000000510c0f7223 */ /* 0x000fca000001000f */
[----:B------:R-:W-:Y:S01]  /*3ad0*/  F2FP.BF16.F32.PACK_AB R79, R15, R79 ;  /* 0x0000004f0f4f723e */ /* 0x000fe200000010ff */
[----:B------:R-:W-:Y:S01]  /*3ae0*/  IMAD.MOV.U32 R15, RZ, RZ, R14 ;  /* 0x000000ffff0f7224 */ /* 0x000fe200078e000e */
[----:B------:R-:W-:-:S03]  /*3af0*/  MOV R14, R153 ;  /* 0x00000099000e7202 */ /* 0x000fc60000000f00 */
[----:B------:R-:W-:-:S07]  /*3b00*/  IMAD.MOV.U32 R12, RZ, RZ, R79 ;  /* 0x000000ffff0c7224 */ /* 0x000fce00078e004f */
.L_x_473:
[----:B------:R-:W-:Y:S05]  /*3b10*/  BSYNC B3 ;  /* 0x0000000000037941 */ /* 0x000fea0003800000 */
.L_x_472:
[----:B---3--:R-:W-:-:S04]  /*3b20*/  LEA R78, P4, R16, R11, 0x1 ;  /* 0x0000000b104e7211 */ /* 0x008fc800078808ff */
[----:B--2---:R-:W-:-:S05]  /*3b30*/  LEA.HI.X R79, R16, R82, R17, 0x1, P4 ;  /* 0x00000052104f7211 */ /* 0x004fca00020f0c11 */
[----:B0-----:R4:W-:Y:S04]  /*3b40*/  ST.E.128 desc[UR60][R78.64], R12 ;  /* 0x0000000c4e007985 */ /* 0x0019e8000c101d3c */
.L_x_471:
[----:B------:R-:W-:Y:S05]  /*3b50*/  BSYNC B2 ;  /* 0x0000000000027941 */ /* 0x000fea0003800000 */
.L_x_470:
[----:B------:R-:W-:Y:S01]  /*3b60*/  ISETP.NE.AND P4, PT, R27, RZ, PT ;  /* 0x000000ff1b00720c */ /* 0x000fe20003f85270 */
[----:B------:R-:W-:-:S12]  /*3b70*/  BSSY B2, `(.L_x_474) ;  /* 0x000003c000027945 */ /* 0x000fd80003800000 */
[----:B------:R-:W-:Y:S05]  /*3b80*/  @!P4 BRA `(.L_x_475) ;  /* 0x0000000000e8c947 */ /* 0x000fea0003800000 */
[----:B----4-:R4:W0:Y:S01]  /*3b90*/  LDS.128 R12, [R32] ;  /* 0x00000000200c7984 */ /* 0x0108220000000c00 */
[----:B------:R-:W-:Y:S01]  /*3ba0*/  ISETP.GE.AND P4, PT, R169, R128, PT ;  /* 0x00000080a900720c */ /* 0x000fe20003f86270 */
[----:B------:R-:W-:-:S12]  /*3bb0*/  BSSY B3, `(.L_x_476) ;  /* 0x0000032000037945 */ /* 0x000fd80003800000 */
[----:B----4-:R-:W-:Y:S05]  /*3bc0*/  @P4 BRA `(.L_x_477) ;  /* 0x0000000000c04947 */ /* 0x010fea0003800000 */
[--C-:B------:R-:W-:Y:S02]  /*3bd0*/  SHF.R.U64 R74, R74, 0x10, R75.reuse ;  /* 0x000000104a4a7819 */ /* 0x100fe4000000124b */
[----:B------:R-:W-:Y:S02]  /*3be0*/  SHF.R.U32.HI R78, RZ, 0x10, R75 ;  /* 0x00000010ff4e7819 */ /* 0x000fe4000001164b */
[--C-:B------:R-:W-:Y:S02]  /*3bf0*/  SHF.R.U64 R75, R76, 0x10, R77.reuse ;  /* 0x000000104c4b7819 */ /* 0x100fe4000000124d */
[----:B------:R-:W-:Y:S02]  /*3c00*/  SHF.R.U32.HI R79, RZ, 0x10, R77 ;  /* 0x00000010ff4f7819 */ /* 0x000fe4000001164d */
[C---:B------:R-:W-:Y:S01]  /*3c10*/  PRMT R77, R212.reuse, 0x5410, R75 ;  /* 0x00005410d44d7816 */ /* 0x040fe2000000004b */
[----:B0-----:R-:W-:Y:S01]  /*3c20*/  IMAD.U32 R75, R13, 0x10000, RZ ;  /* 0x000100000d4b7824 */ /* 0x001fe200078e00ff */
[----:B------:R-:W-:-:S02]  /*3c30*/  PRMT R74, R212, 0x5432, R74 ;  /* 0x00005432d44a7816 */ /* 0x000fc4000000004a */
[----:B------:R-:W-:Y:S02]  /*3c40*/  LOP3.LUT R151, R13, 0xffff0000, RZ, 0xc0, !PT ;  /* 0xffff00000d977812 */ /* 0x000fe400078ec0ff */
[C---:B------:R-:W-:Y:S01]  /*3c50*/  LOP3.LUT R80, R77.reuse, 0xffff0000, RZ, 0xc0, !PT ;  /* 0xffff00004d507812 */ /* 0x040fe200078ec0ff */
[----:B------:R-:W-:Y:S01]  /*3c60*/  IMAD.U32 R77, R77, 0x10000, RZ ;  /* 0x000100004d4d7824 */ /* 0x000fe200078e00ff */
[C---:B------:R-:W-:Y:S01]  /*3c70*/  LOP3.LUT R76, R74.reuse, 0xffff0000, RZ, 0xc0, !PT ;  /* 0xffff00004a4c7812 */ /* 0x040fe200078ec0ff */
[----:B------:R-:W-:Y:S02]  /*3c80*/  IMAD.U32 R74, R74, 0x10000, RZ ;  /* 0x000100004a4a7824 */ /* 0x000fe400078e00ff */
[C---:B------:R-:W-:Y:S02]  /*3c90*/  FMUL.FTZ R81, R151.reuse, R80 ;  /* 0x0000005097517220 */ /* 0x040fe40000410000 */
[-C--:B------:R-:W-:Y:S02]  /*3ca0*/  FMUL.FTZ R13, R151, R76.reuse ;  /* 0x0000004c970d7220 */ /* 0x080fe40000410000 */
[----:B------:R-:W-:-:S02]  /*3cb0*/  FFMA.FTZ R76, R75, R76, -R81 ;  /* 0x0000004c4b4c7223 */ /* 0x000fc40000010851 */
[----:B------:R-:W-:Y:S01]  /*3cc0*/  FFMA.FTZ R75, R75, R80, R13 ;  /* 0x000000504b4b7223 */ /* 0x000fe2000001000d */
[C---:B------:R-:W-:Y:S02]  /*3cd0*/  PRMT R13, R213.reuse, 0x5432, R78 ;  /* 0x00005432d50d7816 */ /* 0x040fe4000000004e */
[----:B------:R-:W-:Y:S02]  /*3ce0*/  PRMT R78, R213, 0x5410, R79 ;  /* 0x00005410d54e7816 */ /* 0x000fe4000000004f */
[----:B------:R-:W-:Y:S01]  /*3cf0*/  LOP3.LUT R80, R14, 0xffff0000, RZ, 0xc0, !PT ;  /* 0xffff00000e507812 */ /* 0x000fe200078ec0ff */
[C---:B------:R-:W-:Y:S01]  /*3d00*/  IMAD.U32 R81, R13.reuse, 0x10000, RZ ;  /* 0x000100000d517824 */ /* 0x040fe200078e00ff */
[----:B------:R-:W-:Y:S01]  /*3d10*/  LOP3.LUT R13, R13, 0xffff0000, RZ, 0xc0, !PT ;  /* 0xffff00000d0d7812 */ /* 0x000fe200078ec0ff */
        /* <DEDUP_REMOVED lines=14> */
[C---:B------:R-:W-:Y:S01]  /*3e00*/  LOP3.LUT R13, R12.reuse, 0xffff0000, RZ, 0xc0, !PT ;  /* 0xffff00000c0d7812 */ /* 0x040fe200078ec0ff */
[----:B------:R-:W-:Y:S01]  /*3e10*/  FFMA.FTZ R14, R15, R78, R14 ;  /* 0x0000004e0f0e7223 */ /* 0x000fe2000001000e */
[----:B------:R-:W-:-:S03]  /*3e20*/  SHF.L.U32 R12, R12, 0x10, RZ ;  /* 0x000000100c0c7819 */ /* 0x000fc600000006ff */
[C---:B------:R-:W-:Y:S01]  /*3e30*/  FMUL.FTZ R15, R13.reuse, R77 ;  /* 0x0000004d0d0f7220 */ /* 0x040fe20000410000 */
[-C--:B------:R-:W-:Y:S01]  /*3e40*/  FMUL.FTZ R13, R13, R74.reuse ;  /* 0x0000004a0d0d7220 */ /* 0x080fe20000410000 */
[----:B------:R-:W-:Y:S02]  /*3e50*/  F2FP.BF16.F32.PACK_AB R14, R14, R79 ;  /* 0x0000004f0e0e723e */ /* 0x000fe400000010ff */
[C---:B------:R-:W-:Y:S01]  /*3e60*/  FFMA.FTZ R15, R12.reuse, R74, -R15 ;  /* 0x0000004a0c0f7223 */ /* 0x040fe2000001080f */
[----:B------:R-:W-:-:S05]  /*3e70*/  FFMA.FTZ R13, R12, R77, R13 ;  /* 0x0000004d0c0d7223 */ /* 0x000fca000001000d */
[----:B------:R-:W-:Y:S01]  /*3e80*/  F2FP.BF16.F32.PACK_AB R13, R13, R15 ;  /* 0x0000000f0d0d723e */ /* 0x000fe200000010ff */
[----:B------:R-:W-:Y:S02]  /*3e90*/  IMAD.MOV.U32 R15, RZ, RZ, R14 ;  /* 0x000000ffff0f7224 */ /* 0x000fe400078e000e */
[----:B------:R-:W-:Y:S02]  /*3ea0*/  IMAD.MOV.U32 R14, RZ, RZ, R80 ;  /* 0x000000ffff0e7224 */ /* 0x000fe400078e0050 */
[----:B------:R-:W-:Y:S02]  /*3eb0*/  IMAD.MOV.U32 R12, RZ, RZ, R13 ;  /* 0x000000ffff0c7224 */ /* 0x000fe400078e000d */
[----:B------:R-:W-:-:S07]  /*3ec0*/  IMAD.MOV.U32 R13, RZ, RZ, R75 ;  /* 0x000000ffff0d7224 */ /* 0x000fce00078e004b */
.L_x_477:
[----:B------:R-:W-:Y:S05]  /*3ed0*/  BSYNC B3 ;  /* 0x0000000000037941 */ /* 0x000fea0003800000 */
.L_x_476:
[----:B------:R-:W-:Y:S02]  /*3ee0*/  IMAD.SHL.U32 R76, R162, 0x8, RZ ;  /* 0x00000008a24c7824 */ /* 0x000fe400078e00ff */
[----:B---3--:R-:W-:Y:S02]  /*3ef0*/  IMAD.MOV.U32 R74, RZ, RZ, R11 ;  /* 0x000000ffff4a7224 */ /* 0x008fe400078e000b */
[----:B--2---:R-:W-:Y:S02]  /*3f00*/  IMAD.MOV.U32 R75, RZ, RZ, R82 ;  /* 0x000000ffff4b7224 */ /* 0x004fe400078e0052 */
[----:B------:R-:W-:-:S05]  /*3f10*/  IMAD.WIDE R74, R76, 0x2, R74 ;  /* 0x000000024c4a7825 */ /* 0x000fca00078e024a */
[----:B0-----:R0:W-:Y:S02]  /*3f20*/  ST.E.128 desc[UR60][R74.64], R12 ;  /* 0x0000000c4a007985 */ /* 0x0011e4000c101d3c */
.L_x_475:
[----:B------:R-:W-:Y:S05]  /*3f30*/  BSYNC B2 ;  /* 0x0000000000027941 */ /* 0x000fea0003800000 */
.L_x_474:
[----:B------:R-:W-:Y:S01]  /*3f40*/  ISETP.NE.AND P4, PT, R28, RZ, PT ;  /* 0x000000ff1c00720c */ /* 0x000fe20003f85270 */
[----:B------:R-:W-:-:S12]  /*3f50*/  BSSY B2, `(.L_x_478) ;  /* 0x000003c000027945 */ /* 0x000fd80003800000 */
[----:B------:R-:W-:Y:S05]  /*3f60*/  @!P4 BRA `(.L_x_479) ;  /* 0x0000000000e8c947 */ /* 0x000fea0003800000 */
[----:B0---4-:R0:W4:Y:S01]  /*3f70*/  LDS.128 R12, [R33+0x3000] ;  /* 0x00300000210c7984 */ /* 0x0111220000000c00 */
[----:B------:R-:W-:Y:S01]  /*3f80*/  ISETP.GE.AND P4, PT, R168, R128, PT ;  /* 0x00000080a800720c */ /* 0x000fe20003f86270 */
[----:B------:R-:W-:-:S12]  /*3f90*/  BSSY B3, `(.L_x_480) ;  /* 0x0000032000037945 */ /* 0x000fd80003800000 */
[----:B0-----:R-:W-:Y:S05]  /*3fa0*/  @P4 BRA `(.L_x_481) ;  /* 0x0000000000c04947 */ /* 0x001fea0003800000 */
[--C-:B------:R-:W-:Y:S02]  /*3fb0*/  SHF.R.U64 R70, R70, 0x10, R71.reuse ;  /* 0x0000001046467819 */ /* 0x100fe40000001247 */
[----:B------:R-:W-:Y:S02]  /*3fc0*/  SHF.R.U32.HI R74, RZ, 0x10, R71 ;  /* 0x00000010ff4a7819 */ /* 0x000fe40000011647 */
[--C-:B------:R-:W-:Y:S02]  /*3fd0*/  SHF.R.U64 R71, R72, 0x10, R73.reuse ;  /* 0x0000001048477819 */ /* 0x100fe40000001249 */
[----:B------:R-:W-:Y:S02]  /*3fe0*/  SHF.R.U32.HI R75, RZ, 0x10, R73 ;  /* 0x00000010ff4b7819 */ /* 0x000fe40000011649 */
[C---:B------:R-:W-:Y:S01]  /*3ff0*/  PRMT R73, R210.reuse, 0x5410, R71 ;  /* 0x00005410d2497816 */ /* 0x040fe20000000047 */
[----:B----4-:R-:W-:Y:S01]  /*4000*/  IMAD.U32 R71, R13, 0x10000, RZ ;  /* 0x000100000d477824 */ /* 0x010fe200078e00ff */
[----:B------:R-:W-:-:S02]  /*4010*/  PRMT R70, R210, 0x5432, R70 ;  /* 0x00005432d2467816 */ /* 0x000fc40000000046 */
[----:B------:R-:W-:Y:S02]  /*4020*/  LOP3.LUT R78, R13, 0xffff0000, RZ, 0xc0, !PT ;  /* 0xffff00000d4e7812 */ /* 0x000fe400078ec0ff */
[C---:B------:R-:W-:Y:S01]  /*4030*/  LOP3.LUT R76, R73.reuse, 0xffff0000, RZ, 0xc0, !PT ;  /* 0xffff0000494c7812 */ /* 0x040fe200078ec0ff */
[----:B------:R-:W-:Y:S01]  /*4040*/  IMAD.U32 R73, R73, 0x10000, RZ ;  /* 0x0001000049497824 */ /* 0x000fe200078e00ff */
[C---:B------:R-:W-:Y:S01]  /*4050*/  LOP3.LUT R72, R70.reuse, 0xffff0000, RZ, 0xc0, !PT ;  /* 0xffff000046487812 */ /* 0x040fe200078ec0ff */
[----:B------:R-:W-:Y:S02]  /*4060*/  IMAD.U32 R70, R70, 0x10000, RZ ;  /* 0x0001000046467824 */ /* 0x000fe400078e00ff */
[C---:B------:R-:W-:Y:S02]  /*4070*/  FMUL.FTZ R77, R78.reuse, R76 ;  /* 0x0000004c4e4d7220 */ /* 0x040fe40000410000 */
[-C--:B------:R-:W-:Y:S01]  /*4080*/  FMUL.FTZ R13, R78, R72.reuse ;  /* 0x000000484e0d7220 */ /* 0x080fe20000410000 */
[C---:B------:R-:W-:Y:S01]  /*4090*/  LOP3.LUT R78, R14.reuse, 0xffff0000, RZ, 0xc0, !PT ;  /* 0xffff00000e4e7812 */ /* 0x040fe200078ec0ff */
[----:B------:R-:W-:Y:S01]  /*40a0*/  FFMA.FTZ R72, R71, R72, -R77 ;  /* 0x0000004847487223 */ /* 0x000fe2000001084d */
[----:B------:R-:W-:-:S02]  /*40b0*/  IMAD.U32 R14, R14, 0x10000, RZ ;  /* 0x000100000e0e7824 */ /* 0x000fc400078e00ff */
[----:B------:R-:W-:Y:S01]  /*40c0*/  FFMA.FTZ R71, R71, R76, R13 ;  /* 0x0000004c47477223 */ /* 0x000fe2000001000d */
[C---:B------:R-:W-:Y:S02]  /*40d0*/  PRMT R13, R211.reuse, 0x5432, R74 ;  /* 0x00005432d30d7816 */ /* 0x040fe4000000004a */
[----:B------:R-:W-:Y:S02]  /*40e0*/  PRMT R74, R211, 0x5410, R75 ;  /* 0x00005410d34a7816 */ /* 0x000fe4000000004b */
[----:B------:R-:W-:Y:S01]  /*40f0*/  F2FP.BF16.F32.PACK_AB R71, R71, R72 ;  /* 0x000000484747723e */ /* 0x000fe200000010ff */
[C---:B------:R-:W-:Y:S01]  /*4100*/  IMAD.U32 R76, R13.reuse, 0x10000, RZ ;  /* 0x000100000d4c7824 */ /* 0x040fe200078e00ff */
[C---:B------:R-:W-:Y:S02]  /*4110*/  SHF.L.U32 R75, R74.reuse, 0x10, RZ ;  /* 0x000000104a4b7819 */ /* 0x040fe400000006ff */
[----:B------:R-:W-:Y:S02]  /*4120*/  LOP3.LUT R74, R74, 0xffff0000, RZ, 0xc0, !PT ;  /* 0xffff00004a4a7812 */ /* 0x000fe400078ec0ff */
[----:B------:R-:W-:Y:S01]  /*4130*/  LOP3.LUT R13, R13, 0xffff0000, RZ, 0xc0, !PT ;  /* 0xffff00000d0d7812 */ /* 0x000fe200078ec0ff */
        /* <DEDUP_REMOVED lines=12> */
[----:B------:R-:W-:-:S03]  /*4200*/  IMAD.U32 R12, R12, 0x10000, RZ ;  /* 0x000100000c0c7824 */ /* 0x000fc600078e00ff */
[C---:B------:R-:W-:Y:S01]  /*4210*/  FMUL.FTZ R15, R13.reuse, R73 ;  /* 0x000000490d0f7220 */ /* 0x040fe20000410000 */
[-C--:B------:R-:W-:Y:S01]  /*4220*/  FMUL.FTZ R13, R13, R70.reuse ;  /* 0x000000460d0d7220 */ /* 0x080fe20000410000 */
[----:B------:R-:W-:Y:S02]  /*4230*/  F2FP.BF16.F32.PACK_AB R14, R14, R75 ;  /* 0x0000004b0e0e723e */ /* 0x000fe400000010ff */
[C---:B------:R-:W-:Y:S01]  /*4240*/  FFMA.FTZ R15, R12.reuse, R70, -R15 ;  /* 0x000000460c0f7223 */ /* 0x040fe2000001080f */
[----:B------:R-:W-:-:S05]  /*4250*/  FFMA.FTZ R13, R12, R73, R13 ;  /* 0x000000490c0d7223 */ /* 0x000fca000001000d */
[----:B------:R-:W-:Y:S01]  /*4260*/  F2FP.BF16.F32.PACK_AB R13, R13, R15 ;  /* 0x0000000f0d0d723e */ /* 0x000fe200000010ff */
[----:B------:R-:W-:Y:S02]  /*4270*/  IMAD.MOV.U32 R15, RZ, RZ, R14 ;  /* 0x000000ffff0f7224 */ /* 0x000fe400078e000e */
[----:B------:R-:W-:Y:S01]  /*4280*/  IMAD.MOV.U32 R14, RZ, RZ, R77 ;  /* 0x000000ffff0e7224 */ /* 0x000fe200078e004d */
[----:B------:R-:W-:Y:S01]  /*4290*/  MOV R12, R13 ;  /* 0x0000000d000c7202 */ /* 0x000fe20000000f00 */
[----:B------:R-:W-:-:S07]  /*42a0*/  IMAD.MOV.U32 R13, RZ, RZ, R71 ;  /* 0x000000ffff0d7224 */ /* 0x000fce00078e0047 */
.L_x_481:
[----:B------:R-:W-:Y:S05]  /*42b0*/  BSYNC B3 ;  /* 0x0000000000037941 */ /* 0x000fea0003800000 */
.L_x_480:
[----:B------:R-:W-:Y:S02]  /*42c0*/  IMAD.SHL.U32 R72, R163, 0x8, RZ ;  /* 0x00000008a3487824 */ /* 0x000fe400078e00ff */
[----:B---3--:R-:W-:Y:S02]  /*42d0*/  IMAD.MOV.U32 R70, RZ, RZ, R11 ;  /* 0x000000ffff467224 */ /* 0x008fe400078e000b */
[----:B--2---:R-:W-:Y:S02]  /*42e0*/  IMAD.MOV.U32 R71, RZ, RZ, R82 ;  /* 0x000000ffff477224 */ /* 0x004fe400078e0052 */
[----:B------:R-:W-:-:S05]  /*42f0*/  IMAD.WIDE R70, R72, 0x2, R70 ;  /* 0x0000000248467825 */ /* 0x000fca00078e0246 */
[----:B----4-:R0:W-:Y:S02]  /*4300*/  ST.E.128 desc[UR60][R70.64], R12 ;  /* 0x0000000c46007985 */ /* 0x0101e4000c101d3c */
.L_x_479:
[----:B------:R-:W-:Y:S05]  /*4310*/  BSYNC B2 ;  /* 0x0000000000027941 */ /* 0x000fea0003800000 */
.L_x_478:
[----:B------:R-:W-:Y:S01]  /*4320*/  ISETP.NE.AND P4, PT, R105, RZ, PT ;  /* 0x000000ff6900720c */ /* 0x000fe20003f85270 */
[----:B------:R-:W-:-:S12]  /*4330*/  BSSY B2, `(.L_x_482) ;  /* 0x000003a000027945 */ /* 0x000fd80003800000 */
[----:B------:R-:W-:Y:S05]  /*4340*/  @!P4 BRA `(.L_x_483) ;  /* 0x0000000000e0c947 */ /* 0x000fea0003800000 */
[----:B0---4-:R0:W4:Y:S01]  /*4350*/  LDS.128 R12, [R32+0x3000] ;  /* 0x00300000200c7984 */ /* 0x0111220000000c00 */
[C---:B---3--:R-:W-:Y:S01]  /*4360*/  LEA R70, P4, R19.reuse, R11, 0x1 ;  /* 0x0000000b13467211 */ /* 0x048fe200078808ff */
[----:B------:R-:W-:Y:S03]  /*4370*/  BSSY B3, `(.L_x_484) ;  /* 0x0000034000037945 */ /* 0x000fe60003800000 */
[----:B--2---:R-:W-:Y:S02]  /*4380*/  LEA.HI.X R71, R19, R82, R164, 0x1, P4 ;  /* 0x0000005213477211 */ /* 0x004fe400020f0ca4 */
[----:B------:R-:W-:-:S13]  /*4390*/  ISETP.GE.AND P4, PT, R171, R128, PT ;  /* 0x00000080ab00720c */ /* 0x000fda0003f86270 */
[----:B0-----:R-:W-:Y:S05]  /*43a0*/  @P4 BRA `(.L_x_485) ;  /* 0x0000000000c04947 */ /* 0x001fea0003800000 */
[--C-:B------:R-:W-:Y:S02]  /*43b0*/  SHF.R.U64 R66, R66, 0x10, R67.reuse ;  /* 0x0000001042427819 */ /* 0x100fe40000001243 */
[----:B------:R-:W-:Y:S02]  /*43c0*/  SHF.R.U32.HI R72, RZ, 0x10, R67 ;  /* 0x00000010ff487819 */ /* 0x000fe40000011643 */
[--C-:B------:R-:W-:Y:S02]  /*43d0*/  SHF.R.U64 R67, R68, 0x10, R69.reuse ;  /* 0x0000001044437819 */ /* 0x100fe40000001245 */
[----:B------:R-:W-:Y:S02]  /*43e0*/  SHF.R.U32.HI R73, RZ, 0x10, R69 ;  /* 0x00000010ff497819 */ /* 0x000fe40000011645 */
[----:B------:R-:W-:Y:S01]  /*43f0*/  PRMT R69, R209, 0x5410, R67 ;  /* 0x00005410d1457816 */ /* 0x000fe20000000043 */
        /* <DEDUP_REMOVED lines=17> */
[----:B------:R-:W-:Y:S01]  /*4510*/  LOP3.LUT R13, R13, 0xffff0000, RZ, 0xc0, !PT ;  /* 0xffff00000d0d7812 */ /* 0x000fe200078ec0ff */
[C---:B------:R-:W-:Y:S01]  /*4520*/  IMAD.U32 R73, R72.reuse, 0x10000, RZ ;  /* 0x0001000048497824 */ /* 0x040fe200078e00ff */
[----:B------:R-:W-:-:S03]  /*4530*/  LOP3.LUT R72, R72, 0xffff0000, RZ, 0xc0, !PT ;  /* 0xffff000048487812 */ /* 0x000fc600078ec0ff */
[C---:B------:R-:W-:Y:S01]  /*4540*/  FMUL.FTZ R75, R76.reuse, R73 ;  /* 0x000000494c4b7220 */ /* 0x040fe20000410000 */
[----:B------:R-:W-:-:S03]  /*4550*/  FMUL.FTZ R76, R76, R74 ;  /* 0x0000004a4c4c7220 */ /* 0x000fc60000410000 */
[C---:B------:R-:W-:Y:S01]  /*4560*/  FFMA.FTZ R75, R14.reuse, R74, -R75 ;  /* 0x0000004a0e4b7223 */ /* 0x040fe2000001084b */
[----:B------:R-:W-:Y:S01]  /*4570*/  FFMA.FTZ R76, R14, R73, R76 ;  /* 0x000000490e4c7223 */ /* 0x000fe2000001004c */
[C---:B------:R-:W-:Y:S02]  /*4580*/  LOP3.LUT R14, R15.reuse, 0xffff0000, RZ, 0xc0, !PT ;  /* 0xffff00000f0e7812 */ /* 0x040fe400078ec0ff */
[----:B------:R-:W-:Y:S02]  /*4590*/  SHF.L.U32 R15, R15, 0x10, RZ ;  /* 0x000000100f0f7819 */ /* 0x000fe400000006ff */
        /* <DEDUP_REMOVED lines=17> */
.L_x_485:
[----:B------:R-:W-:Y:S05]  /*46b0*/  BSYNC B3 ;  /* 0x0000000000037941 */ /* 0x000fea0003800000 */
.L_x_484:
[----:B----4-:R0:W-:Y:S02]  /*46c0*/  ST.E.128 desc[UR60][R70.64], R12 ;  /* 0x0000000c46007985 */ /* 0x0101e4000c101d3c */
.L_x_483:
[----:B------:R-:W-:Y:S05]  /*46d0*/  BSYNC B2 ;  /* 0x0000000000027941 */ /* 0x000fea0003800000 */
.L_x_482:
        /* <DEDUP_REMOVED lines=9> */
[----:B------:R-:W-:Y:S01]  /*4770*/  SHF.R.U64 R69, R62, 0x10, R63 ;  /* 0x000000103e457819 */ /* 0x000fe2000000123f */
[----:B----4-:R-:W-:Y:S01]  /*4780*/  IMAD.U32 R74, R12, 0x10000, RZ ;  /* 0x000100000c4a7824 */ /* 0x010fe200078e00ff */
[----:B------:R-:W-:Y:S02]  /*4790*/  SHF.R.U64 R62, R64, 0x10, R65 ;  /* 0x00000010403e7819 */ /* 0x000fe40000001241 */
[C---:B------:R-:W-:Y:S02]  /*47a0*/  PRMT R64, R207.reuse, 0x5432, R69 ;  /* 0x00005432cf407816 */ /* 0x040fe40000000045 */
[----:B------:R-:W-:Y:S02]  /*47b0*/  PRMT R62, R207, 0x5410, R62 ;  /* 0x00005410cf3e7816 */ /* 0x000fe4000000003e */
[C---:B------:R-:W-:Y:S02]  /*47c0*/  LOP3.LUT R68, R13.reuse, 0xffff0000, RZ, 0xc0, !PT ;  /* 0xffff00000d447812 */ /* 0x040fe400078ec0ff */
[C---:B------:R-:W-:Y:S01]  /*47d0*/  LOP3.LUT R70, R62.reuse, 0xffff0000, RZ, 0xc0, !PT ;  /* 0xffff00003e467812 */ /* 0x040fe200078ec0ff */
[----:B------:R-:W-:Y:S01]  /*47e0*/  IMAD.U32 R62, R62, 0x10000, RZ ;  /* 0x000100003e3e7824 */ /* 0x000fe200078e00ff */
[C---:B------:R-:W-:Y:S01]  /*47f0*/  LOP3.LUT R69, R64.reuse, 0xffff0000, RZ, 0xc0, !PT ;  /* 0xffff000040457812 */ /* 0x040fe200078ec0ff */
[----:B------:R-:W-:Y:S01]  /*4800*/  IMAD.U32 R64, R64, 0x10000, RZ ;  /* 0x0001000040407824 */ /* 0x000fe200078e00ff */
[----:B------:R-:W-:Y:S01]  /*4810*/  SHF.R.U32.HI R72, RZ, 0x10, R65 ;  /* 0x00000010ff487819 */ /* 0x000fe20000011641 */
[----:B------:R-:W-:Y:S01]  /*4820*/  IMAD.U32 R65, R13, 0x10000, RZ ;  /* 0x000100000d417824 */ /* 0x000fe200078e00ff */
[----:B------:R-:W-:Y:S01]  /*4830*/  SHF.R.U32.HI R63, RZ, 0x10, R63 ;  /* 0x00000010ff3f7819 */ /* 0x000fe2000001163f */
[C---:B------:R-:W-:Y:S01]  /*4840*/  FMUL.FTZ R13, R68.reuse, R70 ;  /* 0x00000046440d7220 */ /* 0x040fe20000410000 */
[----:B------:R-:W-:Y:S01]  /*4850*/  FMUL.FTZ R71, R68, R69 ;  /* 0x0000004544477220 */ /* 0x000fe20000410000 */
[----:B------:R-:W-:-:S02]  /*4860*/  PRMT R68, R206, 0x5410, R72 ;  /* 0x00005410ce447816 */ /* 0x000fc40000000048 */
[----:B------:R-:W-:Y:S01]  /*4870*/  PRMT R63, R206, 0x5432, R63 ;  /* 0x00005432ce3f7816 */ /* 0x000fe2000000003f */
[C---:B------:R-:W-:Y:S01]  /*4880*/  FFMA.FTZ R69, R65.reuse, R69, -R13 ;  /* 0x0000004541457223 */ /* 0x040fe2000001080d */
[----:B------:R-:W-:Y:S01]  /*4890*/  FFMA.FTZ R65, R65, R70, R71 ;  /* 0x0000004641417223 */ /* 0x000fe20000010047 */
[C---:B------:R-:W-:Y:S01]  /*48a0*/  LOP3.LUT R13, R14.reuse, 0xffff0000, RZ, 0xc0, !PT ;  /* 0xffff00000e0d7812 */ /* 0x040fe200078ec0ff */
[----:B------:R-:W-:Y:S01]  /*48b0*/  IMAD.U32 R70, R14, 0x10000, RZ ;  /* 0x000100000e467824 */ /* 0x000fe200078e00ff */
[C---:B------:R-:W-:Y:S01]  /*48c0*/  SHF.L.U32 R71, R68.reuse, 0x10, RZ ;  /* 0x0000001044477819 */ /* 0x040fe200000006ff */
[----:B------:R-:W-:Y:S01]  /*48d0*/  IMAD.U32 R72, R63, 0x10000, RZ ;  /* 0x000100003f487824 */ /* 0x000fe200078e00ff */
[C---:B------:R-:W-:Y:S01]  /*48e0*/  LOP3.LUT R14, R15.reuse, 0xffff0000, RZ, 0xc0, !PT ;  /* 0xffff00000f0e7812 */ /* 0x040fe200078ec0ff */
[----:B------:R-:W-:Y:S01]  /*48f0*/  IMAD.U32 R15, R15, 0x10000, RZ ;  /* 0x000100000f0f7824 */ /* 0x000fe200078e00ff */
[----:B------:R-:W-:Y:S01]  /*4900*/  LOP3.LUT R68, R68, 0xffff0000, RZ, 0xc0, !PT ;  /* 0xffff000044447812 */ /* 0x000fe200078ec0ff */
[C---:B------:R-:W-:Y:S01]  /*4910*/  FMUL.FTZ R73, R13.reuse, R71 ;  /* 0x000000470d497220 */ /* 0x040fe20000410000 */
[----:B------:R-:W-:Y:S01]  /*4920*/  FMUL.FTZ R13, R13, R72 ;  /* 0x000000480d0d7220 */ /* 0x000fe20000410000 */
[----:B------:R-:W-:-:S02]  /*4930*/  LOP3.LUT R63, R63, 0xffff0000, RZ, 0xc0, !PT ;  /* 0xffff00003f3f7812 */ /* 0x000fc400078ec0ff */
[----:B------:R-:W-:Y:S01]  /*4940*/  LOP3.LUT R12, R12, 0xffff0000, RZ, 0xc0, !PT ;  /* 0xffff00000c0c7812 */ /* 0x000fe200078ec0ff */
[C---:B------:R-:W-:Y:S01]  /*4950*/  FFMA.FTZ R73, R70.reuse, R72, -R73 ;  /* 0x0000004846497223 */ /* 0x040fe20000010849 */
[----:B------:R-:W-:Y:S01]  /*4960*/  FFMA.FTZ R13, R70, R71, R13 ;  /* 0x00000047460d7223 */ /* 0x000fe2000001000d */
[C---:B------:R-:W-:Y:S01]  /*4970*/  FMUL.FTZ R70, R14.reuse, R68 ;  /* 0x000000440e467220 */ /* 0x040fe20000410000 */
[-C--:B------:R-:W-:Y:S01]  /*4980*/  FMUL.FTZ R71, R14, R63.reuse ;  /* 0x0000003f0e477220 */ /* 0x080fe20000410000 */
[C---:B------:R-:W-:Y:S01]  /*4990*/  FMUL.FTZ R14, R12.reuse, R62 ;  /* 0x0000003e0c0e7220 */ /* 0x040fe20000410000 */
[----:B------:R-:W-:Y:S01]  /*49a0*/  FMUL.FTZ R12, R12, R64 ;  /* 0x000000400c0c7220 */ /* 0x000fe20000410000 */
[C---:B------:R-:W-:Y:S01]  /*49b0*/  FFMA.FTZ R70, R15.reuse, R63, -R70 ;  /* 0x0000003f0f467223 */ /* 0x040fe20000010846 */
[----:B------:R-:W-:Y:S01]  /*49c0*/  FFMA.FTZ R71, R15, R68, R71 ;  /* 0x000000440f477223 */ /* 0x000fe20000010047 */
[C---:B------:R-:W-:Y:S01]  /*49d0*/  FFMA.FTZ R14, R74.reuse, R64, -R14 ;  /* 0x000000404a0e7223 */ /* 0x040fe2000001080e */
[----:B------:R-:W-:Y:S01]  /*49e0*/  FFMA.FTZ R12, R74, R62, R12 ;  /* 0x0000003e4a0c7223 */ /* 0x000fe2000001000c */
[----:B------:R-:W-:-:S02]  /*49f0*/  F2FP.BF16.F32.PACK_AB R13, R13, R73 ;  /* 0x000000490d0d723e */ /* 0x000fc400000010ff */
[----:B------:R-:W-:Y:S02]  /*4a00*/  F2FP.BF16.F32.PACK_AB R70, R71, R70 ;  /* 0x000000464746723e */ /* 0x000fe400000010ff */
[----:B------:R-:W-:Y:S02]  /*4a10*/  F2FP.BF16.F32.PACK_AB R65, R65, R69 ;  /* 0x000000454141723e */ /* 0x000fe400000010ff */
[----:B------:R-:W-:Y:S01]  /*4a20*/  F2FP.BF16.F32.PACK_AB R12, R12, R14 ;  /* 0x0000000e0c0c723e */ /* 0x000fe200000010ff */
[----:B------:R-:W-:Y:S01]  /*4a30*/  IMAD.MOV.U32 R14, RZ, RZ, R13 ;  /* 0x000000ffff0e7224 */ /* 0x000fe200078e000d */
[----:B------:R-:W-:Y:S01]  /*4a40*/  MOV R13, R65 ;  /* 0x00000041000d7202 */ /* 0x000fe20000000f00 */
[----:B------:R-:W-:-:S07]  /*4a50*/  IMAD.MOV.U32 R15, RZ, RZ, R70 ;  /* 0x000000ffff0f7224 */ /* 0x000fce00078e0046 */
.L_x_489:
[----:B------:R-:W-:Y:S05]  /*4a60*/  BSYNC B3 ;  /* 0x0000000000037941 */ /* 0x000fea0003800000 */
.L_x_488:
[----:B----4-:R0:W-:Y:S02]  /*4a70*/  ST.E.128 desc[UR60][R66.64], R12 ;  /* 0x0000000c42007985 */ /* 0x0101e4000c101d3c */
.L_x_487:
[----:B------:R-:W-:Y:S05]  /*4a80*/  BSYNC B2 ;  /* 0x0000000000027941 */ /* 0x000fea0003800000 */
.L_x_486:
[----:B------:R-:W-:-:S13]  /*4a90*/  ISETP.NE.AND P4, PT, R103, RZ, PT ;  /* 0x000000ff6700720c */ /* 0x000fda0003f85270 */
        /* <DEDUP_REMOVED lines=9> */
[--C-:B------:R-:W-:Y:S02]  /*4b30*/  SHF.R.U64 R58, R60, 0x10, R61.reuse ;  /* 0x000000103c3a7819 */ /* 0x100fe4000000123d */
[----:B------:R-:W-:Y:S01]  /*4b40*/  SHF.R.U32.HI R64, RZ, 0x10, R61 ;  /* 0x00000010ff407819 */ /* 0x000fe2000001163d */
[----:B------:R-:W-:Y:S01]  /*4b50*/  IMAD.U32 R61, R14, 0x10000, RZ ;  /* 0x000100000e3d7824 */ /* 0x000fe200078e00ff */
[----:B------:R-:W-:Y:S02]  /*4b60*/  SHF.R.U32.HI R59, RZ, 0x10, R59 ;  /* 0x00000010ff3b7819 */ /* 0x000fe4000001163b */
[C---:B------:R-:W-:Y:S02]  /*4b70*/  PRMT R58, R205.reuse, 0x5410, R58 ;  /* 0x00005410cd3a7816 */ /* 0x040fe4000000003a */
[----:B------:R-:W-:Y:S01]  /*4b80*/  PRMT R205, R205, 0x5432, R64 ;  /* 0x00005432cdcd7816 */ /* 0x000fe20000000040 */
[----:B------:R-:W-:Y:S01]  /*4b90*/  IMAD.U32 R64, R13, 0x10000, RZ ;  /* 0x000100000d407824 */ /* 0x000fe200078e00ff */
[----:B------:R-:W-:-:S02]  /*4ba0*/  PRMT R11, R204, 0x5410, R11 ;  /* 0x00005410cc0b7816 */ /* 0x000fc4000000000b */
[----:B------:R-:W-:Y:S01]  /*4bb0*/  PRMT R59, R204, 0x5432, R59 ;  /* 0x00005432cc3b7816 */ /* 0x000fe2000000003b */
[----:B------:R-:W-:Y:S01]  /*4bc0*/  IMAD.U32 R67, R205, 0x10000, RZ ;  /* 0x00010000cd437824 */ /* 0x000fe200078e00ff */
[----:B------:R-:W-:Y:S02]  /*4bd0*/  LOP3.LUT R70, R13, 0xffff0000, RZ, 0xc0, !PT ;  /* 0xffff00000d467812 */ /* 0x000fe400078ec0ff */
[----:B------:R-:W-:Y:S01]  /*4be0*/  LOP3.LUT R14, R14, 0xffff0000, RZ, 0xc0, !PT ;  /* 0xffff00000e0e7812 */ /* 0x000fe200078ec0ff */
[----:B------:R-:W-:Y:S01]  /*4bf0*/  IMAD.U32 R68, R59, 0x10000, RZ ;  /* 0x000100003b447824 */ /* 0x000fe200078e00ff */
[C---:B------:R-:W-:Y:S01]  /*4c00*/  LOP3.LUT R13, R58.reuse, 0xffff0000, RZ, 0xc0, !PT ;  /* 0xffff00003a0d7812 */ /* 0x040fe200078ec0ff */
[----:B------:R-:W-:Y:S01]  /*4c10*/  IMAD.U32 R58, R58, 0x10000, RZ ;  /* 0x000100003a3a7824 */ /* 0x000fe200078e00ff */
[----:B------:R-:W-:Y:S01]  /*4c20*/  LOP3.LUT R65, R11, 0xffff0000, RZ, 0xc0, !PT ;  /* 0xffff00000b417812 */ /* 0x000fe200078ec0ff */
[----:B------:R-:W-:Y:S01]  /*4c30*/  FMUL.FTZ R71, R14, R67 ;  /* 0x000000430e477220 */ /* 0x000fe20000410000 */
[----:B------:R-:W-:Y:S01]  /*4c40*/  LOP3.LUT R60, R15, 0xffff0000, RZ, 0xc0, !PT ;  /* 0xffff00000f3c7812 */ /* 0x000fe200078ec0ff */
[----:B------:R-:W-:Y:S01]  /*4c50*/  FMUL.FTZ R69, R70, R13 ;  /* 0x0000000d46457220 */ /* 0x000fe20000410000 */
[-C--:B------:R-:W-:Y:S01]  /*4c60*/  FMUL.FTZ R14, R14, R68.reuse ;  /* 0x000000440e0e7220 */ /* 0x080fe20000410000 */
[----:B------:R-:W-:Y:S01]  /*4c70*/  FMUL.FTZ R70, R70, R65 ;  /* 0x0000004146467220 */ /* 0x000fe20000410000 */
[----:B------:R-:W-:Y:S01]  /*4c80*/  LOP3.LUT R205, R205, 0xffff0000, RZ, 0xc0, !PT ;  /* 0xffff0000cdcd7812 */ /* 0x000fe200078ec0ff */
[----:B------:R-:W-:Y:S01]  /*4c90*/  IMAD.U32 R11, R11, 0x10000, RZ ;  /* 0x000100000b0b7824 */ /* 0x000fe200078e00ff */
[----:B------:R-:W-:Y:S01]  /*4ca0*/  LOP3.LUT R59, R59, 0xffff0000, RZ, 0xc0, !PT ;  /* 0xffff00003b3b7812 */ /* 0x000fe200078ec0ff */
[----:B------:R-:W-:Y:S01]  /*4cb0*/  FFMA.FTZ R70, R64, R13, R70 ;  /* 0x0000000d40467223 */ /* 0x000fe20000010046 */
[----:B------:R-:W-:Y:S01]  /*4cc0*/  LOP3.LUT R12, R12, 0xffff0000, RZ, 0xc0, !PT ;  /* 0xffff00000c0c7812 */ /* 0x000fe200078ec0ff */
[C---:B------:R-:W-:Y:S01]  /*4cd0*/  FFMA.FTZ R71, R61.reuse, R68, -R71 ;  /* 0x000000443d477223 */ /* 0x040fe20000010847 */
[----:B------:R-:W-:Y:S01]  /*4ce0*/  FFMA.FTZ R14, R61, R67, R14 ;  /* 0x000000433d0e7223 */ /* 0x000fe2000001000e */
[C---:B------:R-:W-:Y:S01]  /*4cf0*/  FMUL.FTZ R13, R60.reuse, R205 ;  /* 0x000000cd3c0d7220 */ /* 0x040fe20000410000 */
[----:B------:R-:W-:Y:S01]  /*4d00*/  FMUL.FTZ R61, R60, R59 ;  /* 0x0000003b3c3d7220 */ /* 0x000fe20000410000 */
[----:B------:R-:W-:-:S02]  /*4d10*/  IMAD.U32 R15, R15, 0x10000, RZ ;  /* 0x000100000f0f7824 */ /* 0x000fc400078e00ff */
[-C--:B------:R-:W-:Y:S01]  /*4d20*/  FMUL.FTZ R60, R12, R58.reuse ;  /* 0x0000003a0c3c7220 */ /* 0x080fe20000410000 */
[----:B------:R-:W-:Y:S01]  /*4d30*/  FFMA.FTZ R69, R64, R65, -R69 ;  /* 0x0000004140457223 */ /* 0x000fe20000010845 */
[----:B------:R-:W-:Y:S01]  /*4d40*/  FMUL.FTZ R12, R12, R11 ;  /* 0x0000000b0c0c7220 */ /* 0x000fe20000410000 */
[C---:B------:R-:W-:Y:S01]  /*4d50*/  FFMA.FTZ R13, R15.reuse, R59, -R13 ;  /* 0x0000003b0f0d7223 */ /* 0x040fe2000001080d */
[----:B------:R-:W-:Y:S01]  /*4d60*/  FFMA.FTZ R64, R15, R205, R61 ;  /* 0x000000cd0f407223 */ /* 0x000fe2000001003d */
[C---:B------:R-:W-:Y:S01]  /*4d70*/  FFMA.FTZ R60, R66.reuse, R11, -R60 ;  /* 0x0000000b423c7223 */ /* 0x040fe2000001083c */
[----:B------:R-:W-:Y:S01]  /*4d80*/  FFMA.FTZ R11, R66, R58, R12 ;  /* 0x0000003a420b7223 */ /* 0x000fe2000001000c */
[----:B------:R-:W-:Y:S02]  /*4d90*/  F2FP.BF16.F32.PACK_AB R69, R70, R69 ;  /* 0x000000454645723e */ /* 0x000fe400000010ff */
[----:B------:R-:W-:Y:S02]  /*4da0*/  F2FP.BF16.F32.PACK_AB R15, R64, R13 ;  /* 0x0000000d400f723e */ /* 0x000fe400000010ff */
[----:B------:R-:W-:-:S02]  /*4db0*/  F2FP.BF16.F32.PACK_AB R14, R14, R71 ;  /* 0x000000470e0e723e */ /* 0x000fc400000010ff */
[----:B------:R-:W-:Y:S02]  /*4dc0*/  F2FP.BF16.F32.PACK_AB R12, R11, R60 ;  /* 0x0000003c0b0c723e */ /* 0x000fe400000010ff */
[----:B------:R-:W-:-:S07]  /*4dd0*/  MOV R13, R69 ;  /* 0x00000045000d7202 */ /* 0x000fce0000000f00 */
.L_x_491:
[----:B------:R-:W-:Y:S05]  /*4de0*/  BSYNC B2 ;  /* 0x0000000000027941 */ /* 0x000fea0003800000 */
.L_x_490:
[----:B----4-:R0:W-:Y:S02]  /*4df0*/  ST.E.128 desc[UR60][R62.64], R12 ;  /* 0x0000000c3e007985 */ /* 0x0101e4000c101d3c */
.L_x_469:
[----:B------:R-:W-:Y:S05]  /*4e00*/  BSYNC B1 ;  /* 0x0000000000017941 */ /* 0x000fea0003800000 */
.L_x_468:
[----:B------:R-:W-:-:S03]  /*4e10*/  UMOV UR4, 0xffffffff ;  /* 0xffffffff00047882 */ /* 0x000fc60000000000 */
[----:B------:R-:W-:Y:S05]  /*4e20*/  BRA.DIV UR4, `(.L_x_492) ;  /* 0x000001a604847947 */ /* 0x000fea000b800000 */
[----:B-1----:R-:W1:Y:S04]  /*4e30*/  SHFL.IDX PT, R118, R118, 0x1, 0x1c1f ;  /* 0x003c1f0076767f89 */ /* 0x002e6800000e0000 */
[----:B------:R-:W0:Y:S02]  /*4e40*/  SHFL.IDX PT, R119, R119, 0x1, 0x1c1f ;  /* 0x003c1f0077777f89 */ /* 0x000e2400000e0000 */
.L_x_794:
[----:B------:R-:W-:Y:S05]  /*4e50*/  @P5 BRA `(.L_x_493) ;  /* 0x0000005800285947 */ /* 0x000fea0003800000 */
[----:B------:R-:W-:Y:S01]  /*4e60*/  ISETP.NE.AND P4, PT, R10, RZ, PT ;  /* 0x000000ff0a00720c */ /* 0x000fe20003f85270 */
[----:B------:R-:W-:-:S12]  /*4e70*/  BSSY B1, `(.L_x_494) ;  /* 0x0000037000017945 */ /* 0x000fd80003800000 */
[----:B------:R-:W-:Y:S05]  /*4e80*/  @!P4 BRA `(.L_x_495) ;  /* 0x0000000000d4c947 */ /* 0x000fea0003800000 */
[----:B0---4-:R0:W4:Y:S01]  /*4e90*/  LDS.128 R12, [R33+0x2000] ;  /* 0x00200000210c7984 */ /* 0x0111220000000c00 */
[----:B------:R-:W-:Y:S01]  /*4ea0*/  ISETP.GE.AND P5, PT, R160, R128, PT ;  /* 0x00000080a000720c */ /* 0x000fe20003fa6270 */
[----:B------:R-:W-:Y:S01]  /*4eb0*/  BSSY B2, `(.L_x_496) ;  /* 0x0000031000027945 */ /* 0x000fe20003800000 */
[----:B------:R-:W-:-:S04]  /*4ec0*/  LEA R58, P4, R16, R119, 0x1 ;  /* 0x00000077103a7211 */ /* 0x000fc800078808ff */
[----:B-1----:R-:W-:-:S07]  /*4ed0*/  LEA.HI.X R59, R16, R118, R17, 0x1, P4 ;  /* 0x00000076103b7211 */ /* 0x002fce00020f0c11 */
[----:B0-----:R-:W-:Y:S05]  /*4ee0*/  @P5 BRA `(.L_x_497) ;  /* 0x0000000000b45947 */ /* 0x001fea0003800000 */
[----:B------:R-:W-:Y:S02]  /*4ef0*/  SHF.R.U64 R56, R56, 0x10, R57 ;  /* 0x0000001038387819 */ /* 0x000fe40000001239 */
[----:B------:R-:W-:Y:S01]  /*4f00*/  SHF.R.U64 R64, R54, 0x10, R55 ;  /* 0x0000001036407819 */ /* 0x000fe20000001237 */
[----:B----4-:R-:W-:Y:S01]  /*4f10*/  IMAD.U32 R54, R14, 0x10000, RZ ;  /* 0x000100000e367824 */ /* 0x010fe200078e00ff */
[----:B------:R-:W-:Y:S02]  /*4f20*/  SHF.R.U32.HI R60, RZ, 0x10, R57 ;  /* 0x00000010ff3c7819 */ /* 0x000fe40000011639 */
[----:B------:R-:W-:Y:S02]  /*4f30*/  SHF.R.U32.HI R62, RZ, 0x10, R55 ;  /* 0x00000010ff3e7819 */ /* 0x000fe40000011637 */
[----:B------:R-:W-:Y:S02]  /*4f40*/  PRMT R56, R203, 0x5410, R56 ;  /* 0x00005410cb387816 */ /* 0x000fe40000000038 */
[----:B------:R-:W-:-:S02]  /*4f50*/  PRMT R55, R159, 0x5410, R64 ;  /* 0x000054109f377816 */ /* 0x000fc40000000040 */
[----:B------:R-:W-:Y:S02]  /*4f60*/  PRMT R203, R203, 0x5432, R60 ;  /* 0x00005432cbcb7816 */ /* 0x000fe4000000003c */
[----:B------:R-:W-:Y:S01]  /*4f70*/  PRMT R159, R159, 0x5432, R62 ;  /* 0x000054329f9f7816 */ /* 0x000fe2000000003e */
[----:B------:R-:W-:Y:S01]  /*4f80*/  IMAD.U32 R62, R13, 0x10000, RZ ;  /* 0x000100000d3e7824 */ /* 0x000fe200078e00ff */
[----:B---3--:R-:W-:Y:S01]  /*4f90*/  LOP3.LUT R11, R14, 0xffff0000, RZ, 0xc0, !PT ;  /* 0xffff00000e0b7812 */ /* 0x008fe200078ec0ff */
[----:B------:R-:W-:Y:S01]  /*4fa0*/  IMAD.U32 R57, R203, 0x10000, RZ ;  /* 0x00010000cb397824 */ /* 0x000fe200078e00ff */
[----:B------:R-:W-:Y:S01]  /*4fb0*/  LOP3.LUT R61, R13, 0xffff0000, RZ, 0xc0, !PT ;  /* 0xffff00000d3d7812 */ /* 0x000fe200078ec0ff */
[----:B------:R-:W-:Y:S01]  /*4fc0*/  IMAD.U32 R60, R159, 0x10000, RZ ;  /* 0x000100009f3c7824 */ /* 0x000fe200078e00ff */
[----:B------:R-:W-:Y:S01]  /*4fd0*/  LOP3.LUT R64, R56, 0xffff0000, RZ, 0xc0, !PT ;  /* 0xffff000038407812 */ /* 0x000fe200078ec0ff */
[----:B------:R-:W-:Y:S01]  /*4fe0*/  FMUL.FTZ R67, R11, R57 ;  /* 0x000000390b437220 */ /* 0x000fe20000410000 */
[----:B------:R-:W-:Y:S01]  /*4ff0*/  LOP3.LUT R63, R55, 0xffff0000, RZ, 0xc0, !PT ;  /* 0xffff0000373f7812 */ /* 0x000fe200078ec0ff */
[----:B------:R-:W-:Y:S01]  /*5000*/  IMAD.U32 R13, R12, 0x10000, RZ ;  /* 0x000100000c0d7824 */ /* 0x000fe200078e00ff */
[----:B------:R-:W-:Y:S01]  /*5010*/  LOP3.LUT R14, R15, 0xffff0000, RZ, 0xc0, !PT ;  /* 0xffff00000f0e7812 */ /* 0x000fe200078ec0ff */
[----:B------:R-:W-:Y:S01]  /*5020*/  FMUL.FTZ R65, R61, R64 ;  /* 0x000000403d417220 */ /* 0x000fe20000410000 */
[----:B------:R-:W-:Y:S01]  /*5030*/  FMUL.FTZ R11, R11, R60 ;  /* 0x0000003c0b0b7220 */ /* 0x000fe20000410000 */
[-C--:B------:R-:W-:Y:S01]  /*5040*/  FMUL.FTZ R61, R61, R63.reuse ;  /* 0x0000003f3d3d7220 */ /* 0x080fe20000410000 */
[----:B------:R-:W-:Y:S01]  /*5050*/  LOP3.LUT R203, R203, 0xffff0000, RZ, 0xc0, !PT ;  /* 0xffff0000cbcb7812 */ /* 0x000fe200078ec0ff */
[----:B------:R-:W-:Y:S01]  /*5060*/  IMAD.U32 R56, R56, 0x10000, RZ ;  /* 0x0001000038387824 */ /* 0x000fe200078e00ff */
[----:B------:R-:W-:Y:S01]  /*5070*/  LOP3.LUT R159, R159, 0xffff0000, RZ, 0xc0, !PT ;  /* 0xffff00009f9f7812 */ /* 0x000fe200078ec0ff */
[----:B------:R-:W-:Y:S01]  /*5080*/  IMAD.U32 R55, R55, 0x10000, RZ ;  /* 0x0001000037377824 */ /* 0x000fe200078e00ff */
[----:B------:R-:W-:Y:S01]  /*5090*/  LOP3.LUT R12, R12, 0xffff0000, RZ, 0xc0, !PT ;  /* 0xffff00000c0c7812 */ /* 0x000fe200078ec0ff */
[C---:B------:R-:W-:Y:S01]  /*50a0*/  FFMA.FTZ R63, R62.reuse, R63, -R65 ;  /* 0x0000003f3e3f7223 */ /* 0x040fe20000010841 */
[----:B------:R-:W-:Y:S01]  /*50b0*/  FFMA.FTZ R62, R62, R64, R61 ;  /* 0x000000403e3e7223 */ /* 0x000fe2000001003d */
[C---:B------:R-:W-:Y:S01]  /*50c0*/  FFMA.FTZ R60, R54.reuse, R60, -R67 ;  /* 0x0000003c363c7223 */ /* 0x040fe20000010843 */
[----:B------:R-:W-:Y:S01]  /*50d0*/  FFMA.FTZ R57, R54, R57, R11 ;  /* 0x0000003936397223 */ /* 0x000fe2000001000b */
[C---:B------:R-:W-:Y:S01]  /*50e0*/  FMUL.FTZ R54, R14.reuse, R203 ;  /* 0x000000cb0e367220 */ /* 0x040fe20000410000 */
[----:B------:R-:W-:Y:S01]  /*50f0*/  FMUL.FTZ R64, R14, R159 ;  /* 0x0000009f0e407220 */ /* 0x000fe20000410000 */
[----:B------:R-:W-:-:S02]  /*5100*/  IMAD.U32 R15, R15, 0x10000, RZ ;  /* 0x000100000f0f7824 */ /* 0x000fc400078e00ff */
[C---:B------:R-:W-:Y:S01]  /*5110*/  FMUL.FTZ R14, R12.reuse, R56 ;  /* 0x000000380c0e7220 */ /* 0x040fe20000410000 */
[----:B------:R-:W-:Y:S01]  /*5120*/  FMUL.FTZ R11, R12, R55 ;  /* 0x000000370c0b7220 */ /* 0x000fe20000410000 */
[----:B------:R-:W-:Y:S01]  /*5130*/  F2FP.BF16.F32.PACK_AB R60, R57, R60 ;  /* 0x0000003c393c723e */ /* 0x000fe200000010ff */
[----:B------:R-:W-:Y:S01]  /*5140*/  FFMA.FTZ R54, R15, R159, -R54 ;  /* 0x0000009f0f367223 */ /* 0x000fe20000010836 */
[C---:B------:R-:W-:Y:S01]  /*5150*/  FFMA.FTZ R14, R13.reuse, R55, -R14 ;  /* 0x000000370d0e7223 */ /* 0x040fe2000001080e */
[----:B------:R-:W-:Y:S01]  /*5160*/  FFMA.FTZ R11, R13, R56, R11 ;  /* 0x000000380d0b7223 */ /* 0x000fe2000001000b */
[----:B------:R-:W-:Y:S01]  /*5170*/  FFMA.FTZ R15, R15, R203, R64 ;  /* 0x000000cb0f0f7223 */ /* 0x000fe20000010040 */
[----:B------:R-:W-:-:S03]  /*5180*/  F2FP.BF16.F32.PACK_AB R13, R62, R63 ;  /* 0x0000003f3e0d723e */ /* 0x000fc600000010ff */
[----:B------:R-:W-:Y:S02]  /*5190*/  F2FP.BF16.F32.PACK_AB R12, R11, R14 ;  /* 0x0000000e0b0c723e */ /* 0x000fe400000010ff */
[----:B------:R-:W-:Y:S02]  /*51a0*/  F2FP.BF16.F32.PACK_AB R15, R15, R54 ;  /* 0x000000360f0f723e */ /* 0x000fe400000010ff */
[----:B------:R-:W-:-:S07]  /*51b0*/  MOV R14, R60 ;  /* 0x0000003c000e7202 */ /* 0x000fce0000000f00 */
.L_x_497:
[----:B------:R-:W-:Y:S05]  /*51c0*/  BSYNC B2 ;  /* 0x0000000000027941 */ /* 0x000fea0003800000 */
.L_x_496:
[----:B----4-:R0:W-:Y:S02]  /*51d0*/  ST.E.128 desc[UR60][R58.64], R12 ;  /* 0x0000000c3a007985 */ /* 0x0101e4000c101d3c */
.L_x_495:
[----:B------:R-:W-:Y:S05]  /*51e0*/  BSYNC B1 ;  /* 0x0000000000017941 */ /* 0x000fea0003800000 */
.L_x_494:
[----:B------:R-:W-:Y:S01]  /*51f0*/  ISETP.NE.AND P4, PT, R27, RZ, PT ;  /* 0x000000ff1b00720c */ /* 0x000fe20003f85270 */
[----:B------:R-:W-:-:S12]  /*5200*/  BSSY B1, `(.L_x_498) ;  /* 0x0000038000017945 */ /* 0x000fd80003800000 */
[----:B------:R-:W-:Y:S05]  /*5210*/  @!P4 BRA `(.L_x_499) ;  /* 0x0000000000d8c947 */ /* 0x000fea0003800000 */
[----:B0---4-:R0:W4:Y:S01]  /*5220*/  LDS.128 R12, [R32+0x2000] ;  /* 0x00200000200c7984 */ /* 0x0111220000000c00 */
[----:B------:R-:W-:Y:S01]  /*5230*/  ISETP.GE.AND P4, PT, R169, R128, PT ;  /* 0x00000080a900720c */ /* 0x000fe20003f86270 */
[----:B---3--:R-:W-:Y:S01]  /*5240*/  IMAD.SHL.U32 R11, R162, 0x8, RZ ;  /* 0x00000008a20b7824 */ /* 0x008fe200078e00ff */
[----:B------:R-:W-:Y:S01]  /*5250*/  BSSY B2, `(.L_x_500) ;  /* 0x0000031000027945 */ /* 0x000fe20003800000 */
[----:B------:R-:W-:Y:S02]  /*5260*/  IMAD.MOV.U32 R54, RZ, RZ, R119 ;  /* 0x000000ffff367224 */ /* 0x000fe400078e0077 */
[----:B-1----:R-:W-:Y:S02]  /*5270*/  IMAD.MOV.U32 R55, RZ, RZ, R118 ;  /* 0x000000ffff377224 */ /* 0x002fe400078e0076 */
[----:B------:R-:W-:-:S06]  /*5280*/  IMAD.WIDE R54, R11, 0x2, R54 ;  /* 0x000000020b367825 */ /* 0x000fcc00078e0236 */
[----:B0-----:R-:W-:Y:S05]  /*5290*/  @P4 BRA `(.L_x_501) ;  /* 0x0000000000b04947 */ /* 0x001fea0003800000 */
[--C-:B------:R-:W-:Y:S01]  /*52a0*/  SHF.R.U64 R58, R50, 0x10, R51.reuse ;  /* 0x00000010323a7819 */ /* 0x100fe20000001233 */
[----:B----4-:R-:W-:Y:S01]  /*52b0*/  IMAD.U32 R50, R14, 0x10000, RZ ;  /* 0x000100000e327824 */ /* 0x010fe200078e00ff */
[----:B------:R-:W-:Y:S02]  /*52c0*/  SHF.R.U32.HI R56, RZ, 0x10, R51 ;  /* 0x00000010ff387819 */ /* 0x000fe40000011633 */
[----:B------:R-:W-:Y:S02]  /*52d0*/  SHF.R.U64 R57, R52, 0x10, R53 ;  /* 0x0000001034397819 */ /* 0x000fe40000001235 */
[----:B------:R-:W-:Y:S01]  /*52e0*/  LOP3.LUT R51, R14, 0xffff0000, RZ, 0xc0, !PT ;  /* 0xffff00000e337812 */ /* 0x000fe200078ec0ff */
[C---:B------:R-:W-:Y:S01]  /*52f0*/  IMAD.U32 R14, R15.reuse, 0x10000, RZ ;  /* 0x000100000f0e7824 */ /* 0x040fe200078e00ff */
[----:B------:R-:W-:Y:S02]  /*5300*/  LOP3.LUT R11, R15, 0xffff0000, RZ, 0xc0, !PT ;  /* 0xffff00000f0b7812 */ /* 0x000fe400078ec0ff */
[----:B------:R-:W-:-:S02]  /*5310*/  PRMT R15, R157, 0x5410, R58 ;  /* 0x000054109d0f7816 */ /* 0x000fc4000000003a */
[----:B------:R-:W-:Y:S02]  /*5320*/  SHF.R.U32.HI R53, RZ, 0x10, R53 ;  /* 0x00000010ff357819 */ /* 0x000fe40000011635 */
[----:B------:R-:W-:Y:S02]  /*5330*/  PRMT R157, R157, 0x5432, R56 ;  /* 0x000054329d9d7816 */ /* 0x000fe40000000038 */
[C---:B------:R-:W-:Y:S01]  /*5340*/  PRMT R56, R158.reuse, 0x5410, R57 ;  /* 0x000054109e387816 */ /* 0x040fe20000000039 */
[C---:B------:R-:W-:Y:S01]  /*5350*/  IMAD.U32 R57, R13.reuse, 0x10000, RZ ;  /* 0x000100000d397824 */ /* 0x040fe200078e00ff */
[----:B------:R-:W-:Y:S02]  /*5360*/  PRMT R158, R158, 0x5432, R53 ;  /* 0x000054329e9e7816 */ /* 0x000fe40000000035 */
[----:B------:R-:W-:Y:S01]  /*5370*/  LOP3.LUT R53, R13, 0xffff0000, RZ, 0xc0, !PT ;  /* 0xffff00000d357812 */ /* 0x000fe200078ec0ff */
[----:B------:R-:W-:Y:S01]  /*5380*/  IMAD.U32 R13, R12, 0x10000, RZ ;  /* 0x000100000c0d7824 */ /* 0x000fe200078e00ff */
[----:B------:R-:W-:Y:S01]  /*5390*/  LOP3.LUT R60, R56, 0xffff0000, RZ, 0xc0, !PT ;  /* 0xffff0000383c7812 */ /* 0x000fe200078ec0ff */
[----:B------:R-:W-:Y:S01]  /*53a0*/  IMAD.U32 R52, R158, 0x10000, RZ ;  /* 0x000100009e347824 */ /* 0x000fe200078e00ff */
[----:B------:R-:W-:-:S02]  /*53b0*/  LOP3.LUT R58, R15, 0xffff0000, RZ, 0xc0, !PT ;  /* 0xffff00000f3a7812 */ /* 0x000fc400078ec0ff */
[----:B------:R-:W-:Y:S01]  /*53c0*/  SHF.L.U32 R59, R157, 0x10, RZ ;  /* 0x000000109d3b7819 */ /* 0x000fe200000006ff */
[C---:B------:R-:W-:Y:S01]  /*53d0*/  FMUL.FTZ R62, R53.reuse, R60 ;  /* 0x0000003c353e7220 */ /* 0x040fe20000410000 */
[----:B------:R-:W-:Y:S01]  /*53e0*/  LOP3.LUT R158, R158, 0xffff0000, RZ, 0xc0, !PT ;  /* 0xffff00009e9e7812 */ /* 0x000fe200078ec0ff */
[-C--:B------:R-:W-:Y:S01]  /*53f0*/  FMUL.FTZ R61, R53, R58.reuse ;  /* 0x0000003a353d7220 */ /* 0x080fe20000410000 */
[----:B------:R-:W-:Y:S01]  /*5400*/  LOP3.LUT R53, R12, 0xffff0000, RZ, 0xc0, !PT ;  /* 0xffff00000c357812 */ /* 0x000fe200078ec0ff */
[----:B------:R-:W-:Y:S01]  /*5410*/  FFMA.FTZ R12, R57, R58, -R62 ;  /* 0x0000003a390c7223 */ /* 0x000fe2000001083e */
[----:B------:R-:W-:Y:S01]  /*5420*/  FMUL.FTZ R63, R51, R52 ;  /* 0x00000034333f7220 */ /* 0x000fe20000410000 */
[----:B------:R-:W-:Y:S01]  /*5430*/  FFMA.FTZ R57, R57, R60, R61 ;  /* 0x0000003c39397223 */ /* 0x000fe2000001003d */
[----:B------:R-:W-:Y:S01]  /*5440*/  FMUL.FTZ R61, R51, R59 ;  /* 0x0000003b333d7220 */ /* 0x000fe20000410000 */
[----:B------:R-:W-:Y:S01]  /*5450*/  LOP3.LUT R157, R157, 0xffff0000, RZ, 0xc0, !PT ;  /* 0xffff00009d9d7812 */ /* 0x000fe200078ec0ff */
[----:B------:R-:W-:-:S02]  /*5460*/  IMAD.U32 R58, R56, 0x10000, RZ ;  /* 0x00010000383a7824 */ /* 0x000fc400078e00ff */
[C---:B------:R-:W-:Y:S01]  /*5470*/  FFMA.FTZ R51, R50.reuse, R59, -R63 ;  /* 0x0000003b32337223 */ /* 0x040fe2000001083f */
[----:B------:R-:W-:Y:S02]  /*5480*/  IMAD.U32 R56, R15, 0x10000, RZ ;  /* 0x000100000f387824 */ /* 0x000fe400078e00ff */
        /* <DEDUP_REMOVED lines=12> */
[----:B------:R-:W-:-:S07]  /*5550*/  F2FP.BF16.F32.PACK_AB R12, R53, R50 ;  /* 0x00000032350c723e */ /* 0x000fce00000010ff */
.L_x_501:
[----:B------:R-:W-:Y:S05]  /*5560*/  BSYNC B2 ;  /* 0x0000000000027941 */ /* 0x000fea0003800000 */
.L_x_500:
[----:B----4-:R0:W-:Y:S02]  /*5570*/  ST.E.128 desc[UR60][R54.64], R12 ;  /* 0x0000000c36007985 */ /* 0x0101e4000c101d3c */
.L_x_499:
[----:B------:R-:W-:Y:S05]  /*5580*/  BSYNC B1 ;  /* 0x0000000000017941 */ /* 0x000fea0003800000 */
.L_x_498:
        /* <DEDUP_REMOVED lines=11> */
[----:B------:R-:W-:Y:S02]  /*5640*/  SHF.R.U64 R53, R48, 0x10, R49 ;  /* 0x0000001030357819 */ /* 0x000fe40000001231 */
[--C-:B------:R-:W-:Y:S01]  /*5650*/  SHF.R.U64 R57, R46, 0x10, R47.reuse ;  /* 0x000000102e397819 */ /* 0x100fe2000000122f */
[----:B----4-:R-:W-:Y:S01]  /*5660*/  IMAD.U32 R46, R14, 0x10000, RZ ;  /* 0x000100000e2e7824 */ /* 0x010fe200078e00ff */
[----:B------:R-:W-:Y:S02]  /*5670*/  SHF.R.U32.HI R55, RZ, 0x10, R47 ;  /* 0x00000010ff377819 */ /* 0x000fe4000001162f */
[----:B------:R-:W-:Y:S02]  /*5680*/  SHF.R.U32.HI R47, RZ, 0x10, R49 ;  /* 0x00000010ff2f7819 */ /* 0x000fe40000011631 */
[----:B------:R-:W-:Y:S02]  /*5690*/  PRMT R54, R156, 0x5410, R53 ;  /* 0x000054109c367816 */ /* 0x000fe40000000035 */
[----:B------:R-:W-:-:S02]  /*56a0*/  PRMT R49, R150, 0x5410, R57 ;  /* 0x0000541096317816 */ /* 0x000fc40000000039 */
[----:B------:R-:W-:Y:S02]  /*56b0*/  PRMT R156, R156, 0x5432, R47 ;  /* 0x000054329c9c7816 */ /* 0x000fe4000000002f */
[----:B------:R-:W-:Y:S02]  /*56c0*/  LOP3.LUT R47, R13, 0xffff0000, RZ, 0xc0, !PT ;  /* 0xffff00000d2f7812 */ /* 0x000fe400078ec0ff */
[C---:B------:R-:W-:Y:S01]  /*56d0*/  LOP3.LUT R56, R54.reuse, 0xffff0000, RZ, 0xc0, !PT ;  /* 0xffff000036387812 */ /* 0x040fe200078ec0ff */
[----:B------:R-:W-:Y:S01]  /*56e0*/  IMAD.U32 R54, R54, 0x10000, RZ ;  /* 0x0001000036367824 */ /* 0x000fe200078e00ff */
[C---:B------:R-:W-:Y:S01]  /*56f0*/  LOP3.LUT R52, R49.reuse, 0xffff0000, RZ, 0xc0, !PT ;  /* 0xffff000031347812 */ /* 0x040fe200078ec0ff */
[----:B------:R-:W-:Y:S01]  /*5700*/  IMAD.U32 R49, R49, 0x10000, RZ ;  /* 0x0001000031317824 */ /* 0x000fe200078e00ff */
[----:B------:R-:W-:Y:S01]  /*5710*/  PRMT R150, R150, 0x5432, R55 ;  /* 0x0000543296967816 */ /* 0x000fe20000000037 */
[----:B------:R-:W-:Y:S01]  /*5720*/  FMUL.FTZ R58, R47, R56 ;  /* 0x000000382f3a7220 */ /* 0x000fe20000410000 */
[----:B------:R-:W-:Y:S01]  /*5730*/  LOP3.LUT R48, R14, 0xffff0000, RZ, 0xc0, !PT ;  /* 0xffff00000e307812 */ /* 0x000fe200078ec0ff */
[C---:B------:R-:W-:Y:S01]  /*5740*/  IMAD.U32 R14, R15.reuse, 0x10000, RZ ;  /* 0x000100000f0e7824 */ /* 0x040fe200078e00ff */
[----:B------:R-:W-:Y:S01]  /*5750*/  LOP3.LUT R11, R15, 0xffff0000, RZ, 0xc0, !PT ;  /* 0xffff00000f0b7812 */ /* 0x000fe200078ec0ff */
[----:B------:R-:W-:-:S02]  /*5760*/  IMAD.U32 R15, R13, 0x10000, RZ ;  /* 0x000100000d0f7824 */ /* 0x000fc400078e00ff */
[-C--:B------:R-:W-:Y:S01]  /*5770*/  FMUL.FTZ R47, R47, R52.reuse ;  /* 0x000000342f2f7220 */ /* 0x080fe20000410000 */
[----:B------:R-:W-:Y:S01]  /*5780*/  IMAD.U32 R53, R150, 0x10000, RZ ;  /* 0x0001000096357824 */ /* 0x000fe200078e00ff */
[----:B------:R-:W-:Y:S01]  /*5790*/  SHF.L.U32 R13, R12, 0x10, RZ ;  /* 0x000000100c0d7819 */ /* 0x000fe200000006ff */
[----:B------:R-:W-:Y:S02]  /*57a0*/  IMAD.U32 R55, R156, 0x10000, RZ ;  /* 0x000100009c377824 */ /* 0x000fe400078e00ff */
[C---:B------:R-:W-:Y:S01]  /*57b0*/  FFMA.FTZ R58, R15.reuse, R52, -R58 ;  /* 0x000000340f3a7223 */ /* 0x040fe2000001083a */
[----:B------:R-:W-:Y:S01]  /*57c0*/  FFMA.FTZ R47, R15, R56, R47 ;  /* 0x000000380f2f7223 */ /* 0x000fe2000001002f */
[----:B------:R-:W-:Y:S01]  /*57d0*/  FMUL.FTZ R15, R48, R53 ;  /* 0x00000035300f7220 */ /* 0x000fe20000410000 */
[----:B------:R-:W-:Y:S01]  /*57e0*/  LOP3.LUT R156, R156, 0xffff0000, RZ, 0xc0, !PT ;  /* 0xffff00009c9c7812 */ /* 0x000fe200078ec0ff */
[-C--:B------:R-:W-:Y:S01]  /*57f0*/  FMUL.FTZ R57, R48, R55.reuse ;  /* 0x0000003730397220 */ /* 0x080fe20000410000 */
[----:B------:R-:W-:Y:S01]  /*5800*/  LOP3.LUT R150, R150, 0xffff0000, RZ, 0xc0, !PT ;  /* 0xffff000096967812 */ /* 0x000fe200078ec0ff */
[----:B------:R-:W-:Y:S01]  /*5810*/  FFMA.FTZ R48, R46, R55, R15 ;  /* 0x000000372e307223 */ /* 0x000fe2000001000f */
[----:B------:R-:W-:Y:S01]  /*5820*/  LOP3.LUT R12, R12, 0xffff0000, RZ, 0xc0, !PT ;  /* 0xffff00000c0c7812 */ /* 0x000fe200078ec0ff */
[----:B------:R-:W-:Y:S01]  /*5830*/  FFMA.FTZ R57, R46, R53, -R57 ;  /* 0x000000352e397223 */ /* 0x000fe20000010839 */
[C---:B------:R-:W-:Y:S01]  /*5840*/  FMUL.FTZ R15, R11.reuse, R156 ;  /* 0x0000009c0b0f7220 */ /* 0x040fe20000410000 */
[----:B------:R-:W-:-:S02]  /*5850*/  FMUL.FTZ R53, R11, R150 ;  /* 0x000000960b357220 */ /* 0x000fc40000410000 */
[C---:B------:R-:W-:Y:S01]  /*5860*/  FMUL.FTZ R46, R12.reuse, R54 ;  /* 0x000000360c2e7220 */ /* 0x040fe20000410000 */
[-C--:B------:R-:W-:Y:S01]  /*5870*/  FMUL.FTZ R11, R12, R49.reuse ;  /* 0x000000310c0b7220 */ /* 0x080fe20000410000 */
[C---:B------:R-:W-:Y:S01]  /*5880*/  FFMA.FTZ R15, R14.reuse, R150, -R15 ;  /* 0x000000960e0f7223 */ /* 0x040fe2000001080f */
[----:B------:R-:W-:Y:S01]  /*5890*/  FFMA.FTZ R14, R14, R156, R53 ;  /* 0x0000009c0e0e7223 */ /* 0x000fe20000010035 */
[C---:B------:R-:W-:Y:S01]  /*58a0*/  FFMA.FTZ R46, R13.reuse, R49, -R46 ;  /* 0x000000310d2e7223 */ /* 0x040fe2000001082e */
[----:B------:R-:W-:Y:S01]  /*58b0*/  FFMA.FTZ R11, R13, R54, R11 ;  /* 0x000000360d0b7223 */ /* 0x000fe2000001000b */
[----:B------:R-:W-:Y:S02]  /*58c0*/  F2FP.BF16.F32.PACK_AB R13, R47, R58 ;  /* 0x0000003a2f0d723e */ /* 0x000fe400000010ff */
[----:B------:R-:W-:Y:S02]  /*58d0*/  F2FP.BF16.F32.PACK_AB R15, R14, R15 ;  /* 0x0000000f0e0f723e */ /* 0x000fe400000010ff */
[----:B------:R-:W-:-:S02]  /*58e0*/  F2FP.BF16.F32.PACK_AB R14, R48, R57 ;  /* 0x00000039300e723e */ /* 0x000fc400000010ff */
[----:B------:R-:W-:-:S07]  /*58f0*/  F2FP.BF16.F32.PACK_AB R12, R11, R46 ;  /* 0x0000002e0b0c723e */ /* 0x000fce00000010ff */
.L_x_505:
[----:B------:R-:W-:Y:S05]  /*5900*/  BSYNC B2 ;  /* 0x0000000000027941 */ /* 0x000fea0003800000 */
.L_x_504:
[----:B----4-:R0:W-:Y:S02]  /*5910*/  ST.E.128 desc[UR60][R50.64], R12 ;  /* 0x0000000c32007985 */ /* 0x0101e4000c101d3c */
.L_x_503:
[----:B------:R-:W-:Y:S05]  /*5920*/  BSYNC B1 ;  /* 0x0000000000017941 */ /* 0x000fea0003800000 */
.L_x_502:
        /* <DEDUP_REMOVED lines=9> */
[----:B------:R-:W-:Y:S01]  /*59c0*/  SHF.R.U64 R54, R42, 0x10, R43 ;  /* 0x000000102a367819 */ /* 0x000fe2000000122b */
[----:B----4-:R-:W-:Y:S01]  /*59d0*/  IMAD.U32 R42, R14, 0x10000, RZ ;  /* 0x000100000e2a7824 */ /* 0x010fe200078e00ff */
[--C-:B------:R-:W-:Y:S01]  /*59e0*/  SHF.R.U64 R50, R44, 0x10, R45.reuse ;  /* 0x000000102c327819 */ /* 0x100fe2000000122d */
[----:B---3--:R-:W-:Y:S01]  /*59f0*/  IMAD.U32 R11, R12, 0x10000, RZ ;  /* 0x000100000c0b7824 */ /* 0x008fe200078e00ff */
[----:B------:R-:W-:Y:S02]  /*5a00*/  SHF.R.U32.HI R48, RZ, 0x10, R45 ;  /* 0x00000010ff307819 */ /* 0x000fe4000001162d */
[----:B------:R-:W-:Y:S02]  /*5a10*/  SHF.R.U32.HI R52, RZ, 0x10, R43 ;  /* 0x00000010ff347819 */ /* 0x000fe4000001162b */
[----:B------:R-:W-:Y:S02]  /*5a20*/  PRMT R45, R139, 0x5410, R54 ;  /* 0x000054108b2d7816 */ /* 0x000fe40000000036 */
[----:B------:R-:W-:-:S02]  /*5a30*/  PRMT R50, R149, 0x5410, R50 ;  /* 0x0000541095327816 */ /* 0x000fc40000000032 */
[----:B------:R-:W-:Y:S02]  /*5a40*/  PRMT R149, R149, 0x5432, R48 ;  /* 0x0000543295957816 */ /* 0x000fe40000000030 */
[----:B------:R-:W-:Y:S01]  /*5a50*/  LOP3.LUT R43, R14, 0xffff0000, RZ, 0xc0, !PT ;  /* 0xffff00000e2b7812 */ /* 0x000fe200078ec0ff */
[----:B------:R-:W-:Y:S01]  /*5a60*/  IMAD.U32 R14, R13, 0x10000, RZ ;  /* 0x000100000d0e7824 */ /* 0x000fe200078e00ff */
[----:B------:R-:W-:Y:S02]  /*5a70*/  PRMT R139, R139, 0x5432, R52 ;  /* 0x000054328b8b7816 */ /* 0x000fe40000000034 */
[----:B------:R-:W-:Y:S02]  /*5a80*/  LOP3.LUT R13, R13, 0xffff0000, RZ, 0xc0, !PT ;  /* 0xffff00000d0d7812 */ /* 0x000fe400078ec0ff */
[C---:B------:R-:W-:Y:S01]  /*5a90*/  LOP3.LUT R51, R50.reuse, 0xffff0000, RZ, 0xc0, !PT ;  /* 0xffff000032337812 */ /* 0x040fe200078ec0ff */
[----:B------:R-:W-:Y:S01]  /*5aa0*/  IMAD.U32 R49, R139, 0x10000, RZ ;  /* 0x000100008b317824 */ /* 0x000fe200078e00ff */
[----:B------:R-:W-:Y:S01]  /*5ab0*/  LOP3.LUT R48, R45, 0xffff0000, RZ, 0xc0, !PT ;  /* 0xffff00002d307812 */ /* 0x000fe200078ec0ff */
[----:B------:R-:W-:Y:S01]  /*5ac0*/  IMAD.U32 R50, R50, 0x10000, RZ ;  /* 0x0001000032327824 */ /* 0x000fe200078e00ff */
[----:B------:R-:W-:Y:S01]  /*5ad0*/  SHF.L.U32 R52, R149, 0x10, RZ ;  /* 0x0000001095347819 */ /* 0x000fe200000006ff */
[----:B------:R-:W-:Y:S01]  /*5ae0*/  FMUL.FTZ R53, R13, R51 ;  /* 0x000000330d357220 */ /* 0x000fe20000410000 */
[----:B------:R-:W-:Y:S01]  /*5af0*/  LOP3.LUT R44, R15, 0xffff0000, RZ, 0xc0, !PT ;  /* 0xffff00000f2c7812 */ /* 0x000fe200078ec0ff */
[----:B------:R-:W-:Y:S01]  /*5b00*/  FMUL.FTZ R54, R13, R48 ;  /* 0x000000300d367220 */ /* 0x000fe20000410000 */
[----:B------:R-:W-:Y:S01]  /*5b10*/  LOP3.LUT R12, R12, 0xffff0000, RZ, 0xc0, !PT ;  /* 0xffff00000c0c7812 */ /* 0x000fe200078ec0ff */
[----:B------:R-:W-:Y:S01]  /*5b20*/  FMUL.FTZ R13, R43, R52 ;  /* 0x000000342b0d7220 */ /* 0x000fe20000410000 */
[----:B------:R-:W-:Y:S01]  /*5b30*/  LOP3.LUT R149, R149, 0xffff0000, RZ, 0xc0, !PT ;  /* 0xffff000095957812 */ /* 0x000fe200078ec0ff */
[----:B------:R-:W-:Y:S01]  /*5b40*/  FMUL.FTZ R43, R43, R49 ;  /* 0x000000312b2b7220 */ /* 0x000fe20000410000 */
[----:B------:R-:W-:Y:S01]  /*5b50*/  LOP3.LUT R139, R139, 0xffff0000, RZ, 0xc0, !PT ;  /* 0xffff00008b8b7812 */ /* 0x000fe200078ec0ff */
[----:B------:R-:W-:-:S02]  /*5b60*/  IMAD.U32 R45, R45, 0x10000, RZ ;  /* 0x000100002d2d7824 */ /* 0x000fc400078e00ff */
[C---:B------:R-:W-:Y:S01]  /*5b70*/  FFMA.FTZ R53, R14.reuse, R48, -R53 ;  /* 0x000000300e357223 */ /* 0x040fe20000010835 */
[----:B------:R-:W-:Y:S01]  /*5b80*/  FFMA.FTZ R54, R14, R51, R54 ;  /* 0x000000330e367223 */ /* 0x000fe20000010036 */
[C---:B------:R-:W-:Y:S01]  /*5b90*/  FFMA.FTZ R49, R42.reuse, R49, -R13 ;  /* 0x000000312a317223 */ /* 0x040fe2000001080d */
[----:B------:R-:W-:Y:S02]  /*5ba0*/  IMAD.U32 R15, R15, 0x10000, RZ ;  /* 0x000100000f0f7824 */ /* 0x000fe400078e00ff */
[----:B------:R-:W-:Y:S01]  /*5bb0*/  FFMA.FTZ R42, R42, R52, R43 ;  /* 0x000000342a2a7223 */ /* 0x000fe2000001002b */
[----:B------:R-:W-:Y:S01]  /*5bc0*/  FMUL.FTZ R48, R44, R149 ;  /* 0x000000952c307220 */ /* 0x000fe20000410000 */
[CC--:B------:R-:W-:Y:S01]  /*5bd0*/  FMUL.FTZ R14, R12.reuse, R50.reuse ;  /* 0x000000320c0e7220 */ /* 0x0c0fe20000410000 */
[----:B------:R-:W-:Y:S01]  /*5be0*/  FMUL.FTZ R13, R12, R45 ;  /* 0x0000002d0c0d7220 */ /* 0x000fe20000410000 */
[-C--:B------:R-:W-:Y:S01]  /*5bf0*/  FMUL.FTZ R44, R44, R139.reuse ;  /* 0x0000008b2c2c7220 */ /* 0x080fe20000410000 */
[----:B------:R-:W-:Y:S01]  /*5c00*/  FFMA.FTZ R48, R15, R139, -R48 ;  /* 0x0000008b0f307223 */ /* 0x000fe20000010830 */
[C---:B------:R-:W-:Y:S01]  /*5c10*/  FFMA.FTZ R14, R11.reuse, R45, -R14 ;  /* 0x0000002d0b0e7223 */ /* 0x040fe2000001080e */
[----:B------:R-:W-:Y:S01]  /*5c20*/  FFMA.FTZ R13, R11, R50, R13 ;  /* 0x000000320b0d7223 */ /* 0x000fe2000001000d */
[----:B------:R-:W-:Y:S01]  /*5c30*/  FFMA.FTZ R15, R15, R149, R44 ;  /* 0x000000950f0f7223 */ /* 0x000fe2000001002c */
[----:B------:R-:W-:-:S02]  /*5c40*/  F2FP.BF16.F32.PACK_AB R53, R54, R53 ;  /* 0x000000353635723e */ /* 0x000fc400000010ff */
[----:B------:R-:W-:Y:S02]  /*5c50*/  F2FP.BF16.F32.PACK_AB R42, R42, R49 ;  /* 0x000000312a2a723e */ /* 0x000fe400000010ff */
[----:B------:R-:W-:Y:S01]  /*5c60*/  F2FP.BF16.F32.PACK_AB R12, R13, R14 ;  /* 0x0000000e0d0c723e */ /* 0x000fe200000010ff */
[----:B------:R-:W-:Y:S01]  /*5c70*/  IMAD.MOV.U32 R13, RZ, RZ, R53 ;  /* 0x000000ffff0d7224 */ /* 0x000fe200078e0035 */
[----:B------:R-:W-:Y:S01]  /*5c80*/  F2FP.BF16.F32.PACK_AB R15, R15, R48 ;  /* 0x000000300f0f723e */ /* 0x000fe200000010ff */
[----:B------:R-:W-:-:S07]  /*5c90*/  IMAD.MOV.U32 R14, RZ, RZ, R42 ;  /* 0x000000ffff0e7224 */ /* 0x000fce00078e002a */
.L_x_509:
[----:B------:R-:W-:Y:S05]  /*5ca0*/  BSYNC B2 ;  /* 0x0000000000027941 */ /* 0x000fea0003800000 */
.L_x_508:
[----:B----4-:R0:W-:Y:S02]  /*5cb0*/  ST.E.128 desc[UR60][R46.64], R12 ;  /* 0x0000000c2e007985 */ /* 0x0101e4000c101d3c */
.L_x_507:
[----:B------:R-:W-:Y:S05]  /*5cc0*/  BSYNC B1 ;  /* 0x0000000000017941 */ /* 0x000fea0003800000 */
.L_x_506:
        /* <DEDUP_REMOVED lines=17> */
[----:B------:R-:W-:Y:S02]  /*5de0*/  LOP3.LUT R38, R14, 0xffff0000, RZ, 0xc0, !PT ;  /* 0xffff00000e267812 */ /* 0x000fe400078ec0ff */
[----:B------:R-:W-:Y:S02]  /*5df0*/  SHF.L.U32 R14, R13, 0x10, RZ ;  /* 0x000000100d0e7819 */ /* 0x000fe400000006ff */
[----:B------:R-:W-:Y:S02]  /*5e00*/  PRMT R123, R123, 0x5432, R48 ;  /* 0x000054327b7b7816 */ /* 0x000fe40000000030 */
[----:B------:R-:W-:Y:S02]  /*5e10*/  PRMT R135, R135, 0x5432, R44 ;  /* 0x0000543287877816 */ /* 0x000fe4000000002c */
[----:B------:R-:W-:Y:S01]  /*5e20*/  LOP3.LUT R13, R13, 0xffff0000, RZ, 0xc0, !PT ;  /* 0xffff00000d0d7812 */ /* 0x000fe200078ec0ff */
[----:B------:R-:W-:Y:S01]  /*5e30*/  IMAD.U32 R44, R123, 0x10000, RZ ;  /* 0x000100007b2c7824 */ /* 0x000fe200078e00ff */
[----:B------:R-:W-:Y:S01]  /*5e40*/  LOP3.LUT R46, R45, 0xffff0000, RZ, 0xc0, !PT ;  /* 0xffff00002d2e7812 */ /* 0x000fe200078ec0ff */
[----:B------:R-:W-:Y:S01]  /*5e50*/  IMAD.U32 R47, R135, 0x10000, RZ ;  /* 0x00010000872f7824 */ /* 0x000fe200078e00ff */
[----:B------:R-:W-:Y:S01]  /*5e60*/  LOP3.LUT R41, R40, 0xffff0000, RZ, 0xc0, !PT ;  /* 0xffff000028297812 */ /* 0x000fe200078ec0ff */
[C---:B------:R-:W-:Y:S01]  /*5e70*/  FMUL.FTZ R50, R38.reuse, R44 ;  /* 0x0000002c26327220 */ /* 0x040fe20000410000 */
[----:B------:R-:W-:Y:S01]  /*5e80*/  LOP3.LUT R39, R15, 0xffff0000, RZ, 0xc0, !PT ;  /* 0xffff00000f277812 */ /* 0x000fe200078ec0ff */
[CC--:B------:R-:W-:Y:S01]  /*5e90*/  FMUL.FTZ R49, R13.reuse, R46.reuse ;  /* 0x0000002e0d317220 */ /* 0x0c0fe20000410000 */
[----:B------:R-:W-:Y:S01]  /*5ea0*/  FMUL.FTZ R48, R38, R47 ;  /* 0x0000002f26307220 */ /* 0x000fe20000410000 */
[-C--:B------:R-:W-:Y:S01]  /*5eb0*/  FMUL.FTZ R13, R13, R41.reuse ;  /* 0x000000290d0d7220 */ /* 0x080fe20000410000 */
[----:B------:R-:W-:Y:S01]  /*5ec0*/  LOP3.LUT R12, R12, 0xffff0000, RZ, 0xc0, !PT ;  /* 0xffff00000c0c7812 */ /* 0x000fe200078ec0ff */
[C---:B------:R-:W-:Y:S01]  /*5ed0*/  FFMA.FTZ R49, R14.reuse, R41, -R49 ;  /* 0x000000290e317223 */ /* 0x040fe20000010831 */
[----:B------:R-:W-:Y:S01]  /*5ee0*/  LOP3.LUT R38, R135, 0xffff0000, RZ, 0xc0, !PT ;  /* 0xffff000087267812 */ /* 0x000fe200078ec0ff */
[----:B------:R-:W-:Y:S01]  /*5ef0*/  FFMA.FTZ R46, R14, R46, R13 ;  /* 0x0000002e0e2e7223 */ /* 0x000fe2000001000d */
[----:B------:R-:W-:Y:S01]  /*5f00*/  LOP3.LUT R14, R123, 0xffff0000, RZ, 0xc0, !PT ;  /* 0xffff00007b0e7812 */ /* 0x000fe200078ec0ff */
[----:B------:R-:W-:-:S02]  /*5f10*/  IMAD.U32 R45, R45, 0x10000, RZ ;  /* 0x000100002d2d7824 */ /* 0x000fc400078e00ff */
[C---:B------:R-:W-:Y:S01]  /*5f20*/  FFMA.FTZ R48, R33.reuse, R44, -R48 ;  /* 0x0000002c21307223 */ /* 0x040fe20000010830 */
[----:B------:R-:W-:Y:S02]  /*5f30*/  IMAD.U32 R40, R40, 0x10000, RZ ;  /* 0x0001000028287824 */ /* 0x000fe400078e00ff */
[----:B------:R-:W-:Y:S01]  /*5f40*/  FFMA.FTZ R33, R33, R47, R50 ;  /* 0x0000002f21217223 */ /* 0x000fe20000010032 */
[----:B------:R-:W-:Y:S01]  /*5f50*/  FMUL.FTZ R50, R39, R38 ;  /* 0x0000002627327220 */ /* 0x000fe20000410000 */
[CC--:B------:R-:W-:Y:S01]  /*5f60*/  FMUL.FTZ R44, R12.reuse, R45.reuse ;  /* 0x0000002d0c2c7220 */ /* 0x0c0fe20000410000 */
[----:B------:R-:W-:Y:S02]  /*5f70*/  IMAD.U32 R15, R15, 0x10000, RZ ;  /* 0x000100000f0f7824 */ /* 0x000fe400078e00ff */
        /* <DEDUP_REMOVED lines=8> */
[----:B------:R-:W-:Y:S02]  /*6000*/  F2FP.BF16.F32.PACK_AB R15, R39, R50 ;  /* 0x00000032270f723e */ /* 0x000fe400000010ff */
[----:B------:R-:W-:-:S07]  /*6010*/  F2FP.BF16.F32.PACK_AB R12, R11, R44 ;  /* 0x0000002c0b0c723e */ /* 0x000fce00000010ff */
.L_x_513:
[----:B------:R-:W-:Y:S05]  /*6020*/  BSYNC B2 ;  /* 0x0000000000027941 */ /* 0x000fea0003800000 */
.L_x_512:
[----:B----4-:R0:W-:Y:S02]  /*6030*/  ST.E.128 desc[UR60][R42.64], R12 ;  /* 0x0000000c2a007985 */ /* 0x0101e4000c101d3c */
.L_x_511:
[----:B------:R-:W-:Y:S05]  /*6040*/  BSYNC B1 ;  /* 0x0000000000017941 */ /* 0x000fea0003800000 */
.L_x_510:
[----:B------:R-:W-:-:S13]  /*6050*/  ISETP.NE.AND P4, PT, R103, RZ, PT ;  /* 0x000000ff6700720c */ /* 0x000fda0003f85270 */
[----:B------:R-:W-:Y:S05]  /*6060*/  @!P4 BRA `(.L_x_493) ;  /* 0x0000004400a4c947 */ /* 0x000fea0003800000 */
[----:B0---4-:R0:W4:Y:S01]  /*6070*/  LDS.128 R12, [R32+0x8000] ;  /* 0x00800000200c7984 */ /* 0x0111220000000c00 */
[----:B------:R-:W-:Y:S01]  /*6080*/  ISETP.GE.AND P5, PT, R172, R128, PT ;  /* 0x00000080ac00720c */ /* 0x000fe20003fa6270 */
[----:B------:R-:W-:Y:S01]  /*6090*/  BSSY B1, `(.L_x_514) ;  /* 0x0000032000017945 */ /* 0x000fe20003800000 */
[----:B------:R-:W-:-:S04]  /*60a0*/  LEA R38, P4, R23, R119, 0x1 ;  /* 0x0000007717267211 */ /* 0x000fc800078808ff */
[----:B-1----:R-:W-:-:S07]  /*60b0*/  LEA.HI.X R39, R23, R118, R174, 0x1, P4 ;  /* 0x0000007617277211 */ /* 0x002fce00020f0cae */
[----:B0-----:R-:W-:Y:S05]  /*60c0*/  @P5 BRA `(.L_x_515) ;  /* 0x0000000000b85947 */ /* 0x001fea0003800000 */
[--C-:B------:R-:W-:Y:S01]  /*60d0*/  SHF.R.U64 R42, R34, 0x10, R35.reuse ;  /* 0x00000010222a7819 */ /* 0x100fe20000001223 */
[----:B----4-:R-:W-:Y:S01]  /*60e0*/  IMAD.U32 R32, R14, 0x10000, RZ ;  /* 0x000100000e207824 */ /* 0x010fe200078e00ff */
[----:B------:R-:W-:Y:S02]  /*60f0*/  SHF.R.U32.HI R40, RZ, 0x10, R35 ;  /* 0x00000010ff287819 */ /* 0x000fe40000011623 */
[--C-:B---3--:R-:W-:Y:S02]  /*6100*/  SHF.R.U64 R11, R36, 0x10, R37.reuse ;  /* 0x00000010240b7819 */ /* 0x108fe40000001225 */
[----:B------:R-:W-:Y:S02]  /*6110*/  SHF.R.U32.HI R37, RZ, 0x10, R37 ;  /* 0x00000010ff257819 */ /* 0x000fe40000011625 */
[C---:B------:R-:W-:Y:S02]  /*6120*/  PRMT R35, R83.reuse, 0x5410, R42 ;  /* 0x0000541053237816 */ /* 0x040fe4000000002a */
[----:B------:R-:W-:-:S02]  /*6130*/  PRMT R83, R83, 0x5432, R40 ;  /* 0x0000543253537816 */ /* 0x000fc40000000028 */
[----:B------:R-:W-:Y:S01]  /*6140*/  PRMT R40, R122, 0x5410, R11 ;  /* 0x000054107a287816 */ /* 0x000fe2000000000b */
[----:B------:R-:W-:Y:S01]  /*6150*/  IMAD.U32 R11, R12, 0x10000, RZ ;  /* 0x000100000c0b7824 */ /* 0x000fe200078e00ff */
[----:B------:R-:W-:Y:S01]  /*6160*/  PRMT R122, R122, 0x5432, R37 ;  /* 0x000054327a7a7816 */ /* 0x000fe20000000025 */
[----:B------:R-:W-:Y:S01]  /*6170*/  IMAD.U32 R37, R83, 0x10000, RZ ;  /* 0x0001000053257824 */ /* 0x000fe200078e00ff */
[----:B------:R-:W-:Y:S02]  /*6180*/  LOP3.LUT R33, R14, 0xffff0000, RZ, 0xc0, !PT ;  /* 0xffff00000e217812 */ /* 0x000fe400078ec0ff */
[C---:B------:R-:W-:Y:S01]  /*6190*/  SHF.L.U32 R14, R13.reuse, 0x10, RZ ;  /* 0x000000100d0e7819 */ /* 0x040fe200000006ff */
[----:B------:R-:W-:Y:S01]  /*61a0*/  IMAD.U32 R42, R122, 0x10000, RZ ;  /* 0x000100007a2a7824 */ /* 0x000fe200078e00ff */
[----:B------:R-:W-:Y:S02]  /*61b0*/  LOP3.LUT R13, R13, 0xffff0000, RZ, 0xc0, !PT ;  /* 0xffff00000d0d7812 */ /* 0x000fe400078ec0ff */
[C---:B------:R-:W-:Y:S01]  /*61c0*/  LOP3.LUT R41, R40.reuse, 0xffff0000, RZ, 0xc0, !PT ;  /* 0xffff000028297812 */ /* 0x040fe200078ec0ff */
[----:B------:R-:W-:Y:S01]  /*61d0*/  IMAD.U32 R40, R40, 0x10000, RZ ;  /* 0x0001000028287824 */ /* 0x000fe200078e00ff */
[C---:B------:R-:W-:Y:S01]  /*61e0*/  LOP3.LUT R36, R35.reuse, 0xffff0000, RZ, 0xc0, !PT ;  /* 0xffff000023247812 */ /* 0x040fe200078ec0ff */
[----:B------:R-:W-:Y:S01]  /*61f0*/  IMAD.U32 R35, R35, 0x10000, RZ ;  /* 0x0001000023237824 */ /* 0x000fe200078e00ff */
[----:B------:R-:W-:Y:S01]  /*6200*/  LOP3.LUT R12, R12, 0xffff0000, RZ, 0xc0, !PT ;  /* 0xffff00000c0c7812 */ /* 0x000fe200078ec0ff */
[----:B------:R-:W-:Y:S01]  /*6210*/  FMUL.FTZ R43, R13, R41 ;  /* 0x000000290d2b7220 */ /* 0x000fe20000410000 */
[----:B------:R-:W-:Y:S01]  /*6220*/  LOP3.LUT R34, R15, 0xffff0000, RZ, 0xc0, !PT ;  /* 0xffff00000f227812 */ /* 0x000fe200078ec0ff */
[----:B------:R-:W-:Y:S01]  /*6230*/  FMUL.FTZ R44, R13, R36 ;  /* 0x000000240d2c7220 */ /* 0x000fe20000410000 */
[C---:B------:R-:W-:Y:S01]  /*6240*/  FMUL.FTZ R13, R33.reuse, R42 ;  /* 0x0000002a210d7220 */ /* 0x040fe20000410000 */
[----:B------:R-:W-:Y:S01]  /*6250*/  FMUL.FTZ R33, R33, R37 ;  /* 0x0000002521217220 */ /* 0x000fe20000410000 */
[----:B------:R-:W-:Y:S01]  /*6260*/  LOP3.LUT R122, R122, 0xffff0000, RZ, 0xc0, !PT ;  /* 0xffff00007a7a7812 */ /* 0x000fe200078ec0ff */
[C---:B------:R-:W-:Y:S01]  /*6270*/  FFMA.FTZ R43, R14.reuse, R36, -R43 ;  /* 0x000000240e2b7223 */ /* 0x040fe2000001082b */
[----:B------:R-:W-:Y:S01]  /*6280*/  LOP3.LUT R83, R83, 0xffff0000, RZ, 0xc0, !PT ;  /* 0xffff000053537812 */ /* 0x000fe200078ec0ff */
        /* <DEDUP_REMOVED lines=8> */
[C---:B------:R-:W-:Y:S01]  /*6310*/  FFMA.FTZ R14, R11.reuse, R35, -R14 ;  /* 0x000000230b0e7223 */ /* 0x040fe2000001080e */
[----:B------:R-:W-:Y:S01]  /*6320*/  FFMA.FTZ R13, R11, R40, R13 ;  /* 0x000000280b0d7223 */ /* 0x000fe2000001000d */
[C---:B------:R-:W-:Y:S01]  /*6330*/  FFMA.FTZ R36, R15.reuse, R83, -R36 ;  /* 0x000000530f247223 */ /* 0x040fe20000010824 */
[----:B------:R-:W-:Y:S01]  /*6340*/  FFMA.FTZ R33, R15, R122, R33 ;  /* 0x0000007a0f217223 */ /* 0x000fe20000010021 */
[----:B------:R-:W-:Y:S02]  /*6350*/  F2FP.BF16.F32.PACK_AB R43, R44, R43 ;  /* 0x0000002b2c2b723e */ /* 0x000fe400000010ff */
[----:B------:R-:W-:Y:S02]  /*6360*/  F2FP.BF16.F32.PACK_AB R32, R32, R37 ;  /* 0x000000252020723e */ /* 0x000fe400000010ff */
[----:B------:R-:W-:Y:S01]  /*6370*/  F2FP.BF16.F32.PACK_AB R12, R13, R14 ;  /* 0x0000000e0d0c723e */ /* 0x000fe200000010ff */
[----:B------:R-:W-:Y:S01]  /*6380*/  IMAD.MOV.U32 R13, RZ, RZ, R43 ;  /* 0x000000ffff0d7224 */ /* 0x000fe200078e002b */
[----:B------:R-:W-:Y:S01]  /*6390*/  F2FP.BF16.F32.PACK_AB R15, R33, R36 ;  /* 0x00000024210f723e */ /* 0x000fe200000010ff */
[----:B------:R-:W-:-:S07]  /*63a0*/  IMAD.MOV.U32 R14, RZ, RZ, R32 ;  /* 0x000000ffff0e7224 */ /* 0x000fce00078e0020 */
.L_x_515:
[----:B------:R-:W-:Y:S05]  /*63b0*/  BSYNC B1 ;  /* 0x0000000000017941 */ /* 0x000fea0003800000 */
.L_x_514:
[----:B----4-:R0:W-:Y:S01]  /*63c0*/  ST.E.128 desc[UR60][R38.64], R12 ;  /* 0x0000000c26007985 */ /* 0x0101e2000c101d3c */
[----:B------:R-:W-:Y:S05]  /*63d0*/  BRA `(.L_x_493) ;  /* 0x0000004000c87947 */ /* 0x000fea0003800000 */
.L_x_459:
        /* <DEDUP_REMOVED lines=18> */
[----:B------:R-:W-:Y:S02]  /*6500*/  IADD3 R32, P5, R92, R12, RZ ;  /* 0x0000000c5c207210 */ /* 0x000fe40007fbe0ff */
[----:B------:R-:W-:Y:S02]  /*6510*/  CS2R R42, SRZ ;  /* 0x00000000002a7805 */ /* 0x000fe4000001ff00 */
[----:B------:R-:W-:Y:S02]  /*6520*/  IADD3.X R34, R11, R107, RZ, P0, !PT ;  /* 0x0000006b0b227210 */ /* 0x000fe400007fe4ff */
[----:B------:R-:W-:Y:S02]  /*6530*/  CS2R R40, SRZ ;  /* 0x0000000000287805 */ /* 0x000fe4000001ff00 */
[----:B------:R-:W-:-:S02]  /*6540*/  LEA R56, P0, R33, UR4, 0x1 ;  /* 0x0000000421387c11 */ /* 0x000fc4000f8008ff */
[----:B------:R-:W-:Y:S02]  /*6550*/  CS2R R54, SRZ ;  /* 0x0000000000367805 */ /* 0x000fe4000001ff00 */
[----:B------:R-:W-:Y:S02]  /*6560*/  CS2R R52, SRZ ;  /* 0x0000000000347805 */ /* 0x000fe4000001ff00 */
[----:B------:R-:W-:Y:S01]  /*6570*/  LEA.HI.X R57, R33, UR5, R34, 0x1, P0 ;  /* 0x0000000521397c11 */ /* 0x000fe200080f0c22 */
[----:B------:R-:W-:Y:S01]  /*6580*/  ULDC.64 UR4, c[0x0][0x400] ;  /* 0x0001000000047ab9 */ /* 0x000fe20000000a00 */
[----:B------:R-:W-:Y:S01]  /*6590*/  ISETP.GE.AND P0, PT, R16, R128, PT ;  /* 0x000000801000720c */ /* 0x000fe20003f06270 */
[----:B------:R-:W-:Y:S01]  /*65a0*/  IMAD.X R33, R82, 0x1, R106, P5 ;  /* 0x0000000152217824 */ /* 0x000fe200028e066a */
[----:B------:R-:W-:-:S04]  /*65b0*/  LEA R60, P5, R32, UR4, 0x1 ;  /* 0x00000004203c7c11 */ /* 0x000fc8000f8a08ff */
[----:B------:R-:W-:Y:S02]  /*65c0*/  LEA.HI.X R61, R32, UR5, R33, 0x1, P5 ;  /* 0x00000005203d7c11 */ /* 0x000fe4000a8f0c21 */
[----:B------:R-:W-:-:S05]  /*65d0*/  ISETP.GE.AND P5, PT, R0, R128, PT ;  /* 0x000000800000720c */ /* 0x000fca0003fa6270 */
[----:B------:R0:W5:Y:S04]  /*65e0*/  @!P0 LDG.E.128 R40, desc[UR60][R56.64] ;  /* 0x0000003c38288981 */ /* 0x000168000c1e1d00 */
[----:B------:R0:W5:Y:S01]  /*65f0*/  @!P0 LDG.E.128 R52, desc[UR60][R60.64] ;  /* 0x0000003c3c348981 */ /* 0x000162000c1e1d00 */
[----:B------:R-:W-:Y:S02]  /*6600*/  ISETP.GE.AND P0, PT, R3, R128, PT ;  /* 0x000000800300720c */ /* 0x000fe40003f06270 */
        /* <DEDUP_REMOVED lines=8> */
[----:B------:R0:W5:Y:S04]  /*6690*/  @!P5 LDG.E.128 R36, desc[UR60][R56.64+0x40] ;  /* 0x0000403c3824d981 */ /* 0x000168000c1e1d00 */
[----:B------:R0:W5:Y:S04]  /*66a0*/  @!P0 LDG.E.128 R32, desc[UR60][R56.64+0x80] ;  /* 0x0000803c38208981 */ /* 0x000168000c1e1d00 */
[----:B------:R0:W5:Y:S04]  /*66b0*/  @!P5 LDG.E.128 R48, desc[UR60][R60.64+0x40] ;  /* 0x0000403c3c30d981 */ /* 0x000168000c1e1d00 */
[----:B------:R0:W5:Y:S02]  /*66c0*/  @!P0 LDG.E.128 R44, desc[UR60][R60.64+0x80] ;  /* 0x0000803c3c2c8981 */ /* 0x000164000c1e1d00 */
.L_x_517:
[----:B------:R-:W-:Y:S05]  /*66d0*/  BSYNC B1 ;  /* 0x0000000000017941 */ /* 0x000fea0003800000 */
.L_x_516:
        /* <DEDUP_REMOVED lines=22> */
[----:B------:R-:W-:Y:S02]  /*6840*/  IADD3 R11, P0, P6, R92, R12, R113 ;  /* 0x0000000c5c0b7210 */ /* 0x000fe40007e1e071 */
[----:B------:R-:W-:-:S02]  /*6850*/  CS2R R78, SRZ ;  /* 0x00000000004e7805 */ /* 0x000fc4000001ff00 */
[----:B------:R-:W-:Y:S02]  /*6860*/  CS2R R76, SRZ ;  /* 0x00000000004c7805 */ /* 0x000fe4000001ff00 */
[----:B------:R-:W-:Y:S02]  /*6870*/  IADD3.X R82, R106, R82, R112, P0, P6 ;  /* 0x000000526a527210 */ /* 0x000fe400007ec470 */
[----:B------:R-:W-:-:S04]  /*6880*/  LEA R12, P0, R14, UR4, 0x1 ;  /* 0x000000040e0c7c11 */ /* 0x000fc8000f8008ff */
[----:B------:R-:W-:Y:S02]  /*6890*/  LEA.HI.X R13, R14, UR5, R13, 0x1, P0 ;  /* 0x000000050e0d7c11 */ /* 0x000fe400080f0c0d */
[----:B------:R-:W-:-:S04]  /*68a0*/  LEA R14, P0, R11, UR6, 0x1 ;  /* 0x000000060b0e7c11 */ /* 0x000fc8000f8008ff */
[----:B------:R-:W-:Y:S02]  /*68b0*/  LEA.HI.X R15, R11, UR7, R82, 0x1, P0 ;  /* 0x000000070b0f7c11 */ /* 0x000fe400080f0c52 */
[----:B------:R-:W-:Y:S02]  /*68c0*/  ISETP.GE.AND P0, PT, R16, R128, PT ;  /* 0x000000801000720c */ /* 0x000fe40003f06270 */
[----:B------:R-:W-:Y:S02]  /*68d0*/  CS2R R62, SRZ ;  /* 0x00000000003e7805 */ /* 0x000fe4000001ff00 */
[----:B------:R-:W-:Y:S02]  /*68e0*/  CS2R R60, SRZ ;  /* 0x00000000003c7805 */ /* 0x000fe4000001ff00 */
[----:B------:R-:W-:Y:S02]  /*68f0*/  CS2R R74, SRZ ;  /* 0x00000000004a7805 */ /* 0x000fe4000001ff00 */
[----:B------:R-:W-:-:S05]  /*6900*/  CS2R R72, SRZ ;  /* 0x0000000000487805 */ /* 0x000fca000001ff00 */
[----:B------:R0:W5:Y:S04]  /*6910*/  @!P0 LDG.E.128 R64, desc[UR60][R12.64] ;  /* 0x0000003c0c408981 */ /* 0x000168000c1e1d00 */
[----:B------:R0:W5:Y:S01]  /*6920*/  @!P0 LDG.E.128 R76, desc[UR60][R14.64] ;  /* 0x0000003c0e4c8981 */ /* 0x000162000c1e1d00 */
[----:B------:R-:W-:Y:S02]  /*6930*/  ISETP.GE.AND P0, PT, R0, R128, PT ;  /* 0x000000800000720c */ /* 0x000fe40003f06270 */
[----:B------:R-:W-:Y:S02]  /*6940*/  CS2R R58, SRZ ;  /* 0x00000000003a7805 */ /* 0x000fe4000001ff00 */
[----:B------:R-:W-:Y:S02]  /*6950*/  CS2R R56, SRZ ;  /* 0x0000000000387805 */ /* 0x000fe4000001ff00 */
[----:B------:R-:W-:-:S02]  /*6960*/  CS2R R70, SRZ ;  /* 0x0000000000467805 */ /* 0x000fc4000001ff00 */
[----:B------:R-:W-:-:S05]  /*6970*/  CS2R R68, SRZ ;  /* 0x0000000000447805 */ /* 0x000fca000001ff00 */
[----:B------:R0:W5:Y:S04]  /*6980*/  @!P0 LDG.E.128 R60, desc[UR60][R12.64+0x40] ;  /* 0x0000403c0c3c8981 */ /* 0x000168000c1e1d00 */
[----:B------:R0:W5:Y:S01]  /*6990*/  @!P0 LDG.E.128 R72, desc[UR60][R14.64+0x40] ;  /* 0x0000403c0e488981 */ /* 0x000162000c1e1d00 */
[----:B------:R-:W-:-:S13]  /*69a0*/  ISETP.GE.AND P0, PT, R3, R128, PT ;  /* 0x000000800300720c */ /* 0x000fda0003f06270 */
[----:B------:R0:W5:Y:S04]  /*69b0*/  @!P0 LDG.E.128 R56, desc[UR60][R12.64+0x80] ;  /* 0x0000803c0c388981 */ /* 0x000168000c1e1d00 */
[----:B------:R0:W5:Y:S02]  /*69c0*/  @!P0 LDG.E.128 R68, desc[UR60][R14.64+0x80] ;  /* 0x0000803c0e448981 */ /* 0x000164000c1e1d00 */
.L_x_519:
[----:B------:R-:W-:Y:S05]  /*69d0*/  BSYNC B1 ;  /* 0x0000000000017941 */ /* 0x000fea0003800000 */
.L_x_518:
[----:B------:R-:W2:Y:S01]  /*69e0*/  LDL R11, [R1+0x30] ;  /* 0x00003000010b7983 */ /* 0x000ea20000100800 */
[----:B0-----:R-:W-:Y:S01]  /*69f0*/  IMAD.MOV.U32 R12, RZ, RZ, R33 ;  /* 0x000000ffff0c7224 */ /* 0x001fe200078e0021 */
[----:B------:R-:W-:Y:S01]  /*6a00*/  MOV R13, R36 ;  /* 0x00000024000d7202 */ /* 0x000fe20000000f00 */
[----:B------:R-:W-:Y:S01]  /*6a10*/  IMAD.MOV.U32 R14, RZ, RZ, R37 ;  /* 0x000000ffff0e7224 */ /* 0x000fe200078e0025 */
[----:B------:R-:W-:Y:S02]  /*6a20*/  PRMT R210, R81, 0x5410, R80 ;  /* 0x0000541051d27816 */ /* 0x000fe40000000050 */
[----:B--2---:R-:W-:Y:S01]  /*6a30*/  R2UR UR4, R11 ;  /* 0x000000000b0472ca */ /* 0x004fe200000e0000 */
[----:B------:R-:W-:-:S05]  /*6a40*/  IMAD.MOV.U32 R11, RZ, RZ, R32 ;  /* 0x000000ffff0b7224 */ /* 0x000fca00078e0020 */
[----:B------:R-:W-:Y:S01]  /*6a50*/  PRMT R211, R11, 0x5410, R12 ;  /* 0x000054100bd37816 */ /* 0x000fe2000000000c */
[----:B------:R-:W-:Y:S02]  /*6a60*/  IMAD.MOV.U32 R11, RZ, RZ, R38 ;  /* 0x000000ffff0b7224 */ /* 0x000fe400078e0026 */
[----:B------:R-:W-:-:S03]  /*6a70*/  IMAD.MOV.U32 R12, RZ, RZ, R39 ;  /* 0x000000ffff0c7224 */ /* 0x000fc600078e0027 */
[----:B------:R0:W-:Y:S01]  /*6a80*/  STL.S16 [R1+0x44], R11 ;  /* 0x0000440b01007387 */ /* 0x0001e20000100600 */
[----:B------:R-:W-:-:S03]  /*6a90*/  UISETP.NE.AND UP0, UPT, UR4, 0x3, UPT ;  /* 0x000000030400788c */ /* 0x000fc6000bf05270 */
[----:B------:R1:W-:Y:S03]  /*6aa0*/  STL.S16 [R1+0x42], R12 ;  /* 0x0000420c01007387 */ /* 0x0003e60000100600 */
[----:B------:R-:W-:Y:S01]  /*6ab0*/  PLOP3.LUT P0, PT, PT, PT, UP0, 0x80, 0x0 ;  /* 0x000000000000781c */ /* 0x000fe20003f0f008 */
[----:B------:R2:W-:Y:S01]  /*6ac0*/  STL.S16 [R1+0x46], R13 ;  /* 0x0000460d01007387 */ /* 0x0005e20000100600 */
[----:B0-----:R-:W-:-:S03]  /*6ad0*/  IMAD.MOV.U32 R11, RZ, RZ, R42 ;  /* 0x000000ffff0b7224 */ /* 0x001fc600078e002a */
[----:B------:R0:W-:Y:S01]  /*6ae0*/  STL.S16 [R1+0x48], R14 ;  /* 0x0000480e01007387 */ /* 0x0001e20000100600 */
[----:B-1----:R-:W-:Y:S01]  /*6af0*/  IMAD.MOV.U32 R12, RZ, RZ, R43 ;  /* 0x000000ffff0c7224 */ /* 0x002fe200078e002b */
[----:B------:R-:W-:Y:S01]  /*6b00*/  PRMT R203, R203, 0x5410, R11 ;  /* 0x00005410cbcb7816 */ /* 0x000fe2000000000b */
[----:B------:R-:W-:Y:S02]  /*6b10*/  IMAD.MOV.U32 R11, RZ, RZ, R45 ;  /* 0x000000ffff0b7224 */ /* 0x000fe400078e002d */
[----:B--2---:R-:W-:Y:S01]  /*6b20*/  IMAD.MOV.U32 R13, RZ, RZ, R40 ;  /* 0x000000ffff0d7224 */ /* 0x004fe200078e0028 */
[----:B------:R-:W-:Y:S01]  /*6b30*/  PRMT R204, R204, 0x5410, R12 ;  /* 0x00005410cccc7816 */ /* 0x000fe2000000000c */
[----:B------:R-:W-:Y:S02]  /*6b40*/  IMAD.MOV.U32 R12, RZ, RZ, R46 ;  /* 0x000000ffff0c7224 */ /* 0x000fe400078e002e */
[----:B0-----:R-:W-:-:S05]  /*6b50*/  IMAD.MOV.U32 R14, RZ, RZ, R41 ;  /* 0x000000ffff0e7224 */ /* 0x001fca00078e0029 */
[----:B------:R-:W-:Y:S01]  /*6b60*/  PRMT R158, R14, 0x5410, R13 ;  /* 0x000054100e9e7816 */ /* 0x000fe2000000000d */
[----:B------:R-:W-:Y:S01]  /*6b70*/  IMAD.MOV.U32 R13, RZ, RZ, R47 ;  /* 0x000000ffff0d7224 */ /* 0x000fe200078e002f */
[----:B------:R-:W-:-:S04]  /*6b80*/  MOV R14, R44 ;  /* 0x0000002c000e7202 */ /* 0x000fc80000000f00 */
[----:B------:R-:W-:Y:S01]  /*6b90*/  PRMT R213, R14, 0x5410, R11 ;  /* 0x000054100ed57816 */ /* 0x000fe2000000000b */
[----:B------:R-:W-:Y:S01]  /*6ba0*/  IMAD.MOV.U32 R14, RZ, RZ, R50 ;  /* 0x000000ffff0e7224 */ /* 0x000fe200078e0032 */
[----:B------:R-:W-:Y:S01]  /*6bb0*/  PRMT R212, R12, 0x5410, R13 ;  /* 0x000054100cd47816 */ /* 0x000fe2000000000d */
[----:B------:R-:W-:Y:S02]  /*6bc0*/  IMAD.MOV.U32 R13, RZ, RZ, R51 ;  /* 0x000000ffff0d7224 */ /* 0x000fe400078e0033 */
[----:B------:R-:W-:Y:S01]  /*6bd0*/  IMAD.MOV.U32 R12, RZ, RZ, R48 ;  /* 0x000000ffff0c7224 */ /* 0x000fe200078e0030 */
[----:B------:R0:W-:Y:S01]  /*6be0*/  STL.S16 [R1+0x3e], R14 ;  /* 0x00003e0e01007387 */ /* 0x0001e20000100600 */
[----:B------:R-:W-:-:S03]  /*6bf0*/  IMAD.MOV.U32 R11, RZ, RZ, R49 ;  /* 0x000000ffff0b7224 */ /* 0x000fc600078e0031 */
[----:B------:R1:W-:Y:S04]  /*6c00*/  STL.S16 [R1+0x3c], R13 ;  /* 0x00003c0d01007387 */ /* 0x0003e80000100600 */
[----:B------:R2:W-:Y:S01]  /*6c10*/  STL.S16 [R1+0x40], R12 ;  /* 0x0000400c01007387 */ /* 0x0005e20000100600 */
[----:B0-----:R-:W-:-:S03]  /*6c20*/  IMAD.MOV.U32 R14, RZ, RZ, R53 ;  /* 0x000000ffff0e7224 */ /* 0x001fc600078e0035 */
[----:B------:R0:W-:Y:S01]  /*6c30*/  STL.S16 [R1+0x4a], R11 ;  /* 0x00004a0b01007387 */ /* 0x0001e20000100600 */
[----:B-1----:R-:W-:Y:S01]  /*6c40*/  MOV R13, R52 ;  /* 0x00000034000d7202 */ /* 0x002fe20000000f00 */
[----:B--2---:R-:W-:-:S03]  /*6c50*/  IMAD.MOV.U32 R12, RZ, RZ, R55 ;  /* 0x000000ffff0c7224 */ /* 0x004fc600078e0037 */
[----:B------:R-:W-:Y:S01]  /*6c60*/  PRMT R204, R13, 0x7610, R204 ;  /* 0x000076100dcc7816 */ /* 0x000fe200000000cc */
[----:B-----5:R-:W-:Y:S02]  /*6c70*/  IMAD.MOV.U32 R13, RZ, RZ, R59 ;  /* 0x000000ffff0d7224 */ /* 0x020fe400078e003b */
[----:B0-----:R-:W-:Y:S01]  /*6c80*/  IMAD.MOV.U32 R11, RZ, RZ, R54 ;  /* 0x000000ffff0b7224 */ /* 0x001fe200078e0036 */
[----:B------:R-:W-:Y:S01]  /*6c90*/  PRMT R203, R12, 0x7610, R203 ;  /* 0x000076100ccb7816 */ /* 0x000fe200000000cb */
[----:B------:R-:W-:-:S03]  /*6ca0*/  IMAD.MOV.U32 R12, RZ, RZ, R56 ;  /* 0x000000ffff0c7224 */ /* 0x000fc600078e0038 */
[----:B------:R-:W-:Y:S01]  /*6cb0*/  PRMT R205, R14, 0x5410, R11 ;  /* 0x000054100ecd7816 */ /* 0x000fe2000000000b */
[----:B------:R-:W-:Y:S02]  /*6cc0*/  IMAD.MOV.U32 R11, RZ, RZ, R57 ;  /* 0x000000ffff0b7224 */ /* 0x000fe400078e0039 */
[----:B------:R-:W-:-:S03]  /*6cd0*/  IMAD.MOV.U32 R14, RZ, RZ, R58 ;  /* 0x000000ffff0e7224 */ /* 0x000fc600078e003a */
[----:B------:R-:W-:Y:S01]  /*6ce0*/  PRMT R150, R12, 0x5410, R11 ;  /* 0x000054100c967816 */ /* 0x000fe2000000000b */
[----:B------:R-:W-:Y:S01]  /*6cf0*/  IMAD.MOV.U32 R11, RZ, RZ, R61 ;  /* 0x000000ffff0b7224 */ /* 0x000fe200078e003d */
[----:B------:R-:W-:Y:S02]  /*6d00*/  MOV R12, R60 ;  /* 0x0000003c000c7202 */ /* 0x000fe40000000f00 */
[----:B------:R-:W-:Y:S01]  /*6d10*/  PRMT R149, R14, 0x5410, R13 ;  /* 0x000054100e957816 */ /* 0x000fe2000000000d */
[----:B------:R-:W-:Y:S01]  /*6d20*/  IMAD.MOV.U32 R14, RZ, RZ, R62 ;  /* 0x000000ffff0e7224 */ /* 0x000fe200078e003e */
[----:B------:R-:W-:Y:S01]  /*6d30*/  PRMT R154, R12, 0x5410, R11 ;  /* 0x000054100c9a7816 */ /* 0x000fe2000000000b */
[----:B------:R-:W-:Y:S02]  /*6d40*/  IMAD.MOV.U32 R12, RZ, RZ, R66 ;  /* 0x000000ffff0c7224 */ /* 0x000fe400078e0042 */
[----:B------:R-:W-:Y:S02]  /*6d50*/  IMAD.MOV.U32 R11, RZ, RZ, R67 ;  /* 0x000000ffff0b7224 */ /* 0x000fe400078e0043 */
[----:B------:R-:W-:-:S03]  /*6d60*/  IMAD.MOV.U32 R13, RZ, RZ, R63 ;  /* 0x000000ffff0d7224 */ /* 0x000fc600078e003f */
[----:B------:R-:W-:Y:S01]  /*6d70*/  PRMT R206, R12, 0x5410, R11 ;  /* 0x000054100cce7816 */ /* 0x000fe2000000000b */
[----:B------:R-:W-:Y:S01]  /*6d80*/  IMAD.MOV.U32 R12, RZ, RZ, R64 ;  /* 0x000000ffff0c7224 */ /* 0x000fe200078e0040 */
[----:B------:R-:W-:Y:S01]  /*6d90*/  PRMT R153, R14, 0x5410, R13 ;  /* 0x000054100e997816 */ /* 0x000fe2000000000d */
        /* <DEDUP_REMOVED lines=20> */
[----:B------:R-:W-:Y:S06]  /*6ee0*/  @!P0 BRA `(.L_x_520) ;  /* 0x0000000000048947 */ /* 0x000fec0003800000 */
[----:B------:R-:W-:Y:S01]  /*6ef0*/  BPT.TRAP 0x1 ;  /* 0x000000040000795c */ /* 0x000fe20000300000 */
.L_x_520:
[----:B------:R-:W-:Y:S01]  /*6f00*/  IMAD R88, R18, 0x8, R2 ;  /* 0x0000000812587824 */ /* 0x000fe200078e0202 */
[----:B------:R-:W-:Y:S01]  /*6f10*/  SHF.L.U32 R89, R166, 0x1f, RZ ;  /* 0x0000001fa6597819 */ /* 0x000fe200000006ff */
[----:B------:R-:W0:Y:S01]  /*6f20*/  LDC R135, c[0x0][0x2f4] ;  /* 0x0000bd00ff877b82 */ /* 0x000e220000000800 */
[----:B------:R-:W-:Y:S02]  /*6f30*/  BSSY B1, `(.L_x_521) ;  /* 0x0000003000017945 */ /* 0x000fe40003800000 */
[----:B------:R-:W1:Y:S02]  /*6f40*/  SYNCS.PHASECHK.TRANS64.TRYWAIT P6, [R88+URZ+0x2a890], R89 ;  /* 0x02a89059580075a7 */ /* 0x000e6400080c017f */
[----:B-1----:R-:W-:Y:S05]  /*6f50*/  @!P6 BRA `(.L_x_522) ;  /* 0x000001840084e947 */ /* 0x002fea0003800000 */
.L_x_795:
[----:B------:R-:W-:Y:S05]  /*6f60*/  BSYNC B1 ;  /* 0x0000000000017941 */ /* 0x000fea0003800000 */
.L_x_521:
[----:B------:R-:W-:Y:S01]  /*6f70*/  UMOV UR4, 0xffffffff ;  /* 0xffffffff00047882 */ /* 0x000fe20000000000 */
[----:B0-----:R-:W-:Y:S02]  /*6f80*/  IMAD.IADD R139, R135, 0x1, -R129 ;  /* 0x00000001878b7824 */ /* 0x001fe400078e0a81 */
[----:B------:R-:W-:Y:S05]  /*6f90*/  BRA.DIV UR4, `(.L_x_523) ;  /* 0x0000018604887947 */ /* 0x000fea000b800000 */
[----:B------:R0:W2:Y:S04]  /*6fa0*/  SHFL.IDX PT, R123, R118, RZ, 0x1c1f ;  /* 0x001c1fff767b7589 */ /* 0x0000a800000e0000 */
[----:B------:R0:W3:Y:S02]  /*6fb0*/  SHFL.IDX PT, R11, R119, RZ, 0x1c1f ;  /* 0x001c1fff770b7589 */ /* 0x0000e400000e0000 */
.L_x_799:
[----:B------:R-:W-:Y:S04]  /*6fc0*/  BSSY B1, `(.L_x_524) ;  /* 0x000017f000017945 */ /* 0x000fe80003800000 */
[----:B------:R-:W-:Y:S05]  /*6fd0*/  @P4 BRA `(.L_x_525) ;  /* 0x0000001400f44947 */ /* 0x000fea0003800000 */
[----:B------:R-:W-:Y:S01]  /*6fe0*/  ISETP.NE.AND P4, PT, R10, RZ, PT ;  /* 0x000000ff0a00720c */ /* 0x000fe20003f85270 */
[----:B------:R-:W-:Y:S01]  /*6ff0*/  BSSY B2, `(.L_x_526) ;  /* 0x000007d000027945 */ /* 0x000fe20003800000 */
[----:B---3--:R-:W-:-:S11]  /*7000*/  IMAD.MOV.U32 R122, RZ, RZ, R11 ;  /* 0x000000ffff7a7224 */ /* 0x008fd600078e000b */
[----:B------:R-:W-:Y:S05]  /*7010*/  @!P4 BRA `(.L_x_527) ;  /* 0x0000000400e8c947 */ /* 0x000fea0003800000 */
[----:B------:R-:W-:Y:S01]  /*7020*/  SEL R12, R129, R139, !P3 ;  /* 0x0000008b810c7207 */ /* 0x000fe20005800000 */
[----:B------:R-:W-:Y:S01]  /*7030*/  BSSY B3, `(.L_x_528) ;  /* 0x0000072000037945 */ /* 0x000fe20003800000 */
[----:B------:R-:W-:Y:S02]  /*7040*/  ISETP.GE.AND P4, PT, R16, R128, PT ;  /* 0x000000801000720c */ /* 0x000fe40003f86270 */
[----:B------:R-:W-:-:S04]  /*7050*/  SHF.R.S32.HI R13, RZ, 0x1f, R12 ;  /* 0x0000001fff0d7819 */ /* 0x000fc8000001140c */
[----:B------:R-:W-:-:S04]  /*7060*/  LEA.HI R13, R13, R12, RZ, 0x4 ;  /* 0x0000000c0d0d7211 */ /* 0x000fc800078f20ff */
[----:B------:R-:W-:-:S04]  /*7070*/  LEA.HI.SX32 R157, R13, R124, 0x1c ;  /* 0x0000007c0d9d7211 */ /* 0x000fc800078fe2ff */
[----:B------:R-:W-:-:S04]  /*7080*/  SHF.R.S32.HI R13, RZ, 0x1f, R157 ;  /* 0x0000001fff0d7819 */ /* 0x000fc8000001149d */
[----:B------:R-:W-:Y:S01]  /*7090*/  LEA.HI R13, R13, R157, RZ, 0x3 ;  /* 0x0000009d0d0d7211 */ /* 0x000fe200078f18ff */
[----:B------:R-:W-:-:S03]  /*70a0*/  IMAD.SHL.U32 R157, R157, 0x8, RZ ;  /* 0x000000089d9d7824 */ /* 0x000fc600078e00ff */
[----:B------:R-:W-:Y:S02]  /*70b0*/  SHF.R.S32.HI R13, RZ, 0x3, R13 ;  /* 0x00000003ff0d7819 */ /* 0x000fe4000001140d */
[----:B------:R-:W-:-:S03]  /*70c0*/  LOP3.LUT R12, R176, 0x38, R157, 0xf8, !PT ;  /* 0x00000038b00c7812 */ /* 0x000fc600078ef89d */
[----:B------:R-:W-:Y:S01]  /*70d0*/  IMAD R13, R13, 0x1800, R178 ;  /* 0x000018000d0d7824 */ /* 0x000fe200078e02b2 */
[----:B------:R-:W-:-:S05]  /*70e0*/  LOP3.LUT R12, R12, R177, RZ, 0x3c, !PT ;  /* 0x000000b10c0c7212 */ /* 0x000fca00078e3cff */
[----:B------:R-:W-:-:S04]  /*70f0*/  IMAD.IADD R12, R13, 0x1, R12 ;  /* 0x000000010d0c7824 */ /* 0x000fc800078e020c */
[C---:B------:R-:W-:Y:S02]  /*7100*/  IMAD R80, R18.reuse, 0x4800, R12 ;  /* 0x0000480012507824 */ /* 0x040fe400078e020c */
[----:B------:R-:W-:-:S03]  /*7110*/  IMAD R12, R18, 0x4800, R144 ;  /* 0x00004800120c7824 */ /* 0x000fc600078e0290 */
[----:B------:R-:W-:Y:S01]  /*7120*/  LEA R80, R80, R2, 0x1 ;  /* 0x0000000250507211 */ /* 0x000fe200078e08ff */
[----:B------:R-:W-:-:S05]  /*7130*/  IMAD R12, R12, 0x2, R2 ;  /* 0x000000020c0c7824 */ /* 0x000fca00078e0202 */
[----:B------:R-:W3:Y:S04]  /*7140*/  LDS.128 R80, [R80+0x18400] ;  /* 0x0184000050507984 */ /* 0x000ee80000000c00 */
[----:B------:R-:W4:Y:S01]  /*7150*/  LDS.128 R12, [R12+0x18400] ;  /* 0x018400000c0c7984 */ /* 0x000f220000000c00 */
[----:B------:R-:W-:Y:S05]  /*7160*/  @P4 BRA `(.L_x_529) ;  /* 0x0000000400784947 */ /* 0x000fea0003800000 */
[--C-:B------:R-:W-:Y:S02]  /*7170*/  SHF.R.U64 R40, R40, 0x10, R41.reuse ;  /* 0x0000001028287819 */ /* 0x100fe40000001229 */
[----:B------:R-:W-:Y:S02]  /*7180*/  SHF.R.U32.HI R41, RZ, 0x10, R41 ;  /* 0x00000010ff297819 */ /* 0x000fe40000011629 */
[----:B------:R-:W-:Y:S02]  /*7190*/  SHF.R.U32.HI R159, RZ, 0x10, R53 ;  /* 0x00000010ff9f7819 */ /* 0x000fe40000011635 */
[C---:B------:R-:W-:Y:S02]  /*71a0*/  PRMT R40, R158.reuse, 0x5432, R40 ;  /* 0x000054329e287816 */ /* 0x040fe40000000028 */
[----:B------:R-:W-:Y:S02]  /*71b0*/  PRMT R41, R158, 0x5410, R41 ;  /* 0x000054109e297816 */ /* 0x000fe40000000029 */
[----:B------:R-:W-:-:S02]  /*71c0*/  SHF.R.U64 R42, R42, 0x10, R43 ;  /* 0x000000102a2a7819 */ /* 0x000fc4000000122b */
[----:B------:R-:W-:Y:S02]  /*71d0*/  SHF.R.U32.HI R158, RZ, 0x10, R43 ;  /* 0x00000010ff9e7819 */ /* 0x000fe4000001162b */
[----:B------:R-:W-:Y:S02]  /*71e0*/  SHF.R.U64 R43, R52, 0x10, R53 ;  /* 0x00000010342b7819 */ /* 0x000fe40000001235 */
[----:B------:R-:W-:Y:S02]  /*71f0*/  SHF.R.U64 R52, R54, 0x10, R55 ;  /* 0x0000001036347819 */ /* 0x000fe40000001237 */
[----:B------:R-:W-:Y:S02]  /*7200*/  PRMT R159, R205, 0x5410, R159 ;  /* 0x00005410cd9f7816 */ /* 0x000fe4000000009f */
[----:B------:R-:W-:Y:S02]  /*7210*/  PRMT R53, R203, 0x5432, R42 ;  /* 0x00005432cb357816 */ /* 0x000fe4000000002a */
[----:B------:R-:W-:Y:S01]  /*7220*/  SHF.R.U32.HI R54, RZ, 0x10, R55 ;  /* 0x00000010ff367819 */ /* 0x000fe20000011637 */
[----:B------:R-:W-:Y:S01]  /*7230*/  IMAD.U32 R55, R41, 0x10000, RZ ;  /* 0x0001000029377824 */ /* 0x000fe200078e00ff */
[----:B------:R-:W-:-:S02]  /*7240*/  PRMT R42, R204, 0x5432, R158 ;  /* 0x00005432cc2a7816 */ /* 0x000fc4000000009e */
[----:B------:R-:W-:Y:S01]  /*7250*/  PRMT R43, R204, 0x5410, R43 ;  /* 0x00005410cc2b7816 */ /* 0x000fe2000000002b */
[----:B------:R-:W-:Y:S01]  /*7260*/  IMAD.U32 R204, R159, 0x10000, RZ ;  /* 0x000100009fcc7824 */ /* 0x000fe200078e00ff */
[----:B------:R-:W-:Y:S01]  /*7270*/  PRMT R52, R205, 0x5432, R52 ;  /* 0x00005432cd347816 */ /* 0x000fe20000000034 */
[----:B---3--:R-:W-:Y:S01]  /*7280*/  IMAD.U32 R205, R81, 0x10000, RZ ;  /* 0x0001000051cd7824 */ /* 0x008fe200078e00ff */
[----:B------:R-:W-:Y:S01]  /*7290*/  PRMT R54, R203, 0x5410, R54 ;  /* 0x00005410cb367816 */ /* 0x000fe20000000036 */
[----:B----4-:R-:W-:Y:S01]  /*72a0*/  IMAD.U32 R203, R13, 0x10000, RZ ;  /* 0x000100000dcb7824 */ /* 0x010fe200078e00ff */
[----:B------:R-:W-:Y:S01]  /*72b0*/  LOP3.LUT R159, R159, 0xffff0000, RZ, 0xc0, !PT ;  /* 0xffff00009f9f7812 */ /* 0x000fe200078ec0ff */
[----:B------:R-:W-:Y:S01]  /*72c0*/  FMUL.FTZ R158, R205, R204 ;  /* 0x000000cccd9e7220 */ /* 0x000fe20000410000 */
[----:B------:R-:W-:Y:S02]  /*72d0*/  LOP3.LUT R81, R81, 0xffff0000, RZ, 0xc0, !PT ;  /* 0xffff000051517812 */ /* 0x000fe400078ec0ff */
[----:B------:R-:W-:Y:S01]  /*72e0*/  LOP3.LUT R41, R41, 0xffff0000, RZ, 0xc0, !PT ;  /* 0xffff000029297812 */ /* 0x000fe200078ec0ff */
[-C--:B------:R-:W-:Y:S01]  /*72f0*/  FFMA.FTZ R158, R203, R55.reuse, -R158 ;  /* 0x00000037cb9e7223 */ /* 0x080fe2000001089e */
[----:B------:R-:W-:Y:S01]  /*7300*/  FMUL.FTZ R55, R205, R55 ;  /* 0x00000037cd377220 */ /* 0x000fe20000410000 */
[C---:B------:R-:W-:Y:S01]  /*7310*/  IMAD.U32 R205, R83.reuse, 0x10000, RZ ;  /* 0x0001000053cd7824 */ /* 0x040fe200078e00ff */
[----:B------:R-:W-:-:S02]  /*7320*/  LOP3.LUT R83, R83, 0xffff0000, RZ, 0xc0, !PT ;  /* 0xffff000053537812 */ /* 0x000fc400078ec0ff */
[----:B------:R-:W-:Y:S01]  /*7330*/  FFMA.FTZ R55, R203, R204, R55 ;  /* 0x000000cccb377223 */ /* 0x000fe20000010037 */
[----:B------:R-:W-:Y:S01]  /*7340*/  LOP3.LUT R203, R13, 0xffff0000, RZ, 0xc0, !PT ;  /* 0xffff00000dcb7812 */ /* 0x000fe200078ec0ff */
[----:B------:R-:W-:Y:S01]  /*7350*/  FMUL.FTZ R13, R81, R159 ;  /* 0x0000009f510d7220 */ /* 0x000fe20000410000 */
[C---:B------:R-:W-:Y:S01]  /*7360*/  IMAD.U32 R204, R54.reuse, 0x10000, RZ ;  /* 0x0001000036cc7824 */ /* 0x040fe200078e00ff */
[----:B------:R-:W-:Y:S02]  /*7370*/  LOP3.LUT R54, R54, 0xffff0000, RZ, 0xc0, !PT ;  /* 0xffff000036367812 */ /* 0x000fe400078ec0ff */
[-C--:B------:R-:W-:Y:S01]  /*7380*/  FFMA.FTZ R13, R203, R41.reuse, -R13 ;  /* 0x00000029cb0d7223 */ /* 0x080fe2000001080d */
[----:B------:R-:W-:Y:S01]  /*7390*/  FMUL.FTZ R41, R81, R41 ;  /* 0x0000002951297220 */ /* 0x000fe20000410000 */
[----:B------:R-:W-:-:S03]  /*73a0*/  FMUL.FTZ R81, R205, R204 ;  /* 0x000000cccd517220 */ /* 0x000fc60000410000 */
[----:B------:R-:W-:Y:S01]  /*73b0*/  FFMA.FTZ R41, R203, R159, R41 ;  /* 0x0000009fcb297223 */ /* 0x000fe20000010029 */
[C---:B------:R-:W-:Y:S01]  /*73c0*/  SHF.L.U32 R159, R42.reuse, 0x10, RZ ;  /* 0x000000102a9f7819 */ /* 0x040fe200000006ff */
[C---:B------:R-:W-:Y:S01]  /*73d0*/  IMAD.U32 R203, R15.reuse, 0x10000, RZ ;  /* 0x000100000fcb7824 */ /* 0x040fe200078e00ff */
[----:B------:R-:W-:Y:S02]  /*73e0*/  LOP3.LUT R42, R42, 0xffff0000, RZ, 0xc0, !PT ;  /* 0xffff00002a2a7812 */ /* 0x000fe400078ec0ff */
[----:B------:R-:W-:Y:S01]  /*73f0*/  LOP3.LUT R15, R15, 0xffff0000, RZ, 0xc0, !PT ;  /* 0xffff00000f0f7812 */ /* 0x000fe200078ec0ff */
[-C--:B------:R-:W-:Y:S01]  /*7400*/  FFMA.FTZ R81, R203, R159.reuse, -R81 ;  /* 0x0000009fcb517223 */ /* 0x080fe20000010851 */
[----:B------:R-:W-:Y:S01]  /*7410*/  FMUL.FTZ R159, R205, R159 ;  /* 0x0000009fcd9f7220 */ /* 0x000fe20000410000 */
[----:B------:R-:W-:Y:S01]  /*7420*/  F2FP.BF16.F32.PACK_AB R41, R41, R55 ;  /* 0x000000372929723e */ /* 0x000fe200000010ff */
[----:B------:R-:W-:Y:S01]  /*7430*/  IMAD.U32 R55, R80, 0x10000, RZ ;  /* 0x0001000050377824 */ /* 0x000fe200078e00ff */
[----:B------:R-:W-:Y:S01]  /*7440*/  F2FP.BF16.F32.PACK_AB R13, R13, R158 ;  /* 0x0000009e0d0d723e */ /* 0x000fe200000010ff */
[----:B------:R-:W-:Y:S01]  /*7450*/  FFMA.FTZ R159, R203, R204, R159 ;  /* 0x000000cccb9f7223 */ /* 0x000fe2000001009f */
[----:B------:R-:W-:-:S04]  /*7460*/  FMUL.FTZ R203, R83, R54 ;  /* 0x0000003653cb7220 */ /* 0x000fc80000410000 */
[-C--:B------:R-:W-:Y:S01]  /*7470*/  FFMA.FTZ R203, R15, R42.reuse, -R203 ;  /* 0x0000002a0fcb7223 */ /* 0x080fe200000108cb */
[----:B------:R-:W-:-:S04]  /*7480*/  FMUL.FTZ R42, R83, R42 ;  /* 0x0000002a532a7220 */ /* 0x000fc80000410000 */
[----:B------:R-:W-:Y:S01]  /*7490*/  FFMA.FTZ R42, R15, R54, R42 ;  /* 0x000000360f2a7223 */ /* 0x000fe2000001002a */
[----:B------:R-:W-:Y:S01]  /*74a0*/  F2FP.BF16.F32.PACK_AB R203, R203, R81 ;  /* 0x00000051cbcb723e */ /* 0x000fe200000010ff */
[C---:B------:R-:W-:Y:S01]  /*74b0*/  IMAD.U32 R54, R43.reuse, 0x10000, RZ ;  /* 0x000100002b367824 */ /* 0x040fe200078e00ff */
[----:B------:R-:W-:Y:S01]  /*74c0*/  LOP3.LUT R43, R43, 0xffff0000, RZ, 0xc0, !PT ;  /* 0xffff00002b2b7812 */ /* 0x000fe200078ec0ff */
[C---:B------:R-:W-:Y:S01]  /*74d0*/  IMAD.U32 R81, R40.reuse, 0x10000, RZ ;  /* 0x0001000028517824 */ /* 0x040fe200078e00ff */
[----:B------:R-:W-:Y:S01]  /*74e0*/  LOP3.LUT R40, R40, 0xffff0000, RZ, 0xc0, !PT ;  /* 0xffff000028287812 */ /* 0x000fe200078ec0ff */
[C---:B------:R-:W-:Y:S01]  /*74f0*/  FMUL.FTZ R83, R55.reuse, R54 ;  /* 0x0000003637537220 */ /* 0x040fe20000410000 */
[----:B------:R-:W-:Y:S02]  /*7500*/  IMAD.U32 R15, R12, 0x10000, RZ ;  /* 0x000100000c0f7824 */ /* 0x000fe400078e00ff */
[----:B------:R-:W-:Y:S01]  /*7510*/  FMUL.FTZ R55, R55, R81 ;  /* 0x0000005137377220 */ /* 0x000fe20000410000 */
[----:B------:R-:W-:Y:S01]  /*7520*/  F2FP.BF16.F32.PACK_AB R42, R42, R159 ;  /* 0x0000009f2a2a723e */ /* 0x000fe200000010ff */
[----:B------:R-:W-:-:S02]  /*7530*/  FFMA.FTZ R83, R15, R81, -R83 ;  /* 0x000000510f537223 */ /* 0x000fc40000010853 */
[----:B------:R-:W-:Y:S01]  /*7540*/  FFMA.FTZ R55, R15, R54, R55 ;  /* 0x000000360f377223 */ /* 0x000fe20000010037 */
[----:B------:R-:W-:Y:S01]  /*7550*/  LOP3.LUT R15, R80, 0xffff0000, RZ, 0xc0, !PT ;  /* 0xffff0000500f7812 */ /* 0x000fe200078ec0ff */
[----:B------:R-:W-:Y:S01]  /*7560*/  IMAD.U32 R81, R82, 0x10000, RZ ;  /* 0x0001000052517824 */ /* 0x000fe200078e00ff */
[----:B------:R-:W-:-:S03]  /*7570*/  LOP3.LUT R54, R12, 0xffff0000, RZ, 0xc0, !PT ;  /* 0xffff00000c367812 */ /* 0x000fc600078ec0ff */
[C---:B------:R-:W-:Y:S01]  /*7580*/  FMUL.FTZ R12, R15.reuse, R43 ;  /* 0x0000002b0f0c7220 */ /* 0x040fe20000410000 */
[----:B------:R-:W-:-:S03]  /*7590*/  FMUL.FTZ R15, R15, R40 ;  /* 0x000000280f0f7220 */ /* 0x000fc60000410000 */
[C---:B------:R-:W-:Y:S01]  /*75a0*/  FFMA.FTZ R12, R54.reuse, R40, -R12 ;  /* 0x00000028360c7223 */ /* 0x040fe2000001080c */
[----:B------:R-:W-:Y:S01]  /*75b0*/  FFMA.FTZ R15, R54, R43, R15 ;  /* 0x0000002b360f7223 */ /* 0x000fe2000001000f */
[----:B------:R-:W-:Y:S01]  /*75c0*/  IMAD.U32 R43, R52, 0x10000, RZ ;  /* 0x00010000342b7824 */ /* 0x000fe200078e00ff */
[----:B------:R-:W-:Y:S01]  /*75d0*/  SHF.L.U32 R40, R14, 0x10, RZ ;  /* 0x000000100e287819 */ /* 0x000fe200000006ff */
[----:B------:R-:W-:Y:S01]  /*75e0*/  IMAD.U32 R54, R53, 0x10000, RZ ;  /* 0x0001000035367824 */ /* 0x000fe200078e00ff */
[----:B------:R-:W-:Y:S01]  /*75f0*/  LOP3.LUT R52, R52, 0xffff0000, RZ, 0xc0, !PT ;  /* 0xffff000034347812 */ /* 0x000fe200078ec0ff */
[----:B------:R-:W-:Y:S01]  /*7600*/  FMUL.FTZ R80, R81, R43 ;  /* 0x0000002b51507220 */ /* 0x000fe20000410000 */
[----:B------:R-:W-:Y:S01]  /*7610*/  LOP3.LUT R53, R53, 0xffff0000, RZ, 0xc0, !PT ;  /* 0xffff000035357812 */ /* 0x000fe200078ec0ff */
[-C--:B------:R-:W-:Y:S01]  /*7620*/  FMUL.FTZ R81, R81, R54.reuse ;  /* 0x0000003651517220 */ /* 0x080fe20000410000 */
[----:B------:R-:W-:Y:S01]  /*7630*/  LOP3.LUT R14, R14, 0xffff0000, RZ, 0xc0, !PT ;  /* 0xffff00000e0e7812 */ /* 0x000fe200078ec0ff */
[C---:B------:R-:W-:Y:S01]  /*7640*/  FFMA.FTZ R80, R40.reuse, R54, -R80 ;  /* 0x0000003628507223 */ /* 0x040fe20000010850 */
[----:B------:R-:W-:Y:S01]  /*7650*/  F2FP.BF16.F32.PACK_AB R15, R15, R55 ;  /* 0x000000370f0f723e */ /* 0x000fe200000010ff */
[----:B------:R-:W-:Y:S01]  /*7660*/  FFMA.FTZ R81, R40, R43, R81 ;  /* 0x0000002b28517223 */ /* 0x000fe20000010051 */
[----:B------:R-:W-:-:S02]  /*7670*/  LOP3.LUT R40, R82, 0xffff0000, RZ, 0xc0, !PT ;  /* 0xffff000052287812 */ /* 0x000fc400078ec0ff */
[----:B------:R-:W-:Y:S01]  /*7680*/  F2FP.BF16.F32.PACK_AB R12, R12, R83 ;  /* 0x000000530c0c723e */ /* 0x000fe200000010ff */
[----:B------:R-:W-:Y:S02]  /*7690*/  IMAD.MOV.U32 R83, RZ, RZ, R42 ;  /* 0x000000ffff537224 */ /* 0x000fe400078e002a */
[C---:B------:R-:W-:Y:S01]  /*76a0*/  FMUL.FTZ R43, R40.reuse, R52 ;  /* 0x00000034282b7220 */ /* 0x040fe20000410000 */
[----:B------:R-:W-:-:S03]  /*76b0*/  FMUL.FTZ R40, R40, R53 ;  /* 0x0000003528287220 */ /* 0x000fc60000410000 */
[C---:B------:R-:W-:Y:S01]  /*76c0*/  FFMA.FTZ R43, R14.reuse, R53, -R43 ;  /* 0x000000350e2b7223 */ /* 0x040fe2000001082b */
[----:B------:R-:W-:-:S04]  /*76d0*/  FFMA.FTZ R40, R14, R52, R40 ;  /* 0x000000340e287223 */ /* 0x000fc80000010028 */
[----:B------:R-:W-:Y:S01]  /*76e0*/  F2FP.BF16.F32.PACK_AB R43, R43, R80 ;  /* 0x000000502b2b723e */ /* 0x000fe200000010ff */
[----:B------:R-:W-:Y:S01]  /*76f0*/  IMAD.MOV.U32 R80, RZ, RZ, R15 ;  /* 0x000000ffff507224 */ /* 0x000fe200078e000f */
[----:B------:R-:W-:Y:S01]  /*7700*/  F2FP.BF16.F32.PACK_AB R40, R40, R81 ;  /* 0x000000512828723e */ /* 0x000fe200000010ff */
[----:B------:R-:W-:Y:S02]  /*7710*/  IMAD.MOV.U32 R81, RZ, RZ, R41 ;  /* 0x000000ffff517224 */ /* 0x000fe400078e0029 */
[----:B------:R-:W-:Y:S02]  /*7720*/  IMAD.MOV.U32 R14, RZ, RZ, R43 ;  /* 0x000000ffff0e7224 */ /* 0x000fe400078e002b */
[----:B------:R-:W-:Y:S02]  /*7730*/  IMAD.MOV.U32 R15, RZ, RZ, R203 ;  /* 0x000000ffff0f7224 */ /* 0x000fe400078e00cb */
[----:B------:R-:W-:-:S07]  /*7740*/  IMAD.MOV.U32 R82, RZ, RZ, R40 ;  /* 0x000000ffff527224 */ /* 0x000fce00078e0028 */
.L_x_529:
[----:B------:R-:W-:Y:S05]  /*7750*/  BSYNC B3 ;  /* 0x0000000000037941 */ /* 0x000fea0003800000 */
.L_x_528:
[----:B------:R-:W-:-:S04]  /*7760*/  LEA R40, P4, R7, R11, 0x1 ;  /* 0x0000000b07287211 */ /* 0x000fc800078808ff */
[----:B--2---:R-:W-:Y:S02]  /*7770*/  LEA.HI.X R41, R7, R123, R116, 0x1, P4 ;  /* 0x0000007b07297211 */ /* 0x004fe400020f0c74 */
[----:B------:R-:W-:-:S03]  /*7780*/  ISETP.GE.AND P4, PT, R157, R135, PT ;  /* 0x000000879d00720c */ /* 0x000fc60003f86270 */
[----:B----4-:R2:W-:Y:S10]  /*7790*/  ST.E.128 desc[UR60][R40.64], R12 ;  /* 0x0000000c28007985 */ /* 0x0105f4000c101d3c */
[----:B--2---:R-:W-:-:S05]  /*77a0*/  @!P4 IMAD.WIDE R12, R157, 0x2, R122 ;  /* 0x000000029d0cc825 */ /* 0x004fca00078e027a */
[----:B---3--:R3:W-:Y:S02]  /*77b0*/  @!P4 ST.E.128 desc[UR60][R12.64], R80 ;  /* 0x000000500c00c985 */ /* 0x0087e4000c101d3c */
.L_x_527:
[----:B------:R-:W-:Y:S05]  /*77c0*/  BSYNC B2 ;  /* 0x0000000000027941 */ /* 0x000fea0003800000 */
.L_x_526:
[----:B------:R-:W-:Y:S01]  /*77d0*/  ISETP.NE.AND P4, PT, R27, RZ, PT ;  /* 0x000000ff1b00720c */ /* 0x000fe20003f85270 */
[----:B------:R-:W-:-:S12]  /*77e0*/  BSSY B2, `(.L_x_530) ;  /* 0x0000082000027945 */ /* 0x000fd80003800000 */
[----:B------:R-:W-:Y:S05]  /*77f0*/  @!P4 BRA `(.L_x_531) ;  /* 0x000000080000c947 */ /* 0x000fea0003800000 */
[----:B---3--:R-:W-:Y:S01]  /*7800*/  SEL R12, R129, R139, !P2 ;  /* 0x0000008b810c7207 */ /* 0x008fe20005000000 */
        /* <DEDUP_REMOVED lines=11> */
[----:B------:R-:W-:-:S04]  /*78c0*/  LOP3.LUT R12, R12, R177, RZ, 0x3c, !PT ;  /* 0x000000b10c0c7212 */ /* 0x000fc800078e3cff */
[----:B------:R-:W-:-:S05]  /*78d0*/  IADD3 R12, R13, R12, RZ ;  /* 0x0000000c0d0c7210 */ /* 0x000fca0007ffe0ff */
[C---:B------:R-:W-:Y:S02]  /*78e0*/  IMAD R40, R18.reuse, 0x4800, R12 ;  /* 0x0000480012287824 */ /* 0x040fe400078e020c */
[----:B------:R-:W-:Y:S02]  /*78f0*/  IMAD R12, R18, 0x4800, R143 ;  /* 0x00004800120c7824 */ /* 0x000fe400078e028f */
[--C-:B------:R-:W-:Y:S02]  /*7900*/  IMAD R40, R40, 0x2, R2.reuse ;  /* 0x0000000228287824 */ /* 0x100fe400078e0202 */
[----:B------:R-:W-:-:S04]  /*7910*/  IMAD R12, R12, 0x2, R2 ;  /* 0x000000020c0c7824 */ /* 0x000fc800078e0202 */
[----:B------:R-:W3:Y:S04]  /*7920*/  LDS.128 R40, [R40+0x18400] ;  /* 0x0184000028287984 */ /* 0x000ee80000000c00 */
[----:B------:R-:W4:Y:S01]  /*7930*/  LDS.128 R12, [R12+0x18400] ;  /* 0x018400000c0c7984 */ /* 0x000f220000000c00 */
[----:B------:R-:W-:Y:S05]  /*7940*/  @P4 BRA `(.L_x_533) ;  /* 0x0000000400904947 */ /* 0x000fea0003800000 */
[----:B------:R-:W5:Y:S04]  /*7950*/  LDL.S16 R159, [R1+0x46] ;  /* 0x00004600019f7983 */ /* 0x000f680000100600 */
[----:B------:R-:W2:Y:S04]  /*7960*/  LDL.S16 R81, [R1+0x48] ;  /* 0x0000480001517983 */ /* 0x000ea80000100600 */
[----:B------:R-:W3:Y:S04]  /*7970*/  LDL.LU.S16 R80, [R1+0x44] ;  /* 0x0000440001507983 */ /* 0x000ee80000300600 */
[----:B------:R-:W4:Y:S04]  /*7980*/  LDL.LU.S16 R55, [R1+0x4a] ;  /* 0x00004a0001377983 */ /* 0x000f280000300600 */
[----:B------:R-:W4:Y:S04]  /*7990*/  LDL.S16 R158, [R1+0x42] ;  /* 0x00004200019e7983 */ /* 0x000f280000100600 */
[----:B------:R-:W4:Y:S04]  /*79a0*/  LDL.LU.S16 R157, [R1+0x40] ;  /* 0x00004000019d7983 */ /* 0x000f280000300600 */
[----:B------:R-:W4:Y:S04]  /*79b0*/  LDL.S16 R83, [R1+0x3e] ;  /* 0x00003e0001537983 */ /* 0x000f280000100600 */
[----:B------:R-:W4:Y:S01]  /*79c0*/  LDL.LU.S16 R82, [R1+0x3c] ;  /* 0x00003c0001527983 */ /* 0x000f220000300600 */
[----:B------:R-:W-:-:S02]  /*79d0*/  SHF.R.U64 R53, R36, 0x10, R37 ;  /* 0x0000001024357819 */ /* 0x000fc40000001225 */
[----:B------:R-:W-:Y:S02]  /*79e0*/  SHF.R.U64 R38, R38, 0x10, R39 ;  /* 0x0000001026267819 */ /* 0x000fe40000001227 */
[--C-:B------:R-:W-:Y:S02]  /*79f0*/  SHF.R.U64 R36, R48, 0x10, R49.reuse ;  /* 0x0000001030247819 */ /* 0x100fe40000001231 */
[----:B------:R-:W-:Y:S02]  /*7a00*/  SHF.R.U32.HI R49, RZ, 0x10, R49 ;  /* 0x00000010ff317819 */ /* 0x000fe40000011631 */
[----:B------:R-:W-:Y:S02]  /*7a10*/  SHF.R.U32.HI R37, RZ, 0x10, R37 ;  /* 0x00000010ff257819 */ /* 0x000fe40000011625 */
[----:B------:R-:W-:Y:S02]  /*7a20*/  SHF.R.U32.HI R54, RZ, 0x10, R39 ;  /* 0x00000010ff367819 */ /* 0x000fe40000011627 */
[----:B------:R-:W-:-:S02]  /*7a30*/  SHF.R.U64 R39, R50, 0x10, R51 ;  /* 0x0000001032277819 */ /* 0x000fc40000001233 */
[----:B------:R-:W-:Y:S02]  /*7a40*/  SHF.R.U32.HI R50, RZ, 0x10, R51 ;  /* 0x00000010ff327819 */ /* 0x000fe40000011633 */
[----:B-----5:R-:W-:Y:S02]  /*7a50*/  PRMT R53, R159, 0x5410, R53 ;  /* 0x000054109f357816 */ /* 0x020fe40000000035 */
[----:B--2---:R-:W-:Y:S02]  /*7a60*/  PRMT R37, R81, 0x5410, R37 ;  /* 0x0000541051257816 */ /* 0x004fe40000000025 */
[----:B---3--:R-:W-:Y:S01]  /*7a70*/  PRMT R48, R80, 0x5410, R38 ;  /* 0x0000541050307816 */ /* 0x008fe20000000026 */
[C---:B------:R-:W-:Y:S01]  /*7a80*/  IMAD.U32 R80, R41.reuse, 0x10000, RZ ;  /* 0x0001000029507824 */ /* 0x040fe200078e00ff */
[----:B------:R-:W-:Y:S01]  /*7a90*/  LOP3.LUT R41, R41, 0xffff0000, RZ, 0xc0, !PT ;  /* 0xffff000029297812 */ /* 0x000fe200078ec0ff */
[----:B------:R-:W-:Y:S01]  /*7aa0*/  IMAD.U32 R51, R37, 0x10000, RZ ;  /* 0x0001000025337824 */ /* 0x000fe200078e00ff */
[----:B----4-:R-:W-:Y:S01]  /*7ab0*/  PRMT R38, R55, 0x5410, R49 ;  /* 0x0000541037267816 */ /* 0x010fe20000000031 */
[----:B------:R-:W-:Y:S01]  /*7ac0*/  IMAD.U32 R49, R13, 0x10000, RZ ;  /* 0x000100000d317824 */ /* 0x000fe200078e00ff */
[----:B------:R-:W-:-:S03]  /*7ad0*/  PRMT R54, R158, 0x5410, R54 ;  /* 0x000054109e367816 */ /* 0x000fc60000000036 */
[----:B------:R-:W-:Y:S01]  /*7ae0*/  IMAD.U32 R55, R38, 0x10000, RZ ;  /* 0x0001000026377824 */ /* 0x000fe200078e00ff */
[----:B------:R-:W-:-:S03]  /*7af0*/  PRMT R36, R157, 0x5410, R36 ;  /* 0x000054109d247816 */ /* 0x000fc60000000024 */
[C---:B------:R-:W-:Y:S01]  /*7b00*/  FMUL.FTZ R81, R80.reuse, R55 ;  /* 0x0000003750517220 */ /* 0x040fe20000410000 */
[-C--:B------:R-:W-:Y:S01]  /*7b10*/  FMUL.FTZ R80, R80, R51.reuse ;  /* 0x0000003350507220 */ /* 0x080fe20000410000 */
[----:B------:R-:W-:Y:S02]  /*7b20*/  PRMT R39, R83, 0x5410, R39 ;  /* 0x0000541053277816 */ /* 0x000fe40000000027 */
[C---:B------:R-:W-:Y:S01]  /*7b30*/  FFMA.FTZ R51, R49.reuse, R51, -R81 ;  /* 0x0000003331337223 */ /* 0x040fe20000010851 */
[----:B------:R-:W-:Y:S01]  /*7b40*/  FFMA.FTZ R49, R49, R55, R80 ;  /* 0x0000003731317223 */ /* 0x000fe20000010050 */
[----:B------:R-:W-:Y:S02]  /*7b50*/  LOP3.LUT R55, R38, 0xffff0000, RZ, 0xc0, !PT ;  /* 0xffff000026377812 */ /* 0x000fe400078ec0ff */
[----:B------:R-:W-:Y:S02]  /*7b60*/  LOP3.LUT R80, R37, 0xffff0000, RZ, 0xc0, !PT ;  /* 0xffff000025507812 */ /* 0x000fe400078ec0ff */
[----:B------:R-:W-:Y:S01]  /*7b70*/  LOP3.LUT R37, R13, 0xffff0000, RZ, 0xc0, !PT ;  /* 0xffff00000d257812 */ /* 0x000fe200078ec0ff */
[----:B------:R-:W-:-:S02]  /*7b80*/  FMUL.FTZ R38, R41, R55 ;  /* 0x0000003729267220 */ /* 0x000fc40000410000 */
[-C--:B------:R-:W-:Y:S01]  /*7b90*/  FMUL.FTZ R13, R41, R80.reuse ;  /* 0x00000050290d7220 */ /* 0x080fe20000410000 */
[----:B------:R-:W-:Y:S02]  /*7ba0*/  IMAD.U32 R41, R15, 0x10000, RZ ;  /* 0x000100000f297824 */ /* 0x000fe400078e00ff */
[----:B------:R-:W-:Y:S01]  /*7bb0*/  FFMA.FTZ R38, R37, R80, -R38 ;  /* 0x0000005025267223 */ /* 0x000fe20000010826 */
[----:B------:R-:W-:Y:S02]  /*7bc0*/  IMAD.U32 R80, R43, 0x10000, RZ ;  /* 0x000100002b507824 */ /* 0x000fe400078e00ff */
[----:B------:R-:W-:Y:S01]  /*7bd0*/  FFMA.FTZ R37, R37, R55, R13 ;  /* 0x0000003725257223 */ /* 0x000fe2000001000d */
[----:B------:R-:W-:Y:S01]  /*7be0*/  PRMT R13, R82, 0x5410, R50 ;  /* 0x00005410520d7816 */ /* 0x000fe20000000032 */
[----:B------:R-:W-:Y:S01]  /*7bf0*/  IMAD.U32 R50, R54, 0x10000, RZ ;  /* 0x0001000036327824 */ /* 0x000fe200078e00ff */
[----:B------:R-:W-:Y:S02]  /*7c00*/  LOP3.LUT R43, R43, 0xffff0000, RZ, 0xc0, !PT ;  /* 0xffff00002b2b7812 */ /* 0x000fe400078ec0ff */
[----:B------:R-:W-:-:S02]  /*7c10*/  SHF.L.U32 R55, R13, 0x10, RZ ;  /* 0x000000100d377819 */ /* 0x000fc400000006ff */
[----:B------:R-:W-:Y:S02]  /*7c20*/  F2FP.BF16.F32.PACK_AB R38, R38, R51 ;  /* 0x000000332626723e */ /* 0x000fe400000010ff */
[----:B------:R-:W-:Y:S01]  /*7c30*/  F2FP.BF16.F32.PACK_AB R37, R37, R49 ;  /* 0x000000312525723e */ /* 0x000fe200000010ff */
[C---:B------:R-:W-:Y:S01]  /*7c40*/  FMUL.FTZ R81, R80.reuse, R55 ;  /* 0x0000003750517220 */ /* 0x040fe20000410000 */
[----:B------:R-:W-:-:S03]  /*7c50*/  FMUL.FTZ R80, R80, R50 ;  /* 0x0000003250507220 */ /* 0x000fc60000410000 */
[C---:B------:R-:W-:Y:S01]  /*7c60*/  FFMA.FTZ R50, R41.reuse, R50, -R81 ;  /* 0x0000003229327223 */ /* 0x040fe20000010851 */
[----:B------:R-:W-:Y:S01]  /*7c70*/  FFMA.FTZ R41, R41, R55, R80 ;  /* 0x0000003729297223 */ /* 0x000fe20000010050 */
[----:B------:R-:W-:Y:S01]  /*7c80*/  LOP3.LUT R55, R54, 0xffff0000, RZ, 0xc0, !PT ;  /* 0xffff000036377812 */ /* 0x000fe200078ec0ff */
[----:B------:R-:W-:Y:S01]  /*7c90*/  IMAD.U32 R80, R53, 0x10000, RZ ;  /* 0x0001000035507824 */ /* 0x000fe200078e00ff */
[----:B------:R-:W-:Y:S02]  /*7ca0*/  LOP3.LUT R54, R13, 0xffff0000, RZ, 0xc0, !PT ;  /* 0xffff00000d367812 */ /* 0x000fe400078ec0ff */
[----:B------:R-:W-:Y:S02]  /*7cb0*/  LOP3.LUT R13, R15, 0xffff0000, RZ, 0xc0, !PT ;  /* 0xffff00000f0d7812 */ /* 0x000fe400078ec0ff */
[----:B------:R-:W-:Y:S01]  /*7cc0*/  LOP3.LUT R53, R53, 0xffff0000, RZ, 0xc0, !PT ;  /* 0xffff000035357812 */ /* 0x000fe200078ec0ff */
[C---:B------:R-:W-:Y:S01]  /*7cd0*/  FMUL.FTZ R15, R43.reuse, R54 ;  /* 0x000000362b0f7220 */ /* 0x040fe20000410000 */
[----:B------:R-:W-:-:S03]  /*7ce0*/  FMUL.FTZ R43, R43, R55 ;  /* 0x000000372b2b7220 */ /* 0x000fc60000410000 */
[C---:B------:R-:W-:Y:S01]  /*7cf0*/  FFMA.FTZ R15, R13.reuse, R55, -R15 ;  /* 0x000000370d0f7223 */ /* 0x040fe2000001080f */
[----:B------:R-:W-:Y:S01]  /*7d00*/  FFMA.FTZ R13, R13, R54, R43 ;  /* 0x000000360d0d7223 */ /* 0x000fe2000001002b */
        /* <DEDUP_REMOVED lines=10> */
[----:B------:R-:W-:Y:S01]  /*7db0*/  LOP3.LUT R43, R12, 0xffff0000, RZ, 0xc0, !PT ;  /* 0xffff00000c2b7812 */ /* 0x000fe200078ec0ff */
[CC--:B------:R-:W-:Y:S01]  /*7dc0*/  FMUL.FTZ R12, R40.reuse, R36.reuse ;  /* 0x00000024280c7220 */ /* 0x0c0fe20000410000 */
[-C--:B------:R-:W-:Y:S01]  /*7dd0*/  FMUL.FTZ R40, R40, R53.reuse ;  /* 0x0000003528287220 */ /* 0x080fe20000410000 */
[C---:B------:R-:W-:Y:S01]  /*7de0*/  IMAD.U32 R80, R42.reuse, 0x10000, RZ ;  /* 0x000100002a507824 */ /* 0x040fe200078e00ff */
[----:B------:R-:W-:Y:S01]  /*7df0*/  LOP3.LUT R42, R42, 0xffff0000, RZ, 0xc0, !PT ;  /* 0xffff00002a2a7812 */ /* 0x000fe200078ec0ff */
[C---:B------:R-:W-:Y:S01]  /*7e00*/  FFMA.FTZ R12, R43.reuse, R53, -R12 ;  /* 0x000000352b0c7223 */ /* 0x040fe2000001080c */
[----:B------:R-:W-:Y:S01]  /*7e10*/  FFMA.FTZ R36, R43, R36, R40 ;  /* 0x000000242b247223 */ /* 0x000fe20000010028 */
[C---:B------:R-:W-:Y:S01]  /*7e20*/  SHF.L.U32 R43, R39.reuse, 0x10, RZ ;  /* 0x00000010272b7819 */ /* 0x040fe200000006ff */
[----:B------:R-:W-:Y:S01]  /*7e30*/  IMAD.U32 R53, R48, 0x10000, RZ ;  /* 0x0001000030357824 */ /* 0x000fe200078e00ff */
[----:B------:R-:W-:Y:S01]  /*7e40*/  LOP3.LUT R39, R39, 0xffff0000, RZ, 0xc0, !PT ;  /* 0xffff000027277812 */ /* 0x000fe200078ec0ff */
[----:B------:R-:W-:Y:S01]  /*7e50*/  IMAD.U32 R40, R14, 0x10000, RZ ;  /* 0x000100000e287824 */ /* 0x000fe200078e00ff */
[----:B------:R-:W-:Y:S01]  /*7e60*/  LOP3.LUT R48, R48, 0xffff0000, RZ, 0xc0, !PT ;  /* 0xffff000030307812 */ /* 0x000fe200078ec0ff */
[C---:B------:R-:W-:Y:S01]  /*7e70*/  FMUL.FTZ R54, R80.reuse, R43 ;  /* 0x0000002b50367220 */ /* 0x040fe20000410000 */
[----:B------:R-:W-:Y:S01]  /*7e80*/  FMUL.FTZ R80, R80, R53 ;  /* 0x0000003550507220 */ /* 0x000fe20000410000 */
[----:B------:R-:W-:-:S02]  /*7e90*/  LOP3.LUT R14, R14, 0xffff0000, RZ, 0xc0, !PT ;  /* 0xffff00000e0e7812 */ /* 0x000fc400078ec0ff */
[C---:B------:R-:W-:Y:S01]  /*7ea0*/  FFMA.FTZ R54, R40.reuse, R53, -R54 ;  /* 0x0000003528367223 */ /* 0x040fe20000010836 */
[----:B------:R-:W-:Y:S01]  /*7eb0*/  FFMA.FTZ R80, R40, R43, R80 ;  /* 0x0000002b28507223 */ /* 0x000fe20000010050 */
[C---:B------:R-:W-:Y:S01]  /*7ec0*/  FMUL.FTZ R40, R42.reuse, R39 ;  /* 0x000000272a287220 */ /* 0x040fe20000410000 */
[-C--:B------:R-:W-:Y:S01]  /*7ed0*/  FMUL.FTZ R42, R42, R48.reuse ;  /* 0x000000302a2a7220 */ /* 0x080fe20000410000 */
[----:B------:R-:W-:Y:S02]  /*7ee0*/  F2FP.BF16.F32.PACK_AB R36, R36, R55 ;  /* 0x000000372424723e */ /* 0x000fe400000010ff */
[C---:B------:R-:W-:Y:S01]  /*7ef0*/  FFMA.FTZ R40, R14.reuse, R48, -R40 ;  /* 0x000000300e287223 */ /* 0x040fe20000010828 */
[----:B------:R-:W-:Y:S01]  /*7f00*/  FFMA.FTZ R42, R14, R39, R42 ;  /* 0x000000270e2a7223 */ /* 0x000fe2000001002a */
[----:B------:R-:W-:Y:S01]  /*7f10*/  F2FP.BF16.F32.PACK_AB R43, R13, R41 ;  /* 0x000000290d2b723e */ /* 0x000fe200000010ff */
[----:B------:R-:W-:Y:S01]  /*7f20*/  IMAD.MOV.U32 R13, RZ, RZ, R38 ;  /* 0x000000ffff0d7224 */ /* 0x000fe200078e0026 */
[----:B------:R-:W-:Y:S01]  /*7f30*/  F2FP.BF16.F32.PACK_AB R12, R12, R81 ;  /* 0x000000510c0c723e */ /* 0x000fe200000010ff */
[----:B------:R-:W-:Y:S01]  /*7f40*/  IMAD.MOV.U32 R41, RZ, RZ, R37 ;  /* 0x000000ffff297224 */ /* 0x000fe200078e0025 */
[----:B------:R-:W-:Y:S01]  /*7f50*/  F2FP.BF16.F32.PACK_AB R54, R40, R54 ;  /* 0x000000362836723e */ /* 0x000fe200000010ff */
[----:B------:R-:W-:Y:S01]  /*7f60*/  IMAD.MOV.U32 R40, RZ, RZ, R36 ;  /* 0x000000ffff287224 */ /* 0x000fe200078e0024 */
[----:B------:R-:W-:-:S03]  /*7f70*/  F2FP.BF16.F32.PACK_AB R42, R42, R80 ;  /* 0x000000502a2a723e */ /* 0x000fc600000010ff */
[----:B------:R-:W-:-:S07]  /*7f80*/  IMAD.MOV.U32 R14, RZ, RZ, R54 ;  /* 0x000000ffff0e7224 */ /* 0x000fce00078e0036 */
.L_x_533:
[----:B------:R-:W-:Y:S05]  /*7f90*/  BSYNC B3 ;  /* 0x0000000000037941 */ /* 0x000fea0003800000 */
.L_x_532:
[----:B------:R-:W-:-:S04]  /*7fa0*/  LEA R36, P4, R8, R11, 0x1 ;  /* 0x0000000b08247211 */ /* 0x000fc800078808ff */
[----:B--2---:R-:W-:Y:S02]  /*7fb0*/  LEA.HI.X R37, R8, R123, R115, 0x1, P4 ;  /* 0x0000007b08257211 */ /* 0x004fe400020f0c73 */
[----:B------:R-:W-:-:S03]  /*7fc0*/  ISETP.GE.AND P4, PT, R52, R135, PT ;  /* 0x000000873400720c */ /* 0x000fc60003f86270 */
[----:B----4-:R2:W-:Y:S10]  /*7fd0*/  ST.E.128 desc[UR60][R36.64], R12 ;  /* 0x0000000c24007985 */ /* 0x0105f4000c101d3c */
[----:B--2---:R-:W-:-:S05]  /*7fe0*/  @!P4 IMAD.WIDE R12, R52, 0x2, R122 ;  /* 0x00000002340cc825 */ /* 0x004fca00078e027a */
[----:B---3--:R4:W-:Y:S02]  /*7ff0*/  @!P4 ST.E.128 desc[UR60][R12.64], R40 ;  /* 0x000000280c00c985 */ /* 0x0089e4000c101d3c */
.L_x_531:
[----:B------:R-:W-:Y:S05]  /*8000*/  BSYNC B2 ;  /* 0x0000000000027941 */ /* 0x000fea0003800000 */
.L_x_530:
[----:B------:R-:W-:-:S13]  /*8010*/  ISETP.NE.AND P4, PT, R28, RZ, PT ;  /* 0x000000ff1c00720c */ /* 0x000fda0003f85270 */
[----:B------:R-:W-:Y:S05]  /*8020*/  @!P4 BRA `(.L_x_525) ;  /* 0x0000000400e0c947 */ /* 0x000fea0003800000 */
[----:B---34-:R-:W-:Y:S01]  /*8030*/  SEL R12, R129, R139, !P1 ;  /* 0x0000008b810c7207 */ /* 0x018fe20004800000 */
[----:B------:R-:W-:Y:S01]  /*8040*/  BSSY B2, `(.L_x_534) ;  /* 0x0000074000027945 */ /* 0x000fe20003800000 */
[C---:B------:R-:W-:Y:S02]  /*8050*/  LEA R40, P4, R9.reuse, R11, 0x1 ;  /* 0x0000000b09287211 */ /* 0x040fe400078808ff */
[----:B------:R-:W-:Y:S02]  /*8060*/  SHF.R.S32.HI R13, RZ, 0x1f, R12 ;  /* 0x0000001fff0d7819 */ /* 0x000fe4000001140c */
[----:B--2---:R-:W-:Y:S02]  /*8070*/  LEA.HI.X R41, R9, R123, R114, 0x1, P4 ;  /* 0x0000007b09297211 */ /* 0x004fe400020f0c72 */
[----:B------:R-:W-:Y:S02]  /*8080*/  LEA.HI R12, R13, R12, RZ, 0x4 ;  /* 0x0000000c0d0c7211 */ /* 0x000fe400078f20ff */
[----:B------:R-:W-:-:S02]  /*8090*/  ISETP.GE.AND P6, PT, R3, R128, PT ;  /* 0x000000800300720c */ /* 0x000fc40003fc6270 */
[----:B------:R-:W-:-:S04]  /*80a0*/  LEA.HI.SX32 R12, R12, R120, 0x1c ;  /* 0x000000780c0c7211 */ /* 0x000fc800078fe2ff */
[----:B------:R-:W-:-:S04]  /*80b0*/  SHF.R.S32.HI R13, RZ, 0x1f, R12 ;  /* 0x0000001fff0d7819 */ /* 0x000fc8000001140c */
[----:B------:R-:W-:Y:S01]  /*80c0*/  LEA.HI R13, R13, R12, RZ, 0x3 ;  /* 0x0000000c0d0d7211 */ /* 0x000fe200078f18ff */
[----:B------:R-:W-:-:S03]  /*80d0*/  IMAD.SHL.U32 R12, R12, 0x8, RZ ;  /* 0x000000080c0c7824 */ /* 0x000fc600078e00ff */
[----:B------:R-:W-:Y:S02]  /*80e0*/  SHF.R.S32.HI R13, RZ, 0x3, R13 ;  /* 0x00000003ff0d7819 */ /* 0x000fe4000001140d */
[----:B------:R-:W-:Y:S02]  /*80f0*/  LOP3.LUT R14, R176, 0x38, R12, 0xf8, !PT ;  /* 0x00000038b00e7812 */ /* 0x000fe400078ef80c */
[----:B------:R-:W-:Y:S01]  /*8100*/  ISETP.GE.AND P4, PT, R12, R135, PT ;  /* 0x000000870c00720c */ /* 0x000fe20003f86270 */
[----:B------:R-:W-:Y:S01]  /*8110*/  IMAD R13, R13, 0x1800, R178 ;  /* 0x000018000d0d7824 */ /* 0x000fe200078e02b2 */
[----:B------:R-:W-:-:S04]  /*8120*/  LOP3.LUT R14, R14, R177, RZ, 0x3c, !PT ;  /* 0x000000b10e0e7212 */ /* 0x000fc800078e3cff */
[----:B------:R-:W-:Y:S01]  /*8130*/  IADD3 R14, R13, R14, RZ ;  /* 0x0000000e0d0e7210 */ /* 0x000fe20007ffe0ff */
[----:B------:R-:W-:-:S04]  /*8140*/  IMAD R13, R18, 0x4800, R141 ;  /* 0x00004800120d7824 */ /* 0x000fc800078e028d */
[----:B------:R-:W-:Y:S02]  /*8150*/  IMAD R36, R18, 0x4800, R14 ;  /* 0x0000480012247824 */ /* 0x000fe400078e020e */
[--C-:B------:R-:W-:Y:S02]  /*8160*/  IMAD R13, R13, 0x2, R2.reuse ;  /* 0x000000020d0d7824 */ /* 0x100fe400078e0202 */
[----:B------:R-:W-:Y:S02]  /*8170*/  IMAD R36, R36, 0x2, R2 ;  /* 0x0000000224247824 */ /* 0x000fe400078e0202 */
[----:B------:R-:W-:Y:S02]  /*8180*/  @!P4 IMAD.WIDE R122, R12, 0x2, R122 ;  /* 0x000000020c7ac825 */ /* 0x000fe400078e027a */
[----:B------:R-:W2:Y:S04]  /*8190*/  LDS.128 R12, [R13+0x18400] ;  /* 0x018400000d0c7984 */ /* 0x000ea80000000c00 */
[----:B------:R-:W3:Y:S01]  /*81a0*/  LDS.128 R36, [R36+0x18400] ;  /* 0x0184000024247984 */ /* 0x000ee20000000c00 */
[----:B------:R-:W-:Y:S05]  /*81b0*/  @P6 BRA `(.L_x_535) ;  /* 0x0000000400706947 */ /* 0x000fea0003800000 */
[----:B------:R-:W-:Y:S01]  /*81c0*/  SHF.R.U32.HI R48, RZ, 0x10, R45 ;  /* 0x00000010ff307819 */ /* 0x000fe2000001162d */
[----:B---3--:R-:W-:Y:S01]  /*81d0*/  IMAD.U32 R50, R37, 0x10000, RZ ;  /* 0x0001000025327824 */ /* 0x008fe200078e00ff */
[----:B------:R-:W-:Y:S01]  /*81e0*/  SHF.R.U32.HI R49, RZ, 0x10, R33 ;  /* 0x00000010ff317819 */ /* 0x000fe20000011621 */
[----:B--2---:R-:W-:Y:S01]  /*81f0*/  IMAD.U32 R42, R13, 0x10000, RZ ;  /* 0x000100000d2a7824 */ /* 0x004fe200078e00ff */
[----:B------:R-:W-:Y:S01]  /*8200*/  PRMT R48, R213, 0x5432, R48 ;  /* 0x00005432d5307816 */ /* 0x000fe20000000030 */
[----:B------:R-:W-:Y:S01]  /*8210*/  IMAD.U32 R53, R39, 0x10000, RZ ;  /* 0x0001000027357824 */ /* 0x000fe200078e00ff */
[----:B------:R-:W-:Y:S02]  /*8220*/  PRMT R49, R211, 0x5432, R49 ;  /* 0x00005432d3317816 */ /* 0x000fe40000000031 */
[----:B------:R-:W-:Y:S01]  /*8230*/  LOP3.LUT R37, R37, 0xffff0000, RZ, 0xc0, !PT ;  /* 0xffff000025257812 */ /* 0x000fe200078ec0ff */
[C---:B------:R-:W-:Y:S01]  /*8240*/  IMAD.U32 R11, R48.reuse, 0x10000, RZ ;  /* 0x00010000300b7824 */ /* 0x040fe200078e00ff */
[----:B------:R-:W-:Y:S01]  /*8250*/  LOP3.LUT R48, R48, 0xffff0000, RZ, 0xc0, !PT ;  /* 0xffff000030307812 */ /* 0x000fe200078ec0ff */
[C---:B------:R-:W-:Y:S01]  /*8260*/  IMAD.U32 R43, R49.reuse, 0x10000, RZ ;  /* 0x00010000312b7824 */ /* 0x040fe200078e00ff */
[----:B------:R-:W-:Y:S01]  /*8270*/  LOP3.LUT R49, R49, 0xffff0000, RZ, 0xc0, !PT ;  /* 0xffff000031317812 */ /* 0x000fe200078ec0ff */
[C---:B------:R-:W-:Y:S01]  /*8280*/  FMUL.FTZ R51, R50.reuse, R11 ;  /* 0x0000000b32337220 */ /* 0x040fe20000410000 */
[----:B------:R-:W-:Y:S01]  /*8290*/  LOP3.LUT R39, R39, 0xffff0000, RZ, 0xc0, !PT ;  /* 0xffff000027277812 */ /* 0x000fe200078ec0ff */
[-C--:B------:R-:W-:Y:S01]  /*82a0*/  FMUL.FTZ R50, R50, R43.reuse ;  /* 0x0000002b32327220 */ /* 0x080fe20000410000 */
[----:B------:R-:W-:Y:S01]  /*82b0*/  SHF.R.U64 R44, R44, 0x10, R45 ;  /* 0x000000102c2c7819 */ /* 0x000fe2000000122d */
[----:B------:R-:W-:Y:S01]  /*82c0*/  FFMA.FTZ R43, R42, R43, -R51 ;  /* 0x0000002b2a2b7223 */ /* 0x000fe20000010833 */
[----:B------:R-:W-:Y:S01]  /*82d0*/  SHF.R.U64 R32, R32, 0x10, R33 ;  /* 0x0000001020207819 */ /* 0x000fe20000001221 */
[----:B------:R-:W-:Y:S01]  /*82e0*/  FFMA.FTZ R42, R42, R11, R50 ;  /* 0x0000000b2a2a7223 */ /* 0x000fe20000010032 */
[----:B------:R-:W-:Y:S01]  /*82f0*/  LOP3.LUT R11, R13, 0xffff0000, RZ, 0xc0, !PT ;  /* 0xffff00000d0b7812 */ /* 0x000fe200078ec0ff */
[C---:B------:R-:W-:Y:S01]  /*8300*/  FMUL.FTZ R13, R37.reuse, R48 ;  /* 0x00000030250d7220 */ /* 0x040fe20000410000 */
[----:B------:R-:W-:Y:S01]  /*8310*/  FMUL.FTZ R37, R37, R49 ;  /* 0x0000003125257220 */ /* 0x000fe20000410000 */
[----:B------:R-:W-:-:S02]  /*8320*/  PRMT R44, R213, 0x5410, R44 ;  /* 0x00005410d52c7816 */ /* 0x000fc4000000002c */
[C---:B------:R-:W-:Y:S01]  /*8330*/  FFMA.FTZ R13, R11.reuse, R49, -R13 ;  /* 0x000000310b0d7223 */ /* 0x040fe2000001080d */
[----:B------:R-:W-:Y:S01]  /*8340*/  FFMA.FTZ R11, R11, R48, R37 ;  /* 0x000000300b0b7223 */ /* 0x000fe20000010025 */
[----:B------:R-:W-:Y:S01]  /*8350*/  SHF.R.U32.HI R48, RZ, 0x10, R47 ;  /* 0x00000010ff307819 */ /* 0x000fe2000001162f */
[----:B------:R-:W-:Y:S01]  /*8360*/  IMAD.U32 R49, R15, 0x10000, RZ ;  /* 0x000100000f317824 */ /* 0x000fe200078e00ff */
[----:B------:R-:W-:Y:S02]  /*8370*/  SHF.R.U32.HI R37, RZ, 0x10, R35 ;  /* 0x00000010ff257819 */ /* 0x000fe40000011623 */
[----:B------:R-:W-:Y:S02]  /*8380*/  PRMT R48, R212, 0x5432, R48 ;  /* 0x00005432d4307816 */ /* 0x000fe40000000030 */
[----:B------:R-:W-:Y:S02]  /*8390*/  PRMT R37, R210, 0x5432, R37 ;  /* 0x00005432d2257816 */ /* 0x000fe40000000025 */
[----:B------:R-:W-:-:S02]  /*83a0*/  SHF.L.U32 R50, R48, 0x10, RZ ;  /* 0x0000001030327819 */ /* 0x000fc400000006ff */
[----:B------:R-:W-:Y:S01]  /*83b0*/  LOP3.LUT R48, R48, 0xffff0000, RZ, 0xc0, !PT ;  /* 0xffff000030307812 */ /* 0x000fe200078ec0ff */
[C---:B------:R-:W-:Y:S01]  /*83c0*/  IMAD.U32 R51, R37.reuse, 0x10000, RZ ;  /* 0x0001000025337824 */ /* 0x040fe200078e00ff */
[----:B------:R-:W-:Y:S01]  /*83d0*/  LOP3.LUT R37, R37, 0xffff0000, RZ, 0xc0, !PT ;  /* 0xffff000025257812 */ /* 0x000fe200078ec0ff */
[----:B------:R-:W-:Y:S01]  /*83e0*/  FMUL.FTZ R52, R53, R50 ;  /* 0x0000003235347220 */ /* 0x000fe20000410000 */
[----:B------:R-:W-:Y:S01]  /*83f0*/  LOP3.LUT R15, R15, 0xffff0000, RZ, 0xc0, !PT ;  /* 0xffff00000f0f7812 */ /* 0x000fe200078ec0ff */
[-C--:B------:R-:W-:Y:S01]  /*8400*/  FMUL.FTZ R53, R53, R51.reuse ;  /* 0x0000003335357220 */ /* 0x080fe20000410000 */
[----:B------:R-:W-:Y:S01]  /*8410*/  FMUL.FTZ R33, R39, R48 ;  /* 0x0000003027217220 */ /* 0x000fe20000410000 */
[----:B------:R-:W-:Y:S01]  /*8420*/  PRMT R32, R211, 0x5410, R32 ;  /* 0x00005410d3207816 */ /* 0x000fe20000000020 */
[C---:B------:R-:W-:Y:S01]  /*8430*/  FFMA.FTZ R52, R49.reuse, R51, -R52 ;  /* 0x0000003331347223 */ /* 0x040fe20000010834 */
[----:B------:R-:W-:Y:S01]  /*8440*/  FFMA.FTZ R53, R49, R50, R53 ;  /* 0x0000003231357223 */ /* 0x000fe20000010035 */
[-C--:B------:R-:W-:Y:S01]  /*8450*/  FMUL.FTZ R39, R39, R37.reuse ;  /* 0x0000002527277220 */ /* 0x080fe20000410000 */
[----:B------:R-:W-:Y:S01]  /*8460*/  FFMA.FTZ R33, R15, R37, -R33 ;  /* 0x000000250f217223 */ /* 0x000fe20000010821 */
[C---:B------:R-:W-:Y:S01]  /*8470*/  IMAD.U32 R49, R36.reuse, 0x10000, RZ ;  /* 0x0001000024317824 */ /* 0x040fe200078e00ff */
[----:B------:R-:W-:Y:S01]  /*8480*/  LOP3.LUT R36, R36, 0xffff0000, RZ, 0xc0, !PT ;  /* 0xffff000024247812 */ /* 0x000fe200078ec0ff */
[----:B------:R-:W-:-:S02]  /*8490*/  IMAD.U32 R37, R44, 0x10000, RZ ;  /* 0x000100002c257824 */ /* 0x000fc400078e00ff */
[----:B------:R-:W-:Y:S01]  /*84a0*/  FFMA.FTZ R39, R15, R48, R39 ;  /* 0x000000300f277223 */ /* 0x000fe20000010027 */
[----:B------:R-:W-:Y:S01]  /*84b0*/  IMAD.U32 R45, R32, 0x10000, RZ ;  /* 0x00010000202d7824 */ /* 0x000fe200078e00ff */
[----:B------:R-:W-:Y:S01]  /*84c0*/  LOP3.LUT R44, R44, 0xffff0000, RZ, 0xc0, !PT ;  /* 0xffff00002c2c7812 */ /* 0x000fe200078ec0ff */
[C---:B------:R-:W-:Y:S01]  /*84d0*/  FMUL.FTZ R48, R49.reuse, R37 ;  /* 0x0000002531307220 */ /* 0x040fe20000410000 */
[----:B------:R-:W-:Y:S02]  /*84e0*/  IMAD.U32 R15, R12, 0x10000, RZ ;  /* 0x000100000c0f7824 */ /* 0x000fe400078e00ff */
[----:B------:R-:W-:Y:S01]  /*84f0*/  FMUL.FTZ R49, R49, R45 ;  /* 0x0000002d31317220 */ /* 0x000fe20000410000 */
[----:B------:R-:W-:Y:S02]  /*8500*/  SHF.R.U64 R46, R46, 0x10, R47 ;  /* 0x000000102e2e7819 */ /* 0x000fe4000000122f */
[----:B------:R-:W-:Y:S01]  /*8510*/  LOP3.LUT R12, R12, 0xffff0000, RZ, 0xc0, !PT ;  /* 0xffff00000c0c7812 */ /* 0x000fe200078ec0ff */
[C---:B------:R-:W-:Y:S01]  /*8520*/  FFMA.FTZ R49, R15.reuse, R37, R49 ;  /* 0x000000250f317223 */ /* 0x040fe20000010031 */
[----:B------:R-:W-:Y:S01]  /*8530*/  LOP3.LUT R32, R32, 0xffff0000, RZ, 0xc0, !PT ;  /* 0xffff000020207812 */ /* 0x000fe200078ec0ff */
[----:B------:R-:W-:Y:S01]  /*8540*/  FMUL.FTZ R37, R36, R44 ;  /* 0x0000002c24257220 */ /* 0x000fe20000410000 */
[----:B------:R-:W-:Y:S01]  /*8550*/  SHF.R.U64 R34, R34, 0x10, R35 ;  /* 0x0000001022227819 */ /* 0x000fe20000001223 */
[----:B------:R-:W-:Y:S01]  /*8560*/  FFMA.FTZ R48, R15, R45, -R48 ;  /* 0x0000002d0f307223 */ /* 0x000fe20000010830 */
[----:B------:R-:W-:Y:S01]  /*8570*/  PRMT R46, R212, 0x5410, R46 ;  /* 0x00005410d42e7816 */ /* 0x000fe2000000002e */
[-C--:B------:R-:W-:Y:S01]  /*8580*/  FMUL.FTZ R36, R36, R32.reuse ;  /* 0x0000002024247220 */ /* 0x080fe20000410000 */
[----:B------:R-:W-:Y:S01]  /*8590*/  SHF.L.U32 R35, R38, 0x10, RZ ;  /* 0x0000001026237819 */ /* 0x000fe200000006ff */
[----:B------:R-:W-:Y:S01]  /*85a0*/  FFMA.FTZ R37, R12, R32, -R37 ;  /* 0x000000200c257223 */ /* 0x000fe20000010825 */
[----:B------:R-:W-:Y:S01]  /*85b0*/  PRMT R34, R210, 0x5410, R34 ;  /* 0x00005410d2227816 */ /* 0x000fe20000000022 */
[----:B------:R-:W-:-:S02]  /*85c0*/  IMAD.U32 R32, R46, 0x10000, RZ ;  /* 0x000100002e207824 */ /* 0x000fc400078e00ff */
[----:B------:R-:W-:Y:S01]  /*85d0*/  FFMA.FTZ R36, R12, R44, R36 ;  /* 0x0000002c0c247223 */ /* 0x000fe20000010024 */
[----:B------:R-:W-:Y:S01]  /*85e0*/  IMAD.U32 R15, R14, 0x10000, RZ ;  /* 0x000100000e0f7824 */ /* 0x000fe200078e00ff */
[----:B------:R-:W-:Y:S01]  /*85f0*/  LOP3.LUT R38, R38, 0xffff0000, RZ, 0xc0, !PT ;  /* 0xffff000026267812 */ /* 0x000fe200078ec0ff */
[----:B------:R-:W-:Y:S01]  /*8600*/  IMAD.U32 R12, R34, 0x10000, RZ ;  /* 0x00010000220c7824 */ /* 0x000fe200078e00ff */
[----:B------:R-:W-:Y:S01]  /*8610*/  LOP3.LUT R46, R46, 0xffff0000, RZ, 0xc0, !PT ;  /* 0xffff00002e2e7812 */ /* 0x000fe200078ec0ff */
[C---:B------:R-:W-:Y:S01]  /*8620*/  FMUL.FTZ R44, R35.reuse, R32 ;  /* 0x00000020232c7220 */ /* 0x040fe20000410000 */
[----:B------:R-:W-:Y:S01]  /*8630*/  LOP3.LUT R14, R14, 0xffff0000, RZ, 0xc0, !PT ;  /* 0xffff00000e0e7812 */ /* 0x000fe200078ec0ff */
[-C--:B------:R-:W-:Y:S01]  /*8640*/  FMUL.FTZ R35, R35, R12.reuse ;  /* 0x0000000c23237220 */ /* 0x080fe20000410000 */
[----:B------:R-:W-:Y:S01]  /*8650*/  LOP3.LUT R34, R34, 0xffff0000, RZ, 0xc0, !PT ;  /* 0xffff000022227812 */ /* 0x000fe200078ec0ff */
[----:B------:R-:W-:Y:S01]  /*8660*/  FFMA.FTZ R44, R15, R12, -R44 ;  /* 0x0000000c0f2c7223 */ /* 0x000fe2000001082c */
[C---:B------:R-:W-:Y:S01]  /*8670*/  FMUL.FTZ R12, R38.reuse, R46 ;  /* 0x0000002e260c7220 */ /* 0x040fe20000410000 */
[----:B------:R-:W-:Y:S01]  /*8680*/  F2FP.BF16.F32.PACK_AB R37, R37, R48 ;  /* 0x000000302525723e */ /* 0x000fe200000010ff */
[----:B------:R-:W-:Y:S01]  /*8690*/  FFMA.FTZ R35, R15, R32, R35 ;  /* 0x000000200f237223 */ /* 0x000fe20000010023 */
[-C--:B------:R-:W-:Y:S01]  /*86a0*/  FMUL.FTZ R38, R38, R34.reuse ;  /* 0x0000002226267220 */ /* 0x080fe20000410000 */
[----:B------:R-:W-:Y:S01]  /*86b0*/  FFMA.FTZ R12, R14, R34, -R12 ;  /* 0x000000220e0c7223 */ /* 0x000fe2000001080c */
[----:B------:R-:W-:-:S02]  /*86c0*/  F2FP.BF16.F32.PACK_AB R33, R33, R52 ;  /* 0x000000342121723e */ /* 0x000fc400000010ff */
[----:B------:R-:W-:Y:S01]  /*86d0*/  FFMA.FTZ R38, R14, R46, R38 ;  /* 0x0000002e0e267223 */ /* 0x000fe20000010026 */
[----:B------:R-:W-:Y:S02]  /*86e0*/  F2FP.BF16.F32.PACK_AB R11, R11, R42 ;  /* 0x0000002a0b0b723e */ /* 0x000fe400000010ff */
[----:B------:R-:W-:Y:S01]  /*86f0*/  F2FP.BF16.F32.PACK_AB R44, R12, R44 ;  /* 0x0000002c0c2c723e */ /* 0x000fe200000010ff */
[----:B------:R-:W-:Y:S01]  /*8700*/  IMAD.MOV.U32 R12, RZ, RZ, R37 ;  /* 0x000000ffff0c7224 */ /* 0x000fe200078e0025 */
[----:B------:R-:W-:Y:S01]  /*8710*/  F2FP.BF16.F32.PACK_AB R13, R13, R43 ;  /* 0x0000002b0d0d723e */ /* 0x000fe200000010ff */
[----:B------:R-:W-:Y:S01]  /*8720*/  IMAD.MOV.U32 R37, RZ, RZ, R11 ;  /* 0x000000ffff257224 */ /* 0x000fe200078e000b */
[----:B------:R-:W-:Y:S01]  /*8730*/  F2FP.BF16.F32.PACK_AB R39, R39, R53 ;  /* 0x000000352727723e */ /* 0x000fe200000010ff */
[----:B------:R-:W-:Y:S01]  /*8740*/  IMAD.MOV.U32 R14, RZ, RZ, R44 ;  /* 0x000000ffff0e7224 */ /* 0x000fe200078e002c */
[----:B------:R-:W-:Y:S01]  /*8750*/  F2FP.BF16.F32.PACK_AB R36, R36, R49 ;  /* 0x000000312424723e */ /* 0x000fe200000010ff */
[----:B------:R-:W-:Y:S01]  /*8760*/  IMAD.MOV.U32 R15, RZ, RZ, R33 ;  /* 0x000000ffff0f7224 */ /* 0x000fe200078e0021 */
[----:B------:R-:W-:-:S07]  /*8770*/  F2FP.BF16.F32.PACK_AB R38, R38, R35 ;  /* 0x000000232626723e */ /* 0x000fce00000010ff */
.L_x_535:
[----:B------:R-:W-:Y:S05]  /*8780*/  BSYNC B2 ;  /* 0x0000000000027941 */ /* 0x000fea0003800000 */
.L_x_534:
[----:B--2---:R2:W-:Y:S04]  /*8790*/  ST.E.128 desc[UR60][R40.64], R12 ;  /* 0x0000000c28007985 */ /* 0x0045e8000c101d3c */
[----:B---3--:R2:W-:Y:S02]  /*87a0*/  @!P4 ST.E.128 desc[UR60][R122.64], R36 ;  /* 0x000000247a00c985 */ /* 0x0085e4000c101d3c */
.L_x_525:
[----:B------:R-:W-:Y:S05]  /*87b0*/  BSYNC B1 ;  /* 0x0000000000017941 */ /* 0x000fea0003800000 */
.L_x_524:
[----:B------:R-:W-:-:S03]  /*87c0*/  UMOV UR4, 0xffffffff ;  /* 0xffffffff00047882 */ /* 0x000fc60000000000 */
[----:B------:R-:W-:Y:S05]  /*87d0*/  BRA.DIV UR4, `(.L_x_536) ;  /* 0x0000016e04c47947 */ /* 0x000fea000b800000 */
[----:B0-----:R-:W0:Y:S04]  /*87e0*/  SHFL.IDX PT, R118, R118, 0x1, 0x1c1f ;  /* 0x003c1f0076767f89 */ /* 0x001e2800000e0000 */
[----:B------:R-:W0:Y:S02]  /*87f0*/  SHFL.IDX PT, R119, R119, 0x1, 0x1c1f ;  /* 0x003c1f0077777f89 */ /* 0x000e2400000e0000 */
.L_x_803:
[----:B------:R-:W-:Y:S05]  /*8800*/  @P5 BRA `(.L_x_493) ;  /* 0x0000001c00bc5947 */ /* 0x000fea0003800000 */
[----:B------:R-:W-:Y:S01]  /*8810*/  ISETP.NE.AND P4, PT, R10, RZ, PT ;  /* 0x000000ff0a00720c */ /* 0x000fe20003f85270 */
[----:B------:R-:W-:Y:S01]  /*8820*/  BSSY B1, `(.L_x_537) ;  /* 0x000007c000017945 */ /* 0x000fe20003800000 */
[----:B0-2---:R-:W-:Y:S01]  /*8830*/  IMAD.MOV.U32 R36, RZ, RZ, R119 ;  /* 0x000000ffff247224 */ /* 0x005fe200078e0077 */
[----:B------:R-:W-:-:S10]  /*8840*/  MOV R37, R118 ;  /* 0x0000007600257202 */ /* 0x000fd40000000f00 */
[----:B------:R-:W-:Y:S05]  /*8850*/  @!P4 BRA `(.L_x_538) ;  /* 0x0000000400e0c947 */ /* 0x000fea0003800000 */
[----:B---3--:R-:W-:Y:S01]  /*8860*/  SEL R11, R129, R139, !P3 ;  /* 0x0000008b810b7207 */ /* 0x008fe20005800000 */
[----:B------:R-:W-:Y:S01]  /*8870*/  BSSY B2, `(.L_x_539) ;  /* 0x0000074000027945 */ /* 0x000fe20003800000 */
[C---:B------:R-:W-:Y:S02]  /*8880*/  LEA R38, P5, R7.reuse, R119, 0x1 ;  /* 0x0000007707267211 */ /* 0x040fe400078a08ff */
[----:B----4-:R-:W-:Y:S02]  /*8890*/  SHF.R.S32.HI R12, RZ, 0x1f, R11 ;  /* 0x0000001fff0c7819 */ /* 0x010fe4000001140b */
[----:B------:R-:W-:Y:S02]  /*88a0*/  LEA.HI.X R39, R7, R118, R116, 0x1, P5 ;  /* 0x0000007607277211 */ /* 0x000fe400028f0c74 */
[----:B------:R-:W-:Y:S02]  /*88b0*/  LEA.HI R11, R12, R11, RZ, 0x4 ;  /* 0x0000000b0c0b7211 */ /* 0x000fe400078f20ff */
[----:B------:R-:W-:-:S02]  /*88c0*/  ISETP.GE.AND P5, PT, R16, R128, PT ;  /* 0x000000801000720c */ /* 0x000fc40003fa6270 */
[----:B------:R-:W-:-:S04]  /*88d0*/  LEA.HI.SX32 R11, R11, R124, 0x1c ;  /* 0x0000007c0b0b7211 */ /* 0x000fc800078fe2ff */
[----:B------:R-:W-:Y:S01]  /*88e0*/  SHF.R.S32.HI R12, RZ, 0x1f, R11 ;  /* 0x0000001fff0c7819 */ /* 0x000fe2000001140b */
[----:B------:R-:W-:-:S03]  /*88f0*/  IMAD.SHL.U32 R40, R11, 0x8, RZ ;  /* 0x000000080b287824 */ /* 0x000fc600078e00ff */
[----:B------:R-:W-:Y:S02]  /*8900*/  LEA.HI R12, R12, R11, RZ, 0x3 ;  /* 0x0000000b0c0c7211 */ /* 0x000fe400078f18ff */
[----:B------:R-:W-:Y:S02]  /*8910*/  ISETP.GE.AND P4, PT, R40, R135, PT ;  /* 0x000000872800720c */ /* 0x000fe40003f86270 */
[----:B------:R-:W-:Y:S02]  /*8920*/  SHF.R.S32.HI R14, RZ, 0x3, R12 ;  /* 0x00000003ff0e7819 */ /* 0x000fe4000001140c */
[----:B------:R-:W-:-:S03]  /*8930*/  LOP3.LUT R12, R167, 0x38, R40, 0xf8, !PT ;  /* 0x00000038a70c7812 */ /* 0x000fc600078ef828 */
[----:B------:R-:W-:Y:S01]  /*8940*/  IMAD R11, R14, 0x1800, R179 ;  /* 0x000018000e0b7824 */ /* 0x000fe200078e02b3 */
[----:B------:R-:W-:-:S05]  /*8950*/  LOP3.LUT R12, R12, R223, RZ, 0x3c, !PT ;  /* 0x000000df0c0c7212 */ /* 0x000fca00078e3cff */
[----:B------:R-:W-:Y:S02]  /*8960*/  IMAD.IADD R13, R11, 0x1, R12 ;  /* 0x000000010b0d7824 */ /* 0x000fe400078e020c */
[C---:B------:R-:W-:Y:S02]  /*8970*/  IMAD R11, R18.reuse, 0x4800, R142 ;  /* 0x00004800120b7824 */ /* 0x040fe400078e028e */
[----:B------:R-:W-:Y:S02]  /*8980*/  IMAD R13, R18, 0x4800, R13 ;  /* 0x00004800120d7824 */ /* 0x000fe400078e020d */
[--C-:B------:R-:W-:Y:S02]  /*8990*/  IMAD R11, R11, 0x2, R2.reuse ;  /* 0x000000020b0b7824 */ /* 0x100fe400078e0202 */
[----:B------:R-:W-:Y:S02]  /*89a0*/  IMAD R32, R13, 0x2, R2 ;  /* 0x000000020d207824 */ /* 0x000fe400078e0202 */
[----:B------:R-:W-:Y:S01]  /*89b0*/  @!P4 IMAD.WIDE R40, R40, 0x2, R36 ;  /* 0x000000022828c825 */ /* 0x000fe200078e0224 */
[----:B------:R0:W2:Y:S04]  /*89c0*/  LDS.128 R12, [R11+0x18400] ;  /* 0x018400000b0c7984 */ /* 0x0000a80000000c00 */
[----:B------:R-:W3:Y:S01]  /*89d0*/  LDS.128 R32, [R32+0x18400] ;  /* 0x0184000020207984 */ /* 0x000ee20000000c00 */
[----:B------:R-:W-:Y:S05]  /*89e0*/  @P5 BRA `(.L_x_540) ;  /* 0x0000000400705947 */ /* 0x000fea0003800000 */
[----:B------:R-:W-:Y:S01]  /*89f0*/  SHF.R.U64 R43, R76, 0x10, R77 ;  /* 0x000000104c2b7819 */ /* 0x000fe2000000124d */
[----:B---3--:R-:W-:Y:S01]  /*8a00*/  IMAD.U32 R47, R33, 0x10000, RZ ;  /* 0x00010000212f7824 */ /* 0x008fe200078e00ff */
[----:B0-----:R-:W-:Y:S01]  /*8a10*/  SHF.R.U64 R11, R64, 0x10, R65 ;  /* 0x00000010400b7819 */ /* 0x001fe20000001241 */
[----:B--2---:R-:W-:Y:S01]  /*8a20*/  IMAD.U32 R45, R13, 0x10000, RZ ;  /* 0x000100000d2d7824 */ /* 0x004fe200078e00ff */
[----:B------:R-:W-:Y:S01]  /*8a30*/  SHF.R.U32.HI R76, RZ, 0x10, R77 ;  /* 0x00000010ff4c7819 */ /* 0x000fe2000001164d */
[----:B------:R-:W-:Y:S01]  /*8a40*/  IMAD.U32 R51, R35, 0x10000, RZ ;  /* 0x0001000023337824 */ /* 0x000fe200078e00ff */
[----:B------:R-:W-:Y:S01]  /*8a50*/  SHF.R.U32.HI R64, RZ, 0x10, R65 ;  /* 0x00000010ff407819 */ /* 0x000fe20000011641 */
[----:B------:R-:W-:Y:S01]  /*8a60*/  IMAD.U32 R50, R15, 0x10000, RZ ;  /* 0x000100000f327824 */ /* 0x000fe200078e00ff */
[----:B------:R-:W-:Y:S01]  /*8a70*/  PRMT R76, R209, 0x5432, R76 ;  /* 0x00005432d14c7816 */ /* 0x000fe2000000004c */
[----:B------:R-:W-:Y:S01]  /*8a80*/  IMAD.U32 R52, R34, 0x10000, RZ ;  /* 0x0001000022347824 */ /* 0x000fe200078e00ff */
[----:B------:R-:W-:Y:S01]  /*8a90*/  PRMT R64, R207, 0x5432, R64 ;  /* 0x00005432cf407816 */ /* 0x000fe20000000040 */
[----:B------:R-:W-:Y:S01]  /*8aa0*/  IMAD.U32 R49, R14, 0x10000, RZ ;  /* 0x000100000e317824 */ /* 0x000fe200078e00ff */
[--C-:B------:R-:W-:Y:S01]  /*8ab0*/  SHF.R.U64 R44, R78, 0x10, R79.reuse ;  /* 0x000000104e2c7819 */ /* 0x100fe2000000124f */
[----:B------:R-:W-:Y:S01]  /*8ac0*/  IMAD.U32 R53, R76, 0x10000, RZ ;  /* 0x000100004c357824 */ /* 0x000fe200078e00ff */
[----:B------:R-:W-:Y:S01]  /*8ad0*/  SHF.R.U32.HI R78, RZ, 0x10, R79 ;  /* 0x00000010ff4e7819 */ /* 0x000fe2000001164f */
[----:B------:R-:W-:Y:S01]  /*8ae0*/  IMAD.U32 R54, R64, 0x10000, RZ ;  /* 0x0001000040367824 */ /* 0x000fe200078e00ff */
[----:B------:R-:W-:-:S02]  /*8af0*/  SHF.R.U64 R42, R66, 0x10, R67 ;  /* 0x00000010422a7819 */ /* 0x000fc40000001243 */
[----:B------:R-:W-:Y:S02]  /*8b00*/  SHF.R.U32.HI R66, RZ, 0x10, R67 ;  /* 0x00000010ff427819 */ /* 0x000fe40000011643 */
[C---:B------:R-:W-:Y:S01]  /*8b10*/  PRMT R55, R208.reuse, 0x5410, R44 ;  /* 0x00005410d0377816 */ /* 0x040fe2000000002c */
[CC--:B------:R-:W-:Y:S01]  /*8b20*/  FMUL.FTZ R44, R47.reuse, R53.reuse ;  /* 0x000000352f2c7220 */ /* 0x0c0fe20000410000 */
[----:B------:R-:W-:Y:S01]  /*8b30*/  PRMT R78, R208, 0x5432, R78 ;  /* 0x00005432d04e7816 */ /* 0x000fe2000000004e */
[-C--:B------:R-:W-:Y:S01]  /*8b40*/  FMUL.FTZ R47, R47, R54.reuse ;  /* 0x000000362f2f7220 */ /* 0x080fe20000410000 */
[----:B------:R-:W-:Y:S01]  /*8b50*/  LOP3.LUT R48, R33, 0xffff0000, RZ, 0xc0, !PT ;  /* 0xffff000021307812 */ /* 0x000fe200078ec0ff */
[C---:B------:R-:W-:Y:S01]  /*8b60*/  FFMA.FTZ R44, R45.reuse, R54, -R44 ;  /* 0x000000362d2c7223 */ /* 0x040fe2000001082c */
[----:B------:R-:W-:Y:S01]  /*8b70*/  PRMT R66, R206, 0x5432, R66 ;  /* 0x00005432ce427816 */ /* 0x000fe20000000042 */
[----:B------:R-:W-:Y:S01]  /*8b80*/  IMAD.U32 R54, R78, 0x10000, RZ ;  /* 0x000100004e367824 */ /* 0x000fe200078e00ff */
[----:B------:R-:W-:Y:S01]  /*8b90*/  LOP3.LUT R76, R76, 0xffff0000, RZ, 0xc0, !PT ;  /* 0xffff00004c4c7812 */ /* 0x000fe200078ec0ff */
[----:B------:R-:W-:Y:S01]  /*8ba0*/  FFMA.FTZ R47, R45, R53, R47 ;  /* 0x000000352d2f7223 */ /* 0x000fe2000001002f */
[----:B------:R-:W-:Y:S01]  /*8bb0*/  LOP3.LUT R64, R64, 0xffff0000, RZ, 0xc0, !PT ;  /* 0xffff000040407812 */ /* 0x000fe200078ec0ff */
[----:B------:R-:W-:Y:S01]  /*8bc0*/  FMUL.FTZ R53, R51, R54 ;  /* 0x0000003633357220 */ /* 0x000fe20000410000 */
[----:B------:R-:W-:Y:S01]  /*8bd0*/  SHF.L.U32 R45, R66, 0x10, RZ ;  /* 0x00000010422d7819 */ /* 0x000fe200000006ff */
[C---:B------:R-:W-:Y:S01]  /*8be0*/  FMUL.FTZ R65, R48.reuse, R76 ;  /* 0x0000004c30417220 */ /* 0x040fe20000410000 */
[----:B------:R-:W-:Y:S01]  /*8bf0*/  LOP3.LUT R46, R13, 0xffff0000, RZ, 0xc0, !PT ;  /* 0xffff00000d2e7812 */ /* 0x000fe200078ec0ff */
[-C--:B------:R-:W-:Y:S01]  /*8c00*/  FMUL.FTZ R48, R48, R64.reuse ;  /* 0x0000004030307220 */ /* 0x080fe20000410000 */
[----:B------:R-:W-:Y:S01]  /*8c10*/  PRMT R43, R209, 0x5410, R43 ;  /* 0x00005410d12b7816 */ /* 0x000fe2000000002b */
[-C--:B------:R-:W-:Y:S01]  /*8c20*/  FMUL.FTZ R51, R51, R45.reuse ;  /* 0x0000002d33337220 */ /* 0x080fe20000410000 */
[----:B------:R-:W-:Y:S01]  /*8c30*/  PRMT R11, R207, 0x5410, R11 ;  /* 0x00005410cf0b7816 */ /* 0x000fe2000000000b */
[C---:B------:R-:W-:Y:S01]  /*8c40*/  FFMA.FTZ R65, R46.reuse, R64, -R65 ;  /* 0x000000402e417223 */ /* 0x040fe20000010841 */
[----:B------:R-:W-:Y:S01]  /*8c50*/  LOP3.LUT R35, R35, 0xffff0000, RZ, 0xc0, !PT ;  /* 0xffff000023237812 */ /* 0x000fe200078ec0ff */
[----:B------:R-:W-:Y:S01]  /*8c60*/  FFMA.FTZ R48, R46, R76, R48 ;  /* 0x0000004c2e307223 */ /* 0x000fe20000010030 */
[----:B------:R-:W-:Y:S01]  /*8c70*/  LOP3.LUT R78, R78, 0xffff0000, RZ, 0xc0, !PT ;  /* 0xffff00004e4e7812 */ /* 0x000fe200078ec0ff */
[----:B------:R-:W-:Y:S01]  /*8c80*/  FFMA.FTZ R53, R50, R45, -R53 ;  /* 0x0000002d32357223 */ /* 0x000fe20000010835 */
[----:B------:R-:W-:Y:S01]  /*8c90*/  SHF.L.U32 R33, R32, 0x10, RZ ;  /* 0x0000001020217819 */ /* 0x000fe200000006ff */
[----:B------:R-:W-:Y:S01]  /*8ca0*/  IMAD.U32 R46, R43, 0x10000, RZ ;  /* 0x000100002b2e7824 */ /* 0x000fe200078e00ff */
[----:B------:R-:W-:Y:S01]  /*8cb0*/  LOP3.LUT R66, R66, 0xffff0000, RZ, 0xc0, !PT ;  /* 0xffff000042427812 */ /* 0x000fe200078ec0ff */
[----:B------:R-:W-:-:S02]  /*8cc0*/  IMAD.U32 R45, R11, 0x10000, RZ ;  /* 0x000100000b2d7824 */ /* 0x000fc400078e00ff */
[----:B------:R-:W-:Y:S01]  /*8cd0*/  FFMA.FTZ R51, R50, R54, R51 ;  /* 0x0000003632337223 */ /* 0x000fe20000010033 */
[----:B------:R-:W-:Y:S01]  /*8ce0*/  LOP3.LUT R15, R15, 0xffff0000, RZ, 0xc0, !PT ;  /* 0xffff00000f0f7812 */ /* 0x000fe200078ec0ff */
[----:B------:R-:W-:Y:S01]  /*8cf0*/  FMUL.FTZ R50, R35, R78 ;  /* 0x0000004e23327220 */ /* 0x000fe20000410000 */
[----:B------:R-:W-:Y:S01]  /*8d00*/  LOP3.LUT R54, R11, 0xffff0000, RZ, 0xc0, !PT ;  /* 0xffff00000b367812 */ /* 0x000fe200078ec0ff */
[----:B------:R-:W-:Y:S01]  /*8d10*/  FMUL.FTZ R35, R35, R66 ;  /* 0x0000004223237220 */ /* 0x000fe20000410000 */
[----:B------:R-:W-:Y:S01]  /*8d20*/  LOP3.LUT R32, R32, 0xffff0000, RZ, 0xc0, !PT ;  /* 0xffff000020207812 */ /* 0x000fe200078ec0ff */
[----:B------:R-:W-:Y:S01]  /*8d30*/  FMUL.FTZ R11, R33, R46 ;  /* 0x0000002e210b7220 */ /* 0x000fe20000410000 */
[----:B------:R-:W-:Y:S01]  /*8d40*/  LOP3.LUT R43, R43, 0xffff0000, RZ, 0xc0, !PT ;  /* 0xffff00002b2b7812 */ /* 0x000fe200078ec0ff */
[C---:B------:R-:W-:Y:S02]  /*8d50*/  IMAD.U32 R13, R12.reuse, 0x10000, RZ ;  /* 0x000100000c0d7824 */ /* 0x040fe400078e00ff */
[----:B------:R-:W-:Y:S01]  /*8d60*/  FMUL.FTZ R33, R33, R45 ;  /* 0x0000002d21217220 */ /* 0x000fe20000410000 */
[----:B------:R-:W-:Y:S01]  /*8d70*/  LOP3.LUT R12, R12, 0xffff0000, RZ, 0xc0, !PT ;  /* 0xffff00000c0c7812 */ /* 0x000fe200078ec0ff */
[C---:B------:R-:W-:Y:S01]  /*8d80*/  FFMA.FTZ R50, R15.reuse, R66, -R50 ;  /* 0x000000420f327223 */ /* 0x040fe20000010832 */
[----:B------:R-:W-:Y:S01]  /*8d90*/  FFMA.FTZ R78, R15, R78, R35 ;  /* 0x0000004e0f4e7223 */ /* 0x000fe20000010023 */
[----:B------:R-:W-:Y:S01]  /*8da0*/  PRMT R42, R206, 0x5410, R42 ;  /* 0x00005410ce2a7816 */ /* 0x000fe2000000002a */
[C---:B------:R-:W-:Y:S01]  /*8db0*/  FMUL.FTZ R15, R32.reuse, R43 ;  /* 0x0000002b200f7220 */ /* 0x040fe20000410000 */
[C---:B------:R-:W-:Y:S01]  /*8dc0*/  FFMA.FTZ R11, R13.reuse, R45, -R11 ;  /* 0x0000002d0d0b7223 */ /* 0x040fe2000001080b */
[----:B------:R-:W-:Y:S01]  /*8dd0*/  FFMA.FTZ R33, R13, R46, R33 ;  /* 0x0000002e0d217223 */ /* 0x000fe20000010021 */
[-C--:B------:R-:W-:Y:S01]  /*8de0*/  FMUL.FTZ R13, R32, R54.reuse ;  /* 0x00000036200d7220 */ /* 0x080fe20000410000 */
[C---:B------:R-:W-:Y:S01]  /*8df0*/  IMAD.U32 R32, R55.reuse, 0x10000, RZ ;  /* 0x0001000037207824 */ /* 0x040fe200078e00ff */
[----:B------:R-:W-:Y:S01]  /*8e00*/  LOP3.LUT R34, R34, 0xffff0000, RZ, 0xc0, !PT ;  /* 0xffff000022227812 */ /* 0x000fe200078ec0ff */
[----:B------:R-:W-:Y:S01]  /*8e10*/  FFMA.FTZ R54, R12, R54, -R15 ;  /* 0x000000360c367223 */ /* 0x000fe2000001080f */
[----:B------:R-:W-:Y:S01]  /*8e20*/  LOP3.LUT R55, R55, 0xffff0000, RZ, 0xc0, !PT ;  /* 0xffff000037377812 */ /* 0x000fe200078ec0ff */
[C---:B------:R-:W-:Y:S01]  /*8e30*/  IMAD.U32 R15, R42.reuse, 0x10000, RZ ;  /* 0x000100002a0f7824 */ /* 0x040fe200078e00ff */
[----:B------:R-:W-:Y:S01]  /*8e40*/  LOP3.LUT R35, R42, 0xffff0000, RZ, 0xc0, !PT ;  /* 0xffff00002a237812 */ /* 0x000fe200078ec0ff */
[----:B------:R-:W-:Y:S01]  /*8e50*/  FFMA.FTZ R12, R12, R43, R13 ;  /* 0x0000002b0c0c7223 */ /* 0x000fe2000001000d */
[----:B------:R-:W-:Y:S01]  /*8e60*/  LOP3.LUT R14, R14, 0xffff0000, RZ, 0xc0, !PT ;  /* 0xffff00000e0e7812 */ /* 0x000fe200078ec0ff */
[-C--:B------:R-:W-:Y:S01]  /*8e70*/  FMUL.FTZ R42, R52, R32.reuse ;  /* 0x00000020342a7220 */ /* 0x080fe20000410000 */
[----:B------:R-:W-:Y:S01]  /*8e80*/  FMUL.FTZ R13, R34, R55 ;  /* 0x00000037220d7220 */ /* 0x000fe20000410000 */
[----:B------:R-:W-:Y:S01]  /*8e90*/  FMUL.FTZ R43, R52, R15 ;  /* 0x0000000f342b7220 */ /* 0x000fe20000410000 */
[----:B------:R-:W-:Y:S01]  /*8ea0*/  FMUL.FTZ R34, R34, R35 ;  /* 0x0000002322227220 */ /* 0x000fe20000410000 */
[C---:B------:R-:W-:Y:S01]  /*8eb0*/  FFMA.FTZ R15, R49.reuse, R15, -R42 ;  /* 0x0000000f310f7223 */ /* 0x040fe2000001082a */
        /* <DEDUP_REMOVED lines=8> */
[----:B------:R-:W-:Y:S01]  /*8f40*/  IMAD.MOV.U32 R12, RZ, RZ, R54 ;  /* 0x000000ffff0c7224 */ /* 0x000fe200078e0036 */
[----:B------:R-:W-:Y:S02]  /*8f50*/  F2FP.BF16.F32.PACK_AB R14, R42, R15 ;  /* 0x0000000f2a0e723e */ /* 0x000fe400000010ff */
[----:B------:R-:W-:Y:S01]  /*8f60*/  F2FP.BF16.F32.PACK_AB R34, R55, R32 ;  /* 0x000000203722723e */ /* 0x000fe200000010ff */
[----:B------:R-:W-:Y:S01]  /*8f70*/  IMAD.MOV.U32 R32, RZ, RZ, R46 ;  /* 0x000000ffff207224 */ /* 0x000fe200078e002e */
[----:B------:R-:W-:-:S02]  /*8f80*/  F2FP.BF16.F32.PACK_AB R13, R65, R44 ;  /* 0x0000002c410d723e */ /* 0x000fc400000010ff */
[----:B------:R-:W-:Y:S02]  /*8f90*/  F2FP.BF16.F32.PACK_AB R35, R78, R51 ;  /* 0x000000334e23723e */ /* 0x000fe400000010ff */
[----:B------:R-:W-:-:S07]  /*8fa0*/  MOV R15, R50 ;  /* 0x00000032000f7202 */ /* 0x000fce0000000f00 */
.L_x_540:
[----:B------:R-:W-:Y:S05]  /*8fb0*/  BSYNC B2 ;  /* 0x0000000000027941 */ /* 0x000fea0003800000 */
.L_x_539:
[----:B--2---:R2:W-:Y:S04]  /*8fc0*/  ST.E.128 desc[UR60][R38.64], R12 ;  /* 0x0000000c26007985 */ /* 0x0045e8000c101d3c */
[----:B---3--:R2:W-:Y:S02]  /*8fd0*/  @!P4 ST.E.128 desc[UR60][R40.64], R32 ;  /* 0x000000202800c985 */ /* 0x0085e4000c101d3c */
.L_x_538:
[----:B------:R-:W-:Y:S05]  /*8fe0*/  BSYNC B1 ;  /* 0x0000000000017941 */ /* 0x000fea0003800000 */
.L_x_537:
[----:B------:R-:W-:Y:S01]  /*8ff0*/  ISETP.NE.AND P4, PT, R27, RZ, PT ;  /* 0x000000ff1b00720c */ /* 0x000fe20003f85270 */
[----:B------:R-:W-:-:S12]  /*9000*/  BSSY B1, `(.L_x_541) ;  /* 0x000007c000017945 */ /* 0x000fd80003800000 */
[----:B------:R-:W-:Y:S05]  /*9010*/  @!P4 BRA `(.L_x_542) ;  /* 0x0000000400e8c947 */ /* 0x000fea0003800000 */
[----:B0--3--:R-:W-:Y:S01]  /*9020*/  SEL R11, R129, R139, !P2 ;  /* 0x0000008b810b7207 */ /* 0x009fe20005000000 */
[----:B------:R-:W-:Y:S01]  /*9030*/  BSSY B2, `(.L_x_543) ;  /* 0x0000076000027945 */ /* 0x000fe20003800000 */
[C---:B--2---:R-:W-:Y:S02]  /*9040*/  LEA R38, P5, R8.reuse, R119, 0x1 ;  /* 0x0000007708267211 */ /* 0x044fe400078a08ff */
        /* <DEDUP_REMOVED lines=8> */
[----:B------:R-:W-:Y:S02]  /*90d0*/  LOP3.LUT R12, R167, 0x38, R40, 0xf8, !PT ;  /* 0x00000038a70c7812 */ /* 0x000fe400078ef828 */
[----:B------:R-:W-:Y:S02]  /*90e0*/  SHF.R.S32.HI R14, RZ, 0x3, R11 ;  /* 0x00000003ff0e7819 */ /* 0x000fe4000001140b */
[----:B------:R-:W-:Y:S02]  /*90f0*/  LOP3.LUT R12, R12, R223, RZ, 0x3c, !PT ;  /* 0x000000df0c0c7212 */ /* 0x000fe400078e3cff */
[----:B------:R-:W-:Y:S01]  /*9100*/  ISETP.GE.AND P4, PT, R40, R135, PT ;  /* 0x000000872800720c */ /* 0x000fe20003f86270 */
[----:B------:R-:W-:-:S04]  /*9110*/  IMAD R11, R14, 0x1800, R179 ;  /* 0x000018000e0b7824 */ /* 0x000fc800078e02b3 */
        /* <DEDUP_REMOVED lines=19> */
[----:B------:R-:W-:-:S02]  /*9250*/  PRMT R61, R154, 0x5432, R61 ;  /* 0x000054329a3d7816 */ /* 0x000fc4000000003d */
[----:B------:R-:W-:Y:S01]  /*9260*/  SHF.R.U64 R44, R74, 0x10, R75 ;  /* 0x000000104a2c7819 */ /* 0x000fe2000000124b */
[----:B------:R-:W-:Y:S01]  /*9270*/  IMAD.U32 R54, R73, 0x10000, RZ ;  /* 0x0001000049367824 */ /* 0x000fe200078e00ff */
[----:B------:R-:W-:Y:S01]  /*9280*/  SHF.R.U64 R42, R62, 0x10, R63 ;  /* 0x000000103e2a7819 */ /* 0x000fe2000000123f */
[----:B------:R-:W-:Y:S01]  /*9290*/  IMAD.U32 R60, R61, 0x10000, RZ ;  /* 0x000100003d3c7824 */ /* 0x000fe200078e00ff */
[----:B------:R-:W-:Y:S01]  /*92a0*/  SHF.R.U32.HI R74, RZ, 0x10, R75 ;  /* 0x00000010ff4a7819 */ /* 0x000fe2000001164b */
[C---:B------:R-:W-:Y:S01]  /*92b0*/  FMUL.FTZ R64, R47.reuse, R54 ;  /* 0x000000362f407220 */ /* 0x040fe20000410000 */
[----:B------:R-:W-:Y:S01]  /*92c0*/  SHF.R.U32.HI R62, RZ, 0x10, R63 ;  /* 0x00000010ff3e7819 */ /* 0x000fe2000001163f */
[----:B------:R-:W-:Y:S01]  /*92d0*/  FMUL.FTZ R66, R47, R60 ;  /* 0x0000003c2f427220 */ /* 0x000fe20000410000 */
[----:B------:R-:W-:Y:S02]  /*92e0*/  LOP3.LUT R48, R33, 0xffff0000, RZ, 0xc0, !PT ;  /* 0xffff000021307812 */ /* 0x000fe400078ec0ff */
[----:B------:R-:W-:-:S02]  /*92f0*/  LOP3.LUT R73, R73, 0xffff0000, RZ, 0xc0, !PT ;  /* 0xffff000049497812 */ /* 0x000fc400078ec0ff */
[----:B------:R-:W-:Y:S02]  /*9300*/  PRMT R74, R155, 0x5432, R74 ;  /* 0x000054329b4a7816 */ /* 0x000fe4000000004a */
[----:B------:R-:W-:Y:S01]  /*9310*/  PRMT R62, R153, 0x5432, R62 ;  /* 0x00005432993e7816 */ /* 0x000fe2000000003e */
[----:B------:R-:W-:Y:S01]  /*9320*/  FMUL.FTZ R55, R48, R73 ;  /* 0x0000004930377220 */ /* 0x000fe20000410000 */
[----:B------:R-:W-:Y:S01]  /*9330*/  LOP3.LUT R61, R61, 0xffff0000, RZ, 0xc0, !PT ;  /* 0xffff00003d3d7812 */ /* 0x000fe200078ec0ff */
[----:B------:R-:W-:Y:S01]  /*9340*/  IMAD.U32 R53, R74, 0x10000, RZ ;  /* 0x000100004a357824 */ /* 0x000fe200078e00ff */
[----:B------:R-:W-:Y:S01]  /*9350*/  LOP3.LUT R46, R13, 0xffff0000, RZ, 0xc0, !PT ;  /* 0xffff00000d2e7812 */ /* 0x000fe200078ec0ff */
[----:B------:R-:W-:Y:S01]  /*9360*/  IMAD.U32 R13, R12, 0x10000, RZ ;  /* 0x000100000c0d7824 */ /* 0x000fe200078e00ff */
[----:B------:R-:W-:Y:S01]  /*9370*/  PRMT R156, R156, 0x5410, R43 ;  /* 0x000054109c9c7816 */ /* 0x000fe2000000002b */
[C---:B------:R-:W-:Y:S01]  /*9380*/  FFMA.FTZ R43, R45.reuse, R60, -R64 ;  /* 0x0000003c2d2b7223 */ /* 0x040fe20000010840 */
[----:B------:R-:W-:Y:S01]  /*9390*/  SHF.L.U32 R47, R62, 0x10, RZ ;  /* 0x000000103e2f7819 */ /* 0x000fe200000006ff */
[----:B------:R-:W-:Y:S01]  /*93a0*/  FFMA.FTZ R45, R45, R54, R66 ;  /* 0x000000362d2d7223 */ /* 0x000fe20000010042 */
[-C--:B------:R-:W-:Y:S01]  /*93b0*/  FMUL.FTZ R63, R48, R61.reuse ;  /* 0x0000003d303f7220 */ /* 0x080fe20000410000 */
[----:B------:R-:W-:Y:S01]  /*93c0*/  LOP3.LUT R35, R35, 0xffff0000, RZ, 0xc0, !PT ;  /* 0xffff000023237812 */ /* 0x000fe200078ec0ff */
[----:B------:R-:W-:Y:S01]  /*93d0*/  FFMA.FTZ R48, R46, R61, -R55 ;  /* 0x0000003d2e307223 */ /* 0x000fe20000010837 */
[----:B------:R-:W-:Y:S01]  /*93e0*/  LOP3.LUT R54, R74, 0xffff0000, RZ, 0xc0, !PT ;  /* 0xffff00004a367812 */ /* 0x000fe200078ec0ff */
[----:B------:R-:W-:Y:S01]  /*93f0*/  FMUL.FTZ R55, R52, R53 ;  /* 0x0000003534377220 */ /* 0x000fe20000410000 */
[----:B------:R-:W-:Y:S01]  /*9400*/  PRMT R11, R154, 0x5410, R11 ;  /* 0x000054109a0b7816 */ /* 0x000fe2000000000b */
[-C--:B------:R-:W-:Y:S01]  /*9410*/  FMUL.FTZ R60, R52, R47.reuse ;  /* 0x0000002f343c7220 */ /* 0x080fe20000410000 */
[----:B------:R-:W-:Y:S01]  /*9420*/  LOP3.LUT R52, R62, 0xffff0000, RZ, 0xc0, !PT ;  /* 0xffff00003e347812 */ /* 0x000fe200078ec0ff */
[----:B------:R-:W-:Y:S01]  /*9430*/  FFMA.FTZ R47, R50, R47, -R55 ;  /* 0x0000002f322f7223 */ /* 0x000fe20000010837 */
[----:B------:R-:W-:Y:S01]  /*9440*/  LOP3.LUT R15, R15, 0xffff0000, RZ, 0xc0, !PT ;  /* 0xffff00000f0f7812 */ /* 0x000fe200078ec0ff */
[----:B------:R-:W-:Y:S01]  /*9450*/  FMUL.FTZ R64, R35, R54 ;  /* 0x0000003623407220 */ /* 0x000fe20000410000 */
[----:B------:R-:W-:Y:S01]  /*9460*/  SHF.L.U32 R33, R32, 0x10, RZ ;  /* 0x0000001020217819 */ /* 0x000fe200000006ff */
[----:B------:R-:W-:Y:S01]  /*9470*/  FFMA.FTZ R50, R50, R53, R60 ;  /* 0x0000003532327223 */ /* 0x000fe2000001003c */
[----:B------:R-:W-:-:S02]  /*9480*/  IMAD.U32 R62, R156, 0x10000, RZ ;  /* 0x000100009c3e7824 */ /* 0x000fc400078e00ff */
[-C--:B------:R-:W-:Y:S01]  /*9490*/  FMUL.FTZ R66, R35, R52.reuse ;  /* 0x0000003423427220 */ /* 0x080fe20000410000 */
[----:B------:R-:W-:Y:S02]  /*94a0*/  IMAD.U32 R60, R11, 0x10000, RZ ;  /* 0x000100000b3c7824 */ /* 0x000fe400078e00ff */
[----:B------:R-:W-:Y:S01]  /*94b0*/  FFMA.FTZ R52, R15, R52, -R64 ;  /* 0x000000340f347223 */ /* 0x000fe20000010840 */
[C---:B------:R-:W-:Y:S01]  /*94c0*/  FMUL.FTZ R64, R33.reuse, R62 ;  /* 0x0000003e21407220 */ /* 0x040fe20000410000 */
[----:B------:R-:W-:Y:S01]  /*94d0*/  LOP3.LUT R32, R32, 0xffff0000, RZ, 0xc0, !PT ;  /* 0xffff000020207812 */ /* 0x000fe200078ec0ff */
[----:B------:R-:W-:Y:S01]  /*94e0*/  FMUL.FTZ R33, R33, R60 ;  /* 0x0000003c21217220 */ /* 0x000fe20000410000 */
[----:B------:R-:W-:Y:S01]  /*94f0*/  PRMT R44, R155, 0x5410, R44 ;  /* 0x000054109b2c7816 */ /* 0x000fe2000000002c */
[----:B------:R-:W-:Y:S01]  /*9500*/  FFMA.FTZ R15, R15, R54, R66 ;  /* 0x000000360f0f7223 */ /* 0x000fe20000010042 */
[----:B------:R-:W-:Y:S01]  /*9510*/  LOP3.LUT R53, R156, 0xffff0000, RZ, 0xc0, !PT ;  /* 0xffff00009c357812 */ /* 0x000fe200078ec0ff */
[----:B------:R-:W-:Y:S01]  /*9520*/  FFMA.FTZ R46, R46, R73, R63 ;  /* 0x000000492e2e7223 */ /* 0x000fe2000001003f */
[----:B------:R-:W-:Y:S01]  /*9530*/  LOP3.LUT R35, R11, 0xffff0000, RZ, 0xc0, !PT ;  /* 0xffff00000b237812 */ /* 0x000fe200078ec0ff */
[----:B------:R-:W-:Y:S01]  /*9540*/  FFMA.FTZ R11, R13, R60, -R64 ;  /* 0x0000003c0d0b7223 */ /* 0x000fe20000010840 */
[----:B------:R-:W-:Y:S01]  /*9550*/  PRMT R42, R153, 0x5410, R42 ;  /* 0x00005410992a7816 */ /* 0x000fe2000000002a */
[----:B------:R-:W-:Y:S01]  /*9560*/  FFMA.FTZ R13, R13, R62, R33 ;  /* 0x0000003e0d0d7223 */ /* 0x000fe20000010021 */
[----:B------:R-:W-:Y:S01]  /*9570*/  LOP3.LUT R51, R14, 0xffff0000, RZ, 0xc0, !PT ;  /* 0xffff00000e337812 */ /* 0x000fe200078ec0ff */
[----:B------:R-:W-:-:S02]  /*9580*/  IMAD.U32 R14, R34, 0x10000, RZ ;  /* 0x00010000220e7824 */ /* 0x000fc400078e00ff */
[C---:B------:R-:W-:Y:S01]  /*9590*/  FMUL.FTZ R55, R32.reuse, R53 ;  /* 0x0000003520377220 */ /* 0x040fe20000410000 */
[----:B------:R-:W-:Y:S01]  /*95a0*/  FMUL.FTZ R61, R32, R35 ;  /* 0x00000023203d7220 */ /* 0x000fe20000410000 */
[----:B------:R-:W-:Y:S01]  /*95b0*/  IMAD.U32 R33, R44, 0x10000, RZ ;  /* 0x000100002c217824 */ /* 0x000fe200078e00ff */
[----:B------:R-:W-:Y:S01]  /*95c0*/  LOP3.LUT R34, R34, 0xffff0000, RZ, 0xc0, !PT ;  /* 0xffff000022227812 */ /* 0x000fe200078ec0ff */
[----:B------:R-:W-:Y:S01]  /*95d0*/  IMAD.U32 R32, R42, 0x10000, RZ ;  /* 0x000100002a207824 */ /* 0x000fe200078e00ff */
[----:B------:R-:W-:Y:S01]  /*95e0*/  LOP3.LUT R44, R44, 0xffff0000, RZ, 0xc0, !PT ;  /* 0xffff00002c2c7812 */ /* 0x000fe200078ec0ff */
[----:B------:R-:W-:Y:S01]  /*95f0*/  FMUL.FTZ R60, R14, R33 ;  /* 0x000000210e3c7220 */ /* 0x000fe20000410000 */
[----:B------:R-:W-:Y:S01]  /*9600*/  LOP3.LUT R12, R12, 0xffff0000, RZ, 0xc0, !PT ;  /* 0xffff00000c0c7812 */ /* 0x000fe200078ec0ff */
[----:B------:R-:W-:Y:S01]  /*9610*/  FMUL.FTZ R14, R14, R32 ;  /* 0x000000200e0e7220 */ /* 0x000fe20000410000 */
[----:B------:R-:W-:Y:S01]  /*9620*/  LOP3.LUT R42, R42, 0xffff0000, RZ, 0xc0, !PT ;  /* 0xffff00002a2a7812 */ /* 0x000fe200078ec0ff */
[----:B------:R-:W-:Y:S01]  /*9630*/  FMUL.FTZ R62, R34, R44 ;  /* 0x0000002c223e7220 */ /* 0x000fe20000410000 */
[C---:B------:R-:W-:Y:S01]  /*9640*/  FFMA.FTZ R60, R49.reuse, R32, -R60 ;  /* 0x00000020313c7223 */ /* 0x040fe2000001083c */
[----:B------:R-:W-:Y:S01]  /*9650*/  FFMA.FTZ R54, R12, R35, -R55 ;  /* 0x000000230c367223 */ /* 0x000fe20000010837 */
[----:B------:R-:W-:Y:S01]  /*9660*/  FFMA.FTZ R14, R49, R33, R14 ;  /* 0x00000021310e7223 */ /* 0x000fe2000001000e */
[-C--:B------:R-:W-:Y:S01]  /*9670*/  FMUL.FTZ R35, R34, R42.reuse ;  /* 0x0000002a22237220 */ /* 0x080fe20000410000 */
[C---:B------:R-:W-:Y:S01]  /*9680*/  FFMA.FTZ R33, R51.reuse, R42, -R62 ;  /* 0x0000002a33217223 */ /* 0x040fe2000001083e */
[----:B------:R-:W-:Y:S01]  /*9690*/  FFMA.FTZ R12, R12, R53, R61 ;  /* 0x000000350c0c7223 */ /* 0x000fe2000001003d */
[----:B------:R-:W-:Y:S01]  /*96a0*/  F2FP.BF16.F32.PACK_AB R43, R48, R43 ;  /* 0x0000002b302b723e */ /* 0x000fe200000010ff */
[----:B------:R-:W-:Y:S01]  /*96b0*/  FFMA.FTZ R35, R51, R44, R35 ;  /* 0x0000002c33237223 */ /* 0x000fe20000010023 */
[----:B------:R-:W-:-:S02]  /*96c0*/  F2FP.BF16.F32.PACK_AB R47, R52, R47 ;  /* 0x0000002f342f723e */ /* 0x000fc400000010ff */
[----:B------:R-:W-:Y:S02]  /*96d0*/  F2FP.BF16.F32.PACK_AB R45, R46, R45 ;  /* 0x0000002d2e2d723e */ /* 0x000fe400000010ff */
[----:B------:R-:W-:Y:S01]  /*96e0*/  F2FP.BF16.F32.PACK_AB R50, R15, R50 ;  /* 0x000000320f32723e */ /* 0x000fe200000010ff */
[----:B------:R-:W-:Y:S01]  /*96f0*/  IMAD.MOV.U32 R15, RZ, RZ, R47 ;  /* 0x000000ffff0f7224 */ /* 0x000fe200078e002f */
[----:B------:R-:W-:Y:S02]  /*9700*/  F2FP.BF16.F32.PACK_AB R42, R54, R11 ;  /* 0x0000000b362a723e */ /* 0x000fe400000010ff */
[----:B------:R-:W-:Y:S01]  /*9710*/  F2FP.BF16.F32.PACK_AB R46, R33, R60 ;  /* 0x0000003c212e723e */ /* 0x000fe200000010ff */
[----:B------:R-:W-:Y:S01]  /*9720*/  IMAD.MOV.U32 R33, RZ, RZ, R45 ;  /* 0x000000ffff217224 */ /* 0x000fe200078e002d */
[----:B------:R-:W-:Y:S01]  /*9730*/  F2FP.BF16.F32.PACK_AB R32, R12, R13 ;  /* 0x0000000d0c20723e */ /* 0x000fe200000010ff */
[----:B------:R-:W-:Y:S01]  /*9740*/  IMAD.MOV.U32 R12, RZ, RZ, R42 ;  /* 0x000000ffff0c7224 */ /* 0x000fe200078e002a */
[----:B------:R-:W-:Y:S01]  /*9750*/  F2FP.BF16.F32.PACK_AB R34, R35, R14 ;  /* 0x0000000e2322723e */ /* 0x000fe200000010ff */
[----:B------:R-:W-:Y:S01]  /*9760*/  IMAD.MOV.U32 R13, RZ, RZ, R43 ;  /* 0x000000ffff0d7224 */ /* 0x000fe200078e002b */
[----:B------:R-:W-:Y:S01]  /*9770*/  MOV R14, R46 ;  /* 0x0000002e000e7202 */ /* 0x000fe20000000f00 */
[----:B------:R-:W-:-:S07]  /*9780*/  IMAD.MOV.U32 R35, RZ, RZ, R50 ;  /* 0x000000ffff237224 */ /* 0x000fce00078e0032 */
.L_x_544:
[----:B------:R-:W-:Y:S05]  /*9790*/  BSYNC B2 ;  /* 0x0000000000027941 */ /* 0x000fea0003800000 */
.L_x_543:
[----:B--2---:R2:W-:Y:S04]  /*97a0*/  ST.E.128 desc[UR60][R38.64], R12 ;  /* 0x0000000c26007985 */ /* 0x0045e8000c101d3c */
[----:B---3--:R2:W-:Y:S02]  /*97b0*/  @!P4 ST.E.128 desc[UR60][R40.64], R32 ;  /* 0x000000202800c985 */ /* 0x0085e4000c101d3c */
.L_x_542:
[----:B------:R-:W-:Y:S05]  /*97c0*/  BSYNC B1 ;  /* 0x0000000000017941 */ /* 0x000fea0003800000 */
.L_x_541:
[----:B------:R-:W-:-:S13]  /*97d0*/  ISETP.NE.AND P4, PT, R28, RZ, PT ;  /* 0x000000ff1c00720c */ /* 0x000fda0003f85270 */
[----:B------:R-:W-:Y:S05]  /*97e0*/  @!P4 BRA `(.L_x_493) ;  /* 0x0000000c00c4c947 */ /* 0x000fea0003800000 */
[----:B------:R-:W-:Y:S01]  /*97f0*/  SEL R139, R129, R139, !P1 ;  /* 0x0000008b818b7207 */ /* 0x000fe20004800000 */
[----:B------:R-:W-:Y:S01]  /*9800*/  BSSY B1, `(.L_x_545) ;  /* 0x0000072000017945 */ /* 0x000fe20003800000 */
[----:B------:R-:W-:Y:S02]  /*9810*/  ISETP.GE.AND P5, PT, R3, R128, PT ;  /* 0x000000800300720c */ /* 0x000fe40003fa6270 */
[----:B--234-:R-:W-:Y:S02]  /*9820*/  SHF.R.S32.HI R12, RZ, 0x1f, R139 ;  /* 0x0000001fff0c7819 */ /* 0x01cfe4000001148b */
[C---:B------:R-:W-:Y:S02]  /*9830*/  LEA R38, P4, R9.reuse, R119, 0x1 ;  /* 0x0000007709267211 */ /* 0x040fe400078808ff */
[----:B------:R-:W-:Y:S02]  /*9840*/  LEA.HI R139, R12, R139, RZ, 0x4 ;  /* 0x0000008b0c8b7211 */ /* 0x000fe400078f20ff */
[----:B------:R-:W-:-:S02]  /*9850*/  LEA.HI.X R39, R9, R118, R114, 0x1, P4 ;  /* 0x0000007609277211 */ /* 0x000fc400020f0c72 */
[----:B------:R-:W-:-:S04]  /*9860*/  LEA.HI.SX32 R139, R139, R120, 0x1c ;  /* 0x000000788b8b7211 */ /* 0x000fc800078fe2ff */
[----:B------:R-:W-:Y:S01]  /*9870*/  SHF.R.S32.HI R12, RZ, 0x1f, R139 ;  /* 0x0000001fff0c7819 */ /* 0x000fe2000001148b */
[----:B------:R-:W-:-:S03]  /*9880*/  IMAD.SHL.U32 R40, R139, 0x8, RZ ;  /* 0x000000088b287824 */ /* 0x000fc600078e00ff */
[----:B------:R-:W-:-:S04]  /*9890*/  LEA.HI R12, R12, R139, RZ, 0x3 ;  /* 0x0000008b0c0c7211 */ /* 0x000fc800078f18ff */
[----:B------:R-:W-:Y:S02]  /*98a0*/  SHF.R.S32.HI R14, RZ, 0x3, R12 ;  /* 0x00000003ff0e7819 */ /* 0x000fe4000001140c */
[----:B------:R-:W-:-:S03]  /*98b0*/  LOP3.LUT R12, R167, 0x38, R40, 0xf8, !PT ;  /* 0x00000038a70c7812 */ /* 0x000fc600078ef828 */
[----:B0-----:R-:W-:Y:S01]  /*98c0*/  IMAD R11, R14, 0x1800, R179 ;  /* 0x000018000e0b7824 */ /* 0x001fe200078e02b3 */
[----:B------:R-:W-:-:S05]  /*98d0*/  LOP3.LUT R12, R12, R223, RZ, 0x3c, !PT ;  /* 0x000000df0c0c7212 */ /* 0x000fca00078e3cff */
[----:B------:R-:W-:Y:S02]  /*98e0*/  IMAD.IADD R13, R11, 0x1, R12 ;  /* 0x000000010b0d7824 */ /* 0x000fe400078e020c */
[C---:B------:R-:W-:Y:S02]  /*98f0*/  IMAD R11, R18.reuse, 0x4800, R138 ;  /* 0x00004800120b7824 */ /* 0x040fe400078e028a */
[----:B------:R-:W-:Y:S02]  /*9900*/  IMAD R13, R18, 0x4800, R13 ;  /* 0x00004800120d7824 */ /* 0x000fe400078e020d */
[--C-:B------:R-:W-:Y:S02]  /*9910*/  IMAD R11, R11, 0x2, R2.reuse ;  /* 0x000000020b0b7824 */ /* 0x100fe400078e0202 */
[----:B------:R-:W-:-:S03]  /*9920*/  IMAD R32, R13, 0x2, R2 ;  /* 0x000000020d207824 */ /* 0x000fc600078e0202 */
[----:B------:R0:W2:Y:S04]  /*9930*/  LDS.128 R12, [R11+0x18400] ;  /* 0x018400000b0c7984 */ /* 0x0000a80000000c00 */
[----:B------:R-:W3:Y:S01]  /*9940*/  LDS.128 R32, [R32+0x18400] ;  /* 0x0184000020207984 */ /* 0x000ee20000000c00 */
[----:B------:R-:W-:Y:S05]  /*9950*/  @P5 BRA `(.L_x_546) ;  /* 0x0000000400705947 */ /* 0x000fea0003800000 */
[----:B------:R-:W-:Y:S01]  /*9960*/  SHF.R.U64 R55, R68, 0x10, R69 ;  /* 0x0000001044377819 */ /* 0x000fe20000001245 */
[----:B---3--:R-:W-:Y:S01]  /*9970*/  IMAD.U32 R52, R35, 0x10000, RZ ;  /* 0x0001000023347824 */ /* 0x008fe200078e00ff */
[----:B------:R-:W-:Y:S01]  /*9980*/  SHF.R.U64 R53, R56, 0x10, R57 ;  /* 0x0000001038357819 */ /* 0x000fe20000001239 */
[----:B--2---:R-:W-:Y:S01]  /*9990*/  IMAD.U32 R48, R15, 0x10000, RZ ;  /* 0x000100000f307824 */ /* 0x004fe200078e00ff */
[----:B------:R-:W-:Y:S01]  /*99a0*/  SHF.R.U32.HI R69, RZ, 0x10, R69 ;  /* 0x00000010ff457819 */ /* 0x000fe20000011645 */
[----:B------:R-:W-:Y:S01]  /*99b0*/  IMAD.U32 R50, R33, 0x10000, RZ ;  /* 0x0001000021327824 */ /* 0x000fe200078e00ff */
[----:B------:R-:W-:Y:S01]  /*99c0*/  SHF.R.U32.HI R57, RZ, 0x10, R57 ;  /* 0x00000010ff397819 */ /* 0x000fe20000011639 */
[----:B------:R-:W-:Y:S01]  /*99d0*/  IMAD.U32 R49, R13, 0x10000, RZ ;  /* 0x000100000d317824 */ /* 0x000fe200078e00ff */
[----:B------:R-:W-:Y:S01]  /*99e0*/  LOP3.LUT R45, R35, 0xffff0000, RZ, 0xc0, !PT ;  /* 0xffff0000232d7812 */ /* 0x000fe200078ec0ff */
[----:B------:R-:W-:Y:S01]  /*99f0*/  IMAD.U32 R42, R32, 0x10000, RZ ;  /* 0x00010000202a7824 */ /* 0x000fe200078e00ff */
[----:B------:R-:W-:Y:S01]  /*9a00*/  PRMT R46, R150, 0x5410, R53 ;  /* 0x00005410962e7816 */ /* 0x000fe20000000035 */
[----:B0-----:R-:W-:Y:S01]  /*9a10*/  IMAD.U32 R11, R14, 0x10000, RZ ;  /* 0x000100000e0b7824 */ /* 0x001fe200078e00ff */
[----:B------:R-:W-:-:S02]  /*9a20*/  PRMT R35, R152, 0x5432, R69 ;  /* 0x0000543298237816 */ /* 0x000fc40000000045 */
[----:B------:R-:W-:Y:S02]  /*9a30*/  PRMT R150, R150, 0x5432, R57 ;  /* 0x0000543296967816 */ /* 0x000fe40000000039 */
[----:B------:R-:W-:Y:S01]  /*9a40*/  LOP3.LUT R43, R15, 0xffff0000, RZ, 0xc0, !PT ;  /* 0xffff00000f2b7812 */ /* 0x000fe200078ec0ff */
[----:B------:R-:W-:Y:S01]  /*9a50*/  IMAD.U32 R53, R35, 0x10000, RZ ;  /* 0x0001000023357824 */ /* 0x000fe200078e00ff */
[----:B------:R-:W-:Y:S02]  /*9a60*/  SHF.R.U64 R54, R58, 0x10, R59 ;  /* 0x000000103a367819 */ /* 0x000fe4000000123b */
[----:B------:R-:W-:Y:S01]  /*9a70*/  SHF.R.U64 R44, R70, 0x10, R71 ;  /* 0x00000010462c7819 */ /* 0x000fe20000001247 */
[----:B------:R-:W-:Y:S01]  /*9a80*/  FMUL.FTZ R56, R50, R53 ;  /* 0x0000003532387220 */ /* 0x000fe20000410000 */
[----:B------:R-:W-:Y:S02]  /*9a90*/  SHF.L.U32 R15, R150, 0x10, RZ ;  /* 0x00000010960f7819 */ /* 0x000fe400000006ff */
[----:B------:R-:W-:-:S02]  /*9aa0*/  SHF.R.U32.HI R58, RZ, 0x10, R59 ;  /* 0x00000010ff3a7819 */ /* 0x000fc4000001163b */
[----:B------:R-:W-:Y:S01]  /*9ab0*/  SHF.R.U32.HI R70, RZ, 0x10, R71 ;  /* 0x00000010ff467819 */ /* 0x000fe20000011647 */
[-C--:B------:R-:W-:Y:S01]  /*9ac0*/  FMUL.FTZ R50, R50, R15.reuse ;  /* 0x0000000f32327220 */ /* 0x080fe20000410000 */
[----:B------:R-:W-:Y:S01]  /*9ad0*/  LOP3.LUT R51, R33, 0xffff0000, RZ, 0xc0, !PT ;  /* 0xffff000021337812 */ /* 0x000fe200078ec0ff */
[----:B------:R-:W-:Y:S01]  /*9ae0*/  FFMA.FTZ R15, R49, R15, -R56 ;  /* 0x0000000f310f7223 */ /* 0x000fe20000010838 */
[----:B------:R-:W-:Y:S02]  /*9af0*/  PRMT R33, R149, 0x5410, R54 ;  /* 0x0000541095217816 */ /* 0x000fe40000000036 */
[----:B------:R-:W-:Y:S02]  /*9b00*/  PRMT R44, R151, 0x5410, R44 ;  /* 0x00005410972c7816 */ /* 0x000fe4000000002c */
[----:B------:R-:W-:Y:S02]  /*9b10*/  PRMT R149, R149, 0x5432, R58 ;  /* 0x0000543295957816 */ /* 0x000fe4000000003a */
[----:B------:R-:W-:-:S02]  /*9b20*/  PRMT R151, R151, 0x5432, R70 ;  /* 0x0000543297977816 */ /* 0x000fc40000000046 */
[----:B------:R-:W-:Y:S01]  /*9b30*/  LOP3.LUT R54, R35, 0xffff0000, RZ, 0xc0, !PT ;  /* 0xffff000023367812 */ /* 0x000fe200078ec0ff */
[----:B------:R-:W-:Y:S01]  /*9b40*/  FFMA.FTZ R35, R49, R53, R50 ;  /* 0x0000003531237223 */ /* 0x000fe20000010032 */
[----:B------:R-:W-:Y:S01]  /*9b50*/  LOP3.LUT R150, R150, 0xffff0000, RZ, 0xc0, !PT ;  /* 0xffff000096967812 */ /* 0x000fe200078ec0ff */
[----:B------:R-:W-:Y:S01]  /*9b60*/  IMAD.U32 R49, R149, 0x10000, RZ ;  /* 0x0001000095317824 */ /* 0x000fe200078e00ff */
[----:B------:R-:W-:Y:S01]  /*9b70*/  PRMT R152, R152, 0x5410, R55 ;  /* 0x0000541098987816 */ /* 0x000fe20000000037 */
[----:B------:R-:W-:Y:S01]  /*9b80*/  IMAD.U32 R55, R151, 0x10000, RZ ;  /* 0x0001000097377824 */ /* 0x000fe200078e00ff */
[----:B------:R-:W-:Y:S01]  /*9b90*/  LOP3.LUT R47, R13, 0xffff0000, RZ, 0xc0, !PT ;  /* 0xffff00000d2f7812 */ /* 0x000fe200078ec0ff */
[C---:B------:R-:W-:Y:S01]  /*9ba0*/  FMUL.FTZ R56, R51.reuse, R54 ;  /* 0x0000003633387220 */ /* 0x040fe20000410000 */
[-C--:B------:R-:W-:Y:S01]  /*9bb0*/  FMUL.FTZ R50, R51, R150.reuse ;  /* 0x0000009633327220 */ /* 0x080fe20000410000 */
[C---:B------:R-:W-:Y:S01]  /*9bc0*/  FMUL.FTZ R51, R52.reuse, R55 ;  /* 0x0000003734337220 */ /* 0x040fe20000410000 */
[-C--:B------:R-:W-:Y:S01]  /*9bd0*/  FMUL.FTZ R58, R52, R49.reuse ;  /* 0x00000031343a7220 */ /* 0x080fe20000410000 */
[C---:B------:R-:W-:Y:S01]  /*9be0*/  FFMA.FTZ R150, R47.reuse, R150, -R56 ;  /* 0x000000962f967223 */ /* 0x040fe20000010838 */
[----:B------:R-:W-:Y:S01]  /*9bf0*/  FFMA.FTZ R54, R47, R54, R50 ;  /* 0x000000362f367223 */ /* 0x000fe20000010032 */
[----:B------:R-:W-:Y:S01]  /*9c00*/  LOP3.LUT R56, R151, 0xffff0000, RZ, 0xc0, !PT ;  /* 0xffff000097387812 */ /* 0x000fe200078ec0ff */
[C---:B------:R-:W-:Y:S01]  /*9c10*/  FFMA.FTZ R52, R48.reuse, R49, -R51 ;  /* 0x0000003130347223 */ /* 0x040fe20000010833 */
[----:B------:R-:W-:Y:S01]  /*9c20*/  LOP3.LUT R50, R149, 0xffff0000, RZ, 0xc0, !PT ;  /* 0xffff000095327812 */ /* 0x000fe200078ec0ff */
[----:B------:R-:W-:Y:S01]  /*9c30*/  FFMA.FTZ R58, R48, R55, R58 ;  /* 0x00000037303a7223 */ /* 0x000fe2000001003a */
[----:B------:R-:W-:-:S02]  /*9c40*/  IMAD.U32 R47, R46, 0x10000, RZ ;  /* 0x000100002e2f7824 */ /* 0x000fc400078e00ff */
[C---:B------:R-:W-:Y:S01]  /*9c50*/  FMUL.FTZ R60, R45.reuse, R56 ;  /* 0x000000382d3c7220 */ /* 0x040fe20000410000 */
[----:B------:R-:W-:Y:S02]  /*9c60*/  IMAD.U32 R48, R152, 0x10000, RZ ;  /* 0x0001000098307824 */ /* 0x000fe400078e00ff */
[----:B------:R-:W-:Y:S01]  /*9c70*/  FMUL.FTZ R62, R45, R50 ;  /* 0x000000322d3e7220 */ /* 0x000fe20000410000 */
[----:B------:R-:W-:Y:S01]  /*9c80*/  SHF.L.U32 R41, R12, 0x10, RZ ;  /* 0x000000100c297819 */ /* 0x000fe200000006ff */
[-C--:B------:R-:W-:Y:S01]  /*9c90*/  FMUL.FTZ R51, R42, R47.reuse ;  /* 0x0000002f2a337220 */ /* 0x080fe20000410000 */
[----:B------:R-:W-:Y:S01]  /*9ca0*/  LOP3.LUT R45, R46, 0xffff0000, RZ, 0xc0, !PT ;  /* 0xffff00002e2d7812 */ /* 0x000fe200078ec0ff */
[----:B------:R-:W-:Y:S01]  /*9cb0*/  FMUL.FTZ R46, R42, R48 ;  /* 0x000000302a2e7220 */ /* 0x000fe20000410000 */
[----:B------:R-:W-:Y:S01]  /*9cc0*/  LOP3.LUT R32, R32, 0xffff0000, RZ, 0xc0, !PT ;  /* 0xffff000020207812 */ /* 0x000fe200078ec0ff */
[----:B------:R-:W-:Y:S01]  /*9cd0*/  IMAD.U32 R13, R34, 0x10000, RZ ;  /* 0x00010000220d7824 */ /* 0x000fe200078e00ff */
[----:B------:R-:W-:Y:S01]  /*9ce0*/  LOP3.LUT R49, R152, 0xffff0000, RZ, 0xc0, !PT ;  /* 0xffff000098317812 */ /* 0x000fe200078ec0ff */
[C---:B------:R-:W-:Y:S01]  /*9cf0*/  FFMA.FTZ R53, R43.reuse, R50, -R60 ;  /* 0x000000322b357223 */ /* 0x040fe2000001083c */
[----:B------:R-:W-:Y:S01]  /*9d00*/  LOP3.LUT R12, R12, 0xffff0000, RZ, 0xc0, !PT ;  /* 0xffff00000c0c7812 */ /* 0x000fe200078ec0ff */
[----:B------:R-:W-:Y:S01]  /*9d10*/  FFMA.FTZ R55, R43, R56, R62 ;  /* 0x000000382b377223 */ /* 0x000fe2000001003e */
[C---:B------:R-:W-:Y:S01]  /*9d20*/  FFMA.FTZ R46, R41.reuse, R47, -R46 ;  /* 0x0000002f292e7223 */ /* 0x040fe2000001082e */
[----:B------:R-:W-:Y:S01]  /*9d30*/  FFMA.FTZ R51, R41, R48, R51 ;  /* 0x0000003029337223 */ /* 0x000fe20000010033 */
[----:B------:R-:W-:Y:S01]  /*9d40*/  LOP3.LUT R34, R34, 0xffff0000, RZ, 0xc0, !PT ;  /* 0xffff000022227812 */ /* 0x000fe200078ec0ff */
[----:B------:R-:W-:Y:S01]  /*9d50*/  FMUL.FTZ R43, R32, R49 ;  /* 0x00000031202b7220 */ /* 0x000fe20000410000 */
[----:B------:R-:W-:Y:S01]  /*9d60*/  LOP3.LUT R41, R44, 0xffff0000, RZ, 0xc0, !PT ;  /* 0xffff00002c297812 */ /* 0x000fe200078ec0ff */
[-C--:B------:R-:W-:Y:S01]  /*9d70*/  FMUL.FTZ R47, R32, R45.reuse ;  /* 0x0000002d202f7220 */ /* 0x080fe20000410000 */
[----:B------:R-:W-:Y:S01]  /*9d80*/  IMAD.U32 R42, R44, 0x10000, RZ ;  /* 0x000100002c2a7824 */ /* 0x000fe200078e00ff */
[----:B------:R-:W-:Y:S01]  /*9d90*/  LOP3.LUT R14, R14, 0xffff0000, RZ, 0xc0, !PT ;  /* 0xffff00000e0e7812 */ /* 0x000fe200078ec0ff */
[C---:B------:R-:W-:Y:S01]  /*9da0*/  IMAD.U32 R32, R33.reuse, 0x10000, RZ ;  /* 0x0001000021207824 */ /* 0x040fe200078e00ff */
[----:B------:R-:W-:Y:S01]  /*9db0*/  LOP3.LUT R33, R33, 0xffff0000, RZ, 0xc0, !PT ;  /* 0xffff000021217812 */ /* 0x000fe200078ec0ff */
[----:B------:R-:W-:Y:S01]  /*9dc0*/  FFMA.FTZ R43, R12, R45, -R43 ;  /* 0x0000002d0c2b7223 */ /* 0x000fe2000001082b */
[C---:B------:R-:W-:Y:S01]  /*9dd0*/  FMUL.FTZ R44, R13.reuse, R42 ;  /* 0x0000002a0d2c7220 */ /* 0x040fe20000410000 */
[C---:B------:R-:W-:Y:S01]  /*9de0*/  FMUL.FTZ R45, R34.reuse, R41 ;  /* 0x00000029222d7220 */ /* 0x040fe20000410000 */
[-C--:B------:R-:W-:Y:S01]  /*9df0*/  FMUL.FTZ R13, R13, R32.reuse ;  /* 0x000000200d0d7220 */ /* 0x080fe20000410000 */
[-C--:B------:R-:W-:Y:S01]  /*9e00*/  FMUL.FTZ R34, R34, R33.reuse ;  /* 0x0000002122227220 */ /* 0x080fe20000410000 */
[C---:B------:R-:W-:Y:S01]  /*9e10*/  FFMA.FTZ R44, R11.reuse, R32, -R44 ;  /* 0x000000200b2c7223 */ /* 0x040fe2000001082c */
[----:B------:R-:W-:Y:S01]  /*9e20*/  FFMA.FTZ R45, R14, R33, -R45 ;  /* 0x000000210e2d7223 */ /* 0x000fe2000001082d */
[----:B------:R-:W-:Y:S01]  /*9e30*/  FFMA.FTZ R12, R12, R49, R47 ;  /* 0x000000310c0c7223 */ /* 0x000fe2000001002f */
[----:B------:R-:W-:Y:S01]  /*9e40*/  FFMA.FTZ R13, R11, R42, R13 ;  /* 0x0000002a0b0d7223 */ /* 0x000fe2000001000d */
[----:B------:R-:W-:Y:S01]  /*9e50*/  FFMA.FTZ R34, R14, R41, R34 ;  /* 0x000000290e227223 */ /* 0x000fe20000010022 */
[----:B------:R-:W-:-:S02]  /*9e60*/  F2FP.BF16.F32.PACK_AB R14, R43, R46 ;  /* 0x0000002e2b0e723e */ /* 0x000fc400000010ff */
[----:B------:R-:W-:Y:S02]  /*9e70*/  F2FP.BF16.F32.PACK_AB R15, R150, R15 ;  /* 0x0000000f960f723e */ /* 0x000fe400000010ff */
[----:B------:R-:W-:Y:S02]  /*9e80*/  F2FP.BF16.F32.PACK_AB R52, R53, R52 ;  /* 0x000000343534723e */ /* 0x000fe400000010ff */
[----:B------:R-:W-:Y:S02]  /*9e90*/  F2FP.BF16.F32.PACK_AB R45, R45, R44 ;  /* 0x0000002c2d2d723e */ /* 0x000fe400000010ff */
[----:B------:R-:W-:Y:S01]  /*9ea0*/  F2FP.BF16.F32.PACK_AB R32, R12, R51 ;  /* 0x000000330c20723e */ /* 0x000fe200000010ff */
[----:B------:R-:W-:Y:S01]  /*9eb0*/  IMAD.MOV.U32 R12, RZ, RZ, R14 ;  /* 0x000000ffff0c7224 */ /* 0x000fe200078e000e */
[----:B------:R-:W-:Y:S01]  /*9ec0*/  F2FP.BF16.F32.PACK_AB R34, R34, R13 ;  /* 0x0000000d2222723e */ /* 0x000fe200000010ff */
[----:B------:R-:W-:Y:S01]  /*9ed0*/  IMAD.MOV.U32 R14, RZ, RZ, R45 ;  /* 0x000000ffff0e7224 */ /* 0x000fe200078e002d */
[----:B------:R-:W-:-:S02]  /*9ee0*/  F2FP.BF16.F32.PACK_AB R33, R54, R35 ;  /* 0x000000233621723e */ /* 0x000fc400000010ff */
[----:B------:R-:W-:Y:S01]  /*9ef0*/  MOV R13, R15 ;  /* 0x0000000f000d7202 */ /* 0x000fe20000000f00 */
[----:B------:R-:W-:Y:S01]  /*9f00*/  IMAD.MOV.U32 R15, RZ, RZ, R52 ;  /* 0x000000ffff0f7224 */ /* 0x000fe200078e0034 */
[----:B------:R-:W-:-:S07]  /*9f10*/  F2FP.BF16.F32.PACK_AB R35, R55, R58 ;  /* 0x0000003a3723723e */ /* 0x000fce00000010ff */
.L_x_546:
[----:B------:R-:W-:Y:S05]  /*9f20*/  BSYNC B1 ;  /* 0x0000000000017941 */ /* 0x000fea0003800000 */
.L_x_545:
[----:B--2---:R2:W-:Y:S01]  /*9f30*/  ST.E.128 desc[UR60][R38.64], R12 ;  /* 0x0000000c26007985 */ /* 0x0045e2000c101d3c */
[----:B------:R-:W-:-:S13]  /*9f40*/  ISETP.GE.AND P4, PT, R40, R135, PT ;  /* 0x000000872800720c */ /* 0x000fda0003f86270 */
[----:B------:R-:W-:Y:S05]  /*9f50*/  @P4 BRA `(.L_x_493) ;  /* 0x0000000400e84947 */ /* 0x000fea0003800000 */
[----:B------:R-:W-:-:S05]  /*9f60*/  IMAD.WIDE R36, R40, 0x2, R36 ;  /* 0x0000000228247825 */ /* 0x000fca00078e0224 */
[----:B---3--:R3:W-:Y:S01]  /*9f70*/  ST.E.128 desc[UR60][R36.64], R32 ;  /* 0x0000002024007985 */ /* 0x0087e2000c101d3c */
[----:B------:R-:W-:Y:S05]  /*9f80*/  BRA `(.L_x_493) ;  /* 0x0000000400dc7947 */ /* 0x000fea0003800000 */
.L_x_458:
[----:B------:R-:W2:Y:S02]  /*9f90*/  LDL R11, [R1+0x30] ;  /* 0x00003000010b7983 */ /* 0x000ea40000100800 */
[----:B--2---:R-:W-:-:S13]  /*9fa0*/  R2UR UR4, R11 ;  /* 0x000000000b0472ca */ /* 0x004fda00000e0000 */
[----:B------:R-:W-:-:S06]  /*9fb0*/  UISETP.NE.AND UP0, UPT, UR4, 0x3, UPT ;  /* 0x000000030400788c */ /* 0x000fcc000bf05270 */
[----:B------:R-:W-:-:S13]  /*9fc0*/  PLOP3.LUT P0, PT, PT, PT, UP0, 0x80, 0x0 ;  /* 0x000000000000781c */ /* 0x000fda0003f0f008 */
[----:B------:R-:W-:Y:S05]  /*9fd0*/  @!P0 BRA `(.L_x_547) ;  /* 0x0000000000048947 */ /* 0x000fea0003800000 */
[----:B------:R-:W-:Y:S01]  /*9fe0*/  BPT.TRAP 0x1 ;  /* 0x000000040000795c */ /* 0x000fe20000300000 */
.L_x_547:
[----:B------:R-:W-:Y:S01]  /*9ff0*/  IMAD R88, R18, 0x8, R2 ;  /* 0x0000000812587824 */ /* 0x000fe200078e0202 */
[----:B------:R-:W-:Y:S01]  /*a000*/  SHF.L.U32 R89, R166, 0x1f, RZ ;  /* 0x0000001fa6597819 */ /* 0x000fe200000006ff */
[----:B------:R-:W-:Y:S01]  /*a010*/  BSSY B1, `(.L_x_548) ;  /* 0x0000004000017945 */ /* 0x000fe20003800000 */
[----:B------:R-:W-:Y:S02]  /*a020*/  SHF.R.S32.HI R85, RZ, 0x1f, R84 ;  /* 0x0000001fff557819 */ /* 0x000fe40000011454 */
[----:B------:R-:W0:Y:S02]  /*a030*/  SYNCS.PHASECHK.TRANS64.TRYWAIT P4, [R88+URZ+0x2a890], R89 ;  /* 0x02a89059580075a7 */ /* 0x000e24000808017f */
[----:B0-----:R-:W-:Y:S05]  /*a040*/  @!P4 BRA `(.L_x_549) ;  /* 0x0000015400f4c947 */ /* 0x001fea0003800000 */
.L_x_804:
[----:B------:R-:W-:Y:S05]  /*a050*/  BSYNC B1 ;  /* 0x0000000000017941 */ /* 0x000fea0003800000 */
.L_x_548:
[----:B------:R-:W-:Y:S01]  /*a060*/  ULDC.64 UR4, c[0x0][0x300] ;  /* 0x0000c00000047ab9 */ /* 0x000fe20000000a00 */
[----:B-----5:R-:W-:Y:S01]  /*a070*/  SHF.R.S32.HI R86, RZ, 0x1f, R31 ;  /* 0x0000001fff567819 */ /* 0x020fe2000001141f */
[----:B------:R-:W-:Y:S02]  /*a080*/  IMAD R11, R85, UR4, RZ ;  /* 0x00000004550b7c24 */ /* 0x000fe4000f8e02ff */
[----:B------:R-:W-:-:S04]  /*a090*/  IMAD.WIDE.U32 R12, R84, UR4, RZ ;  /* 0x00000004540c7c25 */ /* 0x000fc8000f8e00ff */
[----:B------:R-:W-:Y:S01]  /*a0a0*/  IMAD R11, R84, UR5, R11 ;  /* 0x00000005540b7c24 */ /* 0x000fe2000f8e020b */
[----:B------:R-:W-:Y:S01]  /*a0b0*/  ULDC.64 UR4, c[0x0][0x310] ;  /* 0x0000c40000047ab9 */ /* 0x000fe20000000a00 */
[----:B------:R-:W-:Y:S02]  /*a0c0*/  IMAD R87, R24, -0x60, R25 ;  /* 0xffffffa018577824 */ /* 0x000fe400078e0219 */
[----:B------:R-:W-:Y:S02]  /*a0d0*/  IMAD R14, R86, UR4, RZ ;  /* 0x00000004560e7c24 */ /* 0x000fe4000f8e02ff */
[----:B------:R-:W-:Y:S01]  /*a0e0*/  IMAD.IADD R13, R13, 0x1, R11 ;  /* 0x000000010d0d7824 */ /* 0x000fe200078e020b */
[----:B------:R-:W-:Y:S01]  /*a0f0*/  VIMNMX R87, R87, 0x60, PT ;  /* 0x0000006057577848 */ /* 0x000fe20003fe0100 */
[C---:B------:R-:W-:Y:S02]  /*a100*/  IMAD R11, R31.reuse, UR5, R14 ;  /* 0x000000051f0b7c24 */ /* 0x040fe4000f8e020e */
[----:B------:R-:W-:Y:S01]  /*a110*/  IMAD.WIDE.U32 R12, R31, UR4, R12 ;  /* 0x000000041f0c7c25 */ /* 0x000fe2000f8e000c */
[----:B------:R-:W-:-:S03]  /*a120*/  ULDC.64 UR4, c[0x0][0x308] ;  /* 0x0000c20000047ab9 */ /* 0x000fc60000000a00 */
[----:B------:R-:W-:Y:S02]  /*a130*/  IMAD R15, R4, UR4, RZ ;  /* 0x00000004040f7c24 */ /* 0x000fe4000f8e02ff */
[----:B------:R-:W-:Y:S02]  /*a140*/  IMAD.IADD R13, R13, 0x1, R11 ;  /* 0x000000010d0d7824 */ /* 0x000fe400078e020b */
[C---:B------:R-:W-:Y:S02]  /*a150*/  IMAD R15, R30.reuse, UR5, R15 ;  /* 0x000000051e0f7c24 */ /* 0x040fe4000f8e020f */
[----:B------:R-:W-:Y:S01]  /*a160*/  IMAD.WIDE.U32 R12, R30, UR4, R12 ;  /* 0x000000041e0c7c25 */ /* 0x000fe2000f8e000c */
[----:B------:R-:W-:-:S03]  /*a170*/  ULDC.64 UR4, c[0x0][0x2e8] ;  /* 0x0000ba0000047ab9 */ /* 0x000fc60000000a00 */
[----:B------:R-:W-:Y:S01]  /*a180*/  IMAD.IADD R15, R13, 0x1, R15 ;  /* 0x000000010d0f7824 */ /* 0x000fe200078e020f */
[C---:B------:R-:W-:Y:S01]  /*a190*/  LEA R38, P4, R12.reuse, UR4, 0x1 ;  /* 0x000000040c267c11 */ /* 0x040fe2000f8808ff */
[----:B------:R-:W-:Y:S01]  /*a1a0*/  IMAD.IADD R40, R87, 0x1, -R165 ;  /* 0x0000000157287824 */ /* 0x000fe200078e0aa5 */
[----:B------:R-:W-:Y:S02]  /*a1b0*/  UMOV UR4, 0xffffffff ;  /* 0xffffffff00047882 */ /* 0x000fe40000000000 */
[----:B------:R-:W-:Y:S02]  /*a1c0*/  LEA.HI.X R39, R12, UR5, R15, 0x1, P4 ;  /* 0x000000050c277c11 */ /* 0x000fe4000a0f0c0f */
[----:B------:R-:W-:Y:S01]  /*a1d0*/  ISETP.GE.AND P4, PT, R40, 0x1, PT ;  /* 0x000000012800780c */ /* 0x000fe20003f86270 */
[----:B------:R-:W-:-:S12]  /*a1e0*/  BRA.DIV UR4, `(.L_x_550) ;  /* 0x0000015604a07947 */ /* 0x000fd8000b800000 */
[----:B------:R1:W2:Y:S04]  /*a1f0*/  SHFL.IDX PT, R37, R39, RZ, 0x1c1f ;  /* 0x001c1fff27257589 */ /* 0x0002a800000e0000 */
[----:B------:R1:W3:Y:S02]  /*a200*/  SHFL.IDX PT, R36, R38, RZ, 0x1c1f ;  /* 0x001c1fff26247589 */ /* 0x0002e400000e0000 */
.L_x_808:
[----:B------:R-:W-:Y:S04]  /*a210*/  BSSY B1, `(.L_x_551) ;  /* 0x0000025000017945 */ /* 0x000fe80003800000 */
[----:B------:R-:W-:Y:S05]  /*a220*/  @!P4 BRA `(.L_x_552) ;  /* 0x00000000008cc947 */ /* 0x000fea0003800000 */
[----:B------:R-:W-:Y:S02]  /*a230*/  ULDC UR4, c[0x0][0x2f4] ;  /* 0x0000bd0000047ab9 */ /* 0x000fe40000000800 */
[----:B------:R-:W-:-:S13]  /*a240*/  ISETP.GE.AND P4, PT, R16, UR4, PT ;  /* 0x0000000410007c0c */ /* 0x000fda000bf86270 */
[----:B------:R-:W4:Y:S01]  /*a250*/  @!P4 LDS.128 R12, [R33] ;  /* 0x00000000210cc984 */ /* 0x000f220000000c00 */
[----:B---3--:R-:W-:-:S04]  /*a260*/  @!P4 LEA R34, P5, R16, R36, 0x1 ;  /* 0x000000241022c211 */ /* 0x008fc800078a08ff */
[----:B--2---:R-:W-:Y:S02]  /*a270*/  @!P4 LEA.HI.X R35, R16, R37, R17, 0x1, P5 ;  /* 0x000000251023c211 */ /* 0x004fe400028f0c11 */
[----:B------:R-:W-:-:S13]  /*a280*/  ISETP.GE.AND P5, PT, R0, UR4, PT ;  /* 0x0000000400007c0c */ /* 0x000fda000bfa6270 */
[----:B------:R-:W-:Y:S01]  /*a290*/  @!P5 SHF.L.U32 R11, R162, 0x3, RZ ;  /* 0x00000003a20bd819 */ /* 0x000fe200000006ff */
[----:B----4-:R2:W-:Y:S01]  /*a2a0*/  @!P4 ST.E.128 desc[UR60][R34.64], R12 ;  /* 0x0000000c2200c985 */ /* 0x0105e2000c101d3c */
[----:B------:R-:W-:-:S03]  /*a2b0*/  ISETP.GE.AND P4, PT, R3, UR4, PT ;  /* 0x0000000403007c0c */ /* 0x000fc6000bf86270 */
[----:B------:R-:W3:Y:S01]  /*a2c0*/  @!P5 LDS.128 R12, [R32] ;  /* 0x00000000200cd984 */ /* 0x000ee20000000c00 */
[----:B--2---:R-:W-:Y:S02]  /*a2d0*/  @!P5 IMAD.MOV.U32 R34, RZ, RZ, R36 ;  /* 0x000000ffff22d224 */ /* 0x004fe400078e0024 */
[----:B------:R-:W-:Y:S02]  /*a2e0*/  @!P5 IMAD.MOV.U32 R35, RZ, RZ, R37 ;  /* 0x000000ffff23d224 */ /* 0x000fe400078e0025 */
[----:B------:R-:W-:-:S05]  /*a2f0*/  @!P5 IMAD.WIDE R34, R11, 0x2, R34 ;  /* 0x000000020b22d825 */ /* 0x000fca00078e0222 */
[----:B------:R-:W-:Y:S01]  /*a300*/  @!P4 IMAD.SHL.U32 R11, R163, 0x8, RZ ;  /* 0x00000008a30bc824 */ /* 0x000fe200078e00ff */
[----:B---3--:R2:W-:Y:S01]  /*a310*/  @!P5 ST.E.128 desc[UR60][R34.64], R12 ;  /* 0x0000000c2200d985 */ /* 0x0085e2000c101d3c */
[----:B------:R-:W-:-:S03]  /*a320*/  ISETP.GE.AND P5, PT, R19, UR4, PT ;  /* 0x0000000413007c0c */ /* 0x000fc6000bfa6270 */
[----:B------:R-:W3:Y:S01]  /*a330*/  @!P4 LDS.128 R12, [R33+0x3000] ;  /* 0x00300000210cc984 */ /* 0x000ee20000000c00 */
[----:B--2---:R-:W-:Y:S02]  /*a340*/  @!P4 IMAD.MOV.U32 R34, RZ, RZ, R36 ;  /* 0x000000ffff22c224 */ /* 0x004fe400078e0024 */
[----:B------:R-:W-:Y:S02]  /*a350*/  @!P4 IMAD.MOV.U32 R35, RZ, RZ, R37 ;  /* 0x000000ffff23c224 */ /* 0x000fe400078e0025 */
[----:B------:R-:W-:-:S05]  /*a360*/  @!P4 IMAD.WIDE R34, R11, 0x2, R34 ;  /* 0x000000020b22c825 */ /* 0x000fca00078e0222 */
[----:B---3--:R2:W-:Y:S04]  /*a370*/  @!P4 ST.E.128 desc[UR60][R34.64], R12 ;  /* 0x0000000c2200c985 */ /* 0x0085e8000c101d3c */
[----:B------:R-:W3:Y:S01]  /*a380*/  @!P5 LDS.128 R12, [R32+0x3000] ;  /* 0x00300000200cd984 */ /* 0x000ee20000000c00 */
[----:B--2---:R-:W-:-:S04]  /*a390*/  @!P5 LEA R34, P4, R19, R36, 0x1 ;  /* 0x000000241322d211 */ /* 0x004fc800078808ff */
[----:B------:R-:W-:Y:S02]  /*a3a0*/  @!P5 LEA.HI.X R35, R19, R37, R164, 0x1, P4 ;  /* 0x000000251323d211 */ /* 0x000fe400020f0ca4 */
[----:B------:R-:W-:-:S03]  /*a3b0*/  ISETP.GE.AND P4, PT, R22, UR4, PT ;  /* 0x0000000416007c0c */ /* 0x000fc6000bf86270 */
[----:B---3--:R2:W-:Y:S10]  /*a3c0*/  @!P5 ST.E.128 desc[UR60][R34.64], R12 ;  /* 0x0000000c2200d985 */ /* 0x0085f4000c101d3c */
[----:B------:R-:W3:Y:S01]  /*a3d0*/  @!P4 LDS.128 R12, [R33+0x6000] ;  /* 0x00600000210cc984 */ /* 0x000ee20000000c00 */
[----:B--2---:R-:W-:-:S04]  /*a3e0*/  @!P4 LEA R34, P5, R22, R36, 0x1 ;  /* 0x000000241622c211 */ /* 0x004fc800078a08ff */
[----:B------:R-:W-:Y:S02]  /*a3f0*/  @!P4 LEA.HI.X R35, R22, R37, R175, 0x1, P5 ;  /* 0x000000251623c211 */ /* 0x000fe400028f0caf */
[----:B------:R-:W-:-:S03]  /*a400*/  ISETP.GE.AND P5, PT, R23, UR4, PT ;  /* 0x0000000417007c0c */ /* 0x000fc6000bfa6270 */
[----:B---3--:R2:W-:Y:S10]  /*a410*/  @!P4 ST.E.128 desc[UR60][R34.64], R12 ;  /* 0x0000000c2200c985 */ /* 0x0085f4000c101d3c */
[----:B------:R-:W3:Y:S01]  /*a420*/  @!P5 LDS.128 R12, [R32+0x6000] ;  /* 0x00600000200cd984 */ /* 0x000ee20000000c00 */
[----:B--2---:R-:W-:-:S04]  /*a430*/  @!P5 LEA R34, P4, R23, R36, 0x1 ;  /* 0x000000241722d211 */ /* 0x004fc800078808ff */
[----:B------:R-:W-:-:S05]  /*a440*/  @!P5 LEA.HI.X R35, R23, R37, R174, 0x1, P4 ;  /* 0x000000251723d211 */ /* 0x000fca00020f0cae */
[----:B---3--:R4:W-:Y:S04]  /*a450*/  @!P5 ST.E.128 desc[UR60][R34.64], R12 ;  /* 0x0000000c2200d985 */ /* 0x0089e8000c101d3c */
.L_x_552:
[----:B------:R-:W-:Y:S05]  /*a460*/  BSYNC B1 ;  /* 0x0000000000017941 */ /* 0x000fea0003800000 */
.L_x_551:
[----:B------:R-:W-:-:S03]  /*a470*/  UMOV UR4, 0xffffffff ;  /* 0xffffffff00047882 */ /* 0x000fc60000000000 */
[----:B------:R-:W-:Y:S05]  /*a480*/  BRA.DIV UR4, `(.L_x_553) ;  /* 0x0000015604447947 */ /* 0x000fea000b800000 */
[----:B--2---:R2:W0:Y:S04]  /*a490*/  SHFL.IDX PT, R37, R39, 0x1, 0x1c1f ;  /* 0x003c1f0027257f89 */ /* 0x00442800000e0000 */
[----:B---3--:R2:W3:Y:S02]  /*a4a0*/  SHFL.IDX PT, R36, R38, 0x1, 0x1c1f ;  /* 0x003c1f0026247f89 */ /* 0x0084e400000e0000 */
.L_x_812:
[----:B------:R-:W-:-:S13]  /*a4b0*/  ISETP.GE.AND P4, PT, R40, 0x41, PT ;  /* 0x000000412800780c */ /* 0x000fda0003f86270 */
[----:B------:R-:W-:Y:S05]  /*a4c0*/  @!P4 BRA `(.L_x_493) ;  /* 0x00000000008cc947 */ /* 0x000fea0003800000 */
[----:B------:R-:W-:Y:S02]  /*a4d0*/  ULDC UR4, c[0x0][0x2f4] ;  /* 0x0000bd0000047ab9 */ /* 0x000fe40000000800 */
[----:B------:R-:W-:-:S13]  /*a4e0*/  ISETP.GE.AND P4, PT, R16, UR4, PT ;  /* 0x0000000410007c0c */ /* 0x000fda000bf86270 */
[----:B----4-:R-:W4:Y:S01]  /*a4f0*/  @!P4 LDS.128 R12, [R33+0x2000] ;  /* 0x00200000210cc984 */ /* 0x010f220000000c00 */
[----:B---3--:R-:W-:-:S04]  /*a500*/  @!P4 LEA R34, P5, R16, R36, 0x1 ;  /* 0x000000241022c211 */ /* 0x008fc800078a08ff */
[----:B0-----:R-:W-:Y:S02]  /*a510*/  @!P4 LEA.HI.X R35, R16, R37, R17, 0x1, P5 ;  /* 0x000000251023c211 */ /* 0x001fe400028f0c11 */
[----:B------:R-:W-:-:S13]  /*a520*/  ISETP.GE.AND P5, PT, R0, UR4, PT ;  /* 0x0000000400007c0c */ /* 0x000fda000bfa6270 */
[----:B------:R-:W-:Y:S01]  /*a530*/  @!P5 IMAD.SHL.U32 R11, R162, 0x8, RZ ;  /* 0x00000008a20bd824 */ /* 0x000fe200078e00ff */
[----:B----4-:R0:W-:Y:S01]  /*a540*/  @!P4 ST.E.128 desc[UR60][R34.64], R12 ;  /* 0x0000000c2200c985 */ /* 0x0101e2000c101d3c */
[----:B------:R-:W-:-:S03]  /*a550*/  ISETP.GE.AND P4, PT, R3, UR4, PT ;  /* 0x0000000403007c0c */ /* 0x000fc6000bf86270 */
[----:B------:R-:W3:Y:S01]  /*a560*/  @!P5 LDS.128 R12, [R32+0x2000] ;  /* 0x00200000200cd984 */ /* 0x000ee20000000c00 */
[----:B0-----:R-:W-:Y:S01]  /*a570*/  @!P5 MOV R35, R37 ;  /* 0x000000250023d202 */ /* 0x001fe20000000f00 */
[----:B------:R-:W-:-:S04]  /*a580*/  @!P5 IMAD.MOV.U32 R34, RZ, RZ, R36 ;  /* 0x000000ffff22d224 */ /* 0x000fc800078e0024 */
[----:B------:R-:W-:-:S04]  /*a590*/  @!P5 IMAD.WIDE R34, R11, 0x2, R34 ;  /* 0x000000020b22d825 */ /* 0x000fc800078e0222 */
[----:B------:R-:W-:Y:S01]  /*a5a0*/  @!P4 IMAD.SHL.U32 R11, R163, 0x8, RZ ;  /* 0x00000008a30bc824 */ /* 0x000fe200078e00ff */
[----:B---3--:R0:W-:Y:S01]  /*a5b0*/  @!P5 ST.E.128 desc[UR60][R34.64], R12 ;  /* 0x0000000c2200d985 */ /* 0x0081e2000c101d3c */
[----:B------:R-:W-:-:S03]  /*a5c0*/  ISETP.GE.AND P5, PT, R19, UR4, PT ;  /* 0x0000000413007c0c */ /* 0x000fc6000bfa6270 */
[----:B------:R-:W3:Y:S01]  /*a5d0*/  @!P4 LDS.128 R12, [R33+0x5000] ;  /* 0x00500000210cc984 */ /* 0x000ee20000000c00 */
[----:B0-----:R-:W-:Y:S02]  /*a5e0*/  @!P4 IMAD.MOV.U32 R34, RZ, RZ, R36 ;  /* 0x000000ffff22c224 */ /* 0x001fe400078e0024 */
[----:B------:R-:W-:Y:S02]  /*a5f0*/  @!P4 IMAD.MOV.U32 R35, RZ, RZ, R37 ;  /* 0x000000ffff23c224 */ /* 0x000fe400078e0025 */
[----:B------:R-:W-:-:S05]  /*a600*/  @!P4 IMAD.WIDE R34, R11, 0x2, R34 ;  /* 0x000000020b22c825 */ /* 0x000fca00078e0222 */
[----:B---3--:R0:W-:Y:S04]  /*a610*/  @!P4 ST.E.128 desc[UR60][R34.64], R12 ;  /* 0x0000000c2200c985 */ /* 0x0081e8000c101d3c */
[----:B------:R-:W3:Y:S01]  /*a620*/  @!P5 LDS.128 R12, [R32+0x5000] ;  /* 0x00500000200cd984 */ /* 0x000ee20000000c00 */
[----:B0-----:R-:W-:-:S04]  /*a630*/  @!P5 LEA R34, P4, R19, R36, 0x1 ;  /* 0x000000241322d211 */ /* 0x001fc800078808ff */
[----:B------:R-:W-:Y:S02]  /*a640*/  @!P5 LEA.HI.X R35, R19, R37, R164, 0x1, P4 ;  /* 0x000000251323d211 */ /* 0x000fe400020f0ca4 */
[----:B------:R-:W-:-:S03]  /*a650*/  ISETP.GE.AND P4, PT, R22, UR4, PT ;  /* 0x0000000416007c0c */ /* 0x000fc6000bf86270 */
[----:B---3--:R0:W-:Y:S10]  /*a660*/  @!P5 ST.E.128 desc[UR60][R34.64], R12 ;  /* 0x0000000c2200d985 */ /* 0x0081f4000c101d3c */
[----:B------:R-:W3:Y:S01]  /*a670*/  @!P4 LDS.128 R12, [R33+0x8000] ;  /* 0x00800000210cc984 */ /* 0x000ee20000000c00 */
[----:B0-----:R-:W-:-:S04]  /*a680*/  @!P4 LEA R34, P5, R22, R36, 0x1 ;  /* 0x000000241622c211 */ /* 0x001fc800078a08ff */
[----:B------:R-:W-:Y:S02]  /*a690*/  @!P4 LEA.HI.X R35, R22, R37, R175, 0x1, P5 ;  /* 0x000000251623c211 */ /* 0x000fe400028f0caf */
[----:B------:R-:W-:-:S03]  /*a6a0*/  ISETP.GE.AND P5, PT, R23, UR4, PT ;  /* 0x0000000417007c0c */ /* 0x000fc6000bfa6270 */
[----:B---3--:R-:W-:Y:S10]  /*a6b0*/  @!P4 ST.E.128 desc[UR60][R34.64], R12 ;  /* 0x0000000c2200c985 */ /* 0x008ff4000c101d3c */
[----:B------:R0:W3:Y:S02]  /*a6c0*/  @!P5 LDS.128 R12, [R32+0x8000] ;  /* 0x00800000200cd984 */ /* 0x0000e40000000c00 */
[----:B0-----:R-:W-:-:S04]  /*a6d0*/  @!P5 LEA R32, P4, R23, R36, 0x1 ;  /* 0x000000241720d211 */ /* 0x001fc800078808ff */
[----:B------:R-:W-:-:S05]  /*a6e0*/  @!P5 LEA.HI.X R33, R23, R37, R174, 0x1, P4 ;  /* 0x000000251721d211 */ /* 0x000fca00020f0cae */
[----:B---3--:R0:W-:Y:S04]  /*a6f0*/  @!P5 ST.E.128 desc[UR60][R32.64], R12 ;  /* 0x0000000c2000d985 */ /* 0x0081e8000c101d3c */
.L_x_493:
[----:B------:R-:W-:Y:S05]  /*a700*/  BSYNC B0 ;  /* 0x0000000000007941 */ /* 0x000fea0003800000 */
.L_x_457:
[----:B0--3--:R-:W0:Y:S01]  /*a710*/  S2R R11, SR_TID.X ;  /* 0x00000000000b7919 */ /* 0x009e220000002100 */
[----:B------:R-:W-:Y:S01]  /*a720*/  @!PT LDS RZ, [RZ] ;  /* 0x00000000fffff984 */ /* 0x000fe20000000800 */
[----:B------:R-:W-:Y:S01]  /*a730*/  @!PT LDS RZ, [RZ] ;  /* 0x00000000fffff984 */ /* 0x000fe20000000800 */
[----:B------:R-:W-:Y:S01]  /*a740*/  @!PT LDS RZ, [RZ] ;  /* 0x00000000fffff984 */ /* 0x000fe20000000800 */
[----:B------:R-:W-:Y:S01]  /*a750*/  @!PT LDS RZ, [RZ] ;  /* 0x00000000fffff984 */ /* 0x000fe20000000800 */
[----:B------:R3:W-:Y:S06]  /*a760*/  MEMBAR.ALL.CTA ;  /* 0x0000000000007992 */ /* 0x0007ec0000008000 */
[----:B---3--:R-:W3:Y:S01]  /*a770*/  FENCE.VIEW.ASYNC.S ;  /* 0x00000000000073c6 */ /* 0x008ee20000000000 */
[----:B------:R-:W-:Y:S05]  /*a780*/  WARPSYNC.ALL ;  /* 0x0000000000007948 */ /* 0x000fea0003800000 */
[----:B------:R-:W-:Y:S01]  /*a790*/  BSSY B0, `(.L_x_554) ;  /* 0x0000009000007945 */ /* 0x000fe20003800000 */
[----:B0-----:R-:W-:Y:S01]  /*a7a0*/  LOP3.LUT R11, R11, 0x7f, RZ, 0xc0, !PT ;  /* 0x0000007f0b0b7812 */ /* 0x001fe200078ec0ff */
[----:B---3--:R0:W-:Y:S03]  /*a7b0*/  BAR.SYNC.DEFER_BLOCKING R148, 0x80 ;  /* 0x000200940000751d */ /* 0x0081e60000010000 */
[----:B------:R-:W-:-:S13]  /*a7c0*/  ISETP.NE.AND P4, PT, R11, RZ, PT ;  /* 0x000000ff0b00720c */ /* 0x000fda0003f85270 */
[----:B------:R-:W-:-:S05]  /*a7d0*/  @!P4 VIADD R11, R88, 0x2a8a0 ;  /* 0x0002a8a0580bc836 */ /* 0x000fca0000000000 */
[----:B------:R-:W-:-:S04]  /*a7e0*/  @!P4 PRMT R11, RZ, 0x654, R11 ;  /* 0x00000654ff0bc816 */ /* 0x000fc8000000000b */
[----:B------:R0:W-:Y:S01]  /*a7f0*/  @!P4 SYNCS.ARRIVE.TRANS64.RED.A1T0 RZ, [R11+URZ], RZ ;  /* 0x000000ff0bffc9a7 */ /* 0x0001e2000810043f */
[----:B------:R-:W-:Y:S05]  /*a800*/  @!P0 BRA `(.L_x_555) ;  /* 0x0000000000048947 */ /* 0x000fea0003800000 */
[----:B------:R-:W-:Y:S01]  /*a810*/  BPT.TRAP 0x1 ;  /* 0x000000040000795c */ /* 0x000fe20000300000 */
.L_x_555:
[----:B------:R-:W-:Y:S05]  /*a820*/  BSYNC B0 ;  /* 0x0000000000007941 */ /* 0x000fea0003800000 */
.L_x_554:
[----:B------:R-:W3:Y:S01]  /*a830*/  SYNCS.PHASECHK.TRANS64.TRYWAIT P0, [R88+URZ+0x2a8b0], R89 ;  /* 0x02a8b059580075a7 */ /* 0x000ee2000800017f */
[----:B------:R-:W-:Y:S04]  /*a840*/  BSSY B0, `(.L_x_556) ;  /* 0x0000002000007945 */ /* 0x000fe80003800000 */
[----:B---3--:R-:W-:Y:S05]  /*a850*/  @!P0 BRA `(.L_x_557) ;  /* 0x00000150009c8947 */ /* 0x008fea0003800000 */
.L_x_813:
[----:B------:R-:W-:Y:S05]  /*a860*/  BSYNC B0 ;  /* 0x0000000000007941 */ /* 0x000fea0003800000 */
.L_x_556:
[----:B------:R-:W-:Y:S01]  /*a870*/  ULDC.64 UR4, c[0x0][0x328] ;  /* 0x0000ca0000047ab9 */ /* 0x000fe20000000a00 */
[----:B------:R-:W-:Y:S01]  /*a880*/  IMAD.IADD R87, R87, 0x1, -R165 ;  /* 0x0000000157577824 */ /* 0x000fe200078e0aa5 */
[----:B------:R-:W-:Y:S01]  /*a890*/  BSSY B0, `(.L_x_558) ;  /* 0x000002e000007945 */ /* 0x000fe20003800000 */
[----:B------:R-:W-:Y:S02]  /*a8a0*/  IMAD R85, R85, UR4, RZ ;  /* 0x0000000455557c24 */ /* 0x000fe4000f8e02ff */
[----:B--2-4-:R-:W-:Y:S01]  /*a8b0*/  IMAD.WIDE.U32 R12, R84, UR4, RZ ;  /* 0x00000004540c7c25 */ /* 0x014fe2000f8e00ff */
[----:B------:R-:W-:-:S03]  /*a8c0*/  ISETP.GE.AND P0, PT, R87, 0x1, PT ;  /* 0x000000015700780c */ /* 0x000fc60003f06270 */
[----:B------:R-:W-:Y:S01]  /*a8d0*/  IMAD R85, R84, UR5, R85 ;  /* 0x0000000554557c24 */ /* 0x000fe2000f8e0255 */
[----:B------:R-:W-:Y:S01]  /*a8e0*/  ULDC.64 UR4, c[0x0][0x338] ;  /* 0x0000ce0000047ab9 */ /* 0x000fe20000000a00 */
[----:B------:R-:W-:Y:S02]  /*a8f0*/  IMAD R14, R18, 0x3000, R5 ;  /* 0x00003000120e7824 */ /* 0x000fe400078e0205 */
[----:B------:R-:W-:Y:S02]  /*a900*/  IMAD R86, R86, UR4, RZ ;  /* 0x0000000456567c24 */ /* 0x000fe4000f8e02ff */
[----:B------:R-:W-:Y:S02]  /*a910*/  IMAD.IADD R13, R13, 0x1, R85 ;  /* 0x000000010d0d7824 */ /* 0x000fe400078e0255 */
[C---:B0-----:R-:W-:Y:S02]  /*a920*/  IMAD R11, R31.reuse, UR5, R86 ;  /* 0x000000051f0b7c24 */ /* 0x041fe4000f8e0256 */
        /* <DEDUP_REMOVED lines=8> */
[----:B------:R-:W-:Y:S01]  /*a9b0*/  IADD3 R11, R13, R11, RZ ;  /* 0x0000000b0d0b7210 */ /* 0x000fe20007ffe0ff */
[--C-:B------:R-:W-:Y:S01]  /*a9c0*/  IMAD R36, R14, 0x2, R125.reuse ;  /* 0x000000020e247824 */ /* 0x100fe200078e027d */
[----:B------:R-:W-:Y:S01]  /*a9d0*/  LEA R31, P5, R12, UR4, 0x1 ;  /* 0x000000040c1f7c11 */ /* 0x000fe2000f8a08ff */
[----:B------:R-:W-:-:S03]  /*a9e0*/  IMAD R37, R32, 0x2, R125 ;  /* 0x0000000220257824 */ /* 0x000fc600078e027d */
[----:B------:R-:W-:Y:S01]  /*a9f0*/  LEA.HI.X R11, R12, UR5, R11, 0x1, P5 ;  /* 0x000000050c0b7c11 */ /* 0x000fe2000a8f0c0b */
[----:B------:R0:W2:Y:S04]  /*aa00*/  SHFL.IDX PT, R32, R31, RZ, 0x1c1f ;  /* 0x001c1fff1f207589 */ /* 0x0000a800000e0000 */
[----:B------:R0:W4:Y:S01]  /*aa10*/  SHFL.IDX PT, R33, R11, RZ, 0x1c1f ;  /* 0x001c1fff0b217589 */ /* 0x00012200000e0000 */
[----:B------:R-:W-:Y:S05]  /*aa20*/  @!P0 BRA `(.L_x_559) ;  /* 0x0000000000508947 */ /* 0x000fea0003800000 */
[----:B------:R-:W-:-:S13]  /*aa30*/  ISETP.NE.AND P5, PT, R6, RZ, PT ;  /* 0x000000ff0600720c */ /* 0x000fda0003fa5270 */
[----:B------:R-:W5:Y:S01]  /*aa40*/  @P5 LDS.128 R12, [R36] ;  /* 0x00000000240c5984 */ /* 0x000f620000000c00 */
[----:B--2---:R-:W-:-:S04]  /*aa50*/  @P5 LEA R34, P0, R16, R32, 0x1 ;  /* 0x0000002010225211 */ /* 0x004fc800078008ff */
[----:B----4-:R-:W-:Y:S02]  /*aa60*/  @P5 LEA.HI.X R35, R16, R33, R17, 0x1, P0 ;  /* 0x0000002110235211 */ /* 0x010fe400000f0c11 */
[----:B------:R-:W-:-:S13]  /*aa70*/  ISETP.NE.AND P0, PT, R20, RZ, PT ;  /* 0x000000ff1400720c */ /* 0x000fda0003f05270 */
[----:B-1----:R-:W-:Y:S01]  /*aa80*/  @P0 IMAD.SHL.U32 R39, R162, 0x8, RZ ;  /* 0x00000008a2270824 */ /* 0x002fe200078e00ff */
[----:B-----5:R1:W-:Y:S01]  /*aa90*/  @P5 ST.E.128 desc[UR60][R34.64], R12 ;  /* 0x0000000c22005985 */ /* 0x0203e2000c101d3c */
[----:B------:R-:W-:-:S03]  /*aaa0*/  ISETP.NE.AND P5, PT, R21, RZ, PT ;  /* 0x000000ff1500720c */ /* 0x000fc60003fa5270 */
[----:B------:R-:W2:Y:S01]  /*aab0*/  @P0 LDS.128 R12, [R37] ;  /* 0x00000000250c0984 */ /* 0x000ea20000000c00 */
[----:B-1----:R-:W-:-:S09]  /*aac0*/  @P0 IMAD.WIDE R34, R39, 0x2, R32 ;  /* 0x0000000227220825 */ /* 0x002fd200078e0220 */
[----:B------:R-:W-:Y:S01]  /*aad0*/  @P5 IMAD.SHL.U32 R39, R163, 0x8, RZ ;  /* 0x00000008a3275824 */ /* 0x000fe200078e00ff */
[----:B--2---:R1:W-:Y:S01]  /*aae0*/  @P0 ST.E.128 desc[UR60][R34.64], R12 ;  /* 0x0000000c22000985 */ /* 0x0043e2000c101d3c */
[----:B------:R-:W-:-:S03]  /*aaf0*/  ISETP.NE.AND P0, PT, R26, RZ, PT ;  /* 0x000000ff1a00720c */ /* 0x000fc60003f05270 */
[----:B------:R-:W2:Y:S01]  /*ab00*/  @P5 LDS.128 R12, [R36+0x3000] ;  /* 0x00300000240c5984 */ /* 0x000ea20000000c00 */
[----:B-1----:R-:W-:-:S05]  /*ab10*/  @P5 IMAD.WIDE R34, R39, 0x2, R32 ;  /* 0x0000000227225825 */ /* 0x002fca00078e0220 */
[----:B--2---:R-:W-:Y:S04]  /*ab20*/  @P5 ST.E.128 desc[UR60][R34.64], R12 ;  /* 0x0000000c22005985 */ /* 0x004fe8000c101d3c */
[C---:B------:R-:W-:Y:S01]  /*ab30*/  @P0 LEA R32, P5, R19.reuse, R32, 0x1 ;  /* 0x0000002013200211 */ /* 0x040fe200078a08ff */
[----:B------:R-:W1:Y:S03]  /*ab40*/  @P0 LDS.128 R12, [R37+0x3000] ;  /* 0x00300000250c0984 */ /* 0x000e660000000c00 */
[----:B------:R-:W-:-:S05]  /*ab50*/  @P0 LEA.HI.X R33, R19, R33, R164, 0x1, P5 ;  /* 0x0000002113210211 */ /* 0x000fca00028f0ca4 */
[----:B-1----:R1:W-:Y:S04]  /*ab60*/  @P0 ST.E.128 desc[UR60][R32.64], R12 ;  /* 0x0000000c20000985 */ /* 0x0023e8000c101d3c */
.L_x_559:
[----:B------:R-:W-:Y:S05]  /*ab70*/  BSYNC B0 ;  /* 0x0000000000007941 */ /* 0x000fea0003800000 */
.L_x_558:
[----:B------:R-:W-:Y:S01]  /*ab80*/  ISETP.GE.AND P0, PT, R87, 0x41, PT ;  /* 0x000000415700780c */ /* 0x000fe20003f06270 */
[----:B-1--4-:R1:W4:Y:S01]  /*ab90*/  SHFL.IDX PT, R33, R11, 0x1, 0x1c1f ;  /* 0x003c1f000b217f89 */ /* 0x01232200000e0000 */
[----:B------:R-:W-:Y:S03]  /*aba0*/  BSSY B0, `(.L_x_560) ;  /* 0x0000017000007945 */ /* 0x000fe60003800000 */
[----:B--2---:R1:W2:Y:S08]  /*abb0*/  SHFL.IDX PT, R32, R31, 0x1, 0x1c1f ;  /* 0x003c1f001f207f89 */ /* 0x0042b000000e0000 */
[----:B-1----:R-:W-:Y:S05]  /*abc0*/  @!P0 BRA `(.L_x_561) ;  /* 0x0000000000508947 */ /* 0x002fea0003800000 */
[----:B------:R-:W-:-:S13]  /*abd0*/  ISETP.NE.AND P5, PT, R6, RZ, PT ;  /* 0x000000ff0600720c */ /* 0x000fda0003fa5270 */
[----:B------:R-:W1:Y:S01]  /*abe0*/  @P5 LDS.128 R12, [R36+0x2000] ;  /* 0x00200000240c5984 */ /* 0x000e620000000c00 */
[----:B--2---:R-:W-:-:S04]  /*abf0*/  @P5 LEA R34, P0, R16, R32, 0x1 ;  /* 0x0000002010225211 */ /* 0x004fc800078008ff */
[----:B----4-:R-:W-:Y:S02]  /*ac00*/  @P5 LEA.HI.X R35, R16, R33, R17, 0x1, P0 ;  /* 0x0000002110235211 */ /* 0x010fe400000f0c11 */
[----:B------:R-:W-:-:S13]  /*ac10*/  ISETP.NE.AND P0, PT, R20, RZ, PT ;  /* 0x000000ff1400720c */ /* 0x000fda0003f05270 */
[----:B0-----:R-:W-:Y:S01]  /*ac20*/  @P0 IMAD.SHL.U32 R11, R162, 0x8, RZ ;  /* 0x00000008a20b0824 */ /* 0x001fe200078e00ff */
[----:B-1----:R0:W-:Y:S01]  /*ac30*/  @P5 ST.E.128 desc[UR60][R34.64], R12 ;  /* 0x0000000c22005985 */ /* 0x0021e2000c101d3c */
[----:B------:R-:W-:-:S03]  /*ac40*/  ISETP.NE.AND P5, PT, R21, RZ, PT ;  /* 0x000000ff1500720c */ /* 0x000fc60003fa5270 */
[----:B------:R-:W1:Y:S01]  /*ac50*/  @P0 LDS.128 R12, [R37+0x2000] ;  /* 0x00200000250c0984 */ /* 0x000e620000000c00 */
[----:B0-----:R-:W-:-:S09]  /*ac60*/  @P0 IMAD.WIDE R34, R11, 0x2, R32 ;  /* 0x000000020b220825 */ /* 0x001fd200078e0220 */
[----:B------:R-:W-:Y:S01]  /*ac70*/  @P5 IMAD.SHL.U32 R11, R163, 0x8, RZ ;  /* 0x00000008a30b5824 */ /* 0x000fe200078e00ff */
[----:B-1----:R0:W-:Y:S01]  /*ac80*/  @P0 ST.E.128 desc[UR60][R34.64], R12 ;  /* 0x0000000c22000985 */ /* 0x0021e2000c101d3c */
[----:B------:R-:W-:-:S03]  /*ac90*/  ISETP.NE.AND P0, PT, R26, RZ, PT ;  /* 0x000000ff1a00720c */ /* 0x000fc60003f05270 */
[----:B------:R-:W1:Y:S01]  /*aca0*/  @P5 LDS.128 R12, [R36+0x5000] ;  /* 0x00500000240c5984 */ /* 0x000e620000000c00 */
[----:B0-----:R-:W-:-:S05]  /*acb0*/  @P5 IMAD.WIDE R34, R11, 0x2, R32 ;  /* 0x000000020b225825 */ /* 0x001fca00078e0220 */
[----:B-1----:R-:W-:Y:S04]  /*acc0*/  @P5 ST.E.128 desc[UR60][R34.64], R12 ;  /* 0x0000000c22005985 */ /* 0x002fe8000c101d3c */
[C---:B------:R-:W-:Y:S01]  /*acd0*/  @P0 LEA R32, P5, R19.reuse, R32, 0x1 ;  /* 0x0000002013200211 */ /* 0x040fe200078a08ff */
[----:B------:R-:W0:Y:S03]  /*ace0*/  @P0 LDS.128 R12, [R37+0x5000] ;  /* 0x00500000250c0984 */ /* 0x000e260000000c00 */
[----:B------:R-:W-:-:S05]  /*acf0*/  @P0 LEA.HI.X R33, R19, R33, R164, 0x1, P5 ;  /* 0x0000002113210211 */ /* 0x000fca00028f0ca4 */
[----:B0-----:R1:W-:Y:S04]  /*ad00*/  @P0 ST.E.128 desc[UR60][R32.64], R12 ;  /* 0x0000000c20000985 */ /* 0x0013e8000c101d3c */
.L_x_561:
[----:B------:R-:W-:Y:S05]  /*ad10*/  BSYNC B0 ;  /* 0x0000000000007941 */ /* 0x000fea0003800000 */
.L_x_560:
[----:B------:R-:W-:Y:S01]  /*ad20*/  @!PT LDS RZ, [RZ] ;  /* 0x00000000fffff984 */ /* 0x000fe20000000800 */
[----:B------:R-:W-:Y:S01]  /*ad30*/  @!PT LDS RZ, [RZ] ;  /* 0x00000000fffff984 */ /* 0x000fe20000000800 */
[----:B------:R-:W-:Y:S01]  /*ad40*/  @!PT LDS RZ, [RZ] ;  /* 0x00000000fffff984 */ /* 0x000fe20000000800 */
[----:B------:R-:W-:Y:S01]  /*ad50*/  @!PT LDS RZ, [RZ] ;  /* 0x00000000fffff984 */ /* 0x000fe20000000800 */
[----:B------:R5:W-:Y:S06]  /*ad60*/  MEMBAR.ALL.CTA ;  /* 0x0000000000007992 */ /* 0x000bec0000008000 */
[----:B-----5:R-:W5:Y:S01]  /*ad70*/  FENCE.VIEW.ASYNC.S ;  /* 0x00000000000073c6 */ /* 0x020f620000000000 */
[----:B---3--:R-:W-:Y:S01]  /*ad80*/  @!P4 IADD3 R88, R88, 0x2a8c0, RZ ;  /* 0x0002a8c05858c810 */ /* 0x008fe20007ffe0ff */
[----:B------:R-:W-:Y:S01]  /*ad90*/  VIADD R18, R18, 0x1 ;  /* 0x0000000112127836 */ /* 0x000fe20000000000 */
[----:B-----5:R3:W-:Y:S01]  /*ada0*/  BAR.SYNC.DEFER_BLOCKING R148, 0x80 ;  /* 0x000200940000751d */ /* 0x0207e20000010000 */
[----:B------:R-:W-:-:S02]  /*adb0*/  ISETP.NE.AND P5, PT, R127, RZ, PT ;  /* 0x000000ff7f00720c */ /* 0x000fc40003fa5270 */
[----:B------:R-:W-:Y:S02]  /*adc0*/  @!P4 PRMT R88, RZ, 0x654, R88 ;  /* 0x00000654ff58c816 */ /* 0x000fe40000000058 */
[----:B------:R-:W-:Y:S02]  /*add0*/  PLOP3.LUT P0, PT, PT, PT, PT, 0x8, 0x0 ;  /* 0x000000000000781c */ /* 0x000fe40003f0e170 */
[----:B------:R3:W-:Y:S01]  /*ade0*/  @!P4 SYNCS.ARRIVE.TRANS64.RED.A1T0 RZ, [R88+URZ], RZ ;  /* 0x000000ff58ffc9a7 */ /* 0x0007e2000810043f */
[----:B------:R-:W-:-:S04]  /*adf0*/  ISETP.NE.AND P4, PT, R18, 0x2, PT ;  /* 0x000000021200780c */ /* 0x000fc80003f85270 */
[----:B0-----:R-:W-:Y:S02]  /*ae00*/  SEL R11, RZ, 0x1, P4 ;  /* 0x00000001ff0b7807 */ /* 0x001fe40002000000 */
[----:B------:R-:W-:Y:S02]  /*ae10*/  SEL R18, R18, RZ, P4 ;  /* 0x000000ff12127207 */ /* 0x000fe40002000000 */
[----:B------:R-:W-:Y:S01]  /*ae20*/  LOP3.LUT R166, R166, R11, RZ, 0x3c, !PT ;  /* 0x0000000ba6a67212 */ /* 0x000fe200078e3cff */
[----:B---3--:R-:W-:Y:S06]  /*ae30*/  @P5 BRA `(.L_x_562) ;  /* 0xffffff7400fc5947 */ /* 0x008fec000383ffff */
.L_x_452:
[----:B------:R-:W-:Y:S01]  /*ae40*/  BSSY B0, `(.L_x_563) ;  /* 0x000002a000007945 */ /* 0x000fe20003800000 */
[----:B------:R-:W-:Y:S01]  /*ae50*/  ISETP.GE.AND P2, PT, R147, 0x1, PT ;  /* 0x000000019300780c */ /* 0x000fe20003f46270 */
[----:B------:R-:W-:Y:S01]  /*ae60*/  IMAD.MOV.U32 R3, RZ, RZ, RZ ;  /* 0x000000ffff037224 */ /* 0x000fe200078e00ff */
[----:B------:R-:W-:Y:S01]  /*ae70*/  PLOP3.LUT P1, PT, PT, PT, PT, 0x80, 0x0 ;  /* 0x000000000000781c */ /* 0x000fe20003f2f070 */
[----:B------:R-:W-:Y:S01]  /*ae80*/  IMAD.MOV.U32 R0, RZ, RZ, RZ ;  /* 0x000000ffff007224 */ /* 0x000fe200078e00ff */
        /* <DEDUP_REMOVED lines=25> */
[----:B------:R-:W-:Y:S01]  /*b020*/  IMAD.MOV.U32 R95, RZ, RZ, RZ ;  /* 0x000000ffff5f7224 */ /* 0x000fe200078e00ff */
[----:B------:R-:W-:Y:S02]  /*b030*/  CS2R R88, SRZ ;  /* 0x0000000000587805 */ /* 0x000fe4000001ff00 */
[----:B------:R-:W-:Y:S01]  /*b040*/  CS2R R92, SRZ ;  /* 0x00000000005c7805 */ /* 0x000fe2000001ff00 */
[----:B------:R-:W-:Y:S01]  /*b050*/  IMAD.MOV.U32 R90, RZ, RZ, RZ ;  /* 0x000000ffff5a7224 */ /* 0x000fe200078e00ff */
[----:B------:R-:W-:Y:S01]  /*b060*/  CS2R R10, SRZ ;  /* 0x00000000000a7805 */ /* 0x000fe2000001ff00 */
[----:B------:R-:W-:Y:S01]  /*b070*/  IMAD.MOV.U32 R97, RZ, RZ, RZ ;  /* 0x000000ffff617224 */ /* 0x000fe200078e00ff */
[----:B------:R-:W-:Y:S01]  /*b080*/  MOV R99, RZ ;  /* 0x000000ff00637202 */ /* 0x000fe20000000f00 */
[----:B------:R-:W-:-:S02]  /*b090*/  IMAD.MOV.U32 R26, RZ, RZ, RZ ;  /* 0x000000ffff1a7224 */ /* 0x000fc400078e00ff */
[----:B-12---:R-:W-:Y:S01]  /*b0a0*/  IMAD.MOV.U32 R32, RZ, RZ, RZ ;  /* 0x000000ffff207224 */ /* 0x006fe200078e00ff */
[----:B------:R-:W-:Y:S06]  /*b0b0*/  @P0 BRA `(.L_x_564) ;  /* 0x0000000000080947 */ /* 0x000fec0003800000 */
[----:B------:R-:W0:Y:S02]  /*b0c0*/  FENCE.VIEW.ASYNC.G ;  /* 0x00000000000073c6 */ /* 0x000e240000000100 */
[----:B0-----:R-:W-:Y:S06]  /*b0d0*/  BAR.ARV 0xc, 0x180 ;  /* 0x0306000000007b1d */ /* 0x001fec0000002000 */
.L_x_564:
[----:B------:R-:W-:Y:S05]  /*b0e0*/  BSYNC B0 ;  /* 0x0000000000007941 */ /* 0x000fea0003800000 */
.L_x_563:
[----:B------:R-:W-:Y:S02]  /*b0f0*/  IMAD.MOV.U32 R91, RZ, RZ, RZ ;  /* 0x000000ffff5b7224 */ /* 0x000fe400078e00ff */
[----:B------:R-:W-:Y:S01]  /*b100*/  IMAD.MOV.U32 R24, RZ, RZ, RZ ;  /* 0x000000ffff187224 */ /* 0x000fe200078e00ff */
[----:B------:R-:W-:Y:S06]  /*b110*/  @!P2 BRA `(.L_x_565) ;  /* 0x000000b80058a947 */ /* 0x000fec0003800000 */
[----:B------:R-:W2:Y:S04]  /*b120*/  LDL R4, [R1+0x34] ;  /* 0x0000340001047983 */ /* 0x000ea80000100800 */
[----:B------:R-:W0:Y:S02]  /*b130*/  SHFL.IDX PT, R0, R225, RZ, 0x1f ;  /* 0x00001fffe1007589 */ /* 0x000e2400000e0000 */
[----:B0-----:R-:W-:-:S04]  /*b140*/  LEA.HI R3, R0, R0, RZ, 0x1 ;  /* 0x0000000000037211 */ /* 0x001fc800078f08ff */
[----:B------:R-:W-:-:S05]  /*b150*/  LOP3.LUT R3, R3, 0x1e, RZ, 0xc0, !PT ;  /* 0x0000001e03037812 */ /* 0x000fca00078ec0ff */
[----:B------:R-:W-:Y:S01]  /*b160*/  IMAD.IADD R3, R0, 0x1, -R3 ;  /* 0x0000000100037824 */ /* 0x000fe200078e0a03 */
[----:B--2---:R-:W-:-:S13]  /*b170*/  R2UR UR4, R4 ;  /* 0x00000000040472ca */ /* 0x004fda00000e0000 */
[----:B------:R-:W-:Y:S02]  /*b180*/  ULOP3.LUT UP0, URZ, UR4, 0x1bf, URZ, 0xc0, !UPT ;  /* 0x000001bf043f7892 */ /* 0x000fe4000f80c03f */
[----:B------:R-:W-:-:S04]  /*b190*/  LEA R3, R3, UR4, 0xd ;  /* 0x0000000403037c11 */ /* 0x000fc8000f8e68ff */
[----:B------:R-:W-:Y:S02]  /*b1a0*/  SHF.R.U32.HI R3, RZ, 0x4, R3 ;  /* 0x00000004ff037819 */ /* 0x000fe40000011603 */
[----:B------:R-:W-:Y:S02]  /*b1b0*/  PLOP3.LUT P0, PT, PT, PT, UP0, 0x80, 0x0 ;  /* 0x000000000000781c */ /* 0x000fe40003f0f008 */
[----:B------:R-:W-:-:S11]  /*b1c0*/  LOP3.LUT R36, R3, 0x3fff, RZ, 0xc0, !PT ;  /* 0x00003fff03247812 */ /* 0x000fd600078ec0ff */
        /* <DEDUP_REMOVED lines=16> */
[----:B-1--45:R-:W-:Y:S05]  /*b2d0*/  CALL.ABS.NOINC R14 ;  /* 0x000000000e007343 */ /* 0x032fea0003c00000 */
.L_x_566:
[----:B------:R-:W-:Y:S02]  /*b2e0*/  ULDC UR4, c[0x0][0x3f4] ;  /* 0x0000fd0000047ab9 */ /* 0x000fe40000000800 */
[----:B------:R-:W-:-:S13]  /*b2f0*/  ISETP.LT.AND P0, PT, RZ, UR4, PT ;  /* 0x00000004ff007c0c */ /* 0x000fda000bf01270 */
[----:B------:R-:W-:Y:S05]  /*b300*/  @P0 BRA `(.L_x_567) ;  /* 0x00000000003c0947 */ /* 0x000fea0003800000 */
[----:B------:R-:W-:-:S04]  /*b310*/  LEA.HI R0, R189, R189, RZ, 0x1 ;  /* 0x000000bdbd007211 */ /* 0x000fc800078f08ff */
[----:B------:R-:W-:-:S05]  /*b320*/  LOP3.LUT R0, R0, 0xfffffffe, RZ, 0xc0, !PT ;  /* 0xfffffffe00007812 */ /* 0x000fca00078ec0ff */
[----:B------:R-:W-:-:S05]  /*b330*/  IMAD.IADD R0, R189, 0x1, -R0 ;  /* 0x00000001bd007824 */ /* 0x000fca00078e0a00 */
[----:B------:R-:W-:-:S04]  /*b340*/  SHF.L.U32 R3, R0, 0x1f, RZ ;  /* 0x0000001f00037819 */ /* 0x000fc800000006ff */
[----:B------:R0:W1:Y:S03]  /*b350*/  SYNCS.PHASECHK.TRANS64.TRYWAIT P0, [R2+URZ+0x2a800], R3 ;  /* 0x02a80003020075a7 */ /* 0x000066000800017f */
[----:B-1----:R-:W-:Y:S05]  /*b360*/  @!P0 NANOSLEEP.SYNCS 0x989680 ;  /* 0x009896800000895d */ /* 0x002fea0003900000 */
[----:B------:R-:W1:Y:S01]  /*b370*/  @!P0 SYNCS.PHASECHK.TRANS64 P0, [R2+URZ+0x2a800], R3 ;  /* 0x02a80003020085a7 */ /* 0x000e62000800007f */
[----:B------:R-:W-:Y:S04]  /*b380*/  BSSY B0, `(.L_x_568) ;  /* 0x0000006000007945 */ /* 0x000fe80003800000 */
[----:B-1----:R-:W-:Y:S05]  /*b390*/  @P0 BRA `(.L_x_569) ;  /* 0x0000000000100947 */ /* 0x002fea0003800000 */
.L_x_570:
[----:B-1----:R1:W2:Y:S02]  /*b3a0*/  SYNCS.PHASECHK.TRANS64.TRYWAIT P0, [R2+URZ+0x2a800], R3 ;  /* 0x02a80003020075a7 */ /* 0x0022a4000800017f */
[----:B--2---:R-:W-:Y:S05]  /*b3b0*/  @!P0 NANOSLEEP.SYNCS 0x989680 ;  /* 0x009896800000895d */ /* 0x004fea0003900000 */
[----:B------:R-:W2:Y:S02]  /*b3c0*/  @!P0 SYNCS.PHASECHK.TRANS64 P0, [R2+URZ+0x2a800], R3 ;  /* 0x02a80003020085a7 */ /* 0x000ea4000800007f */
[----:B--2---:R-:W-:Y:S05]  /*b3d0*/  @!P0 BRA `(.L_x_570) ;  /* 0xfffffffc00f08947 */ /* 0x004fea000383ffff */
.L_x_569:
[----:B------:R-:W-:Y:S05]  /*b3e0*/  BSYNC B0 ;  /* 0x0000000000007941 */ /* 0x000fea0003800000 */
.L_x_568:
[----:B------:R-:W-:Y:S05]  /*b3f0*/  BRA `(.L_x_571) ;  /* 0x00000058004c7947 */ /* 0x000fea0003800000 */
.L_x_567:
[----:B------:R-:W2:Y:S01]  /*b400*/  LDL R0, [R1+0x34] ;  /* 0x0000340001007983 */ /* 0x000ea20000100800 */
[----:B------:R-:W-:Y:S01]  /*b410*/  ULDC.64 UR4, c[0x0][0x3f8] ;  /* 0x0000fe0000047ab9 */ /* 0x000fe20000000a00 */
[----:B------:R-:W-:Y:S01]  /*b420*/  ULDC.64 UR6, c[0x0][0x408] ;  /* 0x0001020000067ab9 */ /* 0x000fe20000000a00 */
[----:B-----5:R-:W-:Y:S01]  /*b430*/  IMAD.WIDE.U32 R4, R145, UR4, RZ ;  /* 0x0000000491047c25 */ /* 0x020fe2000f8e00ff */
[----:B--2---:R-:W-:Y:S02]  /*b440*/  R2UR UR8, R0 ;  /* 0x00000000000872ca */ /* 0x004fe400000e0000 */
[----:B------:R-:W-:-:S05]  /*b450*/  SHF.R.S32.HI R0, RZ, 0x1f, R145 ;  /* 0x0000001fff007819 */ /* 0x000fca0000011491 */
[C---:B------:R-:W-:Y:S02]  /*b460*/  IMAD R6, R0.reuse, UR4, RZ ;  /* 0x0000000400067c24 */ /* 0x040fe4000f8e02ff */
[----:B------:R-:W-:Y:S02]  /*b470*/  IMAD R0, R0, UR6, RZ ;  /* 0x0000000600007c24 */ /* 0x000fe4000f8e02ff */
[C---:B------:R-:W-:Y:S01]  /*b480*/  IMAD R25, R145.reuse, UR5, R6 ;  /* 0x0000000591197c24 */ /* 0x040fe2000f8e0206 */
[----:B------:R-:W-:Y:S01]  /*b490*/  ULDC.64 UR4, c[0x0][0x3e8] ;  /* 0x0000fa0000047ab9 */ /* 0x000fe20000000a00 */
[----:B------:R-:W-:Y:S01]  /*b4a0*/  ULOP3.LUT UP0, URZ, UR8, 0x3ff, URZ, 0xc0, !UPT ;  /* 0x000003ff083f7892 */ /* 0x000fe2000f80c03f */
[C---:B------:R-:W-:Y:S01]  /*b4b0*/  IMAD R27, R145.reuse, UR7, R0 ;  /* 0x00000007911b7c24 */ /* 0x040fe2000f8e0200 */
[----:B------:R-:W-:Y:S01]  /*b4c0*/  LEA R24, P0, R4, UR4, 0x1 ;  /* 0x0000000404187c11 */ /* 0x000fe2000f8008ff */
[----:B------:R-:W-:Y:S01]  /*b4d0*/  IMAD.WIDE.U32 R6, R145, UR6, RZ ;  /* 0x0000000691067c25 */ /* 0x000fe2000f8e00ff */
[----:B------:R-:W-:-:S02]  /*b4e0*/  ULDC.64 UR6, c[0x0][0x400] ;  /* 0x0001000000067ab9 */ /* 0x000fc40000000a00 */
[----:B------:R-:W-:Y:S01]  /*b4f0*/  PLOP3.LUT P2, PT, PT, PT, UP0, 0x80, 0x0 ;  /* 0x000000000000781c */ /* 0x000fe20003f4f008 */
[----:B------:R-:W-:Y:S01]  /*b500*/  IMAD.IADD R25, R25, 0x1, R5 ;  /* 0x0000000119197824 */ /* 0x000fe200078e0205 */
[----:B------:R-:W-:Y:S02]  /*b510*/  LEA R26, P1, R6, UR6, 0x1 ;  /* 0x00000006061a7c11 */ /* 0x000fe4000f8208ff */
[----:B------:R-:W-:Y:S02]  /*b520*/  IADD3 R27, R27, R7, RZ ;  /* 0x000000071b1b7210 */ /* 0x000fe40007ffe0ff */
[----:B------:R-:W-:Y:S02]  /*b530*/  LEA.HI.X R25, R4, UR5, R25, 0x1, P0 ;  /* 0x0000000504197c11 */ /* 0x000fe400080f0c19 */
[----:B------:R-:W-:-:S05]  /*b540*/  LEA.HI.X R27, R6, UR7, R27, 0x1, P1 ;  /* 0x00000007061b7c11 */ /* 0x000fca00088f0c1b */
        /* <DEDUP_REMOVED lines=16> */
[----:B-1--4-:R-:W-:Y:S05]  /*b650*/  CALL.ABS.NOINC R14 ;  /* 0x000000000e007343 */ /* 0x012fea0003c00000 */
.L_x_572:
[----:B------:R-:W-:Y:S01]  /*b660*/  ULDC.U8 UR4, c[0x0][0x410] ;  /* 0x0001040000047ab9 */ /* 0x000fe20000000000 */
[----:B------:R-:W-:Y:S01]  /*b670*/  BSSY B0, `(.L_x_573) ;  /* 0x0000563000007945 */ /* 0x000fe20003800000 */
[----:B------:R-:W-:Y:S01]  /*b680*/  ISETP.NE.AND P0, PT, RZ, UR4, PT ;  /* 0x00000004ff007c0c */ /* 0x000fe2000bf05270 */
[----:B------:R-:W-:-:S12]  /*b690*/  IMAD R6, R29, 0x80, R165 ;  /* 0x000000801d067824 */ /* 0x000fd800078e02a5 */
[----:B------:R-:W-:Y:S05]  /*b6a0*/  @!P0 BRA `(.L_x_574) ;  /* 0x00000028009c8947 */ /* 0x000fea0003800000 */
[----:B------:R-:W-:-:S03]  /*b6b0*/  UMOV UR4, 0xffffffff ;  /* 0xffffffff00047882 */ /* 0x000fc60000000000 */
[----:B------:R-:W-:Y:S05]  /*b6c0*/  BRA.DIV UR4, `(.L_x_575) ;  /* 0x0000014604147947 */ /* 0x000fea000b800000 */
[----:B------:R0:W1:Y:S04]  /*b6d0*/  SHFL.IDX PT, R0, R25, RZ, 0x1c1f ;  /* 0x001c1fff19007589 */ /* 0x00006800000e0000 */
[----:B------:R0:W2:Y:S04]  /*b6e0*/  SHFL.IDX PT, R3, R24, RZ, 0x1c1f ;  /* 0x001c1fff18037589 */ /* 0x0000a800000e0000 */
[----:B------:R0:W3:Y:S04]  /*b6f0*/  SHFL.IDX PT, R4, R27, RZ, 0x1c1f ;  /* 0x001c1fff1b047589 */ /* 0x0000e800000e0000 */
[----:B------:R0:W0:Y:S02]  /*b700*/  SHFL.IDX PT, R14, R26, RZ, 0x1c1f ;  /* 0x001c1fff1a0e7589 */ /* 0x00002400000e0000 */
.L_x_819:
[----:B------:R-:W-:Y:S01]  /*b710*/  ULDC UR4, c[0x0][0x448] ;  /* 0x0001120000047ab9 */ /* 0x000fe20000000800 */
[----:B------:R-:W-:Y:S01]  /*b720*/  LOP3.LUT R8, R176, 0x18, R16, 0xf8, !PT ;  /* 0x00000018b0087812 */ /* 0x000fe200078ef810 */
[----:B------:R-:W-:Y:S01]  /*b730*/  IMAD R5, R146, UR4, RZ ;  /* 0x0000000492057c24 */ /* 0x000fe2000f8e02ff */
[----:B------:R-:W-:Y:S01]  /*b740*/  BSSY B1, `(.L_x_576) ;  /* 0x000004e000017945 */ /* 0x000fe20003800000 */
[----:B------:R-:W-:Y:S02]  /*b750*/  LOP3.LUT P0, RZ, R195, 0x4, RZ, 0xc0, !PT ;  /* 0x00000004c3ff7812 */ /* 0x000fe4000780c0ff */
[----:B------:R-:W-:Y:S02]  /*b760*/  CS2R R12, SRZ ;  /* 0x00000000000c7805 */ /* 0x000fe4000001ff00 */
[----:B------:R-:W-:Y:S02]  /*b770*/  LOP3.LUT R7, R8, R177, RZ, 0x3c, !PT ;  /* 0x000000b108077212 */ /* 0x000fe400078e3cff */
[----:B0-----:R-:W-:-:S02]  /*b780*/  CS2R R24, SRZ ;  /* 0x0000000000187805 */ /* 0x001fc4000001ff00 */
[----:B------:R-:W-:Y:S01]  /*b790*/  ISETP.GE.AND P1, PT, R6, R5, PT ;  /* 0x000000050600720c */ /* 0x000fe20003f26270 */
[----:B------:R-:W-:Y:S01]  /*b7a0*/  IMAD R5, R29, -0x80, R5 ;  /* 0xffffff801d057824 */ /* 0x000fe200078e0205 */
[----:B------:R-:W-:Y:S01]  /*b7b0*/  CS2R R20, SRZ ;  /* 0x0000000000147805 */ /* 0x000fe2000001ff00 */
[----:B------:R-:W-:Y:S01]  /*b7c0*/  IMAD.IADD R9, R178, 0x1, R7 ;  /* 0x00000001b2097824 */ /* 0x000fe200078e0207 */
[----:B------:R-:W-:Y:S02]  /*b7d0*/  CS2R R10, SRZ ;  /* 0x00000000000a7805 */ /* 0x000fe4000001ff00 */
[----:B------:R-:W-:Y:S02]  /*b7e0*/  CS2R R26, SRZ ;  /* 0x00000000001a7805 */ /* 0x000fe4000001ff00 */
[----:B------:R-:W-:Y:S01]  /*b7f0*/  CS2R R6, SRZ ;  /* 0x0000000000067805 */ /* 0x000fe2000001ff00 */
[----:B------:R-:W-:Y:S01]  /*b800*/  IMAD R9, R9, 0x2, R2 ;  /* 0x0000000209097824 */ /* 0x000fe200078e0202 */
[----:B------:R-:W-:-:S02]  /*b810*/  CS2R R40, SRZ ;  /* 0x0000000000287805 */ /* 0x000fc4000001ff00 */
[----:B------:R-:W-:Y:S02]  /*b820*/  CS2R R38, SRZ ;  /* 0x0000000000267805 */ /* 0x000fe4000001ff00 */
[----:B------:R-:W-:Y:S02]  /*b830*/  CS2R R34, SRZ ;  /* 0x0000000000227805 */ /* 0x000fe4000001ff00 */
[----:B----4-:R-:W-:Y:S02]  /*b840*/  CS2R R32, SRZ ;  /* 0x0000000000207805 */ /* 0x010fe4000001ff00 */
[----:B------:R-:W-:Y:S01]  /*b850*/  CS2R R30, SRZ ;  /* 0x00000000001e7805 */ /* 0x000fe2000001ff00 */
[C---:B------:R-:W-:Y:S01]  /*b860*/  VIADD R37, R9.reuse, 0xc400 ;  /* 0x0000c40009257836 */ /* 0x040fe20000000000 */
[----:B------:R-:W-:Y:S01]  /*b870*/  CS2R R28, SRZ ;  /* 0x00000000001c7805 */ /* 0x000fe2000001ff00 */
[----:B------:R-:W-:Y:S01]  /*b880*/  VIADD R8, R9, 0xc440 ;  /* 0x0000c44009087836 */ /* 0x000fe20000000000 */
[----:B------:R-:W-:Y:S06]  /*b890*/  @P1 BRA `(.L_x_577) ;  /* 0x0000000000e01947 */ /* 0x000fec0003800000 */
[----:B------:R-:W-:Y:S01]  /*b8a0*/  ULDC UR4, c[0x0][0x3f4] ;  /* 0x0000fd0000047ab9 */ /* 0x000fe20000000800 */
[----:B------:R-:W-:Y:S02]  /*b8b0*/  CS2R R40, SRZ ;  /* 0x0000000000287805 */ /* 0x000fe4000001ff00 */
[----:B------:R-:W-:Y:S02]  /*b8c0*/  ISETP.GE.AND P2, PT, R160, UR4, PT ;  /* 0x00000004a0007c0c */ /* 0x000fe4000bf46270 */
[----:B------:R-:W-:Y:S02]  /*b8d0*/  CS2R R6, SRZ ;  /* 0x0000000000067805 */ /* 0x000fe4000001ff00 */
[----:B------:R-:W-:Y:S02]  /*b8e0*/  ISETP.GE.AND P3, PT, R169, UR4, PT ;  /* 0x00000004a9007c0c */ /* 0x000fe4000bf66270 */
[----:B------:R-:W-:Y:S02]  /*b8f0*/  CS2R R38, SRZ ;  /* 0x0000000000267805 */ /* 0x000fe4000001ff00 */
[----:B------:R-:W-:-:S05]  /*b900*/  ISETP.GE.AND P4, PT, R168, UR4, PT ;  /* 0x00000004a8007c0c */ /* 0x000fca000bf86270 */
[----:B-1----:R-:W-:Y:S01]  /*b910*/  @!P2 MOV R11, R0 ;  /* 0x00000000000ba202 */ /* 0x002fe20000000f00 */
[----:B--2---:R-:W-:-:S03]  /*b920*/  @!P2 IMAD.MOV.U32 R10, RZ, RZ, R3 ;  /* 0x000000ffff0aa224 */ /* 0x004fc600078e0003 */
[----:B------:R-:W-:Y:S01]  /*b930*/  @!P3 IADD3 R20, P1, R3, R198, RZ ;  /* 0x000000c60314b210 */ /* 0x000fe20007f3e0ff */
[----:B---3--:R-:W-:Y:S02]  /*b940*/  @!P2 IMAD.MOV.U32 R15, RZ, RZ, R4 ;  /* 0x000000ffff0fa224 */ /* 0x008fe400078e0004 */
[----:B------:R-:W-:-:S04]  /*b950*/  @!P2 IMAD.WIDE R10, R160, 0x2, R10 ;  /* 0x00000002a00aa825 */ /* 0x000fc800078e020a */
[----:B------:R-:W-:Y:S01]  /*b960*/  @!P2 IMAD.WIDE R12, R160, 0x2, R14 ;  /* 0x00000002a00ca825 */ /* 0x000fe200078e020e */
[----:B------:R0:W5:Y:S01]  /*b970*/  @!P2 LD.E.64 R40, desc[UR60][R10.64] ;  /* 0x0000003c0a28a980 */ /* 0x000162000c101b00 */
[----:B------:R-:W-:Y:S02]  /*b980*/  @!P4 IADD3 R28, P5, R3, R200, RZ ;  /* 0x000000c8031cc210 */ /* 0x000fe40007fbe0ff */
[----:B------:R-:W-:Y:S01]  /*b990*/  @!P3 IMAD.X R21, R0, 0x1, R197, P1 ;  /* 0x000000010015b824 */ /* 0x000fe200008e06c5 */
[----:B------:R-:W5:Y:S01]  /*b9a0*/  @!P2 LD.E.64 R6, desc[UR60][R12.64] ;  /* 0x0000003c0c06a980 */ /* 0x000f62000c101b00 */
[----:B------:R-:W-:Y:S02]  /*b9b0*/  ISETP.GE.AND P2, PT, R171, UR4, PT ;  /* 0x00000004ab007c0c */ /* 0x000fe4000bf46270 */
[C---:B------:R-:W-:Y:S02]  /*b9c0*/  @!P3 IADD3 R24, P1, R14.reuse, R198, RZ ;  /* 0x000000c60e18b210 */ /* 0x040fe40007f3e0ff */
[----:B------:R-:W-:-:S02]  /*b9d0*/  @!P4 IADD3 R42, P6, R14, R200, RZ ;  /* 0x000000c80e2ac210 */ /* 0x000fc40007fde0ff */
[----:B------:R-:W-:Y:S02]  /*b9e0*/  CS2R R26, SRZ ;  /* 0x00000000001a7805 */ /* 0x000fe4000001ff00 */
[----:B------:R-:W-:Y:S01]  /*b9f0*/  CS2R R34, SRZ ;  /* 0x0000000000227805 */ /* 0x000fe2000001ff00 */
[----:B------:R-:W-:Y:S01]  /*ba00*/  @!P3 IMAD.X R25, R4, 0x1, R197, P1 ;  /* 0x000000010419b824 */ /* 0x000fe200008e06c5 */
[----:B0-----:R-:W-:Y:S01]  /*ba10*/  CS2R R10, SRZ ;  /* 0x00000000000a7805 */ /* 0x001fe2000001ff00 */
[--C-:B------:R-:W-:Y:S01]  /*ba20*/  @!P4 IMAD.X R29, R0, 0x1, R199.reuse, P5 ;  /* 0x00000001001dc824 */ /* 0x100fe200028e06c7 */
[----:B------:R0:W5:Y:S01]  /*ba30*/  @!P3 LD.E.64 R38, desc[UR60][R20.64] ;  /* 0x0000003c1426b980 */ /* 0x000162000c101b00 */
[----:B------:R-:W-:Y:S01]  /*ba40*/  @!P4 IMAD.X R43, R4, 0x1, R199, P6 ;  /* 0x00000001042bc824 */ /* 0x000fe200030e06c7 */
[----:B------:R-:W-:Y:S02]  /*ba50*/  ISETP.GE.AND P1, PT, R170, UR4, PT ;  /* 0x00000004aa007c0c */ /* 0x000fe4000bf26270 */
[----:B------:R-:W5:Y:S01]  /*ba60*/  @!P3 LD.E.64 R26, desc[UR60][R24.64] ;  /* 0x0000003c181ab980 */ /* 0x000f62000c101b00 */
[----:B------:R-:W-:-:S02]  /*ba70*/  ISETP.GE.AND P3, PT, R172, UR4, PT ;  /* 0x00000004ac007c0c */ /* 0x000fc4000bf66270 */
[-C--:B------:R-:W-:Y:S01]  /*ba80*/  @!P2 IADD3 R46, P5, R14, R202.reuse, RZ ;  /* 0x000000ca0e2ea210 */ /* 0x080fe20007fbe0ff */
[----:B------:R-:W5:Y:S04]  /*ba90*/  @!P4 LD.E.64 R34, desc[UR60][R28.64] ;  /* 0x0000003c1c22c980 */ /* 0x000f68000c101b00 */
[----:B------:R1:W5:Y:S01]  /*baa0*/  @!P4 LD.E.64 R10, desc[UR60][R42.64] ;  /* 0x0000003c2a0ac980 */ /* 0x000362000c101b00 */
[----:B------:R-:W-:Y:S02]  /*bab0*/  @!P2 IADD3 R44, P4, R3, R202, RZ ;  /* 0x000000ca032ca210 */ /* 0x000fe40007f9e0ff */
[----:B------:R-:W-:Y:S02]  /*bac0*/  CS2R R32, SRZ ;  /* 0x0000000000207805 */ /* 0x000fe4000001ff00 */
[----:B0-----:R-:W-:Y:S01]  /*bad0*/  CS2R R20, SRZ ;  /* 0x0000000000147805 */ /* 0x001fe2000001ff00 */
[----:B------:R-:W-:-:S02]  /*bae0*/  @!P2 IMAD.X R47, R4, 0x1, R201, P5 ;  /* 0x00000001042fa824 */ /* 0x000fc400028e06c9 */
[----:B------:R-:W-:Y:S01]  /*baf0*/  @!P2 IMAD.X R45, R0, 0x1, R201, P4 ;  /* 0x00000001002da824 */ /* 0x000fe200020e06c9 */
[C---:B------:R-:W-:Y:S02]  /*bb00*/  @!P3 IADD3 R50, P4, R3.reuse, R217, RZ ;  /* 0x000000d90332b210 */ /* 0x040fe40007f9e0ff */
[----:B------:R0:W5:Y:S01]  /*bb10*/  @!P2 LD.E.64 R20, desc[UR60][R46.64] ;  /* 0x0000003c2e14a980 */ /* 0x000162000c101b00 */
[----:B------:R-:W-:-:S03]  /*bb20*/  @!P1 IADD3 R48, P6, R3, R215, RZ ;  /* 0x000000d703309210 */ /* 0x000fc60007fde0ff */
[----:B------:R0:W5:Y:S01]  /*bb30*/  @!P2 LD.E.64 R32, desc[UR60][R44.64] ;  /* 0x0000003c2c20a980 */ /* 0x000162000c101b00 */
[C---:B-1----:R-:W-:Y:S02]  /*bb40*/  @!P1 IADD3 R42, P2, R14.reuse, R215, RZ ;  /* 0x000000d70e2a9210 */ /* 0x042fe40007f5e0ff */
[----:B------:R-:W-:Y:S02]  /*bb50*/  @!P3 IADD3 R14, P5, R14, R217, RZ ;  /* 0x000000d90e0eb210 */ /* 0x000fe40007fbe0ff */
[----:B------:R-:W-:Y:S02]  /*bb60*/  CS2R R30, SRZ ;  /* 0x00000000001e7805 */ /* 0x000fe4000001ff00 */
[----:B------:R-:W-:Y:S02]  /*bb70*/  CS2R R24, SRZ ;  /* 0x0000000000187805 */ /* 0x000fe4000001ff00 */
[----:B------:R-:W-:Y:S02]  /*bb80*/  CS2R R28, SRZ ;  /* 0x00000000001c7805 */ /* 0x000fe4000001ff00 */
[----:B------:R-:W-:-:S02]  /*bb90*/  CS2R R12, SRZ ;  /* 0x00000000000c7805 */ /* 0x000fc4000001ff00 */
[----:B------:R-:W-:Y:S01]  /*bba0*/  @!P1 IADD3.X R49, R0, R214, RZ, P6, !PT ;  /* 0x000000d600319210 */ /* 0x000fe200037fe4ff */
[----:B------:R-:W-:Y:S02]  /*bbb0*/  @!P1 IMAD.X R43, R4, 0x1, R214, P2 ;  /* 0x00000001042b9824 */ /* 0x000fe400010e06d6 */
[--C-:B------:R-:W-:Y:S02]  /*bbc0*/  @!P3 IMAD.X R51, R0, 0x1, R216.reuse, P4 ;  /* 0x000000010033b824 */ /* 0x100fe400020e06d8 */
[----:B------:R-:W-:Y:S01]  /*bbd0*/  @!P3 IMAD.X R15, R4, 0x1, R216, P5 ;  /* 0x00000001040fb824 */ /* 0x000fe200028e06d8 */
[----:B------:R0:W5:Y:S04]  /*bbe0*/  @!P1 LD.E.64 R30, desc[UR60][R48.64] ;  /* 0x0000003c301e9980 */ /* 0x000168000c101b00 */
[----:B------:R0:W5:Y:S04]  /*bbf0*/  @!P1 LD.E.64 R24, desc[UR60][R42.64] ;  /* 0x0000003c2a189980 */ /* 0x000168000c101b00 */
[----:B------:R0:W5:Y:S04]  /*bc00*/  @!P3 LD.E.64 R28, desc[UR60][R50.64] ;  /* 0x0000003c321cb980 */ /* 0x000168000c101b00 */
[----:B------:R0:W5:Y:S02]  /*bc10*/  @!P3 LD.E.64 R12, desc[UR60][R14.64] ;  /* 0x0000003c0e0cb980 */ /* 0x000164000c101b00 */
.L_x_577:
[----:B------:R-:W-:Y:S05]  /*bc20*/  BSYNC B1 ;  /* 0x0000000000017941 */ /* 0x000fea0003800000 */
.L_x_576:
[----:B---3--:R-:W-:Y:S01]  /*bc30*/  LEA.HI R4, R189, R189, RZ, 0x1 ;  /* 0x000000bdbd047211 */ /* 0x008fe200078f08ff */
[----:B-1---5:R-:W-:Y:S01]  /*bc40*/  IMAD.MOV.U32 R0, RZ, RZ, R40 ;  /* 0x000000ffff007224 */ /* 0x022fe200078e0028 */
[----:B------:R-:W-:Y:S01]  /*bc50*/  SHF.R.U64 R73, R40, 0x10, R41 ;  /* 0x0000001028497819 */ /* 0x000fe20000001229 */
[----:B------:R-:W-:Y:S01]  /*bc60*/  IMAD.MOV.U32 R40, RZ, RZ, R38 ;  /* 0x000000ffff287224 */ /* 0x000fe200078e0026 */
[----:B------:R-:W-:Y:S01]  /*bc70*/  LOP3.LUT R4, R4, 0xfffffffe, RZ, 0xc0, !PT ;  /* 0xfffffffe04047812 */ /* 0x000fe200078ec0ff */
[----:B------:R-:W-:Y:S01]  /*bc80*/  @P0 VIADD R8, R37, 0xffffffc0 ;  /* 0xffffffc025080836 */ /* 0x000fe20000000000 */
[----:B------:R-:W-:Y:S01]  /*bc90*/  SHF.R.U64 R71, R38, 0x10, R39 ;  /* 0x0000001026477819 */ /* 0x000fe20000001227 */
[--C-:B------:R-:W-:Y:S01]  /*bca0*/  IMAD.MOV.U32 R38, RZ, RZ, R7.reuse ;  /* 0x000000ffff267224 */ /* 0x100fe200078e0007 */
[--C-:B------:R-:W-:Y:S01]  /*bcb0*/  SHF.R.U64 R58, R6, 0x10, R7.reuse ;  /* 0x00000010063a7819 */ /* 0x100fe20000001207 */
[----:B------:R-:W-:Y:S01]  /*bcc0*/  IMAD.IADD R4, R189, 0x1, -R4 ;  /* 0x00000001bd047824 */ /* 0x000fe200078e0a04 */
[----:B------:R-:W-:Y:S01]  /*bcd0*/  SHF.R.U32.HI R61, RZ, 0x10, R7 ;  /* 0x00000010ff3d7819 */ /* 0x000fe20000011607 */
[--C-:B--2---:R-:W-:Y:S01]  /*bce0*/  IMAD.MOV.U32 R3, RZ, RZ, R41.reuse ;  /* 0x000000ffff037224 */ /* 0x104fe200078e0029 */
[----:B------:R-:W-:Y:S01]  /*bcf0*/  SHF.R.U32.HI R70, RZ, 0x10, R41 ;  /* 0x00000010ff467819 */ /* 0x000fe20000011629 */
[----:B0-----:R-:W-:Y:S01]  /*bd00*/  IMAD.MOV.U32 R43, RZ, RZ, R32 ;  /* 0x000000ffff2b7224 */ /* 0x001fe200078e0020 */
[----:B------:R-:W-:Y:S01]  /*bd10*/  SHF.L.U32 R7, R4, 0x1f, RZ ;  /* 0x0000001f04077819 */ /* 0x000fe200000006ff */
[----:B------:R-:W-:Y:S01]  /*bd20*/  IMAD.MOV.U32 R44, RZ, RZ, R33 ;  /* 0x000000ffff2c7224 */ /* 0x000fe200078e0021 */
[----:B------:R-:W-:Y:S01]  /*bd30*/  MOV R41, R39 ;  /* 0x0000002700297202 */ /* 0x000fe20000000f00 */
[----:B------:R-:W-:Y:S01]  /*bd40*/  IMAD.MOV.U32 R47, RZ, RZ, R28 ;  /* 0x000000ffff2f7224 */ /* 0x000fe200078e001c */
[----:B------:R-:W0:Y:S01]  /*bd50*/  SYNCS.PHASECHK.TRANS64.TRYWAIT P0, [R2+URZ+0x2a800], R7 ;  /* 0x02a80007020075a7 */ /* 0x000e22000800017f */
[----:B------:R-:W-:Y:S01]  /*bd60*/  SHF.R.U32.HI R68, RZ, 0x10, R39 ;  /* 0x00000010ff447819 */ /* 0x000fe20000011627 */
[----:B------:R-:W-:Y:S01]  /*bd70*/  IMAD.MOV.U32 R39, RZ, RZ, R34 ;  /* 0x000000ffff277224 */ /* 0x000fe200078e0022 */
[----:B------:R-:W-:Y:S01]  /*bd80*/  SHF.R.U64 R66, R34, 0x10, R35 ;  /* 0x0000001022427819 */ /* 0x000fe20000001223 */
[----:B------:R-:W-:Y:S01]  /*bd90*/  IMAD.MOV.U32 R37, RZ, RZ, R6 ;  /* 0x000000ffff257224 */ /* 0x000fe200078e0006 */
[--C-:B------:R-:W-:Y:S01]  /*bda0*/  SHF.R.U64 R64, R32, 0x10, R33.reuse ;  /* 0x0000001020407819 */ /* 0x100fe20000001221 */
[----:B------:R-:W-:Y:S01]  /*bdb0*/  IMAD.MOV.U32 R32, RZ, RZ, R26 ;  /* 0x000000ffff207224 */ /* 0x000fe200078e001a */
[----:B------:R-:W-:Y:S01]  /*bdc0*/  SHF.R.U32.HI R67, RZ, 0x10, R33 ;  /* 0x00000010ff437819 */ /* 0x000fe20000011621 */
[----:B------:R-:W-:Y:S01]  /*bdd0*/  IMAD.MOV.U32 R42, RZ, RZ, R35 ;  /* 0x000000ffff2a7224 */ /* 0x000fe200078e0023 */
[----:B------:R-:W-:Y:S01]  /*bde0*/  SHF.R.U64 R60, R28, 0x10, R29 ;  /* 0x000000101c3c7819 */ /* 0x000fe2000000121d */
[----:B------:R-:W-:Y:S01]  /*bdf0*/  IMAD.MOV.U32 R45, RZ, RZ, R30 ;  /* 0x000000ffff2d7224 */ /* 0x000fe200078e001e */
[----:B------:R-:W-:Y:S01]  /*be00*/  MOV R48, R29 ;  /* 0x0000001d00307202 */ /* 0x000fe20000000f00 */
[----:B------:R-:W-:Y:S01]  /*be10*/  IMAD.MOV.U32 R46, RZ, RZ, R31 ;  /* 0x000000ffff2e7224 */ /* 0x000fe200078e001f */
[----:B------:R-:W-:Y:S01]  /*be20*/  SHF.R.U32.HI R63, RZ, 0x10, R29 ;  /* 0x00000010ff3f7819 */ /* 0x000fe2000001161d */
[--C-:B------:R-:W-:Y:S01]  /*be30*/  IMAD.MOV.U32 R33, RZ, RZ, R27.reuse ;  /* 0x000000ffff217224 */ /* 0x100fe200078e001b */
[----:B------:R-:W-:Y:S01]  /*be40*/  SHF.R.U64 R59, R26, 0x10, R27 ;  /* 0x000000101a3b7819 */ /* 0x000fe2000000121b */
[----:B------:R-:W-:Y:S01]  /*be50*/  IMAD.MOV.U32 R28, RZ, RZ, R10 ;  /* 0x000000ffff1c7224 */ /* 0x000fe200078e000a */
[----:B------:R-:W-:Y:S01]  /*be60*/  PRMT R26, R39, 0x5410, R66 ;  /* 0x00005410271a7816 */ /* 0x000fe20000000042 */
[----:B------:R-:W-:Y:S01]  /*be70*/  IMAD.MOV.U32 R29, RZ, RZ, R11 ;  /* 0x000000ffff1d7224 */ /* 0x000fe200078e000b */
[----:B------:R-:W-:Y:S01]  /*be80*/  SHF.R.U32.HI R69, RZ, 0x10, R35 ;  /* 0x00000010ff457819 */ /* 0x000fe20000011623 */
[----:B------:R-:W-:Y:S01]  /*be90*/  IMAD.MOV.U32 R6, RZ, RZ, R21 ;  /* 0x000000ffff067224 */ /* 0x000fe200078e0015 */
[--C-:B------:R-:W-:Y:S01]  /*bea0*/  SHF.R.U64 R62, R30, 0x10, R31.reuse ;  /* 0x000000101e3e7819 */ /* 0x100fe2000000121f */
[----:B------:R-:W-:Y:S01]  /*beb0*/  BSSY B1, `(.L_x_578) ;  /* 0x0000026000017945 */ /* 0x000fe20003800000 */
[----:B------:R-:W-:Y:S01]  /*bec0*/  SHF.R.U32.HI R65, RZ, 0x10, R31 ;  /* 0x00000010ff417819 */ /* 0x000fe2000001161f */
[----:B------:R-:W-:Y:S01]  /*bed0*/  IMAD.MOV.U32 R14, RZ, RZ, R24 ;  /* 0x000000ffff0e7224 */ /* 0x000fe200078e0018 */
[----:B------:R-:W-:Y:S01]  /*bee0*/  SHF.R.U32.HI R56, RZ, 0x10, R27 ;  /* 0x00000010ff387819 */ /* 0x000fe2000001161b */
[----:B------:R-:W-:Y:S01]  /*bef0*/  IMAD.MOV.U32 R15, RZ, RZ, R25 ;  /* 0x000000ffff0f7224 */ /* 0x000fe200078e0019 */
[--C-:B------:R-:W-:Y:S01]  /*bf00*/  SHF.R.U64 R57, R10, 0x10, R11.reuse ;  /* 0x000000100a397819 */ /* 0x100fe2000000120b */
[----:B------:R-:W-:Y:S01]  /*bf10*/  IMAD.MOV.U32 R10, RZ, RZ, R12 ;  /* 0x000000ffff0a7224 */ /* 0x000fe200078e000c */
[----:B------:R-:W-:Y:S01]  /*bf20*/  SHF.R.U32.HI R54, RZ, 0x10, R11 ;  /* 0x00000010ff367819 */ /* 0x000fe2000001160b */
[----:B------:R-:W-:Y:S01]  /*bf30*/  IMAD.MOV.U32 R11, RZ, RZ, R13 ;  /* 0x000000ffff0b7224 */ /* 0x000fe200078e000d */
[----:B------:R-:W-:-:S02]  /*bf40*/  MOV R4, R20 ;  /* 0x0000001400047202 */ /* 0x000fc40000000f00 */
[--C-:B------:R-:W-:Y:S02]  /*bf50*/  SHF.R.U64 R55, R20, 0x10, R21.reuse ;  /* 0x0000001014377819 */ /* 0x100fe40000001215 */
[----:B------:R-:W-:Y:S02]  /*bf60*/  SHF.R.U32.HI R53, RZ, 0x10, R21 ;  /* 0x00000010ff357819 */ /* 0x000fe40000011615 */
[----:B------:R-:W-:Y:S02]  /*bf70*/  VIMNMX R39, R5, 0x80, PT ;  /* 0x0000008005277848 */ /* 0x000fe40003fe0100 */
[--C-:B------:R-:W-:Y:S02]  /*bf80*/  SHF.R.U64 R51, R24, 0x10, R25.reuse ;  /* 0x0000001018337819 */ /* 0x100fe40000001219 */
[----:B------:R-:W-:Y:S02]  /*bf90*/  SHF.R.U32.HI R52, RZ, 0x10, R25 ;  /* 0x00000010ff347819 */ /* 0x000fe40000011619 */
[----:B------:R-:W-:-:S02]  /*bfa0*/  SHF.R.U64 R49, R12, 0x10, R13 ;  /* 0x000000100c317819 */ /* 0x000fc4000000120d */
[----:B------:R-:W-:Y:S02]  /*bfb0*/  SHF.R.U32.HI R50, RZ, 0x10, R13 ;  /* 0x00000010ff327819 */ /* 0x000fe4000001160d */
[----:B------:R-:W-:Y:S02]  /*bfc0*/  PRMT R34, R0, 0x5410, R73 ;  /* 0x0000541000227816 */ /* 0x000fe40000000049 */
[----:B------:R-:W-:Y:S02]  /*bfd0*/  PRMT R35, R3, 0x5410, R70 ;  /* 0x0000541003237816 */ /* 0x000fe40000000046 */
[----:B------:R-:W-:Y:S02]  /*bfe0*/  PRMT R30, R40, 0x5410, R71 ;  /* 0x00005410281e7816 */ /* 0x000fe40000000047 */
[----:B------:R-:W-:Y:S02]  /*bff0*/  PRMT R31, R41, 0x5410, R68 ;  /* 0x00005410291f7816 */ /* 0x000fe40000000044 */
[----:B------:R-:W-:-:S02]  /*c000*/  PRMT R27, R42, 0x5410, R69 ;  /* 0x000054102a1b7816 */ /* 0x000fc40000000045 */
[----:B------:R-:W-:Y:S02]  /*c010*/  PRMT R20, R43, 0x5410, R64 ;  /* 0x000054102b147816 */ /* 0x000fe40000000040 */
[----:B------:R-:W-:Y:S02]  /*c020*/  PRMT R21, R44, 0x5410, R67 ;  /* 0x000054102c157816 */ /* 0x000fe40000000043 */
[----:B------:R-:W-:Y:S02]  /*c030*/  PRMT R12, R45, 0x5410, R62 ;  /* 0x000054102d0c7816 */ /* 0x000fe4000000003e */
[----:B------:R-:W-:Y:S02]  /*c040*/  PRMT R13, R46, 0x5410, R65 ;  /* 0x000054102e0d7816 */ /* 0x000fe40000000041 */
[----:B------:R-:W-:Y:S02]  /*c050*/  PRMT R0, R47, 0x5410, R60 ;  /* 0x000054102f007816 */ /* 0x000fe4000000003c */
[----:B------:R-:W-:-:S02]  /*c060*/  PRMT R3, R48, 0x5410, R63 ;  /* 0x0000541030037816 */ /* 0x000fc4000000003f */
[----:B------:R-:W-:Y:S02]  /*c070*/  PRMT R37, R37, 0x5410, R58 ;  /* 0x0000541025257816 */ /* 0x000fe4000000003a */
[----:B------:R-:W-:Y:S02]  /*c080*/  ISETP.GE.AND P1, PT, R165, R39, PT ;  /* 0x00000027a500720c */ /* 0x000fe40003f26270 */
[----:B------:R-:W-:Y:S02]  /*c090*/  PRMT R38, R38, 0x5410, R61 ;  /* 0x0000541026267816 */ /* 0x000fe4000000003d */
[----:B------:R-:W-:Y:S02]  /*c0a0*/  PRMT R32, R32, 0x5410, R59 ;  /* 0x0000541020207816 */ /* 0x000fe4000000003b */
[----:B------:R-:W-:Y:S02]  /*c0b0*/  PRMT R33, R33, 0x5410, R56 ;  /* 0x0000541021217816 */ /* 0x000fe40000000038 */
[----:B------:R-:W-:-:S02]  /*c0c0*/  PRMT R28, R28, 0x5410, R57 ;  /* 0x000054101c1c7816 */ /* 0x000fc40000000039 */
[----:B------:R-:W-:Y:S02]  /*c0d0*/  PRMT R29, R29, 0x5410, R54 ;  /* 0x000054101d1d7816 */ /* 0x000fe40000000036 */
[----:B------:R-:W-:Y:S02]  /*c0e0*/  PRMT R24, R4, 0x5410, R55 ;  /* 0x0000541004187816 */ /* 0x000fe40000000037 */
[----:B------:R-:W-:Y:S01]  /*c0f0*/  PRMT R25, R6, 0x5410, R53 ;  /* 0x0000541006197816 */ /* 0x000fe20000000035 */
[----:B0-----:R-:W-:Y:S06]  /*c100*/  @!P0 BRA `(.L_x_579) ;  /* 0x0000013800f48947 */ /* 0x001fec0003800000 */
.L_x_820:
[----:B------:R-:W-:Y:S05]  /*c110*/  BSYNC B1 ;  /* 0x0000000000017941 */ /* 0x000fea0003800000 */
.L_x_578:
[----:B------:R-:W-:Y:S01]  /*c120*/  BSSY B1, `(.L_x_580) ;  /* 0x0000101000017945 */ /* 0x000fe20003800000 */
[----:B------:R-:W-:Y:S02]  /*c130*/  PRMT R14, R14, 0x5410, R51 ;  /* 0x000054100e0e7816 */ /* 0x000fe40000000033 */
[----:B------:R-:W-:Y:S02]  /*c140*/  PRMT R15, R15, 0x5410, R52 ;  /* 0x000054100f0f7816 */ /* 0x000fe40000000034 */
[----:B------:R-:W-:Y:S02]  /*c150*/  PRMT R10, R10, 0x5410, R49 ;  /* 0x000054100a0a7816 */ /* 0x000fe40000000031 */
[----:B------:R-:W-:Y:S01]  /*c160*/  PRMT R11, R11, 0x5410, R50 ;  /* 0x000054100b0b7816 */ /* 0x000fe20000000032 */
[----:B------:R-:W-:Y:S06]  /*c170*/  @P1 BRA `(.L_x_581) ;  /* 0x0000000c00ec1947 */ /* 0x000fec0003800000 */
[----:B------:R-:W1:Y:S01]  /*c180*/  LDC R5, c[0x0][0x3f4] ;  /* 0x0000fd00ff057b82 */ /* 0x000e620000000800 */
[----:B------:R-:W-:Y:S01]  /*c190*/  BSSY B2, `(.L_x_582) ;  /* 0x000002e000027945 */ /* 0x000fe20003800000 */
[-C--:B-1----:R-:W-:Y:S02]  /*c1a0*/  ISETP.GE.AND P0, PT, R160, R5.reuse, PT ;  /* 0x00000005a000720c */ /* 0x082fe40003f06270 */
[-C--:B------:R-:W-:Y:S02]  /*c1b0*/  ISETP.GE.AND P1, PT, R169, R5.reuse, PT ;  /* 0x00000005a900720c */ /* 0x080fe40003f26270 */
[-C--:B------:R-:W-:Y:S02]  /*c1c0*/  ISETP.GE.AND P2, PT, R168, R5.reuse, PT ;  /* 0x00000005a800720c */ /* 0x080fe40003f46270 */
[-C--:B------:R-:W-:Y:S02]  /*c1d0*/  ISETP.GE.AND P3, PT, R171, R5.reuse, PT ;  /* 0x00000005ab00720c */ /* 0x080fe40003f66270 */
[----:B------:R-:W-:-:S02]  /*c1e0*/  ISETP.GE.AND P4, PT, R170, R5, PT ;  /* 0x00000005aa00720c */ /* 0x000fc40003f86270 */
[----:B------:R-:W-:-:S03]  /*c1f0*/  ISETP.GE.AND P5, PT, R172, R5, PT ;  /* 0x00000005ac00720c */ /* 0x000fc60003fa6270 */
[----:B------:R-:W-:Y:S10]  /*c200*/  @P0 BRA `(.L_x_583) ;  /* 0x0000000000980947 */ /* 0x000ff40003800000 */
[----:B0-----:R-:W0:Y:S01]  /*c210*/  LDS.128 R4, [R9+0xc400] ;  /* 0x00c4000009047984 */ /* 0x001e220000000c00 */
[C---:B------:R-:W-:Y:S01]  /*c220*/  SHF.L.U32 R45, R34.reuse, 0x10, RZ ;  /* 0x00000010222d7819 */ /* 0x040fe200000006ff */
[C---:B------:R-:W-:Y:S01]  /*c230*/  IMAD.U32 R47, R37.reuse, 0x10000, RZ ;  /* 0x00010000252f7824 */ /* 0x040fe200078e00ff */
[----:B------:R-:W-:Y:S02]  /*c240*/  LOP3.LUT R46, R37, 0xffff0000, RZ, 0xc0, !PT ;  /* 0xffff0000252e7812 */ /* 0x000fe400078ec0ff */
[----:B------:R-:W-:Y:S01]  /*c250*/  LOP3.LUT R44, R34, 0xffff0000, RZ, 0xc0, !PT ;  /* 0xffff0000222c7812 */ /* 0x000fe200078ec0ff */
[C---:B0-----:R-:W-:Y:S01]  /*c260*/  IMAD.U32 R40, R4.reuse, 0x10000, RZ ;  /* 0x0001000004287824 */ /* 0x041fe200078e00ff */
[----:B------:R-:W-:Y:S01]  /*c270*/  LOP3.LUT R4, R4, 0xffff0000, RZ, 0xc0, !PT ;  /* 0xffff000004047812 */ /* 0x000fe200078ec0ff */
[C---:B------:R-:W-:Y:S01]  /*c280*/  IMAD.U32 R41, R5.reuse, 0x10000, RZ ;  /* 0x0001000005297824 */ /* 0x040fe200078e00ff */
[----:B------:R-:W-:Y:S01]  /*c290*/  LOP3.LUT R5, R5, 0xffff0000, RZ, 0xc0, !PT ;  /* 0xffff000005057812 */ /* 0x000fe200078ec0ff */
[C---:B------:R-:W-:Y:S01]  /*c2a0*/  IMAD.U32 R42, R6.reuse, 0x10000, RZ ;  /* 0x00010000062a7824 */ /* 0x040fe200078e00ff */
[----:B------:R-:W-:Y:S01]  /*c2b0*/  LOP3.LUT R6, R6, 0xffff0000, RZ, 0xc0, !PT ;  /* 0xffff000006067812 */ /* 0x000fe200078ec0ff */
[C---:B------:R-:W-:Y:S01]  /*c2c0*/  FMUL.FTZ R49, R4.reuse, R47 ;  /* 0x0000002f04317220 */ /* 0x040fe20000410000 */
[----:B------:R-:W-:Y:S01]  /*c2d0*/  FMUL.FTZ R4, R4, R45 ;  /* 0x0000002d04047220 */ /* 0x000fe20000410000 */
[----:B------:R-:W-:-:S02]  /*c2e0*/  IMAD.U32 R43, R7, 0x10000, RZ ;  /* 0x00010000072b7824 */ /* 0x000fc400078e00ff */
[----:B------:R-:W-:Y:S01]  /*c2f0*/  FMUL.FTZ R50, R5, R46 ;  /* 0x0000002e05327220 */ /* 0x000fe20000410000 */
[C---:B------:R-:W-:Y:S01]  /*c300*/  FFMA.FTZ R49, R40.reuse, R45, -R49 ;  /* 0x0000002d28317223 */ /* 0x040fe20000010831 */
[----:B------:R-:W-:Y:S01]  /*c310*/  FFMA.FTZ R48, R40, R47, R4 ;  /* 0x0000002f28307223 */ /* 0x000fe20000010004 */
[----:B------:R-:W-:Y:S01]  /*c320*/  LOP3.LUT R7, R7, 0xffff0000, RZ, 0xc0, !PT ;  /* 0xffff000007077812 */ /* 0x000fe200078ec0ff */
[-C--:B------:R-:W-:Y:S01]  /*c330*/  FMUL.FTZ R52, R5, R44.reuse ;  /* 0x0000002c05347220 */ /* 0x080fe20000410000 */
[C---:B------:R-:W-:Y:S01]  /*c340*/  LOP3.LUT R40, R38.reuse, 0xffff0000, RZ, 0xc0, !PT ;  /* 0xffff000026287812 */ /* 0x040fe200078ec0ff */
[----:B------:R-:W-:Y:S01]  /*c350*/  IMAD.U32 R45, R38, 0x10000, RZ ;  /* 0x00010000262d7824 */ /* 0x000fe200078e00ff */
[C---:B------:R-:W-:Y:S01]  /*c360*/  LOP3.LUT R4, R35.reuse, 0xffff0000, RZ, 0xc0, !PT ;  /* 0xffff000023047812 */ /* 0x040fe200078ec0ff */
[----:B------:R-:W-:Y:S02]  /*c370*/  IMAD.U32 R5, R35, 0x10000, RZ ;  /* 0x0001000023057824 */ /* 0x000fe400078e00ff */
[C---:B------:R-:W-:Y:S01]  /*c380*/  FFMA.FTZ R50, R41.reuse, R44, -R50 ;  /* 0x0000002c29327223 */ /* 0x040fe20000010832 */
[----:B------:R-:W-:Y:S01]  /*c390*/  FFMA.FTZ R41, R41, R46, R52 ;  /* 0x0000002e29297223 */ /* 0x000fe20000010034 */
[C---:B------:R-:W-:Y:S01]  /*c3a0*/  FMUL.FTZ R47, R6.reuse, R45 ;  /* 0x0000002d062f7220 */ /* 0x040fe20000410000 */
[-C--:B------:R-:W-:Y:S01]  /*c3b0*/  FMUL.FTZ R44, R6, R5.reuse ;  /* 0x00000005062c7220 */ /* 0x080fe20000410000 */
[C---:B------:R-:W-:Y:S01]  /*c3c0*/  FMUL.FTZ R46, R7.reuse, R40 ;  /* 0x00000028072e7220 */ /* 0x040fe20000410000 */
[-C--:B------:R-:W-:Y:S01]  /*c3d0*/  FMUL.FTZ R51, R7, R4.reuse ;  /* 0x0000000407337220 */ /* 0x080fe20000410000 */
[C---:B------:R-:W-:Y:S01]  /*c3e0*/  FFMA.FTZ R6, R42.reuse, R5, -R47 ;  /* 0x000000052a067223 */ /* 0x040fe2000001082f */
[----:B------:R-:W-:Y:S01]  /*c3f0*/  FFMA.FTZ R45, R42, R45, R44 ;  /* 0x0000002d2a2d7223 */ /* 0x000fe2000001002c */
[C---:B------:R-:W-:Y:S01]  /*c400*/  FFMA.FTZ R7, R43.reuse, R4, -R46 ;  /* 0x000000042b077223 */ /* 0x040fe2000001082e */
[----:B------:R-:W-:Y:S01]  /*c410*/  FFMA.FTZ R40, R43, R40, R51 ;  /* 0x000000282b287223 */ /* 0x000fe20000010033 */
[----:B------:R-:W-:-:S02]  /*c420*/  F2FP.BF16.F32.PACK_AB R4, R48, R49 ;  /* 0x000000313004723e */ /* 0x000fc400000010ff */
[----:B------:R-:W-:Y:S02]  /*c430*/  F2FP.BF16.F32.PACK_AB R5, R41, R50 ;  /* 0x000000322905723e */ /* 0x000fe400000010ff */
[----:B------:R-:W-:Y:S02]  /*c440*/  F2FP.BF16.F32.PACK_AB R6, R45, R6 ;  /* 0x000000062d06723e */ /* 0x000fe400000010ff */
[----:B------:R-:W-:-:S05]  /*c450*/  F2FP.BF16.F32.PACK_AB R7, R40, R7 ;  /* 0x000000072807723e */ /* 0x000fca00000010ff */
[----:B------:R1:W-:Y:S02]  /*c460*/  STS.128 [R9+0xc400], R4 ;  /* 0x00c4000409007388 */ /* 0x0003e40000000c00 */
.L_x_583:
[----:B------:R-:W-:Y:S05]  /*c470*/  BSYNC B2 ;  /* 0x0000000000027941 */ /* 0x000fea0003800000 */
.L_x_582:
[----:B------:R-:W-:Y:S04]  /*c480*/  BSSY B2, `(.L_x_584) ;  /* 0x0000028000027945 */ /* 0x000fe80003800000 */
[----:B------:R-:W-:Y:S05]  /*c490*/  @P1 BRA `(.L_x_585) ;  /* 0x0000000000981947 */ /* 0x000fea0003800000 */
[----:B01----:R-:W0:Y:S01]  /*c4a0*/  LDS.128 R4, [R8] ;  /* 0x0000000008047984 */ /* 0x003e220000000c00 */
[----:B------:R-:W-:Y:S01]  /*c4b0*/  SHF.L.U32 R45, R30, 0x10, RZ ;  /* 0x000000101e2d7819 */ /* 0x000fe200000006ff */
        /* <DEDUP_REMOVED lines=35> */
[----:B------:R2:W-:Y:S02]  /*c6f0*/  STS.128 [R8], R4 ;  /* 0x0000000408007388 */ /* 0x0005e40000000c00 */
.L_x_585:
[----:B------:R-:W-:Y:S05]  /*c700*/  BSYNC B2 ;  /* 0x0000000000027941 */ /* 0x000fea0003800000 */
.L_x_584:
[----:B------:R-:W-:Y:S04]  /*c710*/  BSSY B2, `(.L_x_586) ;  /* 0x0000028000027945 */ /* 0x000fe80003800000 */
[----:B------:R-:W-:Y:S05]  /*c720*/  @P2 BRA `(.L_x_587) ;  /* 0x0000000000982947 */ /* 0x000fea0003800000 */
[----:B012---:R-:W0:Y:S01]  /*c730*/  LDS.128 R4, [R9+0x10400] ;  /* 0x0104000009047984 */ /* 0x007e220000000c00 */
        /* <DEDUP_REMOVED lines=37> */
.L_x_587:
[----:B------:R-:W-:Y:S05]  /*c990*/  BSYNC B2 ;  /* 0x0000000000027941 */ /* 0x000fea0003800000 */
.L_x_586:
[----:B------:R-:W-:Y:S04]  /*c9a0*/  BSSY B2, `(.L_x_588) ;  /* 0x0000028000027945 */ /* 0x000fe80003800000 */
[----:B------:R-:W-:Y:S05]  /*c9b0*/  @P3 BRA `(.L_x_589) ;  /* 0x0000000000983947 */ /* 0x000fea0003800000 */
[----:B0123--:R-:W0:Y:S01]  /*c9c0*/  LDS.128 R4, [R8+0x4000] ;  /* 0x0040000008047984 */ /* 0x00fe220000000c00 */
        /* <DEDUP_REMOVED lines=37> */
.L_x_589:
[----:B------:R-:W-:Y:S05]  /*cc20*/  BSYNC B2 ;  /* 0x0000000000027941 */ /* 0x000fea0003800000 */
.L_x_588:
[----:B------:R-:W-:Y:S04]  /*cc30*/  BSSY B2, `(.L_x_590) ;  /* 0x0000028000027945 */ /* 0x000fe80003800000 */
[----:B------:R-:W-:Y:S05]  /*cc40*/  @P4 BRA `(.L_x_591) ;  /* 0x0000000000984947 */ /* 0x000fea0003800000 */
[----:B01234-:R-:W0:Y:S01]  /*cc50*/  LDS.128 R4, [R9+0x14400] ;  /* 0x0144000009047984 */ /* 0x01fe220000000c00 */
        /* <DEDUP_REMOVED lines=37> */
.L_x_591:
[----:B------:R-:W-:Y:S05]  /*ceb0*/  BSYNC B2 ;  /* 0x0000000000027941 */ /* 0x000fea0003800000 */
.L_x_590:
        /* <DEDUP_REMOVED lines=39> */
.L_x_581:
[----:B------:R-:W-:Y:S05]  /*d130*/  BSYNC B1 ;  /* 0x0000000000017941 */ /* 0x000fea0003800000 */
.L_x_580:
[----:B------:R-:W-:-:S13]  /*d140*/  ISETP.GE.AND P0, PT, R224, R39, PT ;  /* 0x00000027e000720c */ /* 0x000fda0003f06270 */
[----:B------:R-:W-:Y:S05]  /*d150*/  @P0 BRA `(.L_x_592) ;  /* 0x0000003800d00947 */ /* 0x000fea0003800000 */
[----:B01234-:R-:W0:Y:S01]  /*d160*/  LDC R5, c[0x0][0x3f4] ;  /* 0x0000fd00ff057b82 */ /* 0x01fe220000000800 */
[----:B------:R-:W-:Y:S01]  /*d170*/  BSSY B1, `(.L_x_593) ;  /* 0x000002e000017945 */ /* 0x000fe20003800000 */
[-C--:B0-----:R-:W-:Y:S02]  /*d180*/  ISETP.GE.AND P0, PT, R160, R5.reuse, PT ;  /* 0x00000005a000720c */ /* 0x081fe40003f06270 */
[-C--:B------:R-:W-:Y:S02]  /*d190*/  ISETP.GE.AND P1, PT, R169, R5.reuse, PT ;  /* 0x00000005a900720c */ /* 0x080fe40003f26270 */
[-C--:B------:R-:W-:Y:S02]  /*d1a0*/  ISETP.GE.AND P2, PT, R168, R5.reuse, PT ;  /* 0x00000005a800720c */ /* 0x080fe40003f46270 */
[-C--:B------:R-:W-:Y:S02]  /*d1b0*/  ISETP.GE.AND P3, PT, R171, R5.reuse, PT ;  /* 0x00000005ab00720c */ /* 0x080fe40003f66270 */
[----:B------:R-:W-:-:S02]  /*d1c0*/  ISETP.GE.AND P4, PT, R170, R5, PT ;  /* 0x00000005aa00720c */ /* 0x000fc40003f86270 */
[----:B------:R-:W-:-:S03]  /*d1d0*/  ISETP.GE.AND P5, PT, R172, R5, PT ;  /* 0x00000005ac00720c */ /* 0x000fc60003fa6270 */
[----:B------:R-:W-:Y:S10]  /*d1e0*/  @P0 BRA `(.L_x_594) ;  /* 0x0000000000980947 */ /* 0x000ff40003800000 */
[----:B------:R-:W0:Y:S01]  /*d1f0*/  LDS.128 R4, [R9+0xe400] ;  /* 0x00e4000009047984 */ /* 0x000e220000000c00 */
[C---:B------:R-:W-:Y:S01]  /*d200*/  SHF.L.U32 R43, R34.reuse, 0x10, RZ ;  /* 0x00000010222b7819 */ /* 0x040fe200000006ff */
[C---:B------:R-:W-:Y:S01]  /*d210*/  IMAD.U32 R45, R37.reuse, 0x10000, RZ ;  /* 0x00010000252d7824 */ /* 0x040fe200078e00ff */
[----:B------:R-:W-:Y:S02]  /*d220*/  LOP3.LUT R48, R37, 0xffff0000, RZ, 0xc0, !PT ;  /* 0xffff000025307812 */ /* 0x000fe400078ec0ff */
        /* <DEDUP_REMOVED lines=8> */
[-C--:B------:R-:W-:Y:S01]  /*d2b0*/  FMUL.FTZ R42, R45, R4.reuse ;  /* 0x000000042d2a7220 */ /* 0x080fe20000410000 */
[----:B------:R-:W-:Y:S01]  /*d2c0*/  FMUL.FTZ R44, R43, R4 ;  /* 0x000000042b2c7220 */ /* 0x000fe20000410000 */
[----:B------:R-:W-:Y:S01]  /*d2d0*/  FMUL.FTZ R41, R48, R5 ;  /* 0x0000000530297220 */ /* 0x000fe20000410000 */
[----:B------:R-:W-:-:S02]  /*d2e0*/  IMAD.U32 R37, R7, 0x10000, RZ ;  /* 0x0001000007257824 */ /* 0x000fc400078e00ff */
[-C--:B------:R-:W-:Y:S01]  /*d2f0*/  FFMA.FTZ R4, R43, R39.reuse, -R42 ;  /* 0x000000272b047223 */ /* 0x080fe2000001082a */
[----:B------:R-:W-:Y:S01]  /*d300*/  FFMA.FTZ R39, R45, R39, R44 ;  /* 0x000000272d277223 */ /* 0x000fe2000001002c */
[C---:B------:R-:W-:Y:S01]  /*d310*/  FMUL.FTZ R43, R46.reuse, R5 ;  /* 0x000000052e2b7220 */ /* 0x040fe20000410000 */
[----:B------:R-:W-:Y:S01]  /*d320*/  LOP3.LUT R7, R7, 0xffff0000, RZ, 0xc0, !PT ;  /* 0xffff000007077812 */ /* 0x000fe200078ec0ff */
[-C--:B------:R-:W-:Y:S01]  /*d330*/  FFMA.FTZ R5, R46, R40.reuse, -R41 ;  /* 0x000000282e057223 */ /* 0x080fe20000010829 */
[C---:B------:R-:W-:Y:S01]  /*d340*/  LOP3.LUT R45, R35.reuse, 0xffff0000, RZ, 0xc0, !PT ;  /* 0xffff0000232d7812 */ /* 0x040fe200078ec0ff */
[----:B------:R-:W-:Y:S02]  /*d350*/  IMAD.U32 R46, R38, 0x10000, RZ ;  /* 0x00010000262e7824 */ /* 0x000fe400078e00ff */
[----:B------:R-:W-:Y:S01]  /*d360*/  FFMA.FTZ R40, R48, R40, R43 ;  /* 0x0000002830287223 */ /* 0x000fe2000001002b */
[----:B------:R-:W-:Y:S02]  /*d370*/  IMAD.U32 R44, R35, 0x10000, RZ ;  /* 0x00010000232c7824 */ /* 0x000fe400078e00ff */
[-C--:B------:R-:W-:Y:S01]  /*d380*/  FMUL.FTZ R38, R47, R7.reuse ;  /* 0x000000072f267220 */ /* 0x080fe20000410000 */
[-C--:B------:R-:W-:Y:S01]  /*d390*/  FMUL.FTZ R35, R46, R6.reuse ;  /* 0x000000062e237220 */ /* 0x080fe20000410000 */
[C---:B------:R-:W-:Y:S01]  /*d3a0*/  FMUL.FTZ R42, R45.reuse, R7 ;  /* 0x000000072d2a7220 */ /* 0x040fe20000410000 */
[C---:B------:R-:W-:Y:S01]  /*d3b0*/  FMUL.FTZ R41, R44.reuse, R6 ;  /* 0x000000062c297220 */ /* 0x040fe20000410000 */
[-C--:B------:R-:W-:Y:S01]  /*d3c0*/  FFMA.FTZ R7, R45, R37.reuse, -R38 ;  /* 0x000000252d077223 */ /* 0x080fe20000010826 */
[-C--:B------:R-:W-:Y:S01]  /*d3d0*/  FFMA.FTZ R6, R44, R34.reuse, -R35 ;  /* 0x000000222c067223 */ /* 0x080fe20000010823 */
[----:B------:R-:W-:Y:S01]  /*d3e0*/  FFMA.FTZ R42, R47, R37, R42 ;  /* 0x000000252f2a7223 */ /* 0x000fe2000001002a */
[----:B------:R-:W-:Y:S01]  /*d3f0*/  FFMA.FTZ R41, R46, R34, R41 ;  /* 0x000000222e297223 */ /* 0x000fe20000010029 */
[----:B------:R-:W-:-:S02]  /*d400*/  F2FP.BF16.F32.PACK_AB R4, R39, R4 ;  /* 0x000000042704723e */ /* 0x000fc400000010ff */
[----:B------:R-:W-:Y:S02]  /*d410*/  F2FP.BF16.F32.PACK_AB R5, R40, R5 ;  /* 0x000000052805723e */ /* 0x000fe400000010ff */
[----:B------:R-:W-:Y:S02]  /*d420*/  F2FP.BF16.F32.PACK_AB R6, R41, R6 ;  /* 0x000000062906723e */ /* 0x000fe400000010ff */
[----:B------:R-:W-:-:S05]  /*d430*/  F2FP.BF16.F32.PACK_AB R7, R42, R7 ;  /* 0x000000072a07723e */ /* 0x000fca00000010ff */
[----:B------:R0:W-:Y:S02]  /*d440*/  STS.128 [R9+0xe400], R4 ;  /* 0x00e4000409007388 */ /* 0x0001e40000000c00 */
.L_x_594:
[----:B------:R-:W-:Y:S05]  /*d450*/  BSYNC B1 ;  /* 0x0000000000017941 */ /* 0x000fea0003800000 */
.L_x_593:
[----:B------:R-:W-:Y:S04]  /*d460*/  BSSY B1, `(.L_x_595) ;  /* 0x0000028000017945 */ /* 0x000fe80003800000 */
[----:B------:R-:W-:Y:S05]  /*d470*/  @P1 BRA `(.L_x_596) ;  /* 0x0000000000981947 */ /* 0x000fea0003800000 */
[----:B0-----:R-:W0:Y:S01]  /*d480*/  LDS.128 R4, [R8+0x2000] ;  /* 0x0020000008047984 */ /* 0x001e220000000c00 */
[----:B------:R-:W-:Y:S01]  /*d490*/  SHF.L.U32 R40, R30, 0x10, RZ ;  /* 0x000000101e287819 */ /* 0x000fe200000006ff */
        /* <DEDUP_REMOVED lines=19> */
[----:B------:R-:W-:Y:S01]  /*d5d0*/  LOP3.LUT R40, R31, 0xffff0000, RZ, 0xc0, !PT ;  /* 0xffff00001f287812 */ /* 0x000fe200078ec0ff */
[----:B------:R-:W-:Y:S02]  /*d5e0*/  IMAD.U32 R42, R33, 0x10000, RZ ;  /* 0x00010000212a7824 */ /* 0x000fe400078e00ff */
[----:B------:R-:W-:Y:S01]  /*d5f0*/  FFMA.FTZ R34, R43, R35, R34 ;  /* 0x000000232b227223 */ /* 0x000fe20000010022 */
[----:B------:R-:W-:Y:S02]  /*d600*/  IMAD.U32 R38, R31, 0x10000, RZ ;  /* 0x000100001f267824 */ /* 0x000fe400078e00ff */
[-C--:B------:R-:W-:Y:S01]  /*d610*/  FMUL.FTZ R35, R44, R7.reuse ;  /* 0x000000072c237220 */ /* 0x080fe20000410000 */
[-C--:B------:R-:W-:Y:S01]  /*d620*/  FMUL.FTZ R31, R42, R6.reuse ;  /* 0x000000062a1f7220 */ /* 0x080fe20000410000 */
[----:B------:R-:W-:Y:S01]  /*d630*/  FMUL.FTZ R37, R40, R7 ;  /* 0x0000000728257220 */ /* 0x000fe20000410000 */
[----:B------:R-:W-:Y:S01]  /*d640*/  FMUL.FTZ R33, R38, R6 ;  /* 0x0000000626217220 */ /* 0x000fe20000410000 */
[----:B------:R-:W-:Y:S01]  /*d650*/  FFMA.FTZ R7, R40, R32, -R35 ;  /* 0x0000002028077223 */ /* 0x000fe20000010823 */
[----:B------:R-:W-:Y:S01]  /*d660*/  FFMA.FTZ R6, R38, R30, -R31 ;  /* 0x0000001e26067223 */ /* 0x000fe2000001081f */
[----:B------:R-:W-:Y:S01]  /*d670*/  FFMA.FTZ R32, R44, R32, R37 ;  /* 0x000000202c207223 */ /* 0x000fe20000010025 */
[----:B------:R-:W-:Y:S01]  /*d680*/  FFMA.FTZ R33, R42, R30, R33 ;  /* 0x0000001e2a217223 */ /* 0x000fe20000010021 */
[----:B------:R-:W-:-:S02]  /*d690*/  F2FP.BF16.F32.PACK_AB R4, R39, R4 ;  /* 0x000000042704723e */ /* 0x000fc400000010ff */
[----:B------:R-:W-:Y:S02]  /*d6a0*/  F2FP.BF16.F32.PACK_AB R5, R34, R5 ;  /* 0x000000052205723e */ /* 0x000fe400000010ff */
[----:B------:R-:W-:Y:S02]  /*d6b0*/  F2FP.BF16.F32.PACK_AB R6, R33, R6 ;  /* 0x000000062106723e */ /* 0x000fe400000010ff */
[----:B------:R-:W-:-:S05]  /*d6c0*/  F2FP.BF16.F32.PACK_AB R7, R32, R7 ;  /* 0x000000072007723e */ /* 0x000fca00000010ff */
[----:B------:R1:W-:Y:S02]  /*d6d0*/  STS.128 [R8+0x2000], R4 ;  /* 0x0020000408007388 */ /* 0x0003e40000000c00 */
.L_x_596:
[----:B------:R-:W-:Y:S05]  /*d6e0*/  BSYNC B1 ;  /* 0x0000000000017941 */ /* 0x000fea0003800000 */
.L_x_595:
[----:B------:R-:W-:Y:S04]  /*d6f0*/  BSSY B1, `(.L_x_597) ;  /* 0x0000028000017945 */ /* 0x000fe80003800000 */
[----:B------:R-:W-:Y:S05]  /*d700*/  @P2 BRA `(.L_x_598) ;  /* 0x0000000000982947 */ /* 0x000fea0003800000 */
[----:B01----:R-:W0:Y:S01]  /*d710*/  LDS.128 R4, [R9+0x12400] ;  /* 0x0124000009047984 */ /* 0x003e220000000c00 */
        /* <DEDUP_REMOVED lines=37> */
.L_x_598:
[----:B------:R-:W-:Y:S05]  /*d970*/  BSYNC B1 ;  /* 0x0000000000017941 */ /* 0x000fea0003800000 */
.L_x_597:
[----:B------:R-:W-:Y:S04]  /*d980*/  BSSY B1, `(.L_x_599) ;  /* 0x0000028000017945 */ /* 0x000fe80003800000 */
[----:B------:R-:W-:Y:S05]  /*d990*/  @P3 BRA `(.L_x_600) ;  /* 0x0000000000983947 */ /* 0x000fea0003800000 */
[----:B012---:R-:W0:Y:S01]  /*d9a0*/  LDS.128 R4, [R8+0x6000] ;  /* 0x0060000008047984 */ /* 0x007e220000000c00 */
        /* <DEDUP_REMOVED lines=37> */
.L_x_600:
[----:B------:R-:W-:Y:S05]  /*dc00*/  BSYNC B1 ;  /* 0x0000000000017941 */ /* 0x000fea0003800000 */
.L_x_599:
[----:B------:R-:W-:Y:S04]  /*dc10*/  BSSY B1, `(.L_x_601) ;  /* 0x0000028000017945 */ /* 0x000fe80003800000 */
[----:B------:R-:W-:Y:S05]  /*dc20*/  @P4 BRA `(.L_x_602) ;  /* 0x0000000000984947 */ /* 0x000fea0003800000 */
[----:B0123--:R-:W0:Y:S01]  /*dc30*/  LDS.128 R4, [R9+0x16400] ;  /* 0x0164000009047984 */ /* 0x00fe220000000c00 */
        /* <DEDUP_REMOVED lines=37> */
.L_x_602:
[----:B------:R-:W-:Y:S05]  /*de90*/  BSYNC B1 ;  /* 0x0000000000017941 */ /* 0x000fea0003800000 */
.L_x_601:
[----:B------:R-:W-:Y:S05]  /*dea0*/  @P5 BRA `(.L_x_592) ;  /* 0x0000002c007c5947 */ /* 0x000fea0003800000 */
[----:B01234-:R-:W0:Y:S01]  /*deb0*/  LDS.128 R4, [R8+0xa000] ;  /* 0x00a0000008047984 */ /* 0x01fe220000000c00 */
        /* <DEDUP_REMOVED lines=17> */
[----:B------:R-:W-:Y:S01]  /*dfd0*/  FMUL.FTZ R15, R24, R5 ;  /* 0x00000005180f7220 */ /* 0x000fe20000410000 */
        /* <DEDUP_REMOVED lines=18> */
[----:B------:R0:W-:Y:S01]  /*e100*/  STS.128 [R8+0xa000], R4 ;  /* 0x00a0000408007388 */ /* 0x0001e20000000c00 */
[----:B------:R-:W-:Y:S05]  /*e110*/  BRA `(.L_x_592) ;  /* 0x0000002800e07947 */ /* 0x000fea0003800000 */
.L_x_574:
[----:B------:R-:W-:-:S03]  /*e120*/  UMOV UR4, 0xffffffff ;  /* 0xffffffff00047882 */ /* 0x000fc60000000000 */
[----:B------:R-:W-:Y:S05]  /*e130*/  BRA.DIV UR4, `(.L_x_603) ;  /* 0x0000011a04fc7947 */ /* 0x000fea000b800000 */
[----:B------:R0:W1:Y:S04]  /*e140*/  SHFL.IDX PT, R3, R25, RZ, 0x1c1f ;  /* 0x001c1fff19037589 */ /* 0x00006800000e0000 */
[----:B------:R0:W2:Y:S04]  /*e150*/  SHFL.IDX PT, R0, R24, RZ, 0x1c1f ;  /* 0x001c1fff18007589 */ /* 0x0000a800000e0000 */
[----:B------:R0:W3:Y:S04]  /*e160*/  SHFL.IDX PT, R21, R27, RZ, 0x1c1f ;  /* 0x001c1fff1b157589 */ /* 0x0000e800000e0000 */
[----:B------:R0:W0:Y:S02]  /*e170*/  SHFL.IDX PT, R20, R26, RZ, 0x1c1f ;  /* 0x001c1fff1a147589 */ /* 0x00002400000e0000 */
.L_x_826:
[----:B------:R-:W-:Y:S01]  /*e180*/  ULDC UR4, c[0x0][0x448] ;  /* 0x0001120000047ab9 */ /* 0x000fe20000000800 */
[----:B------:R-:W-:Y:S01]  /*e190*/  BSSY B1, `(.L_x_604) ;  /* 0x0000037000017945 */ /* 0x000fe20003800000 */
[----:B------:R-:W-:Y:S01]  /*e1a0*/  IMAD R37, R146, UR4, RZ ;  /* 0x0000000492257c24 */ /* 0x000fe2000f8e02ff */
[----:B------:R-:W-:Y:S02]  /*e1b0*/  CS2R R4, SRZ ;  /* 0x0000000000047805 */ /* 0x000fe4000001ff00 */
[----:B------:R-:W-:Y:S02]  /*e1c0*/  CS2R R8, SRZ ;  /* 0x0000000000087805 */ /* 0x000fe4000001ff00 */
[----:B------:R-:W-:Y:S02]  /*e1d0*/  CS2R R10, SRZ ;  /* 0x00000000000a7805 */ /* 0x000fe4000001ff00 */
[----:B------:R-:W-:Y:S02]  /*e1e0*/  CS2R R12, SRZ ;  /* 0x00000000000c7805 */ /* 0x000fe4000001ff00 */
[----:B------:R-:W-:Y:S01]  /*e1f0*/  ISETP.GE.AND P0, PT, R6, R37, PT ;  /* 0x000000250600720c */ /* 0x000fe20003f06270 */
[----:B------:R-:W-:Y:S01]  /*e200*/  IMAD R37, R29, -0x80, R37 ;  /* 0xffffff801d257824 */ /* 0x000fe200078e0225 */
[----:B------:R-:W-:-:S02]  /*e210*/  CS2R R6, SRZ ;  /* 0x0000000000067805 */ /* 0x000fc4000001ff00 */
[----:B------:R-:W-:Y:S02]  /*e220*/  CS2R R14, SRZ ;  /* 0x00000000000e7805 */ /* 0x000fe4000001ff00 */
[----:B0-----:R-:W-:Y:S02]  /*e230*/  CS2R R24, SRZ ;  /* 0x0000000000187805 */ /* 0x001fe4000001ff00 */
[----:B------:R-:W-:Y:S02]  /*e240*/  CS2R R26, SRZ ;  /* 0x00000000001a7805 */ /* 0x000fe4000001ff00 */
[----:B------:R-:W-:Y:S02]  /*e250*/  CS2R R28, SRZ ;  /* 0x00000000001c7805 */ /* 0x000fe4000001ff00 */
[----:B------:R-:W-:Y:S02]  /*e260*/  CS2R R30, SRZ ;  /* 0x00000000001e7805 */ /* 0x000fe4000001ff00 */
[----:B----4-:R-:W-:-:S02]  /*e270*/  CS2R R32, SRZ ;  /* 0x0000000000207805 */ /* 0x010fc4000001ff00 */
[----:B------:R-:W-:Y:S01]  /*e280*/  CS2R R34, SRZ ;  /* 0x0000000000227805 */ /* 0x000fe2000001ff00 */
[----:B------:R-:W-:Y:S06]  /*e290*/  @P0 BRA `(.L_x_605) ;  /* 0x0000000000980947 */ /* 0x000fec0003800000 */
[----:B------:R-:W-:Y:S01]  /*e2a0*/  ULDC UR4, c[0x0][0x3f4] ;  /* 0x0000fd0000047ab9 */ /* 0x000fe20000000800 */
[C---:B------:R-:W-:Y:S01]  /*e2b0*/  VIADD R4, R16.reuse, 0x20 ;  /* 0x0000002010047836 */ /* 0x040fe20000000000 */
[C---:B------:R-:W-:Y:S01]  /*e2c0*/  ISETP.GE.AND P2, PT, R16.reuse, UR4, PT ;  /* 0x0000000410007c0c */ /* 0x040fe2000bf46270 */
[----:B------:R-:W-:Y:S01]  /*e2d0*/  VIADD R5, R16, 0x40 ;  /* 0x0000004010057836 */ /* 0x000fe20000000000 */
[----:B------:R-:W-:Y:S02]  /*e2e0*/  CS2R R28, SRZ ;  /* 0x00000000001c7805 */ /* 0x000fe4000001ff00 */
[----:B------:R-:W-:Y:S02]  /*e2f0*/  CS2R R30, SRZ ;  /* 0x00000000001e7805 */ /* 0x000fe4000001ff00 */
[----:B------:R-:W-:Y:S01]  /*e300*/  ISETP.GE.AND P3, PT, R4, UR4, PT ;  /* 0x0000000404007c0c */ /* 0x000fe2000bf66270 */
[----:B--2---:R-:W-:Y:S01]  /*e310*/  IMAD.MOV.U32 R4, RZ, RZ, R0 ;  /* 0x000000ffff047224 */ /* 0x004fe200078e0000 */
[----:B------:R-:W-:Y:S01]  /*e320*/  ISETP.GE.AND P4, PT, R5, UR4, PT ;  /* 0x0000000405007c0c */ /* 0x000fe2000bf86270 */
[----:B-1----:R-:W-:Y:S01]  /*e330*/  IMAD.MOV.U32 R5, RZ, RZ, R3 ;  /* 0x000000ffff057224 */ /* 0x002fe200078e0003 */
[----:B------:R-:W-:-:S02]  /*e340*/  CS2R R8, SRZ ;  /* 0x0000000000087805 */ /* 0x000fc4000001ff00 */
[----:B------:R-:W-:Y:S02]  /*e350*/  CS2R R10, SRZ ;  /* 0x00000000000a7805 */ /* 0x000fe4000001ff00 */
[----:B------:R-:W-:Y:S02]  /*e360*/  CS2R R32, SRZ ;  /* 0x0000000000207805 */ /* 0x000fe4000001ff00 */
[----:B------:R-:W-:Y:S02]  /*e370*/  CS2R R34, SRZ ;  /* 0x0000000000227805 */ /* 0x000fe4000001ff00 */
[----:B------:R-:W-:Y:S01]  /*e380*/  @!P2 SHF.L.U32 R49, R16, 0x1, RZ ;  /* 0x000000011031a819 */ /* 0x000fe200000006ff */
[----:B------:R-:W-:-:S03]  /*e390*/  @!P3 IMAD.SHL.U32 R41, R162, 0x8, RZ ;  /* 0x00000008a229b824 */ /* 0x000fc600078e00ff */
[-C--:B------:R-:W-:Y:S01]  /*e3a0*/  @!P2 IADD3 R46, P0, R0, R49.reuse, RZ ;  /* 0x00000031002ea210 */ /* 0x080fe20007f1e0ff */
[----:B------:R-:W-:Y:S01]  /*e3b0*/  @!P4 IMAD.SHL.U32 R45, R163, 0x8, RZ ;  /* 0x00000008a32dc824 */ /* 0x000fe200078e00ff */
[----:B------:R-:W-:Y:S01]  /*e3c0*/  @!P2 IADD3 R48, P1, R20, R49, RZ ;  /* 0x000000311430a210 */ /* 0x000fe20007f3e0ff */
[----:B------:R-:W-:Y:S01]  /*e3d0*/  @!P3 IMAD.WIDE R38, R41, 0x2, R4 ;  /* 0x000000022926b825 */ /* 0x000fe200078e0204 */
[----:B------:R-:W-:Y:S02]  /*e3e0*/  @!P2 SHF.L.U64.HI R0, R16, 0x1, R17 ;  /* 0x000000011000a819 */ /* 0x000fe40000010211 */
[----:B------:R-:W-:Y:S02]  /*e3f0*/  CS2R R12, SRZ ;  /* 0x00000000000c7805 */ /* 0x000fe4000001ff00 */
[----:B------:R-:W-:Y:S01]  /*e400*/  CS2R R14, SRZ ;  /* 0x00000000000e7805 */ /* 0x000fe2000001ff00 */
[----:B------:R-:W-:Y:S01]  /*e410*/  @!P4 IMAD.WIDE R42, R45, 0x2, R4 ;  /* 0x000000022d2ac825 */ /* 0x000fe200078e0204 */
[----:B------:R-:W-:-:S02]  /*e420*/  CS2R R24, SRZ ;  /* 0x0000000000187805 */ /* 0x000fc4000001ff00 */
[----:B------:R-:W-:Y:S02]  /*e430*/  CS2R R26, SRZ ;  /* 0x00000000001a7805 */ /* 0x000fe4000001ff00 */
[----:B------:R-:W-:Y:S02]  /*e440*/  CS2R R4, SRZ ;  /* 0x0000000000047805 */ /* 0x000fe4000001ff00 */
[----:B------:R-:W-:Y:S01]  /*e450*/  CS2R R6, SRZ ;  /* 0x0000000000067805 */ /* 0x000fe2000001ff00 */
[--C-:B---3--:R-:W-:Y:S01]  /*e460*/  @!P3 IMAD.WIDE R40, R41, 0x2, R20.reuse ;  /* 0x000000022928b825 */ /* 0x108fe200078e0214 */
[----:B------:R0:W5:Y:S03]  /*e470*/  @!P3 LD.E.128 R28, desc[UR60][R38.64] ;  /* 0x0000003c261cb980 */ /* 0x000166000c101d00 */
[----:B------:R-:W-:Y:S01]  /*e480*/  @!P4 IMAD.WIDE R44, R45, 0x2, R20 ;  /* 0x000000022d2cc825 */ /* 0x000fe200078e0214 */
[----:B------:R0:W5:Y:S03]  /*e490*/  @!P3 LD.E.128 R8, desc[UR60][R40.64] ;  /* 0x0000003c2808b980 */ /* 0x000166000c101d00 */
[--C-:B------:R-:W-:Y:S01]  /*e4a0*/  @!P2 IMAD.X R47, R3, 0x1, R0.reuse, P0 ;  /* 0x00000001032fa824 */ /* 0x100fe200000e0600 */
[----:B------:R0:W5:Y:S01]  /*e4b0*/  @!P4 LD.E.128 R32, desc[UR60][R42.64] ;  /* 0x0000003c2a20c980 */ /* 0x000162000c101d00 */
[----:B------:R-:W-:-:S03]  /*e4c0*/  @!P2 IMAD.X R49, R21, 0x1, R0, P1 ;  /* 0x000000011531a824 */ /* 0x000fc600008e0600 */
[----:B------:R0:W5:Y:S04]  /*e4d0*/  @!P4 LD.E.128 R12, desc[UR60][R44.64] ;  /* 0x0000003c2c0cc980 */ /* 0x000168000c101d00 */
[----:B------:R0:W5:Y:S04]  /*e4e0*/  @!P2 LD.E.128 R24, desc[UR60][R46.64] ;  /* 0x0000003c2e18a980 */ /* 0x000168000c101d00 */
[----:B------:R0:W5:Y:S02]  /*e4f0*/  @!P2 LD.E.128 R4, desc[UR60][R48.64] ;  /* 0x0000003c3004a980 */ /* 0x000164000c101d00 */
.L_x_605:
[----:B------:R-:W-:Y:S05]  /*e500*/  BSYNC B1 ;  /* 0x0000000000017941 */ /* 0x000fea0003800000 */
.L_x_604:
[C---:B------:R-:W-:Y:S01]  /*e510*/  LEA.HI R20, R189.reuse, R189, RZ, 0x1 ;  /* 0x000000bdbd147211 */ /* 0x040fe200078f08ff */
[--C-:B0----5:R-:W-:Y:S01]  /*e520*/  IMAD.MOV.U32 R38, RZ, RZ, R5.reuse ;  /* 0x000000ffff267224 */ /* 0x121fe200078e0005 */
[--C-:B------:R-:W-:Y:S01]  /*e530*/  SHF.R.U64 R55, R4, 0x10, R5.reuse ;  /* 0x0000001004377819 */ /* 0x100fe20000001205 */
[----:B--2---:R-:W-:Y:S01]  /*e540*/  IMAD.MOV.U32 R0, RZ, RZ, R24 ;  /* 0x000000ffff007224 */ /* 0x004fe200078e0018 */
[----:B------:R-:W-:Y:S01]  /*e550*/  LOP3.LUT R20, R20, 0xfffffffe, RZ, 0xc0, !PT ;  /* 0xfffffffe14147812 */ /* 0x000fe200078ec0ff */
[----:B------:R-:W-:Y:S01]  /*e560*/  IMAD.MOV.U32 R41, RZ, RZ, R30 ;  /* 0x000000ffff297224 */ /* 0x000fe200078e001e */
[----:B------:R-:W-:Y:S01]  /*e570*/  SHF.R.U32.HI R53, RZ, 0x10, R5 ;  /* 0x00000010ff357819 */ /* 0x000fe20000011605 */
[----:B------:R-:W-:Y:S01]  /*e580*/  IMAD.MOV.U32 R45, RZ, RZ, R34 ;  /* 0x000000ffff2d7224 */ /* 0x000fe200078e0022 */
[----:B------:R-:W-:Y:S01]  /*e590*/  SHF.R.U64 R67, R24, 0x10, R25 ;  /* 0x0000001018437819 */ /* 0x000fe20000001219 */
[----:B---3--:R-:W-:Y:S01]  /*e5a0*/  IMAD.IADD R21, R189, 0x1, -R20 ;  /* 0x00000001bd157824 */ /* 0x008fe200078e0a14 */
[----:B------:R-:W-:Y:S01]  /*e5b0*/  SHF.R.U64 R65, R26, 0x10, R27 ;  /* 0x000000101a417819 */ /* 0x000fe2000000121b */
[----:B------:R-:W-:Y:S01]  /*e5c0*/  IMAD.MOV.U32 R24, RZ, RZ, R26 ;  /* 0x000000ffff187224 */ /* 0x000fe200078e001a */
[----:B------:R-:W-:Y:S01]  /*e5d0*/  SHF.R.U64 R63, R28, 0x10, R29 ;  /* 0x000000101c3f7819 */ /* 0x000fe2000000121d */
[----:B------:R-:W-:Y:S01]  /*e5e0*/  IMAD.MOV.U32 R26, RZ, RZ, R28 ;  /* 0x000000ffff1a7224 */ /* 0x000fe200078e001c */
[----:B------:R-:W-:Y:S01]  /*e5f0*/  SHF.L.U32 R5, R21, 0x1f, RZ ;  /* 0x0000001f15057819 */ /* 0x000fe200000006ff */
[--C-:B------:R-:W-:Y:S01]  /*e600*/  IMAD.MOV.U32 R42, RZ, RZ, R31.reuse ;  /* 0x000000ffff2a7224 */ /* 0x100fe200078e001f */
[----:B------:R-:W-:Y:S01]  /*e610*/  SHF.R.U64 R58, R30, 0x10, R31 ;  /* 0x000000101e3a7819 */ /* 0x000fe2000000121f */
[----:B------:R-:W-:Y:S01]  /*e620*/  IMAD.MOV.U32 R43, RZ, RZ, R32 ;  /* 0x000000ffff2b7224 */ /* 0x000fe200078e0020 */
[----:B------:R-:W0:Y:S01]  /*e630*/  SYNCS.PHASECHK.TRANS64.TRYWAIT P0, [R2+URZ+0x2a800], R5 ;  /* 0x02a80005020075a7 */ /* 0x000e22000800017f */
[----:B-1----:R-:W-:Y:S01]  /*e640*/  MOV R3, R25 ;  /* 0x0000001900037202 */ /* 0x002fe20000000f00 */
[----:B------:R-:W-:Y:S01]  /*e650*/  IMAD.MOV.U32 R46, RZ, RZ, R35 ;  /* 0x000000ffff2e7224 */ /* 0x000fe200078e0023 */
[----:B------:R-:W-:Y:S01]  /*e660*/  SHF.R.U32.HI R64, RZ, 0x10, R25 ;  /* 0x00000010ff407819 */ /* 0x000fe20000011619 */
[----:B------:R-:W-:Y:S01]  /*e670*/  IMAD.MOV.U32 R25, RZ, RZ, R27 ;  /* 0x000000ffff197224 */ /* 0x000fe200078e001b */
[----:B------:R-:W-:Y:S01]  /*e680*/  SHF.R.U64 R54, R34, 0x10, R35 ;  /* 0x0000001022367819 */ /* 0x000fe20000001223 */
[----:B------:R-:W-:Y:S01]  /*e690*/  IMAD.MOV.U32 R20, RZ, RZ, R4 ;  /* 0x000000ffff147224 */ /* 0x000fe200078e0004 */
[----:B------:R-:W-:Y:S01]  /*e6a0*/  SHF.R.U32.HI R62, RZ, 0x10, R27 ;  /* 0x00000010ff3e7819 */ /* 0x000fe2000001161b */
[----:B------:R-:W-:Y:S01]  /*e6b0*/  IMAD.MOV.U32 R27, RZ, RZ, R29 ;  /* 0x000000ffff1b7224 */ /* 0x000fe200078e001d */
[----:B------:R-:W-:Y:S01]  /*e6c0*/  PRMT R34, R24, 0x5410, R65 ;  /* 0x0000541018227816 */ /* 0x000fe20000000041 */
[----:B------:R-:W-:Y:S01]  /*e6d0*/  IMAD.MOV.U32 R39, RZ, RZ, R6 ;  /* 0x000000ffff277224 */ /* 0x000fe200078e0006 */
[----:B------:R-:W-:Y:S01]  /*e6e0*/  SHF.R.U32.HI R60, RZ, 0x10, R29 ;  /* 0x00000010ff3c7819 */ /* 0x000fe2000001161d */
[----:B------:R-:W-:Y:S01]  /*e6f0*/  IMAD.MOV.U32 R40, RZ, RZ, R7 ;  /* 0x000000ffff287224 */ /* 0x000fe200078e0007 */
[----:B------:R-:W-:Y:S01]  /*e700*/  SHF.R.U32.HI R61, RZ, 0x10, R31 ;  /* 0x00000010ff3d7819 */ /* 0x000fe2000001161f */
[----:B------:R-:W-:Y:S01]  /*e710*/  IMAD.MOV.U32 R29, RZ, RZ, R9 ;  /* 0x000000ffff1d7224 */ /* 0x000fe200078e0009 */
[----:B------:R-:W-:Y:S01]  /*e720*/  PRMT R24, R26, 0x5410, R63 ;  /* 0x000054101a187816 */ /* 0x000fe2000000003f */
[----:B------:R-:W-:Y:S01]  /*e730*/  IMAD.MOV.U32 R30, RZ, RZ, R10 ;  /* 0x000000ffff1e7224 */ /* 0x000fe200078e000a */
[----:B------:R-:W-:Y:S01]  /*e740*/  PRMT R26, R41, 0x5410, R58 ;  /* 0x00005410291a7816 */ /* 0x000fe2000000003a */
[----:B------:R-:W-:Y:S01]  /*e750*/  IMAD.MOV.U32 R31, RZ, RZ, R11 ;  /* 0x000000ffff1f7224 */ /* 0x000fe200078e000b */
[--C-:B------:R-:W-:Y:S01]  /*e760*/  SHF.R.U64 R56, R32, 0x10, R33.reuse ;  /* 0x0000001020387819 */ /* 0x100fe20000001221 */
[----:B------:R-:W-:Y:S01]  /*e770*/  BSSY B1, `(.L_x_606) ;  /* 0x0000027000017945 */ /* 0x000fe20003800000 */
[----:B------:R-:W-:Y:S01]  /*e780*/  MOV R44, R33 ;  /* 0x00000021002c7202 */ /* 0x000fe20000000f00 */
[----:B------:R-:W-:Y:S01]  /*e790*/  IMAD.MOV.U32 R4, RZ, RZ, R12 ;  /* 0x000000ffff047224 */ /* 0x000fe200078e000c */
[----:B------:R-:W-:Y:S01]  /*e7a0*/  SHF.R.U32.HI R59, RZ, 0x10, R33 ;  /* 0x00000010ff3b7819 */ /* 0x000fe20000011621 */
[----:B------:R-:W-:Y:S01]  /*e7b0*/  IMAD.MOV.U32 R21, RZ, RZ, R15 ;  /* 0x000000ffff157224 */ /* 0x000fe200078e000f */
[----:B------:R-:W-:-:S02]  /*e7c0*/  SHF.R.U32.HI R57, RZ, 0x10, R35 ;  /* 0x00000010ff397819 */ /* 0x000fc40000011623 */
[----:B------:R-:W-:Y:S01]  /*e7d0*/  SHF.R.U64 R52, R6, 0x10, R7 ;  /* 0x0000001006347819 */ /* 0x000fe20000001207 */
[----:B------:R-:W-:Y:S01]  /*e7e0*/  IMAD.MOV.U32 R6, RZ, RZ, R13 ;  /* 0x000000ffff067224 */ /* 0x000fe200078e000d */
[----:B------:R-:W-:Y:S01]  /*e7f0*/  SHF.R.U32.HI R51, RZ, 0x10, R7 ;  /* 0x00000010ff337819 */ /* 0x000fe20000011607 */
[----:B------:R-:W-:Y:S01]  /*e800*/  IMAD.MOV.U32 R7, RZ, RZ, R14 ;  /* 0x000000ffff077224 */ /* 0x000fe200078e000e */
[----:B------:R-:W-:Y:S02]  /*e810*/  MOV R28, R8 ;  /* 0x00000008001c7202 */ /* 0x000fe40000000f00 */
[--C-:B------:R-:W-:Y:S02]  /*e820*/  SHF.R.U64 R49, R8, 0x10, R9.reuse ;  /* 0x0000001008317819 */ /* 0x100fe40000001209 */
[----:B------:R-:W-:Y:S02]  /*e830*/  SHF.R.U32.HI R50, RZ, 0x10, R9 ;  /* 0x00000010ff327819 */ /* 0x000fe40000011609 */
[----:B------:R-:W-:-:S02]  /*e840*/  SHF.R.U64 R47, R10, 0x10, R11 ;  /* 0x000000100a2f7819 */ /* 0x000fc4000000120b */
[----:B------:R-:W-:Y:S02]  /*e850*/  SHF.R.U32.HI R48, RZ, 0x10, R11 ;  /* 0x00000010ff307819 */ /* 0x000fe4000001160b */
[----:B------:R-:W-:Y:S02]  /*e860*/  VIMNMX R41, R37, 0x80, PT ;  /* 0x0000008025297848 */ /* 0x000fe40003fe0100 */
[----:B------:R-:W-:Y:S02]  /*e870*/  PRMT R35, R25, 0x5410, R62 ;  /* 0x0000541019237816 */ /* 0x000fe4000000003e */
[--C-:B------:R-:W-:Y:S02]  /*e880*/  SHF.R.U64 R11, R12, 0x10, R13.reuse ;  /* 0x000000100c0b7819 */ /* 0x100fe4000000120d */
[----:B------:R-:W-:Y:S02]  /*e890*/  SHF.R.U32.HI R9, RZ, 0x10, R13 ;  /* 0x00000010ff097819 */ /* 0x000fe4000001160d */
[----:B------:R-:W-:-:S02]  /*e8a0*/  PRMT R32, R0, 0x5410, R67 ;  /* 0x0000541000207816 */ /* 0x000fc40000000043 */
[----:B------:R-:W-:Y:S02]  /*e8b0*/  PRMT R33, R3, 0x5410, R64 ;  /* 0x0000541003217816 */ /* 0x000fe40000000040 */
[----:B------:R-:W-:Y:S02]  /*e8c0*/  PRMT R25, R27, 0x5410, R60 ;  /* 0x000054101b197816 */ /* 0x000fe4000000003c */
[--C-:B------:R-:W-:Y:S02]  /*e8d0*/  SHF.R.U64 R10, R14, 0x10, R15.reuse ;  /* 0x000000100e0a7819 */ /* 0x100fe4000000120f */
[----:B------:R-:W-:Y:S02]  /*e8e0*/  SHF.R.U32.HI R8, RZ, 0x10, R15 ;  /* 0x00000010ff087819 */ /* 0x000fe4000001160f */
[----:B------:R-:W-:Y:S02]  /*e8f0*/  PRMT R27, R42, 0x5410, R61 ;  /* 0x000054102a1b7816 */ /* 0x000fe4000000003d */
[----:B------:R-:W-:-:S02]  /*e900*/  PRMT R0, R43, 0x5410, R56 ;  /* 0x000054102b007816 */ /* 0x000fc40000000038 */
[----:B------:R-:W-:Y:S02]  /*e910*/  PRMT R3, R44, 0x5410, R59 ;  /* 0x000054102c037816 */ /* 0x000fe4000000003b */
[----:B------:R-:W-:Y:S02]  /*e920*/  PRMT R12, R45, 0x5410, R54 ;  /* 0x000054102d0c7816 */ /* 0x000fe40000000036 */
[----:B------:R-:W-:Y:S02]  /*e930*/  PRMT R13, R46, 0x5410, R57 ;  /* 0x000054102e0d7816 */ /* 0x000fe40000000039 */
[----:B------:R-:W-:Y:S02]  /*e940*/  PRMT R37, R20, 0x5410, R55 ;  /* 0x0000541014257816 */ /* 0x000fe40000000037 */
[----:B------:R-:W-:Y:S02]  /*e950*/  ISETP.GE.AND P1, PT, R165, R41, PT ;  /* 0x00000029a500720c */ /* 0x000fe40003f26270 */
[----:B------:R-:W-:-:S02]  /*e960*/  PRMT R38, R38, 0x5410, R53 ;  /* 0x0000541026267816 */ /* 0x000fc40000000035 */
[----:B------:R-:W-:Y:S02]  /*e970*/  PRMT R39, R39, 0x5410, R52 ;  /* 0x0000541027277816 */ /* 0x000fe40000000034 */
[----:B------:R-:W-:Y:S02]  /*e980*/  PRMT R40, R40, 0x5410, R51 ;  /* 0x0000541028287816 */ /* 0x000fe40000000033 */
[----:B------:R-:W-:Y:S02]  /*e990*/  PRMT R28, R28, 0x5410, R49 ;  /* 0x000054101c1c7816 */ /* 0x000fe40000000031 */
[----:B------:R-:W-:Y:S02]  /*e9a0*/  PRMT R29, R29, 0x5410, R50 ;  /* 0x000054101d1d7816 */ /* 0x000fe40000000032 */
[----:B------:R-:W-:Y:S02]  /*e9b0*/  PRMT R30, R30, 0x5410, R47 ;  /* 0x000054101e1e7816 */ /* 0x000fe4000000002f */
[----:B------:R-:W-:Y:S01]  /*e9c0*/  PRMT R31, R31, 0x5410, R48 ;  /* 0x000054101f1f7816 */ /* 0x000fe20000000030 */
[----:B0-----:R-:W-:Y:S06]  /*e9d0*/  @!P0 BRA `(.L_x_607) ;  /* 0x0000011400488947 */ /* 0x001fec0003800000 */
.L_x_827:
[----:B------:R-:W-:Y:S05]  /*e9e0*/  BSYNC B1 ;  /* 0x0000000000017941 */ /* 0x000fea0003800000 */
.L_x_606:
[----:B------:R-:W-:Y:S01]  /*e9f0*/  BSSY B1, `(.L_x_608) ;  /* 0x0000119000017945 */ /* 0x000fe20003800000 */
[----:B------:R-:W-:Y:S02]  /*ea00*/  PRMT R14, R4, 0x5410, R11 ;  /* 0x00005410040e7816 */ /* 0x000fe4000000000b */
[----:B------:R-:W-:Y:S02]  /*ea10*/  PRMT R15, R6, 0x5410, R9 ;  /* 0x00005410060f7816 */ /* 0x000fe40000000009 */
[----:B------:R-:W-:Y:S02]  /*ea20*/  PRMT R20, R7, 0x5410, R10 ;  /* 0x0000541007147816 */ /* 0x000fe4000000000a */
[----:B------:R-:W-:Y:S01]  /*ea30*/  PRMT R21, R21, 0x5410, R8 ;  /* 0x0000541015157816 */ /* 0x000fe20000000008 */
[----:B------:R-:W-:Y:S06]  /*ea40*/  @P1 BRA `(.L_x_609) ;  /* 0x00000010004c1947 */ /* 0x000fec0003800000 */
[----:B------:R-:W1:Y:S01]  /*ea50*/  LDC R42, c[0x0][0x3f4] ;  /* 0x0000fd00ff2a7b82 */ /* 0x000e620000000800 */
[C---:B------:R-:W-:Y:S01]  /*ea60*/  VIADD R7, R16.reuse, 0x40 ;  /* 0x0000004010077836 */ /* 0x040fe20000000000 */
[C---:B0-----:R-:W-:Y:S01]  /*ea70*/  IADD3 R5, R16.reuse, 0x20, RZ ;  /* 0x0000002010057810 */ /* 0x041fe20007ffe0ff */
[----:B------:R-:W-:Y:S01]  /*ea80*/  BSSY B2, `(.L_x_610) ;  /* 0x000005f000027945 */ /* 0x000fe20003800000 */
[-C--:B-1----:R-:W-:Y:S02]  /*ea90*/  ISETP.GE.AND P0, PT, R16, R42.reuse, PT ;  /* 0x0000002a1000720c */ /* 0x082fe40003f06270 */
[-C--:B------:R-:W-:Y:S02]  /*eaa0*/  ISETP.GE.AND P1, PT, R5, R42.reuse, PT ;  /* 0x0000002a0500720c */ /* 0x080fe40003f26270 */
[----:B------:R-:W-:-:S09]  /*eab0*/  ISETP.GE.AND P2, PT, R7, R42, PT ;  /* 0x0000002a0700720c */ /* 0x000fd20003f46270 */
[----:B------:R-:W-:Y:S05]  /*eac0*/  @P0 BRA `(.L_x_611) ;  /* 0x0000000400680947 */ /* 0x000fea0003800000 */
[----:B------:R-:W-:Y:S01]  /*ead0*/  LEA.HI R6, R42, R191, RZ, 0x1d ;  /* 0x000000bf2a067211 */ /* 0x000fe200078fe8ff */
[----:B------:R-:W-:Y:S01]  /*eae0*/  IMAD.U32 R54, R37, 0x10000, RZ ;  /* 0x0001000025367824 */ /* 0x000fe200078e00ff */
[----:B------:R-:W-:Y:S01]  /*eaf0*/  LOP3.LUT R4, R176, 0x38, R16, 0xf8, !PT ;  /* 0x00000038b0047812 */ /* 0x000fe200078ef810 */
[----:B------:R-:W-:Y:S01]  /*eb00*/  IMAD.U32 R52, R32, 0x10000, RZ ;  /* 0x0001000020347824 */ /* 0x000fe200078e00ff */
[----:B------:R-:W-:Y:S01]  /*eb10*/  SHF.R.S32.HI R9, RZ, 0x1f, R6 ;  /* 0x0000001fff097819 */ /* 0x000fe20000011406 */
[----:B------:R-:W-:Y:S01]  /*eb20*/  IMAD.SHL.U32 R7, R6, 0x8, RZ ;  /* 0x0000000806077824 */ /* 0x000fe200078e00ff */
[-C--:B------:R-:W-:Y:S01]  /*eb30*/  LOP3.LUT R5, R4, R177.reuse, RZ, 0x3c, !PT ;  /* 0x000000b104057212 */ /* 0x080fe200078e3cff */
[----:B------:R-:W-:Y:S01]  /*eb40*/  IMAD.U32 R53, R38, 0x10000, RZ ;  /* 0x0001000026357824 */ /* 0x000fe200078e00ff */
[----:B------:R-:W-:Y:S02]  /*eb50*/  LEA.HI R9, R9, R6, RZ, 0x3 ;  /* 0x0000000609097211 */ /* 0x000fe400078f18ff */
[----:B------:R-:W-:Y:S01]  /*eb60*/  LOP3.LUT R4, R176, 0x38, R7, 0xf8, !PT ;  /* 0x00000038b0047812 */ /* 0x000fe200078ef807 */
[----:B------:R-:W-:Y:S01]  /*eb70*/  IMAD.IADD R5, R178, 0x1, R5 ;  /* 0x00000001b2057824 */ /* 0x000fe200078e0205 */
[----:B------:R-:W-:Y:S01]  /*eb80*/  LOP3.LUT R51, R37, 0xffff0000, RZ, 0xc0, !PT ;  /* 0xffff000025337812 */ /* 0x000fe200078ec0ff */
[----:B------:R-:W-:Y:S01]  /*eb90*/  IMAD.SHL.U32 R9, R9, 0x400, RZ ;  /* 0x0000040009097824 */ /* 0x000fe200078e00ff */
[----:B------:R-:W-:Y:S01]  /*eba0*/  LOP3.LUT R4, R4, R177, RZ, 0x3c, !PT ;  /* 0x000000b104047212 */ /* 0x000fe200078e3cff */
[----:B------:R-:W-:-:S03]  /*ebb0*/  IMAD R61, R5, 0x2, R2 ;  /* 0x00000002053d7824 */ /* 0x000fc600078e0202 */
[----:B------:R-:W-:-:S04]  /*ebc0*/  LOP3.LUT R9, R9, 0x7fffe000, RZ, 0xc0, !PT ;  /* 0x7fffe00009097812 */ /* 0x000fc800078ec0ff */
[----:B------:R-:W-:Y:S02]  /*ebd0*/  IADD3 R9, R4, R9, R178 ;  /* 0x0000000904097210 */ /* 0x000fe40007ffe0b2 */
[----:B------:R-:W0:Y:S03]  /*ebe0*/  LDS.128 R4, [R61+0xc400] ;  /* 0x00c400003d047984 */ /* 0x000e260000000c00 */
[----:B------:R-:W-:-:S05]  /*ebf0*/  IMAD R62, R9, 0x2, R2 ;  /* 0x00000002093e7824 */ /* 0x000fca00078e0202 */
[----:B------:R-:W1:Y:S01]  /*ec00*/  LDS.128 R8, [R62+0xc400] ;  /* 0x00c400003e087984 */ /* 0x000e620000000c00 */
[C---:B0-----:R-:W-:Y:S01]  /*ec10*/  IMAD.U32 R43, R4.reuse, 0x10000, RZ ;  /* 0x00010000042b7824 */ /* 0x041fe200078e00ff */
[----:B------:R-:W-:Y:S01]  /*ec20*/  LOP3.LUT R4, R4, 0xffff0000, RZ, 0xc0, !PT ;  /* 0xffff000004047812 */ /* 0x000fe200078ec0ff */
[C---:B------:R-:W-:Y:S01]  /*ec30*/  IMAD.U32 R45, R6.reuse, 0x10000, RZ ;  /* 0x00010000062d7824 */ /* 0x040fe200078e00ff */
[----:B------:R-:W-:Y:S01]  /*ec40*/  SHF.L.U32 R44, R5, 0x10, RZ ;  /* 0x00000010052c7819 */ /* 0x000fe200000006ff */
[----:B------:R-:W-:Y:S01]  /*ec50*/  IMAD.U32 R46, R7, 0x10000, RZ ;  /* 0x00010000072e7824 */ /* 0x000fe200078e00ff */
[----:B------:R-:W-:Y:S02]  /*ec60*/  LOP3.LUT R6, R6, 0xffff0000, RZ, 0xc0, !PT ;  /* 0xffff000006067812 */ /* 0x000fe400078ec0ff */
[----:B------:R-:W-:Y:S01]  /*ec70*/  LOP3.LUT R5, R5, 0xffff0000, RZ, 0xc0, !PT ;  /* 0xffff000005057812 */ /* 0x000fe200078ec0ff */
[C---:B-1----:R-:W-:Y:S01]  /*ec80*/  IMAD.U32 R47, R8.reuse, 0x10000, RZ ;  /* 0x00010000082f7824 */ /* 0x042fe200078e00ff */
[----:B------:R-:W-:Y:S01]  /*ec90*/  LOP3.LUT R8, R8, 0xffff0000, RZ, 0xc0, !PT ;  /* 0xffff000008087812 */ /* 0x000fe200078ec0ff */
[----:B------:R-:W-:Y:S01]  /*eca0*/  IMAD.U32 R48, R9, 0x10000, RZ ;  /* 0x0001000009307824 */ /* 0x000fe200078e00ff */
[----:B------:R-:W-:Y:S01]  /*ecb0*/  SHF.L.U32 R50, R11, 0x10, RZ ;  /* 0x000000100b327819 */ /* 0x000fe200000006ff */
[C---:B------:R-:W-:Y:S01]  /*ecc0*/  FMUL.FTZ R56, R47.reuse, R54 ;  /* 0x000000362f387220 */ /* 0x040fe20000410000 */
[-C--:B------:R-:W-:Y:S01]  /*ecd0*/  FMUL.FTZ R58, R47, R52.reuse ;  /* 0x000000342f3a7220 */ /* 0x080fe20000410000 */
[----:B------:R-:W-:Y:S01]  /*ece0*/  LOP3.LUT R47, R32, 0xffff0000, RZ, 0xc0, !PT ;  /* 0xffff0000202f7812 */ /* 0x000fe200078ec0ff */
[----:B------:R-:W-:Y:S01]  /*ecf0*/  FMUL.FTZ R55, R8, R51 ;  /* 0x0000003308377220 */ /* 0x000fe20000410000 */
[C---:B------:R-:W-:Y:S01]  /*ed00*/  FFMA.FTZ R56, R43.reuse, R52, -R56 ;  /* 0x000000342b387223 */ /* 0x040fe20000010838 */
[----:B------:R-:W-:Y:S01]  /*ed10*/  FFMA.FTZ R58, R43, R54, R58 ;  /* 0x000000362b3a7223 */ /* 0x000fe2000001003a */
[----:B------:R-:W-:-:S02]  /*ed20*/  IMAD.U32 R43, R33, 0x10000, RZ ;  /* 0x00010000212b7824 */ /* 0x000fc400078e00ff */
[-C--:B------:R-:W-:Y:S01]  /*ed30*/  FMUL.FTZ R57, R8, R47.reuse ;  /* 0x0000002f08397220 */ /* 0x080fe20000410000 */
[----:B------:R-:W-:Y:S01]  /*ed40*/  FFMA.FTZ R55, R4, R47, -R55 ;  /* 0x0000002f04377223 */ /* 0x000fe20000010837 */
[----:B------:R-:W-:Y:S01]  /*ed50*/  FMUL.FTZ R47, R48, R53 ;  /* 0x00000035302f7220 */ /* 0x000fe20000410000 */
[----:B------:R-:W-:Y:S02]  /*ed60*/  IMAD.U32 R49, R10, 0x10000, RZ ;  /* 0x000100000a317824 */ /* 0x000fe400078e00ff */
[----:B------:R-:W-:Y:S01]  /*ed70*/  FMUL.FTZ R52, R48, R43 ;  /* 0x0000002b30347220 */ /* 0x000fe20000410000 */
[----:B------:R-:W-:Y:S01]  /*ed80*/  FFMA.FTZ R57, R4, R51, R57 ;  /* 0x0000003304397223 */ /* 0x000fe20000010039 */
[----:B------:R-:W-:Y:S01]  /*ed90*/  LOP3.LUT R10, R10, 0xffff0000, RZ, 0xc0, !PT ;  /* 0xffff00000a0a7812 */ /* 0x000fe200078ec0ff */
[----:B------:R-:W-:Y:S01]  /*eda0*/  FFMA.FTZ R48, R44, R43, -R47 ;  /* 0x0000002b2c307223 */ /* 0x000fe2000001082f */
[C---:B------:R-:W-:Y:S01]  /*edb0*/  LOP3.LUT R51, R39.reuse, 0xffff0000, RZ, 0xc0, !PT ;  /* 0xffff000027337812 */ /* 0x040fe200078ec0ff */
[----:B------:R-:W-:Y:S01]  /*edc0*/  IMAD.U32 R8, R39, 0x10000, RZ ;  /* 0x0001000027087824 */ /* 0x000fe200078e00ff */
[C---:B------:R-:W-:Y:S01]  /*edd0*/  LOP3.LUT R43, R34.reuse, 0xffff0000, RZ, 0xc0, !PT ;  /* 0xffff0000222b7812 */ /* 0x040fe200078ec0ff */
[----:B------:R-:W-:-:S02]  /*ede0*/  IMAD.U32 R4, R34, 0x10000, RZ ;  /* 0x0001000022047824 */ /* 0x000fc400078e00ff */
[----:B------:R-:W-:Y:S01]  /*edf0*/  FFMA.FTZ R52, R44, R53, R52 ;  /* 0x000000352c347223 */ /* 0x000fe20000010034 */
[C---:B------:R-:W-:Y:S01]  /*ee00*/  FMUL.FTZ R59, R10.reuse, R51 ;  /* 0x000000330a3b7220 */ /* 0x040fe20000410000 */
[C---:B------:R-:W-:Y:S01]  /*ee10*/  FMUL.FTZ R44, R49.reuse, R8 ;  /* 0x00000008312c7220 */ /* 0x040fe20000410000 */
[-C--:B------:R-:W-:Y:S01]  /*ee20*/  FMUL.FTZ R54, R49, R4.reuse ;  /* 0x0000000431367220 */ /* 0x080fe20000410000 */
[----:B------:R-:W-:Y:S01]  /*ee30*/  FMUL.FTZ R10, R10, R43 ;  /* 0x0000002b0a0a7220 */ /* 0x000fe20000410000 */
[----:B------:R-:W-:Y:S02]  /*ee40*/  IMAD.U32 R49, R40, 0x10000, RZ ;  /* 0x0001000028317824 */ /* 0x000fe400078e00ff */
[----:B------:R-:W-:Y:S01]  /*ee50*/  FFMA.FTZ R53, R45, R4, -R44 ;  /* 0x000000042d357223 */ /* 0x000fe2000001082c */
[----:B------:R-:W-:Y:S02]  /*ee60*/  IMAD.U32 R47, R35, 0x10000, RZ ;  /* 0x00010000232f7824 */ /* 0x000fe400078e00ff */
[----:B------:R-:W-:Y:S01]  /*ee70*/  FFMA.FTZ R54, R45, R8, R54 ;  /* 0x000000082d367223 */ /* 0x000fe20000010036 */
[----:B------:R-:W-:Y:S01]  /*ee80*/  FFMA.FTZ R51, R6, R51, R10 ;  /* 0x0000003306337223 */ /* 0x000fe2000001000a */
[----:B------:R-:W-:Y:S01]  /*ee90*/  LOP3.LUT R9, R9, 0xffff0000, RZ, 0xc0, !PT ;  /* 0xffff000009097812 */ /* 0x000fe200078ec0ff */
[----:B------:R-:W-:Y:S01]  /*eea0*/  FMUL.FTZ R45, R50, R49 ;  /* 0x00000031322d7220 */ /* 0x000fe20000410000 */
[----:B------:R-:W-:Y:S01]  /*eeb0*/  LOP3.LUT R11, R11, 0xffff0000, RZ, 0xc0, !PT ;  /* 0xffff00000b0b7812 */ /* 0x000fe200078ec0ff */
[----:B------:R-:W-:Y:S01]  /*eec0*/  FFMA.FTZ R60, R6, R43, -R59 ;  /* 0x0000002b063c7223 */ /* 0x000fe2000001083b */
[----:B------:R-:W-:Y:S01]  /*eed0*/  LOP3.LUT R8, R38, 0xffff0000, RZ, 0xc0, !PT ;  /* 0xffff000026087812 */ /* 0x000fe200078ec0ff */
[-C--:B------:R-:W-:Y:S01]  /*eee0*/  FMUL.FTZ R43, R50, R47.reuse ;  /* 0x0000002f322b7220 */ /* 0x080fe20000410000 */
[----:B------:R-:W-:Y:S01]  /*eef0*/  LOP3.LUT R10, R40, 0xffff0000, RZ, 0xc0, !PT ;  /* 0xffff0000280a7812 */ /* 0x000fe200078ec0ff */
[C---:B------:R-:W-:Y:S01]  /*ef00*/  FFMA.FTZ R45, R46.reuse, R47, -R45 ;  /* 0x0000002f2e2d7223 */ /* 0x040fe2000001082d */
[----:B------:R-:W-:Y:S01]  /*ef10*/  LOP3.LUT R4, R33, 0xffff0000, RZ, 0xc0, !PT ;  /* 0xffff000021047812 */ /* 0x000fe200078ec0ff */
[----:B------:R-:W-:Y:S01]  /*ef20*/  FFMA.FTZ R46, R46, R49, R43 ;  /* 0x000000312e2e7223 */ /* 0x000fe2000001002b */
[----:B------:R-:W-:Y:S01]  /*ef30*/  LOP3.LUT R6, R35, 0xffff0000, RZ, 0xc0, !PT ;  /* 0xffff000023067812 */ /* 0x000fe200078ec0ff */
[----:B------:R-:W-:Y:S01]  /*ef40*/  FMUL.FTZ R44, R9, R8 ;  /* 0x00000008092c7220 */ /* 0x000fe20000410000 */
[----:B------:R-:W-:Y:S01]  /*ef50*/  LOP3.LUT R7, R7, 0xffff0000, RZ, 0xc0, !PT ;  /* 0xffff000007077812 */ /* 0x000fe200078ec0ff */
[----:B------:R-:W-:Y:S01]  /*ef60*/  FMUL.FTZ R50, R11, R10 ;  /* 0x0000000a0b327220 */ /* 0x000fe20000410000 */
        /* <DEDUP_REMOVED lines=9> */
[----:B------:R-:W-:Y:S02]  /*f000*/  F2FP.BF16.F32.PACK_AB R7, R50, R45 ;  /* 0x0000002d3207723e */ /* 0x000fe400000010ff */
[----:B------:R-:W-:Y:S02]  /*f010*/  F2FP.BF16.F32.PACK_AB R10, R51, R54 ;  /* 0x00000036330a723e */ /* 0x000fe400000010ff */
[----:B------:R-:W-:Y:S01]  /*f020*/  F2FP.BF16.F32.PACK_AB R8, R57, R58 ;  /* 0x0000003a3908723e */ /* 0x000fe200000010ff */
[----:B------:R0:W-:Y:S01]  /*f030*/  STS.128 [R61+0xc400], R4 ;  /* 0x00c400043d007388 */ /* 0x0001e20000000c00 */
[----:B------:R-:W-:-:S02]  /*f040*/  F2FP.BF16.F32.PACK_AB R9, R43, R52 ;  /* 0x000000342b09723e */ /* 0x000fc400000010ff */
[----:B------:R-:W-:-:S05]  /*f050*/  F2FP.BF16.F32.PACK_AB R11, R11, R46 ;  /* 0x0000002e0b0b723e */ /* 0x000fca00000010ff */
[----:B------:R0:W-:Y:S02]  /*f060*/  STS.128 [R62+0xc400], R8 ;  /* 0x00c400083e007388 */ /* 0x0001e40000000c00 */
.L_x_611:
[----:B------:R-:W-:Y:S05]  /*f070*/  BSYNC B2 ;  /* 0x0000000000027941 */ /* 0x000fea0003800000 */
.L_x_610:
[----:B------:R-:W-:Y:S04]  /*f080*/  BSSY B2, `(.L_x_612) ;  /* 0x0000058000027945 */ /* 0x000fe80003800000 */
[----:B------:R-:W-:Y:S05]  /*f090*/  @P1 BRA `(.L_x_613) ;  /* 0x0000000400581947 */ /* 0x000fea0003800000 */
[----:B0-----:R-:W-:Y:S01]  /*f0a0*/  LEA.HI R4, R42, R162, RZ, 0x1d ;  /* 0x000000a22a047211 */ /* 0x001fe200078fe8ff */
[----:B------:R-:W-:Y:S01]  /*f0b0*/  IMAD.U32 R53, R24, 0x10000, RZ ;  /* 0x0001000018357824 */ /* 0x000fe200078e00ff */
[----:B------:R-:W-:Y:S02]  /*f0c0*/  SHF.L.U32 R55, R28, 0x10, RZ ;  /* 0x000000101c377819 */ /* 0x000fe400000006ff */
[----:B------:R-:W-:Y:S01]  /*f0d0*/  SHF.R.S32.HI R7, RZ, 0x1f, R4 ;  /* 0x0000001fff077819 */ /* 0x000fe20000011404 */
[----:B------:R-:W-:Y:S01]  /*f0e0*/  IMAD.SHL.U32 R5, R4, 0x8, RZ ;  /* 0x0000000804057824 */ /* 0x000fe200078e00ff */
[----:B------:R-:W-:Y:S02]  /*f0f0*/  LOP3.LUT R57, R28, 0xffff0000, RZ, 0xc0, !PT ;  /* 0xffff00001c397812 */ /* 0x000fe400078ec0ff */
[----:B------:R-:W-:Y:S02]  /*f100*/  LEA.HI R7, R7, R4, RZ, 0x3 ;  /* 0x0000000407077211 */ /* 0x000fe400078f18ff */
[----:B------:R-:W-:-:S02]  /*f110*/  LOP3.LUT R4, R176, 0x38, R5, 0xf8, !PT ;  /* 0x00000038b0047812 */ /* 0x000fc400078ef805 */
[----:B------:R-:W-:Y:S02]  /*f120*/  SHF.L.U32 R7, R7, 0xa, RZ ;  /* 0x0000000a07077819 */ /* 0x000fe400000006ff */
[----:B------:R-:W-:Y:S02]  /*f130*/  LOP3.LUT R4, R4, R177, RZ, 0x3c, !PT ;  /* 0x000000b104047212 */ /* 0x000fe400078e3cff */
[----:B------:R-:W-:-:S04]  /*f140*/  LOP3.LUT R7, R7, 0x7fffe000, RZ, 0xc0, !PT ;  /* 0x7fffe00007077812 */ /* 0x000fc800078ec0ff */
[----:B------:R-:W-:Y:S02]  /*f150*/  IADD3 R9, R4, R7, R178 ;  /* 0x0000000704097210 */ /* 0x000fe40007ffe0b2 */
[----:B------:R-:W0:Y:S03]  /*f160*/  LDS.128 R4, [R222] ;  /* 0x00000000de047984 */ /* 0x000e260000000c00 */
[----:B------:R-:W-:-:S05]  /*f170*/  IMAD R43, R9, 0x2, R2 ;  /* 0x00000002092b7824 */ /* 0x000fca00078e0202 */
[----:B------:R-:W1:Y:S01]  /*f180*/  LDS.128 R8, [R43+0xc400] ;  /* 0x00c400002b087984 */ /* 0x000e620000000c00 */
[C---:B0-----:R-:W-:Y:S01]  /*f190*/  IMAD.U32 R44, R4.reuse, 0x10000, RZ ;  /* 0x00010000042c7824 */ /* 0x041fe200078e00ff */
[----:B------:R-:W-:Y:S01]  /*f1a0*/  LOP3.LUT R4, R4, 0xffff0000, RZ, 0xc0, !PT ;  /* 0xffff000004047812 */ /* 0x000fe200078ec0ff */
[C---:B------:R-:W-:Y:S01]  /*f1b0*/  IMAD.U32 R45, R5.reuse, 0x10000, RZ ;  /* 0x00010000052d7824 */ /* 0x040fe200078e00ff */
[----:B------:R-:W-:Y:S01]  /*f1c0*/  LOP3.LUT R5, R5, 0xffff0000, RZ, 0xc0, !PT ;  /* 0xffff000005057812 */ /* 0x000fe200078ec0ff */
[C---:B------:R-:W-:Y:S01]  /*f1d0*/  IMAD.U32 R46, R6.reuse, 0x10000, RZ ;  /* 0x00010000062e7824 */ /* 0x040fe200078e00ff */
[----:B------:R-:W-:Y:S01]  /*f1e0*/  LOP3.LUT R6, R6, 0xffff0000, RZ, 0xc0, !PT ;  /* 0xffff000006067812 */ /* 0x000fe200078ec0ff */
[C---:B------:R-:W-:Y:S01]  /*f1f0*/  IMAD.U32 R47, R7.reuse, 0x10000, RZ ;  /* 0x00010000072f7824 */ /* 0x040fe200078e00ff */
[----:B------:R-:W-:Y:S01]  /*f200*/  LOP3.LUT R7, R7, 0xffff0000, RZ, 0xc0, !PT ;  /* 0xffff000007077812 */ /* 0x000fe200078ec0ff */
[C---:B-1----:R-:W-:Y:S01]  /*f210*/  IMAD.U32 R48, R8.reuse, 0x10000, RZ ;  /* 0x0001000008307824 */ /* 0x042fe200078e00ff */
[----:B------:R-:W-:Y:S01]  /*f220*/  LOP3.LUT R8, R8, 0xffff0000, RZ, 0xc0, !PT ;  /* 0xffff000008087812 */ /* 0x000fe200078ec0ff */
[C---:B------:R-:W-:Y:S01]  /*f230*/  IMAD.U32 R49, R9.reuse, 0x10000, RZ ;  /* 0x0001000009317824 */ /* 0x040fe200078e00ff */
[----:B------:R-:W-:Y:S01]  /*f240*/  LOP3.LUT R9, R9, 0xffff0000, RZ, 0xc0, !PT ;  /* 0xffff000009097812 */ /* 0x000fe200078ec0ff */
[C---:B------:R-:W-:Y:S01]  /*f250*/  FMUL.FTZ R59, R48.reuse, R55 ;  /* 0x00000037303b7220 */ /* 0x040fe20000410000 */
[----:B------:R-:W-:Y:S01]  /*f260*/  FMUL.FTZ R61, R48, R53 ;  /* 0x00000035303d7220 */ /* 0x000fe20000410000 */
[----:B------:R-:W-:Y:S01]  /*f270*/  FMUL.FTZ R63, R8, R57 ;  /* 0x00000039083f7220 */ /* 0x000fe20000410000 */
[----:B------:R-:W-:-:S02]  /*f280*/  IMAD.U32 R48, R29, 0x10000, RZ ;  /* 0x000100001d307824 */ /* 0x000fc400078e00ff */
[----:B------:R-:W-:Y:S01]  /*f290*/  FFMA.FTZ R59, R44, R53, -R59 ;  /* 0x000000352c3b7223 */ /* 0x000fe2000001083b */
[----:B------:R-:W-:Y:S01]  /*f2a0*/  LOP3.LUT R53, R24, 0xffff0000, RZ, 0xc0, !PT ;  /* 0xffff000018357812 */ /* 0x000fe200078ec0ff */
[----:B------:R-:W-:Y:S01]  /*f2b0*/  FFMA.FTZ R61, R44, R55, R61 ;  /* 0x000000372c3d7223 */ /* 0x000fe2000001003d */
[----:B------:R-:W-:Y:S02]  /*f2c0*/  IMAD.U32 R44, R25, 0x10000, RZ ;  /* 0x00010000192c7824 */ /* 0x000fe400078e00ff */
[----:B------:R-:W-:Y:S02]  /*f2d0*/  IMAD.U32 R50, R10, 0x10000, RZ ;  /* 0x000100000a327824 */ /* 0x000fe400078e00ff */
[-C--:B------:R-:W-:Y:S01]  /*f2e0*/  FMUL.FTZ R55, R8, R53.reuse ;  /* 0x0000003508377220 */ /* 0x080fe20000410000 */
[----:B------:R-:W-:Y:S01]  /*f2f0*/  FFMA.FTZ R52, R4, R53, -R63 ;  /* 0x0000003504347223 */ /* 0x000fe2000001083f */
[----:B------:R-:W-:Y:S01]  /*f300*/  FMUL.FTZ R8, R49, R48 ;  /* 0x0000003031087220 */ /* 0x000fe20000410000 */
[----:B------:R-:W-:-:S02]  /*f310*/  IMAD.U32 R53, R30, 0x10000, RZ ;  /* 0x000100001e357824 */ /* 0x000fc400078e00ff */
[-C--:B------:R-:W-:Y:S01]  /*f320*/  FMUL.FTZ R63, R49, R44.reuse ;  /* 0x0000002c313f7220 */ /* 0x080fe20000410000 */
[----:B------:R-:W-:Y:S01]  /*f330*/  FFMA.FTZ R54, R4, R57, R55 ;  /* 0x0000003904367223 */ /* 0x000fe20000010037 */
[----:B------:R-:W-:Y:S01]  /*f340*/  LOP3.LUT R10, R10, 0xffff0000, RZ, 0xc0, !PT ;  /* 0xffff00000a0a7812 */ /* 0x000fe200078ec0ff */
[C---:B------:R-:W-:Y:S01]  /*f350*/  FFMA.FTZ R56, R45.reuse, R44, -R8 ;  /* 0x0000002c2d387223 */ /* 0x040fe20000010808 */
[----:B------:R-:W-:Y:S02]  /*f360*/  IMAD.U32 R49, R26, 0x10000, RZ ;  /* 0x000100001a317824 */ /* 0x000fe400078e00ff */
[----:B------:R-:W-:Y:S01]  /*f370*/  FFMA.FTZ R63, R45, R48, R63 ;  /* 0x000000302d3f7223 */ /* 0x000fe2000001003f */
[----:B------:R-:W-:Y:S01]  /*f380*/  FMUL.FTZ R57, R50, R53 ;  /* 0x0000003532397220 */ /* 0x000fe20000410000 */
[----:B------:R-:W-:Y:S01]  /*f390*/  LOP3.LUT R55, R30, 0xffff0000, RZ, 0xc0, !PT ;  /* 0xffff00001e377812 */ /* 0x000fe200078ec0ff */
[----:B------:R-:W-:Y:S01]  /*f3a0*/  IMAD.U32 R51, R11, 0x10000, RZ ;  /* 0x000100000b337824 */ /* 0x000fe200078e00ff */
[----:B------:R-:W-:Y:S01]  /*f3b0*/  LOP3.LUT R45, R26, 0xffff0000, RZ, 0xc0, !PT ;  /* 0xffff00001a2d7812 */ /* 0x000fe200078ec0ff */
[-C--:B------:R-:W-:Y:S01]  /*f3c0*/  FMUL.FTZ R65, R50, R49.reuse ;  /* 0x0000003132417220 */ /* 0x080fe20000410000 */
[----:B------:R-:W-:Y:S01]  /*f3d0*/  SHF.L.U32 R44, R31, 0x10, RZ ;  /* 0x000000101f2c7819 */ /* 0x000fe200000006ff */
[----:B------:R-:W-:Y:S01]  /*f3e0*/  FFMA.FTZ R57, R46, R49, -R57 ;  /* 0x000000312e397223 */ /* 0x000fe20000010839 */
[----:B------:R-:W-:Y:S01]  /*f3f0*/  FMUL.FTZ R49, R10, R55 ;  /* 0x000000370a317220 */ /* 0x000fe20000410000 */
[----:B------:R-:W-:-:S02]  /*f400*/  IMAD.U32 R4, R27, 0x10000, RZ ;  /* 0x000100001b047824 */ /* 0x000fc400078e00ff */
[----:B------:R-:W-:Y:S01]  /*f410*/  FMUL.FTZ R10, R10, R45 ;  /* 0x0000002d0a0a7220 */ /* 0x000fe20000410000 */
[----:B------:R-:W-:Y:S01]  /*f420*/  FMUL.FTZ R8, R51, R44 ;  /* 0x0000002c33087220 */ /* 0x000fe20000410000 */
[----:B------:R-:W-:Y:S01]  /*f430*/  FFMA.FTZ R65, R46, R53, R65 ;  /* 0x000000352e417223 */ /* 0x000fe20000010041 */
[C---:B------:R-:W-:Y:S01]  /*f440*/  FFMA.FTZ R46, R6.reuse, R45, -R49 ;  /* 0x0000002d062e7223 */ /* 0x040fe20000010831 */
[----:B------:R-:W-:Y:S01]  /*f450*/  FFMA.FTZ R48, R6, R55, R10 ;  /* 0x0000003706307223 */ /* 0x000fe2000001000a */
[-C--:B------:R-:W-:Y:S01]  /*f460*/  FFMA.FTZ R49, R47, R4.reuse, -R8 ;  /* 0x000000042f317223 */ /* 0x080fe20000010808 */
[----:B------:R-:W-:Y:S01]  /*f470*/  LOP3.LUT R11, R11, 0xffff0000, RZ, 0xc0, !PT ;  /* 0xffff00000b0b7812 */ /* 0x000fe200078ec0ff */
[----:B------:R-:W-:Y:S01]  /*f480*/  FMUL.FTZ R50, R51, R4 ;  /* 0x0000000433327220 */ /* 0x000fe20000410000 */
[----:B------:R-:W-:Y:S02]  /*f490*/  LOP3.LUT R8, R29, 0xffff0000, RZ, 0xc0, !PT ;  /* 0xffff00001d087812 */ /* 0x000fe400078ec0ff */
[----:B------:R-:W-:Y:S01]  /*f4a0*/  LOP3.LUT R10, R31, 0xffff0000, RZ, 0xc0, !PT ;  /* 0xffff00001f0a7812 */ /* 0x000fe200078ec0ff */
[----:B------:R-:W-:Y:S01]  /*f4b0*/  FFMA.FTZ R50, R47, R44, R50 ;  /* 0x0000002c2f327223 */ /* 0x000fe20000010032 */
[----:B------:R-:W-:Y:S01]  /*f4c0*/  LOP3.LUT R4, R25, 0xffff0000, RZ, 0xc0, !PT ;  /* 0xffff000019047812 */ /* 0x000fe200078ec0ff */
[----:B------:R-:W-:Y:S01]  /*f4d0*/  FMUL.FTZ R44, R9, R8 ;  /* 0x00000008092c7220 */ /* 0x000fe20000410000 */
[----:B------:R-:W-:Y:S01]  /*f4e0*/  LOP3.LUT R6, R27, 0xffff0000, RZ, 0xc0, !PT ;  /* 0xffff00001b067812 */ /* 0x000fe200078ec0ff */
[----:B------:R-:W-:-:S02]  /*f4f0*/  FMUL.FTZ R58, R11, R10 ;  /* 0x0000000a0b3a7220 */ /* 0x000fc40000410000 */
[-C--:B------:R-:W-:Y:S01]  /*f500*/  FMUL.FTZ R45, R9, R4.reuse ;  /* 0x00000004092d7220 */ /* 0x080fe20000410000 */
[----:B------:R-:W-:Y:S01]  /*f510*/  FFMA.FTZ R9, R5, R4, -R44 ;  /* 0x0000000405097223 */ /* 0x000fe2000001082c */
[-C--:B------:R-:W-:Y:S01]  /*f520*/  FMUL.FTZ R11, R11, R6.reuse ;  /* 0x000000060b0b7220 */ /* 0x080fe20000410000 */
[----:B------:R-:W-:Y:S01]  /*f530*/  FFMA.FTZ R58, R7, R6, -R58 ;  /* 0x00000006073a7223 */ /* 0x000fe2000001083a */
[----:B------:R-:W-:Y:S01]  /*f540*/  FFMA.FTZ R44, R5, R8, R45 ;  /* 0x00000008052c7223 */ /* 0x000fe2000001002d */
[----:B------:R-:W-:Y:S01]  /*f550*/  F2FP.BF16.F32.PACK_AB R6, R46, R57 ;  /* 0x000000392e06723e */ /* 0x000fe200000010ff */
[----:B------:R-:W-:Y:S01]  /*f560*/  FFMA.FTZ R11, R7, R10, R11 ;  /* 0x0000000a070b7223 */ /* 0x000fe2000001000b */
[----:B------:R-:W-:Y:S02]  /*f570*/  F2FP.BF16.F32.PACK_AB R4, R52, R59 ;  /* 0x0000003b3404723e */ /* 0x000fe400000010ff */
[----:B------:R-:W-:Y:S02]  /*f580*/  F2FP.BF16.F32.PACK_AB R5, R9, R56 ;  /* 0x000000380905723e */ /* 0x000fe400000010ff */
[----:B------:R-:W-:-:S02]  /*f590*/  F2FP.BF16.F32.PACK_AB R7, R58, R49 ;  /* 0x000000313a07723e */ /* 0x000fc400000010ff */
[----:B------:R-:W-:Y:S02]  /*f5a0*/  F2FP.BF16.F32.PACK_AB R10, R48, R65 ;  /* 0x00000041300a723e */ /* 0x000fe400000010ff */
[----:B------:R-:W-:Y:S01]  /*f5b0*/  F2FP.BF16.F32.PACK_AB R8, R54, R61 ;  /* 0x0000003d3608723e */ /* 0x000fe200000010ff */
[----:B------:R1:W-:Y:S01]  /*f5c0*/  STS.128 [R222], R4 ;  /* 0x00000004de007388 */ /* 0x0003e20000000c00 */
[----:B------:R-:W-:Y:S02]  /*f5d0*/  F2FP.BF16.F32.PACK_AB R9, R44, R63 ;  /* 0x0000003f2c09723e */ /* 0x000fe400000010ff */
[----:B------:R-:W-:-:S05]  /*f5e0*/  F2FP.BF16.F32.PACK_AB R11, R11, R50 ;  /* 0x000000320b0b723e */ /* 0x000fca00000010ff */
[----:B------:R1:W-:Y:S02]  /*f5f0*/  STS.128 [R43+0xc400], R8 ;  /* 0x00c400082b007388 */ /* 0x0003e40000000c00 */
.L_x_613:
[----:B------:R-:W-:Y:S05]  /*f600*/  BSYNC B2 ;  /* 0x0000000000027941 */ /* 0x000fea0003800000 */
.L_x_612:
[----:B------:R-:W-:Y:S05]  /*f610*/  @P2 BRA `(.L_x_609) ;  /* 0x0000000400582947 */ /* 0x000fea0003800000 */
[----:B------:R-:W-:Y:S01]  /*f620*/  LEA.HI R42, R42, R163, RZ, 0x1d ;  /* 0x000000a32a2a7211 */ /* 0x000fe200078fe8ff */
[C---:B------:R-:W-:Y:S01]  /*f630*/  IMAD.U32 R54, R14.reuse, 0x10000, RZ ;  /* 0x000100000e367824 */ /* 0x040fe200078e00ff */
[----:B------:R-:W-:Y:S01]  /*f640*/  LOP3.LUT R51, R14, 0xffff0000, RZ, 0xc0, !PT ;  /* 0xffff00000e337812 */ /* 0x000fe200078ec0ff */
[----:B------:R-:W-:Y:S01]  /*f650*/  IMAD.U32 R52, R0, 0x10000, RZ ;  /* 0x0001000000347824 */ /* 0x000fe200078e00ff */
[----:B01----:R-:W-:Y:S01]  /*f660*/  SHF.R.S32.HI R7, RZ, 0x1f, R42 ;  /* 0x0000001fff077819 */ /* 0x003fe2000001142a */
[----:B------:R-:W-:Y:S02]  /*f670*/  IMAD.SHL.U32 R5, R42, 0x8, RZ ;  /* 0x000000082a057824 */ /* 0x000fe400078e00ff */
[----:B------:R-:W-:Y:S01]  /*f680*/  IMAD.U32 R53, R15, 0x10000, RZ ;  /* 0x000100000f357824 */ /* 0x000fe200078e00ff */
[----:B------:R-:W-:Y:S02]  /*f690*/  LEA.HI R7, R7, R42, RZ, 0x3 ;  /* 0x0000002a07077211 */ /* 0x000fe400078f18ff */
[----:B------:R-:W-:-:S03]  /*f6a0*/  LOP3.LUT R4, R176, 0x38, R5, 0xf8, !PT ;  /* 0x00000038b0047812 */ /* 0x000fc600078ef805 */
[----:B------:R-:W-:Y:S01]  /*f6b0*/  IMAD.SHL.U32 R7, R7, 0x400, RZ ;  /* 0x0000040007077824 */ /* 0x000fe200078e00ff */
[----:B------:R-:W-:-:S04]  /*f6c0*/  LOP3.LUT R4, R4, R177, RZ, 0x3c, !PT ;  /* 0x000000b104047212 */ /* 0x000fc800078e3cff */
[----:B------:R-:W-:-:S04]  /*f6d0*/  LOP3.LUT R7, R7, 0x7fffe000, RZ, 0xc0, !PT ;  /* 0x7fffe00007077812 */ /* 0x000fc800078ec0ff */
[----:B------:R-:W-:Y:S02]  /*f6e0*/  IADD3 R9, R4, R7, R178 ;  /* 0x0000000704097210 */ /* 0x000fe40007ffe0b2 */
[----:B------:R-:W0:Y:S03]  /*f6f0*/  LDS.128 R4, [R220] ;  /* 0x00000000dc047984 */ /* 0x000e260000000c00 */
[----:B------:R-:W-:-:S05]  /*f700*/  IMAD R42, R9, 0x2, R2 ;  /* 0x00000002092a7824 */ /* 0x000fca00078e0202 */
[----:B------:R-:W1:Y:S01]  /*f710*/  LDS.128 R8, [R42+0xc400] ;  /* 0x00c400002a087984 */ /* 0x000e620000000c00 */
[C---:B0-----:R-:W-:Y:S01]  /*f720*/  IMAD.U32 R43, R4.reuse, 0x10000, RZ ;  /* 0x00010000042b7824 */ /* 0x041fe200078e00ff */
[----:B------:R-:W-:Y:S01]  /*f730*/  LOP3.LUT R4, R4, 0xffff0000, RZ, 0xc0, !PT ;  /* 0xffff000004047812 */ /* 0x000fe200078ec0ff */
[----:B------:R-:W-:Y:S01]  /*f740*/  IMAD.U32 R44, R5, 0x10000, RZ ;  /* 0x00010000052c7824 */ /* 0x000fe200078e00ff */
[----:B------:R-:W-:Y:S01]  /*f750*/  SHF.L.U32 R46, R7, 0x10, RZ ;  /* 0x00000010072e7819 */ /* 0x000fe200000006ff */
[C---:B------:R-:W-:Y:S01]  /*f760*/  IMAD.U32 R45, R6.reuse, 0x10000, RZ ;  /* 0x00010000062d7824 */ /* 0x040fe200078e00ff */
[----:B------:R-:W-:Y:S02]  /*f770*/  LOP3.LUT R6, R6, 0xffff0000, RZ, 0xc0, !PT ;  /* 0xffff000006067812 */ /* 0x000fe400078ec0ff */
[----:B------:R-:W-:Y:S01]  /*f780*/  LOP3.LUT R5, R5, 0xffff0000, RZ, 0xc0, !PT ;  /* 0xffff000005057812 */ /* 0x000fe200078ec0ff */
[C---:B-1----:R-:W-:Y:S01]  /*f790*/  IMAD.U32 R47, R8.reuse, 0x10000, RZ ;  /* 0x00010000082f7824 */ /* 0x042fe200078e00ff */
[----:B------:R-:W-:Y:S01]  /*f7a0*/  LOP3.LUT R8, R8, 0xffff0000, RZ, 0xc0, !PT ;  /* 0xffff000008087812 */ /* 0x000fe200078ec0ff */
[C---:B------:R-:W-:Y:S01]  /*f7b0*/  IMAD.U32 R48, R9.reuse, 0x10000, RZ ;  /* 0x0001000009307824 */ /* 0x040fe200078e00ff */
[----:B------:R-:W-:Y:S01]  /*f7c0*/  LOP3.LUT R9, R9, 0xffff0000, RZ, 0xc0, !PT ;  /* 0xffff000009097812 */ /* 0x000fe200078ec0ff */
[C---:B------:R-:W-:Y:S01]  /*f7d0*/  FMUL.FTZ R56, R47.reuse, R54 ;  /* 0x000000362f387220 */ /* 0x040fe20000410000 */
[-C--:B------:R-:W-:Y:S01]  /*f7e0*/  FMUL.FTZ R58, R47, R52.reuse ;  /* 0x000000342f3a7220 */ /* 0x080fe20000410000 */
[----:B------:R-:W-:Y:S01]  /*f7f0*/  LOP3.LUT R47, R0, 0xffff0000, RZ, 0xc0, !PT ;  /* 0xffff0000002f7812 */ /* 0x000fe200078ec0ff */
[C---:B------:R-:W-:Y:S01]  /*f800*/  FMUL.FTZ R55, R8.reuse, R51 ;  /* 0x0000003308377220 */ /* 0x040fe20000410000 */
[C---:B------:R-:W-:Y:S01]  /*f810*/  FFMA.FTZ R56, R43.reuse, R52, -R56 ;  /* 0x000000342b387223 */ /* 0x040fe20000010838 */
[----:B------:R-:W-:Y:S01]  /*f820*/  FFMA.FTZ R58, R43, R54, R58 ;  /* 0x000000362b3a7223 */ /* 0x000fe2000001003a */
[----:B------:R-:W-:Y:S01]  /*f830*/  SHF.L.U32 R43, R3, 0x10, RZ ;  /* 0x00000010032b7819 */ /* 0x000fe200000006ff */
[-C--:B------:R-:W-:Y:S01]  /*f840*/  FMUL.FTZ R57, R8, R47.reuse ;  /* 0x0000002f08397220 */ /* 0x080fe20000410000 */
[----:B------:R-:W-:Y:S01]  /*f850*/  FFMA.FTZ R55, R4, R47, -R55 ;  /* 0x0000002f04377223 */ /* 0x000fe20000010837 */
[----:B------:R-:W-:Y:S01]  /*f860*/  FMUL.FTZ R47, R48, R53 ;  /* 0x00000035302f7220 */ /* 0x000fe20000410000 */
[----:B------:R-:W-:-:S02]  /*f870*/  IMAD.U32 R49, R10, 0x10000, RZ ;  /* 0x000100000a317824 */ /* 0x000fc400078e00ff */
[----:B------:R-:W-:Y:S01]  /*f880*/  FMUL.FTZ R52, R48, R43 ;  /* 0x0000002b30347220 */ /* 0x000fe20000410000 */
[----:B------:R-:W-:Y:S01]  /*f890*/  FFMA.FTZ R57, R4, R51, R57 ;  /* 0x0000003304397223 */ /* 0x000fe20000010039 */
[----:B------:R-:W-:Y:S01]  /*f8a0*/  LOP3.LUT R10, R10, 0xffff0000, RZ, 0xc0, !PT ;  /* 0xffff00000a0a7812 */ /* 0x000fe200078ec0ff */
[----:B------:R-:W-:Y:S01]  /*f8b0*/  FFMA.FTZ R48, R44, R43, -R47 ;  /* 0x0000002b2c307223 */ /* 0x000fe2000001082f */
[C---:B------:R-:W-:Y:S01]  /*f8c0*/  LOP3.LUT R51, R20.reuse, 0xffff0000, RZ, 0xc0, !PT ;  /* 0xffff000014337812 */ /* 0x040fe200078ec0ff */
[----:B------:R-:W-:Y:S01]  /*f8d0*/  IMAD.U32 R8, R20, 0x10000, RZ ;  /* 0x0001000014087824 */ /* 0x000fe200078e00ff */
[C---:B------:R-:W-:Y:S01]  /*f8e0*/  LOP3.LUT R43, R12.reuse, 0xffff0000, RZ, 0xc0, !PT ;  /* 0xffff00000c2b7812 */ /* 0x040fe200078ec0ff */
[----:B------:R-:W-:Y:S02]  /*f8f0*/  IMAD.U32 R4, R12, 0x10000, RZ ;  /* 0x000100000c047824 */ /* 0x000fe400078e00ff */
[----:B------:R-:W-:Y:S01]  /*f900*/  FFMA.FTZ R52, R44, R53, R52 ;  /* 0x000000352c347223 */ /* 0x000fe20000010034 */
[C---:B------:R-:W-:Y:S01]  /*f910*/  FMUL.FTZ R59, R10.reuse, R51 ;  /* 0x000000330a3b7220 */ /* 0x040fe20000410000 */
[C---:B------:R-:W-:Y:S01]  /*f920*/  FMUL.FTZ R44, R49.reuse, R8 ;  /* 0x00000008312c7220 */ /* 0x040fe20000410000 */
[----:B------:R-:W-:Y:S01]  /*f930*/  FMUL.FTZ R54, R49, R4 ;  /* 0x0000000431367220 */ /* 0x000fe20000410000 */
[----:B------:R-:W-:Y:S01]  /*f940*/  FMUL.FTZ R10, R10, R43 ;  /* 0x0000002b0a0a7220 */ /* 0x000fe20000410000 */
[----:B------:R-:W-:-:S02]  /*f950*/  IMAD.U32 R50, R11, 0x10000, RZ ;  /* 0x000100000b327824 */ /* 0x000fc400078e00ff */
[----:B------:R-:W-:Y:S01]  /*f960*/  FFMA.FTZ R53, R45, R4, -R44 ;  /* 0x000000042d357223 */ /* 0x000fe2000001082c */
[----:B------:R-:W-:Y:S02]  /*f970*/  IMAD.U32 R49, R21, 0x10000, RZ ;  /* 0x0001000015317824 */ /* 0x000fe400078e00ff */
[----:B------:R-:W-:Y:S01]  /*f980*/  FFMA.FTZ R54, R45, R8, R54 ;  /* 0x000000082d367223 */ /* 0x000fe20000010036 */
[----:B------:R-:W-:Y:S02]  /*f990*/  IMAD.U32 R47, R13, 0x10000, RZ ;  /* 0x000100000d2f7824 */ /* 0x000fe400078e00ff */
[----:B------:R-:W-:Y:S01]  /*f9a0*/  FFMA.FTZ R51, R6, R51, R10 ;  /* 0x0000003306337223 */ /* 0x000fe2000001000a */
[----:B------:R-:W-:Y:S01]  /*f9b0*/  LOP3.LUT R11, R11, 0xffff0000, RZ, 0xc0, !PT ;  /* 0xffff00000b0b7812 */ /* 0x000fe200078ec0ff */
[----:B------:R-:W-:Y:S01]  /*f9c0*/  FMUL.FTZ R45, R50, R49 ;  /* 0x00000031322d7220 */ /* 0x000fe20000410000 */
        /* <DEDUP_REMOVED lines=23> */
[----:B------:R2:W-:Y:S01]  /*fb40*/  STS.128 [R220], R4 ;  /* 0x00000004dc007388 */ /* 0x0005e20000000c00 */
[----:B------:R-:W-:-:S02]  /*fb50*/  F2FP.BF16.F32.PACK_AB R9, R43, R52 ;  /* 0x000000342b09723e */ /* 0x000fc400000010ff */
[----:B------:R-:W-:-:S05]  /*fb60*/  F2FP.BF16.F32.PACK_AB R11, R11, R46 ;  /* 0x0000002e0b0b723e */ /* 0x000fca00000010ff */
[----:B------:R2:W-:Y:S02]  /*fb70*/  STS.128 [R42+0xc400], R8 ;  /* 0x00c400082a007388 */ /* 0x0005e40000000c00 */
.L_x_609:
[----:B------:R-:W-:Y:S05]  /*fb80*/  BSYNC B1 ;  /* 0x0000000000017941 */ /* 0x000fea0003800000 */
.L_x_608:
[----:B------:R-:W-:-:S13]  /*fb90*/  ISETP.GE.AND P0, PT, R224, R41, PT ;  /* 0x00000029e000720c */ /* 0x000fda0003f06270 */
[----:B------:R-:W-:Y:S05]  /*fba0*/  @P0 BRA `(.L_x_592) ;  /* 0x00000010003c0947 */ /* 0x000fea0003800000 */
[----:B------:R-:W3:Y:S01]  /*fbb0*/  LDC R41, c[0x0][0x3f4] ;  /* 0x0000fd00ff297b82 */ /* 0x000ee20000000800 */
[C---:B012---:R-:W-:Y:S01]  /*fbc0*/  VIADD R4, R16.reuse, 0x20 ;  /* 0x0000002010047836 */ /* 0x047fe20000000000 */
[----:B------:R-:W-:Y:S01]  /*fbd0*/  BSSY B1, `(.L_x_614) ;  /* 0x000005c000017945 */ /* 0x000fe20003800000 */
[C---:B------:R-:W-:Y:S01]  /*fbe0*/  VIADD R6, R16.reuse, 0x40 ;  /* 0x0000004010067836 */ /* 0x040fe20000000000 */
[-C--:B---3--:R-:W-:Y:S02]  /*fbf0*/  ISETP.GE.AND P0, PT, R16, R41.reuse, PT ;  /* 0x000000291000720c */ /* 0x088fe40003f06270 */
[-C--:B------:R-:W-:Y:S02]  /*fc00*/  ISETP.GE.AND P1, PT, R4, R41.reuse, PT ;  /* 0x000000290400720c */ /* 0x080fe40003f26270 */
[----:B------:R-:W-:-:S09]  /*fc10*/  ISETP.GE.AND P2, PT, R6, R41, PT ;  /* 0x000000290600720c */ /* 0x000fd20003f46270 */
[----:B------:R-:W-:Y:S05]  /*fc20*/  @P0 BRA `(.L_x_615) ;  /* 0x0000000400580947 */ /* 0x000fea0003800000 */
[----:B------:R-:W-:Y:S01]  /*fc30*/  LEA.HI R4, R41, R191, RZ, 0x1d ;  /* 0x000000bf29047211 */ /* 0x000fe200078fe8ff */
[----:B------:R-:W-:Y:S01]  /*fc40*/  IMAD.U32 R51, R32, 0x10000, RZ ;  /* 0x0001000020337824 */ /* 0x000fe200078e00ff */
[C---:B------:R-:W-:Y:S01]  /*fc50*/  SHF.L.U32 R53, R37.reuse, 0x10, RZ ;  /* 0x0000001025357819 */ /* 0x040fe200000006ff */
[----:B------:R-:W-:Y:S01]  /*fc60*/  IMAD.U32 R60, R38, 0x10000, RZ ;  /* 0x00010000263c7824 */ /* 0x000fe200078e00ff */
[----:B------:R-:W-:Y:S01]  /*fc70*/  SHF.R.S32.HI R5, RZ, 0x1f, R4 ;  /* 0x0000001fff057819 */ /* 0x000fe20000011404 */
[----:B------:R-:W-:Y:S01]  /*fc80*/  IMAD.SHL.U32 R6, R4, 0x8, RZ ;  /* 0x0000000804067824 */ /* 0x000fe200078e00ff */
[----:B------:R-:W-:Y:S01]  /*fc90*/  LOP3.LUT R58, R37, 0xffff0000, RZ, 0xc0, !PT ;  /* 0xffff0000253a7812 */ /* 0x000fe200078ec0ff */
[----:B------:R-:W-:Y:S01]  /*fca0*/  IMAD.U32 R56, R33, 0x10000, RZ ;  /* 0x0001000021387824 */ /* 0x000fe200078e00ff */
[----:B------:R-:W-:Y:S01]  /*fcb0*/  LEA.HI R5, R5, R4, RZ, 0x3 ;  /* 0x0000000405057211 */ /* 0x000fe200078f18ff */
[----:B------:R-:W-:Y:S01]  /*fcc0*/  IMAD.U32 R55, R39, 0x10000, RZ ;  /* 0x0001000027377824 */ /* 0x000fe200078e00ff */
[----:B------:R-:W-:-:S02]  /*fcd0*/  LOP3.LUT R4, R167, 0x38, R6, 0xf8, !PT ;  /* 0x00000038a7047812 */ /* 0x000fc400078ef806 */
[----:B------:R-:W-:Y:S02]  /*fce0*/  SHF.L.U32 R5, R5, 0xa, RZ ;  /* 0x0000000a05057819 */ /* 0x000fe400000006ff */
[----:B------:R-:W-:Y:S02]  /*fcf0*/  LOP3.LUT R4, R4, R223, RZ, 0x3c, !PT ;  /* 0x000000df04047212 */ /* 0x000fe400078e3cff */
[----:B------:R-:W-:Y:S02]  /*fd00*/  LOP3.LUT R5, R5, 0x7fffe000, RZ, 0xc0, !PT ;  /* 0x7fffe00005057812 */ /* 0x000fe400078ec0ff */
[----:B------:R-:W-:Y:S02]  /*fd10*/  LOP3.LUT R32, R32, 0xffff0000, RZ, 0xc0, !PT ;  /* 0xffff000020207812 */ /* 0x000fe400078ec0ff */
[----:B------:R-:W-:Y:S02]  /*fd20*/  IADD3 R9, R4, R5, R179 ;  /* 0x0000000504097210 */ /* 0x000fe40007ffe0b3 */
[----:B------:R-:W0:Y:S01]  /*fd30*/  LDS.128 R4, [R221] ;  /* 0x00000000dd047984 */ /* 0x000e220000000c00 */
[----:B------:R-:W-:-:S02]  /*fd40*/  LOP3.LUT R57, R40, 0xffff0000, RZ, 0xc0, !PT ;  /* 0xffff000028397812 */ /* 0x000fc400078ec0ff */
[----:B------:R-:W-:Y:S01]  /*fd50*/  IMAD R42, R9, 0x2, R2 ;  /* 0x00000002092a7824 */ /* 0x000fe200078e0202 */
[----:B------:R-:W-:-:S04]  /*fd60*/  LOP3.LUT R33, R33, 0xffff0000, RZ, 0xc0, !PT ;  /* 0xffff000021217812 */ /* 0x000fc800078ec0ff */
        /* <DEDUP_REMOVED lines=13> */
[-C--:B------:R-:W-:Y:S01]  /*fe40*/  FMUL.FTZ R52, R53, R47.reuse ;  /* 0x0000002f35347220 */ /* 0x080fe20000410000 */
[C---:B------:R-:W-:Y:S01]  /*fe50*/  FMUL.FTZ R54, R51.reuse, R47 ;  /* 0x0000002f33367220 */ /* 0x040fe20000410000 */
[----:B------:R-:W-:Y:S01]  /*fe60*/  FMUL.FTZ R47, R60, R48 ;  /* 0x000000303c2f7220 */ /* 0x000fe20000410000 */
[----:B------:R-:W-:Y:S01]  /*fe70*/  FMUL.FTZ R37, R58, R8 ;  /* 0x000000083a257220 */ /* 0x000fe20000410000 */
[-C--:B------:R-:W-:Y:S01]  /*fe80*/  FFMA.FTZ R52, R51, R43.reuse, -R52 ;  /* 0x0000002b33347223 */ /* 0x080fe20000010834 */
[----:B------:R-:W-:Y:S01]  /*fe90*/  FMUL.FTZ R51, R56, R48 ;  /* 0x0000003038337220 */ /* 0x000fe20000410000 */
[----:B------:R-:W-:Y:S01]  /*fea0*/  FFMA.FTZ R54, R53, R43, R54 ;  /* 0x0000002b35367223 */ /* 0x000fe20000010036 */
[----:B------:R-:W-:Y:S01]  /*feb0*/  FMUL.FTZ R43, R32, R8 ;  /* 0x00000008202b7220 */ /* 0x000fe20000410000 */
[----:B------:R-:W-:-:S02]  /*fec0*/  IMAD.U32 R49, R10, 0x10000, RZ ;  /* 0x000100000a317824 */ /* 0x000fc400078e00ff */
[-C--:B------:R-:W-:Y:S01]  /*fed0*/  FFMA.FTZ R47, R56, R44.reuse, -R47 ;  /* 0x0000002c382f7223 */ /* 0x080fe2000001082f */
[----:B------:R-:W-:Y:S02]  /*fee0*/  IMAD.U32 R53, R34, 0x10000, RZ ;  /* 0x0001000022357824 */ /* 0x000fe400078e00ff */
[----:B------:R-:W-:Y:S01]  /*fef0*/  FFMA.FTZ R51, R60, R44, R51 ;  /* 0x0000002c3c337223 */ /* 0x000fe20000010033 */
[----:B------:R-:W-:Y:S01]  /*ff00*/  LOP3.LUT R10, R10, 0xffff0000, RZ, 0xc0, !PT ;  /* 0xffff00000a0a7812 */ /* 0x000fe200078ec0ff */
[-C--:B------:R-:W-:Y:S01]  /*ff10*/  FFMA.FTZ R37, R32, R4.reuse, -R37 ;  /* 0x0000000420257223 */ /* 0x080fe20000010825 */
[----:B------:R-:W-:Y:S01]  /*ff20*/  LOP3.LUT R34, R34, 0xffff0000, RZ, 0xc0, !PT ;  /* 0xffff000022227812 */ /* 0x000fe200078ec0ff */
[----:B------:R-:W-:Y:S01]  /*ff30*/  FFMA.FTZ R43, R58, R4, R43 ;  /* 0x000000043a2b7223 */ /* 0x000fe2000001002b */
[----:B------:R-:W-:Y:S01]  /*ff40*/  LOP3.LUT R44, R39, 0xffff0000, RZ, 0xc0, !PT ;  /* 0xffff0000272c7812 */ /* 0x000fe200078ec0ff */
[-C--:B------:R-:W-:Y:S01]  /*ff50*/  FMUL.FTZ R4, R55, R49.reuse ;  /* 0x0000003137047220 */ /* 0x080fe20000410000 */
[----:B------:R-:W-:Y:S01]  /*ff60*/  FMUL.FTZ R32, R53, R49 ;  /* 0x0000003135207220 */ /* 0x000fe20000410000 */
[----:B------:R-:W-:Y:S01]  /*ff70*/  SHF.L.U32 R48, R40, 0x10, RZ ;  /* 0x0000001028307819 */ /* 0x000fe200000006ff */
[----:B------:R-:W-:-:S02]  /*ff80*/  IMAD.U32 R50, R11, 0x10000, RZ ;  /* 0x000100000b327824 */ /* 0x000fc400078e00ff */
[-C--:B------:R-:W-:Y:S01]  /*ff90*/  FMUL.FTZ R39, R44, R10.reuse ;  /* 0x0000000a2c277220 */ /* 0x080fe20000410000 */
[----:B------:R-:W-:Y:S01]  /*ffa0*/  FMUL.FTZ R49, R34, R10 ;  /* 0x0000000a22317220 */ /* 0x000fe20000410000 */
[-C--:B------:R-:W-:Y:S01]  /*ffb0*/  FFMA.FTZ R8, R53, R45.reuse, -R4 ;  /* 0x0000002d35087223 */ /* 0x080fe20000010804 */
[----:B------:R-:W-:Y:S01]  /*ffc0*/  FFMA.FTZ R10, R55, R45, R32 ;  /* 0x0000002d370a7223 */ /* 0x000fe20000010020 */
[----:B------:R-:W-:Y:S01]  /*ffd0*/  LOP3.LUT R11, R11, 0xffff0000, RZ, 0xc0, !PT ;  /* 0xffff00000b0b7812 */ /* 0x000fe200078ec0ff */
[C---:B------:R-:W-:Y:S02]  /*ffe0*/  IMAD.U32 R4, R35.reuse, 0x10000, RZ ;  /* 0x0001000023047824 */ /* 0x040fe400078e00ff */
[----:B------:R-:W-:Y:S01]  /*fff0*/  FMUL.FTZ R45, R48, R50 ;  /* 0x00000032302d7220 */ /* 0x000fe20000410000 */
[----:B------:R-:W-:Y:S01]  /*10000*/  LOP3.LUT R55, R38, 0xffff0000, RZ, 0xc0, !PT ;  /* 0xffff000026377812 */ /* 0x000fe200078ec0ff */
[----:B------:R-:W-:Y:S01]  /*10010*/  FFMA.FTZ R39, R34, R6, -R39 ;  /* 0x0000000622277223 */ /* 0x000fe20000010827 */
[----:B------:R-:W-:Y:S01]  /*10020*/  LOP3.LUT R35, R35, 0xffff0000, RZ, 0xc0, !PT ;  /* 0xffff000023237812 */ /* 0x000fe200078ec0ff */
[C---:B------:R-:W-:Y:S01]  /*10030*/  FMUL.FTZ R53, R4.reuse, R50 ;  /* 0x0000003204357220 */ /* 0x040fe20000410000 */
[----:B------:R-:W-:Y:S01]  /*10040*/  FFMA.FTZ R45, R4, R46, -R45 ;  /* 0x0000002e042d7223 */ /* 0x000fe2000001082d */
[----:B------:R-:W-:Y:S01]  /*10050*/  FFMA.FTZ R49, R44, R6, R49 ;  /* 0x000000062c317223 */ /* 0x000fe20000010031 */
[----:B------:R-:W-:Y:S01]  /*10060*/  FMUL.FTZ R4, R55, R9 ;  /* 0x0000000937047220 */ /* 0x000fe20000410000 */
[----:B------:R-:W-:Y:S01]  /*10070*/  FMUL.FTZ R38, R57, R11 ;  /* 0x0000000b39267220 */ /* 0x000fe20000410000 */
[----:B------:R-:W-:Y:S01]  /*10080*/  FMUL.FTZ R6, R33, R9 ;  /* 0x0000000921067220 */ /* 0x000fe20000410000 */
[----:B------:R-:W-:Y:S01]  /*10090*/  FMUL.FTZ R40, R35, R11 ;  /* 0x0000000b23287220 */ /* 0x000fe20000410000 */
[----:B------:R-:W-:Y:S01]  /*100a0*/  FFMA.FTZ R32, R33, R5, -R4 ;  /* 0x0000000521207223 */ /* 0x000fe20000010804 */
        /* <DEDUP_REMOVED lines=14> */
.L_x_615:
[----:B------:R-:W-:Y:S05]  /*10190*/  BSYNC B1 ;  /* 0x0000000000017941 */ /* 0x000fea0003800000 */
.L_x_614:
[----:B------:R-:W-:Y:S04]  /*101a0*/  BSSY B1, `(.L_x_616) ;  /* 0x0000058000017945 */ /* 0x000fe80003800000 */
[----:B------:R-:W-:Y:S05]  /*101b0*/  @P1 BRA `(.L_x_617) ;  /* 0x0000000400581947 */ /* 0x000fea0003800000 */
[----:B0-----:R-:W-:Y:S01]  /*101c0*/  LEA.HI R4, R41, R162, RZ, 0x1d ;  /* 0x000000a229047211 */ /* 0x001fe200078fe8ff */
[C---:B------:R-:W-:Y:S01]  /*101d0*/  IMAD.U32 R45, R28.reuse, 0x10000, RZ ;  /* 0x000100001c2d7824 */ /* 0x040fe200078e00ff */
[----:B------:R-:W-:Y:S01]  /*101e0*/  LOP3.LUT R46, R28, 0xffff0000, RZ, 0xc0, !PT ;  /* 0xffff00001c2e7812 */ /* 0x000fe200078ec0ff */
[----:B------:R-:W-:Y:S01]  /*101f0*/  IMAD.U32 R43, R24, 0x10000, RZ ;  /* 0x00010000182b7824 */ /* 0x000fe200078e00ff */
[----:B------:R-:W-:Y:S01]  /*10200*/  SHF.R.S32.HI R5, RZ, 0x1f, R4 ;  /* 0x0000001fff057819 */ /* 0x000fe20000011404 */
[----:B------:R-:W-:Y:S01]  /*10210*/  IMAD.SHL.U32 R6, R4, 0x8, RZ ;  /* 0x0000000804067824 */ /* 0x000fe200078e00ff */
[----:B------:R-:W-:Y:S01]  /*10220*/  LOP3.LUT R24, R24, 0xffff0000, RZ, 0xc0, !PT ;  /* 0xffff000018187812 */ /* 0x000fe200078ec0ff */
[----:B------:R-:W-:Y:S01]  /*10230*/  IMAD.U32 R53, R30, 0x10000, RZ ;  /* 0x000100001e357824 */ /* 0x000fe200078e00ff */
[----:B------:R-:W-:Y:S01]  /*10240*/  LEA.HI R5, R5, R4, RZ, 0x3 ;  /* 0x0000000405057211 */ /* 0x000fe200078f18ff */
[C---:B------:R-:W-:Y:S01]  /*10250*/  IMAD.U32 R47, R26.reuse, 0x10000, RZ ;  /* 0x000100001a2f7824 */ /* 0x040fe200078e00ff */
[----:B------:R-:W-:Y:S01]  /*10260*/  LOP3.LUT R4, R167, 0x38, R6, 0xf8, !PT ;  /* 0x00000038a7047812 */ /* 0x000fe200078ef806 */
[----:B------:R-:W-:Y:S01]  /*10270*/  IMAD.U32 R48, R29, 0x10000, RZ ;  /* 0x000100001d307824 */ /* 0x000fe200078e00ff */
[----:B------:R-:W-:Y:S01]  /*10280*/  LOP3.LUT R26, R26, 0xffff0000, RZ, 0xc0, !PT ;  /* 0xffff00001a1a7812 */ /* 0x000fe200078ec0ff */
[----:B------:R-:W-:Y:S01]  /*10290*/  IMAD.SHL.U32 R5, R5, 0x400, RZ ;  /* 0x0000040005057824 */ /* 0x000fe200078e00ff */
[----:B------:R-:W-:Y:S01]  /*102a0*/  LOP3.LUT R4, R4, R223, RZ, 0x3c, !PT ;  /* 0x000000df04047212 */ /* 0x000fe200078e3cff */
[----:B------:R-:W-:Y:S01]  /*102b0*/  IMAD.U32 R55, R31, 0x10000, RZ ;  /* 0x000100001f377824 */ /* 0x000fe200078e00ff */
[----:B------:R-:W-:Y:S01]  /*102c0*/  SHF.L.U32 R28, R25, 0x10, RZ ;  /* 0x00000010191c7819 */ /* 0x000fe200000006ff */
[----:B------:R-:W-:Y:S01]  /*102d0*/  IMAD.U32 R51, R27, 0x10000, RZ ;  /* 0x000100001b337824 */ /* 0x000fe200078e00ff */
[----:B------:R-:W-:-:S02]  /*102e0*/  LOP3.LUT R5, R5, 0x7fffe000, RZ, 0xc0, !PT ;  /* 0x7fffe00005057812 */ /* 0x000fc400078ec0ff */
[----:B------:R-:W-:Y:S02]  /*102f0*/  LOP3.LUT R30, R30, 0xffff0000, RZ, 0xc0, !PT ;  /* 0xffff00001e1e7812 */ /* 0x000fe400078ec0ff */
[----:B------:R-:W-:Y:S02]  /*10300*/  IADD3 R9, R4, R5, R179 ;  /* 0x0000000504097210 */ /* 0x000fe40007ffe0b3 */
[----:B------:R-:W0:Y:S01]  /*10310*/  LDS.128 R4, [R219] ;  /* 0x00000000db047984 */ /* 0x000e220000000c00 */
[----:B------:R-:W-:Y:S02]  /*10320*/  LOP3.LUT R29, R29, 0xffff0000, RZ, 0xc0, !PT ;  /* 0xffff00001d1d7812 */ /* 0x000fe400078ec0ff */
[----:B------:R-:W-:Y:S01]  /*10330*/  IMAD R32, R9, 0x2, R2 ;  /* 0x0000000209207824 */ /* 0x000fe200078e0202 */
[----:B------:R-:W-:Y:S02]  /*10340*/  LOP3.LUT R31, R31, 0xffff0000, RZ, 0xc0, !PT ;  /* 0xffff00001f1f7812 */ /* 0x000fe400078ec0ff */
[----:B------:R-:W-:-:S02]  /*10350*/  LOP3.LUT R25, R25, 0xffff0000, RZ, 0xc0, !PT ;  /* 0xffff000019197812 */ /* 0x000fc400078ec0ff */
[----:B------:R-:W1:Y:S01]  /*10360*/  LDS.128 R8, [R32+0xc400] ;  /* 0x00c4000020087984 */ /* 0x000e620000000c00 */
[----:B------:R-:W-:Y:S01]  /*10370*/  LOP3.LUT R27, R27, 0xffff0000, RZ, 0xc0, !PT ;  /* 0xffff00001b1b7812 */ /* 0x000fe200078ec0ff */
[C---:B0-----:R-:W-:Y:S01]  /*10380*/  IMAD.U32 R33, R4.reuse, 0x10000, RZ ;  /* 0x0001000004217824 */ /* 0x041fe200078e00ff */
[----:B------:R-:W-:Y:S01]  /*10390*/  LOP3.LUT R4, R4, 0xffff0000, RZ, 0xc0, !PT ;  /* 0xffff000004047812 */ /* 0x000fe200078ec0ff */
[C---:B------:R-:W-:Y:S01]  /*103a0*/  IMAD.U32 R35, R6.reuse, 0x10000, RZ ;  /* 0x0001000006237824 */ /* 0x040fe200078e00ff */
[----:B------:R-:W-:Y:S01]  /*103b0*/  LOP3.LUT R6, R6, 0xffff0000, RZ, 0xc0, !PT ;  /* 0xffff000006067812 */ /* 0x000fe200078ec0ff */
[----:B------:R-:W-:Y:S01]  /*103c0*/  IMAD.U32 R34, R5, 0x10000, RZ ;  /* 0x0001000005227824 */ /* 0x000fe200078e00ff */
[----:B------:R-:W-:Y:S02]  /*103d0*/  SHF.L.U32 R37, R7, 0x10, RZ ;  /* 0x0000001007257819 */ /* 0x000fe400000006ff */
[----:B------:R-:W-:Y:S01]  /*103e0*/  LOP3.LUT R5, R5, 0xffff0000, RZ, 0xc0, !PT ;  /* 0xffff000005057812 */ /* 0x000fe200078ec0ff */
[C---:B-1----:R-:W-:Y:S01]  /*103f0*/  IMAD.U32 R38, R8.reuse, 0x10000, RZ ;  /* 0x0001000008267824 */ /* 0x042fe200078e00ff */
[----:B------:R-:W-:Y:S01]  /*10400*/  LOP3.LUT R8, R8, 0xffff0000, RZ, 0xc0, !PT ;  /* 0xffff000008087812 */ /* 0x000fe200078ec0ff */
[C---:B------:R-:W-:Y:S01]  /*10410*/  IMAD.U32 R40, R10.reuse, 0x10000, RZ ;  /* 0x000100000a287824 */ /* 0x040fe200078e00ff */
[----:B------:R-:W-:Y:S01]  /*10420*/  LOP3.LUT R10, R10, 0xffff0000, RZ, 0xc0, !PT ;  /* 0xffff00000a0a7812 */ /* 0x000fe200078ec0ff */
[-C--:B------:R-:W-:Y:S01]  /*10430*/  FMUL.FTZ R44, R45, R38.reuse ;  /* 0x000000262d2c7220 */ /* 0x080fe20000410000 */
[----:B------:R-:W-:Y:S01]  /*10440*/  FMUL.FTZ R38, R43, R38 ;  /* 0x000000262b267220 */ /* 0x000fe20000410000 */
[C---:B------:R-:W-:Y:S01]  /*10450*/  IMAD.U32 R39, R9.reuse, 0x10000, RZ ;  /* 0x0001000009277824 */ /* 0x040fe200078e00ff */
[----:B------:R-:W-:Y:S01]  /*10460*/  LOP3.LUT R9, R9, 0xffff0000, RZ, 0xc0, !PT ;  /* 0xffff000009097812 */ /* 0x000fe200078ec0ff */
[-C--:B------:R-:W-:Y:S01]  /*10470*/  FFMA.FTZ R44, R43, R33.reuse, -R44 ;  /* 0x000000212b2c7223 */ /* 0x080fe2000001082c */
[----:B------:R-:W-:Y:S01]  /*10480*/  FFMA.FTZ R38, R45, R33, R38 ;  /* 0x000000212d267223 */ /* 0x000fe20000010026 */
[-C--:B------:R-:W-:Y:S01]  /*10490*/  FMUL.FTZ R43, R46, R8.reuse ;  /* 0x000000082e2b7220 */ /* 0x080fe20000410000 */
[----:B------:R-:W-:Y:S01]  /*104a0*/  FMUL.FTZ R33, R24, R8 ;  /* 0x0000000818217220 */ /* 0x000fe20000410000 */
[----:B------:R-:W-:-:S02]  /*104b0*/  IMAD.U32 R42, R11, 0x10000, RZ ;  /* 0x000100000b2a7824 */ /* 0x000fc400078e00ff */
[----:B------:R-:W-:Y:S01]  /*104c0*/  FMUL.FTZ R45, R48, R39 ;  /* 0x00000027302d7220 */ /* 0x000fe20000410000 */
[-C--:B------:R-:W-:Y:S01]  /*104d0*/  FFMA.FTZ R43, R24, R4.reuse, -R43 ;  /* 0x00000004182b7223 */ /* 0x080fe2000001082b */
[----:B------:R-:W-:Y:S01]  /*104e0*/  FFMA.FTZ R33, R46, R4, R33 ;  /* 0x000000042e217223 */ /* 0x000fe20000010021 */
[-C--:B------:R-:W-:Y:S01]  /*104f0*/  FMUL.FTZ R4, R53, R40.reuse ;  /* 0x0000002835047220 */ /* 0x080fe20000410000 */
[----:B------:R-:W-:Y:S01]  /*10500*/  LOP3.LUT R11, R11, 0xffff0000, RZ, 0xc0, !PT ;  /* 0xffff00000b0b7812 */ /* 0x000fe200078ec0ff */
[C---:B------:R-:W-:Y:S01]  /*10510*/  FMUL.FTZ R40, R47.reuse, R40 ;  /* 0x000000282f287220 */ /* 0x040fe20000410000 */
[----:B------:R-:W-:Y:S01]  /*10520*/  FMUL.FTZ R49, R26, R10 ;  /* 0x0000000a1a317220 */ /* 0x000fe20000410000 */
[----:B------:R-:W-:Y:S01]  /*10530*/  FFMA.FTZ R8, R47, R35, -R4 ;  /* 0x000000232f087223 */ /* 0x000fe20000010804 */
[----:B------:R-:W-:Y:S01]  /*10540*/  FMUL.FTZ R4, R55, R42 ;  /* 0x0000002a37047220 */ /* 0x000fe20000410000 */
[----:B------:R-:W-:Y:S01]  /*10550*/  FMUL.FTZ R39, R28, R39 ;  /* 0x000000271c277220 */ /* 0x000fe20000410000 */
[----:B------:R-:W-:Y:S01]  /*10560*/  FMUL.FTZ R47, R30, R10 ;  /* 0x0000000a1e2f7220 */ /* 0x000fe20000410000 */
[----:B------:R-:W-:Y:S01]  /*10570*/  FFMA.FTZ R45, R28, R34, -R45 ;  /* 0x000000221c2d7223 */ /* 0x000fe2000001082d */
[----:B------:R-:W-:Y:S01]  /*10580*/  LOP3.LUT R7, R7, 0xffff0000, RZ, 0xc0, !PT ;  /* 0xffff000007077812 */ /* 0x000fe200078ec0ff */
[----:B------:R-:W-:Y:S01]  /*10590*/  FFMA.FTZ R49, R30, R6, R49 ;  /* 0x000000061e317223 */ /* 0x000fe20000010031 */
[----:B------:R-:W-:Y:S01]  /*105a0*/  FFMA.FTZ R28, R51, R37, -R4 ;  /* 0x00000025331c7223 */ /* 0x000fe20000010804 */
[----:B------:R-:W-:Y:S01]  /*105b0*/  FFMA.FTZ R39, R48, R34, R39 ;  /* 0x0000002230277223 */ /* 0x000fe20000010027 */
[----:B------:R-:W-:Y:S01]  /*105c0*/  FFMA.FTZ R47, R26, R6, -R47 ;  /* 0x000000061a2f7223 */ /* 0x000fe2000001082f */
[----:B------:R-:W-:Y:S01]  /*105d0*/  FMUL.FTZ R4, R29, R9 ;  /* 0x000000091d047220 */ /* 0x000fe20000410000 */
        /* <DEDUP_REMOVED lines=20> */
.L_x_617:
[----:B------:R-:W-:Y:S05]  /*10720*/  BSYNC B1 ;  /* 0x0000000000017941 */ /* 0x000fea0003800000 */
.L_x_616:
[----:B------:R-:W-:Y:S05]  /*10730*/  @P2 BRA `(.L_x_592) ;  /* 0x0000000400582947 */ /* 0x000fea0003800000 */
[----:B------:R-:W-:Y:S01]  /*10740*/  LEA.HI R41, R41, R163, RZ, 0x1d ;  /* 0x000000a329297211 */ /* 0x000fe200078fe8ff */
[C---:B------:R-:W-:Y:S01]  /*10750*/  IMAD.U32 R35, R14.reuse, 0x10000, RZ ;  /* 0x000100000e237824 */ /* 0x040fe200078e00ff */
[----:B------:R-:W-:Y:S01]  /*10760*/  LOP3.LUT R40, R14, 0xffff0000, RZ, 0xc0, !PT ;  /* 0xffff00000e287812 */ /* 0x000fe200078ec0ff */
[C---:B------:R-:W-:Y:S01]  /*10770*/  IMAD.U32 R33, R0.reuse, 0x10000, RZ ;  /* 0x0001000000217824 */ /* 0x040fe200078e00ff */
[----:B01----:R-:W-:Y:S01]  /*10780*/  SHF.R.S32.HI R6, RZ, 0x1f, R41 ;  /* 0x0000001fff067819 */ /* 0x003fe20000011429 */
[----:B------:R-:W-:Y:S01]  /*10790*/  IMAD.SHL.U32 R4, R41, 0x8, RZ ;  /* 0x0000000829047824 */ /* 0x000fe200078e00ff */
[----:B------:R-:W-:Y:S01]  /*107a0*/  LOP3.LUT R0, R0, 0xffff0000, RZ, 0xc0, !PT ;  /* 0xffff000000007812 */ /* 0x000fe200078ec0ff */
[----:B------:R-:W-:Y:S01]  /*107b0*/  IMAD.U32 R42, R15, 0x10000, RZ ;  /* 0x000100000f2a7824 */ /* 0x000fe200078e00ff */
[----:B------:R-:W-:Y:S01]  /*107c0*/  LEA.HI R6, R6, R41, RZ, 0x3 ;  /* 0x0000002906067211 */ /* 0x000fe200078f18ff */
[----:B------:R-:W-:Y:S01]  /*107d0*/  IMAD.U32 R38, R3, 0x10000, RZ ;  /* 0x0001000003267824 */ /* 0x000fe200078e00ff */
[----:B------:R-:W-:Y:S01]  /*107e0*/  LOP3.LUT R4, R167, 0x38, R4, 0xf8, !PT ;  /* 0x00000038a7047812 */ /* 0x000fe200078ef804 */
[C---:B------:R-:W-:Y:S01]  /*107f0*/  IMAD.U32 R39, R20.reuse, 0x10000, RZ ;  /* 0x0001000014277824 */ /* 0x040fe200078e00ff */
[----:B------:R-:W-:Y:S01]  /*10800*/  LOP3.LUT R20, R20, 0xffff0000, RZ, 0xc0, !PT ;  /* 0xffff000014147812 */ /* 0x000fe200078ec0ff */
[----:B------:R-:W-:Y:S01]  /*10810*/  IMAD.SHL.U32 R6, R6, 0x400, RZ ;  /* 0x0000040006067824 */ /* 0x000fe200078e00ff */
[----:B------:R-:W-:Y:S01]  /*10820*/  LOP3.LUT R4, R4, R223, RZ, 0x3c, !PT ;  /* 0x000000df04047212 */ /* 0x000fe200078e3cff */
[C---:B------:R-:W-:Y:S01]  /*10830*/  IMAD.U32 R37, R12.reuse, 0x10000, RZ ;  /* 0x000100000c257824 */ /* 0x040fe200078e00ff */
[----:B------:R-:W-:-:S02]  /*10840*/  LOP3.LUT R12, R12, 0xffff0000, RZ, 0xc0, !PT ;  /* 0xffff00000c0c7812 */ /* 0x000fc400078ec0ff */
[----:B------:R-:W-:Y:S02]  /*10850*/  LOP3.LUT R6, R6, 0x7fffe000, RZ, 0xc0, !PT ;  /* 0x7fffe00006067812 */ /* 0x000fe400078ec0ff */
[----:B------:R-:W-:Y:S02]  /*10860*/  LOP3.LUT R15, R15, 0xffff0000, RZ, 0xc0, !PT ;  /* 0xffff00000f0f7812 */ /* 0x000fe400078ec0ff */
[----:B------:R-:W-:Y:S02]  /*10870*/  IADD3 R9, R4, R6, R179 ;  /* 0x0000000604097210 */ /* 0x000fe40007ffe0b3 */
[----:B------:R-:W0:Y:S01]  /*10880*/  LDS.128 R4, [R218] ;  /* 0x00000000da047984 */ /* 0x000e220000000c00 */
[----:B------:R-:W-:Y:S02]  /*10890*/  LOP3.LUT R3, R3, 0xffff0000, RZ, 0xc0, !PT ;  /* 0xffff000003037812 */ /* 0x000fe400078ec0ff */
[----:B------:R-:W-:-:S05]  /*108a0*/  IMAD R24, R9, 0x2, R2 ;  /* 0x0000000209187824 */ /* 0x000fca00078e0202 */
[----:B------:R-:W1:Y:S01]  /*108b0*/  LDS.128 R8, [R24+0xc400] ;  /* 0x00c4000018087984 */ /* 0x000e620000000c00 */
[C---:B0-----:R-:W-:Y:S01]  /*108c0*/  SHF.L.U32 R25, R4.reuse, 0x10, RZ ;  /* 0x0000001004197819 */ /* 0x041fe200000006ff */
[----:B------:R-:W-:Y:S01]  /*108d0*/  IMAD.U32 R26, R5, 0x10000, RZ ;  /* 0x00010000051a7824 */ /* 0x000fe200078e00ff */
[----:B------:R-:W-:Y:S01]  /*108e0*/  LOP3.LUT R4, R4, 0xffff0000, RZ, 0xc0, !PT ;  /* 0xffff000004047812 */ /* 0x000fe200078ec0ff */
[C---:B------:R-:W-:Y:S01]  /*108f0*/  IMAD.U32 R27, R6.reuse, 0x10000, RZ ;  /* 0x00010000061b7824 */ /* 0x040fe200078e00ff */
[----:B------:R-:W-:Y:S01]  /*10900*/  LOP3.LUT R6, R6, 0xffff0000, RZ, 0xc0, !PT ;  /* 0xffff000006067812 */ /* 0x000fe200078ec0ff */
[----:B------:R-:W-:Y:S01]  /*10910*/  IMAD.U32 R28, R7, 0x10000, RZ ;  /* 0x00010000071c7824 */ /* 0x000fe200078e00ff */
[----:B------:R-:W-:Y:S01]  /*10920*/  LOP3.LUT R5, R5, 0xffff0000, RZ, 0xc0, !PT ;  /* 0xffff000005057812 */ /* 0x000fe200078ec0ff */
[C---:B-1----:R-:W-:Y:S01]  /*10930*/  IMAD.U32 R29, R8.reuse, 0x10000, RZ ;  /* 0x00010000081d7824 */ /* 0x042fe200078e00ff */
[----:B------:R-:W-:Y:S01]  /*10940*/  LOP3.LUT R8, R8, 0xffff0000, RZ, 0xc0, !PT ;  /* 0xffff000008087812 */ /* 0x000fe200078ec0ff */
[----:B------:R-:W-:Y:S01]  /*10950*/  IMAD.U32 R30, R9, 0x10000, RZ ;  /* 0x00010000091e7824 */ /* 0x000fe200078e00ff */
[----:B------:R-:W-:Y:S01]  /*10960*/  SHF.L.U32 R31, R10, 0x10, RZ ;  /* 0x000000100a1f7819 */ /* 0x000fe200000006ff */
[-C--:B------:R-:W-:Y:S01]  /*10970*/  FMUL.FTZ R34, R35, R29.reuse ;  /* 0x0000001d23227220 */ /* 0x080fe20000410000 */
[C---:B------:R-:W-:Y:S01]  /*10980*/  FMUL.FTZ R14, R33.reuse, R29 ;  /* 0x0000001d210e7220 */ /* 0x040fe20000410000 */
[-C--:B------:R-:W-:Y:S01]  /*10990*/  FMUL.FTZ R29, R40, R8.reuse ;  /* 0x00000008281d7220 */ /* 0x080fe20000410000 */
[----:B------:R-:W-:Y:S01]  /*109a0*/  LOP3.LUT R10, R10, 0xffff0000, RZ, 0xc0, !PT ;  /* 0xffff00000a0a7812 */ /* 0x000fe200078ec0ff */
[-C--:B------:R-:W-:Y:S01]  /*109b0*/  FFMA.FTZ R34, R33, R25.reuse, -R34 ;  /* 0x0000001921227223 */ /* 0x080fe20000010822 */
[----:B------:R-:W-:Y:S01]  /*109c0*/  FFMA.FTZ R14, R35, R25, R14 ;  /* 0x00000019230e7223 */ /* 0x000fe2000001000e */
[C---:B------:R-:W-:Y:S01]  /*109d0*/  FMUL.FTZ R25, R0.reuse, R8 ;  /* 0x0000000800197220 */ /* 0x040fe20000410000 */
[----:B------:R-:W-:Y:S01]  /*109e0*/  FFMA.FTZ R29, R0, R4, -R29 ;  /* 0x00000004001d7223 */ /* 0x000fe2000001081d */
[-C--:B------:R-:W-:Y:S01]  /*109f0*/  FMUL.FTZ R33, R42, R30.reuse ;  /* 0x0000001e2a217220 */ /* 0x080fe20000410000 */
[----:B------:R-:W-:Y:S01]  /*10a00*/  FMUL.FTZ R35, R38, R30 ;  /* 0x0000001e26237220 */ /* 0x000fe20000410000 */
[-C--:B------:R-:W-:Y:S01]  /*10a10*/  FMUL.FTZ R0, R39, R31.reuse ;  /* 0x0000001f27007220 */ /* 0x080fe20000410000 */
[----:B------:R-:W-:Y:S01]  /*10a20*/  FFMA.FTZ R25, R40, R4, R25 ;  /* 0x0000000428197223 */ /* 0x000fe20000010019 */
[-C--:B------:R-:W-:Y:S01]  /*10a30*/  FFMA.FTZ R33, R38, R26.reuse, -R33 ;  /* 0x0000001a26217223 */ /* 0x080fe20000010821 */
[----:B------:R-:W-:Y:S01]  /*10a40*/  FFMA.FTZ R35, R42, R26, R35 ;  /* 0x0000001a2a237223 */ /* 0x000fe20000010023 */
[----:B------:R-:W-:Y:S01]  /*10a50*/  FMUL.FTZ R4, R37, R31 ;  /* 0x0000001f25047220 */ /* 0x000fe20000410000 */
[----:B------:R-:W-:-:S02]  /*10a60*/  IMAD.U32 R32, R11, 0x10000, RZ ;  /* 0x000100000b207824 */ /* 0x000fc400078e00ff */
[-C--:B------:R-:W-:Y:S01]  /*10a70*/  FFMA.FTZ R8, R37, R27.reuse, -R0 ;  /* 0x0000001b25087223 */ /* 0x080fe20000010800 */
[----:B------:R-:W-:Y:S02]  /*10a80*/  IMAD.U32 R26, R21, 0x10000, RZ ;  /* 0x00010000151a7824 */ /* 0x000fe400078e00ff */
[-C--:B------:R-:W-:Y:S01]  /*10a90*/  FMUL.FTZ R31, R20, R10.reuse ;  /* 0x0000000a141f7220 */ /* 0x080fe20000410000 */
[----:B------:R-:W-:Y:S02]  /*10aa0*/  IMAD.U32 R0, R13, 0x10000, RZ ;  /* 0x000100000d007824 */ /* 0x000fe400078e00ff */
[----:B------:R-:W-:Y:S01]  /*10ab0*/  FMUL.FTZ R37, R12, R10 ;  /* 0x0000000a0c257220 */ /* 0x000fe20000410000 */
[----:B------:R-:W-:Y:S01]  /*10ac0*/  FFMA.FTZ R10, R39, R27, R4 ;  /* 0x0000001b270a7223 */ /* 0x000fe20000010004 */
[----:B------:R-:W-:Y:S01]  /*10ad0*/  LOP3.LUT R9, R9, 0xffff0000, RZ, 0xc0, !PT ;  /* 0xffff000009097812 */ /* 0x000fe200078ec0ff */
[-C--:B------:R-:W-:Y:S01]  /*10ae0*/  FMUL.FTZ R27, R26, R32.reuse ;  /* 0x000000201a1b7220 */ /* 0x080fe20000410000 */
[----:B------:R-:W-:Y:S01]  /*10af0*/  LOP3.LUT R11, R11, 0xffff0000, RZ, 0xc0, !PT ;  /* 0xffff00000b0b7812 */ /* 0x000fe200078ec0ff */
[----:B------:R-:W-:Y:S01]  /*10b00*/  FMUL.FTZ R39, R0, R32 ;  /* 0x0000002000277220 */ /* 0x000fe20000410000 */
[----:B------:R-:W-:Y:S01]  /*10b10*/  LOP3.LUT R21, R21, 0xffff0000, RZ, 0xc0, !PT ;  /* 0xffff000015157812 */ /* 0x000fe200078ec0ff */
[-C--:B------:R-:W-:Y:S01]  /*10b20*/  FFMA.FTZ R31, R12, R6.reuse, -R31 ;  /* 0x000000060c1f7223 */ /* 0x080fe2000001081f */
[----:B------:R-:W-:Y:S01]  /*10b30*/  LOP3.LUT R13, R13, 0xffff0000, RZ, 0xc0, !PT ;  /* 0xffff00000d0d7812 */ /* 0x000fe200078ec0ff */
[----:B------:R-:W-:Y:S01]  /*10b40*/  FFMA.FTZ R37, R20, R6, R37 ;  /* 0x0000000614257223 */ /* 0x000fe20000010025 */
[----:B------:R-:W-:Y:S01]  /*10b50*/  LOP3.LUT R7, R7, 0xffff0000, RZ, 0xc0, !PT ;  /* 0xffff000007077812 */ /* 0x000fe200078ec0ff */
[-C--:B------:R-:W-:Y:S01]  /*10b60*/  FFMA.FTZ R27, R0, R28.reuse, -R27 ;  /* 0x0000001c001b7223 */ /* 0x080fe2000001081b */
        /* <DEDUP_REMOVED lines=19> */
.L_x_592:
[----:B------:R-:W-:Y:S05]  /*10ca0*/  BSYNC B0 ;  /* 0x0000000000007941 */ /* 0x000fea0003800000 */
.L_x_573:
[----:B------:R-:W-:Y:S01]  /*10cb0*/  @!PT LDS RZ, [RZ] ;  /* 0x00000000fffff984 */ /* 0x000fe20000000800 */
[----:B------:R-:W-:Y:S01]  /*10cc0*/  @!PT LDS RZ, [RZ] ;  /* 0x00000000fffff984 */ /* 0x000fe20000000800 */
[----:B------:R-:W-:Y:S01]  /*10cd0*/  @!PT LDS RZ, [RZ] ;  /* 0x00000000fffff984 */ /* 0x000fe20000000800 */
[----:B------:R-:W-:Y:S01]  /*10ce0*/  @!PT LDS RZ, [RZ] ;  /* 0x00000000fffff984 */ /* 0x000fe20000000800 */
[----:B------:R5:W-:Y:S06]  /*10cf0*/  MEMBAR.ALL.CTA ;  /* 0x0000000000007992 */ /* 0x000bec0000008000 */
[----:B-----5:R-:W5:Y:S01]  /*10d00*/  FENCE.VIEW.ASYNC.S ;  /* 0x00000000000073c6 */ /* 0x020f620000000000 */
[----:B------:R-:W-:Y:S05]  /*10d10*/  WARPSYNC.ALL ;  /* 0x0000000000007948 */ /* 0x000fea0003800000 */
[----:B-----5:R-:W-:Y:S06]  /*10d20*/  BAR.SYNC.DEFER_BLOCKING 0xd, 0x100 ;  /* 0x0344000000007b1d */ /* 0x020fec0000010000 */
.L_x_571:
[----:B------:R-:W2:Y:S02]  /*10d30*/  LDL R0, [R1+0x30] ;  /* 0x0000300001007983 */ /* 0x000ea40000100800 */
[----:B--2---:R-:W-:-:S13]  /*10d40*/  R2UR UR4, R0 ;  /* 0x00000000000472ca */ /* 0x004fda00000e0000 */
[----:B------:R-:W-:-:S04]  /*10d50*/  MOV R0, UR4 ;  /* 0x0000000400007c02 */ /* 0x000fc80008000f00 */
[----:B------:R-:W-:-:S13]  /*10d60*/  ISETP.NE.AND P0, PT, R0, 0x3, PT ;  /* 0x000000030000780c */ /* 0x000fda0003f05270 */
[----:B------:R-:W-:Y:S05]  /*10d70*/  @!P0 BRA `(.L_x_618) ;  /* 0x0000000000048947 */ /* 0x000fea0003800000 */
[----:B------:R-:W-:Y:S01]  /*10d80*/  BPT.TRAP 0x1 ;  /* 0x000000040000795c */ /* 0x000fe20000300000 */
.L_x_618:
[----:B------:R-:W-:Y:S01]  /*10d90*/  IMAD R0, R173, 0x8, R2 ;  /* 0x00000008ad007824 */ /* 0x000fe200078e0202 */
[----:B01----:R-:W-:-:S04]  /*10da0*/  SHF.L.U32 R3, R180, 0x1f, RZ ;  /* 0x0000001fb4037819 */ /* 0x003fc800000006ff */
[----:B------:R0:W1:Y:S01]  /*10db0*/  SYNCS.PHASECHK.TRANS64.TRYWAIT P1, [R0+URZ+0x2a830], R3 ;  /* 0x02a83003000075a7 */ /* 0x000062000802017f */
[----:B------:R-:W-:Y:S05]  /*10dc0*/  @!P0 BRA `(.L_x_619) ;  /* 0x0000000000048947 */ /* 0x000fea0003800000 */
[----:B------:R-:W-:Y:S01]  /*10dd0*/  BPT.TRAP 0x1 ;  /* 0x000000040000795c */ /* 0x000fe20000300000 */
.L_x_619:
[----:B------:R-:W-:Y:S01]  /*10de0*/  IMAD.MOV.U32 R87, RZ, RZ, RZ ;  /* 0x000000ffff577224 */ /* 0x000fe200078e00ff */
[----:B-1----:R-:W-:Y:S06]  /*10df0*/  @P1 BRA `(.L_x_620) ;  /* 0x0000000000081947 */ /* 0x002fec0003800000 */
[----:B------:R-:W1:Y:S02]  /*10e00*/  SYNCS.PHASECHK.TRANS64.TRYWAIT P1, [R0+URZ+0x2a830], R3 ;  /* 0x02a83003000075a7 */ /* 0x000e64000802017f */
[----:B-1----:R-:W-:Y:S05]  /*10e10*/  @!P1 BRA `(.L_x_621) ;  /* 0x000000f0004c9947 */ /* 0x002fea0003800000 */
.L_x_620:
[----:B------:R-:W-:Y:S05]  /*10e20*/  WARPSYNC.ALL ;  /* 0x0000000000007948 */ /* 0x000fea0003800000 */
[----:B01----:R-:W-:Y:S01]  /*10e30*/  VIADD R3, R2, 0x18400 ;  /* 0x0001840002037836 */ /* 0x003fe20000000000 */
[----:B------:R-:W-:Y:S01]  /*10e40*/  R2UR UR4, R36 ;  /* 0x00000000240472ca */ /* 0x000fe200000e0000 */
[----:B---34-:R-:W-:Y:S01]  /*10e50*/  IMAD.MOV.U32 R7, RZ, RZ, 0x40000040 ;  /* 0x40000040ff077424 */ /* 0x018fe200078e00ff */
[----:B------:R-:W-:Y:S01]  /*10e60*/  WARPGROUP.ARRIVE ;  /* 0x00000000000079c5 */ /* 0x000fe20000000000 */
[----:B------:R-:W-:Y:S01]  /*10e70*/  UMOV UR9, 0x40000040 ;  /* 0x4000004000097882 */ /* 0x000fe20000000000 */
[----:B------:R-:W-:Y:S01]  /*10e80*/  SHF.R.U32.HI R3, RZ, 0x4, R3 ;  /* 0x00000004ff037819 */ /* 0x000fe20000011603 */
[----:B------:R-:W-:Y:S01]  /*10e90*/  IMAD.U32 R11, RZ, RZ, UR9 ;  /* 0x00000009ff0b7e24 */ /* 0x000fe2000f8e00ff */
[----:B------:R-:W-:Y:S01]  /*10ea0*/  R2UR UR11, R7 ;  /* 0x00000000070b72ca */ /* 0x000fe200000e0000 */
[----:B------:R-:W-:Y:S01]  /*10eb0*/  UMOV UR57, 0x40000040 ;  /* 0x4000004000397882 */ /* 0x000fe20000000000 */
[----:B------:R-:W-:Y:S01]  /*10ec0*/  LOP3.LUT R3, R3, 0x3fff, RZ, 0xc0, !PT ;  /* 0x00003fff03037812 */ /* 0x000fe200078ec0ff */
[----:B------:R-:W-:Y:S01]  /*10ed0*/  UMOV UR53, 0x40000040 ;  /* 0x4000004000357882 */ /* 0x000fe20000000000 */
[----:B------:R-:W-:Y:S01]  /*10ee0*/  MOV R9, 0x40000040 ;  /* 0x4000004000097802 */ /* 0x000fe20000000f00 */
[----:B------:R-:W-:Y:S01]  /*10ef0*/  UMOV UR49, 0x40000040 ;  /* 0x4000004000317882 */ /* 0x000fe20000000000 */
[----:B------:R-:W-:Y:S01]  /*10f00*/  LOP3.LUT R5, R3, 0x10000, RZ, 0xfc, !PT ;  /* 0x0001000003057812 */ /* 0x000fe200078efcff */
[----:B------:R-:W-:Y:S01]  /*10f10*/  ULOP3.LUT UR4, UR4, 0x10000, URZ, 0xfc, !UPT ;  /* 0x0001000004047892 */ /* 0x000fe2000f8efc3f */
[----:B------:R-:W-:Y:S01]  /*10f20*/  IMAD.MOV.U32 R7, RZ, RZ, 0x40000040 ;  /* 0x40000040ff077424 */ /* 0x000fe200078e00ff */
[----:B------:R-:W-:Y:S01]  /*10f30*/  UMOV UR45, 0x40000040 ;  /* 0x40000040002d7882 */ /* 0x000fe20000000000 */
[----:B------:R-:W-:Y:S01]  /*10f40*/  UMOV UR41, 0x40000040 ;  /* 0x4000004000297882 */ /* 0x000fe20000000000 */
[----:B------:R-:W-:Y:S01]  /*10f50*/  IMAD R6, R173, 0x900, R5 ;  /* 0x00000900ad067824 */ /* 0x000fe200078e0205 */
[----:B------:R-:W-:Y:S01]  /*10f60*/  UIADD3 UR5, UR4, 0x2, URZ ;  /* 0x0000000204057890 */ /* 0x000fe2000fffe03f */
[----:B------:R-:W-:Y:S01]  /*10f70*/  R2UR UR39, R7 ;  /* 0x00000000072772ca */ /* 0x000fe200000e0000 */
[----:B------:R-:W-:Y:S01]  /*10f80*/  UMOV UR8, UR4 ;  /* 0x0000000400087c82 */ /* 0x000fe20008000000 */
[C---:B------:R-:W-:Y:S01]  /*10f90*/  VIADD R8, R6.reuse, 0x2 ;  /* 0x0000000206087836 */ /* 0x040fe20000000000 */
[----:B------:R-:W-:Y:S01]  /*10fa0*/  R2UR UR10, R6 ;  /* 0x00000000060a72ca */ /* 0x000fe200000e0000 */
[----:B------:R-:W-:Y:S01]  /*10fb0*/  IMAD.U32 R10, RZ, RZ, UR8 ;  /* 0x00000008ff0a7e24 */ /* 0x000fe2000f8e00ff */
[----:B------:R-:W-:-:S02]  /*10fc0*/  UIADD3 UR56, UR4, 0x404, URZ ;  /* 0x0000040404387890 */ /* 0x000fc4000fffe03f */
[----:B------:R-:W-:Y:S02]  /*10fd0*/  UIADD3 UR52, UR4, 0x406, URZ ;  /* 0x0000040604347890 */ /* 0x000fe4000fffe03f */
[----:B------:R0:W-:Y:S01]  /*10fe0*/  STL.64 [R1+0x28], R10 ;  /* 0x0000280a01007387 */ /* 0x0001e20000100a00 */
[----:B------:R-:W-:Y:S02]  /*10ff0*/  UIADD3 UR48, UR4, 0x800, URZ ;  /* 0x0000080004307890 */ /* 0x000fe4000fffe03f */
[----:B------:R-:W-:Y:S02]  /*11000*/  UIADD3 UR44, UR4, 0x802, URZ ;  /* 0x00000802042c7890 */ /* 0x000fe4000fffe03f */
[----:B------:R-:W-:Y:S02]  /*11010*/  UIADD3 UR40, UR4, 0x804, URZ ;  /* 0x0000080404287890 */ /* 0x000fe4000fffe03f */
[----:B------:R-:W-:Y:S01]  /*11020*/  HGMMA.64x96x16.F32.BF16 R24, gdesc[UR8], RZ, !UPT, gsb0 ;  /* 0x01600000081879f0 */ /* 0x000fe2000c0018ff */
[----:B------:R-:W-:Y:S01]  /*11030*/  R2UR UR10, R8 ;  /* 0x00000000080a72ca */ /* 0x000fe200000e0000 */
[----:B------:R-:W-:Y:S01]  /*11040*/  UMOV UR8, UR5 ;  /* 0x0000000500087c82 */ /* 0x000fe20008000000 */
[----:B------:R-:W-:Y:S01]  /*11050*/  R2UR UR11, R9 ;  /* 0x00000000090b72ca */ /* 0x000fe200000e0000 */
[----:B------:R-:W-:Y:S01]  /*11060*/  UMOV UR9, 0x40000040 ;  /* 0x4000004000097882 */ /* 0x000fe20000000000 */
[----:B------:R-:W-:Y:S01]  /*11070*/  VIADD R8, R6, 0x4 ;  /* 0x0000000406087836 */ /* 0x000fe20000000000 */
[----:B------:R-:W-:Y:S01]  /*11080*/  UIADD3 UR5, UR4, 0x4, URZ ;  /* 0x0000000404057890 */ /* 0x000fe2000fffe03f */
[----:B------:R-:W-:Y:S01]  /*11090*/  IMAD.MOV.U32 R9, RZ, RZ, 0x40000040 ;  /* 0x40000040ff097424 */ /* 0x000fe200078e00ff */
[----:B------:R-:W-:Y:S01]  /*110a0*/  UIADD3 UR36, UR4, 0x806, URZ ;  /* 0x0000080604247890 */ /* 0x000fe2000fffe03f */
[----:B0-----:R-:W-:Y:S01]  /*110b0*/  IMAD.U32 R10, RZ, RZ, UR8 ;  /* 0x00000008ff0a7e24 */ /* 0x001fe2000f8e00ff */
[----:B------:R-:W-:Y:S01]  /*110c0*/  UMOV UR37, 0x40000040 ;  /* 0x4000004000257882 */ /* 0x000fe20000000000 */
[----:B------:R-:W-:-:S05]  /*110d0*/  IMAD.U32 R11, RZ, RZ, UR9 ;  /* 0x00000009ff0b7e24 */ /* 0x000fca000f8e00ff */
[----:B------:R0:W-:Y:S01]  /*110e0*/  STL.64 [R1+0x20], R10 ;  /* 0x0000200a01007387 */ /* 0x0001e20000100a00 */
[----:B------:R-:W-:Y:S02]  /*110f0*/  WARPGROUP.DEPBAR.LE gsb0, 0x0 ;  /* 0x00008000000079c5 */ /* 0x000fe40000010000 */
[----:B------:R-:W-:-:S06]  /*11100*/  WARPGROUP.ARRIVE ;  /* 0x00000000000079c5 */ /* 0x000fcc0000000000 */
[----:B------:R-:W-:Y:S01]  /*11110*/  HGMMA.64x96x16.F32.BF16 R24, gdesc[UR8], R24, gsb0 ;  /* 0x01600000081879f0 */ /* 0x000fe20008001818 */
[----:B------:R-:W-:Y:S01]  /*11120*/  R2UR UR10, R8 ;  /* 0x00000000080a72ca */ /* 0x000fe200000e0000 */
[----:B------:R-:W-:Y:S01]  /*11130*/  UMOV UR8, UR5 ;  /* 0x0000000500087c82 */ /* 0x000fe20008000000 */
[----:B------:R-:W-:Y:S01]  /*11140*/  R2UR UR11, R9 ;  /* 0x00000000090b72ca */ /* 0x000fe200000e0000 */
[----:B------:R-:W-:Y:S01]  /*11150*/  UMOV UR9, 0x40000040 ;  /* 0x4000004000097882 */ /* 0x000fe20000000000 */
[----:B------:R-:W-:Y:S01]  /*11160*/  VIADD R8, R6, 0x6 ;  /* 0x0000000606087836 */ /* 0x000fe20000000000 */
[----:B------:R-:W-:Y:S01]  /*11170*/  MOV R9, 0x40000040 ;  /* 0x4000004000097802 */ /* 0x000fe20000000f00 */
[----:B------:R-:W-:Y:S01]  /*11180*/  UIADD3 UR5, UR4, 0x6, URZ ;  /* 0x0000000604057890 */ /* 0x000fe2000fffe03f */
[----:B0-----:R-:W-:Y:S02]  /*11190*/  IMAD.U32 R10, RZ, RZ, UR8 ;  /* 0x00000008ff0a7e24 */ /* 0x001fe4000f8e00ff */
        /* <DEDUP_REMOVED lines=10> */
[----:B------:R-:W-:Y:S01]  /*11240*/  UIADD3 UR5, UR4, 0x400, URZ ;  /* 0x0000040004057890 */ /* 0x000fe2000fffe03f */
[----:B------:R-:W-:Y:S02]  /*11250*/  IMAD.MOV.U32 R9, RZ, RZ, 0x40000040 ;  /* 0x40000040ff097424 */ /* 0x000fe400078e00ff */
        /* <DEDUP_REMOVED lines=23> */
[----:B------:R-:W-:Y:S02]  /*113d0*/  VIADD R8, R6, 0x304 ;  /* 0x0000030406087836 */ /* 0x000fe40000000000 */
[----:B------:R-:W-:Y:S02]  /*113e0*/  IMAD.MOV.U32 R9, RZ, RZ, 0x40000040 ;  /* 0x40000040ff097424 */ /* 0x000fe400078e00ff */
[----:B0-----:R-:W-:Y:S01]  /*113f0*/  IMAD.U32 R10, RZ, RZ, UR8 ;  /* 0x00000008ff0a7e24 */ /* 0x001fe2000f8e00ff */
[----:B------:R-:W-:Y:S01]  /*11400*/  R2UR UR58, R8 ;  /* 0x00000000083a72ca */ /* 0x000fe200000e0000 */
[----:B------:R-:W-:Y:S01]  /*11410*/  VIADD R8, R6, 0x306 ;  /* 0x0000030606087836 */ /* 0x000fe20000000000 */
[----:B------:R-:W-:Y:S01]  /*11420*/  R2UR UR59, R9 ;  /* 0x00000000093b72ca */ /* 0x000fe200000e0000 */
[----:B------:R-:W-:-:S02]  /*11430*/  IMAD.MOV.U32 R9, RZ, RZ, 0x40000040 ;  /* 0x40000040ff097424 */ /* 0x000fc400078e00ff */
[----:B------:R-:W-:Y:S01]  /*11440*/  IMAD.U32 R11, RZ, RZ, UR9 ;  /* 0x00000009ff0b7e24 */ /* 0x000fe2000f8e00ff */
[----:B------:R-:W-:Y:S01]  /*11450*/  R2UR UR54, R8 ;  /* 0x00000000083672ca */ /* 0x000fe200000e0000 */
[----:B------:R-:W-:Y:S01]  /*11460*/  VIADD R8, R6, 0x600 ;  /* 0x0000060006087836 */ /* 0x000fe20000000000 */
[----:B------:R-:W-:Y:S02]  /*11470*/  R2UR UR55, R9 ;  /* 0x00000000093772ca */ /* 0x000fe400000e0000 */
[----:B------:R-:W-:Y:S01]  /*11480*/  MOV R9, 0x40000040 ;  /* 0x4000004000097802 */ /* 0x000fe20000000f00 */
[----:B------:R0:W-:Y:S01]  /*11490*/  STL.64 [R1], R10 ;  /* 0x0000000a01007387 */ /* 0x0001e20000100a00 */
[----:B------:R-:W-:Y:S01]  /*114a0*/  R2UR UR50, R8 ;  /* 0x00000000083272ca */ /* 0x000fe200000e0000 */
[----:B------:R-:W-:Y:S01]  /*114b0*/  VIADD R8, R6, 0x602 ;  /* 0x0000060206087836 */ /* 0x000fe20000000000 */
[----:B------:R-:W-:Y:S01]  /*114c0*/  R2UR UR51, R9 ;  /* 0x00000000093372ca */ /* 0x000fe200000e0000 */
[----:B------:R-:W-:-:S03]  /*114d0*/  IMAD.MOV.U32 R9, RZ, RZ, 0x40000040 ;  /* 0x40000040ff097424 */ /* 0x000fc600078e00ff */
[----:B------:R-:W-:Y:S01]  /*114e0*/  R2UR UR46, R8 ;  /* 0x00000000082e72ca */ /* 0x000fe200000e0000 */
[C---:B------:R-:W-:Y:S01]  /*114f0*/  VIADD R8, R6.reuse, 0x604 ;  /* 0x0000060406087836 */ /* 0x040fe20000000000 */
[----:B------:R-:W-:Y:S01]  /*11500*/  R2UR UR47, R9 ;  /* 0x00000000092f72ca */ /* 0x000fe200000e0000 */
[----:B------:R-:W-:Y:S02]  /*11510*/  IMAD.MOV.U32 R9, RZ, RZ, 0x40000040 ;  /* 0x40000040ff097424 */ /* 0x000fe400078e00ff */
[----:B------:R-:W-:Y:S01]  /*11520*/  VIADD R6, R6, 0x606 ;  /* 0x0000060606067836 */ /* 0x000fe20000000000 */
[----:B------:R-:W-:Y:S02]  /*11530*/  R2UR UR42, R8 ;  /* 0x00000000082a72ca */ /* 0x000fe400000e0000 */
[----:B------:R-:W-:Y:S02]  /*11540*/  R2UR UR43, R9 ;  /* 0x00000000092b72ca */ /* 0x000fe400000e0000 */
[----:B------:R-:W-:Y:S01]  /*11550*/  R2UR UR38, R6 ;  /* 0x00000000062672ca */ /* 0x000fe200000e0000 */
[----:B------:R-:W-:-:S02]  /*11560*/  WARPGROUP.DEPBAR.LE gsb0, 0x0 ;  /* 0x00008000000079c5 */ /* 0x000fc40000010000 */
        /* <DEDUP_REMOVED lines=21> */
[----:B0-----:R-:W-:Y:S05]  /*116c0*/  @!P0 BRA `(.L_x_622) ;  /* 0x0000000000048947 */ /* 0x001fea0003800000 */
[----:B------:R-:W-:Y:S01]  /*116d0*/  BPT.TRAP 0x1 ;  /* 0x000000040000795c */ /* 0x000fe20000300000 */
.L_x_622:
[----:B------:R-:W-:Y:S01]  /*116e0*/  ULDC UR4, c[0x0][0x9d8] ;  /* 0x0002760000047ab9 */ /* 0x000fe20000000800 */
[----:B------:R-:W-:Y:S02]  /*116f0*/  IMAD.IADD R7, R227, 0x1, R147 ;  /* 0x00000001e3077824 */ /* 0x000fe400078e0293 */
[----:B------:R-:W-:Y:S01]  /*11700*/  FMUL.FTZ R24, R24, UR4 ;  /* 0x0000000418187c20 */ /* 0x000fe20008410000 */
[----:B------:R-:W-:Y:S01]  /*11710*/  FMUL.FTZ R25, R25, UR4 ;  /* 0x0000000419197c20 */ /* 0x000fe20008410000 */
[----:B------:R-:W-:Y:S01]  /*11720*/  FMUL.FTZ R28, R28, UR4 ;  /* 0x000000041c1c7c20 */ /* 0x000fe20008410000 */
[----:B------:R-:W-:Y:S01]  /*11730*/  FMUL.FTZ R29, R29, UR4 ;  /* 0x000000041d1d7c20 */ /* 0x000fe20008410000 */
[----:B------:R-:W-:Y:S01]  /*11740*/  FMUL.FTZ R32, R32, UR4 ;  /* 0x0000000420207c20 */ /* 0x000fe20008410000 */
[----:B------:R-:W-:Y:S01]  /*11750*/  IMAD R8, R194, -0x60, R7 ;  /* 0xffffffa0c2087824 */ /* 0x000fe200078e0207 */
[----:B------:R-:W0:Y:S01]  /*11760*/  MUFU.TANH R24, R24 ;  /* 0x0000001800187308 */ /* 0x000e220000002400 */
[----:B------:R-:W-:Y:S01]  /*11770*/  FMUL.FTZ R33, R33, UR4 ;  /* 0x0000000421217c20 */ /* 0x000fe20008410000 */
[----:B------:R-:W-:Y:S01]  /*11780*/  FMUL.FTZ R26, R26, UR4 ;  /* 0x000000041a1a7c20 */ /* 0x000fe20008410000 */
[----:B------:R-:W-:Y:S01]  /*11790*/  FMUL.FTZ R36, R36, UR4 ;  /* 0x0000000424247c20 */ /* 0x000fe20008410000 */
[C---:B------:R-:W-:Y:S01]  /*117a0*/  ISETP.GT.AND P6, PT, R8.reuse, RZ, PT ;  /* 0x000000ff0800720c */ /* 0x040fe20003fc4270 */
[----:B------:R-:W-:Y:S01]  /*117b0*/  FMUL.FTZ R27, R27, UR4 ;  /* 0x000000041b1b7c20 */ /* 0x000fe20008410000 */
[C---:B------:R-:W-:Y:S01]  /*117c0*/  ISETP.GT.AND P5, PT, R8.reuse, 0x1, PT ;  /* 0x000000010800780c */ /* 0x040fe20003fa4270 */
[----:B------:R-:W-:Y:S01]  /*117d0*/  FMUL.FTZ R37, R37, UR4 ;  /* 0x0000000425257c20 */ /* 0x000fe20008410000 */
[----:B------:R-:W1:Y:S01]  /*117e0*/  MUFU.TANH R25, R25 ;  /* 0x0000001900197308 */ /* 0x000e620000002400 */
[----:B------:R-:W-:Y:S01]  /*117f0*/  ISETP.GT.AND P4, PT, R8, 0x8, PT ;  /* 0x000000080800780c */ /* 0x000fe20003f84270 */
[----:B------:R-:W-:Y:S01]  /*11800*/  FMUL.FTZ R30, R30, UR4 ;  /* 0x000000041e1e7c20 */ /* 0x000fe20008410000 */
[----:B------:R-:W-:Y:S01]  /*11810*/  FMUL.FTZ R59, R59, UR4 ;  /* 0x000000043b3b7c20 */ /* 0x000fe20008410000 */
[----:B------:R-:W-:Y:S01]  /*11820*/  ISETP.GT.AND P3, PT, R8, 0x9, PT ;  /* 0x000000090800780c */ /* 0x000fe20003f64270 */
[----:B------:R-:W-:Y:S01]  /*11830*/  FMUL.FTZ R40, R40, UR4 ;  /* 0x0000000428287c20 */ /* 0x000fe20008410000 */
[----:B------:R-:W-:Y:S01]  /*11840*/  FMUL.FTZ R31, R31, UR4 ;  /* 0x000000041f1f7c20 */ /* 0x000fe20008410000 */
[----:B------:R-:W-:Y:S01]  /*11850*/  ISETP.GT.AND P2, PT, R8, 0x10, PT ;  /* 0x000000100800780c */ /* 0x000fe20003f44270 */
[----:B------:R-:W2:Y:S01]  /*11860*/  MUFU.TANH R28, R28 ;  /* 0x0000001c001c7308 */ /* 0x000ea20000002400 */
[----:B0-----:R-:W-:Y:S01]  /*11870*/  FSEL R101, R24, -INF , P6 ;  /* 0xff80000018657808 */ /* 0x001fe20003000000 */
[----:B------:R-:W-:Y:S01]  /*11880*/  FMUL.FTZ R34, R34, UR4 ;  /* 0x0000000422227c20 */ /* 0x000fe20008410000 */
[----:B------:R-:W-:Y:S01]  /*11890*/  FMUL.FTZ R41, R41, UR4 ;  /* 0x0000000429297c20 */ /* 0x000fe20008410000 */
[----:B------:R-:W-:Y:S01]  /*118a0*/  FMUL.FTZ R61, R61, UR4 ;  /* 0x000000043d3d7c20 */ /* 0x000fe20008410000 */
[----:B------:R-:W-:Y:S01]  /*118b0*/  FMUL.FTZ R7, R69, UR4 ;  /* 0x0000000445077c20 */ /* 0x000fe20008410000 */
[----:B------:R-:W-:Y:S01]  /*118c0*/  ISETP.GT.AND P1, PT, R8, 0x11, PT ;  /* 0x000000110800780c */ /* 0x000fe20003f24270 */
[----:B------:R-:W-:Y:S01]  /*118d0*/  FMUL.FTZ R44, R44, UR4 ;  /* 0x000000042c2c7c20 */ /* 0x000fe20008410000 */
[----:B------:R-:W-:Y:S01]  /*118e0*/  MUFU.TANH R29, R29 ;  /* 0x0000001d001d7308 */ /* 0x000fe20000002400 */
[----:B-1----:R-:W-:Y:S01]  /*118f0*/  FSEL R79, R25, -INF , P5 ;  /* 0xff800000194f7808 */ /* 0x002fe20002800000 */
[----:B------:R-:W-:Y:S01]  /*11900*/  FMUL.FTZ R35, R35, UR4 ;  /* 0x0000000423237c20 */ /* 0x000fe20008410000 */
[----:B------:R-:W-:Y:S01]  /*11910*/  FMUL.FTZ R65, R65, UR4 ;  /* 0x0000000441417c20 */ /* 0x000fe20008410000 */
[----:B------:R-:W-:Y:S01]  /*11920*/  FMUL.FTZ R38, R38, UR4 ;  /* 0x0000000426267c20 */ /* 0x000fe20008410000 */
[----:B------:R-:W-:Y:S01]  /*11930*/  FMNMX.FTZ R12, R101, R79, !PT ;  /* 0x0000004f650c7209 */ /* 0x000fe20007810000 */
[----:B------:R-:W-:Y:S01]  /*11940*/  FMUL.FTZ R45, R45, UR4 ;  /* 0x000000042d2d7c20 */ /* 0x000fe20008410000 */
[----:B------:R-:W-:Y:S01]  /*11950*/  FMUL.FTZ R47, R47, UR4 ;  /* 0x000000042f2f7c20 */ /* 0x000fe20008410000 */
[----:B------:R-:W0:Y:S01]  /*11960*/  MUFU.TANH R32, R32 ;  /* 0x0000002000207308 */ /* 0x000e220000002400 */
[----:B--2---:R-:W-:Y:S01]  /*11970*/  FSEL R77, R28, -INF , P4 ;  /* 0xff8000001c4d7808 */ /* 0x004fe20002000000 */
[----:B------:R-:W-:Y:S01]  /*11980*/  FMUL.FTZ R55, R55, UR4 ;  /* 0x0000000437377c20 */ /* 0x000fe20008410000 */
[----:B------:R-:W-:Y:S01]  /*11990*/  FMUL.FTZ R48, R48, UR4 ;  /* 0x0000000430307c20 */ /* 0x000fe20008410000 */
[----:B------:R-:W-:Y:S01]  /*119a0*/  FMUL.FTZ R39, R39, UR4 ;  /* 0x0000000427277c20 */ /* 0x000fe20008410000 */
[----:B------:R-:W-:Y:S01]  /*119b0*/  FMNMX.FTZ R12, R77, R12, !PT ;  /* 0x0000000c4d0c7209 */ /* 0x000fe20007810000 */
        /* <DEDUP_REMOVED lines=10> */
[----:B------:R-:W-:Y:S01]  /*11a60*/  MUFU.TANH R33, R33 ;  /* 0x0000002100217308 */ /* 0x000fe20000002400 */
[----:B0-----:R-:W-:Y:S01]  /*11a70*/  FSEL R69, R32, -INF , P2 ;  /* 0xff80000020457808 */ /* 0x001fe20001000000 */
[----:B------:R-:W-:Y:S01]  /*11a80*/  FMUL.FTZ R57, R57, UR4 ;  /* 0x0000000439397c20 */ /* 0x000fe20008410000 */
[----:B------:R-:W-:Y:S01]  /*11a90*/  FMUL.FTZ R60, R60, UR4 ;  /* 0x000000043c3c7c20 */ /* 0x000fe20008410000 */
[----:B------:R-:W-:Y:S01]  /*11aa0*/  FMUL.FTZ R54, R54, UR4 ;  /* 0x0000000436367c20 */ /* 0x000fe20008410000 */
[----:B------:R-:W-:Y:S01]  /*11ab0*/  FMUL.FTZ R64, R64, UR4 ;  /* 0x0000000440407c20 */ /* 0x000fe20008410000 */
[----:B------:R-:W-:Y:S01]  /*11ac0*/  FMUL.FTZ R58, R58, UR4 ;  /* 0x000000043a3a7c20 */ /* 0x000fe20008410000 */
[----:B------:R-:W-:Y:S01]  /*11ad0*/  FMUL.FTZ R68, R68, UR4 ;  /* 0x0000000444447c20 */ /* 0x000fe20008410000 */
[----:B------:R-:W0:Y:S01]  /*11ae0*/  MUFU.TANH R4, R27 ;  /* 0x0000001b00047308 */ /* 0x000e220000002400 */
[----:B-1----:R-:W-:Y:S01]  /*11af0*/  FSEL R3, R3, -INF , P6 ;  /* 0xff80000003037808 */ /* 0x002fe20003000000 */
[----:B------:R-:W-:Y:S01]  /*11b00*/  ULDC UR5, c[0x0][0x988] ;  /* 0x0002620000057ab9 */ /* 0x000fe20000000800 */
[----:B------:R-:W-:Y:S01]  /*11b10*/  ISETP.GT.AND P6, PT, R8, 0x18, PT ;  /* 0x000000180800780c */ /* 0x000fe20003fc4270 */
[----:B------:R-:W-:Y:S01]  /*11b20*/  FMUL.FTZ R62, R62, UR4 ;  /* 0x000000043e3e7c20 */ /* 0x000fe20008410000 */
[----:B------:R-:W-:Y:S01]  /*11b30*/  P2R R10, PR, RZ, 0x1 ;  /* 0x00000001ff0a7803 */ /* 0x000fe20000000000 */
[----:B------:R-:W-:Y:S01]  /*11b40*/  FMUL.FTZ R63, R63, UR4 ;  /* 0x000000043f3f7c20 */ /* 0x000fe20008410000 */
[----:B------:R-:W-:Y:S01]  /*11b50*/  FMUL.FTZ R66, R66, UR4 ;  /* 0x0000000442427c20 */ /* 0x000fe20008410000 */
[----:B------:R-:W-:Y:S01]  /*11b60*/  MUFU.TANH R36, R36 ;  /* 0x0000002400247308 */ /* 0x000fe20000002400 */
[----:B------:R-:W-:Y:S01]  /*11b70*/  FMUL.FTZ R67, R67, UR4 ;  /* 0x0000000443437c20 */ /* 0x000fe20008410000 */
[----:B------:R-:W-:Y:S01]  /*11b80*/  FMUL.FTZ R70, R70, UR4 ;  /* 0x0000000446467c20 */ /* 0x000fe20008410000 */
[----:B------:R-:W-:Y:S01]  /*11b90*/  FMUL.FTZ R71, R71, UR4 ;  /* 0x0000000447477c20 */ /* 0x000fe20008410000 */
[----:B------:R-:W-:Y:S01]  /*11ba0*/  VIADD R0, R0, 0x2a840 ;  /* 0x0002a84000007836 */ /* 0x000fe20000000000 */
[----:B------:R-:W-:Y:S01]  /*11bb0*/  ULDC UR38, c[0x0][0x9d8] ;  /* 0x0002760000267ab9 */ /* 0x000fe20000000800 */
[----:B------:R-:W-:Y:S01]  /*11bc0*/  ULDC UR39, c[0x0][0x988] ;  /* 0x0002620000277ab9 */ /* 0x000fe20000000800 */
[----:B------:R-:W-:Y:S01]  /*11bd0*/  BSSY B0, `(.L_x_623) ;  /* 0x000040a000007945 */ /* 0x000fe20003800000 */
[----:B------:R-:W1:Y:S01]  /*11be0*/  MUFU.TANH R11, R30 ;  /* 0x0000001e000b7308 */ /* 0x000e620000002400 */
[----:B0-----:R-:W-:Y:S01]  /*11bf0*/  FSEL R4, R4, -INF , P5 ;  /* 0xff80000004047808 */ /* 0x001fe20002800000 */
[--C-:B------:R-:W-:Y:S01]  /*11c00*/  IMAD.MOV.U32 R86, RZ, RZ, R87.reuse ;  /* 0x000000ffff567224 */ /* 0x100fe200078e0057 */
[----:B------:R-:W-:Y:S01]  /*11c10*/  ISETP.GT.AND P5, PT, R8, 0x19, PT ;  /* 0x000000190800780c */ /* 0x000fe20003fa4270 */
[--C-:B------:R-:W-:Y:S01]  /*11c20*/  IMAD.MOV.U32 R84, RZ, RZ, R87.reuse ;  /* 0x000000ffff547224 */ /* 0x100fe200078e0057 */
[----:B------:R-:W-:Y:S01]  /*11c30*/  FMNMX.FTZ R20, R3, R4, !PT ;  /* 0x0000000403147209 */ /* 0x000fe20007810000 */
[--C-:B------:R-:W-:Y:S01]  /*11c40*/  IMAD.MOV.U32 R80, RZ, RZ, R87.reuse ;  /* 0x000000ffff507224 */ /* 0x100fe200078e0057 */
[----:B------:R-:W-:Y:S01]  /*11c50*/  PRMT R0, R181, 0x654, R0 ;  /* 0x00000654b5007816 */ /* 0x000fe20000000000 */
[----:B------:R-:W-:Y:S01]  /*11c60*/  MUFU.TANH R37, R37 ;  /* 0x0000002500257308 */ /* 0x000fe20000002400 */
[-C--:B------:R-:W-:Y:S01]  /*11c70*/  MOV R82, R87.reuse ;  /* 0x0000005700527202 */ /* 0x080fe20000000f00 */
[--C-:B------:R-:W-:Y:S01]  /*11c80*/  IMAD.MOV.U32 R78, RZ, RZ, R87.reuse ;  /* 0x000000ffff4e7224 */ /* 0x100fe200078e0057 */
[----:B------:R0:W-:Y:S01]  /*11c90*/  SYNCS.ARRIVE.TRANS64.RED.A1T0 RZ, [R0+URZ], RZ ;  /* 0x000000ff00ff79a7 */ /* 0x0001e2000810043f */
[--C-:B------:R-:W-:Y:S01]  /*11ca0*/  IMAD.MOV.U32 R76, RZ, RZ, R87.reuse ;  /* 0x000000ffff4c7224 */ /* 0x100fe200078e0057 */
[----:B------:R-:W-:Y:S01]  /*11cb0*/  MOV R74, R87 ;  /* 0x00000057004a7202 */ /* 0x000fe20000000f00 */
[----:B------:R-:W-:-:S02]  /*11cc0*/  IMAD.MOV.U32 R72, RZ, RZ, R87 ;  /* 0x000000ffff487224 */ /* 0x000fc400078e0057 */
[----:B------:R2:W-:Y:S01]  /*11cd0*/  MUFU.TANH R75, R59 ;  /* 0x0000003b004b7308 */ /* 0x0005e20000002400 */
[----:B-1----:R-:W-:Y:S02]  /*11ce0*/  FSEL R11, R11, -INF , P4 ;  /* 0xff8000000b0b7808 */ /* 0x002fe40002000000 */
[----:B------:R-:W-:Y:S02]  /*11cf0*/  ISETP.GT.AND P4, PT, R8, 0x20, PT ;  /* 0x000000200800780c */ /* 0x000fe40003f84270 */
[----:B------:R-:W-:-:S03]  /*11d00*/  FMNMX.FTZ R20, R11, R20, !PT ;  /* 0x000000140b147209 */ /* 0x000fc60007810000 */
[----:B------:R-:W1:Y:S01]  /*11d10*/  MUFU.TANH R13, R31 ;  /* 0x0000001f000d7308 */ /* 0x000e620000002400 */
[----:B--2---:R-:W-:-:S04]  /*11d20*/  FSEL R59, R29, -INF , P3 ;  /* 0xff8000001d3b7808 */ /* 0x004fc80001800000 */
[----:B------:R-:W-:-:S03]  /*11d30*/  FMNMX.FTZ R12, R59, R12, !PT ;  /* 0x0000000c3b0c7209 */ /* 0x000fc60007810000 */
[----:B------:R-:W-:Y:S01]  /*11d40*/  MUFU.TANH R40, R40 ;  /* 0x0000002800287308 */ /* 0x000fe20000002400 */
[----:B------:R-:W-:-:S07]  /*11d50*/  FMNMX.FTZ R12, R69, R12, !PT ;  /* 0x0000000c450c7209 */ /* 0x000fce0007810000 */
[----:B------:R-:W2:Y:S01]  /*11d60*/  MUFU.TANH R15, R34 ;  /* 0x00000022000f7308 */ /* 0x000ea20000002400 */
[----:B-1----:R-:W-:Y:S02]  /*11d70*/  FSEL R13, R13, -INF , P3 ;  /* 0xff8000000d0d7808 */ /* 0x002fe40001800000 */
[----:B------:R-:W-:Y:S02]  /*11d80*/  ISETP.GT.AND P3, PT, R8, 0x21, PT ;  /* 0x000000210800780c */ /* 0x000fe40003f64270 */
[----:B------:R-:W-:-:S03]  /*11d90*/  FMNMX.FTZ R20, R13, R20, !PT ;  /* 0x000000140d147209 */ /* 0x000fc60007810000 */
[----:B------:R-:W1:Y:S08]  /*11da0*/  MUFU.TANH R9, R41 ;  /* 0x0000002900097308 */ /* 0x000e700000002400 */
[----:B------:R3:W-:Y:S01]  /*11db0*/  MUFU.TANH R91, R61 ;  /* 0x0000003d005b7308 */ /* 0x0007e20000002400 */
[----:B--2---:R-:W-:Y:S02]  /*11dc0*/  FSEL R15, R15, -INF , P2 ;  /* 0xff8000000f0f7808 */ /* 0x004fe40001000000 */
[----:B------:R-:W-:-:S02]  /*11dd0*/  ISETP.GT.AND P2, PT, R8, 0x28, PT ;  /* 0x000000280800780c */ /* 0x000fc40003f44270 */
[----:B------:R-:W-:-:S03]  /*11de0*/  FMNMX.FTZ R20, R15, R20, !PT ;  /* 0x000000140f147209 */ /* 0x000fc60007810000 */
[----:B------:R-:W2:Y:S01]  /*11df0*/  MUFU.TANH R21, R35 ;  /* 0x0000002300157308 */ /* 0x000ea20000002400 */
[----:B---3--:R-:W-:Y:S02]  /*11e00*/  FSEL R61, R33, -INF , P1 ;  /* 0xff800000213d7808 */ /* 0x008fe40000800000 */
[----:B-1----:R-:W-:Y:S02]  /*11e10*/  FSEL R9, R9, -INF , P3 ;  /* 0xff80000009097808 */ /* 0x002fe40001800000 */
        /* <DEDUP_REMOVED lines=8> */
[----:B-1----:R-:W-:Y:S01]  /*11ea0*/  FSEL R41, R44, -INF , P2 ;  /* 0xff8000002c297808 */ /* 0x002fe20001000000 */
[----:B------:R-:W-:Y:S01]  /*11eb0*/  IMAD.MOV.U32 R44, RZ, RZ, R87 ;  /* 0x000000ffff2c7224 */ /* 0x000fe200078e0057 */
[----:B------:R-:W-:-:S03]  /*11ec0*/  FMNMX.FTZ R12, R65, R12, !PT ;  /* 0x0000000c410c7209 */ /* 0x000fc60007810000 */
[----:B------:R-:W1:Y:S08]  /*11ed0*/  MUFU.TANH R35, R47 ;  /* 0x0000002f00237308 */ /* 0x000e700000002400 */
[----:B------:R-:W3:Y:S01]  /*11ee0*/  MUFU.TANH R45, R45 ;  /* 0x0000002d002d7308 */ /* 0x000ee20000002400 */
[----:B--2---:R-:W-:Y:S01]  /*11ef0*/  FSEL R25, R38, -INF , P6 ;  /* 0xff80000026197808 */ /* 0x004fe20003000000 */
[----:B------:R-:W-:Y:S01]  /*11f00*/  IMAD.MOV.U32 R38, RZ, RZ, R87 ;  /* 0x000000ffff267224 */ /* 0x000fe200078e0057 */
[----:B------:R-:W-:-:S02]  /*11f10*/  ISETP.GT.AND P6, PT, R8, 0x30, PT ;  /* 0x000000300800780c */ /* 0x000fc40003fc4270 */
[----:B------:R-:W-:-:S03]  /*11f20*/  FMNMX.FTZ R20, R25, R20, !PT ;  /* 0x0000001419147209 */ /* 0x000fc60007810000 */
[----:B------:R2:W-:Y:S01]  /*11f30*/  MUFU.TANH R47, R55 ;  /* 0x00000037002f7308 */ /* 0x0005e20000002400 */
[----:B-1----:R-:W-:-:S07]  /*11f40*/  FSEL R35, R35, -INF , P1 ;  /* 0xff80000023237808 */ /* 0x002fce0000800000 */
[----:B------:R-:W1:Y:S01]  /*11f50*/  MUFU.TANH R27, R39 ;  /* 0x00000027001b7308 */ /* 0x000e620000002400 */
[----:B--2---:R-:W-:Y:S02]  /*11f60*/  FSEL R55, R37, -INF , P5 ;  /* 0xff80000025377808 */ /* 0x004fe40002800000 */
[----:B---3--:R-:W-:Y:S02]  /*11f70*/  FSEL R45, R45, -INF , P1 ;  /* 0xff8000002d2d7808 */ /* 0x008fe40000800000 */
[----:B------:R-:W-:Y:S02]  /*11f80*/  FMNMX.FTZ R12, R55, R12, !PT ;  /* 0x0000000c370c7209 */ /* 0x000fe40007810000 */
[----:B------:R-:W-:Y:S01]  /*11f90*/  ISETP.GT.AND P1, PT, R8, 0x41, PT ;  /* 0x000000410800780c */ /* 0x000fe20003f24270 */
[----:B------:R-:W-:Y:S03]  /*11fa0*/  MUFU.TANH R48, R48 ;  /* 0x0000003000307308 */ /* 0x000fe60000002400 */
[----:B------:R-:W-:-:S05]  /*11fb0*/  FSEL R75, R75, -INF , P1 ;  /* 0xff8000004b4b7808 */ /* 0x000fca0000800000 */
[----:B------:R2:W-:Y:S01]  /*11fc0*/  MUFU.TANH R6, R49 ;  /* 0x0000003100067308 */ /* 0x0005e20000002400 */
[----:B-1----:R-:W-:Y:S02]  /*11fd0*/  FSEL R27, R27, -INF , P5 ;  /* 0xff8000001b1b7808 */ /* 0x002fe40002800000 */
[----:B------:R-:W-:Y:S02]  /*11fe0*/  ISETP.GT.AND P5, PT, R8, 0x31, PT ;  /* 0x000000310800780c */ /* 0x000fe40003fa4270 */
[----:B------:R-:W-:-:S03]  /*11ff0*/  FMNMX.FTZ R20, R27, R20, !PT ;  /* 0x000000141b147209 */ /* 0x000fc60007810000 */
[----:B------:R-:W1:Y:S01]  /*12000*/  MUFU.TANH R42, R42 ;  /* 0x0000002a002a7308 */ /* 0x000e620000002400 */
[----:B--2---:R-:W-:Y:S01]  /*12010*/  FSEL R49, R40, -INF , P4 ;  /* 0xff80000028317808 */ /* 0x004fe20002000000 */
[----:B------:R-:W-:-:S03]  /*12020*/  IMAD.MOV.U32 R40, RZ, RZ, R87 ;  /* 0x000000ffff287224 */ /* 0x000fc600078e0057 */
[----:B------:R-:W-:-:S03]  /*12030*/  FMNMX.FTZ R12, R49, R12, !PT ;  /* 0x0000000c310c7209 */ /* 0x000fc60007810000 */
[----:B------:R-:W2:Y:S01]  /*12040*/  MUFU.TANH R31, R43 ;  /* 0x0000002b001f7308 */ /* 0x000ea20000002400 */
[----:B------:R-:W-:-:S04]  /*12050*/  FMNMX.FTZ R12, R9, R12, !PT ;  /* 0x0000000c090c7209 */ /* 0x000fc80007810000 */
[----:B------:R-:W-:-:S03]  /*12060*/  FMNMX.FTZ R12, R41, R12, !PT ;  /* 0x0000000c290c7209 */ /* 0x000fc60007810000 */
[----:B------:R-:W3:Y:S01]  /*12070*/  MUFU.TANH R52, R52 ;  /* 0x0000003400347308 */ /* 0x000ee20000002400 */
[----:B------:R-:W-:Y:S02]  /*12080*/  FMNMX.FTZ R12, R45, R12, !PT ;  /* 0x0000000c2d0c7209 */ /* 0x000fe40007810000 */
[----:B-1----:R-:W-:Y:S02]  /*12090*/  FSEL R29, R42, -INF , P4 ;  /* 0xff8000002a1d7808 */ /* 0x002fe40002000000 */
[C---:B------:R-:W-:Y:S02]  /*120a0*/  ISETP.GT.AND P4, PT, R8.reuse, 0x38, PT ;  /* 0x000000380800780c */ /* 0x040fe40003f84270 */
[----:B------:R-:W-:Y:S01]  /*120b0*/  FMNMX.FTZ R20, R29, R20, !PT ;  /* 0x000000141d147209 */ /* 0x000fe20007810000 */
[----:B------:R-:W1:Y:S01]  /*120c0*/  MUFU.TANH R46, R46 ;  /* 0x0000002e002e7308 */ /* 0x000e620000002400 */
[----:B--2---:R-:W-:Y:S02]  /*120d0*/  FSEL R31, R31, -INF , P3 ;  /* 0xff8000001f1f7808 */ /* 0x004fe40001800000 */
[----:B------:R-:W-:-:S02]  /*120e0*/  ISETP.GT.AND P3, PT, R8, 0x39, PT ;  /* 0x000000390800780c */ /* 0x000fc40003f64270 */
[----:B------:R-:W-:Y:S02]  /*120f0*/  FMNMX.FTZ R20, R31, R20, !PT ;  /* 0x000000141f147209 */ /* 0x000fe40007810000 */
[----:B------:R-:W-:Y:S01]  /*12100*/  FSEL R47, R47, -INF , P3 ;  /* 0xff8000002f2f7808 */ /* 0x000fe20001800000 */
[----:B------:R-:W2:Y:S01]  /*12110*/  MUFU.TANH R53, R53 ;  /* 0x0000003500357308 */ /* 0x000ea20000002400 */
[----:B---3--:R-:W-:Y:S01]  /*12120*/  FSEL R73, R52, -INF , P4 ;  /* 0xff80000034497808 */ /* 0x008fe20002000000 */
[----:B------:R-:W-:Y:S01]  /*12130*/  IMAD.MOV.U32 R52, RZ, RZ, R87 ;  /* 0x000000ffff347224 */ /* 0x000fe200078e0057 */
[----:B------:R-:W-:-:S05]  /*12140*/  MOV R42, R87 ;  /* 0x00000057002a7202 */ /* 0x000fca0000000f00 */
[----:B------:R3:W4:Y:S01]  /*12150*/  MUFU.TANH R39, R51 ;  /* 0x0000003300277308 */ /* 0x0007220000002400 */
[----:B-1----:R-:W-:Y:S01]  /*12160*/  FSEL R33, R46, -INF , P2 ;  /* 0xff8000002e217808 */ /* 0x002fe20001000000 */
[----:B------:R-:W-:Y:S01]  /*12170*/  IMAD.MOV.U32 R46, RZ, RZ, R87 ;  /* 0x000000ffff2e7224 */ /* 0x000fe200078e0057 */
[----:B------:R-:W-:Y:S02]  /*12180*/  ISETP.GT.AND P2, PT, R8, 0x40, PT ;  /* 0x000000400800780c */ /* 0x000fe40003f44270 */
[----:B------:R-:W-:-:S03]  /*12190*/  FMNMX.FTZ R20, R33, R20, !PT ;  /* 0x0000001421147209 */ /* 0x000fc60007810000 */
[----:B------:R-:W1:Y:S01]  /*121a0*/  MUFU.TANH R56, R56 ;  /* 0x0000003800387308 */ /* 0x000e620000002400 */
[----:B---3--:R-:W-:Y:S01]  /*121b0*/  FSEL R51, R48, -INF , P6 ;  /* 0xff80000030337808 */ /* 0x008fe20003000000 */
[----:B------:R-:W-:Y:S01]  /*121c0*/  IMAD.MOV.U32 R48, RZ, RZ, R87 ;  /* 0x000000ffff307224 */ /* 0x000fe200078e0057 */
[----:B--2---:R-:W-:Y:S02]  /*121d0*/  FSEL R81, R53, -INF , P3 ;  /* 0xff80000035517808 */ /* 0x004fe40001800000 */
[----:B------:R-:W-:Y:S02]  /*121e0*/  FMNMX.FTZ R12, R51, R12, !PT ;  /* 0x0000000c330c7209 */ /* 0x000fe40007810000 */
[----:B------:R-:W-:Y:S01]  /*121f0*/  ISETP.GT.AND P3, PT, R8, 0x51, PT ;  /* 0x000000510800780c */ /* 0x000fe20003f64270 */
[----:B------:R-:W2:Y:S01]  /*12200*/  MUFU.TANH R50, R50 ;  /* 0x0000003200327308 */ /* 0x000ea20000002400 */
[----:B----4-:R-:W-:Y:S02]  /*12210*/  FSEL R39, R39, -INF , P5 ;  /* 0xff80000027277808 */ /* 0x010fe40002800000 */
[----:B------:R-:W-:-:S02]  /*12220*/  FSEL R95, R95, -INF , P3 ;  /* 0xff8000005f5f7808 */ /* 0x000fc40001800000 */
[----:B------:R-:W-:-:S03]  /*12230*/  FMNMX.FTZ R20, R35, R20, !PT ;  /* 0x0000001423147209 */ /* 0x000fc60007810000 */
[----:B------:R3:W4:Y:S01]  /*12240*/  MUFU.TANH R85, R57 ;  /* 0x0000003900557308 */ /* 0x0007220000002400 */
[----:B-1----:R-:W-:Y:S01]  /*12250*/  FSEL R83, R56, -INF , P2 ;  /* 0xff80000038537808 */ /* 0x002fe20001000000 */
[----:B------:R-:W-:-:S06]  /*12260*/  IMAD.MOV.U32 R56, RZ, RZ, R87 ;  /* 0x000000ffff387224 */ /* 0x000fcc00078e0057 */
[----:B------:R-:W1:Y:S01]  /*12270*/  MUFU.TANH R60, R60 ;  /* 0x0000003c003c7308 */ /* 0x000e620000002400 */
[----:B---3--:R-:W-:Y:S02]  /*12280*/  FSEL R57, R6, -INF , P5 ;  /* 0xff80000006397808 */ /* 0x008fe40002800000 */
[----:B--2---:R-:W-:Y:S02]  /*12290*/  FSEL R37, R50, -INF , P6 ;  /* 0xff80000032257808 */ /* 0x004fe40003000000 */
[----:B------:R-:W-:Y:S02]  /*122a0*/  FMNMX.FTZ R12, R57, R12, !PT ;  /* 0x0000000c390c7209 */ /* 0x000fe40007810000 */
[----:B------:R-:W-:Y:S01]  /*122b0*/  ISETP.GT.AND P6, PT, R8, 0x48, PT ;  /* 0x000000480800780c */ /* 0x000fe20003fc4270 */
[----:B------:R2:W3:Y:S01]  /*122c0*/  MUFU.TANH R43, R54 ;  /* 0x00000036002b7308 */ /* 0x0004e20000002400 */
[----:B------:R-:W-:Y:S02]  /*122d0*/  FMNMX.FTZ R12, R73, R12, !PT ;  /* 0x0000000c490c7209 */ /* 0x000fe40007810000 */
[----:B----4-:R-:W-:-:S02]  /*122e0*/  FSEL R85, R85, -INF , P1 ;  /* 0xff80000055557808 */ /* 0x010fc40000800000 */
[----:B------:R-:W-:Y:S02]  /*122f0*/  FMNMX.FTZ R12, R81, R12, !PT ;  /* 0x0000000c510c7209 */ /* 0x000fe40007810000 */
[----:B------:R-:W-:Y:S01]  /*12300*/  ISETP.GT.AND P5, PT, R8, 0x49, PT ;  /* 0x000000490800780c */ /* 0x000fe20003fa4270 */
[----:B------:R-:W4:Y:S01]  /*12310*/  MUFU.TANH R64, R64 ;  /* 0x0000004000407308 */ /* 0x000f220000002400 */
[----:B------:R-:W-:Y:S01]  /*12320*/  FMNMX.FTZ R12, R83, R12, !PT ;  /* 0x0000000c530c7209 */ /* 0x000fe20007810000 */
[--C-:B--2---:R-:W-:Y:S01]  /*12330*/  IMAD.MOV.U32 R54, RZ, RZ, R87.reuse ;  /* 0x000000ffff367224 */ /* 0x104fe200078e0057 */
[----:B-1----:R-:W-:Y:S01]  /*12340*/  FSEL R89, R60, -INF , P6 ;  /* 0xff8000003c597808 */ /* 0x002fe20003000000 */
[----:B------:R-:W-:Y:S01]  /*12350*/  IMAD.MOV.U32 R60, RZ, RZ, R87 ;  /* 0x000000ffff3c7224 */ /* 0x000fe200078e0057 */
[----:B------:R-:W-:Y:S02]  /*12360*/  FMNMX.FTZ R12, R85, R12, !PT ;  /* 0x0000000c550c7209 */ /* 0x000fe40007810000 */
[----:B------:R-:W-:Y:S01]  /*12370*/  FSEL R91, R91, -INF , P5 ;  /* 0xff8000005b5b7808 */ /* 0x000fe20002800000 */
[----:B------:R-:W1:Y:S01]  /*12380*/  MUFU.TANH R58, R58 ;  /* 0x0000003a003a7308 */ /* 0x000e620000002400 */
[----:B---3--:R-:W-:-:S02]  /*12390*/  FSEL R43, R43, -INF , P4 ;  /* 0xff8000002b2b7808 */ /* 0x008fc40002000000 */
[C---:B------:R-:W-:Y:S02]  /*123a0*/  ISETP.GT.AND P4, PT, R8.reuse, 0x50, PT ;  /* 0x000000500800780c */ /* 0x040fe40003f84270 */
[----:B------:R-:W-:Y:S02]  /*123b0*/  FMNMX.FTZ R12, R89, R12, !PT ;  /* 0x0000000c590c7209 */ /* 0x000fe40007810000 */
[----:B------:R-:W-:Y:S01]  /*123c0*/  ISETP.GT.AND P1, PT, R8, 0x59, PT ;  /* 0x000000590800780c */ /* 0x000fe20003f24270 */
[----:B------:R-:W2:Y:S01]  /*123d0*/  MUFU.TANH R68, R68 ;  /* 0x0000004400447308 */ /* 0x000ea20000002400 */
[----:B----4-:R-:W-:Y:S01]  /*123e0*/  FSEL R93, R64, -INF , P4 ;  /* 0xff800000405d7808 */ /* 0x010fe20002000000 */
[----:B------:R-:W-:Y:S01]  /*123f0*/  IMAD.MOV.U32 R64, RZ, RZ, R87 ;  /* 0x000000ffff407224 */ /* 0x000fe200078e0057 */
[----:B------:R-:W-:Y:S02]  /*12400*/  FMNMX.FTZ R12, R91, R12, !PT ;  /* 0x0000000c5b0c7209 */ /* 0x000fe40007810000 */
[----:B------:R-:W-:-:S02]  /*12410*/  FMNMX.FTZ R20, R37, R20, !PT ;  /* 0x0000001425147209 */ /* 0x000fc40007810000 */
[----:B------:R-:W-:Y:S01]  /*12420*/  FMNMX.FTZ R12, R93, R12, !PT ;  /* 0x0000000c5d0c7209 */ /* 0x000fe20007810000 */
[----:B------:R-:W3:Y:S01]  /*12430*/  MUFU.TANH R7, R7 ;  /* 0x0000000700077308 */ /* 0x000ee20000002400 */
[----:B-1----:R-:W-:Y:S02]  /*12440*/  FSEL R53, R58, -INF , P2 ;  /* 0xff8000003a357808 */ /* 0x002fe40001000000 */
[----:B------:R-:W-:Y:S02]  /*12450*/  ISETP.GT.AND P2, PT, R8, 0x58, PT ;  /* 0x000000580800780c */ /* 0x000fe40003f44270 */
[----:B------:R-:W-:Y:S02]  /*12460*/  FMNMX.FTZ R12, R95, R12, !PT ;  /* 0x0000000c5f0c7209 */ /* 0x000fe40007810000 */
[----:B------:R-:W-:Y:S01]  /*12470*/  MOV R8, UR5 ;  /* 0x0000000500087c02 */ /* 0x000fe20008000f00 */
[----:B------:R-:W1:Y:S01]  /*12480*/  MUFU.TANH R62, R62 ;  /* 0x0000003e003e7308 */ /* 0x000e620000002400 */
[----:B--2---:R-:W-:Y:S01]  /*12490*/  FSEL R97, R68, -INF , P2 ;  /* 0xff80000044617808 */ /* 0x004fe20001000000 */
[----:B------:R-:W-:Y:S01]  /*124a0*/  IMAD.MOV.U32 R68, RZ, RZ, R87 ;  /* 0x000000ffff447224 */ /* 0x000fe200078e0057 */
[----:B------:R-:W-:-:S02]  /*124b0*/  FMNMX.FTZ R20, R39, R20, !PT ;  /* 0x0000001427147209 */ /* 0x000fc40007810000 */
[----:B------:R-:W-:Y:S02]  /*124c0*/  FMNMX.FTZ R12, R97, R12, !PT ;  /* 0x0000000c610c7209 */ /* 0x000fe40007810000 */
[----:B------:R-:W-:Y:S01]  /*124d0*/  FMNMX.FTZ R20, R43, R20, !PT ;  /* 0x000000142b147209 */ /* 0x000fe20007810000 */
[----:B------:R-:W2:Y:S01]  /*124e0*/  MUFU.TANH R66, R66 ;  /* 0x0000004200427308 */ /* 0x000ea20000002400 */
[----:B---3--:R-:W-:Y:S02]  /*124f0*/  FSEL R99, R7, -INF , P1 ;  /* 0xff80000007637808 */ /* 0x008fe40000800000 */
[----:B------:R-:W-:Y:S02]  /*12500*/  FMNMX.FTZ R20, R47, R20, !PT ;  /* 0x000000142f147209 */ /* 0x000fe40007810000 */
[----:B------:R-:W-:Y:S02]  /*12510*/  FMNMX.FTZ R12, R99, R12, !PT ;  /* 0x0000000c630c7209 */ /* 0x000fe40007810000 */
[----:B------:R-:W-:Y:S01]  /*12520*/  FMNMX.FTZ R20, R53, R20, !PT ;  /* 0x0000001435147209 */ /* 0x000fe20007810000 */
[----:B------:R-:W-:Y:S01]  /*12530*/  MUFU.TANH R70, R70 ;  /* 0x0000004600467308 */ /* 0x000fe20000002400 */
[----:B------:R-:W-:Y:S01]  /*12540*/  MOV R58, R87 ;  /* 0x00000057003a7202 */ /* 0x000fe20000000f00 */
[----:B------:R-:W3:Y:S01]  /*12550*/  SHFL.BFLY PT, R7, R12, 0x2, 0x1f ;  /* 0x0c401f000c077f89 */ /* 0x000ee200000e0000 */
[----:B------:R-:W-:-:S02]  /*12560*/  FMNMX.FTZ R20, R75, R20, !PT ;  /* 0x000000144b147209 */ /* 0x000fc40007810000 */
[----:B------:R-:W-:Y:S02]  /*12570*/  MOV R50, R87 ;  /* 0x0000005700327202 */ /* 0x000fe40000000f00 */
[----:B---3--:R-:W-:Y:S02]  /*12580*/  FMNMX.FTZ R14, R12, R7, !PT ;  /* 0x000000070c0e7209 */ /* 0x008fe40007810000 */
[----:B------:R-:W3:Y:S03]  /*12590*/  MUFU.TANH R12, R67 ;  /* 0x00000043000c7308 */ /* 0x000ee60000002400 */
[----:B------:R-:W4:Y:S02]  /*125a0*/  SHFL.BFLY PT, R7, R14, 0x1, 0x1f ;  /* 0x0c201f000e077f89 */ /* 0x000f2400000e0000 */
[----:B----4-:R-:W-:-:S03]  /*125b0*/  FMNMX.FTZ R7, R14, R7, !PT ;  /* 0x000000070e077209 */ /* 0x010fc60007810000 */
[----:B------:R3:W4:Y:S01]  /*125c0*/  MUFU.TANH R14, R71 ;  /* 0x00000047000e7308 */ /* 0x0007220000002400 */
[C---:B------:R-:W-:Y:S01]  /*125d0*/  FSETP.NEU.FTZ.AND P0, PT, R7.reuse, -INF , PT ;  /* 0xff8000000700780b */ /* 0x040fe20003f1d000 */
[----:B------:R-:W-:-:S05]  /*125e0*/  FMUL.FTZ R6, R7, R8 ;  /* 0x0000000807067220 */ /* 0x000fca0000410000 */
[----:B------:R-:W-:Y:S02]  /*125f0*/  FSEL R6, R6, RZ, P0 ;  /* 0x000000ff06067208 */ /* 0x000fe40000000000 */
[----:B------:R-:W-:Y:S02]  /*12600*/  ISETP.NE.AND P0, PT, R10, RZ, PT ;  /* 0x000000ff0a00720c */ /* 0x000fe40003f05270 */
[----:B------:R0:W4:Y:S01]  /*12610*/  MUFU.TANH R10, R63 ;  /* 0x0000003f000a7308 */ /* 0x0001220000002400 */
[-CC-:B------:R-:W-:Y:S01]  /*12620*/  FFMA.FTZ R138, R65, R8.reuse, -R6.reuse ;  /* 0x00000008418a7223 */ /* 0x180fe20000010806 */
[----:B-1----:R-:W-:Y:S01]  /*12630*/  FSEL R65, R62, -INF , P6 ;  /* 0xff8000003e417808 */ /* 0x002fe20003000000 */
[-CC-:B------:R-:W-:Y:S01]  /*12640*/  FFMA.FTZ R136, R69, R8.reuse, -R6.reuse ;  /* 0x0000000845887223 */ /* 0x180fe20000010806 */
[----:B--2---:R-:W-:Y:S01]  /*12650*/  FSEL R69, R66, -INF , P4 ;  /* 0xff80000042457808 */ /* 0x004fe20002000000 */
[--C-:B------:R-:W-:Y:S01]  /*12660*/  FFMA.FTZ R158, R77, R8, -R6.reuse ;  /* 0x000000084d9e7223 */ /* 0x100fe20000010806 */
[----:B------:R-:W-:Y:S01]  /*12670*/  FMNMX.FTZ R20, R65, R20, !PT ;  /* 0x0000001441147209 */ /* 0x000fe20007810000 */
[-CC-:B------:R-:W-:Y:S01]  /*12680*/  FFMA.FTZ R140, R49, R8.reuse, -R6.reuse ;  /* 0x00000008318c7223 */ /* 0x180fe20000010806 */
[----:B---3--:R-:W-:Y:S01]  /*12690*/  FSEL R71, R12, -INF , P3 ;  /* 0xff8000000c477808 */ /* 0x008fe20001800000 */
[-CC-:B0-----:R-:W-:Y:S01]  /*126a0*/  FFMA.FTZ R63, R79, R8.reuse, -R6.reuse ;  /* 0x000000084f3f7223 */ /* 0x181fe20000010806 */
[----:B------:R-:W-:Y:S01]  /*126b0*/  FSEL R77, R70, -INF , P2 ;  /* 0xff800000464d7808 */ /* 0x000fe20001000000 */
[-CC-:B------:R-:W-:Y:S01]  /*126c0*/  FFMA.FTZ R49, R9, R8.reuse, -R6.reuse ;  /* 0x0000000809317223 */ /* 0x180fe20000010806 */
[----:B----4-:R-:W-:Y:S01]  /*126d0*/  FSEL R79, R14, -INF , P1 ;  /* 0xff8000000e4f7808 */ /* 0x010fe20000800000 */
[-CC-:B------:R-:W-:Y:S01]  /*126e0*/  FFMA.FTZ R156, R101, R8.reuse, -R6.reuse ;  /* 0x00000008659c7223 */ /* 0x180fe20000010806 */
[-CC-:B------:R-:W-:Y:S01]  /*126f0*/  FFMA.FTZ R142, R41, R8.reuse, -R6.reuse ;  /* 0x00000008298e7223 */ /* 0x180fe20000010806 */
[----:B------:R-:W-:Y:S01]  /*12700*/  MUFU.EX2 R63, R63 ;  /* 0x0000003f003f7308 */ /* 0x000fe20000000800 */
[-CC-:B------:R-:W-:Y:S01]  /*12710*/  FFMA.FTZ R59, R59, R8.reuse, -R6.reuse ;  /* 0x000000083b3b7223 */ /* 0x180fe20000010806 */
[----:B------:R-:W-:Y:S01]  /*12720*/  FSEL R67, R10, -INF , P5 ;  /* 0xff8000000a437808 */ /* 0x000fe20002800000 */
[-CC-:B------:R-:W-:Y:S01]  /*12730*/  FFMA.FTZ R41, R45, R8.reuse, -R6.reuse ;  /* 0x000000082d297223 */ /* 0x180fe20000010806 */
[-CC-:B------:R-:W-:Y:S01]  /*12740*/  FFMA.FTZ R144, R51, R8.reuse, -R6.reuse ;  /* 0x0000000833907223 */ /* 0x180fe20000010806 */
[--C-:B------:R-:W-:Y:S01]  /*12750*/  FFMA.FTZ R45, R57, R8, -R6.reuse ;  /* 0x00000008392d7223 */ /* 0x100fe20000010806 */
[----:B------:R-:W-:Y:S01]  /*12760*/  FMNMX.FTZ R20, R67, R20, !PT ;  /* 0x0000001443147209 */ /* 0x000fe20007810000 */
[-CC-:B------:R-:W-:Y:S01]  /*12770*/  FFMA.FTZ R146, R73, R8.reuse, -R6.reuse ;  /* 0x0000000849927223 */ /* 0x180fe20000010806 */
[----:B------:R-:W0:Y:S01]  /*12780*/  MUFU.EX2 R156, R156 ;  /* 0x0000009c009c7308 */ /* 0x000e220000000800 */
[--C-:B------:R-:W-:Y:S01]  /*12790*/  FFMA.FTZ R51, R81, R8, -R6.reuse ;  /* 0x0000000851337223 */ /* 0x100fe20000010806 */
[----:B------:R-:W-:Y:S01]  /*127a0*/  FMNMX.FTZ R20, R69, R20, !PT ;  /* 0x0000001445147209 */ /* 0x000fe20007810000 */
[-CC-:B------:R-:W-:Y:S01]  /*127b0*/  FFMA.FTZ R148, R83, R8.reuse, -R6.reuse ;  /* 0x0000000853947223 */ /* 0x180fe20000010806 */
[-CC-:B------:R-:W-:Y:S01]  /*127c0*/  FFMA.FTZ R61, R61, R8.reuse, -R6.reuse ;  /* 0x000000083d3d7223 */ /* 0x180fe20000010806 */
[--C-:B------:R-:W-:Y:S01]  /*127d0*/  FFMA.FTZ R55, R55, R8, -R6.reuse ;  /* 0x0000000837377223 */ /* 0x100fe20000010806 */
[----:B------:R-:W-:Y:S01]  /*127e0*/  FMNMX.FTZ R20, R71, R20, !PT ;  /* 0x0000001447147209 */ /* 0x000fe20007810000 */
[-CC-:B------:R-:W-:Y:S01]  /*127f0*/  FFMA.FTZ R57, R85, R8.reuse, -R6.reuse ;  /* 0x0000000855397223 */ /* 0x180fe20000010806 */
[----:B------:R-:W1:Y:S01]  /*12800*/  MUFU.EX2 R158, R158 ;  /* 0x0000009e009e7308 */ /* 0x000e620000000800 */
[--C-:B------:R-:W-:Y:S01]  /*12810*/  FFMA.FTZ R150, R89, R8, -R6.reuse ;  /* 0x0000000859967223 */ /* 0x100fe20000010806 */
[----:B------:R-:W-:Y:S01]  /*12820*/  FMNMX.FTZ R20, R77, R20, !PT ;  /* 0x000000144d147209 */ /* 0x000fe20007810000 */
[-CC-:B------:R-:W-:Y:S01]  /*12830*/  FFMA.FTZ R73, R91, R8.reuse, -R6.reuse ;  /* 0x000000085b497223 */ /* 0x180fe20000010806 */
[-CC-:B------:R-:W-:Y:S01]  /*12840*/  FFMA.FTZ R152, R93, R8.reuse, -R6.reuse ;  /* 0x000000085d987223 */ /* 0x180fe20000010806 */
[--C-:B------:R-:W-:Y:S01]  /*12850*/  FFMA.FTZ R81, R95, R8, -R6.reuse ;  /* 0x000000085f517223 */ /* 0x100fe20000010806 */
[----:B------:R-:W-:Y:S01]  /*12860*/  FMNMX.FTZ R20, R79, R20, !PT ;  /* 0x000000144f147209 */ /* 0x000fe20007810000 */
[-CC-:B------:R-:W-:Y:S01]  /*12870*/  FFMA.FTZ R154, R97, R8.reuse, -R6.reuse ;  /* 0x00000008619a7223 */ /* 0x180fe20000010806 */
[----:B------:R-:W-:Y:S01]  /*12880*/  FFMA.FTZ R83, R99, R8, -R6 ;  /* 0x0000000863537223 */ /* 0x000fe20000010806 */
[----:B------:R-:W2:Y:S01]  /*12890*/  MUFU.EX2 R59, R59 ;  /* 0x0000003b003b7308 */ /* 0x000ea20000000800 */
[--C-:B------:R-:W-:Y:S01]  /*128a0*/  IMAD.MOV.U32 R85, RZ, RZ, R87.reuse ;  /* 0x000000ffff557224 */ /* 0x100fe200078e0057 */
[----:B------:R-:W3:Y:S01]  /*128b0*/  SHFL.BFLY PT, R9, R20, 0x2, 0x1f ;  /* 0x0c401f0014097f89 */ /* 0x000ee200000e0000 */
[--C-:B------:R-:W-:Y:S01]  /*128c0*/  IMAD.MOV.U32 R70, RZ, RZ, R87.reuse ;  /* 0x000000ffff467224 */ /* 0x100fe200078e0057 */
[----:B------:R-:W-:Y:S01]  /*128d0*/  MOV R66, R87 ;  /* 0x0000005700427202 */ /* 0x000fe20000000f00 */
[----:B------:R-:W-:-:S03]  /*128e0*/  IMAD.MOV.U32 R62, RZ, RZ, R87 ;  /* 0x000000ffff3e7224 */ /* 0x000fc600078e0057 */
[----:B------:R-:W4:Y:S08]  /*128f0*/  MUFU.EX2 R136, R136 ;  /* 0x0000008800887308 */ /* 0x000f300000000800 */
[----:B------:R-:W4:Y:S08]  /*12900*/  MUFU.EX2 R61, R61 ;  /* 0x0000003d003d7308 */ /* 0x000f300000000800 */
[----:B------:R-:W4:Y:S01]  /*12910*/  MUFU.EX2 R138, R138 ;  /* 0x0000008a008a7308 */ /* 0x000f220000000800 */
[----:B---3--:R-:W-:-:S05]  /*12920*/  FMNMX.FTZ R10, R20, R9, !PT ;  /* 0x00000009140a7209 */ /* 0x008fca0007810000 */
[----:B------:R-:W3:Y:S02]  /*12930*/  SHFL.BFLY PT, R9, R10, 0x1, 0x1f ;  /* 0x0c201f000a097f89 */ /* 0x000ee400000e0000 */
[----:B------:R-:W4:Y:S08]  /*12940*/  MUFU.EX2 R55, R55 ;  /* 0x0000003700377308 */ /* 0x000f300000000800 */
[----:B------:R-:W-:Y:S08]  /*12950*/  MUFU.EX2 R140, R140 ;  /* 0x0000008c008c7308 */ /* 0x000ff00000000800 */
[----:B------:R-:W-:Y:S01]  /*12960*/  MUFU.EX2 R49, R49 ;  /* 0x0000003100317308 */ /* 0x000fe20000000800 */
[----:B---3--:R-:W-:-:S07]  /*12970*/  FMNMX.FTZ R9, R10, R9, !PT ;  /* 0x000000090a097209 */ /* 0x008fce0007810000 */
[----:B------:R-:W-:Y:S01]  /*12980*/  MUFU.EX2 R142, R142 ;  /* 0x0000008e008e7308 */ /* 0x000fe20000000800 */
[C---:B------:R-:W-:Y:S01]  /*12990*/  FSETP.NEU.FTZ.AND P1, PT, R9.reuse, -INF , PT ;  /* 0xff8000000900780b */ /* 0x040fe20003f3d000 */
[----:B------:R-:W-:-:S06]  /*129a0*/  FMUL.FTZ R10, R9, R8 ;  /* 0x00000008090a7220 */ /* 0x000fcc0000410000 */
[----:B------:R-:W-:Y:S01]  /*129b0*/  MUFU.EX2 R41, R41 ;  /* 0x0000002900297308 */ /* 0x000fe20000000800 */
[----:B------:R-:W-:Y:S02]  /*129c0*/  FSEL R24, R10, RZ, P1 ;  /* 0x000000ff0a187208 */ /* 0x000fe40000800000 */
[----:B------:R-:W-:-:S03]  /*129d0*/  ISETP.GE.AND P1, PT, R147, 0x61, PT ;  /* 0x000000619300780c */ /* 0x000fc60003f26270 */
[-CC-:B------:R-:W-:Y:S01]  /*129e0*/  FFMA.FTZ R157, R3, R8.reuse, -R24.reuse ;  /* 0x00000008039d7223 */ /* 0x180fe20000010818 */
[-CC-:B------:R-:W-:Y:S01]  /*129f0*/  FFMA.FTZ R6, R4, R8.reuse, -R24.reuse ;  /* 0x0000000804067223 */ /* 0x180fe20000010818 */
[-CC-:B------:R-:W-:Y:S01]  /*12a00*/  FFMA.FTZ R159, R11, R8.reuse, -R24.reuse ;  /* 0x000000080b9f7223 */ /* 0x180fe20000010818 */
[-CC-:B------:R-:W-:Y:S01]  /*12a10*/  FFMA.FTZ R10, R13, R8.reuse, -R24.reuse ;  /* 0x000000080d0a7223 */ /* 0x180fe20000010818 */
[-CC-:B------:R-:W-:Y:S01]  /*12a20*/  FFMA.FTZ R137, R15, R8.reuse, -R24.reuse ;  /* 0x000000080f897223 */ /* 0x180fe20000010818 */
[----:B0-----:R-:W-:Y:S01]  /*12a30*/  FADD.FTZ R3, R156, R63 ;  /* 0x0000003f9c037221 */ /* 0x001fe20000010000 */
[----:B------:R-:W-:Y:S01]  /*12a40*/  MUFU.EX2 R157, R157 ;  /* 0x0000009d009d7308 */ /* 0x000fe20000000800 */
[-CC-:B------:R-:W-:Y:S01]  /*12a50*/  FFMA.FTZ R12, R21, R8.reuse, -R24.reuse ;  /* 0x00000008150c7223 */ /* 0x180fe20000010818 */
[-CC-:B------:R-:W-:Y:S01]  /*12a60*/  FFMA.FTZ R139, R25, R8.reuse, -R24.reuse ;  /* 0x00000008198b7223 */ /* 0x180fe20000010818 */
[----:B-1----:R-:W-:Y:S01]  /*12a70*/  FADD.FTZ R4, R158, R3 ;  /* 0x000000039e047221 */ /* 0x002fe20000010000 */
[-CC-:B------:R-:W-:Y:S01]  /*12a80*/  FFMA.FTZ R14, R27, R8.reuse, -R24.reuse ;  /* 0x000000081b0e7223 */ /* 0x180fe20000010818 */
[-CC-:B------:R-:W-:Y:S01]  /*12a90*/  FFMA.FTZ R141, R29, R8.reuse, -R24.reuse ;  /* 0x000000081d8d7223 */ /* 0x180fe20000010818 */
[-C--:B------:R-:W-:Y:S01]  /*12aa0*/  FFMA.FTZ R20, R31, R8.reuse, -R24 ;  /* 0x000000081f147223 */ /* 0x080fe20000010818 */
[----:B--2---:R-:W-:Y:S01]  /*12ab0*/  FADD.FTZ R3, R59, R4 ;  /* 0x000000043b037221 */ /* 0x004fe20000010000 */
[----:B------:R-:W0:Y:S01]  /*12ac0*/  MUFU.EX2 R6, R6 ;  /* 0x0000000600067308 */ /* 0x000e220000000800 */
[-CC-:B------:R-:W-:Y:S01]  /*12ad0*/  FFMA.FTZ R143, R33, R8.reuse, -R24.reuse ;  /* 0x00000008218f7223 */ /* 0x180fe20000010818 */
[-CC-:B------:R-:W-:Y:S01]  /*12ae0*/  FFMA.FTZ R35, R35, R8.reuse, -R24.reuse ;  /* 0x0000000823237223 */ /* 0x180fe20000010818 */
[----:B----4-:R-:W-:Y:S01]  /*12af0*/  FADD.FTZ R30, R136, R3 ;  /* 0x00000003881e7221 */ /* 0x010fe20000010000 */
[-CC-:B------:R-:W-:Y:S01]  /*12b00*/  FFMA.FTZ R37, R37, R8.reuse, -R24.reuse ;  /* 0x0000000825257223 */ /* 0x180fe20000010818 */
[-CC-:B------:R-:W-:Y:S01]  /*12b10*/  FFMA.FTZ R39, R39, R8.reuse, -R24.reuse ;  /* 0x0000000827277223 */ /* 0x180fe20000010818 */
[-C--:B------:R-:W-:Y:S01]  /*12b20*/  FFMA.FTZ R43, R43, R8.reuse, -R24 ;  /* 0x000000082b2b7223 */ /* 0x080fe20000010818 */
[----:B------:R-:W-:Y:S01]  /*12b30*/  FADD.FTZ R11, R61, R30 ;  /* 0x0000001e3d0b7221 */ /* 0x000fe20000010000 */
[----:B------:R-:W1:Y:S01]  /*12b40*/  MUFU.EX2 R159, R159 ;  /* 0x0000009f009f7308 */ /* 0x000e620000000800 */
[-CC-:B------:R-:W-:Y:S01]  /*12b50*/  FFMA.FTZ R47, R47, R8.reuse, -R24.reuse ;  /* 0x000000082f2f7223 */ /* 0x180fe20000010818 */
[-CC-:B------:R-:W-:Y:S01]  /*12b60*/  FFMA.FTZ R53, R53, R8.reuse, -R24.reuse ;  /* 0x0000000835357223 */ /* 0x180fe20000010818 */
[----:B------:R-:W-:Y:S01]  /*12b70*/  FADD.FTZ R32, R138, R11 ;  /* 0x0000000b8a207221 */ /* 0x000fe20000010000 */
[-CC-:B------:R-:W-:Y:S01]  /*12b80*/  FFMA.FTZ R75, R75, R8.reuse, -R24.reuse ;  /* 0x000000084b4b7223 */ /* 0x180fe20000010818 */
[-CC-:B------:R-:W-:Y:S01]  /*12b90*/  FFMA.FTZ R65, R65, R8.reuse, -R24.reuse ;  /* 0x0000000841417223 */ /* 0x180fe20000010818 */
[-C--:B------:R-:W-:Y:S01]  /*12ba0*/  FFMA.FTZ R67, R67, R8.reuse, -R24 ;  /* 0x0000000843437223 */ /* 0x080fe20000010818 */
[----:B------:R-:W-:Y:S01]  /*12bb0*/  FADD.FTZ R11, R55, R32 ;  /* 0x00000020370b7221 */ /* 0x000fe20000010000 */
[----:B------:R-:W2:Y:S01]  /*12bc0*/  MUFU.EX2 R10, R10 ;  /* 0x0000000a000a7308 */ /* 0x000ea20000000800 */
[----:B0-----:R-:W-:Y:S01]  /*12bd0*/  FADD.FTZ R4, R157, R6 ;  /* 0x000000069d047221 */ /* 0x001fe20000010000 */
[-CC-:B------:R-:W-:Y:S01]  /*12be0*/  FFMA.FTZ R69, R69, R8.reuse, -R24.reuse ;  /* 0x0000000845457223 */ /* 0x180fe20000010818 */
[----:B------:R-:W-:Y:S01]  /*12bf0*/  FADD.FTZ R32, R140, R11 ;  /* 0x0000000b8c207221 */ /* 0x000fe20000010000 */
[-CC-:B------:R-:W-:Y:S01]  /*12c00*/  FFMA.FTZ R71, R71, R8.reuse, -R24.reuse ;  /* 0x0000000847477223 */ /* 0x180fe20000010818 */
[-CC-:B------:R-:W-:Y:S01]  /*12c10*/  FFMA.FTZ R77, R77, R8.reuse, -R24.reuse ;  /* 0x000000084d4d7223 */ /* 0x180fe20000010818 */
[----:B------:R-:W-:Y:S01]  /*12c20*/  FFMA.FTZ R79, R79, R8, -R24 ;  /* 0x000000084f4f7223 */ /* 0x000fe20000010818 */
[----:B------:R-:W-:Y:S01]  /*12c30*/  FADD.FTZ R11, R49, R32 ;  /* 0x00000020310b7221 */ /* 0x000fe20000010000 */
[----:B------:R-:W0:Y:S01]  /*12c40*/  MUFU.EX2 R137, R137 ;  /* 0x0000008900897308 */ /* 0x000e220000000800 */
[----:B-1----:R-:W-:Y:S01]  /*12c50*/  FADD.FTZ R3, R159, R4 ;  /* 0x000000049f037221 */ /* 0x002fe20000010000 */
[----:B------:R-:W-:Y:S01]  /*12c60*/  F2FP.BF16.F32.PACK_AB R157, R6, R157 ;  /* 0x0000009d069d723e */ /* 0x000fe200000010ff */
[----:B------:R-:W-:Y:S01]  /*12c70*/  FADD.FTZ R34, R142, R11 ;  /* 0x0000000b8e227221 */ /* 0x000fe20000010000 */
[----:B------:R-:W-:Y:S01]  /*12c80*/  F2FP.BF16.F32.PACK_AB R156, R63, R156 ;  /* 0x0000009c3f9c723e */ /* 0x000fe200000010ff */
[----:B------:R-:W-:Y:S01]  /*12c90*/  IMAD.MOV.U32 R63, RZ, RZ, R87 ;  /* 0x000000ffff3f7224 */ /* 0x000fe200078e0057 */
[----:B------:R-:W-:Y:S01]  /*12ca0*/  F2FP.BF16.F32.PACK_AB R158, R59, R158 ;  /* 0x0000009e3b9e723e */ /* 0x000fe200000010ff */
[----:B------:R-:W-:Y:S01]  /*12cb0*/  FADD.FTZ R11, R41, R34 ;  /* 0x00000022290b7221 */ /* 0x000fe20000010000 */
[----:B------:R-:W1:Y:S01]  /*12cc0*/  MUFU.EX2 R12, R12 ;  /* 0x0000000c000c7308 */ /* 0x000e620000000800 */
[C---:B--2---:R-:W-:Y:S01]  /*12cd0*/  FADD.FTZ R4, R10.reuse, R3 ;  /* 0x000000030a047221 */ /* 0x044fe20000010000 */
[----:B------:R-:W-:Y:S01]  /*12ce0*/  F2FP.BF16.F32.PACK_AB R136, R61, R136 ;  /* 0x000000883d88723e */ /* 0x000fe200000010ff */
[--C-:B------:R-:W-:Y:S01]  /*12cf0*/  IMAD.MOV.U32 R61, RZ, RZ, R87.reuse ;  /* 0x000000ffff3d7224 */ /* 0x100fe200078e0057 */
[----:B------:R-:W-:Y:S01]  /*12d00*/  F2FP.BF16.F32.PACK_AB R138, R55, R138 ;  /* 0x0000008a378a723e */ /* 0x000fe200000010ff */
[--C-:B------:R-:W-:Y:S01]  /*12d10*/  IMAD.MOV.U32 R59, RZ, RZ, R87.reuse ;  /* 0x000000ffff3b7224 */ /* 0x100fe200078e0057 */
[----:B------:R-:W-:Y:S01]  /*12d20*/  F2FP.BF16.F32.PACK_AB R140, R49, R140 ;  /* 0x0000008c318c723e */ /* 0x000fe200000010ff */
[--C-:B------:R-:W-:Y:S01]  /*12d30*/  IMAD.MOV.U32 R55, RZ, RZ, R87.reuse ;  /* 0x000000ffff377224 */ /* 0x100fe200078e0057 */
[----:B------:R-:W2:Y:S01]  /*12d40*/  MUFU.EX2 R139, R139 ;  /* 0x0000008b008b7308 */ /* 0x000ea20000000800 */
[----:B0-----:R-:W-:Y:S01]  /*12d50*/  FADD.FTZ R3, R137, R4 ;  /* 0x0000000489037221 */ /* 0x001fe20000010000 */
[----:B------:R-:W-:Y:S01]  /*12d60*/  F2FP.BF16.F32.PACK_AB R142, R41, R142 ;  /* 0x0000008e298e723e */ /* 0x000fe200000010ff */
[--C-:B------:R-:W-:Y:S01]  /*12d70*/  IMAD.MOV.U32 R49, RZ, RZ, R87.reuse ;  /* 0x000000ffff317224 */ /* 0x100fe200078e0057 */
[----:B------:R-:W-:Y:S01]  /*12d80*/  F2FP.BF16.F32.PACK_AB R159, R10, R159 ;  /* 0x0000009f0a9f723e */ /* 0x000fe200000010ff */
[----:B------:R-:W-:-:S02]  /*12d90*/  IMAD.MOV.U32 R41, RZ, RZ, R87 ;  /* 0x000000ffff297224 */ /* 0x000fc400078e0057 */
[----:B------:R-:W-:Y:S01]  /*12da0*/  IMAD.MOV.U32 R33, RZ, RZ, R87 ;  /* 0x000000ffff217224 */ /* 0x000fe200078e0057 */
[----:B------:R-:W0:Y:S01]  /*12db0*/  MUFU.EX2 R14, R14 ;  /* 0x0000000e000e7308 */ /* 0x000e220000000800 */
[C---:B-1----:R-:W-:Y:S01]  /*12dc0*/  FADD.FTZ R4, R12.reuse, R3 ;  /* 0x000000030c047221 */ /* 0x042fe20000010000 */
[----:B------:R-:W-:Y:S01]  /*12dd0*/  F2FP.BF16.F32.PACK_AB R137, R12, R137 ;  /* 0x000000890c89723e */ /* 0x000fe200000010ff */
[--C-:B------:R-:W-:Y:S02]  /*12de0*/  IMAD.MOV.U32 R31, RZ, RZ, R87.reuse ;  /* 0x000000ffff1f7224 */ /* 0x100fe400078e0057 */
[--C-:B------:R-:W-:Y:S02]  /*12df0*/  IMAD.MOV.U32 R29, RZ, RZ, R87.reuse ;  /* 0x000000ffff1d7224 */ /* 0x100fe400078e0057 */
[--C-:B------:R-:W-:Y:S01]  /*12e00*/  IMAD.MOV.U32 R27, RZ, RZ, R87.reuse ;  /* 0x000000ffff1b7224 */ /* 0x100fe200078e0057 */
[----:B------:R-:W1:Y:S01]  /*12e10*/  MUFU.EX2 R141, R141 ;  /* 0x0000008d008d7308 */ /* 0x000e620000000800 */
[----:B--2---:R-:W-:Y:S01]  /*12e20*/  FADD.FTZ R3, R139, R4 ;  /* 0x000000048b037221 */ /* 0x004fe20000010000 */
[----:B------:R-:W-:-:S06]  /*12e30*/  IMAD.MOV.U32 R25, RZ, RZ, R87 ;  /* 0x000000ffff197224 */ /* 0x000fcc00078e0057 */
[----:B------:R-:W2:Y:S01]  /*12e40*/  MUFU.EX2 R20, R20 ;  /* 0x0000001400147308 */ /* 0x000ea20000000800 */
[C---:B0-----:R-:W-:Y:S01]  /*12e50*/  FADD.FTZ R4, R14.reuse, R3 ;  /* 0x000000030e047221 */ /* 0x041fe20000010000 */
[----:B------:R-:W-:-:S06]  /*12e60*/  F2FP.BF16.F32.PACK_AB R139, R14, R139 ;  /* 0x0000008b0e8b723e */ /* 0x000fcc00000010ff */
[----:B------:R-:W0:Y:S01]  /*12e70*/  MUFU.EX2 R144, R144 ;  /* 0x0000009000907308 */ /* 0x000e220000000800 */
[----:B-1----:R-:W-:-:S07]  /*12e80*/  FADD.FTZ R3, R141, R4 ;  /* 0x000000048d037221 */ /* 0x002fce0000010000 */
[----:B------:R-:W1:Y:S01]  /*12e90*/  MUFU.EX2 R143, R143 ;  /* 0x0000008f008f7308 */ /* 0x000e620000000800 */
[C---:B--2---:R-:W-:Y:S01]  /*12ea0*/  FADD.FTZ R0, R20.reuse, R3 ;  /* 0x0000000314007221 */ /* 0x044fe20000010000 */
[----:B------:R-:W-:-:S06]  /*12eb0*/  F2FP.BF16.F32.PACK_AB R141, R20, R141 ;  /* 0x0000008d148d723e */ /* 0x000fcc00000010ff */
[----:B------:R-:W2:Y:S01]  /*12ec0*/  MUFU.EX2 R45, R45 ;  /* 0x0000002d002d7308 */ /* 0x000ea20000000800 */
[----:B0-----:R-:W-:-:S07]  /*12ed0*/  FADD.FTZ R4, R144, R11 ;  /* 0x0000000b90047221 */ /* 0x001fce0000010000 */
[----:B------:R0:W3:Y:S01]  /*12ee0*/  MUFU.EX2 R26, R35 ;  /* 0x00000023001a7308 */ /* 0x0000e20000000800 */
[----:B-1----:R-:W-:-:S07]  /*12ef0*/  FADD.FTZ R3, R143, R0 ;  /* 0x000000008f037221 */ /* 0x002fce0000010000 */
[----:B------:R-:W1:Y:S01]  /*12f00*/  MUFU.EX2 R146, R146 ;  /* 0x0000009200927308 */ /* 0x000e620000000800 */
[C---:B--2---:R-:W-:Y:S01]  /*12f10*/  FADD.FTZ R11, R45.reuse, R4 ;  /* 0x000000042d0b7221 */ /* 0x044fe20000010000 */
[----:B------:R-:W-:Y:S01]  /*12f20*/  F2FP.BF16.F32.PACK_AB R144, R45, R144 ;  /* 0x000000902d90723e */ /* 0x000fe200000010ff */
[--C-:B------:R-:W-:Y:S02]  /*12f30*/  IMAD.MOV.U32 R45, RZ, RZ, R87.reuse ;  /* 0x000000ffff2d7224 */ /* 0x100fe400078e0057 */
[----:B0-----:R-:W-:-:S03]  /*12f40*/  IMAD.MOV.U32 R35, RZ, RZ, R87 ;  /* 0x000000ffff237224 */ /* 0x001fc600078e0057 */
[----:B------:R-:W0:Y:S01]  /*12f50*/  MUFU.EX2 R37, R37 ;  /* 0x0000002500257308 */ /* 0x000e220000000800 */
[C---:B---3--:R-:W-:Y:S01]  /*12f60*/  FADD.FTZ R4, R26.reuse, R3 ;  /* 0x000000031a047221 */ /* 0x048fe20000010000 */
[----:B------:R-:W-:Y:S02]  /*12f70*/  F2FP.BF16.F32.PACK_AB R143, R26, R143 ;  /* 0x0000008f1a8f723e */ /* 0x000fe400000010ff */
[----:B------:R-:W-:-:S04]  /*12f80*/  MOV R26, R87 ;  /* 0x00000057001a7202 */ /* 0x000fc80000000f00 */
[----:B------:R-:W2:Y:S01]  /*12f90*/  MUFU.EX2 R51, R51 ;  /* 0x0000003300337308 */ /* 0x000ea20000000800 */
[----:B-1----:R-:W-:-:S07]  /*12fa0*/  FADD.FTZ R34, R146, R11 ;  /* 0x0000000b92227221 */ /* 0x002fce0000010000 */
[----:B------:R1:W3:Y:S01]  /*12fb0*/  MUFU.EX2 R28, R39 ;  /* 0x00000027001c7308 */ /* 0x0002e20000000800 */
[----:B0-----:R-:W-:-:S07]  /*12fc0*/  FADD.FTZ R3, R37, R4 ;  /* 0x0000000425037221 */ /* 0x001fce0000010000 */
[----:B------:R-:W0:Y:S01]  /*12fd0*/  MUFU.EX2 R148, R148 ;  /* 0x0000009400947308 */ /* 0x000e220000000800 */
[C---:B--2---:R-:W-:Y:S01]  /*12fe0*/  FADD.FTZ R11, R51.reuse, R34 ;  /* 0x00000022330b7221 */ /* 0x044fe20000010000 */
[----:B------:R-:W-:Y:S01]  /*12ff0*/  F2FP.BF16.F32.PACK_AB R146, R51, R146 ;  /* 0x000000923392723e */ /* 0x000fe200000010ff */
[--C-:B------:R-:W-:Y:S02]  /*13000*/  IMAD.MOV.U32 R51, RZ, RZ, R87.reuse ;  /* 0x000000ffff337224 */ /* 0x100fe400078e0057 */
[----:B-1----:R-:W-:-:S03]  /*13010*/  IMAD.MOV.U32 R39, RZ, RZ, R87 ;  /* 0x000000ffff277224 */ /* 0x002fc600078e0057 */
[----:B------:R-:W1:Y:S01]  /*13020*/  MUFU.EX2 R43, R43 ;  /* 0x0000002b002b7308 */ /* 0x000e620000000800 */
[C---:B---3--:R-:W-:Y:S01]  /*13030*/  FADD.FTZ R4, R28.reuse, R3 ;  /* 0x000000031c047221 */ /* 0x048fe20000010000 */
[----:B-----5:R-:W-:Y:S01]  /*13040*/  F2FP.BF16.F32.PACK_AB R145, R28, R37 ;  /* 0x000000251c91723e */ /* 0x020fe200000010ff */
[--C-:B------:R-:W-:Y:S02]  /*13050*/  IMAD.MOV.U32 R37, RZ, RZ, R87.reuse ;  /* 0x000000ffff257224 */ /* 0x100fe400078e0057 */
[----:B------:R-:W-:-:S03]  /*13060*/  IMAD.MOV.U32 R28, RZ, RZ, R87 ;  /* 0x000000ffff1c7224 */ /* 0x000fc600078e0057 */
        /* <DEDUP_REMOVED lines=11> */
[----:B------:R-:W-:Y:S01]  /*13120*/  F2FP.BF16.F32.PACK_AB R147, R30, R43 ;  /* 0x0000002b1e93723e */ /* 0x000fe200000010ff */
[--C-:B------:R-:W-:Y:S02]  /*13130*/  IMAD.MOV.U32 R43, RZ, RZ, R87.reuse ;  /* 0x000000ffff2b7224 */ /* 0x100fe400078e0057 */
[----:B------:R-:W-:-:S03]  /*13140*/  IMAD.MOV.U32 R30, RZ, RZ, R87 ;  /* 0x000000ffff1e7224 */ /* 0x000fc600078e0057 */
[----:B------:R-:W2:Y:S01]  /*13150*/  MUFU.EX2 R73, R73 ;  /* 0x0000004900497308 */ /* 0x000ea20000000800 */
[----:B-1----:R-:W-:-:S07]  /*13160*/  FADD.FTZ R34, R150, R11 ;  /* 0x0000000b96227221 */ /* 0x002fce0000010000 */
[----:B------:R1:W3:Y:S01]  /*13170*/  MUFU.EX2 R32, R75 ;  /* 0x0000004b00207308 */ /* 0x0002e20000000800 */
[----:B0-----:R-:W-:-:S07]  /*13180*/  FADD.FTZ R3, R53, R4 ;  /* 0x0000000435037221 */ /* 0x001fce0000010000 */
[----:B------:R-:W0:Y:S01]  /*13190*/  MUFU.EX2 R152, R152 ;  /* 0x0000009800987308 */ /* 0x000e220000000800 */
[C---:B--2---:R-:W-:Y:S01]  /*131a0*/  FADD.FTZ R11, R73.reuse, R34 ;  /* 0x00000022490b7221 */ /* 0x044fe20000010000 */
[----:B------:R-:W-:Y:S01]  /*131b0*/  F2FP.BF16.F32.PACK_AB R150, R73, R150 ;  /* 0x000000964996723e */ /* 0x000fe200000010ff */
[--C-:B-1----:R-:W-:Y:S02]  /*131c0*/  IMAD.MOV.U32 R75, RZ, RZ, R87.reuse ;  /* 0x000000ffff4b7224 */ /* 0x102fe400078e0057 */
[----:B------:R-:W-:-:S03]  /*131d0*/  IMAD.MOV.U32 R73, RZ, RZ, R87 ;  /* 0x000000ffff497224 */ /* 0x000fc600078e0057 */
[----:B------:R-:W1:Y:S01]  /*131e0*/  MUFU.EX2 R65, R65 ;  /* 0x0000004100417308 */ /* 0x000e620000000800 */
[C---:B---3--:R-:W-:Y:S01]  /*131f0*/  FADD.FTZ R4, R32.reuse, R3 ;  /* 0x0000000320047221 */ /* 0x048fe20000010000 */
[----:B------:R-:W-:Y:S01]  /*13200*/  F2FP.BF16.F32.PACK_AB R149, R32, R53 ;  /* 0x000000352095723e */ /* 0x000fe200000010ff */
        /* <DEDUP_REMOVED lines=11> */
[----:B------:R0:W2:Y:S01]  /*132c0*/  MUFU.EX2 R24, R71 ;  /* 0x0000004700187308 */ /* 0x0000a20000000800 */
[C---:B---3--:R-:W-:Y:S01]  /*132d0*/  FADD.FTZ R36, R0.reuse, R3 ;  /* 0x0000000300247221 */ /* 0x048fe20000010000 */
[----:B------:R-:W-:Y:S01]  /*132e0*/  F2FP.BF16.F32.PACK_AB R151, R0, R65 ;  /* 0x000000410097723e */ /* 0x000fe200000010ff */
[----:B------:R-:W-:Y:S02]  /*132f0*/  IMAD.MOV.U32 R0, RZ, RZ, 0x3f800000 ;  /* 0x3f800000ff007424 */ /* 0x000fe400078e00ff */
[----:B------:R-:W-:-:S03]  /*13300*/  IMAD.MOV.U32 R65, RZ, RZ, R87 ;  /* 0x000000ffff417224 */ /* 0x000fc600078e0057 */
[----:B------:R-:W3:Y:S01]  /*13310*/  MUFU.EX2 R154, R154 ;  /* 0x0000009a009a7308 */ /* 0x000ee20000000800 */
[----:B-1----:R-:W-:Y:S01]  /*13320*/  FADD.FTZ R3, R69, R36 ;  /* 0x0000002445037221 */ /* 0x002fe20000010000 */
[--C-:B0-----:R-:W-:Y:S02]  /*13330*/  IMAD.MOV.U32 R71, RZ, RZ, R87.reuse ;  /* 0x000000ffff477224 */ /* 0x101fe400078e0057 */
[----:B------:R-:W-:-:S04]  /*13340*/  IMAD.MOV.U32 R36, RZ, RZ, R87 ;  /* 0x000000ffff247224 */ /* 0x000fc800078e0057 */
[----:B------:R-:W0:Y:S01]  /*13350*/  MUFU.EX2 R77, R77 ;  /* 0x0000004d004d7308 */ /* 0x000e220000000800 */
[C---:B--2---:R-:W-:Y:S01]  /*13360*/  FADD.FTZ R6, R24.reuse, R3 ;  /* 0x0000000318067221 */ /* 0x044fe20000010000 */
[----:B------:R-:W-:Y:S01]  /*13370*/  F2FP.BF16.F32.PACK_AB R153, R24, R69 ;  /* 0x000000451899723e */ /* 0x000fe200000010ff */
[--C-:B------:R-:W-:Y:S02]  /*13380*/  IMAD.MOV.U32 R69, RZ, RZ, R87.reuse ;  /* 0x000000ffff457224 */ /* 0x100fe400078e0057 */
[----:B------:R-:W-:-:S03]  /*13390*/  IMAD.MOV.U32 R24, RZ, RZ, R87 ;  /* 0x000000ffff187224 */ /* 0x000fc600078e0057 */
[----:B------:R-:W1:Y:S01]  /*133a0*/  MUFU.EX2 R83, R83 ;  /* 0x0000005300537308 */ /* 0x000e620000000800 */
[----:B---3--:R-:W-:-:S07]  /*133b0*/  FADD.FTZ R4, R154, R11 ;  /* 0x0000000b9a047221 */ /* 0x008fce0000010000 */
[----:B------:R2:W3:Y:S01]  /*133c0*/  MUFU.EX2 R34, R79 ;  /* 0x0000004f00227308 */ /* 0x0004e20000000800 */
[----:B0-----:R-:W-:Y:S01]  /*133d0*/  FADD.FTZ R3, R77, R6 ;  /* 0x000000064d037221 */ /* 0x001fe20000010000 */
[----:B------:R-:W-:Y:S02]  /*133e0*/  IMAD.MOV.U32 R6, RZ, RZ, 0x3f800000 ;  /* 0x3f800000ff067424 */ /* 0x000fe400078e00ff */
[C---:B-1----:R-:W-:Y:S01]  /*133f0*/  FADD.FTZ R4, R83.reuse, R4 ;  /* 0x0000000453047221 */ /* 0x042fe20000010000 */
[----:B------:R-:W-:Y:S01]  /*13400*/  F2FP.BF16.F32.PACK_AB R154, R83, R154 ;  /* 0x0000009a539a723e */ /* 0x000fe200000010ff */
[--C-:B------:R-:W-:Y:S02]  /*13410*/  IMAD.MOV.U32 R83, RZ, RZ, R87.reuse ;  /* 0x000000ffff537224 */ /* 0x100fe400078e0057 */
[----:B--2---:R-:W-:Y:S02]  /*13420*/  IMAD.MOV.U32 R79, RZ, RZ, R87 ;  /* 0x000000ffff4f7224 */ /* 0x004fe400078e0057 */
[C---:B---3--:R-:W-:Y:S01]  /*13430*/  FADD.FTZ R3, R34.reuse, R3 ;  /* 0x0000000322037221 */ /* 0x048fe20000010000 */
        /* <DEDUP_REMOVED lines=9> */
[----:B------:R-:W-:Y:S01]  /*134d0*/  CS2R R82, SRZ ;  /* 0x0000000000527805 */ /* 0x000fe2000001ff00 */
[----:B------:R-:W-:Y:S01]  /*134e0*/  IMAD.MOV.U32 R20, RZ, RZ, R180 ;  /* 0x000000ffff147224 */ /* 0x000fe200078e00b4 */
[----:B------:R-:W-:Y:S01]  /*134f0*/  CS2R R78, SRZ ;  /* 0x00000000004e7805 */ /* 0x000fe2000001ff00 */
[----:B------:R-:W-:Y:S01]  /*13500*/  IMAD.MOV.U32 R21, RZ, RZ, R173 ;  /* 0x000000ffff157224 */ /* 0x000fe200078e00ad */
        /* <DEDUP_REMOVED lines=28> */
[----:B------:R-:W-:-:S07]  /*136d0*/  CS2R R24, SRZ ;  /* 0x0000000000187805 */ /* 0x000fce000001ff00 */
.L_x_637:
[----:B------:R-:W-:-:S04]  /*136e0*/  ISETP.NE.AND P1, PT, R21, 0x1, PT ;  /* 0x000000011500780c */ /* 0x000fc80003f25270 */
[----:B------:R-:W-:-:S04]  /*136f0*/  SEL R7, RZ, 0x1, P1 ;  /* 0x00000001ff077807 */ /* 0x000fc80000800000 */
[----:B------:R-:W-:Y:S01]  /*13700*/  LOP3.LUT R180, R20, R7, RZ, 0x3c, !PT ;  /* 0x0000000714b47212 */ /* 0x000fe200078e3cff */
[----:B------:R-:W-:Y:S06]  /*13710*/  @!P0 BRA `(.L_x_625) ;  /* 0x0000000000048947 */ /* 0x000fec0003800000 */
[----:B------:R-:W-:Y:S01]  /*13720*/  BPT.TRAP 0x1 ;  /* 0x000000040000795c */ /* 0x000fe20000300000 */
.L_x_625:
[----:B------:R-:W-:Y:S01]  /*13730*/  VIADD R173, R21, 0x1 ;  /* 0x0000000115ad7836 */ /* 0x000fe20000000000 */
[----:B------:R-:W-:-:S04]  /*13740*/  SHF.L.U32 R10, R180, 0x1f, RZ ;  /* 0x0000001fb40a7819 */ /* 0x000fc800000006ff */
[----:B------:R-:W-:-:S04]  /*13750*/  ISETP.NE.AND P1, PT, R173, 0x2, PT ;  /* 0x00000002ad00780c */ /* 0x000fc80003f25270 */
[----:B------:R-:W-:-:S05]  /*13760*/  SEL R173, R173, RZ, P1 ;  /* 0x000000ffadad7207 */ /* 0x000fca0000800000 */
[----:B------:R-:W-:-:S04]  /*13770*/  IMAD R15, R173, 0x8, R2 ;  /* 0x00000008ad0f7824 */ /* 0x000fc800078e0202 */
[----:B------:R0:W1:Y:S01]  /*13780*/  SYNCS.PHASECHK.TRANS64.TRYWAIT P1, [R15+URZ+0x2a830], R10 ;  /* 0x02a8300a0f0075a7 */ /* 0x000062000802017f */
[----:B------:R-:W-:Y:S05]  /*13790*/  @!P0 BRA `(.L_x_626) ;  /* 0x0000000000048947 */ /* 0x000fea0003800000 */
[----:B------:R-:W-:Y:S01]  /*137a0*/  BPT.TRAP 0x1 ;  /* 0x000000040000795c */ /* 0x000fe20000300000 */
.L_x_626:
[----:B------:R-:W-:Y:S01]  /*137b0*/  BSSY B1, `(.L_x_627) ;  /* 0x0000006000017945 */ /* 0x000fe20003800000 */
[----:B------:R-:W-:Y:S02]  /*137c0*/  IMAD R8, R173, 0x900, R5 ;  /* 0x00000900ad087824 */ /* 0x000fe400078e0205 */
[----:B------:R-:W-:Y:S01]  /*137d0*/  IMAD.MOV.U32 R9, RZ, RZ, 0x40000040 ;  /* 0x40000040ff097424 */ /* 0x000fe200078e00ff */
[----:B-1----:R-:W-:Y:S06]  /*137e0*/  @P1 BRA `(.L_x_628) ;  /* 0x0000000000081947 */ /* 0x002fec0003800000 */
[----:B------:R-:W1:Y:S02]  /*137f0*/  SYNCS.PHASECHK.TRANS64.TRYWAIT P1, [R15+URZ+0x2a830], R10 ;  /* 0x02a8300a0f0075a7 */ /* 0x000e64000802017f */
[----:B-1----:R-:W-:Y:S05]  /*13800*/  @!P1 BRA `(.L_x_629) ;  /* 0x000000c400e49947 */ /* 0x002fea0003800000 */
.L_x_628:
[----:B------:R-:W-:Y:S05]  /*13810*/  BSYNC B1 ;  /* 0x0000000000017941 */ /* 0x000fea0003800000 */
.L_x_627:
[----:B------:R-:W2:Y:S04]  /*13820*/  LDL.64 R88, [R1+0x28] ;  /* 0x0000280001587983 */ /* 0x000ea80000100a00 */
[----:B------:R-:W3:Y:S04]  /*13830*/  LDL.64 R212, [R1+0x20] ;  /* 0x0000200001d47983 */ /* 0x000ee80000100a00 */
[----:B------:R-:W4:Y:S01]  /*13840*/  LDL.64 R210, [R1+0x18] ;  /* 0x0000180001d27983 */ /* 0x000f220000100a00 */
[C---:B------:R-:W-:Y:S02]  /*13850*/  R2UR UR6, R8.reuse ;  /* 0x00000000080672ca */ /* 0x040fe400000e0000 */
[----:B------:R-:W-:Y:S01]  /*13860*/  R2UR UR7, R9 ;  /* 0x00000000090772ca */ /* 0x000fe200000e0000 */
[----:B------:R-:W5:Y:S01]  /*13870*/  LDL.64 R208, [R1+0x10] ;  /* 0x0000100001d07983 */ /* 0x000f620000100a00 */
[----:B01----:R-:W-:-:S02]  /*13880*/  VIADD R10, R8, 0x2 ;  /* 0x00000002080a7836 */ /* 0x003fc40000000000 */
[----:B------:R-:W-:Y:S01]  /*13890*/  IMAD.MOV.U32 R11, RZ, RZ, 0x40000040 ;  /* 0x40000040ff0b7424 */ /* 0x000fe200078e00ff */
[----:B------:R-:W5:Y:S04]  /*138a0*/  LDL.64 R206, [R1+0x8] ;  /* 0x0000080001ce7983 */ /* 0x000f680000100a00 */
[----:B------:R-:W5:Y:S01]  /*138b0*/  LDL.64 R204, [R1] ;  /* 0x0000000001cc7983 */ /* 0x000f620000100a00 */
[----:B--2---:R-:W-:Y:S02]  /*138c0*/  R2UR UR4, R88 ;  /* 0x00000000580472ca */ /* 0x004fe400000e0000 */
[----:B------:R-:W-:Y:S02]  /*138d0*/  R2UR UR5, R89 ;  /* 0x00000000590572ca */ /* 0x000fe400000e0000 */
[----:B------:R-:W-:-:S11]  /*138e0*/  WARPGROUP.ARRIVE ;  /* 0x00000000000079c5 */ /* 0x000fd60000000000 */
[----:B------:R-:W-:Y:S01]  /*138f0*/  HGMMA.64x96x16.F32.BF16 R88, gdesc[UR4], RZ, !UPT, gsb0 ;  /* 0x01600000045879f0 */ /* 0x000fe2000c0018ff */
[----:B------:R-:W-:Y:S02]  /*13900*/  R2UR UR6, R10 ;  /* 0x000000000a0672ca */ /* 0x000fe400000e0000 */
[----:B------:R-:W-:Y:S02]  /*13910*/  R2UR UR7, R11 ;  /* 0x000000000b0772ca */ /* 0x000fe400000e0000 */
[----:B---3--:R-:W-:Y:S02]  /*13920*/  R2UR UR4, R212 ;  /* 0x00000000d40472ca */ /* 0x008fe400000e0000 */
[----:B------:R-:W-:Y:S01]  /*13930*/  R2UR UR5, R213 ;  /* 0x00000000d50572ca */ /* 0x000fe200000e0000 */
[----:B------:R-:W-:Y:S02]  /*13940*/  VIADD R10, R8, 0x4 ;  /* 0x00000004080a7836 */ /* 0x000fe40000000000 */
[----:B------:R-:W-:Y:S01]  /*13950*/  IMAD.MOV.U32 R11, RZ, RZ, 0x40000040 ;  /* 0x40000040ff0b7424 */ /* 0x000fe200078e00ff */
[----:B------:R-:W-:-:S02]  /*13960*/  WARPGROUP.DEPBAR.LE gsb0, 0x0 ;  /* 0x00008000000079c5 */ /* 0x000fc40000010000 */
[----:B------:R-:W-:-:S07]  /*13970*/  WARPGROUP.ARRIVE ;  /* 0x00000000000079c5 */ /* 0x000fce0000000000 */
[----:B------:R-:W-:Y:S01]  /*13980*/  HGMMA.64x96x16.F32.BF16 R88, gdesc[UR4], R88, gsb0 ;  /* 0x01600000045879f0 */ /* 0x000fe20008001858 */
[----:B------:R-:W-:Y:S02]  /*13990*/  R2UR UR6, R10 ;  /* 0x000000000a0672ca */ /* 0x000fe400000e0000 */
[----:B------:R-:W-:Y:S02]  /*139a0*/  R2UR UR7, R11 ;  /* 0x000000000b0772ca */ /* 0x000fe400000e0000 */
[----:B----4-:R-:W-:Y:S02]  /*139b0*/  R2UR UR4, R210 ;  /* 0x00000000d20472ca */ /* 0x010fe400000e0000 */
[----:B------:R-:W-:Y:S01]  /*139c0*/  R2UR UR5, R211 ;  /* 0x00000000d30572ca */ /* 0x000fe200000e0000 */
[----:B------:R-:W-:Y:S01]  /*139d0*/  IMAD.MOV.U32 R11, RZ, RZ, 0x40000040 ;  /* 0x40000040ff0b7424 */ /* 0x000fe200078e00ff */
[----:B------:R-:W-:Y:S01]  /*139e0*/  IADD3 R10, R8, 0x6, RZ ;  /* 0x00000006080a7810 */ /* 0x000fe20007ffe0ff */
[----:B------:R-:W-:-:S02]  /*139f0*/  WARPGROUP.DEPBAR.LE gsb0, 0x0 ;  /* 0x00008000000079c5 */ /* 0x000fc40000010000 */
[----:B------:R-:W-:-:S08]  /*13a00*/  WARPGROUP.ARRIVE ;  /* 0x00000000000079c5 */ /* 0x000fd00000000000 */
[----:B------:R-:W-:Y:S01]  /*13a10*/  HGMMA.64x96x16.F32.BF16 R88, gdesc[UR4], R88, gsb0 ;  /* 0x01600000045879f0 */ /* 0x000fe20008001858 */
[----:B------:R-:W-:Y:S02]  /*13a20*/  R2UR UR6, R10 ;  /* 0x000000000a0672ca */ /* 0x000fe400000e0000 */
[----:B------:R-:W-:Y:S02]  /*13a30*/  R2UR UR7, R11 ;  /* 0x000000000b0772ca */ /* 0x000fe400000e0000 */
[----:B-----5:R-:W-:Y:S02]  /*13a40*/  R2UR UR4, R208 ;  /* 0x00000000d00472ca */ /* 0x020fe400000e0000 */
        /* <DEDUP_REMOVED lines=8> */
[----:B------:R-:W-:Y:S02]  /*13ad0*/  R2UR UR4, R206 ;  /* 0x00000000ce0472ca */ /* 0x000fe400000e0000 */
        /* <DEDUP_REMOVED lines=16> */
[----:B------:R-:W-:Y:S01]  /*13be0*/  R2UR UR7, R11 ;  /* 0x000000000b0772ca */ /* 0x000fe200000e0000 */
[----:B------:R-:W-:Y:S01]  /*13bf0*/  UMOV UR4, UR56 ;  /* 0x0000003800047c82 */ /* 0x000fe20008000000 */
[----:B------:R-:W-:Y:S01]  /*13c00*/  UMOV UR5, UR57 ;  /* 0x0000003900057c82 */ /* 0x000fe20008000000 */
[----:B------:R-:W-:Y:S01]  /*13c10*/  IMAD.MOV.U32 R11, RZ, RZ, 0x40000040 ;  /* 0x40000040ff0b7424 */ /* 0x000fe200078e00ff */
[----:B------:R-:W-:Y:S01]  /*13c20*/  IADD3 R10, R8, 0x306, RZ ;  /* 0x00000306080a7810 */ /* 0x000fe20007ffe0ff */
[----:B------:R-:W-:Y:S02]  /*13c30*/  WARPGROUP.DEPBAR.LE gsb0, 0x0 ;  /* 0x00008000000079c5 */ /* 0x000fe40000010000 */
[----:B------:R-:W-:-:S06]  /*13c40*/  WARPGROUP.ARRIVE ;  /* 0x00000000000079c5 */ /* 0x000fcc0000000000 */
[----:B------:R-:W-:Y:S01]  /*13c50*/  HGMMA.64x96x16.F32.BF16 R88, gdesc[UR4], R88, gsb0 ;  /* 0x01600000045879f0 */ /* 0x000fe20008001858 */
[----:B------:R-:W-:Y:S02]  /*13c60*/  R2UR UR6, R10 ;  /* 0x000000000a0672ca */ /* 0x000fe400000e0000 */
[----:B------:R-:W-:Y:S01]  /*13c70*/  R2UR UR7, R11 ;  /* 0x000000000b0772ca */ /* 0x000fe200000e0000 */
[----:B------:R-:W-:Y:S01]  /*13c80*/  UMOV UR4, UR52 ;  /* 0x0000003400047c82 */ /* 0x000fe20008000000 */
[----:B------:R-:W-:Y:S01]  /*13c90*/  UMOV UR5, UR53 ;  /* 0x0000003500057c82 */ /* 0x000fe20008000000 */
[----:B------:R-:W-:Y:S02]  /*13ca0*/  VIADD R10, R8, 0x600 ;  /* 0x00000600080a7836 */ /* 0x000fe40000000000 */
[----:B------:R-:W-:Y:S01]  /*13cb0*/  IMAD.MOV.U32 R11, RZ, RZ, 0x40000040 ;  /* 0x40000040ff0b7424 */ /* 0x000fe200078e00ff */
        /* <DEDUP_REMOVED lines=34> */
[----:B------:R-:W-:Y:S02]  /*13ee0*/  WARPGROUP.DEPBAR.LE gsb0, 0x0 ;  /* 0x00008000000079c5 */ /* 0x000fe40000010000 */
[----:B------:R-:W-:-:S08]  /*13ef0*/  WARPGROUP.ARRIVE ;  /* 0x00000000000079c5 */ /* 0x000fd00000000000 */
[----:B------:R-:W-:Y:S01]  /*13f00*/  HGMMA.64x96x16.F32.BF16 R88, gdesc[UR4], R88, gsb0 ;  /* 0x01600000045879f0 */ /* 0x000fe20008001858 */
        /* <DEDUP_REMOVED lines=65> */
[----:B------:R-:W-:Y:S05]  /*14320*/  @!P0 BRA `(.L_x_630) ;  /* 0x0000000000048947 */ /* 0x000fea0003800000 */
[----:B------:R-:W-:Y:S01]  /*14330*/  BPT.TRAP 0x1 ;  /* 0x000000040000795c */ /* 0x000fe20000300000 */
.L_x_630:
[----:B------:R-:W-:Y:S01]  /*14340*/  SHF.L.U32 R6, R20, 0x1f, RZ ;  /* 0x0000001f14067819 */ /* 0x000fe200000006ff */
[----:B------:R-:W-:-:S04]  /*14350*/  IMAD R10, R21, 0x8, R2 ;  /* 0x00000008150a7824 */ /* 0x000fc800078e0202 */
[----:B------:R0:W1:Y:S01]  /*14360*/  SYNCS.PHASECHK.TRANS64.TRYWAIT P1, [R10+URZ+0x2a850], R6 ;  /* 0x02a850060a0075a7 */ /* 0x000062000802017f */
[----:B------:R-:W-:Y:S05]  /*14370*/  @!P0 BRA `(.L_x_631) ;  /* 0x0000000000048947 */ /* 0x000fea0003800000 */
[----:B------:R-:W-:Y:S01]  /*14380*/  BPT.TRAP 0x1 ;  /* 0x000000040000795c */ /* 0x000fe20000300000 */
.L_x_631:
[----:B------:R-:W-:Y:S01]  /*14390*/  VIADD R0, R2, 0x400 ;  /* 0x0000040002007836 */ /* 0x000fe20000000000 */
[----:B------:R-:W-:Y:S04]  /*143a0*/  BSSY B1, `(.L_x_632) ;  /* 0x0000008000017945 */ /* 0x000fe80003800000 */
[----:B------:R-:W-:-:S04]  /*143b0*/  SHF.R.U32.HI R0, RZ, 0x4, R0 ;  /* 0x00000004ff007819 */ /* 0x000fc80000011600 */
[----:B------:R-:W-:-:S04]  /*143c0*/  LOP3.LUT R0, R0, 0x3fff, RZ, 0xc0, !PT ;  /* 0x00003fff00007812 */ /* 0x000fc800078ec0ff */
[----:B------:R-:W-:-:S05]  /*143d0*/  LOP3.LUT R0, R0, 0x3000000, RZ, 0xfc, !PT ;  /* 0x0300000000007812 */ /* 0x000fca00078efcff */
[----:B------:R-:W-:Y:S01]  /*143e0*/  IMAD R0, R21, 0x600, R0 ;  /* 0x0000060015007824 */ /* 0x000fe200078e0200 */
[----:B-1----:R-:W-:Y:S06]  /*143f0*/  @P1 BRA `(.L_x_633) ;  /* 0x0000000000081947 */ /* 0x002fec0003800000 */
[----:B------:R-:W1:Y:S02]  /*14400*/  SYNCS.PHASECHK.TRANS64.TRYWAIT P1, [R10+URZ+0x2a850], R6 ;  /* 0x02a850060a0075a7 */ /* 0x000e64000802017f */
[----:B-1----:R-:W-:Y:S05]  /*14410*/  @!P1 BRA `(.L_x_634) ;  /* 0x000000b800f49947 */ /* 0x002fea0003800000 */
.L_x_633:
[----:B------:R-:W-:Y:S05]  /*14420*/  BSYNC B1 ;  /* 0x0000000000017941 */ /* 0x000fea0003800000 */
.L_x_632:
[----:B01----:R-:W-:Y:S01]  /*14430*/  IMAD.MOV.U32 R6, RZ, RZ, R0 ;  /* 0x000000ffff067224 */ /* 0x003fe200078e0000 */
[----:B------:R-:W-:Y:S01]  /*14440*/  WARPGROUP.ARRIVE ;  /* 0x00000000000079c5 */ /* 0x000fe20000000000 */
[----:B------:R-:W-:-:S03]  /*14450*/  IMAD.MOV.U32 R7, RZ, RZ, 0x40000040 ;  /* 0x40000040ff077424 */ /* 0x000fc600078e00ff */
[----:B------:R-:W-:Y:S01]  /*14460*/  R2UR UR6, R6 ;  /* 0x00000000060672ca */ /* 0x000fe200000e0000 */
[----:B------:R-:W-:Y:S01]  /*14470*/  VIADD R6, R0, 0x80 ;  /* 0x0000008000067836 */ /* 0x000fe20000000000 */
[----:B------:R-:W-:Y:S01]  /*14480*/  R2UR UR7, R7 ;  /* 0x00000000070772ca */ /* 0x000fe200000e0000 */
[----:B------:R-:W-:-:S12]  /*14490*/  IMAD.MOV.U32 R7, RZ, RZ, 0x40000040 ;  /* 0x40000040ff077424 */ /* 0x000fd800078e00ff */
[----:B------:R-:W-:Y:S01]  /*144a0*/  HGMMA.64x128x16.F32.BF16 R24, R156, gdesc[UR4].tnspB, R24, gsb0 ;  /* 0x41e000049c187df0 */ /* 0x000fe20008001818 */
[----:B------:R-:W-:Y:S02]  /*144b0*/  R2UR UR6, R6 ;  /* 0x00000000060672ca */ /* 0x000fe400000e0000 */
[----:B------:R-:W-:Y:S01]  /*144c0*/  R2UR UR7, R7 ;  /* 0x00000000070772ca */ /* 0x000fe200000e0000 */
[----:B------:R-:W-:Y:S01]  /*144d0*/  IMAD.MOV.U32 R7, RZ, RZ, 0x40000040 ;  /* 0x40000040ff077424 */ /* 0x000fe200078e00ff */
[----:B------:R-:W-:Y:S01]  /*144e0*/  IADD3 R6, R0, 0x100, RZ ;  /* 0x0000010000067810 */ /* 0x000fe20007ffe0ff */
[----:B------:R-:W-:Y:S02]  /*144f0*/  WARPGROUP.DEPBAR.LE gsb0, 0x0 ;  /* 0x00008000000079c5 */ /* 0x000fe40000010000 */
[----:B------:R-:W-:-:S08]  /*14500*/  WARPGROUP.ARRIVE ;  /* 0x00000000000079c5 */ /* 0x000fd00000000000 */
[----:B------:R-:W-:Y:S01]  /*14510*/  HGMMA.64x128x16.F32.BF16 R24, R136, gdesc[UR4].tnspB, R24, gsb0 ;  /* 0x41e0000488187df0 */ /* 0x000fe20008001818 */
[----:B------:R-:W-:Y:S01]  /*14520*/  R2UR UR6, R6 ;  /* 0x00000000060672ca */ /* 0x000fe200000e0000 */
[----:B------:R-:W-:Y:S01]  /*14530*/  VIADD R6, R0, 0x180 ;  /* 0x0000018000067836 */ /* 0x000fe20000000000 */
[----:B------:R-:W-:Y:S01]  /*14540*/  R2UR UR7, R7 ;  /* 0x00000000070772ca */ /* 0x000fe200000e0000 */
[----:B------:R-:W-:Y:S01]  /*14550*/  IMAD.MOV.U32 R7, RZ, RZ, 0x40000040 ;  /* 0x40000040ff077424 */ /* 0x000fe200078e00ff */
[----:B------:R-:W-:Y:S02]  /*14560*/  WARPGROUP.DEPBAR.LE gsb0, 0x0 ;  /* 0x00008000000079c5 */ /* 0x000fe40000010000 */
[----:B------:R-:W-:-:S09]  /*14570*/  WARPGROUP.ARRIVE ;  /* 0x00000000000079c5 */ /* 0x000fd20000000000 */
        /* <DEDUP_REMOVED lines=15> */
[----:B------:R-:W-:Y:S02]  /*14670*/  R2UR UR6, R6 ;  /* 0x00000000060672ca */ /* 0x000fe400000e0000 */
[----:B------:R-:W-:Y:S01]  /*14680*/  R2UR UR7, R7 ;  /* 0x00000000070772ca */ /* 0x000fe200000e0000 */
[----:B------:R-:W-:Y:S02]  /*14690*/  WARPGROUP.DEPBAR.LE gsb0, 0x0 ;  /* 0x00008000000079c5 */ /* 0x000fe40000010000 */
[----:B------:R-:W-:-:S10]  /*146a0*/  WARPGROUP.ARRIVE ;  /* 0x00000000000079c5 */ /* 0x000fd40000000000 */
[----:B------:R-:W-:Y:S03]  /*146b0*/  HGMMA.64x128x16.F32.BF16 R24, R152, gdesc[UR4].tnspB, R24, gsb0 ;  /* 0x41e0000498187df0 */ /* 0x000fe60008001818 */
[----:B------:R-:W-:Y:S02]  /*146c0*/  WARPGROUP.DEPBAR.LE gsb0, 0x0 ;  /* 0x00008000000079c5 */ /* 0x000fe40000010000 */
[----:B------:R-:W-:Y:S05]  /*146d0*/  @!P0 BRA `(.L_x_635) ;  /* 0x0000000000048947 */ /* 0x000fea0003800000 */
[----:B------:R-:W-:Y:S01]  /*146e0*/  BPT.TRAP 0x1 ;  /* 0x000000040000795c */ /* 0x000fe20000300000 */
.L_x_635:
[----:B------:R-:W-:Y:S01]  /*146f0*/  FMUL.FTZ R21, R90, UR38 ;  /* 0x000000265a157c20 */ /* 0x000fe20008410000 */
[----:B------:R-:W-:Y:S01]  /*14700*/  FMUL.FTZ R11, R88, UR38 ;  /* 0x00000026580b7c20 */ /* 0x000fe20008410000 */
[----:B------:R-:W-:Y:S01]  /*14710*/  FMUL.FTZ R88, R91, UR38 ;  /* 0x000000265b587c20 */ /* 0x000fe20008410000 */
[----:B------:R-:W-:Y:S01]  /*14720*/  FMUL.FTZ R20, R89, UR38 ;  /* 0x0000002659147c20 */ /* 0x000fe20008410000 */
[----:B------:R-:W-:Y:S01]  /*14730*/  FMUL.FTZ R91, R94, UR38 ;  /* 0x000000265e5b7c20 */ /* 0x000fe20008410000 */
[----:B------:R-:W-:Y:S01]  /*14740*/  FMUL.FTZ R89, R92, UR38 ;  /* 0x000000265c597c20 */ /* 0x000fe20008410000 */
[----:B------:R-:W0:Y:S01]  /*14750*/  MUFU.TANH R21, R21 ;  /* 0x0000001500157308 */ /* 0x000e220000002400 */
        /* <DEDUP_REMOVED lines=16> */
[----:B0-----:R-:W-:Y:S01]  /*14860*/  FMNMX.FTZ R9, R21, R13, !PT ;  /* 0x0000000d15097209 */ /* 0x001fe20007810000 */
[----:B------:R-:W-:Y:S01]  /*14870*/  FMUL.FTZ R107, R110, UR38 ;  /* 0x000000266e6b7c20 */ /* 0x000fe20008410000 */
[----:B------:R-:W-:Y:S01]  /*14880*/  FMUL.FTZ R105, R108, UR38 ;  /* 0x000000266c697c20 */ /* 0x000fe20008410000 */
[----:B------:R-:W-:Y:S01]  /*14890*/  FMUL.FTZ R108, R111, UR38 ;  /* 0x000000266f6c7c20 */ /* 0x000fe20008410000 */
[----:B------:R-:W-:Y:S01]  /*148a0*/  FMUL.FTZ R106, R109, UR38 ;  /* 0x000000266d6a7c20 */ /* 0x000fe20008410000 */
[----:B------:R-:W-:Y:S01]  /*148b0*/  FMUL.FTZ R111, R114, UR38 ;  /* 0x00000026726f7c20 */ /* 0x000fe20008410000 */
[----:B------:R-:W-:Y:S01]  /*148c0*/  FMUL.FTZ R109, R112, UR38 ;  /* 0x00000026706d7c20 */ /* 0x000fe20008410000 */
[----:B------:R-:W0:Y:S01]  /*148d0*/  MUFU.TANH R20, R20 ;  /* 0x0000001400147308 */ /* 0x000e220000002400 */
        /* <DEDUP_REMOVED lines=28> */
[----:B------:R-:W-:-:S03]  /*14aa0*/  FMUL.FTZ R130, R133, UR38 ;  /* 0x0000002685827c20 */ /* 0x000fc60008410000 */
[----:B------:R-:W1:Y:S01]  /*14ab0*/  MUFU.TANH R90, R90 ;  /* 0x0000005a005a7308 */ /* 0x000e620000002400 */
[----:B--2---:R-:W-:-:S07]  /*14ac0*/  FMNMX.FTZ R7, R89, R0, !PT ;  /* 0x0000000059077209 */ /* 0x004fce0007810000 */
[----:B------:R-:W2:Y:S01]  /*14ad0*/  MUFU.TANH R95, R95 ;  /* 0x0000005f005f7308 */ /* 0x000ea20000002400 */
[----:B0-----:R-:W-:-:S07]  /*14ae0*/  FMNMX.FTZ R6, R92, R9, !PT ;  /* 0x000000095c067209 */ /* 0x001fce0007810000 */
[----:B------:R-:W0:Y:S01]  /*14af0*/  MUFU.TANH R93, R93 ;  /* 0x0000005d005d7308 */ /* 0x000e220000002400 */
[----:B-1----:R-:W-:-:S07]  /*14b00*/  FMNMX.FTZ R0, R90, R7, !PT ;  /* 0x000000075a007209 */ /* 0x002fce0007810000 */
        /* <DEDUP_REMOVED lines=75> */
[----:B0-----:R-:W-:Y:S02]  /*14fc0*/  FMNMX.FTZ R7, R129, R0, !PT ;  /* 0x0000000081077209 */ /* 0x001fe40007810000 */
[----:B-1----:R-:W-:-:S05]  /*14fd0*/  FMNMX.FTZ R6, R132, R9, !PT ;  /* 0x0000000984067209 */ /* 0x002fca0007810000 */
[----:B------:R-:W0:Y:S01]  /*14fe0*/  SHFL.BFLY PT, R9, R6, 0x2, 0x1f ;  /* 0x0c401f0006097f89 */ /* 0x000e2200000e0000 */
[----:B--2---:R-:W-:-:S05]  /*14ff0*/  FMNMX.FTZ R0, R130, R7, !PT ;  /* 0x0000000782007209 */ /* 0x004fca0007810000 */
[----:B------:R-:W1:Y:S01]  /*15000*/  SHFL.BFLY PT, R7, R0, 0x2, 0x1f ;  /* 0x0c401f0000077f89 */ /* 0x000e6200000e0000 */
[----:B0-----:R-:W-:-:S05]  /*15010*/  FMNMX.FTZ R134, R6, R9, !PT ;  /* 0x0000000906867209 */ /* 0x001fca0007810000 */
[----:B------:R-:W0:Y:S01]  /*15020*/  SHFL.BFLY PT, R9, R134, 0x1, 0x1f ;  /* 0x0c201f0086097f89 */ /* 0x000e2200000e0000 */
[----:B-1----:R-:W-:-:S05]  /*15030*/  FMNMX.FTZ R133, R0, R7, !PT ;  /* 0x0000000700857209 */ /* 0x002fca0007810000 */
[----:B------:R-:W1:Y:S01]  /*15040*/  SHFL.BFLY PT, R8, R133, 0x1, 0x1f ;  /* 0x0c201f0085087f89 */ /* 0x000e6200000e0000 */
[----:B0-----:R-:W-:-:S05]  /*15050*/  FMNMX.FTZ R9, R134, R9, !PT ;  /* 0x0000000986097209 */ /* 0x001fca0007810000 */
[----:B------:R-:W-:Y:S01]  /*15060*/  FADD.FTZ R13, -R9, R13 ;  /* 0x0000000d090d7221 */ /* 0x000fe20000010100 */
[----:B-1----:R-:W-:Y:S02]  /*15070*/  FMNMX.FTZ R7, R133, R8, !PT ;  /* 0x0000000885077209 */ /* 0x002fe40007810000 */
[----:B------:R-:W-:-:S03]  /*15080*/  MOV R8, UR39 ;  /* 0x0000002700087c02 */ /* 0x000fc60008000f00 */
[----:B------:R-:W-:Y:S02]  /*15090*/  FADD.FTZ R135, -R7, R14 ;  /* 0x0000000e07877221 */ /* 0x000fe40000010100 */
[-C--:B------:R-:W-:Y:S01]  /*150a0*/  FMUL.FTZ R0, R13, R8.reuse ;  /* 0x000000080d007220 */ /* 0x080fe20000410000 */
[-C--:B------:R-:W-:Y:S01]  /*150b0*/  FMUL.FTZ R13, R7, R8.reuse ;  /* 0x00000008070d7220 */ /* 0x080fe20000410000 */
[----:B------:R-:W-:-:S03]  /*150c0*/  FMUL.FTZ R14, R135, R8 ;  /* 0x00000008870e7220 */ /* 0x000fc60000410000 */
[-CC-:B------:R-:W-:Y:S01]  /*150d0*/  FFMA.FTZ R144, R109, R8.reuse, -R13.reuse ;  /* 0x000000086d907223 */ /* 0x180fe2000001080d */
[-C--:B------:R-:W-:Y:S01]  /*150e0*/  FMUL.FTZ R109, R9, R8.reuse ;  /* 0x00000008096d7220 */ /* 0x080fe20000410000 */
[-CC-:B------:R-:W-:Y:S01]  /*150f0*/  FFMA.FTZ R156, R11, R8.reuse, -R13.reuse ;  /* 0x000000080b9c7223 */ /* 0x180fe2000001080d */
[-CC-:B------:R-:W-:Y:S01]  /*15100*/  FFMA.FTZ R142, R105, R8.reuse, -R13.reuse ;  /* 0x00000008698e7223 */ /* 0x180fe2000001080d */
[-C--:B------:R-:W-:Y:S01]  /*15110*/  FFMA.FTZ R135, R20, R8.reuse, -R13 ;  /* 0x0000000814877223 */ /* 0x080fe2000001080d */
[-CC-:B------:R-:W-:Y:S01]  /*15120*/  FFMA.FTZ R105, R21, R8.reuse, -R109.reuse ;  /* 0x0000000815697223 */ /* 0x180fe2000001086d */
[-C--:B------:R-:W-:Y:S01]  /*15130*/  FFMA.FTZ R157, R88, R8.reuse, -R109 ;  /* 0x00000008589d7223 */ /* 0x080fe2000001086d */
[----:B------:R-:W-:Y:S01]  /*15140*/  MUFU.EX2 R6, R14 ;  /* 0x0000000e00067308 */ /* 0x000fe20000000800 */
[-CC-:B------:R-:W-:Y:S01]  /*15150*/  FFMA.FTZ R133, R94, R8.reuse, -R13.reuse ;  /* 0x000000085e857223 */ /* 0x180fe2000001080d */
[-CC-:B------:R-:W-:Y:S01]  /*15160*/  FFMA.FTZ R158, R89, R8.reuse, -R13.reuse ;  /* 0x00000008599e7223 */ /* 0x180fe2000001080d */
[-C--:B------:R-:W-:Y:S01]  /*15170*/  FFMA.FTZ R94, R102, R8.reuse, -R13 ;  /* 0x00000008665e7223 */ /* 0x080fe2000001080d */
[-C--:B------:R-:W-:Y:S01]  /*15180*/  FFMA.FTZ R102, R91, R8.reuse, -R109 ;  /* 0x000000085b667223 */ /* 0x080fe2000001086d */
[-C--:B------:R-:W-:Y:S01]  /*15190*/  FFMA.FTZ R134, R90, R8.reuse, -R13 ;  /* 0x000000085a867223 */ /* 0x080fe2000001080d */
[-C--:B------:R-:W-:Y:S01]  /*151a0*/  FFMA.FTZ R159, R92, R8.reuse, -R109 ;  /* 0x000000085c9f7223 */ /* 0x080fe2000001086d */
[-CC-:B------:R-:W-:Y:S01]  /*151b0*/  FFMA.FTZ R136, R93, R8.reuse, -R13.reuse ;  /* 0x000000085d887223 */ /* 0x180fe2000001080d */
[----:B------:R-:W0:Y:S01]  /*151c0*/  MUFU.EX2 R156, R156 ;  /* 0x0000009c009c7308 */ /* 0x000e220000000800 */
[-C--:B------:R-:W-:Y:S01]  /*151d0*/  FFMA.FTZ R140, R101, R8.reuse, -R13 ;  /* 0x00000008658c7223 */ /* 0x080fe2000001080d */
[-CC-:B------:R-:W-:Y:S01]  /*151e0*/  FFMA.FTZ R101, R95, R8.reuse, -R109.reuse ;  /* 0x000000085f657223 */ /* 0x180fe2000001086d */
[-C--:B------:R-:W-:Y:S01]  /*151f0*/  FFMA.FTZ R137, R96, R8.reuse, -R109 ;  /* 0x0000000860897223 */ /* 0x080fe2000001086d */
[-C--:B------:R-:W-:Y:S01]  /*15200*/  FFMA.FTZ R138, R97, R8.reuse, -R13 ;  /* 0x00000008618a7223 */ /* 0x080fe2000001080d */
[-C--:B------:R-:W-:Y:S01]  /*15210*/  FFMA.FTZ R99, R99, R8.reuse, -R109 ;  /* 0x0000000863637223 */ /* 0x080fe2000001086d */
[-C--:B------:R-:W-:Y:S01]  /*15220*/  FFMA.FTZ R97, R98, R8.reuse, -R13 ;  /* 0x0000000862617223 */ /* 0x080fe2000001080d */
[-CC-:B------:R-:W-:Y:S01]  /*15230*/  FFMA.FTZ R139, R100, R8.reuse, -R109.reuse ;  /* 0x00000008648b7223 */ /* 0x180fe2000001086d */
[----:B------:R-:W-:Y:S01]  /*15240*/  MUFU.EX2 R0, R0 ;  /* 0x0000000000007308 */ /* 0x000fe20000000800 */
[-CC-:B------:R-:W-:Y:S01]  /*15250*/  FFMA.FTZ R98, R103, R8.reuse, -R109.reuse ;  /* 0x0000000867627223 */ /* 0x180fe2000001086d */
[-CC-:B------:R-:W-:Y:S01]  /*15260*/  FFMA.FTZ R141, R104, R8.reuse, -R109.reuse ;  /* 0x00000008688d7223 */ /* 0x180fe2000001086d */
[-C--:B------:R-:W-:Y:S01]  /*15270*/  FFMA.FTZ R96, R107, R8.reuse, -R109 ;  /* 0x000000086b607223 */ /* 0x080fe2000001086d */
[-C--:B------:R-:W-:Y:S01]  /*15280*/  FFMA.FTZ R93, R106, R8.reuse, -R13 ;  /* 0x000000086a5d7223 */ /* 0x080fe2000001080d */
[-CC-:B------:R-:W-:Y:S01]  /*15290*/  FFMA.FTZ R143, R108, R8.reuse, -R109.reuse ;  /* 0x000000086c8f7223 */ /* 0x180fe2000001086d */
        /* <DEDUP_REMOVED lines=14> */
[-CC-:B------:R-:W-:Y:S01]  /*15380*/  FFMA.FTZ R150, R123, R8.reuse, -R13.reuse ;  /* 0x000000087b967223 */ /* 0x180fe2000001080d */
        /* <DEDUP_REMOVED lines=9> */
[----:B------:R-:W-:-:S02]  /*15420*/  FFMA.FTZ R13, R130, R8, -R13 ;  /* 0x00000008820d7223 */ /* 0x000fc4000001080d */
        /* <DEDUP_REMOVED lines=25> */
[----:B0-----:R-:W-:Y:S01]  /*155c0*/  FADD.FTZ R3, R97, R88 ;  /* 0x0000005861037221 */ /* 0x001fe20000010000 */
[----:B------:R-:W-:-:S06]  /*155d0*/  FFMA.FTZ R88, R121, R8, -R109 ;  /* 0x0000000879587223 */ /* 0x000fcc000001086d */
        /* <DEDUP_REMOVED lines=14> */
[----:B------:R-:W-:-:S06]  /*156c0*/  FFMA.FTZ R21, R125, R8, -R109 ;  /* 0x000000087d157223 */ /* 0x000fcc000001086d */
        /* <DEDUP_REMOVED lines=18> */
[----:B------:R-:W-:-:S05]  /*157f0*/  VIADD R4, R15, 0x2a840 ;  /* 0x0002a8400f047836 */ /* 0x000fca0000000000 */
[----:B------:R-:W-:Y:S01]  /*15800*/  PRMT R4, R181, 0x654, R4 ;  /* 0x00000654b5047816 */ /* 0x000fe20000000004 */
[----:B------:R-:W2:Y:S01]  /*15810*/  MUFU.EX2 R91, R91 ;  /* 0x0000005b005b7308 */ /* 0x000ea20000000800 */
[----:B-1----:R-:W-:Y:S02]  /*15820*/  FADD.FTZ R100, R147, R100 ;  /* 0x0000006493647221 */ /* 0x002fe40000010000 */
[----:B------:R1:W-:Y:S05]  /*15830*/  SYNCS.ARRIVE.TRANS64.RED.A1T0 RZ, [R4+URZ], RZ ;  /* 0x000000ff04ff79a7 */ /* 0x0003ea000810043f */
[----:B------:R-:W3:Y:S01]  /*15840*/  MUFU.EX2 R20, R20 ;  /* 0x0000001400147308 */ /* 0x000ee20000000800 */
[----:B0-----:R-:W-:-:S07]  /*15850*/  FADD.FTZ R3, R148, R3 ;  /* 0x0000000394037221 */ /* 0x001fce0000010000 */
[----:B------:R-:W0:Y:S01]  /*15860*/  MUFU.EX2 R149, R149 ;  /* 0x0000009500957308 */ /* 0x000e220000000800 */
[----:B--2---:R-:W-:-:S07]  /*15870*/  FADD.FTZ R100, R91, R100 ;  /* 0x000000645b647221 */ /* 0x004fce0000010000 */
[----:B------:R-:W2:Y:S01]  /*15880*/  MUFU.EX2 R150, R150 ;  /* 0x0000009600967308 */ /* 0x000ea20000000800 */
[----:B---3--:R-:W-:-:S07]  /*15890*/  FADD.FTZ R3, R20, R3 ;  /* 0x0000000314037221 */ /* 0x008fce0000010000 */
[----:B------:R-:W3:Y:S01]  /*158a0*/  MUFU.EX2 R88, R88 ;  /* 0x0000005800587308 */ /* 0x000ee20000000800 */
[----:B0-----:R-:W-:Y:S01]  /*158b0*/  FADD.FTZ R15, R149, R100 ;  /* 0x00000064950f7221 */ /* 0x001fe20000010000 */
[----:B------:R-:W-:-:S06]  /*158c0*/  FFMA.FTZ R100, R132, R8, -R109 ;  /* 0x0000000884647223 */ /* 0x000fcc000001086d */
[----:B------:R-:W0:Y:S01]  /*158d0*/  MUFU.EX2 R14, R14 ;  /* 0x0000000e000e7308 */ /* 0x000e220000000800 */
[----:B--2---:R-:W-:-:S07]  /*158e0*/  FADD.FTZ R3, R150, R3 ;  /* 0x0000000396037221 */ /* 0x004fce0000010000 */
[----:B------:R-:W2:Y:S01]  /*158f0*/  MUFU.EX2 R151, R151 ;  /* 0x0000009700977308 */ /* 0x000ea20000000800 */
[----:B---3--:R-:W-:-:S07]  /*15900*/  FADD.FTZ R104, R88, R15 ;  /* 0x0000000f58687221 */ /* 0x008fce0000010000 */
        /* <DEDUP_REMOVED lines=20> */
.L_x_636:
[----:B------:R-:W-:Y:S01]  /*15a50*/  ISETP.GT.AND P1, PT, R12, RZ, PT ;  /* 0x000000ff0c00720c */ /* 0x000fe20003f24270 */
[----:B------:R-:W-:Y:S01]  /*15a60*/  VIADD R10, R10, 0x2a860 ;  /* 0x0002a8600a0a7836 */ /* 0x000fe20000000000 */
[----:B------:R-:W-:Y:S01]  /*15a70*/  F2FP.BF16.F32.PACK_AB R148, R20, R148 ;  /* 0x000000941494723e */ /* 0x000fe200000010ff */
[----:B------:R-:W-:Y:S01]  /*15a80*/  VIADD R12, R12, 0xffffffff ;  /* 0xffffffff0c0c7836 */ /* 0x000fe20000000000 */
[----:B------:R-:W-:Y:S01]  /*15a90*/  F2FP.BF16.F32.PACK_AB R150, R14, R150 ;  /* 0x000000960e96723e */ /* 0x000fe200000010ff */
[----:B------:R-:W-:Y:S01]  /*15aa0*/  IMAD.MOV.U32 R14, RZ, RZ, R7 ;  /* 0x000000ffff0e7224 */ /* 0x000fe200078e0007 */
[----:B------:R-:W-:Y:S01]  /*15ab0*/  PRMT R10, R181, 0x654, R10 ;  /* 0x00000654b50a7816 */ /* 0x000fe2000000000a */
[----:B------:R-:W-:Y:S01]  /*15ac0*/  IMAD.MOV.U32 R20, RZ, RZ, R180 ;  /* 0x000000ffff147224 */ /* 0x000fe200078e00b4 */
[----:B------:R-:W-:Y:S01]  /*15ad0*/  F2FP.BF16.F32.PACK_AB R153, R153, R21 ;  /* 0x000000159999723e */ /* 0x000fe200000010ff */
[----:B------:R-:W-:Y:S01]  /*15ae0*/  IMAD.MOV.U32 R21, RZ, RZ, R173 ;  /* 0x000000ffff157224 */ /* 0x000fe200078e00ad */
[----:B------:R0:W-:Y:S01]  /*15af0*/  SYNCS.ARRIVE.TRANS64.RED.A1T0 RZ, [R10+URZ], RZ ;  /* 0x000000ff0aff79a7 */ /* 0x0001e2000810043f */
[----:B------:R-:W-:Y:S01]  /*15b00*/  F2FP.BF16.F32.PACK_AB R154, R13, R154 ;  /* 0x0000009a0d9a723e */ /* 0x000fe200000010ff */
[----:B------:R-:W-:Y:S01]  /*15b10*/  IMAD.MOV.U32 R13, RZ, RZ, R9 ;  /* 0x000000ffff0d7224 */ /* 0x000fe200078e0009 */
        /* <DEDUP_REMOVED lines=19> */
[----:B------:R-:W-:Y:S01]  /*15c50*/  F2FP.BF16.F32.PACK_AB R155, R100, R155 ;  /* 0x0000009b649b723e */ /* 0x000fe200000010ff */
[----:B0-----:R-:W-:Y:S06]  /*15c60*/  @P1 BRA `(.L_x_637) ;  /* 0xffffffd8009c1947 */ /* 0x001fec000383ffff */
.L_x_624:
[----:B------:R-:W-:Y:S05]  /*15c70*/  BSYNC B0 ;  /* 0x0000000000007941 */ /* 0x000fea0003800000 */
.L_x_623:
        /* <DEDUP_REMOVED lines=67> */
.L_x_638:
[----:B------:R-:W-:Y:S02]  /*160b0*/  LEA R14, R173, R2, 0x3 ;  /* 0x00000002ad0e7211 */ /* 0x000fe400078e18ff */
[----:B------:R-:W-:-:S04]  /*160c0*/  SHF.L.U32 R5, R180, 0x1f, RZ ;  /* 0x0000001fb4057819 */ /* 0x000fc800000006ff */
[----:B------:R0:W1:Y:S01]  /*160d0*/  SYNCS.PHASECHK.TRANS64.TRYWAIT P1, [R14+URZ+0x2a850], R5 ;  /* 0x02a850050e0075a7 */ /* 0x000062000802017f */
[----:B------:R-:W-:Y:S05]  /*160e0*/  @!P0 BRA `(.L_x_639) ;  /* 0x0000000000048947 */ /* 0x000fea0003800000 */
[----:B------:R-:W-:Y:S01]  /*160f0*/  BPT.TRAP 0x1 ;  /* 0x000000040000795c */ /* 0x000fe20000300000 */
.L_x_639:
        /* <DEDUP_REMOVED lines=9> */
.L_x_641:
[----:B------:R-:W-:Y:S05]  /*16190*/  BSYNC B0 ;  /* 0x0000000000007941 */ /* 0x000fea0003800000 */
.L_x_640:
[----:B------:R-:W-:Y:S01]  /*161a0*/  IMAD.MOV.U32 R10, RZ, RZ, R0 ;  /* 0x000000ffff0a7224 */ /* 0x000fe200078e0000 */
[----:B------:R-:W-:Y:S01]  /*161b0*/  WARPGROUP.ARRIVE ;  /* 0x00000000000079c5 */ /* 0x000fe20000000000 */
[----:B------:R-:W-:Y:S01]  /*161c0*/  IMAD.MOV.U32 R11, RZ, RZ, 0x40000040 ;  /* 0x40000040ff0b7424 */ /* 0x000fe200078e00ff */
[----:B01----:R-:W0:Y:S01]  /*161d0*/  SHFL.BFLY PT, R5, R4, 0x2, 0x1f ;  /* 0x0c401f0004057f89 */ /* 0x003e2200000e0000 */
[----:B------:R-:W-:Y:S01]  /*161e0*/  IMAD.MOV.U32 R12, RZ, RZ, RZ ;  /* 0x000000ffff0c7224 */ /* 0x000fe200078e00ff */
[----:B------:R-:W-:Y:S01]  /*161f0*/  R2UR UR6, R10 ;  /* 0x000000000a0672ca */ /* 0x000fe200000e0000 */
[----:B------:R-:W-:Y:S01]  /*16200*/  VIADD R10, R0, 0x80 ;  /* 0x00000080000a7836 */ /* 0x000fe20000000000 */
[----:B------:R-:W-:Y:S01]  /*16210*/  R2UR UR7, R11 ;  /* 0x000000000b0772ca */ /* 0x000fe200000e0000 */
[----:B------:R-:W-:-:S12]  /*16220*/  IMAD.MOV.U32 R11, RZ, RZ, 0x40000040 ;  /* 0x40000040ff0b7424 */ /* 0x000fd800078e00ff */
[----:B------:R-:W-:Y:S01]  /*16230*/  HGMMA.64x128x16.F32.BF16 R24, R156, gdesc[UR4].tnspB, R24, gsb0 ;  /* 0x41e000049c187df0 */ /* 0x000fe20008001818 */
[----:B------:R-:W-:Y:S01]  /*16240*/  R2UR UR6, R10 ;  /* 0x000000000a0672ca */ /* 0x000fe200000e0000 */
[----:B------:R-:W-:Y:S01]  /*16250*/  VIADD R10, R0, 0x100 ;  /* 0x00000100000a7836 */ /* 0x000fe20000000000 */
[----:B------:R-:W-:Y:S01]  /*16260*/  R2UR UR7, R11 ;  /* 0x000000000b0772ca */ /* 0x000fe200000e0000 */
[----:B------:R-:W-:Y:S02]  /*16270*/  IMAD.MOV.U32 R11, RZ, RZ, 0x40000040 ;  /* 0x40000040ff0b7424 */ /* 0x000fe400078e00ff */
[----:B0-----:R-:W-:Y:S01]  /*16280*/  FADD.FTZ R5, R5, R4 ;  /* 0x0000000405057221 */ /* 0x001fe20000010000 */
[----:B------:R-:W-:Y:S01]  /*16290*/  IMAD.MOV.U32 R4, RZ, RZ, RZ ;  /* 0x000000ffff047224 */ /* 0x000fe200078e00ff */
[----:B------:R-:W-:Y:S02]  /*162a0*/  WARPGROUP.DEPBAR.LE gsb0, 0x0 ;  /* 0x00008000000079c5 */ /* 0x000fe40000010000 */
[----:B------:R-:W-:-:S06]  /*162b0*/  WARPGROUP.ARRIVE ;  /* 0x00000000000079c5 */ /* 0x000fcc0000000000 */
        /* <DEDUP_REMOVED lines=19> */
[----:B------:R-:W0:Y:S02]  /*163f0*/  SHFL.BFLY PT, R0, R3, 0x2, 0x1f ;  /* 0x0c401f0003007f89 */ /* 0x000e2400000e0000 */
[----:B0-----:R-:W-:Y:S01]  /*16400*/  FADD.FTZ R2, R0, R3 ;  /* 0x0000000300027221 */ /* 0x001fe20000010000 */
[----:B------:R-:W-:Y:S01]  /*16410*/  IMAD.MOV.U32 R3, RZ, RZ, -0x800000 ;  /* 0xff800000ff037424 */ /* 0x000fe200078e00ff */
[----:B------:R-:W0:Y:S02]  /*16420*/  SHFL.BFLY PT, R0, R5, 0x1, 0x1f ;  /* 0x0c201f0005007f89 */ /* 0x000e2400000e0000 */
[----:B0-----:R-:W-:Y:S01]  /*16430*/  FADD.FTZ R13, R5, R0 ;  /* 0x00000000050d7221 */ /* 0x001fe20000010000 */
[----:B------:R-:W-:-:S04]  /*16440*/  MOV R0, 0xff800000 ;  /* 0xff80000000007802 */ /* 0x000fc80000000f00 */
[----:B------:R-:W-:-:S13]  /*16450*/  FSETP.NE.FTZ.AND P1, PT, R13, RZ, PT ;  /* 0x000000ff0d00720b */ /* 0x000fda0003f35000 */
[----:B------:R-:W0:Y:S08]  /*16460*/  @P1 MUFU.LG2 R6, R13 ;  /* 0x0000000d00061308 */ /* 0x000e300000000c00 */
[----:B------:R-:W-:Y:S01]  /*16470*/  @P1 MUFU.RCP R4, R13 ;  /* 0x0000000d00041308 */ /* 0x000fe20000001000 */
[----:B0-----:R-:W-:Y:S01]  /*16480*/  @P1 FMUL.FTZ R5, R6, 0.69314718246459960938 ;  /* 0x3f31721806051820 */ /* 0x001fe20000410000 */
[----:B------:R-:W-:-:S02]  /*16490*/  WARPGROUP.DEPBAR.LE gsb0, 0x0 ;  /* 0x00008000000079c5 */ /* 0x000fc40000010000 */
[----:B------:R-:W-:-:S06]  /*164a0*/  WARPGROUP.ARRIVE ;  /* 0x00000000000079c5 */ /* 0x000fcc0000000000 */
[----:B------:R-:W-:Y:S01]  /*164b0*/  HGMMA.64x128x16.F32.BF16 R24, R148, gdesc[UR4].tnspB, R24, gsb0 ;  /* 0x41e0000494187df0 */ /* 0x000fe20008001818 */
[----:B------:R-:W-:Y:S02]  /*164c0*/  R2UR UR6, R10 ;  /* 0x000000000a0672ca */ /* 0x000fe400000e0000 */
[----:B------:R-:W-:Y:S02]  /*164d0*/  R2UR UR7, R11 ;  /* 0x000000000b0772ca */ /* 0x000fe400000e0000 */
[----:B------:R-:W0:Y:S02]  /*164e0*/  SHFL.BFLY PT, R11, R2, 0x1, 0x1f ;  /* 0x0c201f00020b7f89 */ /* 0x000e2400000e0000 */
[----:B0-----:R-:W-:Y:S01]  /*164f0*/  FADD.FTZ R11, R2, R11 ;  /* 0x0000000b020b7221 */ /* 0x001fe20000010000 */
[----:B------:R-:W-:-:S04]  /*16500*/  @P1 FMUL.FTZ R2, R8, 0.69314718246459960938 ;  /* 0x3f31721808021820 */ /* 0x000fc80000410000 */
[----:B------:R-:W-:Y:S01]  /*16510*/  FSETP.NE.FTZ.AND P2, PT, R11, RZ, PT ;  /* 0x000000ff0b00720b */ /* 0x000fe20003f55000 */
[----:B------:R-:W-:-:S12]  /*16520*/  @P1 FFMA.FTZ R0, R2, R7, R5 ;  /* 0x0000000702001223 */ /* 0x000fd80000010005 */
[----:B------:R-:W0:Y:S01]  /*16530*/  @P2 MUFU.LG2 R10, R11 ;  /* 0x0000000b000a2308 */ /* 0x000e220000000c00 */
[----:B------:R-:W-:-:S07]  /*16540*/  @P2 FMUL.FTZ R15, R8, 0.69314718246459960938 ;  /* 0x3f317218080f2820 */ /* 0x000fce0000410000 */
[----:B------:R1:W2:Y:S01]  /*16550*/  @P2 MUFU.RCP R12, R11 ;  /* 0x0000000b000c2308 */ /* 0x0002a20000001000 */
[----:B0-----:R-:W-:-:S04]  /*16560*/  @P2 FMUL.FTZ R10, R10, 0.69314718246459960938 ;  /* 0x3f3172180a0a2820 */ /* 0x001fc80000410000 */
[----:B------:R-:W-:Y:S01]  /*16570*/  @P2 FFMA.FTZ R3, R15, R9, R10 ;  /* 0x000000090f032223 */ /* 0x000fe2000001000a */
[----:B------:R-:W-:Y:S02]  /*16580*/  WARPGROUP.DEPBAR.LE gsb0, 0x0 ;  /* 0x00008000000079c5 */ /* 0x000fe40000010000 */
[----:B------:R-:W-:-:S06]  /*16590*/  WARPGROUP.ARRIVE ;  /* 0x00000000000079c5 */ /* 0x000fcc0000000000 */
[----:B------:R-:W-:Y:S03]  /*165a0*/  HGMMA.64x128x16.F32.BF16 R24, R152, gdesc[UR4].tnspB, R24, gsb0 ;  /* 0x41e0000498187df0 */ /* 0x000fe60008001818 */
[----:B------:R-:W-:Y:S02]  /*165b0*/  WARPGROUP.DEPBAR.LE gsb0, 0x0 ;  /* 0x00008000000079c5 */ /* 0x000fe40000010000 */
[----:B-12---:R-:W-:Y:S05]  /*165c0*/  @!P0 BRA `(.L_x_643) ;  /* 0x0000000000048947 */ /* 0x006fea0003800000 */
[----:B------:R-:W-:Y:S01]  /*165d0*/  BPT.TRAP 0x1 ;  /* 0x000000040000795c */ /* 0x000fe20000300000 */
.L_x_643:
[----:B------:R-:W-:Y:S02]  /*165e0*/  VIADD R2, R14, 0x2a860 ;  /* 0x0002a8600e027836 */ /* 0x000fe40000000000 */
[-C--:B------:R-:W-:Y:S01]  /*165f0*/  FMUL.FTZ R88, R36, R4.reuse ;  /* 0x0000000424587220 */ /* 0x080fe20000410000 */
[----:B------:R-:W-:Y:S02]  /*16600*/  VIADD R173, R173, 0x1 ;  /* 0x00000001adad7836 */ /* 0x000fe40000000000 */
[-C--:B------:R-:W-:Y:S01]  /*16610*/  FMUL.FTZ R89, R32, R4.reuse ;  /* 0x0000000420597220 */ /* 0x080fe20000410000 */
[----:B------:R-:W-:Y:S01]  /*16620*/  FMUL.FTZ R36, R72, R4 ;  /* 0x0000000448247220 */ /* 0x000fe20000410000 */
[----:B------:R-:W-:Y:S01]  /*16630*/  PRMT R2, R181, 0x654, R2 ;  /* 0x00000654b5027816 */ /* 0x000fe20000000002 */
[-C--:B------:R-:W-:Y:S01]  /*16640*/  FMUL.FTZ R92, R34, R12.reuse ;  /* 0x0000000c225c7220 */ /* 0x080fe20000410000 */
[----:B------:R-:W-:Y:S01]  /*16650*/  ISETP.NE.AND P0, PT, R173, 0x2, PT ;  /* 0x00000002ad00780c */ /* 0x000fe20003f05270 */
[-C--:B------:R-:W-:Y:S01]  /*16660*/  FMUL.FTZ R32, R26, R12.reuse ;  /* 0x0000000c1a207220 */ /* 0x080fe20000410000 */
[----:B------:R0:W-:Y:S01]  /*16670*/  SYNCS.ARRIVE.TRANS64.RED.A1T0 RZ, [R2+URZ], RZ ;  /* 0x000000ff02ff79a7 */ /* 0x0001e2000810043f */
[-C--:B------:R-:W-:Y:S01]  /*16680*/  FMUL.FTZ R93, R35, R12.reuse ;  /* 0x0000000c235d7220 */ /* 0x080fe20000410000 */
[----:B------:R-:W-:Y:S01]  /*16690*/  SEL R5, RZ, 0x1, P0 ;  /* 0x00000001ff057807 */ /* 0x000fe20000000000 */
        /* <DEDUP_REMOVED lines=58> */
[----:B------:R-:W-:Y:S01]  /*16a40*/  FMUL.FTZ R87, R87, R12 ;  /* 0x0000000c57577220 */ /* 0x000fe20000410000 */
[----:B------:R-:W-:Y:S01]  /*16a50*/  LOP3.LUT R180, R180, R5, RZ, 0x3c, !PT ;  /* 0x00000005b4b47212 */ /* 0x000fe200078e3cff */
[----:B------:R-:W-:Y:S01]  /*16a60*/  VIADD R189, R189, 0x1 ;  /* 0x00000001bdbd7836 */ /* 0x000fe20000000000 */
[----:B0-----:R-:W-:-:S07]  /*16a70*/  SEL R173, R173, RZ, P0 ;  /* 0x000000ffadad7207 */ /* 0x001fce0000000000 */
.L_x_565:
[----:B------:R-:W0:Y:S08]  /*16a80*/  S2UR UR4, SR_CgaCtaId ;  /* 0x00000000000479c3 */ /* 0x000e300000008800 */
[----:B------:R-:W-:Y:S01]  /*16a90*/  BAR.SYNC.DEFER_BLOCKING 0x5, 0x180 ;  /* 0x0146000000007b1d */ /* 0x000fe20000010000 */
[----:B------:R-:W-:-:S05]  /*16aa0*/  MOV R2, 0x400 ;  /* 0x0000040000027802 */ /* 0x000fca0000000f00 */
[----:B------:R-:W-:Y:S01]  /*16ab0*/  BSSY B0, `(.L_x_644) ;  /* 0x00001f7000007945 */ /* 0x000fe20003800000 */
[----:B0-----:R-:W-:-:S05]  /*16ac0*/  IMAD.U32 R181, RZ, RZ, UR4 ;  /* 0x00000004ffb57e24 */ /* 0x001fca000f8e00ff */
[----:B------:R-:W-:-:S05]  /*16ad0*/  LEA R2, R181, R2, 0x18 ;  /* 0x00000002b5027211 */ /* 0x000fca00078ec0ff */
        /* <DEDUP_REMOVED lines=11> */
[----:B------:R-:W-:Y:S02]  /*16b90*/  MOV R20, R2 ;  /* 0x0000000200147202 */ /* 0x000fe40000000f00 */
[----:B--2---:R-:W-:-:S03]  /*16ba0*/  MOV R21, R5 ;  /* 0x0000000500157202 */ /* 0x004fc60000000f00 */
[----:B------:R-:W-:-:S03]  /*16bb0*/  IMAD.WIDE R8, R229, 0x2, R20 ;  /* 0x00000002e5087825 */ /* 0x000fc600078e0214 */
[C---:B------:R-:W-:Y:S02]  /*16bc0*/  LOP3.LUT R15, R8.reuse, 0x380, RZ, 0xc0, !PT ;  /* 0x00000380080f7812 */ /* 0x040fe400078ec0ff */
[C---:B------:R-:W-:Y:S02]  /*16bd0*/  IADD3 R71, P6, R8.reuse, 0x20, RZ ;  /* 0x0000002008477810 */ /* 0x040fe40007fde0ff */
[C---:B------:R-:W-:Y:S02]  /*16be0*/  IADD3 R79, P5, R8.reuse, 0x40, RZ ;  /* 0x00000040084f7810 */ /* 0x040fe40007fbe0ff */
[----:B------:R-:W-:Y:S01]  /*16bf0*/  SHF.R.U64 R15, R15, 0x3, RZ ;  /* 0x000000030f0f7819 */ /* 0x000fe200000012ff */
[--C-:B------:R-:W-:Y:S01]  /*16c00*/  IMAD.X R5, RZ, RZ, R9.reuse, P6 ;  /* 0x000000ffff057224 */ /* 0x100fe200030e0609 */
[C---:B------:R-:W-:Y:S01]  /*16c10*/  IADD3 R101, P4, R8.reuse, 0x60, RZ ;  /* 0x0000006008657810 */ /* 0x040fe20007f9e0ff */
[----:B------:R-:W-:Y:S01]  /*16c20*/  IMAD.X R7, RZ, RZ, R9, P5 ;  /* 0x000000ffff077224 */ /* 0x000fe200028e0609 */
[----:B------:R-:W-:-:S02]  /*16c30*/  IADD3 R103, P3, R8, 0x4000, RZ ;  /* 0x0000400008677810 */ /* 0x000fc40007f7e0ff */
[C---:B------:R-:W-:Y:S02]  /*16c40*/  IADD3 R105, P2, R8.reuse, 0x4020, RZ ;  /* 0x0000402008697810 */ /* 0x040fe40007f5e0ff */
[C---:B------:R-:W-:Y:S02]  /*16c50*/  IADD3 R107, P1, R8.reuse, 0x4040, RZ ;  /* 0x00004040086b7810 */ /* 0x040fe40007f3e0ff */
[----:B------:R-:W-:Y:S01]  /*16c60*/  IADD3 R109, P0, R8, 0x4060, RZ ;  /* 0x00004060086d7810 */ /* 0x000fe20007f1e0ff */
[--C-:B------:R-:W-:Y:S01]  /*16c70*/  IMAD.X R25, RZ, RZ, R9.reuse, P2 ;  /* 0x000000ffff197224 */ /* 0x100fe200010e0609 */
[----:B------:R-:W-:Y:S01]  /*16c80*/  LOP3.LUT R4, R71, 0x380, RZ, 0xc0, !PT ;  /* 0x0000038047047812 */ /* 0x000fe200078ec0ff */
[--C-:B------:R-:W-:Y:S01]  /*16c90*/  IMAD.X R27, RZ, RZ, R9.reuse, P1 ;  /* 0x000000ffff1b7224 */ /* 0x100fe200008e0609 */
[----:B------:R-:W-:Y:S01]  /*16ca0*/  LOP3.LUT R6, R79, 0x380, RZ, 0xc0, !PT ;  /* 0x000003804f067812 */ /* 0x000fe200078ec0ff */
[--C-:B----4-:R-:W-:Y:S01]  /*16cb0*/  IMAD.X R33, RZ, RZ, R9.reuse, P0 ;  /* 0x000000ffff217224 */ /* 0x110fe200000e0609 */
[----:B------:R-:W-:Y:S01]  /*16cc0*/  LOP3.LUT R8, R15, R8, RZ, 0x3c, !PT ;  /* 0x000000080f087212 */ /* 0x000fe200078e3cff */
[----:B------:R-:W-:Y:S01]  /*16cd0*/  IMAD.X R15, RZ, RZ, R9, P3 ;  /* 0x000000ffff0f7224 */ /* 0x000fe200018e0609 */
[----:B------:R-:W-:-:S02]  /*16ce0*/  SHF.R.U64 R4, R4, 0x3, RZ ;  /* 0x0000000304047819 */ /* 0x000fc400000012ff */
[----:B------:R-:W-:Y:S02]  /*16cf0*/  SHF.R.U64 R6, R6, 0x3, RZ ;  /* 0x0000000306067819 */ /* 0x000fe400000012ff */
[----:B------:R-:W-:Y:S02]  /*16d00*/  MOV R94, R8 ;  /* 0x00000008005e7202 */ /* 0x000fe40000000f00 */
[----:B------:R-:W-:Y:S02]  /*16d10*/  IADD3.X R13, RZ, R9, RZ, P4, !PT ;  /* 0x00000009ff0d7210 */ /* 0x000fe400027fe4ff */
[----:B------:R-:W-:Y:S02]  /*16d20*/  LOP3.LUT R12, R101, 0x380, RZ, 0xc0, !PT ;  /* 0x00000380650c7812 */ /* 0x000fe400078ec0ff */
[----:B------:R-:W-:Y:S02]  /*16d30*/  LOP3.LUT R14, R103, 0x380, RZ, 0xc0, !PT ;  /* 0x00000380670e7812 */ /* 0x000fe400078ec0ff */
[----:B------:R-:W-:-:S02]  /*16d40*/  F2FP.BF16.F32.PACK_AB R8, R91, R24 ;  /* 0x000000185b08723e */ /* 0x000fc400000010ff */
[----:B------:R-:W-:Y:S01]  /*16d50*/  F2FP.BF16.F32.PACK_AB R9, R99, R32 ;  /* 0x000000206309723e */ /* 0x000fe200000010ff */
[----:B------:R-:W-:Y:S01]  /*16d60*/  BAR.SYNC.DEFER_BLOCKING 0x1, 0x100 ;  /* 0x0044000000007b1d */ /* 0x000fe20000010000 */
[----:B------:R-:W-:Y:S02]  /*16d70*/  LOP3.LUT R24, R105, 0x380, RZ, 0xc0, !PT ;  /* 0x0000038069187812 */ /* 0x000fe400078ec0ff */
[----:B-1----:R-:W-:Y:S02]  /*16d80*/  LOP3.LUT R28, R107, 0x380, RZ, 0xc0, !PT ;  /* 0x000003806b1c7812 */ /* 0x002fe400078ec0ff */
[----:B------:R-:W-:Y:S02]  /*16d90*/  LOP3.LUT R4, R4, R71, RZ, 0x3c, !PT ;  /* 0x0000004704047212 */ /* 0x000fe400078e3cff */
[----:B------:R-:W-:Y:S02]  /*16da0*/  LOP3.LUT R6, R6, R79, RZ, 0x3c, !PT ;  /* 0x0000004f06067212 */ /* 0x000fe400078e3cff */
[----:B------:R-:W-:-:S02]  /*16db0*/  LOP3.LUT R32, R109, 0x380, RZ, 0xc0, !PT ;  /* 0x000003806d207812 */ /* 0x000fc400078ec0ff */
[----:B------:R-:W-:Y:S02]  /*16dc0*/  SHF.R.U64 R12, R12, 0x3, RZ ;  /* 0x000000030c0c7819 */ /* 0x000fe400000012ff */
[----:B------:R-:W-:Y:S02]  /*16dd0*/  SHF.R.U64 R14, R14, 0x3, RZ ;  /* 0x000000030e0e7819 */ /* 0x000fe400000012ff */
[----:B------:R-:W-:Y:S02]  /*16de0*/  SHF.R.U64 R24, R24, 0x3, RZ ;  /* 0x0000000318187819 */ /* 0x000fe400000012ff */
[----:B------:R-:W-:Y:S02]  /*16df0*/  SHF.R.U64 R28, R28, 0x3, RZ ;  /* 0x000000031c1c7819 */ /* 0x000fe400000012ff */
[----:B------:R-:W-:Y:S02]  /*16e00*/  SHF.R.U64 R32, R32, 0x3, RZ ;  /* 0x0000000320207819 */ /* 0x000fe400000012ff */
[----:B------:R-:W-:-:S02]  /*16e10*/  MOV R91, R4 ;  /* 0x00000004005b7202 */ /* 0x000fc40000000f00 */
[----:B------:R-:W-:Y:S01]  /*16e20*/  MOV R79, R6 ;  /* 0x00000006004f7202 */ /* 0x000fe20000000f00 */
[----:B------:R1:W-:Y:S01]  /*16e30*/  STSM.16.M88.4 [R94], R8 ;  /* 0x000000085e007844 */ /* 0x0003e20000000200 */
[----:B------:R-:W-:Y:S02]  /*16e40*/  F2FP.BF16.F32.PACK_AB R4, R90, R89 ;  /* 0x000000595a04723e */ /* 0x000fe400000010ff */
[----:B------:R-:W-:Y:S02]  /*16e50*/  F2FP.BF16.F32.PACK_AB R5, R93, R92 ;  /* 0x0000005c5d05723e */ /* 0x000fe400000010ff */
[----:B------:R-:W-:Y:S02]  /*16e60*/  F2FP.BF16.F32.PACK_AB R6, R37, R88 ;  /* 0x000000582506723e */ /* 0x000fe400000010ff */
[----:B------:R-:W-:Y:S02]  /*16e70*/  F2FP.BF16.F32.PACK_AB R7, R95, R72 ;  /* 0x000000485f07723e */ /* 0x000fe400000010ff */
[----:B------:R-:W-:-:S02]  /*16e80*/  LOP3.LUT R12, R12, R101, RZ, 0x3c, !PT ;  /* 0x000000650c0c7212 */ /* 0x000fc400078e3cff */
[----:B------:R-:W-:Y:S01]  /*16e90*/  LOP3.LUT R14, R14, R103, RZ, 0x3c, !PT ;  /* 0x000000670e0e7212 */ /* 0x000fe200078e3cff */
[----:B------:R-:W-:Y:S01]  /*16ea0*/  STSM.16.M88.4 [R91], R4 ;  /* 0x000000045b007844 */ /* 0x000fe20000000200 */
[----:B------:R-:W-:Y:S02]  /*16eb0*/  LOP3.LUT R24, R24, R105, RZ, 0x3c, !PT ;  /* 0x0000006918187212 */ /* 0x000fe400078e3cff */
[----:B------:R-:W-:Y:S02]  /*16ec0*/  LOP3.LUT R26, R28, R107, RZ, 0x3c, !PT ;  /* 0x0000006b1c1a7212 */ /* 0x000fe400078e3cff */
[----:B-1----:R-:W-:Y:S02]  /*16ed0*/  F2FP.BF16.F32.PACK_AB R8, R41, R40 ;  /* 0x000000282908723e */ /* 0x002fe400000010ff */
[----:B------:R-:W-:Y:S02]  /*16ee0*/  F2FP.BF16.F32.PACK_AB R9, R43, R34 ;  /* 0x000000222b09723e */ /* 0x000fe400000010ff */
[----:B------:R-:W-:-:S02]  /*16ef0*/  F2FP.BF16.F32.PACK_AB R10, R45, R44 ;  /* 0x0000002c2d0a723e */ /* 0x000fc400000010ff */
[----:B------:R-:W-:Y:S02]  /*16f00*/  F2FP.BF16.F32.PACK_AB R11, R47, R46 ;  /* 0x0000002e2f0b723e */ /* 0x000fe400000010ff */
[----:B------:R-:W-:Y:S02]  /*16f10*/  LOP3.LUT R32, R32, R109, RZ, 0x3c, !PT ;  /* 0x0000006d20207212 */ /* 0x000fe400078e3cff */
[----:B------:R-:W-:Y:S01]  /*16f20*/  MOV R78, R12 ;  /* 0x0000000c004e7202 */ /* 0x000fe20000000f00 */
[----:B------:R1:W-:Y:S01]  /*16f30*/  STSM.16.M88.4 [R79], R8 ;  /* 0x000000084f007844 */ /* 0x0003e20000000200 */
[----:B------:R-:W-:Y:S02]  /*16f40*/  MOV R28, R14 ;  /* 0x0000000e001c7202 */ /* 0x000fe40000000f00 */
[----:B------:R-:W-:Y:S02]  /*16f50*/  MOV R71, R24 ;  /* 0x0000001800477202 */ /* 0x000fe40000000f00 */
[----:B------:R-:W-:-:S02]  /*16f60*/  MOV R70, R26 ;  /* 0x0000001a00467202 */ /* 0x000fc40000000f00 */
[----:B------:R-:W-:Y:S01]  /*16f70*/  F2FP.BF16.F32.PACK_AB R12, R49, R48 ;  /* 0x00000030310c723e */ /* 0x000fe200000010ff */
[----:B------:R-:W-:Y:S01]  /*16f80*/  IMAD.MOV.U32 R48, RZ, RZ, RZ ;  /* 0x000000ffff307224 */ /* 0x000fe200078e00ff */
[----:B------:R-:W-:Y:S02]  /*16f90*/  F2FP.BF16.F32.PACK_AB R13, R51, R50 ;  /* 0x00000032330d723e */ /* 0x000fe400000010ff */
[----:B------:R-:W-:Y:S02]  /*16fa0*/  F2FP.BF16.F32.PACK_AB R14, R53, R52 ;  /* 0x00000034350e723e */ /* 0x000fe400000010ff */
[----:B------:R-:W-:Y:S02]  /*16fb0*/  F2FP.BF16.F32.PACK_AB R15, R55, R54 ;  /* 0x00000036370f723e */ /* 0x000fe400000010ff */
[----:B------:R-:W-:Y:S02]  /*16fc0*/  F2FP.BF16.F32.PACK_AB R24, R57, R56 ;  /* 0x000000383918723e */ /* 0x000fe400000010ff */
[----:B------:R-:W-:Y:S01]  /*16fd0*/  F2FP.BF16.F32.PACK_AB R25, R59, R58 ;  /* 0x0000003a3b19723e */ /* 0x000fe200000010ff */
[----:B------:R-:W-:Y:S01]  /*16fe0*/  STSM.16.M88.4 [R78], R12 ;  /* 0x0000000c4e007844 */ /* 0x000fe20000000200 */
[----:B------:R-:W-:-:S02]  /*16ff0*/  F2FP.BF16.F32.PACK_AB R26, R61, R60 ;  /* 0x0000003c3d1a723e */ /* 0x000fc400000010ff */
[----:B------:R-:W-:Y:S02]  /*17000*/  F2FP.BF16.F32.PACK_AB R27, R63, R62 ;  /* 0x0000003e3f1b723e */ /* 0x000fe400000010ff */
[----:B------:R-:W-:Y:S02]  /*17010*/  MOV R40, R32 ;  /* 0x0000002000287202 */ /* 0x000fe40000000f00 */
[----:B------:R-:W-:Y:S01]  /*17020*/  ISETP.NE.U32.AND P0, PT, RZ, UR4, PT ;  /* 0x00000004ff007c0c */ /* 0x000fe2000bf05070 */
[----:B------:R2:W-:Y:S01]  /*17030*/  STSM.16.M88.4 [R28], R24 ;  /* 0x000000181c007844 */ /* 0x0005e20000000200 */
[----:B-1----:R-:W-:Y:S02]  /*17040*/  IADD3 R8, P1, R186, UR4, RZ ;  /* 0x00000004ba087c10 */ /* 0x002fe4000ff3e0ff */
[----:B------:R-:W-:Y:S02]  /*17050*/  F2FP.BF16.F32.PACK_AB R32, R65, R64 ;  /* 0x000000404120723e */ /* 0x000fe400000010ff */
[----:B------:R-:W-:-:S02]  /*17060*/  F2FP.BF16.F32.PACK_AB R33, R67, R66 ;  /* 0x000000424321723e */ /* 0x000fc400000010ff */
[----:B------:R-:W-:Y:S02]  /*17070*/  F2FP.BF16.F32.PACK_AB R34, R69, R68 ;  /* 0x000000444522723e */ /* 0x000fe400000010ff */
[----:B------:R-:W-:Y:S02]  /*17080*/  F2FP.BF16.F32.PACK_AB R37, R75, R74 ;  /* 0x0000004a4b25723e */ /* 0x000fe400000010ff */
[----:B------:R-:W-:Y:S01]  /*17090*/  F2FP.BF16.F32.PACK_AB R4, R81, R80 ;  /* 0x000000505104723e */ /* 0x000fe200000010ff */
[----:B------:R-:W-:Y:S01]  /*170a0*/  STSM.16.M88.4 [R71], R32 ;  /* 0x0000002047007844 */ /* 0x000fe20000000200 */
[----:B------:R-:W-:Y:S02]  /*170b0*/  F2FP.BF16.F32.PACK_AB R5, R83, R82 ;  /* 0x000000525305723e */ /* 0x000fe400000010ff */
[----:B------:R-:W-:Y:S01]  /*170c0*/  F2FP.BF16.F32.PACK_AB R6, R85, R84 ;  /* 0x000000545506723e */ /* 0x000fe200000010ff */
[----:B------:R-:W-:Y:S01]  /*170d0*/  STSM.16.M88.4 [R70], R36 ;  /* 0x0000002446007844 */ /* 0x000fe20000000200 */
[----:B------:R-:W-:Y:S01]  /*170e0*/  F2FP.BF16.F32.PACK_AB R7, R87, R86 ;  /* 0x000000565707723e */ /* 0x000fe200000010ff */
[----:B--2---:R-:W1:Y:S01]  /*170f0*/  LDC R28, c[0x0][0xbe8] ;  /* 0x0002fa00ff1c7b82 */ /* 0x004e620000000800 */
[----:B------:R-:W-:-:S02]  /*17100*/  ISETP.NE.AND.EX P0, PT, RZ, UR5, PT, P0 ;  /* 0x00000005ff007c0c */ /* 0x000fc4000bf05300 */
[----:B------:R-:W-:Y:S01]  /*17110*/  IADD3.X R9, R187, UR5, RZ, P1, !PT ;  /* 0x00000005bb097c10 */ /* 0x000fe20008ffe4ff */
[----:B------:R-:W-:Y:S01]  /*17120*/  ULDC.64 UR4, c[0x0][0xc08] ;  /* 0x0003020000047ab9 */ /* 0x000fe20000000a00 */
[----:B------:R2:W-:Y:S03]  /*17130*/  STSM.16.M88.4 [R40], R4 ;  /* 0x0000000428007844 */ /* 0x0005e60000000200 */
[----:B------:R-:W-:Y:S01]  /*17140*/  BAR.SYNC.DEFER_BLOCKING 0x1, 0x100 ;  /* 0x0044000000007b1d */ /* 0x000fe20000010000 */
[----:B------:R-:W-:-:S04]  /*17150*/  ISETP.NE.U32.AND P2, PT, RZ, UR4, PT ;  /* 0x00000004ff007c0c */ /* 0x000fc8000bf45070 */
[----:B------:R-:W-:-:S13]  /*17160*/  ISETP.NE.AND.EX P2, PT, RZ, UR5, PT, P2 ;  /* 0x00000005ff007c0c */ /* 0x000fda000bf45320 */
[----:B------:R-:W-:Y:S01]  /*17170*/  @P2 IADD3 R186, P3, R186, UR4, RZ ;  /* 0x00000004baba2c10 */ /* 0x000fe2000ff7e0ff */
[----:B------:R-:W-:Y:S02]  /*17180*/  ULDC UR4, c[0x0][0xa88] ;  /* 0x0002a20000047ab9 */ /* 0x000fe40000000800 */
[----:B--2---:R-:W-:Y:S01]  /*17190*/  IMAD.U32 R7, RZ, RZ, UR4 ;  /* 0x00000004ff077e24 */ /* 0x004fe2000f8e00ff */
[----:B------:R-:W-:Y:S01]  /*171a0*/  @P2 IADD3.X R187, R187, UR5, RZ, P3, !PT ;  /* 0x00000005bbbb2c10 */ /* 0x000fe20009ffe4ff */
[----:B------:R2:W5:Y:S01]  /*171b0*/  @P0 LDG.E R48, desc[UR60][R8.64] ;  /* 0x0000003c08300981 */ /* 0x000562000c1e1900 */
[----:B-1----:R-:W-:-:S03]  /*171c0*/  ISETP.NE.AND P1, PT, R28, 0x1, PT ;  /* 0x000000011c00780c */ /* 0x002fc60003f25270 */
[----:B------:R2:W5:Y:S10]  /*171d0*/  @P2 LDG.E R7, desc[UR60][R186.64] ;  /* 0x0000003cba072981 */ /* 0x000574000c1e1900 */
[----:B------:R-:W1:Y:S08]  /*171e0*/  @P1 LDC R10, c[0x0][0xbec] ;  /* 0x0002fb00ff0a1b82 */ /* 0x000e700000000800 */
[----:B------:R-:W3:Y:S01]  /*171f0*/  @P1 LDC R11, c[0x0][0xbf0] ;  /* 0x0002fc00ff0b1b82 */ /* 0x000ee20000000800 */
[----:B--2---:R-:W-:Y:S05]  /*17200*/  @P2 BRA `(.L_x_646) ;  /* 0x0000000000102947 */ /* 0x004fea0003800000 */
[----:B------:R-:W-:Y:S05]  /*17210*/  @!P0 BRA `(.L_x_646) ;  /* 0x00000000000c8947 */ /* 0x000fea0003800000 */
[----:B------:R-:W2:Y:S04]  /*17220*/  LDG.E R4, desc[UR60][R8.64] ;  /* 0x0000003c08047981 */ /* 0x000ea8000c1e1900 */
[----:B-----5:R-:W2:Y:S02]  /*17230*/  LDG.E R7, desc[UR60][R8.64+0x4] ;  /* 0x0000043c08077981 */ /* 0x020ea4000c1e1900 */
[----:B--2---:R-:W-:-:S07]  /*17240*/  IMAD.IADD R7, R7, 0x1, -R4 ;  /* 0x0000000107077824 */ /* 0x004fce00078e0a04 */
.L_x_646:
[----:B------:R-:W-:Y:S01]  /*17250*/  SHF.R.S32.HI R54, RZ, 0x1f, R185 ;  /* 0x0000001fff367819 */ /* 0x000fe200000114b9 */
[----:B------:R-:W-:Y:S01]  /*17260*/  ULDC.64 UR4, c[0x0][0xb90] ;  /* 0x0002e40000047ab9 */ /* 0x000fe20000000a00 */
[C---:B------:R-:W-:Y:S01]  /*17270*/  LEA R15, R190.reuse, R228, 0x7 ;  /* 0x000000e4be0f7211 */ /* 0x040fe200078e38ff */
[----:B------:R-:W-:Y:S01]  /*17280*/  IMAD R14, R190, 0x80, R226 ;  /* 0x00000080be0e7824 */ /* 0x000fe200078e02e2 */
[----:B-----5:R-:W-:Y:S01]  /*17290*/  SHF.R.S32.HI R49, RZ, 0x1f, R48 ;  /* 0x0000001fff317819 */ /* 0x020fe20000011430 */
[----:B------:R-:W-:Y:S01]  /*172a0*/  IMAD R4, R54, UR4, RZ ;  /* 0x0000000436047c24 */ /* 0x000fe2000f8e02ff */
[----:B------:R-:W-:Y:S01]  /*172b0*/  SEL R193, R193, RZ, !P0 ;  /* 0x000000ffc1c17207 */ /* 0x000fe20004000000 */
[----:B-1----:R-:W-:Y:S01]  /*172c0*/  @P1 IMAD.HI.U32 R6, R15, R10, RZ ;  /* 0x0000000a0f061227 */ /* 0x002fe200078e00ff */
[----:B------:R-:W-:-:S03]  /*172d0*/  SEL R55, R188, RZ, !P0 ;  /* 0x000000ffbc377207 */ /* 0x000fc60004000000 */
[----:B------:R-:W-:Y:S01]  /*172e0*/  IMAD.MOV.U32 R9, RZ, RZ, R15 ;  /* 0x000000ffff097224 */ /* 0x000fe200078e000f */
[----:B---3--:R-:W-:Y:S01]  /*172f0*/  @P1 SHF.R.U32.HI R9, RZ, R11, R6 ;  /* 0x0000000bff091219 */ /* 0x008fe20000011606 */
[C---:B------:R-:W-:Y:S02]  /*17300*/  IMAD R13, R185.reuse, UR5, R4 ;  /* 0x00000005b90d7c24 */ /* 0x040fe4000f8e0204 */
[----:B------:R-:W-:Y:S01]  /*17310*/  IMAD.WIDE.U32 R4, R185, UR4, R48 ;  /* 0x00000004b9047c25 */ /* 0x000fe2000f8e0030 */
[----:B------:R-:W-:-:S03]  /*17320*/  ULDC.64 UR4, c[0x0][0xb98] ;  /* 0x0002e60000047ab9 */ /* 0x000fc60000000a00 */
[----:B------:R-:W-:Y:S02]  /*17330*/  IMAD R11, R192, 0x40, R182 ;  /* 0x00000040c00b7824 */ /* 0x000fe400078e02b6 */
        /* <DEDUP_REMOVED lines=14> */
[----:B------:R-:W-:Y:S01]  /*17420*/  IMAD R57, R7, R28, RZ ;  /* 0x0000001c07397224 */ /* 0x000fe200078e02ff */
[----:B------:R-:W-:-:S02]  /*17430*/  IADD3.X R5, R13, R5, R8, P2, !PT ;  /* 0x000000050d057210 */ /* 0x000fc400017fe408 */
[----:B------:R-:W-:Y:S01]  /*17440*/  IADD3 R9, P3, R20, 0x2000, RZ ;  /* 0x0000200014097810 */ /* 0x000fe20007f7e0ff */
[----:B------:R-:W-:Y:S01]  /*17450*/  IMAD R6, R6, UR4, RZ ;  /* 0x0000000406067c24 */ /* 0x000fe2000f8e02ff */
[C---:B------:R-:W-:Y:S01]  /*17460*/  IADD3 R25, P2, R20.reuse, 0x3000, RZ ;  /* 0x0000300014197810 */ /* 0x040fe20007f5e0ff */
[----:B------:R-:W-:Y:S01]  /*17470*/  IMAD.WIDE.U32 R4, R11, UR4, R4 ;  /* 0x000000040b047c25 */ /* 0x000fe2000f8e0004 */
[----:B------:R-:W-:Y:S02]  /*17480*/  LOP3.LUT R12, R9, 0x380, RZ, 0xc0, !PT ;  /* 0x00000380090c7812 */ /* 0x000fe400078ec0ff */
[----:B------:R-:W-:Y:S01]  /*17490*/  IADD3 R15, P0, R20, 0x1000, RZ ;  /* 0x00001000140f7810 */ /* 0x000fe20007f1e0ff */
[----:B------:R-:W-:Y:S01]  /*174a0*/  IMAD R13, R11, UR5, R6 ;  /* 0x000000050b0d7c24 */ /* 0x000fe2000f8e0206 */
[----:B------:R-:W-:Y:S01]  /*174b0*/  ULDC.64 UR4, c[0x0][0xb50] ;  /* 0x0002d40000047ab9 */ /* 0x000fe20000000a00 */
[----:B------:R-:W-:Y:S02]  /*174c0*/  SHF.R.U64 R12, R12, 0x3, RZ ;  /* 0x000000030c0c7819 */ /* 0x000fe400000012ff */
[----:B------:R-:W-:Y:S01]  /*174d0*/  IMAD.IADD R5, R5, 0x1, R13 ;  /* 0x0000000105057824 */ /* 0x000fe200078e020d */
[----:B------:R-:W-:Y:S01]  /*174e0*/  LEA R6, P4, R4, UR4, 0x2 ;  /* 0x0000000404067c11 */ /* 0x000fe2000f8810ff */
[----:B------:R-:W-:Y:S01]  /*174f0*/  IMAD.X R13, RZ, RZ, R21, P3 ;  /* 0x000000ffff0d7224 */ /* 0x000fe200018e0615 */
[----:B------:R-:W-:-:S02]  /*17500*/  LOP3.LUT R24, R25, 0x380, RZ, 0xc0, !PT ;  /* 0x0000038019187812 */ /* 0x000fc400078ec0ff */
[----:B------:R-:W-:Y:S01]  /*17510*/  LEA.HI.X R10, R4, UR5, R5, 0x2, P4 ;  /* 0x00000005040a7c11 */ /* 0x000fe2000a0f1405 */
[----:B------:R-:W-:Y:S01]  /*17520*/  SHFL.IDX PT, R50, R6, RZ, 0x1c1f ;  /* 0x001c1fff06327589 */ /* 0x000fe200000e0000 */
[----:B------:R-:W-:Y:S01]  /*17530*/  LOP3.LUT R12, R12, R9, RZ, 0x3c, !PT ;  /* 0x000000090c0c7212 */ /* 0x000fe200078e3cff */
[--C-:B------:R-:W-:Y:S01]  /*17540*/  IMAD.X R9, RZ, RZ, R21.reuse, P0 ;  /* 0x000000ffff097224 */ /* 0x100fe200000e0615 */
[----:B------:R-:W-:Y:S01]  /*17550*/  SHF.R.U64 R24, R24, 0x3, RZ ;  /* 0x0000000318187819 */ /* 0x000fe200000012ff */
[----:B------:R-:W1:Y:S01]  /*17560*/  SHFL.IDX PT, R51, R10, RZ, 0x1c1f ;  /* 0x001c1fff0a337589 */ /* 0x000e6200000e0000 */
[----:B------:R-:W-:Y:S01]  /*17570*/  LOP3.LUT P0, RZ, R196, 0x3, RZ, 0xc0, !PT ;  /* 0x00000003c4ff7812 */ /* 0x000fe2000780c0ff */
[----:B------:R-:W-:Y:S01]  /*17580*/  ULDC.64 UR4, c[0x0][0xaa0] ;  /* 0x0002a80000047ab9 */ /* 0x000fe20000000a00 */
[----:B------:R-:W-:Y:S01]  /*17590*/  LOP3.LUT R24, R24, R25, RZ, 0x3c, !PT ;  /* 0x0000001918187212 */ /* 0x000fe200078e3cff */
[----:B------:R-:W-:Y:S01]  /*175a0*/  SHFL.IDX PT, R52, R6, 0x1, 0x1c1f ;  /* 0x003c1f0006347f89 */ /* 0x000fe200000e0000 */
[----:B------:R-:W-:Y:S01]  /*175b0*/  IMAD.X R25, RZ, RZ, R21, P2 ;  /* 0x000000ffff197224 */ /* 0x000fe200010e0615 */
[----:B------:R-:W-:-:S02]  /*175c0*/  IADD3 R4, R14, 0x8, RZ ;  /* 0x000000080e047810 */ /* 0x000fc40007ffe0ff */
[----:B------:R-:W2:Y:S01]  /*175d0*/  SHFL.IDX PT, R53, R10, 0x1, 0x1c1f ;  /* 0x003c1f000a357f89 */ /* 0x000ea200000e0000 */
[-C--:B------:R-:W-:Y:S02]  /*175e0*/  ISETP.GE.OR P2, PT, R14, R57.reuse, P0 ;  /* 0x000000390e00720c */ /* 0x080fe40000746670 */
[----:B------:R-:W-:Y:S02]  /*175f0*/  ISETP.GE.OR P0, PT, R4, R57, P0 ;  /* 0x000000390400720c */ /* 0x000fe40000706670 */
[C---:B------:R-:W-:Y:S02]  /*17600*/  IADD3 R5, P3, R20.reuse, 0x7000, RZ ;  /* 0x0000700014057810 */ /* 0x040fe40007f7e0ff */
[C---:B------:R-:W-:Y:S02]  /*17610*/  IADD3 R41, P4, R20.reuse, 0x6000, RZ ;  /* 0x0000600014297810 */ /* 0x040fe40007f9e0ff */
[----:B------:R-:W-:Y:S01]  /*17620*/  LOP3.LUT R7, R20, 0x380, RZ, 0xc0, !PT ;  /* 0x0000038014077812 */ /* 0x000fe200078ec0ff */
[----:B------:R-:W-:Y:S01]  /*17630*/  IMAD.X R45, RZ, RZ, R21, P3 ;  /* 0x000000ffff2d7224 */ /* 0x000fe200018e0615 */
[----:B------:R-:W-:-:S02]  /*17640*/  LOP3.LUT R4, R5, 0x380, RZ, 0xc0, !PT ;  /* 0x0000038005047812 */ /* 0x000fc400078ec0ff */
[----:B------:R-:W-:Y:S02]  /*17650*/  LOP3.LUT R36, R37, 0x380, RZ, 0xc0, !PT ;  /* 0x0000038025247812 */ /* 0x000fe400078ec0ff */
[----:B------:R-:W-:Y:S01]  /*17660*/  LOP3.LUT R40, R41, 0x380, RZ, 0xc0, !PT ;  /* 0x0000038029287812 */ /* 0x000fe200078ec0ff */
[----:B-1----:R1:W-:Y:S01]  /*17670*/  @!P2 ST.E desc[UR60][R50.64], R0 ;  /* 0x000000003200a985 */ /* 0x0023e2000c10193c */
[----:B------:R-:W-:Y:S02]  /*17680*/  SHF.R.U64 R7, R7, 0x3, RZ ;  /* 0x0000000307077819 */ /* 0x000fe400000012ff */
[----:B------:R-:W-:Y:S02]  /*17690*/  SHF.R.U64 R4, R4, 0x3, RZ ;  /* 0x0000000304047819 */ /* 0x000fe400000012ff */
[----:B------:R-:W-:Y:S02]  /*176a0*/  SHF.R.U64 R32, R32, 0x3, RZ ;  /* 0x0000000320207819 */ /* 0x000fe400000012ff */
[----:B------:R-:W-:Y:S01]  /*176b0*/  SHF.R.U64 R36, R36, 0x3, RZ ;  /* 0x0000000324247819 */ /* 0x000fe200000012ff */
[----:B--2---:R2:W-:Y:S01]  /*176c0*/  @!P0 ST.E desc[UR60][R52.64], R3 ;  /* 0x0000000334008985 */ /* 0x0045e2000c10193c */
[----:B------:R-:W-:-:S02]  /*176d0*/  SHF.R.U64 R40, R40, 0x3, RZ ;  /* 0x0000000328287819 */ /* 0x000fc400000012ff */
[----:B------:R-:W-:Y:S01]  /*176e0*/  LOP3.LUT R20, R7, R20, RZ, 0x3c, !PT ;  /* 0x0000001407147212 */ /* 0x000fe200078e3cff */
[----:B-1----:R-:W1:Y:S01]  /*176f0*/  @P1 LDC R51, c[0x0][0xbec] ;  /* 0x0002fb00ff331b82 */ /* 0x002e620000000800 */
[----:B------:R-:W-:Y:S01]  /*17700*/  LOP3.LUT R32, R32, R33, RZ, 0x3c, !PT ;  /* 0x0000002120207212 */ /* 0x000fe200078e3cff */
[--C-:B------:R-:W-:Y:S01]  /*17710*/  IMAD.X R33, RZ, RZ, R21.reuse, P6 ;  /* 0x000000ffff217224 */ /* 0x100fe200030e0615 */
[----:B------:R-:W-:Y:S01]  /*17720*/  LOP3.LUT R36, R36, R37, RZ, 0x3c, !PT ;  /* 0x0000002524247212 */ /* 0x000fe200078e3cff */
[--C-:B------:R-:W-:Y:S01]  /*17730*/  IMAD.X R37, RZ, RZ, R21.reuse, P5 ;  /* 0x000000ffff257224 */ /* 0x100fe200028e0615 */
[----:B------:R-:W-:Y:S01]  /*17740*/  LOP3.LUT R40, R40, R41, RZ, 0x3c, !PT ;  /* 0x0000002928287212 */ /* 0x000fe200078e3cff */
[----:B------:R-:W-:Y:S01]  /*17750*/  IMAD.X R41, RZ, RZ, R21, P4 ;  /* 0x000000ffff297224 */ /* 0x000fe200020e0615 */
[----:B------:R-:W-:Y:S01]  /*17760*/  LOP3.LUT R44, R4, R5, RZ, 0x3c, !PT ;  /* 0x00000005042c7212 */ /* 0x000fe200078e3cff */
[----:B--2---:R-:W-:Y:S01]  /*17770*/  IMAD R3, R49, UR4, RZ ;  /* 0x0000000431037c24 */ /* 0x004fe2000f8e02ff */
[----:B------:R2:W5:Y:S01]  /*17780*/  LD.E.128 R4, desc[UR60][R20.64] ;  /* 0x0000003c14047980 */ /* 0x000562000c101d00 */
[----:B------:R-:W3:Y:S01]  /*17790*/  @P1 LDC R49, c[0x0][0xbf0] ;  /* 0x0002fc00ff311b82 */ /* 0x000ee20000000800 */
[----:B------:R-:W-:Y:S01]  /*177a0*/  LOP3.LUT R8, R15, 0x380, RZ, 0xc0, !PT ;  /* 0x000003800f087812 */ /* 0x000fe200078ec0ff */
[----:B------:R-:W-:Y:S01]  /*177b0*/  IMAD R3, R48, UR5, R3 ;  /* 0x0000000530037c24 */ /* 0x000fe2000f8e0203 */
[----:B------:R-:W5:Y:S02]  /*177c0*/  LD.E.128 R24, desc[UR60][R24.64] ;  /* 0x0000003c18187980 */ /* 0x000f64000c101d00 */
[----:B------:R-:W-:-:S02]  /*177d0*/  SHF.R.U64 R8, R8, 0x3, RZ ;  /* 0x0000000308087819 */ /* 0x000fc400000012ff */
[----:B------:R-:W5:Y:S01]  /*177e0*/  LD.E.128 R32, desc[UR60][R32.64] ;  /* 0x0000003c20207980 */ /* 0x000f62000c101d00 */
[----:B--2---:R-:W-:Y:S01]  /*177f0*/  IMAD.WIDE.U32 R20, R48, UR4, RZ ;  /* 0x0000000430147c25 */ /* 0x004fe2000f8e00ff */
[----:B------:R-:W-:Y:S01]  /*17800*/  ULDC.64 UR4, c[0x0][0xae8] ;  /* 0x0002ba0000047ab9 */ /* 0x000fe20000000a00 */
[----:B------:R-:W-:Y:S01]  /*17810*/  LOP3.LUT R8, R8, R15, RZ, 0x3c, !PT ;  /* 0x0000000f08087212 */ /* 0x000fe200078e3cff */
[----:B------:R-:W5:Y:S01]  /*17820*/  LD.E.128 R36, desc[UR60][R36.64] ;  /* 0x0000003c24247980 */ /* 0x000f62000c101d00 */
[----:B------:R-:W-:Y:S01]  /*17830*/  IMAD.IADD R21, R21, 0x1, R3 ;  /* 0x0000000115157824 */ /* 0x000fe200078e0203 */
[----:B------:R-:W-:Y:S01]  /*17840*/  LEA R3, R184, R192, 0x5 ;  /* 0x000000c0b8037211 */ /* 0x000fe200078e28ff */
[----:B------:R-:W-:Y:S01]  /*17850*/  IMAD R0, R54, UR4, RZ ;  /* 0x0000000436007c24 */ /* 0x000fe2000f8e02ff */
[----:B------:R-:W5:Y:S03]  /*17860*/  LD.E.128 R12, desc[UR60][R12.64] ;  /* 0x0000003c0c0c7980 */ /* 0x000f66000c101d00 */
[----:B------:R-:W-:Y:S01]  /*17870*/  IMAD R50, R190, 0x80, R3 ;  /* 0x00000080be327824 */ /* 0x000fe200078e0203 */
[----:B------:R-:W5:Y:S01]  /*17880*/  LD.E.128 R8, desc[UR60][R8.64] ;  /* 0x0000003c08087980 */ /* 0x000f62000c101d00 */
[----:B------:R-:W-:-:S02]  /*17890*/  IMAD R3, R185, UR5, R0 ;  /* 0x00000005b9037c24 */ /* 0x000fc4000f8e0200 */
[----:B------:R-:W-:Y:S01]  /*178a0*/  IMAD.WIDE.U32 R20, R185, UR4, R20 ;  /* 0x00000004b9147c25 */ /* 0x000fe2000f8e0014 */
[----:B------:R-:W-:Y:S01]  /*178b0*/  ULDC.64 UR4, c[0x0][0xaf0] ;  /* 0x0002bc0000047ab9 */ /* 0x000fe20000000a00 */
[----:B------:R-:W5:Y:S02]  /*178c0*/  LD.E.128 R40, desc[UR60][R40.64] ;  /* 0x0000003c28287980 */ /* 0x000f64000c101d00 */
[----:B-1----:R-:W-:Y:S02]  /*178d0*/  @P1 IMAD.HI.U32 R0, R50, R51, RZ ;  /* 0x0000003332001227 */ /* 0x002fe400078e00ff */
[----:B------:R-:W5:Y:S02]  /*178e0*/  LD.E.128 R44, desc[UR60][R44.64] ;  /* 0x0000003c2c2c7980 */ /* 0x000f64000c101d00 */
[----:B------:R-:W-:Y:S02]  /*178f0*/  IMAD.IADD R21, R21, 0x1, R3 ;  /* 0x0000000115157824 */ /* 0x000fe400078e0203 */
[----:B------:R-:W-:Y:S01]  /*17900*/  IMAD.MOV.U32 R3, RZ, RZ, R50 ;  /* 0x000000ffff037224 */ /* 0x000fe200078e0032 */
[----:B---3--:R-:W-:Y:S01]  /*17910*/  @P1 SHF.R.U32.HI R3, RZ, R49, R0 ;  /* 0x00000031ff031219 */ /* 0x008fe20000011600 */
[----:B------:R-:W-:Y:S01]  /*17920*/  IMAD R48, R193, UR4, RZ ;  /* 0x00000004c1307c24 */ /* 0x000fe2000f8e02ff */
[----:B------:R-:W-:Y:S01]  /*17930*/  @!PT LDS RZ, [RZ] ;  /* 0x00000000fffff984 */ /* 0x000fe20000000800 */
[----:B------:R-:W-:Y:S01]  /*17940*/  @!PT LDS RZ, [RZ] ;  /* 0x00000000fffff984 */ /* 0x000fe20000000800 */
[----:B------:R-:W-:Y:S01]  /*17950*/  @!PT LDS RZ, [RZ] ;  /* 0x00000000fffff984 */ /* 0x000fe20000000800 */
[----:B------:R-:W-:Y:S01]  /*17960*/  @!PT LDS RZ, [RZ] ;  /* 0x00000000fffff984 */ /* 0x000fe20000000800 */
[----:B------:R1:W-:Y:S06]  /*17970*/  MEMBAR.ALL.CTA ;  /* 0x0000000000007992 */ /* 0x0003ec0000008000 */
[----:B-1----:R-:W1:Y:S01]  /*17980*/  FENCE.VIEW.ASYNC.S ;  /* 0x00000000000073c6 */ /* 0x002e620000000000 */
        /* <DEDUP_REMOVED lines=12> */
[----:B------:R-:W-:Y:S02]  /*17a50*/  IMAD R50, R190, 0x80, R192 ;  /* 0x00000080be327824 */ /* 0x000fe400078e02c0 */
[----:B------:R-:W-:Y:S02]  /*17a60*/  IMAD.IADD R21, R21, 0x1, R51 ;  /* 0x0000000115157824 */ /* 0x000fe400078e0233 */
[----:B------:R-:W-:Y:S01]  /*17a70*/  IMAD R28, R0, UR4, RZ ;  /* 0x00000004001c7c24 */ /* 0x000fe2000f8e02ff */
[C---:B------:R-:W-:Y:S01]  /*17a80*/  IADD3 R0, R50.reuse, 0x20, RZ ;  /* 0x0000002032007810 */ /* 0x040fe20007ffe0ff */
[----:B------:R-:W-:Y:S01]  /*17a90*/  IMAD.WIDE.U32 R20, R49, UR4, R20 ;  /* 0x0000000431147c25 */ /* 0x000fe2000f8e0014 */
[----:B------:R-:W-:-:S03]  /*17aa0*/  ISETP.GE.AND P2, PT, R50, R57, PT ;  /* 0x000000393200720c */ /* 0x000fc60003f46270 */
[----:B------:R-:W-:Y:S01]  /*17ab0*/  IMAD R51, R49, UR5, R28 ;  /* 0x0000000531337c24 */ /* 0x000fe2000f8e021c */
[-C--:B------:R-:W-:Y:S01]  /*17ac0*/  ISETP.GE.AND P0, PT, R0, R57.reuse, PT ;  /* 0x000000390000720c */ /* 0x080fe20003f06270 */
[----:B------:R-:W-:Y:S01]  /*17ad0*/  VIADD R0, R2, 0x2a820 ;  /* 0x0002a82002007836 */ /* 0x000fe20000000000 */
[----:B------:R-:W-:Y:S01]  /*17ae0*/  ULDC.64 UR4, c[0x0][0xa80] ;  /* 0x0002a00000047ab9 */ /* 0x000fe20000000a00 */
[----:B------:R-:W-:Y:S01]  /*17af0*/  VIADD R3, R50, 0x40 ;  /* 0x0000004032037836 */ /* 0x000fe20000000000 */
[C---:B------:R-:W-:Y:S01]  /*17b00*/  LEA R28, P3, R20.reuse, UR4, 0x1 ;  /* 0x00000004141c7c11 */ /* 0x040fe2000f8608ff */
[----:B------:R-:W-:Y:S01]  /*17b10*/  IMAD.IADD R21, R21, 0x1, R51 ;  /* 0x0000000115157824 */ /* 0x000fe200078e0233 */
[----:B------:R-:W-:Y:S02]  /*17b20*/  PRMT R0, RZ, 0x654, R0 ;  /* 0x00000654ff007816 */ /* 0x000fe40000000000 */
[----:B------:R-:W-:Y:S02]  /*17b30*/  ISETP.GE.AND P1, PT, R3, R57, PT ;  /* 0x000000390300720c */ /* 0x000fe40003f26270 */
[----:B------:R-:W-:Y:S01]  /*17b40*/  LEA.HI.X R3, R20, UR5, R21, 0x1, P3 ;  /* 0x0000000514037c11 */ /* 0x000fe200098f0c15 */
[----:B-1----:R1:W-:Y:S01]  /*17b50*/  SYNCS.ARRIVE.TRANS64.RED.A1T0 RZ, [R0+URZ], RZ ;  /* 0x000000ff00ff79a7 */ /* 0x0023e2000810043f */
[----:B------:R2:W3:Y:S01]  /*17b60*/  SHFL.IDX PT, R48, R28, RZ, 0x181f ;  /* 0x00181fff1c307589 */ /* 0x0004e200000e0000 */
[----:B------:R-:W-:Y:S01]  /*17b70*/  BSSY B1, `(.L_x_647) ;  /* 0x000000e000017945 */ /* 0x000fe20003800000 */
[----:B------:R-:W-:-:S02]  /*17b80*/  SHF.R.S32.HI R56, RZ, 0x1f, R183 ;  /* 0x0000001fff387819 */ /* 0x000fc400000114b7 */
[----:B------:R-:W-:Y:S01]  /*17b90*/  SHF.R.S32.HI R58, RZ, 0x1f, R182 ;  /* 0x0000001fff3a7819 */ /* 0x000fe200000114b6 */
[----:B-1----:R2:W1:Y:S01]  /*17ba0*/  SHFL.IDX PT, R0, R3, RZ, 0x181f ;  /* 0x00181fff03007589 */ /* 0x00246200000e0000 */
[----:B------:R-:W-:Y:S05]  /*17bb0*/  @P2 BRA `(.L_x_648) ;  /* 0x0000000000242947 */ /* 0x000fea0003800000 */
[----:B------:R-:W-:Y:S02]  /*17bc0*/  ULDC UR4, c[0x0][0xac8] ;  /* 0x0002b20000047ab9 */ /* 0x000fe40000000800 */
[----:B------:R-:W-:Y:S02]  /*17bd0*/  ISETP.GE.AND P2, PT, R182, UR4, PT ;  /* 0x00000004b6007c0c */ /* 0x000fe4000bf46270 */
[----:B------:R-:W-:-:S11]  /*17be0*/  ISETP.GE.AND P3, PT, R183, UR4, PT ;  /* 0x00000004b7007c0c */ /* 0x000fd6000bf66270 */
[CC--:B---3--:R-:W-:Y:S02]  /*17bf0*/  @!P2 LEA R20, P4, R182.reuse, R48.reuse, 0x1 ;  /* 0x00000030b614a211 */ /* 0x0c8fe400078808ff */
[C---:B------:R-:W-:Y:S02]  /*17c00*/  @!P3 LEA R48, P5, R183.reuse, R48, 0x1 ;  /* 0x00000030b730b211 */ /* 0x040fe400078a08ff */
[-C--:B-1----:R-:W-:Y:S02]  /*17c10*/  @!P2 LEA.HI.X R21, R182, R0.reuse, R58, 0x1, P4 ;  /* 0x00000000b615a211 */ /* 0x082fe400020f0c3a */
[----:B------:R-:W-:-:S03]  /*17c20*/  @!P3 LEA.HI.X R49, R183, R0, R56, 0x1, P5 ;  /* 0x00000000b731b211 */ /* 0x000fc600028f0c38 */
[----:B-----5:R4:W-:Y:S04]  /*17c30*/  @!P2 ST.E.128 desc[UR60][R20.64], R4 ;  /* 0x000000041400a985 */ /* 0x0209e8000c101d3c */
[----:B------:R4:W-:Y:S02]  /*17c40*/  @!P3 ST.E.128 desc[UR60][R48.64], R32 ;  /* 0x000000203000b985 */ /* 0x0009e4000c101d3c */
.L_x_648:
[----:B------:R-:W-:Y:S05]  /*17c50*/  BSYNC B1 ;  /* 0x0000000000017941 */ /* 0x000fea0003800000 */
.L_x_647:
[----:B-1----:R1:W0:Y:S01]  /*17c60*/  SHFL.IDX PT, R0, R3, 0x1, 0x181f ;  /* 0x00381f0003007f89 */ /* 0x00222200000e0000 */
[----:B------:R-:W-:Y:S03]  /*17c70*/  BSSY B1, `(.L_x_649) ;  /* 0x000000c000017945 */ /* 0x000fe60003800000 */
[----:B----45:R1:W4:Y:S01]  /*17c80*/  SHFL.IDX PT, R6, R28, 0x1, 0x181f ;  /* 0x00381f001c067f89 */ /* 0x03032200000e0000 */
[----:B------:R-:W-:Y:S05]  /*17c90*/  @P0 BRA `(.L_x_650) ;  /* 0x0000000000240947 */ /* 0x000fea0003800000 */
[----:B------:R-:W-:Y:S02]  /*17ca0*/  ULDC UR4, c[0x0][0xac8] ;  /* 0x0002b20000047ab9 */ /* 0x000fe40000000800 */
[----:B------:R-:W-:Y:S02]  /*17cb0*/  ISETP.GE.AND P3, PT, R182, UR4, PT ;  /* 0x00000004b6007c0c */ /* 0x000fe4000bf66270 */
[----:B------:R-:W-:-:S11]  /*17cc0*/  ISETP.GE.AND P4, PT, R183, UR4, PT ;  /* 0x00000004b7007c0c */ /* 0x000fd6000bf86270 */
[CC--:B----4-:R-:W-:Y:S02]  /*17cd0*/  @!P3 LEA R4, P0, R182.reuse, R6.reuse, 0x1 ;  /* 0x00000006b604b211 */ /* 0x0d0fe400078008ff */
[C---:B------:R-:W-:Y:S02]  /*17ce0*/  @!P4 LEA R6, P2, R183.reuse, R6, 0x1 ;  /* 0x00000006b706c211 */ /* 0x040fe400078408ff */
[-C--:B0-----:R-:W-:Y:S02]  /*17cf0*/  @!P3 LEA.HI.X R5, R182, R0.reuse, R58, 0x1, P0 ;  /* 0x00000000b605b211 */ /* 0x081fe400000f0c3a */
[----:B------:R-:W-:-:S03]  /*17d00*/  @!P4 LEA.HI.X R7, R183, R0, R56, 0x1, P2 ;  /* 0x00000000b707c211 */ /* 0x000fc600010f0c38 */
[----:B------:R0:W-:Y:S04]  /*17d10*/  @!P3 ST.E.128 desc[UR60][R4.64], R8 ;  /* 0x000000080400b985 */ /* 0x0001e8000c101d3c */
[----:B------:R0:W-:Y:S02]  /*17d20*/  @!P4 ST.E.128 desc[UR60][R6.64], R36 ;  /* 0x000000240600c985 */ /* 0x0001e4000c101d3c */
.L_x_650:
[----:B------:R-:W-:Y:S05]  /*17d30*/  BSYNC B1 ;  /* 0x0000000000017941 */ /* 0x000fea0003800000 */
.L_x_649:
[----:B0-----:R0:W0:Y:S01]  /*17d40*/  SHFL.IDX PT, R0, R3, 0x2, 0x181f ;  /* 0x00581f0003007f89 */ /* 0x00102200000e0000 */
[----:B------:R-:W-:Y:S03]  /*17d50*/  BSSY B1, `(.L_x_651) ;  /* 0x000000c000017945 */ /* 0x000fe60003800000 */
[----:B----4-:R4:W0:Y:S01]  /*17d60*/  SHFL.IDX PT, R6, R28, 0x2, 0x181f ;  /* 0x00581f001c067f89 */ /* 0x01082200000e0000 */
        /* <DEDUP_REMOVED lines=8> */
[----:B------:R0:W-:Y:S04]  /*17df0*/  @!P2 ST.E.128 desc[UR60][R4.64], R12 ;  /* 0x0000000c0400a985 */ /* 0x0001e8000c101d3c */
[----:B------:R0:W-:Y:S02]  /*17e00*/  @!P3 ST.E.128 desc[UR60][R6.64], R40 ;  /* 0x000000280600b985 */ /* 0x0001e4000c101d3c */
.L_x_652:
[----:B------:R-:W-:Y:S05]  /*17e10*/  BSYNC B1 ;  /* 0x0000000000017941 */ /* 0x000fea0003800000 */
.L_x_651:
[----:B0-----:R-:W-:Y:S01]  /*17e20*/  VIADD R0, R50, 0x60 ;  /* 0x0000006032007836 */ /* 0x001fe20000000000 */
[----:B-12---:R-:W0:Y:S04]  /*17e30*/  SHFL.IDX PT, R3, R3, 0x3, 0x181f ;  /* 0x00781f0003037f89 */ /* 0x006e2800000e0000 */
[----:B------:R-:W-:Y:S01]  /*17e40*/  ISETP.GE.AND P0, PT, R0, R57, PT ;  /* 0x000000390000720c */ /* 0x000fe20003f06270 */
[----:B----4-:R-:W1:-:S12]  /*17e50*/  SHFL.IDX PT, R28, R28, 0x3, 0x181f ;  /* 0x00781f001c1c7f89 */ /* 0x010e5800000e0000 */
[----:B------:R-:W-:Y:S05]  /*17e60*/  @P0 BRA `(.L_x_653) ;  /* 0x0000000800ec0947 */ /* 0x000fea0003800000 */
[----:B------:R-:W-:Y:S02]  /*17e70*/  ULDC UR4, c[0x0][0xac8] ;  /* 0x0002b20000047ab9 */ /* 0x000fe40000000800 */
[----:B------:R-:W-:-:S13]  /*17e80*/  ISETP.GE.AND P1, PT, R182, UR4, PT ;  /* 0x00000004b6007c0c */ /* 0x000fda000bf26270 */
[----:B-1----:R-:W-:-:S04]  /*17e90*/  @!P1 LEA R4, P0, R182, R28, 0x1 ;  /* 0x0000001cb6049211 */ /* 0x002fc800078008ff */
        /* <DEDUP_REMOVED lines=8> */
.L_x_645:
[----:B------:R-:W-:Y:S01]  /*17f20*/  ULDC.64 UR4, c[0x0][0xc00] ;  /* 0x0003000000047ab9 */ /* 0x000fe20000000a00 */
[----:B------:R-:W-:Y:S01]  /*17f30*/  IMAD.MOV.U32 R3, RZ, RZ, RZ ;  /* 0x000000ffff037224 */ /* 0x000fe200078e00ff */
[----:B------:R-:W-:Y:S01]  /*17f40*/  ISETP.NE.U32.AND P0, PT, RZ, UR4, PT ;  /* 0x00000004ff007c0c */ /* 0x000fe2000bf05070 */
[----:B------:R-:W2:Y:S01]  /*17f50*/  LDC R25, c[0x0][0xbe8] ;  /* 0x0002fa00ff197b82 */ /* 0x000ea20000000800 */
[----:B------:R-:W-:Y:S02]  /*17f60*/  IADD3 R4, P1, R186, UR4, RZ ;  /* 0x00000004ba047c10 */ /* 0x000fe4000ff3e0ff */
[----:B------:R-:W-:Y:S02]  /*17f70*/  ISETP.NE.AND.EX P0, PT, RZ, UR5, PT, P0 ;  /* 0x00000005ff007c0c */ /* 0x000fe4000bf05300 */
[----:B------:R-:W-:Y:S01]  /*17f80*/  IADD3.X R5, R187, UR5, RZ, P1, !PT ;  /* 0x00000005bb057c10 */ /* 0x000fe20008ffe4ff */
[----:B------:R-:W-:Y:S02]  /*17f90*/  ULDC.64 UR4, c[0x0][0xc08] ;  /* 0x0003020000047ab9 */ /* 0x000fe40000000a00 */
[----:B------:R-:W-:-:S04]  /*17fa0*/  ISETP.NE.U32.AND P1, PT, RZ, UR4, PT ;  /* 0x00000004ff007c0c */ /* 0x000fc8000bf25070 */
[----:B------:R-:W-:-:S04]  /*17fb0*/  ISETP.NE.AND.EX P1, PT, RZ, UR5, PT, P1 ;  /* 0x00000005ff007c0c */ /* 0x000fc8000bf25310 */
[----:B------:R3:W5:Y:S09]  /*17fc0*/  @P0 LDG.E R3, desc[UR60][R4.64] ;  /* 0x0000003c04030981 */ /* 0x000772000c1e1900 */
[----:B------:R-:W-:Y:S01]  /*17fd0*/  @P1 IADD3 R186, P2, R186, UR4, RZ ;  /* 0x00000004baba1c10 */ /* 0x000fe2000ff5e0ff */
[----:B------:R-:W-:-:S02]  /*17fe0*/  ULDC UR4, c[0x0][0xa88] ;  /* 0x0002a20000047ab9 */ /* 0x000fc40000000800 */
[----:B------:R-:W-:Y:S01]  /*17ff0*/  IMAD.U32 R0, RZ, RZ, UR4 ;  /* 0x00000004ff007e24 */ /* 0x000fe2000f8e00ff */
[----:B------:R-:W-:-:S05]  /*18000*/  @P1 IADD3.X R187, R187, UR5, RZ, P2, !PT ;  /* 0x00000005bbbb1c10 */ /* 0x000fca00097fe4ff */
[----:B------:R3:W5:Y:S01]  /*18010*/  @P1 LDG.E R0, desc[UR60][R186.64] ;  /* 0x0000003cba001981 */ /* 0x000762000c1e1900 */
[----:B--2---:R-:W-:Y:S01]  /*18020*/  ISETP.NE.AND P2, PT, R25, 0x1, PT ;  /* 0x000000011900780c */ /* 0x004fe20003f45270 */
[----:B------:R-:W2:-:S12]  /*18030*/  S2R R6, SR_TID.X ;  /* 0x0000000000067919 */ /* 0x000e980000002100 */
[----:B------:R-:W0:Y:S08]  /*18040*/  @P2 LDC R14, c[0x0][0xbec] ;  /* 0x0002fb00ff0e2b82 */ /* 0x000e300000000800 */
[----:B------:R-:W0:Y:S01]  /*18050*/  @P2 LDC R27, c[0x0][0xbf0] ;  /* 0x0002fc00ff1b2b82 */ /* 0x000e220000000800 */
[----:B--2---:R-:W-:-:S05]  /*18060*/  VIADD R6, R6, 0xffffff80 ;  /* 0xffffff8006067836 */ /* 0x004fca0000000000 */
[----:B------:R-:W-:Y:S01]  /*18070*/  ISETP.GE.AND P3, PT, R6, 0x80, PT ;  /* 0x000000800600780c */ /* 0x000fe20003f66270 */
[----:B---3--:R-:W-:-:S12]  /*18080*/  @P1 BRA `(.L_x_654) ;  /* 0x0000000000101947 */ /* 0x008fd80003800000 */
[----:B------:R-:W-:Y:S05]  /*18090*/  @!P0 BRA `(.L_x_654) ;  /* 0x00000000000c8947 */ /* 0x000fea0003800000 */
[----:B------:R-:W2:Y:S04]  /*180a0*/  LDG.E R7, desc[UR60][R4.64] ;  /* 0x0000003c04077981 */ /* 0x000ea8000c1e1900 */
[----:B-----5:R-:W2:Y:S02]  /*180b0*/  LDG.E R0, desc[UR60][R4.64+0x4] ;  /* 0x0000043c04007981 */ /* 0x020ea4000c1e1900 */
[----:B--2---:R-:W-:-:S07]  /*180c0*/  IADD3 R0, -R7, R0, RZ ;  /* 0x0000000007007210 */ /* 0x004fce0007ffe1ff */
.L_x_654:
[----:B------:R-:W-:Y:S01]  /*180d0*/  BSSY B1, `(.L_x_655) ;  /* 0x000002e000017945 */ /* 0x000fe20003800000 */
[----:B------:R-:W-:Y:S02]  /*180e0*/  SHF.R.S32.HI R13, RZ, 0x1f, R185 ;  /* 0x0000001fff0d7819 */ /* 0x000fe400000114b9 */
[----:B------:R-:W-:Y:S02]  /*180f0*/  SEL R15, R188, RZ, !P0 ;  /* 0x000000ffbc0f7207 */ /* 0x000fe40004000000 */
[----:B------:R-:W-:Y:S02]  /*18100*/  SEL R193, R193, RZ, !P0 ;  /* 0x000000ffc1c17207 */ /* 0x000fe40004000000 */
[----:B-----5:R-:W-:Y:S01]  /*18110*/  SHF.R.S32.HI R10, RZ, 0x1f, R3 ;  /* 0x0000001fff0a7819 */ /* 0x020fe20000011403 */
[----:B------:R-:W-:Y:S06]  /*18120*/  @P3 BRA `(.L_x_656) ;  /* 0x0000000000a03947 */ /* 0x000fec0003800000 */
[----:B------:R-:W2:Y:S01]  /*18130*/  S2R R5, SR_TID.X ;  /* 0x0000000000057919 */ /* 0x000ea20000002100 */
[----:B------:R-:W3:Y:S01]  /*18140*/  LDC R11, c[0x0][0xbe8] ;  /* 0x0002fa00ff0b7b82 */ /* 0x000ee20000000800 */
[----:B--2---:R-:W-:Y:S02]  /*18150*/  IMAD R4, R190, 0x80, R5 ;  /* 0x00000080be047824 */ /* 0x004fe400078e0205 */
[----:B---3--:R-:W-:Y:S02]  /*18160*/  IMAD R5, R0, R11, RZ ;  /* 0x0000000b00057224 */ /* 0x008fe400078e02ff */
[----:B------:R-:W-:-:S05]  /*18170*/  VIADD R12, R4, 0xffffff80 ;  /* 0xffffff80040c7836 */ /* 0x000fca0000000000 */
[----:B------:R-:W-:-:S13]  /*18180*/  ISETP.GE.AND P0, PT, R12, R5, PT ;  /* 0x000000050c00720c */ /* 0x000fda0003f06270 */
[----:B------:R-:W-:Y:S05]  /*18190*/  @P0 BRA `(.L_x_656) ;  /* 0x0000000000840947 */ /* 0x000fea0003800000 */
[----:B------:R-:W-:Y:S01]  /*181a0*/  ISETP.NE.AND P0, PT, R11, 0x1, PT ;  /* 0x000000010b00780c */ /* 0x000fe20003f05270 */
[----:B------:R-:W-:Y:S01]  /*181b0*/  ULDC.64 UR4, c[0x0][0xb90] ;  /* 0x0002e40000047ab9 */ /* 0x000fe20000000a00 */
[----:B------:R-:W-:Y:S02]  /*181c0*/  IMAD.MOV.U32 R4, RZ, RZ, R3 ;  /* 0x000000ffff047224 */ /* 0x000fe400078e0003 */
[----:B------:R-:W-:Y:S02]  /*181d0*/  IMAD R8, R13, UR4, RZ ;  /* 0x000000040d087c24 */ /* 0x000fe4000f8e02ff */
[----:B------:R-:W-:Y:S02]  /*181e0*/  IMAD.MOV.U32 R5, RZ, RZ, R10 ;  /* 0x000000ffff057224 */ /* 0x000fe400078e000a */
[----:B------:R-:W-:Y:S02]  /*181f0*/  IMAD.MOV.U32 R7, RZ, RZ, R12 ;  /* 0x000000ffff077224 */ /* 0x000fe400078e000c */
[----:B------:R-:W-:-:S03]  /*18200*/  IMAD.WIDE.U32 R4, R185, UR4, R4 ;  /* 0x00000004b9047c25 */ /* 0x000fc6000f8e0004 */
[----:B------:R-:W2:Y:S08]  /*18210*/  @P0 LDC R9, c[0x0][0xbec] ;  /* 0x0002fb00ff090b82 */ /* 0x000eb00000000800 */
[----:B------:R-:W3:Y:S01]  /*18220*/  @P0 LDC R21, c[0x0][0xbf0] ;  /* 0x0002fc00ff150b82 */ /* 0x000ee20000000800 */
[----:B--2---:R-:W-:-:S04]  /*18230*/  @P0 IMAD.HI.U32 R6, R12, R9, RZ ;  /* 0x000000090c060227 */ /* 0x004fc800078e00ff */
[----:B------:R-:W-:Y:S01]  /*18240*/  IMAD R9, R185, UR5, R8 ;  /* 0x00000005b9097c24 */ /* 0x000fe2000f8e0208 */
[----:B------:R-:W-:Y:S01]  /*18250*/  ULDC.64 UR4, c[0x0][0xb98] ;  /* 0x0002e60000047ab9 */ /* 0x000fe20000000a00 */
[----:B---3--:R-:W-:Y:S02]  /*18260*/  @P0 SHF.R.U32.HI R7, RZ, R21, R6 ;  /* 0x00000015ff070219 */ /* 0x008fe40000011606 */
[----:B------:R-:W-:Y:S02]  /*18270*/  IMAD.IADD R5, R5, 0x1, R9 ;  /* 0x0000000105057824 */ /* 0x000fe400078e0209 */
[----:B------:R-:W-:Y:S02]  /*18280*/  IMAD R6, R193, UR4, RZ ;  /* 0x00000004c1067c24 */ /* 0x000fe4000f8e02ff */
[----:B------:R-:W-:Y:S02]  /*18290*/  IMAD.MOV R9, RZ, RZ, -R7 ;  /* 0x000000ffff097224 */ /* 0x000fe400078e0a07 */
[----:B------:R-:W-:-:S04]  /*182a0*/  IMAD.WIDE.U32 R4, R15, UR4, R4 ;  /* 0x000000040f047c25 */ /* 0x000fc8000f8e0004 */
[----:B------:R-:W-:Y:S01]  /*182b0*/  IMAD R9, R11, R9, R12 ;  /* 0x000000090b097224 */ /* 0x000fe200078e020c */
[----:B------:R-:W-:Y:S01]  /*182c0*/  SHF.R.S32.HI R11, RZ, 0x1f, R7 ;  /* 0x0000001fff0b7819 */ /* 0x000fe20000011407 */
[----:B------:R-:W-:Y:S01]  /*182d0*/  IMAD R8, R15, UR5, R6 ;  /* 0x000000050f087c24 */ /* 0x000fe2000f8e0206 */
[----:B------:R-:W-:Y:S01]  /*182e0*/  IADD3 R4, P0, R7, R4, RZ ;  /* 0x0000000407047210 */ /* 0x000fe20007f1e0ff */
[----:B------:R-:W-:Y:S01]  /*182f0*/  ULDC.64 UR4, c[0x0][0xb88] ;  /* 0x0002e20000047ab9 */ /* 0x000fe20000000a00 */
[----:B------:R-:W-:Y:S02]  /*18300*/  SHF.R.S32.HI R6, RZ, 0x1f, R9 ;  /* 0x0000001fff067819 */ /* 0x000fe40000011409 */
[----:B------:R-:W-:-:S03]  /*18310*/  IADD3.X R5, R11, R5, R8, P0, !PT ;  /* 0x000000050b057210 */ /* 0x000fc600007fe408 */
[----:B------:R-:W-:Y:S02]  /*18320*/  IMAD R6, R6, UR4, RZ ;  /* 0x0000000406067c24 */ /* 0x000fe4000f8e02ff */
[----:B------:R-:W-:-:S04]  /*18330*/  IMAD.WIDE.U32 R4, R9, UR4, R4 ;  /* 0x0000000409047c25 */ /* 0x000fc8000f8e0004 */
[----:B------:R-:W-:Y:S01]  /*18340*/  IMAD R7, R9, UR5, R6 ;  /* 0x0000000509077c24 */ /* 0x000fe2000f8e0206 */
[----:B------:R-:W-:Y:S02]  /*18350*/  ULDC.64 UR4, c[0x0][0xb50] ;  /* 0x0002d40000047ab9 */ /* 0x000fe40000000a00 */
[----:B------:R-:W-:Y:S02]  /*18360*/  LEA R6, P0, R4, UR4, 0x2 ;  /* 0x0000000404067c11 */ /* 0x000fe4000f8010ff */
[----:B------:R-:W-:-:S04]  /*18370*/  IADD3 R5, R5, R7, RZ ;  /* 0x0000000705057210 */ /* 0x000fc80007ffe0ff */
[----:B------:R-:W-:Y:S01]  /*18380*/  LEA.HI.X R7, R4, UR5, R5, 0x2, P0 ;  /* 0x0000000504077c11 */ /* 0x000fe200080f1405 */
[----:B------:R-:W-:-:S05]  /*18390*/  IMAD.MOV.U32 R5, RZ, RZ, -0x800000 ;  /* 0xff800000ff057424 */ /* 0x000fca00078e00ff */
[----:B------:R2:W-:Y:S02]  /*183a0*/  STG.E desc[UR60][R6.64], R5 ;  /* 0x0000000506007986 */ /* 0x0005e4000c10193c */
.L_x_656:
[----:B------:R-:W-:Y:S05]  /*183b0*/  BSYNC B1 ;  /* 0x0000000000017941 */ /* 0x000fea0003800000 */
.L_x_655:
[----:B------:R-:W-:Y:S01]  /*183c0*/  ULDC.64 UR4, c[0x0][0xaa0] ;  /* 0x0002a80000047ab9 */ /* 0x000fe20000000a00 */
[----:B------:R-:W-:Y:S01]  /*183d0*/  BSSY B1, `(.L_x_657) ;  /* 0x000003a000017945 */ /* 0x000fe20003800000 */
[----:B------:R-:W-:Y:S01]  /*183e0*/  IMAD R4, R10, UR4, RZ ;  /* 0x000000040a047c24 */ /* 0x000fe2000f8e02ff */
[----:B------:R-:W-:Y:S02]  /*183f0*/  SHF.R.S32.HI R12, RZ, 0x1f, R183 ;  /* 0x0000001fff0c7819 */ /* 0x000fe400000114b7 */
[----:B------:R-:W-:Y:S01]  /*18400*/  SHF.R.S32.HI R20, RZ, 0x1f, R182 ;  /* 0x0000001fff147819 */ /* 0x000fe200000114b6 */
[C---:B--2---:R-:W-:Y:S02]  /*18410*/  IMAD R7, R3.reuse, UR5, R4 ;  /* 0x0000000503077c24 */ /* 0x044fe4000f8e0204 */
[----:B------:R-:W-:Y:S01]  /*18420*/  IMAD.WIDE.U32 R4, R3, UR4, RZ ;  /* 0x0000000403047c25 */ /* 0x000fe2000f8e00ff */
[----:B------:R-:W-:-:S03]  /*18430*/  ULDC.64 UR4, c[0x0][0xae8] ;  /* 0x0002ba0000047ab9 */ /* 0x000fc60000000a00 */
[----:B------:R-:W-:Y:S02]  /*18440*/  IMAD R3, R184, 0x20, R192 ;  /* 0x00000020b8037824 */ /* 0x000fe400078e02c0 */
[----:B------:R-:W-:Y:S02]  /*18450*/  IMAD.IADD R5, R5, 0x1, R7 ;  /* 0x0000000105057824 */ /* 0x000fe400078e0207 */
[----:B------:R-:W-:Y:S02]  /*18460*/  IMAD R9, R190, 0x80, R3 ;  /* 0x00000080be097824 */ /* 0x000fe400078e0203 */
[----:B------:R-:W-:Y:S02]  /*18470*/  IMAD R8, R13, UR4, RZ ;  /* 0x000000040d087c24 */ /* 0x000fe4000f8e02ff */
[----:B0-----:R-:W-:-:S04]  /*18480*/  @P2 IMAD.HI.U32 R6, R9, R14, RZ ;  /* 0x0000000e09062227 */ /* 0x001fc800078e00ff */
[C---:B------:R-:W-:Y:S02]  /*18490*/  IMAD R7, R185.reuse, UR5, R8 ;  /* 0x00000005b9077c24 */ /* 0x040fe4000f8e0208 */
[----:B------:R-:W-:Y:S01]  /*184a0*/  IMAD.WIDE.U32 R4, R185, UR4, R4 ;  /* 0x00000004b9047c25 */ /* 0x000fe2000f8e0004 */
[----:B------:R-:W-:-:S03]  /*184b0*/  ULDC.64 UR4, c[0x0][0xaf0] ;  /* 0x0002bc0000047ab9 */ /* 0x000fc60000000a00 */
[----:B------:R-:W-:Y:S01]  /*184c0*/  IMAD.MOV.U32 R3, RZ, RZ, R9 ;  /* 0x000000ffff037224 */ /* 0x000fe200078e0009 */
[----:B------:R-:W-:Y:S01]  /*184d0*/  @P2 SHF.R.U32.HI R3, RZ, R27, R6 ;  /* 0x0000001bff032219 */ /* 0x000fe20000011606 */
[----:B------:R-:W-:Y:S02]  /*184e0*/  IMAD R8, R193, UR4, RZ ;  /* 0x00000004c1087c24 */ /* 0x000fe4000f8e02ff */
[----:B------:R-:W-:Y:S01]  /*184f0*/  IMAD.IADD R5, R5, 0x1, R7 ;  /* 0x0000000105057824 */ /* 0x000fe200078e0207 */
[----:B------:R-:W-:Y:S01]  /*18500*/  SHF.R.S32.HI R6, RZ, 0x1f, R3 ;  /* 0x0000001fff067819 */ /* 0x000fe20000011403 */
[C---:B------:R-:W-:Y:S02]  /*18510*/  IMAD R7, R15.reuse, UR5, R8 ;  /* 0x000000050f077c24 */ /* 0x040fe4000f8e0208 */
[----:B------:R-:W-:Y:S01]  /*18520*/  IMAD.WIDE.U32 R4, R15, UR4, R4 ;  /* 0x000000040f047c25 */ /* 0x000fe2000f8e0004 */
[----:B------:R-:W-:-:S03]  /*18530*/  ULDC.64 UR4, c[0x0][0xae0] ;  /* 0x0002b80000047ab9 */ /* 0x000fc60000000a00 */
[----:B------:R-:W-:Y:S01]  /*18540*/  IMAD.MOV R8, RZ, RZ, -R3 ;  /* 0x000000ffff087224 */ /* 0x000fe200078e0a03 */
[----:B------:R-:W-:Y:S01]  /*18550*/  IADD3 R5, R5, R7, RZ ;  /* 0x0000000705057210 */ /* 0x000fe20007ffe0ff */
[----:B------:R-:W-:Y:S02]  /*18560*/  IMAD R6, R6, UR4, RZ ;  /* 0x0000000406067c24 */ /* 0x000fe4000f8e02ff */
[----:B------:R-:W-:Y:S02]  /*18570*/  IMAD R7, R25, R8, R9 ;  /* 0x0000000819077224 */ /* 0x000fe400078e0209 */
[C---:B------:R-:W-:Y:S02]  /*18580*/  IMAD R9, R3.reuse, UR5, R6 ;  /* 0x0000000503097c24 */ /* 0x040fe4000f8e0206 */
[----:B------:R-:W-:Y:S01]  /*18590*/  IMAD.WIDE.U32 R4, R3, UR4, R4 ;  /* 0x0000000403047c25 */ /* 0x000fe2000f8e0004 */
[----:B------:R-:W-:Y:S01]  /*185a0*/  SHF.R.S32.HI R3, RZ, 0x1f, R7 ;  /* 0x0000001fff037819 */ /* 0x000fe20000011407 */
[----:B------:R-:W-:-:S02]  /*185b0*/  ULDC.64 UR4, c[0x0][0xad8] ;  /* 0x0002b60000047ab9 */ /* 0x000fc40000000a00 */
[----:B------:R-:W-:Y:S02]  /*185c0*/  IMAD.IADD R5, R5, 0x1, R9 ;  /* 0x0000000105057824 */ /* 0x000fe400078e0209 */
[----:B------:R-:W-:Y:S02]  /*185d0*/  IMAD R6, R3, UR4, RZ ;  /* 0x0000000403067c24 */ /* 0x000fe4000f8e02ff */
[----:B------:R-:W-:Y:S02]  /*185e0*/  IMAD R8, R190, 0x80, R192 ;  /* 0x00000080be087824 */ /* 0x000fe400078e02c0 */
[----:B------:R-:W-:Y:S02]  /*185f0*/  IMAD R25, R0, R25, RZ ;  /* 0x0000001900197224 */ /* 0x000fe400078e02ff */
[C---:B------:R-:W-:Y:S02]  /*18600*/  IMAD R3, R7.reuse, UR5, R6 ;  /* 0x0000000507037c24 */ /* 0x040fe4000f8e0206 */
[----:B------:R-:W-:Y:S01]  /*18610*/  IMAD.WIDE.U32 R4, R7, UR4, R4 ;  /* 0x0000000407047c25 */ /* 0x000fe2000f8e0004 */
[----:B------:R-:W-:Y:S01]  /*18620*/  ISETP.GE.AND P2, PT, R8, R25, PT ;  /* 0x000000190800720c */ /* 0x000fe20003f46270 */
[----:B------:R-:W-:-:S02]  /*18630*/  ULDC.64 UR4, c[0x0][0xa80] ;  /* 0x0002a00000047ab9 */ /* 0x000fc40000000a00 */
[----:B------:R-:W-:Y:S01]  /*18640*/  VIADD R0, R8, 0x20 ;  /* 0x0000002008007836 */ /* 0x000fe20000000000 */
[----:B------:R-:W-:Y:S01]  /*18650*/  LEA R6, P3, R4, UR4, 0x1 ;  /* 0x0000000404067c11 */ /* 0x000fe2000f8608ff */
[----:B------:R-:W-:-:S03]  /*18660*/  IMAD.IADD R3, R5, 0x1, R3 ;  /* 0x0000000105037824 */ /* 0x000fc600078e0203 */
[-C--:B------:R-:W-:Y:S01]  /*18670*/  ISETP.GE.AND P1, PT, R0, R25.reuse, PT ;  /* 0x000000190000720c */ /* 0x080fe20003f26270 */
[----:B------:R-:W-:Y:S01]  /*18680*/  VIADD R0, R8, 0x40 ;  /* 0x0000004008007836 */ /* 0x000fe20000000000 */
[----:B------:R-:W-:Y:S02]  /*18690*/  LEA.HI.X R3, R4, UR5, R3, 0x1, P3 ;  /* 0x0000000504037c11 */ /* 0x000fe400098f0c03 */
[----:B------:R0:W2:Y:S02]  /*186a0*/  SHFL.IDX PT, R4, R6, RZ, 0x181f ;  /* 0x00181fff06047589 */ /* 0x0000a400000e0000 */
[----:B------:R-:W-:Y:S02]  /*186b0*/  ISETP.GE.AND P0, PT, R0, R25, PT ;  /* 0x000000190000720c */ /* 0x000fe40003f06270 */
[----:B------:R0:W3:Y:S01]  /*186c0*/  SHFL.IDX PT, R0, R3, RZ, 0x181f ;  /* 0x00181fff03007589 */ /* 0x0000e200000e0000 */
[----:B------:R-:W-:Y:S10]  /*186d0*/  @P2 BRA `(.L_x_658) ;  /* 0x0000000000242947 */ /* 0x000ff40003800000 */
[----:B------:R-:W-:Y:S02]  /*186e0*/  ULDC UR4, c[0x0][0xac8] ;  /* 0x0002b20000047ab9 */ /* 0x000fe40000000800 */
[----:B------:R-:W-:Y:S02]  /*186f0*/  ISETP.GE.AND P4, PT, R182, UR4, PT ;  /* 0x00000004b6007c0c */ /* 0x000fe4000bf86270 */
[----:B------:R-:W-:-:S11]  /*18700*/  ISETP.GE.AND P5, PT, R183, UR4, PT ;  /* 0x00000004b7007c0c */ /* 0x000fd6000bfa6270 */
[CC--:B--2---:R-:W-:Y:S02]  /*18710*/  @!P4 LEA R10, P2, R182.reuse, R4.reuse, 0x1 ;  /* 0x00000004b60ac211 */ /* 0x0c4fe400078408ff */
[C---:B------:R-:W-:Y:S02]  /*18720*/  @!P5 LEA R4, P3, R183.reuse, R4, 0x1 ;  /* 0x00000004b704d211 */ /* 0x040fe400078608ff */
[-C--:B---3--:R-:W-:Y:S02]  /*18730*/  @!P4 LEA.HI.X R11, R182, R0.reuse, R20, 0x1, P2 ;  /* 0x00000000b60bc211 */ /* 0x088fe400010f0c14 */
[----:B------:R-:W-:-:S03]  /*18740*/  @!P5 LEA.HI.X R5, R183, R0, R12, 0x1, P3 ;  /* 0x00000000b705d211 */ /* 0x000fc600018f0c0c */
[----:B------:R2:W-:Y:S04]  /*18750*/  @!P4 ST.E.128 desc[UR60][R10.64], RZ ;  /* 0x000000ff0a00c985 */ /* 0x0005e8000c101d3c */
[----:B------:R2:W-:Y:S02]  /*18760*/  @!P5 ST.E.128 desc[UR60][R4.64], RZ ;  /* 0x000000ff0400d985 */ /* 0x0005e4000c101d3c */
.L_x_658:
[----:B------:R-:W-:Y:S05]  /*18770*/  BSYNC B1 ;  /* 0x0000000000017941 */ /* 0x000fea0003800000 */
.L_x_657:
[----:B---3--:R3:W0:Y:S01]  /*18780*/  SHFL.IDX PT, R0, R3, 0x1, 0x181f ;  /* 0x00381f0003007f89 */ /* 0x00862200000e0000 */
[----:B------:R-:W-:Y:S03]  /*18790*/  BSSY B1, `(.L_x_659) ;  /* 0x000000c000017945 */ /* 0x000fe60003800000 */
[----:B--2---:R3:W2:Y:S01]  /*187a0*/  SHFL.IDX PT, R4, R6, 0x1, 0x181f ;  /* 0x00381f0006047f89 */ /* 0x0046a200000e0000 */
[----:B------:R-:W-:Y:S05]  /*187b0*/  @P1 BRA `(.L_x_660) ;  /* 0x0000000000241947 */ /* 0x000fea0003800000 */
[----:B------:R-:W-:Y:S02]  /*187c0*/  ULDC UR4, c[0x0][0xac8] ;  /* 0x0002b20000047ab9 */ /* 0x000fe40000000800 */
[----:B------:R-:W-:Y:S02]  /*187d0*/  ISETP.GE.AND P3, PT, R182, UR4, PT ;  /* 0x00000004b6007c0c */ /* 0x000fe4000bf66270 */
[----:B------:R-:W-:-:S11]  /*187e0*/  ISETP.GE.AND P4, PT, R183, UR4, PT ;  /* 0x00000004b7007c0c */ /* 0x000fd6000bf86270 */
[CC--:B--2---:R-:W-:Y:S02]  /*187f0*/  @!P3 LEA R10, P1, R182.reuse, R4.reuse, 0x1 ;  /* 0x00000004b60ab211 */ /* 0x0c4fe400078208ff */
[C---:B------:R-:W-:Y:S02]  /*18800*/  @!P4 LEA R4, P2, R183.reuse, R4, 0x1 ;  /* 0x00000004b704c211 */ /* 0x040fe400078408ff */
[-C--:B0-----:R-:W-:Y:S02]  /*18810*/  @!P3 LEA.HI.X R11, R182, R0.reuse, R20, 0x1, P1 ;  /* 0x00000000b60bb211 */ /* 0x081fe400008f0c14 */
[----:B------:R-:W-:-:S03]  /*18820*/  @!P4 LEA.HI.X R5, R183, R0, R12, 0x1, P2 ;  /* 0x00000000b705c211 */ /* 0x000fc600010f0c0c */
[----:B------:R0:W-:Y:S04]  /*18830*/  @!P3 ST.E.128 desc[UR60][R10.64], RZ ;  /* 0x000000ff0a00b985 */ /* 0x0001e8000c101d3c */
[----:B------:R0:W-:Y:S02]  /*18840*/  @!P4 ST.E.128 desc[UR60][R4.64], RZ ;  /* 0x000000ff0400c985 */ /* 0x0001e4000c101d3c */
.L_x_660:
[----:B------:R-:W-:Y:S05]  /*18850*/  BSYNC B1 ;  /* 0x0000000000017941 */ /* 0x000fea0003800000 */
.L_x_659:
[----:B0-----:R0:W0:Y:S01]  /*18860*/  SHFL.IDX PT, R0, R3, 0x2, 0x181f ;  /* 0x00581f0003007f89 */ /* 0x00102200000e0000 */
[----:B------:R-:W-:Y:S03]  /*18870*/  BSSY B1, `(.L_x_661) ;  /* 0x000000c000017945 */ /* 0x000fe60003800000 */
[----:B--2---:R2:W0:Y:S01]  /*18880*/  SHFL.IDX PT, R4, R6, 0x2, 0x181f ;  /* 0x00581f0006047f89 */ /* 0x00442200000e0000 */
        /* <DEDUP_REMOVED lines=10> */
.L_x_662:
[----:B------:R-:W-:Y:S05]  /*18930*/  BSYNC B1 ;  /* 0x0000000000017941 */ /* 0x000fea0003800000 */
.L_x_661:
[----:B0-----:R-:W-:Y:S01]  /*18940*/  VIADD R0, R8, 0x60 ;  /* 0x0000006008007836 */ /* 0x001fe20000000000 */
[----:B---3--:R-:W0:Y:S04]  /*18950*/  SHFL.IDX PT, R3, R3, 0x3, 0x181f ;  /* 0x00781f0003037f89 */ /* 0x008e2800000e0000 */
[----:B------:R-:W-:Y:S01]  /*18960*/  ISETP.GE.AND P0, PT, R0, R25, PT ;  /* 0x000000190000720c */ /* 0x000fe20003f06270 */
[----:B------:R3:W0:-:S12]  /*18970*/  SHFL.IDX PT, R4, R6, 0x3, 0x181f ;  /* 0x00781f0006047f89 */ /* 0x00061800000e0000 */
[----:B---3--:R-:W-:Y:S05]  /*18980*/  @P0 BRA `(.L_x_653) ;  /* 0x0000000000240947 */ /* 0x008fea0003800000 */
[----:B------:R-:W-:Y:S02]  /*18990*/  ULDC UR4, c[0x0][0xac8] ;  /* 0x0002b20000047ab9 */ /* 0x000fe40000000800 */
[----:B------:R-:W-:Y:S02]  /*189a0*/  ISETP.GE.AND P2, PT, R182, UR4, PT ;  /* 0x00000004b6007c0c */ /* 0x000fe4000bf46270 */
[----:B------:R-:W-:-:S11]  /*189b0*/  ISETP.GE.AND P3, PT, R183, UR4, PT ;  /* 0x00000004b7007c0c */ /* 0x000fd6000bf66270 */
[CC--:B0-2---:R-:W-:Y:S02]  /*189c0*/  @!P2 LEA R6, P0, R182.reuse, R4.reuse, 0x1 ;  /* 0x00000004b606a211 */ /* 0x0c5fe400078008ff */
[C---:B------:R-:W-:Y:S02]  /*189d0*/  @!P3 LEA R4, P1, R183.reuse, R4, 0x1 ;  /* 0x00000004b704b211 */ /* 0x040fe400078208ff */
[-C--:B------:R-:W-:Y:S02]  /*189e0*/  @!P2 LEA.HI.X R7, R182, R3.reuse, R20, 0x1, P0 ;  /* 0x00000003b607a211 */ /* 0x080fe400000f0c14 */
[----:B------:R-:W-:-:S03]  /*189f0*/  @!P3 LEA.HI.X R5, R183, R3, R12, 0x1, P1 ;  /* 0x00000003b705b211 */ /* 0x000fc600008f0c0c */
[----:B------:R3:W-:Y:S04]  /*18a00*/  @!P2 ST.E.128 desc[UR60][R6.64], RZ ;  /* 0x000000ff0600a985 */ /* 0x0007e8000c101d3c */
[----:B------:R3:W-:Y:S02]  /*18a10*/  @!P3 ST.E.128 desc[UR60][R4.64], RZ ;  /* 0x000000ff0400b985 */ /* 0x0007e4000c101d3c */
.L_x_653:
[----:B------:R-:W-:Y:S05]  /*18a20*/  BSYNC B0 ;  /* 0x0000000000007941 */ /* 0x000fea0003800000 */
.L_x_644:
[----:B------:R-:W-:Y:S02]  /*18a30*/  ULDC UR4, c[0x0][0xc3c] ;  /* 0x00030f0000047ab9 */ /* 0x000fe40000000800 */
[----:B-1----:R-:W-:-:S13]  /*18a40*/  ISETP.GE.AND P0, PT, R31, UR4, PT ;  /* 0x000000041f007c0c */ /* 0x002fda000bf06270 */
[----:B------:R-:W-:Y:S05]  /*18a50*/  @!P0 BRA `(.L_x_663) ;  /* 0xfffffe88004c8947 */ /* 0x000fea000383ffff */
[----:B------:R-:W-:Y:S05]  /*18a60*/  BRA `(.L_x_448) ;  /* 0x00000068000c7947 */ /* 0x000fea0003800000 */
.L_x_446:
[----:B------:R-:W-:-:S08]  /*18a70*/  NOP ;  /* 0x0000000000007918 */ /* 0x000fd00000000000 */
[----:B0-----:R-:W0:-:S00]  /*18a80*/  USETMAXREG.DEALLOC.CTAPOOL 0x28 ;  /* 0x00000028000079c8 */ /* 0x001e0000080e0500 */
[----:B0-----:R-:W-:Y:S01]  /*18a90*/  LOP3.LUT R2, R2, 0x3, RZ, 0xc0, !PT ;  /* 0x0000000302027812 */ /* 0x001fe200078ec0ff */
[----:B------:R-:W-:Y:S01]  /*18aa0*/  IMAD.MOV.U32 R4, RZ, RZ, RZ ;  /* 0x000000ffff047224 */ /* 0x000fe200078e00ff */
[----:B------:R-:W-:-:S04]  /*18ab0*/  LOP3.LUT R23, R23, 0xffffffdf, RZ, 0xc0, !PT ;  /* 0xffffffdf17177812 */ /* 0x000fc800078ec0ff */
[----:B------:R-:W0:Y:S02]  /*18ac0*/  SHFL.IDX PT, R2, R2, RZ, 0x1f ;  /* 0x00001fff02027589 */ /* 0x000e2400000e0000 */
[----:B0-----:R-:W-:-:S13]  /*18ad0*/  ISETP.NE.AND P0, PT, R2, RZ, PT ;  /* 0x000000ff0200720c */ /* 0x001fda0003f05270 */
[----:B------:R-:W-:Y:S01]  /*18ae0*/  @P0 LOP3.LUT R23, R23, 0x20, RZ, 0xfc, !PT ;  /* 0x0000002017170812 */ /* 0x000fe200078efcff */
[----:B------:R-:W-:Y:S06]  /*18af0*/  @!P0 BRA `(.L_x_664) ;  /* 0x00000000001c8947 */ /* 0x000fec0003800000 */
[----:B------:R-:W0:Y:S08]  /*18b00*/  S2UR UR5, SR_CgaCtaId ;  /* 0x00000000000579c3 */ /* 0x000e300000008800 */
[----:B------:R-:W-:Y:S06]  /*18b10*/  BAR.SYNC.DEFER_BLOCKING 0x5, 0x180 ;  /* 0x0146000000007b1d */ /* 0x000fec0000010000 */
[----:B------:R-:W-:-:S02]  /*18b20*/  UMOV UR4, 0x400 ;  /* 0x0000040000047882 */ /* 0x000fc40000000000 */
[----:B0-----:R-:W-:-:S09]  /*18b30*/  ULEA UR4, UR5, UR4, 0x18 ;  /* 0x0000000405047291 */ /* 0x001fd2000f8ec03f */
[----:B------:R-:W0:Y:S01]  /*18b40*/  LDS.128 R16, [UR4+0x2a8d0] ;  /* 0x02a8d004ff107984 */ /* 0x000e220008000c00 */
[----:B------:R-:W-:Y:S06]  /*18b50*/  BAR.ARV 0x4, 0x180 ;  /* 0x0106000000007b1d */ /* 0x000fec0000002000 */
[----:B------:R-:W-:Y:S05]  /*18b60*/  BRA `(.L_x_665) ;  /* 0x0000000400fc7947 */ /* 0x000fea0003800000 */
.L_x_664:
[----:B------:R-:W-:Y:S01]  /*18b70*/  LOP3.LUT R5, R0, 0x1f, RZ, 0xc0, !PT ;  /* 0x0000001f00057812 */ /* 0x000fe200078ec0ff */
[----:B------:R-:W-:Y:S01]  /*18b80*/  ULDC UR4, c[0x0][0xc3c] ;  /* 0x00030f0000047ab9 */ /* 0x000fe20000000800 */
[----:B------:R-:W0:Y:S01]  /*18b90*/  S2UR UR6, SR_CTAID.X ;  /* 0x00000000000679c3 */ /* 0x000e220000002500 */
[----:B------:R-:W-:Y:S01]  /*18ba0*/  ULDC UR5, c[0x0][0xc38] ;  /* 0x00030e0000057ab9 */ /* 0x000fe20000000800 */
[----:B------:R-:W-:-:S04]  /*18bb0*/  ISETP.NE.AND P0, PT, R5, 0x1f, PT ;  /* 0x0000001f0500780c */ /* 0x000fc80003f05270 */
[----:B------:R-:W-:-:S13]  /*18bc0*/  ISETP.GE.OR P1, PT, R5, UR4, !P0 ;  /* 0x0000000405007c0c */ /* 0x000fda000c726670 */
[----:B------:R-:W1:Y:S02]  /*18bd0*/  @!P1 LDC.64 R2, c[0x0][0xc80] ;  /* 0x00032000ff029b82 */ /* 0x000e640000000a00 */
[----:B-1----:R-:W-:-:S05]  /*18be0*/  @!P1 IMAD.WIDE.U32 R2, R5, 0x4, R2 ;  /* 0x0000000405029825 */ /* 0x002fca00078e0002 */
[----:B------:R-:W2:Y:S01]  /*18bf0*/  @!P1 LDG.E R4, desc[UR60][R2.64] ;  /* 0x0000003c02049981 */ /* 0x000ea2000c1e1900 */
[C---:B------:R-:W-:Y:S01]  /*18c00*/  ISETP.NE.AND P1, PT, R5.reuse, RZ, PT ;  /* 0x000000ff0500720c */ /* 0x040fe20003f25270 */
[----:B------:R-:W-:Y:S01]  /*18c10*/  UMOV UR4, URZ ;  /* 0x0000003f00047c82 */ /* 0x000fe20008000000 */
[C---:B------:R-:W-:Y:S01]  /*18c20*/  ISETP.GE.U32.AND P2, PT, R5.reuse, 0x2, PT ;  /* 0x000000020500780c */ /* 0x040fe20003f46070 */
[----:B------:R-:W-:Y:S01]  /*18c30*/  IMAD.MOV.U32 R16, RZ, RZ, RZ ;  /* 0x000000ffff107224 */ /* 0x000fe200078e00ff */
[C---:B------:R-:W-:Y:S02]  /*18c40*/  ISETP.GE.U32.AND P3, PT, R5.reuse, 0x4, PT ;  /* 0x000000040500780c */ /* 0x040fe40003f66070 */
[C---:B------:R-:W-:Y:S02]  /*18c50*/  ISETP.GE.U32.AND P4, PT, R5.reuse, 0x8, PT ;  /* 0x000000080500780c */ /* 0x040fe40003f86070 */
[----:B------:R-:W-:Y:S01]  /*18c60*/  ISETP.GE.U32.AND P5, PT, R5, 0x10, PT ;  /* 0x000000100500780c */ /* 0x000fe20003fa6070 */
[----:B--2---:R-:W1:Y:S02]  /*18c70*/  SHFL.UP PT, R6, R4, 0x1, RZ ;  /* 0x0420000004067989 */ /* 0x004e6400000e00ff */
        /* <DEDUP_REMOVED lines=14> */
[----:B------:R-:W1:Y:S02]  /*18d60*/  SHFL.IDX PT, R6, R7, 0x1f, 0x1f ;  /* 0x03e01f0007067f89 */ /* 0x000e6400000e0000 */
[----:B-1----:R-:W-:-:S04]  /*18d70*/  IMAD R6, R6, UR5, RZ ;  /* 0x0000000506067c24 */ /* 0x002fc8000f8e02ff */
[----:B------:R-:W-:Y:S01]  /*18d80*/  IMAD.MOV.U32 R3, RZ, RZ, R6 ;  /* 0x000000ffff037224 */ /* 0x000fe200078e0006 */
[----:B0-----:R-:W-:-:S13]  /*18d90*/  ISETP.GT.AND P6, PT, R6, UR6, PT ;  /* 0x0000000606007c0c */ /* 0x001fda000bfc4270 */
[----:B------:R-:W-:Y:S05]  /*18da0*/  @P6 BRA `(.L_x_666) ;  /* 0x00000000009c6947 */ /* 0x000fea0003800000 */
[----:B------:R-:W0:Y:S01]  /*18db0*/  LDC R10, c[0x0][0xc3c] ;  /* 0x00030f00ff0a7b82 */ /* 0x000e220000000800 */
[----:B------:R-:W-:Y:S01]  /*18dc0*/  IMAD.MOV.U32 R6, RZ, RZ, R3 ;  /* 0x000000ffff067224 */ /* 0x000fe200078e0003 */
[----:B------:R-:W-:Y:S01]  /*18dd0*/  UMOV UR4, URZ ;  /* 0x0000003f00047c82 */ /* 0x000fe20008000000 */
[----:B------:R-:W-:Y:S01]  /*18de0*/  ULDC UR7, c[0x0][0xc3c] ;  /* 0x00030f0000077ab9 */ /* 0x000fe20000000800 */
[----:B------:R-:W-:-:S05]  /*18df0*/  ULDC UR5, c[0x0][0xc38] ;  /* 0x00030e0000057ab9 */ /* 0x000fca0000000800 */
.L_x_670:
[----:B------:R-:W-:Y:S01]  /*18e00*/  UIADD3 UR4, UR4, 0x1f, URZ ;  /* 0x0000001f04047890 */ /* 0x000fe2000fffe03f */
[----:B------:R-:W-:-:S05]  /*18e10*/  MOV R19, UR7 ;  /* 0x0000000700137c02 */ /* 0x000fca0008000f00 */
        /* <DEDUP_REMOVED lines=10> */
.L_x_669:
[----:B------:R-:W-:Y:S05]  /*18ec0*/  BSYNC B0 ;  /* 0x0000000000007941 */ /* 0x000fea0003800000 */
.L_x_668:
[----:B0----5:R-:W0:Y:S02]  /*18ed0*/  SHFL.UP PT, R2, R4, 0x1, RZ ;  /* 0x0420000004027989 */ /* 0x021e2400000e00ff */
        /* <DEDUP_REMOVED lines=20> */
.L_x_666:
        /* <DEDUP_REMOVED lines=13> */
[----:B------:R-:W-:-:S06]  /*190f0*/  VIADD R16, R19, 0xffffffff ;  /* 0xffffffff13107836 */ /* 0x000fcc0000000000 */
[----:B------:R2:W3:Y:S02]  /*19100*/  SHFL.IDX PT, R16, R7, R16, 0x1f ;  /* 0x00001f1007107589 */ /* 0x0004e400000e0000 */
.L_x_671:
[----:B---3--:R-:W-:Y:S01]  /*19110*/  IMAD R16, R16, UR5, R9 ;  /* 0x0000000510107c24 */ /* 0x008fe2000f8e0209 */
[----:B0-----:R-:W-:Y:S01]  /*19120*/  IABS R2, R4 ;  /* 0x0000000400027213 */ /* 0x001fe20000000000 */
[----:B-12---:R-:W-:Y:S02]  /*19130*/  IMAD.MOV R7, RZ, RZ, -R3 ;  /* 0x000000ffff077224 */ /* 0x006fe400078e0a03 */
[----:B------:R-:W-:Y:S01]  /*19140*/  VIADD R19, R19, UR4 ;  /* 0x0000000413137c36 */ /* 0x000fe20008000000 */
[----:B------:R-:W-:Y:S01]  /*19150*/  IADD3 R9, -R16, UR6, RZ ;  /* 0x0000000610097c10 */ /* 0x000fe2000fffe1ff */
[----:B------:R-:W-:Y:S02]  /*19160*/  IMAD.MOV R8, RZ, RZ, -R2 ;  /* 0x000000ffff087224 */ /* 0x000fe400078e0a02 */
[----:B------:R-:W-:Y:S01]  /*19170*/  IMAD R7, R7, R10, RZ ;  /* 0x0000000a07077224 */ /* 0x000fe200078e02ff */
        /* <DEDUP_REMOVED lines=14> */
[----:B------:R-:W-:-:S06]  /*19260*/  @P0 VIADD R2, R2, 0x1 ;  /* 0x0000000102020836 */ /* 0x000fcc0000000000 */
[----:B------:R-:W-:Y:S01]  /*19270*/  @!P2 IMAD.MOV R2, RZ, RZ, -R2 ;  /* 0x000000ffff02a224 */ /* 0x000fe200078e0a02 */
[----:B------:R-:W-:-:S04]  /*19280*/  @!P1 LOP3.LUT R2, RZ, R4, RZ, 0x33, !PT ;  /* 0x00000004ff029212 */ /* 0x000fc800078e33ff */
[----:B------:R-:W-:Y:S01]  /*19290*/  MOV R18, R2 ;  /* 0x0000000200127202 */ /* 0x000fe20000000f00 */
[----:B------:R-:W-:-:S04]  /*192a0*/  IMAD.MOV R17, RZ, RZ, -R2 ;  /* 0x000000ffff117224 */ /* 0x000fc800078e0a02 */
[----:B------:R-:W-:Y:S01]  /*192b0*/  IMAD R17, R4, R17, R9 ;  /* 0x0000001104117224 */ /* 0x000fe200078e0209 */
[----:B------:R-:W-:Y:S06]  /*192c0*/  BRA `(.L_x_672) ;  /* 0x00000000000c7947 */ /* 0x000fec0003800000 */
.L_x_667:
[----:B------:R-:W-:Y:S02]  /*192d0*/  IMAD.MOV.U32 R17, RZ, RZ, RZ ;  /* 0x000000ffff117224 */ /* 0x000fe400078e00ff */
[----:B------:R-:W-:Y:S02]  /*192e0*/  IMAD.U32 R16, RZ, RZ, UR6 ;  /* 0x00000006ff107e24 */ /* 0x000fe4000f8e00ff */
[----:B------:R-:W-:-:S07]  /*192f0*/  IMAD.MOV.U32 R18, RZ, RZ, RZ ;  /* 0x000000ffff127224 */ /* 0x000fce00078e00ff */
.L_x_672:
[----:B------:R-:W-:-:S13]  /*19300*/  ISETP.NE.AND P0, PT, R5, RZ, PT ;  /* 0x000000ff0500720c */ /* 0x000fda0003f05270 */
[----:B------:R-:W0:Y:S01]  /*19310*/  @!P0 S2R R3, SR_CgaCtaId ;  /* 0x0000000000038919 */ /* 0x000e220000008800 */
[----:B------:R-:W-:-:S04]  /*19320*/  @!P0 MOV R2, 0x400 ;  /* 0x0000040000028802 */ /* 0x000fc80000000f00 */
[----:B0-----:R-:W-:-:S05]  /*19330*/  @!P0 LEA R2, R3, R2, 0x18 ;  /* 0x0000000203028211 */ /* 0x001fca00078ec0ff */
[----:B------:R1:W-:Y:S01]  /*19340*/  @!P0 STS.128 [R2+0x2a8d0], R16 ;  /* 0x02a8d01002008388 */ /* 0x0003e20000000c00 */
[----:B------:R-:W-:Y:S06]  /*19350*/  BAR.ARV 0x5, 0x180 ;  /* 0x0146000000007b1d */ /* 0x000fec0000002000 */
.L_x_665:
[----:B------:R2:W-:Y:S01]  /*19360*/  STL [R1+0x28], RZ ;  /* 0x000028ff01007387 */ /* 0x0005e20000100800 */
[----:B------:R-:W-:Y:S01]  /*19370*/  ULDC UR4, c[0x0][0xc3c] ;  /* 0x00030f0000047ab9 */ /* 0x000fe20000000800 */
[----:B------:R-:W-:Y:S01]  /*19380*/  IMAD.MOV.U32 R29, RZ, RZ, 0x1 ;  /* 0x00000001ff1d7424 */ /* 0x000fe200078e00ff */
[----:B0-----:R-:W-:Y:S01]  /*19390*/  ISETP.GE.AND P0, PT, R19, UR4, PT ;  /* 0x0000000413007c0c */ /* 0x001fe2000bf06270 */
[----:B------:R-:W-:-:S12]  /*193a0*/  IMAD.MOV.U32 R28, RZ, RZ, RZ ;  /* 0x000000ffff1c7224 */ /* 0x000fd800078e00ff */
[----:B--2---:R-:W-:Y:S05]  /*193b0*/  @P0 BRA `(.L_x_673) ;  /* 0x0000005800d40947 */ /* 0x004fea0003800000 */
[----:B-1----:R-:W2:Y:S01]  /*193c0*/  LDL R2, [R1+0x38] ;  /* 0x0000380001027983 */ /* 0x002ea20000100800 */
[----:B------:R-:W0:Y:S01]  /*193d0*/  S2UR UR5, SR_CgaCtaId ;  /* 0x00000000000579c3 */ /* 0x000e220000008800 */
[----:B------:R-:W-:Y:S01]  /*193e0*/  LOP3.LUT R4, R0, 0x7f, RZ, 0xc0, !PT ;  /* 0x0000007f00047812 */ /* 0x000fe200078ec0ff */
[----:B------:R-:W-:Y:S01]  /*193f0*/  BSSY B8, `(.L_x_673) ;  /* 0x00005b1000087945 */ /* 0x000fe20003800000 */
[----:B------:R1:W-:Y:S01]  /*19400*/  STL [R1+0x28], RZ ;  /* 0x000028ff01007387 */ /* 0x0003e20000100800 */
[----:B------:R-:W-:Y:S01]  /*19410*/  IMAD.MOV.U32 R31, RZ, RZ, 0x1 ;  /* 0x00000001ff1f7424 */ /* 0x000fe200078e00ff */
[----:B------:R-:W-:Y:S01]  /*19420*/  ULDC.64 UR36, c[0x0][0x198] ;  /* 0x0000660000247ab9 */ /* 0x000fe20000000a00 */
[----:B------:R-:W-:Y:S01]  /*19430*/  IMAD.SHL.U32 R36, R4, 0x8, RZ ;  /* 0x0000000804247824 */ /* 0x000fe200078e00ff */
[----:B------:R-:W-:Y:S01]  /*19440*/  ULDC UR38, c[0x0][0xc] ;  /* 0x0000030000267ab9 */ /* 0x000fe20000000800 */
[----:B------:R-:W-:Y:S02]  /*19450*/  IMAD.MOV.U32 R26, RZ, RZ, RZ ;  /* 0x000000ffff1a7224 */ /* 0x000fe400078e00ff */
[----:B------:R-:W-:-:S02]  /*19460*/  IMAD.MOV.U32 R29, RZ, RZ, 0x1 ;  /* 0x00000001ff1d7424 */ /* 0x000fc400078e00ff */
[----:B------:R-:W-:Y:S01]  /*19470*/  IMAD.MOV.U32 R28, RZ, RZ, RZ ;  /* 0x000000ffff1c7224 */ /* 0x000fe200078e00ff */
[----:B--2---:R-:W-:Y:S01]  /*19480*/  R2UR UR4, R2 ;  /* 0x00000000020472ca */ /* 0x004fe200000e0000 */
[----:B------:R-:W-:-:S05]  /*19490*/  IMAD.SHL.U32 R2, R0, 0x8, RZ ;  /* 0x0000000800027824 */ /* 0x000fca00078e00ff */
[C---:B------:R-:W-:Y:S02]  /*194a0*/  LOP3.LUT R3, R2.reuse, 0x1f8, RZ, 0xc0, !PT ;  /* 0x000001f802037812 */ /* 0x040fe400078ec0ff */
[----:B------:R-:W-:Y:S02]  /*194b0*/  LOP3.LUT R2, R2, 0x38, RZ, 0xc0, !PT ;  /* 0x0000003802027812 */ /* 0x000fe400078ec0ff */
[----:B------:R-:W-:Y:S02]  /*194c0*/  LOP3.LUT R3, R3, 0x38, R0, 0x78, !PT ;  /* 0x0000003803037812 */ /* 0x000fe400078e7800 */
[----:B------:R-:W-:Y:S01]  /*194d0*/  SHF.L.U32 R0, R0, 0x4, RZ ;  /* 0x0000000400007819 */ /* 0x000fe200000006ff */
[----:B------:R-:W-:Y:S01]  /*194e0*/  ULOP3.LUT UR39, UR4, 0x2, URZ, 0xfc, !UPT ;  /* 0x0000000204277892 */ /* 0x000fe2000f8efc3f */
[----:B------:R-:W-:Y:S02]  /*194f0*/  LOP3.LUT R36, R3, 0x200, R36, 0xf8, !PT ;  /* 0x0000020003247812 */ /* 0x000fe400078ef824 */
[----:B------:R-:W-:Y:S01]  /*19500*/  UMOV UR4, 0x400 ;  /* 0x0000040000047882 */ /* 0x000fe20000000000 */
[----:B------:R-:W-:Y:S01]  /*19510*/  SHF.R.U32.HI R3, RZ, 0x3, R4 ;  /* 0x00000003ff037819 */ /* 0x000fe20000011604 */
[----:B0-----:R-:W-:-:S03]  /*19520*/  ULEA UR4, UR5, UR4, 0x18 ;  /* 0x0000000405047291 */ /* 0x001fc6000f8ec03f */
[----:B------:R-:W-:Y:S02]  /*19530*/  LOP3.LUT R4, R3, 0x70, R0, 0xf8, !PT ;  /* 0x0000007003047812 */ /* 0x000fe400078ef800 */
[C---:B------:R-:W-:Y:S01]  /*19540*/  LOP3.LUT R3, R2.reuse, 0x40, RZ, 0xfc, !PT ;  /* 0x0000004002037812 */ /* 0x040fe200078efcff */
[----:B------:R-:W-:Y:S01]  /*19550*/  IMAD.U32 R22, RZ, RZ, UR4 ;  /* 0x00000004ff167e24 */ /* 0x000fe2000f8e00ff */
[----:B------:R-:W-:-:S03]  /*19560*/  LOP3.LUT R0, R2, 0x80, RZ, 0xfc, !PT ;  /* 0x0000008002007812 */ /* 0x000fc600078efcff */
[----:B-1----:R-:W-:-:S07]  /*19570*/  IMAD R37, R36, 0x2, R22 ;  /* 0x0000000224257824 */ /* 0x002fce00078e0216 */
.L_x_774:
[----:B0-----:R-:W0:Y:S02]  /*19580*/  LDC.64 R32, c[0x0][0xc88] ;  /* 0x00032200ff207b82 */ /* 0x001e240000000a00 */
[----:B0-----:R-:W-:-:S06]  /*19590*/  IMAD.WIDE R32, R19, 0x4, R32 ;  /* 0x0000000413207825 */ /* 0x001fcc00078e0220 */
[----:B--2---:R-:W2:Y:S01]  /*195a0*/  LDG.E R32, desc[UR60][R32.64] ;  /* 0x0000003c20207981 */ /* 0x004ea2000c1e1900 */
[----:B------:R-:W-:Y:S05]  /*195b0*/  YIELD ;  /* 0x0000000000007946 */ /* 0x000fea0003800000 */
[----:B------:R-:W-:Y:S01]  /*195c0*/  ULDC.64 UR4, c[0x0][0xa28] ;  /* 0x00028a0000047ab9 */ /* 0x000fe20000000a00 */
[----:B------:R-:W-:Y:S01]  /*195d0*/  ULDC.64 UR8, c[0x0][0xa18] ;  /* 0x0002860000087ab9 */ /* 0x000fe20000000a00 */
[----:B------:R-:W-:Y:S01]  /*195e0*/  ISETP.NE.U32.AND P0, PT, RZ, UR4, PT ;  /* 0x00000004ff007c0c */ /* 0x000fe2000bf05070 */
[----:B------:R-:W-:Y:S01]  /*195f0*/  IMAD.MOV.U32 R9, RZ, RZ, RZ ;  /* 0x000000ffff097224 */ /* 0x000fe200078e00ff */
[----:B------:R-:W-:-:S02]  /*19600*/  ULDC.64 UR6, c[0x0][0xa10] ;  /* 0x0002840000067ab9 */ /* 0x000fc40000000a00 */
[----:B------:R-:W-:Y:S02]  /*19610*/  ISETP.NE.AND.EX P0, PT, RZ, UR5, PT, P0 ;  /* 0x00000005ff007c0c */ /* 0x000fe4000bf05300 */
[----:B------:R-:W-:-:S04]  /*19620*/  ISETP.NE.U32.AND P2, PT, RZ, UR8, PT ;  /* 0x00000008ff007c0c */ /* 0x000fc8000bf45070 */
[----:B------:R-:W-:Y:S01]  /*19630*/  ISETP.NE.AND.EX P2, PT, RZ, UR9, PT, P2 ;  /* 0x00000009ff007c0c */ /* 0x000fe2000bf45320 */
[----:B------:R-:W-:Y:S01]  /*19640*/  IMAD.MOV.U32 R35, RZ, RZ, RZ ;  /* 0x000000ffff237224 */ /* 0x000fe200078e00ff */
[----:B--2---:R-:W-:-:S05]  /*19650*/  SHF.R.S32.HI R0, RZ, 0x1f, R32 ;  /* 0x0000001fff007819 */ /* 0x004fca0000011420 */
[C---:B------:R-:W-:Y:S02]  /*19660*/  @P0 LEA R2, P1, R32.reuse, UR4, 0x2 ;  /* 0x0000000420020c11 */ /* 0x040fe4000f8210ff */
[C---:B------:R-:W-:Y:S01]  /*19670*/  SHF.L.U32 R24, R32.reuse, 0x2, RZ ;  /* 0x0000000220187819 */ /* 0x040fe200000006ff */
[----:B------:R0:W-:Y:S01]  /*19680*/  STL [R1+0x14], R0 ;  /* 0x0000140001007387 */ /* 0x0001e20000100800 */
[C-C-:B------:R-:W-:Y:S01]  /*19690*/  @P0 LEA.HI.X R3, R32.reuse, UR5, R0.reuse, 0x2, P1 ;  /* 0x0000000520030c11 */ /* 0x140fe200088f1400 */
[----:B------:R-:W-:Y:S01]  /*196a0*/  ULDC.64 UR4, c[0x0][0xa00] ;  /* 0x0002800000047ab9 */ /* 0x000fe20000000a00 */
[----:B------:R-:W-:-:S03]  /*196b0*/  SHF.L.U64.HI R25, R32, 0x2, R0 ;  /* 0x0000000220197819 */ /* 0x000fc60000010200 */
[----:B-1----:R1:W2:Y:S01]  /*196c0*/  @P0 LDG.E R9, desc[UR60][R2.64] ;  /* 0x0000003c02090981 */ /* 0x0022a2000c1e1900 */
[----:B------:R-:W-:Y:S02]  /*196d0*/  ISETP.NE.U32.AND P0, PT, RZ, UR4, PT ;  /* 0x00000004ff007c0c */ /* 0x000fe4000bf05070 */
[----:B------:R-:W-:Y:S01]  /*196e0*/  ISETP.NE.U32.AND P1, PT, RZ, UR6, PT ;  /* 0x00000006ff007c0c */ /* 0x000fe2000bf25070 */
[----:B0-----:R-:W-:Y:S01]  /*196f0*/  IMAD.MOV.U32 R0, RZ, RZ, RZ ;  /* 0x000000ffff007224 */ /* 0x001fe200078e00ff */
[----:B------:R-:W-:Y:S02]  /*19700*/  ISETP.NE.AND.EX P0, PT, RZ, UR5, PT, P0 ;  /* 0x00000005ff007c0c */ /* 0x000fe4000bf05300 */
[----:B------:R-:W-:Y:S02]  /*19710*/  ISETP.NE.AND.EX P1, PT, RZ, UR7, PT, P1 ;  /* 0x00000007ff007c0c */ /* 0x000fe4000bf25310 */
[C---:B------:R-:W-:Y:S02]  /*19720*/  IADD3 R4, P4, R24.reuse, UR6, RZ ;  /* 0x0000000618047c10 */ /* 0x040fe4000ff9e0ff */
[----:B-1----:R-:W-:Y:S01]  /*19730*/  IADD3 R2, P3, R24, UR4, RZ ;  /* 0x0000000418027c10 */ /* 0x002fe2000ff7e0ff */
[----:B------:R-:W-:Y:S01]  /*19740*/  ULDC UR4, c[0x0][0x288] ;  /* 0x0000a20000047ab9 */ /* 0x000fe20000000800 */
[----:B------:R-:W-:-:S02]  /*19750*/  IADD3.X R5, R25, UR7, RZ, P4, !PT ;  /* 0x0000000719057c10 */ /* 0x000fc4000a7fe4ff */
[C---:B------:R-:W-:Y:S02]  /*19760*/  IADD3.X R3, R25.reuse, UR5, RZ, P3, !PT ;  /* 0x0000000519037c10 */ /* 0x040fe40009ffe4ff */
[----:B------:R-:W-:Y:S01]  /*19770*/  @P2 IADD3 R6, P3, R24, UR8, RZ ;  /* 0x0000000818062c10 */ /* 0x000fe2000ff7e0ff */
[----:B------:R-:W-:Y:S01]  /*19780*/  IMAD.U32 R8, RZ, RZ, UR4 ;  /* 0x00000004ff087e24 */ /* 0x000fe2000f8e00ff */
[----:B------:R-:W-:Y:S01]  /*19790*/  ULDC.64 UR4, c[0x0][0x418] ;  /* 0x0001060000047ab9 */ /* 0x000fe20000000a00 */
[----:B------:R-:W5:Y:S01]  /*197a0*/  @P0 LDG.E R35, desc[UR60][R2.64] ;  /* 0x0000003c02230981 */ /* 0x000f62000c1e1900 */
[----:B------:R-:W-:-:S03]  /*197b0*/  @P2 IADD3.X R7, R25, UR9, RZ, P3, !PT ;  /* 0x0000000919072c10 */ /* 0x000fc60009ffe4ff */
[----:B------:R-:W5:Y:S04]  /*197c0*/  @P1 LDG.E R0, desc[UR60][R4.64] ;  /* 0x0000003c04001981 */ /* 0x000f68000c1e1900 */
[----:B------:R0:W3:Y:S01]  /*197d0*/  @P2 LDG.E R8, desc[UR60][R6.64] ;  /* 0x0000003c06082981 */ /* 0x0000e2000c1e1900 */
[----:B------:R-:W-:-:S03]  /*197e0*/  UISETP.NE.U32.AND UP0, UPT, UR4, URZ, UPT ;  /* 0x0000003f0400728c */ /* 0x000fc6000bf05070 */
[----:B------:R-:W-:Y:S01]  /*197f0*/  ULDC UR4, c[0x0][0x424] ;  /* 0x0001090000047ab9 */ /* 0x000fe20000000800 */
[----:B------:R-:W-:-:S03]  /*19800*/  UISETP.NE.AND.EX UP0, UPT, UR5, URZ, UPT, UP0 ;  /* 0x0000003f0500728c */ /* 0x000fc6000bf05300 */
[----:B------:R-:W-:Y:S01]  /*19810*/  ULDC UR5, c[0x0][0x2f0] ;  /* 0x0000bc0000057ab9 */ /* 0x000fe20000000800 */
[----:B------:R-:W-:-:S04]  /*19820*/  USEL UR4, UR4, 0x1, UP0 ;  /* 0x0000000104047887 */ /* 0x000fc80008000000 */
[----:B------:R-:W-:-:S03]  /*19830*/  UIMAD UR4, UR4, UR5, URZ ;  /* 0x00000005040472a4 */ /* 0x000fc6000f8e023f */
[----:B------:R-:W-:Y:S02]  /*19840*/  ULDC UR5, c[0x0][0x348] ;  /* 0x0000d20000057ab9 */ /* 0x000fe40000000800 */
[----:B0-----:R-:W-:Y:S01]  /*19850*/  IMAD.U32 R6, RZ, RZ, UR5 ;  /* 0x00000005ff067e24 */ /* 0x001fe2000f8e00ff */
[----:B--2---:R-:W-:Y:S04]  /*19860*/  STL [R1+0x4], R9 ;  /* 0x0000040901007387 */ /* 0x004fe80000100800 */
[----:B---3--:R0:W-:Y:S02]  /*19870*/  STL [R1+0x20], R8 ;  /* 0x0000200801007387 */ /* 0x0081e40000100800 */
[----:B0-----:R-:W-:Y:S01]  /*19880*/  IMAD.U32 R8, RZ, RZ, UR4 ;  /* 0x00000004ff087e24 */ /* 0x001fe2000f8e00ff */
[----:B------:R-:W-:Y:S06]  /*19890*/  @P2 BRA `(.L_x_674) ;  /* 0x0000000000142947 */ /* 0x000fec0003800000 */
[----:B------:R-:W-:Y:S05]  /*198a0*/  @!P0 BRA `(.L_x_674) ;  /* 0x0000000000108947 */ /* 0x000fea0003800000 */
[----:B------:R-:W2:Y:S04]  /*198b0*/  LDG.E R10, desc[UR60][R2.64] ;  /* 0x0000003c020a7981 */ /* 0x000ea8000c1e1900 */
[----:B------:R-:W2:Y:S02]  /*198c0*/  LDG.E R7, desc[UR60][R2.64+0x4] ;  /* 0x0000043c02077981 */ /* 0x000ea4000c1e1900 */
[----:B--2---:R-:W-:-:S05]  /*198d0*/  IMAD.IADD R2, R7, 0x1, -R10 ;  /* 0x0000000107027824 */ /* 0x004fca00078e0a0a */
[----:B------:R0:W-:Y:S02]  /*198e0*/  STL [R1+0x20], R2 ;  /* 0x0000200201007387 */ /* 0x0001e40000100800 */
.L_x_674:
[----:B------:R-:W-:Y:S01]  /*198f0*/  ULDC.64 UR4, c[0x0][0xa20] ;  /* 0x0002880000047ab9 */ /* 0x000fe20000000a00 */
[----:B------:R-:W-:Y:S01]  /*19900*/  IMAD.MOV.U32 R33, RZ, RZ, R32 ;  /* 0x000000ffff217224 */ /* 0x000fe200078e0020 */
[----:B------:R-:W-:-:S04]  /*19910*/  ISETP.NE.U32.AND P0, PT, RZ, UR4, PT ;  /* 0x00000004ff007c0c */ /* 0x000fc8000bf05070 */
[----:B------:R-:W-:-:S13]  /*19920*/  ISETP.NE.AND.EX P0, PT, RZ, UR5, PT, P0 ;  /* 0x00000005ff007c0c */ /* 0x000fda000bf05300 */
[----:B------:R-:W-:Y:S05]  /*19930*/  @!P0 BRA `(.L_x_675) ;  /* 0x0000000000108947 */ /* 0x000fea0003800000 */
[----:B0-----:R-:W-:-:S04]  /*19940*/  IADD3 R2, P0, R24, UR4, RZ ;  /* 0x0000000418027c10 */ /* 0x001fc8000ff1e0ff */
[----:B------:R-:W-:-:S05]  /*19950*/  IADD3.X R3, R25, UR5, RZ, P0, !PT ;  /* 0x0000000519037c10 */ /* 0x000fca00087fe4ff */
[----:B------:R0:W5:Y:S01]  /*19960*/  LDG.E R8, desc[UR60][R2.64] ;  /* 0x0000003c02087981 */ /* 0x000162000c1e1900 */
[----:B------:R-:W-:Y:S05]  /*19970*/  BRA `(.L_x_676) ;  /* 0x0000000000247947 */ /* 0x000fea0003800000 */
.L_x_675:
[----:B------:R-:W-:Y:S02]  /*19980*/  ULDC.64 UR4, c[0x0][0xa08] ;  /* 0x0002820000047ab9 */ /* 0x000fe40000000a00 */
[----:B------:R-:W-:-:S04]  /*19990*/  ISETP.NE.U32.AND P0, PT, RZ, UR4, PT ;  /* 0x00000004ff007c0c */ /* 0x000fc8000bf05070 */
[----:B------:R-:W-:-:S13]  /*199a0*/  ISETP.NE.AND.EX P0, PT, RZ, UR5, PT, P0 ;  /* 0x00000005ff007c0c */ /* 0x000fda000bf05300 */
[----:B------:R-:W-:Y:S05]  /*199b0*/  @!P0 BRA `(.L_x_676) ;  /* 0x0000000000148947 */ /* 0x000fea0003800000 */
[----:B0-----:R-:W0:Y:S02]  /*199c0*/  LDC.64 R2, c[0x0][0xa08] ;  /* 0x00028200ff027b82 */ /* 0x001e240000000a00 */
[----:B0-----:R-:W-:-:S05]  /*199d0*/  IMAD.WIDE R2, R33, 0x4, R2 ;  /* 0x0000000421027825 */ /* 0x001fca00078e0202 */
[----:B------:R-:W2:Y:S04]  /*199e0*/  LDG.E R8, desc[UR60][R2.64] ;  /* 0x0000003c02087981 */ /* 0x000ea8000c1e1900 */
[----:B------:R-:W2:Y:S02]  /*199f0*/  LDG.E R7, desc[UR60][R2.64+0x4] ;  /* 0x0000043c02077981 */ /* 0x000ea4000c1e1900 */
[----:B--2---:R-:W-:-:S07]  /*19a00*/  IADD3 R8, -R8, R7, RZ ;  /* 0x0000000708087210 */ /* 0x004fce0007ffe1ff */
.L_x_676:
[----:B0-----:R-:W2:Y:S04]  /*19a10*/  @P1 LDG.E R3, desc[UR60][R4.64] ;  /* 0x0000003c04031981 */ /* 0x001ea8000c1e1900 */
[----:B------:R-:W2:Y:S01]  /*19a20*/  @P1 LDG.E R2, desc[UR60][R4.64+0x4] ;  /* 0x0000043c04021981 */ /* 0x000ea2000c1e1900 */
[----:B------:R-:W-:Y:S01]  /*19a30*/  BSSY B0, `(.L_x_677) ;  /* 0x000013b000007945 */ /* 0x000fe20003800000 */
[----:B--2---:R-:W-:Y:S02]  /*19a40*/  @P1 IMAD.IADD R6, R2, 0x1, -R3 ;  /* 0x0000000102061824 */ /* 0x004fe400078e0a03 */
[----:B-----5:R-:W-:-:S04]  /*19a50*/  IMAD.IADD R3, R8, 0x1, -R9 ;  /* 0x0000000108037824 */ /* 0x020fc800078e0a09 */
[----:B------:R-:W-:-:S05]  /*19a60*/  IMAD.IADD R2, R3, 0x1, R6 ;  /* 0x0000000103027824 */ /* 0x000fca00078e0206 */
[----:B------:R0:W-:Y:S02]  /*19a70*/  STL [R1], R2 ;  /* 0x0000000201007387 */ /* 0x0001e40000100800 */
[----:B0-----:R-:W-:-:S04]  /*19a80*/  VIADD R2, R2, 0x5f ;  /* 0x0000005f02027836 */ /* 0x001fc80000000000 */
[----:B------:R-:W-:-:S05]  /*19a90*/  IMAD.HI R2, R2, 0x2aaaaaab, RZ ;  /* 0x2aaaaaab02027827 */ /* 0x000fca00078e02ff */
[----:B------:R-:W-:-:S04]  /*19aa0*/  SHF.R.U32.HI R7, RZ, 0x1f, R2 ;  /* 0x0000001fff077819 */ /* 0x000fc80000011602 */
[----:B------:R-:W-:Y:S01]  /*19ab0*/  LEA.HI.SX32 R4, R2, R7, 0x1c ;  /* 0x0000000702047211 */ /* 0x000fe200078fe2ff */
[----:B------:R-:W-:-:S04]  /*19ac0*/  IMAD.MOV R2, RZ, RZ, -R3 ;  /* 0x000000ffff027224 */ /* 0x000fc800078e0a03 */
[----:B------:R-:W-:Y:S01]  /*19ad0*/  IMAD R7, R4, 0x60, -R3 ;  /* 0x0000006004077824 */ /* 0x000fe200078e0a03 */
[----:B------:R-:W-:Y:S01]  /*19ae0*/  VIMNMX R2, RZ, R2, !PT ;  /* 0x00000002ff027248 */ /* 0x000fe20007fe0100 */
[----:B------:R0:W-:Y:S03]  /*19af0*/  STL [R1+0x24], R4 ;  /* 0x0000240401007387 */ /* 0x0001e60000100800 */
[----:B------:R-:W-:-:S04]  /*19b00*/  VIMNMX R7, R7, R6, PT ;  /* 0x0000000607077248 */ /* 0x000fc80003fe0100 */
[----:B------:R-:W-:Y:S01]  /*19b10*/  ISETP.GT.AND P0, PT, R7, R2, PT ;  /* 0x000000020700720c */ /* 0x000fe20003f04270 */
[----:B------:R-:W-:-:S05]  /*19b20*/  IMAD.WIDE.U32 R2, R2, -0x55555555, RZ ;  /* 0xaaaaaaab02027825 */ /* 0x000fca00078e00ff */
[----:B------:R-:W-:-:S05]  /*19b30*/  SHF.R.U32.HI R5, RZ, 0x6, R3 ;  /* 0x00000006ff057819 */ /* 0x000fca0000011603 */
[----:B------:R-:W-:Y:S02]  /*19b40*/  IMAD.MOV.U32 R2, RZ, RZ, R5 ;  /* 0x000000ffff027224 */ /* 0x000fe400078e0005 */
[----:B0-----:R-:W-:-:S04]  /*19b50*/  @P0 VIADD R4, R7, 0x5f ;  /* 0x0000005f07040836 */ /* 0x001fc80000000000 */
[----:B------:R-:W-:-:S05]  /*19b60*/  @P0 IMAD.HI R4, R4, 0x2aaaaaab, RZ ;  /* 0x2aaaaaab04040827 */ /* 0x000fca00078e02ff */
[----:B------:R-:W-:-:S04]  /*19b70*/  @P0 SHF.R.U32.HI R3, RZ, 0x1f, R4 ;  /* 0x0000001fff030819 */ /* 0x000fc80000011604 */
[----:B------:R-:W-:Y:S02]  /*19b80*/  @P0 LEA.HI.SX32 R2, R4, R3, 0x1c ;  /* 0x0000000304020211 */ /* 0x000fe400078fe2ff */
[----:B------:R-:W-:Y:S02]  /*19b90*/  PLOP3.LUT P0, PT, PT, PT, PT, 0x80, 0x0 ;  /* 0x000000000000781c */ /* 0x000fe40003f0f070 */
[----:B------:R-:W-:-:S13]  /*19ba0*/  ISETP.GT.AND P2, PT, R2, R5, PT ;  /* 0x000000050200720c */ /* 0x000fda0003f44270 */
[----:B------:R-:W-:Y:S05]  /*19bb0*/  @!P2 BRA `(.L_x_678) ;  /* 0x000000100088a947 */ /* 0x000fea0003800000 */
[----:B------:R-:W-:Y:S01]  /*19bc0*/  UMOV UR4, 0xffffffff ;  /* 0xffffffff00047882 */ /* 0x000fe20000000000 */
[----:B------:R-:W-:Y:S02]  /*19bd0*/  SEL R4, R33, RZ, !P1 ;  /* 0x000000ff21047207 */ /* 0x000fe40004800000 */
[----:B------:R-:W-:Y:S05]  /*19be0*/  BRA.DIV UR4, `(.L_x_679) ;  /* 0x0000006604287947 */ /* 0x000fea000b800000 */
[----:B------:R-:W0:Y:S02]  /*19bf0*/  S2R R3, SR_TID.X ;  /* 0x0000000000037919 */ /* 0x000e240000002100 */
[----:B0-----:R-:W-:-:S04]  /*19c00*/  SHF.R.U32.HI R3, RZ, 0x5, R3 ;  /* 0x00000005ff037819 */ /* 0x001fc80000011603 */
[----:B------:R-:W-:-:S05]  /*19c10*/  LOP3.LUT R3, R3, 0x3, RZ, 0xc0, !PT ;  /* 0x0000000303037812 */ /* 0x000fca00078ec0ff */
[----:B------:R0:W1:Y:S02]  /*19c20*/  SHFL.IDX PT, R14, R3, RZ, 0x1f ;  /* 0x00001fff030e7589 */ /* 0x00006400000e0000 */
.L_x_830:
[----:B-1----:R-:W-:Y:S02]  /*19c30*/  ISETP.NE.AND P0, PT, R14, RZ, PT ;  /* 0x000000ff0e00720c */ /* 0x002fe40003f05270 */
[----:B------:R-:W-:-:S11]  /*19c40*/  PLOP3.LUT P6, PT, PT, PT, PT, 0x8, 0x0 ;  /* 0x000000000000781c */ /* 0x000fd60003fce170 */
[----:B------:R-:W-:Y:S05]  /*19c50*/  @P0 BRA `(.L_x_680) ;  /* 0x00000000000c0947 */ /* 0x000fea0003800000 */
[----:B------:R-:W-:-:S03]  /*19c60*/  UMOV UR4, 0xffffffff ;  /* 0xffffffff00047882 */ /* 0x000fc60000000000 */
[----:B------:R-:W-:Y:S05]  /*19c70*/  BRA.DIV UR4, `(.L_x_681) ;  /* 0x0000006604387947 */ /* 0x000fea000b800000 */
[----:B------:R-:W-:-:S13]  /*19c80*/  ELECT P6, URZ, PT ;  /* 0x00000000003f782f */ /* 0x000fda00038c0000 */
.L_x_680:
[----:B0-----:R-:W2:Y:S01]  /*19c90*/  LDL R3, [R1+0x28] ;  /* 0x0000280001037983 */ /* 0x001ea20000100800 */
[----:B------:R-:W-:Y:S01]  /*19ca0*/  BSSY B1, `(.L_x_682) ;  /* 0x0000008000017945 */ /* 0x000fe20003800000 */
[----:B--2---:R-:W-:-:S04]  /*19cb0*/  IADD3 R3, R3, 0x1, RZ ;  /* 0x0000000103037810 */ /* 0x004fc80007ffe0ff */
[----:B------:R-:W-:-:S04]  /*19cc0*/  LEA.HI R6, R3, R3, RZ, 0x1 ;  /* 0x0000000303067211 */ /* 0x000fc800078f08ff */
[----:B------:R-:W-:-:S05]  /*19cd0*/  LOP3.LUT R6, R6, 0xfffffffe, RZ, 0xc0, !PT ;  /* 0xfffffffe06067812 */ /* 0x000fca00078ec0ff */
[----:B------:R-:W-:-:S05]  /*19ce0*/  IMAD.IADD R3, R3, 0x1, -R6 ;  /* 0x0000000103037824 */ /* 0x000fca00078e0a06 */
[----:B------:R-:W-:-:S04]  /*19cf0*/  SHF.L.U32 R3, R3, 0x1f, RZ ;  /* 0x0000001f03037819 */ /* 0x000fc800000006ff */
[----:B------:R-:W0:Y:S02]  /*19d00*/  SYNCS.PHASECHK.TRANS64.TRYWAIT P0, [R22+URZ+0x2a820], R3 ;  /* 0x02a82003160075a7 */ /* 0x000e24000800017f */
[----:B0-----:R-:W-:Y:S05]  /*19d10*/  @!P0 BRA `(.L_x_683) ;  /* 0x0000006400308947 */ /* 0x001fea0003800000 */
.L_x_833:
[----:B------:R-:W-:Y:S05]  /*19d20*/  BSYNC B1 ;  /* 0x0000000000017941 */ /* 0x000fea0003800000 */
.L_x_682:
[----:B------:R-:W-:Y:S04]  /*19d30*/  BSSY B1, `(.L_x_684) ;  /* 0x000007c000017945 */ /* 0x000fe80003800000 */
[----:B------:R-:W-:Y:S05]  /*19d40*/  @!P6 BRA `(.L_x_685) ;  /* 0x0000000400e8e947 */ /* 0x000fea0003800000 */
[----:B------:R-:W-:Y:S01]  /*19d50*/  IMAD R9, R26, 0x8, R22 ;  /* 0x000000081a097824 */ /* 0x000fe200078e0216 */
[----:B------:R-:W-:Y:S01]  /*19d60*/  SHF.L.U32 R8, R31, 0x1f, RZ ;  /* 0x0000001f1f087819 */ /* 0x000fe200000006ff */
[----:B------:R-:W1:Y:S01]  /*19d70*/  S2R R6, SR_TID.X ;  /* 0x0000000000067919 */ /* 0x000e620000002100 */
[----:B------:R-:W-:Y:S02]  /*19d80*/  BSSY B2, `(.L_x_686) ;  /* 0x0000005000027945 */ /* 0x000fe40003800000 */
[----:B------:R-:W2:Y:S01]  /*19d90*/  SYNCS.PHASECHK.TRANS64.TRYWAIT P0, [R9+URZ+0x2a8a0], R8 ;  /* 0x02a8a008090075a7 */ /* 0x000ea2000800017f */
[----:B-1----:R-:W-:-:S04]  /*19da0*/  LOP3.LUT R6, R6, 0x7f, RZ, 0xc0, !PT ;  /* 0x0000007f06067812 */ /* 0x002fc800078ec0ff */
[----:B------:R-:W-:Y:S01]  /*19db0*/  ISETP.NE.AND P1, PT, R6, RZ, PT ;  /* 0x000000ff0600720c */ /* 0x000fe20003f25270 */
[----:B--2---:R-:W-:-:S12]  /*19dc0*/  @!P0 BRA `(.L_x_687) ;  /* 0x0000006400188947 */ /* 0x004fd80003800000 */
.L_x_834:
[----:B------:R-:W-:Y:S05]  /*19dd0*/  BSYNC B2 ;  /* 0x0000000000027941 */ /* 0x000fea0003800000 */
.L_x_686:
[----:B------:R-:W-:Y:S04]  /*19de0*/  BSSY B2, `(.L_x_688) ;  /* 0x0000009000027945 */ /* 0x000fe80003800000 */
[----:B------:R-:W-:Y:S05]  /*19df0*/  @P1 BRA `(.L_x_689) ;  /* 0x00000000001c1947 */ /* 0x000fea0003800000 */
[----:B------:R-:W2:Y:S01]  /*19e00*/  S2R R6, SR_TID.X ;  /* 0x0000000000067919 */ /* 0x000ea20000002100 */
[----:B0-----:R-:W-:-:S04]  /*19e10*/  IMAD.MOV.U32 R3, RZ, RZ, 0x9000 ;  /* 0x00009000ff037424 */ /* 0x001fc800078e00ff */
[----:B------:R3:W-:Y:S01]  /*19e20*/  SYNCS.ARRIVE.TRANS64 RZ, [R9+URZ+0x2a890], R3 ;  /* 0x02a8900309ff79a7 */ /* 0x0007e2000800003f */
[----:B--2---:R-:W-:-:S04]  /*19e30*/  LOP3.LUT R6, R6, 0x1f, RZ, 0xc0, !PT ;  /* 0x0000001f06067812 */ /* 0x004fc800078ec0ff */
[----:B------:R-:W-:-:S13]  /*19e40*/  ISETP.NE.AND P0, PT, R6, RZ, PT ;  /* 0x000000ff0600720c */ /* 0x000fda0003f05270 */
[----:B---3--:R-:W-:Y:S05]  /*19e50*/  @!P0 BRA `(.L_x_689) ;  /* 0x0000000000048947 */ /* 0x008fea0003800000 */
[----:B------:R-:W-:Y:S01]  /*19e60*/  BPT.TRAP 0x1 ;  /* 0x000000040000795c */ /* 0x000fe20000300000 */
.L_x_689:
[----:B------:R-:W-:Y:S05]  /*19e70*/  BSYNC B2 ;  /* 0x0000000000027941 */ /* 0x000fea0003800000 */
.L_x_688:
[----:B------:R-:W-:Y:S01]  /*19e80*/  IMAD.MOV.U32 R12, RZ, RZ, RZ ;  /* 0x000000ffff0c7224 */ /* 0x000fe200078e00ff */
[----:B------:R-:W-:Y:S01]  /*19e90*/  UIADD3 UR4, UP0, UR36, 0x570, URZ ;  /* 0x0000057024047890 */ /* 0x000fe2000ff1e03f */
[----:B------:R-:W-:Y:S01]  /*19ea0*/  IMAD R6, R2, 0x60, R0 ;  /* 0x0000006002067824 */ /* 0x000fe200078e0200 */
[----:B------:R-:W-:Y:S01]  /*19eb0*/  PLOP3.LUT P0, PT, PT, PT, PT, 0x80, 0x0 ;  /* 0x000000000000781c */ /* 0x000fe20003f0f070 */
[----:B------:R-:W-:Y:S01]  /*19ec0*/  IMAD R7, R26, 0x9000, R22 ;  /* 0x000090001a077824 */ /* 0x000fe200078e0216 */
[----:B------:R-:W-:Y:S01]  /*19ed0*/  R2UR UR10, R12 ;  /* 0x000000000c0a72ca */ /* 0x000fe200000e0000 */
[----:B------:R-:W-:Y:S01]  /*19ee0*/  VIADD R6, R6, 0xffffffa0 ;  /* 0xffffffa006067836 */ /* 0x000fe20000000000 */
[----:B------:R-:W-:Y:S01]  /*19ef0*/  UIADD3.X UR5, URZ, UR37, URZ, UP0, !UPT ;  /* 0x000000253f057290 */ /* 0x000fe200087fe43f */
[----:B0-----:R-:W-:Y:S01]  /*19f00*/  VIADD R3, R9, 0x2a890 ;  /* 0x0002a89009037836 */ /* 0x001fe20000000000 */
[----:B------:R-:W-:Y:S01]  /*19f10*/  UMOV UR6, 0x0 ;  /* 0x0000000000067882 */ /* 0x000fe20000000000 */
[----:B------:R-:W-:Y:S01]  /*19f20*/  VIADD R10, R7, 0x18400 ;  /* 0x00018400070a7836 */ /* 0x000fe20000000000 */
[----:B------:R-:W-:-:S09]  /*19f30*/  UMOV UR7, 0x12f00000 ;  /* 0x12f0000000077882 */ /* 0x000fd20000000000 */
.L_x_690:
[----:B------:R-:W-:-:S13]  /*19f40*/  @P0 ELECT P2, URZ, PT ;  /* 0x00000000003f082f */ /* 0x000fda0003840000 */
[----:B------:R-:W-:Y:S02]  /*19f50*/  @P2 R2UR UR13, R4 ;  /* 0x00000000040d22ca */ /* 0x000fe400000e0000 */
[----:B------:R-:W-:Y:S02]  /*19f60*/  @P2 R2UR UR12, R18 ;  /* 0x00000000120c22ca */ /* 0x000fe400000e0000 */
[----:B------:R-:W-:Y:S02]  /*19f70*/  @P2 R2UR UR11, R6 ;  /* 0x00000000060b22ca */ /* 0x000fe400000e0000 */
[----:B------:R-:W-:Y:S02]  /*19f80*/  @P2 R2UR UR9, R3 ;  /* 0x00000000030922ca */ /* 0x000fe400000e0000 */
[----:B------:R-:W-:Y:S02]  /*19f90*/  @P2 R2UR UR8, R10 ;  /* 0x000000000a0822ca */ /* 0x000fe400000e0000 */
[----:B------:R-:W-:-:S02]  /*19fa0*/  @P2 PLOP3.LUT P0, PT, P2, PT, PT, 0x8, 0x0 ;  /* 0x000000000000281c */ /* 0x000fc4000170e170 */
[----:B------:R-:W-:-:S09]  /*19fb0*/  PLOP3.LUT P2, PT, PT, PT, PT, 0x8, 0x0 ;  /* 0x000000000000781c */ /* 0x000fd20003f4e170 */
[----:B------:R0:W-:Y:S02]  /*19fc0*/  UTMALDG.4D [UR8], [UR4], desc[UR6] ;  /* 0x00000608040075b4 */ /* 0x0001e40008019000 */
[----:B0-----:R-:W-:Y:S05]  /*19fd0*/  @P0 BRA.U.ANY `(.L_x_690) ;  /* 0xfffffffd00d80947 */ /* 0x001fea000393ffff */
[----:B------:R-:W-:Y:S01]  /*19fe0*/  MOV R13, 0x40 ;  /* 0x00000040000d7802 */ /* 0x000fe20000000f00 */
[----:B------:R-:W-:Y:S01]  /*19ff0*/  VIADD R10, R7, 0x1b400 ;  /* 0x0001b400070a7836 */ /* 0x000fe20000000000 */
[----:B------:R-:W-:Y:S01]  /*1a000*/  PLOP3.LUT P0, PT, PT, PT, PT, 0x80, 0x0 ;  /* 0x000000000000781c */ /* 0x000fe20003f0f070 */
[----:B------:R-:W-:Y:S01]  /*1a010*/  UMOV UR6, 0x0 ;  /* 0x0000000000067882 */ /* 0x000fe20000000000 */
[----:B------:R-:W-:Y:S01]  /*1a020*/  R2UR UR10, R13 ;  /* 0x000000000d0a72ca */ /* 0x000fe200000e0000 */
[----:B------:R-:W-:-:S14]  /*1a030*/  UMOV UR7, 0x12f00000 ;  /* 0x12f0000000077882 */ /* 0x000fdc0000000000 */
.L_x_691:
        /* <DEDUP_REMOVED lines=10> */
[----:B------:R-:W-:Y:S01]  /*1a0e0*/  PLOP3.LUT P0, PT, PT, PT, PT, 0x80, 0x0 ;  /* 0x000000000000781c */ /* 0x000fe20003f0f070 */
[----:B------:R-:W-:Y:S01]  /*1a0f0*/  VIADD R7, R7, 0x1e400 ;  /* 0x0001e40007077836 */ /* 0x000fe20000000000 */
[----:B------:R-:W-:Y:S01]  /*1a100*/  UMOV UR6, 0x0 ;  /* 0x0000000000067882 */ /* 0x000fe20000000000 */
[----:B------:R-:W-:Y:S01]  /*1a110*/  UMOV UR7, 0x12f00000 ;  /* 0x12f0000000077882 */ /* 0x000fe20000000000 */
[----:B------:R-:W-:-:S09]  /*1a120*/  UMOV UR10, 0x80 ;  /* 0x00000080000a7882 */ /* 0x000fd20000000000 */
.L_x_692:
        /* <DEDUP_REMOVED lines=10> */
[----:B------:R-:W0:Y:S01]  /*1a1d0*/  SYNCS.PHASECHK.TRANS64.TRYWAIT P0, [R9+URZ+0x2a8c0], R8 ;  /* 0x02a8c008090075a7 */ /* 0x000e22000800017f */
[----:B------:R-:W-:Y:S04]  /*1a1e0*/  BSSY B2, `(.L_x_693) ;  /* 0x0000002000027945 */ /* 0x000fe80003800000 */
[----:B0-----:R-:W-:Y:S05]  /*1a1f0*/  @!P0 BRA `(.L_x_694) ;  /* 0x0000006000208947 */ /* 0x001fea0003800000 */
.L_x_835:
[----:B------:R-:W-:Y:S05]  /*1a200*/  BSYNC B2 ;  /* 0x0000000000027941 */ /* 0x000fea0003800000 */
.L_x_693:
[----:B------:R-:W-:Y:S01]  /*1a210*/  BSSY B2, `(.L_x_695) ;  /* 0x000000b000027945 */ /* 0x000fe20003800000 */
[----:B------:R-:W-:Y:S02]  /*1a220*/  IMAD.MOV.U32 R10, RZ, RZ, 0x0 ;  /* 0x00000000ff0a7424 */ /* 0x000fe400078e00ff */
[----:B------:R-:W-:Y:S01]  /*1a230*/  IMAD.MOV.U32 R11, RZ, RZ, 0x12f00000 ;  /* 0x12f00000ff0b7424 */ /* 0x000fe200078e00ff */
[----:B------:R-:W-:Y:S06]  /*1a240*/  @P1 BRA `(.L_x_696) ;  /* 0x00000000001c1947 */ /* 0x000fec0003800000 */
[----:B------:R-:W2:Y:S01]  /*1a250*/  S2R R7, SR_TID.X ;  /* 0x0000000000077919 */ /* 0x000ea20000002100 */
[----:B------:R-:W-:-:S04]  /*1a260*/  IMAD.MOV.U32 R3, RZ, RZ, 0x6000 ;  /* 0x00006000ff037424 */ /* 0x000fc800078e00ff */
[----:B------:R3:W-:Y:S01]  /*1a270*/  SYNCS.ARRIVE.TRANS64 RZ, [R9+URZ+0x2a8b0], R3 ;  /* 0x02a8b00309ff79a7 */ /* 0x0007e2000800003f */
[----:B--2---:R-:W-:-:S04]  /*1a280*/  LOP3.LUT R7, R7, 0x1f, RZ, 0xc0, !PT ;  /* 0x0000001f07077812 */ /* 0x004fc800078ec0ff */
[----:B------:R-:W-:-:S13]  /*1a290*/  ISETP.NE.AND P0, PT, R7, RZ, PT ;  /* 0x000000ff0700720c */ /* 0x000fda0003f05270 */
[----:B---3--:R-:W-:Y:S05]  /*1a2a0*/  @!P0 BRA `(.L_x_696) ;  /* 0x0000000000048947 */ /* 0x008fea0003800000 */
[----:B------:R-:W-:Y:S01]  /*1a2b0*/  BPT.TRAP 0x1 ;  /* 0x000000040000795c */ /* 0x000fe20000300000 */
.L_x_696:
[----:B------:R-:W-:Y:S05]  /*1a2c0*/  BSYNC B2 ;  /* 0x0000000000027941 */ /* 0x000fea0003800000 */
.L_x_695:
[----:B------:R-:W-:Y:S01]  /*1a2d0*/  R2UR UR10, R12 ;  /* 0x000000000c0a72ca */ /* 0x000fe200000e0000 */
[----:B------:R-:W-:Y:S01]  /*1a2e0*/  IMAD R3, R26, 0x6000, R22 ;  /* 0x000060001a037824 */ /* 0x000fe200078e0216 */
[----:B------:R-:W-:Y:S01]  /*1a2f0*/  R2UR UR6, R10 ;  /* 0x000000000a0672ca */ /* 0x000fe200000e0000 */
[----:B------:R-:W-:Y:S01]  /*1a300*/  UIADD3 UR4, UP0, UR36, 0x670, URZ ;  /* 0x0000067024047890 */ /* 0x000fe2000ff1e03f */
[----:B------:R-:W-:Y:S01]  /*1a310*/  R2UR UR7, R11 ;  /* 0x000000000b0772ca */ /* 0x000fe200000e0000 */
[----:B01----:R-:W-:Y:S01]  /*1a320*/  VIADD R9, R9, 0x2a8b0 ;  /* 0x0002a8b009097836 */ /* 0x003fe20000000000 */
[----:B------:R-:W-:Y:S01]  /*1a330*/  PLOP3.LUT P0, PT, PT, PT, PT, 0x80, 0x0 ;  /* 0x000000000000781c */ /* 0x000fe20003f0f070 */
[----:B------:R-:W-:Y:S01]  /*1a340*/  VIADD R7, R3, 0x400 ;  /* 0x0000040003077836 */ /* 0x000fe20000000000 */
[----:B------:R-:W-:-:S12]  /*1a350*/  UIADD3.X UR5, URZ, UR37, URZ, UP0, !UPT ;  /* 0x000000253f057290 */ /* 0x000fd800087fe43f */
.L_x_697:
        /* <DEDUP_REMOVED lines=10> */
[----:B------:R-:W-:Y:S02]  /*1a400*/  R2UR UR10, R13 ;  /* 0x000000000d0a72ca */ /* 0x000fe400000e0000 */
[----:B------:R-:W-:Y:S02]  /*1a410*/  R2UR UR6, R10 ;  /* 0x000000000a0672ca */ /* 0x000fe400000e0000 */
[----:B------:R-:W-:Y:S02]  /*1a420*/  R2UR UR7, R11 ;  /* 0x000000000b0772ca */ /* 0x000fe400000e0000 */
[----:B------:R-:W-:Y:S02]  /*1a430*/  PLOP3.LUT P0, PT, PT, PT, PT, 0x80, 0x0 ;  /* 0x000000000000781c */ /* 0x000fe40003f0f070 */
[----:B------:R-:W-:-:S11]  /*1a440*/  IADD3 R3, R3, 0x3400, RZ ;  /* 0x0000340003037810 */ /* 0x000fd60007ffe0ff */
.L_x_698:
        /* <DEDUP_REMOVED lines=9> */
[----:B-1----:R-:W-:Y:S05]  /*1a4e0*/  @P0 BRA.U.ANY `(.L_x_698) ;  /* 0xfffffffd00d80947 */ /* 0x002fea000393ffff */
.L_x_685:
[----:B------:R-:W-:Y:S05]  /*1a4f0*/  BSYNC B1 ;  /* 0x0000000000017941 */ /* 0x000fea0003800000 */
.L_x_684:
[----:B------:R-:W-:Y:S01]  /*1a500*/  VIADD R7, R2, 0xfffffffe ;  /* 0xfffffffe02077836 */ /* 0x000fe20000000000 */
[----:B------:R-:W-:Y:S01]  /*1a510*/  PLOP3.LUT P0, PT, PT, PT, PT, 0x8, 0x0 ;  /* 0x000000000000781c */ /* 0x000fe20003f0e170 */
[----:B------:R-:W-:-:S03]  /*1a520*/  VIADD R26, R26, 0x1 ;  /* 0x000000011a1a7836 */ /* 0x000fc60000000000 */
[----:B------:R-:W-:Y:S02]  /*1a530*/  ISETP.GE.AND P2, PT, R7, R5, PT ;  /* 0x000000050700720c */ /* 0x000fe40003f46270 */
[----:B------:R-:W-:-:S04]  /*1a540*/  ISETP.NE.AND P1, PT, R26, 0x2, PT ;  /* 0x000000021a00780c */ /* 0x000fc80003f25270 */
[----:B------:R-:W-:Y:S02]  /*1a550*/  SEL R2, RZ, 0x1, P1 ;  /* 0x00000001ff027807 */ /* 0x000fe40000800000 */
[----:B------:R-:W-:Y:S02]  /*1a560*/  SEL R26, R26, RZ, P1 ;  /* 0x000000ff1a1a7207 */ /* 0x000fe40000800000 */
[----:B------:R-:W-:-:S03]  /*1a570*/  LOP3.LUT R31, R31, R2, RZ, 0x3c, !PT ;  /* 0x000000021f1f7212 */ /* 0x000fc600078e3cff */
[----:B------:R-:W-:Y:S05]  /*1a580*/  @!P2 BRA `(.L_x_678) ;  /* 0x000000080014a947 */ /* 0x000fea0003800000 */
.L_x_714:
[----:B------:R-:W-:Y:S05]  /*1a590*/  YIELD ;  /* 0x0000000000007946 */ /* 0x000fea0003800000 */
        /* <DEDUP_REMOVED lines=10> */
.L_x_836:
[----:B------:R-:W-:Y:S05]  /*1a640*/  BSYNC B2 ;  /* 0x0000000000027941 */ /* 0x000fea0003800000 */
.L_x_701:
[----:B------:R-:W-:Y:S04]  /*1a650*/  BSSY B2, `(.L_x_703) ;  /* 0x0000009000027945 */ /* 0x000fe80003800000 */
[----:B------:R-:W-:Y:S05]  /*1a660*/  @P2 BRA `(.L_x_704) ;  /* 0x00000000001c2947 */ /* 0x000fea0003800000 */
[----:B0-----:R-:W0:Y:S01]  /*1a670*/  S2R R3, SR_TID.X ;  /* 0x0000000000037919 */ /* 0x001e220000002100 */
[----:B------:R-:W-:-:S04]  /*1a680*/  IMAD.MOV.U32 R2, RZ, RZ, 0x9000 ;  /* 0x00009000ff027424 */ /* 0x000fc800078e00ff */
[----:B------:R2:W-:Y:S01]  /*1a690*/  SYNCS.ARRIVE.TRANS64 RZ, [R6+URZ+0x2a890], R2 ;  /* 0x02a8900206ff79a7 */ /* 0x0005e2000800003f */
[----:B0-----:R-:W-:-:S04]  /*1a6a0*/  LOP3.LUT R3, R3, 0x1f, RZ, 0xc0, !PT ;  /* 0x0000001f03037812 */ /* 0x001fc800078ec0ff */
[----:B------:R-:W-:-:S13]  /*1a6b0*/  ISETP.NE.AND P1, PT, R3, RZ, PT ;  /* 0x000000ff0300720c */ /* 0x000fda0003f25270 */
[----:B--2---:R-:W-:Y:S05]  /*1a6c0*/  @!P1 BRA `(.L_x_704) ;  /* 0x0000000000049947 */ /* 0x004fea0003800000 */
[----:B------:R-:W-:Y:S01]  /*1a6d0*/  BPT.TRAP 0x1 ;  /* 0x000000040000795c */ /* 0x000fe20000300000 */
.L_x_704:
[----:B------:R-:W-:Y:S05]  /*1a6e0*/  BSYNC B2 ;  /* 0x0000000000027941 */ /* 0x000fea0003800000 */
.L_x_703:
[----:B------:R-:W-:Y:S01]  /*1a6f0*/  IMAD.MOV.U32 R11, RZ, RZ, RZ ;  /* 0x000000ffff0b7224 */ /* 0x000fe200078e00ff */
[----:B------:R-:W-:Y:S01]  /*1a700*/  UIADD3 UR4, UP0, UR36, 0x570, URZ ;  /* 0x0000057024047890 */ /* 0x000fe2000ff1e03f */
[----:B0-----:R-:W-:Y:S01]  /*1a710*/  IMAD R3, R26, 0x9000, R22 ;  /* 0x000090001a037824 */ /* 0x001fe200078e0216 */
[----:B------:R-:W-:Y:S01]  /*1a720*/  PLOP3.LUT P1, PT, PT, PT, PT, 0x80, 0x0 ;  /* 0x000000000000781c */ /* 0x000fe20003f2f070 */
[----:B------:R-:W-:Y:S01]  /*1a730*/  IMAD R8, R7, 0x60, R0 ;  /* 0x0000006007087824 */ /* 0x000fe200078e0200 */
[----:B------:R-:W-:Y:S01]  /*1a740*/  R2UR UR10, R11 ;  /* 0x000000000b0a72ca */ /* 0x000fe200000e0000 */
[----:B------:R-:W-:Y:S01]  /*1a750*/  VIADD R2, R6, 0x2a890 ;  /* 0x0002a89006027836 */ /* 0x000fe20000000000 */
[----:B------:R-:W-:Y:S01]  /*1a760*/  UIADD3.X UR5, URZ, UR37, URZ, UP0, !UPT ;  /* 0x000000253f057290 */ /* 0x000fe200087fe43f */
[----:B------:R-:W-:Y:S01]  /*1a770*/  VIADD R10, R3, 0x18400 ;  /* 0x00018400030a7836 */ /* 0x000fe20000000000 */
[----:B------:R-:W-:Y:S01]  /*1a780*/  UMOV UR6, 0x0 ;  /* 0x0000000000067882 */ /* 0x000fe20000000000 */
[----:B------:R-:W-:-:S10]  /*1a790*/  UMOV UR7, 0x12f00000 ;  /* 0x12f0000000077882 */ /* 0x000fd40000000000 */
.L_x_705:
        /* <DEDUP_REMOVED lines=16> */
.L_x_706:
        /* <DEDUP_REMOVED lines=15> */
.L_x_707:
        /* <DEDUP_REMOVED lines=13> */
.L_x_837:
[----:B------:R-:W-:Y:S05]  /*1aa60*/  BSYNC B2 ;  /* 0x0000000000027941 */ /* 0x000fea0003800000 */
.L_x_708:
[----:B------:R-:W-:Y:S01]  /*1aa70*/  BSSY B2, `(.L_x_710) ;  /* 0x000000b000027945 */ /* 0x000fe20003800000 */
[----:B------:R-:W-:Y:S02]  /*1aa80*/  IMAD.MOV.U32 R2, RZ, RZ, 0x0 ;  /* 0x00000000ff027424 */ /* 0x000fe400078e00ff */
[----:B------:R-:W-:Y:S01]  /*1aa90*/  IMAD.MOV.U32 R3, RZ, RZ, 0x12f00000 ;  /* 0x12f00000ff037424 */ /* 0x000fe200078e00ff */
[----:B------:R-:W-:Y:S06]  /*1aaa0*/  @P2 BRA `(.L_x_711) ;  /* 0x00000000001c2947 */ /* 0x000fec0003800000 */
[----:B------:R-:W2:Y:S01]  /*1aab0*/  S2R R10, SR_TID.X ;  /* 0x00000000000a7919 */ /* 0x000ea20000002100 */
[----:B01----:R-:W-:-:S04]  /*1aac0*/  IMAD.MOV.U32 R9, RZ, RZ, 0x6000 ;  /* 0x00006000ff097424 */ /* 0x003fc800078e00ff */
[----:B------:R3:W-:Y:S01]  /*1aad0*/  SYNCS.ARRIVE.TRANS64 RZ, [R6+URZ+0x2a8b0], R9 ;  /* 0x02a8b00906ff79a7 */ /* 0x0007e2000800003f */
[----:B--2---:R-:W-:-:S04]  /*1aae0*/  LOP3.LUT R10, R10, 0x1f, RZ, 0xc0, !PT ;  /* 0x0000001f0a0a7812 */ /* 0x004fc800078ec0ff */
[----:B------:R-:W-:-:S13]  /*1aaf0*/  ISETP.NE.AND P1, PT, R10, RZ, PT ;  /* 0x000000ff0a00720c */ /* 0x000fda0003f25270 */
[----:B---3--:R-:W-:Y:S05]  /*1ab00*/  @!P1 BRA `(.L_x_711) ;  /* 0x0000000000049947 */ /* 0x008fea0003800000 */
[----:B------:R-:W-:Y:S01]  /*1ab10*/  BPT.TRAP 0x1 ;  /* 0x000000040000795c */ /* 0x000fe20000300000 */
.L_x_711:
[----:B------:R-:W-:Y:S05]  /*1ab20*/  BSYNC B2 ;  /* 0x0000000000027941 */ /* 0x000fea0003800000 */
.L_x_710:
[----:B------:R-:W-:Y:S01]  /*1ab30*/  R2UR UR10, R11 ;  /* 0x000000000b0a72ca */ /* 0x000fe200000e0000 */
[----:B01----:R-:W-:Y:S01]  /*1ab40*/  IMAD R9, R26, 0x6000, R22 ;  /* 0x000060001a097824 */ /* 0x003fe200078e0216 */
[----:B------:R-:W-:Y:S01]  /*1ab50*/  R2UR UR6, R2 ;  /* 0x00000000020672ca */ /* 0x000fe200000e0000 */
[----:B------:R-:W-:Y:S01]  /*1ab60*/  UIADD3 UR4, UP0, UR36, 0x670, URZ ;  /* 0x0000067024047890 */ /* 0x000fe2000ff1e03f */
[----:B------:R-:W-:Y:S01]  /*1ab70*/  R2UR UR7, R3 ;  /* 0x00000000030772ca */ /* 0x000fe200000e0000 */
[----:B------:R-:W-:Y:S01]  /*1ab80*/  VIADD R6, R6, 0x2a8b0 ;  /* 0x0002a8b006067836 */ /* 0x000fe20000000000 */
[----:B------:R-:W-:Y:S01]  /*1ab90*/  PLOP3.LUT P1, PT, PT, PT, PT, 0x80, 0x0 ;  /* 0x000000000000781c */ /* 0x000fe20003f2f070 */
[----:B------:R-:W-:Y:S01]  /*1aba0*/  VIADD R10, R9, 0x400 ;  /* 0x00000400090a7836 */ /* 0x000fe20000000000 */
[----:B------:R-:W-:-:S12]  /*1abb0*/  UIADD3.X UR5, URZ, UR37, URZ, UP0, !UPT ;  /* 0x000000253f057290 */ /* 0x000fd800087fe43f */
.L_x_712:
        /* <DEDUP_REMOVED lines=15> */
.L_x_713:
        /* <DEDUP_REMOVED lines=10> */
.L_x_700:
[----:B------:R-:W-:Y:S05]  /*1ad50*/  BSYNC B1 ;  /* 0x0000000000017941 */ /* 0x000fea0003800000 */
.L_x_699:
[C---:B------:R-:W-:Y:S01]  /*1ad60*/  ISETP.GT.AND P2, PT, R7.reuse, R5, PT ;  /* 0x000000050700720c */ /* 0x040fe20003f44270 */
[----:B------:R-:W-:Y:S02]  /*1ad70*/  VIADD R26, R26, 0x1 ;  /* 0x000000011a1a7836 */ /* 0x000fe40000000000 */
[----:B------:R-:W-:-:S03]  /*1ad80*/  VIADD R7, R7, 0xffffffff ;  /* 0xffffffff07077836 */ /* 0x000fc60000000000 */
[----:B------:R-:W-:-:S04]  /*1ad90*/  ISETP.NE.AND P1, PT, R26, 0x2, PT ;  /* 0x000000021a00780c */ /* 0x000fc80003f25270 */
[----:B------:R-:W-:Y:S02]  /*1ada0*/  SEL R2, RZ, 0x1, P1 ;  /* 0x00000001ff027807 */ /* 0x000fe40000800000 */
[----:B------:R-:W-:Y:S02]  /*1adb0*/  SEL R26, R26, RZ, P1 ;  /* 0x000000ff1a1a7207 */ /* 0x000fe40000800000 */
[----:B------:R-:W-:Y:S01]  /*1adc0*/  LOP3.LUT R31, R31, R2, RZ, 0x3c, !PT ;  /* 0x000000021f1f7212 */ /* 0x000fe200078e3cff */
[----:B------:R-:W-:Y:S06]  /*1add0*/  @P2 BRA `(.L_x_714) ;  /* 0xfffffff400ec2947 */ /* 0x000fec000383ffff */
.L_x_678:
[----:B------:R-:W-:Y:S05]  /*1ade0*/  BSYNC B0 ;  /* 0x0000000000007941 */ /* 0x000fea0003800000 */
.L_x_677:
[----:B------:R-:W2:Y:S01]  /*1adf0*/  LDL R30, [R1] ;  /* 0x00000000011e7983 */ /* 0x000ea20000100800 */
[----:B------:R-:W-:Y:S05]  /*1ae00*/  @!P0 WARPSYNC.ALL ;  /* 0x0000000000008948 */ /* 0x000fea0003800000 */
[----:B------:R-:W-:Y:S06]  /*1ae10*/  @!P0 BAR.SYNC.DEFER_BLOCKING 0xc, 0x180 ;  /* 0x0306000000008b1d */ /* 0x000fec0000010000 */
[----:B------:R-:W-:Y:S01]  /*1ae20*/  BSSY B7, `(.L_x_715) ;  /* 0x000036f000077945 */ /* 0x000fe20003800000 */
[----:B--2---:R-:W-:-:S13]  /*1ae30*/  ISETP.GT.AND P0, PT, R30, RZ, PT ;  /* 0x000000ff1e00720c */ /* 0x004fda0003f04270 */
[----:B------:R-:W-:Y:S05]  /*1ae40*/  @P0 BRA `(.L_x_716) ;  /* 0x0000000000440947 */ /* 0x000fea0003800000 */
[----:B------:R-:W1:Y:S02]  /*1ae50*/  S2R R2, SR_TID.X ;  /* 0x0000000000027919 */ /* 0x000e640000002100 */
        /* <DEDUP_REMOVED lines=14> */
[----:B0-----:R-:W-:Y:S01]  /*1af40*/  IADD3 R16, R0, UR38, R7 ;  /* 0x0000002600107c10 */ /* 0x001fe2000fffe007 */
[----:B------:R-:W-:Y:S06]  /*1af50*/  BRA `(.L_x_717) ;  /* 0x00000034006c7947 */ /* 0x000fec0003800000 */
.L_x_716:
        /* <DEDUP_REMOVED lines=8> */
[----:B------:R-:W-:Y:S01]  /*1afe0*/  IMAD.U32 R4, RZ, RZ, UR6 ;  /* 0x00000006ff047e24 */ /* 0x000fe2000f8e00ff */
[----:B------:R-:W-:Y:S01]  /*1aff0*/  MOV R10, UR4 ;  /* 0x00000004000a7c02 */ /* 0x000fe20008000f00 */
[----:B0-----:R-:W0:Y:S01]  /*1b000*/  LDC.64 R2, c[0x4][R2] ;  /* 0x0100000002027b82 */ /* 0x001e220000000a00 */
[----:B------:R-:W-:Y:S02]  /*1b010*/  IMAD.U32 R5, RZ, RZ, UR7 ;  /* 0x00000007ff057e24 */ /* 0x000fe4000f8e00ff */
[----:B------:R-:W-:Y:S02]  /*1b020*/  IMAD.U32 R6, RZ, RZ, UR8 ;  /* 0x00000008ff067e24 */ /* 0x000fe4000f8e00ff */
[----:B------:R-:W-:-:S02]  /*1b030*/  IMAD.U32 R7, RZ, RZ, UR9 ;  /* 0x00000009ff077e24 */ /* 0x000fc4000f8e00ff */
[----:B------:R-:W-:Y:S02]  /*1b040*/  IMAD.U32 R11, RZ, RZ, UR5 ;  /* 0x00000005ff0b7e24 */ /* 0x000fe4000f8e00ff */
[----:B------:R-:W-:Y:S02]  /*1b050*/  IMAD.MOV.U32 R8, RZ, RZ, 0x70 ;  /* 0x00000070ff087424 */ /* 0x000fe400078e00ff */
[----:B------:R-:W-:Y:S02]  /*1b060*/  IMAD.MOV.U32 R12, RZ, RZ, 0x1 ;  /* 0x00000001ff0c7424 */ /* 0x000fe400078e00ff */
[----:B------:R-:W-:-:S07]  /*1b070*/  IMAD.MOV.U32 R13, RZ, RZ, RZ ;  /* 0x000000ffff0d7224 */ /* 0x000fce00078e00ff */
[----:B------:R-:W-:-:S07]  /*1b080*/  LEPC R20, `(.L_x_719) ;  /* 0x000000001014794e */ /* 0x000fce0000000000 */
[----:B0-----:R-:W-:Y:S05]  /*1b090*/  CALL.ABS.NOINC R2 ;  /* 0x0000000002007343 */ /* 0x001fea0003c00000 */
.L_x_719:
[----:B------:R-:W-:Y:S05]  /*1b0a0*/  BSYNC B6 ;  /* 0x0000000000067941 */ /* 0x000fea0003800000 */
.L_x_718:
        /* <DEDUP_REMOVED lines=8> */
[----:B0-----:R0:W1:Y:S01]  /*1b130*/  LDC.64 R2, c[0x4][R27] ;  /* 0x010000001b027b82 */ /* 0x0010620000000a00 */
[----:B------:R-:W-:Y:S01]  /*1b140*/  IMAD.U32 R4, RZ, RZ, UR6 ;  /* 0x00000006ff047e24 */ /* 0x000fe2000f8e00ff */
[----:B------:R-:W-:Y:S01]  /*1b150*/  MOV R6, UR8 ;  /* 0x0000000800067c02 */ /* 0x000fe20008000f00 */
[----:B------:R-:W-:Y:S02]  /*1b160*/  IMAD.U32 R5, RZ, RZ, UR7 ;  /* 0x00000007ff057e24 */ /* 0x000fe4000f8e00ff */
[----:B------:R-:W-:Y:S02]  /*1b170*/  IMAD.U32 R7, RZ, RZ, UR9 ;  /* 0x00000009ff077e24 */ /* 0x000fe4000f8e00ff */
[----:B------:R-:W-:-:S02]  /*1b180*/  IMAD.U32 R10, RZ, RZ, UR4 ;  /* 0x00000004ff0a7e24 */ /* 0x000fc4000f8e00ff */
[----:B------:R-:W-:Y:S02]  /*1b190*/  IMAD.U32 R11, RZ, RZ, UR5 ;  /* 0x00000005ff0b7e24 */ /* 0x000fe4000f8e00ff */
[----:B------:R-:W-:Y:S02]  /*1b1a0*/  IMAD.MOV.U32 R8, RZ, RZ, 0x70 ;  /* 0x00000070ff087424 */ /* 0x000fe400078e00ff */
[----:B------:R-:W-:Y:S02]  /*1b1b0*/  IMAD.MOV.U32 R12, RZ, RZ, 0x1 ;  /* 0x00000001ff0c7424 */ /* 0x000fe400078e00ff */
[----:B0-----:R-:W-:-:S07]  /*1b1c0*/  IMAD.MOV.U32 R13, RZ, RZ, RZ ;  /* 0x000000ffff0d7224 */ /* 0x001fce00078e00ff */
[----:B------:R-:W-:-:S07]  /*1b1d0*/  LEPC R20, `(.L_x_722) ;  /* 0x000000001014794e */ /* 0x000fce0000000000 */
[----:B-1----:R-:W-:Y:S05]  /*1b1e0*/  CALL.ABS.NOINC R2 ;  /* 0x0000000002007343 */ /* 0x002fea0003c00000 */
.L_x_722:
[----:B------:R0:W1:Y:S01]  /*1b1f0*/  LDC.64 R2, c[0x4][R27] ;  /* 0x010000001b027b82 */ /* 0x0000620000000a00 */
[----:B------:R-:W-:Y:S01]  /*1b200*/  ULDC.64 UR4, c[0x4][0xf0] ;  /* 0x01003c0000047ab9 */ /* 0x000fe20000000a00 */
[----:B------:R-:W-:Y:S01]  /*1b210*/  ULDC.64 UR6, c[0x4][0xf8] ;  /* 0x01003e0000067ab9 */ /* 0x000fe20000000a00 */
[----:B------:R-:W-:Y:S01]  /*1b220*/  ULDC.64 UR8, c[0x4][0x80] ;  /* 0x0100200000087ab9 */ /* 0x000fe20000000a00 */
        /* <DEDUP_REMOVED lines=11> */
.L_x_721:
[----:B------:R-:W-:Y:S05]  /*1b2e0*/  BSYNC B6 ;  /* 0x0000000000067941 */ /* 0x000fea0003800000 */
.L_x_720:
[----:B------:R-:W2:Y:S01]  /*1b2f0*/  LDL R20, [R1+0x24] ;  /* 0x0000240001147983 */ /* 0x000ea20000100800 */
[----:B------:R-:W-:Y:S01]  /*1b300*/  ULDC.64 UR4, c[0x0][0x9f8] ;  /* 0x00027e0000047ab9 */ /* 0x000fe20000000a00 */
[----:B------:R-:W1:Y:S01]  /*1b310*/  LDC R0, c[0x0][0x430] ;  /* 0x00010c00ff007b82 */ /* 0x000e620000000800 */
[----:B------:R-:W-:Y:S01]  /*1b320*/  ISETP.NE.U32.AND P0, PT, RZ, UR4, PT ;  /* 0x00000004ff007c0c */ /* 0x000fe2000bf05070 */
[----:B------:R-:W3:Y:S03]  /*1b330*/  LDL R2, [R1+0x4] ;  /* 0x0000040001027983 */ /* 0x000ee60000100800 */
[----:B------:R-:W-:Y:S01]  /*1b340*/  ISETP.NE.AND.EX P0, PT, RZ, UR5, PT, P0 ;  /* 0x00000005ff007c0c */ /* 0x000fe2000bf05300 */
[----:B------:R-:W4:-:S12]  /*1b350*/  S2R R21, SR_TID.X ;  /* 0x0000000000157919 */ /* 0x000f180000002100 */
[----:B------:R-:W-:Y:S01]  /*1b360*/  @P0 IADD3 R24, P1, R24, UR4, RZ ;  /* 0x0000000418180c10 */ /* 0x000fe2000ff3e0ff */
[----:B------:R-:W0:Y:S01]  /*1b370*/  S2R R34, SR_TID.X ;  /* 0x0000000000227919 */ /* 0x000e220000002100 */
[----:B------:R-:W-:Y:S02]  /*1b380*/  ULDC UR4, c[0x0][0x320] ;  /* 0x0000c80000047ab9 */ /* 0x000fe40000000800 */
[----:B------:R-:W-:-:S05]  /*1b390*/  @P0 IADD3.X R25, R25, UR5, RZ, P1, !PT ;  /* 0x0000000519190c10 */ /* 0x000fca0008ffe4ff */
[----:B------:R-:W3:Y:S01]  /*1b3a0*/  @P0 LDG.E R33, desc[UR60][R24.64] ;  /* 0x0000003c18210981 */ /* 0x000ee2000c1e1900 */
[----:B-1----:R-:W-:Y:S02]  /*1b3b0*/  ISETP.NE.AND P1, PT, R0, 0x1, PT ;  /* 0x000000010000780c */ /* 0x002fe40003f25270 */
[----:B----4-:R-:W-:-:S11]  /*1b3c0*/  LOP3.LUT R21, R21, 0x7f, RZ, 0xc0, !PT ;  /* 0x0000007f15157812 */ /* 0x010fd600078ec0ff */
[----:B------:R-:W1:Y:S01]  /*1b3d0*/  @P1 LDC R7, c[0x0][0x434] ;  /* 0x00010d00ff071b82 */ /* 0x000e620000000800 */
[----:B------:R-:W-:-:S07]  /*1b3e0*/  SHF.R.U32.HI R21, RZ, 0x3, R21 ;  /* 0x00000003ff157819 */ /* 0x000fce0000011615 */
[----:B------:R-:W4:Y:S01]  /*1b3f0*/  @P1 LDC R5, c[0x0][0x438] ;  /* 0x00010e00ff051b82 */ /* 0x000f220000000800 */
[----:B0-----:R-:W-:-:S04]  /*1b400*/  SHF.L.U32 R34, R34, 0x4, RZ ;  /* 0x0000000422227819 */ /* 0x001fc800000006ff */
[----:B------:R-:W-:Y:S02]  /*1b410*/  LOP3.LUT R34, R21, 0x70, R34, 0xf8, !PT ;  /* 0x0000007015227812 */ /* 0x000fe400078ef822 */
[----:B------:R-:W0:Y:S02]  /*1b420*/  S2R R21, SR_TID.X ;  /* 0x0000000000157919 */ /* 0x000e240000002100 */
[----:B0-----:R-:W-:-:S05]  /*1b430*/  IMAD.SHL.U32 R21, R21, 0x8, RZ ;  /* 0x0000000815157824 */ /* 0x001fca00078e00ff */
[----:B------:R-:W-:Y:S02]  /*1b440*/  LOP3.LUT R21, R21, 0x38, RZ, 0xc0, !PT ;  /* 0x0000003815157812 */ /* 0x000fe400078ec0ff */
[----:B------:R-:W-:Y:S01]  /*1b450*/  LOP3.LUT R23, R23, 0xfffffff7, RZ, 0xc0, !PT ;  /* 0xfffffff717177812 */ /* 0x000fe200078ec0ff */
[----:B------:R-:W-:Y:S01]  /*1b460*/  UMOV UR5, 0xffffffff ;  /* 0xffffffff00057882 */ /* 0x000fe20000000000 */
[----:B--2---:R-:W-:-:S04]  /*1b470*/  VIADD R27, R20, 0xffffffff ;  /* 0xffffffff141b7836 */ /* 0x004fc80000000000 */
[----:B------:R-:W-:-:S05]  /*1b480*/  IMAD R6, R27, 0x60, R34 ;  /* 0x000000601b067824 */ /* 0x000fca00078e0222 */
[----:B------:R-:W-:-:S04]  /*1b490*/  ISETP.GE.AND P0, PT, R6, R30, PT ;  /* 0x0000001e0600720c */ /* 0x000fc80003f06270 */
[----:B------:R-:W-:Y:S01]  /*1b4a0*/  ISETP.GT.U32.OR P0, PT, R34, 0x5f, P0 ;  /* 0x0000005f2200780c */ /* 0x000fe20000704470 */
[----:B---3--:R-:W-:-:S04]  /*1b4b0*/  IMAD.IADD R6, R6, 0x1, R2 ;  /* 0x0000000106067824 */ /* 0x008fc800078e0202 */
[----:B-1----:R-:W-:-:S08]  /*1b4c0*/  @P1 IMAD.HI.U32 R7, R6, R7, RZ ;  /* 0x0000000706071227 */ /* 0x002fd000078e00ff */
[----:B------:R-:W0:Y:S01]  /*1b4d0*/  @!P0 LDC.64 R2, c[0x0][0x428] ;  /* 0x00010a00ff028b82 */ /* 0x000e220000000a00 */
[----:B------:R-:W-:Y:S01]  /*1b4e0*/  IMAD.MOV.U32 R4, RZ, RZ, R6 ;  /* 0x000000ffff047224 */ /* 0x000fe200078e0006 */
[----:B----4-:R-:W-:Y:S02]  /*1b4f0*/  @P1 SHF.R.U32.HI R4, RZ, R5, R7 ;  /* 0x00000005ff041219 */ /* 0x010fe40000011607 */
[----:B------:R-:W-:-:S03]  /*1b500*/  LOP3.LUT R20, R21, 0x40, RZ, 0xfc, !PT ;  /* 0x0000004015147812 */ /* 0x000fc600078efcff */
[----:B------:R-:W-:Y:S01]  /*1b510*/  IMAD.MOV R5, RZ, RZ, -R4 ;  /* 0x000000ffff057224 */ /* 0x000fe200078e0a04 */
[----:B------:R-:W-:Y:S02]  /*1b520*/  ISETP.GE.AND P2, PT, R20, UR4, PT ;  /* 0x0000000414007c0c */ /* 0x000fe4000bf46270 */
[----:B------:R-:W-:Y:S01]  /*1b530*/  SHF.R.S32.HI R8, RZ, 0x1f, R33 ;  /* 0x0000001fff087819 */ /* 0x000fe20000011421 */
[----:B------:R-:W-:Y:S01]  /*1b540*/  IMAD R0, R0, R5, R6 ;  /* 0x0000000500007224 */ /* 0x000fe200078e0206 */
[----:B------:R-:W-:Y:S02]  /*1b550*/  @!P0 SHF.R.S32.HI R5, RZ, 0x1f, R4 ;  /* 0x0000001fff058819 */ /* 0x000fe40000011404 */
[----:B------:R-:W-:Y:S02]  /*1b560*/  SEL R30, RZ, 0xffffffff, P2 ;  /* 0xffffffffff1e7807 */ /* 0x000fe40001000000 */
[----:B------:R-:W-:Y:S01]  /*1b570*/  ISETP.GE.AND P1, PT, R21, UR4, PT ;  /* 0x0000000415007c0c */ /* 0x000fe2000bf26270 */
[----:B------:R-:W-:-:S02]  /*1b580*/  ULDC UR4, c[0x0][0x2f4] ;  /* 0x0000bd0000047ab9 */ /* 0x000fc40000000800 */
[----:B------:R-:W-:Y:S02]  /*1b590*/  IMAD.SHL.U32 R30, R30, 0x2, RZ ;  /* 0x000000021e1e7824 */ /* 0x000fe400078e00ff */
[-C--:B0-----:R-:W-:Y:S02]  /*1b5a0*/  @!P0 IMAD R6, R8, R2.reuse, RZ ;  /* 0x0000000208068224 */ /* 0x081fe400078e02ff */
[----:B------:R-:W-:Y:S01]  /*1b5b0*/  @!P0 IMAD.WIDE.U32 R4, R33, R2, R4 ;  /* 0x0000000221048225 */ /* 0x000fe200078e0004 */
[----:B------:R-:W-:-:S03]  /*1b5c0*/  SEL R2, RZ, 0x1, P1 ;  /* 0x00000001ff027807 */ /* 0x000fc60000800000 */
[----:B------:R-:W-:Y:S01]  /*1b5d0*/  @!P0 IMAD R6, R33, R3, R6 ;  /* 0x0000000321068224 */ /* 0x000fe200078e0206 */
[----:B------:R-:W-:Y:S02]  /*1b5e0*/  LOP3.LUT R30, R30, 0x2, R2, 0xe2, !PT ;  /* 0x000000021e1e7812 */ /* 0x000fe400078ee202 */
[----:B------:R-:W0:Y:S01]  /*1b5f0*/  @!P0 LDC.64 R2, c[0x0][0x418] ;  /* 0x00010600ff028b82 */ /* 0x000e220000000a00 */
[----:B------:R-:W-:Y:S02]  /*1b600*/  @!P0 IMAD.IADD R6, R5, 0x1, R6 ;  /* 0x0000000105068824 */ /* 0x000fe400078e0206 */
[----:B------:R-:W-:Y:S01]  /*1b610*/  IMAD.U32 R5, RZ, RZ, UR39 ;  /* 0x00000027ff057e24 */ /* 0x000fe2000f8e00ff */
[----:B0-----:R-:W-:-:S04]  /*1b620*/  @!P0 LEA R2, P1, R4, R2, 0x2 ;  /* 0x0000000204028211 */ /* 0x001fc800078210ff */
[----:B------:R-:W-:Y:S02]  /*1b630*/  @!P0 LEA.HI.X R3, R4, R3, R6, 0x2, P1 ;  /* 0x0000000304038211 */ /* 0x000fe400008f1406 */
[----:B------:R-:W-:-:S06]  /*1b640*/  MOV R4, RZ ;  /* 0x000000ff00047202 */ /* 0x000fcc0000000f00 */
[----:B------:R0:W5:Y:S01]  /*1b650*/  @!P0 LDG.E R4, desc[UR60][R2.64] ;  /* 0x0000003c02048981 */ /* 0x000162000c1e1900 */
[----:B------:R-:W-:Y:S02]  /*1b660*/  ISETP.GT.U32.AND P0, PT, R34, 0x5f, PT ;  /* 0x0000005f2200780c */ /* 0x000fe40003f04070 */
[----:B------:R-:W-:Y:S02]  /*1b670*/  ISETP.NE.AND P3, PT, R5, 0x3, PT ;  /* 0x000000030500780c */ /* 0x000fe40003f65270 */
[----:B------:R-:W-:-:S09]  /*1b680*/  ISETP.GE.AND P2, PT, R21, UR4, PT ;  /* 0x0000000415007c0c */ /* 0x000fd2000bf46270 */
[----:B------:R-:W-:-:S04]  /*1b690*/  @P0 LOP3.LUT R23, R23, 0x8, RZ, 0xfc, !PT ;  /* 0x0000000817170812 */ /* 0x000fc800078efcff */
[----:B------:R-:W-:-:S04]  /*1b6a0*/  LOP3.LUT R23, R23, 0xffffffef, RZ, 0xc0, !PT ;  /* 0xffffffef17177812 */ /* 0x000fc800078ec0ff */
[----:B------:R-:W-:Y:S01]  /*1b6b0*/  @P3 LOP3.LUT R23, R23, 0x10, RZ, 0xfc, !PT ;  /* 0x0000001017173812 */ /* 0x000fe200078efcff */
[----:B------:R1:W-:Y:S03]  /*1b6c0*/  STL [R1+0x8], R8 ;  /* 0x0000080801007387 */ /* 0x0003e60000100800 */
[----:B------:R-:W-:Y:S02]  /*1b6d0*/  LOP3.LUT R23, R23, 0xfffffffb, RZ, 0xc0, !PT ;  /* 0xfffffffb17177812 */ /* 0x000fe400078ec0ff */
[----:B------:R-:W-:Y:S02]  /*1b6e0*/  ISETP.GE.AND P1, PT, R20, UR4, PT ;  /* 0x0000000414007c0c */ /* 0x000fe4000bf26270 */
[----:B------:R-:W-:Y:S02]  /*1b6f0*/  @P2 LOP3.LUT R23, R23, 0x4, RZ, 0xfc, !PT ;  /* 0x0000000417172812 */ /* 0x000fe400078efcff */
[----:B-1----:R-:W-:-:S02]  /*1b700*/  LOP3.LUT R8, R21, 0x80, RZ, 0xfc, !PT ;  /* 0x0000008015087812 */ /* 0x002fc400078efcff */
[----:B------:R-:W-:Y:S02]  /*1b710*/  LOP3.LUT R23, R23, 0xfffffffe, RZ, 0xc0, !PT ;  /* 0xfffffffe17177812 */ /* 0x000fe400078ec0ff */
[----:B------:R-:W-:Y:S02]  /*1b720*/  ISETP.GE.AND P0, PT, R8, UR4, PT ;  /* 0x0000000408007c0c */ /* 0x000fe4000bf06270 */
[----:B------:R-:W-:-:S04]  /*1b730*/  LOP3.LUT R23, R23, 0xfffffffd, RZ, 0xc0, !PT ;  /* 0xfffffffd17177812 */ /* 0x000fc800078ec0ff */
[----:B------:R-:W-:-:S07]  /*1b740*/  @P1 LOP3.LUT R23, R23, 0x2, RZ, 0xfc, !PT ;  /* 0x0000000217171812 */ /* 0x000fce00078efcff */
[----:B------:R-:W-:Y:S01]  /*1b750*/  @P0 LOP3.LUT R23, R23, 0x1, RZ, 0xfc, !PT ;  /* 0x0000000117170812 */ /* 0x000fe200078efcff */
[----:B0-----:R-:W-:Y:S06]  /*1b760*/  BRA.DIV UR5, `(.L_x_723) ;  /* 0x0000004e05007947 */ /* 0x001fec000b800000 */
.L_x_840:
[----:B------:R-:W-:Y:S01]  /*1b770*/  SHF.R.S32.HI R34, RZ, 0x1f, R18 ;  /* 0x0000001fff227819 */ /* 0x000fe20000011412 */
[----:B------:R-:W-:Y:S06]  /*1b780*/  @!P3 BRA `(.L_x_724) ;  /* 0x000000000004b947 */ /* 0x000fec0003800000 */
[----:B------:R-:W-:Y:S01]  /*1b790*/  BPT.TRAP 0x1 ;  /* 0x000000040000795c */ /* 0x000fe20000300000 */
.L_x_724:
        /* <DEDUP_REMOVED lines=20> */
[----:B------:R-:W-:Y:S01]  /*1b8e0*/  LEA.HI.X R25, R2, UR5, R7, 0x1, P0 ;  /* 0x0000000502197c11 */ /* 0x000fe200080f0c07 */
[----:B------:R-:W-:Y:S01]  /*1b8f0*/  IMAD R7, R28, 0x8, R22 ;  /* 0x000000081c077824 */ /* 0x000fe200078e0216 */
[----:B------:R-:W-:-:S04]  /*1b900*/  SHF.L.U32 R2, R29, 0x1f, RZ ;  /* 0x0000001f1d027819 */ /* 0x000fc800000006ff */
[----:B------:R-:W0:Y:S02]  /*1b910*/  SYNCS.PHASECHK.TRANS64.TRYWAIT P0, [R7+URZ+0x2a840], R2 ;  /* 0x02a84002070075a7 */ /* 0x000e24000800017f */
[----:B0-----:R-:W-:Y:S05]  /*1b920*/  @!P0 BRA `(.L_x_726) ;  /* 0x0000004800c48947 */ /* 0x001fea0003800000 */
.L_x_841:
[----:B------:R-:W-:Y:S05]  /*1b930*/  BSYNC B0 ;  /* 0x0000000000007941 */ /* 0x000fea0003800000 */
.L_x_725:
[----:B------:R-:W2:Y:S01]  /*1b940*/  LDL R9, [R1] ;  /* 0x0000000001097983 */ /* 0x000ea20000100800 */
[----:B------:R-:W-:Y:S01]  /*1b950*/  ULDC.64 UR4, c[0x0][0x300] ;  /* 0x0000c00000047ab9 */ /* 0x000fe20000000a00 */
[----:B------:R-:W-:Y:S01]  /*1b960*/  LOP3.LUT P4, RZ, R23, 0x4, RZ, 0xc0, !PT ;  /* 0x0000000417ff7812 */ /* 0x000fe2000788c0ff */
[----:B------:R-:W-:Y:S01]  /*1b970*/  IMAD R5, R5, UR4, RZ ;  /* 0x0000000405057c24 */ /* 0x000fe2000f8e02ff */
[----:B------:R-:W1:Y:S01]  /*1b980*/  S2R R8, SR_TID.X ;  /* 0x0000000000087919 */ /* 0x000e620000002100 */
[C---:B0-----:R-:W-:Y:S01]  /*1b990*/  IMAD.WIDE.U32 R2, R0.reuse, UR4, RZ ;  /* 0x0000000400027c25 */ /* 0x041fe2000f8e00ff */
[C---:B------:R-:W-:Y:S02]  /*1b9a0*/  LOP3.LUT P3, RZ, R23.reuse, 0x2, RZ, 0xc0, !PT ;  /* 0x0000000217ff7812 */ /* 0x040fe4000786c0ff */
[----:B------:R-:W-:Y:S01]  /*1b9b0*/  LOP3.LUT P2, RZ, R23, 0x1, RZ, 0xc0, !PT ;  /* 0x0000000117ff7812 */ /* 0x000fe2000784c0ff */
[----:B------:R-:W-:Y:S01]  /*1b9c0*/  IMAD R5, R0, UR5, R5 ;  /* 0x0000000500057c24 */ /* 0x000fe2000f8e0205 */
[----:B------:R-:W-:-:S02]  /*1b9d0*/  ULDC.64 UR4, c[0x0][0x310] ;  /* 0x0000c40000047ab9 */ /* 0x000fc40000000a00 */
        /* <DEDUP_REMOVED lines=10> */
[----:B------:R-:W-:Y:S01]  /*1ba80*/  IMAD R5, R28, 0x4800, R36 ;  /* 0x000048001c057824 */ /* 0x000fe200078e0224 */
[----:B------:R-:W-:Y:S01]  /*1ba90*/  LEA R4, P0, R2, UR4, 0x1 ;  /* 0x0000000402047c11 */ /* 0x000fe2000f8008ff */
[----:B------:R-:W-:Y:S01]  /*1baa0*/  UMOV UR4, 0xffffffff ;  /* 0xffffffff00047882 */ /* 0x000fe20000000000 */
[----:B------:R-:W-:Y:S02]  /*1bab0*/  IADD3 R0, R3, R0, RZ ;  /* 0x0000000003007210 */ /* 0x000fe40007ffe0ff */
[----:B-1----:R-:W-:Y:S02]  /*1bac0*/  LOP3.LUT R8, R8, 0x7f, RZ, 0xc0, !PT ;  /* 0x0000007f08087812 */ /* 0x002fe400078ec0ff */
[----:B------:R-:W-:Y:S02]  /*1bad0*/  LEA.HI.X R0, R2, UR5, R0, 0x1, P0 ;  /* 0x0000000502007c11 */ /* 0x000fe400080f0c00 */
[----:B------:R-:W-:Y:S01]  /*1bae0*/  SHF.R.U32.HI R8, RZ, 0x3, R8 ;  /* 0x00000003ff087819 */ /* 0x000fe20000011608 */
[----:B--2---:R-:W-:-:S02]  /*1baf0*/  IMAD R6, R27, -0x60, R9 ;  /* 0xffffffa01b067824 */ /* 0x004fc400078e0209 */
[----:B------:R-:W0:Y:S02]  /*1bb00*/  S2R R9, SR_TID.X ;  /* 0x0000000000097919 */ /* 0x000e240000002100 */
[----:B------:R-:W-:-:S05]  /*1bb10*/  IMAD.IADD R6, R6, 0x1, -R8 ;  /* 0x0000000106067824 */ /* 0x000fca00078e0a08 */
        /* <DEDUP_REMOVED lines=30> */
[----:B------:R-:W-:Y:S01]  /*1bd00*/  @P1 LEA R8, R5, R22, 0x1 ;  /* 0x0000001605081211 */ /* 0x000fe200078e08ff */
        /* <DEDUP_REMOVED lines=35> */
.L_x_855:
[----:B------:R-:W-:-:S13]  /*1bf40*/  ISETP.GE.AND P0, PT, R6, 0x51, PT ;  /* 0x000000510600780c */ /* 0x000fda0003f06270 */
[----:B-1----:R-:W-:Y:S01]  /*1bf50*/  @P0 LEA R2, P1, R9, R2, 0x1 ;  /* 0x0000000209020211 */ /* 0x002fe200078208ff */
[----:B------:R-:W-:-:S04]  /*1bf60*/  @P0 IMAD R5, R5, 0x2, R22 ;  /* 0x0000000205050824 */ /* 0x000fc800078e0216 */
[----:B------:R-:W-:-:S05]  /*1bf70*/  @P0 IMAD.X R3, RZ, RZ, R0, P1 ;  /* 0x000000ffff030224 */ /* 0x000fca00008e0600 */
        /* <DEDUP_REMOVED lines=8> */
.L_x_728:
        /* <DEDUP_REMOVED lines=10> */
.L_x_729:
[----:B-1----:R1:W5:Y:S01]  /*1c0a0*/  LDL.LU R3, [R1+0x14] ;  /* 0x0000140001037983 */ /* 0x0023620000300800 */
[----:B------:R1:W-:Y:S02]  /*1c0b0*/  SYNCS.ARRIVE.TRANS64.A1T0 RZ, [R7+URZ+0x2a830], RZ ;  /* 0x02a830ff07ff79a7 */ /* 0x0003e4000810003f */
[----:B------:R-:W-:Y:S05]  /*1c0c0*/  WARPSYNC.ALL ;  /* 0x0000000000007948 */ /* 0x000fea0003800000 */
[----:B------:R-:W-:Y:S01]  /*1c0d0*/  ULDC.64 UR6, c[0x0][0xa00] ;  /* 0x0002800000067ab9 */ /* 0x000fe20000000a00 */
[----:B------:R-:W-:Y:S01]  /*1c0e0*/  ULDC.64 UR4, c[0x0][0x298] ;  /* 0x0000a60000047ab9 */ /* 0x000fe20000000a00 */
[----:B------:R-:W-:Y:S01]  /*1c0f0*/  BAR.SYNC.DEFER_BLOCKING 0x8, 0x180 ;  /* 0x0206000000007b1d */ /* 0x000fe20000010000 */
[----:B------:R-:W-:Y:S01]  /*1c100*/  ISETP.NE.U32.AND P0, PT, RZ, UR6, PT ;  /* 0x00000006ff007c0c */ /* 0x000fe2000bf05070 */
[----:B0-----:R-:W-:Y:S01]  /*1c110*/  IMAD.WIDE.U32 R4, R35, UR4, RZ ;  /* 0x0000000423047c25 */ /* 0x001fe2000f8e00ff */
[----:B------:R-:W-:-:S02]  /*1c120*/  SHF.R.S32.HI R0, RZ, 0x1f, R35 ;  /* 0x0000001fff007819 */ /* 0x000fc40000011423 */
[----:B------:R-:W-:Y:S01]  /*1c130*/  ISETP.NE.AND.EX P0, PT, RZ, UR7, PT, P0 ;  /* 0x00000007ff007c0c */ /* 0x000fe2000bf05300 */
[----:B------:R-:W-:Y:S01]  /*1c140*/  VIADD R2, R22, 0xc400 ;  /* 0x0000c40016027836 */ /* 0x000fe20000000000 */
[----:B------:R-:W-:Y:S01]  /*1c150*/  BSSY B6, `(.L_x_730) ;  /* 0x000001a000067945 */ /* 0x000fe20003800000 */
[----:B------:R-:W-:Y:S01]  /*1c160*/  IMAD R0, R0, UR4, RZ ;  /* 0x0000000400007c24 */ /* 0x000fe2000f8e02ff */
[----:B------:R-:W-:-:S03]  /*1c170*/  SEL R32, R32, RZ, !P0 ;  /* 0x000000ff20207207 */ /* 0x000fc60004000000 */
[----:B------:R-:W-:-:S05]  /*1c180*/  IMAD R0, R35, UR5, R0 ;  /* 0x0000000523007c24 */ /* 0x000fca000f8e0200 */
[----:B------:R-:W-:Y:S02]  /*1c190*/  IADD3 R35, R5, R0, RZ ;  /* 0x0000000005237210 */ /* 0x000fe40007ffe0ff */
[----:B-----5:R-:W-:Y:S02]  /*1c1a0*/  SEL R3, R3, RZ, !P0 ;  /* 0x000000ff03037207 */ /* 0x020fe40004000000 */
[----:B------:R-:W-:-:S03]  /*1c1b0*/  LOP3.LUT P0, RZ, R2, 0x3ff, RZ, 0xc0, !PT ;  /* 0x000003ff02ff7812 */ /* 0x000fc6000780c0ff */
[----:B------:R0:W-:Y:S04]  /*1c1c0*/  STL [R1+0x14], R3 ;  /* 0x0000140301007387 */ /* 0x0001e80000100800 */
[----:B------:R0:W-:Y:S06]  /*1c1d0*/  STL.64 [R1+0x18], R4 ;  /* 0x0000180401007387 */ /* 0x0001ec0000100a00 */
[----:B------:R-:W-:Y:S05]  /*1c1e0*/  @!P0 BRA `(.L_x_731) ;  /* 0x0000000000408947 */ /* 0x000fea0003800000 */
[----:B------:R-:W-:Y:S01]  /*1c1f0*/  MOV R2, 0x0 ;  /* 0x0000000000027802 */ /* 0x000fe20000000f00 */
[----:B------:R-:W-:Y:S01]  /*1c200*/  ULDC.64 UR4, c[0x4][0xf0] ;  /* 0x01003c0000047ab9 */ /* 0x000fe20000000a00 */
[----:B------:R-:W-:Y:S01]  /*1c210*/  ULDC.64 UR6, c[0x4][0xf8] ;  /* 0x01003e0000067ab9 */ /* 0x000fe20000000a00 */
[----:B------:R-:W-:Y:S01]  /*1c220*/  ULDC.64 UR8, c[0x4][0x88] ;  /* 0x0100220000087ab9 */ /* 0x000fe20000000a00 */
[----:B0-----:R-:W-:Y:S01]  /*1c230*/  IMAD.U32 R4, RZ, RZ, UR4 ;  /* 0x00000004ff047e24 */ /* 0x001fe2000f8e00ff */
[----:B------:R-:W-:Y:S01]  /*1c240*/  MOV R12, 0x1 ;  /* 0x00000001000c7802 */ /* 0x000fe20000000f00 */
[----:B------:R-:W0:Y:S01]  /*1c250*/  LDC.64 R2, c[0x4][R2] ;  /* 0x0100000002027b82 */ /* 0x000e220000000a00 */
[----:B------:R-:W-:Y:S02]  /*1c260*/  IMAD.U32 R5, RZ, RZ, UR5 ;  /* 0x00000005ff057e24 */ /* 0x000fe4000f8e00ff */
[----:B------:R-:W-:Y:S02]  /*1c270*/  IMAD.U32 R6, RZ, RZ, UR6 ;  /* 0x00000006ff067e24 */ /* 0x000fe4000f8e00ff */
[----:B-1----:R-:W-:-:S02]  /*1c280*/  IMAD.U32 R7, RZ, RZ, UR7 ;  /* 0x00000007ff077e24 */ /* 0x002fc4000f8e00ff */
[----:B------:R-:W-:Y:S02]  /*1c290*/  IMAD.U32 R10, RZ, RZ, UR8 ;  /* 0x00000008ff0a7e24 */ /* 0x000fe4000f8e00ff */
[----:B------:R-:W-:Y:S02]  /*1c2a0*/  IMAD.U32 R11, RZ, RZ, UR9 ;  /* 0x00000009ff0b7e24 */ /* 0x000fe4000f8e00ff */
[----:B------:R-:W-:Y:S02]  /*1c2b0*/  IMAD.MOV.U32 R8, RZ, RZ, 0x70 ;  /* 0x00000070ff087424 */ /* 0x000fe400078e00ff */
[----:B------:R-:W-:-:S07]  /*1c2c0*/  IMAD.MOV.U32 R13, RZ, RZ, RZ ;  /* 0x000000ffff0d7224 */ /* 0x000fce00078e00ff */
[----:B------:R-:W-:-:S07]  /*1c2d0*/  LEPC R20, `(.L_x_731) ;  /* 0x000000001014794e */ /* 0x000fce0000000000 */
[----:B0-----:R-:W-:Y:S05]  /*1c2e0*/  CALL.ABS.NOINC R2 ;  /* 0x0000000002007343 */ /* 0x001fea0003c00000 */
.L_x_731:
[----:B------:R-:W-:Y:S05]  /*1c2f0*/  BSYNC B6 ;  /* 0x0000000000067941 */ /* 0x000fea0003800000 */
.L_x_730:
[----:B------:R-:W2:Y:S01]  /*1c300*/  LDL.LU R20, [R1+0x14] ;  /* 0x0000140001147983 */ /* 0x000ea20000300800 */
[----:B------:R-:W-:Y:S01]  /*1c310*/  ULDC.64 UR4, c[0x0][0x2d8] ;  /* 0x0000b60000047ab9 */ /* 0x000fe20000000a00 */
[----:B------:R-:W3:Y:S02]  /*1c320*/  LDC R8, c[0x0][0x448] ;  /* 0x00011200ff087b82 */ /* 0x000ee40000000800 */
[----:B0-----:R-:W4:Y:S01]  /*1c330*/  LDL.LU.64 R2, [R1+0x18] ;  /* 0x0000180001027983 */ /* 0x001f220000300a00 */
[----:B------:R-:W-:Y:S02]  /*1c340*/  IMAD.SHL.U32 R4, R17, 0x80, RZ ;  /* 0x0000008011047824 */ /* 0x000fe400078e00ff */
[----:B------:R-:W-:Y:S01]  /*1c350*/  IMAD R0, R34, UR4, RZ ;  /* 0x0000000422007c24 */ /* 0x000fe2000f8e02ff */
[----:B------:R0:W5:Y:S03]  /*1c360*/  LDL R17, [R1+0x20] ;  /* 0x0000200001117983 */ /* 0x0001660000100800 */
[----:B------:R-:W-:Y:S01]  /*1c370*/  IMAD R0, R18, UR5, R0 ;  /* 0x0000000512007c24 */ /* 0x000fe2000f8e0200 */
[----:B---3--:R-:W-:Y:S01]  /*1c380*/  ISETP.NE.AND P0, PT, R8, 0x1, PT ;  /* 0x000000010800780c */ /* 0x008fe20003f05270 */
[----:B------:R-:W3:Y:S02]  /*1c390*/  S2R R9, SR_TID.X ;  /* 0x0000000000097919 */ /* 0x000ee40000002100 */
[----:B---3--:R-:W-:-:S05]  /*1c3a0*/  IMAD.SHL.U32 R9, R9, 0x8, RZ ;  /* 0x0000000809097824 */ /* 0x008fca00078e00ff */
[----:B------:R-:W-:Y:S01]  /*1c3b0*/  LOP3.LUT R9, R9, 0x38, RZ, 0xc0, !PT ;  /* 0x0000003809097812 */ /* 0x000fe200078ec0ff */
[----:B----4-:R-:W-:Y:S02]  /*1c3c0*/  IMAD.MOV.U32 R3, RZ, RZ, R35 ;  /* 0x000000ffff037224 */ /* 0x010fe400078e0023 */
[----:B------:R-:W-:Y:S01]  /*1c3d0*/  IMAD.WIDE.U32 R2, R18, UR4, R2 ;  /* 0x0000000412027c25 */ /* 0x000fe2000f8e0002 */
[----:B------:R-:W-:-:S03]  /*1c3e0*/  ULDC.64 UR4, c[0x0][0x2e0] ;  /* 0x0000b80000047ab9 */ /* 0x000fc60000000a00 */
[----:B--2---:R-:W-:Y:S02]  /*1c3f0*/  IMAD R5, R20, UR4, RZ ;  /* 0x0000000414057c24 */ /* 0x004fe4000f8e02ff */
[----:B------:R-:W2:Y:S01]  /*1c400*/  S2R R20, SR_TID.X ;  /* 0x0000000000147919 */ /* 0x000ea20000002100 */
[----:B------:R-:W-:Y:S02]  /*1c410*/  IMAD.IADD R3, R3, 0x1, R0 ;  /* 0x0000000103037824 */ /* 0x000fe400078e0200 */
[C---:B------:R-:W-:Y:S02]  /*1c420*/  IMAD R0, R32.reuse, UR5, R5 ;  /* 0x0000000520007c24 */ /* 0x040fe4000f8e0205 */
[----:B------:R-:W-:Y:S01]  /*1c430*/  IMAD.WIDE.U32 R2, R32, UR4, R2 ;  /* 0x0000000420027c25 */ /* 0x000fe2000f8e0002 */
[----:B------:R-:W1:Y:S01]  /*1c440*/  @P0 LDC R5, c[0x0][0x44c] ;  /* 0x00011300ff050b82 */ /* 0x000e620000000800 */
[----:B------:R-:W-:Y:S02]  /*1c450*/  ULDC.64 UR4, c[0x0][0x2d0] ;  /* 0x0000b40000047ab9 */ /* 0x000fe40000000a00 */
[----:B------:R-:W-:-:S05]  /*1c460*/  IMAD.IADD R3, R3, 0x1, R0 ;  /* 0x0000000103037824 */ /* 0x000fca00078e0200 */
[----:B------:R-:W3:Y:S01]  /*1c470*/  @P0 LDC R0, c[0x0][0x450] ;  /* 0x00011400ff000b82 */ /* 0x000ee20000000800 */
[----:B--2---:R-:W-:-:S04]  /*1c480*/  LOP3.LUT R20, R20, 0x7f, RZ, 0xc0, !PT ;  /* 0x0000007f14147812 */ /* 0x004fc800078ec0ff */
[----:B------:R-:W-:Y:S02]  /*1c490*/  SHF.R.U32.HI R21, RZ, 0x3, R20 ;  /* 0x00000003ff157819 */ /* 0x000fe40000011614 */
[----:B------:R-:W2:Y:S02]  /*1c4a0*/  S2R R20, SR_TID.X ;  /* 0x0000000000147919 */ /* 0x000ea40000002100 */
[----:B--2---:R-:W-:-:S05]  /*1c4b0*/  IMAD.SHL.U32 R20, R20, 0x10, RZ ;  /* 0x0000001014147824 */ /* 0x004fca00078e00ff */
[----:B------:R-:W-:-:S04]  /*1c4c0*/  LOP3.LUT R20, R21, 0x70, R20, 0xf8, !PT ;  /* 0x0000007015147812 */ /* 0x000fc800078ef814 */
[----:B------:R-:W-:Y:S01]  /*1c4d0*/  LOP3.LUT R6, R20, R4, RZ, 0xfc, !PT ;  /* 0x0000000414067212 */ /* 0x000fe200078efcff */
[----:B------:R-:W2:Y:S04]  /*1c4e0*/  S2R R21, SR_TID.X ;  /* 0x0000000000157919 */ /* 0x000ea80000002100 */
[----:B-1----:R-:W-:-:S04]  /*1c4f0*/  @P0 IMAD.HI.U32 R7, R6, R5, RZ ;  /* 0x0000000506070227 */ /* 0x002fc800078e00ff */
[----:B------:R-:W-:Y:S01]  /*1c500*/  IMAD.MOV.U32 R5, RZ, RZ, R6 ;  /* 0x000000ffff057224 */ /* 0x000fe200078e0006 */
[----:B---3--:R-:W-:-:S04]  /*1c510*/  @P0 SHF.R.U32.HI R5, RZ, R0, R7 ;  /* 0x00000000ff050219 */ /* 0x008fc80000011607 */
[C---:B------:R-:W-:Y:S01]  /*1c520*/  IADD3 R0, -R5.reuse, RZ, RZ ;  /* 0x000000ff05007210 */ /* 0x040fe20007ffe1ff */
[----:B------:R-:W1:Y:S04]  /*1c530*/  S2R R20, SR_TID.X ;  /* 0x0000000000147919 */ /* 0x000e680000002100 */
        /* <DEDUP_REMOVED lines=8> */
[----:B------:R-:W-:Y:S02]  /*1c5c0*/  IMAD R5, R5, UR4, RZ ;  /* 0x0000000405057c24 */ /* 0x000fe4000f8e02ff */
[----:B--2---:R-:W-:Y:S02]  /*1c5d0*/  IMAD.SHL.U32 R21, R21, 0x8, RZ ;  /* 0x0000000815157824 */ /* 0x004fe400078e00ff */
[----:B------:R-:W-:-:S04]  /*1c5e0*/  IMAD.WIDE.U32 R2, R0, UR4, R2 ;  /* 0x0000000400027c25 */ /* 0x000fc8000f8e0002 */
[----:B------:R-:W-:Y:S01]  /*1c5f0*/  IMAD R5, R0, UR5, R5 ;  /* 0x0000000500057c24 */ /* 0x000fe2000f8e0205 */
[----:B------:R-:W-:Y:S01]  /*1c600*/  ULDC.64 UR4, c[0x0][0x280] ;  /* 0x0000a00000047ab9 */ /* 0x000fe20000000a00 */
[----:B------:R-:W-:Y:S02]  /*1c610*/  LOP3.LUT R21, R21, 0x38, RZ, 0xc0, !PT ;  /* 0x0000003815157812 */ /* 0x000fe400078ec0ff */
[----:B------:R-:W-:Y:S01]  /*1c620*/  IMAD.IADD R5, R3, 0x1, R5 ;  /* 0x0000000103057824 */ /* 0x000fe200078e0205 */
[C---:B------:R-:W-:Y:S01]  /*1c630*/  LEA R0, P0, R2.reuse, UR4, 0x1 ;  /* 0x0000000402007c11 */ /* 0x040fe2000f8008ff */
[----:B------:R-:W-:Y:S01]  /*1c640*/  ULDC UR4, c[0x0][0x2b8] ;  /* 0x0000ae0000047ab9 */ /* 0x000fe20000000800 */
[C---:B------:R-:W-:Y:S02]  /*1c650*/  LOP3.LUT R10, R21.reuse, 0x40, RZ, 0xfc, !PT ;  /* 0x00000040150a7812 */ /* 0x040fe400078efcff */
[----:B------:R-:W-:Y:S02]  /*1c660*/  LOP3.LUT R11, R21, 0x80, RZ, 0xfc, !PT ;  /* 0x00000080150b7812 */ /* 0x000fe400078efcff */
[----:B------:R-:W-:Y:S01]  /*1c670*/  LEA.HI.X R5, R2, UR5, R5, 0x1, P0 ;  /* 0x0000000502057c11 */ /* 0x000fe200080f0c05 */
[----:B------:R-:W-:Y:S01]  /*1c680*/  UMOV UR5, 0xffffffff ;  /* 0xffffffff00057882 */ /* 0x000fe20000000000 */
[----:B-1----:R-:W-:-:S02]  /*1c690*/  LOP3.LUT R20, R20, 0x7f, RZ, 0xc0, !PT ;  /* 0x0000007f14147812 */ /* 0x002fc400078ec0ff */
[----:B------:R-:W-:Y:S02]  /*1c6a0*/  ISETP.GE.AND P3, PT, R9, UR4, PT ;  /* 0x0000000409007c0c */ /* 0x000fe4000bf66270 */
[----:B------:R-:W-:Y:S02]  /*1c6b0*/  ISETP.GE.AND P2, PT, R10, UR4, PT ;  /* 0x000000040a007c0c */ /* 0x000fe4000bf46270 */
[----:B------:R-:W-:Y:S02]  /*1c6c0*/  ISETP.GE.AND P0, PT, R11, UR4, PT ;  /* 0x000000040b007c0c */ /* 0x000fe4000bf06270 */
[----:B------:R-:W-:Y:S01]  /*1c6d0*/  SHF.R.U32.HI R10, RZ, 0x3, R20 ;  /* 0x00000003ff0a7819 */ /* 0x000fe20000011614 */
[----:B0-----:R-:W-:Y:S10]  /*1c6e0*/  BRA.DIV UR5, `(.L_x_732) ;  /* 0x0000004605907947 */ /* 0x001ff4000b800000 */
        /* <DEDUP_REMOVED lines=18> */
[----:B------:R-:W-:Y:S02]  /*1c810*/  @!P1 IMAD.MOV.U32 R2, RZ, RZ, R7 ;  /* 0x000000ffff029224 */ /* 0x000fe400078e0007 */
[----:B------:R-:W-:Y:S02]  /*1c820*/  @!P1 IMAD.MOV.U32 R3, RZ, RZ, R8 ;  /* 0x000000ffff039224 */ /* 0x000fe400078e0008 */
[----:B------:R-:W-:-:S03]  /*1c830*/  VIADD R7, R4, 0x20 ;  /* 0x0000002004077836 */ /* 0x000fc60000000000 */
        /* <DEDUP_REMOVED lines=58> */
.L_x_872:
        /* <DEDUP_REMOVED lines=12> */
.L_x_734:
[----:B------:R-:W-:Y:S05]  /*1cca0*/  BSYNC B0 ;  /* 0x0000000000007941 */ /* 0x000fea0003800000 */
.L_x_733:
[----:B------:R-:W-:Y:S01]  /*1ccb0*/  NOP ;  /* 0x0000000000007918 */ /* 0x000fe20000000000 */
[----:B------:R-:W-:-:S13]  /*1ccc0*/  PLOP3.LUT P0, PT, PT, PT, PT, 0x80, 0x0 ;  /* 0x000000000000781c */ /* 0x000fda0003f0f070 */
.L_x_735:
        /* <DEDUP_REMOVED lines=18> */
.L_x_873:
[----:B------:R-:W-:Y:S05]  /*1cdf0*/  BSYNC B0 ;  /* 0x0000000000007941 */ /* 0x000fea0003800000 */
.L_x_736:
[----:B------:R-:W2:Y:S01]  /*1ce00*/  LDL R0, [R1] ;  /* 0x0000000001007983 */ /* 0x000ea20000100800 */
[----:B------:R-:W-:Y:S01]  /*1ce10*/  BSSY B0, `(.L_x_738) ;  /* 0x00000fe000007945 */ /* 0x000fe20003800000 */
[----:B--2---:R-:W-:-:S13]  /*1ce20*/  ISETP.GE.AND P0, PT, R0, 0x61, PT ;  /* 0x000000610000780c */ /* 0x004fda0003f06270 */
[----:B------:R-:W-:Y:S05]  /*1ce30*/  @!P0 BRA `(.L_x_739) ;  /* 0x0000000c00ec8947 */ /* 0x000fea0003800000 */
[----:B------:R-:W2:Y:S01]  /*1ce40*/  LDL.LU R0, [R1+0x24] ;  /* 0x0000240001007983 */ /* 0x000ea20000300800 */
[----:B------:R-:W-:Y:S02]  /*1ce50*/  IMAD.MOV.U32 R17, RZ, RZ, R29 ;  /* 0x000000ffff117224 */ /* 0x000fe400078e001d */
[----:B------:R-:W-:Y:S02]  /*1ce60*/  IMAD.MOV.U32 R10, RZ, RZ, R28 ;  /* 0x000000ffff0a7224 */ /* 0x000fe400078e001c */
[----:B------:R-:W-:Y:S02]  /*1ce70*/  IMAD.MOV.U32 R32, RZ, RZ, R27 ;  /* 0x000000ffff207224 */ /* 0x000fe400078e001b */
[----:B--2---:R-:W-:-:S07]  /*1ce80*/  VIADD R0, R0, 0xfffffffe ;  /* 0xfffffffe00007836 */ /* 0x004fce0000000000 */
.L_x_752:
[----:B------:R-:W2:Y:S01]  /*1ce90*/  LDL R2, [R1+0x4] ;  /* 0x0000040001027983 */ /* 0x000ea20000100800 */
[----:B------:R-:W1:Y:S03]  /*1cea0*/  LDC R7, c[0x0][0x430] ;  /* 0x00010c00ff077b82 */ /* 0x000e660000000800 */
[----:B------:R-:W3:Y:S01]  /*1ceb0*/  LDL R8, [R1+0x8] ;  /* 0x0000080001087983 */ /* 0x000ee20000100800 */
[----:B0-----:R-:W0:Y:S01]  /*1cec0*/  S2R R3, SR_TID.X ;  /* 0x0000000000037919 */ /* 0x001e220000002100 */
[----:B------:R-:W4:Y:S01]  /*1ced0*/  S2R R9, SR_TID.X ;  /* 0x0000000000097919 */ /* 0x000f220000002100 */
[----:B-1----:R-:W-:-:S13]  /*1cee0*/  ISETP.NE.AND P0, PT, R7, 0x1, PT ;  /* 0x000000010700780c */ /* 0x002fda0003f05270 */
[----:B------:R-:W1:Y:S01]  /*1cef0*/  @P0 LDC R5, c[0x0][0x434] ;  /* 0x00010d00ff050b82 */ /* 0x000e620000000800 */
[----:B0-----:R-:W-:-:S04]  /*1cf00*/  LOP3.LUT R3, R3, 0x7f, RZ, 0xc0, !PT ;  /* 0x0000007f03037812 */ /* 0x001fc800078ec0ff */
[----:B------:R-:W-:Y:S02]  /*1cf10*/  SHF.R.U32.HI R3, RZ, 0x3, R3 ;  /* 0x00000003ff037819 */ /* 0x000fe40000011603 */
[----:B----4-:R-:W-:-:S04]  /*1cf20*/  SHF.L.U32 R9, R9, 0x4, RZ ;  /* 0x0000000409097819 */ /* 0x010fc800000006ff */
[----:B------:R-:W-:Y:S02]  /*1cf30*/  LOP3.LUT R9, R3, 0x70, R9, 0xf8, !PT ;  /* 0x0000007003097812 */ /* 0x000fe400078ef809 */
[----:B------:R-:W0:Y:S02]  /*1cf40*/  @P0 LDC R3, c[0x0][0x438] ;  /* 0x00010e00ff030b82 */ /* 0x000e240000000800 */
[----:B------:R-:W-:Y:S01]  /*1cf50*/  ISETP.GT.U32.AND P2, PT, R9, 0x5f, PT ;  /* 0x0000005f0900780c */ /* 0x000fe20003f44070 */
[----:B--2---:R-:W-:-:S04]  /*1cf60*/  IMAD R4, R0, 0x60, R2 ;  /* 0x0000006000047824 */ /* 0x004fc800078e0202 */
[----:B------:R-:W-:-:S04]  /*1cf70*/  IMAD.IADD R4, R9, 0x1, R4 ;  /* 0x0000000109047824 */ /* 0x000fc800078e0204 */
[----:B-1----:R-:W-:-:S04]  /*1cf80*/  @P0 IMAD.HI.U32 R6, R4, R5, RZ ;  /* 0x0000000504060227 */ /* 0x002fc800078e00ff */
[----:B------:R-:W-:Y:S01]  /*1cf90*/  IMAD.MOV.U32 R2, RZ, RZ, R4 ;  /* 0x000000ffff027224 */ /* 0x000fe200078e0004 */
[----:B0-----:R-:W-:-:S05]  /*1cfa0*/  @P0 SHF.R.U32.HI R2, RZ, R3, R6 ;  /* 0x00000003ff020219 */ /* 0x001fca0000011606 */
[----:B------:R-:W-:-:S04]  /*1cfb0*/  IMAD.MOV R3, RZ, RZ, -R2 ;  /* 0x000000ffff037224 */ /* 0x000fc800078e0a02 */
[----:B------:R-:W-:Y:S02]  /*1cfc0*/  IMAD R7, R7, R3, R4 ;  /* 0x0000000307077224 */ /* 0x000fe400078e0204 */
[----:B------:R-:W0:Y:S01]  /*1cfd0*/  @!P2 LDC.64 R4, c[0x0][0x428] ;  /* 0x00010a00ff04ab82 */ /* 0x000e220000000a00 */
[----:B------:R-:W-:-:S03]  /*1cfe0*/  @!P2 SHF.R.S32.HI R3, RZ, 0x1f, R2 ;  /* 0x0000001fff03a819 */ /* 0x000fc60000011402 */
[----:B0-----:R-:W-:-:S04]  /*1cff0*/  @!P2 IMAD.WIDE.U32 R2, R33, R4, R2 ;  /* 0x000000042102a225 */ /* 0x001fc800078e0002 */
[----:B---3--:R-:W-:-:S04]  /*1d000*/  @!P2 IMAD R4, R8, R4, RZ ;  /* 0x000000040804a224 */ /* 0x008fc800078e02ff */
[----:B------:R-:W-:Y:S02]  /*1d010*/  @!P2 IMAD R9, R33, R5, R4 ;  /* 0x000000052109a224 */ /* 0x000fe400078e0204 */
[----:B------:R-:W0:Y:S02]  /*1d020*/  @!P2 LDC.64 R4, c[0x0][0x418] ;  /* 0x00010600ff04ab82 */ /* 0x000e240000000a00 */
[----:B------:R-:W-:Y:S02]  /*1d030*/  @!P2 IMAD.IADD R3, R9, 0x1, R3 ;  /* 0x000000010903a824 */ /* 0x000fe400078e0203 */
[----:B------:R-:W-:Y:S01]  /*1d040*/  IMAD.MOV.U32 R6, RZ, RZ, RZ ;  /* 0x000000ffff067224 */ /* 0x000fe200078e00ff */
[----:B0-----:R-:W-:-:S04]  /*1d050*/  @!P2 LEA R4, P0, R2, R4, 0x2 ;  /* 0x000000040204a211 */ /* 0x001fc800078010ff */
[----:B------:R-:W-:-:S05]  /*1d060*/  @!P2 LEA.HI.X R5, R2, R5, R3, 0x2, P0 ;  /* 0x000000050205a211 */ /* 0x000fca00000f1403 */
[----:B------:R0:W5:Y:S01]  /*1d070*/  @!P2 LDG.E R6, desc[UR60][R4.64] ;  /* 0x0000003c0406a981 */ /* 0x000162000c1e1900 */
[----:B------:R-:W-:Y:S01]  /*1d080*/  LOP3.LUT P1, RZ, R23, 0x10, RZ, 0xc0, !PT ;  /* 0x0000001017ff7812 */ /* 0x000fe2000782c0ff */
[----:B------:R-:W-:-:S05]  /*1d090*/  VIADD R28, R10, 0x1 ;  /* 0x000000010a1c7836 */ /* 0x000fca0000000000 */
[C---:B------:R-:W-:Y:S01]  /*1d0a0*/  ISETP.NE.AND P0, PT, R28.reuse, 0x2, PT ;  /* 0x000000021c00780c */ /* 0x040fe20003f05270 */
[----:B------:R-:W-:Y:S05]  /*1d0b0*/  YIELD ;  /* 0x0000000000007946 */ /* 0x000fea0003800000 */
[----:B------:R-:W-:Y:S01]  /*1d0c0*/  SEL R2, RZ, 0x1, P0 ;  /* 0x00000001ff027807 */ /* 0x000fe20000000000 */
[----:B------:R-:W-:Y:S01]  /*1d0d0*/  IMAD.MOV.U32 R27, RZ, RZ, R0 ;  /* 0x000000ffff1b7224 */ /* 0x000fe200078e0000 */
[----:B------:R-:W-:Y:S02]  /*1d0e0*/  SEL R28, R28, RZ, P0 ;  /* 0x000000ff1c1c7207 */ /* 0x000fe40000000000 */
[----:B------:R-:W-:Y:S01]  /*1d0f0*/  LOP3.LUT R29, R17, R2, RZ, 0x3c, !PT ;  /* 0x00000002111d7212 */ /* 0x000fe200078e3cff */
[----:B0-----:R-:W-:Y:S06]  /*1d100*/  @!P1 BRA `(.L_x_740) ;  /* 0x0000000000049947 */ /* 0x001fec0003800000 */
[----:B------:R-:W-:Y:S01]  /*1d110*/  BPT.TRAP 0x1 ;  /* 0x000000040000795c */ /* 0x000fe20000300000 */
.L_x_740:
[----:B------:R-:W-:Y:S01]  /*1d120*/  LEA R5, R28, R22, 0x3 ;  /* 0x000000161c057211 */ /* 0x000fe200078e18ff */
[----:B------:R-:W-:Y:S01]  /*1d130*/  BSSY B1, `(.L_x_741) ;  /* 0x0000004000017945 */ /* 0x000fe20003800000 */
[----:B------:R-:W-:-:S04]  /*1d140*/  SHF.L.U32 R0, R29, 0x1f, RZ ;  /* 0x0000001f1d007819 */ /* 0x000fc800000006ff */
[----:B------:R-:W0:Y:S02]  /*1d150*/  SYNCS.PHASECHK.TRANS64.TRYWAIT P0, [R5+URZ+0x2a840], R0 ;  /* 0x02a84000050075a7 */ /* 0x000e24000800017f */
[----:B0-----:R-:W-:Y:S05]  /*1d160*/  @!P0 BRA `(.L_x_742) ;  /* 0x0000004400bc8947 */ /* 0x001fea0003800000 */
.L_x_874:
[----:B------:R-:W-:Y:S05]  /*1d170*/  BSYNC B1 ;  /* 0x0000000000017941 */ /* 0x000fea0003800000 */
.L_x_741:
[----:B------:R-:W-:Y:S01]  /*1d180*/  SHF.R.S32.HI R20, RZ, 0x1f, R7 ;  /* 0x0000001fff147819 */ /* 0x000fe20000011407 */
[----:B------:R-:W-:Y:S01]  /*1d190*/  ULDC.64 UR4, c[0x0][0x300] ;  /* 0x0000c00000047ab9 */ /* 0x000fe20000000a00 */
[----:B-----5:R-:W-:Y:S01]  /*1d1a0*/  SHF.R.S32.HI R21, RZ, 0x1f, R6 ;  /* 0x0000001fff157819 */ /* 0x020fe20000011406 */
[----:B------:R-:W-:Y:S01]  /*1d1b0*/  IMAD.WIDE.U32 R2, R7, UR4, RZ ;  /* 0x0000000407027c25 */ /* 0x000fe2000f8e00ff */
[C---:B------:R-:W-:Y:S02]  /*1d1c0*/  LOP3.LUT P3, RZ, R23.reuse, 0x4, RZ, 0xc0, !PT ;  /* 0x0000000417ff7812 */ /* 0x040fe4000786c0ff */
[C---:B------:R-:W-:Y:S01]  /*1d1d0*/  LOP3.LUT P2, RZ, R23.reuse, 0x2, RZ, 0xc0, !PT ;  /* 0x0000000217ff7812 */ /* 0x040fe2000784c0ff */
[----:B0-----:R-:W-:Y:S01]  /*1d1e0*/  IMAD R0, R20, UR4, RZ ;  /* 0x0000000414007c24 */ /* 0x001fe2000f8e02ff */
        /* <DEDUP_REMOVED lines=16> */
[----:B------:R-:W-:-:S04]  /*1d2f0*/  UMOV UR4, 0xffffffff ;  /* 0xffffffff00047882 */ /* 0x000fc80000000000 */
[----:B------:R-:W-:Y:S01]  /*1d300*/  LEA.HI.X R8, R2, UR5, R0, 0x1, P0 ;  /* 0x0000000502087c11 */ /* 0x000fe200080f0c00 */
[----:B------:R-:W-:Y:S06]  /*1d310*/  BRA.DIV UR4, `(.L_x_743) ;  /* 0x0000004604647947 */ /* 0x000fec000b800000 */
[----:B------:R-:W0:Y:S01]  /*1d320*/  S2R R11, SR_TID.X ;  /* 0x00000000000b7919 */ /* 0x000e220000002100 */
[----:B------:R-:W-:Y:S01]  /*1d330*/  IMAD R4, R4, 0x2, R22 ;  /* 0x0000000204047824 */ /* 0x000fe200078e0216 */
[----:B------:R-:W1:Y:S04]  /*1d340*/  SHFL.IDX PT, R2, R9, RZ, 0x181f ;  /* 0x00181fff09027589 */ /* 0x000e6800000e0000 */
[----:B------:R-:W2:Y:S04]  /*1d350*/  SHFL.IDX PT, R3, R8, RZ, 0x181f ;  /* 0x00181fff08037589 */ /* 0x000ea800000e0000 */
[----:B------:R-:W-:Y:S01]  /*1d360*/  SHFL.IDX PT, R35, R8, 0x2, 0x181f ;  /* 0x00581f0008237f89 */ /* 0x000fe200000e0000 */
[----:B0-----:R-:W-:-:S05]  /*1d370*/  IMAD.SHL.U32 R11, R11, 0x8, RZ ;  /* 0x000000080b0b7824 */ /* 0x001fca00078e00ff */
[----:B------:R-:W-:-:S05]  /*1d380*/  LOP3.LUT R11, R11, 0x38, RZ, 0xc0, !PT ;  /* 0x000000380b0b7812 */ /* 0x000fca00078ec0ff */
[----:B------:R-:W-:-:S05]  /*1d390*/  IMAD.SHL.U32 R0, R11, 0x2, RZ ;  /* 0x000000020b007824 */ /* 0x000fca00078e00ff */
[----:B-1----:R-:W-:-:S05]  /*1d3a0*/  IADD3 R2, P0, R2, R0, RZ ;  /* 0x0000000002027210 */ /* 0x002fca0007f1e0ff */
[----:B--2---:R-:W-:-:S05]  /*1d3b0*/  IMAD.X R3, RZ, RZ, R3, P0 ;  /* 0x000000ffff037224 */ /* 0x004fca00000e0603 */
[----:B------:R-:W-:Y:S04]  /*1d3c0*/  LDGSTS.E.BYPASS.LTC128B.128 [R4+0x18400], desc[UR60][R2.64], !P3 ;  /* 0x1840000002047fae */ /* 0x000fe8000d901d7c */
[----:B------:R-:W-:Y:S04]  /*1d3d0*/  LDGSTS.E.BYPASS.LTC128B.128 [R4+0x1b400], desc[UR60][R2.64+0x80], !P2 ;  /* 0x1b40008002047fae */ /* 0x000fe8000d101d7c */
[----:B------:R0:W-:Y:S04]  /*1d3e0*/  LDGSTS.E.BYPASS.LTC128B.128 [R4+0x1e400], desc[UR60][R2.64+0x100], !P1 ;  /* 0x1e40010002047fae */ /* 0x0001e8000c901d7c */
[----:B0-----:R-:W0:Y:S04]  /*1d3f0*/  SHFL.IDX PT, R2, R9, 0x1, 0x181f ;  /* 0x00381f0009027f89 */ /* 0x001e2800000e0000 */
[----:B------:R-:W1:Y:S01]  /*1d400*/  SHFL.IDX PT, R3, R8, 0x1, 0x181f ;  /* 0x00381f0008037f89 */ /* 0x000e6200000e0000 */
[----:B0-----:R-:W-:-:S04]  /*1d410*/  IADD3 R2, P0, R2, R0, RZ ;  /* 0x0000000002027210 */ /* 0x001fc80007f1e0ff */
[----:B-1----:R-:W-:-:S05]  /*1d420*/  IADD3.X R3, RZ, R3, RZ, P0, !PT ;  /* 0x00000003ff037210 */ /* 0x002fca00007fe4ff */
        /* <DEDUP_REMOVED lines=20> */
[----:B------:R0:W1:Y:S04]  /*1d570*/  SHFL.IDX PT, R35, R8, 0x5, 0x181f ;  /* 0x00b81f0008237f89 */ /* 0x00006800000e0000 */
[----:B------:R-:W-:Y:S04]  /*1d580*/  LDGSTS.E.BYPASS.LTC128B.128 [R4+0x1a400], desc[UR60][R2.64], !P3 ;  /* 0x1a40000002047fae */ /* 0x000fe8000d901d7c */
[----:B------:R-:W-:Y:S04]  /*1d590*/  LDGSTS.E.BYPASS.LTC128B.128 [R4+0x1d400], desc[UR60][R2.64+0x80], !P2 ;  /* 0x1d40008002047fae */ /* 0x000fe8000d101d7c */
[----:B------:R2:W-:Y:S04]  /*1d5a0*/  LDGSTS.E.BYPASS.LTC128B.128 [R4+0x20400], desc[UR60][R2.64+0x100], !P1 ;  /* 0x2040010002047fae */ /* 0x0005e8000c901d7c */
[----:B-12---:R0:W2:Y:S02]  /*1d5b0*/  SHFL.IDX PT, R2, R9, 0x5, 0x181f ;  /* 0x00b81f0009027f89 */ /* 0x0060a400000e0000 */
.L_x_888:
        /* <DEDUP_REMOVED lines=10> */
.L_x_744:
        /* <DEDUP_REMOVED lines=10> */
.L_x_745:
[----:B------:R2:W-:Y:S01]  /*1d700*/  SYNCS.ARRIVE.TRANS64.A1T0 RZ, [R5+URZ+0x2a830], RZ ;  /* 0x02a830ff05ff79a7 */ /* 0x0005e2000810003f */
[----:B------:R-:W-:Y:S05]  /*1d710*/  @!P2 BRA `(.L_x_746) ;  /* 0x000000000004a947 */ /* 0x000fea0003800000 */
[----:B------:R-:W-:Y:S01]  /*1d720*/  BPT.TRAP 0x1 ;  /* 0x000000040000795c */ /* 0x000fe20000300000 */
.L_x_746:
[----:B-1----:R-:W-:Y:S01]  /*1d730*/  SHF.L.U32 R2, R17, 0x1f, RZ ;  /* 0x0000001f11027819 */ /* 0x002fe200000006ff */
[----:B--2---:R-:W-:Y:S01]  /*1d740*/  IMAD R5, R10, 0x8, R22 ;  /* 0x000000080a057824 */ /* 0x004fe200078e0216 */
[----:B------:R-:W-:Y:S03]  /*1d750*/  BSSY B1, `(.L_x_747) ;  /* 0x0000003000017945 */ /* 0x000fe60003800000 */
[----:B------:R-:W1:Y:S02]  /*1d760*/  SYNCS.PHASECHK.TRANS64.TRYWAIT P0, [R5+URZ+0x2a860], R2 ;  /* 0x02a86002050075a7 */ /* 0x000e64000800017f */
[----:B-1----:R-:W-:Y:S05]  /*1d770*/  @!P0 BRA `(.L_x_748) ;  /* 0x0000004800288947 */ /* 0x002fea0003800000 */
.L_x_889:
[----:B------:R-:W-:Y:S05]  /*1d780*/  BSYNC B1 ;  /* 0x0000000000017941 */ /* 0x000fea0003800000 */
.L_x_747:
[----:B------:R-:W0:Y:S01]  /*1d790*/  LDL R4, [R1] ;  /* 0x0000000001047983 */ /* 0x000e220000100800 */
[----:B------:R-:W2:Y:S01]  /*1d7a0*/  S2R R3, SR_TID.X ;  /* 0x0000000000037919 */ /* 0x000ea20000002100 */
[----:B------:R-:W-:Y:S01]  /*1d7b0*/  UMOV UR4, 0xffffffff ;  /* 0xffffffff00047882 */ /* 0x000fe20000000000 */
[----:B------:R-:W-:Y:S02]  /*1d7c0*/  LOP3.LUT P0, RZ, R30, 0x2, RZ, 0xc0, !PT ;  /* 0x000000021eff7812 */ /* 0x000fe4000780c0ff */
[----:B--2---:R-:W-:-:S04]  /*1d7d0*/  LOP3.LUT R3, R3, 0x7f, RZ, 0xc0, !PT ;  /* 0x0000007f03037812 */ /* 0x004fc800078ec0ff */
[----:B------:R-:W-:Y:S01]  /*1d7e0*/  SHF.R.U32.HI R3, RZ, 0x3, R3 ;  /* 0x00000003ff037819 */ /* 0x000fe20000011603 */
[----:B0-----:R-:W-:Y:S02]  /*1d7f0*/  IMAD R8, R32, -0x60, R4 ;  /* 0xffffffa020087824 */ /* 0x001fe400078e0204 */
[----:B------:R-:W-:Y:S02]  /*1d800*/  IMAD R4, R10, 0x3000, R36 ;  /* 0x000030000a047824 */ /* 0x000fe400078e0224 */
[----:B------:R-:W-:Y:S01]  /*1d810*/  IMAD.IADD R8, R8, 0x1, -R3 ;  /* 0x0000000108087824 */ /* 0x000fe200078e0a03 */
[----:B------:R-:W-:Y:S06]  /*1d820*/  BRA.DIV UR4, `(.L_x_749) ;  /* 0x0000004a04107947 */ /* 0x000fec000b800000 */
[----:B-1----:R-:W0:Y:S01]  /*1d830*/  SHFL.IDX PT, R2, R24, RZ, 0x181f ;  /* 0x00181fff18027589 */ /* 0x002e2200000e0000 */
[----:B------:R-:W-:-:S03]  /*1d840*/  LEA R4, R4, R22, 0x1 ;  /* 0x0000001604047211 */ /* 0x000fc600078e08ff */
[----:B------:R-:W1:Y:S01]  /*1d850*/  SHFL.IDX PT, R3, R25, RZ, 0x181f ;  /* 0x00181fff19037589 */ /* 0x000e6200000e0000 */
[----:B0-----:R-:W-:-:S05]  /*1d860*/  IADD3 R2, P1, R2, R0, RZ ;  /* 0x0000000002027210 */ /* 0x001fca0007f3e0ff */
[----:B-1----:R-:W-:Y:S01]  /*1d870*/  IMAD.X R3, RZ, RZ, R3, P1 ;  /* 0x000000ffff037224 */ /* 0x002fe200008e0603 */
        /* <DEDUP_REMOVED lines=40> */
.L_x_903:
        /* <DEDUP_REMOVED lines=19> */
[----:B------:R-:W-:-:S04]  /*1dc30*/  IMAD R21, R6, UR5, R21 ;  /* 0x0000000506157c24 */ /* 0x000fc8000f8e0215 */
[----:B------:R-:W-:-:S07]  /*1dc40*/  IMAD.IADD R21, R3, 0x1, R21 ;  /* 0x0000000103157824 */ /* 0x000fce00078e0215 */
.L_x_750:
        /* <DEDUP_REMOVED lines=10> */
.L_x_751:
[----:B------:R-:W-:Y:S01]  /*1dcf0*/  ULDC.64 UR4, c[0x0][0x330] ;  /* 0x0000cc0000047ab9 */ /* 0x000fe20000000a00 */
[----:B------:R-:W-:Y:S01]  /*1dd00*/  MOV R3, R21 ;  /* 0x0000001500037202 */ /* 0x000fe20000000f00 */
[----:B------:R1:W-:Y:S01]  /*1dd10*/  SYNCS.ARRIVE.TRANS64.A1T0 RZ, [R5+URZ+0x2a850], RZ ;  /* 0x02a850ff05ff79a7 */ /* 0x0003e2000810003f */
[----:B------:R-:W-:Y:S02]  /*1dd20*/  VIADD R0, R27, 0xffffffff ;  /* 0xffffffff1b007836 */ /* 0x000fe40000000000 */
[----:B------:R-:W-:Y:S02]  /*1dd30*/  IMAD.MOV.U32 R17, RZ, RZ, R29 ;  /* 0x000000ffff117224 */ /* 0x000fe400078e001d */
[----:B------:R-:W-:-:S04]  /*1dd40*/  IMAD.WIDE.U32 R2, R18, UR4, R2 ;  /* 0x0000000412027c25 */ /* 0x000fc8000f8e0002 */
[----:B-1----:R-:W-:Y:S02]  /*1dd50*/  IMAD R5, R34, UR4, RZ ;  /* 0x0000000422057c24 */ /* 0x002fe4000f8e02ff */
[----:B------:R-:W-:Y:S02]  /*1dd60*/  IMAD.MOV.U32 R10, RZ, RZ, R28 ;  /* 0x000000ffff0a7224 */ /* 0x000fe400078e001c */
[----:B------:R-:W-:Y:S01]  /*1dd70*/  IMAD R5, R18, UR5, R5 ;  /* 0x0000000512057c24 */ /* 0x000fe2000f8e0205 */
[----:B------:R-:W-:Y:S01]  /*1dd80*/  ULDC.64 UR4, c[0x0][0x318] ;  /* 0x0000c60000047ab9 */ /* 0x000fe20000000a00 */
[----:B------:R-:W-:Y:S01]  /*1dd90*/  IMAD.MOV.U32 R32, RZ, RZ, R27 ;  /* 0x000000ffff207224 */ /* 0x000fe200078e001b */
[----:B0-----:R-:W-:Y:S01]  /*1dda0*/  LEA R24, P0, R2, UR4, 0x1 ;  /* 0x0000000402187c11 */ /* 0x001fe2000f8008ff */
[----:B------:R-:W-:-:S05]  /*1ddb0*/  IMAD.IADD R25, R5, 0x1, R3 ;  /* 0x0000000105197824 */ /* 0x000fca00078e0203 */
[----:B------:R-:W-:Y:S02]  /*1ddc0*/  LEA.HI.X R25, R2, UR5, R25, 0x1, P0 ;  /* 0x0000000502197c11 */ /* 0x000fe400080f0c19 */
[----:B------:R-:W-:-:S13]  /*1ddd0*/  ISETP.GT.AND P0, PT, R27, RZ, PT ;  /* 0x000000ff1b00720c */ /* 0x000fda0003f04270 */
[----:B------:R-:W-:Y:S05]  /*1dde0*/  @P0 BRA `(.L_x_752) ;  /* 0xfffffff000280947 */ /* 0x000fea000383ffff */
.L_x_739:
[----:B------:R-:W-:Y:S05]  /*1ddf0*/  BSYNC B0 ;  /* 0x0000000000007941 */ /* 0x000fea0003800000 */
.L_x_738:
        /* <DEDUP_REMOVED lines=17> */
.L_x_754:
[----:B------:R-:W-:Y:S05]  /*1df10*/  BSYNC B0 ;  /* 0x0000000000007941 */ /* 0x000fea0003800000 */
.L_x_753:
[----:B------:R-:W-:-:S13]  /*1df20*/  LOP3.LUT P0, RZ, R23, 0x10, RZ, 0xc0, !PT ;  /* 0x0000001017ff7812 */ /* 0x000fda000780c0ff */
[----:B------:R-:W-:Y:S05]  /*1df30*/  @!P0 BRA `(.L_x_755) ;  /* 0x0000000000048947 */ /* 0x000fea0003800000 */
[----:B------:R-:W-:Y:S01]  /*1df40*/  BPT.TRAP 0x1 ;  /* 0x000000040000795c */ /* 0x000fe20000300000 */
.L_x_755:
[----:B------:R-:W2:Y:S01]  /*1df50*/  LDL.LU R2, [R1] ;  /* 0x0000000001027983 */ /* 0x000ea20000300800 */
[----:B------:R-:W-:Y:S01]  /*1df60*/  IMAD R0, R28, 0x8, R22 ;  /* 0x000000081c007824 */ /* 0x000fe200078e0216 */
[----:B0-----:R-:W-:Y:S01]  /*1df70*/  SHF.L.U32 R3, R29, 0x1f, RZ ;  /* 0x0000001f1d037819 */ /* 0x001fe200000006ff */
[----:B------:R-:W-:Y:S03]  /*1df80*/  BSSY B0, `(.L_x_756) ;  /* 0x0000004000007945 */ /* 0x000fe60003800000 */
[----:B------:R-:W0:Y:S01]  /*1df90*/  SYNCS.PHASECHK.TRANS64.TRYWAIT P0, [R0+URZ+0x2a860], R3 ;  /* 0x02a86003000075a7 */ /* 0x000e22000800017f */
[----:B--2---:R-:W-:Y:S01]  /*1dfa0*/  IMAD R6, R27, -0x60, R2 ;  /* 0xffffffa01b067824 */ /* 0x004fe200078e0202 */
[----:B0-----:R-:W-:Y:S06]  /*1dfb0*/  @!P0 BRA `(.L_x_757) ;  /* 0x00000048001c8947 */ /* 0x001fec0003800000 */
.L_x_904:
[----:B------:R-:W-:Y:S05]  /*1dfc0*/  BSYNC B0 ;  /* 0x0000000000007941 */ /* 0x000fea0003800000 */
.L_x_756:
[----:B------:R-:W1:Y:S01]  /*1dfd0*/  S2R R2, SR_TID.X ;  /* 0x0000000000027919 */ /* 0x000e620000002100 */
[----:B------:R-:W-:Y:S01]  /*1dfe0*/  UMOV UR4, 0xffffffff ;  /* 0xffffffff00047882 */ /* 0x000fe20000000000 */
[----:B------:R-:W-:Y:S01]  /*1dff0*/  IMAD R4, R28, 0x3000, R36 ;  /* 0x000030001c047824 */ /* 0x000fe200078e0224 */
[----:B-1----:R-:W-:-:S04]  /*1e000*/  LOP3.LUT R2, R2, 0x7f, RZ, 0xc0, !PT ;  /* 0x0000007f02027812 */ /* 0x002fc800078ec0ff */
[----:B------:R-:W-:-:S05]  /*1e010*/  SHF.R.U32.HI R2, RZ, 0x3, R2 ;  /* 0x00000003ff027819 */ /* 0x000fca0000011602 */
[----:B------:R-:W-:Y:S01]  /*1e020*/  IMAD.IADD R6, R6, 0x1, -R2 ;  /* 0x0000000106067824 */ /* 0x000fe200078e0a02 */
[----:B------:R-:W-:Y:S06]  /*1e030*/  BRA.DIV UR4, `(.L_x_758) ;  /* 0x0000004a04107947 */ /* 0x000fec000b800000 */
[----:B------:R-:W1:Y:S01]  /*1e040*/  S2R R7, SR_TID.X ;  /* 0x0000000000077919 */ /* 0x000e620000002100 */
[----:B------:R-:W-:Y:S01]  /*1e050*/  LOP3.LUT R2, R30, 0x1, RZ, 0xc0, !PT ;  /* 0x000000011e027812 */ /* 0x000fe200078ec0ff */
[----:B------:R-:W-:Y:S01]  /*1e060*/  IMAD R4, R4, 0x2, R22 ;  /* 0x0000000204047824 */ /* 0x000fe200078e0216 */
[----:B------:R-:W-:Y:S01]  /*1e070*/  LOP3.LUT P0, RZ, R30, 0x2, RZ, 0xc0, !PT ;  /* 0x000000021eff7812 */ /* 0x000fe2000780c0ff */
[----:B------:R-:W2:Y:S01]  /*1e080*/  SHFL.IDX PT, R14, R24, RZ, 0x181f ;  /* 0x00181fff180e7589 */ /* 0x000ea200000e0000 */
[----:B------:R-:W-:Y:S02]  /*1e090*/  ISETP.NE.U32.AND P1, PT, R2, 0x1, PT ;  /* 0x000000010200780c */ /* 0x000fe40003f25070 */
[C---:B------:R-:W-:Y:S01]  /*1e0a0*/  ISETP.LT.OR P3, PT, R6.reuse, 0x1, !P0 ;  /* 0x000000010600780c */ /* 0x040fe20004761670 */
[----:B0-----:R-:W0:Y:S01]  /*1e0b0*/  SHFL.IDX PT, R3, R25, RZ, 0x181f ;  /* 0x00181fff19037589 */ /* 0x001e2200000e0000 */
[----:B------:R-:W-:-:S03]  /*1e0c0*/  ISETP.LT.OR P2, PT, R6, 0x1, P1 ;  /* 0x000000010600780c */ /* 0x000fc60000f41670 */
[----:B------:R-:W-:Y:S04]  /*1e0d0*/  SHFL.IDX PT, R8, R25, 0x1, 0x181f ;  /* 0x00381f0019087f89 */ /* 0x000fe800000e0000 */
[----:B------:R-:W-:Y:S01]  /*1e0e0*/  SHFL.IDX PT, R10, R24, 0x2, 0x181f ;  /* 0x00581f00180a7f89 */ /* 0x000fe200000e0000 */
[----:B-1----:R-:W-:-:S04]  /*1e0f0*/  SHF.L.U32 R7, R7, 0x3, RZ ;  /* 0x0000000307077819 */ /* 0x002fc800000006ff */
[----:B------:R-:W-:-:S05]  /*1e100*/  LOP3.LUT R7, R7, 0x38, RZ, 0xc0, !PT ;  /* 0x0000003807077812 */ /* 0x000fca00078ec0ff */
[----:B------:R-:W-:Y:S02]  /*1e110*/  IMAD.SHL.U32 R5, R7, 0x2, RZ ;  /* 0x0000000207057824 */ /* 0x000fe400078e00ff */
[----:B------:R-:W-:Y:S03]  /*1e120*/  SHFL.IDX PT, R7, R25, 0x2, 0x181f ;  /* 0x00581f0019077f89 */ /* 0x000fe600000e0000 */
[----:B--2---:R-:W-:Y:S02]  /*1e130*/  IADD3 R2, P4, R14, R5, RZ ;  /* 0x000000050e027210 */ /* 0x004fe40007f9e0ff */
[----:B------:R-:W1:Y:S03]  /*1e140*/  SHFL.IDX PT, R14, R24, 0x1, 0x181f ;  /* 0x00381f00180e7f89 */ /* 0x000e6600000e0000 */
[----:B0-----:R-:W-:-:S05]  /*1e150*/  IMAD.X R3, RZ, RZ, R3, P4 ;  /* 0x000000ffff037224 */ /* 0x001fca00020e0603 */
[----:B------:R-:W-:Y:S01]  /*1e160*/  LDGSTS.E.BYPASS.LTC128B.128 [R4+0x400], desc[UR60][R2.64], !P2 ;  /* 0x0040000002047fae */ /* 0x000fe2000d101d7c */
[----:B------:R-:W-:-:S03]  /*1e170*/  ISETP.LT.OR P2, PT, R6, 0x11, P1 ;  /* 0x000000110600780c */ /* 0x000fc60000f41670 */
[----:B------:R1:W-:Y:S01]  /*1e180*/  LDGSTS.E.BYPASS.LTC128B.128 [R4+0x3400], desc[UR60][R2.64+0x80], !P3 ;  /* 0x0340008002047fae */ /* 0x0003e2000d901d7c */
[----:B------:R-:W-:Y:S02]  /*1e190*/  ISETP.LT.OR P3, PT, R6, 0x11, !P0 ;  /* 0x000000110600780c */ /* 0x000fe40004761670 */
        /* <DEDUP_REMOVED lines=24> */
[----:B--2---:R-:W-:-:S05]  /*1e320*/  IADD3 R2, P4, R10, R5, RZ ;  /* 0x000000050a027210 */ /* 0x004fca0007f9e0ff */
[----:B---3--:R-:W-:-:S05]  /*1e330*/  IMAD.X R3, RZ, RZ, R7, P4 ;  /* 0x000000ffff037224 */ /* 0x008fca00020e0607 */
[----:B------:R1:W-:Y:S04]  /*1e340*/  LDGSTS.E.BYPASS.LTC128B.128 [R4+0x2400], desc[UR60][R2.64], !P2 ;  /* 0x0240000002047fae */ /* 0x0003e8000d101d7c */
[----:B0---4-:R1:W-:Y:S02]  /*1e350*/  LDGSTS.E.BYPASS.LTC128B.128 [R4+0x5400], desc[UR60][R2.64+0x80], !P3 ;  /* 0x0540008002047fae */ /* 0x0113e4000d901d7c */
.L_x_918:
[C---:B------:R-:W-:Y:S02]  /*1e360*/  ISETP.LT.OR P1, PT, R6.reuse, 0x51, P1 ;  /* 0x000000510600780c */ /* 0x040fe40000f21670 */
[----:B------:R-:W-:Y:S02]  /*1e370*/  ISETP.LT.OR P0, PT, R6, 0x51, !P0 ;  /* 0x000000510600780c */ /* 0x000fe40004701670 */
[----:B-1----:R-:W-:-:S04]  /*1e380*/  IADD3 R2, P2, R14, R5, RZ ;  /* 0x000000050e027210 */ /* 0x002fc80007f5e0ff */
[----:B------:R-:W-:-:S05]  /*1e390*/  IADD3.X R3, RZ, R25, RZ, P2, !PT ;  /* 0x00000019ff037210 */ /* 0x000fca00017fe4ff */
[----:B------:R-:W-:Y:S01]  /*1e3a0*/  @!PT LDS RZ, [RZ] ;  /* 0x00000000fffff984 */ /* 0x000fe20000000800 */
[----:B------:R-:W-:Y:S01]  /*1e3b0*/  @!PT LDS RZ, [RZ] ;  /* 0x00000000fffff984 */ /* 0x000fe20000000800 */
[----:B------:R-:W-:Y:S01]  /*1e3c0*/  @!PT LDS RZ, [RZ] ;  /* 0x00000000fffff984 */ /* 0x000fe20000000800 */
[----:B------:R0:W-:Y:S04]  /*1e3d0*/  LDGSTS.E.BYPASS.LTC128B.128 [R4+0x2c00], desc[UR60][R2.64], !P1 ;  /* 0x02c0000002047fae */ /* 0x0001e8000c901d7c */
[----:B------:R0:W-:Y:S01]  /*1e3e0*/  LDGSTS.E.BYPASS.LTC128B.128 [R4+0x5c00], desc[UR60][R2.64+0x80], !P0 ;  /* 0x05c0008002047fae */ /* 0x0001e2000c101d7c */
[----:B------:R-:W-:Y:S01]  /*1e3f0*/  PLOP3.LUT P0, PT, PT, PT, PT, 0x80, 0x0 ;  /* 0x000000000000781c */ /* 0x000fe20003f0f070 */
[----:B------:R-:W-:-:S12]  /*1e400*/  NOP ;  /* 0x0000000000007918 */ /* 0x000fd80000000000 */
.L_x_759:
        /* <DEDUP_REMOVED lines=10> */
.L_x_760:
[----:B------:R-:W-:Y:S01]  /*1e4b0*/  VIADD R28, R28, 0x1 ;  /* 0x000000011c1c7836 */ /* 0x000fe20000000000 */
[----:B------:R1:W-:Y:S04]  /*1e4c0*/  SYNCS.ARRIVE.TRANS64.A1T0 RZ, [R0+URZ+0x2a850], RZ ;  /* 0x02a850ff00ff79a7 */ /* 0x0003e8000810003f */
[----:B------:R-:W-:-:S04]  /*1e4d0*/  ISETP.NE.AND P0, PT, R28, 0x2, PT ;  /* 0x000000021c00780c */ /* 0x000fc80003f05270 */
[----:B-1----:R-:W-:Y:S02]  /*1e4e0*/  SEL R0, RZ, 0x1, P0 ;  /* 0x00000001ff007807 */ /* 0x002fe40000000000 */
[----:B------:R-:W-:Y:S02]  /*1e4f0*/  SEL R28, R28, RZ, P0 ;  /* 0x000000ff1c1c7207 */ /* 0x000fe40000000000 */
[----:B------:R-:W-:-:S07]  /*1e500*/  LOP3.LUT R29, R29, R0, RZ, 0x3c, !PT ;  /* 0x000000001d1d7212 */ /* 0x000fce00078e3cff */
.L_x_717:
[----:B------:R-:W-:Y:S05]  /*1e510*/  BSYNC B7 ;  /* 0x0000000000077941 */ /* 0x000fea0003800000 */
.L_x_715:
[----:B------:R-:W-:-:S13]  /*1e520*/  LOP3.LUT P0, RZ, R23, 0x20, RZ, 0xc0, !PT ;  /* 0x0000002017ff7812 */ /* 0x000fda000780c0ff */
[----:B------:R-:W-:Y:S05]  /*1e530*/  @!P0 BRA `(.L_x_761) ;  /* 0x0000000000248947 */ /* 0x000fea0003800000 */
[----:B------:R-:W-:Y:S05]  /*1e540*/  WARPSYNC.ALL ;  /* 0x0000000000007948 */ /* 0x000fea0003800000 */
[----:B------:R-:W1:Y:S08]  /*1e550*/  S2UR UR5, SR_CgaCtaId ;  /* 0x00000000000579c3 */ /* 0x000e700000008800 */
[----:B------:R-:W-:Y:S06]  /*1e560*/  BAR.SYNC.DEFER_BLOCKING 0x5, 0x180 ;  /* 0x0146000000007b1d */ /* 0x000fec0000010000 */
[----:B------:R-:W-:-:S02]  /*1e570*/  UMOV UR4, 0x400 ;  /* 0x0000040000047882 */ /* 0x000fc40000000000 */
[----:B-1----:R-:W-:-:S06]  /*1e580*/  ULEA UR4, UR5, UR4, 0x18 ;  /* 0x0000000405047291 */ /* 0x002fcc000f8ec03f */
[----:B0-----:R-:W-:-:S05]  /*1e590*/  IMAD.U32 R22, RZ, RZ, UR4 ;  /* 0x00000004ff167e24 */ /* 0x001fca000f8e00ff */
[----:B------:R2:W3:Y:S01]  /*1e5a0*/  LDS.128 R16, [R22+0x2a8d0] ;  /* 0x02a8d00016107984 */ /* 0x0004e20000000c00 */
[----:B------:R-:W-:Y:S06]  /*1e5b0*/  BAR.ARV 0x4, 0x180 ;  /* 0x0106000000007b1d */ /* 0x000fec0000002000 */
[----:B------:R-:W-:Y:S05]  /*1e5c0*/  BRA `(.L_x_762) ;  /* 0x0000000800407947 */ /* 0x000fea0003800000 */
.L_x_761:
[----:B------:R-:W1:Y:S01]  /*1e5d0*/  S2R R8, SR_TID.X ;  /* 0x0000000000087919 */ /* 0x000e620000002100 */
[----:B------:R-:W-:Y:S01]  /*1e5e0*/  UMOV UR4, 0xffffffff ;  /* 0xffffffff00047882 */ /* 0x000fe20000000000 */
[----:B-1----:R-:W-:-:S04]  /*1e5f0*/  LOP3.LUT R8, R8, 0x1f, RZ, 0xc0, !PT ;  /* 0x0000001f08087812 */ /* 0x002fc800078ec0ff */
[----:B------:R-:W-:Y:S01]  /*1e600*/  ISETP.NE.AND P0, PT, R8, 0x1f, PT ;  /* 0x0000001f0800780c */ /* 0x000fe20003f05270 */
[----:B------:R-:W-:-:S12]  /*1e610*/  BRA.DIV UR4, `(.L_x_763) ;  /* 0x0000004a04847947 */ /* 0x000fd8000b800000 */
[----:B------:R-:W-:Y:S01]  /*1e620*/  IMAD.IADD R5, R19, 0x1, R8 ;  /* 0x0000000113057824 */ /* 0x000fe200078e0208 */
[----:B------:R-:W-:-:S04]  /*1e630*/  ULDC UR4, c[0x0][0xc3c] ;  /* 0x00030f0000047ab9 */ /* 0x000fc80000000800 */
[----:B------:R-:W-:-:S13]  /*1e640*/  ISETP.GE.OR P1, PT, R5, UR4, !P0 ;  /* 0x0000000405007c0c */ /* 0x000fda000c726670 */
[----:B0-----:R-:W0:Y:S02]  /*1e650*/  @!P1 LDC.64 R2, c[0x0][0xc80] ;  /* 0x00032000ff029b82 */ /* 0x001e240000000a00 */
[----:B0-----:R-:W-:-:S06]  /*1e660*/  @!P1 IMAD.WIDE R2, R5, 0x4, R2 ;  /* 0x0000000405029825 */ /* 0x001fcc00078e0202 */
        /* <DEDUP_REMOVED lines=9> */
[----:B------:R-:W0:Y:S02]  /*1e700*/  SHFL.UP PT, R14, R4, 0x1, RZ ;  /* 0x04200000040e7989 */ /* 0x000e2400000e00ff */
[----:B0-----:R-:W-:-:S05]  /*1e710*/  SEL R5, R14, RZ, P1 ;  /* 0x000000ff0e057207 */ /* 0x001fca0000800000 */
[----:B------:R-:W-:Y:S02]  /*1e720*/  IMAD.IADD R6, R4, 0x1, R5 ;  /* 0x0000000104067824 */ /* 0x000fe400078e0205 */
[----:B------:R-:W-:Y:S04]  /*1e730*/  SHFL.IDX PT, R5, R16, RZ, 0x1f ;  /* 0x00001fff10057589 */ /* 0x000fe800000e0000 */
[----:B------:R-:W0:Y:S02]  /*1e740*/  SHFL.UP PT, R14, R6, 0x2, RZ ;  /* 0x04400000060e7989 */ /* 0x000e2400000e00ff */
[----:B0-----:R-:W-:-:S05]  /*1e750*/  SEL R7, R14, RZ, P2 ;  /* 0x000000ff0e077207 */ /* 0x001fca0001000000 */
[----:B------:R-:W-:-:S05]  /*1e760*/  IMAD.IADD R7, R6, 0x1, R7 ;  /* 0x0000000106077824 */ /* 0x000fca00078e0207 */
[----:B------:R-:W0:Y:S02]  /*1e770*/  SHFL.UP PT, R14, R7, 0x4, RZ ;  /* 0x04800000070e7989 */ /* 0x000e2400000e00ff */
        /* <DEDUP_REMOVED lines=8> */
[----:B------:R0:W1:Y:S02]  /*1e800*/  SHFL.IDX PT, R14, R2, 0x1f, 0x1f ;  /* 0x03e01f00020e7f89 */ /* 0x00006400000e0000 */
.L_x_928:
[----:B------:R-:W-:Y:S02]  /*1e810*/  ULDC UR4, c[0x0][0xc38] ;  /* 0x00030e0000047ab9 */ /* 0x000fe40000000800 */
[----:B------:R-:W-:-:S04]  /*1e820*/  IMAD.U32 R7, RZ, RZ, UR4 ;  /* 0x00000004ff077e24 */ /* 0x000fc8000f8e00ff */
[----:B-1----:R-:W-:-:S04]  /*1e830*/  IMAD R3, R14, R7, RZ ;  /* 0x000000070e037224 */ /* 0x002fc800078e02ff */
[----:B------:R-:W-:-:S05]  /*1e840*/  IMAD.IADD R6, R0, 0x1, R3 ;  /* 0x0000000100067824 */ /* 0x000fca00078e0203 */
[----:B------:R-:W-:-:S13]  /*1e850*/  ISETP.GT.AND P6, PT, R6, R5, PT ;  /* 0x000000050600720c */ /* 0x000fda0003fc4270 */
[----:B------:R-:W-:Y:S05]  /*1e860*/  @P6 BRA `(.L_x_764) ;  /* 0x00000000009c6947 */ /* 0x000fea0003800000 */
.L_x_769:
[----:B------:R-:W1:Y:S01]  /*1e870*/  LDC R0, c[0x0][0xc3c] ;  /* 0x00030f00ff007b82 */ /* 0x000e620000000800 */
[----:B------:R-:W-:-:S05]  /*1e880*/  VIADD R19, R19, 0x1f ;  /* 0x0000001f13137836 */ /* 0x000fca0000000000 */
[----:B-1----:R-:W-:-:S13]  /*1e890*/  ISETP.GE.AND P6, PT, R19, R0, PT ;  /* 0x000000001300720c */ /* 0x002fda0003fc6270 */
[----:B------:R-:W-:Y:S05]  /*1e8a0*/  @P6 BRA `(.L_x_765) ;  /* 0x0000000400446947 */ /* 0x000fea0003800000 */
[----:B0-----:R-:W0:Y:S01]  /*1e8b0*/  S2R R2, SR_TID.X ;  /* 0x0000000000027919 */ /* 0x001e220000002100 */
[----:B------:R-:W-:Y:S01]  /*1e8c0*/  BSSY B0, `(.L_x_766) ;  /* 0x0000009000007945 */ /* 0x000fe20003800000 */
[----:B------:R-:W-:Y:S01]  /*1e8d0*/  IMAD.MOV.U32 R4, RZ, RZ, RZ ;  /* 0x000000ffff047224 */ /* 0x000fe200078e00ff */
[----:B0-----:R-:W-:-:S05]  /*1e8e0*/  LOP3.LUT R2, R2, 0x1f, RZ, 0xc0, !PT ;  /* 0x0000001f02027812 */ /* 0x001fca00078ec0ff */
[----:B------:R-:W-:-:S05]  /*1e8f0*/  IMAD.IADD R7, R19, 0x1, R2 ;  /* 0x0000000113077824 */ /* 0x000fca00078e0202 */
[----:B------:R-:W-:-:S13]  /*1e900*/  ISETP.GE.OR P6, PT, R7, R0, !P0 ;  /* 0x000000000700720c */ /* 0x000fda00047c6670 */
[----:B------:R-:W-:Y:S05]  /*1e910*/  @P6 BRA `(.L_x_767) ;  /* 0x00000000000c6947 */ /* 0x000fea0003800000 */
[----:B------:R-:W0:Y:S02]  /*1e920*/  LDC.64 R2, c[0x0][0xc80] ;  /* 0x00032000ff027b82 */ /* 0x000e240000000a00 */
[----:B0-----:R-:W-:-:S05]  /*1e930*/  IMAD.WIDE R2, R7, 0x4, R2 ;  /* 0x0000000407027825 */ /* 0x001fca00078e0202 */
[----:B------:R0:W5:Y:S02]  /*1e940*/  LDG.E R4, desc[UR60][R2.64] ;  /* 0x0000003c02047981 */ /* 0x000164000c1e1900 */
.L_x_767:
[----:B------:R-:W-:Y:S05]  /*1e950*/  BSYNC B0 ;  /* 0x0000000000007941 */ /* 0x000fea0003800000 */
.L_x_766:
[----:B------:R-:W-:-:S03]  /*1e960*/  UMOV UR4, 0xffffffff ;  /* 0xffffffff00047882 */ /* 0x000fc60000000000 */
[----:B------:R-:W-:Y:S05]  /*1e970*/  BRA.DIV UR4, `(.L_x_768) ;  /* 0x0000004a04d07947 */ /* 0x000fea000b800000 */
[----:B-----5:R-:W1:Y:S02]  /*1e980*/  SHFL.UP PT, R14, R4, 0x1, RZ ;  /* 0x04200000040e7989 */ /* 0x020e6400000e00ff */
[----:B-1----:R-:W-:-:S04]  /*1e990*/  SEL R13, R14, RZ, P1 ;  /* 0x000000ff0e0d7207 */ /* 0x002fc80000800000 */
[----:B------:R-:W-:-:S05]  /*1e9a0*/  IADD3 R13, R4, R13, RZ ;  /* 0x0000000d040d7210 */ /* 0x000fca0007ffe0ff */
[----:B------:R-:W1:Y:S02]  /*1e9b0*/  SHFL.UP PT, R14, R13, 0x2, RZ ;  /* 0x044000000d0e7989 */ /* 0x000e6400000e00ff */
[----:B-1----:R-:W-:-:S05]  /*1e9c0*/  SEL R0, R14, RZ, P2 ;  /* 0x000000ff0e007207 */ /* 0x002fca0001000000 */
        /* <DEDUP_REMOVED lines=10> */
[----:B------:R0:W1:Y:S02]  /*1ea70*/  SHFL.IDX PT, R14, R2, 0x1f, 0x1f ;  /* 0x03e01f00020e7f89 */ /* 0x00006400000e0000 */
.L_x_936:
[----:B------:R-:W-:Y:S02]  /*1ea80*/  ULDC UR4, c[0x0][0xc38] ;  /* 0x00030e0000047ab9 */ /* 0x000fe40000000800 */
[----:B------:R-:W-:-:S04]  /*1ea90*/  IMAD.U32 R7, RZ, RZ, UR4 ;  /* 0x00000004ff077e24 */ /* 0x000fc8000f8e00ff */
[----:B-1----:R-:W-:-:S04]  /*1eaa0*/  IMAD R3, R14, R7, RZ ;  /* 0x000000070e037224 */ /* 0x002fc800078e02ff */
[----:B------:R-:W-:-:S05]  /*1eab0*/  IMAD.IADD R6, R3, 0x1, R6 ;  /* 0x0000000103067824 */ /* 0x000fca00078e0206 */
[----:B------:R-:W-:-:S13]  /*1eac0*/  ISETP.GT.AND P6, PT, R6, R5, PT ;  /* 0x000000050600720c */ /* 0x000fda0003fc4270 */
[----:B------:R-:W-:Y:S05]  /*1ead0*/  @!P6 BRA `(.L_x_769) ;  /* 0xfffffffc0064e947 */ /* 0x000fea000383ffff */
.L_x_764:
[----:B------:R-:W-:Y:S01]  /*1eae0*/  IMAD.IADD R6, R6, 0x1, -R3 ;  /* 0x0000000106067824 */ /* 0x000fe200078e0a03 */
[----:B------:R-:W-:-:S03]  /*1eaf0*/  UMOV UR4, 0xffffffff ;  /* 0xffffffff00047882 */ /* 0x000fc60000000000 */
[----:B------:R-:W-:-:S05]  /*1eb00*/  IMAD R0, R2, R7, R6 ;  /* 0x0000000702007224 */ /* 0x000fca00078e0206 */
[----:B------:R-:W-:Y:S01]  /*1eb10*/  ISETP.GT.AND P6, PT, R0, R5, PT ;  /* 0x000000050000720c */ /* 0x000fe20003fc4270 */
[----:B------:R-:W-:-:S12]  /*1eb20*/  BRA.DIV UR4, `(.L_x_770) ;  /* 0x0000004e04207947 */ /* 0x000fd8000b800000 */
[----:B------:R-:W-:-:S04]  /*1eb30*/  VOTE.ANY R3, PT, !P6 ;  /* 0x0000000000037806 */ /* 0x000fc800070e0100 */
[----:B------:R-:W1:Y:S02]  /*1eb40*/  POPC R0, R3 ;  /* 0x0000000300007309 */ /* 0x000e640000000000 */
[----:B-1----:R1:W2:Y:S02]  /*1eb50*/  SHFL.IDX PT, R4, R4, R0, 0x1f ;  /* 0x00001f0004047589 */ /* 0x0022a400000e0000 */
.L_x_940:
[----:B------:R-:W-:Y:S02]  /*1eb60*/  ISETP.NE.AND P0, PT, R3, RZ, PT ;  /* 0x000000ff0300720c */ /* 0x000fe40003f05270 */
[----:B------:R-:W-:-:S11]  /*1eb70*/  MOV R14, RZ ;  /* 0x000000ff000e7202 */ /* 0x000fd60000000f00 */
[----:B------:R-:W-:Y:S05]  /*1eb80*/  @!P0 BRA `(.L_x_771) ;  /* 0x0000000000108947 */ /* 0x000fea0003800000 */
[----:B------:R-:W-:Y:S01]  /*1eb90*/  UMOV UR4, 0xffffffff ;  /* 0xffffffff00047882 */ /* 0x000fe20000000000 */
[----:B------:R-:W-:Y:S02]  /*1eba0*/  VIADD R12, R0, 0xffffffff ;  /* 0xffffffff000c7836 */ /* 0x000fe40000000000 */
[----:B------:R-:W-:Y:S05]  /*1ebb0*/  BRA.DIV UR4, `(.L_x_772) ;  /* 0x0000004e04447947 */ /* 0x000fea000b800000 */
[----:B------:R3:W4:Y:S02]  /*1ebc0*/  SHFL.IDX PT, R14, R2, R12, 0x1f ;  /* 0x00001f0c020e7589 */ /* 0x00072400000e0000 */
.L_x_771:
[----:B--2---:R-:W-:Y:S01]  /*1ebd0*/  IABS R8, R4 ;  /* 0x0000000400087213 */ /* 0x004fe20000000000 */
[----:B----4-:R-:W-:Y:S02]  /*1ebe0*/  IMAD R16, R14, R7, R6 ;  /* 0x000000070e107224 */ /* 0x010fe400078e0206 */
[----:B------:R-:W-:Y:S01]  /*1ebf0*/  IMAD.IADD R19, R0, 0x1, R19 ;  /* 0x0000000100137824 */ /* 0x000fe200078e0213 */
[----:B------:R-:W2:Y:S08]  /*1ec00*/  I2F.RP R9, R8 ;  /* 0x0000000800097306 */ /* 0x000eb00000209400 */
[----:B--2---:R-:W0:Y:S02]  /*1ec10*/  MUFU.RCP R9, R9 ;  /* 0x0000000900097308 */ /* 0x004e240000001000 */
[----:B0--3--:R-:W-:-:S06]  /*1ec20*/  VIADD R2, R9, 0xffffffe ;  /* 0x0ffffffe09027836 */ /* 0x009fcc0000000000 */
[----:B------:R0:W2:Y:S02]  /*1ec30*/  F2I.FTZ.U32.TRUNC.NTZ R3, R2 ;  /* 0x0000000200037305 */ /* 0x0000a4000021f000 */
[----:B0-----:R-:W-:Y:S02]  /*1ec40*/  IMAD.MOV.U32 R2, RZ, RZ, RZ ;  /* 0x000000ffff027224 */ /* 0x001fe400078e00ff */
[----:B--2---:R-:W-:-:S04]  /*1ec50*/  IMAD.MOV R7, RZ, RZ, -R3 ;  /* 0x000000ffff077224 */ /* 0x004fc800078e0a03 */
        /* <DEDUP_REMOVED lines=11> */
[----:B------:R-:W-:Y:S01]  /*1ed10*/  @!P1 IMAD.IADD R5, R5, 0x1, -R8 ;  /* 0x0000000105059824 */ /* 0x000fe200078e0a08 */
[----:B------:R-:W-:Y:S02]  /*1ed20*/  @!P1 IADD3 R3, R3, 0x1, RZ ;  /* 0x0000000103039810 */ /* 0x000fe40007ffe0ff */
[----:B------:R-:W-:Y:S02]  /*1ed30*/  ISETP.NE.AND P1, PT, R4, RZ, PT ;  /* 0x000000ff0400720c */ /* 0x000fe40003f25270 */
[----:B------:R-:W-:-:S13]  /*1ed40*/  ISETP.GE.U32.AND P0, PT, R5, R8, PT ;  /* 0x000000080500720c */ /* 0x000fda0003f06070 */
[----:B------:R-:W-:-:S04]  /*1ed50*/  @P0 VIADD R3, R3, 0x1 ;  /* 0x0000000103030836 */ /* 0x000fc80000000000 */
[----:B------:R-:W-:Y:S01]  /*1ed60*/  @!P2 IMAD.MOV R3, RZ, RZ, -R3 ;  /* 0x000000ffff03a224 */ /* 0x000fe200078e0a03 */
[----:B------:R-:W-:-:S05]  /*1ed70*/  @!P1 LOP3.LUT R3, RZ, R4, RZ, 0x33, !PT ;  /* 0x00000004ff039212 */ /* 0x000fca00078e33ff */
[--C-:B------:R-:W-:Y:S02]  /*1ed80*/  IMAD.MOV R17, RZ, RZ, -R3.reuse ;  /* 0x000000ffff117224 */ /* 0x100fe400078e0a03 */
[----:B------:R-:W-:Y:S02]  /*1ed90*/  IMAD.MOV.U32 R18, RZ, RZ, R3 ;  /* 0x000000ffff127224 */ /* 0x000fe400078e0003 */
[----:B------:R-:W-:Y:S01]  /*1eda0*/  IMAD R17, R4, R17, R7 ;  /* 0x0000001104117224 */ /* 0x000fe200078e0207 */
[----:B------:R-:W-:Y:S06]  /*1edb0*/  BRA `(.L_x_773) ;  /* 0x00000000001c7947 */ /* 0x000fec0003800000 */
.L_x_765:
[----:B------:R-:W-:Y:S01]  /*1edc0*/  UMOV UR4, URZ ;  /* 0x0000003f00047c82 */ /* 0x000fe20008000000 */
[----:B------:R-:W-:Y:S01]  /*1edd0*/  UMOV UR5, URZ ;  /* 0x0000003f00057c82 */ /* 0x000fe20008000000 */
[----:B------:R-:W-:Y:S01]  /*1ede0*/  ULDC UR6, c[0x0][0xc3c] ;  /* 0x00030f0000067ab9 */ /* 0x000fe20000000800 */
[----:B------:R-:W-:Y:S01]  /*1edf0*/  IMAD.MOV.U32 R16, RZ, RZ, R5 ;  /* 0x000000ffff107224 */ /* 0x000fe200078e0005 */
[----:B------:R-:W-:Y:S01]  /*1ee00*/  MOV R18, UR5 ;  /* 0x0000000500127c02 */ /* 0x000fe20008000f00 */
[----:B------:R-:W-:Y:S02]  /*1ee10*/  IMAD.U32 R17, RZ, RZ, UR4 ;  /* 0x00000004ff117e24 */ /* 0x000fe4000f8e00ff */
[----:B------:R-:W-:-:S07]  /*1ee20*/  IMAD.U32 R19, RZ, RZ, UR6 ;  /* 0x00000006ff137e24 */ /* 0x000fce000f8e00ff */
.L_x_773:
[----:B-1----:R-:W1:Y:S01]  /*1ee30*/  S2R R0, SR_TID.X ;  /* 0x0000000000007919 */ /* 0x002e620000002100 */
[----:B------:R-:W-:Y:S05]  /*1ee40*/  WARPSYNC.ALL ;  /* 0x0000000000007948 */ /* 0x000fea0003800000 */
[----:B------:R-:W-:Y:S01]  /*1ee50*/  BAR.SYNC.DEFER_BLOCKING 0x4, 0x180 ;  /* 0x0106000000007b1d */ /* 0x000fe20000010000 */
[----:B-1----:R-:W-:-:S04]  /*1ee60*/  LOP3.LUT R0, R0, 0x1f, RZ, 0xc0, !PT ;  /* 0x0000001f00007812 */ /* 0x002fc800078ec0ff */
[----:B------:R-:W-:-:S13]  /*1ee70*/  ISETP.NE.AND P0, PT, R0, RZ, PT ;  /* 0x000000ff0000720c */ /* 0x000fda0003f05270 */
[----:B------:R-:W1:Y:S01]  /*1ee80*/  @!P0 S2R R3, SR_CgaCtaId ;  /* 0x0000000000038919 */ /* 0x000e620000008800 */
[----:B------:R-:W-:-:S04]  /*1ee90*/  @!P0 MOV R0, 0x400 ;  /* 0x0000040000008802 */ /* 0x000fc80000000f00 */
[----:B-1----:R-:W-:-:S05]  /*1eea0*/  @!P0 LEA R22, R3, R0, 0x18 ;  /* 0x0000000003168211 */ /* 0x002fca00078ec0ff */
[----:B------:R1:W-:Y:S01]  /*1eeb0*/  @!P0 STS.128 [R22+0x2a8d0], R16 ;  /* 0x02a8d01016008388 */ /* 0x0003e20000000c00 */
[----:B------:R-:W-:Y:S06]  /*1eec0*/  BAR.ARV 0x5, 0x180 ;  /* 0x0146000000007b1d */ /* 0x000fec0000002000 */
.L_x_762:
[----:B------:R-:W-:Y:S02]  /*1eed0*/  ULDC UR4, c[0x0][0xc3c] ;  /* 0x00030f0000047ab9 */ /* 0x000fe40000000800 */
[----:B---3--:R-:W-:-:S13]  /*1eee0*/  ISETP.GE.AND P0, PT, R19, UR4, PT ;  /* 0x0000000413007c0c */ /* 0x008fda000bf06270 */
[----:B------:R-:W-:Y:S05]  /*1eef0*/  @!P0 BRA `(.L_x_774) ;  /* 0xffffffa400a08947 */ /* 0x000fea000383ffff */
[----:B------:R-:W-:Y:S05]  /*1ef00*/  BSYNC B8 ;  /* 0x0000000000087941 */ /* 0x000fea0003800000 */
.L_x_673:
[----:B------:R-:W3:Y:S01]  /*1ef10*/  LDL.LU R0, [R1+0x28] ;  /* 0x0000280001007983 */ /* 0x000ee20000300800 */
[----:B------:R-:W-:Y:S01]  /*1ef20*/  BSSY B0, `(.L_x_775) ;  /* 0x000000b000007945 */ /* 0x000fe20003800000 */
[----:B------:R-:W4:Y:S01]  /*1ef30*/  S2R R5, SR_CgaCtaId ;  /* 0x0000000000057919 */ /* 0x000f220000008800 */
[----:B---3--:R-:W-:-:S05]  /*1ef40*/  VIADD R0, R0, 0x1 ;  /* 0x0000000100007836 */ /* 0x008fca0000000000 */
[----:B01----:R-:W-:-:S04]  /*1ef50*/  LEA.HI R2, R0, R0, RZ, 0x1 ;  /* 0x0000000000027211 */ /* 0x003fc800078f08ff */
[----:B------:R-:W-:Y:S02]  /*1ef60*/  LOP3.LUT R3, R2, 0xfffffffe, RZ, 0xc0, !PT ;  /* 0xfffffffe02037812 */ /* 0x000fe400078ec0ff */
[----:B------:R-:W-:-:S03]  /*1ef70*/  MOV R2, 0x400 ;  /* 0x0000040000027802 */ /* 0x000fc60000000f00 */
[----:B------:R-:W-:Y:S01]  /*1ef80*/  IMAD.IADD R0, R0, 0x1, -R3 ;  /* 0x0000000100007824 */ /* 0x000fe200078e0a03 */
[----:B----4-:R-:W-:-:S04]  /*1ef90*/  LEA R5, R5, R2, 0x18 ;  /* 0x0000000205057211 */ /* 0x010fc800078ec0ff */
[----:B------:R-:W-:-:S04]  /*1efa0*/  SHF.L.U32 R0, R0, 0x1f, RZ ;  /* 0x0000001f00007819 */ /* 0x000fc800000006ff */
[----:B------:R-:W0:Y:S02]  /*1efb0*/  SYNCS.PHASECHK.TRANS64.TRYWAIT P0, [R5+URZ+0x2a820], R0 ;  /* 0x02a82000050075a7 */ /* 0x000e24000800017f */
[----:B0-----:R-:W-:Y:S05]  /*1efc0*/  @!P0 BRA `(.L_x_776) ;  /* 0x0000004800648947 */ /* 0x001fea0003800000 */
.L_x_943:
[----:B------:R-:W-:Y:S05]  /*1efd0*/  BSYNC B0 ;  /* 0x0000000000007941 */ /* 0x000fea0003800000 */
.L_x_775:
[----:B------:R-:W-:-:S03]  /*1efe0*/  UMOV UR4, 0xffffffff ;  /* 0xffffffff00047882 */ /* 0x000fc60000000000 */
[----:B------:R-:W-:Y:S05]  /*1eff0*/  BRA.DIV UR4, `(.L_x_777) ;  /* 0x0000004a046c7947 */ /* 0x000fea000b800000 */
[----:B0-----:R-:W0:Y:S02]  /*1f000*/  S2R R0, SR_TID.X ;  /* 0x0000000000007919 */ /* 0x001e240000002100 */
[----:B0-----:R-:W-:-:S04]  /*1f010*/  SHF.R.U32.HI R0, RZ, 0x5, R0 ;  /* 0x00000005ff007819 */ /* 0x001fc80000011600 */
[----:B------:R-:W-:-:S05]  /*1f020*/  LOP3.LUT R0, R0, 0x3, RZ, 0xc0, !PT ;  /* 0x0000000300007812 */ /* 0x000fca00078ec0ff */
[----:B------:R0:W1:Y:S02]  /*1f030*/  SHFL.IDX PT, R14, R0, RZ, 0x1f ;  /* 0x00001fff000e7589 */ /* 0x00006400000e0000 */
.L_x_946:
[----:B-1----:R-:W-:-:S13]  /*1f040*/  ISETP.NE.AND P0, PT, R14, RZ, PT ;  /* 0x000000ff0e00720c */ /* 0x002fda0003f05270 */
[----:B------:R-:W-:Y:S05]  /*1f050*/  @P0 BRA `(.L_x_448) ;  /* 0x0000000000900947 */ /* 0x000fea0003800000 */
[----:B------:R-:W-:-:S03]  /*1f060*/  UMOV UR4, 0xffffffff ;  /* 0xffffffff00047882 */ /* 0x000fc60000000000 */
[----:B------:R-:W-:Y:S05]  /*1f070*/  BRA.DIV UR4, `(.L_x_778) ;  /* 0x0000004a04807947 */ /* 0x000fea000b800000 */
[----:B------:R-:W-:-:S13]  /*1f080*/  ELECT P6, URZ, PT ;  /* 0x00000000003f782f */ /* 0x000fda00038c0000 */
.L_x_949:
[----:B------:R-:W-:Y:S05]  /*1f090*/  @!P6 BRA `(.L_x_448) ;  /* 0x000000000080e947 */ /* 0x000fea0003800000 */
[----:B0-----:R-:W3:Y:S02]  /*1f0a0*/  LDL R0, [R1+0x38] ;  /* 0x0000380001007983 */ /* 0x001ee40000100800 */
[----:B---3--:R-:W-:-:S13]  /*1f0b0*/  R2UR UR4, R0 ;  /* 0x00000000000472ca */ /* 0x008fda00000e0000 */
[----:B------:R-:W-:-:S06]  /*1f0c0*/  ULOP3.LUT UR4, UR4, 0x2, URZ, 0xfc, !UPT ;  /* 0x0000000204047892 */ /* 0x000fcc000f8efc3f */
[----:B------:R-:W-:-:S05]  /*1f0d0*/  IMAD.U32 R0, RZ, RZ, UR4 ;  /* 0x00000004ff007e24 */ /* 0x000fca000f8e00ff */
[----:B------:R-:W-:-:S13]  /*1f0e0*/  ISETP.NE.AND P0, PT, R0, 0x3, PT ;  /* 0x000000030000780c */ /* 0x000fda0003f05270 */
[----:B------:R-:W-:Y:S05]  /*1f0f0*/  @!P0 BRA `(.L_x_779) ;  /* 0x0000000000048947 */ /* 0x000fea0003800000 */
[----:B------:R-:W-:Y:S01]  /*1f100*/  BPT.TRAP 0x1 ;  /* 0x000000040000795c */ /* 0x000fe20000300000 */
.L_x_779:
[C---:B------:R-:W-:Y:S01]  /*1f110*/  IMAD R3, R28.reuse, 0x8, R5 ;  /* 0x000000081c037824 */ /* 0x040fe200078e0205 */
[----:B------:R-:W-:Y:S01]  /*1f120*/  SHF.L.U32 R2, R29, 0x1f, RZ ;  /* 0x0000001f1d027819 */ /* 0x000fe200000006ff */
[----:B------:R-:W-:-:S03]  /*1f130*/  VIADD R28, R28, 0x1 ;  /* 0x000000011c1c7836 */ /* 0x000fc60000000000 */
[----:B------:R-:W0:Y:S02]  /*1f140*/  SYNCS.PHASECHK.TRANS64.TRYWAIT P1, [R3+URZ+0x2a840], R2 ;  /* 0x02a84002030075a7 */ /* 0x000e24000802017f */
[----:B------:R-:W-:-:S04]  /*1f150*/  ISETP.NE.AND P2, PT, R28, 0x2, PT ;  /* 0x000000021c00780c */ /* 0x000fc80003f45270 */
[----:B------:R-:W-:Y:S01]  /*1f160*/  SEL R0, RZ, 0x1, P2 ;  /* 0x00000001ff007807 */ /* 0x000fe20001000000 */
[----:B0-----:R-:W-:Y:S08]  /*1f170*/  @!P1 BRA `(.L_x_780) ;  /* 0x0000004800609947 */ /* 0x001ff00003800000 */
.L_x_950:
[----:B------:R-:W-:Y:S02]  /*1f180*/  SEL R28, R28, RZ, P2 ;  /* 0x000000ff1c1c7207 */ /* 0x000fe40001000000 */
[----:B------:R-:W-:Y:S01]  /*1f190*/  LOP3.LUT R0, R29, R0, RZ, 0x3c, !PT ;  /* 0x000000001d007212 */ /* 0x000fe200078e3cff */
[----:B------:R-:W-:Y:S06]  /*1f1a0*/  @!P0 BRA `(.L_x_781) ;  /* 0x0000000000048947 */ /* 0x000fec0003800000 */
[----:B------:R-:W-:Y:S01]  /*1f1b0*/  BPT.TRAP 0x1 ;  /* 0x000000040000795c */ /* 0x000fe20000300000 */
.L_x_781:
[----:B------:R-:W-:Y:S01]  /*1f1c0*/  IMAD R5, R28, 0x8, R5 ;  /* 0x000000081c057824 */ /* 0x000fe200078e0205 */
[----:B------:R-:W-:-:S04]  /*1f1d0*/  SHF.L.U32 R0, R0, 0x1f, RZ ;  /* 0x0000001f00007819 */ /* 0x000fc800000006ff */
[----:B------:R-:W1:Y:S02]  /*1f1e0*/  SYNCS.PHASECHK.TRANS64.TRYWAIT P1, [R5+URZ+0x2a840], R0 ;  /* 0x02a84000050075a7 */ /* 0x000e64000802017f */
[----:B-1----:R-:W-:Y:S05]  /*1f1f0*/  @!P1 BRA `(.L_x_782) ;  /* 0x0000004800549947 */ /* 0x002fea0003800000 */
.L_x_951:
[----:B------:R-:W-:Y:S05]  /*1f200*/  @!P0 BRA `(.L_x_783) ;  /* 0x0000000000048947 */ /* 0x000fea0003800000 */
[----:B------:R-:W-:Y:S01]  /*1f210*/  BPT.TRAP 0x1 ;  /* 0x000000040000795c */ /* 0x000fe20000300000 */
.L_x_783:
[----:B------:R-:W3:Y:S02]  /*1f220*/  SYNCS.PHASECHK.TRANS64.TRYWAIT P1, [R3+URZ+0x2a860], R2 ;  /* 0x02a86002030075a7 */ /* 0x000ee4000802017f */
[----:B---3--:R-:W-:Y:S05]  /*1f230*/  @!P1 BRA `(.L_x_784) ;  /* 0x0000004800589947 */ /* 0x008fea0003800000 */
.L_x_952:
[----:B------:R-:W-:Y:S05]  /*1f240*/  @!P0 BRA `(.L_x_785) ;  /* 0x0000000000048947 */ /* 0x000fea0003800000 */
[----:B------:R-:W-:Y:S01]  /*1f250*/  BPT.TRAP 0x1 ;  /* 0x000000040000795c */ /* 0x000fe20000300000 */
.L_x_785:
[----:B----4-:R4:W0:Y:S02]  /*1f260*/  SYNCS.PHASECHK.TRANS64.TRYWAIT P0, [R5+URZ+0x2a860], R0 ;  /* 0x02a86000050075a7 */ /* 0x010824000800017f */
[----:B0-----:R-:W-:Y:S05]  /*1f270*/  @!P0 NANOSLEEP.SYNCS 0x989680 ;  /* 0x009896800000895d */ /* 0x001fea0003900000 */
[----:B------:R-:W0:Y:S02]  /*1f280*/  @!P0 SYNCS.PHASECHK.TRANS64 P0, [R5+URZ+0x2a860], R0 ;  /* 0x02a86000050085a7 */ /* 0x000e24000800007f */
[----:B0-----:R-:W-:Y:S05]  /*1f290*/  @!P0 BRA `(.L_x_785) ;  /* 0xfffffffc00f08947 */ /* 0x001fea000383ffff */
.L_x_448:
[----:B------:R-:W-:Y:S05]  /*1f2a0*/  BSYNC B9 ;  /* 0x0000000000097941 */ /* 0x000fea0003800000 */
.L_x_445:
[----:B------:R-:W-:Y:S05]  /*1f2b0*/  EXIT ;  /* 0x000000000000794d */ /* 0x000fea0003800000 */
.L_x_466:
[----:B0-----:R0:W1:Y:S02]  /*1f2c0*/  SYNCS.PHASECHK.TRANS64.TRYWAIT P6, [R88+URZ+0x2a890], R89 ;  /* 0x02a89059580075a7 */ /* 0x00106400080c017f */
[----:B-1----:R-:W-:Y:S05]  /*1f2d0*/  @!P6 NANOSLEEP.SYNCS 0x989680 ;  /* 0x009896800000e95d */ /* 0x002fea0003900000 */
[----:B------:R-:W1:Y:S02]  /*1f2e0*/  @!P6 SYNCS.PHASECHK.TRANS64 P6, [R88+URZ+0x2a890], R89 ;  /* 0x02a890595800e5a7 */ /* 0x000e6400080c007f */
[----:B-1----:R-:W-:Y:S05]  /*1f2f0*/  @!P6 BRA `(.L_x_466) ;  /* 0xfffffffc00f0e947 */ /* 0x002fea000383ffff */
[----:B------:R-:W-:Y:S05]  /*1f300*/  BRA `(.L_x_786) ;  /* 0xfffffe44000c7947 */ /* 0x000fea000383ffff */
.L_x_467:
        /* <DEDUP_REMOVED lines=8> */
.L_x_788:
[----:B------:R-:W-:Y:S05]  /*1f390*/  BSYNC B1 ;  /* 0x0000000000017941 */ /* 0x000fea0003800000 */
.L_x_787:
[----:B------:R-:W-:Y:S01]  /*1f3a0*/  IMAD.MOV.U32 R13, RZ, RZ, R119 ;  /* 0x000000ffff0d7224 */ /* 0x000fe200078e0077 */
[----:B------:R-:W-:Y:S01]  /*1f3b0*/  MOV R15, 0xffffffff ;  /* 0xffffffff000f7802 */ /* 0x000fe20000000f00 */
[----:B------:R-:W-:Y:S02]  /*1f3c0*/  IMAD.MOV.U32 R12, RZ, RZ, RZ ;  /* 0x000000ffff0c7224 */ /* 0x000fe400078e00ff */
[----:B------:R-:W-:Y:S02]  /*1f3d0*/  IMAD.MOV.U32 R11, RZ, RZ, 0x1c1f ;  /* 0x00001c1fff0b7424 */ /* 0x000fe400078e00ff */
[----:B------:R-:W-:-:S07]  /*1f3e0*/  IMAD.MOV.U32 R82, RZ, RZ, R14 ;  /* 0x000000ffff527224 */ /* 0x000fce00078e000e */
[----:B------:R-:W-:Y:S05]  /*1f3f0*/  WARPSYNC.COLLECTIVE R15, `(.L_x_789) ;  /* 0x000000000f087348 */ /* 0x000fea0003c00000 */
[----:B------:R0:W1:Y:S02]  /*1f400*/  SHFL.IDX P6, R14, R13, R12, R11 ;  /* 0x0000000c0d0e7389 */ /* 0x00006400000c000b */
[----:B01----:R-:W-:Y:S01]  /*1f410*/  ENDCOLLECTIVE ;  /* 0x000000000000791b */ /* 0x003fe20003800000 */
.L_x_789:
[----:B------:R-:W-:Y:S01]  /*1f420*/  IMAD.MOV.U32 R11, RZ, RZ, R14 ;  /* 0x000000ffff0b7224 */ /* 0x000fe200078e000e */
[----:B------:R-:W-:Y:S06]  /*1f430*/  BRA `(.L_x_790) ;  /* 0xfffffe4000d47947 */ /* 0x000fec000383ffff */
.L_x_492:
[----:B------:R-:W-:Y:S01]  /*1f440*/  BSSY B1, `(.L_x_791) ;  /* 0x0000008000017945 */ /* 0x000fe20003800000 */
[----:B0---4-:R-:W-:Y:S02]  /*1f450*/  IMAD.MOV.U32 R13, RZ, RZ, R118 ;  /* 0x000000ffff0d7224 */ /* 0x011fe400078e0076 */
[----:B------:R-:W-:Y:S02]  /*1f460*/  IMAD.MOV.U32 R12, RZ, RZ, 0x1 ;  /* 0x00000001ff0c7424 */ /* 0x000fe400078e00ff */
[----:B---3--:R-:W-:Y:S02]  /*1f470*/  IMAD.MOV.U32 R11, RZ, RZ, 0x1c1f ;  /* 0x00001c1fff0b7424 */ /* 0x008fe400078e00ff */
[----:B------:R-:W-:-:S07]  /*1f480*/  IMAD.MOV.U32 R15, RZ, RZ, -0x1 ;  /* 0xffffffffff0f7424 */ /* 0x000fce00078e00ff */
[----:B-12---:R-:W-:Y:S05]  /*1f490*/  WARPSYNC.COLLECTIVE R15, `(.L_x_792) ;  /* 0x000000000f087348 */ /* 0x006fea0003c00000 */
[----:B------:R0:W3:Y:S02]  /*1f4a0*/  SHFL.IDX P6, R14, R13, R12, R11 ;  /* 0x0000000c0d0e7389 */ /* 0x0000e400000c000b */
[----:B0123--:R-:W-:Y:S01]  /*1f4b0*/  ENDCOLLECTIVE ;  /* 0x000000000000791b */ /* 0x00ffe20003800000 */
.L_x_792:
[----:B------:R-:W-:Y:S05]  /*1f4c0*/  BSYNC B1 ;  /* 0x0000000000017941 */ /* 0x000fea0003800000 */
.L_x_791:
[----:B------:R-:W-:Y:S01]  /*1f4d0*/  IMAD.MOV.U32 R13, RZ, RZ, R119 ;  /* 0x000000ffff0d7224 */ /* 0x000fe200078e0077 */
[----:B------:R-:W-:Y:S01]  /*1f4e0*/  MOV R12, 0x1 ;  /* 0x00000001000c7802 */ /* 0x000fe20000000f00 */
[----:B------:R-:W-:Y:S02]  /*1f4f0*/  IMAD.MOV.U32 R11, RZ, RZ, 0x1c1f ;  /* 0x00001c1fff0b7424 */ /* 0x000fe400078e00ff */
[----:B------:R-:W-:Y:S02]  /*1f500*/  IMAD.MOV.U32 R15, RZ, RZ, -0x1 ;  /* 0xffffffffff0f7424 */ /* 0x000fe400078e00ff */
[----:B------:R-:W-:-:S07]  /*1f510*/  IMAD.MOV.U32 R118, RZ, RZ, R14 ;  /* 0x000000ffff767224 */ /* 0x000fce00078e000e */
[----:B------:R-:W-:Y:S05]  /*1f520*/  WARPSYNC.COLLECTIVE R15, `(.L_x_793) ;  /* 0x000000000f087348 */ /* 0x000fea0003c00000 */
[----:B------:R0:W1:Y:S02]  /*1f530*/  SHFL.IDX P6, R14, R13, R12, R11 ;  /* 0x0000000c0d0e7389 */ /* 0x00006400000c000b */
[----:B01----:R-:W-:Y:S01]  /*1f540*/  ENDCOLLECTIVE ;  /* 0x000000000000791b */ /* 0x003fe20003800000 */
.L_x_793:
[----:B------:R-:W-:Y:S01]  /*1f550*/  IMAD.MOV.U32 R119, RZ, RZ, R14 ;  /* 0x000000ffff777224 */ /* 0x000fe200078e000e */
[----:B------:R-:W-:Y:S06]  /*1f560*/  BRA `(.L_x_794) ;  /* 0xfffffe5800387947 */ /* 0x000fec000383ffff */
.L_x_522:
[----:B-1----:R1:W2:Y:S02]  /*1f570*/  SYNCS.PHASECHK.TRANS64.TRYWAIT P6, [R88+URZ+0x2a890], R89 ;  /* 0x02a89059580075a7 */ /* 0x0022a400080c017f */
[----:B--2---:R-:W-:Y:S05]  /*1f580*/  @!P6 NANOSLEEP.SYNCS 0x989680 ;  /* 0x009896800000e95d */ /* 0x004fea0003900000 */
[----:B------:R-:W2:Y:S02]  /*1f590*/  @!P6 SYNCS.PHASECHK.TRANS64 P6, [R88+URZ+0x2a890], R89 ;  /* 0x02a890595800e5a7 */ /* 0x000ea400080c007f */
[----:B--2---:R-:W-:Y:S05]  /*1f5a0*/  @!P6 BRA `(.L_x_522) ;  /* 0xfffffffc00f0e947 */ /* 0x004fea000383ffff */
[----:B------:R-:W-:Y:S05]  /*1f5b0*/  BRA `(.L_x_795) ;  /* 0xfffffe7800687947 */ /* 0x000fea000383ffff */
.L_x_523:
[----:B------:R-:W-:Y:S01]  /*1f5c0*/  BSSY B1, `(.L_x_796) ;  /* 0x0000008000017945 */ /* 0x000fe20003800000 */
[----:B------:R-:W-:Y:S02]  /*1f5d0*/  IMAD.MOV.U32 R13, RZ, RZ, R118 ;  /* 0x000000ffff0d7224 */ /* 0x000fe400078e0076 */
[----:B------:R-:W-:Y:S02]  /*1f5e0*/  IMAD.MOV.U32 R12, RZ, RZ, RZ ;  /* 0x000000ffff0c7224 */ /* 0x000fe400078e00ff */
[----:B------:R-:W-:Y:S02]  /*1f5f0*/  IMAD.MOV.U32 R11, RZ, RZ, 0x1c1f ;  /* 0x00001c1fff0b7424 */ /* 0x000fe400078e00ff */
[----:B------:R-:W-:-:S07]  /*1f600*/  IMAD.MOV.U32 R15, RZ, RZ, -0x1 ;  /* 0xffffffffff0f7424 */ /* 0x000fce00078e00ff */
[----:B-1----:R-:W-:Y:S05]  /*1f610*/  WARPSYNC.COLLECTIVE R15, `(.L_x_797) ;  /* 0x000000000f087348 */ /* 0x002fea0003c00000 */
[----:B------:R0:W2:Y:S02]  /*1f620*/  SHFL.IDX P6, R14, R13, R12, R11 ;  /* 0x0000000c0d0e7389 */ /* 0x0000a400000c000b */
[----:B012---:R-:W-:Y:S01]  /*1f630*/  ENDCOLLECTIVE ;  /* 0x000000000000791b */ /* 0x007fe20003800000 */
.L_x_797:
[----:B------:R-:W-:Y:S05]  /*1f640*/  BSYNC B1 ;  /* 0x0000000000017941 */ /* 0x000fea0003800000 */
.L_x_796:
[----:B------:R-:W-:Y:S01]  /*1f650*/  IMAD.MOV.U32 R13, RZ, RZ, R119 ;  /* 0x000000ffff0d7224 */ /* 0x000fe200078e0077 */
[----:B------:R-:W-:Y:S01]  /*1f660*/  MOV R123, R14 ;  /* 0x0000000e007b7202 */ /* 0x000fe20000000f00 */
[----:B------:R-:W-:Y:S02]  /*1f670*/  IMAD.MOV.U32 R12, RZ, RZ, RZ ;  /* 0x000000ffff0c7224 */ /* 0x000fe400078e00ff */
[----:B------:R-:W-:Y:S02]  /*1f680*/  IMAD.MOV.U32 R11, RZ, RZ, 0x1c1f ;  /* 0x00001c1fff0b7424 */ /* 0x000fe400078e00ff */
[----:B------:R-:W-:-:S07]  /*1f690*/  IMAD.MOV.U32 R15, RZ, RZ, -0x1 ;  /* 0xffffffffff0f7424 */ /* 0x000fce00078e00ff */
[----:B------:R-:W-:Y:S05]  /*1f6a0*/  WARPSYNC.COLLECTIVE R15, `(.L_x_798) ;  /* 0x000000000f087348 */ /* 0x000fea0003c00000 */
[----:B------:R0:W1:Y:S02]  /*1f6b0*/  SHFL.IDX P6, R14, R13, R12, R11 ;  /* 0x0000000c0d0e7389 */ /* 0x00006400000c000b */
[----:B01----:R-:W-:Y:S01]  /*1f6c0*/  ENDCOLLECTIVE ;  /* 0x000000000000791b */ /* 0x003fe20003800000 */
.L_x_798:
[----:B------:R-:W-:Y:S01]  /*1f6d0*/  IMAD.MOV.U32 R11, RZ, RZ, R14 ;  /* 0x000000ffff0b7224 */ /* 0x000fe200078e000e */
[----:B------:R-:W-:Y:S06]  /*1f6e0*/  BRA `(.L_x_799) ;  /* 0xfffffe7800347947 */ /* 0x000fec000383ffff */
.L_x_536:
[----:B------:R-:W-:Y:S01]  /*1f6f0*/  BSSY B1, `(.L_x_800) ;  /* 0x0000008000017945 */ /* 0x000fe20003800000 */
[----:B--234-:R-:W-:Y:S01]  /*1f700*/  IMAD.MOV.U32 R13, RZ, RZ, R118 ;  /* 0x000000ffff0d7224 */ /* 0x01cfe200078e0076 */
[----:B------:R-:W-:Y:S01]  /*1f710*/  MOV R11, 0x1c1f ;  /* 0x00001c1f000b7802 */ /* 0x000fe20000000f00 */
[----:B------:R-:W-:Y:S02]  /*1f720*/  IMAD.MOV.U32 R12, RZ, RZ, 0x1 ;  /* 0x00000001ff0c7424 */ /* 0x000fe400078e00ff */
[----:B------:R-:W-:-:S07]  /*1f730*/  IMAD.MOV.U32 R15, RZ, RZ, -0x1 ;  /* 0xffffffffff0f7424 */ /* 0x000fce00078e00ff */
[----:B01----:R-:W-:Y:S05]  /*1f740*/  WARPSYNC.COLLECTIVE R15, `(.L_x_801) ;  /* 0x000000000f087348 */ /* 0x003fea0003c00000 */
[----:B------:R2:W3:Y:S02]  /*1f750*/  SHFL.IDX P6, R14, R13, R12, R11 ;  /* 0x0000000c0d0e7389 */ /* 0x0004e400000c000b */
[----:B0123--:R-:W-:Y:S01]  /*1f760*/  ENDCOLLECTIVE ;  /* 0x000000000000791b */ /* 0x00ffe20003800000 */
.L_x_801:
[----:B------:R-:W-:Y:S05]  /*1f770*/  BSYNC B1 ;  /* 0x0000000000017941 */ /* 0x000fea0003800000 */
.L_x_800:
[----:B------:R-:W-:Y:S02]  /*1f780*/  IMAD.MOV.U32 R13, RZ, RZ, R119 ;  /* 0x000000ffff0d7224 */ /* 0x000fe400078e0077 */
[----:B------:R-:W-:Y:S02]  /*1f790*/  IMAD.MOV.U32 R12, RZ, RZ, 0x1 ;  /* 0x00000001ff0c7424 */ /* 0x000fe400078e00ff */
[----:B------:R-:W-:Y:S02]  /*1f7a0*/  IMAD.MOV.U32 R11, RZ, RZ, 0x1c1f ;  /* 0x00001c1fff0b7424 */ /* 0x000fe400078e00ff */
[----:B------:R-:W-:Y:S02]  /*1f7b0*/  IMAD.MOV.U32 R15, RZ, RZ, -0x1 ;  /* 0xffffffffff0f7424 */ /* 0x000fe400078e00ff */
[----:B------:R-:W-:-:S07]  /*1f7c0*/  IMAD.MOV.U32 R118, RZ, RZ, R14 ;  /* 0x000000ffff767224 */ /* 0x000fce00078e000e */
[----:B------:R-:W-:Y:S05]  /*1f7d0*/  WARPSYNC.COLLECTIVE R15, `(.L_x_802) ;  /* 0x000000000f087348 */ /* 0x000fea0003c00000 */
[----:B------:R0:W1:Y:S02]  /*1f7e0*/  SHFL.IDX P6, R14, R13, R12, R11 ;  /* 0x0000000c0d0e7389 */ /* 0x00006400000c000b */
[----:B01----:R-:W-:Y:S01]  /*1f7f0*/  ENDCOLLECTIVE ;  /* 0x000000000000791b */ /* 0x003fe20003800000 */
.L_x_802:
[----:B------:R-:W-:Y:S01]  /*1f800*/  IMAD.MOV.U32 R119, RZ, RZ, R14 ;  /* 0x000000ffff777224 */ /* 0x000fe200078e000e */
[----:B------:R-:W-:Y:S06]  /*1f810*/  BRA `(.L_x_803) ;  /* 0xfffffe8c00f87947 */ /* 0x000fec000383ffff */
.L_x_549:
[----:B0-----:R0:W1:Y:S02]  /*1f820*/  SYNCS.PHASECHK.TRANS64.TRYWAIT P4, [R88+URZ+0x2a890], R89 ;  /* 0x02a89059580075a7 */ /* 0x001064000808017f */
[----:B-1----:R-:W-:Y:S05]  /*1f830*/  @!P4 NANOSLEEP.SYNCS 0x989680 ;  /* 0x009896800000c95d */ /* 0x002fea0003900000 */
[----:B------:R-:W1:Y:S02]  /*1f840*/  @!P4 SYNCS.PHASECHK.TRANS64 P4, [R88+URZ+0x2a890], R89 ;  /* 0x02a890595800c5a7 */ /* 0x000e64000808007f */
[----:B-1----:R-:W-:Y:S05]  /*1f850*/  @!P4 BRA `(.L_x_549) ;  /* 0xfffffffc00f0c947 */ /* 0x002fea000383ffff */
[----:B------:R-:W-:Y:S05]  /*1f860*/  BRA `(.L_x_804) ;  /* 0xfffffea400f87947 */ /* 0x000fea000383ffff */
.L_x_550:
        /* <DEDUP_REMOVED lines=8> */
.L_x_806:
[----:B------:R-:W-:Y:S05]  /*1f8f0*/  BSYNC B1 ;  /* 0x0000000000017941 */ /* 0x000fea0003800000 */
.L_x_805:
        /* <DEDUP_REMOVED lines=8> */
.L_x_807:
[----:B------:R-:W-:Y:S01]  /*1f980*/  IMAD.MOV.U32 R36, RZ, RZ, R14 ;  /* 0x000000ffff247224 */ /* 0x000fe200078e000e */
[----:B------:R-:W-:Y:S06]  /*1f990*/  BRA `(.L_x_808) ;  /* 0xfffffea8001c7947 */ /* 0x000fec000383ffff */
.L_x_553:
[----:B------:R-:W-:Y:S01]  /*1f9a0*/  BSSY B1, `(.L_x_809) ;  /* 0x0000008000017945 */ /* 0x000fe20003800000 */
[----:B----4-:R-:W-:Y:S02]  /*1f9b0*/  IMAD.MOV.U32 R13, RZ, RZ, R39 ;  /* 0x000000ffff0d7224 */ /* 0x010fe400078e0027 */
[----:B------:R-:W-:Y:S02]  /*1f9c0*/  IMAD.MOV.U32 R12, RZ, RZ, 0x1 ;  /* 0x00000001ff0c7424 */ /* 0x000fe400078e00ff */
[----:B------:R-:W-:Y:S02]  /*1f9d0*/  IMAD.MOV.U32 R11, RZ, RZ, 0x1c1f ;  /* 0x00001c1fff0b7424 */ /* 0x000fe400078e00ff */
[----:B------:R-:W-:-:S07]  /*1f9e0*/  IMAD.MOV.U32 R15, RZ, RZ, -0x1 ;  /* 0xffffffffff0f7424 */ /* 0x000fce00078e00ff */
[----:B0123--:R-:W-:Y:S05]  /*1f9f0*/  WARPSYNC.COLLECTIVE R15, `(.L_x_810) ;  /* 0x000000000f087348 */ /* 0x00ffea0003c00000 */
[----:B------:R4:W0:Y:S02]  /*1fa00*/  SHFL.IDX P6, R14, R13, R12, R11 ;  /* 0x0000000c0d0e7389 */ /* 0x00082400000c000b */
[----:B01234-:R-:W-:Y:S01]  /*1fa10*/  ENDCOLLECTIVE ;  /* 0x000000000000791b */ /* 0x01ffe20003800000 */
.L_x_810:
[----:B------:R-:W-:Y:S05]  /*1fa20*/  BSYNC B1 ;  /* 0x0000000000017941 */ /* 0x000fea0003800000 */
.L_x_809:
        /* <DEDUP_REMOVED lines=8> */
.L_x_811:
[----:B------:R-:W-:Y:S01]  /*1fab0*/  IMAD.MOV.U32 R36, RZ, RZ, R14 ;  /* 0x000000ffff247224 */ /* 0x000fe200078e000e */
[----:B------:R-:W-:Y:S06]  /*1fac0*/  BRA `(.L_x_812) ;  /* 0xfffffea800787947 */ /* 0x000fec000383ffff */
.L_x_557:
[----:B---3--:R3:W0:Y:S02]  /*1fad0*/  SYNCS.PHASECHK.TRANS64.TRYWAIT P0, [R88+URZ+0x2a8b0], R89 ;  /* 0x02a8b059580075a7 */ /* 0x008624000800017f */
[----:B0-----:R-:W-:Y:S05]  /*1fae0*/  @!P0 NANOSLEEP.SYNCS 0x989680 ;  /* 0x009896800000895d */ /* 0x001fea0003900000 */
[----:B------:R-:W0:Y:S02]  /*1faf0*/  @!P0 SYNCS.PHASECHK.TRANS64 P0, [R88+URZ+0x2a8b0], R89 ;  /* 0x02a8b059580085a7 */ /* 0x000e24000800007f */
[----:B0-----:R-:W-:Y:S05]  /*1fb00*/  @!P0 BRA `(.L_x_557) ;  /* 0xfffffffc00f08947 */ /* 0x001fea000383ffff */
[----:B------:R-:W-:Y:S05]  /*1fb10*/  BRA `(.L_x_813) ;  /* 0xfffffeac00507947 */ /* 0x000fea000383ffff */
.L_x_575:
[----:B------:R-:W-:Y:S01]  /*1fb20*/  BSSY B1, `(.L_x_814) ;  /* 0x0000008000017945 */ /* 0x000fe20003800000 */
[----:B------:R-:W-:Y:S02]  /*1fb30*/  IMAD.MOV.U32 R13, RZ, RZ, R25 ;  /* 0x000000ffff0d7224 */ /* 0x000fe400078e0019 */
[----:B------:R-:W-:Y:S02]  /*1fb40*/  IMAD.MOV.U32 R12, RZ, RZ, RZ ;  /* 0x000000ffff0c7224 */ /* 0x000fe400078e00ff */
[----:B------:R-:W-:Y:S02]  /*1fb50*/  IMAD.MOV.U32 R11, RZ, RZ, 0x1c1f ;  /* 0x00001c1fff0b7424 */ /* 0x000fe400078e00ff */
[----:B------:R-:W-:-:S07]  /*1fb60*/  IMAD.MOV.U32 R15, RZ, RZ, -0x1 ;  /* 0xffffffffff0f7424 */ /* 0x000fce00078e00ff */
[----:B----4-:R-:W-:Y:S05]  /*1fb70*/  WARPSYNC.COLLECTIVE R15, `(.L_x_815) ;  /* 0x000000000f087348 */ /* 0x010fea0003c00000 */
[----:B------:R0:W1:Y:S02]  /*1fb80*/  SHFL.IDX P6, R14, R13, R12, R11 ;  /* 0x0000000c0d0e7389 */ /* 0x00006400000c000b */
[----:B01--4-:R-:W-:Y:S01]  /*1fb90*/  ENDCOLLECTIVE ;  /* 0x000000000000791b */ /* 0x013fe20003800000 */
.L_x_815:
[----:B------:R-:W-:Y:S05]  /*1fba0*/  BSYNC B1 ;  /* 0x0000000000017941 */ /* 0x000fea0003800000 */
.L_x_814:
        /* <DEDUP_REMOVED lines=8> */
.L_x_816:
[----:B------:R-:W-:Y:S02]  /*1fc30*/  IMAD.MOV.U32 R13, RZ, RZ, R27 ;  /* 0x000000ffff0d7224 */ /* 0x000fe400078e001b */
[----:B------:R-:W-:-:S07]  /*1fc40*/  IMAD.MOV.U32 R3, RZ, RZ, R14 ;  /* 0x000000ffff037224 */ /* 0x000fce00078e000e */
[----:B------:R-:W-:Y:S05]  /*1fc50*/  WARPSYNC.COLLECTIVE R15, `(.L_x_817) ;  /* 0x000000000f087348 */ /* 0x000fea0003c00000 */
[----:B------:R0:W1:Y:S02]  /*1fc60*/  SHFL.IDX P6, R14, R13, R12, R11 ;  /* 0x0000000c0d0e7389 */ /* 0x00006400000c000b */
[----:B01----:R-:W-:Y:S01]  /*1fc70*/  ENDCOLLECTIVE ;  /* 0x000000000000791b */ /* 0x003fe20003800000 */
.L_x_817:
[----:B------:R-:W-:Y:S01]  /*1fc80*/  MOV R13, R26 ;  /* 0x0000001a000d7202 */ /* 0x000fe20000000f00 */
[----:B------:R-:W-:-:S07]  /*1fc90*/  IMAD.MOV.U32 R4, RZ, RZ, R14 ;  /* 0x000000ffff047224 */ /* 0x000fce00078e000e */
[----:B------:R-:W-:Y:S05]  /*1fca0*/  WARPSYNC.COLLECTIVE R15, `(.L_x_818) ;  /* 0x000000000f087348 */ /* 0x000fea0003c00000 */
[----:B------:R0:W1:Y:S02]  /*1fcb0*/  SHFL.IDX P6, R14, R13, R12, R11 ;  /* 0x0000000c0d0e7389 */ /* 0x00006400000c000b */
[----:B01----:R-:W-:Y:S01]  /*1fcc0*/  ENDCOLLECTIVE ;  /* 0x000000000000791b */ /* 0x003fe20003800000 */
.L_x_818:
[----:B------:R-:W-:Y:S05]  /*1fcd0*/  BRA `(.L_x_819) ;  /* 0xfffffeb8008c7947 */ /* 0x000fea000383ffff */
.L_x_579:
[----:B0-----:R0:W1:Y:S02]  /*1fce0*/  SYNCS.PHASECHK.TRANS64.TRYWAIT P0, [R2+URZ+0x2a800], R7 ;  /* 0x02a80007020075a7 */ /* 0x001064000800017f */
[----:B-1----:R-:W-:Y:S05]  /*1fcf0*/  @!P0 NANOSLEEP.SYNCS 0x989680 ;  /* 0x009896800000895d */ /* 0x002fea0003900000 */
[----:B------:R-:W1:Y:S02]  /*1fd00*/  @!P0 SYNCS.PHASECHK.TRANS64 P0, [R2+URZ+0x2a800], R7 ;  /* 0x02a80007020085a7 */ /* 0x000e64000800007f */
[----:B-1----:R-:W-:Y:S05]  /*1fd10*/  @!P0 BRA `(.L_x_579) ;  /* 0xfffffffc00f08947 */ /* 0x002fea000383ffff */
[----:B------:R-:W-:Y:S05]  /*1fd20*/  BRA `(.L_x_820) ;  /* 0xfffffec000f87947 */ /* 0x000fea000383ffff */
.L_x_603:
        /* <DEDUP_REMOVED lines=8> */
.L_x_822:
[----:B------:R-:W-:Y:S05]  /*1fdb0*/  BSYNC B1 ;  /* 0x0000000000017941 */ /* 0x000fea0003800000 */
.L_x_821:
[----:B------:R-:W-:Y:S01]  /*1fdc0*/  IMAD.MOV.U32 R13, RZ, RZ, R24 ;  /* 0x000000ffff0d7224 */ /* 0x000fe200078e0018 */
[----:B------:R-:W-:Y:S01]  /*1fdd0*/  MOV R11, 0x1c1f ;  /* 0x00001c1f000b7802 */ /* 0x000fe20000000f00 */
[----:B------:R-:W-:Y:S02]  /*1fde0*/  IMAD.MOV.U32 R12, RZ, RZ, RZ ;  /* 0x000000ffff0c7224 */ /* 0x000fe400078e00ff */
[----:B------:R-:W-:Y:S02]  /*1fdf0*/  IMAD.MOV.U32 R15, RZ, RZ, -0x1 ;  /* 0xffffffffff0f7424 */ /* 0x000fe400078e00ff */
[----:B------:R-:W-:-:S07]  /*1fe00*/  IMAD.MOV.U32 R3, RZ, RZ, R14 ;  /* 0x000000ffff037224 */ /* 0x000fce00078e000e */
[----:B------:R-:W-:Y:S05]  /*1fe10*/  WARPSYNC.COLLECTIVE R15, `(.L_x_823) ;  /* 0x000000000f087348 */ /* 0x000fea0003c00000 */
[----:B------:R0:W1:Y:S02]  /*1fe20*/  SHFL.IDX P6, R14, R13, R12, R11 ;  /* 0x0000000c0d0e7389 */ /* 0x00006400000c000b */
[----:B01----:R-:W-:Y:S01]  /*1fe30*/  ENDCOLLECTIVE ;  /* 0x000000000000791b */ /* 0x003fe20003800000 */
.L_x_823:
[----:B------:R-:W-:Y:S02]  /*1fe40*/  IMAD.MOV.U32 R13, RZ, RZ, R27 ;  /* 0x000000ffff0d7224 */ /* 0x000fe400078e001b */
[----:B------:R-:W-:-:S07]  /*1fe50*/  IMAD.MOV.U32 R0, RZ, RZ, R14 ;  /* 0x000000ffff007224 */ /* 0x000fce00078e000e */
[----:B------:R-:W-:Y:S05]  /*1fe60*/  WARPSYNC.COLLECTIVE R15, `(.L_x_824) ;  /* 0x000000000f087348 */ /* 0x000fea0003c00000 */
[----:B------:R0:W1:Y:S02]  /*1fe70*/  SHFL.IDX P6, R14, R13, R12, R11 ;  /* 0x0000000c0d0e7389 */ /* 0x00006400000c000b */
[----:B01----:R-:W-:Y:S01]  /*1fe80*/  ENDCOLLECTIVE ;  /* 0x000000000000791b */ /* 0x003fe20003800000 */
.L_x_824:
[----:B------:R-:W-:Y:S02]  /*1fe90*/  IMAD.MOV.U32 R13, RZ, RZ, R26 ;  /* 0x000000ffff0d7224 */ /* 0x000fe400078e001a */
[----:B------:R-:W-:-:S07]  /*1fea0*/  IMAD.MOV.U32 R21, RZ, RZ, R14 ;  /* 0x000000ffff157224 */ /* 0x000fce00078e000e */
[----:B------:R-:W-:Y:S05]  /*1feb0*/  WARPSYNC.COLLECTIVE R15, `(.L_x_825) ;  /* 0x000000000f087348 */ /* 0x000fea0003c00000 */
[----:B------:R0:W1:Y:S02]  /*1fec0*/  SHFL.IDX P6, R14, R13, R12, R11 ;  /* 0x0000000c0d0e7389 */ /* 0x00006400000c000b */
[----:B01----:R-:W-:Y:S01]  /*1fed0*/  ENDCOLLECTIVE ;  /* 0x000000000000791b */ /* 0x003fe20003800000 */
.L_x_825:
[----:B------:R-:W-:Y:S01]  /*1fee0*/  IMAD.MOV.U32 R20, RZ, RZ, R14 ;  /* 0x000000ffff147224 */ /* 0x000fe200078e000e */
[----:B------:R-:W-:Y:S06]  /*1fef0*/  BRA `(.L_x_826) ;  /* 0xfffffee000a07947 */ /* 0x000fec000383ffff */
.L_x_607:
[----:B0-----:R0:W1:Y:S02]  /*1ff00*/  SYNCS.PHASECHK.TRANS64.TRYWAIT P0, [R2+URZ+0x2a800], R5 ;  /* 0x02a80005020075a7 */ /* 0x001064000800017f */
[----:B-1----:R-:W-:Y:S05]  /*1ff10*/  @!P0 NANOSLEEP.SYNCS 0x989680 ;  /* 0x009896800000895d */ /* 0x002fea0003900000 */
[----:B------:R-:W1:Y:S02]  /*1ff20*/  @!P0 SYNCS.PHASECHK.TRANS64 P0, [R2+URZ+0x2a800], R5 ;  /* 0x02a80005020085a7 */ /* 0x000e64000800007f */
[----:B-1----:R-:W-:Y:S05]  /*1ff30*/  @!P0 BRA `(.L_x_607) ;  /* 0xfffffffc00f08947 */ /* 0x002fea000383ffff */
[----:B------:R-:W-:Y:S05]  /*1ff40*/  BRA `(.L_x_827) ;  /* 0xfffffee800a47947 */ /* 0x000fea000383ffff */
.L_x_621:
[----:B-1----:R1:W2:Y:S02]  /*1ff50*/  SYNCS.PHASECHK.TRANS64.TRYWAIT P1, [R0+URZ+0x2a830], R3 ;  /* 0x02a83003000075a7 */ /* 0x0022a4000802017f */
[----:B--2---:R-:W-:Y:S05]  /*1ff60*/  @!P1 NANOSLEEP.SYNCS 0x989680 ;  /* 0x009896800000995d */ /* 0x004fea0003900000 */
[----:B------:R-:W2:Y:S02]  /*1ff70*/  @!P1 SYNCS.PHASECHK.TRANS64 P1, [R0+URZ+0x2a830], R3 ;  /* 0x02a83003000095a7 */ /* 0x000ea4000802007f */
[----:B--2---:R-:W-:Y:S05]  /*1ff80*/  @!P1 BRA `(.L_x_621) ;  /* 0xfffffffc00f09947 */ /* 0x004fea000383ffff */
[----:B------:R-:W-:Y:S05]  /*1ff90*/  BRA `(.L_x_620) ;  /* 0xffffff0c00a07947 */ /* 0x000fea000383ffff */
.L_x_629:
[----:B-1----:R1:W2:Y:S02]  /*1ffa0*/  SYNCS.PHASECHK.TRANS64.TRYWAIT P1, [R15+URZ+0x2a830], R10 ;  /* 0x02a8300a0f0075a7 */ /* 0x0022a4000802017f */
[----:B--2---:R-:W-:Y:S05]  /*1ffb0*/  @!P1 NANOSLEEP.SYNCS 0x989680 ;  /* 0x009896800000995d */ /* 0x004fea0003900000 */
[----:B------:R-:W2:Y:S02]  /*1ffc0*/  @!P1 SYNCS.PHASECHK.TRANS64 P1, [R15+URZ+0x2a830], R10 ;  /* 0x02a8300a0f0095a7 */ /* 0x000ea4000802007f */
[----:B--2---:R-:W-:Y:S05]  /*1ffd0*/  @!P1 BRA `(.L_x_629) ;  /* 0xfffffffc00f09947 */ /* 0x004fea000383ffff */
[----:B------:R-:W-:Y:S05]  /*1ffe0*/  BRA `(.L_x_628) ;  /* 0xffffff3800087947 */ /* 0x000fea000383ffff */
.L_x_634:
[----:B-1----:R1:W2:Y:S02]  /*1fff0*/  SYNCS.PHASECHK.TRANS64.TRYWAIT P1, [R10+URZ+0x2a850], R6 ;  /* 0x02a850060a0075a7 */ /* 0x0022a4000802017f */
[----:B--2---:R-:W-:Y:S05]  /*20000*/  @!P1 NANOSLEEP.SYNCS 0x989680 ;  /* 0x009896800000995d */ /* 0x004fea0003900000 */
[----:B------:R-:W2:Y:S02]  /*20010*/  @!P1 SYNCS.PHASECHK.TRANS64 P1, [R10+URZ+0x2a850], R6 ;  /* 0x02a850060a0095a7 */ /* 0x000ea4000802007f */
[----:B--2---:R-:W-:Y:S05]  /*20020*/  @!P1 BRA `(.L_x_634) ;  /* 0xfffffffc00f09947 */ /* 0x004fea000383ffff */
[----:B------:R-:W-:Y:S05]  /*20030*/  BRA `(.L_x_633) ;  /* 0xffffff4000f87947 */ /* 0x000fea000383ffff */
.L_x_642:
[----:B-1----:R1:W2:Y:S02]  /*20040*/  SYNCS.PHASECHK.TRANS64.TRYWAIT P1, [R14+URZ+0x2a850], R5 ;  /* 0x02a850050e0075a7 */ /* 0x0022a4000802017f */
[----:B--2---:R-:W-:Y:S05]  /*20050*/  @!P1 NANOSLEEP.SYNCS 0x989680 ;  /* 0x009896800000995d */ /* 0x004fea0003900000 */
[----:B------:R-:W2:Y:S02]  /*20060*/  @!P1 SYNCS.PHASECHK.TRANS64 P1, [R14+URZ+0x2a850], R5 ;  /* 0x02a850050e0095a7 */ /* 0x000ea4000802007f */
[----:B--2---:R-:W-:Y:S05]  /*20070*/  @!P1 BRA `(.L_x_642) ;  /* 0xfffffffc00f09947 */ /* 0x004fea000383ffff */
[----:B------:R-:W-:Y:S05]  /*20080*/  BRA `(.L_x_641) ;  /* 0xffffff6000407947 */ /* 0x000fea000383ffff */
.L_x_679:
[----:B------:R-:W0:Y:S01]  /*20090*/  S2R R9, SR_TID.X ;  /* 0x0000000000097919 */ /* 0x000e220000002100 */
[----:B------:R-:W-:Y:S01]  /*200a0*/  BSSY B1, `(.L_x_828) ;  /* 0x000000a000017945 */ /* 0x000fe20003800000 */
[----:B------:R-:W-:Y:S01]  /*200b0*/  MOV R12, RZ ;  /* 0x000000ff000c7202 */ /* 0x000fe20000000f00 */
[----:B------:R-:W-:Y:S02]  /*200c0*/  IMAD.MOV.U32 R11, RZ, RZ, 0x1f ;  /* 0x0000001fff0b7424 */ /* 0x000fe400078e00ff */
[----:B------:R-:W-:Y:S01]  /*200d0*/  IMAD.MOV.U32 R15, RZ, RZ, -0x1 ;  /* 0xffffffffff0f7424 */ /* 0x000fe200078e00ff */
[----:B0-----:R-:W-:-:S04]  /*200e0*/  SHF.R.U32.HI R9, RZ, 0x5, R9 ;  /* 0x00000005ff097819 */ /* 0x001fc80000011609 */
[----:B------:R-:W-:-:S05]  /*200f0*/  LOP3.LUT R9, R9, 0x3, RZ, 0xc0, !PT ;  /* 0x0000000309097812 */ /* 0x000fca00078ec0ff */
[----:B------:R-:W-:-:S07]  /*20100*/  IMAD.MOV.U32 R13, RZ, RZ, R9 ;  /* 0x000000ffff0d7224 */ /* 0x000fce00078e0009 */
[----:B------:R-:W-:Y:S05]  /*20110*/  WARPSYNC.COLLECTIVE R15, `(.L_x_829) ;  /* 0x000000000f087348 */ /* 0x000fea0003c00000 */
[----:B------:R0:W1:Y:S02]  /*20120*/  SHFL.IDX P6, R14, R13, R12, R11 ;  /* 0x0000000c0d0e7389 */ /* 0x00006400000c000b */
[----:B01----:R-:W-:Y:S01]  /*20130*/  ENDCOLLECTIVE ;  /* 0x000000000000791b */ /* 0x003fe20003800000 */
.L_x_829:
[----:B------:R-:W-:Y:S05]  /*20140*/  BSYNC B1 ;  /* 0x0000000000017941 */ /* 0x000fea0003800000 */
.L_x_828:
[----:B------:R-:W-:Y:S05]  /*20150*/  BRA `(.L_x_830) ;  /* 0xffffff9800b47947 */ /* 0x000fea000383ffff */
.L_x_681:
[----:B------:R-:W-:Y:S01]  /*20160*/  BSSY B1, `(.L_x_831) ;  /* 0x0000006000017945 */ /* 0x000fe20003800000 */
[----:B------:R-:W-:-:S07]  /*20170*/  IMAD.MOV.U32 R15, RZ, RZ, -0x1 ;  /* 0xffffffffff0f7424 */ /* 0x000fce00078e00ff */
[----:B0-----:R-:W-:Y:S05]  /*20180*/  WARPSYNC.COLLECTIVE R15, `(.L_x_832) ;  /* 0x000000000f0c7348 */ /* 0x001fea0003c00000 */
[----:B------:R-:W-:Y:S02]  /*20190*/  ELECT P6, UR62, PT ;  /* 0x00000000003e782f */ /* 0x000fe400038c0000 */
[----:B------:R-:W-:Y:S01]  /*201a0*/  MOV R14, UR62 ;  /* 0x0000003e000e7c02 */ /* 0x000fe20008000f00 */
[----:B0-----:R-:W-:Y:S10]  /*201b0*/  ENDCOLLECTIVE ;  /* 0x000000000000791b */ /* 0x001ff40003800000 */
.L_x_832:
[----:B------:R-:W-:Y:S05]  /*201c0*/  BSYNC B1 ;  /* 0x0000000000017941 */ /* 0x000fea0003800000 */
.L_x_831:
[----:B------:R-:W-:Y:S05]  /*201d0*/  BRA `(.L_x_680) ;  /* 0xffffff9800ac7947 */ /* 0x000fea000383ffff */
.L_x_683:
[----:B0-----:R0:W1:Y:S02]  /*201e0*/  SYNCS.PHASECHK.TRANS64.TRYWAIT P0, [R22+URZ+0x2a820], R3 ;  /* 0x02a82003160075a7 */ /* 0x001064000800017f */
[----:B-1----:R-:W-:Y:S05]  /*201f0*/  @!P0 NANOSLEEP.SYNCS 0x989680 ;  /* 0x009896800000895d */ /* 0x002fea0003900000 */
[----:B------:R-:W1:Y:S02]  /*20200*/  @!P0 SYNCS.PHASECHK.TRANS64 P0, [R22+URZ+0x2a820], R3 ;  /* 0x02a82003160085a7 */ /* 0x000e64000800007f */
[----:B-1----:R-:W-:Y:S05]  /*20210*/  @!P0 BRA `(.L_x_683) ;  /* 0xfffffffc00f08947 */ /* 0x002fea000383ffff */
[----:B------:R-:W-:Y:S05]  /*20220*/  BRA `(.L_x_833) ;  /* 0xffffff9800bc7947 */ /* 0x000fea000383ffff */
.L_x_687:
[----:B-1----:R1:W2:Y:S02]  /*20230*/  SYNCS.PHASECHK.TRANS64.TRYWAIT P0, [R9+URZ+0x2a8a0], R8 ;  /* 0x02a8a008090075a7 */ /* 0x0022a4000800017f */
[----:B--2---:R-:W-:Y:S05]  /*20240*/  @!P0 NANOSLEEP.SYNCS 0x989680 ;  /* 0x009896800000895d */ /* 0x004fea0003900000 */
[----:B------:R-:W2:Y:S02]  /*20250*/  @!P0 SYNCS.PHASECHK.TRANS64 P0, [R9+URZ+0x2a8a0], R8 ;  /* 0x02a8a008090085a7 */ /* 0x000ea4000800007f */
[----:B--2---:R-:W-:Y:S05]  /*20260*/  @!P0 BRA `(.L_x_687) ;  /* 0xfffffffc00f08947 */ /* 0x004fea000383ffff */
[----:B------:R-:W-:Y:S05]  /*20270*/  BRA `(.L_x_834) ;  /* 0xffffff9800d47947 */ /* 0x000fea000383ffff */
.L_x_694:
[----:B0-----:R0:W2:Y:S02]  /*20280*/  SYNCS.PHASECHK.TRANS64.TRYWAIT P0, [R9+URZ+0x2a8c0], R8 ;  /* 0x02a8c008090075a7 */ /* 0x0010a4000800017f */
[----:B--2---:R-:W-:Y:S05]  /*20290*/  @!P0 NANOSLEEP.SYNCS 0x989680 ;  /* 0x009896800000895d */ /* 0x004fea0003900000 */
[----:B------:R-:W2:Y:S02]  /*202a0*/  @!P0 SYNCS.PHASECHK.TRANS64 P0, [R9+URZ+0x2a8c0], R8 ;  /* 0x02a8c008090085a7 */ /* 0x000ea4000800007f */
[----:B--2---:R-:W-:Y:S05]  /*202b0*/  @!P0 BRA `(.L_x_694) ;  /* 0xfffffffc00f08947 */ /* 0x004fea000383ffff */
[----:B------:R-:W-:Y:S05]  /*202c0*/  BRA `(.L_x_835) ;  /* 0xffffff9c00cc7947 */ /* 0x000fea000383ffff */
.L_x_702:
[----:B-1----:R1:W2:Y:S02]  /*202d0*/  SYNCS.PHASECHK.TRANS64.TRYWAIT P1, [R6+URZ+0x2a8a0], R9 ;  /* 0x02a8a009060075a7 */ /* 0x0022a4000802017f */
[----:B--2---:R-:W-:Y:S05]  /*202e0*/  @!P1 NANOSLEEP.SYNCS 0x989680 ;  /* 0x009896800000995d */ /* 0x004fea0003900000 */
[----:B------:R-:W2:Y:S02]  /*202f0*/  @!P1 SYNCS.PHASECHK.TRANS64 P1, [R6+URZ+0x2a8a0], R9 ;  /* 0x02a8a009060095a7 */ /* 0x000ea4000802007f */
[----:B--2---:R-:W-:Y:S05]  /*20300*/  @!P1 BRA `(.L_x_702) ;  /* 0xfffffffc00f09947 */ /* 0x004fea000383ffff */
[----:B------:R-:W-:Y:S05]  /*20310*/  BRA `(.L_x_836) ;  /* 0xffffffa000c87947 */ /* 0x000fea000383ffff */
.L_x_709:
[----:B0-----:R0:W2:Y:S02]  /*20320*/  SYNCS.PHASECHK.TRANS64.TRYWAIT P1, [R6+URZ+0x2a8c0], R9 ;  /* 0x02a8c009060075a7 */ /* 0x0010a4000802017f */
[----:B--2---:R-:W-:Y:S05]  /*20330*/  @!P1 NANOSLEEP.SYNCS 0x989680 ;  /* 0x009896800000995d */ /* 0x004fea0003900000 */
[----:B------:R-:W2:Y:S02]  /*20340*/  @!P1 SYNCS.PHASECHK.TRANS64 P1, [R6+URZ+0x2a8c0], R9 ;  /* 0x02a8c009060095a7 */ /* 0x000ea4000802007f */
[----:B--2---:R-:W-:Y:S05]  /*20350*/  @!P1 BRA `(.L_x_709) ;  /* 0xfffffffc00f09947 */ /* 0x004fea000383ffff */
[----:B------:R-:W-:Y:S05]  /*20360*/  BRA `(.L_x_837) ;  /* 0xffffffa400bc7947 */ /* 0x000fea000383ffff */
.L_x_723:
[----:B------:R-:W0:Y:S01]  /*20370*/  S2R R7, SR_TID.X ;  /* 0x0000000000077919 */ /* 0x000e220000002100 */
[----:B------:R-:W-:Y:S01]  /*20380*/  BSSY B0, `(.L_x_838) ;  /* 0x000000a000007945 */ /* 0x000fe20003800000 */
[----:B------:R-:W-:Y:S02]  /*20390*/  IMAD.MOV.U32 R12, RZ, RZ, RZ ;  /* 0x000000ffff0c7224 */ /* 0x000fe400078e00ff */
[----:B------:R-:W-:Y:S02]  /*203a0*/  IMAD.MOV.U32 R11, RZ, RZ, 0x1f ;  /* 0x0000001fff0b7424 */ /* 0x000fe400078e00ff */
[----:B------:R-:W-:Y:S01]  /*203b0*/  IMAD.MOV.U32 R15, RZ, RZ, -0x1 ;  /* 0xffffffffff0f7424 */ /* 0x000fe200078e00ff */
[----:B0-----:R-:W-:-:S04]  /*203c0*/  SHF.R.U32.HI R7, RZ, 0x5, R7 ;  /* 0x00000005ff077819 */ /* 0x001fc80000011607 */
[----:B------:R-:W-:-:S05]  /*203d0*/  LOP3.LUT R7, R7, 0x3, RZ, 0xc0, !PT ;  /* 0x0000000307077812 */ /* 0x000fca00078ec0ff */
[----:B------:R-:W-:-:S07]  /*203e0*/  IMAD.MOV.U32 R13, RZ, RZ, R7 ;  /* 0x000000ffff0d7224 */ /* 0x000fce00078e0007 */
[----:B-----5:R-:W-:Y:S05]  /*203f0*/  WARPSYNC.COLLECTIVE R15, `(.L_x_839) ;  /* 0x000000000f087348 */ /* 0x020fea0003c00000 */
[----:B------:R0:W1:Y:S02]  /*20400*/  SHFL.IDX P6, R14, R13, R12, R11 ;  /* 0x0000000c0d0e7389 */ /* 0x00006400000c000b */
[----:B01---5:R-:W-:Y:S01]  /*20410*/  ENDCOLLECTIVE ;  /* 0x000000000000791b */ /* 0x023fe20003800000 */
.L_x_839:
[----:B------:R-:W-:Y:S05]  /*20420*/  BSYNC B0 ;  /* 0x0000000000007941 */ /* 0x000fea0003800000 */
.L_x_838:
[----:B------:R-:W-:Y:S05]  /*20430*/  BRA `(.L_x_840) ;  /* 0xffffffb000cc7947 */ /* 0x000fea000383ffff */
.L_x_726:
[----:B0-----:R0:W1:Y:S02]  /*20440*/  SYNCS.PHASECHK.TRANS64.TRYWAIT P0, [R7+URZ+0x2a840], R2 ;  /* 0x02a84002070075a7 */ /* 0x001064000800017f */
[----:B-1----:R-:W-:Y:S05]  /*20450*/  @!P0 NANOSLEEP.SYNCS 0x989680 ;  /* 0x009896800000895d */ /* 0x002fea0003900000 */
[----:B------:R-:W1:Y:S02]  /*20460*/  @!P0 SYNCS.PHASECHK.TRANS64 P0, [R7+URZ+0x2a840], R2 ;  /* 0x02a84002070085a7 */ /* 0x000e64000800007f */
[----:B-1----:R-:W-:Y:S05]  /*20470*/  @!P0 BRA `(.L_x_726) ;  /* 0xfffffffc00f08947 */ /* 0x002fea000383ffff */
[----:B------:R-:W-:Y:S05]  /*20480*/  BRA `(.L_x_841) ;  /* 0xffffffb400287947 */ /* 0x000fea000383ffff */
.L_x_727:
        /* <DEDUP_REMOVED lines=8> */
.L_x_843:
[----:B------:R-:W-:Y:S05]  /*20510*/  BSYNC B0 ;  /* 0x0000000000007941 */ /* 0x000fea0003800000 */
.L_x_842:
[----:B------:R-:W-:Y:S01]  /*20520*/  IMAD.MOV.U32 R13, RZ, RZ, R4 ;  /* 0x000000ffff0d7224 */ /* 0x000fe200078e0004 */
[----:B------:R-:W-:Y:S01]  /*20530*/  MOV R15, 0xffffffff ;  /* 0xffffffff000f7802 */ /* 0x000fe20000000f00 */
[----:B------:R-:W-:Y:S02]  /*20540*/  IMAD.MOV.U32 R12, RZ, RZ, RZ ;  /* 0x000000ffff0c7224 */ /* 0x000fe400078e00ff */
[----:B------:R-:W-:Y:S02]  /*20550*/  IMAD.MOV.U32 R11, RZ, RZ, 0x181f ;  /* 0x0000181fff0b7424 */ /* 0x000fe400078e00ff */
[----:B------:R-:W-:Y:S02]  /*20560*/  IMAD.MOV.U32 R2, RZ, RZ, R14 ;  /* 0x000000ffff027224 */ /* 0x000fe400078e000e */
[----:B------:R-:W-:-:S07]  /*20570*/  @P0 IMAD R8, R5, 0x2, R22 ;  /* 0x0000000205080824 */ /* 0x000fce00078e0216 */
[----:B------:R-:W-:Y:S05]  /*20580*/  WARPSYNC.COLLECTIVE R15, `(.L_x_844) ;  /* 0x000000000f087348 */ /* 0x000fea0003c00000 */
[----:B------:R0:W1:Y:S02]  /*20590*/  SHFL.IDX P6, R14, R13, R12, R11 ;  /* 0x0000000c0d0e7389 */ /* 0x00006400000c000b */
[----:B01----:R-:W-:Y:S01]  /*205a0*/  ENDCOLLECTIVE ;  /* 0x000000000000791b */ /* 0x003fe20003800000 */
.L_x_844:
[----:B------:R-:W-:Y:S02]  /*205b0*/  IMAD.MOV.U32 R13, RZ, RZ, R0 ;  /* 0x000000ffff0d7224 */ /* 0x000fe400078e0000 */
[----:B------:R-:W-:Y:S02]  /*205c0*/  IMAD.MOV.U32 R12, RZ, RZ, 0x1 ;  /* 0x00000001ff0c7424 */ /* 0x000fe400078e00ff */
[----:B------:R-:W-:-:S07]  /*205d0*/  IMAD.MOV.U32 R3, RZ, RZ, R14 ;  /* 0x000000ffff037224 */ /* 0x000fce00078e000e */
[----:B------:R-:W-:Y:S05]  /*205e0*/  WARPSYNC.COLLECTIVE R15, `(.L_x_845) ;  /* 0x000000000f087348 */ /* 0x000fea0003c00000 */
[----:B------:R0:W1:Y:S02]  /*205f0*/  SHFL.IDX P6, R14, R13, R12, R11 ;  /* 0x0000000c0d0e7389 */ /* 0x00006400000c000b */
[----:B01----:R-:W-:Y:S01]  /*20600*/  ENDCOLLECTIVE ;  /* 0x000000000000791b */ /* 0x003fe20003800000 */
.L_x_845:
        /* <DEDUP_REMOVED lines=17> */
.L_x_846:
[----:B------:R-:W-:Y:S02]  /*20720*/  @P1 IMAD R8, R5, 0x2, R22 ;  /* 0x0000000205081824 */ /* 0x000fe400078e0216 */
[----:B------:R-:W-:Y:S02]  /*20730*/  IMAD.MOV.U32 R13, RZ, RZ, R0 ;  /* 0x000000ffff0d7224 */ /* 0x000fe400078e0000 */
[----:B------:R-:W-:Y:S01]  /*20740*/  IMAD.MOV.U32 R12, RZ, RZ, 0x2 ;  /* 0x00000002ff0c7424 */ /* 0x000fe200078e00ff */
[----:B------:R-:W-:-:S07]  /*20750*/  MOV R3, R14 ;  /* 0x0000000e00037202 */ /* 0x000fce0000000f00 */
[----:B------:R-:W-:Y:S05]  /*20760*/  WARPSYNC.COLLECTIVE R15, `(.L_x_847) ;  /* 0x000000000f087348 */ /* 0x000fea0003c00000 */
[----:B------:R0:W1:Y:S02]  /*20770*/  SHFL.IDX P6, R14, R13, R12, R11 ;  /* 0x0000000c0d0e7389 */ /* 0x00006400000c000b */
[----:B01----:R-:W-:Y:S01]  /*20780*/  ENDCOLLECTIVE ;  /* 0x000000000000791b */ /* 0x003fe20003800000 */
.L_x_847:
        /* <DEDUP_REMOVED lines=17> */
.L_x_848:
[----:B------:R-:W-:Y:S02]  /*208a0*/  @P1 IMAD R8, R5, 0x2, R22 ;  /* 0x0000000205081824 */ /* 0x000fe400078e0216 */
[----:B------:R-:W-:Y:S02]  /*208b0*/  IMAD.MOV.U32 R13, RZ, RZ, R0 ;  /* 0x000000ffff0d7224 */ /* 0x000fe400078e0000 */
[----:B------:R-:W-:Y:S02]  /*208c0*/  IMAD.MOV.U32 R12, RZ, RZ, 0x3 ;  /* 0x00000003ff0c7424 */ /* 0x000fe400078e00ff */
[----:B------:R-:W-:-:S07]  /*208d0*/  IMAD.MOV.U32 R3, RZ, RZ, R14 ;  /* 0x000000ffff037224 */ /* 0x000fce00078e000e */
[----:B------:R-:W-:Y:S05]  /*208e0*/  WARPSYNC.COLLECTIVE R15, `(.L_x_849) ;  /* 0x000000000f087348 */ /* 0x000fea0003c00000 */
[----:B------:R0:W1:Y:S02]  /*208f0*/  SHFL.IDX P6, R14, R13, R12, R11 ;  /* 0x0000000c0d0e7389 */ /* 0x00006400000c000b */
[----:B01----:R-:W-:Y:S01]  /*20900*/  ENDCOLLECTIVE ;  /* 0x000000000000791b */ /* 0x003fe20003800000 */
.L_x_849:
        /* <DEDUP_REMOVED lines=17> */
.L_x_850:
[----:B------:R-:W-:Y:S01]  /*20a20*/  @P1 LEA R8, R5, R22, 0x1 ;  /* 0x0000001605081211 */ /* 0x000fe200078e08ff */
[----:B------:R-:W-:Y:S02]  /*20a30*/  IMAD.MOV.U32 R13, RZ, RZ, R0 ;  /* 0x000000ffff0d7224 */ /* 0x000fe400078e0000 */
[----:B------:R-:W-:Y:S02]  /*20a40*/  IMAD.MOV.U32 R12, RZ, RZ, 0x4 ;  /* 0x00000004ff0c7424 */ /* 0x000fe400078e00ff */
[----:B------:R-:W-:-:S07]  /*20a50*/  IMAD.MOV.U32 R3, RZ, RZ, R14 ;  /* 0x000000ffff037224 */ /* 0x000fce00078e000e */
[----:B------:R-:W-:Y:S05]  /*20a60*/  WARPSYNC.COLLECTIVE R15, `(.L_x_851) ;  /* 0x000000000f087348 */ /* 0x000fea0003c00000 */
[----:B------:R0:W1:Y:S02]  /*20a70*/  SHFL.IDX P6, R14, R13, R12, R11 ;  /* 0x0000000c0d0e7389 */ /* 0x00006400000c000b */
[----:B01----:R-:W-:Y:S01]  /*20a80*/  ENDCOLLECTIVE ;  /* 0x000000000000791b */ /* 0x003fe20003800000 */
.L_x_851:
        /* <DEDUP_REMOVED lines=17> */
.L_x_852:
[----:B------:R-:W-:Y:S01]  /*20ba0*/  @P1 IMAD R8, R5, 0x2, R22 ;  /* 0x0000000205081824 */ /* 0x000fe200078e0216 */
[----:B------:R-:W-:Y:S01]  /*20bb0*/  MOV R13, R0 ;  /* 0x00000000000d7202 */ /* 0x000fe20000000f00 */
[----:B------:R-:W-:Y:S02]  /*20bc0*/  IMAD.MOV.U32 R12, RZ, RZ, 0x5 ;  /* 0x00000005ff0c7424 */ /* 0x000fe400078e00ff */
[----:B------:R-:W-:-:S07]  /*20bd0*/  IMAD.MOV.U32 R3, RZ, RZ, R14 ;  /* 0x000000ffff037224 */ /* 0x000fce00078e000e */
[----:B------:R-:W-:Y:S05]  /*20be0*/  WARPSYNC.COLLECTIVE R15, `(.L_x_853) ;  /* 0x000000000f087348 */ /* 0x000fea0003c00000 */
[----:B------:R0:W1:Y:S02]  /*20bf0*/  SHFL.IDX P6, R14, R13, R12, R11 ;  /* 0x0000000c0d0e7389 */ /* 0x00006400000c000b */
[----:B01----:R-:W-:Y:S01]  /*20c00*/  ENDCOLLECTIVE ;  /* 0x000000000000791b */ /* 0x003fe20003800000 */
.L_x_853:
        /* <DEDUP_REMOVED lines=10> */
.L_x_854:
[----:B------:R-:W-:Y:S01]  /*20cb0*/  @!PT LDS RZ, [RZ] ;  /* 0x00000000fffff984 */ /* 0x000fe20000000800 */
[----:B------:R-:W-:Y:S01]  /*20cc0*/  @!PT LDS RZ, [RZ] ;  /* 0x00000000fffff984 */ /* 0x000fe20000000800 */
[----:B------:R-:W-:Y:S01]  /*20cd0*/  @!PT LDS RZ, [RZ] ;  /* 0x00000000fffff984 */ /* 0x000fe20000000800 */
[----:B------:R-:W-:Y:S04]  /*20ce0*/  @P1 LDGSTS.E.BYPASS.LTC128B.128 [R8+0x1a400], desc[UR60][R2.64], !P4 ;  /* 0x1a40000002081fae */ /* 0x000fe8000e101d7c */
[----:B------:R-:W-:Y:S04]  /*20cf0*/  @P1 LDGSTS.E.BYPASS.LTC128B.128 [R8+0x1d400], desc[UR60][R2.64+0x80], !P3 ;  /* 0x1d40008002081fae */ /* 0x000fe8000d901d7c */
[----:B------:R0:W-:Y:S02]  /*20d00*/  @P1 LDGSTS.E.BYPASS.LTC128B.128 [R8+0x20400], desc[UR60][R2.64+0x100], !P2 ;  /* 0x2040010002081fae */ /* 0x0001e4000d101d7c */
[----:B0-----:R-:W-:Y:S01]  /*20d10*/  IMAD.MOV.U32 R2, RZ, RZ, R14 ;  /* 0x000000ffff027224 */ /* 0x001fe200078e000e */
[----:B------:R-:W-:Y:S06]  /*20d20*/  BRA `(.L_x_855) ;  /* 0xffffffb000847947 */ /* 0x000fec000383ffff */
.L_x_732:
[----:B------:R-:W-:Y:S01]  /*20d30*/  IMAD.MOV.U32 R13, RZ, RZ, R5 ;  /* 0x000000ffff0d7224 */ /* 0x000fe200078e0005 */
[----:B------:R-:W-:Y:S01]  /*20d40*/  MOV R15, 0xffffffff ;  /* 0xffffffff000f7802 */ /* 0x000fe20000000f00 */
[----:B------:R-:W-:Y:S02]  /*20d50*/  IMAD.MOV.U32 R12, RZ, RZ, RZ ;  /* 0x000000ffff0c7224 */ /* 0x000fe400078e00ff */
[----:B------:R-:W-:Y:S02]  /*20d60*/  IMAD.MOV.U32 R11, RZ, RZ, 0x181f ;  /* 0x0000181fff0b7424 */ /* 0x000fe400078e00ff */
[----:B-----5:R-:W-:Y:S02]  /*20d70*/  IMAD R6, R17, R8, RZ ;  /* 0x0000000811067224 */ /* 0x020fe400078e02ff */
[----:B------:R-:W-:-:S07]  /*20d80*/  IMAD.IADD R4, R10, 0x1, R4 ;  /* 0x000000010a047824 */ /* 0x000fce00078e0204 */
[----:B------:R-:W-:Y:S05]  /*20d90*/  WARPSYNC.COLLECTIVE R15, `(.L_x_856) ;  /* 0x000000000f087348 */ /* 0x000fea0003c00000 */
[----:B------:R0:W1:Y:S02]  /*20da0*/  SHFL.IDX P6, R14, R13, R12, R11 ;  /* 0x0000000c0d0e7389 */ /* 0x00006400000c000b */
[----:B01----:R-:W-:Y:S01]  /*20db0*/  ENDCOLLECTIVE ;  /* 0x000000000000791b */ /* 0x003fe20003800000 */
.L_x_856:
[----:B------:R-:W-:Y:S01]  /*20dc0*/  ISETP.GE.AND P1, PT, R4, R6, PT ;  /* 0x000000060400720c */ /* 0x000fe20003f26270 */
[----:B------:R-:W-:Y:S02]  /*20dd0*/  IMAD.MOV.U32 R13, RZ, RZ, R0 ;  /* 0x000000ffff0d7224 */ /* 0x000fe400078e0000 */
[----:B------:R-:W-:-:S10]  /*20de0*/  IMAD.MOV.U32 R2, RZ, RZ, R14 ;  /* 0x000000ffff027224 */ /* 0x000fd400078e000e */
[----:B------:R-:W-:Y:S05]  /*20df0*/  WARPSYNC.COLLECTIVE R15, `(.L_x_857) ;  /* 0x000000000f087348 */ /* 0x000fea0003c00000 */
[----:B------:R0:W1:Y:S02]  /*20e00*/  SHFL.IDX P6, R14, R13, R12, R11 ;  /* 0x0000000c0d0e7389 */ /* 0x00006400000c000b */
[----:B01----:R-:W-:Y:S01]  /*20e10*/  ENDCOLLECTIVE ;  /* 0x000000000000791b */ /* 0x003fe20003800000 */
.L_x_857:
[----:B------:R-:W-:Y:S01]  /*20e20*/  MOV R13, R5 ;  /* 0x00000005000d7202 */ /* 0x000fe20000000f00 */
[----:B------:R-:W-:Y:S02]  /*20e30*/  IMAD.MOV.U32 R12, RZ, RZ, 0x1 ;  /* 0x00000001ff0c7424 */ /* 0x000fe400078e00ff */
[----:B------:R-:W-:-:S07]  /*20e40*/  IMAD.MOV.U32 R3, RZ, RZ, R14 ;  /* 0x000000ffff037224 */ /* 0x000fce00078e000e */
[----:B------:R-:W-:Y:S05]  /*20e50*/  WARPSYNC.COLLECTIVE R15, `(.L_x_858) ;  /* 0x000000000f087348 */ /* 0x000fea0003c00000 */
[----:B------:R0:W1:Y:S02]  /*20e60*/  SHFL.IDX P6, R14, R13, R12, R11 ;  /* 0x0000000c0d0e7389 */ /* 0x00006400000c000b */
[----:B01----:R-:W-:Y:S01]  /*20e70*/  ENDCOLLECTIVE ;  /* 0x000000000000791b */ /* 0x003fe20003800000 */
.L_x_858:
        /* <DEDUP_REMOVED lines=16> */
.L_x_859:
[----:B------:R-:W-:Y:S02]  /*20f80*/  IMAD.MOV.U32 R13, RZ, RZ, R5 ;  /* 0x000000ffff0d7224 */ /* 0x000fe400078e0005 */
[----:B------:R-:W-:Y:S02]  /*20f90*/  IMAD.MOV.U32 R12, RZ, RZ, 0x2 ;  /* 0x00000002ff0c7424 */ /* 0x000fe400078e00ff */
[----:B------:R-:W-:-:S07]  /*20fa0*/  IMAD.MOV.U32 R3, RZ, RZ, R14 ;  /* 0x000000ffff037224 */ /* 0x000fce00078e000e */
[----:B------:R-:W-:Y:S05]  /*20fb0*/  WARPSYNC.COLLECTIVE R15, `(.L_x_860) ;  /* 0x000000000f087348 */ /* 0x000fea0003c00000 */
[----:B------:R0:W1:Y:S02]  /*20fc0*/  SHFL.IDX P6, R14, R13, R12, R11 ;  /* 0x0000000c0d0e7389 */ /* 0x00006400000c000b */
[----:B01----:R-:W-:Y:S01]  /*20fd0*/  ENDCOLLECTIVE ;  /* 0x000000000000791b */ /* 0x003fe20003800000 */
.L_x_860:
[----:B------:R-:W-:-:S05]  /*20fe0*/  @!P1 LEA R7, P4, R9, R3, 0x1 ;  /* 0x0000000309079211 */ /* 0x000fca00078808ff */
[----:B------:R-:W-:Y:S02]  /*20ff0*/  @!P1 IMAD.X R8, RZ, RZ, R2, P4 ;  /* 0x000000ffff089224 */ /* 0x000fe400020e0602 */
[----:B------:R-:W-:Y:S01]  /*21000*/  @!P1 IMAD.MOV.U32 R2, RZ, RZ, R7 ;  /* 0x000000ffff029224 */ /* 0x000fe200078e0007 */
[----:B------:R-:W-:Y:S01]  /*21010*/  IADD3 R7, R4, 0x20, RZ ;  /* 0x0000002004077810 */ /* 0x000fe20007ffe0ff */
        /* <DEDUP_REMOVED lines=13> */
.L_x_861:
[----:B------:R-:W-:Y:S02]  /*210f0*/  IMAD.MOV.U32 R13, RZ, RZ, R5 ;  /* 0x000000ffff0d7224 */ /* 0x000fe400078e0005 */
[----:B------:R-:W-:Y:S02]  /*21100*/  IMAD.MOV.U32 R12, RZ, RZ, 0x3 ;  /* 0x00000003ff0c7424 */ /* 0x000fe400078e00ff */
[----:B------:R-:W-:-:S07]  /*21110*/  IMAD.MOV.U32 R3, RZ, RZ, R14 ;  /* 0x000000ffff037224 */ /* 0x000fce00078e000e */
[----:B------:R-:W-:Y:S05]  /*21120*/  WARPSYNC.COLLECTIVE R15, `(.L_x_862) ;  /* 0x000000000f087348 */ /* 0x000fea0003c00000 */
[----:B------:R0:W1:Y:S02]  /*21130*/  SHFL.IDX P6, R14, R13, R12, R11 ;  /* 0x0000000c0d0e7389 */ /* 0x00006400000c000b */
[----:B01----:R-:W-:Y:S01]  /*21140*/  ENDCOLLECTIVE ;  /* 0x000000000000791b */ /* 0x003fe20003800000 */
.L_x_862:
        /* <DEDUP_REMOVED lines=17> */
.L_x_863:
[----:B------:R-:W-:Y:S02]  /*21260*/  IMAD.MOV.U32 R13, RZ, RZ, R5 ;  /* 0x000000ffff0d7224 */ /* 0x000fe400078e0005 */
[----:B------:R-:W-:Y:S02]  /*21270*/  IMAD.MOV.U32 R12, RZ, RZ, 0x4 ;  /* 0x00000004ff0c7424 */ /* 0x000fe400078e00ff */
[----:B------:R-:W-:-:S07]  /*21280*/  IMAD.MOV.U32 R3, RZ, RZ, R14 ;  /* 0x000000ffff037224 */ /* 0x000fce00078e000e */
[----:B------:R-:W-:Y:S05]  /*21290*/  WARPSYNC.COLLECTIVE R15, `(.L_x_864) ;  /* 0x000000000f087348 */ /* 0x000fea0003c00000 */
[----:B------:R0:W1:Y:S02]  /*212a0*/  SHFL.IDX P6, R14, R13, R12, R11 ;  /* 0x0000000c0d0e7389 */ /* 0x00006400000c000b */
[----:B01----:R-:W-:Y:S01]  /*212b0*/  ENDCOLLECTIVE ;  /* 0x000000000000791b */ /* 0x003fe20003800000 */
.L_x_864:
        /* <DEDUP_REMOVED lines=17> */
.L_x_865:
[----:B------:R-:W-:Y:S02]  /*213d0*/  IMAD.MOV.U32 R13, RZ, RZ, R5 ;  /* 0x000000ffff0d7224 */ /* 0x000fe400078e0005 */
[----:B------:R-:W-:Y:S02]  /*213e0*/  IMAD.MOV.U32 R12, RZ, RZ, 0x5 ;  /* 0x00000005ff0c7424 */ /* 0x000fe400078e00ff */
[----:B------:R-:W-:-:S07]  /*213f0*/  IMAD.MOV.U32 R3, RZ, RZ, R14 ;  /* 0x000000ffff037224 */ /* 0x000fce00078e000e */
[----:B------:R-:W-:Y:S05]  /*21400*/  WARPSYNC.COLLECTIVE R15, `(.L_x_866) ;  /* 0x000000000f087348 */ /* 0x000fea0003c00000 */
[----:B------:R0:W1:Y:S02]  /*21410*/  SHFL.IDX P6, R14, R13, R12, R11 ;  /* 0x0000000c0d0e7389 */ /* 0x00006400000c000b */
[----:B01----:R-:W-:Y:S01]  /*21420*/  ENDCOLLECTIVE ;  /* 0x000000000000791b */ /* 0x003fe20003800000 */
.L_x_866:
        /* <DEDUP_REMOVED lines=17> */
.L_x_867:
[----:B------:R-:W-:Y:S02]  /*21540*/  IMAD.MOV.U32 R13, RZ, RZ, R5 ;  /* 0x000000ffff0d7224 */ /* 0x000fe400078e0005 */
[----:B------:R-:W-:Y:S01]  /*21550*/  IMAD.MOV.U32 R12, RZ, RZ, 0x6 ;  /* 0x00000006ff0c7424 */ /* 0x000fe200078e00ff */
[----:B------:R-:W-:-:S07]  /*21560*/  MOV R3, R14 ;  /* 0x0000000e00037202 */ /* 0x000fce0000000f00 */
[----:B------:R-:W-:Y:S05]  /*21570*/  WARPSYNC.COLLECTIVE R15, `(.L_x_868) ;  /* 0x000000000f087348 */ /* 0x000fea0003c00000 */
[----:B------:R0:W1:Y:S02]  /*21580*/  SHFL.IDX P6, R14, R13, R12, R11 ;  /* 0x0000000c0d0e7389 */ /* 0x00006400000c000b */
[----:B01----:R-:W-:Y:S01]  /*21590*/  ENDCOLLECTIVE ;  /* 0x000000000000791b */ /* 0x003fe20003800000 */
.L_x_868:
[----:B------:R-:W-:-:S05]  /*215a0*/  @!P1 LEA R7, P4, R9, R3, 0x1 ;  /* 0x0000000309079211 */ /* 0x000fca00078808ff */
[----:B------:R-:W-:Y:S02]  /*215b0*/  @!P1 IMAD.X R8, RZ, RZ, R2, P4 ;  /* 0x000000ffff089224 */ /* 0x000fe400020e0602 */
[----:B------:R-:W-:Y:S02]  /*215c0*/  @!P1 IMAD.MOV.U32 R2, RZ, RZ, R7 ;  /* 0x000000ffff029224 */ /* 0x000fe400078e0007 */
[----:B------:R-:W-:Y:S02]  /*215d0*/  @!P1 IMAD.MOV.U32 R3, RZ, RZ, R8 ;  /* 0x000000ffff039224 */ /* 0x000fe400078e0008 */
[----:B------:R-:W-:Y:S01]  /*215e0*/  VIADD R7, R4, 0x60 ;  /* 0x0000006004077836 */ /* 0x000fe20000000000 */
[----:B------:R-:W-:Y:S02]  /*215f0*/  MOV R13, R0 ;  /* 0x00000000000d7202 */ /* 0x000fe40000000f00 */
        /* <DEDUP_REMOVED lines=11> */
.L_x_869:
[----:B------:R-:W-:Y:S02]  /*216b0*/  IMAD.MOV.U32 R13, RZ, RZ, R5 ;  /* 0x000000ffff0d7224 */ /* 0x000fe400078e0005 */
[----:B------:R-:W-:Y:S02]  /*216c0*/  IMAD.MOV.U32 R12, RZ, RZ, 0x7 ;  /* 0x00000007ff0c7424 */ /* 0x000fe400078e00ff */
[----:B------:R-:W-:-:S07]  /*216d0*/  IMAD.MOV.U32 R3, RZ, RZ, R14 ;  /* 0x000000ffff037224 */ /* 0x000fce00078e000e */
[----:B------:R-:W-:Y:S05]  /*216e0*/  WARPSYNC.COLLECTIVE R15, `(.L_x_870) ;  /* 0x000000000f087348 */ /* 0x000fea0003c00000 */
[----:B------:R0:W1:Y:S02]  /*216f0*/  SHFL.IDX P6, R14, R13, R12, R11 ;  /* 0x0000000c0d0e7389 */ /* 0x00006400000c000b */
[----:B01----:R-:W-:Y:S01]  /*21700*/  ENDCOLLECTIVE ;  /* 0x000000000000791b */ /* 0x003fe20003800000 */
.L_x_870:
[----:B------:R-:W-:-:S05]  /*21710*/  @!P1 LEA R7, P4, R9, R3, 0x1 ;  /* 0x0000000309079211 */ /* 0x000fca00078808ff */
[----:B------:R-:W-:Y:S02]  /*21720*/  @!P1 IMAD.X R8, RZ, RZ, R2, P4 ;  /* 0x000000ffff089224 */ /* 0x000fe400020e0602 */
[----:B------:R-:W-:Y:S02]  /*21730*/  @!P1 IMAD.MOV.U32 R2, RZ, RZ, R7 ;  /* 0x000000ffff029224 */ /* 0x000fe400078e0007 */
[----:B------:R-:W-:Y:S01]  /*21740*/  @!P1 IMAD.MOV.U32 R3, RZ, RZ, R8 ;  /* 0x000000ffff039224 */ /* 0x000fe200078e0008 */
[----:B------:R-:W-:-:S04]  /*21750*/  MOV R13, R0 ;  /* 0x00000000000d7202 */ /* 0x000fc80000000f00 */
        /* <DEDUP_REMOVED lines=10> */
.L_x_871:
[----:B------:R-:W-:Y:S05]  /*21800*/  BRA `(.L_x_872) ;  /* 0xffffffb000f47947 */ /* 0x000fea000383ffff */
.L_x_737:
[----:B0-----:R0:W1:Y:S02]  /*21810*/  SYNCS.PHASECHK.TRANS64.TRYWAIT P0, [R22+URZ+0x2a820], R3 ;  /* 0x02a82003160075a7 */ /* 0x001064000800017f */
[----:B-1----:R-:W-:Y:S05]  /*21820*/  @!P0 NANOSLEEP.SYNCS 0x989680 ;  /* 0x009896800000895d */ /* 0x002fea0003900000 */
[----:B------:R-:W1:Y:S02]  /*21830*/  @!P0 SYNCS.PHASECHK.TRANS64 P0, [R22+URZ+0x2a820], R3 ;  /* 0x02a82003160085a7 */ /* 0x000e64000800007f */
[----:B-1----:R-:W-:Y:S05]  /*21840*/  @!P0 BRA `(.L_x_737) ;  /* 0xfffffffc00f08947 */ /* 0x002fea000383ffff */
[----:B------:R-:W-:Y:S05]  /*21850*/  BRA `(.L_x_873) ;  /* 0xffffffb400647947 */ /* 0x000fea000383ffff */
.L_x_742:
[----:B0-----:R0:W1:Y:S02]  /*21860*/  SYNCS.PHASECHK.TRANS64.TRYWAIT P0, [R5+URZ+0x2a840], R0 ;  /* 0x02a84000050075a7 */ /* 0x001064000800017f */
[----:B-1----:R-:W-:Y:S05]  /*21870*/  @!P0 NANOSLEEP.SYNCS 0x989680 ;  /* 0x009896800000895d */ /* 0x002fea0003900000 */
[----:B------:R-:W1:Y:S02]  /*21880*/  @!P0 SYNCS.PHASECHK.TRANS64 P0, [R5+URZ+0x2a840], R0 ;  /* 0x02a84000050085a7 */ /* 0x000e64000800007f */
[----:B-1----:R-:W-:Y:S05]  /*21890*/  @!P0 BRA `(.L_x_742) ;  /* 0xfffffffc00f08947 */ /* 0x002fea000383ffff */
[----:B------:R-:W-:Y:S05]  /*218a0*/  BRA `(.L_x_874) ;  /* 0xffffffb800307947 */ /* 0x000fea000383ffff */
.L_x_743:
[----:B------:R-:W-:Y:S01]  /*218b0*/  BSSY B1, `(.L_x_875) ;  /* 0x0000008000017945 */ /* 0x000fe20003800000 */
[----:B------:R-:W-:Y:S02]  /*218c0*/  IMAD.MOV.U32 R13, RZ, RZ, R8 ;  /* 0x000000ffff0d7224 */ /* 0x000fe400078e0008 */
[----:B------:R-:W-:Y:S02]  /*218d0*/  IMAD.MOV.U32 R12, RZ, RZ, RZ ;  /* 0x000000ffff0c7224 */ /* 0x000fe400078e00ff */
[----:B------:R-:W-:Y:S02]  /*218e0*/  IMAD.MOV.U32 R11, RZ, RZ, 0x181f ;  /* 0x0000181fff0b7424 */ /* 0x000fe400078e00ff */
[----:B------:R-:W-:-:S07]  /*218f0*/  IMAD.MOV.U32 R15, RZ, RZ, -0x1 ;  /* 0xffffffffff0f7424 */ /* 0x000fce00078e00ff */
[----:B------:R-:W-:Y:S05]  /*21900*/  WARPSYNC.COLLECTIVE R15, `(.L_x_876) ;  /* 0x000000000f087348 */ /* 0x000fea0003c00000 */
[----:B------:R0:W1:Y:S02]  /*21910*/  SHFL.IDX P6, R14, R13, R12, R11 ;  /* 0x0000000c0d0e7389 */ /* 0x00006400000c000b */
[----:B01----:R-:W-:Y:S01]  /*21920*/  ENDCOLLECTIVE ;  /* 0x000000000000791b */ /* 0x003fe20003800000 */
.L_x_876:
[----:B------:R-:W-:Y:S05]  /*21930*/  BSYNC B1 ;  /* 0x0000000000017941 */ /* 0x000fea0003800000 */
.L_x_875:
        /* <DEDUP_REMOVED lines=10> */
.L_x_877:
[----:B------:R-:W-:Y:S01]  /*219e0*/  IMAD.MOV.U32 R13, RZ, RZ, R8 ;  /* 0x000000ffff0d7224 */ /* 0x000fe200078e0008 */
[----:B------:R-:W-:Y:S01]  /*219f0*/  MOV R12, 0x1 ;  /* 0x00000001000c7802 */ /* 0x000fe20000000f00 */
[----:B------:R-:W-:Y:S02]  /*21a00*/  IMAD.SHL.U32 R35, R35, 0x8, RZ ;  /* 0x0000000823237824 */ /* 0x000fe400078e00ff */
[----:B------:R-:W-:-:S07]  /*21a10*/  IMAD.MOV.U32 R2, RZ, RZ, R14 ;  /* 0x000000ffff027224 */ /* 0x000fce00078e000e */
[----:B------:R-:W-:Y:S05]  /*21a20*/  WARPSYNC.COLLECTIVE R15, `(.L_x_878) ;  /* 0x000000000f087348 */ /* 0x000fea0003c00000 */
[----:B------:R0:W1:Y:S02]  /*21a30*/  SHFL.IDX P6, R14, R13, R12, R11 ;  /* 0x0000000c0d0e7389 */ /* 0x00006400000c000b */
[----:B01----:R-:W-:Y:S01]  /*21a40*/  ENDCOLLECTIVE ;  /* 0x000000000000791b */ /* 0x003fe20003800000 */
.L_x_878:
[----:B------:R-:W-:-:S05]  /*21a50*/  LOP3.LUT R35, R35, 0x38, RZ, 0xc0, !PT ;  /* 0x0000003823237812 */ /* 0x000fca00078ec0ff */
[----:B------:R-:W-:-:S05]  /*21a60*/  IMAD.SHL.U32 R0, R35, 0x2, RZ ;  /* 0x0000000223007824 */ /* 0x000fca00078e00ff */
[----:B------:R-:W-:Y:S01]  /*21a70*/  IADD3 R2, P0, R2, R0, RZ ;  /* 0x0000000002027210 */ /* 0x000fe20007f1e0ff */
[----:B------:R-:W-:-:S04]  /*21a80*/  IMAD.MOV.U32 R13, RZ, RZ, R9 ;  /* 0x000000ffff0d7224 */ /* 0x000fc800078e0009 */
[----:B------:R-:W-:-:S05]  /*21a90*/  IMAD.X R3, RZ, RZ, R3, P0 ;  /* 0x000000ffff037224 */ /* 0x000fca00000e0603 */
        /* <DEDUP_REMOVED lines=10> */
.L_x_879:
[----:B------:R-:W-:Y:S02]  /*21b40*/  IMAD.MOV.U32 R13, RZ, RZ, R8 ;  /* 0x000000ffff0d7224 */ /* 0x000fe400078e0008 */
[----:B------:R-:W-:Y:S02]  /*21b50*/  IMAD.MOV.U32 R12, RZ, RZ, 0x2 ;  /* 0x00000002ff0c7424 */ /* 0x000fe400078e00ff */
[----:B------:R-:W-:-:S07]  /*21b60*/  IMAD.MOV.U32 R2, RZ, RZ, R14 ;  /* 0x000000ffff027224 */ /* 0x000fce00078e000e */
[----:B------:R-:W-:Y:S05]  /*21b70*/  WARPSYNC.COLLECTIVE R15, `(.L_x_880) ;  /* 0x000000000f087348 */ /* 0x000fea0003c00000 */
[----:B------:R0:W1:Y:S02]  /*21b80*/  SHFL.IDX P6, R14, R13, R12, R11 ;  /* 0x0000000c0d0e7389 */ /* 0x00006400000c000b */
[----:B01----:R-:W-:Y:S01]  /*21b90*/  ENDCOLLECTIVE ;  /* 0x000000000000791b */ /* 0x003fe20003800000 */
.L_x_880:
[----:B------:R-:W-:-:S05]  /*21ba0*/  IADD3 R2, P0, R2, R0, RZ ;  /* 0x0000000002027210 */ /* 0x000fca0007f1e0ff */
[----:B------:R-:W-:-:S05]  /*21bb0*/  IMAD.X R3, RZ, RZ, R3, P0 ;  /* 0x000000ffff037224 */ /* 0x000fca00000e0603 */
        /* <DEDUP_REMOVED lines=11> */
.L_x_881:
[----:B------:R-:W-:Y:S02]  /*21c70*/  IMAD.MOV.U32 R13, RZ, RZ, R8 ;  /* 0x000000ffff0d7224 */ /* 0x000fe400078e0008 */
[----:B------:R-:W-:Y:S02]  /*21c80*/  IMAD.MOV.U32 R12, RZ, RZ, 0x3 ;  /* 0x00000003ff0c7424 */ /* 0x000fe400078e00ff */
[----:B------:R-:W-:-:S07]  /*21c90*/  IMAD.MOV.U32 R2, RZ, RZ, R14 ;  /* 0x000000ffff027224 */ /* 0x000fce00078e000e */
[----:B------:R-:W-:Y:S05]  /*21ca0*/  WARPSYNC.COLLECTIVE R15, `(.L_x_882) ;  /* 0x000000000f087348 */ /* 0x000fea0003c00000 */
[----:B------:R0:W1:Y:S02]  /*21cb0*/  SHFL.IDX P6, R14, R13, R12, R11 ;  /* 0x0000000c0d0e7389 */ /* 0x00006400000c000b */
[----:B01----:R-:W-:Y:S01]  /*21cc0*/  ENDCOLLECTIVE ;  /* 0x000000000000791b */ /* 0x003fe20003800000 */
.L_x_882:
        /* <DEDUP_REMOVED lines=13> */
.L_x_883:
[----:B------:R-:W-:Y:S02]  /*21da0*/  IMAD.MOV.U32 R13, RZ, RZ, R8 ;  /* 0x000000ffff0d7224 */ /* 0x000fe400078e0008 */
[----:B------:R-:W-:Y:S02]  /*21db0*/  IMAD.MOV.U32 R12, RZ, RZ, 0x4 ;  /* 0x00000004ff0c7424 */ /* 0x000fe400078e00ff */
[----:B------:R-:W-:-:S07]  /*21dc0*/  IMAD.MOV.U32 R2, RZ, RZ, R14 ;  /* 0x000000ffff027224 */ /* 0x000fce00078e000e */
[----:B------:R-:W-:Y:S05]  /*21dd0*/  WARPSYNC.COLLECTIVE R15, `(.L_x_884) ;  /* 0x000000000f087348 */ /* 0x000fea0003c00000 */
[----:B------:R0:W1:Y:S02]  /*21de0*/  SHFL.IDX P6, R14, R13, R12, R11 ;  /* 0x0000000c0d0e7389 */ /* 0x00006400000c000b */
[----:B01----:R-:W-:Y:S01]  /*21df0*/  ENDCOLLECTIVE ;  /* 0x000000000000791b */ /* 0x003fe20003800000 */
.L_x_884:
[----:B------:R-:W-:-:S04]  /*21e00*/  IADD3 R2, P0, R2, R0, RZ ;  /* 0x0000000002027210 */ /* 0x000fc80007f1e0ff */
[----:B------:R-:W-:-:S05]  /*21e10*/  IADD3.X R3, RZ, R35, RZ, P0, !PT ;  /* 0x00000023ff037210 */ /* 0x000fca00007fe4ff */
        /* <DEDUP_REMOVED lines=11> */
.L_x_885:
[----:B------:R-:W-:Y:S01]  /*21ed0*/  IMAD.MOV.U32 R13, RZ, RZ, R8 ;  /* 0x000000ffff0d7224 */ /* 0x000fe200078e0008 */
[----:B------:R-:W-:Y:S01]  /*21ee0*/  MOV R12, 0x5 ;  /* 0x00000005000c7802 */ /* 0x000fe20000000f00 */
[----:B------:R-:W-:-:S07]  /*21ef0*/  IMAD.MOV.U32 R2, RZ, RZ, R14 ;  /* 0x000000ffff027224 */ /* 0x000fce00078e000e */
[----:B------:R-:W-:Y:S05]  /*21f00*/  WARPSYNC.COLLECTIVE R15, `(.L_x_886) ;  /* 0x000000000f087348 */ /* 0x000fea0003c00000 */
[----:B------:R0:W1:Y:S02]  /*21f10*/  SHFL.IDX P6, R14, R13, R12, R11 ;  /* 0x0000000c0d0e7389 */ /* 0x00006400000c000b */
[----:B01----:R-:W-:Y:S01]  /*21f20*/  ENDCOLLECTIVE ;  /* 0x000000000000791b */ /* 0x003fe20003800000 */
.L_x_886:
        /* <DEDUP_REMOVED lines=13> */
.L_x_887:
[----:B------:R-:W-:Y:S01]  /*22000*/  IMAD.MOV.U32 R2, RZ, RZ, R14 ;  /* 0x000000ffff027224 */ /* 0x000fe200078e000e */
[----:B------:R-:W-:Y:S06]  /*22010*/  BRA `(.L_x_888) ;  /* 0xffffffb400687947 */ /* 0x000fec000383ffff */
.L_x_748:
[----:B-1----:R1:W2:Y:S02]  /*22020*/  SYNCS.PHASECHK.TRANS64.TRYWAIT P0, [R5+URZ+0x2a860], R2 ;  /* 0x02a86002050075a7 */ /* 0x0022a4000800017f */
[----:B--2---:R-:W-:Y:S05]  /*22030*/  @!P0 NANOSLEEP.SYNCS 0x989680 ;  /* 0x009896800000895d */ /* 0x004fea0003900000 */
[----:B------:R-:W2:Y:S02]  /*22040*/  @!P0 SYNCS.PHASECHK.TRANS64 P0, [R5+URZ+0x2a860], R2 ;  /* 0x02a86002050085a7 */ /* 0x000ea4000800007f */
[----:B--2---:R-:W-:Y:S05]  /*22050*/  @!P0 BRA `(.L_x_748) ;  /* 0xfffffffc00f08947 */ /* 0x004fea000383ffff */
[----:B------:R-:W-:Y:S05]  /*22060*/  BRA `(.L_x_889) ;  /* 0xffffffb400c47947 */ /* 0x000fea000383ffff */
.L_x_749:
        /* <DEDUP_REMOVED lines=8> */
.L_x_891:
[----:B------:R-:W-:Y:S05]  /*220f0*/  BSYNC B1 ;  /* 0x0000000000017941 */ /* 0x000fea0003800000 */
.L_x_890:
[----:B------:R-:W-:Y:S01]  /*22100*/  IMAD.MOV.U32 R13, RZ, RZ, R24 ;  /* 0x000000ffff0d7224 */ /* 0x000fe200078e0018 */
[----:B------:R-:W-:Y:S01]  /*22110*/  MOV R3, R14 ;  /* 0x0000000e00037202 */ /* 0x000fe20000000f00 */
[----:B------:R-:W-:Y:S02]  /*22120*/  IMAD.MOV.U32 R12, RZ, RZ, RZ ;  /* 0x000000ffff0c7224 */ /* 0x000fe400078e00ff */
[----:B------:R-:W-:Y:S02]  /*22130*/  IMAD.MOV.U32 R11, RZ, RZ, 0x181f ;  /* 0x0000181fff0b7424 */ /* 0x000fe400078e00ff */
[----:B------:R-:W-:Y:S02]  /*22140*/  IMAD.MOV.U32 R15, RZ, RZ, -0x1 ;  /* 0xffffffffff0f7424 */ /* 0x000fe400078e00ff */
[----:B------:R-:W-:-:S07]  /*22150*/  IMAD R4, R4, 0x2, R22 ;  /* 0x0000000204047824 */ /* 0x000fce00078e0216 */
[----:B------:R-:W-:Y:S05]  /*22160*/  WARPSYNC.COLLECTIVE R15, `(.L_x_892) ;  /* 0x000000000f087348 */ /* 0x000fea0003c00000 */
[----:B------:R0:W1:Y:S02]  /*22170*/  SHFL.IDX P6, R14, R13, R12, R11 ;  /* 0x0000000c0d0e7389 */ /* 0x00006400000c000b */
[----:B01----:R-:W-:Y:S01]  /*22180*/  ENDCOLLECTIVE ;  /* 0x000000000000791b */ /* 0x003fe20003800000 */
.L_x_892:
[----:B------:R-:W-:Y:S01]  /*22190*/  MOV R13, R25 ;  /* 0x00000019000d7202 */ /* 0x000fe20000000f00 */
[----:B------:R-:W-:Y:S02]  /*221a0*/  IMAD.MOV.U32 R12, RZ, RZ, 0x1 ;  /* 0x00000001ff0c7424 */ /* 0x000fe400078e00ff */
[----:B------:R-:W-:-:S07]  /*221b0*/  IMAD.MOV.U32 R2, RZ, RZ, R14 ;  /* 0x000000ffff027224 */ /* 0x000fce00078e000e */
[----:B------:R-:W-:Y:S05]  /*221c0*/  WARPSYNC.COLLECTIVE R15, `(.L_x_893) ;  /* 0x000000000f087348 */ /* 0x000fea0003c00000 */
[----:B------:R0:W1:Y:S02]  /*221d0*/  SHFL.IDX P6, R14, R13, R12, R11 ;  /* 0x0000000c0d0e7389 */ /* 0x00006400000c000b */
[----:B01----:R-:W-:Y:S01]  /*221e0*/  ENDCOLLECTIVE ;  /* 0x000000000000791b */ /* 0x003fe20003800000 */
.L_x_893:
        /* <DEDUP_REMOVED lines=15> */
.L_x_894:
[----:B------:R-:W-:Y:S02]  /*222e0*/  IMAD.MOV.U32 R13, RZ, RZ, R25 ;  /* 0x000000ffff0d7224 */ /* 0x000fe400078e0019 */
[----:B------:R-:W-:Y:S02]  /*222f0*/  IMAD.MOV.U32 R12, RZ, RZ, 0x2 ;  /* 0x00000002ff0c7424 */ /* 0x000fe400078e00ff */
[----:B------:R-:W-:-:S07]  /*22300*/  IMAD.MOV.U32 R2, RZ, RZ, R14 ;  /* 0x000000ffff027224 */ /* 0x000fce00078e000e */
[----:B------:R-:W-:Y:S05]  /*22310*/  WARPSYNC.COLLECTIVE R15, `(.L_x_895) ;  /* 0x000000000f087348 */ /* 0x000fea0003c00000 */
[----:B------:R0:W1:Y:S02]  /*22320*/  SHFL.IDX P6, R14, R13, R12, R11 ;  /* 0x0000000c0d0e7389 */ /* 0x00006400000c000b */
[----:B01----:R-:W-:Y:S01]  /*22330*/  ENDCOLLECTIVE ;  /* 0x000000000000791b */ /* 0x003fe20003800000 */
.L_x_895:
        /* <DEDUP_REMOVED lines=14> */
.L_x_896:
[----:B------:R-:W-:Y:S02]  /*22420*/  IMAD.MOV.U32 R13, RZ, RZ, R25 ;  /* 0x000000ffff0d7224 */ /* 0x000fe400078e0019 */
[----:B------:R-:W-:Y:S02]  /*22430*/  IMAD.MOV.U32 R12, RZ, RZ, 0x3 ;  /* 0x00000003ff0c7424 */ /* 0x000fe400078e00ff */
[----:B------:R-:W-:-:S07]  /*22440*/  IMAD.MOV.U32 R2, RZ, RZ, R14 ;  /* 0x000000ffff027224 */ /* 0x000fce00078e000e */
[----:B------:R-:W-:Y:S05]  /*22450*/  WARPSYNC.COLLECTIVE R15, `(.L_x_897) ;  /* 0x000000000f087348 */ /* 0x000fea0003c00000 */
[----:B------:R0:W1:Y:S02]  /*22460*/  SHFL.IDX P6, R14, R13, R12, R11 ;  /* 0x0000000c0d0e7389 */ /* 0x00006400000c000b */
[----:B01----:R-:W-:Y:S01]  /*22470*/  ENDCOLLECTIVE ;  /* 0x000000000000791b */ /* 0x003fe20003800000 */
.L_x_897:
        /* <DEDUP_REMOVED lines=14> */
.L_x_898:
[----:B------:R-:W-:Y:S02]  /*22560*/  IMAD.MOV.U32 R13, RZ, RZ, R25 ;  /* 0x000000ffff0d7224 */ /* 0x000fe400078e0019 */
[----:B------:R-:W-:Y:S01]  /*22570*/  IMAD.MOV.U32 R12, RZ, RZ, 0x4 ;  /* 0x00000004ff0c7424 */ /* 0x000fe200078e00ff */
[----:B------:R-:W-:-:S07]  /*22580*/  MOV R2, R14 ;  /* 0x0000000e00027202 */ /* 0x000fce0000000f00 */
[----:B------:R-:W-:Y:S05]  /*22590*/  WARPSYNC.COLLECTIVE R15, `(.L_x_899) ;  /* 0x000000000f087348 */ /* 0x000fea0003c00000 */
[----:B------:R0:W1:Y:S02]  /*225a0*/  SHFL.IDX P6, R14, R13, R12, R11 ;  /* 0x0000000c0d0e7389 */ /* 0x00006400000c000b */
[----:B01----:R-:W-:Y:S01]  /*225b0*/  ENDCOLLECTIVE ;  /* 0x000000000000791b */ /* 0x003fe20003800000 */
.L_x_899:
        /* <DEDUP_REMOVED lines=14> */
.L_x_900:
[----:B------:R-:W-:Y:S01]  /*226a0*/  MOV R13, R25 ;  /* 0x00000019000d7202 */ /* 0x000fe20000000f00 */
[----:B------:R-:W-:Y:S02]  /*226b0*/  IMAD.MOV.U32 R12, RZ, RZ, 0x5 ;  /* 0x00000005ff0c7424 */ /* 0x000fe400078e00ff */
[----:B------:R-:W-:-:S07]  /*226c0*/  IMAD.MOV.U32 R2, RZ, RZ, R14 ;  /* 0x000000ffff027224 */ /* 0x000fce00078e000e */
[----:B------:R-:W-:Y:S05]  /*226d0*/  WARPSYNC.COLLECTIVE R15, `(.L_x_901) ;  /* 0x000000000f087348 */ /* 0x000fea0003c00000 */
[----:B------:R0:W1:Y:S02]  /*226e0*/  SHFL.IDX P6, R14, R13, R12, R11 ;  /* 0x0000000c0d0e7389 */ /* 0x00006400000c000b */
[----:B01----:R-:W-:Y:S01]  /*226f0*/  ENDCOLLECTIVE ;  /* 0x000000000000791b */ /* 0x003fe20003800000 */
.L_x_901:
        /* <DEDUP_REMOVED lines=13> */
.L_x_902:
[----:B------:R-:W-:Y:S01]  /*227d0*/  @!PT LDS RZ, [RZ] ;  /* 0x00000000fffff984 */ /* 0x000fe20000000800 */
[----:B------:R-:W-:Y:S01]  /*227e0*/  @!PT LDS RZ, [RZ] ;  /* 0x00000000fffff984 */ /* 0x000fe20000000800 */
[----:B------:R-:W-:Y:S01]  /*227f0*/  @!PT LDS RZ, [RZ] ;  /* 0x00000000fffff984 */ /* 0x000fe20000000800 */
[----:B------:R0:W-:Y:S02]  /*22800*/  LDGSTS.E.BYPASS.LTC128B.128 [R4+0x5400], desc[UR60][R2.64+0x80], !P2 ;  /* 0x0540008002047fae */ /* 0x0001e4000d101d7c */
[----:B0-----:R-:W-:Y:S01]  /*22810*/  IMAD.MOV.U32 R2, RZ, RZ, R14 ;  /* 0x000000ffff027224 */ /* 0x001fe200078e000e */
[----:B------:R-:W-:Y:S06]  /*22820*/  BRA `(.L_x_903) ;  /* 0xffffffb000b47947 */ /* 0x000fec000383ffff */
.L_x_757:
[----:B0-----:R0:W1:Y:S02]  /*22830*/  SYNCS.PHASECHK.TRANS64.TRYWAIT P0, [R0+URZ+0x2a860], R3 ;  /* 0x02a86003000075a7 */ /* 0x001064000800017f */
[----:B-1----:R-:W-:Y:S05]  /*22840*/  @!P0 NANOSLEEP.SYNCS 0x989680 ;  /* 0x009896800000895d */ /* 0x002fea0003900000 */
[----:B------:R-:W1:Y:S02]  /*22850*/  @!P0 SYNCS.PHASECHK.TRANS64 P0, [R0+URZ+0x2a860], R3 ;  /* 0x02a86003000085a7 */ /* 0x000e64000800007f */
[----:B-1----:R-:W-:Y:S05]  /*22860*/  @!P0 BRA `(.L_x_757) ;  /* 0xfffffffc00f08947 */ /* 0x002fea000383ffff */
[----:B------:R-:W-:Y:S05]  /*22870*/  BRA `(.L_x_904) ;  /* 0xffffffb400d07947 */ /* 0x000fea000383ffff */
.L_x_758:
        /* <DEDUP_REMOVED lines=8> */
.L_x_906:
[----:B------:R-:W-:Y:S05]  /*22900*/  BSYNC B0 ;  /* 0x0000000000007941 */ /* 0x000fea0003800000 */
.L_x_905:
[----:B------:R-:W0:Y:S01]  /*22910*/  S2R R5, SR_TID.X ;  /* 0x0000000000057919 */ /* 0x000e220000002100 */
[----:B------:R-:W-:Y:S01]  /*22920*/  IMAD.MOV.U32 R13, RZ, RZ, R24 ;  /* 0x000000ffff0d7224 */ /* 0x000fe200078e0018 */
[C---:B------:R-:W-:Y:S01]  /*22930*/  LOP3.LUT R2, R30.reuse, 0x1, RZ, 0xc0, !PT ;  /* 0x000000011e027812 */ /* 0x040fe200078ec0ff */
[----:B------:R-:W-:Y:S01]  /*22940*/  IMAD.MOV.U32 R12, RZ, RZ, RZ ;  /* 0x000000ffff0c7224 */ /* 0x000fe200078e00ff */
[----:B------:R-:W-:Y:S01]  /*22950*/  LOP3.LUT P0, RZ, R30, 0x2, RZ, 0xc0, !PT ;  /* 0x000000021eff7812 */ /* 0x000fe2000780c0ff */
[----:B------:R-:W-:Y:S01]  /*22960*/  IMAD.MOV.U32 R11, RZ, RZ, 0x181f ;  /* 0x0000181fff0b7424 */ /* 0x000fe200078e00ff */
[----:B------:R-:W-:Y:S01]  /*22970*/  ISETP.NE.U32.AND P1, PT, R2, 0x1, PT ;  /* 0x000000010200780c */ /* 0x000fe20003f25070 */
[----:B------:R-:W-:Y:S01]  /*22980*/  IMAD.MOV.U32 R15, RZ, RZ, -0x1 ;  /* 0xffffffffff0f7424 */ /* 0x000fe200078e00ff */
[C---:B------:R-:W-:Y:S01]  /*22990*/  ISETP.LT.OR P4, PT, R6.reuse, 0x1, !P0 ;  /* 0x000000010600780c */ /* 0x040fe20004781670 */
[----:B------:R-:W-:Y:S01]  /*229a0*/  IMAD.MOV.U32 R3, RZ, RZ, R14 ;  /* 0x000000ffff037224 */ /* 0x000fe200078e000e */
[----:B------:R-:W-:Y:S01]  /*229b0*/  ISETP.LT.OR P3, PT, R6, 0x1, P1 ;  /* 0x000000010600780c */ /* 0x000fe20000f61670 */
[----:B------:R-:W-:-:S12]  /*229c0*/  IMAD R4, R4, 0x2, R22 ;  /* 0x0000000204047824 */ /* 0x000fd800078e0216 */
[----:B0-----:R-:W-:Y:S05]  /*229d0*/  WARPSYNC.COLLECTIVE R15, `(.L_x_907) ;  /* 0x000000000f087348 */ /* 0x001fea0003c00000 */
[----:B------:R1:W2:Y:S02]  /*229e0*/  SHFL.IDX P6, R14, R13, R12, R11 ;  /* 0x0000000c0d0e7389 */ /* 0x0002a400000c000b */
[----:B012---:R-:W-:Y:S01]  /*229f0*/  ENDCOLLECTIVE ;  /* 0x000000000000791b */ /* 0x007fe20003800000 */
.L_x_907:
[----:B------:R-:W-:Y:S02]  /*22a00*/  IMAD.MOV.U32 R13, RZ, RZ, R25 ;  /* 0x000000ffff0d7224 */ /* 0x000fe400078e0019 */
[----:B------:R-:W-:Y:S02]  /*22a10*/  IMAD.MOV.U32 R12, RZ, RZ, 0x1 ;  /* 0x00000001ff0c7424 */ /* 0x000fe400078e00ff */
[----:B------:R-:W-:-:S05]  /*22a20*/  IMAD.SHL.U32 R5, R5, 0x8, RZ ;  /* 0x0000000805057824 */ /* 0x000fca00078e00ff */
[----:B------:R-:W-:-:S05]  /*22a30*/  LOP3.LUT R5, R5, 0x38, RZ, 0xc0, !PT ;  /* 0x0000003805057812 */ /* 0x000fca00078ec0ff */
[----:B------:R-:W-:-:S05]  /*22a40*/  IMAD.SHL.U32 R5, R5, 0x2, RZ ;  /* 0x0000000205057824 */ /* 0x000fca00078e00ff */
[----:B------:R-:W-:-:S13]  /*22a50*/  IADD3 R2, P2, R14, R5, RZ ;  /* 0x000000050e027210 */ /* 0x000fda0007f5e0ff */
[----:B------:R-:W-:Y:S05]  /*22a60*/  WARPSYNC.COLLECTIVE R15, `(.L_x_908) ;  /* 0x000000000f087348 */ /* 0x000fea0003c00000 */
[----:B------:R0:W1:Y:S02]  /*22a70*/  SHFL.IDX P6, R14, R13, R12, R11 ;  /* 0x0000000c0d0e7389 */ /* 0x00006400000c000b */
[----:B01----:R-:W-:Y:S01]  /*22a80*/  ENDCOLLECTIVE ;  /* 0x000000000000791b */ /* 0x003fe20003800000 */
.L_x_908:
        /* <DEDUP_REMOVED lines=13> */
.L_x_909:
[----:B------:R-:W-:Y:S01]  /*22b60*/  IMAD.MOV.U32 R13, RZ, RZ, R25 ;  /* 0x000000ffff0d7224 */ /* 0x000fe200078e0019 */
[----:B------:R-:W-:Y:S02]  /*22b70*/  MOV R12, 0x2 ;  /* 0x00000002000c7802 */ /* 0x000fe40000000f00 */
[----:B------:R-:W-:-:S13]  /*22b80*/  IADD3 R2, P2, R14, R5, RZ ;  /* 0x000000050e027210 */ /* 0x000fda0007f5e0ff */
[----:B------:R-:W-:Y:S05]  /*22b90*/  WARPSYNC.COLLECTIVE R15, `(.L_x_910) ;  /* 0x000000000f087348 */ /* 0x000fea0003c00000 */
[----:B------:R0:W1:Y:S02]  /*22ba0*/  SHFL.IDX P6, R14, R13, R12, R11 ;  /* 0x0000000c0d0e7389 */ /* 0x00006400000c000b */
[----:B01----:R-:W-:Y:S01]  /*22bb0*/  ENDCOLLECTIVE ;  /* 0x000000000000791b */ /* 0x003fe20003800000 */
.L_x_910:
        /* <DEDUP_REMOVED lines=13> */
.L_x_911:
[----:B------:R-:W-:Y:S02]  /*22c90*/  IMAD.MOV.U32 R13, RZ, RZ, R25 ;  /* 0x000000ffff0d7224 */ /* 0x000fe400078e0019 */
[----:B------:R-:W-:Y:S02]  /*22ca0*/  IMAD.MOV.U32 R12, RZ, RZ, 0x3 ;  /* 0x00000003ff0c7424 */ /* 0x000fe400078e00ff */
[----:B------:R-:W-:-:S07]  /*22cb0*/  IMAD.MOV.U32 R10, RZ, RZ, R14 ;  /* 0x000000ffff0a7224 */ /* 0x000fce00078e000e */
[----:B------:R-:W-:Y:S05]  /*22cc0*/  WARPSYNC.COLLECTIVE R15, `(.L_x_912) ;  /* 0x000000000f087348 */ /* 0x000fea0003c00000 */
[----:B------:R0:W1:Y:S02]  /*22cd0*/  SHFL.IDX P6, R14, R13, R12, R11 ;  /* 0x0000000c0d0e7389 */ /* 0x00006400000c000b */
[----:B01----:R-:W-:Y:S01]  /*22ce0*/  ENDCOLLECTIVE ;  /* 0x000000000000791b */ /* 0x003fe20003800000 */
.L_x_912:
[----:B------:R-:W-:-:S05]  /*22cf0*/  IADD3 R2, P2, R10, R5, RZ ;  /* 0x000000050a027210 */ /* 0x000fca0007f5e0ff */
[----:B------:R-:W-:-:S05]  /*22d00*/  IMAD.X R3, RZ, RZ, R7, P2 ;  /* 0x000000ffff037224 */ /* 0x000fca00010e0607 */
[----:B------:R-:W-:Y:S01]  /*22d10*/  @!PT LDS RZ, [RZ] ;  /* 0x00000000fffff984 */ /* 0x000fe20000000800 */
[----:B------:R-:W-:Y:S01]  /*22d20*/  @!PT LDS RZ, [RZ] ;  /* 0x00000000fffff984 */ /* 0x000fe20000000800 */
[----:B------:R-:W-:Y:S01]  /*22d30*/  @!PT LDS RZ, [RZ] ;  /* 0x00000000fffff984 */ /* 0x000fe20000000800 */
[----:B------:R0:W-:Y:S01]  /*22d40*/  LDGSTS.E.BYPASS.LTC128B.128 [R4+0x1400], desc[UR60][R2.64], !P3 ;  /* 0x0140000002047fae */ /* 0x0001e2000d901d7c */
[----:B------:R-:W-:Y:S02]  /*22d50*/  MOV R13, R24 ;  /* 0x00000018000d7202 */ /* 0x000fe40000000f00 */
[C---:B------:R-:W-:Y:S01]  /*22d60*/  ISETP.LT.OR P3, PT, R6.reuse, 0x31, P1 ;  /* 0x000000310600780c */ /* 0x040fe20000f61670 */
[----:B------:R0:W-:Y:S01]  /*22d70*/  LDGSTS.E.BYPASS.LTC128B.128 [R4+0x4400], desc[UR60][R2.64+0x80], !P4 ;  /* 0x0440008002047fae */ /* 0x0001e2000e101d7c */
[----:B------:R-:W-:Y:S01]  /*22d80*/  ISETP.LT.OR P4, PT, R6, 0x31, !P0 ;  /* 0x000000310600780c */ /* 0x000fe20004781670 */
[----:B------:R-:W-:-:S12]  /*22d90*/  IMAD.MOV.U32 R8, RZ, RZ, R14 ;  /* 0x000000ffff087224 */ /* 0x000fd800078e000e */
[----:B0-----:R-:W-:Y:S05]  /*22da0*/  WARPSYNC.COLLECTIVE R15, `(.L_x_913) ;  /* 0x000000000f087348 */ /* 0x001fea0003c00000 */
[----:B------:R1:W2:Y:S02]  /*22db0*/  SHFL.IDX P6, R14, R13, R12, R11 ;  /* 0x0000000c0d0e7389 */ /* 0x0002a400000c000b */
[----:B012---:R-:W-:Y:S01]  /*22dc0*/  ENDCOLLECTIVE ;  /* 0x000000000000791b */ /* 0x007fe20003800000 */
.L_x_913:
[----:B------:R-:W-:Y:S02]  /*22dd0*/  IMAD.MOV.U32 R13, RZ, RZ, R25 ;  /* 0x000000ffff0d7224 */ /* 0x000fe400078e0019 */
[----:B------:R-:W-:Y:S01]  /*22de0*/  IMAD.MOV.U32 R12, RZ, RZ, 0x4 ;  /* 0x00000004ff0c7424 */ /* 0x000fe200078e00ff */
[----:B------:R-:W-:-:S13]  /*22df0*/  IADD3 R2, P2, R14, R5, RZ ;  /* 0x000000050e027210 */ /* 0x000fda0007f5e0ff */
[----:B------:R-:W-:Y:S05]  /*22e00*/  WARPSYNC.COLLECTIVE R15, `(.L_x_914) ;  /* 0x000000000f087348 */ /* 0x000fea0003c00000 */
[----:B------:R0:W1:Y:S02]  /*22e10*/  SHFL.IDX P6, R14, R13, R12, R11 ;  /* 0x0000000c0d0e7389 */ /* 0x00006400000c000b */
[----:B01----:R-:W-:Y:S01]  /*22e20*/  ENDCOLLECTIVE ;  /* 0x000000000000791b */ /* 0x003fe20003800000 */
.L_x_914:
        /* <DEDUP_REMOVED lines=13> */
.L_x_915:
[----:B------:R-:W-:Y:S01]  /*22f00*/  MOV R13, R25 ;  /* 0x00000019000d7202 */ /* 0x000fe20000000f00 */
[----:B------:R-:W-:Y:S02]  /*22f10*/  IMAD.MOV.U32 R12, RZ, RZ, 0x5 ;  /* 0x00000005ff0c7424 */ /* 0x000fe400078e00ff */
[----:B------:R-:W-:-:S07]  /*22f20*/  IMAD.MOV.U32 R10, RZ, RZ, R14 ;  /* 0x000000ffff0a7224 */ /* 0x000fce00078e000e */
[----:B------:R-:W-:Y:S05]  /*22f30*/  WARPSYNC.COLLECTIVE R15, `(.L_x_916) ;  /* 0x000000000f087348 */ /* 0x000fea0003c00000 */
[----:B------:R0:W1:Y:S02]  /*22f40*/  SHFL.IDX P6, R14, R13, R12, R11 ;  /* 0x0000000c0d0e7389 */ /* 0x00006400000c000b */
[----:B01----:R-:W-:Y:S01]  /*22f50*/  ENDCOLLECTIVE ;  /* 0x000000000000791b */ /* 0x003fe20003800000 */
.L_x_916:
        /* <DEDUP_REMOVED lines=12> */
.L_x_917:
[----:B------:R-:W-:Y:S05]  /*23020*/  BRA `(.L_x_918) ;  /* 0xffffffb000cc7947 */ /* 0x000fea000383ffff */
.L_x_763:
[----:B------:R-:W-:Y:S01]  /*23030*/  BSSY B0, `(.L_x_919) ;  /* 0x0000008000007945 */ /* 0x000fe20003800000 */
[----:B------:R-:W-:Y:S02]  /*23040*/  IMAD.MOV.U32 R13, RZ, RZ, R16 ;  /* 0x000000ffff0d7224 */ /* 0x000fe400078e0010 */
[----:B------:R-:W-:Y:S02]  /*23050*/  IMAD.MOV.U32 R12, RZ, RZ, RZ ;  /* 0x000000ffff0c7224 */ /* 0x000fe400078e00ff */
[----:B------:R-:W-:Y:S02]  /*23060*/  IMAD.MOV.U32 R11, RZ, RZ, 0x1f ;  /* 0x0000001fff0b7424 */ /* 0x000fe400078e00ff */
[----:B------:R-:W-:-:S07]  /*23070*/  IMAD.MOV.U32 R15, RZ, RZ, -0x1 ;  /* 0xffffffffff0f7424 */ /* 0x000fce00078e00ff */
[----:B0-----:R-:W-:Y:S05]  /*23080*/  WARPSYNC.COLLECTIVE R15, `(.L_x_920) ;  /* 0x000000000f087348 */ /* 0x001fea0003c00000 */
[----:B------:R1:W2:Y:S02]  /*23090*/  SHFL.IDX P6, R14, R13, R12, R11 ;  /* 0x0000000c0d0e7389 */ /* 0x0002a400000c000b */
[----:B012---:R-:W-:Y:S01]  /*230a0*/  ENDCOLLECTIVE ;  /* 0x000000000000791b */ /* 0x007fe20003800000 */
.L_x_920:
[----:B------:R-:W-:Y:S05]  /*230b0*/  BSYNC B0 ;  /* 0x0000000000007941 */ /* 0x000fea0003800000 */
.L_x_919:
[----:B------:R-:W-:Y:S01]  /*230c0*/  IMAD.MOV.U32 R13, RZ, RZ, R16 ;  /* 0x000000ffff0d7224 */ /* 0x000fe200078e0010 */
[----:B------:R-:W-:Y:S01]  /*230d0*/  MOV R5, R14 ;  /* 0x0000000e00057202 */ /* 0x000fe20000000f00 */
[----:B------:R-:W-:Y:S02]  /*230e0*/  IMAD.MOV.U32 R12, RZ, RZ, 0x1 ;  /* 0x00000001ff0c7424 */ /* 0x000fe400078e00ff */
[----:B------:R-:W-:Y:S02]  /*230f0*/  IMAD.MOV.U32 R11, RZ, RZ, 0x1f ;  /* 0x0000001fff0b7424 */ /* 0x000fe400078e00ff */
[----:B------:R-:W-:Y:S02]  /*23100*/  IMAD.MOV.U32 R15, RZ, RZ, -0x1 ;  /* 0xffffffffff0f7424 */ /* 0x000fe400078e00ff */
[----:B------:R-:W-:-:S07]  /*23110*/  IMAD.IADD R7, R19, 0x1, R8 ;  /* 0x0000000113077824 */ /* 0x000fce00078e0208 */
[----:B------:R-:W-:Y:S05]  /*23120*/  WARPSYNC.COLLECTIVE R15, `(.L_x_921) ;  /* 0x000000000f087348 */ /* 0x000fea0003c00000 */
[----:B------:R0:W1:Y:S02]  /*23130*/  SHFL.IDX P6, R14, R13, R12, R11 ;  /* 0x0000000c0d0e7389 */ /* 0x00006400000c000b */
[----:B01----:R-:W-:Y:S01]  /*23140*/  ENDCOLLECTIVE ;  /* 0x000000000000791b */ /* 0x003fe20003800000 */
.L_x_921:
        /* <DEDUP_REMOVED lines=18> */
.L_x_922:
[----:B------:R-:W-:Y:S01]  /*23270*/  IMAD.MOV.U32 R12, RZ, RZ, 0x2 ;  /* 0x00000002ff0c7424 */ /* 0x000fe200078e00ff */
[----:B------:R-:W-:-:S05]  /*23280*/  SEL R7, R14, RZ, P1 ;  /* 0x000000ff0e077207 */ /* 0x000fca0000800000 */
[----:B------:R-:W-:-:S04]  /*23290*/  IMAD.IADD R6, R4, 0x1, R7 ;  /* 0x0000000104067824 */ /* 0x000fc800078e0207 */
[----:B------:R-:W-:-:S07]  /*232a0*/  IMAD.MOV.U32 R13, RZ, RZ, R6 ;  /* 0x000000ffff0d7224 */ /* 0x000fce00078e0006 */
[----:B------:R-:W-:Y:S05]  /*232b0*/  WARPSYNC.COLLECTIVE R15, `(.L_x_923) ;  /* 0x000000000f087348 */ /* 0x000fea0003c00000 */
[----:B------:R0:W1:Y:S02]  /*232c0*/  SHFL.UP P6, R14, R13, R12, R11 ;  /* 0x0400000c0d0e7389 */ /* 0x00006400000c000b */
[----:B01----:R-:W-:Y:S01]  /*232d0*/  ENDCOLLECTIVE ;  /* 0x000000000000791b */ /* 0x003fe20003800000 */
.L_x_923:
[----:B------:R-:W-:Y:S02]  /*232e0*/  MOV R12, 0x4 ;  /* 0x00000004000c7802 */ /* 0x000fe40000000f00 */
[----:B------:R-:W-:-:S05]  /*232f0*/  SEL R7, R14, RZ, P2 ;  /* 0x000000ff0e077207 */ /* 0x000fca0001000000 */
[----:B------:R-:W-:-:S04]  /*23300*/  IMAD.IADD R7, R6, 0x1, R7 ;  /* 0x0000000106077824 */ /* 0x000fc800078e0207 */
[----:B------:R-:W-:-:S07]  /*23310*/  IMAD.MOV.U32 R13, RZ, RZ, R7 ;  /* 0x000000ffff0d7224 */ /* 0x000fce00078e0007 */
[----:B------:R-:W-:Y:S05]  /*23320*/  WARPSYNC.COLLECTIVE R15, `(.L_x_924) ;  /* 0x000000000f087348 */ /* 0x000fea0003c00000 */
[----:B------:R0:W1:Y:S02]  /*23330*/  SHFL.UP P6, R14, R13, R12, R11 ;  /* 0x0400000c0d0e7389 */ /* 0x00006400000c000b */
[----:B01----:R-:W-:Y:S01]  /*23340*/  ENDCOLLECTIVE ;  /* 0x000000000000791b */ /* 0x003fe20003800000 */
.L_x_924:
[----:B------:R-:W-:Y:S01]  /*23350*/  IMAD.MOV.U32 R12, RZ, RZ, 0x8 ;  /* 0x00000008ff0c7424 */ /* 0x000fe200078e00ff */
[----:B------:R-:W-:-:S05]  /*23360*/  SEL R2, R14, RZ, P3 ;  /* 0x000000ff0e027207 */ /* 0x000fca0001800000 */
[----:B------:R-:W-:-:S04]  /*23370*/  IMAD.IADD R2, R7, 0x1, R2 ;  /* 0x0000000107027824 */ /* 0x000fc800078e0202 */
[----:B------:R-:W-:-:S07]  /*23380*/  IMAD.MOV.U32 R13, RZ, RZ, R2 ;  /* 0x000000ffff0d7224 */ /* 0x000fce00078e0002 */
[----:B------:R-:W-:Y:S05]  /*23390*/  WARPSYNC.COLLECTIVE R15, `(.L_x_925) ;  /* 0x000000000f087348 */ /* 0x000fea0003c00000 */
[----:B------:R0:W1:Y:S02]  /*233a0*/  SHFL.UP P6, R14, R13, R12, R11 ;  /* 0x0400000c0d0e7389 */ /* 0x00006400000c000b */
[----:B01----:R-:W-:Y:S01]  /*233b0*/  ENDCOLLECTIVE ;  /* 0x000000000000791b */ /* 0x003fe20003800000 */
.L_x_925:
[----:B------:R-:W-:Y:S01]  /*233c0*/  IMAD.MOV.U32 R12, RZ, RZ, 0x10 ;  /* 0x00000010ff0c7424 */ /* 0x000fe200078e00ff */
[----:B------:R-:W-:-:S05]  /*233d0*/  SEL R3, R14, RZ, P4 ;  /* 0x000000ff0e037207 */ /* 0x000fca0002000000 */
[----:B------:R-:W-:-:S04]  /*233e0*/  IMAD.IADD R3, R2, 0x1, R3 ;  /* 0x0000000102037824 */ /* 0x000fc800078e0203 */
[----:B------:R-:W-:-:S07]  /*233f0*/  IMAD.MOV.U32 R13, RZ, RZ, R3 ;  /* 0x000000ffff0d7224 */ /* 0x000fce00078e0003 */
[----:B------:R-:W-:Y:S05]  /*23400*/  WARPSYNC.COLLECTIVE R15, `(.L_x_926) ;  /* 0x000000000f087348 */ /* 0x000fea0003c00000 */
[----:B------:R0:W1:Y:S02]  /*23410*/  SHFL.UP P6, R14, R13, R12, R11 ;  /* 0x0400000c0d0e7389 */ /* 0x00006400000c000b */
[----:B01----:R-:W-:Y:S01]  /*23420*/  ENDCOLLECTIVE ;  /* 0x000000000000791b */ /* 0x003fe20003800000 */
.L_x_926:
        /* <DEDUP_REMOVED lines=8> */
.L_x_927:
[----:B------:R-:W-:Y:S05]  /*234b0*/  BRA `(.L_x_928) ;  /* 0xffffffb000d47947 */ /* 0x000fea000383ffff */
.L_x_768:
[----:B------:R-:W-:Y:S01]  /*234c0*/  BSSY B0, `(.L_x_929) ;  /* 0x0000008000007945 */ /* 0x000fe20003800000 */
[----:B-----5:R-:W-:Y:S02]  /*234d0*/  IMAD.MOV.U32 R13, RZ, RZ, R4 ;  /* 0x000000ffff0d7224 */ /* 0x020fe400078e0004 */
[----:B------:R-:W-:Y:S02]  /*234e0*/  IMAD.MOV.U32 R12, RZ, RZ, 0x1 ;  /* 0x00000001ff0c7424 */ /* 0x000fe400078e00ff */
[----:B------:R-:W-:Y:S02]  /*234f0*/  IMAD.MOV.U32 R11, RZ, RZ, RZ ;  /* 0x000000ffff0b7224 */ /* 0x000fe400078e00ff */
[----:B------:R-:W-:-:S07]  /*23500*/  IMAD.MOV.U32 R15, RZ, RZ, -0x1 ;  /* 0xffffffffff0f7424 */ /* 0x000fce00078e00ff */
[----:B0-----:R-:W-:Y:S05]  /*23510*/  WARPSYNC.COLLECTIVE R15, `(.L_x_930) ;  /* 0x000000000f087348 */ /* 0x001fea0003c00000 */
[----:B------:R1:W2:Y:S02]  /*23520*/  SHFL.UP P6, R14, R13, R12, R11 ;  /* 0x0400000c0d0e7389 */ /* 0x0002a400000c000b */
[----:B012---:R-:W-:Y:S01]  /*23530*/  ENDCOLLECTIVE ;  /* 0x000000000000791b */ /* 0x007fe20003800000 */
.L_x_930:
[----:B------:R-:W-:Y:S05]  /*23540*/  BSYNC B0 ;  /* 0x0000000000007941 */ /* 0x000fea0003800000 */
.L_x_929:
        /* <DEDUP_REMOVED lines=8> */
.L_x_931:
[----:B------:R-:W-:Y:S01]  /*235d0*/  IMAD.MOV.U32 R12, RZ, RZ, 0x4 ;  /* 0x00000004ff0c7424 */ /* 0x000fe200078e00ff */
[----:B------:R-:W-:-:S05]  /*235e0*/  SEL R0, R14, RZ, P2 ;  /* 0x000000ff0e007207 */ /* 0x000fca0001000000 */
[----:B------:R-:W-:-:S04]  /*235f0*/  IMAD.IADD R0, R13, 0x1, R0 ;  /* 0x000000010d007824 */ /* 0x000fc800078e0200 */
[----:B------:R-:W-:-:S07]  /*23600*/  IMAD.MOV.U32 R13, RZ, RZ, R0 ;  /* 0x000000ffff0d7224 */ /* 0x000fce00078e0000 */
[----:B------:R-:W-:Y:S05]  /*23610*/  WARPSYNC.COLLECTIVE R15, `(.L_x_932) ;  /* 0x000000000f087348 */ /* 0x000fea0003c00000 */
[----:B------:R0:W1:Y:S02]  /*23620*/  SHFL.UP P6, R14, R13, R12, R11 ;  /* 0x0400000c0d0e7389 */ /* 0x00006400000c000b */
[----:B01----:R-:W-:Y:S01]  /*23630*/  ENDCOLLECTIVE ;  /* 0x000000000000791b */ /* 0x003fe20003800000 */
.L_x_932:
[----:B------:R-:W-:Y:S02]  /*23640*/  MOV R12, 0x8 ;  /* 0x00000008000c7802 */ /* 0x000fe40000000f00 */
[----:B------:R-:W-:-:S05]  /*23650*/  SEL R3, R14, RZ, P3 ;  /* 0x000000ff0e037207 */ /* 0x000fca0001800000 */
[----:B------:R-:W-:-:S04]  /*23660*/  IMAD.IADD R2, R0, 0x1, R3 ;  /* 0x0000000100027824 */ /* 0x000fc800078e0203 */
[----:B------:R-:W-:-:S07]  /*23670*/  IMAD.MOV.U32 R13, RZ, RZ, R2 ;  /* 0x000000ffff0d7224 */ /* 0x000fce00078e0002 */
[----:B------:R-:W-:Y:S05]  /*23680*/  WARPSYNC.COLLECTIVE R15, `(.L_x_933) ;  /* 0x000000000f087348 */ /* 0x000fea0003c00000 */
[----:B------:R0:W1:Y:S02]  /*23690*/  SHFL.UP P6, R14, R13, R12, R11 ;  /* 0x0400000c0d0e7389 */ /* 0x00006400000c000b */
[----:B01----:R-:W-:Y:S01]  /*236a0*/  ENDCOLLECTIVE ;  /* 0x000000000000791b */ /* 0x003fe20003800000 */
.L_x_933:
[----:B------:R-:W-:Y:S01]  /*236b0*/  IMAD.MOV.U32 R12, RZ, RZ, 0x10 ;  /* 0x00000010ff0c7424 */ /* 0x000fe200078e00ff */
[----:B------:R-:W-:-:S05]  /*236c0*/  SEL R3, R14, RZ, P4 ;  /* 0x000000ff0e037207 */ /* 0x000fca0002000000 */
[----:B------:R-:W-:-:S04]  /*236d0*/  IMAD.IADD R3, R2, 0x1, R3 ;  /* 0x0000000102037824 */ /* 0x000fc800078e0203 */
[----:B------:R-:W-:-:S07]  /*236e0*/  IMAD.MOV.U32 R13, RZ, RZ, R3 ;  /* 0x000000ffff0d7224 */ /* 0x000fce00078e0003 */
[----:B------:R-:W-:Y:S05]  /*236f0*/  WARPSYNC.COLLECTIVE R15, `(.L_x_934) ;  /* 0x000000000f087348 */ /* 0x000fea0003c00000 */
[----:B------:R0:W1:Y:S02]  /*23700*/  SHFL.UP P6, R14, R13, R12, R11 ;  /* 0x0400000c0d0e7389 */ /* 0x00006400000c000b */
[----:B01----:R-:W-:Y:S01]  /*23710*/  ENDCOLLECTIVE ;  /* 0x000000000000791b */ /* 0x003fe20003800000 */
.L_x_934:
[----:B------:R-:W-:Y:S02]  /*23720*/  IMAD.MOV.U32 R12, RZ, RZ, 0x1f ;  /* 0x0000001fff0c7424 */ /* 0x000fe400078e00ff */
[----:B------:R-:W-:Y:S01]  /*23730*/  IMAD.MOV.U32 R11, RZ, RZ, 0x1f ;  /* 0x0000001fff0b7424 */ /* 0x000fe200078e00ff */
[----:B------:R-:W-:-:S05]  /*23740*/  SEL R2, R14, RZ, P5 ;  /* 0x000000ff0e027207 */ /* 0x000fca0002800000 */
[----:B------:R-:W-:-:S04]  /*23750*/  IMAD.IADD R2, R3, 0x1, R2 ;  /* 0x0000000103027824 */ /* 0x000fc800078e0202 */
[----:B------:R-:W-:-:S07]  /*23760*/  IMAD.MOV.U32 R13, RZ, RZ, R2 ;  /* 0x000000ffff0d7224 */ /* 0x000fce00078e0002 */
[----:B------:R-:W-:Y:S05]  /*23770*/  WARPSYNC.COLLECTIVE R15, `(.L_x_935) ;  /* 0x000000000f087348 */ /* 0x000fea0003c00000 */
[----:B------:R0:W1:Y:S02]  /*23780*/  SHFL.IDX P6, R14, R13, R12, R11 ;  /* 0x0000000c0d0e7389 */ /* 0x00006400000c000b */
[----:B01----:R-:W-:Y:S01]  /*23790*/  ENDCOLLECTIVE ;  /* 0x000000000000791b */ /* 0x003fe20003800000 */
.L_x_935:
[----:B------:R-:W-:Y:S05]  /*237a0*/  BRA `(.L_x_936) ;  /* 0xffffffb000b47947 */ /* 0x000fea000383ffff */
.L_x_770:
[----:B------:R-:W-:Y:S01]  /*237b0*/  BSSY B0, `(.L_x_937) ;  /* 0x0000006000007945 */ /* 0x000fe20003800000 */
[----:B------:R-:W-:Y:S02]  /*237c0*/  PLOP3.LUT P6, PT, P6, PT, PT, 0x8, 0x0 ;  /* 0x000000000000781c */ /* 0x000fe400037ce170 */
[----:B------:R-:W-:-:S11]  /*237d0*/  MOV R15, 0xffffffff ;  /* 0xffffffff000f7802 */ /* 0x000fd60000000f00 */
[----:B0-----:R-:W-:Y:S05]  /*237e0*/  WARPSYNC.COLLECTIVE R15, `(.L_x_938) ;  /* 0x000000000f087348 */ /* 0x001fea0003c00000 */
[----:B------:R-:W-:Y:S01]  /*237f0*/  VOTE.ANY R14, PT, P6 ;  /* 0x00000000000e7806 */ /* 0x000fe200030e0100 */
[----:B0-----:R-:W-:Y:S06]  /*23800*/  ENDCOLLECTIVE ;  /* 0x000000000000791b */ /* 0x001fec0003800000 */
.L_x_938:
[----:B------:R-:W-:Y:S05]  /*23810*/  BSYNC B0 ;  /* 0x0000000000007941 */ /* 0x000fea0003800000 */
.L_x_937:
[----:B------:R-:W-:Y:S02]  /*23820*/  IMAD.MOV.U32 R3, RZ, RZ, R14 ;  /* 0x000000ffff037224 */ /* 0x000fe400078e000e */
[----:B------:R-:W-:Y:S02]  /*23830*/  IMAD.MOV.U32 R13, RZ, RZ, R4 ;  /* 0x000000ffff0d7224 */ /* 0x000fe400078e0004 */
[----:B------:R-:W0:Y:S01]  /*23840*/  POPC R0, R3 ;  /* 0x0000000300007309 */ /* 0x000e220000000000 */
[----:B------:R-:W-:Y:S02]  /*23850*/  IMAD.MOV.U32 R11, RZ, RZ, 0x1f ;  /* 0x0000001fff0b7424 */ /* 0x000fe400078e00ff */
[----:B------:R-:W-:Y:S02]  /*23860*/  IMAD.MOV.U32 R15, RZ, RZ, -0x1 ;  /* 0xffffffffff0f7424 */ /* 0x000fe400078e00ff */
[----:B0-----:R-:W-:-:S07]  /*23870*/  IMAD.MOV.U32 R12, RZ, RZ, R0 ;  /* 0x000000ffff0c7224 */ /* 0x001fce00078e0000 */
[----:B------:R-:W-:Y:S05]  /*23880*/  WARPSYNC.COLLECTIVE R15, `(.L_x_939) ;  /* 0x000000000f087348 */ /* 0x000fea0003c00000 */
[----:B------:R0:W1:Y:S02]  /*23890*/  SHFL.IDX P6, R14, R13, R12, R11 ;  /* 0x0000000c0d0e7389 */ /* 0x00006400000c000b */
[----:B01----:R-:W-:Y:S01]  /*238a0*/  ENDCOLLECTIVE ;  /* 0x000000000000791b */ /* 0x003fe20003800000 */
.L_x_939:
[----:B------:R-:W-:Y:S01]  /*238b0*/  IMAD.MOV.U32 R4, RZ, RZ, R14 ;  /* 0x000000ffff047224 */ /* 0x000fe200078e000e */
[----:B------:R-:W-:Y:S06]  /*238c0*/  BRA `(.L_x_940) ;  /* 0xffffffb000a47947 */ /* 0x000fec000383ffff */
.L_x_772:
[----:B------:R-:W-:Y:S01]  /*238d0*/  BSSY B0, `(.L_x_941) ;  /* 0x0000007000007945 */ /* 0x000fe20003800000 */
[----:B------:R-:W-:Y:S01]  /*238e0*/  IMAD.MOV.U32 R13, RZ, RZ, R2 ;  /* 0x000000ffff0d7224 */ /* 0x000fe200078e0002 */
[----:B------:R-:W-:Y:S01]  /*238f0*/  MOV R11, 0x1f ;  /* 0x0000001f000b7802 */ /* 0x000fe20000000f00 */
[----:B------:R-:W-:-:S07]  /*23900*/  IMAD.MOV.U32 R15, RZ, RZ, -0x1 ;  /* 0xffffffffff0f7424 */ /* 0x000fce00078e00ff */
[----:B012---:R-:W-:Y:S05]  /*23910*/  WARPSYNC.COLLECTIVE R15, `(.L_x_942) ;  /* 0x000000000f087348 */ /* 0x007fea0003c00000 */
[----:B------:R3:W4:Y:S02]  /*23920*/  SHFL.IDX P6, R14, R13, R12, R11 ;  /* 0x0000000c0d0e7389 */ /* 0x00072400000c000b */
[----:B01234-:R-:W-:Y:S01]  /*23930*/  ENDCOLLECTIVE ;  /* 0x000000000000791b */ /* 0x01ffe20003800000 */
.L_x_942:
[----:B------:R-:W-:Y:S05]  /*23940*/  BSYNC B0 ;  /* 0x0000000000007941 */ /* 0x000fea0003800000 */
.L_x_941:
[----:B------:R-:W-:Y:S05]  /*23950*/  BRA `(.L_x_771) ;  /* 0xffffffb0009c7947 */ /* 0x000fea000383ffff */
.L_x_776:
[----:B0-----:R0:W1:Y:S02]  /*23960*/  SYNCS.PHASECHK.TRANS64.TRYWAIT P0, [R5+URZ+0x2a820], R0 ;  /* 0x02a82000050075a7 */ /* 0x001064000800017f */
[----:B-1----:R-:W-:Y:S05]  /*23970*/  @!P0 NANOSLEEP.SYNCS 0x989680 ;  /* 0x009896800000895d */ /* 0x002fea0003900000 */
[----:B------:R-:W1:Y:S02]  /*23980*/  @!P0 SYNCS.PHASECHK.TRANS64 P0, [R5+URZ+0x2a820], R0 ;  /* 0x02a82000050085a7 */ /* 0x000e64000800007f */
[----:B-1----:R-:W-:Y:S05]  /*23990*/  @!P0 BRA `(.L_x_776) ;  /* 0xfffffffc00f08947 */ /* 0x002fea000383ffff */
[----:B------:R-:W-:Y:S05]  /*239a0*/  BRA `(.L_x_943) ;  /* 0xffffffb400887947 */ /* 0x000fea000383ffff */
.L_x_777:
[----:B------:R-:W1:Y:S01]  /*239b0*/  S2R R2, SR_TID.X ;  /* 0x0000000000027919 */ /* 0x000e620000002100 */
[----:B------:R-:W-:Y:S01]  /*239c0*/  BSSY B0, `(.L_x_944) ;  /* 0x000000a000007945 */ /* 0x000fe20003800000 */
[----:B------:R-:W-:Y:S02]  /*239d0*/  IMAD.MOV.U32 R12, RZ, RZ, RZ ;  /* 0x000000ffff0c7224 */ /* 0x000fe400078e00ff */
[----:B------:R-:W-:Y:S02]  /*239e0*/  IMAD.MOV.U32 R11, RZ, RZ, 0x1f ;  /* 0x0000001fff0b7424 */ /* 0x000fe400078e00ff */
[----:B------:R-:W-:Y:S01]  /*239f0*/  IMAD.MOV.U32 R15, RZ, RZ, -0x1 ;  /* 0xffffffffff0f7424 */ /* 0x000fe200078e00ff */
[----:B-1----:R-:W-:-:S04]  /*23a00*/  SHF.R.U32.HI R2, RZ, 0x5, R2 ;  /* 0x00000005ff027819 */ /* 0x002fc80000011602 */
[----:B------:R-:W-:-:S05]  /*23a10*/  LOP3.LUT R2, R2, 0x3, RZ, 0xc0, !PT ;  /* 0x0000000302027812 */ /* 0x000fca00078ec0ff */
[----:B------:R-:W-:-:S07]  /*23a20*/  IMAD.MOV.U32 R13, RZ, RZ, R2 ;  /* 0x000000ffff0d7224 */ /* 0x000fce00078e0002 */
[----:B0-2---:R-:W-:Y:S05]  /*23a30*/  WARPSYNC.COLLECTIVE R15, `(.L_x_945) ;  /* 0x000000000f087348 */ /* 0x005fea0003c00000 */
[----:B------:R1:W3:Y:S02]  /*23a40*/  SHFL.IDX P6, R14, R13, R12, R11 ;  /* 0x0000000c0d0e7389 */ /* 0x0002e400000c000b */
[----:B0123--:R-:W-:Y:S01]  /*23a50*/  ENDCOLLECTIVE ;  /* 0x000000000000791b */ /* 0x00ffe20003800000 */
.L_x_945:
[----:B------:R-:W-:Y:S05]  /*23a60*/  BSYNC B0 ;  /* 0x0000000000007941 */ /* 0x000fea0003800000 */
.L_x_944:
[----:B------:R-:W-:Y:S05]  /*23a70*/  BRA `(.L_x_946) ;  /* 0xffffffb400707947 */ /* 0x000fea000383ffff */
.L_x_778:
[----:B------:R-:W-:Y:S01]  /*23a80*/  BSSY B0, `(.L_x_947) ;  /* 0x0000006000007945 */ /* 0x000fe20003800000 */
[----:B------:R-:W-:-:S07]  /*23a90*/  IMAD.MOV.U32 R15, RZ, RZ, -0x1 ;  /* 0xffffffffff0f7424 */ /* 0x000fce00078e00ff */
[----:B0-2---:R-:W-:Y:S05]  /*23aa0*/  WARPSYNC.COLLECTIVE R15, `(.L_x_948) ;  /* 0x000000000f0c7348 */ /* 0x005fea0003c00000 */
[----:B------:R-:W-:Y:S02]  /*23ab0*/  ELECT P6, UR62, PT ;  /* 0x00000000003e782f */ /* 0x000fe400038c0000 */
[----:B------:R-:W-:Y:S01]  /*23ac0*/  MOV R14, UR62 ;  /* 0x0000003e000e7c02 */ /* 0x000fe20008000f00 */
[----:B0-2---:R-:W-:Y:S10]  /*23ad0*/  ENDCOLLECTIVE ;  /* 0x000000000000791b */ /* 0x005ff40003800000 */
.L_x_948:
[----:B------:R-:W-:Y:S05]  /*23ae0*/  BSYNC B0 ;  /* 0x0000000000007941 */ /* 0x000fea0003800000 */
.L_x_947:
[----:B------:R-:W-:Y:S05]  /*23af0*/  BRA `(.L_x_949) ;  /* 0xffffffb400647947 */ /* 0x000fea000383ffff */
.L_x_780:
[----:B0-----:R0:W1:Y:S02]  /*23b00*/  SYNCS.PHASECHK.TRANS64.TRYWAIT P1, [R3+URZ+0x2a840], R2 ;  /* 0x02a84002030075a7 */ /* 0x001064000802017f */
[----:B-1----:R-:W-:Y:S05]  /*23b10*/  @!P1 NANOSLEEP.SYNCS 0x989680 ;  /* 0x009896800000995d */ /* 0x002fea0003900000 */
[----:B------:R-:W1:Y:S02]  /*23b20*/  @!P1 SYNCS.PHASECHK.TRANS64 P1, [R3+URZ+0x2a840], R2 ;  /* 0x02a84002030095a7 */ /* 0x000e64000802007f */
[----:B-1----:R-:W-:Y:S05]  /*23b30*/  @!P1 BRA `(.L_x_780) ;  /* 0xfffffffc00f09947 */ /* 0x002fea000383ffff */
[----:B------:R-:W-:Y:S05]  /*23b40*/  BRA `(.L_x_950) ;  /* 0xffffffb4008c7947 */ /* 0x000fea000383ffff */
.L_x_782:
[----:B-1----:R1:W3:Y:S02]  /*23b50*/  SYNCS.PHASECHK.TRANS64.TRYWAIT P1, [R5+URZ+0x2a840], R0 ;  /* 0x02a84000050075a7 */ /* 0x0022e4000802017f */
[----:B---3--:R-:W-:Y:S05]  /*23b60*/  @!P1 NANOSLEEP.SYNCS 0x989680 ;  /* 0x009896800000995d */ /* 0x008fea0003900000 */
[----:B------:R-:W3:Y:S02]  /*23b70*/  @!P1 SYNCS.PHASECHK.TRANS64 P1, [R5+URZ+0x2a840], R0 ;  /* 0x02a84000050095a7 */ /* 0x000ee4000802007f */
[----:B---3--:R-:W-:Y:S05]  /*23b80*/  @!P1 BRA `(.L_x_782) ;  /* 0xfffffffc00f09947 */ /* 0x008fea000383ffff */
[----:B------:R-:W-:Y:S05]  /*23b90*/  BRA `(.L_x_951) ;  /* 0xffffffb400987947 */ /* 0x000fea000383ffff */
.L_x_784:
[----:B---3--:R3:W4:Y:S02]  /*23ba0*/  SYNCS.PHASECHK.TRANS64.TRYWAIT P1, [R3+URZ+0x2a860], R2 ;  /* 0x02a86002030075a7 */ /* 0x008724000802017f */
[----:B----4-:R-:W-:Y:S05]  /*23bb0*/  @!P1 NANOSLEEP.SYNCS 0x989680 ;  /* 0x009896800000995d */ /* 0x010fea0003900000 */
[----:B------:R-:W4:Y:S02]  /*23bc0*/  @!P1 SYNCS.PHASECHK.TRANS64 P1, [R3+URZ+0x2a860], R2 ;  /* 0x02a86002030095a7 */ /* 0x000f24000802007f */
[----:B----4-:R-:W-:Y:S05]  /*23bd0*/  @!P1 BRA `(.L_x_784) ;  /* 0xfffffffc00f09947 */ /* 0x010fea000383ffff */
[----:B------:R-:W-:Y:S05]  /*23be0*/  BRA `(.L_x_952) ;  /* 0xffffffb400947947 */ /* 0x000fea000383ffff */
.L_x_953:
        /* <DEDUP_REMOVED lines=9> */
.L_x_15635:


//--------------------- .text._ZN7cutlass13device_kernelIN5flash11enable_sm90INS1_16FlashAttnFwdSm90INS1_25CollectiveMainloopFwdSm90ILi2EN4cute5tupleIJNS5_1CILi1EEES8_S8_EEENS6_IJNS7_ILi128EEENS7_ILi96EEENS7_ILi192EEEEEELi128ENS_10bfloat16_tEfNS_4arch4Sm90ELb0ELb1ELb1ELb0ELb1ELb0ELb0ELb1ELb1ELb1ELb0ELb0EEENS1_21CollectiveEpilogueFwdINS6_IJSA_SA_SB_EEES9_SE_SG_Li256ELb0ELb1ELb0ELb0EEENS1_30DynamicPersistentTileSchedulerILi256ELi128ELb0ELb1ELb1EEEEEEEEEvNT_6ParamsE --------------------------
	.section	.text._ZN7cutlass13device_kernelIN5flash11enable_sm90INS1_16FlashAttnFwdSm90INS1_25CollectiveMainloopFwdSm90ILi2EN4cute5tupleIJNS5_1CILi1EEES8_S8_EEENS6_IJNS7_ILi128EEENS7_ILi96EEENS7_ILi192EEEEEELi128ENS_10bfloat16_tEfNS_4arch4Sm90ELb0ELb1ELb1ELb0ELb1ELb0ELb0ELb1ELb1ELb1ELb0ELb0EEENS1_21CollectiveEpilogueFwdINS6_IJSA_SA_SB_EEES9_SE_SG_Li256ELb0ELb1ELb0ELb0EEENS1_30DynamicPersistentTileSchedulerILi256ELi128ELb0ELb1ELb1EEEEEEEEEvNT_6ParamsE,"ax",@progbits
	.align	128
.text._ZN7cutlass13device_kernelIN5flash11enable_sm90INS1_16FlashAttnFwdSm90INS1_25CollectiveMainloopFwdSm90ILi2EN4cute5tupleIJNS5_1CILi1EEES8_S8_EEENS6_IJNS7_ILi128EEENS7_ILi96EEENS7_ILi192EEEEEELi128ENS_10bfloat16_tEfNS_4arch4Sm90ELb0ELb1ELb1ELb0ELb1ELb0ELb0ELb1ELb1ELb1ELb0ELb0EEENS1_21CollectiveEpilogueFwdINS6_IJSA_SA_SB_EEES9_SE_SG_Li256ELb0ELb1ELb0ELb0EEENS1_30DynamicPersistentTileSchedulerILi256ELi128ELb0ELb1ELb1EEEEEEEEEvNT_6ParamsE:
        .type           _ZN7cutlass13device_kernelIN5flash11enable_sm90INS1_16FlashAttnFwdSm90INS1_25CollectiveMainloopFwdSm90ILi2EN4cute5tupleIJNS5_1CILi1EEES8_S8_EEENS6_IJNS7_ILi128EEENS7_ILi96EEENS7_ILi192EEEEEELi128ENS_10bfloat16_tEfNS_4arch4Sm90ELb0ELb1ELb1ELb0ELb1ELb0ELb0ELb1ELb1ELb1ELb0ELb0EEENS1_21CollectiveEpilogueFwdINS6_IJSA_SA_SB_EEES9_SE_SG_Li256ELb0ELb1ELb0ELb0EEENS1_30DynamicPersistentTileSchedulerILi256ELi128ELb0ELb1ELb1EEEEEEEEEvNT_6ParamsE,@function
        .size           _ZN7cutlass13device_kernelIN5flash11enable_sm90INS1_16FlashAttnFwdSm90INS1_25CollectiveMainloopFwdSm90ILi2EN4cute5tupleIJNS5_1CILi1EEES8_S8_EEENS6_IJNS7_ILi128EEENS7_ILi96EEENS7_ILi192EEEEEELi128ENS_10bfloat16_tEfNS_4arch4Sm90ELb0ELb1ELb1ELb0ELb1ELb0ELb0ELb1ELb1ELb1ELb0ELb0EEENS1_21CollectiveEpilogueFwdINS6_IJSA_SA_SB_EEES9_SE_SG_Li256ELb0ELb1ELb0ELb0EEENS1_30DynamicPersistentTileSchedulerILi256ELi128ELb0ELb1ELb1EEEEEEEEEvNT_6ParamsE,(.L_x_15636 - _ZN7cutlass13device_kernelIN5flash11enable_sm90INS1_16FlashAttnFwdSm90INS1_25CollectiveMainloopFwdSm90ILi2EN4cute5tupleIJNS5_1CILi1EEES8_S8_EEENS6_IJNS7_ILi128EEENS7_ILi96EEENS7_ILi192EEEEEELi128ENS_10bfloat16_tEfNS_4arch4Sm90ELb0ELb1ELb1ELb0ELb1ELb0ELb0ELb1ELb1ELb1ELb0ELb0EEENS1_21CollectiveEpilogueFwdINS6_IJSA_SA_SB_EEES9_SE_SG_Li256ELb0ELb1ELb0ELb0EEENS1_30DynamicPersistentTileSchedulerILi256ELi128ELb0ELb1ELb1EEEEEEEEEvNT_6ParamsE)
        .other          _ZN7cutlass13device_kernelIN5flash11enable_sm90INS1_16FlashAttnFwdSm90INS1_25CollectiveMainloopFwdSm90ILi2EN4cute5tupleIJNS5_1CILi1EEES8_S8_EEENS6_IJNS7_ILi128EEENS7_ILi96EEENS7_ILi192EEEEEELi128ENS_10bfloat16_tEfNS_4arch4Sm90ELb0ELb1ELb1ELb0ELb1ELb0ELb0ELb1ELb1ELb1ELb0ELb0EEENS1_21CollectiveEpilogueFwdINS6_IJSA_SA_SB_EEES9_SE_SG_Li256ELb0ELb1ELb0ELb0EEENS1_30DynamicPersistentTileSchedulerILi256ELi128ELb0ELb1ELb1EEEEEEEEEvNT_6ParamsE,@"STO_CUDA_ENTRY STV_DEFAULT"
_ZN7cutlass13device_kernelIN5flash11enable_sm90INS1_16FlashAttnFwdSm90INS1_25CollectiveMainloopFwdSm90ILi2EN4cute5tupleIJNS5_1CILi1EEES8_S8_EEENS6_IJNS7_ILi128EEENS7_ILi96EEENS7_ILi192EEEEEELi128ENS_10bfloat16_tEfNS_4arch4Sm90ELb0ELb1ELb1ELb0ELb1ELb0ELb0ELb1ELb1ELb1ELb0ELb0EEENS1_21CollectiveEpilogueFwdINS6_IJSA_SA_SB_EEES9_SE_SG_Li256ELb0ELb1ELb0ELb0EEENS1_30DynamicPersistentTileSchedulerILi256ELi128ELb0ELb1ELb1EEEEEEEEEvNT_6ParamsE:
        /* <DEDUP_REMOVED lines=45> */
.L_x_954:
        /* <DEDUP_REMOVED lines=22> */
.L_x_955:
        /* <DEDUP_REMOVED lines=18> */
.L_x_956:
        /* <DEDUP_REMOVED lines=22> */
.L_x_957:
        /* <DEDUP_REMOVED lines=23> */
.L_x_958:
        /* <DEDUP_REMOVED lines=10> */
.L_x_960:
[----:B------:R-:W-:-:S08]  /*08c0*/  NOP ;  /* 0x0000000000007918 */ /* 0x000fd00000000000 */
[----:B------:R-:W1:Y:S02]  /*08d0*/  USETMAXREG.TRY_ALLOC.CTAPOOL UP0, 0xe8 ;  /* 0x000000e8000079c8 */ /* 0x000e640008000600 */
[----:B-1----:R-:W-:-:S13]  /*08e0*/  PLOP3.LUT P0, PT, PT, PT, UP0, 0x80, 0x0 ;  /* 0x000000000000781c */ /* 0x002fda0003f0f008 */
[----:B------:R-:W-:Y:S05]  /*08f0*/  @!P0 BRA `(.L_x_960) ;  /* 0xfffffffc00f08947 */ /* 0x000fea000383ffff */
[----:B------:R-:W1:Y:S08]  /*0900*/  S2UR UR4, SR_CTAID.X ;  /* 0x00000000000479c3 */ /* 0x000e700000002500 */
[----:B------:R-:W-:Y:S08]  /*0910*/  BAR.ARV 0x4, 0x180 ;  /* 0x0106000000007b1d */ /* 0x000ff00000002000 */
[----:B------:R-:W1:Y:S08]  /*0920*/  LDC R0, c[0x0][0xc38] ;  /* 0x00030e00ff007b82 */ /* 0x000e700000000800 */
[----:B------:R-:W-:Y:S06]  /*0930*/  BAR.ARV 0x8, 0x180 ;  /* 0x0206000000007b1d */ /* 0x000fec0000002000 */
[----:B-1----:R-:W-:-:S13]  /*0940*/  ISETP.LE.AND P0, PT, R0, UR4, PT ;  /* 0x0000000400007c0c */ /* 0x002fda000bf03270 */
[----:B------:R-:W-:Y:S05]  /*0950*/  @P0 EXIT ;  /* 0x000000000000094d */ /* 0x000fea0003800000 */
[----:B------:R-:W2:Y:S01]  /*0960*/  LDL R3, [R1+0x4] ;  /* 0x0000040001037983 */ /* 0x000ea20000100800 */
[----:B------:R-:W-:Y:S01]  /*0970*/  IMAD.U32 R16, RZ, RZ, UR4 ;  /* 0x00000004ff107e24 */ /* 0x000fe2000f8e00ff */
[----:B------:R-:W-:Y:S01]  /*0980*/  UMOV UR39, URZ ;  /* 0x0000003f00277c82 */ /* 0x000fe20008000000 */
[----:B------:R-:W-:Y:S01]  /*0990*/  IMAD.MOV.U32 R166, RZ, RZ, RZ ;  /* 0x000000ffffa67224 */ /* 0x000fe200078e00ff */
[----:B0-----:R-:W0:Y:S01]  /*09a0*/  S2R R2, SR_TID.X ;  /* 0x0000000000027919 */ /* 0x001e220000002100 */
[----:B------:R-:W-:Y:S01]  /*09b0*/  UMOV UR38, URZ ;  /* 0x0000003f00267c82 */ /* 0x000fe20008000000 */
[----:B0-----:R-:W-:Y:S01]  /*09c0*/  VIADD R174, R2, 0xffffff80 ;  /* 0xffffff8002ae7836 */ /* 0x001fe20000000000 */
[----:B--2---:R-:W-:-:S04]  /*09d0*/  R2UR UR5, R3 ;  /* 0x00000000030572ca */ /* 0x004fc800000e0000 */
[----:B------:R-:W-:-:S04]  /*09e0*/  SHF.R.S32.HI R3, RZ, 0x1f, R174 ;  /* 0x0000001fff037819 */ /* 0x000fc800000114ae */
[CC--:B------:R-:W-:Y:S02]  /*09f0*/  LEA.HI R0, R3.reuse, R174.reuse, RZ, 0x7 ;  /* 0x000000ae03007211 */ /* 0x0c0fe400078f38ff */
[CC--:B------:R-:W-:Y:S02]  /*0a00*/  LEA.HI R4, R3.reuse, R174.reuse, RZ, 0x5 ;  /* 0x000000ae03047211 */ /* 0x0c0fe400078f28ff */
[----:B------:R-:W-:Y:S02]  /*0a10*/  LOP3.LUT R167, R0, 0xffffff80, RZ, 0xc0, !PT ;  /* 0xffffff8000a77812 */ /* 0x000fe400078ec0ff */
[CC--:B------:R-:W-:Y:S01]  /*0a20*/  LEA.HI R2, R3.reuse, R174.reuse, RZ, 0x4 ;  /* 0x000000ae03027211 */ /* 0x0c0fe200078f20ff */
[----:B------:R-:W-:Y:S01]  /*0a30*/  IMAD.SHL.U32 R4, R4, 0x20, RZ ;  /* 0x0000002004047824 */ /* 0x000fe200078e00ff */
[----:B------:R-:W-:Y:S01]  /*0a40*/  LEA.HI R11, R3, R174, RZ, 0x2 ;  /* 0x000000ae030b7211 */ /* 0x000fe200078f10ff */
[----:B------:R-:W-:Y:S01]  /*0a50*/  IMAD.IADD R167, R174, 0x1, -R167 ;  /* 0x00000001aea77824 */ /* 0x000fe200078e0aa7 */
[----:B------:R-:W-:Y:S01]  /*0a60*/  LOP3.LUT R5, R2, 0x3fffff0, RZ, 0xc0, !PT ;  /* 0x03fffff002057812 */ /* 0x000fe200078ec0ff */
[----:B------:R-:W-:Y:S01]  /*0a70*/  ULOP3.LUT UR61, UR5, 0x1, URZ, 0xfc, !UPT ;  /* 0x00000001053d7892 */ /* 0x000fe2000f8efc3f */
[----:B------:R-:W-:-:S02]  /*0a80*/  LOP3.LUT R11, R11, 0xfffffffc, RZ, 0xc0, !PT ;  /* 0xfffffffc0b0b7812 */ /* 0x000fc400078ec0ff */
[----:B------:R-:W-:Y:S01]  /*0a90*/  SHF.R.S32.HI R6, RZ, 0x1f, R167 ;  /* 0x0000001fff067819 */ /* 0x000fe200000114a7 */
[C---:B------:R-:W-:Y:S01]  /*0aa0*/  IMAD.IADD R5, R174.reuse, 0x1, -R5 ;  /* 0x00000001ae057824 */ /* 0x040fe200078e0a05 */
[----:B------:R-:W-:Y:S01]  /*0ab0*/  LEA.HI R3, R3, R174, RZ, 0x3 ;  /* 0x000000ae03037211 */ /* 0x000fe200078f18ff */
[----:B------:R-:W-:Y:S01]  /*0ac0*/  IMAD.IADD R11, R174, 0x1, -R11 ;  /* 0x00000001ae0b7824 */ /* 0x000fe200078e0a0b */
[----:B------:R-:W-:Y:S02]  /*0ad0*/  LEA.HI R8, R6, R167, RZ, 0x2 ;  /* 0x000000a706087211 */ /* 0x000fe400078f10ff */
[----:B------:R-:W-:Y:S02]  /*0ae0*/  SHF.R.S32.HI R169, RZ, 0x7, R0 ;  /* 0x00000007ffa97819 */ /* 0x000fe40000011400 */
[--C-:B------:R-:W-:Y:S02]  /*0af0*/  SHF.R.S32.HI R9, RZ, 0x2, R8.reuse ;  /* 0x00000002ff097819 */ /* 0x100fe40000011408 */
[----:B------:R-:W-:-:S02]  /*0b00*/  SHF.R.S32.HI R10, RZ, 0x1f, R8 ;  /* 0x0000001fff0a7819 */ /* 0x000fc40000011408 */
[----:B------:R-:W-:Y:S02]  /*0b10*/  LOP3.LUT R4, R4, 0xfffffc00, RZ, 0xc0, !PT ;  /* 0xfffffc0004047812 */ /* 0x000fe400078ec0ff */
[----:B------:R-:W-:Y:S02]  /*0b20*/  LEA.HI R10, R10, R9, RZ, 0x3 ;  /* 0x000000090a0a7211 */ /* 0x000fe400078f18ff */
[----:B------:R-:W-:Y:S01]  /*0b30*/  LOP3.LUT R163, R3, 0xfffffff8, RZ, 0xc0, !PT ;  /* 0xfffffff803a37812 */ /* 0x000fe200078ec0ff */
[----:B------:R-:W-:Y:S01]  /*0b40*/  IMAD R5, R5, 0x40, R4 ;  /* 0x0000004005057824 */ /* 0x000fe200078e0204 */
[----:B------:R-:W-:Y:S02]  /*0b50*/  SHF.R.S32.HI R7, RZ, 0x4, R2 ;  /* 0x00000004ff077819 */ /* 0x000fe40000011402 */
[----:B------:R-:W-:Y:S01]  /*0b60*/  LOP3.LUT R10, R10, 0xfffffff8, RZ, 0xc0, !PT ;  /* 0xfffffff80a0a7812 */ /* 0x000fe200078ec0ff */
[----:B------:R-:W-:Y:S01]  /*0b70*/  IMAD.IADD R163, R174, 0x1, -R163 ;  /* 0x00000001aea37824 */ /* 0x000fe200078e0aa3 */
[----:B------:R-:W-:-:S02]  /*0b80*/  LEA.HI R6, R6, R167, RZ, 0x5 ;  /* 0x000000a706067211 */ /* 0x000fc400078f28ff */
[----:B------:R-:W-:Y:S01]  /*0b90*/  LEA.HI R0, R0, R169, RZ, 0x1 ;  /* 0x000000a900007211 */ /* 0x000fe200078f08ff */
[----:B------:R-:W-:Y:S01]  /*0ba0*/  IMAD.IADD R9, R9, 0x1, -R10 ;  /* 0x0000000109097824 */ /* 0x000fe200078e0a0a */
[----:B------:R-:W-:Y:S01]  /*0bb0*/  LEA.HI R2, R2, R7, RZ, 0x1 ;  /* 0x0000000702027211 */ /* 0x000fe200078f08ff */
[----:B------:R-:W-:Y:S01]  /*0bc0*/  IMAD.SHL.U32 R160, R163, 0x8, RZ ;  /* 0x00000008a3a07824 */ /* 0x000fe200078e00ff */
[----:B------:R-:W-:Y:S02]  /*0bd0*/  SHF.R.S32.HI R6, RZ, 0x5, R6 ;  /* 0x00000005ff067819 */ /* 0x000fe40000011406 */
[----:B------:R-:W-:Y:S01]  /*0be0*/  LEA.HI R4, R11, R11, RZ, 0x1 ;  /* 0x0000000b0b047211 */ /* 0x000fe200078f08ff */
[----:B------:R-:W-:Y:S01]  /*0bf0*/  VIADD R161, R160, 0x40 ;  /* 0x00000040a0a17836 */ /* 0x000fe20000000000 */
[----:B------:R-:W-:Y:S01]  /*0c00*/  LOP3.LUT R0, R0, 0x3fffffe, RZ, 0xc0, !PT ;  /* 0x03fffffe00007812 */ /* 0x000fe200078ec0ff */
[----:B------:R-:W-:Y:S01]  /*0c10*/  IMAD R9, R6, 0x10, R9 ;  /* 0x0000001006097824 */ /* 0x000fe200078e0209 */
[----:B------:R-:W-:-:S02]  /*0c20*/  LOP3.LUT R2, R2, 0x1ffffffe, RZ, 0xc0, !PT ;  /* 0x1ffffffe02027812 */ /* 0x000fc400078ec0ff */
[----:B------:R-:W-:Y:S01]  /*0c30*/  LOP3.LUT R4, R4, 0x1ffffffe, RZ, 0xc0, !PT ;  /* 0x1ffffffe04047812 */ /* 0x000fe200078ec0ff */
[----:B------:R-:W-:Y:S01]  /*0c40*/  IMAD.IADD R0, R169, 0x1, -R0 ;  /* 0x00000001a9007824 */ /* 0x000fe200078e0a00 */
[----:B------:R-:W-:Y:S01]  /*0c50*/  LOP3.LUT R18, R8, 0x7ffffffc, RZ, 0xc0, !PT ;  /* 0x7ffffffc08127812 */ /* 0x000fe200078ec0ff */
[----:B------:R-:W-:Y:S01]  /*0c60*/  IMAD.IADD R2, R7, 0x1, -R2 ;  /* 0x0000000107027824 */ /* 0x000fe200078e0a02 */
[----:B------:R-:W-:Y:S01]  /*0c70*/  SHF.R.S32.HI R165, RZ, 0x3, R3 ;  /* 0x00000003ffa57819 */ /* 0x000fe20000011403 */
[----:B------:R-:W-:Y:S01]  /*0c80*/  IMAD.IADD R11, R11, 0x1, -R4 ;  /* 0x000000010b0b7824 */ /* 0x000fe200078e0a04 */
[----:B------:R-:W-:Y:S01]  /*0c90*/  SHF.R.S32.HI R173, RZ, 0x1f, R160 ;  /* 0x0000001fffad7819 */ /* 0x000fe200000114a0 */
[----:B------:R-:W-:Y:S01]  /*0ca0*/  IMAD R170, R0, 0x40, R9 ;  /* 0x0000004000aa7824 */ /* 0x000fe200078e0209 */
[----:B------:R-:W-:Y:S01]  /*0cb0*/  SHF.R.S32.HI R172, RZ, 0x1f, R161 ;  /* 0x0000001fffac7819 */ /* 0x000fe200000114a1 */
[----:B------:R-:W-:Y:S02]  /*0cc0*/  IMAD R171, R2, 0x8, R5 ;  /* 0x0000000802ab7824 */ /* 0x000fe400078e0205 */
[----:B------:R-:W-:-:S02]  /*0cd0*/  IMAD.IADD R18, R167, 0x1, -R18 ;  /* 0x00000001a7127824 */ /* 0x000fc400078e0a12 */
[----:B------:R-:W-:-:S07]  /*0ce0*/  IMAD R22, R11, 0x8, R170 ;  /* 0x000000080b167824 */ /* 0x000fce00078e02aa */
.L_x_1065:
[----:B0--34-:R-:W0:Y:S01]  /*0cf0*/  LDC R3, c[0x0][0xc60] ;  /* 0x00031800ff037b82 */ /* 0x019e220000000800 */
[----:B------:R-:W-:Y:S01]  /*0d00*/  IMAD.MOV.U32 R0, RZ, RZ, R16 ;  /* 0x000000ffff007224 */ /* 0x000fe200078e0010 */
[----:B------:R-:W-:Y:S01]  /*0d10*/  ULDC UR4, c[0x0][0xc78] ;  /* 0x00031e0000047ab9 */ /* 0x000fe20000000800 */
[----:B0-----:R-:W-:-:S13]  /*0d20*/  ISETP.NE.AND P0, PT, R3, 0x1, PT ;  /* 0x000000010300780c */ /* 0x001fda0003f05270 */
[----:B-----5:R-:W0:Y:S08]  /*0d30*/  @P0 LDC R5, c[0x0][0xc64] ;  /* 0x00031900ff050b82 */ /* 0x020e300000000800 */
[----:B------:R-:W1:Y:S01]  /*0d40*/  @P0 LDC R7, c[0x0][0xc68] ;  /* 0x00031a00ff070b82 */ /* 0x000e620000000800 */
[----:B0-----:R-:W-:-:S05]  /*0d50*/  @P0 IMAD.HI.U32 R2, R16, R5, RZ ;  /* 0x0000000510020227 */ /* 0x001fca00078e00ff */
[----:B-1----:R-:W-:-:S04]  /*0d60*/  @P0 SHF.R.U32.HI R0, RZ, R7, R2 ;  /* 0x00000007ff000219 */ /* 0x002fc80000011602 */
[----:B------:R-:W-:Y:S01]  /*0d70*/  ISETP.GE.AND P0, PT, R0, UR4, PT ;  /* 0x0000000400007c0c */ /* 0x000fe2000bf06270 */
[----:B------:R-:W-:-:S04]  /*0d80*/  IMAD.MOV R2, RZ, RZ, -R0 ;  /* 0x000000ffff027224 */ /* 0x000fc800078e0a00 */
[----:B------:R-:W-:-:S08]  /*0d90*/  IMAD R11, R3, R2, R16 ;  /* 0x00000002030b7224 */ /* 0x000fd000078e0210 */
[----:B--2---:R-:W-:Y:S05]  /*0da0*/  @!P0 BRA `(.L_x_961) ;  /* 0x0000000000208947 */ /* 0x004fea0003800000 */
[----:B------:R-:W0:Y:S01]  /*0db0*/  LDC R3, c[0x0][0xc6c] ;  /* 0x00031b00ff037b82 */ /* 0x000e220000000800 */
[----:B------:R-:W-:Y:S01]  /*0dc0*/  IMAD.MOV.U32 R2, RZ, RZ, R11 ;  /* 0x000000ffff027224 */ /* 0x000fe200078e000b */
[----:B0-----:R-:W-:-:S13]  /*0dd0*/  ISETP.NE.AND P0, PT, R3, 0x1, PT ;  /* 0x000000010300780c */ /* 0x001fda0003f05270 */
[----:B------:R-:W0:Y:S02]  /*0de0*/  @P0 LDC.64 R4, c[0x0][0xc70] ;  /* 0x00031c00ff040b82 */ /* 0x000e240000000a00 */
[----:B0-----:R-:W-:-:S05]  /*0df0*/  @P0 IMAD.HI.U32 R4, R11, R4, RZ ;  /* 0x000000040b040227 */ /* 0x001fca00078e00ff */
[----:B------:R-:W-:-:S05]  /*0e00*/  @P0 SHF.R.U32.HI R2, RZ, R5, R4 ;  /* 0x00000005ff020219 */ /* 0x000fca0000011604 */
[----:B------:R-:W-:Y:S01]  /*0e10*/  IMAD R3, R2, R3, RZ ;  /* 0x0000000302037224 */ /* 0x000fe200078e02ff */
[----:B------:R-:W-:Y:S06]  /*0e20*/  BRA `(.L_x_962) ;  /* 0x00000000001c7947 */ /* 0x000fec0003800000 */
.L_x_961:
[----:B------:R-:W0:Y:S01]  /*0e30*/  LDC R3, c[0x0][0xc54] ;  /* 0x00031500ff037b82 */ /* 0x000e220000000800 */
[----:B------:R-:W-:Y:S01]  /*0e40*/  IMAD.MOV.U32 R2, RZ, RZ, R11 ;  /* 0x000000ffff027224 */ /* 0x000fe200078e000b */
[----:B0-----:R-:W-:-:S13]  /*0e50*/  ISETP.NE.AND P0, PT, R3, 0x1, PT ;  /* 0x000000010300780c */ /* 0x001fda0003f05270 */
[----:B------:R-:W0:Y:S02]  /*0e60*/  @P0 LDC.64 R4, c[0x0][0xc58] ;  /* 0x00031600ff040b82 */ /* 0x000e240000000a00 */
[----:B0-----:R-:W-:-:S05]  /*0e70*/  @P0 IMAD.HI.U32 R4, R11, R4, RZ ;  /* 0x000000040b040227 */ /* 0x001fca00078e00ff */
[----:B------:R-:W-:-:S05]  /*0e80*/  @P0 SHF.R.U32.HI R2, RZ, R5, R4 ;  /* 0x00000005ff020219 */ /* 0x000fca0000011604 */
[----:B------:R-:W-:-:S07]  /*0e90*/  IMAD R3, R2, R3, RZ ;  /* 0x0000000302037224 */ /* 0x000fce00078e02ff */
.L_x_962:
[----:B------:R-:W0:Y:S01]  /*0ea0*/  LDC R164, c[0x0][0xc48] ;  /* 0x00031200ffa47b82 */ /* 0x000e220000000800 */
[----:B------:R-:W-:Y:S01]  /*0eb0*/  LOP3.LUT R2, RZ, R2, RZ, 0x33, !PT ;  /* 0x00000002ff027212 */ /* 0x000fe200078e33ff */
[----:B------:R-:W-:Y:S01]  /*0ec0*/  ULDC UR4, c[0x0][0xc3c] ;  /* 0x00030f0000047ab9 */ /* 0x000fe20000000800 */
[----:B------:R-:W-:Y:S01]  /*0ed0*/  IMAD.IADD R3, R11, 0x1, -R3 ;  /* 0x000000010b037824 */ /* 0x000fe200078e0a03 */
[----:B------:R-:W-:Y:S01]  /*0ee0*/  ULDC UR6, c[0x0][0xc54] ;  /* 0x0003150000067ab9 */ /* 0x000fe20000000800 */
[----:B------:R-:W-:Y:S01]  /*0ef0*/  LOP3.LUT R19, R19, 0xffefffff, RZ, 0xc0, !PT ;  /* 0xffefffff13137812 */ /* 0x000fe200078ec0ff */
[----:B------:R-:W-:Y:S01]  /*0f00*/  VIADD R2, R2, UR4 ;  /* 0x0000000402027c36 */ /* 0x000fe20008000000 */
[----:B------:R-:W-:Y:S01]  /*0f10*/  ULDC.64 UR4, c[0x0][0x418] ;  /* 0x0001060000047ab9 */ /* 0x000fe20000000a00 */
[----:B------:R-:W1:Y:S01]  /*0f20*/  LDC R168, c[0x0][0x448] ;  /* 0x00011200ffa87b82 */ /* 0x000e620000000800 */
[----:B------:R-:W-:Y:S01]  /*0f30*/  ISETP.NE.U32.AND P0, PT, RZ, UR4, PT ;  /* 0x00000004ff007c0c */ /* 0x000fe2000bf05070 */
[----:B------:R-:W-:-:S02]  /*0f40*/  IMAD.SHL.U32 R17, R2, 0x80, RZ ;  /* 0x0000008002117824 */ /* 0x000fc400078e00ff */
[----:B------:R-:W-:Y:S01]  /*0f50*/  IMAD R14, R0, UR6, R3 ;  /* 0x00000006000e7c24 */ /* 0x000fe2000f8e0203 */
[----:B------:R-:W-:Y:S01]  /*0f60*/  ISETP.NE.AND.EX P0, PT, RZ, UR5, PT, P0 ;  /* 0x00000005ff007c0c */ /* 0x000fe2000bf05300 */
[----:B------:R-:W-:Y:S02]  /*0f70*/  VIADD R2, R17, 0x7f ;  /* 0x0000007f11027836 */ /* 0x000fe40000000000 */
[----:B------:R-:W2:Y:S01]  /*0f80*/  LDC.64 R12, c[0x0][0x9e0] ;  /* 0x00027800ff0c7b82 */ /* 0x000ea20000000a00 */
[----:B------:R-:W-:Y:S01]  /*0f90*/  IMAD.MOV.U32 R162, RZ, RZ, R14 ;  /* 0x000000ffffa27224 */ /* 0x000fe200078e000e */
[----:B0-----:R-:W-:-:S06]  /*0fa0*/  ISETP.NE.AND P1, PT, R164, 0x1, PT ;  /* 0x00000001a400780c */ /* 0x001fcc0003f25270 */
[----:B------:R-:W0:Y:S01]  /*0fb0*/  LDC R10, c[0x0][0x288] ;  /* 0x0000a200ff0a7b82 */ /* 0x000e220000000800 */
[----:B-1----:R-:W-:-:S07]  /*0fc0*/  ISETP.NE.AND P3, PT, R168, 0x1, PT ;  /* 0x00000001a800780c */ /* 0x002fce0003f65270 */
[----:B------:R-:W1:Y:S01]  /*0fd0*/  LDC R73, c[0x0][0x424] ;  /* 0x00010900ff497b82 */ /* 0x000e620000000800 */
[----:B--2---:R-:W-:-:S07]  /*0fe0*/  ISETP.GE.AND P2, PT, R13, 0x1, PT ;  /* 0x000000010d00780c */ /* 0x004fce0003f46270 */
[----:B------:R-:W2:Y:S01]  /*0ff0*/  @P1 LDC R5, c[0x0][0xc4c] ;  /* 0x00031300ff051b82 */ /* 0x000ea20000000800 */
[----:B------:R-:W-:-:S07]  /*1000*/  @P3 LOP3.LUT R19, R19, 0x100000, RZ, 0xfc, !PT ;  /* 0x0010000013133812 */ /* 0x000fce00078efcff */
[----:B------:R-:W3:Y:S01]  /*1010*/  @P3 LDC R9, c[0x0][0x44c] ;  /* 0x00011300ff093b82 */ /* 0x000ee20000000800 */
[----:B0-----:R-:W-:Y:S02]  /*1020*/  IADD3 R4, -R10, 0x1, RZ ;  /* 0x000000010a047810 */ /* 0x001fe40007ffe1ff */
[----:B------:R-:W-:-:S04]  /*1030*/  LOP3.LUT R19, R19, 0xfff7ffff, RZ, 0xc0, !PT ;  /* 0xfff7ffff13137812 */ /* 0x000fc800078ec0ff */
[----:B------:R-:W-:Y:S01]  /*1040*/  @P2 LOP3.LUT R19, R19, 0x80000, RZ, 0xfc, !PT ;  /* 0x0008000013132812 */ /* 0x000fe200078efcff */
[----:B------:R-:W0:Y:S01]  /*1050*/  @P1 LDC R7, c[0x0][0xc50] ;  /* 0x00031400ff071b82 */ /* 0x000e220000000800 */
[----:B-1----:R-:W-:-:S07]  /*1060*/  SEL R73, R73, 0x1, P0 ;  /* 0x0000000149497807 */ /* 0x002fce0000000000 */
[----:B------:R-:W1:Y:S01]  /*1070*/  @P3 LDC R6, c[0x0][0x450] ;  /* 0x00011400ff063b82 */ /* 0x000e620000000800 */
[----:B--2---:R-:W-:-:S07]  /*1080*/  @P1 IMAD.HI.U32 R0, R14, R5, RZ ;  /* 0x000000050e001227 */ /* 0x004fce00078e00ff */
[----:B------:R-:W2:Y:S01]  /*1090*/  LDC R8, c[0x0][0x2f0] ;  /* 0x0000bc00ff087b82 */ /* 0x000ea20000000800 */
[----:B---3--:R-:W-:Y:S01]  /*10a0*/  @P3 IMAD.HI.U32 R3, R2, R9, RZ ;  /* 0x0000000902033227 */ /* 0x008fe200078e00ff */
[----:B0-----:R-:W-:-:S04]  /*10b0*/  @P1 SHF.R.U32.HI R162, RZ, R7, R0 ;  /* 0x00000007ffa21219 */ /* 0x001fc80000011600 */
[----:B-1----:R-:W-:Y:S01]  /*10c0*/  @P3 SHF.R.U32.HI R2, RZ, R6, R3 ;  /* 0x00000006ff023219 */ /* 0x002fe20000011603 */
[----:B------:R-:W-:-:S04]  /*10d0*/  IMAD.MOV R3, RZ, RZ, -R162 ;  /* 0x000000ffff037224 */ /* 0x000fc800078e0aa2 */
[----:B------:R-:W-:Y:S02]  /*10e0*/  IMAD R164, R164, R3, R14 ;  /* 0x00000003a4a47224 */ /* 0x000fe400078e020e */
[CC--:B--2---:R-:W-:Y:S02]  /*10f0*/  IMAD R5, R73.reuse, R8.reuse, R4 ;  /* 0x0000000849057224 */ /* 0x0c4fe400078e0204 */
[----:B------:R-:W-:Y:S02]  /*1100*/  IMAD R16, R73, R8, RZ ;  /* 0x0000000849107224 */ /* 0x000fe400078e02ff */
[----:B------:R-:W-:-:S04]  /*1110*/  IMAD.IADD R7, R5, 0x1, R2 ;  /* 0x0000000105077824 */ /* 0x000fc800078e0202 */
[----:B------:R-:W-:Y:S01]  /*1120*/  IMAD.IADD R0, R7, 0x1, R12 ;  /* 0x0000000107007824 */ /* 0x000fe200078e020c */
[----:B------:R-:W-:Y:S06]  /*1130*/  @!P2 BRA `(.L_x_963) ;  /* 0x000000000040a947 */ /* 0x000fec0003800000 */
[C---:B------:R-:W-:Y:S01]  /*1140*/  ISETP.GT.AND P0, PT, R7.reuse, RZ, PT ;  /* 0x000000ff0700720c */ /* 0x040fe20003f04270 */
[----:B------:R-:W-:-:S12]  /*1150*/  VIADD R2, R7, 0xffffffff ;  /* 0xffffffff07027836 */ /* 0x000fd80000000000 */
[----:B------:R-:W-:Y:S05]  /*1160*/  @P0 BRA `(.L_x_964) ;  /* 0x00000000001c0947 */ /* 0x000fea0003800000 */
[----:B------:R-:W-:Y:S01]  /*1170*/  ISETP.NE.AND P0, PT, R13, 0x1, PT ;  /* 0x000000010d00780c */ /* 0x000fe20003f05270 */
[----:B------:R-:W-:-:S12]  /*1180*/  IMAD.MOV R3, RZ, RZ, -R7 ;  /* 0x000000ffff037224 */ /* 0x000fd800078e0a07 */
[----:B------:R-:W0:Y:S02]  /*1190*/  @P0 LDC.64 R4, c[0x0][0x9e8] ;  /* 0x00027a00ff040b82 */ /* 0x000e240000000a00 */
[----:B0-----:R-:W-:-:S05]  /*11a0*/  @P0 IMAD.HI.U32 R2, R3, R4, RZ ;  /* 0x0000000403020227 */ /* 0x001fca00078e00ff */
[----:B------:R-:W-:-:S04]  /*11b0*/  @P0 SHF.R.U32.HI R3, RZ, R5, R2 ;  /* 0x00000005ff030219 */ /* 0x000fc80000011602 */
[----:B------:R-:W-:Y:S01]  /*11c0*/  LOP3.LUT R2, RZ, R3, RZ, 0x33, !PT ;  /* 0x00000003ff027212 */ /* 0x000fe200078e33ff */
[----:B------:R-:W-:Y:S06]  /*11d0*/  BRA `(.L_x_965) ;  /* 0x0000000000107947 */ /* 0x000fec0003800000 */
.L_x_964:
[----:B------:R-:W-:-:S13]  /*11e0*/  ISETP.NE.AND P0, PT, R13, 0x1, PT ;  /* 0x000000010d00780c */ /* 0x000fda0003f05270 */
[----:B------:R-:W0:Y:S02]  /*11f0*/  @P0 LDC.64 R4, c[0x0][0x9e8] ;  /* 0x00027a00ff040b82 */ /* 0x000e240000000a00 */
[----:B0-----:R-:W-:-:S05]  /*1200*/  @P0 IMAD.HI.U32 R4, R2, R4, RZ ;  /* 0x0000000402040227 */ /* 0x001fca00078e00ff */
[----:B------:R-:W-:-:S07]  /*1210*/  @P0 SHF.R.U32.HI R2, RZ, R5, R4 ;  /* 0x00000005ff020219 */ /* 0x000fce0000011604 */
.L_x_965:
[----:B------:R-:W-:-:S05]  /*1220*/  IMAD R3, R2, R13, R13 ;  /* 0x0000000d02037224 */ /* 0x000fca00078e020d */
[----:B------:R-:W-:-:S07]  /*1230*/  VIMNMX R0, R0, R3, PT ;  /* 0x0000000300007248 */ /* 0x000fce0003fe0100 */
.L_x_963:
[----:B------:R-:W0:Y:S01]  /*1240*/  @P3 LDC R6, c[0x0][0x44c] ;  /* 0x00011300ff063b82 */ /* 0x000e220000000800 */
[----:B------:R-:W-:Y:S01]  /*1250*/  VIADD R2, R0, 0x5f ;  /* 0x0000005f00027836 */ /* 0x000fe20000000000 */
[----:B------:R-:W-:Y:S01]  /*1260*/  ULDC UR4, c[0x0][0x9dc] ;  /* 0x0002770000047ab9 */ /* 0x000fe20000000800 */
[----:B------:R-:W-:Y:S02]  /*1270*/  IMAD R0, R73, R8, 0x5f ;  /* 0x0000005f49007424 */ /* 0x000fe400078e0208 */
[----:B------:R-:W-:-:S03]  /*1280*/  IMAD.HI R2, R2, 0x2aaaaaab, RZ ;  /* 0x2aaaaaab02027827 */ /* 0x000fc600078e02ff */
[----:B------:R-:W1:Y:S01]  /*1290*/  @P3 LDC R7, c[0x0][0x450] ;  /* 0x00011400ff073b82 */ /* 0x000e620000000800 */
[----:B------:R-:W-:Y:S01]  /*12a0*/  IMAD.HI R0, R0, 0x2aaaaaab, RZ ;  /* 0x2aaaaaab00007827 */ /* 0x000fe200078e02ff */
[----:B------:R-:W-:-:S03]  /*12b0*/  SHF.R.U32.HI R5, RZ, 0x1f, R2 ;  /* 0x0000001fff057819 */ /* 0x000fc60000011602 */
[----:B------:R-:W-:Y:S01]  /*12c0*/  IMAD.MOV.U32 R4, RZ, RZ, R17 ;  /* 0x000000ffff047224 */ /* 0x000fe200078e0011 */
[----:B------:R-:W-:Y:S01]  /*12d0*/  SHF.R.U32.HI R3, RZ, 0x1f, R0 ;  /* 0x0000001fff037819 */ /* 0x000fe20000011600 */
[----:B------:R-:W-:Y:S01]  /*12e0*/  IMAD R73, R73, R8, -R10 ;  /* 0x0000000849497224 */ /* 0x000fe200078e0a0a */
[----:B------:R-:W-:Y:S02]  /*12f0*/  LEA.HI.SX32 R72, R2, R5, 0x1c ;  /* 0x0000000502487211 */ /* 0x000fe400078fe2ff */
[----:B------:R-:W-:-:S04]  /*1300*/  LEA.HI.SX32 R3, R0, R3, 0x1c ;  /* 0x0000000300037211 */ /* 0x000fc800078fe2ff */
[----:B------:R-:W-:Y:S01]  /*1310*/  VIMNMX R72, R3, R72, PT ;  /* 0x0000004803487248 */ /* 0x000fe20003fe0100 */
[----:B0-----:R-:W-:-:S05]  /*1320*/  @P3 IMAD.HI.U32 R6, R17, R6, RZ ;  /* 0x0000000611063227 */ /* 0x001fca00078e00ff */
[----:B-1----:R-:W-:-:S05]  /*1330*/  @P3 SHF.R.U32.HI R4, RZ, R7, R6 ;  /* 0x00000007ff043219 */ /* 0x002fca0000011606 */
[----:B------:R-:W-:-:S04]  /*1340*/  IMAD.IADD R0, R73, 0x1, R4 ;  /* 0x0000000149007824 */ /* 0x000fc800078e0204 */
[----:B------:R-:W-:Y:S01]  /*1350*/  VIADD R2, R0, -UR4 ;  /* 0x8000000400027c36 */ /* 0x000fe20008000000 */
[----:B------:R-:W-:Y:S06]  /*1360*/  @!P2 BRA `(.L_x_966) ;  /* 0x00000000003ca947 */ /* 0x000fec0003800000 */
[----:B------:R-:W-:-:S13]  /*1370*/  ISETP.GT.AND P0, PT, R0, -0x1, PT ;  /* 0xffffffff0000780c */ /* 0x000fda0003f04270 */
[----:B------:R-:W-:Y:S05]  /*1380*/  @P0 BRA `(.L_x_967) ;  /* 0x00000000001c0947 */ /* 0x000fea0003800000 */
[----:B------:R-:W-:Y:S02]  /*1390*/  ISETP.NE.AND P0, PT, R13, 0x1, PT ;  /* 0x000000010d00780c */ /* 0x000fe40003f05270 */
[----:B------:R-:W-:-:S11]  /*13a0*/  LOP3.LUT R3, RZ, R0, RZ, 0x33, !PT ;  /* 0x00000000ff037212 */ /* 0x000fd600078e33ff */
[----:B------:R-:W0:Y:S02]  /*13b0*/  @P0 LDC.64 R4, c[0x0][0x9e8] ;  /* 0x00027a00ff040b82 */ /* 0x000e240000000a00 */
[----:B0-----:R-:W-:-:S05]  /*13c0*/  @P0 IMAD.HI.U32 R0, R3, R4, RZ ;  /* 0x0000000403000227 */ /* 0x001fca00078e00ff */
[----:B------:R-:W-:-:S04]  /*13d0*/  @P0 SHF.R.U32.HI R3, RZ, R5, R0 ;  /* 0x00000005ff030219 */ /* 0x000fc80000011600 */
[----:B------:R-:W-:Y:S01]  /*13e0*/  LOP3.LUT R0, RZ, R3, RZ, 0x33, !PT ;  /* 0x00000003ff007212 */ /* 0x000fe200078e33ff */
[----:B------:R-:W-:Y:S06]  /*13f0*/  BRA `(.L_x_968) ;  /* 0x0000000000107947 */ /* 0x000fec0003800000 */
.L_x_967:
[----:B------:R-:W-:-:S13]  /*1400*/  ISETP.NE.AND P0, PT, R13, 0x1, PT ;  /* 0x000000010d00780c */ /* 0x000fda0003f05270 */
[----:B------:R-:W0:Y:S02]  /*1410*/  @P0 LDC.64 R4, c[0x0][0x9e8] ;  /* 0x00027a00ff040b82 */ /* 0x000e240000000a00 */
[----:B0-----:R-:W-:-:S05]  /*1420*/  @P0 IMAD.HI.U32 R4, R0, R4, RZ ;  /* 0x0000000400040227 */ /* 0x001fca00078e00ff */
[----:B------:R-:W-:-:S07]  /*1430*/  @P0 SHF.R.U32.HI R0, RZ, R5, R4 ;  /* 0x00000005ff000219 */ /* 0x000fce0000011604 */
.L_x_968:
[----:B------:R-:W-:-:S05]  /*1440*/  IMAD R3, R0, R13, RZ ;  /* 0x0000000d00037224 */ /* 0x000fca00078e02ff */
[----:B------:R-:W-:-:S07]  /*1450*/  VIMNMX R2, R2, R3, !PT ;  /* 0x0000000302027248 */ /* 0x000fce0007fe0100 */
.L_x_966:
[----:B------:R-:W-:Y:S01]  /*1460*/  IMAD.HI R2, R2, 0x2aaaaaab, RZ ;  /* 0x2aaaaaab02027827 */ /* 0x000fe200078e02ff */
[----:B------:R-:W-:Y:S02]  /*1470*/  PLOP3.LUT P0, PT, PT, PT, PT, 0x80, 0x0 ;  /* 0x000000000000781c */ /* 0x000fe40003f0f070 */
[----:B------:R-:W-:Y:S02]  /*1480*/  CS2R R88, SRZ ;  /* 0x0000000000587805 */ /* 0x000fe4000001ff00 */
[----:B------:R-:W-:Y:S01]  /*1490*/  CS2R R86, SRZ ;  /* 0x0000000000567805 */ /* 0x000fe2000001ff00 */
[----:B------:R-:W-:Y:S01]  /*14a0*/  IMAD.MOV.U32 R0, RZ, RZ, RZ ;  /* 0x000000ffff007224 */ /* 0x000fe200078e00ff */
[----:B------:R-:W-:Y:S02]  /*14b0*/  SHF.R.U32.HI R3, RZ, 0x1f, R2 ;  /* 0x0000001fff037819 */ /* 0x000fe40000011602 */
[----:B------:R-:W-:Y:S02]  /*14c0*/  CS2R R84, SRZ ;  /* 0x0000000000547805 */ /* 0x000fe4000001ff00 */
[----:B------:R-:W-:-:S02]  /*14d0*/  CS2R R82, SRZ ;  /* 0x0000000000527805 */ /* 0x000fc4000001ff00 */
[----:B------:R-:W-:Y:S02]  /*14e0*/  CS2R R80, SRZ ;  /* 0x0000000000507805 */ /* 0x000fe4000001ff00 */
[----:B------:R-:W-:Y:S01]  /*14f0*/  LEA.HI.SX32 R3, R2, R3, 0x1c ;  /* 0x0000000302037211 */ /* 0x000fe200078fe2ff */
[----:B------:R-:W-:Y:S01]  /*1500*/  IMAD.MOV.U32 R54, RZ, RZ, RZ ;  /* 0x000000ffff367224 */ /* 0x000fe200078e00ff */
[----:B------:R-:W-:Y:S02]  /*1510*/  CS2R R50, SRZ ;  /* 0x0000000000327805 */ /* 0x000fe4000001ff00 */
[----:B------:R-:W-:Y:S02]  /*1520*/  CS2R R76, SRZ ;  /* 0x00000000004c7805 */ /* 0x000fe4000001ff00 */
[----:B------:R-:W-:Y:S02]  /*1530*/  VIMNMX R23, RZ, R3, !PT ;  /* 0x00000003ff177248 */ /* 0x000fe40007fe0100 */
[----:B------:R-:W-:-:S02]  /*1540*/  CS2R R74, SRZ ;  /* 0x00000000004a7805 */ /* 0x000fc4000001ff00 */
[----:B------:R-:W-:Y:S02]  /*1550*/  CS2R R40, SRZ ;  /* 0x0000000000287805 */ /* 0x000fe4000001ff00 */
[----:B------:R-:W-:Y:S02]  /*1560*/  CS2R R48, SRZ ;  /* 0x0000000000307805 */ /* 0x000fe4000001ff00 */
[----:B------:R-:W-:Y:S02]  /*1570*/  ISETP.GT.AND P1, PT, R72, R23, PT ;  /* 0x000000174800720c */ /* 0x000fe40003f24270 */
[----:B------:R-:W-:Y:S02]  /*1580*/  CS2R R70, SRZ ;  /* 0x0000000000467805 */ /* 0x000fe4000001ff00 */
[----:B------:R-:W-:Y:S02]  /*1590*/  CS2R R68, SRZ ;  /* 0x0000000000447805 */ /* 0x000fe4000001ff00 */
[----:B------:R-:W-:-:S02]  /*15a0*/  CS2R R66, SRZ ;  /* 0x0000000000427805 */ /* 0x000fc4000001ff00 */
[----:B------:R-:W-:Y:S02]  /*15b0*/  CS2R R64, SRZ ;  /* 0x0000000000407805 */ /* 0x000fe4000001ff00 */
[----:B------:R-:W-:Y:S02]  /*15c0*/  CS2R R62, SRZ ;  /* 0x00000000003e7805 */ /* 0x000fe4000001ff00 */
[----:B------:R-:W-:Y:S01]  /*15d0*/  CS2R R60, SRZ ;  /* 0x00000000003c7805 */ /* 0x000fe2000001ff00 */
[----:B------:R-:W-:Y:S01]  /*15e0*/  IMAD.MOV.U32 R59, RZ, RZ, RZ ;  /* 0x000000ffff3b7224 */ /* 0x000fe200078e00ff */
        /* <DEDUP_REMOVED lines=12> */
[----:B------:R-:W-:Y:S01]  /*16b0*/  IMAD.MOV.U32 R108, RZ, RZ, RZ ;  /* 0x000000ffff6c7224 */ /* 0x000fe200078e00ff */
[----:B------:R-:W-:Y:S02]  /*16c0*/  CS2R R6, SRZ ;  /* 0x0000000000067805 */ /* 0x000fe4000001ff00 */
[----:B------:R-:W-:Y:S01]  /*16d0*/  CS2R R26, SRZ ;  /* 0x00000000001a7805 */ /* 0x000fe2000001ff00 */
[----:B------:R-:W-:Y:S02]  /*16e0*/  IMAD.MOV.U32 R29, RZ, RZ, RZ ;  /* 0x000000ffff1d7224 */ /* 0x000fe400078e00ff */
        /* <DEDUP_REMOVED lines=34> */
.L_x_970:
[----:B------:R-:W-:Y:S01]  /*1910*/  LEA.HI R0, R166, R166, RZ, 0x1 ;  /* 0x000000a6a6007211 */ /* 0x000fe200078f08ff */
[----:B------:R-:W-:-:S03]  /*1920*/  IMAD.U32 R2, RZ, RZ, UR61 ;  /* 0x0000003dff027e24 */ /* 0x000fc6000f8e00ff */
[----:B------:R-:W-:Y:S02]  /*1930*/  LOP3.LUT R3, R0, 0xfffffffe, RZ, 0xc0, !PT ;  /* 0xfffffffe00037812 */ /* 0x000fe400078ec0ff */
[----:B------:R-:W-:-:S03]  /*1940*/  ISETP.NE.AND P0, PT, R2, 0x3, PT ;  /* 0x000000030200780c */ /* 0x000fc60003f05270 */
[----:B------:R-:W-:-:S05]  /*1950*/  IMAD.IADD R0, R166, 0x1, -R3 ;  /* 0x00000001a6007824 */ /* 0x000fca00078e0a03 */
[----:B------:R-:W-:-:S04]  /*1960*/  SHF.L.U32 R0, R0, 0x1f, RZ ;  /* 0x0000001f00007819 */ /* 0x000fc800000006ff */
[----:B------:R-:W0:Y:S02]  /*1970*/  SYNCS.PHASECHK.TRANS64.TRYWAIT P1, [UR40+0x2a800], R0 ;  /* 0x02a80000ff0075a7 */ /* 0x000e240008020168 */
[----:B0-----:R-:W-:Y:S05]  /*1980*/  @!P1 BRA `(.L_x_971) ;  /* 0x0000012c00109947 */ /* 0x001fea0003800000 */
.L_x_1135:
[----:B------:R-:W-:Y:S05]  /*1990*/  @!P0 BRA `(.L_x_972) ;  /* 0x0000000000048947 */ /* 0x000fea0003800000 */
[----:B------:R-:W-:Y:S01]  /*19a0*/  BPT.TRAP 0x1 ;  /* 0x000000040000795c */ /* 0x000fe20000300000 */
.L_x_972:
[----:B------:R-:W-:Y:S02]  /*19b0*/  IMAD.U32 R15, RZ, RZ, UR38 ;  /* 0x00000026ff0f7e24 */ /* 0x000fe4000f8e00ff */
[----:B0-----:R-:W-:-:S03]  /*19c0*/  IMAD.U32 R0, RZ, RZ, UR39 ;  /* 0x00000027ff007e24 */ /* 0x001fc6000f8e00ff */
[----:B------:R-:W-:Y:S02]  /*19d0*/  LEA R15, R15, UR40, 0x3 ;  /* 0x000000280f0f7c11 */ /* 0x000fe4000f8e18ff */
[----:B------:R-:W-:-:S04]  /*19e0*/  SHF.L.U32 R0, R0, 0x1f, RZ ;  /* 0x0000001f00007819 */ /* 0x000fc800000006ff */
[----:B------:R0:W1:Y:S01]  /*19f0*/  SYNCS.PHASECHK.TRANS64.TRYWAIT P1, [R15+URZ+0x2a830], R0 ;  /* 0x02a830000f0075a7 */ /* 0x000062000802017f */
[----:B------:R-:W-:Y:S05]  /*1a00*/  @!P0 BRA `(.L_x_973) ;  /* 0x0000000000048947 */ /* 0x000fea0003800000 */
[----:B------:R-:W-:Y:S01]  /*1a10*/  BPT.TRAP 0x1 ;  /* 0x000000040000795c */ /* 0x000fe20000300000 */
.L_x_973:
[----:B-1----:R-:W-:Y:S05]  /*1a20*/  @P1 BRA `(.L_x_974) ;  /* 0x0000000000081947 */ /* 0x002fea0003800000 */
[----:B------:R-:W1:Y:S02]  /*1a30*/  SYNCS.PHASECHK.TRANS64.TRYWAIT P1, [R15+URZ+0x2a830], R0 ;  /* 0x02a830000f0075a7 */ /* 0x000e64000802017f */
[----:B-1----:R-:W-:Y:S05]  /*1a40*/  @!P1 BRA `(.L_x_975) ;  /* 0x0000012800f89947 */ /* 0x002fea0003800000 */
.L_x_974:
        /* <DEDUP_REMOVED lines=30> */
[----:B------:R-:W-:Y:S01]  /*1c30*/  IMAD.U32 R5, RZ, RZ, UR9 ;  /* 0x00000009ff057e24 */ /* 0x000fe2000f8e00ff */
        /* <DEDUP_REMOVED lines=28> */
[----:B------:R-:W-:Y:S02]  /*1e00*/  WARPGROUP.DEPBAR.LE gsb0, 0x0 ;  /* 0x00008000000079c5 */ /* 0x000fe40000010000 */
        /* <DEDUP_REMOVED lines=39> */
.L_x_976:
[----:B------:R-:W-:Y:S01]  /*2080*/  ISETP.NE.AND P2, PT, R168, 0x1, PT ;  /* 0x00000001a800780c */ /* 0x000fe20003f45270 */
[----:B------:R-:W-:Y:S01]  /*2090*/  ULDC UR5, c[0x0][0x9d8] ;  /* 0x0002760000057ab9 */ /* 0x000fe20000000800 */
[----:B------:R-:W-:Y:S01]  /*20a0*/  R2UR UR4, R15 ;  /* 0x000000000f0472ca */ /* 0x000fe200000e0000 */
[----:B------:R-:W-:Y:S01]  /*20b0*/  FMUL.FTZ R3, R27, UR5 ;  /* 0x000000051b037c20 */ /* 0x000fe20008410000 */
[----:B01----:R-:W-:Y:S01]  /*20c0*/  FMUL.FTZ R0, R26, UR5 ;  /* 0x000000051a007c20 */ /* 0x003fe20008410000 */
[----:B------:R-:W-:Y:S02]  /*20d0*/  IMAD.IADD R26, R22, 0x1, R17 ;  /* 0x00000001161a7824 */ /* 0x000fe400078e0211 */
[----:B------:R-:W-:Y:S01]  /*20e0*/  FMUL.FTZ R9, R30, UR5 ;  /* 0x000000051e097c20 */ /* 0x000fe20008410000 */
[----:B------:R-:W-:Y:S01]  /*20f0*/  FMUL.FTZ R25, R25, UR5 ;  /* 0x0000000519197c20 */ /* 0x000fe20008410000 */
[----:B------:R-:W-:Y:S01]  /*2100*/  FMUL.FTZ R28, R28, UR5 ;  /* 0x000000051c1c7c20 */ /* 0x000fe20008410000 */
[----:B------:R-:W-:Y:S01]  /*2110*/  FMUL.FTZ R13, R24, UR5 ;  /* 0x00000005180d7c20 */ /* 0x000fe20008410000 */
[----:B------:R-:W-:Y:S01]  /*2120*/  FMUL.FTZ R11, R31, UR5 ;  /* 0x000000051f0b7c20 */ /* 0x000fe20008410000 */
[----:B------:R0:W1:Y:S01]  /*2130*/  MUFU.TANH R74, R25 ;  /* 0x00000019004a7308 */ /* 0x0000620000002400 */
[----:B------:R-:W-:Y:S01]  /*2140*/  FMUL.FTZ R32, R32, UR5 ;  /* 0x0000000520207c20 */ /* 0x000fe20008410000 */
[----:B------:R-:W2:Y:S01]  /*2150*/  @P2 LDC R21, c[0x0][0x44c] ;  /* 0x00011300ff152b82 */ /* 0x000ea20000000800 */
[----:B------:R-:W-:Y:S01]  /*2160*/  FMUL.FTZ R33, R33, UR5 ;  /* 0x0000000521217c20 */ /* 0x000fe20008410000 */
[----:B------:R-:W-:Y:S01]  /*2170*/  UIADD3 UR4, UR4, 0x2a840, URZ ;  /* 0x0002a84004047890 */ /* 0x000fe2000fffe03f */
[----:B------:R-:W-:Y:S01]  /*2180*/  FMUL.FTZ R14, R34, UR5 ;  /* 0x00000005220e7c20 */ /* 0x000fe20008410000 */
[----:B------:R-:W-:Y:S01]  /*2190*/  FMUL.FTZ R20, R35, UR5 ;  /* 0x0000000523147c20 */ /* 0x000fe20008410000 */
[----:B------:R-:W-:Y:S01]  /*21a0*/  FMUL.FTZ R36, R36, UR5 ;  /* 0x0000000524247c20 */ /* 0x000fe20008410000 */
[----:B------:R-:W-:Y:S01]  /*21b0*/  UPRMT UR4, UR60, 0x654, UR4 ;  /* 0x000006543c047896 */ /* 0x000fe20008000004 */
[----:B------:R-:W-:Y:S01]  /*21c0*/  FMUL.FTZ R37, R37, UR5 ;  /* 0x0000000525257c20 */ /* 0x000fe20008410000 */
[----:B------:R-:W3:Y:S01]  /*21d0*/  @P2 LDC R27, c[0x0][0x450] ;  /* 0x00011400ff1b2b82 */ /* 0x000ee20000000800 */
[----:B------:R-:W-:Y:S01]  /*21e0*/  FMUL.FTZ R24, R38, UR5 ;  /* 0x0000000526187c20 */ /* 0x000fe20008410000 */
[----:B0-----:R-:W-:Y:S01]  /*21f0*/  FMUL.FTZ R25, R39, UR5 ;  /* 0x0000000527197c20 */ /* 0x001fe20008410000 */
[----:B------:R-:W-:Y:S01]  /*2200*/  FMUL.FTZ R40, R40, UR5 ;  /* 0x0000000528287c20 */ /* 0x000fe20008410000 */
        /* <DEDUP_REMOVED lines=12> */
[----:B--2---:R-:W-:-:S04]  /*22d0*/  @P2 IMAD.HI.U32 R10, R26, R21, RZ ;  /* 0x000000151a0a2227 */ /* 0x004fc800078e00ff */
[----:B------:R-:W-:Y:S01]  /*22e0*/  FMUL.FTZ R56, R56, UR5 ;  /* 0x0000000538387c20 */ /* 0x000fe20008410000 */
[----:B------:R-:W0:Y:S01]  /*22f0*/  LDC R21, c[0x0][0x288] ;  /* 0x0000a200ff157b82 */ /* 0x000e220000000800 */
[----:B------:R-:W-:Y:S01]  /*2300*/  FMUL.FTZ R58, R58, UR5 ;  /* 0x000000053a3a7c20 */ /* 0x000fe20008410000 */
[----:B------:R-:W-:Y:S01]  /*2310*/  FMUL.FTZ R60, R60, UR5 ;  /* 0x000000053c3c7c20 */ /* 0x000fe20008410000 */
[----:B------:R-:W-:Y:S01]  /*2320*/  FMUL.FTZ R62, R62, UR5 ;  /* 0x000000053e3e7c20 */ /* 0x000fe20008410000 */
[----:B------:R-:W-:Y:S01]  /*2330*/  FMUL.FTZ R64, R64, UR5 ;  /* 0x0000000540407c20 */ /* 0x000fe20008410000 */
[----:B------:R-:W-:Y:S01]  /*2340*/  FMUL.FTZ R65, R65, UR5 ;  /* 0x0000000541417c20 */ /* 0x000fe20008410000 */
[----:B---3--:R-:W-:Y:S01]  /*2350*/  @P2 SHF.R.U32.HI R26, RZ, R27, R10 ;  /* 0x0000001bff1a2219 */ /* 0x008fe2000001160a */
[----:B------:R-:W-:Y:S02]  /*2360*/  IMAD.MOV.U32 R27, RZ, RZ, -0x60 ;  /* 0xffffffa0ff1b7424 */ /* 0x000fe400078e00ff */
[----:B------:R-:W-:Y:S01]  /*2370*/  FMUL.FTZ R8, R66, UR5 ;  /* 0x0000000542087c20 */ /* 0x000fe20008410000 */
[----:B------:R-:W-:Y:S01]  /*2380*/  FMUL.FTZ R2, R67, UR5 ;  /* 0x0000000543027c20 */ /* 0x000fe20008410000 */
[----:B------:R-:W-:Y:S01]  /*2390*/  FMUL.FTZ R68, R68, UR5 ;  /* 0x0000000544447c20 */ /* 0x000fe20008410000 */
[----:B------:R-:W2:Y:S01]  /*23a0*/  SHFL.IDX PT, R30, R26, RZ, 0x1c1f ;  /* 0x001c1fff1a1e7589 */ /* 0x000ea200000e0000 */
[----:B------:R-:W-:-:S02]  /*23b0*/  IMAD R27, R72, R27, 0x61 ;  /* 0x00000061481b7424 */ /* 0x000fc400078e021b */
[----:B------:R-:W-:Y:S01]  /*23c0*/  FMUL.FTZ R12, R70, UR5 ;  /* 0x00000005460c7c20 */ /* 0x000fe20008410000 */
[----:B------:R-:W-:Y:S01]  /*23d0*/  FMUL.FTZ R10, R71, UR5 ;  /* 0x00000005470a7c20 */ /* 0x000fe20008410000 */
[----:B------:R3:W4:Y:S01]  /*23e0*/  MUFU.TANH R75, R28 ;  /* 0x0000001c004b7308 */ /* 0x0007220000002400 */
[----:B------:R-:W-:Y:S01]  /*23f0*/  FMUL.FTZ R47, R47, UR5 ;  /* 0x000000052f2f7c20 */ /* 0x000fe20008410000 */
[----:B------:R-:W-:Y:S01]  /*2400*/  FMUL.FTZ R51, R51, UR5 ;  /* 0x0000000533337c20 */ /* 0x000fe20008410000 */
[----:B------:R-:W-:Y:S01]  /*2410*/  FMUL.FTZ R57, R57, UR5 ;  /* 0x0000000539397c20 */ /* 0x000fe20008410000 */
[----:B------:R-:W-:Y:S01]  /*2420*/  FMUL.FTZ R63, R63, UR5 ;  /* 0x000000053f3f7c20 */ /* 0x000fe20008410000 */
[----:B------:R-:W-:Y:S01]  /*2430*/  FMUL.FTZ R69, R69, UR5 ;  /* 0x0000000545457c20 */ /* 0x000fe20008410000 */
[----:B------:R-:W-:Y:S01]  /*2440*/  LOP3.LUT P1, RZ, R19, 0x80000, RZ, 0xc0, !PT ;  /* 0x0008000013ff7812 */ /* 0x000fe2000782c0ff */
[----:B------:R-:W-:Y:S01]  /*2450*/  FMUL.FTZ R29, R29, UR5 ;  /* 0x000000051d1d7c20 */ /* 0x000fe20008410000 */
[----:B------:R-:W-:Y:S01]  /*2460*/  IMAD R15, R72, -0x60, R16 ;  /* 0xffffffa0480f7824 */ /* 0x000fe200078e0210 */
[----:B------:R-:W0:Y:S01]  /*2470*/  MUFU.TANH R13, R13 ;  /* 0x0000000d000d7308 */ /* 0x000e220000002400 */
[----:B---3--:R-:W-:Y:S01]  /*2480*/  IMAD R28, R18, -0x2, R27 ;  /* 0xfffffffe121c7824 */ /* 0x008fe200078e021b */
[----:B------:R-:W-:Y:S01]  /*2490*/  ULDC UR50, c[0x0][0x9dc] ;  /* 0x0002770000327ab9 */ /* 0x000fe20000000800 */
[----:B------:R-:W-:Y:S01]  /*24a0*/  SYNCS.ARRIVE.TRANS64.RED.A1T0 RZ, [UR4], RZ ;  /* 0x000000ffffff79a7 */ /* 0x000fe20008100404 */
[----:B------:R-:W-:Y:S01]  /*24b0*/  FMUL.FTZ R55, R55, UR5 ;  /* 0x0000000537377c20 */ /* 0x000fe20008410000 */
[----:B------:R-:W-:Y:S01]  /*24c0*/  ULOP3.LUT UR4, URZ, UR50, URZ, 0x33, !UPT ;  /* 0x000000323f047292 */ /* 0x000fe2000f8e333f */
[----:B------:R-:W-:Y:S01]  /*24d0*/  FMUL.FTZ R59, R59, UR5 ;  /* 0x000000053b3b7c20 */ /* 0x000fe20008410000 */
[----:B------:R-:W-:Y:S01]  /*24e0*/  VIADD R15, R15, 0x60 ;  /* 0x000000600f0f7836 */ /* 0x000fe20000000000 */
[----:B------:R-:W3:Y:S01]  /*24f0*/  MUFU.TANH R0, R0 ;  /* 0x0000000000007308 */ /* 0x000ee20000002400 */
[----:B------:R-:W-:Y:S01]  /*2500*/  FMUL.FTZ R61, R61, UR5 ;  /* 0x000000053d3d7c20 */ /* 0x000fe20008410000 */
[----:B------:R-:W-:Y:S01]  /*2510*/  ULDC UR5, c[0x0][0x9e0] ;  /* 0x0002780000057ab9 */ /* 0x000fe20000000800 */
[----:B------:R-:W-:-:S05]  /*2520*/  VIADD R70, R28, 0xffffffff ;  /* 0xffffffff1c467836 */ /* 0x000fca0000000000 */
[----:B------:R-:W0:Y:S08]  /*2530*/  MUFU.TANH R3, R3 ;  /* 0x0000000300037308 */ /* 0x000e300000002400 */
        /* <DEDUP_REMOVED lines=39> */
[----:B------:R0:W1:Y:S08]  /*27b0*/  MUFU.TANH R76, R29 ;  /* 0x0000001d004c7308 */ /* 0x0000700000002400 */
[----:B------:R5:W1:Y:S01]  /*27c0*/  MUFU.TANH R38, R55 ;  /* 0x0000003700267308 */ /* 0x000a620000002400 */
[----:B0-----:R-:W-:-:S05]  /*27d0*/  IADD3 R29, R28, -R21, R16 ;  /* 0x800000151c1d7210 */ /* 0x001fca0007ffe010 */
[----:B------:R-:W-:Y:S02]  /*27e0*/  VIADD R66, R29, UR5 ;  /* 0x000000051d427c36 */ /* 0x000fe40008000000 */
[----:B------:R0:W1:Y:S01]  /*27f0*/  MUFU.TANH R78, R59 ;  /* 0x0000003b004e7308 */ /* 0x0000620000002400 */
[----:B-----5:R-:W-:-:S07]  /*2800*/  IMAD R55, R18, -0x2, R15 ;  /* 0xfffffffe12377824 */ /* 0x020fce00078e020f */
[----:B------:R5:W1:Y:S01]  /*2810*/  MUFU.TANH R35, R61 ;  /* 0x0000003d00237308 */ /* 0x000a620000002400 */
[----:B0-----:R-:W-:-:S04]  /*2820*/  VIADD R59, R29, UR4 ;  /* 0x000000041d3b7c36 */ /* 0x001fc80008000000 */
[----:B--2---:R-:W-:Y:S02]  /*2830*/  IMAD.IADD R28, R59, 0x1, R30 ;  /* 0x000000013b1c7824 */ /* 0x004fe400078e021e */
[----:B-----5:R-:W-:Y:S01]  /*2840*/  VIADD R61, R27, 0xffffffff ;  /* 0xffffffff1b3d7836 */ /* 0x020fe20000000000 */
[----:B------:R-:W-:Y:S01]  /*2850*/  VIADDMNMX R27, R30, R66, R55, PT ;  /* 0x000000421e1b7246 */ /* 0x000fe20003800137 */
[----:B---34-:R-:W-:Y:S06]  /*2860*/  @!P1 BRA `(.L_x_977) ;  /* 0x00000000005c9947 */ /* 0x018fec0003800000 */
[----:B------:R-:W-:Y:S01]  /*2870*/  IADD3 R15, R16, -R21, R30 ;  /* 0x80000015100f7210 */ /* 0x000fe20007ffe01e */
[----:B------:R-:W-:Y:S03]  /*2880*/  BSSY B0, `(.L_x_978) ;  /* 0x0000012000007945 */ /* 0x000fe60003800000 */
[----:B------:R-:W-:-:S13]  /*2890*/  ISETP.GT.AND P1, PT, R15, -0x1, PT ;  /* 0xffffffff0f00780c */ /* 0x000fda0003f24270 */
[----:B------:R-:W-:Y:S05]  /*28a0*/  @P1 BRA `(.L_x_979) ;  /* 0x0000000000241947 */ /* 0x000fea0003800000 */
[----:B------:R-:W-:Y:S01]  /*28b0*/  ULDC UR4, c[0x0][0x9e4] ;  /* 0x0002790000047ab9 */ /* 0x000fe20000000800 */
[----:B------:R-:W-:Y:S01]  /*28c0*/  LOP3.LUT R15, RZ, R15, RZ, 0x33, !PT ;  /* 0x0000000fff0f7212 */ /* 0x000fe200078e33ff */
[----:B------:R-:W-:-:S05]  /*28d0*/  IMAD.U32 R80, RZ, RZ, UR4 ;  /* 0x00000004ff507e24 */ /* 0x000fca000f8e00ff */
[----:B------:R-:W-:-:S13]  /*28e0*/  ISETP.NE.AND P1, PT, R80, 0x1, PT ;  /* 0x000000015000780c */ /* 0x000fda0003f25270 */
[----:B------:R-:W0:Y:S02]  /*28f0*/  @P1 LDC.64 R84, c[0x0][0x9e8] ;  /* 0x00027a00ff541b82 */ /* 0x000e240000000a00 */
[----:B0-----:R-:W-:-:S05]  /*2900*/  @P1 IMAD.HI.U32 R30, R15, R84, RZ ;  /* 0x000000540f1e1227 */ /* 0x001fca00078e00ff */
[----:B------:R-:W-:-:S04]  /*2910*/  @P1 SHF.R.U32.HI R15, RZ, R85, R30 ;  /* 0x00000055ff0f1219 */ /* 0x000fc8000001161e */
[----:B------:R-:W-:Y:S01]  /*2920*/  LOP3.LUT R15, RZ, R15, RZ, 0x33, !PT ;  /* 0x0000000fff0f7212 */ /* 0x000fe200078e33ff */
[----:B------:R-:W-:Y:S06]  /*2930*/  BRA `(.L_x_980) ;  /* 0x0000000000187947 */ /* 0x000fec0003800000 */
.L_x_979:
[----:B------:R-:W-:Y:S02]  /*2940*/  ULDC UR4, c[0x0][0x9e4] ;  /* 0x0002790000047ab9 */ /* 0x000fe40000000800 */
[----:B------:R-:W-:-:S05]  /*2950*/  IMAD.U32 R80, RZ, RZ, UR4 ;  /* 0x00000004ff507e24 */ /* 0x000fca000f8e00ff */
[----:B------:R-:W-:-:S13]  /*2960*/  ISETP.NE.AND P1, PT, R80, 0x1, PT ;  /* 0x000000015000780c */ /* 0x000fda0003f25270 */
[----:B------:R-:W0:Y:S02]  /*2970*/  @P1 LDC.64 R84, c[0x0][0x9e8] ;  /* 0x00027a00ff541b82 */ /* 0x000e240000000a00 */
[----:B0-----:R-:W-:-:S05]  /*2980*/  @P1 IMAD.HI.U32 R30, R15, R84, RZ ;  /* 0x000000540f1e1227 */ /* 0x001fca00078e00ff */
[----:B------:R-:W-:-:S07]  /*2990*/  @P1 SHF.R.U32.HI R15, RZ, R85, R30 ;  /* 0x00000055ff0f1219 */ /* 0x000fce000001161e */
.L_x_980:
[----:B------:R-:W-:Y:S05]  /*29a0*/  BSYNC B0 ;  /* 0x0000000000007941 */ /* 0x000fea0003800000 */
.L_x_978:
[----:B------:R-:W-:-:S05]  /*29b0*/  IMAD R15, R15, R80, R70 ;  /* 0x000000500f0f7224 */ /* 0x000fca00078e0246 */
[----:B------:R-:W-:Y:S02]  /*29c0*/  VIADDMNMX R27, R15, R80, R27, PT ;  /* 0x000000500f1b7246 */ /* 0x000fe4000380011b */
[----:B------:R-:W-:-:S07]  /*29d0*/  VIMNMX R28, R28, R15, !PT ;  /* 0x0000000f1c1c7248 */ /* 0x000fce0007fe0100 */
.L_x_977:
[C---:B------:R-:W-:Y:S01]  /*29e0*/  ISETP.GE.AND P6, PT, R61.reuse, 0x9, PT ;  /* 0x000000093d00780c */ /* 0x040fe20003fc6270 */
[----:B------:R-:W0:Y:S01]  /*29f0*/  SHFL.IDX PT, R26, R26, 0x1, 0x1c1f ;  /* 0x003c1f001a1a7f89 */ /* 0x000e2200000e0000 */
[----:B------:R-:W-:Y:S02]  /*2a00*/  ISETP.GE.AND P1, PT, R61, 0x2, PT ;  /* 0x000000023d00780c */ /* 0x000fe40003f26270 */
[C---:B------:R-:W-:Y:S02]  /*2a10*/  ISETP.GT.AND P2, PT, R28.reuse, 0x8, !P6 ;  /* 0x000000081c00780c */ /* 0x040fe40007744270 */
[----:B------:R-:W-:Y:S02]  /*2a20*/  ISETP.GT.AND P3, PT, R28, 0x1, !P1 ;  /* 0x000000011c00780c */ /* 0x000fe40004f64270 */
[----:B------:R-:W-:Y:S02]  /*2a30*/  ISETP.LT.OR P2, PT, R27, 0x9, P2 ;  /* 0x000000091b00780c */ /* 0x000fe40001741670 */
[----:B------:R-:W-:-:S02]  /*2a40*/  ISETP.GE.AND P4, PT, R61, 0xa, PT ;  /* 0x0000000a3d00780c */ /* 0x000fc40003f86270 */
[----:B------:R-:W-:Y:S02]  /*2a50*/  FSEL R89, R75, -INF , !P2 ;  /* 0xff8000004b597808 */ /* 0x000fe40005000000 */
[C---:B------:R-:W-:Y:S02]  /*2a60*/  ISETP.LT.OR P3, PT, R27.reuse, 0x2, P3 ;  /* 0x000000021b00780c */ /* 0x040fe40001f61670 */
[----:B------:R-:W-:Y:S02]  /*2a70*/  ISETP.GT.AND P2, PT, R28, 0x9, !P4 ;  /* 0x000000091c00780c */ /* 0x000fe40006744270 */
[----:B-1----:R-:W-:Y:S02]  /*2a80*/  FSEL R87, R74, -INF , !P3 ;  /* 0xff8000004a577808 */ /* 0x002fe40005800000 */
[----:B------:R-:W-:Y:S02]  /*2a90*/  ISETP.LT.OR P2, PT, R27, 0xa, P2 ;  /* 0x0000000a1b00780c */ /* 0x000fe40001741670 */
[----:B------:R-:W-:-:S02]  /*2aa0*/  ISETP.GE.AND P3, PT, R61, 0x11, PT ;  /* 0x000000113d00780c */ /* 0x000fc40003f66270 */
[----:B------:R-:W-:Y:S01]  /*2ab0*/  FSEL R91, R76, -INF , !P2 ;  /* 0xff8000004c5b7808 */ /* 0x000fe20005000000 */
[----:B0-----:R-:W-:Y:S01]  /*2ac0*/  IMAD.IADD R30, R59, 0x1, R26 ;  /* 0x000000013b1e7824 */ /* 0x001fe200078e021a */
[----:B------:R-:W-:Y:S02]  /*2ad0*/  ISETP.GT.AND P2, PT, R28, 0x10, !P3 ;  /* 0x000000101c00780c */ /* 0x000fe40005f44270 */
[----:B------:R-:W-:Y:S02]  /*2ae0*/  P2R R67, PR, RZ, 0x8 ;  /* 0x00000008ff437803 */ /* 0x000fe40000000000 */
[----:B------:R-:W-:Y:S02]  /*2af0*/  ISETP.LT.OR P2, PT, R27, 0x11, P2 ;  /* 0x000000111b00780c */ /* 0x000fe40001741670 */
[----:B------:R-:W-:Y:S02]  /*2b00*/  ISETP.GE.AND P3, PT, R61, 0x12, PT ;  /* 0x000000123d00780c */ /* 0x000fe40003f66270 */
[----:B------:R-:W-:-:S02]  /*2b10*/  FSEL R95, R32, -INF , !P2 ;  /* 0xff800000205f7808 */ /* 0x000fc40005000000 */
[C---:B------:R-:W-:Y:S02]  /*2b20*/  ISETP.GT.AND P2, PT, R28.reuse, 0x11, !P3 ;  /* 0x000000111c00780c */ /* 0x040fe40005f44270 */
[----:B------:R-:W-:Y:S02]  /*2b30*/  P2R R32, PR, RZ, 0x8 ;  /* 0x00000008ff207803 */ /* 0x000fe40000000000 */
[----:B------:R-:W-:Y:S02]  /*2b40*/  ISETP.LT.OR P2, PT, R27, 0x12, P2 ;  /* 0x000000121b00780c */ /* 0x000fe40001741670 */
[----:B------:R-:W-:Y:S02]  /*2b50*/  ISETP.GE.AND P3, PT, R61, 0x19, PT ;  /* 0x000000193d00780c */ /* 0x000fe40003f66270 */
[----:B------:R-:W-:Y:S02]  /*2b60*/  FSEL R97, R33, -INF , !P2 ;  /* 0xff80000021617808 */ /* 0x000fe40005000000 */
[----:B------:R-:W-:-:S02]  /*2b70*/  ISETP.GT.AND P2, PT, R28, 0x18, !P3 ;  /* 0x000000181c00780c */ /* 0x000fc40005f44270 */
[----:B------:R-:W-:Y:S02]  /*2b80*/  P2R R69, PR, RZ, 0x8 ;  /* 0x00000008ff457803 */ /* 0x000fe40000000000 */
[----:B------:R-:W-:Y:S02]  /*2b90*/  ISETP.LT.OR P2, PT, R27, 0x19, P2 ;  /* 0x000000191b00780c */ /* 0x000fe40001741670 */
[----:B------:R-:W-:Y:S02]  /*2ba0*/  ISETP.GE.AND P3, PT, R61, 0x1a, PT ;  /* 0x0000001a3d00780c */ /* 0x000fe40003f66270 */
[----:B------:R-:W-:Y:S02]  /*2bb0*/  FSEL R99, R36, -INF , !P2 ;  /* 0xff80000024637808 */ /* 0x000fe40005000000 */
[----:B------:R-:W-:Y:S02]  /*2bc0*/  ISETP.GT.AND P2, PT, R28, 0x19, !P3 ;  /* 0x000000191c00780c */ /* 0x000fe40005f44270 */
[----:B------:R-:W-:-:S02]  /*2bd0*/  P2R R36, PR, RZ, 0x8 ;  /* 0x00000008ff247803 */ /* 0x000fc40000000000 */
[----:B------:R-:W-:Y:S02]  /*2be0*/  ISETP.LT.OR P2, PT, R27, 0x1a, P2 ;  /* 0x0000001a1b00780c */ /* 0x000fe40001741670 */
[----:B------:R-:W-:Y:S02]  /*2bf0*/  ISETP.GE.AND P3, PT, R61, 0x21, PT ;  /* 0x000000213d00780c */ /* 0x000fe40003f66270 */
[----:B------:R-:W-:Y:S02]  /*2c00*/  FSEL R101, R37, -INF , !P2 ;  /* 0xff80000025657808 */ /* 0x000fe40005000000 */
[----:B------:R-:W-:Y:S02]  /*2c10*/  ISETP.GT.AND P2, PT, R28, 0x20, !P3 ;  /* 0x000000201c00780c */ /* 0x000fe40005f44270 */
[----:B------:R-:W-:Y:S02]  /*2c20*/  P2R R71, PR, RZ, 0x8 ;  /* 0x00000008ff477803 */ /* 0x000fe40000000000 */
[----:B------:R-:W-:-:S02]  /*2c30*/  ISETP.LT.OR P2, PT, R27, 0x21, P2 ;  /* 0x000000211b00780c */ /* 0x000fc40001741670 */
[----:B------:R-:W-:Y:S02]  /*2c40*/  ISETP.GE.AND P3, PT, R61, 0x22, PT ;  /* 0x000000223d00780c */ /* 0x000fe40003f66270 */
[----:B------:R-:W-:Y:S02]  /*2c50*/  FSEL R103, R40, -INF , !P2 ;  /* 0xff80000028677808 */ /* 0x000fe40005000000 */
[----:B------:R-:W-:Y:S02]  /*2c60*/  ISETP.GT.AND P2, PT, R28, 0x21, !P3 ;  /* 0x000000211c00780c */ /* 0x000fe40005f44270 */
[----:B------:R-:W-:Y:S02]  /*2c70*/  P2R R40, PR, RZ, 0x8 ;  /* 0x00000008ff287803 */ /* 0x000fe40000000000 */
[----:B------:R-:W-:Y:S02]  /*2c80*/  ISETP.LT.OR P2, PT, R27, 0x22, P2 ;  /* 0x000000221b00780c */ /* 0x000fe40001741670 */
[----:B------:R-:W-:-:S02]  /*2c90*/  ISETP.GE.AND P3, PT, R61, 0x29, PT ;  /* 0x000000293d00780c */ /* 0x000fc40003f66270 */
[----:B------:R-:W-:Y:S02]  /*2ca0*/  FSEL R105, R41, -INF , !P2 ;  /* 0xff80000029697808 */ /* 0x000fe40005000000 */
        /* <DEDUP_REMOVED lines=53> */
[----:B------:R-:W-:Y:S02]  /*3000*/  P2R R63, PR, RZ, 0x10 ;  /* 0x00000010ff3f7803 */ /* 0x000fe40000000000 */
[----:B------:R-:W-:Y:S02]  /*3010*/  FSEL R33, R64, -INF , !P2 ;  /* 0xff80000040217808 */ /* 0x000fe40005000000 */
[----:B------:R-:W-:-:S04]  /*3020*/  ISETP.GE.AND P2, PT, R61, 0x52, PT ;  /* 0x000000523d00780c */ /* 0x000fc80003f46270 */
[----:B------:R-:W-:-:S04]  /*3030*/  ISETP.GT.AND P3, PT, R28, 0x51, !P2 ;  /* 0x000000511c00780c */ /* 0x000fc80005764270 */
[----:B------:R-:W-:-:S04]  /*3040*/  ISETP.LT.OR P3, PT, R27, 0x52, P3 ;  /* 0x000000521b00780c */ /* 0x000fc80001f61670 */
[----:B------:R-:W-:Y:S02]  /*3050*/  FSEL R15, R65, -INF , !P3 ;  /* 0xff800000410f7808 */ /* 0x000fe40005800000 */
[----:B------:R-:W-:-:S04]  /*3060*/  ISETP.GE.AND P3, PT, R61, 0x59, PT ;  /* 0x000000593d00780c */ /* 0x000fc80003f66270 */
[----:B------:R-:W-:-:S04]  /*3070*/  ISETP.GT.AND P4, PT, R28, 0x58, !P3 ;  /* 0x000000581c00780c */ /* 0x000fc80005f84270 */
[----:B------:R-:W-:-:S04]  /*3080*/  ISETP.LT.OR P4, PT, R27, 0x59, P4 ;  /* 0x000000591b00780c */ /* 0x000fc80002781670 */
[----:B------:R-:W-:Y:S02]  /*3090*/  FSEL R29, R68, -INF , !P4 ;  /* 0xff800000441d7808 */ /* 0x000fe40006000000 */
[----:B------:R-:W-:-:S04]  /*30a0*/  ISETP.GE.AND P4, PT, R61, 0x1, PT ;  /* 0x000000013d00780c */ /* 0x000fc80003f86270 */
[----:B------:R-:W-:-:S04]  /*30b0*/  ISETP.GT.AND P5, PT, R28, RZ, !P4 ;  /* 0x000000ff1c00720c */ /* 0x000fc800067a4270 */
[----:B------:R-:W-:-:S04]  /*30c0*/  ISETP.LT.OR P5, PT, R27, 0x1, P5 ;  /* 0x000000011b00780c */ /* 0x000fc80002fa1670 */
[----:B------:R-:W-:Y:S02]  /*30d0*/  FSEL R85, R13, -INF , !P5 ;  /* 0xff8000000d557808 */ /* 0x000fe40006800000 */
[----:B------:R-:W-:-:S04]  /*30e0*/  ISETP.GE.AND P5, PT, R61, 0x5a, PT ;  /* 0x0000005a3d00780c */ /* 0x000fc80003fa6270 */
[----:B------:R-:W-:Y:S02]  /*30f0*/  P2R R64, PR, RZ, 0x20 ;  /* 0x00000020ff407803 */ /* 0x000fe40000000000 */
[----:B------:R-:W-:Y:S02]  /*3100*/  ISETP.GT.AND P5, PT, R28, 0x59, !P5 ;  /* 0x000000591c00780c */ /* 0x000fe40006fa4270 */
[----:B------:R-:W-:Y:S02]  /*3110*/  VIADDMNMX R28, R26, R66, R55, PT ;  /* 0x000000421a1c7246 */ /* 0x000fe40003800137 */
[----:B------:R-:W-:-:S04]  /*3120*/  ISETP.LT.OR P5, PT, R27, 0x5a, P5 ;  /* 0x0000005a1b00780c */ /* 0x000fc80002fa1670 */
[----:B------:R-:W-:Y:S02]  /*3130*/  FSEL R31, R31, -INF , !P5 ;  /* 0xff8000001f1f7808 */ /* 0x000fe40006800000 */
[----:B------:R-:W-:-:S13]  /*3140*/  LOP3.LUT P5, RZ, R19, 0x80000, RZ, 0xc0, !PT ;  /* 0x0008000013ff7812 */ /* 0x000fda00078ac0ff */
[----:B------:R-:W-:Y:S05]  /*3150*/  @!P5 BRA `(.L_x_981) ;  /* 0x00000000005cd947 */ /* 0x000fea0003800000 */
        /* <DEDUP_REMOVED lines=13> */
.L_x_983:
[----:B------:R-:W-:Y:S02]  /*3230*/  ULDC UR4, c[0x0][0x9e4] ;  /* 0x0002790000047ab9 */ /* 0x000fe40000000800 */
[----:B------:R-:W-:-:S05]  /*3240*/  IMAD.U32 R27, RZ, RZ, UR4 ;  /* 0x00000004ff1b7e24 */ /* 0x000fca000f8e00ff */
[----:B------:R-:W-:-:S13]  /*3250*/  ISETP.NE.AND P5, PT, R27, 0x1, PT ;  /* 0x000000011b00780c */ /* 0x000fda0003fa5270 */
[----:B------:R-:W0:Y:S02]  /*3260*/  @P5 LDC.64 R52, c[0x0][0x9e8] ;  /* 0x00027a00ff345b82 */ /* 0x000e240000000a00 */
[----:B0-----:R-:W-:-:S05]  /*3270*/  @P5 IMAD.HI.U32 R26, R13, R52, RZ ;  /* 0x000000340d1a5227 */ /* 0x001fca00078e00ff */
[----:B------:R-:W-:-:S07]  /*3280*/  @P5 SHF.R.U32.HI R13, RZ, R53, R26 ;  /* 0x00000035ff0d5219 */ /* 0x000fce000001161a */
.L_x_984:
[----:B------:R-:W-:Y:S05]  /*3290*/  BSYNC B0 ;  /* 0x0000000000007941 */ /* 0x000fea0003800000 */
.L_x_982:
[----:B------:R-:W-:-:S05]  /*32a0*/  IMAD R13, R13, R27, R70 ;  /* 0x0000001b0d0d7224 */ /* 0x000fca00078e0246 */
[----:B------:R-:W-:Y:S02]  /*32b0*/  VIADDMNMX R28, R13, R27, R28, PT ;  /* 0x0000001b0d1c7246 */ /* 0x000fe4000380011c */
[----:B------:R-:W-:-:S07]  /*32c0*/  VIMNMX R30, R30, R13, !PT ;  /* 0x0000000d1e1e7248 */ /* 0x000fce0007fe0100 */
.L_x_981:
[----:B------:R-:W-:Y:S01]  /*32d0*/  ISETP.GT.AND P1, PT, R30, 0x1, !P1 ;  /* 0x000000011e00780c */ /* 0x000fe20004f24270 */
[----:B------:R-:W-:Y:S01]  /*32e0*/  ULDC UR4, c[0x0][0x988] ;  /* 0x0002620000047ab9 */ /* 0x000fe20000000800 */
[----:B------:R-:W-:Y:S02]  /*32f0*/  FMNMX.FTZ R13, R85, R87, !PT ;  /* 0x00000057550d7209 */ /* 0x000fe40007810000 */
[----:B------:R-:W-:Y:S02]  /*3300*/  ISETP.LT.OR P1, PT, R28, 0x2, P1 ;  /* 0x000000021c00780c */ /* 0x000fe40000f21670 */
[----:B------:R-:W-:Y:S02]  /*3310*/  ISETP.GT.AND P6, PT, R30, 0x8, !P6 ;  /* 0x000000081e00780c */ /* 0x000fe400077c4270 */
[----:B------:R-:W-:Y:S02]  /*3320*/  FSEL R59, R3, -INF , !P1 ;  /* 0xff800000033b7808 */ /* 0x000fe40004800000 */
[----:B------:R-:W-:-:S02]  /*3330*/  ISETP.NE.AND P1, PT, R63, RZ, PT ;  /* 0x000000ff3f00720c */ /* 0x000fc40003f25270 */
[----:B------:R-:W-:Y:S02]  /*3340*/  FMNMX.FTZ R13, R89, R13, !PT ;  /* 0x0000000d590d7209 */ /* 0x000fe40007810000 */
[----:B------:R-:W-:Y:S02]  /*3350*/  ISETP.GT.AND P1, PT, R30, 0x9, !P1 ;  /* 0x000000091e00780c */ /* 0x000fe40004f24270 */
[C---:B------:R-:W-:Y:S02]  /*3360*/  ISETP.LT.OR P6, PT, R28.reuse, 0x9, P6 ;  /* 0x000000091c00780c */ /* 0x040fe400037c1670 */
[----:B------:R-:W-:Y:S02]  /*3370*/  ISETP.LT.OR P1, PT, R28, 0xa, P1 ;  /* 0x0000000a1c00780c */ /* 0x000fe40000f21670 */
[----:B------:R-:W-:Y:S02]  /*3380*/  FMNMX.FTZ R13, R91, R13, !PT ;  /* 0x0000000d5b0d7209 */ /* 0x000fe40007810000 */
[----:B------:R-:W-:-:S02]  /*3390*/  FSEL R63, R11, -INF , !P1 ;  /* 0xff8000000b3f7808 */ /* 0x000fc40004800000 */
[----:B------:R-:W-:Y:S02]  /*33a0*/  ISETP.NE.AND P1, PT, R67, RZ, PT ;  /* 0x000000ff4300720c */ /* 0x000fe40003f25270 */
[----:B------:R-:W-:Y:S02]  /*33b0*/  FSEL R61, R9, -INF , !P6 ;  /* 0xff800000093d7808 */ /* 0x000fe40007000000 */
[----:B------:R-:W-:Y:S02]  /*33c0*/  ISETP.GT.AND P1, PT, R30, 0x10, !P1 ;  /* 0x000000101e00780c */ /* 0x000fe40004f24270 */
[----:B------:R-:W-:Y:S02]  /*33d0*/  ISETP.NE.AND P6, PT, R69, RZ, PT ;  /* 0x000000ff4500720c */ /* 0x000fe40003fc5270 */
[----:B------:R-:W-:Y:S02]  /*33e0*/  ISETP.LT.OR P1, PT, R28, 0x11, P1 ;  /* 0x000000111c00780c */ /* 0x000fe40000f21670 */
[----:B------:R-:W-:-:S02]  /*33f0*/  FMNMX.FTZ R13, R95, R13, !PT ;  /* 0x0000000d5f0d7209 */ /* 0x000fc40007810000 */
[----:B------:R-:W-:Y:S02]  /*3400*/  FSEL R65, R14, -INF , !P1 ;  /* 0xff8000000e417808 */ /* 0x000fe40004800000 */
[----:B------:R-:W-:Y:S02]  /*3410*/  ISETP.NE.AND P1, PT, R32, RZ, PT ;  /* 0x000000ff2000720c */ /* 0x000fe40003f25270 */
[----:B------:R-:W-:Y:S02]  /*3420*/  FMNMX.FTZ R13, R97, R13, !PT ;  /* 0x0000000d610d7209 */ /* 0x000fe40007810000 */
[----:B------:R-:W-:Y:S02]  /*3430*/  ISETP.GT.AND P1, PT, R30, 0x11, !P1 ;  /* 0x000000111e00780c */ /* 0x000fe40004f24270 */
[----:B------:R-:W-:Y:S02]  /*3440*/  ISETP.NE.AND P5, PT, R36, RZ, PT ;  /* 0x000000ff2400720c */ /* 0x000fe40003fa5270 */
[----:B------:R-:W-:-:S02]  /*3450*/  ISETP.LT.OR P1, PT, R28, 0x12, P1 ;  /* 0x000000121c00780c */ /* 0x000fc40000f21670 */
[----:B------:R-:W-:Y:S02]  /*3460*/  FMNMX.FTZ R13, R99, R13, !PT ;  /* 0x0000000d630d7209 */ /* 0x000fe40007810000 */
[----:B------:R-:W-:Y:S02]  /*3470*/  FSEL R67, R20, -INF , !P1 ;  /* 0xff80000014437808 */ /* 0x000fe40004800000 */
[----:B------:R-:W-:Y:S02]  /*3480*/  ISETP.GT.AND P1, PT, R30, 0x18, !P6 ;  /* 0x000000181e00780c */ /* 0x000fe40007724270 */
[----:B------:R-:W-:Y:S02]  /*3490*/  FMNMX.FTZ R13, R101, R13, !PT ;  /* 0x0000000d650d7209 */ /* 0x000fe40007810000 */
[----:B------:R-:W-:Y:S02]  /*34a0*/  ISETP.LT.OR P1, PT, R28, 0x19, P1 ;  /* 0x000000191c00780c */ /* 0x000fe40000f21670 */
[----:B------:R-:W-:-:S02]  /*34b0*/  FMNMX.FTZ R13, R103, R13, !PT ;  /* 0x0000000d670d7209 */ /* 0x000fc40007810000 */
[----:B------:R-:W-:Y:S02]  /*34c0*/  FSEL R53, R24, -INF , !P1 ;  /* 0xff80000018357808 */ /* 0x000fe40004800000 */
[----:B------:R-:W-:Y:S02]  /*34d0*/  ISETP.GT.AND P1, PT, R30, 0x19, !P5 ;  /* 0x000000191e00780c */ /* 0x000fe40006f24270 */
[----:B------:R-:W-:Y:S02]  /*34e0*/  FMNMX.FTZ R13, R105, R13, !PT ;  /* 0x0000000d690d7209 */ /* 0x000fe40007810000 */
[----:B------:R-:W-:Y:S02]  /*34f0*/  ISETP.LT.OR P1, PT, R28, 0x1a, P1 ;  /* 0x0000001a1c00780c */ /* 0x000fe40000f21670 */
[----:B------:R-:W-:Y:S02]  /*3500*/  FMNMX.FTZ R14, R107, R13, !PT ;  /* 0x0000000d6b0e7209 */ /* 0x000fe40007810000 */
[----:B------:R-:W-:-:S02]  /*3510*/  FSEL R69, R25, -INF , !P1 ;  /* 0xff80000019457808 */ /* 0x000fc40004800000 */
[----:B------:R-:W-:Y:S02]  /*3520*/  ISETP.NE.AND P1, PT, R71, RZ, PT ;  /* 0x000000ff4700720c */ /* 0x000fe40003f25270 */
[----:B------:R-:W-:Y:S02]  /*3530*/  FMNMX.FTZ R14, R57, R14, !PT ;  /* 0x0000000e390e7209 */ /* 0x000fe40007810000 */
[----:B------:R-:W-:Y:S02]  /*3540*/  ISETP.GT.AND P1, PT, R30, 0x20, !P1 ;  /* 0x000000201e00780c */ /* 0x000fe40004f24270 */
[----:B------:R-:W-:Y:S02]  /*3550*/  FMNMX.FTZ R14, R51, R14, !PT ;  /* 0x0000000e330e7209 */ /* 0x000fe40007810000 */
[----:B------:R-:W-:Y:S02]  /*3560*/  ISETP.LT.OR P1, PT, R28, 0x21, P1 ;  /* 0x000000211c00780c */ /* 0x000fe40000f21670 */
[----:B------:R-:W-:-:S02]  /*3570*/  FMNMX.FTZ R14, R49, R14, !PT ;  /* 0x0000000e310e7209 */ /* 0x000fc40007810000 */
[----:B------:R-:W-:Y:S02]  /*3580*/  FSEL R71, R42, -INF , !P1 ;  /* 0xff8000002a477808 */ /* 0x000fe40004800000 */
[----:B------:R-:W-:Y:S02]  /*3590*/  ISETP.NE.AND P1, PT, R40, RZ, PT ;  /* 0x000000ff2800720c */ /* 0x000fe40003f25270 */
[----:B------:R-:W-:Y:S02]  /*35a0*/  FMNMX.FTZ R14, R47, R14, !PT ;  /* 0x0000000e2f0e7209 */ /* 0x000fe40007810000 */
[----:B------:R-:W-:Y:S02]  /*35b0*/  ISETP.GT.AND P1, PT, R30, 0x21, !P1 ;  /* 0x000000211e00780c */ /* 0x000fe40004f24270 */
[----:B------:R-:W-:Y:S02]  /*35c0*/  FMNMX.FTZ R14, R45, R14, !PT ;  /* 0x0000000e2d0e7209 */ /* 0x000fe40007810000 */
[----:B------:R-:W-:-:S02]  /*35d0*/  ISETP.LT.OR P1, PT, R28, 0x22, P1 ;  /* 0x000000221c00780c */ /* 0x000fc40000f21670 */
[----:B------:R-:W-:Y:S02]  /*35e0*/  ISETP.NE.AND P5, PT, R75, RZ, PT ;  /* 0x000000ff4b00720c */ /* 0x000fe40003fa5270 */
[----:B------:R-:W-:Y:S02]  /*35f0*/  FSEL R75, R43, -INF , !P1 ;  /* 0xff8000002b4b7808 */ /* 0x000fe40004800000 */
[----:B------:R-:W-:Y:S02]  /*3600*/  ISETP.NE.AND P1, PT, R74, RZ, PT ;  /* 0x000000ff4a00720c */ /* 0x000fe40003f25270 */
[----:B------:R-:W-:Y:S02]  /*3610*/  FMNMX.FTZ R14, R41, R14, !PT ;  /* 0x0000000e290e7209 */ /* 0x000fe40007810000 */
[----:B------:R-:W-:Y:S02]  /*3620*/  ISETP.GT.AND P1, PT, R30, 0x28, !P1 ;  /* 0x000000281e00780c */ /* 0x000fe40004f24270 */
[----:B------:R-:W-:-:S02]  /*3630*/  FMNMX.FTZ R14, R39, R14, !PT ;  /* 0x0000000e270e7209 */ /* 0x000fc40007810000 */
[----:B------:R-:W-:Y:S02]  /*3640*/  ISETP.LT.OR P1, PT, R28, 0x29, P1 ;  /* 0x000000291c00780c */ /* 0x000fe40000f21670 */
[----:B------:R-:W-:Y:S02]  /*3650*/  FMNMX.FTZ R14, R37, R14, !PT ;  /* 0x0000000e250e7209 */ /* 0x000fe40007810000 */
[----:B------:R-:W-:Y:S02]  /*3660*/  FSEL R77, R46, -INF , !P1 ;  /* 0xff8000002e4d7808 */ /* 0x000fe40004800000 */
[----:B------:R-:W-:Y:S02]  /*3670*/  ISETP.NE.AND P1, PT, R44, RZ, PT ;  /* 0x000000ff2c00720c */ /* 0x000fe40003f25270 */
[----:B------:R-:W-:Y:S02]  /*3680*/  FMNMX.FTZ R14, R35, R14, !PT ;  /* 0x0000000e230e7209 */ /* 0x000fe40007810000 */
[----:B------:R-:W-:-:S02]  /*3690*/  ISETP.GT.AND P1, PT, R30, 0x29, !P1 ;  /* 0x000000291e00780c */ /* 0x000fc40004f24270 */
[----:B------:R-:W-:Y:S02]  /*36a0*/  FMNMX.FTZ R14, R33, R14, !PT ;  /* 0x0000000e210e7209 */ /* 0x000fe40007810000 */
[----:B------:R-:W-:Y:S02]  /*36b0*/  ISETP.LT.OR P1, PT, R28, 0x2a, P1 ;  /* 0x0000002a1c00780c */ /* 0x000fe40000f21670 */
[----:B------:R-:W-:Y:S02]  /*36c0*/  FMNMX.FTZ R14, R15, R14, !PT ;  /* 0x0000000e0f0e7209 */ /* 0x000fe40007810000 */
[----:B------:R-:W-:Y:S02]  /*36d0*/  FSEL R79, R79, -INF , !P1 ;  /* 0xff8000004f4f7808 */ /* 0x000fe40004800000 */
[----:B------:R-:W-:Y:S02]  /*36e0*/  FMNMX.FTZ R14, R29, R14, !PT ;  /* 0x0000000e1d0e7209 */ /* 0x000fe40007810000 */
[----:B------:R-:W-:-:S02]  /*36f0*/  ISETP.NE.AND P1, PT, R76, RZ, PT ;  /* 0x000000ff4c00720c */ /* 0x000fc40003f25270 */
[----:B------:R-:W-:Y:S01]  /*3700*/  FMNMX.FTZ R20, R31, R14, !PT ;  /* 0x0000000e1f147209 */ /* 0x000fe20007810000 */
[----:B------:R-:W-:Y:S01]  /*3710*/  IMAD.U32 R14, RZ, RZ, UR4 ;  /* 0x00000004ff0e7e24 */ /* 0x000fe2000f8e00ff */
[C---:B------:R-:W-:Y:S02]  /*3720*/  ISETP.GT.AND P1, PT, R30.reuse, 0x30, !P1 ;  /* 0x000000301e00780c */ /* 0x040fe40004f24270 */
[----:B------:R-:W-:Y:S01]  /*3730*/  ISETP.GT.AND P4, PT, R30, RZ, !P4 ;  /* 0x000000ff1e00720c */ /* 0x000fe20006784270 */
[----:B------:R-:W0:Y:S01]  /*3740*/  SHFL.BFLY PT, R13, R20, 0x2, 0x1f ;  /* 0x0c401f00140d7f89 */ /* 0x000e2200000e0000 */
[C---:B------:R-:W-:Y:S02]  /*3750*/  ISETP.LT.OR P1, PT, R28.reuse, 0x31, P1 ;  /* 0x000000311c00780c */ /* 0x040fe40000f21670 */
[----:B------:R-:W-:Y:S02]  /*3760*/  ISETP.LT.OR P4, PT, R28, 0x1, P4 ;  /* 0x000000011c00780c */ /* 0x000fe40002781670 */
[----:B------:R-:W-:-:S02]  /*3770*/  FSEL R81, R50, -INF , !P1 ;  /* 0xff80000032517808 */ /* 0x000fc40004800000 */
[----:B------:R-:W-:Y:S01]  /*3780*/  ISETP.NE.AND P1, PT, R48, RZ, PT ;  /* 0x000000ff3000720c */ /* 0x000fe20003f25270 */
[----:B------:R-:W-:Y:S01]  /*3790*/  IMAD.MOV.U32 R48, RZ, RZ, R17 ;  /* 0x000000ffff307224 */ /* 0x000fe200078e0011 */
[----:B------:R-:W-:Y:S02]  /*37a0*/  FSEL R0, R0, -INF , !P4 ;  /* 0xff80000000007808 */ /* 0x000fe40006000000 */
[----:B------:R-:W-:Y:S02]  /*37b0*/  ISETP.GT.AND P1, PT, R30, 0x31, !P1 ;  /* 0x000000311e00780c */ /* 0x000fe40004f24270 */
[----:B------:R-:W-:Y:S02]  /*37c0*/  ISETP.NE.AND P6, PT, R56, RZ, PT ;  /* 0x000000ff3800720c */ /* 0x000fe40003fc5270 */
[----:B------:R-:W-:Y:S02]  /*37d0*/  ISETP.LT.OR P1, PT, R28, 0x32, P1 ;  /* 0x000000321c00780c */ /* 0x000fe40000f21670 */
[----:B------:R-:W-:-:S02]  /*37e0*/  ISETP.GT.AND P2, PT, R30, 0x51, !P2 ;  /* 0x000000511e00780c */ /* 0x000fc40005744270 */
[----:B------:R-:W-:Y:S02]  /*37f0*/  FSEL R55, R34, -INF , !P1 ;  /* 0xff80000022377808 */ /* 0x000fe40004800000 */
[----:B------:R-:W-:Y:S02]  /*3800*/  ISETP.NE.AND P1, PT, R80, RZ, PT ;  /* 0x000000ff5000720c */ /* 0x000fe40003f25270 */
[C---:B------:R-:W-:Y:S02]  /*3810*/  ISETP.GT.AND P3, PT, R30.reuse, 0x58, !P3 ;  /* 0x000000581e00780c */ /* 0x040fe40005f64270 */
[----:B------:R-:W-:Y:S02]  /*3820*/  ISETP.GT.AND P1, PT, R30, 0x38, !P1 ;  /* 0x000000381e00780c */ /* 0x000fe40004f24270 */
[----:B0-----:R-:W-:Y:S02]  /*3830*/  FMNMX.FTZ R24, R20, R13, !PT ;  /* 0x0000000d14187209 */ /* 0x001fe40007810000 */
[----:B------:R-:W-:-:S02]  /*3840*/  FMNMX.FTZ R20, R0, R59, !PT ;  /* 0x0000003b00147209 */ /* 0x000fc40007810000 */
[----:B------:R-:W-:Y:S01]  /*3850*/  ISETP.LT.OR P1, PT, R28, 0x39, P1 ;  /* 0x000000391c00780c */ /* 0x000fe20000f21670 */
[----:B------:R-:W0:Y:S01]  /*3860*/  SHFL.BFLY PT, R13, R24, 0x1, 0x1f ;  /* 0x0c201f00180d7f89 */ /* 0x000e2200000e0000 */
        /* <DEDUP_REMOVED lines=9> */
[----:B------:R-:W-:Y:S02]  /*3900*/  ISETP.NE.AND P1, PT, R84, RZ, PT ;  /* 0x000000ff5400720c */ /* 0x000fe40003f25270 */
[----:B------:R-:W-:-:S02]  /*3910*/  FMNMX.FTZ R20, R53, R20, !PT ;  /* 0x0000001435147209 */ /* 0x000fc40007810000 */
[----:B------:R-:W-:Y:S02]  /*3920*/  ISETP.GT.AND P1, PT, R30, 0x40, !P1 ;  /* 0x000000401e00780c */ /* 0x000fe40004f24270 */
[----:B------:R-:W-:Y:S02]  /*3930*/  FMNMX.FTZ R20, R69, R20, !PT ;  /* 0x0000001445147209 */ /* 0x000fe40007810000 */
[----:B------:R-:W-:Y:S02]  /*3940*/  ISETP.LT.OR P1, PT, R28, 0x41, P1 ;  /* 0x000000411c00780c */ /* 0x000fe40000f21670 */
[----:B------:R-:W-:Y:S02]  /*3950*/  FMNMX.FTZ R20, R71, R20, !PT ;  /* 0x0000001447147209 */ /* 0x000fe40007810000 */
[----:B------:R-:W-:Y:S02]  /*3960*/  FSEL R11, R58, -INF , !P1 ;  /* 0xff8000003a0b7808 */ /* 0x000fe40004800000 */
[----:B------:R-:W-:-:S02]  /*3970*/  ISETP.GT.AND P1, PT, R30, 0x41, !P6 ;  /* 0x000000411e00780c */ /* 0x000fc40007724270 */
[----:B------:R-:W-:Y:S02]  /*3980*/  FMNMX.FTZ R20, R75, R20, !PT ;  /* 0x000000144b147209 */ /* 0x000fe40007810000 */
[----:B------:R-:W-:Y:S02]  /*3990*/  ISETP.LT.OR P1, PT, R28, 0x42, P1 ;  /* 0x000000421c00780c */ /* 0x000fe40000f21670 */
[----:B------:R-:W-:Y:S02]  /*39a0*/  FMNMX.FTZ R20, R77, R20, !PT ;  /* 0x000000144d147209 */ /* 0x000fe40007810000 */
[----:B------:R-:W-:Y:S02]  /*39b0*/  FSEL R9, R78, -INF , !P1 ;  /* 0xff8000004e097808 */ /* 0x000fe40004800000 */
[----:B------:R-:W-:Y:S02]  /*39c0*/  FMNMX.FTZ R20, R79, R20, !PT ;  /* 0x000000144f147209 */ /* 0x000fe40007810000 */
[----:B------:R-:W-:-:S02]  /*39d0*/  ISETP.GT.AND P1, PT, R30, 0x48, !P5 ;  /* 0x000000481e00780c */ /* 0x000fc40006f24270 */
[----:B0-----:R-:W-:Y:S02]  /*39e0*/  FMNMX.FTZ R13, R24, R13, !PT ;  /* 0x0000000d180d7209 */ /* 0x001fe40007810000 */
[----:B------:R-:W-:Y:S02]  /*39f0*/  FMNMX.FTZ R20, R81, R20, !PT ;  /* 0x0000001451147209 */ /* 0x000fe40007810000 */
[----:B------:R-:W-:Y:S01]  /*3a00*/  ISETP.LT.OR P1, PT, R28, 0x49, P1 ;  /* 0x000000491c00780c */ /* 0x000fe20000f21670 */
[----:B------:R-:W-:Y:S01]  /*3a10*/  FMUL.FTZ R26, R13, R14 ;  /* 0x0000000e0d1a7220 */ /* 0x000fe20000410000 */
[----:B------:R-:W-:Y:S02]  /*3a20*/  FMNMX.FTZ R20, R55, R20, !PT ;  /* 0x0000001437147209 */ /* 0x000fe40007810000 */
[----:B------:R-:W-:Y:S02]  /*3a30*/  FSEL R3, R62, -INF , !P1 ;  /* 0xff8000003e037808 */ /* 0x000fe40004800000 */
[----:B------:R-:W-:-:S02]  /*3a40*/  FSETP.NEU.FTZ.AND P1, PT, R13, -INF , PT ;  /* 0xff8000000d00780b */ /* 0x000fc40003f3d000 */
[----:B------:R-:W-:Y:S02]  /*3a50*/  ISETP.NE.AND P5, PT, R60, RZ, PT ;  /* 0x000000ff3c00720c */ /* 0x000fe40003fa5270 */
[----:B------:R-:W-:Y:S02]  /*3a60*/  FMNMX.FTZ R20, R43, R20, !PT ;  /* 0x000000142b147209 */ /* 0x000fe40007810000 */
[----:B------:R-:W-:Y:S02]  /*3a70*/  FSEL R26, R26, RZ, P1 ;  /* 0x000000ff1a1a7208 */ /* 0x000fe40000800000 */
[----:B------:R-:W-:Y:S02]  /*3a80*/  ISETP.GT.AND P1, PT, R30, 0x49, !P5 ;  /* 0x000000491e00780c */ /* 0x000fe40006f24270 */
[----:B------:R-:W-:Y:S01]  /*3a90*/  FMNMX.FTZ R20, R25, R20, !PT ;  /* 0x0000001419147209 */ /* 0x000fe20007810000 */
[-CC-:B------:R-:W-:Y:S01]  /*3aa0*/  FFMA.FTZ R156, R85, R14.reuse, -R26.reuse ;  /* 0x0000000e559c7223 */ /* 0x180fe2000001081a */
[----:B------:R-:W-:Y:S01]  /*3ab0*/  ISETP.LT.OR P1, PT, R28, 0x4a, P1 ;  /* 0x0000004a1c00780c */ /* 0x000fe20000f21670 */
[-CC-:B------:R-:W-:Y:S01]  /*3ac0*/  FFMA.FTZ R27, R87, R14.reuse, -R26.reuse ;  /* 0x0000000e571b7223 */ /* 0x180fe2000001081a */
[----:B------:R-:W-:Y:S01]  /*3ad0*/  ISETP.NE.AND P6, PT, R86, RZ, PT ;  /* 0x000000ff5600720c */ /* 0x000fe20003fc5270 */
[--C-:B------:R-:W-:Y:S01]  /*3ae0*/  FFMA.FTZ R158, R89, R14, -R26.reuse ;  /* 0x0000000e599e7223 */ /* 0x100fe2000001081a */
[----:B------:R-:W-:Y:S01]  /*3af0*/  FMNMX.FTZ R20, R11, R20, !PT ;  /* 0x000000140b147209 */ /* 0x000fe20007810000 */
[-CC-:B------:R-:W-:Y:S01]  /*3b00*/  FFMA.FTZ R24, R91, R14.reuse, -R26.reuse ;  /* 0x0000000e5b187223 */ /* 0x180fe2000001081a */
[----:B------:R-:W-:Y:S01]  /*3b10*/  FSEL R83, R83, -INF , !P1 ;  /* 0xff80000053537808 */ /* 0x000fe20004800000 */
[--C-:B------:R-:W-:Y:S01]  /*3b20*/  FFMA.FTZ R36, R99, R14, -R26.reuse ;  /* 0x0000000e63247223 */ /* 0x100fe2000001081a */
[----:B------:R-:W-:Y:S01]  /*3b30*/  ISETP.GT.AND P1, PT, R30, 0x50, !P6 ;  /* 0x000000501e00780c */ /* 0x000fe20007724270 */
[----:B------:R0:W-:Y:S01]  /*3b40*/  MUFU.EX2 R93, R24 ;  /* 0x00000018005d7308 */ /* 0x0001e20000000800 */
[----:B------:R-:W-:Y:S01]  /*3b50*/  FMNMX.FTZ R20, R9, R20, !PT ;  /* 0x0000001409147209 */ /* 0x000fe20007810000 */
[-CC-:B------:R-:W-:Y:S01]  /*3b60*/  FFMA.FTZ R32, R95, R14.reuse, -R26.reuse ;  /* 0x0000000e5f207223 */ /* 0x180fe2000001081a */
[----:B------:R-:W-:Y:S01]  /*3b70*/  ISETP.LT.OR P1, PT, R28, 0x51, P1 ;  /* 0x000000511c00780c */ /* 0x000fe20000f21670 */
[--C-:B------:R-:W-:Y:S01]  /*3b80*/  FFMA.FTZ R34, R97, R14, -R26.reuse ;  /* 0x0000000e61227223 */ /* 0x100fe2000001081a */
[----:B------:R-:W-:Y:S01]  /*3b90*/  FMNMX.FTZ R20, R3, R20, !PT ;  /* 0x0000001403147209 */ /* 0x000fe20007810000 */
[-CC-:B------:R-:W-:Y:S01]  /*3ba0*/  FFMA.FTZ R51, R51, R14.reuse, -R26.reuse ;  /* 0x0000000e33337223 */ /* 0x180fe2000001081a */
[----:B------:R-:W-:Y:S01]  /*3bb0*/  ISETP.NE.AND P5, PT, R64, RZ, PT ;  /* 0x000000ff4000720c */ /* 0x000fe20003fa5270 */
[----:B------:R-:W-:Y:S01]  /*3bc0*/  MUFU.EX2 R156, R156 ;  /* 0x0000009c009c7308 */ /* 0x000fe20000000800 */
[----:B------:R-:W-:Y:S01]  /*3bd0*/  ISETP.LT.OR P2, PT, R28, 0x52, P2 ;  /* 0x000000521c00780c */ /* 0x000fe20001741670 */
[-CC-:B0-----:R-:W-:Y:S01]  /*3be0*/  FFMA.FTZ R24, R101, R14.reuse, -R26.reuse ;  /* 0x0000000e65187223 */ /* 0x181fe2000001081a */
[----:B------:R-:W-:Y:S01]  /*3bf0*/  FSEL R85, R8, -INF , !P1 ;  /* 0xff80000008557808 */ /* 0x000fe20004800000 */
[--C-:B------:R-:W-:Y:S01]  /*3c00*/  FFMA.FTZ R8, R107, R14, -R26.reuse ;  /* 0x0000000e6b087223 */ /* 0x100fe2000001081a */
[----:B------:R-:W-:Y:S01]  /*3c10*/  FMNMX.FTZ R20, R83, R20, !PT ;  /* 0x0000001453147209 */ /* 0x000fe20007810000 */
[-CC-:B------:R-:W-:Y:S01]  /*3c20*/  FFMA.FTZ R49, R49, R14.reuse, -R26.reuse ;  /* 0x0000000e31317223 */ /* 0x180fe2000001081a */
[----:B------:R-:W-:Y:S01]  /*3c30*/  ISETP.GT.AND P4, PT, R30, 0x59, !P5 ;  /* 0x000000591e00780c */ /* 0x000fe20006f84270 */
[----:B------:R-:W0:Y:S01]  /*3c40*/  MUFU.EX2 R27, R27 ;  /* 0x0000001b001b7308 */ /* 0x000e220000000800 */
[----:B------:R-:W-:Y:S01]  /*3c50*/  ISETP.LT.OR P3, PT, R28, 0x59, P3 ;  /* 0x000000591c00780c */ /* 0x000fe20001f61670 */
[-CC-:B------:R-:W-:Y:S01]  /*3c60*/  FFMA.FTZ R30, R103, R14.reuse, -R26.reuse ;  /* 0x0000000e671e7223 */ /* 0x180fe2000001081a */
[----:B------:R-:W-:Y:S01]  /*3c70*/  FSEL R87, R2, -INF , !P2 ;  /* 0xff80000002577808 */ /* 0x000fe20005000000 */
[--C-:B------:R-:W-:Y:S01]  /*3c80*/  FFMA.FTZ R2, R105, R14, -R26.reuse ;  /* 0x0000000e69027223 */ /* 0x100fe2000001081a */
[----:B------:R-:W-:Y:S01]  /*3c90*/  FMNMX.FTZ R20, R85, R20, !PT ;  /* 0x0000001455147209 */ /* 0x000fe20007810000 */
[-CC-:B------:R-:W-:Y:S01]  /*3ca0*/  FFMA.FTZ R47, R47, R14.reuse, -R26.reuse ;  /* 0x0000000e2f2f7223 */ /* 0x180fe2000001081a */
[----:B------:R-:W-:Y:S01]  /*3cb0*/  ISETP.LT.OR P4, PT, R28, 0x5a, P4 ;  /* 0x0000005a1c00780c */ /* 0x000fe20002781670 */
[----:B------:R-:W-:Y:S01]  /*3cc0*/  MUFU.EX2 R99, R2 ;  /* 0x0000000200637308 */ /* 0x000fe20000000800 */
[----:B------:R-:W-:Y:S01]  /*3cd0*/  FSEL R89, R12, -INF , !P3 ;  /* 0xff8000000c597808 */ /* 0x000fe20005800000 */
[--C-:B------:R-:W-:Y:S01]  /*3ce0*/  FFMA.FTZ R45, R45, R14, -R26.reuse ;  /* 0x0000000e2d2d7223 */ /* 0x100fe2000001081a */
[----:B------:R-:W-:Y:S01]  /*3cf0*/  FMNMX.FTZ R20, R87, R20, !PT ;  /* 0x0000001457147209 */ /* 0x000fe20007810000 */
[-CC-:B------:R-:W-:Y:S01]  /*3d00*/  FFMA.FTZ R41, R41, R14.reuse, -R26.reuse ;  /* 0x0000000e29297223 */ /* 0x180fe2000001081a */
[----:B------:R-:W-:Y:S01]  /*3d10*/  FSEL R91, R10, -INF , !P4 ;  /* 0xff8000000a5b7808 */ /* 0x000fe20006000000 */
[--C-:B------:R-:W-:Y:S01]  /*3d20*/  FFMA.FTZ R10, R57, R14, -R26.reuse ;  /* 0x0000000e390a7223 */ /* 0x100fe2000001081a */
[----:B------:R-:W-:Y:S01]  /*3d30*/  FMNMX.FTZ R20, R89, R20, !PT ;  /* 0x0000001459147209 */ /* 0x000fe20007810000 */
[----:B------:R-:W1:Y:S01]  /*3d40*/  MUFU.EX2 R158, R158 ;  /* 0x0000009e009e7308 */ /* 0x000e620000000800 */
[-CC-:B------:R-:W-:Y:S01]  /*3d50*/  FFMA.FTZ R39, R39, R14.reuse, -R26.reuse ;  /* 0x0000000e27277223 */ /* 0x180fe2000001081a */
[--C-:B------:R-:W-:Y:S01]  /*3d60*/  FFMA.FTZ R37, R37, R14, -R26.reuse ;  /* 0x0000000e25257223 */ /* 0x100fe2000001081a */
[----:B------:R-:W-:Y:S01]  /*3d70*/  FMNMX.FTZ R20, R91, R20, !PT ;  /* 0x000000145b147209 */ /* 0x000fe20007810000 */
[-CC-:B------:R-:W-:Y:S01]  /*3d80*/  FFMA.FTZ R35, R35, R14.reuse, -R26.reuse ;  /* 0x0000000e23237223 */ /* 0x180fe2000001081a */
[-CC-:B------:R-:W-:Y:S01]  /*3d90*/  FFMA.FTZ R33, R33, R14.reuse, -R26.reuse ;  /* 0x0000000e21217223 */ /* 0x180fe2000001081a */
[-CC-:B------:R-:W-:Y:S01]  /*3da0*/  FFMA.FTZ R29, R29, R14.reuse, -R26.reuse ;  /* 0x0000000e1d1d7223 */ /* 0x180fe2000001081a */
[----:B------:R-:W-:Y:S01]  /*3db0*/  ISETP.NE.AND P5, PT, R168, 0x1, PT ;  /* 0x00000001a800780c */ /* 0x000fe20003fa5270 */
[----:B------:R-:W2:Y:S01]  /*3dc0*/  SHFL.BFLY PT, R57, R20, 0x2, 0x1f ;  /* 0x0c401f0014397f89 */ /* 0x000ea200000e0000 */
[----:B------:R3:W-:Y:S08]  /*3dd0*/  MUFU.EX2 R101, R10 ;  /* 0x0000000a00657308 */ /* 0x0007f00000000800 */
[----:B------:R-:W4:Y:S01]  /*3de0*/  MUFU.EX2 R32, R32 ;  /* 0x0000002000207308 */ /* 0x000f220000000800 */
[-CC-:B---3--:R-:W-:Y:S01]  /*3df0*/  FFMA.FTZ R10, R15, R14.reuse, -R26.reuse ;  /* 0x0000000e0f0a7223 */ /* 0x188fe2000001081a */
[----:B------:R-:W-:Y:S01]  /*3e00*/  FFMA.FTZ R26, R31, R14, -R26 ;  /* 0x0000000e1f1a7223 */ /* 0x000fe2000001081a */
[----:B0-----:R-:W-:Y:S01]  /*3e10*/  FADD.FTZ R31, R156, R27 ;  /* 0x0000001b9c1f7221 */ /* 0x001fe20000010000 */
[----:B------:R-:W0:Y:S01]  /*3e20*/  @P5 LDC R46, c[0x0][0x44c] ;  /* 0x00011300ff2e5b82 */ /* 0x000e220000000800 */
[----:B------:R-:W-:-:S02]  /*3e30*/  F2FP.BF16.F32.PACK_AB R156, R27, R156 ;  /* 0x0000009c1b9c723e */ /* 0x000fc400000010ff */
[----:B-1----:R-:W-:Y:S01]  /*3e40*/  FADD.FTZ R40, R158, R31 ;  /* 0x0000001f9e287221 */ /* 0x002fe20000010000 */
[----:B------:R-:W1:Y:S01]  /*3e50*/  MUFU.EX2 R95, R34 ;  /* 0x00000022005f7308 */ /* 0x000e620000000800 */
[C---:B------:R-:W-:Y:S02]  /*3e60*/  F2FP.BF16.F32.PACK_AB R158, R93.reuse, R158 ;  /* 0x0000009e5d9e723e */ /* 0x040fe400000010ff */
[----:B------:R-:W-:Y:S01]  /*3e70*/  FADD.FTZ R31, R93, R40 ;  /* 0x000000285d1f7221 */ /* 0x000fe20000010000 */
[----:B------:R-:W3:Y:S01]  /*3e80*/  @P5 LDC R50, c[0x0][0x450] ;  /* 0x00011400ff325b82 */ /* 0x000ee20000000800 */
[----:B--2---:R-:W-:-:S03]  /*3e90*/  FMNMX.FTZ R57, R20, R57, !PT ;  /* 0x0000003914397209 */ /* 0x004fc60007810000 */
[----:B------:R-:W-:Y:S01]  /*3ea0*/  MUFU.EX2 R36, R36 ;  /* 0x0000002400247308 */ /* 0x000fe20000000800 */
[----:B----4-:R-:W-:Y:S01]  /*3eb0*/  FADD.FTZ R42, R32, R31 ;  /* 0x0000001f202a7221 */ /* 0x010fe20000010000 */
[----:B------:R-:W2:Y:S06]  /*3ec0*/  SHFL.BFLY PT, R2, R57, 0x1, 0x1f ;  /* 0x0c201f0039027f89 */ /* 0x000eac00000e0000 */
[----:B------:R-:W4:Y:S01]  /*3ed0*/  MUFU.EX2 R97, R24 ;  /* 0x0000001800617308 */ /* 0x000f220000000800 */
[----:B-1----:R-:W-:-:S07]  /*3ee0*/  F2FP.BF16.F32.PACK_AB R152, R95, R32 ;  /* 0x000000205f98723e */ /* 0x002fce00000010ff */
[----:B------:R-:W1:Y:S08]  /*3ef0*/  MUFU.EX2 R30, R30 ;  /* 0x0000001e001e7308 */ /* 0x000e700000000800 */
[----:B------:R5:W-:Y:S01]  /*3f00*/  MUFU.EX2 R142, R35 ;  /* 0x00000023008e7308 */ /* 0x000be20000000800 */
[----:B----4-:R-:W-:Y:S02]  /*3f10*/  F2FP.BF16.F32.PACK_AB R154, R97, R36 ;  /* 0x00000024619a723e */ /* 0x010fe400000010ff */
[----:B--2---:R-:W-:-:S04]  /*3f20*/  FMNMX.FTZ R15, R57, R2, !PT ;  /* 0x00000002390f7209 */ /* 0x004fc80007810000 */
[C---:B------:R-:W-:Y:S01]  /*3f30*/  FSETP.NEU.FTZ.AND P1, PT, R15.reuse, -INF , PT ;  /* 0xff8000000f00780b */ /* 0x040fe20003f3d000 */
[----:B------:R-:W-:Y:S01]  /*3f40*/  FMUL.FTZ R2, R15, R14 ;  /* 0x0000000e0f027220 */ /* 0x000fe20000410000 */
[----:B-----5:R-:W-:Y:S01]  /*3f50*/  FADD.FTZ R35, R95, R42 ;  /* 0x0000002a5f237221 */ /* 0x020fe20000010000 */
[----:B------:R-:W-:Y:S01]  /*3f60*/  MUFU.EX2 R8, R8 ;  /* 0x0000000800087308 */ /* 0x000fe20000000800 */
[----:B-1----:R-:W-:Y:S02]  /*3f70*/  F2FP.BF16.F32.PACK_AB R148, R99, R30 ;  /* 0x0000001e6394723e */ /* 0x002fe400000010ff */
[----:B------:R-:W-:Y:S01]  /*3f80*/  FSEL R2, R2, RZ, P1 ;  /* 0x000000ff02027208 */ /* 0x000fe20000800000 */
[----:B------:R-:W-:-:S04]  /*3f90*/  FADD.FTZ R44, R36, R35 ;  /* 0x00000023242c7221 */ /* 0x000fc80000010000 */
        /* <DEDUP_REMOVED lines=10> */
[-C--:B------:R-:W-:Y:S01]  /*4040*/  FFMA.FTZ R75, R75, R14.reuse, -R2 ;  /* 0x0000000e4b4b7223 */ /* 0x080fe20000010802 */
[----:B------:R-:W-:Y:S01]  /*4050*/  FADD.FTZ R35, R97, R44 ;  /* 0x0000002c61237221 */ /* 0x000fe20000010000 */
[-CC-:B------:R-:W-:Y:S01]  /*4060*/  FFMA.FTZ R77, R77, R14.reuse, -R2.reuse ;  /* 0x0000000e4d4d7223 */ /* 0x180fe20000010802 */
[-CC-:B------:R-:W-:Y:S01]  /*4070*/  FFMA.FTZ R25, R25, R14.reuse, -R2.reuse ;  /* 0x0000000e19197223 */ /* 0x180fe20000010802 */
[----:B------:R-:W1:Y:S01]  /*4080*/  MUFU.EX2 R59, R59 ;  /* 0x0000003b003b7308 */ /* 0x000e620000000800 */
[----:B------:R-:W-:Y:S01]  /*4090*/  FADD.FTZ R44, R30, R35 ;  /* 0x000000231e2c7221 */ /* 0x000fe20000010000 */
[-CC-:B------:R-:W-:Y:S01]  /*40a0*/  FFMA.FTZ R79, R79, R14.reuse, -R2.reuse ;  /* 0x0000000e4f4f7223 */ /* 0x180fe20000010802 */
[----:B------:R-:W-:Y:S01]  /*40b0*/  FFMA.FTZ R81, R81, R14, -R2 ;  /* 0x0000000e51517223 */ /* 0x000fe20000010802 */
[----:B0-----:R-:W-:-:S04]  /*40c0*/  @P5 IMAD.HI.U32 R35, R17, R46, RZ ;  /* 0x0000002e11235227 */ /* 0x001fc800078e00ff */
[-CC-:B------:R-:W-:Y:S01]  /*40d0*/  FFMA.FTZ R55, R55, R14.reuse, -R2.reuse ;  /* 0x0000000e37377223 */ /* 0x180fe20000010802 */
[-CC-:B------:R-:W-:Y:S01]  /*40e0*/  FFMA.FTZ R43, R43, R14.reuse, -R2.reuse ;  /* 0x0000000e2b2b7223 */ /* 0x180fe20000010802 */
[-CC-:B------:R-:W-:Y:S01]  /*40f0*/  FFMA.FTZ R9, R9, R14.reuse, -R2.reuse ;  /* 0x0000000e09097223 */ /* 0x180fe20000010802 */
[----:B------:R-:W0:Y:S01]  /*4100*/  MUFU.EX2 R61, R61 ;  /* 0x0000003d003d7308 */ /* 0x000e220000000800 */
[-CC-:B------:R-:W-:Y:S01]  /*4110*/  FFMA.FTZ R11, R11, R14.reuse, -R2.reuse ;  /* 0x0000000e0b0b7223 */ /* 0x180fe20000010802 */
[-CC-:B------:R-:W-:Y:S01]  /*4120*/  FFMA.FTZ R3, R3, R14.reuse, -R2.reuse ;  /* 0x0000000e03037223 */ /* 0x180fe20000010802 */
[-CC-:B------:R-:W-:Y:S01]  /*4130*/  FFMA.FTZ R83, R83, R14.reuse, -R2.reuse ;  /* 0x0000000e53537223 */ /* 0x180fe20000010802 */
[-CC-:B------:R-:W-:Y:S01]  /*4140*/  FFMA.FTZ R85, R85, R14.reuse, -R2.reuse ;  /* 0x0000000e55557223 */ /* 0x180fe20000010802 */
[-CC-:B------:R-:W-:Y:S01]  /*4150*/  FFMA.FTZ R87, R87, R14.reuse, -R2.reuse ;  /* 0x0000000e57577223 */ /* 0x180fe20000010802 */
[-CC-:B------:R-:W-:Y:S01]  /*4160*/  FFMA.FTZ R89, R89, R14.reuse, -R2.reuse ;  /* 0x0000000e59597223 */ /* 0x180fe20000010802 */
[----:B------:R-:W-:Y:S01]  /*4170*/  FFMA.FTZ R91, R91, R14, -R2 ;  /* 0x0000000e5b5b7223 */ /* 0x000fe20000010802 */
[----:B------:R-:W2:Y:S01]  /*4180*/  MUFU.EX2 R12, R63 ;  /* 0x0000003f000c7308 */ /* 0x000ea20000000800 */
[----:B-1----:R-:W-:Y:S01]  /*4190*/  FADD.FTZ R40, R0, R59 ;  /* 0x0000003b00287221 */ /* 0x002fe20000010000 */
[----:B------:R-:W-:-:S02]  /*41a0*/  F2FP.BF16.F32.PACK_AB R150, R101, R8 ;  /* 0x000000086596723e */ /* 0x000fc400000010ff */
[----:B---3--:R-:W-:Y:S02]  /*41b0*/  @P5 SHF.R.U32.HI R48, RZ, R50, R35 ;  /* 0x00000032ff305219 */ /* 0x008fe40000011623 */
[----:B------:R-:W-:Y:S02]  /*41c0*/  LOP3.LUT P5, RZ, R19, 0x80000, RZ, 0xc0, !PT ;  /* 0x0008000013ff7812 */ /* 0x000fe400078ac0ff */
[----:B------:R-:W1:Y:S01]  /*41d0*/  MUFU.EX2 R65, R65 ;  /* 0x0000004100417308 */ /* 0x000e620000000800 */
[----:B0-----:R-:W-:Y:S01]  /*41e0*/  FADD.FTZ R31, R61, R40 ;  /* 0x000000283d1f7221 */ /* 0x001fe20000010000 */
[----:B------:R-:W-:Y:S01]  /*41f0*/  F2FP.BF16.F32.PACK_AB R157, R59, R0 ;  /* 0x000000003b9d723e */ /* 0x000fe200000010ff */
[----:B------:R-:W-:-:S05]  /*4200*/  IMAD.IADD R73, R73, 0x1, R48 ;  /* 0x0000000149497824 */ /* 0x000fca00078e0230 */
[----:B------:R-:W0:Y:S01]  /*4210*/  MUFU.EX2 R20, R67 ;  /* 0x0000004300147308 */ /* 0x000e220000000800 */
[C---:B--2---:R-:W-:Y:S01]  /*4220*/  FADD.FTZ R42, R12.reuse, R31 ;  /* 0x0000001f0c2a7221 */ /* 0x044fe20000010000 */
[----:B------:R-:W-:Y:S01]  /*4230*/  F2FP.BF16.F32.PACK_AB R159, R12, R61 ;  /* 0x0000003d0c9f723e */ /* 0x000fe200000010ff */
[----:B------:R-:W-:-:S05]  /*4240*/  VIADD R12, R72, 0xfffffffe ;  /* 0xfffffffe480c7836 */ /* 0x000fca0000000000 */
[----:B------:R-:W-:Y:S01]  /*4250*/  MUFU.EX2 R53, R53 ;  /* 0x0000003500357308 */ /* 0x000fe20000000800 */
[----:B-1----:R-:W-:-:S07]  /*4260*/  FADD.FTZ R31, R65, R42 ;  /* 0x0000002a411f7221 */ /* 0x002fce0000010000 */
[----:B------:R-:W1:Y:S01]  /*4270*/  MUFU.EX2 R24, R69 ;  /* 0x0000004500187308 */ /* 0x000e620000000800 */
[C---:B0-----:R-:W-:Y:S01]  /*4280*/  FADD.FTZ R42, R20.reuse, R31 ;  /* 0x0000001f142a7221 */ /* 0x041fe20000010000 */
[----:B------:R-:W-:Y:S01]  /*4290*/  FADD.FTZ R31, R99, R44 ;  /* 0x0000002c631f7221 */ /* 0x000fe20000010000 */
[----:B------:R-:W-:-:S03]  /*42a0*/  F2FP.BF16.F32.PACK_AB R153, R20, R65 ;  /* 0x000000411499723e */ /* 0x000fc600000010ff */
[----:B------:R-:W-:Y:S02]  /*42b0*/  FADD.FTZ R46, R8, R31 ;  /* 0x0000001f082e7221 */ /* 0x000fe40000010000 */
[----:B------:R-:W-:Y:S02]  /*42c0*/  MUFU.EX2 R71, R71 ;  /* 0x0000004700477308 */ /* 0x000fe40000000800 */
[----:B------:R-:W-:-:S06]  /*42d0*/  FADD.FTZ R46, R101, R46 ;  /* 0x0000002e652e7221 */ /* 0x000fcc0000010000 */
[----:B------:R-:W0:Y:S01]  /*42e0*/  MUFU.EX2 R51, R51 ;  /* 0x0000003300337308 */ /* 0x000e220000000800 */
[----:B-1----:R-:W-:-:S07]  /*42f0*/  F2FP.BF16.F32.PACK_AB R155, R24, R53 ;  /* 0x00000035189b723e */ /* 0x002fce00000010ff */
[----:B------:R-:W1:Y:S08]  /*4300*/  MUFU.EX2 R28, R75 ;  /* 0x0000004b001c7308 */ /* 0x000e700000000800 */
[----:B------:R-:W2:Y:S01]  /*4310*/  MUFU.EX2 R144, R49 ;  /* 0x0000003100907308 */ /* 0x000ea20000000800 */
[----:B0-----:R-:W-:-:S07]  /*4320*/  FADD.FTZ R31, R51, R46 ;  /* 0x0000002e331f7221 */ /* 0x001fce0000010000 */
[----:B------:R-:W-:Y:S01]  /*4330*/  MUFU.EX2 R77, R77 ;  /* 0x0000004d004d7308 */ /* 0x000fe20000000800 */
[----:B-1----:R-:W-:-:S07]  /*4340*/  F2FP.BF16.F32.PACK_AB R149, R28, R71 ;  /* 0x000000471c95723e */ /* 0x002fce00000010ff */
[----:B------:R0:W-:Y:S01]  /*4350*/  MUFU.EX2 R40, R25 ;  /* 0x0000001900287308 */ /* 0x0001e20000000800 */
[C---:B--2---:R-:W-:Y:S01]  /*4360*/  FADD.FTZ R46, R144.reuse, R31 ;  /* 0x0000001f902e7221 */ /* 0x044fe20000010000 */
[----:B------:R-:W-:-:S06]  /*4370*/  F2FP.BF16.F32.PACK_AB R144, R144, R51 ;  /* 0x000000339090723e */ /* 0x000fcc00000010ff */
[----:B------:R-:W1:Y:S01]  /*4380*/  MUFU.EX2 R47, R47 ;  /* 0x0000002f002f7308 */ /* 0x000e620000000800 */
[----:B0-----:R-:W-:-:S04]  /*4390*/  FADD.FTZ R25, R53, R42 ;  /* 0x0000002a35197221 */ /* 0x001fc80000010000 */
[----:B------:R-:W-:-:S03]  /*43a0*/  FADD.FTZ R44, R24, R25 ;  /* 0x00000019182c7221 */ /* 0x000fc60000010000 */
[----:B------:R-:W0:Y:S01]  /*43b0*/  MUFU.EX2 R34, R79 ;  /* 0x0000004f00227308 */ /* 0x000e220000000800 */
[----:B------:R-:W-:-:S04]  /*43c0*/  FADD.FTZ R25, R71, R44 ;  /* 0x0000002c47197221 */ /* 0x000fc80000010000 */
[----:B------:R-:W-:-:S03]  /*43d0*/  FADD.FTZ R44, R28, R25 ;  /* 0x000000191c2c7221 */ /* 0x000fc60000010000 */
[----:B------:R-:W2:Y:S01]  /*43e0*/  MUFU.EX2 R146, R45 ;  /* 0x0000002d00927308 */ /* 0x000ea20000000800 */
[----:B-1----:R-:W-:-:S07]  /*43f0*/  FADD.FTZ R25, R47, R46 ;  /* 0x0000002e2f197221 */ /* 0x002fce0000010000 */
[----:B------:R-:W-:Y:S01]  /*4400*/  MUFU.EX2 R81, R81 ;  /* 0x0000005100517308 */ /* 0x000fe20000000800 */
[----:B0-----:R-:W-:-:S07]  /*4410*/  F2FP.BF16.F32.PACK_AB R151, R34, R77 ;  /* 0x0000004d2297723e */ /* 0x001fce00000010ff */
[----:B------:R-:W0:Y:S01]  /*4420*/  MUFU.EX2 R41, R41 ;  /* 0x0000002900297308 */ /* 0x000e220000000800 */
[C---:B--2---:R-:W-:Y:S01]  /*4430*/  FADD.FTZ R46, R146.reuse, R25 ;  /* 0x00000019922e7221 */ /* 0x044fe20000010000 */
[----:B------:R-:W-:-:S06]  /*4440*/  F2FP.BF16.F32.PACK_AB R146, R146, R47 ;  /* 0x0000002f9292723e */ /* 0x000fcc00000010ff */
[----:B------:R-:W1:Y:S08]  /*4450*/  MUFU.EX2 R38, R55 ;  /* 0x0000003700267308 */ /* 0x000e700000000800 */
[----:B------:R-:W2:Y:S01]  /*4460*/  MUFU.EX2 R140, R39 ;  /* 0x00000027008c7308 */ /* 0x000ea20000000800 */
[----:B0-----:R-:W-:-:S07]  /*4470*/  FADD.FTZ R25, R41, R46 ;  /* 0x0000002e29197221 */ /* 0x001fce0000010000 */
[----:B------:R-:W0:Y:S01]  /*4480*/  MUFU.EX2 R43, R43 ;  /* 0x0000002b002b7308 */ /* 0x000e220000000800 */
[----:B-1----:R-:W-:-:S07]  /*4490*/  F2FP.BF16.F32.PACK_AB R145, R38, R81 ;  /* 0x000000512691723e */ /* 0x002fce00000010ff */
[----:B------:R1:W-:Y:S01]  /*44a0*/  MUFU.EX2 R42, R9 ;  /* 0x00000009002a7308 */ /* 0x0003e20000000800 */
[C---:B--2---:R-:W-:Y:S01]  /*44b0*/  FADD.FTZ R46, R140.reuse, R25 ;  /* 0x000000198c2e7221 */ /* 0x044fe20000010000 */
[----:B------:R-:W-:-:S06]  /*44c0*/  F2FP.BF16.F32.PACK_AB R140, R140, R41 ;  /* 0x000000298c8c723e */ /* 0x000fcc00000010ff */
[----:B------:R-:W2:Y:S01]  /*44d0*/  MUFU.EX2 R37, R37 ;  /* 0x0000002500257308 */ /* 0x000ea20000000800 */
[----:B-1----:R-:W-:Y:S01]  /*44e0*/  FADD.FTZ R9, R77, R44 ;  /* 0x0000002c4d097221 */ /* 0x002fe20000010000 */
[----:B0-----:R-:W-:-:S03]  /*44f0*/  F2FP.BF16.F32.PACK_AB R147, R40, R43 ;  /* 0x0000002b2893723e */ /* 0x001fc600000010ff */
[----:B------:R-:W-:-:S03]  /*4500*/  FADD.FTZ R44, R34, R9 ;  /* 0x00000009222c7221 */ /* 0x000fc60000010000 */
[----:B------:R-:W0:Y:S01]  /*4510*/  MUFU.EX2 R11, R11 ;  /* 0x0000000b000b7308 */ /* 0x000e220000000800 */
[----:B------:R-:W-:-:S04]  /*4520*/  FADD.FTZ R9, R81, R44 ;  /* 0x0000002c51097221 */ /* 0x000fc80000010000 */
[----:B------:R-:W-:-:S03]  /*4530*/  FADD.FTZ R44, R38, R9 ;  /* 0x00000009262c7221 */ /* 0x000fc60000010000 */
[----:B------:R-:W1:Y:S01]  /*4540*/  MUFU.EX2 R33, R33 ;  /* 0x0000002100217308 */ /* 0x000e620000000800 */
[----:B------:R-:W-:Y:S01]  /*4550*/  FADD.FTZ R9, R43, R44 ;  /* 0x0000002c2b097221 */ /* 0x000fe20000010000 */
[----:B--2---:R-:W-:-:S03]  /*4560*/  FADD.FTZ R25, R37, R46 ;  /* 0x0000002e25197221 */ /* 0x004fc60000010000 */
[----:B------:R-:W-:Y:S01]  /*4570*/  FADD.FTZ R32, R40, R9 ;  /* 0x0000000928207221 */ /* 0x000fe20000010000 */
[C---:B------:R-:W-:Y:S01]  /*4580*/  FADD.FTZ R36, R142.reuse, R25 ;  /* 0x000000198e247221 */ /* 0x040fe20000010000 */
[----:B------:R-:W-:Y:S01]  /*4590*/  F2FP.BF16.F32.PACK_AB R142, R142, R37 ;  /* 0x000000258e8e723e */ /* 0x000fe200000010ff */
[----:B------:R-:W2:Y:S01]  /*45a0*/  MUFU.EX2 R10, R10 ;  /* 0x0000000a000a7308 */ /* 0x000ea20000000800 */
[----:B0-----:R-:W-:Y:S01]  /*45b0*/  FADD.FTZ R9, R11, R32 ;  /* 0x000000200b097221 */ /* 0x001fe20000010000 */
[----:B------:R-:W-:-:S03]  /*45c0*/  F2FP.BF16.F32.PACK_AB R141, R42, R11 ;  /* 0x0000000b2a8d723e */ /* 0x000fc600000010ff */
[----:B------:R-:W-:-:S03]  /*45d0*/  FADD.FTZ R8, R42, R9 ;  /* 0x000000092a087221 */ /* 0x000fc60000010000 */
[----:B------:R-:W0:Y:S01]  /*45e0*/  MUFU.EX2 R3, R3 ;  /* 0x0000000300037308 */ /* 0x000e220000000800 */
[----:B-1----:R-:W-:-:S07]  /*45f0*/  FADD.FTZ R25, R33, R36 ;  /* 0x0000002421197221 */ /* 0x002fce0000010000 */
[----:B------:R-:W1:Y:S01]  /*4600*/  MUFU.EX2 R29, R29 ;  /* 0x0000001d001d7308 */ /* 0x000e620000000800 */
[C---:B--2---:R-:W-:Y:S01]  /*4610*/  FADD.FTZ R32, R10.reuse, R25 ;  /* 0x000000190a207221 */ /* 0x044fe20000010000 */
[----:B------:R-:W-:-:S06]  /*4620*/  F2FP.BF16.F32.PACK_AB R136, R10, R33 ;  /* 0x000000210a88723e */ /* 0x000fcc00000010ff */
[----:B------:R-:W2:Y:S01]  /*4630*/  MUFU.EX2 R2, R83 ;  /* 0x0000005300027308 */ /* 0x000ea20000000800 */
[----:B0-----:R-:W-:-:S07]  /*4640*/  FADD.FTZ R9, R3, R8 ;  /* 0x0000000803097221 */ /* 0x001fce0000010000 */
        /* <DEDUP_REMOVED lines=8> */
[C---:B-1----:R-:W-:Y:S01]  /*46d0*/  FADD.FTZ R0, R30.reuse, R9 ;  /* 0x000000091e007221 */ /* 0x042fe20000010000 */
[----:B------:R-:W-:-:S06]  /*46e0*/  F2FP.BF16.F32.PACK_AB R137, R30, R85 ;  /* 0x000000551e89723e */ /* 0x000fcc00000010ff */
[----:B------:R-:W1:Y:S01]  /*46f0*/  MUFU.EX2 R10, R91 ;  /* 0x0000005b000a7308 */ /* 0x000e620000000800 */
[----:B--2---:R-:W-:Y:S01]  /*4700*/  FADD.FTZ R9, R89, R0 ;  /* 0x0000000059097221 */ /* 0x004fe20000010000 */
[----:B------:R-:W-:Y:S02]  /*4710*/  VIADD R0, R73, UR5 ;  /* 0x0000000549007c36 */ /* 0x000fe40008000000 */
[C---:B0-----:R-:W-:Y:S01]  /*4720*/  FADD.FTZ R8, R26.reuse, R25 ;  /* 0x000000191a087221 */ /* 0x041fe20000010000 */
[----:B------:R-:W-:Y:S01]  /*4730*/  F2FP.BF16.F32.PACK_AB R138, R26, R29 ;  /* 0x0000001d1a8a723e */ /* 0x000fe200000010ff */
[C---:B-1----:R-:W-:Y:S01]  /*4740*/  FADD.FTZ R3, R10.reuse, R9 ;  /* 0x000000090a037221 */ /* 0x042fe20000010000 */
[----:B------:R-:W-:Y:S01]  /*4750*/  F2FP.BF16.F32.PACK_AB R139, R10, R89 ;  /* 0x000000590a8b723e */ /* 0x000fe200000010ff */
[----:B------:R-:W-:Y:S06]  /*4760*/  @!P5 BRA `(.L_x_985) ;  /* 0x000000000048d947 */ /* 0x000fec0003800000 */
[C---:B------:R-:W-:Y:S01]  /*4770*/  ISETP.GT.AND P1, PT, R73.reuse, RZ, PT ;  /* 0x000000ff4900720c */ /* 0x040fe20003f24270 */
[----:B------:R-:W-:-:S12]  /*4780*/  VIADD R9, R73, 0xffffffff ;  /* 0xffffffff49097836 */ /* 0x000fd80000000000 */
[----:B------:R-:W-:Y:S05]  /*4790*/  @P1 BRA `(.L_x_986) ;  /* 0x0000000000201947 */ /* 0x000fea0003800000 */
[----:B------:R-:W0:Y:S01]  /*47a0*/  LDC R10, c[0x0][0x9e4] ;  /* 0x00027900ff0a7b82 */ /* 0x000e220000000800 */
[----:B------:R-:W-:Y:S01]  /*47b0*/  IMAD.MOV R9, RZ, RZ, -R73 ;  /* 0x000000ffff097224 */ /* 0x000fe200078e0a49 */
[----:B0-----:R-:W-:-:S13]  /*47c0*/  ISETP.NE.AND P1, PT, R10, 0x1, PT ;  /* 0x000000010a00780c */ /* 0x001fda0003f25270 */
[----:B------:R-:W0:Y:S02]  /*47d0*/  @P1 LDC.64 R24, c[0x0][0x9e8] ;  /* 0x00027a00ff181b82 */ /* 0x000e240000000a00 */
[----:B0-----:R-:W-:-:S05]  /*47e0*/  @P1 IMAD.HI.U32 R2, R9, R24, RZ ;  /* 0x0000001809021227 */ /* 0x001fca00078e00ff */
[----:B------:R-:W-:-:S04]  /*47f0*/  @P1 SHF.R.U32.HI R9, RZ, R25, R2 ;  /* 0x00000019ff091219 */ /* 0x000fc80000011602 */
[----:B------:R-:W-:Y:S01]  /*4800*/  LOP3.LUT R9, RZ, R9, RZ, 0x33, !PT ;  /* 0x00000009ff097212 */ /* 0x000fe200078e33ff */
[----:B------:R-:W-:Y:S06]  /*4810*/  BRA `(.L_x_987) ;  /* 0x0000000000147947 */ /* 0x000fec0003800000 */
.L_x_986:
[----:B------:R-:W0:Y:S02]  /*4820*/  LDC R10, c[0x0][0x9e4] ;  /* 0x00027900ff0a7b82 */ /* 0x000e240000000800 */
[----:B0-----:R-:W-:-:S13]  /*4830*/  ISETP.NE.AND P1, PT, R10, 0x1, PT ;  /* 0x000000010a00780c */ /* 0x001fda0003f25270 */
[----:B------:R-:W0:Y:S02]  /*4840*/  @P1 LDC.64 R24, c[0x0][0x9e8] ;  /* 0x00027a00ff181b82 */ /* 0x000e240000000a00 */
[----:B0-----:R-:W-:-:S05]  /*4850*/  @P1 IMAD.HI.U32 R2, R9, R24, RZ ;  /* 0x0000001809021227 */ /* 0x001fca00078e00ff */
[----:B------:R-:W-:-:S07]  /*4860*/  @P1 SHF.R.U32.HI R9, RZ, R25, R2 ;  /* 0x00000019ff091219 */ /* 0x000fce0000011602 */
.L_x_987:
[----:B------:R-:W-:-:S05]  /*4870*/  IMAD R9, R9, R10, R10 ;  /* 0x0000000a09097224 */ /* 0x000fca00078e020a */
[----:B------:R-:W-:-:S07]  /*4880*/  VIMNMX R0, R0, R9, PT ;  /* 0x0000000900007248 */ /* 0x000fce0003fe0100 */
.L_x_985:
[----:B------:R-:W-:Y:S01]  /*4890*/  IMAD.HI R9, R0, 0x2aaaaaab, RZ ;  /* 0x2aaaaaab00097827 */ /* 0x000fe200078e02ff */
[----:B------:R-:W-:Y:S02]  /*48a0*/  CS2R R86, SRZ ;  /* 0x0000000000567805 */ /* 0x000fe4000001ff00 */
[----:B------:R-:W-:Y:S02]  /*48b0*/  CS2R R84, SRZ ;  /* 0x0000000000547805 */ /* 0x000fe4000001ff00 */
[----:B------:R-:W-:Y:S01]  /*48c0*/  CS2R R82, SRZ ;  /* 0x0000000000527805 */ /* 0x000fe2000001ff00 */
[----:B------:R-:W-:Y:S01]  /*48d0*/  IMAD.MOV.U32 R2, RZ, RZ, 0x3f800000 ;  /* 0x3f800000ff027424 */ /* 0x000fe200078e00ff */
[----:B------:R-:W-:Y:S01]  /*48e0*/  SHF.R.U32.HI R10, RZ, 0x1f, R9 ;  /* 0x0000001fff0a7819 */ /* 0x000fe20000011609 */
[----:B------:R-:W-:Y:S01]  /*48f0*/  IMAD.MOV.U32 R0, RZ, RZ, 0x3f800000 ;  /* 0x3f800000ff007424 */ /* 0x000fe200078e00ff */
[----:B------:R-:W-:Y:S02]  /*4900*/  CS2R R80, SRZ ;  /* 0x0000000000507805 */ /* 0x000fe4000001ff00 */
[----:B------:R-:W-:-:S02]  /*4910*/  CS2R R78, SRZ ;  /* 0x00000000004e7805 */ /* 0x000fc4000001ff00 */
[----:B------:R-:W-:Y:S02]  /*4920*/  LEA.HI.SX32 R10, R9, R10, 0x1c ;  /* 0x0000000a090a7211 */ /* 0x000fe400078fe2ff */
[----:B------:R-:W-:Y:S02]  /*4930*/  CS2R R76, SRZ ;  /* 0x00000000004c7805 */ /* 0x000fe4000001ff00 */
[----:B------:R-:W-:Y:S02]  /*4940*/  CS2R R74, SRZ ;  /* 0x00000000004a7805 */ /* 0x000fe4000001ff00 */
[----:B------:R-:W-:Y:S02]  /*4950*/  CS2R R72, SRZ ;  /* 0x0000000000487805 */ /* 0x000fe4000001ff00 */
[----:B------:R-:W-:Y:S02]  /*4960*/  VIMNMX R9, R23, R10, !PT ;  /* 0x0000000a17097248 */ /* 0x000fe40007fe0100 */
[----:B------:R-:W-:-:S02]  /*4970*/  CS2R R70, SRZ ;  /* 0x0000000000467805 */ /* 0x000fc4000001ff00 */
[----:B------:R-:W-:Y:S02]  /*4980*/  CS2R R68, SRZ ;  /* 0x0000000000447805 */ /* 0x000fe4000001ff00 */
[----:B------:R-:W-:Y:S02]  /*4990*/  CS2R R66, SRZ ;  /* 0x0000000000427805 */ /* 0x000fe4000001ff00 */
        /* <DEDUP_REMOVED lines=21> */
[----:B------:R-:W-:Y:S01]  /*4af0*/  CS2R R24, SRZ ;  /* 0x0000000000187805 */ /* 0x000fe2000001ff00 */
[----:B------:R-:W-:Y:S06]  /*4b00*/  @!P1 BRA `(.L_x_988) ;  /* 0x0000003400049947 */ /* 0x000fec0003800000 */
[----:B------:R-:W-:Y:S01]  /*4b10*/  IMAD.MOV.U32 R11, RZ, RZ, R15 ;  /* 0x000000ffff0b7224 */ /* 0x000fe200078e000f */
[----:B------:R-:W-:Y:S01]  /*4b20*/  UMOV UR41, UR39 ;  /* 0x0000002700297c82 */ /* 0x000fe20008000000 */
[----:B------:R-:W-:Y:S01]  /*4b30*/  IMAD.MOV.U32 R10, RZ, RZ, R13 ;  /* 0x000000ffff0a7224 */ /* 0x000fe200078e000d */
[----:B------:R-:W-:Y:S01]  /*4b40*/  UMOV UR4, UR38 ;  /* 0x0000002600047c82 */ /* 0x000fe20008000000 */
[----:B------:R-:W-:Y:S01]  /*4b50*/  IMAD.MOV.U32 R2, RZ, RZ, 0x3f800000 ;  /* 0x3f800000ff027424 */ /* 0x000fe200078e00ff */
[----:B------:R-:W-:Y:S01]  /*4b60*/  ULDC UR43, c[0x0][0x9e4] ;  /* 0x00027900002b7ab9 */ /* 0x000fe20000000800 */
[----:B------:R-:W-:Y:S01]  /*4b70*/  IMAD.MOV.U32 R87, RZ, RZ, RZ ;  /* 0x000000ffff577224 */ /* 0x000fe200078e00ff */
[----:B------:R-:W-:Y:S01]  /*4b80*/  ULDC UR50, c[0x0][0x9dc] ;  /* 0x0002770000327ab9 */ /* 0x000fe20000000800 */
[----:B------:R-:W-:Y:S01]  /*4b90*/  ULDC UR5, c[0x0][0x9d8] ;  /* 0x0002760000057ab9 */ /* 0x000fe20000000800 */
[----:B------:R-:W-:-:S05]  /*4ba0*/  ULDC UR51, c[0x0][0x9e0] ;  /* 0x0002780000337ab9 */ /* 0x000fca0000000800 */
.L_x_1007:
[----:B------:R-:W-:-:S04]  /*4bb0*/  UISETP.NE.AND UP0, UPT, UR4, 0x1, UPT ;  /* 0x000000010400788c */ /* 0x000fc8000bf05270 */
[----:B------:R-:W-:-:S04]  /*4bc0*/  USEL UR39, URZ, 0x1, UP0 ;  /* 0x000000013f277887 */ /* 0x000fc80008000000 */
[----:B------:R-:W-:Y:S01]  /*4bd0*/  ULOP3.LUT UR39, UR41, UR39, URZ, 0x3c, !UPT ;  /* 0x0000002729277292 */ /* 0x000fe2000f8e3c3f */
[----:B------:R-:W-:Y:S11]  /*4be0*/  @!P0 BRA `(.L_x_989) ;  /* 0x0000000000048947 */ /* 0x000ff60003800000 */
[----:B------:R-:W-:Y:S01]  /*4bf0*/  BPT.TRAP 0x1 ;  /* 0x000000040000795c */ /* 0x000fe20000300000 */
.L_x_989:
[----:B------:R-:W-:Y:S01]  /*4c00*/  UIADD3 UR38, UR4, 0x1, URZ ;  /* 0x0000000104267890 */ /* 0x000fe2000fffe03f */
[----:B------:R-:W-:-:S03]  /*4c10*/  IMAD.U32 R13, RZ, RZ, UR39 ;  /* 0x00000027ff0d7e24 */ /* 0x000fc6000f8e00ff */
[----:B------:R-:W-:Y:S02]  /*4c20*/  UISETP.NE.AND UP0, UPT, UR38, 0x2, UPT ;  /* 0x000000022600788c */ /* 0x000fe4000bf05270 */
[----:B------:R-:W-:Y:S02]  /*4c30*/  SHF.L.U32 R13, R13, 0x1f, RZ ;  /* 0x0000001f0d0d7819 */ /* 0x000fe400000006ff */
[----:B------:R-:W-:-:S04]  /*4c40*/  USEL UR38, UR38, URZ, UP0 ;  /* 0x0000003f26267287 */ /* 0x000fc80008000000 */
[----:B------:R-:W-:-:S09]  /*4c50*/  ULEA UR7, UR38, UR40, 0x3 ;  /* 0x0000002826077291 */ /* 0x000fd2000f8e183f */
[----:B------:R0:W1:Y:S01]  /*4c60*/  SYNCS.PHASECHK.TRANS64.TRYWAIT P1, [UR7+0x2a830], R13 ;  /* 0x02a8300dff0075a7 */ /* 0x0000620008020147 */
[----:B------:R-:W-:Y:S05]  /*4c70*/  @!P0 BRA `(.L_x_990) ;  /* 0x0000000000048947 */ /* 0x000fea0003800000 */
[----:B------:R-:W-:Y:S01]  /*4c80*/  BPT.TRAP 0x1 ;  /* 0x000000040000795c */ /* 0x000fe20000300000 */
.L_x_990:
[----:B-1----:R-:W-:Y:S05]  /*4c90*/  @P1 BRA `(.L_x_991) ;  /* 0x0000000000081947 */ /* 0x002fea0003800000 */
[----:B------:R-:W1:Y:S02]  /*4ca0*/  SYNCS.PHASECHK.TRANS64.TRYWAIT P1, [UR7+0x2a830], R13 ;  /* 0x02a8300dff0075a7 */ /* 0x000e640008020147 */
[----:B-1----:R-:W-:Y:S05]  /*4cb0*/  @!P1 BRA `(.L_x_992) ;  /* 0x000000f800709947 */ /* 0x002fea0003800000 */
.L_x_991:
        /* <DEDUP_REMOVED lines=137> */
.L_x_993:
[----:B------:R-:W-:Y:S01]  /*5550*/  ULEA UR6, UR4, UR40, 0x3 ;  /* 0x0000002804067291 */ /* 0x000fe2000f8e183f */
[----:B------:R-:W-:-:S05]  /*5560*/  IMAD.U32 R0, RZ, RZ, UR41 ;  /* 0x00000029ff007e24 */ /* 0x000fca000f8e00ff */
[----:B------:R-:W-:-:S04]  /*5570*/  SHF.L.U32 R0, R0, 0x1f, RZ ;  /* 0x0000001f00007819 */ /* 0x000fc800000006ff */
[----:B------:R2:W3:Y:S01]  /*5580*/  SYNCS.PHASECHK.TRANS64.TRYWAIT P1, [UR6+0x2a850], R0 ;  /* 0x02a85000ff0075a7 */ /* 0x0004e20008020146 */
[----:B------:R-:W-:Y:S05]  /*5590*/  @!P0 BRA `(.L_x_994) ;  /* 0x0000000000048947 */ /* 0x000fea0003800000 */
[----:B------:R-:W-:Y:S01]  /*55a0*/  BPT.TRAP 0x1 ;  /* 0x000000040000795c */ /* 0x000fe20000300000 */
.L_x_994:
[----:B---3--:R-:W-:Y:S05]  /*55b0*/  @P1 BRA `(.L_x_995) ;  /* 0x0000000000081947 */ /* 0x008fea0003800000 */
[----:B------:R-:W3:Y:S02]  /*55c0*/  SYNCS.PHASECHK.TRANS64.TRYWAIT P1, [UR6+0x2a850], R0 ;  /* 0x02a85000ff0075a7 */ /* 0x000ee40008020146 */
[----:B---3--:R-:W-:Y:S05]  /*55d0*/  @!P1 BRA `(.L_x_996) ;  /* 0x000000f000409947 */ /* 0x008fea0003800000 */
.L_x_995:
        /* <DEDUP_REMOVED lines=37> */
.L_x_997:
[----:B------:R-:W-:Y:S01]  /*5830*/  ISETP.NE.AND P2, PT, R168, 0x1, PT ;  /* 0x00000001a800780c */ /* 0x000fe20003f45270 */
[----:B------:R-:W-:Y:S01]  /*5840*/  FMUL.FTZ R153, R105, UR5 ;  /* 0x0000000569997c20 */ /* 0x000fe20008410000 */
[----:B------:R-:W-:Y:S01]  /*5850*/  FMUL.FTZ R136, R93, UR5 ;  /* 0x000000055d887c20 */ /* 0x000fe20008410000 */
[----:B------:R-:W-:Y:S01]  /*5860*/  FMUL.FTZ R93, R106, UR5 ;  /* 0x000000056a5d7c20 */ /* 0x000fe20008410000 */
[----:B01----:R-:W-:Y:S01]  /*5870*/  FMUL.FTZ R13, R88, UR5 ;  /* 0x00000005580d7c20 */ /* 0x003fe20008410000 */
[----:B------:R-:W-:Y:S01]  /*5880*/  FMUL.FTZ R88, R95, UR5 ;  /* 0x000000055f587c20 */ /* 0x000fe20008410000 */
[----:B------:R-:W-:Y:S01]  /*5890*/  FMUL.FTZ R95, R110, UR5 ;  /* 0x000000056e5f7c20 */ /* 0x000fe20008410000 */
[----:B------:R-:W-:Y:S01]  /*58a0*/  FMUL.FTZ R110, R112, UR5 ;  /* 0x00000005706e7c20 */ /* 0x000fe20008410000 */
[----:B------:R-:W-:Y:S01]  /*58b0*/  FMUL.FTZ R112, R116, UR5 ;  /* 0x0000000574707c20 */ /* 0x000fe20008410000 */
[----:B------:R-:W-:Y:S01]  /*58c0*/  IMAD.IADD R116, R22, 0x1, R17 ;  /* 0x0000000116747824 */ /* 0x000fe200078e0211 */
[----:B------:R-:W0:Y:S01]  /*58d0*/  LDC R21, c[0x0][0x288] ;  /* 0x0000a200ff157b82 */ /* 0x000e220000000800 */
[----:B------:R-:W-:Y:S01]  /*58e0*/  FMUL.FTZ R137, R96, UR5 ;  /* 0x0000000560897c20 */ /* 0x000fe20008410000 */
[----:B------:R-:W-:Y:S01]  /*58f0*/  FMUL.FTZ R96, R111, UR5 ;  /* 0x000000056f607c20 */ /* 0x000fe20008410000 */
[----:B------:R-:W-:Y:S01]  /*5900*/  FMUL.FTZ R111, R113, UR5 ;  /* 0x00000005716f7c20 */ /* 0x000fe20008410000 */
[----:B------:R-:W-:Y:S01]  /*5910*/  FMUL.FTZ R113, R117, UR5 ;  /* 0x0000000575717c20 */ /* 0x000fe20008410000 */
[----:B------:R-:W-:Y:S01]  /*5920*/  FMUL.FTZ R14, R89, UR5 ;  /* 0x00000005590e7c20 */ /* 0x000fe20008410000 */
[----:B--2---:R-:W-:Y:S01]  /*5930*/  FMUL.FTZ R0, R90, UR5 ;  /* 0x000000055a007c20 */ /* 0x004fe20008410000 */
[----:B------:R-:W-:Y:S01]  /*5940*/  FMUL.FTZ R2, R91, UR5 ;  /* 0x000000055b027c20 */ /* 0x000fe20008410000 */
[----:B------:R-:W1:Y:S01]  /*5950*/  @P2 LDC R105, c[0x0][0x44c] ;  /* 0x00011300ff692b82 */ /* 0x000e620000000800 */
[----:B------:R-:W-:Y:S01]  /*5960*/  FMUL.FTZ R15, R92, UR5 ;  /* 0x000000055c0f7c20 */ /* 0x000fe20008410000 */
[----:B------:R-:W-:Y:S01]  /*5970*/  FMUL.FTZ R20, R94, UR5 ;  /* 0x000000055e147c20 */ /* 0x000fe20008410000 */
[----:B------:R-:W-:Y:S01]  /*5980*/  FMUL.FTZ R138, R97, UR5 ;  /* 0x00000005618a7c20 */ /* 0x000fe20008410000 */
[----:B------:R-:W-:Y:S01]  /*5990*/  FMUL.FTZ R89, R98, UR5 ;  /* 0x0000000562597c20 */ /* 0x000fe20008410000 */
[----:B------:R-:W-:Y:S01]  /*59a0*/  FMUL.FTZ R90, R99, UR5 ;  /* 0x00000005635a7c20 */ /* 0x000fe20008410000 */
[----:B------:R-:W-:Y:S01]  /*59b0*/  FMUL.FTZ R139, R100, UR5 ;  /* 0x00000005648b7c20 */ /* 0x000fe20008410000 */
[----:B------:R-:W-:Y:S01]  /*59c0*/  FMUL.FTZ R91, R102, UR5 ;  /* 0x00000005665b7c20 */ /* 0x000fe20008410000 */
[----:B------:R-:W2:Y:S01]  /*59d0*/  @P2 LDC R106, c[0x0][0x450] ;  /* 0x00011400ff6a2b82 */ /* 0x000ea20000000800 */
        /* <DEDUP_REMOVED lines=15> */
[----:B-1----:R-:W-:-:S04]  /*5ad0*/  @P2 IMAD.HI.U32 R105, R116, R105, RZ ;  /* 0x0000006974692227 */ /* 0x002fc800078e00ff */
[----:B------:R-:W-:Y:S01]  /*5ae0*/  FMUL.FTZ R177, R126, UR5 ;  /* 0x000000057eb17c20 */ /* 0x000fe20008410000 */
[----:B------:R-:W-:Y:S01]  /*5af0*/  FMUL.FTZ R181, R127, UR5 ;  /* 0x000000057fb57c20 */ /* 0x000fe20008410000 */
[----:B------:R-:W-:Y:S01]  /*5b00*/  FMUL.FTZ R128, R128, UR5 ;  /* 0x0000000580807c20 */ /* 0x000fe20008410000 */
[----:B------:R-:W-:Y:S01]  /*5b10*/  FMUL.FTZ R183, R130, UR5 ;  /* 0x0000000582b77c20 */ /* 0x000fe20008410000 */
[----:B------:R-:W-:Y:S01]  /*5b20*/  FMUL.FTZ R103, R131, UR5 ;  /* 0x0000000583677c20 */ /* 0x000fe20008410000 */
[----:B------:R-:W-:Y:S01]  /*5b30*/  FMUL.FTZ R132, R132, UR5 ;  /* 0x0000000584847c20 */ /* 0x000fe20008410000 */
[----:B------:R-:W-:Y:S01]  /*5b40*/  FMUL.FTZ R125, R125, UR5 ;  /* 0x000000057d7d7c20 */ /* 0x000fe20008410000 */
[----:B--2---:R-:W-:Y:S01]  /*5b50*/  @P2 SHF.R.U32.HI R116, RZ, R106, R105 ;  /* 0x0000006aff742219 */ /* 0x004fe20000011669 */
[----:B------:R-:W-:Y:S01]  /*5b60*/  FMUL.FTZ R105, R134, UR5 ;  /* 0x0000000586697c20 */ /* 0x000fe20008410000 */
[----:B------:R-:W-:Y:S02]  /*5b70*/  IMAD R134, R12, -0x60, RZ ;  /* 0xffffffa00c867824 */ /* 0x000fe400078e02ff */
[----:B------:R-:W-:Y:S01]  /*5b80*/  FMUL.FTZ R106, R135, UR5 ;  /* 0x00000005876a7c20 */ /* 0x000fe20008410000 */
[----:B------:R-:W-:Y:S01]  /*5b90*/  FMUL.FTZ R129, R129, UR5 ;  /* 0x0000000581817c20 */ /* 0x000fe20008410000 */
[----:B------:R-:W1:Y:S01]  /*5ba0*/  SHFL.IDX PT, R117, R116, RZ, 0x1c1f ;  /* 0x001c1fff74757589 */ /* 0x000e6200000e0000 */
[----:B------:R-:W-:-:S02]  /*5bb0*/  VIADD R109, R134, 0x1 ;  /* 0x00000001866d7836 */ /* 0x000fc40000000000 */
[----:B------:R-:W-:Y:S01]  /*5bc0*/  FMUL.FTZ R133, R133, UR5 ;  /* 0x0000000585857c20 */ /* 0x000fe20008410000 */
[----:B------:R-:W-:Y:S01]  /*5bd0*/  UIADD3 UR7, UR7, 0x2a840, URZ ;  /* 0x0002a84007077890 */ /* 0x000fe2000fffe03f */
[----:B------:R-:W-:Y:S01]  /*5be0*/  LOP3.LUT P1, RZ, R19, 0x80000, RZ, 0xc0, !PT ;  /* 0x0008000013ff7812 */ /* 0x000fe2000782c0ff */
[----:B------:R-:W-:Y:S01]  /*5bf0*/  IMAD R109, R18, -0x2, R109 ;  /* 0xfffffffe126d7824 */ /* 0x000fe200078e026d */
[----:B------:R-:W2:Y:S01]  /*5c00*/  MUFU.TANH R13, R13 ;  /* 0x0000000d000d7308 */ /* 0x000ea20000002400 */
[----:B------:R-:W-:Y:S02]  /*5c10*/  UPRMT UR7, UR60, 0x654, UR7 ;  /* 0x000006543c077896 */ /* 0x000fe40008000007 */
[----:B------:R-:W-:Y:S01]  /*5c20*/  ULOP3.LUT UR4, URZ, UR50, URZ, 0x33, !UPT ;  /* 0x000000323f047292 */ /* 0x000fe2000f8e333f */
[C---:B0-----:R-:W-:Y:S01]  /*5c30*/  IADD3 R108, R109.reuse, -R21, R16 ;  /* 0x800000156d6c7210 */ /* 0x041fe20007ffe010 */
[----:B------:R-:W-:-:S03]  /*5c40*/  VIADD R144, R109, 0xffffffff ;  /* 0xffffffff6d907836 */ /* 0x000fc60000000000 */
[----:B------:R-:W0:Y:S01]  /*5c50*/  MUFU.TANH R14, R14 ;  /* 0x0000000e000e7308 */ /* 0x000e220000002400 */
[C---:B------:R-:W-:Y:S01]  /*5c60*/  VIADD R142, R108.reuse, UR51 ;  /* 0x000000336c8e7c36 */ /* 0x040fe20008000000 */
[----:B------:R-:W-:Y:S01]  /*5c70*/  SYNCS.ARRIVE.TRANS64.RED.A1T0 RZ, [UR7], RZ ;  /* 0x000000ffffff79a7 */ /* 0x000fe20008100407 */
[----:B------:R-:W-:-:S05]  /*5c80*/  VIADD R143, R108, UR4 ;  /* 0x000000046c8f7c36 */ /* 0x000fca0008000000 */
[----:B------:R-:W3:Y:S01]  /*5c90*/  MUFU.TANH R0, R0 ;  /* 0x0000000000007308 */ /* 0x000ee20000002400 */
[--C-:B-1----:R-:W-:Y:S02]  /*5ca0*/  IMAD.IADD R118, R142, 0x1, R117.reuse ;  /* 0x000000018e767824 */ /* 0x102fe400078e0275 */
[----:B------:R-:W-:-:S05]  /*5cb0*/  IMAD.IADD R120, R143, 0x1, R117 ;  /* 0x000000018f787824 */ /* 0x000fca00078e0275 */
[----:B------:R-:W1:Y:S08]  /*5cc0*/  MUFU.TANH R2, R2 ;  /* 0x0000000200027308 */ /* 0x000e700000002400 */
[----:B------:R-:W4:Y:S08]  /*5cd0*/  MUFU.TANH R15, R15 ;  /* 0x0000000f000f7308 */ /* 0x000f300000002400 */
        /* <DEDUP_REMOVED lines=32> */
[----:B------:R0:W0:Y:S08]  /*5ee0*/  MUFU.TANH R122, R125 ;  /* 0x0000007d007a7308 */ /* 0x0000300000002400 */
        /* <DEDUP_REMOVED lines=9> */
[----:B------:R-:W0:Y:S01]  /*5f80*/  MUFU.TANH R106, R106 ;  /* 0x0000006a006a7308 */ /* 0x000e220000002400 */
[----:B-1234-:R-:W-:Y:S05]  /*5f90*/  @!P1 BRA `(.L_x_998) ;  /* 0x0000000000549947 */ /* 0x01efea0003800000 */
[----:B------:R-:W-:Y:S01]  /*5fa0*/  IADD3 R117, R16, -R21, R117 ;  /* 0x8000001510757210 */ /* 0x000fe20007ffe075 */
[----:B------:R-:W-:Y:S03]  /*5fb0*/  BSSY B0, `(.L_x_999) ;  /* 0x0000010000007945 */ /* 0x000fe60003800000 */
[----:B------:R-:W-:-:S13]  /*5fc0*/  ISETP.GT.AND P1, PT, R117, -0x1, PT ;  /* 0xffffffff7500780c */ /* 0x000fda0003f24270 */
[----:B------:R-:W-:Y:S05]  /*5fd0*/  @P1 BRA `(.L_x_1000) ;  /* 0x0000000000201947 */ /* 0x000fea0003800000 */
[----:B------:R-:W-:Y:S01]  /*5fe0*/  IMAD.U32 R119, RZ, RZ, UR43 ;  /* 0x0000002bff777e24 */ /* 0x000fe2000f8e00ff */
[----:B------:R-:W-:-:S04]  /*5ff0*/  LOP3.LUT R117, RZ, R117, RZ, 0x33, !PT ;  /* 0x00000075ff757212 */ /* 0x000fc800078e33ff */
[----:B------:R-:W-:-:S13]  /*6000*/  ISETP.NE.AND P1, PT, R119, 0x1, PT ;  /* 0x000000017700780c */ /* 0x000fda0003f25270 */
[----:B------:R-:W1:Y:S02]  /*6010*/  @P1 LDC.64 R108, c[0x0][0x9e8] ;  /* 0x00027a00ff6c1b82 */ /* 0x000e640000000a00 */
[----:B-1----:R-:W-:-:S05]  /*6020*/  @P1 IMAD.HI.U32 R108, R117, R108, RZ ;  /* 0x0000006c756c1227 */ /* 0x002fca00078e00ff */
[----:B------:R-:W-:-:S04]  /*6030*/  @P1 SHF.R.U32.HI R117, RZ, R109, R108 ;  /* 0x0000006dff751219 */ /* 0x000fc8000001166c */
[----:B------:R-:W-:Y:S01]  /*6040*/  LOP3.LUT R117, RZ, R117, RZ, 0x33, !PT ;  /* 0x00000075ff757212 */ /* 0x000fe200078e33ff */
[----:B------:R-:W-:Y:S06]  /*6050*/  BRA `(.L_x_1001) ;  /* 0x0000000000147947 */ /* 0x000fec0003800000 */
.L_x_1000:
[----:B------:R-:W-:-:S05]  /*6060*/  IMAD.U32 R119, RZ, RZ, UR43 ;  /* 0x0000002bff777e24 */ /* 0x000fca000f8e00ff */
[----:B------:R-:W-:-:S13]  /*6070*/  ISETP.NE.AND P1, PT, R119, 0x1, PT ;  /* 0x000000017700780c */ /* 0x000fda0003f25270 */
[----:B------:R-:W1:Y:S02]  /*6080*/  @P1 LDC.64 R108, c[0x0][0x9e8] ;  /* 0x00027a00ff6c1b82 */ /* 0x000e640000000a00 */
[----:B-1----:R-:W-:-:S05]  /*6090*/  @P1 IMAD.HI.U32 R108, R117, R108, RZ ;  /* 0x0000006c756c1227 */ /* 0x002fca00078e00ff */
[----:B------:R-:W-:-:S07]  /*60a0*/  @P1 SHF.R.U32.HI R117, RZ, R109, R108 ;  /* 0x0000006dff751219 */ /* 0x000fce000001166c */
.L_x_1001:
[----:B------:R-:W-:Y:S05]  /*60b0*/  BSYNC B0 ;  /* 0x0000000000007941 */ /* 0x000fea0003800000 */
.L_x_999:
[----:B------:R-:W-:-:S05]  /*60c0*/  IMAD R117, R117, R119, R144 ;  /* 0x0000007775757224 */ /* 0x000fca00078e0290 */
[----:B------:R-:W-:Y:S02]  /*60d0*/  VIADDMNMX R118, R117, R119, R118, PT ;  /* 0x0000007775767246 */ /* 0x000fe40003800176 */
[----:B------:R-:W-:-:S07]  /*60e0*/  VIMNMX R120, R120, R117, !PT ;  /* 0x0000007578787248 */ /* 0x000fce0007fe0100 */
.L_x_998:
[C---:B------:R-:W-:Y:S02]  /*60f0*/  ISETP.GE.AND P2, PT, R134.reuse, 0x9, PT ;  /* 0x000000098600780c */ /* 0x040fe40003f46270 */
[----:B------:R-:W-:Y:S02]  /*6100*/  ISETP.GE.AND P1, PT, R134, 0x2, PT ;  /* 0x000000028600780c */ /* 0x000fe40003f26270 */
[C---:B------:R-:W-:Y:S02]  /*6110*/  ISETP.GT.AND P3, PT, R120.reuse, 0x8, !P2 ;  /* 0x000000087800780c */ /* 0x040fe40005764270 */
[----:B------:R-:W-:Y:S02]  /*6120*/  ISETP.GT.AND P4, PT, R120, 0x1, !P1 ;  /* 0x000000017800780c */ /* 0x000fe40004f84270 */
[----:B------:R-:W-:Y:S02]  /*6130*/  ISETP.LT.OR P3, PT, R118, 0x9, P3 ;  /* 0x000000097600780c */ /* 0x000fe40001f61670 */
[----:B------:R-:W-:-:S02]  /*6140*/  ISETP.GE.AND P5, PT, R134, 0xa, PT ;  /* 0x0000000a8600780c */ /* 0x000fc40003fa6270 */
[----:B------:R-:W-:Y:S02]  /*6150*/  FSEL R189, R15, -INF , !P3 ;  /* 0xff8000000fbd7808 */ /* 0x000fe40005800000 */
[----:B------:R-:W-:Y:S02]  /*6160*/  ISETP.LT.OR P4, PT, R118, 0x2, P4 ;  /* 0x000000027600780c */ /* 0x000fe40002781670 */
[----:B------:R-:W-:Y:S02]  /*6170*/  ISETP.GT.AND P3, PT, R120, 0x9, !P5 ;  /* 0x000000097800780c */ /* 0x000fe40006f64270 */
[----:B0-----:R-:W-:Y:S02]  /*6180*/  FSEL R191, R14, -INF , !P4 ;  /* 0xff8000000ebf7808 */ /* 0x001fe40006000000 */
        /* <DEDUP_REMOVED lines=8> */
[----:B------:R-:W-:Y:S02]  /*6210*/  ISETP.GT.AND P3, PT, R120, 0x11, !P4 ;  /* 0x000000117800780c */ /* 0x000fe40006764270 */
        /* <DEDUP_REMOVED lines=87> */
[----:B------:R-:W-:Y:S02]  /*6790*/  P2R R122, PR, RZ, 0x40 ;  /* 0x00000040ff7a7803 */ /* 0x000fe40000000000 */
[----:B------:R-:W-:-:S04]  /*67a0*/  ISETP.GT.AND P6, PT, R120, RZ, !P6 ;  /* 0x000000ff7800720c */ /* 0x000fc800077c4270 */
[----:B------:R-:W-:-:S04]  /*67b0*/  ISETP.LT.OR P6, PT, R118, 0x1, P6 ;  /* 0x000000017600780c */ /* 0x000fc800037c1670 */
[----:B------:R-:W-:Y:S02]  /*67c0*/  FSEL R193, R13, -INF , !P6 ;  /* 0xff8000000dc17808 */ /* 0x000fe40007000000 */
[----:B------:R-:W-:Y:S01]  /*67d0*/  ISETP.GE.AND P6, PT, R134, 0x5a, PT ;  /* 0x0000005a8600780c */ /* 0x000fe20003fc6270 */
[----:B------:R-:W0:Y:S03]  /*67e0*/  SHFL.IDX PT, R13, R116, 0x1, 0x1c1f ;  /* 0x003c1f00740d7f89 */ /* 0x000e2600000e0000 */
[----:B------:R-:W-:Y:S02]  /*67f0*/  P2R R114, PR, RZ, 0x40 ;  /* 0x00000040ff727803 */ /* 0x000fe40000000000 */
[----:B------:R-:W-:-:S04]  /*6800*/  ISETP.GT.AND P6, PT, R120, 0x59, !P6 ;  /* 0x000000597800780c */ /* 0x000fc800077c4270 */
[----:B------:R-:W-:-:S04]  /*6810*/  ISETP.LT.OR P6, PT, R118, 0x5a, P6 ;  /* 0x0000005a7600780c */ /* 0x000fc800037c1670 */
[----:B------:R-:W-:Y:S02]  /*6820*/  FSEL R109, R130, -INF , !P6 ;  /* 0xff800000826d7808 */ /* 0x000fe40007000000 */
[----:B------:R-:W-:Y:S01]  /*6830*/  LOP3.LUT P6, RZ, R19, 0x80000, RZ, 0xc0, !PT ;  /* 0x0008000013ff7812 */ /* 0x000fe200078cc0ff */
[--C-:B0-----:R-:W-:Y:S02]  /*6840*/  IMAD.IADD R108, R142, 0x1, R13.reuse ;  /* 0x000000018e6c7824 */ /* 0x101fe400078e020d */
[----:B------:R-:W-:-:S10]  /*6850*/  IMAD.IADD R110, R143, 0x1, R13 ;  /* 0x000000018f6e7824 */ /* 0x000fd400078e020d */
[----:B------:R-:W-:Y:S05]  /*6860*/  @!P6 BRA `(.L_x_1002) ;  /* 0x000000000054e947 */ /* 0x000fea0003800000 */
[----:B------:R-:W-:Y:S01]  /*6870*/  IADD3 R13, R16, -R21, R13 ;  /* 0x80000015100d7210 */ /* 0x000fe20007ffe00d */
[----:B------:R-:W-:Y:S03]  /*6880*/  BSSY B0, `(.L_x_1003) ;  /* 0x0000010000007945 */ /* 0x000fe60003800000 */
[----:B------:R-:W-:-:S13]  /*6890*/  ISETP.GT.AND P6, PT, R13, -0x1, PT ;  /* 0xffffffff0d00780c */ /* 0x000fda0003fc4270 */
[----:B------:R-:W-:Y:S05]  /*68a0*/  @P6 BRA `(.L_x_1004) ;  /* 0x0000000000206947 */ /* 0x000fea0003800000 */
[----:B------:R-:W-:Y:S01]  /*68b0*/  IMAD.U32 R112, RZ, RZ, UR43 ;  /* 0x0000002bff707e24 */ /* 0x000fe2000f8e00ff */
[----:B------:R-:W-:-:S04]  /*68c0*/  LOP3.LUT R13, RZ, R13, RZ, 0x33, !PT ;  /* 0x0000000dff0d7212 */ /* 0x000fc800078e33ff */
[----:B------:R-:W-:-:S13]  /*68d0*/  ISETP.NE.AND P6, PT, R112, 0x1, PT ;  /* 0x000000017000780c */ /* 0x000fda0003fc5270 */
[----:B------:R-:W0:Y:S02]  /*68e0*/  @P6 LDC.64 R14, c[0x0][0x9e8] ;  /* 0x00027a00ff0e6b82 */ /* 0x000e240000000a00 */
[----:B0-----:R-:W-:-:S05]  /*68f0*/  @P6 IMAD.HI.U32 R14, R13, R14, RZ ;  /* 0x0000000e0d0e6227 */ /* 0x001fca00078e00ff */
[----:B------:R-:W-:-:S04]  /*6900*/  @P6 SHF.R.U32.HI R13, RZ, R15, R14 ;  /* 0x0000000fff0d6219 */ /* 0x000fc8000001160e */
[----:B------:R-:W-:Y:S01]  /*6910*/  LOP3.LUT R13, RZ, R13, RZ, 0x33, !PT ;  /* 0x0000000dff0d7212 */ /* 0x000fe200078e33ff */
[----:B------:R-:W-:Y:S06]  /*6920*/  BRA `(.L_x_1005) ;  /* 0x0000000000147947 */ /* 0x000fec0003800000 */
.L_x_1004:
[----:B------:R-:W-:-:S05]  /*6930*/  IMAD.U32 R112, RZ, RZ, UR43 ;  /* 0x0000002bff707e24 */ /* 0x000fca000f8e00ff */
[----:B------:R-:W-:-:S13]  /*6940*/  ISETP.NE.AND P6, PT, R112, 0x1, PT ;  /* 0x000000017000780c */ /* 0x000fda0003fc5270 */
[----:B------:R-:W0:Y:S02]  /*6950*/  @P6 LDC.64 R14, c[0x0][0x9e8] ;  /* 0x00027a00ff0e6b82 */ /* 0x000e240000000a00 */
[----:B0-----:R-:W-:-:S05]  /*6960*/  @P6 IMAD.HI.U32 R14, R13, R14, RZ ;  /* 0x0000000e0d0e6227 */ /* 0x001fca00078e00ff */
[----:B------:R-:W-:-:S07]  /*6970*/  @P6 SHF.R.U32.HI R13, RZ, R15, R14 ;  /* 0x0000000fff0d6219 */ /* 0x000fce000001160e */
.L_x_1005:
[----:B------:R-:W-:Y:S05]  /*6980*/  BSYNC B0 ;  /* 0x0000000000007941 */ /* 0x000fea0003800000 */
.L_x_1003:
[----:B------:R-:W-:-:S05]  /*6990*/  IMAD R13, R13, R112, R144 ;  /* 0x000000700d0d7224 */ /* 0x000fca00078e0290 */
[----:B------:R-:W-:Y:S02]  /*69a0*/  VIADDMNMX R108, R13, R112, R108, PT ;  /* 0x000000700d6c7246 */ /* 0x000fe4000380016c */
[----:B------:R-:W-:-:S07]  /*69b0*/  VIMNMX R110, R110, R13, !PT ;  /* 0x0000000d6e6e7248 */ /* 0x000fce0007fe0100 */
.L_x_1002:
[----:B------:R-:W-:Y:S01]  /*69c0*/  ISETP.GT.AND P1, PT, R110, 0x1, !P1 ;  /* 0x000000016e00780c */ /* 0x000fe20004f24270 */
[----:B------:R-:W0:Y:S01]  /*69d0*/  LDC R14, c[0x0][0x988] ;  /* 0x00026200ff0e7b82 */ /* 0x000e220000000800 */
[----:B------:R-:W-:Y:S02]  /*69e0*/  ISETP.NE.AND P6, PT, R137, RZ, PT ;  /* 0x000000ff8900720c */ /* 0x000fe40003fc5270 */
[----:B------:R-:W-:Y:S02]  /*69f0*/  ISETP.LT.OR P1, PT, R108, 0x2, P1 ;  /* 0x000000026c00780c */ /* 0x000fe40000f21670 */
[----:B------:R-:W-:Y:S02]  /*6a00*/  ISETP.GT.AND P2, PT, R110, 0x8, !P2 ;  /* 0x000000086e00780c */ /* 0x000fe40005744270 */
[----:B------:R-:W-:Y:S02]  /*6a10*/  FSEL R137, R2, -INF , !P1 ;  /* 0xff80000002897808 */ /* 0x000fe40004800000 */
[----:B------:R-:W-:-:S02]  /*6a20*/  ISETP.NE.AND P1, PT, R145, RZ, PT ;  /* 0x000000ff9100720c */ /* 0x000fc40003f25270 */
[----:B------:R-:W-:Y:S02]  /*6a30*/  ISETP.LT.OR P2, PT, R108, 0x9, P2 ;  /* 0x000000096c00780c */ /* 0x000fe40001741670 */
[----:B------:R-:W-:Y:S02]  /*6a40*/  ISETP.GT.AND P1, PT, R110, 0x9, !P1 ;  /* 0x000000096e00780c */ /* 0x000fe40004f24270 */
[----:B------:R-:W-:Y:S02]  /*6a50*/  FSEL R139, R20, -INF , !P2 ;  /* 0xff800000148b7808 */ /* 0x000fe40005000000 */
[----:B------:R-:W-:Y:S02]  /*6a60*/  ISETP.LT.OR P1, PT, R108, 0xa, P1 ;  /* 0x0000000a6c00780c */ /* 0x000fe40000f21670 */
[----:B------:R-:W-:Y:S02]  /*6a70*/  ISETP.NE.AND P2, PT, R147, RZ, PT ;  /* 0x000000ff9300720c */ /* 0x000fe40003f45270 */
        /* <DEDUP_REMOVED lines=13> */
[----:B------:R-:W-:Y:S02]  /*6b50*/  FMNMX.FTZ R2, R179, R2, !PT ;  /* 0x00000002b3027209 */ /* 0x000fe40007810000 */
        /* <DEDUP_REMOVED lines=46> */
[----:B------:R-:W-:Y:S01]  /*6e40*/  ISETP.NE.AND P1, PT, R154, RZ, PT ;  /* 0x000000ff9a00720c */ /* 0x000fe20003f25270 */
[----:B------:R-:W1:Y:S01]  /*6e50*/  SHFL.BFLY PT, R2, R15, 0x2, 0x1f ;  /* 0x0c401f000f027f89 */ /* 0x000e6200000e0000 */
[----:B------:R-:W-:-:S02]  /*6e60*/  ISETP.NE.AND P6, PT, R124, RZ, PT ;  /* 0x000000ff7c00720c */ /* 0x000fc40003fc5270 */
[C---:B------:R-:W-:Y:S02]  /*6e70*/  ISETP.GT.AND P1, PT, R110.reuse, 0x31, !P1 ;  /* 0x000000316e00780c */ /* 0x040fe40004f24270 */
[----:B------:R-:W-:Y:S02]  /*6e80*/  ISETP.GT.AND P3, PT, R110, 0x50, !P3 ;  /* 0x000000506e00780c */ /* 0x000fe40005f64270 */
[C---:B------:R-:W-:Y:S02]  /*6e90*/  ISETP.LT.OR P1, PT, R108.reuse, 0x32, P1 ;  /* 0x000000326c00780c */ /* 0x040fe40000f21670 */
[----:B------:R-:W-:Y:S02]  /*6ea0*/  ISETP.LT.OR P3, PT, R108, 0x51, P3 ;  /* 0x000000516c00780c */ /* 0x000fe40001f61670 */
[----:B------:R-:W-:Y:S02]  /*6eb0*/  FSEL R91, R98, -INF , !P1 ;  /* 0xff800000625b7808 */ /* 0x000fe40004800000 */
[----:B------:R-:W-:-:S02]  /*6ec0*/  ISETP.NE.AND P1, PT, R156, RZ, PT ;  /* 0x000000ff9c00720c */ /* 0x000fc40003f25270 */
[C---:B------:R-:W-:Y:S02]  /*6ed0*/  ISETP.GT.AND P4, PT, R110.reuse, 0x51, !P4 ;  /* 0x000000516e00780c */ /* 0x040fe40006784270 */
[----:B------:R-:W-:Y:S02]  /*6ee0*/  ISETP.GT.AND P1, PT, R110, 0x38, !P1 ;  /* 0x000000386e00780c */ /* 0x000fe40004f24270 */
[----:B------:R-:W-:Y:S02]  /*6ef0*/  FSEL R183, R183, -INF , !P3 ;  /* 0xff800000b7b77808 */ /* 0x000fe40005800000 */
[----:B------:R-:W-:Y:S02]  /*6f00*/  ISETP.LT.OR P1, PT, R108, 0x39, P1 ;  /* 0x000000396c00780c */ /* 0x000fe40000f21670 */
[----:B------:R-:W-:Y:S02]  /*6f10*/  ISETP.GT.AND P5, PT, R110, 0x58, !P5 ;  /* 0x000000586e00780c */ /* 0x000fe40006fa4270 */
[----:B------:R-:W-:-:S02]  /*6f20*/  FSEL R99, R99, -INF , !P1 ;  /* 0xff80000063637808 */ /* 0x000fc40004800000 */
[----:B------:R-:W-:Y:S02]  /*6f30*/  ISETP.NE.AND P1, PT, R157, RZ, PT ;  /* 0x000000ff9d00720c */ /* 0x000fe40003f25270 */
[----:B-1----:R-:W-:Y:S02]  /*6f40*/  FMNMX.FTZ R88, R15, R2, !PT ;  /* 0x000000020f587209 */ /* 0x002fe40007810000 */
[----:B------:R-:W-:Y:S02]  /*6f50*/  ISETP.GT.AND P1, PT, R110, 0x39, !P1 ;  /* 0x000000396e00780c */ /* 0x000fe40004f24270 */
[C---:B------:R-:W-:Y:S01]  /*6f60*/  ISETP.LT.OR P4, PT, R108.reuse, 0x52, P4 ;  /* 0x000000526c00780c */ /* 0x040fe20002781670 */
[----:B------:R-:W1:Y:S01]  /*6f70*/  SHFL.BFLY PT, R13, R88, 0x1, 0x1f ;  /* 0x0c201f00580d7f89 */ /* 0x000e6200000e0000 */
[C---:B------:R-:W-:Y:S02]  /*6f80*/  ISETP.LT.OR P1, PT, R108.reuse, 0x3a, P1 ;  /* 0x0000003a6c00780c */ /* 0x040fe40000f21670 */
[----:B------:R-:W-:-:S02]  /*6f90*/  ISETP.LT.OR P5, PT, R108, 0x59, P5 ;  /* 0x000000596c00780c */ /* 0x000fc40002fa1670 */
[----:B------:R-:W-:Y:S02]  /*6fa0*/  FSEL R157, R100, -INF , !P1 ;  /* 0xff800000649d7808 */ /* 0x000fe40004800000 */
[----:B------:R-:W-:-:S04]  /*6fb0*/  ISETP.NE.AND P1, PT, R158, RZ, PT ;  /* 0x000000ff9e00720c */ /* 0x000fc80003f25270 */
[----:B------:R-:W-:-:S04]  /*6fc0*/  ISETP.GT.AND P1, PT, R110, 0x40, !P1 ;  /* 0x000000406e00780c */ /* 0x000fc80004f24270 */
[----:B------:R-:W-:-:S04]  /*6fd0*/  ISETP.LT.OR P1, PT, R108, 0x41, P1 ;  /* 0x000000416c00780c */ /* 0x000fc80000f21670 */
[----:B------:R-:W-:Y:S02]  /*6fe0*/  FSEL R159, R102, -INF , !P1 ;  /* 0xff800000669f7808 */ /* 0x000fe40004800000 */
[----:B------:R-:W-:Y:S02]  /*6ff0*/  ISETP.NE.AND P1, PT, R175, RZ, PT ;  /* 0x000000ffaf00720c */ /* 0x000fe40003f25270 */
[----:B-1----:R-:W-:Y:S02]  /*7000*/  FMNMX.FTZ R13, R88, R13, !PT ;  /* 0x0000000d580d7209 */ /* 0x002fe40007810000 */
[----:B------:R-:W-:-:S04]  /*7010*/  ISETP.GT.AND P1, PT, R110, 0x41, !P1 ;  /* 0x000000416e00780c */ /* 0x000fc80004f24270 */
[----:B------:R-:W-:-:S04]  /*7020*/  ISETP.LT.OR P1, PT, R108, 0x42, P1 ;  /* 0x000000426c00780c */ /* 0x000fc80000f21670 */
[----:B------:R-:W-:Y:S02]  /*7030*/  FSEL R175, R104, -INF , !P1 ;  /* 0xff80000068af7808 */ /* 0x000fe40004800000 */
[----:B------:R-:W-:-:S04]  /*7040*/  ISETP.GT.AND P1, PT, R110, 0x48, !P2 ;  /* 0x000000486e00780c */ /* 0x000fc80005724270 */
[----:B------:R-:W-:-:S04]  /*7050*/  ISETP.LT.OR P1, PT, R108, 0x49, P1 ;  /* 0x000000496c00780c */ /* 0x000fc80000f21670 */
[----:B------:R-:W-:Y:S02]  /*7060*/  FSEL R177, R177, -INF , !P1 ;  /* 0xff800000b1b17808 */ /* 0x000fe40004800000 */
[----:B------:R-:W-:Y:S02]  /*7070*/  ISETP.GT.AND P1, PT, R110, 0x49, !P6 ;  /* 0x000000496e00780c */ /* 0x000fe40007724270 */
[----:B------:R-:W-:Y:S02]  /*7080*/  ISETP.NE.AND P6, PT, R122, RZ, PT ;  /* 0x000000ff7a00720c */ /* 0x000fe40003fc5270 */
[----:B------:R-:W-:-:S04]  /*7090*/  ISETP.LT.OR P1, PT, R108, 0x4a, P1 ;  /* 0x0000004a6c00780c */ /* 0x000fc80000f21670 */
[----:B------:R-:W-:Y:S02]  /*70a0*/  FSEL R181, R181, -INF , !P1 ;  /* 0xff800000b5b57808 */ /* 0x000fe40004800000 */
[----:B------:R-:W-:Y:S02]  /*70b0*/  ISETP.GT.AND P1, PT, R110, RZ, !P6 ;  /* 0x000000ff6e00720c */ /* 0x000fe40007724270 */
[----:B------:R-:W-:Y:S02]  /*70c0*/  ISETP.NE.AND P6, PT, R114, RZ, PT ;  /* 0x000000ff7200720c */ /* 0x000fe40003fc5270 */
[----:B------:R-:W-:Y:S02]  /*70d0*/  ISETP.LT.OR P1, PT, R108, 0x1, P1 ;  /* 0x000000016c00780c */ /* 0x000fe40000f21670 */
[----:B------:R-:W-:Y:S02]  /*70e0*/  ISETP.GT.AND P2, PT, R110, 0x59, !P6 ;  /* 0x000000596e00780c */ /* 0x000fe40007744270 */
[----:B------:R-:W-:Y:S01]  /*70f0*/  FSEL R2, R0, -INF , !P1 ;  /* 0xff80000000027808 */ /* 0x000fe20004800000 */
[C---:B0-----:R-:W-:Y:S01]  /*7100*/  FMUL.FTZ R0, R13.reuse, R14 ;  /* 0x0000000e0d007220 */ /* 0x041fe20000410000 */
[----:B------:R-:W-:-:S02]  /*7110*/  FSETP.NEU.FTZ.AND P1, PT, R13, -INF , PT ;  /* 0xff8000000d00780b */ /* 0x000fc40003f3d000 */
[----:B------:R-:W-:Y:S02]  /*7120*/  FMNMX.FTZ R20, R2, R11, !PT ;  /* 0x0000000b02147209 */ /* 0x000fe40007810000 */
[----:B------:R-:W-:Y:S02]  /*7130*/  FSEL R0, R0, RZ, P1 ;  /* 0x000000ff00007208 */ /* 0x000fe40000800000 */
[----:B------:R-:W-:Y:S02]  /*7140*/  FMNMX.FTZ R20, R137, R20, !PT ;  /* 0x0000001489147209 */ /* 0x000fe40007810000 */
[----:B------:R-:W-:Y:S01]  /*7150*/  ISETP.LT.OR P2, PT, R108, 0x5a, P2 ;  /* 0x0000005a6c00780c */ /* 0x000fe20001741670 */
[--C-:B------:R-:W-:Y:S01]  /*7160*/  FFMA.FTZ R148, R135, R14, -R0.reuse ;  /* 0x0000000e87947223 */ /* 0x100fe20000010800 */
[----:B------:R-:W-:Y:S01]  /*7170*/  FMNMX.FTZ R20, R139, R20, !PT ;  /* 0x000000148b147209 */ /* 0x000fe20007810000 */
[-CC-:B------:R-:W-:Y:S01]  /*7180*/  FFMA.FTZ R15, R153, R14.reuse, -R0.reuse ;  /* 0x0000000e990f7223 */ /* 0x180fe20000010800 */
[----:B------:R-:W-:Y:S01]  /*7190*/  FSEL R135, R103, -INF , !P4 ;  /* 0xff80000067877808 */ /* 0x000fe20006000000 */
[--C-:B------:R-:W-:Y:S01]  /*71a0*/  FFMA.FTZ R150, R131, R14, -R0.reuse ;  /* 0x0000000e83967223 */ /* 0x100fe20000010800 */
[----:B------:R-:W-:Y:S01]  /*71b0*/  FMNMX.FTZ R20, R141, R20, !PT ;  /* 0x000000148d147209 */ /* 0x000fe20007810000 */
[----:B------:R0:W-:Y:S01]  /*71c0*/  MUFU.EX2 R103, R15 ;  /* 0x0000000f00677308 */ /* 0x0001e20000000800 */
[----:B------:R-:W-:Y:S01]  /*71d0*/  FSEL R153, R105, -INF , !P5 ;  /* 0xff80000069997808 */ /* 0x000fe20006800000 */
[--C-:B------:R-:W-:Y:S01]  /*71e0*/  FFMA.FTZ R136, R111, R14, -R0.reuse ;  /* 0x0000000e6f887223 */ /* 0x100fe20000010800 */
[----:B------:R-:W-:Y:S01]  /*71f0*/  FMNMX.FTZ R20, R143, R20, !PT ;  /* 0x000000148f147209 */ /* 0x000fe20007810000 */
[-CC-:B------:R-:W-:Y:S01]  /*7200*/  FFMA.FTZ R138, R101, R14.reuse, -R0.reuse ;  /* 0x0000000e658a7223 */ /* 0x180fe20000010800 */
[----:B------:R-:W-:Y:S01]  /*7210*/  FSEL R131, R106, -INF , !P2 ;  /* 0xff8000006a837808 */ /* 0x000fe20005000000 */
[--C-:B------:R-:W-:Y:S01]  /*7220*/  FFMA.FTZ R101, R109, R14, -R0.reuse ;  /* 0x0000000e6d657223 */ /* 0x100fe20000010800 */
[----:B------:R-:W-:Y:S01]  /*7230*/  FMNMX.FTZ R20, R145, R20, !PT ;  /* 0x0000001491147209 */ /* 0x000fe20007810000 */
[-CC-:B------:R-:W-:Y:S01]  /*7240*/  FFMA.FTZ R144, R117, R14.reuse, -R0.reuse ;  /* 0x0000000e75907223 */ /* 0x180fe20000010800 */
[----:B------:R-:W-:Y:S01]  /*7250*/  FSEL R111, R13, RZ, P1 ;  /* 0x000000ff0d6f7208 */ /* 0x000fe20000800000 */
[--C-:B------:R-:W-:Y:S01]  /*7260*/  FFMA.FTZ R117, R119, R14, -R0.reuse ;  /* 0x0000000e77757223 */ /* 0x100fe20000010800 */
[----:B------:R-:W-:Y:S01]  /*7270*/  FMNMX.FTZ R20, R147, R20, !PT ;  /* 0x0000001493147209 */ /* 0x000fe20007810000 */
[-CC-:B------:R-:W-:Y:S01]  /*7280*/  FFMA.FTZ R146, R121, R14.reuse, -R0.reuse ;  /* 0x0000000e79927223 */ /* 0x180fe20000010800 */
[----:B------:R-:W-:Y:S01]  /*7290*/  FFMA.FTZ R193, R193, R14, -R0 ;  /* 0x0000000ec1c17223 */ /* 0x000fe20000010800 */
[----:B------:R-:W-:Y:S01]  /*72a0*/  FADD.FTZ R111, -R111, R10 ;  /* 0x0000000a6f6f7221 */ /* 0x000fe20000010100 */
[----:B------:R-:W-:Y:S01]  /*72b0*/  FMNMX.FTZ R20, R149, R20, !PT ;  /* 0x0000001495147209 */ /* 0x000fe20007810000 */
[-CC-:B------:R-:W-:Y:S01]  /*72c0*/  FFMA.FTZ R156, R191, R14.reuse, -R0.reuse ;  /* 0x0000000ebf9c7223 */ /* 0x180fe20000010800 */
[-CC-:B------:R-:W-:Y:S01]  /*72d0*/  FFMA.FTZ R158, R189, R14.reuse, -R0.reuse ;  /* 0x0000000ebd9e7223 */ /* 0x180fe20000010800 */
[--C-:B------:R-:W-:Y:S01]  /*72e0*/  FFMA.FTZ R187, R187, R14, -R0.reuse ;  /* 0x0000000ebbbb7223 */ /* 0x100fe20000010800 */
        /* <DEDUP_REMOVED lines=14> */
[-C--:B------:R-:W-:Y:S01]  /*73d0*/  FFMA.FTZ R107, R107, R14.reuse, -R0 ;  /* 0x0000000e6b6b7223 */ /* 0x080fe20000010800 */
[----:B------:R-:W-:Y:S01]  /*73e0*/  FMUL.FTZ R0, R111, R14 ;  /* 0x0000000e6f007220 */ /* 0x000fe20000410000 */
[----:B------:R-:W-:Y:S01]  /*73f0*/  FMNMX.FTZ R20, R97, R20, !PT ;  /* 0x0000001461147209 */ /* 0x000fe20007810000 */
[----:B------:R-:W-:Y:S03]  /*7400*/  MUFU.EX2 R193, R193 ;  /* 0x000000c100c17308 */ /* 0x000fe60000000800 */
[----:B------:R-:W-:-:S04]  /*7410*/  FMNMX.FTZ R20, R91, R20, !PT ;  /* 0x000000145b147209 */ /* 0x000fc80007810000 */
[----:B------:R-:W-:Y:S01]  /*7420*/  FMNMX.FTZ R20, R99, R20, !PT ;  /* 0x0000001463147209 */ /* 0x000fe20007810000 */
[----:B------:R-:W1:Y:S03]  /*7430*/  MUFU.EX2 R0, R0 ;  /* 0x0000000000007308 */ /* 0x000e660000000800 */
[----:B------:R-:W-:-:S04]  /*7440*/  FMNMX.FTZ R20, R157, R20, !PT ;  /* 0x000000149d147209 */ /* 0x000fc80007810000 */
[----:B------:R-:W-:Y:S01]  /*7450*/  FMNMX.FTZ R20, R159, R20, !PT ;  /* 0x000000149f147209 */ /* 0x000fe20007810000 */
[----:B------:R-:W2:Y:S03]  /*7460*/  MUFU.EX2 R156, R156 ;  /* 0x0000009c009c7308 */ /* 0x000ea60000000800 */
[----:B------:R-:W-:-:S04]  /*7470*/  FMNMX.FTZ R20, R175, R20, !PT ;  /* 0x00000014af147209 */ /* 0x000fc80007810000 */
[----:B------:R-:W-:Y:S01]  /*7480*/  FMNMX.FTZ R20, R177, R20, !PT ;  /* 0x00000014b1147209 */ /* 0x000fe20007810000 */
[----:B------:R-:W3:Y:S03]  /*7490*/  MUFU.EX2 R158, R158 ;  /* 0x0000009e009e7308 */ /* 0x000ee60000000800 */
[----:B------:R-:W-:-:S04]  /*74a0*/  FMNMX.FTZ R20, R181, R20, !PT ;  /* 0x00000014b5147209 */ /* 0x000fc80007810000 */
[----:B------:R-:W-:Y:S01]  /*74b0*/  FMNMX.FTZ R20, R183, R20, !PT ;  /* 0x00000014b7147209 */ /* 0x000fe20007810000 */
[----:B------:R-:W-:Y:S03]  /*74c0*/  MUFU.EX2 R187, R187 ;  /* 0x000000bb00bb7308 */ /* 0x000fe60000000800 */
[----:B------:R-:W-:-:S04]  /*74d0*/  FMNMX.FTZ R20, R135, R20, !PT ;  /* 0x0000001487147209 */ /* 0x000fc80007810000 */
[----:B------:R-:W-:Y:S01]  /*74e0*/  FMNMX.FTZ R20, R153, R20, !PT ;  /* 0x0000001499147209 */ /* 0x000fe20007810000 */
[----:B------:R-:W-:Y:S03]  /*74f0*/  MUFU.EX2 R152, R152 ;  /* 0x0000009800987308 */ /* 0x000fe60000000800 */
[----:B------:R-:W-:-:S05]  /*7500*/  FMNMX.FTZ R20, R131, R20, !PT ;  /* 0x0000001483147209 */ /* 0x000fca0007810000 */
[----:B0-----:R-:W0:Y:S01]  /*7510*/  SHFL.BFLY PT, R15, R20, 0x2, 0x1f ;  /* 0x0c401f00140f7f89 */ /* 0x001e2200000e0000 */
[----:B------:R-:W-:Y:S08]  /*7520*/  MUFU.EX2 R179, R179 ;  /* 0x000000b300b37308 */ /* 0x000ff00000000800 */
[----:B------:R-:W-:Y:S08]  /*7530*/  MUFU.EX2 R154, R154 ;  /* 0x0000009a009a7308 */ /* 0x000ff00000000800 */
[----:B------:R-:W-:Y:S01]  /*7540*/  MUFU.EX2 R133, R133 ;  /* 0x0000008500857308 */ /* 0x000fe20000000800 */
[----:B0-----:R-:W-:-:S07]  /*7550*/  FMNMX.FTZ R15, R20, R15, !PT ;  /* 0x0000000f140f7209 */ /* 0x001fce0007810000 */
[----:B------:R-:W-:Y:S01]  /*7560*/  MUFU.EX2 R148, R148 ;  /* 0x0000009400947308 */ /* 0x000fe20000000800 */
[----:B------:R-:W0:Y:S07]  /*7570*/  SHFL.BFLY PT, R20, R15, 0x1, 0x1f ;  /* 0x0c201f000f147f89 */ /* 0x000e2e00000e0000 */
[----:B------:R-:W-:Y:S08]  /*7580*/  MUFU.EX2 R150, R150 ;  /* 0x0000009600967308 */ /* 0x000ff00000000800 */
[----:B------:R-:W-:Y:S08]  /*7590*/  MUFU.EX2 R105, R105 ;  /* 0x0000006900697308 */ /* 0x000ff00000000800 */
[----:B------:R-:W-:Y:S01]  /*75a0*/  MUFU.EX2 R144, R144 ;  /* 0x0000009000907308 */ /* 0x000fe20000000800 */
[----:B0-----:R-:W-:-:S04]  /*75b0*/  FMNMX.FTZ R15, R15, R20, !PT ;  /* 0x000000140f0f7209 */ /* 0x001fc80007810000 */
[C---:B------:R-:W-:Y:S01]  /*75c0*/  FSETP.NEU.FTZ.AND P1, PT, R15.reuse, -INF , PT ;  /* 0xff8000000f00780b */ /* 0x040fe20003f3d000 */
[----:B------:R-:W-:Y:S02]  /*75d0*/  FMUL.FTZ R92, R15, R14 ;  /* 0x0000000e0f5c7220 */ /* 0x000fe40000410000 */
[----:B------:R-:W-:Y:S03]  /*75e0*/  MUFU.EX2 R117, R117 ;  /* 0x0000007500757308 */ /* 0x000fe60000000800 */
[----:B------:R-:W-:-:S05]  /*75f0*/  FSEL R92, R92, RZ, P1 ;  /* 0x000000ff5c5c7208 */ /* 0x000fca0000800000 */
[----:B------:R-:W-:Y:S01]  /*7600*/  MUFU.EX2 R146, R146 ;  /* 0x0000009200927308 */ /* 0x000fe20000000800 */
[-CC-:B------:R-:W-:Y:S01]  /*7610*/  FFMA.FTZ R109, R2, R14.reuse, -R92.reuse ;  /* 0x0000000e026d7223 */ /* 0x180fe2000001085c */
[----:B------:R-:W-:Y:S01]  /*7620*/  FSEL R2, R15, RZ, P1 ;  /* 0x000000ff0f027208 */ /* 0x000fe20000800000 */
[-CC-:B------:R-:W-:Y:S01]  /*7630*/  FFMA.FTZ R10, R137, R14.reuse, -R92.reuse ;  /* 0x0000000e890a7223 */ /* 0x180fe2000001085c */
[-CC-:B------:R-:W-:Y:S01]  /*7640*/  FFMA.FTZ R20, R139, R14.reuse, -R92.reuse ;  /* 0x0000000e8b147223 */ /* 0x180fe2000001085c */
[-CC-:B------:R-:W-:Y:S01]  /*7650*/  FFMA.FTZ R111, R141, R14.reuse, -R92.reuse ;  /* 0x0000000e8d6f7223 */ /* 0x180fe2000001085c */
[-CC-:B------:R-:W-:Y:S01]  /*7660*/  FFMA.FTZ R88, R143, R14.reuse, -R92.reuse ;  /* 0x0000000e8f587223 */ /* 0x180fe2000001085c */
[----:B------:R-:W-:Y:S01]  /*7670*/  FADD.FTZ R11, -R2, R11 ;  /* 0x0000000b020b7221 */ /* 0x000fe20000010100 */
[----:B------:R-:W-:Y:S01]  /*7680*/  MUFU.EX2 R109, R109 ;  /* 0x0000006d006d7308 */ /* 0x000fe20000000800 */
[-CC-:B------:R-:W-:Y:S01]  /*7690*/  FFMA.FTZ R115, R145, R14.reuse, -R92.reuse ;  /* 0x0000000e91737223 */ /* 0x180fe2000001085c */
[-CC-:B------:R-:W-:Y:S01]  /*76a0*/  FFMA.FTZ R96, R89, R14.reuse, -R92.reuse ;  /* 0x0000000e59607223 */ /* 0x180fe2000001085c */
[----:B------:R-:W-:Y:S01]  /*76b0*/  FMUL.FTZ R11, R11, R14 ;  /* 0x0000000e0b0b7220 */ /* 0x000fe20000410000 */
[----:B-1----:R-:W-:Y:S01]  /*76c0*/  FFMA.FTZ R89, R0, R8, R193 ;  /* 0x0000000800597223 */ /* 0x002fe200000100c1 */
[-CC-:B------:R-:W-:Y:S01]  /*76d0*/  FFMA.FTZ R155, R147, R14.reuse, -R92.reuse ;  /* 0x0000000e939b7223 */ /* 0x180fe2000001085c */
[-CC-:B------:R-:W-:Y:S01]  /*76e0*/  FFMA.FTZ R90, R149, R14.reuse, -R92.reuse ;  /* 0x0000000e955a7223 */ /* 0x180fe2000001085c */
[-CC-:B------:R-:W-:Y:S01]  /*76f0*/  FFMA.FTZ R149, R93, R14.reuse, -R92.reuse ;  /* 0x0000000e5d957223 */ /* 0x180fe2000001085c */
[----:B------:R-:W0:Y:S01]  /*7700*/  MUFU.EX2 R2, R11 ;  /* 0x0000000b00027308 */ /* 0x000e220000000800 */
[----:B--2---:R-:W-:Y:S01]  /*7710*/  FADD.FTZ R89, R156, R89 ;  /* 0x000000599c597221 */ /* 0x004fe20000010000 */
[-CC-:B------:R-:W-:Y:S01]  /*7720*/  FFMA.FTZ R94, R151, R14.reuse, -R92.reuse ;  /* 0x0000000e975e7223 */ /* 0x180fe2000001085c */
[-CC-:B------:R-:W-:Y:S01]  /*7730*/  FFMA.FTZ R151, R95, R14.reuse, -R92.reuse ;  /* 0x0000000e5f977223 */ /* 0x180fe2000001085c */
[-CC-:B------:R-:W-:Y:S01]  /*7740*/  FFMA.FTZ R145, R97, R14.reuse, -R92.reuse ;  /* 0x0000000e61917223 */ /* 0x180fe2000001085c */
[----:B---3--:R-:W-:Y:S01]  /*7750*/  FADD.FTZ R8, R158, R89 ;  /* 0x000000599e087221 */ /* 0x008fe20000010000 */
[-CC-:B------:R-:W-:Y:S01]  /*7760*/  FFMA.FTZ R91, R91, R14.reuse, -R92.reuse ;  /* 0x0000000e5b5b7223 */ /* 0x180fe2000001085c */
[-CC-:B------:R-:W-:Y:S01]  /*7770*/  FFMA.FTZ R99, R99, R14.reuse, -R92.reuse ;  /* 0x0000000e63637223 */ /* 0x180fe2000001085c */
[----:B------:R-:W1:Y:S01]  /*7780*/  MUFU.EX2 R10, R10 ;  /* 0x0000000a000a7308 */ /* 0x000e620000000800 */
[-CC-:B------:R-:W-:Y:S01]  /*7790*/  FFMA.FTZ R157, R157, R14.reuse, -R92.reuse ;  /* 0x0000000e9d9d7223 */ /* 0x180fe2000001085c */
[-CC-:B------:R-:W-:Y:S01]  /*77a0*/  FFMA.FTZ R159, R159, R14.reuse, -R92.reuse ;  /* 0x0000000e9f9f7223 */ /* 0x180fe2000001085c */
[-CC-:B------:R-:W-:Y:S01]  /*77b0*/  FFMA.FTZ R175, R175, R14.reuse, -R92.reuse ;  /* 0x0000000eafaf7223 */ /* 0x180fe2000001085c */
[-CC-:B------:R-:W-:Y:S01]  /*77c0*/  FFMA.FTZ R177, R177, R14.reuse, -R92.reuse ;  /* 0x0000000eb1b17223 */ /* 0x180fe2000001085c */
[-CC-:B------:R-:W-:Y:S01]  /*77d0*/  FFMA.FTZ R181, R181, R14.reuse, -R92.reuse ;  /* 0x0000000eb5b57223 */ /* 0x180fe2000001085c */
[-CC-:B------:R-:W-:Y:S01]  /*77e0*/  FFMA.FTZ R183, R183, R14.reuse, -R92.reuse ;  /* 0x0000000eb7b77223 */ /* 0x180fe2000001085c */
[-CC-:B------:R-:W-:Y:S01]  /*77f0*/  FFMA.FTZ R135, R135, R14.reuse, -R92.reuse ;  /* 0x0000000e87877223 */ /* 0x180fe2000001085c */
[----:B------:R-:W2:Y:S01]  /*7800*/  MUFU.EX2 R20, R20 ;  /* 0x0000001400147308 */ /* 0x000ea20000000800 */
[----:B0-----:R-:W-:Y:S01]  /*7810*/  FFMA.FTZ R3, R2, R3, R109 ;  /* 0x0000000302037223 */ /* 0x001fe2000001006d */
[-CC-:B------:R-:W-:Y:S01]  /*7820*/  FFMA.FTZ R153, R153, R14.reuse, -R92.reuse ;  /* 0x0000000e99997223 */ /* 0x180fe2000001085c */
[----:B------:R-:W-:-:S05]  /*7830*/  FFMA.FTZ R92, R131, R14, -R92 ;  /* 0x0000000e835c7223 */ /* 0x000fca000001085c */
[----:B------:R-:W0:Y:S01]  /*7840*/  MUFU.EX2 R111, R111 ;  /* 0x0000006f006f7308 */ /* 0x000e220000000800 */
[----:B-1----:R-:W-:-:S07]  /*7850*/  FADD.FTZ R3, R10, R3 ;  /* 0x000000030a037221 */ /* 0x002fce0000010000 */
[----:B------:R-:W1:Y:S01]  /*7860*/  MUFU.EX2 R88, R88 ;  /* 0x0000005800587308 */ /* 0x000e620000000800 */
[----:B--2---:R-:W-:Y:S01]  /*7870*/  FADD.FTZ R98, R20, R3 ;  /* 0x0000000314627221 */ /* 0x004fe20000010000 */
[----:B------:R-:W-:-:S04]  /*7880*/  FADD.FTZ R3, R187, R8 ;  /* 0x00000008bb037221 */ /* 0x000fc80000010000 */
[----:B------:R-:W-:Y:S02]  /*7890*/  FADD.FTZ R8, R152, R3 ;  /* 0x0000000398087221 */ /* 0x000fe40000010000 */
[----:B------:R-:W2:Y:S01]  /*78a0*/  MUFU.EX2 R115, R115 ;  /* 0x0000007300737308 */ /* 0x000ea20000000800 */
[----:B0-----:R-:W-:Y:S01]  /*78b0*/  FADD.FTZ R11, R111, R98 ;  /* 0x000000626f0b7221 */ /* 0x001fe20000010000 */
[----:B------:R-:W-:-:S04]  /*78c0*/  FADD.FTZ R3, R179, R8 ;  /* 0x00000008b3037221 */ /* 0x000fc80000010000 */
[----:B------:R-:W-:Y:S02]  /*78d0*/  FADD.FTZ R8, R154, R3 ;  /* 0x000000039a087221 */ /* 0x000fe40000010000 */
[----:B------:R-:W0:Y:S01]  /*78e0*/  MUFU.EX2 R155, R155 ;  /* 0x0000009b009b7308 */ /* 0x000e220000000800 */
[----:B-1----:R-:W-:Y:S01]  /*78f0*/  FADD.FTZ R98, R88, R11 ;  /* 0x0000000b58627221 */ /* 0x002fe20000010000 */
[----:B------:R-:W-:-:S06]  /*7900*/  FADD.FTZ R11, R133, R8 ;  /* 0x00000008850b7221 */ /* 0x000fcc0000010000 */
[----:B------:R-:W1:Y:S01]  /*7910*/  MUFU.EX2 R90, R90 ;  /* 0x0000005a005a7308 */ /* 0x000e620000000800 */
[----:B--2---:R-:W-:-:S07]  /*7920*/  FADD.FTZ R98, R115, R98 ;  /* 0x0000006273627221 */ /* 0x004fce0000010000 */
[----:B------:R-:W2:Y:S01]  /*7930*/  MUFU.EX2 R149, R149 ;  /* 0x0000009500957308 */ /* 0x000ea20000000800 */
[----:B0-----:R-:W-:Y:S01]  /*7940*/  FADD.FTZ R3, R155, R98 ;  /* 0x000000629b037221 */ /* 0x001fe20000010000 */
[----:B------:R-:W-:-:S04]  /*7950*/  FADD.FTZ R98, R148, R11 ;  /* 0x0000000b94627221 */ /* 0x000fc80000010000 */
[----:B------:R-:W-:Y:S02]  /*7960*/  FADD.FTZ R11, R103, R98 ;  /* 0x00000062670b7221 */ /* 0x000fe40000010000 */
[----:B------:R-:W0:Y:S01]  /*7970*/  MUFU.EX2 R94, R94 ;  /* 0x0000005e005e7308 */ /* 0x000e220000000800 */
[----:B-1----:R-:W-:Y:S01]  /*7980*/  FADD.FTZ R8, R90, R3 ;  /* 0x000000035a087221 */ /* 0x002fe20000010000 */
[----:B------:R-:W-:-:S04]  /*7990*/  FADD.FTZ R98, R150, R11 ;  /* 0x0000000b96627221 */ /* 0x000fc80000010000 */
[----:B------:R-:W-:Y:S02]  /*79a0*/  FADD.FTZ R11, R105, R98 ;  /* 0x00000062690b7221 */ /* 0x000fe40000010000 */
[----:B------:R-:W1:Y:S01]  /*79b0*/  MUFU.EX2 R151, R151 ;  /* 0x0000009700977308 */ /* 0x000e620000000800 */
[----:B--2---:R-:W-:Y:S01]  /*79c0*/  FADD.FTZ R3, R149, R8 ;  /* 0x0000000895037221 */ /* 0x004fe20000010000 */
[----:B------:R-:W-:-:S06]  /*79d0*/  FADD.FTZ R98, R144, R11 ;  /* 0x0000000b90627221 */ /* 0x000fcc0000010000 */
[----:B------:R-:W2:Y:S01]  /*79e0*/  MUFU.EX2 R96, R96 ;  /* 0x0000006000607308 */ /* 0x000ea20000000800 */
[----:B0-----:R-:W-:-:S07]  /*79f0*/  FADD.FTZ R8, R94, R3 ;  /* 0x000000035e087221 */ /* 0x001fce0000010000 */
[----:B------:R-:W0:Y:S01]  /*7a00*/  MUFU.EX2 R145, R145 ;  /* 0x0000009100917308 */ /* 0x000e220000000800 */
[----:B-1----:R-:W-:-:S07]  /*7a10*/  FADD.FTZ R3, R151, R8 ;  /* 0x0000000897037221 */ /* 0x002fce0000010000 */
[----:B------:R-:W1:Y:S01]  /*7a20*/  MUFU.EX2 R91, R91 ;  /* 0x0000005b005b7308 */ /* 0x000e620000000800 */
[----:B--2---:R-:W-:Y:S01]  /*7a30*/  FADD.FTZ R8, R96, R3 ;  /* 0x0000000360087221 */ /* 0x004fe20000010000 */
[----:B------:R-:W-:-:S04]  /*7a40*/  FADD.FTZ R3, R117, R98 ;  /* 0x0000006275037221 */ /* 0x000fc80000010000 */
[----:B------:R-:W-:Y:S02]  /*7a50*/  FADD.FTZ R98, R146, R3 ;  /* 0x0000000392627221 */ /* 0x000fe40000010000 */
        /* <DEDUP_REMOVED lines=42> */
.L_x_1006:
[----:B------:R-:W-:Y:S01]  /*7d00*/  UIADD3 UR6, UR6, 0x2a860, URZ ;  /* 0x0002a86006067890 */ /* 0x000fe2000fffe03f */
[----:B------:R-:W-:Y:S01]  /*7d10*/  ISETP.GT.AND P1, PT, R12, R9, PT ;  /* 0x000000090c00720c */ /* 0x000fe20003f24270 */
[----:B------:R-:W-:Y:S01]  /*7d20*/  UMOV UR41, UR39 ;  /* 0x0000002700297c82 */ /* 0x000fe20008000000 */
[----:B------:R-:W-:Y:S01]  /*7d30*/  UMOV UR4, UR38 ;  /* 0x0000002600047c82 */ /* 0x000fe20008000000 */
[----:B------:R-:W-:Y:S01]  /*7d40*/  UPRMT UR6, UR60, 0x654, UR6 ;  /* 0x000006543c067896 */ /* 0x000fe20008000006 */
[----:B------:R-:W-:Y:S01]  /*7d50*/  F2FP.BF16.F32.PACK_AB R157, R10, R109 ;  /* 0x0000006d0a9d723e */ /* 0x000fe200000010ff */
[----:B------:R-:W-:Y:S01]  /*7d60*/  VIADD R12, R12, 0xffffffff ;  /* 0xffffffff0c0c7836 */ /* 0x000fe20000000000 */
[----:B------:R-:W-:Y:S01]  /*7d70*/  F2FP.BF16.F32.PACK_AB R156, R156, R193 ;  /* 0x000000c19c9c723e */ /* 0x000fe200000010ff */
[----:B------:R-:W-:Y:S01]  /*7d80*/  IMAD.MOV.U32 R11, RZ, RZ, R15 ;  /* 0x000000ffff0b7224 */ /* 0x000fe200078e000f */
[----:B------:R-:W-:Y:S01]  /*7d90*/  F2FP.BF16.F32.PACK_AB R158, R187, R158 ;  /* 0x0000009ebb9e723e */ /* 0x000fe200000010ff */
[----:B------:R-:W-:Y:S01]  /*7da0*/  IMAD.MOV.U32 R10, RZ, RZ, R13 ;  /* 0x000000ffff0a7224 */ /* 0x000fe200078e000d */
        /* <DEDUP_REMOVED lines=21> */
[----:B------:R-:W-:Y:S01]  /*7f00*/  F2FP.BF16.F32.PACK_AB R139, R92, R139 ;  /* 0x0000008b5c8b723e */ /* 0x000fe200000010ff */
[----:B------:R-:W-:Y:S06]  /*7f10*/  @P1 BRA `(.L_x_1007) ;  /* 0xffffffcc00241947 */ /* 0x000fec000383ffff */
.L_x_988:
[----:B------:R-:W-:Y:S01]  /*7f20*/  ISETP.NE.AND P2, PT, R168, 0x1, PT ;  /* 0x00000001a800780c */ /* 0x000fe20003f45270 */
[----:B------:R-:W-:Y:S01]  /*7f30*/  VIADD R9, R17, 0x7f ;  /* 0x0000007f11097836 */ /* 0x000fe20000000000 */
[----:B------:R-:W-:-:S11]  /*7f40*/  LOP3.LUT P1, RZ, R19, 0x80000, RZ, 0xc0, !PT ;  /* 0x0008000013ff7812 */ /* 0x000fd6000782c0ff */
[----:B------:R-:W0:Y:S08]  /*7f50*/  @P2 LDC R10, c[0x0][0x44c] ;  /* 0x00011300ff0a2b82 */ /* 0x000e300000000800 */
[----:B------:R-:W1:Y:S01]  /*7f60*/  @P2 LDC R20, c[0x0][0x450] ;  /* 0x00011400ff142b82 */ /* 0x000e620000000800 */
[----:B0-----:R-:W-:Y:S01]  /*7f70*/  @P2 IMAD.HI.U32 R11, R9, R10, RZ ;  /* 0x0000000a090b2227 */ /* 0x001fe200078e00ff */
[----:B------:R-:W-:-:S04]  /*7f80*/  IADD3 R10, R16, 0x1, -R21 ;  /* 0x00000001100a7810 */ /* 0x000fc80007ffe815 */
[----:B-1----:R-:W-:-:S05]  /*7f90*/  @P2 SHF.R.U32.HI R9, RZ, R20, R11 ;  /* 0x00000014ff092219 */ /* 0x002fca000001160b */
[----:B------:R-:W-:-:S04]  /*7fa0*/  IMAD.IADD R9, R10, 0x1, R9 ;  /* 0x000000010a097824 */ /* 0x000fc800078e0209 */
[----:B------:R-:W-:Y:S01]  /*7fb0*/  VIADD R10, R9, -UR50 ;  /* 0x80000032090a7c36 */ /* 0x000fe20008000000 */
[----:B------:R-:W-:Y:S06]  /*7fc0*/  @!P1 BRA `(.L_x_1008) ;  /* 0x0000000000449947 */ /* 0x000fec0003800000 */
[----:B------:R-:W-:-:S13]  /*7fd0*/  ISETP.GT.AND P1, PT, R9, -0x1, PT ;  /* 0xffffffff0900780c */ /* 0x000fda0003f24270 */
[----:B------:R-:W-:Y:S05]  /*7fe0*/  @P1 BRA `(.L_x_1009) ;  /* 0x0000000000201947 */ /* 0x000fea0003800000 */
[----:B------:R-:W0:Y:S01]  /*7ff0*/  LDC R88, c[0x0][0x9e4] ;  /* 0x00027900ff587b82 */ /* 0x000e220000000800 */
[----:B------:R-:W-:Y:S02]  /*8000*/  LOP3.LUT R9, RZ, R9, RZ, 0x33, !PT ;  /* 0x00000009ff097212 */ /* 0x000fe400078e33ff */
[----:B0-----:R-:W-:-:S13]  /*8010*/  ISETP.NE.AND P1, PT, R88, 0x1, PT ;  /* 0x000000015800780c */ /* 0x001fda0003f25270 */
[----:B------:R-:W0:Y:S02]  /*8020*/  @P1 LDC.64 R20, c[0x0][0x9e8] ;  /* 0x00027a00ff141b82 */ /* 0x000e240000000a00 */
[----:B0-----:R-:W-:-:S05]  /*8030*/  @P1 IMAD.HI.U32 R20, R9, R20, RZ ;  /* 0x0000001409141227 */ /* 0x001fca00078e00ff */
[----:B------:R-:W-:-:S04]  /*8040*/  @P1 SHF.R.U32.HI R9, RZ, R21, R20 ;  /* 0x00000015ff091219 */ /* 0x000fc80000011614 */
[----:B------:R-:W-:Y:S01]  /*8050*/  LOP3.LUT R9, RZ, R9, RZ, 0x33, !PT ;  /* 0x00000009ff097212 */ /* 0x000fe200078e33ff */
[----:B------:R-:W-:Y:S06]  /*8060*/  BRA `(.L_x_1010) ;  /* 0x0000000000147947 */ /* 0x000fec0003800000 */
.L_x_1009:
[----:B------:R-:W0:Y:S02]  /*8070*/  LDC R88, c[0x0][0x9e4] ;  /* 0x00027900ff587b82 */ /* 0x000e240000000800 */
[----:B0-----:R-:W-:-:S13]  /*8080*/  ISETP.NE.AND P1, PT, R88, 0x1, PT ;  /* 0x000000015800780c */ /* 0x001fda0003f25270 */
[----:B------:R-:W0:Y:S02]  /*8090*/  @P1 LDC.64 R20, c[0x0][0x9e8] ;  /* 0x00027a00ff141b82 */ /* 0x000e240000000a00 */
[----:B0-----:R-:W-:-:S05]  /*80a0*/  @P1 IMAD.HI.U32 R20, R9, R20, RZ ;  /* 0x0000001409141227 */ /* 0x001fca00078e00ff */
[----:B------:R-:W-:-:S07]  /*80b0*/  @P1 SHF.R.U32.HI R9, RZ, R21, R20 ;  /* 0x00000015ff091219 */ /* 0x000fce0000011614 */
.L_x_1010:
[----:B------:R-:W-:-:S05]  /*80c0*/  IMAD R9, R9, R88, RZ ;  /* 0x0000005809097224 */ /* 0x000fca00078e02ff */
[----:B------:R-:W-:-:S07]  /*80d0*/  VIMNMX R10, R10, R9, !PT ;  /* 0x000000090a0a7248 */ /* 0x000fce0007fe0100 */
.L_x_1008:
[----:B------:R-:W-:-:S04]  /*80e0*/  VIADD R10, R10, 0x5f ;  /* 0x0000005f0a0a7836 */ /* 0x000fc80000000000 */
[----:B------:R-:W-:-:S05]  /*80f0*/  IMAD.HI R10, R10, 0x2aaaaaab, RZ ;  /* 0x2aaaaaab0a0a7827 */ /* 0x000fca00078e02ff */
[----:B------:R-:W-:-:S04]  /*8100*/  SHF.R.U32.HI R9, RZ, 0x1f, R10 ;  /* 0x0000001fff097819 */ /* 0x000fc8000001160a */
[----:B------:R-:W-:-:S04]  /*8110*/  LEA.HI.SX32 R10, R10, R9, 0x1c ;  /* 0x000000090a0a7211 */ /* 0x000fc800078fe2ff */
[----:B------:R-:W-:-:S04]  /*8120*/  VIMNMX R9, R23, R10, !PT ;  /* 0x0000000a17097248 */ /* 0x000fc80007fe0100 */
[----:B------:R-:W-:-:S13]  /*8130*/  ISETP.GE.AND P1, PT, R12, R9, PT ;  /* 0x000000090c00720c */ /* 0x000fda0003f26270 */
[----:B------:R-:W-:Y:S05]  /*8140*/  @!P1 BRA `(.L_x_1011) ;  /* 0x0000002000a09947 */ /* 0x000fea0003800000 */
[----:B------:R-:W-:Y:S01]  /*8150*/  IMAD.MOV.U32 R176, RZ, RZ, R15 ;  /* 0x000000ffffb07224 */ /* 0x000fe200078e000f */
[----:B------:R-:W-:Y:S01]  /*8160*/  UMOV UR41, UR39 ;  /* 0x0000002700297c82 */ /* 0x000fe20008000000 */
[----:B------:R-:W-:Y:S01]  /*8170*/  IMAD.MOV.U32 R20, RZ, RZ, R13 ;  /* 0x000000ffff147224 */ /* 0x000fe200078e000d */
[----:B------:R-:W-:Y:S01]  /*8180*/  UMOV UR4, UR38 ;  /* 0x0000002600047c82 */ /* 0x000fe20008000000 */
[----:B------:R-:W-:Y:S01]  /*8190*/  IMAD.MOV.U32 R10, RZ, RZ, R12 ;  /* 0x000000ffff0a7224 */ /* 0x000fe200078e000c */
[----:B------:R-:W-:-:S06]  /*81a0*/  ULDC UR5, c[0x0][0x9d8] ;  /* 0x0002760000057ab9 */ /* 0x000fcc0000000800 */
.L_x_1022:
[----:B------:R-:W-:-:S04]  /*81b0*/  UISETP.NE.AND UP0, UPT, UR4, 0x1, UPT ;  /* 0x000000010400788c */ /* 0x000fc8000bf05270 */
[----:B------:R-:W-:-:S04]  /*81c0*/  USEL UR39, URZ, 0x1, UP0 ;  /* 0x000000013f277887 */ /* 0x000fc80008000000 */
[----:B------:R-:W-:Y:S01]  /*81d0*/  ULOP3.LUT UR39, UR41, UR39, URZ, 0x3c, !UPT ;  /* 0x0000002729277292 */ /* 0x000fe2000f8e3c3f */
[----:B------:R-:W-:Y:S11]  /*81e0*/  @!P0 BRA `(.L_x_1012) ;  /* 0x0000000000048947 */ /* 0x000ff60003800000 */
[----:B------:R-:W-:Y:S01]  /*81f0*/  BPT.TRAP 0x1 ;  /* 0x000000040000795c */ /* 0x000fe20000300000 */
.L_x_1012:
        /* <DEDUP_REMOVED lines=9> */
.L_x_1013:
[----:B-1----:R-:W-:Y:S05]  /*8290*/  @P1 BRA `(.L_x_1014) ;  /* 0x0000000000081947 */ /* 0x002fea0003800000 */
[----:B------:R-:W1:Y:S02]  /*82a0*/  SYNCS.PHASECHK.TRANS64.TRYWAIT P1, [UR7+0x2a830], R11 ;  /* 0x02a8300bff0075a7 */ /* 0x000e640008020147 */
[----:B-1----:R-:W-:Y:S05]  /*82b0*/  @!P1 BRA `(.L_x_1015) ;  /* 0x000000c400209947 */ /* 0x002fea0003800000 */
.L_x_1014:
        /* <DEDUP_REMOVED lines=137> */
.L_x_1016:
[----:B------:R-:W-:Y:S01]  /*8b50*/  ULEA UR6, UR4, UR40, 0x3 ;  /* 0x0000002804067291 */ /* 0x000fe2000f8e183f */
[----:B------:R-:W-:-:S05]  /*8b60*/  IMAD.U32 R0, RZ, RZ, UR41 ;  /* 0x00000029ff007e24 */ /* 0x000fca000f8e00ff */
[----:B------:R-:W-:-:S04]  /*8b70*/  SHF.L.U32 R0, R0, 0x1f, RZ ;  /* 0x0000001f00007819 */ /* 0x000fc800000006ff */
[----:B------:R2:W3:Y:S01]  /*8b80*/  SYNCS.PHASECHK.TRANS64.TRYWAIT P1, [UR6+0x2a850], R0 ;  /* 0x02a85000ff0075a7 */ /* 0x0004e20008020146 */
[----:B------:R-:W-:Y:S05]  /*8b90*/  @!P0 BRA `(.L_x_1017) ;  /* 0x0000000000048947 */ /* 0x000fea0003800000 */
[----:B------:R-:W-:Y:S01]  /*8ba0*/  BPT.TRAP 0x1 ;  /* 0x000000040000795c */ /* 0x000fe20000300000 */
.L_x_1017:
[----:B---3--:R-:W-:Y:S05]  /*8bb0*/  @P1 BRA `(.L_x_1018) ;  /* 0x0000000000081947 */ /* 0x008fea0003800000 */
[----:B------:R-:W3:Y:S02]  /*8bc0*/  SYNCS.PHASECHK.TRANS64.TRYWAIT P1, [UR6+0x2a850], R0 ;  /* 0x02a85000ff0075a7 */ /* 0x000ee40008020146 */
[----:B---3--:R-:W-:Y:S05]  /*8bd0*/  @!P1 BRA `(.L_x_1019) ;  /* 0x000000b800f09947 */ /* 0x008fea0003800000 */
.L_x_1018:
        /* <DEDUP_REMOVED lines=38> */
.L_x_1020:
[----:B------:R-:W-:Y:S01]  /*8e40*/  FMUL.FTZ R137, R88, UR5 ;  /* 0x0000000558897c20 */ /* 0x000fe20008410000 */
[----:B------:R-:W-:Y:S01]  /*8e50*/  FMUL.FTZ R139, R89, UR5 ;  /* 0x00000005598b7c20 */ /* 0x000fe20008410000 */
[----:B01----:R-:W-:Y:S01]  /*8e60*/  FMUL.FTZ R11, R90, UR5 ;  /* 0x000000055a0b7c20 */ /* 0x003fe20008410000 */
        /* <DEDUP_REMOVED lines=57> */
[----:B------:R-:W0:Y:S01]  /*9200*/  LDC R14, c[0x0][0x988] ;  /* 0x00026200ff0e7b82 */ /* 0x000e220000000800 */
[----:B------:R-:W-:Y:S01]  /*9210*/  UIADD3 UR7, UR7, 0x2a840, URZ ;  /* 0x0002a84007077890 */ /* 0x000fe2000fffe03f */
[----:B------:R-:W3:Y:S01]  /*9220*/  MUFU.TANH R145, R145 ;  /* 0x0000009100917308 */ /* 0x000ee20000002400 */
[----:B-1----:R-:W-:-:S02]  /*9230*/  FMNMX.FTZ R0, R143, R0, !PT ;  /* 0x000000008f007209 */ /* 0x002fc40007810000 */
[----:B------:R-:W-:-:S05]  /*9240*/  UPRMT UR7, UR60, 0x654, UR7 ;  /* 0x000006543c077896 */ /* 0x000fca0008000007 */
[----:B------:R-:W1:Y:S01]  /*9250*/  MUFU.TANH R91, R91 ;  /* 0x0000005b005b7308 */ /* 0x000e620000002400 */
[----:B--2---:R-:W-:-:S03]  /*9260*/  FMNMX.FTZ R2, R89, R2, !PT ;  /* 0x0000000259027209 */ /* 0x004fc60007810000 */
[----:B------:R-:W-:Y:S04]  /*9270*/  SYNCS.ARRIVE.TRANS64.RED.A1T0 RZ, [UR7], RZ ;  /* 0x000000ffffff79a7 */ /* 0x000fe80008100407 */
        /* <DEDUP_REMOVED lines=77> */
[----:B--2---:R-:W-:-:S05]  /*9750*/  FMNMX.FTZ R0, R195, R0, !PT ;  /* 0x00000000c3007209 */ /* 0x004fca0007810000 */
[----:B------:R-:W2:Y:S01]  /*9760*/  SHFL.BFLY PT, R13, R0, 0x2, 0x1f ;  /* 0x0c401f00000d7f89 */ /* 0x000ea200000e0000 */
[----:B---3--:R-:W-:-:S04]  /*9770*/  FMNMX.FTZ R2, R131, R2, !PT ;  /* 0x0000000283027209 */ /* 0x008fc80007810000 */
[----:B-1----:R-:W-:-:S05]  /*9780*/  FMNMX.FTZ R2, R133, R2, !PT ;  /* 0x0000000285027209 */ /* 0x002fca0007810000 */
[----:B------:R-:W1:Y:S01]  /*9790*/  SHFL.BFLY PT, R15, R2, 0x2, 0x1f ;  /* 0x0c401f00020f7f89 */ /* 0x000e6200000e0000 */
[----:B--2---:R-:W-:-:S05]  /*97a0*/  FMNMX.FTZ R12, R0, R13, !PT ;  /* 0x0000000d000c7209 */ /* 0x004fca0007810000 */
[----:B------:R-:W2:Y:S01]  /*97b0*/  SHFL.BFLY PT, R13, R12, 0x1, 0x1f ;  /* 0x0c201f000c0d7f89 */ /* 0x000ea200000e0000 */
[----:B-1----:R-:W-:-:S05]  /*97c0*/  FMNMX.FTZ R88, R2, R15, !PT ;  /* 0x0000000f02587209 */ /* 0x002fca0007810000 */
[----:B------:R-:W1:Y:S01]  /*97d0*/  SHFL.BFLY PT, R15, R88, 0x1, 0x1f ;  /* 0x0c201f00580f7f89 */ /* 0x000e6200000e0000 */
[----:B--2---:R-:W-:-:S05]  /*97e0*/  FMNMX.FTZ R13, R12, R13, !PT ;  /* 0x0000000d0c0d7209 */ /* 0x004fca0007810000 */
[C---:B------:R-:W-:Y:S01]  /*97f0*/  FADD.FTZ R135, -R13.reuse, R20 ;  /* 0x000000140d877221 */ /* 0x040fe20000010100 */
[----:B0-----:R-:W-:-:S03]  /*9800*/  FMUL.FTZ R90, R13, R14 ;  /* 0x0000000e0d5a7220 */ /* 0x001fc60000410000 */
[-C--:B------:R-:W-:Y:S01]  /*9810*/  FMUL.FTZ R20, R135, R14.reuse ;  /* 0x0000000e87147220 */ /* 0x080fe20000410000 */
[-CC-:B------:R-:W-:Y:S01]  /*9820*/  FFMA.FTZ R150, R157, R14.reuse, -R90.reuse ;  /* 0x0000000e9d967223 */ /* 0x180fe2000001085a */
[-CC-:B------:R-:W-:Y:S01]  /*9830*/  FFMA.FTZ R156, R139, R14.reuse, -R90.reuse ;  /* 0x0000000e8b9c7223 */ /* 0x180fe2000001085a */
[-CC-:B------:R-:W-:Y:S01]  /*9840*/  FFMA.FTZ R152, R145, R14.reuse, -R90.reuse ;  /* 0x0000000e91987223 */ /* 0x180fe2000001085a */
[----:B------:R0:W-:Y:S01]  /*9850*/  MUFU.EX2 R0, R20 ;  /* 0x0000001400007308 */ /* 0x0001e20000000800 */
[-CC-:B------:R-:W-:Y:S01]  /*9860*/  FFMA.FTZ R158, R141, R14.reuse, -R90.reuse ;  /* 0x0000000e8d9e7223 */ /* 0x180fe2000001085a */
[-CC-:B------:R-:W-:Y:S01]  /*9870*/  FFMA.FTZ R145, R159, R14.reuse, -R90.reuse ;  /* 0x0000000e9f917223 */ /* 0x180fe2000001085a */
[----:B-1----:R-:W-:Y:S01]  /*9880*/  FMNMX.FTZ R15, R88, R15, !PT ;  /* 0x0000000f580f7209 */ /* 0x002fe20007810000 */
[-CC-:B------:R-:W-:Y:S01]  /*9890*/  FFMA.FTZ R148, R153, R14.reuse, -R90.reuse ;  /* 0x0000000e99947223 */ /* 0x180fe2000001085a */
[-CC-:B------:R-:W-:Y:S01]  /*98a0*/  FFMA.FTZ R139, R147, R14.reuse, -R90.reuse ;  /* 0x0000000e938b7223 */ /* 0x180fe2000001085a */
[-CC-:B------:R-:W-:Y:S01]  /*98b0*/  FFMA.FTZ R154, R149, R14.reuse, -R90.reuse ;  /* 0x0000000e959a7223 */ /* 0x180fe2000001085a */
[-C--:B------:R-:W-:Y:S01]  /*98c0*/  FFMA.FTZ R144, R175, R14.reuse, -R90 ;  /* 0x0000000eaf907223 */ /* 0x080fe2000001085a */
[C---:B------:R-:W-:Y:S01]  /*98d0*/  FADD.FTZ R135, -R15.reuse, R176 ;  /* 0x000000b00f877221 */ /* 0x040fe20000010100 */
[-C--:B------:R-:W-:Y:S01]  /*98e0*/  FMUL.FTZ R92, R15, R14.reuse ;  /* 0x0000000e0f5c7220 */ /* 0x080fe20000410000 */
[----:B------:R-:W-:Y:S01]  /*98f0*/  MUFU.EX2 R156, R156 ;  /* 0x0000009c009c7308 */ /* 0x000fe20000000800 */
[-CC-:B------:R-:W-:Y:S01]  /*9900*/  FFMA.FTZ R147, R177, R14.reuse, -R90.reuse ;  /* 0x0000000eb1937223 */ /* 0x180fe2000001085a */
[-C--:B------:R-:W-:Y:S01]  /*9910*/  FMUL.FTZ R2, R135, R14.reuse ;  /* 0x0000000e87027220 */ /* 0x080fe20000410000 */
[-C--:B------:R-:W-:Y:S01]  /*9920*/  FFMA.FTZ R135, R137, R14.reuse, -R90 ;  /* 0x0000000e89877223 */ /* 0x080fe2000001085a */
[-CC-:B------:R-:W-:Y:S01]  /*9930*/  FFMA.FTZ R157, R11, R14.reuse, -R92.reuse ;  /* 0x0000000e0b9d7223 */ /* 0x180fe2000001085c */
[-CC-:B------:R-:W-:Y:S01]  /*9940*/  FFMA.FTZ R12, R21, R14.reuse, -R92.reuse ;  /* 0x0000000e150c7223 */ /* 0x180fe2000001085c */
[-C--:B------:R-:W-:Y:S01]  /*9950*/  FFMA.FTZ R159, R89, R14.reuse, -R92 ;  /* 0x0000000e599f7223 */ /* 0x080fe2000001085c */
[-C--:B------:R-:W-:Y:S01]  /*9960*/  FFMA.FTZ R137, R143, R14.reuse, -R90 ;  /* 0x0000000e8f897223 */ /* 0x080fe2000001085a */
[----:B------:R-:W-:Y:S01]  /*9970*/  MUFU.EX2 R2, R2 ;  /* 0x0000000200027308 */ /* 0x000fe20000000800 */
[-CC-:B0-----:R-:W-:Y:S01]  /*9980*/  FFMA.FTZ R20, R91, R14.reuse, -R92.reuse ;  /* 0x0000000e5b147223 */ /* 0x181fe2000001085c */
[-CC-:B------:R-:W-:Y:S01]  /*9990*/  FFMA.FTZ R153, R93, R14.reuse, -R92.reuse ;  /* 0x0000000e5d997223 */ /* 0x180fe2000001085c */
[-C--:B------:R-:W-:Y:S01]  /*99a0*/  FFMA.FTZ R88, R95, R14.reuse, -R92 ;  /* 0x0000000e5f587223 */ /* 0x080fe2000001085c */
[-C--:B------:R-:W-:Y:S01]  /*99b0*/  FFMA.FTZ R143, R155, R14.reuse, -R90 ;  /* 0x0000000e9b8f7223 */ /* 0x080fe2000001085a */
[-C--:B------:R-:W-:Y:S01]  /*99c0*/  FFMA.FTZ R155, R97, R14.reuse, -R92 ;  /* 0x0000000e619b7223 */ /* 0x080fe2000001085c */
        /* <DEDUP_REMOVED lines=9> */
[-CC-:B------:R-:W-:Y:S01]  /*9a60*/  FFMA.FTZ R179, R191, R14.reuse, -R90.reuse ;  /* 0x0000000ebfb37223 */ /* 0x180fe2000001085a */
[----:B------:R-:W1:Y:S01]  /*9a70*/  MUFU.EX2 R157, R157 ;  /* 0x0000009d009d7308 */ /* 0x000e620000000800 */
[-CC-:B------:R-:W-:Y:S01]  /*9a80*/  FFMA.FTZ R138, R193, R14.reuse, -R90.reuse ;  /* 0x0000000ec18a7223 */ /* 0x180fe2000001085a */
[-C--:B------:R-:W-:Y:S01]  /*9a90*/  FFMA.FTZ R181, R195, R14.reuse, -R90 ;  /* 0x0000000ec3b57223 */ /* 0x080fe2000001085a */
[-CC-:B------:R-:W-:Y:S01]  /*9aa0*/  FFMA.FTZ R90, R99, R14.reuse, -R92.reuse ;  /* 0x0000000e635a7223 */ /* 0x180fe2000001085c */
[-CC-:B------:R-:W-:Y:S01]  /*9ab0*/  FFMA.FTZ R149, R101, R14.reuse, -R92.reuse ;  /* 0x0000000e65957223 */ /* 0x180fe2000001085c */
[-CC-:B------:R-:W-:Y:S01]  /*9ac0*/  FFMA.FTZ R94, R103, R14.reuse, -R92.reuse ;  /* 0x0000000e675e7223 */ /* 0x180fe2000001085c */
[-CC-:B------:R-:W-:Y:S01]  /*9ad0*/  FFMA.FTZ R151, R105, R14.reuse, -R92.reuse ;  /* 0x0000000e69977223 */ /* 0x180fe2000001085c */
[--C-:B------:R-:W-:Y:S01]  /*9ae0*/  FFMA.FTZ R96, R107, R14, -R92.reuse ;  /* 0x0000000e6b607223 */ /* 0x100fe2000001085c */
[----:B------:R-:W2:Y:S01]  /*9af0*/  MUFU.EX2 R12, R12 ;  /* 0x0000000c000c7308 */ /* 0x000ea20000000800 */
[----:B0-----:R-:W-:Y:S01]  /*9b00*/  FFMA.FTZ R21, R0, R8, R135 ;  /* 0x0000000800157223 */ /* 0x001fe20000010087 */
[-CC-:B------:R-:W-:Y:S01]  /*9b10*/  FFMA.FTZ R11, R109, R14.reuse, -R92.reuse ;  /* 0x0000000e6d0b7223 */ /* 0x180fe2000001085c */
[-CC-:B------:R-:W-:Y:S01]  /*9b20*/  FFMA.FTZ R111, R111, R14.reuse, -R92.reuse ;  /* 0x0000000e6f6f7223 */ /* 0x180fe2000001085c */
[-CC-:B------:R-:W-:Y:S01]  /*9b30*/  FFMA.FTZ R113, R113, R14.reuse, -R92.reuse ;  /* 0x0000000e71717223 */ /* 0x180fe2000001085c */
[----:B------:R-:W-:Y:S01]  /*9b40*/  FADD.FTZ R21, R156, R21 ;  /* 0x000000159c157221 */ /* 0x000fe20000010000 */
[-CC-:B------:R-:W-:Y:S01]  /*9b50*/  FFMA.FTZ R115, R115, R14.reuse, -R92.reuse ;  /* 0x0000000e73737223 */ /* 0x180fe2000001085c */
[-CC-:B------:R-:W-:Y:S01]  /*9b60*/  FFMA.FTZ R117, R117, R14.reuse, -R92.reuse ;  /* 0x0000000e75757223 */ /* 0x180fe2000001085c */
[----:B------:R-:W0:Y:S01]  /*9b70*/  MUFU.EX2 R158, R158 ;  /* 0x0000009e009e7308 */ /* 0x000e220000000800 */
[----:B-1----:R-:W-:Y:S01]  /*9b80*/  FFMA.FTZ R3, R2, R3, R157 ;  /* 0x0000000302037223 */ /* 0x002fe2000001009d */
[-CC-:B------:R-:W-:Y:S01]  /*9b90*/  FFMA.FTZ R119, R119, R14.reuse, -R92.reuse ;  /* 0x0000000e77777223 */ /* 0x180fe2000001085c */
[-CC-:B------:R-:W-:Y:S01]  /*9ba0*/  FFMA.FTZ R121, R121, R14.reuse, -R92.reuse ;  /* 0x0000000e79797223 */ /* 0x180fe2000001085c */
[-CC-:B------:R-:W-:Y:S01]  /*9bb0*/  FFMA.FTZ R123, R123, R14.reuse, -R92.reuse ;  /* 0x0000000e7b7b7223 */ /* 0x180fe2000001085c */
[-CC-:B------:R-:W-:Y:S01]  /*9bc0*/  FFMA.FTZ R127, R127, R14.reuse, -R92.reuse ;  /* 0x0000000e7f7f7223 */ /* 0x180fe2000001085c */
[-CC-:B------:R-:W-:Y:S01]  /*9bd0*/  FFMA.FTZ R129, R129, R14.reuse, -R92.reuse ;  /* 0x0000000e81817223 */ /* 0x180fe2000001085c */
[-CC-:B------:R-:W-:Y:S01]  /*9be0*/  FFMA.FTZ R131, R131, R14.reuse, -R92.reuse ;  /* 0x0000000e83837223 */ /* 0x180fe2000001085c */
[----:B------:R-:W1:Y:S01]  /*9bf0*/  MUFU.EX2 R159, R159 ;  /* 0x0000009f009f7308 */ /* 0x000e620000000800 */
[----:B--2---:R-:W-:Y:S01]  /*9c00*/  FADD.FTZ R8, R12, R3 ;  /* 0x000000030c087221 */ /* 0x004fe20000010000 */
[----:B------:R-:W-:-:S06]  /*9c10*/  FFMA.FTZ R92, R133, R14, -R92 ;  /* 0x0000000e855c7223 */ /* 0x000fcc000001085c */
        /* <DEDUP_REMOVED lines=83> */
[----:B--2---:R-:W-:Y:S01]  /*a150*/  FADD.FTZ R3, R131, R8 ;  /* 0x0000000883037221 */ /* 0x004fe20000010000 */
[----:B0-----:R-:W-:-:S03]  /*a160*/  FADD.FTZ R8, R181, R98 ;  /* 0x00000062b5087221 */ /* 0x001fc60000010000 */
[----:B-1----:R-:W-:Y:S01]  /*a170*/  FADD.FTZ R3, R92, R3 ;  /* 0x000000035c037221 */ /* 0x002fe20000010000 */
[----:B------:R-:W-:Y:S06]  /*a180*/  @!P0 BRA `(.L_x_1021) ;  /* 0x0000000000048947 */ /* 0x000fec0003800000 */
[----:B------:R-:W-:Y:S01]  /*a190*/  BPT.TRAP 0x1 ;  /* 0x000000040000795c */ /* 0x000fe20000300000 */
.L_x_1021:
[----:B------:R-:W-:Y:S01]  /*a1a0*/  UIADD3 UR6, UR6, 0x2a860, URZ ;  /* 0x0002a86006067890 */ /* 0x000fe2000fffe03f */
[C---:B------:R-:W-:Y:S01]  /*a1b0*/  ISETP.GT.AND P1, PT, R10.reuse, R9, PT ;  /* 0x000000090a00720c */ /* 0x040fe20003f24270 */
        /* <DEDUP_REMOVED lines=32> */
[----:B------:R-:W-:-:S07]  /*a3c0*/  IMAD.MOV.U32 R12, RZ, RZ, R10 ;  /* 0x000000ffff0c7224 */ /* 0x000fce00078e000a */
.L_x_1011:
[----:B------:R-:W-:-:S13]  /*a3d0*/  ISETP.GE.AND P1, PT, R12, R23, PT ;  /* 0x000000170c00720c */ /* 0x000fda0003f26270 */
[----:B------:R-:W-:Y:S05]  /*a3e0*/  @!P1 BRA `(.L_x_1023) ;  /* 0x0000003000fc9947 */ /* 0x000fea0003800000 */
[----:B------:R-:W-:Y:S01]  /*a3f0*/  IMAD.MOV.U32 R10, RZ, RZ, R15 ;  /* 0x000000ffff0a7224 */ /* 0x000fe200078e000f */
[----:B------:R-:W-:Y:S01]  /*a400*/  UMOV UR7, UR39 ;  /* 0x0000002700077c82 */ /* 0x000fe20008000000 */
[----:B------:R-:W-:Y:S01]  /*a410*/  IMAD.MOV.U32 R9, RZ, RZ, R13 ;  /* 0x000000ffff097224 */ /* 0x000fe200078e000d */
[----:B------:R-:W-:Y:S01]  /*a420*/  UMOV UR4, UR38 ;  /* 0x0000002600047c82 */ /* 0x000fe20008000000 */
[----:B------:R-:W-:Y:S01]  /*a430*/  ULDC UR41, c[0x0][0x9e4] ;  /* 0x0002790000297ab9 */ /* 0x000fe20000000800 */
[----:B------:R-:W-:Y:S01]  /*a440*/  ULDC UR50, c[0x0][0x9dc] ;  /* 0x0002770000327ab9 */ /* 0x000fe20000000800 */
[----:B------:R-:W-:Y:S01]  /*a450*/  ULDC UR43, c[0x0][0x288] ;  /* 0x0000a200002b7ab9 */ /* 0x000fe20000000800 */
[----:B------:R-:W-:Y:S01]  /*a460*/  ULDC UR5, c[0x0][0x9d8] ;  /* 0x0002760000057ab9 */ /* 0x000fe20000000800 */
[----:B------:R-:W-:-:S05]  /*a470*/  ULDC UR51, c[0x0][0x9e0] ;  /* 0x0002780000337ab9 */ /* 0x000fca0000000800 */
.L_x_1042:
[----:B------:R-:W-:-:S04]  /*a480*/  UIADD3 UR38, UR4, 0x1, URZ ;  /* 0x0000000104267890 */ /* 0x000fc8000fffe03f */
[----:B------:R-:W-:-:S04]  /*a490*/  UISETP.NE.AND UP0, UPT, UR38, 0x2, UPT ;  /* 0x000000022600788c */ /* 0x000fc8000bf05270 */
[----:B------:R-:W-:Y:S02]  /*a4a0*/  USEL UR39, URZ, 0x1, UP0 ;  /* 0x000000013f277887 */ /* 0x000fe40008000000 */
[----:B------:R-:W-:Y:S02]  /*a4b0*/  USEL UR38, UR38, URZ, UP0 ;  /* 0x0000003f26267287 */ /* 0x000fe40008000000 */
[----:B------:R-:W-:Y:S01]  /*a4c0*/  ULOP3.LUT UR39, UR7, UR39, URZ, 0x3c, !UPT ;  /* 0x0000002707277292 */ /* 0x000fe2000f8e3c3f */
[----:B------:R-:W-:Y:S11]  /*a4d0*/  @!P0 BRA `(.L_x_1024) ;  /* 0x0000000000048947 */ /* 0x000ff60003800000 */
[----:B------:R-:W-:Y:S01]  /*a4e0*/  BPT.TRAP 0x1 ;  /* 0x000000040000795c */ /* 0x000fe20000300000 */
.L_x_1024:
[----:B------:R-:W-:Y:S01]  /*a4f0*/  ULEA UR6, UR38, UR40, 0x3 ;  /* 0x0000002826067291 */ /* 0x000fe2000f8e183f */
[----:B------:R-:W-:-:S05]  /*a500*/  IMAD.U32 R11, RZ, RZ, UR39 ;  /* 0x00000027ff0b7e24 */ /* 0x000fca000f8e00ff */
[----:B------:R-:W-:-:S04]  /*a510*/  SHF.L.U32 R11, R11, 0x1f, RZ ;  /* 0x0000001f0b0b7819 */ /* 0x000fc800000006ff */
[----:B------:R0:W1:Y:S01]  /*a520*/  SYNCS.PHASECHK.TRANS64.TRYWAIT P1, [UR6+0x2a830], R11 ;  /* 0x02a8300bff0075a7 */ /* 0x0000620008020146 */
[----:B------:R-:W-:Y:S05]  /*a530*/  @!P0 BRA `(.L_x_1025) ;  /* 0x0000000000048947 */ /* 0x000fea0003800000 */
[----:B------:R-:W-:Y:S01]  /*a540*/  BPT.TRAP 0x1 ;  /* 0x000000040000795c */ /* 0x000fe20000300000 */
.L_x_1025:
[----:B-1----:R-:W-:Y:S05]  /*a550*/  @P1 BRA `(.L_x_1026) ;  /* 0x0000000000081947 */ /* 0x002fea0003800000 */
[----:B------:R-:W1:Y:S02]  /*a560*/  SYNCS.PHASECHK.TRANS64.TRYWAIT P1, [UR6+0x2a830], R11 ;  /* 0x02a8300bff0075a7 */ /* 0x000e640008020146 */
[----:B-1----:R-:W-:Y:S05]  /*a570*/  @!P1 BRA `(.L_x_1027) ;  /* 0x000000a000a09947 */ /* 0x002fea0003800000 */
.L_x_1026:
        /* <DEDUP_REMOVED lines=137> */
.L_x_1028:
[----:B------:R-:W-:Y:S01]  /*ae10*/  ULEA UR10, UR4, UR40, 0x3 ;  /* 0x00000028040a7291 */ /* 0x000fe2000f8e183f */
[----:B------:R-:W-:-:S05]  /*ae20*/  IMAD.U32 R0, RZ, RZ, UR7 ;  /* 0x00000007ff007e24 */ /* 0x000fca000f8e00ff */
[----:B------:R-:W-:-:S04]  /*ae30*/  SHF.L.U32 R0, R0, 0x1f, RZ ;  /* 0x0000001f00007819 */ /* 0x000fc800000006ff */
[----:B------:R2:W3:Y:S01]  /*ae40*/  SYNCS.PHASECHK.TRANS64.TRYWAIT P1, [UR10+0x2a850], R0 ;  /* 0x02a85000ff0075a7 */ /* 0x0004e2000802014a */
[----:B------:R-:W-:Y:S05]  /*ae50*/  @!P0 BRA `(.L_x_1029) ;  /* 0x0000000000048947 */ /* 0x000fea0003800000 */
[----:B------:R-:W-:Y:S01]  /*ae60*/  BPT.TRAP 0x1 ;  /* 0x000000040000795c */ /* 0x000fe20000300000 */
.L_x_1029:
[----:B---3--:R-:W-:Y:S05]  /*ae70*/  @P1 BRA `(.L_x_1030) ;  /* 0x0000000000081947 */ /* 0x008fea0003800000 */
[----:B------:R-:W3:Y:S02]  /*ae80*/  SYNCS.PHASECHK.TRANS64.TRYWAIT P1, [UR10+0x2a850], R0 ;  /* 0x02a85000ff0075a7 */ /* 0x000ee4000802014a */
[----:B---3--:R-:W-:Y:S05]  /*ae90*/  @!P1 BRA `(.L_x_1031) ;  /* 0x0000009800709947 */ /* 0x008fea0003800000 */
.L_x_1030:
        /* <DEDUP_REMOVED lines=37> */
.L_x_1032:
[----:B------:R-:W-:Y:S01]  /*b0f0*/  ISETP.NE.AND P2, PT, R168, 0x1, PT ;  /* 0x00000001a800780c */ /* 0x000fe20003f45270 */
[----:B------:R-:W-:Y:S01]  /*b100*/  FMUL.FTZ R149, R101, UR5 ;  /* 0x0000000565957c20 */ /* 0x000fe20008410000 */
[----:B------:R-:W-:Y:S01]  /*b110*/  FMUL.FTZ R21, R102, UR5 ;  /* 0x0000000566157c20 */ /* 0x000fe20008410000 */
[----:B------:R-:W-:Y:S01]  /*b120*/  FMUL.FTZ R2, R91, UR5 ;  /* 0x000000055b027c20 */ /* 0x000fe20008410000 */
[----:B------:R-:W-:Y:S01]  /*b130*/  FMUL.FTZ R91, R110, UR5 ;  /* 0x000000056e5b7c20 */ /* 0x000fe20008410000 */
[----:B------:R-:W-:Y:S01]  /*b140*/  IMAD.IADD R110, R22, 0x1, R17 ;  /* 0x00000001166e7824 */ /* 0x000fe200078e0211 */
[----:B------:R-:W-:Y:S01]  /*b150*/  ULEA UR4, UR38, UR40, 0x3 ;  /* 0x0000002826047291 */ /* 0x000fe2000f8e183f */
[----:B------:R-:W-:Y:S01]  /*b160*/  FMUL.FTZ R137, R92, UR5 ;  /* 0x000000055c897c20 */ /* 0x000fe20008410000 */
[----:B------:R-:W-:Y:S01]  /*b170*/  FMUL.FTZ R92, R111, UR5 ;  /* 0x000000056f5c7c20 */ /* 0x000fe20008410000 */
[----:B------:R-:W-:Y:S01]  /*b180*/  FMUL.FTZ R15, R98, UR5 ;  /* 0x00000005620f7c20 */ /* 0x000fe20008410000 */
[----:B------:R-:W-:Y:S01]  /*b190*/  UIADD3 UR4, UR4, 0x2a840, URZ ;  /* 0x0002a84004047890 */ /* 0x000fe2000fffe03f */
[----:B------:R-:W-:Y:S01]  /*b1a0*/  FMUL.FTZ R98, R118, UR5 ;  /* 0x0000000576627c20 */ /* 0x000fe20008410000 */
[----:B------:R-:W-:Y:S01]  /*b1b0*/  IMAD R118, R12, -0x60, RZ ;  /* 0xffffffa00c767824 */ /* 0x000fe200078e02ff */
[----:B------:R-:W3:Y:S01]  /*b1c0*/  @P2 LDC R101, c[0x0][0x44c] ;  /* 0x00011300ff652b82 */ /* 0x000ee20000000800 */
[----:B01----:R-:W-:Y:S01]  /*b1d0*/  FMUL.FTZ R11, R88, UR5 ;  /* 0x00000005580b7c20 */ /* 0x003fe20008410000 */
[----:B------:R-:W-:Y:S01]  /*b1e0*/  FMUL.FTZ R136, R89, UR5 ;  /* 0x0000000559887c20 */ /* 0x000fe20008410000 */
[----:B--2---:R-:W-:Y:S01]  /*b1f0*/  FMUL.FTZ R0, R90, UR5 ;  /* 0x000000055a007c20 */ /* 0x004fe20008410000 */
[----:B------:R-:W-:Y:S01]  /*b200*/  FMUL.FTZ R88, R103, UR5 ;  /* 0x0000000567587c20 */ /* 0x000fe20008410000 */
[----:B------:R-:W-:Y:S01]  /*b210*/  UPRMT UR4, UR60, 0x654, UR4 ;  /* 0x000006543c047896 */ /* 0x000fe20008000004 */
[----:B------:R-:W-:Y:S01]  /*b220*/  FMUL.FTZ R13, R94, UR5 ;  /* 0x000000055e0d7c20 */ /* 0x000fe20008410000 */
[----:B------:R-:W-:Y:S01]  /*b230*/  FMUL.FTZ R14, R95, UR5 ;  /* 0x000000055f0e7c20 */ /* 0x000fe20008410000 */
[----:B------:R-:W0:Y:S01]  /*b240*/  @P2 LDC R102, c[0x0][0x450] ;  /* 0x00011400ff662b82 */ /* 0x000e220000000800 */
        /* <DEDUP_REMOVED lines=15> */
[----:B---3--:R-:W-:-:S04]  /*b340*/  @P2 IMAD.HI.U32 R101, R110, R101, RZ ;  /* 0x000000656e652227 */ /* 0x008fc800078e00ff */
[----:B------:R-:W-:Y:S01]  /*b350*/  FMUL.FTZ R108, R116, UR5 ;  /* 0x00000005746c7c20 */ /* 0x000fe20008410000 */
[----:B------:R-:W-:Y:S01]  /*b360*/  FMUL.FTZ R109, R117, UR5 ;  /* 0x00000005756d7c20 */ /* 0x000fe20008410000 */
[----:B------:R-:W-:Y:S01]  /*b370*/  FMUL.FTZ R99, R119, UR5 ;  /* 0x0000000577637c20 */ /* 0x000fe20008410000 */
[----:B------:R-:W-:Y:S01]  /*b380*/  FMUL.FTZ R151, R122, UR5 ;  /* 0x000000057a977c20 */ /* 0x000fe20008410000 */
[----:B------:R-:W-:Y:S01]  /*b390*/  FMUL.FTZ R153, R123, UR5 ;  /* 0x000000057b997c20 */ /* 0x000fe20008410000 */
[----:B------:R-:W-:Y:S01]  /*b3a0*/  FMUL.FTZ R124, R124, UR5 ;  /* 0x000000057c7c7c20 */ /* 0x000fe20008410000 */
[----:B------:R-:W-:Y:S01]  /*b3b0*/  FMUL.FTZ R125, R125, UR5 ;  /* 0x000000057d7d7c20 */ /* 0x000fe20008410000 */
[----:B0-----:R-:W-:Y:S01]  /*b3c0*/  @P2 SHF.R.U32.HI R110, RZ, R102, R101 ;  /* 0x00000066ff6e2219 */ /* 0x001fe20000011665 */
[----:B------:R-:W-:Y:S01]  /*b3d0*/  FMUL.FTZ R155, R126, UR5 ;  /* 0x000000057e9b7c20 */ /* 0x000fe20008410000 */
[----:B------:R-:W-:Y:S01]  /*b3e0*/  FMUL.FTZ R157, R127, UR5 ;  /* 0x000000057f9d7c20 */ /* 0x000fe20008410000 */
[----:B------:R-:W-:Y:S01]  /*b3f0*/  FMUL.FTZ R128, R128, UR5 ;  /* 0x0000000580807c20 */ /* 0x000fe20008410000 */
[----:B------:R-:W-:Y:S01]  /*b400*/  FMUL.FTZ R129, R129, UR5 ;  /* 0x0000000581817c20 */ /* 0x000fe20008410000 */
[----:B------:R-:W0:Y:S01]  /*b410*/  SHFL.IDX PT, R111, R110, RZ, 0x1c1f ;  /* 0x001c1fff6e6f7589 */ /* 0x000e2200000e0000 */
[----:B------:R-:W-:Y:S01]  /*b420*/  FMUL.FTZ R175, R130, UR5 ;  /* 0x0000000582af7c20 */ /* 0x000fe20008410000 */
[----:B------:R-:W-:Y:S01]  /*b430*/  FMUL.FTZ R100, R131, UR5 ;  /* 0x0000000583647c20 */ /* 0x000fe20008410000 */
[----:B------:R-:W-:Y:S01]  /*b440*/  FMUL.FTZ R132, R132, UR5 ;  /* 0x0000000584847c20 */ /* 0x000fe20008410000 */
[----:B------:R-:W-:Y:S01]  /*b450*/  FMUL.FTZ R133, R133, UR5 ;  /* 0x0000000585857c20 */ /* 0x000fe20008410000 */
[----:B------:R-:W-:Y:S01]  /*b460*/  FMUL.FTZ R101, R134, UR5 ;  /* 0x0000000586657c20 */ /* 0x000fe20008410000 */
[----:B------:R-:W-:-:S02]  /*b470*/  VIADD R105, R118, 0x1 ;  /* 0x0000000176697836 */ /* 0x000fc40000000000 */
[----:B------:R-:W-:Y:S01]  /*b480*/  FMUL.FTZ R102, R135, UR5 ;  /* 0x0000000587667c20 */ /* 0x000fe20008410000 */
[----:B------:R-:W-:Y:S01]  /*b490*/  FMUL.FTZ R121, R121, UR5 ;  /* 0x0000000579797c20 */ /* 0x000fe20008410000 */
[----:B------:R-:W-:Y:S01]  /*b4a0*/  LOP3.LUT P1, RZ, R19, 0x80000, RZ, 0xc0, !PT ;  /* 0x0008000013ff7812 */ /* 0x000fe2000782c0ff */
[----:B------:R-:W-:Y:S01]  /*b4b0*/  IMAD R105, R18, -0x2, R105 ;  /* 0xfffffffe12697824 */ /* 0x000fe200078e0269 */
[----:B------:R-:W1:Y:S01]  /*b4c0*/  MUFU.TANH R11, R11 ;  /* 0x0000000b000b7308 */ /* 0x000e620000002400 */
[----:B------:R-:W-:Y:S01]  /*b4d0*/  SYNCS.ARRIVE.TRANS64.RED.A1T0 RZ, [UR4], RZ ;  /* 0x000000ffffff79a7 */ /* 0x000fe20008100404 */
[----:B------:R-:W-:Y:S01]  /*b4e0*/  ULOP3.LUT UR4, URZ, UR50, URZ, 0x33, !UPT ;  /* 0x000000323f047292 */ /* 0x000fe2000f8e333f */
[----:B------:R-:W-:Y:S01]  /*b4f0*/  FMUL.FTZ R120, R120, UR5 ;  /* 0x0000000578787c20 */ /* 0x000fe20008410000 */
[C---:B------:R-:W-:Y:S01]  /*b500*/  IADD3 R104, R105.reuse, -UR43, R16 ;  /* 0x8000002b69687c10 */ /* 0x040fe2000fffe010 */
[----:B------:R-:W-:-:S03]  /*b510*/  VIADD R126, R105, 0xffffffff ;  /* 0xffffffff697e7836 */ /* 0x000fc60000000000 */
[----:B------:R-:W2:Y:S01]  /*b520*/  MUFU.TANH R136, R136 ;  /* 0x0000008800887308 */ /* 0x000ea20000002400 */
[----:B------:R-:W-:-:S04]  /*b530*/  VIADD R122, R104, UR4 ;  /* 0x00000004687a7c36 */ /* 0x000fc80008000000 */
[----:B0-----:R-:W-:-:S03]  /*b540*/  IMAD.IADD R114, R122, 0x1, R111 ;  /* 0x000000017a727824 */ /* 0x001fc600078e026f */
[----:B------:R-:W0:Y:S08]  /*b550*/  MUFU.TANH R0, R0 ;  /* 0x0000000000007308 */ /* 0x000e300000002400 */
[----:B------:R-:W3:Y:S08]  /*b560*/  MUFU.TANH R2, R2 ;  /* 0x0000000200027308 */ /* 0x000ef00000002400 */
        /* <DEDUP_REMOVED lines=43> */
[----:B------:R5:W0:Y:S02]  /*b820*/  MUFU.TANH R113, R120 ;  /* 0x0000007800717308 */ /* 0x000a240000002400 */
[----:B-----5:R-:W-:-:S04]  /*b830*/  VIADD R120, R104, UR51 ;  /* 0x0000003368787c36 */ /* 0x020fc80008000000 */
[----:B------:R-:W-:Y:S01]  /*b840*/  IMAD.IADD R112, R120, 0x1, R111 ;  /* 0x0000000178707824 */ /* 0x000fe200078e026f */
[----:B-1234-:R-:W-:Y:S06]  /*b850*/  @!P1 BRA `(.L_x_1033) ;  /* 0x0000000000549947 */ /* 0x01efec0003800000 */
[----:B------:R-:W-:Y:S01]  /*b860*/  IADD3 R111, R16, -UR43, R111 ;  /* 0x8000002b106f7c10 */ /* 0x000fe2000fffe06f */
        /* <DEDUP_REMOVED lines=11> */
.L_x_1035:
[----:B------:R-:W-:-:S05]  /*b920*/  IMAD.U32 R115, RZ, RZ, UR41 ;  /* 0x00000029ff737e24 */ /* 0x000fca000f8e00ff */
[----:B------:R-:W-:-:S13]  /*b930*/  ISETP.NE.AND P1, PT, R115, 0x1, PT ;  /* 0x000000017300780c */ /* 0x000fda0003f25270 */
[----:B------:R-:W1:Y:S02]  /*b940*/  @P1 LDC.64 R104, c[0x0][0x9e8] ;  /* 0x00027a00ff681b82 */ /* 0x000e640000000a00 */
[----:B-1----:R-:W-:-:S05]  /*b950*/  @P1 IMAD.HI.U32 R104, R111, R104, RZ ;  /* 0x000000686f681227 */ /* 0x002fca00078e00ff */
[----:B------:R-:W-:-:S07]  /*b960*/  @P1 SHF.R.U32.HI R111, RZ, R105, R104 ;  /* 0x00000069ff6f1219 */ /* 0x000fce0000011668 */
.L_x_1036:
[----:B------:R-:W-:Y:S05]  /*b970*/  BSYNC B0 ;  /* 0x0000000000007941 */ /* 0x000fea0003800000 */
.L_x_1034:
[----:B------:R-:W-:-:S05]  /*b980*/  IMAD R111, R111, R115, R126 ;  /* 0x000000736f6f7224 */ /* 0x000fca00078e027e */
[----:B------:R-:W-:Y:S02]  /*b990*/  VIADDMNMX R112, R111, R115, R112, PT ;  /* 0x000000736f707246 */ /* 0x000fe40003800170 */
[----:B------:R-:W-:-:S07]  /*b9a0*/  VIMNMX R114, R114, R111, !PT ;  /* 0x0000006f72727248 */ /* 0x000fce0007fe0100 */
.L_x_1033:
        /* <DEDUP_REMOVED lines=9> */
[----:B------:R-:W-:Y:S02]  /*ba40*/  FSEL R185, R136, -INF , !P4 ;  /* 0xff80000088b97808 */ /* 0x000fe40006000000 */
[----:B------:R-:W-:Y:S02]  /*ba50*/  ISETP.LT.OR P3, PT, R112, 0xa, P3 ;  /* 0x0000000a7000780c */ /* 0x000fe40001f61670 */
[----:B------:R-:W-:-:S02]  /*ba60*/  ISETP.GE.AND P4, PT, R118, 0x11, PT ;  /* 0x000000117600780c */ /* 0x000fc40003f86270 */
[----:B0-----:R-:W-:Y:S02]  /*ba70*/  FSEL R181, R93, -INF , !P3 ;  /* 0xff8000005db57808 */ /* 0x001fe40005800000 */
        /* <DEDUP_REMOVED lines=80> */
[----:B------:R-:W-:Y:S01]  /*bf80*/  ISETP.GE.AND P3, PT, R118, 0x51, PT ;  /* 0x000000517600780c */ /* 0x000fe20003f66270 */
[----:B------:R-:W0:Y:S03]  /*bf90*/  SHFL.IDX PT, R125, R110, 0x1, 0x1c1f ;  /* 0x003c1f006e7d7f89 */ /* 0x000e2600000e0000 */
[----:B------:R-:W-:-:S04]  /*bfa0*/  ISETP.GT.AND P4, PT, R114, 0x50, !P3 ;  /* 0x000000507200780c */ /* 0x000fc80005f84270 */
[----:B------:R-:W-:-:S04]  /*bfb0*/  ISETP.LT.OR P4, PT, R112, 0x51, P4 ;  /* 0x000000517000780c */ /* 0x000fc80002781670 */
[----:B------:R-:W-:Y:S02]  /*bfc0*/  FSEL R105, R128, -INF , !P4 ;  /* 0xff80000080697808 */ /* 0x000fe40006000000 */
[----:B------:R-:W-:-:S04]  /*bfd0*/  ISETP.GE.AND P4, PT, R118, 0x52, PT ;  /* 0x000000527600780c */ /* 0x000fc80003f86270 */
[----:B------:R-:W-:-:S04]  /*bfe0*/  ISETP.GT.AND P5, PT, R114, 0x51, !P4 ;  /* 0x000000517200780c */ /* 0x000fc800067a4270 */
[----:B------:R-:W-:Y:S01]  /*bff0*/  ISETP.LT.OR P5, PT, R112, 0x52, P5 ;  /* 0x000000527000780c */ /* 0x000fe20002fa1670 */
[----:B0-----:R-:W-:-:S03]  /*c000*/  IMAD.IADD R104, R120, 0x1, R125 ;  /* 0x0000000178687824 */ /* 0x001fc600078e027d */
[----:B------:R-:W-:Y:S01]  /*c010*/  FSEL R103, R129, -INF , !P5 ;  /* 0xff80000081677808 */ /* 0x000fe20006800000 */
[----:B------:R-:W-:Y:S01]  /*c020*/  IMAD.IADD R106, R122, 0x1, R125 ;  /* 0x000000017a6a7824 */ /* 0x000fe200078e027d */
        /* <DEDUP_REMOVED lines=9> */
[----:B------:R-:W-:-:S04]  /*c0c0*/  ISETP.GE.AND P6, PT, R118, 0x5a, PT ;  /* 0x0000005a7600780c */ /* 0x000fc80003fc6270 */
[----:B------:R-:W-:Y:S02]  /*c0d0*/  P2R R116, PR, RZ, 0x40 ;  /* 0x00000040ff747803 */ /* 0x000fe40000000000 */
[----:B------:R-:W-:-:S04]  /*c0e0*/  ISETP.GT.AND P6, PT, R114, 0x59, !P6 ;  /* 0x000000597200780c */ /* 0x000fc800077c4270 */
[----:B------:R-:W-:-:S04]  /*c0f0*/  ISETP.LT.OR P6, PT, R112, 0x5a, P6 ;  /* 0x0000005a7000780c */ /* 0x000fc800037c1670 */
[----:B------:R-:W-:Y:S02]  /*c100*/  FSEL R11, R133, -INF , !P6 ;  /* 0xff800000850b7808 */ /* 0x000fe40007000000 */
[----:B------:R-:W-:-:S13]  /*c110*/  LOP3.LUT P6, RZ, R19, 0x80000, RZ, 0xc0, !PT ;  /* 0x0008000013ff7812 */ /* 0x000fda00078cc0ff */
[----:B------:R-:W-:Y:S05]  /*c120*/  @!P6 BRA `(.L_x_1037) ;  /* 0x000000000054e947 */ /* 0x000fea0003800000 */
[----:B------:R-:W-:Y:S01]  /*c130*/  IADD3 R125, R16, -UR43, R125 ;  /* 0x8000002b107d7c10 */ /* 0x000fe2000fffe07d */
        /* <DEDUP_REMOVED lines=11> */
.L_x_1039:
[----:B------:R-:W-:-:S05]  /*c1f0*/  IMAD.U32 R110, RZ, RZ, UR41 ;  /* 0x00000029ff6e7e24 */ /* 0x000fca000f8e00ff */
[----:B------:R-:W-:-:S13]  /*c200*/  ISETP.NE.AND P6, PT, R110, 0x1, PT ;  /* 0x000000016e00780c */ /* 0x000fda0003fc5270 */
[----:B------:R-:W0:Y:S02]  /*c210*/  @P6 LDC.64 R96, c[0x0][0x9e8] ;  /* 0x00027a00ff606b82 */ /* 0x000e240000000a00 */
[----:B0-----:R-:W-:-:S05]  /*c220*/  @P6 IMAD.HI.U32 R96, R125, R96, RZ ;  /* 0x000000607d606227 */ /* 0x001fca00078e00ff */
[----:B------:R-:W-:-:S07]  /*c230*/  @P6 SHF.R.U32.HI R125, RZ, R97, R96 ;  /* 0x00000061ff7d6219 */ /* 0x000fce0000011660 */
.L_x_1040:
[----:B------:R-:W-:Y:S05]  /*c240*/  BSYNC B0 ;  /* 0x0000000000007941 */ /* 0x000fea0003800000 */
.L_x_1038:
[----:B------:R-:W-:-:S05]  /*c250*/  IMAD R125, R125, R110, R126 ;  /* 0x0000006e7d7d7224 */ /* 0x000fca00078e027e */
[----:B------:R-:W-:Y:S02]  /*c260*/  VIADDMNMX R104, R125, R110, R104, PT ;  /* 0x0000006e7d687246 */ /* 0x000fe40003800168 */
[----:B------:R-:W-:-:S07]  /*c270*/  VIMNMX R106, R106, R125, !PT ;  /* 0x0000007d6a6a7248 */ /* 0x000fce0007fe0100 */
.L_x_1037:
[C---:B------:R-:W-:Y:S02]  /*c280*/  ISETP.GT.AND P1, PT, R106.reuse, 0x1, !P1 ;  /* 0x000000016a00780c */ /* 0x040fe40004f24270 */
[----:B------:R-:W-:Y:S02]  /*c290*/  ISETP.GT.AND P2, PT, R106, 0x8, !P2 ;  /* 0x000000086a00780c */ /* 0x000fe40005744270 */
[C---:B------:R-:W-:Y:S02]  /*c2a0*/  ISETP.LT.OR P1, PT, R104.reuse, 0x2, P1 ;  /* 0x000000026800780c */ /* 0x040fe40000f21670 */
[----:B------:R-:W-:Y:S02]  /*c2b0*/  ISETP.LT.OR P2, PT, R104, 0x9, P2 ;  /* 0x000000096800780c */ /* 0x000fe40001741670 */
[----:B------:R-:W-:Y:S02]  /*c2c0*/  FSEL R97, R2, -INF , !P1 ;  /* 0xff80000002617808 */ /* 0x000fe40004800000 */
[----:B------:R-:W-:-:S02]  /*c2d0*/  ISETP.NE.AND P1, PT, R127, RZ, PT ;  /* 0x000000ff7f00720c */ /* 0x000fc40003f25270 */
[----:B------:R-:W-:Y:S02]  /*c2e0*/  FSEL R125, R13, -INF , !P2 ;  /* 0xff8000000d7d7808 */ /* 0x000fe40005000000 */
[----:B------:R-:W-:Y:S02]  /*c2f0*/  ISETP.GT.AND P1, PT, R106, 0x9, !P1 ;  /* 0x000000096a00780c */ /* 0x000fe40004f24270 */
[----:B------:R-:W-:Y:S02]  /*c300*/  ISETP.NE.AND P2, PT, R135, RZ, PT ;  /* 0x000000ff8700720c */ /* 0x000fe40003f45270 */
[----:B------:R-:W-:Y:S02]  /*c310*/  ISETP.LT.OR P1, PT, R104, 0xa, P1 ;  /* 0x0000000a6800780c */ /* 0x000fe40000f21670 */
[----:B------:R-:W-:Y:S02]  /*c320*/  ISETP.NE.AND P6, PT, R136, RZ, PT ;  /* 0x000000ff8800720c */ /* 0x000fe40003fc5270 */
[----:B------:R-:W-:-:S02]  /*c330*/  FSEL R127, R14, -INF , !P1 ;  /* 0xff8000000e7f7808 */ /* 0x000fc40004800000 */
[----:B------:R-:W-:Y:S01]  /*c340*/  ISETP.NE.AND P1, PT, R130, RZ, PT ;  /* 0x000000ff8200720c */ /* 0x000fe20003f25270 */
[----:B------:R-:W0:Y:S01]  /*c350*/  LDC R14, c[0x0][0x988] ;  /* 0x00026200ff0e7b82 */ /* 0x000e220000000800 */
        /* <DEDUP_REMOVED lines=21> */
[----:B------:R-:W-:Y:S02]  /*c4b0*/  FMNMX.FTZ R2, R145, R2, !PT ;  /* 0x0000000291027209 */ /* 0x000fe40007810000 */
        /* <DEDUP_REMOVED lines=30> */
[----:B------:R-:W-:-:S02]  /*c6a0*/  ISETP.NE.AND P2, PT, R147, RZ, PT ;  /* 0x000000ff9300720c */ /* 0x000fc40003f45270 */
        /* <DEDUP_REMOVED lines=51> */
[----:B------:R-:W-:Y:S02]  /*c9e0*/  ISETP.LT.OR P2, PT, R104, 0x5a, P2 ;  /* 0x0000005a6800780c */ /* 0x000fe40001741670 */
[----:B------:R-:W-:Y:S02]  /*c9f0*/  FSEL R20, R0, RZ, P1 ;  /* 0x000000ff00147208 */ /* 0x000fe40000800000 */
[----:B------:R-:W-:Y:S02]  /*ca00*/  FMNMX.FTZ R0, R189, R10, !PT ;  /* 0x0000000abd007209 */ /* 0x000fe40007810000 */
[----:B------:R-:W-:Y:S01]  /*ca10*/  FSEL R2, R13, RZ, P1 ;  /* 0x000000ff0d027208 */ /* 0x000fe20000800000 */
[--C-:B------:R-:W-:Y:S01]  /*ca20*/  FFMA.FTZ R148, R143, R14, -R20.reuse ;  /* 0x0000000e8f947223 */ /* 0x100fe20000010814 */
[----:B------:R-:W-:Y:S01]  /*ca30*/  FMNMX.FTZ R0, R97, R0, !PT ;  /* 0x0000000061007209 */ /* 0x000fe20007810000 */
[-CC-:B------:R-:W-:Y:S01]  /*ca40*/  FFMA.FTZ R143, R145, R14.reuse, -R20.reuse ;  /* 0x0000000e918f7223 */ /* 0x180fe20000010814 */
[----:B------:R-:W-:Y:S01]  /*ca50*/  FSEL R145, R100, -INF , !P4 ;  /* 0xff80000064917808 */ /* 0x000fe20006000000 */
[--C-:B------:R-:W-:Y:S01]  /*ca60*/  FFMA.FTZ R154, R159, R14, -R20.reuse ;  /* 0x0000000e9f9a7223 */ /* 0x100fe20000010814 */
[----:B------:R-:W-:Y:S01]  /*ca70*/  FMNMX.FTZ R0, R125, R0, !PT ;  /* 0x000000007d007209 */ /* 0x000fe20007810000 */
[-CC-:B------:R-:W-:Y:S01]  /*ca80*/  FFMA.FTZ R150, R141, R14.reuse, -R20.reuse ;  /* 0x0000000e8d967223 */ /* 0x180fe20000010814 */
[----:B------:R-:W-:Y:S01]  /*ca90*/  FSEL R159, R101, -INF , !P5 ;  /* 0xff800000659f7808 */ /* 0x000fe20006800000 */
[--C-:B------:R-:W-:Y:S01]  /*caa0*/  FFMA.FTZ R142, R109, R14, -R20.reuse ;  /* 0x0000000e6d8e7223 */ /* 0x100fe20000010814 */
[----:B------:R-:W-:Y:S01]  /*cab0*/  FMNMX.FTZ R0, R127, R0, !PT ;  /* 0x000000007f007209 */ /* 0x000fe20007810000 */
[--C-:B------:R-:W-:Y:S01]  /*cac0*/  FFMA.FTZ R138, R93, R14, -R20.reuse ;  /* 0x0000000e5d8a7223 */ /* 0x100fe20000010814 */
[----:B------:R-:W-:Y:S01]  /*cad0*/  FSEL R141, R102, -INF , !P2 ;  /* 0xff800000668d7808 */ /* 0x000fe20005000000 */
        /* <DEDUP_REMOVED lines=24> */
[----:B------:R-:W-:Y:S01]  /*cc60*/  FFMA.FTZ R103, R103, R14, -R20 ;  /* 0x0000000e67677223 */ /* 0x000fe20000010814 */
[----:B------:R-:W-:Y:S01]  /*cc70*/  FMNMX.FTZ R0, R91, R0, !PT ;  /* 0x000000005b007209 */ /* 0x000fe20007810000 */
[----:B------:R-:W-:Y:S03]  /*cc80*/  MUFU.EX2 R187, R187 ;  /* 0x000000bb00bb7308 */ /* 0x000fe60000000800 */
[----:B------:R-:W-:-:S04]  /*cc90*/  FMNMX.FTZ R0, R21, R0, !PT ;  /* 0x0000000015007209 */ /* 0x000fc80007810000 */
        /* <DEDUP_REMOVED lines=17> */
[----:B------:R-:W-:-:S05]  /*cdb0*/  FMNMX.FTZ R0, R141, R0, !PT ;  /* 0x000000008d007209 */ /* 0x000fca0007810000 */
[----:B------:R-:W0:Y:S01]  /*cdc0*/  SHFL.BFLY PT, R15, R0, 0x2, 0x1f ;  /* 0x0c401f00000f7f89 */ /* 0x000e2200000e0000 */
        /* <DEDUP_REMOVED lines=9> */
[----:B0-----:R-:W-:Y:S01]  /*ce60*/  FMNMX.FTZ R15, R15, R0, !PT ;  /* 0x000000000f0f7209 */ /* 0x001fe20007810000 */
[----:B------:R-:W-:-:S03]  /*ce70*/  FMUL.FTZ R0, R93, R14 ;  /* 0x0000000e5d007220 */ /* 0x000fc60000410000 */
[C---:B------:R-:W-:Y:S01]  /*ce80*/  FSETP.NEU.FTZ.AND P1, PT, R15.reuse, -INF , PT ;  /* 0xff8000000f00780b */ /* 0x040fe20003f3d000 */
[C---:B------:R-:W-:Y:S02]  /*ce90*/  FMUL.FTZ R94, R15.reuse, R14 ;  /* 0x0000000e0f5e7220 */ /* 0x040fe40000410000 */
[----:B------:R-:W-:Y:S01]  /*cea0*/  MUFU.EX2 R146, R146 ;  /* 0x0000009200927308 */ /* 0x000fe20000000800 */
[----:B------:R-:W-:Y:S02]  /*ceb0*/  FSEL R109, R15, RZ, P1 ;  /* 0x000000ff0f6d7208 */ /* 0x000fe40000800000 */
[----:B------:R-:W-:-:S03]  /*cec0*/  FSEL R94, R94, RZ, P1 ;  /* 0x000000ff5e5e7208 */ /* 0x000fc60000800000 */
[----:B------:R-:W-:Y:S02]  /*ced0*/  FADD.FTZ R109, -R109, R10 ;  /* 0x0000000a6d6d7221 */ /* 0x000fe40000010100 */
[----:B------:R-:W0:Y:S01]  /*cee0*/  MUFU.EX2 R0, R0 ;  /* 0x0000000000007308 */ /* 0x000e220000000800 */
[-CC-:B------:R-:W-:Y:S01]  /*cef0*/  FFMA.FTZ R11, R189, R14.reuse, -R94.reuse ;  /* 0x0000000ebd0b7223 */ /* 0x180fe2000001085e */
[-CC-:B------:R-:W-:Y:S01]  /*cf00*/  FFMA.FTZ R20, R97, R14.reuse, -R94.reuse ;  /* 0x0000000e61147223 */ /* 0x180fe2000001085e */
[-C--:B------:R-:W-:Y:S01]  /*cf10*/  FMUL.FTZ R109, R109, R14.reuse ;  /* 0x0000000e6d6d7220 */ /* 0x080fe20000410000 */
        /* <DEDUP_REMOVED lines=11> */
[--C-:B------:R-:W-:Y:S01]  /*cfd0*/  FFMA.FTZ R139, R139, R14, -R94.reuse ;  /* 0x0000000e8b8b7223 */ /* 0x100fe2000001085e */
[----:B------:R-:W1:Y:S01]  /*cfe0*/  MUFU.EX2 R2, R109 ;  /* 0x0000006d00027308 */ /* 0x000e620000000800 */
        /* <DEDUP_REMOVED lines=8> */
[----:B------:R-:W-:Y:S01]  /*d070*/  FADD.FTZ R8, R158, R113 ;  /* 0x000000719e087221 */ /* 0x000fe20000010000 */
[-CC-:B------:R-:W-:Y:S01]  /*d080*/  FFMA.FTZ R155, R155, R14.reuse, -R94.reuse ;  /* 0x0000000e9b9b7223 */ /* 0x180fe2000001085e */
[-CC-:B------:R-:W-:Y:S01]  /*d090*/  FFMA.FTZ R157, R157, R14.reuse, -R94.reuse ;  /* 0x0000000e9d9d7223 */ /* 0x180fe2000001085e */
[-CC-:B------:R-:W-:Y:S01]  /*d0a0*/  FFMA.FTZ R175, R175, R14.reuse, -R94.reuse ;  /* 0x0000000eafaf7223 */ /* 0x180fe2000001085e */
[-CC-:B------:R-:W-:Y:S01]  /*d0b0*/  FFMA.FTZ R145, R145, R14.reuse, -R94.reuse ;  /* 0x0000000e91917223 */ /* 0x180fe2000001085e */
[-CC-:B------:R-:W-:Y:S01]  /*d0c0*/  FFMA.FTZ R159, R159, R14.reuse, -R94.reuse ;  /* 0x0000000e9f9f7223 */ /* 0x180fe2000001085e */
[----:B------:R-:W-:Y:S01]  /*d0d0*/  FFMA.FTZ R94, R141, R14, -R94 ;  /* 0x0000000e8d5e7223 */ /* 0x000fe2000001085e */
[----:B------:R-:W2:Y:S01]  /*d0e0*/  MUFU.EX2 R88, R88 ;  /* 0x0000005800587308 */ /* 0x000ea20000000800 */
[----:B-1----:R-:W-:-:S07]  /*d0f0*/  FFMA.FTZ R3, R2, R3, R11 ;  /* 0x0000000302037223 */ /* 0x002fce000001000b */
[----:B------:R-:W1:Y:S01]  /*d100*/  MUFU.EX2 R93, R93 ;  /* 0x0000005d005d7308 */ /* 0x000e620000000800 */
[----:B0-----:R-:W-:-:S07]  /*d110*/  FADD.FTZ R3, R20, R3 ;  /* 0x0000000314037221 */ /* 0x001fce0000010000 */
[----:B------:R-:W0:Y:S01]  /*d120*/  MUFU.EX2 R90, R90 ;  /* 0x0000005a005a7308 */ /* 0x000e220000000800 */
[----:B--2---:R-:W-:Y:S01]  /*d130*/  FADD.FTZ R98, R88, R3 ;  /* 0x0000000358627221 */ /* 0x004fe20000010000 */
[----:B------:R-:W-:-:S04]  /*d140*/  FADD.FTZ R3, R181, R8 ;  /* 0x00000008b5037221 */ /* 0x000fc80000010000 */
[----:B------:R-:W-:Y:S02]  /*d150*/  FADD.FTZ R8, R152, R3 ;  /* 0x0000000398087221 */ /* 0x000fe40000010000 */
[----:B------:R-:W2:Y:S02]  /*d160*/  MUFU.EX2 R97, R97 ;  /* 0x0000006100617308 */ /* 0x000ea40000000800 */
[----:B------:R-:W-:-:S04]  /*d170*/  FADD.FTZ R3, R177, R8 ;  /* 0x00000008b1037221 */ /* 0x000fc80000010000 */
[----:B------:R-:W-:Y:S02]  /*d180*/  FADD.FTZ R8, R154, R3 ;  /* 0x000000039a087221 */ /* 0x000fe40000010000 */
[----:B------:R-:W3:Y:S02]  /*d190*/  MUFU.EX2 R92, R92 ;  /* 0x0000005c005c7308 */ /* 0x000ee40000000800 */
[----:B------:R-:W-:-:S04]  /*d1a0*/  FADD.FTZ R3, R149, R8 ;  /* 0x0000000895037221 */ /* 0x000fc80000010000 */
[----:B------:R-:W-:Y:S02]  /*d1b0*/  FADD.FTZ R8, R148, R3 ;  /* 0x0000000394087221 */ /* 0x000fe40000010000 */
[----:B------:R-:W4:Y:S08]  /*d1c0*/  MUFU.EX2 R105, R105 ;  /* 0x0000006900697308 */ /* 0x000f300000000800 */
[----:B------:R1:W-:Y:S08]  /*d1d0*/  MUFU.EX2 R100, R21 ;  /* 0x0000001500647308 */ /* 0x0003f00000000800 */
[----:B------:R-:W5:Y:S01]  /*d1e0*/  MUFU.EX2 R89, R89 ;  /* 0x0000005900597308 */ /* 0x000f620000000800 */
[----:B-1----:R-:W-:-:S04]  /*d1f0*/  FADD.FTZ R21, R93, R98 ;  /* 0x000000625d157221 */ /* 0x002fc80000010000 */
[----:B0-----:R-:W-:-:S03]  /*d200*/  FADD.FTZ R98, R90, R21 ;  /* 0x000000155a627221 */ /* 0x001fc60000010000 */
[----:B------:R-:W0:Y:S01]  /*d210*/  MUFU.EX2 R96, R96 ;  /* 0x0000006000607308 */ /* 0x000e220000000800 */
[----:B--2---:R-:W-:-:S04]  /*d220*/  FADD.FTZ R21, R97, R98 ;  /* 0x0000006261157221 */ /* 0x004fc80000010000 */
[----:B---3--:R-:W-:Y:S01]  /*d230*/  FADD.FTZ R98, R92, R21 ;  /* 0x000000155c627221 */ /* 0x008fe20000010000 */
[----:B------:R-:W-:Y:S02]  /*d240*/  FADD.FTZ R21, R143, R8 ;  /* 0x000000088f157221 */ /* 0x000fe40000010000 */
[----:B------:R-:W1:Y:S01]  /*d250*/  MUFU.EX2 R10, R91 ;  /* 0x0000005b000a7308 */ /* 0x000e620000000800 */
[----:B----4-:R-:W-:Y:S01]  /*d260*/  FADD.FTZ R98, R105, R98 ;  /* 0x0000006269627221 */ /* 0x010fe20000010000 */
[----:B------:R-:W-:-:S03]  /*d270*/  FADD.FTZ R8, R150, R21 ;  /* 0x0000001596087221 */ /* 0x000fc60000010000 */
[----:B-----5:R-:W-:Y:S01]  /*d280*/  FADD.FTZ R3, R89, R98 ;  /* 0x0000006259037221 */ /* 0x020fe20000010000 */
[----:B------:R-:W-:Y:S02]  /*d290*/  FADD.FTZ R21, R101, R8 ;  /* 0x0000000865157221 */ /* 0x000fe40000010000 */
[----:B------:R-:W2:Y:S01]  /*d2a0*/  MUFU.EX2 R102, R139 ;  /* 0x0000008b00667308 */ /* 0x000ea20000000800 */
[----:B0-----:R-:W-:Y:S01]  /*d2b0*/  FADD.FTZ R3, R96, R3 ;  /* 0x0000000360037221 */ /* 0x001fe20000010000 */
[----:B------:R-:W-:-:S04]  /*d2c0*/  FADD.FTZ R8, R144, R21 ;  /* 0x0000001590087221 */ /* 0x000fc80000010000 */
[----:B------:R-:W-:Y:S02]  /*d2d0*/  FADD.FTZ R21, R115, R8 ;  /* 0x0000000873157221 */ /* 0x000fe40000010000 */
[----:B------:R-:W0:Y:S01]  /*d2e0*/  MUFU.EX2 R95, R95 ;  /* 0x0000005f005f7308 */ /* 0x000e220000000800 */
[----:B-1----:R-:W-:Y:S01]  /*d2f0*/  FADD.FTZ R3, R10, R3 ;  /* 0x000000030a037221 */ /* 0x002fe20000010000 */
[----:B------:R-:W-:-:S03]  /*d300*/  FADD.FTZ R8, R146, R21 ;  /* 0x0000001592087221 */ /* 0x000fc60000010000 */
[----:B------:R-:W-:-:S03]  /*d310*/  FADD.FTZ R3, R100, R3 ;  /* 0x0000000364037221 */ /* 0x000fc60000010000 */
        /* <DEDUP_REMOVED lines=42> */
.L_x_1041:
[----:B------:R-:W-:Y:S01]  /*d5c0*/  UIADD3 UR10, UR10, 0x2a860, URZ ;  /* 0x0002a8600a0a7890 */ /* 0x000fe2000fffe03f */
[C---:B------:R-:W-:Y:S01]  /*d5d0*/  ISETP.GT.AND P1, PT, R12.reuse, R23, PT ;  /* 0x000000170c00720c */ /* 0x040fe20003f24270 */
[----:B------:R-:W-:Y:S01]  /*d5e0*/  UMOV UR7, UR39 ;  /* 0x0000002700077c82 */ /* 0x000fe20008000000 */
[----:B------:R-:W-:Y:S01]  /*d5f0*/  UMOV UR4, UR38 ;  /* 0x0000002600047c82 */ /* 0x000fe20008000000 */
[----:B------:R-:W-:Y:S01]  /*d600*/  UPRMT UR10, UR60, 0x654, UR10 ;  /* 0x000006543c0a7896 */ /* 0x000fe2000800000a */
[----:B------:R-:W-:Y:S01]  /*d610*/  F2FP.BF16.F32.PACK_AB R154, R149, R154 ;  /* 0x0000009a959a723e */ /* 0x000fe200000010ff */
[----:B------:R-:W-:Y:S01]  /*d620*/  VIADD R12, R12, 0xffffffff ;  /* 0xffffffff0c0c7836 */ /* 0x000fe20000000000 */
[----:B------:R-:W-:Y:S02]  /*d630*/  F2FP.BF16.F32.PACK_AB R148, R143, R148 ;  /* 0x000000948f94723e */ /* 0x000fe400000010ff */
[----:B------:R-:W-:Y:S01]  /*d640*/  F2FP.BF16.F32.PACK_AB R151, R100, R10 ;  /* 0x0000000a6497723e */ /* 0x000fe200000010ff */
[----:B------:R-:W-:Y:S01]  /*d650*/  IMAD.MOV.U32 R10, RZ, RZ, R15 ;  /* 0x000000ffff0a7224 */ /* 0x000fe200078e000f */
[----:B------:R-:W-:Y:S01]  /*d660*/  F2FP.BF16.F32.PACK_AB R138, R9, R138 ;  /* 0x0000008a098a723e */ /* 0x000fe200000010ff */
[----:B------:R-:W-:Y:S01]  /*d670*/  IMAD.MOV.U32 R9, RZ, RZ, R13 ;  /* 0x000000ffff097224 */ /* 0x000fe200078e000d */
[----:B------:R-:W-:Y:S01]  /*d680*/  SYNCS.ARRIVE.TRANS64.RED.A1T0 RZ, [UR10], RZ ;  /* 0x000000ffffff79a7 */ /* 0x000fe2000810040a */
        /* <DEDUP_REMOVED lines=20> */
[----:B------:R-:W-:Y:S06]  /*d7d0*/  @P1 BRA `(.L_x_1042) ;  /* 0xffffffcc00281947 */ /* 0x000fec000383ffff */
.L_x_1023:
        /* <DEDUP_REMOVED lines=67> */
.L_x_1043:
[----:B------:R-:W-:Y:S01]  /*dc10*/  ULEA UR5, UR38, UR40, 0x3 ;  /* 0x0000002826057291 */ /* 0x000fe2000f8e183f */
[----:B------:R-:W-:-:S05]  /*dc20*/  IMAD.U32 R0, RZ, RZ, UR39 ;  /* 0x00000027ff007e24 */ /* 0x000fca000f8e00ff */
[----:B------:R-:W-:-:S04]  /*dc30*/  SHF.L.U32 R0, R0, 0x1f, RZ ;  /* 0x0000001f00007819 */ /* 0x000fc800000006ff */
[----:B------:R0:W1:Y:S01]  /*dc40*/  SYNCS.PHASECHK.TRANS64.TRYWAIT P1, [UR5+0x2a850], R0 ;  /* 0x02a85000ff0075a7 */ /* 0x0000620008020145 */
[----:B------:R-:W-:Y:S05]  /*dc50*/  @!P0 BRA `(.L_x_1044) ;  /* 0x0000000000048947 */ /* 0x000fea0003800000 */
[----:B------:R-:W-:Y:S01]  /*dc60*/  BPT.TRAP 0x1 ;  /* 0x000000040000795c */ /* 0x000fe20000300000 */
.L_x_1044:
[----:B-1----:R-:W-:Y:S05]  /*dc70*/  @P1 BRA `(.L_x_1045) ;  /* 0x0000000000081947 */ /* 0x002fea0003800000 */
[----:B------:R-:W1:Y:S02]  /*dc80*/  SYNCS.PHASECHK.TRANS64.TRYWAIT P1, [UR5+0x2a850], R0 ;  /* 0x02a85000ff0075a7 */ /* 0x000e640008020145 */
[----:B-1----:R-:W-:Y:S05]  /*dc90*/  @!P1 BRA `(.L_x_1046) ;  /* 0x0000006c00089947 */ /* 0x002fea0003800000 */
.L_x_1045:
[----:B------:R-:W-:Y:S01]  /*dca0*/  UIADD3 UR40, UR40, 0x400, URZ ;  /* 0x0000040028287890 */ /* 0x000fe2000fffe03f */
[----:B------:R-:W-:Y:S01]  /*dcb0*/  WARPGROUP.ARRIVE ;  /* 0x00000000000079c5 */ /* 0x000fe20000000000 */
[----:B------:R-:W-:Y:S01]  /*dcc0*/  UMOV UR7, 0x40000040 ;  /* 0x4000004000077882 */ /* 0x000fe20000000000 */
[----:B-1----:R-:W1:Y:S01]  /*dcd0*/  SHFL.BFLY PT, R5, R8, 0x2, 0x1f ;  /* 0x0c401f0008057f89 */ /* 0x002e6200000e0000 */
[----:B------:R-:W-:Y:S01]  /*dce0*/  USHF.R.U32.HI UR40, URZ, 0x4, UR40 ;  /* 0x000000043f287899 */ /* 0x000fe20008011628 */
[----:B------:R-:W-:Y:S02]  /*dcf0*/  IMAD.MOV.U32 R4, RZ, RZ, RZ ;  /* 0x000000ffff047224 */ /* 0x000fe400078e00ff */
[----:B0-----:R-:W0:Y:S01]  /*dd00*/  SHFL.BFLY PT, R0, R3, 0x2, 0x1f ;  /* 0x0c401f0003007f89 */ /* 0x001e2200000e0000 */
[----:B------:R-:W-:Y:S01]  /*dd10*/  ULOP3.LUT UR40, UR40, 0x3fff, URZ, 0xc0, !UPT ;  /* 0x00003fff28287892 */ /* 0x000fe2000f8ec03f */
[----:B------:R-:W-:-:S03]  /*dd20*/  IMAD.MOV.U32 R88, RZ, RZ, -0x800000 ;  /* 0xff800000ff587424 */ /* 0x000fc600078e00ff */
[----:B------:R-:W-:-:S04]  /*dd30*/  ULOP3.LUT UR4, UR40, 0x3000000, URZ, 0xfc, !UPT ;  /* 0x0300000028047892 */ /* 0x000fc8000f8efc3f */
[----:B------:R-:W-:-:S07]  /*dd40*/  UIMAD UR4, UR38, 0x600, UR4 ;  /* 0x00000600260478a4 */ /* 0x000fce000f8e0204 */
[----:B------:R-:W-:Y:S02]  /*dd50*/  UMOV UR6, UR4 ;  /* 0x0000000400067c82 */ /* 0x000fe40008000000 */
[----:B------:R-:W-:Y:S01]  /*dd60*/  HGMMA.64x128x16.F32.BF16 R24, R156, gdesc[UR4].tnspB, R24, gsb0 ;  /* 0x41e000049c187df0 */ /* 0x000fe20008001818 */
[----:B------:R-:W-:Y:S01]  /*dd70*/  UIADD3 UR6, UR4, 0x80, URZ ;  /* 0x0000008004067890 */ /* 0x000fe2000fffe03f */
[----:B-1----:R-:W-:Y:S01]  /*dd80*/  FADD.FTZ R5, R5, R8 ;  /* 0x0000000805057221 */ /* 0x002fe20000010000 */
[----:B------:R-:W-:Y:S01]  /*dd90*/  UMOV UR7, 0x40000040 ;  /* 0x4000004000077882 */ /* 0x000fe20000000000 */
[----:B------:R-:W-:Y:S02]  /*dda0*/  IMAD.MOV.U32 R8, RZ, RZ, RZ ;  /* 0x000000ffff087224 */ /* 0x000fe400078e00ff */
[----:B0-----:R-:W-:Y:S02]  /*ddb0*/  FADD.FTZ R2, R0, R3 ;  /* 0x0000000300027221 */ /* 0x001fe40000010000 */
[----:B------:R-:W0:Y:S04]  /*ddc0*/  SHFL.BFLY PT, R0, R5, 0x1, 0x1f ;  /* 0x0c201f0005007f89 */ /* 0x000e2800000e0000 */
[----:B------:R-:W1:Y:S01]  /*ddd0*/  SHFL.BFLY PT, R7, R2, 0x1, 0x1f ;  /* 0x0c201f0002077f89 */ /* 0x000e6200000e0000 */
[----:B0-----:R-:W-:Y:S01]  /*dde0*/  FADD.FTZ R9, R5, R0 ;  /* 0x0000000005097221 */ /* 0x001fe20000010000 */
[----:B------:R-:W-:-:S02]  /*ddf0*/  IMAD.MOV.U32 R0, RZ, RZ, -0x800000 ;  /* 0xff800000ff007424 */ /* 0x000fc400078e00ff */
        /* <DEDUP_REMOVED lines=40> */
.L_x_1047:
        /* <DEDUP_REMOVED lines=8> */
[-C--:B------:R-:W-:Y:S01]  /*e100*/  FMUL.FTZ R110, R26, R8.reuse ;  /* 0x000000081a6e7220 */ /* 0x080fe20000410000 */
[-C--:B------:R-:W-:Y:S01]  /*e110*/  FMUL.FTZ R98, R50, R8.reuse ;  /* 0x0000000832627220 */ /* 0x080fe20000410000 */
[-C--:B------:R-:W-:Y:S01]  /*e120*/  FMUL.FTZ R99, R51, R8.reuse ;  /* 0x0000000833637220 */ /* 0x080fe20000410000 */
[----:B------:R-:W-:Y:S01]  /*e130*/  FMUL.FTZ R97, R54, R8 ;  /* 0x0000000836617220 */ /* 0x000fe20000410000 */
        /* <DEDUP_REMOVED lines=62> */
.L_x_969:
[----:B------:R-:W0:Y:S01]  /*e520*/  S2R R2, SR_CgaCtaId ;  /* 0x0000000000027919 */ /* 0x000e220000008800 */
[----:B------:R-:W-:Y:S01]  /*e530*/  MOV R23, 0x400 ;  /* 0x0000040000177802 */ /* 0x000fe20000000f00 */
[----:B------:R-:W-:Y:S01]  /*e540*/  BSSY B0, `(.L_x_1048) ;  /* 0x00001bc000007945 */ /* 0x000fe20003800000 */
[----:B------:R-:W-:Y:S02]  /*e550*/  BAR.SYNC.DEFER_BLOCKING 0x5, 0x180 ;  /* 0x0146000000007b1d */ /* 0x000fe40000010000 */
[----:B0-----:R-:W-:-:S05]  /*e560*/  LEA R23, R2, R23, 0x18 ;  /* 0x0000001702177211 */ /* 0x001fca00078ec0ff */
[----:B------:R0:W1:Y:S01]  /*e570*/  LDS R16, [R23+0x2a8d0] ;  /* 0x02a8d00017107984 */ /* 0x0000620000000800 */
[----:B------:R-:W-:Y:S06]  /*e580*/  BAR.ARV 0x4, 0x180 ;  /* 0x0106000000007b1d */ /* 0x000fec0000002000 */
[----:B------:R-:W-:Y:S05]  /*e590*/  @P0 BRA `(.L_x_1049) ;  /* 0x0000001000980947 */ /* 0x000fea0003800000 */
[----:B------:R-:W2:Y:S01]  /*e5a0*/  S2R R2, SR_SWINHI ;  /* 0x0000000000027919 */ /* 0x000ea20000002f00 */
[----:B------:R-:W3:Y:S01]  /*e5b0*/  LDC R57, c[0x0][0xbe8] ;  /* 0x0002fa00ff397b82 */ /* 0x000ee20000000800 */
[----:B------:R-:W-:Y:S01]  /*e5c0*/  SHF.R.S32.HI R58, RZ, 0x1f, R164 ;  /* 0x0000001fff3a7819 */ /* 0x000fe200000114a4 */
[----:B------:R-:W-:Y:S01]  /*e5d0*/  ULDC.64 UR4, c[0x0][0xb90] ;  /* 0x0002e40000047ab9 */ /* 0x000fe20000000a00 */
[----:B------:R-:W-:Y:S01]  /*e5e0*/  F2FP.BF16.F32.PACK_AB R7, R7, R26 ;  /* 0x0000001a0707723e */ /* 0x000fe200000010ff */
[----:B------:R-:W-:Y:S01]  /*e5f0*/  IMAD.WIDE.U32 R12, R164, UR4, RZ ;  /* 0x00000004a40c7c25 */ /* 0x000fe2000f8e00ff */
[----:B------:R-:W-:Y:S01]  /*e600*/  F2FP.BF16.F32.PACK_AB R6, R29, R6 ;  /* 0x000000061d06723e */ /* 0x000fe200000010ff */
[----:B------:R-:W-:Y:S01]  /*e610*/  ULDC UR6, c[0x0][0xa88] ;  /* 0x0002a20000067ab9 */ /* 0x000fe20000000800 */
[----:B------:R-:W-:Y:S01]  /*e620*/  SHF.R.S32.HI R112, RZ, 0x1f, R162 ;  /* 0x0000001fff707819 */ /* 0x000fe200000114a2 */
[----:B------:R-:W-:Y:S01]  /*e630*/  IMAD R9, R58, UR4, RZ ;  /* 0x000000043a097c24 */ /* 0x000fe2000f8e02ff */
[----:B------:R-:W-:-:S02]  /*e640*/  F2FP.BF16.F32.PACK_AB R80, R81, R80 ;  /* 0x000000505150723e */ /* 0x000fc400000010ff */
[----:B------:R-:W-:Y:S01]  /*e650*/  F2FP.BF16.F32.PACK_AB R48, R41, R48 ;  /* 0x000000302930723e */ /* 0x000fe200000010ff */
[----:B------:R-:W-:Y:S01]  /*e660*/  IMAD R11, R164, UR5, R9 ;  /* 0x00000005a40b7c24 */ /* 0x000fe2000f8e0209 */
[----:B------:R-:W-:Y:S01]  /*e670*/  ULDC.64 UR4, c[0x0][0xb98] ;  /* 0x0002e60000047ab9 */ /* 0x000fe20000000a00 */
[----:B------:R-:W-:Y:S01]  /*e680*/  IMAD R9, R165, 0x40, R160 ;  /* 0x00000040a5097824 */ /* 0x000fe200078e02a0 */
[----:B------:R-:W-:Y:S01]  /*e690*/  F2FP.BF16.F32.PACK_AB R51, R54, R51 ;  /* 0x000000333633723e */ /* 0x000fe200000010ff */
[----:B------:R-:W-:Y:S01]  /*e6a0*/  IMAD.IADD R13, R13, 0x1, R11 ;  /* 0x000000010d0d7824 */ /* 0x000fe200078e020b */
[----:B------:R-:W-:Y:S02]  /*e6b0*/  F2FP.BF16.F32.PACK_AB R81, R83, R82 ;  /* 0x000000525351723e */ /* 0x000fe400000010ff */
[----:B------:R-:W-:Y:S01]  /*e6c0*/  F2FP.BF16.F32.PACK_AB R82, R85, R84 ;  /* 0x000000545552723e */ /* 0x000fe200000010ff */
[----:B------:R-:W-:Y:S01]  /*e6d0*/  IMAD.WIDE.U32 R12, R162, UR4, R12 ;  /* 0x00000004a20c7c25 */ /* 0x000fe2000f8e000c */
[----:B------:R-:W-:-:S02]  /*e6e0*/  F2FP.BF16.F32.PACK_AB R83, R87, R86 ;  /* 0x000000565753723e */ /* 0x000fc400000010ff */
[----:B------:R-:W-:Y:S02]  /*e6f0*/  MOV R34, R23 ;  /* 0x0000001700227202 */ /* 0x000fe40000000f00 */
[----:B--2---:R-:W-:-:S03]  /*e700*/  MOV R35, R2 ;  /* 0x0000000200237202 */ /* 0x004fc60000000f00 */
[----:B------:R-:W-:-:S04]  /*e710*/  IMAD.WIDE R4, R171, 0x2, R34 ;  /* 0x00000002ab047825 */ /* 0x000fc800078e0222 */
[----:B------:R-:W-:Y:S01]  /*e720*/  IMAD.WIDE R34, R9, 0x2, R34 ;  /* 0x0000000209227825 */ /* 0x000fe200078e0222 */
[C---:B------:R-:W-:Y:S02]  /*e730*/  IADD3 R33, P2, R4.reuse, 0x4020, RZ ;  /* 0x0000402004217810 */ /* 0x040fe40007f5e0ff */
[C---:B------:R-:W-:Y:S02]  /*e740*/  IADD3 R21, P6, R4.reuse, 0x20, RZ ;  /* 0x0000002004157810 */ /* 0x040fe40007fde0ff */
[----:B------:R-:W-:Y:S01]  /*e750*/  LOP3.LUT R10, R33, 0x380, RZ, 0xc0, !PT ;  /* 0x00000380210a7812 */ /* 0x000fe200078ec0ff */
[--C-:B------:R-:W-:Y:S01]  /*e760*/  IMAD.X R39, RZ, RZ, R5.reuse, P2 ;  /* 0x000000ffff277224 */ /* 0x100fe200010e0605 */
[----:B------:R-:W-:Y:S01]  /*e770*/  IADD3 R73, P1, R4, 0x4040, RZ ;  /* 0x0000404004497810 */ /* 0x000fe20007f3e0ff */
[--C-:B------:R-:W-:Y:S01]  /*e780*/  IMAD.X R15, RZ, RZ, R5.reuse, P6 ;  /* 0x000000ffff0f7224 */ /* 0x100fe200030e0605 */
[----:B------:R-:W-:Y:S02]  /*e790*/  SHF.R.U64 R10, R10, 0x3, RZ ;  /* 0x000000030a0a7819 */ /* 0x000fe400000012ff */
[----:B------:R-:W-:Y:S01]  /*e7a0*/  IADD3 R31, P3, R4, 0x4000, RZ ;  /* 0x00004000041f7810 */ /* 0x000fe20007f7e0ff */
[----:B------:R-:W-:Y:S01]  /*e7b0*/  IMAD.X R43, RZ, RZ, R5, P1 ;  /* 0x000000ffff2b7224 */ /* 0x000fe200008e0605 */
[----:B------:R-:W-:-:S02]  /*e7c0*/  LOP3.LUT R38, R10, R33, RZ, 0x3c, !PT ;  /* 0x000000210a267212 */ /* 0x000fc400078e3cff */
[----:B------:R-:W-:Y:S01]  /*e7d0*/  IADD3 R33, P6, R34, 0x1000, RZ ;  /* 0x0000100022217810 */ /* 0x000fe20007fde0ff */
[--C-:B------:R-:W-:Y:S01]  /*e7e0*/  IMAD.X R37, RZ, RZ, R5.reuse, P3 ;  /* 0x000000ffff257224 */ /* 0x100fe200018e0605 */
[----:B---3--:R-:W-:Y:S02]  /*e7f0*/  ISETP.NE.AND P1, PT, R57, 0x1, PT ;  /* 0x000000013900780c */ /* 0x008fe40003f25270 */
[----:B------:R-:W-:Y:S02]  /*e800*/  LOP3.LUT R32, R33, 0x380, RZ, 0xc0, !PT ;  /* 0x0000038021207812 */ /* 0x000fe400078ec0ff */
[----:B------:R-:W-:Y:S02]  /*e810*/  IADD3 R55, P4, R4, 0x60, RZ ;  /* 0x0000006004377810 */ /* 0x000fe40007f9e0ff */
[----:B------:R-:W-:Y:S02]  /*e820*/  LOP3.LUT R14, R73, 0x380, RZ, 0xc0, !PT ;  /* 0x00000380490e7812 */ /* 0x000fe400078ec0ff */
[----:B------:R-:W-:Y:S01]  /*e830*/  SHF.R.U64 R32, R32, 0x3, RZ ;  /* 0x0000000320207819 */ /* 0x000fe200000012ff */
[----:B------:R-:W-:Y:S01]  /*e840*/  IMAD.X R11, RZ, RZ, R5, P4 ;  /* 0x000000ffff0b7224 */ /* 0x000fe200020e0605 */
[----:B------:R-:W-:-:S02]  /*e850*/  LOP3.LUT R8, R31, 0x380, RZ, 0xc0, !PT ;  /* 0x000003801f087812 */ /* 0x000fc400078ec0ff */
[----:B------:R-:W-:Y:S01]  /*e860*/  SHF.R.U64 R14, R14, 0x3, RZ ;  /* 0x000000030e0e7819 */ /* 0x000fe200000012ff */
[----:B------:R-:W2:Y:S01]  /*e870*/  @P1 LDC R79, c[0x0][0xbf0] ;  /* 0x0002fc00ff4f1b82 */ /* 0x000ea20000000800 */
[----:B------:R-:W-:Y:S02]  /*e880*/  LOP3.LUT R32, R32, R33, RZ, 0x3c, !PT ;  /* 0x0000002120207212 */ /* 0x000fe400078e3cff */
[----:B------:R-:W-:Y:S02]  /*e890*/  SHF.R.U64 R8, R8, 0x3, RZ ;  /* 0x0000000308087819 */ /* 0x000fe400000012ff */
[----:B------:R-:W-:Y:S02]  /*e8a0*/  IADD3 R33, P4, R34, 0x3000, RZ ;  /* 0x0000300022217810 */ /* 0x000fe40007f9e0ff */
[----:B------:R-:W-:Y:S02]  /*e8b0*/  LOP3.LUT R42, R14, R73, RZ, 0x3c, !PT ;  /* 0x000000490e2a7212 */ /* 0x000fe400078e3cff */
[----:B------:R-:W-:Y:S01]  /*e8c0*/  LOP3.LUT R36, R8, R31, RZ, 0x3c, !PT ;  /* 0x0000001f08247212 */ /* 0x000fe200078e3cff */
[----:B------:R-:W3:Y:S01]  /*e8d0*/  @P1 LDC R73, c[0x0][0xbec] ;  /* 0x0002fb00ff491b82 */ /* 0x000ee20000000800 */
[----:B------:R-:W-:Y:S01]  /*e8e0*/  LOP3.LUT R28, R33, 0x380, RZ, 0xc0, !PT ;  /* 0x00000380211c7812 */ /* 0x000fe200078ec0ff */
[----:B------:R-:W-:Y:S01]  /*e8f0*/  IMAD.X R29, RZ, RZ, R35, P4 ;  /* 0x000000ffff1d7224 */ /* 0x000fe200020e0623 */
[----:B------:R-:W-:-:S02]  /*e900*/  IADD3 R47, P0, R4, 0x4060, RZ ;  /* 0x00004060042f7810 */ /* 0x000fc40007f1e0ff */
[----:B------:R-:W-:Y:S02]  /*e910*/  LOP3.LUT R8, R55, 0x380, RZ, 0xc0, !PT ;  /* 0x0000038037087812 */ /* 0x000fe400078ec0ff */
[----:B------:R-:W-:Y:S02]  /*e920*/  SHF.R.U64 R28, R28, 0x3, RZ ;  /* 0x000000031c1c7819 */ /* 0x000fe400000012ff */
[----:B------:R-:W-:Y:S02]  /*e930*/  LOP3.LUT R46, R47, 0x380, RZ, 0xc0, !PT ;  /* 0x000003802f2e7812 */ /* 0x000fe400078ec0ff */
[----:B------:R-:W-:Y:S02]  /*e940*/  LOP3.LUT R9, R4, 0x380, RZ, 0xc0, !PT ;  /* 0x0000038004097812 */ /* 0x000fe400078ec0ff */
[----:B------:R-:W-:Y:S02]  /*e950*/  SHF.R.U64 R8, R8, 0x3, RZ ;  /* 0x0000000308087819 */ /* 0x000fe400000012ff */
[----:B------:R-:W-:Y:S01]  /*e960*/  LOP3.LUT R28, R28, R33, RZ, 0x3c, !PT ;  /* 0x000000211c1c7212 */ /* 0x000fe200078e3cff */
[----:B------:R-:W-:Y:S01]  /*e970*/  IMAD.X R33, RZ, RZ, R35, P6 ;  /* 0x000000ffff217224 */ /* 0x000fe200030e0623 */
[----:B------:R-:W-:-:S02]  /*e980*/  SHF.R.U64 R46, R46, 0x3, RZ ;  /* 0x000000032e2e7819 */ /* 0x000fc400000012ff */
[----:B------:R-:W-:Y:S02]  /*e990*/  SHF.R.U64 R9, R9, 0x3, RZ ;  /* 0x0000000309097819 */ /* 0x000fe400000012ff */
[----:B------:R-:W-:Y:S02]  /*e9a0*/  LOP3.LUT R10, R8, R55, RZ, 0x3c, !PT ;  /* 0x00000037080a7212 */ /* 0x000fe400078e3cff */
[----:B------:R-:W-:Y:S02]  /*e9b0*/  IADD3 R55, P6, R34, 0x7000, RZ ;  /* 0x0000700022377810 */ /* 0x000fe40007fde0ff */
[----:B------:R-:W-:Y:S02]  /*e9c0*/  IADD3 R25, P5, R4, 0x40, RZ ;  /* 0x0000004004197810 */ /* 0x000fe40007fbe0ff */
[----:B------:R-:W-:Y:S01]  /*e9d0*/  LOP3.LUT R46, R46, R47, RZ, 0x3c, !PT ;  /* 0x0000002f2e2e7212 */ /* 0x000fe200078e3cff */
[--C-:B------:R-:W-:Y:S01]  /*e9e0*/  IMAD.X R47, RZ, RZ, R5.reuse, P0 ;  /* 0x000000ffff2f7224 */ /* 0x100fe200000e0605 */
[----:B------:R-:W-:Y:S01]  /*e9f0*/  LOP3.LUT R4, R9, R4, RZ, 0x3c, !PT ;  /* 0x0000000409047212 */ /* 0x000fe200078e3cff */
[----:B------:R-:W-:Y:S01]  /*ea00*/  IMAD.X R9, RZ, RZ, R5, P5 ;  /* 0x000000ffff097224 */ /* 0x000fe200028e0605 */
[----:B------:R-:W-:-:S02]  /*ea10*/  LOP3.LUT R26, R55, 0x380, RZ, 0xc0, !PT ;  /* 0x00000380371a7812 */ /* 0x000fc400078ec0ff */
[----:B------:R-:W-:Y:S02]  /*ea20*/  MOV R72, R4 ;  /* 0x0000000400487202 */ /* 0x000fe40000000f00 */
[----:B------:R-:W-:Y:S02]  /*ea30*/  F2FP.BF16.F32.PACK_AB R4, R96, R3 ;  /* 0x000000036004723e */ /* 0x000fe400000010ff */
[----:B------:R-:W-:Y:S02]  /*ea40*/  SHF.R.U64 R26, R26, 0x3, RZ ;  /* 0x000000031a1a7819 */ /* 0x000fe400000012ff */
[----:B------:R-:W-:Y:S01]  /*ea50*/  MOV R96, R46 ;  /* 0x0000002e00607202 */ /* 0x000fe20000000f00 */
[----:B------:R-:W-:Y:S01]  /*ea60*/  IMAD.IADD R46, R22, 0x1, R17 ;  /* 0x00000001162e7824 */ /* 0x000fe200078e0211 */
[----:B------:R-:W-:Y:S02]  /*ea70*/  LOP3.LUT R2, R21, 0x380, RZ, 0xc0, !PT ;  /* 0x0000038015027812 */ /* 0x000fe400078ec0ff */
[----:B------:R-:W-:-:S02]  /*ea80*/  LOP3.LUT R26, R26, R55, RZ, 0x3c, !PT ;  /* 0x000000371a1a7212 */ /* 0x000fc400078e3cff */
[----:B------:R-:W-:Y:S01]  /*ea90*/  MOV R55, R38 ;  /* 0x0000002600377202 */ /* 0x000fe20000000f00 */
[----:B---3--:R-:W-:Y:S01]  /*eaa0*/  @P1 IMAD.HI.U32 R38, R46, R73, RZ ;  /* 0x000000492e261227 */ /* 0x008fe200078e00ff */
[----:B------:R-:W-:Y:S02]  /*eab0*/  SHF.R.U64 R2, R2, 0x3, RZ ;  /* 0x0000000302027819 */ /* 0x000fe400000012ff */
[----:B------:R-:W-:Y:S01]  /*eac0*/  IADD3 R31, P5, R34, 0x2000, RZ ;  /* 0x00002000221f7810 */ /* 0x000fe20007fbe0ff */
[----:B------:R-:W-:Y:S01]  /*ead0*/  IMAD.MOV.U32 R39, RZ, RZ, R46 ;  /* 0x000000ffff277224 */ /* 0x000fe200078e002e */
[----:B------:R-:W-:Y:S01]  /*eae0*/  F2FP.BF16.F32.PACK_AB R5, R27, R110 ;  /* 0x0000006e1b05723e */ /* 0x000fe200000010ff */
[----:B------:R-:W-:Y:S01]  /*eaf0*/  BAR.SYNC.DEFER_BLOCKING 0x1, 0x100 ;  /* 0x0044000000007b1d */ /* 0x000fe20000010000 */
[----:B--2---:R-:W-:Y:S01]  /*eb00*/  @P1 SHF.R.U32.HI R39, RZ, R79, R38 ;  /* 0x0000004fff271219 */ /* 0x004fe20000011626 */
[----:B------:R-:W-:Y:S01]  /*eb10*/  IMAD.IADD R38, R170, 0x1, R17 ;  /* 0x00000001aa267824 */ /* 0x000fe200078e0211 */
[----:B------:R-:W-:Y:S01]  /*eb20*/  LOP3.LUT R14, R2, R21, RZ, 0x3c, !PT ;  /* 0x00000015020e7212 */ /* 0x000fe200078e3cff */
[----:B------:R-:W-:Y:S01]  /*eb30*/  IMAD.X R27, RZ, RZ, R35, P6 ;  /* 0x000000ffff1b7224 */ /* 0x000fe200030e0623 */
[----:B------:R-:W-:-:S02]  /*eb40*/  LOP3.LUT R2, R25, 0x380, RZ, 0xc0, !PT ;  /* 0x0000038019027812 */ /* 0x000fc400078ec0ff */
[----:B------:R-:W-:Y:S02]  /*eb50*/  LOP3.LUT R30, R31, 0x380, RZ, 0xc0, !PT ;  /* 0x000003801f1e7812 */ /* 0x000fe400078ec0ff */
[----:B------:R-:W-:Y:S02]  /*eb60*/  LOP3.LUT R3, R34, 0x380, RZ, 0xc0, !PT ;  /* 0x0000038022037812 */ /* 0x000fe400078ec0ff */
[----:B------:R-:W-:Y:S02]  /*eb70*/  SHF.R.U64 R2, R2, 0x3, RZ ;  /* 0x0000000302027819 */ /* 0x000fe400000012ff */
[----:B------:R-:W-:Y:S02]  /*eb80*/  SHF.R.U64 R30, R30, 0x3, RZ ;  /* 0x000000031e1e7819 */ /* 0x000fe400000012ff */
[----:B------:R-:W-:Y:S02]  /*eb90*/  IADD3 R21, P0, R34, 0x6000, RZ ;  /* 0x0000600022157810 */ /* 0x000fe40007f1e0ff */
[----:B------:R-:W-:-:S02]  /*eba0*/  SHF.R.U64 R3, R3, 0x3, RZ ;  /* 0x0000000303037819 */ /* 0x000fc400000012ff */
[----:B------:R-:W-:Y:S02]  /*ebb0*/  MOV R111, R10 ;  /* 0x0000000a006f7202 */ /* 0x000fe40000000f00 */
[----:B------:R-:W-:Y:S02]  /*ebc0*/  LOP3.LUT R8, R2, R25, RZ, 0x3c, !PT ;  /* 0x0000001902087212 */ /* 0x000fe400078e3cff */
[----:B------:R-:W-:Y:S01]  /*ebd0*/  LOP3.LUT R30, R30, R31, RZ, 0x3c, !PT ;  /* 0x0000001f1e1e7212 */ /* 0x000fe200078e3cff */
[----:B------:R2:W-:Y:S01]  /*ebe0*/  STSM.16.M88.4 [R72], R4 ;  /* 0x0000000448007844 */ /* 0x0005e20000000200 */
[C---:B------:R-:W-:Y:S02]  /*ebf0*/  IADD3 R31, P3, R34.reuse, 0x4000, RZ ;  /* 0x00004000221f7810 */ /* 0x040fe40007f7e0ff */
[----:B------:R-:W-:Y:S02]  /*ec00*/  IADD3 R25, P2, R34, 0x5000, RZ ;  /* 0x0000500022197810 */ /* 0x000fe40007f5e0ff */
[----:B------:R-:W-:Y:S01]  /*ec10*/  LOP3.LUT R34, R3, R34, RZ, 0x3c, !PT ;  /* 0x0000002203227212 */ /* 0x000fe200078e3cff */
[----:B------:R-:W-:Y:S01]  /*ec20*/  IMAD.X R3, RZ, RZ, R35, P0 ;  /* 0x000000ffff037224 */ /* 0x000fe200000e0623 */
[----:B------:R-:W-:-:S02]  /*ec30*/  IADD3 R12, P0, R39, R12, RZ ;  /* 0x0000000c270c7210 */ /* 0x000fc40007f1e0ff */
[----:B------:R-:W-:Y:S02]  /*ec40*/  LOP3.LUT R2, R21, 0x380, RZ, 0xc0, !PT ;  /* 0x0000038015027812 */ /* 0x000fe400078ec0ff */
[----:B------:R-:W-:Y:S02]  /*ec50*/  LOP3.LUT R24, R25, 0x380, RZ, 0xc0, !PT ;  /* 0x0000038019187812 */ /* 0x000fe400078ec0ff */
[----:B------:R-:W-:Y:S02]  /*ec60*/  MOV R15, R14 ;  /* 0x0000000e000f7202 */ /* 0x000fe40000000f00 */
[----:B------:R-:W-:Y:S01]  /*ec70*/  SHF.R.U64 R2, R2, 0x3, RZ ;  /* 0x0000000302027819 */ /* 0x000fe200000012ff */
[----:B--2---:R-:W-:Y:S01]  /*ec80*/  IMAD.MOV R6, RZ, RZ, -R39 ;  /* 0x000000ffff067224 */ /* 0x004fe200078e0a27 */
[----:B------:R-:W-:Y:S01]  /*ec90*/  F2FP.BF16.F32.PACK_AB R7, R106, R105 ;  /* 0x000000696a07723e */ /* 0x000fe200000010ff */
[----:B------:R-:W-:Y:S01]  /*eca0*/  IMAD R5, R112, UR4, RZ ;  /* 0x0000000470057c24 */ /* 0x000fe2000f8e02ff */
[----:B------:R-:W-:Y:S01]  /*ecb0*/  MOV R110, R36 ;  /* 0x00000024006e7202 */ /* 0x000fe20000000f00 */
[----:B------:R-:W-:Y:S01]  /*ecc0*/  IMAD R11, R57, R6, R46 ;  /* 0x00000006390b7224 */ /* 0x000fe200078e022e */
[----:B------:R-:W-:Y:S01]  /*ecd0*/  F2FP.BF16.F32.PACK_AB R6, R95, R92 ;  /* 0x0000005c5f06723e */ /* 0x000fe200000010ff */
[----:B------:R-:W-:Y:S01]  /*ece0*/  IMAD R4, R162, UR5, R5 ;  /* 0x00000005a2047c24 */ /* 0x000fe2000f8e0205 */
[----:B------:R-:W-:Y:S01]  /*ecf0*/  SHF.R.S32.HI R5, RZ, 0x1f, R39 ;  /* 0x0000001fff057819 */ /* 0x000fe20000011427 */
[----:B------:R-:W-:Y:S01]  /*ed00*/  ULDC.64 UR4, c[0x0][0xb88] ;  /* 0x0002e20000047ab9 */ /* 0x000fe20000000a00 */
[----:B------:R-:W-:-:S02]  /*ed10*/  SHF.R.S32.HI R10, RZ, 0x1f, R11 ;  /* 0x0000001fff0a7819 */ /* 0x000fc4000001140b */
[----:B------:R-:W-:Y:S02]  /*ed20*/  IADD3.X R13, R5, R13, R4, P0, !PT ;  /* 0x0000000d050d7210 */ /* 0x000fe400007fe404 */
[----:B------:R-:W-:Y:S01]  /*ed30*/  F2FP.BF16.F32.PACK_AB R4, R93, R94 ;  /* 0x0000005e5d04723e */ /* 0x000fe200000010ff */
[----:B------:R-:W-:Y:S01]  /*ed40*/  IMAD R10, R10, UR4, RZ ;  /* 0x000000040a0a7c24 */ /* 0x000fe2000f8e02ff */
[----:B------:R-:W-:Y:S01]  /*ed50*/  F2FP.BF16.F32.PACK_AB R5, R108, R107 ;  /* 0x0000006b6c05723e */ /* 0x000fe200000010ff */
[C---:B------:R-:W-:Y:S01]  /*ed60*/  IMAD.WIDE.U32 R12, R11.reuse, UR4, R12 ;  /* 0x000000040b0c7c25 */ /* 0x040fe2000f8e000c */
[----:B------:R-:W-:Y:S02]  /*ed70*/  MOV R14, R8 ;  /* 0x00000008000e7202 */ /* 0x000fe40000000f00 */
[----:B------:R-:W-:Y:S01]  /*ed80*/  SHF.R.U64 R24, R24, 0x3, RZ ;  /* 0x0000000318187819 */ /* 0x000fe200000012ff */
[----:B------:R-:W-:Y:S01]  /*ed90*/  IMAD R37, R11, UR5, R10 ;  /* 0x000000050b257c24 */ /* 0x000fe2000f8e020a */
[----:B------:R-:W-:Y:S01]  /*eda0*/  F2FP.BF16.F32.PACK_AB R8, R90, R89 ;  /* 0x000000595a08723e */ /* 0x000fe200000010ff */
[----:B------:R2:W-:Y:S01]  /*edb0*/  STSM.16.M88.4 [R15], R4 ;  /* 0x000000040f007844 */ /* 0x0005e20000000200 */
[----:B------:R-:W-:Y:S01]  /*edc0*/  LOP3.LUT R2, R2, R21, RZ, 0x3c, !PT ;  /* 0x0000001502027212 */ /* 0x000fe200078e3cff */
[----:B------:R-:W-:Y:S01]  /*edd0*/  ULDC.64 UR4, c[0x0][0xb50] ;  /* 0x0002d40000047ab9 */ /* 0x000fe20000000a00 */
[----:B------:R-:W-:Y:S01]  /*ede0*/  IMAD R89, R57, UR6, RZ ;  /* 0x0000000639597c24 */ /* 0x000fe2000f8e02ff */
[----:B------:R-:W-:Y:S01]  /*edf0*/  LOP3.LUT P0, RZ, R167, 0x3, RZ, 0xc0, !PT ;  /* 0x00000003a7ff7812 */ /* 0x000fe2000780c0ff */
[----:B------:R-:W-:Y:S01]  /*ee00*/  IMAD.X R21, RZ, RZ, R35, P3 ;  /* 0x000000ffff157224 */ /* 0x000fe200018e0623 */
[----:B------:R-:W-:-:S02]  /*ee10*/  F2FP.BF16.F32.PACK_AB R9, R103, R102 ;  /* 0x000000666709723e */ /* 0x000fc400000010ff */
[----:B------:R-:W-:Y:S02]  /*ee20*/  F2FP.BF16.F32.PACK_AB R10, R91, R44 ;  /* 0x0000002c5b0a723e */ /* 0x000fe400000010ff */
[----:B------:R-:W-:Y:S02]  /*ee30*/  F2FP.BF16.F32.PACK_AB R11, R104, R101 ;  /* 0x00000065680b723e */ /* 0x000fe400000010ff */
[----:B------:R-:W-:Y:S02]  /*ee40*/  LEA R36, P3, R12, UR4, 0x2 ;  /* 0x000000040c247c11 */ /* 0x000fe4000f8610ff */
[----:B------:R-:W-:Y:S01]  /*ee50*/  LOP3.LUT R24, R24, R25, RZ, 0x3c, !PT ;  /* 0x0000001918187212 */ /* 0x000fe200078e3cff */
[----:B------:R-:W-:Y:S01]  /*ee60*/  IMAD.X R25, RZ, RZ, R35, P2 ;  /* 0x000000ffff197224 */ /* 0x000fe200010e0623 */
[C---:B------:R-:W-:Y:S01]  /*ee70*/  ISETP.GE.OR P2, PT, R38.reuse, R89, P0 ;  /* 0x000000592600720c */ /* 0x040fe20000746670 */
[----:B--2---:R-:W-:Y:S01]  /*ee80*/  VIADD R4, R38, 0x8 ;  /* 0x0000000826047836 */ /* 0x004fe20000000000 */
[----:B------:R2:W-:Y:S01]  /*ee90*/  STSM.16.M88.4 [R14], R8 ;  /* 0x000000080e007844 */ /* 0x0005e20000000200 */
[----:B------:R-:W-:Y:S01]  /*eea0*/  IMAD.IADD R5, R13, 0x1, R37 ;  /* 0x000000010d057824 */ /* 0x000fe200078e0225 */
[----:B------:R-:W-:-:S02]  /*eeb0*/  F2FP.BF16.F32.PACK_AB R6, R53, R52 ;  /* 0x000000343506723e */ /* 0x000fc400000010ff */
[----:B------:R-:W-:Y:S01]  /*eec0*/  ISETP.GE.OR P0, PT, R4, R89, P0 ;  /* 0x000000590400720c */ /* 0x000fe20000706670 */
[----:B------:R-:W-:Y:S01]  /*eed0*/  SHFL.IDX PT, R72, R36, RZ, 0x1c1f ;  /* 0x001c1fff24487589 */ /* 0x000fe200000e0000 */
[----:B------:R-:W-:Y:S01]  /*eee0*/  LEA.HI.X R37, R12, UR5, R5, 0x2, P3 ;  /* 0x000000050c257c11 */ /* 0x000fe200098f1405 */
[----:B------:R-:W-:Y:S01]  /*eef0*/  ULDC.64 UR4, c[0x0][0xae8] ;  /* 0x0002ba0000047ab9 */ /* 0x000fe20000000a00 */
[----:B------:R-:W-:Y:S01]  /*ef00*/  F2FP.BF16.F32.PACK_AB R4, R49, R40 ;  /* 0x000000283104723e */ /* 0x000fe200000010ff */
[----:B------:R-:W-:Y:S01]  /*ef10*/  SHFL.IDX PT, R78, R36, 0x1, 0x1c1f ;  /* 0x003c1f00244e7f89 */ /* 0x000fe200000e0000 */
[----:B------:R-:W-:Y:S02]  /*ef20*/  F2FP.BF16.F32.PACK_AB R5, R99, R98 ;  /* 0x000000626305723e */ /* 0x000fe400000010ff */
[----:B------:R-:W-:Y:S01]  /*ef30*/  F2FP.BF16.F32.PACK_AB R7, R100, R97 ;  /* 0x000000616407723e */ /* 0x000fe200000010ff */
[----:B------:R-:W3:Y:S01]  /*ef40*/  SHFL.IDX PT, R73, R37, RZ, 0x1c1f ;  /* 0x001c1fff25497589 */ /* 0x000ee200000e0000 */
[----:B------:R-:W-:-:S02]  /*ef50*/  F2FP.BF16.F32.PACK_AB R12, R45, R56 ;  /* 0x000000382d0c723e */ /* 0x000fc400000010ff */
[----:B------:R-:W-:Y:S01]  /*ef60*/  F2FP.BF16.F32.PACK_AB R13, R59, R50 ;  /* 0x000000323b0d723e */ /* 0x000fe200000010ff */
[----:B------:R-:W-:Y:S01]  /*ef70*/  STSM.16.M88.4 [R111], R4 ;  /* 0x000000046f007844 */ /* 0x000fe20000000200 */
[----:B--2---:R-:W-:Y:S02]  /*ef80*/  F2FP.BF16.F32.PACK_AB R14, R61, R60 ;  /* 0x0000003c3d0e723e */ /* 0x004fe400000010ff */
[----:B------:R-:W-:Y:S01]  /*ef90*/  F2FP.BF16.F32.PACK_AB R15, R63, R62 ;  /* 0x0000003e3f0f723e */ /* 0x000fe200000010ff */
[----:B------:R-:W2:Y:S01]  /*efa0*/  SHFL.IDX PT, R79, R37, 0x1, 0x1c1f ;  /* 0x003c1f00254f7f89 */ /* 0x000ea200000e0000 */
[----:B------:R-:W-:Y:S02]  /*efb0*/  F2FP.BF16.F32.PACK_AB R8, R65, R64 ;  /* 0x000000404108723e */ /* 0x000fe400000010ff */
[----:B------:R-:W-:Y:S01]  /*efc0*/  F2FP.BF16.F32.PACK_AB R9, R67, R66 ;  /* 0x000000424309723e */ /* 0x000fe200000010ff */
[----:B------:R-:W-:Y:S01]  /*efd0*/  STSM.16.M88.4 [R110], R12 ;  /* 0x0000000c6e007844 */ /* 0x000fe20000000200 */
[----:B------:R-:W-:-:S02]  /*efe0*/  F2FP.BF16.F32.PACK_AB R10, R69, R68 ;  /* 0x00000044450a723e */ /* 0x000fc400000010ff */
[----:B------:R-:W-:Y:S02]  /*eff0*/  F2FP.BF16.F32.PACK_AB R11, R71, R70 ;  /* 0x00000046470b723e */ /* 0x000fe400000010ff */
[----:B------:R-:W-:Y:S02]  /*f000*/  MOV R109, R42 ;  /* 0x0000002a006d7202 */ /* 0x000fe40000000f00 */
[----:B------:R-:W-:Y:S01]  /*f010*/  F2FP.BF16.F32.PACK_AB R49, R75, R74 ;  /* 0x0000004a4b31723e */ /* 0x000fe200000010ff */
[----:B------:R-:W-:Y:S01]  /*f020*/  STSM.16.M88.4 [R55], R8 ;  /* 0x0000000837007844 */ /* 0x000fe20000000200 */
[----:B------:R-:W-:Y:S02]  /*f030*/  F2FP.BF16.F32.PACK_AB R50, R77, R76 ;  /* 0x0000004c4d32723e */ /* 0x000fe400000010ff */
[----:B------:R-:W-:-:S03]  /*f040*/  LOP3.LUT R20, R31, 0x380, RZ, 0xc0, !PT ;  /* 0x000003801f147812 */ /* 0x000fc600078ec0ff */
[----:B------:R4:W-:Y:S01]  /*f050*/  STSM.16.M88.4 [R109], R48 ;  /* 0x000000306d007844 */ /* 0x0009e20000000200 */
[----:B------:R-:W-:-:S03]  /*f060*/  SHF.R.U64 R20, R20, 0x3, RZ ;  /* 0x0000000314147819 */ /* 0x000fc600000012ff */
[----:B------:R-:W-:Y:S01]  /*f070*/  STSM.16.M88.4 [R96], R80 ;  /* 0x0000005060007844 */ /* 0x000fe20000000200 */
[----:B------:R-:W-:Y:S01]  /*f080*/  LOP3.LUT R20, R20, R31, RZ, 0x3c, !PT ;  /* 0x0000001f14147212 */ /* 0x000fe200078e3cff */
[----:B------:R-:W-:Y:S01]  /*f090*/  IMAD.X R31, RZ, RZ, R35, P5 ;  /* 0x000000ffff1f7224 */ /* 0x000fe200028e0623 */
[----:B------:R-:W-:Y:S08]  /*f0a0*/  BAR.SYNC.DEFER_BLOCKING 0x1, 0x100 ;  /* 0x0044000000007b1d */ /* 0x000ff00000010000 */
[----:B----4-:R-:W4:Y:S08]  /*f0b0*/  @P1 LDC R49, c[0x0][0xbec] ;  /* 0x0002fb00ff311b82 */ /* 0x010f300000000800 */
[----:B------:R-:W0:Y:S01]  /*f0c0*/  @P1 LDC R51, c[0x0][0xbf0] ;  /* 0x0002fc00ff331b82 */ /* 0x000e220000000800 */
[----:B---3--:R-:W-:Y:S04]  /*f0d0*/  @!P2 ST.E desc[UR36][R72.64], R88 ;  /* 0x000000584800a985 */ /* 0x008fe8000c101924 */
[----:B--2---:R2:W-:Y:S04]  /*f0e0*/  @!P0 ST.E desc[UR36][R78.64], R0 ;  /* 0x000000004e008985 */ /* 0x0045e8000c101924 */
[----:B------:R3:W5:Y:S04]  /*f0f0*/  LD.E.128 R36, desc[UR36][R30.64] ;  /* 0x000000241e247980 */ /* 0x000768000c101d00 */
[----:B------:R1:W5:Y:S01]  /*f100*/  LD.E.128 R44, desc[UR36][R34.64] ;  /* 0x00000024222c7980 */ /* 0x000362000c101d00 */
[----:B--2---:R-:W-:-:S03]  /*f110*/  IMAD R0, R163, 0x20, R165 ;  /* 0x00000020a3007824 */ /* 0x004fc600078e02a5 */
[----:B------:R2:W5:Y:S01]  /*f120*/  LD.E.128 R4, desc[UR36][R28.64] ;  /* 0x000000241c047980 */ /* 0x000562000c101d00 */
[----:B---3--:R-:W-:-:S03]  /*f130*/  IMAD.IADD R30, R17, 0x1, R0 ;  /* 0x00000001111e7824 */ /* 0x008fc600078e0200 */
[----:B------:R3:W5:Y:S01]  /*f140*/  LD.E.128 R60, desc[UR36][R20.64] ;  /* 0x00000024143c7980 */ /* 0x000762000c101d00 */
[----:B-1----:R-:W-:Y:S02]  /*f150*/  IMAD R35, R58, UR4, RZ ;  /* 0x000000043a237c24 */ /* 0x002fe4000f8e02ff */
[----:B----4-:R-:W-:Y:S01]  /*f160*/  @P1 IMAD.HI.U32 R0, R30, R49, RZ ;  /* 0x000000311e001227 */ /* 0x010fe200078e00ff */
[----:B------:R1:W5:Y:S03]  /*f170*/  LD.E.128 R52, desc[UR36][R24.64] ;  /* 0x0000002418347980 */ /* 0x000366000c101d00 */
[C---:B------:R-:W-:Y:S01]  /*f180*/  IMAD R35, R164.reuse, UR5, R35 ;  /* 0x00000005a4237c24 */ /* 0x040fe2000f8e0223 */
[----:B------:R4:W5:Y:S01]  /*f190*/  LD.E.128 R12, desc[UR36][R2.64] ;  /* 0x00000024020c7980 */ /* 0x000962000c101d00 */
[----:B--2---:R-:W-:Y:S01]  /*f1a0*/  IMAD.WIDE.U32 R28, R164, UR4, RZ ;  /* 0x00000004a41c7c25 */ /* 0x004fe2000f8e00ff */
[----:B------:R-:W-:-:S02]  /*f1b0*/  ULDC.64 UR4, c[0x0][0xaf0] ;  /* 0x0002bc0000047ab9 */ /* 0x000fc40000000a00 */
[----:B------:R-:W5:Y:S01]  /*f1c0*/  LD.E.128 R40, desc[UR36][R32.64] ;  /* 0x0000002420287980 */ /* 0x000f62000c101d00 */
[----:B---3--:R-:W-:Y:S01]  /*f1d0*/  IMAD.MOV.U32 R21, RZ, RZ, R30 ;  /* 0x000000ffff157224 */ /* 0x008fe200078e001e */
[----:B0-----:R-:W-:Y:S01]  /*f1e0*/  @P1 SHF.R.U32.HI R21, RZ, R51, R0 ;  /* 0x00000033ff151219 */ /* 0x001fe20000011600 */
[----:B-1----:R-:W-:Y:S01]  /*f1f0*/  IMAD R25, R112, UR4, RZ ;  /* 0x0000000470197c24 */ /* 0x002fe2000f8e02ff */
[----:B------:R0:W5:Y:S01]  /*f200*/  LD.E.128 R8, desc[UR36][R26.64] ;  /* 0x000000241a087980 */ /* 0x000162000c101d00 */
[----:B----4-:R-:W-:Y:S02]  /*f210*/  IMAD.IADD R3, R29, 0x1, R35 ;  /* 0x000000011d037824 */ /* 0x010fe400078e0223 */
[----:B------:R-:W-:Y:S01]  /*f220*/  IMAD.MOV.U32 R2, RZ, RZ, R28 ;  /* 0x000000ffff027224 */ /* 0x000fe200078e001c */
[--C-:B------:R-:W-:Y:S01]  /*f230*/  SHF.R.S32.HI R0, RZ, 0x1f, R21.reuse ;  /* 0x0000001fff007819 */ /* 0x100fe20000011415 */
[----:B------:R-:W-:Y:S01]  /*f240*/  IMAD.MOV R20, RZ, RZ, -R21 ;  /* 0x000000ffff147224 */ /* 0x000fe200078e0a15 */
[----:B------:R-:W-:Y:S01]  /*f250*/  @!PT LDS RZ, [RZ] ;  /* 0x00000000fffff984 */ /* 0x000fe20000000800 */
[----:B------:R-:W-:Y:S01]  /*f260*/  @!PT LDS RZ, [RZ] ;  /* 0x00000000fffff984 */ /* 0x000fe20000000800 */
[----:B------:R-:W-:Y:S01]  /*f270*/  @!PT LDS RZ, [RZ] ;  /* 0x00000000fffff984 */ /* 0x000fe20000000800 */
[----:B------:R-:W-:Y:S01]  /*f280*/  @!PT LDS RZ, [RZ] ;  /* 0x00000000fffff984 */ /* 0x000fe20000000800 */
[----:B------:R1:W-:Y:S06]  /*f290*/  MEMBAR.ALL.CTA ;  /* 0x0000000000007992 */ /* 0x0003ec0000008000 */
[----:B-1----:R-:W1:Y:S01]  /*f2a0*/  FENCE.VIEW.ASYNC.S ;  /* 0x00000000000073c6 */ /* 0x002e620000000000 */
[----:B------:R-:W-:-:S02]  /*f2b0*/  IMAD R25, R162, UR5, R25 ;  /* 0x00000005a2197c24 */ /* 0x000fc4000f8e0219 */
[----:B------:R-:W-:Y:S01]  /*f2c0*/  IMAD.WIDE.U32 R2, R162, UR4, R2 ;  /* 0x00000004a2027c25 */ /* 0x000fe2000f8e0002 */
[----:B------:R-:W-:-:S03]  /*f2d0*/  ULDC.64 UR4, c[0x0][0xae0] ;  /* 0x0002b80000047ab9 */ /* 0x000fc60000000a00 */
[----:B------:R-:W-:Y:S02]  /*f2e0*/  IMAD R0, R0, UR4, RZ ;  /* 0x0000000400007c24 */ /* 0x000fe4000f8e02ff */
[----:B------:R-:W-:Y:S02]  /*f2f0*/  IMAD R57, R57, R20, R30 ;  /* 0x0000001439397224 */ /* 0x000fe400078e021e */
[----:B------:R-:W-:Y:S02]  /*f300*/  IMAD.IADD R3, R3, 0x1, R25 ;  /* 0x0000000103037824 */ /* 0x000fe400078e0219 */
[C---:B------:R-:W-:Y:S01]  /*f310*/  IMAD R25, R21.reuse, UR5, R0 ;  /* 0x0000000515197c24 */ /* 0x040fe2000f8e0200 */
[----:B------:R-:W-:Y:S01]  /*f320*/  SHF.R.S32.HI R0, RZ, 0x1f, R57 ;  /* 0x0000001fff007819 */ /* 0x000fe20000011439 */
[----:B------:R-:W-:Y:S01]  /*f330*/  IMAD.WIDE.U32 R2, R21, UR4, R2 ;  /* 0x0000000415027c25 */ /* 0x000fe2000f8e0002 */
[----:B------:R-:W-:-:S03]  /*f340*/  ULDC.64 UR4, c[0x0][0xad8] ;  /* 0x0002b60000047ab9 */ /* 0x000fc60000000a00 */
[----:B------:R-:W-:Y:S02]  /*f350*/  IMAD.IADD R3, R3, 0x1, R25 ;  /* 0x0000000103037824 */ /* 0x000fe400078e0219 */
[----:B------:R-:W-:Y:S02]  /*f360*/  IMAD R20, R0, UR4, RZ ;  /* 0x0000000400147c24 */ /* 0x000fe4000f8e02ff */
[----:B0-----:R-:W-:Y:S02]  /*f370*/  IMAD.IADD R26, R165, 0x1, R17 ;  /* 0x00000001a51a7824 */ /* 0x001fe400078e0211 */
[C---:B------:R-:W-:Y:S02]  /*f380*/  IMAD R17, R57.reuse, UR5, R20 ;  /* 0x0000000539117c24 */ /* 0x040fe4000f8e0214 */
[----:B------:R-:W-:Y:S01]  /*f390*/  IMAD.WIDE.U32 R2, R57, UR4, R2 ;  /* 0x0000000439027c25 */ /* 0x000fe2000f8e0002 */
[----:B------:R-:W-:Y:S01]  /*f3a0*/  ISETP.GE.AND P2, PT, R26, R89, PT ;  /* 0x000000591a00720c */ /* 0x000fe20003f46270 */
[----:B------:R-:W-:-:S02]  /*f3b0*/  ULDC.64 UR4, c[0x0][0xa80] ;  /* 0x0002a00000047ab9 */ /* 0x000fc40000000a00 */
[----:B------:R-:W-:Y:S02]  /*f3c0*/  VIADD R0, R26, 0x20 ;  /* 0x000000201a007836 */ /* 0x000fe40000000000 */
[----:B------:R-:W-:Y:S01]  /*f3d0*/  IMAD.IADD R3, R3, 0x1, R17 ;  /* 0x0000000103037824 */ /* 0x000fe200078e0211 */
[----:B------:R-:W-:Y:S01]  /*f3e0*/  LEA R17, P3, R2, UR4, 0x1 ;  /* 0x0000000402117c11 */ /* 0x000fe2000f8608ff */
[----:B------:R-:W-:Y:S01]  /*f3f0*/  VIADD R23, R23, 0x2a820 ;  /* 0x0002a82017177836 */ /* 0x000fe20000000000 */
        /* <DEDUP_REMOVED lines=19> */
.L_x_1051:
[----:B------:R-:W-:Y:S05]  /*f530*/  BSYNC B1 ;  /* 0x0000000000017941 */ /* 0x000fea0003800000 */
.L_x_1050:
        /* <DEDUP_REMOVED lines=13> */
.L_x_1053:
[----:B------:R-:W-:Y:S05]  /*f610*/  BSYNC B1 ;  /* 0x0000000000017941 */ /* 0x000fea0003800000 */
.L_x_1052:
[----:B----4-:R4:W0:Y:S01]  /*f620*/  SHFL.IDX PT, R0, R24, 0x2, 0x181f ;  /* 0x00581f0018007f89 */ /* 0x01082200000e0000 */
        /* <DEDUP_REMOVED lines=8> */
[-C--:B0-----:R-:W-:Y:S02]  /*f6b0*/  @!P2 LEA.HI.X R3, R160, R0.reuse, R173, 0x1, P0 ;  /* 0x00000000a003a211 */ /* 0x081fe400000f0cad */
[----:B------:R-:W-:-:S03]  /*f6c0*/  @!P3 LEA.HI.X R21, R161, R0, R172, 0x1, P1 ;  /* 0x00000000a115b211 */ /* 0x000fc600008f0cac */
[----:B-----5:R3:W-:Y:S04]  /*f6d0*/  @!P2 ST.E.128 desc[UR36][R2.64], R36 ;  /* 0x000000240200a985 */ /* 0x0207e8000c101d24 */
[----:B------:R3:W-:Y:S02]  /*f6e0*/  @!P3 ST.E.128 desc[UR36][R20.64], R12 ;  /* 0x0000000c1400b985 */ /* 0x0007e4000c101d24 */
.L_x_1055:
[----:B------:R-:W-:Y:S05]  /*f6f0*/  BSYNC B1 ;  /* 0x0000000000017941 */ /* 0x000fea0003800000 */
.L_x_1054:
[----:B0-----:R-:W-:Y:S01]  /*f700*/  VIADD R0, R26, 0x60 ;  /* 0x000000601a007836 */ /* 0x001fe20000000000 */
[----:B--2-4-:R-:W0:Y:S04]  /*f710*/  SHFL.IDX PT, R24, R24, 0x3, 0x181f ;  /* 0x00781f0018187f89 */ /* 0x014e2800000e0000 */
[----:B------:R-:W-:Y:S01]  /*f720*/  ISETP.GE.AND P0, PT, R0, R89, PT ;  /* 0x000000590000720c */ /* 0x000fe20003f06270 */
[----:B------:R-:W2:-:S12]  /*f730*/  SHFL.IDX PT, R17, R17, 0x3, 0x181f ;  /* 0x00781f0011117f89 */ /* 0x000e9800000e0000 */
[----:B------:R-:W-:Y:S05]  /*f740*/  @P0 BRA `(.L_x_1056) ;  /* 0x00000008006c0947 */ /* 0x000fea0003800000 */
[----:B------:R-:W-:Y:S02]  /*f750*/  ULDC UR4, c[0x0][0xac8] ;  /* 0x0002b20000047ab9 */ /* 0x000fe40000000800 */
[----:B------:R-:W-:-:S13]  /*f760*/  ISETP.GE.AND P1, PT, R160, UR4, PT ;  /* 0x00000004a0007c0c */ /* 0x000fda000bf26270 */
[----:B--23--:R-:W-:-:S04]  /*f770*/  @!P1 LEA R2, P0, R160, R17, 0x1 ;  /* 0x00000011a0029211 */ /* 0x00cfc800078008ff */
[----:B0-----:R-:W-:Y:S02]  /*f780*/  @!P1 LEA.HI.X R3, R160, R24, R173, 0x1, P0 ;  /* 0x00000018a0039211 */ /* 0x001fe400000f0cad */
[----:B------:R-:W-:-:S03]  /*f790*/  ISETP.GE.AND P0, PT, R161, UR4, PT ;  /* 0x00000004a1007c0c */ /* 0x000fc6000bf06270 */
[----:B-----5:R4:W-:Y:S10]  /*f7a0*/  @!P1 ST.E.128 desc[UR36][R2.64], R4 ;  /* 0x0000000402009985 */ /* 0x0209f4000c101d24 */
[----:B------:R-:W-:Y:S05]  /*f7b0*/  @P0 BRA `(.L_x_1056) ;  /* 0x0000000800500947 */ /* 0x000fea0003800000 */
[----:B----4-:R-:W-:-:S04]  /*f7c0*/  LEA R2, P0, R161, R17, 0x1 ;  /* 0x00000011a1027211 */ /* 0x010fc800078008ff */
[----:B------:R-:W-:-:S05]  /*f7d0*/  LEA.HI.X R3, R161, R24, R172, 0x1, P0 ;  /* 0x00000018a1037211 */ /* 0x000fca00000f0cac */
[----:B------:R0:W-:Y:S01]  /*f7e0*/  ST.E.128 desc[UR36][R2.64], R8 ;  /* 0x0000000802007985 */ /* 0x0001e2000c101d24 */
[----:B------:R-:W-:Y:S05]  /*f7f0*/  BRA `(.L_x_1056) ;  /* 0x0000000800407947 */ /* 0x000fea0003800000 */
.L_x_1049:
[----:B------:R-:W2:Y:S01]  /*f800*/  LDC R11, c[0x0][0xbe8] ;  /* 0x0002fa00ff0b7b82 */ /* 0x000ea20000000800 */
[----:B------:R-:W-:Y:S01]  /*f810*/  ISETP.GE.AND P0, PT, R174, 0x80, PT ;  /* 0x00000080ae00780c */ /* 0x000fe20003f06270 */
[----:B------:R-:W-:Y:S01]  /*f820*/  IMAD R0, R163, 0x20, R165 ;  /* 0x00000020a3007824 */ /* 0x000fe200078e02a5 */
[----:B------:R-:W-:Y:S01]  /*f830*/  BSSY B1, `(.L_x_1057) ;  /* 0x000002e000017945 */ /* 0x000fe20003800000 */
[----:B------:R-:W-:Y:S02]  /*f840*/  SHF.R.S32.HI R6, RZ, 0x1f, R164 ;  /* 0x0000001fff067819 */ /* 0x000fe400000114a4 */
[----:B------:R-:W-:Y:S01]  /*f850*/  IMAD.IADD R12, R17, 0x1, R0 ;  /* 0x00000001110c7824 */ /* 0x000fe200078e0200 */
[----:B------:R-:W-:Y:S02]  /*f860*/  SHF.R.S32.HI R8, RZ, 0x1f, R162 ;  /* 0x0000001fff087819 */ /* 0x000fe400000114a2 */
[----:B--2---:R-:W-:-:S13]  /*f870*/  ISETP.NE.AND P1, PT, R11, 0x1, PT ;  /* 0x000000010b00780c */ /* 0x004fda0003f25270 */
[----:B------:R-:W2:Y:S08]  /*f880*/  @P1 LDC R13, c[0x0][0xbec] ;  /* 0x0002fb00ff0d1b82 */ /* 0x000eb00000000800 */
[----:B------:R-:W3:Y:S01]  /*f890*/  @P1 LDC R15, c[0x0][0xbf0] ;  /* 0x0002fc00ff0f1b82 */ /* 0x000ee20000000800 */
[----:B------:R-:W-:Y:S05]  /*f8a0*/  @P0 BRA `(.L_x_1058) ;  /* 0x0000000000980947 */ /* 0x000fea0003800000 */
[----:B------:R-:W4:Y:S01]  /*f8b0*/  S2R R2, SR_TID.X ;  /* 0x0000000000027919 */ /* 0x000f220000002100 */
[----:B------:R-:W5:Y:S01]  /*f8c0*/  LDC R10, c[0x0][0xbe8] ;  /* 0x0002fa00ff0a7b82 */ /* 0x000f620000000800 */
[----:B------:R-:W-:Y:S02]  /*f8d0*/  ULDC UR4, c[0x0][0xa88] ;  /* 0x0002a20000047ab9 */ /* 0x000fe40000000800 */
[----:B-----5:R-:W-:Y:S01]  /*f8e0*/  IMAD R3, R10, UR4, RZ ;  /* 0x000000040a037c24 */ /* 0x020fe2000f8e02ff */
[----:B----4-:R-:W-:-:S04]  /*f8f0*/  IADD3 R4, R17, -0x80, R2 ;  /* 0xffffff8011047810 */ /* 0x010fc80007ffe002 */
[----:B------:R-:W-:-:S13]  /*f900*/  ISETP.GE.AND P0, PT, R4, R3, PT ;  /* 0x000000030400720c */ /* 0x000fda0003f06270 */
[----:B------:R-:W-:Y:S05]  /*f910*/  @P0 BRA `(.L_x_1058) ;  /* 0x00000000007c0947 */ /* 0x000fea0003800000 */
[----:B------:R-:W-:Y:S01]  /*f920*/  ISETP.NE.AND P0, PT, R10, 0x1, PT ;  /* 0x000000010a00780c */ /* 0x000fe20003f05270 */
[----:B------:R-:W-:Y:S01]  /*f930*/  ULDC.64 UR4, c[0x0][0xb90] ;  /* 0x0002e40000047ab9 */ /* 0x000fe20000000a00 */
[----:B------:R-:W-:Y:S02]  /*f940*/  IMAD.MOV.U32 R5, RZ, RZ, R4 ;  /* 0x000000ffff057224 */ /* 0x000fe400078e0004 */
[----:B------:R-:W-:-:S04]  /*f950*/  IMAD R7, R6, UR4, RZ ;  /* 0x0000000406077c24 */ /* 0x000fc8000f8e02ff */
[----:B------:R-:W-:-:S05]  /*f960*/  IMAD R7, R164, UR5, R7 ;  /* 0x00000005a4077c24 */ /* 0x000fca000f8e0207 */
[----:B------:R-:W4:Y:S08]  /*f970*/  @P0 LDC R3, c[0x0][0xbec] ;  /* 0x0002fb00ff030b82 */ /* 0x000f300000000800 */
[----:B------:R-:W5:Y:S01]  /*f980*/  @P0 LDC R9, c[0x0][0xbf0] ;  /* 0x0002fc00ff090b82 */ /* 0x000f620000000800 */
[----:B----4-:R-:W-:-:S04]  /*f990*/  @P0 IMAD.HI.U32 R0, R4, R3, RZ ;  /* 0x0000000304000227 */ /* 0x010fc800078e00ff */
[----:B------:R-:W-:Y:S01]  /*f9a0*/  IMAD.WIDE.U32 R2, R164, UR4, RZ ;  /* 0x00000004a4027c25 */ /* 0x000fe2000f8e00ff */
[----:B------:R-:W-:Y:S01]  /*f9b0*/  ULDC.64 UR4, c[0x0][0xb98] ;  /* 0x0002e60000047ab9 */ /* 0x000fe20000000a00 */
[----:B-----5:R-:W-:Y:S02]  /*f9c0*/  @P0 SHF.R.U32.HI R5, RZ, R9, R0 ;  /* 0x00000009ff050219 */ /* 0x020fe40000011600 */
[----:B------:R-:W-:Y:S02]  /*f9d0*/  IMAD.IADD R3, R3, 0x1, R7 ;  /* 0x0000000103037824 */ /* 0x000fe400078e0207 */
[----:B------:R-:W-:Y:S02]  /*f9e0*/  IMAD R9, R8, UR4, RZ ;  /* 0x0000000408097c24 */ /* 0x000fe4000f8e02ff */
[----:B------:R-:W-:Y:S02]  /*f9f0*/  IMAD.MOV R7, RZ, RZ, -R5 ;  /* 0x000000ffff077224 */ /* 0x000fe400078e0a05 */
[----:B------:R-:W-:-:S04]  /*fa00*/  IMAD.WIDE.U32 R2, R162, UR4, R2 ;  /* 0x00000004a2027c25 */ /* 0x000fc8000f8e0002 */
[----:B------:R-:W-:Y:S01]  /*fa10*/  IMAD R7, R10, R7, R4 ;  /* 0x000000070a077224 */ /* 0x000fe200078e0204 */
[----:B------:R-:W-:Y:S01]  /*fa20*/  IADD3 R2, P0, R5, R2, RZ ;  /* 0x0000000205027210 */ /* 0x000fe20007f1e0ff */
[----:B------:R-:W-:Y:S01]  /*fa30*/  IMAD R4, R162, UR5, R9 ;  /* 0x00000005a2047c24 */ /* 0x000fe2000f8e0209 */
[----:B------:R-:W-:Y:S01]  /*fa40*/  SHF.R.S32.HI R9, RZ, 0x1f, R5 ;  /* 0x0000001fff097819 */ /* 0x000fe20000011405 */
[----:B------:R-:W-:Y:S01]  /*fa50*/  ULDC.64 UR4, c[0x0][0xb88] ;  /* 0x0002e20000047ab9 */ /* 0x000fe20000000a00 */
        /* <DEDUP_REMOVED lines=8> */
[----:B------:R-:W-:Y:S01]  /*fae0*/  LEA.HI.X R5, R2, UR5, R3, 0x2, P0 ;  /* 0x0000000502057c11 */ /* 0x000fe200080f1403 */
[----:B------:R-:W-:-:S05]  /*faf0*/  IMAD.MOV.U32 R3, RZ, RZ, -0x800000 ;  /* 0xff800000ff037424 */ /* 0x000fca00078e00ff */
[----:B------:R4:W-:Y:S02]  /*fb00*/  STG.E desc[UR36][R4.64], R3 ;  /* 0x0000000304007986 */ /* 0x0009e4000c101924 */
.L_x_1058:
[----:B------:R-:W-:Y:S05]  /*fb10*/  BSYNC B1 ;  /* 0x0000000000017941 */ /* 0x000fea0003800000 */
.L_x_1057:
[----:B------:R-:W-:Y:S01]  /*fb20*/  ULDC.64 UR4, c[0x0][0xae8] ;  /* 0x0002ba0000047ab9 */ /* 0x000fe20000000a00 */
[----:B--2---:R-:W-:Y:S01]  /*fb30*/  @P1 IMAD.HI.U32 R0, R12, R13, RZ ;  /* 0x0000000d0c001227 */ /* 0x004fe200078e00ff */
[----:B------:R-:W-:Y:S01]  /*fb40*/  ULDC UR6, c[0x0][0xa88] ;  /* 0x0002a20000067ab9 */ /* 0x000fe20000000800 */
[----:B------:R-:W-:Y:S02]  /*fb50*/  BSSY B1, `(.L_x_1059) ;  /* 0x0000030000017945 */ /* 0x000fe40003800000 */
[----:B----4-:R-:W-:Y:S02]  /*fb60*/  IMAD R3, R6, UR4, RZ ;  /* 0x0000000406037c24 */ /* 0x010fe4000f8e02ff */
[----:B------:R-:W-:Y:S01]  /*fb70*/  IMAD.MOV.U32 R5, RZ, RZ, R12 ;  /* 0x000000ffff057224 */ /* 0x000fe200078e000c */
[----:B---3--:R-:W-:Y:S01]  /*fb80*/  @P1 SHF.R.U32.HI R5, RZ, R15, R0 ;  /* 0x0000000fff051219 */ /* 0x008fe20000011600 */
[C---:B------:R-:W-:Y:S02]  /*fb90*/  IMAD R7, R164.reuse, UR5, R3 ;  /* 0x00000005a4077c24 */ /* 0x040fe4000f8e0203 */
[----:B------:R-:W-:Y:S01]  /*fba0*/  IMAD.WIDE.U32 R2, R164, UR4, RZ ;  /* 0x00000004a4027c25 */ /* 0x000fe2000f8e00ff */
[----:B------:R-:W-:Y:S01]  /*fbb0*/  ULDC.64 UR4, c[0x0][0xaf0] ;  /* 0x0002bc0000047ab9 */ /* 0x000fe20000000a00 */
[----:B------:R-:W-:-:S02]  /*fbc0*/  SHF.R.S32.HI R0, RZ, 0x1f, R5 ;  /* 0x0000001fff007819 */ /* 0x000fc40000011405 */
[----:B------:R-:W-:Y:S02]  /*fbd0*/  IMAD R9, R8, UR4, RZ ;  /* 0x0000000408097c24 */ /* 0x000fe4000f8e02ff */
[----:B------:R-:W-:Y:S02]  /*fbe0*/  IMAD.IADD R3, R3, 0x1, R7 ;  /* 0x0000000103037824 */ /* 0x000fe400078e0207 */
[----:B------:R-:W-:Y:S02]  /*fbf0*/  IMAD.MOV R7, RZ, RZ, -R5 ;  /* 0x000000ffff077224 */ /* 0x000fe400078e0a05 */
[C---:B------:R-:W-:Y:S02]  /*fc00*/  IMAD R9, R162.reuse, UR5, R9 ;  /* 0x00000005a2097c24 */ /* 0x040fe4000f8e0209 */
        /* <DEDUP_REMOVED lines=11> */
[----:B------:R-:W-:Y:S02]  /*fcc0*/  IMAD.IADD R6, R165, 0x1, R17 ;  /* 0x00000001a5067824 */ /* 0x000fe400078e0211 */
[----:B------:R-:W-:Y:S02]  /*fcd0*/  IMAD R11, R11, UR6, RZ ;  /* 0x000000060b0b7c24 */ /* 0x000fe4000f8e02ff */
        /* <DEDUP_REMOVED lines=10> */
[----:B------:R2:W3:Y:S02]  /*fd80*/  SHFL.IDX PT, R2, R4, RZ, 0x181f ;  /* 0x00181fff04027589 */ /* 0x0004e400000e0000 */
[----:B------:R-:W-:Y:S02]  /*fd90*/  ISETP.GE.AND P0, PT, R0, R11, PT ;  /* 0x0000000b0000720c */ /* 0x000fe40003f06270 */
[----:B------:R2:W4:Y:S01]  /*fda0*/  SHFL.IDX PT, R0, R5, RZ, 0x181f ;  /* 0x00181fff05007589 */ /* 0x00052200000e0000 */
[----:B------:R-:W-:Y:S10]  /*fdb0*/  @P2 BRA `(.L_x_1060) ;  /* 0x0000000000242947 */ /* 0x000ff40003800000 */
        /* <DEDUP_REMOVED lines=9> */
.L_x_1060:
[----:B------:R-:W-:Y:S05]  /*fe50*/  BSYNC B1 ;  /* 0x0000000000017941 */ /* 0x000fea0003800000 */
.L_x_1059:
        /* <DEDUP_REMOVED lines=13> */
.L_x_1062:
[----:B------:R-:W-:Y:S05]  /*ff30*/  BSYNC B1 ;  /* 0x0000000000017941 */ /* 0x000fea0003800000 */
.L_x_1061:
        /* <DEDUP_REMOVED lines=13> */
.L_x_1064:
[----:B------:R-:W-:Y:S05]  /*10010*/  BSYNC B1 ;  /* 0x0000000000017941 */ /* 0x000fea0003800000 */
.L_x_1063:
        /* <DEDUP_REMOVED lines=8> */
[CC--:B----4-:R-:W-:Y:S02]  /*100a0*/  @!P2 LEA R6, P0, R160.reuse, R2.reuse, 0x1 ;  /* 0x00000002a006a211 */ /* 0x0d0fe400078008ff */
[C---:B------:R-:W-:Y:S02]  /*100b0*/  @!P3 LEA R2, P1, R161.reuse, R2, 0x1 ;  /* 0x00000002a102b211 */ /* 0x040fe400078208ff */
[-C--:B0-----:R-:W-:Y:S02]  /*100c0*/  @!P2 LEA.HI.X R7, R160, R5.reuse, R173, 0x1, P0 ;  /* 0x00000005a007a211 */ /* 0x081fe400000f0cad */
[----:B------:R-:W-:-:S03]  /*100d0*/  @!P3 LEA.HI.X R3, R161, R5, R172, 0x1, P1 ;  /* 0x00000005a103b211 */ /* 0x000fc600008f0cac */
[----:B------:R0:W-:Y:S04]  /*100e0*/  @!P2 ST.E.128 desc[UR36][R6.64], RZ ;  /* 0x000000ff0600a985 */ /* 0x0001e8000c101d24 */
[----:B------:R0:W-:Y:S02]  /*100f0*/  @!P3 ST.E.128 desc[UR36][R2.64], RZ ;  /* 0x000000ff0200b985 */ /* 0x0001e4000c101d24 */
.L_x_1056:
[----:B------:R-:W-:Y:S05]  /*10100*/  BSYNC B0 ;  /* 0x0000000000007941 */ /* 0x000fea0003800000 */
.L_x_1048:
[----:B------:R-:W-:Y:S02]  /*10110*/  ULDC UR4, c[0x0][0xc38] ;  /* 0x00030e0000047ab9 */ /* 0x000fe40000000800 */
[----:B-1----:R-:W-:-:S13]  /*10120*/  ISETP.GE.AND P0, PT, R16, UR4, PT ;  /* 0x0000000410007c0c */ /* 0x002fda000bf06270 */
[----:B------:R-:W-:Y:S05]  /*10130*/  @!P0 BRA `(.L_x_1065) ;  /* 0xffffff0800ec8947 */ /* 0x000fea000383ffff */
[----:B------:R-:W-:Y:S05]  /*10140*/  EXIT ;  /* 0x000000000000794d */ /* 0x000fea0003800000 */
.L_x_959:
[----:B------:R-:W-:-:S08]  /*10150*/  NOP ;  /* 0x0000000000007918 */ /* 0x000fd00000000000 */
[----:B0-----:R-:W0:-:S00]  /*10160*/  USETMAXREG.DEALLOC.CTAPOOL 0x28 ;  /* 0x00000028000079c8 */ /* 0x001e0000080e0500 */
[----:B0-----:R-:W-:-:S06]  /*10170*/  LOP3.LUT R0, R0, 0x3, RZ, 0xc0, !PT ;  /* 0x0000000300007812 */ /* 0x001fcc00078ec0ff */
[----:B------:R-:W0:Y:S01]  /*10180*/  S2UR UR9, SR_CTAID.X ;  /* 0x00000000000979c3 */ /* 0x000e220000002500 */
[----:B------:R-:W-:Y:S01]  /*10190*/  LOP3.LUT R19, R19, 0xfffff7ff, RZ, 0xc0, !PT ;  /* 0xfffff7ff13137812 */ /* 0x000fe200078ec0ff */
[----:B------:R-:W-:Y:S01]  /*101a0*/  STL [R1], RZ ;  /* 0x000000ff01007387 */ /* 0x000fe20000100800 */
[----:B------:R-:W-:Y:S02]  /*101b0*/  IMAD.MOV.U32 R23, RZ, RZ, RZ ;  /* 0x000000ffff177224 */ /* 0x000fe400078e00ff */
[----:B------:R-:W-:Y:S01]  /*101c0*/  IMAD.MOV.U32 R26, RZ, RZ, 0x1 ;  /* 0x00000001ff1a7424 */ /* 0x000fe200078e00ff */
[----:B------:R1:W2:Y:S02]  /*101d0*/  SHFL.IDX PT, R2, R0, RZ, 0x1f ;  /* 0x00001fff00027589 */ /* 0x0002a400000e0000 */
[----:B-1----:R-:W0:Y:S01]  /*101e0*/  LDC R0, c[0x0][0xc38] ;  /* 0x00030e00ff007b82 */ /* 0x002e220000000800 */
[----:B--2---:R-:W-:-:S13]  /*101f0*/  ISETP.NE.AND P0, PT, R2, RZ, PT ;  /* 0x000000ff0200720c */ /* 0x004fda0003f05270 */
[----:B------:R-:W-:Y:S01]  /*10200*/  @P0 LOP3.LUT R19, R19, 0x800, RZ, 0xfc, !PT ;  /* 0x0000080013130812 */ /* 0x000fe200078efcff */
[----:B------:R-:W-:Y:S06]  /*10210*/  @P0 BAR.ARV 0x4, 0x180 ;  /* 0x0106000000000b1d */ /* 0x000fec0000002000 */
[----:B0-----:R-:W-:-:S13]  /*10220*/  ISETP.LE.AND P0, PT, R0, UR9, PT ;  /* 0x0000000900007c0c */ /* 0x001fda000bf03270 */
[----:B------:R-:W-:Y:S05]  /*10230*/  @P0 BRA `(.L_x_1066) ;  /* 0x0000003c00f40947 */ /* 0x000fea0003800000 */
[----:B------:R-:W2:Y:S01]  /*10240*/  LDL R3, [R1+0x4] ;  /* 0x0000040001037983 */ /* 0x000ea20000100800 */
[----:B------:R-:W-:Y:S01]  /*10250*/  ULDC.64 UR38, c[0x0][0x2f0] ;  /* 0x0000bc0000267ab9 */ /* 0x000fe20000000a00 */
[----:B------:R-:W-:Y:S01]  /*10260*/  ULDC UR7, c[0x0][0x320] ;  /* 0x0000c80000077ab9 */ /* 0x000fe20000000800 */
[----:B------:R-:W-:Y:S01]  /*10270*/  LOP3.LUT R19, R19, 0xfffffffe, RZ, 0xc0, !PT ;  /* 0xfffffffe13137812 */ /* 0x000fe200078ec0ff */
[----:B------:R-:W0:Y:S01]  /*10280*/  S2R R5, SR_TID.X ;  /* 0x0000000000057919 */ /* 0x000e220000002100 */
[----:B------:R-:W-:Y:S01]  /*10290*/  ULDC UR8, c[0x0][0x2b8] ;  /* 0x0000ae0000087ab9 */ /* 0x000fe20000000800 */
[----:B------:R-:W1:Y:S01]  /*102a0*/  S2UR UR6, SR_CgaCtaId ;  /* 0x00000000000679c3 */ /* 0x000e620000008800 */
[----:B------:R-:W-:Y:S01]  /*102b0*/  LOP3.LUT R19, R19, 0xfffffff7, RZ, 0xc0, !PT ;  /* 0xfffffff713137812 */ /* 0x000fe200078ec0ff */
[----:B------:R-:W-:Y:S01]  /*102c0*/  ULDC.64 UR4, c[0x0][0x418] ;  /* 0x0001060000047ab9 */ /* 0x000fe20000000a00 */
[----:B------:R3:W-:Y:S01]  /*102d0*/  STL [R1], RZ ;  /* 0x000000ff01007387 */ /* 0x0007e20000100800 */
[----:B------:R-:W-:Y:S01]  /*102e0*/  UISETP.NE.U32.AND UP0, UPT, UR4, URZ, UPT ;  /* 0x0000003f0400728c */ /* 0x000fe2000bf05070 */
[----:B------:R-:W-:Y:S01]  /*102f0*/  IMAD.U32 R34, RZ, RZ, UR9 ;  /* 0x00000009ff227e24 */ /* 0x000fe2000f8e00ff */
[----:B------:R-:W-:Y:S01]  /*10300*/  ULDC UR40, c[0x0][0x288] ;  /* 0x0000a20000287ab9 */ /* 0x000fe20000000800 */
[----:B------:R-:W-:Y:S01]  /*10310*/  ULDC UR4, c[0x0][0x424] ;  /* 0x0001090000047ab9 */ /* 0x000fe20000000800 */
[----:B------:R-:W-:Y:S01]  /*10320*/  UISETP.NE.AND.EX UP0, UPT, UR5, URZ, UPT, UP0 ;  /* 0x0000003f0500728c */ /* 0x000fe2000bf05300 */
[----:B------:R-:W-:Y:S01]  /*10330*/  IMAD.MOV.U32 R26, RZ, RZ, 0x1 ;  /* 0x00000001ff1a7424 */ /* 0x000fe200078e00ff */
[----:B------:R-:W-:Y:S01]  /*10340*/  ULDC UR47, c[0x0][0xc] ;  /* 0x00000300002f7ab9 */ /* 0x000fe20000000800 */
[----:B------:R-:W-:Y:S01]  /*10350*/  UMOV UR5, 0x400 ;  /* 0x0000040000057882 */ /* 0x000fe20000000000 */
[----:B------:R-:W-:Y:S01]  /*10360*/  USEL UR4, UR4, 0x1, UP0 ;  /* 0x0000000104047887 */ /* 0x000fe20008000000 */
[----:B------:R-:W-:-:S03]  /*10370*/  IMAD.MOV.U32 R23, RZ, RZ, RZ ;  /* 0x000000ffff177224 */ /* 0x000fc600078e00ff */
[----:B------:R-:W-:-:S04]  /*10380*/  UIMAD UR38, UR4, UR38, URZ ;  /* 0x00000026042672a4 */ /* 0x000fc8000f8e023f */
[----:B------:R-:W-:Y:S02]  /*10390*/  UIADD3 UR4, UR38, 0x5f, URZ ;  /* 0x0000005f26047890 */ /* 0x000fe4000fffe03f */
[----:B------:R-:W-:Y:S02]  /*103a0*/  UIADD3 UR49, UR38, 0x1, -UR40 ;  /* 0x0000000126317890 */ /* 0x000fe4000fffe828 */
[----:B-1----:R-:W-:Y:S02]  /*103b0*/  ULEA UR6, UR6, UR5, 0x18 ;  /* 0x0000000506067291 */ /* 0x002fe4000f8ec03f */
[----:B------:R-:W-:Y:S01]  /*103c0*/  UIMAD.WIDE UR4, UR4, 0x2aaaaaab, URZ ;  /* 0x2aaaaaab040478a5 */ /* 0x000fe2000f8e023f */
[C---:B0-----:R-:W-:Y:S01]  /*103d0*/  IMAD.SHL.U32 R30, R5.reuse, 0x8, RZ ;  /* 0x00000008051e7824 */ /* 0x041fe200078e00ff */
[----:B------:R-:W-:Y:S02]  /*103e0*/  LOP3.LUT R4, R5, 0x7f, RZ, 0xc0, !PT ;  /* 0x0000007f05047812 */ /* 0x000fe400078ec0ff */
[----:B------:R-:W-:Y:S01]  /*103f0*/  IMAD.U32 R16, RZ, RZ, UR6 ;  /* 0x00000006ff107e24 */ /* 0x000fe2000f8e00ff */
[----:B------:R-:W-:Y:S01]  /*10400*/  USHF.R.U32.HI UR41, URZ, 0x1f, UR5 ;  /* 0x0000001f3f297899 */ /* 0x000fe20008011605 */
[----:B------:R-:W-:-:S02]  /*10410*/  LOP3.LUT R0, R30, 0x1f8, RZ, 0xc0, !PT ;  /* 0x000001f81e007812 */ /* 0x000fc400078ec0ff */
[----:B------:R-:W-:Y:S01]  /*10420*/  LOP3.LUT R37, R30, 0x38, RZ, 0xc0, !PT ;  /* 0x000000381e257812 */ /* 0x000fe200078ec0ff */
[----:B------:R-:W-:Y:S01]  /*10430*/  ULEA.HI.SX32 UR41, UR5, UR41, 0x1c ;  /* 0x0000002905297291 */ /* 0x000fe2000f8fe23f */
[----:B------:R-:W-:Y:S02]  /*10440*/  SHF.R.U32.HI R36, RZ, 0x3, R4 ;  /* 0x00000003ff247819 */ /* 0x000fe40000011604 */
[----:B------:R-:W-:Y:S02]  /*10450*/  LOP3.LUT R2, R37, 0x80, RZ, 0xfc, !PT ;  /* 0x0000008025027812 */ /* 0x000fe400078efcff */
[----:B--2---:R-:W-:Y:S02]  /*10460*/  R2UR UR10, R3 ;  /* 0x00000000030a72ca */ /* 0x004fe400000e0000 */
[----:B------:R-:W-:Y:S02]  /*10470*/  LOP3.LUT R3, R0, 0x38, R5, 0x78, !PT ;  /* 0x0000003800037812 */ /* 0x000fe400078e7805 */
[----:B------:R-:W-:-:S02]  /*10480*/  LOP3.LUT R0, R37, 0x40, RZ, 0xfc, !PT ;  /* 0x0000004025007812 */ /* 0x000fc400078efcff */
[----:B------:R-:W-:Y:S01]  /*10490*/  LOP3.LUT R30, R3, 0x200, R30, 0xf8, !PT ;  /* 0x00000200031e7812 */ /* 0x000fe200078ef81e */
[----:B------:R-:W-:Y:S01]  /*104a0*/  IMAD.SHL.U32 R3, R5, 0x10, RZ ;  /* 0x0000001005037824 */ /* 0x000fe200078e00ff */
[C---:B------:R-:W-:Y:S02]  /*104b0*/  ISETP.GE.AND P0, PT, R0.reuse, UR39, PT ;  /* 0x0000002700007c0c */ /* 0x040fe4000bf06270 */
[----:B------:R-:W-:Y:S01]  /*104c0*/  ISETP.GE.AND P1, PT, R0, UR7, PT ;  /* 0x0000000700007c0c */ /* 0x000fe2000bf26270 */
[----:B------:R-:W-:Y:S02]  /*104d0*/  IMAD R31, R30, 0x2, R16 ;  /* 0x000000021e1f7824 */ /* 0x000fe400078e0210 */
[----:B------:R-:W-:-:S08]  /*104e0*/  ULOP3.LUT UR48, UR10, 0x2, URZ, 0xfc, !UPT ;  /* 0x000000020a307892 */ /* 0x000fd0000f8efc3f */
[----:B------:R-:W-:Y:S02]  /*104f0*/  @P0 LOP3.LUT R19, R19, 0x8, RZ, 0xfc, !PT ;  /* 0x0000000813130812 */ /* 0x000fe400078efcff */
[----:B------:R-:W-:Y:S02]  /*10500*/  ISETP.GE.AND P0, PT, R0, UR8, PT ;  /* 0x0000000800007c0c */ /* 0x000fe4000bf06270 */
[----:B------:R-:W-:Y:S02]  /*10510*/  @P1 LOP3.LUT R19, R19, 0x1, RZ, 0xfc, !PT ;  /* 0x0000000113131812 */ /* 0x000fe400078efcff */
[----:B------:R-:W-:Y:S02]  /*10520*/  ISETP.GE.AND P1, PT, R2, UR8, PT ;  /* 0x0000000802007c0c */ /* 0x000fe4000bf26270 */
[----:B------:R-:W-:Y:S02]  /*10530*/  LOP3.LUT R19, R19, 0xfffffdff, RZ, 0xc0, !PT ;  /* 0xfffffdff13137812 */ /* 0x000fe400078ec0ff */
[----:B------:R-:W-:-:S05]  /*10540*/  LOP3.LUT R0, R36, 0x70, R3, 0xf8, !PT ;  /* 0x0000007024007812 */ /* 0x000fca00078ef803 */
[----:B------:R-:W-:Y:S02]  /*10550*/  @P0 LOP3.LUT R19, R19, 0x200, RZ, 0xfc, !PT ;  /* 0x0000020013130812 */ /* 0x000fe400078efcff */
[----:B------:R-:W-:Y:S02]  /*10560*/  ISETP.GE.AND P0, PT, R2, UR39, PT ;  /* 0x0000002702007c0c */ /* 0x000fe4000bf06270 */
[----:B------:R-:W-:-:S11]  /*10570*/  LOP3.LUT R19, R19, 0xfffffffb, RZ, 0xc0, !PT ;  /* 0xfffffffb13137812 */ /* 0x000fd600078ec0ff */
[----:B------:R-:W-:Y:S02]  /*10580*/  @P0 LOP3.LUT R19, R19, 0x4, RZ, 0xfc, !PT ;  /* 0x0000000413130812 */ /* 0x000fe400078efcff */
[----:B------:R-:W-:Y:S01]  /*10590*/  ISETP.GE.AND P0, PT, R37, UR39, PT ;  /* 0x0000002725007c0c */ /* 0x000fe2000bf06270 */
[----:B------:R-:W-:Y:S01]  /*105a0*/  ULDC UR39, c[0x0][0x448] ;  /* 0x0001120000277ab9 */ /* 0x000fe20000000800 */
[----:B------:R-:W-:Y:S01]  /*105b0*/  LOP3.LUT R19, R19, 0xfffffeff, RZ, 0xc0, !PT ;  /* 0xfffffeff13137812 */ /* 0x000fe200078ec0ff */
[----:B------:R-:W-:Y:S02]  /*105c0*/  UIMAD UR39, UR39, UR40, URZ ;  /* 0x00000028272772a4 */ /* 0x000fe4000f8e023f */
[----:B------:R-:W-:Y:S01]  /*105d0*/  UIADD3 UR40, UR38, -UR40, URZ ;  /* 0x8000002826287290 */ /* 0x000fe2000fffe03f */
[----:B------:R-:W-:Y:S02]  /*105e0*/  @P1 LOP3.LUT R19, R19, 0x100, RZ, 0xfc, !PT ;  /* 0x0000010013131812 */ /* 0x000fe400078efcff */
[----:B------:R-:W-:-:S02]  /*105f0*/  ISETP.GE.AND P1, PT, R37, UR7, PT ;  /* 0x0000000725007c0c */ /* 0x000fc4000bf26270 */
[----:B------:R-:W-:-:S04]  /*10600*/  LOP3.LUT R19, R19, 0xffffffef, RZ, 0xc0, !PT ;  /* 0xffffffef13137812 */ /* 0x000fc800078ec0ff */
[----:B------:R-:W-:Y:S02]  /*10610*/  @P0 LOP3.LUT R19, R19, 0x10, RZ, 0xfc, !PT ;  /* 0x0000001013130812 */ /* 0x000fe400078efcff */
[----:B------:R-:W-:Y:S02]  /*10620*/  ISETP.GE.AND P0, PT, R37, UR8, PT ;  /* 0x0000000825007c0c */ /* 0x000fe4000bf06270 */
[----:B------:R-:W-:-:S04]  /*10630*/  LOP3.LUT R19, R19, 0xfffffbff, RZ, 0xc0, !PT ;  /* 0xfffffbff13137812 */ /* 0x000fc800078ec0ff */
[----:B------:R-:W-:-:S04]  /*10640*/  LOP3.LUT R19, R19, 0xfffffffd, RZ, 0xc0, !PT ;  /* 0xfffffffd13137812 */ /* 0x000fc800078ec0ff */
[----:B------:R-:W-:-:S04]  /*10650*/  @P1 LOP3.LUT R19, R19, 0x2, RZ, 0xfc, !PT ;  /* 0x0000000213131812 */ /* 0x000fc800078efcff */
[----:B---3--:R-:W-:-:S07]  /*10660*/  @P0 LOP3.LUT R19, R19, 0x400, RZ, 0xfc, !PT ;  /* 0x0000040013130812 */ /* 0x008fce00078efcff */
.L_x_1121:
[----:B------:R-:W-:Y:S01]  /*10670*/  ULDC UR7, c[0x0][0xc60] ;  /* 0x0003180000077ab9 */ /* 0x000fe20000000800 */
[C---:B------:R-:W-:Y:S01]  /*10680*/  R2UR UR42, R34.reuse ;  /* 0x00000000222a72ca */ /* 0x040fe200000e0000 */
[----:B------:R-:W-:Y:S01]  /*10690*/  UISETP.NE.AND UP0, UPT, UR7, 0x1, UPT ;  /* 0x000000010700788c */ /* 0x000fe2000bf05270 */
[----:B------:R-:W-:-:S10]  /*106a0*/  R2UR UR6, R34 ;  /* 0x00000000220672ca */ /* 0x000fd400000e0000 */
[----:B------:R-:W-:Y:S01]  /*106b0*/  @UP0 ULDC UR4, c[0x0][0xc64] ;  /* 0x0003190000040ab9 */ /* 0x000fe20000000800 */
[----:B------:R-:W-:Y:S01]  /*106c0*/  @UP0 ULDC UR8, c[0x0][0xc68] ;  /* 0x00031a0000080ab9 */ /* 0x000fe20000000800 */
[----:B------:R-:W-:-:S04]  /*106d0*/  UIMAD.WIDE.U32 UR4, UR42, UR4, URZ ;  /* 0x000000042a0472a5 */ /* 0x000fc8000f8e003f */
[----:B------:R-:W-:-:S03]  /*106e0*/  @UP0 USHF.R.U32.HI UR42, URZ, UR8, UR5 ;  /* 0x000000083f2a0299 */ /* 0x000fc60008011605 */
[----:B------:R-:W-:Y:S02]  /*106f0*/  ULDC UR4, c[0x0][0xc78] ;  /* 0x00031e0000047ab9 */ /* 0x000fe40000000800 */
[----:B------:R-:W-:Y:S02]  /*10700*/  UISETP.GE.AND UP0, UPT, UR42, UR4, UPT ;  /* 0x000000042a00728c */ /* 0x000fe4000bf06270 */
[----:B------:R-:W-:-:S04]  /*10710*/  UIADD3 UR4, -UR42, URZ, URZ ;  /* 0x0000003f2a047290 */ /* 0x000fc8000fffe13f */
[----:B------:R-:W-:Y:S01]  /*10720*/  PLOP3.LUT P0, PT, PT, PT, UP0, 0x40, 0x0 ;  /* 0x000000000000781c */ /* 0x000fe20003f0e808 */
[----:B------:R-:W-:-:S12]  /*10730*/  UIMAD UR7, UR7, UR4, UR6 ;  /* 0x00000004070772a4 */ /* 0x000fd8000f8e0206 */
[----:B0----5:R-:W-:Y:S05]  /*10740*/  @P0 BRA `(.L_x_1067) ;  /* 0x0000000000200947 */ /* 0x021fea0003800000 */
[----:B------:R-:W-:Y:S01]  /*10750*/  ULDC UR8, c[0x0][0xc6c] ;  /* 0x00031b0000087ab9 */ /* 0x000fe20000000800 */
[----:B------:R-:W-:Y:S01]  /*10760*/  UMOV UR6, UR7 ;  /* 0x0000000700067c82 */ /* 0x000fe20008000000 */
[----:B------:R-:W-:-:S11]  /*10770*/  UISETP.NE.AND UP0, UPT, UR8, 0x1, UPT ;  /* 0x000000010800788c */ /* 0x000fd6000bf05270 */
[----:B------:R-:W-:Y:S02]  /*10780*/  @UP0 ULDC.64 UR10, c[0x0][0xc70] ;  /* 0x00031c00000a0ab9 */ /* 0x000fe40000000a00 */
[----:B------:R-:W-:-:S04]  /*10790*/  UIMAD.WIDE.U32 UR4, UR7, UR10, URZ ;  /* 0x0000000a070472a5 */ /* 0x000fc8000f8e003f */
[----:B------:R-:W-:-:S04]  /*107a0*/  @UP0 USHF.R.U32.HI UR6, URZ, UR11, UR5 ;  /* 0x0000000b3f060299 */ /* 0x000fc80008011605 */
[----:B------:R-:W-:Y:S01]  /*107b0*/  UIMAD UR4, UR6, UR8, URZ ;  /* 0x00000008060472a4 */ /* 0x000fe2000f8e023f */
[----:B------:R-:W-:Y:S11]  /*107c0*/  BRA `(.L_x_1068) ;  /* 0x00000000001c7947 */ /* 0x000ff60003800000 */
.L_x_1067:
[----:B------:R-:W-:Y:S01]  /*107d0*/  ULDC UR8, c[0x0][0xc54] ;  /* 0x0003150000087ab9 */ /* 0x000fe20000000800 */
[----:B------:R-:W-:Y:S01]  /*107e0*/  UMOV UR6, UR7 ;  /* 0x0000000700067c82 */ /* 0x000fe20008000000 */
[----:B------:R-:W-:-:S11]  /*107f0*/  UISETP.NE.AND UP0, UPT, UR8, 0x1, UPT ;  /* 0x000000010800788c */ /* 0x000fd6000bf05270 */
[----:B------:R-:W-:Y:S02]  /*10800*/  @UP0 ULDC.64 UR10, c[0x0][0xc58] ;  /* 0x00031600000a0ab9 */ /* 0x000fe40000000a00 */
[----:B------:R-:W-:-:S04]  /*10810*/  UIMAD.WIDE.U32 UR4, UR7, UR10, URZ ;  /* 0x0000000a070472a5 */ /* 0x000fc8000f8e003f */
[----:B------:R-:W-:-:S04]  /*10820*/  @UP0 USHF.R.U32.HI UR6, URZ, UR11, UR5 ;  /* 0x0000000b3f060299 */ /* 0x000fc80008011605 */
[----:B------:R-:W-:-:S12]  /*10830*/  UIMAD UR4, UR6, UR8, URZ ;  /* 0x00000008060472a4 */ /* 0x000fd8000f8e023f */
.L_x_1068:
[----:B------:R-:W-:Y:S01]  /*10840*/  ULDC UR5, c[0x0][0xc48] ;  /* 0x0003120000057ab9 */ /* 0x000fe20000000800 */
[----:B------:R-:W-:Y:S01]  /*10850*/  ULDC.64 UR8, c[0x0][0xa28] ;  /* 0x00028a0000087ab9 */ /* 0x000fe20000000a00 */
[----:B------:R-:W-:Y:S01]  /*10860*/  UISETP.NE.AND UP1, UPT, UR5, 0x1, UPT ;  /* 0x000000010500788c */ /* 0x000fe2000bf25270 */
[----:B------:R-:W-:Y:S01]  /*10870*/  IMAD.MOV.U32 R32, RZ, RZ, RZ ;  /* 0x000000ffff207224 */ /* 0x000fe200078e00ff */
[----:B------:R-:W-:Y:S02]  /*10880*/  UIADD3 UR4, UR7, -UR4, URZ ;  /* 0x8000000407047290 */ /* 0x000fe4000fffe03f */
[----:B------:R-:W-:Y:S01]  /*10890*/  UISETP.NE.U32.AND UP0, UPT, UR8, URZ, UPT ;  /* 0x0000003f0800728c */ /* 0x000fe2000bf05070 */
[----:B------:R-:W-:Y:S02]  /*108a0*/  ULDC UR5, c[0x0][0xc54] ;  /* 0x0003150000057ab9 */ /* 0x000fe40000000800 */
[----:B------:R-:W-:Y:S02]  /*108b0*/  UIMAD UR42, UR42, UR5, UR4 ;  /* 0x000000052a2a72a4 */ /* 0x000fe4000f8e0204 */
[----:B------:R-:W-:-:S02]  /*108c0*/  UISETP.NE.AND.EX UP0, UPT, UR9, URZ, UPT, UP0 ;  /* 0x0000003f0900728c */ /* 0x000fc4000bf05300 */
[----:B------:R-:W-:Y:S01]  /*108d0*/  @UP1 ULDC UR4, c[0x0][0xc4c] ;  /* 0x0003130000041ab9 */ /* 0x000fe20000000800 */
[----:B------:R-:W-:Y:S01]  /*108e0*/  @UP1 ULDC UR7, c[0x0][0xc50] ;  /* 0x0003140000071ab9 */ /* 0x000fe20000000800 */
[----:B------:R-:W-:Y:S02]  /*108f0*/  UIMAD.WIDE.U32 UR4, UR42, UR4, URZ ;  /* 0x000000042a0472a5 */ /* 0x000fe4000f8e003f */
[----:B------:R-:W-:Y:S01]  /*10900*/  UMOV UR43, UR42 ;  /* 0x0000002a002b7c82 */ /* 0x000fe20008000000 */
[----:B------:R-:W-:Y:S01]  /*10910*/  ULOP3.LUT UR6, UR6, 0x1ffffff, URZ, 0x3c, !UPT ;  /* 0x01ffffff06067892 */ /* 0x000fe2000f8e3c3f */
[----:B------:R-:W-:Y:S01]  /*10920*/  PLOP3.LUT P0, PT, PT, PT, UP0, 0x80, 0x0 ;  /* 0x000000000000781c */ /* 0x000fe20003f0f008 */
[----:B------:R-:W-:-:S03]  /*10930*/  @UP1 USHF.R.U32.HI UR43, URZ, UR7, UR5 ;  /* 0x000000073f2b1299 */ /* 0x000fc60008011605 */
[----:B------:R-:W-:Y:S02]  /*10940*/  @UP0 ULDC.64 UR4, c[0x0][0xa28] ;  /* 0x00028a0000040ab9 */ /* 0x000fe40000000a00 */
[----:B------:R-:W-:-:S06]  /*10950*/  @UP0 UIMAD.WIDE UR4, UR43, 0x4, UR4 ;  /* 0x000000042b0408a5 */ /* 0x000fcc000f8e0204 */
[----:B------:R-:W-:Y:S01]  /*10960*/  IMAD.U32 R3, RZ, RZ, UR5 ;  /* 0x00000005ff037e24 */ /* 0x000fe2000f8e00ff */
[----:B------:R-:W-:Y:S01]  /*10970*/  ULDC UR5, c[0x0][0x448] ;  /* 0x0001120000057ab9 */ /* 0x000fe20000000800 */
[----:B------:R-:W-:Y:S01]  /*10980*/  IMAD.U32 R2, RZ, RZ, UR4 ;  /* 0x00000004ff027e24 */ /* 0x000fe2000f8e00ff */
[----:B------:R-:W-:Y:S01]  /*10990*/  ULDC UR4, c[0x0][0xc3c] ;  /* 0x00030f0000047ab9 */ /* 0x000fe20000000800 */
[----:B------:R-:W-:Y:S02]  /*109a0*/  UISETP.NE.AND UP2, UPT, UR5, 0x1, UPT ;  /* 0x000000010500788c */ /* 0x000fe4000bf45270 */
[----:B------:R-:W-:Y:S01]  /*109b0*/  UIADD3 UR6, UR6, UR4, URZ ;  /* 0x0000000406067290 */ /* 0x000fe2000fffe03f */
[----:B------:R0:W5:Y:S01]  /*109c0*/  @P0 LDG.E R32, desc[UR36][R2.64] ;  /* 0x0000002402200981 */ /* 0x000162000c1e1900 */
[----:B------:R-:W-:Y:S02]  /*109d0*/  UP2UR UR50, UPR, URZ, 0x4 ;  /* 0x000000043f327883 */ /* 0x000fe40008000000 */
[----:B------:R-:W-:-:S04]  /*109e0*/  USHF.L.U32 UR44, UR6, 0x7, URZ ;  /* 0x00000007062c7899 */ /* 0x000fc8000800063f */
[----:B------:R-:W-:Y:S01]  /*109f0*/  UIADD3 UR6, UR44, 0x7f, URZ ;  /* 0x0000007f2c067890 */ /* 0x000fe2000fffe03f */
[----:B------:R-:W-:Y:S01]  /*10a00*/  @UP2 ULDC UR4, c[0x0][0x44c] ;  /* 0x0001130000042ab9 */ /* 0x000fe20000000800 */
[----:B------:R-:W-:Y:S02]  /*10a10*/  @UP2 ULDC UR7, c[0x0][0x450] ;  /* 0x0001140000072ab9 */ /* 0x000fe40000000800 */
[----:B------:R-:W-:-:S04]  /*10a20*/  UIMAD.WIDE.U32 UR4, UR6, UR4, URZ ;  /* 0x00000004060472a5 */ /* 0x000fc8000f8e003f */
[----:B------:R-:W-:-:S03]  /*10a30*/  @UP2 USHF.R.U32.HI UR6, URZ, UR7, UR5 ;  /* 0x000000073f062299 */ /* 0x000fc60008011605 */
[----:B------:R-:W-:Y:S01]  /*10a40*/  ULDC.64 UR4, c[0x0][0x9e0] ;  /* 0x0002780000047ab9 */ /* 0x000fe20000000a00 */
[----:B------:R-:W-:Y:S02]  /*10a50*/  UIADD3 UR6, UR49, UR6, URZ ;  /* 0x0000000631067290 */ /* 0x000fe4000fffe03f */
[----:B------:R-:W-:Y:S02]  /*10a60*/  UISETP.GE.AND UP0, UPT, UR5, 0x1, UPT ;  /* 0x000000010500788c */ /* 0x000fe4000bf06270 */
[----:B------:R-:W-:-:S04]  /*10a70*/  UIADD3 UR4, UR6, UR4, URZ ;  /* 0x0000000406047290 */ /* 0x000fc8000fffe03f */
[----:B------:R-:W-:-:S13]  /*10a80*/  PLOP3.LUT P0, PT, PT, PT, UP0, 0x40, 0x0 ;  /* 0x000000000000781c */ /* 0x000fda0003f0e808 */
[----:B0-----:R-:W-:Y:S05]  /*10a90*/  @P0 BRA `(.L_x_1069) ;  /* 0x0000000000440947 */ /* 0x001fea0003800000 */
[----:B------:R-:W-:Y:S01]  /*10aa0*/  ISETP.LT.AND P0, PT, RZ, UR6, PT ;  /* 0x00000006ff007c0c */ /* 0x000fe2000bf01270 */
[----:B------:R-:W-:-:S12]  /*10ab0*/  UIADD3 UR8, UR6, -0x1, URZ ;  /* 0xffffffff06087890 */ /* 0x000fd8000fffe03f */
[----:B------:R-:W-:Y:S05]  /*10ac0*/  @P0 BRA `(.L_x_1070) ;  /* 0x00000000001c0947 */ /* 0x000fea0003800000 */
[----:B------:R-:W-:Y:S02]  /*10ad0*/  UISETP.NE.AND UP1, UPT, UR5, 0x1, UPT ;  /* 0x000000010500788c */ /* 0x000fe4000bf25270 */
[----:B------:R-:W-:-:S09]  /*10ae0*/  UIADD3 UR8, -UR6, URZ, URZ ;  /* 0x0000003f06087290 */ /* 0x000fd2000fffe13f */
[----:B------:R-:W-:Y:S02]  /*10af0*/  @UP1 ULDC.64 UR10, c[0x0][0x9e8] ;  /* 0x00027a00000a1ab9 */ /* 0x000fe40000000a00 */
[----:B------:R-:W-:-:S04]  /*10b00*/  UIMAD.WIDE.U32 UR6, UR8, UR10, URZ ;  /* 0x0000000a080672a5 */ /* 0x000fc8000f8e003f */
[----:B------:R-:W-:-:S04]  /*10b10*/  @UP1 USHF.R.U32.HI UR8, URZ, UR11, UR7 ;  /* 0x0000000b3f081299 */ /* 0x000fc80008011607 */
[----:B------:R-:W-:Y:S01]  /*10b20*/  ULOP3.LUT UR8, URZ, UR8, URZ, 0x33, !UPT ;  /* 0x000000083f087292 */ /* 0x000fe2000f8e333f */
[----:B------:R-:W-:Y:S11]  /*10b30*/  BRA `(.L_x_1071) ;  /* 0x0000000000107947 */ /* 0x000ff60003800000 */
.L_x_1070:
[----:B------:R-:W-:-:S11]  /*10b40*/  UISETP.NE.AND UP1, UPT, UR5, 0x1, UPT ;  /* 0x000000010500788c */ /* 0x000fd6000bf25270 */
[----:B------:R-:W-:Y:S02]  /*10b50*/  @UP1 ULDC.64 UR10, c[0x0][0x9e8] ;  /* 0x00027a00000a1ab9 */ /* 0x000fe40000000a00 */
[----:B------:R-:W-:-:S04]  /*10b60*/  UIMAD.WIDE.U32 UR6, UR8, UR10, URZ ;  /* 0x0000000a080672a5 */ /* 0x000fc8000f8e003f */
[----:B------:R-:W-:-:S12]  /*10b70*/  @UP1 USHF.R.U32.HI UR8, URZ, UR11, UR7 ;  /* 0x0000000b3f081299 */ /* 0x000fd80008011607 */
.L_x_1071:
[----:B------:R-:W-:-:S04]  /*10b80*/  UIMAD UR8, UR8, UR5, UR5 ;  /* 0x00000005080872a4 */ /* 0x000fc8000f8e0205 */
[----:B------:R-:W-:-:S04]  /*10b90*/  UISETP.LT.AND UP1, UPT, UR4, UR8, UPT ;  /* 0x000000080400728c */ /* 0x000fc8000bf21270 */
[----:B------:R-:W-:-:S12]  /*10ba0*/  USEL UR4, UR4, UR8, UP1 ;  /* 0x0000000804047287 */ /* 0x000fd80008800000 */
.L_x_1069:
[----:B------:R-:W-:Y:S01]  /*10bb0*/  UISETP.NE.AND UP1, UPT, UR50, URZ, UPT ;  /* 0x0000003f3200728c */ /* 0x000fe2000bf25270 */
[----:B------:R-:W-:Y:S01]  /*10bc0*/  PLOP3.LUT P0, PT, PT, PT, UP0, 0x40, 0x0 ;  /* 0x000000000000781c */ /* 0x000fe20003f0e808 */
[----:B------:R-:W-:Y:S01]  /*10bd0*/  UIADD3 UR6, UR4, 0x5f, URZ ;  /* 0x0000005f04067890 */ /* 0x000fe2000fffe03f */
[----:B------:R-:W-:-:S03]  /*10be0*/  UMOV UR10, UR44 ;  /* 0x0000002c000a7c82 */ /* 0x000fc60008000000 */
[----:B------:R-:W-:-:S04]  /*10bf0*/  UIMAD.WIDE UR6, UR6, 0x2aaaaaab, URZ ;  /* 0x2aaaaaab060678a5 */ /* 0x000fc8000f8e023f */
[----:B------:R-:W-:Y:S01]  /*10c00*/  USHF.R.U32.HI UR4, URZ, 0x1f, UR7 ;  /* 0x0000001f3f047899 */ /* 0x000fe20008011607 */
[----:B------:R-:W-:Y:S02]  /*10c10*/  @UP1 ULDC UR8, c[0x0][0x44c] ;  /* 0x0001130000081ab9 */ /* 0x000fe40000000800 */
[----:B------:R-:W-:Y:S01]  /*10c20*/  @UP1 ULDC UR6, c[0x0][0x450] ;  /* 0x0001140000061ab9 */ /* 0x000fe20000000800 */
[----:B------:R-:W-:Y:S02]  /*10c30*/  UIMAD.WIDE.U32 UR8, UR44, UR8, URZ ;  /* 0x000000082c0872a5 */ /* 0x000fe4000f8e003f */
[----:B------:R-:W-:Y:S02]  /*10c40*/  ULEA.HI.SX32 UR4, UR7, UR4, 0x1c ;  /* 0x0000000407047291 */ /* 0x000fe4000f8fe23f */
[----:B------:R-:W-:Y:S02]  /*10c50*/  @UP1 USHF.R.U32.HI UR10, URZ, UR6, UR9 ;  /* 0x000000063f0a1299 */ /* 0x000fe40008011609 */
[----:B------:R-:W-:-:S02]  /*10c60*/  UISETP.LT.AND UP1, UPT, UR41, UR4, UPT ;  /* 0x000000042900728c */ /* 0x000fc4000bf21270 */
[----:B------:R-:W-:Y:S01]  /*10c70*/  UIADD3 UR6, UR40, UR10, URZ ;  /* 0x0000000a28067290 */ /* 0x000fe2000fffe03f */
[----:B------:R-:W-:Y:S01]  /*10c80*/  ULDC UR8, c[0x0][0x9dc] ;  /* 0x0002770000087ab9 */ /* 0x000fe20000000800 */
[----:B------:R-:W-:Y:S02]  /*10c90*/  USEL UR45, UR41, UR4, UP1 ;  /* 0x00000004292d7287 */ /* 0x000fe40008800000 */
[----:B------:R-:W-:Y:S01]  /*10ca0*/  UIADD3 UR8, UR6, -UR8, URZ ;  /* 0x8000000806087290 */ /* 0x000fe2000fffe03f */
[----:B------:R-:W-:Y:S11]  /*10cb0*/  @P0 BRA `(.L_x_1072) ;  /* 0x0000000000480947 */ /* 0x000ff60003800000 */
[----:B------:R-:W-:Y:S02]  /*10cc0*/  UMOV UR4, UR6 ;  /* 0x0000000600047c82 */ /* 0x000fe40008000000 */
[----:B------:R-:W-:-:S06]  /*10cd0*/  UISETP.GT.AND UP0, UPT, UR4, -0x1, UPT ;  /* 0xffffffff0400788c */ /* 0x000fcc000bf04270 */
[----:B------:R-:W-:-:S13]  /*10ce0*/  PLOP3.LUT P0, PT, PT, PT, UP0, 0x80, 0x0 ;  /* 0x000000000000781c */ /* 0x000fda0003f0f008 */
[----:B------:R-:W-:Y:S05]  /*10cf0*/  @P0 BRA `(.L_x_1073) ;  /* 0x00000000001c0947 */ /* 0x000fea0003800000 */
[----:B------:R-:W-:Y:S02]  /*10d00*/  UISETP.NE.AND UP0, UPT, UR5, 0x1, UPT ;  /* 0x000000010500788c */ /* 0x000fe4000bf05270 */
[----:B------:R-:W-:-:S09]  /*10d10*/  ULOP3.LUT UR4, URZ, UR4, URZ, 0x33, !UPT ;  /* 0x000000043f047292 */ /* 0x000fd2000f8e333f */
[----:B------:R-:W-:Y:S02]  /*10d20*/  @UP0 ULDC.64 UR10, c[0x0][0x9e8] ;  /* 0x00027a00000a0ab9 */ /* 0x000fe40000000a00 */
[----:B------:R-:W-:-:S04]  /*10d30*/  UIMAD.WIDE.U32 UR6, UR4, UR10, URZ ;  /* 0x0000000a040672a5 */ /* 0x000fc8000f8e003f */
[----:B------:R-:W-:-:S04]  /*10d40*/  @UP0 USHF.R.U32.HI UR4, URZ, UR11, UR7 ;  /* 0x0000000b3f040299 */ /* 0x000fc80008011607 */
[----:B------:R-:W-:Y:S01]  /*10d50*/  ULOP3.LUT UR4, URZ, UR4, URZ, 0x33, !UPT ;  /* 0x000000043f047292 */ /* 0x000fe2000f8e333f */
[----:B------:R-:W-:Y:S11]  /*10d60*/  BRA `(.L_x_1074) ;  /* 0x0000000000107947 */ /* 0x000ff60003800000 */
.L_x_1073:
[----:B------:R-:W-:-:S11]  /*10d70*/  UISETP.NE.AND UP0, UPT, UR5, 0x1, UPT ;  /* 0x000000010500788c */ /* 0x000fd6000bf05270 */
[----:B------:R-:W-:Y:S02]  /*10d80*/  @UP0 ULDC.64 UR10, c[0x0][0x9e8] ;  /* 0x00027a00000a0ab9 */ /* 0x000fe40000000a00 */
[----:B------:R-:W-:-:S04]  /*10d90*/  UIMAD.WIDE.U32 UR6, UR4, UR10, URZ ;  /* 0x0000000a040672a5 */ /* 0x000fc8000f8e003f */
[----:B------:R-:W-:-:S12]  /*10da0*/  @UP0 USHF.R.U32.HI UR4, URZ, UR11, UR7 ;  /* 0x0000000b3f040299 */ /* 0x000fd80008011607 */
.L_x_1074:
[----:B------:R-:W-:-:S04]  /*10db0*/  UIMAD UR4, UR4, UR5, URZ ;  /* 0x00000005040472a4 */ /* 0x000fc8000f8e023f */
[----:B------:R-:W-:-:S04]  /*10dc0*/  UISETP.LT.AND UP0, UPT, UR8, UR4, UPT ;  /* 0x000000040800728c */ /* 0x000fc8000bf01270 */
[----:B------:R-:W-:-:S12]  /*10dd0*/  USEL UR8, UR8, UR4, !UP0 ;  /* 0x0000000408087287 */ /* 0x000fd8000c000000 */
.L_x_1072:
[----:B------:R-:W-:Y:S01]  /*10de0*/  UIMAD.WIDE UR4, UR8, 0x2aaaaaab, URZ ;  /* 0x2aaaaaab080478a5 */ /* 0x000fe2000f8e023f */
[----:B------:R-:W-:Y:S03]  /*10df0*/  BSSY B7, `(.L_x_1075) ;  /* 0x0000328000077945 */ /* 0x000fe60003800000 */
[----:B------:R-:W-:-:S04]  /*10e00*/  USHF.R.U32.HI UR4, URZ, 0x1f, UR5 ;  /* 0x0000001f3f047899 */ /* 0x000fc80008011605 */
[----:B------:R-:W-:-:S04]  /*10e10*/  ULEA.HI.SX32 UR4, UR5, UR4, 0x1c ;  /* 0x0000000405047291 */ /* 0x000fc8000f8fe23f */
[----:B------:R-:W-:-:S04]  /*10e20*/  UISETP.LT.AND UP0, UPT, URZ, UR4, UPT ;  /* 0x000000043f00728c */ /* 0x000fc8000bf01270 */
[----:B------:R-:W-:-:S04]  /*10e30*/  USEL UR46, URZ, UR4, !UP0 ;  /* 0x000000043f2e7287 */ /* 0x000fc8000c000000 */
[----:B------:R-:W-:-:S06]  /*10e40*/  UISETP.GT.AND UP0, UPT, UR45, UR46, UPT ;  /* 0x0000002e2d00728c */ /* 0x000fcc000bf04270 */
[----:B------:R-:W-:-:S13]  /*10e50*/  PLOP3.LUT P0, PT, PT, PT, UP0, 0x80, 0x0 ;  /* 0x000000000000781c */ /* 0x000fda0003f0f008 */
[----:B------:R-:W-:Y:S05]  /*10e60*/  @P0 BRA `(.L_x_1076) ;  /* 0x0000000000440947 */ /* 0x000fea0003800000 */
[----:B------:R-:W0:Y:S02]  /*10e70*/  S2R R0, SR_TID.X ;  /* 0x0000000000007919 */ /* 0x000e240000002100 */
[----:B0-----:R-:W-:-:S04]  /*10e80*/  LOP3.LUT R0, R0, 0x7f, RZ, 0xc0, !PT ;  /* 0x0000007f00007812 */ /* 0x001fc800078ec0ff */
[----:B------:R-:W-:-:S13]  /*10e90*/  ISETP.NE.AND P2, PT, R0, RZ, PT ;  /* 0x000000ff0000720c */ /* 0x000fda0003f45270 */
[----:B------:R-:W-:Y:S05]  /*10ea0*/  @P2 BRA `(.L_x_1077) ;  /* 0x0000003000702947 */ /* 0x000fea0003800000 */
[----:B------:R-:W0:Y:S01]  /*10eb0*/  S2R R7, SR_LANEID ;  /* 0x0000000000077919 */ /* 0x000e220000000000 */
[----:B------:R-:W-:Y:S01]  /*10ec0*/  VOTEU.ANY UR4, UPT, PT ;  /* 0x0000000000047886 */ /* 0x000fe200038e0100 */
[----:B------:R-:W1:Y:S01]  /*10ed0*/  LDC.64 R2, c[0x0][0xc80] ;  /* 0x00032000ff027b82 */ /* 0x000e620000000a00 */
[----:B------:R-:W0:Y:S08]  /*10ee0*/  FLO.U32 R0, UR4 ;  /* 0x0000000400007d00 */ /* 0x000e3000080e0000 */
[----:B------:R-:W1:Y:S01]  /*10ef0*/  POPC R5, UR4 ;  /* 0x0000000400057d09 */ /* 0x000e620008000000 */
[----:B0-----:R-:W-:-:S13]  /*10f00*/  ISETP.EQ.U32.AND P0, PT, R0, R7, PT ;  /* 0x000000070000720c */ /* 0x001fda0003f02070 */
[----:B-1----:R-:W2:Y:S01]  /*10f10*/  @P0 ATOMG.E.ADD.STRONG.GPU PT, R3, desc[UR36][R2.64], R5 ;  /* 0x00000005020309a8 */ /* 0x002ea200081ee1e4 */
[----:B------:R-:W0:Y:S02]  /*10f20*/  S2R R4, SR_LTMASK ;  /* 0x0000000000047919 */ /* 0x000e240000003900 */
[----:B0-----:R-:W-:-:S04]  /*10f30*/  LOP3.LUT R4, R4, UR4, RZ, 0xc0, !PT ;  /* 0x0000000404047c12 */ /* 0x001fc8000f8ec0ff */
[----:B------:R-:W0:Y:S01]  /*10f40*/  POPC R7, R4 ;  /* 0x0000000400077309 */ /* 0x000e220000000000 */
[----:B--2---:R-:W0:Y:S02]  /*10f50*/  SHFL.IDX PT, R0, R3, R0, 0x1f ;  /* 0x00001f0003007589 */ /* 0x004e2400000e0000 */
[----:B0-----:R-:W-:Y:S01]  /*10f60*/  IADD3 R34, R0, UR47, R7 ;  /* 0x0000002f00227c10 */ /* 0x001fe2000fffe007 */
[----:B------:R-:W-:Y:S06]  /*10f70*/  BRA `(.L_x_1077) ;  /* 0x00000030003c7947 */ /* 0x000fec0003800000 */
.L_x_1076:
[----:B------:R-:W-:Y:S01]  /*10f80*/  VIADD R0, R16, 0x18400 ;  /* 0x0001840010007836 */ /* 0x000fe20000000000 */
[----:B------:R-:W-:Y:S04]  /*10f90*/  BSSY B6, `(.L_x_1078) ;  /* 0x0000013000067945 */ /* 0x000fe80003800000 */
[----:B------:R-:W-:-:S13]  /*10fa0*/  LOP3.LUT P0, RZ, R0, 0x3ff, RZ, 0xc0, !PT ;  /* 0x000003ff00ff7812 */ /* 0x000fda000780c0ff */
[----:B------:R-:W-:Y:S05]  /*10fb0*/  @!P0 BRA `(.L_x_1079) ;  /* 0x0000000000408947 */ /* 0x000fea0003800000 */
[----:B------:R-:W-:Y:S01]  /*10fc0*/  MOV R2, 0x0 ;  /* 0x0000000000027802 */ /* 0x000fe20000000f00 */
[----:B------:R-:W-:Y:S01]  /*10fd0*/  ULDC.64 UR4, c[0x4][0xf0] ;  /* 0x01003c0000047ab9 */ /* 0x000fe20000000a00 */
[----:B------:R-:W-:Y:S01]  /*10fe0*/  ULDC.64 UR6, c[0x4][0xf8] ;  /* 0x01003e0000067ab9 */ /* 0x000fe20000000a00 */
[----:B------:R-:W-:Y:S02]  /*10ff0*/  IMAD.U32 R4, RZ, RZ, UR4 ;  /* 0x00000004ff047e24 */ /* 0x000fe4000f8e00ff */
[----:B------:R-:W-:Y:S01]  /*11000*/  IMAD.U32 R5, RZ, RZ, UR5 ;  /* 0x00000005ff057e24 */ /* 0x000fe2000f8e00ff */
[----:B------:R-:W0:Y:S01]  /*11010*/  LDC.64 R2, c[0x4][R2] ;  /* 0x0100000002027b82 */ /* 0x000e220000000a00 */
[----:B------:R-:W-:Y:S01]  /*11020*/  ULDC.64 UR4, c[0x4][0x70] ;  /* 0x01001c0000047ab9 */ /* 0x000fe20000000a00 */
[----:B------:R-:W-:Y:S02]  /*11030*/  IMAD.U32 R6, RZ, RZ, UR6 ;  /* 0x00000006ff067e24 */ /* 0x000fe4000f8e00ff */
[----:B------:R-:W-:-:S02]  /*11040*/  IMAD.U32 R7, RZ, RZ, UR7 ;  /* 0x00000007ff077e24 */ /* 0x000fc4000f8e00ff */
[----:B------:R-:W-:Y:S02]  /*11050*/  IMAD.U32 R10, RZ, RZ, UR4 ;  /* 0x00000004ff0a7e24 */ /* 0x000fe4000f8e00ff */
[----:B------:R-:W-:Y:S02]  /*11060*/  IMAD.U32 R11, RZ, RZ, UR5 ;  /* 0x00000005ff0b7e24 */ /* 0x000fe4000f8e00ff */
[----:B------:R-:W-:Y:S02]  /*11070*/  IMAD.MOV.U32 R8, RZ, RZ, 0x70 ;  /* 0x00000070ff087424 */ /* 0x000fe400078e00ff */
[----:B------:R-:W-:Y:S02]  /*11080*/  IMAD.MOV.U32 R12, RZ, RZ, 0x1 ;  /* 0x00000001ff0c7424 */ /* 0x000fe400078e00ff */
[----:B------:R-:W-:-:S07]  /*11090*/  IMAD.MOV.U32 R13, RZ, RZ, RZ ;  /* 0x000000ffff0d7224 */ /* 0x000fce00078e00ff */
[----:B------:R-:W-:-:S07]  /*110a0*/  LEPC R20, `(.L_x_1079) ;  /* 0x000000001014794e */ /* 0x000fce0000000000 */
[----:B0----5:R-:W-:Y:S05]  /*110b0*/  CALL.ABS.NOINC R2 ;  /* 0x0000000002007343 */ /* 0x021fea0003c00000 */
.L_x_1079:
[----:B------:R-:W-:Y:S05]  /*110c0*/  BSYNC B6 ;  /* 0x0000000000067941 */ /* 0x000fea0003800000 */
.L_x_1078:
        /* <DEDUP_REMOVED lines=19> */
[----:B-1---5:R-:W-:Y:S05]  /*11200*/  CALL.ABS.NOINC R2 ;  /* 0x0000000002007343 */ /* 0x022fea0003c00000 */
.L_x_1082:
[----:B------:R0:W1:Y:S01]  /*11210*/  LDC.64 R2, c[0x4][R17] ;  /* 0x0100000011027b82 */ /* 0x0000620000000a00 */
[----:B------:R-:W-:Y:S01]  /*11220*/  ULDC.64 UR4, c[0x4][0xf0] ;  /* 0x01003c0000047ab9 */ /* 0x000fe20000000a00 */
[----:B------:R-:W-:Y:S01]  /*11230*/  ULDC.64 UR6, c[0x4][0xf8] ;  /* 0x01003e0000067ab9 */ /* 0x000fe20000000a00 */
[----:B------:R-:W-:Y:S02]  /*11240*/  IMAD.U32 R4, RZ, RZ, UR4 ;  /* 0x00000004ff047e24 */ /* 0x000fe4000f8e00ff */
        /* <DEDUP_REMOVED lines=11> */
.L_x_1081:
[----:B------:R-:W-:Y:S05]  /*11300*/  BSYNC B6 ;  /* 0x0000000000067941 */ /* 0x000fea0003800000 */
.L_x_1080:
[----:B------:R-:W-:Y:S01]  /*11310*/  ULDC.64 UR4, c[0x0][0x9f8] ;  /* 0x00027e0000047ab9 */ /* 0x000fe20000000a00 */
[----:B------:R-:W-:Y:S01]  /*11320*/  IMAD.U32 R29, RZ, RZ, UR43 ;  /* 0x0000002bff1d7e24 */ /* 0x000fe2000f8e00ff */
[----:B------:R-:W-:Y:S01]  /*11330*/  UISETP.NE.U32.AND UP0, UPT, UR4, URZ, UPT ;  /* 0x0000003f0400728c */ /* 0x000fe2000bf05070 */
[----:B------:R-:W0:Y:S03]  /*11340*/  LDC R10, c[0x0][0x430] ;  /* 0x00010c00ff0a7b82 */ /* 0x000e260000000800 */
[----:B------:R-:W-:-:S06]  /*11350*/  UISETP.NE.AND.EX UP0, UPT, UR5, URZ, UPT, UP0 ;  /* 0x0000003f0500728c */ /* 0x000fcc000bf05300 */
[----:B------:R-:W-:-:S05]  /*11360*/  PLOP3.LUT P0, PT, PT, PT, UP0, 0x80, 0x0 ;  /* 0x000000000000781c */ /* 0x000fca0003f0f008 */
[----:B------:R-:W-:Y:S02]  /*11370*/  @UP0 ULDC.64 UR4, c[0x0][0x9f8] ;  /* 0x00027e0000040ab9 */ /* 0x000fe40000000a00 */
[----:B------:R-:W-:-:S06]  /*11380*/  @UP0 UIMAD.WIDE UR4, UR43, 0x4, UR4 ;  /* 0x000000042b0408a5 */ /* 0x000fcc000f8e0204 */
[----:B------:R-:W-:Y:S01]  /*11390*/  IMAD.U32 R2, RZ, RZ, UR4 ;  /* 0x00000004ff027e24 */ /* 0x000fe2000f8e00ff */
[----:B------:R-:W-:Y:S01]  /*113a0*/  ULDC UR4, c[0x0][0xc48] ;  /* 0x0003120000047ab9 */ /* 0x000fe20000000800 */
[----:B------:R-:W-:-:S05]  /*113b0*/  IMAD.U32 R3, RZ, RZ, UR5 ;  /* 0x00000005ff037e24 */ /* 0x000fca000f8e00ff */
[----:B------:R1:W5:Y:S01]  /*113c0*/  @P0 LDG.E R29, desc[UR36][R2.64] ;  /* 0x00000024021d0981 */ /* 0x000362000c1e1900 */
[----:B------:R-:W-:Y:S01]  /*113d0*/  UMOV UR5, 0xffffffff ;  /* 0xffffffff00057882 */ /* 0x000fe20000000000 */
[----:B------:R-:W-:Y:S02]  /*113e0*/  IMAD.U32 R22, RZ, RZ, UR4 ;  /* 0x00000004ff167e24 */ /* 0x000fe4000f8e00ff */
[----:B------:R-:W-:Y:S05]  /*113f0*/  BRA.DIV UR5, `(.L_x_1083) ;  /* 0x0000003605487947 */ /* 0x000fea000b800000 */
.L_x_1137:
[----:B------:R-:W2:Y:S01]  /*11400*/  S2R R0, SR_TID.X ;  /* 0x0000000000007919 */ /* 0x000ea20000002100 */
[----:B------:R-:W-:Y:S01]  /*11410*/  UIADD3 UR4, UR45, -0x1, URZ ;  /* 0xffffffff2d047890 */ /* 0x000fe2000fffe03f */
[----:B0-----:R-:W-:Y:S02]  /*11420*/  ISETP.NE.AND P1, PT, R10, 0x1, PT ;  /* 0x000000010a00780c */ /* 0x001fe40003f25270 */
[----:B-----5:R-:W-:Y:S02]  /*11430*/  SHF.R.S32.HI R33, RZ, 0x1f, R29 ;  /* 0x0000001fff217819 */ /* 0x020fe4000001141d */
[----:B------:R-:W-:Y:S01]  /*11440*/  LOP3.LUT R19, R19, 0xffffff7f, RZ, 0xc0, !PT ;  /* 0xffffff7f13137812 */ /* 0x000fe200078ec0ff */
[----:B------:R-:W-:-:S08]  /*11450*/  IMAD.U32 R7, RZ, RZ, UR4 ;  /* 0x00000004ff077e24 */ /* 0x000fd0000f8e00ff */
[----:B-1----:R-:W0:Y:S01]  /*11460*/  @P1 LDC R3, c[0x0][0x434] ;  /* 0x00010d00ff031b82 */ /* 0x002e220000000800 */
[----:B------:R-:W-:-:S07]  /*11470*/  @P1 LOP3.LUT R19, R19, 0x80, RZ, 0xfc, !PT ;  /* 0x0000008013131812 */ /* 0x000fce00078efcff */
[----:B------:R-:W1:Y:S01]  /*11480*/  @P1 LDC R5, c[0x0][0x438] ;  /* 0x00010e00ff051b82 */ /* 0x000e620000000800 */
[----:B--2---:R-:W-:-:S05]  /*11490*/  IMAD.SHL.U32 R8, R0, 0x10, RZ ;  /* 0x0000001000087824 */ /* 0x004fca00078e00ff */
[----:B------:R-:W-:-:S05]  /*114a0*/  LOP3.LUT R8, R36, 0x70, R8, 0xf8, !PT ;  /* 0x0000007024087812 */ /* 0x000fca00078ef808 */
[----:B------:R-:W-:-:S04]  /*114b0*/  IMAD R7, R7, 0x60, R8 ;  /* 0x0000006007077824 */ /* 0x000fc800078e0208 */
[C---:B------:R-:W-:Y:S01]  /*114c0*/  IMAD.IADD R0, R7.reuse, 0x1, R32 ;  /* 0x0000000107007824 */ /* 0x040fe200078e0220 */
[----:B------:R-:W-:-:S03]  /*114d0*/  ISETP.GE.AND P0, PT, R7, UR38, PT ;  /* 0x0000002607007c0c */ /* 0x000fc6000bf06270 */
[----:B0-----:R-:W-:Y:S01]  /*114e0*/  @P1 IMAD.HI.U32 R2, R0, R3, RZ ;  /* 0x0000000300021227 */ /* 0x001fe200078e00ff */
[----:B------:R-:W-:-:S03]  /*114f0*/  ISETP.GT.U32.OR P0, PT, R8, 0x5f, P0 ;  /* 0x0000005f0800780c */ /* 0x000fc60000704470 */
[----:B------:R-:W-:Y:S01]  /*11500*/  IMAD.MOV.U32 R9, RZ, RZ, R0 ;  /* 0x000000ffff097224 */ /* 0x000fe200078e0000 */
[----:B-1----:R-:W-:-:S09]  /*11510*/  @P1 SHF.R.U32.HI R9, RZ, R5, R2 ;  /* 0x00000005ff091219 */ /* 0x002fd20000011602 */
[----:B------:R-:W0:Y:S01]  /*11520*/  @!P0 LDC.64 R6, c[0x0][0x428] ;  /* 0x00010a00ff068b82 */ /* 0x000e220000000a00 */
[----:B------:R-:W-:-:S07]  /*11530*/  @!P0 SHF.R.S32.HI R3, RZ, 0x1f, R9 ;  /* 0x0000001fff038819 */ /* 0x000fce0000011409 */
[----:B------:R-:W1:Y:S01]  /*11540*/  @!P0 LDC.64 R4, c[0x0][0x418] ;  /* 0x00010600ff048b82 */ /* 0x000e620000000a00 */
[----:B0-----:R-:W-:-:S04]  /*11550*/  @!P0 IMAD R2, R33, R6, RZ ;  /* 0x0000000621028224 */ /* 0x001fc800078e02ff */
[----:B------:R-:W-:Y:S02]  /*11560*/  @!P0 IMAD R7, R29, R7, R2 ;  /* 0x000000071d078224 */ /* 0x000fe400078e0202 */
[----:B------:R-:W-:-:S04]  /*11570*/  @!P0 IMAD.MOV.U32 R2, RZ, RZ, R9 ;  /* 0x000000ffff028224 */ /* 0x000fc800078e0009 */
[----:B------:R-:W-:-:S04]  /*11580*/  @!P0 IMAD.WIDE.U32 R2, R29, R6, R2 ;  /* 0x000000061d028225 */ /* 0x000fc800078e0002 */
[----:B------:R-:W-:Y:S01]  /*11590*/  @!P0 IMAD.IADD R3, R3, 0x1, R7 ;  /* 0x0000000103038824 */ /* 0x000fe200078e0207 */
[----:B-1----:R-:W-:Y:S01]  /*115a0*/  @!P0 LEA R4, P1, R2, R4, 0x2 ;  /* 0x0000000402048211 */ /* 0x002fe200078210ff */
[----:B------:R-:W-:-:S03]  /*115b0*/  IMAD.MOV.U32 R6, RZ, RZ, RZ ;  /* 0x000000ffff067224 */ /* 0x000fc600078e00ff */
[----:B------:R-:W-:Y:S01]  /*115c0*/  @!P0 LEA.HI.X R5, R2, R5, R3, 0x2, P1 ;  /* 0x0000000502058211 */ /* 0x000fe200008f1403 */
[----:B------:R-:W-:-:S04]  /*115d0*/  IMAD.MOV R7, RZ, RZ, -R9 ;  /* 0x000000ffff077224 */ /* 0x000fc800078e0a09 */
[----:B------:R0:W5:Y:S01]  /*115e0*/  @!P0 LDG.E R6, desc[UR36][R4.64] ;  /* 0x0000002404068981 */ /* 0x000162000c1e1900 */
[----:B------:R-:W-:Y:S01]  /*115f0*/  ISETP.GT.U32.AND P0, PT, R8, 0x5f, PT ;  /* 0x0000005f0800780c */ /* 0x000fe20003f04070 */
[----:B------:R-:W-:Y:S01]  /*11600*/  IMAD R3, RZ, RZ, -UR43 ;  /* 0x8000002bff037e24 */ /* 0x000fe2000f8e02ff */
[----:B------:R-:W-:Y:S01]  /*11610*/  LOP3.LUT R19, R19, 0xffffffbf, RZ, 0xc0, !PT ;  /* 0xffffffbf13137812 */ /* 0x000fe200078ec0ff */
[----:B------:R-:W-:Y:S02]  /*11620*/  IMAD.U32 R24, RZ, RZ, UR4 ;  /* 0x00000004ff187e24 */ /* 0x000fe4000f8e00ff */
[----:B------:R-:W-:Y:S02]  /*11630*/  IMAD R22, R22, R3, UR42 ;  /* 0x0000002a16167e24 */ /* 0x000fe4000f8e0203 */
[----:B0-----:R-:W-:-:S03]  /*11640*/  IMAD R5, R10, R7, R0 ;  /* 0x000000070a057224 */ /* 0x001fc600078e0200 */
[----:B------:R-:W-:Y:S01]  /*11650*/  SHF.R.S32.HI R28, RZ, 0x1f, R22 ;  /* 0x0000001fff1c7819 */ /* 0x000fe20000011416 */
[----:B------:R-:W-:-:S05]  /*11660*/  IMAD.U32 R0, RZ, RZ, UR48 ;  /* 0x00000030ff007e24 */ /* 0x000fca000f8e00ff */
[----:B------:R-:W-:-:S13]  /*11670*/  ISETP.NE.AND P2, PT, R0, 0x3, PT ;  /* 0x000000030000780c */ /* 0x000fda0003f45270 */
[----:B------:R-:W-:-:S04]  /*11680*/  @P2 LOP3.LUT R19, R19, 0x40, RZ, 0xfc, !PT ;  /* 0x0000004013132812 */ /* 0x000fc800078efcff */
[----:B------:R-:W-:-:S04]  /*11690*/  LOP3.LUT R19, R19, 0xffffffdf, RZ, 0xc0, !PT ;  /* 0xffffffdf13137812 */ /* 0x000fc800078ec0ff */
[----:B------:R-:W-:Y:S01]  /*116a0*/  @P0 LOP3.LUT R19, R19, 0x20, RZ, 0xfc, !PT ;  /* 0x0000002013130812 */ /* 0x000fe200078efcff */
[----:B------:R-:W-:Y:S06]  /*116b0*/  @!P2 BRA `(.L_x_1084) ;  /* 0x000000000004a947 */ /* 0x000fec0003800000 */
[----:B------:R-:W-:Y:S01]  /*116c0*/  BPT.TRAP 0x1 ;  /* 0x000000040000795c */ /* 0x000fe20000300000 */
.L_x_1084:
[----:B------:R-:W-:Y:S01]  /*116d0*/  SHF.R.S32.HI R7, RZ, 0x1f, R5 ;  /* 0x0000001fff077819 */ /* 0x000fe20000011405 */
[----:B------:R-:W-:Y:S01]  /*116e0*/  ULDC.64 UR4, c[0x0][0x328] ;  /* 0x0000ca0000047ab9 */ /* 0x000fe20000000a00 */
[----:B-----5:R-:W-:Y:S01]  /*116f0*/  SHF.R.S32.HI R4, RZ, 0x1f, R6 ;  /* 0x0000001fff047819 */ /* 0x020fe20000011406 */
[----:B------:R-:W-:Y:S01]  /*11700*/  IMAD.WIDE.U32 R2, R5, UR4, RZ ;  /* 0x0000000405027c25 */ /* 0x000fe2000f8e00ff */
[----:B------:R-:W-:Y:S03]  /*11710*/  BSSY B0, `(.L_x_1085) ;  /* 0x0000015000007945 */ /* 0x000fe60003800000 */
[----:B------:R-:W-:-:S04]  /*11720*/  IMAD R0, R7, UR4, RZ ;  /* 0x0000000407007c24 */ /* 0x000fc8000f8e02ff */
[----:B------:R-:W-:Y:S01]  /*11730*/  IMAD R9, R5, UR5, R0 ;  /* 0x0000000505097c24 */ /* 0x000fe2000f8e0200 */
[----:B------:R-:W-:Y:S01]  /*11740*/  ULDC.64 UR4, c[0x0][0x338] ;  /* 0x0000ce0000047ab9 */ /* 0x000fe20000000a00 */
[----:B------:R-:W-:Y:S02]  /*11750*/  IMAD R0, R23, 0x8, R16 ;  /* 0x0000000817007824 */ /* 0x000fe400078e0210 */
        /* <DEDUP_REMOVED lines=13> */
[----:B------:R-:W-:-:S04]  /*11830*/  SHF.L.U32 R3, R26, 0x1f, RZ ;  /* 0x0000001f1a037819 */ /* 0x000fc800000006ff */
[----:B------:R-:W0:Y:S02]  /*11840*/  SYNCS.PHASECHK.TRANS64.TRYWAIT P0, [R0+URZ+0x2a840], R3 ;  /* 0x02a84003000075a7 */ /* 0x000e24000800017f */
[----:B0-----:R-:W-:Y:S05]  /*11850*/  @!P0 BRA `(.L_x_1086) ;  /* 0x00000030005c8947 */ /* 0x001fea0003800000 */
.L_x_1138:
[----:B------:R-:W-:Y:S05]  /*11860*/  BSYNC B0 ;  /* 0x0000000000007941 */ /* 0x000fea0003800000 */
.L_x_1085:
[----:B------:R-:W-:Y:S01]  /*11870*/  ULDC.64 UR4, c[0x0][0x300] ;  /* 0x0000c00000047ab9 */ /* 0x000fe20000000a00 */
[----:B------:R-:W-:Y:S01]  /*11880*/  LOP3.LUT P4, RZ, R19, 0x10, RZ, 0xc0, !PT ;  /* 0x0000001013ff7812 */ /* 0x000fe2000788c0ff */
[----:B------:R-:W-:Y:S01]  /*11890*/  IMAD R2, R7, UR4, RZ ;  /* 0x0000000407027c24 */ /* 0x000fe2000f8e02ff */
[C---:B------:R-:W-:Y:S02]  /*118a0*/  LOP3.LUT P3, RZ, R19.reuse, 0x8, RZ, 0xc0, !PT ;  /* 0x0000000813ff7812 */ /* 0x040fe4000786c0ff */
[----:B------:R-:W-:Y:S01]  /*118b0*/  LOP3.LUT P2, RZ, R19, 0x4, RZ, 0xc0, !PT ;  /* 0x0000000413ff7812 */ /* 0x000fe2000784c0ff */
[C---:B------:R-:W-:Y:S02]  /*118c0*/  IMAD R7, R5.reuse, UR5, R2 ;  /* 0x0000000505077c24 */ /* 0x040fe4000f8e0202 */
[----:B0-----:R-:W-:Y:S01]  /*118d0*/  IMAD.WIDE.U32 R2, R5, UR4, RZ ;  /* 0x0000000405027c25 */ /* 0x001fe2000f8e00ff */
[----:B------:R-:W-:-:S03]  /*118e0*/  ULDC.64 UR4, c[0x0][0x310] ;  /* 0x0000c40000047ab9 */ /* 0x000fc60000000a00 */
[----:B------:R-:W-:Y:S02]  /*118f0*/  IMAD.IADD R3, R3, 0x1, R7 ;  /* 0x0000000103037824 */ /* 0x000fe400078e0207 */
[----:B------:R-:W-:Y:S02]  /*11900*/  IMAD R5, R4, UR4, RZ ;  /* 0x0000000404057c24 */ /* 0x000fe4000f8e02ff */
[----:B------:R-:W-:-:S04]  /*11910*/  IMAD.WIDE.U32 R2, R6, UR4, R2 ;  /* 0x0000000406027c25 */ /* 0x000fc8000f8e0002 */
[----:B------:R-:W-:Y:S01]  /*11920*/  IMAD R5, R6, UR5, R5 ;  /* 0x0000000506057c24 */ /* 0x000fe2000f8e0205 */
[----:B------:R-:W-:Y:S01]  /*11930*/  ULDC.64 UR4, c[0x0][0x308] ;  /* 0x0000c20000047ab9 */ /* 0x000fe20000000a00 */
[----:B------:R-:W-:Y:S02]  /*11940*/  IMAD.MOV.U32 R7, RZ, RZ, -0x60 ;  /* 0xffffffa0ff077424 */ /* 0x000fe400078e00ff */
[----:B------:R-:W-:Y:S02]  /*11950*/  IMAD.IADD R3, R3, 0x1, R5 ;  /* 0x0000000103037824 */ /* 0x000fe400078e0205 */
[----:B------:R-:W-:Y:S02]  /*11960*/  IMAD R5, R28, UR4, RZ ;  /* 0x000000041c057c24 */ /* 0x000fe4000f8e02ff */
[----:B------:R-:W-:-:S04]  /*11970*/  IMAD.WIDE.U32 R2, R22, UR4, R2 ;  /* 0x0000000416027c25 */ /* 0x000fc8000f8e0002 */
[----:B------:R-:W-:Y:S01]  /*11980*/  IMAD R5, R22, UR5, R5 ;  /* 0x0000000516057c24 */ /* 0x000fe2000f8e0205 */
[----:B------:R-:W-:Y:S01]  /*11990*/  ULDC.64 UR4, c[0x0][0x2e8] ;  /* 0x0000ba0000047ab9 */ /* 0x000fe20000000a00 */
[----:B------:R-:W-:Y:S01]  /*119a0*/  IMAD R7, R24, R7, UR38 ;  /* 0x0000002618077e24 */ /* 0x000fe2000f8e0207 */
[C---:B------:R-:W-:Y:S01]  /*119b0*/  LEA R4, P0, R2.reuse, UR4, 0x1 ;  /* 0x0000000402047c11 */ /* 0x040fe2000f8008ff */
[----:B------:R-:W-:Y:S01]  /*119c0*/  IMAD.IADD R3, R3, 0x1, R5 ;  /* 0x0000000103037824 */ /* 0x000fe200078e0205 */
[----:B------:R-:W-:Y:S01]  /*119d0*/  UMOV UR4, 0xffffffff ;  /* 0xffffffff00047882 */ /* 0x000fe20000000000 */
[----:B------:R-:W-:Y:S02]  /*119e0*/  IMAD.IADD R7, R7, 0x1, -R36 ;  /* 0x0000000107077824 */ /* 0x000fe400078e0a24 */
[----:B------:R-:W-:Y:S01]  /*119f0*/  IMAD R5, R23, 0x4800, R30 ;  /* 0x0000480017057824 */ /* 0x000fe200078e021e */
[----:B------:R-:W-:Y:S02]  /*11a00*/  LEA.HI.X R6, R2, UR5, R3, 0x1, P0 ;  /* 0x0000000502067c11 */ /* 0x000fe400080f0c03 */
[----:B------:R-:W-:Y:S01]  /*11a10*/  ISETP.GE.AND P0, PT, R7, 0x1, PT ;  /* 0x000000010700780c */ /* 0x000fe20003f06270 */
[----:B------:R-:W-:-:S12]  /*11a20*/  BRA.DIV UR4, `(.L_x_1087) ;  /* 0x0000002e04fc7947 */ /* 0x000fd8000b800000 */
[----:B------:R-:W0:Y:S01]  /*11a30*/  SHFL.IDX PT, R14, R4, RZ, 0x181f ;  /* 0x00181fff040e7589 */ /* 0x000e2200000e0000 */
[----:B------:R-:W-:-:S03]  /*11a40*/  @P0 IMAD R9, R5, 0x2, R16 ;  /* 0x0000000205090824 */ /* 0x000fc600078e0210 */
[----:B------:R-:W1:Y:S04]  /*11a50*/  SHFL.IDX PT, R2, R6, RZ, 0x181f ;  /* 0x00181fff06027589 */ /* 0x000e6800000e0000 */
[----:B------:R-:W-:Y:S01]  /*11a60*/  SHFL.IDX PT, R8, R6, 0x1, 0x181f ;  /* 0x00381f0006087f89 */ /* 0x000fe200000e0000 */
[----:B0-----:R-:W-:-:S05]  /*11a70*/  @P0 LEA R14, P1, R37, R14, 0x1 ;  /* 0x0000000e250e0211 */ /* 0x001fca00078208ff */
[----:B-1----:R-:W-:Y:S02]  /*11a80*/  @P0 IMAD.X R3, RZ, RZ, R2, P1 ;  /* 0x000000ffff030224 */ /* 0x002fe400008e0602 */
[----:B------:R-:W-:Y:S02]  /*11a90*/  @P0 IMAD.MOV.U32 R2, RZ, RZ, R14 ;  /* 0x000000ffff020224 */ /* 0x000fe400078e000e */
[----:B------:R-:W0:Y:S04]  /*11aa0*/  SHFL.IDX PT, R14, R4, 0x1, 0x181f ;  /* 0x00381f00040e7f89 */ /* 0x000e2800000e0000 */
[----:B------:R-:W-:Y:S04]  /*11ab0*/  @P0 LDGSTS.E.BYPASS.LTC128B.128 [R9+0x18400], desc[UR36][R2.64], !P4 ;  /* 0x1840000002090fae */ /* 0x000fe8000e101d64 */
[----:B------:R-:W-:Y:S04]  /*11ac0*/  @P0 LDGSTS.E.BYPASS.LTC128B.128 [R9+0x1b400], desc[UR36][R2.64+0x80], !P3 ;  /* 0x1b40008002090fae */ /* 0x000fe8000d901d64 */
[----:B------:R1:W-:Y:S01]  /*11ad0*/  @P0 LDGSTS.E.BYPASS.LTC128B.128 [R9+0x1e400], desc[UR36][R2.64+0x100], !P2 ;  /* 0x1e40010002090fae */ /* 0x0003e2000d101d64 */
[----:B------:R-:W-:-:S13]  /*11ae0*/  ISETP.GE.AND P0, PT, R7, 0x11, PT ;  /* 0x000000110700780c */ /* 0x000fda0003f06270 */
[----:B0-----:R-:W-:Y:S01]  /*11af0*/  @P0 LEA R14, P1, R37, R14, 0x1 ;  /* 0x0000000e250e0211 */ /* 0x001fe200078208ff */
[----:B------:R-:W-:-:S04]  /*11b00*/  @P0 IMAD R25, R5, 0x2, R16 ;  /* 0x0000000205190824 */ /* 0x000fc800078e0210 */
[----:B------:R-:W-:Y:S02]  /*11b10*/  @P0 IMAD.X R21, RZ, RZ, R8, P1 ;  /* 0x000000ffff150224 */ /* 0x000fe400008e0608 */
[----:B-1----:R-:W-:Y:S01]  /*11b20*/  @P0 IMAD.MOV.U32 R2, RZ, RZ, R14 ;  /* 0x000000ffff020224 */ /* 0x002fe200078e000e */
[----:B------:R-:W-:Y:S01]  /*11b30*/  SHFL.IDX PT, R8, R6, 0x2, 0x181f ;  /* 0x00581f0006087f89 */ /* 0x000fe200000e0000 */
[----:B------:R-:W-:-:S03]  /*11b40*/  @P0 IMAD.MOV.U32 R3, RZ, RZ, R21 ;  /* 0x000000ffff030224 */ /* 0x000fc600078e0015 */
        /* <DEDUP_REMOVED lines=31> */
[----:B------:R0:W1:Y:S01]  /*11d40*/  SHFL.IDX PT, R8, R6, 0x5, 0x181f ;  /* 0x00b81f0006087f89 */ /* 0x00006200000e0000 */
[----:B------:R-:W-:-:S03]  /*11d50*/  @P0 IMAD.MOV.U32 R3, RZ, RZ, R9 ;  /* 0x000000ffff030224 */ /* 0x000fc600078e0009 */
[----:B------:R0:W2:Y:S04]  /*11d60*/  SHFL.IDX PT, R14, R4, 0x5, 0x181f ;  /* 0x00b81f00040e7f89 */ /* 0x0000a800000e0000 */
[----:B------:R0:W-:Y:S04]  /*11d70*/  @P0 LDGSTS.E.BYPASS.LTC128B.128 [R21+0x1a400], desc[UR36][R2.64], !P4 ;  /* 0x1a40000002150fae */ /* 0x0001e8000e101d64 */
[----:B------:R0:W-:Y:S04]  /*11d80*/  @P0 LDGSTS.E.BYPASS.LTC128B.128 [R21+0x1d400], desc[UR36][R2.64+0x80], !P3 ;  /* 0x1d40008002150fae */ /* 0x0001e8000d901d64 */
[----:B------:R0:W-:Y:S02]  /*11d90*/  @P0 LDGSTS.E.BYPASS.LTC128B.128 [R21+0x20400], desc[UR36][R2.64+0x100], !P2 ;  /* 0x2040010002150fae */ /* 0x0001e4000d101d64 */
.L_x_1152:
[----:B------:R-:W-:-:S13]  /*11da0*/  ISETP.GE.AND P0, PT, R7, 0x51, PT ;  /* 0x000000510700780c */ /* 0x000fda0003f06270 */
[----:B0-2---:R-:W-:Y:S01]  /*11db0*/  @P0 LEA R2, P1, R37, R14, 0x1 ;  /* 0x0000000e25020211 */ /* 0x005fe200078208ff */
[----:B------:R-:W-:-:S04]  /*11dc0*/  @P0 IMAD R5, R5, 0x2, R16 ;  /* 0x0000000205050824 */ /* 0x000fc800078e0210 */
[----:B-1----:R-:W-:-:S05]  /*11dd0*/  @P0 IMAD.X R3, RZ, RZ, R8, P1 ;  /* 0x000000ffff030224 */ /* 0x002fca00008e0608 */
        /* <DEDUP_REMOVED lines=8> */
.L_x_1088:
        /* <DEDUP_REMOVED lines=10> */
.L_x_1089:
[----:B------:R1:W-:Y:S02]  /*11f00*/  SYNCS.ARRIVE.TRANS64.A1T0 RZ, [R0+URZ+0x2a830], RZ ;  /* 0x02a830ff00ff79a7 */ /* 0x0003e4000810003f */
[----:B------:R-:W-:Y:S05]  /*11f10*/  WARPSYNC.ALL ;  /* 0x0000000000007948 */ /* 0x000fea0003800000 */
[----:B------:R-:W-:Y:S01]  /*11f20*/  BSSY B6, `(.L_x_1090) ;  /* 0x0000015000067945 */ /* 0x000fe20003800000 */
[----:B-1----:R-:W-:Y:S01]  /*11f30*/  VIADD R0, R16, 0xc400 ;  /* 0x0000c40010007836 */ /* 0x002fe20000000000 */
[----:B------:R-:W-:Y:S04]  /*11f40*/  BAR.SYNC.DEFER_BLOCKING 0x8, 0x180 ;  /* 0x0206000000007b1d */ /* 0x000fe80000010000 */
[----:B------:R-:W-:-:S13]  /*11f50*/  LOP3.LUT P0, RZ, R0, 0x3ff, RZ, 0xc0, !PT ;  /* 0x000003ff00ff7812 */ /* 0x000fda000780c0ff */
[----:B------:R-:W-:Y:S05]  /*11f60*/  @!P0 BRA `(.L_x_1091) ;  /* 0x0000000000408947 */ /* 0x000fea0003800000 */
[----:B0-----:R-:W-:Y:S01]  /*11f70*/  MOV R2, 0x0 ;  /* 0x0000000000027802 */ /* 0x001fe20000000f00 */
[----:B------:R-:W-:Y:S01]  /*11f80*/  ULDC.64 UR6, c[0x4][0xf0] ;  /* 0x01003c0000067ab9 */ /* 0x000fe20000000a00 */
[----:B------:R-:W-:Y:S01]  /*11f90*/  ULDC.64 UR8, c[0x4][0xf8] ;  /* 0x01003e0000087ab9 */ /* 0x000fe20000000a00 */
[----:B------:R-:W-:Y:S01]  /*11fa0*/  ULDC.64 UR4, c[0x4][0x88] ;  /* 0x0100220000047ab9 */ /* 0x000fe20000000a00 */
[----:B------:R-:W-:Y:S02]  /*11fb0*/  IMAD.U32 R4, RZ, RZ, UR6 ;  /* 0x00000006ff047e24 */ /* 0x000fe4000f8e00ff */
[----:B------:R-:W0:Y:S01]  /*11fc0*/  LDC.64 R2, c[0x4][R2] ;  /* 0x0100000002027b82 */ /* 0x000e220000000a00 */
[----:B------:R-:W-:Y:S02]  /*11fd0*/  IMAD.U32 R5, RZ, RZ, UR7 ;  /* 0x00000007ff057e24 */ /* 0x000fe4000f8e00ff */
        /* <DEDUP_REMOVED lines=8> */
[----:B0-----:R-:W-:Y:S05]  /*12060*/  CALL.ABS.NOINC R2 ;  /* 0x0000000002007343 */ /* 0x001fea0003c00000 */
.L_x_1091:
[----:B------:R-:W-:Y:S05]  /*12070*/  BSYNC B6 ;  /* 0x0000000000067941 */ /* 0x000fea0003800000 */
.L_x_1090:
[----:B0-----:R-:W0:Y:S01]  /*12080*/  S2R R2, SR_TID.X ;  /* 0x0000000000027919 */ /* 0x001e220000002100 */
[----:B------:R-:W-:Y:S01]  /*12090*/  UISETP.NE.AND UP0, UPT, UR50, URZ, UPT ;  /* 0x0000003f3200728c */ /* 0x000fe2000bf05270 */
[----:B------:R-:W-:Y:S01]  /*120a0*/  R2UR UR6, R28 ;  /* 0x000000001c0672ca */ /* 0x000fe200000e0000 */
[----:B------:R-:W-:Y:S01]  /*120b0*/  ULDC.64 UR8, c[0x0][0x2d8] ;  /* 0x0000b60000087ab9 */ /* 0x000fe20000000a00 */
[----:B------:R-:W-:Y:S02]  /*120c0*/  R2UR UR7, R22 ;  /* 0x00000000160772ca */ /* 0x000fe400000e0000 */
[C---:B------:R-:W-:Y:S02]  /*120d0*/  LOP3.LUT P3, RZ, R19.reuse, 0x400, RZ, 0xc0, !PT ;  /* 0x0000040013ff7812 */ /* 0x040fe4000786c0ff */
[----:B------:R-:W-:Y:S02]  /*120e0*/  PLOP3.LUT P0, PT, PT, PT, UP0, 0x80, 0x0 ;  /* 0x000000000000781c */ /* 0x000fe40003f0f008 */
[----:B------:R-:W-:-:S02]  /*120f0*/  LOP3.LUT P4, RZ, R19, 0x200, RZ, 0xc0, !PT ;  /* 0x0000020013ff7812 */ /* 0x000fc4000788c0ff */
[----:B------:R-:W-:Y:S01]  /*12100*/  @UP0 ULDC UR4, c[0x0][0x44c] ;  /* 0x0001130000040ab9 */ /* 0x000fe20000000800 */
[----:B------:R-:W-:Y:S02]  /*12110*/  LOP3.LUT P5, RZ, R19, 0x100, RZ, 0xc0, !PT ;  /* 0x0000010013ff7812 */ /* 0x000fe400078ac0ff */
[----:B------:R-:W-:-:S04]  /*12120*/  UIMAD UR6, UR6, UR8, URZ ;  /* 0x00000008060672a4 */ /* 0x000fc8000f8e023f */
[----:B------:R-:W-:Y:S02]  /*12130*/  UIMAD UR7, UR7, UR9, UR6 ;  /* 0x00000009070772a4 */ /* 0x000fe4000f8e0206 */
[----:B------:R-:W-:Y:S01]  /*12140*/  USHF.R.S32.HI UR6, URZ, 0x1f, UR43 ;  /* 0x0000001f3f067899 */ /* 0x000fe2000801142b */
[----:B0-----:R-:W-:-:S05]  /*12150*/  IMAD.SHL.U32 R2, R2, 0x10, RZ ;  /* 0x0000001002027824 */ /* 0x001fca00078e00ff */
[----:B------:R-:W-:-:S05]  /*12160*/  LOP3.LUT R2, R36, 0x70, R2, 0xf8, !PT ;  /* 0x0000007024027812 */ /* 0x000fca00078ef802 */
[----:B------:R-:W-:-:S04]  /*12170*/  VIADD R0, R2, UR44 ;  /* 0x0000002c02007c36 */ /* 0x000fc80008000000 */
[----:B------:R-:W-:Y:S01]  /*12180*/  @P0 IMAD.HI.U32 R3, R0, UR4, RZ ;  /* 0x0000000400030c27 */ /* 0x000fe2000f8e00ff */
[----:B------:R-:W-:Y:S01]  /*12190*/  PLOP3.LUT P0, PT, PT, PT, UP0, 0x80, 0x0 ;  /* 0x000000000000781c */ /* 0x000fe20003f0f008 */
[----:B------:R-:W-:Y:S02]  /*121a0*/  @UP0 ULDC UR4, c[0x0][0x450] ;  /* 0x0001140000040ab9 */ /* 0x000fe40000000800 */
[----:B------:R-:W-:-:S10]  /*121b0*/  IMAD.MOV.U32 R2, RZ, RZ, R0 ;  /* 0x000000ffff027224 */ /* 0x000fd400078e0000 */
[----:B------:R-:W-:Y:S02]  /*121c0*/  @P0 SHF.R.U32.HI R2, RZ, UR4, R3 ;  /* 0x00000004ff020c19 */ /* 0x000fe40008011603 */
[----:B------:R-:W-:-:S03]  /*121d0*/  R2UR UR4, R22 ;  /* 0x00000000160472ca */ /* 0x000fc600000e0000 */
[----:B------:R-:W-:-:S10]  /*121e0*/  IMAD.MOV R5, RZ, RZ, -R2 ;  /* 0x000000ffff057224 */ /* 0x000fd400078e0a02 */
[----:B------:R-:W-:-:S03]  /*121f0*/  UIMAD.WIDE.U32 UR4, UR4, UR8, URZ ;  /* 0x00000008040472a5 */ /* 0x000fc6000f8e003f */
[----:B------:R-:W-:Y:S01]  /*12200*/  ULDC.64 UR8, c[0x0][0x2e0] ;  /* 0x0000b80000087ab9 */ /* 0x000fe20000000a00 */
[----:B------:R-:W-:Y:S02]  /*12210*/  UIADD3 UR5, UR5, UR7, URZ ;  /* 0x0000000705057290 */ /* 0x000fe4000fffe03f */
[----:B------:R-:W-:Y:S01]  /*12220*/  UIMAD UR6, UR6, UR8, URZ ;  /* 0x00000008060672a4 */ /* 0x000fe2000f8e023f */
[----:B------:R-:W-:Y:S01]  /*12230*/  ULDC UR7, c[0x0][0x448] ;  /* 0x0001120000077ab9 */ /* 0x000fe20000000800 */
[----:B------:R-:W-:Y:S01]  /*12240*/  UIMAD.WIDE.U32 UR4, UR43, UR8, UR4 ;  /* 0x000000082b0472a5 */ /* 0x000fe2000f8e0004 */
[----:B------:R-:W-:Y:S01]  /*12250*/  IMAD R5, R5, UR7, R0 ;  /* 0x0000000705057c24 */ /* 0x000fe2000f8e0200 */
[----:B------:R-:W-:Y:S01]  /*12260*/  UIMAD UR6, UR43, UR9, UR6 ;  /* 0x000000092b0672a4 */ /* 0x000fe2000f8e0206 */
[----:B------:R-:W-:Y:S02]  /*12270*/  SHF.R.S32.HI R0, RZ, 0x1f, R2 ;  /* 0x0000001fff007819 */ /* 0x000fe40000011402 */
[----:B------:R-:W-:Y:S01]  /*12280*/  ULDC.64 UR8, c[0x0][0x2d0] ;  /* 0x0000b40000087ab9 */ /* 0x000fe20000000a00 */
[----:B------:R-:W-:Y:S01]  /*12290*/  UIADD3 UR5, UR5, UR6, URZ ;  /* 0x0000000605057290 */ /* 0x000fe2000fffe03f */
[----:B------:R-:W-:-:S02]  /*122a0*/  IMAD.U32 R9, RZ, RZ, UR8 ;  /* 0x00000008ff097e24 */ /* 0x000fc4000f8e00ff */
[----:B------:R-:W-:Y:S01]  /*122b0*/  IMAD R3, R0, UR8, RZ ;  /* 0x0000000800037c24 */ /* 0x000fe2000f8e02ff */
[----:B------:R-:W-:-:S03]  /*122c0*/  SHF.R.S32.HI R0, RZ, 0x1f, R5 ;  /* 0x0000001fff007819 */ /* 0x000fc60000011405 */
[C---:B------:R-:W-:Y:S02]  /*122d0*/  IMAD R7, R2.reuse, UR9, R3 ;  /* 0x0000000902077c24 */ /* 0x040fe4000f8e0203 */
[----:B------:R-:W-:Y:S01]  /*122e0*/  IMAD.WIDE.U32 R2, R2, R9, UR4 ;  /* 0x0000000402027e25 */ /* 0x000fe2000f8e0009 */
        /* <DEDUP_REMOVED lines=11> */
[----:B------:R-:W0:Y:S01]  /*123a0*/  SHFL.IDX PT, R14, R0, RZ, 0x181f ;  /* 0x00181fff000e7589 */ /* 0x000e2200000e0000 */
[----:B------:R-:W-:-:S03]  /*123b0*/  VIADD R4, R36, UR44 ;  /* 0x0000002c24047c36 */ /* 0x000fc60008000000 */
[----:B------:R-:W1:Y:S01]  /*123c0*/  SHFL.IDX PT, R2, R5, RZ, 0x181f ;  /* 0x00181fff05027589 */ /* 0x000e6200000e0000 */
[C---:B------:R-:W-:Y:S01]  /*123d0*/  VIADD R7, R4.reuse, 0x10 ;  /* 0x0000001004077836 */ /* 0x040fe20000000000 */
[----:B------:R-:W-:Y:S02]  /*123e0*/  ISETP.GE.AND P0, PT, R4, UR39, PT ;  /* 0x0000002704007c0c */ /* 0x000fe4000bf06270 */
[----:B------:R-:W-:Y:S11]  /*123f0*/  SHFL.IDX PT, R6, R5, 0x1, 0x181f ;  /* 0x00381f0005067f89 */ /* 0x000ff600000e0000 */
[----:B0-----:R-:W-:-:S05]  /*12400*/  @!P0 LEA R14, P1, R37, R14, 0x1 ;  /* 0x0000000e250e8211 */ /* 0x001fca00078208ff */
[----:B-1----:R-:W-:Y:S02]  /*12410*/  @!P0 IMAD.X R3, RZ, RZ, R2, P1 ;  /* 0x000000ffff038224 */ /* 0x002fe400008e0602 */
[----:B------:R-:W-:Y:S02]  /*12420*/  @!P0 IMAD.MOV.U32 R2, RZ, RZ, R14 ;  /* 0x000000ffff028224 */ /* 0x000fe400078e000e */
[----:B------:R-:W0:Y:S04]  /*12430*/  SHFL.IDX PT, R14, R0, 0x1, 0x181f ;  /* 0x00381f00000e7f89 */ /* 0x000e2800000e0000 */
[----:B------:R-:W-:Y:S04]  /*12440*/  @!P0 LDGSTS.E.BYPASS.LTC128B.128 [R31+0xc400], desc[UR36][R2.64], !P3 ;  /* 0x0c400000021f8fae */ /* 0x000fe8000d901d64 */
[----:B------:R-:W-:Y:S04]  /*12450*/  @!P0 LDGSTS.E.BYPASS.LTC128B.128 [R31+0x10400], desc[UR36][R2.64+0x80], !P4 ;  /* 0x10400080021f8fae */ /* 0x000fe8000e101d64 */
[----:B------:R1:W-:Y:S01]  /*12460*/  @!P0 LDGSTS.E.BYPASS.LTC128B.128 [R31+0x14400], desc[UR36][R2.64+0x100], !P5 ;  /* 0x14400100021f8fae */ /* 0x0003e2000e901d64 */
[----:B------:R-:W-:-:S13]  /*12470*/  ISETP.GE.AND P0, PT, R7, UR39, PT ;  /* 0x0000002707007c0c */ /* 0x000fda000bf06270 */
[----:B0-----:R-:W-:-:S05]  /*12480*/  @!P0 LEA R14, P1, R37, R14, 0x1 ;  /* 0x0000000e250e8211 */ /* 0x001fca00078208ff */
[----:B------:R-:W-:Y:S02]  /*12490*/  @!P0 IMAD.X R7, RZ, RZ, R6, P1 ;  /* 0x000000ffff078224 */ /* 0x000fe400008e0606 */
[----:B-1----:R-:W-:Y:S01]  /*124a0*/  @!P0 IMAD.MOV.U32 R2, RZ, RZ, R14 ;  /* 0x000000ffff028224 */ /* 0x002fe200078e000e */
[----:B------:R-:W-:Y:S01]  /*124b0*/  SHFL.IDX PT, R6, R5, 0x2, 0x181f ;  /* 0x00581f0005067f89 */ /* 0x000fe200000e0000 */
[----:B------:R-:W-:Y:S02]  /*124c0*/  @!P0 IMAD.MOV.U32 R3, RZ, RZ, R7 ;  /* 0x000000ffff038224 */ /* 0x000fe400078e0007 */
[----:B------:R-:W-:Y:S01]  /*124d0*/  VIADD R7, R4, 0x20 ;  /* 0x0000002004077836 */ /* 0x000fe20000000000 */
        /* <DEDUP_REMOVED lines=52> */
[----:B------:R0:W1:Y:S01]  /*12820*/  SHFL.IDX PT, R6, R5, 0x7, 0x181f ;  /* 0x00f81f0005067f89 */ /* 0x00006200000e0000 */
[----:B------:R-:W-:-:S03]  /*12830*/  @!P0 IMAD.MOV.U32 R3, RZ, RZ, R7 ;  /* 0x000000ffff038224 */ /* 0x000fc600078e0007 */
[----:B------:R0:W2:Y:S04]  /*12840*/  SHFL.IDX PT, R14, R0, 0x7, 0x181f ;  /* 0x00f81f00000e7f89 */ /* 0x0000a800000e0000 */
[----:B------:R0:W-:Y:S04]  /*12850*/  @!P0 LDGSTS.E.BYPASS.LTC128B.128 [R31+0xf400], desc[UR36][R2.64], !P3 ;  /* 0x0f400000021f8fae */ /* 0x0001e8000d901d64 */
[----:B------:R0:W-:Y:S04]  /*12860*/  @!P0 LDGSTS.E.BYPASS.LTC128B.128 [R31+0x13400], desc[UR36][R2.64+0x80], !P4 ;  /* 0x13400080021f8fae */ /* 0x0001e8000e101d64 */
[----:B------:R0:W-:Y:S02]  /*12870*/  @!P0 LDGSTS.E.BYPASS.LTC128B.128 [R31+0x17400], desc[UR36][R2.64+0x100], !P5 ;  /* 0x17400100021f8fae */ /* 0x0001e4000e901d64 */
.L_x_1169:
[----:B------:R-:W-:-:S05]  /*12880*/  VIADD R4, R4, 0x70 ;  /* 0x0000007004047836 */ /* 0x000fca0000000000 */
[----:B------:R-:W-:-:S13]  /*12890*/  ISETP.GE.AND P0, PT, R4, UR39, PT ;  /* 0x0000002704007c0c */ /* 0x000fda000bf06270 */
[----:B0-2---:R-:W-:-:S05]  /*128a0*/  @!P0 LEA R2, P1, R37, R14, 0x1 ;  /* 0x0000000e25028211 */ /* 0x005fca00078208ff */
[----:B-1----:R-:W-:-:S05]  /*128b0*/  @!P0 IMAD.X R3, RZ, RZ, R6, P1 ;  /* 0x000000ffff038224 */ /* 0x002fca00008e0606 */
[----:B------:R-:W-:Y:S01]  /*128c0*/  @!PT LDS RZ, [RZ] ;  /* 0x00000000fffff984 */ /* 0x000fe20000000800 */
[----:B------:R-:W-:Y:S01]  /*128d0*/  @!PT LDS RZ, [RZ] ;  /* 0x00000000fffff984 */ /* 0x000fe20000000800 */
[----:B------:R-:W-:Y:S01]  /*128e0*/  @!PT LDS RZ, [RZ] ;  /* 0x00000000fffff984 */ /* 0x000fe20000000800 */
[----:B------:R0:W-:Y:S04]  /*128f0*/  @!P0 LDGSTS.E.BYPASS.LTC128B.128 [R31+0xfc00], desc[UR36][R2.64], !P3 ;  /* 0x0fc00000021f8fae */ /* 0x0001e8000d901d64 */
[----:B------:R0:W-:Y:S04]  /*12900*/  @!P0 LDGSTS.E.BYPASS.LTC128B.128 [R31+0x13c00], desc[UR36][R2.64+0x80], !P4 ;  /* 0x13c00080021f8fae */ /* 0x0001e8000e101d64 */
[----:B------:R0:W-:Y:S01]  /*12910*/  @!P0 LDGSTS.E.BYPASS.LTC128B.128 [R31+0x17c00], desc[UR36][R2.64+0x100], !P5 ;  /* 0x17c00100021f8fae */ /* 0x0001e2000e901d64 */
[----:B------:R-:W-:Y:S01]  /*12920*/  PLOP3.LUT P0, PT, PT, PT, PT, 0x80, 0x0 ;  /* 0x000000000000781c */ /* 0x000fe20003f0f070 */
[----:B------:R-:W-:-:S12]  /*12930*/  NOP ;  /* 0x0000000000007918 */ /* 0x000fd80000000000 */
.L_x_1093:
[----:B------:R-:W-:Y:S02]  /*12940*/  PLOP3.LUT P1, PT, P1, P0, PT, 0xa2, 0x0 ;  /* 0x000000000000781c */ /* 0x000fe40000f21472 */
[----:B------:R-:W-:-:S08]  /*12950*/  @P0 R2UR P1, UR4, R16 ;  /* 0x00000000100402ca */ /* 0x000fd00000020000 */
[----:B------:R-:W-:-:S05]  /*12960*/  @P0 PLOP3.LUT P0, PT, P1, PT, PT, 0x80, 0x0 ;  /* 0x000000000000081c */ /* 0x000fca0000f0f070 */
[----:B------:R-:W-:Y:S01]  /*12970*/  @!P1 SYNCS.ARRIVE.TRANS64.RED.A0T1 RZ, [UR4+0x2a800], RZ ;  /* 0x02a800ffffff99a7 */ /* 0x000fe20008200404 */
[----:B------:R-:W-:Y:S07]  /*12980*/  @!P1 ARRIVES.LDGSTSBAR.64.TRANSCNT [UR4+0x2a800] ;  /* 0x02a80000ff0099b0 */ /* 0x000fee0008000a84 */
[----:B------:R-:W-:Y:S05]  /*12990*/  @P0 BRA.U.ANY `(.L_x_1093) ;  /* 0xfffffffd00e80947 */ /* 0x000fea000393ffff */
[----:B0-----:R-:W2:Y:S02]  /*129a0*/  LDL.LU R2, [R1] ;  /* 0x0000000001027983 */ /* 0x001ea40000300800 */
[----:B--2---:R-:W-:-:S05]  /*129b0*/  VIADD R2, R2, 0x1 ;  /* 0x0000000102027836 */ /* 0x004fca0000000000 */
[----:B------:R0:W-:Y:S01]  /*129c0*/  STL [R1], R2 ;  /* 0x0000000201007387 */ /* 0x0001e20000100800 */
        /* <DEDUP_REMOVED lines=9> */
.L_x_1170:
[----:B------:R-:W-:Y:S05]  /*12a60*/  BSYNC B0 ;  /* 0x0000000000007941 */ /* 0x000fea0003800000 */
.L_x_1094:
[----:B------:R-:W-:-:S04]  /*12a70*/  UIADD3 UR4, UR45, -0x2, URZ ;  /* 0xfffffffe2d047890 */ /* 0x000fc8000fffe03f */
[----:B------:R-:W-:-:S06]  /*12a80*/  UISETP.GE.AND UP0, UPT, UR4, UR46, UPT ;  /* 0x0000002e0400728c */ /* 0x000fcc000bf06270 */
[----:B------:R-:W-:-:S13]  /*12a90*/  PLOP3.LUT P0, PT, PT, PT, UP0, 0x40, 0x0 ;  /* 0x000000000000781c */ /* 0x000fda0003f0e808 */
[----:B------:R-:W-:Y:S05]  /*12aa0*/  @P0 BRA `(.L_x_1096) ;  /* 0x0000000c00c80947 */ /* 0x000fea0003800000 */
[----:B------:R-:W-:Y:S01]  /*12ab0*/  BSSY B0, `(.L_x_1096) ;  /* 0x00000f1000007945 */ /* 0x000fe20003800000 */
[----:B------:R-:W-:Y:S02]  /*12ac0*/  IMAD.MOV.U32 R20, RZ, RZ, R26 ;  /* 0x000000ffff147224 */ /* 0x000fe400078e001a */
[----:B------:R-:W-:Y:S02]  /*12ad0*/  IMAD.MOV.U32 R9, RZ, RZ, R23 ;  /* 0x000000ffff097224 */ /* 0x000fe400078e0017 */
[----:B------:R-:W-:Y:S02]  /*12ae0*/  IMAD.MOV.U32 R27, RZ, RZ, R24 ;  /* 0x000000ffff1b7224 */ /* 0x000fe400078e0018 */
[----:B------:R-:W-:-:S07]  /*12af0*/  IMAD.U32 R8, RZ, RZ, UR4 ;  /* 0x00000004ff087e24 */ /* 0x000fce000f8e00ff */
.L_x_1109:
[----:B0-----:R-:W0:Y:S01]  /*12b00*/  LDC R3, c[0x0][0x430] ;  /* 0x00010c00ff037b82 */ /* 0x001e220000000800 */
[----:B------:R-:W1:Y:S01]  /*12b10*/  S2R R0, SR_TID.X ;  /* 0x0000000000007919 */ /* 0x000e620000002100 */
[----:B------:R-:W-:Y:S01]  /*12b20*/  IMAD R10, R8, 0x60, R32 ;  /* 0x00000060080a7824 */ /* 0x000fe200078e0220 */
[----:B------:R-:W-:Y:S01]  /*12b30*/  LOP3.LUT P1, RZ, R19, 0x40, RZ, 0xc0, !PT ;  /* 0x0000004013ff7812 */ /* 0x000fe2000782c0ff */
[----:B------:R-:W-:Y:S01]  /*12b40*/  VIADD R23, R9, 0x1 ;  /* 0x0000000109177836 */ /* 0x000fe20000000000 */
[----:B0-----:R-:W-:Y:S01]  /*12b50*/  ISETP.NE.AND P0, PT, R3, 0x1, PT ;  /* 0x000000010300780c */ /* 0x001fe20003f05270 */
[----:B-1----:R-:W-:-:S12]  /*12b60*/  IMAD.SHL.U32 R0, R0, 0x10, RZ ;  /* 0x0000001000007824 */ /* 0x002fd800078e00ff */
[----:B------:R-:W0:Y:S01]  /*12b70*/  @P0 LDC R3, c[0x0][0x434] ;  /* 0x00010d00ff030b82 */ /* 0x000e220000000800 */
[----:B------:R-:W-:-:S04]  /*12b80*/  LOP3.LUT R0, R36, 0x70, R0, 0xf8, !PT ;  /* 0x0000007024007812 */ /* 0x000fc800078ef800 */
[C---:B------:R-:W-:Y:S01]  /*12b90*/  ISETP.GT.U32.AND P2, PT, R0.reuse, 0x5f, PT ;  /* 0x0000005f0000780c */ /* 0x040fe20003f44070 */
[----:B------:R-:W-:Y:S02]  /*12ba0*/  IMAD.IADD R10, R0, 0x1, R10 ;  /* 0x00000001000a7824 */ /* 0x000fe400078e020a */
[----:B------:R-:W1:Y:S02]  /*12bb0*/  @P0 LDC R5, c[0x0][0x438] ;  /* 0x00010e00ff050b82 */ /* 0x000e640000000800 */
[----:B------:R-:W-:-:S08]  /*12bc0*/  IMAD.MOV.U32 R11, RZ, RZ, R10 ;  /* 0x000000ffff0b7224 */ /* 0x000fd000078e000a */
[----:B------:R-:W2:Y:S01]  /*12bd0*/  @!P2 LDC.64 R6, c[0x0][0x428] ;  /* 0x00010a00ff06ab82 */ /* 0x000ea20000000a00 */
[----:B0-----:R-:W-:-:S05]  /*12be0*/  @P0 IMAD.HI.U32 R0, R10, R3, RZ ;  /* 0x000000030a000227 */ /* 0x001fca00078e00ff */
[----:B-1----:R-:W-:Y:S02]  /*12bf0*/  @P0 SHF.R.U32.HI R11, RZ, R5, R0 ;  /* 0x00000005ff0b0219 */ /* 0x002fe40000011600 */
[----:B------:R-:W0:Y:S02]  /*12c00*/  @!P2 LDC.64 R4, c[0x0][0x418] ;  /* 0x00010600ff04ab82 */ /* 0x000e240000000a00 */
[--C-:B------:R-:W-:Y:S01]  /*12c10*/  @!P2 SHF.R.S32.HI R3, RZ, 0x1f, R11.reuse ;  /* 0x0000001fff03a819 */ /* 0x100fe2000001140b */
[----:B------:R-:W-:Y:S02]  /*12c20*/  @!P2 IMAD.MOV.U32 R2, RZ, RZ, R11 ;  /* 0x000000ffff02a224 */ /* 0x000fe400078e000b */
[-C--:B--2---:R-:W-:Y:S02]  /*12c30*/  @!P2 IMAD R0, R33, R6.reuse, RZ ;  /* 0x000000062100a224 */ /* 0x084fe400078e02ff */
[----:B------:R-:W-:-:S04]  /*12c40*/  @!P2 IMAD.WIDE.U32 R2, R29, R6, R2 ;  /* 0x000000061d02a225 */ /* 0x000fc800078e0002 */
[----:B------:R-:W-:-:S04]  /*12c50*/  @!P2 IMAD R7, R29, R7, R0 ;  /* 0x000000071d07a224 */ /* 0x000fc800078e0200 */
[----:B------:R-:W-:Y:S01]  /*12c60*/  @!P2 IMAD.IADD R0, R7, 0x1, R3 ;  /* 0x000000010700a824 */ /* 0x000fe200078e0203 */
[----:B0-----:R-:W-:-:S04]  /*12c70*/  @!P2 LEA R4, P0, R2, R4, 0x2 ;  /* 0x000000040204a211 */ /* 0x001fc800078010ff */
[----:B------:R-:W-:Y:S01]  /*12c80*/  @!P2 LEA.HI.X R5, R2, R5, R0, 0x2, P0 ;  /* 0x000000050205a211 */ /* 0x000fe200000f1400 */
[----:B------:R-:W-:Y:S01]  /*12c90*/  IMAD.MOV.U32 R0, RZ, RZ, RZ ;  /* 0x000000ffff007224 */ /* 0x000fe200078e00ff */
[C---:B------:R-:W-:Y:S01]  /*12ca0*/  ISETP.NE.AND P0, PT, R23.reuse, 0x2, PT ;  /* 0x000000021700780c */ /* 0x040fe20003f05270 */
[----:B------:R-:W-:Y:S01]  /*12cb0*/  IMAD.MOV R7, RZ, RZ, -R11 ;  /* 0x000000ffff077224 */ /* 0x000fe200078e0a0b */
[----:B------:R-:W-:Y:S05]  /*12cc0*/  YIELD ;  /* 0x0000000000007946 */ /* 0x000fea0003800000 */
[----:B------:R-:W-:Y:S01]  /*12cd0*/  ULDC UR4, c[0x0][0x430] ;  /* 0x00010c0000047ab9 */ /* 0x000fe20000000800 */
[----:B------:R-:W-:Y:S01]  /*12ce0*/  SEL R3, RZ, 0x1, P0 ;  /* 0x00000001ff037807 */ /* 0x000fe20000000000 */
[----:B------:R0:W5:Y:S01]  /*12cf0*/  @!P2 LDG.E R0, desc[UR36][R4.64] ;  /* 0x000000240400a981 */ /* 0x000162000c1e1900 */
[----:B------:R-:W-:Y:S01]  /*12d00*/  SEL R23, R23, RZ, P0 ;  /* 0x000000ff17177207 */ /* 0x000fe20000000000 */
[----:B------:R-:W-:Y:S01]  /*12d10*/  IMAD.MOV.U32 R24, RZ, RZ, R8 ;  /* 0x000000ffff187224 */ /* 0x000fe200078e0008 */
[----:B------:R-:W-:Y:S01]  /*12d20*/  LOP3.LUT R26, R20, R3, RZ, 0x3c, !PT ;  /* 0x00000003141a7212 */ /* 0x000fe200078e3cff */
[----:B0-----:R-:W-:Y:S01]  /*12d30*/  IMAD R4, R7, UR4, R10 ;  /* 0x0000000407047c24 */ /* 0x001fe2000f8e020a */
[----:B------:R-:W-:Y:S06]  /*12d40*/  @!P1 BRA `(.L_x_1097) ;  /* 0x0000000000049947 */ /* 0x000fec0003800000 */
[----:B------:R-:W-:Y:S01]  /*12d50*/  BPT.TRAP 0x1 ;  /* 0x000000040000795c */ /* 0x000fe20000300000 */
.L_x_1097:
[----:B------:R-:W-:Y:S01]  /*12d60*/  IMAD R6, R23, 0x8, R16 ;  /* 0x0000000817067824 */ /* 0x000fe200078e0210 */
[----:B------:R-:W-:Y:S01]  /*12d70*/  SHF.L.U32 R3, R26, 0x1f, RZ ;  /* 0x0000001f1a037819 */ /* 0x000fe200000006ff */
[----:B------:R-:W-:Y:S03]  /*12d80*/  BSSY B1, `(.L_x_1098) ;  /* 0x0000003000017945 */ /* 0x000fe60003800000 */
[----:B------:R-:W0:Y:S02]  /*12d90*/  SYNCS.PHASECHK.TRANS64.TRYWAIT P0, [R6+URZ+0x2a840], R3 ;  /* 0x02a84003060075a7 */ /* 0x000e24000800017f */
[----:B0-----:R-:W-:Y:S05]  /*12da0*/  @!P0 BRA `(.L_x_1099) ;  /* 0x0000002c00c08947 */ /* 0x001fea0003800000 */
.L_x_1171:
[----:B------:R-:W-:Y:S05]  /*12db0*/  BSYNC B1 ;  /* 0x0000000000017941 */ /* 0x000fea0003800000 */
.L_x_1098:
[----:B------:R-:W-:Y:S01]  /*12dc0*/  SHF.R.S32.HI R21, RZ, 0x1f, R4 ;  /* 0x0000001fff157819 */ /* 0x000fe20000011404 */
[----:B------:R-:W-:Y:S01]  /*12dd0*/  ULDC.64 UR4, c[0x0][0x300] ;  /* 0x0000c00000047ab9 */ /* 0x000fe20000000a00 */
[----:B-----5:R-:W-:Y:S01]  /*12de0*/  SHF.R.S32.HI R25, RZ, 0x1f, R0 ;  /* 0x0000001fff197819 */ /* 0x020fe20000011400 */
[----:B------:R-:W-:Y:S01]  /*12df0*/  IMAD R8, R23, 0x4800, R30 ;  /* 0x0000480017087824 */ /* 0x000fe200078e021e */
[----:B------:R-:W-:Y:S01]  /*12e00*/  LOP3.LUT P3, RZ, R19, 0x10, RZ, 0xc0, !PT ;  /* 0x0000001013ff7812 */ /* 0x000fe2000786c0ff */
        /* <DEDUP_REMOVED lines=22> */
[----:B------:R-:W-:Y:S02]  /*12f70*/  IMAD.SHL.U32 R5, R37, 0x2, RZ ;  /* 0x0000000225057824 */ /* 0x000fe400078e00ff */
[----:B------:R-:W-:Y:S01]  /*12f80*/  IMAD R8, R8, 0x2, R16 ;  /* 0x0000000208087824 */ /* 0x000fe200078e0210 */
[----:B------:R-:W1:Y:S04]  /*12f90*/  SHFL.IDX PT, R3, R10, RZ, 0x181f ;  /* 0x00181fff0a037589 */ /* 0x000e6800000e0000 */
[----:B------:R-:W-:Y:S01]  /*12fa0*/  SHFL.IDX PT, R35, R10, 0x2, 0x181f ;  /* 0x00581f000a237f89 */ /* 0x000fe200000e0000 */
[----:B0-----:R-:W-:-:S03]  /*12fb0*/  IADD3 R2, P0, R14, R5, RZ ;  /* 0x000000050e027210 */ /* 0x001fc60007f1e0ff */
[----:B------:R-:W0:Y:S02]  /*12fc0*/  SHFL.IDX PT, R14, R7, 0x1, 0x181f ;  /* 0x00381f00070e7f89 */ /* 0x000e2400000e0000 */
[----:B-1----:R-:W-:-:S05]  /*12fd0*/  IMAD.X R3, RZ, RZ, R3, P0 ;  /* 0x000000ffff037224 */ /* 0x002fca00000e0603 */
        /* <DEDUP_REMOVED lines=18> */
[----:B------:R-:W0:Y:S03]  /*13100*/  SHFL.IDX PT, R14, R7, 0x4, 0x181f ;  /* 0x00981f00070e7f89 */ /* 0x000e2600000e0000 */
[----:B-1----:R-:W-:Y:S02]  /*13110*/  IMAD.X R3, RZ, RZ, R35, P0 ;  /* 0x000000ffff037224 */ /* 0x002fe400000e0623 */
        /* <DEDUP_REMOVED lines=11> */
.L_x_1185:
        /* <DEDUP_REMOVED lines=10> */
.L_x_1101:
        /* <DEDUP_REMOVED lines=10> */
.L_x_1102:
[----:B------:R1:W-:Y:S01]  /*13310*/  SYNCS.ARRIVE.TRANS64.A1T0 RZ, [R6+URZ+0x2a830], RZ ;  /* 0x02a830ff06ff79a7 */ /* 0x0003e2000810003f */
[----:B------:R-:W-:Y:S05]  /*13320*/  @!P2 BRA `(.L_x_1103) ;  /* 0x000000000004a947 */ /* 0x000fea0003800000 */
[----:B------:R-:W-:Y:S01]  /*13330*/  BPT.TRAP 0x1 ;  /* 0x000000040000795c */ /* 0x000fe20000300000 */
.L_x_1103:
[----:B0-----:R-:W-:Y:S01]  /*13340*/  SHF.L.U32 R3, R20, 0x1f, RZ ;  /* 0x0000001f14037819 */ /* 0x001fe200000006ff */
[----:B-1----:R-:W-:Y:S01]  /*13350*/  IMAD R6, R9, 0x8, R16 ;  /* 0x0000000809067824 */ /* 0x002fe200078e0210 */
[----:B------:R-:W-:Y:S03]  /*13360*/  BSSY B1, `(.L_x_1104) ;  /* 0x0000003000017945 */ /* 0x000fe60003800000 */
[----:B------:R-:W0:Y:S02]  /*13370*/  SYNCS.PHASECHK.TRANS64.TRYWAIT P0, [R6+URZ+0x2a860], R3 ;  /* 0x02a86003060075a7 */ /* 0x000e24000800017f */
[----:B0-----:R-:W-:Y:S05]  /*13380*/  @!P0 BRA `(.L_x_1105) ;  /* 0x0000003000148947 */ /* 0x001fea0003800000 */
.L_x_1186:
[----:B------:R-:W-:Y:S05]  /*13390*/  BSYNC B1 ;  /* 0x0000000000017941 */ /* 0x000fea0003800000 */
.L_x_1104:
[----:B------:R-:W-:Y:S01]  /*133a0*/  IMAD.MOV.U32 R2, RZ, RZ, -0x60 ;  /* 0xffffffa0ff027424 */ /* 0x000fe200078e00ff */
[----:B------:R-:W-:Y:S01]  /*133b0*/  UMOV UR4, 0xffffffff ;  /* 0xffffffff00047882 */ /* 0x000fe20000000000 */
[----:B------:R-:W-:Y:S01]  /*133c0*/  LOP3.LUT P2, RZ, R19, 0x2, RZ, 0xc0, !PT ;  /* 0x0000000213ff7812 */ /* 0x000fe2000784c0ff */
[----:B------:R-:W-:Y:S01]  /*133d0*/  IMAD R7, R9, 0x3000, R30 ;  /* 0x0000300009077824 */ /* 0x000fe200078e021e */
[----:B------:R-:W-:Y:S01]  /*133e0*/  LOP3.LUT P1, RZ, R19, 0x1, RZ, 0xc0, !PT ;  /* 0x0000000113ff7812 */ /* 0x000fe2000782c0ff */
[----:B0-----:R-:W-:-:S04]  /*133f0*/  IMAD R3, R27, R2, UR38 ;  /* 0x000000261b037e24 */ /* 0x001fc8000f8e0202 */
[----:B------:R-:W-:Y:S01]  /*13400*/  IMAD.IADD R8, R3, 0x1, -R36 ;  /* 0x0000000103087824 */ /* 0x000fe200078e0a24 */
[----:B------:R-:W-:Y:S07]  /*13410*/  BRA.DIV UR4, `(.L_x_1106) ;  /* 0x0000003204047947 */ /* 0x000fee000b800000 */
[----:B------:R-:W0:Y:S01]  /*13420*/  SHFL.IDX PT, R14, R17, RZ, 0x181f ;  /* 0x00181fff110e7589 */ /* 0x000e2200000e0000 */
[----:B------:R-:W-:-:S03]  /*13430*/  IMAD R7, R7, 0x2, R16 ;  /* 0x0000000207077824 */ /* 0x000fc600078e0210 */
[----:B------:R-:W1:Y:S01]  /*13440*/  SHFL.IDX PT, R3, R18, RZ, 0x181f ;  /* 0x00181fff12037589 */ /* 0x000e6200000e0000 */
[----:B0-----:R-:W-:-:S03]  /*13450*/  IADD3 R2, P0, R14, R5, RZ ;  /* 0x000000050e027210 */ /* 0x001fc60007f1e0ff */
[----:B------:R-:W0:Y:S02]  /*13460*/  SHFL.IDX PT, R14, R17, 0x1, 0x181f ;  /* 0x00381f00110e7f89 */ /* 0x000e2400000e0000 */
[----:B-1----:R-:W-:Y:S01]  /*13470*/  IMAD.X R3, RZ, RZ, R3, P0 ;  /* 0x000000ffff037224 */ /* 0x002fe200000e0603 */
[----:B------:R-:W-:-:S13]  /*13480*/  ISETP.LT.OR P0, PT, R8, 0x1, P2 ;  /* 0x000000010800780c */ /* 0x000fda0001701670 */
[----:B------:R-:W-:Y:S01]  /*13490*/  LDGSTS.E.BYPASS.LTC128B.128 [R7+0x400], desc[UR36][R2.64], !P0 ;  /* 0x0040000002077fae */ /* 0x000fe2000c101d64 */
[----:B------:R-:W-:-:S13]  /*134a0*/  ISETP.LT.OR P0, PT, R8, 0x1, P1 ;  /* 0x000000010800780c */ /* 0x000fda0000f01670 */
[----:B------:R1:W-:Y:S04]  /*134b0*/  LDGSTS.E.BYPASS.LTC128B.128 [R7+0x3400], desc[UR36][R2.64+0x80], !P0 ;  /* 0x0340008002077fae */ /* 0x0003e8000c101d64 */
[----:B-1----:R-:W1:Y:S01]  /*134c0*/  SHFL.IDX PT, R3, R18, 0x1, 0x181f ;  /* 0x00381f0012037f89 */ /* 0x002e6200000e0000 */
        /* <DEDUP_REMOVED lines=25> */
[----:B------:R-:W2:Y:S04]  /*13660*/  SHFL.IDX PT, R18, R18, 0x5, 0x181f ;  /* 0x00b81f0012127f89 */ /* 0x000ea800000e0000 */
[----:B------:R3:W4:Y:S01]  /*13670*/  SHFL.IDX PT, R14, R17, 0x5, 0x181f ;  /* 0x00b81f00110e7f89 */ /* 0x00072200000e0000 */
[----:B-1----:R-:W-:Y:S01]  /*13680*/  IMAD.X R3, RZ, RZ, R3, P0 ;  /* 0x000000ffff037224 */ /* 0x002fe200000e0603 */
[----:B------:R-:W-:-:S13]  /*13690*/  ISETP.LT.OR P0, PT, R8, 0x41, P2 ;  /* 0x000000410800780c */ /* 0x000fda0001701670 */
[----:B------:R3:W-:Y:S01]  /*136a0*/  LDGSTS.E.BYPASS.LTC128B.128 [R7+0x2400], desc[UR36][R2.64], !P0 ;  /* 0x0240000002077fae */ /* 0x0007e2000c101d64 */
[----:B------:R-:W-:-:S13]  /*136b0*/  ISETP.LT.OR P0, PT, R8, 0x41, P1 ;  /* 0x000000410800780c */ /* 0x000fda0000f01670 */
[----:B--2-4-:R3:W-:Y:S02]  /*136c0*/  LDGSTS.E.BYPASS.LTC128B.128 [R7+0x5400], desc[UR36][R2.64+0x80], !P0 ;  /* 0x0540008002077fae */ /* 0x0147e4000c101d64 */
.L_x_1200:
        /* <DEDUP_REMOVED lines=19> */
[----:B------:R-:W-:-:S04]  /*13800*/  IMAD R25, R0, UR5, R25 ;  /* 0x0000000500197c24 */ /* 0x000fc8000f8e0219 */
[----:B------:R-:W-:-:S07]  /*13810*/  IMAD.IADD R25, R3, 0x1, R25 ;  /* 0x0000000103197824 */ /* 0x000fce00078e0219 */
.L_x_1107:
        /* <DEDUP_REMOVED lines=10> */
.L_x_1108:
[----:B------:R-:W-:Y:S01]  /*138c0*/  ULDC.64 UR4, c[0x0][0x330] ;  /* 0x0000cc0000047ab9 */ /* 0x000fe20000000a00 */
[----:B------:R-:W-:Y:S01]  /*138d0*/  IMAD.MOV.U32 R3, RZ, RZ, R25 ;  /* 0x000000ffff037224 */ /* 0x000fe200078e0019 */
[----:B------:R1:W-:Y:S01]  /*138e0*/  SYNCS.ARRIVE.TRANS64.A1T0 RZ, [R6+URZ+0x2a850], RZ ;  /* 0x02a850ff06ff79a7 */ /* 0x0003e2000810003f */
[----:B------:R-:W-:Y:S02]  /*138f0*/  IMAD R5, R28, UR4, RZ ;  /* 0x000000041c057c24 */ /* 0x000fe4000f8e02ff */
[----:B------:R-:W-:-:S04]  /*13900*/  IMAD.WIDE.U32 R2, R22, UR4, R2 ;  /* 0x0000000416027c25 */ /* 0x000fc8000f8e0002 */
[----:B------:R-:W-:Y:S01]  /*13910*/  IMAD R5, R22, UR5, R5 ;  /* 0x0000000516057c24 */ /* 0x000fe2000f8e0205 */
[----:B------:R-:W-:Y:S01]  /*13920*/  ULDC.64 UR4, c[0x0][0x318] ;  /* 0x0000c60000047ab9 */ /* 0x000fe20000000a00 */
[----:B------:R-:W-:Y:S01]  /*13930*/  VIADD R8, R24, 0xffffffff ;  /* 0xffffffff18087836 */ /* 0x000fe20000000000 */
[C---:B------:R-:W-:Y:S01]  /*13940*/  LEA R17, P0, R2.reuse, UR4, 0x1 ;  /* 0x0000000402117c11 */ /* 0x040fe2000f8008ff */
[----:B------:R-:W-:Y:S02]  /*13950*/  IMAD.IADD R3, R5, 0x1, R3 ;  /* 0x0000000105037824 */ /* 0x000fe400078e0203 */
[----:B------:R-:W-:Y:S02]  /*13960*/  IMAD.MOV.U32 R20, RZ, RZ, R26 ;  /* 0x000000ffff147224 */ /* 0x000fe400078e001a */
[----:B------:R-:W-:Y:S01]  /*13970*/  IMAD.MOV.U32 R9, RZ, RZ, R23 ;  /* 0x000000ffff097224 */ /* 0x000fe200078e0017 */
[----:B------:R-:W-:Y:S01]  /*13980*/  LEA.HI.X R18, R2, UR5, R3, 0x1, P0 ;  /* 0x0000000502127c11 */ /* 0x000fe200080f0c03 */
[----:B------:R-:W-:Y:S01]  /*13990*/  IMAD.MOV.U32 R27, RZ, RZ, R24 ;  /* 0x000000ffff1b7224 */ /* 0x000fe200078e0018 */
[----:B------:R-:W-:-:S13]  /*139a0*/  ISETP.GT.AND P0, PT, R24, UR46, PT ;  /* 0x0000002e18007c0c */ /* 0x000fda000bf04270 */
[----:B-1----:R-:W-:Y:S05]  /*139b0*/  @P0 BRA `(.L_x_1109) ;  /* 0xfffffff000500947 */ /* 0x002fea000383ffff */
[----:B------:R-:W-:Y:S05]  /*139c0*/  BSYNC B0 ;  /* 0x0000000000007941 */ /* 0x000fea0003800000 */
.L_x_1096:
        /* <DEDUP_REMOVED lines=8> */
[----:B------:R-:W1:Y:S08]  /*13a50*/  FLO.U32 R0, UR4 ;  /* 0x0000000400007d00 */ /* 0x000e7000080e0000 */
[----:B------:R-:W0:Y:S01]  /*13a60*/  POPC R5, UR4 ;  /* 0x0000000400057d09 */ /* 0x000e220008000000 */
[----:B-1----:R-:W-:-:S13]  /*13a70*/  ISETP.EQ.U32.AND P0, PT, R0, R7, PT ;  /* 0x000000070000720c */ /* 0x002fda0003f02070 */
[----:B0-----:R-:W2:Y:S01]  /*13a80*/  @P0 ATOMG.E.ADD.STRONG.GPU PT, R3, desc[UR36][R2.64], R5 ;  /* 0x00000005020309a8 */ /* 0x001ea200081ee1e4 */
[----:B------:R-:W0:Y:S02]  /*13a90*/  S2R R4, SR_LTMASK ;  /* 0x0000000000047919 */ /* 0x000e240000003900 */
[----:B0-----:R-:W-:-:S04]  /*13aa0*/  LOP3.LUT R4, R4, UR4, RZ, 0xc0, !PT ;  /* 0x0000000404047c12 */ /* 0x001fc8000f8ec0ff */
[----:B------:R-:W0:Y:S01]  /*13ab0*/  POPC R7, R4 ;  /* 0x0000000400077309 */ /* 0x000e220000000000 */
[----:B--2---:R-:W0:Y:S02]  /*13ac0*/  SHFL.IDX PT, R0, R3, R0, 0x1f ;  /* 0x00001f0003007589 */ /* 0x004e2400000e0000 */
[----:B0-----:R-:W-:-:S07]  /*13ad0*/  IADD3 R34, R0, UR47, R7 ;  /* 0x0000002f00227c10 */ /* 0x001fce000fffe007 */
.L_x_1111:
[----:B------:R-:W-:Y:S05]  /*13ae0*/  BSYNC B0 ;  /* 0x0000000000007941 */ /* 0x000fea0003800000 */
.L_x_1110:
[----:B------:R-:W-:-:S13]  /*13af0*/  LOP3.LUT P0, RZ, R19, 0x40, RZ, 0xc0, !PT ;  /* 0x0000004013ff7812 */ /* 0x000fda000780c0ff */
[----:B------:R-:W-:Y:S05]  /*13b00*/  @!P0 BRA `(.L_x_1112) ;  /* 0x0000000000048947 */ /* 0x000fea0003800000 */
[----:B------:R-:W-:Y:S01]  /*13b10*/  BPT.TRAP 0x1 ;  /* 0x000000040000795c */ /* 0x000fe20000300000 */
.L_x_1112:
[----:B------:R-:W-:Y:S01]  /*13b20*/  IMAD R4, R23, 0x8, R16 ;  /* 0x0000000817047824 */ /* 0x000fe200078e0210 */
[----:B0-----:R-:W-:Y:S01]  /*13b30*/  SHF.L.U32 R3, R26, 0x1f, RZ ;  /* 0x0000001f1a037819 */ /* 0x001fe200000006ff */
[----:B------:R-:W-:Y:S01]  /*13b40*/  IMAD.MOV.U32 R5, RZ, RZ, -0x60 ;  /* 0xffffffa0ff057424 */ /* 0x000fe200078e00ff */
[----:B------:R-:W-:Y:S02]  /*13b50*/  BSSY B0, `(.L_x_1113) ;  /* 0x0000004000007945 */ /* 0x000fe40003800000 */
[----:B------:R-:W0:Y:S01]  /*13b60*/  SYNCS.PHASECHK.TRANS64.TRYWAIT P0, [R4+URZ+0x2a860], R3 ;  /* 0x02a86003040075a7 */ /* 0x000e22000800017f */
[----:B------:R-:W-:Y:S01]  /*13b70*/  IMAD R5, R24, R5, UR38 ;  /* 0x0000002618057e24 */ /* 0x000fe2000f8e0205 */
[----:B0-----:R-:W-:Y:S06]  /*13b80*/  @!P0 BRA `(.L_x_1114) ;  /* 0x0000002c00fc8947 */ /* 0x001fec0003800000 */
.L_x_1201:
[----:B------:R-:W-:Y:S05]  /*13b90*/  BSYNC B0 ;  /* 0x0000000000007941 */ /* 0x000fea0003800000 */
.L_x_1113:
[----:B------:R-:W-:Y:S01]  /*13ba0*/  UMOV UR4, 0xffffffff ;  /* 0xffffffff00047882 */ /* 0x000fe20000000000 */
[----:B------:R-:W-:Y:S01]  /*13bb0*/  LOP3.LUT P3, RZ, R19, 0x2, RZ, 0xc0, !PT ;  /* 0x0000000213ff7812 */ /* 0x000fe2000786c0ff */
[----:B------:R-:W-:Y:S01]  /*13bc0*/  IMAD R7, R23, 0x3000, R30 ;  /* 0x0000300017077824 */ /* 0x000fe200078e021e */
[----:B------:R-:W-:Y:S01]  /*13bd0*/  LOP3.LUT P1, RZ, R19, 0x1, RZ, 0xc0, !PT ;  /* 0x0000000113ff7812 */ /* 0x000fe2000782c0ff */
[----:B------:R-:W-:Y:S01]  /*13be0*/  IMAD.IADD R5, R5, 0x1, -R36 ;  /* 0x0000000105057824 */ /* 0x000fe200078e0a24 */
[----:B------:R-:W-:Y:S11]  /*13bf0*/  BRA.DIV UR4, `(.L_x_1115) ;  /* 0x0000002e04f47947 */ /* 0x000ff6000b800000 */
[----:B------:R-:W1:Y:S01]  /*13c00*/  SHFL.IDX PT, R14, R17, RZ, 0x181f ;  /* 0x00181fff110e7589 */ /* 0x000e6200000e0000 */
[----:B------:R-:W-:-:S03]  /*13c10*/  IMAD.SHL.U32 R6, R37, 0x2, RZ ;  /* 0x0000000225067824 */ /* 0x000fc600078e00ff */
[----:B------:R-:W0:Y:S02]  /*13c20*/  SHFL.IDX PT, R0, R18, RZ, 0x181f ;  /* 0x00181fff12007589 */ /* 0x000e2400000e0000 */
[----:B-1----:R-:W-:Y:S02]  /*13c30*/  IADD3 R2, P0, R14, R6, RZ ;  /* 0x000000060e027210 */ /* 0x002fe40007f1e0ff */
[----:B------:R-:W1:Y:S03]  /*13c40*/  SHFL.IDX PT, R14, R17, 0x1, 0x181f ;  /* 0x00381f00110e7f89 */ /* 0x000e6600000e0000 */
[----:B0-----:R-:W-:Y:S01]  /*13c50*/  IMAD.X R3, RZ, RZ, R0, P0 ;  /* 0x000000ffff037224 */ /* 0x001fe200000e0600 */
[----:B------:R-:W-:Y:S01]  /*13c60*/  ISETP.LT.OR P0, PT, R5, 0x1, P3 ;  /* 0x000000010500780c */ /* 0x000fe20001f01670 */
[----:B------:R-:W-:Y:S02]  /*13c70*/  IMAD R0, R7, 0x2, R16 ;  /* 0x0000000207007824 */ /* 0x000fe400078e0210 */
[----:B------:R-:W0:Y:S10]  /*13c80*/  SHFL.IDX PT, R7, R18, 0x1, 0x181f ;  /* 0x00381f0012077f89 */ /* 0x000e3400000e0000 */
        /* <DEDUP_REMOVED lines=35> */
.L_x_1215:
[----:B01----:R-:W-:-:S05]  /*13ec0*/  IADD3 R2, P0, R14, R6, RZ ;  /* 0x000000060e027210 */ /* 0x003fca0007f1e0ff */
[----:B------:R-:W-:Y:S01]  /*13ed0*/  IMAD.X R3, RZ, RZ, R7, P0 ;  /* 0x000000ffff037224 */ /* 0x000fe200000e0607 */
        /* <DEDUP_REMOVED lines=9> */
.L_x_1116:
        /* <DEDUP_REMOVED lines=10> */
.L_x_1117:
[----:B------:R1:W-:Y:S01]  /*14010*/  SYNCS.ARRIVE.TRANS64.A1T0 RZ, [R4+URZ+0x2a850], RZ ;  /* 0x02a850ff04ff79a7 */ /* 0x0003e2000810003f */
[----:B------:R-:W-:-:S05]  /*14020*/  VIADD R23, R23, 0x1 ;  /* 0x0000000117177836 */ /* 0x000fca0000000000 */
[----:B------:R-:W-:-:S04]  /*14030*/  ISETP.NE.AND P0, PT, R23, 0x2, PT ;  /* 0x000000021700780c */ /* 0x000fc80003f05270 */
[----:B0-----:R-:W-:Y:S02]  /*14040*/  SEL R3, RZ, 0x1, P0 ;  /* 0x00000001ff037807 */ /* 0x001fe40000000000 */
[----:B------:R-:W-:Y:S02]  /*14050*/  SEL R23, R23, RZ, P0 ;  /* 0x000000ff17177207 */ /* 0x000fe40000000000 */
[----:B-1----:R-:W-:-:S07]  /*14060*/  LOP3.LUT R26, R26, R3, RZ, 0x3c, !PT ;  /* 0x000000031a1a7212 */ /* 0x002fce00078e3cff */
.L_x_1077:
[----:B------:R-:W-:Y:S05]  /*14070*/  BSYNC B7 ;  /* 0x0000000000077941 */ /* 0x000fea0003800000 */
.L_x_1075:
[----:B------:R-:W-:-:S13]  /*14080*/  LOP3.LUT P0, RZ, R19, 0x800, RZ, 0xc0, !PT ;  /* 0x0000080013ff7812 */ /* 0x000fda000780c0ff */
[----:B------:R-:W-:Y:S05]  /*14090*/  @!P0 BRA `(.L_x_1118) ;  /* 0x0000000000248947 */ /* 0x000fea0003800000 */
[----:B------:R-:W-:Y:S05]  /*140a0*/  WARPSYNC.ALL ;  /* 0x0000000000007948 */ /* 0x000fea0003800000 */
[----:B------:R-:W0:Y:S08]  /*140b0*/  S2UR UR5, SR_CgaCtaId ;  /* 0x00000000000579c3 */ /* 0x000e300000008800 */
[----:B------:R-:W-:Y:S06]  /*140c0*/  BAR.SYNC.DEFER_BLOCKING 0x5, 0x180 ;  /* 0x0146000000007b1d */ /* 0x000fec0000010000 */
[----:B------:R-:W-:-:S02]  /*140d0*/  UMOV UR4, 0x400 ;  /* 0x0000040000047882 */ /* 0x000fc40000000000 */
[----:B0-----:R-:W-:-:S06]  /*140e0*/  ULEA UR4, UR5, UR4, 0x18 ;  /* 0x0000000405047291 */ /* 0x001fcc000f8ec03f */
[----:B------:R-:W-:-:S05]  /*140f0*/  IMAD.U32 R16, RZ, RZ, UR4 ;  /* 0x00000004ff107e24 */ /* 0x000fca000f8e00ff */
[----:B------:R0:W1:Y:S01]  /*14100*/  LDS R34, [R16+0x2a8d0] ;  /* 0x02a8d00010227984 */ /* 0x0000620000000800 */
[----:B------:R-:W-:Y:S06]  /*14110*/  BAR.ARV 0x4, 0x180 ;  /* 0x0106000000007b1d */ /* 0x000fec0000002000 */
[----:B------:R-:W-:Y:S05]  /*14120*/  BRA `(.L_x_1119) ;  /* 0x00000000002c7947 */ /* 0x000fea0003800000 */
.L_x_1118:
[----:B------:R-:W-:-:S03]  /*14130*/  UMOV UR4, 0xffffffff ;  /* 0xffffffff00047882 */ /* 0x000fc60000000000 */
[----:B------:R-:W-:Y:S05]  /*14140*/  BRA.DIV UR4, `(.L_x_1120) ;  /* 0x0000003204a87947 */ /* 0x000fea000b800000 */
[----:B------:R0:W1:Y:S02]  /*14150*/  SHFL.IDX PT, R14, R34, RZ, 0x1f ;  /* 0x00001fff220e7589 */ /* 0x00006400000e0000 */
.L_x_1218:
[----:B------:R-:W2:Y:S01]  /*14160*/  @!P2 S2R R3, SR_CgaCtaId ;  /* 0x000000000003a919 */ /* 0x000ea20000008800 */
[----:B------:R-:W-:Y:S05]  /*14170*/  WARPSYNC.ALL ;  /* 0x0000000000007948 */ /* 0x000fea0003800000 */
[----:B------:R-:W-:Y:S01]  /*14180*/  BAR.SYNC.DEFER_BLOCKING 0x4, 0x180 ;  /* 0x0106000000007b1d */ /* 0x000fe20000010000 */
[----:B------:R-:W-:-:S04]  /*14190*/  @!P2 MOV R0, 0x400 ;  /* 0x000004000000a802 */ /* 0x000fc80000000f00 */
[----:B--2---:R-:W-:-:S05]  /*141a0*/  @!P2 LEA R16, R3, R0, 0x18 ;  /* 0x000000000310a211 */ /* 0x004fca00078ec0ff */
[----:B------:R0:W-:Y:S02]  /*141b0*/  @!P2 STS [R16+0x2a8d0], R34 ;  /* 0x02a8d0221000a388 */ /* 0x0001e40000000800 */
[----:B01----:R-:W-:Y:S01]  /*141c0*/  IMAD.MOV.U32 R34, RZ, RZ, R14 ;  /* 0x000000ffff227224 */ /* 0x003fe200078e000e */
[----:B------:R-:W-:Y:S06]  /*141d0*/  BAR.ARV 0x5, 0x180 ;  /* 0x0146000000007b1d */ /* 0x000fec0000002000 */
.L_x_1119:
[----:B------:R-:W-:Y:S02]  /*141e0*/  ULDC UR4, c[0x0][0xc38] ;  /* 0x00030e0000047ab9 */ /* 0x000fe40000000800 */
[----:B-1----:R-:W-:-:S13]  /*141f0*/  ISETP.GE.AND P0, PT, R34, UR4, PT ;  /* 0x0000000422007c0c */ /* 0x002fda000bf06270 */
[----:B------:R-:W-:Y:S05]  /*14200*/  @!P0 BRA `(.L_x_1121) ;  /* 0xffffffc400188947 */ /* 0x000fea000383ffff */
.L_x_1066:
[----:B------:R-:W2:Y:S01]  /*14210*/  LDL.LU R0, [R1] ;  /* 0x0000000001007983 */ /* 0x000ea20000300800 */
[----:B------:R-:W-:Y:S01]  /*14220*/  BSSY B0, `(.L_x_1122) ;  /* 0x000000b000007945 */ /* 0x000fe20003800000 */
[----:B------:R-:W1:Y:S01]  /*14230*/  S2R R5, SR_CgaCtaId ;  /* 0x0000000000057919 */ /* 0x000e620000008800 */
[----:B--2---:R-:W-:-:S05]  /*14240*/  VIADD R0, R0, 0x1 ;  /* 0x0000000100007836 */ /* 0x004fca0000000000 */
[----:B------:R-:W-:-:S04]  /*14250*/  LEA.HI R2, R0, R0, RZ, 0x1 ;  /* 0x0000000000027211 */ /* 0x000fc800078f08ff */
[----:B------:R-:W-:Y:S02]  /*14260*/  LOP3.LUT R3, R2, 0xfffffffe, RZ, 0xc0, !PT ;  /* 0xfffffffe02037812 */ /* 0x000fe400078ec0ff */
[----:B------:R-:W-:-:S03]  /*14270*/  MOV R2, 0x400 ;  /* 0x0000040000027802 */ /* 0x000fc60000000f00 */
[----:B------:R-:W-:Y:S01]  /*14280*/  IMAD.IADD R0, R0, 0x1, -R3 ;  /* 0x0000000100007824 */ /* 0x000fe200078e0a03 */
[----:B-1----:R-:W-:-:S04]  /*14290*/  LEA R4, R5, R2, 0x18 ;  /* 0x0000000205047211 */ /* 0x002fc800078ec0ff */
[----:B------:R-:W-:-:S04]  /*142a0*/  SHF.L.U32 R0, R0, 0x1f, RZ ;  /* 0x0000001f00007819 */ /* 0x000fc800000006ff */
[----:B------:R-:W1:Y:S02]  /*142b0*/  SYNCS.PHASECHK.TRANS64.TRYWAIT P0, [R4+URZ+0x2a820], R0 ;  /* 0x02a82000040075a7 */ /* 0x000e64000800017f */
[----:B-1----:R-:W-:Y:S05]  /*142c0*/  @!P0 BRA `(.L_x_1123) ;  /* 0x0000003000708947 */ /* 0x002fea0003800000 */
.L_x_1219:
[----:B------:R-:W-:Y:S05]  /*142d0*/  BSYNC B0 ;  /* 0x0000000000007941 */ /* 0x000fea0003800000 */
.L_x_1122:
[----:B------:R-:W-:-:S03]  /*142e0*/  UMOV UR4, 0xffffffff ;  /* 0xffffffff00047882 */ /* 0x000fc60000000000 */
[----:B------:R-:W-:Y:S05]  /*142f0*/  BRA.DIV UR4, `(.L_x_1124) ;  /* 0x0000003204787947 */ /* 0x000fea000b800000 */
[----:B-1----:R-:W1:Y:S02]  /*14300*/  S2R R0, SR_TID.X ;  /* 0x0000000000007919 */ /* 0x002e640000002100 */
[----:B-1----:R-:W-:-:S04]  /*14310*/  SHF.R.U32.HI R0, RZ, 0x5, R0 ;  /* 0x00000005ff007819 */ /* 0x002fc80000011600 */
[----:B------:R-:W-:-:S05]  /*14320*/  LOP3.LUT R0, R0, 0x3, RZ, 0xc0, !PT ;  /* 0x0000000300007812 */ /* 0x000fca00078ec0ff */
[----:B------:R1:W2:Y:S02]  /*14330*/  SHFL.IDX PT, R14, R0, RZ, 0x1f ;  /* 0x00001fff000e7589 */ /* 0x0002a400000e0000 */
.L_x_1222:
[----:B--2---:R-:W-:Y:S01]  /*14340*/  ISETP.NE.AND P0, PT, R14, RZ, PT ;  /* 0x000000ff0e00720c */ /* 0x004fe20003f05270 */
[----:B------:R-:W-:-:S12]  /*14350*/  BSSY B0, `(.L_x_1125) ;  /* 0x0000026000007945 */ /* 0x000fd80003800000 */
[----:B------:R-:W-:Y:S05]  /*14360*/  @P0 BRA `(.L_x_1126) ;  /* 0x0000000000900947 */ /* 0x000fea0003800000 */
[----:B------:R-:W-:-:S03]  /*14370*/  UMOV UR4, 0xffffffff ;  /* 0xffffffff00047882 */ /* 0x000fc60000000000 */
[----:B------:R-:W-:Y:S05]  /*14380*/  BRA.DIV UR4, `(.L_x_1127) ;  /* 0x0000003204887947 */ /* 0x000fea000b800000 */
[----:B------:R-:W-:-:S13]  /*14390*/  ELECT P6, URZ, PT ;  /* 0x00000000003f782f */ /* 0x000fda00038c0000 */
.L_x_1225:
[----:B------:R-:W-:Y:S05]  /*143a0*/  @!P6 BRA `(.L_x_1126) ;  /* 0x000000000080e947 */ /* 0x000fea0003800000 */
[----:B-1----:R-:W2:Y:S02]  /*143b0*/  LDL R0, [R1+0x4] ;  /* 0x0000040001007983 */ /* 0x002ea40000100800 */
[----:B--2---:R-:W-:-:S13]  /*143c0*/  R2UR UR4, R0 ;  /* 0x00000000000472ca */ /* 0x004fda00000e0000 */
[----:B------:R-:W-:-:S06]  /*143d0*/  ULOP3.LUT UR4, UR4, 0x2, URZ, 0xfc, !UPT ;  /* 0x0000000204047892 */ /* 0x000fcc000f8efc3f */
[----:B------:R-:W-:-:S05]  /*143e0*/  IMAD.U32 R0, RZ, RZ, UR4 ;  /* 0x00000004ff007e24 */ /* 0x000fca000f8e00ff */
[----:B------:R-:W-:-:S13]  /*143f0*/  ISETP.NE.AND P0, PT, R0, 0x3, PT ;  /* 0x000000030000780c */ /* 0x000fda0003f05270 */
[----:B------:R-:W-:Y:S05]  /*14400*/  @!P0 BRA `(.L_x_1128) ;  /* 0x0000000000048947 */ /* 0x000fea0003800000 */
[----:B------:R-:W-:Y:S01]  /*14410*/  BPT.TRAP 0x1 ;  /* 0x000000040000795c */ /* 0x000fe20000300000 */
.L_x_1128:
[C---:B------:R-:W-:Y:S01]  /*14420*/  IMAD R5, R23.reuse, 0x8, R4 ;  /* 0x0000000817057824 */ /* 0x040fe200078e0204 */
[----:B------:R-:W-:Y:S01]  /*14430*/  SHF.L.U32 R0, R26, 0x1f, RZ ;  /* 0x0000001f1a007819 */ /* 0x000fe200000006ff */
[----:B------:R-:W-:-:S03]  /*14440*/  VIADD R23, R23, 0x1 ;  /* 0x0000000117177836 */ /* 0x000fc60000000000 */
[----:B------:R-:W1:Y:S02]  /*14450*/  SYNCS.PHASECHK.TRANS64.TRYWAIT P1, [R5+URZ+0x2a840], R0 ;  /* 0x02a84000050075a7 */ /* 0x000e64000802017f */
[----:B------:R-:W-:-:S04]  /*14460*/  ISETP.NE.AND P2, PT, R23, 0x2, PT ;  /* 0x000000021700780c */ /* 0x000fc80003f45270 */
[----:B------:R-:W-:Y:S01]  /*14470*/  SEL R3, RZ, 0x1, P2 ;  /* 0x00000001ff037807 */ /* 0x000fe20001000000 */
[----:B-1----:R-:W-:Y:S08]  /*14480*/  @!P1 BRA `(.L_x_1129) ;  /* 0x0000003000689947 */ /* 0x002ff00003800000 */
.L_x_1226:
[----:B------:R-:W-:Y:S02]  /*14490*/  SEL R23, R23, RZ, P2 ;  /* 0x000000ff17177207 */ /* 0x000fe40001000000 */
[----:B------:R-:W-:Y:S01]  /*144a0*/  LOP3.LUT R2, R26, R3, RZ, 0x3c, !PT ;  /* 0x000000031a027212 */ /* 0x000fe200078e3cff */
[----:B------:R-:W-:Y:S06]  /*144b0*/  @!P0 BRA `(.L_x_1130) ;  /* 0x0000000000048947 */ /* 0x000fec0003800000 */
[----:B------:R-:W-:Y:S01]  /*144c0*/  BPT.TRAP 0x1 ;  /* 0x000000040000795c */ /* 0x000fe20000300000 */
.L_x_1130:
[----:B------:R-:W-:Y:S01]  /*144d0*/  IMAD R23, R23, 0x8, R4 ;  /* 0x0000000817177824 */ /* 0x000fe200078e0204 */
[----:B------:R-:W-:-:S04]  /*144e0*/  SHF.L.U32 R2, R2, 0x1f, RZ ;  /* 0x0000001f02027819 */ /* 0x000fc800000006ff */
[----:B------:R-:W2:Y:S02]  /*144f0*/  SYNCS.PHASECHK.TRANS64.TRYWAIT P1, [R23+URZ+0x2a840], R2 ;  /* 0x02a84002170075a7 */ /* 0x000ea4000802017f */
[----:B--2---:R-:W-:Y:S05]  /*14500*/  @!P1 BRA `(.L_x_1131) ;  /* 0x00000030005c9947 */ /* 0x004fea0003800000 */
.L_x_1227:
[----:B------:R-:W-:Y:S05]  /*14510*/  @!P0 BRA `(.L_x_1132) ;  /* 0x0000000000048947 */ /* 0x000fea0003800000 */
[----:B------:R-:W-:Y:S01]  /*14520*/  BPT.TRAP 0x1 ;  /* 0x000000040000795c */ /* 0x000fe20000300000 */
.L_x_1132:
[----:B------:R-:W3:Y:S02]  /*14530*/  SYNCS.PHASECHK.TRANS64.TRYWAIT P1, [R5+URZ+0x2a860], R0 ;  /* 0x02a86000050075a7 */ /* 0x000ee4000802017f */
[----:B---3--:R-:W-:Y:S05]  /*14540*/  @!P1 BRA `(.L_x_1133) ;  /* 0x0000003000609947 */ /* 0x008fea0003800000 */
.L_x_1228:
[----:B------:R-:W-:Y:S05]  /*14550*/  @!P0 BRA `(.L_x_1134) ;  /* 0x0000000000048947 */ /* 0x000fea0003800000 */
[----:B------:R-:W-:Y:S01]  /*14560*/  BPT.TRAP 0x1 ;  /* 0x000000040000795c */ /* 0x000fe20000300000 */
.L_x_1134:
[----:B----4-:R4:W0:Y:S02]  /*14570*/  SYNCS.PHASECHK.TRANS64.TRYWAIT P0, [R23+URZ+0x2a860], R2 ;  /* 0x02a86002170075a7 */ /* 0x010824000800017f */
[----:B0-----:R-:W-:Y:S05]  /*14580*/  @!P0 NANOSLEEP.SYNCS 0x989680 ;  /* 0x009896800000895d */ /* 0x001fea0003900000 */
[----:B------:R-:W0:Y:S02]  /*14590*/  @!P0 SYNCS.PHASECHK.TRANS64 P0, [R23+URZ+0x2a860], R2 ;  /* 0x02a86002170085a7 */ /* 0x000e24000800007f */
[----:B0-----:R-:W-:Y:S05]  /*145a0*/  @!P0 BRA `(.L_x_1134) ;  /* 0xfffffffc00f08947 */ /* 0x001fea000383ffff */
.L_x_1126:
[----:B------:R-:W-:Y:S05]  /*145b0*/  BSYNC B0 ;  /* 0x0000000000007941 */ /* 0x000fea0003800000 */
.L_x_1125:
[----:B------:R-:W-:Y:S05]  /*145c0*/  EXIT ;  /* 0x000000000000794d */ /* 0x000fea0003800000 */
.L_x_971:
[----:B0-----:R-:W-:-:S04]  /*145d0*/  IMAD.U32 R3, RZ, RZ, UR40 ;  /* 0x00000028ff037e24 */ /* 0x001fc8000f8e00ff */
[----:B------:R0:W1:Y:S03]  /*145e0*/  SYNCS.PHASECHK.TRANS64.TRYWAIT P1, [R3+URZ+0x2a800], R0 ;  /* 0x02a80000030075a7 */ /* 0x000066000802017f */
[----:B-1----:R-:W-:Y:S05]  /*145f0*/  @!P1 NANOSLEEP.SYNCS 0x989680 ;  /* 0x009896800000995d */ /* 0x002fea0003900000 */
[----:B------:R-:W1:Y:S02]  /*14600*/  @!P1 SYNCS.PHASECHK.TRANS64 P1, [R3+URZ+0x2a800], R0 ;  /* 0x02a80000030095a7 */ /* 0x000e64000802007f */
[----:B-1----:R-:W-:Y:S05]  /*14610*/  @!P1 BRA `(.L_x_971) ;  /* 0xfffffffc00ec9947 */ /* 0x002fea000383ffff */
[----:B------:R-:W-:Y:S05]  /*14620*/  BRA `(.L_x_1135) ;  /* 0xfffffed000d87947 */ /* 0x000fea000383ffff */
.L_x_975:
[----:B-1----:R1:W2:Y:S02]  /*14630*/  SYNCS.PHASECHK.TRANS64.TRYWAIT P1, [R15+URZ+0x2a830], R0 ;  /* 0x02a830000f0075a7 */ /* 0x0022a4000802017f */
[----:B--2---:R-:W-:Y:S05]  /*14640*/  @!P1 NANOSLEEP.SYNCS 0x989680 ;  /* 0x009896800000995d */ /* 0x004fea0003900000 */
[----:B------:R-:W2:Y:S02]  /*14650*/  @!P1 SYNCS.PHASECHK.TRANS64 P1, [R15+URZ+0x2a830], R0 ;  /* 0x02a830000f0095a7 */ /* 0x000ea4000802007f */
[----:B--2---:R-:W-:Y:S05]  /*14660*/  @!P1 BRA `(.L_x_975) ;  /* 0xfffffffc00f09947 */ /* 0x004fea000383ffff */
[----:B------:R-:W-:Y:S05]  /*14670*/  BRA `(.L_x_974) ;  /* 0xfffffed000f47947 */ /* 0x000fea000383ffff */
.L_x_992:
[----:B-1----:R-:W-:-:S04]  /*14680*/  IMAD.U32 R14, RZ, RZ, UR7 ;  /* 0x00000007ff0e7e24 */ /* 0x002fc8000f8e00ff */
[----:B------:R1:W2:Y:S03]  /*14690*/  SYNCS.PHASECHK.TRANS64.TRYWAIT P1, [R14+URZ+0x2a830], R13 ;  /* 0x02a8300d0e0075a7 */ /* 0x0002a6000802017f */
[----:B--2---:R-:W-:Y:S05]  /*146a0*/  @!P1 NANOSLEEP.SYNCS 0x989680 ;  /* 0x009896800000995d */ /* 0x004fea0003900000 */
[----:B------:R-:W2:Y:S02]  /*146b0*/  @!P1 SYNCS.PHASECHK.TRANS64 P1, [R14+URZ+0x2a830], R13 ;  /* 0x02a8300d0e0095a7 */ /* 0x000ea4000802007f */
[----:B--2---:R-:W-:Y:S05]  /*146c0*/  @!P1 BRA `(.L_x_992) ;  /* 0xfffffffc00ec9947 */ /* 0x004fea000383ffff */
[----:B------:R-:W-:Y:S05]  /*146d0*/  BRA `(.L_x_991) ;  /* 0xffffff0400787947 */ /* 0x000fea000383ffff */
.L_x_996:
[----:B01----:R-:W-:-:S04]  /*146e0*/  IMAD.U32 R13, RZ, RZ, UR6 ;  /* 0x00000006ff0d7e24 */ /* 0x003fc8000f8e00ff */
[----:B------:R0:W1:Y:S03]  /*146f0*/  SYNCS.PHASECHK.TRANS64.TRYWAIT P1, [R13+URZ+0x2a850], R0 ;  /* 0x02a850000d0075a7 */ /* 0x000066000802017f */
[----:B-1----:R-:W-:Y:S05]  /*14700*/  @!P1 NANOSLEEP.SYNCS 0x989680 ;  /* 0x009896800000995d */ /* 0x002fea0003900000 */
[----:B------:R-:W1:Y:S02]  /*14710*/  @!P1 SYNCS.PHASECHK.TRANS64 P1, [R13+URZ+0x2a850], R0 ;  /* 0x02a850000d0095a7 */ /* 0x000e64000802007f */
[----:B-1----:R-:W-:Y:S05]  /*14720*/  @!P1 BRA `(.L_x_996) ;  /* 0xfffffffc00ec9947 */ /* 0x002fea000383ffff */
[----:B------:R-:W-:Y:S05]  /*14730*/  BRA `(.L_x_995) ;  /* 0xffffff0c00a87947 */ /* 0x000fea000383ffff */
.L_x_1015:
[----:B-1----:R-:W-:-:S04]  /*14740*/  IMAD.U32 R12, RZ, RZ, UR7 ;  /* 0x00000007ff0c7e24 */ /* 0x002fc8000f8e00ff */
[----:B------:R1:W2:Y:S03]  /*14750*/  SYNCS.PHASECHK.TRANS64.TRYWAIT P1, [R12+URZ+0x2a830], R11 ;  /* 0x02a8300b0c0075a7 */ /* 0x0002a6000802017f */
[----:B--2---:R-:W-:Y:S05]  /*14760*/  @!P1 NANOSLEEP.SYNCS 0x989680 ;  /* 0x009896800000995d */ /* 0x004fea0003900000 */
[----:B------:R-:W2:Y:S02]  /*14770*/  @!P1 SYNCS.PHASECHK.TRANS64 P1, [R12+URZ+0x2a830], R11 ;  /* 0x02a8300b0c0095a7 */ /* 0x000ea4000802007f */
[----:B--2---:R-:W-:Y:S05]  /*14780*/  @!P1 BRA `(.L_x_1015) ;  /* 0xfffffffc00ec9947 */ /* 0x004fea000383ffff */
[----:B------:R-:W-:Y:S05]  /*14790*/  BRA `(.L_x_1014) ;  /* 0xffffff3800c87947 */ /* 0x000fea000383ffff */
.L_x_1019:
[----:B01----:R-:W-:-:S04]  /*147a0*/  IMAD.U32 R11, RZ, RZ, UR6 ;  /* 0x00000006ff0b7e24 */ /* 0x003fc8000f8e00ff */
[----:B------:R0:W1:Y:S03]  /*147b0*/  SYNCS.PHASECHK.TRANS64.TRYWAIT P1, [R11+URZ+0x2a850], R0 ;  /* 0x02a850000b0075a7 */ /* 0x000066000802017f */
[----:B-1----:R-:W-:Y:S05]  /*147c0*/  @!P1 NANOSLEEP.SYNCS 0x989680 ;  /* 0x009896800000995d */ /* 0x002fea0003900000 */
[----:B------:R-:W1:Y:S02]  /*147d0*/  @!P1 SYNCS.PHASECHK.TRANS64 P1, [R11+URZ+0x2a850], R0 ;  /* 0x02a850000b0095a7 */ /* 0x000e64000802007f */
[----:B-1----:R-:W-:Y:S05]  /*147e0*/  @!P1 BRA `(.L_x_1019) ;  /* 0xfffffffc00ec9947 */ /* 0x002fea000383ffff */
[----:B------:R-:W-:Y:S05]  /*147f0*/  BRA `(.L_x_1018) ;  /* 0xffffff4000f87947 */ /* 0x000fea000383ffff */
.L_x_1027:
[----:B-1----:R-:W-:-:S04]  /*14800*/  IMAD.U32 R14, RZ, RZ, UR6 ;  /* 0x00000006ff0e7e24 */ /* 0x002fc8000f8e00ff */
[----:B------:R1:W2:Y:S03]  /*14810*/  SYNCS.PHASECHK.TRANS64.TRYWAIT P1, [R14+URZ+0x2a830], R11 ;  /* 0x02a8300b0e0075a7 */ /* 0x0002a6000802017f */
[----:B--2---:R-:W-:Y:S05]  /*14820*/  @!P1 NANOSLEEP.SYNCS 0x989680 ;  /* 0x009896800000995d */ /* 0x004fea0003900000 */
[----:B------:R-:W2:Y:S02]  /*14830*/  @!P1 SYNCS.PHASECHK.TRANS64 P1, [R14+URZ+0x2a830], R11 ;  /* 0x02a8300b0e0095a7 */ /* 0x000ea4000802007f */
[----:B--2---:R-:W-:Y:S05]  /*14840*/  @!P1 BRA `(.L_x_1027) ;  /* 0xfffffffc00ec9947 */ /* 0x004fea000383ffff */
[----:B------:R-:W-:Y:S05]  /*14850*/  BRA `(.L_x_1026) ;  /* 0xffffff5c00487947 */ /* 0x000fea000383ffff */
.L_x_1031:
[----:B01----:R-:W-:-:S04]  /*14860*/  IMAD.U32 R11, RZ, RZ, UR10 ;  /* 0x0000000aff0b7e24 */ /* 0x003fc8000f8e00ff */
[----:B------:R0:W1:Y:S03]  /*14870*/  SYNCS.PHASECHK.TRANS64.TRYWAIT P1, [R11+URZ+0x2a850], R0 ;  /* 0x02a850000b0075a7 */ /* 0x000066000802017f */
[----:B-1----:R-:W-:Y:S05]  /*14880*/  @!P1 NANOSLEEP.SYNCS 0x989680 ;  /* 0x009896800000995d */ /* 0x002fea0003900000 */
[----:B------:R-:W1:Y:S02]  /*14890*/  @!P1 SYNCS.PHASECHK.TRANS64 P1, [R11+URZ+0x2a850], R0 ;  /* 0x02a850000b0095a7 */ /* 0x000e64000802007f */
[----:B-1----:R-:W-:Y:S05]  /*148a0*/  @!P1 BRA `(.L_x_1031) ;  /* 0xfffffffc00ec9947 */ /* 0x002fea000383ffff */
[----:B------:R-:W-:Y:S05]  /*148b0*/  BRA `(.L_x_1030) ;  /* 0xffffff6400787947 */ /* 0x000fea000383ffff */
.L_x_1046:
[----:B-1----:R-:W-:-:S04]  /*148c0*/  IMAD.U32 R5, RZ, RZ, UR5 ;  /* 0x00000005ff057e24 */ /* 0x002fc8000f8e00ff */
[----:B------:R1:W2:Y:S03]  /*148d0*/  SYNCS.PHASECHK.TRANS64.TRYWAIT P1, [R5+URZ+0x2a850], R0 ;  /* 0x02a85000050075a7 */ /* 0x0002a6000802017f */
[----:B--2---:R-:W-:Y:S05]  /*148e0*/  @!P1 NANOSLEEP.SYNCS 0x989680 ;  /* 0x009896800000995d */ /* 0x004fea0003900000 */
[----:B------:R-:W2:Y:S02]  /*148f0*/  @!P1 SYNCS.PHASECHK.TRANS64 P1, [R5+URZ+0x2a850], R0 ;  /* 0x02a85000050095a7 */ /* 0x000ea4000802007f */
[----:B--2---:R-:W-:Y:S05]  /*14900*/  @!P1 BRA `(.L_x_1046) ;  /* 0xfffffffc00ec9947 */ /* 0x004fea000383ffff */
[----:B------:R-:W-:Y:S05]  /*14910*/  BRA `(.L_x_1045) ;  /* 0xffffff9000e07947 */ /* 0x000fea000383ffff */
.L_x_1083:
[----:B------:R-:W2:Y:S01]  /*14920*/  S2R R17, SR_TID.X ;  /* 0x0000000000117919 */ /* 0x000ea20000002100 */
[----:B------:R-:W-:Y:S02]  /*14930*/  IMAD.MOV.U32 R12, RZ, RZ, RZ ;  /* 0x000000ffff0c7224 */ /* 0x000fe400078e00ff */
[----:B------:R-:W-:Y:S02]  /*14940*/  IMAD.MOV.U32 R11, RZ, RZ, 0x1f ;  /* 0x0000001fff0b7424 */ /* 0x000fe400078e00ff */
[----:B------:R-:W-:Y:S01]  /*14950*/  IMAD.MOV.U32 R15, RZ, RZ, -0x1 ;  /* 0xffffffffff0f7424 */ /* 0x000fe200078e00ff */
[----:B--2---:R-:W-:-:S04]  /*14960*/  SHF.R.U32.HI R17, RZ, 0x5, R17 ;  /* 0x00000005ff117819 */ /* 0x004fc80000011611 */
[----:B------:R-:W-:-:S05]  /*14970*/  LOP3.LUT R17, R17, 0x3, RZ, 0xc0, !PT ;  /* 0x0000000311117812 */ /* 0x000fca00078ec0ff */
[----:B------:R-:W-:-:S07]  /*14980*/  IMAD.MOV.U32 R13, RZ, RZ, R17 ;  /* 0x000000ffff0d7224 */ /* 0x000fce00078e0011 */
[----:B01---5:R-:W-:Y:S05]  /*14990*/  WARPSYNC.COLLECTIVE R15, `(.L_x_1136) ;  /* 0x000000000f087348 */ /* 0x023fea0003c00000 */
[----:B------:R2:W3:Y:S02]  /*149a0*/  SHFL.IDX P6, R14, R13, R12, R11 ;  /* 0x0000000c0d0e7389 */ /* 0x0004e400000c000b */
[----:B0123-5:R-:W-:Y:S01]  /*149b0*/  ENDCOLLECTIVE ;  /* 0x000000000000791b */ /* 0x02ffe20003800000 */
.L_x_1136:
[----:B------:R-:W-:Y:S05]  /*149c0*/  BRA `(.L_x_1137) ;  /* 0xffffffc8008c7947 */ /* 0x000fea000383ffff */
.L_x_1086:
[----:B0-----:R0:W1:Y:S02]  /*149d0*/  SYNCS.PHASECHK.TRANS64.TRYWAIT P0, [R0+URZ+0x2a840], R3 ;  /* 0x02a84003000075a7 */ /* 0x001064000800017f */
[----:B-1----:R-:W-:Y:S05]  /*149e0*/  @!P0 NANOSLEEP.SYNCS 0x989680 ;  /* 0x009896800000895d */ /* 0x002fea0003900000 */
[----:B------:R-:W1:Y:S02]  /*149f0*/  @!P0 SYNCS.PHASECHK.TRANS64 P0, [R0+URZ+0x2a840], R3 ;  /* 0x02a84003000085a7 */ /* 0x000e64000800007f */
[----:B-1----:R-:W-:Y:S05]  /*14a00*/  @!P0 BRA `(.L_x_1086) ;  /* 0xfffffffc00f08947 */ /* 0x002fea000383ffff */
[----:B------:R-:W-:Y:S05]  /*14a10*/  BRA `(.L_x_1138) ;  /* 0xffffffcc00907947 */ /* 0x000fea000383ffff */
.L_x_1087:
        /* <DEDUP_REMOVED lines=8> */
.L_x_1140:
[----:B------:R-:W-:Y:S05]  /*14aa0*/  BSYNC B0 ;  /* 0x0000000000007941 */ /* 0x000fea0003800000 */
.L_x_1139:
[----:B------:R-:W-:Y:S02]  /*14ab0*/  IMAD.MOV.U32 R13, RZ, RZ, R4 ;  /* 0x000000ffff0d7224 */ /* 0x000fe400078e0004 */
[----:B------:R-:W-:Y:S02]  /*14ac0*/  IMAD.MOV.U32 R12, RZ, RZ, RZ ;  /* 0x000000ffff0c7224 */ /* 0x000fe400078e00ff */
[----:B------:R-:W-:Y:S02]  /*14ad0*/  IMAD.MOV.U32 R11, RZ, RZ, 0x181f ;  /* 0x0000181fff0b7424 */ /* 0x000fe400078e00ff */
[----:B------:R-:W-:Y:S02]  /*14ae0*/  IMAD.MOV.U32 R15, RZ, RZ, -0x1 ;  /* 0xffffffffff0f7424 */ /* 0x000fe400078e00ff */
[----:B------:R-:W-:Y:S02]  /*14af0*/  IMAD.MOV.U32 R2, RZ, RZ, R14 ;  /* 0x000000ffff027224 */ /* 0x000fe400078e000e */
[----:B------:R-:W-:-:S07]  /*14b00*/  @P0 IMAD R9, R5, 0x2, R16 ;  /* 0x0000000205090824 */ /* 0x000fce00078e0210 */
[----:B------:R-:W-:Y:S05]  /*14b10*/  WARPSYNC.COLLECTIVE R15, `(.L_x_1141) ;  /* 0x000000000f087348 */ /* 0x000fea0003c00000 */
[----:B------:R0:W1:Y:S02]  /*14b20*/  SHFL.IDX P6, R14, R13, R12, R11 ;  /* 0x0000000c0d0e7389 */ /* 0x00006400000c000b */
[----:B01----:R-:W-:Y:S01]  /*14b30*/  ENDCOLLECTIVE ;  /* 0x000000000000791b */ /* 0x003fe20003800000 */
.L_x_1141:
[----:B------:R-:W-:Y:S02]  /*14b40*/  IMAD.MOV.U32 R13, RZ, RZ, R6 ;  /* 0x000000ffff0d7224 */ /* 0x000fe400078e0006 */
[----:B------:R-:W-:Y:S01]  /*14b50*/  IMAD.MOV.U32 R12, RZ, RZ, 0x1 ;  /* 0x00000001ff0c7424 */ /* 0x000fe200078e00ff */
[----:B------:R-:W-:-:S05]  /*14b60*/  @P0 LEA R14, P1, R37, R14, 0x1 ;  /* 0x0000000e250e0211 */ /* 0x000fca00078208ff */
[----:B------:R-:W-:Y:S02]  /*14b70*/  @P0 IMAD.X R3, RZ, RZ, R2, P1 ;  /* 0x000000ffff030224 */ /* 0x000fe400008e0602 */
[----:B------:R-:W-:-:S07]  /*14b80*/  @P0 IMAD.MOV.U32 R2, RZ, RZ, R14 ;  /* 0x000000ffff020224 */ /* 0x000fce00078e000e */
[----:B------:R-:W-:Y:S05]  /*14b90*/  WARPSYNC.COLLECTIVE R15, `(.L_x_1142) ;  /* 0x000000000f087348 */ /* 0x000fea0003c00000 */
[----:B------:R0:W1:Y:S02]  /*14ba0*/  SHFL.IDX P6, R14, R13, R12, R11 ;  /* 0x0000000c0d0e7389 */ /* 0x00006400000c000b */
[----:B01----:R-:W-:Y:S01]  /*14bb0*/  ENDCOLLECTIVE ;  /* 0x000000000000791b */ /* 0x003fe20003800000 */
.L_x_1142:
[----:B------:R-:W-:Y:S01]  /*14bc0*/  @!PT LDS RZ, [RZ] ;  /* 0x00000000fffff984 */ /* 0x000fe20000000800 */
[----:B------:R-:W-:Y:S01]  /*14bd0*/  @!PT LDS RZ, [RZ] ;  /* 0x00000000fffff984 */ /* 0x000fe20000000800 */
[----:B------:R-:W-:Y:S01]  /*14be0*/  @!PT LDS RZ, [RZ] ;  /* 0x00000000fffff984 */ /* 0x000fe20000000800 */
[----:B------:R0:W-:Y:S04]  /*14bf0*/  @P0 LDGSTS.E.BYPASS.LTC128B.128 [R9+0x18400], desc[UR36][R2.64], !P4 ;  /* 0x1840000002090fae */ /* 0x0001e8000e101d64 */
[----:B------:R0:W-:Y:S04]  /*14c00*/  @P0 LDGSTS.E.BYPASS.LTC128B.128 [R9+0x1b400], desc[UR36][R2.64+0x80], !P3 ;  /* 0x1b40008002090fae */ /* 0x0001e8000d901d64 */
[----:B------:R0:W-:Y:S01]  /*14c10*/  @P0 LDGSTS.E.BYPASS.LTC128B.128 [R9+0x1e400], desc[UR36][R2.64+0x100], !P2 ;  /* 0x1e40010002090fae */ /* 0x0001e2000d101d64 */
[----:B------:R-:W-:Y:S01]  /*14c20*/  ISETP.GE.AND P0, PT, R7, 0x11, PT ;  /* 0x000000110700780c */ /* 0x000fe20003f06270 */
[----:B------:R-:W-:-:S02]  /*14c30*/  IMAD.MOV.U32 R13, RZ, RZ, R4 ;  /* 0x000000ffff0d7224 */ /* 0x000fc400078e0004 */
[----:B------:R-:W-:-:S10]  /*14c40*/  IMAD.MOV.U32 R8, RZ, RZ, R14 ;  /* 0x000000ffff087224 */ /* 0x000fd400078e000e */
[----:B0-----:R-:W-:Y:S05]  /*14c50*/  WARPSYNC.COLLECTIVE R15, `(.L_x_1143) ;  /* 0x000000000f087348 */ /* 0x001fea0003c00000 */
[----:B------:R1:W2:Y:S02]  /*14c60*/  SHFL.IDX P6, R14, R13, R12, R11 ;  /* 0x0000000c0d0e7389 */ /* 0x0002a400000c000b */
[----:B012---:R-:W-:Y:S01]  /*14c70*/  ENDCOLLECTIVE ;  /* 0x000000000000791b */ /* 0x007fe20003800000 */
.L_x_1143:
[----:B------:R-:W-:Y:S02]  /*14c80*/  @P0 IMAD R25, R5, 0x2, R16 ;  /* 0x0000000205190824 */ /* 0x000fe400078e0210 */
[----:B------:R-:W-:Y:S02]  /*14c90*/  IMAD.MOV.U32 R13, RZ, RZ, R6 ;  /* 0x000000ffff0d7224 */ /* 0x000fe400078e0006 */
[----:B------:R-:W-:Y:S01]  /*14ca0*/  IMAD.MOV.U32 R12, RZ, RZ, 0x2 ;  /* 0x00000002ff0c7424 */ /* 0x000fe200078e00ff */
[----:B------:R-:W-:-:S05]  /*14cb0*/  @P0 LEA R14, P1, R37, R14, 0x1 ;  /* 0x0000000e250e0211 */ /* 0x000fca00078208ff */
[----:B------:R-:W-:-:S08]  /*14cc0*/  @P0 IMAD.MOV.U32 R2, RZ, RZ, R14 ;  /* 0x000000ffff020224 */ /* 0x000fd000078e000e */
[----:B------:R-:W-:Y:S05]  /*14cd0*/  WARPSYNC.COLLECTIVE R15, `(.L_x_1144) ;  /* 0x000000000f087348 */ /* 0x000fea0003c00000 */
[----:B------:R0:W1:Y:S02]  /*14ce0*/  SHFL.IDX P6, R14, R13, R12, R11 ;  /* 0x0000000c0d0e7389 */ /* 0x00006400000c000b */
[----:B01----:R-:W-:Y:S01]  /*14cf0*/  ENDCOLLECTIVE ;  /* 0x000000000000791b */ /* 0x003fe20003800000 */
.L_x_1144:
[----:B------:R-:W-:-:S04]  /*14d00*/  @P0 IMAD.X R21, RZ, RZ, R8, P1 ;  /* 0x000000ffff150224 */ /* 0x000fc800008e0608 */
[----:B------:R-:W-:-:S05]  /*14d10*/  @P0 IMAD.MOV.U32 R3, RZ, RZ, R21 ;  /* 0x000000ffff030224 */ /* 0x000fca00078e0015 */
[----:B------:R-:W-:Y:S01]  /*14d20*/  @!PT LDS RZ, [RZ] ;  /* 0x00000000fffff984 */ /* 0x000fe20000000800 */
[----:B------:R-:W-:Y:S01]  /*14d30*/  @!PT LDS RZ, [RZ] ;  /* 0x00000000fffff984 */ /* 0x000fe20000000800 */
[----:B------:R-:W-:Y:S01]  /*14d40*/  @!PT LDS RZ, [RZ] ;  /* 0x00000000fffff984 */ /* 0x000fe20000000800 */
[----:B------:R0:W-:Y:S01]  /*14d50*/  @P0 LDGSTS.E.BYPASS.LTC128B.128 [R25+0x18c00], desc[UR36][R2.64], !P4 ;  /* 0x18c0000002190fae */ /* 0x0001e2000e101d64 */
[----:B------:R-:W-:-:S03]  /*14d60*/  IMAD.MOV.U32 R13, RZ, RZ, R4 ;  /* 0x000000ffff0d7224 */ /* 0x000fc600078e0004 */
[----:B------:R0:W-:Y:S04]  /*14d70*/  @P0 LDGSTS.E.BYPASS.LTC128B.128 [R25+0x1bc00], desc[UR36][R2.64+0x80], !P3 ;  /* 0x1bc0008002190fae */ /* 0x0001e8000d901d64 */
[----:B------:R0:W-:Y:S01]  /*14d80*/  @P0 LDGSTS.E.BYPASS.LTC128B.128 [R25+0x1ec00], desc[UR36][R2.64+0x100], !P2 ;  /* 0x1ec0010002190fae */ /* 0x0001e2000d101d64 */
[----:B------:R-:W-:Y:S01]  /*14d90*/  ISETP.GE.AND P0, PT, R7, 0x21, PT ;  /* 0x000000210700780c */ /* 0x000fe20003f06270 */
[----:B------:R-:W-:-:S12]  /*14da0*/  IMAD.MOV.U32 R8, RZ, RZ, R14 ;  /* 0x000000ffff087224 */ /* 0x000fd800078e000e */
[----:B0-----:R-:W-:Y:S05]  /*14db0*/  WARPSYNC.COLLECTIVE R15, `(.L_x_1145) ;  /* 0x000000000f087348 */ /* 0x001fea0003c00000 */
[----:B------:R1:W2:Y:S02]  /*14dc0*/  SHFL.IDX P6, R14, R13, R12, R11 ;  /* 0x0000000c0d0e7389 */ /* 0x0002a400000c000b */
[----:B012---:R-:W-:Y:S01]  /*14dd0*/  ENDCOLLECTIVE ;  /* 0x000000000000791b */ /* 0x007fe20003800000 */
.L_x_1145:
        /* <DEDUP_REMOVED lines=8> */
.L_x_1146:
        /* <DEDUP_REMOVED lines=14> */
.L_x_1147:
        /* <DEDUP_REMOVED lines=8> */
.L_x_1148:
        /* <DEDUP_REMOVED lines=14> */
.L_x_1149:
        /* <DEDUP_REMOVED lines=8> */
.L_x_1150:
        /* <DEDUP_REMOVED lines=9> */
[----:B------:R-:W-:-:S07]  /*151b0*/  IMAD.MOV.U32 R8, RZ, RZ, R14 ;  /* 0x000000ffff087224 */ /* 0x000fce00078e000e */
[----:B0-----:R-:W-:Y:S05]  /*151c0*/  WARPSYNC.COLLECTIVE R15, `(.L_x_1151) ;  /* 0x000000000f087348 */ /* 0x001fea0003c00000 */
[----:B------:R1:W2:Y:S02]  /*151d0*/  SHFL.IDX P6, R14, R13, R12, R11 ;  /* 0x0000000c0d0e7389 */ /* 0x0002a400000c000b */
[----:B012---:R-:W-:Y:S01]  /*151e0*/  ENDCOLLECTIVE ;  /* 0x000000000000791b */ /* 0x007fe20003800000 */
.L_x_1151:
[----:B------:R-:W-:Y:S05]  /*151f0*/  BRA `(.L_x_1152) ;  /* 0xffffffc800e87947 */ /* 0x000fea000383ffff */
.L_x_1092:
[----:B------:R-:W-:Y:S02]  /*15200*/  IMAD.MOV.U32 R13, RZ, RZ, R5 ;  /* 0x000000ffff0d7224 */ /* 0x000fe400078e0005 */
[----:B------:R-:W-:Y:S02]  /*15210*/  IMAD.MOV.U32 R12, RZ, RZ, RZ ;  /* 0x000000ffff0c7224 */ /* 0x000fe400078e00ff */
[----:B------:R-:W-:Y:S02]  /*15220*/  IMAD.MOV.U32 R11, RZ, RZ, 0x181f ;  /* 0x0000181fff0b7424 */ /* 0x000fe400078e00ff */
[----:B------:R-:W-:Y:S02]  /*15230*/  IMAD.MOV.U32 R15, RZ, RZ, -0x1 ;  /* 0xffffffffff0f7424 */ /* 0x000fe400078e00ff */
[----:B------:R-:W-:-:S07]  /*15240*/  VIADD R4, R36, UR44 ;  /* 0x0000002c24047c36 */ /* 0x000fce0008000000 */
[----:B------:R-:W-:Y:S05]  /*15250*/  WARPSYNC.COLLECTIVE R15, `(.L_x_1153) ;  /* 0x000000000f087348 */ /* 0x000fea0003c00000 */
[----:B------:R0:W1:Y:S02]  /*15260*/  SHFL.IDX P6, R14, R13, R12, R11 ;  /* 0x0000000c0d0e7389 */ /* 0x00006400000c000b */
[----:B01----:R-:W-:Y:S01]  /*15270*/  ENDCOLLECTIVE ;  /* 0x000000000000791b */ /* 0x003fe20003800000 */
.L_x_1153:
[C---:B------:R-:W-:Y:S01]  /*15280*/  VIADD R6, R4.reuse, 0x10 ;  /* 0x0000001004067836 */ /* 0x040fe20000000000 */
[----:B------:R-:W-:Y:S01]  /*15290*/  ISETP.GE.AND P0, PT, R4, UR39, PT ;  /* 0x0000002704007c0c */ /* 0x000fe2000bf06270 */
[----:B------:R-:W-:Y:S02]  /*152a0*/  IMAD.MOV.U32 R13, RZ, RZ, R0 ;  /* 0x000000ffff0d7224 */ /* 0x000fe400078e0000 */
[----:B------:R-:W-:-:S10]  /*152b0*/  IMAD.MOV.U32 R2, RZ, RZ, R14 ;  /* 0x000000ffff027224 */ /* 0x000fd400078e000e */
[----:B------:R-:W-:Y:S05]  /*152c0*/  WARPSYNC.COLLECTIVE R15, `(.L_x_1154) ;  /* 0x000000000f087348 */ /* 0x000fea0003c00000 */
[----:B------:R0:W1:Y:S02]  /*152d0*/  SHFL.IDX P6, R14, R13, R12, R11 ;  /* 0x0000000c0d0e7389 */ /* 0x00006400000c000b */
[----:B01----:R-:W-:Y:S01]  /*152e0*/  ENDCOLLECTIVE ;  /* 0x000000000000791b */ /* 0x003fe20003800000 */
.L_x_1154:
[----:B------:R-:W-:Y:S02]  /*152f0*/  IMAD.MOV.U32 R13, RZ, RZ, R5 ;  /* 0x000000ffff0d7224 */ /* 0x000fe400078e0005 */
[----:B------:R-:W-:Y:S01]  /*15300*/  IMAD.MOV.U32 R12, RZ, RZ, 0x1 ;  /* 0x00000001ff0c7424 */ /* 0x000fe200078e00ff */
[----:B------:R-:W-:-:S05]  /*15310*/  @!P0 LEA R14, P1, R37, R14, 0x1 ;  /* 0x0000000e250e8211 */ /* 0x000fca00078208ff */
[----:B------:R-:W-:Y:S02]  /*15320*/  @!P0 IMAD.X R3, RZ, RZ, R2, P1 ;  /* 0x000000ffff038224 */ /* 0x000fe400008e0602 */
[----:B------:R-:W-:-:S07]  /*15330*/  @!P0 IMAD.MOV.U32 R2, RZ, RZ, R14 ;  /* 0x000000ffff028224 */ /* 0x000fce00078e000e */
[----:B------:R-:W-:Y:S05]  /*15340*/  WARPSYNC.COLLECTIVE R15, `(.L_x_1155) ;  /* 0x000000000f087348 */ /* 0x000fea0003c00000 */
[----:B------:R0:W1:Y:S02]  /*15350*/  SHFL.IDX P6, R14, R13, R12, R11 ;  /* 0x0000000c0d0e7389 */ /* 0x00006400000c000b */
[----:B01----:R-:W-:Y:S01]  /*15360*/  ENDCOLLECTIVE ;  /* 0x000000000000791b */ /* 0x003fe20003800000 */
.L_x_1155:
[----:B------:R-:W-:Y:S01]  /*15370*/  @!PT LDS RZ, [RZ] ;  /* 0x00000000fffff984 */ /* 0x000fe20000000800 */
[----:B------:R-:W-:Y:S01]  /*15380*/  @!PT LDS RZ, [RZ] ;  /* 0x00000000fffff984 */ /* 0x000fe20000000800 */
[----:B------:R-:W-:Y:S01]  /*15390*/  @!PT LDS RZ, [RZ] ;  /* 0x00000000fffff984 */ /* 0x000fe20000000800 */
[----:B------:R0:W-:Y:S04]  /*153a0*/  @!P0 LDGSTS.E.BYPASS.LTC128B.128 [R31+0xc400], desc[UR36][R2.64], !P3 ;  /* 0x0c400000021f8fae */ /* 0x0001e8000d901d64 */
[----:B------:R0:W-:Y:S04]  /*153b0*/  @!P0 LDGSTS.E.BYPASS.LTC128B.128 [R31+0x10400], desc[UR36][R2.64+0x80], !P4 ;  /* 0x10400080021f8fae */ /* 0x0001e8000e101d64 */
[----:B------:R0:W-:Y:S01]  /*153c0*/  @!P0 LDGSTS.E.BYPASS.LTC128B.128 [R31+0x14400], desc[UR36][R2.64+0x100], !P5 ;  /* 0x14400100021f8fae */ /* 0x0001e2000e901d64 */
[----:B------:R-:W-:Y:S01]  /*153d0*/  ISETP.GE.AND P0, PT, R6, UR39, PT ;  /* 0x0000002706007c0c */ /* 0x000fe2000bf06270 */
[----:B------:R-:W-:-:S02]  /*153e0*/  IMAD.MOV.U32 R13, RZ, RZ, R0 ;  /* 0x000000ffff0d7224 */ /* 0x000fc400078e0000 */
[----:B------:R-:W-:-:S10]  /*153f0*/  IMAD.MOV.U32 R6, RZ, RZ, R14 ;  /* 0x000000ffff067224 */ /* 0x000fd400078e000e */
[----:B0-----:R-:W-:Y:S05]  /*15400*/  WARPSYNC.COLLECTIVE R15, `(.L_x_1156) ;  /* 0x000000000f087348 */ /* 0x001fea0003c00000 */
[----:B------:R1:W2:Y:S02]  /*15410*/  SHFL.IDX P6, R14, R13, R12, R11 ;  /* 0x0000000c0d0e7389 */ /* 0x0002a400000c000b */
[----:B012---:R-:W-:Y:S01]  /*15420*/  ENDCOLLECTIVE ;  /* 0x000000000000791b */ /* 0x007fe20003800000 */
.L_x_1156:
[----:B------:R-:W-:Y:S02]  /*15430*/  IMAD.MOV.U32 R13, RZ, RZ, R5 ;  /* 0x000000ffff0d7224 */ /* 0x000fe400078e0005 */
[----:B------:R-:W-:Y:S01]  /*15440*/  IMAD.MOV.U32 R12, RZ, RZ, 0x2 ;  /* 0x00000002ff0c7424 */ /* 0x000fe200078e00ff */
[----:B------:R-:W-:-:S05]  /*15450*/  @!P0 LEA R14, P1, R37, R14, 0x1 ;  /* 0x0000000e250e8211 */ /* 0x000fca00078208ff */
[----:B------:R-:W-:-:S08]  /*15460*/  @!P0 IMAD.MOV.U32 R2, RZ, RZ, R14 ;  /* 0x000000ffff028224 */ /* 0x000fd000078e000e */
[----:B------:R-:W-:Y:S05]  /*15470*/  WARPSYNC.COLLECTIVE R15, `(.L_x_1157) ;  /* 0x000000000f087348 */ /* 0x000fea0003c00000 */
[----:B------:R0:W1:Y:S02]  /*15480*/  SHFL.IDX P6, R14, R13, R12, R11 ;  /* 0x0000000c0d0e7389 */ /* 0x00006400000c000b */
[----:B01----:R-:W-:Y:S01]  /*15490*/  ENDCOLLECTIVE ;  /* 0x000000000000791b */ /* 0x003fe20003800000 */
.L_x_1157:
[----:B------:R-:W-:Y:S02]  /*154a0*/  @!P0 IMAD.X R7, RZ, RZ, R6, P1 ;  /* 0x000000ffff078224 */ /* 0x000fe400008e0606 */
[----:B------:R-:W-:Y:S02]  /*154b0*/  VIADD R6, R4, 0x20 ;  /* 0x0000002004067836 */ /* 0x000fe40000000000 */
[----:B------:R-:W-:-:S05]  /*154c0*/  @!P0 IMAD.MOV.U32 R3, RZ, RZ, R7 ;  /* 0x000000ffff038224 */ /* 0x000fca00078e0007 */
        /* <DEDUP_REMOVED lines=12> */
.L_x_1158:
[----:B------:R-:W-:Y:S02]  /*15590*/  IMAD.MOV.U32 R13, RZ, RZ, R5 ;  /* 0x000000ffff0d7224 */ /* 0x000fe400078e0005 */
[----:B------:R-:W-:Y:S01]  /*155a0*/  IMAD.MOV.U32 R12, RZ, RZ, 0x3 ;  /* 0x00000003ff0c7424 */ /* 0x000fe200078e00ff */
[----:B------:R-:W-:-:S05]  /*155b0*/  @!P0 LEA R14, P1, R37, R14, 0x1 ;  /* 0x0000000e250e8211 */ /* 0x000fca00078208ff */
[----:B------:R-:W-:-:S08]  /*155c0*/  @!P0 IMAD.MOV.U32 R2, RZ, RZ, R14 ;  /* 0x000000ffff028224 */ /* 0x000fd000078e000e */
[----:B------:R-:W-:Y:S05]  /*155d0*/  WARPSYNC.COLLECTIVE R15, `(.L_x_1159) ;  /* 0x000000000f087348 */ /* 0x000fea0003c00000 */
[----:B------:R0:W1:Y:S02]  /*155e0*/  SHFL.IDX P6, R14, R13, R12, R11 ;  /* 0x0000000c0d0e7389 */ /* 0x00006400000c000b */
[----:B01----:R-:W-:Y:S01]  /*155f0*/  ENDCOLLECTIVE ;  /* 0x000000000000791b */ /* 0x003fe20003800000 */
.L_x_1159:
        /* <DEDUP_REMOVED lines=15> */
.L_x_1160:
[----:B------:R-:W-:Y:S02]  /*156f0*/  IMAD.MOV.U32 R13, RZ, RZ, R5 ;  /* 0x000000ffff0d7224 */ /* 0x000fe400078e0005 */
[----:B------:R-:W-:Y:S01]  /*15700*/  IMAD.MOV.U32 R12, RZ, RZ, 0x4 ;  /* 0x00000004ff0c7424 */ /* 0x000fe200078e00ff */
[----:B------:R-:W-:-:S05]  /*15710*/  @!P0 LEA R14, P1, R37, R14, 0x1 ;  /* 0x0000000e250e8211 */ /* 0x000fca00078208ff */
[----:B------:R-:W-:-:S08]  /*15720*/  @!P0 IMAD.MOV.U32 R2, RZ, RZ, R14 ;  /* 0x000000ffff028224 */ /* 0x000fd000078e000e */
[----:B------:R-:W-:Y:S05]  /*15730*/  WARPSYNC.COLLECTIVE R15, `(.L_x_1161) ;  /* 0x000000000f087348 */ /* 0x000fea0003c00000 */
[----:B------:R0:W1:Y:S02]  /*15740*/  SHFL.IDX P6, R14, R13, R12, R11 ;  /* 0x0000000c0d0e7389 */ /* 0x00006400000c000b */
[----:B01----:R-:W-:Y:S01]  /*15750*/  ENDCOLLECTIVE ;  /* 0x000000000000791b */ /* 0x003fe20003800000 */
.L_x_1161:
        /* <DEDUP_REMOVED lines=15> */
.L_x_1162:
[----:B------:R-:W-:Y:S02]  /*15850*/  IMAD.MOV.U32 R13, RZ, RZ, R5 ;  /* 0x000000ffff0d7224 */ /* 0x000fe400078e0005 */
[----:B------:R-:W-:Y:S01]  /*15860*/  IMAD.MOV.U32 R12, RZ, RZ, 0x5 ;  /* 0x00000005ff0c7424 */ /* 0x000fe200078e00ff */
[----:B------:R-:W-:-:S05]  /*15870*/  @!P0 LEA R14, P1, R37, R14, 0x1 ;  /* 0x0000000e250e8211 */ /* 0x000fca00078208ff */
[----:B------:R-:W-:-:S08]  /*15880*/  @!P0 IMAD.MOV.U32 R2, RZ, RZ, R14 ;  /* 0x000000ffff028224 */ /* 0x000fd000078e000e */
[----:B------:R-:W-:Y:S05]  /*15890*/  WARPSYNC.COLLECTIVE R15, `(.L_x_1163) ;  /* 0x000000000f087348 */ /* 0x000fea0003c00000 */
[----:B------:R0:W1:Y:S02]  /*158a0*/  SHFL.IDX P6, R14, R13, R12, R11 ;  /* 0x0000000c0d0e7389 */ /* 0x00006400000c000b */
[----:B01----:R-:W-:Y:S01]  /*158b0*/  ENDCOLLECTIVE ;  /* 0x000000000000791b */ /* 0x003fe20003800000 */
.L_x_1163:
        /* <DEDUP_REMOVED lines=15> */
.L_x_1164:
[----:B------:R-:W-:Y:S02]  /*159b0*/  IMAD.MOV.U32 R13, RZ, RZ, R5 ;  /* 0x000000ffff0d7224 */ /* 0x000fe400078e0005 */
[----:B------:R-:W-:Y:S01]  /*159c0*/  IMAD.MOV.U32 R12, RZ, RZ, 0x6 ;  /* 0x00000006ff0c7424 */ /* 0x000fe200078e00ff */
[----:B------:R-:W-:-:S05]  /*159d0*/  @!P0 LEA R14, P1, R37, R14, 0x1 ;  /* 0x0000000e250e8211 */ /* 0x000fca00078208ff */
[----:B------:R-:W-:-:S08]  /*159e0*/  @!P0 IMAD.MOV.U32 R2, RZ, RZ, R14 ;  /* 0x000000ffff028224 */ /* 0x000fd000078e000e */
[----:B------:R-:W-:Y:S05]  /*159f0*/  WARPSYNC.COLLECTIVE R15, `(.L_x_1165) ;  /* 0x000000000f087348 */ /* 0x000fea0003c00000 */
[----:B------:R0:W1:Y:S02]  /*15a00*/  SHFL.IDX P6, R14, R13, R12, R11 ;  /* 0x0000000c0d0e7389 */ /* 0x00006400000c000b */
[----:B01----:R-:W-:Y:S01]  /*15a10*/  ENDCOLLECTIVE ;  /* 0x000000000000791b */ /* 0x003fe20003800000 */
.L_x_1165:
        /* <DEDUP_REMOVED lines=15> */
.L_x_1166:
[----:B------:R-:W-:Y:S02]  /*15b10*/  IMAD.MOV.U32 R13, RZ, RZ, R5 ;  /* 0x000000ffff0d7224 */ /* 0x000fe400078e0005 */
[----:B------:R-:W-:Y:S01]  /*15b20*/  IMAD.MOV.U32 R12, RZ, RZ, 0x7 ;  /* 0x00000007ff0c7424 */ /* 0x000fe200078e00ff */
[----:B------:R-:W-:-:S05]  /*15b30*/  @!P0 LEA R14, P1, R37, R14, 0x1 ;  /* 0x0000000e250e8211 */ /* 0x000fca00078208ff */
[----:B------:R-:W-:-:S08]  /*15b40*/  @!P0 IMAD.MOV.U32 R2, RZ, RZ, R14 ;  /* 0x000000ffff028224 */ /* 0x000fd000078e000e */
[----:B------:R-:W-:Y:S05]  /*15b50*/  WARPSYNC.COLLECTIVE R15, `(.L_x_1167) ;  /* 0x000000000f087348 */ /* 0x000fea0003c00000 */
[----:B------:R0:W1:Y:S02]  /*15b60*/  SHFL.IDX P6, R14, R13, R12, R11 ;  /* 0x0000000c0d0e7389 */ /* 0x00006400000c000b */
[----:B01----:R-:W-:Y:S01]  /*15b70*/  ENDCOLLECTIVE ;  /* 0x000000000000791b */ /* 0x003fe20003800000 */
.L_x_1167:
[----:B------:R-:W-:-:S04]  /*15b80*/  @!P0 IMAD.X R7, RZ, RZ, R6, P1 ;  /* 0x000000ffff078224 */ /* 0x000fc800008e0606 */
        /* <DEDUP_REMOVED lines=8> */
[----:B------:R-:W-:-:S07]  /*15c10*/  IMAD.MOV.U32 R6, RZ, RZ, R14 ;  /* 0x000000ffff067224 */ /* 0x000fce00078e000e */
[----:B0-----:R-:W-:Y:S05]  /*15c20*/  WARPSYNC.COLLECTIVE R15, `(.L_x_1168) ;  /* 0x000000000f087348 */ /* 0x001fea0003c00000 */
[----:B------:R1:W2:Y:S02]  /*15c30*/  SHFL.IDX P6, R14, R13, R12, R11 ;  /* 0x0000000c0d0e7389 */ /* 0x0002a400000c000b */
[----:B012---:R-:W-:Y:S01]  /*15c40*/  ENDCOLLECTIVE ;  /* 0x000000000000791b */ /* 0x007fe20003800000 */
.L_x_1168:
[----:B------:R-:W-:Y:S05]  /*15c50*/  BRA `(.L_x_1169) ;  /* 0xffffffcc00087947 */ /* 0x000fea000383ffff */
.L_x_1095:
[----:B0-----:R0:W1:Y:S02]  /*15c60*/  SYNCS.PHASECHK.TRANS64.TRYWAIT P0, [R16+URZ+0x2a820], R3 ;  /* 0x02a82003100075a7 */ /* 0x001064000800017f */
[----:B-1----:R-:W-:Y:S05]  /*15c70*/  @!P0 NANOSLEEP.SYNCS 0x989680 ;  /* 0x009896800000895d */ /* 0x002fea0003900000 */
[----:B------:R-:W1:Y:S02]  /*15c80*/  @!P0 SYNCS.PHASECHK.TRANS64 P0, [R16+URZ+0x2a820], R3 ;  /* 0x02a82003100085a7 */ /* 0x000e64000800007f */
[----:B-1----:R-:W-:Y:S05]  /*15c90*/  @!P0 BRA `(.L_x_1095) ;  /* 0xfffffffc00f08947 */ /* 0x002fea000383ffff */
[----:B------:R-:W-:Y:S05]  /*15ca0*/  BRA `(.L_x_1170) ;  /* 0xffffffcc006c7947 */ /* 0x000fea000383ffff */
.L_x_1099:
[----:B0-----:R0:W1:Y:S02]  /*15cb0*/  SYNCS.PHASECHK.TRANS64.TRYWAIT P0, [R6+URZ+0x2a840], R3 ;  /* 0x02a84003060075a7 */ /* 0x001064000800017f */
[----:B-1----:R-:W-:Y:S05]  /*15cc0*/  @!P0 NANOSLEEP.SYNCS 0x989680 ;  /* 0x009896800000895d */ /* 0x002fea0003900000 */
[----:B------:R-:W1:Y:S02]  /*15cd0*/  @!P0 SYNCS.PHASECHK.TRANS64 P0, [R6+URZ+0x2a840], R3 ;  /* 0x02a84003060085a7 */ /* 0x000e64000800007f */
[----:B-1----:R-:W-:Y:S05]  /*15ce0*/  @!P0 BRA `(.L_x_1099) ;  /* 0xfffffffc00f08947 */ /* 0x002fea000383ffff */
[----:B------:R-:W-:Y:S05]  /*15cf0*/  BRA `(.L_x_1171) ;  /* 0xffffffd0002c7947 */ /* 0x000fea000383ffff */
.L_x_1100:
        /* <DEDUP_REMOVED lines=8> */
.L_x_1173:
[----:B------:R-:W-:Y:S05]  /*15d80*/  BSYNC B1 ;  /* 0x0000000000017941 */ /* 0x000fea0003800000 */
.L_x_1172:
[----:B------:R-:W-:Y:S02]  /*15d90*/  IMAD.MOV.U32 R13, RZ, RZ, R7 ;  /* 0x000000ffff0d7224 */ /* 0x000fe400078e0007 */
[----:B------:R-:W-:Y:S02]  /*15da0*/  IMAD.MOV.U32 R12, RZ, RZ, RZ ;  /* 0x000000ffff0c7224 */ /* 0x000fe400078e00ff */
[----:B------:R-:W-:Y:S02]  /*15db0*/  IMAD.MOV.U32 R11, RZ, RZ, 0x181f ;  /* 0x0000181fff0b7424 */ /* 0x000fe400078e00ff */
[----:B------:R-:W-:Y:S02]  /*15dc0*/  IMAD.MOV.U32 R15, RZ, RZ, -0x1 ;  /* 0xffffffffff0f7424 */ /* 0x000fe400078e00ff */
[----:B------:R-:W-:Y:S02]  /*15dd0*/  IMAD.MOV.U32 R3, RZ, RZ, R14 ;  /* 0x000000ffff037224 */ /* 0x000fe400078e000e */
[----:B------:R-:W-:-:S07]  /*15de0*/  IMAD.SHL.U32 R5, R37, 0x2, RZ ;  /* 0x0000000225057824 */ /* 0x000fce00078e00ff */
[----:B------:R-:W-:Y:S05]  /*15df0*/  WARPSYNC.COLLECTIVE R15, `(.L_x_1174) ;  /* 0x000000000f087348 */ /* 0x000fea0003c00000 */
[----:B------:R0:W1:Y:S02]  /*15e00*/  SHFL.IDX P6, R14, R13, R12, R11 ;  /* 0x0000000c0d0e7389 */ /* 0x00006400000c000b */
[----:B01----:R-:W-:Y:S01]  /*15e10*/  ENDCOLLECTIVE ;  /* 0x000000000000791b */ /* 0x003fe20003800000 */
.L_x_1174:
[----:B------:R-:W-:Y:S02]  /*15e20*/  IMAD R8, R8, 0x2, R16 ;  /* 0x0000000208087824 */ /* 0x000fe400078e0210 */
[----:B------:R-:W-:Y:S02]  /*15e30*/  IMAD.MOV.U32 R13, RZ, RZ, R10 ;  /* 0x000000ffff0d7224 */ /* 0x000fe400078e000a */
[----:B------:R-:W-:Y:S01]  /*15e40*/  IMAD.MOV.U32 R12, RZ, RZ, 0x1 ;  /* 0x00000001ff0c7424 */ /* 0x000fe200078e00ff */
[----:B------:R-:W-:-:S13]  /*15e50*/  IADD3 R2, P0, R14, R5, RZ ;  /* 0x000000050e027210 */ /* 0x000fda0007f1e0ff */
[----:B------:R-:W-:Y:S05]  /*15e60*/  WARPSYNC.COLLECTIVE R15, `(.L_x_1175) ;  /* 0x000000000f087348 */ /* 0x000fea0003c00000 */
[----:B------:R0:W1:Y:S02]  /*15e70*/  SHFL.IDX P6, R14, R13, R12, R11 ;  /* 0x0000000c0d0e7389 */ /* 0x00006400000c000b */
[----:B01----:R-:W-:Y:S01]  /*15e80*/  ENDCOLLECTIVE ;  /* 0x000000000000791b */ /* 0x003fe20003800000 */
.L_x_1175:
[----:B------:R-:W-:-:S05]  /*15e90*/  IMAD.X R3, RZ, RZ, R3, P0 ;  /* 0x000000ffff037224 */ /* 0x000fca00000e0603 */
[----:B------:R-:W-:Y:S01]  /*15ea0*/  @!PT LDS RZ, [RZ] ;  /* 0x00000000fffff984 */ /* 0x000fe20000000800 */
[----:B------:R-:W-:Y:S01]  /*15eb0*/  @!PT LDS RZ, [RZ] ;  /* 0x00000000fffff984 */ /* 0x000fe20000000800 */
[----:B------:R-:W-:Y:S01]  /*15ec0*/  @!PT LDS RZ, [RZ] ;  /* 0x00000000fffff984 */ /* 0x000fe20000000800 */
[----:B------:R-:W-:Y:S04]  /*15ed0*/  LDGSTS.E.BYPASS.LTC128B.128 [R8+0x18400], desc[UR36][R2.64], !P3 ;  /* 0x1840000002087fae */ /* 0x000fe8000d901d64 */
[----:B------:R-:W-:Y:S01]  /*15ee0*/  LDGSTS.E.BYPASS.LTC128B.128 [R8+0x1b400], desc[UR36][R2.64+0x80], !P2 ;  /* 0x1b40008002087fae */ /* 0x000fe2000d101d64 */
[----:B------:R-:W-:-:S03]  /*15ef0*/  IMAD.MOV.U32 R13, RZ, RZ, R7 ;  /* 0x000000ffff0d7224 */ /* 0x000fc600078e0007 */
[----:B------:R0:W-:Y:S02]  /*15f00*/  LDGSTS.E.BYPASS.LTC128B.128 [R8+0x1e400], desc[UR36][R2.64+0x100], !P1 ;  /* 0x1e40010002087fae */ /* 0x0001e4000c901d64 */
[----:B0-----:R-:W-:-:S07]  /*15f10*/  IMAD.MOV.U32 R3, RZ, RZ, R14 ;  /* 0x000000ffff037224 */ /* 0x001fce00078e000e */
[----:B------:R-:W-:Y:S05]  /*15f20*/  WARPSYNC.COLLECTIVE R15, `(.L_x_1176) ;  /* 0x000000000f087348 */ /* 0x000fea0003c00000 */
[----:B------:R0:W1:Y:S02]  /*15f30*/  SHFL.IDX P6, R14, R13, R12, R11 ;  /* 0x0000000c0d0e7389 */ /* 0x00006400000c000b */
[----:B01----:R-:W-:Y:S01]  /*15f40*/  ENDCOLLECTIVE ;  /* 0x000000000000791b */ /* 0x003fe20003800000 */
.L_x_1176:
[----:B------:R-:W-:Y:S02]  /*15f50*/  IMAD.MOV.U32 R13, RZ, RZ, R10 ;  /* 0x000000ffff0d7224 */ /* 0x000fe400078e000a */
[----:B------:R-:W-:Y:S01]  /*15f60*/  IMAD.MOV.U32 R12, RZ, RZ, 0x2 ;  /* 0x00000002ff0c7424 */ /* 0x000fe200078e00ff */
[----:B------:R-:W-:-:S13]  /*15f70*/  IADD3 R2, P0, R14, R5, RZ ;  /* 0x000000050e027210 */ /* 0x000fda0007f1e0ff */
[----:B------:R-:W-:Y:S05]  /*15f80*/  WARPSYNC.COLLECTIVE R15, `(.L_x_1177) ;  /* 0x000000000f087348 */ /* 0x000fea0003c00000 */
[----:B------:R0:W1:Y:S02]  /*15f90*/  SHFL.IDX P6, R14, R13, R12, R11 ;  /* 0x0000000c0d0e7389 */ /* 0x00006400000c000b */
[----:B01----:R-:W-:Y:S01]  /*15fa0*/  ENDCOLLECTIVE ;  /* 0x000000000000791b */ /* 0x003fe20003800000 */
.L_x_1177:
        /* <DEDUP_REMOVED lines=12> */
.L_x_1178:
[----:B------:R-:W-:Y:S02]  /*16070*/  IMAD.MOV.U32 R13, RZ, RZ, R10 ;  /* 0x000000ffff0d7224 */ /* 0x000fe400078e000a */
[----:B------:R-:W-:Y:S01]  /*16080*/  IMAD.MOV.U32 R12, RZ, RZ, 0x3 ;  /* 0x00000003ff0c7424 */ /* 0x000fe200078e00ff */
[----:B------:R-:W-:-:S13]  /*16090*/  IADD3 R2, P0, R14, R5, RZ ;  /* 0x000000050e027210 */ /* 0x000fda0007f1e0ff */
[----:B------:R-:W-:Y:S05]  /*160a0*/  WARPSYNC.COLLECTIVE R15, `(.L_x_1179) ;  /* 0x000000000f087348 */ /* 0x000fea0003c00000 */
[----:B------:R0:W1:Y:S02]  /*160b0*/  SHFL.IDX P6, R14, R13, R12, R11 ;  /* 0x0000000c0d0e7389 */ /* 0x00006400000c000b */
[----:B01----:R-:W-:Y:S01]  /*160c0*/  ENDCOLLECTIVE ;  /* 0x000000000000791b */ /* 0x003fe20003800000 */
.L_x_1179:
        /* <DEDUP_REMOVED lines=12> */
.L_x_1180:
[----:B------:R-:W-:Y:S02]  /*16190*/  IMAD.MOV.U32 R13, RZ, RZ, R10 ;  /* 0x000000ffff0d7224 */ /* 0x000fe400078e000a */
[----:B------:R-:W-:Y:S01]  /*161a0*/  IMAD.MOV.U32 R12, RZ, RZ, 0x4 ;  /* 0x00000004ff0c7424 */ /* 0x000fe200078e00ff */
[----:B------:R-:W-:-:S13]  /*161b0*/  IADD3 R2, P0, R14, R5, RZ ;  /* 0x000000050e027210 */ /* 0x000fda0007f1e0ff */
[----:B------:R-:W-:Y:S05]  /*161c0*/  WARPSYNC.COLLECTIVE R15, `(.L_x_1181) ;  /* 0x000000000f087348 */ /* 0x000fea0003c00000 */
[----:B------:R0:W1:Y:S02]  /*161d0*/  SHFL.IDX P6, R14, R13, R12, R11 ;  /* 0x0000000c0d0e7389 */ /* 0x00006400000c000b */
[----:B01----:R-:W-:Y:S01]  /*161e0*/  ENDCOLLECTIVE ;  /* 0x000000000000791b */ /* 0x003fe20003800000 */
.L_x_1181:
        /* <DEDUP_REMOVED lines=12> */
.L_x_1182:
[----:B------:R-:W-:Y:S02]  /*162b0*/  IMAD.MOV.U32 R13, RZ, RZ, R10 ;  /* 0x000000ffff0d7224 */ /* 0x000fe400078e000a */
[----:B------:R-:W-:Y:S01]  /*162c0*/  IMAD.MOV.U32 R12, RZ, RZ, 0x5 ;  /* 0x00000005ff0c7424 */ /* 0x000fe200078e00ff */
[----:B------:R-:W-:-:S13]  /*162d0*/  IADD3 R2, P0, R14, R5, RZ ;  /* 0x000000050e027210 */ /* 0x000fda0007f1e0ff */
[----:B------:R-:W-:Y:S05]  /*162e0*/  WARPSYNC.COLLECTIVE R15, `(.L_x_1183) ;  /* 0x000000000f087348 */ /* 0x000fea0003c00000 */
[----:B------:R0:W1:Y:S02]  /*162f0*/  SHFL.IDX P6, R14, R13, R12, R11 ;  /* 0x0000000c0d0e7389 */ /* 0x00006400000c000b */
[----:B01----:R-:W-:Y:S01]  /*16300*/  ENDCOLLECTIVE ;  /* 0x000000000000791b */ /* 0x003fe20003800000 */
.L_x_1183:
        /* <DEDUP_REMOVED lines=12> */
.L_x_1184:
[----:B------:R-:W-:Y:S05]  /*163d0*/  BRA `(.L_x_1185) ;  /* 0xffffffcc007c7947 */ /* 0x000fea000383ffff */
.L_x_1105:
[----:B0-----:R0:W1:Y:S02]  /*163e0*/  SYNCS.PHASECHK.TRANS64.TRYWAIT P0, [R6+URZ+0x2a860], R3 ;  /* 0x02a86003060075a7 */ /* 0x001064000800017f */
[----:B-1----:R-:W-:Y:S05]  /*163f0*/  @!P0 NANOSLEEP.SYNCS 0x989680 ;  /* 0x009896800000895d */ /* 0x002fea0003900000 */
[----:B------:R-:W1:Y:S02]  /*16400*/  @!P0 SYNCS.PHASECHK.TRANS64 P0, [R6+URZ+0x2a860], R3 ;  /* 0x02a86003060085a7 */ /* 0x000e64000800007f */
[----:B-1----:R-:W-:Y:S05]  /*16410*/  @!P0 BRA `(.L_x_1105) ;  /* 0xfffffffc00f08947 */ /* 0x002fea000383ffff */
[----:B------:R-:W-:Y:S05]  /*16420*/  BRA `(.L_x_1186) ;  /* 0xffffffcc00d87947 */ /* 0x000fea000383ffff */
.L_x_1106:
        /* <DEDUP_REMOVED lines=8> */
.L_x_1188:
[----:B------:R-:W-:Y:S05]  /*164b0*/  BSYNC B1 ;  /* 0x0000000000017941 */ /* 0x000fea0003800000 */
.L_x_1187:
[----:B------:R-:W-:Y:S02]  /*164c0*/  IMAD.MOV.U32 R13, RZ, RZ, R17 ;  /* 0x000000ffff0d7224 */ /* 0x000fe400078e0011 */
[----:B------:R-:W-:Y:S02]  /*164d0*/  IMAD.MOV.U32 R12, RZ, RZ, RZ ;  /* 0x000000ffff0c7224 */ /* 0x000fe400078e00ff */
[----:B------:R-:W-:Y:S02]  /*164e0*/  IMAD.MOV.U32 R11, RZ, RZ, 0x181f ;  /* 0x0000181fff0b7424 */ /* 0x000fe400078e00ff */
[----:B------:R-:W-:Y:S02]  /*164f0*/  IMAD.MOV.U32 R15, RZ, RZ, -0x1 ;  /* 0xffffffffff0f7424 */ /* 0x000fe400078e00ff */
[----:B------:R-:W-:Y:S02]  /*16500*/  IMAD.MOV.U32 R3, RZ, RZ, R14 ;  /* 0x000000ffff037224 */ /* 0x000fe400078e000e */
[----:B------:R-:W-:-:S07]  /*16510*/  IMAD R7, R7, 0x2, R16 ;  /* 0x0000000207077824 */ /* 0x000fce00078e0210 */
[----:B------:R-:W-:Y:S05]  /*16520*/  WARPSYNC.COLLECTIVE R15, `(.L_x_1189) ;  /* 0x000000000f087348 */ /* 0x000fea0003c00000 */
[----:B------:R0:W1:Y:S02]  /*16530*/  SHFL.IDX P6, R14, R13, R12, R11 ;  /* 0x0000000c0d0e7389 */ /* 0x00006400000c000b */
[----:B01----:R-:W-:Y:S01]  /*16540*/  ENDCOLLECTIVE ;  /* 0x000000000000791b */ /* 0x003fe20003800000 */
.L_x_1189:
[----:B------:R-:W-:Y:S02]  /*16550*/  IMAD.MOV.U32 R13, RZ, RZ, R18 ;  /* 0x000000ffff0d7224 */ /* 0x000fe400078e0012 */
[----:B------:R-:W-:Y:S01]  /*16560*/  IMAD.MOV.U32 R12, RZ, RZ, 0x1 ;  /* 0x00000001ff0c7424 */ /* 0x000fe200078e00ff */
[----:B------:R-:W-:-:S13]  /*16570*/  IADD3 R2, P0, R14, R5, RZ ;  /* 0x000000050e027210 */ /* 0x000fda0007f1e0ff */
[----:B------:R-:W-:Y:S05]  /*16580*/  WARPSYNC.COLLECTIVE R15, `(.L_x_1190) ;  /* 0x000000000f087348 */ /* 0x000fea0003c00000 */
[----:B------:R0:W1:Y:S02]  /*16590*/  SHFL.IDX P6, R14, R13, R12, R11 ;  /* 0x0000000c0d0e7389 */ /* 0x00006400000c000b */
[----:B01----:R-:W-:Y:S01]  /*165a0*/  ENDCOLLECTIVE ;  /* 0x000000000000791b */ /* 0x003fe20003800000 */
.L_x_1190:
        /* <DEDUP_REMOVED lines=13> */
.L_x_1191:
[----:B------:R-:W-:Y:S02]  /*16680*/  IMAD.MOV.U32 R13, RZ, RZ, R18 ;  /* 0x000000ffff0d7224 */ /* 0x000fe400078e0012 */
[----:B------:R-:W-:Y:S01]  /*16690*/  IMAD.MOV.U32 R12, RZ, RZ, 0x2 ;  /* 0x00000002ff0c7424 */ /* 0x000fe200078e00ff */
[----:B------:R-:W-:-:S13]  /*166a0*/  IADD3 R2, P0, R14, R5, RZ ;  /* 0x000000050e027210 */ /* 0x000fda0007f1e0ff */
[----:B------:R-:W-:Y:S05]  /*166b0*/  WARPSYNC.COLLECTIVE R15, `(.L_x_1192) ;  /* 0x000000000f087348 */ /* 0x000fea0003c00000 */
[----:B------:R0:W1:Y:S02]  /*166c0*/  SHFL.IDX P6, R14, R13, R12, R11 ;  /* 0x0000000c0d0e7389 */ /* 0x00006400000c000b */
[----:B01----:R-:W-:Y:S01]  /*166d0*/  ENDCOLLECTIVE ;  /* 0x000000000000791b */ /* 0x003fe20003800000 */
.L_x_1192:
        /* <DEDUP_REMOVED lines=13> */
.L_x_1193:
[----:B------:R-:W-:Y:S02]  /*167b0*/  IMAD.MOV.U32 R13, RZ, RZ, R18 ;  /* 0x000000ffff0d7224 */ /* 0x000fe400078e0012 */
[----:B------:R-:W-:Y:S01]  /*167c0*/  IMAD.MOV.U32 R12, RZ, RZ, 0x3 ;  /* 0x00000003ff0c7424 */ /* 0x000fe200078e00ff */
[----:B------:R-:W-:-:S13]  /*167d0*/  IADD3 R2, P0, R14, R5, RZ ;  /* 0x000000050e027210 */ /* 0x000fda0007f1e0ff */
[----:B------:R-:W-:Y:S05]  /*167e0*/  WARPSYNC.COLLECTIVE R15, `(.L_x_1194) ;  /* 0x000000000f087348 */ /* 0x000fea0003c00000 */
[----:B------:R0:W1:Y:S02]  /*167f0*/  SHFL.IDX P6, R14, R13, R12, R11 ;  /* 0x0000000c0d0e7389 */ /* 0x00006400000c000b */
[----:B01----:R-:W-:Y:S01]  /*16800*/  ENDCOLLECTIVE ;  /* 0x000000000000791b */ /* 0x003fe20003800000 */
.L_x_1194:
        /* <DEDUP_REMOVED lines=13> */
.L_x_1195:
[----:B------:R-:W-:Y:S02]  /*168e0*/  IMAD.MOV.U32 R13, RZ, RZ, R18 ;  /* 0x000000ffff0d7224 */ /* 0x000fe400078e0012 */
[----:B------:R-:W-:Y:S01]  /*168f0*/  IMAD.MOV.U32 R12, RZ, RZ, 0x4 ;  /* 0x00000004ff0c7424 */ /* 0x000fe200078e00ff */
[----:B------:R-:W-:-:S13]  /*16900*/  IADD3 R2, P0, R14, R5, RZ ;  /* 0x000000050e027210 */ /* 0x000fda0007f1e0ff */
[----:B------:R-:W-:Y:S05]  /*16910*/  WARPSYNC.COLLECTIVE R15, `(.L_x_1196) ;  /* 0x000000000f087348 */ /* 0x000fea0003c00000 */
[----:B------:R0:W1:Y:S02]  /*16920*/  SHFL.IDX P6, R14, R13, R12, R11 ;  /* 0x0000000c0d0e7389 */ /* 0x00006400000c000b */
[----:B01----:R-:W-:Y:S01]  /*16930*/  ENDCOLLECTIVE ;  /* 0x000000000000791b */ /* 0x003fe20003800000 */
.L_x_1196:
        /* <DEDUP_REMOVED lines=13> */
.L_x_1197:
[----:B------:R-:W-:Y:S02]  /*16a10*/  IMAD.MOV.U32 R13, RZ, RZ, R18 ;  /* 0x000000ffff0d7224 */ /* 0x000fe400078e0012 */
[----:B------:R-:W-:Y:S01]  /*16a20*/  IMAD.MOV.U32 R12, RZ, RZ, 0x5 ;  /* 0x00000005ff0c7424 */ /* 0x000fe200078e00ff */
[----:B------:R-:W-:-:S13]  /*16a30*/  IADD3 R2, P0, R14, R5, RZ ;  /* 0x000000050e027210 */ /* 0x000fda0007f1e0ff */
[----:B------:R-:W-:Y:S05]  /*16a40*/  WARPSYNC.COLLECTIVE R15, `(.L_x_1198) ;  /* 0x000000000f087348 */ /* 0x000fea0003c00000 */
[----:B------:R0:W1:Y:S02]  /*16a50*/  SHFL.IDX P6, R14, R13, R12, R11 ;  /* 0x0000000c0d0e7389 */ /* 0x00006400000c000b */
[----:B01----:R-:W-:Y:S01]  /*16a60*/  ENDCOLLECTIVE ;  /* 0x000000000000791b */ /* 0x003fe20003800000 */
.L_x_1198:
        /* <DEDUP_REMOVED lines=12> */
.L_x_1199:
[----:B------:R-:W-:Y:S01]  /*16b30*/  @!PT LDS RZ, [RZ] ;  /* 0x00000000fffff984 */ /* 0x000fe20000000800 */
[----:B------:R-:W-:Y:S01]  /*16b40*/  @!PT LDS RZ, [RZ] ;  /* 0x00000000fffff984 */ /* 0x000fe20000000800 */
[----:B------:R-:W-:Y:S01]  /*16b50*/  @!PT LDS RZ, [RZ] ;  /* 0x00000000fffff984 */ /* 0x000fe20000000800 */
[----:B------:R0:W-:Y:S01]  /*16b60*/  LDGSTS.E.BYPASS.LTC128B.128 [R7+0x5400], desc[UR36][R2.64+0x80], !P0 ;  /* 0x0540008002077fae */ /* 0x0001e2000c101d64 */
[----:B------:R-:W-:Y:S05]  /*16b70*/  BRA `(.L_x_1200) ;  /* 0xffffffc800d47947 */ /* 0x000fea000383ffff */
.L_x_1114:
[----:B0-----:R0:W1:Y:S02]  /*16b80*/  SYNCS.PHASECHK.TRANS64.TRYWAIT P0, [R4+URZ+0x2a860], R3 ;  /* 0x02a86003040075a7 */ /* 0x001064000800017f */
[----:B-1----:R-:W-:Y:S05]  /*16b90*/  @!P0 NANOSLEEP.SYNCS 0x989680 ;  /* 0x009896800000895d */ /* 0x002fea0003900000 */
[----:B------:R-:W1:Y:S02]  /*16ba0*/  @!P0 SYNCS.PHASECHK.TRANS64 P0, [R4+URZ+0x2a860], R3 ;  /* 0x02a86003040085a7 */ /* 0x000e64000800007f */
[----:B-1----:R-:W-:Y:S05]  /*16bb0*/  @!P0 BRA `(.L_x_1114) ;  /* 0xfffffffc00f08947 */ /* 0x002fea000383ffff */
[----:B------:R-:W-:Y:S05]  /*16bc0*/  BRA `(.L_x_1201) ;  /* 0xffffffcc00f07947 */ /* 0x000fea000383ffff */
.L_x_1115:
        /* <DEDUP_REMOVED lines=8> */
.L_x_1203:
[----:B------:R-:W-:Y:S05]  /*16c50*/  BSYNC B0 ;  /* 0x0000000000007941 */ /* 0x000fea0003800000 */
.L_x_1202:
        /* <DEDUP_REMOVED lines=9> */
.L_x_1204:
[----:B------:R-:W-:Y:S02]  /*16cf0*/  IMAD.MOV.U32 R13, RZ, RZ, R18 ;  /* 0x000000ffff0d7224 */ /* 0x000fe400078e0012 */
[----:B------:R-:W-:Y:S01]  /*16d00*/  IMAD.MOV.U32 R12, RZ, RZ, 0x1 ;  /* 0x00000001ff0c7424 */ /* 0x000fe200078e00ff */
[----:B------:R-:W-:-:S13]  /*16d10*/  IADD3 R2, P0, R14, R6, RZ ;  /* 0x000000060e027210 */ /* 0x000fda0007f1e0ff */
[----:B------:R-:W-:Y:S05]  /*16d20*/  WARPSYNC.COLLECTIVE R15, `(.L_x_1205) ;  /* 0x000000000f087348 */ /* 0x000fea0003c00000 */
[----:B------:R0:W1:Y:S02]  /*16d30*/  SHFL.IDX P6, R14, R13, R12, R11 ;  /* 0x0000000c0d0e7389 */ /* 0x00006400000c000b */
[----:B01----:R-:W-:Y:S01]  /*16d40*/  ENDCOLLECTIVE ;  /* 0x000000000000791b */ /* 0x003fe20003800000 */
.L_x_1205:
[----:B------:R-:W-:Y:S01]  /*16d50*/  IMAD.X R3, RZ, RZ, R0, P0 ;  /* 0x000000ffff037224 */ /* 0x000fe200000e0600 */
[----:B------:R-:W-:Y:S01]  /*16d60*/  ISETP.LT.OR P0, PT, R5, 0x1, P3 ;  /* 0x000000010500780c */ /* 0x000fe20001f01670 */
[----:B------:R-:W-:Y:S02]  /*16d70*/  IMAD R0, R7, 0x2, R16 ;  /* 0x0000000207007824 */ /* 0x000fe400078e0210 */
[----:B------:R-:W-:-:S10]  /*16d80*/  IMAD.MOV.U32 R13, RZ, RZ, R17 ;  /* 0x000000ffff0d7224 */ /* 0x000fd400078e0011 */
        /* <DEDUP_REMOVED lines=9> */
.L_x_1206:
        /* <DEDUP_REMOVED lines=10> */
.L_x_1207:
        /* <DEDUP_REMOVED lines=12> */
.L_x_1208:
        /* <DEDUP_REMOVED lines=10> */
.L_x_1209:
        /* <DEDUP_REMOVED lines=12> */
.L_x_1210:
        /* <DEDUP_REMOVED lines=10> */
.L_x_1211:
        /* <DEDUP_REMOVED lines=12> */
.L_x_1212:
        /* <DEDUP_REMOVED lines=10> */
.L_x_1213:
        /* <DEDUP_REMOVED lines=12> */
.L_x_1214:
[----:B------:R-:W-:Y:S01]  /*173a0*/  @!PT LDS RZ, [RZ] ;  /* 0x00000000fffff984 */ /* 0x000fe20000000800 */
[----:B------:R-:W-:Y:S01]  /*173b0*/  @!PT LDS RZ, [RZ] ;  /* 0x00000000fffff984 */ /* 0x000fe20000000800 */
[----:B------:R-:W-:Y:S01]  /*173c0*/  @!PT LDS RZ, [RZ] ;  /* 0x00000000fffff984 */ /* 0x000fe20000000800 */
[----:B------:R0:W-:Y:S01]  /*173d0*/  LDGSTS.E.BYPASS.LTC128B.128 [R0+0x5400], desc[UR36][R2.64+0x80], !P0 ;  /* 0x0540008002007fae */ /* 0x0001e2000c101d64 */
[----:B------:R-:W-:Y:S05]  /*173e0*/  BRA `(.L_x_1215) ;  /* 0xffffffc800b47947 */ /* 0x000fea000383ffff */
.L_x_1120:
[----:B------:R-:W-:Y:S01]  /*173f0*/  BSSY B0, `(.L_x_1216) ;  /* 0x0000008000007945 */ /* 0x000fe20003800000 */
[----:B------:R-:W-:Y:S02]  /*17400*/  IMAD.MOV.U32 R13, RZ, RZ, R34 ;  /* 0x000000ffff0d7224 */ /* 0x000fe400078e0022 */
[----:B------:R-:W-:Y:S02]  /*17410*/  IMAD.MOV.U32 R12, RZ, RZ, RZ ;  /* 0x000000ffff0c7224 */ /* 0x000fe400078e00ff */
[----:B------:R-:W-:Y:S02]  /*17420*/  IMAD.MOV.U32 R11, RZ, RZ, 0x1f ;  /* 0x0000001fff0b7424 */ /* 0x000fe400078e00ff */
[----:B------:R-:W-:-:S07]  /*17430*/  IMAD.MOV.U32 R15, RZ, RZ, -0x1 ;  /* 0xffffffffff0f7424 */ /* 0x000fce00078e00ff */
[----:B-----5:R-:W-:Y:S05]  /*17440*/  WARPSYNC.COLLECTIVE R15, `(.L_x_1217) ;  /* 0x000000000f087348 */ /* 0x020fea0003c00000 */
[----:B------:R0:W1:Y:S02]  /*17450*/  SHFL.IDX P6, R14, R13, R12, R11 ;  /* 0x0000000c0d0e7389 */ /* 0x00006400000c000b */
[----:B01---5:R-:W-:Y:S01]  /*17460*/  ENDCOLLECTIVE ;  /* 0x000000000000791b */ /* 0x023fe20003800000 */
.L_x_1217:
[----:B------:R-:W-:Y:S05]  /*17470*/  BSYNC B0 ;  /* 0x0000000000007941 */ /* 0x000fea0003800000 */
.L_x_1216:
[----:B------:R-:W-:Y:S05]  /*17480*/  BRA `(.L_x_1218) ;  /* 0xffffffcc00347947 */ /* 0x000fea000383ffff */
.L_x_1123:
[----:B-1----:R1:W2:Y:S02]  /*17490*/  SYNCS.PHASECHK.TRANS64.TRYWAIT P0, [R4+URZ+0x2a820], R0 ;  /* 0x02a82000040075a7 */ /* 0x0022a4000800017f */
[----:B--2---:R-:W-:Y:S05]  /*174a0*/  @!P0 NANOSLEEP.SYNCS 0x989680 ;  /* 0x009896800000895d */ /* 0x004fea0003900000 */
[----:B------:R-:W2:Y:S02]  /*174b0*/  @!P0 SYNCS.PHASECHK.TRANS64 P0, [R4+URZ+0x2a820], R0 ;  /* 0x02a82000040085a7 */ /* 0x000ea4000800007f */
[----:B--2---:R-:W-:Y:S05]  /*174c0*/  @!P0 BRA `(.L_x_1123) ;  /* 0xfffffffc00f08947 */ /* 0x004fea000383ffff */
[----:B------:R-:W-:Y:S05]  /*174d0*/  BRA `(.L_x_1219) ;  /* 0xffffffcc007c7947 */ /* 0x000fea000383ffff */
.L_x_1124:
[----:B------:R-:W2:Y:S01]  /*174e0*/  S2R R2, SR_TID.X ;  /* 0x0000000000027919 */ /* 0x000ea20000002100 */
[----:B------:R-:W-:Y:S01]  /*174f0*/  BSSY B0, `(.L_x_1220) ;  /* 0x000000a000007945 */ /* 0x000fe20003800000 */
        /* <DEDUP_REMOVED lines=9> */
.L_x_1221:
[----:B------:R-:W-:Y:S05]  /*17590*/  BSYNC B0 ;  /* 0x0000000000007941 */ /* 0x000fea0003800000 */
.L_x_1220:
[----:B------:R-:W-:Y:S05]  /*175a0*/  BRA `(.L_x_1222) ;  /* 0xffffffcc00647947 */ /* 0x000fea000383ffff */
.L_x_1127:
[----:B------:R-:W-:Y:S01]  /*175b0*/  BSSY B1, `(.L_x_1223) ;  /* 0x0000006000017945 */ /* 0x000fe20003800000 */
[----:B------:R-:W-:-:S07]  /*175c0*/  IMAD.MOV.U32 R15, RZ, RZ, -0x1 ;  /* 0xffffffffff0f7424 */ /* 0x000fce00078e00ff */
[----:B01---5:R-:W-:Y:S05]  /*175d0*/  WARPSYNC.COLLECTIVE R15, `(.L_x_1224) ;  /* 0x000000000f0c7348 */ /* 0x023fea0003c00000 */
[----:B------:R-:W-:Y:S02]  /*175e0*/  ELECT P6, UR62, PT ;  /* 0x00000000003e782f */ /* 0x000fe400038c0000 */
[----:B------:R-:W-:Y:S01]  /*175f0*/  MOV R14, UR62 ;  /* 0x0000003e000e7c02 */ /* 0x000fe20008000f00 */
[----:B01---5:R-:W-:Y:S10]  /*17600*/  ENDCOLLECTIVE ;  /* 0x000000000000791b */ /* 0x023ff40003800000 */
.L_x_1224:
[----:B------:R-:W-:Y:S05]  /*17610*/  BSYNC B1 ;  /* 0x0000000000017941 */ /* 0x000fea0003800000 */
.L_x_1223:
[----:B------:R-:W-:Y:S05]  /*17620*/  BRA `(.L_x_1225) ;  /* 0xffffffcc005c7947 */ /* 0x000fea000383ffff */
.L_x_1129:
[----:B-1----:R1:W2:Y:S02]  /*17630*/  SYNCS.PHASECHK.TRANS64.TRYWAIT P1, [R5+URZ+0x2a840], R0 ;  /* 0x02a84000050075a7 */ /* 0x0022a4000802017f */
[----:B--2---:R-:W-:Y:S05]  /*17640*/  @!P1 NANOSLEEP.SYNCS 0x989680 ;  /* 0x009896800000995d */ /* 0x004fea0003900000 */
[----:B------:R-:W2:Y:S02]  /*17650*/  @!P1 SYNCS.PHASECHK.TRANS64 P1, [R5+URZ+0x2a840], R0 ;  /* 0x02a84000050095a7 */ /* 0x000ea4000802007f */
[----:B--2---:R-:W-:Y:S05]  /*17660*/  @!P1 BRA `(.L_x_1129) ;  /* 0xfffffffc00f09947 */ /* 0x004fea000383ffff */
[----:B------:R-:W-:Y:S05]  /*17670*/  BRA `(.L_x_1226) ;  /* 0xffffffcc00847947 */ /* 0x000fea000383ffff */
.L_x_1131:
[----:B--2---:R2:W3:Y:S02]  /*17680*/  SYNCS.PHASECHK.TRANS64.TRYWAIT P1, [R23+URZ+0x2a840], R2 ;  /* 0x02a84002170075a7 */ /* 0x0044e4000802017f */
[----:B---3--:R-:W-:Y:S05]  /*17690*/  @!P1 NANOSLEEP.SYNCS 0x989680 ;  /* 0x009896800000995d */ /* 0x008fea0003900000 */
[----:B------:R-:W3:Y:S02]  /*176a0*/  @!P1 SYNCS.PHASECHK.TRANS64 P1, [R23+URZ+0x2a840], R2 ;  /* 0x02a84002170095a7 */ /* 0x000ee4000802007f */
[----:B---3--:R-:W-:Y:S05]  /*176b0*/  @!P1 BRA `(.L_x_1131) ;  /* 0xfffffffc00f09947 */ /* 0x008fea000383ffff */
[----:B------:R-:W-:Y:S05]  /*176c0*/  BRA `(.L_x_1227) ;  /* 0xffffffcc00907947 */ /* 0x000fea000383ffff */
.L_x_1133:
[----:B---3--:R3:W4:Y:S02]  /*176d0*/  SYNCS.PHASECHK.TRANS64.TRYWAIT P1, [R5+URZ+0x2a860], R0 ;  /* 0x02a86000050075a7 */ /* 0x008724000802017f */
[----:B----4-:R-:W-:Y:S05]  /*176e0*/  @!P1 NANOSLEEP.SYNCS 0x989680 ;  /* 0x009896800000995d */ /* 0x010fea0003900000 */
[----:B------:R-:W4:Y:S02]  /*176f0*/  @!P1 SYNCS.PHASECHK.TRANS64 P1, [R5+URZ+0x2a860], R0 ;  /* 0x02a86000050095a7 */ /* 0x000f24000802007f */
[----:B----4-:R-:W-:Y:S05]  /*17700*/  @!P1 BRA `(.L_x_1133) ;  /* 0xfffffffc00f09947 */ /* 0x010fea000383ffff */
[----:B------:R-:W-:Y:S05]  /*17710*/  BRA `(.L_x_1228) ;  /* 0xffffffcc008c7947 */ /* 0x000fea000383ffff */
.L_x_1229:
        /* <DEDUP_REMOVED lines=14> */
.L_x_15636:


//--------------------- .text._ZN7cutlass13device_kernelIN5flash11enable_sm90INS1_16FlashAttnFwdSm90INS1_25CollectiveMainloopFwdSm90ILi2EN4cute5tupleIJNS5_1CILi1EEES8_S8_EEENS6_IJNS7_ILi128EEENS7_ILi96EEENS7_ILi192EEEEEELi128ENS_10bfloat16_tEfNS_4arch4Sm90ELb0ELb1ELb1ELb1ELb1ELb0ELb0ELb1ELb1ELb1ELb0ELb0EEENS1_21CollectiveEpilogueFwdINS6_IJSA_SA_SB_EEES9_SE_SG_Li256ELb1ELb1ELb0ELb0EEENS1_36VarlenDynamicPersistentTileSchedulerILi128ELi96ELi256ELi128ELb0ELb1ELb1ELb1ELb0ELb1EEEEEEEEEvNT_6ParamsE --------------------------
	.section	.text._ZN7cutlass13device_kernelIN5flash11enable_sm90INS1_16FlashAttnFwdSm90INS1_25CollectiveMainloopFwdSm90ILi2EN4cute5tupleIJNS5_1CILi1EEES8_S8_EEENS6_IJNS7_ILi128EEENS7_ILi96EEENS7_ILi192EEEEEELi128ENS_10bfloat16_tEfNS_4arch4Sm90ELb0ELb1ELb1ELb1ELb1ELb0ELb0ELb1ELb1ELb1ELb0ELb0EEENS1_21CollectiveEpilogueFwdINS6_IJSA_SA_SB_EEES9_SE_SG_Li256ELb1ELb1ELb0ELb0EEENS1_36VarlenDynamicPersistentTileSchedulerILi128ELi96ELi256ELi128ELb0ELb1ELb1ELb1ELb0ELb1EEEEEEEEEvNT_6ParamsE,"ax",@progbits
	.align	128
.text._ZN7cutlass13device_kernelIN5flash11enable_sm90INS1_16FlashAttnFwdSm90INS1_25CollectiveMainloopFwdSm90ILi2EN4cute5tupleIJNS5_1CILi1EEES8_S8_EEENS6_IJNS7_ILi128EEENS7_ILi96EEENS7_ILi192EEEEEELi128ENS_10bfloat16_tEfNS_4arch4Sm90ELb0ELb1ELb1ELb1ELb1ELb0ELb0ELb1ELb1ELb1ELb0ELb0EEENS1_21CollectiveEpilogueFwdINS6_IJSA_SA_SB_EEES9_SE_SG_Li256ELb1ELb1ELb0ELb0EEENS1_36VarlenDynamicPersistentTileSchedulerILi128ELi96ELi256ELi128ELb0ELb1ELb1ELb1ELb0ELb1EEEEEEEEEvNT_6ParamsE:
        .type           _ZN7cutlass13device_kernelIN5flash11enable_sm90INS1_16FlashAttnFwdSm90INS1_25CollectiveMainloopFwdSm90ILi2EN4cute5tupleIJNS5_1CILi1EEES8_S8_EEENS6_IJNS7_ILi128EEENS7_ILi96EEENS7_ILi192EEEEEELi128ENS_10bfloat16_tEfNS_4arch4Sm90ELb0ELb1ELb1ELb1ELb1ELb0ELb0ELb1ELb1ELb1ELb0ELb0EEENS1_21CollectiveEpilogueFwdINS6_IJSA_SA_SB_EEES9_SE_SG_Li256ELb1ELb1ELb0ELb0EEENS1_36VarlenDynamicPersistentTileSchedulerILi128ELi96ELi256ELi128ELb0ELb1ELb1ELb1ELb0ELb1EEEEEEEEEvNT_6ParamsE,@function
        .size           _ZN7cutlass13device_kernelIN5flash11enable_sm90INS1_16FlashAttnFwdSm90INS1_25CollectiveMainloopFwdSm90ILi2EN4cute5tupleIJNS5_1CILi1EEES8_S8_EEENS6_IJNS7_ILi128EEENS7_ILi96EEENS7_ILi192EEEEEELi128ENS_10bfloat16_tEfNS_4arch4Sm90ELb0ELb1ELb1ELb1ELb1ELb0ELb0ELb1ELb1ELb1ELb0ELb0EEENS1_21CollectiveEpilogueFwdINS6_IJSA_SA_SB_EEES9_SE_SG_Li256ELb1ELb1ELb0ELb0EEENS1_36VarlenDynamicPersistentTileSchedulerILi128ELi96ELi256ELi128ELb0ELb1ELb1ELb1ELb0ELb1EEEEEEEEEvNT_6ParamsE,(.L_x_15637 - _ZN7cutlass13device_kernelIN5flash11enable_sm90INS1_16FlashAttnFwdSm90INS1_25CollectiveMainloopFwdSm90ILi2EN4cute5tupleIJNS5_1CILi1EEES8_S8_EEENS6_IJNS7_ILi128EEENS7_ILi96EEENS7_ILi192EEEEEELi128ENS_10bfloat16_tEfNS_4arch4Sm90ELb0ELb1ELb1ELb1ELb1ELb0ELb0ELb1ELb1ELb1ELb0ELb0EEENS1_21CollectiveEpilogueFwdINS6_IJSA_SA_SB_EEES9_SE_SG_Li256ELb1ELb1ELb0ELb0EEENS1_36VarlenDynamicPersistentTileSchedulerILi128ELi96ELi256ELi128ELb0ELb1ELb1ELb1ELb0ELb1EEEEEEEEEvNT_6ParamsE)
        .other          _ZN7cutlass13device_kernelIN5flash11enable_sm90INS1_16FlashAttnFwdSm90INS1_25CollectiveMainloopFwdSm90ILi2EN4cute5tupleIJNS5_1CILi1EEES8_S8_EEENS6_IJNS7_ILi128EEENS7_ILi96EEENS7_ILi192EEEEEELi128ENS_10bfloat16_tEfNS_4arch4Sm90ELb0ELb1ELb1ELb1ELb1ELb0ELb0ELb1ELb1ELb1ELb0ELb0EEENS1_21CollectiveEpilogueFwdINS6_IJSA_SA_SB_EEES9_SE_SG_Li256ELb1ELb1ELb0ELb0EEENS1_36VarlenDynamicPersistentTileSchedulerILi128ELi96ELi256ELi128ELb0ELb1ELb1ELb1ELb0ELb1EEEEEEEEEvNT_6ParamsE,@"STO_CUDA_ENTRY STV_DEFAULT"
_ZN7cutlass13device_kernelIN5flash11enable_sm90INS1_16FlashAttnFwdSm90INS1_25CollectiveMainloopFwdSm90ILi2EN4cute5tupleIJNS5_1CILi1EEES8_S8_EEENS6_IJNS7_ILi128EEENS7_ILi96EEENS7_ILi192EEEEEELi128ENS_10bfloat16_tEfNS_4arch4Sm90ELb0ELb1ELb1ELb1ELb1ELb0ELb0ELb1ELb1ELb1ELb0ELb0EEENS1_21CollectiveEpilogueFwdINS6_IJSA_SA_SB_EEES9_SE_SG_Li256ELb1ELb1ELb0ELb0EEENS1_36VarlenDynamicPersistentTileSchedulerILi128ELi96ELi256ELi128ELb0ELb1ELb1ELb1ELb0ELb1EEEEEEEEEvNT_6ParamsE:
        /* <DEDUP_REMOVED lines=45> */
.L_x_1230:
        /* <DEDUP_REMOVED lines=22> */
.L_x_1231:
        /* <DEDUP_REMOVED lines=18> */
.L_x_1232:
        /* <DEDUP_REMOVED lines=22> */
.L_x_1233:
        /* <DEDUP_REMOVED lines=23> */
.L_x_1234:
        /* <DEDUP_REMOVED lines=10> */
.L_x_1236:
[----:B------:R-:W-:-:S08]  /*08c0*/  NOP ;  /* 0x0000000000007918 */ /* 0x000fd00000000000 */
[----:B------:R-:W1:Y:S02]  /*08d0*/  USETMAXREG.TRY_ALLOC.CTAPOOL UP0, 0xe8 ;  /* 0x000000e8000079c8 */ /* 0x000e640008000600 */
[----:B-1----:R-:W-:-:S13]  /*08e0*/  PLOP3.LUT P0, PT, PT, PT, UP0, 0x80, 0x0 ;  /* 0x000000000000781c */ /* 0x002fda0003f0f008 */
[----:B------:R-:W-:Y:S05]  /*08f0*/  @!P0 BRA `(.L_x_1236) ;  /* 0xfffffffc00f08947 */ /* 0x000fea000383ffff */
[----:B------:R-:W1:Y:S08]  /*0900*/  S2UR UR5, SR_CgaCtaId ;  /* 0x00000000000579c3 */ /* 0x000e700000008800 */
[----:B------:R-:W-:Y:S06]  /*0910*/  BAR.ARV 0x8, 0x180 ;  /* 0x0206000000007b1d */ /* 0x000fec0000002000 */
[----:B------:R-:W-:-:S02]  /*0920*/  UMOV UR4, 0x400 ;  /* 0x0000040000047882 */ /* 0x000fc40000000000 */
[----:B------:R-:W-:Y:S01]  /*0930*/  BAR.SYNC.DEFER_BLOCKING 0x5, 0x180 ;  /* 0x0146000000007b1d */ /* 0x000fe20000010000 */
[----:B-1----:R-:W-:-:S09]  /*0940*/  ULEA UR4, UR5, UR4, 0x18 ;  /* 0x0000000405047291 */ /* 0x002fd2000f8ec03f */
[----:B------:R-:W1:Y:S01]  /*0950*/  LDS.128 R44, [UR4+0x2a8d0] ;  /* 0x02a8d004ff2c7984 */ /* 0x000e620008000c00 */
[----:B------:R-:W-:Y:S01]  /*0960*/  ULDC UR4, c[0x0][0xc3c] ;  /* 0x00030f0000047ab9 */ /* 0x000fe20000000800 */
[----:B------:R-:W-:Y:S06]  /*0970*/  BAR.ARV 0x4, 0x180 ;  /* 0x0106000000007b1d */ /* 0x000fec0000002000 */
[----:B-1----:R-:W-:-:S13]  /*0980*/  ISETP.GE.AND P0, PT, R47, UR4, PT ;  /* 0x000000042f007c0c */ /* 0x002fda000bf06270 */
[----:B------:R-:W-:Y:S05]  /*0990*/  @P0 EXIT ;  /* 0x000000000000094d */ /* 0x000fea0003800000 */
[----:B0-----:R-:W2:Y:S01]  /*09a0*/  LDL R2, [R1+0x18] ;  /* 0x0000180001027983 */ /* 0x001ea20000100800 */
[----:B------:R-:W-:Y:S01]  /*09b0*/  IMAD.MOV.U32 R166, RZ, RZ, RZ ;  /* 0x000000ffffa67224 */ /* 0x000fe200078e00ff */
[----:B------:R-:W-:Y:S01]  /*09c0*/  UMOV UR39, URZ ;  /* 0x0000003f00277c82 */ /* 0x000fe20008000000 */
[----:B------:R-:W-:Y:S01]  /*09d0*/  UMOV UR38, URZ ;  /* 0x0000003f00267c82 */ /* 0x000fe20008000000 */
[----:B------:R-:W0:Y:S02]  /*09e0*/  S2R R0, SR_TID.X ;  /* 0x0000000000007919 */ /* 0x000e240000002100 */
[----:B0-----:R-:W-:-:S05]  /*09f0*/  VIADD R174, R0, 0xffffff80 ;  /* 0xffffff8000ae7836 */ /* 0x001fca0000000000 */
[----:B------:R-:W-:-:S04]  /*0a00*/  SHF.R.S32.HI R3, RZ, 0x1f, R174 ;  /* 0x0000001fff037819 */ /* 0x000fc800000114ae */
[CC--:B------:R-:W-:Y:S02]  /*0a10*/  LEA.HI R0, R3.reuse, R174.reuse, RZ, 0x7 ;  /* 0x000000ae03007211 */ /* 0x0c0fe400078f38ff */
[CC--:B------:R-:W-:Y:S02]  /*0a20*/  LEA.HI R4, R3.reuse, R174.reuse, RZ, 0x5 ;  /* 0x000000ae03047211 */ /* 0x0c0fe400078f28ff */
[----:B------:R-:W-:Y:S02]  /*0a30*/  LOP3.LUT R167, R0, 0xffffff80, RZ, 0xc0, !PT ;  /* 0xffffff8000a77812 */ /* 0x000fe400078ec0ff */
[----:B------:R-:W-:Y:S01]  /*0a40*/  LEA.HI R11, R3, R174, RZ, 0x2 ;  /* 0x000000ae030b7211 */ /* 0x000fe200078f10ff */
[----:B------:R-:W-:Y:S01]  /*0a50*/  IMAD.SHL.U32 R4, R4, 0x20, RZ ;  /* 0x0000002004047824 */ /* 0x000fe200078e00ff */
[----:B------:R-:W-:Y:S01]  /*0a60*/  SHF.R.S32.HI R169, RZ, 0x7, R0 ;  /* 0x00000007ffa97819 */ /* 0x000fe20000011400 */
[----:B------:R-:W-:Y:S01]  /*0a70*/  IMAD.IADD R167, R174, 0x1, -R167 ;  /* 0x00000001aea77824 */ /* 0x000fe200078e0aa7 */
[----:B------:R-:W-:-:S02]  /*0a80*/  LOP3.LUT R11, R11, 0xfffffffc, RZ, 0xc0, !PT ;  /* 0xfffffffc0b0b7812 */ /* 0x000fc400078ec0ff */
[----:B------:R-:W-:Y:S02]  /*0a90*/  LOP3.LUT R4, R4, 0xfffffc00, RZ, 0xc0, !PT ;  /* 0xfffffc0004047812 */ /* 0x000fe400078ec0ff */
[----:B------:R-:W-:Y:S01]  /*0aa0*/  SHF.R.S32.HI R6, RZ, 0x1f, R167 ;  /* 0x0000001fff067819 */ /* 0x000fe200000114a7 */
[----:B------:R-:W-:Y:S01]  /*0ab0*/  IMAD.IADD R11, R174, 0x1, -R11 ;  /* 0x00000001ae0b7824 */ /* 0x000fe200078e0a0b */
[----:B------:R-:W-:Y:S02]  /*0ac0*/  LEA.HI R0, R0, R169, RZ, 0x1 ;  /* 0x000000a900007211 */ /* 0x000fe400078f08ff */
[CC--:B------:R-:W-:Y:S02]  /*0ad0*/  LEA.HI R8, R6.reuse, R167.reuse, RZ, 0x2 ;  /* 0x000000a706087211 */ /* 0x0c0fe400078f10ff */
[----:B------:R-:W-:Y:S02]  /*0ae0*/  LEA.HI R6, R6, R167, RZ, 0x5 ;  /* 0x000000a706067211 */ /* 0x000fe400078f28ff */
[----:B------:R-:W-:-:S02]  /*0af0*/  SHF.R.S32.HI R9, RZ, 0x2, R8 ;  /* 0x00000002ff097819 */ /* 0x000fc40000011408 */
[----:B------:R-:W-:Y:S02]  /*0b00*/  SHF.R.S32.HI R10, RZ, 0x1f, R8 ;  /* 0x0000001fff0a7819 */ /* 0x000fe40000011408 */
[----:B------:R-:W-:Y:S02]  /*0b10*/  SHF.R.S32.HI R6, RZ, 0x5, R6 ;  /* 0x00000005ff067819 */ /* 0x000fe40000011406 */
[----:B------:R-:W-:Y:S02]  /*0b20*/  LEA.HI R10, R10, R9, RZ, 0x3 ;  /* 0x000000090a0a7211 */ /* 0x000fe400078f18ff */
[----:B------:R-:W-:Y:S02]  /*0b30*/  LOP3.LUT R0, R0, 0x3fffffe, RZ, 0xc0, !PT ;  /* 0x03fffffe00007812 */ /* 0x000fe400078ec0ff */
[----:B------:R-:W-:Y:S02]  /*0b40*/  LOP3.LUT R10, R10, 0xfffffff8, RZ, 0xc0, !PT ;  /* 0xfffffff80a0a7812 */ /* 0x000fe400078ec0ff */
[----:B------:R-:W-:Y:S01]  /*0b50*/  LOP3.LUT R8, R8, 0x7ffffffc, RZ, 0xc0, !PT ;  /* 0x7ffffffc08087812 */ /* 0x000fe200078ec0ff */
[----:B------:R-:W-:-:S02]  /*0b60*/  IMAD.IADD R0, R169, 0x1, -R0 ;  /* 0x00000001a9007824 */ /* 0x000fc400078e0a00 */
[----:B------:R-:W-:Y:S02]  /*0b70*/  IMAD.IADD R9, R9, 0x1, -R10 ;  /* 0x0000000109097824 */ /* 0x000fe400078e0a0a */
[----:B------:R-:W-:Y:S02]  /*0b80*/  IMAD.IADD R19, R167, 0x1, -R8 ;  /* 0x00000001a7137824 */ /* 0x000fe400078e0a08 */
[----:B------:R-:W-:-:S04]  /*0b90*/  IMAD R9, R6, 0x10, R9 ;  /* 0x0000001006097824 */ /* 0x000fc800078e0209 */
[----:B------:R-:W-:Y:S01]  /*0ba0*/  IMAD R170, R0, 0x40, R9 ;  /* 0x0000004000aa7824 */ /* 0x000fe200078e0209 */
[----:B--2---:R-:W-:Y:S02]  /*0bb0*/  R2UR UR4, R2 ;  /* 0x00000000020472ca */ /* 0x004fe400000e0000 */
[CC--:B------:R-:W-:Y:S02]  /*0bc0*/  LEA.HI R2, R3.reuse, R174.reuse, RZ, 0x4 ;  /* 0x000000ae03027211 */ /* 0x0c0fe400078f20ff */
[----:B------:R-:W-:Y:S02]  /*0bd0*/  LEA.HI R3, R3, R174, RZ, 0x3 ;  /* 0x000000ae03037211 */ /* 0x000fe400078f18ff */
[----:B------:R-:W-:Y:S02]  /*0be0*/  SHF.R.S32.HI R7, RZ, 0x4, R2 ;  /* 0x00000004ff077819 */ /* 0x000fe40000011402 */
[C---:B------:R-:W-:Y:S02]  /*0bf0*/  LOP3.LUT R5, R2.reuse, 0x3fffff0, RZ, 0xc0, !PT ;  /* 0x03fffff002057812 */ /* 0x040fe400078ec0ff */
[----:B------:R-:W-:-:S02]  /*0c00*/  LEA.HI R2, R2, R7, RZ, 0x1 ;  /* 0x0000000702027211 */ /* 0x000fc400078f08ff */
[----:B------:R-:W-:Y:S01]  /*0c10*/  SHF.R.S32.HI R165, RZ, 0x3, R3 ;  /* 0x00000003ffa57819 */ /* 0x000fe20000011403 */
[----:B------:R-:W-:Y:S01]  /*0c20*/  IMAD.IADD R5, R174, 0x1, -R5 ;  /* 0x00000001ae057824 */ /* 0x000fe200078e0a05 */
[----:B------:R-:W-:Y:S01]  /*0c30*/  LOP3.LUT R2, R2, 0x1ffffffe, RZ, 0xc0, !PT ;  /* 0x1ffffffe02027812 */ /* 0x000fe200078ec0ff */
[----:B------:R-:W-:Y:S02]  /*0c40*/  ULOP3.LUT UR61, UR4, 0x1, URZ, 0xfc, !UPT ;  /* 0x00000001043d7892 */ /* 0x000fe4000f8efc3f */
[----:B------:R-:W-:Y:S01]  /*0c50*/  IMAD R5, R5, 0x40, R4 ;  /* 0x0000004005057824 */ /* 0x000fe200078e0204 */
[----:B------:R-:W-:Y:S01]  /*0c60*/  LEA.HI R4, R11, R11, RZ, 0x1 ;  /* 0x0000000b0b047211 */ /* 0x000fe200078f08ff */
[----:B------:R-:W-:Y:S01]  /*0c70*/  IMAD.IADD R2, R7, 0x1, -R2 ;  /* 0x0000000107027824 */ /* 0x000fe200078e0a02 */
[----:B------:R-:W-:Y:S02]  /*0c80*/  LOP3.LUT R7, R3, 0xfffffff8, RZ, 0xc0, !PT ;  /* 0xfffffff803077812 */ /* 0x000fe400078ec0ff */
[----:B------:R-:W-:Y:S01]  /*0c90*/  LOP3.LUT R4, R4, 0x1ffffffe, RZ, 0xc0, !PT ;  /* 0x1ffffffe04047812 */ /* 0x000fe200078ec0ff */
[----:B------:R-:W-:-:S02]  /*0ca0*/  IMAD R171, R2, 0x8, R5 ;  /* 0x0000000802ab7824 */ /* 0x000fc400078e0205 */
[----:B------:R-:W-:Y:S02]  /*0cb0*/  IMAD.IADD R162, R174, 0x1, -R7 ;  /* 0x00000001aea27824 */ /* 0x000fe400078e0a07 */
[----:B------:R-:W-:Y:S02]  /*0cc0*/  IMAD.IADD R11, R11, 0x1, -R4 ;  /* 0x000000010b0b7824 */ /* 0x000fe400078e0a04 */
[----:B------:R-:W-:Y:S02]  /*0cd0*/  IMAD.SHL.U32 R160, R162, 0x8, RZ ;  /* 0x00000008a2a07824 */ /* 0x000fe400078e00ff */
[----:B------:R-:W-:Y:S02]  /*0ce0*/  IMAD R22, R11, 0x8, R170 ;  /* 0x000000080b167824 */ /* 0x000fe400078e02aa */
[----:B------:R-:W-:Y:S01]  /*0cf0*/  VIADD R161, R160, 0x40 ;  /* 0x00000040a0a17836 */ /* 0x000fe20000000000 */
[----:B------:R-:W-:-:S04]  /*0d00*/  SHF.R.S32.HI R173, RZ, 0x1f, R160 ;  /* 0x0000001fffad7819 */ /* 0x000fc800000114a0 */
[----:B------:R-:W-:-:S07]  /*0d10*/  SHF.R.S32.HI R172, RZ, 0x1f, R161 ;  /* 0x0000001fffac7819 */ /* 0x000fce00000114a1 */
.L_x_1344:
[----:B0--34-:R-:W0:Y:S01]  /*0d20*/  LDC.64 R2, c[0x0][0xa28] ;  /* 0x00028a00ff027b82 */ /* 0x019e220000000a00 */
[----:B------:R-:W-:Y:S01]  /*0d30*/  IMAD.MOV.U32 R7, RZ, RZ, RZ ;  /* 0x000000ffff077224 */ /* 0x000fe200078e00ff */
[----:B------:R-:W-:Y:S01]  /*0d40*/  ULDC.64 UR4, c[0x0][0x418] ;  /* 0x0001060000047ab9 */ /* 0x000fe20000000a00 */
[----:B------:R-:W-:-:S05]  /*0d50*/  ULDC.64 UR6, c[0x0][0xa20] ;  /* 0x0002880000067ab9 */ /* 0x000fca0000000a00 */
[----:B--2---:R-:W1:Y:S01]  /*0d60*/  LDC.64 R4, c[0x0][0xa18] ;  /* 0x00028600ff047b82 */ /* 0x004e620000000a00 */
[----:B0-----:R-:W-:-:S04]  /*0d70*/  ISETP.NE.U32.AND P0, PT, R2, RZ, PT ;  /* 0x000000ff0200720c */ /* 0x001fc80003f05070 */
[----:B------:R-:W-:Y:S02]  /*0d80*/  ISETP.NE.AND.EX P0, PT, R3, RZ, PT, P0 ;  /* 0x000000ff0300720c */ /* 0x000fe40003f05300 */
[----:B-1----:R-:W-:-:S04]  /*0d90*/  ISETP.NE.U32.AND P1, PT, R4, RZ, PT ;  /* 0x000000ff0400720c */ /* 0x002fc80003f25070 */
[----:B------:R-:W-:-:S07]  /*0da0*/  ISETP.NE.AND.EX P1, PT, R5, RZ, PT, P1 ;  /* 0x000000ff0500720c */ /* 0x000fce0003f25310 */
[----:B------:R-:W0:Y:S08]  /*0db0*/  @P0 LDC.64 R2, c[0x0][0xa28] ;  /* 0x00028a00ff020b82 */ /* 0x000e300000000a00 */
[----:B------:R-:W1:Y:S01]  /*0dc0*/  @P1 LDC.64 R4, c[0x0][0xa18] ;  /* 0x00028600ff041b82 */ /* 0x000e620000000a00 */
[----:B0-----:R-:W-:-:S05]  /*0dd0*/  @P0 IMAD.WIDE R2, R47, 0x4, R2 ;  /* 0x000000042f020825 */ /* 0x001fca00078e0202 */
[----:B------:R0:W5:Y:S01]  /*0de0*/  @P0 LDG.E R7, desc[UR36][R2.64] ;  /* 0x0000002402070981 */ /* 0x000162000c1e1900 */
[----:B-1----:R-:W-:-:S05]  /*0df0*/  @P1 IMAD.WIDE R4, R47, 0x4, R4 ;  /* 0x000000042f041825 */ /* 0x002fca00078e0204 */
[----:B------:R0:W5:Y:S01]  /*0e00*/  @P1 LDG.E R17, desc[UR36][R4.64] ;  /* 0x0000002404111981 */ /* 0x000162000c1e1900 */
[----:B------:R-:W-:Y:S01]  /*0e10*/  UISETP.NE.U32.AND UP0, UPT, UR4, URZ, UPT ;  /* 0x0000003f0400728c */ /* 0x000fe2000bf05070 */
[----:B------:R-:W-:Y:S01]  /*0e20*/  ISETP.NE.U32.AND P2, PT, RZ, UR6, PT ;  /* 0x00000006ff007c0c */ /* 0x000fe2000bf45070 */
[----:B------:R-:W-:Y:S01]  /*0e30*/  IMAD.MOV.U32 R163, RZ, RZ, R46 ;  /* 0x000000ffffa37224 */ /* 0x000fe200078e002e */
[----:B------:R-:W-:Y:S01]  /*0e40*/  ULDC UR4, c[0x0][0x424] ;  /* 0x0001090000047ab9 */ /* 0x000fe20000000800 */
[----:B------:R-:W-:Y:S01]  /*0e50*/  UISETP.NE.AND.EX UP0, UPT, UR5, URZ, UPT, UP0 ;  /* 0x0000003f0500728c */ /* 0x000fe2000bf05300 */
[----:B------:R-:W-:Y:S02]  /*0e60*/  ISETP.NE.AND.EX P2, PT, RZ, UR7, PT, P2 ;  /* 0x00000007ff007c0c */ /* 0x000fe4000bf45320 */
[----:B------:R-:W-:Y:S01]  /*0e70*/  ULDC UR5, c[0x0][0x2f0] ;  /* 0x0000bc0000057ab9 */ /* 0x000fe20000000800 */
[----:B------:R-:W-:-:S04]  /*0e80*/  USEL UR4, UR4, 0x1, UP0 ;  /* 0x0000000104047887 */ /* 0x000fc80008000000 */
[----:B------:R-:W-:Y:S01]  /*0e90*/  UIMAD UR4, UR4, UR5, URZ ;  /* 0x00000005040472a4 */ /* 0x000fe2000f8e023f */
[----:B0-----:R-:W-:Y:S11]  /*0ea0*/  @P1 BRA `(.L_x_1237) ;  /* 0x0000000000281947 */ /* 0x001ff60003800000 */
[----:B------:R-:W-:Y:S01]  /*0eb0*/  ULDC.64 UR6, c[0x0][0xa00] ;  /* 0x0002800000067ab9 */ /* 0x000fe20000000a00 */
[----:B-----5:R-:W0:Y:S01]  /*0ec0*/  LDC R17, c[0x0][0x288] ;  /* 0x0000a200ff117b82 */ /* 0x020e220000000800 */
[----:B------:R-:W-:-:S04]  /*0ed0*/  ISETP.NE.U32.AND P0, PT, RZ, UR6, PT ;  /* 0x00000006ff007c0c */ /* 0x000fc8000bf05070 */
[----:B------:R-:W-:-:S13]  /*0ee0*/  ISETP.NE.AND.EX P0, PT, RZ, UR7, PT, P0 ;  /* 0x00000007ff007c0c */ /* 0x000fda000bf05300 */
[----:B------:R-:W-:Y:S05]  /*0ef0*/  @!P0 BRA `(.L_x_1237) ;  /* 0x0000000000148947 */ /* 0x000fea0003800000 */
[----:B------:R-:W1:Y:S02]  /*0f00*/  LDC.64 R2, c[0x0][0xa00] ;  /* 0x00028000ff027b82 */ /* 0x000e640000000a00 */
[----:B-1----:R-:W-:-:S05]  /*0f10*/  IMAD.WIDE R2, R47, 0x4, R2 ;  /* 0x000000042f027825 */ /* 0x002fca00078e0202 */
[----:B0-----:R-:W2:Y:S04]  /*0f20*/  LDG.E R17, desc[UR36][R2.64] ;  /* 0x0000002402117981 */ /* 0x001ea8000c1e1900 */
[----:B------:R-:W2:Y:S02]  /*0f30*/  LDG.E R0, desc[UR36][R2.64+0x4] ;  /* 0x0000042402007981 */ /* 0x000ea4000c1e1900 */
[----:B--2---:R-:W-:-:S07]  /*0f40*/  IMAD.IADD R17, R0, 0x1, -R17 ;  /* 0x0000000100117824 */ /* 0x004fce00078e0a11 */
.L_x_1237:
[----:B------:R-:W-:Y:S02]  /*0f50*/  IMAD.U32 R16, RZ, RZ, UR4 ;  /* 0x00000004ff107e24 */ /* 0x000fe4000f8e00ff */
[----:B------:R-:W-:Y:S01]  /*0f60*/  IMAD.MOV.U32 R164, RZ, RZ, R47 ;  /* 0x000000ffffa47224 */ /* 0x000fe200078e002f */
[----:B------:R-:W-:Y:S06]  /*0f70*/  @!P2 BRA `(.L_x_1238) ;  /* 0x000000000010a947 */ /* 0x000fec0003800000 */
[----:B------:R-:W1:Y:S02]  /*0f80*/  LDC.64 R2, c[0x0][0xa20] ;  /* 0x00028800ff027b82 */ /* 0x000e640000000a00 */
[----:B-1----:R-:W-:-:S05]  /*0f90*/  IMAD.WIDE R2, R47, 0x4, R2 ;  /* 0x000000042f027825 */ /* 0x002fca00078e0202 */
[----:B------:R1:W5:Y:S01]  /*0fa0*/  LDG.E R16, desc[UR36][R2.64] ;  /* 0x0000002402107981 */ /* 0x000362000c1e1900 */
[----:B------:R-:W-:Y:S05]  /*0fb0*/  BRA `(.L_x_1239) ;  /* 0x0000000000247947 */ /* 0x000fea0003800000 */
.L_x_1238:
[----:B------:R-:W-:Y:S02]  /*0fc0*/  ULDC.64 UR4, c[0x0][0xa08] ;  /* 0x0002820000047ab9 */ /* 0x000fe40000000a00 */
[----:B------:R-:W-:-:S04]  /*0fd0*/  ISETP.NE.U32.AND P0, PT, RZ, UR4, PT ;  /* 0x00000004ff007c0c */ /* 0x000fc8000bf05070 */
[----:B------:R-:W-:-:S13]  /*0fe0*/  ISETP.NE.AND.EX P0, PT, RZ, UR5, PT, P0 ;  /* 0x00000005ff007c0c */ /* 0x000fda000bf05300 */
[----:B------:R-:W-:Y:S05]  /*0ff0*/  @!P0 BRA `(.L_x_1239) ;  /* 0x0000000000148947 */ /* 0x000fea0003800000 */
[----:B------:R-:W1:Y:S02]  /*1000*/  LDC.64 R2, c[0x0][0xa08] ;  /* 0x00028200ff027b82 */ /* 0x000e640000000a00 */
[----:B-1----:R-:W-:-:S05]  /*1010*/  IMAD.WIDE R2, R47, 0x4, R2 ;  /* 0x000000042f027825 */ /* 0x002fca00078e0202 */
[----:B------:R-:W2:Y:S04]  /*1020*/  LDG.E R16, desc[UR36][R2.64] ;  /* 0x0000002402107981 */ /* 0x000ea8000c1e1900 */
[----:B------:R-:W2:Y:S02]  /*1030*/  LDG.E R5, desc[UR36][R2.64+0x4] ;  /* 0x0000042402057981 */ /* 0x000ea4000c1e1900 */
[----:B--2---:R-:W-:-:S07]  /*1040*/  IMAD.IADD R16, R5, 0x1, -R16 ;  /* 0x0000000105107824 */ /* 0x004fce00078e0a10 */
.L_x_1239:
[----:B------:R-:W2:Y:S01]  /*1050*/  LDL.LU R4, [R1] ;  /* 0x0000000001047983 */ /* 0x000ea20000300800 */
[----:B------:R-:W3:Y:S01]  /*1060*/  LDC R168, c[0x0][0x448] ;  /* 0x00011200ffa87b82 */ /* 0x000ee20000000800 */
[----:B------:R-:W-:Y:S02]  /*1070*/  IMAD.SHL.U32 R18, R45, 0x80, RZ ;  /* 0x000000802d127824 */ /* 0x000fe400078e00ff */
[----:B-----5:R-:W-:Y:S02]  /*1080*/  IMAD.IADD R16, R16, 0x1, -R7 ;  /* 0x0000000110107824 */ /* 0x020fe400078e0a07 */
[----:B------:R-:W-:-:S03]  /*1090*/  VIADD R0, R18, 0x7f ;  /* 0x0000007f12007836 */ /* 0x000fc60000000000 */
[----:B------:R-:W4:Y:S01]  /*10a0*/  LDC.64 R8, c[0x0][0x9e0] ;  /* 0x00027800ff087b82 */ /* 0x000f220000000a00 */
[----:B---3--:R-:W-:Y:S02]  /*10b0*/  ISETP.NE.AND P2, PT, R168, 0x1, PT ;  /* 0x00000001a800780c */ /* 0x008fe40003f45270 */
[----:B----4-:R-:W-:-:S11]  /*10c0*/  ISETP.GE.AND P1, PT, R9, 0x1, PT ;  /* 0x000000010900780c */ /* 0x010fd60003f26270 */
[----:B-1----:R-:W1:Y:S08]  /*10d0*/  @P2 LDC R3, c[0x0][0x44c] ;  /* 0x00011300ff032b82 */ /* 0x002e700000000800 */
[----:B------:R-:W3:Y:S01]  /*10e0*/  @P2 LDC R5, c[0x0][0x450] ;  /* 0x00011400ff052b82 */ /* 0x000ee20000000800 */
[----:B-1----:R-:W-:Y:S01]  /*10f0*/  @P2 IMAD.HI.U32 R2, R0, R3, RZ ;  /* 0x0000000300022227 */ /* 0x002fe200078e00ff */
[----:B0-----:R-:W-:-:S04]  /*1100*/  IADD3 R3, R16, 0x1, -R17 ;  /* 0x0000000110037810 */ /* 0x001fc80007ffe811 */
[----:B---3--:R-:W-:-:S05]  /*1110*/  @P2 SHF.R.U32.HI R0, RZ, R5, R2 ;  /* 0x00000005ff002219 */ /* 0x008fca0000011602 */
[----:B------:R-:W-:-:S04]  /*1120*/  IMAD.IADD R3, R3, 0x1, R0 ;  /* 0x0000000103037824 */ /* 0x000fc800078e0200 */
[----:B------:R-:W-:Y:S01]  /*1130*/  IMAD.IADD R0, R3, 0x1, R8 ;  /* 0x0000000103007824 */ /* 0x000fe200078e0208 */
[----:B--2---:R-:W-:-:S04]  /*1140*/  LOP3.LUT R4, R4, 0xffefffff, RZ, 0xc0, !PT ;  /* 0xffefffff04047812 */ /* 0x004fc800078ec0ff */
[----:B------:R-:W-:-:S04]  /*1150*/  @P2 LOP3.LUT R4, R4, 0x100000, RZ, 0xfc, !PT ;  /* 0x0010000004042812 */ /* 0x000fc800078efcff */
[----:B------:R-:W-:-:S04]  /*1160*/  LOP3.LUT R4, R4, 0xfff7ffff, RZ, 0xc0, !PT ;  /* 0xfff7ffff04047812 */ /* 0x000fc800078ec0ff */
[----:B------:R-:W-:-:S05]  /*1170*/  @P1 LOP3.LUT R4, R4, 0x80000, RZ, 0xfc, !PT ;  /* 0x0008000004041812 */ /* 0x000fca00078efcff */
[----:B------:R0:W-:Y:S01]  /*1180*/  STL [R1], R4 ;  /* 0x0000000401007387 */ /* 0x0001e20000100800 */
[----:B------:R-:W-:Y:S05]  /*1190*/  @!P1 BRA `(.L_x_1240) ;  /* 0x0000000000409947 */ /* 0x000fea0003800000 */
[C---:B------:R-:W-:Y:S01]  /*11a0*/  ISETP.GT.AND P0, PT, R3.reuse, RZ, PT ;  /* 0x000000ff0300720c */ /* 0x040fe20003f04270 */
[----:B------:R-:W-:-:S12]  /*11b0*/  VIADD R2, R3, 0xffffffff ;  /* 0xffffffff03027836 */ /* 0x000fd80000000000 */
[----:B------:R-:W-:Y:S05]  /*11c0*/  @P0 BRA `(.L_x_1241) ;  /* 0x00000000001c0947 */ /* 0x000fea0003800000 */
[----:B------:R-:W-:Y:S01]  /*11d0*/  ISETP.NE.AND P0, PT, R9, 0x1, PT ;  /* 0x000000010900780c */ /* 0x000fe20003f05270 */
[----:B------:R-:W-:-:S12]  /*11e0*/  IMAD.MOV R3, RZ, RZ, -R3 ;  /* 0x000000ffff037224 */ /* 0x000fd800078e0a03 */
[----:B0-----:R-:W0:Y:S02]  /*11f0*/  @P0 LDC.64 R4, c[0x0][0x9e8] ;  /* 0x00027a00ff040b82 */ /* 0x001e240000000a00 */
[----:B0-----:R-:W-:-:S05]  /*1200*/  @P0 IMAD.HI.U32 R2, R3, R4, RZ ;  /* 0x0000000403020227 */ /* 0x001fca00078e00ff */
[----:B------:R-:W-:-:S04]  /*1210*/  @P0 SHF.R.U32.HI R3, RZ, R5, R2 ;  /* 0x00000005ff030219 */ /* 0x000fc80000011602 */
[----:B------:R-:W-:Y:S01]  /*1220*/  LOP3.LUT R2, RZ, R3, RZ, 0x33, !PT ;  /* 0x00000003ff027212 */ /* 0x000fe200078e33ff */
[----:B------:R-:W-:Y:S06]  /*1230*/  BRA `(.L_x_1242) ;  /* 0x0000000000107947 */ /* 0x000fec0003800000 */
.L_x_1241:
[----:B------:R-:W-:-:S13]  /*1240*/  ISETP.NE.AND P0, PT, R9, 0x1, PT ;  /* 0x000000010900780c */ /* 0x000fda0003f05270 */
[----:B0-----:R-:W0:Y:S02]  /*1250*/  @P0 LDC.64 R4, c[0x0][0x9e8] ;  /* 0x00027a00ff040b82 */ /* 0x001e240000000a00 */
[----:B0-----:R-:W-:-:S05]  /*1260*/  @P0 IMAD.HI.U32 R4, R2, R4, RZ ;  /* 0x0000000402040227 */ /* 0x001fca00078e00ff */
[----:B------:R-:W-:-:S07]  /*1270*/  @P0 SHF.R.U32.HI R2, RZ, R5, R4 ;  /* 0x00000005ff020219 */ /* 0x000fce0000011604 */
.L_x_1242:
[----:B------:R-:W-:-:S05]  /*1280*/  IMAD R3, R2, R9, R9 ;  /* 0x0000000902037224 */ /* 0x000fca00078e0209 */
[----:B------:R-:W-:-:S07]  /*1290*/  VIMNMX R0, R0, R3, PT ;  /* 0x0000000300007248 */ /* 0x000fce0003fe0100 */
.L_x_1240:
[----:B------:R-:W1:Y:S01]  /*12a0*/  @P2 LDC R3, c[0x0][0x44c] ;  /* 0x00011300ff032b82 */ /* 0x000e620000000800 */
[----:B------:R-:W-:Y:S01]  /*12b0*/  VIADD R2, R0, 0x5f ;  /* 0x0000005f00027836 */ /* 0x000fe20000000000 */
[----:B------:R-:W-:Y:S01]  /*12c0*/  ULDC UR4, c[0x0][0x9dc] ;  /* 0x0002770000047ab9 */ /* 0x000fe20000000800 */
[----:B------:R-:W-:Y:S02]  /*12d0*/  VIADD R0, R16, 0x5f ;  /* 0x0000005f10007836 */ /* 0x000fe40000000000 */
[----:B0-----:R-:W-:Y:S02]  /*12e0*/  IMAD.MOV.U32 R4, RZ, RZ, R18 ;  /* 0x000000ffff047224 */ /* 0x001fe400078e0012 */
[----:B------:R-:W-:Y:S01]  /*12f0*/  IMAD.HI R0, R0, 0x2aaaaaab, RZ ;  /* 0x2aaaaaab00007827 */ /* 0x000fe200078e02ff */
[----:B------:R-:W0:Y:S03]  /*1300*/  @P2 LDC R6, c[0x0][0x450] ;  /* 0x00011400ff062b82 */ /* 0x000e260000000800 */
[----:B------:R-:W-:-:S04]  /*1310*/  IMAD.HI R2, R2, 0x2aaaaaab, RZ ;  /* 0x2aaaaaab02027827 */ /* 0x000fc800078e02ff */
[----:B------:R-:W-:Y:S01]  /*1320*/  IMAD.IADD R73, R16, 0x1, -R17 ;  /* 0x0000000110497824 */ /* 0x000fe200078e0a11 */
[----:B------:R-:W-:-:S04]  /*1330*/  SHF.R.U32.HI R5, RZ, 0x1f, R2 ;  /* 0x0000001fff057819 */ /* 0x000fc80000011602 */
[----:B------:R-:W-:Y:S01]  /*1340*/  LEA.HI.SX32 R72, R2, R5, 0x1c ;  /* 0x0000000502487211 */ /* 0x000fe200078fe2ff */
[----:B-1----:R-:W-:-:S05]  /*1350*/  @P2 IMAD.HI.U32 R3, R18, R3, RZ ;  /* 0x0000000312032227 */ /* 0x002fca00078e00ff */
[----:B0-----:R-:W-:Y:S02]  /*1360*/  @P2 SHF.R.U32.HI R4, RZ, R6, R3 ;  /* 0x00000006ff042219 */ /* 0x001fe40000011603 */
[----:B------:R-:W-:-:S04]  /*1370*/  SHF.R.U32.HI R3, RZ, 0x1f, R0 ;  /* 0x0000001fff037819 */ /* 0x000fc80000011600 */
[----:B------:R-:W-:Y:S01]  /*1380*/  LEA.HI.SX32 R3, R0, R3, 0x1c ;  /* 0x0000000300037211 */ /* 0x000fe200078fe2ff */
[----:B------:R-:W-:-:S03]  /*1390*/  IMAD.IADD R0, R73, 0x1, R4 ;  /* 0x0000000149007824 */ /* 0x000fc600078e0204 */
[----:B------:R-:W-:Y:S01]  /*13a0*/  VIMNMX R72, R3, R72, PT ;  /* 0x0000004803487248 */ /* 0x000fe20003fe0100 */
        /* <DEDUP_REMOVED lines=11> */
.L_x_1244:
[----:B------:R-:W-:-:S13]  /*1460*/  ISETP.NE.AND P0, PT, R9, 0x1, PT ;  /* 0x000000010900780c */ /* 0x000fda0003f05270 */
[----:B------:R-:W0:Y:S02]  /*1470*/  @P0 LDC.64 R4, c[0x0][0x9e8] ;  /* 0x00027a00ff040b82 */ /* 0x000e240000000a00 */
[----:B0-----:R-:W-:-:S05]  /*1480*/  @P0 IMAD.HI.U32 R4, R0, R4, RZ ;  /* 0x0000000400040227 */ /* 0x001fca00078e00ff */
[----:B------:R-:W-:-:S07]  /*1490*/  @P0 SHF.R.U32.HI R0, RZ, R5, R4 ;  /* 0x00000005ff000219 */ /* 0x000fce0000011604 */
.L_x_1245:
[----:B------:R-:W-:-:S05]  /*14a0*/  IMAD R3, R0, R9, RZ ;  /* 0x0000000900037224 */ /* 0x000fca00078e02ff */
[----:B------:R-:W-:-:S07]  /*14b0*/  VIMNMX R2, R2, R3, !PT ;  /* 0x0000000302027248 */ /* 0x000fce0007fe0100 */
.L_x_1243:
        /* <DEDUP_REMOVED lines=37> */
[----:B------:R-:W-:Y:S02]  /*1710*/  IMAD.MOV.U32 R8, RZ, RZ, RZ ;  /* 0x000000ffff087224 */ /* 0x000fe400078e00ff */
[----:B------:R-:W-:Y:S02]  /*1720*/  IMAD.MOV.U32 R91, RZ, RZ, RZ ;  /* 0x000000ffff5b7224 */ /* 0x000fe400078e00ff */
[----:B------:R-:W-:-:S02]  /*1730*/  IMAD.MOV.U32 R10, RZ, RZ, RZ ;  /* 0x000000ffff0a7224 */ /* 0x000fc400078e00ff */
        /* <DEDUP_REMOVED lines=35> */
.L_x_1247:
        /* <DEDUP_REMOVED lines=8> */
.L_x_1439:
[----:B------:R-:W-:Y:S05]  /*19f0*/  @!P0 BRA `(.L_x_1249) ;  /* 0x0000000000048947 */ /* 0x000fea0003800000 */
[----:B------:R-:W-:Y:S01]  /*1a00*/  BPT.TRAP 0x1 ;  /* 0x000000040000795c */ /* 0x000fe20000300000 */
.L_x_1249:
[----:B------:R-:W-:Y:S02]  /*1a10*/  IMAD.U32 R15, RZ, RZ, UR38 ;  /* 0x00000026ff0f7e24 */ /* 0x000fe4000f8e00ff */
[----:B0-----:R-:W-:-:S03]  /*1a20*/  IMAD.U32 R0, RZ, RZ, UR39 ;  /* 0x00000027ff007e24 */ /* 0x001fc6000f8e00ff */
[----:B------:R-:W-:Y:S02]  /*1a30*/  LEA R15, R15, UR40, 0x3 ;  /* 0x000000280f0f7c11 */ /* 0x000fe4000f8e18ff */
[----:B------:R-:W-:-:S04]  /*1a40*/  SHF.L.U32 R0, R0, 0x1f, RZ ;  /* 0x0000001f00007819 */ /* 0x000fc800000006ff */
[----:B------:R0:W1:Y:S01]  /*1a50*/  SYNCS.PHASECHK.TRANS64.TRYWAIT P1, [R15+URZ+0x2a830], R0 ;  /* 0x02a830000f0075a7 */ /* 0x000062000802017f */
[----:B------:R-:W-:Y:S05]  /*1a60*/  @!P0 BRA `(.L_x_1250) ;  /* 0x0000000000048947 */ /* 0x000fea0003800000 */
[----:B------:R-:W-:Y:S01]  /*1a70*/  BPT.TRAP 0x1 ;  /* 0x000000040000795c */ /* 0x000fe20000300000 */
.L_x_1250:
[----:B-1----:R-:W-:Y:S05]  /*1a80*/  @P1 BRA `(.L_x_1251) ;  /* 0x0000000000081947 */ /* 0x002fea0003800000 */
[----:B------:R-:W1:Y:S02]  /*1a90*/  SYNCS.PHASECHK.TRANS64.TRYWAIT P1, [R15+URZ+0x2a830], R0 ;  /* 0x02a830000f0075a7 */ /* 0x000e64000802017f */
[----:B-1----:R-:W-:Y:S05]  /*1aa0*/  @!P1 BRA `(.L_x_1252) ;  /* 0x0000014400f09947 */ /* 0x002fea0003800000 */
.L_x_1251:
        /* <DEDUP_REMOVED lines=99> */
.L_x_1253:
[----:B------:R-:W2:Y:S01]  /*20e0*/  LDL R90, [R1] ;  /* 0x00000000015a7983 */ /* 0x000ea20000100800 */
[----:B------:R-:W-:Y:S01]  /*20f0*/  ISETP.NE.AND P2, PT, R168, 0x1, PT ;  /* 0x00000001a800780c */ /* 0x000fe20003f45270 */
[----:B------:R-:W-:Y:S01]  /*2100*/  ULDC UR5, c[0x0][0x9d8] ;  /* 0x0002760000057ab9 */ /* 0x000fe20000000800 */
[----:B------:R-:W-:Y:S01]  /*2110*/  R2UR UR4, R15 ;  /* 0x000000000f0472ca */ /* 0x000fe200000e0000 */
[----:B------:R-:W-:Y:S01]  /*2120*/  FMUL.FTZ R3, R27, UR5 ;  /* 0x000000051b037c20 */ /* 0x000fe20008410000 */
[----:B------:R-:W-:Y:S01]  /*2130*/  FMUL.FTZ R25, R25, UR5 ;  /* 0x0000000519197c20 */ /* 0x000fe20008410000 */
[----:B------:R-:W-:Y:S01]  /*2140*/  FMUL.FTZ R9, R30, UR5 ;  /* 0x000000051e097c20 */ /* 0x000fe20008410000 */
[----:B------:R-:W-:Y:S01]  /*2150*/  FMUL.FTZ R28, R28, UR5 ;  /* 0x000000051c1c7c20 */ /* 0x000fe20008410000 */
[----:B01----:R-:W-:Y:S01]  /*2160*/  IMAD.MOV.U32 R15, RZ, RZ, -0x60 ;  /* 0xffffffa0ff0f7424 */ /* 0x003fe200078e00ff */
[----:B------:R0:W1:Y:S01]  /*2170*/  MUFU.TANH R74, R25 ;  /* 0x00000019004a7308 */ /* 0x0000620000002400 */
[----:B------:R-:W-:Y:S01]  /*2180*/  FMUL.FTZ R13, R24, UR5 ;  /* 0x00000005180d7c20 */ /* 0x000fe20008410000 */
[----:B------:R-:W-:Y:S01]  /*2190*/  FMUL.FTZ R0, R26, UR5 ;  /* 0x000000051a007c20 */ /* 0x000fe20008410000 */
[----:B------:R-:W-:Y:S01]  /*21a0*/  FMUL.FTZ R29, R29, UR5 ;  /* 0x000000051d1d7c20 */ /* 0x000fe20008410000 */
[----:B------:R-:W-:Y:S01]  /*21b0*/  FMUL.FTZ R11, R31, UR5 ;  /* 0x000000051f0b7c20 */ /* 0x000fe20008410000 */
[----:B------:R-:W3:Y:S01]  /*21c0*/  @P2 LDC R10, c[0x0][0x44c] ;  /* 0x00011300ff0a2b82 */ /* 0x000ee20000000800 */
[----:B------:R-:W-:Y:S01]  /*21d0*/  FMUL.FTZ R32, R32, UR5 ;  /* 0x0000000520207c20 */ /* 0x000fe20008410000 */
[----:B------:R-:W-:Y:S01]  /*21e0*/  UIADD3 UR4, UR4, 0x2a840, URZ ;  /* 0x0002a84004047890 */ /* 0x000fe2000fffe03f */
[----:B------:R4:W1:Y:S01]  /*21f0*/  MUFU.TANH R75, R28 ;  /* 0x0000001c004b7308 */ /* 0x0008620000002400 */
[----:B0-----:R-:W-:-:S02]  /*2200*/  IMAD.IADD R25, R22, 0x1, R18 ;  /* 0x0000000116197824 */ /* 0x001fc400078e0212 */
[----:B------:R-:W-:Y:S01]  /*2210*/  FMUL.FTZ R33, R33, UR5 ;  /* 0x0000000521217c20 */ /* 0x000fe20008410000 */
[----:B------:R-:W-:Y:S01]  /*2220*/  UPRMT UR4, UR60, 0x654, UR4 ;  /* 0x000006543c047896 */ /* 0x000fe20008000004 */
[----:B------:R-:W-:Y:S01]  /*2230*/  FMUL.FTZ R14, R34, UR5 ;  /* 0x00000005220e7c20 */ /* 0x000fe20008410000 */
[----:B------:R-:W0:Y:S01]  /*2240*/  @P2 LDC R27, c[0x0][0x450] ;  /* 0x00011400ff1b2b82 */ /* 0x000e220000000800 */
[----:B------:R-:W-:Y:S01]  /*2250*/  FMUL.FTZ R20, R35, UR5 ;  /* 0x0000000523147c20 */ /* 0x000fe20008410000 */
[----:B------:R-:W-:Y:S01]  /*2260*/  FMUL.FTZ R36, R36, UR5 ;  /* 0x0000000524247c20 */ /* 0x000fe20008410000 */
[----:B------:R-:W-:Y:S01]  /*2270*/  FMUL.FTZ R37, R37, UR5 ;  /* 0x0000000525257c20 */ /* 0x000fe20008410000 */
[----:B----4-:R-:W-:Y:S02]  /*2280*/  IMAD R28, R72, R15, 0x61 ;  /* 0x00000061481c7424 */ /* 0x010fe400078e020f */
        /* <DEDUP_REMOVED lines=30> */
[----:B------:R-:W-:Y:S01]  /*2470*/  FMUL.FTZ R63, R63, UR5 ;  /* 0x000000053f3f7c20 */ /* 0x000fe20008410000 */
[----:B------:R-:W-:Y:S01]  /*2480*/  IMAD R15, R72, -0x60, R16 ;  /* 0xffffffa0480f7824 */ /* 0x000fe200078e0210 */
[----:B------:R-:W3:Y:S01]  /*2490*/  MUFU.TANH R13, R13 ;  /* 0x0000000d000d7308 */ /* 0x000ee20000002400 */
[----:B------:R-:W-:Y:S01]  /*24a0*/  IMAD R27, R19, -0x2, R28 ;  /* 0xfffffffe131b7824 */ /* 0x000fe200078e021c */
[----:B------:R-:W-:Y:S01]  /*24b0*/  ULDC UR50, c[0x0][0x9dc] ;  /* 0x0002770000327ab9 */ /* 0x000fe20000000800 */
[----:B------:R-:W-:Y:S01]  /*24c0*/  FMUL.FTZ R43, R43, UR5 ;  /* 0x000000052b2b7c20 */ /* 0x000fe20008410000 */
[----:B------:R-:W-:Y:S01]  /*24d0*/  SYNCS.ARRIVE.TRANS64.RED.A1T0 RZ, [UR4], RZ ;  /* 0x000000ffffff79a7 */ /* 0x000fe20008100404 */
[----:B------:R-:W-:-:S02]  /*24e0*/  VIADD R26, R15, 0x60 ;  /* 0x000000600f1a7836 */ /* 0x000fc40000000000 */
[----:B------:R-:W-:Y:S01]  /*24f0*/  FMUL.FTZ R51, R51, UR5 ;  /* 0x0000000533337c20 */ /* 0x000fe20008410000 */
[----:B------:R-:W-:Y:S01]  /*2500*/  FMUL.FTZ R56, R56, UR5 ;  /* 0x0000000538387c20 */ /* 0x000fe20008410000 */
[----:B------:R-:W4:Y:S01]  /*2510*/  MUFU.TANH R0, R0 ;  /* 0x0000000000007308 */ /* 0x000f220000002400 */
[----:B------:R-:W-:Y:S01]  /*2520*/  ULOP3.LUT UR4, URZ, UR50, URZ, 0x33, !UPT ;  /* 0x000000323f047292 */ /* 0x000fe2000f8e333f */
[----:B------:R-:W-:Y:S01]  /*2530*/  IADD3 R15, -R17, R27, R16 ;  /* 0x0000001b110f7210 */ /* 0x000fe20007ffe110 */
[----:B------:R-:W-:Y:S01]  /*2540*/  FMUL.FTZ R53, R53, UR5 ;  /* 0x0000000535357c20 */ /* 0x000fe20008410000 */
[----:B------:R-:W-:Y:S01]  /*2550*/  FMUL.FTZ R59, R59, UR5 ;  /* 0x000000053b3b7c20 */ /* 0x000fe20008410000 */
[----:B------:R-:W-:Y:S01]  /*2560*/  FMUL.FTZ R60, R60, UR5 ;  /* 0x000000053c3c7c20 */ /* 0x000fe20008410000 */
[----:B------:R-:W-:Y:S02]  /*2570*/  ULDC UR5, c[0x0][0x9e0] ;  /* 0x0002780000057ab9 */ /* 0x000fe40000000800 */
        /* <DEDUP_REMOVED lines=28> */
[----:B------:R-:W0:Y:S01]  /*2740*/  MUFU.TANH R62, R62 ;  /* 0x0000003e003e7308 */ /* 0x000e220000002400 */
[----:B--2---:R-:W-:-:S07]  /*2750*/  LOP3.LUT P1, RZ, R90, 0x80000, RZ, 0xc0, !PT ;  /* 0x000800005aff7812 */ /* 0x004fce000782c0ff */
[----:B------:R-:W2:Y:S08]  /*2760*/  MUFU.TANH R81, R63 ;  /* 0x0000003f00517308 */ /* 0x000eb00000002400 */
        /* <DEDUP_REMOVED lines=10> */
[----:B------:R1:W2:Y:S01]  /*2810*/  MUFU.TANH R39, R56 ;  /* 0x0000003800277308 */ /* 0x0002a20000002400 */
[----:B-----5:R-:W-:-:S07]  /*2820*/  IMAD R51, R19, -0x2, R26 ;  /* 0xfffffffe13337824 */ /* 0x020fce00078e021a */
[----:B------:R5:W2:Y:S01]  /*2830*/  MUFU.TANH R43, R53 ;  /* 0x00000035002b7308 */ /* 0x000aa20000002400 */
[----:B-1----:R-:W-:-:S05]  /*2840*/  VIADD R56, R15, UR5 ;  /* 0x000000050f387c36 */ /* 0x002fca0008000000 */
[----:B0-----:R-:W-:Y:S02]  /*2850*/  VIADDMNMX R26, R30, R56, R51, PT ;  /* 0x000000381e1a7246 */ /* 0x001fe40003800133 */
[----:B------:R0:W1:Y:S01]  /*2860*/  MUFU.TANH R78, R59 ;  /* 0x0000003b004e7308 */ /* 0x0000620000002400 */
[----:B-----5:R-:W-:-:S07]  /*2870*/  VIADD R53, R15, UR4 ;  /* 0x000000040f357c36 */ /* 0x020fce0008000000 */
[----:B------:R5:W1:Y:S01]  /*2880*/  MUFU.TANH R35, R60 ;  /* 0x0000003c00237308 */ /* 0x000a620000002400 */
[----:B0-----:R-:W-:Y:S02]  /*2890*/  VIADD R59, R28, 0xffffffff ;  /* 0xffffffff1c3b7836 */ /* 0x001fe40000000000 */
[----:B------:R-:W-:Y:S02]  /*28a0*/  IMAD.IADD R28, R53, 0x1, R30 ;  /* 0x00000001351c7824 */ /* 0x000fe400078e021e */
[----:B-----5:R-:W-:Y:S01]  /*28b0*/  VIADD R60, R27, 0xffffffff ;  /* 0xffffffff1b3c7836 */ /* 0x020fe20000000000 */
[----:B--234-:R-:W-:Y:S06]  /*28c0*/  @!P1 BRA `(.L_x_1254) ;  /* 0x00000000005c9947 */ /* 0x01cfec0003800000 */
[----:B------:R-:W-:Y:S01]  /*28d0*/  IADD3 R15, -R17, R16, R30 ;  /* 0x00000010110f7210 */ /* 0x000fe20007ffe11e */
        /* <DEDUP_REMOVED lines=12> */
.L_x_1256:
[----:B------:R-:W-:Y:S02]  /*29a0*/  ULDC UR4, c[0x0][0x9e4] ;  /* 0x0002790000047ab9 */ /* 0x000fe40000000800 */
[----:B------:R-:W-:-:S05]  /*29b0*/  IMAD.U32 R27, RZ, RZ, UR4 ;  /* 0x00000004ff1b7e24 */ /* 0x000fca000f8e00ff */
[----:B------:R-:W-:-:S13]  /*29c0*/  ISETP.NE.AND P1, PT, R27, 0x1, PT ;  /* 0x000000011b00780c */ /* 0x000fda0003f25270 */
[----:B------:R-:W0:Y:S02]  /*29d0*/  @P1 LDC.64 R66, c[0x0][0x9e8] ;  /* 0x00027a00ff421b82 */ /* 0x000e240000000a00 */
[----:B0-----:R-:W-:-:S05]  /*29e0*/  @P1 IMAD.HI.U32 R30, R15, R66, RZ ;  /* 0x000000420f1e1227 */ /* 0x001fca00078e00ff */
[----:B------:R-:W-:-:S07]  /*29f0*/  @P1 SHF.R.U32.HI R15, RZ, R67, R30 ;  /* 0x00000043ff0f1219 */ /* 0x000fce000001161e */
.L_x_1257:
[----:B------:R-:W-:Y:S05]  /*2a00*/  BSYNC B0 ;  /* 0x0000000000007941 */ /* 0x000fea0003800000 */
.L_x_1255:
[----:B------:R-:W-:-:S05]  /*2a10*/  IMAD R15, R15, R27, R60 ;  /* 0x0000001b0f0f7224 */ /* 0x000fca00078e023c */
[----:B------:R-:W-:Y:S02]  /*2a20*/  VIADDMNMX R26, R15, R27, R26, PT ;  /* 0x0000001b0f1a7246 */ /* 0x000fe4000380011a */
[----:B------:R-:W-:-:S07]  /*2a30*/  VIMNMX R28, R28, R15, !PT ;  /* 0x0000000f1c1c7248 */ /* 0x000fce0007fe0100 */
.L_x_1254:
[C---:B------:R-:W-:Y:S01]  /*2a40*/  ISETP.GE.AND P6, PT, R59.reuse, 0x9, PT ;  /* 0x000000093b00780c */ /* 0x040fe20003fc6270 */
[----:B------:R-:W0:Y:S01]  /*2a50*/  SHFL.IDX PT, R30, R25, 0x1, 0x1c1f ;  /* 0x003c1f00191e7f89 */ /* 0x000e2200000e0000 */
[C---:B------:R-:W-:Y:S02]  /*2a60*/  ISETP.GE.AND P1, PT, R59.reuse, 0x2, PT ;  /* 0x000000023b00780c */ /* 0x040fe40003f26270 */
        /* <DEDUP_REMOVED lines=34> */
[C---:B------:R-:W-:Y:S02]  /*2c90*/  ISETP.GE.AND P3, PT, R59.reuse, 0x22, PT ;  /* 0x000000223b00780c */ /* 0x040fe40003f66270 */
        /* <DEDUP_REMOVED lines=50> */
[----:B-1----:R-:W-:Y:S02]  /*2fc0*/  FSEL R35, R35, -INF , !P2 ;  /* 0xff80000023237808 */ /* 0x002fe40005000000 */
        /* <DEDUP_REMOVED lines=24> */
[----:B------:R-:W-:Y:S01]  /*3150*/  ISETP.GT.AND P5, PT, R28, 0x59, !P5 ;  /* 0x000000591c00780c */ /* 0x000fe20006fa4270 */
[----:B0-----:R-:W-:-:S03]  /*3160*/  IMAD.IADD R28, R53, 0x1, R30 ;  /* 0x00000001351c7824 */ /* 0x001fc600078e021e */
[----:B------:R-:W-:Y:S02]  /*3170*/  ISETP.LT.OR P5, PT, R26, 0x5a, P5 ;  /* 0x0000005a1a00780c */ /* 0x000fe40002fa1670 */
[----:B------:R-:W-:Y:S02]  /*3180*/  VIADDMNMX R26, R30, R56, R51, PT ;  /* 0x000000381e1a7246 */ /* 0x000fe40003800133 */
[----:B------:R-:W-:Y:S02]  /*3190*/  FSEL R29, R69, -INF , !P5 ;  /* 0xff800000451d7808 */ /* 0x000fe40006800000 */
[----:B------:R-:W-:-:S13]  /*31a0*/  LOP3.LUT P5, RZ, R90, 0x80000, RZ, 0xc0, !PT ;  /* 0x000800005aff7812 */ /* 0x000fda00078ac0ff */
[----:B------:R-:W-:Y:S05]  /*31b0*/  @!P5 BRA `(.L_x_1258) ;  /* 0x00000000005cd947 */ /* 0x000fea0003800000 */
        /* <DEDUP_REMOVED lines=13> */
.L_x_1260:
[----:B------:R-:W-:Y:S02]  /*3290*/  ULDC UR4, c[0x0][0x9e4] ;  /* 0x0002790000047ab9 */ /* 0x000fe40000000800 */
[----:B------:R-:W-:-:S05]  /*32a0*/  IMAD.U32 R25, RZ, RZ, UR4 ;  /* 0x00000004ff197e24 */ /* 0x000fca000f8e00ff */
[----:B------:R-:W-:-:S13]  /*32b0*/  ISETP.NE.AND P5, PT, R25, 0x1, PT ;  /* 0x000000011900780c */ /* 0x000fda0003fa5270 */
[----:B------:R-:W0:Y:S02]  /*32c0*/  @P5 LDC.64 R40, c[0x0][0x9e8] ;  /* 0x00027a00ff285b82 */ /* 0x000e240000000a00 */
[----:B0-----:R-:W-:-:S05]  /*32d0*/  @P5 IMAD.HI.U32 R30, R13, R40, RZ ;  /* 0x000000280d1e5227 */ /* 0x001fca00078e00ff */
[----:B------:R-:W-:-:S07]  /*32e0*/  @P5 SHF.R.U32.HI R13, RZ, R41, R30 ;  /* 0x00000029ff0d5219 */ /* 0x000fce000001161e */
.L_x_1261:
[----:B------:R-:W-:Y:S05]  /*32f0*/  BSYNC B0 ;  /* 0x0000000000007941 */ /* 0x000fea0003800000 */
.L_x_1259:
[----:B------:R-:W-:-:S05]  /*3300*/  IMAD R13, R13, R25, R60 ;  /* 0x000000190d0d7224 */ /* 0x000fca00078e023c */
[----:B------:R-:W-:Y:S02]  /*3310*/  VIADDMNMX R26, R13, R25, R26, PT ;  /* 0x000000190d1a7246 */ /* 0x000fe4000380011a */
[----:B------:R-:W-:-:S07]  /*3320*/  VIMNMX R28, R28, R13, !PT ;  /* 0x0000000d1c1c7248 */ /* 0x000fce0007fe0100 */
.L_x_1258:
        /* <DEDUP_REMOVED lines=56> */
[----:B------:R-:W-:Y:S02]  /*36b0*/  ISETP.NE.AND P6, PT, R75, RZ, PT ;  /* 0x000000ff4b00720c */ /* 0x000fe40003fc5270 */
[----:B------:R-:W-:Y:S01]  /*36c0*/  FSEL R75, R46, -INF , !P1 ;  /* 0xff8000002e4b7808 */ /* 0x000fe20004800000 */
[----:B------:R-:W-:Y:S01]  /*36d0*/  IMAD.MOV.U32 R46, RZ, RZ, R18 ;  /* 0x000000ffff2e7224 */ /* 0x000fe200078e0012 */
        /* <DEDUP_REMOVED lines=17> */
[----:B------:R-:W-:Y:S02]  /*37f0*/  ISETP.NE.AND P1, PT, R48, RZ, PT ;  /* 0x000000ff3000720c */ /* 0x000fe40003f25270 */
        /* <DEDUP_REMOVED lines=90> */
[----:B------:R-:W-:Y:S01]  /*3da0*/  MUFU.EX2 R158, R158 ;  /* 0x0000009e009e7308 */ /* 0x000fe20000000800 */
[-CC-:B------:R-:W-:Y:S01]  /*3db0*/  FFMA.FTZ R43, R43, R14.reuse, -R30.reuse ;  /* 0x0000000e2b2b7223 */ /* 0x180fe2000001081e */
[--C-:B------:R-:W-:Y:S01]  /*3dc0*/  FFMA.FTZ R39, R39, R14, -R30.reuse ;  /* 0x0000000e27277223 */ /* 0x100fe2000001081e */
[----:B------:R-:W-:Y:S01]  /*3dd0*/  FMNMX.FTZ R20, R89, R20, !PT ;  /* 0x0000001459147209 */ /* 0x000fe20007810000 */
[-CC-:B------:R-:W-:Y:S01]  /*3de0*/  FFMA.FTZ R37, R37, R14.reuse, -R30.reuse ;  /* 0x0000000e25257223 */ /* 0x180fe2000001081e */
[-CC-:B------:R-:W-:Y:S01]  /*3df0*/  FFMA.FTZ R35, R35, R14.reuse, -R30.reuse ;  /* 0x0000000e23237223 */ /* 0x180fe2000001081e */
[-CC-:B------:R-:W-:Y:S01]  /*3e00*/  FFMA.FTZ R31, R31, R14.reuse, -R30.reuse ;  /* 0x0000000e1f1f7223 */ /* 0x180fe2000001081e */
[----:B------:R-:W-:Y:S01]  /*3e10*/  FFMA.FTZ R27, R27, R14, -R30 ;  /* 0x0000000e1b1b7223 */ /* 0x000fe2000001081e */
[----:B------:R-:W1:Y:S01]  /*3e20*/  SHFL.BFLY PT, R55, R20, 0x2, 0x1f ;  /* 0x0c401f0014377f89 */ /* 0x000e6200000e0000 */
[----:B------:R2:W-:Y:S01]  /*3e30*/  MUFU.EX2 R99, R10 ;  /* 0x0000000a00637308 */ /* 0x0005e20000000800 */
[----:B------:R-:W-:-:S07]  /*3e40*/  ISETP.NE.AND P5, PT, R168, 0x1, PT ;  /* 0x00000001a800780c */ /* 0x000fce0003fa5270 */
[----:B------:R-:W-:Y:S01]  /*3e50*/  MUFU.EX2 R32, R32 ;  /* 0x0000002000207308 */ /* 0x000fe20000000800 */
[----:B--2---:R-:W-:-:S05]  /*3e60*/  FFMA.FTZ R10, R15, R14, -R30 ;  /* 0x0000000e0f0a7223 */ /* 0x004fca000001081e */
[----:B------:R-:W2:Y:S02]  /*3e70*/  @P5 LDC R48, c[0x0][0x450] ;  /* 0x00011400ff305b82 */ /* 0x000ea40000000800 */
[----:B------:R-:W3:Y:S01]  /*3e80*/  MUFU.EX2 R93, R34 ;  /* 0x00000022005d7308 */ /* 0x000ee20000000800 */
[----:B-1----:R-:W-:-:S07]  /*3e90*/  FMNMX.FTZ R55, R20, R55, !PT ;  /* 0x0000003714377209 */ /* 0x002fce0007810000 */
[----:B------:R0:W-:Y:S01]  /*3ea0*/  MUFU.EX2 R138, R29 ;  /* 0x0000001d008a7308 */ /* 0x0001e20000000800 */
[----:B------:R-:W1:Y:S07]  /*3eb0*/  SHFL.BFLY PT, R2, R55, 0x1, 0x1f ;  /* 0x0c201f0037027f89 */ /* 0x000e6e00000e0000 */
[----:B------:R-:W-:Y:S01]  /*3ec0*/  MUFU.EX2 R36, R36 ;  /* 0x0000002400247308 */ /* 0x000fe20000000800 */
[----:B0-----:R-:W-:Y:S01]  /*3ed0*/  FADD.FTZ R29, R156, R25 ;  /* 0x000000199c1d7221 */ /* 0x001fe20000010000 */
[----:B---3--:R-:W-:-:S02]  /*3ee0*/  F2FP.BF16.F32.PACK_AB R152, R93, R32 ;  /* 0x000000205d98723e */ /* 0x008fc400000010ff */
[----:B------:R-:W-:Y:S01]  /*3ef0*/  F2FP.BF16.F32.PACK_AB R156, R25, R156 ;  /* 0x0000009c199c723e */ /* 0x000fe200000010ff */
[----:B------:R-:W-:Y:S01]  /*3f00*/  FADD.FTZ R38, R158, R29 ;  /* 0x0000001d9e267221 */ /* 0x000fe20000010000 */
[C---:B------:R-:W-:Y:S02]  /*3f10*/  F2FP.BF16.F32.PACK_AB R158, R91.reuse, R158 ;  /* 0x0000009e5b9e723e */ /* 0x040fe400000010ff */
[----:B------:R-:W0:Y:S01]  /*3f20*/  MUFU.EX2 R95, R24 ;  /* 0x00000018005f7308 */ /* 0x000e220000000800 */
[----:B------:R-:W-:-:S04]  /*3f30*/  FADD.FTZ R29, R91, R38 ;  /* 0x000000265b1d7221 */ /* 0x000fc80000010000 */
[----:B------:R-:W-:-:S03]  /*3f40*/  FADD.FTZ R40, R32, R29 ;  /* 0x0000001d20287221 */ /* 0x000fc60000010000 */
[----:B------:R-:W3:Y:S01]  /*3f50*/  MUFU.EX2 R28, R28 ;  /* 0x0000001c001c7308 */ /* 0x000ee20000000800 */
[----:B-1----:R-:W-:-:S04]  /*3f60*/  FMNMX.FTZ R15, R55, R2, !PT ;  /* 0x00000002370f7209 */ /* 0x002fc80007810000 */
[C---:B------:R-:W-:Y:S01]  /*3f70*/  FSETP.NEU.FTZ.AND P1, PT, R15.reuse, -INF , PT ;  /* 0xff8000000f00780b */ /* 0x040fe20003f3d000 */
[----:B------:R-:W-:Y:S02]  /*3f80*/  FMUL.FTZ R2, R15, R14 ;  /* 0x0000000e0f027220 */ /* 0x000fe40000410000 */
[----:B------:R1:W-:Y:S01]  /*3f90*/  MUFU.EX2 R142, R33 ;  /* 0x00000021008e7308 */ /* 0x0003e20000000800 */
[----:B0-----:R-:W-:Y:S02]  /*3fa0*/  F2FP.BF16.F32.PACK_AB R154, R95, R36 ;  /* 0x000000245f9a723e */ /* 0x001fe400000010ff */
[----:B------:R-:W-:Y:S02]  /*3fb0*/  FSEL R2, R2, RZ, P1 ;  /* 0x000000ff02027208 */ /* 0x000fe40000800000 */
[----:B---3--:R-:W-:-:S03]  /*3fc0*/  F2FP.BF16.F32.PACK_AB R148, R97, R28 ;  /* 0x0000001c6194723e */ /* 0x008fc600000010ff */
        /* <DEDUP_REMOVED lines=9> */
[-C--:B------:R-:W-:Y:S01]  /*4060*/  FFMA.FTZ R67, R67, R14.reuse, -R2 ;  /* 0x0000000e43437223 */ /* 0x080fe20000010802 */
[----:B-1----:R-:W-:Y:S01]  /*4070*/  FADD.FTZ R33, R93, R40 ;  /* 0x000000285d217221 */ /* 0x002fe20000010000 */
[-CC-:B------:R-:W-:Y:S01]  /*4080*/  FFMA.FTZ R69, R69, R14.reuse, -R2.reuse ;  /* 0x0000000e45457223 */ /* 0x180fe20000010802 */
[-CC-:B------:R-:W-:Y:S01]  /*4090*/  FFMA.FTZ R71, R71, R14.reuse, -R2.reuse ;  /* 0x0000000e47477223 */ /* 0x180fe20000010802 */
[-CC-:B------:R-:W-:Y:S01]  /*40a0*/  FFMA.FTZ R75, R75, R14.reuse, -R2.reuse ;  /* 0x0000000e4b4b7223 */ /* 0x180fe20000010802 */
[----:B------:R-:W-:Y:S01]  /*40b0*/  FADD.FTZ R42, R36, R33 ;  /* 0x00000021242a7221 */ /* 0x000fe20000010000 */
[-CC-:B------:R-:W-:Y:S01]  /*40c0*/  FFMA.FTZ R21, R21, R14.reuse, -R2.reuse ;  /* 0x0000000e15157223 */ /* 0x180fe20000010802 */
[----:B------:R-:W0:Y:S01]  /*40d0*/  MUFU.EX2 R57, R57 ;  /* 0x0000003900397308 */ /* 0x000e220000000800 */
[-C--:B------:R-:W-:Y:S01]  /*40e0*/  FFMA.FTZ R77, R77, R14.reuse, -R2 ;  /* 0x0000000e4d4d7223 */ /* 0x080fe20000010802 */
[----:B------:R-:W-:Y:S01]  /*40f0*/  FADD.FTZ R33, R95, R42 ;  /* 0x0000002a5f217221 */ /* 0x000fe20000010000 */
[-CC-:B------:R-:W-:Y:S01]  /*4100*/  FFMA.FTZ R79, R79, R14.reuse, -R2.reuse ;  /* 0x0000000e4f4f7223 */ /* 0x180fe20000010802 */
[-CC-:B------:R-:W-:Y:S01]  /*4110*/  FFMA.FTZ R53, R53, R14.reuse, -R2.reuse ;  /* 0x0000000e35357223 */ /* 0x180fe20000010802 */
[-CC-:B------:R-:W-:Y:S01]  /*4120*/  FFMA.FTZ R41, R41, R14.reuse, -R2.reuse ;  /* 0x0000000e29297223 */ /* 0x180fe20000010802 */
[----:B------:R-:W-:Y:S01]  /*4130*/  FADD.FTZ R42, R28, R33 ;  /* 0x000000211c2a7221 */ /* 0x000fe20000010000 */
        /* <DEDUP_REMOVED lines=8> */
[----:B------:R-:W-:Y:S01]  /*41c0*/  FFMA.FTZ R89, R89, R14, -R2 ;  /* 0x0000000e59597223 */ /* 0x000fe20000010802 */
[----:B------:R-:W3:Y:S01]  /*41d0*/  MUFU.EX2 R12, R61 ;  /* 0x0000003d000c7308 */ /* 0x000ee20000000800 */
[----:B0-----:R-:W-:Y:S01]  /*41e0*/  FADD.FTZ R38, R0, R57 ;  /* 0x0000003900267221 */ /* 0x001fe20000010000 */
[----:B------:R-:W-:-:S02]  /*41f0*/  F2FP.BF16.F32.PACK_AB R150, R99, R8 ;  /* 0x000000086396723e */ /* 0x000fc400000010ff */
[----:B------:R-:W-:-:S04]  /*4200*/  F2FP.BF16.F32.PACK_AB R157, R57, R0 ;  /* 0x00000000399d723e */ /* 0x000fc800000010ff */
[----:B------:R-:W0:Y:S01]  /*4210*/  MUFU.EX2 R63, R63 ;  /* 0x0000003f003f7308 */ /* 0x000e220000000800 */
[----:B-1----:R-:W-:-:S07]  /*4220*/  FADD.FTZ R29, R59, R38 ;  /* 0x000000263b1d7221 */ /* 0x002fce0000010000 */
[----:B------:R-:W1:Y:S01]  /*4230*/  MUFU.EX2 R20, R65 ;  /* 0x0000004100147308 */ /* 0x000e620000000800 */
[C---:B---3--:R-:W-:Y:S01]  /*4240*/  FADD.FTZ R40, R12.reuse, R29 ;  /* 0x0000001d0c287221 */ /* 0x048fe20000010000 */
[----:B------:R-:W-:Y:S01]  /*4250*/  F2FP.BF16.F32.PACK_AB R159, R12, R59 ;  /* 0x0000003b0c9f723e */ /* 0x000fe200000010ff */
[----:B------:R-:W-:-:S05]  /*4260*/  VIADD R12, R72, 0xfffffffe ;  /* 0xfffffffe480c7836 */ /* 0x000fca0000000000 */
[----:B------:R-:W-:Y:S01]  /*4270*/  MUFU.EX2 R51, R51 ;  /* 0x0000003300337308 */ /* 0x000fe20000000800 */
[----:B0-----:R-:W-:-:S07]  /*4280*/  FADD.FTZ R29, R63, R40 ;  /* 0x000000283f1d7221 */ /* 0x001fce0000010000 */
[----:B------:R-:W0:Y:S01]  /*4290*/  MUFU.EX2 R24, R67 ;  /* 0x0000004300187308 */ /* 0x000e220000000800 */
[C---:B-1----:R-:W-:Y:S01]  /*42a0*/  FADD.FTZ R40, R20.reuse, R29 ;  /* 0x0000001d14287221 */ /* 0x042fe20000010000 */
[----:B------:R-:W-:Y:S01]  /*42b0*/  FADD.FTZ R29, R97, R42 ;  /* 0x0000002a611d7221 */ /* 0x000fe20000010000 */
[----:B------:R-:W-:-:S03]  /*42c0*/  F2FP.BF16.F32.PACK_AB R153, R20, R63 ;  /* 0x0000003f1499723e */ /* 0x000fc600000010ff */
[----:B------:R-:W-:Y:S02]  /*42d0*/  FADD.FTZ R44, R8, R29 ;  /* 0x0000001d082c7221 */ /* 0x000fe40000010000 */
[----:B------:R-:W-:Y:S02]  /*42e0*/  MUFU.EX2 R69, R69 ;  /* 0x0000004500457308 */ /* 0x000fe40000000800 */
[----:B------:R-:W-:-:S06]  /*42f0*/  FADD.FTZ R44, R99, R44 ;  /* 0x0000002c632c7221 */ /* 0x000fcc0000010000 */
[----:B------:R-:W1:Y:S01]  /*4300*/  MUFU.EX2 R49, R49 ;  /* 0x0000003100317308 */ /* 0x000e620000000800 */
[----:B0-----:R-:W-:-:S07]  /*4310*/  F2FP.BF16.F32.PACK_AB R155, R24, R51 ;  /* 0x00000033189b723e */ /* 0x001fce00000010ff */
[----:B------:R-:W0:Y:S08]  /*4320*/  MUFU.EX2 R26, R71 ;  /* 0x00000047001a7308 */ /* 0x000e300000000800 */
[----:B------:R-:W3:Y:S01]  /*4330*/  MUFU.EX2 R144, R47 ;  /* 0x0000002f00907308 */ /* 0x000ee20000000800 */
[----:B-1----:R-:W-:-:S07]  /*4340*/  FADD.FTZ R29, R49, R44 ;  /* 0x0000002c311d7221 */ /* 0x002fce0000010000 */
[----:B------:R-:W-:Y:S01]  /*4350*/  MUFU.EX2 R75, R75 ;  /* 0x0000004b004b7308 */ /* 0x000fe20000000800 */
[----:B0-----:R-:W-:-:S07]  /*4360*/  F2FP.BF16.F32.PACK_AB R149, R26, R69 ;  /* 0x000000451a95723e */ /* 0x001fce00000010ff */
[----:B------:R0:W-:Y:S01]  /*4370*/  MUFU.EX2 R38, R21 ;  /* 0x0000001500267308 */ /* 0x0001e20000000800 */
[C---:B---3--:R-:W-:Y:S01]  /*4380*/  FADD.FTZ R44, R144.reuse, R29 ;  /* 0x0000001d902c7221 */ /* 0x048fe20000010000 */
[----:B------:R-:W-:-:S06]  /*4390*/  F2FP.BF16.F32.PACK_AB R144, R144, R49 ;  /* 0x000000319090723e */ /* 0x000fcc00000010ff */
[----:B------:R-:W1:Y:S01]  /*43a0*/  MUFU.EX2 R45, R45 ;  /* 0x0000002d002d7308 */ /* 0x000e620000000800 */
[----:B0-----:R-:W-:-:S04]  /*43b0*/  FADD.FTZ R21, R51, R40 ;  /* 0x0000002833157221 */ /* 0x001fc80000010000 */
[----:B------:R-:W-:-:S03]  /*43c0*/  FADD.FTZ R42, R24, R21 ;  /* 0x00000015182a7221 */ /* 0x000fc60000010000 */
[----:B------:R-:W0:Y:S01]  /*43d0*/  MUFU.EX2 R30, R77 ;  /* 0x0000004d001e7308 */ /* 0x000e220000000800 */
[----:B------:R-:W-:-:S04]  /*43e0*/  FADD.FTZ R21, R69, R42 ;  /* 0x0000002a45157221 */ /* 0x000fc80000010000 */
[----:B------:R-:W-:-:S03]  /*43f0*/  FADD.FTZ R42, R26, R21 ;  /* 0x000000151a2a7221 */ /* 0x000fc60000010000 */
[----:B------:R-:W3:Y:S01]  /*4400*/  MUFU.EX2 R146, R43 ;  /* 0x0000002b00927308 */ /* 0x000ee20000000800 */
[----:B-1----:R-:W-:-:S07]  /*4410*/  FADD.FTZ R21, R45, R44 ;  /* 0x0000002c2d157221 */ /* 0x002fce0000010000 */
[----:B------:R-:W-:Y:S01]  /*4420*/  MUFU.EX2 R79, R79 ;  /* 0x0000004f004f7308 */ /* 0x000fe20000000800 */
[----:B0-----:R-:W-:-:S07]  /*4430*/  F2FP.BF16.F32.PACK_AB R151, R30, R75 ;  /* 0x0000004b1e97723e */ /* 0x001fce00000010ff */
[----:B------:R-:W0:Y:S01]  /*4440*/  MUFU.EX2 R39, R39 ;  /* 0x0000002700277308 */ /* 0x000e220000000800 */
[C---:B---3--:R-:W-:Y:S01]  /*4450*/  FADD.FTZ R44, R146.reuse, R21 ;  /* 0x00000015922c7221 */ /* 0x048fe20000010000 */
[----:B------:R-:W-:-:S06]  /*4460*/  F2FP.BF16.F32.PACK_AB R146, R146, R45 ;  /* 0x0000002d9292723e */ /* 0x000fcc00000010ff */
[----:B------:R-:W1:Y:S08]  /*4470*/  MUFU.EX2 R34, R53 ;  /* 0x0000003500227308 */ /* 0x000e700000000800 */
[----:B------:R3:W4:Y:S01]  /*4480*/  MUFU.EX2 R140, R37 ;  /* 0x00000025008c7308 */ /* 0x0007220000000800 */
[----:B0-----:R-:W-:-:S07]  /*4490*/  FADD.FTZ R21, R39, R44 ;  /* 0x0000002c27157221 */ /* 0x001fce0000010000 */
[----:B------:R-:W0:Y:S01]  /*44a0*/  MUFU.EX2 R41, R41 ;  /* 0x0000002900297308 */ /* 0x000e220000000800 */
[----:B---3--:R-:W3:Y:S01]  /*44b0*/  @P5 LDC R37, c[0x0][0x44c] ;  /* 0x00011300ff255b82 */ /* 0x008ee20000000800 */
[----:B-1----:R-:W-:-:S06]  /*44c0*/  F2FP.BF16.F32.PACK_AB R145, R34, R79 ;  /* 0x0000004f2291723e */ /* 0x002fcc00000010ff */
[----:B------:R1:W-:Y:S01]  /*44d0*/  MUFU.EX2 R40, R9 ;  /* 0x0000000900287308 */ /* 0x0003e20000000800 */
[C---:B----4-:R-:W-:Y:S01]  /*44e0*/  FADD.FTZ R44, R140.reuse, R21 ;  /* 0x000000158c2c7221 */ /* 0x050fe20000010000 */
[----:B------:R-:W-:-:S06]  /*44f0*/  F2FP.BF16.F32.PACK_AB R140, R140, R39 ;  /* 0x000000278c8c723e */ /* 0x000fcc00000010ff */
[----:B------:R-:W4:Y:S01]  /*4500*/  MUFU.EX2 R35, R35 ;  /* 0x0000002300237308 */ /* 0x000f220000000800 */
[----:B-1----:R-:W-:Y:S01]  /*4510*/  FADD.FTZ R9, R75, R42 ;  /* 0x0000002a4b097221 */ /* 0x002fe20000010000 */
[----:B0-----:R-:W-:-:S03]  /*4520*/  F2FP.BF16.F32.PACK_AB R147, R38, R41 ;  /* 0x000000292693723e */ /* 0x001fc600000010ff */
[----:B------:R-:W-:-:S03]  /*4530*/  FADD.FTZ R42, R30, R9 ;  /* 0x000000091e2a7221 */ /* 0x000fc60000010000 */
[----:B------:R-:W0:Y:S01]  /*4540*/  MUFU.EX2 R11, R11 ;  /* 0x0000000b000b7308 */ /* 0x000e220000000800 */
[----:B------:R-:W-:Y:S01]  /*4550*/  FADD.FTZ R9, R79, R42 ;  /* 0x0000002a4f097221 */ /* 0x000fe20000010000 */
[----:B---3--:R-:W-:-:S04]  /*4560*/  @P5 IMAD.HI.U32 R37, R18, R37, RZ ;  /* 0x0000002512255227 */ /* 0x008fc800078e00ff */
[----:B------:R-:W-:Y:S01]  /*4570*/  FADD.FTZ R42, R34, R9 ;  /* 0x00000009222a7221 */ /* 0x000fe20000010000 */
[----:B--2---:R-:W-:Y:S01]  /*4580*/  @P5 SHF.R.U32.HI R46, RZ, R48, R37 ;  /* 0x00000030ff2e5219 */ /* 0x004fe20000011625 */
[----:B------:R-:W1:Y:S02]  /*4590*/  MUFU.EX2 R31, R31 ;  /* 0x0000001f001f7308 */ /* 0x000e640000000800 */
[----:B------:R-:W-:Y:S01]  /*45a0*/  FADD.FTZ R9, R41, R42 ;  /* 0x0000002a29097221 */ /* 0x000fe20000010000 */
[----:B----4-:R-:W-:Y:S01]  /*45b0*/  FADD.FTZ R21, R35, R44 ;  /* 0x0000002c23157221 */ /* 0x010fe20000010000 */
[----:B------:R-:W-:Y:S01]  /*45c0*/  LOP3.LUT P5, RZ, R90, 0x80000, RZ, 0xc0, !PT ;  /* 0x000800005aff7812 */ /* 0x000fe200078ac0ff */
[----:B------:R-:W-:Y:S02]  /*45d0*/  IMAD.IADD R73, R73, 0x1, R46 ;  /* 0x0000000149497824 */ /* 0x000fe400078e022e */
        /* <DEDUP_REMOVED lines=15> */
[----:B-1----:R-:W-:-:S04]  /*46d0*/  FADD.FTZ R21, R27, R32 ;  /* 0x000000201b157221 */ /* 0x002fc80000010000 */
[C---:B------:R-:W-:Y:S01]  /*46e0*/  FADD.FTZ R8, R138.reuse, R21 ;  /* 0x000000158a087221 */ /* 0x040fe20000010000 */
[----:B------:R-:W-:Y:S02]  /*46f0*/  F2FP.BF16.F32.PACK_AB R138, R138, R27 ;  /* 0x0000001b8a8a723e */ /* 0x000fe400000010ff */
[----:B------:R-:W1:Y:S01]  /*4700*/  MUFU.EX2 R28, R85 ;  /* 0x00000055001c7308 */ /* 0x000e620000000800 */
[C---:B--2---:R-:W-:Y:S01]  /*4710*/  FADD.FTZ R32, R2.reuse, R9 ;  /* 0x0000000902207221 */ /* 0x044fe20000010000 */
[----:B------:R-:W-:-:S06]  /*4720*/  F2FP.BF16.F32.PACK_AB R143, R2, R3 ;  /* 0x00000003028f723e */ /* 0x000fcc00000010ff */
[----:B------:R-:W2:Y:S01]  /*4730*/  MUFU.EX2 R87, R87 ;  /* 0x0000005700577308 */ /* 0x000ea20000000800 */
[----:B0-----:R-:W-:-:S07]  /*4740*/  FADD.FTZ R9, R83, R32 ;  /* 0x0000002053097221 */ /* 0x001fce0000010000 */
[----:B------:R-:W0:Y:S01]  /*4750*/  MUFU.EX2 R10, R89 ;  /* 0x00000059000a7308 */ /* 0x000e220000000800 */
[C---:B-1----:R-:W-:Y:S01]  /*4760*/  FADD.FTZ R0, R28.reuse, R9 ;  /* 0x000000091c007221 */ /* 0x042fe20000010000 */
[----:B------:R-:W-:-:S03]  /*4770*/  F2FP.BF16.F32.PACK_AB R137, R28, R83 ;  /* 0x000000531c89723e */ /* 0x000fc600000010ff */
[----:B--2---:R-:W-:Y:S01]  /*4780*/  FADD.FTZ R9, R87, R0 ;  /* 0x0000000057097221 */ /* 0x004fe20000010000 */
[----:B------:R-:W-:-:S03]  /*4790*/  VIADD R0, R73, UR5 ;  /* 0x0000000549007c36 */ /* 0x000fc60008000000 */
[C---:B0-----:R-:W-:Y:S01]  /*47a0*/  FADD.FTZ R3, R10.reuse, R9 ;  /* 0x000000090a037221 */ /* 0x041fe20000010000 */
        /* <DEDUP_REMOVED lines=13> */
.L_x_1263:
[----:B------:R-:W0:Y:S02]  /*4880*/  LDC R10, c[0x0][0x9e4] ;  /* 0x00027900ff0a7b82 */ /* 0x000e240000000800 */
[----:B0-----:R-:W-:-:S13]  /*4890*/  ISETP.NE.AND P1, PT, R10, 0x1, PT ;  /* 0x000000010a00780c */ /* 0x001fda0003f25270 */
[----:B------:R-:W0:Y:S02]  /*48a0*/  @P1 LDC.64 R20, c[0x0][0x9e8] ;  /* 0x00027a00ff141b82 */ /* 0x000e240000000a00 */
[----:B0-----:R-:W-:-:S05]  /*48b0*/  @P1 IMAD.HI.U32 R2, R9, R20, RZ ;  /* 0x0000001409021227 */ /* 0x001fca00078e00ff */
[----:B------:R-:W-:-:S07]  /*48c0*/  @P1 SHF.R.U32.HI R9, RZ, R21, R2 ;  /* 0x00000015ff091219 */ /* 0x000fce0000011602 */
.L_x_1264:
[----:B------:R-:W-:-:S05]  /*48d0*/  IMAD R9, R9, R10, R10 ;  /* 0x0000000a09097224 */ /* 0x000fca00078e020a */
[----:B------:R-:W-:-:S07]  /*48e0*/  VIMNMX R0, R0, R9, PT ;  /* 0x0000000900007248 */ /* 0x000fce0003fe0100 */
.L_x_1262:
        /* <DEDUP_REMOVED lines=50> */
.L_x_1284:
[----:B------:R-:W-:-:S04]  /*4c10*/  UISETP.NE.AND UP0, UPT, UR4, 0x1, UPT ;  /* 0x000000010400788c */ /* 0x000fc8000bf05270 */
[----:B------:R-:W-:-:S04]  /*4c20*/  USEL UR39, URZ, 0x1, UP0 ;  /* 0x000000013f277887 */ /* 0x000fc80008000000 */
[----:B------:R-:W-:Y:S01]  /*4c30*/  ULOP3.LUT UR39, UR41, UR39, URZ, 0x3c, !UPT ;  /* 0x0000002729277292 */ /* 0x000fe2000f8e3c3f */
[----:B------:R-:W-:Y:S11]  /*4c40*/  @!P0 BRA `(.L_x_1266) ;  /* 0x0000000000048947 */ /* 0x000ff60003800000 */
[----:B------:R-:W-:Y:S01]  /*4c50*/  BPT.TRAP 0x1 ;  /* 0x000000040000795c */ /* 0x000fe20000300000 */
.L_x_1266:
        /* <DEDUP_REMOVED lines=9> */
.L_x_1267:
[----:B-1----:R-:W-:Y:S05]  /*4cf0*/  @P1 BRA `(.L_x_1268) ;  /* 0x0000000000081947 */ /* 0x002fea0003800000 */
[----:B------:R-:W1:Y:S02]  /*4d00*/  SYNCS.PHASECHK.TRANS64.TRYWAIT P1, [UR7+0x2a830], R13 ;  /* 0x02a8300dff0075a7 */ /* 0x000e640008020147 */
[----:B-1----:R-:W-:Y:S05]  /*4d10*/  @!P1 BRA `(.L_x_1269) ;  /* 0x0000011400689947 */ /* 0x002fea0003800000 */
.L_x_1268:
        /* <DEDUP_REMOVED lines=137> */
.L_x_1270:
[----:B------:R-:W-:Y:S01]  /*55b0*/  ULEA UR6, UR4, UR40, 0x3 ;  /* 0x0000002804067291 */ /* 0x000fe2000f8e183f */
[----:B------:R-:W-:-:S05]  /*55c0*/  IMAD.U32 R0, RZ, RZ, UR41 ;  /* 0x00000029ff007e24 */ /* 0x000fca000f8e00ff */
[----:B------:R-:W-:-:S04]  /*55d0*/  SHF.L.U32 R0, R0, 0x1f, RZ ;  /* 0x0000001f00007819 */ /* 0x000fc800000006ff */
[----:B------:R2:W3:Y:S01]  /*55e0*/  SYNCS.PHASECHK.TRANS64.TRYWAIT P1, [UR6+0x2a850], R0 ;  /* 0x02a85000ff0075a7 */ /* 0x0004e20008020146 */
[----:B------:R-:W-:Y:S05]  /*55f0*/  @!P0 BRA `(.L_x_1271) ;  /* 0x0000000000048947 */ /* 0x000fea0003800000 */
[----:B------:R-:W-:Y:S01]  /*5600*/  BPT.TRAP 0x1 ;  /* 0x000000040000795c */ /* 0x000fe20000300000 */
.L_x_1271:
[----:B---3--:R-:W-:Y:S05]  /*5610*/  @P1 BRA `(.L_x_1272) ;  /* 0x0000000000081947 */ /* 0x008fea0003800000 */
[----:B------:R-:W3:Y:S02]  /*5620*/  SYNCS.PHASECHK.TRANS64.TRYWAIT P1, [UR6+0x2a850], R0 ;  /* 0x02a85000ff0075a7 */ /* 0x000ee40008020146 */
[----:B---3--:R-:W-:Y:S05]  /*5630*/  @!P1 BRA `(.L_x_1273) ;  /* 0x0000010c00389947 */ /* 0x008fea0003800000 */
.L_x_1272:
        /* <DEDUP_REMOVED lines=37> */
.L_x_1274:
[----:B------:R-:W3:Y:S01]  /*5890*/  LDL R157, [R1] ;  /* 0x00000000019d7983 */ /* 0x000ee20000100800 */
[----:B------:R-:W-:Y:S01]  /*58a0*/  ISETP.NE.AND P2, PT, R168, 0x1, PT ;  /* 0x00000001a800780c */ /* 0x000fe20003f45270 */
[----:B------:R-:W-:Y:S01]  /*58b0*/  FMUL.FTZ R153, R105, UR5 ;  /* 0x0000000569997c20 */ /* 0x000fe20008410000 */
[----:B------:R-:W-:Y:S01]  /*58c0*/  FMUL.FTZ R15, R92, UR5 ;  /* 0x000000055c0f7c20 */ /* 0x000fe20008410000 */
[----:B------:R-:W-:Y:S01]  /*58d0*/  FMUL.FTZ R92, R106, UR5 ;  /* 0x000000056a5c7c20 */ /* 0x000fe20008410000 */
[----:B------:R-:W-:Y:S01]  /*58e0*/  FMUL.FTZ R20, R94, UR5 ;  /* 0x000000055e147c20 */ /* 0x000fe20008410000 */
[----:B------:R-:W-:Y:S01]  /*58f0*/  FMUL.FTZ R94, R110, UR5 ;  /* 0x000000056e5e7c20 */ /* 0x000fe20008410000 */
[----:B------:R-:W-:Y:S01]  /*5900*/  FMUL.FTZ R110, R112, UR5 ;  /* 0x00000005706e7c20 */ /* 0x000fe20008410000 */
[----:B------:R-:W-:Y:S01]  /*5910*/  FMUL.FTZ R112, R116, UR5 ;  /* 0x0000000574707c20 */ /* 0x000fe20008410000 */
[----:B------:R-:W-:Y:S02]  /*5920*/  IMAD.IADD R116, R22, 0x1, R18 ;  /* 0x0000000116747824 */ /* 0x000fe400078e0212 */
[----:B------:R-:W-:Y:S01]  /*5930*/  FMUL.FTZ R21, R95, UR5 ;  /* 0x000000055f157c20 */ /* 0x000fe20008410000 */
[----:B------:R-:W-:Y:S01]  /*5940*/  FMUL.FTZ R95, R111, UR5 ;  /* 0x000000056f5f7c20 */ /* 0x000fe20008410000 */
[----:B------:R-:W-:Y:S01]  /*5950*/  FMUL.FTZ R111, R113, UR5 ;  /* 0x00000005716f7c20 */ /* 0x000fe20008410000 */
[----:B------:R-:W-:Y:S01]  /*5960*/  FMUL.FTZ R113, R117, UR5 ;  /* 0x0000000575717c20 */ /* 0x000fe20008410000 */
[----:B------:R-:W4:Y:S01]  /*5970*/  @P2 LDC R105, c[0x0][0x44c] ;  /* 0x00011300ff692b82 */ /* 0x000f220000000800 */
[----:B------:R-:W-:Y:S01]  /*5980*/  FMUL.FTZ R136, R93, UR5 ;  /* 0x000000055d887c20 */ /* 0x000fe20008410000 */
[----:B01----:R-:W-:Y:S01]  /*5990*/  FMUL.FTZ R13, R88, UR5 ;  /* 0x00000005580d7c20 */ /* 0x003fe20008410000 */
[----:B------:R-:W-:Y:S01]  /*59a0*/  FMUL.FTZ R14, R89, UR5 ;  /* 0x00000005590e7c20 */ /* 0x000fe20008410000 */
[----:B--2---:R-:W-:Y:S01]  /*59b0*/  FMUL.FTZ R0, R90, UR5 ;  /* 0x000000055a007c20 */ /* 0x004fe20008410000 */
[----:B------:R-:W-:Y:S01]  /*59c0*/  FMUL.FTZ R2, R91, UR5 ;  /* 0x000000055b027c20 */ /* 0x000fe20008410000 */
        /* <DEDUP_REMOVED lines=18> */
[----:B----4-:R-:W-:-:S04]  /*5af0*/  @P2 IMAD.HI.U32 R105, R116, R105, RZ ;  /* 0x0000006974692227 */ /* 0x010fc800078e00ff */
        /* <DEDUP_REMOVED lines=9> */
[----:B------:R-:W-:Y:S02]  /*5b90*/  IMAD R134, R12, -0x60, RZ ;  /* 0xffffffa00c867824 */ /* 0x000fe400078e02ff */
[----:B------:R-:W-:Y:S01]  /*5ba0*/  FMUL.FTZ R181, R130, UR5 ;  /* 0x0000000582b57c20 */ /* 0x000fe20008410000 */
[----:B------:R-:W-:Y:S01]  /*5bb0*/  FMUL.FTZ R103, R131, UR5 ;  /* 0x0000000583677c20 */ /* 0x000fe20008410000 */
[----:B------:R-:W0:Y:S01]  /*5bc0*/  SHFL.IDX PT, R117, R116, RZ, 0x1c1f ;  /* 0x001c1fff74757589 */ /* 0x000e2200000e0000 */
[----:B------:R-:W-:Y:S01]  /*5bd0*/  FMUL.FTZ R132, R132, UR5 ;  /* 0x0000000584847c20 */ /* 0x000fe20008410000 */
[----:B------:R-:W-:-:S02]  /*5be0*/  VIADD R108, R134, 0x1 ;  /* 0x00000001866c7836 */ /* 0x000fc40000000000 */
[----:B------:R-:W-:Y:S01]  /*5bf0*/  FMUL.FTZ R106, R135, UR5 ;  /* 0x00000005876a7c20 */ /* 0x000fe20008410000 */
[----:B------:R-:W-:Y:S01]  /*5c00*/  FMUL.FTZ R125, R125, UR5 ;  /* 0x000000057d7d7c20 */ /* 0x000fe20008410000 */
[----:B------:R-:W-:Y:S01]  /*5c10*/  FMUL.FTZ R129, R129, UR5 ;  /* 0x0000000581817c20 */ /* 0x000fe20008410000 */
[----:B------:R-:W-:Y:S01]  /*5c20*/  FMUL.FTZ R133, R133, UR5 ;  /* 0x0000000585857c20 */ /* 0x000fe20008410000 */
[----:B------:R-:W-:Y:S01]  /*5c30*/  UIADD3 UR7, UR7, 0x2a840, URZ ;  /* 0x0002a84007077890 */ /* 0x000fe2000fffe03f */
[----:B------:R-:W-:Y:S01]  /*5c40*/  IMAD R108, R19, -0x2, R108 ;  /* 0xfffffffe136c7824 */ /* 0x000fe200078e026c */
[----:B------:R-:W1:Y:S01]  /*5c50*/  MUFU.TANH R13, R13 ;  /* 0x0000000d000d7308 */ /* 0x000e620000002400 */
[----:B------:R-:W-:Y:S02]  /*5c60*/  ULOP3.LUT UR4, URZ, UR50, URZ, 0x33, !UPT ;  /* 0x000000323f047292 */ /* 0x000fe4000f8e333f */
[----:B------:R-:W-:Y:S01]  /*5c70*/  UPRMT UR7, UR60, 0x654, UR7 ;  /* 0x000006543c077896 */ /* 0x000fe20008000007 */
[----:B------:R-:W-:Y:S01]  /*5c80*/  IADD3 R109, -R17, R108, R16 ;  /* 0x0000006c116d7210 */ /* 0x000fe20007ffe110 */
[----:B------:R-:W-:-:S03]  /*5c90*/  VIADD R144, R108, 0xffffffff ;  /* 0xffffffff6c907836 */ /* 0x000fc60000000000 */
[----:B------:R-:W2:Y:S01]  /*5ca0*/  MUFU.TANH R14, R14 ;  /* 0x0000000e000e7308 */ /* 0x000ea20000002400 */
[C---:B------:R-:W-:Y:S02]  /*5cb0*/  VIADD R141, R109.reuse, UR51 ;  /* 0x000000336d8d7c36 */ /* 0x040fe40008000000 */
[----:B------:R-:W-:Y:S01]  /*5cc0*/  VIADD R142, R109, UR4 ;  /* 0x000000046d8e7c36 */ /* 0x000fe20008000000 */
[----:B------:R-:W-:Y:S01]  /*5cd0*/  SYNCS.ARRIVE.TRANS64.RED.A1T0 RZ, [UR7], RZ ;  /* 0x000000ffffff79a7 */ /* 0x000fe20008100407 */
[----:B0-----:R-:W-:-:S03]  /*5ce0*/  IMAD.IADD R118, R141, 0x1, R117 ;  /* 0x000000018d767824 */ /* 0x001fc600078e0275 */
[----:B------:R-:W0:Y:S01]  /*5cf0*/  MUFU.TANH R0, R0 ;  /* 0x0000000000007308 */ /* 0x000e220000002400 */
[----:B------:R-:W-:-:S07]  /*5d00*/  IMAD.IADD R120, R142, 0x1, R117 ;  /* 0x000000018e787824 */ /* 0x000fce00078e0275 */
        /* <DEDUP_REMOVED lines=27> */
[----:B---3--:R-:W-:-:S07]  /*5ec0*/  LOP3.LUT P1, RZ, R157, 0x80000, RZ, 0xc0, !PT ;  /* 0x000800009dff7812 */ /* 0x008fce000782c0ff */
[----:B------:R-:W3:Y:S08]  /*5ed0*/  MUFU.TANH R98, R98 ;  /* 0x0000006200627308 */ /* 0x000ef00000002400 */
        /* <DEDUP_REMOVED lines=18> */
[----:B------:R-:W-:Y:S01]  /*6000*/  IADD3 R117, -R17, R16, R117 ;  /* 0x0000001011757210 */ /* 0x000fe20007ffe175 */
[----:B------:R-:W-:Y:S03]  /*6010*/  BSSY B0, `(.L_x_1276) ;  /* 0x0000010000007945 */ /* 0x000fe60003800000 */
[----:B------:R-:W-:-:S13]  /*6020*/  ISETP.GT.AND P1, PT, R117, -0x1, PT ;  /* 0xffffffff7500780c */ /* 0x000fda0003f24270 */
[----:B------:R-:W-:Y:S05]  /*6030*/  @P1 BRA `(.L_x_1277) ;  /* 0x0000000000201947 */ /* 0x000fea0003800000 */
[----:B------:R-:W-:Y:S02]  /*6040*/  MOV R119, UR43 ;  /* 0x0000002b00777c02 */ /* 0x000fe40008000f00 */
[----:B------:R-:W-:Y:S02]  /*6050*/  LOP3.LUT R117, RZ, R117, RZ, 0x33, !PT ;  /* 0x00000075ff757212 */ /* 0x000fe400078e33ff */
[----:B------:R-:W-:-:S13]  /*6060*/  ISETP.NE.AND P1, PT, R119, 0x1, PT ;  /* 0x000000017700780c */ /* 0x000fda0003f25270 */
[----:B------:R-:W1:Y:S02]  /*6070*/  @P1 LDC.64 R108, c[0x0][0x9e8] ;  /* 0x00027a00ff6c1b82 */ /* 0x000e640000000a00 */
[----:B-1----:R-:W-:-:S05]  /*6080*/  @P1 IMAD.HI.U32 R108, R117, R108, RZ ;  /* 0x0000006c756c1227 */ /* 0x002fca00078e00ff */
[----:B------:R-:W-:-:S04]  /*6090*/  @P1 SHF.R.U32.HI R117, RZ, R109, R108 ;  /* 0x0000006dff751219 */ /* 0x000fc8000001166c */
[----:B------:R-:W-:Y:S01]  /*60a0*/  LOP3.LUT R117, RZ, R117, RZ, 0x33, !PT ;  /* 0x00000075ff757212 */ /* 0x000fe200078e33ff */
[----:B------:R-:W-:Y:S06]  /*60b0*/  BRA `(.L_x_1278) ;  /* 0x0000000000147947 */ /* 0x000fec0003800000 */
.L_x_1277:
[----:B------:R-:W-:-:S05]  /*60c0*/  IMAD.U32 R119, RZ, RZ, UR43 ;  /* 0x0000002bff777e24 */ /* 0x000fca000f8e00ff */
[----:B------:R-:W-:-:S13]  /*60d0*/  ISETP.NE.AND P1, PT, R119, 0x1, PT ;  /* 0x000000017700780c */ /* 0x000fda0003f25270 */
[----:B------:R-:W1:Y:S02]  /*60e0*/  @P1 LDC.64 R108, c[0x0][0x9e8] ;  /* 0x00027a00ff6c1b82 */ /* 0x000e640000000a00 */
[----:B-1----:R-:W-:-:S05]  /*60f0*/  @P1 IMAD.HI.U32 R108, R117, R108, RZ ;  /* 0x0000006c756c1227 */ /* 0x002fca00078e00ff */
[----:B------:R-:W-:-:S07]  /*6100*/  @P1 SHF.R.U32.HI R117, RZ, R109, R108 ;  /* 0x0000006dff751219 */ /* 0x000fce000001166c */
.L_x_1278:
[----:B------:R-:W-:Y:S05]  /*6110*/  BSYNC B0 ;  /* 0x0000000000007941 */ /* 0x000fea0003800000 */
.L_x_1276:
[----:B------:R-:W-:-:S05]  /*6120*/  IMAD R117, R117, R119, R144 ;  /* 0x0000007775757224 */ /* 0x000fca00078e0290 */
[----:B------:R-:W-:Y:S02]  /*6130*/  VIADDMNMX R118, R117, R119, R118, PT ;  /* 0x0000007775767246 */ /* 0x000fe40003800176 */
[----:B------:R-:W-:-:S07]  /*6140*/  VIMNMX R120, R120, R117, !PT ;  /* 0x0000007578787248 */ /* 0x000fce0007fe0100 */
.L_x_1275:
[C---:B------:R-:W-:Y:S02]  /*6150*/  ISETP.GE.AND P2, PT, R134.reuse, 0x9, PT ;  /* 0x000000098600780c */ /* 0x040fe40003f46270 */
[----:B------:R-:W-:Y:S02]  /*6160*/  ISETP.GE.AND P1, PT, R134, 0x2, PT ;  /* 0x000000028600780c */ /* 0x000fe40003f26270 */
[C---:B------:R-:W-:Y:S02]  /*6170*/  ISETP.GT.AND P3, PT, R120.reuse, 0x8, !P2 ;  /* 0x000000087800780c */ /* 0x040fe40005764270 */
[----:B------:R-:W-:Y:S02]  /*6180*/  ISETP.GT.AND P4, PT, R120, 0x1, !P1 ;  /* 0x000000017800780c */ /* 0x000fe40004f84270 */
[----:B------:R-:W-:Y:S02]  /*6190*/  ISETP.LT.OR P3, PT, R118, 0x9, P3 ;  /* 0x000000097600780c */ /* 0x000fe40001f61670 */
[----:B------:R-:W-:-:S02]  /*61a0*/  ISETP.GE.AND P5, PT, R134, 0xa, PT ;  /* 0x0000000a8600780c */ /* 0x000fc40003fa6270 */
[----:B0-----:R-:W-:Y:S02]  /*61b0*/  FSEL R187, R15, -INF , !P3 ;  /* 0xff8000000fbb7808 */ /* 0x001fe40005800000 */
        /* <DEDUP_REMOVED lines=113> */
[----:B------:R-:W-:Y:S01]  /*68d0*/  IADD3 R13, -R17, R16, R13 ;  /* 0x00000010110d7210 */ /* 0x000fe20007ffe10d */
        /* <DEDUP_REMOVED lines=11> */
.L_x_1281:
[----:B------:R-:W-:-:S05]  /*6990*/  IMAD.U32 R110, RZ, RZ, UR43 ;  /* 0x0000002bff6e7e24 */ /* 0x000fca000f8e00ff */
[----:B------:R-:W-:-:S13]  /*69a0*/  ISETP.NE.AND P6, PT, R110, 0x1, PT ;  /* 0x000000016e00780c */ /* 0x000fda0003fc5270 */
[----:B------:R-:W0:Y:S02]  /*69b0*/  @P6 LDC.64 R14, c[0x0][0x9e8] ;  /* 0x00027a00ff0e6b82 */ /* 0x000e240000000a00 */
[----:B0-----:R-:W-:-:S05]  /*69c0*/  @P6 IMAD.HI.U32 R14, R13, R14, RZ ;  /* 0x0000000e0d0e6227 */ /* 0x001fca00078e00ff */
[----:B------:R-:W-:-:S07]  /*69d0*/  @P6 SHF.R.U32.HI R13, RZ, R15, R14 ;  /* 0x0000000fff0d6219 */ /* 0x000fce000001160e */
.L_x_1282:
[----:B------:R-:W-:Y:S05]  /*69e0*/  BSYNC B0 ;  /* 0x0000000000007941 */ /* 0x000fea0003800000 */
.L_x_1280:
[----:B------:R-:W-:-:S05]  /*69f0*/  IMAD R13, R13, R110, R144 ;  /* 0x0000006e0d0d7224 */ /* 0x000fca00078e0290 */
[----:B------:R-:W-:Y:S02]  /*6a00*/  VIADDMNMX R100, R13, R110, R100, PT ;  /* 0x0000006e0d647246 */ /* 0x000fe40003800164 */
[----:B------:R-:W-:-:S07]  /*6a10*/  VIMNMX R108, R108, R13, !PT ;  /* 0x0000000d6c6c7248 */ /* 0x000fce0007fe0100 */
.L_x_1279:
        /* <DEDUP_REMOVED lines=207> */
[-C--:B------:R-:W-:Y:S01]  /*7710*/  FMUL.FTZ R93, R93, R14.reuse ;  /* 0x0000000e5d5d7220 */ /* 0x080fe20000410000 */
[-CC-:B------:R-:W-:Y:S01]  /*7720*/  FFMA.FTZ R89, R89, R14.reuse, -R94.reuse ;  /* 0x0000000e59597223 */ /* 0x180fe2000001085e */
[-CC-:B------:R-:W-:Y:S01]  /*7730*/  FFMA.FTZ R155, R145, R14.reuse, -R94.reuse ;  /* 0x0000000e919b7223 */ /* 0x180fe2000001085e */
[--C-:B------:R-:W-:Y:S01]  /*7740*/  FFMA.FTZ R145, R21, R14, -R94.reuse ;  /* 0x0000000e15917223 */ /* 0x100fe2000001085e */
[----:B-1----:R-:W-:Y:S01]  /*7750*/  FFMA.FTZ R21, R0, R8, R191 ;  /* 0x0000000800157223 */ /* 0x002fe200000100bf */
[----:B------:R-:W0:Y:S01]  /*7760*/  MUFU.EX2 R2, R93 ;  /* 0x0000005d00027308 */ /* 0x000e220000000800 */
[-CC-:B------:R-:W-:Y:S01]  /*7770*/  FFMA.FTZ R90, R147, R14.reuse, -R94.reuse ;  /* 0x0000000e935a7223 */ /* 0x180fe2000001085e */
[-CC-:B------:R-:W-:Y:S01]  /*7780*/  FFMA.FTZ R149, R149, R14.reuse, -R94.reuse ;  /* 0x0000000e95957223 */ /* 0x180fe2000001085e */
[----:B--2---:R-:W-:Y:S01]  /*7790*/  FADD.FTZ R21, R156, R21 ;  /* 0x000000159c157221 */ /* 0x004fe20000010000 */
[-CC-:B------:R-:W-:Y:S01]  /*77a0*/  FFMA.FTZ R96, R95, R14.reuse, -R94.reuse ;  /* 0x0000000e5f607223 */ /* 0x180fe2000001085e */
[-CC-:B------:R-:W-:Y:S01]  /*77b0*/  FFMA.FTZ R97, R97, R14.reuse, -R94.reuse ;  /* 0x0000000e61617223 */ /* 0x180fe2000001085e */
[-CC-:B------:R-:W-:Y:S01]  /*77c0*/  FFMA.FTZ R151, R151, R14.reuse, -R94.reuse ;  /* 0x0000000e97977223 */ /* 0x180fe2000001085e */
[----:B---3--:R-:W-:Y:S01]  /*77d0*/  FADD.FTZ R8, R158, R21 ;  /* 0x000000159e087221 */ /* 0x008fe20000010000 */
        /* <DEDUP_REMOVED lines=38> */
[----:B------:R-:W-:-:S06]  /*7a40*/  FADD.FTZ R21, R105, R8 ;  /* 0x0000000869157221 */ /* 0x000fcc0000010000 */
[----:B------:R-:W0:Y:S01]  /*7a50*/  MUFU.EX2 R145, R145 ;  /* 0x0000009100917308 */ /* 0x000e220000000800 */
[----:B-1----:R-:W-:Y:S01]  /*7a60*/  FADD.FTZ R3, R11, R98 ;  /* 0x000000620b037221 */ /* 0x002fe20000010000 */
[----:B------:R-:W-:-:S06]  /*7a70*/  FADD.FTZ R98, R144, R21 ;  /* 0x0000001590627221 */ /* 0x000fcc0000010000 */
        /* <DEDUP_REMOVED lines=46> */
.L_x_1283:
        /* <DEDUP_REMOVED lines=34> */
.L_x_1265:
[----:B------:R-:W2:Y:S01]  /*7f80*/  LDL R9, [R1] ;  /* 0x0000000001097983 */ /* 0x000ea20000100800 */
[----:B------:R-:W-:Y:S02]  /*7f90*/  ISETP.NE.AND P2, PT, R168, 0x1, PT ;  /* 0x00000001a800780c */ /* 0x000fe40003f45270 */
[----:B------:R-:W-:-:S11]  /*7fa0*/  IADD3 R20, R16, 0x1, -R17 ;  /* 0x0000000110147810 */ /* 0x000fd60007ffe811 */
[----:B------:R-:W0:Y:S08]  /*7fb0*/  @P2 LDC R10, c[0x0][0x44c] ;  /* 0x00011300ff0a2b82 */ /* 0x000e300000000800 */
[----:B------:R-:W1:Y:S01]  /*7fc0*/  @P2 LDC R11, c[0x0][0x450] ;  /* 0x00011400ff0b2b82 */ /* 0x000e620000000800 */
[----:B--2---:R-:W-:Y:S01]  /*7fd0*/  LOP3.LUT P1, RZ, R9, 0x80000, RZ, 0xc0, !PT ;  /* 0x0008000009ff7812 */ /* 0x004fe2000782c0ff */
[----:B------:R-:W-:-:S04]  /*7fe0*/  VIADD R9, R18, 0x7f ;  /* 0x0000007f12097836 */ /* 0x000fc80000000000 */
[----:B0-----:R-:W-:-:S05]  /*7ff0*/  @P2 IMAD.HI.U32 R10, R9, R10, RZ ;  /* 0x0000000a090a2227 */ /* 0x001fca00078e00ff */
        /* <DEDUP_REMOVED lines=14> */
.L_x_1286:
[----:B------:R-:W0:Y:S02]  /*80e0*/  LDC R88, c[0x0][0x9e4] ;  /* 0x00027900ff587b82 */ /* 0x000e240000000800 */
[----:B0-----:R-:W-:-:S13]  /*80f0*/  ISETP.NE.AND P1, PT, R88, 0x1, PT ;  /* 0x000000015800780c */ /* 0x001fda0003f25270 */
[----:B------:R-:W0:Y:S02]  /*8100*/  @P1 LDC.64 R20, c[0x0][0x9e8] ;  /* 0x00027a00ff141b82 */ /* 0x000e240000000a00 */
[----:B0-----:R-:W-:-:S05]  /*8110*/  @P1 IMAD.HI.U32 R20, R9, R20, RZ ;  /* 0x0000001409141227 */ /* 0x001fca00078e00ff */
[----:B------:R-:W-:-:S07]  /*8120*/  @P1 SHF.R.U32.HI R9, RZ, R21, R20 ;  /* 0x00000015ff091219 */ /* 0x000fce0000011614 */
.L_x_1287:
[----:B------:R-:W-:-:S05]  /*8130*/  IMAD R9, R9, R88, RZ ;  /* 0x0000005809097224 */ /* 0x000fca00078e02ff */
[----:B------:R-:W-:-:S07]  /*8140*/  VIMNMX R10, R10, R9, !PT ;  /* 0x000000090a0a7248 */ /* 0x000fce0007fe0100 */
.L_x_1285:
        /* <DEDUP_REMOVED lines=13> */
.L_x_1299:
[----:B------:R-:W-:-:S04]  /*8220*/  UISETP.NE.AND UP0, UPT, UR4, 0x1, UPT ;  /* 0x000000010400788c */ /* 0x000fc8000bf05270 */
[----:B------:R-:W-:-:S04]  /*8230*/  USEL UR39, URZ, 0x1, UP0 ;  /* 0x000000013f277887 */ /* 0x000fc80008000000 */
[----:B------:R-:W-:Y:S01]  /*8240*/  ULOP3.LUT UR39, UR41, UR39, URZ, 0x3c, !UPT ;  /* 0x0000002729277292 */ /* 0x000fe2000f8e3c3f */
[----:B------:R-:W-:Y:S11]  /*8250*/  @!P0 BRA `(.L_x_1289) ;  /* 0x0000000000048947 */ /* 0x000ff60003800000 */
[----:B------:R-:W-:Y:S01]  /*8260*/  BPT.TRAP 0x1 ;  /* 0x000000040000795c */ /* 0x000fe20000300000 */
.L_x_1289:
        /* <DEDUP_REMOVED lines=9> */
.L_x_1290:
[----:B-1----:R-:W-:Y:S05]  /*8300*/  @P1 BRA `(.L_x_1291) ;  /* 0x0000000000081947 */ /* 0x002fea0003800000 */
[----:B------:R-:W1:Y:S02]  /*8310*/  SYNCS.PHASECHK.TRANS64.TRYWAIT P1, [UR7+0x2a830], R11 ;  /* 0x02a8300bff0075a7 */ /* 0x000e640008020147 */
[----:B-1----:R-:W-:Y:S05]  /*8320*/  @!P1 BRA `(.L_x_1292) ;  /* 0x000000e000149947 */ /* 0x002fea0003800000 */
.L_x_1291:
        /* <DEDUP_REMOVED lines=137> */
.L_x_1293:
[----:B------:R-:W-:Y:S01]  /*8bc0*/  ULEA UR6, UR4, UR40, 0x3 ;  /* 0x0000002804067291 */ /* 0x000fe2000f8e183f */
[----:B------:R-:W-:-:S05]  /*8bd0*/  IMAD.U32 R0, RZ, RZ, UR41 ;  /* 0x00000029ff007e24 */ /* 0x000fca000f8e00ff */
[----:B------:R-:W-:-:S04]  /*8be0*/  SHF.L.U32 R0, R0, 0x1f, RZ ;  /* 0x0000001f00007819 */ /* 0x000fc800000006ff */
[----:B------:R2:W3:Y:S01]  /*8bf0*/  SYNCS.PHASECHK.TRANS64.TRYWAIT P1, [UR6+0x2a850], R0 ;  /* 0x02a85000ff0075a7 */ /* 0x0004e20008020146 */
[----:B------:R-:W-:Y:S05]  /*8c00*/  @!P0 BRA `(.L_x_1294) ;  /* 0x0000000000048947 */ /* 0x000fea0003800000 */
[----:B------:R-:W-:Y:S01]  /*8c10*/  BPT.TRAP 0x1 ;  /* 0x000000040000795c */ /* 0x000fe20000300000 */
.L_x_1294:
[----:B---3--:R-:W-:Y:S05]  /*8c20*/  @P1 BRA `(.L_x_1295) ;  /* 0x0000000000081947 */ /* 0x008fea0003800000 */
[----:B------:R-:W3:Y:S02]  /*8c30*/  SYNCS.PHASECHK.TRANS64.TRYWAIT P1, [UR6+0x2a850], R0 ;  /* 0x02a85000ff0075a7 */ /* 0x000ee40008020146 */
[----:B---3--:R-:W-:Y:S05]  /*8c40*/  @!P1 BRA `(.L_x_1296) ;  /* 0x000000d400e49947 */ /* 0x008fea0003800000 */
.L_x_1295:
        /* <DEDUP_REMOVED lines=38> */
.L_x_1297:
        /* <DEDUP_REMOVED lines=310> */
.L_x_1298:
        /* <DEDUP_REMOVED lines=35> */
.L_x_1288:
        /* <DEDUP_REMOVED lines=9> */
[----:B------:R-:W-:-:S05]  /*a4d0*/  ULDC UR50, c[0x0][0x9e0] ;  /* 0x0002780000327ab9 */ /* 0x000fca0000000800 */
.L_x_1319:
[----:B------:R-:W-:-:S04]  /*a4e0*/  UIADD3 UR38, UR4, 0x1, URZ ;  /* 0x0000000104267890 */ /* 0x000fc8000fffe03f */
[----:B------:R-:W-:-:S04]  /*a4f0*/  UISETP.NE.AND UP0, UPT, UR38, 0x2, UPT ;  /* 0x000000022600788c */ /* 0x000fc8000bf05270 */
[----:B------:R-:W-:Y:S02]  /*a500*/  USEL UR39, URZ, 0x1, UP0 ;  /* 0x000000013f277887 */ /* 0x000fe40008000000 */
[----:B------:R-:W-:Y:S02]  /*a510*/  USEL UR38, UR38, URZ, UP0 ;  /* 0x0000003f26267287 */ /* 0x000fe40008000000 */
[----:B------:R-:W-:Y:S01]  /*a520*/  ULOP3.LUT UR39, UR7, UR39, URZ, 0x3c, !UPT ;  /* 0x0000002707277292 */ /* 0x000fe2000f8e3c3f */
[----:B------:R-:W-:Y:S11]  /*a530*/  @!P0 BRA `(.L_x_1301) ;  /* 0x0000000000048947 */ /* 0x000ff60003800000 */
[----:B------:R-:W-:Y:S01]  /*a540*/  BPT.TRAP 0x1 ;  /* 0x000000040000795c */ /* 0x000fe20000300000 */
.L_x_1301:
[----:B------:R-:W-:Y:S01]  /*a550*/  ULEA UR6, UR38, UR40, 0x3 ;  /* 0x0000002826067291 */ /* 0x000fe2000f8e183f */
[----:B------:R-:W-:-:S05]  /*a560*/  IMAD.U32 R11, RZ, RZ, UR39 ;  /* 0x00000027ff0b7e24 */ /* 0x000fca000f8e00ff */
[----:B------:R-:W-:-:S04]  /*a570*/  SHF.L.U32 R11, R11, 0x1f, RZ ;  /* 0x0000001f0b0b7819 */ /* 0x000fc800000006ff */
[----:B------:R0:W1:Y:S01]  /*a580*/  SYNCS.PHASECHK.TRANS64.TRYWAIT P1, [UR6+0x2a830], R11 ;  /* 0x02a8300bff0075a7 */ /* 0x0000620008020146 */
[----:B------:R-:W-:Y:S05]  /*a590*/  @!P0 BRA `(.L_x_1302) ;  /* 0x0000000000048947 */ /* 0x000fea0003800000 */
[----:B------:R-:W-:Y:S01]  /*a5a0*/  BPT.TRAP 0x1 ;  /* 0x000000040000795c */ /* 0x000fe20000300000 */
.L_x_1302:
[----:B-1----:R-:W-:Y:S05]  /*a5b0*/  @P1 BRA `(.L_x_1303) ;  /* 0x0000000000081947 */ /* 0x002fea0003800000 */
[----:B------:R-:W1:Y:S02]  /*a5c0*/  SYNCS.PHASECHK.TRANS64.TRYWAIT P1, [UR6+0x2a830], R11 ;  /* 0x02a8300bff0075a7 */ /* 0x000e640008020146 */
[----:B-1----:R-:W-:Y:S05]  /*a5d0*/  @!P1 BRA `(.L_x_1304) ;  /* 0x000000bc00989947 */ /* 0x002fea0003800000 */
.L_x_1303:
        /* <DEDUP_REMOVED lines=137> */
.L_x_1305:
[----:B------:R-:W-:Y:S01]  /*ae70*/  ULEA UR10, UR4, UR40, 0x3 ;  /* 0x00000028040a7291 */ /* 0x000fe2000f8e183f */
[----:B------:R-:W-:-:S05]  /*ae80*/  IMAD.U32 R0, RZ, RZ, UR7 ;  /* 0x00000007ff007e24 */ /* 0x000fca000f8e00ff */
[----:B------:R-:W-:-:S04]  /*ae90*/  SHF.L.U32 R0, R0, 0x1f, RZ ;  /* 0x0000001f00007819 */ /* 0x000fc800000006ff */
[----:B------:R2:W3:Y:S01]  /*aea0*/  SYNCS.PHASECHK.TRANS64.TRYWAIT P1, [UR10+0x2a850], R0 ;  /* 0x02a85000ff0075a7 */ /* 0x0004e2000802014a */
[----:B------:R-:W-:Y:S05]  /*aeb0*/  @!P0 BRA `(.L_x_1306) ;  /* 0x0000000000048947 */ /* 0x000fea0003800000 */
[----:B------:R-:W-:Y:S01]  /*aec0*/  BPT.TRAP 0x1 ;  /* 0x000000040000795c */ /* 0x000fe20000300000 */
.L_x_1306:
[----:B---3--:R-:W-:Y:S05]  /*aed0*/  @P1 BRA `(.L_x_1307) ;  /* 0x0000000000081947 */ /* 0x008fea0003800000 */
[----:B------:R-:W3:Y:S02]  /*aee0*/  SYNCS.PHASECHK.TRANS64.TRYWAIT P1, [UR10+0x2a850], R0 ;  /* 0x02a85000ff0075a7 */ /* 0x000ee4000802014a */
[----:B---3--:R-:W-:Y:S05]  /*aef0*/  @!P1 BRA `(.L_x_1308) ;  /* 0x000000b400689947 */ /* 0x008fea0003800000 */
.L_x_1307:
        /* <DEDUP_REMOVED lines=37> */
.L_x_1309:
[----:B------:R-:W3:Y:S01]  /*b150*/  LDL R154, [R1] ;  /* 0x00000000019a7983 */ /* 0x000ee20000100800 */
        /* <DEDUP_REMOVED lines=13> */
[----:B------:R-:W4:Y:S01]  /*b230*/  @P2 LDC R101, c[0x0][0x44c] ;  /* 0x00011300ff652b82 */ /* 0x000f220000000800 */
        /* <DEDUP_REMOVED lines=45> */
[----:B------:R-:W1:Y:S01]  /*b510*/  MUFU.TANH R11, R11 ;  /* 0x0000000b000b7308 */ /* 0x000e620000002400 */
[----:B------:R-:W-:Y:S01]  /*b520*/  IMAD R104, R19, -0x2, R104 ;  /* 0xfffffffe13687824 */ /* 0x000fe200078e0268 */
[----:B------:R-:W-:Y:S01]  /*b530*/  SYNCS.ARRIVE.TRANS64.RED.A1T0 RZ, [UR4], RZ ;  /* 0x000000ffffff79a7 */ /* 0x000fe20008100404 */
[----:B------:R-:W-:Y:S01]  /*b540*/  ULOP3.LUT UR4, URZ, UR43, URZ, 0x33, !UPT ;  /* 0x0000002b3f047292 */ /* 0x000fe2000f8e333f */
[----:B------:R-:W-:Y:S01]  /*b550*/  FMUL.FTZ R120, R120, UR5 ;  /* 0x0000000578787c20 */ /* 0x000fe20008410000 */
[----:B------:R-:W-:Y:S01]  /*b560*/  VIADD R126, R104, 0xffffffff ;  /* 0xffffffff687e7836 */ /* 0x000fe20000000000 */
[----:B------:R-:W-:Y:S02]  /*b570*/  IADD3 R105, -R17, R104, R16 ;  /* 0x0000006811697210 */ /* 0x000fe40007ffe110 */
[----:B------:R-:W2:Y:S03]  /*b580*/  MUFU.TANH R136, R136 ;  /* 0x0000008800887308 */ /* 0x000ea60000002400 */
[----:B------:R-:W-:-:S04]  /*b590*/  VIADD R122, R105, UR4 ;  /* 0x00000004697a7c36 */ /* 0x000fc80008000000 */
[----:B0-----:R-:W-:Y:S01]  /*b5a0*/  IMAD.IADD R114, R122, 0x1, R111 ;  /* 0x000000017a727824 */ /* 0x001fe200078e026f */
[----:B------:R-:W0:Y:S08]  /*b5b0*/  MUFU.TANH R0, R0 ;  /* 0x0000000000007308 */ /* 0x000e300000002400 */
        /* <DEDUP_REMOVED lines=49> */
[----:B------:R-:W-:Y:S01]  /*b8d0*/  IADD3 R111, -R17, R16, R111 ;  /* 0x00000010116f7210 */ /* 0x000fe20007ffe16f */
        /* <DEDUP_REMOVED lines=11> */
.L_x_1312:
[----:B------:R-:W-:-:S05]  /*b990*/  IMAD.U32 R115, RZ, RZ, UR41 ;  /* 0x00000029ff737e24 */ /* 0x000fca000f8e00ff */
[----:B------:R-:W-:-:S13]  /*b9a0*/  ISETP.NE.AND P1, PT, R115, 0x1, PT ;  /* 0x000000017300780c */ /* 0x000fda0003f25270 */
[----:B------:R-:W1:Y:S02]  /*b9b0*/  @P1 LDC.64 R104, c[0x0][0x9e8] ;  /* 0x00027a00ff681b82 */ /* 0x000e640000000a00 */
[----:B-1----:R-:W-:-:S05]  /*b9c0*/  @P1 IMAD.HI.U32 R104, R111, R104, RZ ;  /* 0x000000686f681227 */ /* 0x002fca00078e00ff */
[----:B------:R-:W-:-:S07]  /*b9d0*/  @P1 SHF.R.U32.HI R111, RZ, R105, R104 ;  /* 0x00000069ff6f1219 */ /* 0x000fce0000011668 */
.L_x_1313:
[----:B------:R-:W-:Y:S05]  /*b9e0*/  BSYNC B0 ;  /* 0x0000000000007941 */ /* 0x000fea0003800000 */
.L_x_1311:
[----:B------:R-:W-:-:S05]  /*b9f0*/  IMAD R111, R111, R115, R126 ;  /* 0x000000736f6f7224 */ /* 0x000fca00078e027e */
[----:B------:R-:W-:Y:S02]  /*ba00*/  VIADDMNMX R112, R111, R115, R112, PT ;  /* 0x000000736f707246 */ /* 0x000fe40003800170 */
[----:B------:R-:W-:-:S07]  /*ba10*/  VIMNMX R114, R114, R111, !PT ;  /* 0x0000006f72727248 */ /* 0x000fce0007fe0100 */
.L_x_1310:
        /* <DEDUP_REMOVED lines=132> */
.L_x_1316:
[----:B------:R-:W-:-:S05]  /*c260*/  IMAD.U32 R110, RZ, RZ, UR41 ;  /* 0x00000029ff6e7e24 */ /* 0x000fca000f8e00ff */
[----:B------:R-:W-:-:S13]  /*c270*/  ISETP.NE.AND P6, PT, R110, 0x1, PT ;  /* 0x000000016e00780c */ /* 0x000fda0003fc5270 */
[----:B------:R-:W0:Y:S02]  /*c280*/  @P6 LDC.64 R96, c[0x0][0x9e8] ;  /* 0x00027a00ff606b82 */ /* 0x000e240000000a00 */
[----:B0-----:R-:W-:-:S05]  /*c290*/  @P6 IMAD.HI.U32 R96, R125, R96, RZ ;  /* 0x000000607d606227 */ /* 0x001fca00078e00ff */
[----:B------:R-:W-:-:S07]  /*c2a0*/  @P6 SHF.R.U32.HI R125, RZ, R97, R96 ;  /* 0x00000061ff7d6219 */ /* 0x000fce0000011660 */
.L_x_1317:
[----:B------:R-:W-:Y:S05]  /*c2b0*/  BSYNC B0 ;  /* 0x0000000000007941 */ /* 0x000fea0003800000 */
.L_x_1315:
[----:B------:R-:W-:-:S05]  /*c2c0*/  IMAD R125, R125, R110, R126 ;  /* 0x0000006e7d7d7224 */ /* 0x000fca00078e027e */
[----:B------:R-:W-:Y:S02]  /*c2d0*/  VIADDMNMX R104, R125, R110, R104, PT ;  /* 0x0000006e7d687246 */ /* 0x000fe40003800168 */
[----:B------:R-:W-:-:S07]  /*c2e0*/  VIMNMX R106, R106, R125, !PT ;  /* 0x0000007d6a6a7248 */ /* 0x000fce0007fe0100 */
.L_x_1314:
        /* <DEDUP_REMOVED lines=72> */
[----:B------:R-:W-:-:S02]  /*c770*/  ISETP.NE.AND P1, PT, R144, RZ, PT ;  /* 0x000000ff9000720c */ /* 0x000fc40003f25270 */
[----:B------:R-:W-:Y:S02]  /*c780*/  FMNMX.FTZ R2, R11, R2, !PT ;  /* 0x000000020b027209 */ /* 0x000fe40007810000 */
[C---:B------:R-:W-:Y:S02]  /*c790*/  ISETP.GT.AND P1, PT, R106.reuse, 0x31, !P1 ;  /* 0x000000316a00780c */ /* 0x040fe40004f24270 */
[----:B------:R-:W-:Y:S01]  /*c7a0*/  ISETP.GT.AND P3, PT, R106, 0x50, !P3 ;  /* 0x000000506a00780c */ /* 0x000fe20005f64270 */
[----:B------:R-:W1:Y:S01]  /*c7b0*/  SHFL.BFLY PT, R13, R2, 0x2, 0x1f ;  /* 0x0c401f00020d7f89 */ /* 0x000e6200000e0000 */
[C---:B------:R-:W-:Y:S02]  /*c7c0*/  ISETP.LT.OR P1, PT, R104.reuse, 0x32, P1 ;  /* 0x000000326800780c */ /* 0x040fe40000f21670 */
[----:B------:R-:W-:Y:S02]  /*c7d0*/  ISETP.LT.OR P3, PT, R104, 0x51, P3 ;  /* 0x000000516800780c */ /* 0x000fe40001f61670 */
[----:B------:R-:W-:-:S02]  /*c7e0*/  FSEL R95, R95, -INF , !P1 ;  /* 0xff8000005f5f7808 */ /* 0x000fc40004800000 */
[----:B------:R-:W-:Y:S02]  /*c7f0*/  ISETP.NE.AND P1, PT, R146, RZ, PT ;  /* 0x000000ff9200720c */ /* 0x000fe40003f25270 */
[C---:B------:R-:W-:Y:S02]  /*c800*/  ISETP.GT.AND P4, PT, R106.reuse, 0x51, !P4 ;  /* 0x000000516a00780c */ /* 0x040fe40006784270 */
[----:B------:R-:W-:Y:S02]  /*c810*/  ISETP.GT.AND P1, PT, R106, 0x38, !P1 ;  /* 0x000000386a00780c */ /* 0x000fe40004f24270 */
[----:B------:R-:W-:Y:S02]  /*c820*/  FSEL R159, R159, -INF , !P3 ;  /* 0xff8000009f9f7808 */ /* 0x000fe40005800000 */
[----:B------:R-:W-:Y:S02]  /*c830*/  ISETP.LT.OR P1, PT, R104, 0x39, P1 ;  /* 0x000000396800780c */ /* 0x000fe40000f21670 */
[----:B------:R-:W-:-:S02]  /*c840*/  ISETP.GT.AND P5, PT, R106, 0x58, !P5 ;  /* 0x000000586a00780c */ /* 0x000fc40006fa4270 */
[----:B------:R-:W-:Y:S02]  /*c850*/  FSEL R141, R98, -INF , !P1 ;  /* 0xff800000628d7808 */ /* 0x000fe40004800000 */
[----:B------:R-:W-:Y:S02]  /*c860*/  ISETP.NE.AND P1, PT, R148, RZ, PT ;  /* 0x000000ff9400720c */ /* 0x000fe40003f25270 */
[----:B------:R-:W-:Y:S02]  /*c870*/  ISETP.LT.OR P4, PT, R104, 0x52, P4 ;  /* 0x000000526800780c */ /* 0x000fe40002781670 */
[----:B------:R-:W-:Y:S02]  /*c880*/  ISETP.GT.AND P1, PT, R106, 0x39, !P1 ;  /* 0x000000396a00780c */ /* 0x000fe40004f24270 */
[----:B-1----:R-:W-:Y:S02]  /*c890*/  FMNMX.FTZ R15, R2, R13, !PT ;  /* 0x0000000d020f7209 */ /* 0x002fe40007810000 */
[----:B------:R-:W-:-:S02]  /*c8a0*/  ISETP.LT.OR P1, PT, R104, 0x3a, P1 ;  /* 0x0000003a6800780c */ /* 0x000fc40000f21670 */
[----:B------:R-:W-:Y:S01]  /*c8b0*/  ISETP.LT.OR P5, PT, R104, 0x59, P5 ;  /* 0x000000596800780c */ /* 0x000fe20002fa1670 */
[----:B------:R-:W1:Y:S01]  /*c8c0*/  SHFL.BFLY PT, R20, R15, 0x1, 0x1f ;  /* 0x0c201f000f147f89 */ /* 0x000e6200000e0000 */
[----:B------:R-:W-:Y:S02]  /*c8d0*/  FSEL R99, R99, -INF , !P1 ;  /* 0xff80000063637808 */ /* 0x000fe40004800000 */
[----:B------:R-:W-:-:S04]  /*c8e0*/  ISETP.NE.AND P1, PT, R150, RZ, PT ;  /* 0x000000ff9600720c */ /* 0x000fc80003f25270 */
[----:B------:R-:W-:-:S04]  /*c8f0*/  ISETP.GT.AND P1, PT, R106, 0x40, !P1 ;  /* 0x000000406a00780c */ /* 0x000fc80004f24270 */
[----:B------:R-:W-:-:S04]  /*c900*/  ISETP.LT.OR P1, PT, R104, 0x41, P1 ;  /* 0x000000416800780c */ /* 0x000fc80000f21670 */
[----:B------:R-:W-:Y:S02]  /*c910*/  FSEL R147, R147, -INF , !P1 ;  /* 0xff80000093937808 */ /* 0x000fe40004800000 */
[----:B------:R-:W-:-:S04]  /*c920*/  ISETP.NE.AND P1, PT, R152, RZ, PT ;  /* 0x000000ff9800720c */ /* 0x000fc80003f25270 */
[----:B------:R-:W-:Y:S02]  /*c930*/  ISETP.GT.AND P1, PT, R106, 0x41, !P1 ;  /* 0x000000416a00780c */ /* 0x000fe40004f24270 */
[----:B-1----:R-:W-:Y:S02]  /*c940*/  FMNMX.FTZ R13, R15, R20, !PT ;  /* 0x000000140f0d7209 */ /* 0x002fe40007810000 */
        /* <DEDUP_REMOVED lines=132> */
[----:B------:R-:W0:Y:S08]  /*d190*/  MUFU.EX2 R90, R90 ;  /* 0x0000005a005a7308 */ /* 0x000e300000000800 */
[----:B------:R-:W3:Y:S08]  /*d1a0*/  MUFU.EX2 R97, R97 ;  /* 0x0000006100617308 */ /* 0x000ef00000000800 */
[----:B------:R-:W4:Y:S08]  /*d1b0*/  MUFU.EX2 R92, R92 ;  /* 0x0000005c005c7308 */ /* 0x000f300000000800 */
[----:B------:R2:W-:Y:S08]  /*d1c0*/  MUFU.EX2 R10, R98 ;  /* 0x00000062000a7308 */ /* 0x0005f00000000800 */
[----:B------:R-:W5:Y:S01]  /*d1d0*/  MUFU.EX2 R105, R105 ;  /* 0x0000006900697308 */ /* 0x000f620000000800 */
[----:B--2---:R-:W-:Y:S01]  /*d1e0*/  FADD.FTZ R98, R88, R3 ;  /* 0x0000000358627221 */ /* 0x004fe20000010000 */
[----:B------:R-:W-:-:S03]  /*d1f0*/  FADD.FTZ R3, R181, R8 ;  /* 0x00000008b5037221 */ /* 0x000fc60000010000 */
[----:B-1----:R-:W-:Y:S01]  /*d200*/  FADD.FTZ R89, R93, R98 ;  /* 0x000000625d597221 */ /* 0x002fe20000010000 */
[----:B------:R-:W-:Y:S02]  /*d210*/  FADD.FTZ R8, R152, R3 ;  /* 0x0000000398087221 */ /* 0x000fe40000010000 */
[----:B------:R-:W1:Y:S01]  /*d220*/  MUFU.EX2 R94, R94 ;  /* 0x0000005e005e7308 */ /* 0x000e620000000800 */
[----:B0-----:R-:W-:Y:S01]  /*d230*/  FADD.FTZ R98, R90, R89 ;  /* 0x000000595a627221 */ /* 0x001fe20000010000 */
[----:B------:R-:W-:-:S03]  /*d240*/  FADD.FTZ R3, R177, R8 ;  /* 0x00000008b1037221 */ /* 0x000fc60000010000 */
[----:B---3--:R-:W-:Y:S01]  /*d250*/  FADD.FTZ R89, R97, R98 ;  /* 0x0000006261597221 */ /* 0x008fe20000010000 */
[----:B------:R-:W-:Y:S02]  /*d260*/  FADD.FTZ R8, R154, R3 ;  /* 0x000000039a087221 */ /* 0x000fe40000010000 */
[----:B------:R-:W0:Y:S01]  /*d270*/  MUFU.EX2 R109, R109 ;  /* 0x0000006d006d7308 */ /* 0x000e220000000800 */
[----:B----4-:R-:W-:Y:S01]  /*d280*/  FADD.FTZ R98, R92, R89 ;  /* 0x000000595c627221 */ /* 0x010fe20000010000 */
[----:B------:R-:W-:-:S03]  /*d290*/  FADD.FTZ R3, R151, R8 ;  /* 0x0000000897037221 */ /* 0x000fc60000010000 */
[----:B-----5:R-:W-:Y:S01]  /*d2a0*/  FADD.FTZ R89, R105, R98 ;  /* 0x0000006269597221 */ /* 0x020fe20000010000 */
[----:B------:R-:W-:Y:S02]  /*d2b0*/  FADD.FTZ R8, R148, R3 ;  /* 0x0000000394087221 */ /* 0x000fe40000010000 */
[----:B------:R-:W2:Y:S01]  /*d2c0*/  MUFU.EX2 R91, R91 ;  /* 0x0000005b005b7308 */ /* 0x000ea20000000800 */
[----:B-1----:R-:W-:Y:S01]  /*d2d0*/  FADD.FTZ R98, R94, R89 ;  /* 0x000000595e627221 */ /* 0x002fe20000010000 */
[----:B------:R-:W-:-:S04]  /*d2e0*/  FADD.FTZ R3, R145, R8 ;  /* 0x0000000891037221 */ /* 0x000fc80000010000 */
[----:B------:R-:W-:Y:S02]  /*d2f0*/  FADD.FTZ R8, R150, R3 ;  /* 0x0000000396087221 */ /* 0x000fe40000010000 */
[----:B------:R-:W1:Y:S01]  /*d300*/  MUFU.EX2 R21, R21 ;  /* 0x0000001500157308 */ /* 0x000e620000000800 */
[----:B0-----:R-:W-:Y:S01]  /*d310*/  FADD.FTZ R89, R109, R98 ;  /* 0x000000626d597221 */ /* 0x001fe20000010000 */
[----:B------:R-:W-:-:S03]  /*d320*/  FADD.FTZ R3, R101, R8 ;  /* 0x0000000865037221 */ /* 0x000fc60000010000 */
[----:B------:R-:W-:Y:S01]  /*d330*/  FADD.FTZ R98, R10, R89 ;  /* 0x000000590a627221 */ /* 0x000fe20000010000 */
[----:B------:R-:W-:Y:S02]  /*d340*/  FADD.FTZ R8, R144, R3 ;  /* 0x0000000390087221 */ /* 0x000fe40000010000 */
[----:B------:R-:W0:Y:S01]  /*d350*/  MUFU.EX2 R95, R95 ;  /* 0x0000005f005f7308 */ /* 0x000e220000000800 */
[----:B--2---:R-:W-:Y:S01]  /*d360*/  FADD.FTZ R98, R91, R98 ;  /* 0x000000625b627221 */ /* 0x004fe20000010000 */
[----:B------:R-:W-:-:S04]  /*d370*/  FADD.FTZ R3, R115, R8 ;  /* 0x0000000873037221 */ /* 0x000fc80000010000 */
[----:B------:R-:W-:Y:S02]  /*d380*/  FADD.FTZ R8, R146, R3 ;  /* 0x0000000392087221 */ /* 0x000fe40000010000 */
        /* <DEDUP_REMOVED lines=37> */
[----:B-1----:R-:W-:Y:S01]  /*d5e0*/  FADD.FTZ R98, R139, R98 ;  /* 0x000000628b627221 */ /* 0x002fe20000010000 */
[----:B0-----:R-:W-:-:S03]  /*d5f0*/  FADD.FTZ R8, R9, R8 ;  /* 0x0000000809087221 */ /* 0x001fc60000010000 */
[----:B--2---:R-:W-:Y:S01]  /*d600*/  FADD.FTZ R3, R96, R98 ;  /* 0x0000006260037221 */ /* 0x004fe20000010000 */
[----:B------:R-:W-:Y:S06]  /*d610*/  @!P0 BRA `(.L_x_1318) ;  /* 0x0000000000048947 */ /* 0x000fec0003800000 */
[----:B------:R-:W-:Y:S01]  /*d620*/  BPT.TRAP 0x1 ;  /* 0x000000040000795c */ /* 0x000fe20000300000 */
.L_x_1318:
        /* <DEDUP_REMOVED lines=10> */
[----:B------:R-:W-:-:S02]  /*d6d0*/  F2FP.BF16.F32.PACK_AB R147, R99, R141 ;  /* 0x0000008d6393723e */ /* 0x000fc400000010ff */
[----:B------:R-:W-:Y:S01]  /*d6e0*/  SYNCS.ARRIVE.TRANS64.RED.A1T0 RZ, [UR10], RZ ;  /* 0x000000ffffff79a7 */ /* 0x000fe2000810040a */
[----:B------:R-:W-:Y:S01]  /*d6f0*/  F2FP.BF16.F32.PACK_AB R138, R9, R138 ;  /* 0x0000008a098a723e */ /* 0x000fe200000010ff */
[----:B------:R-:W-:Y:S01]  /*d700*/  IMAD.MOV.U32 R9, RZ, RZ, R13 ;  /* 0x000000ffff097224 */ /* 0x000fe200078e000d */
        /* <DEDUP_REMOVED lines=20> */
.L_x_1300:
        /* <DEDUP_REMOVED lines=67> */
.L_x_1320:
[----:B------:R-:W-:Y:S01]  /*dc80*/  ULEA UR5, UR38, UR40, 0x3 ;  /* 0x0000002826057291 */ /* 0x000fe2000f8e183f */
[----:B------:R-:W-:-:S05]  /*dc90*/  IMAD.U32 R0, RZ, RZ, UR39 ;  /* 0x00000027ff007e24 */ /* 0x000fca000f8e00ff */
[----:B------:R-:W-:-:S04]  /*dca0*/  SHF.L.U32 R0, R0, 0x1f, RZ ;  /* 0x0000001f00007819 */ /* 0x000fc800000006ff */
[----:B------:R0:W1:Y:S01]  /*dcb0*/  SYNCS.PHASECHK.TRANS64.TRYWAIT P1, [UR5+0x2a850], R0 ;  /* 0x02a85000ff0075a7 */ /* 0x0000620008020145 */
[----:B------:R-:W-:Y:S05]  /*dcc0*/  @!P0 BRA `(.L_x_1321) ;  /* 0x0000000000048947 */ /* 0x000fea0003800000 */
[----:B------:R-:W-:Y:S01]  /*dcd0*/  BPT.TRAP 0x1 ;  /* 0x000000040000795c */ /* 0x000fe20000300000 */
.L_x_1321:
[----:B-1----:R-:W-:Y:S05]  /*dce0*/  @P1 BRA `(.L_x_1322) ;  /* 0x0000000000081947 */ /* 0x002fea0003800000 */
[----:B------:R-:W1:Y:S02]  /*dcf0*/  SYNCS.PHASECHK.TRANS64.TRYWAIT P1, [UR5+0x2a850], R0 ;  /* 0x02a85000ff0075a7 */ /* 0x000e640008020145 */
[----:B-1----:R-:W-:Y:S05]  /*dd00*/  @!P1 BRA `(.L_x_1323) ;  /* 0x0000008400fc9947 */ /* 0x002fea0003800000 */
.L_x_1322:
[----:B------:R-:W-:Y:S01]  /*dd10*/  UIADD3 UR40, UR40, 0x400, URZ ;  /* 0x0000040028287890 */ /* 0x000fe2000fffe03f */
[----:B------:R-:W-:Y:S01]  /*dd20*/  WARPGROUP.ARRIVE ;  /* 0x00000000000079c5 */ /* 0x000fe20000000000 */
[----:B------:R-:W-:Y:S01]  /*dd30*/  UMOV UR7, 0x40000040 ;  /* 0x4000004000077882 */ /* 0x000fe20000000000 */
[----:B-1----:R-:W1:Y:S01]  /*dd40*/  SHFL.BFLY PT, R5, R8, 0x2, 0x1f ;  /* 0x0c401f0008057f89 */ /* 0x002e6200000e0000 */
[----:B------:R-:W-:Y:S01]  /*dd50*/  USHF.R.U32.HI UR40, URZ, 0x4, UR40 ;  /* 0x000000043f287899 */ /* 0x000fe20008011628 */
[----:B------:R-:W-:Y:S02]  /*dd60*/  IMAD.MOV.U32 R9, RZ, RZ, RZ ;  /* 0x000000ffff097224 */ /* 0x000fe400078e00ff */
[----:B0-----:R-:W0:Y:S01]  /*dd70*/  SHFL.BFLY PT, R0, R3, 0x2, 0x1f ;  /* 0x0c401f0003007f89 */ /* 0x001e2200000e0000 */
[----:B------:R-:W-:-:S04]  /*dd80*/  ULOP3.LUT UR40, UR40, 0x3fff, URZ, 0xc0, !UPT ;  /* 0x00003fff28287892 */ /* 0x000fc8000f8ec03f */
[----:B------:R-:W-:-:S04]  /*dd90*/  ULOP3.LUT UR4, UR40, 0x3000000, URZ, 0xfc, !UPT ;  /* 0x0300000028047892 */ /* 0x000fc8000f8efc3f */
[----:B------:R-:W-:-:S07]  /*dda0*/  UIMAD UR4, UR38, 0x600, UR4 ;  /* 0x00000600260478a4 */ /* 0x000fce000f8e0204 */
[----:B------:R-:W-:Y:S02]  /*ddb0*/  UMOV UR6, UR4 ;  /* 0x0000000400067c82 */ /* 0x000fe40008000000 */
[----:B------:R-:W-:Y:S01]  /*ddc0*/  HGMMA.64x128x16.F32.BF16 R24, R156, gdesc[UR4].tnspB, R24, gsb0 ;  /* 0x41e000049c187df0 */ /* 0x000fe20008001818 */
[----:B------:R-:W-:Y:S01]  /*ddd0*/  UIADD3 UR6, UR4, 0x80, URZ ;  /* 0x0000008004067890 */ /* 0x000fe2000fffe03f */
[----:B-1----:R-:W-:Y:S01]  /*dde0*/  FADD.FTZ R5, R5, R8 ;  /* 0x0000000805057221 */ /* 0x002fe20000010000 */
[----:B------:R-:W-:Y:S01]  /*ddf0*/  UMOV UR7, 0x40000040 ;  /* 0x4000004000077882 */ /* 0x000fe20000000000 */
[----:B0-----:R-:W-:Y:S01]  /*de00*/  FADD.FTZ R2, R0, R3 ;  /* 0x0000000300027221 */ /* 0x001fe20000010000 */
[----:B------:R-:W-:Y:S02]  /*de10*/  IMAD.MOV.U32 R3, RZ, RZ, RZ ;  /* 0x000000ffff037224 */ /* 0x000fe400078e00ff */
[----:B------:R-:W0:Y:S04]  /*de20*/  SHFL.BFLY PT, R0, R5, 0x1, 0x1f ;  /* 0x0c201f0005007f89 */ /* 0x000e2800000e0000 */
[----:B------:R-:W1:Y:S01]  /*de30*/  SHFL.BFLY PT, R7, R2, 0x1, 0x1f ;  /* 0x0c201f0002077f89 */ /* 0x000e6200000e0000 */
[----:B0-----:R-:W-:Y:S01]  /*de40*/  FADD.FTZ R10, R5, R0 ;  /* 0x00000000050a7221 */ /* 0x001fe20000010000 */
[----:B------:R-:W-:-:S02]  /*de50*/  IMAD.MOV.U32 R0, RZ, RZ, -0x800000 ;  /* 0xff800000ff007424 */ /* 0x000fc400078e00ff */
[----:B-1----:R-:W-:Y:S02]  /*de60*/  FADD.FTZ R11, R2, R7 ;  /* 0x00000007020b7221 */ /* 0x002fe40000010000 */
[----:B------:R-:W-:Y:S01]  /*de70*/  FSETP.NE.FTZ.AND P1, PT, R10, RZ, PT ;  /* 0x000000ff0a00720b */ /* 0x000fe20003f35000 */
[----:B------:R-:W-:Y:S02]  /*de80*/  IMAD.MOV.U32 R2, RZ, RZ, -0x800000 ;  /* 0xff800000ff027424 */ /* 0x000fe400078e00ff */
        /* <DEDUP_REMOVED lines=38> */
.L_x_1324:
        /* <DEDUP_REMOVED lines=9> */
[----:B------:R-:W-:Y:S01]  /*e180*/  FMUL.FTZ R7, R31, R9 ;  /* 0x000000091f077220 */ /* 0x000fe20000410000 */
        /* <DEDUP_REMOVED lines=64> */
.L_x_1246:
        /* <DEDUP_REMOVED lines=9> */
[----:B------:R-:W-:Y:S02]  /*e620*/  F2FP.BF16.F32.PACK_AB R7, R7, R8 ;  /* 0x000000080707723e */ /* 0x000fe400000010ff */
[----:B------:R-:W-:Y:S01]  /*e630*/  F2FP.BF16.F32.PACK_AB R6, R6, R91 ;  /* 0x0000005b0606723e */ /* 0x000fe200000010ff */
[----:B------:R-:W-:Y:S01]  /*e640*/  BAR.SYNC.DEFER_BLOCKING 0x1, 0x100 ;  /* 0x0044000000007b1d */ /* 0x000fe20000010000 */
        /* <DEDUP_REMOVED lines=15> */
[----:B------:R-:W-:Y:S02]  /*e740*/  IADD3 R97, P4, R4, 0x60, RZ ;  /* 0x0000006004617810 */ /* 0x000fe40007f9e0ff */
[----:B------:R-:W-:Y:S01]  /*e750*/  SHF.R.U64 R9, R9, 0x3, RZ ;  /* 0x0000000309097819 */ /* 0x000fe200000012ff */
[--C-:B------:R-:W-:Y:S01]  /*e760*/  IMAD.X R27, RZ, RZ, R5.reuse, P6 ;  /* 0x000000ffff1b7224 */ /* 0x100fe200030e0605 */
[----:B------:R-:W-:Y:S01]  /*e770*/  LOP3.LUT R14, R23, 0x380, RZ, 0xc0, !PT ;  /* 0x00000380170e7812 */ /* 0x000fe200078ec0ff */
[----:B------:R-:W-:Y:S01]  /*e780*/  IMAD.X R15, RZ, RZ, R5, P4 ;  /* 0x000000ffff0f7224 */ /* 0x000fe200020e0605 */
[----:B-1----:R-:W-:-:S02]  /*e790*/  LOP3.LUT R44, R97, 0x380, RZ, 0xc0, !PT ;  /* 0x00000380612c7812 */ /* 0x002fc400078ec0ff */
[C---:B------:R-:W-:Y:S02]  /*e7a0*/  IADD3 R73, P5, R4.reuse, 0x40, RZ ;  /* 0x0000004004497810 */ /* 0x040fe40007fbe0ff */
[C---:B------:R-:W-:Y:S02]  /*e7b0*/  IADD3 R99, P3, R4.reuse, 0x4000, RZ ;  /* 0x0000400004637810 */ /* 0x040fe40007f7e0ff */
[C---:B------:R-:W-:Y:S02]  /*e7c0*/  IADD3 R101, P2, R4.reuse, 0x4020, RZ ;  /* 0x0000402004657810 */ /* 0x040fe40007f5e0ff */
[C---:B------:R-:W-:Y:S01]  /*e7d0*/  IADD3 R90, P1, R4.reuse, 0x4040, RZ ;  /* 0x00004040045a7810 */ /* 0x040fe20007f3e0ff */
[--C-:B------:R-:W-:Y:S01]  /*e7e0*/  IMAD.X R21, RZ, RZ, R5.reuse, P3 ;  /* 0x000000ffff157224 */ /* 0x100fe200018e0605 */
[----:B------:R-:W-:Y:S01]  /*e7f0*/  IADD3 R103, P0, R4, 0x4060, RZ ;  /* 0x0000406004677810 */ /* 0x000fe20007f1e0ff */
[--C-:B------:R-:W-:Y:S01]  /*e800*/  IMAD.X R13, RZ, RZ, R5.reuse, P2 ;  /* 0x000000ffff0d7224 */ /* 0x100fe200010e0605 */
[----:B------:R-:W-:Y:S01]  /*e810*/  LOP3.LUT R4, R9, R4, RZ, 0x3c, !PT ;  /* 0x0000000409047212 */ /* 0x000fe200078e3cff */
[--C-:B------:R-:W-:Y:S01]  /*e820*/  IMAD.X R11, RZ, RZ, R5.reuse, P1 ;  /* 0x000000ffff0b7224 */ /* 0x100fe200008e0605 */
[----:B------:R-:W-:Y:S01]  /*e830*/  SHF.R.U64 R14, R14, 0x3, RZ ;  /* 0x000000030e0e7819 */ /* 0x000fe200000012ff */
[----:B------:R-:W-:Y:S01]  /*e840*/  IMAD.X R9, RZ, RZ, R5, P0 ;  /* 0x000000ffff097224 */ /* 0x000fe200000e0605 */
[----:B------:R-:W-:-:S02]  /*e850*/  SHF.R.U64 R44, R44, 0x3, RZ ;  /* 0x000000032c2c7819 */ /* 0x000fc400000012ff */
[-C--:B------:R-:W-:Y:S02]  /*e860*/  IADD3.X R25, RZ, R5.reuse, RZ, P5, !PT ;  /* 0x00000005ff197210 */ /* 0x080fe40002ffe4ff */
[----:B------:R-:W-:Y:S02]  /*e870*/  MOV R94, R4 ;  /* 0x00000004005e7202 */ /* 0x000fe40000000f00 */
[----:B------:R-:W-:Y:S02]  /*e880*/  LOP3.LUT R26, R14, R23, RZ, 0x3c, !PT ;  /* 0x000000170e1a7212 */ /* 0x000fe400078e3cff */
[----:B------:R-:W-:Y:S02]  /*e890*/  F2FP.BF16.F32.PACK_AB R5, R10, R93 ;  /* 0x0000005d0a05723e */ /* 0x000fe400000010ff */
[----:B------:R-:W-:Y:S02]  /*e8a0*/  LOP3.LUT R14, R44, R97, RZ, 0x3c, !PT ;  /* 0x000000612c0e7212 */ /* 0x000fe400078e3cff */
[----:B------:R-:W-:Y:S01]  /*e8b0*/  LOP3.LUT R10, R101, 0x380, RZ, 0xc0, !PT ;  /* 0x00000380650a7812 */ /* 0x000fe200078ec0ff */
[----:B------:R-:W1:Y:S01]  /*e8c0*/  LDC.64 R96, c[0x0][0xc00] ;  /* 0x00030000ff607b82 */ /* 0x000e620000000a00 */
[----:B------:R-:W-:-:S02]  /*e8d0*/  LOP3.LUT R23, R90, 0x380, RZ, 0xc0, !PT ;  /* 0x000003805a177812 */ /* 0x000fc400078ec0ff */
[----:B------:R-:W-:Y:S02]  /*e8e0*/  LOP3.LUT R44, R103, 0x380, RZ, 0xc0, !PT ;  /* 0x00000380672c7812 */ /* 0x000fe400078ec0ff */
[----:B------:R-:W-:Y:S02]  /*e8f0*/  LOP3.LUT R20, R73, 0x380, RZ, 0xc0, !PT ;  /* 0x0000038049147812 */ /* 0x000fe400078ec0ff */
[----:B------:R-:W-:Y:S02]  /*e900*/  LOP3.LUT R72, R99, 0x380, RZ, 0xc0, !PT ;  /* 0x0000038063487812 */ /* 0x000fe400078ec0ff */
[----:B------:R-:W-:Y:S02]  /*e910*/  SHF.R.U64 R10, R10, 0x3, RZ ;  /* 0x000000030a0a7819 */ /* 0x000fe400000012ff */
[----:B------:R-:W-:Y:S02]  /*e920*/  SHF.R.U64 R23, R23, 0x3, RZ ;  /* 0x0000000317177819 */ /* 0x000fe400000012ff */
[----:B------:R-:W-:-:S02]  /*e930*/  SHF.R.U64 R44, R44, 0x3, RZ ;  /* 0x000000032c2c7819 */ /* 0x000fc400000012ff */
[----:B------:R-:W-:Y:S02]  /*e940*/  SHF.R.U64 R20, R20, 0x3, RZ ;  /* 0x0000000314147819 */ /* 0x000fe400000012ff */
[----:B------:R-:W-:Y:S02]  /*e950*/  F2FP.BF16.F32.PACK_AB R4, R12, R95 ;  /* 0x0000005f0c04723e */ /* 0x000fe400000010ff */
[----:B------:R-:W-:Y:S02]  /*e960*/  SHF.R.U64 R72, R72, 0x3, RZ ;  /* 0x0000000348487819 */ /* 0x000fe400000012ff */
[----:B------:R-:W-:Y:S01]  /*e970*/  LOP3.LUT R12, R10, R101, RZ, 0x3c, !PT ;  /* 0x000000650a0c7212 */ /* 0x000fe200078e3cff */
[----:B------:R2:W-:Y:S01]  /*e980*/  STSM.16.M88.4 [R94], R4 ;  /* 0x000000045e007844 */ /* 0x0005e20000000200 */
[----:B------:R-:W-:Y:S02]  /*e990*/  LOP3.LUT R10, R23, R90, RZ, 0x3c, !PT ;  /* 0x0000005a170a7212 */ /* 0x000fe400078e3cff */
[----:B------:R-:W-:-:S02]  /*e9a0*/  LOP3.LUT R8, R44, R103, RZ, 0x3c, !PT ;  /* 0x000000672c087212 */ /* 0x000fc400078e3cff */
[----:B------:R-:W-:Y:S02]  /*e9b0*/  LOP3.LUT R24, R20, R73, RZ, 0x3c, !PT ;  /* 0x0000004914187212 */ /* 0x000fe400078e3cff */
[----:B------:R-:W-:Y:S02]  /*e9c0*/  LOP3.LUT R20, R72, R99, RZ, 0x3c, !PT ;  /* 0x0000006348147212 */ /* 0x000fe400078e3cff */
[----:B------:R-:W-:Y:S02]  /*e9d0*/  MOV R72, R10 ;  /* 0x0000000a00487202 */ /* 0x000fe40000000f00 */
[----:B------:R-:W-:Y:S02]  /*e9e0*/  MOV R44, R8 ;  /* 0x00000008002c7202 */ /* 0x000fe40000000f00 */
[----:B------:R-:W-:Y:S02]  /*e9f0*/  MOV R92, R26 ;  /* 0x0000001a005c7202 */ /* 0x000fe40000000f00 */
[----:B------:R-:W-:-:S02]  /*ea00*/  F2FP.BF16.F32.PACK_AB R8, R88, R89 ;  /* 0x000000595808723e */ /* 0x000fc400000010ff */
[----:B------:R-:W-:Y:S02]  /*ea10*/  F2FP.BF16.F32.PACK_AB R9, R35, R34 ;  /* 0x000000222309723e */ /* 0x000fe400000010ff */
[----:B------:R-:W-:Y:S02]  /*ea20*/  F2FP.BF16.F32.PACK_AB R10, R37, R36 ;  /* 0x00000024250a723e */ /* 0x000fe400000010ff */
[----:B------:R-:W-:Y:S02]  /*ea30*/  F2FP.BF16.F32.PACK_AB R11, R39, R38 ;  /* 0x00000026270b723e */ /* 0x000fe400000010ff */
[----:B------:R-:W-:Y:S02]  /*ea40*/  MOV R91, R24 ;  /* 0x00000018005b7202 */ /* 0x000fe40000000f00 */
[----:B--2---:R-:W-:Y:S01]  /*ea50*/  F2FP.BF16.F32.PACK_AB R4, R41, R40 ;  /* 0x000000282904723e */ /* 0x004fe200000010ff */
[----:B------:R-:W-:Y:S01]  /*ea60*/  STSM.16.M88.4 [R92], R8 ;  /* 0x000000085c007844 */ /* 0x000fe20000000200 */
[----:B------:R-:W-:-:S02]  /*ea70*/  F2FP.BF16.F32.PACK_AB R5, R43, R42 ;  /* 0x0000002a2b05723e */ /* 0x000fc400000010ff */
[----:B------:R-:W-:Y:S02]  /*ea80*/  F2FP.BF16.F32.PACK_AB R6, R32, R33 ;  /* 0x000000212006723e */ /* 0x000fe400000010ff */
[----:B------:R-:W-:Y:S02]  /*ea90*/  F2FP.BF16.F32.PACK_AB R7, R30, R31 ;  /* 0x0000001f1e07723e */ /* 0x000fe400000010ff */
[----:B------:R-:W-:Y:S02]  /*eaa0*/  MOV R90, R14 ;  /* 0x0000000e005a7202 */ /* 0x000fe40000000f00 */
[----:B------:R-:W-:Y:S01]  /*eab0*/  MOV R73, R12 ;  /* 0x0000000c00497202 */ /* 0x000fe20000000f00 */
[----:B------:R2:W-:Y:S01]  /*eac0*/  STSM.16.M88.4 [R91], R4 ;  /* 0x000000045b007844 */ /* 0x0005e20000000200 */
[----:B------:R-:W-:Y:S02]  /*ead0*/  F2FP.BF16.F32.PACK_AB R12, R49, R48 ;  /* 0x00000030310c723e */ /* 0x000fe400000010ff */
[----:B------:R-:W-:-:S02]  /*eae0*/  F2FP.BF16.F32.PACK_AB R13, R51, R50 ;  /* 0x00000032330d723e */ /* 0x000fc400000010ff */
[----:B------:R-:W-:Y:S02]  /*eaf0*/  F2FP.BF16.F32.PACK_AB R14, R53, R52 ;  /* 0x00000034350e723e */ /* 0x000fe400000010ff */
[----:B------:R-:W-:Y:S01]  /*eb00*/  F2FP.BF16.F32.PACK_AB R15, R55, R54 ;  /* 0x00000036370f723e */ /* 0x000fe200000010ff */
[----:B------:R-:W-:Y:S01]  /*eb10*/  ULDC UR4, c[0x0][0xa88] ;  /* 0x0002a20000047ab9 */ /* 0x000fe20000000800 */
[----:B------:R-:W-:Y:S01]  /*eb20*/  MOV R23, R20 ;  /* 0x0000001400177202 */ /* 0x000fe20000000f00 */
[----:B------:R-:W3:Y:S01]  /*eb30*/  LDC R52, c[0x0][0xbe8] ;  /* 0x0002fa00ff347b82 */ /* 0x000ee20000000800 */
[----:B------:R-:W-:Y:S01]  /*eb40*/  F2FP.BF16.F32.PACK_AB R24, R57, R56 ;  /* 0x000000383918723e */ /* 0x000fe200000010ff */
[----:B------:R-:W-:Y:S01]  /*eb50*/  STSM.16.M88.4 [R90], R12 ;  /* 0x0000000c5a007844 */ /* 0x000fe20000000200 */
[----:B------:R-:W-:Y:S02]  /*eb60*/  F2FP.BF16.F32.PACK_AB R25, R59, R58 ;  /* 0x0000003a3b19723e */ /* 0x000fe400000010ff */
[----:B------:R-:W-:-:S02]  /*eb70*/  F2FP.BF16.F32.PACK_AB R26, R61, R60 ;  /* 0x0000003c3d1a723e */ /* 0x000fc400000010ff */
[----:B------:R-:W-:Y:S01]  /*eb80*/  F2FP.BF16.F32.PACK_AB R27, R63, R62 ;  /* 0x0000003e3f1b723e */ /* 0x000fe200000010ff */
[----:B--2---:R-:W2:Y:S01]  /*eb90*/  LDC.64 R4, c[0x0][0xc08] ;  /* 0x00030200ff047b82 */ /* 0x004ea20000000a00 */
[----:B------:R-:W-:Y:S02]  /*eba0*/  F2FP.BF16.F32.PACK_AB R30, R77, R76 ;  /* 0x0000004c4d1e723e */ /* 0x000fe400000010ff */
[----:B------:R-:W-:Y:S01]  /*ebb0*/  F2FP.BF16.F32.PACK_AB R31, R79, R78 ;  /* 0x0000004e4f1f723e */ /* 0x000fe200000010ff */
[----:B------:R4:W-:Y:S01]  /*ebc0*/  STSM.16.M88.4 [R23], R24 ;  /* 0x0000001817007844 */ /* 0x0009e20000000200 */
[----:B-1----:R-:W-:-:S03]  /*ebd0*/  ISETP.NE.U32.AND P0, PT, R96, RZ, PT ;  /* 0x000000ff6000720c */ /* 0x002fc60003f05070 */
[----:B------:R-:W1:Y:S01]  /*ebe0*/  LDC.64 R20, c[0x0][0xc00] ;  /* 0x00030000ff147b82 */ /* 0x000e620000000a00 */
[----:B------:R0:W-:Y:S01]  /*ebf0*/  STSM.16.M88.4 [R73], R64 ;  /* 0x0000004049007844 */ /* 0x0001e20000000200 */
[----:B------:R-:W-:-:S03]  /*ec00*/  ISETP.NE.AND.EX P0, PT, R97, RZ, PT, P0 ;  /* 0x000000ff6100720c */ /* 0x000fc60003f05300 */
[----:B------:R0:W-:Y:S04]  /*ec10*/  STSM.16.M88.4 [R72], R28 ;  /* 0x0000001c48007844 */ /* 0x0001e80000000200 */
[----:B------:R0:W-:Y:S01]  /*ec20*/  STSM.16.M88.4 [R44], R80 ;  /* 0x000000502c007844 */ /* 0x0001e20000000200 */
[----:B------:R-:W-:Y:S02]  /*ec30*/  IMAD.U32 R7, RZ, RZ, UR4 ;  /* 0x00000004ff077e24 */ /* 0x000fe4000f8e00ff */
[----:B----4-:R-:W-:Y:S01]  /*ec40*/  IMAD.MOV.U32 R23, RZ, RZ, RZ ;  /* 0x000000ffff177224 */ /* 0x010fe200078e00ff */
[----:B------:R-:W-:Y:S01]  /*ec50*/  BAR.SYNC.DEFER_BLOCKING 0x1, 0x100 ;  /* 0x0044000000007b1d */ /* 0x000fe20000010000 */
[----:B--2---:R-:W-:-:S04]  /*ec60*/  ISETP.NE.U32.AND P2, PT, R4, RZ, PT ;  /* 0x000000ff0400720c */ /* 0x004fc80003f45070 */
[----:B------:R-:W-:Y:S01]  /*ec70*/  ISETP.NE.AND.EX P2, PT, R5, RZ, PT, P2 ;  /* 0x000000ff0500720c */ /* 0x000fe20003f45320 */
[----:B-1----:R-:W-:-:S12]  /*ec80*/  IMAD.WIDE R20, R164, 0x4, R20 ;  /* 0x00000004a4147825 */ /* 0x002fd800078e0214 */
[----:B------:R-:W1:Y:S01]  /*ec90*/  @P2 LDC.64 R4, c[0x0][0xc08] ;  /* 0x00030200ff042b82 */ /* 0x000e620000000a00 */
[----:B------:R0:W5:Y:S01]  /*eca0*/  @P0 LDG.E R23, desc[UR36][R20.64] ;  /* 0x0000002414170981 */ /* 0x000162000c1e1900 */
[----:B---3--:R-:W-:-:S13]  /*ecb0*/  ISETP.NE.AND P1, PT, R52, 0x1, PT ;  /* 0x000000013400780c */ /* 0x008fda0003f25270 */
[----:B------:R-:W2:Y:S01]  /*ecc0*/  @P1 LDC R6, c[0x0][0xbec] ;  /* 0x0002fb00ff061b82 */ /* 0x000ea20000000800 */
[----:B-1----:R-:W-:-:S07]  /*ecd0*/  @P2 IMAD.WIDE R4, R164, 0x4, R4 ;  /* 0x00000004a4042825 */ /* 0x002fce00078e0204 */
[----:B------:R-:W1:Y:S01]  /*ece0*/  @P1 LDC R11, c[0x0][0xbf0] ;  /* 0x0002fc00ff0b1b82 */ /* 0x000e620000000800 */
[----:B------:R0:W5:Y:S01]  /*ecf0*/  @P2 LDG.E R7, desc[UR36][R4.64] ;  /* 0x0000002404072981 */ /* 0x000162000c1e1900 */
[----:B------:R-:W-:Y:S05]  /*ed00*/  @P2 BRA `(.L_x_1327) ;  /* 0x0000000000102947 */ /* 0x000fea0003800000 */
[----:B------:R-:W-:Y:S05]  /*ed10*/  @!P0 BRA `(.L_x_1327) ;  /* 0x00000000000c8947 */ /* 0x000fea0003800000 */
[----:B0-----:R-:W3:Y:S04]  /*ed20*/  LDG.E R4, desc[UR36][R20.64] ;  /* 0x0000002414047981 */ /* 0x001ee8000c1e1900 */
[----:B-----5:R-:W3:Y:S02]  /*ed30*/  LDG.E R7, desc[UR36][R20.64+0x4] ;  /* 0x0000042414077981 */ /* 0x020ee4000c1e1900 */
[----:B---3--:R-:W-:-:S07]  /*ed40*/  IMAD.IADD R7, R7, 0x1, -R4 ;  /* 0x0000000107077824 */ /* 0x008fce00078e0a04 */
.L_x_1327:
[----:B0-----:R-:W-:Y:S01]  /*ed50*/  SHF.R.S32.HI R44, RZ, 0x1f, R163 ;  /* 0x0000001fff2c7819 */ /* 0x001fe200000114a3 */
[----:B------:R-:W-:Y:S01]  /*ed60*/  IMAD.IADD R15, R22, 0x1, R18 ;  /* 0x00000001160f7824 */ /* 0x000fe200078e0212 */
[----:B------:R-:W-:Y:S01]  /*ed70*/  ULDC.64 UR4, c[0x0][0xb90] ;  /* 0x0002e40000047ab9 */ /* 0x000fe20000000a00 */
[--C-:B-----5:R-:W-:Y:S01]  /*ed80*/  SHF.R.S32.HI R21, RZ, 0x1f, R23.reuse ;  /* 0x0000001fff157819 */ /* 0x120fe20000011417 */
[----:B------:R-:W-:Y:S01]  /*ed90*/  IMAD.MOV.U32 R20, RZ, RZ, R23 ;  /* 0x000000ffff147224 */ /* 0x000fe200078e0017 */
[----:B------:R-:W-:Y:S01]  /*eda0*/  SHF.R.S32.HI R8, RZ, 0x1f, R164 ;  /* 0x0000001fff087819 */ /* 0x000fe200000114a4 */
[----:B------:R-:W-:Y:S01]  /*edb0*/  IMAD R4, R44, UR4, RZ ;  /* 0x000000042c047c24 */ /* 0x000fe2000f8e02ff */
[----:B------:R-:W-:Y:S01]  /*edc0*/  SEL R53, R164, RZ, !P0 ;  /* 0x000000ffa4357207 */ /* 0x000fe20004000000 */
[----:B--2---:R-:W-:-:S04]  /*edd0*/  @P1 IMAD.HI.U32 R6, R15, R6, RZ ;  /* 0x000000060f061227 */ /* 0x004fc800078e00ff */
[----:B------:R-:W-:Y:S01]  /*ede0*/  IMAD.MOV.U32 R9, RZ, RZ, R15 ;  /* 0x000000ffff097224 */ /* 0x000fe200078e000f */
[----:B-1----:R-:W-:Y:S01]  /*edf0*/  @P1 SHF.R.U32.HI R9, RZ, R11, R6 ;  /* 0x0000000bff091219 */ /* 0x002fe20000011606 */
[C---:B------:R-:W-:Y:S02]  /*ee00*/  IMAD R13, R163.reuse, UR5, R4 ;  /* 0x00000005a30d7c24 */ /* 0x040fe4000f8e0204 */
[----:B------:R-:W-:Y:S01]  /*ee10*/  IMAD.WIDE.U32 R4, R163, UR4, R20 ;  /* 0x00000004a3047c25 */ /* 0x000fe2000f8e0014 */
[----:B------:R-:W-:Y:S01]  /*ee20*/  SEL R20, R8, RZ, !P0 ;  /* 0x000000ff08147207 */ /* 0x000fe20004000000 */
[----:B------:R-:W-:Y:S02]  /*ee30*/  ULDC.64 UR4, c[0x0][0xb98] ;  /* 0x0002e60000047ab9 */ /* 0x000fe40000000a00 */
[----:B------:R-:W-:Y:S02]  /*ee40*/  IMAD R11, R165, 0x40, R160 ;  /* 0x00000040a50b7824 */ /* 0x000fe400078e02a0 */
[----:B------:R-:W-:-:S02]  /*ee50*/  IMAD.IADD R5, R5, 0x1, R13 ;  /* 0x0000000105057824 */ /* 0x000fc400078e020d */
        /* <DEDUP_REMOVED lines=13> */
[----:B------:R-:W-:Y:S01]  /*ef30*/  IMAD.IADD R24, R170, 0x1, R18 ;  /* 0x00000001aa187824 */ /* 0x000fe200078e0212 */
        /* <DEDUP_REMOVED lines=14> */
[----:B------:R-:W-:Y:S01]  /*f020*/  LOP3.LUT R6, R6, R9, RZ, 0x3c, !PT ;  /* 0x0000000906067212 */ /* 0x000fe200078e3cff */
[----:B------:R-:W-:Y:S01]  /*f030*/  IMAD.X R13, RZ, RZ, R17, P0 ;  /* 0x000000ffff0d7224 */ /* 0x000fe200000e0611 */
[----:B------:R-:W-:Y:S01]  /*f040*/  IADD3 R9, P2, R16, 0x3000, RZ ;  /* 0x0000300010097810 */ /* 0x000fe20007f5e0ff */
[----:B------:R-:W-:Y:S01]  /*f050*/  SHFL.IDX PT, R48, R10, RZ, 0x1c1f ;  /* 0x001c1fff0a307589 */ /* 0x000fe200000e0000 */
[----:B------:R-:W-:Y:S01]  /*f060*/  LEA.HI.X R14, R4, UR5, R5, 0x2, P4 ;  /* 0x00000005040e7c11 */ /* 0x000fe2000a0f1405 */
[----:B------:R-:W-:Y:S01]  /*f070*/  VIADD R4, R24, 0x8 ;  /* 0x0000000818047836 */ /* 0x000fe20000000000 */
[----:B------:R-:W-:Y:S01]  /*f080*/  LOP3.LUT R8, R9, 0x380, RZ, 0xc0, !PT ;  /* 0x0000038009087812 */ /* 0x000fe200078ec0ff */
[----:B------:R-:W-:Y:S01]  /*f090*/  SHFL.IDX PT, R50, R10, 0x1, 0x1c1f ;  /* 0x003c1f000a327f89 */ /* 0x000fe200000e0000 */
[----:B------:R-:W-:Y:S01]  /*f0a0*/  LOP3.LUT P0, RZ, R167, 0x3, RZ, 0xc0, !PT ;  /* 0x00000003a7ff7812 */ /* 0x000fe2000780c0ff */
[----:B------:R-:W-:Y:S01]  /*f0b0*/  ULDC.64 UR4, c[0x0][0xaa0] ;  /* 0x0002a80000047ab9 */ /* 0x000fe20000000a00 */
[----:B------:R-:W-:Y:S01]  /*f0c0*/  SHF.R.U64 R8, R8, 0x3, RZ ;  /* 0x0000000308087819 */ /* 0x000fe200000012ff */
[----:B------:R-:W0:Y:S01]  /*f0d0*/  SHFL.IDX PT, R49, R14, RZ, 0x1c1f ;  /* 0x001c1fff0e317589 */ /* 0x000e2200000e0000 */
[----:B------:R-:W-:-:S02]  /*f0e0*/  IADD3 R33, P4, R16, 0x6000, RZ ;  /* 0x0000600010217810 */ /* 0x000fc40007f9e0ff */
[----:B------:R-:W-:Y:S01]  /*f0f0*/  LOP3.LUT R8, R8, R9, RZ, 0x3c, !PT ;  /* 0x0000000908087212 */ /* 0x000fe200078e3cff */
[----:B------:R-:W1:Y:S01]  /*f100*/  SHFL.IDX PT, R51, R14, 0x1, 0x1c1f ;  /* 0x003c1f000e337f89 */ /* 0x000e6200000e0000 */
[----:B------:R-:W-:Y:S01]  /*f110*/  IMAD.X R9, RZ, RZ, R17, P2 ;  /* 0x000000ffff097224 */ /* 0x000fe200010e0611 */
[-C--:B------:R-:W-:Y:S02]  /*f120*/  ISETP.GE.OR P2, PT, R24, R55.reuse, P0 ;  /* 0x000000371800720c */ /* 0x080fe40000746670 */
[----:B------:R-:W-:Y:S02]  /*f130*/  ISETP.GE.OR P0, PT, R4, R55, P0 ;  /* 0x000000370400720c */ /* 0x000fe40000706670 */
[----:B------:R-:W-:Y:S02]  /*f140*/  LOP3.LUT R11, R16, 0x380, RZ, 0xc0, !PT ;  /* 0x00000380100b7812 */ /* 0x000fe400078ec0ff */
[----:B------:R-:W-:Y:S02]  /*f150*/  LOP3.LUT R32, R33, 0x380, RZ, 0xc0, !PT ;  /* 0x0000038021207812 */ /* 0x000fe400078ec0ff */
[----:B------:R-:W-:-:S02]  /*f160*/  SHF.R.U64 R11, R11, 0x3, RZ ;  /* 0x000000030b0b7819 */ /* 0x000fc400000012ff */
[----:B------:R-:W-:Y:S02]  /*f170*/  IADD3 R5, P3, R16, 0x7000, RZ ;  /* 0x0000700010057810 */ /* 0x000fe40007f7e0ff */
[----:B------:R-:W-:Y:S02]  /*f180*/  SHF.R.U64 R40, R40, 0x3, RZ ;  /* 0x0000000328287819 */ /* 0x000fe400000012ff */
[----:B------:R-:W-:Y:S01]  /*f190*/  SHF.R.U64 R36, R36, 0x3, RZ ;  /* 0x0000000324247819 */ /* 0x000fe200000012ff */
[--C-:B------:R-:W-:Y:S01]  /*f1a0*/  IMAD.X R29, RZ, RZ, R17.reuse, P3 ;  /* 0x000000ffff1d7224 */ /* 0x100fe200018e0611 */
[----:B------:R-:W-:Y:S02]  /*f1b0*/  SHF.R.U64 R32, R32, 0x3, RZ ;  /* 0x0000000320207819 */ /* 0x000fe400000012ff */
[----:B------:R-:W-:Y:S01]  /*f1c0*/  LOP3.LUT R16, R11, R16, RZ, 0x3c, !PT ;  /* 0x000000100b107212 */ /* 0x000fe200078e3cff */
[----:B0-----:R0:W-:Y:S01]  /*f1d0*/  @!P2 ST.E desc[UR36][R48.64], R2 ;  /* 0x000000023000a985 */ /* 0x0011e2000c101924 */
[----:B------:R-:W-:Y:S01]  /*f1e0*/  LOP3.LUT R40, R40, R41, RZ, 0x3c, !PT ;  /* 0x0000002928287212 */ /* 0x000fe200078e3cff */
[--C-:B------:R-:W-:Y:S01]  /*f1f0*/  IMAD.X R41, RZ, RZ, R17.reuse, P6 ;  /* 0x000000ffff297224 */ /* 0x100fe200030e0611 */
[----:B------:R-:W-:Y:S01]  /*f200*/  LOP3.LUT R36, R36, R37, RZ, 0x3c, !PT ;  /* 0x0000002524247212 */ /* 0x000fe200078e3cff */
[----:B-1----:R1:W-:Y:S01]  /*f210*/  @!P0 ST.E desc[UR36][R50.64], R0 ;  /* 0x0000000032008985 */ /* 0x0023e2000c101924 */
[----:B------:R-:W-:Y:S01]  /*f220*/  LOP3.LUT R32, R32, R33, RZ, 0x3c, !PT ;  /* 0x0000002120207212 */ /* 0x000fe200078e3cff */
[--C-:B------:R-:W-:Y:S01]  /*f230*/  IMAD.X R37, RZ, RZ, R17.reuse, P5 ;  /* 0x000000ffff257224 */ /* 0x100fe200028e0611 */
[----:B------:R-:W-:Y:S01]  /*f240*/  LOP3.LUT R12, R15, 0x380, RZ, 0xc0, !PT ;  /* 0x000003800f0c7812 */ /* 0x000fe200078ec0ff */
[----:B------:R-:W-:Y:S01]  /*f250*/  IMAD.X R33, RZ, RZ, R17, P4 ;  /* 0x000000ffff217224 */ /* 0x000fe200020e0611 */
[----:B------:R2:W5:Y:S01]  /*f260*/  LD.E.128 R24, desc[UR36][R16.64] ;  /* 0x0000002410187980 */ /* 0x000562000c101d00 */
[----:B------:R-:W-:Y:S01]  /*f270*/  LOP3.LUT R4, R5, 0x380, RZ, 0xc0, !PT ;  /* 0x0000038005047812 */ /* 0x000fe200078ec0ff */
[----:B0-----:R-:W0:Y:S01]  /*f280*/  @P1 LDC R49, c[0x0][0xbec] ;  /* 0x0002fb00ff311b82 */ /* 0x001e220000000800 */
[----:B------:R-:W-:Y:S01]  /*f290*/  SHF.R.U64 R12, R12, 0x3, RZ ;  /* 0x000000030c0c7819 */ /* 0x000fe200000012ff */
[----:B------:R-:W5:Y:S01]  /*f2a0*/  LD.E.128 R8, desc[UR36][R8.64] ;  /* 0x0000002408087980 */ /* 0x000f62000c101d00 */
[----:B------:R-:W-:Y:S01]  /*f2b0*/  SHF.R.U64 R4, R4, 0x3, RZ ;  /* 0x0000000304047819 */ /* 0x000fe200000012ff */
[----:B-1----:R-:W-:Y:S01]  /*f2c0*/  IMAD R0, R21, UR4, RZ ;  /* 0x0000000415007c24 */ /* 0x002fe2000f8e02ff */
[----:B------:R-:W-:Y:S01]  /*f2d0*/  LOP3.LUT R12, R12, R15, RZ, 0x3c, !PT ;  /* 0x0000000f0c0c7212 */ /* 0x000fe200078e3cff */
[----:B------:R-:W5:Y:S01]  /*f2e0*/  LD.E.128 R40, desc[UR36][R40.64] ;  /* 0x0000002428287980 */ /* 0x000f62000c101d00 */
[----:B--2---:R-:W-:Y:S01]  /*f2f0*/  IMAD.WIDE.U32 R16, R23, UR4, RZ ;  /* 0x0000000417107c25 */ /* 0x004fe2000f8e00ff */
[----:B------:R-:W-:-:S02]  /*f300*/  LOP3.LUT R28, R4, R5, RZ, 0x3c, !PT ;  /* 0x00000005041c7212 */ /* 0x000fc400078e3cff */
[----:B------:R-:W5:Y:S01]  /*f310*/  LD.E.128 R4, desc[UR36][R6.64] ;  /* 0x0000002406047980 */ /* 0x000f62000c101d00 */
[----:B------:R-:W-:Y:S01]  /*f320*/  IMAD R21, R23, UR5, R0 ;  /* 0x0000000517157c24 */ /* 0x000fe2000f8e0200 */
[----:B------:R-:W-:Y:S01]  /*f330*/  ULDC.64 UR4, c[0x0][0xae8] ;  /* 0x0002ba0000047ab9 */ /* 0x000fe20000000a00 */
[----:B------:R-:W1:Y:S01]  /*f340*/  @P1 LDC R23, c[0x0][0xbf0] ;  /* 0x0002fc00ff171b82 */ /* 0x000e620000000800 */
[----:B------:R-:W5:Y:S01]  /*f350*/  LD.E.128 R12, desc[UR36][R12.64] ;  /* 0x000000240c0c7980 */ /* 0x000f62000c101d00 */
[----:B------:R-:W-:Y:S02]  /*f360*/  IMAD.IADD R17, R17, 0x1, R21 ;  /* 0x0000000111117824 */ /* 0x000fe400078e0215 */
[----:B------:R-:W-:Y:S01]  /*f370*/  IMAD R21, R162, 0x20, R165 ;  /* 0x00000020a2157824 */ /* 0x000fe200078e02a5 */
[----:B------:R-:W5:Y:S01]  /*f380*/  LD.E.128 R36, desc[UR36][R36.64] ;  /* 0x0000002424247980 */ /* 0x000f62000c101d00 */
[----:B------:R-:W-:Y:S02]  /*f390*/  IMAD R0, R44, UR4, RZ ;  /* 0x000000042c007c24 */ /* 0x000fe4000f8e02ff */
[----:B------:R-:W-:Y:S01]  /*f3a0*/  IMAD.IADD R44, R18, 0x1, R21 ;  /* 0x00000001122c7824 */ /* 0x000fe200078e0215 */
[----:B------:R-:W5:Y:S01]  /*f3b0*/  LD.E.128 R32, desc[UR36][R32.64] ;  /* 0x0000002420207980 */ /* 0x000f62000c101d00 */
[----:B------:R-:W-:-:S02]  /*f3c0*/  IMAD R21, R163, UR5, R0 ;  /* 0x00000005a3157c24 */ /* 0x000fc4000f8e0200 */
[----:B------:R-:W-:Y:S01]  /*f3d0*/  IMAD.WIDE.U32 R16, R163, UR4, R16 ;  /* 0x00000004a3107c25 */ /* 0x000fe2000f8e0010 */
[----:B------:R-:W-:Y:S01]  /*f3e0*/  ULDC.64 UR4, c[0x0][0xaf0] ;  /* 0x0002bc0000047ab9 */ /* 0x000fe20000000a00 */
[----:B------:R-:W5:Y:S02]  /*f3f0*/  LD.E.128 R28, desc[UR36][R28.64] ;  /* 0x000000241c1c7980 */ /* 0x000f64000c101d00 */
[----:B0-----:R-:W-:Y:S01]  /*f400*/  @P1 IMAD.HI.U32 R0, R44, R49, RZ ;  /* 0x000000312c001227 */ /* 0x001fe200078e00ff */
[----:B------:R-:W-:Y:S01]  /*f410*/  @!PT LDS RZ, [RZ] ;  /* 0x00000000fffff984 */ /* 0x000fe20000000800 */
[----:B------:R-:W-:Y:S01]  /*f420*/  @!PT LDS RZ, [RZ] ;  /* 0x00000000fffff984 */ /* 0x000fe20000000800 */
[----:B------:R-:W-:Y:S01]  /*f430*/  @!PT LDS RZ, [RZ] ;  /* 0x00000000fffff984 */ /* 0x000fe20000000800 */
[----:B------:R-:W-:Y:S01]  /*f440*/  @!PT LDS RZ, [RZ] ;  /* 0x00000000fffff984 */ /* 0x000fe20000000800 */
[----:B------:R0:W-:Y:S06]  /*f450*/  MEMBAR.ALL.CTA ;  /* 0x0000000000007992 */ /* 0x0001ec0000008000 */
[----:B0-----:R-:W0:Y:S01]  /*f460*/  FENCE.VIEW.ASYNC.S ;  /* 0x00000000000073c6 */ /* 0x001e220000000000 */
[----:B------:R-:W-:-:S02]  /*f470*/  IMAD.IADD R17, R17, 0x1, R21 ;  /* 0x0000000111117824 */ /* 0x000fc400078e0215 */
[----:B------:R-:W-:Y:S02]  /*f480*/  IMAD.MOV.U32 R21, RZ, RZ, R44 ;  /* 0x000000ffff157224 */ /* 0x000fe400078e002c */
[----:B------:R-:W-:Y:S01]  /*f490*/  IMAD R2, R20, UR4, RZ ;  /* 0x0000000414027c24 */ /* 0x000fe2000f8e02ff */
[----:B-1----:R-:W-:Y:S01]  /*f4a0*/  @P1 SHF.R.U32.HI R21, RZ, R23, R0 ;  /* 0x00000017ff151219 */ /* 0x002fe20000011600 */
[----:B------:R-:W-:-:S03]  /*f4b0*/  IMAD.WIDE.U32 R16, R53, UR4, R16 ;  /* 0x0000000435107c25 */ /* 0x000fc6000f8e0010 */
[--C-:B------:R-:W-:Y:S01]  /*f4c0*/  SHF.R.S32.HI R0, RZ, 0x1f, R21.reuse ;  /* 0x0000001fff007819 */ /* 0x100fe20000011415 */
        /* <DEDUP_REMOVED lines=12> */
[----:B------:R-:W-:Y:S02]  /*f590*/  IMAD.IADD R44, R165, 0x1, R18 ;  /* 0x00000001a52c7824 */ /* 0x000fe400078e0212 */
[----:B------:R-:W-:-:S02]  /*f5a0*/  IMAD R21, R23, UR5, R2 ;  /* 0x0000000517157c24 */ /* 0x000fc4000f8e0202 */
[----:B------:R-:W-:Y:S01]  /*f5b0*/  IMAD.WIDE.U32 R16, R23, UR4, R16 ;  /* 0x0000000417107c25 */ /* 0x000fe2000f8e0010 */
[CC--:B------:R-:W-:Y:S01]  /*f5c0*/  ISETP.GE.AND P2, PT, R44.reuse, R55.reuse, PT ;  /* 0x000000372c00720c */ /* 0x0c0fe20003f46270 */
[----:B------:R-:W-:Y:S02]  /*f5d0*/  ULDC.64 UR4, c[0x0][0xa80] ;  /* 0x0002a00000047ab9 */ /* 0x000fe40000000a00 */
[----:B------:R-:W-:Y:S01]  /*f5e0*/  VIADD R0, R44, 0x20 ;  /* 0x000000202c007836 */ /* 0x000fe20000000000 */
[----:B------:R-:W-:Y:S01]  /*f5f0*/  LEA R18, P3, R16, UR4, 0x1 ;  /* 0x0000000410127c11 */ /* 0x000fe2000f8608ff */
[----:B------:R-:W-:Y:S02]  /*f600*/  IMAD.IADD R17, R17, 0x1, R21 ;  /* 0x0000000111117824 */ /* 0x000fe400078e0215 */
[----:B------:R-:W-:Y:S01]  /*f610*/  VIADD R3, R3, 0x2a820 ;  /* 0x0002a82003037836 */ /* 0x000fe20000000000 */
[----:B------:R-:W-:Y:S01]  /*f620*/  ISETP.GE.AND P0, PT, R0, R55, PT ;  /* 0x000000370000720c */ /* 0x000fe20003f06270 */
[----:B------:R-:W-:Y:S01]  /*f630*/  VIADD R0, R44, 0x40 ;  /* 0x000000402c007836 */ /* 0x000fe20000000000 */
[----:B------:R-:W-:-:S02]  /*f640*/  LEA.HI.X R20, R16, UR5, R17, 0x1, P3 ;  /* 0x0000000510147c11 */ /* 0x000fc400098f0c11 */
[----:B------:R-:W-:Y:S01]  /*f650*/  PRMT R3, RZ, 0x654, R3 ;  /* 0x00000654ff037816 */ /* 0x000fe20000000003 */
[----:B0-----:R0:W1:Y:S01]  /*f660*/  SHFL.IDX PT, R16, R18, RZ, 0x181f ;  /* 0x00181fff12107589 */ /* 0x00106200000e0000 */
        /* <DEDUP_REMOVED lines=10> */
[-C--:B0-2---:R-:W-:Y:S02]  /*f710*/  @!P2 LEA.HI.X R3, R160, R0.reuse, R173, 0x1, P4 ;  /* 0x00000000a003a211 */ /* 0x085fe400020f0cad */
[----:B------:R-:W-:-:S03]  /*f720*/  @!P3 LEA.HI.X R17, R161, R0, R172, 0x1, P5 ;  /* 0x00000000a111b211 */ /* 0x000fc600028f0cac */
[----:B-----5:R3:W-:Y:S04]  /*f730*/  @!P2 ST.E.128 desc[UR36][R2.64], R24 ;  /* 0x000000180200a985 */ /* 0x0207e8000c101d24 */
[----:B------:R3:W-:Y:S02]  /*f740*/  @!P3 ST.E.128 desc[UR36][R16.64], R40 ;  /* 0x000000281000b985 */ /* 0x0007e4000c101d24 */
.L_x_1329:
[----:B------:R-:W-:Y:S05]  /*f750*/  BSYNC B1 ;  /* 0x0000000000017941 */ /* 0x000fea0003800000 */
.L_x_1328:
        /* <DEDUP_REMOVED lines=9> */
[-C--:B0---4-:R-:W-:Y:S02]  /*f7f0*/  @!P3 LEA.HI.X R3, R160, R0.reuse, R173, 0x1, P0 ;  /* 0x00000000a003b211 */ /* 0x091fe400000f0cad */
[----:B------:R-:W-:-:S03]  /*f800*/  @!P4 LEA.HI.X R17, R161, R0, R172, 0x1, P2 ;  /* 0x00000000a111c211 */ /* 0x000fc600010f0cac */
[----:B-----5:R3:W-:Y:S04]  /*f810*/  @!P3 ST.E.128 desc[UR36][R2.64], R12 ;  /* 0x0000000c0200b985 */ /* 0x0207e8000c101d24 */
[----:B------:R3:W-:Y:S02]  /*f820*/  @!P4 ST.E.128 desc[UR36][R16.64], R36 ;  /* 0x000000241000c985 */ /* 0x0007e4000c101d24 */
.L_x_1331:
[----:B------:R-:W-:Y:S05]  /*f830*/  BSYNC B1 ;  /* 0x0000000000017941 */ /* 0x000fea0003800000 */
.L_x_1330:
        /* <DEDUP_REMOVED lines=13> */
.L_x_1333:
[----:B------:R-:W-:Y:S05]  /*f910*/  BSYNC B1 ;  /* 0x0000000000017941 */ /* 0x000fea0003800000 */
.L_x_1332:
        /* <DEDUP_REMOVED lines=16> */
.L_x_1326:
[----:B------:R-:W2:Y:S08]  /*fa20*/  LDC.64 R4, c[0x0][0xc00] ;  /* 0x00030000ff047b82 */ /* 0x000eb00000000a00 */
[----:B0-----:R-:W0:Y:S01]  /*fa30*/  LDC.64 R2, c[0x0][0xc00] ;  /* 0x00030000ff027b82 */ /* 0x001e220000000a00 */
[----:B------:R-:W-:Y:S01]  /*fa40*/  ULDC UR4, c[0x0][0xa88] ;  /* 0x0002a20000047ab9 */ /* 0x000fe20000000800 */
[----:B------:R-:W-:-:S06]  /*fa50*/  IMAD.MOV.U32 R6, RZ, RZ, RZ ;  /* 0x000000ffff067224 */ /* 0x000fcc00078e00ff */
[----:B------:R-:W3:Y:S01]  /*fa60*/  LDC R17, c[0x0][0xbe8] ;  /* 0x0002fa00ff117b82 */ /* 0x000ee20000000800 */
[----:B--2---:R-:W-:-:S04]  /*fa70*/  ISETP.NE.U32.AND P0, PT, R4, RZ, PT ;  /* 0x000000ff0400720c */ /* 0x004fc80003f05070 */
[----:B------:R-:W-:-:S03]  /*fa80*/  ISETP.NE.AND.EX P0, PT, R5, RZ, PT, P0 ;  /* 0x000000ff0500720c */ /* 0x000fc60003f05300 */
[----:B------:R-:W2:Y:S01]  /*fa90*/  LDC.64 R4, c[0x0][0xc08] ;  /* 0x00030200ff047b82 */ /* 0x000ea20000000a00 */
[----:B0-----:R-:W-:-:S04]  /*faa0*/  IMAD.WIDE R2, R164, 0x4, R2 ;  /* 0x00000004a4027825 */ /* 0x001fc800078e0202 */
[----:B------:R-:W-:-:S05]  /*fab0*/  IMAD.U32 R0, RZ, RZ, UR4 ;  /* 0x00000004ff007e24 */ /* 0x000fca000f8e00ff */
[----:B------:R0:W5:Y:S01]  /*fac0*/  @P0 LDG.E R6, desc[UR36][R2.64] ;  /* 0x0000002402060981 */ /* 0x000162000c1e1900 */
[----:B--2---:R-:W-:-:S04]  /*fad0*/  ISETP.NE.U32.AND P1, PT, R4, RZ, PT ;  /* 0x000000ff0400720c */ /* 0x004fc80003f25070 */
[----:B------:R-:W-:-:S13]  /*fae0*/  ISETP.NE.AND.EX P1, PT, R5, RZ, PT, P1 ;  /* 0x000000ff0500720c */ /* 0x000fda0003f25310 */
[----:B------:R-:W2:Y:S02]  /*faf0*/  @P1 LDC.64 R4, c[0x0][0xc08] ;  /* 0x00030200ff041b82 */ /* 0x000ea40000000a00 */
[----:B--2---:R-:W-:-:S05]  /*fb00*/  @P1 IMAD.WIDE R4, R164, 0x4, R4 ;  /* 0x00000004a4041825 */ /* 0x004fca00078e0204 */
[----:B------:R0:W5:Y:S01]  /*fb10*/  @P1 LDG.E R0, desc[UR36][R4.64] ;  /* 0x0000002404001981 */ /* 0x000162000c1e1900 */
[----:B---3--:R-:W-:Y:S02]  /*fb20*/  ISETP.NE.AND P2, PT, R17, 0x1, PT ;  /* 0x000000011100780c */ /* 0x008fe40003f45270 */
[----:B------:R-:W-:Y:S02]  /*fb30*/  ISETP.GE.AND P3, PT, R174, 0x80, PT ;  /* 0x00000080ae00780c */ /* 0x000fe40003f66270 */
[----:B------:R-:W-:-:S09]  /*fb40*/  SHF.R.S32.HI R7, RZ, 0x1f, R164 ;  /* 0x0000001fff077819 */ /* 0x000fd200000114a4 */
[----:B------:R-:W2:Y:S08]  /*fb50*/  @P2 LDC R16, c[0x0][0xbec] ;  /* 0x0002fb00ff102b82 */ /* 0x000eb00000000800 */
[----:B------:R-:W3:Y:S01]  /*fb60*/  @P2 LDC R21, c[0x0][0xbf0] ;  /* 0x0002fc00ff152b82 */ /* 0x000ee20000000800 */
[----:B0-----:R-:W-:Y:S05]  /*fb70*/  @P1 BRA `(.L_x_1335) ;  /* 0x0000000000101947 */ /* 0x001fea0003800000 */
[----:B------:R-:W-:Y:S05]  /*fb80*/  @!P0 BRA `(.L_x_1335) ;  /* 0x00000000000c8947 */ /* 0x000fea0003800000 */
[----:B------:R-:W4:Y:S04]  /*fb90*/  LDG.E R5, desc[UR36][R2.64] ;  /* 0x0000002402057981 */ /* 0x000f28000c1e1900 */
[----:B-----5:R-:W4:Y:S02]  /*fba0*/  LDG.E R0, desc[UR36][R2.64+0x4] ;  /* 0x0000042402007981 */ /* 0x020f24000c1e1900 */
[----:B----4-:R-:W-:-:S07]  /*fbb0*/  IMAD.IADD R0, R0, 0x1, -R5 ;  /* 0x0000000100007824 */ /* 0x010fce00078e0a05 */
.L_x_1335:
[----:B------:R-:W-:Y:S01]  /*fbc0*/  BSSY B1, `(.L_x_1336) ;  /* 0x000002d000017945 */ /* 0x000fe20003800000 */
[----:B------:R-:W-:Y:S02]  /*fbd0*/  SHF.R.S32.HI R10, RZ, 0x1f, R163 ;  /* 0x0000001fff0a7819 */ /* 0x000fe400000114a3 */
[----:B------:R-:W-:Y:S02]  /*fbe0*/  SEL R13, R164, RZ, !P0 ;  /* 0x000000ffa40d7207 */ /* 0x000fe40004000000 */
[----:B------:R-:W-:Y:S02]  /*fbf0*/  SEL R12, R7, RZ, !P0 ;  /* 0x000000ff070c7207 */ /* 0x000fe40004000000 */
[----:B-----5:R-:W-:Y:S01]  /*fc00*/  SHF.R.S32.HI R11, RZ, 0x1f, R6 ;  /* 0x0000001fff0b7819 */ /* 0x020fe20000011406 */
[----:B------:R-:W-:Y:S06]  /*fc10*/  @P3 BRA `(.L_x_1337) ;  /* 0x00000000009c3947 */ /* 0x000fec0003800000 */
[----:B------:R-:W0:Y:S01]  /*fc20*/  S2R R3, SR_TID.X ;  /* 0x0000000000037919 */ /* 0x000e220000002100 */
[----:B------:R-:W4:Y:S02]  /*fc30*/  LDC R14, c[0x0][0xbe8] ;  /* 0x0002fa00ff0e7b82 */ /* 0x000f240000000800 */
[----:B----4-:R-:W-:Y:S01]  /*fc40*/  IMAD R2, R0, R14, RZ ;  /* 0x0000000e00027224 */ /* 0x010fe200078e02ff */
[----:B0-----:R-:W-:-:S04]  /*fc50*/  IADD3 R9, R18, -0x80, R3 ;  /* 0xffffff8012097810 */ /* 0x001fc80007ffe003 */
        /* <DEDUP_REMOVED lines=9> */
[----:B------:R-:W0:Y:S01]  /*fcf0*/  @P0 LDC R4, c[0x0][0xbec] ;  /* 0x0002fb00ff040b82 */ /* 0x000e220000000800 */
[----:B------:R-:W-:Y:S01]  /*fd00*/  IMAD R7, R163, UR5, R8 ;  /* 0x00000005a3077c24 */ /* 0x000fe2000f8e0208 */
[----:B------:R-:W-:-:S03]  /*fd10*/  ULDC.64 UR4, c[0x0][0xb98] ;  /* 0x0002e60000047ab9 */ /* 0x000fc60000000a00 */
[----:B------:R-:W-:-:S03]  /*fd20*/  IMAD.IADD R3, R3, 0x1, R7 ;  /* 0x0000000103037824 */ /* 0x000fc600078e0207 */
[----:B------:R-:W4:Y:S01]  /*fd30*/  @P0 LDC R15, c[0x0][0xbf0] ;  /* 0x0002fc00ff0f0b82 */ /* 0x000f220000000800 */
[----:B------:R-:W-:-:S04]  /*fd40*/  IMAD.WIDE.U32 R2, R13, UR4, R2 ;  /* 0x000000040d027c25 */ /* 0x000fc8000f8e0002 */
[----:B0-----:R-:W-:-:S05]  /*fd50*/  @P0 IMAD.HI.U32 R4, R9, R4, RZ ;  /* 0x0000000409040227 */ /* 0x001fca00078e00ff */
[----:B----4-:R-:W-:Y:S01]  /*fd60*/  @P0 SHF.R.U32.HI R5, RZ, R15, R4 ;  /* 0x0000000fff050219 */ /* 0x010fe20000011604 */
[----:B------:R-:W-:-:S03]  /*fd70*/  IMAD R4, R12, UR4, RZ ;  /* 0x000000040c047c24 */ /* 0x000fc6000f8e02ff */
[----:B------:R-:W-:Y:S01]  /*fd80*/  IADD3 R2, P0, R5, R2, RZ ;  /* 0x0000000205027210 */ /* 0x000fe20007f1e0ff */
[----:B------:R-:W-:Y:S02]  /*fd90*/  IMAD.MOV R7, RZ, RZ, -R5 ;  /* 0x000000ffff077224 */ /* 0x000fe400078e0a05 */
[----:B------:R-:W-:Y:S01]  /*fda0*/  IMAD R8, R13, UR5, R4 ;  /* 0x000000050d087c24 */ /* 0x000fe2000f8e0204 */
[----:B------:R-:W-:Y:S01]  /*fdb0*/  ULDC.64 UR4, c[0x0][0xb88] ;  /* 0x0002e20000047ab9 */ /* 0x000fe20000000a00 */
[----:B------:R-:W-:Y:S01]  /*fdc0*/  IMAD R7, R14, R7, R9 ;  /* 0x000000070e077224 */ /* 0x000fe200078e0209 */
[----:B------:R-:W-:-:S04]  /*fdd0*/  SHF.R.S32.HI R9, RZ, 0x1f, R5 ;  /* 0x0000001fff097819 */ /* 0x000fc80000011405 */
        /* <DEDUP_REMOVED lines=11> */
.L_x_1337:
[----:B------:R-:W-:Y:S05]  /*fe90*/  BSYNC B1 ;  /* 0x0000000000017941 */ /* 0x000fea0003800000 */
.L_x_1336:
[----:B------:R-:W-:Y:S01]  /*fea0*/  ULDC.64 UR4, c[0x0][0xaa0] ;  /* 0x0002a80000047ab9 */ /* 0x000fe20000000a00 */
[----:B------:R-:W-:Y:S01]  /*feb0*/  LEA R7, R162, R165, 0x5 ;  /* 0x000000a5a2077211 */ /* 0x000fe200078e28ff */
[----:B0-----:R-:W-:Y:S01]  /*fec0*/  IMAD R3, R11, UR4, RZ ;  /* 0x000000040b037c24 */ /* 0x001fe2000f8e02ff */
[----:B------:R-:W-:Y:S03]  /*fed0*/  BSSY B1, `(.L_x_1338) ;  /* 0x0000036000017945 */ /* 0x000fe60003800000 */
[C---:B------:R-:W-:Y:S02]  /*fee0*/  IMAD R5, R6.reuse, UR5, R3 ;  /* 0x0000000506057c24 */ /* 0x040fe4000f8e0203 */
[----:B------:R-:W-:Y:S01]  /*fef0*/  IMAD.WIDE.U32 R2, R6, UR4, RZ ;  /* 0x0000000406027c25 */ /* 0x000fe2000f8e00ff */
[----:B------:R-:W-:-:S03]  /*ff00*/  ULDC.64 UR4, c[0x0][0xae8] ;  /* 0x0002ba0000047ab9 */ /* 0x000fc60000000a00 */
[----:B------:R-:W-:Y:S02]  /*ff10*/  IMAD.IADD R9, R18, 0x1, R7 ;  /* 0x0000000112097824 */ /* 0x000fe400078e0207 */
[----:B------:R-:W-:Y:S02]  /*ff20*/  IMAD.IADD R3, R3, 0x1, R5 ;  /* 0x0000000103037824 */ /* 0x000fe400078e0205 */
[----:B------:R-:W-:Y:S02]  /*ff30*/  IMAD R6, R10, UR4, RZ ;  /* 0x000000040a067c24 */ /* 0x000fe4000f8e02ff */
[----:B--2---:R-:W-:-:S04]  /*ff40*/  @P2 IMAD.HI.U32 R4, R9, R16, RZ ;  /* 0x0000001009042227 */ /* 0x004fc800078e00ff */
[C---:B------:R-:W-:Y:S02]  /*ff50*/  IMAD R7, R163.reuse, UR5, R6 ;  /* 0x00000005a3077c24 */ /* 0x040fe4000f8e0206 */
[----:B------:R-:W-:Y:S01]  /*ff60*/  IMAD.WIDE.U32 R2, R163, UR4, R2 ;  /* 0x00000004a3027c25 */ /* 0x000fe2000f8e0002 */
[----:B------:R-:W-:-:S03]  /*ff70*/  ULDC.64 UR4, c[0x0][0xaf0] ;  /* 0x0002bc0000047ab9 */ /* 0x000fc60000000a00 */
[----:B------:R-:W-:Y:S01]  /*ff80*/  IMAD.MOV.U32 R5, RZ, RZ, R9 ;  /* 0x000000ffff057224 */ /* 0x000fe200078e0009 */
[----:B---3--:R-:W-:Y:S01]  /*ff90*/  @P2 SHF.R.U32.HI R5, RZ, R21, R4 ;  /* 0x00000015ff052219 */ /* 0x008fe20000011604 */
[----:B------:R-:W-:Y:S02]  /*ffa0*/  IMAD R6, R12, UR4, RZ ;  /* 0x000000040c067c24 */ /* 0x000fe4000f8e02ff */
[----:B------:R-:W-:Y:S01]  /*ffb0*/  IMAD.IADD R3, R3, 0x1, R7 ;  /* 0x0000000103037824 */ /* 0x000fe200078e0207 */
[----:B------:R-:W-:Y:S01]  /*ffc0*/  SHF.R.S32.HI R4, RZ, 0x1f, R5 ;  /* 0x0000001fff047819 */ /* 0x000fe20000011405 */
[C---:B------:R-:W-:Y:S02]  /*ffd0*/  IMAD R7, R13.reuse, UR5, R6 ;  /* 0x000000050d077c24 */ /* 0x040fe4000f8e0206 */
[----:B------:R-:W-:Y:S01]  /*ffe0*/  IMAD.WIDE.U32 R2, R13, UR4, R2 ;  /* 0x000000040d027c25 */ /* 0x000fe2000f8e0002 */
[----:B------:R-:W-:-:S03]  /*fff0*/  ULDC.64 UR4, c[0x0][0xae0] ;  /* 0x0002b80000047ab9 */ /* 0x000fc60000000a00 */
[----:B------:R-:W-:Y:S02]  /*10000*/  IMAD.MOV R6, RZ, RZ, -R5 ;  /* 0x000000ffff067224 */ /* 0x000fe400078e0a05 */
[----:B------:R-:W-:Y:S02]  /*10010*/  IMAD.IADD R3, R3, 0x1, R7 ;  /* 0x0000000103037824 */ /* 0x000fe400078e0207 */
        /* <DEDUP_REMOVED lines=8> */
[----:B------:R-:W-:Y:S02]  /*100a0*/  IMAD.IADD R18, R165, 0x1, R18 ;  /* 0x00000001a5127824 */ /* 0x000fe400078e0212 */
        /* <DEDUP_REMOVED lines=24> */
.L_x_1339:
[----:B------:R-:W-:Y:S05]  /*10230*/  BSYNC B1 ;  /* 0x0000000000017941 */ /* 0x000fea0003800000 */
.L_x_1338:
[----:B---3--:R3:W0:Y:S01]  /*10240*/  SHFL.IDX PT, R0, R5, 0x1, 0x181f ;  /* 0x00381f0005007f89 */ /* 0x00862200000e0000 */
[----:B------:R-:W-:Y:S03]  /*10250*/  BSSY B1, `(.L_x_1340) ;  /* 0x000000c000017945 */ /* 0x000fe60003800000 */
[----:B--2-4-:R3:W2:Y:S01]  /*10260*/  SHFL.IDX PT, R2, R4, 0x1, 0x181f ;  /* 0x00381f0004027f89 */ /* 0x0146a200000e0000 */
        /* <DEDUP_REMOVED lines=10> */
.L_x_1341:
[----:B------:R-:W-:Y:S05]  /*10310*/  BSYNC B1 ;  /* 0x0000000000017941 */ /* 0x000fea0003800000 */
.L_x_1340:
[----:B0-----:R0:W0:Y:S01]  /*10320*/  SHFL.IDX PT, R0, R5, 0x2, 0x181f ;  /* 0x00581f0005007f89 */ /* 0x00102200000e0000 */
[----:B------:R-:W-:Y:S03]  /*10330*/  BSSY B1, `(.L_x_1342) ;  /* 0x000000c000017945 */ /* 0x000fe60003800000 */
[----:B--2-4-:R2:W4:Y:S01]  /*10340*/  SHFL.IDX PT, R2, R4, 0x2, 0x181f ;  /* 0x00581f0004027f89 */ /* 0x01452200000e0000 */
        /* <DEDUP_REMOVED lines=10> */
.L_x_1343:
[----:B------:R-:W-:Y:S05]  /*103f0*/  BSYNC B1 ;  /* 0x0000000000017941 */ /* 0x000fea0003800000 */
.L_x_1342:
[----:B0-----:R-:W-:Y:S01]  /*10400*/  VIADD R0, R18, 0x60 ;  /* 0x0000006012007836 */ /* 0x001fe20000000000 */
[----:B---3--:R-:W0:Y:S04]  /*10410*/  SHFL.IDX PT, R5, R5, 0x3, 0x181f ;  /* 0x00781f0005057f89 */ /* 0x008e2800000e0000 */
[----:B------:R-:W-:Y:S01]  /*10420*/  ISETP.GE.AND P0, PT, R0, R17, PT ;  /* 0x000000110000720c */ /* 0x000fe20003f06270 */
[----:B----4-:R3:W4:-:S12]  /*10430*/  SHFL.IDX PT, R2, R4, 0x3, 0x181f ;  /* 0x00781f0004027f89 */ /* 0x01071800000e0000 */
[----:B---3--:R-:W-:Y:S05]  /*10440*/  @P0 BRA `(.L_x_1334) ;  /* 0x0000000000240947 */ /* 0x008fea0003800000 */
        /* <DEDUP_REMOVED lines=9> */
.L_x_1334:
[----:B------:R-:W-:Y:S05]  /*104e0*/  BSYNC B0 ;  /* 0x0000000000007941 */ /* 0x000fea0003800000 */
.L_x_1325:
[----:B------:R-:W-:Y:S02]  /*104f0*/  ULDC UR4, c[0x0][0xc3c] ;  /* 0x00030f0000047ab9 */ /* 0x000fe40000000800 */
[----:B-1----:R-:W-:-:S13]  /*10500*/  ISETP.GE.AND P0, PT, R47, UR4, PT ;  /* 0x000000042f007c0c */ /* 0x002fda000bf06270 */
[----:B------:R-:W-:Y:S05]  /*10510*/  @!P0 BRA `(.L_x_1344) ;  /* 0xffffff0800008947 */ /* 0x000fea000383ffff */
[----:B------:R-:W-:Y:S05]  /*10520*/  EXIT ;  /* 0x000000000000794d */ /* 0x000fea0003800000 */
.L_x_1235:
[----:B------:R-:W-:-:S08]  /*10530*/  NOP ;  /* 0x0000000000007918 */ /* 0x000fd00000000000 */
[----:B0-----:R-:W0:-:S00]  /*10540*/  USETMAXREG.DEALLOC.CTAPOOL 0x28 ;  /* 0x00000028000079c8 */ /* 0x001e0000080e0500 */
[----:B0-----:R-:W2:Y:S01]  /*10550*/  LDL.LU R2, [R1] ;  /* 0x0000000001027983 */ /* 0x001ea20000300800 */
[----:B------:R-:W-:-:S06]  /*10560*/  LOP3.LUT R0, R0, 0x3, RZ, 0xc0, !PT ;  /* 0x0000000300007812 */ /* 0x000fcc00078ec0ff */
[----:B------:R-:W0:Y:S02]  /*10570*/  SHFL.IDX PT, R0, R0, RZ, 0x1f ;  /* 0x00001fff00007589 */ /* 0x000e2400000e0000 */
[----:B0-----:R-:W-:Y:S01]  /*10580*/  ISETP.NE.AND P0, PT, R0, RZ, PT ;  /* 0x000000ff0000720c */ /* 0x001fe20003f05270 */
[----:B------:R-:W-:Y:S01]  /*10590*/  IMAD.MOV.U32 R0, RZ, RZ, RZ ;  /* 0x000000ffff007224 */ /* 0x000fe200078e00ff */
[----:B--2---:R-:W-:-:S11]  /*105a0*/  LOP3.LUT R2, R2, 0xfffffeff, RZ, 0xc0, !PT ;  /* 0xfffffeff02027812 */ /* 0x004fd600078ec0ff */
[----:B------:R-:W-:-:S05]  /*105b0*/  @P0 LOP3.LUT R2, R2, 0x100, RZ, 0xfc, !PT ;  /* 0x0000010002020812 */ /* 0x000fca00078efcff */
[----:B------:R0:W-:Y:S01]  /*105c0*/  STL [R1], R2 ;  /* 0x0000000201007387 */ /* 0x0001e20000100800 */
[----:B------:R-:W-:Y:S05]  /*105d0*/  @!P0 BRA `(.L_x_1345) ;  /* 0x00000000001c8947 */ /* 0x000fea0003800000 */
[----:B------:R-:W1:Y:S08]  /*105e0*/  S2UR UR5, SR_CgaCtaId ;  /* 0x00000000000579c3 */ /* 0x000e700000008800 */
[----:B------:R-:W-:Y:S06]  /*105f0*/  BAR.SYNC.DEFER_BLOCKING 0x5, 0x180 ;  /* 0x0146000000007b1d */ /* 0x000fec0000010000 */
[----:B------:R-:W-:-:S02]  /*10600*/  UMOV UR4, 0x400 ;  /* 0x0000040000047882 */ /* 0x000fc40000000000 */
[----:B-1----:R-:W-:-:S09]  /*10610*/  ULEA UR4, UR5, UR4, 0x18 ;  /* 0x0000000405047291 */ /* 0x002fd2000f8ec03f */
[----:B------:R-:W1:Y:S01]  /*10620*/  LDS.128 R16, [UR4+0x2a8d0] ;  /* 0x02a8d004ff107984 */ /* 0x000e620008000c00 */
[----:B------:R-:W-:Y:S06]  /*10630*/  BAR.ARV 0x4, 0x180 ;  /* 0x0106000000007b1d */ /* 0x000fec0000002000 */
[----:B------:R-:W-:Y:S05]  /*10640*/  BRA `(.L_x_1346) ;  /* 0x00000008008c7947 */ /* 0x000fea0003800000 */
.L_x_1345:
[----:B0-----:R-:W0:Y:S01]  /*10650*/  S2R R2, SR_TID.X ;  /* 0x0000000000027919 */ /* 0x001e220000002100 */
        /* <DEDUP_REMOVED lines=16> */
[----:B--2---:R-:W0:Y:S02]  /*10760*/  SHFL.UP PT, R4, R0, 0x1, RZ ;  /* 0x0420000000047989 */ /* 0x004e2400000e00ff */
        /* <DEDUP_REMOVED lines=22> */
.L_x_1351:
        /* <DEDUP_REMOVED lines=12> */
.L_x_1350:
[----:B------:R-:W-:Y:S05]  /*10990*/  BSYNC B0 ;  /* 0x0000000000007941 */ /* 0x000fea0003800000 */
.L_x_1349:
        /* <DEDUP_REMOVED lines=17> */
[----:B------:R-:W-:-:S05]  /*10ab0*/  IMAD.IADD R4, R3, 0x1, R4 ;  /* 0x0000000103047824 */ /* 0x000fca00078e0204 */
[----:B------:R-:W-:-:S13]  /*10ac0*/  ISETP.GT.AND P6, PT, R4, UR6, PT ;  /* 0x0000000604007c0c */ /* 0x000fda000bfc4270 */
[----:B------:R-:W-:Y:S05]  /*10ad0*/  @!P6 BRA `(.L_x_1351) ;  /* 0xfffffffc007ce947 */ /* 0x000fea000383ffff */
.L_x_1347:
[----:B------:R-:W-:-:S04]  /*10ae0*/  IMAD.IADD R11, R4, 0x1, -R3 ;  /* 0x00000001040b7824 */ /* 0x000fc800078e0a03 */
[----:B------:R-:W-:-:S05]  /*10af0*/  IMAD R2, R6, UR5, R11 ;  /* 0x0000000506027c24 */ /* 0x000fca000f8e020b */
[----:B------:R-:W-:Y:S02]  /*10b00*/  ISETP.GT.AND P0, PT, R2, UR6, PT ;  /* 0x0000000602007c0c */ /* 0x000fe4000bf04270 */
[----:B------:R-:W0:Y:S11]  /*10b10*/  LDC.64 R2, c[0x0][0xc90] ;  /* 0x00032400ff027b82 */ /* 0x000e360000000a00 */
[----:B------:R-:W-:-:S04]  /*10b20*/  VOTE.ANY R8, PT, !P0 ;  /* 0x0000000000087806 */ /* 0x000fc800040e0100 */
[----:B------:R-:W1:Y:S02]  /*10b30*/  POPC R13, R8 ;  /* 0x00000008000d7309 */ /* 0x000e640000000000 */
[----:B-1----:R-:W-:-:S04]  /*10b40*/  VIADD R19, R13, UR4 ;  /* 0x000000040d137c36 */ /* 0x002fc80008000000 */
[----:B0-----:R-:W-:-:S05]  /*10b50*/  IMAD.WIDE R2, R19, 0x4, R2 ;  /* 0x0000000413027825 */ /* 0x001fca00078e0202 */
[----:B------:R-:W2:Y:S01]  /*10b60*/  LDG.E R7, desc[UR36][R2.64] ;  /* 0x0000002402077981 */ /* 0x000ea2000c1e1900 */
[----:B------:R-:W-:-:S03]  /*10b70*/  ISETP.NE.AND P0, PT, R8, RZ, PT ;  /* 0x000000ff0800720c */ /* 0x000fc60003f05270 */
[----:B------:R-:W2:Y:S02]  /*10b80*/  SHFL.IDX PT, R0, R0, R13, 0x1f ;  /* 0x00001f0d00007589 */ /* 0x000ea400000e0000 */
[----:B--2---:R-:W-:-:S05]  /*10b90*/  IMAD R4, R0, R7, RZ ;  /* 0x0000000700047224 */ /* 0x004fca00078e02ff */
[----:B------:R-:W-:-:S04]  /*10ba0*/  IABS R12, R4 ;  /* 0x00000004000c7213 */ /* 0x000fc80000000000 */
[----:B------:R-:W0:Y:S08]  /*10bb0*/  I2F.RP R9, R12 ;  /* 0x0000000c00097306 */ /* 0x000e300000209400 */
[----:B0-----:R-:W0:Y:S02]  /*10bc0*/  MUFU.RCP R9, R9 ;  /* 0x0000000900097308 */ /* 0x001e240000001000 */
[----:B0-----:R-:W-:-:S06]  /*10bd0*/  VIADD R10, R9, 0xffffffe ;  /* 0x0ffffffe090a7836 */ /* 0x001fcc0000000000 */
[----:B------:R0:W1:Y:S01]  /*10be0*/  F2I.FTZ.U32.TRUNC.NTZ R3, R10 ;  /* 0x0000000a00037305 */ /* 0x000062000021f000 */
[----:B------:R-:W-:Y:S05]  /*10bf0*/  @!P0 BRA `(.L_x_1352) ;  /* 0x0000000000088947 */ /* 0x000fea0003800000 */
[----:B------:R-:W-:-:S05]  /*10c00*/  VIADD R9, R13, 0xffffffff ;  /* 0xffffffff0d097836 */ /* 0x000fca0000000000 */
[----:B------:R2:W3:Y:S02]  /*10c10*/  SHFL.IDX PT, R16, R6, R9, 0x1f ;  /* 0x00001f0906107589 */ /* 0x0004e400000e0000 */
.L_x_1352:
[----:B-1----:R-:W-:Y:S02]  /*10c20*/  IMAD.MOV R2, RZ, RZ, -R3 ;  /* 0x000000ffff027224 */ /* 0x002fe400078e0a03 */
[----:B---3--:R-:W-:Y:S02]  /*10c30*/  IMAD R16, R16, UR5, R11 ;  /* 0x0000000510107c24 */ /* 0x008fe4000f8e020b */
[----:B------:R-:W-:Y:S01]  /*10c40*/  IMAD.MOV.U32 R11, RZ, RZ, R2 ;  /* 0x000000ffff0b7224 */ /* 0x000fe200078e0002 */
[----:B------:R-:W-:Y:S02]  /*10c50*/  IABS R2, R4 ;  /* 0x0000000400027213 */ /* 0x000fe40000000000 */
[----:B--2---:R-:W-:Y:S01]  /*10c60*/  IADD3 R9, -R16, UR6, RZ ;  /* 0x0000000610097c10 */ /* 0x004fe2000fffe1ff */
[----:B------:R-:W-:Y:S02]  /*10c70*/  IMAD R11, R11, R12, RZ ;  /* 0x0000000c0b0b7224 */ /* 0x000fe400078e02ff */
[----:B------:R-:W-:Y:S01]  /*10c80*/  IMAD.MOV R8, RZ, RZ, -R2 ;  /* 0x000000ffff087224 */ /* 0x000fe200078e0a02 */
[----:B------:R-:W-:Y:S01]  /*10c90*/  IABS R6, R9 ;  /* 0x0000000900067213 */ /* 0x000fe20000000000 */
[----:B------:R-:W-:-:S04]  /*10ca0*/  IMAD.MOV.U32 R2, RZ, RZ, RZ ;  /* 0x000000ffff027224 */ /* 0x000fc800078e00ff */
[----:B------:R-:W-:-:S04]  /*10cb0*/  IMAD.HI.U32 R2, R3, R11, R2 ;  /* 0x0000000b03027227 */ /* 0x000fc800078e0002 */
[----:B------:R-:W-:Y:S02]  /*10cc0*/  IMAD.MOV.U32 R3, RZ, RZ, R6 ;  /* 0x000000ffff037224 */ /* 0x000fe400078e0006 */
        /* <DEDUP_REMOVED lines=12> */
[----:B------:R-:W-:-:S05]  /*10d90*/  @!P1 LOP3.LUT R2, RZ, R4, RZ, 0x33, !PT ;  /* 0x00000004ff029212 */ /* 0x000fca00078e33ff */
[----:B------:R-:W-:Y:S02]  /*10da0*/  IMAD R11, R7, R2, RZ ;  /* 0x00000002070b7224 */ /* 0x000fe400078e02ff */
[----:B------:R-:W-:Y:S02]  /*10db0*/  IMAD.MOV R2, RZ, RZ, -R2 ;  /* 0x000000ffff027224 */ /* 0x000fe400078e0a02 */
[----:B------:R-:W-:Y:S02]  /*10dc0*/  IMAD.MOV R6, RZ, RZ, -R11 ;  /* 0x000000ffff067224 */ /* 0x000fe400078e0a0b */
[----:B------:R-:W-:Y:S02]  /*10dd0*/  IMAD R4, R4, R2, R9 ;  /* 0x0000000204047224 */ /* 0x000fe400078e0209 */
[----:B------:R-:W-:Y:S01]  /*10de0*/  IMAD.MOV.U32 R2, RZ, RZ, RZ ;  /* 0x000000ffff027224 */ /* 0x000fe200078e00ff */
[----:B------:R-:W-:Y:S02]  /*10df0*/  VIADDMNMX R13, R6, UR5, R7, PT ;  /* 0x00000005060d7c46 */ /* 0x000fe4000b800107 */
[----:B------:R-:W-:-:S02]  /*10e00*/  IABS R9, R4 ;  /* 0x0000000400097213 */ /* 0x000fc40000000000 */
[-C--:B------:R-:W-:Y:S01]  /*10e10*/  IABS R8, R13.reuse ;  /* 0x0000000d00087213 */ /* 0x080fe20000000000 */
[----:B------:R-:W-:Y:S01]  /*10e20*/  IMAD.MOV R18, RZ, RZ, -R13 ;  /* 0x000000ffff127224 */ /* 0x000fe200078e0a0d */
[----:B0-----:R-:W-:Y:S02]  /*10e30*/  IABS R10, R13 ;  /* 0x0000000d000a7213 */ /* 0x001fe40000000000 */
[----:B------:R-:W0:Y:S08]  /*10e40*/  I2F.RP R6, R8 ;  /* 0x0000000800067306 */ /* 0x000e300000209400 */
[----:B0-----:R-:W0:Y:S02]  /*10e50*/  MUFU.RCP R6, R6 ;  /* 0x0000000600067308 */ /* 0x001e240000001000 */
[----:B0-----:R-:W-:-:S06]  /*10e60*/  VIADD R3, R6, 0xffffffe ;  /* 0x0ffffffe06037836 */ /* 0x001fcc0000000000 */
[----:B------:R-:W0:Y:S02]  /*10e70*/  F2I.FTZ.U32.TRUNC.NTZ R3, R3 ;  /* 0x0000000300037305 */ /* 0x000e24000021f000 */
[----:B0-----:R-:W-:-:S04]  /*10e80*/  IMAD.MOV R7, RZ, RZ, -R3 ;  /* 0x000000ffff077224 */ /* 0x001fc800078e0a03 */
[----:B------:R-:W-:-:S04]  /*10e90*/  IMAD R7, R7, R8, RZ ;  /* 0x0000000807077224 */ /* 0x000fc800078e02ff */
[----:B------:R-:W-:Y:S01]  /*10ea0*/  IMAD.HI.U32 R2, R3, R7, R2 ;  /* 0x0000000703027227 */ /* 0x000fe200078e0002 */
[----:B------:R-:W-:-:S05]  /*10eb0*/  IADD3 R3, RZ, -R10, RZ ;  /* 0x8000000aff037210 */ /* 0x000fca0007ffe0ff */
        /* <DEDUP_REMOVED lines=8> */
[----:B------:R-:W-:Y:S01]  /*10f40*/  ISETP.GE.AND P2, PT, R3, RZ, PT ;  /* 0x000000ff0300720c */ /* 0x000fe20003f46270 */
[----:B------:R-:W-:-:S06]  /*10f50*/  IMAD.IADD R3, R4, 0x1, R11 ;  /* 0x0000000104037824 */ /* 0x000fcc00078e020b */
[----:B------:R-:W-:-:S06]  /*10f60*/  @P0 VIADD R2, R2, 0x1 ;  /* 0x0000000102020836 */ /* 0x000fcc0000000000 */
[----:B------:R-:W-:Y:S01]  /*10f70*/  @!P2 IMAD.MOV R2, RZ, RZ, -R2 ;  /* 0x000000ffff02a224 */ /* 0x000fe200078e0a02 */
[----:B------:R-:W-:-:S04]  /*10f80*/  @!P1 LOP3.LUT R2, RZ, R13, RZ, 0x33, !PT ;  /* 0x0000000dff029212 */ /* 0x000fc800078e33ff */
[----:B------:R-:W-:Y:S01]  /*10f90*/  LOP3.LUT R17, RZ, R2, RZ, 0x33, !PT ;  /* 0x00000002ff117212 */ /* 0x000fe200078e33ff */
[----:B------:R-:W-:-:S04]  /*10fa0*/  IMAD R18, R2, R18, R3 ;  /* 0x0000001202127224 */ /* 0x000fc800078e0203 */
[----:B------:R-:W-:Y:S01]  /*10fb0*/  IMAD.IADD R17, R0, 0x1, R17 ;  /* 0x0000000100117824 */ /* 0x000fe200078e0211 */
[----:B------:R-:W-:Y:S06]  /*10fc0*/  BRA `(.L_x_1353) ;  /* 0x0000000000147947 */ /* 0x000fec0003800000 */
.L_x_1348:
[----:B------:R-:W-:Y:S01]  /*10fd0*/  ULDC UR4, c[0x0][0xc3c] ;  /* 0x00030f0000047ab9 */ /* 0x000fe20000000800 */
[----:B------:R-:W-:Y:S02]  /*10fe0*/  IMAD.MOV.U32 R17, RZ, RZ, RZ ;  /* 0x000000ffff117224 */ /* 0x000fe400078e00ff */
[----:B------:R-:W-:Y:S02]  /*10ff0*/  IMAD.U32 R16, RZ, RZ, UR6 ;  /* 0x00000006ff107e24 */ /* 0x000fe4000f8e00ff */
[----:B------:R-:W-:Y:S02]  /*11000*/  IMAD.MOV.U32 R18, RZ, RZ, RZ ;  /* 0x000000ffff127224 */ /* 0x000fe400078e00ff */
[----:B------:R-:W-:-:S07]  /*11010*/  IMAD.U32 R19, RZ, RZ, UR4 ;  /* 0x00000004ff137e24 */ /* 0x000fce000f8e00ff */
.L_x_1353:
[----:B------:R-:W-:-:S13]  /*11020*/  ISETP.NE.AND P0, PT, R5, RZ, PT ;  /* 0x000000ff0500720c */ /* 0x000fda0003f05270 */
[----:B------:R-:W0:Y:S01]  /*11030*/  @!P0 S2R R3, SR_CgaCtaId ;  /* 0x0000000000038919 */ /* 0x000e220000008800 */
[----:B------:R-:W-:-:S04]  /*11040*/  @!P0 MOV R0, 0x400 ;  /* 0x0000040000008802 */ /* 0x000fc80000000f00 */
[----:B0-----:R-:W-:-:S05]  /*11050*/  @!P0 LEA R0, R3, R0, 0x18 ;  /* 0x0000000003008211 */ /* 0x001fca00078ec0ff */
[----:B------:R2:W-:Y:S01]  /*11060*/  @!P0 STS.128 [R0+0x2a8d0], R16 ;  /* 0x02a8d01000008388 */ /* 0x0005e20000000c00 */
[----:B------:R-:W-:Y:S06]  /*11070*/  BAR.ARV 0x5, 0x180 ;  /* 0x0146000000007b1d */ /* 0x000fec0000002000 */
.L_x_1346:
[----:B------:R3:W-:Y:S01]  /*11080*/  STL [R1+0x14], RZ ;  /* 0x000014ff01007387 */ /* 0x0007e20000100800 */
[----:B------:R-:W-:Y:S01]  /*11090*/  ULDC UR4, c[0x0][0xc3c] ;  /* 0x00030f0000047ab9 */ /* 0x000fe20000000800 */
[----:B------:R-:W-:Y:S01]  /*110a0*/  IMAD.MOV.U32 R27, RZ, RZ, 0x1 ;  /* 0x00000001ff1b7424 */ /* 0x000fe200078e00ff */
[----:B-1----:R-:W-:Y:S01]  /*110b0*/  ISETP.GE.AND P0, PT, R19, UR4, PT ;  /* 0x0000000413007c0c */ /* 0x002fe2000bf06270 */
[----:B------:R-:W-:-:S12]  /*110c0*/  IMAD.MOV.U32 R25, RZ, RZ, RZ ;  /* 0x000000ffff197224 */ /* 0x000fd800078e00ff */
[----:B---3--:R-:W-:Y:S05]  /*110d0*/  @P0 BRA `(.L_x_1354) ;  /* 0x0000004c005c0947 */ /* 0x008fea0003800000 */
[----:B--2---:R-:W2:Y:S01]  /*110e0*/  LDL R0, [R1+0x18] ;  /* 0x0000180001007983 */ /* 0x004ea20000100800 */
[----:B------:R-:W1:Y:S01]  /*110f0*/  S2UR UR5, SR_CgaCtaId ;  /* 0x00000000000579c3 */ /* 0x000e620000008800 */
[----:B------:R-:W-:Y:S01]  /*11100*/  BSSY B8, `(.L_x_1354) ;  /* 0x00004d4000087945 */ /* 0x000fe20003800000 */
[----:B------:R-:W-:Y:S01]  /*11110*/  IMAD.MOV.U32 R27, RZ, RZ, 0x1 ;  /* 0x00000001ff1b7424 */ /* 0x000fe200078e00ff */
[----:B------:R-:W3:Y:S01]  /*11120*/  S2R R5, SR_TID.X ;  /* 0x0000000000057919 */ /* 0x000ee20000002100 */
[----:B------:R-:W-:Y:S01]  /*11130*/  IMAD.MOV.U32 R25, RZ, RZ, RZ ;  /* 0x000000ffff197224 */ /* 0x000fe200078e00ff */
[----:B------:R-:W-:Y:S01]  /*11140*/  ULDC UR39, c[0x0][0xc] ;  /* 0x0000030000277ab9 */ /* 0x000fe20000000800 */
[----:B------:R4:W-:Y:S01]  /*11150*/  STL [R1+0x14], RZ ;  /* 0x000014ff01007387 */ /* 0x0009e20000100800 */
[C---:B---3--:R-:W-:Y:S02]  /*11160*/  LOP3.LUT R4, R5.reuse, 0x7f, RZ, 0xc0, !PT ;  /* 0x0000007f05047812 */ /* 0x048fe400078ec0ff */
[----:B--2---:R-:W-:Y:S01]  /*11170*/  R2UR UR4, R0 ;  /* 0x00000000000472ca */ /* 0x004fe200000e0000 */
[----:B------:R-:W-:-:S05]  /*11180*/  IMAD.SHL.U32 R0, R5, 0x8, RZ ;  /* 0x0000000805007824 */ /* 0x000fca00078e00ff */
[----:B0-----:R-:W-:-:S04]  /*11190*/  LOP3.LUT R2, R0, 0x1f8, RZ, 0xc0, !PT ;  /* 0x000001f800027812 */ /* 0x001fc800078ec0ff */
[----:B------:R-:W-:Y:S01]  /*111a0*/  LOP3.LUT R3, R2, 0x38, R5, 0x78, !PT ;  /* 0x0000003802037812 */ /* 0x000fe200078e7805 */
[----:B------:R-:W-:Y:S01]  /*111b0*/  IMAD.SHL.U32 R2, R5, 0x10, RZ ;  /* 0x0000001005027824 */ /* 0x000fe200078e00ff */
[----:B------:R-:W-:Y:S01]  /*111c0*/  SHF.R.U32.HI R5, RZ, 0x3, R4 ;  /* 0x00000003ff057819 */ /* 0x000fe20000011604 */
[----:B------:R-:W-:Y:S01]  /*111d0*/  ULOP3.LUT UR38, UR4, 0x2, URZ, 0xfc, !UPT ;  /* 0x0000000204267892 */ /* 0x000fe2000f8efc3f */
[----:B------:R-:W-:Y:S02]  /*111e0*/  LOP3.LUT R32, R3, 0x200, R0, 0xf8, !PT ;  /* 0x0000020003207812 */ /* 0x000fe400078ef800 */
[----:B------:R-:W-:Y:S01]  /*111f0*/  UMOV UR4, 0x400 ;  /* 0x0000040000047882 */ /* 0x000fe20000000000 */
[----:B------:R-:W-:Y:S01]  /*11200*/  LOP3.LUT R4, R0, 0x38, RZ, 0xc0, !PT ;  /* 0x0000003800047812 */ /* 0x000fe200078ec0ff */
[----:B-1----:R-:W-:Y:S01]  /*11210*/  ULEA UR4, UR5, UR4, 0x18 ;  /* 0x0000000405047291 */ /* 0x002fe2000f8ec03f */
[----:B------:R-:W-:Y:S02]  /*11220*/  LOP3.LUT R3, R5, 0x70, R2, 0xf8, !PT ;  /* 0x0000007005037812 */ /* 0x000fe400078ef802 */
[----:B------:R-:W-:-:S02]  /*11230*/  LOP3.LUT R2, R4, 0x40, RZ, 0xfc, !PT ;  /* 0x0000004004027812 */ /* 0x000fc400078efcff */
[----:B------:R-:W-:Y:S01]  /*11240*/  LOP3.LUT R0, R4, 0x80, RZ, 0xfc, !PT ;  /* 0x0000008004007812 */ /* 0x000fe200078efcff */
[----:B------:R-:W-:-:S04]  /*11250*/  IMAD.U32 R22, RZ, RZ, UR4 ;  /* 0x00000004ff167e24 */ /* 0x000fc8000f8e00ff */
[----:B----4-:R-:W-:-:S07]  /*11260*/  IMAD R33, R32, 0x2, R22 ;  /* 0x0000000220217824 */ /* 0x010fce00078e0216 */
.L_x_1425:
[----:B------:R-:W-:Y:S05]  /*11270*/  YIELD ;  /* 0x0000000000007946 */ /* 0x000fea0003800000 */
[----:B------:R-:W-:Y:S01]  /*11280*/  ULDC.64 UR4, c[0x0][0xa28] ;  /* 0x00028a0000047ab9 */ /* 0x000fe20000000a00 */
[----:B-12---:R-:W2:Y:S01]  /*11290*/  LDL.LU R6, [R1] ;  /* 0x0000000001067983 */ /* 0x006ea20000300800 */
[----:B------:R-:W-:Y:S01]  /*112a0*/  ISETP.NE.U32.AND P0, PT, RZ, UR4, PT ;  /* 0x00000004ff007c0c */ /* 0x000fe2000bf05070 */
[----:B------:R-:W-:-:S03]  /*112b0*/  IMAD.MOV.U32 R36, RZ, RZ, RZ ;  /* 0x000000ffff247224 */ /* 0x000fc600078e00ff */
[----:B------:R-:W-:Y:S01]  /*112c0*/  ISETP.NE.AND.EX P0, PT, RZ, UR5, PT, P0 ;  /* 0x00000005ff007c0c */ /* 0x000fe2000bf05300 */
[----:B------:R-:W-:-:S12]  /*112d0*/  ULDC.64 UR4, c[0x0][0xa18] ;  /* 0x0002860000047ab9 */ /* 0x000fd80000000a00 */
[----:B0-----:R-:W0:Y:S02]  /*112e0*/  @P0 LDC.64 R2, c[0x0][0xa28] ;  /* 0x00028a00ff020b82 */ /* 0x001e240000000a00 */
[----:B0-----:R-:W-:-:S05]  /*112f0*/  @P0 IMAD.WIDE R2, R19, 0x4, R2 ;  /* 0x0000000413020825 */ /* 0x001fca00078e0202 */
[----:B------:R0:W5:Y:S01]  /*11300*/  @P0 LDG.E R36, desc[UR36][R2.64] ;  /* 0x0000002402240981 */ /* 0x000162000c1e1900 */
[----:B------:R-:W-:Y:S01]  /*11310*/  ISETP.NE.U32.AND P0, PT, RZ, UR4, PT ;  /* 0x00000004ff007c0c */ /* 0x000fe2000bf05070 */
[----:B------:R-:W-:-:S03]  /*11320*/  IMAD.MOV.U32 R34, RZ, RZ, RZ ;  /* 0x000000ffff227224 */ /* 0x000fc600078e00ff */
[----:B------:R-:W-:Y:S01]  /*11330*/  ISETP.NE.AND.EX P1, PT, RZ, UR5, PT, P0 ;  /* 0x00000005ff007c0c */ /* 0x000fe2000bf25300 */
[----:B------:R-:W-:Y:S02]  /*11340*/  ULDC.64 UR4, c[0x0][0xa00] ;  /* 0x0002800000047ab9 */ /* 0x000fe40000000a00 */
[----:B------:R-:W-:Y:S01]  /*11350*/  ISETP.NE.U32.AND P0, PT, RZ, UR4, PT ;  /* 0x00000004ff007c0c */ /* 0x000fe2000bf05070 */
[----:B0-----:R-:W0:Y:S03]  /*11360*/  LDC.64 R2, c[0x0][0xa00] ;  /* 0x00028000ff027b82 */ /* 0x001e260000000a00 */
[----:B------:R-:W-:Y:S01]  /*11370*/  ISETP.NE.AND.EX P2, PT, RZ, UR5, PT, P0 ;  /* 0x00000005ff007c0c */ /* 0x000fe2000bf45300 */
[----:B------:R-:W-:-:S05]  /*11380*/  ULDC.64 UR4, c[0x0][0x418] ;  /* 0x0001060000047ab9 */ /* 0x000fca0000000a00 */
[----:B------:R-:W1:Y:S01]  /*11390*/  @P1 LDC.64 R4, c[0x0][0xa18] ;  /* 0x00028600ff041b82 */ /* 0x000e620000000a00 */
[----:B0-----:R-:W-:-:S06]  /*113a0*/  IMAD.WIDE R2, R19, 0x4, R2 ;  /* 0x0000000413027825 */ /* 0x001fcc00078e0202 */
[----:B------:R0:W5:Y:S01]  /*113b0*/  @P2 LDG.E R34, desc[UR36][R2.64] ;  /* 0x0000002402222981 */ /* 0x000162000c1e1900 */
[----:B-1----:R-:W-:-:S05]  /*113c0*/  @P1 IMAD.WIDE R4, R19, 0x4, R4 ;  /* 0x0000000413041825 */ /* 0x002fca00078e0204 */
[----:B------:R0:W5:Y:S01]  /*113d0*/  @P1 LDG.E R29, desc[UR36][R4.64] ;  /* 0x00000024041d1981 */ /* 0x000162000c1e1900 */
[----:B------:R-:W-:-:S03]  /*113e0*/  UISETP.NE.U32.AND UP0, UPT, UR4, URZ, UPT ;  /* 0x0000003f0400728c */ /* 0x000fc6000bf05070 */
[----:B------:R-:W-:Y:S01]  /*113f0*/  ULDC UR4, c[0x0][0x424] ;  /* 0x0001090000047ab9 */ /* 0x000fe20000000800 */
[----:B------:R-:W-:-:S03]  /*11400*/  UISETP.NE.AND.EX UP0, UPT, UR5, URZ, UPT, UP0 ;  /* 0x0000003f0500728c */ /* 0x000fc6000bf05300 */
[----:B------:R-:W-:Y:S01]  /*11410*/  ULDC UR5, c[0x0][0x2f0] ;  /* 0x0000bc0000057ab9 */ /* 0x000fe20000000800 */
[----:B------:R-:W-:-:S04]  /*11420*/  USEL UR4, UR4, 0x1, UP0 ;  /* 0x0000000104047887 */ /* 0x000fc80008000000 */
[----:B------:R-:W-:-:S06]  /*11430*/  UIMAD UR4, UR4, UR5, URZ ;  /* 0x00000005040472a4 */ /* 0x000fcc000f8e023f */
[----:B------:R-:W-:Y:S01]  /*11440*/  IMAD.U32 R35, RZ, RZ, UR4 ;  /* 0x00000004ff237e24 */ /* 0x000fe2000f8e00ff */
[----:B--2---:R-:W-:-:S04]  /*11450*/  LOP3.LUT R6, R6, 0xffffff7f, RZ, 0xc0, !PT ;  /* 0xffffff7f06067812 */ /* 0x004fc800078ec0ff */
[----:B------:R-:W-:-:S05]  /*11460*/  @P2 LOP3.LUT R6, R6, 0x80, RZ, 0xfc, !PT ;  /* 0x0000008006062812 */ /* 0x000fca00078efcff */
[----:B------:R0:W-:Y:S01]  /*11470*/  STL [R1], R6 ;  /* 0x0000000601007387 */ /* 0x0001e20000100800 */
[----:B---3--:R-:W-:Y:S05]  /*11480*/  @P1 BRA `(.L_x_1355) ;  /* 0x0000000000181947 */ /* 0x008fea0003800000 */
[----:B------:R-:W-:Y:S02]  /*11490*/  ULDC UR4, c[0x0][0x288] ;  /* 0x0000a20000047ab9 */ /* 0x000fe40000000800 */
[----:B-----5:R-:W-:Y:S01]  /*114a0*/  IMAD.U32 R29, RZ, RZ, UR4 ;  /* 0x00000004ff1d7e24 */ /* 0x020fe2000f8e00ff */
[----:B------:R-:W-:Y:S06]  /*114b0*/  @!P2 BRA `(.L_x_1355) ;  /* 0x00000000000ca947 */ /* 0x000fec0003800000 */
[----:B------:R-:W2:Y:S04]  /*114c0*/  LDG.E R0, desc[UR36][R2.64] ;  /* 0x0000002402007981 */ /* 0x000ea8000c1e1900 */
[----:B------:R-:W2:Y:S02]  /*114d0*/  LDG.E R29, desc[UR36][R2.64+0x4] ;  /* 0x00000424021d7981 */ /* 0x000ea4000c1e1900 */
[----:B--2---:R-:W-:-:S07]  /*114e0*/  IMAD.IADD R29, R29, 0x1, -R0 ;  /* 0x000000011d1d7824 */ /* 0x004fce00078e0a00 */
.L_x_1355:
[----:B------:R-:W-:Y:S02]  /*114f0*/  ULDC.64 UR4, c[0x0][0xa20] ;  /* 0x0002880000047ab9 */ /* 0x000fe40000000a00 */
[----:B------:R-:W-:-:S04]  /*11500*/  ISETP.NE.U32.AND P0, PT, RZ, UR4, PT ;  /* 0x00000004ff007c0c */ /* 0x000fc8000bf05070 */
[----:B------:R-:W-:-:S13]  /*11510*/  ISETP.NE.AND.EX P0, PT, RZ, UR5, PT, P0 ;  /* 0x00000005ff007c0c */ /* 0x000fda000bf05300 */
[----:B------:R-:W-:Y:S05]  /*11520*/  @!P0 BRA `(.L_x_1356) ;  /* 0x0000000000108947 */ /* 0x000fea0003800000 */
[----:B0-----:R-:W0:Y:S02]  /*11530*/  LDC.64 R2, c[0x0][0xa20] ;  /* 0x00028800ff027b82 */ /* 0x001e240000000a00 */
[----:B0-----:R-:W-:-:S05]  /*11540*/  IMAD.WIDE R2, R19, 0x4, R2 ;  /* 0x0000000413027825 */ /* 0x001fca00078e0202 */
[----:B------:R1:W5:Y:S01]  /*11550*/  LDG.E R35, desc[UR36][R2.64] ;  /* 0x0000002402237981 */ /* 0x000362000c1e1900 */
[----:B------:R-:W-:Y:S05]  /*11560*/  BRA `(.L_x_1357) ;  /* 0x0000000000247947 */ /* 0x000fea0003800000 */
.L_x_1356:
        /* <DEDUP_REMOVED lines=8> */
[----:B--2---:R-:W-:-:S07]  /*115f0*/  IMAD.IADD R35, R0, 0x1, -R35 ;  /* 0x0000000100237824 */ /* 0x004fce00078e0a23 */
.L_x_1357:
[----:B------:R-:W2:Y:S01]  /*11600*/  LDC R0, c[0x0][0x448] ;  /* 0x00011200ff007b82 */ /* 0x000ea20000000800 */
[----:B------:R-:W-:Y:S02]  /*11610*/  IMAD.MOV.U32 R24, RZ, RZ, R6 ;  /* 0x000000ffff187224 */ /* 0x000fe400078e0006 */
[----:B------:R-:W-:Y:S02]  /*11620*/  IMAD.SHL.U32 R26, R17, 0x80, RZ ;  /* 0x00000080111a7824 */ /* 0x000fe400078e00ff */
[----:B-----5:R-:W-:Y:S01]  /*11630*/  IMAD.IADD R35, R35, 0x1, -R36 ;  /* 0x0000000123237824 */ /* 0x020fe200078e0a24 */
[----:B------:R-:W-:Y:S02]  /*11640*/  LOP3.LUT R24, R24, 0xffffffbf, RZ, 0xc0, !PT ;  /* 0xffffffbf18187812 */ /* 0x000fe400078ec0ff */
[----:B01----:R-:W0:Y:S01]  /*11650*/  LDC.64 R2, c[0x0][0x9e0] ;  /* 0x00027800ff027b82 */ /* 0x003e220000000a00 */
[----:B--2---:R-:W-:Y:S01]  /*11660*/  ISETP.NE.AND P2, PT, R0, 0x1, PT ;  /* 0x000000010000780c */ /* 0x004fe20003f45270 */
[----:B------:R-:W-:Y:S01]  /*11670*/  VIADD R0, R26, 0x7f ;  /* 0x0000007f1a007836 */ /* 0x000fe20000000000 */
[----:B0-----:R-:W-:-:S11]  /*11680*/  ISETP.GE.AND P1, PT, R3, 0x1, PT ;  /* 0x000000010300780c */ /* 0x001fd60003f26270 */
[----:B------:R-:W0:Y:S01]  /*11690*/  @P2 LDC R5, c[0x0][0x44c] ;  /* 0x00011300ff052b82 */ /* 0x000e220000000800 */
[----:B------:R-:W-:-:S05]  /*116a0*/  @P2 LOP3.LUT R24, R24, 0x40, RZ, 0xfc, !PT ;  /* 0x0000004018182812 */ /* 0x000fca00078efcff */
[----:B------:R1:W-:Y:S02]  /*116b0*/  STL [R1], R24 ;  /* 0x0000001801007387 */ /* 0x0003e40000100800 */
[----:B------:R-:W2:Y:S01]  /*116c0*/  @P2 LDC R7, c[0x0][0x450] ;  /* 0x00011400ff072b82 */ /* 0x000ea20000000800 */
[----:B0-----:R-:W-:Y:S01]  /*116d0*/  @P2 IMAD.HI.U32 R4, R0, R5, RZ ;  /* 0x0000000500042227 */ /* 0x001fe200078e00ff */
[----:B------:R-:W-:-:S04]  /*116e0*/  IADD3 R5, R35, 0x1, -R29 ;  /* 0x0000000123057810 */ /* 0x000fc80007ffe81d */
[----:B--2---:R-:W-:-:S05]  /*116f0*/  @P2 SHF.R.U32.HI R0, RZ, R7, R4 ;  /* 0x00000007ff002219 */ /* 0x004fca0000011604 */
[----:B------:R-:W-:-:S04]  /*11700*/  IMAD.IADD R7, R5, 0x1, R0 ;  /* 0x0000000105077824 */ /* 0x000fc800078e0200 */
[----:B------:R-:W-:Y:S01]  /*11710*/  IMAD.IADD R2, R7, 0x1, R2 ;  /* 0x0000000107027824 */ /* 0x000fe200078e0202 */
[----:B-1----:R-:W-:Y:S06]  /*11720*/  @!P1 BRA `(.L_x_1358) ;  /* 0x0000000000489947 */ /* 0x002fec0003800000 */
[C---:B------:R-:W-:Y:S01]  /*11730*/  ISETP.GT.AND P0, PT, R7.reuse, RZ, PT ;  /* 0x000000ff0700720c */ /* 0x040fe20003f04270 */
[----:B------:R-:W-:Y:S01]  /*11740*/  BSSY B0, `(.L_x_1359) ;  /* 0x000000e000007945 */ /* 0x000fe20003800000 */
[----:B------:R-:W-:-:S11]  /*11750*/  VIADD R0, R7, 0xffffffff ;  /* 0xffffffff07007836 */ /* 0x000fd60000000000 */
        /* <DEDUP_REMOVED lines=8> */
.L_x_1360:
[----:B------:R-:W-:-:S13]  /*117e0*/  ISETP.NE.AND P0, PT, R3, 0x1, PT ;  /* 0x000000010300780c */ /* 0x000fda0003f05270 */
[----:B------:R-:W0:Y:S02]  /*117f0*/  @P0 LDC.64 R4, c[0x0][0x9e8] ;  /* 0x00027a00ff040b82 */ /* 0x000e240000000a00 */
[----:B0-----:R-:W-:-:S05]  /*11800*/  @P0 IMAD.HI.U32 R4, R0, R4, RZ ;  /* 0x0000000400040227 */ /* 0x001fca00078e00ff */
[----:B------:R-:W-:-:S07]  /*11810*/  @P0 SHF.R.U32.HI R0, RZ, R5, R4 ;  /* 0x00000005ff000219 */ /* 0x000fce0000011604 */
.L_x_1361:
[----:B------:R-:W-:Y:S05]  /*11820*/  BSYNC B0 ;  /* 0x0000000000007941 */ /* 0x000fea0003800000 */
.L_x_1359:
[----:B------:R-:W-:-:S05]  /*11830*/  IMAD R5, R0, R3, R3 ;  /* 0x0000000300057224 */ /* 0x000fca00078e0203 */
[----:B------:R-:W-:-:S07]  /*11840*/  VIMNMX R2, R2, R5, PT ;  /* 0x0000000502027248 */ /* 0x000fce0003fe0100 */
.L_x_1358:
[----:B------:R-:W0:Y:S01]  /*11850*/  @P2 LDC R5, c[0x0][0x44c] ;  /* 0x00011300ff052b82 */ /* 0x000e220000000800 */
[----:B------:R-:W-:Y:S01]  /*11860*/  VIADD R2, R2, 0x5f ;  /* 0x0000005f02027836 */ /* 0x000fe20000000000 */
[----:B------:R-:W-:Y:S01]  /*11870*/  ULDC UR4, c[0x0][0x9dc] ;  /* 0x0002770000047ab9 */ /* 0x000fe20000000800 */
[----:B------:R-:W-:-:S05]  /*11880*/  IMAD.MOV.U32 R0, RZ, RZ, R26 ;  /* 0x000000ffff007224 */ /* 0x000fca00078e001a */
[----:B------:R-:W1:Y:S01]  /*11890*/  @P2 LDC R7, c[0x0][0x450] ;  /* 0x00011400ff072b82 */ /* 0x000e620000000800 */
[----:B0-----:R-:W-:-:S05]  /*118a0*/  @P2 IMAD.HI.U32 R4, R26, R5, RZ ;  /* 0x000000051a042227 */ /* 0x001fca00078e00ff */
[----:B-1----:R-:W-:Y:S01]  /*118b0*/  @P2 SHF.R.U32.HI R0, RZ, R7, R4 ;  /* 0x00000007ff002219 */ /* 0x002fe20000011604 */
[----:B------:R-:W-:-:S04]  /*118c0*/  IMAD.HI R4, R2, 0x2aaaaaab, RZ ;  /* 0x2aaaaaab02047827 */ /* 0x000fc800078e02ff */
[----:B------:R-:W-:Y:S01]  /*118d0*/  VIADD R2, R35, 0x5f ;  /* 0x0000005f23027836 */ /* 0x000fe20000000000 */
[----:B------:R-:W-:-:S03]  /*118e0*/  SHF.R.U32.HI R5, RZ, 0x1f, R4 ;  /* 0x0000001fff057819 */ /* 0x000fc60000011604 */
[----:B------:R-:W-:Y:S01]  /*118f0*/  IMAD.HI R2, R2, 0x2aaaaaab, RZ ;  /* 0x2aaaaaab02027827 */ /* 0x000fe200078e02ff */
[----:B------:R-:W-:-:S04]  /*11900*/  LEA.HI.SX32 R4, R4, R5, 0x1c ;  /* 0x0000000504047211 */ /* 0x000fc800078fe2ff */
[----:B------:R-:W-:-:S04]  /*11910*/  SHF.R.U32.HI R5, RZ, 0x1f, R2 ;  /* 0x0000001fff057819 */ /* 0x000fc80000011602 */
[----:B------:R-:W-:Y:S02]  /*11920*/  LEA.HI.SX32 R5, R2, R5, 0x1c ;  /* 0x0000000502057211 */ /* 0x000fe400078fe2ff */
[----:B------:R-:W-:Y:S02]  /*11930*/  IADD3 R2, R0, R35, -R29 ;  /* 0x0000002300027210 */ /* 0x000fe40007ffe81d */
[----:B------:R-:W-:-:S03]  /*11940*/  VIMNMX R23, R5, R4, PT ;  /* 0x0000000405177248 */ /* 0x000fc60003fe0100 */
[----:B------:R-:W-:Y:S02]  /*11950*/  VIADD R0, R2, -UR4 ;  /* 0x8000000402007c36 */ /* 0x000fe40008000000 */
[----:B------:R0:W-:Y:S01]  /*11960*/  STL [R1+0x10], R23 ;  /* 0x0000101701007387 */ /* 0x0001e20000100800 */
[----:B------:R-:W-:Y:S05]  /*11970*/  @!P1 BRA `(.L_x_1362) ;  /* 0x0000000000449947 */ /* 0x000fea0003800000 */
[----:B------:R-:W-:Y:S01]  /*11980*/  ISETP.GT.AND P0, PT, R2, -0x1, PT ;  /* 0xffffffff0200780c */ /* 0x000fe20003f04270 */
[----:B------:R-:W-:-:S12]  /*11990*/  BSSY B0, `(.L_x_1363) ;  /* 0x000000d000007945 */ /* 0x000fd80003800000 */
[----:B------:R-:W-:Y:S05]  /*119a0*/  @P0 BRA `(.L_x_1364) ;  /* 0x00000000001c0947 */ /* 0x000fea0003800000 */
[----:B------:R-:W-:Y:S02]  /*119b0*/  ISETP.NE.AND P0, PT, R3, 0x1, PT ;  /* 0x000000010300780c */ /* 0x000fe40003f05270 */
[----:B------:R-:W-:-:S11]  /*119c0*/  LOP3.LUT R7, RZ, R2, RZ, 0x33, !PT ;  /* 0x00000002ff077212 */ /* 0x000fd600078e33ff */
[----:B------:R-:W1:Y:S02]  /*119d0*/  @P0 LDC.64 R4, c[0x0][0x9e8] ;  /* 0x00027a00ff040b82 */ /* 0x000e640000000a00 */
[----:B-1----:R-:W-:-:S05]  /*119e0*/  @P0 IMAD.HI.U32 R4, R7, R4, RZ ;  /* 0x0000000407040227 */ /* 0x002fca00078e00ff */
[----:B------:R-:W-:-:S04]  /*119f0*/  @P0 SHF.R.U32.HI R7, RZ, R5, R4 ;  /* 0x00000005ff070219 */ /* 0x000fc80000011604 */
[----:B------:R-:W-:Y:S01]  /*11a00*/  LOP3.LUT R2, RZ, R7, RZ, 0x33, !PT ;  /* 0x00000007ff027212 */ /* 0x000fe200078e33ff */
[----:B------:R-:W-:Y:S06]  /*11a10*/  BRA `(.L_x_1365) ;  /* 0x0000000000107947 */ /* 0x000fec0003800000 */
.L_x_1364:
[----:B------:R-:W-:-:S13]  /*11a20*/  ISETP.NE.AND P0, PT, R3, 0x1, PT ;  /* 0x000000010300780c */ /* 0x000fda0003f05270 */
[----:B------:R-:W1:Y:S02]  /*11a30*/  @P0 LDC.64 R4, c[0x0][0x9e8] ;  /* 0x00027a00ff040b82 */ /* 0x000e640000000a00 */
[----:B-1----:R-:W-:-:S05]  /*11a40*/  @P0 IMAD.HI.U32 R4, R2, R4, RZ ;  /* 0x0000000402040227 */ /* 0x002fca00078e00ff */
[----:B------:R-:W-:-:S07]  /*11a50*/  @P0 SHF.R.U32.HI R2, RZ, R5, R4 ;  /* 0x00000005ff020219 */ /* 0x000fce0000011604 */
.L_x_1365:
[----:B------:R-:W-:Y:S05]  /*11a60*/  BSYNC B0 ;  /* 0x0000000000007941 */ /* 0x000fea0003800000 */
.L_x_1363:
[----:B------:R-:W-:-:S05]  /*11a70*/  IMAD R3, R2, R3, RZ ;  /* 0x0000000302037224 */ /* 0x000fca00078e02ff */
[----:B------:R-:W-:-:S07]  /*11a80*/  VIMNMX R0, R0, R3, !PT ;  /* 0x0000000300007248 */ /* 0x000fce0007fe0100 */
.L_x_1362:
[----:B------:R-:W-:Y:S01]  /*11a90*/  IMAD.HI R0, R0, 0x2aaaaaab, RZ ;  /* 0x2aaaaaab00007827 */ /* 0x000fe200078e02ff */
[----:B------:R-:W-:Y:S04]  /*11aa0*/  BSSY B7, `(.L_x_1366) ;  /* 0x0000377000077945 */ /* 0x000fe80003800000 */
[----:B------:R-:W-:-:S04]  /*11ab0*/  SHF.R.U32.HI R3, RZ, 0x1f, R0 ;  /* 0x0000001fff037819 */ /* 0x000fc80000011600 */
[----:B------:R-:W-:-:S04]  /*11ac0*/  LEA.HI.SX32 R3, R0, R3, 0x1c ;  /* 0x0000000300037211 */ /* 0x000fc800078fe2ff */
[----:B------:R-:W-:-:S04]  /*11ad0*/  VIMNMX R37, RZ, R3, !PT ;  /* 0x00000003ff257248 */ /* 0x000fc80007fe0100 */
[----:B------:R-:W-:-:S13]  /*11ae0*/  ISETP.GT.AND P0, PT, R23, R37, PT ;  /* 0x000000251700720c */ /* 0x000fda0003f04270 */
        /* <DEDUP_REMOVED lines=8> */
[----:B------:R-:W1:Y:S08]  /*11b70*/  FLO.U32 R0, UR4 ;  /* 0x0000000400007d00 */ /* 0x000e7000080e0000 */
[----:B------:R-:W2:Y:S01]  /*11b80*/  POPC R5, UR4 ;  /* 0x0000000400057d09 */ /* 0x000ea20008000000 */
[----:B-1----:R-:W-:-:S13]  /*11b90*/  ISETP.EQ.U32.AND P0, PT, R0, R7, PT ;  /* 0x000000070000720c */ /* 0x002fda0003f02070 */
[----:B--2---:R-:W2:Y:S01]  /*11ba0*/  @P0 ATOMG.E.ADD.STRONG.GPU PT, R3, desc[UR36][R2.64], R5 ;  /* 0x00000005020309a8 */ /* 0x004ea200081ee1e4 */
[----:B------:R-:W1:Y:S02]  /*11bb0*/  S2R R4, SR_LTMASK ;  /* 0x0000000000047919 */ /* 0x000e640000003900 */
[----:B-1----:R-:W-:-:S04]  /*11bc0*/  LOP3.LUT R4, R4, UR4, RZ, 0xc0, !PT ;  /* 0x0000000404047c12 */ /* 0x002fc8000f8ec0ff */
[----:B------:R-:W1:Y:S01]  /*11bd0*/  POPC R7, R4 ;  /* 0x0000000400077309 */ /* 0x000e620000000000 */
[----:B--2---:R-:W1:Y:S02]  /*11be0*/  SHFL.IDX PT, R0, R3, R0, 0x1f ;  /* 0x00001f0003007589 */ /* 0x004e6400000e0000 */
[----:B-1----:R-:W-:Y:S01]  /*11bf0*/  IADD3 R16, R0, UR39, R7 ;  /* 0x0000002700107c10 */ /* 0x002fe2000fffe007 */
[----:B------:R-:W-:Y:S06]  /*11c00*/  BRA `(.L_x_1368) ;  /* 0x0000003400807947 */ /* 0x000fec0003800000 */
.L_x_1367:
        /* <DEDUP_REMOVED lines=8> */
[----:B------:R-:W-:Y:S02]  /*11c90*/  IMAD.U32 R4, RZ, RZ, UR6 ;  /* 0x00000006ff047e24 */ /* 0x000fe4000f8e00ff */
[----:B------:R-:W1:Y:S01]  /*11ca0*/  LDC.64 R2, c[0x4][R2] ;  /* 0x0100000002027b82 */ /* 0x000e620000000a00 */
        /* <DEDUP_REMOVED lines=9> */
[----:B01----:R-:W-:Y:S05]  /*11d40*/  CALL.ABS.NOINC R2 ;  /* 0x0000000002007343 */ /* 0x003fea0003c00000 */
.L_x_1370:
[----:B------:R-:W-:Y:S05]  /*11d50*/  BSYNC B6 ;  /* 0x0000000000067941 */ /* 0x000fea0003800000 */
.L_x_1369:
        /* <DEDUP_REMOVED lines=9> */
[----:B------:R-:W-:Y:S01]  /*11df0*/  MOV R4, UR6 ;  /* 0x0000000600047c02 */ /* 0x000fe20008000f00 */
[----:B------:R-:W-:Y:S02]  /*11e00*/  IMAD.U32 R5, RZ, RZ, UR7 ;  /* 0x00000007ff057e24 */ /* 0x000fe4000f8e00ff */
[----:B------:R-:W-:Y:S02]  /*11e10*/  IMAD.U32 R6, RZ, RZ, UR8 ;  /* 0x00000008ff067e24 */ /* 0x000fe4000f8e00ff */
[----:B------:R-:W-:-:S02]  /*11e20*/  IMAD.U32 R7, RZ, RZ, UR9 ;  /* 0x00000009ff077e24 */ /* 0x000fc4000f8e00ff */
[----:B------:R-:W-:Y:S02]  /*11e30*/  IMAD.U32 R10, RZ, RZ, UR4 ;  /* 0x00000004ff0a7e24 */ /* 0x000fe4000f8e00ff */
[----:B------:R-:W-:Y:S02]  /*11e40*/  IMAD.U32 R11, RZ, RZ, UR5 ;  /* 0x00000005ff0b7e24 */ /* 0x000fe4000f8e00ff */
[----:B------:R-:W-:Y:S02]  /*11e50*/  IMAD.MOV.U32 R8, RZ, RZ, 0x70 ;  /* 0x00000070ff087424 */ /* 0x000fe400078e00ff */
[----:B------:R-:W-:Y:S02]  /*11e60*/  IMAD.MOV.U32 R12, RZ, RZ, 0x1 ;  /* 0x00000001ff0c7424 */ /* 0x000fe400078e00ff */
[----:B-1----:R-:W-:-:S07]  /*11e70*/  IMAD.MOV.U32 R13, RZ, RZ, RZ ;  /* 0x000000ffff0d7224 */ /* 0x002fce00078e00ff */
[----:B------:R-:W-:-:S07]  /*11e80*/  LEPC R20, `(.L_x_1373) ;  /* 0x000000001014794e */ /* 0x000fce0000000000 */
[----:B0-2---:R-:W-:Y:S05]  /*11e90*/  CALL.ABS.NOINC R2 ;  /* 0x0000000002007343 */ /* 0x005fea0003c00000 */
.L_x_1373:
[----:B------:R0:W1:Y:S01]  /*11ea0*/  LDC.64 R2, c[0x4][R17] ;  /* 0x0100000011027b82 */ /* 0x0000620000000a00 */
[----:B------:R-:W-:Y:S01]  /*11eb0*/  ULDC.64 UR6, c[0x4][0xf0] ;  /* 0x01003c0000067ab9 */ /* 0x000fe20000000a00 */
[----:B------:R-:W-:Y:S01]  /*11ec0*/  ULDC.64 UR8, c[0x4][0xf8] ;  /* 0x01003e0000087ab9 */ /* 0x000fe20000000a00 */
[----:B------:R-:W-:Y:S01]  /*11ed0*/  ULDC.64 UR4, c[0x4][0x80] ;  /* 0x0100200000047ab9 */ /* 0x000fe20000000a00 */
[----:B------:R-:W-:Y:S02]  /*11ee0*/  IMAD.U32 R4, RZ, RZ, UR6 ;  /* 0x00000006ff047e24 */ /* 0x000fe4000f8e00ff */
[----:B------:R-:W-:Y:S02]  /*11ef0*/  IMAD.U32 R5, RZ, RZ, UR7 ;  /* 0x00000007ff057e24 */ /* 0x000fe4000f8e00ff */
[----:B------:R-:W-:Y:S02]  /*11f00*/  IMAD.U32 R6, RZ, RZ, UR8 ;  /* 0x00000008ff067e24 */ /* 0x000fe4000f8e00ff */
[----:B------:R-:W-:-:S02]  /*11f10*/  IMAD.U32 R7, RZ, RZ, UR9 ;  /* 0x00000009ff077e24 */ /* 0x000fc4000f8e00ff */
[----:B------:R-:W-:Y:S02]  /*11f20*/  IMAD.U32 R10, RZ, RZ, UR4 ;  /* 0x00000004ff0a7e24 */ /* 0x000fe4000f8e00ff */
[----:B------:R-:W-:Y:S02]  /*11f30*/  IMAD.U32 R11, RZ, RZ, UR5 ;  /* 0x00000005ff0b7e24 */ /* 0x000fe4000f8e00ff */
[----:B------:R-:W-:Y:S02]  /*11f40*/  IMAD.MOV.U32 R8, RZ, RZ, 0x70 ;  /* 0x00000070ff087424 */ /* 0x000fe400078e00ff */
[----:B------:R-:W-:Y:S02]  /*11f50*/  IMAD.MOV.U32 R12, RZ, RZ, 0x1 ;  /* 0x00000001ff0c7424 */ /* 0x000fe400078e00ff */
[----:B0-----:R-:W-:-:S07]  /*11f60*/  IMAD.MOV.U32 R13, RZ, RZ, RZ ;  /* 0x000000ffff0d7224 */ /* 0x001fce00078e00ff */
[----:B------:R-:W-:-:S07]  /*11f70*/  LEPC R20, `(.L_x_1372) ;  /* 0x000000001014794e */ /* 0x000fce0000000000 */
[----:B-1----:R-:W-:Y:S05]  /*11f80*/  CALL.ABS.NOINC R2 ;  /* 0x0000000002007343 */ /* 0x002fea0003c00000 */
.L_x_1372:
[----:B------:R-:W-:Y:S05]  /*11f90*/  BSYNC B6 ;  /* 0x0000000000067941 */ /* 0x000fea0003800000 */
.L_x_1371:
[----:B------:R-:W1:Y:S01]  /*11fa0*/  S2R R2, SR_TID.X ;  /* 0x0000000000027919 */ /* 0x000e620000002100 */
[----:B------:R-:W-:Y:S01]  /*11fb0*/  ULDC.64 UR4, c[0x0][0x9f8] ;  /* 0x00027e0000047ab9 */ /* 0x000fe20000000a00 */
[----:B------:R-:W-:Y:S01]  /*11fc0*/  IMAD.MOV.U32 R31, RZ, RZ, R19 ;  /* 0x000000ffff1f7224 */ /* 0x000fe200078e0013 */
[----:B------:R-:W-:Y:S01]  /*11fd0*/  ISETP.NE.U32.AND P0, PT, RZ, UR4, PT ;  /* 0x00000004ff007c0c */ /* 0x000fe2000bf05070 */
[----:B------:R-:W2:Y:S01]  /*11fe0*/  S2R R21, SR_TID.X ;  /* 0x0000000000157919 */ /* 0x000ea20000002100 */
[----:B------:R-:W3:Y:S01]  /*11ff0*/  LDC R8, c[0x0][0x430] ;  /* 0x00010c00ff087b82 */ /* 0x000ee20000000800 */
[----:B------:R-:W-:Y:S01]  /*12000*/  IMAD.MOV.U32 R20, RZ, RZ, R24 ;  /* 0x000000ffff147224 */ /* 0x000fe200078e0018 */
[----:B------:R-:W-:Y:S01]  /*12010*/  ISETP.NE.AND.EX P0, PT, RZ, UR5, PT, P0 ;  /* 0x00000005ff007c0c */ /* 0x000fe2000bf05300 */
[----:B------:R-:W-:Y:S01]  /*12020*/  ULDC UR4, c[0x0][0x320] ;  /* 0x0000c80000047ab9 */ /* 0x000fe20000000800 */
[----:B-1----:R-:W-:-:S11]  /*12030*/  LOP3.LUT R17, R2, 0x7f, RZ, 0xc0, !PT ;  /* 0x0000007f02117812 */ /* 0x002fd600078ec0ff */
[----:B------:R-:W1:Y:S01]  /*12040*/  @P0 LDC.64 R2, c[0x0][0x9f8] ;  /* 0x00027e00ff020b82 */ /* 0x000e620000000a00 */
[----:B---3--:R-:W-:Y:S02]  /*12050*/  ISETP.NE.AND P1, PT, R8, 0x1, PT ;  /* 0x000000010800780c */ /* 0x008fe40003f25270 */
[----:B------:R-:W-:Y:S01]  /*12060*/  SHF.R.U32.HI R24, RZ, 0x3, R17 ;  /* 0x00000003ff187819 */ /* 0x000fe20000011611 */
[----:B-1----:R-:W-:-:S10]  /*12070*/  @P0 IMAD.WIDE R2, R19, 0x4, R2 ;  /* 0x0000000413020825 */ /* 0x002fd400078e0202 */
[----:B------:R-:W1:Y:S01]  /*12080*/  @P1 LDC R7, c[0x0][0x434] ;  /* 0x00010d00ff071b82 */ /* 0x000e620000000800 */
[----:B------:R3:W4:Y:S01]  /*12090*/  @P0 LDG.E R31, desc[UR36][R2.64] ;  /* 0x00000024021f0981 */ /* 0x000722000c1e1900 */
[----:B--2---:R-:W-:Y:S01]  /*120a0*/  IMAD.SHL.U32 R17, R21, 0x10, RZ ;  /* 0x0000001015117824 */ /* 0x004fe200078e00ff */
[----:B------:R-:W-:-:S05]  /*120b0*/  LOP3.LUT R20, R20, 0xffffffdf, RZ, 0xc0, !PT ;  /* 0xffffffdf14147812 */ /* 0x000fca00078ec0ff */
[----:B------:R-:W2:Y:S01]  /*120c0*/  @P1 LDC R5, c[0x0][0x438] ;  /* 0x00010e00ff051b82 */ /* 0x000ea20000000800 */
[----:B------:R-:W-:Y:S01]  /*120d0*/  LOP3.LUT R17, R24, 0x70, R17, 0xf8, !PT ;  /* 0x0000007018117812 */ /* 0x000fe200078ef811 */
[----:B------:R-:W-:Y:S01]  /*120e0*/  VIADD R24, R23, 0xffffffff ;  /* 0xffffffff17187836 */ /* 0x000fe20000000000 */
[----:B------:R-:W-:Y:S01]  /*120f0*/  @P1 LOP3.LUT R20, R20, 0x20, RZ, 0xfc, !PT ;  /* 0x0000002014141812 */ /* 0x000fe200078efcff */
[----:B0-----:R-:W0:Y:S02]  /*12100*/  S2R R23, SR_TID.X ;  /* 0x0000000000177919 */ /* 0x001e240000002100 */
[----:B------:R-:W-:-:S05]  /*12110*/  IMAD R0, R24, 0x60, R17 ;  /* 0x0000006018007824 */ /* 0x000fca00078e0211 */
[C---:B------:R-:W-:Y:S01]  /*12120*/  ISETP.GE.AND P0, PT, R0.reuse, R35, PT ;  /* 0x000000230000720c */ /* 0x040fe20003f06270 */
[----:B------:R-:W-:-:S03]  /*12130*/  IMAD.IADD R0, R0, 0x1, R36 ;  /* 0x0000000100007824 */ /* 0x000fc600078e0224 */
[----:B------:R-:W-:Y:S01]  /*12140*/  ISETP.GT.U32.OR P0, PT, R17, 0x5f, P0 ;  /* 0x0000005f1100780c */ /* 0x000fe20000704470 */
[----:B-1----:R-:W-:-:S04]  /*12150*/  @P1 IMAD.HI.U32 R6, R0, R7, RZ ;  /* 0x0000000700061227 */ /* 0x002fc800078e00ff */
[----:B------:R-:W-:Y:S01]  /*12160*/  IMAD.MOV.U32 R4, RZ, RZ, R0 ;  /* 0x000000ffff047224 */ /* 0x000fe200078e0000 */
[----:B--2---:R-:W-:-:S07]  /*12170*/  @P1 SHF.R.U32.HI R4, RZ, R5, R6 ;  /* 0x00000005ff041219 */ /* 0x004fce0000011606 */
[----:B---3--:R-:W1:Y:S01]  /*12180*/  @!P0 LDC.64 R2, c[0x0][0x428] ;  /* 0x00010a00ff028b82 */ /* 0x008e620000000a00 */
[----:B------:R-:W-:-:S04]  /*12190*/  IMAD.MOV R5, RZ, RZ, -R4 ;  /* 0x000000ffff057224 */ /* 0x000fc800078e0a04 */
[----:B------:R-:W-:Y:S01]  /*121a0*/  IMAD R0, R8, R5, R0 ;  /* 0x0000000508007224 */ /* 0x000fe200078e0200 */
[----:B------:R-:W-:Y:S01]  /*121b0*/  @!P0 SHF.R.S32.HI R5, RZ, 0x1f, R4 ;  /* 0x0000001fff058819 */ /* 0x000fe20000011404 */
[----:B0-----:R-:W-:-:S05]  /*121c0*/  IMAD.SHL.U32 R23, R23, 0x8, RZ ;  /* 0x0000000817177824 */ /* 0x001fca00078e00ff */
[----:B------:R-:W-:-:S04]  /*121d0*/  LOP3.LUT R23, R23, 0x38, RZ, 0xc0, !PT ;  /* 0x0000003817177812 */ /* 0x000fc800078ec0ff */
[C---:B------:R-:W-:Y:S02]  /*121e0*/  LOP3.LUT R9, R23.reuse, 0x40, RZ, 0xfc, !PT ;  /* 0x0000004017097812 */ /* 0x040fe400078efcff */
[----:B------:R-:W-:Y:S02]  /*121f0*/  ISETP.GE.AND P1, PT, R23, UR4, PT ;  /* 0x0000000417007c0c */ /* 0x000fe4000bf26270 */
[----:B------:R-:W-:Y:S01]  /*12200*/  ISETP.GE.AND P2, PT, R9, UR4, PT ;  /* 0x0000000409007c0c */ /* 0x000fe2000bf46270 */
[----:B------:R-:W-:Y:S01]  /*12210*/  ULDC UR4, c[0x0][0x2f4] ;  /* 0x0000bd0000047ab9 */ /* 0x000fe20000000800 */
[----:B------:R-:W-:Y:S02]  /*12220*/  SEL R28, RZ, 0x1, P1 ;  /* 0x00000001ff1c7807 */ /* 0x000fe40000800000 */
[----:B------:R-:W-:Y:S02]  /*12230*/  LOP3.LUT R20, R20, 0xfffffffb, RZ, 0xc0, !PT ;  /* 0xfffffffb14147812 */ /* 0x000fe400078ec0ff */
[----:B------:R-:W-:Y:S01]  /*12240*/  LOP3.LUT R8, R23, 0x80, RZ, 0xfc, !PT ;  /* 0x0000008017087812 */ /* 0x000fe200078efcff */
[----:B------:R-:W-:Y:S01]  /*12250*/  UMOV UR5, 0xffffffff ;  /* 0xffffffff00057882 */ /* 0x000fe20000000000 */
[----:B----4-:R-:W-:Y:S01]  /*12260*/  SHF.R.S32.HI R6, RZ, 0x1f, R31 ;  /* 0x0000001fff067819 */ /* 0x010fe2000001141f */
[----:B-1----:R-:W-:-:S04]  /*12270*/  @!P0 IMAD.WIDE.U32 R4, R31, R2, R4 ;  /* 0x000000021f048225 */ /* 0x002fc800078e0004 */
[----:B------:R0:W-:Y:S02]  /*12280*/  STL [R1+0x4], R6 ;  /* 0x0000040601007387 */ /* 0x0001e40000100800 */
[----:B0-----:R-:W-:Y:S01]  /*12290*/  @!P0 IMAD R6, R6, R2, RZ ;  /* 0x0000000206068224 */ /* 0x001fe200078e02ff */
[----:B------:R-:W-:-:S03]  /*122a0*/  SEL R2, RZ, 0xffffffff, P2 ;  /* 0xffffffffff027807 */ /* 0x000fc60001000000 */
[----:B------:R-:W-:Y:S02]  /*122b0*/  @!P0 IMAD R6, R31, R3, R6 ;  /* 0x000000031f068224 */ /* 0x000fe400078e0206 */
[----:B------:R-:W-:Y:S01]  /*122c0*/  IMAD.SHL.U32 R3, R2, 0x2, RZ ;  /* 0x0000000202037824 */ /* 0x000fe200078e00ff */
[----:B------:R-:W-:Y:S01]  /*122d0*/  ISETP.GE.AND P2, PT, R23, UR4, PT ;  /* 0x0000000417007c0c */ /* 0x000fe2000bf46270 */
[----:B------:R-:W-:-:S03]  /*122e0*/  @!P0 IMAD.IADD R6, R5, 0x1, R6 ;  /* 0x0000000105068824 */ /* 0x000fc600078e0206 */
[----:B------:R-:W-:Y:S02]  /*122f0*/  LOP3.LUT R28, R3, 0x2, R28, 0xe2, !PT ;  /* 0x00000002031c7812 */ /* 0x000fe400078ee21c */
[----:B------:R-:W0:Y:S07]  /*12300*/  @!P0 LDC.64 R2, c[0x0][0x418] ;  /* 0x00010600ff028b82 */ /* 0x000e2e0000000a00 */
[----:B------:R-:W-:Y:S02]  /*12310*/  @P2 LOP3.LUT R20, R20, 0x4, RZ, 0xfc, !PT ;  /* 0x0000000414142812 */ /* 0x000fe400078efcff */
[----:B0-----:R-:W-:-:S04]  /*12320*/  @!P0 LEA R2, P1, R4, R2, 0x2 ;  /* 0x0000000204028211 */ /* 0x001fc800078210ff */
[----:B------:R-:W-:Y:S01]  /*12330*/  @!P0 LEA.HI.X R3, R4, R3, R6, 0x2, P1 ;  /* 0x0000000304038211 */ /* 0x000fe200008f1406 */
[----:B------:R-:W-:Y:S01]  /*12340*/  IMAD.MOV.U32 R4, RZ, RZ, RZ ;  /* 0x000000ffff047224 */ /* 0x000fe200078e00ff */
[----:B------:R-:W-:Y:S02]  /*12350*/  ISETP.GE.AND P1, PT, R9, UR4, PT ;  /* 0x0000000409007c0c */ /* 0x000fe4000bf26270 */
[----:B------:R-:W-:-:S03]  /*12360*/  LOP3.LUT R20, R20, 0xfffffffd, RZ, 0xc0, !PT ;  /* 0xfffffffd14147812 */ /* 0x000fc600078ec0ff */
[----:B------:R0:W5:Y:S01]  /*12370*/  @!P0 LDG.E R4, desc[UR36][R2.64] ;  /* 0x0000002402048981 */ /* 0x000162000c1e1900 */
[----:B------:R-:W-:-:S07]  /*12380*/  ISETP.GE.AND P0, PT, R8, UR4, PT ;  /* 0x0000000408007c0c */ /* 0x000fce000bf06270 */
[----:B------:R-:W-:Y:S01]  /*12390*/  @P1 LOP3.LUT R20, R20, 0x2, RZ, 0xfc, !PT ;  /* 0x0000000214141812 */ /* 0x000fe200078efcff */
[----:B0-----:R-:W-:-:S03]  /*123a0*/  IMAD.U32 R2, RZ, RZ, UR38 ;  /* 0x00000026ff027e24 */ /* 0x001fc6000f8e00ff */
[----:B------:R-:W-:-:S04]  /*123b0*/  LOP3.LUT R20, R20, 0xfffffffe, RZ, 0xc0, !PT ;  /* 0xfffffffe14147812 */ /* 0x000fc800078ec0ff */
[----:B------:R-:W-:-:S05]  /*123c0*/  @P0 LOP3.LUT R20, R20, 0x1, RZ, 0xfc, !PT ;  /* 0x0000000114140812 */ /* 0x000fca00078efcff */
[----:B------:R0:W-:Y:S01]  /*123d0*/  STL [R1], R20 ;  /* 0x0000001401007387 */ /* 0x0001e20000100800 */
[----:B------:R-:W-:Y:S05]  /*123e0*/  BRA.DIV UR5, `(.L_x_1374) ;  /* 0x00000042055c7947 */ /* 0x000fea000b800000 */
.L_x_1442:
[----:B------:R-:W-:Y:S01]  /*123f0*/  ISETP.NE.AND P0, PT, R2, 0x3, PT ;  /* 0x000000030200780c */ /* 0x000fe20003f05270 */
[----:B------:R-:W-:Y:S01]  /*12400*/  IMAD.MOV.U32 R3, RZ, RZ, R20 ;  /* 0x000000ffff037224 */ /* 0x000fe200078e0014 */
[----:B------:R-:W-:Y:S02]  /*12410*/  ISETP.GT.U32.AND P1, PT, R17, 0x5f, PT ;  /* 0x0000005f1100780c */ /* 0x000fe40003f24070 */
[----:B------:R-:W-:Y:S02]  /*12420*/  SHF.R.S32.HI R30, RZ, 0x1f, R18 ;  /* 0x0000001fff1e7819 */ /* 0x000fe40000011412 */
[----:B------:R-:W-:-:S07]  /*12430*/  LOP3.LUT R3, R3, 0xffffffef, RZ, 0xc0, !PT ;  /* 0xffffffef03037812 */ /* 0x000fce00078ec0ff */
[----:B------:R-:W-:-:S04]  /*12440*/  @P0 LOP3.LUT R3, R3, 0x10, RZ, 0xfc, !PT ;  /* 0x0000001003030812 */ /* 0x000fc800078efcff */
[----:B------:R-:W-:-:S04]  /*12450*/  LOP3.LUT R3, R3, 0xfffffff7, RZ, 0xc0, !PT ;  /* 0xfffffff703037812 */ /* 0x000fc800078ec0ff */
[----:B------:R-:W-:-:S05]  /*12460*/  @P1 LOP3.LUT R3, R3, 0x8, RZ, 0xfc, !PT ;  /* 0x0000000803031812 */ /* 0x000fca00078efcff */
[----:B------:R1:W-:Y:S01]  /*12470*/  STL [R1], R3 ;  /* 0x0000000301007387 */ /* 0x0003e20000100800 */
[----:B------:R-:W-:Y:S05]  /*12480*/  @!P0 BRA `(.L_x_1375) ;  /* 0x0000000000048947 */ /* 0x000fea0003800000 */
[----:B------:R-:W-:Y:S01]  /*12490*/  BPT.TRAP 0x1 ;  /* 0x000000040000795c */ /* 0x000fe20000300000 */
.L_x_1375:
[----:B------:R-:W-:Y:S01]  /*124a0*/  SHF.R.S32.HI R5, RZ, 0x1f, R0 ;  /* 0x0000001fff057819 */ /* 0x000fe20000011400 */
[----:B------:R-:W-:Y:S01]  /*124b0*/  ULDC.64 UR4, c[0x0][0x328] ;  /* 0x0000ca0000047ab9 */ /* 0x000fe20000000a00 */
[----:B------:R-:W-:Y:S03]  /*124c0*/  BSSY B0, `(.L_x_1376) ;  /* 0x0000017000007945 */ /* 0x000fe60003800000 */
[----:B-1----:R-:W-:-:S04]  /*124d0*/  IMAD R3, R5, UR4, RZ ;  /* 0x0000000405037c24 */ /* 0x002fc8000f8e02ff */
[C---:B------:R-:W-:Y:S02]  /*124e0*/  IMAD R6, R0.reuse, UR5, R3 ;  /* 0x0000000500067c24 */ /* 0x040fe4000f8e0203 */
[----:B------:R-:W-:Y:S01]  /*124f0*/  IMAD.WIDE.U32 R2, R0, UR4, RZ ;  /* 0x0000000400027c25 */ /* 0x000fe2000f8e00ff */
        /* <DEDUP_REMOVED lines=17> */
[----:B------:R-:W1:Y:S02]  /*12610*/  SYNCS.PHASECHK.TRANS64.TRYWAIT P0, [R7+URZ+0x2a840], R2 ;  /* 0x02a84002070075a7 */ /* 0x000e64000800017f */
[----:B-1----:R-:W-:Y:S05]  /*12620*/  @!P0 BRA `(.L_x_1377) ;  /* 0x0000003c00fc8947 */ /* 0x002fea0003800000 */
.L_x_1443:
[----:B------:R-:W-:Y:S05]  /*12630*/  BSYNC B0 ;  /* 0x0000000000007941 */ /* 0x000fea0003800000 */
.L_x_1376:
[----:B------:R-:W2:Y:S01]  /*12640*/  LDL R3, [R1] ;  /* 0x0000000001037983 */ /* 0x000ea20000100800 */
[----:B------:R-:W-:Y:S02]  /*12650*/  ULDC.64 UR4, c[0x0][0x300] ;  /* 0x0000c00000047ab9 */ /* 0x000fe40000000a00 */
[----:B------:R-:W-:Y:S01]  /*12660*/  IMAD R5, R5, UR4, RZ ;  /* 0x0000000405057c24 */ /* 0x000fe2000f8e02ff */
[----:B------:R-:W3:Y:S03]  /*12670*/  S2R R8, SR_TID.X ;  /* 0x0000000000087919 */ /* 0x000ee60000002100 */
[----:B------:R-:W-:Y:S01]  /*12680*/  IMAD R5, R0, UR5, R5 ;  /* 0x0000000500057c24 */ /* 0x000fe2000f8e0205 */
[----:B---3--:R-:W-:-:S04]  /*12690*/  LOP3.LUT R8, R8, 0x7f, RZ, 0xc0, !PT ;  /* 0x0000007f08087812 */ /* 0x008fc800078ec0ff */
[----:B------:R-:W-:Y:S02]  /*126a0*/  SHF.R.U32.HI R9, RZ, 0x3, R8 ;  /* 0x00000003ff097819 */ /* 0x000fe40000011608 */
[----:B------:R-:W3:Y:S01]  /*126b0*/  S2R R8, SR_TID.X ;  /* 0x0000000000087919 */ /* 0x000ee20000002100 */
[C---:B--2---:R-:W-:Y:S02]  /*126c0*/  LOP3.LUT P4, RZ, R3.reuse, 0x4, RZ, 0xc0, !PT ;  /* 0x0000000403ff7812 */ /* 0x044fe4000788c0ff */
[C---:B------:R-:W-:Y:S02]  /*126d0*/  LOP3.LUT P3, RZ, R3.reuse, 0x2, RZ, 0xc0, !PT ;  /* 0x0000000203ff7812 */ /* 0x040fe4000786c0ff */
[----:B------:R-:W-:Y:S01]  /*126e0*/  LOP3.LUT P2, RZ, R3, 0x1, RZ, 0xc0, !PT ;  /* 0x0000000103ff7812 */ /* 0x000fe2000784c0ff */
[----:B-1----:R-:W-:Y:S01]  /*126f0*/  IMAD.WIDE.U32 R2, R0, UR4, RZ ;  /* 0x0000000400027c25 */ /* 0x002fe2000f8e00ff */
[----:B------:R-:W-:-:S03]  /*12700*/  ULDC.64 UR4, c[0x0][0x310] ;  /* 0x0000c40000047ab9 */ /* 0x000fc60000000a00 */
[----:B------:R-:W-:Y:S02]  /*12710*/  IMAD.IADD R3, R3, 0x1, R5 ;  /* 0x0000000103037824 */ /* 0x000fe400078e0205 */
[----:B------:R-:W-:Y:S02]  /*12720*/  IMAD R6, R6, UR4, RZ ;  /* 0x0000000406067c24 */ /* 0x000fe4000f8e02ff */
[----:B------:R-:W-:-:S04]  /*12730*/  IMAD.WIDE.U32 R2, R4, UR4, R2 ;  /* 0x0000000404027c25 */ /* 0x000fc8000f8e0002 */
[----:B------:R-:W-:Y:S01]  /*12740*/  IMAD R6, R4, UR5, R6 ;  /* 0x0000000504067c24 */ /* 0x000fe2000f8e0206 */
[----:B------:R-:W-:Y:S01]  /*12750*/  ULDC.64 UR4, c[0x0][0x308] ;  /* 0x0000c20000047ab9 */ /* 0x000fe20000000a00 */
[----:B------:R-:W-:Y:S02]  /*12760*/  IMAD R5, R25, 0x4800, R32 ;  /* 0x0000480019057824 */ /* 0x000fe400078e0220 */
[----:B------:R-:W-:Y:S02]  /*12770*/  IMAD.IADD R3, R3, 0x1, R6 ;  /* 0x0000000103037824 */ /* 0x000fe400078e0206 */
[----:B------:R-:W-:Y:S02]  /*12780*/  IMAD R0, R30, UR4, RZ ;  /* 0x000000041e007c24 */ /* 0x000fe4000f8e02ff */
[----:B------:R-:W-:-:S04]  /*12790*/  IMAD.WIDE.U32 R2, R18, UR4, R2 ;  /* 0x0000000412027c25 */ /* 0x000fc8000f8e0002 */
[----:B------:R-:W-:Y:S01]  /*127a0*/  IMAD R0, R18, UR5, R0 ;  /* 0x0000000512007c24 */ /* 0x000fe2000f8e0200 */
[----:B------:R-:W-:Y:S01]  /*127b0*/  ULDC.64 UR4, c[0x0][0x2e8] ;  /* 0x0000ba0000047ab9 */ /* 0x000fe20000000a00 */
[----:B------:R-:W-:Y:S01]  /*127c0*/  IMAD R6, R24, -0x60, R35 ;  /* 0xffffffa018067824 */ /* 0x000fe200078e0223 */
[----:B------:R-:W-:Y:S01]  /*127d0*/  LEA R4, P0, R2, UR4, 0x1 ;  /* 0x0000000402047c11 */ /* 0x000fe2000f8008ff */
[----:B------:R-:W-:Y:S01]  /*127e0*/  IMAD.IADD R0, R3, 0x1, R0 ;  /* 0x0000000103007824 */ /* 0x000fe200078e0200 */
[----:B------:R-:W-:Y:S01]  /*127f0*/  UMOV UR4, 0xffffffff ;  /* 0xffffffff00047882 */ /* 0x000fe20000000000 */
[----:B------:R-:W-:Y:S02]  /*12800*/  IMAD.IADD R6, R6, 0x1, -R9 ;  /* 0x0000000106067824 */ /* 0x000fe400078e0a09 */
[----:B---3--:R-:W-:Y:S01]  /*12810*/  IMAD.SHL.U32 R9, R8, 0x8, RZ ;  /* 0x0000000808097824 */ /* 0x008fe200078e00ff */
[----:B------:R-:W-:Y:S02]  /*12820*/  LEA.HI.X R0, R2, UR5, R0, 0x1, P0 ;  /* 0x0000000502007c11 */ /* 0x000fe400080f0c00 */
[----:B------:R-:W-:-:S02]  /*12830*/  ISETP.GE.AND P0, PT, R6, 0x1, PT ;  /* 0x000000010600780c */ /* 0x000fc40003f06270 */
[----:B------:R-:W-:Y:S01]  /*12840*/  LOP3.LUT R9, R9, 0x38, RZ, 0xc0, !PT ;  /* 0x0000003809097812 */ /* 0x000fe200078ec0ff */
[----:B------:R-:W-:Y:S10]  /*12850*/  BRA.DIV UR4, `(.L_x_1378) ;  /* 0x0000003e04847947 */ /* 0x000ff4000b800000 */
[----:B------:R-:W1:Y:S01]  /*12860*/  SHFL.IDX PT, R3, R4, RZ, 0x181f ;  /* 0x00181fff04037589 */ /* 0x000e6200000e0000 */
[----:B------:R-:W-:-:S03]  /*12870*/  @P0 IMAD R8, R5, 0x2, R22 ;  /* 0x0000000205080824 */ /* 0x000fc600078e0216 */
[----:B------:R-:W2:Y:S01]  /*12880*/  SHFL.IDX PT, R2, R0, RZ, 0x181f ;  /* 0x00181fff00027589 */ /* 0x000ea200000e0000 */
[----:B-1----:R-:W-:-:S05]  /*12890*/  @P0 LEA R3, P1, R9, R3, 0x1 ;  /* 0x0000000309030211 */ /* 0x002fca00078208ff */
[----:B--2---:R-:W-:Y:S01]  /*128a0*/  @P0 IMAD.X R2, RZ, RZ, R2, P1 ;  /* 0x000000ffff020224 */ /* 0x004fe200008e0602 */
        /* <DEDUP_REMOVED lines=8> */
[----:B-1----:R-:W1:Y:S01]  /*12930*/  SHFL.IDX PT, R3, R4, 0x1, 0x181f ;  /* 0x00381f0004037f89 */ /* 0x002e6200000e0000 */
[----:B------:R-:W-:-:S03]  /*12940*/  @P1 IMAD R8, R5, 0x2, R22 ;  /* 0x0000000205081824 */ /* 0x000fc600078e0216 */
[----:B------:R-:W2:Y:S01]  /*12950*/  SHFL.IDX PT, R2, R0, 0x1, 0x181f ;  /* 0x00381f0000027f89 */ /* 0x000ea200000e0000 */
[----:B-1----:R-:W-:-:S05]  /*12960*/  @P1 LEA R3, P0, R9, R3, 0x1 ;  /* 0x0000000309031211 */ /* 0x002fca00078008ff */
[----:B--2---:R-:W-:-:S05]  /*12970*/  @P1 IMAD.X R2, RZ, RZ, R2, P0 ;  /* 0x000000ffff021224 */ /* 0x004fca00000e0602 */
[----:B------:R-:W-:-:S04]  /*12980*/  @P1 LOP3.LUT R3, R3, R2, RZ, 0x3c, !PT ;  /* 0x0000000203031212 */ /* 0x000fc800078e3cff */
[----:B------:R-:W-:-:S04]  /*12990*/  @P1 LOP3.LUT R2, R3, R2, RZ, 0x3c, !PT ;  /* 0x0000000203021212 */ /* 0x000fc800078e3cff */
[----:B------:R-:W-:-:S05]  /*129a0*/  @P1 LOP3.LUT R3, R3, R2, RZ, 0x3c, !PT ;  /* 0x0000000203031212 */ /* 0x000fca00078e3cff */
[----:B------:R-:W-:Y:S04]  /*129b0*/  @P1 LDGSTS.E.BYPASS.LTC128B.128 [R8+0x18c00], desc[UR36][R2.64], !P4 ;  /* 0x18c0000002081fae */ /* 0x000fe8000e101d64 */
[----:B------:R-:W-:Y:S04]  /*129c0*/  @P1 LDGSTS.E.BYPASS.LTC128B.128 [R8+0x1bc00], desc[UR36][R2.64+0x80], !P3 ;  /* 0x1bc0008002081fae */ /* 0x000fe8000d901d64 */
[----:B------:R1:W-:Y:S01]  /*129d0*/  @P1 LDGSTS.E.BYPASS.LTC128B.128 [R8+0x1ec00], desc[UR36][R2.64+0x100], !P2 ;  /* 0x1ec0010002081fae */ /* 0x0003e2000d101d64 */
[----:B------:R-:W-:-:S03]  /*129e0*/  ISETP.GE.AND P1, PT, R6, 0x21, PT ;  /* 0x000000210600780c */ /* 0x000fc60003f26270 */
[----:B-1----:R-:W1:Y:S10]  /*129f0*/  SHFL.IDX PT, R3, R4, 0x2, 0x181f ;  /* 0x00581f0004037f89 */ /* 0x002e7400000e0000 */
[----:B------:R-:W-:Y:S01]  /*12a00*/  @P1 IMAD R8, R5, 0x2, R22 ;  /* 0x0000000205081824 */ /* 0x000fe200078e0216 */
        /* <DEDUP_REMOVED lines=23> */
[----:B------:R-:W-:Y:S01]  /*12b80*/  @P1 LEA R8, R5, R22, 0x1 ;  /* 0x0000001605081211 */ /* 0x000fe200078e08ff */
[----:B------:R-:W2:Y:S04]  /*12b90*/  SHFL.IDX PT, R2, R0, 0x4, 0x181f ;  /* 0x00981f0000027f89 */ /* 0x000ea800000e0000 */
[----:B------:R-:W3:Y:S01]  /*12ba0*/  SHFL.IDX PT, R0, R0, 0x5, 0x181f ;  /* 0x00b81f0000007f89 */ /* 0x000ee200000e0000 */
[----:B-1----:R-:W-:-:S05]  /*12bb0*/  @P1 LEA R3, P0, R9, R3, 0x1 ;  /* 0x0000000309031211 */ /* 0x002fca00078008ff */
[----:B--2---:R-:W-:-:S05]  /*12bc0*/  @P1 IMAD.X R2, RZ, RZ, R2, P0 ;  /* 0x000000ffff021224 */ /* 0x004fca00000e0602 */
[----:B------:R-:W-:-:S04]  /*12bd0*/  @P1 LOP3.LUT R3, R3, R2, RZ, 0x3c, !PT ;  /* 0x0000000203031212 */ /* 0x000fc800078e3cff */
[----:B------:R-:W-:-:S04]  /*12be0*/  @P1 LOP3.LUT R2, R3, R2, RZ, 0x3c, !PT ;  /* 0x0000000203021212 */ /* 0x000fc800078e3cff */
[----:B------:R-:W-:-:S05]  /*12bf0*/  @P1 LOP3.LUT R3, R3, R2, RZ, 0x3c, !PT ;  /* 0x0000000203031212 */ /* 0x000fca00078e3cff */
[----:B------:R-:W-:Y:S04]  /*12c00*/  @P1 LDGSTS.E.BYPASS.LTC128B.128 [R8+0x1a400], desc[UR36][R2.64], !P4 ;  /* 0x1a40000002081fae */ /* 0x000fe8000e101d64 */
[----:B------:R-:W-:Y:S04]  /*12c10*/  @P1 LDGSTS.E.BYPASS.LTC128B.128 [R8+0x1d400], desc[UR36][R2.64+0x80], !P3 ;  /* 0x1d40008002081fae */ /* 0x000fe8000d901d64 */
[----:B------:R1:W-:Y:S04]  /*12c20*/  @P1 LDGSTS.E.BYPASS.LTC128B.128 [R8+0x20400], desc[UR36][R2.64+0x100], !P2 ;  /* 0x2040010002081fae */ /* 0x0003e8000d101d64 */
[----:B-1-3--:R1:W2:Y:S02]  /*12c30*/  SHFL.IDX PT, R2, R4, 0x5, 0x181f ;  /* 0x00b81f0004027f89 */ /* 0x00a2a400000e0000 */
.L_x_1457:
[----:B------:R-:W-:-:S13]  /*12c40*/  ISETP.GE.AND P0, PT, R6, 0x51, PT ;  /* 0x000000510600780c */ /* 0x000fda0003f06270 */
[----:B--2---:R-:W-:Y:S01]  /*12c50*/  @P0 LEA R2, P1, R9, R2, 0x1 ;  /* 0x0000000209020211 */ /* 0x004fe200078208ff */
        /* <DEDUP_REMOVED lines=10> */
.L_x_1379:
[----:B------:R-:W-:Y:S02]  /*12d00*/  PLOP3.LUT P1, PT, P1, P0, PT, 0xa2, 0x0 ;  /* 0x000000000000781c */ /* 0x000fe40000f21472 */
[----:B------:R-:W-:-:S08]  /*12d10*/  @P0 R2UR P1, UR4, R7 ;  /* 0x00000000070402ca */ /* 0x000fd00000020000 */
[----:B------:R-:W-:-:S05]  /*12d20*/  @P0 PLOP3.LUT P0, PT, P1, PT, PT, 0x80, 0x0 ;  /* 0x000000000000081c */ /* 0x000fca0000f0f070 */
[----:B------:R-:W-:Y:S01]  /*12d30*/  @!P1 SYNCS.ARRIVE.TRANS64.RED.A0T1 RZ, [UR4+0x2a830], RZ ;  /* 0x02a830ffffff99a7 */ /* 0x000fe20008200404 */
[----:B------:R-:W-:Y:S07]  /*12d40*/  @!P1 ARRIVES.LDGSTSBAR.64.TRANSCNT [UR4+0x2a830] ;  /* 0x02a83000ff0099b0 */ /* 0x000fee0008000a84 */
[----:B------:R-:W-:Y:S05]  /*12d50*/  @P0 BRA.U.ANY `(.L_x_1379) ;  /* 0xfffffffd00e80947 */ /* 0x000fea000393ffff */
[----:B------:R-:W-:Y:S01]  /*12d60*/  NOP ;  /* 0x0000000000007918 */ /* 0x000fe20000000000 */
[----:B------:R-:W3:Y:S02]  /*12d70*/  LDL R0, [R1] ;  /* 0x0000000001007983 */ /* 0x000ee40000100800 */
[----:B---3--:R-:W-:-:S13]  /*12d80*/  LOP3.LUT P2, RZ, R0, 0x10, RZ, 0xc0, !PT ;  /* 0x0000001000ff7812 */ /* 0x008fda000784c0ff */
[----:B------:R-:W-:Y:S05]  /*12d90*/  @!P2 BRA `(.L_x_1380) ;  /* 0x000000000004a947 */ /* 0x000fea0003800000 */
[----:B------:R-:W-:Y:S01]  /*12da0*/  BPT.TRAP 0x1 ;  /* 0x000000040000795c */ /* 0x000fe20000300000 */
.L_x_1380:
[----:B------:R3:W-:Y:S02]  /*12db0*/  SYNCS.ARRIVE.TRANS64.A1T0 RZ, [R7+URZ+0x2a830], RZ ;  /* 0x02a830ff07ff79a7 */ /* 0x0007e4000810003f */
[----:B------:R-:W-:Y:S05]  /*12dc0*/  WARPSYNC.ALL ;  /* 0x0000000000007948 */ /* 0x000fea0003800000 */
[----:B------:R-:W-:Y:S01]  /*12dd0*/  ULDC.64 UR4, c[0x0][0x298] ;  /* 0x0000a60000047ab9 */ /* 0x000fe20000000a00 */
[----:B--2---:R-:W-:Y:S01]  /*12de0*/  VIADD R2, R22, 0xc400 ;  /* 0x0000c40016027836 */ /* 0x004fe20000000000 */
[----:B------:R-:W-:Y:S01]  /*12df0*/  SHF.R.S32.HI R0, RZ, 0x1f, R34 ;  /* 0x0000001fff007819 */ /* 0x000fe20000011422 */
[----:B-1----:R-:W-:Y:S01]  /*12e00*/  IMAD.WIDE.U32 R4, R34, UR4, RZ ;  /* 0x0000000422047c25 */ /* 0x002fe2000f8e00ff */
[----:B------:R-:W-:Y:S01]  /*12e10*/  BSSY B6, `(.L_x_1381) ;  /* 0x0000018000067945 */ /* 0x000fe20003800000 */
[----:B------:R-:W-:Y:S01]  /*12e20*/  BAR.SYNC.DEFER_BLOCKING 0x8, 0x180 ;  /* 0x0206000000007b1d */ /* 0x000fe20000010000 */
[----:B------:R-:W-:Y:S01]  /*12e30*/  LOP3.LUT P0, RZ, R2, 0x3ff, RZ, 0xc0, !PT ;  /* 0x000003ff02ff7812 */ /* 0x000fe2000780c0ff */
[----:B------:R-:W-:-:S04]  /*12e40*/  IMAD R3, R0, UR4, RZ ;  /* 0x0000000400037c24 */ /* 0x000fc8000f8e02ff */
[----:B------:R-:W-:Y:S01]  /*12e50*/  IMAD R0, R34, UR5, R3 ;  /* 0x0000000522007c24 */ /* 0x000fe2000f8e0203 */
[----:B------:R1:W-:Y:S03]  /*12e60*/  STL.64 [R1+0x8], R4 ;  /* 0x0000080401007387 */ /* 0x0003e60000100a00 */
[----:B------:R-:W-:-:S04]  /*12e70*/  IMAD.IADD R34, R5, 0x1, R0 ;  /* 0x0000000105227824 */ /* 0x000fc800078e0200 */
[----:B------:R-:W-:Y:S05]  /*12e80*/  @!P0 BRA `(.L_x_1382) ;  /* 0x0000000000408947 */ /* 0x000fea0003800000 */
[----:B------:R-:W-:Y:S01]  /*12e90*/  MOV R2, 0x0 ;  /* 0x0000000000027802 */ /* 0x000fe20000000f00 */
[----:B------:R-:W-:Y:S01]  /*12ea0*/  ULDC.64 UR6, c[0x4][0xf0] ;  /* 0x01003c0000067ab9 */ /* 0x000fe20000000a00 */
[----:B------:R-:W-:Y:S01]  /*12eb0*/  ULDC.64 UR8, c[0x4][0xf8] ;  /* 0x01003e0000087ab9 */ /* 0x000fe20000000a00 */
[----:B------:R-:W-:Y:S01]  /*12ec0*/  ULDC.64 UR4, c[0x4][0x88] ;  /* 0x0100220000047ab9 */ /* 0x000fe20000000a00 */
[----:B-1----:R-:W-:Y:S02]  /*12ed0*/  IMAD.U32 R4, RZ, RZ, UR6 ;  /* 0x00000006ff047e24 */ /* 0x002fe4000f8e00ff */
[----:B------:R-:W1:Y:S01]  /*12ee0*/  LDC.64 R2, c[0x4][R2] ;  /* 0x0100000002027b82 */ /* 0x000e620000000a00 */
[----:B------:R-:W-:Y:S02]  /*12ef0*/  IMAD.U32 R5, RZ, RZ, UR7 ;  /* 0x00000007ff057e24 */ /* 0x000fe4000f8e00ff */
[----:B------:R-:W-:Y:S02]  /*12f00*/  IMAD.U32 R6, RZ, RZ, UR8 ;  /* 0x00000008ff067e24 */ /* 0x000fe4000f8e00ff */
[----:B---3--:R-:W-:-:S02]  /*12f10*/  IMAD.U32 R7, RZ, RZ, UR9 ;  /* 0x00000009ff077e24 */ /* 0x008fc4000f8e00ff */
[----:B------:R-:W-:Y:S02]  /*12f20*/  IMAD.U32 R10, RZ, RZ, UR4 ;  /* 0x00000004ff0a7e24 */ /* 0x000fe4000f8e00ff */
[----:B------:R-:W-:Y:S02]  /*12f30*/  IMAD.U32 R11, RZ, RZ, UR5 ;  /* 0x00000005ff0b7e24 */ /* 0x000fe4000f8e00ff */
[----:B------:R-:W-:Y:S02]  /*12f40*/  IMAD.MOV.U32 R8, RZ, RZ, 0x70 ;  /* 0x00000070ff087424 */ /* 0x000fe400078e00ff */
[----:B------:R-:W-:Y:S02]  /*12f50*/  IMAD.MOV.U32 R12, RZ, RZ, 0x1 ;  /* 0x00000001ff0c7424 */ /* 0x000fe400078e00ff */
[----:B------:R-:W-:-:S07]  /*12f60*/  IMAD.MOV.U32 R13, RZ, RZ, RZ ;  /* 0x000000ffff0d7224 */ /* 0x000fce00078e00ff */
[----:B0-----:R-:W-:-:S07]  /*12f70*/  LEPC R20, `(.L_x_1382) ;  /* 0x000000001014794e */ /* 0x001fce0000000000 */
[----:B-1----:R-:W-:Y:S05]  /*12f80*/  CALL.ABS.NOINC R2 ;  /* 0x0000000002007343 */ /* 0x002fea0003c00000 */
.L_x_1382:
[----:B------:R-:W-:Y:S05]  /*12f90*/  BSYNC B6 ;  /* 0x0000000000067941 */ /* 0x000fea0003800000 */
.L_x_1381:
[----:B0-----:R-:W2:Y:S01]  /*12fa0*/  LDL.LU.64 R20, [R1+0x8] ;  /* 0x0000080001147983 */ /* 0x001ea20000300a00 */
[----:B------:R-:W-:-:S03]  /*12fb0*/  ULDC.64 UR4, c[0x0][0x2d8] ;  /* 0x0000b60000047ab9 */ /* 0x000fc60000000a00 */
[----:B------:R-:W4:Y:S01]  /*12fc0*/  LDL R2, [R1] ;  /* 0x0000000001027983 */ /* 0x000f220000100800 */
[----:B------:R-:W-:Y:S02]  /*12fd0*/  IMAD R0, R30, UR4, RZ ;  /* 0x000000041e007c24 */ /* 0x000fe4000f8e02ff */
[----:B------:R-:W-:Y:S01]  /*12fe0*/  IMAD.MOV.U32 R3, RZ, RZ, R34 ;  /* 0x000000ffff037224 */ /* 0x000fe200078e0022 */
[----:B------:R-:W3:Y:S01]  /*12ff0*/  S2R R9, SR_TID.X ;  /* 0x0000000000097919 */ /* 0x000ee20000002100 */
[----:B-1----:R-:W-:Y:S01]  /*13000*/  IMAD R5, R18, UR5, R0 ;  /* 0x0000000512057c24 */ /* 0x002fe2000f8e0200 */
[----:B------:R-:W-:Y:S01]  /*13010*/  SHF.R.S32.HI R0, RZ, 0x1f, R19 ;  /* 0x0000001fff007819 */ /* 0x000fe20000011413 */
[----:B---3--:R-:W-:-:S05]  /*13020*/  IMAD.SHL.U32 R7, R9, 0x8, RZ ;  /* 0x0000000809077824 */ /* 0x008fca00078e00ff */
[----:B------:R-:W-:Y:S01]  /*13030*/  LOP3.LUT R7, R7, 0x38, RZ, 0xc0, !PT ;  /* 0x0000003807077812 */ /* 0x000fe200078ec0ff */
[----:B--2---:R-:W0:Y:S01]  /*13040*/  S2R R21, SR_TID.X ;  /* 0x0000000000157919 */ /* 0x004e220000002100 */
[----:B----4-:R-:W-:Y:S01]  /*13050*/  LOP3.LUT P6, RZ, R2, 0x80, RZ, 0xc0, !PT ;  /* 0x0000008002ff7812 */ /* 0x010fe200078cc0ff */
[----:B------:R-:W-:Y:S02]  /*13060*/  IMAD.MOV.U32 R2, RZ, RZ, R20 ;  /* 0x000000ffff027224 */ /* 0x000fe400078e0014 */
[----:B------:R-:W1:Y:S01]  /*13070*/  LDC R20, c[0x0][0x448] ;  /* 0x00011200ff147b82 */ /* 0x000e620000000800 */
[----:B------:R-:W-:Y:S01]  /*13080*/  SEL R0, R0, RZ, !P6 ;  /* 0x000000ff00007207 */ /* 0x000fe20007000000 */
[----:B------:R-:W-:Y:S01]  /*13090*/  IMAD.WIDE.U32 R2, R18, UR4, R2 ;  /* 0x0000000412027c25 */ /* 0x000fe2000f8e0002 */
[----:B------:R-:W-:Y:S01]  /*130a0*/  SEL R4, R19, RZ, !P6 ;  /* 0x000000ff13047207 */ /* 0x000fe20007000000 */
[----:B------:R-:W-:Y:S02]  /*130b0*/  ULDC.64 UR4, c[0x0][0x2e0] ;  /* 0x0000b80000047ab9 */ /* 0x000fe40000000a00 */
[----:B------:R-:W-:-:S02]  /*130c0*/  IMAD.IADD R3, R3, 0x1, R5 ;  /* 0x0000000103037824 */ /* 0x000fc400078e0205 */
[----:B------:R-:W-:Y:S02]  /*130d0*/  IMAD R0, R0, UR4, RZ ;  /* 0x0000000400007c24 */ /* 0x000fe4000f8e02ff */
[----:B------:R-:W-:-:S04]  /*130e0*/  IMAD.WIDE.U32 R2, R4, UR4, R2 ;  /* 0x0000000404027c25 */ /* 0x000fc8000f8e0002 */
[----:B------:R-:W-:Y:S01]  /*130f0*/  IMAD R0, R4, UR5, R0 ;  /* 0x0000000504007c24 */ /* 0x000fe2000f8e0200 */
[----:B------:R-:W-:-:S03]  /*13100*/  ULDC.64 UR4, c[0x0][0x2d0] ;  /* 0x0000b40000047ab9 */ /* 0x000fc60000000a00 */
[----:B------:R-:W-:Y:S01]  /*13110*/  IMAD.IADD R3, R3, 0x1, R0 ;  /* 0x0000000103037824 */ /* 0x000fe200078e0200 */
[----:B-1----:R-:W-:Y:S02]  /*13120*/  ISETP.NE.AND P6, PT, R20, 0x1, PT ;  /* 0x000000011400780c */ /* 0x002fe40003fc5270 */
[----:B------:R-:W1:Y:S01]  /*13130*/  S2R R20, SR_TID.X ;  /* 0x0000000000147919 */ /* 0x000e620000002100 */
[----:B0-----:R-:W-:-:S04]  /*13140*/  LOP3.LUT R21, R21, 0x7f, RZ, 0xc0, !PT ;  /* 0x0000007f15157812 */ /* 0x001fc800078ec0ff */
[----:B------:R-:W-:-:S06]  /*13150*/  SHF.R.U32.HI R21, RZ, 0x3, R21 ;  /* 0x00000003ff157819 */ /* 0x000fcc0000011615 */
[----:B------:R-:W0:Y:S08]  /*13160*/  @P6 LDC R6, c[0x0][0x44c] ;  /* 0x00011300ff066b82 */ /* 0x000e300000000800 */
[----:B------:R-:W2:Y:S01]  /*13170*/  @P6 LDC R5, c[0x0][0x450] ;  /* 0x00011400ff056b82 */ /* 0x000ea20000000800 */
[----:B-1----:R-:W-:-:S05]  /*13180*/  IMAD.SHL.U32 R20, R20, 0x10, RZ ;  /* 0x0000001014147824 */ /* 0x002fca00078e00ff */
[----:B------:R-:W-:Y:S01]  /*13190*/  LOP3.LUT R20, R21, 0x70, R20, 0xf8, !PT ;  /* 0x0000007015147812 */ /* 0x000fe200078ef814 */
[----:B------:R-:W-:-:S04]  /*131a0*/  IMAD.SHL.U32 R21, R9, 0x8, RZ ;  /* 0x0000000809157824 */ /* 0x000fc800078e00ff */
[----:B------:R-:W-:Y:S01]  /*131b0*/  IMAD.IADD R0, R20, 0x1, R26 ;  /* 0x0000000114007824 */ /* 0x000fe200078e021a */
[----:B------:R-:W-:Y:S02]  /*131c0*/  LOP3.LUT R21, R21, 0x38, RZ, 0xc0, !PT ;  /* 0x0000003815157812 */ /* 0x000fe400078ec0ff */
[----:B------:R-:W-:Y:S01]  /*131d0*/  LOP3.LUT R20, R9, 0x7f, RZ, 0xc0, !PT ;  /* 0x0000007f09147812 */ /* 0x000fe200078ec0ff */
[----:B0-----:R-:W-:Y:S01]  /*131e0*/  @P6 IMAD.HI.U32 R6, R0, R6, RZ ;  /* 0x0000000600066227 */ /* 0x001fe200078e00ff */
[C---:B------:R-:W-:Y:S02]  /*131f0*/  LOP3.LUT R8, R21.reuse, 0x40, RZ, 0xfc, !PT ;  /* 0x0000004015087812 */ /* 0x040fe400078efcff */
[----:B------:R-:W-:Y:S01]  /*13200*/  LOP3.LUT R9, R21, 0x80, RZ, 0xfc, !PT ;  /* 0x0000008015097812 */ /* 0x000fe200078efcff */
[----:B------:R-:W-:Y:S01]  /*13210*/  IMAD.MOV.U32 R4, RZ, RZ, R0 ;  /* 0x000000ffff047224 */ /* 0x000fe200078e0000 */
[----:B--2---:R-:W-:Y:S02]  /*13220*/  @P6 SHF.R.U32.HI R4, RZ, R5, R6 ;  /* 0x00000005ff046219 */ /* 0x004fe40000011606 */
[----:B------:R-:W0:Y:S03]  /*13230*/  LDC R6, c[0x0][0x448] ;  /* 0x00011200ff067b82 */ /* 0x000e260000000800 */
[----:B------:R-:W-:-:S02]  /*13240*/  IMAD.MOV R5, RZ, RZ, -R4 ;  /* 0x000000ffff057224 */ /* 0x000fc400078e0a04 */
[----:B------:R-:W-:-:S04]  /*13250*/  IMAD.WIDE.U32 R2, R4, UR4, R2 ;  /* 0x0000000404027c25 */ /* 0x000fc8000f8e0002 */
[----:B0-----:R-:W-:Y:S01]  /*13260*/  IMAD R0, R6, R5, R0 ;  /* 0x0000000506007224 */ /* 0x001fe200078e0200 */
[----:B------:R-:W-:-:S05]  /*13270*/  SHF.R.S32.HI R5, RZ, 0x1f, R4 ;  /* 0x0000001fff057819 */ /* 0x000fca0000011404 */
[----:B------:R-:W-:-:S04]  /*13280*/  IMAD R5, R5, UR4, RZ ;  /* 0x0000000405057c24 */ /* 0x000fc8000f8e02ff */
[----:B------:R-:W-:Y:S01]  /*13290*/  IMAD R5, R4, UR5, R5 ;  /* 0x0000000504057c24 */ /* 0x000fe2000f8e0205 */
[----:B------:R-:W-:Y:S01]  /*132a0*/  SHF.R.S32.HI R4, RZ, 0x1f, R0 ;  /* 0x0000001fff047819 */ /* 0x000fe20000011400 */
[----:B------:R-:W-:Y:S02]  /*132b0*/  ULDC.64 UR4, c[0x0][0x2c8] ;  /* 0x0000b20000047ab9 */ /* 0x000fe40000000a00 */
[----:B------:R-:W-:Y:S02]  /*132c0*/  IMAD.IADD R3, R3, 0x1, R5 ;  /* 0x0000000103037824 */ /* 0x000fe400078e0205 */
[----:B------:R-:W-:Y:S02]  /*132d0*/  IMAD R4, R4, UR4, RZ ;  /* 0x0000000404047c24 */ /* 0x000fe4000f8e02ff */
[----:B------:R-:W-:-:S04]  /*132e0*/  IMAD.WIDE.U32 R2, R0, UR4, R2 ;  /* 0x0000000400027c25 */ /* 0x000fc8000f8e0002 */
[----:B------:R-:W-:Y:S01]  /*132f0*/  IMAD R5, R0, UR5, R4 ;  /* 0x0000000500057c24 */ /* 0x000fe2000f8e0204 */
[----:B------:R-:W-:Y:S02]  /*13300*/  ULDC.64 UR4, c[0x0][0x280] ;  /* 0x0000a00000047ab9 */ /* 0x000fe40000000a00 */
[C---:B------:R-:W-:Y:S01]  /*13310*/  LEA R0, P0, R2.reuse, UR4, 0x1 ;  /* 0x0000000402007c11 */ /* 0x040fe2000f8008ff */
[----:B------:R-:W-:Y:S01]  /*13320*/  IMAD.IADD R4, R3, 0x1, R5 ;  /* 0x0000000103047824 */ /* 0x000fe200078e0205 */
[----:B------:R-:W-:Y:S02]  /*13330*/  ULDC UR4, c[0x0][0x2b8] ;  /* 0x0000ae0000047ab9 */ /* 0x000fe40000000800 */
[----:B------:R-:W-:Y:S02]  /*13340*/  ISETP.GE.AND P3, PT, R7, UR4, PT ;  /* 0x0000000407007c0c */ /* 0x000fe4000bf66270 */
[----:B------:R-:W-:Y:S01]  /*13350*/  LEA.HI.X R4, R2, UR5, R4, 0x1, P0 ;  /* 0x0000000502047c11 */ /* 0x000fe200080f0c04 */
[----:B------:R-:W-:Y:S01]  /*13360*/  UMOV UR5, 0xffffffff ;  /* 0xffffffff00057882 */ /* 0x000fe20000000000 */
[----:B------:R-:W-:-:S02]  /*13370*/  ISETP.GE.AND P2, PT, R8, UR4, PT ;  /* 0x0000000408007c0c */ /* 0x000fc4000bf46270 */
[----:B------:R-:W-:Y:S02]  /*13380*/  ISETP.GE.AND P0, PT, R9, UR4, PT ;  /* 0x0000000409007c0c */ /* 0x000fe4000bf06270 */
[----:B------:R-:W-:Y:S01]  /*13390*/  SHF.R.U32.HI R8, RZ, 0x3, R20 ;  /* 0x00000003ff087819 */ /* 0x000fe20000011614 */
[----:B------:R-:W-:Y:S10]  /*133a0*/  BRA.DIV UR5, `(.L_x_1383) ;  /* 0x0000003a05d87947 */ /* 0x000ff4000b800000 */
[----:B------:R-:W0:Y:S01]  /*133b0*/  SHFL.IDX PT, R3, R0, RZ, 0x181f ;  /* 0x00181fff00037589 */ /* 0x000e2200000e0000 */
[----:B------:R-:W-:Y:S02]  /*133c0*/  IMAD R29, R29, R6, RZ ;  /* 0x000000061d1d7224 */ /* 0x000fe400078e02ff */
[----:B------:R-:W-:Y:S01]  /*133d0*/  IMAD.IADD R26, R8, 0x1, R26 ;  /* 0x00000001081a7824 */ /* 0x000fe200078e021a */
[----:B------:R-:W1:Y:S04]  /*133e0*/  SHFL.IDX PT, R2, R4, RZ, 0x181f ;  /* 0x00181fff04027589 */ /* 0x000e6800000e0000 */
[----:B------:R-:W-:Y:S01]  /*133f0*/  ISETP.GE.AND P1, PT, R26, R29, PT ;  /* 0x0000001d1a00720c */ /* 0x000fe20003f26270 */
[----:B------:R-:W-:-:S12]  /*13400*/  SHFL.IDX PT, R14, R0, 0x7, 0x181f ;  /* 0x00f81f00000e7f89 */ /* 0x000fd800000e0000 */
[----:B0-----:R-:W-:-:S05]  /*13410*/  @!P1 LEA R5, P4, R7, R3, 0x1 ;  /* 0x0000000307059211 */ /* 0x001fca00078808ff */
[----:B-1----:R-:W-:Y:S02]  /*13420*/  @!P1 IMAD.X R3, RZ, RZ, R2, P4 ;  /* 0x000000ffff039224 */ /* 0x002fe400020e0602 */
        /* <DEDUP_REMOVED lines=71> */
.L_x_1474:
[----:B------:R-:W-:Y:S01]  /*138a0*/  VIADD R26, R26, 0x70 ;  /* 0x000000701a1a7836 */ /* 0x000fe20000000000 */
[----:B------:R-:W-:Y:S04]  /*138b0*/  BSSY B0, `(.L_x_1384) ;  /* 0x000000b000007945 */ /* 0x000fe80003800000 */
[----:B------:R-:W-:-:S13]  /*138c0*/  ISETP.GE.AND P1, PT, R26, R29, PT ;  /* 0x0000001d1a00720c */ /* 0x000fda0003f26270 */
[----:B------:R-:W-:Y:S05]  /*138d0*/  @P1 BRA `(.L_x_1385) ;  /* 0x0000000000201947 */ /* 0x000fea0003800000 */
[----:B0-----:R-:W-:-:S05]  /*138e0*/  LEA R2, P1, R7, R14, 0x1 ;  /* 0x0000000e07027211 */ /* 0x001fca00078208ff */
[----:B------:R-:W-:-:S05]  /*138f0*/  IMAD.X R3, RZ, RZ, R4, P1 ;  /* 0x000000ffff037224 */ /* 0x000fca00008e0604 */
[----:B------:R-:W-:Y:S01]  /*13900*/  @!PT LDS RZ, [RZ] ;  /* 0x00000000fffff984 */ /* 0x000fe20000000800 */
[----:B------:R-:W-:Y:S01]  /*13910*/  @!PT LDS RZ, [RZ] ;  /* 0x00000000fffff984 */ /* 0x000fe20000000800 */
[----:B------:R-:W-:Y:S01]  /*13920*/  @!PT LDS RZ, [RZ] ;  /* 0x00000000fffff984 */ /* 0x000fe20000000800 */
[----:B------:R1:W-:Y:S04]  /*13930*/  LDGSTS.E.BYPASS.LTC128B.128 [R33+0xfc00], desc[UR36][R2.64], !P3 ;  /* 0x0fc0000002217fae */ /* 0x0003e8000d901d64 */
[----:B------:R1:W-:Y:S04]  /*13940*/  LDGSTS.E.BYPASS.LTC128B.128 [R33+0x13c00], desc[UR36][R2.64+0x80], !P2 ;  /* 0x13c0008002217fae */ /* 0x0003e8000d101d64 */
[----:B------:R1:W-:Y:S02]  /*13950*/  LDGSTS.E.BYPASS.LTC128B.128 [R33+0x17c00], desc[UR36][R2.64+0x100], !P0 ;  /* 0x17c0010002217fae */ /* 0x0003e4000c101d64 */
.L_x_1385:
[----:B------:R-:W-:Y:S05]  /*13960*/  BSYNC B0 ;  /* 0x0000000000007941 */ /* 0x000fea0003800000 */
.L_x_1384:
[----:B------:R-:W-:Y:S01]  /*13970*/  NOP ;  /* 0x0000000000007918 */ /* 0x000fe20000000000 */
[----:B------:R-:W-:-:S13]  /*13980*/  PLOP3.LUT P0, PT, PT, PT, PT, 0x80, 0x0 ;  /* 0x000000000000781c */ /* 0x000fda0003f0f070 */
.L_x_1386:
[----:B------:R-:W-:Y:S02]  /*13990*/  PLOP3.LUT P1, PT, P1, P0, PT, 0xa2, 0x0 ;  /* 0x000000000000781c */ /* 0x000fe40000f21472 */
[----:B------:R-:W-:-:S08]  /*139a0*/  @P0 R2UR P1, UR4, R22 ;  /* 0x00000000160402ca */ /* 0x000fd00000020000 */
[----:B------:R-:W-:-:S05]  /*139b0*/  @P0 PLOP3.LUT P0, PT, P1, PT, PT, 0x80, 0x0 ;  /* 0x000000000000081c */ /* 0x000fca0000f0f070 */
[----:B------:R-:W-:Y:S01]  /*139c0*/  @!P1 SYNCS.ARRIVE.TRANS64.RED.A0T1 RZ, [UR4+0x2a800], RZ ;  /* 0x02a800ffffff99a7 */ /* 0x000fe20008200404 */
[----:B------:R-:W-:Y:S07]  /*139d0*/  @!P1 ARRIVES.LDGSTSBAR.64.TRANSCNT [UR4+0x2a800] ;  /* 0x02a80000ff0099b0 */ /* 0x000fee0008000a84 */
[----:B------:R-:W-:Y:S05]  /*139e0*/  @P0 BRA.U.ANY `(.L_x_1386) ;  /* 0xfffffffd00e80947 */ /* 0x000fea000393ffff */
[----:B01----:R-:W2:Y:S04]  /*139f0*/  LDL.LU R3, [R1+0x14] ;  /* 0x0000140001037983 */ /* 0x003ea80000300800 */
[----:B------:R-:W3:Y:S01]  /*13a00*/  LDL.LU R2, [R1+0x10] ;  /* 0x0000100001027983 */ /* 0x000ee20000300800 */
[----:B--2---:R-:W-:-:S05]  /*13a10*/  VIADD R3, R3, 0x1 ;  /* 0x0000000103037836 */ /* 0x004fca0000000000 */
[----:B------:R-:W-:Y:S01]  /*13a20*/  LEA.HI R0, R3, R3, RZ, 0x1 ;  /* 0x0000000303007211 */ /* 0x000fe200078f08ff */
[----:B------:R0:W-:Y:S03]  /*13a30*/  STL [R1+0x14], R3 ;  /* 0x0000140301007387 */ /* 0x0001e60000100800 */
[----:B------:R-:W-:-:S05]  /*13a40*/  LOP3.LUT R0, R0, 0xfffffffe, RZ, 0xc0, !PT ;  /* 0xfffffffe00007812 */ /* 0x000fca00078ec0ff */
[----:B0-----:R-:W-:Y:S02]  /*13a50*/  IMAD.IADD R3, R3, 0x1, -R0 ;  /* 0x0000000103037824 */ /* 0x001fe400078e0a00 */
[----:B---3--:R-:W-:-:S03]  /*13a60*/  VIADD R0, R2, 0xfffffffe ;  /* 0xfffffffe02007836 */ /* 0x008fc60000000000 */
[----:B------:R-:W-:Y:S01]  /*13a70*/  SHF.L.U32 R3, R3, 0x1f, RZ ;  /* 0x0000001f03037819 */ /* 0x000fe200000006ff */
[----:B------:R-:W-:Y:S01]  /*13a80*/  NOP ;  /* 0x0000000000007918 */ /* 0x000fe20000000000 */
[----:B------:R0:W-:Y:S01]  /*13a90*/  SYNCS.ARRIVE.TRANS64.A1T0 RZ, [R22+URZ+0x2a800], RZ ;  /* 0x02a800ff16ff79a7 */ /* 0x0001e2000810003f */
[----:B------:R-:W-:Y:S01]  /*13aa0*/  BSSY B0, `(.L_x_1387) ;  /* 0x0000003000007945 */ /* 0x000fe20003800000 */
[----:B------:R-:W1:Y:S03]  /*13ab0*/  SYNCS.PHASECHK.TRANS64.TRYWAIT P0, [R22+URZ+0x2a820], R3 ;  /* 0x02a82003160075a7 */ /* 0x000e66000800017f */
[----:B01----:R-:W-:Y:S05]  /*13ac0*/  @!P0 BRA `(.L_x_1388) ;  /* 0x0000003c00c88947 */ /* 0x003fea0003800000 */
.L_x_1475:
[----:B------:R-:W-:Y:S05]  /*13ad0*/  BSYNC B0 ;  /* 0x0000000000007941 */ /* 0x000fea0003800000 */
.L_x_1387:
[----:B------:R-:W-:Y:S01]  /*13ae0*/  ISETP.GE.AND P0, PT, R0, R37, PT ;  /* 0x000000250000720c */ /* 0x000fe20003f06270 */
[----:B------:R-:W-:-:S12]  /*13af0*/  BSSY B0, `(.L_x_1389) ;  /* 0x00000ff000007945 */ /* 0x000fd80003800000 */
[----:B------:R-:W-:Y:S05]  /*13b00*/  @!P0 BRA `(.L_x_1390) ;  /* 0x0000000c00f48947 */ /* 0x000fea0003800000 */
[----:B------:R-:W-:Y:S02]  /*13b10*/  IMAD.MOV.U32 R20, RZ, RZ, R27 ;  /* 0x000000ffff147224 */ /* 0x000fe400078e001b */
[----:B------:R-:W-:Y:S02]  /*13b20*/  IMAD.MOV.U32 R10, RZ, RZ, R25 ;  /* 0x000000ffff0a7224 */ /* 0x000fe400078e0019 */
[----:B------:R-:W-:-:S07]  /*13b30*/  IMAD.MOV.U32 R29, RZ, RZ, R24 ;  /* 0x000000ffff1d7224 */ /* 0x000fce00078e0018 */
.L_x_1403:
[----:B------:R-:W1:Y:S01]  /*13b40*/  S2R R2, SR_TID.X ;  /* 0x0000000000027919 */ /* 0x000e620000002100 */
[----:B0-----:R-:W0:Y:S01]  /*13b50*/  LDC R3, c[0x0][0x430] ;  /* 0x00010c00ff037b82 */ /* 0x001e220000000800 */
[----:B------:R-:W2:Y:S01]  /*13b60*/  LDL R7, [R1+0x4] ;  /* 0x0000040001077983 */ /* 0x000ea20000100800 */
[----:B------:R-:W3:Y:S01]  /*13b70*/  S2R R5, SR_TID.X ;  /* 0x0000000000057919 */ /* 0x000ee20000002100 */
[----:B-1----:R-:W-:-:S04]  /*13b80*/  LOP3.LUT R2, R2, 0x7f, RZ, 0xc0, !PT ;  /* 0x0000007f02027812 */ /* 0x002fc800078ec0ff */
[----:B------:R-:W-:Y:S02]  /*13b90*/  SHF.R.U32.HI R4, RZ, 0x3, R2 ;  /* 0x00000003ff047819 */ /* 0x000fe40000011602 */
[----:B------:R-:W4:Y:S01]  /*13ba0*/  LDL R2, [R1] ;  /* 0x0000000001027983 */ /* 0x000f220000100800 */
[----:B0-----:R-:W-:Y:S01]  /*13bb0*/  ISETP.NE.AND P0, PT, R3, 0x1, PT ;  /* 0x000000010300780c */ /* 0x001fe20003f05270 */
[----:B---3--:R-:W-:-:S05]  /*13bc0*/  IMAD.SHL.U32 R6, R5, 0x10, RZ ;  /* 0x0000001005067824 */ /* 0x008fca00078e00ff */
[----:B------:R-:W-:-:S04]  /*13bd0*/  LOP3.LUT R6, R4, 0x70, R6, 0xf8, !PT ;  /* 0x0000007004067812 */ /* 0x000fc800078ef806 */
[----:B------:R-:W-:-:S03]  /*13be0*/  ISETP.GT.U32.AND P2, PT, R6, 0x5f, PT ;  /* 0x0000005f0600780c */ /* 0x000fc60003f44070 */
[----:B------:R-:W0:Y:S01]  /*13bf0*/  @P0 LDC R3, c[0x0][0x434] ;  /* 0x00010d00ff030b82 */ /* 0x000e220000000800 */
[----:B------:R-:W-:-:S09]  /*13c00*/  IMAD R8, R0, 0x60, R36 ;  /* 0x0000006000087824 */ /* 0x000fd200078e0224 */
[----:B------:R-:W1:Y:S01]  /*13c10*/  @!P2 LDC.64 R4, c[0x0][0x428] ;  /* 0x00010a00ff04ab82 */ /* 0x000e620000000a00 */
[----:B------:R-:W-:-:S04]  /*13c20*/  IMAD.IADD R8, R6, 0x1, R8 ;  /* 0x0000000106087824 */ /* 0x000fc800078e0208 */
[----:B------:R-:W-:Y:S02]  /*13c30*/  IMAD.MOV.U32 R6, RZ, RZ, R8 ;  /* 0x000000ffff067224 */ /* 0x000fe400078e0008 */
[----:B0-----:R-:W-:Y:S01]  /*13c40*/  @P0 IMAD.HI.U32 R3, R8, R3, RZ ;  /* 0x0000000308030227 */ /* 0x001fe200078e00ff */
[----:B----4-:R-:W-:Y:S02]  /*13c50*/  LOP3.LUT P1, RZ, R2, 0x10, RZ, 0xc0, !PT ;  /* 0x0000001002ff7812 */ /* 0x010fe4000782c0ff */
[----:B------:R-:W0:Y:S02]  /*13c60*/  @P0 LDC R2, c[0x0][0x438] ;  /* 0x00010e00ff020b82 */ /* 0x000e240000000800 */
[----:B0-----:R-:W-:-:S04]  /*13c70*/  @P0 SHF.R.U32.HI R6, RZ, R2, R3 ;  /* 0x00000002ff060219 */ /* 0x001fc80000011603 */
[--C-:B------:R-:W-:Y:S01]  /*13c80*/  @!P2 SHF.R.S32.HI R3, RZ, 0x1f, R6.reuse ;  /* 0x0000001fff03a819 */ /* 0x100fe20000011406 */
[----:B------:R-:W-:-:S04]  /*13c90*/  @!P2 IMAD.MOV.U32 R2, RZ, RZ, R6 ;  /* 0x000000ffff02a224 */ /* 0x000fc800078e0006 */
[----:B-1----:R-:W-:-:S04]  /*13ca0*/  @!P2 IMAD.WIDE.U32 R2, R31, R4, R2 ;  /* 0x000000041f02a225 */ /* 0x002fc800078e0002 */
[----:B--2---:R-:W-:-:S04]  /*13cb0*/  @!P2 IMAD R4, R7, R4, RZ ;  /* 0x000000040704a224 */ /* 0x004fc800078e02ff */
[----:B------:R-:W-:Y:S02]  /*13cc0*/  @!P2 IMAD R7, R31, R5, R4 ;  /* 0x000000051f07a224 */ /* 0x000fe400078e0204 */
[----:B------:R-:W0:Y:S02]  /*13cd0*/  @!P2 LDC.64 R4, c[0x0][0x418] ;  /* 0x00010600ff04ab82 */ /* 0x000e240000000a00 */
[----:B------:R-:W-:Y:S02]  /*13ce0*/  @!P2 IMAD.IADD R3, R7, 0x1, R3 ;  /* 0x000000010703a824 */ /* 0x000fe400078e0203 */
[----:B------:R-:W-:Y:S01]  /*13cf0*/  IMAD.MOV.U32 R7, RZ, RZ, RZ ;  /* 0x000000ffff077224 */ /* 0x000fe200078e00ff */
[----:B0-----:R-:W-:-:S04]  /*13d00*/  @!P2 LEA R4, P0, R2, R4, 0x2 ;  /* 0x000000040204a211 */ /* 0x001fc800078010ff */
[----:B------:R-:W-:-:S05]  /*13d10*/  @!P2 LEA.HI.X R5, R2, R5, R3, 0x2, P0 ;  /* 0x000000050205a211 */ /* 0x000fca00000f1403 */
[----:B------:R0:W5:Y:S01]  /*13d20*/  @!P2 LDG.E R7, desc[UR36][R4.64] ;  /* 0x000000240407a981 */ /* 0x000162000c1e1900 */
[----:B------:R-:W-:Y:S01]  /*13d30*/  VIADD R25, R10, 0x1 ;  /* 0x000000010a197836 */ /* 0x000fe20000000000 */
[----:B------:R-:W-:Y:S05]  /*13d40*/  YIELD ;  /* 0x0000000000007946 */ /* 0x000fea0003800000 */
[----:B------:R-:W-:Y:S01]  /*13d50*/  ISETP.NE.AND P0, PT, R25, 0x2, PT ;  /* 0x000000021900780c */ /* 0x000fe20003f05270 */
[----:B------:R-:W-:Y:S01]  /*13d60*/  IMAD.MOV R3, RZ, RZ, -R6 ;  /* 0x000000ffff037224 */ /* 0x000fe200078e0a06 */
[----:B------:R-:W-:Y:S02]  /*13d70*/  ULDC UR4, c[0x0][0x430] ;  /* 0x00010c0000047ab9 */ /* 0x000fe40000000800 */
[----:B------:R-:W-:Y:S01]  /*13d80*/  SEL R27, RZ, 0x1, P0 ;  /* 0x00000001ff1b7807 */ /* 0x000fe20000000000 */
[----:B------:R-:W-:Y:S01]  /*13d90*/  IMAD R8, R3, UR4, R8 ;  /* 0x0000000403087c24 */ /* 0x000fe2000f8e0208 */
[----:B------:R-:W-:Y:S01]  /*13da0*/  SEL R25, R25, RZ, P0 ;  /* 0x000000ff19197207 */ /* 0x000fe20000000000 */
[----:B------:R-:W-:Y:S01]  /*13db0*/  IMAD.MOV.U32 R24, RZ, RZ, R0 ;  /* 0x000000ffff187224 */ /* 0x000fe200078e0000 */
[----:B------:R-:W-:Y:S01]  /*13dc0*/  LOP3.LUT R27, R20, R27, RZ, 0x3c, !PT ;  /* 0x0000001b141b7212 */ /* 0x000fe200078e3cff */
[----:B0-----:R-:W-:Y:S06]  /*13dd0*/  @!P1 BRA `(.L_x_1391) ;  /* 0x0000000000049947 */ /* 0x001fec0003800000 */
[----:B------:R-:W-:Y:S01]  /*13de0*/  BPT.TRAP 0x1 ;  /* 0x000000040000795c */ /* 0x000fe20000300000 */
.L_x_1391:
[----:B------:R-:W-:Y:S01]  /*13df0*/  IMAD R6, R25, 0x8, R22 ;  /* 0x0000000819067824 */ /* 0x000fe200078e0216 */
[----:B------:R-:W-:Y:S01]  /*13e00*/  SHF.L.U32 R3, R27, 0x1f, RZ ;  /* 0x0000001f1b037819 */ /* 0x000fe200000006ff */
[----:B------:R-:W-:Y:S03]  /*13e10*/  BSSY B1, `(.L_x_1392) ;  /* 0x0000003000017945 */ /* 0x000fe60003800000 */
[----:B------:R-:W0:Y:S02]  /*13e20*/  SYNCS.PHASECHK.TRANS64.TRYWAIT P0, [R6+URZ+0x2a840], R3 ;  /* 0x02a84003060075a7 */ /* 0x000e24000800017f */
[----:B0-----:R-:W-:Y:S05]  /*13e30*/  @!P0 BRA `(.L_x_1393) ;  /* 0x0000003c00008947 */ /* 0x001fea0003800000 */
.L_x_1476:
[----:B------:R-:W-:Y:S05]  /*13e40*/  BSYNC B1 ;  /* 0x0000000000017941 */ /* 0x000fea0003800000 */
.L_x_1392:
[----:B------:R-:W2:Y:S01]  /*13e50*/  LDL R0, [R1] ;  /* 0x0000000001007983 */ /* 0x000ea20000100800 */
[----:B------:R-:W-:Y:S01]  /*13e60*/  SHF.R.S32.HI R21, RZ, 0x1f, R8 ;  /* 0x0000001fff157819 */ /* 0x000fe20000011408 */
[----:B------:R-:W-:Y:S01]  /*13e70*/  ULDC.64 UR4, c[0x0][0x300] ;  /* 0x0000c00000047ab9 */ /* 0x000fe20000000a00 */
[----:B-----5:R-:W-:Y:S01]  /*13e80*/  SHF.R.S32.HI R26, RZ, 0x1f, R7 ;  /* 0x0000001fff1a7819 */ /* 0x020fe20000011407 */
[----:B0-----:R-:W-:-:S04]  /*13e90*/  IMAD.WIDE.U32 R2, R8, UR4, RZ ;  /* 0x0000000408027c25 */ /* 0x001fc8000f8e00ff */
[----:B------:R-:W-:Y:S01]  /*13ea0*/  IMAD R4, R25, 0x4800, R32 ;  /* 0x0000480019047824 */ /* 0x000fe200078e0220 */
[C---:B--2---:R-:W-:Y:S02]  /*13eb0*/  LOP3.LUT P3, RZ, R0.reuse, 0x4, RZ, 0xc0, !PT ;  /* 0x0000000400ff7812 */ /* 0x044fe4000786c0ff */
[C---:B------:R-:W-:Y:S02]  /*13ec0*/  LOP3.LUT P2, RZ, R0.reuse, 0x2, RZ, 0xc0, !PT ;  /* 0x0000000200ff7812 */ /* 0x040fe4000784c0ff */
[----:B------:R-:W-:Y:S01]  /*13ed0*/  LOP3.LUT P1, RZ, R0, 0x1, RZ, 0xc0, !PT ;  /* 0x0000000100ff7812 */ /* 0x000fe2000782c0ff */
[----:B------:R-:W-:-:S04]  /*13ee0*/  IMAD R0, R21, UR4, RZ ;  /* 0x0000000415007c24 */ /* 0x000fc8000f8e02ff */
        /* <DEDUP_REMOVED lines=59> */
.L_x_1490:
        /* <DEDUP_REMOVED lines=10> */
.L_x_1395:
[----:B------:R-:W-:Y:S02]  /*14340*/  PLOP3.LUT P1, PT, P1, P0, PT, 0xa2, 0x0 ;  /* 0x000000000000781c */ /* 0x000fe40000f21472 */
[----:B------:R-:W-:-:S08]  /*14350*/  @P0 R2UR P1, UR4, R6 ;  /* 0x00000000060402ca */ /* 0x000fd00000020000 */
[----:B------:R-:W-:-:S05]  /*14360*/  @P0 PLOP3.LUT P0, PT, P1, PT, PT, 0x80, 0x0 ;  /* 0x000000000000081c */ /* 0x000fca0000f0f070 */
[----:B------:R-:W-:Y:S01]  /*14370*/  @!P1 SYNCS.ARRIVE.TRANS64.RED.A0T1 RZ, [UR4+0x2a830], RZ ;  /* 0x02a830ffffff99a7 */ /* 0x000fe20008200404 */
[----:B------:R-:W-:Y:S07]  /*14380*/  @!P1 ARRIVES.LDGSTSBAR.64.TRANSCNT [UR4+0x2a830] ;  /* 0x02a83000ff0099b0 */ /* 0x000fee0008000a84 */
[----:B------:R-:W-:Y:S05]  /*14390*/  @P0 BRA.U.ANY `(.L_x_1395) ;  /* 0xfffffffd00e80947 */ /* 0x000fea000393ffff */
[----:B------:R-:W-:Y:S01]  /*143a0*/  NOP ;  /* 0x0000000000007918 */ /* 0x000fe20000000000 */
[----:B-1----:R-:W2:Y:S02]  /*143b0*/  LDL R2, [R1] ;  /* 0x0000000001027983 */ /* 0x002ea40000100800 */
[----:B--2---:R-:W-:-:S13]  /*143c0*/  LOP3.LUT P2, RZ, R2, 0x10, RZ, 0xc0, !PT ;  /* 0x0000001002ff7812 */ /* 0x004fda000784c0ff */
[----:B------:R-:W-:Y:S05]  /*143d0*/  @!P2 BRA `(.L_x_1396) ;  /* 0x000000000004a947 */ /* 0x000fea0003800000 */
[----:B------:R-:W-:Y:S01]  /*143e0*/  BPT.TRAP 0x1 ;  /* 0x000000040000795c */ /* 0x000fe20000300000 */
.L_x_1396:
[----:B------:R1:W-:Y:S01]  /*143f0*/  SYNCS.ARRIVE.TRANS64.A1T0 RZ, [R6+URZ+0x2a830], RZ ;  /* 0x02a830ff06ff79a7 */ /* 0x0003e2000810003f */
[----:B------:R-:W-:Y:S05]  /*14400*/  @!P2 BRA `(.L_x_1397) ;  /* 0x000000000004a947 */ /* 0x000fea0003800000 */
[----:B------:R-:W-:Y:S01]  /*14410*/  BPT.TRAP 0x1 ;  /* 0x000000040000795c */ /* 0x000fe20000300000 */
.L_x_1397:
[----:B------:R-:W-:Y:S01]  /*14420*/  SHF.L.U32 R2, R20, 0x1f, RZ ;  /* 0x0000001f14027819 */ /* 0x000fe200000006ff */
[----:B0-----:R-:W-:Y:S01]  /*14430*/  IMAD R5, R10, 0x8, R22 ;  /* 0x000000080a057824 */ /* 0x001fe200078e0216 */
[----:B------:R-:W-:Y:S03]  /*14440*/  BSSY B1, `(.L_x_1398) ;  /* 0x0000003000017945 */ /* 0x000fe60003800000 */
[----:B------:R-:W0:Y:S02]  /*14450*/  SYNCS.PHASECHK.TRANS64.TRYWAIT P0, [R5+URZ+0x2a860], R2 ;  /* 0x02a86002050075a7 */ /* 0x000e24000800017f */
[----:B0-----:R-:W-:Y:S05]  /*14460*/  @!P0 BRA `(.L_x_1399) ;  /* 0x0000003c00648947 */ /* 0x001fea0003800000 */
.L_x_1491:
[----:B------:R-:W-:Y:S05]  /*14470*/  BSYNC B1 ;  /* 0x0000000000017941 */ /* 0x000fea0003800000 */
.L_x_1398:
[----:B------:R-:W2:Y:S01]  /*14480*/  S2R R3, SR_TID.X ;  /* 0x0000000000037919 */ /* 0x000ea20000002100 */
[----:B------:R-:W-:Y:S01]  /*14490*/  UMOV UR4, 0xffffffff ;  /* 0xffffffff00047882 */ /* 0x000fe20000000000 */
[----:B-1----:R-:W-:Y:S01]  /*144a0*/  IMAD R6, R29, -0x60, R35 ;  /* 0xffffffa01d067824 */ /* 0x002fe200078e0223 */
[----:B------:R-:W-:Y:S01]  /*144b0*/  LOP3.LUT P0, RZ, R28, 0x2, RZ, 0xc0, !PT ;  /* 0x000000021cff7812 */ /* 0x000fe2000780c0ff */
[----:B------:R-:W-:Y:S01]  /*144c0*/  IMAD R4, R10, 0x3000, R32 ;  /* 0x000030000a047824 */ /* 0x000fe200078e0220 */
[----:B--2---:R-:W-:-:S04]  /*144d0*/  LOP3.LUT R3, R3, 0x7f, RZ, 0xc0, !PT ;  /* 0x0000007f03037812 */ /* 0x004fc800078ec0ff */
[----:B------:R-:W-:-:S05]  /*144e0*/  SHF.R.U32.HI R3, RZ, 0x3, R3 ;  /* 0x00000003ff037819 */ /* 0x000fca0000011603 */
[----:B------:R-:W-:Y:S01]  /*144f0*/  IMAD.IADD R6, R6, 0x1, -R3 ;  /* 0x0000000106067824 */ /* 0x000fe200078e0a03 */
[----:B------:R-:W-:Y:S06]  /*14500*/  BRA.DIV UR4, `(.L_x_1400) ;  /* 0x0000003e04507947 */ /* 0x000fec000b800000 */
[----:B0-----:R-:W0:Y:S01]  /*14510*/  SHFL.IDX PT, R2, R17, RZ, 0x181f ;  /* 0x00181fff11027589 */ /* 0x001e2200000e0000 */
[----:B------:R-:W-:-:S03]  /*14520*/  IMAD R4, R4, 0x2, R22 ;  /* 0x0000000204047824 */ /* 0x000fc600078e0216 */
        /* <DEDUP_REMOVED lines=43> */
.L_x_1505:
        /* <DEDUP_REMOVED lines=21> */
.L_x_1401:
[----:B------:R-:W-:Y:S02]  /*14930*/  PLOP3.LUT P1, PT, P1, P0, PT, 0xa2, 0x0 ;  /* 0x000000000000781c */ /* 0x000fe40000f21472 */
[----:B------:R-:W-:-:S08]  /*14940*/  @P0 R2UR P1, UR4, R5 ;  /* 0x00000000050402ca */ /* 0x000fd00000020000 */
[----:B------:R-:W-:-:S05]  /*14950*/  @P0 PLOP3.LUT P0, PT, P1, PT, PT, 0x80, 0x0 ;  /* 0x000000000000081c */ /* 0x000fca0000f0f070 */
[----:B------:R-:W-:Y:S01]  /*14960*/  @!P1 SYNCS.ARRIVE.TRANS64.RED.A0T1 RZ, [UR4+0x2a850], RZ ;  /* 0x02a850ffffff99a7 */ /* 0x000fe20008200404 */
[----:B------:R-:W-:Y:S07]  /*14970*/  @!P1 ARRIVES.LDGSTSBAR.64.TRANSCNT [UR4+0x2a850] ;  /* 0x02a85000ff0099b0 */ /* 0x000fee0008000a84 */
[----:B------:R-:W-:Y:S05]  /*14980*/  @P0 BRA.U.ANY `(.L_x_1401) ;  /* 0xfffffffd00e80947 */ /* 0x000fea000393ffff */
[----:B------:R-:W-:Y:S01]  /*14990*/  NOP ;  /* 0x0000000000007918 */ /* 0x000fe20000000000 */
[----:B------:R-:W2:Y:S02]  /*149a0*/  LDL R0, [R1] ;  /* 0x0000000001007983 */ /* 0x000ea40000100800 */
[----:B--2---:R-:W-:-:S13]  /*149b0*/  LOP3.LUT P2, RZ, R0, 0x10, RZ, 0xc0, !PT ;  /* 0x0000001000ff7812 */ /* 0x004fda000784c0ff */
[----:B------:R-:W-:Y:S05]  /*149c0*/  @!P2 BRA `(.L_x_1402) ;  /* 0x000000000004a947 */ /* 0x000fea0003800000 */
[----:B------:R-:W-:Y:S01]  /*149d0*/  BPT.TRAP 0x1 ;  /* 0x000000040000795c */ /* 0x000fe20000300000 */
.L_x_1402:
        /* <DEDUP_REMOVED lines=14> */
[----:B------:R-:W-:-:S13]  /*14ac0*/  ISETP.GT.AND P0, PT, R24, R37, PT ;  /* 0x000000251800720c */ /* 0x000fda0003f04270 */
[----:B-1----:R-:W-:Y:S05]  /*14ad0*/  @P0 BRA `(.L_x_1403) ;  /* 0xfffffff000180947 */ /* 0x002fea000383ffff */
.L_x_1390:
[----:B------:R-:W-:Y:S05]  /*14ae0*/  BSYNC B0 ;  /* 0x0000000000007941 */ /* 0x000fea0003800000 */
.L_x_1389:
        /* <DEDUP_REMOVED lines=17> */
.L_x_1405:
[----:B------:R-:W-:Y:S05]  /*14c00*/  BSYNC B0 ;  /* 0x0000000000007941 */ /* 0x000fea0003800000 */
.L_x_1404:
[----:B------:R-:W2:Y:S02]  /*14c10*/  LDL R0, [R1] ;  /* 0x0000000001007983 */ /* 0x000ea40000100800 */
[----:B--2---:R-:W-:-:S13]  /*14c20*/  LOP3.LUT P0, RZ, R0, 0x10, RZ, 0xc0, !PT ;  /* 0x0000001000ff7812 */ /* 0x004fda000780c0ff */
[----:B------:R-:W-:Y:S05]  /*14c30*/  @!P0 BRA `(.L_x_1406) ;  /* 0x0000000000048947 */ /* 0x000fea0003800000 */
[----:B------:R-:W-:Y:S01]  /*14c40*/  BPT.TRAP 0x1 ;  /* 0x000000040000795c */ /* 0x000fe20000300000 */
.L_x_1406:
[----:B------:R-:W-:Y:S01]  /*14c50*/  IMAD R0, R25, 0x8, R22 ;  /* 0x0000000819007824 */ /* 0x000fe200078e0216 */
[----:B0-----:R-:W-:Y:S01]  /*14c60*/  SHF.L.U32 R3, R27, 0x1f, RZ ;  /* 0x0000001f1b037819 */ /* 0x001fe200000006ff */
[----:B------:R-:W-:Y:S01]  /*14c70*/  BSSY B0, `(.L_x_1407) ;  /* 0x0000004000007945 */ /* 0x000fe20003800000 */
[----:B------:R-:W-:Y:S02]  /*14c80*/  IMAD R6, R24, -0x60, R35 ;  /* 0xffffffa018067824 */ /* 0x000fe400078e0223 */
[----:B------:R-:W0:Y:S02]  /*14c90*/  SYNCS.PHASECHK.TRANS64.TRYWAIT P0, [R0+URZ+0x2a860], R3 ;  /* 0x02a86003000075a7 */ /* 0x000e24000800017f */
[----:B0-----:R-:W-:Y:S05]  /*14ca0*/  @!P0 BRA `(.L_x_1408) ;  /* 0x0000003c00588947 */ /* 0x001fea0003800000 */
.L_x_1506:
[----:B------:R-:W-:Y:S05]  /*14cb0*/  BSYNC B0 ;  /* 0x0000000000007941 */ /* 0x000fea0003800000 */
.L_x_1407:
        /* <DEDUP_REMOVED lines=8> */
[----:B------:R-:W-:Y:S01]  /*14d40*/  LOP3.LUT P0, RZ, R28, 0x2, RZ, 0xc0, !PT ;  /* 0x000000021cff7812 */ /* 0x000fe2000780c0ff */
[----:B------:R-:W-:Y:S01]  /*14d50*/  IMAD R4, R7, 0x2, R22 ;  /* 0x0000000207047824 */ /* 0x000fe200078e0216 */
[----:B------:R-:W2:Y:S02]  /*14d60*/  SHFL.IDX PT, R14, R17, RZ, 0x181f ;  /* 0x00181fff110e7589 */ /* 0x000ea400000e0000 */
[----:B------:R-:W-:Y:S02]  /*14d70*/  ISETP.LT.OR P3, PT, R6, 0x1, !P0 ;  /* 0x000000010600780c */ /* 0x000fe40004761670 */
        /* <DEDUP_REMOVED lines=45> */
.L_x_1520:
        /* <DEDUP_REMOVED lines=11> */
.L_x_1410:
[----:B------:R-:W-:Y:S02]  /*15100*/  PLOP3.LUT P1, PT, P1, P0, PT, 0xa2, 0x0 ;  /* 0x000000000000781c */ /* 0x000fe40000f21472 */
[----:B------:R-:W-:-:S08]  /*15110*/  @P0 R2UR P1, UR4, R0 ;  /* 0x00000000000402ca */ /* 0x000fd00000020000 */
[----:B------:R-:W-:-:S05]  /*15120*/  @P0 PLOP3.LUT P0, PT, P1, PT, PT, 0x80, 0x0 ;  /* 0x000000000000081c */ /* 0x000fca0000f0f070 */
[----:B------:R-:W-:Y:S01]  /*15130*/  @!P1 SYNCS.ARRIVE.TRANS64.RED.A0T1 RZ, [UR4+0x2a850], RZ ;  /* 0x02a850ffffff99a7 */ /* 0x000fe20008200404 */
[----:B------:R-:W-:Y:S07]  /*15140*/  @!P1 ARRIVES.LDGSTSBAR.64.TRANSCNT [UR4+0x2a850] ;  /* 0x02a85000ff0099b0 */ /* 0x000fee0008000a84 */
[----:B------:R-:W-:Y:S05]  /*15150*/  @P0 BRA.U.ANY `(.L_x_1410) ;  /* 0xfffffffd00e80947 */ /* 0x000fea000393ffff */
[----:B------:R-:W-:Y:S01]  /*15160*/  NOP ;  /* 0x0000000000007918 */ /* 0x000fe20000000000 */
[----:B0-----:R-:W2:Y:S02]  /*15170*/  LDL R2, [R1] ;  /* 0x0000000001027983 */ /* 0x001ea40000100800 */
[----:B--2---:R-:W-:-:S13]  /*15180*/  LOP3.LUT P2, RZ, R2, 0x10, RZ, 0xc0, !PT ;  /* 0x0000001002ff7812 */ /* 0x004fda000784c0ff */
[----:B------:R-:W-:Y:S05]  /*15190*/  @!P2 BRA `(.L_x_1411) ;  /* 0x000000000004a947 */ /* 0x000fea0003800000 */
[----:B------:R-:W-:Y:S01]  /*151a0*/  BPT.TRAP 0x1 ;  /* 0x000000040000795c */ /* 0x000fe20000300000 */
.L_x_1411:
[----:B------:R-:W-:Y:S01]  /*151b0*/  VIADD R25, R25, 0x1 ;  /* 0x0000000119197836 */ /* 0x000fe20000000000 */
[----:B------:R0:W-:Y:S04]  /*151c0*/  SYNCS.ARRIVE.TRANS64.A1T0 RZ, [R0+URZ+0x2a850], RZ ;  /* 0x02a850ff00ff79a7 */ /* 0x0001e8000810003f */
[----:B------:R-:W-:-:S04]  /*151d0*/  ISETP.NE.AND P0, PT, R25, 0x2, PT ;  /* 0x000000021900780c */ /* 0x000fc80003f05270 */
[----:B0-----:R-:W-:Y:S02]  /*151e0*/  SEL R0, RZ, 0x1, P0 ;  /* 0x00000001ff007807 */ /* 0x001fe40000000000 */
[----:B------:R-:W-:Y:S02]  /*151f0*/  SEL R25, R25, RZ, P0 ;  /* 0x000000ff19197207 */ /* 0x000fe40000000000 */
[----:B------:R-:W-:-:S07]  /*15200*/  LOP3.LUT R27, R27, R0, RZ, 0x3c, !PT ;  /* 0x000000001b1b7212 */ /* 0x000fce00078e3cff */
.L_x_1368:
[----:B------:R-:W-:Y:S05]  /*15210*/  BSYNC B7 ;  /* 0x0000000000077941 */ /* 0x000fea0003800000 */
.L_x_1366:
[----:B------:R-:W2:Y:S02]  /*15220*/  LDL R0, [R1] ;  /* 0x0000000001007983 */ /* 0x000ea40000100800 */
[----:B--2---:R-:W-:-:S13]  /*15230*/  LOP3.LUT P0, RZ, R0, 0x100, RZ, 0xc0, !PT ;  /* 0x0000010000ff7812 */ /* 0x004fda000780c0ff */
[----:B------:R-:W-:Y:S05]  /*15240*/  @!P0 BRA `(.L_x_1412) ;  /* 0x0000000000248947 */ /* 0x000fea0003800000 */
[----:B------:R-:W-:Y:S05]  /*15250*/  WARPSYNC.ALL ;  /* 0x0000000000007948 */ /* 0x000fea0003800000 */
[----:B------:R-:W1:Y:S08]  /*15260*/  S2UR UR5, SR_CgaCtaId ;  /* 0x00000000000579c3 */ /* 0x000e700000008800 */
[----:B------:R-:W-:Y:S06]  /*15270*/  BAR.SYNC.DEFER_BLOCKING 0x5, 0x180 ;  /* 0x0146000000007b1d */ /* 0x000fec0000010000 */
[----:B------:R-:W-:-:S02]  /*15280*/  UMOV UR4, 0x400 ;  /* 0x0000040000047882 */ /* 0x000fc40000000000 */
[----:B-1----:R-:W-:-:S06]  /*15290*/  ULEA UR4, UR5, UR4, 0x18 ;  /* 0x0000000405047291 */ /* 0x002fcc000f8ec03f */
[----:B------:R-:W-:-:S05]  /*152a0*/  IMAD.U32 R22, RZ, RZ, UR4 ;  /* 0x00000004ff167e24 */ /* 0x000fca000f8e00ff */
[----:B------:R3:W4:Y:S01]  /*152b0*/  LDS.128 R16, [R22+0x2a8d0] ;  /* 0x02a8d00016107984 */ /* 0x0007220000000c00 */
[----:B------:R-:W-:Y:S06]  /*152c0*/  BAR.ARV 0x4, 0x180 ;  /* 0x0106000000007b1d */ /* 0x000fec0000002000 */
[----:B------:R-:W-:Y:S05]  /*152d0*/  BRA `(.L_x_1413) ;  /* 0x0000000800cc7947 */ /* 0x000fea0003800000 */
.L_x_1412:
        /* <DEDUP_REMOVED lines=8> */
[----:B------:R-:W1:Y:S02]  /*15360*/  @!P1 LDC.64 R2, c[0x0][0xc80] ;  /* 0x00032000ff029b82 */ /* 0x000e640000000a00 */
[----:B-1----:R-:W-:-:S06]  /*15370*/  @!P1 IMAD.WIDE R2, R5, 0x4, R2 ;  /* 0x0000000405029825 */ /* 0x002fcc00078e0202 */
[----:B------:R-:W2:Y:S01]  /*15380*/  @!P1 LDG.E R2, desc[UR36][R2.64] ;  /* 0x0000002402029981 */ /* 0x000ea2000c1e1900 */
[----:B------:R-:W-:Y:S01]  /*15390*/  IMAD.MOV.U32 R5, RZ, RZ, RZ ;  /* 0x000000ffff057224 */ /* 0x000fe200078e00ff */
[C---:B------:R-:W-:Y:S02]  /*153a0*/  ISETP.GE.U32.AND P2, PT, R8.reuse, 0x2, PT ;  /* 0x000000020800780c */ /* 0x040fe40003f46070 */
[C---:B------:R-:W-:Y:S01]  /*153b0*/  ISETP.GE.U32.AND P3, PT, R8.reuse, 0x4, PT ;  /* 0x000000040800780c */ /* 0x040fe20003f66070 */
[----:B------:R-:W-:Y:S01]  /*153c0*/  SHFL.IDX PT, R0, R16, RZ, 0x1f ;  /* 0x00001fff10007589 */ /* 0x000fe200000e0000 */
[C---:B------:R-:W-:Y:S02]  /*153d0*/  ISETP.GE.U32.AND P4, PT, R8.reuse, 0x8, PT ;  /* 0x000000080800780c */ /* 0x040fe40003f86070 */
[C---:B------:R-:W-:Y:S01]  /*153e0*/  ISETP.GE.U32.AND P5, PT, R8.reuse, 0x10, PT ;  /* 0x000000100800780c */ /* 0x040fe20003fa6070 */
[----:B------:R-:W-:Y:S01]  /*153f0*/  SHFL.IDX PT, R4, R16, 0x1, 0x1f ;  /* 0x00201f0010047f89 */ /* 0x000fe200000e0000 */
[----:B--2---:R-:W-:Y:S01]  /*15400*/  @!P1 IMAD.MOV.U32 R5, RZ, RZ, R2 ;  /* 0x000000ffff059224 */ /* 0x004fe200078e0002 */
[----:B------:R-:W-:-:S04]  /*15410*/  ISETP.NE.AND P1, PT, R8, RZ, PT ;  /* 0x000000ff0800720c */ /* 0x000fc80003f25270 */
        /* <DEDUP_REMOVED lines=16> */
.L_x_1530:
[----:B------:R-:W-:Y:S02]  /*15520*/  ULDC UR4, c[0x0][0xc38] ;  /* 0x00030e0000047ab9 */ /* 0x000fe40000000800 */
[----:B------:R-:W-:-:S04]  /*15530*/  IMAD.U32 R7, RZ, RZ, UR4 ;  /* 0x00000004ff077e24 */ /* 0x000fc8000f8e00ff */
[----:B--2---:R-:W-:-:S04]  /*15540*/  IMAD R14, R14, R7, RZ ;  /* 0x000000070e0e7224 */ /* 0x004fc800078e02ff */
[----:B------:R-:W-:-:S05]  /*15550*/  IMAD.IADD R9, R4, 0x1, R14 ;  /* 0x0000000104097824 */ /* 0x000fca00078e020e */
[----:B------:R-:W-:-:S13]  /*15560*/  ISETP.GT.AND P6, PT, R9, R0, PT ;  /* 0x000000000900720c */ /* 0x000fda0003fc4270 */
[----:B------:R-:W-:Y:S05]  /*15570*/  @P6 BRA `(.L_x_1415) ;  /* 0x00000000009c6947 */ /* 0x000fea0003800000 */
.L_x_1420:
[----:B------:R-:W2:Y:S01]  /*15580*/  LDC R2, c[0x0][0xc3c] ;  /* 0x00030f00ff027b82 */ /* 0x000ea20000000800 */
[----:B------:R-:W-:-:S05]  /*15590*/  VIADD R19, R19, 0x1f ;  /* 0x0000001f13137836 */ /* 0x000fca0000000000 */
[----:B--2---:R-:W-:-:S13]  /*155a0*/  ISETP.GE.AND P6, PT, R19, R2, PT ;  /* 0x000000021300720c */ /* 0x004fda0003fc6270 */
[----:B------:R-:W-:Y:S05]  /*155b0*/  @P6 BRA `(.L_x_1416) ;  /* 0x0000000400d06947 */ /* 0x000fea0003800000 */
[----:B------:R-:W2:Y:S01]  /*155c0*/  S2R R3, SR_TID.X ;  /* 0x0000000000037919 */ /* 0x000ea20000002100 */
[----:B------:R-:W-:Y:S01]  /*155d0*/  BSSY B0, `(.L_x_1417) ;  /* 0x0000009000007945 */ /* 0x000fe20003800000 */
[----:B------:R-:W-:Y:S01]  /*155e0*/  IMAD.MOV.U32 R5, RZ, RZ, RZ ;  /* 0x000000ffff057224 */ /* 0x000fe200078e00ff */
[----:B--2---:R-:W-:-:S05]  /*155f0*/  LOP3.LUT R3, R3, 0x1f, RZ, 0xc0, !PT ;  /* 0x0000001f03037812 */ /* 0x004fca00078ec0ff */
[----:B------:R-:W-:-:S05]  /*15600*/  IMAD.IADD R7, R19, 0x1, R3 ;  /* 0x0000000113077824 */ /* 0x000fca00078e0203 */
[----:B------:R-:W-:-:S13]  /*15610*/  ISETP.GE.OR P6, PT, R7, R2, !P0 ;  /* 0x000000020700720c */ /* 0x000fda00047c6670 */
[----:B------:R-:W-:Y:S05]  /*15620*/  @P6 BRA `(.L_x_1418) ;  /* 0x00000000000c6947 */ /* 0x000fea0003800000 */
[----:B------:R-:W2:Y:S02]  /*15630*/  LDC.64 R2, c[0x0][0xc80] ;  /* 0x00032000ff027b82 */ /* 0x000ea40000000a00 */
[----:B--2---:R-:W-:-:S05]  /*15640*/  IMAD.WIDE R2, R7, 0x4, R2 ;  /* 0x0000000407027825 */ /* 0x004fca00078e0202 */
[----:B------:R2:W5:Y:S02]  /*15650*/  LDG.E R5, desc[UR36][R2.64] ;  /* 0x0000002402057981 */ /* 0x000564000c1e1900 */
.L_x_1418:
[----:B------:R-:W-:Y:S05]  /*15660*/  BSYNC B0 ;  /* 0x0000000000007941 */ /* 0x000fea0003800000 */
.L_x_1417:
[----:B------:R-:W-:-:S03]  /*15670*/  UMOV UR4, 0xffffffff ;  /* 0xffffffff00047882 */ /* 0x000fc60000000000 */
[----:B------:R-:W-:Y:S05]  /*15680*/  BRA.DIV UR4, `(.L_x_1419) ;  /* 0x0000004204047947 */ /* 0x000fea000b800000 */
[----:B-----5:R-:W3:Y:S02]  /*15690*/  SHFL.UP PT, R14, R5, 0x1, RZ ;  /* 0x04200000050e7989 */ /* 0x020ee400000e00ff */
[----:B---3--:R-:W-:-:S05]  /*156a0*/  SEL R14, R14, RZ, P1 ;  /* 0x000000ff0e0e7207 */ /* 0x008fca0000800000 */
[----:B------:R-:W-:-:S05]  /*156b0*/  IMAD.IADD R13, R5, 0x1, R14 ;  /* 0x00000001050d7824 */ /* 0x000fca00078e020e */
[----:B------:R-:W2:Y:S02]  /*156c0*/  SHFL.UP PT, R14, R13, 0x2, RZ ;  /* 0x044000000d0e7989 */ /* 0x000ea400000e00ff */
[----:B--2---:R-:W-:-:S05]  /*156d0*/  SEL R2, R14, RZ, P2 ;  /* 0x000000ff0e027207 */ /* 0x004fca0001000000 */
        /* <DEDUP_REMOVED lines=9> */
[----:B-1----:R-:W-:-:S05]  /*15770*/  IMAD.IADD R6, R4, 0x1, R7 ;  /* 0x0000000104067824 */ /* 0x002fca00078e0207 */
[----:B------:R1:W2:Y:S02]  /*15780*/  SHFL.IDX PT, R14, R6, 0x1f, 0x1f ;  /* 0x03e01f00060e7f89 */ /* 0x0002a400000e0000 */
.L_x_1538:
[----:B------:R-:W-:Y:S02]  /*15790*/  ULDC UR4, c[0x0][0xc38] ;  /* 0x00030e0000047ab9 */ /* 0x000fe40000000800 */
[----:B------:R-:W-:-:S04]  /*157a0*/  IMAD.U32 R7, RZ, RZ, UR4 ;  /* 0x00000004ff077e24 */ /* 0x000fc8000f8e00ff */
[----:B--2---:R-:W-:-:S04]  /*157b0*/  IMAD R14, R14, R7, RZ ;  /* 0x000000070e0e7224 */ /* 0x004fc800078e02ff */
[----:B------:R-:W-:-:S05]  /*157c0*/  IMAD.IADD R9, R14, 0x1, R9 ;  /* 0x000000010e097824 */ /* 0x000fca00078e0209 */
[----:B------:R-:W-:-:S13]  /*157d0*/  ISETP.GT.AND P6, PT, R9, R0, PT ;  /* 0x000000000900720c */ /* 0x000fda0003fc4270 */
[----:B------:R-:W-:Y:S05]  /*157e0*/  @!P6 BRA `(.L_x_1420) ;  /* 0xfffffffc0064e947 */ /* 0x000fea000383ffff */
.L_x_1415:
[----:B------:R-:W-:Y:S01]  /*157f0*/  IMAD.IADD R16, R9, 0x1, -R14 ;  /* 0x0000000109107824 */ /* 0x000fe200078e0a0e */
[----:B------:R-:W-:-:S03]  /*15800*/  UMOV UR4, 0xffffffff ;  /* 0xffffffff00047882 */ /* 0x000fc60000000000 */
[----:B------:R-:W-:-:S05]  /*15810*/  IMAD R3, R6, R7, R16 ;  /* 0x0000000706037224 */ /* 0x000fca00078e0210 */
[----:B------:R-:W-:Y:S01]  /*15820*/  ISETP.GT.AND P6, PT, R3, R0, PT ;  /* 0x000000000300720c */ /* 0x000fe20003fc4270 */
[----:B------:R-:W-:-:S12]  /*15830*/  BRA.DIV UR4, `(.L_x_1421) ;  /* 0x0000004204547947 */ /* 0x000fd8000b800000 */
[----:B------:R-:W-:-:S04]  /*15840*/  VOTE.ANY R2, PT, !P6 ;  /* 0x0000000000027806 */ /* 0x000fc800070e0100 */
[----:B------:R-:W2:Y:S02]  /*15850*/  POPC R4, R2 ;  /* 0x0000000200047309 */ /* 0x000ea40000000000 */
[----:B--2---:R2:W3:Y:S02]  /*15860*/  SHFL.IDX PT, R5, R5, R4, 0x1f ;  /* 0x00001f0405057589 */ /* 0x0044e400000e0000 */
.L_x_1542:
[----:B------:R-:W-:Y:S01]  /*15870*/  ISETP.NE.AND P0, PT, R2, RZ, PT ;  /* 0x000000ff0200720c */ /* 0x000fe20003f05270 */
[----:B------:R-:W-:-:S12]  /*15880*/  IMAD.MOV.U32 R14, RZ, RZ, RZ ;  /* 0x000000ffff0e7224 */ /* 0x000fd800078e00ff */
[----:B------:R-:W-:Y:S05]  /*15890*/  @!P0 BRA `(.L_x_1422) ;  /* 0x0000000000108947 */ /* 0x000fea0003800000 */
[----:B------:R-:W-:Y:S01]  /*158a0*/  UMOV UR4, 0xffffffff ;  /* 0xffffffff00047882 */ /* 0x000fe20000000000 */
[----:B------:R-:W-:Y:S02]  /*158b0*/  VIADD R12, R4, 0xffffffff ;  /* 0xffffffff040c7836 */ /* 0x000fe40000000000 */
[----:B------:R-:W-:Y:S05]  /*158c0*/  BRA.DIV UR4, `(.L_x_1423) ;  /* 0x0000004204787947 */ /* 0x000fea000b800000 */
[----:B------:R4:W0:Y:S02]  /*158d0*/  SHFL.IDX PT, R14, R6, R12, 0x1f ;  /* 0x00001f0c060e7589 */ /* 0x00082400000e0000 */
.L_x_1422:
[----:B------:R-:W5:Y:S01]  /*158e0*/  LDC.64 R2, c[0x0][0xc90] ;  /* 0x00032400ff027b82 */ /* 0x000f620000000a00 */
[----:B------:R-:W-:-:S04]  /*158f0*/  IMAD.IADD R19, R4, 0x1, R19 ;  /* 0x0000000104137824 */ /* 0x000fc800078e0213 */
[----:B-----5:R-:W-:-:S05]  /*15900*/  IMAD.WIDE R2, R19, 0x4, R2 ;  /* 0x0000000413027825 */ /* 0x020fca00078e0202 */
[----:B-1--4-:R1:W2:Y:S01]  /*15910*/  LDG.E R6, desc[UR36][R2.64] ;  /* 0x0000002402067981 */ /* 0x0122a2000c1e1900 */
[----:B0-----:R-:W-:Y:S02]  /*15920*/  IMAD R16, R14, R7, R16 ;  /* 0x000000070e107224 */ /* 0x001fe400078e0210 */
[----:B-1----:R-:W-:Y:S02]  /*15930*/  IMAD.MOV.U32 R2, RZ, RZ, RZ ;  /* 0x000000ffff027224 */ /* 0x002fe400078e00ff */
[----:B--23--:R-:W-:-:S05]  /*15940*/  IMAD R4, R5, R6, RZ ;  /* 0x0000000605047224 */ /* 0x00cfca00078e02ff */
[----:B------:R-:W-:-:S04]  /*15950*/  IABS R8, R4 ;  /* 0x0000000400087213 */ /* 0x000fc80000000000 */
[----:B------:R-:W0:Y:S08]  /*15960*/  I2F.RP R10, R8 ;  /* 0x00000008000a7306 */ /* 0x000e300000209400 */
[----:B0-----:R-:W0:Y:S02]  /*15970*/  MUFU.RCP R10, R10 ;  /* 0x0000000a000a7308 */ /* 0x001e240000001000 */
[----:B0-----:R-:W-:-:S06]  /*15980*/  VIADD R11, R10, 0xffffffe ;  /* 0x0ffffffe0a0b7836 */ /* 0x001fcc0000000000 */
[----:B------:R-:W0:Y:S02]  /*15990*/  F2I.FTZ.U32.TRUNC.NTZ R3, R11 ;  /* 0x0000000b00037305 */ /* 0x000e24000021f000 */
[----:B0-----:R-:W-:-:S04]  /*159a0*/  IMAD.MOV R9, RZ, RZ, -R3 ;  /* 0x000000ffff097224 */ /* 0x001fc800078e0a03 */
        /* <DEDUP_REMOVED lines=11> */
[----:B------:R-:W-:Y:S02]  /*15a60*/  @!P1 IMAD.IADD R3, R3, 0x1, -R8 ;  /* 0x0000000103039824 */ /* 0x000fe400078e0a08 */
[----:B------:R-:W-:Y:S01]  /*15a70*/  @!P1 VIADD R2, R2, 0x1 ;  /* 0x0000000102029836 */ /* 0x000fe20000000000 */
[----:B------:R-:W-:Y:S02]  /*15a80*/  ISETP.NE.AND P1, PT, R4, RZ, PT ;  /* 0x000000ff0400720c */ /* 0x000fe40003f25270 */
[----:B------:R-:W-:-:S13]  /*15a90*/  ISETP.GE.U32.AND P0, PT, R3, R8, PT ;  /* 0x000000080300720c */ /* 0x000fda0003f06070 */
[----:B------:R-:W-:-:S04]  /*15aa0*/  @P0 VIADD R2, R2, 0x1 ;  /* 0x0000000102020836 */ /* 0x000fc80000000000 */
[----:B------:R-:W-:Y:S01]  /*15ab0*/  @!P2 IMAD.MOV R2, RZ, RZ, -R2 ;  /* 0x000000ffff02a224 */ /* 0x000fe200078e0a02 */
[----:B------:R-:W-:-:S05]  /*15ac0*/  @!P1 LOP3.LUT R2, RZ, R4, RZ, 0x33, !PT ;  /* 0x00000004ff029212 */ /* 0x000fca00078e33ff */
[----:B------:R-:W-:Y:S02]  /*15ad0*/  IMAD R0, R6, R2, RZ ;  /* 0x0000000206007224 */ /* 0x000fe400078e02ff */
[----:B------:R-:W-:Y:S02]  /*15ae0*/  IMAD.MOV R2, RZ, RZ, -R2 ;  /* 0x000000ffff027224 */ /* 0x000fe400078e0a02 */
[----:B------:R-:W-:Y:S02]  /*15af0*/  IMAD.MOV R3, RZ, RZ, -R0 ;  /* 0x000000ffff037224 */ /* 0x000fe400078e0a00 */
[----:B------:R-:W-:-:S03]  /*15b00*/  IMAD R9, R4, R2, R9 ;  /* 0x0000000204097224 */ /* 0x000fc600078e0209 */
[----:B------:R-:W-:-:S04]  /*15b10*/  VIADDMNMX R6, R3, R7, R6, PT ;  /* 0x0000000703067246 */ /* 0x000fc80003800106 */
[-C--:B------:R-:W-:Y:S02]  /*15b20*/  IABS R7, R6.reuse ;  /* 0x0000000600077213 */ /* 0x080fe40000000000 */
[----:B------:R-:W-:Y:S02]  /*15b30*/  IABS R4, R6 ;  /* 0x0000000600047213 */ /* 0x000fe40000000000 */
[----:B------:R-:W0:Y:S03]  /*15b40*/  I2F.RP R8, R7 ;  /* 0x0000000700087306 */ /* 0x000e260000209400 */
[----:B------:R-:W-:-:S05]  /*15b50*/  IMAD.MOV R4, RZ, RZ, -R4 ;  /* 0x000000ffff047224 */ /* 0x000fca00078e0a04 */
[----:B0-----:R-:W0:Y:S02]  /*15b60*/  MUFU.RCP R8, R8 ;  /* 0x0000000800087308 */ /* 0x001e240000001000 */
[----:B0-----:R-:W-:-:S06]  /*15b70*/  IADD3 R3, R8, 0xffffffe, RZ ;  /* 0x0ffffffe08037810 */ /* 0x001fcc0007ffe0ff */
[----:B------:R-:W0:Y:S02]  /*15b80*/  F2I.FTZ.U32.TRUNC.NTZ R3, R3 ;  /* 0x0000000300037305 */ /* 0x000e24000021f000 */
[----:B0-----:R-:W-:-:S04]  /*15b90*/  IMAD.MOV R2, RZ, RZ, -R3 ;  /* 0x000000ffff027224 */ /* 0x001fc800078e0a03 */
[----:B------:R-:W-:Y:S02]  /*15ba0*/  IMAD R11, R2, R7, RZ ;  /* 0x00000007020b7224 */ /* 0x000fe400078e02ff */
[----:B------:R-:W-:-:S04]  /*15bb0*/  IMAD.MOV.U32 R2, RZ, RZ, RZ ;  /* 0x000000ffff027224 */ /* 0x000fc800078e00ff */
[----:B------:R-:W-:Y:S01]  /*15bc0*/  IMAD.HI.U32 R2, R3, R11, R2 ;  /* 0x0000000b03027227 */ /* 0x000fe200078e0002 */
[----:B------:R-:W-:Y:S02]  /*15bd0*/  IABS R11, R9 ;  /* 0x00000009000b7213 */ /* 0x000fe40000000000 */
[C---:B------:R-:W-:Y:S01]  /*15be0*/  LOP3.LUT R3, R9.reuse, R6, RZ, 0x3c, !PT ;  /* 0x0000000609037212 */ /* 0x040fe200078e3cff */
[----:B------:R-:W-:Y:S02]  /*15bf0*/  IMAD.IADD R9, R9, 0x1, R0 ;  /* 0x0000000109097824 */ /* 0x000fe400078e0200 */
[----:B------:R-:W-:Y:S01]  /*15c00*/  IMAD.HI.U32 R2, R2, R11, RZ ;  /* 0x0000000b02027227 */ /* 0x000fe200078e00ff */
[----:B------:R-:W-:-:S03]  /*15c10*/  ISETP.GE.AND P2, PT, R3, RZ, PT ;  /* 0x000000ff0300720c */ /* 0x000fc60003f46270 */
[----:B------:R-:W-:-:S05]  /*15c20*/  IMAD R4, R2, R4, R11 ;  /* 0x0000000402047224 */ /* 0x000fca00078e020b */
[----:B------:R-:W-:-:S13]  /*15c30*/  ISETP.GT.U32.AND P1, PT, R7, R4, PT ;  /* 0x000000040700720c */ /* 0x000fda0003f24070 */
[----:B------:R-:W-:Y:S02]  /*15c40*/  @!P1 IMAD.IADD R4, R4, 0x1, -R7 ;  /* 0x0000000104049824 */ /* 0x000fe400078e0a07 */
[----:B------:R-:W-:Y:S01]  /*15c50*/  @!P1 VIADD R2, R2, 0x1 ;  /* 0x0000000102029836 */ /* 0x000fe20000000000 */
[----:B------:R-:W-:Y:S02]  /*15c60*/  ISETP.NE.AND P1, PT, R6, RZ, PT ;  /* 0x000000ff0600720c */ /* 0x000fe40003f25270 */
[----:B------:R-:W-:-:S13]  /*15c70*/  ISETP.GE.U32.AND P0, PT, R4, R7, PT ;  /* 0x000000070400720c */ /* 0x000fda0003f06070 */
[----:B------:R-:W-:-:S04]  /*15c80*/  @P0 VIADD R2, R2, 0x1 ;  /* 0x0000000102020836 */ /* 0x000fc80000000000 */
[----:B------:R-:W-:Y:S01]  /*15c90*/  @!P2 IMAD.MOV R2, RZ, RZ, -R2 ;  /* 0x000000ffff02a224 */ /* 0x000fe200078e0a02 */
[----:B------:R-:W-:Y:S01]  /*15ca0*/  @!P1 LOP3.LUT R2, RZ, R6, RZ, 0x33, !PT ;  /* 0x00000006ff029212 */ /* 0x000fe200078e33ff */
[----:B------:R-:W-:-:S04]  /*15cb0*/  IMAD.MOV R6, RZ, RZ, -R6 ;  /* 0x000000ffff067224 */ /* 0x000fc800078e0a06 */
[----:B------:R-:W-:Y:S01]  /*15cc0*/  IMAD R18, R2, R6, R9 ;  /* 0x0000000602127224 */ /* 0x000fe200078e0209 */
[----:B------:R-:W-:-:S05]  /*15cd0*/  LOP3.LUT R2, RZ, R2, RZ, 0x33, !PT ;  /* 0x00000002ff027212 */ /* 0x000fca00078e33ff */
[----:B------:R-:W-:Y:S01]  /*15ce0*/  IMAD.IADD R17, R5, 0x1, R2 ;  /* 0x0000000105117824 */ /* 0x000fe200078e0202 */
[----:B------:R-:W-:Y:S06]  /*15cf0*/  BRA `(.L_x_1424) ;  /* 0x00000000001c7947 */ /* 0x000fec0003800000 */
.L_x_1416:
[----:B------:R-:W-:Y:S01]  /*15d00*/  UMOV UR4, URZ ;  /* 0x0000003f00047c82 */ /* 0x000fe20008000000 */
[----:B------:R-:W-:Y:S01]  /*15d10*/  UMOV UR5, URZ ;  /* 0x0000003f00057c82 */ /* 0x000fe20008000000 */
[----:B------:R-:W-:Y:S01]  /*15d20*/  ULDC UR6, c[0x0][0xc3c] ;  /* 0x00030f0000067ab9 */ /* 0x000fe20000000800 */
[----:B------:R-:W-:Y:S02]  /*15d30*/  IMAD.MOV.U32 R16, RZ, RZ, R0 ;  /* 0x000000ffff107224 */ /* 0x000fe400078e0000 */
[----:B------:R-:W-:Y:S02]  /*15d40*/  IMAD.U32 R17, RZ, RZ, UR4 ;  /* 0x00000004ff117e24 */ /* 0x000fe4000f8e00ff */
[----:B------:R-:W-:Y:S02]  /*15d50*/  IMAD.U32 R18, RZ, RZ, UR5 ;  /* 0x00000005ff127e24 */ /* 0x000fe4000f8e00ff */
[----:B------:R-:W-:-:S07]  /*15d60*/  IMAD.U32 R19, RZ, RZ, UR6 ;  /* 0x00000006ff137e24 */ /* 0x000fce000f8e00ff */
.L_x_1424:
[----:B------:R-:W2:Y:S01]  /*15d70*/  S2R R0, SR_TID.X ;  /* 0x0000000000007919 */ /* 0x000ea20000002100 */
        /* <DEDUP_REMOVED lines=9> */
.L_x_1413:
[----:B------:R-:W-:Y:S02]  /*15e10*/  ULDC UR4, c[0x0][0xc3c] ;  /* 0x00030f0000047ab9 */ /* 0x000fe40000000800 */
[----:B----4-:R-:W-:-:S13]  /*15e20*/  ISETP.GE.AND P0, PT, R19, UR4, PT ;  /* 0x0000000413007c0c */ /* 0x010fda000bf06270 */
[----:B------:R-:W-:Y:S05]  /*15e30*/  @!P0 BRA `(.L_x_1425) ;  /* 0xffffffb4000c8947 */ /* 0x000fea000383ffff */
[----:B------:R-:W-:Y:S05]  /*15e40*/  BSYNC B8 ;  /* 0x0000000000087941 */ /* 0x000fea0003800000 */
.L_x_1354:
[----:B--2---:R-:W2:Y:S01]  /*15e50*/  LDL.LU R0, [R1+0x14] ;  /* 0x0000140001007983 */ /* 0x004ea20000300800 */
[----:B------:R-:W-:Y:S01]  /*15e60*/  BSSY B0, `(.L_x_1426) ;  /* 0x000000b000007945 */ /* 0x000fe20003800000 */
[----:B------:R-:W4:Y:S01]  /*15e70*/  S2R R5, SR_CgaCtaId ;  /* 0x0000000000057919 */ /* 0x000f220000008800 */
[----:B--2---:R-:W-:-:S05]  /*15e80*/  VIADD R0, R0, 0x1 ;  /* 0x0000000100007836 */ /* 0x004fca0000000000 */
[----:B0-----:R-:W-:-:S04]  /*15e90*/  LEA.HI R2, R0, R0, RZ, 0x1 ;  /* 0x0000000000027211 */ /* 0x001fc800078f08ff */
[----:B------:R-:W-:Y:S02]  /*15ea0*/  LOP3.LUT R3, R2, 0xfffffffe, RZ, 0xc0, !PT ;  /* 0xfffffffe02037812 */ /* 0x000fe400078ec0ff */
[----:B------:R-:W-:-:S03]  /*15eb0*/  MOV R2, 0x400 ;  /* 0x0000040000027802 */ /* 0x000fc60000000f00 */
[----:B------:R-:W-:Y:S01]  /*15ec0*/  IMAD.IADD R0, R0, 0x1, -R3 ;  /* 0x0000000100007824 */ /* 0x000fe200078e0a03 */
[----:B----4-:R-:W-:-:S04]  /*15ed0*/  LEA R5, R5, R2, 0x18 ;  /* 0x0000000205057211 */ /* 0x010fc800078ec0ff */
[----:B------:R-:W-:-:S04]  /*15ee0*/  SHF.L.U32 R0, R0, 0x1f, RZ ;  /* 0x0000001f00007819 */ /* 0x000fc800000006ff */
[----:B------:R-:W0:Y:S02]  /*15ef0*/  SYNCS.PHASECHK.TRANS64.TRYWAIT P0, [R5+URZ+0x2a820], R0 ;  /* 0x02a82000050075a7 */ /* 0x000e24000800017f */
[----:B0-----:R-:W-:Y:S05]  /*15f00*/  @!P0 BRA `(.L_x_1427) ;  /* 0x0000003c000c8947 */ /* 0x001fea0003800000 */
.L_x_1545:
[----:B------:R-:W-:Y:S05]  /*15f10*/  BSYNC B0 ;  /* 0x0000000000007941 */ /* 0x000fea0003800000 */
.L_x_1426:
[----:B------:R-:W-:-:S03]  /*15f20*/  UMOV UR4, 0xffffffff ;  /* 0xffffffff00047882 */ /* 0x000fc60000000000 */
[----:B------:R-:W-:Y:S05]  /*15f30*/  BRA.DIV UR4, `(.L_x_1428) ;  /* 0x0000003e04147947 */ /* 0x000fea000b800000 */
[----:B0-----:R-:W0:Y:S02]  /*15f40*/  S2R R0, SR_TID.X ;  /* 0x0000000000007919 */ /* 0x001e240000002100 */
[----:B0-----:R-:W-:-:S04]  /*15f50*/  SHF.R.U32.HI R0, RZ, 0x5, R0 ;  /* 0x00000005ff007819 */ /* 0x001fc80000011600 */
[----:B------:R-:W-:-:S05]  /*15f60*/  LOP3.LUT R0, R0, 0x3, RZ, 0xc0, !PT ;  /* 0x0000000300007812 */ /* 0x000fca00078ec0ff */
[----:B------:R0:W2:Y:S02]  /*15f70*/  SHFL.IDX PT, R14, R0, RZ, 0x1f ;  /* 0x00001fff000e7589 */ /* 0x0000a400000e0000 */
.L_x_1548:
[----:B--2---:R-:W-:Y:S01]  /*15f80*/  ISETP.NE.AND P0, PT, R14, RZ, PT ;  /* 0x000000ff0e00720c */ /* 0x004fe20003f05270 */
[----:B------:R-:W-:-:S12]  /*15f90*/  BSSY B0, `(.L_x_1429) ;  /* 0x0000026000007945 */ /* 0x000fd80003800000 */
[----:B------:R-:W-:Y:S05]  /*15fa0*/  @P0 BRA `(.L_x_1430) ;  /* 0x0000000000900947 */ /* 0x000fea0003800000 */
[----:B------:R-:W-:-:S03]  /*15fb0*/  UMOV UR4, 0xffffffff ;  /* 0xffffffff00047882 */ /* 0x000fc60000000000 */
[----:B------:R-:W-:Y:S05]  /*15fc0*/  BRA.DIV UR4, `(.L_x_1431) ;  /* 0x0000003e04247947 */ /* 0x000fea000b800000 */
[----:B------:R-:W-:-:S13]  /*15fd0*/  ELECT P6, URZ, PT ;  /* 0x00000000003f782f */ /* 0x000fda00038c0000 */
.L_x_1551:
        /* <DEDUP_REMOVED lines=8> */
.L_x_1432:
[----:B------:R-:W-:Y:S01]  /*16060*/  IMAD R3, R25, 0x8, R5 ;  /* 0x0000000819037824 */ /* 0x000fe200078e0205 */
[----:B------:R-:W-:Y:S01]  /*16070*/  SHF.L.U32 R2, R27, 0x1f, RZ ;  /* 0x0000001f1b027819 */ /* 0x000fe200000006ff */
[----:B------:R-:W-:-:S03]  /*16080*/  VIADD R25, R25, 0x1 ;  /* 0x0000000119197836 */ /* 0x000fc60000000000 */
[----:B------:R-:W0:Y:S02]  /*16090*/  SYNCS.PHASECHK.TRANS64.TRYWAIT P1, [R3+URZ+0x2a840], R2 ;  /* 0x02a84002030075a7 */ /* 0x000e24000802017f */
[----:B------:R-:W-:-:S04]  /*160a0*/  ISETP.NE.AND P2, PT, R25, 0x2, PT ;  /* 0x000000021900780c */ /* 0x000fc80003f45270 */
[----:B------:R-:W-:Y:S01]  /*160b0*/  SEL R0, RZ, 0x1, P2 ;  /* 0x00000001ff007807 */ /* 0x000fe20001000000 */
[----:B0-----:R-:W-:Y:S08]  /*160c0*/  @!P1 BRA `(.L_x_1433) ;  /* 0x0000003c00049947 */ /* 0x001ff00003800000 */
.L_x_1552:
[----:B------:R-:W-:Y:S02]  /*160d0*/  SEL R25, R25, RZ, P2 ;  /* 0x000000ff19197207 */ /* 0x000fe40001000000 */
[----:B------:R-:W-:Y:S01]  /*160e0*/  LOP3.LUT R0, R27, R0, RZ, 0x3c, !PT ;  /* 0x000000001b007212 */ /* 0x000fe200078e3cff */
[----:B------:R-:W-:Y:S06]  /*160f0*/  @!P0 BRA `(.L_x_1434) ;  /* 0x0000000000048947 */ /* 0x000fec0003800000 */
[----:B------:R-:W-:Y:S01]  /*16100*/  BPT.TRAP 0x1 ;  /* 0x000000040000795c */ /* 0x000fe20000300000 */
.L_x_1434:
[----:B------:R-:W-:Y:S01]  /*16110*/  IMAD R25, R25, 0x8, R5 ;  /* 0x0000000819197824 */ /* 0x000fe200078e0205 */
[----:B------:R-:W-:-:S04]  /*16120*/  SHF.L.U32 R0, R0, 0x1f, RZ ;  /* 0x0000001f00007819 */ /* 0x000fc800000006ff */
[----:B------:R-:W2:Y:S02]  /*16130*/  SYNCS.PHASECHK.TRANS64.TRYWAIT P1, [R25+URZ+0x2a840], R0 ;  /* 0x02a84000190075a7 */ /* 0x000ea4000802017f */
[----:B--2---:R-:W-:Y:S05]  /*16140*/  @!P1 BRA `(.L_x_1435) ;  /* 0x0000003800f89947 */ /* 0x004fea0003800000 */
.L_x_1553:
[----:B------:R-:W-:Y:S05]  /*16150*/  @!P0 BRA `(.L_x_1436) ;  /* 0x0000000000048947 */ /* 0x000fea0003800000 */
[----:B------:R-:W-:Y:S01]  /*16160*/  BPT.TRAP 0x1 ;  /* 0x000000040000795c */ /* 0x000fe20000300000 */
.L_x_1436:
[----:B------:R-:W4:Y:S02]  /*16170*/  SYNCS.PHASECHK.TRANS64.TRYWAIT P1, [R3+URZ+0x2a860], R2 ;  /* 0x02a86002030075a7 */ /* 0x000f24000802017f */
[----:B----4-:R-:W-:Y:S05]  /*16180*/  @!P1 BRA `(.L_x_1437) ;  /* 0x0000003800fc9947 */ /* 0x010fea0003800000 */
.L_x_1554:
[----:B------:R-:W-:Y:S05]  /*16190*/  @!P0 BRA `(.L_x_1438) ;  /* 0x0000000000048947 */ /* 0x000fea0003800000 */
[----:B------:R-:W-:Y:S01]  /*161a0*/  BPT.TRAP 0x1 ;  /* 0x000000040000795c */ /* 0x000fe20000300000 */
.L_x_1438:
[----:B------:R0:W0:Y:S02]  /*161b0*/  SYNCS.PHASECHK.TRANS64.TRYWAIT P0, [R25+URZ+0x2a860], R0 ;  /* 0x02a86000190075a7 */ /* 0x000024000800017f */
[----:B0-----:R-:W-:Y:S05]  /*161c0*/  @!P0 NANOSLEEP.SYNCS 0x989680 ;  /* 0x009896800000895d */ /* 0x001fea0003900000 */
[----:B------:R-:W0:Y:S02]  /*161d0*/  @!P0 SYNCS.PHASECHK.TRANS64 P0, [R25+URZ+0x2a860], R0 ;  /* 0x02a86000190085a7 */ /* 0x000e24000800007f */
[----:B0-----:R-:W-:Y:S05]  /*161e0*/  @!P0 BRA `(.L_x_1438) ;  /* 0xfffffffc00f08947 */ /* 0x001fea000383ffff */
.L_x_1430:
[----:B------:R-:W-:Y:S05]  /*161f0*/  BSYNC B0 ;  /* 0x0000000000007941 */ /* 0x000fea0003800000 */
.L_x_1429:
[----:B------:R-:W-:Y:S05]  /*16200*/  EXIT ;  /* 0x000000000000794d */ /* 0x000fea0003800000 */
.L_x_1248:
[----:B0-----:R-:W-:-:S04]  /*16210*/  IMAD.U32 R3, RZ, RZ, UR40 ;  /* 0x00000028ff037e24 */ /* 0x001fc8000f8e00ff */
[----:B------:R0:W1:Y:S03]  /*16220*/  SYNCS.PHASECHK.TRANS64.TRYWAIT P1, [R3+URZ+0x2a800], R0 ;  /* 0x02a80000030075a7 */ /* 0x000066000802017f */
[----:B-1----:R-:W-:Y:S05]  /*16230*/  @!P1 NANOSLEEP.SYNCS 0x989680 ;  /* 0x009896800000995d */ /* 0x002fea0003900000 */
[----:B------:R-:W1:Y:S02]  /*16240*/  @!P1 SYNCS.PHASECHK.TRANS64 P1, [R3+URZ+0x2a800], R0 ;  /* 0x02a80000030095a7 */ /* 0x000e64000802007f */
[----:B-1----:R-:W-:Y:S05]  /*16250*/  @!P1 BRA `(.L_x_1248) ;  /* 0xfffffffc00ec9947 */ /* 0x002fea000383ffff */
[----:B------:R-:W-:Y:S05]  /*16260*/  BRA `(.L_x_1439) ;  /* 0xfffffeb400e07947 */ /* 0x000fea000383ffff */
.L_x_1252:
[----:B-1----:R1:W2:Y:S02]  /*16270*/  SYNCS.PHASECHK.TRANS64.TRYWAIT P1, [R15+URZ+0x2a830], R0 ;  /* 0x02a830000f0075a7 */ /* 0x0022a4000802017f */
[----:B--2---:R-:W-:Y:S05]  /*16280*/  @!P1 NANOSLEEP.SYNCS 0x989680 ;  /* 0x009896800000995d */ /* 0x004fea0003900000 */
[----:B------:R-:W2:Y:S02]  /*16290*/  @!P1 SYNCS.PHASECHK.TRANS64 P1, [R15+URZ+0x2a830], R0 ;  /* 0x02a830000f0095a7 */ /* 0x000ea4000802007f */
[----:B--2---:R-:W-:Y:S05]  /*162a0*/  @!P1 BRA `(.L_x_1252) ;  /* 0xfffffffc00f09947 */ /* 0x004fea000383ffff */
[----:B------:R-:W-:Y:S05]  /*162b0*/  BRA `(.L_x_1251) ;  /* 0xfffffeb400fc7947 */ /* 0x000fea000383ffff */
.L_x_1269:
[----:B-1----:R-:W-:-:S04]  /*162c0*/  IMAD.U32 R14, RZ, RZ, UR7 ;  /* 0x00000007ff0e7e24 */ /* 0x002fc8000f8e00ff */
[----:B------:R1:W2:Y:S03]  /*162d0*/  SYNCS.PHASECHK.TRANS64.TRYWAIT P1, [R14+URZ+0x2a830], R13 ;  /* 0x02a8300d0e0075a7 */ /* 0x0002a6000802017f */
[----:B--2---:R-:W-:Y:S05]  /*162e0*/  @!P1 NANOSLEEP.SYNCS 0x989680 ;  /* 0x009896800000995d */ /* 0x004fea0003900000 */
[----:B------:R-:W2:Y:S02]  /*162f0*/  @!P1 SYNCS.PHASECHK.TRANS64 P1, [R14+URZ+0x2a830], R13 ;  /* 0x02a8300d0e0095a7 */ /* 0x000ea4000802007f */
[----:B--2---:R-:W-:Y:S05]  /*16300*/  @!P1 BRA `(.L_x_1269) ;  /* 0xfffffffc00ec9947 */ /* 0x004fea000383ffff */
[----:B------:R-:W-:Y:S05]  /*16310*/  BRA `(.L_x_1268) ;  /* 0xfffffee800807947 */ /* 0x000fea000383ffff */
.L_x_1273:
[----:B01----:R-:W-:-:S04]  /*16320*/  IMAD.U32 R13, RZ, RZ, UR6 ;  /* 0x00000006ff0d7e24 */ /* 0x003fc8000f8e00ff */
[----:B------:R0:W1:Y:S03]  /*16330*/  SYNCS.PHASECHK.TRANS64.TRYWAIT P1, [R13+URZ+0x2a850], R0 ;  /* 0x02a850000d0075a7 */ /* 0x000066000802017f */
[----:B-1----:R-:W-:Y:S05]  /*16340*/  @!P1 NANOSLEEP.SYNCS 0x989680 ;  /* 0x009896800000995d */ /* 0x002fea0003900000 */
[----:B------:R-:W1:Y:S02]  /*16350*/  @!P1 SYNCS.PHASECHK.TRANS64 P1, [R13+URZ+0x2a850], R0 ;  /* 0x02a850000d0095a7 */ /* 0x000e64000802007f */
[----:B-1----:R-:W-:Y:S05]  /*16360*/  @!P1 BRA `(.L_x_1273) ;  /* 0xfffffffc00ec9947 */ /* 0x002fea000383ffff */
[----:B------:R-:W-:Y:S05]  /*16370*/  BRA `(.L_x_1272) ;  /* 0xfffffef000b07947 */ /* 0x000fea000383ffff */
.L_x_1292:
[----:B-1----:R-:W-:-:S04]  /*16380*/  IMAD.U32 R12, RZ, RZ, UR7 ;  /* 0x00000007ff0c7e24 */ /* 0x002fc8000f8e00ff */
[----:B------:R1:W2:Y:S03]  /*16390*/  SYNCS.PHASECHK.TRANS64.TRYWAIT P1, [R12+URZ+0x2a830], R11 ;  /* 0x02a8300b0c0075a7 */ /* 0x0002a6000802017f */
[----:B--2---:R-:W-:Y:S05]  /*163a0*/  @!P1 NANOSLEEP.SYNCS 0x989680 ;  /* 0x009896800000995d */ /* 0x004fea0003900000 */
[----:B------:R-:W2:Y:S02]  /*163b0*/  @!P1 SYNCS.PHASECHK.TRANS64 P1, [R12+URZ+0x2a830], R11 ;  /* 0x02a8300b0c0095a7 */ /* 0x000ea4000802007f */
[----:B--2---:R-:W-:Y:S05]  /*163c0*/  @!P1 BRA `(.L_x_1292) ;  /* 0xfffffffc00ec9947 */ /* 0x004fea000383ffff */
[----:B------:R-:W-:Y:S05]  /*163d0*/  BRA `(.L_x_1291) ;  /* 0xffffff1c00d47947 */ /* 0x000fea000383ffff */
.L_x_1296:
[----:B01----:R-:W-:-:S04]  /*163e0*/  IMAD.U32 R11, RZ, RZ, UR6 ;  /* 0x00000006ff0b7e24 */ /* 0x003fc8000f8e00ff */
[----:B------:R0:W1:Y:S03]  /*163f0*/  SYNCS.PHASECHK.TRANS64.TRYWAIT P1, [R11+URZ+0x2a850], R0 ;  /* 0x02a850000b0075a7 */ /* 0x000066000802017f */
[----:B-1----:R-:W-:Y:S05]  /*16400*/  @!P1 NANOSLEEP.SYNCS 0x989680 ;  /* 0x009896800000995d */ /* 0x002fea0003900000 */
[----:B------:R-:W1:Y:S02]  /*16410*/  @!P1 SYNCS.PHASECHK.TRANS64 P1, [R11+URZ+0x2a850], R0 ;  /* 0x02a850000b0095a7 */ /* 0x000e64000802007f */
[----:B-1----:R-:W-:Y:S05]  /*16420*/  @!P1 BRA `(.L_x_1296) ;  /* 0xfffffffc00ec9947 */ /* 0x002fea000383ffff */
[----:B------:R-:W-:Y:S05]  /*16430*/  BRA `(.L_x_1295) ;  /* 0xffffff2800047947 */ /* 0x000fea000383ffff */
.L_x_1304:
[----:B-1----:R-:W-:-:S04]  /*16440*/  IMAD.U32 R14, RZ, RZ, UR6 ;  /* 0x00000006ff0e7e24 */ /* 0x002fc8000f8e00ff */
[----:B------:R1:W2:Y:S03]  /*16450*/  SYNCS.PHASECHK.TRANS64.TRYWAIT P1, [R14+URZ+0x2a830], R11 ;  /* 0x02a8300b0e0075a7 */ /* 0x0002a6000802017f */
[----:B--2---:R-:W-:Y:S05]  /*16460*/  @!P1 NANOSLEEP.SYNCS 0x989680 ;  /* 0x009896800000995d */ /* 0x004fea0003900000 */
[----:B------:R-:W2:Y:S02]  /*16470*/  @!P1 SYNCS.PHASECHK.TRANS64 P1, [R14+URZ+0x2a830], R11 ;  /* 0x02a8300b0e0095a7 */ /* 0x000ea4000802007f */
[----:B--2---:R-:W-:Y:S05]  /*16480*/  @!P1 BRA `(.L_x_1304) ;  /* 0xfffffffc00ec9947 */ /* 0x004fea000383ffff */
[----:B------:R-:W-:Y:S05]  /*16490*/  BRA `(.L_x_1303) ;  /* 0xffffff4000507947 */ /* 0x000fea000383ffff */
.L_x_1308:
[----:B01----:R-:W-:-:S04]  /*164a0*/  IMAD.U32 R11, RZ, RZ, UR10 ;  /* 0x0000000aff0b7e24 */ /* 0x003fc8000f8e00ff */
[----:B------:R0:W1:Y:S03]  /*164b0*/  SYNCS.PHASECHK.TRANS64.TRYWAIT P1, [R11+URZ+0x2a850], R0 ;  /* 0x02a850000b0075a7 */ /* 0x000066000802017f */
[----:B-1----:R-:W-:Y:S05]  /*164c0*/  @!P1 NANOSLEEP.SYNCS 0x989680 ;  /* 0x009896800000995d */ /* 0x002fea0003900000 */
[----:B------:R-:W1:Y:S02]  /*164d0*/  @!P1 SYNCS.PHASECHK.TRANS64 P1, [R11+URZ+0x2a850], R0 ;  /* 0x02a850000b0095a7 */ /* 0x000e64000802007f */
[----:B-1----:R-:W-:Y:S05]  /*164e0*/  @!P1 BRA `(.L_x_1308) ;  /* 0xfffffffc00ec9947 */ /* 0x002fea000383ffff */
[----:B------:R-:W-:Y:S05]  /*164f0*/  BRA `(.L_x_1307) ;  /* 0xffffff4800807947 */ /* 0x000fea000383ffff */
.L_x_1323:
[----:B-1----:R-:W-:-:S04]  /*16500*/  IMAD.U32 R5, RZ, RZ, UR5 ;  /* 0x00000005ff057e24 */ /* 0x002fc8000f8e00ff */
[----:B------:R1:W2:Y:S03]  /*16510*/  SYNCS.PHASECHK.TRANS64.TRYWAIT P1, [R5+URZ+0x2a850], R0 ;  /* 0x02a85000050075a7 */ /* 0x0002a6000802017f */
[----:B--2---:R-:W-:Y:S05]  /*16520*/  @!P1 NANOSLEEP.SYNCS 0x989680 ;  /* 0x009896800000995d */ /* 0x004fea0003900000 */
[----:B------:R-:W2:Y:S02]  /*16530*/  @!P1 SYNCS.PHASECHK.TRANS64 P1, [R5+URZ+0x2a850], R0 ;  /* 0x02a85000050095a7 */ /* 0x000ea4000802007f */
[----:B--2---:R-:W-:Y:S05]  /*16540*/  @!P1 BRA `(.L_x_1323) ;  /* 0xfffffffc00ec9947 */ /* 0x004fea000383ffff */
[----:B------:R-:W-:Y:S05]  /*16550*/  BRA `(.L_x_1322) ;  /* 0xffffff7400ec7947 */ /* 0x000fea000383ffff */
.L_x_1374:
[----:B------:R-:W-:Y:S01]  /*16560*/  SHF.R.U32.HI R7, RZ, 0x5, R21 ;  /* 0x00000005ff077819 */ /* 0x000fe20000011615 */
[----:B------:R-:W-:Y:S01]  /*16570*/  BSSY B0, `(.L_x_1440) ;  /* 0x0000009000007945 */ /* 0x000fe20003800000 */
[----:B------:R-:W-:Y:S02]  /*16580*/  IMAD.MOV.U32 R12, RZ, RZ, RZ ;  /* 0x000000ffff0c7224 */ /* 0x000fe400078e00ff */
[----:B------:R-:W-:Y:S01]  /*16590*/  LOP3.LUT R7, R7, 0x3, RZ, 0xc0, !PT ;  /* 0x0000000307077812 */ /* 0x000fe200078ec0ff */
[----:B------:R-:W-:Y:S02]  /*165a0*/  IMAD.MOV.U32 R11, RZ, RZ, 0x1f ;  /* 0x0000001fff0b7424 */ /* 0x000fe400078e00ff */
[----:B------:R-:W-:Y:S02]  /*165b0*/  IMAD.MOV.U32 R15, RZ, RZ, -0x1 ;  /* 0xffffffffff0f7424 */ /* 0x000fe400078e00ff */
[----:B------:R-:W-:-:S07]  /*165c0*/  IMAD.MOV.U32 R13, RZ, RZ, R7 ;  /* 0x000000ffff0d7224 */ /* 0x000fce00078e0007 */
[----:B0----5:R-:W-:Y:S05]  /*165d0*/  WARPSYNC.COLLECTIVE R15, `(.L_x_1441) ;  /* 0x000000000f087348 */ /* 0x021fea0003c00000 */
[----:B------:R1:W2:Y:S02]  /*165e0*/  SHFL.IDX P6, R14, R13, R12, R11 ;  /* 0x0000000c0d0e7389 */ /* 0x0002a400000c000b */
[----:B012--5:R-:W-:Y:S01]  /*165f0*/  ENDCOLLECTIVE ;  /* 0x000000000000791b */ /* 0x027fe20003800000 */
.L_x_1441:
[----:B------:R-:W-:Y:S05]  /*16600*/  BSYNC B0 ;  /* 0x0000000000007941 */ /* 0x000fea0003800000 */
.L_x_1440:
[----:B------:R-:W-:Y:S05]  /*16610*/  BRA `(.L_x_1442) ;  /* 0xffffffbc00747947 */ /* 0x000fea000383ffff */
.L_x_1377:
[----:B-1----:R1:W2:Y:S02]  /*16620*/  SYNCS.PHASECHK.TRANS64.TRYWAIT P0, [R7+URZ+0x2a840], R2 ;  /* 0x02a84002070075a7 */ /* 0x0022a4000800017f */
[----:B--2---:R-:W-:Y:S05]  /*16630*/  @!P0 NANOSLEEP.SYNCS 0x989680 ;  /* 0x009896800000895d */ /* 0x004fea0003900000 */
[----:B------:R-:W2:Y:S02]  /*16640*/  @!P0 SYNCS.PHASECHK.TRANS64 P0, [R7+URZ+0x2a840], R2 ;  /* 0x02a84002070085a7 */ /* 0x000ea4000800007f */
[----:B--2---:R-:W-:Y:S05]  /*16650*/  @!P0 BRA `(.L_x_1377) ;  /* 0xfffffffc00f08947 */ /* 0x004fea000383ffff */
[----:B------:R-:W-:Y:S05]  /*16660*/  BRA `(.L_x_1443) ;  /* 0xffffffbc00f07947 */ /* 0x000fea000383ffff */
.L_x_1378:
        /* <DEDUP_REMOVED lines=8> */
.L_x_1445:
[----:B------:R-:W-:Y:S05]  /*166f0*/  BSYNC B0 ;  /* 0x0000000000007941 */ /* 0x000fea0003800000 */
.L_x_1444:
        /* <DEDUP_REMOVED lines=9> */
.L_x_1446:
[----:B------:R-:W-:Y:S02]  /*16790*/  IMAD.MOV.U32 R13, RZ, RZ, R0 ;  /* 0x000000ffff0d7224 */ /* 0x000fe400078e0000 */
[----:B------:R-:W-:Y:S02]  /*167a0*/  IMAD.MOV.U32 R12, RZ, RZ, 0x1 ;  /* 0x00000001ff0c7424 */ /* 0x000fe400078e00ff */
[----:B------:R-:W-:-:S07]  /*167b0*/  IMAD.MOV.U32 R3, RZ, RZ, R14 ;  /* 0x000000ffff037224 */ /* 0x000fce00078e000e */
[----:B------:R-:W-:Y:S05]  /*167c0*/  WARPSYNC.COLLECTIVE R15, `(.L_x_1447) ;  /* 0x000000000f087348 */ /* 0x000fea0003c00000 */
[----:B------:R0:W1:Y:S02]  /*167d0*/  SHFL.IDX P6, R14, R13, R12, R11 ;  /* 0x0000000c0d0e7389 */ /* 0x00006400000c000b */
[----:B01----:R-:W-:Y:S01]  /*167e0*/  ENDCOLLECTIVE ;  /* 0x000000000000791b */ /* 0x003fe20003800000 */
.L_x_1447:
[----:B------:R-:W-:-:S05]  /*167f0*/  @P0 LEA R3, P1, R9, R3, 0x1 ;  /* 0x0000000309030211 */ /* 0x000fca00078208ff */
[----:B------:R-:W-:Y:S01]  /*16800*/  @P0 IMAD.X R2, RZ, RZ, R2, P1 ;  /* 0x000000ffff020224 */ /* 0x000fe200008e0602 */
[----:B------:R-:W-:-:S04]  /*16810*/  ISETP.GE.AND P1, PT, R6, 0x11, PT ;  /* 0x000000110600780c */ /* 0x000fc80003f26270 */
        /* <DEDUP_REMOVED lines=14> */
.L_x_1448:
[----:B------:R-:W-:Y:S02]  /*16900*/  @P1 IMAD R8, R5, 0x2, R22 ;  /* 0x0000000205081824 */ /* 0x000fe400078e0216 */
[----:B------:R-:W-:Y:S02]  /*16910*/  IMAD.MOV.U32 R13, RZ, RZ, R0 ;  /* 0x000000ffff0d7224 */ /* 0x000fe400078e0000 */
[----:B------:R-:W-:Y:S02]  /*16920*/  IMAD.MOV.U32 R12, RZ, RZ, 0x2 ;  /* 0x00000002ff0c7424 */ /* 0x000fe400078e00ff */
[----:B------:R-:W-:-:S07]  /*16930*/  IMAD.MOV.U32 R3, RZ, RZ, R14 ;  /* 0x000000ffff037224 */ /* 0x000fce00078e000e */
[----:B------:R-:W-:Y:S05]  /*16940*/  WARPSYNC.COLLECTIVE R15, `(.L_x_1449) ;  /* 0x000000000f087348 */ /* 0x000fea0003c00000 */
[----:B------:R0:W1:Y:S02]  /*16950*/  SHFL.IDX P6, R14, R13, R12, R11 ;  /* 0x0000000c0d0e7389 */ /* 0x00006400000c000b */
[----:B01----:R-:W-:Y:S01]  /*16960*/  ENDCOLLECTIVE ;  /* 0x000000000000791b */ /* 0x003fe20003800000 */
.L_x_1449:
        /* <DEDUP_REMOVED lines=17> */
.L_x_1450:
[----:B------:R-:W-:Y:S02]  /*16a80*/  @P1 IMAD R8, R5, 0x2, R22 ;  /* 0x0000000205081824 */ /* 0x000fe400078e0216 */
[----:B------:R-:W-:Y:S02]  /*16a90*/  IMAD.MOV.U32 R13, RZ, RZ, R0 ;  /* 0x000000ffff0d7224 */ /* 0x000fe400078e0000 */
[----:B------:R-:W-:Y:S02]  /*16aa0*/  IMAD.MOV.U32 R12, RZ, RZ, 0x3 ;  /* 0x00000003ff0c7424 */ /* 0x000fe400078e00ff */
[----:B------:R-:W-:-:S07]  /*16ab0*/  IMAD.MOV.U32 R3, RZ, RZ, R14 ;  /* 0x000000ffff037224 */ /* 0x000fce00078e000e */
[----:B------:R-:W-:Y:S05]  /*16ac0*/  WARPSYNC.COLLECTIVE R15, `(.L_x_1451) ;  /* 0x000000000f087348 */ /* 0x000fea0003c00000 */
[----:B------:R0:W1:Y:S02]  /*16ad0*/  SHFL.IDX P6, R14, R13, R12, R11 ;  /* 0x0000000c0d0e7389 */ /* 0x00006400000c000b */
[----:B01----:R-:W-:Y:S01]  /*16ae0*/  ENDCOLLECTIVE ;  /* 0x000000000000791b */ /* 0x003fe20003800000 */
.L_x_1451:
        /* <DEDUP_REMOVED lines=17> */
.L_x_1452:
[----:B------:R-:W-:Y:S02]  /*16c00*/  @P1 IMAD R8, R5, 0x2, R22 ;  /* 0x0000000205081824 */ /* 0x000fe400078e0216 */
[----:B------:R-:W-:Y:S02]  /*16c10*/  IMAD.MOV.U32 R13, RZ, RZ, R0 ;  /* 0x000000ffff0d7224 */ /* 0x000fe400078e0000 */
[----:B------:R-:W-:Y:S02]  /*16c20*/  IMAD.MOV.U32 R12, RZ, RZ, 0x4 ;  /* 0x00000004ff0c7424 */ /* 0x000fe400078e00ff */
[----:B------:R-:W-:-:S07]  /*16c30*/  IMAD.MOV.U32 R3, RZ, RZ, R14 ;  /* 0x000000ffff037224 */ /* 0x000fce00078e000e */
[----:B------:R-:W-:Y:S05]  /*16c40*/  WARPSYNC.COLLECTIVE R15, `(.L_x_1453) ;  /* 0x000000000f087348 */ /* 0x000fea0003c00000 */
[----:B------:R0:W1:Y:S02]  /*16c50*/  SHFL.IDX P6, R14, R13, R12, R11 ;  /* 0x0000000c0d0e7389 */ /* 0x00006400000c000b */
[----:B01----:R-:W-:Y:S01]  /*16c60*/  ENDCOLLECTIVE ;  /* 0x000000000000791b */ /* 0x003fe20003800000 */
.L_x_1453:
        /* <DEDUP_REMOVED lines=17> */
.L_x_1454:
[----:B------:R-:W-:Y:S02]  /*16d80*/  @P1 IMAD R8, R5, 0x2, R22 ;  /* 0x0000000205081824 */ /* 0x000fe400078e0216 */
[----:B------:R-:W-:Y:S02]  /*16d90*/  IMAD.MOV.U32 R13, RZ, RZ, R0 ;  /* 0x000000ffff0d7224 */ /* 0x000fe400078e0000 */
[----:B------:R-:W-:Y:S02]  /*16da0*/  IMAD.MOV.U32 R12, RZ, RZ, 0x5 ;  /* 0x00000005ff0c7424 */ /* 0x000fe400078e00ff */
[----:B------:R-:W-:-:S07]  /*16db0*/  IMAD.MOV.U32 R3, RZ, RZ, R14 ;  /* 0x000000ffff037224 */ /* 0x000fce00078e000e */
[----:B------:R-:W-:Y:S05]  /*16dc0*/  WARPSYNC.COLLECTIVE R15, `(.L_x_1455) ;  /* 0x000000000f087348 */ /* 0x000fea0003c00000 */
[----:B------:R0:W1:Y:S02]  /*16dd0*/  SHFL.IDX P6, R14, R13, R12, R11 ;  /* 0x0000000c0d0e7389 */ /* 0x00006400000c000b */
[----:B01----:R-:W-:Y:S01]  /*16de0*/  ENDCOLLECTIVE ;  /* 0x000000000000791b */ /* 0x003fe20003800000 */
.L_x_1455:
        /* <DEDUP_REMOVED lines=10> */
.L_x_1456:
        /* <DEDUP_REMOVED lines=8> */
.L_x_1383:
[----:B------:R-:W-:Y:S02]  /*16f10*/  IMAD.MOV.U32 R13, RZ, RZ, R4 ;  /* 0x000000ffff0d7224 */ /* 0x000fe400078e0004 */
[----:B------:R-:W-:Y:S02]  /*16f20*/  IMAD.MOV.U32 R12, RZ, RZ, RZ ;  /* 0x000000ffff0c7224 */ /* 0x000fe400078e00ff */
[----:B------:R-:W-:Y:S02]  /*16f30*/  IMAD.MOV.U32 R11, RZ, RZ, 0x181f ;  /* 0x0000181fff0b7424 */ /* 0x000fe400078e00ff */
[----:B------:R-:W-:Y:S02]  /*16f40*/  IMAD.MOV.U32 R15, RZ, RZ, -0x1 ;  /* 0xffffffffff0f7424 */ /* 0x000fe400078e00ff */
[----:B------:R-:W-:Y:S02]  /*16f50*/  IMAD R29, R29, R6, RZ ;  /* 0x000000061d1d7224 */ /* 0x000fe400078e02ff */
[----:B------:R-:W-:-:S07]  /*16f60*/  IMAD.IADD R26, R8, 0x1, R26 ;  /* 0x00000001081a7824 */ /* 0x000fce00078e021a */
[----:B------:R-:W-:Y:S05]  /*16f70*/  WARPSYNC.COLLECTIVE R15, `(.L_x_1458) ;  /* 0x000000000f087348 */ /* 0x000fea0003c00000 */
[----:B------:R0:W1:Y:S02]  /*16f80*/  SHFL.IDX P6, R14, R13, R12, R11 ;  /* 0x0000000c0d0e7389 */ /* 0x00006400000c000b */
[----:B01----:R-:W-:Y:S01]  /*16f90*/  ENDCOLLECTIVE ;  /* 0x000000000000791b */ /* 0x003fe20003800000 */
.L_x_1458:
[C---:B------:R-:W-:Y:S01]  /*16fa0*/  VIADD R6, R26.reuse, 0x10 ;  /* 0x000000101a067836 */ /* 0x040fe20000000000 */
[----:B------:R-:W-:Y:S01]  /*16fb0*/  ISETP.GE.AND P1, PT, R26, R29, PT ;  /* 0x0000001d1a00720c */ /* 0x000fe20003f26270 */
[----:B------:R-:W-:Y:S02]  /*16fc0*/  IMAD.MOV.U32 R13, RZ, RZ, R0 ;  /* 0x000000ffff0d7224 */ /* 0x000fe400078e0000 */
[----:B------:R-:W-:-:S10]  /*16fd0*/  IMAD.MOV.U32 R2, RZ, RZ, R14 ;  /* 0x000000ffff027224 */ /* 0x000fd400078e000e */
[----:B------:R-:W-:Y:S05]  /*16fe0*/  WARPSYNC.COLLECTIVE R15, `(.L_x_1459) ;  /* 0x000000000f087348 */ /* 0x000fea0003c00000 */
[----:B------:R0:W1:Y:S02]  /*16ff0*/  SHFL.IDX P6, R14, R13, R12, R11 ;  /* 0x0000000c0d0e7389 */ /* 0x00006400000c000b */
[----:B01----:R-:W-:Y:S01]  /*17000*/  ENDCOLLECTIVE ;  /* 0x000000000000791b */ /* 0x003fe20003800000 */
.L_x_1459:
[----:B------:R-:W-:Y:S02]  /*17010*/  IMAD.MOV.U32 R13, RZ, RZ, R4 ;  /* 0x000000ffff0d7224 */ /* 0x000fe400078e0004 */
[----:B------:R-:W-:Y:S02]  /*17020*/  IMAD.MOV.U32 R12, RZ, RZ, 0x1 ;  /* 0x00000001ff0c7424 */ /* 0x000fe400078e00ff */
[----:B------:R-:W-:-:S07]  /*17030*/  IMAD.MOV.U32 R3, RZ, RZ, R14 ;  /* 0x000000ffff037224 */ /* 0x000fce00078e000e */
[----:B------:R-:W-:Y:S05]  /*17040*/  WARPSYNC.COLLECTIVE R15, `(.L_x_1460) ;  /* 0x000000000f087348 */ /* 0x000fea0003c00000 */
[----:B------:R0:W1:Y:S02]  /*17050*/  SHFL.IDX P6, R14, R13, R12, R11 ;  /* 0x0000000c0d0e7389 */ /* 0x00006400000c000b */
[----:B01----:R-:W-:Y:S01]  /*17060*/  ENDCOLLECTIVE ;  /* 0x000000000000791b */ /* 0x003fe20003800000 */
.L_x_1460:
[----:B------:R-:W-:-:S05]  /*17070*/  @!P1 LEA R5, P4, R7, R3, 0x1 ;  /* 0x0000000307059211 */ /* 0x000fca00078808ff */
[----:B------:R-:W-:Y:S02]  /*17080*/  @!P1 IMAD.X R3, RZ, RZ, R2, P4 ;  /* 0x000000ffff039224 */ /* 0x000fe400020e0602 */
        /* <DEDUP_REMOVED lines=13> */
.L_x_1461:
[----:B------:R-:W-:Y:S02]  /*17160*/  IMAD.MOV.U32 R13, RZ, RZ, R4 ;  /* 0x000000ffff0d7224 */ /* 0x000fe400078e0004 */
[----:B------:R-:W-:Y:S02]  /*17170*/  IMAD.MOV.U32 R12, RZ, RZ, 0x2 ;  /* 0x00000002ff0c7424 */ /* 0x000fe400078e00ff */
[----:B------:R-:W-:-:S07]  /*17180*/  IMAD.MOV.U32 R3, RZ, RZ, R14 ;  /* 0x000000ffff037224 */ /* 0x000fce00078e000e */
[----:B------:R-:W-:Y:S05]  /*17190*/  WARPSYNC.COLLECTIVE R15, `(.L_x_1462) ;  /* 0x000000000f087348 */ /* 0x000fea0003c00000 */
[----:B------:R0:W1:Y:S02]  /*171a0*/  SHFL.IDX P6, R14, R13, R12, R11 ;  /* 0x0000000c0d0e7389 */ /* 0x00006400000c000b */
[----:B01----:R-:W-:Y:S01]  /*171b0*/  ENDCOLLECTIVE ;  /* 0x000000000000791b */ /* 0x003fe20003800000 */
.L_x_1462:
[----:B------:R-:W-:-:S05]  /*171c0*/  @!P1 LEA R5, P4, R7, R3, 0x1 ;  /* 0x0000000307059211 */ /* 0x000fca00078808ff */
[----:B------:R-:W-:Y:S02]  /*171d0*/  @!P1 IMAD.X R6, RZ, RZ, R2, P4 ;  /* 0x000000ffff069224 */ /* 0x000fe400020e0602 */
[----:B------:R-:W-:Y:S02]  /*171e0*/  @!P1 IMAD.MOV.U32 R2, RZ, RZ, R5 ;  /* 0x000000ffff029224 */ /* 0x000fe400078e0005 */
[----:B------:R-:W-:Y:S01]  /*171f0*/  @!P1 IMAD.MOV.U32 R3, RZ, RZ, R6 ;  /* 0x000000ffff039224 */ /* 0x000fe200078e0006 */
[----:B------:R-:W-:Y:S01]  /*17200*/  IADD3 R6, R26, 0x20, RZ ;  /* 0x000000201a067810 */ /* 0x000fe20007ffe0ff */
        /* <DEDUP_REMOVED lines=12> */
.L_x_1463:
[----:B------:R-:W-:Y:S02]  /*172d0*/  IMAD.MOV.U32 R13, RZ, RZ, R4 ;  /* 0x000000ffff0d7224 */ /* 0x000fe400078e0004 */
[----:B------:R-:W-:Y:S02]  /*172e0*/  IMAD.MOV.U32 R12, RZ, RZ, 0x3 ;  /* 0x00000003ff0c7424 */ /* 0x000fe400078e00ff */
[----:B------:R-:W-:-:S07]  /*172f0*/  IMAD.MOV.U32 R3, RZ, RZ, R14 ;  /* 0x000000ffff037224 */ /* 0x000fce00078e000e */
[----:B------:R-:W-:Y:S05]  /*17300*/  WARPSYNC.COLLECTIVE R15, `(.L_x_1464) ;  /* 0x000000000f087348 */ /* 0x000fea0003c00000 */
[----:B------:R0:W1:Y:S02]  /*17310*/  SHFL.IDX P6, R14, R13, R12, R11 ;  /* 0x0000000c0d0e7389 */ /* 0x00006400000c000b */
[----:B01----:R-:W-:Y:S01]  /*17320*/  ENDCOLLECTIVE ;  /* 0x000000000000791b */ /* 0x003fe20003800000 */
.L_x_1464:
[----:B------:R-:W-:-:S05]  /*17330*/  @!P1 LEA R5, P4, R7, R3, 0x1 ;  /* 0x0000000307059211 */ /* 0x000fca00078808ff */
[----:B------:R-:W-:Y:S02]  /*17340*/  @!P1 IMAD.X R6, RZ, RZ, R2, P4 ;  /* 0x000000ffff069224 */ /* 0x000fe400020e0602 */
[----:B------:R-:W-:Y:S02]  /*17350*/  @!P1 IMAD.MOV.U32 R2, RZ, RZ, R5 ;  /* 0x000000ffff029224 */ /* 0x000fe400078e0005 */
[----:B------:R-:W-:Y:S02]  /*17360*/  @!P1 IMAD.MOV.U32 R3, RZ, RZ, R6 ;  /* 0x000000ffff039224 */ /* 0x000fe400078e0006 */
[----:B------:R-:W-:Y:S02]  /*17370*/  IMAD.MOV.U32 R13, RZ, RZ, R0 ;  /* 0x000000ffff0d7224 */ /* 0x000fe400078e0000 */
[----:B------:R-:W-:Y:S01]  /*17380*/  VIADD R6, R26, 0x30 ;  /* 0x000000301a067836 */ /* 0x000fe20000000000 */
        /* <DEDUP_REMOVED lines=11> */
.L_x_1465:
[----:B------:R-:W-:Y:S02]  /*17440*/  IMAD.MOV.U32 R13, RZ, RZ, R4 ;  /* 0x000000ffff0d7224 */ /* 0x000fe400078e0004 */
[----:B------:R-:W-:Y:S02]  /*17450*/  IMAD.MOV.U32 R12, RZ, RZ, 0x4 ;  /* 0x00000004ff0c7424 */ /* 0x000fe400078e00ff */
[----:B------:R-:W-:-:S07]  /*17460*/  IMAD.MOV.U32 R3, RZ, RZ, R14 ;  /* 0x000000ffff037224 */ /* 0x000fce00078e000e */
[----:B------:R-:W-:Y:S05]  /*17470*/  WARPSYNC.COLLECTIVE R15, `(.L_x_1466) ;  /* 0x000000000f087348 */ /* 0x000fea0003c00000 */
[----:B------:R0:W1:Y:S02]  /*17480*/  SHFL.IDX P6, R14, R13, R12, R11 ;  /* 0x0000000c0d0e7389 */ /* 0x00006400000c000b */
[----:B01----:R-:W-:Y:S01]  /*17490*/  ENDCOLLECTIVE ;  /* 0x000000000000791b */ /* 0x003fe20003800000 */
.L_x_1466:
        /* <DEDUP_REMOVED lines=17> */
.L_x_1467:
[----:B------:R-:W-:Y:S02]  /*175b0*/  IMAD.MOV.U32 R13, RZ, RZ, R4 ;  /* 0x000000ffff0d7224 */ /* 0x000fe400078e0004 */
[----:B------:R-:W-:Y:S02]  /*175c0*/  IMAD.MOV.U32 R12, RZ, RZ, 0x5 ;  /* 0x00000005ff0c7424 */ /* 0x000fe400078e00ff */
[----:B------:R-:W-:-:S07]  /*175d0*/  IMAD.MOV.U32 R3, RZ, RZ, R14 ;  /* 0x000000ffff037224 */ /* 0x000fce00078e000e */
[----:B------:R-:W-:Y:S05]  /*175e0*/  WARPSYNC.COLLECTIVE R15, `(.L_x_1468) ;  /* 0x000000000f087348 */ /* 0x000fea0003c00000 */
[----:B------:R0:W1:Y:S02]  /*175f0*/  SHFL.IDX P6, R14, R13, R12, R11 ;  /* 0x0000000c0d0e7389 */ /* 0x00006400000c000b */
[----:B01----:R-:W-:Y:S01]  /*17600*/  ENDCOLLECTIVE ;  /* 0x000000000000791b */ /* 0x003fe20003800000 */
.L_x_1468:
        /* <DEDUP_REMOVED lines=17> */
.L_x_1469:
[----:B------:R-:W-:Y:S02]  /*17720*/  IMAD.MOV.U32 R13, RZ, RZ, R4 ;  /* 0x000000ffff0d7224 */ /* 0x000fe400078e0004 */
[----:B------:R-:W-:Y:S02]  /*17730*/  IMAD.MOV.U32 R12, RZ, RZ, 0x6 ;  /* 0x00000006ff0c7424 */ /* 0x000fe400078e00ff */
[----:B------:R-:W-:-:S07]  /*17740*/  IMAD.MOV.U32 R3, RZ, RZ, R14 ;  /* 0x000000ffff037224 */ /* 0x000fce00078e000e */
[----:B------:R-:W-:Y:S05]  /*17750*/  WARPSYNC.COLLECTIVE R15, `(.L_x_1470) ;  /* 0x000000000f087348 */ /* 0x000fea0003c00000 */
[----:B------:R0:W1:Y:S02]  /*17760*/  SHFL.IDX P6, R14, R13, R12, R11 ;  /* 0x0000000c0d0e7389 */ /* 0x00006400000c000b */
[----:B01----:R-:W-:Y:S01]  /*17770*/  ENDCOLLECTIVE ;  /* 0x000000000000791b */ /* 0x003fe20003800000 */
.L_x_1470:
        /* <DEDUP_REMOVED lines=17> */
.L_x_1471:
[----:B------:R-:W-:Y:S02]  /*17890*/  IMAD.MOV.U32 R13, RZ, RZ, R4 ;  /* 0x000000ffff0d7224 */ /* 0x000fe400078e0004 */
[----:B------:R-:W-:Y:S02]  /*178a0*/  IMAD.MOV.U32 R12, RZ, RZ, 0x7 ;  /* 0x00000007ff0c7424 */ /* 0x000fe400078e00ff */
[----:B------:R-:W-:-:S07]  /*178b0*/  IMAD.MOV.U32 R3, RZ, RZ, R14 ;  /* 0x000000ffff037224 */ /* 0x000fce00078e000e */
[----:B------:R-:W-:Y:S05]  /*178c0*/  WARPSYNC.COLLECTIVE R15, `(.L_x_1472) ;  /* 0x000000000f087348 */ /* 0x000fea0003c00000 */
[----:B------:R0:W1:Y:S02]  /*178d0*/  SHFL.IDX P6, R14, R13, R12, R11 ;  /* 0x0000000c0d0e7389 */ /* 0x00006400000c000b */
[----:B01----:R-:W-:Y:S01]  /*178e0*/  ENDCOLLECTIVE ;  /* 0x000000000000791b */ /* 0x003fe20003800000 */
.L_x_1472:
        /* <DEDUP_REMOVED lines=15> */
.L_x_1473:
[----:B------:R-:W-:Y:S05]  /*179e0*/  BRA `(.L_x_1474) ;  /* 0xffffffbc00ac7947 */ /* 0x000fea000383ffff */
.L_x_1388:
[----:B0-----:R0:W1:Y:S02]  /*179f0*/  SYNCS.PHASECHK.TRANS64.TRYWAIT P0, [R22+URZ+0x2a820], R3 ;  /* 0x02a82003160075a7 */ /* 0x001064000800017f */
[----:B-1----:R-:W-:Y:S05]  /*17a00*/  @!P0 NANOSLEEP.SYNCS 0x989680 ;  /* 0x009896800000895d */ /* 0x002fea0003900000 */
[----:B------:R-:W1:Y:S02]  /*17a10*/  @!P0 SYNCS.PHASECHK.TRANS64 P0, [R22+URZ+0x2a820], R3 ;  /* 0x02a82003160085a7 */ /* 0x000e64000800007f */
[----:B-1----:R-:W-:Y:S05]  /*17a20*/  @!P0 BRA `(.L_x_1388) ;  /* 0xfffffffc00f08947 */ /* 0x002fea000383ffff */
[----:B------:R-:W-:Y:S05]  /*17a30*/  BRA `(.L_x_1475) ;  /* 0xffffffc000247947 */ /* 0x000fea000383ffff */
.L_x_1393:
[----:B0-----:R0:W1:Y:S02]  /*17a40*/  SYNCS.PHASECHK.TRANS64.TRYWAIT P0, [R6+URZ+0x2a840], R3 ;  /* 0x02a84003060075a7 */ /* 0x001064000800017f */
[----:B-1----:R-:W-:Y:S05]  /*17a50*/  @!P0 NANOSLEEP.SYNCS 0x989680 ;  /* 0x009896800000895d */ /* 0x002fea0003900000 */
[----:B------:R-:W1:Y:S02]  /*17a60*/  @!P0 SYNCS.PHASECHK.TRANS64 P0, [R6+URZ+0x2a840], R3 ;  /* 0x02a84003060085a7 */ /* 0x000e64000800007f */
[----:B-1----:R-:W-:Y:S05]  /*17a70*/  @!P0 BRA `(.L_x_1393) ;  /* 0xfffffffc00f08947 */ /* 0x002fea000383ffff */
[----:B------:R-:W-:Y:S05]  /*17a80*/  BRA `(.L_x_1476) ;  /* 0xffffffc000ec7947 */ /* 0x000fea000383ffff */
.L_x_1394:
        /* <DEDUP_REMOVED lines=8> */
.L_x_1478:
[----:B------:R-:W-:Y:S05]  /*17b10*/  BSYNC B1 ;  /* 0x0000000000017941 */ /* 0x000fea0003800000 */
.L_x_1477:
[----:B------:R-:W0:Y:S01]  /*17b20*/  S2R R34, SR_TID.X ;  /* 0x0000000000227919 */ /* 0x000e220000002100 */
[----:B------:R-:W-:Y:S02]  /*17b30*/  IMAD.MOV.U32 R13, RZ, RZ, R9 ;  /* 0x000000ffff0d7224 */ /* 0x000fe400078e0009 */
[----:B------:R-:W-:Y:S02]  /*17b40*/  IMAD.MOV.U32 R12, RZ, RZ, RZ ;  /* 0x000000ffff0c7224 */ /* 0x000fe400078e00ff */
[----:B------:R-:W-:Y:S02]  /*17b50*/  IMAD.MOV.U32 R11, RZ, RZ, 0x181f ;  /* 0x0000181fff0b7424 */ /* 0x000fe400078e00ff */
[----:B------:R-:W-:Y:S02]  /*17b60*/  IMAD.MOV.U32 R15, RZ, RZ, -0x1 ;  /* 0xffffffffff0f7424 */ /* 0x000fe400078e00ff */
[----:B------:R-:W-:Y:S02]  /*17b70*/  IMAD.MOV.U32 R3, RZ, RZ, R14 ;  /* 0x000000ffff037224 */ /* 0x000fe400078e000e */
[----:B------:R-:W-:-:S07]  /*17b80*/  IMAD R4, R4, 0x2, R22 ;  /* 0x0000000204047824 */ /* 0x000fce00078e0216 */
[----:B0-----:R-:W-:Y:S05]  /*17b90*/  WARPSYNC.COLLECTIVE R15, `(.L_x_1479) ;  /* 0x000000000f087348 */ /* 0x001fea0003c00000 */
[----:B------:R1:W2:Y:S02]  /*17ba0*/  SHFL.IDX P6, R14, R13, R12, R11 ;  /* 0x0000000c0d0e7389 */ /* 0x0002a400000c000b */
[----:B012---:R-:W-:Y:S01]  /*17bb0*/  ENDCOLLECTIVE ;  /* 0x000000000000791b */ /* 0x007fe20003800000 */
.L_x_1479:
[----:B------:R-:W-:Y:S02]  /*17bc0*/  IMAD.MOV.U32 R13, RZ, RZ, R5 ;  /* 0x000000ffff0d7224 */ /* 0x000fe400078e0005 */
[----:B------:R-:W-:Y:S02]  /*17bd0*/  IMAD.MOV.U32 R12, RZ, RZ, 0x1 ;  /* 0x00000001ff0c7424 */ /* 0x000fe400078e00ff */
[----:B------:R-:W-:Y:S02]  /*17be0*/  IMAD.SHL.U32 R34, R34, 0x8, RZ ;  /* 0x0000000822227824 */ /* 0x000fe400078e00ff */
[----:B------:R-:W-:-:S03]  /*17bf0*/  IMAD.MOV.U32 R2, RZ, RZ, R14 ;  /* 0x000000ffff027224 */ /* 0x000fc600078e000e */
[----:B------:R-:W-:-:S07]  /*17c00*/  LOP3.LUT R34, R34, 0x38, RZ, 0xc0, !PT ;  /* 0x0000003822227812 */ /* 0x000fce00078ec0ff */
[----:B------:R-:W-:Y:S05]  /*17c10*/  WARPSYNC.COLLECTIVE R15, `(.L_x_1480) ;  /* 0x000000000f087348 */ /* 0x000fea0003c00000 */
[----:B------:R0:W1:Y:S02]  /*17c20*/  SHFL.IDX P6, R14, R13, R12, R11 ;  /* 0x0000000c0d0e7389 */ /* 0x00006400000c000b */
[----:B01----:R-:W-:Y:S01]  /*17c30*/  ENDCOLLECTIVE ;  /* 0x000000000000791b */ /* 0x003fe20003800000 */
.L_x_1480:
[----:B------:R-:W-:-:S05]  /*17c40*/  IMAD.SHL.U32 R0, R34, 0x2, RZ ;  /* 0x0000000222007824 */ /* 0x000fca00078e00ff */
        /* <DEDUP_REMOVED lines=13> */
.L_x_1481:
[----:B------:R-:W-:Y:S02]  /*17d20*/  IMAD.MOV.U32 R13, RZ, RZ, R5 ;  /* 0x000000ffff0d7224 */ /* 0x000fe400078e0005 */
[----:B------:R-:W-:Y:S02]  /*17d30*/  IMAD.MOV.U32 R12, RZ, RZ, 0x2 ;  /* 0x00000002ff0c7424 */ /* 0x000fe400078e00ff */
[----:B------:R-:W-:-:S07]  /*17d40*/  IMAD.MOV.U32 R2, RZ, RZ, R14 ;  /* 0x000000ffff027224 */ /* 0x000fce00078e000e */
[----:B------:R-:W-:Y:S05]  /*17d50*/  WARPSYNC.COLLECTIVE R15, `(.L_x_1482) ;  /* 0x000000000f087348 */ /* 0x000fea0003c00000 */
[----:B------:R0:W1:Y:S02]  /*17d60*/  SHFL.IDX P6, R14, R13, R12, R11 ;  /* 0x0000000c0d0e7389 */ /* 0x00006400000c000b */
[----:B01----:R-:W-:Y:S01]  /*17d70*/  ENDCOLLECTIVE ;  /* 0x000000000000791b */ /* 0x003fe20003800000 */
.L_x_1482:
        /* <DEDUP_REMOVED lines=13> */
.L_x_1483:
[----:B------:R-:W-:Y:S02]  /*17e50*/  IMAD.MOV.U32 R13, RZ, RZ, R5 ;  /* 0x000000ffff0d7224 */ /* 0x000fe400078e0005 */
[----:B------:R-:W-:Y:S02]  /*17e60*/  IMAD.MOV.U32 R12, RZ, RZ, 0x3 ;  /* 0x00000003ff0c7424 */ /* 0x000fe400078e00ff */
[----:B------:R-:W-:-:S07]  /*17e70*/  IMAD.MOV.U32 R2, RZ, RZ, R14 ;  /* 0x000000ffff027224 */ /* 0x000fce00078e000e */
[----:B------:R-:W-:Y:S05]  /*17e80*/  WARPSYNC.COLLECTIVE R15, `(.L_x_1484) ;  /* 0x000000000f087348 */ /* 0x000fea0003c00000 */
[----:B------:R0:W1:Y:S02]  /*17e90*/  SHFL.IDX P6, R14, R13, R12, R11 ;  /* 0x0000000c0d0e7389 */ /* 0x00006400000c000b */
[----:B01----:R-:W-:Y:S01]  /*17ea0*/  ENDCOLLECTIVE ;  /* 0x000000000000791b */ /* 0x003fe20003800000 */
.L_x_1484:
        /* <DEDUP_REMOVED lines=13> */
.L_x_1485:
[----:B------:R-:W-:Y:S02]  /*17f80*/  IMAD.MOV.U32 R13, RZ, RZ, R5 ;  /* 0x000000ffff0d7224 */ /* 0x000fe400078e0005 */
[----:B------:R-:W-:Y:S02]  /*17f90*/  IMAD.MOV.U32 R12, RZ, RZ, 0x4 ;  /* 0x00000004ff0c7424 */ /* 0x000fe400078e00ff */
[----:B------:R-:W-:-:S07]  /*17fa0*/  IMAD.MOV.U32 R2, RZ, RZ, R14 ;  /* 0x000000ffff027224 */ /* 0x000fce00078e000e */
[----:B------:R-:W-:Y:S05]  /*17fb0*/  WARPSYNC.COLLECTIVE R15, `(.L_x_1486) ;  /* 0x000000000f087348 */ /* 0x000fea0003c00000 */
[----:B------:R0:W1:Y:S02]  /*17fc0*/  SHFL.IDX P6, R14, R13, R12, R11 ;  /* 0x0000000c0d0e7389 */ /* 0x00006400000c000b */
[----:B01----:R-:W-:Y:S01]  /*17fd0*/  ENDCOLLECTIVE ;  /* 0x000000000000791b */ /* 0x003fe20003800000 */
.L_x_1486:
        /* <DEDUP_REMOVED lines=13> */
.L_x_1487:
[----:B------:R-:W-:Y:S02]  /*180b0*/  IMAD.MOV.U32 R13, RZ, RZ, R5 ;  /* 0x000000ffff0d7224 */ /* 0x000fe400078e0005 */
[----:B------:R-:W-:Y:S02]  /*180c0*/  IMAD.MOV.U32 R12, RZ, RZ, 0x5 ;  /* 0x00000005ff0c7424 */ /* 0x000fe400078e00ff */
[----:B------:R-:W-:-:S07]  /*180d0*/  IMAD.MOV.U32 R2, RZ, RZ, R14 ;  /* 0x000000ffff027224 */ /* 0x000fce00078e000e */
[----:B------:R-:W-:Y:S05]  /*180e0*/  WARPSYNC.COLLECTIVE R15, `(.L_x_1488) ;  /* 0x000000000f087348 */ /* 0x000fea0003c00000 */
[----:B------:R0:W1:Y:S02]  /*180f0*/  SHFL.IDX P6, R14, R13, R12, R11 ;  /* 0x0000000c0d0e7389 */ /* 0x00006400000c000b */
[----:B01----:R-:W-:Y:S01]  /*18100*/  ENDCOLLECTIVE ;  /* 0x000000000000791b */ /* 0x003fe20003800000 */
.L_x_1488:
        /* <DEDUP_REMOVED lines=13> */
.L_x_1489:
[----:B------:R-:W-:Y:S01]  /*181e0*/  IMAD.MOV.U32 R2, RZ, RZ, R14 ;  /* 0x000000ffff027224 */ /* 0x000fe200078e000e */
[----:B------:R-:W-:Y:S06]  /*181f0*/  BRA `(.L_x_1490) ;  /* 0xffffffc000287947 */ /* 0x000fec000383ffff */
.L_x_1399:
[----:B0-----:R0:W2:Y:S02]  /*18200*/  SYNCS.PHASECHK.TRANS64.TRYWAIT P0, [R5+URZ+0x2a860], R2 ;  /* 0x02a86002050075a7 */ /* 0x0010a4000800017f */
[----:B--2---:R-:W-:Y:S05]  /*18210*/  @!P0 NANOSLEEP.SYNCS 0x989680 ;  /* 0x009896800000895d */ /* 0x004fea0003900000 */
[----:B------:R-:W2:Y:S02]  /*18220*/  @!P0 SYNCS.PHASECHK.TRANS64 P0, [R5+URZ+0x2a860], R2 ;  /* 0x02a86002050085a7 */ /* 0x000ea4000800007f */
[----:B--2---:R-:W-:Y:S05]  /*18230*/  @!P0 BRA `(.L_x_1399) ;  /* 0xfffffffc00f08947 */ /* 0x004fea000383ffff */
[----:B------:R-:W-:Y:S05]  /*18240*/  BRA `(.L_x_1491) ;  /* 0xffffffc000887947 */ /* 0x000fea000383ffff */
.L_x_1400:
        /* <DEDUP_REMOVED lines=8> */
.L_x_1493:
[----:B------:R-:W-:Y:S05]  /*182d0*/  BSYNC B1 ;  /* 0x0000000000017941 */ /* 0x000fea0003800000 */
.L_x_1492:
        /* <DEDUP_REMOVED lines=9> */
.L_x_1494:
[----:B------:R-:W-:Y:S02]  /*18370*/  IMAD.MOV.U32 R13, RZ, RZ, R23 ;  /* 0x000000ffff0d7224 */ /* 0x000fe400078e0017 */
[----:B------:R-:W-:Y:S02]  /*18380*/  IMAD.MOV.U32 R12, RZ, RZ, 0x1 ;  /* 0x00000001ff0c7424 */ /* 0x000fe400078e00ff */
[----:B------:R-:W-:-:S07]  /*18390*/  IMAD.MOV.U32 R2, RZ, RZ, R14 ;  /* 0x000000ffff027224 */ /* 0x000fce00078e000e */
[----:B------:R-:W-:Y:S05]  /*183a0*/  WARPSYNC.COLLECTIVE R15, `(.L_x_1495) ;  /* 0x000000000f087348 */ /* 0x000fea0003c00000 */
[----:B------:R0:W1:Y:S02]  /*183b0*/  SHFL.IDX P6, R14, R13, R12, R11 ;  /* 0x0000000c0d0e7389 */ /* 0x00006400000c000b */
[----:B01----:R-:W-:Y:S01]  /*183c0*/  ENDCOLLECTIVE ;  /* 0x000000000000791b */ /* 0x003fe20003800000 */
.L_x_1495:
        /* <DEDUP_REMOVED lines=15> */
.L_x_1496:
[----:B------:R-:W-:Y:S02]  /*184c0*/  IMAD.MOV.U32 R13, RZ, RZ, R23 ;  /* 0x000000ffff0d7224 */ /* 0x000fe400078e0017 */
[----:B------:R-:W-:Y:S02]  /*184d0*/  IMAD.MOV.U32 R12, RZ, RZ, 0x2 ;  /* 0x00000002ff0c7424 */ /* 0x000fe400078e00ff */
[----:B------:R-:W-:-:S07]  /*184e0*/  IMAD.MOV.U32 R2, RZ, RZ, R14 ;  /* 0x000000ffff027224 */ /* 0x000fce00078e000e */
[----:B------:R-:W-:Y:S05]  /*184f0*/  WARPSYNC.COLLECTIVE R15, `(.L_x_1497) ;  /* 0x000000000f087348 */ /* 0x000fea0003c00000 */
[----:B------:R0:W1:Y:S02]  /*18500*/  SHFL.IDX P6, R14, R13, R12, R11 ;  /* 0x0000000c0d0e7389 */ /* 0x00006400000c000b */
[----:B01----:R-:W-:Y:S01]  /*18510*/  ENDCOLLECTIVE ;  /* 0x000000000000791b */ /* 0x003fe20003800000 */
.L_x_1497:
        /* <DEDUP_REMOVED lines=14> */
.L_x_1498:
[----:B------:R-:W-:Y:S02]  /*18600*/  IMAD.MOV.U32 R13, RZ, RZ, R23 ;  /* 0x000000ffff0d7224 */ /* 0x000fe400078e0017 */
[----:B------:R-:W-:Y:S02]  /*18610*/  IMAD.MOV.U32 R12, RZ, RZ, 0x3 ;  /* 0x00000003ff0c7424 */ /* 0x000fe400078e00ff */
[----:B------:R-:W-:-:S07]  /*18620*/  IMAD.MOV.U32 R2, RZ, RZ, R14 ;  /* 0x000000ffff027224 */ /* 0x000fce00078e000e */
[----:B------:R-:W-:Y:S05]  /*18630*/  WARPSYNC.COLLECTIVE R15, `(.L_x_1499) ;  /* 0x000000000f087348 */ /* 0x000fea0003c00000 */
[----:B------:R0:W1:Y:S02]  /*18640*/  SHFL.IDX P6, R14, R13, R12, R11 ;  /* 0x0000000c0d0e7389 */ /* 0x00006400000c000b */
[----:B01----:R-:W-:Y:S01]  /*18650*/  ENDCOLLECTIVE ;  /* 0x000000000000791b */ /* 0x003fe20003800000 */
.L_x_1499:
        /* <DEDUP_REMOVED lines=14> */
.L_x_1500:
[----:B------:R-:W-:Y:S02]  /*18740*/  IMAD.MOV.U32 R13, RZ, RZ, R23 ;  /* 0x000000ffff0d7224 */ /* 0x000fe400078e0017 */
[----:B------:R-:W-:Y:S02]  /*18750*/  IMAD.MOV.U32 R12, RZ, RZ, 0x4 ;  /* 0x00000004ff0c7424 */ /* 0x000fe400078e00ff */
[----:B------:R-:W-:-:S07]  /*18760*/  IMAD.MOV.U32 R2, RZ, RZ, R14 ;  /* 0x000000ffff027224 */ /* 0x000fce00078e000e */
[----:B------:R-:W-:Y:S05]  /*18770*/  WARPSYNC.COLLECTIVE R15, `(.L_x_1501) ;  /* 0x000000000f087348 */ /* 0x000fea0003c00000 */
[----:B------:R0:W1:Y:S02]  /*18780*/  SHFL.IDX P6, R14, R13, R12, R11 ;  /* 0x0000000c0d0e7389 */ /* 0x00006400000c000b */
[----:B01----:R-:W-:Y:S01]  /*18790*/  ENDCOLLECTIVE ;  /* 0x000000000000791b */ /* 0x003fe20003800000 */
.L_x_1501:
        /* <DEDUP_REMOVED lines=14> */
.L_x_1502:
[----:B------:R-:W-:Y:S02]  /*18880*/  IMAD.MOV.U32 R13, RZ, RZ, R23 ;  /* 0x000000ffff0d7224 */ /* 0x000fe400078e0017 */
[----:B------:R-:W-:Y:S02]  /*18890*/  IMAD.MOV.U32 R12, RZ, RZ, 0x5 ;  /* 0x00000005ff0c7424 */ /* 0x000fe400078e00ff */
[----:B------:R-:W-:-:S07]  /*188a0*/  IMAD.MOV.U32 R2, RZ, RZ, R14 ;  /* 0x000000ffff027224 */ /* 0x000fce00078e000e */
[----:B------:R-:W-:Y:S05]  /*188b0*/  WARPSYNC.COLLECTIVE R15, `(.L_x_1503) ;  /* 0x000000000f087348 */ /* 0x000fea0003c00000 */
[----:B------:R0:W1:Y:S02]  /*188c0*/  SHFL.IDX P6, R14, R13, R12, R11 ;  /* 0x0000000c0d0e7389 */ /* 0x00006400000c000b */
[----:B01----:R-:W-:Y:S01]  /*188d0*/  ENDCOLLECTIVE ;  /* 0x000000000000791b */ /* 0x003fe20003800000 */
.L_x_1503:
        /* <DEDUP_REMOVED lines=13> */
.L_x_1504:
[----:B------:R-:W-:Y:S01]  /*189b0*/  @!PT LDS RZ, [RZ] ;  /* 0x00000000fffff984 */ /* 0x000fe20000000800 */
[----:B------:R-:W-:Y:S01]  /*189c0*/  @!PT LDS RZ, [RZ] ;  /* 0x00000000fffff984 */ /* 0x000fe20000000800 */
[----:B------:R-:W-:Y:S01]  /*189d0*/  @!PT LDS RZ, [RZ] ;  /* 0x00000000fffff984 */ /* 0x000fe20000000800 */
[----:B------:R0:W-:Y:S02]  /*189e0*/  LDGSTS.E.BYPASS.LTC128B.128 [R4+0x5400], desc[UR36][R2.64+0x80], !P2 ;  /* 0x0540008002047fae */ /* 0x0001e4000d101d64 */
[----:B0-----:R-:W-:Y:S01]  /*189f0*/  IMAD.MOV.U32 R2, RZ, RZ, R14 ;  /* 0x000000ffff027224 */ /* 0x001fe200078e000e */
[----:B------:R-:W-:Y:S06]  /*18a00*/  BRA `(.L_x_1505) ;  /* 0xffffffbc00747947 */ /* 0x000fec000383ffff */
.L_x_1408:
[----:B0-----:R0:W1:Y:S02]  /*18a10*/  SYNCS.PHASECHK.TRANS64.TRYWAIT P0, [R0+URZ+0x2a860], R3 ;  /* 0x02a86003000075a7 */ /* 0x001064000800017f */
[----:B-1----:R-:W-:Y:S05]  /*18a20*/  @!P0 NANOSLEEP.SYNCS 0x989680 ;  /* 0x009896800000895d */ /* 0x002fea0003900000 */
[----:B------:R-:W1:Y:S02]  /*18a30*/  @!P0 SYNCS.PHASECHK.TRANS64 P0, [R0+URZ+0x2a860], R3 ;  /* 0x02a86003000085a7 */ /* 0x000e64000800007f */
[----:B-1----:R-:W-:Y:S05]  /*18a40*/  @!P0 BRA `(.L_x_1408) ;  /* 0xfffffffc00f08947 */ /* 0x002fea000383ffff */
[----:B------:R-:W-:Y:S05]  /*18a50*/  BRA `(.L_x_1506) ;  /* 0xffffffc000947947 */ /* 0x000fea000383ffff */
.L_x_1409:
        /* <DEDUP_REMOVED lines=8> */
.L_x_1508:
[----:B------:R-:W-:Y:S05]  /*18ae0*/  BSYNC B0 ;  /* 0x0000000000007941 */ /* 0x000fea0003800000 */
.L_x_1507:
        /* <DEDUP_REMOVED lines=10> */
[----:B------:R-:W-:-:S13]  /*18b90*/  ISETP.LT.OR P3, PT, R6, 0x1, P1 ;  /* 0x000000010600780c */ /* 0x000fda0000f61670 */
[----:B0-----:R-:W-:Y:S05]  /*18ba0*/  WARPSYNC.COLLECTIVE R15, `(.L_x_1509) ;  /* 0x000000000f087348 */ /* 0x001fea0003c00000 */
[----:B------:R1:W2:Y:S02]  /*18bb0*/  SHFL.IDX P6, R14, R13, R12, R11 ;  /* 0x0000000c0d0e7389 */ /* 0x0002a400000c000b */
[----:B012---:R-:W-:Y:S01]  /*18bc0*/  ENDCOLLECTIVE ;  /* 0x000000000000791b */ /* 0x007fe20003800000 */
.L_x_1509:
        /* <DEDUP_REMOVED lines=10> */
.L_x_1510:
        /* <DEDUP_REMOVED lines=13> */
.L_x_1511:
[----:B------:R-:W-:Y:S02]  /*18d40*/  IMAD.MOV.U32 R13, RZ, RZ, R23 ;  /* 0x000000ffff0d7224 */ /* 0x000fe400078e0017 */
[----:B------:R-:W-:Y:S01]  /*18d50*/  IMAD.MOV.U32 R12, RZ, RZ, 0x2 ;  /* 0x00000002ff0c7424 */ /* 0x000fe200078e00ff */
[----:B------:R-:W-:-:S13]  /*18d60*/  IADD3 R2, P2, R14, R5, RZ ;  /* 0x000000050e027210 */ /* 0x000fda0007f5e0ff */
[----:B------:R-:W-:Y:S05]  /*18d70*/  WARPSYNC.COLLECTIVE R15, `(.L_x_1512) ;  /* 0x000000000f087348 */ /* 0x000fea0003c00000 */
[----:B------:R0:W1:Y:S02]  /*18d80*/  SHFL.IDX P6, R14, R13, R12, R11 ;  /* 0x0000000c0d0e7389 */ /* 0x00006400000c000b */
[----:B01----:R-:W-:Y:S01]  /*18d90*/  ENDCOLLECTIVE ;  /* 0x000000000000791b */ /* 0x003fe20003800000 */
.L_x_1512:
        /* <DEDUP_REMOVED lines=13> */
.L_x_1513:
[----:B------:R-:W-:Y:S02]  /*18e70*/  IMAD.MOV.U32 R13, RZ, RZ, R23 ;  /* 0x000000ffff0d7224 */ /* 0x000fe400078e0017 */
[----:B------:R-:W-:Y:S02]  /*18e80*/  IMAD.MOV.U32 R12, RZ, RZ, 0x3 ;  /* 0x00000003ff0c7424 */ /* 0x000fe400078e00ff */
[----:B------:R-:W-:-:S07]  /*18e90*/  IMAD.MOV.U32 R10, RZ, RZ, R14 ;  /* 0x000000ffff0a7224 */ /* 0x000fce00078e000e */
[----:B------:R-:W-:Y:S05]  /*18ea0*/  WARPSYNC.COLLECTIVE R15, `(.L_x_1514) ;  /* 0x000000000f087348 */ /* 0x000fea0003c00000 */
[----:B------:R0:W1:Y:S02]  /*18eb0*/  SHFL.IDX P6, R14, R13, R12, R11 ;  /* 0x0000000c0d0e7389 */ /* 0x00006400000c000b */
[----:B01----:R-:W-:Y:S01]  /*18ec0*/  ENDCOLLECTIVE ;  /* 0x000000000000791b */ /* 0x003fe20003800000 */
.L_x_1514:
[----:B------:R-:W-:-:S05]  /*18ed0*/  IADD3 R2, P2, R10, R5, RZ ;  /* 0x000000050a027210 */ /* 0x000fca0007f5e0ff */
[----:B------:R-:W-:-:S05]  /*18ee0*/  IMAD.X R3, RZ, RZ, R7, P2 ;  /* 0x000000ffff037224 */ /* 0x000fca00010e0607 */
[----:B------:R-:W-:Y:S01]  /*18ef0*/  @!PT LDS RZ, [RZ] ;  /* 0x00000000fffff984 */ /* 0x000fe20000000800 */
[----:B------:R-:W-:Y:S01]  /*18f00*/  @!PT LDS RZ, [RZ] ;  /* 0x00000000fffff984 */ /* 0x000fe20000000800 */
[----:B------:R-:W-:Y:S01]  /*18f10*/  @!PT LDS RZ, [RZ] ;  /* 0x00000000fffff984 */ /* 0x000fe20000000800 */
[----:B------:R0:W-:Y:S01]  /*18f20*/  LDGSTS.E.BYPASS.LTC128B.128 [R4+0x1400], desc[UR36][R2.64], !P3 ;  /* 0x0140000002047fae */ /* 0x0001e2000d901d64 */
[----:B------:R-:W-:Y:S01]  /*18f30*/  IMAD.MOV.U32 R13, RZ, RZ, R17 ;  /* 0x000000ffff0d7224 */ /* 0x000fe200078e0011 */
[C---:B------:R-:W-:Y:S02]  /*18f40*/  ISETP.LT.OR P3, PT, R6.reuse, 0x31, P1 ;  /* 0x000000310600780c */ /* 0x040fe40000f61670 */
[----:B------:R0:W-:Y:S01]  /*18f50*/  LDGSTS.E.BYPASS.LTC128B.128 [R4+0x4400], desc[UR36][R2.64+0x80], !P4 ;  /* 0x0440008002047fae */ /* 0x0001e2000e101d64 */
[----:B------:R-:W-:Y:S01]  /*18f60*/  ISETP.LT.OR P4, PT, R6, 0x31, !P0 ;  /* 0x000000310600780c */ /* 0x000fe20004781670 */
[----:B------:R-:W-:-:S12]  /*18f70*/  IMAD.MOV.U32 R8, RZ, RZ, R14 ;  /* 0x000000ffff087224 */ /* 0x000fd800078e000e */
[----:B0-----:R-:W-:Y:S05]  /*18f80*/  WARPSYNC.COLLECTIVE R15, `(.L_x_1515) ;  /* 0x000000000f087348 */ /* 0x001fea0003c00000 */
[----:B------:R1:W2:Y:S02]  /*18f90*/  SHFL.IDX P6, R14, R13, R12, R11 ;  /* 0x0000000c0d0e7389 */ /* 0x0002a400000c000b */
[----:B012---:R-:W-:Y:S01]  /*18fa0*/  ENDCOLLECTIVE ;  /* 0x000000000000791b */ /* 0x007fe20003800000 */
.L_x_1515:
[----:B------:R-:W-:Y:S02]  /*18fb0*/  IMAD.MOV.U32 R13, RZ, RZ, R23 ;  /* 0x000000ffff0d7224 */ /* 0x000fe400078e0017 */
[----:B------:R-:W-:Y:S01]  /*18fc0*/  IMAD.MOV.U32 R12, RZ, RZ, 0x4 ;  /* 0x00000004ff0c7424 */ /* 0x000fe200078e00ff */
[----:B------:R-:W-:-:S13]  /*18fd0*/  IADD3 R2, P2, R14, R5, RZ ;  /* 0x000000050e027210 */ /* 0x000fda0007f5e0ff */
[----:B------:R-:W-:Y:S05]  /*18fe0*/  WARPSYNC.COLLECTIVE R15, `(.L_x_1516) ;  /* 0x000000000f087348 */ /* 0x000fea0003c00000 */
[----:B------:R0:W1:Y:S02]  /*18ff0*/  SHFL.IDX P6, R14, R13, R12, R11 ;  /* 0x0000000c0d0e7389 */ /* 0x00006400000c000b */
[----:B01----:R-:W-:Y:S01]  /*19000*/  ENDCOLLECTIVE ;  /* 0x000000000000791b */ /* 0x003fe20003800000 */
.L_x_1516:
        /* <DEDUP_REMOVED lines=13> */
.L_x_1517:
[----:B------:R-:W-:Y:S02]  /*190e0*/  IMAD.MOV.U32 R13, RZ, RZ, R23 ;  /* 0x000000ffff0d7224 */ /* 0x000fe400078e0017 */
[----:B------:R-:W-:Y:S02]  /*190f0*/  IMAD.MOV.U32 R12, RZ, RZ, 0x5 ;  /* 0x00000005ff0c7424 */ /* 0x000fe400078e00ff */
[----:B------:R-:W-:-:S07]  /*19100*/  IMAD.MOV.U32 R10, RZ, RZ, R14 ;  /* 0x000000ffff0a7224 */ /* 0x000fce00078e000e */
[----:B------:R-:W-:Y:S05]  /*19110*/  WARPSYNC.COLLECTIVE R15, `(.L_x_1518) ;  /* 0x000000000f087348 */ /* 0x000fea0003c00000 */
[----:B------:R0:W1:Y:S02]  /*19120*/  SHFL.IDX P6, R14, R13, R12, R11 ;  /* 0x0000000c0d0e7389 */ /* 0x00006400000c000b */
[----:B01----:R-:W-:Y:S01]  /*19130*/  ENDCOLLECTIVE ;  /* 0x000000000000791b */ /* 0x003fe20003800000 */
.L_x_1518:
        /* <DEDUP_REMOVED lines=12> */
.L_x_1519:
[----:B------:R-:W-:Y:S05]  /*19200*/  BRA `(.L_x_1520) ;  /* 0xffffffbc00907947 */ /* 0x000fea000383ffff */
.L_x_1414:
        /* <DEDUP_REMOVED lines=8> */
.L_x_1522:
[----:B------:R-:W-:Y:S05]  /*19290*/  BSYNC B0 ;  /* 0x0000000000007941 */ /* 0x000fea0003800000 */
.L_x_1521:
[----:B------:R-:W-:Y:S02]  /*192a0*/  IMAD.MOV.U32 R13, RZ, RZ, R16 ;  /* 0x000000ffff0d7224 */ /* 0x000fe400078e0010 */
[----:B------:R-:W-:Y:S02]  /*192b0*/  IMAD.MOV.U32 R12, RZ, RZ, 0x1 ;  /* 0x00000001ff0c7424 */ /* 0x000fe400078e00ff */
[----:B------:R-:W-:Y:S02]  /*192c0*/  IMAD.MOV.U32 R11, RZ, RZ, 0x1f ;  /* 0x0000001fff0b7424 */ /* 0x000fe400078e00ff */
[----:B------:R-:W-:Y:S02]  /*192d0*/  IMAD.MOV.U32 R15, RZ, RZ, -0x1 ;  /* 0xffffffffff0f7424 */ /* 0x000fe400078e00ff */
[----:B------:R-:W-:Y:S02]  /*192e0*/  IMAD.IADD R5, R19, 0x1, R8 ;  /* 0x0000000113057824 */ /* 0x000fe400078e0208 */
[----:B------:R-:W-:-:S07]  /*192f0*/  IMAD.MOV.U32 R0, RZ, RZ, R14 ;  /* 0x000000ffff007224 */ /* 0x000fce00078e000e */
[----:B------:R-:W-:Y:S05]  /*19300*/  WARPSYNC.COLLECTIVE R15, `(.L_x_1523) ;  /* 0x000000000f087348 */ /* 0x000fea0003c00000 */
[----:B------:R0:W1:Y:S02]  /*19310*/  SHFL.IDX P6, R14, R13, R12, R11 ;  /* 0x0000000c0d0e7389 */ /* 0x00006400000c000b */
[----:B01----:R-:W-:Y:S01]  /*19320*/  ENDCOLLECTIVE ;  /* 0x000000000000791b */ /* 0x003fe20003800000 */
.L_x_1523:
[----:B------:R-:W-:Y:S02]  /*19330*/  ULDC UR4, c[0x0][0xc3c] ;  /* 0x00030f0000047ab9 */ /* 0x000fe40000000800 */
[----:B------:R-:W-:-:S13]  /*19340*/  ISETP.GE.OR P1, PT, R5, UR4, !P0 ;  /* 0x0000000405007c0c */ /* 0x000fda000c726670 */
[----:B------:R-:W0:Y:S01]  /*19350*/  @!P1 LDC.64 R2, c[0x0][0xc80] ;  /* 0x00032000ff029b82 */ /* 0x000e220000000a00 */
[----:B------:R-:W-:Y:S02]  /*19360*/  IMAD.MOV.U32 R11, RZ, RZ, RZ ;  /* 0x000000ffff0b7224 */ /* 0x000fe400078e00ff */
[----:B------:R-:W-:Y:S02]  /*19370*/  IMAD.MOV.U32 R4, RZ, RZ, R14 ;  /* 0x000000ffff047224 */ /* 0x000fe400078e000e */
[----:B0-----:R-:W-:-:S06]  /*19380*/  @!P1 IMAD.WIDE R2, R5, 0x4, R2 ;  /* 0x0000000405029825 */ /* 0x001fcc00078e0202 */
[----:B------:R-:W2:Y:S01]  /*19390*/  @!P1 LDG.E R2, desc[UR36][R2.64] ;  /* 0x0000002402029981 */ /* 0x000ea2000c1e1900 */
[----:B------:R-:W-:Y:S01]  /*193a0*/  IMAD.MOV.U32 R5, RZ, RZ, RZ ;  /* 0x000000ffff057224 */ /* 0x000fe200078e00ff */
[C---:B------:R-:W-:Y:S02]  /*193b0*/  ISETP.GE.U32.AND P2, PT, R8.reuse, 0x2, PT ;  /* 0x000000020800780c */ /* 0x040fe40003f46070 */
[C---:B------:R-:W-:Y:S02]  /*193c0*/  ISETP.GE.U32.AND P3, PT, R8.reuse, 0x4, PT ;  /* 0x000000040800780c */ /* 0x040fe40003f66070 */
[C---:B------:R-:W-:Y:S02]  /*193d0*/  ISETP.GE.U32.AND P4, PT, R8.reuse, 0x8, PT ;  /* 0x000000080800780c */ /* 0x040fe40003f86070 */
[C---:B------:R-:W-:Y:S01]  /*193e0*/  ISETP.GE.U32.AND P5, PT, R8.reuse, 0x10, PT ;  /* 0x000000100800780c */ /* 0x040fe20003fa6070 */
[----:B--2---:R-:W-:Y:S01]  /*193f0*/  @!P1 IMAD.MOV.U32 R5, RZ, RZ, R2 ;  /* 0x000000ffff059224 */ /* 0x004fe200078e0002 */
[----:B------:R-:W-:-:S03]  /*19400*/  ISETP.NE.AND P1, PT, R8, RZ, PT ;  /* 0x000000ff0800720c */ /* 0x000fc60003f25270 */
[----:B------:R-:W-:-:S10]  /*19410*/  IMAD.MOV.U32 R13, RZ, RZ, R5 ;  /* 0x000000ffff0d7224 */ /* 0x000fd400078e0005 */
[----:B------:R-:W-:Y:S05]  /*19420*/  WARPSYNC.COLLECTIVE R15, `(.L_x_1524) ;  /* 0x000000000f087348 */ /* 0x000fea0003c00000 */
[----:B------:R0:W1:Y:S02]  /*19430*/  SHFL.UP P6, R14, R13, R12, R11 ;  /* 0x0400000c0d0e7389 */ /* 0x00006400000c000b */
[----:B01----:R-:W-:Y:S01]  /*19440*/  ENDCOLLECTIVE ;  /* 0x000000000000791b */ /* 0x003fe20003800000 */
.L_x_1524:
[----:B------:R-:W-:Y:S01]  /*19450*/  IMAD.MOV.U32 R12, RZ, RZ, 0x2 ;  /* 0x00000002ff0c7424 */ /* 0x000fe200078e00ff */
[----:B------:R-:W-:-:S05]  /*19460*/  SEL R6, R14, RZ, P1 ;  /* 0x000000ff0e067207 */ /* 0x000fca0000800000 */
[----:B------:R-:W-:-:S04]  /*19470*/  IMAD.IADD R6, R5, 0x1, R6 ;  /* 0x0000000105067824 */ /* 0x000fc800078e0206 */
[----:B------:R-:W-:-:S07]  /*19480*/  IMAD.MOV.U32 R13, RZ, RZ, R6 ;  /* 0x000000ffff0d7224 */ /* 0x000fce00078e0006 */
[----:B------:R-:W-:Y:S05]  /*19490*/  WARPSYNC.COLLECTIVE R15, `(.L_x_1525) ;  /* 0x000000000f087348 */ /* 0x000fea0003c00000 */
[----:B------:R0:W1:Y:S02]  /*194a0*/  SHFL.UP P6, R14, R13, R12, R11 ;  /* 0x0400000c0d0e7389 */ /* 0x00006400000c000b */
[----:B01----:R-:W-:Y:S01]  /*194b0*/  ENDCOLLECTIVE ;  /* 0x000000000000791b */ /* 0x003fe20003800000 */
.L_x_1525:
[----:B------:R-:W-:Y:S02]  /*194c0*/  MOV R12, 0x4 ;  /* 0x00000004000c7802 */ /* 0x000fe40000000f00 */
[----:B------:R-:W-:-:S05]  /*194d0*/  SEL R7, R14, RZ, P2 ;  /* 0x000000ff0e077207 */ /* 0x000fca0001000000 */
[----:B------:R-:W-:-:S04]  /*194e0*/  IMAD.IADD R7, R6, 0x1, R7 ;  /* 0x0000000106077824 */ /* 0x000fc800078e0207 */
[----:B------:R-:W-:-:S07]  /*194f0*/  IMAD.MOV.U32 R13, RZ, RZ, R7 ;  /* 0x000000ffff0d7224 */ /* 0x000fce00078e0007 */
[----:B------:R-:W-:Y:S05]  /*19500*/  WARPSYNC.COLLECTIVE R15, `(.L_x_1526) ;  /* 0x000000000f087348 */ /* 0x000fea0003c00000 */
[----:B------:R0:W1:Y:S02]  /*19510*/  SHFL.UP P6, R14, R13, R12, R11 ;  /* 0x0400000c0d0e7389 */ /* 0x00006400000c000b */
[----:B01----:R-:W-:Y:S01]  /*19520*/  ENDCOLLECTIVE ;  /* 0x000000000000791b */ /* 0x003fe20003800000 */
.L_x_1526:
[----:B------:R-:W-:Y:S01]  /*19530*/  IMAD.MOV.U32 R12, RZ, RZ, 0x8 ;  /* 0x00000008ff0c7424 */ /* 0x000fe200078e00ff */
[----:B------:R-:W-:-:S05]  /*19540*/  SEL R2, R14, RZ, P3 ;  /* 0x000000ff0e027207 */ /* 0x000fca0001800000 */
[----:B------:R-:W-:-:S04]  /*19550*/  IMAD.IADD R2, R7, 0x1, R2 ;  /* 0x0000000107027824 */ /* 0x000fc800078e0202 */
[----:B------:R-:W-:-:S07]  /*19560*/  IMAD.MOV.U32 R13, RZ, RZ, R2 ;  /* 0x000000ffff0d7224 */ /* 0x000fce00078e0002 */
[----:B------:R-:W-:Y:S05]  /*19570*/  WARPSYNC.COLLECTIVE R15, `(.L_x_1527) ;  /* 0x000000000f087348 */ /* 0x000fea0003c00000 */
[----:B------:R0:W1:Y:S02]  /*19580*/  SHFL.UP P6, R14, R13, R12, R11 ;  /* 0x0400000c0d0e7389 */ /* 0x00006400000c000b */
[----:B01----:R-:W-:Y:S01]  /*19590*/  ENDCOLLECTIVE ;  /* 0x000000000000791b */ /* 0x003fe20003800000 */
.L_x_1527:
[----:B------:R-:W-:Y:S01]  /*195a0*/  IMAD.MOV.U32 R12, RZ, RZ, 0x10 ;  /* 0x00000010ff0c7424 */ /* 0x000fe200078e00ff */
[----:B------:R-:W-:-:S05]  /*195b0*/  SEL R3, R14, RZ, P4 ;  /* 0x000000ff0e037207 */ /* 0x000fca0002000000 */
[----:B------:R-:W-:-:S04]  /*195c0*/  IMAD.IADD R3, R2, 0x1, R3 ;  /* 0x0000000102037824 */ /* 0x000fc800078e0203 */
[----:B------:R-:W-:-:S07]  /*195d0*/  IMAD.MOV.U32 R13, RZ, RZ, R3 ;  /* 0x000000ffff0d7224 */ /* 0x000fce00078e0003 */
[----:B------:R-:W-:Y:S05]  /*195e0*/  WARPSYNC.COLLECTIVE R15, `(.L_x_1528) ;  /* 0x000000000f087348 */ /* 0x000fea0003c00000 */
[----:B------:R0:W1:Y:S02]  /*195f0*/  SHFL.UP P6, R14, R13, R12, R11 ;  /* 0x0400000c0d0e7389 */ /* 0x00006400000c000b */
[----:B01----:R-:W-:Y:S01]  /*19600*/  ENDCOLLECTIVE ;  /* 0x000000000000791b */ /* 0x003fe20003800000 */
.L_x_1528:
        /* <DEDUP_REMOVED lines=8> */
.L_x_1529:
[----:B------:R-:W-:Y:S05]  /*19690*/  BRA `(.L_x_1530) ;  /* 0xffffffbc00a07947 */ /* 0x000fea000383ffff */
.L_x_1419:
[----:B------:R-:W-:Y:S01]  /*196a0*/  BSSY B0, `(.L_x_1531) ;  /* 0x0000008000007945 */ /* 0x000fe20003800000 */
[----:B-----5:R-:W-:Y:S02]  /*196b0*/  IMAD.MOV.U32 R13, RZ, RZ, R5 ;  /* 0x000000ffff0d7224 */ /* 0x020fe400078e0005 */
[----:B------:R-:W-:Y:S02]  /*196c0*/  IMAD.MOV.U32 R12, RZ, RZ, 0x1 ;  /* 0x00000001ff0c7424 */ /* 0x000fe400078e00ff */
[----:B------:R-:W-:Y:S02]  /*196d0*/  IMAD.MOV.U32 R11, RZ, RZ, RZ ;  /* 0x000000ffff0b7224 */ /* 0x000fe400078e00ff */
[----:B------:R-:W-:-:S07]  /*196e0*/  IMAD.MOV.U32 R15, RZ, RZ, -0x1 ;  /* 0xffffffffff0f7424 */ /* 0x000fce00078e00ff */
[----:B012---:R-:W-:Y:S05]  /*196f0*/  WARPSYNC.COLLECTIVE R15, `(.L_x_1532) ;  /* 0x000000000f087348 */ /* 0x007fea0003c00000 */
[----:B------:R3:W4:Y:S02]  /*19700*/  SHFL.UP P6, R14, R13, R12, R11 ;  /* 0x0400000c0d0e7389 */ /* 0x00072400000c000b */
[----:B01234-:R-:W-:Y:S01]  /*19710*/  ENDCOLLECTIVE ;  /* 0x000000000000791b */ /* 0x01ffe20003800000 */
.L_x_1532:
[----:B------:R-:W-:Y:S05]  /*19720*/  BSYNC B0 ;  /* 0x0000000000007941 */ /* 0x000fea0003800000 */
.L_x_1531:
[----:B------:R-:W-:Y:S01]  /*19730*/  SEL R14, R14, RZ, P1 ;  /* 0x000000ff0e0e7207 */ /* 0x000fe20000800000 */
[----:B------:R-:W-:Y:S02]  /*19740*/  IMAD.MOV.U32 R12, RZ, RZ, 0x2 ;  /* 0x00000002ff0c7424 */ /* 0x000fe400078e00ff */
[----:B------:R-:W-:Y:S02]  /*19750*/  IMAD.MOV.U32 R11, RZ, RZ, RZ ;  /* 0x000000ffff0b7224 */ /* 0x000fe400078e00ff */
[----:B------:R-:W-:Y:S02]  /*19760*/  IMAD.IADD R13, R5, 0x1, R14 ;  /* 0x00000001050d7824 */ /* 0x000fe400078e020e */
[----:B------:R-:W-:-:S07]  /*19770*/  IMAD.MOV.U32 R15, RZ, RZ, -0x1 ;  /* 0xffffffffff0f7424 */ /* 0x000fce00078e00ff */
[----:B------:R-:W-:Y:S05]  /*19780*/  WARPSYNC.COLLECTIVE R15, `(.L_x_1533) ;  /* 0x000000000f087348 */ /* 0x000fea0003c00000 */
[----:B------:R0:W1:Y:S02]  /*19790*/  SHFL.UP P6, R14, R13, R12, R11 ;  /* 0x0400000c0d0e7389 */ /* 0x00006400000c000b */
[----:B01----:R-:W-:Y:S01]  /*197a0*/  ENDCOLLECTIVE ;  /* 0x000000000000791b */ /* 0x003fe20003800000 */
.L_x_1533:
[----:B------:R-:W-:Y:S01]  /*197b0*/  IMAD.MOV.U32 R12, RZ, RZ, 0x4 ;  /* 0x00000004ff0c7424 */ /* 0x000fe200078e00ff */
[----:B------:R-:W-:-:S05]  /*197c0*/  SEL R2, R14, RZ, P2 ;  /* 0x000000ff0e027207 */ /* 0x000fca0001000000 */
[----:B------:R-:W-:-:S04]  /*197d0*/  IMAD.IADD R2, R13, 0x1, R2 ;  /* 0x000000010d027824 */ /* 0x000fc800078e0202 */
[----:B------:R-:W-:-:S07]  /*197e0*/  IMAD.MOV.U32 R13, RZ, RZ, R2 ;  /* 0x000000ffff0d7224 */ /* 0x000fce00078e0002 */
[----:B------:R-:W-:Y:S05]  /*197f0*/  WARPSYNC.COLLECTIVE R15, `(.L_x_1534) ;  /* 0x000000000f087348 */ /* 0x000fea0003c00000 */
[----:B------:R0:W1:Y:S02]  /*19800*/  SHFL.UP P6, R14, R13, R12, R11 ;  /* 0x0400000c0d0e7389 */ /* 0x00006400000c000b */
[----:B01----:R-:W-:Y:S01]  /*19810*/  ENDCOLLECTIVE ;  /* 0x000000000000791b */ /* 0x003fe20003800000 */
.L_x_1534:
[----:B------:R-:W-:Y:S01]  /*19820*/  IMAD.MOV.U32 R12, RZ, RZ, 0x8 ;  /* 0x00000008ff0c7424 */ /* 0x000fe200078e00ff */
[----:B------:R-:W-:-:S05]  /*19830*/  SEL R3, R14, RZ, P3 ;  /* 0x000000ff0e037207 */ /* 0x000fca0001800000 */
[----:B------:R-:W-:-:S04]  /*19840*/  IMAD.IADD R3, R2, 0x1, R3 ;  /* 0x0000000102037824 */ /* 0x000fc800078e0203 */
[----:B------:R-:W-:-:S07]  /*19850*/  IMAD.MOV.U32 R13, RZ, RZ, R3 ;  /* 0x000000ffff0d7224 */ /* 0x000fce00078e0003 */
[----:B------:R-:W-:Y:S05]  /*19860*/  WARPSYNC.COLLECTIVE R15, `(.L_x_1535) ;  /* 0x000000000f087348 */ /* 0x000fea0003c00000 */
[----:B------:R0:W1:Y:S02]  /*19870*/  SHFL.UP P6, R14, R13, R12, R11 ;  /* 0x0400000c0d0e7389 */ /* 0x00006400000c000b */
[----:B01----:R-:W-:Y:S01]  /*19880*/  ENDCOLLECTIVE ;  /* 0x000000000000791b */ /* 0x003fe20003800000 */
.L_x_1535:
[----:B------:R-:W-:Y:S01]  /*19890*/  IMAD.MOV.U32 R12, RZ, RZ, 0x10 ;  /* 0x00000010ff0c7424 */ /* 0x000fe200078e00ff */
[----:B------:R-:W-:-:S05]  /*198a0*/  SEL R4, R14, RZ, P4 ;  /* 0x000000ff0e047207 */ /* 0x000fca0002000000 */
[----:B------:R-:W-:-:S04]  /*198b0*/  IMAD.IADD R4, R3, 0x1, R4 ;  /* 0x0000000103047824 */ /* 0x000fc800078e0204 */
[----:B------:R-:W-:-:S07]  /*198c0*/  IMAD.MOV.U32 R13, RZ, RZ, R4 ;  /* 0x000000ffff0d7224 */ /* 0x000fce00078e0004 */
[----:B------:R-:W-:Y:S05]  /*198d0*/  WARPSYNC.COLLECTIVE R15, `(.L_x_1536) ;  /* 0x000000000f087348 */ /* 0x000fea0003c00000 */
[----:B------:R0:W1:Y:S02]  /*198e0*/  SHFL.UP P6, R14, R13, R12, R11 ;  /* 0x0400000c0d0e7389 */ /* 0x00006400000c000b */
[----:B01----:R-:W-:Y:S01]  /*198f0*/  ENDCOLLECTIVE ;  /* 0x000000000000791b */ /* 0x003fe20003800000 */
.L_x_1536:
        /* <DEDUP_REMOVED lines=8> */
.L_x_1537:
[----:B------:R-:W-:Y:S05]  /*19980*/  BRA `(.L_x_1538) ;  /* 0xffffffbc00807947 */ /* 0x000fea000383ffff */
.L_x_1421:
[----:B------:R-:W-:Y:S01]  /*19990*/  BSSY B0, `(.L_x_1539) ;  /* 0x0000006000007945 */ /* 0x000fe20003800000 */
[----:B------:R-:W-:Y:S01]  /*199a0*/  PLOP3.LUT P6, PT, P6, PT, PT, 0x8, 0x0 ;  /* 0x000000000000781c */ /* 0x000fe200037ce170 */
[----:B------:R-:W-:-:S12]  /*199b0*/  IMAD.MOV.U32 R15, RZ, RZ, -0x1 ;  /* 0xffffffffff0f7424 */ /* 0x000fd800078e00ff */
[----:B01----:R-:W-:Y:S05]  /*199c0*/  WARPSYNC.COLLECTIVE R15, `(.L_x_1540) ;  /* 0x000000000f087348 */ /* 0x003fea0003c00000 */
[----:B------:R-:W-:Y:S01]  /*199d0*/  VOTE.ANY R14, PT, P6 ;  /* 0x00000000000e7806 */ /* 0x000fe200030e0100 */
[----:B01----:R-:W-:Y:S06]  /*199e0*/  ENDCOLLECTIVE ;  /* 0x000000000000791b */ /* 0x003fec0003800000 */
.L_x_1540:
[----:B------:R-:W-:Y:S05]  /*199f0*/  BSYNC B0 ;  /* 0x0000000000007941 */ /* 0x000fea0003800000 */
.L_x_1539:
        /* <DEDUP_REMOVED lines=9> */
.L_x_1541:
[----:B------:R-:W-:Y:S01]  /*19a90*/  IMAD.MOV.U32 R5, RZ, RZ, R14 ;  /* 0x000000ffff057224 */ /* 0x000fe200078e000e */
[----:B------:R-:W-:Y:S06]  /*19aa0*/  BRA `(.L_x_1542) ;  /* 0xffffffbc00707947 */ /* 0x000fec000383ffff */
.L_x_1423:
[----:B------:R-:W-:Y:S01]  /*19ab0*/  BSSY B0, `(.L_x_1543) ;  /* 0x0000007000007945 */ /* 0x000fe20003800000 */
[----:B------:R-:W-:Y:S02]  /*19ac0*/  IMAD.MOV.U32 R13, RZ, RZ, R6 ;  /* 0x000000ffff0d7224 */ /* 0x000fe400078e0006 */
[----:B------:R-:W-:Y:S02]  /*19ad0*/  IMAD.MOV.U32 R11, RZ, RZ, 0x1f ;  /* 0x0000001fff0b7424 */ /* 0x000fe400078e00ff */
[----:B------:R-:W-:-:S07]  /*19ae0*/  IMAD.MOV.U32 R15, RZ, RZ, -0x1 ;  /* 0xffffffffff0f7424 */ /* 0x000fce00078e00ff */
[----:B0123--:R-:W-:Y:S05]  /*19af0*/  WARPSYNC.COLLECTIVE R15, `(.L_x_1544) ;  /* 0x000000000f087348 */ /* 0x00ffea0003c00000 */
[----:B------:R4:W0:Y:S02]  /*19b00*/  SHFL.IDX P6, R14, R13, R12, R11 ;  /* 0x0000000c0d0e7389 */ /* 0x00082400000c000b */
[----:B01234-:R-:W-:Y:S01]  /*19b10*/  ENDCOLLECTIVE ;  /* 0x000000000000791b */ /* 0x01ffe20003800000 */
.L_x_1544:
[----:B------:R-:W-:Y:S05]  /*19b20*/  BSYNC B0 ;  /* 0x0000000000007941 */ /* 0x000fea0003800000 */
.L_x_1543:
[----:B------:R-:W-:Y:S05]  /*19b30*/  BRA `(.L_x_1422) ;  /* 0xffffffbc00687947 */ /* 0x000fea000383ffff */
.L_x_1427:
[----:B0-----:R0:W2:Y:S02]  /*19b40*/  SYNCS.PHASECHK.TRANS64.TRYWAIT P0, [R5+URZ+0x2a820], R0 ;  /* 0x02a82000050075a7 */ /* 0x0010a4000800017f */
[----:B--2---:R-:W-:Y:S05]  /*19b50*/  @!P0 NANOSLEEP.SYNCS 0x989680 ;  /* 0x009896800000895d */ /* 0x004fea0003900000 */
[----:B------:R-:W2:Y:S02]  /*19b60*/  @!P0 SYNCS.PHASECHK.TRANS64 P0, [R5+URZ+0x2a820], R0 ;  /* 0x02a82000050085a7 */ /* 0x000ea4000800007f */
[----:B--2---:R-:W-:Y:S05]  /*19b70*/  @!P0 BRA `(.L_x_1427) ;  /* 0xfffffffc00f08947 */ /* 0x004fea000383ffff */
[----:B------:R-:W-:Y:S05]  /*19b80*/  BRA `(.L_x_1545) ;  /* 0xffffffc000e07947 */ /* 0x000fea000383ffff */
.L_x_1428:
        /* <DEDUP_REMOVED lines=8> */
[----:B01-3--:R-:W-:Y:S05]  /*19c10*/  WARPSYNC.COLLECTIVE R15, `(.L_x_1547) ;  /* 0x000000000f087348 */ /* 0x00bfea0003c00000 */
[----:B------:R2:W4:Y:S02]  /*19c20*/  SHFL.IDX P6, R14, R13, R12, R11 ;  /* 0x0000000c0d0e7389 */ /* 0x00052400000c000b */
[----:B01234-:R-:W-:Y:S01]  /*19c30*/  ENDCOLLECTIVE ;  /* 0x000000000000791b */ /* 0x01ffe20003800000 */
.L_x_1547:
[----:B------:R-:W-:Y:S05]  /*19c40*/  BSYNC B0 ;  /* 0x0000000000007941 */ /* 0x000fea0003800000 */
.L_x_1546:
[----:B------:R-:W-:Y:S05]  /*19c50*/  BRA `(.L_x_1548) ;  /* 0xffffffc000c87947 */ /* 0x000fea000383ffff */
.L_x_1431:
[----:B------:R-:W-:Y:S01]  /*19c60*/  BSSY B1, `(.L_x_1549) ;  /* 0x0000006000017945 */ /* 0x000fe20003800000 */
[----:B------:R-:W-:-:S07]  /*19c70*/  IMAD.MOV.U32 R15, RZ, RZ, -0x1 ;  /* 0xffffffffff0f7424 */ /* 0x000fce00078e00ff */
[----:B01-3--:R-:W-:Y:S05]  /*19c80*/  WARPSYNC.COLLECTIVE R15, `(.L_x_1550) ;  /* 0x000000000f0c7348 */ /* 0x00bfea0003c00000 */
[----:B------:R-:W-:Y:S02]  /*19c90*/  ELECT P6, UR62, PT ;  /* 0x00000000003e782f */ /* 0x000fe400038c0000 */
[----:B------:R-:W-:Y:S01]  /*19ca0*/  MOV R14, UR62 ;  /* 0x0000003e000e7c02 */ /* 0x000fe20008000f00 */
[----:B01-3--:R-:W-:Y:S10]  /*19cb0*/  ENDCOLLECTIVE ;  /* 0x000000000000791b */ /* 0x00bff40003800000 */
.L_x_1550:
[----:B------:R-:W-:Y:S05]  /*19cc0*/  BSYNC B1 ;  /* 0x0000000000017941 */ /* 0x000fea0003800000 */
.L_x_1549:
[----:B------:R-:W-:Y:S05]  /*19cd0*/  BRA `(.L_x_1551) ;  /* 0xffffffc000c07947 */ /* 0x000fea000383ffff */
.L_x_1433:
[----:B0-----:R0:W2:Y:S02]  /*19ce0*/  SYNCS.PHASECHK.TRANS64.TRYWAIT P1, [R3+URZ+0x2a840], R2 ;  /* 0x02a84002030075a7 */ /* 0x0010a4000802017f */
[----:B--2---:R-:W-:Y:S05]  /*19cf0*/  @!P1 NANOSLEEP.SYNCS 0x989680 ;  /* 0x009896800000995d */ /* 0x004fea0003900000 */
[----:B------:R-:W2:Y:S02]  /*19d00*/  @!P1 SYNCS.PHASECHK.TRANS64 P1, [R3+URZ+0x2a840], R2 ;  /* 0x02a84002030095a7 */ /* 0x000ea4000802007f */
[----:B--2---:R-:W-:Y:S05]  /*19d10*/  @!P1 BRA `(.L_x_1433) ;  /* 0xfffffffc00f09947 */ /* 0x004fea000383ffff */
[----:B------:R-:W-:Y:S05]  /*19d20*/  BRA `(.L_x_1552) ;  /* 0xffffffc000e87947 */ /* 0x000fea000383ffff */
.L_x_1435:
[----:B--2---:R2:W4:Y:S02]  /*19d30*/  SYNCS.PHASECHK.TRANS64.TRYWAIT P1, [R25+URZ+0x2a840], R0 ;  /* 0x02a84000190075a7 */ /* 0x004524000802017f */
[----:B----4-:R-:W-:Y:S05]  /*19d40*/  @!P1 NANOSLEEP.SYNCS 0x989680 ;  /* 0x009896800000995d */ /* 0x010fea0003900000 */
[----:B------:R-:W4:Y:S02]  /*19d50*/  @!P1 SYNCS.PHASECHK.TRANS64 P1, [R25+URZ+0x2a840], R0 ;  /* 0x02a84000190095a7 */ /* 0x000f24000802007f */
[----:B----4-:R-:W-:Y:S05]  /*19d60*/  @!P1 BRA `(.L_x_1435) ;  /* 0xfffffffc00f09947 */ /* 0x010fea000383ffff */
[----:B------:R-:W-:Y:S05]  /*19d70*/  BRA `(.L_x_1553) ;  /* 0xffffffc000f47947 */ /* 0x000fea000383ffff */
.L_x_1437:
[----:B----4-:R4:W0:Y:S02]  /*19d80*/  SYNCS.PHASECHK.TRANS64.TRYWAIT P1, [R3+URZ+0x2a860], R2 ;  /* 0x02a86002030075a7 */ /* 0x010824000802017f */
[----:B0-----:R-:W-:Y:S05]  /*19d90*/  @!P1 NANOSLEEP.SYNCS 0x989680 ;  /* 0x009896800000995d */ /* 0x001fea0003900000 */
[----:B------:R-:W0:Y:S02]  /*19da0*/  @!P1 SYNCS.PHASECHK.TRANS64 P1, [R3+URZ+0x2a860], R2 ;  /* 0x02a86002030095a7 */ /* 0x000e24000802007f */
[----:B0-----:R-:W-:Y:S05]  /*19db0*/  @!P1 BRA `(.L_x_1437) ;  /* 0xfffffffc00f09947 */ /* 0x001fea000383ffff */
[----:B------:R-:W-:Y:S05]  /*19dc0*/  BRA `(.L_x_1554) ;  /* 0xffffffc000f07947 */ /* 0x000fea000383ffff */
.L_x_1555:
        /* <DEDUP_REMOVED lines=11> */
.L_x_15637:


//--------------------- .text._ZN7cutlass13device_kernelIN5flash11enable_sm90INS1_16FlashAttnFwdSm90INS1_25CollectiveMainloopFwdSm90ILi2EN4cute5tupleIJNS5_1CILi1EEES8_S8_EEENS6_IJNS7_ILi128EEENS7_ILi96EEENS7_ILi192EEEEEELi128ENS_10bfloat16_tEfNS_4arch4Sm90ELb0ELb1ELb1ELb1ELb1ELb1ELb0ELb1ELb1ELb1ELb0ELb0EEENS1_21CollectiveEpilogueFwdINS6_IJSA_SA_SB_EEES9_SE_SG_Li256ELb1ELb1ELb0ELb0EEENS1_36VarlenDynamicPersistentTileSchedulerILi128ELi96ELi256ELi128ELb0ELb1ELb1ELb1ELb0ELb1EEEEEEEEEvNT_6ParamsE --------------------------
	.section	.text._ZN7cutlass13device_kernelIN5flash11enable_sm90INS1_16FlashAttnFwdSm90INS1_25CollectiveMainloopFwdSm90ILi2EN4cute5tupleIJNS5_1CILi1EEES8_S8_EEENS6_IJNS7_ILi128EEENS7_ILi96EEENS7_ILi192EEEEEELi128ENS_10bfloat16_tEfNS_4arch4Sm90ELb0ELb1ELb1ELb1ELb1ELb1ELb0ELb1ELb1ELb1ELb0ELb0EEENS1_21CollectiveEpilogueFwdINS6_IJSA_SA_SB_EEES9_SE_SG_Li256ELb1ELb1ELb0ELb0EEENS1_36VarlenDynamicPersistentTileSchedulerILi128ELi96ELi256ELi128ELb0ELb1ELb1ELb1ELb0ELb1EEEEEEEEEvNT_6ParamsE,"ax",@progbits
	.align	128
.text._ZN7cutlass13device_kernelIN5flash11enable_sm90INS1_16FlashAttnFwdSm90INS1_25CollectiveMainloopFwdSm90ILi2EN4cute5tupleIJNS5_1CILi1EEES8_S8_EEENS6_IJNS7_ILi128EEENS7_ILi96EEENS7_ILi192EEEEEELi128ENS_10bfloat16_tEfNS_4arch4Sm90ELb0ELb1ELb1ELb1ELb1ELb1ELb0ELb1ELb1ELb1ELb0ELb0EEENS1_21CollectiveEpilogueFwdINS6_IJSA_SA_SB_EEES9_SE_SG_Li256ELb1ELb1ELb0ELb0EEENS1_36VarlenDynamicPersistentTileSchedulerILi128ELi96ELi256ELi128ELb0ELb1ELb1ELb1ELb0ELb1EEEEEEEEEvNT_6ParamsE:
        .type           _ZN7cutlass13device_kernelIN5flash11enable_sm90INS1_16FlashAttnFwdSm90INS1_25CollectiveMainloopFwdSm90ILi2EN4cute5tupleIJNS5_1CILi1EEES8_S8_EEENS6_IJNS7_ILi128EEENS7_ILi96EEENS7_ILi192EEEEEELi128ENS_10bfloat16_tEfNS_4arch4Sm90ELb0ELb1ELb1ELb1ELb1ELb1ELb0ELb1ELb1ELb1ELb0ELb0EEENS1_21CollectiveEpilogueFwdINS6_IJSA_SA_SB_EEES9_SE_SG_Li256ELb1ELb1ELb0ELb0EEENS1_36VarlenDynamicPersistentTileSchedulerILi128ELi96ELi256ELi128ELb0ELb1ELb1ELb1ELb0ELb1EEEEEEEEEvNT_6ParamsE,@function
        .size           _ZN7cutlass13device_kernelIN5flash11enable_sm90INS1_16FlashAttnFwdSm90INS1_25CollectiveMainloopFwdSm90ILi2EN4cute5tupleIJNS5_1CILi1EEES8_S8_EEENS6_IJNS7_ILi128EEENS7_ILi96EEENS7_ILi192EEEEEELi128ENS_10bfloat16_tEfNS_4arch4Sm90ELb0ELb1ELb1ELb1ELb1ELb1ELb0ELb1ELb1ELb1ELb0ELb0EEENS1_21CollectiveEpilogueFwdINS6_IJSA_SA_SB_EEES9_SE_SG_Li256ELb1ELb1ELb0ELb0EEENS1_36VarlenDynamicPersistentTileSchedulerILi128ELi96ELi256ELi128ELb0ELb1ELb1ELb1ELb0ELb1EEEEEEEEEvNT_6ParamsE,(.L_x_15638 - _ZN7cutlass13device_kernelIN5flash11enable_sm90INS1_16FlashAttnFwdSm90INS1_25CollectiveMainloopFwdSm90ILi2EN4cute5tupleIJNS5_1CILi1EEES8_S8_EEENS6_IJNS7_ILi128EEENS7_ILi96EEENS7_ILi192EEEEEELi128ENS_10bfloat16_tEfNS_4arch4Sm90ELb0ELb1ELb1ELb1ELb1ELb1ELb0ELb1ELb1ELb1ELb0ELb0EEENS1_21CollectiveEpilogueFwdINS6_IJSA_SA_SB_EEES9_SE_SG_Li256ELb1ELb1ELb0ELb0EEENS1_36VarlenDynamicPersistentTileSchedulerILi128ELi96ELi256ELi128ELb0ELb1ELb1ELb1ELb0ELb1EEEEEEEEEvNT_6ParamsE)
        .other          _ZN7cutlass13device_kernelIN5flash11enable_sm90INS1_16FlashAttnFwdSm90INS1_25CollectiveMainloopFwdSm90ILi2EN4cute5tupleIJNS5_1CILi1EEES8_S8_EEENS6_IJNS7_ILi128EEENS7_ILi96EEENS7_ILi192EEEEEELi128ENS_10bfloat16_tEfNS_4arch4Sm90ELb0ELb1ELb1ELb1ELb1ELb1ELb0ELb1ELb1ELb1ELb0ELb0EEENS1_21CollectiveEpilogueFwdINS6_IJSA_SA_SB_EEES9_SE_SG_Li256ELb1ELb1ELb0ELb0EEENS1_36VarlenDynamicPersistentTileSchedulerILi128ELi96ELi256ELi128ELb0ELb1ELb1ELb1ELb0ELb1EEEEEEEEEvNT_6ParamsE,@"STO_CUDA_ENTRY STV_DEFAULT"
_ZN7cutlass13device_kernelIN5flash11enable_sm90INS1_16FlashAttnFwdSm90INS1_25CollectiveMainloopFwdSm90ILi2EN4cute5tupleIJNS5_1CILi1EEES8_S8_EEENS6_IJNS7_ILi128EEENS7_ILi96EEENS7_ILi192EEEEEELi128ENS_10bfloat16_tEfNS_4arch4Sm90ELb0ELb1ELb1ELb1ELb1ELb1ELb0ELb1ELb1ELb1ELb0ELb0EEENS1_21CollectiveEpilogueFwdINS6_IJSA_SA_SB_EEES9_SE_SG_Li256ELb1ELb1ELb0ELb0EEENS1_36VarlenDynamicPersistentTileSchedulerILi128ELi96ELi256ELi128ELb0ELb1ELb1ELb1ELb0ELb1EEEEEEEEEvNT_6ParamsE:
        /* <DEDUP_REMOVED lines=18> */
.L_x_1557:
[----:B------:R-:W-:Y:S05]  /*0120*/  BSYNC B0 ;  /* 0x0000000000007941 */ /* 0x000fea0003800000 */
.L_x_1556:
        /* <DEDUP_REMOVED lines=41> */
.L_x_1558:
        /* <DEDUP_REMOVED lines=22> */
.L_x_1559:
        /* <DEDUP_REMOVED lines=18> */
.L_x_1560:
        /* <DEDUP_REMOVED lines=22> */
.L_x_1561:
        /* <DEDUP_REMOVED lines=22> */
.L_x_1562:
        /* <DEDUP_REMOVED lines=10> */
.L_x_1565:
[----:B------:R-:W-:-:S08]  /*09a0*/  NOP ;  /* 0x0000000000007918 */ /* 0x000fd00000000000 */
[----:B------:R-:W1:Y:S02]  /*09b0*/  USETMAXREG.TRY_ALLOC.CTAPOOL UP0, 0xe8 ;  /* 0x000000e8000079c8 */ /* 0x000e640008000600 */
[----:B-1----:R-:W-:-:S13]  /*09c0*/  PLOP3.LUT P0, PT, PT, PT, UP0, 0x80, 0x0 ;  /* 0x000000000000781c */ /* 0x002fda0003f0f008 */
[----:B------:R-:W-:Y:S05]  /*09d0*/  @!P0 BRA `(.L_x_1565) ;  /* 0xfffffffc00f08947 */ /* 0x000fea000383ffff */
[----:B------:R-:W1:Y:S08]  /*09e0*/  S2UR UR4, SR_CgaCtaId ;  /* 0x00000000000479c3 */ /* 0x000e700000008800 */
[----:B------:R-:W-:Y:S06]  /*09f0*/  BAR.ARV 0x8, 0x180 ;  /* 0x0206000000007b1d */ /* 0x000fec0000002000 */
[----:B0-----:R-:W-:-:S02]  /*0a00*/  MOV R3, 0x400 ;  /* 0x0000040000037802 */ /* 0x001fc40000000f00 */
[----:B------:R-:W-:Y:S01]  /*0a10*/  BAR.SYNC.DEFER_BLOCKING 0x5, 0x180 ;  /* 0x0146000000007b1d */ /* 0x000fe20000010000 */
[----:B-1----:R-:W-:-:S05]  /*0a20*/  IMAD.U32 R172, RZ, RZ, UR4 ;  /* 0x00000004ffac7e24 */ /* 0x002fca000f8e00ff */
[----:B------:R-:W-:Y:S01]  /*0a30*/  ULDC UR4, c[0x0][0xc3c] ;  /* 0x00030f0000047ab9 */ /* 0x000fe20000000800 */
[----:B------:R-:W-:-:S05]  /*0a40*/  LEA R18, R172, R3, 0x18 ;  /* 0x00000003ac127211 */ /* 0x000fca00078ec0ff */
[----:B------:R-:W0:Y:S01]  /*0a50*/  LDS.128 R28, [R18+0x2a8d0] ;  /* 0x02a8d000121c7984 */ /* 0x000e220000000c00 */
[----:B------:R-:W-:Y:S06]  /*0a60*/  BAR.ARV 0x4, 0x180 ;  /* 0x0106000000007b1d */ /* 0x000fec0000002000 */
[----:B0-----:R-:W-:-:S13]  /*0a70*/  ISETP.GE.AND P0, PT, R31, UR4, PT ;  /* 0x000000041f007c0c */ /* 0x001fda000bf06270 */
[----:B------:R-:W-:Y:S05]  /*0a80*/  @P0 BRA `(.L_x_1566) ;  /* 0x00000294007c0947 */ /* 0x000fea0003800000 */
[----:B------:R-:W2:Y:S01]  /*0a90*/  LDL R2, [R1+0x38] ;  /* 0x0000380001027983 */ /* 0x000ea20000100800 */
[----:B------:R-:W-:Y:S01]  /*0aa0*/  VIADD R0, R0, 0xffffff80 ;  /* 0xffffff8000007836 */ /* 0x000fe20000000000 */
[----:B------:R-:W-:Y:S01]  /*0ab0*/  R2UR UR4, R18 ;  /* 0x00000000120472ca */ /* 0x000fe200000e0000 */
[----:B------:R-:W-:Y:S02]  /*0ac0*/  IMAD.MOV.U32 R198, RZ, RZ, RZ ;  /* 0x000000ffffc67224 */ /* 0x000fe400078e00ff */
[----:B------:R-:W-:Y:S01]  /*0ad0*/  IMAD.MOV.U32 R19, RZ, RZ, RZ ;  /* 0x000000ffff137224 */ /* 0x000fe200078e00ff */
[----:B------:R-:W-:Y:S01]  /*0ae0*/  SHF.R.S32.HI R3, RZ, 0x1f, R0 ;  /* 0x0000001fff037819 */ /* 0x000fe20000011400 */
[----:B------:R-:W-:Y:S02]  /*0af0*/  IMAD.MOV.U32 R175, RZ, RZ, RZ ;  /* 0x000000ffffaf7224 */ /* 0x000fe400078e00ff */
[----:B------:R-:W-:Y:S01]  /*0b00*/  IMAD.MOV.U32 R163, RZ, RZ, RZ ;  /* 0x000000ffffa37224 */ /* 0x000fe200078e00ff */
[CC--:B------:R-:W-:Y:S01]  /*0b10*/  LEA.HI R5, R3.reuse, R0.reuse, RZ, 0x7 ;  /* 0x0000000003057211 */ /* 0x0c0fe200078f38ff */
[----:B------:R-:W-:Y:S01]  /*0b20*/  IMAD.MOV.U32 R160, RZ, RZ, RZ ;  /* 0x000000ffffa07224 */ /* 0x000fe200078e00ff */
[----:B------:R-:W-:-:S02]  /*0b30*/  LEA.HI R200, R3, R0, RZ, 0x3 ;  /* 0x0000000003c87211 */ /* 0x000fc400078f18ff */
[----:B------:R-:W-:Y:S01]  /*0b40*/  LOP3.LUT R209, R5, 0xffffff80, RZ, 0xc0, !PT ;  /* 0xffffff8005d17812 */ /* 0x000fe200078ec0ff */
[----:B------:R-:W-:Y:S01]  /*0b50*/  UIADD3 UR4, UR4, 0xc400, URZ ;  /* 0x0000c40004047890 */ /* 0x000fe2000fffe03f */
[----:B------:R-:W-:-:S03]  /*0b60*/  SHF.R.S32.HI R220, RZ, 0x7, R5 ;  /* 0x00000007ffdc7819 */ /* 0x000fc60000011405 */
[----:B------:R-:W-:Y:S01]  /*0b70*/  IMAD.IADD R209, R0, 0x1, -R209 ;  /* 0x0000000100d17824 */ /* 0x000fe200078e0ad1 */
[----:B------:R-:W-:-:S04]  /*0b80*/  LEA.HI R5, R5, R220, RZ, 0x1 ;  /* 0x000000dc05057211 */ /* 0x000fc800078f08ff */
[----:B------:R-:W-:Y:S02]  /*0b90*/  SHF.R.S32.HI R6, RZ, 0x1f, R209 ;  /* 0x0000001fff067819 */ /* 0x000fe400000114d1 */
[----:B------:R-:W-:Y:S02]  /*0ba0*/  LOP3.LUT R11, R5, 0x3fffffe, RZ, 0xc0, !PT ;  /* 0x03fffffe050b7812 */ /* 0x000fe400078ec0ff */
[CC--:B------:R-:W-:Y:S02]  /*0bb0*/  LEA.HI R8, R6.reuse, R209.reuse, RZ, 0x2 ;  /* 0x000000d106087211 */ /* 0x0c0fe400078f10ff */
[----:B------:R-:W-:Y:S01]  /*0bc0*/  LEA.HI R6, R6, R209, RZ, 0x5 ;  /* 0x000000d106067211 */ /* 0x000fe200078f28ff */
[----:B------:R-:W-:Y:S01]  /*0bd0*/  IMAD.IADD R11, R220, 0x1, -R11 ;  /* 0x00000001dc0b7824 */ /* 0x000fe200078e0a0b */
[--C-:B------:R-:W-:Y:S02]  /*0be0*/  SHF.R.S32.HI R9, RZ, 0x2, R8.reuse ;  /* 0x00000002ff097819 */ /* 0x100fe40000011408 */
[----:B------:R-:W-:-:S02]  /*0bf0*/  SHF.R.S32.HI R4, RZ, 0x1f, R8 ;  /* 0x0000001fff047819 */ /* 0x000fc40000011408 */
[----:B------:R-:W-:Y:S02]  /*0c00*/  SHF.R.S32.HI R6, RZ, 0x5, R6 ;  /* 0x00000005ff067819 */ /* 0x000fe40000011406 */
[----:B------:R-:W-:Y:S02]  /*0c10*/  LEA.HI R10, R4, R9, RZ, 0x3 ;  /* 0x00000009040a7211 */ /* 0x000fe400078f18ff */
[----:B------:R-:W-:Y:S02]  /*0c20*/  LOP3.LUT R190, R8, 0x7ffffffc, RZ, 0xc0, !PT ;  /* 0x7ffffffc08be7812 */ /* 0x000fe400078ec0ff */
[----:B------:R-:W-:-:S03]  /*0c30*/  LOP3.LUT R10, R10, 0xfffffff8, RZ, 0xc0, !PT ;  /* 0xfffffff80a0a7812 */ /* 0x000fc600078ec0ff */
[----:B------:R-:W-:Y:S02]  /*0c40*/  IMAD.IADD R190, R209, 0x1, -R190 ;  /* 0x00000001d1be7824 */ /* 0x000fe400078e0abe */
[----:B------:R-:W-:-:S04]  /*0c50*/  IMAD.IADD R9, R9, 0x1, -R10 ;  /* 0x0000000109097824 */ /* 0x000fc800078e0a0a */
[----:B------:R-:W-:Y:S01]  /*0c60*/  IMAD R10, R6, 0x10, R9 ;  /* 0x00000010060a7824 */ /* 0x000fe200078e0209 */
[----:B------:R-:W-:Y:S02]  /*0c70*/  LEA.HI R6, R3, R0, RZ, 0x2 ;  /* 0x0000000003067211 */ /* 0x000fe400078f10ff */
[----:B------:R-:W-:Y:S01]  /*0c80*/  LOP3.LUT R9, R200, 0xfffffff8, RZ, 0xc0, !PT ;  /* 0xfffffff8c8097812 */ /* 0x000fe200078ec0ff */
[----:B------:R-:W-:Y:S01]  /*0c90*/  IMAD R221, R11, 0x40, R10 ;  /* 0x000000400bdd7824 */ /* 0x000fe200078e020a */
[----:B------:R-:W-:Y:S02]  /*0ca0*/  LOP3.LUT R199, R6, 0xfffffffc, RZ, 0xc0, !PT ;  /* 0xfffffffc06c77812 */ /* 0x000fe400078ec0ff */
[--C-:B------:R-:W-:Y:S01]  /*0cb0*/  SHF.R.S32.HI R174, RZ, 0x2, R6.reuse ;  /* 0x00000002ffae7819 */ /* 0x100fe20000011406 */
[C---:B------:R-:W-:Y:S01]  /*0cc0*/  IMAD.IADD R194, R0.reuse, 0x1, -R9 ;  /* 0x0000000100c27824 */ /* 0x040fe200078e0a09 */
[----:B------:R-:W-:Y:S01]  /*0cd0*/  SHF.R.S32.HI R5, RZ, 0x1f, R6 ;  /* 0x0000001fff057819 */ /* 0x000fe20000011406 */
[----:B------:R-:W-:Y:S01]  /*0ce0*/  IMAD.IADD R199, R0, 0x1, -R199 ;  /* 0x0000000100c77824 */ /* 0x000fe200078e0ac7 */
[----:B------:R-:W-:Y:S01]  /*0cf0*/  SHF.R.S32.HI R200, RZ, 0x3, R200 ;  /* 0x00000003ffc87819 */ /* 0x000fe200000114c8 */
[----:B------:R-:W-:Y:S01]  /*0d00*/  VIADD R219, R174, 0x40 ;  /* 0x00000040aedb7836 */ /* 0x000fe20000000000 */
[----:B------:R-:W-:Y:S01]  /*0d10*/  LEA.HI R5, R5, R174, RZ, 0x3 ;  /* 0x000000ae05057211 */ /* 0x000fe200078f18ff */
[----:B------:R-:W-:-:S02]  /*0d20*/  IMAD.SHL.U32 R164, R199, 0x4, RZ ;  /* 0x00000004c7a47824 */ /* 0x000fc400078e00ff */
[----:B------:R-:W-:Y:S01]  /*0d30*/  IMAD.SHL.U32 R181, R219, 0x40, RZ ;  /* 0x00000040dbb57824 */ /* 0x000fe200078e00ff */
[----:B------:R-:W-:Y:S01]  /*0d40*/  LOP3.LUT R5, R5, 0xfffffff8, RZ, 0xc0, !PT ;  /* 0xfffffff805057812 */ /* 0x000fe200078ec0ff */
[C---:B------:R-:W-:Y:S02]  /*0d50*/  VIADD R177, R164.reuse, 0x20 ;  /* 0x00000020a4b17836 */ /* 0x040fe40000000000 */
[C---:B------:R-:W-:Y:S01]  /*0d60*/  VIADD R176, R164.reuse, 0x40 ;  /* 0x00000040a4b07836 */ /* 0x040fe20000000000 */
[----:B------:R-:W-:Y:S01]  /*0d70*/  LOP3.LUT R181, R181, 0x1c0, RZ, 0xc0, !PT ;  /* 0x000001c0b5b57812 */ /* 0x000fe200078ec0ff */
[--C-:B------:R-:W-:Y:S01]  /*0d80*/  IMAD.IADD R168, R164, 0x1, R177.reuse ;  /* 0x00000001a4a87824 */ /* 0x100fe200078e02b1 */
[----:B------:R-:W-:Y:S01]  /*0d90*/  SHF.R.S32.HI R206, RZ, 0x1f, R177 ;  /* 0x0000001fffce7819 */ /* 0x000fe200000114b1 */
[----:B------:R-:W-:Y:S01]  /*0da0*/  IMAD.IADD R208, R174, 0x1, -R5 ;  /* 0x00000001aed07824 */ /* 0x000fe200078e0a05 */
[----:B------:R-:W-:Y:S01]  /*0db0*/  SHF.R.U32.HI R218, RZ, 0x3, R181 ;  /* 0x00000003ffda7819 */ /* 0x000fe200000116b5 */
[--C-:B------:R-:W-:Y:S01]  /*0dc0*/  IMAD.IADD R169, R164, 0x1, R176.reuse ;  /* 0x00000001a4a97824 */ /* 0x100fe200078e02b0 */
[----:B------:R-:W-:Y:S01]  /*0dd0*/  SHF.R.S32.HI R203, RZ, 0x1f, R176 ;  /* 0x0000001fffcb7819 */ /* 0x000fe200000114b0 */
[----:B------:R-:W-:-:S02]  /*0de0*/  IMAD.SHL.U32 R184, R208, 0x40, RZ ;  /* 0x00000040d0b87824 */ /* 0x000fc400078e00ff */
[----:B------:R-:W-:Y:S02]  /*0df0*/  IMAD.SHL.U32 R16, R199, 0x8, RZ ;  /* 0x00000008c7107824 */ /* 0x000fe400078e00ff */
[----:B------:R-:W-:Y:S01]  /*0e00*/  IMAD.SHL.U32 R192, R194, 0x8, RZ ;  /* 0x00000008c2c07824 */ /* 0x000fe200078e00ff */
[----:B------:R-:W-:Y:S01]  /*0e10*/  LOP3.LUT R184, R184, 0x1c0, RZ, 0xc0, !PT ;  /* 0x000001c0b8b87812 */ /* 0x000fe200078ec0ff */
[C---:B------:R-:W-:Y:S01]  /*0e20*/  VIADD R23, R16.reuse, 0x60 ;  /* 0x0000006010177836 */ /* 0x040fe20000000000 */
[----:B------:R-:W-:Y:S01]  /*0e30*/  SHF.R.S32.HI R17, RZ, 0x1f, R16 ;  /* 0x0000001fff117819 */ /* 0x000fe20000011410 */
[C---:B------:R-:W-:Y:S01]  /*0e40*/  VIADD R161, R16.reuse, 0x80 ;  /* 0x0000008010a17836 */ /* 0x040fe20000000000 */
[----:B------:R-:W-:Y:S01]  /*0e50*/  SHF.R.U32.HI R185, RZ, 0x3, R184 ;  /* 0x00000003ffb97819 */ /* 0x000fe200000116b8 */
[----:B------:R-:W-:Y:S01]  /*0e60*/  VIADD R162, R16, 0xa0 ;  /* 0x000000a010a27836 */ /* 0x000fe20000000000 */
[----:B------:R-:W-:Y:S01]  /*0e70*/  SHF.R.S32.HI R225, RZ, 0x1f, R192 ;  /* 0x0000001fffe17819 */ /* 0x000fe200000114c0 */
[----:B------:R-:W-:Y:S01]  /*0e80*/  VIADD R179, R164, 0x10 ;  /* 0x00000010a4b37836 */ /* 0x000fe20000000000 */
[----:B------:R-:W-:Y:S01]  /*0e90*/  SHF.R.S32.HI R173, RZ, 0x1f, R23 ;  /* 0x0000001fffad7819 */ /* 0x000fe20000011417 */
[----:B------:R-:W-:Y:S01]  /*0ea0*/  VIADD R193, R192, 0x40 ;  /* 0x00000040c0c17836 */ /* 0x000fe20000000000 */
[----:B------:R-:W-:Y:S01]  /*0eb0*/  SHF.R.S32.HI R183, RZ, 0x1f, R161 ;  /* 0x0000001fffb77819 */ /* 0x000fe200000114a1 */
[C---:B------:R-:W-:Y:S01]  /*0ec0*/  VIADD R178, R164.reuse, 0x30 ;  /* 0x00000030a4b27836 */ /* 0x040fe20000000000 */
[----:B------:R-:W-:Y:S01]  /*0ed0*/  SHF.R.S32.HI R182, RZ, 0x1f, R162 ;  /* 0x0000001fffb67819 */ /* 0x000fe200000114a2 */
[----:B------:R-:W-:Y:S01]  /*0ee0*/  VIADD R180, R164, 0x50 ;  /* 0x00000050a4b47836 */ /* 0x000fe20000000000 */
[----:B------:R-:W-:-:S02]  /*0ef0*/  SHF.R.S32.HI R207, RZ, 0x1f, R179 ;  /* 0x0000001fffcf7819 */ /* 0x000fc400000114b3 */
[----:B------:R-:W-:Y:S02]  /*0f00*/  SHF.R.S32.HI R223, RZ, 0x1f, R193 ;  /* 0x0000001fffdf7819 */ /* 0x000fe400000114c1 */
[----:B------:R-:W-:Y:S02]  /*0f10*/  SHF.R.S32.HI R205, RZ, 0x1f, R178 ;  /* 0x0000001fffcd7819 */ /* 0x000fe400000114b2 */
[----:B------:R-:W-:Y:S02]  /*0f20*/  SHF.R.S32.HI R202, RZ, 0x1f, R180 ;  /* 0x0000001fffca7819 */ /* 0x000fe400000114b4 */
[----:B--2---:R-:W-:Y:S02]  /*0f30*/  R2UR UR5, R2 ;  /* 0x00000000020572ca */ /* 0x004fe400000e0000 */
[----:B------:R-:W-:-:S04]  /*0f40*/  LEA.HI R2, R3, R0, RZ, 0x4 ;  /* 0x0000000003027211 */ /* 0x000fc800078f20ff */
[----:B------:R-:W-:-:S04]  /*0f50*/  SHF.R.S32.HI R7, RZ, 0x4, R2 ;  /* 0x00000004ff077819 */ /* 0x000fc80000011402 */
[----:B------:R-:W-:-:S03]  /*0f60*/  LEA.HI R4, R2, R7, RZ, 0x1 ;  /* 0x0000000702047211 */ /* 0x000fc600078f08ff */
[----:B------:R-:W-:Y:S01]  /*0f70*/  ULOP3.LUT UR5, UR5, 0x1, URZ, 0xfc, !UPT ;  /* 0x0000000105057892 */ /* 0x000fe2000f8efc3f */
[----:B------:R-:W-:-:S05]  /*0f80*/  LOP3.LUT R4, R4, 0x1ffffffe, RZ, 0xc0, !PT ;  /* 0x1ffffffe04047812 */ /* 0x000fca00078ec0ff */
[----:B------:R-:W-:Y:S01]  /*0f90*/  IMAD.IADD R7, R7, 0x1, -R4 ;  /* 0x0000000107077824 */ /* 0x000fe200078e0a04 */
[----:B------:R-:W-:Y:S02]  /*0fa0*/  LEA.HI R4, R3, R0, RZ, 0x5 ;  /* 0x0000000003047211 */ /* 0x000fe400078f28ff */
[----:B------:R-:W-:Y:S02]  /*0fb0*/  LOP3.LUT R3, R2, 0x3fffff0, RZ, 0xc0, !PT ;  /* 0x03fffff002037812 */ /* 0x000fe400078ec0ff */
[----:B------:R-:W-:-:S03]  /*0fc0*/  SHF.R.S32.HI R4, RZ, 0x5, R4 ;  /* 0x00000005ff047819 */ /* 0x000fc60000011404 */
[----:B------:R-:W-:Y:S01]  /*0fd0*/  IMAD.IADD R3, R0, 0x1, -R3 ;  /* 0x0000000100037824 */ /* 0x000fe200078e0a03 */
[----:B------:R-:W-:Y:S01]  /*0fe0*/  SHF.R.S32.HI R0, RZ, 0x1f, R219 ;  /* 0x0000001fff007819 */ /* 0x000fe200000114db */
[C---:B------:R-:W-:Y:S02]  /*0ff0*/  IMAD.SHL.U32 R186, R4.reuse, 0x200, RZ ;  /* 0x0000020004ba7824 */ /* 0x040fe400078e00ff */
[----:B------:R-:W-:Y:S01]  /*1000*/  IMAD R2, R4, 0x10, R3 ;  /* 0x0000001004027824 */ /* 0x000fe200078e0203 */
[----:B------:R-:W-:Y:S02]  /*1010*/  LEA.HI R0, R0, R219, RZ, 0x3 ;  /* 0x000000db00007211 */ /* 0x000fe400078f18ff */
[----:B------:R-:W-:Y:S01]  /*1020*/  SHF.R.S32.HI R3, RZ, 0x1f, R168 ;  /* 0x0000001fff037819 */ /* 0x000fe200000114a8 */
[----:B------:R-:W-:Y:S02]  /*1030*/  IMAD R222, R2, 0x8, R7 ;  /* 0x0000000802de7824 */ /* 0x000fe400078e0207 */
[----:B------:R-:W-:Y:S01]  /*1040*/  IMAD.SHL.U32 R0, R0, 0x40, RZ ;  /* 0x0000004000007824 */ /* 0x000fe200078e00ff */
[CC--:B------:R-:W-:Y:S01]  /*1050*/  LEA.HI R170, R3.reuse, R168.reuse, RZ, 0x3 ;  /* 0x000000a803aa7211 */ /* 0x0c0fe200078f18ff */
[----:B------:R-:W-:Y:S01]  /*1060*/  IMAD.SHL.U32 R222, R222, 0x8, RZ ;  /* 0x00000008dede7824 */ /* 0x000fe200078e00ff */
[----:B------:R-:W-:-:S02]  /*1070*/  LEA.HI R3, R3, R168, RZ, 0x6 ;  /* 0x000000a803037211 */ /* 0x000fc400078f30ff */
[----:B------:R-:W-:Y:S02]  /*1080*/  LOP3.LUT R188, R0, 0xfffffe00, RZ, 0xc0, !PT ;  /* 0xfffffe0000bc7812 */ /* 0x000fe400078ec0ff */
[----:B------:R-:W-:Y:S01]  /*1090*/  SHF.R.S32.HI R0, RZ, 0x1f, R169 ;  /* 0x0000001fff007819 */ /* 0x000fe200000114a9 */
[----:B------:R-:W-:Y:S01]  /*10a0*/  IMAD.SHL.U32 R3, R3, 0x80, RZ ;  /* 0x0000008003037824 */ /* 0x000fe200078e00ff */
[--C-:B------:R-:W-:Y:S02]  /*10b0*/  LOP3.LUT R5, R181, 0x38, R170.reuse, 0xf8, !PT ;  /* 0x00000038b5057812 */ /* 0x100fe400078ef8aa */
[CC--:B------:R-:W-:Y:S02]  /*10c0*/  LEA.HI R2, R0.reuse, R169.reuse, RZ, 0x6 ;  /* 0x000000a900027211 */ /* 0x0c0fe400078f30ff */
[----:B------:R-:W-:Y:S02]  /*10d0*/  LEA.HI R171, R0, R169, RZ, 0x3 ;  /* 0x000000a900ab7211 */ /* 0x000fe400078f18ff */
[----:B------:R-:W-:Y:S01]  /*10e0*/  LOP3.LUT R0, R184, 0x38, R170, 0xf8, !PT ;  /* 0x00000038b8007812 */ /* 0x000fe200078ef8aa */
[----:B------:R-:W-:Y:S01]  /*10f0*/  IMAD.SHL.U32 R4, R2, 0x80, RZ ;  /* 0x0000008002047824 */ /* 0x000fe200078e00ff */
[----:B------:R-:W-:-:S02]  /*1100*/  LOP3.LUT R3, R3, 0xffffe000, RZ, 0xc0, !PT ;  /* 0xffffe00003037812 */ /* 0x000fc400078ec0ff */
[----:B------:R-:W-:Y:S02]  /*1110*/  LOP3.LUT R0, R0, R185, RZ, 0x3c, !PT ;  /* 0x000000b900007212 */ /* 0x000fe400078e3cff */
[----:B------:R-:W-:Y:S02]  /*1120*/  LOP3.LUT R6, R5, R218, RZ, 0x3c, !PT ;  /* 0x000000da05067212 */ /* 0x000fe400078e3cff */
[-C--:B------:R-:W-:Y:S01]  /*1130*/  IADD3 R217, R0, R3.reuse, R186 ;  /* 0x0000000300d97210 */ /* 0x080fe20007ffe0ba */
[----:B------:R-:W-:Y:S01]  /*1140*/  IMAD.U32 R0, RZ, RZ, UR5 ;  /* 0x00000005ff007e24 */ /* 0x000fe2000f8e00ff */
[----:B------:R-:W-:Y:S01]  /*1150*/  IADD3 R6, R6, R3, R188 ;  /* 0x0000000306067210 */ /* 0x000fe20007ffe0bc */
[----:B------:R-:W-:Y:S01]  /*1160*/  IMAD.U32 R3, RZ, RZ, UR4 ;  /* 0x00000004ff037e24 */ /* 0x000fe2000f8e00ff */
[--C-:B------:R-:W-:Y:S02]  /*1170*/  LOP3.LUT R2, R184, 0x38, R171.reuse, 0xf8, !PT ;  /* 0x00000038b8027812 */ /* 0x100fe400078ef8ab */
[----:B------:R0:W-:Y:S01]  /*1180*/  STL [R1+0x30], R0 ;  /* 0x0000300001007387 */ /* 0x0001e20000100800 */
[----:B------:R-:W-:-:S02]  /*1190*/  LOP3.LUT R7, R181, 0x38, R171, 0xf8, !PT ;  /* 0x00000038b5077812 */ /* 0x000fc400078ef8ab */
[----:B------:R-:W-:Y:S01]  /*11a0*/  LOP3.LUT R5, R4, 0xffffe000, RZ, 0xc0, !PT ;  /* 0xffffe00004057812 */ /* 0x000fe200078ec0ff */
[----:B------:R1:W-:Y:S01]  /*11b0*/  STL [R1+0x34], R3 ;  /* 0x0000340301007387 */ /* 0x0003e20000100800 */
[----:B------:R-:W-:Y:S02]  /*11c0*/  LOP3.LUT R2, R2, R185, RZ, 0x3c, !PT ;  /* 0x000000b902027212 */ /* 0x000fe400078e3cff */
[----:B------:R-:W-:Y:S02]  /*11d0*/  LOP3.LUT R7, R7, R218, RZ, 0x3c, !PT ;  /* 0x000000da07077212 */ /* 0x000fe400078e3cff */
[----:B------:R-:W-:Y:S02]  /*11e0*/  IADD3 R2, R2, R5, R186 ;  /* 0x0000000502027210 */ /* 0x000fe40007ffe0ba */
[----:B0-----:R-:W-:Y:S02]  /*11f0*/  LEA.HI R0, R199, R199, RZ, 0x1 ;  /* 0x000000c7c7007211 */ /* 0x001fe400078f08ff */
[----:B------:R-:W-:-:S02]  /*1200*/  IADD3 R7, R7, R5, R188 ;  /* 0x0000000507077210 */ /* 0x000fc40007ffe0bc */
[----:B------:R-:W-:Y:S02]  /*1210*/  LOP3.LUT R0, R0, 0x1ffffffe, RZ, 0xc0, !PT ;  /* 0x1ffffffe00007812 */ /* 0x000fe400078ec0ff */
[----:B-1----:R-:W-:Y:S02]  /*1220*/  LOP3.LUT R3, R181, 0x38, R16, 0xf8, !PT ;  /* 0x00000038b5037812 */ /* 0x002fe400078ef810 */
[----:B------:R-:W-:Y:S01]  /*1230*/  SHF.R.S32.HI R170, RZ, 0x3, R170 ;  /* 0x00000003ffaa7819 */ /* 0x000fe200000114aa */
[----:B------:R-:W-:Y:S01]  /*1240*/  IMAD.IADD R0, R199, 0x1, -R0 ;  /* 0x00000001c7007824 */ /* 0x000fe200078e0a00 */
[----:B------:R-:W-:Y:S02]  /*1250*/  LOP3.LUT R3, R188, R3, R218, 0xf6, !PT ;  /* 0x00000003bc037212 */ /* 0x000fe400078ef6da */
[----:B------:R-:W-:Y:S01]  /*1260*/  SHF.R.S32.HI R171, RZ, 0x3, R171 ;  /* 0x00000003ffab7819 */ /* 0x000fe200000114ab */
[----:B------:R-:W-:Y:S01]  /*1270*/  IMAD R191, R0, 0x8, R221 ;  /* 0x0000000800bf7824 */ /* 0x000fe200078e02dd */
[----:B------:R-:W-:-:S02]  /*1280*/  LEA R216, R3, UR4, 0x1 ;  /* 0x0000000403d87c11 */ /* 0x000fc4000f8e08ff */
[----:B------:R-:W-:Y:S02]  /*1290*/  LEA R217, R217, UR4, 0x1 ;  /* 0x00000004d9d97c11 */ /* 0x000fe4000f8e08ff */
[----:B------:R-:W-:Y:S02]  /*12a0*/  LEA R214, R6, UR4, 0x1 ;  /* 0x0000000406d67c11 */ /* 0x000fe4000f8e08ff */
[----:B------:R-:W-:Y:S02]  /*12b0*/  LEA R215, R2, UR4, 0x1 ;  /* 0x0000000402d77c11 */ /* 0x000fe4000f8e08ff */
[----:B------:R-:W-:-:S07]  /*12c0*/  LEA R213, R7, UR4, 0x1 ;  /* 0x0000000407d57c11 */ /* 0x000fce000f8e08ff */
.L_x_1866:
[----:B------:R-:W-:Y:S01]  /*12d0*/  ULDC.64 UR4, c[0x0][0xa28] ;  /* 0x00028a0000047ab9 */ /* 0x000fe20000000a00 */
[----:B0-23--:R-:W0:Y:S01]  /*12e0*/  LDC.64 R4, c[0x0][0xa08] ;  /* 0x00028200ff047b82 */ /* 0x00de220000000a00 */
[----:B------:R-:W-:Y:S01]  /*12f0*/  ISETP.NE.U32.AND P0, PT, RZ, UR4, PT ;  /* 0x00000004ff007c0c */ /* 0x000fe2000bf05070 */
[----:B------:R-:W-:Y:S01]  /*1300*/  IMAD.MOV.U32 R0, RZ, RZ, RZ ;  /* 0x000000ffff007224 */ /* 0x000fe200078e00ff */
[----:B------:R-:W-:Y:S01]  /*1310*/  ULDC UR6, c[0x0][0x424] ;  /* 0x0001090000067ab9 */ /* 0x000fe20000000800 */
[----:B------:R-:W-:Y:S01]  /*1320*/  IMAD.MOV.U32 R130, RZ, RZ, RZ ;  /* 0x000000ffff827224 */ /* 0x000fe200078e00ff */
[----:B------:R-:W-:Y:S01]  /*1330*/  ISETP.NE.AND.EX P0, PT, RZ, UR5, PT, P0 ;  /* 0x00000005ff007c0c */ /* 0x000fe2000bf05300 */
[----:B------:R-:W-:Y:S02]  /*1340*/  ULDC.64 UR4, c[0x0][0xa18] ;  /* 0x0002860000047ab9 */ /* 0x000fe40000000a00 */
[----:B------:R-:W-:-:S04]  /*1350*/  ISETP.NE.U32.AND P1, PT, RZ, UR4, PT ;  /* 0x00000004ff007c0c */ /* 0x000fc8000bf25070 */
[----:B------:R-:W-:Y:S01]  /*1360*/  ISETP.NE.AND.EX P1, PT, RZ, UR5, PT, P1 ;  /* 0x00000005ff007c0c */ /* 0x000fe2000bf25310 */
[----:B------:R-:W-:Y:S02]  /*1370*/  ULDC.64 UR4, c[0x0][0xa08] ;  /* 0x0002820000047ab9 */ /* 0x000fe40000000a00 */
[----:B------:R-:W-:-:S03]  /*1380*/  ISETP.NE.U32.AND P3, PT, RZ, UR4, PT ;  /* 0x00000004ff007c0c */ /* 0x000fc6000bf65070 */
[----:B----4-:R-:W1:Y:S01]  /*1390*/  @P0 LDC.64 R2, c[0x0][0xa28] ;  /* 0x00028a00ff020b82 */ /* 0x010e620000000a00 */
[----:B------:R-:W-:Y:S01]  /*13a0*/  ISETP.NE.AND.EX P3, PT, RZ, UR5, PT, P3 ;  /* 0x00000005ff007c0c */ /* 0x000fe2000bf65330 */
[----:B0-----:R-:W-:-:S06]  /*13b0*/  IMAD.WIDE R8, R31, 0x4, R4 ;  /* 0x000000041f087825 */ /* 0x001fcc00078e0204 */
[----:B------:R-:W0:Y:S01]  /*13c0*/  @P1 LDC.64 R6, c[0x0][0xa18] ;  /* 0x00028600ff061b82 */ /* 0x000e220000000a00 */
[----:B------:R-:W-:Y:S02]  /*13d0*/  ULDC UR4, c[0x0][0x288] ;  /* 0x0000a20000047ab9 */ /* 0x000fe40000000800 */
[----:B------:R-:W-:Y:S01]  /*13e0*/  IMAD.U32 R166, RZ, RZ, UR4 ;  /* 0x00000004ffa67e24 */ /* 0x000fe2000f8e00ff */
[----:B------:R-:W-:Y:S02]  /*13f0*/  ULDC.64 UR4, c[0x0][0x418] ;  /* 0x0001060000047ab9 */ /* 0x000fe40000000a00 */
[----:B------:R2:W5:Y:S01]  /*1400*/  @P3 LDG.E R130, desc[UR60][R8.64] ;  /* 0x0000003c08823981 */ /* 0x000562000c1e1900 */
[----:B-1----:R-:W-:-:S05]  /*1410*/  @P0 IMAD.WIDE R2, R31, 0x4, R2 ;  /* 0x000000041f020825 */ /* 0x002fca00078e0202 */
[----:B------:R2:W5:Y:S01]  /*1420*/  @P0 LDG.E R0, desc[UR60][R2.64] ;  /* 0x0000003c02000981 */ /* 0x000562000c1e1900 */
[----:B0-----:R-:W-:-:S05]  /*1430*/  @P1 IMAD.WIDE R4, R31, 0x4, R6 ;  /* 0x000000041f041825 */ /* 0x001fca00078e0206 */
[----:B------:R2:W5:Y:S01]  /*1440*/  @P1 LDG.E R166, desc[UR60][R4.64] ;  /* 0x0000003c04a61981 */ /* 0x000562000c1e1900 */
[----:B------:R-:W-:-:S04]  /*1450*/  UISETP.NE.U32.AND UP0, UPT, UR4, URZ, UPT ;  /* 0x0000003f0400728c */ /* 0x000fc8000bf05070 */
[----:B------:R-:W-:-:S03]  /*1460*/  UISETP.NE.AND.EX UP0, UPT, UR5, URZ, UPT, UP0 ;  /* 0x0000003f0500728c */ /* 0x000fc6000bf05300 */
[----:B------:R-:W-:Y:S02]  /*1470*/  ULDC.64 UR4, c[0x0][0xa20] ;  /* 0x0002880000047ab9 */ /* 0x000fe40000000a00 */
[----:B------:R-:W-:Y:S01]  /*1480*/  ISETP.NE.U32.AND P2, PT, RZ, UR4, PT ;  /* 0x00000004ff007c0c */ /* 0x000fe2000bf45070 */
[----:B------:R-:W-:-:S03]  /*1490*/  USEL UR4, UR6, 0x1, UP0 ;  /* 0x0000000106047887 */ /* 0x000fc60008000000 */
[----:B------:R-:W-:Y:S01]  /*14a0*/  ULDC UR6, c[0x0][0x2f0] ;  /* 0x0000bc0000067ab9 */ /* 0x000fe20000000800 */
[----:B------:R-:W-:Y:S01]  /*14b0*/  ISETP.NE.AND.EX P2, PT, RZ, UR5, PT, P2 ;  /* 0x00000005ff007c0c */ /* 0x000fe2000bf45320 */
[----:B------:R-:W-:Y:S01]  /*14c0*/  UIMAD UR4, UR4, UR6, URZ ;  /* 0x00000006040472a4 */ /* 0x000fe2000f8e023f */
[----:B------:R-:W-:Y:S01]  /*14d0*/  ULDC UR5, c[0x0][0x348] ;  /* 0x0000d20000057ab9 */ /* 0x000fe20000000800 */
[----:B------:R-:W-:Y:S02]  /*14e0*/  IMAD.MOV.U32 R195, RZ, RZ, R30 ;  /* 0x000000ffffc37224 */ /* 0x000fe400078e001e */
[----:B------:R-:W-:Y:S01]  /*14f0*/  IMAD.MOV.U32 R197, RZ, RZ, R31 ;  /* 0x000000ffffc57224 */ /* 0x000fe200078e001f */
[----:B--2---:R-:W-:Y:S07]  /*1500*/  @P1 BRA `(.L_x_1567) ;  /* 0x0000000000241947 */ /* 0x004fee0003800000 */
        /* <DEDUP_REMOVED lines=9> */
.L_x_1567:
[----:B------:R-:W-:Y:S02]  /*15a0*/  IMAD.U32 R24, RZ, RZ, UR5 ;  /* 0x00000005ff187e24 */ /* 0x000fe4000f8e00ff */
[----:B------:R-:W-:Y:S01]  /*15b0*/  IMAD.U32 R25, RZ, RZ, UR4 ;  /* 0x00000004ff197e24 */ /* 0x000fe2000f8e00ff */
[----:B------:R-:W-:Y:S06]  /*15c0*/  @!P2 BRA `(.L_x_1568) ;  /* 0x000000000010a947 */ /* 0x000fec0003800000 */
[----:B------:R-:W0:Y:S02]  /*15d0*/  LDC.64 R2, c[0x0][0xa20] ;  /* 0x00028800ff027b82 */ /* 0x000e240000000a00 */
[----:B0-----:R-:W-:-:S05]  /*15e0*/  IMAD.WIDE R2, R31, 0x4, R2 ;  /* 0x000000041f027825 */ /* 0x001fca00078e0202 */
[----:B------:R0:W5:Y:S01]  /*15f0*/  LDG.E R25, desc[UR60][R2.64] ;  /* 0x0000003c02197981 */ /* 0x000162000c1e1900 */
[----:B------:R-:W-:Y:S05]  /*1600*/  BRA `(.L_x_1569) ;  /* 0x0000000000107947 */ /* 0x000fea0003800000 */
.L_x_1568:
[----:B------:R-:W-:Y:S05]  /*1610*/  @!P3 BRA `(.L_x_1569) ;  /* 0x00000000000cb947 */ /* 0x000fea0003800000 */
[----:B------:R-:W2:Y:S04]  /*1620*/  LDG.E R2, desc[UR60][R8.64] ;  /* 0x0000003c08027981 */ /* 0x000ea8000c1e1900 */
[----:B------:R-:W2:Y:S02]  /*1630*/  LDG.E R25, desc[UR60][R8.64+0x4] ;  /* 0x0000043c08197981 */ /* 0x000ea4000c1e1900 */
[----:B--2---:R-:W-:-:S07]  /*1640*/  IMAD.IADD R25, R25, 0x1, -R2 ;  /* 0x0000000119197824 */ /* 0x004fce00078e0a02 */
.L_x_1569:
[----:B------:R-:W-:Y:S01]  /*1650*/  ULDC.64 UR4, c[0x0][0xa10] ;  /* 0x0002840000047ab9 */ /* 0x000fe20000000a00 */
[----:B0-----:R-:W0:Y:S01]  /*1660*/  LDC R2, c[0x0][0x448] ;  /* 0x00011200ff027b82 */ /* 0x001e220000000800 */
[----:B------:R-:W-:-:S04]  /*1670*/  ISETP.NE.U32.AND P0, PT, RZ, UR4, PT ;  /* 0x00000004ff007c0c */ /* 0x000fc8000bf05070 */
[----:B------:R-:W-:Y:S01]  /*1680*/  ISETP.NE.AND.EX P0, PT, RZ, UR5, PT, P0 ;  /* 0x00000005ff007c0c */ /* 0x000fe2000bf05300 */
[----:B------:R-:W-:Y:S02]  /*1690*/  ULDC.64 UR4, c[0x0][0xa30] ;  /* 0x00028c0000047ab9 */ /* 0x000fe40000000a00 */
[----:B------:R-:W-:-:S04]  /*16a0*/  ISETP.NE.U32.AND P1, PT, RZ, UR4, PT ;  /* 0x00000004ff007c0c */ /* 0x000fc8000bf25070 */
[----:B------:R-:W-:-:S06]  /*16b0*/  ISETP.NE.AND.EX P1, PT, RZ, UR5, PT, P1 ;  /* 0x00000005ff007c0c */ /* 0x000fcc000bf25310 */
[----:B------:R-:W1:Y:S08]  /*16c0*/  @P0 LDC.64 R4, c[0x0][0xa10] ;  /* 0x00028400ff040b82 */ /* 0x000e700000000a00 */
[----:B------:R-:W2:Y:S01]  /*16d0*/  @P1 LDC.64 R6, c[0x0][0xa30] ;  /* 0x00028c00ff061b82 */ /* 0x000ea20000000a00 */
[----:B-1----:R-:W-:-:S05]  /*16e0*/  @P0 IMAD.WIDE R4, R31, 0x4, R4 ;  /* 0x000000041f040825 */ /* 0x002fca00078e0204 */
[----:B------:R-:W3:Y:S04]  /*16f0*/  @P0 LDG.E R8, desc[UR60][R4.64] ;  /* 0x0000003c04080981 */ /* 0x000ee8000c1e1900 */
[----:B------:R1:W3:Y:S01]  /*1700*/  @P0 LDG.E R9, desc[UR60][R4.64+0x4] ;  /* 0x0000043c04090981 */ /* 0x0002e2000c1e1900 */
[----:B-----5:R-:W-:Y:S02]  /*1710*/  IMAD.MOV.U32 R141, RZ, RZ, R25 ;  /* 0x000000ffff8d7224 */ /* 0x020fe400078e0019 */
[----:B--2---:R-:W-:-:S05]  /*1720*/  @P1 IMAD.WIDE R6, R31, 0x4, R6 ;  /* 0x000000041f061825 */ /* 0x004fca00078e0206 */
[----:B------:R2:W5:Y:S01]  /*1730*/  @P1 LDG.E R141, desc[UR60][R6.64] ;  /* 0x0000003c068d1981 */ /* 0x000562000c1e1900 */
[----:B0-----:R-:W-:Y:S01]  /*1740*/  ISETP.NE.AND P1, PT, R2, 0x1, PT ;  /* 0x000000010200780c */ /* 0x001fe20003f25270 */
[----:B------:R-:W-:Y:S01]  /*1750*/  IMAD.SHL.U32 R187, R29, 0x80, RZ ;  /* 0x000000801dbb7824 */ /* 0x000fe200078e00ff */
[----:B------:R-:W0:Y:S03]  /*1760*/  LDC.64 R2, c[0x0][0x9e0] ;  /* 0x00027800ff027b82 */ /* 0x000e260000000a00 */
[----:B-1----:R-:W-:-:S08]  /*1770*/  VIADD R4, R187, 0x7f ;  /* 0x0000007fbb047836 */ /* 0x002fd00000000000 */
[----:B------:R-:W1:Y:S08]  /*1780*/  @P1 LDC R11, c[0x0][0x44c] ;  /* 0x00011300ff0b1b82 */ /* 0x000e700000000800 */
[----:B------:R-:W4:Y:S01]  /*1790*/  @P1 LDC R10, c[0x0][0x450] ;  /* 0x00011400ff0a1b82 */ /* 0x000f220000000800 */
[----:B0-----:R-:W-:Y:S01]  /*17a0*/  ISETP.GE.AND P2, PT, R3, 0x1, PT ;  /* 0x000000010300780c */ /* 0x001fe20003f46270 */
[----:B-1----:R-:W-:-:S05]  /*17b0*/  @P1 IMAD.HI.U32 R5, R4, R11, RZ ;  /* 0x0000000b04051227 */ /* 0x002fca00078e00ff */
[----:B----4-:R-:W-:Y:S01]  /*17c0*/  @P1 SHF.R.U32.HI R4, RZ, R10, R5 ;  /* 0x0000000aff041219 */ /* 0x010fe20000011605 */
[----:B---3--:R-:W-:Y:S02]  /*17d0*/  @P0 IMAD.IADD R24, R9, 0x1, -R8 ;  /* 0x0000000109180824 */ /* 0x008fe400078e0a08 */
[----:B------:R-:W-:-:S04]  /*17e0*/  IMAD.IADD R9, R25, 0x1, -R0 ;  /* 0x0000000119097824 */ /* 0x000fc800078e0a00 */
[----:B------:R-:W-:-:S04]  /*17f0*/  IMAD.IADD R167, R9, 0x1, R24 ;  /* 0x0000000109a77824 */ /* 0x000fc800078e0218 */
[C---:B------:R-:W-:Y:S01]  /*1800*/  VIADD R0, R167.reuse, 0x5f ;  /* 0x0000005fa7007836 */ /* 0x040fe20000000000 */
[----:B------:R-:W-:-:S03]  /*1810*/  IADD3 R5, R167, 0x1, -R166 ;  /* 0x00000001a7057810 */ /* 0x000fc60007ffe8a6 */
[----:B------:R-:W-:-:S04]  /*1820*/  IMAD.HI R0, R0, 0x2aaaaaab, RZ ;  /* 0x2aaaaaab00007827 */ /* 0x000fc800078e02ff */
[----:B------:R-:W-:Y:S01]  /*1830*/  IMAD.IADD R5, R5, 0x1, R4 ;  /* 0x0000000105057824 */ /* 0x000fe200078e0204 */
[----:B------:R-:W-:-:S03]  /*1840*/  SHF.R.U32.HI R143, RZ, 0x1f, R0 ;  /* 0x0000001fff8f7819 */ /* 0x000fc60000011600 */
[----:B------:R-:W-:Y:S01]  /*1850*/  IMAD.IADD R2, R5, 0x1, R2 ;  /* 0x0000000105027824 */ /* 0x000fe200078e0202 */
[----:B------:R-:W-:Y:S01]  /*1860*/  LEA.HI.SX32 R143, R0, R143, 0x1c ;  /* 0x0000008f008f7211 */ /* 0x000fe200078fe2ff */
[----:B--2---:R-:W-:Y:S06]  /*1870*/  @!P2 BRA `(.L_x_1570) ;  /* 0x000000000048a947 */ /* 0x004fec0003800000 */
        /* <DEDUP_REMOVED lines=11> */
.L_x_1572:
[----:B------:R-:W-:-:S13]  /*1930*/  ISETP.NE.AND P0, PT, R3, 0x1, PT ;  /* 0x000000010300780c */ /* 0x000fda0003f05270 */
[----:B------:R-:W0:Y:S02]  /*1940*/  @P0 LDC.64 R4, c[0x0][0x9e8] ;  /* 0x00027a00ff040b82 */ /* 0x000e240000000a00 */
[----:B0-----:R-:W-:-:S05]  /*1950*/  @P0 IMAD.HI.U32 R4, R0, R4, RZ ;  /* 0x0000000400040227 */ /* 0x001fca00078e00ff */
[----:B------:R-:W-:-:S07]  /*1960*/  @P0 SHF.R.U32.HI R0, RZ, R5, R4 ;  /* 0x00000005ff000219 */ /* 0x000fce0000011604 */
.L_x_1573:
[----:B------:R-:W-:Y:S05]  /*1970*/  BSYNC B0 ;  /* 0x0000000000007941 */ /* 0x000fea0003800000 */
.L_x_1571:
[----:B------:R-:W-:-:S05]  /*1980*/  IMAD R5, R0, R3, R3 ;  /* 0x0000000300057224 */ /* 0x000fca00078e0203 */
[----:B------:R-:W-:-:S07]  /*1990*/  VIMNMX R2, R2, R5, PT ;  /* 0x0000000502027248 */ /* 0x000fce0003fe0100 */
.L_x_1570:
[----:B------:R-:W0:Y:S01]  /*19a0*/  @P1 LDC R0, c[0x0][0x44c] ;  /* 0x00011300ff001b82 */ /* 0x000e220000000800 */
[----:B------:R-:W-:Y:S01]  /*19b0*/  IMAD.MOV.U32 R5, RZ, RZ, R187 ;  /* 0x000000ffff057224 */ /* 0x000fe200078e00bb */
[----:B------:R-:W-:Y:S01]  /*19c0*/  ULDC UR4, c[0x0][0x9dc] ;  /* 0x0002770000047ab9 */ /* 0x000fe20000000800 */
[----:B------:R-:W-:-:S05]  /*19d0*/  IMAD.IADD R142, R167, 0x1, -R166 ;  /* 0x00000001a78e7824 */ /* 0x000fca00078e0aa6 */
[----:B------:R-:W1:Y:S01]  /*19e0*/  @P1 LDC R7, c[0x0][0x450] ;  /* 0x00011400ff071b82 */ /* 0x000e620000000800 */
[----:B0-----:R-:W-:-:S05]  /*19f0*/  @P1 IMAD.HI.U32 R0, R187, R0, RZ ;  /* 0x00000000bb001227 */ /* 0x001fca00078e00ff */
[----:B-1----:R-:W-:-:S05]  /*1a00*/  @P1 SHF.R.U32.HI R5, RZ, R7, R0 ;  /* 0x00000007ff051219 */ /* 0x002fca0000011600 */
[----:B------:R-:W-:-:S04]  /*1a10*/  IMAD.IADD R0, R142, 0x1, R5 ;  /* 0x000000018e007824 */ /* 0x000fc800078e0205 */
[----:B------:R-:W-:Y:S01]  /*1a20*/  VIADD R4, R0, -UR4 ;  /* 0x8000000400047c36 */ /* 0x000fe20008000000 */
[----:B------:R-:W-:Y:S06]  /*1a30*/  @!P2 BRA `(.L_x_1574) ;  /* 0x000000000044a947 */ /* 0x000fec0003800000 */
[----:B------:R-:W-:Y:S01]  /*1a40*/  ISETP.GT.AND P0, PT, R0, -0x1, PT ;  /* 0xffffffff0000780c */ /* 0x000fe20003f04270 */
[----:B------:R-:W-:-:S12]  /*1a50*/  BSSY B0, `(.L_x_1575) ;  /* 0x000000d000007945 */ /* 0x000fd80003800000 */
        /* <DEDUP_REMOVED lines=8> */
.L_x_1576:
[----:B------:R-:W-:-:S13]  /*1ae0*/  ISETP.NE.AND P0, PT, R3, 0x1, PT ;  /* 0x000000010300780c */ /* 0x000fda0003f05270 */
[----:B------:R-:W0:Y:S02]  /*1af0*/  @P0 LDC.64 R6, c[0x0][0x9e8] ;  /* 0x00027a00ff060b82 */ /* 0x000e240000000a00 */
[----:B0-----:R-:W-:-:S05]  /*1b00*/  @P0 IMAD.HI.U32 R6, R0, R6, RZ ;  /* 0x0000000600060227 */ /* 0x001fca00078e00ff */
[----:B------:R-:W-:-:S07]  /*1b10*/  @P0 SHF.R.U32.HI R0, RZ, R7, R6 ;  /* 0x00000007ff000219 */ /* 0x000fce0000011606 */
.L_x_1577:
[----:B------:R-:W-:Y:S05]  /*1b20*/  BSYNC B0 ;  /* 0x0000000000007941 */ /* 0x000fea0003800000 */
.L_x_1575:
[----:B------:R-:W-:-:S05]  /*1b30*/  IMAD R3, R0, R3, RZ ;  /* 0x0000000300037224 */ /* 0x000fca00078e02ff */
[----:B------:R-:W-:-:S07]  /*1b40*/  VIMNMX R4, R4, R3, !PT ;  /* 0x0000000304047248 */ /* 0x000fce0007fe0100 */
.L_x_1574:
[----:B------:R-:W-:Y:S02]  /*1b50*/  VIADD R2, R2, 0x5f ;  /* 0x0000005f02027836 */ /* 0x000fe40000000000 */
[----:B------:R-:W-:-:S04]  /*1b60*/  IMAD.HI R4, R4, 0x2aaaaaab, RZ ;  /* 0x2aaaaaab04047827 */ /* 0x000fc800078e02ff */
[----:B------:R-:W-:Y:S01]  /*1b70*/  IMAD.HI R2, R2, 0x2aaaaaab, RZ ;  /* 0x2aaaaaab02027827 */ /* 0x000fe200078e02ff */
[----:B------:R-:W-:-:S04]  /*1b80*/  SHF.R.U32.HI R5, RZ, 0x1f, R4 ;  /* 0x0000001fff057819 */ /* 0x000fc80000011604 */
[----:B------:R-:W-:Y:S02]  /*1b90*/  SHF.R.U32.HI R3, RZ, 0x1f, R2 ;  /* 0x0000001fff037819 */ /* 0x000fe40000011602 */
[----:B------:R-:W-:Y:S02]  /*1ba0*/  LEA.HI.SX32 R5, R4, R5, 0x1c ;  /* 0x0000000504057211 */ /* 0x000fe400078fe2ff */
[----:B------:R-:W-:Y:S02]  /*1bb0*/  LEA.HI.SX32 R2, R2, R3, 0x1c ;  /* 0x0000000302027211 */ /* 0x000fe400078fe2ff */
[----:B------:R-:W-:Y:S02]  /*1bc0*/  VIMNMX R5, RZ, R5, !PT ;  /* 0x00000005ff057248 */ /* 0x000fe40007fe0100 */
[----:B------:R-:W-:-:S03]  /*1bd0*/  VIMNMX R2, R143, R2, PT ;  /* 0x000000028f027248 */ /* 0x000fc60003fe0100 */
[--C-:B------:R-:W-:Y:S02]  /*1be0*/  IMAD R5, R5, 0x60, -R9.reuse ;  /* 0x0000006005057824 */ /* 0x100fe400078e0a09 */
[----:B------:R-:W-:-:S03]  /*1bf0*/  IMAD R3, R2, 0x60, -R9 ;  /* 0x0000006002037824 */ /* 0x000fc600078e0a09 */
[----:B------:R-:W-:Y:S02]  /*1c00*/  VIMNMX R5, RZ, R5, !PT ;  /* 0x00000005ff057248 */ /* 0x000fe40007fe0100 */
[----:B------:R-:W-:-:S03]  /*1c10*/  VIMNMX R0, R3, R24, PT ;  /* 0x0000001803007248 */ /* 0x000fc60003fe0100 */
[----:B------:R-:W-:Y:S01]  /*1c20*/  IMAD.WIDE.U32 R126, R5, -0x55555555, RZ ;  /* 0xaaaaaaab057e7825 */ /* 0x000fe200078e00ff */
[----:B------:R-:W-:-:S04]  /*1c30*/  ISETP.GT.AND P0, PT, R0, R5, PT ;  /* 0x000000050000720c */ /* 0x000fc80003f04270 */
[----:B------:R-:W-:-:S05]  /*1c40*/  SHF.R.U32.HI R126, RZ, 0x6, R127 ;  /* 0x00000006ff7e7819 */ /* 0x000fca000001167f */
[----:B------:R-:W-:-:S04]  /*1c50*/  IMAD.MOV.U32 R2, RZ, RZ, R126 ;  /* 0x000000ffff027224 */ /* 0x000fc800078e007e */
[----:B------:R-:W-:-:S04]  /*1c60*/  @P0 VIADD R0, R0, 0x5f ;  /* 0x0000005f00000836 */ /* 0x000fc80000000000 */
[----:B------:R-:W-:-:S05]  /*1c70*/  @P0 IMAD.HI R0, R0, 0x2aaaaaab, RZ ;  /* 0x2aaaaaab00000827 */ /* 0x000fca00078e02ff */
[----:B------:R-:W-:-:S04]  /*1c80*/  @P0 SHF.R.U32.HI R3, RZ, 0x1f, R0 ;  /* 0x0000001fff030819 */ /* 0x000fc80000011600 */
[----:B------:R-:W-:Y:S02]  /*1c90*/  @P0 LEA.HI.SX32 R2, R0, R3, 0x1c ;  /* 0x0000000300020211 */ /* 0x000fe400078fe2ff */
[----:B------:R-:W-:Y:S02]  /*1ca0*/  PLOP3.LUT P0, PT, PT, PT, PT, 0x80, 0x0 ;  /* 0x000000000000781c */ /* 0x000fe40003f0f070 */
[----:B------:R-:W-:-:S13]  /*1cb0*/  ISETP.GT.AND P1, PT, R2, R126, PT ;  /* 0x0000007e0200720c */ /* 0x000fda0003f24270 */
[----:B------:R-:W-:Y:S05]  /*1cc0*/  @!P1 BRA `(.L_x_1578) ;  /* 0x0000009000f49947 */ /* 0x000fea0003800000 */
        /* <DEDUP_REMOVED lines=20> */
.L_x_1580:
[----:B------:R-:W-:Y:S05]  /*1e10*/  BSYNC B6 ;  /* 0x0000000000067941 */ /* 0x000fea0003800000 */
.L_x_1579:
        /* <DEDUP_REMOVED lines=20> */
.L_x_1582:
[----:B------:R-:W-:Y:S05]  /*1f60*/  BSYNC B6 ;  /* 0x0000000000067941 */ /* 0x000fea0003800000 */
.L_x_1581:
[----:B------:R-:W-:Y:S01]  /*1f70*/  ULDC.64 UR4, c[0x0][0x9f8] ;  /* 0x00027e0000047ab9 */ /* 0x000fe20000000a00 */
[----:B------:R-:W-:Y:S01]  /*1f80*/  IMAD.MOV.U32 R101, RZ, RZ, R31 ;  /* 0x000000ffff657224 */ /* 0x000fe200078e001f */
[----:B------:R-:W-:Y:S01]  /*1f90*/  ISETP.NE.U32.AND P0, PT, RZ, UR4, PT ;  /* 0x00000004ff007c0c */ /* 0x000fe2000bf05070 */
[----:B------:R-:W-:Y:S01]  /*1fa0*/  ULDC UR4, c[0x0][0x2f4] ;  /* 0x0000bd0000047ab9 */ /* 0x000fe20000000800 */
[----:B------:R-:W0:Y:S02]  /*1fb0*/  LDC.64 R94, c[0x0][0x3f8] ;  /* 0x0000fe00ff5e7b82 */ /* 0x000e240000000a00 */
[----:B------:R-:W-:Y:S01]  /*1fc0*/  ISETP.NE.AND.EX P0, PT, RZ, UR5, PT, P0 ;  /* 0x00000005ff007c0c */ /* 0x000fe2000bf05300 */
[----:B------:R-:W-:-:S05]  /*1fd0*/  ULDC UR5, c[0x0][0x320] ;  /* 0x0000c80000057ab9 */ /* 0x000fca0000000800 */
[----:B------:R-:W1:Y:S08]  /*1fe0*/  LDC R125, c[0x0][0x3f4] ;  /* 0x0000fd00ff7d7b82 */ /* 0x000e700000000800 */
[----:B------:R-:W2:Y:S08]  /*1ff0*/  @P0 LDC.64 R4, c[0x0][0x9f8] ;  /* 0x00027e00ff040b82 */ /* 0x000eb00000000a00 */
[----:B------:R-:W3:Y:S01]  /*2000*/  LDC.64 R88, c[0x0][0x408] ;  /* 0x00010200ff587b82 */ /* 0x000ee20000000a00 */
[----:B--2---:R-:W-:-:S05]  /*2010*/  @P0 IMAD.WIDE R4, R31, 0x4, R4 ;  /* 0x000000041f040825 */ /* 0x004fca00078e0204 */
[----:B------:R2:W4:Y:S01]  /*2020*/  @P0 LDG.E R101, desc[UR60][R4.64] ;  /* 0x0000003c04650981 */ /* 0x000522000c1e1900 */
[----:B------:R-:W-:Y:S01]  /*2030*/  ISETP.GE.AND P1, PT, R168, UR4, PT ;  /* 0x00000004a8007c0c */ /* 0x000fe2000bf26270 */
[--C-:B0-----:R-:W-:Y:S01]  /*2040*/  IMAD.WIDE.U32 R96, R174, R94, R16.reuse ;  /* 0x0000005eae607225 */ /* 0x101fe200078e0010 */
[----:B------:R-:W-:Y:S01]  /*2050*/  ISETP.GE.AND P0, PT, R16, UR4, PT ;  /* 0x0000000410007c0c */ /* 0x000fe2000bf06270 */
[----:B------:R-:W0:Y:S01]  /*2060*/  S2R R144, SR_TID.X ;  /* 0x0000000000907919 */ /* 0x000e220000002100 */
[----:B------:R-:W-:Y:S01]  /*2070*/  SEL R3, RZ, 0xffffffff, P1 ;  /* 0xffffffffff037807 */ /* 0x000fe20000800000 */
[----:B---3--:R-:W-:Y:S01]  /*2080*/  IMAD.WIDE.U32 R90, R174, R88, R16 ;  /* 0x00000058ae5a7225 */ /* 0x008fe200078e0010 */
[----:B------:R-:W-:Y:S02]  /*2090*/  SEL R0, RZ, 0x1, P0 ;  /* 0x00000001ff007807 */ /* 0x000fe40000000000 */
[----:B------:R-:W-:Y:S01]  /*20a0*/  ISETP.GE.AND P0, PT, R168, UR5, PT ;  /* 0x00000005a8007c0c */ /* 0x000fe2000bf06270 */
[----:B------:R-:W-:Y:S01]  /*20b0*/  IMAD.SHL.U32 R3, R3, 0x2, RZ ;  /* 0x0000000203037824 */ /* 0x000fe200078e00ff */
[----:B------:R-:W-:Y:S01]  /*20c0*/  ISETP.GE.AND P1, PT, R23, UR4, PT ;  /* 0x0000000417007c0c */ /* 0x000fe2000bf26270 */
[----:B------:R-:W-:Y:S01]  /*20d0*/  IMAD.MOV.U32 R127, RZ, RZ, 0x20 ;  /* 0x00000020ff7f7424 */ /* 0x000fe200078e00ff */
[----:B------:R-:W-:Y:S01]  /*20e0*/  SHF.R.S32.HI R7, RZ, 0x1f, R174 ;  /* 0x0000001fff077819 */ /* 0x000fe200000114ae */
[----:B------:R-:W-:Y:S01]  /*20f0*/  IMAD.SHL.U32 R107, R94, 0x40, RZ ;  /* 0x000000405e6b7824 */ /* 0x000fe200078e00ff */
[----:B------:R-:W-:Y:S01]  /*2100*/  LOP3.LUT R0, R3, 0x2, R0, 0xe2, !PT ;  /* 0x0000000203007812 */ /* 0x000fe200078ee200 */
[----:B------:R-:W-:Y:S01]  /*2110*/  IMAD R133, R89, 0x60, RZ ;  /* 0x0000006059857824 */ /* 0x000fe200078e02ff */
[----:B------:R-:W-:Y:S01]  /*2120*/  SEL R3, RZ, 0xffffffff, P0 ;  /* 0xffffffffff037807 */ /* 0x000fe20000000000 */
[----:B------:R-:W-:Y:S01]  /*2130*/  IMAD.SHL.U32 R109, R88, 0x40, RZ ;  /* 0x00000040586d7824 */ /* 0x000fe200078e00ff */
[----:B------:R-:W-:Y:S01]  /*2140*/  ISETP.GE.AND P0, PT, R169, UR4, PT ;  /* 0x00000004a9007c0c */ /* 0x000fe2000bf06270 */
[----:B------:R-:W-:Y:S01]  /*2150*/  IMAD.IADD R130, R130, 0x1, R25 ;  /* 0x0000000182827824 */ /* 0x000fe200078e0219 */
[----:B--2---:R-:W-:Y:S01]  /*2160*/  SEL R4, RZ, 0x8, P1 ;  /* 0x00000008ff047807 */ /* 0x004fe20000800000 */
[----:B------:R-:W-:Y:S01]  /*2170*/  IMAD.SHL.U32 R6, R3, 0x2, RZ ;  /* 0x0000000203067824 */ /* 0x000fe200078e00ff */
[----:B------:R-:W-:Y:S01]  /*2180*/  SEL R3, RZ, 0x4, P0 ;  /* 0x00000004ff037807 */ /* 0x000fe20000000000 */
[----:B------:R-:W-:Y:S01]  /*2190*/  IMAD R113, R199, 0x40, R174 ;  /* 0x00000040c7717824 */ /* 0x000fe200078e02ae */
[----:B------:R-:W-:-:S02]  /*21a0*/  SHF.R.S32.HI R165, RZ, 0x1f, R164 ;  /* 0x0000001fffa57819 */ /* 0x000fc400000114a4 */
[----:B------:R-:W-:Y:S01]  /*21b0*/  LOP3.LUT R0, R4, R0, R3, 0xfe, !PT ;  /* 0x0000000004007212 */ /* 0x000fe200078efe03 */
[-C--:B------:R-:W-:Y:S01]  /*21c0*/  IMAD R3, R7, R94.reuse, RZ ;  /* 0x0000005e07037224 */ /* 0x080fe200078e02ff */
[----:B------:R-:W-:Y:S01]  /*21d0*/  ISETP.GE.AND P0, PT, R161, UR4, PT ;  /* 0x00000004a1007c0c */ /* 0x000fe2000bf06270 */
[----:B------:R-:W-:Y:S01]  /*21e0*/  IMAD.WIDE.U32 R98, R174, R94, R164 ;  /* 0x0000005eae627225 */ /* 0x000fe200078e00a4 */
[----:B------:R-:W-:Y:S02]  /*21f0*/  ISETP.GE.AND P1, PT, R169, UR5, PT ;  /* 0x00000005a9007c0c */ /* 0x000fe4000bf26270 */
[----:B-1----:R-:W-:Y:S01]  /*2200*/  ISETP.GE.AND P3, PT, R16, R125, PT ;  /* 0x0000007d1000720c */ /* 0x002fe20003f66270 */
[----:B------:R-:W-:Y:S01]  /*2210*/  IMAD R9, R174, R95, R3 ;  /* 0x0000005fae097224 */ /* 0x000fe200078e0203 */
[----:B------:R-:W-:Y:S01]  /*2220*/  SEL R3, RZ, 0x10, P0 ;  /* 0x00000010ff037807 */ /* 0x000fe20000000000 */
[-C--:B------:R-:W-:Y:S01]  /*2230*/  IMAD R7, R7, R88.reuse, RZ ;  /* 0x0000005807077224 */ /* 0x080fe200078e02ff */
[----:B------:R-:W-:Y:S01]  /*2240*/  ISETP.GE.AND P2, PT, R16, UR5, PT ;  /* 0x0000000510007c0c */ /* 0x000fe2000bf46270 */
[----:B------:R-:W-:Y:S01]  /*2250*/  IMAD.IADD R99, R99, 0x1, R9 ;  /* 0x0000000163637824 */ /* 0x000fe200078e0209 */
[----:B------:R-:W-:Y:S01]  /*2260*/  SEL R4, RZ, 0x4, P1 ;  /* 0x00000004ff047807 */ /* 0x000fe20000800000 */
[----:B------:R-:W-:Y:S01]  /*2270*/  IMAD.IADD R97, R9, 0x1, R97 ;  /* 0x0000000109617824 */ /* 0x000fe200078e0261 */
[----:B------:R-:W-:Y:S01]  /*2280*/  LOP3.LUT R9, R0, R3, RZ, 0xfc, !PT ;  /* 0x0000000300097212 */ /* 0x000fe200078efcff */
[C---:B------:R-:W-:Y:S01]  /*2290*/  IMAD R11, R174.reuse, R89, R7 ;  /* 0x00000059ae0b7224 */ /* 0x040fe200078e0207 */
[----:B------:R-:W-:Y:S01]  /*22a0*/  ISETP.GE.AND P1, PT, R169, R125, PT ;  /* 0x0000007da900720c */ /* 0x000fe20003f26270 */
[----:B------:R-:W-:Y:S01]  /*22b0*/  IMAD.WIDE.U32 R92, R174, R88, R164 ;  /* 0x00000058ae5c7225 */ /* 0x000fe200078e00a4 */
[----:B------:R-:W-:-:S02]  /*22c0*/  SEL R3, R125, RZ, P3 ;  /* 0x000000ff7d037207 */ /* 0x000fc40001800000 */
[----:B------:R-:W-:Y:S01]  /*22d0*/  SEL R5, RZ, 0x1, P2 ;  /* 0x00000001ff057807 */ /* 0x000fe20001000000 */
[----:B------:R-:W-:Y:S01]  /*22e0*/  IMAD.IADD R93, R93, 0x1, R11 ;  /* 0x000000015d5d7824 */ /* 0x000fe200078e020b */
[----:B------:R-:W-:Y:S01]  /*22f0*/  ISETP.GE.AND P2, PT, R168, R125, PT ;  /* 0x0000007da800720c */ /* 0x000fe20003f46270 */
[----:B------:R-:W-:Y:S01]  /*2300*/  IMAD.IADD R3, R16, 0x1, R3 ;  /* 0x0000000110037824 */ /* 0x000fe200078e0203 */
[----:B------:R-:W-:Y:S01]  /*2310*/  SEL R0, R125, RZ, P1 ;  /* 0x000000ff7d007207 */ /* 0x000fe20000800000 */
[----:B------:R-:W-:Y:S01]  /*2320*/  IMAD.IADD R91, R11, 0x1, R91 ;  /* 0x000000010b5b7824 */ /* 0x000fe200078e025b */
[----:B------:R-:W-:Y:S01]  /*2330*/  SEL R7, R125, RZ, P2 ;  /* 0x000000ff7d077207 */ /* 0x000fe20001000000 */
[----:B-----5:R-:W-:Y:S01]  /*2340*/  IMAD.WIDE.U32 R98, R141, R94, R98 ;  /* 0x0000005e8d627225 */ /* 0x020fe200078e0062 */
[----:B------:R-:W-:Y:S02]  /*2350*/  LOP3.LUT R5, R6, 0x2, R5, 0xe2, !PT ;  /* 0x0000000206057812 */ /* 0x000fe400078ee205 */
[----:B------:R-:W-:Y:S01]  /*2360*/  SHF.R.S32.HI R21, RZ, 0x1f, R141 ;  /* 0x0000001fff157819 */ /* 0x000fe2000001148d */
[----:B------:R-:W-:Y:S01]  /*2370*/  IMAD.IADD R10, R169, 0x1, R0 ;  /* 0x00000001a90a7824 */ /* 0x000fe200078e0200 */
[----:B------:R-:W-:Y:S01]  /*2380*/  SHF.R.S32.HI R0, RZ, 0x1f, R3 ;  /* 0x0000001fff007819 */ /* 0x000fe20000011403 */
[----:B------:R-:W-:Y:S01]  /*2390*/  IMAD.IADD R7, R168, 0x1, R7 ;  /* 0x00000001a8077824 */ /* 0x000fe200078e0207 */
[----:B------:R-:W-:Y:S01]  /*23a0*/  LOP3.LUT R5, R5, R4, RZ, 0xfc, !PT ;  /* 0x0000000405057212 */ /* 0x000fe200078efcff */
[----:B------:R-:W-:Y:S01]  /*23b0*/  IMAD.WIDE.U32 R96, R141, R94, R96 ;  /* 0x0000005e8d607225 */ /* 0x000fe200078e0060 */
[----:B------:R-:W-:-:S02]  /*23c0*/  LEA.HI R6, R0, R3, RZ, 0x3 ;  /* 0x0000000300067211 */ /* 0x000fc400078f18ff */
[----:B------:R-:W-:Y:S01]  /*23d0*/  LEA.HI R0, R0, R3, RZ, 0x6 ;  /* 0x0000000300007211 */ /* 0x000fe200078f30ff */
[CC--:B------:R-:W-:Y:S01]  /*23e0*/  IMAD.WIDE.U32 R92, R141.reuse, R88.reuse, R92 ;  /* 0x000000588d5c7225 */ /* 0x0c0fe200078e005c */
[----:B------:R-:W-:Y:S02]  /*23f0*/  SHF.R.S32.HI R4, RZ, 0x1f, R7 ;  /* 0x0000001fff047819 */ /* 0x000fe40000011407 */
[----:B------:R-:W-:Y:S01]  /*2400*/  SHF.R.S32.HI R3, RZ, 0x6, R0 ;  /* 0x00000006ff037819 */ /* 0x000fe20000011400 */
[----:B------:R-:W-:Y:S01]  /*2410*/  IMAD.WIDE.U32 R90, R141, R88, R90 ;  /* 0x000000588d5a7225 */ /* 0x000fe200078e005a */
[CC--:B------:R-:W-:Y:S02]  /*2420*/  LEA.HI R8, R4.reuse, R7.reuse, RZ, 0x6 ;  /* 0x0000000704087211 */ /* 0x0c0fe400078f30ff */
[----:B------:R-:W-:Y:S01]  /*2430*/  LEA.HI R7, R4, R7, RZ, 0x3 ;  /* 0x0000000704077211 */ /* 0x000fe200078f18ff */
[C---:B------:R-:W-:Y:S01]  /*2440*/  IMAD R140, R3.reuse, 0x1800, R186 ;  /* 0x00001800038c7824 */ /* 0x040fe200078e02ba */
[C---:B------:R-:W-:Y:S01]  /*2450*/  LOP3.LUT R0, R184.reuse, 0x38, R6, 0xf8, !PT ;  /* 0x00000038b8007812 */ /* 0x040fe200078ef806 */
[----:B------:R-:W-:Y:S01]  /*2460*/  IMAD R138, R3, 0x1800, R188 ;  /* 0x00001800038a7824 */ /* 0x000fe200078e02bc */
[----:B------:R-:W-:Y:S01]  /*2470*/  SHF.R.S32.HI R15, RZ, 0x1f, R10 ;  /* 0x0000001fff0f7819 */ /* 0x000fe2000001140a */
[----:B------:R-:W-:Y:S01]  /*2480*/  IMAD.SHL.U32 R125, R125, 0x2, RZ ;  /* 0x000000027d7d7824 */ /* 0x000fe200078e00ff */
[----:B------:R-:W-:Y:S01]  /*2490*/  SHF.R.S32.HI R11, RZ, 0x6, R8 ;  /* 0x00000006ff0b7819 */ /* 0x000fe20000011408 */
[----:B------:R-:W-:Y:S01]  /*24a0*/  IMAD R8, R21, R94, RZ ;  /* 0x0000005e15087224 */ /* 0x000fe200078e02ff */
[----:B------:R-:W-:-:S02]  /*24b0*/  LOP3.LUT R4, R184, 0x38, R7, 0xf8, !PT ;  /* 0x00000038b8047812 */ /* 0x000fc400078ef807 */
[-C--:B------:R-:W-:Y:S01]  /*24c0*/  LOP3.LUT R3, R0, R185.reuse, RZ, 0x3c, !PT ;  /* 0x000000b900037212 */ /* 0x080fe200078e3cff */
[----:B------:R-:W-:Y:S01]  /*24d0*/  IMAD R139, R11, 0x1800, R186 ;  /* 0x000018000b8b7824 */ /* 0x000fe200078e02ba */
[-C--:B------:R-:W-:Y:S01]  /*24e0*/  LEA.HI R12, R15, R10.reuse, RZ, 0x3 ;  /* 0x0000000a0f0c7211 */ /* 0x080fe200078f18ff */
[----:B------:R-:W-:Y:S01]  /*24f0*/  IMAD R136, R11, 0x1800, R188 ;  /* 0x000018000b887824 */ /* 0x000fe200078e02bc */
[----:B------:R-:W-:Y:S01]  /*2500*/  LEA.HI R10, R15, R10, RZ, 0x6 ;  /* 0x0000000a0f0a7211 */ /* 0x000fe200078f30ff */
[----:B------:R-:W-:Y:S01]  /*2510*/  IMAD.IADD R140, R140, 0x1, R3 ;  /* 0x000000018c8c7824 */ /* 0x000fe200078e0203 */
[----:B------:R-:W-:Y:S01]  /*2520*/  LOP3.LUT R4, R4, R185, RZ, 0x3c, !PT ;  /* 0x000000b904047212 */ /* 0x000fe200078e3cff */
[----:B------:R-:W-:Y:S01]  /*2530*/  IMAD R103, R141, R95, R8 ;  /* 0x0000005f8d677224 */ /* 0x000fe200078e0208 */
[----:B------:R-:W-:Y:S01]  /*2540*/  SHF.R.S32.HI R3, RZ, 0x6, R10 ;  /* 0x00000006ff037819 */ /* 0x000fe2000001140a */
[----:B------:R-:W-:Y:S01]  /*2550*/  IMAD R11, R95, 0x60, RZ ;  /* 0x000000605f0b7824 */ /* 0x000fe200078e02ff */
[----:B------:R-:W-:Y:S01]  /*2560*/  LOP3.LUT R15, R181, 0x38, R12, 0xf8, !PT ;  /* 0x00000038b50f7812 */ /* 0x000fe200078ef80c */
[----:B------:R-:W-:Y:S01]  /*2570*/  IMAD.IADD R139, R139, 0x1, R4 ;  /* 0x000000018b8b7824 */ /* 0x000fe200078e0204 */
[----:B------:R-:W-:Y:S01]  /*2580*/  LOP3.LUT R13, R181, 0x38, R6, 0xf8, !PT ;  /* 0x00000038b50d7812 */ /* 0x000fe200078ef806 */
[----:B------:R-:W-:Y:S01]  /*2590*/  IMAD R135, R3, 0x1800, R188 ;  /* 0x0000180003877824 */ /* 0x000fe200078e02bc */
[-C--:B------:R-:W-:Y:S01]  /*25a0*/  LOP3.LUT R4, R15, R218.reuse, RZ, 0x3c, !PT ;  /* 0x000000da0f047212 */ /* 0x080fe200078e3cff */
[----:B------:R-:W-:Y:S01]  /*25b0*/  IMAD R137, R3, 0x1800, R186 ;  /* 0x0000180003897824 */ /* 0x000fe200078e02ba */
[----:B------:R-:W-:Y:S01]  /*25c0*/  LOP3.LUT R13, R13, R218, RZ, 0x3c, !PT ;  /* 0x000000da0d0d7212 */ /* 0x000fe200078e3cff */
[----:B------:R-:W-:Y:S01]  /*25d0*/  IMAD.IADD R105, R99, 0x1, R103 ;  /* 0x0000000163697824 */ /* 0x000fe200078e0267 */
[C---:B------:R-:W-:Y:S01]  /*25e0*/  LOP3.LUT R0, R184.reuse, 0x38, R12, 0xf8, !PT ;  /* 0x00000038b8007812 */ /* 0x040fe200078ef80c */
[----:B------:R-:W-:Y:S01]  /*25f0*/  IMAD.IADD R135, R135, 0x1, R4 ;  /* 0x0000000187877824 */ /* 0x000fe200078e0204 */
[----:B------:R-:W-:Y:S01]  /*2600*/  LOP3.LUT R4, R184, 0x18, R16, 0xf8, !PT ;  /* 0x00000018b8047812 */ /* 0x000fe200078ef810 */
[----:B------:R-:W-:Y:S01]  /*2610*/  IMAD.IADD R138, R138, 0x1, R13 ;  /* 0x000000018a8a7824 */ /* 0x000fe200078e020d */
[----:B------:R-:W-:Y:S01]  /*2620*/  ISETP.GE.AND P4, PT, R23, UR5, PT ;  /* 0x0000000517007c0c */ /* 0x000fe2000bf86270 */
[----:B------:R-:W-:Y:S01]  /*2630*/  IMAD.IADD R103, R103, 0x1, R97 ;  /* 0x0000000167677824 */ /* 0x000fe200078e0261 */
[----:B------:R-:W-:-:S02]  /*2640*/  LOP3.LUT R13, R181, 0x38, R7, 0xf8, !PT ;  /* 0x00000038b50d7812 */ /* 0x000fc400078ef807 */
[-C--:B------:R-:W-:Y:S02]  /*2650*/  LOP3.LUT R0, R0, R185.reuse, RZ, 0x3c, !PT ;  /* 0x000000b900007212 */ /* 0x080fe400078e3cff */
[----:B------:R-:W-:Y:S02]  /*2660*/  ISETP.GE.AND P0, PT, R162, UR4, PT ;  /* 0x00000004a2007c0c */ /* 0x000fe4000bf06270 */
[----:B------:R-:W-:Y:S01]  /*2670*/  LOP3.LUT R3, R4, R185, RZ, 0x3c, !PT ;  /* 0x000000b904037212 */ /* 0x000fe200078e3cff */
[----:B------:R-:W-:Y:S01]  /*2680*/  IMAD.IADD R137, R137, 0x1, R0 ;  /* 0x0000000189897824 */ /* 0x000fe200078e0200 */
[----:B------:R-:W-:Y:S01]  /*2690*/  SEL R4, RZ, 0x8, P4 ;  /* 0x00000008ff047807 */ /* 0x000fe20002000000 */
[----:B------:R-:W-:Y:S01]  /*26a0*/  IMAD R0, R21, R88, RZ ;  /* 0x0000005815007224 */ /* 0x000fe200078e02ff */
[----:B------:R-:W-:Y:S01]  /*26b0*/  LOP3.LUT R13, R13, R218, RZ, 0x3c, !PT ;  /* 0x000000da0d0d7212 */ /* 0x000fe200078e3cff */
[----:B------:R-:W-:Y:S01]  /*26c0*/  IMAD.IADD R3, R186, 0x1, R3 ;  /* 0x00000001ba037824 */ /* 0x000fe200078e0203 */
[----:B------:R-:W-:-:S02]  /*26d0*/  LOP3.LUT P5, RZ, R208, 0x4, RZ, 0xc0, !PT ;  /* 0x00000004d0ff7812 */ /* 0x000fc400078ac0ff */
[----:B------:R-:W-:Y:S01]  /*26e0*/  SEL R8, RZ, 0x20, P0 ;  /* 0x00000020ff087807 */ /* 0x000fe20000000000 */
[----:B------:R-:W-:Y:S01]  /*26f0*/  IMAD.IADD R136, R136, 0x1, R13 ;  /* 0x0000000188887824 */ /* 0x000fe200078e020d */
[----:B------:R-:W-:Y:S01]  /*2700*/  LOP3.LUT R20, R5, R4, RZ, 0xfc, !PT ;  /* 0x0000000405147212 */ /* 0x000fe200078efcff */
[----:B------:R-:W-:Y:S01]  /*2710*/  IMAD R13, R141, R89, R0 ;  /* 0x000000598d0d7224 */ /* 0x000fe200078e0200 */
[----:B------:R-:W-:Y:S02]  /*2720*/  LOP3.LUT R4, R5, 0x1, RZ, 0xc0, !PT ;  /* 0x0000000105047812 */ /* 0x000fe400078ec0ff */
[----:B------:R-:W-:Y:S01]  /*2730*/  SHF.R.S32.HI R118, RZ, 0x3, R6 ;  /* 0x00000003ff767819 */ /* 0x000fe20000011406 */
[----:B------:R-:W-:Y:S01]  /*2740*/  IMAD.IADD R104, R93, 0x1, R13 ;  /* 0x000000015d687824 */ /* 0x000fe200078e020d */
[----:B------:R-:W-:Y:S01]  /*2750*/  LOP3.LUT R5, R6, 0xfffffff8, RZ, 0xc0, !PT ;  /* 0xfffffff806057812 */ /* 0x000fe200078ec0ff */
[----:B------:R-:W-:Y:S01]  /*2760*/  IMAD.IADD R102, R13, 0x1, R91 ;  /* 0x000000010d667824 */ /* 0x000fe200078e025b */
[C---:B------:R-:W-:Y:S01]  /*2770*/  SHF.L.U64.HI R106, R94.reuse, 0x6, R95 ;  /* 0x000000065e6a7819 */ /* 0x040fe2000001025f */
[----:B------:R-:W-:Y:S01]  /*2780*/  IMAD.WIDE.U32 R94, R94, 0x60, RZ ;  /* 0x000000605e5e7825 */ /* 0x000fe200078e00ff */
[----:B------:R-:W-:-:S02]  /*2790*/  SHF.L.U64.HI R108, R88, 0x6, R89 ;  /* 0x00000006586c7819 */ /* 0x000fc40000010259 */
[----:B------:R-:W-:Y:S01]  /*27a0*/  SEL R127, R127, 0xffffffe0, !P5 ;  /* 0xffffffe07f7f7807 */ /* 0x000fe20006800000 */
[----:B------:R-:W-:Y:S01]  /*27b0*/  IMAD.WIDE.U32 R88, R88, 0x60, RZ ;  /* 0x0000006058587825 */ /* 0x000fe200078e00ff */
[----:B------:R-:W-:Y:S02]  /*27c0*/  SHF.R.S32.HI R117, RZ, 0x3, R7 ;  /* 0x00000003ff757819 */ /* 0x000fe40000011407 */
[----:B------:R-:W-:Y:S01]  /*27d0*/  LOP3.LUT R6, R7, 0xfffffff8, RZ, 0xc0, !PT ;  /* 0xfffffff807067812 */ /* 0x000fe200078ec0ff */
[----:B------:R-:W-:Y:S01]  /*27e0*/  IMAD.IADD R132, R95, 0x1, R11 ;  /* 0x000000015f847824 */ /* 0x000fe200078e020b */
[----:B------:R-:W-:Y:S01]  /*27f0*/  LOP3.LUT R27, R9, R8, RZ, 0xfc, !PT ;  /* 0x00000008091b7212 */ /* 0x000fe200078efcff */
[----:B------:R-:W-:Y:S01]  /*2800*/  IMAD.IADD R133, R89, 0x1, R133 ;  /* 0x0000000159857824 */ /* 0x000fe200078e0285 */
[----:B------:R-:W-:Y:S01]  /*2810*/  LOP3.LUT R7, R12, 0xfffffff8, RZ, 0xc0, !PT ;  /* 0xfffffff80c077812 */ /* 0x000fe200078ec0ff */
[----:B------:R-:W-:Y:S01]  /*2820*/  IMAD.IADD R134, R127, 0x1, R3 ;  /* 0x000000017f867824 */ /* 0x000fe200078e0203 */
[----:B------:R-:W-:-:S02]  /*2830*/  LOP3.LUT R8, R9, 0x1, RZ, 0xc0, !PT ;  /* 0x0000000109087812 */ /* 0x000fc400078ec0ff */
[C---:B------:R-:W-:Y:S02]  /*2840*/  LOP3.LUT R9, R20.reuse, 0x2, RZ, 0xc0, !PT ;  /* 0x0000000214097812 */ /* 0x040fe400078ec0ff */
[----:B------:R-:W-:Y:S02]  /*2850*/  LOP3.LUT R10, R20, 0x4, RZ, 0xc0, !PT ;  /* 0x00000004140a7812 */ /* 0x000fe400078ec0ff */
[C---:B------:R-:W-:Y:S02]  /*2860*/  LOP3.LUT R21, R27.reuse, 0x2, RZ, 0xc0, !PT ;  /* 0x000000021b157812 */ /* 0x040fe400078ec0ff */
[C---:B------:R-:W-:Y:S02]  /*2870*/  LOP3.LUT R25, R27.reuse, 0x4, RZ, 0xc0, !PT ;  /* 0x000000041b197812 */ /* 0x040fe400078ec0ff */
[C---:B------:R-:W-:Y:S02]  /*2880*/  LOP3.LUT R100, R27.reuse, 0x8, RZ, 0xc0, !PT ;  /* 0x000000081b647812 */ /* 0x040fe400078ec0ff */
[----:B------:R-:W-:-:S02]  /*2890*/  LOP3.LUT R26, R27, 0x10, RZ, 0xc0, !PT ;  /* 0x000000101b1a7812 */ /* 0x000fc400078ec0ff */
[----:B------:R-:W-:Y:S02]  /*28a0*/  SHF.R.S32.HI R0, RZ, 0x1f, R30 ;  /* 0x0000001fff007819 */ /* 0x000fe4000001141e */
[----:B0-----:R-:W-:Y:S02]  /*28b0*/  LEA.HI R144, R144, 0x8, RZ, 0x19 ;  /* 0x0000000890907811 */ /* 0x001fe400078fc8ff */
[----:B------:R-:W-:Y:S02]  /*28c0*/  SHF.R.S32.HI R114, RZ, 0x3, R12 ;  /* 0x00000003ff727819 */ /* 0x000fe4000001140c */
[----:B------:R-:W-:Y:S02]  /*28d0*/  LOP3.LUT R20, R20, 0x8, RZ, 0xc0, !PT ;  /* 0x0000000814147812 */ /* 0x000fe400078ec0ff */
[----:B------:R-:W-:Y:S02]  /*28e0*/  SHF.R.S32.HI R112, RZ, 0x1f, R5 ;  /* 0x0000001fff707819 */ /* 0x000fe40000011405 */
[----:B------:R-:W-:-:S02]  /*28f0*/  SHF.R.S32.HI R111, RZ, 0x1f, R6 ;  /* 0x0000001fff6f7819 */ /* 0x000fc40000011406 */
[----:B------:R-:W-:Y:S02]  /*2900*/  SHF.R.S32.HI R110, RZ, 0x1f, R7 ;  /* 0x0000001fff6e7819 */ /* 0x000fe40000011407 */
[----:B------:R-:W-:Y:S02]  /*2910*/  LOP3.LUT R27, R27, 0x20, RZ, 0xc0, !PT ;  /* 0x000000201b1b7812 */ /* 0x000fe400078ec0ff */
[----:B----4-:R-:W-:-:S07]  /*2920*/  SHF.R.S32.HI R129, RZ, 0x1f, R101 ;  /* 0x0000001fff817819 */ /* 0x010fce0000011465 */
.L_x_1688:
[----:B0-----:R-:W0:Y:S01]  /*2930*/  LDC R32, c[0x0][0x430] ;  /* 0x00010c00ff207b82 */ /* 0x001e220000000800 */
[----:B------:R-:W-:-:S04]  /*2940*/  VIADD R2, R2, 0xffffffff ;  /* 0xffffffff02027836 */ /* 0x000fc80000000000 */
[----:B------:R-:W-:-:S03]  /*2950*/  IMAD R11, R2, 0x60, R113 ;  /* 0x00000060020b7824 */ /* 0x000fc600078e0271 */
[----:B------:R-:W1:Y:S01]  /*2960*/  LDC R124, c[0x0][0x3f4] ;  /* 0x0000fd00ff7c7b82 */ /* 0x000e620000000800 */
[----:B------:R-:W-:Y:S01]  /*2970*/  IMAD.IADD R33, R130, 0x1, R11 ;  /* 0x0000000182217824 */ /* 0x000fe200078e020b */
[----:B------:R-:W-:-:S03]  /*2980*/  ISETP.GE.AND P0, PT, R11, R24, PT ;  /* 0x000000180b00720c */ /* 0x000fc60003f06270 */
[----:B------:R-:W-:Y:S01]  /*2990*/  IMAD.MOV.U32 R11, RZ, RZ, R33 ;  /* 0x000000ffff0b7224 */ /* 0x000fe200078e0021 */
[----:B------:R-:W-:Y:S02]  /*29a0*/  ISETP.GT.OR P0, PT, R113, 0x5f, P0 ;  /* 0x0000005f7100780c */ /* 0x000fe40000704670 */
[----:B0-----:R-:W-:-:S11]  /*29b0*/  ISETP.NE.AND P4, PT, R32, 0x1, PT ;  /* 0x000000012000780c */ /* 0x001fd60003f85270 */
        /* <DEDUP_REMOVED lines=8> */
[----:B------:R-:W-:Y:S02]  /*2a40*/  @!P0 IMAD R31, R101, R15, R28 ;  /* 0x0000000f651f8224 */ /* 0x000fe400078e021c */
[----:B------:R-:W-:-:S04]  /*2a50*/  @!P0 IMAD.MOV.U32 R28, RZ, RZ, R11 ;  /* 0x000000ffff1c8224 */ /* 0x000fc800078e000b */
[----:B------:R-:W-:-:S04]  /*2a60*/  @!P0 IMAD.WIDE.U32 R14, R101, R14, R28 ;  /* 0x0000000e650e8225 */ /* 0x000fc800078e001c */
[----:B------:R-:W-:Y:S01]  /*2a70*/  @!P0 IMAD.IADD R15, R15, 0x1, R31 ;  /* 0x000000010f0f8824 */ /* 0x000fe200078e021f */
[----:B--2---:R-:W-:Y:S01]  /*2a80*/  @!P0 LEA R12, P4, R14, R12, 0x2 ;  /* 0x0000000c0e0c8211 */ /* 0x004fe200078810ff */
[----:B------:R-:W-:-:S03]  /*2a90*/  IMAD.MOV.U32 R28, RZ, RZ, RZ ;  /* 0x000000ffff1c7224 */ /* 0x000fc600078e00ff */
[----:B------:R-:W-:-:S05]  /*2aa0*/  @!P0 LEA.HI.X R13, R14, R13, R15, 0x2, P4 ;  /* 0x0000000d0e0d8211 */ /* 0x000fca00020f140f */
[----:B------:R0:W5:Y:S01]  /*2ab0*/  @!P0 LDG.E R28, desc[UR60][R12.64] ;  /* 0x0000003c0c1c8981 */ /* 0x000162000c1e1900 */
[----:B-1----:R-:W-:Y:S01]  /*2ac0*/  ISETP.GE.AND P0, PT, R124, 0x1, PT ;  /* 0x000000017c00780c */ /* 0x002fe20003f06270 */
[----:B------:R-:W-:Y:S01]  /*2ad0*/  IMAD.MOV R29, RZ, RZ, -R11 ;  /* 0x000000ffff1d7224 */ /* 0x000fe200078e0a0b */
[----:B------:R-:W-:Y:S01]  /*2ae0*/  ISETP.GT.AND P4, PT, R2, R126, PT ;  /* 0x0000007e0200720c */ /* 0x000fe20003f84270 */
[C---:B------:R-:W-:Y:S01]  /*2af0*/  IMAD R11, R19.reuse, 0x4800, R134 ;  /* 0x00004800130b7824 */ /* 0x040fe200078e0286 */
        /* <DEDUP_REMOVED lines=15> */
[-C--:B------:R-:W-:Y:S02]  /*2bf0*/  IMAD R34, R133, R2.reuse, RZ ;  /* 0x0000000285227224 */ /* 0x080fe400078e02ff */
[----:B------:R-:W-:Y:S01]  /*2c00*/  IMAD R11, R29, UR5, R14 ;  /* 0x000000051d0b7c24 */ /* 0x000fe2000f8e020e */
[----:B------:R-:W-:Y:S01]  /*2c10*/  ULDC.64 UR4, c[0x0][0x310] ;  /* 0x0000c40000047ab9 */ /* 0x000fe20000000a00 */
[----:B------:R-:W-:-:S02]  /*2c20*/  IMAD R14, R132, R2, RZ ;  /* 0x00000002840e7224 */ /* 0x000fc400078e02ff */
[----:B------:R-:W-:Y:S02]  /*2c30*/  IMAD R15, R84, UR4, RZ ;  /* 0x00000004540f7c24 */ /* 0x000fe4000f8e02ff */
[----:B------:R-:W-:Y:S01]  /*2c40*/  IMAD.IADD R13, R13, 0x1, R11 ;  /* 0x000000010d0d7824 */ /* 0x000fe200078e020b */
[----:B------:R-:W-:Y:S01]  /*2c50*/  SHF.R.S32.HI R11, RZ, 0x1f, R2 ;  /* 0x0000001fff0b7819 */ /* 0x000fe20000011402 */
[C---:B------:R-:W-:Y:S02]  /*2c60*/  IMAD R15, R28.reuse, UR5, R15 ;  /* 0x000000051c0f7c24 */ /* 0x040fe4000f8e020f */
[----:B------:R-:W-:Y:S01]  /*2c70*/  IMAD.WIDE.U32 R12, R28, UR4, R12 ;  /* 0x000000041c0c7c25 */ /* 0x000fe2000f8e000c */
[----:B------:R-:W-:-:S03]  /*2c80*/  ULDC.64 UR4, c[0x0][0x308] ;  /* 0x0000c20000047ab9 */ /* 0x000fc60000000a00 */
[----:B------:R-:W-:Y:S02]  /*2c90*/  IMAD.IADD R13, R13, 0x1, R15 ;  /* 0x000000010d0d7824 */ /* 0x000fe400078e020f */
[----:B------:R-:W-:Y:S02]  /*2ca0*/  IMAD R15, R0, UR4, RZ ;  /* 0x00000004000f7c24 */ /* 0x000fe4000f8e02ff */
[----:B------:R-:W-:Y:S02]  /*2cb0*/  IMAD R39, R11, R88, R34 ;  /* 0x000000580b277224 */ /* 0x000fe400078e0222 */
[C---:B------:R-:W-:Y:S02]  /*2cc0*/  IMAD R115, R30.reuse, UR5, R15 ;  /* 0x000000051e737c24 */ /* 0x040fe4000f8e020f */
[----:B------:R-:W-:Y:S01]  /*2cd0*/  IMAD.WIDE.U32 R34, R30, UR4, R12 ;  /* 0x000000041e227c25 */ /* 0x000fe2000f8e000c */
[----:B------:R-:W-:-:S03]  /*2ce0*/  ULDC.64 UR4, c[0x0][0x2e8] ;  /* 0x0000ba0000047ab9 */ /* 0x000fc60000000a00 */
[----:B------:R-:W-:Y:S01]  /*2cf0*/  IMAD.IADD R115, R35, 0x1, R115 ;  /* 0x0000000123737824 */ /* 0x000fe200078e0273 */
[----:B------:R-:W-:Y:S01]  /*2d00*/  LEA R116, P4, R34, UR4, 0x1 ;  /* 0x0000000422747c11 */ /* 0x000fe2000f8808ff */
[----:B------:R-:W-:Y:S02]  /*2d10*/  IMAD R37, R11, R94, R14 ;  /* 0x0000005e0b257224 */ /* 0x000fe400078e020e */
[----:B------:R-:W-:Y:S01]  /*2d20*/  IMAD R85, R2, -0x60, R24 ;  /* 0xffffffa002557824 */ /* 0x000fe200078e0218 */
[----:B------:R-:W-:Y:S01]  /*2d30*/  LEA.HI.X R115, R34, UR5, R115, 0x1, P4 ;  /* 0x0000000522737c11 */ /* 0x000fe2000a0f0c73 */
[----:B------:R-:W-:-:S03]  /*2d40*/  IMAD.WIDE.U32 R14, R94, R2, RZ ;  /* 0x000000025e0e7225 */ /* 0x000fc600078e00ff */
[----:B------:R-:W-:Y:S01]  /*2d50*/  VIMNMX R85, R85, 0x60, PT ;  /* 0x0000006055557848 */ /* 0x000fe20003fe0100 */
[----:B------:R-:W-:-:S04]  /*2d60*/  IMAD.WIDE.U32 R12, R88, R2, RZ ;  /* 0x00000002580c7225 */ /* 0x000fc800078e00ff */
        /* <DEDUP_REMOVED lines=59> */
.L_x_1587:
[----:B------:R-:W-:Y:S05]  /*3120*/  BSYNC B1 ;  /* 0x0000000000017941 */ /* 0x000fea0003800000 */
.L_x_1586:
        /* <DEDUP_REMOVED lines=56> */
.L_x_1589:
[----:B------:R-:W-:Y:S05]  /*34b0*/  BSYNC B1 ;  /* 0x0000000000017941 */ /* 0x000fea0003800000 */
.L_x_1588:
[----:B------:R-:W2:Y:S01]  /*34c0*/  LDL R11, [R1+0x30] ;  /* 0x00003000010b7983 */ /* 0x000ea20000100800 */
[----:B0-----:R-:W-:Y:S01]  /*34d0*/  IMAD.MOV.U32 R12, RZ, RZ, R63 ;  /* 0x000000ffff0c7224 */ /* 0x001fe200078e003f */
[----:B------:R-:W-:Y:S01]  /*34e0*/  PRMT R157, R83, 0x5410, R86 ;  /* 0x00005410539d7816 */ /* 0x000fe20000000056 */
[----:B------:R-:W-:Y:S02]  /*34f0*/  IMAD.MOV.U32 R13, RZ, RZ, R66 ;  /* 0x000000ffff0d7224 */ /* 0x000fe400078e0042 */
[----:B------:R-:W-:-:S03]  /*3500*/  IMAD.MOV.U32 R14, RZ, RZ, R67 ;  /* 0x000000ffff0e7224 */ /* 0x000fc600078e0043 */
[----:B------:R-:W-:Y:S01]  /*3510*/  PRMT R204, R13, 0x7610, R204 ;  /* 0x000076100dcc7816 */ /* 0x000fe200000000cc */
[----:B------:R-:W-:Y:S01]  /*3520*/  IMAD.MOV.U32 R13, RZ, RZ, R74 ;  /* 0x000000ffff0d7224 */ /* 0x000fe200078e004a */
[----:B------:R-:W-:Y:S01]  /*3530*/  PRMT R201, R14, 0x7610, R201 ;  /* 0x000076100ec97816 */ /* 0x000fe200000000c9 */
[----:B------:R-:W-:-:S03]  /*3540*/  IMAD.MOV.U32 R14, RZ, RZ, R75 ;  /* 0x000000ffff0e7224 */ /* 0x000fc600078e004b */
[----:B------:R-:W-:Y:S01]  /*3550*/  PRMT R204, R204, 0x5410, R13 ;  /* 0x00005410cccc7816 */ /* 0x000fe2000000000d */
[----:B------:R-:W-:Y:S01]  /*3560*/  IMAD.MOV.U32 R13, RZ, RZ, R60 ;  /* 0x000000ffff0d7224 */ /* 0x000fe200078e003c */
[----:B--2---:R-:W-:Y:S01]  /*3570*/  R2UR UR4, R11 ;  /* 0x000000000b0472ca */ /* 0x004fe200000e0000 */
[----:B------:R-:W-:-:S05]  /*3580*/  IMAD.MOV.U32 R11, RZ, RZ, R62 ;  /* 0x000000ffff0b7224 */ /* 0x000fca00078e003e */
[----:B------:R-:W-:Y:S01]  /*3590*/  PRMT R189, R12, 0x5410, R11 ;  /* 0x000054100cbd7816 */ /* 0x000fe2000000000b */
[----:B------:R-:W-:Y:S02]  /*35a0*/  IMAD.MOV.U32 R11, RZ, RZ, R70 ;  /* 0x000000ffff0b7224 */ /* 0x000fe400078e0046 */
[----:B------:R-:W-:-:S03]  /*35b0*/  IMAD.MOV.U32 R12, RZ, RZ, R71 ;  /* 0x000000ffff0c7224 */ /* 0x000fc600078e0047 */
[----:B------:R-:W-:Y:S01]  /*35c0*/  PRMT R210, R11, 0x5410, R14 ;  /* 0x000054100bd27816 */ /* 0x000fe2000000000e */
[----:B------:R-:W-:Y:S01]  /*35d0*/  IMAD.MOV.U32 R11, RZ, RZ, R78 ;  /* 0x000000ffff0b7224 */ /* 0x000fe200078e004e */
[----:B------:R-:W-:Y:S01]  /*35e0*/  PRMT R201, R201, 0x5410, R12 ;  /* 0x00005410c9c97816 */ /* 0x000fe2000000000c */
[----:B------:R-:W-:Y:S01]  /*35f0*/  IMAD.MOV.U32 R12, RZ, RZ, R79 ;  /* 0x000000ffff0c7224 */ /* 0x000fe200078e004f */
[----:B------:R-:W-:Y:S01]  /*3600*/  UISETP.NE.AND UP0, UPT, UR4, 0x3, UPT ;  /* 0x000000030400788c */ /* 0x000fe2000bf05270 */
[----:B------:R-:W-:Y:S01]  /*3610*/  IMAD.MOV.U32 R14, RZ, RZ, R61 ;  /* 0x000000ffff0e7224 */ /* 0x000fe200078e003d */
[----:B------:R-:W-:Y:S01]  /*3620*/  PRMT R150, R150, 0x5410, R11 ;  /* 0x0000541096967816 */ /* 0x000fe2000000000b */
[----:B------:R-:W-:Y:S01]  /*3630*/  IMAD.MOV.U32 R11, RZ, RZ, R64 ;  /* 0x000000ffff0b7224 */ /* 0x000fe200078e0040 */
[----:B------:R-:W-:Y:S01]  /*3640*/  PRMT R211, R211, 0x5410, R12 ;  /* 0x00005410d3d37816 */ /* 0x000fe2000000000c */
[----:B------:R-:W-:Y:S01]  /*3650*/  IMAD.MOV.U32 R12, RZ, RZ, R65 ;  /* 0x000000ffff0c7224 */ /* 0x000fe200078e0041 */
[----:B------:R-:W-:Y:S01]  /*3660*/  PRMT R158, R13, 0x5410, R14 ;  /* 0x000054100d9e7816 */ /* 0x000fe2000000000e */
[----:B------:R-:W-:Y:S01]  /*3670*/  IMAD.MOV.U32 R13, RZ, RZ, R68 ;  /* 0x000000ffff0d7224 */ /* 0x000fe200078e0044 */
[----:B------:R-:W-:Y:S01]  /*3680*/  PLOP3.LUT P0, PT, PT, PT, UP0, 0x80, 0x0 ;  /* 0x000000000000781c */ /* 0x000fe20003f0f008 */
[----:B------:R-:W-:Y:S01]  /*3690*/  IMAD.MOV.U32 R14, RZ, RZ, R69 ;  /* 0x000000ffff0e7224 */ /* 0x000fe200078e0045 */
[----:B------:R-:W-:Y:S01]  /*36a0*/  PRMT R159, R12, 0x5410, R11 ;  /* 0x000054100c9f7816 */ /* 0x000fe2000000000b */
[----:B------:R-:W-:-:S02]  /*36b0*/  IMAD.MOV.U32 R12, RZ, RZ, R72 ;  /* 0x000000ffff0c7224 */ /* 0x000fc400078e0048 */
[----:B------:R-:W-:Y:S01]  /*36c0*/  IMAD.MOV.U32 R11, RZ, RZ, R77 ;  /* 0x000000ffff0b7224 */ /* 0x000fe200078e004d */
[----:B------:R-:W-:Y:S01]  /*36d0*/  PRMT R196, R14, 0x5410, R13 ;  /* 0x000054100ec47816 */ /* 0x000fe2000000000d */
[----:B------:R-:W-:Y:S02]  /*36e0*/  IMAD.MOV.U32 R14, RZ, RZ, R76 ;  /* 0x000000ffff0e7224 */ /* 0x000fe400078e004c */
[----:B------:R-:W-:Y:S01]  /*36f0*/  IMAD.MOV.U32 R13, RZ, RZ, R73 ;  /* 0x000000ffff0d7224 */ /* 0x000fe200078e0049 */
[----:B------:R-:W-:Y:S01]  /*3700*/  PRMT R212, R11, 0x5410, R12 ;  /* 0x000054100bd47816 */ /* 0x000fe2000000000c */
[----:B------:R-:W-:Y:S01]  /*3710*/  IMAD.MOV.U32 R12, RZ, RZ, R80 ;  /* 0x000000ffff0c7224 */ /* 0x000fe200078e0050 */
[----:B------:R-:W-:Y:S01]  /*3720*/  PRMT R211, R14, 0x7610, R211 ;  /* 0x000076100ed37816 */ /* 0x000fe200000000d3 */
[----:B-----5:R-:W-:Y:S01]  /*3730*/  IMAD.MOV.U32 R14, RZ, RZ, R34 ;  /* 0x000000ffff0e7224 */ /* 0x020fe200078e0022 */
[----:B------:R-:W-:Y:S01]  /*3740*/  PRMT R224, R224, 0x5410, R13 ;  /* 0x00005410e0e07816 */ /* 0x000fe2000000000d */
[----:B------:R-:W-:Y:S01]  /*3750*/  IMAD.MOV.U32 R11, RZ, RZ, R35 ;  /* 0x000000ffff0b7224 */ /* 0x000fe200078e0023 */
[----:B------:R-:W-:Y:S01]  /*3760*/  PRMT R150, R12, 0x7610, R150 ;  /* 0x000076100c967816 */ /* 0x000fe20000000096 */
[----:B------:R-:W-:-:S02]  /*3770*/  IMAD.MOV.U32 R13, RZ, RZ, R81 ;  /* 0x000000ffff0d7224 */ /* 0x000fc400078e0051 */
[----:B------:R-:W-:Y:S01]  /*3780*/  IMAD.MOV.U32 R12, RZ, RZ, R42 ;  /* 0x000000ffff0c7224 */ /* 0x000fe200078e002a */
[----:B------:R-:W-:Y:S01]  /*3790*/  PRMT R83, R14, 0x5410, R11 ;  /* 0x000054100e537816 */ /* 0x000fe2000000000b */
[----:B------:R-:W-:Y:S01]  /*37a0*/  IMAD.MOV.U32 R11, RZ, RZ, R43 ;  /* 0x000000ffff0b7224 */ /* 0x000fe200078e002b */
[----:B------:R-:W-:Y:S01]  /*37b0*/  PRMT R224, R13, 0x7610, R224 ;  /* 0x000076100de07816 */ /* 0x000fe200000000e0 */
[----:B------:R-:W-:Y:S02]  /*37c0*/  IMAD.MOV.U32 R14, RZ, RZ, R38 ;  /* 0x000000ffff0e7224 */ /* 0x000fe400078e0026 */
[----:B------:R-:W-:Y:S01]  /*37d0*/  IMAD.MOV.U32 R13, RZ, RZ, R39 ;  /* 0x000000ffff0d7224 */ /* 0x000fe200078e0027 */
[----:B------:R-:W-:Y:S01]  /*37e0*/  PRMT R131, R12, 0x5410, R11 ;  /* 0x000054100c837816 */ /* 0x000fe2000000000b */
[----:B------:R-:W-:Y:S02]  /*37f0*/  IMAD.MOV.U32 R12, RZ, RZ, R50 ;  /* 0x000000ffff0c7224 */ /* 0x000fe400078e0032 */
        /* <DEDUP_REMOVED lines=25> */
[----:B------:R-:W-:-:S04]  /*3990*/  PRMT R147, R14, 0x5410, R13 ;  /* 0x000054100e937816 */ /* 0x000fc8000000000d */
[----:B------:R-:W-:Y:S01]  /*39a0*/  PRMT R156, R12, 0x5410, R11 ;  /* 0x000054100c9c7816 */ /* 0x000fe2000000000b */
[----:B------:R-:W-:Y:S06]  /*39b0*/  @!P0 BRA `(.L_x_1590) ;  /* 0x0000000000048947 */ /* 0x000fec0003800000 */
[----:B------:R-:W-:Y:S01]  /*39c0*/  BPT.TRAP 0x1 ;  /* 0x000000040000795c */ /* 0x000fe20000300000 */
.L_x_1590:
[----:B------:R-:W-:Y:S01]  /*39d0*/  IMAD R86, R19, 0x8, R18 ;  /* 0x0000000813567824 */ /* 0x000fe200078e0212 */
[----:B------:R-:W-:Y:S01]  /*39e0*/  SHF.L.U32 R87, R175, 0x1f, RZ ;  /* 0x0000001faf577819 */ /* 0x000fe200000006ff */
[----:B------:R-:W-:Y:S03]  /*39f0*/  BSSY B1, `(.L_x_1591) ;  /* 0x0000003000017945 */ /* 0x000fe60003800000 */
[----:B------:R-:W0:Y:S02]  /*3a00*/  SYNCS.PHASECHK.TRANS64.TRYWAIT P6, [R86+URZ+0x2a890], R87 ;  /* 0x02a89057560075a7 */ /* 0x000e2400080c017f */
[----:B0-----:R-:W-:Y:S05]  /*3a10*/  @!P6 BRA `(.L_x_1592) ;  /* 0x0000026400a0e947 */ /* 0x001fea0003800000 */
.L_x_2005:
[----:B------:R-:W-:Y:S05]  /*3a20*/  BSYNC B1 ;  /* 0x0000000000017941 */ /* 0x000fea0003800000 */
.L_x_1591:
[----:B------:R-:W-:-:S03]  /*3a30*/  UMOV UR4, 0xffffffff ;  /* 0xffffffff00047882 */ /* 0x000fc60000000000 */
[----:B------:R-:W-:Y:S05]  /*3a40*/  BRA.DIV UR4, `(.L_x_1593) ;  /* 0x0000026604a87947 */ /* 0x000fea000b800000 */
[----:B------:R1:W2:Y:S04]  /*3a50*/  SHFL.IDX PT, R82, R115, RZ, 0x1c1f ;  /* 0x001c1fff73527589 */ /* 0x0002a800000e0000 */
[----:B------:R1:W3:Y:S02]  /*3a60*/  SHFL.IDX PT, R11, R116, RZ, 0x1c1f ;  /* 0x001c1fff740b7589 */ /* 0x0002e400000e0000 */
.L_x_2009:
        /* <DEDUP_REMOVED lines=27> */
[----:B------:R-:W-:Y:S02]  /*3c20*/  PRMT R13, R211, 0x5432, R148 ;  /* 0x00005432d30d7816 */ /* 0x000fe40000000094 */
        /* <DEDUP_REMOVED lines=29> */
.L_x_1599:
[----:B------:R-:W-:Y:S05]  /*3e00*/  BSYNC B3 ;  /* 0x0000000000037941 */ /* 0x000fea0003800000 */
.L_x_1598:
[----:B---3--:R-:W-:-:S04]  /*3e10*/  LEA R78, P4, R16, R11, 0x1 ;  /* 0x0000000b104e7211 */ /* 0x008fc800078808ff */
[----:B--2---:R-:W-:-:S05]  /*3e20*/  LEA.HI.X R79, R16, R82, R17, 0x1, P4 ;  /* 0x00000052104f7211 */ /* 0x004fca00020f0c11 */
[----:B0-----:R4:W-:Y:S04]  /*3e30*/  ST.E.128 desc[UR60][R78.64], R12 ;  /* 0x0000000c4e007985 */ /* 0x0019e8000c101d3c */
.L_x_1597:
[----:B------:R-:W-:Y:S05]  /*3e40*/  BSYNC B2 ;  /* 0x0000000000027941 */ /* 0x000fea0003800000 */
.L_x_1596:
        /* <DEDUP_REMOVED lines=11> */
[----:B------:R-:W-:Y:S01]  /*3f00*/  PRMT R77, R211, 0x5410, R75 ;  /* 0x00005410d34d7816 */ /* 0x000fe2000000004b */
        /* <DEDUP_REMOVED lines=43> */
.L_x_1603:
[----:B------:R-:W-:Y:S05]  /*41c0*/  BSYNC B3 ;  /* 0x0000000000037941 */ /* 0x000fea0003800000 */
.L_x_1602:
[----:B------:R-:W-:Y:S02]  /*41d0*/  IMAD.SHL.U32 R76, R170, 0x8, RZ ;  /* 0x00000008aa4c7824 */ /* 0x000fe400078e00ff */
[----:B---3--:R-:W-:Y:S02]  /*41e0*/  IMAD.MOV.U32 R74, RZ, RZ, R11 ;  /* 0x000000ffff4a7224 */ /* 0x008fe400078e000b */
[----:B--2---:R-:W-:Y:S02]  /*41f0*/  IMAD.MOV.U32 R75, RZ, RZ, R82 ;  /* 0x000000ffff4b7224 */ /* 0x004fe400078e0052 */
[----:B------:R-:W-:-:S05]  /*4200*/  IMAD.WIDE R74, R76, 0x2, R74 ;  /* 0x000000024c4a7825 */ /* 0x000fca00078e024a */
[----:B0-----:R0:W-:Y:S02]  /*4210*/  ST.E.128 desc[UR60][R74.64], R12 ;  /* 0x0000000c4a007985 */ /* 0x0011e4000c101d3c */
.L_x_1601:
[----:B------:R-:W-:Y:S05]  /*4220*/  BSYNC B2 ;  /* 0x0000000000027941 */ /* 0x000fea0003800000 */
.L_x_1600:
[----:B------:R-:W-:Y:S01]  /*4230*/  ISETP.NE.AND P4, PT, R25, RZ, PT ;  /* 0x000000ff1900720c */ /* 0x000fe20003f85270 */
[----:B------:R-:W-:-:S12]  /*4240*/  BSSY B2, `(.L_x_1604) ;  /* 0x000003a000027945 */ /* 0x000fd80003800000 */
[----:B------:R-:W-:Y:S05]  /*4250*/  @!P4 BRA `(.L_x_1605) ;  /* 0x0000000000e0c947 */ /* 0x000fea0003800000 */
[----:B0---4-:R0:W4:Y:S01]  /*4260*/  LDS.128 R12, [R33+0x3000] ;  /* 0x00300000210c7984 */ /* 0x0111220000000c00 */
[----:B------:R-:W-:Y:S01]  /*4270*/  ISETP.GE.AND P4, PT, R177, R124, PT ;  /* 0x0000007cb100720c */ /* 0x000fe20003f86270 */
[----:B------:R-:W-:Y:S01]  /*4280*/  IMAD.SHL.U32 R76, R171, 0x8, RZ ;  /* 0x00000008ab4c7824 */ /* 0x000fe200078e00ff */
[----:B------:R-:W-:Y:S01]  /*4290*/  BSSY B3, `(.L_x_1606) ;  /* 0x0000033000037945 */ /* 0x000fe20003800000 */
[----:B---3--:R-:W-:Y:S02]  /*42a0*/  IMAD.MOV.U32 R74, RZ, RZ, R11 ;  /* 0x000000ffff4a7224 */ /* 0x008fe400078e000b */
[----:B--2---:R-:W-:Y:S02]  /*42b0*/  IMAD.MOV.U32 R75, RZ, RZ, R82 ;  /* 0x000000ffff4b7224 */ /* 0x004fe400078e0052 */
[----:B------:R-:W-:-:S06]  /*42c0*/  IMAD.WIDE R74, R76, 0x2, R74 ;  /* 0x000000024c4a7825 */ /* 0x000fcc00078e024a */
[----:B0-----:R-:W-:Y:S05]  /*42d0*/  @P4 BRA `(.L_x_1607) ;  /* 0x0000000000b84947 */ /* 0x001fea0003800000 */
[----:B------:R-:W-:Y:S02]  /*42e0*/  SHF.R.U64 R76, R72, 0x10, R73 ;  /* 0x00000010484c7819 */ /* 0x000fe40000001249 */
[--C-:B------:R-:W-:Y:S02]  /*42f0*/  SHF.R.U64 R77, R70, 0x10, R71.reuse ;  /* 0x00000010464d7819 */ /* 0x100fe40000001247 */
[----:B------:R-:W-:Y:S02]  /*4300*/  SHF.R.U32.HI R70, RZ, 0x10, R71 ;  /* 0x00000010ff467819 */ /* 0x000fe40000011647 */
[----:B------:R-:W-:Y:S02]  /*4310*/  PRMT R76, R212, 0x5432, R76 ;  /* 0x00005432d44c7816 */ /* 0x000fe4000000004c */
[----:B------:R-:W-:Y:S02]  /*4320*/  PRMT R71, R210, 0x5410, R77 ;  /* 0x00005410d2477816 */ /* 0x000fe4000000004d */
[----:B------:R-:W-:-:S02]  /*4330*/  SHF.R.U32.HI R72, RZ, 0x10, R73 ;  /* 0x00000010ff487819 */ /* 0x000fc40000011649 */
[C---:B----4-:R-:W-:Y:S01]  /*4340*/  LOP3.LUT R78, R13.reuse, 0xffff0000, RZ, 0xc0, !PT ;  /* 0xffff00000d4e7812 */ /* 0x050fe200078ec0ff */
[----:B------:R-:W-:Y:S01]  /*4350*/  IMAD.U32 R13, R13, 0x10000, RZ ;  /* 0x000100000d0d7824 */ /* 0x000fe200078e00ff */
[----:B------:R-:W-:Y:S02]  /*4360*/  LOP3.LUT R77, R76, 0xffff0000, RZ, 0xc0, !PT ;  /* 0xffff00004c4d7812 */ /* 0x000fe400078ec0ff */
[C---:B------:R-:W-:Y:S01]  /*4370*/  LOP3.LUT R73, R71.reuse, 0xffff0000, RZ, 0xc0, !PT ;  /* 0xffff000047497812 */ /* 0x040fe200078ec0ff */
[----:B------:R-:W-:Y:S01]  /*4380*/  IMAD.U32 R71, R71, 0x10000, RZ ;  /* 0x0001000047477824 */ /* 0x000fe200078e00ff */
[----:B------:R-:W-:Y:S01]  /*4390*/  PRMT R72, R224, 0x5432, R72 ;  /* 0x00005432e0487816 */ /* 0x000fe20000000048 */
[C---:B------:R-:W-:Y:S01]  /*43a0*/  FMUL.FTZ R79, R78.reuse, R77 ;  /* 0x0000004d4e4f7220 */ /* 0x040fe20000410000 */
[----:B------:R-:W-:Y:S01]  /*43b0*/  PRMT R70, R201, 0x5432, R70 ;  /* 0x00005432c9467816 */ /* 0x000fe20000000046 */
[-C--:B------:R-:W-:Y:S01]  /*43c0*/  FMUL.FTZ R78, R78, R73.reuse ;  /* 0x000000494e4e7220 */ /* 0x080fe20000410000 */
[C---:B------:R-:W-:Y:S01]  /*43d0*/  LOP3.LUT R80, R14.reuse, 0xffff0000, RZ, 0xc0, !PT ;  /* 0xffff00000e507812 */ /* 0x040fe200078ec0ff */
[----:B------:R-:W-:Y:S01]  /*43e0*/  FFMA.FTZ R73, R13, R73, -R79 ;  /* 0x000000490d497223 */ /* 0x000fe2000001084f */
[----:B------:R-:W-:-:S02]  /*43f0*/  IMAD.U32 R14, R14, 0x10000, RZ ;  /* 0x000100000e0e7824 */ /* 0x000fc400078e00ff */
[----:B------:R-:W-:Y:S01]  /*4400*/  FFMA.FTZ R13, R13, R77, R78 ;  /* 0x0000004d0d0d7223 */ /* 0x000fe2000001004e */
[C---:B------:R-:W-:Y:S01]  /*4410*/  IMAD.U32 R77, R72.reuse, 0x10000, RZ ;  /* 0x00010000484d7824 */ /* 0x040fe200078e00ff */
[----:B------:R-:W-:Y:S01]  /*4420*/  LOP3.LUT R72, R72, 0xffff0000, RZ, 0xc0, !PT ;  /* 0xffff000048487812 */ /* 0x000fe200078ec0ff */
[C---:B------:R-:W-:Y:S01]  /*4430*/  IMAD.U32 R78, R70.reuse, 0x10000, RZ ;  /* 0x00010000464e7824 */ /* 0x040fe200078e00ff */
[----:B------:R-:W-:Y:S01]  /*4440*/  LOP3.LUT R70, R70, 0xffff0000, RZ, 0xc0, !PT ;  /* 0xffff000046467812 */ /* 0x000fe200078ec0ff */
[C---:B------:R-:W-:Y:S01]  /*4450*/  FMUL.FTZ R79, R80.reuse, R77 ;  /* 0x0000004d504f7220 */ /* 0x040fe20000410000 */
[----:B------:R-:W-:Y:S01]  /*4460*/  F2FP.BF16.F32.PACK_AB R13, R13, R73 ;  /* 0x000000490d0d723e */ /* 0x000fe200000010ff */
[-C--:B------:R-:W-:Y:S02]  /*4470*/  FMUL.FTZ R80, R80, R78.reuse ;  /* 0x0000004e50507220 */ /* 0x080fe40000410000 */
[----:B------:R-:W-:Y:S01]  /*4480*/  FFMA.FTZ R79, R14, R78, -R79 ;  /* 0x0000004e0e4f7223 */ /* 0x000fe2000001084f */
[----:B------:R-:W-:-:S02]  /*4490*/  IMAD.U32 R78, R76, 0x10000, RZ ;  /* 0x000100004c4e7824 */ /* 0x000fc400078e00ff */
        /* <DEDUP_REMOVED lines=10> */
[C---:B------:R-:W-:Y:S01]  /*4540*/  FMUL.FTZ R70, R12.reuse, R78 ;  /* 0x0000004e0c467220 */ /* 0x040fe20000410000 */
[----:B------:R-:W-:-:S03]  /*4550*/  FMUL.FTZ R12, R12, R71 ;  /* 0x000000470c0c7220 */ /* 0x000fc60000410000 */
[----:B------:R-:W-:Y:S01]  /*4560*/  F2FP.BF16.F32.PACK_AB R14, R14, R76 ;  /* 0x0000004c0e0e723e */ /* 0x000fe200000010ff */
[C---:B------:R-:W-:Y:S01]  /*4570*/  FFMA.FTZ R70, R77.reuse, R71, -R70 ;  /* 0x000000474d467223 */ /* 0x040fe20000010846 */
[----:B------:R-:W-:-:S03]  /*4580*/  FFMA.FTZ R12, R77, R78, R12 ;  /* 0x0000004e4d0c7223 */ /* 0x000fc6000001000c */
[----:B------:R-:W-:Y:S02]  /*4590*/  IMAD.MOV.U32 R15, RZ, RZ, R14 ;  /* 0x000000ffff0f7224 */ /* 0x000fe400078e000e */
[----:B------:R-:W-:Y:S01]  /*45a0*/  F2FP.BF16.F32.PACK_AB R12, R12, R70 ;  /* 0x000000460c0c723e */ /* 0x000fe200000010ff */
[----:B------:R-:W-:-:S07]  /*45b0*/  IMAD.MOV.U32 R14, RZ, RZ, R79 ;  /* 0x000000ffff0e7224 */ /* 0x000fce00078e004f */
.L_x_1607:
[----:B------:R-:W-:Y:S05]  /*45c0*/  BSYNC B3 ;  /* 0x0000000000037941 */ /* 0x000fea0003800000 */
.L_x_1606:
[----:B----4-:R0:W-:Y:S02]  /*45d0*/  ST.E.128 desc[UR60][R74.64], R12 ;  /* 0x0000000c4a007985 */ /* 0x0101e4000c101d3c */
.L_x_1605:
[----:B------:R-:W-:Y:S05]  /*45e0*/  BSYNC B2 ;  /* 0x0000000000027941 */ /* 0x000fea0003800000 */
.L_x_1604:
        /* <DEDUP_REMOVED lines=11> */
[--C-:B------:R-:W-:Y:S01]  /*46a0*/  SHF.R.U64 R73, R66, 0x10, R67.reuse ;  /* 0x0000001042497819 */ /* 0x100fe20000001243 */
[----:B------:R-:W-:Y:S01]  /*46b0*/  IMAD.U32 R76, R12, 0x10000, RZ ;  /* 0x000100000c4c7824 */ /* 0x000fe200078e00ff */
[----:B------:R-:W-:Y:S01]  /*46c0*/  SHF.R.U32.HI R75, RZ, 0x10, R67 ;  /* 0x00000010ff4b7819 */ /* 0x000fe20000011643 */
[----:B------:R-:W-:Y:S01]  /*46d0*/  IMAD.U32 R67, R14, 0x10000, RZ ;  /* 0x000100000e437824 */ /* 0x000fe200078e00ff */
[----:B------:R-:W-:Y:S02]  /*46e0*/  SHF.R.U32.HI R69, RZ, 0x10, R69 ;  /* 0x00000010ff457819 */ /* 0x000fe40000011645 */
[----:B------:R-:W-:Y:S02]  /*46f0*/  PRMT R72, R196, 0x5432, R72 ;  /* 0x00005432c4487816 */ /* 0x000fe40000000048 */
[----:B------:R-:W-:-:S02]  /*4700*/  PRMT R73, R204, 0x5410, R73 ;  /* 0x00005410cc497816 */ /* 0x000fc40000000049 */
[----:B------:R-:W-:Y:S01]  /*4710*/  LOP3.LUT R66, R15, 0xffff0000, RZ, 0xc0, !PT ;  /* 0xffff00000f427812 */ /* 0x000fe200078ec0ff */
[C---:B------:R-:W-:Y:S01]  /*4720*/  IMAD.U32 R15, R13.reuse, 0x10000, RZ ;  /* 0x000100000d0f7824 */ /* 0x040fe200078e00ff */
[----:B------:R-:W-:Y:S02]  /*4730*/  LOP3.LUT R80, R13, 0xffff0000, RZ, 0xc0, !PT ;  /* 0xffff00000d507812 */ /* 0x000fe400078ec0ff */
[----:B------:R-:W-:Y:S02]  /*4740*/  PRMT R68, R201, 0x5410, R75 ;  /* 0x00005410c9447816 */ /* 0x000fe4000000004b */
[----:B------:R-:W-:Y:S02]  /*4750*/  PRMT R69, R196, 0x5410, R69 ;  /* 0x00005410c4457816 */ /* 0x000fe40000000045 */
[----:B------:R-:W-:Y:S01]  /*4760*/  LOP3.LUT R13, R72, 0xffff0000, RZ, 0xc0, !PT ;  /* 0xffff0000480d7812 */ /* 0x000fe200078ec0ff */
[----:B------:R-:W-:Y:S01]  /*4770*/  IMAD.U32 R78, R68, 0x10000, RZ ;  /* 0x00010000444e7824 */ /* 0x000fe200078e00ff */
[----:B------:R-:W-:Y:S01]  /*4780*/  LOP3.LUT R75, R73, 0xffff0000, RZ, 0xc0, !PT ;  /* 0xffff0000494b7812 */ /* 0x000fe200078ec0ff */
[C---:B------:R-:W-:Y:S01]  /*4790*/  IMAD.U32 R77, R69.reuse, 0x10000, RZ ;  /* 0x00010000454d7824 */ /* 0x040fe200078e00ff */
[----:B------:R-:W-:Y:S01]  /*47a0*/  LOP3.LUT R69, R69, 0xffff0000, RZ, 0xc0, !PT ;  /* 0xffff000045457812 */ /* 0x000fe200078ec0ff */
[----:B------:R-:W-:Y:S01]  /*47b0*/  FMUL.FTZ R79, R80, R13 ;  /* 0x0000000d504f7220 */ /* 0x000fe20000410000 */
[----:B------:R-:W-:Y:S01]  /*47c0*/  LOP3.LUT R68, R68, 0xffff0000, RZ, 0xc0, !PT ;  /* 0xffff000044447812 */ /* 0x000fe200078ec0ff */
[----:B------:R-:W-:Y:S01]  /*47d0*/  FMUL.FTZ R80, R80, R75 ;  /* 0x0000004b50507220 */ /* 0x000fe20000410000 */
[----:B------:R-:W-:Y:S01]  /*47e0*/  LOP3.LUT R12, R12, 0xffff0000, RZ, 0xc0, !PT ;  /* 0xffff00000c0c7812 */ /* 0x000fe200078ec0ff */
[----:B------:R-:W-:Y:S01]  /*47f0*/  IMAD.U32 R72, R72, 0x10000, RZ ;  /* 0x0001000048487824 */ /* 0x000fe200078e00ff */
[----:B------:R-:W-:Y:S01]  /*4800*/  LOP3.LUT R14, R14, 0xffff0000, RZ, 0xc0, !PT ;  /* 0xffff00000e0e7812 */ /* 0x000fe200078ec0ff */
[----:B------:R-:W-:Y:S01]  /*4810*/  FFMA.FTZ R80, R15, R13, R80 ;  /* 0x0000000d0f507223 */ /* 0x000fe20000010050 */
[----:B------:R-:W-:Y:S01]  /*4820*/  FMUL.FTZ R13, R66, R69 ;  /* 0x00000045420d7220 */ /* 0x000fe20000410000 */
[----:B------:R-:W-:-:S02]  /*4830*/  IMAD.U32 R73, R73, 0x10000, RZ ;  /* 0x0001000049497824 */ /* 0x000fc400078e00ff */
[----:B------:R-:W-:Y:S01]  /*4840*/  FMUL.FTZ R66, R66, R68 ;  /* 0x0000004442427220 */ /* 0x000fe20000410000 */
[----:B------:R-:W-:Y:S01]  /*4850*/  FFMA.FTZ R79, R15, R75, -R79 ;  /* 0x0000004b0f4f7223 */ /* 0x000fe2000001084f */
[C---:B------:R-:W-:Y:S01]  /*4860*/  FMUL.FTZ R15, R12.reuse, R72 ;  /* 0x000000480c0f7220 */ /* 0x040fe20000410000 */
[----:B------:R-:W-:Y:S01]  /*4870*/  FMUL.FTZ R12, R12, R73 ;  /* 0x000000490c0c7220 */ /* 0x000fe20000410000 */
[C---:B------:R-:W-:Y:S01]  /*4880*/  FFMA.FTZ R13, R74.reuse, R68, -R13 ;  /* 0x000000444a0d7223 */ /* 0x040fe2000001080d */
[----:B------:R-:W-:Y:S01]  /*4890*/  FFMA.FTZ R66, R74, R69, R66 ;  /* 0x000000454a427223 */ /* 0x000fe20000010042 */
[C---:B------:R-:W-:Y:S01]  /*48a0*/  FMUL.FTZ R81, R14.reuse, R77 ;  /* 0x0000004d0e517220 */ /* 0x040fe20000410000 */
[----:B------:R-:W-:Y:S01]  /*48b0*/  FMUL.FTZ R14, R14, R78 ;  /* 0x0000004e0e0e7220 */ /* 0x000fe20000410000 */
[C---:B------:R-:W-:Y:S01]  /*48c0*/  FFMA.FTZ R15, R76.reuse, R73, -R15 ;  /* 0x000000494c0f7223 */ /* 0x040fe2000001080f */
[----:B------:R-:W-:Y:S01]  /*48d0*/  FFMA.FTZ R12, R76, R72, R12 ;  /* 0x000000484c0c7223 */ /* 0x000fe2000001000c */
[----:B------:R-:W-:Y:S01]  /*48e0*/  F2FP.BF16.F32.PACK_AB R13, R66, R13 ;  /* 0x0000000d420d723e */ /* 0x000fe200000010ff */
[C---:B------:R-:W-:Y:S01]  /*48f0*/  FFMA.FTZ R81, R67.reuse, R78, -R81 ;  /* 0x0000004e43517223 */ /* 0x040fe20000010851 */
[----:B------:R-:W-:Y:S01]  /*4900*/  FFMA.FTZ R14, R67, R77, R14 ;  /* 0x0000004d430e7223 */ /* 0x000fe2000001000e */
[----:B------:R-:W-:-:S02]  /*4910*/  F2FP.BF16.F32.PACK_AB R79, R80, R79 ;  /* 0x0000004f504f723e */ /* 0x000fc400000010ff */
[----:B------:R-:W-:Y:S01]  /*4920*/  F2FP.BF16.F32.PACK_AB R12, R12, R15 ;  /* 0x0000000f0c0c723e */ /* 0x000fe200000010ff */
[----:B------:R-:W-:Y:S01]  /*4930*/  IMAD.MOV.U32 R15, RZ, RZ, R13 ;  /* 0x000000ffff0f7224 */ /* 0x000fe200078e000d */
[----:B------:R-:W-:Y:S01]  /*4940*/  F2FP.BF16.F32.PACK_AB R14, R14, R81 ;  /* 0x000000510e0e723e */ /* 0x000fe200000010ff */
[----:B------:R-:W-:-:S07]  /*4950*/  IMAD.MOV.U32 R13, RZ, RZ, R79 ;  /* 0x000000ffff0d7224 */ /* 0x000fce00078e004f */
.L_x_1611:
[----:B------:R-:W-:Y:S05]  /*4960*/  BSYNC B3 ;  /* 0x0000000000037941 */ /* 0x000fea0003800000 */
.L_x_1610:
[----:B----4-:R0:W-:Y:S02]  /*4970*/  ST.E.128 desc[UR60][R70.64], R12 ;  /* 0x0000000c46007985 */ /* 0x0101e4000c101d3c */
.L_x_1609:
[----:B------:R-:W-:Y:S05]  /*4980*/  BSYNC B2 ;  /* 0x0000000000027941 */ /* 0x000fea0003800000 */
.L_x_1608:
        /* <DEDUP_REMOVED lines=55> */
.L_x_1615:
[----:B------:R-:W-:Y:S05]  /*4d00*/  BSYNC B3 ;  /* 0x0000000000037941 */ /* 0x000fea0003800000 */
.L_x_1614:
[----:B----4-:R0:W-:Y:S02]  /*4d10*/  ST.E.128 desc[UR60][R66.64], R12 ;  /* 0x0000000c42007985 */ /* 0x0101e4000c101d3c */
.L_x_1613:
[----:B------:R-:W-:Y:S05]  /*4d20*/  BSYNC B2 ;  /* 0x0000000000027941 */ /* 0x000fea0003800000 */
.L_x_1612:
        /* <DEDUP_REMOVED lines=8> */
[----:B------:R-:W-:Y:S02]  /*4db0*/  SHF.R.U64 R65, R60, 0x10, R61 ;  /* 0x000000103c417819 */ /* 0x000fe4000000123d */
[----:B------:R-:W-:Y:S01]  /*4dc0*/  SHF.R.U64 R66, R58, 0x10, R59 ;  /* 0x000000103a427819 */ /* 0x000fe2000000123b */
[----:B----4-:R-:W-:Y:S01]  /*4dd0*/  IMAD.U32 R58, R14, 0x10000, RZ ;  /* 0x000100000e3a7824 */ /* 0x010fe200078e00ff */
[----:B------:R-:W-:Y:S02]  /*4de0*/  SHF.R.U32.HI R61, RZ, 0x10, R61 ;  /* 0x00000010ff3d7819 */ /* 0x000fe4000001163d */
[----:B------:R-:W-:Y:S02]  /*4df0*/  SHF.R.U32.HI R64, RZ, 0x10, R59 ;  /* 0x00000010ff407819 */ /* 0x000fe4000001163b */
[C---:B------:R-:W-:Y:S02]  /*4e00*/  PRMT R60, R158.reuse, 0x5410, R65 ;  /* 0x000054109e3c7816 */ /* 0x040fe40000000041 */
[----:B------:R-:W-:Y:S01]  /*4e10*/  PRMT R59, R157, 0x5410, R66 ;  /* 0x000054109d3b7816 */ /* 0x000fe20000000042 */
[----:B------:R-:W-:Y:S01]  /*4e20*/  IMAD.U32 R66, R13, 0x10000, RZ ;  /* 0x000100000d427824 */ /* 0x000fe200078e00ff */
[----:B------:R-:W-:-:S02]  /*4e30*/  PRMT R158, R158, 0x5432, R61 ;  /* 0x000054329e9e7816 */ /* 0x000fc4000000003d */
[----:B------:R-:W-:Y:S02]  /*4e40*/  PRMT R157, R157, 0x5432, R64 ;  /* 0x000054329d9d7816 */ /* 0x000fe40000000040 */
[----:B------:R-:W-:Y:S01]  /*4e50*/  LOP3.LUT R11, R14, 0xffff0000, RZ, 0xc0, !PT ;  /* 0xffff00000e0b7812 */ /* 0x000fe200078ec0ff */
        /* <DEDUP_REMOVED lines=22> */
[C---:B------:R-:W-:Y:S01]  /*4fc0*/  FMUL.FTZ R14, R12.reuse, R60 ;  /* 0x0000003c0c0e7220 */ /* 0x040fe20000410000 */
[-C--:B------:R-:W-:Y:S01]  /*4fd0*/  FMUL.FTZ R11, R12, R59.reuse ;  /* 0x0000003b0c0b7220 */ /* 0x080fe20000410000 */
[----:B------:R-:W-:Y:S01]  /*4fe0*/  IMAD.U32 R15, R15, 0x10000, RZ ;  /* 0x000100000f0f7824 */ /* 0x000fe200078e00ff */
[----:B------:R-:W-:Y:S01]  /*4ff0*/  F2FP.BF16.F32.PACK_AB R64, R61, R64 ;  /* 0x000000403d40723e */ /* 0x000fe200000010ff */
[C---:B------:R-:W-:Y:S01]  /*5000*/  FFMA.FTZ R14, R13.reuse, R59, -R14 ;  /* 0x0000003b0d0e7223 */ /* 0x040fe2000001080e */
[----:B------:R-:W-:Y:S01]  /*5010*/  FFMA.FTZ R11, R13, R60, R11 ;  /* 0x0000003c0d0b7223 */ /* 0x000fe2000001000b */
[C---:B------:R-:W-:Y:S01]  /*5020*/  FFMA.FTZ R58, R15.reuse, R157, -R58 ;  /* 0x0000009d0f3a7223 */ /* 0x040fe2000001083a */
[----:B------:R-:W-:Y:S01]  /*5030*/  FFMA.FTZ R65, R15, R158, R65 ;  /* 0x0000009e0f417223 */ /* 0x000fe20000010041 */
[----:B------:R-:W-:-:S02]  /*5040*/  F2FP.BF16.F32.PACK_AB R13, R66, R67 ;  /* 0x00000043420d723e */ /* 0x000fc400000010ff */
[----:B------:R-:W-:Y:S01]  /*5050*/  F2FP.BF16.F32.PACK_AB R12, R11, R14 ;  /* 0x0000000e0b0c723e */ /* 0x000fe200000010ff */
[----:B------:R-:W-:Y:S01]  /*5060*/  IMAD.MOV.U32 R14, RZ, RZ, R64 ;  /* 0x000000ffff0e7224 */ /* 0x000fe200078e0040 */
[----:B------:R-:W-:-:S07]  /*5070*/  F2FP.BF16.F32.PACK_AB R15, R65, R58 ;  /* 0x0000003a410f723e */ /* 0x000fce00000010ff */
.L_x_1617:
[----:B------:R-:W-:Y:S05]  /*5080*/  BSYNC B2 ;  /* 0x0000000000027941 */ /* 0x000fea0003800000 */
.L_x_1616:
[----:B----4-:R0:W-:Y:S02]  /*5090*/  ST.E.128 desc[UR60][R62.64], R12 ;  /* 0x0000000c3e007985 */ /* 0x0101e4000c101d3c */
.L_x_1595:
[----:B------:R-:W-:Y:S05]  /*50a0*/  BSYNC B1 ;  /* 0x0000000000017941 */ /* 0x000fea0003800000 */
.L_x_1594:
[----:B------:R-:W-:-:S03]  /*50b0*/  UMOV UR4, 0xffffffff ;  /* 0xffffffff00047882 */ /* 0x000fc60000000000 */
[----:B------:R-:W-:Y:S05]  /*50c0*/  BRA.DIV UR4, `(.L_x_1618) ;  /* 0x0000025204547947 */ /* 0x000fea000b800000 */
[----:B-1----:R-:W1:Y:S04]  /*50d0*/  SHFL.IDX PT, R115, R115, 0x1, 0x1c1f ;  /* 0x003c1f0073737f89 */ /* 0x002e6800000e0000 */
[----:B------:R-:W0:Y:S02]  /*50e0*/  SHFL.IDX PT, R116, R116, 0x1, 0x1c1f ;  /* 0x003c1f0074747f89 */ /* 0x000e2400000e0000 */
.L_x_2013:
        /* <DEDUP_REMOVED lines=13> */
[----:B------:R-:W-:Y:S02]  /*51c0*/  SHF.R.U64 R61, R56, 0x10, R57 ;  /* 0x00000010383d7819 */ /* 0x000fe40000001239 */
[----:B------:R-:W-:Y:S01]  /*51d0*/  LOP3.LUT R55, R14, 0xffff0000, RZ, 0xc0, !PT ;  /* 0xffff00000e377812 */ /* 0x000fe200078ec0ff */
[C---:B------:R-:W-:Y:S01]  /*51e0*/  IMAD.U32 R14, R15.reuse, 0x10000, RZ ;  /* 0x000100000f0e7824 */ /* 0x040fe200078e00ff */
[----:B---3--:R-:W-:Y:S02]  /*51f0*/  LOP3.LUT R11, R15, 0xffff0000, RZ, 0xc0, !PT ;  /* 0xffff00000f0b7812 */ /* 0x008fe400078ec0ff */
[----:B------:R-:W-:-:S02]  /*5200*/  PRMT R15, R155, 0x5410, R62 ;  /* 0x000054109b0f7816 */ /* 0x000fc4000000003e */
[----:B------:R-:W-:Y:S02]  /*5210*/  SHF.R.U32.HI R57, RZ, 0x10, R57 ;  /* 0x00000010ff397819 */ /* 0x000fe40000011639 */
[----:B------:R-:W-:Y:S02]  /*5220*/  PRMT R155, R155, 0x5432, R60 ;  /* 0x000054329b9b7816 */ /* 0x000fe4000000003c */
[C---:B------:R-:W-:Y:S01]  /*5230*/  PRMT R60, R156.reuse, 0x5410, R61 ;  /* 0x000054109c3c7816 */ /* 0x040fe2000000003d */
[----:B------:R-:W-:Y:S01]  /*5240*/  IMAD.U32 R61, R13, 0x10000, RZ ;  /* 0x000100000d3d7824 */ /* 0x000fe200078e00ff */
[----:B------:R-:W-:Y:S01]  /*5250*/  PRMT R156, R156, 0x5432, R57 ;  /* 0x000054329c9c7816 */ /* 0x000fe20000000039 */
[----:B------:R-:W-:Y:S01]  /*5260*/  IMAD.U32 R63, R155, 0x10000, RZ ;  /* 0x000100009b3f7824 */ /* 0x000fe200078e00ff */
[----:B------:R-:W-:Y:S01]  /*5270*/  LOP3.LUT R57, R13, 0xffff0000, RZ, 0xc0, !PT ;  /* 0xffff00000d397812 */ /* 0x000fe200078ec0ff */
[----:B------:R-:W-:Y:S01]  /*5280*/  IMAD.U32 R13, R12, 0x10000, RZ ;  /* 0x000100000c0d7824 */ /* 0x000fe200078e00ff */
[----:B------:R-:W-:Y:S01]  /*5290*/  LOP3.LUT R64, R60, 0xffff0000, RZ, 0xc0, !PT ;  /* 0xffff00003c407812 */ /* 0x000fe200078ec0ff */
[----:B------:R-:W-:Y:S01]  /*52a0*/  IMAD.U32 R56, R156, 0x10000, RZ ;  /* 0x000100009c387824 */ /* 0x000fe200078e00ff */
[----:B------:R-:W-:-:S02]  /*52b0*/  LOP3.LUT R62, R15, 0xffff0000, RZ, 0xc0, !PT ;  /* 0xffff00000f3e7812 */ /* 0x000fc400078ec0ff */
[----:B------:R-:W-:Y:S01]  /*52c0*/  LOP3.LUT R156, R156, 0xffff0000, RZ, 0xc0, !PT ;  /* 0xffff00009c9c7812 */ /* 0x000fe200078ec0ff */
[----:B------:R-:W-:Y:S01]  /*52d0*/  FMUL.FTZ R66, R57, R64 ;  /* 0x0000004039427220 */ /* 0x000fe20000410000 */
[----:B------:R-:W-:Y:S01]  /*52e0*/  FMUL.FTZ R67, R55, R56 ;  /* 0x0000003837437220 */ /* 0x000fe20000410000 */
[-C--:B------:R-:W-:Y:S01]  /*52f0*/  FMUL.FTZ R65, R57, R62.reuse ;  /* 0x0000003e39417220 */ /* 0x080fe20000410000 */
[----:B------:R-:W-:Y:S01]  /*5300*/  LOP3.LUT R57, R12, 0xffff0000, RZ, 0xc0, !PT ;  /* 0xffff00000c397812 */ /* 0x000fe200078ec0ff */
[----:B------:R-:W-:Y:S01]  /*5310*/  FFMA.FTZ R12, R61, R62, -R66 ;  /* 0x0000003e3d0c7223 */ /* 0x000fe20000010842 */
[----:B------:R-:W-:Y:S01]  /*5320*/  LOP3.LUT R155, R155, 0xffff0000, RZ, 0xc0, !PT ;  /* 0xffff00009b9b7812 */ /* 0x000fe200078ec0ff */
[----:B------:R-:W-:Y:S01]  /*5330*/  FFMA.FTZ R61, R61, R64, R65 ;  /* 0x000000403d3d7223 */ /* 0x000fe20000010041 */
[-C--:B------:R-:W-:Y:S01]  /*5340*/  FMUL.FTZ R65, R55, R63.reuse ;  /* 0x0000003f37417220 */ /* 0x080fe20000410000 */
[----:B------:R-:W-:Y:S02]  /*5350*/  IMAD.U32 R62, R60, 0x10000, RZ ;  /* 0x000100003c3e7824 */ /* 0x000fe400078e00ff */
[----:B------:R-:W-:Y:S01]  /*5360*/  FFMA.FTZ R55, R54, R63, -R67 ;  /* 0x0000003f36377223 */ /* 0x000fe20000010843 */
[----:B------:R-:W-:-:S02]  /*5370*/  IMAD.U32 R60, R15, 0x10000, RZ ;  /* 0x000100000f3c7824 */ /* 0x000fc400078e00ff */
        /* <DEDUP_REMOVED lines=9> */
[----:B------:R-:W-:Y:S02]  /*5410*/  F2FP.BF16.F32.PACK_AB R13, R61, R12 ;  /* 0x0000000c3d0d723e */ /* 0x000fe400000010ff */
[----:B------:R-:W-:-:S02]  /*5420*/  F2FP.BF16.F32.PACK_AB R15, R14, R15 ;  /* 0x0000000f0e0f723e */ /* 0x000fc400000010ff */
[----:B------:R-:W-:Y:S02]  /*5430*/  F2FP.BF16.F32.PACK_AB R14, R56, R55 ;  /* 0x00000037380e723e */ /* 0x000fe400000010ff */
[----:B------:R-:W-:-:S07]  /*5440*/  F2FP.BF16.F32.PACK_AB R12, R57, R54 ;  /* 0x00000036390c723e */ /* 0x000fce00000010ff */
.L_x_1623:
[----:B------:R-:W-:Y:S05]  /*5450*/  BSYNC B2 ;  /* 0x0000000000027941 */ /* 0x000fea0003800000 */
.L_x_1622:
[----:B----4-:R0:W-:Y:S02]  /*5460*/  ST.E.128 desc[UR60][R58.64], R12 ;  /* 0x0000000c3a007985 */ /* 0x0101e4000c101d3c */
.L_x_1621:
[----:B------:R-:W-:Y:S05]  /*5470*/  BSYNC B1 ;  /* 0x0000000000017941 */ /* 0x000fea0003800000 */
.L_x_1620:
        /* <DEDUP_REMOVED lines=11> */
[----:B------:R-:W-:Y:S01]  /*5530*/  SHF.R.U64 R58, R50, 0x10, R51 ;  /* 0x00000010323a7819 */ /* 0x000fe20000001233 */
[----:B----4-:R-:W-:Y:S01]  /*5540*/  IMAD.U32 R50, R14, 0x10000, RZ ;  /* 0x000100000e327824 */ /* 0x010fe200078e00ff */
[----:B------:R-:W-:Y:S02]  /*5550*/  SHF.R.U64 R57, R52, 0x10, R53 ;  /* 0x0000001034397819 */ /* 0x000fe40000001235 */
[----:B------:R-:W-:Y:S02]  /*5560*/  SHF.R.U32.HI R56, RZ, 0x10, R51 ;  /* 0x00000010ff387819 */ /* 0x000fe40000011633 */
[----:B------:R-:W-:Y:S02]  /*5570*/  SHF.R.U32.HI R51, RZ, 0x10, R53 ;  /* 0x00000010ff337819 */ /* 0x000fe40000011635 */
[----:B------:R-:W-:Y:S02]  /*5580*/  PRMT R53, R153, 0x5410, R58 ;  /* 0x0000541099357816 */ /* 0x000fe4000000003a */
[----:B------:R-:W-:-:S02]  /*5590*/  PRMT R58, R154, 0x5410, R57 ;  /* 0x000054109a3a7816 */ /* 0x000fc40000000039 */
[----:B------:R-:W-:Y:S02]  /*55a0*/  PRMT R154, R154, 0x5432, R51 ;  /* 0x000054329a9a7816 */ /* 0x000fe40000000033 */
[----:B------:R-:W-:Y:S02]  /*55b0*/  PRMT R153, R153, 0x5432, R56 ;  /* 0x0000543299997816 */ /* 0x000fe40000000038 */
[----:B------:R-:W-:Y:S01]  /*55c0*/  LOP3.LUT R51, R13, 0xffff0000, RZ, 0xc0, !PT ;  /* 0xffff00000d337812 */ /* 0x000fe200078ec0ff */
[----:B------:R-:W-:Y:S01]  /*55d0*/  IMAD.U32 R59, R154, 0x10000, RZ ;  /* 0x000100009a3b7824 */ /* 0x000fe200078e00ff */
[C---:B------:R-:W-:Y:S01]  /*55e0*/  LOP3.LUT R60, R58.reuse, 0xffff0000, RZ, 0xc0, !PT ;  /* 0xffff00003a3c7812 */ /* 0x040fe200078ec0ff */
[----:B------:R-:W-:Y:S01]  /*55f0*/  IMAD.U32 R57, R153, 0x10000, RZ ;  /* 0x0001000099397824 */ /* 0x000fe200078e00ff */
[----:B------:R-:W-:Y:S01]  /*5600*/  LOP3.LUT R56, R53, 0xffff0000, RZ, 0xc0, !PT ;  /* 0xffff000035387812 */ /* 0x000fe200078ec0ff */
[----:B------:R-:W-:Y:S01]  /*5610*/  IMAD.U32 R58, R58, 0x10000, RZ ;  /* 0x000100003a3a7824 */ /* 0x000fe200078e00ff */
[----:B------:R-:W-:Y:S01]  /*5620*/  LOP3.LUT R52, R14, 0xffff0000, RZ, 0xc0, !PT ;  /* 0xffff00000e347812 */ /* 0x000fe200078ec0ff */
[C---:B------:R-:W-:Y:S01]  /*5630*/  IMAD.U32 R14, R15.reuse, 0x10000, RZ ;  /* 0x000100000f0e7824 */ /* 0x040fe200078e00ff */
[----:B------:R-:W-:Y:S01]  /*5640*/  LOP3.LUT R11, R15, 0xffff0000, RZ, 0xc0, !PT ;  /* 0xffff00000f0b7812 */ /* 0x000fe200078ec0ff */
[----:B------:R-:W-:Y:S01]  /*5650*/  FMUL.FTZ R62, R51, R60 ;  /* 0x0000003c333e7220 */ /* 0x000fe20000410000 */
[----:B------:R-:W-:-:S02]  /*5660*/  IMAD.U32 R15, R13, 0x10000, RZ ;  /* 0x000100000d0f7824 */ /* 0x000fc400078e00ff */
[-C--:B------:R-:W-:Y:S01]  /*5670*/  FMUL.FTZ R51, R51, R56.reuse ;  /* 0x0000003833337220 */ /* 0x080fe20000410000 */
[----:B------:R-:W-:Y:S01]  /*5680*/  LOP3.LUT R154, R154, 0xffff0000, RZ, 0xc0, !PT ;  /* 0xffff00009a9a7812 */ /* 0x000fe200078ec0ff */
[----:B------:R-:W-:Y:S02]  /*5690*/  IMAD.U32 R13, R12, 0x10000, RZ ;  /* 0x000100000c0d7824 */ /* 0x000fe400078e00ff */
[C---:B------:R-:W-:Y:S01]  /*56a0*/  FFMA.FTZ R62, R15.reuse, R56, -R62 ;  /* 0x000000380f3e7223 */ /* 0x040fe2000001083e */
[----:B------:R-:W-:Y:S01]  /*56b0*/  FFMA.FTZ R51, R15, R60, R51 ;  /* 0x0000003c0f337223 */ /* 0x000fe20000010033 */
[C---:B------:R-:W-:Y:S01]  /*56c0*/  FMUL.FTZ R15, R52.reuse, R57 ;  /* 0x00000039340f7220 */ /* 0x040fe20000410000 */
[-C--:B------:R-:W-:Y:S01]  /*56d0*/  FMUL.FTZ R61, R52, R59.reuse ;  /* 0x0000003b343d7220 */ /* 0x080fe20000410000 */
[----:B------:R-:W-:Y:S01]  /*56e0*/  LOP3.LUT R153, R153, 0xffff0000, RZ, 0xc0, !PT ;  /* 0xffff000099997812 */ /* 0x000fe200078ec0ff */
[----:B------:R-:W-:Y:S01]  /*56f0*/  IMAD.U32 R53, R53, 0x10000, RZ ;  /* 0x0001000035357824 */ /* 0x000fe200078e00ff */
[----:B------:R-:W-:Y:S01]  /*5700*/  LOP3.LUT R12, R12, 0xffff0000, RZ, 0xc0, !PT ;  /* 0xffff00000c0c7812 */ /* 0x000fe200078ec0ff */
[C---:B------:R-:W-:Y:S01]  /*5710*/  FFMA.FTZ R52, R50.reuse, R59, R15 ;  /* 0x0000003b32347223 */ /* 0x040fe2000001000f */
[----:B------:R-:W-:Y:S01]  /*5720*/  FFMA.FTZ R61, R50, R57, -R61 ;  /* 0x00000039323d7223 */ /* 0x000fe2000001083d */
[C---:B------:R-:W-:Y:S01]  /*5730*/  FMUL.FTZ R15, R11.reuse, R154 ;  /* 0x0000009a0b0f7220 */ /* 0x040fe20000410000 */
[----:B------:R-:W-:Y:S01]  /*5740*/  FMUL.FTZ R57, R11, R153 ;  /* 0x000000990b397220 */ /* 0x000fe20000410000 */
        /* <DEDUP_REMOVED lines=10> */
.L_x_1627:
[----:B------:R-:W-:Y:S05]  /*57f0*/  BSYNC B2 ;  /* 0x0000000000027941 */ /* 0x000fea0003800000 */
.L_x_1626:
[----:B----4-:R0:W-:Y:S02]  /*5800*/  ST.E.128 desc[UR60][R54.64], R12 ;  /* 0x0000000c36007985 */ /* 0x0101e4000c101d3c */
.L_x_1625:
[----:B------:R-:W-:Y:S05]  /*5810*/  BSYNC B1 ;  /* 0x0000000000017941 */ /* 0x000fea0003800000 */
.L_x_1624:
        /* <DEDUP_REMOVED lines=13> */
[--C-:B------:R-:W-:Y:S02]  /*58f0*/  SHF.R.U64 R54, R48, 0x10, R49.reuse ;  /* 0x0000001030367819 */ /* 0x100fe40000001231 */
[----:B------:R-:W-:Y:S02]  /*5900*/  SHF.R.U32.HI R52, RZ, 0x10, R49 ;  /* 0x00000010ff347819 */ /* 0x000fe40000011631 */
[----:B------:R-:W-:Y:S02]  /*5910*/  SHF.R.U32.HI R11, RZ, 0x10, R47 ;  /* 0x00000010ff0b7819 */ /* 0x000fe4000001162f */
[----:B------:R-:W-:Y:S02]  /*5920*/  PRMT R49, R146, 0x5410, R53 ;  /* 0x0000541092317816 */ /* 0x000fe40000000035 */
[----:B------:R-:W-:-:S02]  /*5930*/  PRMT R54, R147, 0x5410, R54 ;  /* 0x0000541093367816 */ /* 0x000fc40000000036 */
[----:B------:R-:W-:Y:S02]  /*5940*/  PRMT R147, R147, 0x5432, R52 ;  /* 0x0000543293937816 */ /* 0x000fe40000000034 */
[----:B------:R-:W-:Y:S01]  /*5950*/  LOP3.LUT R47, R14, 0xffff0000, RZ, 0xc0, !PT ;  /* 0xffff00000e2f7812 */ /* 0x000fe200078ec0ff */
[----:B------:R-:W-:Y:S01]  /*5960*/  IMAD.U32 R14, R13, 0x10000, RZ ;  /* 0x000100000d0e7824 */ /* 0x000fe200078e00ff */
[----:B------:R-:W-:Y:S01]  /*5970*/  PRMT R146, R146, 0x5432, R11 ;  /* 0x0000543292927816 */ /* 0x000fe2000000000b */
[----:B------:R-:W-:Y:S01]  /*5980*/  IMAD.U32 R56, R147, 0x10000, RZ ;  /* 0x0001000093387824 */ /* 0x000fe200078e00ff */
[----:B------:R-:W-:Y:S01]  /*5990*/  LOP3.LUT R13, R13, 0xffff0000, RZ, 0xc0, !PT ;  /* 0xffff00000d0d7812 */ /* 0x000fe200078ec0ff */
[----:B------:R-:W-:Y:S01]  /*59a0*/  IMAD.U32 R11, R12, 0x10000, RZ ;  /* 0x000100000c0b7824 */ /* 0x000fe200078e00ff */
[----:B------:R-:W-:Y:S01]  /*59b0*/  LOP3.LUT R55, R54, 0xffff0000, RZ, 0xc0, !PT ;  /* 0xffff000036377812 */ /* 0x000fe200078ec0ff */
[----:B------:R-:W-:Y:S01]  /*59c0*/  IMAD.U32 R53, R146, 0x10000, RZ ;  /* 0x0001000092357824 */ /* 0x000fe200078e00ff */
[----:B------:R-:W-:Y:S01]  /*59d0*/  LOP3.LUT R52, R49, 0xffff0000, RZ, 0xc0, !PT ;  /* 0xffff000031347812 */ /* 0x000fe200078ec0ff */
[----:B------:R-:W-:Y:S01]  /*59e0*/  IMAD.U32 R54, R54, 0x10000, RZ ;  /* 0x0001000036367824 */ /* 0x000fe200078e00ff */
[----:B------:R-:W-:Y:S01]  /*59f0*/  LOP3.LUT R48, R15, 0xffff0000, RZ, 0xc0, !PT ;  /* 0xffff00000f307812 */ /* 0x000fe200078ec0ff */
[C---:B------:R-:W-:Y:S01]  /*5a00*/  FMUL.FTZ R57, R13.reuse, R55 ;  /* 0x000000370d397220 */ /* 0x040fe20000410000 */
[----:B------:R-:W-:Y:S01]  /*5a10*/  LOP3.LUT R12, R12, 0xffff0000, RZ, 0xc0, !PT ;  /* 0xffff00000c0c7812 */ /* 0x000fe200078ec0ff */
[----:B------:R-:W-:Y:S01]  /*5a20*/  FMUL.FTZ R58, R13, R52 ;  /* 0x000000340d3a7220 */ /* 0x000fe20000410000 */
        /* <DEDUP_REMOVED lines=11> */
[C---:B------:R-:W-:Y:S01]  /*5ae0*/  FMUL.FTZ R14, R12.reuse, R54 ;  /* 0x000000360c0e7220 */ /* 0x040fe20000410000 */
[-C--:B------:R-:W-:Y:S01]  /*5af0*/  FMUL.FTZ R13, R12, R49.reuse ;  /* 0x000000310c0d7220 */ /* 0x080fe20000410000 */
        /* <DEDUP_REMOVED lines=11> */
.L_x_1631:
[----:B------:R-:W-:Y:S05]  /*5bb0*/  BSYNC B2 ;  /* 0x0000000000027941 */ /* 0x000fea0003800000 */
.L_x_1630:
[----:B----4-:R0:W-:Y:S02]  /*5bc0*/  ST.E.128 desc[UR60][R50.64], R12 ;  /* 0x0000000c32007985 */ /* 0x0101e4000c101d3c */
.L_x_1629:
[----:B------:R-:W-:Y:S05]  /*5bd0*/  BSYNC B1 ;  /* 0x0000000000017941 */ /* 0x000fea0003800000 */
.L_x_1628:
        /* <DEDUP_REMOVED lines=22> */
[----:B------:R-:W-:Y:S02]  /*5d40*/  LOP3.LUT R13, R13, 0xffff0000, RZ, 0xc0, !PT ;  /* 0xffff00000d0d7812 */ /* 0x000fe400078ec0ff */
[C---:B------:R-:W-:Y:S01]  /*5d50*/  LOP3.LUT R51, R50.reuse, 0xffff0000, RZ, 0xc0, !PT ;  /* 0xffff000032337812 */ /* 0x040fe200078ec0ff */
        /* <DEDUP_REMOVED lines=31> */
.L_x_1635:
[----:B------:R-:W-:Y:S05]  /*5f50*/  BSYNC B2 ;  /* 0x0000000000027941 */ /* 0x000fea0003800000 */
.L_x_1634:
[----:B----4-:R0:W-:Y:S02]  /*5f60*/  ST.E.128 desc[UR60][R46.64], R12 ;  /* 0x0000000c2e007985 */ /* 0x0101e4000c101d3c */
.L_x_1633:
[----:B------:R-:W-:Y:S05]  /*5f70*/  BSYNC B1 ;  /* 0x0000000000017941 */ /* 0x000fea0003800000 */
.L_x_1632:
        /* <DEDUP_REMOVED lines=11> */
[----:B------:R-:W-:Y:S01]  /*6030*/  SHF.R.U64 R46, R38, 0x10, R39 ;  /* 0x00000010262e7819 */ /* 0x000fe20000001227 */
[----:B---3--:R-:W-:Y:S01]  /*6040*/  IMAD.U32 R11, R12, 0x10000, RZ ;  /* 0x000100000c0b7824 */ /* 0x008fe200078e00ff */
[----:B------:R-:W-:Y:S02]  /*6050*/  SHF.R.U32.HI R41, RZ, 0x10, R41 ;  /* 0x00000010ff297819 */ /* 0x000fe40000011629 */
[----:B------:R-:W-:Y:S02]  /*6060*/  PRMT R45, R128, 0x5410, R45 ;  /* 0x00005410802d7816 */ /* 0x000fe4000000002d */
[----:B------:R-:W-:Y:S02]  /*6070*/  SHF.R.U32.HI R44, RZ, 0x10, R39 ;  /* 0x00000010ff2c7819 */ /* 0x000fe40000011627 */
[----:B------:R-:W-:-:S02]  /*6080*/  PRMT R40, R121, 0x5410, R46 ;  /* 0x0000541079287816 */ /* 0x000fc4000000002e */
[----:B------:R-:W-:Y:S01]  /*6090*/  LOP3.LUT R38, R14, 0xffff0000, RZ, 0xc0, !PT ;  /* 0xffff00000e267812 */ /* 0x000fe200078ec0ff */
[C---:B------:R-:W-:Y:S01]  /*60a0*/  IMAD.U32 R14, R13.reuse, 0x10000, RZ ;  /* 0x000100000d0e7824 */ /* 0x040fe200078e00ff */
[----:B------:R-:W-:Y:S02]  /*60b0*/  PRMT R128, R128, 0x5432, R41 ;  /* 0x0000543280807816 */ /* 0x000fe40000000029 */
[----:B------:R-:W-:Y:S02]  /*60c0*/  LOP3.LUT R13, R13, 0xffff0000, RZ, 0xc0, !PT ;  /* 0xffff00000d0d7812 */ /* 0x000fe400078ec0ff */
[----:B------:R-:W-:Y:S01]  /*60d0*/  LOP3.LUT R46, R45, 0xffff0000, RZ, 0xc0, !PT ;  /* 0xffff00002d2e7812 */ /* 0x000fe200078ec0ff */
[----:B------:R-:W-:Y:S01]  /*60e0*/  IMAD.U32 R47, R128, 0x10000, RZ ;  /* 0x00010000802f7824 */ /* 0x000fe200078e00ff */
[----:B------:R-:W-:Y:S01]  /*60f0*/  PRMT R121, R121, 0x5432, R44 ;  /* 0x0000543279797816 */ /* 0x000fe2000000002c */
[----:B------:R-:W-:Y:S01]  /*6100*/  IMAD.U32 R45, R45, 0x10000, RZ ;  /* 0x000100002d2d7824 */ /* 0x000fe200078e00ff */
[----:B------:R-:W-:Y:S01]  /*6110*/  LOP3.LUT R41, R40, 0xffff0000, RZ, 0xc0, !PT ;  /* 0xffff000028297812 */ /* 0x000fe200078ec0ff */
[----:B------:R-:W-:Y:S01]  /*6120*/  FMUL.FTZ R49, R13, R46 ;  /* 0x0000002e0d317220 */ /* 0x000fe20000410000 */
[----:B------:R-:W-:Y:S01]  /*6130*/  FMUL.FTZ R48, R38, R47 ;  /* 0x0000002f26307220 */ /* 0x000fe20000410000 */
[----:B------:R-:W-:Y:S01]  /*6140*/  IMAD.U32 R44, R121, 0x10000, RZ ;  /* 0x00010000792c7824 */ /* 0x000fe200078e00ff */
[----:B------:R-:W-:Y:S01]  /*6150*/  LOP3.LUT R39, R15, 0xffff0000, RZ, 0xc0, !PT ;  /* 0xffff00000f277812 */ /* 0x000fe200078ec0ff */
[-C--:B------:R-:W-:Y:S01]  /*6160*/  FMUL.FTZ R13, R13, R41.reuse ;  /* 0x000000290d0d7220 */ /* 0x080fe20000410000 */
[----:B------:R-:W-:Y:S01]  /*6170*/  LOP3.LUT R12, R12, 0xffff0000, RZ, 0xc0, !PT ;  /* 0xffff00000c0c7812 */ /* 0x000fe200078ec0ff */
[----:B------:R-:W-:Y:S01]  /*6180*/  FFMA.FTZ R49, R14, R41, -R49 ;  /* 0x000000290e317223 */ /* 0x000fe20000010831 */
[----:B------:R-:W-:Y:S01]  /*6190*/  FMUL.FTZ R38, R38, R44 ;  /* 0x0000002c26267220 */ /* 0x000fe20000410000 */
[----:B------:R-:W-:Y:S01]  /*61a0*/  FFMA.FTZ R46, R14, R46, R13 ;  /* 0x0000002e0e2e7223 */ /* 0x000fe2000001000d */
[----:B------:R-:W-:Y:S01]  /*61b0*/  LOP3.LUT R128, R128, 0xffff0000, RZ, 0xc0, !PT ;  /* 0xffff000080807812 */ /* 0x000fe200078ec0ff */
[----:B------:R-:W-:Y:S01]  /*61c0*/  IMAD.U32 R40, R40, 0x10000, RZ ;  /* 0x0001000028287824 */ /* 0x000fe200078e00ff */
[----:B------:R-:W-:Y:S01]  /*61d0*/  LOP3.LUT R14, R121, 0xffff0000, RZ, 0xc0, !PT ;  /* 0xffff0000790e7812 */ /* 0x000fe200078ec0ff */
[C---:B------:R-:W-:Y:S01]  /*61e0*/  FFMA.FTZ R48, R33.reuse, R44, -R48 ;  /* 0x0000002c21307223 */ /* 0x040fe20000010830 */
[----:B------:R-:W-:Y:S01]  /*61f0*/  FFMA.FTZ R33, R33, R47, R38 ;  /* 0x0000002f21217223 */ /* 0x000fe20000010026 */
[----:B------:R-:W-:Y:S01]  /*6200*/  FMUL.FTZ R44, R39, R128 ;  /* 0x00000080272c7220 */ /* 0x000fe20000410000 */
[----:B------:R-:W-:Y:S01]  /*6210*/  FMUL.FTZ R38, R12, R45 ;  /* 0x0000002d0c267220 */ /* 0x000fe20000410000 */
[----:B------:R-:W-:-:S02]  /*6220*/  IMAD.U32 R15, R15, 0x10000, RZ ;  /* 0x000100000f0f7824 */ /* 0x000fc400078e00ff */
[----:B------:R-:W-:Y:S01]  /*6230*/  FMUL.FTZ R39, R39, R14 ;  /* 0x0000000e27277220 */ /* 0x000fe20000410000 */
[-C--:B------:R-:W-:Y:S01]  /*6240*/  FMUL.FTZ R12, R12, R40.reuse ;  /* 0x000000280c0c7220 */ /* 0x080fe20000410000 */
[----:B------:R-:W-:Y:S01]  /*6250*/  FFMA.FTZ R38, R11, R40, -R38 ;  /* 0x000000280b267223 */ /* 0x000fe20000010826 */
[C---:B------:R-:W-:Y:S01]  /*6260*/  FFMA.FTZ R44, R15.reuse, R14, -R44 ;  /* 0x0000000e0f2c7223 */ /* 0x040fe2000001082c */
[----:B------:R-:W-:Y:S01]  /*6270*/  FFMA.FTZ R39, R15, R128, R39 ;  /* 0x000000800f277223 */ /* 0x000fe20000010027 */
[----:B------:R-:W-:Y:S01]  /*6280*/  FFMA.FTZ R11, R11, R45, R12 ;  /* 0x0000002d0b0b7223 */ /* 0x000fe2000001000c */
[----:B------:R-:W-:Y:S02]  /*6290*/  F2FP.BF16.F32.PACK_AB R13, R46, R49 ;  /* 0x000000312e0d723e */ /* 0x000fe400000010ff */
[----:B------:R-:W-:Y:S02]  /*62a0*/  F2FP.BF16.F32.PACK_AB R14, R33, R48 ;  /* 0x00000030210e723e */ /* 0x000fe400000010ff */
[----:B------:R-:W-:-:S02]  /*62b0*/  F2FP.BF16.F32.PACK_AB R15, R39, R44 ;  /* 0x0000002c270f723e */ /* 0x000fc400000010ff */
[----:B------:R-:W-:-:S07]  /*62c0*/  F2FP.BF16.F32.PACK_AB R12, R11, R38 ;  /* 0x000000260b0c723e */ /* 0x000fce00000010ff */
.L_x_1639:
[----:B------:R-:W-:Y:S05]  /*62d0*/  BSYNC B2 ;  /* 0x0000000000027941 */ /* 0x000fea0003800000 */
.L_x_1638:
[----:B----4-:R0:W-:Y:S02]  /*62e0*/  ST.E.128 desc[UR60][R42.64], R12 ;  /* 0x0000000c2a007985 */ /* 0x0101e4000c101d3c */
.L_x_1637:
[----:B------:R-:W-:Y:S05]  /*62f0*/  BSYNC B1 ;  /* 0x0000000000017941 */ /* 0x000fea0003800000 */
.L_x_1636:
        /* <DEDUP_REMOVED lines=19> */
[----:B------:R-:W-:Y:S01]  /*6430*/  LOP3.LUT R33, R14, 0xffff0000, RZ, 0xc0, !PT ;  /* 0xffff00000e217812 */ /* 0x000fe200078ec0ff */
[C---:B------:R-:W-:Y:S01]  /*6440*/  IMAD.U32 R14, R13.reuse, 0x10000, RZ ;  /* 0x000100000d0e7824 */ /* 0x040fe200078e00ff */
[----:B------:R-:W-:Y:S01]  /*6450*/  LOP3.LUT R13, R13, 0xffff0000, RZ, 0xc0, !PT ;  /* 0xffff00000d0d7812 */ /* 0x000fe200078ec0ff */
[----:B------:R-:W-:Y:S01]  /*6460*/  IMAD.U32 R42, R120, 0x10000, RZ ;  /* 0x00010000782a7824 */ /* 0x000fe200078e00ff */
        /* <DEDUP_REMOVED lines=31> */
.L_x_1641:
[----:B------:R-:W-:Y:S05]  /*6660*/  BSYNC B1 ;  /* 0x0000000000017941 */ /* 0x000fea0003800000 */
.L_x_1640:
[----:B----4-:R0:W-:Y:S01]  /*6670*/  ST.E.128 desc[UR60][R38.64], R12 ;  /* 0x0000000c26007985 */ /* 0x0101e2000c101d3c */
[----:B------:R-:W-:Y:S05]  /*6680*/  BRA `(.L_x_1619) ;  /* 0x0000004000b47947 */ /* 0x000fea0003800000 */
.L_x_1585:
        /* <DEDUP_REMOVED lines=20> */
[----:B------:R-:W-:Y:S01]  /*67d0*/  CS2R R40, SRZ ;  /* 0x0000000000287805 */ /* 0x000fe2000001ff00 */
[----:B------:R-:W-:Y:S01]  /*67e0*/  IMAD.X R34, R11, 0x1, R103, P0 ;  /* 0x000000010b227824 */ /* 0x000fe200000e0667 */
[----:B------:R-:W-:Y:S02]  /*67f0*/  LEA R56, P0, R33, UR4, 0x1 ;  /* 0x0000000421387c11 */ /* 0x000fe4000f8008ff */
[----:B------:R-:W-:-:S02]  /*6800*/  CS2R R54, SRZ ;  /* 0x0000000000367805 */ /* 0x000fc4000001ff00 */
        /* <DEDUP_REMOVED lines=23> */
.L_x_1643:
[----:B------:R-:W-:Y:S05]  /*6980*/  BSYNC B1 ;  /* 0x0000000000017941 */ /* 0x000fea0003800000 */
.L_x_1642:
        /* <DEDUP_REMOVED lines=47> */
.L_x_1645:
[----:B------:R-:W-:Y:S05]  /*6c80*/  BSYNC B1 ;  /* 0x0000000000017941 */ /* 0x000fea0003800000 */
.L_x_1644:
        /* <DEDUP_REMOVED lines=11> */
[----:B------:R-:W-:Y:S01]  /*6d40*/  PRMT R211, R14, 0x7610, R211 ;  /* 0x000076100ed37816 */ /* 0x000fe200000000d3 */
[----:B------:R-:W-:-:S05]  /*6d50*/  IMAD.MOV.U32 R14, RZ, RZ, R50 ;  /* 0x000000ffff0e7224 */ /* 0x000fca00078e0032 */
[----:B------:R-:W-:Y:S01]  /*6d60*/  PRMT R224, R14, 0x7610, R224 ;  /* 0x000076100ee07816 */ /* 0x000fe200000000e0 */
[----:B------:R-:W-:-:S05]  /*6d70*/  IMAD.MOV.U32 R14, RZ, RZ, R54 ;  /* 0x000000ffff0e7224 */ /* 0x000fca00078e0036 */
[----:B------:R-:W-:Y:S01]  /*6d80*/  PRMT R158, R158, 0x5410, R14 ;  /* 0x000054109e9e7816 */ /* 0x000fe2000000000e */
[----:B------:R-:W-:-:S05]  /*6d90*/  IMAD.MOV.U32 R14, RZ, RZ, R52 ;  /* 0x000000ffff0e7224 */ /* 0x000fca00078e0034 */
[----:B------:R-:W-:Y:S01]  /*6da0*/  PRMT R158, R14, 0x7610, R158 ;  /* 0x000076100e9e7816 */ /* 0x000fe2000000009e */
[----:B-----5:R-:W-:Y:S01]  /*6db0*/  IMAD.MOV.U32 R14, RZ, RZ, R59 ;  /* 0x000000ffff0e7224 */ /* 0x020fe200078e003b */
        /* <DEDUP_REMOVED lines=14> */
[----:B------:R-:W-:Y:S01]  /*6ea0*/  PLOP3.LUT P0, PT, PT, PT, UP0, 0x80, 0x0 ;  /* 0x000000000000781c */ /* 0x000fe20003f0f008 */
[----:B------:R-:W-:Y:S01]  /*6eb0*/  IMAD.MOV.U32 R13, RZ, RZ, R45 ;  /* 0x000000ffff0d7224 */ /* 0x000fe200078e002d */
[----:B------:R-:W-:Y:S01]  /*6ec0*/  PRMT R211, R211, 0x5410, R11 ;  /* 0x00005410d3d37816 */ /* 0x000fe2000000000b */
[----:B------:R-:W-:-:S03]  /*6ed0*/  IMAD.MOV.U32 R11, RZ, RZ, R51 ;  /* 0x000000ffff0b7224 */ /* 0x000fc600078e0033 */
[----:B------:R-:W-:Y:S01]  /*6ee0*/  PRMT R212, R12, 0x5410, R13 ;  /* 0x000054100cd47816 */ /* 0x000fe2000000000d */
[----:B------:R-:W-:Y:S02]  /*6ef0*/  IMAD.MOV.U32 R12, RZ, RZ, R48 ;  /* 0x000000ffff0c7224 */ /* 0x000fe400078e0030 */
[----:B------:R-:W-:-:S03]  /*6f00*/  IMAD.MOV.U32 R13, RZ, RZ, R49 ;  /* 0x000000ffff0d7224 */ /* 0x000fc600078e0031 */
[----:B------:R-:W-:Y:S01]  /*6f10*/  PRMT R226, R11, 0x5410, R12 ;  /* 0x000054100be27816 */ /* 0x000fe2000000000c */
[----:B------:R-:W-:Y:S01]  /*6f20*/  IMAD.MOV.U32 R12, RZ, RZ, R53 ;  /* 0x000000ffff0c7224 */ /* 0x000fe200078e0035 */
[----:B------:R-:W-:Y:S01]  /*6f30*/  PRMT R227, R13, 0x7610, R227 ;  /* 0x000076100de37816 */ /* 0x000fe200000000e3 */
[----:B------:R-:W-:Y:S02]  /*6f40*/  IMAD.MOV.U32 R13, RZ, RZ, R55 ;  /* 0x000000ffff0d7224 */ /* 0x000fe400078e0037 */
[----:B------:R-:W-:-:S03]  /*6f50*/  IMAD.MOV.U32 R11, RZ, RZ, R58 ;  /* 0x000000ffff0b7224 */ /* 0x000fc600078e003a */
[----:B------:R-:W-:Y:S01]  /*6f60*/  PRMT R159, R12, 0x5410, R13 ;  /* 0x000054100c9f7816 */ /* 0x000fe2000000000d */
[----:B------:R-:W-:Y:S01]  /*6f70*/  IMAD.MOV.U32 R13, RZ, RZ, R56 ;  /* 0x000000ffff0d7224 */ /* 0x000fe200078e0038 */
        /* <DEDUP_REMOVED lines=38> */
[----:B------:R-:W-:Y:S06]  /*71e0*/  @!P0 BRA `(.L_x_1646) ;  /* 0x0000000000048947 */ /* 0x000fec0003800000 */
[----:B------:R-:W-:Y:S01]  /*71f0*/  BPT.TRAP 0x1 ;  /* 0x000000040000795c */ /* 0x000fe20000300000 */
.L_x_1646:
[----:B------:R-:W-:Y:S01]  /*7200*/  IMAD R86, R19, 0x8, R18 ;  /* 0x0000000813567824 */ /* 0x000fe200078e0212 */
[----:B------:R-:W-:Y:S01]  /*7210*/  SHF.L.U32 R87, R175, 0x1f, RZ ;  /* 0x0000001faf577819 */ /* 0x000fe200000006ff */
[----:B------:R-:W0:Y:S01]  /*7220*/  LDC R128, c[0x0][0x2f4] ;  /* 0x0000bd00ff807b82 */ /* 0x000e220000000800 */
[----:B------:R-:W-:Y:S02]  /*7230*/  BSSY B1, `(.L_x_1647) ;  /* 0x0000003000017945 */ /* 0x000fe40003800000 */
[----:B------:R-:W1:Y:S02]  /*7240*/  SYNCS.PHASECHK.TRANS64.TRYWAIT P6, [R86+URZ+0x2a890], R87 ;  /* 0x02a89057560075a7 */ /* 0x000e6400080c017f */
[----:B-1----:R-:W-:Y:S05]  /*7250*/  @!P6 BRA `(.L_x_1648) ;  /* 0x00000230003ce947 */ /* 0x002fea0003800000 */
.L_x_2014:
[----:B------:R-:W-:Y:S05]  /*7260*/  BSYNC B1 ;  /* 0x0000000000017941 */ /* 0x000fea0003800000 */
.L_x_1647:
[----:B------:R-:W-:Y:S01]  /*7270*/  UMOV UR4, 0xffffffff ;  /* 0xffffffff00047882 */ /* 0x000fe20000000000 */
[----:B0-----:R-:W-:Y:S02]  /*7280*/  IMAD.IADD R131, R128, 0x1, -R125 ;  /* 0x0000000180837824 */ /* 0x001fe400078e0a7d */
[----:B------:R-:W-:Y:S05]  /*7290*/  BRA.DIV UR4, `(.L_x_1649) ;  /* 0x0000023204407947 */ /* 0x000fea000b800000 */
[----:B------:R0:W2:Y:S04]  /*72a0*/  SHFL.IDX PT, R121, R115, RZ, 0x1c1f ;  /* 0x001c1fff73797589 */ /* 0x0000a800000e0000 */
[----:B------:R0:W3:Y:S02]  /*72b0*/  SHFL.IDX PT, R11, R116, RZ, 0x1c1f ;  /* 0x001c1fff740b7589 */ /* 0x0000e400000e0000 */
.L_x_2018:
        /* <DEDUP_REMOVED lines=21> */
[----:B------:R-:W-:Y:S02]  /*7410*/  IMAD R12, R19, 0x4800, R140 ;  /* 0x00004800130c7824 */ /* 0x000fe400078e028c */
[--C-:B------:R-:W-:Y:S02]  /*7420*/  IMAD R80, R80, 0x2, R18.reuse ;  /* 0x0000000250507824 */ /* 0x100fe400078e0212 */
[----:B------:R-:W-:-:S04]  /*7430*/  IMAD R12, R12, 0x2, R18 ;  /* 0x000000020c0c7824 */ /* 0x000fc800078e0212 */
[----:B------:R-:W3:Y:S04]  /*7440*/  LDS.128 R80, [R80+0x18400] ;  /* 0x0184000050507984 */ /* 0x000ee80000000c00 */
[----:B------:R-:W4:Y:S01]  /*7450*/  LDS.128 R12, [R12+0x18400] ;  /* 0x018400000c0c7984 */ /* 0x000f220000000c00 */
[----:B------:R-:W-:Y:S05]  /*7460*/  @P4 BRA `(.L_x_1655) ;  /* 0x0000000400784947 */ /* 0x000fea0003800000 */
[--C-:B------:R-:W-:Y:S02]  /*7470*/  SHF.R.U64 R40, R40, 0x10, R41.reuse ;  /* 0x0000001028287819 */ /* 0x100fe40000001229 */
[----:B------:R-:W-:Y:S02]  /*7480*/  SHF.R.U32.HI R41, RZ, 0x10, R41 ;  /* 0x00000010ff297819 */ /* 0x000fe40000011629 */
[C---:B------:R-:W-:Y:S02]  /*7490*/  PRMT R40, R155.reuse, 0x5432, R40 ;  /* 0x000054329b287816 */ /* 0x040fe40000000028 */
[----:B------:R-:W-:Y:S02]  /*74a0*/  PRMT R41, R155, 0x5410, R41 ;  /* 0x000054109b297816 */ /* 0x000fe40000000029 */
[----:B------:R-:W-:Y:S02]  /*74b0*/  SHF.R.U32.HI R156, RZ, 0x10, R53 ;  /* 0x00000010ff9c7819 */ /* 0x000fe40000011635 */
[----:B------:R-:W-:-:S02]  /*74c0*/  SHF.R.U64 R42, R42, 0x10, R43 ;  /* 0x000000102a2a7819 */ /* 0x000fc4000000122b */
[----:B------:R-:W-:Y:S02]  /*74d0*/  SHF.R.U32.HI R155, RZ, 0x10, R43 ;  /* 0x00000010ff9b7819 */ /* 0x000fe4000001162b */
[----:B------:R-:W-:Y:S02]  /*74e0*/  SHF.R.U64 R43, R52, 0x10, R53 ;  /* 0x00000010342b7819 */ /* 0x000fe40000001235 */
[--C-:B------:R-:W-:Y:S02]  /*74f0*/  SHF.R.U64 R52, R54, 0x10, R55.reuse ;  /* 0x0000001036347819 */ /* 0x100fe40000001237 */
[----:B------:R-:W-:Y:S01]  /*7500*/  SHF.R.U32.HI R54, RZ, 0x10, R55 ;  /* 0x00000010ff367819 */ /* 0x000fe20000011637 */
[----:B------:R-:W-:Y:S01]  /*7510*/  IMAD.U32 R55, R41, 0x10000, RZ ;  /* 0x0001000029377824 */ /* 0x000fe200078e00ff */
[----:B------:R-:W-:Y:S02]  /*7520*/  PRMT R156, R159, 0x5410, R156 ;  /* 0x000054109f9c7816 */ /* 0x000fe4000000009c */
[----:B------:R-:W-:-:S02]  /*7530*/  PRMT R43, R158, 0x5410, R43 ;  /* 0x000054109e2b7816 */ /* 0x000fc4000000002b */
[----:B------:R-:W-:Y:S01]  /*7540*/  PRMT R52, R158, 0x5432, R52 ;  /* 0x000054329e347816 */ /* 0x000fe20000000034 */
[C---:B------:R-:W-:Y:S01]  /*7550*/  IMAD.U32 R158, R156.reuse, 0x10000, RZ ;  /* 0x000100009c9e7824 */ /* 0x040fe200078e00ff */
[----:B------:R-:W-:Y:S01]  /*7560*/  PRMT R54, R159, 0x5432, R54 ;  /* 0x000054329f367816 */ /* 0x000fe20000000036 */
[----:B---3--:R-:W-:Y:S01]  /*7570*/  IMAD.U32 R159, R81, 0x10000, RZ ;  /* 0x00010000519f7824 */ /* 0x008fe200078e00ff */
[C---:B------:R-:W-:Y:S02]  /*7580*/  PRMT R53, R157.reuse, 0x5432, R42 ;  /* 0x000054329d357816 */ /* 0x040fe4000000002a */
[----:B------:R-:W-:Y:S01]  /*7590*/  PRMT R42, R157, 0x5410, R155 ;  /* 0x000054109d2a7816 */ /* 0x000fe2000000009b */
[----:B----4-:R-:W-:Y:S02]  /*75a0*/  IMAD.U32 R157, R13, 0x10000, RZ ;  /* 0x000100000d9d7824 */ /* 0x010fe400078e00ff */
[----:B------:R-:W-:Y:S01]  /*75b0*/  FMUL.FTZ R155, R159, R158 ;  /* 0x0000009e9f9b7220 */ /* 0x000fe20000410000 */
[----:B------:R-:W-:-:S02]  /*75c0*/  LOP3.LUT R156, R156, 0xffff0000, RZ, 0xc0, !PT ;  /* 0xffff00009c9c7812 */ /* 0x000fc400078ec0ff */
[----:B------:R-:W-:Y:S01]  /*75d0*/  LOP3.LUT R81, R81, 0xffff0000, RZ, 0xc0, !PT ;  /* 0xffff000051517812 */ /* 0x000fe200078ec0ff */
[-C--:B------:R-:W-:Y:S01]  /*75e0*/  FFMA.FTZ R155, R157, R55.reuse, -R155 ;  /* 0x000000379d9b7223 */ /* 0x080fe2000001089b */
[----:B------:R-:W-:Y:S01]  /*75f0*/  FMUL.FTZ R55, R159, R55 ;  /* 0x000000379f377220 */ /* 0x000fe20000410000 */
[----:B------:R-:W-:Y:S01]  /*7600*/  LOP3.LUT R41, R41, 0xffff0000, RZ, 0xc0, !PT ;  /* 0xffff000029297812 */ /* 0x000fe200078ec0ff */
[C---:B------:R-:W-:Y:S01]  /*7610*/  IMAD.U32 R159, R83.reuse, 0x10000, RZ ;  /* 0x00010000539f7824 */ /* 0x040fe200078e00ff */
[----:B------:R-:W-:Y:S01]  /*7620*/  LOP3.LUT R83, R83, 0xffff0000, RZ, 0xc0, !PT ;  /* 0xffff000053537812 */ /* 0x000fe200078ec0ff */
[----:B------:R-:W-:Y:S01]  /*7630*/  FFMA.FTZ R55, R157, R158, R55 ;  /* 0x0000009e9d377223 */ /* 0x000fe20000010037 */
[----:B------:R-:W-:Y:S01]  /*7640*/  LOP3.LUT R157, R13, 0xffff0000, RZ, 0xc0, !PT ;  /* 0xffff00000d9d7812 */ /* 0x000fe200078ec0ff */
[----:B------:R-:W-:Y:S01]  /*7650*/  FMUL.FTZ R13, R81, R156 ;  /* 0x0000009c510d7220 */ /* 0x000fe20000410000 */
[C---:B------:R-:W-:Y:S01]  /*7660*/  IMAD.U32 R158, R54.reuse, 0x10000, RZ ;  /* 0x00010000369e7824 */ /* 0x040fe200078e00ff */
[----:B------:R-:W-:-:S02]  /*7670*/  LOP3.LUT R54, R54, 0xffff0000, RZ, 0xc0, !PT ;  /* 0xffff000036367812 */ /* 0x000fc400078ec0ff */
[-C--:B------:R-:W-:Y:S01]  /*7680*/  FFMA.FTZ R13, R157, R41.reuse, -R13 ;  /* 0x000000299d0d7223 */ /* 0x080fe2000001080d */
[----:B------:R-:W-:Y:S01]  /*7690*/  FMUL.FTZ R41, R81, R41 ;  /* 0x0000002951297220 */ /* 0x000fe20000410000 */
[----:B------:R-:W-:-:S03]  /*76a0*/  FMUL.FTZ R81, R159, R158 ;  /* 0x0000009e9f517220 */ /* 0x000fc60000410000 */
[----:B------:R-:W-:Y:S01]  /*76b0*/  FFMA.FTZ R41, R157, R156, R41 ;  /* 0x0000009c9d297223 */ /* 0x000fe20000010029 */
[C---:B------:R-:W-:Y:S01]  /*76c0*/  IMAD.U32 R157, R15.reuse, 0x10000, RZ ;  /* 0x000100000f9d7824 */ /* 0x040fe200078e00ff */
[----:B------:R-:W-:Y:S01]  /*76d0*/  LOP3.LUT R15, R15, 0xffff0000, RZ, 0xc0, !PT ;  /* 0xffff00000f0f7812 */ /* 0x000fe200078ec0ff */
[C---:B------:R-:W-:Y:S01]  /*76e0*/  IMAD.U32 R156, R42.reuse, 0x10000, RZ ;  /* 0x000100002a9c7824 */ /* 0x040fe200078e00ff */
[----:B------:R-:W-:Y:S02]  /*76f0*/  LOP3.LUT R42, R42, 0xffff0000, RZ, 0xc0, !PT ;  /* 0xffff00002a2a7812 */ /* 0x000fe400078ec0ff */
[----:B------:R-:W-:Y:S01]  /*7700*/  F2FP.BF16.F32.PACK_AB R41, R41, R55 ;  /* 0x000000372929723e */ /* 0x000fe200000010ff */
[-C--:B------:R-:W-:Y:S01]  /*7710*/  FFMA.FTZ R81, R157, R156.reuse, -R81 ;  /* 0x0000009c9d517223 */ /* 0x080fe20000010851 */
[----:B------:R-:W-:Y:S01]  /*7720*/  FMUL.FTZ R156, R159, R156 ;  /* 0x0000009c9f9c7220 */ /* 0x000fe20000410000 */
[----:B------:R-:W-:Y:S01]  /*7730*/  IMAD.U32 R55, R80, 0x10000, RZ ;  /* 0x0001000050377824 */ /* 0x000fe200078e00ff */
[----:B------:R-:W-:-:S02]  /*7740*/  F2FP.BF16.F32.PACK_AB R13, R13, R155 ;  /* 0x0000009b0d0d723e */ /* 0x000fc400000010ff */
        /* <DEDUP_REMOVED lines=12> */
[-C--:B------:R-:W-:Y:S01]  /*7810*/  FMUL.FTZ R55, R55, R81.reuse ;  /* 0x0000005137377220 */ /* 0x080fe20000410000 */
        /* <DEDUP_REMOVED lines=14> */
[C---:B------:R-:W-:Y:S01]  /*7900*/  FMUL.FTZ R80, R81.reuse, R43 ;  /* 0x0000002b51507220 */ /* 0x040fe20000410000 */
[C---:B------:R-:W-:Y:S02]  /*7910*/  IMAD.U32 R40, R14.reuse, 0x10000, RZ ;  /* 0x000100000e287824 */ /* 0x040fe400078e00ff */
[-C--:B------:R-:W-:Y:S01]  /*7920*/  FMUL.FTZ R81, R81, R54.reuse ;  /* 0x0000003651517220 */ /* 0x080fe20000410000 */
[----:B------:R-:W-:Y:S01]  /*7930*/  LOP3.LUT R14, R14, 0xffff0000, RZ, 0xc0, !PT ;  /* 0xffff00000e0e7812 */ /* 0x000fe200078ec0ff */
[----:B------:R-:W-:-:S02]  /*7940*/  FFMA.FTZ R80, R40, R54, -R80 ;  /* 0x0000003628507223 */ /* 0x000fc40000010850 */
[----:B------:R-:W-:Y:S01]  /*7950*/  FFMA.FTZ R81, R40, R43, R81 ;  /* 0x0000002b28517223 */ /* 0x000fe20000010051 */
[----:B------:R-:W-:Y:S02]  /*7960*/  LOP3.LUT R40, R82, 0xffff0000, RZ, 0xc0, !PT ;  /* 0xffff000052287812 */ /* 0x000fe400078ec0ff */
[----:B------:R-:W-:Y:S02]  /*7970*/  F2FP.BF16.F32.PACK_AB R15, R15, R55 ;  /* 0x000000370f0f723e */ /* 0x000fe400000010ff */
[----:B------:R-:W-:Y:S01]  /*7980*/  F2FP.BF16.F32.PACK_AB R12, R12, R83 ;  /* 0x000000530c0c723e */ /* 0x000fe200000010ff */
[CC--:B------:R-:W-:Y:S01]  /*7990*/  FMUL.FTZ R43, R40.reuse, R52.reuse ;  /* 0x00000034282b7220 */ /* 0x0c0fe20000410000 */
[-C--:B------:R-:W-:Y:S01]  /*79a0*/  FMUL.FTZ R40, R40, R53.reuse ;  /* 0x0000003528287220 */ /* 0x080fe20000410000 */
[----:B------:R-:W-:Y:S02]  /*79b0*/  IMAD.MOV.U32 R83, RZ, RZ, R42 ;  /* 0x000000ffff537224 */ /* 0x000fe400078e002a */
        /* <DEDUP_REMOVED lines=9> */
.L_x_1655:
[----:B------:R-:W-:Y:S05]  /*7a50*/  BSYNC B3 ;  /* 0x0000000000037941 */ /* 0x000fea0003800000 */
.L_x_1654:
[----:B------:R-:W-:-:S04]  /*7a60*/  LEA R40, P4, R5, R11, 0x1 ;  /* 0x0000000b05287211 */ /* 0x000fc800078808ff */
[----:B--2---:R-:W-:Y:S02]  /*7a70*/  LEA.HI.X R41, R5, R121, R112, 0x1, P4 ;  /* 0x0000007905297211 */ /* 0x004fe400020f0c70 */
[----:B------:R-:W-:-:S03]  /*7a80*/  ISETP.GE.AND P4, PT, R154, R128, PT ;  /* 0x000000809a00720c */ /* 0x000fc60003f86270 */
[----:B----4-:R2:W-:Y:S10]  /*7a90*/  ST.E.128 desc[UR60][R40.64], R12 ;  /* 0x0000000c28007985 */ /* 0x0105f4000c101d3c */
[----:B--2---:R-:W-:-:S05]  /*7aa0*/  @!P4 IMAD.WIDE R12, R154, 0x2, R120 ;  /* 0x000000029a0cc825 */ /* 0x004fca00078e0278 */
[----:B---3--:R3:W-:Y:S02]  /*7ab0*/  @!P4 ST.E.128 desc[UR60][R12.64], R80 ;  /* 0x000000500c00c985 */ /* 0x0087e4000c101d3c */
.L_x_1653:
[----:B------:R-:W-:Y:S05]  /*7ac0*/  BSYNC B2 ;  /* 0x0000000000027941 */ /* 0x000fea0003800000 */
.L_x_1652:
[----:B------:R-:W-:Y:S01]  /*7ad0*/  ISETP.NE.AND P4, PT, R21, RZ, PT ;  /* 0x000000ff1500720c */ /* 0x000fe20003f85270 */
[----:B------:R-:W-:-:S12]  /*7ae0*/  BSSY B2, `(.L_x_1656) ;  /* 0x000007c000027945 */ /* 0x000fd80003800000 */
[----:B------:R-:W-:Y:S05]  /*7af0*/  @!P4 BRA `(.L_x_1657) ;  /* 0x0000000400e8c947 */ /* 0x000fea0003800000 */
[----:B---3--:R-:W-:Y:S01]  /*7b00*/  SEL R12, R125, R131, !P2 ;  /* 0x000000837d0c7207 */ /* 0x008fe20005000000 */
[----:B------:R-:W-:Y:S01]  /*7b10*/  BSSY B3, `(.L_x_1658) ;  /* 0x0000075000037945 */ /* 0x000fe20003800000 */
[----:B------:R-:W-:Y:S02]  /*7b20*/  ISETP.GE.AND P6, PT, R168, R124, PT ;  /* 0x0000007ca800720c */ /* 0x000fe40003fc6270 */
[----:B------:R-:W-:Y:S02]  /*7b30*/  SHF.R.S32.HI R13, RZ, 0x1f, R12 ;  /* 0x0000001fff0d7819 */ /* 0x000fe4000001140c */
[C---:B------:R-:W-:Y:S02]  /*7b40*/  LEA R52, P4, R6.reuse, R11, 0x1 ;  /* 0x0000000b06347211 */ /* 0x040fe400078808ff */
[----:B------:R-:W-:Y:S02]  /*7b50*/  LEA.HI R13, R13, R12, RZ, 0x4 ;  /* 0x0000000c0d0d7211 */ /* 0x000fe400078f20ff */
[----:B--2---:R-:W-:-:S02]  /*7b60*/  LEA.HI.X R53, R6, R121, R111, 0x1, P4 ;  /* 0x0000007906357211 */ /* 0x004fc400020f0c6f */
        /* <DEDUP_REMOVED lines=8> */
[----:B------:R-:W-:-:S05]  /*7bf0*/  LOP3.LUT R12, R12, R185, RZ, 0x3c, !PT ;  /* 0x000000b90c0c7212 */ /* 0x000fca00078e3cff */
[----:B------:R-:W-:Y:S02]  /*7c00*/  IMAD.IADD R13, R13, 0x1, R12 ;  /* 0x000000010d0d7824 */ /* 0x000fe400078e020c */
[C---:B------:R-:W-:Y:S02]  /*7c10*/  IMAD R12, R19.reuse, 0x4800, R139 ;  /* 0x00004800130c7824 */ /* 0x040fe400078e028b */
[----:B------:R-:W-:Y:S02]  /*7c20*/  IMAD R40, R19, 0x4800, R13 ;  /* 0x0000480013287824 */ /* 0x000fe400078e020d */
[--C-:B------:R-:W-:Y:S02]  /*7c30*/  IMAD R12, R12, 0x2, R18.reuse ;  /* 0x000000020c0c7824 */ /* 0x100fe400078e0212 */
[----:B------:R-:W-:-:S04]  /*7c40*/  IMAD R40, R40, 0x2, R18 ;  /* 0x0000000228287824 */ /* 0x000fc800078e0212 */
[----:B------:R-:W2:Y:S04]  /*7c50*/  LDS.128 R12, [R12+0x18400] ;  /* 0x018400000c0c7984 */ /* 0x000ea80000000c00 */
[----:B------:R-:W3:Y:S01]  /*7c60*/  LDS.128 R40, [R40+0x18400] ;  /* 0x0184000028287984 */ /* 0x000ee20000000c00 */
[----:B------:R-:W-:Y:S05]  /*7c70*/  @P6 BRA `(.L_x_1659) ;  /* 0x0000000400786947 */ /* 0x000fea0003800000 */
[----:B------:R-:W-:Y:S01]  /*7c80*/  SHF.R.U32.HI R55, RZ, 0x10, R49 ;  /* 0x00000010ff377819 */ /* 0x000fe20000011631 */
[----:B---3--:R-:W-:Y:S01]  /*7c90*/  IMAD.U32 R154, R41, 0x10000, RZ ;  /* 0x00010000299a7824 */ /* 0x008fe200078e00ff */
[----:B------:R-:W-:Y:S01]  /*7ca0*/  SHF.R.U32.HI R80, RZ, 0x10, R37 ;  /* 0x00000010ff507819 */ /* 0x000fe20000011625 */
[----:B--2---:R-:W-:Y:S01]  /*7cb0*/  IMAD.U32 R81, R13, 0x10000, RZ ;  /* 0x000100000d517824 */ /* 0x004fe200078e00ff */
[----:B------:R-:W-:Y:S02]  /*7cc0*/  PRMT R55, R227, 0x5410, R55 ;  /* 0x00005410e3377816 */ /* 0x000fe40000000037 */
[----:B------:R-:W-:Y:S02]  /*7cd0*/  PRMT R80, R229, 0x5432, R80 ;  /* 0x00005432e5507816 */ /* 0x000fe40000000050 */
[----:B------:R-:W-:Y:S01]  /*7ce0*/  LOP3.LUT R41, R41, 0xffff0000, RZ, 0xc0, !PT ;  /* 0xffff000029297812 */ /* 0x000fe200078ec0ff */
[----:B------:R-:W-:Y:S01]  /*7cf0*/  IMAD.U32 R83, R55, 0x10000, RZ ;  /* 0x0001000037537824 */ /* 0x000fe200078e00ff */
[----:B------:R-:W-:Y:S01]  /*7d00*/  LOP3.LUT R13, R13, 0xffff0000, RZ, 0xc0, !PT ;  /* 0xffff00000d0d7812 */ /* 0x000fe200078ec0ff */
[----:B------:R-:W-:Y:S01]  /*7d10*/  IMAD.U32 R82, R80, 0x10000, RZ ;  /* 0x0001000050527824 */ /* 0x000fe200078e00ff */
[----:B------:R-:W-:Y:S01]  /*7d20*/  SHF.R.U64 R36, R36, 0x10, R37 ;  /* 0x0000001024247819 */ /* 0x000fe20000001225 */
[----:B------:R-:W-:Y:S01]  /*7d30*/  FMUL.FTZ R155, R154, R83 ;  /* 0x000000539a9b7220 */ /* 0x000fe20000410000 */
[----:B------:R-:W-:Y:S01]  /*7d40*/  SHF.R.U64 R48, R48, 0x10, R49 ;  /* 0x0000001030307819 */ /* 0x000fe20000001231 */
[-C--:B------:R-:W-:Y:S01]  /*7d50*/  FMUL.FTZ R154, R154, R82.reuse ;  /* 0x000000529a9a7220 */ /* 0x080fe20000410000 */
[----:B------:R-:W-:Y:S01]  /*7d60*/  SHF.R.U64 R50, R50, 0x10, R51 ;  /* 0x0000001032327819 */ /* 0x000fe20000001233 */
[----:B------:R-:W-:Y:S01]  /*7d70*/  FFMA.FTZ R82, R81, R82, -R155 ;  /* 0x0000005251527223 */ /* 0x000fe2000001089b */
[----:B------:R-:W-:-:S02]  /*7d80*/  IMAD.U32 R155, R43, 0x10000, RZ ;  /* 0x000100002b9b7824 */ /* 0x000fc400078e00ff */
[----:B------:R-:W-:Y:S01]  /*7d90*/  FFMA.FTZ R81, R81, R83, R154 ;  /* 0x0000005351517223 */ /* 0x000fe2000001009a */
[----:B------:R-:W-:Y:S02]  /*7da0*/  LOP3.LUT R83, R80, 0xffff0000, RZ, 0xc0, !PT ;  /* 0xffff000050537812 */ /* 0x000fe400078ec0ff */
[----:B------:R-:W-:Y:S02]  /*7db0*/  LOP3.LUT R80, R55, 0xffff0000, RZ, 0xc0, !PT ;  /* 0xffff000037507812 */ /* 0x000fe400078ec0ff */
[----:B------:R-:W-:Y:S02]  /*7dc0*/  LOP3.LUT R43, R43, 0xffff0000, RZ, 0xc0, !PT ;  /* 0xffff00002b2b7812 */ /* 0x000fe400078ec0ff */
[----:B------:R-:W-:Y:S01]  /*7dd0*/  SHF.R.U64 R38, R38, 0x10, R39 ;  /* 0x0000001026267819 */ /* 0x000fe20000001227 */
[C---:B------:R-:W-:Y:S01]  /*7de0*/  FMUL.FTZ R55, R41.reuse, R80 ;  /* 0x0000005029377220 */ /* 0x040fe20000410000 */
[----:B------:R-:W-:Y:S01]  /*7df0*/  FMUL.FTZ R41, R41, R83 ;  /* 0x0000005329297220 */ /* 0x000fe20000410000 */
[----:B------:R-:W-:-:S02]  /*7e00*/  PRMT R50, R224, 0x5410, R50 ;  /* 0x00005410e0327816 */ /* 0x000fc40000000032 */
[C---:B------:R-:W-:Y:S01]  /*7e10*/  FFMA.FTZ R55, R13.reuse, R83, -R55 ;  /* 0x000000530d377223 */ /* 0x040fe20000010837 */
[----:B------:R-:W-:Y:S01]  /*7e20*/  FFMA.FTZ R13, R13, R80, R41 ;  /* 0x000000500d0d7223 */ /* 0x000fe20000010029 */
[----:B------:R-:W-:Y:S01]  /*7e30*/  SHF.R.U32.HI R41, RZ, 0x10, R51 ;  /* 0x00000010ff297819 */ /* 0x000fe20000011633 */
[C---:B------:R-:W-:Y:S01]  /*7e40*/  IMAD.U32 R83, R15.reuse, 0x10000, RZ ;  /* 0x000100000f537824 */ /* 0x040fe200078e00ff */
[----:B------:R-:W-:Y:S02]  /*7e50*/  SHF.R.U32.HI R80, RZ, 0x10, R39 ;  /* 0x00000010ff507819 */ /* 0x000fe40000011627 */
[----:B------:R-:W-:Y:S02]  /*7e60*/  PRMT R41, R226, 0x5410, R41 ;  /* 0x00005410e2297816 */ /* 0x000fe40000000029 */
[----:B------:R-:W-:Y:S02]  /*7e70*/  PRMT R80, R228, 0x5432, R80 ;  /* 0x00005432e4507816 */ /* 0x000fe40000000050 */
[----:B------:R-:W-:Y:S01]  /*7e80*/  LOP3.LUT R15, R15, 0xffff0000, RZ, 0xc0, !PT ;  /* 0xffff00000f0f7812 */ /* 0x000fe200078ec0ff */
[C---:B------:R-:W-:Y:S01]  /*7e90*/  IMAD.U32 R154, R41.reuse, 0x10000, RZ ;  /* 0x00010000299a7824 */ /* 0x040fe200078e00ff */
[----:B------:R-:W-:Y:S01]  /*7ea0*/  LOP3.LUT R41, R41, 0xffff0000, RZ, 0xc0, !PT ;  /* 0xffff000029297812 */ /* 0x000fe200078ec0ff */
[C---:B------:R-:W-:Y:S01]  /*7eb0*/  IMAD.U32 R156, R80.reuse, 0x10000, RZ ;  /* 0x00010000509c7824 */ /* 0x040fe200078e00ff */
[----:B------:R-:W-:Y:S01]  /*7ec0*/  LOP3.LUT R37, R80, 0xffff0000, RZ, 0xc0, !PT ;  /* 0xffff000050257812 */ /* 0x000fe200078ec0ff */
[----:B------:R-:W-:Y:S01]  /*7ed0*/  FMUL.FTZ R157, R155, R154 ;  /* 0x0000009a9b9d7220 */ /* 0x000fe20000410000 */
[----:B------:R-:W-:Y:S01]  /*7ee0*/  LOP3.LUT R39, R12, 0xffff0000, RZ, 0xc0, !PT ;  /* 0xffff00000c277812 */ /* 0x000fe200078ec0ff */
[----:B------:R-:W-:Y:S01]  /*7ef0*/  FMUL.FTZ R49, R43, R41 ;  /* 0x000000292b317220 */ /* 0x000fe20000410000 */
[-C--:B------:R-:W-:Y:S01]  /*7f00*/  FMUL.FTZ R155, R155, R156.reuse ;  /* 0x0000009c9b9b7220 */ /* 0x080fe20000410000 */
[-C--:B------:R-:W-:Y:S01]  /*7f10*/  FMUL.FTZ R43, R43, R37.reuse ;  /* 0x000000252b2b7220 */ /* 0x080fe20000410000 */
[----:B------:R-:W-:Y:S01]  /*7f20*/  FFMA.FTZ R156, R83, R156, -R157 ;  /* 0x0000009c539c7223 */ /* 0x000fe2000001089d */
[----:B------:R-:W-:Y:S01]  /*7f30*/  FFMA.FTZ R37, R15, R37, -R49 ;  /* 0x000000250f257223 */ /* 0x000fe20000010831 */
[----:B------:R-:W-:Y:S01]  /*7f40*/  FFMA.FTZ R155, R83, R154, R155 ;  /* 0x0000009a539b7223 */ /* 0x000fe2000001009b */
[----:B------:R-:W-:Y:S01]  /*7f50*/  FFMA.FTZ R15, R15, R41, R43 ;  /* 0x000000290f0f7223 */ /* 0x000fe2000001002b */
[----:B------:R-:W-:Y:S01]  /*7f60*/  PRMT R41, R227, 0x5432, R36 ;  /* 0x00005432e3297816 */ /* 0x000fe20000000024 */
[----:B------:R-:W-:Y:S01]  /*7f70*/  IMAD.U32 R83, R40, 0x10000, RZ ;  /* 0x0001000028537824 */ /* 0x000fe200078e00ff */
[----:B------:R-:W-:Y:S01]  /*7f80*/  PRMT R36, R226, 0x5432, R48 ;  /* 0x00005432e2247816 */ /* 0x000fe20000000030 */
[----:B------:R-:W-:Y:S01]  /*7f90*/  IMAD.U32 R43, R12, 0x10000, RZ ;  /* 0x000100000c2b7824 */ /* 0x000fe200078e00ff */
[----:B------:R-:W-:Y:S01]  /*7fa0*/  LOP3.LUT R40, R40, 0xffff0000, RZ, 0xc0, !PT ;  /* 0xffff000028287812 */ /* 0x000fe200078ec0ff */
[C---:B------:R-:W-:Y:S01]  /*7fb0*/  IMAD.U32 R49, R41.reuse, 0x10000, RZ ;  /* 0x0001000029317824 */ /* 0x040fe200078e00ff */
[----:B------:R-:W-:Y:S01]  /*7fc0*/  LOP3.LUT R41, R41, 0xffff0000, RZ, 0xc0, !PT ;  /* 0xffff000029297812 */ /* 0x000fe200078ec0ff */
[C---:B------:R-:W-:Y:S01]  /*7fd0*/  IMAD.U32 R48, R36.reuse, 0x10000, RZ ;  /* 0x0001000024307824 */ /* 0x040fe200078e00ff */
[----:B------:R-:W-:-:S02]  /*7fe0*/  LOP3.LUT R36, R36, 0xffff0000, RZ, 0xc0, !PT ;  /* 0xffff000024247812 */ /* 0x000fc400078ec0ff */
[----:B------:R-:W-:Y:S01]  /*7ff0*/  PRMT R38, R224, 0x5432, R38 ;  /* 0x00005432e0267816 */ /* 0x000fe20000000026 */
        /* <DEDUP_REMOVED lines=8> */
[C---:B------:R-:W-:Y:S01]  /*8080*/  IMAD.U32 R48, R42.reuse, 0x10000, RZ ;  /* 0x000100002a307824 */ /* 0x040fe200078e00ff */
[----:B------:R-:W-:Y:S01]  /*8090*/  LOP3.LUT R42, R42, 0xffff0000, RZ, 0xc0, !PT ;  /* 0xffff00002a2a7812 */ /* 0x000fe200078ec0ff */
[C---:B------:R-:W-:Y:S01]  /*80a0*/  IMAD.U32 R40, R50.reuse, 0x10000, RZ ;  /* 0x0001000032287824 */ /* 0x040fe200078e00ff */
[----:B------:R-:W-:Y:S01]  /*80b0*/  LOP3.LUT R50, R50, 0xffff0000, RZ, 0xc0, !PT ;  /* 0xffff000032327812 */ /* 0x000fe200078ec0ff */
[C---:B------:R-:W-:Y:S01]  /*80c0*/  IMAD.U32 R41, R38.reuse, 0x10000, RZ ;  /* 0x0001000026297824 */ /* 0x040fe200078e00ff */
[----:B------:R-:W-:Y:S01]  /*80d0*/  LOP3.LUT R38, R38, 0xffff0000, RZ, 0xc0, !PT ;  /* 0xffff000026267812 */ /* 0x000fe200078ec0ff */
[----:B------:R-:W-:Y:S01]  /*80e0*/  FMUL.FTZ R43, R48, R40 ;  /* 0x00000028302b7220 */ /* 0x000fe20000410000 */
[----:B------:R-:W-:-:S02]  /*80f0*/  IMAD.U32 R39, R14, 0x10000, RZ ;  /* 0x000100000e277824 */ /* 0x000fc400078e00ff */
[-C--:B------:R-:W-:Y:S01]  /*8100*/  FMUL.FTZ R48, R48, R41.reuse ;  /* 0x0000002930307220 */ /* 0x080fe20000410000 */
[----:B------:R-:W-:Y:S01]  /*8110*/  LOP3.LUT R14, R14, 0xffff0000, RZ, 0xc0, !PT ;  /* 0xffff00000e0e7812 */ /* 0x000fe200078ec0ff */
[C---:B------:R-:W-:Y:S02]  /*8120*/  FFMA.FTZ R43, R39.reuse, R41, -R43 ;  /* 0x00000029272b7223 */ /* 0x040fe4000001082b */
[----:B------:R-:W-:Y:S01]  /*8130*/  FFMA.FTZ R48, R39, R40, R48 ;  /* 0x0000002827307223 */ /* 0x000fe20000010030 */
[C---:B------:R-:W-:Y:S01]  /*8140*/  FMUL.FTZ R39, R42.reuse, R50 ;  /* 0x000000322a277220 */ /* 0x040fe20000410000 */
[----:B------:R-:W-:Y:S01]  /*8150*/  FMUL.FTZ R42, R42, R38 ;  /* 0x000000262a2a7220 */ /* 0x000fe20000410000 */
[----:B------:R-:W-:Y:S02]  /*8160*/  F2FP.BF16.F32.PACK_AB R55, R55, R82 ;  /* 0x000000523737723e */ /* 0x000fe400000010ff */
[C---:B------:R-:W-:Y:S01]  /*8170*/  FFMA.FTZ R39, R14.reuse, R38, -R39 ;  /* 0x000000260e277223 */ /* 0x040fe20000010827 */
[----:B------:R-:W-:Y:S01]  /*8180*/  FFMA.FTZ R42, R14, R50, R42 ;  /* 0x000000320e2a7223 */ /* 0x000fe2000001002a */
[----:B------:R-:W-:-:S02]  /*8190*/  F2FP.BF16.F32.PACK_AB R37, R37, R156 ;  /* 0x0000009c2525723e */ /* 0x000fc400000010ff */
        /* <DEDUP_REMOVED lines=11> */
[----:B------:R-:W-:-:S07]  /*8250*/  IMAD.MOV.U32 R14, RZ, RZ, R39 ;  /* 0x000000ffff0e7224 */ /* 0x000fce00078e0027 */
.L_x_1659:
[----:B------:R-:W-:Y:S05]  /*8260*/  BSYNC B3 ;  /* 0x0000000000037941 */ /* 0x000fea0003800000 */
.L_x_1658:
[----:B------:R-:W-:Y:S01]  /*8270*/  @!P4 IMAD.WIDE R36, R54, 0x2, R120 ;  /* 0x000000023624c825 */ /* 0x000fe200078e0278 */
[----:B--2---:R4:W-:Y:S04]  /*8280*/  ST.E.128 desc[UR60][R52.64], R12 ;  /* 0x0000000c34007985 */ /* 0x0049e8000c101d3c */
[----:B---3--:R4:W-:Y:S02]  /*8290*/  @!P4 ST.E.128 desc[UR60][R36.64], R40 ;  /* 0x000000282400c985 */ /* 0x0089e4000c101d3c */
.L_x_1657:
[----:B------:R-:W-:Y:S05]  /*82a0*/  BSYNC B2 ;  /* 0x0000000000027941 */ /* 0x000fea0003800000 */
.L_x_1656:
        /* <DEDUP_REMOVED lines=22> */
[----:B------:R-:W-:Y:S02]  /*8410*/  IMAD R36, R36, 0x2, R18 ;  /* 0x0000000224247824 */ /* 0x000fe400078e0212 */
[----:B------:R-:W-:-:S02]  /*8420*/  @!P4 IMAD.WIDE R120, R12, 0x2, R120 ;  /* 0x000000020c78c825 */ /* 0x000fc400078e0278 */
[----:B------:R-:W2:Y:S04]  /*8430*/  LDS.128 R12, [R13+0x18400] ;  /* 0x018400000d0c7984 */ /* 0x000ea80000000c00 */
[----:B------:R-:W3:Y:S01]  /*8440*/  LDS.128 R36, [R36+0x18400] ;  /* 0x0184000024247984 */ /* 0x000ee20000000c00 */
[----:B------:R-:W-:Y:S05]  /*8450*/  @P6 BRA `(.L_x_1661) ;  /* 0x0000000400706947 */ /* 0x000fea0003800000 */
[--C-:B------:R-:W-:Y:S01]  /*8460*/  SHF.R.U64 R11, R32, 0x10, R33.reuse ;  /* 0x00000010200b7819 */ /* 0x100fe20000001221 */
[----:B--2---:R-:W-:Y:S01]  /*8470*/  IMAD.U32 R43, R13, 0x10000, RZ ;  /* 0x000100000d2b7824 */ /* 0x004fe200078e00ff */
[----:B------:R-:W-:Y:S01]  /*8480*/  SHF.R.U32.HI R32, RZ, 0x10, R33 ;  /* 0x00000010ff207819 */ /* 0x000fe20000011621 */
[----:B---3--:R-:W-:Y:S01]  /*8490*/  IMAD.U32 R51, R39, 0x10000, RZ ;  /* 0x0001000027337824 */ /* 0x008fe200078e00ff */
[----:B------:R-:W-:Y:S01]  /*84a0*/  SHF.R.U64 R33, R34, 0x10, R35 ;  /* 0x0000001022217819 */ /* 0x000fe20000001223 */
[----:B------:R-:W-:Y:S01]  /*84b0*/  IMAD.U32 R50, R15, 0x10000, RZ ;  /* 0x000100000f327824 */ /* 0x000fe200078e00ff */
[--C-:B------:R-:W-:Y:S01]  /*84c0*/  SHF.R.U64 R34, R44, 0x10, R45.reuse ;  /* 0x000000102c227819 */ /* 0x100fe2000000122d */
[----:B------:R-:W-:Y:S01]  /*84d0*/  IMAD.U32 R52, R38, 0x10000, RZ ;  /* 0x0001000026347824 */ /* 0x000fe200078e00ff */
[----:B------:R-:W-:Y:S01]  /*84e0*/  SHF.R.U32.HI R44, RZ, 0x10, R45 ;  /* 0x00000010ff2c7819 */ /* 0x000fe2000001162d */
[----:B------:R-:W-:Y:S01]  /*84f0*/  IMAD.U32 R49, R14, 0x10000, RZ ;  /* 0x000100000e317824 */ /* 0x000fe200078e00ff */
[----:B------:R-:W-:-:S02]  /*8500*/  SHF.R.U64 R42, R46, 0x10, R47 ;  /* 0x000000102e2a7819 */ /* 0x000fc4000000122f */
[----:B------:R-:W-:Y:S02]  /*8510*/  PRMT R44, R212, 0x5432, R44 ;  /* 0x00005432d42c7816 */ /* 0x000fe4000000002c */
[----:B------:R-:W-:Y:S01]  /*8520*/  SHF.R.U32.HI R46, RZ, 0x10, R47 ;  /* 0x00000010ff2e7819 */ /* 0x000fe2000001162f */
[C---:B------:R-:W-:Y:S01]  /*8530*/  IMAD.U32 R47, R37.reuse, 0x10000, RZ ;  /* 0x00010000252f7824 */ /* 0x040fe200078e00ff */
[----:B------:R-:W-:Y:S01]  /*8540*/  PRMT R32, R210, 0x5432, R32 ;  /* 0x00005432d2207816 */ /* 0x000fe20000000020 */
[----:B------:R-:W-:Y:S01]  /*8550*/  IMAD.U32 R53, R44, 0x10000, RZ ;  /* 0x000100002c357824 */ /* 0x000fe200078e00ff */
[----:B------:R-:W-:Y:S01]  /*8560*/  LOP3.LUT R48, R37, 0xffff0000, RZ, 0xc0, !PT ;  /* 0xffff000025307812 */ /* 0x000fe200078ec0ff */
[----:B------:R-:W-:Y:S01]  /*8570*/  IMAD.U32 R37, R36, 0x10000, RZ ;  /* 0x0001000024257824 */ /* 0x000fe200078e00ff */
[----:B------:R-:W-:Y:S01]  /*8580*/  PRMT R55, R211, 0x5410, R42 ;  /* 0x00005410d3377816 */ /* 0x000fe2000000002a */
[----:B------:R-:W-:Y:S01]  /*8590*/  IMAD.U32 R54, R32, 0x10000, RZ ;  /* 0x0001000020367824 */ /* 0x000fe200078e00ff */
[----:B------:R-:W-:Y:S01]  /*85a0*/  LOP3.LUT R44, R44, 0xffff0000, RZ, 0xc0, !PT ;  /* 0xffff00002c2c7812 */ /* 0x000fe200078ec0ff */
[CC--:B------:R-:W-:Y:S01]  /*85b0*/  FMUL.FTZ R42, R47.reuse, R53.reuse ;  /* 0x000000352f2a7220 */ /* 0x0c0fe20000410000 */
[----:B------:R-:W-:Y:S01]  /*85c0*/  SHF.R.U32.HI R35, RZ, 0x10, R35 ;  /* 0x00000010ff237819 */ /* 0x000fe20000011623 */
[-C--:B------:R-:W-:Y:S01]  /*85d0*/  FMUL.FTZ R47, R47, R54.reuse ;  /* 0x000000362f2f7220 */ /* 0x080fe20000410000 */
[----:B------:R-:W-:Y:S01]  /*85e0*/  PRMT R46, R211, 0x5432, R46 ;  /* 0x00005432d32e7816 */ /* 0x000fe2000000002e */
[----:B------:R-:W-:Y:S01]  /*85f0*/  FFMA.FTZ R42, R43, R54, -R42 ;  /* 0x000000362b2a7223 */ /* 0x000fe2000001082a */
[----:B------:R-:W-:Y:S01]  /*8600*/  LOP3.LUT R32, R32, 0xffff0000, RZ, 0xc0, !PT ;  /* 0xffff000020207812 */ /* 0x000fe200078ec0ff */
[----:B------:R-:W-:Y:S01]  /*8610*/  FMUL.FTZ R80, R48, R44 ;  /* 0x0000002c30507220 */ /* 0x000fe20000410000 */
[----:B------:R-:W-:Y:S01]  /*8620*/  LOP3.LUT R45, R13, 0xffff0000, RZ, 0xc0, !PT ;  /* 0xffff00000d2d7812 */ /* 0x000fe200078ec0ff */
[----:B------:R-:W-:Y:S01]  /*8630*/  IMAD.U32 R54, R46, 0x10000, RZ ;  /* 0x000100002e367824 */ /* 0x000fe200078e00ff */
[----:B------:R-:W-:Y:S01]  /*8640*/  PRMT R35, R204, 0x5432, R35 ;  /* 0x00005432cc237816 */ /* 0x000fe20000000023 */
[-C--:B------:R-:W-:Y:S01]  /*8650*/  FMUL.FTZ R48, R48, R32.reuse ;  /* 0x0000002030307220 */ /* 0x080fe20000410000 */
[----:B------:R-:W-:Y:S01]  /*8660*/  LOP3.LUT R39, R39, 0xffff0000, RZ, 0xc0, !PT ;  /* 0xffff000027277812 */ /* 0x000fe200078ec0ff */
[----:B------:R-:W-:Y:S01]  /*8670*/  FFMA.FTZ R47, R43, R53, R47 ;  /* 0x000000352b2f7223 */ /* 0x000fe2000001002f */
[----:B------:R-:W-:Y:S01]  /*8680*/  LOP3.LUT R46, R46, 0xffff0000, RZ, 0xc0, !PT ;  /* 0xffff00002e2e7812 */ /* 0x000fe200078ec0ff */
[----:B------:R-:W-:Y:S01]  /*8690*/  FFMA.FTZ R80, R45, R32, -R80 ;  /* 0x000000202d507223 */ /* 0x000fe20000010850 */
[----:B------:R-:W-:Y:S01]  /*86a0*/  PRMT R34, R212, 0x5410, R34 ;  /* 0x00005410d4227816 */ /* 0x000fe20000000022 */
[----:B------:R-:W-:Y:S01]  /*86b0*/  IMAD.U32 R43, R35, 0x10000, RZ ;  /* 0x00010000232b7824 */ /* 0x000fe200078e00ff */
[----:B------:R-:W-:Y:S01]  /*86c0*/  PRMT R11, R210, 0x5410, R11 ;  /* 0x00005410d20b7816 */ /* 0x000fe2000000000b */
[----:B------:R-:W-:Y:S01]  /*86d0*/  FMUL.FTZ R32, R51, R54 ;  /* 0x0000003633207220 */ /* 0x000fe20000410000 */
[----:B------:R-:W-:Y:S01]  /*86e0*/  LOP3.LUT R15, R15, 0xffff0000, RZ, 0xc0, !PT ;  /* 0xffff00000f0f7812 */ /* 0x000fe200078ec0ff */
[----:B------:R-:W-:Y:S01]  /*86f0*/  FFMA.FTZ R48, R45, R44, R48 ;  /* 0x0000002c2d307223 */ /* 0x000fe20000010030 */
[----:B------:R-:W-:Y:S01]  /*8700*/  LOP3.LUT R35, R35, 0xffff0000, RZ, 0xc0, !PT ;  /* 0xffff000023237812 */ /* 0x000fe200078ec0ff */
[----:B------:R-:W-:Y:S01]  /*8710*/  FMUL.FTZ R45, R39, R46 ;  /* 0x0000002e272d7220 */ /* 0x000fe20000410000 */
[-C--:B------:R-:W-:Y:S01]  /*8720*/  FMUL.FTZ R51, R51, R43.reuse ;  /* 0x0000002b33337220 */ /* 0x080fe20000410000 */
[----:B------:R-:W-:Y:S01]  /*8730*/  FFMA.FTZ R32, R50, R43, -R32 ;  /* 0x0000002b32207223 */ /* 0x000fe20000010820 */
[----:B------:R-:W-:-:S02]  /*8740*/  IMAD.U32 R44, R34, 0x10000, RZ ;  /* 0x00010000222c7824 */ /* 0x000fc400078e00ff */
[-C--:B------:R-:W-:Y:S01]  /*8750*/  FMUL.FTZ R39, R39, R35.reuse ;  /* 0x0000002327277220 */ /* 0x080fe20000410000 */
[----:B------:R-:W-:Y:S02]  /*8760*/  IMAD.U32 R43, R11, 0x10000, RZ ;  /* 0x000100000b2b7824 */ /* 0x000fe400078e00ff */
[C---:B------:R-:W-:Y:S01]  /*8770*/  FFMA.FTZ R45, R15.reuse, R35, -R45 ;  /* 0x000000230f2d7223 */ /* 0x040fe2000001082d */
[----:B------:R-:W-:Y:S01]  /*8780*/  LOP3.LUT R36, R36, 0xffff0000, RZ, 0xc0, !PT ;  /* 0xffff000024247812 */ /* 0x000fe200078ec0ff */
[----:B------:R-:W-:Y:S01]  /*8790*/  IMAD.U32 R13, R12, 0x10000, RZ ;  /* 0x000100000c0d7824 */ /* 0x000fe200078e00ff */
[----:B------:R-:W-:Y:S01]  /*87a0*/  LOP3.LUT R34, R34, 0xffff0000, RZ, 0xc0, !PT ;  /* 0xffff000022227812 */ /* 0x000fe200078ec0ff */
[----:B------:R-:W-:Y:S01]  /*87b0*/  FFMA.FTZ R39, R15, R46, R39 ;  /* 0x0000002e0f277223 */ /* 0x000fe20000010027 */
[----:B------:R-:W-:Y:S01]  /*87c0*/  LOP3.LUT R35, R11, 0xffff0000, RZ, 0xc0, !PT ;  /* 0xffff00000b237812 */ /* 0x000fe200078ec0ff */
[C---:B------:R-:W-:Y:S01]  /*87d0*/  FMUL.FTZ R11, R37.reuse, R44 ;  /* 0x0000002c250b7220 */ /* 0x040fe20000410000 */
[-C--:B------:R-:W-:Y:S01]  /*87e0*/  FMUL.FTZ R37, R37, R43.reuse ;  /* 0x0000002b25257220 */ /* 0x080fe20000410000 */
[----:B------:R-:W-:Y:S01]  /*87f0*/  LOP3.LUT R12, R12, 0xffff0000, RZ, 0xc0, !PT ;  /* 0xffff00000c0c7812 */ /* 0x000fe200078ec0ff */
[----:B------:R-:W-:Y:S01]  /*8800*/  FMUL.FTZ R15, R36, R34 ;  /* 0x00000022240f7220 */ /* 0x000fe20000410000 */
[----:B------:R-:W-:Y:S01]  /*8810*/  PRMT R33, R204, 0x5410, R33 ;  /* 0x00005410cc217816 */ /* 0x000fe20000000021 */
[C---:B------:R-:W-:Y:S01]  /*8820*/  FFMA.FTZ R11, R13.reuse, R43, -R11 ;  /* 0x0000002b0d0b7223 */ /* 0x040fe2000001080b */
[----:B------:R-:W-:Y:S01]  /*8830*/  FFMA.FTZ R37, R13, R44, R37 ;  /* 0x0000002c0d257223 */ /* 0x000fe20000010025 */
[C---:B------:R-:W-:Y:S01]  /*8840*/  IMAD.U32 R13, R55.reuse, 0x10000, RZ ;  /* 0x00010000370d7824 */ /* 0x040fe200078e00ff */
[----:B------:R-:W-:Y:S01]  /*8850*/  LOP3.LUT R38, R38, 0xffff0000, RZ, 0xc0, !PT ;  /* 0xffff000026267812 */ /* 0x000fe200078ec0ff */
[-C--:B------:R-:W-:Y:S01]  /*8860*/  FMUL.FTZ R36, R36, R35.reuse ;  /* 0x0000002324247220 */ /* 0x080fe20000410000 */
[----:B------:R-:W-:Y:S01]  /*8870*/  LOP3.LUT R55, R55, 0xffff0000, RZ, 0xc0, !PT ;  /* 0xffff000037377812 */ /* 0x000fe200078ec0ff */
[C---:B------:R-:W-:Y:S01]  /*8880*/  FFMA.FTZ R15, R12.reuse, R35, -R15 ;  /* 0x000000230c0f7223 */ /* 0x040fe2000001080f */
[C---:B------:R-:W-:Y:S01]  /*8890*/  IMAD.U32 R35, R33.reuse, 0x10000, RZ ;  /* 0x0001000021237824 */ /* 0x040fe200078e00ff */
[----:B------:R-:W-:Y:S01]  /*88a0*/  LOP3.LUT R33, R33, 0xffff0000, RZ, 0xc0, !PT ;  /* 0xffff000021217812 */ /* 0x000fe200078ec0ff */
[----:B------:R-:W-:Y:S01]  /*88b0*/  FFMA.FTZ R36, R12, R34, R36 ;  /* 0x000000220c247223 */ /* 0x000fe20000010024 */
[----:B------:R-:W-:Y:S01]  /*88c0*/  LOP3.LUT R14, R14, 0xffff0000, RZ, 0xc0, !PT ;  /* 0xffff00000e0e7812 */ /* 0x000fe200078ec0ff */
[----:B------:R-:W-:Y:S01]  /*88d0*/  FMUL.FTZ R12, R52, R13 ;  /* 0x0000000d340c7220 */ /* 0x000fe20000410000 */
[C---:B------:R-:W-:Y:S01]  /*88e0*/  FMUL.FTZ R34, R38.reuse, R55 ;  /* 0x0000003726227220 */ /* 0x040fe20000410000 */
[----:B------:R-:W-:Y:S01]  /*88f0*/  FMUL.FTZ R38, R38, R33 ;  /* 0x0000002126267220 */ /* 0x000fe20000410000 */
[-C--:B------:R-:W-:Y:S01]  /*8900*/  FMUL.FTZ R52, R52, R35.reuse ;  /* 0x0000002334347220 */ /* 0x080fe20000410000 */
[----:B------:R-:W-:Y:S01]  /*8910*/  FFMA.FTZ R12, R49, R35, -R12 ;  /* 0x00000023310c7223 */ /* 0x000fe2000001080c */
[C---:B------:R-:W-:Y:S01]  /*8920*/  FFMA.FTZ R33, R14.reuse, R33, -R34 ;  /* 0x000000210e217223 */ /* 0x040fe20000010822 */
[----:B------:R-:W-:Y:S01]  /*8930*/  FFMA.FTZ R55, R14, R55, R38 ;  /* 0x000000370e377223 */ /* 0x000fe20000010026 */
[----:B------:R-:W-:Y:S01]  /*8940*/  F2FP.BF16.F32.PACK_AB R14, R15, R11 ;  /* 0x0000000b0f0e723e */ /* 0x000fe200000010ff */
        /* <DEDUP_REMOVED lines=13> */
.L_x_1661:
[----:B------:R-:W-:Y:S05]  /*8a20*/  BSYNC B2 ;  /* 0x0000000000027941 */ /* 0x000fea0003800000 */
.L_x_1660:
[----:B--2---:R2:W-:Y:S04]  /*8a30*/  ST.E.128 desc[UR60][R40.64], R12 ;  /* 0x0000000c28007985 */ /* 0x0045e8000c101d3c */
[----:B---3--:R2:W-:Y:S02]  /*8a40*/  @!P4 ST.E.128 desc[UR60][R120.64], R36 ;  /* 0x000000247800c985 */ /* 0x0085e4000c101d3c */
.L_x_1651:
[----:B------:R-:W-:Y:S05]  /*8a50*/  BSYNC B1 ;  /* 0x0000000000017941 */ /* 0x000fea0003800000 */
.L_x_1650:
[----:B------:R-:W-:-:S03]  /*8a60*/  UMOV UR4, 0xffffffff ;  /* 0xffffffff00047882 */ /* 0x000fc60000000000 */
[----:B------:R-:W-:Y:S05]  /*8a70*/  BRA.DIV UR4, `(.L_x_1662) ;  /* 0x0000021a04947947 */ /* 0x000fea000b800000 */
[----:B0-----:R-:W0:Y:S04]  /*8a80*/  SHFL.IDX PT, R115, R115, 0x1, 0x1c1f ;  /* 0x003c1f0073737f89 */ /* 0x001e2800000e0000 */
[----:B------:R-:W0:Y:S02]  /*8a90*/  SHFL.IDX PT, R116, R116, 0x1, 0x1c1f ;  /* 0x003c1f0074747f89 */ /* 0x000e2400000e0000 */
.L_x_2022:
[----:B------:R-:W-:Y:S05]  /*8aa0*/  @P5 BRA `(.L_x_1619) ;  /* 0x0000001c00ac5947 */ /* 0x000fea0003800000 */
[----:B------:R-:W-:Y:S01]  /*8ab0*/  ISETP.NE.AND P4, PT, R8, RZ, PT ;  /* 0x000000ff0800720c */ /* 0x000fe20003f85270 */
[----:B------:R-:W-:Y:S01]  /*8ac0*/  BSSY B1, `(.L_x_1663) ;  /* 0x000007d000017945 */ /* 0x000fe20003800000 */
[----:B0-2-4-:R-:W-:Y:S02]  /*8ad0*/  IMAD.MOV.U32 R36, RZ, RZ, R116 ;  /* 0x000000ffff247224 */ /* 0x015fe400078e0074 */
[----:B------:R-:W-:-:S09]  /*8ae0*/  IMAD.MOV.U32 R37, RZ, RZ, R115 ;  /* 0x000000ffff257224 */ /* 0x000fd200078e0073 */
[----:B------:R-:W-:Y:S05]  /*8af0*/  @!P4 BRA `(.L_x_1664) ;  /* 0x0000000400e4c947 */ /* 0x000fea0003800000 */
[----:B---3--:R-:W-:Y:S01]  /*8b00*/  SEL R11, R125, R131, !P3 ;  /* 0x000000837d0b7207 */ /* 0x008fe20005800000 */
[----:B------:R-:W-:Y:S01]  /*8b10*/  BSSY B2, `(.L_x_1665) ;  /* 0x0000075000027945 */ /* 0x000fe20003800000 */
[C---:B------:R-:W-:Y:S02]  /*8b20*/  LEA R38, P5, R5.reuse, R116, 0x1 ;  /* 0x0000007405267211 */ /* 0x040fe400078a08ff */
[----:B------:R-:W-:Y:S02]  /*8b30*/  SHF.R.S32.HI R12, RZ, 0x1f, R11 ;  /* 0x0000001fff0c7819 */ /* 0x000fe4000001140b */
        /* <DEDUP_REMOVED lines=33> */
[----:B------:R-:W-:Y:S01]  /*8d50*/  SHF.R.U64 R44, R78, 0x10, R79 ;  /* 0x000000104e2c7819 */ /* 0x000fe2000000124f */
[----:B------:R-:W-:Y:S01]  /*8d60*/  IMAD.U32 R54, R76, 0x10000, RZ ;  /* 0x000100004c367824 */ /* 0x000fe200078e00ff */
[----:B------:R-:W-:Y:S01]  /*8d70*/  SHF.R.U64 R42, R66, 0x10, R67 ;  /* 0x00000010422a7819 */ /* 0x000fe20000001243 */
[----:B------:R-:W-:Y:S01]  /*8d80*/  IMAD.U32 R80, R64, 0x10000, RZ ;  /* 0x0001000040507824 */ /* 0x000fe200078e00ff */
[----:B------:R-:W-:Y:S01]  /*8d90*/  SHF.R.U32.HI R78, RZ, 0x10, R79 ;  /* 0x00000010ff4e7819 */ /* 0x000fe2000001164f */
[----:B------:R-:W-:Y:S01]  /*8da0*/  FMUL.FTZ R82, R47, R54 ;  /* 0x000000362f527220 */ /* 0x000fe20000410000 */
[----:B------:R-:W-:-:S02]  /*8db0*/  SHF.R.U32.HI R66, RZ, 0x10, R67 ;  /* 0x00000010ff427819 */ /* 0x000fc40000011643 */
[----:B------:R-:W-:Y:S01]  /*8dc0*/  LOP3.LUT R48, R33, 0xffff0000, RZ, 0xc0, !PT ;  /* 0xffff000021307812 */ /* 0x000fe200078ec0ff */
[----:B------:R-:W-:Y:S01]  /*8dd0*/  IMAD.U32 R33, R32, 0x10000, RZ ;  /* 0x0001000020217824 */ /* 0x000fe200078e00ff */
[----:B------:R-:W-:Y:S01]  /*8de0*/  LOP3.LUT R53, R76, 0xffff0000, RZ, 0xc0, !PT ;  /* 0xffff00004c357812 */ /* 0x000fe200078ec0ff */
[-C--:B------:R-:W-:Y:S01]  /*8df0*/  FMUL.FTZ R76, R47, R80.reuse ;  /* 0x000000502f4c7220 */ /* 0x080fe20000410000 */
        /* <DEDUP_REMOVED lines=18> */
[----:B------:R-:W-:Y:S01]  /*8f20*/  IMAD.U32 R66, R201, 0x10000, RZ ;  /* 0x00010000c9427824 */ /* 0x000fe200078e00ff */
[----:B------:R-:W-:Y:S01]  /*8f30*/  LOP3.LUT R15, R15, 0xffff0000, RZ, 0xc0, !PT ;  /* 0xffff00000f0f7812 */ /* 0x000fe200078ec0ff */
[----:B------:R-:W-:Y:S01]  /*8f40*/  FFMA.FTZ R47, R50, R47, -R65 ;  /* 0x0000002f322f7223 */ /* 0x000fe20000010841 */
[----:B------:R-:W-:Y:S01]  /*8f50*/  LOP3.LUT R32, R32, 0xffff0000, RZ, 0xc0, !PT ;  /* 0xffff000020207812 */ /* 0x000fe200078ec0ff */
[----:B------:R-:W-:Y:S01]  /*8f60*/  FMUL.FTZ R78, R35, R54 ;  /* 0x00000036234e7220 */ /* 0x000fe20000410000 */
[----:B------:R-:W-:Y:S01]  /*8f70*/  LOP3.LUT R201, R201, 0xffff0000, RZ, 0xc0, !PT ;  /* 0xffff0000c9c97812 */ /* 0x000fe200078ec0ff */
[----:B------:R-:W-:Y:S01]  /*8f80*/  FFMA.FTZ R50, R50, R55, R76 ;  /* 0x0000003732327223 */ /* 0x000fe2000001004c */
[----:B------:R-:W-:-:S02]  /*8f90*/  IMAD.U32 R76, R11, 0x10000, RZ ;  /* 0x000100000b4c7824 */ /* 0x000fc400078e00ff */
[-C--:B------:R-:W-:Y:S01]  /*8fa0*/  FMUL.FTZ R80, R35, R64.reuse ;  /* 0x0000004023507220 */ /* 0x080fe20000410000 */
[C---:B------:R-:W-:Y:S01]  /*8fb0*/  IMAD.U32 R13, R12.reuse, 0x10000, RZ ;  /* 0x000100000c0d7824 */ /* 0x040fe200078e00ff */
[----:B------:R-:W-:Y:S01]  /*8fc0*/  LOP3.LUT R35, R11, 0xffff0000, RZ, 0xc0, !PT ;  /* 0xffff00000b237812 */ /* 0x000fe200078ec0ff */
[----:B------:R-:W-:Y:S01]  /*8fd0*/  FFMA.FTZ R64, R15, R64, -R78 ;  /* 0x000000400f407223 */ /* 0x000fe2000001084e */
[----:B------:R-:W-:Y:S01]  /*8fe0*/  LOP3.LUT R12, R12, 0xffff0000, RZ, 0xc0, !PT ;  /* 0xffff00000c0c7812 */ /* 0x000fe200078ec0ff */
[----:B------:R-:W-:Y:S01]  /*8ff0*/  FMUL.FTZ R78, R33, R66 ;  /* 0x00000042214e7220 */ /* 0x000fe20000410000 */
[----:B------:R-:W-:Y:S01]  /*9000*/  PRMT R44, R196, 0x5410, R44 ;  /* 0x00005410c42c7816 */ /* 0x000fe2000000002c */
[----:B------:R-:W-:Y:S01]  /*9010*/  FMUL.FTZ R51, R32, R201 ;  /* 0x000000c920337220 */ /* 0x000fe20000410000 */
[----:B------:R-:W-:Y:S01]  /*9020*/  PRMT R42, R153, 0x5410, R42 ;  /* 0x00005410992a7816 */ /* 0x000fe2000000002a */
[-C--:B------:R-:W-:Y:S01]  /*9030*/  FMUL.FTZ R33, R33, R76.reuse ;  /* 0x0000004c21217220 */ /* 0x080fe20000410000 */
[----:B------:R-:W-:Y:S01]  /*9040*/  FFMA.FTZ R46, R46, R53, R77 ;  /* 0x000000352e2e7223 */ /* 0x000fe2000001004d */
[-C--:B------:R-:W-:Y:S01]  /*9050*/  FMUL.FTZ R55, R32, R35.reuse ;  /* 0x0000002320377220 */ /* 0x080fe20000410000 */
[----:B------:R-:W-:Y:S01]  /*9060*/  LOP3.LUT R34, R34, 0xffff0000, RZ, 0xc0, !PT ;  /* 0xffff000022227812 */ /* 0x000fe200078ec0ff */
[C---:B------:R-:W-:Y:S01]  /*9070*/  FFMA.FTZ R11, R13.reuse, R76, -R78 ;  /* 0x0000004c0d0b7223 */ /* 0x040fe2000001084e */
[----:B------:R-:W-:Y:S01]  /*9080*/  FFMA.FTZ R32, R12, R35, -R51 ;  /* 0x000000230c207223 */ /* 0x000fe20000010833 */
[C---:B------:R-:W-:Y:S01]  /*9090*/  LOP3.LUT R53, R44.reuse, 0xffff0000, RZ, 0xc0, !PT ;  /* 0xffff00002c357812 */ /* 0x040fe200078ec0ff */
[----:B------:R-:W-:Y:S01]  /*90a0*/  FFMA.FTZ R13, R13, R66, R33 ;  /* 0x000000420d0d7223 */ /* 0x000fe20000010021 */
[----:B------:R-:W-:Y:S01]  /*90b0*/  IMAD.U32 R51, R44, 0x10000, RZ ;  /* 0x000100002c337824 */ /* 0x000fe200078e00ff */
[C---:B------:R-:W-:Y:S01]  /*90c0*/  LOP3.LUT R35, R42.reuse, 0xffff0000, RZ, 0xc0, !PT ;  /* 0xffff00002a237812 */ /* 0x040fe200078ec0ff */
[----:B------:R-:W-:-:S02]  /*90d0*/  IMAD.U32 R33, R42, 0x10000, RZ ;  /* 0x000100002a217824 */ /* 0x000fc400078e00ff */
[----:B------:R-:W-:Y:S01]  /*90e0*/  FFMA.FTZ R12, R12, R201, R55 ;  /* 0x000000c90c0c7223 */ /* 0x000fe20000010037 */
[----:B------:R-:W-:Y:S01]  /*90f0*/  LOP3.LUT R14, R14, 0xffff0000, RZ, 0xc0, !PT ;  /* 0xffff00000e0e7812 */ /* 0x000fe200078ec0ff */
[----:B------:R-:W-:Y:S01]  /*9100*/  FMUL.FTZ R42, R52, R51 ;  /* 0x00000033342a7220 */ /* 0x000fe20000410000 */
[----:B------:R-:W-:Y:S01]  /*9110*/  FMUL.FTZ R55, R34, R53 ;  /* 0x0000003522377220 */ /* 0x000fe20000410000 */
[----:B------:R-:W-:Y:S01]  /*9120*/  FMUL.FTZ R52, R52, R33 ;  /* 0x0000002134347220 */ /* 0x000fe20000410000 */
[----:B------:R-:W-:Y:S01]  /*9130*/  FMUL.FTZ R34, R34, R35 ;  /* 0x0000002322227220 */ /* 0x000fe20000410000 */
[----:B------:R-:W-:Y:S01]  /*9140*/  F2FP.BF16.F32.PACK_AB R32, R32, R11 ;  /* 0x0000000b2020723e */ /* 0x000fe200000010ff */
[----:B------:R-:W-:Y:S01]  /*9150*/  FFMA.FTZ R15, R15, R54, R80 ;  /* 0x000000360f0f7223 */ /* 0x000fe20000010050 */
[C---:B------:R-:W-:Y:S01]  /*9160*/  FFMA.FTZ R52, R49.reuse, R51, R52 ;  /* 0x0000003331347223 */ /* 0x040fe20000010034 */
[----:B------:R-:W-:Y:S01]  /*9170*/  FFMA.FTZ R53, R14, R53, R34 ;  /* 0x000000350e357223 */ /* 0x000fe20000010022 */
[----:B------:R-:W-:Y:S01]  /*9180*/  F2FP.BF16.F32.PACK_AB R34, R12, R13 ;  /* 0x0000000d0c22723e */ /* 0x000fe200000010ff */
[----:B------:R-:W-:Y:S01]  /*9190*/  FFMA.FTZ R42, R49, R33, -R42 ;  /* 0x00000021312a7223 */ /* 0x000fe2000001082a */
[----:B------:R-:W-:Y:S01]  /*91a0*/  FFMA.FTZ R55, R14, R35, -R55 ;  /* 0x000000230e377223 */ /* 0x000fe20000010837 */
        /* <DEDUP_REMOVED lines=11> */
.L_x_1666:
[----:B------:R-:W-:Y:S05]  /*9260*/  BSYNC B2 ;  /* 0x0000000000027941 */ /* 0x000fea0003800000 */
.L_x_1665:
[----:B--2---:R2:W-:Y:S04]  /*9270*/  ST.E.128 desc[UR60][R38.64], R12 ;  /* 0x0000000c26007985 */ /* 0x0045e8000c101d3c */
[----:B---3--:R2:W-:Y:S02]  /*9280*/  @!P4 ST.E.128 desc[UR60][R40.64], R32 ;  /* 0x000000202800c985 */ /* 0x0085e4000c101d3c */
.L_x_1664:
[----:B------:R-:W-:Y:S05]  /*9290*/  BSYNC B1 ;  /* 0x0000000000017941 */ /* 0x000fea0003800000 */
.L_x_1663:
[----:B------:R-:W-:Y:S01]  /*92a0*/  ISETP.NE.AND P4, PT, R21, RZ, PT ;  /* 0x000000ff1500720c */ /* 0x000fe20003f85270 */
[----:B------:R-:W-:-:S12]  /*92b0*/  BSSY B1, `(.L_x_1667) ;  /* 0x0000079000017945 */ /* 0x000fd80003800000 */
[----:B------:R-:W-:Y:S05]  /*92c0*/  @!P4 BRA `(.L_x_1668) ;  /* 0x0000000400dcc947 */ /* 0x000fea0003800000 */
[----:B0--3--:R-:W-:Y:S01]  /*92d0*/  SEL R11, R125, R131, !P2 ;  /* 0x000000837d0b7207 */ /* 0x009fe20005000000 */
[----:B------:R-:W-:Y:S01]  /*92e0*/  BSSY B2, `(.L_x_1669) ;  /* 0x0000073000027945 */ /* 0x000fe20003800000 */
[C---:B--2---:R-:W-:Y:S02]  /*92f0*/  LEA R38, P5, R6.reuse, R116, 0x1 ;  /* 0x0000007406267211 */ /* 0x044fe400078a08ff */
        /* <DEDUP_REMOVED lines=22> */
[--C-:B------:R-:W-:Y:S01]  /*9460*/  SHF.R.U64 R49, R72, 0x10, R73.reuse ;  /* 0x0000001048317819 */ /* 0x100fe20000001249 */
[----:B---3--:R-:W-:Y:S01]  /*9470*/  IMAD.U32 R52, R33, 0x10000, RZ ;  /* 0x0001000021347824 */ /* 0x008fe200078e00ff */
[----:B------:R-:W-:Y:S01]  /*9480*/  SHF.R.U32.HI R73, RZ, 0x10, R73 ;  /* 0x00000010ff497819 */ /* 0x000fe20000011649 */
[----:B--2---:R-:W-:Y:S01]  /*9490*/  IMAD.U32 R47, R13, 0x10000, RZ ;  /* 0x000100000d2f7824 */ /* 0x004fe200078e00ff */
[--C-:B------:R-:W-:Y:S01]  /*94a0*/  SHF.R.U64 R45, R60, 0x10, R61.reuse ;  /* 0x000000103c2d7819 */ /* 0x100fe2000000123d */
[----:B------:R-:W-:Y:S01]  /*94b0*/  IMAD.U32 R51, R35, 0x10000, RZ ;  /* 0x0001000023337824 */ /* 0x000fe200078e00ff */
[----:B------:R-:W-:Y:S01]  /*94c0*/  SHF.R.U32.HI R61, RZ, 0x10, R61 ;  /* 0x00000010ff3d7819 */ /* 0x000fe2000001163d */
[----:B------:R-:W-:Y:S01]  /*94d0*/  IMAD.U32 R44, R15, 0x10000, RZ ;  /* 0x000100000f2c7824 */ /* 0x000fe200078e00ff */
[----:B------:R-:W-:Y:S01]  /*94e0*/  PRMT R54, R152, 0x5432, R73 ;  /* 0x0000543298367816 */ /* 0x000fe20000000049 */
[----:B0-----:R-:W-:Y:S01]  /*94f0*/  IMAD.U32 R11, R12, 0x10000, RZ ;  /* 0x000100000c0b7824 */ /* 0x001fe200078e00ff */
[----:B------:R-:W-:-:S02]  /*9500*/  PRMT R45, R150, 0x5410, R45 ;  /* 0x00005410962d7816 */ /* 0x000fc4000000002d */
[----:B------:R-:W-:Y:S01]  /*9510*/  PRMT R150, R150, 0x5432, R61 ;  /* 0x0000543296967816 */ /* 0x000fe2000000003d */
[----:B------:R-:W-:Y:S01]  /*9520*/  IMAD.U32 R55, R54, 0x10000, RZ ;  /* 0x0001000036377824 */ /* 0x000fe200078e00ff */
[----:B------:R-:W-:Y:S02]  /*9530*/  SHF.R.U64 R50, R74, 0x10, R75 ;  /* 0x000000104a327819 */ /* 0x000fe4000000124b */
[----:B------:R-:W-:Y:S01]  /*9540*/  SHF.R.U64 R46, R62, 0x10, R63 ;  /* 0x000000103e2e7819 */ /* 0x000fe2000000123f */
[----:B------:R-:W-:Y:S01]  /*9550*/  IMAD.U32 R53, R150, 0x10000, RZ ;  /* 0x0001000096357824 */ /* 0x000fe200078e00ff */
[----:B------:R-:W-:Y:S02]  /*9560*/  SHF.R.U32.HI R74, RZ, 0x10, R75 ;  /* 0x00000010ff4a7819 */ /* 0x000fe4000001164b */
[----:B------:R-:W-:Y:S02]  /*9570*/  PRMT R152, R152, 0x5410, R49 ;  /* 0x0000541098987816 */ /* 0x000fe40000000031 */
[----:B------:R-:W-:-:S02]  /*9580*/  SHF.R.U32.HI R62, RZ, 0x10, R63 ;  /* 0x00000010ff3e7819 */ /* 0x000fc4000001163f */
[C---:B------:R-:W-:Y:S01]  /*9590*/  PRMT R49, R151.reuse, 0x5410, R50 ;  /* 0x0000541097317816 */ /* 0x040fe20000000032 */
[C---:B------:R-:W-:Y:S01]  /*95a0*/  FMUL.FTZ R50, R52.reuse, R55 ;  /* 0x0000003734327220 */ /* 0x040fe20000410000 */
[----:B------:R-:W-:Y:S01]  /*95b0*/  PRMT R74, R151, 0x5432, R74 ;  /* 0x00005432974a7816 */ /* 0x000fe2000000004a */
[-C--:B------:R-:W-:Y:S01]  /*95c0*/  FMUL.FTZ R52, R52, R53.reuse ;  /* 0x0000003534347220 */ /* 0x080fe20000410000 */
[----:B------:R-:W-:Y:S01]  /*95d0*/  PRMT R62, R149, 0x5432, R62 ;  /* 0x00005432953e7816 */ /* 0x000fe2000000003e */
[----:B------:R-:W-:Y:S01]  /*95e0*/  FFMA.FTZ R50, R47, R53, -R50 ;  /* 0x000000352f327223 */ /* 0x000fe20000010832 */
[----:B------:R-:W-:Y:S01]  /*95f0*/  LOP3.LUT R48, R33, 0xffff0000, RZ, 0xc0, !PT ;  /* 0xffff000021307812 */ /* 0x000fe200078ec0ff */
[----:B------:R-:W-:Y:S01]  /*9600*/  IMAD.U32 R60, R74, 0x10000, RZ ;  /* 0x000100004a3c7824 */ /* 0x000fe200078e00ff */
[----:B------:R-:W-:Y:S01]  /*9610*/  LOP3.LUT R54, R54, 0xffff0000, RZ, 0xc0, !PT ;  /* 0xffff000036367812 */ /* 0x000fe200078ec0ff */
[----:B------:R-:W-:Y:S01]  /*9620*/  FFMA.FTZ R47, R47, R55, R52 ;  /* 0x000000372f2f7223 */ /* 0x000fe20000010034 */
[----:B------:R-:W-:Y:S01]  /*9630*/  LOP3.LUT R53, R150, 0xffff0000, RZ, 0xc0, !PT ;  /* 0xffff000096357812 */ /* 0x000fe200078ec0ff */
[----:B------:R-:W-:Y:S01]  /*9640*/  IMAD.U32 R52, R62, 0x10000, RZ ;  /* 0x000100003e347824 */ /* 0x000fe200078e00ff */
[----:B------:R-:W-:Y:S01]  /*9650*/  LOP3.LUT R43, R13, 0xffff0000, RZ, 0xc0, !PT ;  /* 0xffff00000d2b7812 */ /* 0x000fe200078ec0ff */
[C---:B------:R-:W-:Y:S01]  /*9660*/  FMUL.FTZ R64, R48.reuse, R54 ;  /* 0x0000003630407220 */ /* 0x040fe20000410000 */
[----:B------:R-:W-:Y:S01]  /*9670*/  FMUL.FTZ R55, R51, R60 ;  /* 0x0000003c33377220 */ /* 0x000fe20000410000 */
[-C--:B------:R-:W-:Y:S01]  /*9680*/  FMUL.FTZ R48, R48, R53.reuse ;  /* 0x0000003530307220 */ /* 0x080fe20000410000 */
[----:B------:R-:W-:Y:S01]  /*9690*/  LOP3.LUT R35, R35, 0xffff0000, RZ, 0xc0, !PT ;  /* 0xffff000023237812 */ /* 0x000fe200078ec0ff */
[----:B------:R-:W-:Y:S01]  /*96a0*/  FMUL.FTZ R51, R51, R52 ;  /* 0x0000003433337220 */ /* 0x000fe20000410000 */
[----:B------:R-:W-:Y:S01]  /*96b0*/  LOP3.LUT R74, R74, 0xffff0000, RZ, 0xc0, !PT ;  /* 0xffff00004a4a7812 */ /* 0x000fe200078ec0ff */
[C---:B------:R-:W-:Y:S01]  /*96c0*/  FFMA.FTZ R53, R43.reuse, R53, -R64 ;  /* 0x000000352b357223 */ /* 0x040fe20000010840 */
[----:B------:R-:W-:Y:S01]  /*96d0*/  FFMA.FTZ R48, R43, R54, R48 ;  /* 0x000000362b307223 */ /* 0x000fe20000010030 */
[----:B------:R-:W-:Y:S01]  /*96e0*/  LOP3.LUT R62, R62, 0xffff0000, RZ, 0xc0, !PT ;  /* 0xffff00003e3e7812 */ /* 0x000fe200078ec0ff */
[C---:B------:R-:W-:Y:S01]  /*96f0*/  FFMA.FTZ R43, R44.reuse, R52, -R55 ;  /* 0x000000342c2b7223 */ /* 0x040fe20000010837 */
[----:B------:R-:W-:Y:S01]  /*9700*/  LOP3.LUT R33, R15, 0xffff0000, RZ, 0xc0, !PT ;  /* 0xffff00000f217812 */ /* 0x000fe200078ec0ff */
[----:B------:R-:W-:Y:S01]  /*9710*/  FFMA.FTZ R44, R44, R60, R51 ;  /* 0x0000003c2c2c7223 */ /* 0x000fe20000010033 */
[----:B------:R-:W-:Y:S01]  /*9720*/  FMUL.FTZ R60, R35, R74 ;  /* 0x0000004a233c7220 */ /* 0x000fe20000410000 */
[----:B------:R-:W-:-:S02]  /*9730*/  IMAD.U32 R13, R32, 0x10000, RZ ;  /* 0x00010000200d7824 */ /* 0x000fc400078e00ff */
[-C--:B------:R-:W-:Y:S01]  /*9740*/  FMUL.FTZ R64, R35, R62.reuse ;  /* 0x0000003e23407220 */ /* 0x080fe20000410000 */
[----:B------:R-:W-:Y:S01]  /*9750*/  IMAD.U32 R54, R152, 0x10000, RZ ;  /* 0x0001000098367824 */ /* 0x000fe200078e00ff */
[----:B------:R-:W-:Y:S01]  /*9760*/  LOP3.LUT R32, R32, 0xffff0000, RZ, 0xc0, !PT ;  /* 0xffff000020207812 */ /* 0x000fe200078ec0ff */
[----:B------:R-:W-:Y:S01]  /*9770*/  IMAD.U32 R52, R45, 0x10000, RZ ;  /* 0x000100002d347824 */ /* 0x000fe200078e00ff */
[----:B------:R-:W-:Y:S01]  /*9780*/  LOP3.LUT R35, R152, 0xffff0000, RZ, 0xc0, !PT ;  /* 0xffff000098237812 */ /* 0x000fe200078ec0ff */
[----:B------:R-:W-:Y:S01]  /*9790*/  FFMA.FTZ R62, R33, R62, -R60 ;  /* 0x0000003e213e7223 */ /* 0x000fe2000001083c */
[----:B------:R-:W-:Y:S01]  /*97a0*/  LOP3.LUT R45, R45, 0xffff0000, RZ, 0xc0, !PT ;  /* 0xffff00002d2d7812 */ /* 0x000fe200078ec0ff */
[C---:B------:R-:W-:Y:S01]  /*97b0*/  FMUL.FTZ R60, R13.reuse, R54 ;  /* 0x000000360d3c7220 */ /* 0x040fe20000410000 */
[----:B------:R-:W-:Y:S01]  /*97c0*/  FMUL.FTZ R13, R13, R52 ;  /* 0x000000340d0d7220 */ /* 0x000fe20000410000 */
[----:B------:R-:W-:Y:S01]  /*97d0*/  PRMT R46, R149, 0x5410, R46 ;  /* 0x00005410952e7816 */ /* 0x000fe2000000002e */
[----:B------:R-:W-:Y:S01]  /*97e0*/  FFMA.FTZ R55, R33, R74, R64 ;  /* 0x0000004a21377223 */ /* 0x000fe20000010040 */
[C---:B------:R-:W-:Y:S01]  /*97f0*/  IMAD.U32 R15, R14.reuse, 0x10000, RZ ;  /* 0x000100000e0f7824 */ /* 0x040fe200078e00ff */
[----:B------:R-:W-:Y:S01]  /*9800*/  LOP3.LUT R42, R14, 0xffff0000, RZ, 0xc0, !PT ;  /* 0xffff00000e2a7812 */ /* 0x000fe200078ec0ff */
[C---:B------:R-:W-:Y:S01]  /*9810*/  FMUL.FTZ R33, R32.reuse, R35 ;  /* 0x0000002320217220 */ /* 0x040fe20000410000 */
[----:B------:R-:W-:Y:S01]  /*9820*/  FMUL.FTZ R51, R32, R45 ;  /* 0x0000002d20337220 */ /* 0x000fe20000410000 */
[----:B------:R-:W-:Y:S01]  /*9830*/  LOP3.LUT R12, R12, 0xffff0000, RZ, 0xc0, !PT ;  /* 0xffff00000c0c7812 */ /* 0x000fe200078ec0ff */
[C---:B------:R-:W-:Y:S01]  /*9840*/  IMAD.U32 R14, R34.reuse, 0x10000, RZ ;  /* 0x00010000220e7824 */ /* 0x040fe200078e00ff */
[----:B------:R-:W-:Y:S01]  /*9850*/  LOP3.LUT R34, R34, 0xffff0000, RZ, 0xc0, !PT ;  /* 0xffff000022227812 */ /* 0x000fe200078ec0ff */
[----:B------:R-:W-:-:S02]  /*9860*/  IMAD.U32 R32, R49, 0x10000, RZ ;  /* 0x0001000031207824 */ /* 0x000fc400078e00ff */
[----:B------:R-:W-:Y:S01]  /*9870*/  FFMA.FTZ R54, R11, R54, R13 ;  /* 0x000000360b367223 */ /* 0x000fe2000001000d */
[----:B------:R-:W-:Y:S01]  /*9880*/  LOP3.LUT R49, R49, 0xffff0000, RZ, 0xc0, !PT ;  /* 0xffff000031317812 */ /* 0x000fe200078ec0ff */
[----:B------:R-:W-:Y:S01]  /*9890*/  FFMA.FTZ R60, R11, R52, -R60 ;  /* 0x000000340b3c7223 */ /* 0x000fe2000001083c */
[C---:B------:R-:W-:Y:S01]  /*98a0*/  LOP3.LUT R13, R46.reuse, 0xffff0000, RZ, 0xc0, !PT ;  /* 0xffff00002e0d7812 */ /* 0x040fe200078ec0ff */
[----:B------:R-:W-:Y:S02]  /*98b0*/  IMAD.U32 R11, R46, 0x10000, RZ ;  /* 0x000100002e0b7824 */ /* 0x000fe400078e00ff */
[C---:B------:R-:W-:Y:S01]  /*98c0*/  FFMA.FTZ R33, R12.reuse, R45, -R33 ;  /* 0x0000002d0c217223 */ /* 0x040fe20000010821 */
[----:B------:R-:W-:Y:S01]  /*98d0*/  FFMA.FTZ R51, R12, R35, R51 ;  /* 0x000000230c337223 */ /* 0x000fe20000010033 */
[----:B------:R-:W-:Y:S01]  /*98e0*/  FMUL.FTZ R45, R34, R49 ;  /* 0x00000031222d7220 */ /* 0x000fe20000410000 */
[CC--:B------:R-:W-:Y:S01]  /*98f0*/  FMUL.FTZ R12, R14.reuse, R32.reuse ;  /* 0x000000200e0c7220 */ /* 0x0c0fe20000410000 */
[----:B------:R-:W-:Y:S01]  /*9900*/  FMUL.FTZ R35, R14, R11 ;  /* 0x0000000b0e237220 */ /* 0x000fe20000410000 */
[-C--:B------:R-:W-:Y:S01]  /*9910*/  FMUL.FTZ R34, R34, R13.reuse ;  /* 0x0000000d22227220 */ /* 0x080fe20000410000 */
        /* <DEDUP_REMOVED lines=13> */
[----:B------:R-:W-:-:S02]  /*99f0*/  F2FP.BF16.F32.PACK_AB R15, R62, R43 ;  /* 0x0000002b3e0f723e */ /* 0x000fc400000010ff */
[----:B------:R-:W-:-:S07]  /*9a00*/  F2FP.BF16.F32.PACK_AB R32, R51, R54 ;  /* 0x000000363320723e */ /* 0x000fce00000010ff */
.L_x_1670:
[----:B------:R-:W-:Y:S05]  /*9a10*/  BSYNC B2 ;  /* 0x0000000000027941 */ /* 0x000fea0003800000 */
.L_x_1669:
[----:B--2---:R4:W-:Y:S04]  /*9a20*/  ST.E.128 desc[UR60][R38.64], R12 ;  /* 0x0000000c26007985 */ /* 0x0049e8000c101d3c */
[----:B---3--:R4:W-:Y:S02]  /*9a30*/  @!P4 ST.E.128 desc[UR60][R40.64], R32 ;  /* 0x000000202800c985 */ /* 0x0089e4000c101d3c */
.L_x_1668:
[----:B------:R-:W-:Y:S05]  /*9a40*/  BSYNC B1 ;  /* 0x0000000000017941 */ /* 0x000fea0003800000 */
.L_x_1667:
        /* <DEDUP_REMOVED lines=11> */
[----:B0-----:R-:W-:-:S03]  /*9b00*/  IMAD.SHL.U32 R11, R131, 0x8, RZ ;  /* 0x00000008830b7824 */ /* 0x001fc600078e00ff */
[----:B------:R-:W-:Y:S02]  /*9b10*/  LEA.HI R12, R12, R131, RZ, 0x3 ;  /* 0x000000830c0c7211 */ /* 0x000fe400078f18ff */
[----:B------:R-:W-:Y:S02]  /*9b20*/  LOP3.LUT R13, R181, 0x38, R11, 0xf8, !PT ;  /* 0x00000038b50d7812 */ /* 0x000fe400078ef80b */
[----:B------:R-:W-:Y:S02]  /*9b30*/  SHF.R.S32.HI R15, RZ, 0x3, R12 ;  /* 0x00000003ff0f7819 */ /* 0x000fe4000001140c */
[----:B------:R-:W-:-:S03]  /*9b40*/  LOP3.LUT R13, R13, R218, RZ, 0x3c, !PT ;  /* 0x000000da0d0d7212 */ /* 0x000fc600078e3cff */
[----:B------:R-:W-:-:S04]  /*9b50*/  IMAD R12, R15, 0x1800, R188 ;  /* 0x000018000f0c7824 */ /* 0x000fc800078e02bc */
[----:B------:R-:W-:Y:S02]  /*9b60*/  IMAD.IADD R12, R12, 0x1, R13 ;  /* 0x000000010c0c7824 */ /* 0x000fe400078e020d */
[C---:B------:R-:W-:Y:S02]  /*9b70*/  IMAD R13, R19.reuse, 0x4800, R135 ;  /* 0x00004800130d7824 */ /* 0x040fe400078e0287 */
[----:B------:R-:W-:Y:S02]  /*9b80*/  IMAD R15, R19, 0x4800, R12 ;  /* 0x00004800130f7824 */ /* 0x000fe400078e020c */
[--C-:B------:R-:W-:Y:S02]  /*9b90*/  IMAD R13, R13, 0x2, R18.reuse ;  /* 0x000000020d0d7824 */ /* 0x100fe400078e0212 */
[----:B------:R-:W-:-:S04]  /*9ba0*/  IMAD R32, R15, 0x2, R18 ;  /* 0x000000020f207824 */ /* 0x000fc800078e0212 */
[----:B------:R-:W0:Y:S04]  /*9bb0*/  LDS.128 R12, [R13+0x18400] ;  /* 0x018400000d0c7984 */ /* 0x000e280000000c00 */
[----:B------:R-:W2:Y:S01]  /*9bc0*/  LDS.128 R32, [R32+0x18400] ;  /* 0x0184000020207984 */ /* 0x000ea20000000c00 */
[----:B------:R-:W-:Y:S05]  /*9bd0*/  @P5 BRA `(.L_x_1672) ;  /* 0x0000000400685947 */ /* 0x000fea0003800000 */
[--C-:B------:R-:W-:Y:S01]  /*9be0*/  SHF.R.U64 R49, R56, 0x10, R57.reuse ;  /* 0x0000001038317819 */ /* 0x100fe20000001239 */
[----:B--2---:R-:W-:Y:S01]  /*9bf0*/  IMAD.U32 R46, R33, 0x10000, RZ ;  /* 0x00010000212e7824 */ /* 0x004fe200078e00ff */
[----:B------:R-:W-:Y:S01]  /*9c00*/  SHF.R.U32.HI R57, RZ, 0x10, R57 ;  /* 0x00000010ff397819 */ /* 0x000fe20000011639 */
[----:B0-----:R-:W-:Y:S01]  /*9c10*/  IMAD.U32 R43, R13, 0x10000, RZ ;  /* 0x000100000d2b7824 */ /* 0x001fe200078e00ff */
[----:B------:R-:W-:Y:S01]  /*9c20*/  SHF.R.U32.HI R51, RZ, 0x10, R69 ;  /* 0x00000010ff337819 */ /* 0x000fe20000011645 */
[----:B------:R-:W-:Y:S01]  /*9c30*/  IMAD.U32 R48, R35, 0x10000, RZ ;  /* 0x0001000023307824 */ /* 0x000fe200078e00ff */
[----:B------:R-:W-:Y:S01]  /*9c40*/  PRMT R49, R146, 0x5410, R49 ;  /* 0x0000541092317816 */ /* 0x000fe20000000031 */
[----:B------:R-:W-:Y:S01]  /*9c50*/  IMAD.U32 R45, R15, 0x10000, RZ ;  /* 0x000100000f2d7824 */ /* 0x000fe200078e00ff */
[----:B------:R-:W-:Y:S01]  /*9c60*/  SHF.R.U64 R50, R58, 0x10, R59 ;  /* 0x000000103a327819 */ /* 0x000fe2000000123b */
[----:B------:R-:W-:Y:S01]  /*9c70*/  IMAD.U32 R41, R32, 0x10000, RZ ;  /* 0x0001000020297824 */ /* 0x000fe200078e00ff */
[----:B------:R-:W-:Y:S01]  /*9c80*/  PRMT R146, R146, 0x5432, R57 ;  /* 0x0000543292927816 */ /* 0x000fe20000000039 */
[----:B------:R-:W-:Y:S01]  /*9c90*/  IMAD.U32 R40, R12, 0x10000, RZ ;  /* 0x000100000c287824 */ /* 0x000fe200078e00ff */
[----:B------:R-:W-:-:S02]  /*9ca0*/  PRMT R51, R148, 0x5432, R51 ;  /* 0x0000543294337816 */ /* 0x000fc40000000033 */
[----:B------:R-:W-:Y:S02]  /*9cb0*/  SHF.R.U64 R53, R68, 0x10, R69 ;  /* 0x0000001044357819 */ /* 0x000fe40000001245 */
[--C-:B------:R-:W-:Y:S01]  /*9cc0*/  SHF.R.U64 R54, R70, 0x10, R71.reuse ;  /* 0x0000001046367819 */ /* 0x100fe20000001247 */
[----:B------:R-:W-:Y:S01]  /*9cd0*/  IMAD.U32 R52, R51, 0x10000, RZ ;  /* 0x0001000033347824 */ /* 0x000fe200078e00ff */
[----:B------:R-:W-:Y:S02]  /*9ce0*/  SHF.R.U32.HI R70, RZ, 0x10, R71 ;  /* 0x00000010ff467819 */ /* 0x000fe40000011647 */
[----:B------:R-:W-:Y:S02]  /*9cf0*/  LOP3.LUT R47, R33, 0xffff0000, RZ, 0xc0, !PT ;  /* 0xffff0000212f7812 */ /* 0x000fe400078ec0ff */
[----:B------:R-:W-:Y:S01]  /*9d00*/  PRMT R33, R145, 0x5410, R50 ;  /* 0x0000541091217816 */ /* 0x000fe20000000032 */
[----:B------:R-:W-:Y:S01]  /*9d10*/  IMAD.U32 R50, R146, 0x10000, RZ ;  /* 0x0001000092327824 */ /* 0x000fe200078e00ff */
[----:B------:R-:W-:-:S02]  /*9d20*/  SHF.R.U32.HI R58, RZ, 0x10, R59 ;  /* 0x00000010ff3a7819 */ /* 0x000fc4000001163b */
[----:B------:R-:W-:Y:S01]  /*9d30*/  PRMT R148, R148, 0x5410, R53 ;  /* 0x0000541094947816 */ /* 0x000fe20000000035 */
[C---:B------:R-:W-:Y:S01]  /*9d40*/  FMUL.FTZ R56, R46.reuse, R50 ;  /* 0x000000322e387220 */ /* 0x040fe20000410000 */
[C---:B------:R-:W-:Y:S01]  /*9d50*/  PRMT R53, R147.reuse, 0x5410, R54 ;  /* 0x0000541093357816 */ /* 0x040fe20000000036 */
[-C--:B------:R-:W-:Y:S01]  /*9d60*/  FMUL.FTZ R54, R46, R52.reuse ;  /* 0x000000342e367220 */ /* 0x080fe20000410000 */
[----:B------:R-:W-:Y:S01]  /*9d70*/  PRMT R147, R147, 0x5432, R70 ;  /* 0x0000543293937816 */ /* 0x000fe20000000046 */
[----:B------:R-:W-:Y:S01]  /*9d80*/  FFMA.FTZ R56, R43, R52, R56 ;  /* 0x000000342b387223 */ /* 0x000fe20000010038 */
[----:B------:R-:W-:Y:S01]  /*9d90*/  PRMT R145, R145, 0x5432, R58 ;  /* 0x0000543291917816 */ /* 0x000fe2000000003a */
[----:B------:R-:W-:Y:S01]  /*9da0*/  FFMA.FTZ R54, R43, R50, -R54 ;  /* 0x000000322b367223 */ /* 0x000fe20000010836 */
[----:B------:R-:W-:Y:S01]  /*9db0*/  LOP3.LUT R51, R51, 0xffff0000, RZ, 0xc0, !PT ;  /* 0xffff000033337812 */ /* 0x000fe200078ec0ff */
[----:B------:R-:W-:Y:S01]  /*9dc0*/  IMAD.U32 R46, R147, 0x10000, RZ ;  /* 0x00010000932e7824 */ /* 0x000fe200078e00ff */
[----:B------:R-:W-:Y:S01]  /*9dd0*/  LOP3.LUT R146, R146, 0xffff0000, RZ, 0xc0, !PT ;  /* 0xffff000092927812 */ /* 0x000fe200078ec0ff */
[----:B------:R-:W-:Y:S01]  /*9de0*/  IMAD.U32 R43, R145, 0x10000, RZ ;  /* 0x00010000912b7824 */ /* 0x000fe200078e00ff */
[----:B------:R-:W-:Y:S01]  /*9df0*/  LOP3.LUT R44, R13, 0xffff0000, RZ, 0xc0, !PT ;  /* 0xffff00000d2c7812 */ /* 0x000fe200078ec0ff */
[C---:B------:R-:W-:Y:S01]  /*9e00*/  FMUL.FTZ R55, R47.reuse, R51 ;  /* 0x000000332f377220 */ /* 0x040fe20000410000 */
[C---:B------:R-:W-:Y:S01]  /*9e10*/  FMUL.FTZ R50, R48.reuse, R46 ;  /* 0x0000002e30327220 */ /* 0x040fe20000410000 */
[-C--:B------:R-:W-:Y:S01]  /*9e20*/  FMUL.FTZ R47, R47, R146.reuse ;  /* 0x000000922f2f7220 */ /* 0x080fe20000410000 */
[----:B------:R-:W-:Y:S01]  /*9e30*/  LOP3.LUT R35, R35, 0xffff0000, RZ, 0xc0, !PT ;  /* 0xffff000023237812 */ /* 0x000fe200078ec0ff */
[----:B------:R-:W-:Y:S01]  /*9e40*/  FMUL.FTZ R57, R48, R43 ;  /* 0x0000002b30397220 */ /* 0x000fe20000410000 */
[----:B------:R-:W-:Y:S01]  /*9e50*/  LOP3.LUT R147, R147, 0xffff0000, RZ, 0xc0, !PT ;  /* 0xffff000093937812 */ /* 0x000fe200078ec0ff */
[C---:B------:R-:W-:Y:S01]  /*9e60*/  FFMA.FTZ R55, R44.reuse, R146, -R55 ;  /* 0x000000922c377223 */ /* 0x040fe20000010837 */
[----:B------:R-:W-:Y:S01]  /*9e70*/  LOP3.LUT R145, R145, 0xffff0000, RZ, 0xc0, !PT ;  /* 0xffff000091917812 */ /* 0x000fe200078ec0ff */
[----:B------:R-:W-:Y:S01]  /*9e80*/  FFMA.FTZ R47, R44, R51, R47 ;  /* 0x000000332c2f7223 */ /* 0x000fe2000001002f */
[----:B------:R-:W-:Y:S01]  /*9e90*/  FFMA.FTZ R50, R45, R43, -R50 ;  /* 0x0000002b2d327223 */ /* 0x000fe20000010832 */
[----:B------:R-:W-:-:S02]  /*9ea0*/  IMAD.U32 R44, R148, 0x10000, RZ ;  /* 0x00010000942c7824 */ /* 0x000fc400078e00ff */
[----:B------:R-:W-:Y:S01]  /*9eb0*/  FFMA.FTZ R57, R45, R46, R57 ;  /* 0x0000002e2d397223 */ /* 0x000fe20000010039 */
[----:B------:R-:W-:Y:S02]  /*9ec0*/  IMAD.U32 R43, R49, 0x10000, RZ ;  /* 0x00010000312b7824 */ /* 0x000fe400078e00ff */
[C---:B------:R-:W-:Y:S01]  /*9ed0*/  FMUL.FTZ R45, R35.reuse, R147 ;  /* 0x00000093232d7220 */ /* 0x040fe20000410000 */
[----:B------:R-:W-:Y:S01]  /*9ee0*/  FMUL.FTZ R51, R35, R145 ;  /* 0x0000009123337220 */ /* 0x000fe20000410000 */
[----:B------:R-:W-:Y:S01]  /*9ef0*/  LOP3.LUT R42, R15, 0xffff0000, RZ, 0xc0, !PT ;  /* 0xffff00000f2a7812 */ /* 0x000fe200078ec0ff */
[CC--:B------:R-:W-:Y:S01]  /*9f00*/  FMUL.FTZ R35, R41.reuse, R44.reuse ;  /* 0x0000002c29237220 */ /* 0x0c0fe20000410000 */
[----:B------:R-:W-:Y:S01]  /*9f10*/  LOP3.LUT R32, R32, 0xffff0000, RZ, 0xc0, !PT ;  /* 0xffff000020207812 */ /* 0x000fe200078ec0ff */
[----:B------:R-:W-:Y:S01]  /*9f20*/  FMUL.FTZ R41, R41, R43 ;  /* 0x0000002b29297220 */ /* 0x000fe20000410000 */
[----:B------:R-:W-:Y:S01]  /*9f30*/  LOP3.LUT R148, R148, 0xffff0000, RZ, 0xc0, !PT ;  /* 0xffff000094947812 */ /* 0x000fe200078ec0ff */
[C---:B------:R-:W-:Y:S01]  /*9f40*/  FFMA.FTZ R45, R42.reuse, R145, -R45 ;  /* 0x000000912a2d7223 */ /* 0x040fe2000001082d */
[----:B------:R-:W-:Y:S01]  /*9f50*/  LOP3.LUT R49, R49, 0xffff0000, RZ, 0xc0, !PT ;  /* 0xffff000031317812 */ /* 0x000fe200078ec0ff */
[----:B------:R-:W-:Y:S01]  /*9f60*/  FFMA.FTZ R46, R42, R147, R51 ;  /* 0x000000932a2e7223 */ /* 0x000fe20000010033 */
[----:B------:R-:W-:Y:S01]  /*9f70*/  LOP3.LUT R13, R12, 0xffff0000, RZ, 0xc0, !PT ;  /* 0xffff00000c0d7812 */ /* 0x000fe200078ec0ff */
[C---:B------:R-:W-:Y:S01]  /*9f80*/  FFMA.FTZ R43, R40.reuse, R43, -R35 ;  /* 0x0000002b282b7223 */ /* 0x040fe20000010823 */
[----:B------:R-:W-:Y:S01]  /*9f90*/  FFMA.FTZ R41, R40, R44, R41 ;  /* 0x0000002c28297223 */ /* 0x000fe20000010029 */
[----:B------:R-:W-:-:S02]  /*9fa0*/  IMAD.U32 R15, R34, 0x10000, RZ ;  /* 0x00010000220f7824 */ /* 0x000fc400078e00ff */
[CC--:B------:R-:W-:Y:S01]  /*9fb0*/  FMUL.FTZ R42, R32.reuse, R148.reuse ;  /* 0x00000094202a7220 */ /* 0x0c0fe20000410000 */
[-C--:B------:R-:W-:Y:S01]  /*9fc0*/  FMUL.FTZ R40, R32, R49.reuse ;  /* 0x0000003120287220 */ /* 0x080fe20000410000 */
[----:B------:R-:W-:Y:S01]  /*9fd0*/  IMAD.U32 R35, R53, 0x10000, RZ ;  /* 0x0001000035237824 */ /* 0x000fe200078e00ff */
[----:B------:R-:W-:Y:S01]  /*9fe0*/  LOP3.LUT R34, R34, 0xffff0000, RZ, 0xc0, !PT ;  /* 0xffff000022227812 */ /* 0x000fe200078ec0ff */
[----:B------:R-:W-:Y:S01]  /*9ff0*/  IMAD.U32 R32, R33, 0x10000, RZ ;  /* 0x0001000021207824 */ /* 0x000fe200078e00ff */
[----:B------:R-:W-:Y:S01]  /*a000*/  LOP3.LUT R53, R53, 0xffff0000, RZ, 0xc0, !PT ;  /* 0xffff000035357812 */ /* 0x000fe200078ec0ff */
[C---:B------:R-:W-:Y:S01]  /*a010*/  IMAD.U32 R12, R14.reuse, 0x10000, RZ ;  /* 0x000100000e0c7824 */ /* 0x040fe200078e00ff */
[----:B------:R-:W-:Y:S01]  /*a020*/  LOP3.LUT R33, R33, 0xffff0000, RZ, 0xc0, !PT ;  /* 0xffff000021217812 */ /* 0x000fe200078ec0ff */
[C---:B------:R-:W-:Y:S01]  /*a030*/  FFMA.FTZ R42, R13.reuse, R49, -R42 ;  /* 0x000000310d2a7223 */ /* 0x040fe2000001082a */
[----:B------:R-:W-:Y:S01]  /*a040*/  FFMA.FTZ R40, R13, R148, R40 ;  /* 0x000000940d287223 */ /* 0x000fe20000010028 */
[----:B------:R-:W-:Y:S01]  /*a050*/  LOP3.LUT R14, R14, 0xffff0000, RZ, 0xc0, !PT ;  /* 0xffff00000e0e7812 */ /* 0x000fe200078ec0ff */
        /* <DEDUP_REMOVED lines=15> */
[----:B------:R-:W-:Y:S02]  /*a150*/  F2FP.BF16.F32.PACK_AB R35, R46, R57 ;  /* 0x000000392e23723e */ /* 0x000fe400000010ff */
[----:B------:R-:W-:-:S02]  /*a160*/  F2FP.BF16.F32.PACK_AB R32, R40, R41 ;  /* 0x000000292820723e */ /* 0x000fc400000010ff */
[----:B------:R-:W-:-:S07]  /*a170*/  F2FP.BF16.F32.PACK_AB R34, R53, R44 ;  /* 0x0000002c3522723e */ /* 0x000fce00000010ff */
.L_x_1672:
[----:B------:R-:W-:Y:S05]  /*a180*/  BSYNC B1 ;  /* 0x0000000000017941 */ /* 0x000fea0003800000 */
.L_x_1671:
[----:B0-----:R0:W-:Y:S01]  /*a190*/  ST.E.128 desc[UR60][R38.64], R12 ;  /* 0x0000000c26007985 */ /* 0x0011e2000c101d3c */
[----:B------:R-:W-:-:S13]  /*a1a0*/  ISETP.GE.AND P4, PT, R11, R128, PT ;  /* 0x000000800b00720c */ /* 0x000fda0003f86270 */
[----:B------:R-:W-:Y:S05]  /*a1b0*/  @P4 BRA `(.L_x_1619) ;  /* 0x0000000400e84947 */ /* 0x000fea0003800000 */
[----:B------:R-:W-:-:S05]  /*a1c0*/  IMAD.WIDE R36, R11, 0x2, R36 ;  /* 0x000000020b247825 */ /* 0x000fca00078e0224 */
[----:B--2---:R2:W-:Y:S01]  /*a1d0*/  ST.E.128 desc[UR60][R36.64], R32 ;  /* 0x0000002024007985 */ /* 0x0045e2000c101d3c */
[----:B------:R-:W-:Y:S05]  /*a1e0*/  BRA `(.L_x_1619) ;  /* 0x0000000400dc7947 */ /* 0x000fea0003800000 */
.L_x_1584:
[----:B------:R-:W2:Y:S02]  /*a1f0*/  LDL R11, [R1+0x30] ;  /* 0x00003000010b7983 */ /* 0x000ea40000100800 */
[----:B--2---:R-:W-:-:S13]  /*a200*/  R2UR UR4, R11 ;  /* 0x000000000b0472ca */ /* 0x004fda00000e0000 */
[----:B------:R-:W-:-:S06]  /*a210*/  UISETP.NE.AND UP0, UPT, UR4, 0x3, UPT ;  /* 0x000000030400788c */ /* 0x000fcc000bf05270 */
[----:B------:R-:W-:-:S13]  /*a220*/  PLOP3.LUT P0, PT, PT, PT, UP0, 0x80, 0x0 ;  /* 0x000000000000781c */ /* 0x000fda0003f0f008 */
[----:B------:R-:W-:Y:S05]  /*a230*/  @!P0 BRA `(.L_x_1673) ;  /* 0x0000000000048947 */ /* 0x000fea0003800000 */
[----:B------:R-:W-:Y:S01]  /*a240*/  BPT.TRAP 0x1 ;  /* 0x000000040000795c */ /* 0x000fe20000300000 */
.L_x_1673:
[----:B------:R-:W-:Y:S01]  /*a250*/  IMAD R86, R19, 0x8, R18 ;  /* 0x0000000813567824 */ /* 0x000fe200078e0212 */
[----:B------:R-:W-:Y:S01]  /*a260*/  SHF.L.U32 R87, R175, 0x1f, RZ ;  /* 0x0000001faf577819 */ /* 0x000fe200000006ff */
[----:B------:R-:W-:Y:S01]  /*a270*/  BSSY B1, `(.L_x_1674) ;  /* 0x0000004000017945 */ /* 0x000fe20003800000 */
[----:B------:R-:W-:Y:S02]  /*a280*/  SHF.R.S32.HI R31, RZ, 0x1f, R29 ;  /* 0x0000001fff1f7819 */ /* 0x000fe4000001141d */
[----:B------:R-:W0:Y:S02]  /*a290*/  SYNCS.PHASECHK.TRANS64.TRYWAIT P4, [R86+URZ+0x2a890], R87 ;  /* 0x02a89057560075a7 */ /* 0x000e24000808017f */
[----:B0-----:R-:W-:Y:S05]  /*a2a0*/  @!P4 BRA `(.L_x_1675) ;  /* 0x0000020000d4c947 */ /* 0x001fea0003800000 */
.L_x_2023:
[----:B------:R-:W-:Y:S05]  /*a2b0*/  BSYNC B1 ;  /* 0x0000000000017941 */ /* 0x000fea0003800000 */
.L_x_1674:
        /* <DEDUP_REMOVED lines=27> */
.L_x_2027:
        /* <DEDUP_REMOVED lines=8> */
[----:B------:R-:W-:Y:S01]  /*a4f0*/  @!P5 IMAD.SHL.U32 R11, R170, 0x8, RZ ;  /* 0x00000008aa0bd824 */ /* 0x000fe200078e00ff */
        /* <DEDUP_REMOVED lines=28> */
.L_x_1678:
[----:B------:R-:W-:Y:S05]  /*a6c0*/  BSYNC B1 ;  /* 0x0000000000017941 */ /* 0x000fea0003800000 */
.L_x_1677:
[----:B------:R-:W-:-:S03]  /*a6d0*/  UMOV UR4, 0xffffffff ;  /* 0xffffffff00047882 */ /* 0x000fc60000000000 */
[----:B------:R-:W-:Y:S05]  /*a6e0*/  BRA.DIV UR4, `(.L_x_1679) ;  /* 0x0000020204247947 */ /* 0x000fea000b800000 */
[----:B--2---:R2:W0:Y:S04]  /*a6f0*/  SHFL.IDX PT, R36, R39, 0x1, 0x1c1f ;  /* 0x003c1f0027247f89 */ /* 0x00442800000e0000 */
[----:B---3--:R2:W3:Y:S02]  /*a700*/  SHFL.IDX PT, R37, R38, 0x1, 0x1c1f ;  /* 0x003c1f0026257f89 */ /* 0x0084e400000e0000 */
.L_x_2031:
        /* <DEDUP_REMOVED lines=12> */
[----:B0-----:R-:W-:Y:S02]  /*a7d0*/  @!P5 IMAD.MOV.U32 R34, RZ, RZ, R37 ;  /* 0x000000ffff22d224 */ /* 0x001fe400078e0025 */
[----:B------:R-:W-:Y:S02]  /*a7e0*/  @!P5 IMAD.MOV.U32 R35, RZ, RZ, R36 ;  /* 0x000000ffff23d224 */ /* 0x000fe400078e0024 */
[----:B------:R-:W-:-:S05]  /*a7f0*/  @!P5 IMAD.WIDE R34, R11, 0x2, R34 ;  /* 0x000000020b22d825 */ /* 0x000fca00078e0222 */
        /* <DEDUP_REMOVED lines=22> */
.L_x_1619:
[----:B------:R-:W-:Y:S05]  /*a960*/  BSYNC B0 ;  /* 0x0000000000007941 */ /* 0x000fea0003800000 */
.L_x_1583:
        /* <DEDUP_REMOVED lines=17> */
.L_x_1681:
[----:B------:R-:W-:Y:S05]  /*aa80*/  BSYNC B0 ;  /* 0x0000000000007941 */ /* 0x000fea0003800000 */
.L_x_1680:
[----:B------:R-:W3:Y:S01]  /*aa90*/  SYNCS.PHASECHK.TRANS64.TRYWAIT P0, [R86+URZ+0x2a8b0], R87 ;  /* 0x02a8b057560075a7 */ /* 0x000ee2000800017f */
[----:B------:R-:W-:Y:S04]  /*aaa0*/  BSSY B0, `(.L_x_1682) ;  /* 0x0000002000007945 */ /* 0x000fe80003800000 */
[----:B---3--:R-:W-:Y:S05]  /*aab0*/  @!P0 BRA `(.L_x_1683) ;  /* 0x000001fc007c8947 */ /* 0x008fea0003800000 */
.L_x_2032:
[----:B------:R-:W-:Y:S05]  /*aac0*/  BSYNC B0 ;  /* 0x0000000000007941 */ /* 0x000fea0003800000 */
.L_x_1682:
[----:B------:R-:W-:Y:S01]  /*aad0*/  ULDC.64 UR4, c[0x0][0x328] ;  /* 0x0000ca0000047ab9 */ /* 0x000fe20000000a00 */
[----:B------:R-:W-:Y:S01]  /*aae0*/  IMAD.IADD R85, R85, 0x1, -R174 ;  /* 0x0000000155557824 */ /* 0x000fe200078e0aae */
[----:B------:R-:W-:Y:S01]  /*aaf0*/  BSSY B0, `(.L_x_1684) ;  /* 0x000002e000007945 */ /* 0x000fe20003800000 */
[----:B--2-4-:R-:W-:Y:S02]  /*ab00*/  IMAD R14, R31, UR4, RZ ;  /* 0x000000041f0e7c24 */ /* 0x014fe4000f8e02ff */
[----:B------:R-:W-:Y:S01]  /*ab10*/  IMAD.WIDE.U32 R12, R29, UR4, RZ ;  /* 0x000000041d0c7c25 */ /* 0x000fe2000f8e00ff */
[----:B------:R-:W-:-:S03]  /*ab20*/  ISETP.GE.AND P0, PT, R85, 0x1, PT ;  /* 0x000000015500780c */ /* 0x000fc60003f06270 */
[----:B------:R-:W-:Y:S01]  /*ab30*/  IMAD R29, R29, UR5, R14 ;  /* 0x000000051d1d7c24 */ /* 0x000fe2000f8e020e */
[----:B------:R-:W-:Y:S01]  /*ab40*/  ULDC.64 UR4, c[0x0][0x338] ;  /* 0x0000ce0000047ab9 */ /* 0x000fe20000000a00 */
[----:B------:R-:W-:Y:S02]  /*ab50*/  IMAD R14, R19, 0x3000, R3 ;  /* 0x00003000130e7824 */ /* 0x000fe400078e0203 */
[----:B0-----:R-:W-:Y:S02]  /*ab60*/  IMAD R11, R84, UR4, RZ ;  /* 0x00000004540b7c24 */ /* 0x001fe4000f8e02ff */
[----:B------:R-:W-:Y:S02]  /*ab70*/  IMAD.IADD R13, R13, 0x1, R29 ;  /* 0x000000010d0d7824 */ /* 0x000fe400078e021d */
        /* <DEDUP_REMOVED lines=9> */
[----:B------:R-:W-:Y:S01]  /*ac10*/  LEA R31, P5, R12, UR4, 0x1 ;  /* 0x000000040c1f7c11 */ /* 0x000fe2000f8a08ff */
[----:B------:R-:W-:Y:S02]  /*ac20*/  IMAD.IADD R28, R127, 0x1, R14 ;  /* 0x000000017f1c7824 */ /* 0x000fe400078e020e */
[----:B------:R-:W-:Y:S01]  /*ac30*/  IMAD R34, R14, 0x2, R119 ;  /* 0x000000020e227824 */ /* 0x000fe200078e0277 */
[----:B------:R-:W-:Y:S01]  /*ac40*/  LEA.HI.X R11, R12, UR5, R11, 0x1, P5 ;  /* 0x000000050c0b7c11 */ /* 0x000fe2000a8f0c0b */
[----:B------:R-:W-:Y:S02]  /*ac50*/  IMAD R35, R28, 0x2, R119 ;  /* 0x000000021c237824 */ /* 0x000fe400078e0277 */
        /* <DEDUP_REMOVED lines=8> */
[----:B------:R-:W-:Y:S01]  /*ace0*/  @P0 IMAD.SHL.U32 R37, R170, 0x8, RZ ;  /* 0x00000008aa250824 */ /* 0x000fe200078e00ff */
[----:B-----5:R2:W-:Y:S01]  /*acf0*/  @P5 ST.E.128 desc[UR60][R32.64], R12 ;  /* 0x0000000c20005985 */ /* 0x0205e2000c101d3c */
[----:B------:R-:W-:-:S03]  /*ad00*/  ISETP.NE.AND P5, PT, R10, RZ, PT ;  /* 0x000000ff0a00720c */ /* 0x000fc60003fa5270 */
[----:B------:R-:W4:Y:S01]  /*ad10*/  @P0 LDS.128 R12, [R35] ;  /* 0x00000000230c0984 */ /* 0x000f220000000c00 */
[----:B--2---:R-:W-:-:S09]  /*ad20*/  @P0 IMAD.WIDE R32, R37, 0x2, R28 ;  /* 0x0000000225200825 */ /* 0x004fd200078e021c */
[----:B------:R-:W-:Y:S01]  /*ad30*/  @P5 IMAD.SHL.U32 R37, R171, 0x8, RZ ;  /* 0x00000008ab255824 */ /* 0x000fe200078e00ff */
[----:B----4-:R2:W-:Y:S01]  /*ad40*/  @P0 ST.E.128 desc[UR60][R32.64], R12 ;  /* 0x0000000c20000985 */ /* 0x0105e2000c101d3c */
[----:B------:R-:W-:-:S03]  /*ad50*/  ISETP.NE.AND P0, PT, R20, RZ, PT ;  /* 0x000000ff1400720c */ /* 0x000fc60003f05270 */
[----:B------:R-:W4:Y:S01]  /*ad60*/  @P5 LDS.128 R12, [R34+0x3000] ;  /* 0x00300000220c5984 */ /* 0x000f220000000c00 */
[----:B--2---:R-:W-:-:S05]  /*ad70*/  @P5 IMAD.WIDE R32, R37, 0x2, R28 ;  /* 0x0000000225205825 */ /* 0x004fca00078e021c */
[----:B----4-:R-:W-:Y:S04]  /*ad80*/  @P5 ST.E.128 desc[UR60][R32.64], R12 ;  /* 0x0000000c20005985 */ /* 0x010fe8000c101d3c */
[C---:B------:R-:W-:Y:S01]  /*ad90*/  @P0 LEA R28, P5, R23.reuse, R28, 0x1 ;  /* 0x0000001c171c0211 */ /* 0x040fe200078a08ff */
[----:B------:R-:W2:Y:S03]  /*ada0*/  @P0 LDS.128 R12, [R35+0x3000] ;  /* 0x00300000230c0984 */ /* 0x000ea60000000c00 */
[----:B------:R-:W-:-:S05]  /*adb0*/  @P0 LEA.HI.X R29, R23, R29, R173, 0x1, P5 ;  /* 0x0000001d171d0211 */ /* 0x000fca00028f0cad */
[----:B--2---:R2:W-:Y:S04]  /*adc0*/  @P0 ST.E.128 desc[UR60][R28.64], R12 ;  /* 0x0000000c1c000985 */ /* 0x0045e8000c101d3c */
.L_x_1685:
[----:B------:R-:W-:Y:S05]  /*add0*/  BSYNC B0 ;  /* 0x0000000000007941 */ /* 0x000fea0003800000 */
.L_x_1684:
[----:B------:R-:W-:Y:S01]  /*ade0*/  ISETP.GE.AND P0, PT, R85, 0x41, PT ;  /* 0x000000415500780c */ /* 0x000fe20003f06270 */
[----:B--2-4-:R2:W4:Y:S01]  /*adf0*/  SHFL.IDX PT, R29, R11, 0x1, 0x1c1f ;  /* 0x003c1f000b1d7f89 */ /* 0x01452200000e0000 */
[----:B------:R-:W-:Y:S03]  /*ae00*/  BSSY B0, `(.L_x_1686) ;  /* 0x0000017000007945 */ /* 0x000fe60003800000 */
[----:B------:R2:W0:Y:S08]  /*ae10*/  SHFL.IDX PT, R28, R31, 0x1, 0x1c1f ;  /* 0x003c1f001f1c7f89 */ /* 0x00043000000e0000 */
[----:B--2---:R-:W-:Y:S05]  /*ae20*/  @!P0 BRA `(.L_x_1687) ;  /* 0x0000000000508947 */ /* 0x004fea0003800000 */
[----:B------:R-:W-:-:S13]  /*ae30*/  ISETP.NE.AND P5, PT, R4, RZ, PT ;  /* 0x000000ff0400720c */ /* 0x000fda0003fa5270 */
[----:B------:R-:W2:Y:S01]  /*ae40*/  @P5 LDS.128 R12, [R34+0x2000] ;  /* 0x00200000220c5984 */ /* 0x000ea20000000c00 */
[----:B0-----:R-:W-:-:S04]  /*ae50*/  @P5 LEA R32, P0, R16, R28, 0x1 ;  /* 0x0000001c10205211 */ /* 0x001fc800078008ff */
[----:B----4-:R-:W-:Y:S02]  /*ae60*/  @P5 LEA.HI.X R33, R16, R29, R17, 0x1, P0 ;  /* 0x0000001d10215211 */ /* 0x010fe400000f0c11 */
[----:B------:R-:W-:-:S13]  /*ae70*/  ISETP.NE.AND P0, PT, R9, RZ, PT ;  /* 0x000000ff0900720c */ /* 0x000fda0003f05270 */
[----:B------:R-:W-:Y:S01]  /*ae80*/  @P0 IMAD.SHL.U32 R11, R170, 0x8, RZ ;  /* 0x00000008aa0b0824 */ /* 0x000fe200078e00ff */
[----:B--2---:R0:W-:Y:S01]  /*ae90*/  @P5 ST.E.128 desc[UR60][R32.64], R12 ;  /* 0x0000000c20005985 */ /* 0x0041e2000c101d3c */
[----:B------:R-:W-:-:S03]  /*aea0*/  ISETP.NE.AND P5, PT, R10, RZ, PT ;  /* 0x000000ff0a00720c */ /* 0x000fc60003fa5270 */
[----:B------:R-:W2:Y:S01]  /*aeb0*/  @P0 LDS.128 R12, [R35+0x2000] ;  /* 0x00200000230c0984 */ /* 0x000ea20000000c00 */
[----:B0-----:R-:W-:-:S09]  /*aec0*/  @P0 IMAD.WIDE R32, R11, 0x2, R28 ;  /* 0x000000020b200825 */ /* 0x001fd200078e021c */
[----:B------:R-:W-:Y:S01]  /*aed0*/  @P5 IMAD.SHL.U32 R11, R171, 0x8, RZ ;  /* 0x00000008ab0b5824 */ /* 0x000fe200078e00ff */
[----:B--2---:R0:W-:Y:S01]  /*aee0*/  @P0 ST.E.128 desc[UR60][R32.64], R12 ;  /* 0x0000000c20000985 */ /* 0x0041e2000c101d3c */
[----:B------:R-:W-:-:S03]  /*aef0*/  ISETP.NE.AND P0, PT, R20, RZ, PT ;  /* 0x000000ff1400720c */ /* 0x000fc60003f05270 */
[----:B------:R-:W2:Y:S01]  /*af00*/  @P5 LDS.128 R12, [R34+0x5000] ;  /* 0x00500000220c5984 */ /* 0x000ea20000000c00 */
[----:B0-----:R-:W-:-:S05]  /*af10*/  @P5 IMAD.WIDE R32, R11, 0x2, R28 ;  /* 0x000000020b205825 */ /* 0x001fca00078e021c */
[----:B--2---:R-:W-:Y:S04]  /*af20*/  @P5 ST.E.128 desc[UR60][R32.64], R12 ;  /* 0x0000000c20005985 */ /* 0x004fe8000c101d3c */
[C---:B------:R-:W-:Y:S01]  /*af30*/  @P0 LEA R28, P5, R23.reuse, R28, 0x1 ;  /* 0x0000001c171c0211 */ /* 0x040fe200078a08ff */
[----:B------:R-:W0:Y:S03]  /*af40*/  @P0 LDS.128 R12, [R35+0x5000] ;  /* 0x00500000230c0984 */ /* 0x000e260000000c00 */
[----:B------:R-:W-:-:S05]  /*af50*/  @P0 LEA.HI.X R29, R23, R29, R173, 0x1, P5 ;  /* 0x0000001d171d0211 */ /* 0x000fca00028f0cad */
[----:B0-----:R2:W-:Y:S04]  /*af60*/  @P0 ST.E.128 desc[UR60][R28.64], R12 ;  /* 0x0000000c1c000985 */ /* 0x0015e8000c101d3c */
.L_x_1687:
[----:B------:R-:W-:Y:S05]  /*af70*/  BSYNC B0 ;  /* 0x0000000000007941 */ /* 0x000fea0003800000 */
.L_x_1686:
[----:B------:R-:W-:Y:S01]  /*af80*/  @!PT LDS RZ, [RZ] ;  /* 0x00000000fffff984 */ /* 0x000fe20000000800 */
[----:B------:R-:W-:Y:S01]  /*af90*/  @!PT LDS RZ, [RZ] ;  /* 0x00000000fffff984 */ /* 0x000fe20000000800 */
[----:B------:R-:W-:Y:S01]  /*afa0*/  @!PT LDS RZ, [RZ] ;  /* 0x00000000fffff984 */ /* 0x000fe20000000800 */
[----:B------:R-:W-:Y:S01]  /*afb0*/  @!PT LDS RZ, [RZ] ;  /* 0x00000000fffff984 */ /* 0x000fe20000000800 */
[----:B------:R5:W-:Y:S06]  /*afc0*/  MEMBAR.ALL.CTA ;  /* 0x0000000000007992 */ /* 0x000bec0000008000 */
[----:B-----5:R-:W5:Y:S01]  /*afd0*/  FENCE.VIEW.ASYNC.S ;  /* 0x00000000000073c6 */ /* 0x020f620000000000 */
[----:B-1-3--:R-:W-:Y:S01]  /*afe0*/  @!P4 VIADD R86, R86, 0x2a8c0 ;  /* 0x0002a8c05656c836 */ /* 0x00afe20000000000 */
[----:B-----5:R1:W-:Y:S01]  /*aff0*/  BAR.SYNC.DEFER_BLOCKING R144, 0x80 ;  /* 0x000200900000751d */ /* 0x0203e20000010000 */
[----:B------:R-:W-:Y:S01]  /*b000*/  ISETP.NE.AND P5, PT, R123, RZ, PT ;  /* 0x000000ff7b00720c */ /* 0x000fe20003fa5270 */
[----:B------:R-:W-:-:S02]  /*b010*/  VIADD R19, R19, 0x1 ;  /* 0x0000000113137836 */ /* 0x000fc40000000000 */
[----:B------:R-:W-:Y:S02]  /*b020*/  @!P4 PRMT R86, RZ, 0x654, R86 ;  /* 0x00000654ff56c816 */ /* 0x000fe40000000056 */
[----:B------:R-:W-:Y:S02]  /*b030*/  PLOP3.LUT P0, PT, PT, PT, PT, 0x8, 0x0 ;  /* 0x000000000000781c */ /* 0x000fe40003f0e170 */
[----:B------:R1:W-:Y:S01]  /*b040*/  @!P4 SYNCS.ARRIVE.TRANS64.RED.A1T0 RZ, [R86+URZ], RZ ;  /* 0x000000ff56ffc9a7 */ /* 0x0003e2000810043f */
[----:B------:R-:W-:-:S04]  /*b050*/  ISETP.NE.AND P4, PT, R19, 0x2, PT ;  /* 0x000000021300780c */ /* 0x000fc80003f85270 */
[----:B--2---:R-:W-:Y:S02]  /*b060*/  SEL R12, RZ, 0x1, P4 ;  /* 0x00000001ff0c7807 */ /* 0x004fe40002000000 */
[----:B------:R-:W-:Y:S02]  /*b070*/  SEL R19, R19, RZ, P4 ;  /* 0x000000ff13137207 */ /* 0x000fe40002000000 */
[----:B------:R-:W-:Y:S01]  /*b080*/  LOP3.LUT R175, R175, R12, RZ, 0x3c, !PT ;  /* 0x0000000cafaf7212 */ /* 0x000fe200078e3cff */
[----:B-1----:R-:W-:Y:S06]  /*b090*/  @P5 BRA `(.L_x_1688) ;  /* 0xffffff7800245947 */ /* 0x002fec000383ffff */
.L_x_1578:
[----:B------:R-:W1:Y:S01]  /*b0a0*/  LDC R0, c[0x0][0x448] ;  /* 0x00011200ff007b82 */ /* 0x000e620000000800 */
[----:B------:R-:W-:Y:S01]  /*b0b0*/  IADD3 R5, R167, 0x1, -R166 ;  /* 0x00000001a7057810 */ /* 0x000fe20007ffe8a6 */
[----:B------:R-:W-:Y:S06]  /*b0c0*/  BSSY B0, `(.L_x_1689) ;  /* 0x000000d000007945 */ /* 0x000fec0003800000 */
[----:B------:R-:W2:Y:S01]  /*b0d0*/  LDC.64 R6, c[0x0][0x9e0] ;  /* 0x00027800ff067b82 */ /* 0x000ea20000000a00 */
[----:B-1----:R-:W-:Y:S01]  /*b0e0*/  ISETP.NE.AND P1, PT, R0, 0x1, PT ;  /* 0x000000010000780c */ /* 0x002fe20003f25270 */
[----:B------:R-:W-:Y:S01]  /*b0f0*/  VIADD R0, R187, 0x7f ;  /* 0x0000007fbb007836 */ /* 0x000fe20000000000 */
[----:B--2---:R-:W-:-:S11]  /*b100*/  ISETP.GE.AND P2, PT, R7, 0x1, PT ;  /* 0x000000010700780c */ /* 0x004fd60003f46270 */
[----:B------:R-:W1:Y:S08]  /*b110*/  @P1 LDC R3, c[0x0][0x44c] ;  /* 0x00011300ff031b82 */ /* 0x000e700000000800 */
[----:B------:R-:W2:Y:S01]  /*b120*/  @P1 LDC R2, c[0x0][0x450] ;  /* 0x00011400ff021b82 */ /* 0x000ea20000000800 */
[----:B-1----:R-:W-:-:S05]  /*b130*/  @P1 IMAD.HI.U32 R3, R0, R3, RZ ;  /* 0x0000000300031227 */ /* 0x002fca00078e00ff */
[----:B--2---:R-:W-:-:S05]  /*b140*/  @P1 SHF.R.U32.HI R0, RZ, R2, R3 ;  /* 0x00000002ff001219 */ /* 0x004fca0000011603 */
[----:B------:R-:W-:Y:S01]  /*b150*/  IMAD.IADD R3, R5, 0x1, R0 ;  /* 0x0000000105037824 */ /* 0x000fe200078e0200 */
[----:B------:R-:W-:Y:S06]  /*b160*/  @P0 BRA `(.L_x_1690) ;  /* 0x0000000000080947 */ /* 0x000fec0003800000 */
[----:B------:R-:W1:Y:S02]  /*b170*/  FENCE.VIEW.ASYNC.G ;  /* 0x00000000000073c6 */ /* 0x000e640000000100 */
[----:B-1----:R-:W-:Y:S06]  /*b180*/  BAR.ARV 0xc, 0x180 ;  /* 0x0306000000007b1d */ /* 0x002fec0000002000 */
.L_x_1690:
[----:B------:R-:W-:Y:S05]  /*b190*/  BSYNC B0 ;  /* 0x0000000000007941 */ /* 0x000fea0003800000 */
.L_x_1689:
[----:B------:R-:W-:Y:S01]  /*b1a0*/  IMAD.IADD R0, R3, 0x1, R6 ;  /* 0x0000000103007824 */ /* 0x000fe200078e0206 */
[----:B------:R-:W-:Y:S06]  /*b1b0*/  @!P2 BRA `(.L_x_1691) ;  /* 0x000000000048a947 */ /* 0x000fec0003800000 */
[C---:B------:R-:W-:Y:S01]  /*b1c0*/  ISETP.GT.AND P0, PT, R3.reuse, RZ, PT ;  /* 0x000000ff0300720c */ /* 0x040fe20003f04270 */
[----:B------:R-:W-:Y:S01]  /*b1d0*/  BSSY B0, `(.L_x_1692) ;  /* 0x000000e000007945 */ /* 0x000fe20003800000 */
[----:B------:R-:W-:-:S11]  /*b1e0*/  VIADD R2, R3, 0xffffffff ;  /* 0xffffffff03027836 */ /* 0x000fd60000000000 */
[----:B------:R-:W-:Y:S05]  /*b1f0*/  @P0 BRA `(.L_x_1693) ;  /* 0x00000000001c0947 */ /* 0x000fea0003800000 */
[----:B------:R-:W-:Y:S01]  /*b200*/  ISETP.NE.AND P0, PT, R7, 0x1, PT ;  /* 0x000000010700780c */ /* 0x000fe20003f05270 */
[----:B------:R-:W-:-:S12]  /*b210*/  IMAD.MOV R3, RZ, RZ, -R3 ;  /* 0x000000ffff037224 */ /* 0x000fd800078e0a03 */
[----:B------:R-:W1:Y:S02]  /*b220*/  @P0 LDC.64 R4, c[0x0][0x9e8] ;  /* 0x00027a00ff040b82 */ /* 0x000e640000000a00 */
[----:B-1----:R-:W-:-:S05]  /*b230*/  @P0 IMAD.HI.U32 R2, R3, R4, RZ ;  /* 0x0000000403020227 */ /* 0x002fca00078e00ff */
[----:B------:R-:W-:-:S04]  /*b240*/  @P0 SHF.R.U32.HI R3, RZ, R5, R2 ;  /* 0x00000005ff030219 */ /* 0x000fc80000011602 */
[----:B------:R-:W-:Y:S01]  /*b250*/  LOP3.LUT R2, RZ, R3, RZ, 0x33, !PT ;  /* 0x00000003ff027212 */ /* 0x000fe200078e33ff */
[----:B------:R-:W-:Y:S06]  /*b260*/  BRA `(.L_x_1694) ;  /* 0x0000000000107947 */ /* 0x000fec0003800000 */
.L_x_1693:
[----:B------:R-:W-:-:S13]  /*b270*/  ISETP.NE.AND P0, PT, R7, 0x1, PT ;  /* 0x000000010700780c */ /* 0x000fda0003f05270 */
[----:B------:R-:W1:Y:S02]  /*b280*/  @P0 LDC.64 R4, c[0x0][0x9e8] ;  /* 0x00027a00ff040b82 */ /* 0x000e640000000a00 */
[----:B-1----:R-:W-:-:S05]  /*b290*/  @P0 IMAD.HI.U32 R4, R2, R4, RZ ;  /* 0x0000000402040227 */ /* 0x002fca00078e00ff */
[----:B------:R-:W-:-:S07]  /*b2a0*/  @P0 SHF.R.U32.HI R2, RZ, R5, R4 ;  /* 0x00000005ff020219 */ /* 0x000fce0000011604 */
.L_x_1694:
[----:B------:R-:W-:Y:S05]  /*b2b0*/  BSYNC B0 ;  /* 0x0000000000007941 */ /* 0x000fea0003800000 */
.L_x_1692:
[----:B------:R-:W-:-:S05]  /*b2c0*/  IMAD R3, R2, R7, R7 ;  /* 0x0000000702037224 */ /* 0x000fca00078e0207 */
[----:B------:R-:W-:-:S07]  /*b2d0*/  VIMNMX R0, R0, R3, PT ;  /* 0x0000000300007248 */ /* 0x000fce0003fe0100 */
.L_x_1691:
[----:B------:R-:W1:Y:S01]  /*b2e0*/  @P1 LDC R2, c[0x0][0x44c] ;  /* 0x00011300ff021b82 */ /* 0x000e620000000800 */
[----:B------:R-:W-:Y:S01]  /*b2f0*/  VIADD R0, R0, 0x5f ;  /* 0x0000005f00007836 */ /* 0x000fe20000000000 */
[----:B------:R-:W-:Y:S01]  /*b300*/  ULDC UR4, c[0x0][0x9dc] ;  /* 0x0002770000047ab9 */ /* 0x000fe20000000800 */
[----:B------:R-:W-:Y:S02]  /*b310*/  IMAD.MOV.U32 R5, RZ, RZ, R187 ;  /* 0x000000ffff057224 */ /* 0x000fe400078e00bb */
[----:B------:R-:W-:-:S03]  /*b320*/  IMAD.HI R0, R0, 0x2aaaaaab, RZ ;  /* 0x2aaaaaab00007827 */ /* 0x000fc600078e02ff */
[----:B------:R-:W2:Y:S02]  /*b330*/  @P1 LDC R9, c[0x0][0x450] ;  /* 0x00011400ff091b82 */ /* 0x000ea40000000800 */
[----:B------:R-:W-:Y:S01]  /*b340*/  SHF.R.U32.HI R3, RZ, 0x1f, R0 ;  /* 0x0000001fff037819 */ /* 0x000fe20000011600 */
[----:B-1----:R-:W-:-:S05]  /*b350*/  @P1 IMAD.HI.U32 R2, R187, R2, RZ ;  /* 0x00000002bb021227 */ /* 0x002fca00078e00ff */
[----:B--2---:R-:W-:Y:S02]  /*b360*/  @P1 SHF.R.U32.HI R5, RZ, R9, R2 ;  /* 0x00000009ff051219 */ /* 0x004fe40000011602 */
[----:B------:R-:W-:-:S03]  /*b370*/  LEA.HI.SX32 R2, R0, R3, 0x1c ;  /* 0x0000000300027211 */ /* 0x000fc600078fe2ff */
[----:B------:R-:W-:Y:S01]  /*b380*/  IMAD.IADD R0, R142, 0x1, R5 ;  /* 0x000000018e007824 */ /* 0x000fe200078e0205 */
[----:B------:R-:W-:-:S03]  /*b390*/  VIMNMX R2, R143, R2, PT ;  /* 0x000000028f027248 */ /* 0x000fc60003fe0100 */
[----:B------:R-:W-:Y:S01]  /*b3a0*/  VIADD R3, R0, -UR4 ;  /* 0x8000000400037c36 */ /* 0x000fe20008000000 */
[----:B------:R-:W-:Y:S06]  /*b3b0*/  @!P2 BRA `(.L_x_1695) ;  /* 0x000000000044a947 */ /* 0x000fec0003800000 */
        /* <DEDUP_REMOVED lines=10> */
.L_x_1697:
[----:B------:R-:W-:-:S13]  /*b460*/  ISETP.NE.AND P0, PT, R7, 0x1, PT ;  /* 0x000000010700780c */ /* 0x000fda0003f05270 */
[----:B------:R-:W1:Y:S02]  /*b470*/  @P0 LDC.64 R4, c[0x0][0x9e8] ;  /* 0x00027a00ff040b82 */ /* 0x000e640000000a00 */
[----:B-1----:R-:W-:-:S05]  /*b480*/  @P0 IMAD.HI.U32 R4, R0, R4, RZ ;  /* 0x0000000400040227 */ /* 0x002fca00078e00ff */
[----:B------:R-:W-:-:S07]  /*b490*/  @P0 SHF.R.U32.HI R0, RZ, R5, R4 ;  /* 0x00000005ff000219 */ /* 0x000fce0000011604 */
.L_x_1698:
[----:B------:R-:W-:Y:S05]  /*b4a0*/  BSYNC B0 ;  /* 0x0000000000007941 */ /* 0x000fea0003800000 */
.L_x_1696:
[----:B------:R-:W-:-:S05]  /*b4b0*/  IMAD R0, R0, R7, RZ ;  /* 0x0000000700007224 */ /* 0x000fca00078e02ff */
[----:B------:R-:W-:-:S07]  /*b4c0*/  VIMNMX R3, R3, R0, !PT ;  /* 0x0000000003037248 */ /* 0x000fce0007fe0100 */
.L_x_1695:
[----:B------:R-:W-:Y:S01]  /*b4d0*/  IMAD.HI R3, R3, 0x2aaaaaab, RZ ;  /* 0x2aaaaaab03037827 */ /* 0x000fe200078e02ff */
[----:B------:R-:W-:Y:S02]  /*b4e0*/  PLOP3.LUT P0, PT, PT, PT, PT, 0x80, 0x0 ;  /* 0x000000000000781c */ /* 0x000fe40003f0f070 */
[----:B------:R-:W-:Y:S02]  /*b4f0*/  CS2R R20, SRZ ;  /* 0x0000000000147805 */ /* 0x000fe4000001ff00 */
[----:B------:R-:W-:Y:S02]  /*b500*/  CS2R R86, SRZ ;  /* 0x0000000000567805 */ /* 0x000fe4000001ff00 */
[----:B------:R-:W-:Y:S02]  /*b510*/  CS2R R84, SRZ ;  /* 0x0000000000547805 */ /* 0x000fe4000001ff00 */
[----:B------:R-:W-:Y:S02]  /*b520*/  SHF.R.U32.HI R0, RZ, 0x1f, R3 ;  /* 0x0000001fff007819 */ /* 0x000fe40000011603 */
[----:B------:R-:W-:-:S02]  /*b530*/  CS2R R82, SRZ ;  /* 0x0000000000527805 */ /* 0x000fc4000001ff00 */
[----:B------:R-:W-:Y:S02]  /*b540*/  CS2R R80, SRZ ;  /* 0x0000000000507805 */ /* 0x000fe4000001ff00 */
[----:B------:R-:W-:Y:S02]  /*b550*/  CS2R R42, SRZ ;  /* 0x00000000002a7805 */ /* 0x000fe4000001ff00 */
[----:B------:R-:W-:Y:S01]  /*b560*/  LEA.HI.SX32 R189, R3, R0, 0x1c ;  /* 0x0000000003bd7211 */ /* 0x000fe200078fe2ff */
[----:B------:R-:W-:Y:S01]  /*b570*/  IMAD.MOV.U32 R0, RZ, RZ, RZ ;  /* 0x000000ffff007224 */ /* 0x000fe200078e00ff */
[----:B------:R-:W-:Y:S02]  /*b580*/  CS2R R38, SRZ ;  /* 0x0000000000267805 */ /* 0x000fe4000001ff00 */
[----:B------:R-:W-:Y:S02]  /*b590*/  CS2R R76, SRZ ;  /* 0x00000000004c7805 */ /* 0x000fe4000001ff00 */
[----:B------:R-:W-:-:S02]  /*b5a0*/  VIMNMX R189, RZ, R189, !PT ;  /* 0x000000bdffbd7248 */ /* 0x000fc40007fe0100 */
[----:B------:R-:W-:Y:S02]  /*b5b0*/  CS2R R36, SRZ ;  /* 0x0000000000247805 */ /* 0x000fe4000001ff00 */
[----:B------:R-:W-:Y:S02]  /*b5c0*/  CS2R R72, SRZ ;  /* 0x0000000000487805 */ /* 0x000fe4000001ff00 */
[----:B------:R-:W-:Y:S02]  /*b5d0*/  CS2R R46, SRZ ;  /* 0x00000000002e7805 */ /* 0x000fe4000001ff00 */
[----:B------:R-:W-:Y:S02]  /*b5e0*/  ISETP.GT.AND P1, PT, R2, R189, PT ;  /* 0x000000bd0200720c */ /* 0x000fe40003f24270 */
        /* <DEDUP_REMOVED lines=19> */
[----:B------:R-:W-:Y:S01]  /*b720*/  CS2R R6, SRZ ;  /* 0x0000000000067805 */ /* 0x000fe2000001ff00 */
[----:B------:R-:W-:Y:S02]  /*b730*/  IMAD.MOV.U32 R26, RZ, RZ, RZ ;  /* 0x000000ffff1a7224 */ /* 0x000fe400078e00ff */
[----:B------:R-:W-:-:S02]  /*b740*/  IMAD.MOV.U32 R32, RZ, RZ, RZ ;  /* 0x000000ffff207224 */ /* 0x000fc400078e00ff */
[----:B------:R-:W-:Y:S02]  /*b750*/  IMAD.MOV.U32 R99, RZ, RZ, RZ ;  /* 0x000000ffff637224 */ /* 0x000fe400078e00ff */
[----:B------:R-:W-:Y:S01]  /*b760*/  IMAD.MOV.U32 R24, RZ, RZ, RZ ;  /* 0x000000ffff187224 */ /* 0x000fe200078e00ff */
[----:B------:R-:W-:Y:S06]  /*b770*/  @!P1 BRA `(.L_x_1699) ;  /* 0x00000154001c9947 */ /* 0x000fec0003800000 */
[----:B------:R-:W2:Y:S04]  /*b780*/  LDL R4, [R1+0x34] ;  /* 0x0000340001047983 */ /* 0x000ea80000100800 */
[----:B------:R-:W1:Y:S02]  /*b790*/  SHFL.IDX PT, R0, R220, RZ, 0x1f ;  /* 0x00001fffdc007589 */ /* 0x000e6400000e0000 */
[----:B-1----:R-:W-:-:S04]  /*b7a0*/  LEA.HI R3, R0, R0, RZ, 0x1 ;  /* 0x0000000000037211 */ /* 0x002fc800078f08ff */
        /* <DEDUP_REMOVED lines=13> */
[----:B------:R1:W2:Y:S01]  /*b880*/  LDC.64 R14, c[0x4][R0] ;  /* 0x01000000000e7b82 */ /* 0x0002a20000000a00 */
[----:B------:R-:W-:Y:S01]  /*b890*/  IMAD.U32 R5, RZ, RZ, UR5 ;  /* 0x00000005ff057e24 */ /* 0x000fe2000f8e00ff */
[----:B------:R-:W-:Y:S01]  /*b8a0*/  ULDC.64 UR4, c[0x4][0x38] ;  /* 0x01000e0000047ab9 */ /* 0x000fe20000000a00 */
[----:B------:R-:W-:Y:S02]  /*b8b0*/  IMAD.U32 R6, RZ, RZ, UR6 ;  /* 0x00000006ff067e24 */ /* 0x000fe4000f8e00ff */
[----:B------:R-:W-:Y:S02]  /*b8c0*/  IMAD.U32 R7, RZ, RZ, UR7 ;  /* 0x00000007ff077e24 */ /* 0x000fe4000f8e00ff */
[----:B------:R-:W-:-:S02]  /*b8d0*/  IMAD.U32 R10, RZ, RZ, UR4 ;  /* 0x00000004ff0a7e24 */ /* 0x000fc4000f8e00ff */
[----:B0-----:R-:W-:Y:S02]  /*b8e0*/  IMAD.U32 R11, RZ, RZ, UR5 ;  /* 0x00000005ff0b7e24 */ /* 0x001fe4000f8e00ff */
[----:B------:R-:W-:Y:S02]  /*b8f0*/  IMAD.MOV.U32 R8, RZ, RZ, 0x70 ;  /* 0x00000070ff087424 */ /* 0x000fe400078e00ff */
[----:B------:R-:W-:Y:S02]  /*b900*/  IMAD.MOV.U32 R12, RZ, RZ, 0x1 ;  /* 0x00000001ff0c7424 */ /* 0x000fe400078e00ff */
[----:B-1----:R-:W-:-:S07]  /*b910*/  IMAD.MOV.U32 R13, RZ, RZ, RZ ;  /* 0x000000ffff0d7224 */ /* 0x002fce00078e00ff */
[----:B------:R-:W-:-:S07]  /*b920*/  LEPC R20, `(.L_x_1700) ;  /* 0x000000001014794e */ /* 0x000fce0000000000 */
[----:B--2-45:R-:W-:Y:S05]  /*b930*/  CALL.ABS.NOINC R14 ;  /* 0x000000000e007343 */ /* 0x034fea0003c00000 */
.L_x_1700:
[----:B------:R-:W-:Y:S02]  /*b940*/  ULDC UR4, c[0x0][0x3f4] ;  /* 0x0000fd0000047ab9 */ /* 0x000fe40000000800 */
[----:B------:R-:W-:-:S13]  /*b950*/  ISETP.LT.AND P0, PT, RZ, UR4, PT ;  /* 0x00000004ff007c0c */ /* 0x000fda000bf01270 */
[----:B------:R-:W-:Y:S05]  /*b960*/  @P0 BRA `(.L_x_1701) ;  /* 0x00000000003c0947 */ /* 0x000fea0003800000 */
[----:B------:R-:W-:-:S04]  /*b970*/  LEA.HI R0, R198, R198, RZ, 0x1 ;  /* 0x000000c6c6007211 */ /* 0x000fc800078f08ff */
[----:B------:R-:W-:-:S05]  /*b980*/  LOP3.LUT R3, R0, 0xfffffffe, RZ, 0xc0, !PT ;  /* 0xfffffffe00037812 */ /* 0x000fca00078ec0ff */
[----:B------:R-:W-:-:S05]  /*b990*/  IMAD.IADD R3, R198, 0x1, -R3 ;  /* 0x00000001c6037824 */ /* 0x000fca00078e0a03 */
[----:B------:R-:W-:-:S04]  /*b9a0*/  SHF.L.U32 R3, R3, 0x1f, RZ ;  /* 0x0000001f03037819 */ /* 0x000fc800000006ff */
[----:B------:R1:W2:Y:S03]  /*b9b0*/  SYNCS.PHASECHK.TRANS64.TRYWAIT P0, [R18+URZ+0x2a800], R3 ;  /* 0x02a80003120075a7 */ /* 0x0002a6000800017f */
[----:B--2---:R-:W-:Y:S05]  /*b9c0*/  @!P0 NANOSLEEP.SYNCS 0x989680 ;  /* 0x009896800000895d */ /* 0x004fea0003900000 */
[----:B------:R-:W2:Y:S01]  /*b9d0*/  @!P0 SYNCS.PHASECHK.TRANS64 P0, [R18+URZ+0x2a800], R3 ;  /* 0x02a80003120085a7 */ /* 0x000ea2000800007f */
[----:B------:R-:W-:Y:S04]  /*b9e0*/  BSSY B0, `(.L_x_1702) ;  /* 0x0000006000007945 */ /* 0x000fe80003800000 */
[----:B--2---:R-:W-:Y:S05]  /*b9f0*/  @P0 BRA `(.L_x_1703) ;  /* 0x0000000000100947 */ /* 0x004fea0003800000 */
.L_x_1704:
[----:B--2---:R2:W3:Y:S02]  /*ba00*/  SYNCS.PHASECHK.TRANS64.TRYWAIT P0, [R18+URZ+0x2a800], R3 ;  /* 0x02a80003120075a7 */ /* 0x0044e4000800017f */
[----:B---3--:R-:W-:Y:S05]  /*ba10*/  @!P0 NANOSLEEP.SYNCS 0x989680 ;  /* 0x009896800000895d */ /* 0x008fea0003900000 */
[----:B------:R-:W3:Y:S02]  /*ba20*/  @!P0 SYNCS.PHASECHK.TRANS64 P0, [R18+URZ+0x2a800], R3 ;  /* 0x02a80003120085a7 */ /* 0x000ee4000800007f */
[----:B---3--:R-:W-:Y:S05]  /*ba30*/  @!P0 BRA `(.L_x_1704) ;  /* 0xfffffffc00f08947 */ /* 0x008fea000383ffff */
.L_x_1703:
[----:B------:R-:W-:Y:S05]  /*ba40*/  BSYNC B0 ;  /* 0x0000000000007941 */ /* 0x000fea0003800000 */
.L_x_1702:
[----:B------:R-:W-:Y:S05]  /*ba50*/  BRA `(.L_x_1705) ;  /* 0x0000007400247947 */ /* 0x000fea0003800000 */
.L_x_1701:
[----:B------:R-:W2:Y:S01]  /*ba60*/  LDL R0, [R1+0x34] ;  /* 0x0000340001007983 */ /* 0x000ea20000100800 */
[----:B------:R-:W-:Y:S02]  /*ba70*/  ULDC.64 UR6, c[0x0][0x408] ;  /* 0x0001020000067ab9 */ /* 0x000fe40000000a00 */
[----:B-----5:R-:W-:Y:S01]  /*ba80*/  IMAD.WIDE.U32 R24, R141, UR6, RZ ;  /* 0x000000068d187c25 */ /* 0x020fe2000f8e00ff */
[----:B--2---:R-:W-:Y:S02]  /*ba90*/  R2UR UR4, R0 ;  /* 0x00000000000472ca */ /* 0x004fe400000e0000 */
[----:B------:R-:W-:-:S11]  /*baa0*/  SHF.R.S32.HI R0, RZ, 0x1f, R141 ;  /* 0x0000001fff007819 */ /* 0x000fd6000001148d */
[----:B------:R-:W-:-:S03]  /*bab0*/  ULOP3.LUT UP0, URZ, UR4, 0x3ff, URZ, 0xc0, !UPT ;  /* 0x000003ff043f7892 */ /* 0x000fc6000f80c03f */
[----:B------:R-:W-:Y:S02]  /*bac0*/  ULDC.64 UR4, c[0x0][0x3f8] ;  /* 0x0000fe0000047ab9 */ /* 0x000fe40000000a00 */
[C---:B------:R-:W-:Y:S01]  /*bad0*/  IMAD R4, R0.reuse, UR4, RZ ;  /* 0x0000000400047c24 */ /* 0x040fe2000f8e02ff */
[----:B------:R-:W-:Y:S01]  /*bae0*/  PLOP3.LUT P0, PT, PT, PT, UP0, 0x80, 0x0 ;  /* 0x000000000000781c */ /* 0x000fe20003f0f008 */
[----:B------:R-:W-:Y:S02]  /*baf0*/  IMAD R0, R0, UR6, RZ ;  /* 0x0000000600007c24 */ /* 0x000fe4000f8e02ff */
[----:B------:R-:W-:-:S04]  /*bb00*/  IMAD.WIDE.U32 R26, R141, UR4, RZ ;  /* 0x000000048d1a7c25 */ /* 0x000fc8000f8e00ff */
[C---:B----4-:R-:W-:Y:S02]  /*bb10*/  IMAD R29, R141.reuse, UR5, R4 ;  /* 0x000000058d1d7c24 */ /* 0x050fe4000f8e0204 */
[----:B0-----:R-:W-:Y:S02]  /*bb20*/  IMAD R31, R141, UR7, R0 ;  /* 0x000000078d1f7c24 */ /* 0x001fe4000f8e0200 */
[----:B------:R-:W-:Y:S02]  /*bb30*/  IMAD.IADD R29, R29, 0x1, R27 ;  /* 0x000000011d1d7824 */ /* 0x000fe400078e021b */
[----:B------:R-:W-:Y:S01]  /*bb40*/  IMAD.IADD R31, R31, 0x1, R25 ;  /* 0x000000011f1f7824 */ /* 0x000fe200078e0219 */
[----:B------:R-:W-:Y:S06]  /*bb50*/  @!P0 BRA `(.L_x_1706) ;  /* 0x0000000000408947 */ /* 0x000fec0003800000 */
        /* <DEDUP_REMOVED lines=16> */
.L_x_1706:
[----:B------:R-:W-:Y:S01]  /*bc60*/  ULDC.U8 UR4, c[0x0][0x410] ;  /* 0x0001040000047ab9 */ /* 0x000fe20000000000 */
[----:B------:R-:W-:Y:S01]  /*bc70*/  BSSY B0, `(.L_x_1707) ;  /* 0x000071f000007945 */ /* 0x000fe20003800000 */
[----:B------:R-:W-:Y:S01]  /*bc80*/  ISETP.NE.AND P0, PT, RZ, UR4, PT ;  /* 0x00000004ff007c0c */ /* 0x000fe2000bf05270 */
[----:B------:R-:W-:-:S12]  /*bc90*/  IMAD.IADD R10, R174, 0x1, R187 ;  /* 0x00000001ae0a7824 */ /* 0x000fd800078e02bb */
[----:B------:R-:W-:Y:S05]  /*bca0*/  @!P0 BRA `(.L_x_1708) ;  /* 0x00000038006c8947 */ /* 0x000fea0003800000 */
[----:B------:R-:W0:Y:S01]  /*bcb0*/  LDC R91, c[0x0][0x448] ;  /* 0x00011200ff5b7b82 */ /* 0x000e220000000800 */
[----:B------:R-:W-:Y:S01]  /*bcc0*/  IMAD R3, R199, 0x40, R10 ;  /* 0x00000040c7037824 */ /* 0x000fe200078e020a */
[----:B------:R-:W-:Y:S01]  /*bcd0*/  ULDC.64 UR4, c[0x0][0x3f8] ;  /* 0x0000fe0000047ab9 */ /* 0x000fe20000000a00 */
[----:B------:R-:W-:Y:S01]  /*bce0*/  ULDC.64 UR6, c[0x0][0x408] ;  /* 0x0001020000067ab9 */ /* 0x000fe20000000a00 */
[----:B------:R-:W-:Y:S02]  /*bcf0*/  IMAD.MOV.U32 R8, RZ, RZ, R26 ;  /* 0x000000ffff087224 */ /* 0x000fe400078e001a */
[----:B------:R-:W-:Y:S02]  /*bd00*/  IMAD.MOV.U32 R9, RZ, RZ, R29 ;  /* 0x000000ffff097224 */ /* 0x000fe400078e001d */
[----:B------:R-:W-:Y:S02]  /*bd10*/  IMAD.MOV.U32 R12, RZ, RZ, R24 ;  /* 0x000000ffff0c7224 */ /* 0x000fe400078e0018 */
[----:B------:R-:W-:Y:S01]  /*bd20*/  IMAD.MOV.U32 R13, RZ, RZ, R31 ;  /* 0x000000ffff0d7224 */ /* 0x000fe200078e001f */
[----:B0-----:R-:W-:-:S13]  /*bd30*/  ISETP.NE.AND P0, PT, R91, 0x1, PT ;  /* 0x000000015b00780c */ /* 0x001fda0003f05270 */
[----:B------:R-:W0:Y:S08]  /*bd40*/  @P0 LDC R0, c[0x0][0x44c] ;  /* 0x00011300ff000b82 */ /* 0x000e300000000800 */
[----:B------:R-:W1:Y:S01]  /*bd50*/  @P0 LDC R5, c[0x0][0x450] ;  /* 0x00011400ff050b82 */ /* 0x000e620000000800 */
[----:B0-----:R-:W-:-:S05]  /*bd60*/  @P0 IMAD.HI.U32 R0, R3, R0, RZ ;  /* 0x0000000003000227 */ /* 0x001fca00078e00ff */
[----:B-1----:R-:W-:-:S04]  /*bd70*/  @P0 SHF.R.U32.HI R3, RZ, R5, R0 ;  /* 0x00000005ff030219 */ /* 0x002fc80000011600 */
[----:B------:R-:W-:Y:S01]  /*bd80*/  SHF.R.S32.HI R0, RZ, 0x1f, R3 ;  /* 0x0000001fff007819 */ /* 0x000fe20000011403 */
[----:B------:R-:W-:-:S04]  /*bd90*/  IMAD.WIDE.U32 R8, R3, UR4, R8 ;  /* 0x0000000403087c25 */ /* 0x000fc8000f8e0008 */
[C---:B------:R-:W-:Y:S02]  /*bda0*/  IMAD R4, R0.reuse, UR4, RZ ;  /* 0x0000000400047c24 */ /* 0x040fe4000f8e02ff */
[----:B------:R-:W-:Y:S02]  /*bdb0*/  IMAD R0, R0, UR6, RZ ;  /* 0x0000000600007c24 */ /* 0x000fe4000f8e02ff */
[C---:B------:R-:W-:Y:S01]  /*bdc0*/  IMAD R7, R3.reuse, UR5, R4 ;  /* 0x0000000503077c24 */ /* 0x040fe2000f8e0204 */
[----:B------:R-:W-:Y:S01]  /*bdd0*/  ULDC.64 UR4, c[0x0][0x3e8] ;  /* 0x0000fa0000047ab9 */ /* 0x000fe20000000a00 */
[C---:B------:R-:W-:Y:S01]  /*bde0*/  IMAD.WIDE.U32 R12, R3.reuse, UR6, R12 ;  /* 0x00000006030c7c25 */ /* 0x040fe2000f8e000c */
[----:B------:R-:W-:Y:S01]  /*bdf0*/  LEA R6, P0, R8, UR4, 0x1 ;  /* 0x0000000408067c11 */ /* 0x000fe2000f8008ff */
[----:B------:R-:W-:Y:S02]  /*be00*/  UMOV UR4, 0xffffffff ;  /* 0xffffffff00047882 */ /* 0x000fe40000000000 */
[----:B------:R-:W-:Y:S01]  /*be10*/  IMAD R3, R3, UR7, R0 ;  /* 0x0000000703037c24 */ /* 0x000fe2000f8e0200 */
[----:B------:R-:W-:Y:S01]  /*be20*/  ULDC.64 UR6, c[0x0][0x400] ;  /* 0x0001000000067ab9 */ /* 0x000fe20000000a00 */
[----:B------:R-:W-:Y:S01]  /*be30*/  IMAD.IADD R7, R9, 0x1, R7 ;  /* 0x0000000109077824 */ /* 0x000fe200078e0207 */
[----:B------:R-:W-:Y:S01]  /*be40*/  LEA R4, P1, R12, UR6, 0x1 ;  /* 0x000000060c047c11 */ /* 0x000fe2000f8208ff */
[----:B------:R-:W-:-:S03]  /*be50*/  IMAD.IADD R3, R13, 0x1, R3 ;  /* 0x000000010d037824 */ /* 0x000fc600078e0203 */
[----:B------:R-:W-:Y:S02]  /*be60*/  LEA.HI.X R7, R8, UR5, R7, 0x1, P0 ;  /* 0x0000000508077c11 */ /* 0x000fe400080f0c07 */
[----:B------:R-:W-:Y:S01]  /*be70*/  LEA.HI.X R8, R12, UR7, R3, 0x1, P1 ;  /* 0x000000070c087c11 */ /* 0x000fe200088f0c03 */
[----:B------:R-:W-:Y:S06]  /*be80*/  BRA.DIV UR4, `(.L_x_1709) ;  /* 0x000001ea049c7947 */ /* 0x000fec000b800000 */
[----:B------:R0:W1:Y:S04]  /*be90*/  SHFL.IDX PT, R3, R7, RZ, 0x1c1f ;  /* 0x001c1fff07037589 */ /* 0x00006800000e0000 */
[----:B------:R0:W2:Y:S04]  /*bea0*/  SHFL.IDX PT, R0, R6, RZ, 0x1c1f ;  /* 0x001c1fff06007589 */ /* 0x0000a800000e0000 */
[----:B------:R0:W3:Y:S04]  /*beb0*/  SHFL.IDX PT, R5, R8, RZ, 0x1c1f ;  /* 0x001c1fff08057589 */ /* 0x0000e800000e0000 */
[----:B------:R0:W4:Y:S02]  /*bec0*/  SHFL.IDX PT, R14, R4, RZ, 0x1c1f ;  /* 0x001c1fff040e7589 */ /* 0x00012400000e0000 */
.L_x_2038:
[----:B------:R-:W-:Y:S01]  /*bed0*/  IMAD R91, R166, R91, RZ ;  /* 0x0000005ba65b7224 */ /* 0x000fe200078e02ff */
[----:B------:R-:W-:Y:S01]  /*bee0*/  BSSY B1, `(.L_x_1710) ;  /* 0x0000051000017945 */ /* 0x000fe20003800000 */
[----:B------:R-:W-:Y:S02]  /*bef0*/  CS2R R36, SRZ ;  /* 0x0000000000247805 */ /* 0x000fe4000001ff00 */
[----:B------:R-:W-:Y:S02]  /*bf00*/  CS2R R42, SRZ ;  /* 0x00000000002a7805 */ /* 0x000fe4000001ff00 */
[----:B------:R-:W-:Y:S02]  /*bf10*/  CS2R R46, SRZ ;  /* 0x00000000002e7805 */ /* 0x000fe4000001ff00 */
[----:B------:R-:W-:Y:S02]  /*bf20*/  ISETP.GE.AND P0, PT, R10, R91, PT ;  /* 0x0000005b0a00720c */ /* 0x000fe40003f06270 */
        /* <DEDUP_REMOVED lines=10> */
[----:B------:R-:W-:Y:S01]  /*bfd0*/  ULDC UR4, c[0x0][0x3f4] ;  /* 0x0000fd0000047ab9 */ /* 0x000fe20000000800 */
[----:B------:R-:W-:Y:S02]  /*bfe0*/  CS2R R58, SRZ ;  /* 0x00000000003a7805 */ /* 0x000fe4000001ff00 */
[----:B------:R-:W-:Y:S02]  /*bff0*/  ISETP.GE.AND P3, PT, R179, UR4, PT ;  /* 0x00000004b3007c0c */ /* 0x000fe4000bf66270 */
[----:B------:R-:W-:Y:S02]  /*c000*/  CS2R R60, SRZ ;  /* 0x00000000003c7805 */ /* 0x000fe4000001ff00 */
[----:B------:R-:W-:Y:S02]  /*c010*/  ISETP.GE.AND P2, PT, R177, UR4, PT ;  /* 0x00000004b1007c0c */ /* 0x000fe4000bf46270 */
[----:B------:R-:W-:Y:S02]  /*c020*/  ISETP.GE.AND P1, PT, R178, UR4, PT ;  /* 0x00000004b2007c0c */ /* 0x000fe4000bf26270 */
[----:B------:R-:W-:-:S02]  /*c030*/  ISETP.GE.AND P0, PT, R176, UR4, PT ;  /* 0x00000004b0007c0c */ /* 0x000fc4000bf06270 */
[----:B------:R-:W-:-:S03]  /*c040*/  ISETP.GE.AND P4, PT, R164, UR4, PT ;  /* 0x00000004a4007c0c */ /* 0x000fc6000bf86270 */
[C---:B------:R-:W-:Y:S01]  /*c050*/  @!P3 IMAD.SHL.U32 R31, R179.reuse, 0x2, RZ ;  /* 0x00000002b31fb824 */ /* 0x040fe200078e00ff */
[----:B------:R-:W-:-:S03]  /*c060*/  @!P3 SHF.L.U64.HI R12, R179, 0x1, R207 ;  /* 0x00000001b30cb819 */ /* 0x000fc600000102cf */
[C---:B------:R-:W-:Y:S01]  /*c070*/  @!P2 IMAD.SHL.U32 R33, R177.reuse, 0x2, RZ ;  /* 0x00000002b121a824 */ /* 0x040fe200078e00ff */
[----:B------:R-:W-:Y:S01]  /*c080*/  @!P2 SHF.L.U64.HI R24, R177, 0x1, R206 ;  /* 0x00000001b118a819 */ /* 0x000fe200000102ce */
[----:B------:R-:W-:Y:S01]  /*c090*/  @!P1 IMAD.SHL.U32 R39, R178, 0x2, RZ ;  /* 0x00000002b2279824 */ /* 0x000fe200078e00ff */
[-C--:B--2---:R-:W-:Y:S01]  /*c0a0*/  @!P3 IADD3 R28, P6, R0, R31.reuse, RZ ;  /* 0x0000001f001cb210 */ /* 0x084fe20007fde0ff */
[----:B------:R-:W-:Y:S01]  /*c0b0*/  @!P0 IMAD.SHL.U32 R63, R176, 0x2, RZ ;  /* 0x00000002b03f8824 */ /* 0x000fe200078e00ff */
[----:B----4-:R-:W-:Y:S01]  /*c0c0*/  @!P3 IADD3 R30, P5, R14, R31, RZ ;  /* 0x0000001f0e1eb210 */ /* 0x010fe20007fbe0ff */
[----:B-1----:R-:W-:Y:S01]  /*c0d0*/  @!P4 IMAD.MOV.U32 R25, RZ, RZ, R3 ;  /* 0x000000ffff19c224 */ /* 0x002fe200078e0003 */
[----:B------:R-:W-:Y:S01]  /*c0e0*/  @!P1 SHF.L.U64.HI R26, R178, 0x1, R205 ;  /* 0x00000001b21a9819 */ /* 0x000fe200000102cd */
[--C-:B------:R-:W-:Y:S01]  /*c0f0*/  @!P3 IMAD.X R29, R3, 0x1, R12.reuse, P6 ;  /* 0x00000001031db824 */ /* 0x100fe200030e060c */
[-C--:B------:R-:W-:Y:S01]  /*c100*/  @!P2 IADD3 R20, P6, R0, R33.reuse, RZ ;  /* 0x000000210014a210 */ /* 0x080fe20007fde0ff */
[----:B---3--:R-:W-:Y:S01]  /*c110*/  @!P3 IMAD.X R31, R5, 0x1, R12, P5 ;  /* 0x00000001051fb824 */ /* 0x008fe200028e060c */
[----:B------:R-:W-:Y:S01]  /*c120*/  @!P2 IADD3 R32, P5, R14, R33, RZ ;  /* 0x000000210e20a210 */ /* 0x000fe20007fbe0ff */
[----:B------:R-:W-:Y:S01]  /*c130*/  @!P4 IMAD.MOV.U32 R15, RZ, RZ, R5 ;  /* 0x000000ffff0fc224 */ /* 0x000fe200078e0005 */
[----:B------:R-:W-:Y:S01]  /*c140*/  @!P0 SHF.L.U64.HI R36, R176, 0x1, R203 ;  /* 0x00000001b0248819 */ /* 0x000fe200000102cb */
[--C-:B------:R-:W-:Y:S01]  /*c150*/  @!P2 IMAD.X R21, R3, 0x1, R24.reuse, P6 ;  /* 0x000000010315a824 */ /* 0x100fe200030e0618 */
[----:B------:R-:W-:Y:S01]  /*c160*/  @!P1 IADD3 R12, P6, R0, R39, RZ ;  /* 0x00000027000c9210 */ /* 0x000fe20007fde0ff */
[----:B------:R-:W-:Y:S01]  /*c170*/  @!P2 IMAD.X R33, R5, 0x1, R24, P5 ;  /* 0x000000010521a824 */ /* 0x000fe200028e0618 */
[----:B------:R-:W-:Y:S01]  /*c180*/  ISETP.GE.AND P5, PT, R180, UR4, PT ;  /* 0x00000004b4007c0c */ /* 0x000fe2000bfa6270 */
[----:B------:R-:W-:-:S02]  /*c190*/  @!P4 IMAD.MOV.U32 R24, RZ, RZ, R0 ;  /* 0x000000ffff18c224 */ /* 0x000fc400078e0000 */
[----:B------:R-:W-:Y:S01]  /*c1a0*/  @!P1 IMAD.X R13, R3, 0x1, R26, P6 ;  /* 0x00000001030d9824 */ /* 0x000fe200030e061a */
[----:B------:R-:W-:Y:S01]  /*c1b0*/  @!P1 IADD3 R38, P6, R14, R39, RZ ;  /* 0x000000270e269210 */ /* 0x000fe20007fde0ff */
[----:B------:R-:W-:-:S04]  /*c1c0*/  @!P4 IMAD.WIDE R24, R164, 0x2, R24 ;  /* 0x00000002a418c825 */ /* 0x000fc800078e0218 */
[----:B------:R-:W-:Y:S01]  /*c1d0*/  @!P1 IMAD.X R39, R5, 0x1, R26, P6 ;  /* 0x0000000105279824 */ /* 0x000fe200030e061a */
[-C--:B------:R-:W-:Y:S01]  /*c1e0*/  @!P0 IADD3 R40, P6, R0, R63.reuse, RZ ;  /* 0x0000003f00288210 */ /* 0x080fe20007fde0ff */
[----:B------:R-:W-:Y:S01]  /*c1f0*/  @!P4 IMAD.WIDE R26, R164, 0x2, R14 ;  /* 0x00000002a41ac825 */ /* 0x000fe200078e020e */
[----:B------:R1:W5:Y:S03]  /*c200*/  @!P4 LD.E.64 R58, desc[UR60][R24.64] ;  /* 0x0000003c183ac980 */ /* 0x000366000c101b00 */
[----:B------:R-:W-:Y:S01]  /*c210*/  @!P0 IMAD.X R41, R3, 0x1, R36, P6 ;  /* 0x0000000103298824 */ /* 0x000fe200030e0624 */
[----:B------:R-:W-:Y:S01]  /*c220*/  @!P0 IADD3 R62, P6, R14, R63, RZ ;  /* 0x0000003f0e3e8210 */ /* 0x000fe20007fde0ff */
[C---:B------:R-:W-:Y:S01]  /*c230*/  @!P5 IMAD.SHL.U32 R15, R180.reuse, 0x2, RZ ;  /* 0x00000002b40fd824 */ /* 0x040fe200078e00ff */
[----:B------:R1:W5:Y:S01]  /*c240*/  @!P4 LD.E.64 R60, desc[UR60][R26.64] ;  /* 0x0000003c1a3cc980 */ /* 0x000362000c101b00 */
[----:B------:R-:W-:-:S02]  /*c250*/  @!P5 SHF.L.U64.HI R34, R180, 0x1, R202 ;  /* 0x00000001b422d819 */ /* 0x000fc400000102ca */
[----:B------:R-:W-:Y:S01]  /*c260*/  CS2R R54, SRZ ;  /* 0x0000000000367805 */ /* 0x000fe2000001ff00 */
[----:B------:R-:W-:Y:S01]  /*c270*/  @!P0 IMAD.X R63, R5, 0x1, R36, P6 ;  /* 0x00000001053f8824 */ /* 0x000fe200030e0624 */
[-C--:B------:R-:W-:Y:S02]  /*c280*/  @!P5 IADD3 R64, P4, R0, R15.reuse, RZ ;  /* 0x0000000f0040d210 */ /* 0x080fe40007f9e0ff */
[----:B------:R-:W-:Y:S02]  /*c290*/  CS2R R56, SRZ ;  /* 0x0000000000387805 */ /* 0x000fe4000001ff00 */
[----:B------:R-:W-:Y:S02]  /*c2a0*/  @!P5 IADD3 R14, P6, R14, R15, RZ ;  /* 0x0000000f0e0ed210 */ /* 0x000fe40007fde0ff */
[----:B------:R-:W-:Y:S02]  /*c2b0*/  CS2R R52, SRZ ;  /* 0x0000000000347805 */ /* 0x000fe4000001ff00 */
[----:B------:R-:W-:Y:S01]  /*c2c0*/  CS2R R50, SRZ ;  /* 0x0000000000327805 */ /* 0x000fe2000001ff00 */
[--C-:B------:R-:W-:Y:S01]  /*c2d0*/  @!P5 IMAD.X R65, R3, 0x1, R34.reuse, P4 ;  /* 0x000000010341d824 */ /* 0x100fe200020e0622 */
[----:B------:R-:W-:Y:S01]  /*c2e0*/  CS2R R48, SRZ ;  /* 0x0000000000307805 */ /* 0x000fe2000001ff00 */
[----:B------:R-:W-:Y:S01]  /*c2f0*/  @!P5 IMAD.X R15, R5, 0x1, R34, P6 ;  /* 0x00000001050fd824 */ /* 0x000fe200030e0622 */
[----:B------:R-:W-:-:S02]  /*c300*/  CS2R R46, SRZ ;  /* 0x00000000002e7805 */ /* 0x000fc4000001ff00 */
[----:B------:R-:W-:Y:S02]  /*c310*/  CS2R R44, SRZ ;  /* 0x00000000002c7805 */ /* 0x000fe4000001ff00 */
[----:B------:R-:W-:Y:S02]  /*c320*/  CS2R R42, SRZ ;  /* 0x00000000002a7805 */ /* 0x000fe4000001ff00 */
[----:B------:R-:W-:Y:S02]  /*c330*/  CS2R R34, SRZ ;  /* 0x0000000000227805 */ /* 0x000fe4000001ff00 */
[----:B------:R-:W-:Y:S01]  /*c340*/  CS2R R36, SRZ ;  /* 0x0000000000247805 */ /* 0x000fe2000001ff00 */
[----:B------:R1:W5:Y:S04]  /*c350*/  @!P3 LD.E.64 R54, desc[UR60][R28.64] ;  /* 0x0000003c1c36b980 */ /* 0x000368000c101b00 */
        /* <DEDUP_REMOVED lines=8> */
[----:B------:R1:W5:Y:S02]  /*c3e0*/  @!P5 LD.E.64 R36, desc[UR60][R14.64] ;  /* 0x0000003c0e24d980 */ /* 0x000364000c101b00 */
.L_x_1711:
[----:B------:R-:W-:Y:S05]  /*c3f0*/  BSYNC B1 ;  /* 0x0000000000017941 */ /* 0x000fea0003800000 */
.L_x_1710:
[----:B--2--5:R-:W-:Y:S01]  /*c400*/  IMAD.MOV.U32 R0, RZ, RZ, R36 ;  /* 0x000000ffff007224 */ /* 0x024fe200078e0024 */
[----:B------:R-:W-:Y:S01]  /*c410*/  UMOV UR4, 0xffffffff ;  /* 0xffffffff00047882 */ /* 0x000fe20000000000 */
[----:B-1----:R-:W-:Y:S01]  /*c420*/  IMAD.MOV.U32 R3, RZ, RZ, R37 ;  /* 0x000000ffff037224 */ /* 0x002fe200078e0025 */
[----:B------:R-:W-:Y:S01]  /*c430*/  CS2R R20, SRZ ;  /* 0x0000000000147805 */ /* 0x000fe2000001ff00 */
[----:B---3--:R-:W-:Y:S01]  /*c440*/  IMAD.MOV.U32 R5, RZ, RZ, R42 ;  /* 0x000000ffff057224 */ /* 0x008fe200078e002a */
[----:B------:R-:W-:Y:S01]  /*c450*/  PRMT R80, R0, 0x7610, R80 ;  /* 0x0000761000507816 */ /* 0x000fe20000000050 */
        /* <DEDUP_REMOVED lines=41> */
[----:B------:R-:W-:-:S02]  /*c6f0*/  PRMT R81, R3, 0x7610, R81 ;  /* 0x0000761003517816 */ /* 0x000fc40000000051 */
[----:B------:R-:W-:Y:S02]  /*c700*/  PRMT R78, R5, 0x7610, R78 ;  /* 0x00007610054e7816 */ /* 0x000fe4000000004e */
[----:B------:R-:W-:Y:S01]  /*c710*/  PRMT R69, R9, 0x7610, R69 ;  /* 0x0000761009457816 */ /* 0x000fe20000000045 */
[----:B------:R-:W-:Y:S06]  /*c720*/  BRA.DIV UR4, `(.L_x_1712) ;  /* 0x000001e204e47947 */ /* 0x000fec000b800000 */
[----:B------:R1:W2:Y:S04]  /*c730*/  SHFL.IDX PT, R3, R7, 0x1, 0x1c1f ;  /* 0x003c1f0007037f89 */ /* 0x0002a800000e0000 */
[----:B------:R1:W3:Y:S04]  /*c740*/  SHFL.IDX PT, R0, R6, 0x1, 0x1c1f ;  /* 0x003c1f0006007f89 */ /* 0x0002e800000e0000 */
[----:B------:R1:W1:Y:S04]  /*c750*/  SHFL.IDX PT, R5, R8, 0x1, 0x1c1f ;  /* 0x003c1f0008057f89 */ /* 0x00026800000e0000 */
[----:B0-----:R-:W0:Y:S02]  /*c760*/  SHFL.IDX PT, R4, R4, 0x1, 0x1c1f ;  /* 0x003c1f0004047f89 */ /* 0x001e2400000e0000 */
.L_x_2044:
[----:B------:R-:W-:Y:S01]  /*c770*/  VIADD R10, R10, 0x40 ;  /* 0x000000400a0a7836 */ /* 0x000fe20000000000 */
[----:B-1----:R-:W-:Y:S01]  /*c780*/  LOP3.LUT R6, R184, 0x18, R16, 0xf8, !PT ;  /* 0x00000018b8067812 */ /* 0x002fe200078ef810 */
[----:B------:R-:W-:Y:S01]  /*c790*/  BSSY B1, `(.L_x_1713) ;  /* 0x0000053000017945 */ /* 0x000fe20003800000 */
[----:B------:R-:W-:Y:S02]  /*c7a0*/  LOP3.LUT P0, RZ, R208, 0x4, RZ, 0xc0, !PT ;  /* 0x00000004d0ff7812 */ /* 0x000fe4000780c0ff */
[----:B------:R-:W-:Y:S02]  /*c7b0*/  CS2R R30, SRZ ;  /* 0x00000000001e7805 */ /* 0x000fe4000001ff00 */
[----:B------:R-:W-:Y:S02]  /*c7c0*/  ISETP.GE.AND P1, PT, R10, R91, PT ;  /* 0x0000005b0a00720c */ /* 0x000fe40003f26270 */
[----:B------:R-:W-:Y:S02]  /*c7d0*/  CS2R R38, SRZ ;  /* 0x0000000000267805 */ /* 0x000fe4000001ff00 */
[----:B------:R-:W-:-:S02]  /*c7e0*/  LOP3.LUT R7, R6, R185, RZ, 0x3c, !PT ;  /* 0x000000b906077212 */ /* 0x000fc400078e3cff */
[----:B------:R-:W-:Y:S02]  /*c7f0*/  CS2R R24, SRZ ;  /* 0x0000000000187805 */ /* 0x000fe4000001ff00 */
[----:B------:R-:W-:Y:S02]  /*c800*/  CS2R R12, SRZ ;  /* 0x00000000000c7805 */ /* 0x000fe4000001ff00 */
[----:B------:R-:W-:Y:S02]  /*c810*/  CS2R R8, SRZ ;  /* 0x0000000000087805 */ /* 0x000fe4000001ff00 */
[----:B------:R-:W-:Y:S01]  /*c820*/  CS2R R40, SRZ ;  /* 0x0000000000287805 */ /* 0x000fe2000001ff00 */
[----:B------:R-:W-:Y:S01]  /*c830*/  IMAD.IADD R7, R186, 0x1, R7 ;  /* 0x00000001ba077824 */ /* 0x000fe200078e0207 */
[----:B------:R-:W-:Y:S02]  /*c840*/  CS2R R32, SRZ ;  /* 0x0000000000207805 */ /* 0x000fe4000001ff00 */
[----:B------:R-:W-:-:S02]  /*c850*/  CS2R R28, SRZ ;  /* 0x00000000001c7805 */ /* 0x000fc4000001ff00 */
[----:B------:R-:W-:Y:S02]  /*c860*/  CS2R R26, SRZ ;  /* 0x00000000001a7805 */ /* 0x000fe4000001ff00 */
[----:B----4-:R-:W-:Y:S01]  /*c870*/  CS2R R14, SRZ ;  /* 0x00000000000e7805 */ /* 0x010fe2000001ff00 */
[----:B------:R-:W-:Y:S01]  /*c880*/  IMAD R62, R7, 0x2, R18 ;  /* 0x00000002073e7824 */ /* 0x000fe200078e0212 */
        /* <DEDUP_REMOVED lines=8> */
[----:B------:R-:W-:-:S05]  /*c910*/  ISETP.GE.AND P1, PT, R176, UR4, PT ;  /* 0x00000004b0007c0c */ /* 0x000fca000bf26270 */
[C---:B------:R-:W-:Y:S01]  /*c920*/  @!P4 IMAD.SHL.U32 R9, R179.reuse, 0x2, RZ ;  /* 0x00000002b309c824 */ /* 0x040fe200078e00ff */
[----:B------:R-:W-:-:S03]  /*c930*/  @!P4 SHF.L.U64.HI R6, R179, 0x1, R207 ;  /* 0x00000001b306c819 */ /* 0x000fc600000102cf */
[C---:B------:R-:W-:Y:S01]  /*c940*/  @!P3 IMAD.SHL.U32 R73, R177.reuse, 0x2, RZ ;  /* 0x00000002b149b824 */ /* 0x040fe200078e00ff */
[----:B------:R-:W-:Y:S01]  /*c950*/  @!P3 SHF.L.U64.HI R12, R177, 0x1, R206 ;  /* 0x00000001b10cb819 */ /* 0x000fe200000102ce */
[----:B------:R-:W-:Y:S01]  /*c960*/  @!P2 IMAD.SHL.U32 R67, R178, 0x2, RZ ;  /* 0x00000002b243a824 */ /* 0x000fe200078e00ff */
[-C--:B---3--:R-:W-:Y:S01]  /*c970*/  @!P4 IADD3 R10, P5, R0, R9.reuse, RZ ;  /* 0x00000009000ac210 */ /* 0x088fe20007fbe0ff */
[----:B------:R-:W-:Y:S01]  /*c980*/  @!P1 IMAD.SHL.U32 R7, R176, 0x2, RZ ;  /* 0x00000002b0079824 */ /* 0x000fe200078e00ff */
[----:B0-----:R-:W-:Y:S02]  /*c990*/  @!P4 IADD3 R8, P6, R4, R9, RZ ;  /* 0x000000090408c210 */ /* 0x001fe40007fde0ff */
[----:B------:R-:W-:Y:S01]  /*c9a0*/  @!P2 SHF.L.U64.HI R14, R178, 0x1, R205 ;  /* 0x00000001b20ea819 */ /* 0x000fe200000102cd */
[--C-:B--2---:R-:W-:Y:S01]  /*c9b0*/  @!P4 IMAD.X R11, R3, 0x1, R6.reuse, P5 ;  /* 0x00000001030bc824 */ /* 0x104fe200028e0606 */
[-C--:B------:R-:W-:Y:S01]  /*c9c0*/  @!P3 IADD3 R76, P5, R0, R73.reuse, RZ ;  /* 0x00000049004cb210 */ /* 0x080fe20007fbe0ff */
[----:B------:R-:W-:Y:S01]  /*c9d0*/  @!P4 IMAD.X R9, R5, 0x1, R6, P6 ;  /* 0x000000010509c824 */ /* 0x000fe200030e0606 */
[----:B------:R-:W-:-:S02]  /*c9e0*/  @!P3 IADD3 R72, P6, R4, R73, RZ ;  /* 0x000000490448b210 */ /* 0x000fc40007fde0ff */
[----:B------:R-:W-:Y:S01]  /*c9f0*/  @!P1 SHF.L.U64.HI R20, R176, 0x1, R203 ;  /* 0x00000001b0149819 */ /* 0x000fe200000102cb */
[--C-:B------:R-:W-:Y:S01]  /*ca00*/  @!P3 IMAD.X R77, R3, 0x1, R12.reuse, P5 ;  /* 0x00000001034db824 */ /* 0x100fe200028e060c */
[-C--:B------:R-:W-:Y:S01]  /*ca10*/  @!P2 IADD3 R70, P5, R0, R67.reuse, RZ ;  /* 0x000000430046a210 */ /* 0x080fe20007fbe0ff */
[----:B------:R-:W-:Y:S01]  /*ca20*/  @!P3 IMAD.X R73, R5, 0x1, R12, P6 ;  /* 0x000000010549b824 */ /* 0x000fe200030e060c */
[----:B------:R-:W-:-:S03]  /*ca30*/  @!P2 IADD3 R66, P6, R4, R67, RZ ;  /* 0x000000430442a210 */ /* 0x000fc60007fde0ff */
[--C-:B------:R-:W-:Y:S01]  /*ca40*/  @!P2 IMAD.X R71, R3, 0x1, R14.reuse, P5 ;  /* 0x000000010347a824 */ /* 0x100fe200028e060e */
[----:B------:R-:W-:Y:S01]  /*ca50*/  @!P1 IADD3 R64, P5, R0, R7, RZ ;  /* 0x0000000700409210 */ /* 0x000fe20007fbe0ff */
[----:B------:R-:W-:Y:S01]  /*ca60*/  @!P2 IMAD.X R67, R5, 0x1, R14, P6 ;  /* 0x000000010543a824 */ /* 0x000fe200030e060e */
[----:B------:R-:W-:-:S03]  /*ca70*/  ISETP.GE.AND P6, PT, R164, UR4, PT ;  /* 0x00000004a4007c0c */ /* 0x000fc6000bfc6270 */
[----:B------:R-:W-:Y:S01]  /*ca80*/  @!P1 IMAD.X R65, R3, 0x1, R20, P5 ;  /* 0x0000000103419824 */ /* 0x000fe200028e0614 */
[----:B------:R-:W-:-:S05]  /*ca90*/  @!P1 IADD3 R6, P5, R4, R7, RZ ;  /* 0x0000000704069210 */ /* 0x000fca0007fbe0ff */
[----:B------:R-:W-:Y:S01]  /*caa0*/  @!P1 IMAD.X R7, R5, 0x1, R20, P5 ;  /* 0x0000000105079824 */ /* 0x000fe200028e0614 */
[----:B------:R-:W-:-:S03]  /*cab0*/  ISETP.GE.AND P5, PT, R180, UR4, PT ;  /* 0x00000004b4007c0c */ /* 0x000fc6000bfa6270 */
[----:B------:R-:W-:Y:S02]  /*cac0*/  @!P6 IMAD.MOV.U32 R12, RZ, RZ, R0 ;  /* 0x000000ffff0ce224 */ /* 0x000fe400078e0000 */
[----:B------:R-:W-:Y:S02]  /*cad0*/  @!P6 IMAD.MOV.U32 R13, RZ, RZ, R3 ;  /* 0x000000ffff0de224 */ /* 0x000fe400078e0003 */
[----:B------:R-:W-:-:S04]  /*cae0*/  @!P6 IMAD.WIDE R14, R164, 0x2, R4 ;  /* 0x00000002a40ee825 */ /* 0x000fc800078e0204 */
[----:B------:R-:W-:Y:S01]  /*caf0*/  @!P6 IMAD.WIDE R12, R164, 0x2, R12 ;  /* 0x00000002a40ce825 */ /* 0x000fe200078e020c */
[----:B------:R0:W5:Y:S03]  /*cb00*/  @!P6 LD.E.64 R38, desc[UR60][R14.64] ;  /* 0x0000003c0e26e980 */ /* 0x000166000c101b00 */
[C---:B------:R-:W-:Y:S01]  /*cb10*/  @!P5 IMAD.SHL.U32 R21, R180.reuse, 0x2, RZ ;  /* 0x00000002b415d824 */ /* 0x040fe200078e00ff */
[----:B------:R1:W5:Y:S01]  /*cb20*/  @!P6 LD.E.64 R40, desc[UR60][R12.64] ;  /* 0x0000003c0c28e980 */ /* 0x000362000c101b00 */
[----:B------:R-:W-:-:S03]  /*cb30*/  @!P5 SHF.L.U64.HI R20, R180, 0x1, R202 ;  /* 0x00000001b414d819 */ /* 0x000fc600000102ca */
[-C--:B------:R-:W-:Y:S02]  /*cb40*/  @!P5 IADD3 R74, P6, R0, R21.reuse, RZ ;  /* 0x00000015004ad210 */ /* 0x080fe40007fde0ff */
[----:B------:R-:W-:Y:S02]  /*cb50*/  CS2R R32, SRZ ;  /* 0x0000000000207805 */ /* 0x000fe4000001ff00 */
[----:B------:R-:W-:Y:S01]  /*cb60*/  CS2R R30, SRZ ;  /* 0x00000000001e7805 */ /* 0x000fe2000001ff00 */
[----:B------:R-:W-:Y:S01]  /*cb70*/  @!P5 IMAD.X R75, R3, 0x1, R20, P6 ;  /* 0x00000001034bd824 */ /* 0x000fe200030e0614 */
[----:B------:R-:W-:Y:S02]  /*cb80*/  @!P5 IADD3 R4, P6, R4, R21, RZ ;  /* 0x000000150404d210 */ /* 0x000fe40007fde0ff */
[----:B------:R2:W5:Y:S01]  /*cb90*/  @!P4 LD.E.64 R32, desc[UR60][R10.64] ;  /* 0x0000003c0a20c980 */ /* 0x000562000c101b00 */
[----:B------:R-:W-:Y:S02]  /*cba0*/  CS2R R28, SRZ ;  /* 0x00000000001c7805 */ /* 0x000fe4000001ff00 */
[----:B------:R-:W-:-:S02]  /*cbb0*/  CS2R R26, SRZ ;  /* 0x00000000001a7805 */ /* 0x000fc4000001ff00 */
[----:B------:R-:W-:Y:S01]  /*cbc0*/  CS2R R24, SRZ ;  /* 0x0000000000187805 */ /* 0x000fe2000001ff00 */
[----:B------:R-:W-:Y:S01]  /*cbd0*/  @!P5 IMAD.X R5, R5, 0x1, R20, P6 ;  /* 0x000000010505d824 */ /* 0x000fe200030e0614 */
[----:B------:R3:W5:Y:S01]  /*cbe0*/  @!P4 LD.E.64 R30, desc[UR60][R8.64] ;  /* 0x0000003c081ec980 */ /* 0x000762000c101b00 */
[----:B------:R-:W-:Y:S02]  /*cbf0*/  CS2R R20, SRZ ;  /* 0x0000000000147805 */ /* 0x000fe4000001ff00 */
[----:B0-----:R-:W-:Y:S02]  /*cc00*/  CS2R R14, SRZ ;  /* 0x00000000000e7805 */ /* 0x001fe4000001ff00 */
[----:B-1----:R-:W-:Y:S01]  /*cc10*/  CS2R R12, SRZ ;  /* 0x00000000000c7805 */ /* 0x002fe2000001ff00 */
[----:B------:R1:W5:Y:S01]  /*cc20*/  @!P3 LD.E.64 R28, desc[UR60][R76.64] ;  /* 0x0000003c4c1cb980 */ /* 0x000362000c101b00 */
[----:B--2---:R-:W-:-:S03]  /*cc30*/  CS2R R10, SRZ ;  /* 0x00000000000a7805 */ /* 0x004fc6000001ff00 */
[----:B------:R1:W5:Y:S01]  /*cc40*/  @!P3 LD.E.64 R20, desc[UR60][R72.64] ;  /* 0x0000003c4814b980 */ /* 0x000362000c101b00 */
[----:B---3--:R-:W-:-:S03]  /*cc50*/  CS2R R8, SRZ ;  /* 0x0000000000087805 */ /* 0x008fc6000001ff00 */
[----:B------:R1:W5:Y:S04]  /*cc60*/  @!P2 LD.E.64 R26, desc[UR60][R70.64] ;  /* 0x0000003c461aa980 */ /* 0x000368000c101b00 */
[----:B------:R1:W5:Y:S04]  /*cc70*/  @!P2 LD.E.64 R24, desc[UR60][R66.64] ;  /* 0x0000003c4218a980 */ /* 0x000368000c101b00 */
[----:B------:R1:W5:Y:S04]  /*cc80*/  @!P1 LD.E.64 R14, desc[UR60][R64.64] ;  /* 0x0000003c400e9980 */ /* 0x000368000c101b00 */
[----:B------:R1:W5:Y:S04]  /*cc90*/  @!P1 LD.E.64 R12, desc[UR60][R6.64] ;  /* 0x0000003c060c9980 */ /* 0x000368000c101b00 */
[----:B------:R1:W5:Y:S04]  /*cca0*/  @!P5 LD.E.64 R10, desc[UR60][R74.64] ;  /* 0x0000003c4a0ad980 */ /* 0x000368000c101b00 */
[----:B------:R1:W5:Y:S02]  /*ccb0*/  @!P5 LD.E.64 R8, desc[UR60][R4.64] ;  /* 0x0000003c0408d980 */ /* 0x000364000c101b00 */
.L_x_1714:
[----:B------:R-:W-:Y:S05]  /*ccc0*/  BSYNC B1 ;  /* 0x0000000000017941 */ /* 0x000fea0003800000 */
.L_x_1713:
[----:B--2---:R-:W-:Y:S01]  /*ccd0*/  LEA.HI R3, R198, R198, RZ, 0x1 ;  /* 0x000000c6c6037211 */ /* 0x004fe200078f08ff */
[C---:B-1----:R-:W-:Y:S01]  /*cce0*/  VIADD R5, R62.reuse, 0xc400 ;  /* 0x0000c4003e057836 */ /* 0x042fe20000000000 */
[----:B------:R-:W-:Y:S01]  /*ccf0*/  VIADDMNMX R91, R91, -R187, 0x80, PT ;  /* 0x000000805b5b7446 */ /* 0x000fe200038009bb */
[----:B---3--:R-:W-:Y:S01]  /*cd00*/  VIADD R0, R62, 0xc440 ;  /* 0x0000c4403e007836 */ /* 0x008fe20000000000 */
[----:B------:R-:W-:Y:S01]  /*cd10*/  LOP3.LUT R3, R3, 0xfffffffe, RZ, 0xc0, !PT ;  /* 0xfffffffe03037812 */ /* 0x000fe200078ec0ff */
[----:B------:R-:W-:Y:S01]  /*cd20*/  @P0 VIADD R0, R5, 0xffffffc0 ;  /* 0xffffffc005000836 */ /* 0x000fe20000000000 */
[----:B------:R-:W-:Y:S01]  /*cd30*/  BSSY B1, `(.L_x_1715) ;  /* 0x0000034000017945 */ /* 0x000fe20003800000 */
[----:B-----5:R-:W-:Y:S01]  /*cd40*/  IMAD.MOV.U32 R5, RZ, RZ, R30 ;  /* 0x000000ffff057224 */ /* 0x020fe200078e001e */
[----:B------:R-:W-:Y:S01]  /*cd50*/  ISETP.GE.AND P1, PT, R174, R91, PT ;  /* 0x0000005bae00720c */ /* 0x000fe20003f26270 */
[----:B------:R-:W-:Y:S02]  /*cd60*/  IMAD.IADD R3, R198, 0x1, -R3 ;  /* 0x00000001c6037824 */ /* 0x000fe400078e0a03 */
[----:B0-----:R-:W-:Y:S01]  /*cd70*/  IMAD.MOV.U32 R4, RZ, RZ, R20 ;  /* 0x000000ffff047224 */ /* 0x001fe200078e0014 */
[----:B------:R-:W-:Y:S01]  /*cd80*/  PRMT R96, R5, 0x7610, R96 ;  /* 0x0000761005607816 */ /* 0x000fe20000000060 */
[----:B------:R-:W-:Y:S01]  /*cd90*/  IMAD.MOV.U32 R6, RZ, RZ, R31 ;  /* 0x000000ffff067224 */ /* 0x000fe200078e001f */
[----:B------:R-:W-:Y:S01]  /*cda0*/  SHF.L.U32 R5, R3, 0x1f, RZ ;  /* 0x0000001f03057819 */ /* 0x000fe200000006ff */
[----:B------:R-:W-:Y:S01]  /*cdb0*/  IMAD.MOV.U32 R7, RZ, RZ, R24 ;  /* 0x000000ffff077224 */ /* 0x000fe200078e0018 */
[----:B------:R-:W-:Y:S01]  /*cdc0*/  PRMT R77, R4, 0x7610, R77 ;  /* 0x00007610044d7816 */ /* 0x000fe2000000004d */
[----:B------:R-:W-:Y:S01]  /*cdd0*/  IMAD.MOV.U32 R4, RZ, RZ, R21 ;  /* 0x000000ffff047224 */ /* 0x000fe200078e0015 */
[----:B------:R-:W0:Y:S01]  /*cde0*/  SYNCS.PHASECHK.TRANS64.TRYWAIT P0, [R18+URZ+0x2a800], R5 ;  /* 0x02a80005120075a7 */ /* 0x000e22000800017f */
        /* <DEDUP_REMOVED lines=39> */
[----:B0-----:R-:W-:Y:S06]  /*d060*/  @!P0 BRA `(.L_x_1716) ;  /* 0x000001dc00088947 */ /* 0x001fec0003800000 */
.L_x_2045:
[----:B------:R-:W-:Y:S05]  /*d070*/  BSYNC B1 ;  /* 0x0000000000017941 */ /* 0x000fea0003800000 */
.L_x_1715:
[----:B------:R-:W-:Y:S01]  /*d080*/  BSSY B1, `(.L_x_1717) ;  /* 0x000012f000017945 */ /* 0x000fe20003800000 */
[----:B------:R-:W-:Y:S02]  /*d090*/  PRMT R64, R4, 0x7610, R64 ;  /* 0x0000761004407816 */ /* 0x000fe40000000040 */
[----:B------:R-:W-:Y:S01]  /*d0a0*/  PRMT R65, R6, 0x7610, R65 ;  /* 0x0000761006417816 */ /* 0x000fe20000000041 */
[----:B------:R-:W-:Y:S06]  /*d0b0*/  @P1 BRA `(.L_x_1718) ;  /* 0x0000001000ac1947 */ /* 0x000fec0003800000 */
[----:B0-----:R-:W0:Y:S01]  /*d0c0*/  LDC R5, c[0x0][0x3f4] ;  /* 0x0000fd00ff057b82 */ /* 0x001e220000000800 */
        /* <DEDUP_REMOVED lines=9> */
[----:B------:R-:W-:Y:S02]  /*d160*/  SHF.R.U64 R112, R58, 0x10, R59 ;  /* 0x000000103a707819 */ /* 0x000fe4000000123b */
[--C-:B------:R-:W-:Y:S02]  /*d170*/  SHF.R.U64 R58, R60, 0x10, R61.reuse ;  /* 0x000000103c3a7819 */ /* 0x100fe4000000123d */
[----:B------:R-:W-:Y:S02]  /*d180*/  SHF.R.U32.HI R61, RZ, 0x10, R61 ;  /* 0x00000010ff3d7819 */ /* 0x000fe4000001163d */
[----:B------:R-:W-:Y:S02]  /*d190*/  SHF.R.U32.HI R59, RZ, 0x10, R59 ;  /* 0x00000010ff3b7819 */ /* 0x000fe4000001163b */
[----:B------:R-:W-:Y:S02]  /*d1a0*/  PRMT R111, R111, 0x5410, R112 ;  /* 0x000054106f6f7816 */ /* 0x000fe40000000070 */
[----:B------:R-:W-:-:S02]  /*d1b0*/  PRMT R112, R108, 0x5410, R61 ;  /* 0x000054106c707816 */ /* 0x000fc4000000003d */
[----:B------:R-:W-:Y:S02]  /*d1c0*/  PRMT R110, R110, 0x5410, R59 ;  /* 0x000054106e6e7816 */ /* 0x000fe4000000003b */
[----:B------:R-:W-:Y:S01]  /*d1d0*/  PRMT R109, R109, 0x5410, R58 ;  /* 0x000054106d6d7816 */ /* 0x000fe2000000003a */
[C---:B------:R-:W-:Y:S01]  /*d1e0*/  IMAD.U32 R113, R112.reuse, 0x10000, RZ ;  /* 0x0001000070717824 */ /* 0x040fe200078e00ff */
[----:B------:R-:W-:Y:S01]  /*d1f0*/  LOP3.LUT R112, R112, 0xffff0000, RZ, 0xc0, !PT ;  /* 0xffff000070707812 */ /* 0x000fe200078ec0ff */
[C---:B------:R-:W-:Y:S01]  /*d200*/  IMAD.U32 R108, R110.reuse, 0x10000, RZ ;  /* 0x000100006e6c7824 */ /* 0x040fe200078e00ff */
[----:B------:R-:W-:Y:S02]  /*d210*/  LOP3.LUT R110, R110, 0xffff0000, RZ, 0xc0, !PT ;  /* 0xffff00006e6e7812 */ /* 0x000fe400078ec0ff */
[C---:B0-----:R-:W-:Y:S01]  /*d220*/  LOP3.LUT R59, R6.reuse, 0xffff0000, RZ, 0xc0, !PT ;  /* 0xffff0000063b7812 */ /* 0x041fe200078ec0ff */
[----:B------:R-:W-:Y:S01]  /*d230*/  IMAD.U32 R58, R6, 0x10000, RZ ;  /* 0x00010000063a7824 */ /* 0x000fe200078e00ff */
[C---:B------:R-:W-:Y:S01]  /*d240*/  LOP3.LUT R61, R7.reuse, 0xffff0000, RZ, 0xc0, !PT ;  /* 0xffff0000073d7812 */ /* 0x040fe200078ec0ff */
[----:B------:R-:W-:-:S02]  /*d250*/  IMAD.U32 R60, R7, 0x10000, RZ ;  /* 0x00010000073c7824 */ /* 0x000fc400078e00ff */
[CC--:B------:R-:W-:Y:S01]  /*d260*/  FMUL.FTZ R115, R59.reuse, R113.reuse ;  /* 0x000000713b737220 */ /* 0x0c0fe20000410000 */
[----:B------:R-:W-:Y:S01]  /*d270*/  FMUL.FTZ R114, R59, R108 ;  /* 0x0000006c3b727220 */ /* 0x000fe20000410000 */
[----:B------:R-:W-:Y:S01]  /*d280*/  FMUL.FTZ R59, R61, R112 ;  /* 0x000000703d3b7220 */ /* 0x000fe20000410000 */
[----:B------:R-:W-:Y:S02]  /*d290*/  IMAD.U32 R6, R4, 0x10000, RZ ;  /* 0x0001000004067824 */ /* 0x000fe400078e00ff */
[C---:B------:R-:W-:Y:S01]  /*d2a0*/  FFMA.FTZ R115, R58.reuse, R108, -R115 ;  /* 0x0000006c3a737223 */ /* 0x040fe20000010873 */
[----:B------:R-:W-:Y:S02]  /*d2b0*/  IMAD.U32 R7, R5, 0x10000, RZ ;  /* 0x0001000005077824 */ /* 0x000fe400078e00ff */
[----:B------:R-:W-:Y:S01]  /*d2c0*/  FFMA.FTZ R114, R58, R113, R114 ;  /* 0x000000713a727223 */ /* 0x000fe20000010072 */
[----:B------:R-:W-:Y:S01]  /*d2d0*/  LOP3.LUT R4, R4, 0xffff0000, RZ, 0xc0, !PT ;  /* 0xffff000004047812 */ /* 0x000fe200078ec0ff */
[-C--:B------:R-:W-:Y:S01]  /*d2e0*/  FMUL.FTZ R117, R61, R110.reuse ;  /* 0x0000006e3d757220 */ /* 0x080fe20000410000 */
        /* <DEDUP_REMOVED lines=10> */
[-C--:B------:R-:W-:Y:S01]  /*d390*/  FMUL.FTZ R111, R5, R58.reuse ;  /* 0x0000003a056f7220 */ /* 0x080fe20000410000 */
[C---:B------:R-:W-:Y:S01]  /*d3a0*/  FFMA.FTZ R4, R6.reuse, R59, -R109 ;  /* 0x0000003b06047223 */ /* 0x040fe2000001086d */
[C---:B------:R-:W-:Y:S01]  /*d3b0*/  FFMA.FTZ R5, R7.reuse, R58, -R110 ;  /* 0x0000003a07057223 */ /* 0x040fe2000001086e */
[----:B------:R-:W-:Y:S01]  /*d3c0*/  FFMA.FTZ R61, R6, R61, R60 ;  /* 0x0000003d063d7223 */ /* 0x000fe2000001003c */
[----:B------:R-:W-:Y:S01]  /*d3d0*/  FFMA.FTZ R108, R7, R108, R111 ;  /* 0x0000006c076c7223 */ /* 0x000fe2000001006f */
[----:B------:R-:W-:Y:S02]  /*d3e0*/  F2FP.BF16.F32.PACK_AB R6, R114, R115 ;  /* 0x000000737206723e */ /* 0x000fe400000010ff */
[----:B------:R-:W-:-:S02]  /*d3f0*/  F2FP.BF16.F32.PACK_AB R7, R112, R113 ;  /* 0x000000717007723e */ /* 0x000fc400000010ff */
[----:B------:R-:W-:Y:S02]  /*d400*/  F2FP.BF16.F32.PACK_AB R4, R61, R4 ;  /* 0x000000043d04723e */ /* 0x000fe400000010ff */
[----:B------:R-:W-:-:S05]  /*d410*/  F2FP.BF16.F32.PACK_AB R5, R108, R5 ;  /* 0x000000056c05723e */ /* 0x000fca00000010ff */
[----:B------:R0:W-:Y:S02]  /*d420*/  STS.128 [R62+0xc400], R4 ;  /* 0x00c400043e007388 */ /* 0x0001e40000000c00 */
.L_x_1720:
[----:B------:R-:W-:Y:S05]  /*d430*/  BSYNC B2 ;  /* 0x0000000000027941 */ /* 0x000fea0003800000 */
.L_x_1719:
[----:B------:R-:W-:Y:S04]  /*d440*/  BSSY B2, `(.L_x_1721) ;  /* 0x0000030000027945 */ /* 0x000fe80003800000 */
[----:B------:R-:W-:Y:S05]  /*d450*/  @P1 BRA `(.L_x_1722) ;  /* 0x0000000000b81947 */ /* 0x000fea0003800000 */
[----:B0-----:R-:W0:Y:S01]  /*d460*/  LDS.128 R4, [R0] ;  /* 0x0000000000047984 */ /* 0x001e220000000c00 */
[--C-:B------:R-:W-:Y:S02]  /*d470*/  SHF.R.U64 R59, R54, 0x10, R55.reuse ;  /* 0x00000010363b7819 */ /* 0x100fe40000001237 */
[----:B------:R-:W-:Y:S02]  /*d480*/  SHF.R.U32.HI R54, RZ, 0x10, R55 ;  /* 0x00000010ff367819 */ /* 0x000fe40000011637 */
[--C-:B------:R-:W-:Y:S02]  /*d490*/  SHF.R.U64 R55, R56, 0x10, R57.reuse ;  /* 0x0000001038377819 */ /* 0x100fe40000001239 */
[----:B------:R-:W-:Y:S02]  /*d4a0*/  SHF.R.U32.HI R56, RZ, 0x10, R57 ;  /* 0x00000010ff387819 */ /* 0x000fe40000011639 */
[----:B------:R-:W-:Y:S02]  /*d4b0*/  PRMT R103, R103, 0x5410, R54 ;  /* 0x0000541067677816 */ /* 0x000fe40000000036 */
[----:B------:R-:W-:-:S02]  /*d4c0*/  PRMT R101, R101, 0x5410, R56 ;  /* 0x0000541065657816 */ /* 0x000fc40000000038 */
[----:B------:R-:W-:Y:S01]  /*d4d0*/  PRMT R100, R100, 0x5410, R55 ;  /* 0x0000541064647816 */ /* 0x000fe20000000037 */
[----:B------:R-:W-:Y:S01]  /*d4e0*/  IMAD.U32 R58, R103, 0x10000, RZ ;  /* 0x00010000673a7824 */ /* 0x000fe200078e00ff */
[----:B------:R-:W-:Y:S01]  /*d4f0*/  PRMT R102, R102, 0x5410, R59 ;  /* 0x0000541066667816 */ /* 0x000fe2000000003b */
[C---:B------:R-:W-:Y:S01]  /*d500*/  IMAD.U32 R59, R101.reuse, 0x10000, RZ ;  /* 0x00010000653b7824 */ /* 0x040fe200078e00ff */
[----:B------:R-:W-:Y:S02]  /*d510*/  LOP3.LUT R101, R101, 0xffff0000, RZ, 0xc0, !PT ;  /* 0xffff000065657812 */ /* 0x000fe400078ec0ff */
[----:B------:R-:W-:Y:S02]  /*d520*/  LOP3.LUT R103, R103, 0xffff0000, RZ, 0xc0, !PT ;  /* 0xffff000067677812 */ /* 0x000fe400078ec0ff */
[C---:B0-----:R-:W-:Y:S01]  /*d530*/  LOP3.LUT R55, R6.reuse, 0xffff0000, RZ, 0xc0, !PT ;  /* 0xffff000006377812 */ /* 0x041fe200078ec0ff */
[----:B------:R-:W-:Y:S01]  /*d540*/  IMAD.U32 R54, R6, 0x10000, RZ ;  /* 0x0001000006367824 */ /* 0x000fe200078e00ff */
[C---:B------:R-:W-:Y:S01]  /*d550*/  LOP3.LUT R57, R7.reuse, 0xffff0000, RZ, 0xc0, !PT ;  /* 0xffff000007397812 */ /* 0x040fe200078ec0ff */
[----:B------:R-:W-:-:S02]  /*d560*/  IMAD.U32 R56, R7, 0x10000, RZ ;  /* 0x0001000007387824 */ /* 0x000fc400078e00ff */
[CC--:B------:R-:W-:Y:S01]  /*d570*/  FMUL.FTZ R60, R55.reuse, R58.reuse ;  /* 0x0000003a373c7220 */ /* 0x0c0fe20000410000 */
[----:B------:R-:W-:Y:S01]  /*d580*/  FMUL.FTZ R61, R55, R59 ;  /* 0x0000003b373d7220 */ /* 0x000fe20000410000 */
[C---:B------:R-:W-:Y:S01]  /*d590*/  FMUL.FTZ R55, R57.reuse, R101 ;  /* 0x0000006539377220 */ /* 0x040fe20000410000 */
[----:B------:R-:W-:Y:S02]  /*d5a0*/  IMAD.U32 R6, R4, 0x10000, RZ ;  /* 0x0001000004067824 */ /* 0x000fe400078e00ff */
[----:B------:R-:W-:Y:S01]  /*d5b0*/  FFMA.FTZ R109, R54, R59, R60 ;  /* 0x0000003b366d7223 */ /* 0x000fe2000001003c */
[-C--:B------:R-:W-:Y:S01]  /*d5c0*/  FMUL.FTZ R59, R57, R103.reuse ;  /* 0x00000067393b7220 */ /* 0x080fe20000410000 */
[----:B------:R-:W-:Y:S01]  /*d5d0*/  FFMA.FTZ R103, R56, R103, -R55 ;  /* 0x0000006738677223 */ /* 0x000fe20000010837 */
[C---:B------:R-:W-:Y:S01]  /*d5e0*/  IMAD.U32 R7, R5.reuse, 0x10000, RZ ;  /* 0x0001000005077824 */ /* 0x040fe200078e00ff */
[----:B------:R-:W-:Y:S01]  /*d5f0*/  LOP3.LUT R4, R4, 0xffff0000, RZ, 0xc0, !PT ;  /* 0xffff000004047812 */ /* 0x000fe200078ec0ff */
[----:B------:R-:W-:Y:S01]  /*d600*/  IMAD.U32 R57, R100, 0x10000, RZ ;  /* 0x0001000064397824 */ /* 0x000fe200078e00ff */
[----:B------:R-:W-:Y:S01]  /*d610*/  LOP3.LUT R5, R5, 0xffff0000, RZ, 0xc0, !PT ;  /* 0xffff000005057812 */ /* 0x000fe200078ec0ff */
[----:B------:R-:W-:Y:S01]  /*d620*/  IMAD.U32 R55, R102, 0x10000, RZ ;  /* 0x0001000066377824 */ /* 0x000fe200078e00ff */
[----:B------:R-:W-:Y:S01]  /*d630*/  LOP3.LUT R100, R100, 0xffff0000, RZ, 0xc0, !PT ;  /* 0xffff000064647812 */ /* 0x000fe200078ec0ff */
[----:B------:R-:W-:Y:S01]  /*d640*/  FFMA.FTZ R58, R54, R58, -R61 ;  /* 0x0000003a363a7223 */ /* 0x000fe2000001083d */
[----:B------:R-:W-:Y:S01]  /*d650*/  LOP3.LUT R102, R102, 0xffff0000, RZ, 0xc0, !PT ;  /* 0xffff000066667812 */ /* 0x000fe200078ec0ff */
        /* <DEDUP_REMOVED lines=14> */
.L_x_1722:
[----:B------:R-:W-:Y:S05]  /*d740*/  BSYNC B2 ;  /* 0x0000000000027941 */ /* 0x000fea0003800000 */
.L_x_1721:
[----:B------:R-:W-:Y:S04]  /*d750*/  BSSY B2, `(.L_x_1723) ;  /* 0x0000030000027945 */ /* 0x000fe80003800000 */
[----:B------:R-:W-:Y:S05]  /*d760*/  @P2 BRA `(.L_x_1724) ;  /* 0x0000000000b82947 */ /* 0x000fea0003800000 */
[----:B01----:R-:W0:Y:S01]  /*d770*/  LDS.128 R4, [R62+0x10400] ;  /* 0x010400003e047984 */ /* 0x003e220000000c00 */
        /* <DEDUP_REMOVED lines=45> */
.L_x_1724:
[----:B------:R-:W-:Y:S05]  /*da50*/  BSYNC B2 ;  /* 0x0000000000027941 */ /* 0x000fea0003800000 */
.L_x_1723:
[----:B------:R-:W-:Y:S04]  /*da60*/  BSSY B2, `(.L_x_1725) ;  /* 0x0000030000027945 */ /* 0x000fe80003800000 */
[----:B------:R-:W-:Y:S05]  /*da70*/  @P3 BRA `(.L_x_1726) ;  /* 0x0000000000b83947 */ /* 0x000fea0003800000 */
[----:B012---:R-:W0:Y:S01]  /*da80*/  LDS.128 R4, [R0+0x4000] ;  /* 0x0040000000047984 */ /* 0x007e220000000c00 */
        /* <DEDUP_REMOVED lines=45> */
.L_x_1726:
[----:B------:R-:W-:Y:S05]  /*dd60*/  BSYNC B2 ;  /* 0x0000000000027941 */ /* 0x000fea0003800000 */
.L_x_1725:
[----:B------:R-:W-:Y:S04]  /*dd70*/  BSSY B2, `(.L_x_1727) ;  /* 0x0000030000027945 */ /* 0x000fe80003800000 */
[----:B------:R-:W-:Y:S05]  /*dd80*/  @P4 BRA `(.L_x_1728) ;  /* 0x0000000000b84947 */ /* 0x000fea0003800000 */
[----:B0123--:R-:W0:Y:S01]  /*dd90*/  LDS.128 R4, [R62+0x14400] ;  /* 0x014400003e047984 */ /* 0x00fe220000000c00 */
        /* <DEDUP_REMOVED lines=45> */
.L_x_1728:
[----:B------:R-:W-:Y:S05]  /*e070*/  BSYNC B2 ;  /* 0x0000000000027941 */ /* 0x000fea0003800000 */
.L_x_1727:
[----:B------:R-:W-:Y:S05]  /*e080*/  @P5 BRA `(.L_x_1718) ;  /* 0x0000000000b85947 */ /* 0x000fea0003800000 */
[----:B01234-:R-:W0:Y:S01]  /*e090*/  LDS.128 R4, [R0+0x8000] ;  /* 0x0080000000047984 */ /* 0x01fe220000000c00 */
        /* <DEDUP_REMOVED lines=45> */
.L_x_1718:
[----:B------:R-:W-:Y:S05]  /*e370*/  BSYNC B1 ;  /* 0x0000000000017941 */ /* 0x000fea0003800000 */
.L_x_1717:
        /* <DEDUP_REMOVED lines=13> */
[----:B------:R-:W-:Y:S02]  /*e450*/  SHF.R.U64 R35, R38, 0x10, R39 ;  /* 0x0000001026237819 */ /* 0x000fe40000001227 */
[----:B------:R-:W-:Y:S02]  /*e460*/  SHF.R.U32.HI R40, RZ, 0x10, R41 ;  /* 0x00000010ff287819 */ /* 0x000fe40000011629 */
        /* <DEDUP_REMOVED lines=42> */
.L_x_1731:
[----:B------:R-:W-:Y:S05]  /*e710*/  BSYNC B1 ;  /* 0x0000000000017941 */ /* 0x000fea0003800000 */
.L_x_1730:
[----:B------:R-:W-:Y:S04]  /*e720*/  BSSY B1, `(.L_x_1732) ;  /* 0x0000030000017945 */ /* 0x000fe80003800000 */
[----:B------:R-:W-:Y:S05]  /*e730*/  @P1 BRA `(.L_x_1733) ;  /* 0x0000000000b81947 */ /* 0x000fea0003800000 */
[----:B0-----:R-:W0:Y:S01]  /*e740*/  LDS.128 R4, [R0+0x2000] ;  /* 0x0020000000047984 */ /* 0x001e220000000c00 */
        /* <DEDUP_REMOVED lines=45> */
.L_x_1733:
[----:B------:R-:W-:Y:S05]  /*ea20*/  BSYNC B1 ;  /* 0x0000000000017941 */ /* 0x000fea0003800000 */
.L_x_1732:
[----:B------:R-:W-:Y:S04]  /*ea30*/  BSSY B1, `(.L_x_1734) ;  /* 0x0000030000017945 */ /* 0x000fe80003800000 */
[----:B------:R-:W-:Y:S05]  /*ea40*/  @P2 BRA `(.L_x_1735) ;  /* 0x0000000000b82947 */ /* 0x000fea0003800000 */
[----:B01----:R-:W0:Y:S01]  /*ea50*/  LDS.128 R4, [R62+0x12400] ;  /* 0x012400003e047984 */ /* 0x003e220000000c00 */
[----:B------:R-:W-:Y:S02]  /*ea60*/  SHF.R.U64 R28, R28, 0x10, R29 ;  /* 0x000000101c1c7819 */ /* 0x000fe4000000121d */
[----:B------:R-:W-:Y:S02]  /*ea70*/  SHF.R.U64 R20, R20, 0x10, R21 ;  /* 0x0000001014147819 */ /* 0x000fe40000001215 */
[----:B------:R-:W-:Y:S02]  /*ea80*/  SHF.R.U32.HI R29, RZ, 0x10, R29 ;  /* 0x00000010ff1d7819 */ /* 0x000fe4000001161d */
[----:B------:R-:W-:Y:S02]  /*ea90*/  SHF.R.U32.HI R21, RZ, 0x10, R21 ;  /* 0x00000010ff157819 */ /* 0x000fe40000011615 */
[----:B------:R-:W-:Y:S02]  /*eaa0*/  PRMT R90, R90, 0x5410, R29 ;  /* 0x000054105a5a7816 */ /* 0x000fe4000000001d */
[----:B------:R-:W-:-:S02]  /*eab0*/  PRMT R76, R76, 0x5410, R21 ;  /* 0x000054104c4c7816 */ /* 0x000fc40000000015 */
[----:B------:R-:W-:Y:S01]  /*eac0*/  PRMT R77, R77, 0x5410, R20 ;  /* 0x000054104d4d7816 */ /* 0x000fe20000000014 */
[C---:B------:R-:W-:Y:S01]  /*ead0*/  IMAD.U32 R30, R90.reuse, 0x10000, RZ ;  /* 0x000100005a1e7824 */ /* 0x040fe200078e00ff */
[----:B------:R-:W-:Y:S01]  /*eae0*/  LOP3.LUT R90, R90, 0xffff0000, RZ, 0xc0, !PT ;  /* 0xffff00005a5a7812 */ /* 0x000fe200078ec0ff */
[C---:B------:R-:W-:Y:S01]  /*eaf0*/  IMAD.U32 R31, R76.reuse, 0x10000, RZ ;  /* 0x000100004c1f7824 */ /* 0x040fe200078e00ff */
[----:B------:R-:W-:Y:S02]  /*eb00*/  LOP3.LUT R76, R76, 0xffff0000, RZ, 0xc0, !PT ;  /* 0xffff00004c4c7812 */ /* 0x000fe400078ec0ff */
[----:B------:R-:W-:Y:S02]  /*eb10*/  PRMT R89, R89, 0x5410, R28 ;  /* 0x0000541059597816 */ /* 0x000fe4000000001c */
[C---:B0-----:R-:W-:Y:S01]  /*eb20*/  LOP3.LUT R21, R6.reuse, 0xffff0000, RZ, 0xc0, !PT ;  /* 0xffff000006157812 */ /* 0x041fe200078ec0ff */
[----:B------:R-:W-:Y:S01]  /*eb30*/  IMAD.U32 R20, R6, 0x10000, RZ ;  /* 0x0001000006147824 */ /* 0x000fe200078e00ff */
[C---:B------:R-:W-:Y:S01]  /*eb40*/  LOP3.LUT R29, R7.reuse, 0xffff0000, RZ, 0xc0, !PT ;  /* 0xffff0000071d7812 */ /* 0x040fe200078ec0ff */
[----:B------:R-:W-:-:S02]  /*eb50*/  IMAD.U32 R28, R7, 0x10000, RZ ;  /* 0x00010000071c7824 */ /* 0x000fc400078e00ff */
[C---:B------:R-:W-:Y:S01]  /*eb60*/  FMUL.FTZ R32, R21.reuse, R30 ;  /* 0x0000001e15207220 */ /* 0x040fe20000410000 */
[-C--:B------:R-:W-:Y:S01]  /*eb70*/  FMUL.FTZ R33, R21, R31.reuse ;  /* 0x0000001f15217220 */ /* 0x080fe20000410000 */
[----:B------:R-:W-:Y:S01]  /*eb80*/  FMUL.FTZ R21, R29, R76 ;  /* 0x0000004c1d157220 */ /* 0x000fe20000410000 */
[----:B------:R-:W-:Y:S02]  /*eb90*/  IMAD.U32 R6, R4, 0x10000, RZ ;  /* 0x0001000004067824 */ /* 0x000fe400078e00ff */
[C---:B------:R-:W-:Y:S01]  /*eba0*/  FFMA.FTZ R35, R20.reuse, R31, R32 ;  /* 0x0000001f14237223 */ /* 0x040fe20000010020 */
[----:B------:R-:W-:Y:S02]  /*ebb0*/  IMAD.U32 R7, R5, 0x10000, RZ ;  /* 0x0001000005077824 */ /* 0x000fe400078e00ff */
[----:B------:R-:W-:Y:S01]  /*ebc0*/  FFMA.FTZ R34, R20, R30, -R33 ;  /* 0x0000001e14227223 */ /* 0x000fe20000010821 */
[-C--:B------:R-:W-:Y:S01]  /*ebd0*/  FMUL.FTZ R31, R29, R90.reuse ;  /* 0x0000005a1d1f7220 */ /* 0x080fe20000410000 */
[----:B------:R-:W-:Y:S01]  /*ebe0*/  LOP3.LUT R4, R4, 0xffff0000, RZ, 0xc0, !PT ;  /* 0xffff000004047812 */ /* 0x000fe200078ec0ff */
[C---:B------:R-:W-:Y:S01]  /*ebf0*/  FFMA.FTZ R90, R28.reuse, R90, -R21 ;  /* 0x0000005a1c5a7223 */ /* 0x040fe20000010815 */
[----:B------:R-:W-:Y:S01]  /*ec00*/  LOP3.LUT R5, R5, 0xffff0000, RZ, 0xc0, !PT ;  /* 0xffff000005057812 */ /* 0x000fe200078ec0ff */
[C---:B------:R-:W-:Y:S01]  /*ec10*/  IMAD.U32 R29, R77.reuse, 0x10000, RZ ;  /* 0x000100004d1d7824 */ /* 0x040fe200078e00ff */
[----:B------:R-:W-:Y:S01]  /*ec20*/  LOP3.LUT R30, R77, 0xffff0000, RZ, 0xc0, !PT ;  /* 0xffff00004d1e7812 */ /* 0x000fe200078ec0ff */
[C---:B------:R-:W-:Y:S01]  /*ec30*/  IMAD.U32 R21, R89.reuse, 0x10000, RZ ;  /* 0x0001000059157824 */ /* 0x040fe200078e00ff */
        /* <DEDUP_REMOVED lines=15> */
.L_x_1735:
[----:B------:R-:W-:Y:S05]  /*ed30*/  BSYNC B1 ;  /* 0x0000000000017941 */ /* 0x000fea0003800000 */
.L_x_1734:
[----:B------:R-:W-:Y:S04]  /*ed40*/  BSSY B1, `(.L_x_1736) ;  /* 0x0000030000017945 */ /* 0x000fe80003800000 */
[----:B------:R-:W-:Y:S05]  /*ed50*/  @P3 BRA `(.L_x_1737) ;  /* 0x0000000000b83947 */ /* 0x000fea0003800000 */
[----:B012---:R-:W0:Y:S01]  /*ed60*/  LDS.128 R4, [R0+0x6000] ;  /* 0x0060000000047984 */ /* 0x007e220000000c00 */
        /* <DEDUP_REMOVED lines=16> */
[C---:B------:R-:W-:Y:S01]  /*ee70*/  FMUL.FTZ R30, R21.reuse, R26 ;  /* 0x0000001a151e7220 */ /* 0x040fe20000410000 */
[-C--:B------:R-:W-:Y:S01]  /*ee80*/  FMUL.FTZ R29, R21, R27.reuse ;  /* 0x0000001b151d7220 */ /* 0x080fe20000410000 */
[C---:B------:R-:W-:Y:S01]  /*ee90*/  FMUL.FTZ R21, R25.reuse, R72 ;  /* 0x0000004819157220 */ /* 0x040fe20000410000 */
[----:B------:R-:W-:Y:S02]  /*eea0*/  IMAD.U32 R6, R4, 0x10000, RZ ;  /* 0x0001000004067824 */ /* 0x000fe400078e00ff */
[----:B------:R-:W-:Y:S01]  /*eeb0*/  FFMA.FTZ R31, R20, R27, R30 ;  /* 0x0000001b141f7223 */ /* 0x000fe2000001001e */
[-C--:B------:R-:W-:Y:S01]  /*eec0*/  FMUL.FTZ R27, R25, R75.reuse ;  /* 0x0000004b191b7220 */ /* 0x080fe20000410000 */
[----:B------:R-:W-:Y:S01]  /*eed0*/  FFMA.FTZ R75, R24, R75, -R21 ;  /* 0x0000004b184b7223 */ /* 0x000fe20000010815 */
[----:B------:R-:W-:Y:S02]  /*eee0*/  IMAD.U32 R7, R5, 0x10000, RZ ;  /* 0x0001000005077824 */ /* 0x000fe400078e00ff */
[----:B------:R-:W-:Y:S01]  /*eef0*/  FFMA.FTZ R28, R20, R26, -R29 ;  /* 0x0000001a141c7223 */ /* 0x000fe2000001081d */
[----:B------:R-:W-:Y:S01]  /*ef00*/  IMAD.U32 R21, R74, 0x10000, RZ ;  /* 0x000100004a157824 */ /* 0x000fe200078e00ff */
[----:B------:R-:W-:Y:S01]  /*ef10*/  LOP3.LUT R4, R4, 0xffff0000, RZ, 0xc0, !PT ;  /* 0xffff000004047812 */ /* 0x000fe200078ec0ff */
[----:B------:R-:W-:Y:S01]  /*ef20*/  IMAD.U32 R25, R73, 0x10000, RZ ;  /* 0x0001000049197824 */ /* 0x000fe200078e00ff */
[----:B------:R-:W-:Y:S01]  /*ef30*/  LOP3.LUT R5, R5, 0xffff0000, RZ, 0xc0, !PT ;  /* 0xffff000005057812 */ /* 0x000fe200078ec0ff */
[----:B------:R-:W-:Y:S01]  /*ef40*/  FFMA.FTZ R72, R24, R72, R27 ;  /* 0x0000004818487223 */ /* 0x000fe2000001001b */
[----:B------:R-:W-:Y:S01]  /*ef50*/  LOP3.LUT R20, R73, 0xffff0000, RZ, 0xc0, !PT ;  /* 0xffff000049147812 */ /* 0x000fe200078ec0ff */
[----:B------:R-:W-:Y:S01]  /*ef60*/  FMUL.FTZ R27, R4, R25 ;  /* 0x00000019041b7220 */ /* 0x000fe20000410000 */
[----:B------:R-:W-:Y:S01]  /*ef70*/  LOP3.LUT R74, R74, 0xffff0000, RZ, 0xc0, !PT ;  /* 0xffff00004a4a7812 */ /* 0x000fe200078ec0ff */
[----:B------:R-:W-:-:S02]  /*ef80*/  FMUL.FTZ R24, R4, R21 ;  /* 0x0000001504187220 */ /* 0x000fc40000410000 */
[C---:B------:R-:W-:Y:S01]  /*ef90*/  FMUL.FTZ R26, R5.reuse, R20 ;  /* 0x00000014051a7220 */ /* 0x040fe20000410000 */
[C---:B------:R-:W-:Y:S01]  /*efa0*/  FFMA.FTZ R4, R6.reuse, R21, -R27 ;  /* 0x0000001506047223 */ /* 0x040fe2000001081b */
[-C--:B------:R-:W-:Y:S01]  /*efb0*/  FMUL.FTZ R29, R5, R74.reuse ;  /* 0x0000004a051d7220 */ /* 0x080fe20000410000 */
[----:B------:R-:W-:Y:S01]  /*efc0*/  FFMA.FTZ R25, R6, R25, R24 ;  /* 0x0000001906197223 */ /* 0x000fe20000010018 */
[----:B------:R-:W-:Y:S01]  /*efd0*/  FFMA.FTZ R5, R7, R74, -R26 ;  /* 0x0000004a07057223 */ /* 0x000fe2000001081a */
[----:B------:R-:W-:Y:S01]  /*efe0*/  F2FP.BF16.F32.PACK_AB R6, R31, R28 ;  /* 0x0000001c1f06723e */ /* 0x000fe200000010ff */
[----:B------:R-:W-:Y:S01]  /*eff0*/  FFMA.FTZ R20, R7, R20, R29 ;  /* 0x0000001407147223 */ /* 0x000fe2000001001d */
[----:B------:R-:W-:Y:S02]  /*f000*/  F2FP.BF16.F32.PACK_AB R7, R72, R75 ;  /* 0x0000004b4807723e */ /* 0x000fe400000010ff */
[----:B------:R-:W-:Y:S02]  /*f010*/  F2FP.BF16.F32.PACK_AB R4, R25, R4 ;  /* 0x000000041904723e */ /* 0x000fe400000010ff */
[----:B------:R-:W-:-:S05]  /*f020*/  F2FP.BF16.F32.PACK_AB R5, R20, R5 ;  /* 0x000000051405723e */ /* 0x000fca00000010ff */
[----:B------:R3:W-:Y:S02]  /*f030*/  STS.128 [R0+0x6000], R4 ;  /* 0x0060000400007388 */ /* 0x0007e40000000c00 */
.L_x_1737:
[----:B------:R-:W-:Y:S05]  /*f040*/  BSYNC B1 ;  /* 0x0000000000017941 */ /* 0x000fea0003800000 */
.L_x_1736:
[----:B------:R-:W-:Y:S04]  /*f050*/  BSSY B1, `(.L_x_1738) ;  /* 0x0000030000017945 */ /* 0x000fe80003800000 */
[----:B------:R-:W-:Y:S05]  /*f060*/  @P4 BRA `(.L_x_1739) ;  /* 0x0000000000b84947 */ /* 0x000fea0003800000 */
[----:B0123--:R-:W0:Y:S01]  /*f070*/  LDS.128 R4, [R62+0x16400] ;  /* 0x016400003e047984 */ /* 0x00fe220000000c00 */
        /* <DEDUP_REMOVED lines=45> */
.L_x_1739:
[----:B------:R-:W-:Y:S05]  /*f350*/  BSYNC B1 ;  /* 0x0000000000017941 */ /* 0x000fea0003800000 */
.L_x_1738:
[----:B------:R-:W-:Y:S05]  /*f360*/  @P5 BRA `(.L_x_1729) ;  /* 0x0000003800bc5947 */ /* 0x000fea0003800000 */
[----:B01234-:R-:W0:Y:S01]  /*f370*/  LDS.128 R4, [R0+0xa000] ;  /* 0x00a0000000047984 */ /* 0x01fe220000000c00 */
        /* <DEDUP_REMOVED lines=13> */
[C---:B------:R-:W-:Y:S01]  /*f450*/  IMAD.U32 R10, R7.reuse, 0x10000, RZ ;  /* 0x00010000070a7824 */ /* 0x040fe200078e00ff */
[----:B------:R-:W-:Y:S01]  /*f460*/  LOP3.LUT R7, R7, 0xffff0000, RZ, 0xc0, !PT ;  /* 0xffff000007077812 */ /* 0x000fe200078ec0ff */
[----:B------:R-:W-:-:S02]  /*f470*/  IMAD.U32 R8, R6, 0x10000, RZ ;  /* 0x0001000006087824 */ /* 0x000fc400078e00ff */
[C---:B------:R-:W-:Y:S01]  /*f480*/  FMUL.FTZ R15, R9.reuse, R13 ;  /* 0x0000000d090f7220 */ /* 0x040fe20000410000 */
[----:B------:R-:W-:Y:S01]  /*f490*/  FMUL.FTZ R14, R9, R11 ;  /* 0x0000000b090e7220 */ /* 0x000fe20000410000 */
[C---:B------:R-:W-:Y:S01]  /*f4a0*/  FMUL.FTZ R9, R7.reuse, R63 ;  /* 0x0000003f07097220 */ /* 0x040fe20000410000 */
[----:B------:R-:W-:Y:S02]  /*f4b0*/  IMAD.U32 R3, R4, 0x10000, RZ ;  /* 0x0001000004037824 */ /* 0x000fe400078e00ff */
[C---:B------:R-:W-:Y:S01]  /*f4c0*/  FFMA.FTZ R15, R8.reuse, R11, -R15 ;  /* 0x0000000b080f7223 */ /* 0x040fe2000001080f */
[----:B------:R-:W-:Y:S01]  /*f4d0*/  FFMA.FTZ R14, R8, R13, R14 ;  /* 0x0000000d080e7223 */ /* 0x000fe2000001000e */
[-C--:B------:R-:W-:Y:S01]  /*f4e0*/  FMUL.FTZ R11, R7, R65.reuse ;  /* 0x00000041070b7220 */ /* 0x080fe20000410000 */
        /* <DEDUP_REMOVED lines=21> */
[----:B------:R0:W-:Y:S01]  /*f640*/  STS.128 [R0+0xa000], R4 ;  /* 0x00a0000400007388 */ /* 0x0001e20000000c00 */
[----:B------:R-:W-:Y:S05]  /*f650*/  BRA `(.L_x_1729) ;  /* 0x0000003800007947 */ /* 0x000fea0003800000 */
.L_x_1708:
[----:B------:R-:W0:Y:S01]  /*f660*/  LDC R89, c[0x0][0x448] ;  /* 0x00011200ff597b82 */ /* 0x000e220000000800 */
[----:B------:R-:W-:Y:S01]  /*f670*/  IMAD R3, R199, 0x40, R10 ;  /* 0x00000040c7037824 */ /* 0x000fe200078e020a */
[----:B------:R-:W-:Y:S01]  /*f680*/  ULDC.64 UR4, c[0x0][0x3f8] ;  /* 0x0000fe0000047ab9 */ /* 0x000fe20000000a00 */
[----:B------:R-:W-:Y:S01]  /*f690*/  ULDC.64 UR6, c[0x0][0x408] ;  /* 0x0001020000067ab9 */ /* 0x000fe20000000a00 */
[----:B------:R-:W-:Y:S02]  /*f6a0*/  IMAD.MOV.U32 R4, RZ, RZ, R26 ;  /* 0x000000ffff047224 */ /* 0x000fe400078e001a */
[----:B------:R-:W-:Y:S02]  /*f6b0*/  IMAD.MOV.U32 R8, RZ, RZ, R24 ;  /* 0x000000ffff087224 */ /* 0x000fe400078e0018 */
[----:B------:R-:W-:Y:S01]  /*f6c0*/  IMAD.MOV.U32 R9, RZ, RZ, R31 ;  /* 0x000000ffff097224 */ /* 0x000fe200078e001f */
[----:B0-----:R-:W-:-:S13]  /*f6d0*/  ISETP.NE.AND P0, PT, R89, 0x1, PT ;  /* 0x000000015900780c */ /* 0x001fda0003f05270 */
[----:B------:R-:W0:Y:S08]  /*f6e0*/  @P0 LDC R0, c[0x0][0x44c] ;  /* 0x00011300ff000b82 */ /* 0x000e300000000800 */
[----:B------:R-:W1:Y:S01]  /*f6f0*/  @P0 LDC R5, c[0x0][0x450] ;  /* 0x00011400ff050b82 */ /* 0x000e620000000800 */
[----:B0-----:R-:W-:-:S05]  /*f700*/  @P0 IMAD.HI.U32 R0, R3, R0, RZ ;  /* 0x0000000003000227 */ /* 0x001fca00078e00ff */
[----:B-1----:R-:W-:Y:S01]  /*f710*/  @P0 SHF.R.U32.HI R3, RZ, R5, R0 ;  /* 0x00000005ff030219 */ /* 0x002fe20000011600 */
[----:B------:R-:W-:-:S03]  /*f720*/  IMAD.MOV.U32 R5, RZ, RZ, R29 ;  /* 0x000000ffff057224 */ /* 0x000fc600078e001d */
        /* <DEDUP_REMOVED lines=21> */
.L_x_2051:
        /* <DEDUP_REMOVED lines=17> */
[----:B--2---:R-:W-:Y:S01]  /*f990*/  IMAD.MOV.U32 R12, RZ, RZ, R0 ;  /* 0x000000ffff0c7224 */ /* 0x004fe200078e0000 */
[----:B------:R-:W-:Y:S01]  /*f9a0*/  ISETP.GE.AND P2, PT, R16, UR4, PT ;  /* 0x0000000410007c0c */ /* 0x000fe2000bf46270 */
[----:B-1----:R-:W-:Y:S01]  /*f9b0*/  IMAD.MOV.U32 R13, RZ, RZ, R3 ;  /* 0x000000ffff0d7224 */ /* 0x002fe200078e0003 */
[----:B------:R-:W-:Y:S01]  /*f9c0*/  ISETP.GE.AND P3, PT, R168, UR4, PT ;  /* 0x00000004a8007c0c */ /* 0x000fe2000bf66270 */
[----:B----4-:R-:W-:Y:S01]  /*f9d0*/  IMAD.MOV.U32 R24, RZ, RZ, R14 ;  /* 0x000000ffff187224 */ /* 0x010fe200078e000e */
[----:B------:R-:W-:Y:S01]  /*f9e0*/  ISETP.GE.AND P4, PT, R169, UR4, PT ;  /* 0x00000004a9007c0c */ /* 0x000fe2000bf86270 */
[----:B---3--:R-:W-:Y:S01]  /*f9f0*/  IMAD.MOV.U32 R25, RZ, RZ, R5 ;  /* 0x000000ffff197224 */ /* 0x008fe200078e0005 */
[----:B------:R-:W-:Y:S02]  /*fa00*/  CS2R R28, SRZ ;  /* 0x00000000001c7805 */ /* 0x000fe4000001ff00 */
[----:B------:R-:W-:-:S02]  /*fa10*/  CS2R R30, SRZ ;  /* 0x00000000001e7805 */ /* 0x000fc4000001ff00 */
[----:B------:R-:W-:Y:S02]  /*fa20*/  CS2R R40, SRZ ;  /* 0x0000000000287805 */ /* 0x000fe4000001ff00 */
[----:B------:R-:W-:Y:S02]  /*fa30*/  CS2R R42, SRZ ;  /* 0x00000000002a7805 */ /* 0x000fe4000001ff00 */
[----:B------:R-:W-:Y:S01]  /*fa40*/  CS2R R26, SRZ ;  /* 0x00000000001a7805 */ /* 0x000fe2000001ff00 */
[----:B------:R-:W-:Y:S02]  /*fa50*/  @!P2 IMAD.SHL.U32 R9, R16, 0x2, RZ ;  /* 0x000000021009a824 */ /* 0x000fe400078e00ff */
[----:B------:R-:W-:Y:S02]  /*fa60*/  @!P3 IMAD.SHL.U32 R11, R170, 0x8, RZ ;  /* 0x00000008aa0bb824 */ /* 0x000fe400078e00ff */
[----:B------:R-:W-:Y:S01]  /*fa70*/  @!P4 IMAD.SHL.U32 R49, R171, 0x8, RZ ;  /* 0x00000008ab31c824 */ /* 0x000fe200078e00ff */
[----:B------:R-:W-:-:S02]  /*fa80*/  @!P2 IADD3 R50, P0, R0, R9, RZ ;  /* 0x000000090032a210 */ /* 0x000fc40007f1e0ff */
[----:B------:R-:W-:Y:S01]  /*fa90*/  @!P2 IADD3 R4, P1, R14, R9, RZ ;  /* 0x000000090e04a210 */ /* 0x000fe20007f3e0ff */
[----:B------:R-:W-:Y:S01]  /*faa0*/  @!P3 IMAD.WIDE R8, R11, 0x2, R12 ;  /* 0x000000020b08b825 */ /* 0x000fe200078e020c */
[----:B------:R-:W-:Y:S02]  /*fab0*/  @!P2 SHF.L.U64.HI R0, R16, 0x1, R17 ;  /* 0x000000011000a819 */ /* 0x000fe40000010211 */
[----:B------:R-:W-:Y:S01]  /*fac0*/  CS2R R36, SRZ ;  /* 0x0000000000247805 */ /* 0x000fe2000001ff00 */
[----:B------:R-:W-:Y:S01]  /*fad0*/  @!P4 IMAD.WIDE R14, R49, 0x2, R12 ;  /* 0x00000002310ec825 */ /* 0x000fe200078e020c */
[----:B------:R-:W-:Y:S02]  /*fae0*/  CS2R R38, SRZ ;  /* 0x0000000000267805 */ /* 0x000fe4000001ff00 */
[----:B------:R-:W-:Y:S02]  /*faf0*/  CS2R R32, SRZ ;  /* 0x0000000000207805 */ /* 0x000fe4000001ff00 */
[----:B------:R-:W-:Y:S01]  /*fb00*/  CS2R R34, SRZ ;  /* 0x0000000000227805 */ /* 0x000fe2000001ff00 */
[----:B------:R-:W-:Y:S01]  /*fb10*/  @!P3 IMAD.WIDE R12, R11, 0x2, R24 ;  /* 0x000000020b0cb825 */ /* 0x000fe200078e0218 */
[----:B------:R-:W-:-:S02]  /*fb20*/  CS2R R44, SRZ ;  /* 0x00000000002c7805 */ /* 0x000fc4000001ff00 */
[----:B------:R-:W-:Y:S01]  /*fb30*/  CS2R R46, SRZ ;  /* 0x00000000002e7805 */ /* 0x000fe2000001ff00 */
[----:B------:R1:W5:Y:S01]  /*fb40*/  @!P3 LD.E.128 R28, desc[UR60][R8.64] ;  /* 0x0000003c081cb980 */ /* 0x000362000c101d00 */
[----:B------:R-:W-:Y:S01]  /*fb50*/  @!P4 IMAD.WIDE R48, R49, 0x2, R24 ;  /* 0x000000023130c825 */ /* 0x000fe200078e0218 */
[----:B------:R-:W-:Y:S02]  /*fb60*/  CS2R R24, SRZ ;  /* 0x0000000000187805 */ /* 0x000fe4000001ff00 */
[----:B------:R1:W5:Y:S01]  /*fb70*/  @!P3 LD.E.128 R40, desc[UR60][R12.64] ;  /* 0x0000003c0c28b980 */ /* 0x000362000c101d00 */
[--C-:B------:R-:W-:Y:S02]  /*fb80*/  @!P2 IMAD.X R51, R3, 0x1, R0.reuse, P0 ;  /* 0x000000010333a824 */ /* 0x100fe400000e0600 */
[----:B------:R-:W-:Y:S01]  /*fb90*/  @!P2 IMAD.X R5, R5, 0x1, R0, P1 ;  /* 0x000000010505a824 */ /* 0x000fe200008e0600 */
[----:B------:R1:W5:Y:S04]  /*fba0*/  @!P4 LD.E.128 R24, desc[UR60][R14.64] ;  /* 0x0000003c0e18c980 */ /* 0x000368000c101d00 */
[----:B------:R1:W5:Y:S04]  /*fbb0*/  @!P4 LD.E.128 R36, desc[UR60][R48.64] ;  /* 0x0000003c3024c980 */ /* 0x000368000c101d00 */
[----:B------:R1:W5:Y:S04]  /*fbc0*/  @!P2 LD.E.128 R32, desc[UR60][R50.64] ;  /* 0x0000003c3220a980 */ /* 0x000368000c101d00 */
[----:B------:R1:W5:Y:S02]  /*fbd0*/  @!P2 LD.E.128 R44, desc[UR60][R4.64] ;  /* 0x0000003c042ca980 */ /* 0x000364000c101d00 */
.L_x_1742:
[----:B------:R-:W-:Y:S05]  /*fbe0*/  BSYNC B1 ;  /* 0x0000000000017941 */ /* 0x000fea0003800000 */
.L_x_1741:
[----:B-1---5:R-:W-:Y:S01]  /*fbf0*/  IMAD.MOV.U32 R4, RZ, RZ, R46 ;  /* 0x000000ffff047224 */ /* 0x022fe200078e002e */
[----:B------:R-:W-:Y:S01]  /*fc00*/  UMOV UR4, 0xffffffff ;  /* 0xffffffff00047882 */ /* 0x000fe20000000000 */
[----:B---3--:R-:W-:Y:S02]  /*fc10*/  IMAD.MOV.U32 R5, RZ, RZ, R47 ;  /* 0x000000ffff057224 */ /* 0x008fe400078e002f */
[----:B--2---:R-:W-:Y:S01]  /*fc20*/  IMAD.MOV.U32 R0, RZ, RZ, R44 ;  /* 0x000000ffff007224 */ /* 0x004fe200078e002c */
        /* <DEDUP_REMOVED lines=43> */
[----:B------:R-:W-:Y:S02]  /*fee0*/  CS2R R4, SRZ ;  /* 0x0000000000047805 */ /* 0x000fe4000001ff00 */
[----:B------:R-:W-:Y:S02]  /*fef0*/  PRMT R85, R0, 0x7610, R85 ;  /* 0x0000761000557816 */ /* 0x000fe40000000055 */
[----:B------:R-:W-:Y:S01]  /*ff00*/  PRMT R86, R3, 0x7610, R86 ;  /* 0x0000761003567816 */ /* 0x000fe20000000056 */
[----:B------:R-:W-:Y:S06]  /*ff10*/  BRA.DIV UR4, `(.L_x_1743) ;  /* 0x000001ae04e07947 */ /* 0x000fec000b800000 */
[----:B------:R1:W2:Y:S04]  /*ff20*/  SHFL.IDX PT, R3, R7, 0x1, 0x1c1f ;  /* 0x003c1f0007037f89 */ /* 0x0002a800000e0000 */
[----:B------:R1:W3:Y:S04]  /*ff30*/  SHFL.IDX PT, R0, R6, 0x1, 0x1c1f ;  /* 0x003c1f0006007f89 */ /* 0x0002e800000e0000 */
[----:B0-----:R-:W0:Y:S04]  /*ff40*/  SHFL.IDX PT, R21, R21, 0x1, 0x1c1f ;  /* 0x003c1f0015157f89 */ /* 0x001e2800000e0000 */
[----:B-1----:R-:W0:Y:S02]  /*ff50*/  SHFL.IDX PT, R20, R20, 0x1, 0x1c1f ;  /* 0x003c1f0014147f89 */ /* 0x002e2400000e0000 */
.L_x_2057:
[----:B------:R-:W-:Y:S01]  /*ff60*/  VIADD R10, R10, 0x40 ;  /* 0x000000400a0a7836 */ /* 0x000fe20000000000 */
[----:B------:R-:W-:Y:S01]  /*ff70*/  BSSY B1, `(.L_x_1744) ;  /* 0x0000032000017945 */ /* 0x000fe20003800000 */
[----:B------:R-:W-:Y:S02]  /*ff80*/  CS2R R6, SRZ ;  /* 0x0000000000067805 */ /* 0x000fe4000001ff00 */
[----:B------:R-:W-:Y:S02]  /*ff90*/  CS2R R8, SRZ ;  /* 0x0000000000087805 */ /* 0x000fe4000001ff00 */
[----:B------:R-:W-:Y:S02]  /*ffa0*/  CS2R R12, SRZ ;  /* 0x00000000000c7805 */ /* 0x000fe4000001ff00 */
[----:B------:R-:W-:Y:S02]  /*ffb0*/  ISETP.GE.AND P0, PT, R10, R89, PT ;  /* 0x000000590a00720c */ /* 0x000fe40003f06270 */
[----:B------:R-:W-:-:S02]  /*ffc0*/  CS2R R10, SRZ ;  /* 0x00000000000a7805 */ /* 0x000fc4000001ff00 */
[----:B----4-:R-:W-:Y:S02]  /*ffd0*/  CS2R R14, SRZ ;  /* 0x00000000000e7805 */ /* 0x010fe4000001ff00 */
[----:B------:R-:W-:Y:S02]  /*ffe0*/  CS2R R48, SRZ ;  /* 0x0000000000307805 */ /* 0x000fe4000001ff00 */
[----:B------:R-:W-:Y:S02]  /*fff0*/  CS2R R50, SRZ ;  /* 0x0000000000327805 */ /* 0x000fe4000001ff00 */
[----:B------:R-:W-:Y:S02]  /*10000*/  CS2R R52, SRZ ;  /* 0x0000000000347805 */ /* 0x000fe4000001ff00 */
[----:B------:R-:W-:Y:S02]  /*10010*/  CS2R R54, SRZ ;  /* 0x0000000000367805 */ /* 0x000fe4000001ff00 */
[----:B------:R-:W-:-:S02]  /*10020*/  CS2R R56, SRZ ;  /* 0x0000000000387805 */ /* 0x000fc4000001ff00 */
[----:B------:R-:W-:Y:S01]  /*10030*/  CS2R R58, SRZ ;  /* 0x00000000003a7805 */ /* 0x000fe2000001ff00 */
[----:B------:R-:W-:Y:S06]  /*10040*/  @P0 BRA `(.L_x_1745) ;  /* 0x0000000000900947 */ /* 0x000fec0003800000 */
[----:B------:R-:W-:Y:S01]  /*10050*/  ULDC UR4, c[0x0][0x3f4] ;  /* 0x0000fd0000047ab9 */ /* 0x000fe20000000800 */
[----:B---3--:R-:W-:Y:S01]  /*10060*/  IMAD.MOV.U32 R4, RZ, RZ, R0 ;  /* 0x000000ffff047224 */ /* 0x008fe200078e0000 */
[----:B------:R-:W-:Y:S01]  /*10070*/  ISETP.GE.AND P2, PT, R16, UR4, PT ;  /* 0x0000000410007c0c */ /* 0x000fe2000bf46270 */
[----:B--2---:R-:W-:Y:S01]  /*10080*/  IMAD.MOV.U32 R5, RZ, RZ, R3 ;  /* 0x000000ffff057224 */ /* 0x004fe200078e0003 */
[----:B------:R-:W-:Y:S02]  /*10090*/  ISETP.GE.AND P3, PT, R168, UR4, PT ;  /* 0x00000004a8007c0c */ /* 0x000fe4000bf66270 */
[----:B------:R-:W-:Y:S02]  /*100a0*/  CS2R R52, SRZ ;  /* 0x0000000000347805 */ /* 0x000fe4000001ff00 */
[----:B------:R-:W-:Y:S02]  /*100b0*/  ISETP.GE.AND P4, PT, R169, UR4, PT ;  /* 0x00000004a9007c0c */ /* 0x000fe4000bf86270 */
[----:B------:R-:W-:-:S02]  /*100c0*/  CS2R R54, SRZ ;  /* 0x0000000000367805 */ /* 0x000fc4000001ff00 */
[----:B------:R-:W-:Y:S02]  /*100d0*/  CS2R R8, SRZ ;  /* 0x0000000000087805 */ /* 0x000fe4000001ff00 */
[----:B------:R-:W-:Y:S02]  /*100e0*/  CS2R R10, SRZ ;  /* 0x00000000000a7805 */ /* 0x000fe4000001ff00 */
[----:B------:R-:W-:Y:S02]  /*100f0*/  CS2R R56, SRZ ;  /* 0x0000000000387805 */ /* 0x000fe4000001ff00 */
[----:B------:R-:W-:Y:S01]  /*10100*/  CS2R R58, SRZ ;  /* 0x00000000003a7805 */ /* 0x000fe2000001ff00 */
[----:B------:R-:W-:Y:S02]  /*10110*/  @!P2 IMAD.SHL.U32 R63, R16, 0x2, RZ ;  /* 0x00000002103fa824 */ /* 0x000fe400078e00ff */
[----:B------:R-:W-:Y:S02]  /*10120*/  @!P3 IMAD.SHL.U32 R73, R170, 0x8, RZ ;  /* 0x00000008aa49b824 */ /* 0x000fe400078e00ff */
[----:B------:R-:W-:Y:S01]  /*10130*/  @!P4 IMAD.SHL.U32 R65, R171, 0x8, RZ ;  /* 0x00000008ab41c824 */ /* 0x000fe200078e00ff */
[-C--:B------:R-:W-:Y:S01]  /*10140*/  @!P2 IADD3 R60, P0, R0, R63.reuse, RZ ;  /* 0x0000003f003ca210 */ /* 0x080fe20007f1e0ff */
[----:B------:R-:W-:Y:S01]  /*10150*/  @!P3 IMAD.WIDE R66, R73, 0x2, R4 ;  /* 0x000000024942b825 */ /* 0x000fe200078e0204 */
[----:B0-----:R-:W-:-:S02]  /*10160*/  @!P2 IADD3 R62, P1, R20, R63, RZ ;  /* 0x0000003f143ea210 */ /* 0x001fc40007f3e0ff */
[----:B------:R-:W-:Y:S01]  /*10170*/  @!P2 SHF.L.U64.HI R0, R16, 0x1, R17 ;  /* 0x000000011000a819 */ /* 0x000fe20000010211 */
[----:B------:R-:W-:Y:S01]  /*10180*/  @!P4 IMAD.WIDE R70, R65, 0x2, R4 ;  /* 0x000000024146c825 */ /* 0x000fe200078e0204 */
[----:B------:R-:W-:Y:S02]  /*10190*/  CS2R R12, SRZ ;  /* 0x00000000000c7805 */ /* 0x000fe4000001ff00 */
[----:B------:R-:W-:Y:S02]  /*101a0*/  CS2R R14, SRZ ;  /* 0x00000000000e7805 */ /* 0x000fe4000001ff00 */
[----:B------:R-:W-:Y:S02]  /*101b0*/  CS2R R48, SRZ ;  /* 0x0000000000307805 */ /* 0x000fe4000001ff00 */
[----:B------:R-:W-:Y:S02]  /*101c0*/  CS2R R50, SRZ ;  /* 0x0000000000327805 */ /* 0x000fe4000001ff00 */
[----:B------:R-:W-:-:S02]  /*101d0*/  CS2R R4, SRZ ;  /* 0x0000000000047805 */ /* 0x000fc4000001ff00 */
[----:B------:R-:W-:Y:S01]  /*101e0*/  CS2R R6, SRZ ;  /* 0x0000000000067805 */ /* 0x000fe2000001ff00 */
[--C-:B------:R-:W-:Y:S01]  /*101f0*/  @!P3 IMAD.WIDE R72, R73, 0x2, R20.reuse ;  /* 0x000000024948b825 */ /* 0x100fe200078e0214 */
        /* <DEDUP_REMOVED lines=9> */
.L_x_1745:
[----:B------:R-:W-:Y:S05]  /*10290*/  BSYNC B1 ;  /* 0x0000000000017941 */ /* 0x000fea0003800000 */
.L_x_1744:
[----:B--2--5:R-:W-:Y:S01]  /*102a0*/  IMAD.MOV.U32 R3, RZ, RZ, R4 ;  /* 0x000000ffff037224 */ /* 0x024fe200078e0004 */
[----:B---3--:R-:W-:Y:S01]  /*102b0*/  LEA.HI R0, R198, R198, RZ, 0x1 ;  /* 0x000000c6c6007211 */ /* 0x008fe200078f08ff */
[----:B-1----:R-:W-:Y:S01]  /*102c0*/  IMAD.MOV.U32 R60, RZ, RZ, R7 ;  /* 0x000000ffff3c7224 */ /* 0x002fe200078e0007 */
[----:B------:R-:W-:Y:S01]  /*102d0*/  VIADDMNMX R89, R89, -R187, 0x80, PT ;  /* 0x0000008059597446 */ /* 0x000fe200038009bb */
[----:B0-----:R-:W-:Y:S01]  /*102e0*/  IMAD.MOV.U32 R20, RZ, RZ, R5 ;  /* 0x000000ffff147224 */ /* 0x001fe200078e0005 */
[----:B------:R-:W-:Y:S01]  /*102f0*/  PRMT R90, R3, 0x7610, R90 ;  /* 0x00007610035a7816 */ /* 0x000fe2000000005a */
[----:B------:R-:W-:Y:S01]  /*10300*/  IMAD.MOV.U32 R21, RZ, RZ, R6 ;  /* 0x000000ffff157224 */ /* 0x000fe200078e0006 */
[----:B------:R-:W-:Y:S01]  /*10310*/  LOP3.LUT R3, R0, 0xfffffffe, RZ, 0xc0, !PT ;  /* 0xfffffffe00037812 */ /* 0x000fe200078ec0ff */
[----:B------:R-:W-:Y:S01]  /*10320*/  IMAD.MOV.U32 R62, RZ, RZ, R49 ;  /* 0x000000ffff3e7224 */ /* 0x000fe200078e0031 */
[----:B------:R-:W-:Y:S01]  /*10330*/  PRMT R93, R60, 0x7610, R93 ;  /* 0x000076103c5d7816 */ /* 0x000fe2000000005d */
[----:B------:R-:W-:Y:S01]  /*10340*/  IMAD.MOV.U32 R60, RZ, RZ, R48 ;  /* 0x000000ffff3c7224 */ /* 0x000fe200078e0030 */
[----:B------:R-:W-:Y:S01]  /*10350*/  PRMT R91, R20, 0x7610, R91 ;  /* 0x00007610145b7816 */ /* 0x000fe2000000005b */
[----:B------:R-:W-:Y:S01]  /*10360*/  IMAD.IADD R3, R198, 0x1, -R3 ;  /* 0x00000001c6037824 */ /* 0x000fe200078e0a03 */
[----:B------:R-:W-:Y:S01]  /*10370*/  PRMT R92, R21, 0x7610, R92 ;  /* 0x00007610155c7816 */ /* 0x000fe2000000005c */
[----:B------:R-:W-:Y:S01]  /*10380*/  IMAD.MOV.U32 R63, RZ, RZ, R50 ;  /* 0x000000ffff3f7224 */ /* 0x000fe200078e0032 */
        /* <DEDUP_REMOVED lines=25> */
[----:B------:R-:W-:Y:S01]  /*10520*/  BSSY B1, `(.L_x_1746) ;  /* 0x000000e000017945 */ /* 0x000fe20003800000 */
        /* <DEDUP_REMOVED lines=9> */
[----:B------:R-:W-:-:S02]  /*105c0*/  ISETP.GE.AND P1, PT, R174, R89, PT ;  /* 0x00000059ae00720c */ /* 0x000fc40003f26270 */
[----:B------:R-:W-:Y:S02]  /*105d0*/  PRMT R69, R63, 0x7610, R69 ;  /* 0x000076103f457816 */ /* 0x000fe40000000045 */
[----:B------:R-:W-:Y:S01]  /*105e0*/  PRMT R70, R64, 0x7610, R70 ;  /* 0x0000761040467816 */ /* 0x000fe20000000046 */
[----:B0-----:R-:W-:Y:S08]  /*105f0*/  @!P0 BRA `(.L_x_1747) ;  /* 0x000001a8009c8947 */ /* 0x001ff00003800000 */
.L_x_2058:
[----:B------:R-:W-:Y:S05]  /*10600*/  BSYNC B1 ;  /* 0x0000000000017941 */ /* 0x000fea0003800000 */
.L_x_1746:
[----:B------:R-:W-:Y:S01]  /*10610*/  BSSY B1, `(.L_x_1748) ;  /* 0x0000145000017945 */ /* 0x000fe20003800000 */
[----:B------:R-:W-:Y:S02]  /*10620*/  PRMT R71, R60, 0x7610, R71 ;  /* 0x000076103c477816 */ /* 0x000fe40000000047 */
[----:B------:R-:W-:Y:S01]  /*10630*/  PRMT R72, R62, 0x7610, R72 ;  /* 0x000076103e487816 */ /* 0x000fe20000000048 */
[----:B------:R-:W-:Y:S06]  /*10640*/  @P1 BRA `(.L_x_1749) ;  /* 0x0000001400041947 */ /* 0x000fec0003800000 */
[----:B------:R-:W1:Y:S01]  /*10650*/  LDC R106, c[0x0][0x3f4] ;  /* 0x0000fd00ff6a7b82 */ /* 0x000e620000000800 */
[----:B------:R-:W-:Y:S01]  /*10660*/  BSSY B2, `(.L_x_1750) ;  /* 0x000006f000027945 */ /* 0x000fe20003800000 */
[-C--:B-1----:R-:W-:Y:S02]  /*10670*/  ISETP.GE.AND P0, PT, R16, R106.reuse, PT ;  /* 0x0000006a1000720c */ /* 0x082fe40003f06270 */
[-C--:B------:R-:W-:Y:S02]  /*10680*/  ISETP.GE.AND P1, PT, R168, R106.reuse, PT ;  /* 0x0000006aa800720c */ /* 0x080fe40003f26270 */
[----:B------:R-:W-:-:S09]  /*10690*/  ISETP.GE.AND P2, PT, R169, R106, PT ;  /* 0x0000006aa900720c */ /* 0x000fd20003f46270 */
[----:B------:R-:W-:Y:S05]  /*106a0*/  @P0 BRA `(.L_x_1751) ;  /* 0x0000000400a80947 */ /* 0x000fea0003800000 */
[----:B------:R-:W-:Y:S02]  /*106b0*/  LEA.HI R62, R106, R199, RZ, 0x1d ;  /* 0x000000c76a3e7211 */ /* 0x000fe400078fe8ff */
[----:B------:R-:W-:Y:S02]  /*106c0*/  LOP3.LUT R60, R184, 0x38, R16, 0xf8, !PT ;  /* 0x00000038b83c7812 */ /* 0x000fe400078ef810 */
[----:B------:R-:W-:Y:S01]  /*106d0*/  SHF.R.S32.HI R65, RZ, 0x1f, R62 ;  /* 0x0000001fff417819 */ /* 0x000fe2000001143e */
[----:B------:R-:W-:Y:S01]  /*106e0*/  IMAD.SHL.U32 R63, R62, 0x8, RZ ;  /* 0x000000083e3f7824 */ /* 0x000fe200078e00ff */
[-C--:B0-----:R-:W-:Y:S02]  /*106f0*/  LOP3.LUT R61, R60, R185.reuse, RZ, 0x3c, !PT ;  /* 0x000000b93c3d7212 */ /* 0x081fe400078e3cff */
[----:B------:R-:W-:Y:S02]  /*10700*/  LEA.HI R65, R65, R62, RZ, 0x3 ;  /* 0x0000003e41417211 */ /* 0x000fe400078f18ff */
[----:B------:R-:W-:Y:S01]  /*10710*/  LOP3.LUT R60, R184, 0x38, R63, 0xf8, !PT ;  /* 0x00000038b83c7812 */ /* 0x000fe200078ef83f */
[----:B------:R-:W-:Y:S01]  /*10720*/  IMAD.IADD R61, R186, 0x1, R61 ;  /* 0x00000001ba3d7824 */ /* 0x000fe200078e023d */
[----:B------:R-:W-:Y:S01]  /*10730*/  SHF.R.U64 R117, R44, 0x10, R45 ;  /* 0x000000102c757819 */ /* 0x000fe2000000122d */
[----:B------:R-:W-:Y:S01]  /*10740*/  IMAD.SHL.U32 R65, R65, 0x400, RZ ;  /* 0x0000040041417824 */ /* 0x000fe200078e00ff */
[----:B------:R-:W-:Y:S01]  /*10750*/  LOP3.LUT R60, R60, R185, RZ, 0x3c, !PT ;  /* 0x000000b93c3c7212 */ /* 0x000fe200078e3cff */
[----:B------:R-:W-:Y:S01]  /*10760*/  IMAD R107, R61, 0x2, R18 ;  /* 0x000000023d6b7824 */ /* 0x000fe200078e0212 */
[----:B------:R-:W-:-:S02]  /*10770*/  SHF.R.U64 R113, R32, 0x10, R33 ;  /* 0x0000001020717819 */ /* 0x000fc40000001221 */
[----:B------:R-:W-:Y:S02]  /*10780*/  LOP3.LUT R65, R65, 0x7fffe000, RZ, 0xc0, !PT ;  /* 0x7fffe00041417812 */ /* 0x000fe400078ec0ff */
[----:B------:R-:W-:Y:S02]  /*10790*/  PRMT R117, R112, 0x5410, R117 ;  /* 0x0000541070757816 */ /* 0x000fe40000000075 */
[----:B------:R-:W-:Y:S02]  /*107a0*/  IADD3 R65, R60, R65, R186 ;  /* 0x000000413c417210 */ /* 0x000fe40007ffe0ba */
[----:B------:R-:W0:Y:S01]  /*107b0*/  LDS.128 R60, [R107+0xc400] ;  /* 0x00c400006b3c7984 */ /* 0x000e220000000c00 */
[----:B------:R-:W-:Y:S01]  /*107c0*/  SHF.R.U32.HI R114, RZ, 0x10, R33 ;  /* 0x00000010ff727819 */ /* 0x000fe20000011621 */
[----:B------:R-:W-:Y:S01]  /*107d0*/  IMAD.U32 R120, R117, 0x10000, RZ ;  /* 0x0001000075787824 */ /* 0x000fe200078e00ff */
[----:B------:R-:W-:Y:S01]  /*107e0*/  SHF.R.U32.HI R44, RZ, 0x10, R45 ;  /* 0x00000010ff2c7819 */ /* 0x000fe2000001162d */
[----:B------:R-:W-:Y:S01]  /*107f0*/  IMAD R108, R65, 0x2, R18 ;  /* 0x00000002416c7824 */ /* 0x000fe200078e0212 */
[----:B------:R-:W-:-:S02]  /*10800*/  SHF.R.U64 R33, R34, 0x10, R35 ;  /* 0x0000001022217819 */ /* 0x000fc40000001223 */
[----:B------:R-:W-:Y:S02]  /*10810*/  PRMT R110, R110, 0x5410, R113 ;  /* 0x000054106e6e7816 */ /* 0x000fe40000000071 */
[----:B------:R-:W1:Y:S01]  /*10820*/  LDS.128 R64, [R108+0xc400] ;  /* 0x00c400006c407984 */ /* 0x000e620000000c00 */
[--C-:B------:R-:W-:Y:S02]  /*10830*/  SHF.R.U64 R45, R46, 0x10, R47.reuse ;  /* 0x000000102e2d7819 */ /* 0x100fe4000000122f */
[----:B------:R-:W-:Y:S02]  /*10840*/  SHF.R.U32.HI R34, RZ, 0x10, R47 ;  /* 0x00000010ff227819 */ /* 0x000fe4000001162f */
[----:B------:R-:W-:Y:S02]  /*10850*/  PRMT R119, R111, 0x5410, R44 ;  /* 0x000054106f777816 */ /* 0x000fe4000000002c */
[----:B------:R-:W-:Y:S02]  /*10860*/  SHF.R.U32.HI R32, RZ, 0x10, R35 ;  /* 0x00000010ff207819 */ /* 0x000fe40000011623 */
[----:B------:R-:W-:Y:S01]  /*10870*/  PRMT R109, R109, 0x5410, R114 ;  /* 0x000054106d6d7816 */ /* 0x000fe20000000072 */
[----:B------:R-:W-:Y:S01]  /*10880*/  IMAD.U32 R122, R119, 0x10000, RZ ;  /* 0x00010000777a7824 */ /* 0x000fe200078e00ff */
[----:B------:R-:W-:-:S02]  /*10890*/  PRMT R32, R75, 0x5432, R32 ;  /* 0x000054324b207816 */ /* 0x000fc40000000020 */
[----:B------:R-:W-:Y:S02]  /*108a0*/  PRMT R34, R69, 0x5432, R34 ;  /* 0x0000543245227816 */ /* 0x000fe40000000022 */
[----:B------:R-:W-:Y:S02]  /*108b0*/  LOP3.LUT R117, R117, 0xffff0000, RZ, 0xc0, !PT ;  /* 0xffff000075757812 */ /* 0x000fe400078ec0ff */
[----:B------:R-:W-:Y:S01]  /*108c0*/  PRMT R45, R74, 0x5432, R45 ;  /* 0x000054324a2d7816 */ /* 0x000fe2000000002d */
[----:B------:R-:W-:Y:S01]  /*108d0*/  IMAD.U32 R121, R34, 0x10000, RZ ;  /* 0x0001000022797824 */ /* 0x000fe200078e00ff */
[----:B------:R-:W-:Y:S01]  /*108e0*/  PRMT R33, R76, 0x5432, R33 ;  /* 0x000054324c217816 */ /* 0x000fe20000000021 */
[C---:B0-----:R-:W-:Y:S01]  /*108f0*/  IMAD.U32 R111, R60.reuse, 0x10000, RZ ;  /* 0x000100003c6f7824 */ /* 0x041fe200078e00ff */
[----:B------:R-:W-:Y:S01]  /*10900*/  LOP3.LUT R112, R60, 0xffff0000, RZ, 0xc0, !PT ;  /* 0xffff00003c707812 */ /* 0x000fe200078ec0ff */
[----:B------:R-:W-:Y:S01]  /*10910*/  IMAD.U32 R60, R110, 0x10000, RZ ;  /* 0x000100006e3c7824 */ /* 0x000fe200078e00ff */
[C---:B------:R-:W-:Y:S01]  /*10920*/  LOP3.LUT R35, R62.reuse, 0xffff0000, RZ, 0xc0, !PT ;  /* 0xffff00003e237812 */ /* 0x040fe200078ec0ff */
[----:B------:R-:W-:Y:S01]  /*10930*/  IMAD.U32 R44, R62, 0x10000, RZ ;  /* 0x000100003e2c7824 */ /* 0x000fe200078e00ff */
[C---:B------:R-:W-:Y:S01]  /*10940*/  LOP3.LUT R62, R63.reuse, 0xffff0000, RZ, 0xc0, !PT ;  /* 0xffff00003f3e7812 */ /* 0x040fe200078ec0ff */
[----:B------:R-:W-:Y:S01]  /*10950*/  IMAD.U32 R114, R63, 0x10000, RZ ;  /* 0x000100003f727824 */ /* 0x000fe200078e00ff */
[----:B------:R-:W-:Y:S01]  /*10960*/  LOP3.LUT R110, R110, 0xffff0000, RZ, 0xc0, !PT ;  /* 0xffff00006e6e7812 */ /* 0x000fe200078ec0ff */
[----:B------:R-:W-:Y:S01]  /*10970*/  IMAD.U32 R113, R61, 0x10000, RZ ;  /* 0x000100003d717824 */ /* 0x000fe200078e00ff */
[C---:B-1----:R-:W-:Y:S01]  /*10980*/  LOP3.LUT R115, R64.reuse, 0xffff0000, RZ, 0xc0, !PT ;  /* 0xffff000040737812 */ /* 0x042fe200078ec0ff */
[----:B------:R-:W-:Y:S01]  /*10990*/  IMAD.U32 R47, R64, 0x10000, RZ ;  /* 0x00010000402f7824 */ /* 0x000fe200078e00ff */
[C---:B------:R-:W-:Y:S01]  /*109a0*/  LOP3.LUT R46, R66.reuse, 0xffff0000, RZ, 0xc0, !PT ;  /* 0xffff0000422e7812 */ /* 0x040fe200078ec0ff */
[C---:B------:R-:W-:Y:S01]  /*109b0*/  IMAD.U32 R63, R65.reuse, 0x10000, RZ ;  /* 0x00010000413f7824 */ /* 0x040fe200078e00ff */
[----:B------:R-:W-:Y:S01]  /*109c0*/  LOP3.LUT R65, R65, 0xffff0000, RZ, 0xc0, !PT ;  /* 0xffff000041417812 */ /* 0x000fe200078ec0ff */
[C---:B------:R-:W-:Y:S01]  /*109d0*/  FMUL.FTZ R118, R47.reuse, R120 ;  /* 0x000000782f767220 */ /* 0x040fe20000410000 */
[-C--:B------:R-:W-:Y:S01]  /*109e0*/  FMUL.FTZ R124, R47, R60.reuse ;  /* 0x0000003c2f7c7220 */ /* 0x080fe20000410000 */
[----:B------:R-:W-:Y:S01]  /*109f0*/  IMAD.U32 R116, R66, 0x10000, RZ ;  /* 0x0001000042747824 */ /* 0x000fe200078e00ff */
[----:B------:R-:W-:Y:S01]  /*10a00*/  LOP3.LUT R66, R67, 0xffff0000, RZ, 0xc0, !PT ;  /* 0xffff000043427812 */ /* 0x000fe200078ec0ff */
[----:B------:R-:W-:Y:S01]  /*10a10*/  FFMA.FTZ R47, R111, R60, -R118 ;  /* 0x0000003c6f2f7223 */ /* 0x000fe20000010876 */
[----:B------:R-:W-:-:S02]  /*10a20*/  IMAD.U32 R118, R109, 0x10000, RZ ;  /* 0x000100006d767824 */ /* 0x000fc400078e00ff */
[----:B------:R-:W-:Y:S01]  /*10a30*/  FMUL.FTZ R126, R63, R122 ;  /* 0x0000007a3f7e7220 */ /* 0x000fe20000410000 */
[----:B------:R-:W-:Y:S02]  /*10a40*/  IMAD.U32 R64, R67, 0x10000, RZ ;  /* 0x0001000043407824 */ /* 0x000fe400078e00ff */
[----:B------:R-:W-:Y:S01]  /*10a50*/  FFMA.FTZ R60, R111, R120, R124 ;  /* 0x000000786f3c7223 */ /* 0x000fe2000001007c */
[----:B------:R-:W-:Y:S02]  /*10a60*/  IMAD.U32 R67, R32, 0x10000, RZ ;  /* 0x0001000020437824 */ /* 0x000fe400078e00ff */
[-C--:B------:R-:W-:Y:S01]  /*10a70*/  FMUL.FTZ R120, R63, R118.reuse ;  /* 0x000000763f787220 */ /* 0x080fe20000410000 */
[C---:B------:R-:W-:Y:S01]  /*10a80*/  FFMA.FTZ R63, R113.reuse, R118, -R126 ;  /* 0x00000076713f7223 */ /* 0x040fe2000001087e */
[C---:B------:R-:W-:Y:S01]  /*10a90*/  FMUL.FTZ R111, R64.reuse, R121 ;  /* 0x00000079406f7220 */ /* 0x040fe20000410000 */
[-C--:B------:R-:W-:Y:S01]  /*10aa0*/  FMUL.FTZ R118, R64, R67.reuse ;  /* 0x0000004340767220 */ /* 0x080fe20000410000 */
[----:B------:R-:W-:Y:S01]  /*10ab0*/  FFMA.FTZ R120, R113, R122, R120 ;  /* 0x0000007a71787223 */ /* 0x000fe20000010078 */
[----:B------:R-:W-:Y:S01]  /*10ac0*/  LOP3.LUT R61, R61, 0xffff0000, RZ, 0xc0, !PT ;  /* 0xffff00003d3d7812 */ /* 0x000fe200078ec0ff */
[C---:B------:R-:W-:Y:S01]  /*10ad0*/  FFMA.FTZ R64, R114.reuse, R67, -R111 ;  /* 0x0000004372407223 */ /* 0x040fe2000001086f */
[----:B------:R-:W-:Y:S01]  /*10ae0*/  FFMA.FTZ R121, R114, R121, R118 ;  /* 0x0000007972797223 */ /* 0x000fe20000010076 */
[----:B------:R-:W-:Y:S01]  /*10af0*/  LOP3.LUT R118, R119, 0xffff0000, RZ, 0xc0, !PT ;  /* 0xffff000077767812 */ /* 0x000fe200078ec0ff */
[----:B------:R-:W-:Y:S01]  /*10b00*/  FMUL.FTZ R67, R115, R117 ;  /* 0x0000007573437220 */ /* 0x000fe20000410000 */
[----:B------:R-:W-:Y:S01]  /*10b10*/  LOP3.LUT R114, R109, 0xffff0000, RZ, 0xc0, !PT ;  /* 0xffff00006d727812 */ /* 0x000fe200078ec0ff */
[----:B------:R-:W-:Y:S01]  /*10b20*/  FMUL.FTZ R115, R115, R110 ;  /* 0x0000006e73737220 */ /* 0x000fe20000410000 */
[----:B------:R-:W-:-:S02]  /*10b30*/  IMAD.U32 R109, R45, 0x10000, RZ ;  /* 0x000100002d6d7824 */ /* 0x000fc400078e00ff */
[C---:B------:R-:W-:Y:S01]  /*10b40*/  FMUL.FTZ R122, R65.reuse, R118 ;  /* 0x00000076417a7220 */ /* 0x040fe20000410000 */
[----:B------:R-:W-:Y:S01]  /*10b50*/  FFMA.FTZ R110, R112, R110, -R67 ;  /* 0x0000006e706e7223 */ /* 0x000fe20000010843 */
[-C--:B------:R-:W-:Y:S01]  /*10b60*/  FMUL.FTZ R65, R65, R114.reuse ;  /* 0x0000007241417220 */ /* 0x080fe20000410000 */
[----:B------:R-:W-:Y:S02]  /*10b70*/  IMAD.U32 R67, R33, 0x10000, RZ ;  /* 0x0001000021437824 */ /* 0x000fe400078e00ff */
[----:B------:R-:W-:Y:S01]  /*10b80*/  FFMA.FTZ R122, R61, R114, -R122 ;  /* 0x000000723d7a7223 */ /* 0x000fe2000001087a */
[----:B------:R-:W-:Y:S01]  /*10b90*/  LOP3.LUT R33, R33, 0xffff0000, RZ, 0xc0, !PT ;  /* 0xffff000021217812 */ /* 0x000fe200078ec0ff */
[----:B------:R-:W-:Y:S01]  /*10ba0*/  FFMA.FTZ R111, R61, R118, R65 ;  /* 0x000000763d6f7223 */ /* 0x000fe20000010041 */
[----:B------:R-:W-:Y:S01]  /*10bb0*/  LOP3.LUT R61, R45, 0xffff0000, RZ, 0xc0, !PT ;  /* 0xffff00002d3d7812 */ /* 0x000fe200078ec0ff */
[----:B------:R-:W-:Y:S01]  /*10bc0*/  FMUL.FTZ R113, R116, R109 ;  /* 0x0000006d74717220 */ /* 0x000fe20000410000 */
[----:B------:R-:W-:Y:S01]  /*10bd0*/  LOP3.LUT R65, R34, 0xffff0000, RZ, 0xc0, !PT ;  /* 0xffff000022417812 */ /* 0x000fe200078ec0ff */
[----:B------:R-:W-:Y:S01]  /*10be0*/  FFMA.FTZ R115, R112, R117, R115 ;  /* 0x0000007570737223 */ /* 0x000fe20000010073 */
[----:B------:R-:W-:Y:S01]  /*10bf0*/  LOP3.LUT R45, R32, 0xffff0000, RZ, 0xc0, !PT ;  /* 0xffff0000202d7812 */ /* 0x000fe200078ec0ff */
[----:B------:R-:W-:Y:S01]  /*10c00*/  FMUL.FTZ R32, R46, R61 ;  /* 0x0000003d2e207220 */ /* 0x000fe20000410000 */
[-C--:B------:R-:W-:Y:S01]  /*10c10*/  FMUL.FTZ R117, R116, R67.reuse ;  /* 0x0000004374757220 */ /* 0x080fe20000410000 */
[----:B------:R-:W-:Y:S01]  /*10c20*/  FFMA.FTZ R113, R44, R67, -R113 ;  /* 0x000000432c717223 */ /* 0x000fe20000010871 */
[----:B------:R-:W-:Y:S01]  /*10c30*/  FMUL.FTZ R46, R46, R33 ;  /* 0x000000212e2e7220 */ /* 0x000fe20000410000 */
[C---:B------:R-:W-:Y:S01]  /*10c40*/  FMUL.FTZ R67, R66.reuse, R65 ;  /* 0x0000004142437220 */ /* 0x040fe20000410000 */
[----:B------:R-:W-:Y:S01]  /*10c50*/  FMUL.FTZ R66, R66, R45 ;  /* 0x0000002d42427220 */ /* 0x000fe20000410000 */
[C---:B------:R-:W-:Y:S01]  /*10c60*/  FFMA.FTZ R34, R35.reuse, R33, -R32 ;  /* 0x0000002123227223 */ /* 0x040fe20000010820 */
[----:B------:R-:W-:Y:S01]  /*10c70*/  FFMA.FTZ R46, R35, R61, R46 ;  /* 0x0000003d232e7223 */ /* 0x000fe2000001002e */
        /* <DEDUP_REMOVED lines=13> */
.L_x_1751:
[----:B------:R-:W-:Y:S05]  /*10d50*/  BSYNC B2 ;  /* 0x0000000000027941 */ /* 0x000fea0003800000 */
.L_x_1750:
[----:B------:R-:W-:Y:S04]  /*10d60*/  BSSY B2, `(.L_x_1752) ;  /* 0x0000068000027945 */ /* 0x000fe80003800000 */
[----:B------:R-:W-:Y:S05]  /*10d70*/  @P1 BRA `(.L_x_1753) ;  /* 0x0000000400981947 */ /* 0x000fea0003800000 */
[----:B-1----:R-:W-:Y:S02]  /*10d80*/  LEA.HI R32, R106, R170, RZ, 0x1d ;  /* 0x000000aa6a207211 */ /* 0x002fe400078fe8ff */
[----:B------:R-:W-:Y:S02]  /*10d90*/  SHF.R.U64 R63, R28, 0x10, R29 ;  /* 0x000000101c3f7819 */ /* 0x000fe4000000121d */
[----:B------:R-:W-:Y:S01]  /*10da0*/  SHF.R.S32.HI R35, RZ, 0x1f, R32 ;  /* 0x0000001fff237819 */ /* 0x000fe20000011420 */
[----:B------:R-:W-:Y:S01]  /*10db0*/  IMAD.SHL.U32 R33, R32, 0x8, RZ ;  /* 0x0000000820217824 */ /* 0x000fe200078e00ff */
[----:B0-----:R-:W-:Y:S02]  /*10dc0*/  SHF.R.U64 R61, R30, 0x10, R31 ;  /* 0x000000101e3d7819 */ /* 0x001fe4000000121f */
[----:B------:R-:W-:Y:S02]  /*10dd0*/  LEA.HI R35, R35, R32, RZ, 0x3 ;  /* 0x0000002023237211 */ /* 0x000fe400078f18ff */
[----:B------:R-:W-:-:S02]  /*10de0*/  LOP3.LUT R32, R184, 0x38, R33, 0xf8, !PT ;  /* 0x00000038b8207812 */ /* 0x000fc400078ef821 */
[----:B------:R-:W-:Y:S01]  /*10df0*/  SHF.R.U32.HI R28, RZ, 0x10, R29 ;  /* 0x00000010ff1c7819 */ /* 0x000fe2000001161d */
[----:B------:R-:W-:Y:S01]  /*10e00*/  IMAD.SHL.U32 R35, R35, 0x400, RZ ;  /* 0x0000040023237824 */ /* 0x000fe200078e00ff */
[----:B------:R-:W-:Y:S02]  /*10e10*/  LOP3.LUT R32, R32, R185, RZ, 0x3c, !PT ;  /* 0x000000b920207212 */ /* 0x000fe400078e3cff */
[----:B------:R-:W-:Y:S02]  /*10e20*/  SHF.R.U32.HI R30, RZ, 0x10, R31 ;  /* 0x00000010ff1e7819 */ /* 0x000fe4000001161f */
[----:B------:R-:W-:Y:S02]  /*10e30*/  LOP3.LUT R35, R35, 0x7fffe000, RZ, 0xc0, !PT ;  /* 0x7fffe00023237812 */ /* 0x000fe400078ec0ff */
[----:B------:R-:W-:Y:S02]  /*10e40*/  SHF.R.U64 R31, R40, 0x10, R41 ;  /* 0x00000010281f7819 */ /* 0x000fe40000001229 */
[----:B------:R-:W-:-:S02]  /*10e50*/  IADD3 R45, R32, R35, R186 ;  /* 0x00000023202d7210 */ /* 0x000fc40007ffe0ba */
[----:B------:R-:W0:Y:S01]  /*10e60*/  LDS.128 R32, [R217] ;  /* 0x00000000d9207984 */ /* 0x000e220000000c00 */
[----:B------:R-:W-:Y:S02]  /*10e70*/  SHF.R.U64 R29, R42, 0x10, R43 ;  /* 0x000000102a1d7819 */ /* 0x000fe4000000122b */
[----:B------:R-:W-:Y:S01]  /*10e80*/  IMAD R60, R45, 0x2, R18 ;  /* 0x000000022d3c7824 */ /* 0x000fe200078e0212 */
[----:B------:R-:W-:Y:S02]  /*10e90*/  SHF.R.U32.HI R40, RZ, 0x10, R41 ;  /* 0x00000010ff287819 */ /* 0x000fe40000011629 */
[----:B------:R-:W-:Y:S02]  /*10ea0*/  PRMT R103, R103, 0x5410, R28 ;  /* 0x0000541067677816 */ /* 0x000fe4000000001c */
[----:B------:R-:W1:Y:S01]  /*10eb0*/  LDS.128 R44, [R60+0xc400] ;  /* 0x00c400003c2c7984 */ /* 0x000e620000000c00 */
[----:B------:R-:W-:Y:S02]  /*10ec0*/  PRMT R98, R98, 0x5410, R31 ;  /* 0x0000541062627816 */ /* 0x000fe4000000001f */
[----:B------:R-:W-:-:S02]  /*10ed0*/  PRMT R100, R100, 0x5410, R29 ;  /* 0x0000541064647816 */ /* 0x000fc4000000001d */
[----:B------:R-:W-:Y:S02]  /*10ee0*/  SHF.R.U32.HI R42, RZ, 0x10, R43 ;  /* 0x00000010ff2a7819 */ /* 0x000fe4000001162b */
[----:B------:R-:W-:Y:S02]  /*10ef0*/  PRMT R105, R105, 0x5410, R30 ;  /* 0x0000541069697816 */ /* 0x000fe4000000001e */
[----:B------:R-:W-:Y:S01]  /*10f00*/  PRMT R102, R102, 0x5410, R63 ;  /* 0x0000541066667816 */ /* 0x000fe2000000003f */
[----:B------:R-:W-:Y:S01]  /*10f10*/  IMAD.U32 R63, R98, 0x10000, RZ ;  /* 0x00010000623f7824 */ /* 0x000fe200078e00ff */
[----:B------:R-:W-:Y:S02]  /*10f20*/  PRMT R99, R99, 0x5410, R40 ;  /* 0x0000541063637816 */ /* 0x000fe40000000028 */
[----:B------:R-:W-:Y:S01]  /*10f30*/  PRMT R101, R101, 0x5410, R42 ;  /* 0x0000541065657816 */ /* 0x000fe2000000002a */
[----:B------:R-:W-:Y:S01]  /*10f40*/  IMAD.U32 R62, R102, 0x10000, RZ ;  /* 0x00010000663e7824 */ /* 0x000fe200078e00ff */
[----:B------:R-:W-:-:S02]  /*10f50*/  PRMT R104, R104, 0x5410, R61 ;  /* 0x0000541068687816 */ /* 0x000fc4000000003d */
        /* <DEDUP_REMOVED lines=21> */
[----:B------:R-:W-:Y:S02]  /*110b0*/  IMAD.U32 R35, R103, 0x10000, RZ ;  /* 0x0001000067237824 */ /* 0x000fe400078e00ff */
[----:B------:R-:W-:Y:S01]  /*110c0*/  FFMA.FTZ R65, R28, R62, -R65 ;  /* 0x0000003e1c417223 */ /* 0x000fe20000010841 */
        /* <DEDUP_REMOVED lines=11> */
[----:B------:R-:W-:Y:S01]  /*11180*/  LOP3.LUT R103, R103, 0xffff0000, RZ, 0xc0, !PT ;  /* 0xffff000067677812 */ /* 0x000fe200078ec0ff */
[----:B------:R-:W-:Y:S01]  /*11190*/  FMUL.FTZ R28, R41, R98 ;  /* 0x00000062291c7220 */ /* 0x000fe20000410000 */
[----:B------:R-:W-:Y:S01]  /*111a0*/  FFMA.FTZ R61, R40, R62, R61 ;  /* 0x0000003e283d7223 */ /* 0x000fe2000001003d */
[----:B------:R-:W-:-:S02]  /*111b0*/  IMAD.U32 R30, R100, 0x10000, RZ ;  /* 0x00010000641e7824 */ /* 0x000fc400078e00ff */
[-C--:B------:R-:W-:Y:S01]  /*111c0*/  FMUL.FTZ R40, R41, R102.reuse ;  /* 0x0000006629287220 */ /* 0x080fe20000410000 */
[C---:B------:R-:W-:Y:S01]  /*111d0*/  FMUL.FTZ R35, R44.reuse, R99 ;  /* 0x000000632c237220 */ /* 0x040fe20000410000 */
[----:B------:R-:W-:Y:S01]  /*111e0*/  FFMA.FTZ R102, R29, R102, -R28 ;  /* 0x000000661d667223 */ /* 0x000fe2000001081c */
[-C--:B------:R-:W-:Y:S01]  /*111f0*/  FMUL.FTZ R44, R44, R103.reuse ;  /* 0x000000672c2c7220 */ /* 0x080fe20000410000 */
[----:B------:R-:W-:Y:S02]  /*11200*/  IMAD.U32 R28, R104, 0x10000, RZ ;  /* 0x00010000681c7824 */ /* 0x000fe400078e00ff */
[----:B------:R-:W-:Y:S01]  /*11210*/  FMUL.FTZ R62, R43, R30 ;  /* 0x0000001e2b3e7220 */ /* 0x000fe20000410000 */
[----:B------:R-:W-:Y:S01]  /*11220*/  LOP3.LUT R100, R100, 0xffff0000, RZ, 0xc0, !PT ;  /* 0xffff000064647812 */ /* 0x000fe200078ec0ff */
[----:B------:R-:W-:Y:S01]  /*11230*/  FFMA.FTZ R42, R32, R103, -R35 ;  /* 0x00000067202a7223 */ /* 0x000fe20000010823 */
[----:B------:R-:W-:Y:S01]  /*11240*/  LOP3.LUT R104, R104, 0xffff0000, RZ, 0xc0, !PT ;  /* 0xffff000068687812 */ /* 0x000fe200078ec0ff */
[----:B------:R-:W-:Y:S01]  /*11250*/  FFMA.FTZ R44, R32, R99, R44 ;  /* 0x00000063202c7223 */ /* 0x000fe2000001002c */
[----:B------:R-:W-:Y:S01]  /*11260*/  LOP3.LUT R101, R101, 0xffff0000, RZ, 0xc0, !PT ;  /* 0xffff000065657812 */ /* 0x000fe200078ec0ff */
[-C--:B------:R-:W-:Y:S01]  /*11270*/  FMUL.FTZ R32, R43, R28.reuse ;  /* 0x0000001c2b207220 */ /* 0x080fe20000410000 */
[----:B------:R-:W-:Y:S01]  /*11280*/  LOP3.LUT R105, R105, 0xffff0000, RZ, 0xc0, !PT ;  /* 0xffff000069697812 */ /* 0x000fe200078ec0ff */
[----:B------:R-:W-:Y:S01]  /*11290*/  FFMA.FTZ R62, R31, R28, -R62 ;  /* 0x0000001c1f3e7223 */ /* 0x000fe2000001083e */
[----:B------:R-:W-:Y:S01]  /*112a0*/  FMUL.FTZ R28, R45, R100 ;  /* 0x000000642d1c7220 */ /* 0x000fe20000410000 */
[----:B------:R-:W-:Y:S01]  /*112b0*/  FFMA.FTZ R40, R29, R98, R40 ;  /* 0x000000621d287223 */ /* 0x000fe20000010028 */
[----:B------:R-:W-:Y:S01]  /*112c0*/  FMUL.FTZ R45, R45, R104 ;  /* 0x000000682d2d7220 */ /* 0x000fe20000410000 */
[----:B------:R-:W-:Y:S01]  /*112d0*/  FFMA.FTZ R31, R31, R30, R32 ;  /* 0x0000001e1f1f7223 */ /* 0x000fe20000010020 */
[C---:B------:R-:W-:Y:S01]  /*112e0*/  FMUL.FTZ R29, R46.reuse, R101 ;  /* 0x000000652e1d7220 */ /* 0x040fe20000410000 */
[-C--:B------:R-:W-:Y:S01]  /*112f0*/  FMUL.FTZ R30, R46, R105.reuse ;  /* 0x000000692e1e7220 */ /* 0x080fe20000410000 */
[C---:B------:R-:W-:Y:S01]  /*11300*/  FFMA.FTZ R100, R33.reuse, R100, R45 ;  /* 0x0000006421647223 */ /* 0x040fe2000001002d */
[----:B------:R-:W-:Y:S01]  /*11310*/  FFMA.FTZ R35, R33, R104, -R28 ;  /* 0x0000006821237223 */ /* 0x000fe2000001081c */
[C---:B------:R-:W-:Y:S01]  /*11320*/  FFMA.FTZ R46, R34.reuse, R105, -R29 ;  /* 0x00000069222e7223 */ /* 0x040fe2000001081d */
[----:B------:R-:W-:Y:S01]  /*11330*/  FFMA.FTZ R64, R34, R101, R30 ;  /* 0x0000006522407223 */ /* 0x000fe2000001001e */
[----:B------:R-:W-:-:S02]  /*11340*/  F2FP.BF16.F32.PACK_AB R28, R102, R65 ;  /* 0x00000041661c723e */ /* 0x000fc400000010ff */
[----:B------:R-:W-:Y:S02]  /*11350*/  F2FP.BF16.F32.PACK_AB R34, R100, R31 ;  /* 0x0000001f6422723e */ /* 0x000fe400000010ff */
[----:B------:R-:W-:Y:S02]  /*11360*/  F2FP.BF16.F32.PACK_AB R29, R42, R107 ;  /* 0x0000006b2a1d723e */ /* 0x000fe400000010ff */
[----:B------:R-:W-:Y:S02]  /*11370*/  F2FP.BF16.F32.PACK_AB R30, R35, R62 ;  /* 0x0000003e231e723e */ /* 0x000fe400000010ff */
[----:B------:R-:W-:Y:S02]  /*11380*/  F2FP.BF16.F32.PACK_AB R31, R46, R47 ;  /* 0x0000002f2e1f723e */ /* 0x000fe400000010ff */
[----:B------:R-:W-:Y:S02]  /*11390*/  F2FP.BF16.F32.PACK_AB R32, R40, R67 ;  /* 0x000000432820723e */ /* 0x000fe400000010ff */
[----:B------:R-:W-:Y:S01]  /*113a0*/  F2FP.BF16.F32.PACK_AB R33, R44, R63 ;  /* 0x0000003f2c21723e */ /* 0x000fe200000010ff */
[----:B------:R2:W-:Y:S01]  /*113b0*/  STS.128 [R217], R28 ;  /* 0x0000001cd9007388 */ /* 0x0005e20000000c00 */
[----:B------:R-:W-:-:S05]  /*113c0*/  F2FP.BF16.F32.PACK_AB R35, R64, R61 ;  /* 0x0000003d4023723e */ /* 0x000fca00000010ff */
[----:B------:R2:W-:Y:S02]  /*113d0*/  STS.128 [R60+0xc400], R32 ;  /* 0x00c400203c007388 */ /* 0x0005e40000000c00 */
.L_x_1753:
[----:B------:R-:W-:Y:S05]  /*113e0*/  BSYNC B2 ;  /* 0x0000000000027941 */ /* 0x000fea0003800000 */
.L_x_1752:
[----:B------:R-:W-:Y:S05]  /*113f0*/  @P2 BRA `(.L_x_1749) ;  /* 0x0000000400982947 */ /* 0x000fea0003800000 */
[----:B------:R-:W-:Y:S02]  /*11400*/  LEA.HI R106, R106, R171, RZ, 0x1d ;  /* 0x000000ab6a6a7211 */ /* 0x000fe400078fe8ff */
[----:B-1----:R-:W-:Y:S02]  /*11410*/  SHF.R.U64 R44, R24, 0x10, R25 ;  /* 0x00000010182c7819 */ /* 0x002fe40000001219 */
[----:B--2---:R-:W-:Y:S01]  /*11420*/  SHF.R.S32.HI R31, RZ, 0x1f, R106 ;  /* 0x0000001fff1f7819 */ /* 0x004fe2000001146a */
[----:B------:R-:W-:Y:S01]  /*11430*/  IMAD.SHL.U32 R29, R106, 0x8, RZ ;  /* 0x000000086a1d7824 */ /* 0x000fe200078e00ff */
[----:B------:R-:W-:Y:S02]  /*11440*/  SHF.R.U64 R42, R26, 0x10, R27 ;  /* 0x000000101a2a7819 */ /* 0x000fe4000000121b */
[----:B------:R-:W-:Y:S02]  /*11450*/  LEA.HI R31, R31, R106, RZ, 0x3 ;  /* 0x0000006a1f1f7211 */ /* 0x000fe400078f18ff */
[----:B------:R-:W-:-:S02]  /*11460*/  LOP3.LUT R28, R184, 0x38, R29, 0xf8, !PT ;  /* 0x00000038b81c7812 */ /* 0x000fc400078ef81d */
[----:B------:R-:W-:Y:S01]  /*11470*/  SHF.R.U32.HI R25, RZ, 0x10, R25 ;  /* 0x00000010ff197819 */ /* 0x000fe20000011619 */
[----:B------:R-:W-:Y:S01]  /*11480*/  IMAD.SHL.U32 R31, R31, 0x400, RZ ;  /* 0x000004001f1f7824 */ /* 0x000fe200078e00ff */
[----:B------:R-:W-:Y:S02]  /*11490*/  LOP3.LUT R28, R28, R185, RZ, 0x3c, !PT ;  /* 0x000000b91c1c7212 */ /* 0x000fe400078e3cff */
[----:B------:R-:W-:Y:S02]  /*114a0*/  SHF.R.U64 R26, R36, 0x10, R37 ;  /* 0x00000010241a7819 */ /* 0x000fe40000001225 */
[----:B------:R-:W-:Y:S02]  /*114b0*/  LOP3.LUT R31, R31, 0x7fffe000, RZ, 0xc0, !PT ;  /* 0x7fffe0001f1f7812 */ /* 0x000fe400078ec0ff */
[----:B------:R-:W-:Y:S02]  /*114c0*/  SHF.R.U64 R24, R38, 0x10, R39 ;  /* 0x0000001026187819 */ /* 0x000fe40000001227 */
[----:B------:R-:W-:-:S02]  /*114d0*/  IADD3 R33, R28, R31, R186 ;  /* 0x0000001f1c217210 */ /* 0x000fc40007ffe0ba */
[----:B------:R-:W1:Y:S01]  /*114e0*/  LDS.128 R28, [R215] ;  /* 0x00000000d71c7984 */ /* 0x000e620000000c00 */
[----:B------:R-:W-:Y:S02]  /*114f0*/  SHF.R.U32.HI R27, RZ, 0x10, R27 ;  /* 0x00000010ff1b7819 */ /* 0x000fe4000001161b */
[----:B------:R-:W-:Y:S01]  /*11500*/  IMAD R40, R33, 0x2, R18 ;  /* 0x0000000221287824 */ /* 0x000fe200078e0212 */
[----:B------:R-:W-:Y:S02]  /*11510*/  SHF.R.U32.HI R37, RZ, 0x10, R37 ;  /* 0x00000010ff257819 */ /* 0x000fe40000011625 */
[----:B------:R-:W-:Y:S02]  /*11520*/  PRMT R86, R86, 0x5410, R25 ;  /* 0x0000541056567816 */ /* 0x000fe40000000019 */
[----:B------:R-:W2:Y:S01]  /*11530*/  LDS.128 R32, [R40+0xc400] ;  /* 0x00c4000028207984 */ /* 0x000ea20000000c00 */
[----:B------:R-:W-:Y:S02]  /*11540*/  PRMT R81, R81, 0x5410, R26 ;  /* 0x0000541051517816 */ /* 0x000fe4000000001a */
[----:B------:R-:W-:-:S02]  /*11550*/  PRMT R83, R83, 0x5410, R24 ;  /* 0x0000541053537816 */ /* 0x000fc40000000018 */
[----:B------:R-:W-:Y:S02]  /*11560*/  PRMT R88, R88, 0x5410, R27 ;  /* 0x0000541058587816 */ /* 0x000fe4000000001b */
[----:B------:R-:W-:Y:S02]  /*11570*/  PRMT R85, R85, 0x5410, R44 ;  /* 0x0000541055557816 */ /* 0x000fe4000000002c */
[----:B------:R-:W-:Y:S01]  /*11580*/  PRMT R87, R87, 0x5410, R42 ;  /* 0x0000541057577816 */ /* 0x000fe2000000002a */
[----:B------:R-:W-:Y:S01]  /*11590*/  IMAD.U32 R42, R81, 0x10000, RZ ;  /* 0x00010000512a7824 */ /* 0x000fe200078e00ff */
[----:B------:R-:W-:Y:S01]  /*115a0*/  PRMT R82, R82, 0x5410, R37 ;  /* 0x0000541052527816 */ /* 0x000fe20000000025 */
[----:B------:R-:W-:Y:S01]  /*115b0*/  IMAD.U32 R41, R85, 0x10000, RZ ;  /* 0x0001000055297824 */ /* 0x000fe200078e00ff */
[----:B------:R-:W-:Y:S02]  /*115c0*/  SHF.R.U32.HI R39, RZ, 0x10, R39 ;  /* 0x00000010ff277819 */ /* 0x000fe40000011627 */
[----:B------:R-:W-:Y:S01]  /*115d0*/  LOP3.LUT R81, R81, 0xffff0000, RZ, 0xc0, !PT ;  /* 0xffff000051517812 */ /* 0x000fe200078ec0ff */
[----:B------:R-:W-:Y:S01]  /*115e0*/  IMAD.U32 R43, R82, 0x10000, RZ ;  /* 0x00010000522b7824 */ /* 0x000fe200078e00ff */
[----:B------:R-:W-:-:S02]  /*115f0*/  PRMT R84, R84, 0x5410, R39 ;  /* 0x0000541054547816 */ /* 0x000fc40000000027 */
[----:B------:R-:W-:Y:S02]  /*11600*/  LOP3.LUT R85, R85, 0xffff0000, RZ, 0xc0, !PT ;  /* 0xffff000055557812 */ /* 0x000fe400078ec0ff */
        /* <DEDUP_REMOVED lines=9> */
[C---:B--2---:R-:W-:Y:S01]  /*116a0*/  IMAD.U32 R31, R32.reuse, 0x10000, RZ ;  /* 0x00010000201f7824 */ /* 0x044fe200078e00ff */
[----:B------:R-:W-:Y:S01]  /*116b0*/  LOP3.LUT R32, R32, 0xffff0000, RZ, 0xc0, !PT ;  /* 0xffff000020207812 */ /* 0x000fe200078ec0ff */
[C---:B------:R-:W-:Y:S01]  /*116c0*/  IMAD.U32 R37, R33.reuse, 0x10000, RZ ;  /* 0x0001000021257824 */ /* 0x040fe200078e00ff */
[----:B------:R-:W-:Y:S01]  /*116d0*/  LOP3.LUT R33, R33, 0xffff0000, RZ, 0xc0, !PT ;  /* 0xffff000021217812 */ /* 0x000fe200078ec0ff */
[C---:B------:R-:W-:Y:S01]  /*116e0*/  FMUL.FTZ R45, R31.reuse, R42 ;  /* 0x0000002a1f2d7220 */ /* 0x040fe20000410000 */
[----:B------:R-:W-:Y:S01]  /*116f0*/  FMUL.FTZ R47, R31, R41 ;  /* 0x000000291f2f7220 */ /* 0x000fe20000410000 */
[----:B------:R-:W-:-:S02]  /*11700*/  IMAD.U32 R31, R86, 0x10000, RZ ;  /* 0x00010000561f7824 */ /* 0x000fc400078e00ff */
[----:B0-----:R-:W-:Y:S01]  /*11710*/  FMUL.FTZ R61, R37, R43 ;  /* 0x0000002b253d7220 */ /* 0x001fe20000410000 */
[C---:B------:R-:W-:Y:S01]  /*11720*/  FFMA.FTZ R45, R24.reuse, R41, -R45 ;  /* 0x00000029182d7223 */ /* 0x040fe2000001082d */
[----:B------:R-:W-:Y:S02]  /*11730*/  IMAD.U32 R39, R35, 0x10000, RZ ;  /* 0x0001000023277824 */ /* 0x000fe400078e00ff */
[----:B------:R-:W-:Y:S01]  /*11740*/  FFMA.FTZ R47, R24, R42, R47 ;  /* 0x0000002a182f7223 */ /* 0x000fe2000001002f */
[----:B------:R-:W-:Y:S02]  /*11750*/  IMAD.U32 R41, R84, 0x10000, RZ ;  /* 0x0001000054297824 */ /* 0x000fe400078e00ff */
[-C--:B------:R-:W-:Y:S01]  /*11760*/  FMUL.FTZ R37, R37, R31.reuse ;  /* 0x0000001f25257220 */ /* 0x080fe20000410000 */
[----:B------:R-:W-:Y:S02]  /*11770*/  IMAD.U32 R24, R88, 0x10000, RZ ;  /* 0x0001000058187824 */ /* 0x000fe400078e00ff */
[C---:B------:R-:W-:Y:S01]  /*11780*/  FFMA.FTZ R61, R26.reuse, R31, -R61 ;  /* 0x0000001f1a3d7223 */ /* 0x040fe2000001083d */
[C---:B------:R-:W-:Y:S01]  /*11790*/  FMUL.FTZ R31, R39.reuse, R41 ;  /* 0x00000029271f7220 */ /* 0x040fe20000410000 */
[----:B------:R-:W-:Y:S01]  /*117a0*/  FFMA.FTZ R37, R26, R43, R37 ;  /* 0x0000002b1a257223 */ /* 0x000fe20000010025 */
[----:B------:R-:W-:Y:S01]  /*117b0*/  FMUL.FTZ R42, R39, R24 ;  /* 0x00000018272a7220 */ /* 0x000fe20000410000 */
[----:B------:R-:W-:-:S02]  /*117c0*/  IMAD.U32 R38, R34, 0x10000, RZ ;  /* 0x0001000022267824 */ /* 0x000fc400078e00ff */
[----:B------:R-:W-:Y:S01]  /*117d0*/  FFMA.FTZ R39, R36, R24, -R31 ;  /* 0x0000001824277223 */ /* 0x000fe2000001081f */
[----:B------:R-:W-:Y:S01]  /*117e0*/  FMUL.FTZ R24, R32, R81 ;  /* 0x0000005120187220 */ /* 0x000fe20000410000 */
[----:B------:R-:W-:Y:S02]  /*117f0*/  IMAD.U32 R26, R83, 0x10000, RZ ;  /* 0x00010000531a7824 */ /* 0x000fe400078e00ff */
[----:B------:R-:W-:Y:S01]  /*11800*/  FFMA.FTZ R41, R36, R41, R42 ;  /* 0x0000002924297223 */ /* 0x000fe2000001002a */
[-C--:B------:R-:W-:Y:S01]  /*11810*/  FMUL.FTZ R36, R32, R85.reuse ;  /* 0x0000005520247220 */ /* 0x080fe20000410000 */
[----:B------:R-:W-:Y:S01]  /*11820*/  FFMA.FTZ R32, R25, R85, -R24 ;  /* 0x0000005519207223 */ /* 0x000fe20000010818 */
[----:B------:R-:W-:Y:S01]  /*11830*/  LOP3.LUT R34, R34, 0xffff0000, RZ, 0xc0, !PT ;  /* 0xffff000022227812 */ /* 0x000fe200078ec0ff */
[----:B------:R-:W-:Y:S01]  /*11840*/  IMAD.U32 R24, R87, 0x10000, RZ ;  /* 0x0001000057187824 */ /* 0x000fe200078e00ff */
[----:B------:R-:W-:Y:S01]  /*11850*/  LOP3.LUT R35, R35, 0xffff0000, RZ, 0xc0, !PT ;  /* 0xffff000023237812 */ /* 0x000fe200078ec0ff */
[----:B------:R-:W-:Y:S01]  /*11860*/  FMUL.FTZ R42, R38, R26 ;  /* 0x0000001a262a7220 */ /* 0x000fe20000410000 */
[----:B------:R-:W-:Y:S01]  /*11870*/  LOP3.LUT R83, R83, 0xffff0000, RZ, 0xc0, !PT ;  /* 0xffff000053537812 */ /* 0x000fe200078ec0ff */
[----:B------:R-:W-:Y:S01]  /*11880*/  FFMA.FTZ R36, R25, R81, R36 ;  /* 0x0000005119247223 */ /* 0x000fe20000010024 */
[----:B------:R-:W-:Y:S01]  /*11890*/  LOP3.LUT R84, R84, 0xffff0000, RZ, 0xc0, !PT ;  /* 0xffff000054547812 */ /* 0x000fe200078ec0ff */
[-C--:B------:R-:W-:Y:S01]  /*118a0*/  FMUL.FTZ R38, R38, R24.reuse ;  /* 0x0000001826267220 */ /* 0x080fe20000410000 */
[----:B------:R-:W-:Y:S01]  /*118b0*/  LOP3.LUT R86, R86, 0xffff0000, RZ, 0xc0, !PT ;  /* 0xffff000056567812 */ /* 0x000fe200078ec0ff */
[----:B------:R-:W-:Y:S01]  /*118c0*/  FFMA.FTZ R42, R27, R24, -R42 ;  /* 0x000000181b2a7223 */ /* 0x000fe2000001082a */
[----:B------:R-:W-:Y:S01]  /*118d0*/  LOP3.LUT R87, R87, 0xffff0000, RZ, 0xc0, !PT ;  /* 0xffff000057577812 */ /* 0x000fe200078ec0ff */
[----:B------:R-:W-:Y:S01]  /*118e0*/  FMUL.FTZ R31, R33, R82 ;  /* 0x00000052211f7220 */ /* 0x000fe20000410000 */
[----:B------:R-:W-:Y:S01]  /*118f0*/  LOP3.LUT R88, R88, 0xffff0000, RZ, 0xc0, !PT ;  /* 0xffff000058587812 */ /* 0x000fe200078ec0ff */
[C---:B------:R-:W-:Y:S01]  /*11900*/  FMUL.FTZ R24, R34.reuse, R83 ;  /* 0x0000005322187220 */ /* 0x040fe20000410000 */
[----:B------:R-:W-:Y:S01]  /*11910*/  FMUL.FTZ R25, R35, R84 ;  /* 0x0000005423197220 */ /* 0x000fe20000410000 */
[----:B------:R-:W-:Y:S01]  /*11920*/  FMUL.FTZ R33, R33, R86 ;  /* 0x0000005621217220 */ /* 0x000fe20000410000 */
[-C--:B------:R-:W-:Y:S01]  /*11930*/  FMUL.FTZ R34, R34, R87.reuse ;  /* 0x0000005722227220 */ /* 0x080fe20000410000 */
[----:B------:R-:W-:Y:S01]  /*11940*/  FMUL.FTZ R35, R35, R88 ;  /* 0x0000005823237220 */ /* 0x000fe20000410000 */
[----:B------:R-:W-:Y:S01]  /*11950*/  FFMA.FTZ R86, R28, R86, -R31 ;  /* 0x000000561c567223 */ /* 0x000fe2000001081f */
        /* <DEDUP_REMOVED lines=16> */
.L_x_1749:
[----:B------:R-:W-:Y:S05]  /*11a60*/  BSYNC B1 ;  /* 0x0000000000017941 */ /* 0x000fea0003800000 */
.L_x_1748:
[----:B------:R-:W-:-:S13]  /*11a70*/  ISETP.GE.AND P0, PT, R219, R89, PT ;  /* 0x00000059db00720c */ /* 0x000fda0003f06270 */
[----:B------:R-:W-:Y:S05]  /*11a80*/  @P0 BRA `(.L_x_1729) ;  /* 0x0000001000f40947 */ /* 0x000fea0003800000 */
[----:B-12---:R-:W1:Y:S01]  /*11a90*/  LDC R32, c[0x0][0x3f4] ;  /* 0x0000fd00ff207b82 */ /* 0x006e620000000800 */
[----:B------:R-:W-:Y:S01]  /*11aa0*/  BSSY B1, `(.L_x_1754) ;  /* 0x000006b000017945 */ /* 0x000fe20003800000 */
[-C--:B-1----:R-:W-:Y:S02]  /*11ab0*/  ISETP.GE.AND P0, PT, R16, R32.reuse, PT ;  /* 0x000000201000720c */ /* 0x082fe40003f06270 */
[-C--:B------:R-:W-:Y:S02]  /*11ac0*/  ISETP.GE.AND P1, PT, R168, R32.reuse, PT ;  /* 0x00000020a800720c */ /* 0x080fe40003f26270 */
[----:B------:R-:W-:-:S09]  /*11ad0*/  ISETP.GE.AND P2, PT, R169, R32, PT ;  /* 0x00000020a900720c */ /* 0x000fd20003f46270 */
[----:B------:R-:W-:Y:S05]  /*11ae0*/  @P0 BRA `(.L_x_1755) ;  /* 0x0000000400980947 */ /* 0x000fea0003800000 */
[----:B---3--:R-:W-:Y:S02]  /*11af0*/  LEA.HI R24, R32, R199, RZ, 0x1d ;  /* 0x000000c720187211 */ /* 0x008fe400078fe8ff */
[--C-:B------:R-:W-:Y:S02]  /*11b00*/  SHF.R.U64 R35, R4, 0x10, R5.reuse ;  /* 0x0000001004237819 */ /* 0x100fe40000001205 */
[----:B------:R-:W-:Y:S01]  /*11b10*/  SHF.R.S32.HI R25, RZ, 0x1f, R24 ;  /* 0x0000001fff197819 */ /* 0x000fe20000011418 */
[----:B------:R-:W-:Y:S01]  /*11b20*/  IMAD.SHL.U32 R26, R24, 0x8, RZ ;  /* 0x00000008181a7824 */ /* 0x000fe200078e00ff */
[----:B------:R-:W-:Y:S02]  /*11b30*/  SHF.R.U32.HI R4, RZ, 0x10, R5 ;  /* 0x00000010ff047819 */ /* 0x000fe40000011605 */
[----:B------:R-:W-:Y:S02]  /*11b40*/  LEA.HI R24, R25, R24, RZ, 0x3 ;  /* 0x0000001819187211 */ /* 0x000fe400078f18ff */
[----:B------:R-:W-:-:S02]  /*11b50*/  LOP3.LUT R25, R181, 0x38, R26, 0xf8, !PT ;  /* 0x00000038b5197812 */ /* 0x000fc400078ef81a */
[--C-:B------:R-:W-:Y:S01]  /*11b60*/  SHF.R.U64 R5, R6, 0x10, R7.reuse ;  /* 0x0000001006057819 */ /* 0x100fe20000001207 */
[----:B------:R-:W-:Y:S01]  /*11b70*/  IMAD.SHL.U32 R24, R24, 0x400, RZ ;  /* 0x0000040018187824 */ /* 0x000fe200078e00ff */
[----:B------:R-:W-:Y:S02]  /*11b80*/  LOP3.LUT R25, R25, R218, RZ, 0x3c, !PT ;  /* 0x000000da19197212 */ /* 0x000fe400078e3cff */
[----:B------:R-:W-:Y:S02]  /*11b90*/  SHF.R.U32.HI R6, RZ, 0x10, R7 ;  /* 0x00000010ff067819 */ /* 0x000fe40000011607 */
[----:B------:R-:W-:Y:S02]  /*11ba0*/  LOP3.LUT R24, R24, 0x7fffe000, RZ, 0xc0, !PT ;  /* 0x7fffe00018187812 */ /* 0x000fe400078ec0ff */
[----:B------:R-:W-:Y:S02]  /*11bb0*/  SHF.R.U64 R39, R48, 0x10, R49 ;  /* 0x0000001030277819 */ /* 0x000fe40000001231 */
[----:B------:R-:W-:-:S02]  /*11bc0*/  IADD3 R33, R25, R24, R188 ;  /* 0x0000001819217210 */ /* 0x000fc40007ffe0bc */
[----:B------:R-:W1:Y:S01]  /*11bd0*/  LDS.128 R24, [R216] ;  /* 0x00000000d8187984 */ /* 0x000e620000000c00 */
[----:B------:R-:W-:Y:S02]  /*11be0*/  PRMT R90, R90, 0x5410, R35 ;  /* 0x000054105a5a7816 */ /* 0x000fe40000000023 */
[----:B------:R-:W-:Y:S01]  /*11bf0*/  IMAD R33, R33, 0x2, R18 ;  /* 0x0000000221217824 */ /* 0x000fe200078e0212 */
[----:B------:R-:W-:Y:S02]  /*11c00*/  PRMT R91, R91, 0x5410, R4 ;  /* 0x000054105b5b7816 */ /* 0x000fe40000000004 */
[----:B------:R-:W-:Y:S02]  /*11c10*/  PRMT R92, R92, 0x5410, R5 ;  /* 0x000054105c5c7816 */ /* 0x000fe40000000005 */
[----:B------:R-:W2:Y:S01]  /*11c20*/  LDS.128 R28, [R33+0xc400] ;  /* 0x00c40000211c7984 */ /* 0x000ea20000000c00 */
[----:B------:R-:W-:Y:S01]  /*11c30*/  PRMT R93, R93, 0x5410, R6 ;  /* 0x000054105d5d7816 */ /* 0x000fe20000000006 */
[----:B------:R-:W-:Y:S01]  /*11c40*/  IMAD.U32 R40, R91, 0x10000, RZ ;  /* 0x000100005b287824 */ /* 0x000fe200078e00ff */
[----:B------:R-:W-:Y:S01]  /*11c50*/  PRMT R94, R94, 0x5410, R39 ;  /* 0x000054105e5e7816 */ /* 0x000fe20000000027 */
[----:B------:R-:W-:Y:S01]  /*11c60*/  IMAD.U32 R39, R90, 0x10000, RZ ;  /* 0x000100005a277824 */ /* 0x000fe200078e00ff */
[----:B------:R-:W-:-:S02]  /*11c70*/  SHF.R.U32.HI R48, RZ, 0x10, R49 ;  /* 0x00000010ff307819 */ /* 0x000fc40000011631 */
[--C-:B------:R-:W-:Y:S01]  /*11c80*/  SHF.R.U64 R37, R50, 0x10, R51.reuse ;  /* 0x0000001032257819 */ /* 0x100fe20000001233 */
[----:B------:R-:W-:Y:S01]  /*11c90*/  IMAD.U32 R38, R94, 0x10000, RZ ;  /* 0x000100005e267824 */ /* 0x000fe200078e00ff */
[----:B------:R-:W-:Y:S02]  /*11ca0*/  SHF.R.U32.HI R50, RZ, 0x10, R51 ;  /* 0x00000010ff327819 */ /* 0x000fe40000011633 */
[----:B------:R-:W-:Y:S02]  /*11cb0*/  PRMT R95, R95, 0x5410, R48 ;  /* 0x000054105f5f7816 */ /* 0x000fe40000000030 */
[----:B------:R-:W-:Y:S02]  /*11cc0*/  PRMT R97, R97, 0x5410, R50 ;  /* 0x0000541061617816 */ /* 0x000fe40000000032 */
[----:B------:R-:W-:Y:S02]  /*11cd0*/  PRMT R96, R96, 0x5410, R37 ;  /* 0x0000541060607816 */ /* 0x000fe40000000025 */
[----:B------:R-:W-:-:S02]  /*11ce0*/  LOP3.LUT R90, R90, 0xffff0000, RZ, 0xc0, !PT ;  /* 0xffff00005a5a7812 */ /* 0x000fc400078ec0ff */
        /* <DEDUP_REMOVED lines=30> */
[C---:B------:R-:W-:Y:S01]  /*11ed0*/  FMUL.FTZ R4, R28.reuse, R90 ;  /* 0x0000005a1c047220 */ /* 0x040fe20000410000 */
[-C--:B------:R-:W-:Y:S01]  /*11ee0*/  FMUL.FTZ R28, R28, R94.reuse ;  /* 0x0000005e1c1c7220 */ /* 0x080fe20000410000 */
[----:B------:R-:W-:Y:S01]  /*11ef0*/  IMAD.U32 R6, R92, 0x10000, RZ ;  /* 0x000100005c067824 */ /* 0x000fe200078e00ff */
[----:B------:R-:W-:Y:S01]  /*11f00*/  LOP3.LUT R30, R30, 0xffff0000, RZ, 0xc0, !PT ;  /* 0xffff00001e1e7812 */ /* 0x000fe200078ec0ff */
[----:B------:R-:W-:Y:S01]  /*11f10*/  FFMA.FTZ R94, R5, R94, -R4 ;  /* 0x0000005e055e7223 */ /* 0x000fe20000010804 */
[----:B------:R-:W-:Y:S01]  /*11f20*/  IMAD.U32 R4, R96, 0x10000, RZ ;  /* 0x0001000060047824 */ /* 0x000fe200078e00ff */
[----:B------:R-:W-:Y:S01]  /*11f30*/  LOP3.LUT R95, R95, 0xffff0000, RZ, 0xc0, !PT ;  /* 0xffff00005f5f7812 */ /* 0x000fe200078ec0ff */
[----:B------:R-:W-:Y:S01]  /*11f40*/  FMUL.FTZ R40, R36, R6 ;  /* 0x0000000624287220 */ /* 0x000fe20000410000 */
[----:B------:R-:W-:Y:S01]  /*11f50*/  LOP3.LUT R92, R92, 0xffff0000, RZ, 0xc0, !PT ;  /* 0xffff00005c5c7812 */ /* 0x000fe200078ec0ff */
[----:B------:R-:W-:Y:S01]  /*11f60*/  FMUL.FTZ R36, R36, R4 ;  /* 0x0000000424247220 */ /* 0x000fe20000410000 */
[----:B------:R-:W-:Y:S01]  /*11f70*/  LOP3.LUT R31, R31, 0xffff0000, RZ, 0xc0, !PT ;  /* 0xffff00001f1f7812 */ /* 0x000fe200078ec0ff */
[----:B------:R-:W-:Y:S01]  /*11f80*/  FFMA.FTZ R39, R34, R38, R39 ;  /* 0x0000002622277223 */ /* 0x000fe20000010027 */
[----:B------:R-:W-:Y:S01]  /*11f90*/  LOP3.LUT R96, R96, 0xffff0000, RZ, 0xc0, !PT ;  /* 0xffff000060607812 */ /* 0x000fe200078ec0ff */
[----:B------:R-:W-:Y:S01]  /*11fa0*/  FFMA.FTZ R40, R7, R4, -R40 ;  /* 0x0000000407287223 */ /* 0x000fe20000010828 */
[----:B------:R-:W-:Y:S01]  /*11fb0*/  LOP3.LUT R93, R93, 0xffff0000, RZ, 0xc0, !PT ;  /* 0xffff00005d5d7812 */ /* 0x000fe200078ec0ff */
[----:B------:R-:W-:Y:S01]  /*11fc0*/  FMUL.FTZ R27, R29, R91 ;  /* 0x0000005b1d1b7220 */ /* 0x000fe20000410000 */
[----:B------:R-:W-:Y:S01]  /*11fd0*/  LOP3.LUT R97, R97, 0xffff0000, RZ, 0xc0, !PT ;  /* 0xffff000061617812 */ /* 0x000fe200078ec0ff */
[----:B------:R-:W-:Y:S01]  /*11fe0*/  FMUL.FTZ R38, R29, R95 ;  /* 0x0000005f1d267220 */ /* 0x000fe20000410000 */
[----:B------:R-:W-:Y:S01]  /*11ff0*/  FFMA.FTZ R28, R5, R90, R28 ;  /* 0x0000005a051c7223 */ /* 0x000fe2000001001c */
[C---:B------:R-:W-:Y:S01]  /*12000*/  FMUL.FTZ R4, R30.reuse, R92 ;  /* 0x0000005c1e047220 */ /* 0x040fe20000410000 */
[----:B------:R-:W-:Y:S01]  /*12010*/  FFMA.FTZ R36, R7, R6, R36 ;  /* 0x0000000607247223 */ /* 0x000fe20000010024 */
[-C--:B------:R-:W-:Y:S01]  /*12020*/  FMUL.FTZ R5, R30, R96.reuse ;  /* 0x000000601e057220 */ /* 0x080fe20000410000 */
[C---:B------:R-:W-:Y:S01]  /*12030*/  FMUL.FTZ R29, R31.reuse, R93 ;  /* 0x0000005d1f1d7220 */ /* 0x040fe20000410000 */
[----:B------:R-:W-:Y:S01]  /*12040*/  FMUL.FTZ R6, R31, R97 ;  /* 0x000000611f067220 */ /* 0x000fe20000410000 */
[----:B------:R-:W-:Y:S01]  /*12050*/  FFMA.FTZ R34, R24, R95, -R27 ;  /* 0x0000005f18227223 */ /* 0x000fe2000001081b */
        /* <DEDUP_REMOVED lines=15> */
.L_x_1755:
[----:B------:R-:W-:Y:S05]  /*12150*/  BSYNC B1 ;  /* 0x0000000000017941 */ /* 0x000fea0003800000 */
.L_x_1754:
[----:B------:R-:W-:Y:S04]  /*12160*/  BSSY B1, `(.L_x_1756) ;  /* 0x0000068000017945 */ /* 0x000fe80003800000 */
[----:B------:R-:W-:Y:S05]  /*12170*/  @P1 BRA `(.L_x_1757) ;  /* 0x0000000400981947 */ /* 0x000fea0003800000 */
[----:B-1----:R-:W-:Y:S02]  /*12180*/  LEA.HI R4, R32, R170, RZ, 0x1d ;  /* 0x000000aa20047211 */ /* 0x002fe400078fe8ff */
[----:B---3--:R-:W-:Y:S02]  /*12190*/  SHF.R.U64 R30, R8, 0x10, R9 ;  /* 0x00000010081e7819 */ /* 0x008fe40000001209 */
[----:B------:R-:W-:Y:S01]  /*121a0*/  SHF.R.S32.HI R5, RZ, 0x1f, R4 ;  /* 0x0000001fff057819 */ /* 0x000fe20000011404 */
[----:B------:R-:W-:Y:S01]  /*121b0*/  IMAD.SHL.U32 R6, R4, 0x8, RZ ;  /* 0x0000000804067824 */ /* 0x000fe200078e00ff */
[----:B------:R-:W-:Y:S02]  /*121c0*/  SHF.R.U64 R36, R52, 0x10, R53 ;  /* 0x0000001034247819 */ /* 0x000fe40000001235 */
[----:B------:R-:W-:Y:S02]  /*121d0*/  LEA.HI R4, R5, R4, RZ, 0x3 ;  /* 0x0000000405047211 */ /* 0x000fe400078f18ff */
[----:B------:R-:W-:-:S02]  /*121e0*/  LOP3.LUT R5, R181, 0x38, R6, 0xf8, !PT ;  /* 0x00000038b5057812 */ /* 0x000fc400078ef806 */
[----:B------:R-:W-:Y:S01]  /*121f0*/  PRMT R73, R73, 0x5410, R30 ;  /* 0x0000541049497816 */ /* 0x000fe2000000001e */
[----:B------:R-:W-:Y:S01]  /*12200*/  IMAD.SHL.U32 R4, R4, 0x400, RZ ;  /* 0x0000040004047824 */ /* 0x000fe200078e00ff */
[----:B------:R-:W-:Y:S02]  /*12210*/  LOP3.LUT R5, R5, R218, RZ, 0x3c, !PT ;  /* 0x000000da05057212 */ /* 0x000fe400078e3cff */
[----:B------:R-:W-:Y:S01]  /*12220*/  SHF.R.U64 R34, R54, 0x10, R55 ;  /* 0x0000001036227819 */ /* 0x000fe20000001237 */
[----:B------:R-:W-:Y:S01]  /*12230*/  IMAD.U32 R35, R73, 0x10000, RZ ;  /* 0x0001000049237824 */ /* 0x000fe200078e00ff */
[----:B------:R-:W-:Y:S02]  /*12240*/  LOP3.LUT R4, R4, 0x7fffe000, RZ, 0xc0, !PT ;  /* 0x7fffe00004047812 */ /* 0x000fe400078ec0ff */
[----:B------:R-:W-:Y:S02]  /*12250*/  PRMT R77, R77, 0x5410, R36 ;  /* 0x000054104d4d7816 */ /* 0x000fe40000000024 */
[----:B------:R-:W-:-:S02]  /*12260*/  IADD3 R25, R5, R4, R188 ;  /* 0x0000000405197210 */ /* 0x000fc40007ffe0bc */
[----:B------:R-:W1:Y:S01]  /*12270*/  LDS.128 R4, [R214] ;  /* 0x00000000d6047984 */ /* 0x000e620000000c00 */
[----:B------:R-:W-:Y:S02]  /*12280*/  SHF.R.U32.HI R9, RZ, 0x10, R9 ;  /* 0x00000010ff097819 */ /* 0x000fe40000011609 */
[----:B------:R-:W-:Y:S01]  /*12290*/  IMAD R28, R25, 0x2, R18 ;  /* 0x00000002191c7824 */ /* 0x000fe200078e0212 */
[----:B------:R-:W-:Y:S02]  /*122a0*/  SHF.R.U32.HI R53, RZ, 0x10, R53 ;  /* 0x00000010ff357819 */ /* 0x000fe40000011635 */
[--C-:B------:R-:W-:Y:S02]  /*122b0*/  SHF.R.U64 R8, R10, 0x10, R11.reuse ;  /* 0x000000100a087819 */ /* 0x100fe4000000120b */
[----:B------:R-:W2:Y:S01]  /*122c0*/  LDS.128 R24, [R28+0xc400] ;  /* 0x00c400001c187984 */ /* 0x000ea20000000c00 */
[----:B------:R-:W-:Y:S02]  /*122d0*/  SHF.R.U32.HI R11, RZ, 0x10, R11 ;  /* 0x00000010ff0b7819 */ /* 0x000fe4000001160b */
[----:B------:R-:W-:Y:S01]  /*122e0*/  PRMT R79, R79, 0x5410, R34 ;  /* 0x000054104f4f7816 */ /* 0x000fe20000000022 */
[----:B------:R-:W-:Y:S01]  /*122f0*/  IMAD.U32 R34, R77, 0x10000, RZ ;  /* 0x000100004d227824 */ /* 0x000fe200078e00ff */
[----:B------:R-:W-:-:S02]  /*12300*/  SHF.R.U32.HI R55, RZ, 0x10, R55 ;  /* 0x00000010ff377819 */ /* 0x000fc40000011637 */
[----:B------:R-:W-:Y:S02]  /*12310*/  PRMT R74, R74, 0x5410, R9 ;  /* 0x000054104a4a7816 */ /* 0x000fe40000000009 */
[----:B------:R-:W-:Y:S02]  /*12320*/  PRMT R78, R78, 0x5410, R53 ;  /* 0x000054104e4e7816 */ /* 0x000fe40000000035 */
[----:B------:R-:W-:Y:S01]  /*12330*/  PRMT R75, R75, 0x5410, R8 ;  /* 0x000054104b4b7816 */ /* 0x000fe20000000008 */
[----:B------:R-:W-:Y:S01]  /*12340*/  IMAD.U32 R36, R74, 0x10000, RZ ;  /* 0x000100004a247824 */ /* 0x000fe200078e00ff */
        /* <DEDUP_REMOVED lines=27> */
[----:B------:R-:W-:Y:S01]  /*12500*/  FFMA.FTZ R38, R9, R29, -R38 ;  /* 0x0000001d09267223 */ /* 0x000fe20000010826 */
[----:B------:R-:W-:Y:S01]  /*12510*/  FMUL.FTZ R40, R33, R34 ;  /* 0x0000002221287220 */ /* 0x000fe20000410000 */
[----:B------:R-:W-:Y:S01]  /*12520*/  FFMA.FTZ R36, R9, R36, R30 ;  /* 0x0000002409247223 */ /* 0x000fe2000001001e */
[-C--:B------:R-:W-:Y:S01]  /*12530*/  FMUL.FTZ R33, R33, R8.reuse ;  /* 0x0000000821217220 */ /* 0x080fe20000410000 */
[----:B------:R-:W-:Y:S01]  /*12540*/  FMUL.FTZ R9, R24, R73 ;  /* 0x0000004918097220 */ /* 0x000fe20000410000 */
[C---:B------:R-:W-:Y:S01]  /*12550*/  FFMA.FTZ R40, R11.reuse, R8, -R40 ;  /* 0x000000080b287223 */ /* 0x040fe20000010828 */
[----:B------:R-:W-:Y:S01]  /*12560*/  LOP3.LUT R78, R78, 0xffff0000, RZ, 0xc0, !PT ;  /* 0xffff00004e4e7812 */ /* 0x000fe200078ec0ff */
[----:B------:R-:W-:Y:S01]  /*12570*/  FFMA.FTZ R33, R11, R34, R33 ;  /* 0x000000220b217223 */ /* 0x000fe20000010021 */
[-C--:B------:R-:W-:Y:S01]  /*12580*/  FMUL.FTZ R11, R24, R77.reuse ;  /* 0x0000004d180b7220 */ /* 0x080fe20000410000 */
[----:B------:R-:W-:Y:S01]  /*12590*/  FFMA.FTZ R24, R4, R77, -R9 ;  /* 0x0000004d04187223 */ /* 0x000fe20000010809 */
[----:B------:R-:W-:-:S02]  /*125a0*/  IMAD.U32 R31, R26, 0x10000, RZ ;  /* 0x000100001a1f7824 */ /* 0x000fc400078e00ff */
[----:B------:R-:W-:Y:S01]  /*125b0*/  FMUL.FTZ R34, R25, R74 ;  /* 0x0000004a19227220 */ /* 0x000fe20000410000 */
[----:B------:R-:W-:Y:S01]  /*125c0*/  IMAD.U32 R9, R75, 0x10000, RZ ;  /* 0x000100004b097824 */ /* 0x000fe200078e00ff */
[----:B------:R-:W-:Y:S01]  /*125d0*/  LOP3.LUT R26, R26, 0xffff0000, RZ, 0xc0, !PT ;  /* 0xffff00001a1a7812 */ /* 0x000fe200078ec0ff */
[----:B------:R-:W-:Y:S01]  /*125e0*/  IMAD.U32 R8, R79, 0x10000, RZ ;  /* 0x000100004f087824 */ /* 0x000fe200078e00ff */
[----:B------:R-:W-:Y:S01]  /*125f0*/  LOP3.LUT R27, R27, 0xffff0000, RZ, 0xc0, !PT ;  /* 0xffff00001b1b7812 */ /* 0x000fe200078ec0ff */
[----:B------:R-:W-:Y:S01]  /*12600*/  FMUL.FTZ R25, R25, R78 ;  /* 0x0000004e19197220 */ /* 0x000fe20000410000 */
[----:B------:R-:W-:Y:S01]  /*12610*/  FMUL.FTZ R29, R31, R9 ;  /* 0x000000091f1d7220 */ /* 0x000fe20000410000 */
[----:B------:R-:W-:Y:S01]  /*12620*/  LOP3.LUT R75, R75, 0xffff0000, RZ, 0xc0, !PT ;  /* 0xffff00004b4b7812 */ /* 0x000fe200078ec0ff */
[----:B------:R-:W-:Y:S01]  /*12630*/  FMUL.FTZ R31, R31, R8 ;  /* 0x000000081f1f7220 */ /* 0x000fe20000410000 */
[----:B------:R-:W-:Y:S01]  /*12640*/  LOP3.LUT R76, R76, 0xffff0000, RZ, 0xc0, !PT ;  /* 0xffff00004c4c7812 */ /* 0x000fe200078ec0ff */
[----:B------:R-:W-:Y:S01]  /*12650*/  FFMA.FTZ R30, R4, R73, R11 ;  /* 0x00000049041e7223 */ /* 0x000fe2000001000b */
[----:B------:R-:W-:Y:S01]  /*12660*/  LOP3.LUT R79, R79, 0xffff0000, RZ, 0xc0, !PT ;  /* 0xffff00004f4f7812 */ /* 0x000fe200078ec0ff */
[C---:B------:R-:W-:Y:S01]  /*12670*/  FFMA.FTZ R11, R5.reuse, R78, -R34 ;  /* 0x0000004e050b7223 */ /* 0x040fe20000010822 */
[----:B------:R-:W-:Y:S01]  /*12680*/  LOP3.LUT R80, R80, 0xffff0000, RZ, 0xc0, !PT ;  /* 0xffff000050507812 */ /* 0x000fe200078ec0ff */
[----:B------:R-:W-:Y:S01]  /*12690*/  FFMA.FTZ R25, R5, R74, R25 ;  /* 0x0000004a05197223 */ /* 0x000fe20000010019 */
[C---:B------:R-:W-:Y:S01]  /*126a0*/  FFMA.FTZ R29, R10.reuse, R8, -R29 ;  /* 0x000000080a1d7223 */ /* 0x040fe2000001081d */
        /* <DEDUP_REMOVED lines=19> */
.L_x_1757:
[----:B------:R-:W-:Y:S05]  /*127e0*/  BSYNC B1 ;  /* 0x0000000000017941 */ /* 0x000fea0003800000 */
.L_x_1756:
[----:B------:R-:W-:Y:S05]  /*127f0*/  @P2 BRA `(.L_x_1729) ;  /* 0x0000000400982947 */ /* 0x000fea0003800000 */
[----:B------:R-:W-:Y:S02]  /*12800*/  LEA.HI R32, R32, R171, RZ, 0x1d ;  /* 0x000000ab20207211 */ /* 0x000fe400078fe8ff */
[----:B-1-3--:R-:W-:Y:S02]  /*12810*/  SHF.R.U64 R26, R58, 0x10, R59 ;  /* 0x000000103a1a7819 */ /* 0x00afe4000000123b */
        /* <DEDUP_REMOVED lines=10> */
[----:B------:R-:W-:Y:S02]  /*128c0*/  PRMT R71, R71, 0x5410, R26 ;  /* 0x0000541047477816 */ /* 0x000fe4000000001a */
[----:B------:R-:W-:-:S02]  /*128d0*/  IADD3 R9, R5, R9, R188 ;  /* 0x0000000905097210 */ /* 0x000fc40007ffe0bc */
[----:B------:R-:W1:Y:S01]  /*128e0*/  LDS.128 R4, [R213] ;  /* 0x00000000d5047984 */ /* 0x000e620000000c00 */
[----:B------:R-:W-:Y:S02]  /*128f0*/  SHF.R.U64 R30, R56, 0x10, R57 ;  /* 0x00000010381e7819 */ /* 0x000fe40000001239 */
[----:B------:R-:W-:Y:S01]  /*12900*/  IMAD R24, R9, 0x2, R18 ;  /* 0x0000000209187824 */ /* 0x000fe200078e0212 */
[----:B------:R-:W-:Y:S02]  /*12910*/  SHF.R.U32.HI R14, RZ, 0x10, R15 ;  /* 0x00000010ff0e7819 */ /* 0x000fe4000001160f */
[----:B------:R-:W-:Y:S02]  /*12920*/  PRMT R26, R0, 0x5410, R25 ;  /* 0x00005410001a7816 */ /* 0x000fe40000000019 */
[----:B------:R-:W2:Y:S01]  /*12930*/  LDS.128 R8, [R24+0xc400] ;  /* 0x00c4000018087984 */ /* 0x000ea20000000c00 */
[----:B------:R-:W-:Y:S02]  /*12940*/  PRMT R69, R69, 0x5410, R30 ;  /* 0x0000541045457816 */ /* 0x000fe4000000001e */
[----:B------:R-:W-:Y:S01]  /*12950*/  PRMT R31, R21, 0x5410, R14 ;  /* 0x00005410151f7816 */ /* 0x000fe2000000000e */
[----:B------:R-:W-:Y:S01]  /*12960*/  IMAD.U32 R27, R26, 0x10000, RZ ;  /* 0x000100001a1b7824 */ /* 0x000fe200078e00ff */
[----:B------:R-:W-:Y:S01]  /*12970*/  SHF.R.U32.HI R57, RZ, 0x10, R57 ;  /* 0x00000010ff397819 */ /* 0x000fe20000011639 */
[----:B------:R-:W-:Y:S01]  /*12980*/  IMAD.U32 R25, R69, 0x10000, RZ ;  /* 0x0001000045197824 */ /* 0x000fe200078e00ff */
[----:B------:R-:W-:Y:S01]  /*12990*/  PRMT R28, R3, 0x5410, R28 ;  /* 0x00005410031c7816 */ /* 0x000fe2000000001c */
[----:B------:R-:W-:Y:S01]  /*129a0*/  IMAD.U32 R32, R31, 0x10000, RZ ;  /* 0x000100001f207824 */ /* 0x000fe200078e00ff */
[----:B------:R-:W-:-:S02]  /*129b0*/  SHF.R.U32.HI R59, RZ, 0x10, R59 ;  /* 0x00000010ff3b7819 */ /* 0x000fc4000001163b */
[----:B------:R-:W-:Y:S01]  /*129c0*/  PRMT R70, R70, 0x5410, R57 ;  /* 0x0000541046467816 */ /* 0x000fe20000000039 */
[----:B------:R-:W-:Y:S01]  /*129d0*/  IMAD.U32 R29, R28, 0x10000, RZ ;  /* 0x000100001c1d7824 */ /* 0x000fe200078e00ff */
[----:B------:R-:W-:Y:S02]  /*129e0*/  PRMT R72, R72, 0x5410, R59 ;  /* 0x0000541048487816 */ /* 0x000fe4000000003b */
[----:B------:R-:W-:Y:S02]  /*129f0*/  PRMT R30, R20, 0x5410, R13 ;  /* 0x00005410141e7816 */ /* 0x000fe4000000000d */
[----:B------:R-:W-:Y:S02]  /*12a00*/  LOP3.LUT R26, R26, 0xffff0000, RZ, 0xc0, !PT ;  /* 0xffff00001a1a7812 */ /* 0x000fe400078ec0ff */
        /* <DEDUP_REMOVED lines=15> */
[-C--:B------:R-:W-:Y:S01]  /*12b00*/  FMUL.FTZ R35, R14, R25.reuse ;  /* 0x000000190e237220 */ /* 0x080fe20000410000 */
[C---:B------:R-:W-:Y:S01]  /*12b10*/  IMAD.U32 R14, R70.reuse, 0x10000, RZ ;  /* 0x00010000460e7824 */ /* 0x040fe200078e00ff */
[----:B------:R-:W-:Y:S01]  /*12b20*/  LOP3.LUT R70, R70, 0xffff0000, RZ, 0xc0, !PT ;  /* 0xffff000046467812 */ /* 0x000fe200078ec0ff */
[----:B------:R-:W-:Y:S01]  /*12b30*/  FFMA.FTZ R33, R0, R25, -R33 ;  /* 0x0000001900217223 */ /* 0x000fe20000010821 */
[----:B------:R-:W-:Y:S01]  /*12b40*/  FMUL.FTZ R25, R15, R29 ;  /* 0x0000001d0f197220 */ /* 0x000fe20000410000 */
[----:B------:R-:W-:-:S02]  /*12b50*/  IMAD.U32 R21, R11, 0x10000, RZ ;  /* 0x000100000b157824 */ /* 0x000fc400078e00ff */
[----:B------:R-:W-:Y:S01]  /*12b60*/  FFMA.FTZ R35, R0, R27, R35 ;  /* 0x0000001b00237223 */ /* 0x000fe20000010023 */
[----:B------:R-:W-:Y:S02]  /*12b70*/  IMAD.U32 R0, R72, 0x10000, RZ ;  /* 0x0001000048007824 */ /* 0x000fe400078e00ff */
[-C--:B------:R-:W-:Y:S01]  /*12b80*/  FMUL.FTZ R15, R15, R14.reuse ;  /* 0x0000000e0f0f7220 */ /* 0x080fe20000410000 */
[----:B------:R-:W-:Y:S01]  /*12b90*/  FFMA.FTZ R25, R12, R14, -R25 ;  /* 0x0000000e0c197223 */ /* 0x000fe20000010819 */
[C---:B------:R-:W-:Y:S01]  /*12ba0*/  FMUL.FTZ R14, R21.reuse, R32 ;  /* 0x00000020150e7220 */ /* 0x040fe20000410000 */
[-C--:B------:R-:W-:Y:S01]  /*12bb0*/  FMUL.FTZ R27, R21, R0.reuse ;  /* 0x00000000151b7220 */ /* 0x080fe20000410000 */
[----:B------:R-:W-:Y:S02]  /*12bc0*/  IMAD.U32 R20, R10, 0x10000, RZ ;  /* 0x000100000a147824 */ /* 0x000fe400078e00ff */
[----:B------:R-:W-:Y:S01]  /*12bd0*/  FFMA.FTZ R15, R12, R29, R15 ;  /* 0x0000001d0c0f7223 */ /* 0x000fe2000001000f */
[----:B------:R-:W-:Y:S01]  /*12be0*/  FFMA.FTZ R21, R13, R0, -R14 ;  /* 0x000000000d157223 */ /* 0x000fe2000001080e */
[C---:B------:R-:W-:Y:S01]  /*12bf0*/  FMUL.FTZ R0, R8.reuse, R26 ;  /* 0x0000001a08007220 */ /* 0x040fe20000410000 */
[----:B------:R-:W-:Y:S01]  /*12c00*/  FMUL.FTZ R14, R8, R69 ;  /* 0x00000045080e7220 */ /* 0x000fe20000410000 */
[----:B------:R-:W-:-:S02]  /*12c10*/  IMAD.U32 R8, R30, 0x10000, RZ ;  /* 0x000100001e087824 */ /* 0x000fc400078e00ff */
[----:B------:R-:W-:Y:S01]  /*12c20*/  FFMA.FTZ R27, R13, R32, R27 ;  /* 0x000000200d1b7223 */ /* 0x000fe2000001001b */
[C---:B------:R-:W-:Y:S01]  /*12c30*/  FFMA.FTZ R12, R3.reuse, R69, -R0 ;  /* 0x00000045030c7223 */ /* 0x040fe20000010800 */
[----:B------:R-:W-:Y:S01]  /*12c40*/  FFMA.FTZ R14, R3, R26, R14 ;  /* 0x0000001a030e7223 */ /* 0x000fe2000001000e */
[----:B------:R-:W-:Y:S02]  /*12c50*/  IMAD.U32 R0, R71, 0x10000, RZ ;  /* 0x0001000047007824 */ /* 0x000fe400078e00ff */
[----:B------:R-:W-:Y:S01]  /*12c60*/  FMUL.FTZ R26, R20, R8 ;  /* 0x00000008141a7220 */ /* 0x000fe20000410000 */
[----:B------:R-:W-:Y:S01]  /*12c70*/  FMUL.FTZ R13, R9, R28 ;  /* 0x0000001c090d7220 */ /* 0x000fe20000410000 */
[----:B------:R-:W-:Y:S01]  /*12c80*/  LOP3.LUT R10, R10, 0xffff0000, RZ, 0xc0, !PT ;  /* 0xffff00000a0a7812 */ /* 0x000fe200078ec0ff */
[-C--:B------:R-:W-:Y:S01]  /*12c90*/  FMUL.FTZ R20, R20, R0.reuse ;  /* 0x0000000014147220 */ /* 0x080fe20000410000 */
        /* <DEDUP_REMOVED lines=8> */
[----:B------:R-:W-:Y:S01]  /*12d20*/  FFMA.FTZ R20, R5, R8, R20 ;  /* 0x0000000805147223 */ /* 0x000fe20000010014 */
[----:B------:R-:W-:Y:S01]  /*12d30*/  LOP3.LUT R72, R72, 0xffff0000, RZ, 0xc0, !PT ;  /* 0xffff000048487812 */ /* 0x000fe200078ec0ff */
[C---:B------:R-:W-:Y:S01]  /*12d40*/  FMUL.FTZ R5, R10.reuse, R3 ;  /* 0x000000030a057220 */ /* 0x040fe20000410000 */
[C---:B------:R-:W-:Y:S01]  /*12d50*/  FMUL.FTZ R4, R11.reuse, R0 ;  /* 0x000000000b047220 */ /* 0x040fe20000410000 */
[----:B------:R-:W-:Y:S01]  /*12d60*/  FMUL.FTZ R10, R10, R71 ;  /* 0x000000470a0a7220 */ /* 0x000fe20000410000 */
[----:B------:R-:W-:Y:S01]  /*12d70*/  F2FP.BF16.F32.PACK_AB R8, R14, R35 ;  /* 0x000000230e08723e */ /* 0x000fe200000010ff */
        /* <DEDUP_REMOVED lines=14> */
.L_x_1729:
[----:B------:R-:W-:Y:S05]  /*12e60*/  BSYNC B0 ;  /* 0x0000000000007941 */ /* 0x000fea0003800000 */
.L_x_1707:
        /* <DEDUP_REMOVED lines=8> */
.L_x_1705:
[----:B01-3--:R-:W3:Y:S02]  /*12ef0*/  LDL R0, [R1+0x30] ;  /* 0x0000300001007983 */ /* 0x00bee40000100800 */
[----:B---3--:R-:W-:-:S13]  /*12f00*/  R2UR UR4, R0 ;  /* 0x00000000000472ca */ /* 0x008fda00000e0000 */
[----:B------:R-:W-:-:S05]  /*12f10*/  IMAD.U32 R0, RZ, RZ, UR4 ;  /* 0x00000004ff007e24 */ /* 0x000fca000f8e00ff */
[----:B------:R-:W-:-:S13]  /*12f20*/  ISETP.NE.AND P0, PT, R0, 0x3, PT ;  /* 0x000000030000780c */ /* 0x000fda0003f05270 */
[----:B------:R-:W-:Y:S05]  /*12f30*/  @!P0 BRA `(.L_x_1758) ;  /* 0x0000000000048947 */ /* 0x000fea0003800000 */
[----:B------:R-:W-:Y:S01]  /*12f40*/  BPT.TRAP 0x1 ;  /* 0x000000040000795c */ /* 0x000fe20000300000 */
.L_x_1758:
[----:B--2-4-:R-:W-:Y:S01]  /*12f50*/  IMAD R4, R160, 0x8, R18 ;  /* 0x00000008a0047824 */ /* 0x014fe200078e0212 */
[----:B------:R-:W-:-:S04]  /*12f60*/  SHF.L.U32 R3, R163, 0x1f, RZ ;  /* 0x0000001fa3037819 */ /* 0x000fc800000006ff */
[----:B------:R0:W1:Y:S01]  /*12f70*/  SYNCS.PHASECHK.TRANS64.TRYWAIT P1, [R4+URZ+0x2a830], R3 ;  /* 0x02a83003040075a7 */ /* 0x000062000802017f */
[----:B------:R-:W-:Y:S05]  /*12f80*/  @!P0 BRA `(.L_x_1759) ;  /* 0x0000000000048947 */ /* 0x000fea0003800000 */
[----:B------:R-:W-:Y:S01]  /*12f90*/  BPT.TRAP 0x1 ;  /* 0x000000040000795c */ /* 0x000fe20000300000 */
.L_x_1759:
[----:B-1----:R-:W-:Y:S05]  /*12fa0*/  @P1 BRA `(.L_x_1760) ;  /* 0x0000000000081947 */ /* 0x002fea0003800000 */
[----:B------:R-:W1:Y:S02]  /*12fb0*/  SYNCS.PHASECHK.TRANS64.TRYWAIT P1, [R4+URZ+0x2a830], R3 ;  /* 0x02a83003040075a7 */ /* 0x000e64000802017f */
[----:B-1----:R-:W-:Y:S05]  /*12fc0*/  @!P1 BRA `(.L_x_1761) ;  /* 0x00000180003c9947 */ /* 0x002fea0003800000 */
.L_x_1760:
[----:B------:R-:W-:Y:S05]  /*12fd0*/  WARPSYNC.ALL ;  /* 0x0000000000007948 */ /* 0x000fea0003800000 */
[----:B------:R-:W-:Y:S01]  /*12fe0*/  VIADD R0, R18, 0x18400 ;  /* 0x0001840012007836 */ /* 0x000fe20000000000 */
[----:B------:R-:W-:Y:S01]  /*12ff0*/  R2UR UR4, R68 ;  /* 0x00000000440472ca */ /* 0x000fe200000e0000 */
[----:B------:R-:W-:Y:S01]  /*13000*/  IMAD.MOV.U32 R9, RZ, RZ, 0x40000040 ;  /* 0x40000040ff097424 */ /* 0x000fe200078e00ff */
[----:B------:R-:W-:Y:S01]  /*13010*/  WARPGROUP.ARRIVE ;  /* 0x00000000000079c5 */ /* 0x000fe20000000000 */
[----:B------:R-:W-:Y:S01]  /*13020*/  UMOV UR9, 0x40000040 ;  /* 0x4000004000097882 */ /* 0x000fe20000000000 */
[----:B------:R-:W-:Y:S01]  /*13030*/  SHF.R.U32.HI R0, RZ, 0x4, R0 ;  /* 0x00000004ff007819 */ /* 0x000fe20000011600 */
[----:B------:R-:W-:Y:S01]  /*13040*/  IMAD.MOV.U32 R11, RZ, RZ, 0x40000040 ;  /* 0x40000040ff0b7424 */ /* 0x000fe200078e00ff */
[----:B------:R-:W-:Y:S01]  /*13050*/  R2UR UR11, R9 ;  /* 0x00000000090b72ca */ /* 0x000fe200000e0000 */
[----:B------:R-:W-:Y:S01]  /*13060*/  IMAD.U32 R13, RZ, RZ, UR9 ;  /* 0x00000009ff0d7e24 */ /* 0x000fe2000f8e00ff */
[----:B------:R-:W-:Y:S01]  /*13070*/  LOP3.LUT R0, R0, 0x3fff, RZ, 0xc0, !PT ;  /* 0x00003fff00007812 */ /* 0x000fe200078ec0ff */
[----:B------:R-:W-:Y:S01]  /*13080*/  UMOV UR57, 0x40000040 ;  /* 0x4000004000397882 */ /* 0x000fe20000000000 */
[----:B------:R-:W-:Y:S01]  /*13090*/  UMOV UR53, 0x40000040 ;  /* 0x4000004000357882 */ /* 0x000fe20000000000 */
        /* <DEDUP_REMOVED lines=28> */
[----:B--2---:R-:W-:Y:S01]  /*13260*/  IMAD.U32 R12, RZ, RZ, UR8 ;  /* 0x00000008ff0c7e24 */ /* 0x004fe2000f8e00ff */
        /* <DEDUP_REMOVED lines=13> */
[----:B--2---:R-:W-:Y:S02]  /*13340*/  IMAD.U32 R12, RZ, RZ, UR8 ;  /* 0x00000008ff0c7e24 */ /* 0x004fe4000f8e00ff */
        /* <DEDUP_REMOVED lines=37> */
[----:B--2---:R-:W-:Y:S01]  /*135a0*/  IMAD.U32 R12, RZ, RZ, UR8 ;  /* 0x00000008ff0c7e24 */ /* 0x004fe2000f8e00ff */
[----:B------:R-:W-:Y:S01]  /*135b0*/  R2UR UR58, R10 ;  /* 0x000000000a3a72ca */ /* 0x000fe200000e0000 */
[----:B------:R-:W-:Y:S01]  /*135c0*/  VIADD R10, R8, 0x306 ;  /* 0x00000306080a7836 */ /* 0x000fe20000000000 */
[----:B------:R-:W-:Y:S01]  /*135d0*/  R2UR UR59, R11 ;  /* 0x000000000b3b72ca */ /* 0x000fe200000e0000 */
[----:B------:R-:W-:-:S02]  /*135e0*/  IMAD.MOV.U32 R11, RZ, RZ, 0x40000040 ;  /* 0x40000040ff0b7424 */ /* 0x000fc400078e00ff */
[----:B------:R-:W-:Y:S01]  /*135f0*/  IMAD.U32 R13, RZ, RZ, UR9 ;  /* 0x00000009ff0d7e24 */ /* 0x000fe2000f8e00ff */
[----:B------:R-:W-:Y:S01]  /*13600*/  R2UR UR54, R10 ;  /* 0x000000000a3672ca */ /* 0x000fe200000e0000 */
[----:B------:R-:W-:Y:S01]  /*13610*/  VIADD R10, R8, 0x600 ;  /* 0x00000600080a7836 */ /* 0x000fe20000000000 */
[----:B------:R-:W-:Y:S01]  /*13620*/  R2UR UR55, R11 ;  /* 0x000000000b3772ca */ /* 0x000fe200000e0000 */
[----:B------:R-:W-:Y:S01]  /*13630*/  IMAD.MOV.U32 R11, RZ, RZ, 0x40000040 ;  /* 0x40000040ff0b7424 */ /* 0x000fe200078e00ff */
[----:B------:R2:W-:Y:S02]  /*13640*/  STL.64 [R1], R12 ;  /* 0x0000000c01007387 */ /* 0x0005e40000100a00 */
        /* <DEDUP_REMOVED lines=34> */
[----:B--2---:R-:W-:Y:S05]  /*13870*/  @!P0 BRA `(.L_x_1762) ;  /* 0x0000000000048947 */ /* 0x004fea0003800000 */
[----:B------:R-:W-:Y:S01]  /*13880*/  BPT.TRAP 0x1 ;  /* 0x000000040000795c */ /* 0x000fe20000300000 */
.L_x_1762:
[----:B------:R-:W2:Y:S01]  /*13890*/  LDC R21, c[0x0][0x448] ;  /* 0x00011200ff157b82 */ /* 0x000ea20000000800 */
[----:B------:R-:W-:Y:S01]  /*138a0*/  IMAD.IADD R5, R191, 0x1, R187 ;  /* 0x00000001bf057824 */ /* 0x000fe200078e02bb */
[----:B------:R-:W-:Y:S01]  /*138b0*/  ULDC UR4, c[0x0][0x9d8] ;  /* 0x0002760000047ab9 */ /* 0x000fe20000000800 */
[----:B------:R-:W-:Y:S01]  /*138c0*/  LOP3.LUT R22, R22, 0xffefffff, RZ, 0xc0, !PT ;  /* 0xffefffff16167812 */ /* 0x000fe200078ec0ff */
[----:B------:R-:W-:Y:S01]  /*138d0*/  FMUL.FTZ R20, R42, UR4 ;  /* 0x000000042a147c20 */ /* 0x000fe20008410000 */
[----:B------:R-:W-:Y:S02]  /*138e0*/  IMAD.MOV.U32 R42, RZ, RZ, R5 ;  /* 0x000000ffff2a7224 */ /* 0x000fe400078e0005 */
[----:B------:R-:W-:Y:S01]  /*138f0*/  FMUL.FTZ R53, R53, UR4 ;  /* 0x0000000435357c20 */ /* 0x000fe20008410000 */
[----:B------:R-:W-:Y:S01]  /*13900*/  FMUL.FTZ R87, R40, UR4 ;  /* 0x0000000428577c20 */ /* 0x000fe20008410000 */
[----:B------:R-:W-:Y:S01]  /*13910*/  FMUL.FTZ R40, R49, UR4 ;  /* 0x0000000431287c20 */ /* 0x000fe20008410000 */
[----:B------:R-:W-:Y:S01]  /*13920*/  FMUL.FTZ R79, R41, UR4 ;  /* 0x00000004294f7c20 */ /* 0x000fe20008410000 */
[----:B------:R3:W4:Y:S01]  /*13930*/  MUFU.TANH R49, R53 ;  /* 0x0000003500317308 */ /* 0x0007220000002400 */
[----:B------:R-:W-:-:S02]  /*13940*/  IMAD.MOV.U32 R41, RZ, RZ, -0x60 ;  /* 0xffffffa0ff297424 */ /* 0x000fc400078e00ff */
[----:B------:R-:W-:Y:S01]  /*13950*/  FMUL.FTZ R6, R24, UR4 ;  /* 0x0000000418067c20 */ /* 0x000fe20008410000 */
[----:B------:R-:W-:Y:S01]  /*13960*/  FMUL.FTZ R0, R26, UR4 ;  /* 0x000000041a007c20 */ /* 0x000fe20008410000 */
[----:B01----:R-:W-:Y:S01]  /*13970*/  FMUL.FTZ R3, R27, UR4 ;  /* 0x000000041b037c20 */ /* 0x003fe20008410000 */
        /* <DEDUP_REMOVED lines=9> */
[----:B--2---:R-:W-:Y:S01]  /*13a10*/  ISETP.NE.AND P1, PT, R21, 0x1, PT ;  /* 0x000000011500780c */ /* 0x004fe20003f25270 */
[----:B------:R-:W-:Y:S01]  /*13a20*/  FMUL.FTZ R15, R39, UR4 ;  /* 0x00000004270f7c20 */ /* 0x000fe20008410000 */
[----:B------:R-:W-:-:S02]  /*13a30*/  IMAD R41, R2, R41, 0x61 ;  /* 0x0000006102297424 */ /* 0x000fc400078e0229 */
        /* <DEDUP_REMOVED lines=30> */
[----:B------:R-:W-:Y:S01]  /*13c20*/  @P1 LOP3.LUT R22, R22, 0x100000, RZ, 0xfc, !PT ;  /* 0x0010000016161812 */ /* 0x000fe200078efcff */
[----:B------:R-:W-:Y:S01]  /*13c30*/  IMAD R43, R190, -0x2, R41 ;  /* 0xfffffffebe2b7824 */ /* 0x000fe200078e0229 */
[----:B------:R-:W2:Y:S01]  /*13c40*/  MUFU.TANH R6, R6 ;  /* 0x0000000600067308 */ /* 0x000ea20000002400 */
[----:B------:R-:W-:Y:S01]  /*13c50*/  ULDC UR38, c[0x0][0x9dc] ;  /* 0x0002770000267ab9 */ /* 0x000fe20000000800 */
[----:B0-----:R-:W-:Y:S01]  /*13c60*/  @P1 IMAD.HI.U32 R12, R5, R12, RZ ;  /* 0x0000000c050c1227 */ /* 0x001fe200078e00ff */
[----:B------:R-:W-:Y:S01]  /*13c70*/  ULOP3.LUT UR38, URZ, UR38, URZ, 0x33, !UPT ;  /* 0x000000263f267292 */ /* 0x000fe2000f8e333f */
[----:B------:R-:W-:-:S02]  /*13c80*/  IADD3 R45, -R166, R43, R167 ;  /* 0x0000002ba62d7210 */ /* 0x000fc40007ffe1a7 */
[----:B------:R-:W-:Y:S01]  /*13c90*/  FMUL.FTZ R52, R52, UR4 ;  /* 0x0000000434347c20 */ /* 0x000fe20008410000 */
[----:B------:R-:W-:Y:S02]  /*13ca0*/  VIADD R5, R4, 0x2a840 ;  /* 0x0002a84004057836 */ /* 0x000fe40000000000 */
[----:B------:R-:W-:Y:S01]  /*13cb0*/  FMUL.FTZ R56, R56, UR4 ;  /* 0x0000000438387c20 */ /* 0x000fe20008410000 */
[----:B------:R-:W-:Y:S01]  /*13cc0*/  IMAD R4, R2, -0x60, R167 ;  /* 0xffffffa002047824 */ /* 0x000fe200078e02a7 */
[----:B------:R-:W0:Y:S01]  /*13cd0*/  MUFU.TANH R25, R25 ;  /* 0x0000001900197308 */ /* 0x000e220000002400 */
[----:B-1----:R-:W-:Y:S01]  /*13ce0*/  @P1 SHF.R.U32.HI R42, RZ, R13, R12 ;  /* 0x0000000dff2a1219 */ /* 0x002fe2000001160c */
[----:B------:R-:W-:Y:S01]  /*13cf0*/  VIADD R54, R41, 0xffffffff ;  /* 0xffffffff29367836 */ /* 0x000fe20000000000 */
[----:B------:R-:W1:Y:S01]  /*13d00*/  LDC.64 R12, c[0x0][0x9e0] ;  /* 0x00027800ff0c7b82 */ /* 0x000e620000000a00 */
[----:B------:R-:W-:Y:S02]  /*13d10*/  PRMT R5, R172, 0x654, R5 ;  /* 0x00000654ac057816 */ /* 0x000fe40000000005 */
[----:B---3--:R-:W3:Y:S01]  /*13d20*/  SHFL.IDX PT, R53, R42, RZ, 0x1c1f ;  /* 0x001c1fff2a357589 */ /* 0x008ee200000e0000 */
[----:B------:R-:W-:Y:S01]  /*13d30*/  LOP3.LUT R22, R22, 0xfff7ffff, RZ, 0xc0, !PT ;  /* 0xfff7ffff16167812 */ /* 0x000fe200078ec0ff */
[----:B------:R-:W0:Y:S01]  /*13d40*/  MUFU.TANH R0, R0 ;  /* 0x0000000000007308 */ /* 0x000e220000002400 */
[----:B------:R4:W-:Y:S07]  /*13d50*/  SYNCS.ARRIVE.TRANS64.RED.A1T0 RZ, [R5+URZ], RZ ;  /* 0x000000ff05ff79a7 */ /* 0x0009ee000810043f */
[----:B------:R-:W0:Y:S01]  /*13d60*/  MUFU.TANH R3, R3 ;  /* 0x0000000300037308 */ /* 0x000e220000002400 */
[----:B----4-:R-:W-:-:S04]  /*13d70*/  VIADD R5, R4, 0x60 ;  /* 0x0000006004057836 */ /* 0x010fc80000000000 */
[----:B------:R-:W-:-:S03]  /*13d80*/  IMAD R50, R190, -0x2, R5 ;  /* 0xfffffffebe327824 */ /* 0x000fc600078e0205 */
[----:B------:R-:W4:Y:S01]  /*13d90*/  MUFU.TANH R28, R28 ;  /* 0x0000001c001c7308 */ /* 0x000f220000002400 */
[----:B-1----:R-:W-:Y:S01]  /*13da0*/  ISETP.GE.AND P1, PT, R13, 0x1, PT ;  /* 0x000000010d00780c */ /* 0x002fe20003f26270 */
[----:B------:R-:W-:-:S06]  /*13db0*/  IMAD.IADD R63, R45, 0x1, R12 ;  /* 0x000000012d3f7824 */ /* 0x000fcc00078e020c */
[----:B------:R-:W1:Y:S01]  /*13dc0*/  MUFU.TANH R29, R29 ;  /* 0x0000001d001d7308 */ /* 0x000e620000002400 */
[----:B---3--:R-:W-:-:S07]  /*13dd0*/  VIADDMNMX R44, R53, R63, R50, PT ;  /* 0x0000003f352c7246 */ /* 0x008fce0003800132 */
[----:B------:R-:W3:Y:S01]  /*13de0*/  MUFU.TANH R8, R8 ;  /* 0x0000000800087308 */ /* 0x000ee20000002400 */
[----:B------:R-:W-:-:S07]  /*13df0*/  @P1 LOP3.LUT R22, R22, 0x80000, RZ, 0xfc, !PT ;  /* 0x0008000016161812 */ /* 0x000fce00078efcff */
        /* <DEDUP_REMOVED lines=39> */
[----:B------:R4:W0:Y:S01]  /*14070*/  MUFU.TANH R47, R56 ;  /* 0x00000038002f7308 */ /* 0x0008220000002400 */
[----:B--2---:R-:W-:-:S04]  /*14080*/  VIADD R52, R45, UR38 ;  /* 0x000000262d347c36 */ /* 0x004fc80008000000 */
[----:B------:R-:W-:Y:S02]  /*14090*/  IMAD.IADD R46, R52, 0x1, R53 ;  /* 0x00000001342e7824 */ /* 0x000fe400078e0235 */
[----:B----4-:R-:W-:Y:S01]  /*140a0*/  VIADD R56, R43, 0xffffffff ;  /* 0xffffffff2b387836 */ /* 0x010fe20000000000 */
[----:B-1-3--:R-:W-:Y:S06]  /*140b0*/  @!P1 BRA `(.L_x_1763) ;  /* 0x00000000004c9947 */ /* 0x00afec0003800000 */
[----:B------:R-:W-:Y:S01]  /*140c0*/  IADD3 R41, -R166, R167, R53 ;  /* 0x000000a7a6297210 */ /* 0x000fe20007ffe135 */
[----:B------:R-:W-:Y:S03]  /*140d0*/  BSSY B0, `(.L_x_1764) ;  /* 0x000000e000007945 */ /* 0x000fe60003800000 */
[----:B------:R-:W-:-:S13]  /*140e0*/  ISETP.GT.AND P1, PT, R41, -0x1, PT ;  /* 0xffffffff2900780c */ /* 0x000fda0003f24270 */
        /* <DEDUP_REMOVED lines=8> */
.L_x_1765:
[----:B------:R-:W-:-:S13]  /*14170*/  ISETP.NE.AND P1, PT, R13, 0x1, PT ;  /* 0x000000010d00780c */ /* 0x000fda0003f25270 */
[----:B------:R-:W1:Y:S02]  /*14180*/  @P1 LDC.64 R4, c[0x0][0x9e8] ;  /* 0x00027a00ff041b82 */ /* 0x000e640000000a00 */
[----:B-1----:R-:W-:-:S05]  /*14190*/  @P1 IMAD.HI.U32 R4, R41, R4, RZ ;  /* 0x0000000429041227 */ /* 0x002fca00078e00ff */
[----:B------:R-:W-:-:S07]  /*141a0*/  @P1 SHF.R.U32.HI R41, RZ, R5, R4 ;  /* 0x00000005ff291219 */ /* 0x000fce0000011604 */
.L_x_1766:
[----:B------:R-:W-:Y:S05]  /*141b0*/  BSYNC B0 ;  /* 0x0000000000007941 */ /* 0x000fea0003800000 */
.L_x_1764:
[----:B------:R-:W-:-:S05]  /*141c0*/  IMAD R41, R41, R13, R56 ;  /* 0x0000000d29297224 */ /* 0x000fca00078e0238 */
[----:B------:R-:W-:Y:S02]  /*141d0*/  VIMNMX R46, R46, R41, !PT ;  /* 0x000000292e2e7248 */ /* 0x000fe40007fe0100 */
[----:B------:R-:W-:-:S07]  /*141e0*/  VIADDMNMX R44, R41, R13, R44, PT ;  /* 0x0000000d292c7246 */ /* 0x000fce000380012c */
.L_x_1763:
[C---:B------:R-:W-:Y:S01]  /*141f0*/  ISETP.GE.AND P6, PT, R54.reuse, 0x9, PT ;  /* 0x000000093600780c */ /* 0x040fe20003fc6270 */
[----:B------:R-:W1:Y:S01]  /*14200*/  SHFL.IDX PT, R5, R42, 0x1, 0x1c1f ;  /* 0x003c1f002a057f89 */ /* 0x000e6200000e0000 */
        /* <DEDUP_REMOVED lines=11> */
[----:B------:R-:W-:Y:S01]  /*142c0*/  FSEL R97, R29, -INF , !P2 ;  /* 0xff8000001d617808 */ /* 0x000fe20005000000 */
[----:B-1----:R-:W-:Y:S01]  /*142d0*/  IMAD.IADD R28, R52, 0x1, R5 ;  /* 0x00000001341c7824 */ /* 0x002fe200078e0205 */
        /* <DEDUP_REMOVED lines=97> */
[----:B------:R-:W-:Y:S02]  /*148f0*/  ISETP.GE.AND P5, PT, R54, 0x5a, PT ;  /* 0x0000005a3600780c */ /* 0x000fe40003fa6270 */
[----:B------:R-:W-:Y:S02]  /*14900*/  VIADDMNMX R6, R5, R63, R50, PT ;  /* 0x0000003f05067246 */ /* 0x000fe40003800132 */
[----:B------:R-:W-:Y:S02]  /*14910*/  P2R R54, PR, RZ, 0x20 ;  /* 0x00000020ff367803 */ /* 0x000fe40000000000 */
[----:B------:R-:W-:-:S04]  /*14920*/  ISETP.GT.AND P5, PT, R46, 0x59, !P5 ;  /* 0x000000592e00780c */ /* 0x000fc80006fa4270 */
[----:B------:R-:W-:-:S04]  /*14930*/  ISETP.LT.OR P5, PT, R44, 0x5a, P5 ;  /* 0x0000005a2c00780c */ /* 0x000fc80002fa1670 */
[----:B------:R-:W-:Y:S02]  /*14940*/  FSEL R29, R69, -INF , !P5 ;  /* 0xff800000451d7808 */ /* 0x000fe40006800000 */
[----:B------:R-:W-:-:S13]  /*14950*/  ISETP.GE.AND P5, PT, R13, 0x1, PT ;  /* 0x000000010d00780c */ /* 0x000fda0003fa6270 */
[----:B------:R-:W-:Y:S05]  /*14960*/  @!P5 BRA `(.L_x_1767) ;  /* 0x00000000004cd947 */ /* 0x000fea0003800000 */
[----:B------:R-:W-:Y:S01]  /*14970*/  IADD3 R38, -R166, R167, R5 ;  /* 0x000000a7a6267210 */ /* 0x000fe20007ffe105 */
[----:B------:R-:W-:Y:S03]  /*14980*/  BSSY B0, `(.L_x_1768) ;  /* 0x000000e000007945 */ /* 0x000fe60003800000 */
        /* <DEDUP_REMOVED lines=9> */
.L_x_1769:
[----:B------:R-:W-:-:S13]  /*14a20*/  ISETP.NE.AND P5, PT, R13, 0x1, PT ;  /* 0x000000010d00780c */ /* 0x000fda0003fa5270 */
[----:B------:R-:W0:Y:S02]  /*14a30*/  @P5 LDC.64 R4, c[0x0][0x9e8] ;  /* 0x00027a00ff045b82 */ /* 0x000e240000000a00 */
[----:B0-----:R-:W-:-:S05]  /*14a40*/  @P5 IMAD.HI.U32 R4, R38, R4, RZ ;  /* 0x0000000426045227 */ /* 0x001fca00078e00ff */
[----:B------:R-:W-:-:S07]  /*14a50*/  @P5 SHF.R.U32.HI R38, RZ, R5, R4 ;  /* 0x00000005ff265219 */ /* 0x000fce0000011604 */
.L_x_1770:
[----:B------:R-:W-:Y:S05]  /*14a60*/  BSYNC B0 ;  /* 0x0000000000007941 */ /* 0x000fea0003800000 */
.L_x_1768:
[----:B------:R-:W-:-:S05]  /*14a70*/  IMAD R5, R38, R13, R56 ;  /* 0x0000000d26057224 */ /* 0x000fca00078e0238 */
[----:B------:R-:W-:Y:S02]  /*14a80*/  VIMNMX R28, R28, R5, !PT ;  /* 0x000000051c1c7248 */ /* 0x000fe40007fe0100 */
[----:B------:R-:W-:-:S07]  /*14a90*/  VIADDMNMX R6, R5, R13, R6, PT ;  /* 0x0000000d05067246 */ /* 0x000fce0003800106 */
.L_x_1767:
        /* <DEDUP_REMOVED lines=19> */
[----:B------:R-:W-:Y:S01]  /*14bd0*/  FSEL R9, R10, -INF , !P1 ;  /* 0xff8000000a097808 */ /* 0x000fe20004800000 */
[----:B------:R-:W-:Y:S01]  /*14be0*/  IMAD.U32 R10, RZ, RZ, UR4 ;  /* 0x00000004ff0a7e24 */ /* 0x000fe2000f8e00ff */
        /* <DEDUP_REMOVED lines=47> */
[C---:B------:R-:W-:Y:S02]  /*14ee0*/  ISETP.GT.AND P1, PT, R28.reuse, 0x30, !P1 ;  /* 0x000000301c00780c */ /* 0x040fe40004f24270 */
[----:B------:R-:W-:Y:S01]  /*14ef0*/  ISETP.GT.AND P4, PT, R28, RZ, !P4 ;  /* 0x000000ff1c00720c */ /* 0x000fe20006784270 */
[----:B------:R-:W0:Y:S01]  /*14f00*/  SHFL.BFLY PT, R3, R4, 0x2, 0x1f ;  /* 0x0c401f0004037f89 */ /* 0x000e2200000e0000 */
        /* <DEDUP_REMOVED lines=10> */
[----:B------:R-:W-:Y:S02]  /*14fb0*/  ISETP.NE.AND P1, PT, R40, RZ, PT ;  /* 0x000000ff2800720c */ /* 0x000fe40003f25270 */
[C---:B------:R-:W-:Y:S02]  /*14fc0*/  ISETP.GT.AND P2, PT, R28.reuse, 0x51, !P2 ;  /* 0x000000511c00780c */ /* 0x040fe40005744270 */
[----:B------:R-:W-:Y:S02]  /*14fd0*/  ISETP.GT.AND P1, PT, R28, 0x38, !P1 ;  /* 0x000000381c00780c */ /* 0x000fe40004f24270 */
[----:B0-----:R-:W-:Y:S02]  /*14fe0*/  FMNMX.FTZ R8, R4, R3, !PT ;  /* 0x0000000304087209 */ /* 0x001fe40007810000 */
[----:B------:R-:W-:Y:S02]  /*14ff0*/  FMNMX.FTZ R4, R0, R71, !PT ;  /* 0x0000004700047209 */ /* 0x000fe40007810000 */
[----:B------:R-:W-:Y:S01]  /*15000*/  ISETP.LT.OR P1, PT, R6, 0x39, P1 ;  /* 0x000000390600780c */ /* 0x000fe20000f21670 */
[----:B------:R-:W0:Y:S01]  /*15010*/  SHFL.BFLY PT, R3, R8, 0x1, 0x1f ;  /* 0x0c201f0008037f89 */ /* 0x000e2200000e0000 */
        /* <DEDUP_REMOVED lines=21> */
[----:B------:R-:W-:Y:S02]  /*15170*/  FMNMX.FTZ R4, R27, R4, !PT ;  /* 0x000000041b047209 */ /* 0x000fe40007810000 */
[----:B------:R-:W-:Y:S02]  /*15180*/  ISETP.GT.AND P1, PT, R28, 0x48, !P5 ;  /* 0x000000481c00780c */ /* 0x000fe40006f24270 */
[----:B0-----:R-:W-:Y:S02]  /*15190*/  FMNMX.FTZ R3, R8, R3, !PT ;  /* 0x0000000308037209 */ /* 0x001fe40007810000 */
[----:B------:R-:W-:-:S02]  /*151a0*/  FMNMX.FTZ R4, R73, R4, !PT ;  /* 0x0000000449047209 */ /* 0x000fc40007810000 */
[----:B------:R-:W-:Y:S01]  /*151b0*/  ISETP.LT.OR P1, PT, R6, 0x49, P1 ;  /* 0x000000490600780c */ /* 0x000fe20000f21670 */
[----:B------:R-:W-:Y:S01]  /*151c0*/  FMUL.FTZ R14, R3, R10 ;  /* 0x0000000a030e7220 */ /* 0x000fe20000410000 */
[----:B------:R-:W-:Y:S02]  /*151d0*/  FMNMX.FTZ R4, R31, R4, !PT ;  /* 0x000000041f047209 */ /* 0x000fe40007810000 */
[----:B------:R-:W-:Y:S02]  /*151e0*/  FSEL R85, R85, -INF , !P1 ;  /* 0xff80000055557808 */ /* 0x000fe40004800000 */
[----:B------:R-:W-:Y:S02]  /*151f0*/  FSETP.NEU.FTZ.AND P1, PT, R3, -INF , PT ;  /* 0xff8000000300780b */ /* 0x000fe40003f3d000 */
[----:B------:R-:W-:Y:S02]  /*15200*/  ISETP.NE.AND P5, PT, R60, RZ, PT ;  /* 0x000000ff3c00720c */ /* 0x000fe40003fa5270 */
[----:B------:R-:W-:-:S02]  /*15210*/  FMNMX.FTZ R4, R75, R4, !PT ;  /* 0x000000044b047209 */ /* 0x000fc40007810000 */
        /* <DEDUP_REMOVED lines=11> */
[-CC-:B------:R-:W-:Y:S01]  /*152d0*/  FFMA.FTZ R95, R95, R10.reuse, -R14.reuse ;  /* 0x0000000a5f5f7223 */ /* 0x180fe2000001080e */
[----:B------:R-:W-:Y:S01]  /*152e0*/  ISETP.GT.AND P1, PT, R28, 0x50, !P6 ;  /* 0x000000501c00780c */ /* 0x000fe20007724270 */
[--C-:B------:R-:W-:Y:S01]  /*152f0*/  FFMA.FTZ R158, R103, R10, -R14.reuse ;  /* 0x0000000a679e7223 */ /* 0x100fe2000001080e */
[----:B------:R-:W-:Y:S01]  /*15300*/  FMNMX.FTZ R4, R83, R4, !PT ;  /* 0x0000000453047209 */ /* 0x000fe20007810000 */
[----:B------:R-:W-:Y:S01]  /*15310*/  MUFU.EX2 R156, R156 ;  /* 0x0000009c009c7308 */ /* 0x000fe20000000800 */
[----:B------:R-:W-:Y:S01]  /*15320*/  ISETP.LT.OR P1, PT, R6, 0x51, P1 ;  /* 0x000000510600780c */ /* 0x000fe20000f21670 */
[--C-:B------:R-:W-:Y:S01]  /*15330*/  FFMA.FTZ R97, R97, R10, -R14.reuse ;  /* 0x0000000a61617223 */ /* 0x100fe2000001080e */
[----:B------:R-:W-:Y:S01]  /*15340*/  FMNMX.FTZ R4, R85, R4, !PT ;  /* 0x0000000455047209 */ /* 0x000fe20007810000 */
[-CC-:B------:R-:W-:Y:S01]  /*15350*/  FFMA.FTZ R99, R99, R10.reuse, -R14.reuse ;  /* 0x0000000a63637223 */ /* 0x180fe2000001080e */
[----:B------:R-:W-:Y:S01]  /*15360*/  ISETP.NE.AND P5, PT, R54, RZ, PT ;  /* 0x000000ff3600720c */ /* 0x000fe20003fa5270 */
        /* <DEDUP_REMOVED lines=9> */
[----:B------:R-:W-:Y:S01]  /*15400*/  ISETP.GT.AND P4, PT, R28, 0x59, !P5 ;  /* 0x000000591c00780c */ /* 0x000fe20006f84270 */
[----:B------:R-:W1:Y:S01]  /*15410*/  MUFU.EX2 R158, R158 ;  /* 0x0000009e009e7308 */ /* 0x000e620000000800 */
[----:B------:R-:W-:Y:S01]  /*15420*/  ISETP.LT.OR P3, PT, R6, 0x59, P3 ;  /* 0x000000590600780c */ /* 0x000fe20001f61670 */
[-CC-:B------:R-:W-:Y:S01]  /*15430*/  FFMA.FTZ R144, R55, R10.reuse, -R14.reuse ;  /* 0x0000000a37907223 */ /* 0x180fe2000001080e */
[----:B------:R-:W-:Y:S01]  /*15440*/  FSEL R91, R32, -INF , !P2 ;  /* 0xff800000205b7808 */ /* 0x000fe20005000000 */
[--C-:B------:R-:W-:Y:S01]  /*15450*/  FFMA.FTZ R53, R59, R10, -R14.reuse ;  /* 0x0000000a3b357223 */ /* 0x100fe2000001080e */
[----:B------:R-:W-:Y:S01]  /*15460*/  FMNMX.FTZ R4, R87, R4, !PT ;  /* 0x0000000457047209 */ /* 0x000fe20007810000 */
[-CC-:B------:R-:W-:Y:S01]  /*15470*/  FFMA.FTZ R146, R51, R10.reuse, -R14.reuse ;  /* 0x0000000a33927223 */ /* 0x180fe2000001080e */
[----:B------:R-:W-:Y:S01]  /*15480*/  ISETP.LT.OR P4, PT, R6, 0x5a, P4 ;  /* 0x0000005a0600780c */ /* 0x000fe20002781670 */
[----:B------:R-:W2:Y:S01]  /*15490*/  MUFU.EX2 R97, R97 ;  /* 0x0000006100617308 */ /* 0x000ea20000000800 */
[----:B------:R-:W-:Y:S01]  /*154a0*/  FSEL R79, R34, -INF , !P3 ;  /* 0xff800000224f7808 */ /* 0x000fe20005800000 */
[--C-:B------:R-:W-:Y:S01]  /*154b0*/  FFMA.FTZ R49, R49, R10, -R14.reuse ;  /* 0x0000000a31317223 */ /* 0x100fe2000001080e */
[----:B------:R-:W-:Y:S01]  /*154c0*/  FMNMX.FTZ R4, R91, R4, !PT ;  /* 0x000000045b047209 */ /* 0x000fe20007810000 */
[-CC-:B------:R-:W-:Y:S01]  /*154d0*/  FFMA.FTZ R140, R47, R10.reuse, -R14.reuse ;  /* 0x0000000a2f8c7223 */ /* 0x180fe2000001080e */
[----:B------:R-:W-:Y:S01]  /*154e0*/  FSEL R101, R35, -INF , !P4 ;  /* 0xff80000023657808 */ /* 0x000fe20006000000 */
[--C-:B------:R-:W-:Y:S01]  /*154f0*/  FFMA.FTZ R35, R57, R10, -R14.reuse ;  /* 0x0000000a39237223 */ /* 0x100fe2000001080e */
[----:B------:R-:W-:Y:S01]  /*15500*/  FMNMX.FTZ R4, R79, R4, !PT ;  /* 0x000000044f047209 */ /* 0x000fe20007810000 */
[----:B------:R-:W3:Y:S01]  /*15510*/  MUFU.EX2 R152, R152 ;  /* 0x0000009800987308 */ /* 0x000ee20000000800 */
[----:B------:R-:W-:Y:S01]  /*15520*/  ISETP.NE.AND P5, PT, R21, 0x1, PT ;  /* 0x000000011500780c */ /* 0x000fe20003fa5270 */
[--C-:B------:R-:W-:Y:S01]  /*15530*/  FFMA.FTZ R45, R45, R10, -R14.reuse ;  /* 0x0000000a2d2d7223 */ /* 0x100fe2000001080e */
[----:B------:R-:W-:Y:S01]  /*15540*/  FMNMX.FTZ R4, R101, R4, !PT ;  /* 0x0000000465047209 */ /* 0x000fe20007810000 */
[-CC-:B------:R-:W-:Y:S01]  /*15550*/  FFMA.FTZ R6, R43, R10.reuse, -R14.reuse ;  /* 0x0000000a2b067223 */ /* 0x180fe2000001080e */
[-CC-:B------:R-:W-:Y:S01]  /*15560*/  FFMA.FTZ R41, R41, R10.reuse, -R14.reuse ;  /* 0x0000000a29297223 */ /* 0x180fe2000001080e */
[-CC-:B------:R-:W-:Y:S01]  /*15570*/  FFMA.FTZ R136, R39, R10.reuse, -R14.reuse ;  /* 0x0000000a27887223 */ /* 0x180fe2000001080e */
[-CC-:B------:R-:W-:Y:S01]  /*15580*/  FFMA.FTZ R37, R37, R10.reuse, -R14.reuse ;  /* 0x0000000a25257223 */ /* 0x180fe2000001080e */
[----:B------:R-:W4:Y:S01]  /*15590*/  SHFL.BFLY PT, R57, R4, 0x2, 0x1f ;  /* 0x0c401f0004397f89 */ /* 0x000f2200000e0000 */
[----:B------:R-:W3:Y:S01]  /*155a0*/  MUFU.EX2 R99, R99 ;  /* 0x0000006300637308 */ /* 0x000ee20000000800 */
[----:B------:R-:W-:-:S04]  /*155b0*/  FFMA.FTZ R25, R29, R10, -R14 ;  /* 0x0000000a1d197223 */ /* 0x000fc8000001080e */
[----:B------:R-:W3:Y:S03]  /*155c0*/  @P5 LDC R38, c[0x0][0x44c] ;  /* 0x00011300ff265b82 */ /* 0x000ee60000000800 */
[----:B------:R-:W3:Y:S05]  /*155d0*/  MUFU.EX2 R154, R154 ;  /* 0x0000009a009a7308 */ /* 0x000eea0000000800 */
[----:B------:R-:W3:Y:S03]  /*155e0*/  @P5 LDC R40, c[0x0][0x450] ;  /* 0x00011400ff285b82 */ /* 0x000ee60000000800 */
[----:B------:R-:W3:Y:S01]  /*155f0*/  MUFU.EX2 R89, R89 ;  /* 0x0000005900597308 */ /* 0x000ee20000000800 */
[----:B----4-:R-:W-:-:S07]  /*15600*/  FMNMX.FTZ R57, R4, R57, !PT ;  /* 0x0000003904397209 */ /* 0x010fce0007810000 */
[----:B------:R-:W-:Y:S01]  /*15610*/  MUFU.EX2 R148, R148 ;  /* 0x0000009400947308 */ /* 0x000fe20000000800 */
[----:B------:R-:W4:Y:S07]  /*15620*/  SHFL.BFLY PT, R4, R57, 0x1, 0x1f ;  /* 0x0c201f0039047f89 */ /* 0x000f2e00000e0000 */
[----:B------:R-:W-:Y:S08]  /*15630*/  MUFU.EX2 R33, R33 ;  /* 0x0000002100217308 */ /* 0x000ff00000000800 */
[----:B------:R-:W-:Y:S08]  /*15640*/  MUFU.EX2 R150, R150 ;  /* 0x0000009600967308 */ /* 0x000ff00000000800 */
[----:B------:R-:W-:Y:S01]  /*15650*/  MUFU.EX2 R35, R35 ;  /* 0x0000002300237308 */ /* 0x000fe20000000800 */
[----:B----4-:R-:W-:-:S04]  /*15660*/  FMNMX.FTZ R4, R57, R4, !PT ;  /* 0x0000000439047209 */ /* 0x010fc80007810000 */
[C---:B------:R-:W-:Y:S01]  /*15670*/  FSETP.NEU.FTZ.AND P1, PT, R4.reuse, -INF , PT ;  /* 0xff8000000400780b */ /* 0x040fe20003f3d000 */
[----:B------:R-:W-:Y:S02]  /*15680*/  FMUL.FTZ R8, R4, R10 ;  /* 0x0000000a04087220 */ /* 0x000fe40000410000 */
[----:B------:R-:W-:Y:S03]  /*15690*/  MUFU.EX2 R144, R144 ;  /* 0x0000009000907308 */ /* 0x000fe60000000800 */
[----:B------:R-:W-:-:S05]  /*156a0*/  FSEL R26, R8, RZ, P1 ;  /* 0x000000ff081a7208 */ /* 0x000fca0000800000 */
[----:B------:R-:W-:Y:S01]  /*156b0*/  MUFU.EX2 R53, R53 ;  /* 0x0000003500357308 */ /* 0x000fe20000000800 */
[-CC-:B------:R-:W-:Y:S01]  /*156c0*/  FFMA.FTZ R157, R0, R10.reuse, -R26.reuse ;  /* 0x0000000a009d7223 */ /* 0x180fe2000001081a */
[-CC-:B------:R-:W-:Y:S01]  /*156d0*/  FFMA.FTZ R0, R71, R10.reuse, -R26.reuse ;  /* 0x0000000a47007223 */ /* 0x180fe2000001081a */
[-CC-:B------:R-:W-:Y:S01]  /*156e0*/  FFMA.FTZ R159, R5, R10.reuse, -R26.reuse ;  /* 0x0000000a059f7223 */ /* 0x180fe2000001081a */
[-CC-:B------:R-:W-:Y:S01]  /*156f0*/  FFMA.FTZ R8, R69, R10.reuse, -R26.reuse ;  /* 0x0000000a45087223 */ /* 0x180fe2000001081a */
[-CC-:B------:R-:W-:Y:S01]  /*15700*/  FFMA.FTZ R153, R9, R10.reuse, -R26.reuse ;  /* 0x0000000a09997223 */ /* 0x180fe2000001081a */
[----:B0-----:R-:W-:Y:S01]  /*15710*/  FADD.FTZ R5, R156, R95 ;  /* 0x0000005f9c057221 */ /* 0x001fe20000010000 */
[-CC-:B------:R-:W-:Y:S01]  /*15720*/  FFMA.FTZ R14, R67, R10.reuse, -R26.reuse ;  /* 0x0000000a430e7223 */ /* 0x180fe2000001081a */
[----:B------:R-:W-:Y:S01]  /*15730*/  MUFU.EX2 R157, R157 ;  /* 0x0000009d009d7308 */ /* 0x000fe20000000800 */
[-CC-:B------:R-:W-:Y:S01]  /*15740*/  FFMA.FTZ R155, R61, R10.reuse, -R26.reuse ;  /* 0x0000000a3d9b7223 */ /* 0x180fe2000001081a */
[----:B-1----:R-:W-:Y:S01]  /*15750*/  FADD.FTZ R32, R158, R5 ;  /* 0x000000059e207221 */ /* 0x002fe20000010000 */
[-CC-:B------:R-:W-:Y:S01]  /*15760*/  FFMA.FTZ R20, R65, R10.reuse, -R26.reuse ;  /* 0x0000000a41147223 */ /* 0x180fe2000001081a */
[-CC-:B------:R-:W-:Y:S01]  /*15770*/  FFMA.FTZ R149, R11, R10.reuse, -R26.reuse ;  /* 0x0000000a0b957223 */ /* 0x180fe2000001081a */
[-C--:B------:R-:W-:Y:S01]  /*15780*/  FFMA.FTZ R24, R63, R10.reuse, -R26 ;  /* 0x0000000a3f187223 */ /* 0x080fe2000001081a */
[----:B--2---:R-:W-:Y:S01]  /*15790*/  FADD.FTZ R5, R97, R32 ;  /* 0x0000002061057221 */ /* 0x004fe20000010000 */
[-CC-:B------:R-:W-:Y:S01]  /*157a0*/  FFMA.FTZ R151, R15, R10.reuse, -R26.reuse ;  /* 0x0000000a0f977223 */ /* 0x180fe2000001081a */
[----:B------:R-:W0:Y:S01]  /*157b0*/  MUFU.EX2 R0, R0 ;  /* 0x0000000000007308 */ /* 0x000e220000000800 */
[-CC-:B------:R-:W-:Y:S01]  /*157c0*/  FFMA.FTZ R27, R27, R10.reuse, -R26.reuse ;  /* 0x0000000a1b1b7223 */ /* 0x180fe2000001081a */
[----:B---3--:R-:W-:Y:S01]  /*157d0*/  FADD.FTZ R34, R152, R5 ;  /* 0x0000000598227221 */ /* 0x008fe20000010000 */
[----:B------:R-:W-:Y:S01]  /*157e0*/  FFMA.FTZ R73, R73, R10, -R26 ;  /* 0x0000000a49497223 */ /* 0x000fe2000001081a */
[----:B------:R-:W-:-:S04]  /*157f0*/  @P5 IMAD.HI.U32 R15, R187, R38, RZ ;  /* 0x00000026bb0f5227 */ /* 0x000fc800078e00ff */
[-C--:B------:R-:W-:Y:S01]  /*15800*/  FFMA.FTZ R31, R31, R10.reuse, -R26 ;  /* 0x0000000a1f1f7223 */ /* 0x080fe2000001081a */
[----:B------:R-:W-:Y:S01]  /*15810*/  FADD.FTZ R9, R99, R34 ;  /* 0x0000002263097221 */ /* 0x000fe20000010000 */
[-CC-:B------:R-:W-:Y:S01]  /*15820*/  FFMA.FTZ R75, R75, R10.reuse, -R26.reuse ;  /* 0x0000000a4b4b7223 */ /* 0x180fe2000001081a */
[----:B------:R-:W1:Y:S01]  /*15830*/  MUFU.EX2 R159, R159 ;  /* 0x0000009f009f7308 */ /* 0x000e620000000800 */
[-CC-:B------:R-:W-:Y:S01]  /*15840*/  FFMA.FTZ R77, R77, R10.reuse, -R26.reuse ;  /* 0x0000000a4d4d7223 */ /* 0x180fe2000001081a */
[----:B------:R-:W-:Y:S01]  /*15850*/  FADD.FTZ R36, R154, R9 ;  /* 0x000000099a247221 */ /* 0x000fe20000010000 */
[-CC-:B------:R-:W-:Y:S01]  /*15860*/  FFMA.FTZ R81, R81, R10.reuse, -R26.reuse ;  /* 0x0000000a51517223 */ /* 0x180fe2000001081a */
[-CC-:B------:R-:W-:Y:S01]  /*15870*/  FFMA.FTZ R83, R83, R10.reuse, -R26.reuse ;  /* 0x0000000a53537223 */ /* 0x180fe2000001081a */
[-C--:B------:R-:W-:Y:S01]  /*15880*/  FFMA.FTZ R85, R85, R10.reuse, -R26 ;  /* 0x0000000a55557223 */ /* 0x080fe2000001081a */
[----:B------:R-:W-:Y:S01]  /*15890*/  FADD.FTZ R9, R89, R36 ;  /* 0x0000002459097221 */ /* 0x000fe20000010000 */
[-C--:B------:R-:W-:Y:S01]  /*158a0*/  FFMA.FTZ R93, R93, R10.reuse, -R26 ;  /* 0x0000000a5d5d7223 */ /* 0x080fe2000001081a */
[----:B------:R-:W2:Y:S01]  /*158b0*/  MUFU.EX2 R8, R8 ;  /* 0x0000000800087308 */ /* 0x000ea20000000800 */
[----:B0-----:R-:W-:Y:S01]  /*158c0*/  FADD.FTZ R32, R157, R0 ;  /* 0x000000009d207221 */ /* 0x001fe20000010000 */
[----:B------:R-:W-:Y:S01]  /*158d0*/  FADD.FTZ R36, R148, R9 ;  /* 0x0000000994247221 */ /* 0x000fe20000010000 */
[-CC-:B------:R-:W-:Y:S01]  /*158e0*/  FFMA.FTZ R87, R87, R10.reuse, -R26.reuse ;  /* 0x0000000a57577223 */ /* 0x180fe2000001081a */
[-CC-:B------:R-:W-:Y:S01]  /*158f0*/  FFMA.FTZ R91, R91, R10.reuse, -R26.reuse ;  /* 0x0000000a5b5b7223 */ /* 0x180fe2000001081a */
[-C--:B------:R-:W-:Y:S01]  /*15900*/  FFMA.FTZ R79, R79, R10.reuse, -R26 ;  /* 0x0000000a4f4f7223 */ /* 0x080fe2000001081a */
[----:B------:R-:W-:Y:S01]  /*15910*/  FADD.FTZ R9, R33, R36 ;  /* 0x0000002421097221 */ /* 0x000fe20000010000 */
[----:B------:R-:W-:Y:S01]  /*15920*/  FFMA.FTZ R101, R101, R10, -R26 ;  /* 0x0000000a65657223 */ /* 0x000fe2000001081a */
[----:B------:R-:W0:Y:S01]  /*15930*/  MUFU.EX2 R153, R153 ;  /* 0x0000009900997308 */ /* 0x000e220000000800 */
[----:B-1----:R-:W-:Y:S01]  /*15940*/  FADD.FTZ R5, R159, R32 ;  /* 0x000000209f057221 */ /* 0x002fe20000010000 */
[----:B------:R-:W-:Y:S01]  /*15950*/  FADD.FTZ R38, R150, R9 ;  /* 0x0000000996267221 */ /* 0x000fe20000010000 */
[----:B------:R-:W-:Y:S01]  /*15960*/  IMAD.MOV.U32 R11, RZ, RZ, R187 ;  /* 0x000000ffff0b7224 */ /* 0x000fe200078e00bb */
[----:B------:R-:W-:-:S02]  /*15970*/  @P5 SHF.R.U32.HI R11, RZ, R40, R15 ;  /* 0x00000028ff0b5219 */ /* 0x000fc4000001160f */
[----:B------:R-:W-:Y:S01]  /*15980*/  FADD.FTZ R9, R35, R38 ;  /* 0x0000002623097221 */ /* 0x000fe20000010000 */
[----:B------:R-:W-:Y:S01]  /*15990*/  ISETP.GE.AND P5, PT, R13, 0x1, PT ;  /* 0x000000010d00780c */ /* 0x000fe20003fa6270 */
[----:B------:R-:W1:Y:S01]  /*159a0*/  MUFU.EX2 R14, R14 ;  /* 0x0000000e000e7308 */ /* 0x000e620000000800 */
[----:B--2---:R-:W-:Y:S01]  /*159b0*/  FADD.FTZ R34, R8, R5 ;  /* 0x0000000508227221 */ /* 0x004fe20000010000 */
[----:B------:R-:W-:Y:S01]  /*159c0*/  FADD.FTZ R38, R144, R9 ;  /* 0x0000000990267221 */ /* 0x000fe20000010000 */
[----:B------:R-:W-:Y:S01]  /*159d0*/  F2FP.BF16.F32.PACK_AB R157, R0, R157 ;  /* 0x0000009d009d723e */ /* 0x000fe200000010ff */
[----:B------:R-:W-:Y:S01]  /*159e0*/  IMAD.IADD R11, R142, 0x1, R11 ;  /* 0x000000018e0b7824 */ /* 0x000fe200078e020b */
[----:B------:R-:W-:Y:S01]  /*159f0*/  F2FP.BF16.F32.PACK_AB R159, R8, R159 ;  /* 0x0000009f089f723e */ /* 0x000fe200000010ff */
[----:B------:R-:W-:Y:S01]  /*15a00*/  FADD.FTZ R9, R53, R38 ;  /* 0x0000002635097221 */ /* 0x000fe20000010000 */
[----:B------:R-:W-:Y:S01]  /*15a10*/  F2FP.BF16.F32.PACK_AB R156, R95, R156 ;  /* 0x0000009c5f9c723e */ /* 0x000fe200000010ff */
[----:B------:R-:W2:Y:S01]  /*15a20*/  MUFU.EX2 R155, R155 ;  /* 0x0000009b009b7308 */ /* 0x000ea20000000800 */
[----:B0-----:R-:W-:Y:S01]  /*15a30*/  FADD.FTZ R5, R153, R34 ;  /* 0x0000002299057221 */ /* 0x001fe20000010000 */
[----:B------:R-:W-:Y:S01]  /*15a40*/  F2FP.BF16.F32.PACK_AB R158, R97, R158 ;  /* 0x0000009e619e723e */ /* 0x000fe200000010ff */
[----:B------:R-:W-:Y:S01]  /*15a50*/  VIADD R8, R2, 0xfffffffe ;  /* 0xfffffffe02087836 */ /* 0x000fe20000000000 */
[----:B------:R-:W-:Y:S01]  /*15a60*/  F2FP.BF16.F32.PACK_AB R152, R99, R152 ;  /* 0x000000986398723e */ /* 0x000fe200000010ff */
[----:B------:R-:W-:Y:S01]  /*15a70*/  IMAD.IADD R12, R11, 0x1, R12 ;  /* 0x000000010b0c7824 */ /* 0x000fe200078e020c */
[----:B------:R-:W-:-:S02]  /*15a80*/  F2FP.BF16.F32.PACK_AB R154, R89, R154 ;  /* 0x0000009a599a723e */ /* 0x000fc400000010ff */
[----:B------:R-:W0:Y:S01]  /*15a90*/  MUFU.EX2 R20, R20 ;  /* 0x0000001400147308 */ /* 0x000e220000000800 */
[C---:B-1----:R-:W-:Y:S01]  /*15aa0*/  FADD.FTZ R34, R14.reuse, R5 ;  /* 0x000000050e227221 */ /* 0x042fe20000010000 */
[----:B------:R-:W-:Y:S02]  /*15ab0*/  F2FP.BF16.F32.PACK_AB R148, R33, R148 ;  /* 0x000000942194723e */ /* 0x000fe400000010ff */
[----:B------:R-:W-:Y:S02]  /*15ac0*/  F2FP.BF16.F32.PACK_AB R150, R35, R150 ;  /* 0x000000962396723e */ /* 0x000fe400000010ff */
[----:B------:R-:W-:Y:S02]  /*15ad0*/  F2FP.BF16.F32.PACK_AB R144, R53, R144 ;  /* 0x000000903590723e */ /* 0x000fe400000010ff */
[----:B------:R-:W1:Y:S01]  /*15ae0*/  MUFU.EX2 R149, R149 ;  /* 0x0000009500957308 */ /* 0x000e620000000800 */
[----:B--2---:R-:W-:Y:S01]  /*15af0*/  FADD.FTZ R5, R155, R34 ;  /* 0x000000229b057221 */ /* 0x004fe20000010000 */
[----:B------:R-:W-:-:S06]  /*15b00*/  F2FP.BF16.F32.PACK_AB R153, R14, R153 ;  /* 0x000000990e99723e */ /* 0x000fcc00000010ff */
        /* <DEDUP_REMOVED lines=14> */
[----:B--2---:R-:W-:-:S07]  /*15bf0*/  FADD.FTZ R38, R146, R9 ;  /* 0x0000000992267221 */ /* 0x004fce0000010000 */
[----:B------:R-:W2:Y:S01]  /*15c00*/  MUFU.EX2 R30, R31 ;  /* 0x0000001f001e7308 */ /* 0x000ea20000000800 */
[----:B0-----:R-:W-:-:S07]  /*15c10*/  FADD.FTZ R5, R73, R36 ;  /* 0x0000002449057221 */ /* 0x001fce0000010000 */
[----:B------:R-:W0:Y:S01]  /*15c20*/  MUFU.EX2 R140, R140 ;  /* 0x0000008c008c7308 */ /* 0x000e220000000800 */
[C---:B-1----:R-:W-:Y:S01]  /*15c30*/  FADD.FTZ R9, R49.reuse, R38 ;  /* 0x0000002631097221 */ /* 0x042fe20000010000 */
[----:B------:R-:W-:-:S06]  /*15c40*/  F2FP.BF16.F32.PACK_AB R146, R49, R146 ;  /* 0x000000923192723e */ /* 0x000fcc00000010ff */
        /* <DEDUP_REMOVED lines=11> */
[C---:B0-----:R-:W-:Y:S01]  /*15d00*/  FADD.FTZ R38, R32.reuse, R5 ;  /* 0x0000000520267221 */ /* 0x041fe20000010000 */
[----:B------:R-:W-:-:S06]  /*15d10*/  F2FP.BF16.F32.PACK_AB R147, R32, R75 ;  /* 0x0000004b2093723e */ /* 0x000fcc00000010ff */
[----:B------:R-:W0:Y:S01]  /*15d20*/  MUFU.EX2 R41, R41 ;  /* 0x0000002900297308 */ /* 0x000e220000000800 */
[----:B-1----:R-:W-:-:S07]  /*15d30*/  FADD.FTZ R40, R6, R9 ;  /* 0x0000000906287221 */ /* 0x002fce0000010000 */
[----:B------:R-:W1:Y:S01]  /*15d40*/  MUFU.EX2 R34, R83 ;  /* 0x0000005300227308 */ /* 0x000e620000000800 */
[----:B--2---:R-:W-:-:S07]  /*15d50*/  FADD.FTZ R5, R81, R38 ;  /* 0x0000002651057221 */ /* 0x004fce0000010000 */
[----:B------:R-:W2:Y:S01]  /*15d60*/  MUFU.EX2 R136, R136 ;  /* 0x0000008800887308 */ /* 0x000ea20000000800 */
[C---:B0-----:R-:W-:Y:S01]  /*15d70*/  FADD.FTZ R9, R41.reuse, R40 ;  /* 0x0000002829097221 */ /* 0x041fe20000010000 */
[----:B------:R-:W-:-:S06]  /*15d80*/  F2FP.BF16.F32.PACK_AB R142, R41, R6 ;  /* 0x00000006298e723e */ /* 0x000fcc00000010ff */
[----:B------:R-:W0:Y:S01]  /*15d90*/  MUFU.EX2 R85, R85 ;  /* 0x0000005500557308 */ /* 0x000e220000000800 */
[C---:B-1----:R-:W-:Y:S01]  /*15da0*/  FADD.FTZ R38, R34.reuse, R5 ;  /* 0x0000000522267221 */ /* 0x042fe20000010000 */
[----:B-----5:R-:W-:-:S06]  /*15db0*/  F2FP.BF16.F32.PACK_AB R141, R34, R81 ;  /* 0x00000051228d723e */ /* 0x020fcc00000010ff */
        /* <DEDUP_REMOVED lines=18> */
[----:B0-----:R-:W-:Y:S01]  /*15ee0*/  FADD.FTZ R5, R79, R0 ;  /* 0x000000004f057221 */ /* 0x001fe20000010000 */
[C---:B-1----:R-:W-:Y:S01]  /*15ef0*/  FADD.FTZ R6, R25.reuse, R6 ;  /* 0x0000000619067221 */ /* 0x042fe20000010000 */
[----:B------:R-:W-:Y:S02]  /*15f00*/  F2FP.BF16.F32.PACK_AB R138, R25, R138 ;  /* 0x0000008a198a723e */ /* 0x000fe400000010ff */
[C---:B--2---:R-:W-:Y:S01]  /*15f10*/  FADD.FTZ R5, R38.reuse, R5 ;  /* 0x0000000526057221 */ /* 0x044fe20000010000 */
[----:B------:R-:W-:Y:S01]  /*15f20*/  F2FP.BF16.F32.PACK_AB R139, R38, R79 ;  /* 0x0000004f268b723e */ /* 0x000fe200000010ff */
[----:B------:R-:W-:Y:S06]  /*15f30*/  @!P5 BRA `(.L_x_1771) ;  /* 0x000000000048d947 */ /* 0x000fec0003800000 */
        /* <DEDUP_REMOVED lines=11> */
.L_x_1773:
[----:B------:R-:W-:-:S13]  /*15ff0*/  ISETP.NE.AND P1, PT, R13, 0x1, PT ;  /* 0x000000010d00780c */ /* 0x000fda0003f25270 */
[----:B------:R-:W0:Y:S02]  /*16000*/  @P1 LDC.64 R14, c[0x0][0x9e8] ;  /* 0x00027a00ff0e1b82 */ /* 0x000e240000000a00 */
[----:B0-----:R-:W-:-:S05]  /*16010*/  @P1 IMAD.HI.U32 R2, R0, R14, RZ ;  /* 0x0000000e00021227 */ /* 0x001fca00078e00ff */
[----:B------:R-:W-:-:S07]  /*16020*/  @P1 SHF.R.U32.HI R0, RZ, R15, R2 ;  /* 0x0000000fff001219 */ /* 0x000fce0000011602 */
.L_x_1774:
[----:B------:R-:W-:Y:S05]  /*16030*/  BSYNC B0 ;  /* 0x0000000000007941 */ /* 0x000fea0003800000 */
.L_x_1772:
[----:B------:R-:W-:-:S05]  /*16040*/  IMAD R13, R0, R13, R13 ;  /* 0x0000000d000d7224 */ /* 0x000fca00078e020d */
[----:B------:R-:W-:-:S07]  /*16050*/  VIMNMX R12, R12, R13, PT ;  /* 0x0000000d0c0c7248 */ /* 0x000fce0003fe0100 */
.L_x_1771:
[----:B------:R-:W-:Y:S01]  /*16060*/  IMAD.HI R12, R12, 0x2aaaaaab, RZ ;  /* 0x2aaaaaab0c0c7827 */ /* 0x000fe200078e02ff */
[----:B------:R-:W-:Y:S01]  /*16070*/  ULDC UR47, c[0x0][0x9e4] ;  /* 0x00027900002f7ab9 */ /* 0x000fe20000000800 */
[----:B------:R-:W-:Y:S01]  /*16080*/  ULDC UR46, c[0x0][0x9e4] ;  /* 0x00027900002e7ab9 */ /* 0x000fe20000000800 */
[----:B------:R-:W-:Y:S01]  /*16090*/  ULDC UR39, c[0x0][0x9d8] ;  /* 0x0002760000277ab9 */ /* 0x000fe20000000800 */
[----:B------:R-:W-:Y:S01]  /*160a0*/  ULDC UR43, c[0x0][0x9d8] ;  /* 0x00027600002b7ab9 */ /* 0x000fe20000000800 */
[----:B------:R-:W-:Y:S01]  /*160b0*/  SHF.R.U32.HI R9, RZ, 0x1f, R12 ;  /* 0x0000001fff097819 */ /* 0x000fe2000001160c */
[----:B------:R-:W-:Y:S01]  /*160c0*/  ULDC UR42, c[0x0][0x9d8] ;  /* 0x00027600002a7ab9 */ /* 0x000fe20000000800 */
[----:B------:R-:W-:Y:S01]  /*160d0*/  ULDC UR50, c[0x0][0x988] ;  /* 0x0002620000327ab9 */ /* 0x000fe20000000800 */
[----:B------:R-:W-:Y:S01]  /*160e0*/  ULDC UR54, c[0x0][0x988] ;  /* 0x0002620000367ab9 */ /* 0x000fe20000000800 */
[----:B------:R-:W-:Y:S01]  /*160f0*/  LEA.HI.SX32 R12, R12, R9, 0x1c ;  /* 0x000000090c0c7211 */ /* 0x000fe200078fe2ff */
[----:B------:R-:W-:Y:S01]  /*16100*/  ULDC UR51, c[0x0][0x988] ;  /* 0x0002620000337ab9 */ /* 0x000fe20000000800 */
[----:B------:R-:W-:Y:S01]  /*16110*/  ULDC UR58, c[0x0][0x9e0] ;  /* 0x00027800003a7ab9 */ /* 0x000fe20000000800 */
[----:B------:R-:W-:Y:S01]  /*16120*/  ULDC UR55, c[0x0][0x9e0] ;  /* 0x0002780000377ab9 */ /* 0x000fe20000000800 */
[----:B------:R-:W-:Y:S01]  /*16130*/  VIMNMX R9, R189, R12, !PT ;  /* 0x0000000cbd097248 */ /* 0x000fe20007fe0100 */
[----:B------:R-:W-:Y:S01]  /*16140*/  BSSY B1, `(.L_x_1775) ;  /* 0x00003b0000017945 */ /* 0x000fe20003800000 */
[----:B------:R-:W-:Y:S01]  /*16150*/  IMAD.MOV.U32 R2, RZ, RZ, 0x3f800000 ;  /* 0x3f800000ff027424 */ /* 0x000fe200078e00ff */
[----:B------:R-:W-:-:S02]  /*16160*/  CS2R R86, SRZ ;  /* 0x0000000000567805 */ /* 0x000fc4000001ff00 */
[----:B------:R-:W-:Y:S01]  /*16170*/  ISETP.GE.AND P1, PT, R8, R9, PT ;  /* 0x000000090800720c */ /* 0x000fe20003f26270 */
[----:B------:R-:W-:Y:S01]  /*16180*/  IMAD.MOV.U32 R0, RZ, RZ, 0x3f800000 ;  /* 0x3f800000ff007424 */ /* 0x000fe200078e00ff */
        /* <DEDUP_REMOVED lines=31> */
[----:B------:R-:W-:Y:S06]  /*16380*/  @!P1 BRA `(.L_x_1776) ;  /* 0x00000038002c9947 */ /* 0x000fec0003800000 */
[----:B------:R-:W-:Y:S01]  /*16390*/  BSSY B0, `(.L_x_1777) ;  /* 0x0000386000007945 */ /* 0x000fe20003800000 */
[----:B------:R-:W-:Y:S02]  /*163a0*/  IMAD.MOV.U32 R2, RZ, RZ, 0x3f800000 ;  /* 0x3f800000ff027424 */ /* 0x000fe400078e00ff */
[----:B------:R-:W-:-:S07]  /*163b0*/  IMAD.MOV.U32 R87, RZ, RZ, RZ ;  /* 0x000000ffff577224 */ /* 0x000fce00078e00ff */
.L_x_1798:
[----:B------:R-:W-:-:S05]  /*163c0*/  VIADD R14, R160, 0x1 ;  /* 0x00000001a00e7836 */ /* 0x000fca0000000000 */
[----:B------:R-:W-:-:S04]  /*163d0*/  ISETP.NE.AND P1, PT, R14, 0x2, PT ;  /* 0x000000020e00780c */ /* 0x000fc80003f25270 */
[----:B------:R-:W-:Y:S02]  /*163e0*/  SEL R10, RZ, 0x1, P1 ;  /* 0x00000001ff0a7807 */ /* 0x000fe40000800000 */
[----:B------:R-:W-:Y:S02]  /*163f0*/  SEL R14, R14, RZ, P1 ;  /* 0x000000ff0e0e7207 */ /* 0x000fe40000800000 */
[----:B------:R-:W-:Y:S01]  /*16400*/  LOP3.LUT R15, R163, R10, RZ, 0x3c, !PT ;  /* 0x0000000aa30f7212 */ /* 0x000fe200078e3cff */
[----:B------:R-:W-:Y:S06]  /*16410*/  @!P0 BRA `(.L_x_1778) ;  /* 0x0000000000048947 */ /* 0x000fec0003800000 */
[----:B------:R-:W-:Y:S01]  /*16420*/  BPT.TRAP 0x1 ;  /* 0x000000040000795c */ /* 0x000fe20000300000 */
.L_x_1778:
[----:B------:R-:W-:Y:S01]  /*16430*/  IMAD R20, R14, 0x8, R18 ;  /* 0x000000080e147824 */ /* 0x000fe200078e0212 */
[----:B------:R-:W-:-:S04]  /*16440*/  SHF.L.U32 R13, R15, 0x1f, RZ ;  /* 0x0000001f0f0d7819 */ /* 0x000fc800000006ff */
[----:B------:R0:W1:Y:S01]  /*16450*/  SYNCS.PHASECHK.TRANS64.TRYWAIT P1, [R20+URZ+0x2a830], R13 ;  /* 0x02a8300d140075a7 */ /* 0x000062000802017f */
[----:B------:R-:W-:Y:S05]  /*16460*/  @!P0 BRA `(.L_x_1779) ;  /* 0x0000000000048947 */ /* 0x000fea0003800000 */
[----:B------:R-:W-:Y:S01]  /*16470*/  BPT.TRAP 0x1 ;  /* 0x000000040000795c */ /* 0x000fe20000300000 */
.L_x_1779:
[----:B------:R-:W-:Y:S01]  /*16480*/  BSSY B2, `(.L_x_1780) ;  /* 0x0000006000027945 */ /* 0x000fe20003800000 */
[----:B------:R-:W-:Y:S02]  /*16490*/  IMAD R10, R14, 0x900, R7 ;  /* 0x000009000e0a7824 */ /* 0x000fe400078e0207 */
[----:B------:R-:W-:Y:S01]  /*164a0*/  IMAD.MOV.U32 R11, RZ, RZ, 0x40000040 ;  /* 0x40000040ff0b7424 */ /* 0x000fe200078e00ff */
[----:B-1----:R-:W-:Y:S06]  /*164b0*/  @P1 BRA `(.L_x_1781) ;  /* 0x0000000000081947 */ /* 0x002fec0003800000 */
[----:B------:R-:W1:Y:S02]  /*164c0*/  SYNCS.PHASECHK.TRANS64.TRYWAIT P1, [R20+URZ+0x2a830], R13 ;  /* 0x02a8300d140075a7 */ /* 0x000e64000802017f */
[----:B-1----:R-:W-:Y:S05]  /*164d0*/  @!P1 BRA `(.L_x_1782) ;  /* 0x0000014c000c9947 */ /* 0x002fea0003800000 */
.L_x_1781:
[----:B------:R-:W-:Y:S05]  /*164e0*/  BSYNC B2 ;  /* 0x0000000000027941 */ /* 0x000fea0003800000 */
.L_x_1780:
[----:B------:R-:W2:Y:S04]  /*164f0*/  LDL.64 R88, [R1+0x28] ;  /* 0x0000280001587983 */ /* 0x000ea80000100a00 */
[----:B------:R-:W3:Y:S04]  /*16500*/  LDL.64 R226, [R1+0x20] ;  /* 0x0000200001e27983 */ /* 0x000ee80000100a00 */
[----:B------:R-:W4:Y:S01]  /*16510*/  LDL.64 R210, [R1+0x18] ;  /* 0x0000180001d27983 */ /* 0x000f220000100a00 */
[C---:B------:R-:W-:Y:S02]  /*16520*/  R2UR UR6, R10.reuse ;  /* 0x000000000a0672ca */ /* 0x040fe400000e0000 */
[----:B------:R-:W-:Y:S01]  /*16530*/  R2UR UR7, R11 ;  /* 0x000000000b0772ca */ /* 0x000fe200000e0000 */
[----:B------:R0:W-:Y:S04]  /*16540*/  STL.64 [R1+0x40], R4 ;  /* 0x0000400401007387 */ /* 0x0001e80000100a00 */
[----:B0-----:R-:W4:Y:S01]  /*16550*/  LDL.64 R4, [R1+0x10] ;  /* 0x0000100001047983 */ /* 0x001f220000100a00 */
[----:B------:R-:W-:-:S02]  /*16560*/  VIADD R12, R10, 0x2 ;  /* 0x000000020a0c7836 */ /* 0x000fc40000000000 */
[----:B-1----:R-:W-:Y:S01]  /*16570*/  IMAD.MOV.U32 R13, RZ, RZ, 0x40000040 ;  /* 0x40000040ff0d7424 */ /* 0x002fe200078e00ff */
[----:B--2---:R-:W-:Y:S02]  /*16580*/  R2UR UR4, R88 ;  /* 0x00000000580472ca */ /* 0x004fe400000e0000 */
[----:B------:R-:W-:Y:S02]  /*16590*/  R2UR UR5, R89 ;  /* 0x00000000590572ca */ /* 0x000fe400000e0000 */
[----:B------:R-:W-:-:S11]  /*165a0*/  WARPGROUP.ARRIVE ;  /* 0x00000000000079c5 */ /* 0x000fd60000000000 */
[----:B------:R-:W-:Y:S01]  /*165b0*/  HGMMA.64x96x16.F32.BF16 R88, gdesc[UR4], RZ, !UPT, gsb0 ;  /* 0x01600000045879f0 */ /* 0x000fe2000c0018ff */
[----:B---3--:R-:W-:Y:S02]  /*165c0*/  R2UR UR4, R226 ;  /* 0x00000000e20472ca */ /* 0x008fe400000e0000 */
[----:B------:R-:W-:Y:S02]  /*165d0*/  R2UR UR5, R227 ;  /* 0x00000000e30572ca */ /* 0x000fe400000e0000 */
[----:B------:R-:W2:Y:S01]  /*165e0*/  LDL.64 R226, [R1+0x8] ;  /* 0x0000080001e27983 */ /* 0x000ea20000100a00 */
[----:B------:R-:W-:Y:S02]  /*165f0*/  R2UR UR6, R12 ;  /* 0x000000000c0672ca */ /* 0x000fe400000e0000 */
[----:B------:R-:W-:Y:S01]  /*16600*/  R2UR UR7, R13 ;  /* 0x000000000d0772ca */ /* 0x000fe200000e0000 */
[----:B------:R-:W-:Y:S02]  /*16610*/  VIADD R12, R10, 0x4 ;  /* 0x000000040a0c7836 */ /* 0x000fe40000000000 */
[----:B------:R-:W-:Y:S01]  /*16620*/  IMAD.MOV.U32 R13, RZ, RZ, 0x40000040 ;  /* 0x40000040ff0d7424 */ /* 0x000fe200078e00ff */
[----:B------:R-:W-:-:S02]  /*16630*/  WARPGROUP.DEPBAR.LE gsb0, 0x0 ;  /* 0x00008000000079c5 */ /* 0x000fc40000010000 */
[----:B------:R-:W-:-:S07]  /*16640*/  WARPGROUP.ARRIVE ;  /* 0x00000000000079c5 */ /* 0x000fce0000000000 */
[----:B------:R-:W-:Y:S01]  /*16650*/  HGMMA.64x96x16.F32.BF16 R88, gdesc[UR4], R88, gsb0 ;  /* 0x01600000045879f0 */ /* 0x000fe20008001858 */
[----:B----4-:R-:W-:Y:S02]  /*16660*/  R2UR UR4, R210 ;  /* 0x00000000d20472ca */ /* 0x010fe400000e0000 */
[----:B------:R-:W-:Y:S02]  /*16670*/  R2UR UR5, R211 ;  /* 0x00000000d30572ca */ /* 0x000fe400000e0000 */
[----:B------:R-:W3:Y:S01]  /*16680*/  LDL.64 R210, [R1] ;  /* 0x0000000001d27983 */ /* 0x000ee20000100a00 */
        /* <DEDUP_REMOVED lines=11> */
[----:B------:R-:W-:Y:S01]  /*16740*/  VIADD R12, R10, 0x300 ;  /* 0x000003000a0c7836 */ /* 0x000fe20000000000 */
[----:B------:R0:W5:Y:S01]  /*16750*/  LDL.LU.64 R4, [R1+0x40] ;  /* 0x0000400001047983 */ /* 0x0001620000300a00 */
[----:B------:R-:W-:Y:S01]  /*16760*/  IMAD.MOV.U32 R13, RZ, RZ, 0x40000040 ;  /* 0x40000040ff0d7424 */ /* 0x000fe200078e00ff */
[----:B------:R-:W-:-:S02]  /*16770*/  WARPGROUP.DEPBAR.LE gsb0, 0x0 ;  /* 0x00008000000079c5 */ /* 0x000fc40000010000 */
[----:B------:R-:W-:-:S07]  /*16780*/  WARPGROUP.ARRIVE ;  /* 0x00000000000079c5 */ /* 0x000fce0000000000 */
[----:B------:R-:W-:Y:S01]  /*16790*/  HGMMA.64x96x16.F32.BF16 R88, gdesc[UR4], R88, gsb0 ;  /* 0x01600000045879f0 */ /* 0x000fe20008001858 */
[----:B------:R-:W-:Y:S02]  /*167a0*/  R2UR UR6, R12 ;  /* 0x000000000c0672ca */ /* 0x000fe400000e0000 */
[----:B------:R-:W-:Y:S02]  /*167b0*/  R2UR UR7, R13 ;  /* 0x000000000d0772ca */ /* 0x000fe400000e0000 */
[----:B--2---:R-:W-:Y:S02]  /*167c0*/  R2UR UR4, R226 ;  /* 0x00000000e20472ca */ /* 0x004fe400000e0000 */
        /* <DEDUP_REMOVED lines=132> */
[----:B0-----:R-:W-:Y:S05]  /*17010*/  @!P0 BRA `(.L_x_1783) ;  /* 0x0000000000048947 */ /* 0x001fea0003800000 */
[----:B------:R-:W-:Y:S01]  /*17020*/  BPT.TRAP 0x1 ;  /* 0x000000040000795c */ /* 0x000fe20000300000 */
.L_x_1783:
[----:B------:R-:W-:Y:S01]  /*17030*/  SHF.L.U32 R2, R163, 0x1f, RZ ;  /* 0x0000001fa3027819 */ /* 0x000fe200000006ff */
[----:B------:R-:W-:-:S04]  /*17040*/  IMAD R12, R160, 0x8, R18 ;  /* 0x00000008a00c7824 */ /* 0x000fc800078e0212 */
[----:B------:R0:W1:Y:S01]  /*17050*/  SYNCS.PHASECHK.TRANS64.TRYWAIT P1, [R12+URZ+0x2a850], R2 ;  /* 0x02a850020c0075a7 */ /* 0x000062000802017f */
[----:B------:R-:W-:Y:S05]  /*17060*/  @!P0 BRA `(.L_x_1784) ;  /* 0x0000000000048947 */ /* 0x000fea0003800000 */
[----:B------:R-:W-:Y:S01]  /*17070*/  BPT.TRAP 0x1 ;  /* 0x000000040000795c */ /* 0x000fe20000300000 */
.L_x_1784:
        /* <DEDUP_REMOVED lines=9> */
.L_x_1786:
[----:B------:R-:W-:Y:S05]  /*17110*/  BSYNC B2 ;  /* 0x0000000000027941 */ /* 0x000fea0003800000 */
.L_x_1785:
[----:B------:R-:W-:Y:S01]  /*17120*/  IMAD.MOV.U32 R10, RZ, RZ, R0 ;  /* 0x000000ffff0a7224 */ /* 0x000fe200078e0000 */
[----:B------:R-:W-:Y:S01]  /*17130*/  WARPGROUP.ARRIVE ;  /* 0x00000000000079c5 */ /* 0x000fe20000000000 */
[----:B------:R-:W-:-:S03]  /*17140*/  IMAD.MOV.U32 R11, RZ, RZ, 0x40000040 ;  /* 0x40000040ff0b7424 */ /* 0x000fc600078e00ff */
        /* <DEDUP_REMOVED lines=41> */
.L_x_1788:
        /* <DEDUP_REMOVED lines=10> */
[----:B------:R-:W-:-:S02]  /*17480*/  IMAD.IADD R10, R191, 0x1, R187 ;  /* 0x00000001bf0a7824 */ /* 0x000fc400078e02bb */
[----:B------:R-:W-:Y:S01]  /*17490*/  FMUL.FTZ R112, R113, UR43 ;  /* 0x0000002b71707c20 */ /* 0x000fe20008410000 */
[----:B------:R-:W-:Y:S01]  /*174a0*/  FMUL.FTZ R113, R118, UR43 ;  /* 0x0000002b76717c20 */ /* 0x000fe20008410000 */
[----:B------:R-:W2:Y:S01]  /*174b0*/  @P2 LDC R11, c[0x0][0x44c] ;  /* 0x00011300ff0b2b82 */ /* 0x000ea20000000800 */
[----:B------:R-:W-:Y:S01]  /*174c0*/  FMUL.FTZ R118, R123, UR43 ;  /* 0x0000002b7b767c20 */ /* 0x000fe20008410000 */
[----:B------:R-:W-:Y:S01]  /*174d0*/  FMUL.FTZ R123, R124, UR43 ;  /* 0x0000002b7c7b7c20 */ /* 0x000fe20008410000 */
[----:B01----:R-:W-:Y:S01]  /*174e0*/  FMUL.FTZ R2, R91, UR43 ;  /* 0x0000002b5b027c20 */ /* 0x003fe20008410000 */
        /* <DEDUP_REMOVED lines=9> */
[----:B------:R-:W-:-:S02]  /*17580*/  IMAD.MOV.U32 R132, RZ, RZ, R10 ;  /* 0x000000ffff847224 */ /* 0x000fc400078e000a */
        /* <DEDUP_REMOVED lines=25> */
[----:B------:R-:W-:Y:S01]  /*17720*/  FMUL.FTZ R121, R126, UR43 ;  /* 0x0000002b7e797c20 */ /* 0x000fe20008410000 */
[----:B------:R-:W-:Y:S01]  /*17730*/  FMUL.FTZ R128, R129, UR43 ;  /* 0x0000002b81807c20 */ /* 0x000fe20008410000 */
[----:B------:R-:W-:-:S02]  /*17740*/  VIADD R11, R20, 0x2a840 ;  /* 0x0002a840140b7836 */ /* 0x000fc40000000000 */
[----:B------:R-:W-:Y:S01]  /*17750*/  FMUL.FTZ R126, R130, UR43 ;  /* 0x0000002b827e7c20 */ /* 0x000fe20008410000 */
[----:B------:R-:W-:Y:S02]  /*17760*/  VIADD R137, R133, 0x1 ;  /* 0x0000000185897836 */ /* 0x000fe40000000000 */
[----:B------:R-:W-:Y:S01]  /*17770*/  FMUL.FTZ R20, R134, UR43 ;  /* 0x0000002b86147c20 */ /* 0x000fe20008410000 */
[----:B------:R-:W-:Y:S01]  /*17780*/  FMUL.FTZ R129, R135, UR43 ;  /* 0x0000002b87817c20 */ /* 0x000fe20008410000 */
[----:B------:R-:W-:Y:S01]  /*17790*/  LOP3.LUT P1, RZ, R22, 0x80000, RZ, 0xc0, !PT ;  /* 0x0008000016ff7812 */ /* 0x000fe2000782c0ff */
[----:B------:R-:W-:Y:S01]  /*177a0*/  IMAD R137, R190, -0x2, R137 ;  /* 0xfffffffebe897824 */ /* 0x000fe200078e0289 */
[----:B------:R-:W1:Y:S01]  /*177b0*/  MUFU.TANH R13, R13 ;  /* 0x0000000d000d7308 */ /* 0x000e620000002400 */
[----:B------:R-:W-:Y:S02]  /*177c0*/  PRMT R11, R172, 0x654, R11 ;  /* 0x00000654ac0b7816 */ /* 0x000fe4000000000b */
[----:B------:R-:W-:Y:S01]  /*177d0*/  VIADD R130, R137, 0xffffffff ;  /* 0xffffffff89827836 */ /* 0x000fe20000000000 */
[----:B------:R-:W-:Y:S01]  /*177e0*/  IADD3 R138, -R166, R137, R167 ;  /* 0x00000089a68a7210 */ /* 0x000fe20007ffe1a7 */
[----:B------:R2:W-:Y:S03]  /*177f0*/  SYNCS.ARRIVE.TRANS64.RED.A1T0 RZ, [R11+URZ], RZ ;  /* 0x000000ff0bff79a7 */ /* 0x0005e6000810043f */
[----:B------:R-:W3:Y:S01]  /*17800*/  MUFU.TANH R88, R88 ;  /* 0x0000005800587308 */ /* 0x000ee20000002400 */
[----:B------:R-:W-:-:S02]  /*17810*/  VIADD R139, R138, UR58 ;  /* 0x0000003a8a8b7c36 */ /* 0x000fc40008000000 */
[----:B------:R-:W-:Y:S02]  /*17820*/  VIADD R138, R138, UR38 ;  /* 0x000000268a8a7c36 */ /* 0x000fe40008000000 */
[--C-:B0-----:R-:W-:Y:S02]  /*17830*/  IMAD.IADD R137, R139, 0x1, R10.reuse ;  /* 0x000000018b897824 */ /* 0x101fe400078e020a */
[----:B------:R-:W-:Y:S01]  /*17840*/  IMAD.IADD R134, R138, 0x1, R10 ;  /* 0x000000018a867824 */ /* 0x000fe200078e020a */
        /* <DEDUP_REMOVED lines=46> */
[----:B-1234-:R-:W-:Y:S05]  /*17b30*/  @!P1 BRA `(.L_x_1789) ;  /* 0x0000000000549947 */ /* 0x01efea0003800000 */
        /* <DEDUP_REMOVED lines=12> */
.L_x_1791:
[----:B------:R-:W-:-:S05]  /*17c00*/  IMAD.U32 R140, RZ, RZ, UR47 ;  /* 0x0000002fff8c7e24 */ /* 0x000fca000f8e00ff */
[----:B------:R-:W-:-:S13]  /*17c10*/  ISETP.NE.AND P1, PT, R140, 0x1, PT ;  /* 0x000000018c00780c */ /* 0x000fda0003f25270 */
[----:B------:R-:W1:Y:S02]  /*17c20*/  @P1 LDC.64 R10, c[0x0][0x9e8] ;  /* 0x00027a00ff0a1b82 */ /* 0x000e640000000a00 */
[----:B-1----:R-:W-:-:S05]  /*17c30*/  @P1 IMAD.HI.U32 R10, R135, R10, RZ ;  /* 0x0000000a870a1227 */ /* 0x002fca00078e00ff */
[----:B------:R-:W-:-:S07]  /*17c40*/  @P1 SHF.R.U32.HI R135, RZ, R11, R10 ;  /* 0x0000000bff871219 */ /* 0x000fce000001160a */
.L_x_1792:
[----:B------:R-:W-:Y:S05]  /*17c50*/  BSYNC B2 ;  /* 0x0000000000027941 */ /* 0x000fea0003800000 */
.L_x_1790:
[----:B------:R-:W-:-:S05]  /*17c60*/  IMAD R135, R135, R140, R130 ;  /* 0x0000008c87877224 */ /* 0x000fca00078e0282 */
[----:B------:R-:W-:Y:S02]  /*17c70*/  VIADDMNMX R137, R135, R140, R137, PT ;  /* 0x0000008c87897246 */ /* 0x000fe40003800189 */
[----:B------:R-:W-:-:S07]  /*17c80*/  VIMNMX R134, R134, R135, !PT ;  /* 0x0000008786867248 */ /* 0x000fce0007fe0100 */
.L_x_1789:
[C---:B------:R-:W-:Y:S01]  /*17c90*/  ISETP.GE.AND P1, PT, R133.reuse, 0x2, PT ;  /* 0x000000028500780c */ /* 0x040fe20003f26270 */
[----:B------:R-:W1:Y:S01]  /*17ca0*/  SHFL.IDX PT, R132, R132, 0x1, 0x1c1f ;  /* 0x003c1f0084847f89 */ /* 0x000e6200000e0000 */
[C---:B------:R-:W-:Y:S02]  /*17cb0*/  ISETP.GE.AND P2, PT, R133.reuse, 0x9, PT ;  /* 0x000000098500780c */ /* 0x040fe40003f46270 */
[C---:B------:R-:W-:Y:S02]  /*17cc0*/  ISETP.GT.AND P4, PT, R134.reuse, 0x1, !P1 ;  /* 0x000000018600780c */ /* 0x040fe40004f84270 */
[----:B------:R-:W-:Y:S02]  /*17cd0*/  ISETP.GE.AND P5, PT, R133, 0xa, PT ;  /* 0x0000000a8500780c */ /* 0x000fe40003fa6270 */
[----:B------:R-:W-:Y:S02]  /*17ce0*/  ISETP.GT.AND P3, PT, R134, 0x8, !P2 ;  /* 0x000000088600780c */ /* 0x000fe40005764270 */
[----:B------:R-:W-:-:S02]  /*17cf0*/  ISETP.LT.OR P4, PT, R137, 0x2, P4 ;  /* 0x000000028900780c */ /* 0x000fc40002781670 */
[----:B------:R-:W-:Y:S02]  /*17d00*/  ISETP.LT.OR P3, PT, R137, 0x9, P3 ;  /* 0x000000098900780c */ /* 0x000fe40001f61670 */
[----:B------:R-:W-:Y:S02]  /*17d10*/  FSEL R135, R88, -INF , !P4 ;  /* 0xff80000058877808 */ /* 0x000fe40006000000 */
[----:B------:R-:W-:Y:S02]  /*17d20*/  ISETP.GE.AND P4, PT, R133, 0x11, PT ;  /* 0x000000118500780c */ /* 0x000fe40003f86270 */
[----:B------:R-:W-:Y:S02]  /*17d30*/  LOP3.LUT R22, R22, 0xfffffffb, RZ, 0xc0, !PT ;  /* 0xfffffffb16167812 */ /* 0x000fe400078ec0ff */
[----:B0-----:R-:W-:Y:S02]  /*17d40*/  FSEL R91, R91, -INF , !P3 ;  /* 0xff8000005b5b7808 */ /* 0x001fe40005800000 */
[----:B------:R-:W-:-:S02]  /*17d50*/  ISETP.GT.AND P3, PT, R134, 0x9, !P5 ;  /* 0x000000098600780c */ /* 0x000fc40006f64270 */
[----:B------:R-:W-:Y:S01]  /*17d60*/  @P5 LOP3.LUT R22, R22, 0x4, RZ, 0xfc, !PT ;  /* 0x0000000416165812 */ /* 0x000fe200078efcff */
[--C-:B-1----:R-:W-:Y:S01]  /*17d70*/  IMAD.IADD R139, R139, 0x1, R132.reuse ;  /* 0x000000018b8b7824 */ /* 0x102fe200078e0284 */
[----:B------:R-:W-:Y:S01]  /*17d80*/  ISETP.LT.OR P3, PT, R137, 0xa, P3 ;  /* 0x0000000a8900780c */ /* 0x000fe20001f61670 */
[----:B------:R-:W-:Y:S01]  /*17d90*/  IMAD.IADD R138, R138, 0x1, R132 ;  /* 0x000000018a8a7824 */ /* 0x000fe200078e0284 */
[----:B------:R-:W-:Y:S02]  /*17da0*/  LOP3.LUT R22, R22, 0xfffffff7, RZ, 0xc0, !PT ;  /* 0xfffffff716167812 */ /* 0x000fe400078ec0ff */
[----:B------:R-:W-:Y:S02]  /*17db0*/  FSEL R141, R92, -INF , !P3 ;  /* 0xff8000005c8d7808 */ /* 0x000fe40005800000 */
[----:B------:R-:W-:Y:S02]  /*17dc0*/  @P4 LOP3.LUT R22, R22, 0x8, RZ, 0xfc, !PT ;  /* 0x0000000816164812 */ /* 0x000fe400078efcff */
[----:B------:R-:W-:-:S02]  /*17dd0*/  ISETP.GT.AND P3, PT, R134, 0x10, !P4 ;  /* 0x000000108600780c */ /* 0x000fc40006764270 */
[----:B------:R-:W-:Y:S02]  /*17de0*/  ISETP.GE.AND P4, PT, R133, 0x12, PT ;  /* 0x000000128500780c */ /* 0x000fe40003f86270 */
[----:B------:R-:W-:Y:S02]  /*17df0*/  ISETP.LT.OR P3, PT, R137, 0x11, P3 ;  /* 0x000000118900780c */ /* 0x000fe40001f61670 */
[----:B------:R-:W-:Y:S02]  /*17e00*/  LOP3.LUT R22, R22, 0xffffffef, RZ, 0xc0, !PT ;  /* 0xffffffef16167812 */ /* 0x000fe400078ec0ff */
[----:B------:R-:W-:Y:S02]  /*17e10*/  FSEL R95, R95, -INF , !P3 ;  /* 0xff8000005f5f7808 */ /* 0x000fe40005800000 */
[----:B------:R-:W-:-:S04]  /*17e20*/  ISETP.GT.AND P3, PT, R134, 0x11, !P4 ;  /* 0x000000118600780c */ /* 0x000fc80006764270 */
[----:B------:R-:W-:Y:S02]  /*17e30*/  ISETP.LT.OR P3, PT, R137, 0x12, P3 ;  /* 0x000000128900780c */ /* 0x000fe40001f61670 */
[----:B------:R-:W-:Y:S02]  /*17e40*/  @P4 LOP3.LUT R22, R22, 0x10, RZ, 0xfc, !PT ;  /* 0x0000001016164812 */ /* 0x000fe400078efcff */
[----:B------:R-:W-:Y:S02]  /*17e50*/  ISETP.GE.AND P4, PT, R133, 0x19, PT ;  /* 0x000000198500780c */ /* 0x000fe40003f86270 */
[----:B------:R-:W-:Y:S02]  /*17e60*/  LOP3.LUT R22, R22, 0xfffbffff, RZ, 0xc0, !PT ;  /* 0xfffbffff16167812 */ /* 0x000fe400078ec0ff */
[----:B------:R-:W-:Y:S02]  /*17e70*/  FSEL R143, R96, -INF , !P3 ;  /* 0xff800000608f7808 */ /* 0x000fe40005800000 */
[----:B------:R-:W-:-:S04]  /*17e80*/  ISETP.GT.AND P3, PT, R134, 0x18, !P4 ;  /* 0x000000188600780c */ /* 0x000fc80006764270 */
[----:B------:R-:W-:-:S03]  /*17e90*/  ISETP.LT.OR P3, PT, R137, 0x19, P3 ;  /* 0x000000198900780c */ /* 0x000fc60001f61670 */
        /* <DEDUP_REMOVED lines=68> */
[----:B------:R-:W-:Y:S02]  /*182e0*/  FSEL R155, R120, -INF , !P3 ;  /* 0xff800000789b7808 */ /* 0x000fe40005800000 */
[----:B------:R-:W-:Y:S02]  /*182f0*/  LOP3.LUT R22, R22, 0xffffffbf, RZ, 0xc0, !PT ;  /* 0xffffffbf16167812 */ /* 0x000fe400078ec0ff */
[----:B------:R-:W-:-:S04]  /*18300*/  ISETP.GT.AND P3, PT, R134, 0x48, !P4 ;  /* 0x000000488600780c */ /* 0x000fc80006764270 */
[----:B------:R-:W-:-:S03]  /*18310*/  ISETP.LT.OR P3, PT, R137, 0x49, P3 ;  /* 0x000000498900780c */ /* 0x000fc60001f61670 */
[----:B------:R-:W-:Y:S02]  /*18320*/  @P4 LOP3.LUT R22, R22, 0x40, RZ, 0xfc, !PT ;  /* 0x0000004016164812 */ /* 0x000fe400078efcff */
[----:B------:R-:W-:Y:S02]  /*18330*/  ISETP.GE.AND P4, PT, R133, 0x4a, PT ;  /* 0x0000004a8500780c */ /* 0x000fe40003f86270 */
[----:B------:R-:W-:Y:S02]  /*18340*/  FSEL R123, R123, -INF , !P3 ;  /* 0xff8000007b7b7808 */ /* 0x000fe40005800000 */
[----:B------:R-:W-:Y:S02]  /*18350*/  ISETP.GT.AND P3, PT, R134, 0x49, !P4 ;  /* 0x000000498600780c */ /* 0x000fe40006764270 */
[----:B------:R-:W-:Y:S02]  /*18360*/  LOP3.LUT R22, R22, 0xffffffdf, RZ, 0xc0, !PT ;  /* 0xffffffdf16167812 */ /* 0x000fe400078ec0ff */
[----:B------:R-:W-:-:S04]  /*18370*/  ISETP.LT.OR P3, PT, R137, 0x4a, P3 ;  /* 0x0000004a8900780c */ /* 0x000fc80001f61670 */
[----:B------:R-:W-:Y:S02]  /*18380*/  FSEL R157, R124, -INF , !P3 ;  /* 0xff8000007c9d7808 */ /* 0x000fe40005800000 */
[----:B------:R-:W-:Y:S02]  /*18390*/  ISETP.GE.AND P3, PT, R133, 0x51, PT ;  /* 0x000000518500780c */ /* 0x000fe40003f66270 */
[----:B------:R-:W-:Y:S02]  /*183a0*/  @P4 LOP3.LUT R22, R22, 0x20, RZ, 0xfc, !PT ;  /* 0x0000002016164812 */ /* 0x000fe400078efcff */
[----:B------:R-:W-:Y:S02]  /*183b0*/  ISETP.GT.AND P4, PT, R134, 0x50, !P3 ;  /* 0x000000508600780c */ /* 0x000fe40005f84270 */
[----:B------:R-:W-:Y:S02]  /*183c0*/  LOP3.LUT R22, R22, 0xfffffffd, RZ, 0xc0, !PT ;  /* 0xfffffffd16167812 */ /* 0x000fe400078ec0ff */
        /* <DEDUP_REMOVED lines=10> */
[----:B------:R-:W-:-:S13]  /*18470*/  ISETP.GE.AND P6, PT, R133, 0x1, PT ;  /* 0x000000018500780c */ /* 0x000fda0003fc6270 */
[----:B------:R-:W-:Y:S02]  /*18480*/  @P6 LOP3.LUT R22, R22, 0x2, RZ, 0xfc, !PT ;  /* 0x0000000216166812 */ /* 0x000fe400078efcff */
[----:B------:R-:W-:Y:S02]  /*18490*/  ISETP.GT.AND P6, PT, R134, RZ, !P6 ;  /* 0x000000ff8600720c */ /* 0x000fe400077c4270 */
[----:B------:R-:W-:Y:S02]  /*184a0*/  LOP3.LUT R22, R22, 0xfffffffe, RZ, 0xc0, !PT ;  /* 0xfffffffe16167812 */ /* 0x000fe400078ec0ff */
[----:B------:R-:W-:-:S04]  /*184b0*/  ISETP.LT.OR P6, PT, R137, 0x1, P6 ;  /* 0x000000018900780c */ /* 0x000fc800037c1670 */
[----:B------:R-:W-:Y:S02]  /*184c0*/  FSEL R13, R13, -INF , !P6 ;  /* 0xff8000000d0d7808 */ /* 0x000fe40007000000 */
[----:B------:R-:W-:-:S13]  /*184d0*/  ISETP.GE.AND P6, PT, R133, 0x5a, PT ;  /* 0x0000005a8500780c */ /* 0x000fda0003fc6270 */
[----:B------:R-:W-:Y:S02]  /*184e0*/  @P6 LOP3.LUT R22, R22, 0x1, RZ, 0xfc, !PT ;  /* 0x0000000116166812 */ /* 0x000fe400078efcff */
        /* <DEDUP_REMOVED lines=17> */
.L_x_1795:
[----:B------:R-:W-:-:S05]  /*18600*/  IMAD.U32 R88, RZ, RZ, UR47 ;  /* 0x0000002fff587e24 */ /* 0x000fca000f8e00ff */
[----:B------:R-:W-:-:S13]  /*18610*/  ISETP.NE.AND P6, PT, R88, 0x1, PT ;  /* 0x000000015800780c */ /* 0x000fda0003fc5270 */
[----:B------:R-:W0:Y:S02]  /*18620*/  @P6 LDC.64 R10, c[0x0][0x9e8] ;  /* 0x00027a00ff0a6b82 */ /* 0x000e240000000a00 */
[----:B0-----:R-:W-:-:S05]  /*18630*/  @P6 IMAD.HI.U32 R10, R137, R10, RZ ;  /* 0x0000000a890a6227 */ /* 0x001fca00078e00ff */
[----:B------:R-:W-:-:S07]  /*18640*/  @P6 SHF.R.U32.HI R137, RZ, R11, R10 ;  /* 0x0000000bff896219 */ /* 0x000fce000001160a */
.L_x_1796:
[----:B------:R-:W-:Y:S05]  /*18650*/  BSYNC B2 ;  /* 0x0000000000027941 */ /* 0x000fea0003800000 */
.L_x_1794:
[----:B------:R-:W-:-:S05]  /*18660*/  IMAD R130, R137, R88, R130 ;  /* 0x0000005889827224 */ /* 0x000fca00078e0282 */
[----:B------:R-:W-:Y:S02]  /*18670*/  VIADDMNMX R139, R130, R88, R139, PT ;  /* 0x00000058828b7246 */ /* 0x000fe4000380018b */
[----:B------:R-:W-:-:S07]  /*18680*/  VIMNMX R138, R138, R130, !PT ;  /* 0x000000828a8a7248 */ /* 0x000fce0007fe0100 */
.L_x_1793:
[C---:B------:R-:W-:Y:S01]  /*18690*/  ISETP.GT.AND P1, PT, R138.reuse, 0x1, !P1 ;  /* 0x000000018a00780c */ /* 0x040fe20004f24270 */
[----:B------:R-:W-:Y:S01]  /*186a0*/  IMAD.U32 R10, RZ, RZ, UR54 ;  /* 0x00000036ff0a7e24 */ /* 0x000fe2000f8e00ff */
[----:B------:R-:W-:Y:S02]  /*186b0*/  ISETP.GT.AND P2, PT, R138, 0x8, !P2 ;  /* 0x000000088a00780c */ /* 0x000fe40005744270 */
[C---:B------:R-:W-:Y:S02]  /*186c0*/  ISETP.LT.OR P1, PT, R139.reuse, 0x2, P1 ;  /* 0x000000028b00780c */ /* 0x040fe40000f21670 */
[----:B------:R-:W-:Y:S02]  /*186d0*/  ISETP.LT.OR P2, PT, R139, 0x9, P2 ;  /* 0x000000098b00780c */ /* 0x000fe40001741670 */
[----:B------:R-:W-:Y:S02]  /*186e0*/  FSEL R137, R2, -INF , !P1 ;  /* 0xff80000002897808 */ /* 0x000fe40004800000 */
[----:B------:R-:W-:-:S02]  /*186f0*/  LOP3.LUT P1, RZ, R22, 0x4, RZ, 0xc0, !PT ;  /* 0x0000000416ff7812 */ /* 0x000fc4000782c0ff */
[----:B------:R-:W-:Y:S02]  /*18700*/  FSEL R89, R89, -INF , !P2 ;  /* 0xff80000059597808 */ /* 0x000fe40005000000 */
[----:B------:R-:W-:Y:S02]  /*18710*/  ISETP.GT.AND P1, PT, R138, 0x9, !P1 ;  /* 0x000000098a00780c */ /* 0x000fe40004f24270 */
[C---:B------:R-:W-:Y:S02]  /*18720*/  LOP3.LUT P2, RZ, R22.reuse, 0x20000, RZ, 0xc0, !PT ;  /* 0x0002000016ff7812 */ /* 0x040fe4000784c0ff */
[----:B------:R-:W-:Y:S02]  /*18730*/  ISETP.LT.OR P1, PT, R139, 0xa, P1 ;  /* 0x0000000a8b00780c */ /* 0x000fe40000f21670 */
[----:B------:R-:W-:Y:S02]  /*18740*/  LOP3.LUT P6, RZ, R22, 0x10000, RZ, 0xc0, !PT ;  /* 0x0001000016ff7812 */ /* 0x000fe400078cc0ff */
[----:B------:R-:W-:-:S02]  /*18750*/  FSEL R163, R90, -INF , !P1 ;  /* 0xff8000005aa37808 */ /* 0x000fc40004800000 */
[----:B------:R-:W-:Y:S02]  /*18760*/  LOP3.LUT P1, RZ, R22, 0x8, RZ, 0xc0, !PT ;  /* 0x0000000816ff7812 */ /* 0x000fe4000782c0ff */
[----:B------:R-:W-:Y:S02]  /*18770*/  FMNMX.FTZ R2, R13, R3, !PT ;  /* 0x000000030d027209 */ /* 0x000fe40007810000 */
[----:B------:R-:W-:Y:S02]  /*18780*/  ISETP.GT.AND P1, PT, R138, 0x10, !P1 ;  /* 0x000000108a00780c */ /* 0x000fe40004f24270 */
[----:B------:R-:W-:Y:S02]  /*18790*/  FMNMX.FTZ R2, R135, R2, !PT ;  /* 0x0000000287027209 */ /* 0x000fe40007810000 */
[----:B------:R-:W-:Y:S02]  /*187a0*/  ISETP.LT.OR P1, PT, R139, 0x11, P1 ;  /* 0x000000118b00780c */ /* 0x000fe40000f21670 */
[----:B------:R-:W-:-:S02]  /*187b0*/  FMNMX.FTZ R2, R91, R2, !PT ;  /* 0x000000025b027209 */ /* 0x000fc40007810000 */
[----:B------:R-:W-:Y:S02]  /*187c0*/  FSEL R93, R93, -INF , !P1 ;  /* 0xff8000005d5d7808 */ /* 0x000fe40004800000 */
[----:B------:R-:W-:Y:S02]  /*187d0*/  LOP3.LUT P1, RZ, R22, 0x10, RZ, 0xc0, !PT ;  /* 0x0000001016ff7812 */ /* 0x000fe4000782c0ff */
[----:B------:R-:W-:Y:S02]  /*187e0*/  FMNMX.FTZ R2, R141, R2, !PT ;  /* 0x000000028d027209 */ /* 0x000fe40007810000 */
[----:B------:R-:W-:Y:S02]  /*187f0*/  ISETP.GT.AND P1, PT, R138, 0x11, !P1 ;  /* 0x000000118a00780c */ /* 0x000fe40004f24270 */
[----:B------:R-:W-:Y:S02]  /*18800*/  FMNMX.FTZ R2, R95, R2, !PT ;  /* 0x000000025f027209 */ /* 0x000fe40007810000 */
[----:B------:R-:W-:-:S02]  /*18810*/  ISETP.LT.OR P1, PT, R139, 0x12, P1 ;  /* 0x000000128b00780c */ /* 0x000fc40000f21670 */
[----:B------:R-:W-:Y:S02]  /*18820*/  FMNMX.FTZ R2, R143, R2, !PT ;  /* 0x000000028f027209 */ /* 0x000fe40007810000 */
[----:B------:R-:W-:Y:S02]  /*18830*/  FSEL R201, R94, -INF , !P1 ;  /* 0xff8000005ec97808 */ /* 0x000fe40004800000 */
[----:B------:R-:W-:Y:S02]  /*18840*/  LOP3.LUT P1, RZ, R22, 0x40000, RZ, 0xc0, !PT ;  /* 0x0004000016ff7812 */ /* 0x000fe4000782c0ff */
        /* <DEDUP_REMOVED lines=30> */
[----:B------:R-:W-:Y:S02]  /*18a30*/  LOP3.LUT P1, RZ, R22, 0x2000, RZ, 0xc0, !PT ;  /* 0x0000200016ff7812 */ /* 0x000fe4000782c0ff */
[----:B------:R-:W-:Y:S02]  /*18a40*/  FMNMX.FTZ R2, R157, R2, !PT ;  /* 0x000000029d027209 */ /* 0x000fe40007810000 */
[----:B------:R-:W-:-:S02]  /*18a50*/  ISETP.GT.AND P1, PT, R138, 0x29, !P1 ;  /* 0x000000298a00780c */ /* 0x000fc40004f24270 */
[----:B------:R-:W-:Y:S02]  /*18a60*/  FMNMX.FTZ R2, R127, R2, !PT ;  /* 0x000000027f027209 */ /* 0x000fe40007810000 */
[----:B------:R-:W-:Y:S02]  /*18a70*/  ISETP.LT.OR P1, PT, R139, 0x2a, P1 ;  /* 0x0000002a8b00780c */ /* 0x000fe40000f21670 */
[----:B------:R-:W-:Y:S02]  /*18a80*/  FMNMX.FTZ R2, R159, R2, !PT ;  /* 0x000000029f027209 */ /* 0x000fe40007810000 */
[----:B------:R-:W-:Y:S02]  /*18a90*/  FSEL R105, R106, -INF , !P1 ;  /* 0xff8000006a697808 */ /* 0x000fe40004800000 */
[C---:B------:R-:W-:Y:S02]  /*18aa0*/  LOP3.LUT P1, RZ, R22.reuse, 0x1000, RZ, 0xc0, !PT ;  /* 0x0000100016ff7812 */ /* 0x040fe4000782c0ff */
[----:B------:R-:W-:-:S02]  /*18ab0*/  LOP3.LUT P2, RZ, R22, 0x40, RZ, 0xc0, !PT ;  /* 0x0000004016ff7812 */ /* 0x000fc4000784c0ff */
[----:B------:R-:W-:Y:S02]  /*18ac0*/  ISETP.GT.AND P1, PT, R138, 0x30, !P1 ;  /* 0x000000308a00780c */ /* 0x000fe40004f24270 */
[----:B------:R-:W-:Y:S02]  /*18ad0*/  FMNMX.FTZ R2, R131, R2, !PT ;  /* 0x0000000283027209 */ /* 0x000fe40007810000 */
[----:B------:R-:W-:Y:S02]  /*18ae0*/  ISETP.LT.OR P1, PT, R139, 0x31, P1 ;  /* 0x000000318b00780c */ /* 0x000fe40000f21670 */
[----:B------:R-:W-:Y:S02]  /*18af0*/  FMNMX.FTZ R88, R133, R2, !PT ;  /* 0x0000000285587209 */ /* 0x000fe40007810000 */
[----:B------:R-:W-:Y:S02]  /*18b00*/  FSEL R109, R109, -INF , !P1 ;  /* 0xff8000006d6d7808 */ /* 0x000fe40004800000 */
[C---:B------:R-:W-:Y:S01]  /*18b10*/  LOP3.LUT P1, RZ, R22.reuse, 0x800, RZ, 0xc0, !PT ;  /* 0x0000080016ff7812 */ /* 0x040fe2000782c0ff */
[----:B------:R-:W0:Y:S01]  /*18b20*/  SHFL.BFLY PT, R11, R88, 0x2, 0x1f ;  /* 0x0c401f00580b7f89 */ /* 0x000e2200000e0000 */
[----:B------:R-:W-:-:S02]  /*18b30*/  LOP3.LUT P6, RZ, R22, 0x20, RZ, 0xc0, !PT ;  /* 0x0000002016ff7812 */ /* 0x000fc400078cc0ff */
[C---:B------:R-:W-:Y:S02]  /*18b40*/  ISETP.GT.AND P1, PT, R138.reuse, 0x31, !P1 ;  /* 0x000000318a00780c */ /* 0x040fe40004f24270 */
[----:B------:R-:W-:Y:S02]  /*18b50*/  ISETP.GT.AND P3, PT, R138, 0x50, !P3 ;  /* 0x000000508a00780c */ /* 0x000fe40005f64270 */
[C---:B------:R-:W-:Y:S02]  /*18b60*/  ISETP.LT.OR P1, PT, R139.reuse, 0x32, P1 ;  /* 0x000000328b00780c */ /* 0x040fe40000f21670 */
[----:B------:R-:W-:Y:S02]  /*18b70*/  ISETP.LT.OR P3, PT, R139, 0x51, P3 ;  /* 0x000000518b00780c */ /* 0x000fe40001f61670 */
[----:B------:R-:W-:Y:S02]  /*18b80*/  FSEL R110, R110, -INF , !P1 ;  /* 0xff8000006e6e7808 */ /* 0x000fe40004800000 */
[----:B------:R-:W-:-:S02]  /*18b90*/  LOP3.LUT P1, RZ, R22, 0x400, RZ, 0xc0, !PT ;  /* 0x0000040016ff7812 */ /* 0x000fc4000782c0ff */
[C---:B------:R-:W-:Y:S02]  /*18ba0*/  ISETP.GT.AND P4, PT, R138.reuse, 0x51, !P4 ;  /* 0x000000518a00780c */ /* 0x040fe40006784270 */
[----:B------:R-:W-:Y:S02]  /*18bb0*/  ISETP.GT.AND P1, PT, R138, 0x38, !P1 ;  /* 0x000000388a00780c */ /* 0x000fe40004f24270 */
[----:B------:R-:W-:Y:S02]  /*18bc0*/  FSEL R126, R126, -INF , !P3 ;  /* 0xff8000007e7e7808 */ /* 0x000fe40005800000 */
[----:B------:R-:W-:Y:S02]  /*18bd0*/  ISETP.LT.OR P1, PT, R139, 0x39, P1 ;  /* 0x000000398b00780c */ /* 0x000fe40000f21670 */
[----:B------:R-:W-:Y:S02]  /*18be0*/  ISETP.GT.AND P5, PT, R138, 0x58, !P5 ;  /* 0x000000588a00780c */ /* 0x000fe40006fa4270 */
[----:B------:R-:W-:-:S02]  /*18bf0*/  FSEL R113, R113, -INF , !P1 ;  /* 0xff80000071717808 */ /* 0x000fc40004800000 */
[----:B------:R-:W-:Y:S02]  /*18c00*/  LOP3.LUT P1, RZ, R22, 0x200, RZ, 0xc0, !PT ;  /* 0x0000020016ff7812 */ /* 0x000fe4000782c0ff */
[----:B0-----:R-:W-:Y:S02]  /*18c10*/  FMNMX.FTZ R90, R88, R11, !PT ;  /* 0x0000000b585a7209 */ /* 0x001fe40007810000 */
[----:B------:R-:W-:Y:S02]  /*18c20*/  ISETP.GT.AND P1, PT, R138, 0x39, !P1 ;  /* 0x000000398a00780c */ /* 0x000fe40004f24270 */
[C---:B------:R-:W-:Y:S01]  /*18c30*/  ISETP.LT.OR P4, PT, R139.reuse, 0x52, P4 ;  /* 0x000000528b00780c */ /* 0x040fe20002781670 */
[----:B------:R-:W0:Y:S01]  /*18c40*/  SHFL.BFLY PT, R11, R90, 0x1, 0x1f ;  /* 0x0c201f005a0b7f89 */ /* 0x000e2200000e0000 */
[C---:B------:R-:W-:Y:S02]  /*18c50*/  ISETP.LT.OR P1, PT, R139.reuse, 0x3a, P1 ;  /* 0x0000003a8b00780c */ /* 0x040fe40000f21670 */
[----:B------:R-:W-:-:S02]  /*18c60*/  ISETP.LT.OR P5, PT, R139, 0x59, P5 ;  /* 0x000000598b00780c */ /* 0x000fc40002fa1670 */
[----:B------:R-:W-:Y:S02]  /*18c70*/  FSEL R114, R114, -INF , !P1 ;  /* 0xff80000072727808 */ /* 0x000fe40004800000 */
[----:B------:R-:W-:-:S04]  /*18c80*/  LOP3.LUT P1, RZ, R22, 0x100, RZ, 0xc0, !PT ;  /* 0x0000010016ff7812 */ /* 0x000fc8000782c0ff */
[----:B------:R-:W-:-:S04]  /*18c90*/  ISETP.GT.AND P1, PT, R138, 0x40, !P1 ;  /* 0x000000408a00780c */ /* 0x000fc80004f24270 */
[----:B------:R-:W-:-:S04]  /*18ca0*/  ISETP.LT.OR P1, PT, R139, 0x41, P1 ;  /* 0x000000418b00780c */ /* 0x000fc80000f21670 */
[----:B------:R-:W-:Y:S02]  /*18cb0*/  FSEL R117, R117, -INF , !P1 ;  /* 0xff80000075757808 */ /* 0x000fe40004800000 */
[----:B------:R-:W-:Y:S02]  /*18cc0*/  LOP3.LUT P1, RZ, R22, 0x80, RZ, 0xc0, !PT ;  /* 0x0000008016ff7812 */ /* 0x000fe4000782c0ff */
[----:B0-----:R-:W-:Y:S02]  /*18cd0*/  FMNMX.FTZ R11, R90, R11, !PT ;  /* 0x0000000b5a0b7209 */ /* 0x001fe40007810000 */
[----:B------:R-:W-:-:S04]  /*18ce0*/  ISETP.GT.AND P1, PT, R138, 0x41, !P1 ;  /* 0x000000418a00780c */ /* 0x000fc80004f24270 */
[----:B------:R-:W-:-:S04]  /*18cf0*/  ISETP.LT.OR P1, PT, R139, 0x42, P1 ;  /* 0x000000428b00780c */ /* 0x000fc80000f21670 */
[----:B------:R-:W-:Y:S02]  /*18d00*/  FSEL R118, R118, -INF , !P1 ;  /* 0xff80000076767808 */ /* 0x000fe40004800000 */
[----:B------:R-:W-:-:S04]  /*18d10*/  ISETP.GT.AND P1, PT, R138, 0x48, !P2 ;  /* 0x000000488a00780c */ /* 0x000fc80005724270 */
[----:B------:R-:W-:-:S04]  /*18d20*/  ISETP.LT.OR P1, PT, R139, 0x49, P1 ;  /* 0x000000498b00780c */ /* 0x000fc80000f21670 */
[----:B------:R-:W-:Y:S02]  /*18d30*/  FSEL R121, R121, -INF , !P1 ;  /* 0xff80000079797808 */ /* 0x000fe40004800000 */
[----:B------:R-:W-:Y:S02]  /*18d40*/  ISETP.GT.AND P1, PT, R138, 0x49, !P6 ;  /* 0x000000498a00780c */ /* 0x000fe40007724270 */
[----:B------:R-:W-:Y:S02]  /*18d50*/  LOP3.LUT P6, RZ, R22, 0x2, RZ, 0xc0, !PT ;  /* 0x0000000216ff7812 */ /* 0x000fe400078cc0ff */
[----:B------:R-:W-:-:S04]  /*18d60*/  ISETP.LT.OR P1, PT, R139, 0x4a, P1 ;  /* 0x0000004a8b00780c */ /* 0x000fc80000f21670 */
[----:B------:R-:W-:Y:S02]  /*18d70*/  FSEL R122, R122, -INF , !P1 ;  /* 0xff8000007a7a7808 */ /* 0x000fe40004800000 */
[----:B------:R-:W-:Y:S02]  /*18d80*/  ISETP.GT.AND P1, PT, R138, RZ, !P6 ;  /* 0x000000ff8a00720c */ /* 0x000fe40007724270 */
[----:B------:R-:W-:Y:S02]  /*18d90*/  LOP3.LUT P6, RZ, R22, 0x1, RZ, 0xc0, !PT ;  /* 0x0000000116ff7812 */ /* 0x000fe400078cc0ff */
[----:B------:R-:W-:Y:S02]  /*18da0*/  ISETP.LT.OR P1, PT, R139, 0x1, P1 ;  /* 0x000000018b00780c */ /* 0x000fe40000f21670 */
[----:B------:R-:W-:Y:S02]  /*18db0*/  ISETP.GT.AND P2, PT, R138, 0x59, !P6 ;  /* 0x000000598a00780c */ /* 0x000fe40007744270 */
[----:B------:R-:W-:Y:S01]  /*18dc0*/  FSEL R2, R0, -INF , !P1 ;  /* 0xff80000000027808 */ /* 0x000fe20004800000 */
[C---:B------:R-:W-:Y:S01]  /*18dd0*/  FMUL.FTZ R0, R11.reuse, R10 ;  /* 0x0000000a0b007220 */ /* 0x040fe20000410000 */
[----:B------:R-:W-:-:S02]  /*18de0*/  FSETP.NEU.FTZ.AND P1, PT, R11, -INF , PT ;  /* 0xff8000000b00780b */ /* 0x000fc40003f3d000 */
[----:B-----5:R-:W-:Y:S02]  /*18df0*/  FMNMX.FTZ R88, R2, R4, !PT ;  /* 0x0000000402587209 */ /* 0x020fe40007810000 */
[----:B------:R-:W-:Y:S02]  /*18e00*/  FSEL R0, R0, RZ, P1 ;  /* 0x000000ff00007208 */ /* 0x000fe40000800000 */
[----:B------:R-:W-:Y:S02]  /*18e10*/  FMNMX.FTZ R88, R137, R88, !PT ;  /* 0x0000005889587209 */ /* 0x000fe40007810000 */
[----:B------:R-:W-:Y:S01]  /*18e20*/  ISETP.LT.OR P2, PT, R139, 0x5a, P2 ;  /* 0x0000005a8b00780c */ /* 0x000fe20001741670 */
[--C-:B------:R-:W-:Y:S01]  /*18e30*/  FFMA.FTZ R158, R91, R10, -R0.reuse ;  /* 0x0000000a5b9e7223 */ /* 0x100fe20000010800 */
[----:B------:R-:W-:Y:S01]  /*18e40*/  FMNMX.FTZ R88, R89, R88, !PT ;  /* 0x0000005859587209 */ /* 0x000fe20007810000 */
[-CC-:B------:R-:W-:Y:S01]  /*18e50*/  FFMA.FTZ R154, R99, R10.reuse, -R0.reuse ;  /* 0x0000000a639a7223 */ /* 0x180fe20000010800 */
[-CC-:B------:R-:W-:Y:S01]  /*18e60*/  FFMA.FTZ R156, R135, R10.reuse, -R0.reuse ;  /* 0x0000000a879c7223 */ /* 0x180fe20000010800 */
        /* <DEDUP_REMOVED lines=32> */
[----:B------:R-:W-:Y:S01]  /*19070*/  MUFU.EX2 R13, R13 ;  /* 0x0000000d000d7308 */ /* 0x000fe20000000800 */
[----:B------:R-:W-:-:S04]  /*19080*/  FMNMX.FTZ R88, R105, R88, !PT ;  /* 0x0000005869587209 */ /* 0x000fc80007810000 */
[----:B------:R-:W-:-:S03]  /*19090*/  FMNMX.FTZ R91, R109, R88, !PT ;  /* 0x000000586d5b7209 */ /* 0x000fc60007810000 */
        /* <DEDUP_REMOVED lines=16> */
[----:B------:R-:W-:-:S05]  /*191a0*/  FMNMX.FTZ R88, R145, R88, !PT ;  /* 0x0000005891587209 */ /* 0x000fca0007810000 */
[----:B------:R-:W0:Y:S02]  /*191b0*/  SHFL.BFLY PT, R99, R88, 0x2, 0x1f ;  /* 0x0c401f0058637f89 */ /* 0x000e2400000e0000 */
[----:B------:R-:W-:Y:S08]  /*191c0*/  MUFU.EX2 R129, R149 ;  /* 0x0000009500817308 */ /* 0x000ff00000000800 */
[----:B------:R-:W-:Y:S08]  /*191d0*/  MUFU.EX2 R95, R95 ;  /* 0x0000005f005f7308 */ /* 0x000ff00000000800 */
[----:B------:R-:W-:Y:S01]  /*191e0*/  MUFU.EX2 R148, R148 ;  /* 0x0000009400947308 */ /* 0x000fe20000000800 */
[----:B0-----:R-:W-:-:S02]  /*191f0*/  FMNMX.FTZ R99, R88, R99, !PT ;  /* 0x0000006358637209 */ /* 0x001fc40007810000 */
[----:B------:R-:W-:-:S05]  /*19200*/  FSEL R88, R11, RZ, P1 ;  /* 0x000000ff0b587208 */ /* 0x000fca0000800000 */
[----:B------:R-:W-:Y:S01]  /*19210*/  MUFU.EX2 R91, R147 ;  /* 0x00000093005b7308 */ /* 0x000fe20000000800 */
[----:B------:R-:W0:Y:S01]  /*19220*/  SHFL.BFLY PT, R20, R99, 0x1, 0x1f ;  /* 0x0c201f0063147f89 */ /* 0x000e2200000e0000 */
[----:B------:R-:W-:-:S04]  /*19230*/  FADD.FTZ R119, -R88, R3 ;  /* 0x0000000358777221 */ /* 0x000fc80000010100 */
[----:B------:R-:W-:Y:S02]  /*19240*/  FMUL.FTZ R119, R119, R10 ;  /* 0x0000000a77777220 */ /* 0x000fe40000410000 */
[----:B------:R-:W-:Y:S08]  /*19250*/  MUFU.EX2 R150, R150 ;  /* 0x0000009600967308 */ /* 0x000ff00000000800 */
[----:B------:R-:W1:Y:S08]  /*19260*/  MUFU.EX2 R0, R119 ;  /* 0x0000007700007308 */ /* 0x000e700000000800 */
[----:B------:R-:W-:Y:S01]  /*19270*/  MUFU.EX2 R144, R144 ;  /* 0x0000009000907308 */ /* 0x000fe20000000800 */
[----:B0-----:R-:W-:-:S04]  /*19280*/  FMNMX.FTZ R99, R99, R20, !PT ;  /* 0x0000001463637209 */ /* 0x001fc80007810000 */
[C---:B------:R-:W-:Y:S01]  /*19290*/  FSETP.NEU.FTZ.AND P1, PT, R99.reuse, -INF , PT ;  /* 0xff8000006300780b */ /* 0x040fe20003f3d000 */
[----:B------:R-:W-:Y:S02]  /*192a0*/  FMUL.FTZ R20, R99, R10 ;  /* 0x0000000a63147220 */ /* 0x000fe40000410000 */
[----:B------:R-:W-:Y:S03]  /*192b0*/  MUFU.EX2 R125, R125 ;  /* 0x0000007d007d7308 */ /* 0x000fe60000000800 */
[----:B------:R-:W-:-:S05]  /*192c0*/  FSEL R20, R20, RZ, P1 ;  /* 0x000000ff14147208 */ /* 0x000fca0000800000 */
[-CC-:B------:R-:W-:Y:S01]  /*192d0*/  FFMA.FTZ R159, R89, R10.reuse, -R20.reuse ;  /* 0x0000000a599f7223 */ /* 0x180fe20000010814 */
[----:B------:R-:W-:Y:S01]  /*192e0*/  FSEL R89, R99, RZ, P1 ;  /* 0x000000ff63597208 */ /* 0x000fe20000800000 */
[-CC-:B------:R-:W-:Y:S01]  /*192f0*/  FFMA.FTZ R157, R2, R10.reuse, -R20.reuse ;  /* 0x0000000a029d7223 */ /* 0x180fe20000010814 */
[-CC-:B------:R-:W-:Y:S01]  /*19300*/  FFMA.FTZ R98, R137, R10.reuse, -R20.reuse ;  /* 0x0000000a89627223 */ /* 0x180fe20000010814 */
[-CC-:B------:R-:W-:Y:S01]  /*19310*/  FFMA.FTZ R96, R163, R10.reuse, -R20.reuse ;  /* 0x0000000aa3607223 */ /* 0x180fe20000010814 */
[-C--:B------:R-:W-:Y:S01]  /*19320*/  FFMA.FTZ R153, R93, R10.reuse, -R20 ;  /* 0x0000000a5d997223 */ /* 0x080fe20000010814 */
[----:B------:R-:W-:Y:S01]  /*19330*/  FADD.FTZ R89, -R89, R4 ;  /* 0x0000000459597221 */ /* 0x000fe20000010100 */
[----:B------:R-:W-:Y:S01]  /*19340*/  MUFU.EX2 R159, R159 ;  /* 0x0000009f009f7308 */ /* 0x000fe20000000800 */
[--C-:B------:R-:W-:Y:S01]  /*19350*/  FFMA.FTZ R94, R201, R10, -R20.reuse ;  /* 0x0000000ac95e7223 */ /* 0x100fe20000010814 */
[----:B-1----:R-:W-:Y:S01]  /*19360*/  FFMA.FTZ R93, R0, R6, R13 ;  /* 0x00000006005d7223 */ /* 0x002fe2000001000d */
[-C--:B------:R-:W-:Y:S01]  /*19370*/  FMUL.FTZ R2, R89, R10.reuse ;  /* 0x0000000a59027220 */ /* 0x080fe20000410000 */
[-CC-:B------:R-:W-:Y:S01]  /*19380*/  FFMA.FTZ R155, R97, R10.reuse, -R20.reuse ;  /* 0x0000000a619b7223 */ /* 0x180fe20000010814 */
[-CC-:B------:R-:W-:Y:S01]  /*19390*/  FFMA.FTZ R92, R211, R10.reuse, -R20.reuse ;  /* 0x0000000ad35c7223 */ /* 0x180fe20000010814 */
[----:B------:R-:W-:Y:S01]  /*193a0*/  FADD.FTZ R93, R156, R93 ;  /* 0x0000005d9c5d7221 */ /* 0x000fe20000010000 */
[-CC-:B------:R-:W-:Y:S01]  /*193b0*/  FFMA.FTZ R149, R101, R10.reuse, -R20.reuse ;  /* 0x0000000a65957223 */ /* 0x180fe20000010814 */
[----:B------:R-:W-:Y:S01]  /*193c0*/  MUFU.EX2 R157, R157 ;  /* 0x0000009d009d7308 */ /* 0x000fe20000000800 */
[-CC-:B------:R-:W-:Y:S01]  /*193d0*/  FFMA.FTZ R90, R227, R10.reuse, -R20.reuse ;  /* 0x0000000ae35a7223 */ /* 0x180fe20000010814 */
[----:B------:R-:W-:Y:S01]  /*193e0*/  FADD.FTZ R6, R158, R93 ;  /* 0x0000005d9e067221 */ /* 0x000fe20000010000 */
[-CC-:B------:R-:W-:Y:S01]  /*193f0*/  FFMA.FTZ R151, R229, R10.reuse, -R20.reuse ;  /* 0x0000000ae5977223 */ /* 0x180fe20000010814 */
[-CC-:B------:R-:W-:Y:S01]  /*19400*/  FFMA.FTZ R100, R105, R10.reuse, -R20.reuse ;  /* 0x0000000a69647223 */ /* 0x180fe20000010814 */
[-C--:B------:R-:W-:Y:S01]  /*19410*/  FFMA.FTZ R89, R109, R10.reuse, -R20 ;  /* 0x0000000a6d597223 */ /* 0x080fe20000010814 */
[----:B------:R-:W-:Y:S01]  /*19420*/  FADD.FTZ R93, R141, R6 ;  /* 0x000000068d5d7221 */ /* 0x000fe20000010000 */
[-CC-:B------:R-:W-:Y:S01]  /*19430*/  FFMA.FTZ R102, R110, R10.reuse, -R20.reuse ;  /* 0x0000000a6e667223 */ /* 0x180fe20000010814 */
[----:B------:R-:W0:Y:S01]  /*19440*/  MUFU.EX2 R2, R2 ;  /* 0x0000000200027308 */ /* 0x000e220000000800 */
[-CC-:B------:R-:W-:Y:S01]  /*19450*/  FFMA.FTZ R147, R113, R10.reuse, -R20.reuse ;  /* 0x0000000a71937223 */ /* 0x180fe20000010814 */
[----:B------:R-:W-:Y:S01]  /*19460*/  FADD.FTZ R6, R152, R93 ;  /* 0x0000005d98067221 */ /* 0x000fe20000010000 */
[-CC-:B------:R-:W-:Y:S01]  /*19470*/  FFMA.FTZ R104, R114, R10.reuse, -R20.reuse ;  /* 0x0000000a72687223 */ /* 0x180fe20000010814 */
[-CC-:B------:R-:W-:Y:S01]  /*19480*/  FFMA.FTZ R88, R117, R10.reuse, -R20.reuse ;  /* 0x0000000a75587223 */ /* 0x180fe20000010814 */
[-C--:B------:R-:W-:Y:S01]  /*19490*/  FFMA.FTZ R93, R118, R10.reuse, -R20 ;  /* 0x0000000a765d7223 */ /* 0x080fe20000010814 */
[----:B------:R-:W-:Y:S01]  /*194a0*/  FADD.FTZ R97, R135, R6 ;  /* 0x0000000687617221 */ /* 0x000fe20000010000 */
[-CC-:B------:R-:W-:Y:S01]  /*194b0*/  FFMA.FTZ R137, R126, R10.reuse, -R20.reuse ;  /* 0x0000000a7e897223 */ /* 0x180fe20000010814 */
[----:B------:R-:W1:Y:S01]  /*194c0*/  MUFU.EX2 R98, R98 ;  /* 0x0000006200627308 */ /* 0x000e620000000800 */
[----:B------:R-:W-:Y:S01]  /*194d0*/  FFMA.FTZ R139, R139, R10, -R20 ;  /* 0x0000000a8b8b7223 */ /* 0x000fe20000010814 */
[----:B------:R-:W-:-:S04]  /*194e0*/  FADD.FTZ R6, R154, R97 ;  /* 0x000000619a067221 */ /* 0x000fc80000010000 */
[----:B------:R-:W-:Y:S02]  /*194f0*/  FADD.FTZ R97, R95, R6 ;  /* 0x000000065f617221 */ /* 0x000fe40000010000 */
[----:B------:R-:W2:Y:S01]  /*19500*/  MUFU.EX2 R96, R96 ;  /* 0x0000006000607308 */ /* 0x000ea20000000800 */
[----:B0-----:R-:W-:Y:S01]  /*19510*/  FFMA.FTZ R5, R2, R5, R157 ;  /* 0x0000000502057223 */ /* 0x001fe2000001009d */
[----:B------:R-:W-:Y:S01]  /*19520*/  FADD.FTZ R106, R148, R97 ;  /* 0x00000061946a7221 */ /* 0x000fe20000010000 */
[----:B------:R-:W-:-:S03]  /*19530*/  FFMA.FTZ R97, R122, R10, -R20 ;  /* 0x0000000a7a617223 */ /* 0x000fc60000010814 */
[----:B------:R-:W-:Y:S02]  /*19540*/  FADD.FTZ R101, R91, R106 ;  /* 0x0000006a5b657221 */ /* 0x000fe40000010000 */
[----:B------:R-:W0:Y:S01]  /*19550*/  MUFU.EX2 R153, R153 ;  /* 0x0000009900997308 */ /* 0x000e220000000800 */
[----:B-1----:R-:W-:Y:S01]  /*19560*/  FADD.FTZ R4, R98, R5 ;  /* 0x0000000562047221 */ /* 0x002fe20000010000 */
[----:B------:R-:W-:-:S03]  /*19570*/  FADD.FTZ R106, R150, R101 ;  /* 0x00000065966a7221 */ /* 0x000fc60000010000 */
[----:B------:R-:W-:Y:S01]  /*19580*/  FADD.FTZ R5, R159, R4 ;  /* 0x000000049f057221 */ /* 0x000fe20000010000 */
[----:B------:R-:W-:Y:S02]  /*19590*/  FADD.FTZ R101, R129, R106 ;  /* 0x0000006a81657221 */ /* 0x000fe40000010000 */
[----:B------:R-:W1:Y:S01]  /*195a0*/  MUFU.EX2 R94, R94 ;  /* 0x0000005e005e7308 */ /* 0x000e620000000800 */
[----:B--2---:R-:W-:Y:S01]  /*195b0*/  FADD.FTZ R4, R96, R5 ;  /* 0x0000000560047221 */ /* 0x004fe20000010000 */
[----:B------:R-:W-:-:S04]  /*195c0*/  FADD.FTZ R106, R144, R101 ;  /* 0x00000065906a7221 */ /* 0x000fc80000010000 */
[----:B------:R-:W-:Y:S01]  /*195d0*/  FADD.FTZ R101, R125, R106 ;  /* 0x0000006a7d657221 */ /* 0x000fe20000010000 */
[----:B------:R-:W-:Y:S01]  /*195e0*/  FFMA.FTZ R106, R143, R10, -R20 ;  /* 0x0000000a8f6a7223 */ /* 0x000fe20000010814 */
[----:B------:R-:W2:Y:S01]  /*195f0*/  MUFU.EX2 R155, R155 ;  /* 0x0000009b009b7308 */ /* 0x000ea20000000800 */
[----:B0-----:R-:W-:-:S07]  /*19600*/  FADD.FTZ R5, R153, R4 ;  /* 0x0000000499057221 */ /* 0x001fce0000010000 */
[----:B------:R-:W0:Y:S01]  /*19610*/  MUFU.EX2 R92, R92 ;  /* 0x0000005c005c7308 */ /* 0x000e220000000800 */
[----:B-1----:R-:W-:-:S07]  /*19620*/  FADD.FTZ R4, R94, R5 ;  /* 0x000000055e047221 */ /* 0x002fce0000010000 */
[----:B------:R-:W1:Y:S01]  /*19630*/  MUFU.EX2 R149, R149 ;  /* 0x0000009500957308 */ /* 0x000e620000000800 */
[----:B--2---:R-:W-:Y:S01]  /*19640*/  FADD.FTZ R5, R155, R4 ;  /* 0x000000049b057221 */ /* 0x004fe20000010000 */
[-CC-:B------:R-:W-:Y:S01]  /*19650*/  FFMA.FTZ R4, R121, R10.reuse, -R20.reuse ;  /* 0x0000000a79047223 */ /* 0x180fe20000010814 */
[----:B------:R-:W-:-:S05]  /*19660*/  FFMA.FTZ R20, R145, R10, -R20 ;  /* 0x0000000a91147223 */ /* 0x000fca0000010814 */
        /* <DEDUP_REMOVED lines=54> */
.L_x_1797:
[----:B------:R-:W-:Y:S01]  /*199d0*/  ISETP.GT.AND P1, PT, R8, R9, PT ;  /* 0x000000090800720c */ /* 0x000fe20003f24270 */
        /* <DEDUP_REMOVED lines=33> */
[----:B------:R-:W-:Y:S05]  /*19bf0*/  BSYNC B0 ;  /* 0x0000000000007941 */ /* 0x000fea0003800000 */
.L_x_1777:
[----:B------:R-:W-:Y:S02]  /*19c00*/  IMAD.MOV.U32 R4, RZ, RZ, R99 ;  /* 0x000000ffff047224 */ /* 0x000fe400078e0063 */
[----:B------:R-:W-:Y:S02]  /*19c10*/  IMAD.MOV.U32 R3, RZ, RZ, R11 ;  /* 0x000000ffff037224 */ /* 0x000fe400078e000b */
[----:B------:R-:W-:Y:S02]  /*19c20*/  IMAD.MOV.U32 R160, RZ, RZ, R14 ;  /* 0x000000ffffa07224 */ /* 0x000fe400078e000e */
[----:B------:R-:W-:-:S07]  /*19c30*/  IMAD.MOV.U32 R163, RZ, RZ, R15 ;  /* 0x000000ffffa37224 */ /* 0x000fce00078e000f */
.L_x_1776:
[----:B------:R-:W-:Y:S05]  /*19c40*/  BSYNC B1 ;  /* 0x0000000000017941 */ /* 0x000fea0003800000 */
.L_x_1775:
[----:B------:R-:W0:Y:S01]  /*19c50*/  LDC R204, c[0x0][0x448] ;  /* 0x00011200ffcc7b82 */ /* 0x000e220000000800 */
[----:B------:R-:W-:Y:S01]  /*19c60*/  VIADD R9, R187, 0x7f ;  /* 0x0000007fbb097836 */ /* 0x000fe20000000000 */
[----:B------:R-:W-:Y:S01]  /*19c70*/  LOP3.LUT R22, R22, 0xfff7ffff, RZ, 0xc0, !PT ;  /* 0xfff7ffff16167812 */ /* 0x000fe200078ec0ff */
[----:B------:R-:W-:Y:S01]  /*19c80*/  ULDC UR4, c[0x0][0x9dc] ;  /* 0x0002770000047ab9 */ /* 0x000fe20000000800 */
[----:B------:R-:W-:-:S04]  /*19c90*/  IADD3 R14, R167, 0x1, -R166 ;  /* 0x00000001a70e7810 */ /* 0x000fc80007ffe8a6 */
[----:B------:R-:W1:Y:S01]  /*19ca0*/  LDC R201, c[0x0][0x9e4] ;  /* 0x00027900ffc97b82 */ /* 0x000e620000000800 */
[----:B0-----:R-:W-:-:S13]  /*19cb0*/  ISETP.NE.AND P1, PT, R204, 0x1, PT ;  /* 0x00000001cc00780c */ /* 0x001fda0003f25270 */
[----:B------:R-:W0:Y:S01]  /*19cc0*/  @P1 LDC R12, c[0x0][0x44c] ;  /* 0x00011300ff0c1b82 */ /* 0x000e220000000800 */
[----:B------:R-:W-:-:S04]  /*19cd0*/  @P1 LOP3.LUT R22, R22, 0x80000, RZ, 0xfc, !PT ;  /* 0x0008000016161812 */ /* 0x000fc800078efcff */
[----:B------:R-:W-:-:S03]  /*19ce0*/  LOP3.LUT R22, R22, 0xffefffff, RZ, 0xc0, !PT ;  /* 0xffefffff16167812 */ /* 0x000fc600078ec0ff */
[----:B------:R-:W2:Y:S01]  /*19cf0*/  @P1 LDC R11, c[0x0][0x450] ;  /* 0x00011400ff0b1b82 */ /* 0x000ea20000000800 */
[----:B0-----:R-:W-:-:S05]  /*19d00*/  @P1 IMAD.HI.U32 R12, R9, R12, RZ ;  /* 0x0000000c090c1227 */ /* 0x001fca00078e00ff */
[----:B--2---:R-:W-:Y:S02]  /*19d10*/  @P1 SHF.R.U32.HI R9, RZ, R11, R12 ;  /* 0x0000000bff091219 */ /* 0x004fe4000001160c */
[----:B-1----:R-:W-:-:S03]  /*19d20*/  ISETP.GE.AND P1, PT, R201, 0x1, PT ;  /* 0x00000001c900780c */ /* 0x002fc60003f26270 */
[----:B------:R-:W-:-:S04]  /*19d30*/  IMAD.IADD R9, R14, 0x1, R9 ;  /* 0x000000010e097824 */ /* 0x000fc800078e0209 */
[----:B------:R-:W-:-:S06]  /*19d40*/  VIADD R11, R9, -UR4 ;  /* 0x80000004090b7c36 */ /* 0x000fcc0008000000 */
[----:B------:R-:W-:Y:S01]  /*19d50*/  @P1 LOP3.LUT R22, R22, 0x100000, RZ, 0xfc, !PT ;  /* 0x0010000016161812 */ /* 0x000fe200078efcff */
        /* <DEDUP_REMOVED lines=11> */
.L_x_1801:
[----:B------:R-:W-:-:S13]  /*19e10*/  ISETP.NE.AND P1, PT, R201, 0x1, PT ;  /* 0x00000001c900780c */ /* 0x000fda0003f25270 */
[----:B------:R-:W0:Y:S02]  /*19e20*/  @P1 LDC.64 R12, c[0x0][0x9e8] ;  /* 0x00027a00ff0c1b82 */ /* 0x000e240000000a00 */
[----:B0-----:R-:W-:-:S05]  /*19e30*/  @P1 IMAD.HI.U32 R12, R9, R12, RZ ;  /* 0x0000000c090c1227 */ /* 0x001fca00078e00ff */
[----:B------:R-:W-:-:S07]  /*19e40*/  @P1 SHF.R.U32.HI R9, RZ, R13, R12 ;  /* 0x0000000dff091219 */ /* 0x000fce000001160c */
.L_x_1802:
[----:B------:R-:W-:Y:S05]  /*19e50*/  BSYNC B0 ;  /* 0x0000000000007941 */ /* 0x000fea0003800000 */
.L_x_1800:
[----:B------:R-:W-:-:S05]  /*19e60*/  IMAD R12, R9, R201, RZ ;  /* 0x000000c9090c7224 */ /* 0x000fca00078e02ff */
[----:B------:R-:W-:-:S07]  /*19e70*/  VIMNMX R11, R11, R12, !PT ;  /* 0x0000000c0b0b7248 */ /* 0x000fce0007fe0100 */
.L_x_1799:
[----:B------:R-:W-:Y:S01]  /*19e80*/  VIADD R11, R11, 0x5f ;  /* 0x0000005f0b0b7836 */ /* 0x000fe20000000000 */
[----:B------:R-:W-:Y:S03]  /*19e90*/  BSSY B0, `(.L_x_1803) ;  /* 0x000026a000007945 */ /* 0x000fe60003800000 */
[----:B------:R-:W-:-:S05]  /*19ea0*/  IMAD.HI R11, R11, 0x2aaaaaab, RZ ;  /* 0x2aaaaaab0b0b7827 */ /* 0x000fca00078e02ff */
[----:B------:R-:W-:-:S04]  /*19eb0*/  SHF.R.U32.HI R12, RZ, 0x1f, R11 ;  /* 0x0000001fff0c7819 */ /* 0x000fc8000001160b */
[----:B------:R-:W-:-:S04]  /*19ec0*/  LEA.HI.SX32 R12, R11, R12, 0x1c ;  /* 0x0000000c0b0c7211 */ /* 0x000fc800078fe2ff */
[----:B------:R-:W-:-:S04]  /*19ed0*/  VIMNMX R14, R189, R12, !PT ;  /* 0x0000000cbd0e7248 */ /* 0x000fc80007fe0100 */
[----:B------:R-:W-:-:S13]  /*19ee0*/  ISETP.GE.AND P1, PT, R8, R14, PT ;  /* 0x0000000e0800720c */ /* 0x000fda0003f26270 */
[----:B------:R-:W-:Y:S05]  /*19ef0*/  @!P1 BRA `(.L_x_1804) ;  /* 0x00000024008c9947 */ /* 0x000fea0003800000 */
[----:B------:R-:W-:Y:S01]  /*19f00*/  BSSY B1, `(.L_x_1804) ;  /* 0x0000262000017945 */ /* 0x000fe20003800000 */
[----:B------:R-:W-:Y:S02]  /*19f10*/  IMAD.MOV.U32 R13, RZ, RZ, R4 ;  /* 0x000000ffff0d7224 */ /* 0x000fe400078e0004 */
[----:B------:R-:W-:Y:S02]  /*19f20*/  IMAD.MOV.U32 R12, RZ, RZ, R3 ;  /* 0x000000ffff0c7224 */ /* 0x000fe400078e0003 */
[----:B------:R-:W-:Y:S02]  /*19f30*/  IMAD.MOV.U32 R15, RZ, RZ, R8 ;  /* 0x000000ffff0f7224 */ /* 0x000fe400078e0008 */
[----:B------:R-:W-:Y:S02]  /*19f40*/  IMAD.MOV.U32 R21, RZ, RZ, R163 ;  /* 0x000000ffff157224 */ /* 0x000fe400078e00a3 */
[----:B------:R-:W-:-:S07]  /*19f50*/  IMAD.MOV.U32 R196, RZ, RZ, R160 ;  /* 0x000000ffffc47224 */ /* 0x000fce00078e00a0 */
.L_x_1817:
[----:B------:R-:W-:-:S04]  /*19f60*/  ISETP.NE.AND P1, PT, R196, 0x1, PT ;  /* 0x00000001c400780c */ /* 0x000fc80003f25270 */
[----:B------:R-:W-:-:S04]  /*19f70*/  SEL R4, RZ, 0x1, P1 ;  /* 0x00000001ff047807 */ /* 0x000fc80000800000 */
[----:B------:R-:W-:Y:S01]  /*19f80*/  LOP3.LUT R163, R21, R4, RZ, 0x3c, !PT ;  /* 0x0000000415a37212 */ /* 0x000fe200078e3cff */
[----:B------:R-:W-:Y:S06]  /*19f90*/  @!P0 BRA `(.L_x_1805) ;  /* 0x0000000000048947 */ /* 0x000fec0003800000 */
[----:B------:R-:W-:Y:S01]  /*19fa0*/  BPT.TRAP 0x1 ;  /* 0x000000040000795c */ /* 0x000fe20000300000 */
.L_x_1805:
        /* <DEDUP_REMOVED lines=8> */
.L_x_1806:
[----:B------:R-:W-:Y:S01]  /*1a030*/  BSSY B2, `(.L_x_1807) ;  /* 0x0000006000027945 */ /* 0x000fe20003800000 */
[----:B------:R-:W-:Y:S02]  /*1a040*/  IMAD R8, R160, 0x900, R7 ;  /* 0x00000900a0087824 */ /* 0x000fe400078e0207 */
[----:B------:R-:W-:Y:S01]  /*1a050*/  IMAD.MOV.U32 R9, RZ, RZ, 0x40000040 ;  /* 0x40000040ff097424 */ /* 0x000fe200078e00ff */
[----:B-1----:R-:W-:Y:S06]  /*1a060*/  @P1 BRA `(.L_x_1808) ;  /* 0x0000000000081947 */ /* 0x002fec0003800000 */
[----:B------:R-:W1:Y:S02]  /*1a070*/  SYNCS.PHASECHK.TRANS64.TRYWAIT P1, [R20+URZ+0x2a830], R3 ;  /* 0x02a83003140075a7 */ /* 0x000e64000802017f */
[----:B-1----:R-:W-:Y:S05]  /*1a080*/  @!P1 BRA `(.L_x_1809) ;  /* 0x0000011000489947 */ /* 0x002fea0003800000 */
.L_x_1808:
[----:B------:R-:W-:Y:S05]  /*1a090*/  BSYNC B2 ;  /* 0x0000000000027941 */ /* 0x000fea0003800000 */
.L_x_1807:
[----:B------:R-:W2:Y:S04]  /*1a0a0*/  LDL.64 R88, [R1+0x28] ;  /* 0x0000280001587983 */ /* 0x000ea80000100a00 */
[----:B------:R-:W3:Y:S04]  /*1a0b0*/  LDL.64 R226, [R1+0x20] ;  /* 0x0000200001e27983 */ /* 0x000ee80000100a00 */
[----:B------:R-:W4:Y:S01]  /*1a0c0*/  LDL.64 R210, [R1+0x18] ;  /* 0x0000180001d27983 */ /* 0x000f220000100a00 */
[C---:B------:R-:W-:Y:S02]  /*1a0d0*/  R2UR UR6, R8.reuse ;  /* 0x00000000080672ca */ /* 0x040fe400000e0000 */
[----:B------:R-:W-:Y:S01]  /*1a0e0*/  R2UR UR7, R9 ;  /* 0x00000000090772ca */ /* 0x000fe200000e0000 */
[----:B------:R0:W-:Y:S04]  /*1a0f0*/  STL [R1+0x3c], R5 ;  /* 0x00003c0501007387 */ /* 0x0001e80000100800 */
[----:B0-----:R-:W4:Y:S01]  /*1a100*/  LDL.64 R4, [R1+0x10] ;  /* 0x0000100001047983 */ /* 0x001f220000100a00 */
[----:B------:R-:W-:-:S02]  /*1a110*/  VIADD R10, R8, 0x2 ;  /* 0x00000002080a7836 */ /* 0x000fc40000000000 */
[----:B------:R-:W-:Y:S01]  /*1a120*/  IMAD.MOV.U32 R11, RZ, RZ, 0x40000040 ;  /* 0x40000040ff0b7424 */ /* 0x000fe200078e00ff */
        /* <DEDUP_REMOVED lines=29> */
[----:B------:R0:W5:Y:S01]  /*1a300*/  LDL.LU R5, [R1+0x3c] ;  /* 0x00003c0001057983 */ /* 0x0001620000300800 */
        /* <DEDUP_REMOVED lines=141> */
.L_x_1810:
[----:B------:R-:W-:Y:S01]  /*1abe0*/  SHF.L.U32 R2, R21, 0x1f, RZ ;  /* 0x0000001f15027819 */ /* 0x000fe200000006ff */
[----:B------:R-:W-:-:S04]  /*1abf0*/  IMAD R8, R196, 0x8, R18 ;  /* 0x00000008c4087824 */ /* 0x000fc800078e0212 */
[----:B------:R0:W2:Y:S01]  /*1ac00*/  SYNCS.PHASECHK.TRANS64.TRYWAIT P1, [R8+URZ+0x2a850], R2 ;  /* 0x02a85002080075a7 */ /* 0x0000a2000802017f */
[----:B------:R-:W-:Y:S05]  /*1ac10*/  @!P0 BRA `(.L_x_1811) ;  /* 0x0000000000048947 */ /* 0x000fea0003800000 */
[----:B------:R-:W-:Y:S01]  /*1ac20*/  BPT.TRAP 0x1 ;  /* 0x000000040000795c */ /* 0x000fe20000300000 */
.L_x_1811:
[----:B------:R-:W-:Y:S01]  /*1ac30*/  VIADD R0, R18, 0x400 ;  /* 0x0000040012007836 */ /* 0x000fe20000000000 */
[----:B------:R-:W-:Y:S04]  /*1ac40*/  BSSY B2, `(.L_x_1812) ;  /* 0x0000008000027945 */ /* 0x000fe80003800000 */
[----:B------:R-:W-:-:S04]  /*1ac50*/  SHF.R.U32.HI R0, RZ, 0x4, R0 ;  /* 0x00000004ff007819 */ /* 0x000fc80000011600 */
[----:B------:R-:W-:-:S04]  /*1ac60*/  LOP3.LUT R0, R0, 0x3fff, RZ, 0xc0, !PT ;  /* 0x00003fff00007812 */ /* 0x000fc800078ec0ff */
[----:B------:R-:W-:-:S05]  /*1ac70*/  LOP3.LUT R0, R0, 0x3000000, RZ, 0xfc, !PT ;  /* 0x0300000000007812 */ /* 0x000fca00078efcff */
[----:B------:R-:W-:Y:S01]  /*1ac80*/  IMAD R0, R196, 0x600, R0 ;  /* 0x00000600c4007824 */ /* 0x000fe200078e0200 */
[----:B--2---:R-:W-:Y:S06]  /*1ac90*/  @P1 BRA `(.L_x_1813) ;  /* 0x0000000000081947 */ /* 0x004fec0003800000 */
[----:B------:R-:W2:Y:S02]  /*1aca0*/  SYNCS.PHASECHK.TRANS64.TRYWAIT P1, [R8+URZ+0x2a850], R2 ;  /* 0x02a85002080075a7 */ /* 0x000ea4000802017f */
[----:B--2---:R-:W-:Y:S05]  /*1acb0*/  @!P1 BRA `(.L_x_1814) ;  /* 0x0000010400509947 */ /* 0x004fea0003800000 */
.L_x_1813:
[----:B------:R-:W-:Y:S05]  /*1acc0*/  BSYNC B2 ;  /* 0x0000000000027941 */ /* 0x000fea0003800000 */
.L_x_1812:
[----:B0-2---:R-:W-:Y:S01]  /*1acd0*/  IMAD.MOV.U32 R2, RZ, RZ, R0 ;  /* 0x000000ffff027224 */ /* 0x005fe200078e0000 */
[----:B------:R-:W-:Y:S01]  /*1ace0*/  WARPGROUP.ARRIVE ;  /* 0x00000000000079c5 */ /* 0x000fe20000000000 */
[----:B-1----:R-:W-:-:S03]  /*1acf0*/  IMAD.MOV.U32 R3, RZ, RZ, 0x40000040 ;  /* 0x40000040ff037424 */ /* 0x002fc600078e00ff */
        /* <DEDUP_REMOVED lines=41> */
.L_x_1815:
        /* <DEDUP_REMOVED lines=51> */
[----:B------:R-:W-:-:S03]  /*1b2c0*/  IMAD.U32 R10, RZ, RZ, UR51 ;  /* 0x00000033ff0a7e24 */ /* 0x000fc6000f8e00ff */
[----:B------:R-:W0:Y:S01]  /*1b2d0*/  MUFU.TANH R89, R89 ;  /* 0x0000005900597308 */ /* 0x000e220000002400 */
[----:B-1----:R-:W-:-:S07]  /*1b2e0*/  FMNMX.FTZ R0, R11, R0, !PT ;  /* 0x000000000b007209 */ /* 0x002fce0007810000 */
[----:B------:R-:W1:Y:S01]  /*1b2f0*/  MUFU.TANH R95, R95 ;  /* 0x0000005f005f7308 */ /* 0x000e620000002400 */
[----:B--2---:R-:W-:Y:S01]  /*1b300*/  FMNMX.FTZ R2, R92, R125, !PT ;  /* 0x0000007d5c027209 */ /* 0x004fe20007810000 */
[----:B------:R-:W-:Y:S01]  /*1b310*/  FMUL.FTZ R125, R128, UR42 ;  /* 0x0000002a807d7c20 */ /* 0x000fe20008410000 */
[----:B------:R-:W-:-:S05]  /*1b320*/  FMUL.FTZ R128, R131, UR42 ;  /* 0x0000002a83807c20 */ /* 0x000fca0008410000 */
        /* <DEDUP_REMOVED lines=15> */
[----:B-1----:R-:W-:Y:S01]  /*1b420*/  FMNMX.FTZ R2, R100, R127, !PT ;  /* 0x0000007f64027209 */ /* 0x002fe20007810000 */
[----:B------:R-:W-:Y:S01]  /*1b430*/  FMUL.FTZ R127, R130, UR42 ;  /* 0x0000002a827f7c20 */ /* 0x000fe20008410000 */
[----:B------:R-:W-:-:S05]  /*1b440*/  FMUL.FTZ R130, R133, UR42 ;  /* 0x0000002a85827c20 */ /* 0x000fca0008410000 */
        /* <DEDUP_REMOVED lines=15> */
[----:B0-----:R-:W-:Y:S01]  /*1b540*/  FMNMX.FTZ R2, R108, R129, !PT ;  /* 0x000000816c027209 */ /* 0x001fe20007810000 */
[----:B------:R-:W-:Y:S01]  /*1b550*/  FMUL.FTZ R129, R132, UR42 ;  /* 0x0000002a84817c20 */ /* 0x000fe20008410000 */
[----:B------:R-:W-:-:S05]  /*1b560*/  FMUL.FTZ R132, R135, UR42 ;  /* 0x0000002a87847c20 */ /* 0x000fca0008410000 */
        /* <DEDUP_REMOVED lines=15> */
[----:B--2---:R-:W-:Y:S01]  /*1b660*/  FMNMX.FTZ R2, R116, R131, !PT ;  /* 0x0000008374027209 */ /* 0x004fe20007810000 */
[----:B------:R-:W-:-:S06]  /*1b670*/  FMUL.FTZ R131, R134, UR42 ;  /* 0x0000002a86837c20 */ /* 0x000fcc0008410000 */
        /* <DEDUP_REMOVED lines=31> */
[----:B0-----:R-:W-:-:S05]  /*1b870*/  FMNMX.FTZ R133, R132, R133, !PT ;  /* 0x0000008584857209 */ /* 0x001fca0007810000 */
[----:B------:R-:W0:Y:S01]  /*1b880*/  SHFL.BFLY PT, R4, R133, 0x2, 0x1f ;  /* 0x0c401f0085047f89 */ /* 0x000e2200000e0000 */
[----:B-1----:R-:W-:-:S04]  /*1b890*/  FMNMX.FTZ R3, R129, R0, !PT ;  /* 0x0000000081037209 */ /* 0x002fc80007810000 */
[----:B--2---:R-:W-:-:S05]  /*1b8a0*/  FMNMX.FTZ R0, R130, R3, !PT ;  /* 0x0000000382007209 */ /* 0x004fca0007810000 */
[----:B------:R-:W1:Y:S01]  /*1b8b0*/  SHFL.BFLY PT, R3, R0, 0x2, 0x1f ;  /* 0x0c401f0000037f89 */ /* 0x000e6200000e0000 */
[----:B0-----:R-:W-:-:S05]  /*1b8c0*/  FMNMX.FTZ R134, R133, R4, !PT ;  /* 0x0000000485867209 */ /* 0x001fca0007810000 */
[----:B------:R-:W0:Y:S01]  /*1b8d0*/  SHFL.BFLY PT, R135, R134, 0x1, 0x1f ;  /* 0x0c201f0086877f89 */ /* 0x000e2200000e0000 */
[----:B-1----:R-:W-:-:S05]  /*1b8e0*/  FMNMX.FTZ R2, R0, R3, !PT ;  /* 0x0000000300027209 */ /* 0x002fca0007810000 */
[----:B------:R-:W1:Y:S01]  /*1b8f0*/  SHFL.BFLY PT, R3, R2, 0x1, 0x1f ;  /* 0x0c201f0002037f89 */ /* 0x000e6200000e0000 */
[----:B0-----:R-:W-:-:S05]  /*1b900*/  FMNMX.FTZ R4, R134, R135, !PT ;  /* 0x0000008786047209 */ /* 0x001fca0007810000 */
[----:B------:R-:W-:-:S04]  /*1b910*/  FADD.FTZ R13, -R4, R13 ;  /* 0x0000000d040d7221 */ /* 0x000fc80000010100 */
[----:B------:R-:W-:Y:S01]  /*1b920*/  FMUL.FTZ R133, R13, R10 ;  /* 0x0000000a0d857220 */ /* 0x000fe20000410000 */
[----:B-1----:R-:W-:-:S03]  /*1b930*/  FMNMX.FTZ R3, R2, R3, !PT ;  /* 0x0000000302037209 */ /* 0x002fc60007810000 */
[----:B------:R0:W-:Y:S02]  /*1b940*/  MUFU.EX2 R2, R133 ;  /* 0x0000008500027308 */ /* 0x0001e40000000800 */
[C---:B------:R-:W-:Y:S01]  /*1b950*/  FMUL.FTZ R13, R3.reuse, R10 ;  /* 0x0000000a030d7220 */ /* 0x040fe20000410000 */
[----:B------:R-:W-:-:S03]  /*1b960*/  FADD.FTZ R135, -R3, R12 ;  /* 0x0000000c03877221 */ /* 0x000fc60000010100 */
[-CC-:B------:R-:W-:Y:S01]  /*1b970*/  FFMA.FTZ R148, R101, R10.reuse, -R13.reuse ;  /* 0x0000000a65947223 */ /* 0x180fe2000001080d */
[-C--:B------:R-:W-:Y:S01]  /*1b980*/  FMUL.FTZ R101, R4, R10.reuse ;  /* 0x0000000a04657220 */ /* 0x080fe20000410000 */
[-CC-:B------:R-:W-:Y:S01]  /*1b990*/  FFMA.FTZ R156, R9, R10.reuse, -R13.reuse ;  /* 0x0000000a099c7223 */ /* 0x180fe2000001080d */
[-C--:B------:R-:W-:Y:S01]  /*1b9a0*/  FMUL.FTZ R12, R135, R10.reuse ;  /* 0x0000000a870c7220 */ /* 0x080fe20000410000 */
[-C--:B------:R-:W-:Y:S01]  /*1b9b0*/  FFMA.FTZ R135, R11, R10.reuse, -R13 ;  /* 0x0000000a0b877223 */ /* 0x080fe2000001080d */
[-CC-:B------:R-:W-:Y:S01]  /*1b9c0*/  FFMA.FTZ R157, R21, R10.reuse, -R101.reuse ;  /* 0x0000000a159d7223 */ /* 0x180fe20000010865 */
        /* <DEDUP_REMOVED lines=8> */
[-C--:B0-----:R-:W-:Y:S01]  /*1ba50*/  FFMA.FTZ R133, R94, R10.reuse, -R13 ;  /* 0x0000000a5e857223 */ /* 0x081fe2000001080d */
[----:B------:R-:W0:Y:S01]  /*1ba60*/  MUFU.EX2 R156, R156 ;  /* 0x0000009c009c7308 */ /* 0x000e220000000800 */
[-CC-:B------:R-:W-:Y:S01]  /*1ba70*/  FFMA.FTZ R91, R96, R10.reuse, -R101.reuse ;  /* 0x0000000a605b7223 */ /* 0x180fe20000010865 */
        /* <DEDUP_REMOVED lines=23> */
[----:B-1---5:R-:W-:Y:S01]  /*1bbf0*/  FFMA.FTZ R100, R2, R5, R157 ;  /* 0x0000000502647223 */ /* 0x022fe2000001009d */
[-C--:B------:R-:W-:Y:S01]  /*1bc00*/  FFMA.FTZ R140, R117, R10.reuse, -R13 ;  /* 0x0000000a758c7223 */ /* 0x080fe2000001080d */
[-C--:B------:R-:W-:Y:S01]  /*1bc10*/  FFMA.FTZ R141, R119, R10.reuse, -R101 ;  /* 0x0000000a778d7223 */ /* 0x080fe20000010865 */
[-CC-:B------:R-:W-:Y:S01]  /*1bc20*/  FFMA.FTZ R12, R118, R10.reuse, -R13.reuse ;  /* 0x0000000a760c7223 */ /* 0x180fe2000001080d */
[-C--:B------:R-:W-:Y:S01]  /*1bc30*/  FFMA.FTZ R142, R121, R10.reuse, -R13 ;  /* 0x0000000a798e7223 */ /* 0x080fe2000001080d */
[-C--:B------:R-:W-:Y:S01]  /*1bc40*/  FFMA.FTZ R143, R123, R10.reuse, -R101 ;  /* 0x0000000a7b8f7223 */ /* 0x080fe20000010865 */
[-CC-:B------:R-:W-:Y:S01]  /*1bc50*/  FFMA.FTZ R11, R122, R10.reuse, -R13.reuse ;  /* 0x0000000a7a0b7223 */ /* 0x180fe2000001080d */
[----:B------:R-:W1:Y:S01]  /*1bc60*/  MUFU.EX2 R158, R158 ;  /* 0x0000009e009e7308 */ /* 0x000e620000000800 */
[----:B--2---:R-:W-:Y:S01]  /*1bc70*/  FADD.FTZ R5, R135, R6 ;  /* 0x0000000687057221 */ /* 0x004fe20000010000 */
[-C--:B------:R-:W-:Y:S01]  /*1bc80*/  FFMA.FTZ R136, R125, R10.reuse, -R13 ;  /* 0x0000000a7d887223 */ /* 0x080fe2000001080d */
[-C--:B------:R-:W-:Y:S01]  /*1bc90*/  FFMA.FTZ R137, R127, R10.reuse, -R101 ;  /* 0x0000000a7f897223 */ /* 0x080fe20000010865 */
[-CC-:B------:R-:W-:Y:S01]  /*1bca0*/  FFMA.FTZ R9, R126, R10.reuse, -R13.reuse ;  /* 0x0000000a7e097223 */ /* 0x180fe2000001080d */
        /* <DEDUP_REMOVED lines=18> */
[----:B-1----:R-:W-:Y:S01]  /*1bdd0*/  FADD.FTZ R5, R133, R100 ;  /* 0x0000006485057221 */ /* 0x002fe20000010000 */
[----:B------:R-:W-:-:S06]  /*1bde0*/  FFMA.FTZ R100, R120, R10, -R101 ;  /* 0x0000000a78647223 */ /* 0x000fcc0000010865 */
        /* <DEDUP_REMOVED lines=46> */
[----:B------:R-:W-:Y:S02]  /*1c0d0*/  VIADD R5, R20, 0x2a840 ;  /* 0x0002a84014057836 */ /* 0x000fe40000000000 */
[----:B------:R-:W-:-:S03]  /*1c0e0*/  FFMA.FTZ R20, R132, R10, -R101 ;  /* 0x0000000a84147223 */ /* 0x000fc60000010865 */
[----:B------:R-:W-:Y:S01]  /*1c0f0*/  PRMT R5, R172, 0x654, R5 ;  /* 0x00000654ac057816 */ /* 0x000fe20000000005 */
[----:B------:R-:W2:Y:S01]  /*1c100*/  MUFU.EX2 R100, R100 ;  /* 0x0000006400647308 */ /* 0x000ea20000000800 */
[----:B0-----:R-:W-:Y:S02]  /*1c110*/  FADD.FTZ R107, R141, R6 ;  /* 0x000000068d6b7221 */ /* 0x001fe40000010000 */
[----:B------:R0:W-:Y:S05]  /*1c120*/  SYNCS.ARRIVE.TRANS64.RED.A1T0 RZ, [R5+URZ], RZ ;  /* 0x000000ff05ff79a7 */ /* 0x0001ea000810043f */
[----:B------:R-:W3:Y:S01]  /*1c130*/  MUFU.EX2 R142, R142 ;  /* 0x0000008e008e7308 */ /* 0x000ee20000000800 */
[----:B-1----:R-:W-:-:S07]  /*1c140*/  FADD.FTZ R105, R12, R105 ;  /* 0x000000690c697221 */ /* 0x002fce0000010000 */
[----:B------:R-:W1:Y:S01]  /*1c150*/  MUFU.EX2 R143, R143 ;  /* 0x0000008f008f7308 */ /* 0x000e620000000800 */
[----:B--2---:R-:W-:-:S07]  /*1c160*/  FADD.FTZ R6, R100, R107 ;  /* 0x0000006b64067221 */ /* 0x004fce0000010000 */
[----:B------:R-:W0:Y:S01]  /*1c170*/  MUFU.EX2 R11, R11 ;  /* 0x0000000b000b7308 */ /* 0x000e220000000800 */
[----:B---3--:R-:W-:-:S07]  /*1c180*/  FADD.FTZ R104, R142, R105 ;  /* 0x000000698e687221 */ /* 0x008fce0000010000 */
        /* <DEDUP_REMOVED lines=22> */
.L_x_1816:
        /* <DEDUP_REMOVED lines=33> */
[----:B------:R-:W-:Y:S01]  /*1c500*/  F2FP.BF16.F32.PACK_AB R139, R20, R139 ;  /* 0x0000008b148b723e */ /* 0x000fe200000010ff */
[----:B0-----:R-:W-:Y:S06]  /*1c510*/  @P1 BRA `(.L_x_1817) ;  /* 0xffffffd800901947 */ /* 0x001fec000383ffff */
[----:B------:R-:W-:Y:S05]  /*1c520*/  BSYNC B1 ;  /* 0x0000000000017941 */ /* 0x000fea0003800000 */
.L_x_1804:
[----:B------:R-:W-:Y:S05]  /*1c530*/  BSYNC B0 ;  /* 0x0000000000007941 */ /* 0x000fea0003800000 */
.L_x_1803:
[----:B------:R-:W-:Y:S01]  /*1c540*/  ISETP.GE.AND P1, PT, R8, R189, PT ;  /* 0x000000bd0800720c */ /* 0x000fe20003f26270 */
[----:B------:R-:W-:-:S12]  /*1c550*/  BSSY B0, `(.L_x_1818) ;  /* 0x0000389000007945 */ /* 0x000fd80003800000 */
[----:B------:R-:W-:Y:S05]  /*1c560*/  @!P1 BRA `(.L_x_1819) ;  /* 0x00000038001c9947 */ /* 0x000fea0003800000 */
[----:B------:R-:W-:Y:S02]  /*1c570*/  IMAD.MOV.U32 R9, RZ, RZ, R4 ;  /* 0x000000ffff097224 */ /* 0x000fe400078e0004 */
[----:B------:R-:W-:Y:S02]  /*1c580*/  IMAD.MOV.U32 R14, RZ, RZ, R3 ;  /* 0x000000ffff0e7224 */ /* 0x000fe400078e0003 */
[----:B------:R-:W-:Y:S02]  /*1c590*/  IMAD.MOV.U32 R15, RZ, RZ, R163 ;  /* 0x000000ffff0f7224 */ /* 0x000fe400078e00a3 */
[----:B------:R-:W-:-:S07]  /*1c5a0*/  IMAD.MOV.U32 R20, RZ, RZ, R160 ;  /* 0x000000ffff147224 */ /* 0x000fce00078e00a0 */
.L_x_1840:
[----:B------:R-:W-:-:S04]  /*1c5b0*/  ISETP.NE.AND P1, PT, R20, 0x1, PT ;  /* 0x000000011400780c */ /* 0x000fc80003f25270 */
[----:B------:R-:W-:-:S04]  /*1c5c0*/  SEL R4, RZ, 0x1, P1 ;  /* 0x00000001ff047807 */ /* 0x000fc80000800000 */
[----:B------:R-:W-:Y:S01]  /*1c5d0*/  LOP3.LUT R163, R15, R4, RZ, 0x3c, !PT ;  /* 0x000000040fa37212 */ /* 0x000fe200078e3cff */
[----:B------:R-:W-:Y:S06]  /*1c5e0*/  @!P0 BRA `(.L_x_1820) ;  /* 0x0000000000048947 */ /* 0x000fec0003800000 */
[----:B------:R-:W-:Y:S01]  /*1c5f0*/  BPT.TRAP 0x1 ;  /* 0x000000040000795c */ /* 0x000fe20000300000 */
.L_x_1820:
        /* <DEDUP_REMOVED lines=8> */
.L_x_1821:
[----:B------:R-:W-:Y:S01]  /*1c680*/  BSSY B1, `(.L_x_1822) ;  /* 0x0000006000017945 */ /* 0x000fe20003800000 */
[----:B------:R-:W-:Y:S02]  /*1c690*/  IMAD R10, R160, 0x900, R7 ;  /* 0x00000900a00a7824 */ /* 0x000fe400078e0207 */
[----:B------:R-:W-:Y:S01]  /*1c6a0*/  IMAD.MOV.U32 R11, RZ, RZ, 0x40000040 ;  /* 0x40000040ff0b7424 */ /* 0x000fe200078e00ff */
[----:B-1----:R-:W-:Y:S06]  /*1c6b0*/  @P1 BRA `(.L_x_1823) ;  /* 0x0000000000081947 */ /* 0x002fec0003800000 */
[----:B------:R-:W1:Y:S02]  /*1c6c0*/  SYNCS.PHASECHK.TRANS64.TRYWAIT P1, [R4+URZ+0x2a830], R3 ;  /* 0x02a83003040075a7 */ /* 0x000e64000802017f */
[----:B-1----:R-:W-:Y:S05]  /*1c6d0*/  @!P1 BRA `(.L_x_1824) ;  /* 0x000000e800dc9947 */ /* 0x002fea0003800000 */
.L_x_1823:
[----:B------:R-:W-:Y:S05]  /*1c6e0*/  BSYNC B1 ;  /* 0x0000000000017941 */ /* 0x000fea0003800000 */
.L_x_1822:
[----:B------:R-:W2:Y:S04]  /*1c6f0*/  LDL.64 R88, [R1+0x28] ;  /* 0x0000280001587983 */ /* 0x000ea80000100a00 */
[----:B------:R-:W3:Y:S04]  /*1c700*/  LDL.64 R226, [R1+0x20] ;  /* 0x0000200001e27983 */ /* 0x000ee80000100a00 */
[----:B------:R-:W4:Y:S01]  /*1c710*/  LDL.64 R210, [R1+0x18] ;  /* 0x0000180001d27983 */ /* 0x000f220000100a00 */
[C---:B------:R-:W-:Y:S02]  /*1c720*/  R2UR UR6, R10.reuse ;  /* 0x000000000a0672ca */ /* 0x040fe400000e0000 */
[----:B------:R-:W-:Y:S01]  /*1c730*/  R2UR UR7, R11 ;  /* 0x000000000b0772ca */ /* 0x000fe200000e0000 */
[----:B------:R0:W-:Y:S04]  /*1c740*/  STL.64 [R1+0x40], R4 ;  /* 0x0000400401007387 */ /* 0x0001e80000100a00 */
[----:B01----:R-:W4:Y:S01]  /*1c750*/  LDL.64 R4, [R1+0x10] ;  /* 0x0000100001047983 */ /* 0x003f220000100a00 */
        /* <DEDUP_REMOVED lines=173> */
.L_x_1825:
[----:B------:R-:W-:Y:S01]  /*1d230*/  SHF.L.U32 R2, R15, 0x1f, RZ ;  /* 0x0000001f0f027819 */ /* 0x000fe200000006ff */
[----:B------:R-:W-:-:S04]  /*1d240*/  IMAD R11, R20, 0x8, R18 ;  /* 0x00000008140b7824 */ /* 0x000fc800078e0212 */
[----:B------:R0:W1:Y:S01]  /*1d250*/  SYNCS.PHASECHK.TRANS64.TRYWAIT P1, [R11+URZ+0x2a850], R2 ;  /* 0x02a850020b0075a7 */ /* 0x000062000802017f */
[----:B------:R-:W-:Y:S05]  /*1d260*/  @!P0 BRA `(.L_x_1826) ;  /* 0x0000000000048947 */ /* 0x000fea0003800000 */
[----:B------:R-:W-:Y:S01]  /*1d270*/  BPT.TRAP 0x1 ;  /* 0x000000040000795c */ /* 0x000fe20000300000 */
.L_x_1826:
        /* <DEDUP_REMOVED lines=9> */
.L_x_1828:
[----:B------:R-:W-:Y:S05]  /*1d310*/  BSYNC B1 ;  /* 0x0000000000017941 */ /* 0x000fea0003800000 */
.L_x_1827:
        /* <DEDUP_REMOVED lines=44> */
.L_x_1830:
[----:B------:R-:W-:Y:S01]  /*1d5e0*/  ISETP.NE.AND P1, PT, R204, 0x1, PT ;  /* 0x00000001cc00780c */ /* 0x000fe20003f25270 */
        /* <DEDUP_REMOVED lines=27> */
[----:B------:R-:W-:-:S02]  /*1d7a0*/  IMAD R129, R8, -0x60, RZ ;  /* 0xffffffa008817824 */ /* 0x000fc400078e02ff */
        /* <DEDUP_REMOVED lines=8> */
[----:B0-----:R-:W-:-:S04]  /*1d830*/  @P1 IMAD.HI.U32 R3, R128, R3, RZ ;  /* 0x0000000380031227 */ /* 0x001fc800078e00ff */
[----:B------:R-:W-:Y:S01]  /*1d840*/  FMUL.FTZ R111, R116, UR39 ;  /* 0x00000027746f7c20 */ /* 0x000fe20008410000 */
[----:B------:R-:W-:Y:S01]  /*1d850*/  FMUL.FTZ R115, R120, UR39 ;  /* 0x0000002778737c20 */ /* 0x000fe20008410000 */
[----:B------:R-:W-:Y:S01]  /*1d860*/  FMUL.FTZ R107, R112, UR39 ;  /* 0x00000027706b7c20 */ /* 0x000fe20008410000 */
[----:B------:R-:W-:Y:S01]  /*1d870*/  FMUL.FTZ R109, R118, UR39 ;  /* 0x00000027766d7c20 */ /* 0x000fe20008410000 */
[----:B------:R-:W-:Y:S01]  /*1d880*/  FMUL.FTZ R116, R121, UR39 ;  /* 0x0000002779747c20 */ /* 0x000fe20008410000 */
[----:B------:R-:W-:Y:S01]  /*1d890*/  FMUL.FTZ R113, R122, UR39 ;  /* 0x000000277a717c20 */ /* 0x000fe20008410000 */
[----:B------:R-:W-:Y:S01]  /*1d8a0*/  FMUL.FTZ R120, R131, UR39 ;  /* 0x0000002783787c20 */ /* 0x000fe20008410000 */
[----:B-1----:R-:W-:Y:S01]  /*1d8b0*/  @P1 SHF.R.U32.HI R128, RZ, R2, R3 ;  /* 0x00000002ff801219 */ /* 0x002fe20000011603 */
[----:B------:R-:W-:Y:S01]  /*1d8c0*/  FMUL.FTZ R112, R117, UR39 ;  /* 0x0000002775707c20 */ /* 0x000fe20008410000 */
[----:B------:R-:W-:Y:S01]  /*1d8d0*/  FMUL.FTZ R121, R125, UR39 ;  /* 0x000000277d797c20 */ /* 0x000fe20008410000 */
[----:B------:R-:W-:Y:S01]  /*1d8e0*/  FMUL.FTZ R118, R127, UR39 ;  /* 0x000000277f767c20 */ /* 0x000fe20008410000 */
[----:B------:R-:W-:Y:S01]  /*1d8f0*/  FMUL.FTZ R122, R130, UR39 ;  /* 0x00000027827a7c20 */ /* 0x000fe20008410000 */
[----:B------:R-:W0:Y:S01]  /*1d900*/  SHFL.IDX PT, R2, R128, RZ, 0x1c1f ;  /* 0x001c1fff80027589 */ /* 0x000e2200000e0000 */
[----:B-----5:R-:W-:-:S02]  /*1d910*/  VIADD R3, R4, 0x2a840 ;  /* 0x0002a84004037836 */ /* 0x020fc40000000000 */
[----:B------:R-:W-:Y:S01]  /*1d920*/  FMUL.FTZ R117, R126, UR39 ;  /* 0x000000277e757c20 */ /* 0x000fe20008410000 */
[----:B------:R-:W-:Y:S02]  /*1d930*/  VIADD R131, R129, 0x1 ;  /* 0x0000000181837836 */ /* 0x000fe40000000000 */
[----:B------:R-:W-:Y:S01]  /*1d940*/  FMUL.FTZ R127, R132, UR39 ;  /* 0x00000027847f7c20 */ /* 0x000fe20008410000 */
[----:B------:R-:W-:Y:S01]  /*1d950*/  FMUL.FTZ R130, R133, UR39 ;  /* 0x0000002785827c20 */ /* 0x000fe20008410000 */
[----:B------:R-:W-:Y:S01]  /*1d960*/  FMUL.FTZ R4, R134, UR39 ;  /* 0x0000002786047c20 */ /* 0x000fe20008410000 */
[----:B------:R-:W-:Y:S01]  /*1d970*/  FMUL.FTZ R125, R135, UR39 ;  /* 0x00000027877d7c20 */ /* 0x000fe20008410000 */
[----:B------:R-:W-:Y:S01]  /*1d980*/  IMAD R131, R190, -0x2, R131 ;  /* 0xfffffffebe837824 */ /* 0x000fe200078e0283 */
[----:B------:R-:W-:Y:S01]  /*1d990*/  ISETP.GE.AND P1, PT, R201, 0x1, PT ;  /* 0x00000001c900780c */ /* 0x000fe20003f26270 */
[----:B------:R-:W1:Y:S01]  /*1d9a0*/  MUFU.TANH R12, R12 ;  /* 0x0000000c000c7308 */ /* 0x000e620000002400 */
[----:B------:R-:W-:Y:S01]  /*1d9b0*/  PRMT R3, R172, 0x654, R3 ;  /* 0x00000654ac037816 */ /* 0x000fe20000000003 */
[----:B------:R-:W-:Y:S01]  /*1d9c0*/  VIADD R126, R131, 0xffffffff ;  /* 0xffffffff837e7836 */ /* 0x000fe20000000000 */
[----:B------:R-:W-:-:S02]  /*1d9d0*/  IADD3 R133, -R166, R131, R167 ;  /* 0x00000083a6857210 */ /* 0x000fc40007ffe1a7 */
[----:B------:R2:W-:Y:S03]  /*1d9e0*/  SYNCS.ARRIVE.TRANS64.RED.A1T0 RZ, [R3+URZ], RZ ;  /* 0x000000ff03ff79a7 */ /* 0x0005e6000810043f */
[----:B------:R-:W3:Y:S01]  /*1d9f0*/  MUFU.TANH R13, R13 ;  /* 0x0000000d000d7308 */ /* 0x000ee20000002400 */
[C---:B------:R-:W-:Y:S02]  /*1da00*/  VIADD R134, R133.reuse, UR55 ;  /* 0x0000003785867c36 */ /* 0x040fe40008000000 */
[----:B------:R-:W-:Y:S02]  /*1da10*/  VIADD R133, R133, UR38 ;  /* 0x0000002685857c36 */ /* 0x000fe40008000000 */
        /* <DEDUP_REMOVED lines=61> */
.L_x_1833:
[----:B------:R-:W-:-:S05]  /*1ddf0*/  IMAD.U32 R136, RZ, RZ, UR46 ;  /* 0x0000002eff887e24 */ /* 0x000fca000f8e00ff */
[----:B------:R-:W-:-:S13]  /*1de00*/  ISETP.NE.AND P1, PT, R136, 0x1, PT ;  /* 0x000000018800780c */ /* 0x000fda0003f25270 */
[----:B------:R-:W1:Y:S02]  /*1de10*/  @P1 LDC.64 R2, c[0x0][0x9e8] ;  /* 0x00027a00ff021b82 */ /* 0x000e640000000a00 */
[----:B-1----:R-:W-:-:S05]  /*1de20*/  @P1 IMAD.HI.U32 R2, R135, R2, RZ ;  /* 0x0000000287021227 */ /* 0x002fca00078e00ff */
[----:B------:R-:W-:-:S07]  /*1de30*/  @P1 SHF.R.U32.HI R135, RZ, R3, R2 ;  /* 0x00000003ff871219 */ /* 0x000fce0000011602 */
.L_x_1834:
[----:B------:R-:W-:Y:S05]  /*1de40*/  BSYNC B1 ;  /* 0x0000000000017941 */ /* 0x000fea0003800000 */
.L_x_1832:
[----:B------:R-:W-:-:S05]  /*1de50*/  IMAD R135, R135, R136, R126 ;  /* 0x0000008887877224 */ /* 0x000fca00078e027e */
[----:B------:R-:W-:Y:S02]  /*1de60*/  VIADDMNMX R132, R135, R136, R132, PT ;  /* 0x0000008887847246 */ /* 0x000fe40003800184 */
[----:B------:R-:W-:-:S07]  /*1de70*/  VIMNMX R131, R131, R135, !PT ;  /* 0x0000008783837248 */ /* 0x000fce0007fe0100 */
.L_x_1831:
[C---:B------:R-:W-:Y:S01]  /*1de80*/  ISETP.GE.AND P1, PT, R129.reuse, 0x2, PT ;  /* 0x000000028100780c */ /* 0x040fe20003f26270 */
[----:B------:R-:W1:Y:S01]  /*1de90*/  SHFL.IDX PT, R128, R128, 0x1, 0x1c1f ;  /* 0x003c1f0080807f89 */ /* 0x000e6200000e0000 */
[----:B------:R-:W-:Y:S02]  /*1dea0*/  ISETP.GE.AND P2, PT, R129, 0x9, PT ;  /* 0x000000098100780c */ /* 0x000fe40003f46270 */
[----:B------:R-:W-:Y:S02]  /*1deb0*/  ISETP.GT.AND P4, PT, R131, 0x1, !P1 ;  /* 0x000000018300780c */ /* 0x000fe40004f84270 */
        /* <DEDUP_REMOVED lines=147> */
.L_x_1837:
[----:B------:R-:W-:-:S05]  /*1e7f0*/  IMAD.U32 R155, RZ, RZ, UR46 ;  /* 0x0000002eff9b7e24 */ /* 0x000fca000f8e00ff */
[----:B------:R-:W-:-:S13]  /*1e800*/  ISETP.NE.AND P6, PT, R155, 0x1, PT ;  /* 0x000000019b00780c */ /* 0x000fda0003fc5270 */
[----:B------:R-:W0:Y:S02]  /*1e810*/  @P6 LDC.64 R2, c[0x0][0x9e8] ;  /* 0x00027a00ff026b82 */ /* 0x000e240000000a00 */
[----:B0-----:R-:W-:-:S05]  /*1e820*/  @P6 IMAD.HI.U32 R2, R131, R2, RZ ;  /* 0x0000000283026227 */ /* 0x001fca00078e00ff */
[----:B------:R-:W-:-:S07]  /*1e830*/  @P6 SHF.R.U32.HI R131, RZ, R3, R2 ;  /* 0x00000003ff836219 */ /* 0x000fce0000011602 */
.L_x_1838:
[----:B------:R-:W-:Y:S05]  /*1e840*/  BSYNC B1 ;  /* 0x0000000000017941 */ /* 0x000fea0003800000 */
.L_x_1836:
[----:B------:R-:W-:-:S05]  /*1e850*/  IMAD R126, R131, R155, R126 ;  /* 0x0000009b837e7224 */ /* 0x000fca00078e027e */
[----:B------:R-:W-:Y:S02]  /*1e860*/  VIADDMNMX R134, R126, R155, R134, PT ;  /* 0x0000009b7e867246 */ /* 0x000fe40003800186 */
[----:B------:R-:W-:-:S07]  /*1e870*/  VIMNMX R133, R133, R126, !PT ;  /* 0x0000007e85857248 */ /* 0x000fce0007fe0100 */
.L_x_1835:
[C---:B------:R-:W-:Y:S02]  /*1e880*/  ISETP.GT.AND P1, PT, R133.reuse, 0x1, !P1 ;  /* 0x000000018500780c */ /* 0x040fe40004f24270 */
[----:B------:R-:W-:Y:S02]  /*1e890*/  ISETP.GT.AND P2, PT, R133, 0x8, !P2 ;  /* 0x000000088500780c */ /* 0x000fe40005744270 */
[C---:B------:R-:W-:Y:S02]  /*1e8a0*/  ISETP.LT.OR P1, PT, R134.reuse, 0x2, P1 ;  /* 0x000000028600780c */ /* 0x040fe40000f21670 */
[----:B------:R-:W-:Y:S02]  /*1e8b0*/  ISETP.LT.OR P2, PT, R134, 0x9, P2 ;  /* 0x000000098600780c */ /* 0x000fe40001741670 */
[----:B------:R-:W-:Y:S01]  /*1e8c0*/  FSEL R131, R10, -INF , !P1 ;  /* 0xff8000000a837808 */ /* 0x000fe20004800000 */
[----:B------:R-:W-:Y:S01]  /*1e8d0*/  IMAD.U32 R10, RZ, RZ, UR50 ;  /* 0x00000032ff0a7e24 */ /* 0x000fe2000f8e00ff */
[----:B------:R-:W-:-:S02]  /*1e8e0*/  LOP3.LUT P1, RZ, R22, 0x4, RZ, 0xc0, !PT ;  /* 0x0000000416ff7812 */ /* 0x000fc4000782c0ff */
[----:B------:R-:W-:Y:S02]  /*1e8f0*/  FSEL R15, R15, -INF , !P2 ;  /* 0xff8000000f0f7808 */ /* 0x000fe40005000000 */
[----:B------:R-:W-:Y:S02]  /*1e900*/  ISETP.GT.AND P1, PT, R133, 0x9, !P1 ;  /* 0x000000098500780c */ /* 0x000fe40004f24270 */
[----:B------:R-:W-:Y:S02]  /*1e910*/  LOP3.LUT P2, RZ, R22, 0x20000, RZ, 0xc0, !PT ;  /* 0x0002000016ff7812 */ /* 0x000fe4000784c0ff */
        /* <DEDUP_REMOVED lines=21> */
[C---:B------:R-:W-:Y:S02]  /*1ea70*/  ISETP.LT.OR P1, PT, R134.reuse, 0x19, P1 ;  /* 0x000000198600780c */ /* 0x040fe40000f21670 */
        /* <DEDUP_REMOVED lines=50> */
[C---:B------:R-:W-:Y:S02]  /*1eda0*/  ISETP.GT.AND P1, PT, R133.reuse, 0x38, !P1 ;  /* 0x000000388500780c */ /* 0x040fe40004f24270 */
        /* <DEDUP_REMOVED lines=28> */
[C---:B------:R-:W-:Y:S02]  /*1ef70*/  ISETP.GT.AND P1, PT, R133.reuse, RZ, !P6 ;  /* 0x000000ff8500720c */ /* 0x040fe40007724270 */
[----:B------:R-:W-:Y:S02]  /*1ef80*/  LOP3.LUT P6, RZ, R22, 0x1, RZ, 0xc0, !PT ;  /* 0x0000000116ff7812 */ /* 0x000fe400078cc0ff */
[----:B------:R-:W-:Y:S02]  /*1ef90*/  ISETP.LT.OR P1, PT, R134, 0x1, P1 ;  /* 0x000000018600780c */ /* 0x000fe40000f21670 */
[----:B------:R-:W-:Y:S02]  /*1efa0*/  ISETP.GT.AND P2, PT, R133, 0x59, !P6 ;  /* 0x000000598500780c */ /* 0x000fe40007744270 */
[----:B------:R-:W-:Y:S01]  /*1efb0*/  FSEL R2, R0, -INF , !P1 ;  /* 0xff80000000027808 */ /* 0x000fe20004800000 */
[C---:B------:R-:W-:Y:S01]  /*1efc0*/  FMUL.FTZ R0, R3.reuse, R10 ;  /* 0x0000000a03007220 */ /* 0x040fe20000410000 */
        /* <DEDUP_REMOVED lines=39> */
[----:B------:R-:W-:Y:S01]  /*1f240*/  FFMA.FTZ R129, R129, R10, -R0 ;  /* 0x0000000a81817223 */ /* 0x000fe20000010800 */
[----:B------:R-:W-:Y:S02]  /*1f250*/  MUFU.EX2 R153, R153 ;  /* 0x0000009900997308 */ /* 0x000fe40000000800 */
[----:B------:R-:W-:-:S04]  /*1f260*/  FMNMX.FTZ R12, R227, R12, !PT ;  /* 0x0000000ce30c7209 */ /* 0x000fc80007810000 */
[----:B------:R-:W-:Y:S02]  /*1f270*/  FMNMX.FTZ R12, R105, R12, !PT ;  /* 0x0000000c690c7209 */ /* 0x000fe40007810000 */
        /* <DEDUP_REMOVED lines=9> */
[----:B------:R0:W-:Y:S02]  /*1f310*/  MUFU.EX2 R13, R141 ;  /* 0x0000008d000d7308 */ /* 0x0001e40000000800 */
[----:B------:R-:W-:-:S04]  /*1f320*/  FMNMX.FTZ R95, R118, R95, !PT ;  /* 0x0000005f765f7209 */ /* 0x000fc80007810000 */
[----:B------:R-:W-:Y:S02]  /*1f330*/  FMNMX.FTZ R12, R122, R95, !PT ;  /* 0x0000005f7a0c7209 */ /* 0x000fe40007810000 */
[----:B------:R-:W-:Y:S01]  /*1f340*/  MUFU.EX2 R152, R152 ;  /* 0x0000009800987308 */ /* 0x000fe20000000800 */
[----:B0-----:R-:W-:Y:S01]  /*1f350*/  FSEL R141, R125, -INF , !P2 ;  /* 0xff8000007d8d7808 */ /* 0x001fe20005000000 */
[----:B------:R-:W-:Y:S01]  /*1f360*/  FFMA.FTZ R125, R145, R10, -R0 ;  /* 0x0000000a917d7223 */ /* 0x000fe20000010800 */
        /* <DEDUP_REMOVED lines=8> */
[----:B0-----:R-:W-:Y:S01]  /*1f3f0*/  FMNMX.FTZ R4, R12, R95, !PT ;  /* 0x0000005f0c047209 */ /* 0x001fe20007810000 */
[-C--:B------:R-:W-:Y:S01]  /*1f400*/  FFMA.FTZ R95, R151, R10.reuse, -R0 ;  /* 0x0000000a975f7223 */ /* 0x080fe20000010800 */
[----:B------:R-:W-:-:S05]  /*1f410*/  FMUL.FTZ R0, R115, R10 ;  /* 0x0000000a73007220 */ /* 0x000fca0000410000 */
[----:B------:R-:W-:Y:S01]  /*1f420*/  MUFU.EX2 R150, R150 ;  /* 0x0000009600967308 */ /* 0x000fe20000000800 */
[----:B------:R-:W0:Y:S07]  /*1f430*/  SHFL.BFLY PT, R111, R4, 0x1, 0x1f ;  /* 0x0c201f00046f7f89 */ /* 0x000e2e00000e0000 */
[----:B------:R-:W1:Y:S08]  /*1f440*/  MUFU.EX2 R0, R0 ;  /* 0x0000000000007308 */ /* 0x000e700000000800 */
        /* <DEDUP_REMOVED lines=23> */
[----:B------:R-:W0:Y:S01]  /*1f5c0*/  MUFU.EX2 R2, R9 ;  /* 0x0000000900027308 */ /* 0x000e220000000800 */
[-CC-:B------:R-:W-:Y:S01]  /*1f5d0*/  FFMA.FTZ R88, R211, R10.reuse, -R20.reuse ;  /* 0x0000000ad3587223 */ /* 0x180fe20000010814 */
[----:B------:R-:W-:Y:S01]  /*1f5e0*/  FADD.FTZ R6, R158, R15 ;  /* 0x0000000f9e067221 */ /* 0x000fe20000010000 */
[-CC-:B------:R-:W-:Y:S01]  /*1f5f0*/  FFMA.FTZ R151, R101, R10.reuse, -R20.reuse ;  /* 0x0000000a65977223 */ /* 0x180fe20000010814 */
[-CC-:B------:R-:W-:Y:S01]  /*1f600*/  FFMA.FTZ R94, R227, R10.reuse, -R20.reuse ;  /* 0x0000000ae35e7223 */ /* 0x180fe20000010814 */
[-CC-:B------:R-:W-:Y:S01]  /*1f610*/  FFMA.FTZ R145, R105, R10.reuse, -R20.reuse ;  /* 0x0000000a69917223 */ /* 0x180fe20000010814 */
[-CC-:B------:R-:W-:Y:S01]  /*1f620*/  FFMA.FTZ R96, R229, R10.reuse, -R20.reuse ;  /* 0x0000000ae5607223 */ /* 0x180fe20000010814 */
[-CC-:B------:R-:W-:Y:S01]  /*1f630*/  FFMA.FTZ R147, R109, R10.reuse, -R20.reuse ;  /* 0x0000000a6d937223 */ /* 0x180fe20000010814 */
[----:B------:R-:W1:Y:S01]  /*1f640*/  MUFU.EX2 R92, R92 ;  /* 0x0000005c005c7308 */ /* 0x000e620000000800 */
[-CC-:B------:R-:W-:Y:S01]  /*1f650*/  FFMA.FTZ R98, R110, R10.reuse, -R20.reuse ;  /* 0x0000000a6e627223 */ /* 0x180fe20000010814 */
[-CC-:B------:R-:W-:Y:S01]  /*1f660*/  FFMA.FTZ R15, R113, R10.reuse, -R20.reuse ;  /* 0x0000000a710f7223 */ /* 0x180fe20000010814 */
[-CC-:B------:R-:W-:Y:S01]  /*1f670*/  FFMA.FTZ R143, R117, R10.reuse, -R20.reuse ;  /* 0x0000000a758f7223 */ /* 0x180fe20000010814 */
[----:B------:R-:W-:-:S04]  /*1f680*/  FFMA.FTZ R139, R139, R10, -R20 ;  /* 0x0000000a8b8b7223 */ /* 0x000fc80000010814 */
[----:B------:R-:W2:Y:S01]  /*1f690*/  MUFU.EX2 R14, R14 ;  /* 0x0000000e000e7308 */ /* 0x000ea20000000800 */
[----:B0-----:R-:W-:-:S07]  /*1f6a0*/  FFMA.FTZ R5, R2, R5, R115 ;  /* 0x0000000502057223 */ /* 0x001fce0000010073 */
        /* <DEDUP_REMOVED lines=16> */
[----:B------:R-:W-:Y:S01]  /*1f7b0*/  FADD.FTZ R9, R13, R102 ;  /* 0x000000660d097221 */ /* 0x000fe20000010000 */
[-CC-:B------:R-:W-:Y:S01]  /*1f7c0*/  FFMA.FTZ R100, R114, R10.reuse, -R20.reuse ;  /* 0x0000000a72647223 */ /* 0x180fe20000010814 */
[-CC-:B------:R-:W-:Y:S02]  /*1f7d0*/  FFMA.FTZ R102, R118, R10.reuse, -R20.reuse ;  /* 0x0000000a76667223 */ /* 0x180fe40000010814 */
[----:B------:R-:W-:Y:S01]  /*1f7e0*/  FADD.FTZ R104, R150, R9 ;  /* 0x0000000996687221 */ /* 0x000fe20000010000 */
[----:B------:R-:W-:Y:S01]  /*1f7f0*/  FFMA.FTZ R9, R122, R10, -R20 ;  /* 0x0000000a7a097223 */ /* 0x000fe20000010814 */
[----:B------:R-:W2:Y:S01]  /*1f800*/  MUFU.EX2 R149, R149 ;  /* 0x0000009500957308 */ /* 0x000ea20000000800 */
[----:B0-----:R-:W-:Y:S01]  /*1f810*/  FADD.FTZ R5, R155, R6 ;  /* 0x000000069b057221 */ /* 0x001fe20000010000 */
[----:B------:R-:W-:-:S04]  /*1f820*/  FADD.FTZ R93, R133, R104 ;  /* 0x00000068855d7221 */ /* 0x000fc80000010000 */
[----:B------:R-:W-:Y:S02]  /*1f830*/  FADD.FTZ R104, R144, R93 ;  /* 0x0000005d90687221 */ /* 0x000fe40000010000 */
[----:B------:R-:W0:Y:S01]  /*1f840*/  MUFU.EX2 R88, R88 ;  /* 0x0000005800587308 */ /* 0x000e220000000800 */
[----:B-1----:R-:W-:Y:S01]  /*1f850*/  FADD.FTZ R6, R90, R5 ;  /* 0x000000055a067221 */ /* 0x002fe20000010000 */
[----:B------:R-:W-:Y:S01]  /*1f860*/  FADD.FTZ R93, R125, R104 ;  /* 0x000000687d5d7221 */ /* 0x000fe20000010000 */
[-CC-:B------:R-:W-:Y:S01]  /*1f870*/  FFMA.FTZ R104, R137, R10.reuse, -R20.reuse ;  /* 0x0000000a89687223 */ /* 0x180fe20000010814 */
[----:B------:R-:W-:Y:S02]  /*1f880*/  FFMA.FTZ R20, R141, R10, -R20 ;  /* 0x0000000a8d147223 */ /* 0x000fe40000010814 */
        /* <DEDUP_REMOVED lines=51> */
.L_x_1839:
[----:B------:R-:W-:Y:S01]  /*1fbc0*/  ISETP.GT.AND P1, PT, R8, R189, PT ;  /* 0x000000bd0800720c */ /* 0x000fe20003f24270 */
[----:B------:R-:W-:Y:S01]  /*1fbd0*/  VIADD R11, R11, 0x2a860 ;  /* 0x0002a8600b0b7836 */ /* 0x000fe20000000000 */
[----:B------:R-:W-:Y:S01]  /*1fbe0*/  F2FP.BF16.F32.PACK_AB R156, R156, R153 ;  /* 0x000000999c9c723e */ /* 0x000fe200000010ff */
[----:B------:R-:W-:Y:S01]  /*1fbf0*/  VIADD R8, R8, 0xffffffff ;  /* 0xffffffff08087836 */ /* 0x000fe20000000000 */
[----:B------:R-:W-:Y:S01]  /*1fc00*/  F2FP.BF16.F32.PACK_AB R159, R119, R14 ;  /* 0x0000000e779f723e */ /* 0x000fe200000010ff */
[----:B------:R-:W-:Y:S01]  /*1fc10*/  IMAD.MOV.U32 R14, RZ, RZ, R3 ;  /* 0x000000ffff0e7224 */ /* 0x000fe200078e0003 */
[----:B------:R-:W-:Y:S02]  /*1fc20*/  PRMT R11, R172, 0x654, R11 ;  /* 0x00000654ac0b7816 */ /* 0x000fe4000000000b */
        /* <DEDUP_REMOVED lines=27> */
.L_x_1819:
[----:B------:R-:W-:Y:S05]  /*1fde0*/  BSYNC B0 ;  /* 0x0000000000007941 */ /* 0x000fea0003800000 */
.L_x_1818:
        /* <DEDUP_REMOVED lines=67> */
.L_x_1841:
[----:B------:R-:W-:Y:S01]  /*20220*/  IMAD R11, R160, 0x8, R18 ;  /* 0x00000008a00b7824 */ /* 0x000fe200078e0212 */
[----:B------:R-:W-:-:S04]  /*20230*/  SHF.L.U32 R2, R163, 0x1f, RZ ;  /* 0x0000001fa3027819 */ /* 0x000fc800000006ff */
[----:B------:R0:W1:Y:S01]  /*20240*/  SYNCS.PHASECHK.TRANS64.TRYWAIT P1, [R11+URZ+0x2a850], R2 ;  /* 0x02a850020b0075a7 */ /* 0x000062000802017f */
[----:B------:R-:W-:Y:S05]  /*20250*/  @!P0 BRA `(.L_x_1842) ;  /* 0x0000000000048947 */ /* 0x000fea0003800000 */
[----:B------:R-:W-:Y:S01]  /*20260*/  BPT.TRAP 0x1 ;  /* 0x000000040000795c */ /* 0x000fe20000300000 */
.L_x_1842:
        /* <DEDUP_REMOVED lines=9> */
.L_x_1844:
[----:B------:R-:W-:Y:S05]  /*20300*/  BSYNC B0 ;  /* 0x0000000000007941 */ /* 0x000fea0003800000 */
.L_x_1843:
[----:B------:R-:W-:Y:S01]  /*20310*/  IMAD.MOV.U32 R8, RZ, RZ, R0 ;  /* 0x000000ffff087224 */ /* 0x000fe200078e0000 */
[----:B------:R-:W-:Y:S01]  /*20320*/  WARPGROUP.ARRIVE ;  /* 0x00000000000079c5 */ /* 0x000fe20000000000 */
[----:B------:R-:W-:Y:S01]  /*20330*/  IMAD.MOV.U32 R9, RZ, RZ, 0x40000040 ;  /* 0x40000040ff097424 */ /* 0x000fe200078e00ff */
[----:B------:R-:W2:Y:S01]  /*20340*/  SHFL.BFLY PT, R7, R6, 0x2, 0x1f ;  /* 0x0c401f0006077f89 */ /* 0x000ea200000e0000 */
[----:B------:R-:W-:Y:S01]  /*20350*/  IMAD.MOV.U32 R20, RZ, RZ, -0x800000 ;  /* 0xff800000ff147424 */ /* 0x000fe200078e00ff */
        /* <DEDUP_REMOVED lines=9> */
[----:B--2---:R-:W-:Y:S01]  /*203f0*/  FADD.FTZ R7, R7, R6 ;  /* 0x0000000607077221 */ /* 0x004fe20000010000 */
[----:B------:R-:W-:Y:S02]  /*20400*/  WARPGROUP.DEPBAR.LE gsb0, 0x0 ;  /* 0x00008000000079c5 */ /* 0x000fe40000010000 */
[----:B------:R-:W-:-:S07]  /*20410*/  WARPGROUP.ARRIVE ;  /* 0x00000000000079c5 */ /* 0x000fce0000000000 */
        /* <DEDUP_REMOVED lines=20> */
[----:B01----:R-:W-:Y:S01]  /*20560*/  FADD.FTZ R2, R0, R5 ;  /* 0x0000000500027221 */ /* 0x003fe20000010000 */
[----:B------:R-:W-:Y:S01]  /*20570*/  IMAD.MOV.U32 R5, RZ, RZ, RZ ;  /* 0x000000ffff057224 */ /* 0x000fe200078e00ff */
[----:B------:R-:W0:Y:S02]  /*20580*/  SHFL.BFLY PT, R0, R7, 0x1, 0x1f ;  /* 0x0c201f0007007f89 */ /* 0x000e2400000e0000 */
[----:B0-----:R-:W-:Y:S01]  /*20590*/  FADD.FTZ R12, R7, R0 ;  /* 0x00000000070c7221 */ /* 0x001fe20000010000 */
[----:B------:R-:W-:-:S04]  /*205a0*/  IMAD.MOV.U32 R0, RZ, RZ, -0x800000 ;  /* 0xff800000ff007424 */ /* 0x000fc800078e00ff */
[----:B------:R-:W-:-:S13]  /*205b0*/  FSETP.NE.FTZ.AND P1, PT, R12, RZ, PT ;  /* 0x000000ff0c00720b */ /* 0x000fda0003f35000 */
[----:B------:R-:W0:Y:S08]  /*205c0*/  @P1 MUFU.LG2 R6, R12 ;  /* 0x0000000c00061308 */ /* 0x000e300000000c00 */
[----:B------:R-:W-:Y:S01]  /*205d0*/  @P1 MUFU.RCP R5, R12 ;  /* 0x0000000c00051308 */ /* 0x000fe20000001000 */
[----:B0-----:R-:W-:Y:S01]  /*205e0*/  @P1 FMUL.FTZ R7, R6, 0.69314718246459960938 ;  /* 0x3f31721806071820 */ /* 0x001fe20000410000 */
[----:B------:R-:W-:-:S02]  /*205f0*/  WARPGROUP.DEPBAR.LE gsb0, 0x0 ;  /* 0x00008000000079c5 */ /* 0x000fc40000010000 */
[----:B------:R-:W-:-:S06]  /*20600*/  WARPGROUP.ARRIVE ;  /* 0x00000000000079c5 */ /* 0x000fcc0000000000 */
[----:B------:R-:W-:Y:S01]  /*20610*/  HGMMA.64x128x16.F32.BF16 R24, R140, gdesc[UR4].tnspB, R24, gsb0 ;  /* 0x41e000048c187df0 */ /* 0x000fe20008001818 */
[----:B------:R-:W-:Y:S01]  /*20620*/  R2UR UR6, R8 ;  /* 0x00000000080672ca */ /* 0x000fe200000e0000 */
[----:B------:R-:W-:Y:S01]  /*20630*/  IMAD.MOV.U32 R8, RZ, RZ, RZ ;  /* 0x000000ffff087224 */ /* 0x000fe200078e00ff */
        /* <DEDUP_REMOVED lines=17> */
.L_x_1846:
[----:B------:R-:W-:Y:S02]  /*20750*/  VIADD R3, R11, 0x2a860 ;  /* 0x0002a8600b037836 */ /* 0x000fe40000000000 */
[-C--:B------:R-:W-:Y:S01]  /*20760*/  FMUL.FTZ R21, R36, R5.reuse ;  /* 0x0000000524157220 */ /* 0x080fe20000410000 */
[----:B------:R-:W-:Y:S02]  /*20770*/  VIADD R160, R160, 0x1 ;  /* 0x00000001a0a07836 */ /* 0x000fe40000000000 */
[-C--:B------:R-:W-:Y:S01]  /*20780*/  FMUL.FTZ R36, R72, R5.reuse ;  /* 0x0000000548247220 */ /* 0x080fe20000410000 */
[-C--:B------:R-:W-:Y:S01]  /*20790*/  FMUL.FTZ R93, R34, R8.reuse ;  /* 0x00000008225d7220 */ /* 0x080fe20000410000 */
        /* <DEDUP_REMOVED lines=68> */
[----:B-1----:R-:W-:-:S07]  /*20be0*/  SEL R160, R160, RZ, P1 ;  /* 0x000000ffa0a07207 */ /* 0x002fce0000800000 */
.L_x_1699:
[----:B------:R-:W1:Y:S08]  /*20bf0*/  S2UR UR4, SR_CgaCtaId ;  /* 0x00000000000479c3 */ /* 0x000e700000008800 */
[----:B------:R-:W-:Y:S01]  /*20c00*/  BAR.SYNC.DEFER_BLOCKING 0x5, 0x180 ;  /* 0x0146000000007b1d */ /* 0x000fe20000010000 */
[----:B------:R-:W-:-:S05]  /*20c10*/  MOV R3, 0x400 ;  /* 0x0000040000037802 */ /* 0x000fca0000000f00 */
[----:B------:R-:W-:Y:S01]  /*20c20*/  BSSY B0, `(.L_x_1847) ;  /* 0x00001f3000007945 */ /* 0x000fe20003800000 */
[----:B-1----:R-:W-:-:S05]  /*20c30*/  IMAD.U32 R172, RZ, RZ, UR4 ;  /* 0x00000004ffac7e24 */ /* 0x002fca000f8e00ff */
[----:B------:R-:W-:-:S05]  /*20c40*/  LEA R18, R172, R3, 0x18 ;  /* 0x00000003ac127211 */ /* 0x000fca00078ec0ff */
[----:B0---4-:R0:W1:Y:S01]  /*20c50*/  LDS.128 R28, [R18+0x2a8d0] ;  /* 0x02a8d000121c7984 */ /* 0x0110620000000c00 */
[----:B------:R-:W-:Y:S06]  /*20c60*/  BAR.ARV 0x4, 0x180 ;  /* 0x0106000000007b1d */ /* 0x000fec0000002000 */
[----:B------:R-:W-:Y:S05]  /*20c70*/  @P0 BRA `(.L_x_1848) ;  /* 0x0000001400000947 */ /* 0x000fea0003800000 */
[----:B------:R-:W2:Y:S01]  /*20c80*/  S2R R5, SR_SWINHI ;  /* 0x0000000000057919 */ /* 0x000ea20000002f00 */
        /* <DEDUP_REMOVED lines=8> */
[----:B------:R-:W-:Y:S02]  /*20d10*/  MOV R2, R18 ;  /* 0x0000001200027202 */ /* 0x000fe40000000f00 */
[----:B--2---:R-:W-:-:S03]  /*20d20*/  MOV R3, R5 ;  /* 0x0000000500037202 */ /* 0x004fc60000000f00 */
[----:B------:R-:W-:-:S03]  /*20d30*/  IMAD.WIDE R4, R222, 0x2, R2 ;  /* 0x00000002de047825 */ /* 0x000fc600078e0202 */
[C---:B------:R-:W-:Y:S02]  /*20d40*/  LOP3.LUT R15, R4.reuse, 0x380, RZ, 0xc0, !PT ;  /* 0x00000380040f7812 */ /* 0x040fe400078ec0ff */
[C---:B------:R-:W-:Y:S02]  /*20d50*/  IADD3 R107, P0, R4.reuse, 0x4060, RZ ;  /* 0x00004060046b7810 */ /* 0x040fe40007f1e0ff */
[----:B------:R-:W-:Y:S01]  /*20d60*/  SHF.R.U64 R15, R15, 0x3, RZ ;  /* 0x000000030f0f7819 */ /* 0x000fe200000012ff */
[----:B------:R-:W-:Y:S01]  /*20d70*/  BAR.SYNC.DEFER_BLOCKING 0x1, 0x100 ;  /* 0x0044000000007b1d */ /* 0x000fe20000010000 */
[C---:B------:R-:W-:Y:S01]  /*20d80*/  IADD3 R71, P6, R4.reuse, 0x20, RZ ;  /* 0x0000002004477810 */ /* 0x040fe20007fde0ff */
[--C-:B------:R-:W-:Y:S01]  /*20d90*/  IMAD.X R33, RZ, RZ, R5.reuse, P0 ;  /* 0x000000ffff217224 */ /* 0x100fe200000e0605 */
[C---:B------:R-:W-:Y:S02]  /*20da0*/  IADD3 R75, P5, R4.reuse, 0x40, RZ ;  /* 0x00000040044b7810 */ /* 0x040fe40007fbe0ff */
[C---:B------:R-:W-:Y:S01]  /*20db0*/  IADD3 R79, P4, R4.reuse, 0x60, RZ ;  /* 0x00000060044f7810 */ /* 0x040fe20007f9e0ff */
[--C-:B------:R-:W-:Y:S01]  /*20dc0*/  IMAD.X R9, RZ, RZ, R5.reuse, P6 ;  /* 0x000000ffff097224 */ /* 0x100fe200030e0605 */
[C---:B------:R-:W-:Y:S01]  /*20dd0*/  IADD3 R101, P3, R4.reuse, 0x4000, RZ ;  /* 0x0000400004657810 */ /* 0x040fe20007f7e0ff */
[--C-:B------:R-:W-:Y:S01]  /*20de0*/  IMAD.X R11, RZ, RZ, R5.reuse, P5 ;  /* 0x000000ffff0b7224 */ /* 0x100fe200028e0605 */
[C---:B------:R-:W-:Y:S01]  /*20df0*/  IADD3 R103, P2, R4.reuse, 0x4020, RZ ;  /* 0x0000402004677810 */ /* 0x040fe20007f5e0ff */
[----:B------:R-:W-:Y:S01]  /*20e00*/  IMAD.X R13, RZ, RZ, R5, P4 ;  /* 0x000000ffff0d7224 */ /* 0x000fe200020e0605 */
[----:B------:R-:W-:-:S02]  /*20e10*/  IADD3 R105, P1, R4, 0x4040, RZ ;  /* 0x0000404004697810 */ /* 0x000fc40007f3e0ff */
[----:B------:R-:W-:Y:S01]  /*20e20*/  ISETP.NE.U32.AND P0, PT, RZ, UR4, PT ;  /* 0x00000004ff007c0c */ /* 0x000fe2000bf05070 */
[--C-:B------:R-:W-:Y:S01]  /*20e30*/  IMAD.X R25, RZ, RZ, R5.reuse, P2 ;  /* 0x000000ffff197224 */ /* 0x100fe200010e0605 */
[----:B------:R-:W-:Y:S01]  /*20e40*/  LOP3.LUT R4, R15, R4, RZ, 0x3c, !PT ;  /* 0x000000040f047212 */ /* 0x000fe200078e3cff */
[--C-:B------:R-:W-:Y:S01]  /*20e50*/  IMAD.X R15, RZ, RZ, R5.reuse, P3 ;  /* 0x000000ffff0f7224 */ /* 0x100fe200018e0605 */
[----:B------:R-:W-:Y:S01]  /*20e60*/  ISETP.NE.AND.EX P0, PT, RZ, UR5, PT, P0 ;  /* 0x00000005ff007c0c */ /* 0x000fe2000bf05300 */
[----:B------:R-:W-:Y:S01]  /*20e70*/  ULDC.64 UR4, c[0x0][0xc08] ;  /* 0x0003020000047ab9 */ /* 0x000fe20000000a00 */
[----:B------:R-:W-:Y:S01]  /*20e80*/  LOP3.LUT R8, R71, 0x380, RZ, 0xc0, !PT ;  /* 0x0000038047087812 */ /* 0x000fe200078ec0ff */
[----:B------:R-:W-:Y:S01]  /*20e90*/  IMAD.X R27, RZ, RZ, R5, P1 ;  /* 0x000000ffff1b7224 */ /* 0x000fe200008e0605 */
[----:B------:R-:W-:Y:S02]  /*20ea0*/  LOP3.LUT R10, R75, 0x380, RZ, 0xc0, !PT ;  /* 0x000003804b0a7812 */ /* 0x000fe400078ec0ff */
[----:B------:R-:W-:-:S02]  /*20eb0*/  MOV R96, R4 ;  /* 0x0000000400607202 */ /* 0x000fc40000000f00 */
[----:B------:R-:W-:Y:S02]  /*20ec0*/  LOP3.LUT R12, R79, 0x380, RZ, 0xc0, !PT ;  /* 0x000003804f0c7812 */ /* 0x000fe400078ec0ff */
[----:B------:R-:W-:Y:S02]  /*20ed0*/  LOP3.LUT R14, R101, 0x380, RZ, 0xc0, !PT ;  /* 0x00000380650e7812 */ /* 0x000fe400078ec0ff */
[----:B------:R-:W-:Y:S02]  /*20ee0*/  F2FP.BF16.F32.PACK_AB R4, R91, R24 ;  /* 0x000000185b04723e */ /* 0x000fe400000010ff */
[----:B------:R-:W-:Y:S02]  /*20ef0*/  F2FP.BF16.F32.PACK_AB R5, R32, R99 ;  /* 0x000000632005723e */ /* 0x000fe400000010ff */
[----:B------:R-:W-:Y:S02]  /*20f00*/  LOP3.LUT R24, R103, 0x380, RZ, 0xc0, !PT ;  /* 0x0000038067187812 */ /* 0x000fe400078ec0ff */
[----:B-1----:R-:W-:Y:S01]  /*20f10*/  LOP3.LUT R28, R105, 0x380, RZ, 0xc0, !PT ;  /* 0x00000380691c7812 */ /* 0x002fe200078ec0ff */
[----:B------:R1:W-:Y:S01]  /*20f20*/  STSM.16.M88.4 [R96], R4 ;  /* 0x0000000460007844 */ /* 0x0003e20000000200 */
[----:B------:R-:W-:-:S02]  /*20f30*/  ISETP.NE.U32.AND P2, PT, RZ, UR4, PT ;  /* 0x00000004ff007c0c */ /* 0x000fc4000bf45070 */
[----:B------:R-:W-:Y:S02]  /*20f40*/  LOP3.LUT R32, R107, 0x380, RZ, 0xc0, !PT ;  /* 0x000003806b207812 */ /* 0x000fe400078ec0ff */
[----:B------:R-:W-:Y:S02]  /*20f50*/  SHF.R.U64 R8, R8, 0x3, RZ ;  /* 0x0000000308087819 */ /* 0x000fe400000012ff */
[----:B------:R-:W-:Y:S02]  /*20f60*/  SHF.R.U64 R10, R10, 0x3, RZ ;  /* 0x000000030a0a7819 */ /* 0x000fe400000012ff */
[----:B------:R-:W-:Y:S02]  /*20f70*/  SHF.R.U64 R12, R12, 0x3, RZ ;  /* 0x000000030c0c7819 */ /* 0x000fe400000012ff */
[----:B------:R-:W-:Y:S02]  /*20f80*/  SHF.R.U64 R14, R14, 0x3, RZ ;  /* 0x000000030e0e7819 */ /* 0x000fe400000012ff */
[----:B------:R-:W-:-:S02]  /*20f90*/  SHF.R.U64 R24, R24, 0x3, RZ ;  /* 0x0000000318187819 */ /* 0x000fc400000012ff */
[----:B------:R-:W-:Y:S02]  /*20fa0*/  SHF.R.U64 R28, R28, 0x3, RZ ;  /* 0x000000031c1c7819 */ /* 0x000fe400000012ff */
[----:B------:R-:W-:Y:S02]  /*20fb0*/  ISETP.NE.AND.EX P2, PT, RZ, UR5, PT, P2 ;  /* 0x00000005ff007c0c */ /* 0x000fe4000bf45320 */
[----:B------:R-:W-:Y:S02]  /*20fc0*/  SHF.R.U64 R32, R32, 0x3, RZ ;  /* 0x0000000320207819 */ /* 0x000fe400000012ff */
[----:B------:R-:W-:Y:S02]  /*20fd0*/  LOP3.LUT R8, R8, R71, RZ, 0x3c, !PT ;  /* 0x0000004708087212 */ /* 0x000fe400078e3cff */
[----:B------:R-:W-:Y:S02]  /*20fe0*/  LOP3.LUT R10, R10, R75, RZ, 0x3c, !PT ;  /* 0x0000004b0a0a7212 */ /* 0x000fe400078e3cff */
[----:B------:R-:W-:-:S02]  /*20ff0*/  LOP3.LUT R12, R12, R79, RZ, 0x3c, !PT ;  /* 0x0000004f0c0c7212 */ /* 0x000fc400078e3cff */
[----:B------:R-:W-:Y:S02]  /*21000*/  LOP3.LUT R14, R14, R101, RZ, 0x3c, !PT ;  /* 0x000000650e0e7212 */ /* 0x000fe400078e3cff */
[----:B------:R-:W-:Y:S02]  /*21010*/  LOP3.LUT R24, R24, R103, RZ, 0x3c, !PT ;  /* 0x0000006718187212 */ /* 0x000fe400078e3cff */
[----:B------:R-:W-:Y:S02]  /*21020*/  LOP3.LUT R26, R28, R105, RZ, 0x3c, !PT ;  /* 0x000000691c1a7212 */ /* 0x000fe400078e3cff */
[----:B------:R-:W-:Y:S02]  /*21030*/  LOP3.LUT R32, R32, R107, RZ, 0x3c, !PT ;  /* 0x0000006b20207212 */ /* 0x000fe400078e3cff */
[----:B------:R-:W-:Y:S02]  /*21040*/  MOV R79, R8 ;  /* 0x00000008004f7202 */ /* 0x000fe40000000f00 */
[----:B------:R-:W-:-:S02]  /*21050*/  MOV R78, R10 ;  /* 0x0000000a004e7202 */ /* 0x000fc40000000f00 */
[----:B-1----:R-:W-:Y:S02]  /*21060*/  F2FP.BF16.F32.PACK_AB R4, R89, R88 ;  /* 0x000000585904723e */ /* 0x002fe400000010ff */
[----:B------:R-:W-:Y:S02]  /*21070*/  F2FP.BF16.F32.PACK_AB R5, R94, R93 ;  /* 0x0000005d5e05723e */ /* 0x000fe400000010ff */
[----:B------:R-:W-:Y:S02]  /*21080*/  F2FP.BF16.F32.PACK_AB R6, R90, R21 ;  /* 0x000000155a06723e */ /* 0x000fe400000010ff */
[----:B------:R-:W-:Y:S01]  /*21090*/  F2FP.BF16.F32.PACK_AB R7, R95, R92 ;  /* 0x0000005c5f07723e */ /* 0x000fe200000010ff */
[----:B------:R-:W-:Y:S01]  /*210a0*/  ULDC UR4, c[0x0][0xa88] ;  /* 0x0002a20000047ab9 */ /* 0x000fe20000000800 */
[----:B------:R-:W-:Y:S01]  /*210b0*/  MOV R75, R12 ;  /* 0x0000000c004b7202 */ /* 0x000fe20000000f00 */
[----:B------:R-:W1:Y:S01]  /*210c0*/  LDC R21, c[0x0][0xbe8] ;  /* 0x0002fa00ff157b82 */ /* 0x000e620000000800 */
[----:B------:R-:W-:Y:S01]  /*210d0*/  MOV R74, R14 ;  /* 0x0000000e004a7202 */ /* 0x000fe20000000f00 */
[----:B------:R-:W-:Y:S01]  /*210e0*/  STSM.16.M88.4 [R79], R4 ;  /* 0x000000044f007844 */ /* 0x000fe20000000200 */
[----:B------:R-:W-:-:S02]  /*210f0*/  F2FP.BF16.F32.PACK_AB R8, R41, R40 ;  /* 0x000000282908723e */ /* 0x000fc400000010ff */
[----:B------:R-:W-:Y:S02]  /*21100*/  F2FP.BF16.F32.PACK_AB R9, R43, R72 ;  /* 0x000000482b09723e */ /* 0x000fe400000010ff */
[----:B------:R-:W-:Y:S01]  /*21110*/  F2FP.BF16.F32.PACK_AB R10, R45, R44 ;  /* 0x0000002c2d0a723e */ /* 0x000fe200000010ff */
[----:B------:R-:W2:Y:S01]  /*21120*/  LDC.64 R40, c[0x0][0xc00] ;  /* 0x00030000ff287b82 */ /* 0x000ea20000000a00 */
[----:B------:R-:W-:Y:S02]  /*21130*/  F2FP.BF16.F32.PACK_AB R11, R47, R34 ;  /* 0x000000222f0b723e */ /* 0x000fe400000010ff */
[----:B------:R-:W-:Y:S02]  /*21140*/  MOV R71, R24 ;  /* 0x0000001800477202 */ /* 0x000fe40000000f00 */
[----:B------:R-:W-:Y:S01]  /*21150*/  MOV R70, R26 ;  /* 0x0000001a00467202 */ /* 0x000fe20000000f00 */
[----:B------:R3:W-:Y:S01]  /*21160*/  STSM.16.M88.4 [R78], R8 ;  /* 0x000000084e007844 */ /* 0x0007e20000000200 */
[----:B------:R-:W-:Y:S01]  /*21170*/  F2FP.BF16.F32.PACK_AB R12, R49, R48 ;  /* 0x00000030310c723e */ /* 0x000fe200000010ff */
[----:B------:R-:W-:Y:S01]  /*21180*/  IMAD.MOV.U32 R48, RZ, RZ, RZ ;  /* 0x000000ffff307224 */ /* 0x000fe200078e00ff */
[----:B------:R-:W-:-:S02]  /*21190*/  F2FP.BF16.F32.PACK_AB R13, R51, R50 ;  /* 0x00000032330d723e */ /* 0x000fc400000010ff */
[----:B------:R-:W-:Y:S02]  /*211a0*/  F2FP.BF16.F32.PACK_AB R14, R53, R52 ;  /* 0x00000034350e723e */ /* 0x000fe400000010ff */
[----:B------:R-:W-:Y:S02]  /*211b0*/  F2FP.BF16.F32.PACK_AB R15, R55, R54 ;  /* 0x00000036370f723e */ /* 0x000fe400000010ff */
[----:B------:R-:W-:Y:S02]  /*211c0*/  MOV R28, R32 ;  /* 0x00000020001c7202 */ /* 0x000fe40000000f00 */
[----:B------:R-:W-:Y:S01]  /*211d0*/  F2FP.BF16.F32.PACK_AB R24, R57, R56 ;  /* 0x000000383918723e */ /* 0x000fe200000010ff */
[----:B------:R-:W-:Y:S01]  /*211e0*/  STSM.16.M88.4 [R75], R12 ;  /* 0x0000000c4b007844 */ /* 0x000fe20000000200 */
[----:B------:R-:W-:Y:S02]  /*211f0*/  F2FP.BF16.F32.PACK_AB R25, R59, R58 ;  /* 0x0000003a3b19723e */ /* 0x000fe400000010ff */
[----:B------:R-:W-:Y:S01]  /*21200*/  F2FP.BF16.F32.PACK_AB R26, R61, R60 ;  /* 0x0000003c3d1a723e */ /* 0x000fe200000010ff */
[----:B---3--:R-:W3:Y:S01]  /*21210*/  @P2 LDC.64 R8, c[0x0][0xc08] ;  /* 0x00030200ff082b82 */ /* 0x008ee20000000a00 */
[----:B------:R-:W-:Y:S01]  /*21220*/  F2FP.BF16.F32.PACK_AB R27, R63, R62 ;  /* 0x0000003e3f1b723e */ /* 0x000fe200000010ff */
[----:B--2---:R-:W-:Y:S01]  /*21230*/  IMAD.WIDE R40, R197, 0x4, R40 ;  /* 0x00000004c5287825 */ /* 0x004fe200078e0228 */
[----:B------:R-:W-:-:S02]  /*21240*/  F2FP.BF16.F32.PACK_AB R32, R65, R64 ;  /* 0x000000404120723e */ /* 0x000fc400000010ff */
[----:B------:R-:W-:Y:S01]  /*21250*/  F2FP.BF16.F32.PACK_AB R33, R67, R66 ;  /* 0x000000424321723e */ /* 0x000fe200000010ff */
[----:B------:R-:W-:Y:S01]  /*21260*/  STSM.16.M88.4 [R74], R24 ;  /* 0x000000184a007844 */ /* 0x000fe20000000200 */
[----:B------:R-:W-:Y:S02]  /*21270*/  F2FP.BF16.F32.PACK_AB R34, R69, R68 ;  /* 0x000000444522723e */ /* 0x000fe400000010ff */
[----:B------:R-:W-:Y:S02]  /*21280*/  F2FP.BF16.F32.PACK_AB R4, R81, R80 ;  /* 0x000000505104723e */ /* 0x000fe400000010ff */
[----:B------:R-:W-:Y:S01]  /*21290*/  F2FP.BF16.F32.PACK_AB R5, R83, R82 ;  /* 0x000000525305723e */ /* 0x000fe200000010ff */
[----:B------:R-:W-:Y:S01]  /*212a0*/  STSM.16.M88.4 [R71], R32 ;  /* 0x0000002047007844 */ /* 0x000fe20000000200 */
[----:B------:R-:W-:Y:S02]  /*212b0*/  F2FP.BF16.F32.PACK_AB R6, R85, R84 ;  /* 0x000000545506723e */ /* 0x000fe400000010ff */
[----:B------:R-:W-:Y:S01]  /*212c0*/  F2FP.BF16.F32.PACK_AB R7, R87, R86 ;  /* 0x000000565707723e */ /* 0x000fe200000010ff */
[----:B------:R-:W-:Y:S04]  /*212d0*/  STSM.16.M88.4 [R70], R36 ;  /* 0x0000002446007844 */ /* 0x000fe80000000200 */
[----:B------:R2:W-:Y:S01]  /*212e0*/  STSM.16.M88.4 [R28], R4 ;  /* 0x000000041c007844 */ /* 0x0005e20000000200 */
[----:B------:R-:W-:Y:S01]  /*212f0*/  BAR.SYNC.DEFER_BLOCKING 0x1, 0x100 ;  /* 0x0044000000007b1d */ /* 0x000fe20000010000 */
[----:B--2---:R-:W-:-:S02]  /*21300*/  IMAD.U32 R6, RZ, RZ, UR4 ;  /* 0x00000004ff067e24 */ /* 0x004fc4000f8e00ff */
[----:B---3--:R-:W-:-:S03]  /*21310*/  @P2 IMAD.WIDE R4, R197, 0x4, R8 ;  /* 0x00000004c5042825 */ /* 0x008fc600078e0208 */
        /* <DEDUP_REMOVED lines=10> */
.L_x_1849:
[----:B------:R-:W-:Y:S01]  /*213c0*/  SHF.R.S32.HI R54, RZ, 0x1f, R195 ;  /* 0x0000001fff367819 */ /* 0x000fe200000114c3 */
[----:B------:R-:W-:Y:S01]  /*213d0*/  IMAD.IADD R15, R191, 0x1, R187 ;  /* 0x00000001bf0f7824 */ /* 0x000fe200078e02bb */
[----:B------:R-:W-:Y:S01]  /*213e0*/  ULDC.64 UR4, c[0x0][0xb90] ;  /* 0x0002e40000047ab9 */ /* 0x000fe20000000a00 */
[----:B-----5:R-:W-:Y:S01]  /*213f0*/  SHF.R.S32.HI R49, RZ, 0x1f, R48 ;  /* 0x0000001fff317819 */ /* 0x020fe20000011430 */
[----:B------:R-:W-:Y:S01]  /*21400*/  IMAD R9, R200, 0x40, R192 ;  /* 0x00000040c8097824 */ /* 0x000fe200078e02c0 */
[----:B------:R-:W-:Y:S01]  /*21410*/  SEL R55, R197, RZ, !P0 ;  /* 0x000000ffc5377207 */ /* 0x000fe20004000000 */
[----:B------:R-:W-:Y:S02]  /*21420*/  IMAD R4, R54, UR4, RZ ;  /* 0x0000000436047c24 */ /* 0x000fe4000f8e02ff */
[----:B-1----:R-:W-:Y:S01]  /*21430*/  @P1 IMAD.HI.U32 R8, R15, R10, RZ ;  /* 0x0000000a0f081227 */ /* 0x002fe200078e00ff */
[----:B------:R-:W-:-:S03]  /*21440*/  SHF.R.S32.HI R10, RZ, 0x1f, R197 ;  /* 0x0000001fff0a7819 */ /* 0x000fc600000114c5 */
[----:B------:R-:W-:Y:S01]  /*21450*/  IMAD.MOV.U32 R7, RZ, RZ, R15 ;  /* 0x000000ffff077224 */ /* 0x000fe200078e000f */
[----:B---3--:R-:W-:Y:S01]  /*21460*/  @P1 SHF.R.U32.HI R7, RZ, R13, R8 ;  /* 0x0000000dff071219 */ /* 0x008fe20000011608 */
[C---:B------:R-:W-:Y:S01]  /*21470*/  IMAD R11, R195.reuse, UR5, R4 ;  /* 0x00000005c30b7c24 */ /* 0x040fe2000f8e0204 */
[----:B------:R-:W-:Y:S01]  /*21480*/  SEL R28, R10, RZ, !P0 ;  /* 0x000000ff0a1c7207 */ /* 0x000fe20004000000 */
[----:B------:R-:W-:Y:S01]  /*21490*/  IMAD.WIDE.U32 R4, R195, UR4, R48 ;  /* 0x00000004c3047c25 */ /* 0x000fe2000f8e0030 */
[----:B------:R-:W-:-:S03]  /*214a0*/  ULDC.64 UR4, c[0x0][0xb98] ;  /* 0x0002e60000047ab9 */ /* 0x000fc60000000a00 */
[----:B------:R-:W-:Y:S01]  /*214b0*/  IMAD.IADD R5, R5, 0x1, R11 ;  /* 0x0000000105057824 */ /* 0x000fe200078e020b */
[--C-:B------:R-:W-:Y:S01]  /*214c0*/  SHF.R.S32.HI R11, RZ, 0x1f, R7.reuse ;  /* 0x0000001fff0b7819 */ /* 0x100fe20000011407 */
[----:B------:R-:W-:Y:S02]  /*214d0*/  IMAD.MOV R10, RZ, RZ, -R7 ;  /* 0x000000ffff0a7224 */ /* 0x000fe400078e0a07 */
[----:B------:R-:W-:-:S04]  /*214e0*/  IMAD.WIDE.U32 R4, R55, UR4, R4 ;  /* 0x0000000437047c25 */ /* 0x000fc8000f8e0004 */
[----:B------:R-:W-:Y:S01]  /*214f0*/  IMAD.WIDE R2, R9, 0x2, R2 ;  /* 0x0000000209027825 */ /* 0x000fe200078e0202 */
[----:B------:R-:W-:-:S03]  /*21500*/  IADD3 R4, P2, R7, R4, RZ ;  /* 0x0000000407047210 */ /* 0x000fc60007f5e0ff */
[----:B------:R-:W-:Y:S01]  /*21510*/  IMAD R8, R28, UR4, RZ ;  /* 0x000000041c087c24 */ /* 0x000fe2000f8e02ff */
[C---:B------:R-:W-:Y:S01]  /*21520*/  IADD3 R13, P3, R2.reuse, 0x2000, RZ ;  /* 0x00002000020d7810 */ /* 0x040fe20007f7e0ff */
[----:B------:R-:W-:Y:S01]  /*21530*/  IMAD R9, R21, R10, R15 ;  /* 0x0000000a15097224 */ /* 0x000fe200078e020f */
[----:B------:R-:W-:Y:S01]  /*21540*/  IADD3 R15, P0, R2, 0x1000, RZ ;  /* 0x00001000020f7810 */ /* 0x000fe20007f1e0ff */
[----:B------:R-:W-:Y:S01]  /*21550*/  IMAD R8, R55, UR5, R8 ;  /* 0x0000000537087c24 */ /* 0x000fe2000f8e0208 */
[----:B------:R-:W-:Y:S01]  /*21560*/  ULDC.64 UR4, c[0x0][0xb88] ;  /* 0x0002e20000047ab9 */ /* 0x000fe20000000a00 */
[----:B------:R-:W-:Y:S01]  /*21570*/  IMAD.IADD R14, R221, 0x1, R187 ;  /* 0x00000001dd0e7824 */ /* 0x000fe200078e02bb */
[----:B------:R-:W-:Y:S01]  /*21580*/  SHF.R.S32.HI R7, RZ, 0x1f, R9 ;  /* 0x0000001fff077819 */ /* 0x000fe20000011409 */
[----:B------:R-:W-:Y:S01]  /*21590*/  IMAD R57, R6, R21, RZ ;  /* 0x0000001506397224 */ /* 0x000fe200078e02ff */
[----:B------:R-:W-:Y:S02]  /*215a0*/  IADD3.X R5, R11, R5, R8, P2, !PT ;  /* 0x000000050b057210 */ /* 0x000fe400017fe408 */
[----:B------:R-:W-:Y:S01]  /*215b0*/  IADD3 R25, P2, R2, 0x3000, RZ ;  /* 0x0000300002197810 */ /* 0x000fe20007f5e0ff */
[----:B------:R-:W-:Y:S01]  /*215c0*/  IMAD R10, R7, UR4, RZ ;  /* 0x00000004070a7c24 */ /* 0x000fe2000f8e02ff */
[----:B------:R-:W-:Y:S01]  /*215d0*/  LOP3.LUT R12, R13, 0x380, RZ, 0xc0, !PT ;  /* 0x000003800d0c7812 */ /* 0x000fe200078ec0ff */
[----:B------:R-:W-:Y:S01]  /*215e0*/  IMAD.WIDE.U32 R4, R9, UR4, R4 ;  /* 0x0000000409047c25 */ /* 0x000fe2000f8e0004 */
[----:B------:R-:W-:-:S02]  /*215f0*/  LOP3.LUT R24, R25, 0x380, RZ, 0xc0, !PT ;  /* 0x0000038019187812 */ /* 0x000fc400078ec0ff */
[----:B------:R-:W-:Y:S01]  /*21600*/  SHF.R.U64 R12, R12, 0x3, RZ ;  /* 0x000000030c0c7819 */ /* 0x000fe200000012ff */
[----:B------:R-:W-:Y:S01]  /*21610*/  IMAD R7, R9, UR5, R10 ;  /* 0x0000000509077c24 */ /* 0x000fe2000f8e020a */
[----:B------:R-:W-:Y:S01]  /*21620*/  ULDC.64 UR4, c[0x0][0xb50] ;  /* 0x0002d40000047ab9 */ /* 0x000fe20000000a00 */
[----:B------:R-:W-:Y:S01]  /*21630*/  SHF.R.U64 R24, R24, 0x3, RZ ;  /* 0x0000000318187819 */ /* 0x000fe200000012ff */
[----:B------:R-:W-:Y:S01]  /*21640*/  IMAD.X R9, RZ, RZ, R3, P0 ;  /* 0x000000ffff097224 */ /* 0x000fe200000e0603 */
[----:B------:R-:W-:Y:S01]  /*21650*/  LEA R10, P4, R4, UR4, 0x2 ;  /* 0x00000004040a7c11 */ /* 0x000fe2000f8810ff */
[----:B------:R-:W-:Y:S01]  /*21660*/  IMAD.IADD R5, R5, 0x1, R7 ;  /* 0x0000000105057824 */ /* 0x000fe200078e0207 */
[----:B------:R-:W-:Y:S02]  /*21670*/  LOP3.LUT P0, RZ, R209, 0x3, RZ, 0xc0, !PT ;  /* 0x00000003d1ff7812 */ /* 0x000fe4000780c0ff */
[----:B------:R-:W-:Y:S01]  /*21680*/  LOP3.LUT R24, R24, R25, RZ, 0x3c, !PT ;  /* 0x0000001918187212 */ /* 0x000fe200078e3cff */
[----:B------:R-:W-:Y:S01]  /*21690*/  SHFL.IDX PT, R50, R10, RZ, 0x1c1f ;  /* 0x001c1fff0a327589 */ /* 0x000fe200000e0000 */
[----:B------:R-:W-:Y:S01]  /*216a0*/  LEA.HI.X R11, R4, UR5, R5, 0x2, P4 ;  /* 0x00000005040b7c11 */ /* 0x000fe2000a0f1405 */
[--C-:B------:R-:W-:Y:S01]  /*216b0*/  IMAD.X R25, RZ, RZ, R3.reuse, P2 ;  /* 0x000000ffff197224 */ /* 0x100fe200010e0603 */
[C---:B------:R-:W-:Y:S01]  /*216c0*/  ISETP.GE.OR P2, PT, R14.reuse, R57, P0 ;  /* 0x000000390e00720c */ /* 0x040fe20000746670 */
[----:B------:R-:W-:Y:S01]  /*216d0*/  SHFL.IDX PT, R52, R10, 0x1, 0x1c1f ;  /* 0x003c1f000a347f89 */ /* 0x000fe200000e0000 */
[----:B------:R-:W-:Y:S01]  /*216e0*/  VIADD R4, R14, 0x8 ;  /* 0x000000080e047836 */ /* 0x000fe20000000000 */
[----:B------:R-:W-:Y:S01]  /*216f0*/  LOP3.LUT R12, R12, R13, RZ, 0x3c, !PT ;  /* 0x0000000d0c0c7212 */ /* 0x000fe200078e3cff */
[--C-:B------:R-:W-:Y:S01]  /*21700*/  IMAD.X R13, RZ, RZ, R3.reuse, P3 ;  /* 0x000000ffff0d7224 */ /* 0x100fe200018e0603 */
[----:B------:R-:W1:Y:S01]  /*21710*/  SHFL.IDX PT, R51, R11, RZ, 0x1c1f ;  /* 0x001c1fff0b337589 */ /* 0x000e6200000e0000 */
[----:B------:R-:W-:Y:S01]  /*21720*/  IADD3 R5, P3, R2, 0x7000, RZ ;  /* 0x0000700002057810 */ /* 0x000fe20007f7e0ff */
[----:B------:R-:W-:Y:S01]  /*21730*/  ULDC.64 UR4, c[0x0][0xaa0] ;  /* 0x0002a80000047ab9 */ /* 0x000fe20000000a00 */
[----:B------:R-:W-:Y:S01]  /*21740*/  ISETP.GE.OR P0, PT, R4, R57, P0 ;  /* 0x000000390400720c */ /* 0x000fe20000706670 */
[----:B------:R-:W2:Y:S01]  /*21750*/  SHFL.IDX PT, R53, R11, 0x1, 0x1c1f ;  /* 0x003c1f000b357f89 */ /* 0x000ea200000e0000 */
[C---:B------:R-:W-:Y:S01]  /*21760*/  IADD3 R33, P6, R2.reuse, 0x4000, RZ ;  /* 0x0000400002217810 */ /* 0x040fe20007fde0ff */
[----:B------:R-:W-:Y:S01]  /*21770*/  IMAD.X R45, RZ, RZ, R3, P3 ;  /* 0x000000ffff2d7224 */ /* 0x000fe200018e0603 */
[----:B------:R-:W-:-:S02]  /*21780*/  IADD3 R37, P5, R2, 0x5000, RZ ;  /* 0x0000500002257810 */ /* 0x000fc40007fbe0ff */
[C---:B------:R-:W-:Y:S02]  /*21790*/  IADD3 R41, P4, R2.reuse, 0x6000, RZ ;  /* 0x0000600002297810 */ /* 0x040fe40007f9e0ff */
[----:B------:R-:W-:Y:S02]  /*217a0*/  LOP3.LUT R7, R2, 0x380, RZ, 0xc0, !PT ;  /* 0x0000038002077812 */ /* 0x000fe400078ec0ff */
[----:B------:R-:W-:Y:S02]  /*217b0*/  LOP3.LUT R4, R5, 0x380, RZ, 0xc0, !PT ;  /* 0x0000038005047812 */ /* 0x000fe400078ec0ff */
[----:B------:R-:W-:Y:S02]  /*217c0*/  LOP3.LUT R32, R33, 0x380, RZ, 0xc0, !PT ;  /* 0x0000038021207812 */ /* 0x000fe400078ec0ff */
[----:B------:R-:W-:Y:S02]  /*217d0*/  LOP3.LUT R36, R37, 0x380, RZ, 0xc0, !PT ;  /* 0x0000038025247812 */ /* 0x000fe400078ec0ff */
[----:B------:R-:W-:-:S02]  /*217e0*/  LOP3.LUT R40, R41, 0x380, RZ, 0xc0, !PT ;  /* 0x0000038029287812 */ /* 0x000fc400078ec0ff */
[----:B------:R-:W-:Y:S02]  /*217f0*/  SHF.R.U64 R7, R7, 0x3, RZ ;  /* 0x0000000307077819 */ /* 0x000fe400000012ff */
[----:B------:R-:W-:Y:S01]  /*21800*/  SHF.R.U64 R4, R4, 0x3, RZ ;  /* 0x0000000304047819 */ /* 0x000fe200000012ff */
[----:B-1----:R1:W-:Y:S01]  /*21810*/  @!P2 ST.E desc[UR60][R50.64], R0 ;  /* 0x000000003200a985 */ /* 0x0023e2000c10193c */
[----:B------:R-:W-:Y:S02]  /*21820*/  SHF.R.U64 R32, R32, 0x3, RZ ;  /* 0x0000000320207819 */ /* 0x000fe400000012ff */
[----:B------:R-:W-:Y:S01]  /*21830*/  SHF.R.U64 R36, R36, 0x3, RZ ;  /* 0x0000000324247819 */ /* 0x000fe200000012ff */
[----:B--2---:R2:W-:Y:S01]  /*21840*/  @!P0 ST.E desc[UR60][R52.64], R20 ;  /* 0x0000001434008985 */ /* 0x0045e2000c10193c */
[----:B------:R-:W-:Y:S02]  /*21850*/  SHF.R.U64 R40, R40, 0x3, RZ ;  /* 0x0000000328287819 */ /* 0x000fe400000012ff */
[----:B------:R-:W-:Y:S01]  /*21860*/  LOP3.LUT R2, R7, R2, RZ, 0x3c, !PT ;  /* 0x0000000207027212 */ /* 0x000fe200078e3cff */
[----:B------:R-:W-:Y:S01]  /*21870*/  IMAD R49, R49, UR4, RZ ;  /* 0x0000000431317c24 */ /* 0x000fe2000f8e02ff */
[----:B------:R-:W-:Y:S01]  /*21880*/  LOP3.LUT R32, R32, R33, RZ, 0x3c, !PT ;  /* 0x0000002120207212 */ /* 0x000fe200078e3cff */
[--C-:B------:R-:W-:Y:S01]  /*21890*/  IMAD.X R33, RZ, RZ, R3.reuse, P6 ;  /* 0x000000ffff217224 */ /* 0x100fe200030e0603 */
[----:B------:R-:W-:Y:S01]  /*218a0*/  LOP3.LUT R36, R36, R37, RZ, 0x3c, !PT ;  /* 0x0000002524247212 */ /* 0x000fe200078e3cff */
[----:B-1----:R-:W1:Y:S01]  /*218b0*/  @P1 LDC R51, c[0x0][0xbec] ;  /* 0x0002fb00ff331b82 */ /* 0x002e620000000800 */
[----:B------:R-:W-:Y:S01]  /*218c0*/  LOP3.LUT R40, R40, R41, RZ, 0x3c, !PT ;  /* 0x0000002928287212 */ /* 0x000fe200078e3cff */
[--C-:B------:R-:W-:Y:S01]  /*218d0*/  IMAD.X R37, RZ, RZ, R3.reuse, P5 ;  /* 0x000000ffff257224 */ /* 0x100fe200028e0603 */
[----:B------:R-:W-:Y:S01]  /*218e0*/  LOP3.LUT R44, R4, R5, RZ, 0x3c, !PT ;  /* 0x00000005042c7212 */ /* 0x000fe200078e3cff */
[----:B------:R-:W-:Y:S01]  /*218f0*/  IMAD.X R41, RZ, RZ, R3, P4 ;  /* 0x000000ffff297224 */ /* 0x000fe200020e0603 */
[----:B------:R3:W5:Y:S01]  /*21900*/  LD.E.128 R4, desc[UR60][R2.64] ;  /* 0x0000003c02047980 */ /* 0x000762000c101d00 */
[----:B------:R-:W-:-:S02]  /*21910*/  LOP3.LUT R8, R15, 0x380, RZ, 0xc0, !PT ;  /* 0x000003800f087812 */ /* 0x000fc400078ec0ff */
[----:B--2---:R-:W2:Y:S01]  /*21920*/  @P1 LDC R53, c[0x0][0xbf0] ;  /* 0x0002fc00ff351b82 */ /* 0x004ea20000000800 */
[----:B------:R-:W-:Y:S01]  /*21930*/  IMAD R49, R48, UR5, R49 ;  /* 0x0000000530317c24 */ /* 0x000fe2000f8e0231 */
[----:B------:R-:W-:Y:S01]  /*21940*/  SHF.R.U64 R8, R8, 0x3, RZ ;  /* 0x0000000308087819 */ /* 0x000fe200000012ff */
[----:B------:R-:W-:Y:S01]  /*21950*/  IMAD R0, R194, 0x20, R200 ;  /* 0x00000020c2007824 */ /* 0x000fe200078e02c8 */
[----:B------:R-:W5:Y:S02]  /*21960*/  LD.E.128 R24, desc[UR60][R24.64] ;  /* 0x0000003c18187980 */ /* 0x000f64000c101d00 */
[----:B------:R-:W-:Y:S01]  /*21970*/  LOP3.LUT R8, R8, R15, RZ, 0x3c, !PT ;  /* 0x0000000f08087212 */ /* 0x000fe200078e3cff */
[----:B---3--:R-:W-:Y:S01]  /*21980*/  IMAD.WIDE.U32 R2, R48, UR4, RZ ;  /* 0x0000000430027c25 */ /* 0x008fe2000f8e00ff */
[----:B------:R-:W-:Y:S01]  /*21990*/  ULDC.64 UR4, c[0x0][0xae8] ;  /* 0x0002ba0000047ab9 */ /* 0x000fe20000000a00 */
[----:B------:R-:W5:Y:S02]  /*219a0*/  LD.E.128 R12, desc[UR60][R12.64] ;  /* 0x0000003c0c0c7980 */ /* 0x000f64000c101d00 */
[----:B------:R-:W-:-:S02]  /*219b0*/  IMAD.IADD R3, R3, 0x1, R49 ;  /* 0x0000000103037824 */ /* 0x000fc400078e0231 */
[----:B------:R-:W-:Y:S01]  /*219c0*/  IMAD R20, R54, UR4, RZ ;  /* 0x0000000436147c24 */ /* 0x000fe2000f8e02ff */
[----:B------:R-:W5:Y:S01]  /*219d0*/  LD.E.128 R8, desc[UR60][R8.64] ;  /* 0x0000003c08087980 */ /* 0x000f62000c101d00 */
[----:B------:R-:W-:Y:S02]  /*219e0*/  IMAD.IADD R48, R187, 0x1, R0 ;  /* 0x00000001bb307824 */ /* 0x000fe400078e0200 */
[C---:B------:R-:W-:Y:S01]  /*219f0*/  IMAD R49, R195.reuse, UR5, R20 ;  /* 0x00000005c3317c24 */ /* 0x040fe2000f8e0214 */
[----:B------:R-:W5:Y:S01]  /*21a00*/  LD.E.128 R32, desc[UR60][R32.64] ;  /* 0x0000003c20207980 */ /* 0x000f62000c101d00 */
[----:B------:R-:W-:Y:S01]  /*21a10*/  IMAD.WIDE.U32 R2, R195, UR4, R2 ;  /* 0x00000004c3027c25 */ /* 0x000fe2000f8e0002 */
[----:B------:R-:W-:Y:S02]  /*21a20*/  ULDC.64 UR4, c[0x0][0xaf0] ;  /* 0x0002bc0000047ab9 */ /* 0x000fe40000000a00 */
[----:B------:R-:W5:Y:S01]  /*21a30*/  LD.E.128 R36, desc[UR60][R36.64] ;  /* 0x0000003c24247980 */ /* 0x000f62000c101d00 */
[----:B-1----:R-:W-:-:S03]  /*21a40*/  @P1 IMAD.HI.U32 R0, R48, R51, RZ ;  /* 0x0000003330001227 */ /* 0x002fc600078e00ff */
[----:B------:R-:W5:Y:S01]  /*21a50*/  LD.E.128 R40, desc[UR60][R40.64] ;  /* 0x0000003c28287980 */ /* 0x000f62000c101d00 */
[----:B------:R-:W-:Y:S02]  /*21a60*/  IMAD.IADD R3, R3, 0x1, R49 ;  /* 0x0000000103037824 */ /* 0x000fe400078e0231 */
[----:B------:R-:W-:Y:S01]  /*21a70*/  IMAD.MOV.U32 R49, RZ, RZ, R48 ;  /* 0x000000ffff317224 */ /* 0x000fe200078e0030 */
[----:B--2---:R-:W-:Y:S01]  /*21a80*/  @P1 SHF.R.U32.HI R49, RZ, R53, R0 ;  /* 0x00000035ff311219 */ /* 0x004fe20000011600 */
[----:B------:R-:W-:Y:S01]  /*21a90*/  IMAD R20, R28, UR4, RZ ;  /* 0x000000041c147c24 */ /* 0x000fe2000f8e02ff */
[----:B------:R-:W5:Y:S02]  /*21aa0*/  LD.E.128 R44, desc[UR60][R44.64] ;  /* 0x0000003c2c2c7980 */ /* 0x000f64000c101d00 */
[--C-:B------:R-:W-:Y:S01]  /*21ab0*/  SHF.R.S32.HI R0, RZ, 0x1f, R49.reuse ;  /* 0x0000001fff007819 */ /* 0x100fe20000011431 */
[----:B------:R-:W-:Y:S01]  /*21ac0*/  IMAD R51, R55, UR5, R20 ;  /* 0x0000000537337c24 */ /* 0x000fe2000f8e0214 */
[----:B------:R-:W-:Y:S01]  /*21ad0*/  @!PT LDS RZ, [RZ] ;  /* 0x00000000fffff984 */ /* 0x000fe20000000800 */
[----:B------:R-:W-:Y:S01]  /*21ae0*/  @!PT LDS RZ, [RZ] ;  /* 0x00000000fffff984 */ /* 0x000fe20000000800 */
[----:B------:R-:W-:Y:S01]  /*21af0*/  @!PT LDS RZ, [RZ] ;  /* 0x00000000fffff984 */ /* 0x000fe20000000800 */
[----:B------:R-:W-:Y:S01]  /*21b00*/  @!PT LDS RZ, [RZ] ;  /* 0x00000000fffff984 */ /* 0x000fe20000000800 */
[----:B------:R1:W-:Y:S06]  /*21b10*/  MEMBAR.ALL.CTA ;  /* 0x0000000000007992 */ /* 0x0003ec0000008000 */
[----:B-1----:R-:W1:Y:S01]  /*21b20*/  FENCE.VIEW.ASYNC.S ;  /* 0x00000000000073c6 */ /* 0x002e620000000000 */
[----:B------:R-:W-:-:S02]  /*21b30*/  IMAD.MOV R20, RZ, RZ, -R49 ;  /* 0x000000ffff147224 */ /* 0x000fc400078e0a31 */
        /* <DEDUP_REMOVED lines=10> */
[----:B------:R-:W-:Y:S02]  /*21be0*/  IMAD.IADD R3, R3, 0x1, R51 ;  /* 0x0000000103037824 */ /* 0x000fe400078e0233 */
[----:B------:R-:W-:Y:S02]  /*21bf0*/  IMAD R20, R0, UR4, RZ ;  /* 0x0000000400147c24 */ /* 0x000fe4000f8e02ff */
[----:B------:R-:W-:Y:S02]  /*21c00*/  VIADD R0, R50, 0x20 ;  /* 0x0000002032007836 */ /* 0x000fe40000000000 */
[C---:B------:R-:W-:Y:S02]  /*21c10*/  IMAD R49, R21.reuse, UR5, R20 ;  /* 0x0000000515317c24 */ /* 0x040fe4000f8e0214 */
[----:B------:R-:W-:Y:S01]  /*21c20*/  IMAD.WIDE.U32 R2, R21, UR4, R2 ;  /* 0x0000000415027c25 */ /* 0x000fe2000f8e0002 */
[-C--:B------:R-:W-:Y:S01]  /*21c30*/  ISETP.GE.AND P0, PT, R0, R57.reuse, PT ;  /* 0x000000390000720c */ /* 0x080fe20003f06270 */
[----:B------:R-:W-:Y:S01]  /*21c40*/  ULDC.64 UR4, c[0x0][0xa80] ;  /* 0x0002a00000047ab9 */ /* 0x000fe20000000a00 */
[----:B------:R-:W-:Y:S01]  /*21c50*/  ISETP.GE.AND P2, PT, R50, R57, PT ;  /* 0x000000393200720c */ /* 0x000fe20003f46270 */
[----:B------:R-:W-:Y:S01]  /*21c60*/  VIADD R0, R18, 0x2a820 ;  /* 0x0002a82012007836 */ /* 0x000fe20000000000 */
[----:B------:R-:W-:Y:S01]  /*21c70*/  LEA R28, P3, R2, UR4, 0x1 ;  /* 0x00000004021c7c11 */ /* 0x000fe2000f8608ff */
[----:B------:R-:W-:-:S02]  /*21c80*/  IMAD.IADD R3, R3, 0x1, R49 ;  /* 0x0000000103037824 */ /* 0x000fc400078e0231 */
[----:B------:R-:W-:Y:S01]  /*21c90*/  VIADD R20, R50, 0x40 ;  /* 0x0000004032147836 */ /* 0x000fe20000000000 */
[----:B------:R-:W-:Y:S02]  /*21ca0*/  PRMT R0, RZ, 0x654, R0 ;  /* 0x00000654ff007816 */ /* 0x000fe40000000000 */
[----:B------:R-:W-:Y:S01]  /*21cb0*/  LEA.HI.X R48, R2, UR5, R3, 0x1, P3 ;  /* 0x0000000502307c11 */ /* 0x000fe200098f0c03 */
[----:B------:R-:W-:Y:S01]  /*21cc0*/  BSSY B1, `(.L_x_1850) ;  /* 0x000000f000017945 */ /* 0x000fe20003800000 */
[----:B------:R-:W-:Y:S01]  /*21cd0*/  ISETP.GE.AND P1, PT, R20, R57, PT ;  /* 0x000000391400720c */ /* 0x000fe20003f26270 */
[----:B-1----:R1:W-:Y:S01]  /*21ce0*/  SYNCS.ARRIVE.TRANS64.RED.A1T0 RZ, [R0+URZ], RZ ;  /* 0x000000ff00ff79a7 */ /* 0x0023e2000810043f */
[----:B------:R2:W3:Y:S04]  /*21cf0*/  SHFL.IDX PT, R20, R28, RZ, 0x181f ;  /* 0x00181fff1c147589 */ /* 0x0004e800000e0000 */
[----:B-1----:R2:W1:Y:S01]  /*21d00*/  SHFL.IDX PT, R0, R48, RZ, 0x181f ;  /* 0x00181fff30007589 */ /* 0x00246200000e0000 */
[----:B------:R-:W-:Y:S06]  /*21d10*/  @P2 BRA `(.L_x_1851) ;  /* 0x0000000000242947 */ /* 0x000fec0003800000 */
        /* <DEDUP_REMOVED lines=9> */
.L_x_1851:
[----:B------:R-:W-:Y:S05]  /*21db0*/  BSYNC B1 ;  /* 0x0000000000017941 */ /* 0x000fea0003800000 */
.L_x_1850:
        /* <DEDUP_REMOVED lines=13> */
.L_x_1853:
[----:B------:R-:W-:Y:S05]  /*21e90*/  BSYNC B1 ;  /* 0x0000000000017941 */ /* 0x000fea0003800000 */
.L_x_1852:
        /* <DEDUP_REMOVED lines=13> */
.L_x_1855:
[----:B------:R-:W-:Y:S05]  /*21f70*/  BSYNC B1 ;  /* 0x0000000000017941 */ /* 0x000fea0003800000 */
.L_x_1854:
        /* <DEDUP_REMOVED lines=12> */
[----:B--2---:R-:W-:-:S04]  /*22040*/  LEA R2, P0, R193, R28, 0x1 ;  /* 0x0000001cc1027211 */ /* 0x004fc800078008ff */
[----:B------:R-:W-:-:S05]  /*22050*/  LEA.HI.X R3, R193, R48, R223, 0x1, P0 ;  /* 0x00000030c1037211 */ /* 0x000fca00000f0cdf */
[----:B------:R4:W-:Y:S01]  /*22060*/  ST.E.128 desc[UR60][R2.64], R44 ;  /* 0x0000002c02007985 */ /* 0x0009e2000c101d3c */
[----:B------:R-:W-:Y:S05]  /*22070*/  BRA `(.L_x_1856) ;  /* 0x0000000800b47947 */ /* 0x000fea0003800000 */
.L_x_1848:
[----:B------:R-:W-:Y:S01]  /*22080*/  ULDC.64 UR4, c[0x0][0xc00] ;  /* 0x0003000000047ab9 */ /* 0x000fe20000000a00 */
[----:B------:R-:W2:Y:S01]  /*22090*/  LDC.64 R2, c[0x0][0xc00] ;  /* 0x00030000ff027b82 */ /* 0x000ea20000000a00 */
[----:B------:R-:W-:Y:S01]  /*220a0*/  ISETP.NE.U32.AND P0, PT, RZ, UR4, PT ;  /* 0x00000004ff007c0c */ /* 0x000fe2000bf05070 */
[----:B------:R-:W-:-:S03]  /*220b0*/  IMAD.MOV.U32 R6, RZ, RZ, RZ ;  /* 0x000000ffff067224 */ /* 0x000fc600078e00ff */
[----:B------:R-:W-:Y:S01]  /*220c0*/  ISETP.NE.AND.EX P0, PT, RZ, UR5, PT, P0 ;  /* 0x00000005ff007c0c */ /* 0x000fe2000bf05300 */
[----:B------:R-:W-:Y:S02]  /*220d0*/  ULDC.64 UR4, c[0x0][0xc08] ;  /* 0x0003020000047ab9 */ /* 0x000fe40000000a00 */
[----:B------:R-:W-:Y:S01]  /*220e0*/  ISETP.NE.U32.AND P1, PT, RZ, UR4, PT ;  /* 0x00000004ff007c0c */ /* 0x000fe2000bf25070 */
[----:B------:R-:W3:Y:S03]  /*220f0*/  LDC R21, c[0x0][0xbe8] ;  /* 0x0002fa00ff157b82 */ /* 0x000ee60000000800 */
[----:B------:R-:W-:Y:S01]  /*22100*/  ISETP.NE.AND.EX P1, PT, RZ, UR5, PT, P1 ;  /* 0x00000005ff007c0c */ /* 0x000fe2000bf25310 */
[----:B--2---:R-:W-:-:S12]  /*22110*/  IMAD.WIDE R2, R197, 0x4, R2 ;  /* 0x00000004c5027825 */ /* 0x004fd800078e0202 */
[----:B------:R-:W2:Y:S01]  /*22120*/  @P1 LDC.64 R4, c[0x0][0xc08] ;  /* 0x00030200ff041b82 */ /* 0x000ea20000000a00 */
[----:B------:R-:W-:Y:S02]  /*22130*/  ULDC UR4, c[0x0][0xa88] ;  /* 0x0002a20000047ab9 */ /* 0x000fe40000000800 */
[----:B------:R-:W-:Y:S01]  /*22140*/  IMAD.U32 R0, RZ, RZ, UR4 ;  /* 0x00000004ff007e24 */ /* 0x000fe2000f8e00ff */
[----:B------:R4:W5:Y:S01]  /*22150*/  @P0 LDG.E R6, desc[UR60][R2.64] ;  /* 0x0000003c02060981 */ /* 0x000962000c1e1900 */
[----:B--2---:R-:W-:-:S05]  /*22160*/  @P1 IMAD.WIDE R4, R197, 0x4, R4 ;  /* 0x00000004c5041825 */ /* 0x004fca00078e0204 */
[----:B------:R4:W5:Y:S01]  /*22170*/  @P1 LDG.E R0, desc[UR60][R4.64] ;  /* 0x0000003c04001981 */ /* 0x000962000c1e1900 */
[----:B---3--:R-:W-:Y:S01]  /*22180*/  ISETP.NE.AND P2, PT, R21, 0x1, PT ;  /* 0x000000011500780c */ /* 0x008fe20003f45270 */
[----:B------:R-:W2:-:S12]  /*22190*/  S2R R8, SR_TID.X ;  /* 0x0000000000087919 */ /* 0x000e980000002100 */
[----:B------:R-:W3:Y:S08]  /*221a0*/  @P2 LDC R20, c[0x0][0xbec] ;  /* 0x0002fb00ff142b82 */ /* 0x000ef00000000800 */
[----:B------:R-:W0:Y:S01]  /*221b0*/  @P2 LDC R25, c[0x0][0xbf0] ;  /* 0x0002fc00ff192b82 */ /* 0x000e220000000800 */
[----:B--2---:R-:W-:-:S05]  /*221c0*/  VIADD R7, R8, 0xffffff80 ;  /* 0xffffff8008077836 */ /* 0x004fca0000000000 */
[----:B------:R-:W-:Y:S02]  /*221d0*/  ISETP.GE.AND P3, PT, R7, 0x80, PT ;  /* 0x000000800700780c */ /* 0x000fe40003f66270 */
[----:B------:R-:W-:Y:S01]  /*221e0*/  SHF.R.S32.HI R7, RZ, 0x1f, R197 ;  /* 0x0000001fff077819 */ /* 0x000fe200000114c5 */
[----:B----4-:R-:W-:Y:S10]  /*221f0*/  @P1 BRA `(.L_x_1857) ;  /* 0x0000000000101947 */ /* 0x010ff40003800000 */
[----:B------:R-:W-:Y:S05]  /*22200*/  @!P0 BRA `(.L_x_1857) ;  /* 0x00000000000c8947 */ /* 0x000fea0003800000 */
[----:B------:R-:W2:Y:S04]  /*22210*/  LDG.E R5, desc[UR60][R2.64] ;  /* 0x0000003c02057981 */ /* 0x000ea8000c1e1900 */
[----:B-----5:R-:W2:Y:S02]  /*22220*/  LDG.E R0, desc[UR60][R2.64+0x4] ;  /* 0x0000043c02007981 */ /* 0x020ea4000c1e1900 */
[----:B--2---:R-:W-:-:S07]  /*22230*/  IMAD.IADD R0, R0, 0x1, -R5 ;  /* 0x0000000100007824 */ /* 0x004fce00078e0a05 */
.L_x_1857:
[----:B------:R-:W-:Y:S01]  /*22240*/  BSSY B1, `(.L_x_1858) ;  /* 0x000002c000017945 */ /* 0x000fe20003800000 */
[----:B------:R-:W-:Y:S02]  /*22250*/  SHF.R.S32.HI R10, RZ, 0x1f, R195 ;  /* 0x0000001fff0a7819 */ /* 0x000fe400000114c3 */
[----:B------:R-:W-:Y:S02]  /*22260*/  SEL R13, R197, RZ, !P0 ;  /* 0x000000ffc50d7207 */ /* 0x000fe40004000000 */
[----:B------:R-:W-:Y:S02]  /*22270*/  SEL R12, R7, RZ, !P0 ;  /* 0x000000ff070c7207 */ /* 0x000fe40004000000 */
[----:B-----5:R-:W-:Y:S01]  /*22280*/  SHF.R.S32.HI R11, RZ, 0x1f, R6 ;  /* 0x0000001fff0b7819 */ /* 0x020fe20000011406 */
[----:B------:R-:W-:Y:S06]  /*22290*/  @P3 BRA `(.L_x_1859) ;  /* 0x0000000000983947 */ /* 0x000fec0003800000 */
[----:B------:R-:W2:Y:S01]  /*222a0*/  LDC R14, c[0x0][0xbe8] ;  /* 0x0002fa00ff0e7b82 */ /* 0x000ea20000000800 */
[----:B------:R-:W-:Y:S01]  /*222b0*/  IADD3 R9, R187, -0x80, R8 ;  /* 0xffffff80bb097810 */ /* 0x000fe20007ffe008 */
[----:B--2---:R-:W-:-:S05]  /*222c0*/  IMAD R2, R0, R14, RZ ;  /* 0x0000000e00027224 */ /* 0x004fca00078e02ff */
        /* <DEDUP_REMOVED lines=9> */
[----:B------:R-:W2:Y:S01]  /*22360*/  @P0 LDC R4, c[0x0][0xbec] ;  /* 0x0002fb00ff040b82 */ /* 0x000ea20000000800 */
[----:B------:R-:W-:Y:S01]  /*22370*/  IMAD R7, R195, UR5, R8 ;  /* 0x00000005c3077c24 */ /* 0x000fe2000f8e0208 */
[----:B------:R-:W-:-:S03]  /*22380*/  ULDC.64 UR4, c[0x0][0xb98] ;  /* 0x0002e60000047ab9 */ /* 0x000fc60000000a00 */
[----:B------:R-:W-:-:S03]  /*22390*/  IMAD.IADD R3, R3, 0x1, R7 ;  /* 0x0000000103037824 */ /* 0x000fc600078e0207 */
[----:B------:R-:W4:Y:S01]  /*223a0*/  @P0 LDC R15, c[0x0][0xbf0] ;  /* 0x0002fc00ff0f0b82 */ /* 0x000f220000000800 */
[----:B------:R-:W-:-:S04]  /*223b0*/  IMAD.WIDE.U32 R2, R13, UR4, R2 ;  /* 0x000000040d027c25 */ /* 0x000fc8000f8e0002 */
[----:B--2---:R-:W-:-:S05]  /*223c0*/  @P0 IMAD.HI.U32 R4, R9, R4, RZ ;  /* 0x0000000409040227 */ /* 0x004fca00078e00ff */
        /* <DEDUP_REMOVED lines=19> */
.L_x_1859:
[----:B------:R-:W-:Y:S05]  /*22500*/  BSYNC B1 ;  /* 0x0000000000017941 */ /* 0x000fea0003800000 */
.L_x_1858:
[----:B------:R-:W-:Y:S01]  /*22510*/  ULDC.64 UR4, c[0x0][0xaa0] ;  /* 0x0002a80000047ab9 */ /* 0x000fe20000000a00 */
[----:B--2---:R-:W-:Y:S01]  /*22520*/  IMAD R4, R194, 0x20, R200 ;  /* 0x00000020c2047824 */ /* 0x004fe200078e02c8 */
[----:B------:R-:W-:Y:S01]  /*22530*/  BSSY B1, `(.L_x_1860) ;  /* 0x0000037000017945 */ /* 0x000fe20003800000 */
[----:B------:R-:W-:Y:S02]  /*22540*/  IMAD R3, R11, UR4, RZ ;  /* 0x000000040b037c24 */ /* 0x000fe4000f8e02ff */
[----:B------:R-:W-:Y:S02]  /*22550*/  IMAD.IADD R9, R187, 0x1, R4 ;  /* 0x00000001bb097824 */ /* 0x000fe400078e0204 */
[C---:B------:R-:W-:Y:S02]  /*22560*/  IMAD R5, R6.reuse, UR5, R3 ;  /* 0x0000000506057c24 */ /* 0x040fe4000f8e0203 */
[----:B------:R-:W-:Y:S01]  /*22570*/  IMAD.WIDE.U32 R2, R6, UR4, RZ ;  /* 0x0000000406027c25 */ /* 0x000fe2000f8e00ff */
[----:B------:R-:W-:-:S03]  /*22580*/  ULDC.64 UR4, c[0x0][0xae8] ;  /* 0x0002ba0000047ab9 */ /* 0x000fc60000000a00 */
[----:B------:R-:W-:Y:S02]  /*22590*/  IMAD.IADD R3, R3, 0x1, R5 ;  /* 0x0000000103037824 */ /* 0x000fe400078e0205 */
[----:B------:R-:W-:Y:S02]  /*225a0*/  IMAD R6, R10, UR4, RZ ;  /* 0x000000040a067c24 */ /* 0x000fe4000f8e02ff */
[----:B---3--:R-:W-:-:S04]  /*225b0*/  @P2 IMAD.HI.U32 R4, R9, R20, RZ ;  /* 0x0000001409042227 */ /* 0x008fc800078e00ff */
[C---:B------:R-:W-:Y:S02]  /*225c0*/  IMAD R7, R195.reuse, UR5, R6 ;  /* 0x00000005c3077c24 */ /* 0x040fe4000f8e0206 */
[----:B------:R-:W-:Y:S01]  /*225d0*/  IMAD.WIDE.U32 R2, R195, UR4, R2 ;  /* 0x00000004c3027c25 */ /* 0x000fe2000f8e0002 */
[----:B------:R-:W-:-:S03]  /*225e0*/  ULDC.64 UR4, c[0x0][0xaf0] ;  /* 0x0002bc0000047ab9 */ /* 0x000fc60000000a00 */
[----:B------:R-:W-:Y:S01]  /*225f0*/  IMAD.MOV.U32 R5, RZ, RZ, R9 ;  /* 0x000000ffff057224 */ /* 0x000fe200078e0009 */
[----:B0-----:R-:W-:Y:S01]  /*22600*/  @P2 SHF.R.U32.HI R5, RZ, R25, R4 ;  /* 0x00000019ff052219 */ /* 0x001fe20000011604 */
        /* <DEDUP_REMOVED lines=41> */
.L_x_1861:
[----:B------:R-:W-:Y:S05]  /*228a0*/  BSYNC B1 ;  /* 0x0000000000017941 */ /* 0x000fea0003800000 */
.L_x_1860:
        /* <DEDUP_REMOVED lines=13> */
.L_x_1863:
[----:B------:R-:W-:Y:S05]  /*22980*/  BSYNC B1 ;  /* 0x0000000000017941 */ /* 0x000fea0003800000 */
.L_x_1862:
        /* <DEDUP_REMOVED lines=13> */
.L_x_1865:
[----:B------:R-:W-:Y:S05]  /*22a60*/  BSYNC B1 ;  /* 0x0000000000017941 */ /* 0x000fea0003800000 */
.L_x_1864:
[----:B0-----:R-:W-:Y:S01]  /*22a70*/  VIADD R0, R8, 0x60 ;  /* 0x0000006008007836 */ /* 0x001fe20000000000 */
[----:B------:R0:W0:Y:S04]  /*22a80*/  SHFL.IDX PT, R6, R5, 0x3, 0x181f ;  /* 0x00781f0005067f89 */ /* 0x00002800000e0000 */
[----:B------:R-:W-:Y:S01]  /*22a90*/  ISETP.GE.AND P0, PT, R0, R21, PT ;  /* 0x000000150000720c */ /* 0x000fe20003f06270 */
[----:B----4-:R4:W0:-:S12]  /*22aa0*/  SHFL.IDX PT, R2, R4, 0x3, 0x181f ;  /* 0x00781f0004027f89 */ /* 0x01081800000e0000 */
[----:B----4-:R-:W-:Y:S05]  /*22ab0*/  @P0 BRA `(.L_x_1856) ;  /* 0x0000000000240947 */ /* 0x010fea0003800000 */
[----:B------:R-:W-:Y:S02]  /*22ac0*/  ULDC UR4, c[0x0][0xac8] ;  /* 0x0002b20000047ab9 */ /* 0x000fe40000000800 */
[----:B------:R-:W-:Y:S02]  /*22ad0*/  ISETP.GE.AND P2, PT, R192, UR4, PT ;  /* 0x00000004c0007c0c */ /* 0x000fe4000bf46270 */
[----:B------:R-:W-:-:S11]  /*22ae0*/  ISETP.GE.AND P3, PT, R193, UR4, PT ;  /* 0x00000004c1007c0c */ /* 0x000fd6000bf66270 */
[CC--:B0-23--:R-:W-:Y:S02]  /*22af0*/  @!P2 LEA R4, P0, R192.reuse, R2.reuse, 0x1 ;  /* 0x00000002c004a211 */ /* 0x0cdfe400078008ff */
[C---:B------:R-:W-:Y:S02]  /*22b00*/  @!P3 LEA R2, P1, R193.reuse, R2, 0x1 ;  /* 0x00000002c102b211 */ /* 0x040fe400078208ff */
[-C--:B------:R-:W-:Y:S02]  /*22b10*/  @!P2 LEA.HI.X R5, R192, R6.reuse, R225, 0x1, P0 ;  /* 0x00000006c005a211 */ /* 0x080fe400000f0ce1 */
[----:B------:R-:W-:-:S03]  /*22b20*/  @!P3 LEA.HI.X R3, R193, R6, R223, 0x1, P1 ;  /* 0x00000006c103b211 */ /* 0x000fc600008f0cdf */
[----:B------:R0:W-:Y:S04]  /*22b30*/  @!P2 ST.E.128 desc[UR60][R4.64], RZ ;  /* 0x000000ff0400a985 */ /* 0x0001e8000c101d3c */
[----:B------:R0:W-:Y:S02]  /*22b40*/  @!P3 ST.E.128 desc[UR60][R2.64], RZ ;  /* 0x000000ff0200b985 */ /* 0x0001e4000c101d3c */
.L_x_1856:
[----:B------:R-:W-:Y:S05]  /*22b50*/  BSYNC B0 ;  /* 0x0000000000007941 */ /* 0x000fea0003800000 */
.L_x_1847:
[----:B------:R-:W-:Y:S02]  /*22b60*/  ULDC UR4, c[0x0][0xc3c] ;  /* 0x00030f0000047ab9 */ /* 0x000fe40000000800 */
[----:B-1----:R-:W-:-:S13]  /*22b70*/  ISETP.GE.AND P0, PT, R31, UR4, PT ;  /* 0x000000041f007c0c */ /* 0x002fda000bf06270 */
[----:B------:R-:W-:Y:S05]  /*22b80*/  @!P0 BRA `(.L_x_1866) ;  /* 0xfffffde400d08947 */ /* 0x000fea000383ffff */
[----:B------:R-:W-:Y:S05]  /*22b90*/  BRA `(.L_x_1566) ;  /* 0x0000007400387947 */ /* 0x000fea0003800000 */
.L_x_1564:
        /* <DEDUP_REMOVED lines=16> */
.L_x_1867:
        /* <DEDUP_REMOVED lines=41> */
.L_x_1873:
[----:B------:R-:W-:Y:S01]  /*22f30*/  UIADD3 UR4, UR4, 0x1f, URZ ;  /* 0x0000001f04047890 */ /* 0x000fe2000fffe03f */
[----:B------:R-:W-:-:S05]  /*22f40*/  IMAD.U32 R19, RZ, RZ, UR7 ;  /* 0x00000007ff137e24 */ /* 0x000fca000f8e00ff */
        /* <DEDUP_REMOVED lines=10> */
.L_x_1872:
[----:B------:R-:W-:Y:S05]  /*22ff0*/  BSYNC B0 ;  /* 0x0000000000007941 */ /* 0x000fea0003800000 */
.L_x_1871:
        /* <DEDUP_REMOVED lines=20> */
.L_x_1869:
        /* <DEDUP_REMOVED lines=20> */
.L_x_1874:
[----:B---3--:R-:W-:Y:S01]  /*23280*/  IMAD R16, R16, UR5, R13 ;  /* 0x0000000510107c24 */ /* 0x008fe2000f8e020d */
[----:B------:R-:W-:Y:S01]  /*23290*/  IABS R2, R6 ;  /* 0x0000000600027213 */ /* 0x000fe20000000000 */
[----:B01----:R-:W-:-:S03]  /*232a0*/  IMAD.MOV R11, RZ, RZ, -R3 ;  /* 0x000000ffff0b7224 */ /* 0x003fc600078e0a03 */
[----:B--2---:R-:W-:Y:S01]  /*232b0*/  IADD3 R9, -R16, UR6, RZ ;  /* 0x0000000610097c10 */ /* 0x004fe2000fffe1ff */
[----:B------:R-:W-:Y:S02]  /*232c0*/  IMAD.MOV R10, RZ, RZ, -R2 ;  /* 0x000000ffff0a7224 */ /* 0x000fe400078e0a02 */
[----:B------:R-:W-:Y:S01]  /*232d0*/  IMAD R11, R11, R12, RZ ;  /* 0x0000000c0b0b7224 */ /* 0x000fe200078e02ff */
        /* <DEDUP_REMOVED lines=22> */
[----:B------:R-:W-:-:S04]  /*23440*/  VIADDMNMX R18, R10, UR5, R7, PT ;  /* 0x000000050a127c46 */ /* 0x000fc8000b800107 */
[-C--:B------:R-:W-:Y:S02]  /*23450*/  IABS R10, R18.reuse ;  /* 0x00000012000a7213 */ /* 0x080fe40000000000 */
[----:B------:R-:W-:Y:S02]  /*23460*/  IABS R6, R18 ;  /* 0x0000001200067213 */ /* 0x000fe40000000000 */
[----:B------:R-:W0:Y:S08]  /*23470*/  I2F.RP R7, R10 ;  /* 0x0000000a00077306 */ /* 0x000e300000209400 */
[----:B0-----:R-:W0:Y:S02]  /*23480*/  MUFU.RCP R7, R7 ;  /* 0x0000000700077308 */ /* 0x001e240000001000 */
[----:B0-----:R-:W-:-:S06]  /*23490*/  VIADD R3, R7, 0xffffffe ;  /* 0x0ffffffe07037836 */ /* 0x001fcc0000000000 */
[----:B------:R-:W0:Y:S02]  /*234a0*/  F2I.FTZ.U32.TRUNC.NTZ R3, R3 ;  /* 0x0000000300037305 */ /* 0x000e24000021f000 */
[----:B0-----:R-:W-:-:S04]  /*234b0*/  IMAD.MOV R11, RZ, RZ, -R3 ;  /* 0x000000ffff0b7224 */ /* 0x001fc800078e0a03 */
[----:B------:R-:W-:Y:S01]  /*234c0*/  IMAD.MOV.U32 R9, RZ, RZ, R11 ;  /* 0x000000ffff097224 */ /* 0x000fe200078e000b */
[----:B------:R-:W-:-:S03]  /*234d0*/  IABS R11, R13 ;  /* 0x0000000d000b7213 */ /* 0x000fc60000000000 */
[----:B------:R-:W-:-:S04]  /*234e0*/  IMAD R9, R9, R10, RZ ;  /* 0x0000000a09097224 */ /* 0x000fc800078e02ff */
[----:B------:R-:W-:-:S04]  /*234f0*/  IMAD.HI.U32 R2, R3, R9, R2 ;  /* 0x0000000903027227 */ /* 0x000fc800078e0002 */
[----:B------:R-:W-:Y:S02]  /*23500*/  IMAD.MOV R3, RZ, RZ, -R6 ;  /* 0x000000ffff037224 */ /* 0x000fe400078e0a06 */
        /* <DEDUP_REMOVED lines=12> */
[----:B------:R-:W-:Y:S01]  /*235d0*/  @!P1 LOP3.LUT R2, RZ, R18, RZ, 0x33, !PT ;  /* 0x00000012ff029212 */ /* 0x000fe200078e33ff */
[----:B------:R-:W-:-:S03]  /*235e0*/  IMAD.MOV R18, RZ, RZ, -R18 ;  /* 0x000000ffff127224 */ /* 0x000fc600078e0a12 */
[----:B------:R-:W-:Y:S01]  /*235f0*/  LOP3.LUT R17, RZ, R2, RZ, 0x33, !PT ;  /* 0x00000002ff117212 */ /* 0x000fe200078e33ff */
[----:B------:R-:W-:-:S04]  /*23600*/  IMAD R18, R2, R18, R3 ;  /* 0x0000001202127224 */ /* 0x000fc800078e0203 */
[----:B------:R-:W-:Y:S01]  /*23610*/  IMAD.IADD R17, R4, 0x1, R17 ;  /* 0x0000000104117824 */ /* 0x000fe200078e0211 */
[----:B------:R-:W-:Y:S06]  /*23620*/  BRA `(.L_x_1875) ;  /* 0x00000000000c7947 */ /* 0x000fec0003800000 */
.L_x_1870:
[----:B------:R-:W-:Y:S02]  /*23630*/  IMAD.MOV.U32 R17, RZ, RZ, RZ ;  /* 0x000000ffff117224 */ /* 0x000fe400078e00ff */
[----:B------:R-:W-:Y:S02]  /*23640*/  IMAD.U32 R16, RZ, RZ, UR6 ;  /* 0x00000006ff107e24 */ /* 0x000fe4000f8e00ff */
[----:B------:R-:W-:-:S07]  /*23650*/  IMAD.MOV.U32 R18, RZ, RZ, RZ ;  /* 0x000000ffff127224 */ /* 0x000fce00078e00ff */
.L_x_1875:
[----:B------:R-:W-:-:S13]  /*23660*/  ISETP.NE.AND P0, PT, R5, RZ, PT ;  /* 0x000000ff0500720c */ /* 0x000fda0003f05270 */
[----:B------:R-:W0:Y:S01]  /*23670*/  @!P0 S2R R3, SR_CgaCtaId ;  /* 0x0000000000038919 */ /* 0x000e220000008800 */
[----:B------:R-:W-:-:S04]  /*23680*/  @!P0 MOV R2, 0x400 ;  /* 0x0000040000028802 */ /* 0x000fc80000000f00 */
[----:B0-----:R-:W-:-:S05]  /*23690*/  @!P0 LEA R2, R3, R2, 0x18 ;  /* 0x0000000203028211 */ /* 0x001fca00078ec0ff */
[----:B------:R0:W-:Y:S01]  /*236a0*/  @!P0 STS.128 [R2+0x2a8d0], R16 ;  /* 0x02a8d01002008388 */ /* 0x0001e20000000c00 */
[----:B------:R-:W-:Y:S06]  /*236b0*/  BAR.ARV 0x5, 0x180 ;  /* 0x0146000000007b1d */ /* 0x000fec0000002000 */
.L_x_1868:
[----:B------:R2:W-:Y:S01]  /*236c0*/  STL [R1+0x28], RZ ;  /* 0x000028ff01007387 */ /* 0x0005e20000100800 */
[----:B------:R-:W-:Y:S01]  /*236d0*/  ULDC UR4, c[0x0][0xc3c] ;  /* 0x00030f0000047ab9 */ /* 0x000fe20000000800 */
[----:B------:R-:W-:Y:S01]  /*236e0*/  IMAD.MOV.U32 R29, RZ, RZ, 0x1 ;  /* 0x00000001ff1d7424 */ /* 0x000fe200078e00ff */
[----:B-1----:R-:W-:Y:S01]  /*236f0*/  ISETP.GE.AND P0, PT, R19, UR4, PT ;  /* 0x0000000413007c0c */ /* 0x002fe2000bf06270 */
[----:B------:R-:W-:-:S12]  /*23700*/  IMAD.MOV.U32 R27, RZ, RZ, RZ ;  /* 0x000000ffff1b7224 */ /* 0x000fd800078e00ff */
[----:B--2---:R-:W-:Y:S05]  /*23710*/  @P0 BRA `(.L_x_1876) ;  /* 0x0000006400740947 */ /* 0x004fea0003800000 */
[----:B0-----:R-:W2:Y:S01]  /*23720*/  LDL R2, [R1+0x38] ;  /* 0x0000380001027983 */ /* 0x001ea20000100800 */
        /* <DEDUP_REMOVED lines=9> */
[----:B------:R-:W-:-:S02]  /*237c0*/  IMAD.MOV.U32 R27, RZ, RZ, RZ ;  /* 0x000000ffff1b7224 */ /* 0x000fc400078e00ff */
[----:B------:R-:W-:Y:S01]  /*237d0*/  IMAD.MOV.U32 R29, RZ, RZ, 0x1 ;  /* 0x00000001ff1d7424 */ /* 0x000fe200078e00ff */
[----:B--2---:R-:W-:Y:S01]  /*237e0*/  R2UR UR4, R2 ;  /* 0x00000000020472ca */ /* 0x004fe200000e0000 */
[----:B------:R-:W-:-:S05]  /*237f0*/  IMAD.SHL.U32 R2, R0, 0x8, RZ ;  /* 0x0000000800027824 */ /* 0x000fca00078e00ff */
[C---:B------:R-:W-:Y:S02]  /*23800*/  LOP3.LUT R3, R2.reuse, 0x1f8, RZ, 0xc0, !PT ;  /* 0x000001f802037812 */ /* 0x040fe400078ec0ff */
[----:B------:R-:W-:Y:S02]  /*23810*/  LOP3.LUT R2, R2, 0x38, RZ, 0xc0, !PT ;  /* 0x0000003802027812 */ /* 0x000fe400078ec0ff */
[----:B------:R-:W-:Y:S01]  /*23820*/  LOP3.LUT R3, R3, 0x38, R0, 0x78, !PT ;  /* 0x0000003803037812 */ /* 0x000fe200078e7800 */
[----:B------:R-:W-:Y:S02]  /*23830*/  IMAD.SHL.U32 R0, R0, 0x10, RZ ;  /* 0x0000001000007824 */ /* 0x000fe400078e00ff */
        /* <DEDUP_REMOVED lines=10> */
.L_x_1993:
[----:B------:R-:W-:Y:S05]  /*238e0*/  YIELD ;  /* 0x0000000000007946 */ /* 0x000fea0003800000 */
[----:B------:R-:W-:Y:S01]  /*238f0*/  ULDC.64 UR4, c[0x0][0xa28] ;  /* 0x00028a0000047ab9 */ /* 0x000fe20000000a00 */
[----:B------:R-:W-:Y:S01]  /*23900*/  IMAD.MOV.U32 R11, RZ, RZ, RZ ;  /* 0x000000ffff0b7224 */ /* 0x000fe200078e00ff */
[----:B------:R-:W-:Y:S01]  /*23910*/  ISETP.NE.U32.AND P0, PT, RZ, UR4, PT ;  /* 0x00000004ff007c0c */ /* 0x000fe2000bf05070 */
[----:B0-----:R-:W0:Y:S01]  /*23920*/  LDC.64 R4, c[0x0][0xa00] ;  /* 0x00028000ff047b82 */ /* 0x001e220000000a00 */
[----:B------:R-:W-:Y:S02]  /*23930*/  ULDC.64 UR6, c[0x0][0xa10] ;  /* 0x0002840000067ab9 */ /* 0x000fe40000000a00 */
[----:B------:R-:W-:Y:S01]  /*23940*/  ISETP.NE.AND.EX P0, PT, RZ, UR5, PT, P0 ;  /* 0x00000005ff007c0c */ /* 0x000fe2000bf05300 */
[----:B------:R-:W-:-:S12]  /*23950*/  ULDC.64 UR4, c[0x0][0xa18] ;  /* 0x0002860000047ab9 */ /* 0x000fd80000000a00 */
[----:B-1----:R-:W1:Y:S01]  /*23960*/  @P0 LDC.64 R2, c[0x0][0xa28] ;  /* 0x00028a00ff020b82 */ /* 0x002e620000000a00 */
[----:B------:R-:W-:Y:S01]  /*23970*/  ISETP.NE.U32.AND P1, PT, RZ, UR6, PT ;  /* 0x00000006ff007c0c */ /* 0x000fe2000bf25070 */
[----:B-1----:R-:W-:-:S05]  /*23980*/  @P0 IMAD.WIDE R2, R19, 0x4, R2 ;  /* 0x0000000413020825 */ /* 0x002fca00078e0202 */
[----:B--2---:R1:W2:Y:S01]  /*23990*/  @P0 LDG.E R11, desc[UR60][R2.64] ;  /* 0x0000003c020b0981 */ /* 0x0042a2000c1e1900 */
[----:B------:R-:W-:Y:S01]  /*239a0*/  ISETP.NE.U32.AND P0, PT, RZ, UR4, PT ;  /* 0x00000004ff007c0c */ /* 0x000fe2000bf05070 */
[----:B------:R-:W-:Y:S01]  /*239b0*/  IMAD.MOV.U32 R35, RZ, RZ, RZ ;  /* 0x000000ffff237224 */ /* 0x000fe200078e00ff */
[----:B------:R-:W-:Y:S01]  /*239c0*/  ISETP.NE.AND.EX P1, PT, RZ, UR7, PT, P1 ;  /* 0x00000007ff007c0c */ /* 0x000fe2000bf25310 */
[----:B------:R-:W-:Y:S01]  /*239d0*/  IMAD.MOV.U32 R0, RZ, RZ, RZ ;  /* 0x000000ffff007224 */ /* 0x000fe200078e00ff */
[----:B------:R-:W-:Y:S01]  /*239e0*/  ISETP.NE.AND.EX P2, PT, RZ, UR5, PT, P0 ;  /* 0x00000005ff007c0c */ /* 0x000fe2000bf45300 */
[----:B------:R-:W-:Y:S01]  /*239f0*/  ULDC.64 UR4, c[0x0][0xa00] ;  /* 0x0002800000047ab9 */ /* 0x000fe20000000a00 */
[----:B0-----:R-:W-:Y:S01]  /*23a00*/  IMAD.WIDE R4, R19, 0x4, R4 ;  /* 0x0000000413047825 */ /* 0x001fe200078e0204 */
[----:B------:R-:W-:Y:S01]  /*23a10*/  ISETP.NE.U32.AND P0, PT, RZ, UR4, PT ;  /* 0x00000004ff007c0c */ /* 0x000fe2000bf05070 */
[----:B-1----:R-:W0:Y:S03]  /*23a20*/  LDC.64 R2, c[0x0][0xa10] ;  /* 0x00028400ff027b82 */ /* 0x002e260000000a00 */
[----:B------:R-:W-:-:S06]  /*23a30*/  ISETP.NE.AND.EX P0, PT, RZ, UR5, PT, P0 ;  /* 0x00000005ff007c0c */ /* 0x000fcc000bf05300 */
[----:B------:R-:W1:Y:S07]  /*23a40*/  @P2 LDC.64 R6, c[0x0][0xa18] ;  /* 0x00028600ff062b82 */ /* 0x000e6e0000000a00 */
[----:B------:R-:W5:Y:S01]  /*23a50*/  @P0 LDG.E R35, desc[UR60][R4.64] ;  /* 0x0000003c04230981 */ /* 0x000f62000c1e1900 */
[----:B0-----:R-:W-:-:S05]  /*23a60*/  IMAD.WIDE R2, R19, 0x4, R2 ;  /* 0x0000000413027825 */ /* 0x001fca00078e0202 */
[----:B------:R-:W5:Y:S01]  /*23a70*/  @P1 LDG.E R0, desc[UR60][R2.64] ;  /* 0x0000003c02001981 */ /* 0x000f62000c1e1900 */
[----:B------:R-:W-:Y:S02]  /*23a80*/  ULDC UR4, c[0x0][0x288] ;  /* 0x0000a20000047ab9 */ /* 0x000fe40000000800 */
[----:B------:R-:W-:Y:S01]  /*23a90*/  IMAD.U32 R32, RZ, RZ, UR4 ;  /* 0x00000004ff207e24 */ /* 0x000fe2000f8e00ff */
[----:B------:R-:W-:Y:S02]  /*23aa0*/  ULDC.64 UR4, c[0x0][0x418] ;  /* 0x0001060000047ab9 */ /* 0x000fe40000000a00 */
[----:B------:R-:W-:-:S03]  /*23ab0*/  UISETP.NE.U32.AND UP0, UPT, UR4, URZ, UPT ;  /* 0x0000003f0400728c */ /* 0x000fc6000bf05070 */
[----:B------:R-:W-:Y:S01]  /*23ac0*/  ULDC UR4, c[0x0][0x424] ;  /* 0x0001090000047ab9 */ /* 0x000fe20000000800 */
[----:B------:R-:W-:Y:S01]  /*23ad0*/  UISETP.NE.AND.EX UP0, UPT, UR5, URZ, UPT, UP0 ;  /* 0x0000003f0500728c */ /* 0x000fe2000bf05300 */
[----:B-1----:R-:W-:Y:S02]  /*23ae0*/  @P2 IMAD.WIDE R6, R19, 0x4, R6 ;  /* 0x0000000413062825 */ /* 0x002fe400078e0206 */
[----:B------:R-:W-:Y:S01]  /*23af0*/  ULDC UR5, c[0x0][0x2f0] ;  /* 0x0000bc0000057ab9 */ /* 0x000fe20000000800 */
[----:B------:R-:W-:Y:S02]  /*23b00*/  USEL UR4, UR4, 0x1, UP0 ;  /* 0x0000000104047887 */ /* 0x000fe40008000000 */
[----:B------:R0:W5:Y:S02]  /*23b10*/  @P2 LDG.E R32, desc[UR60][R6.64] ;  /* 0x0000003c06202981 */ /* 0x000164000c1e1900 */
[----:B------:R-:W-:-:S03]  /*23b20*/  UIMAD UR4, UR4, UR5, URZ ;  /* 0x00000005040472a4 */ /* 0x000fc6000f8e023f */
[----:B------:R-:W-:-:S03]  /*23b30*/  ULDC UR5, c[0x0][0x348] ;  /* 0x0000d20000057ab9 */ /* 0x000fc60000000800 */
[----:B------:R-:W-:Y:S02]  /*23b40*/  IMAD.U32 R10, RZ, RZ, UR4 ;  /* 0x00000004ff0a7e24 */ /* 0x000fe4000f8e00ff */
[----:B0-----:R-:W-:Y:S01]  /*23b50*/  IMAD.U32 R6, RZ, RZ, UR5 ;  /* 0x00000005ff067e24 */ /* 0x001fe2000f8e00ff */
[----:B--2---:R0:W-:Y:S01]  /*23b60*/  STL [R1+0x4], R11 ;  /* 0x0000040b01007387 */ /* 0x0041e20000100800 */
[----:B------:R-:W-:Y:S05]  /*23b70*/  @P2 BRA `(.L_x_1877) ;  /* 0x0000000000102947 */ /* 0x000fea0003800000 */
[----:B------:R-:W-:Y:S05]  /*23b80*/  @!P0 BRA `(.L_x_1877) ;  /* 0x00000000000c8947 */ /* 0x000fea0003800000 */
[----:B------:R-:W2:Y:S04]  /*23b90*/  LDG.E R7, desc[UR60][R4.64] ;  /* 0x0000003c04077981 */ /* 0x000ea8000c1e1900 */
[----:B-----5:R-:W2:Y:S02]  /*23ba0*/  LDG.E R32, desc[UR60][R4.64+0x4] ;  /* 0x0000043c04207981 */ /* 0x020ea4000c1e1900 */
[----:B--2---:R-:W-:-:S07]  /*23bb0*/  IMAD.IADD R32, R32, 0x1, -R7 ;  /* 0x0000000120207824 */ /* 0x004fce00078e0a07 */
.L_x_1877:
[----:B------:R-:W-:Y:S02]  /*23bc0*/  ULDC.64 UR4, c[0x0][0xa20] ;  /* 0x0002880000047ab9 */ /* 0x000fe40000000a00 */
[----:B------:R-:W-:-:S04]  /*23bd0*/  ISETP.NE.U32.AND P0, PT, RZ, UR4, PT ;  /* 0x00000004ff007c0c */ /* 0x000fc8000bf05070 */
[----:B------:R-:W-:-:S13]  /*23be0*/  ISETP.NE.AND.EX P0, PT, RZ, UR5, PT, P0 ;  /* 0x00000005ff007c0c */ /* 0x000fda000bf05300 */
[----:B------:R-:W-:Y:S05]  /*23bf0*/  @!P0 BRA `(.L_x_1878) ;  /* 0x0000000000108947 */ /* 0x000fea0003800000 */
[----:B------:R-:W1:Y:S02]  /*23c00*/  LDC.64 R4, c[0x0][0xa20] ;  /* 0x00028800ff047b82 */ /* 0x000e640000000a00 */
[----:B-1----:R-:W-:-:S05]  /*23c10*/  IMAD.WIDE R4, R19, 0x4, R4 ;  /* 0x0000000413047825 */ /* 0x002fca00078e0204 */
[----:B------:R1:W5:Y:S01]  /*23c20*/  LDG.E R10, desc[UR60][R4.64] ;  /* 0x0000003c040a7981 */ /* 0x000362000c1e1900 */
[----:B------:R-:W-:Y:S05]  /*23c30*/  BRA `(.L_x_1879) ;  /* 0x0000000000247947 */ /* 0x000fea0003800000 */
.L_x_1878:
        /* <DEDUP_REMOVED lines=9> */
.L_x_1879:
[----:B-1----:R-:W2:Y:S01]  /*23cd0*/  @P1 LDG.E R5, desc[UR60][R2.64] ;  /* 0x0000003c02051981 */ /* 0x002ea2000c1e1900 */
[----:B------:R-:W1:Y:S03]  /*23ce0*/  LDC R7, c[0x0][0x448] ;  /* 0x00011200ff077b82 */ /* 0x000e660000000800 */
[----:B------:R3:W2:Y:S01]  /*23cf0*/  @P1 LDG.E R4, desc[UR60][R2.64+0x4] ;  /* 0x0000043c02041981 */ /* 0x0006a2000c1e1900 */
[----:B-----5:R-:W-:Y:S02]  /*23d00*/  IMAD.IADD R10, R10, 0x1, -R11 ;  /* 0x000000010a0a7824 */ /* 0x020fe400078e0a0b */
[----:B------:R-:W-:Y:S02]  /*23d10*/  IMAD.SHL.U32 R28, R17, 0x80, RZ ;  /* 0x00000080111c7824 */ /* 0x000fe400078e00ff */
[----:B---3--:R-:W3:Y:S01]  /*23d20*/  LDC.64 R2, c[0x0][0x9e0] ;  /* 0x00027800ff027b82 */ /* 0x008ee20000000a00 */
[----:B-1----:R-:W-:Y:S01]  /*23d30*/  ISETP.NE.AND P2, PT, R7, 0x1, PT ;  /* 0x000000010700780c */ /* 0x002fe20003f45270 */
[----:B------:R-:W-:-:S12]  /*23d40*/  VIADD R7, R28, 0x7f ;  /* 0x0000007f1c077836 */ /* 0x000fd80000000000 */
[----:B------:R-:W1:Y:S01]  /*23d50*/  @P2 LDC R8, c[0x0][0x44c] ;  /* 0x00011300ff082b82 */ /* 0x000e620000000800 */
[----:B---3--:R-:W-:-:S07]  /*23d60*/  ISETP.GE.AND P3, PT, R3, 0x1, PT ;  /* 0x000000010300780c */ /* 0x008fce0003f66270 */
[----:B------:R-:W3:Y:S01]  /*23d70*/  @P2 LDC R9, c[0x0][0x450] ;  /* 0x00011400ff092b82 */ /* 0x000ee20000000800 */
[----:B--2---:R-:W-:Y:S02]  /*23d80*/  @P1 IMAD.IADD R6, R4, 0x1, -R5 ;  /* 0x0000000104061824 */ /* 0x004fe400078e0a05 */
[----:B-1----:R-:W-:-:S04]  /*23d90*/  @P2 IMAD.HI.U32 R4, R7, R8, RZ ;  /* 0x0000000807042227 */ /* 0x002fc800078e00ff */
[----:B------:R-:W-:Y:S01]  /*23da0*/  IMAD.IADD R13, R10, 0x1, R6 ;  /* 0x000000010a0d7824 */ /* 0x000fe200078e0206 */
[----:B---3--:R-:W-:-:S03]  /*23db0*/  @P2 SHF.R.U32.HI R7, RZ, R9, R4 ;  /* 0x00000009ff072219 */ /* 0x008fc60000011604 */
[C---:B------:R-:W-:Y:S01]  /*23dc0*/  VIADD R4, R13.reuse, 0x5f ;  /* 0x0000005f0d047836 */ /* 0x040fe20000000000 */
[----:B------:R1:W-:Y:S01]  /*23dd0*/  STL [R1], R13 ;  /* 0x0000000d01007387 */ /* 0x0003e20000100800 */
[----:B------:R-:W-:Y:S02]  /*23de0*/  IADD3 R8, R13, 0x1, -R32 ;  /* 0x000000010d087810 */ /* 0x000fe40007ffe820 */
[----:B------:R-:W-:-:S04]  /*23df0*/  IMAD.HI R4, R4, 0x2aaaaaab, RZ ;  /* 0x2aaaaaab04047827 */ /* 0x000fc800078e02ff */
[----:B------:R-:W-:Y:S01]  /*23e00*/  IMAD.IADD R7, R8, 0x1, R7 ;  /* 0x0000000108077824 */ /* 0x000fe200078e0207 */
[----:B------:R-:W-:-:S03]  /*23e10*/  SHF.R.U32.HI R9, RZ, 0x1f, R4 ;  /* 0x0000001fff097819 */ /* 0x000fc60000011604 */
[----:B------:R-:W-:Y:S01]  /*23e20*/  IMAD.IADD R2, R7, 0x1, R2 ;  /* 0x0000000107027824 */ /* 0x000fe200078e0202 */
[----:B------:R-:W-:Y:S01]  /*23e30*/  LEA.HI.SX32 R9, R4, R9, 0x1c ;  /* 0x0000000904097211 */ /* 0x000fe200078fe2ff */
[----:B-1----:R-:W-:Y:S06]  /*23e40*/  @!P3 BRA `(.L_x_1880) ;  /* 0x000000000048b947 */ /* 0x002fec0003800000 */
[C---:B------:R-:W-:Y:S01]  /*23e50*/  ISETP.GT.AND P0, PT, R7.reuse, RZ, PT ;  /* 0x000000ff0700720c */ /* 0x040fe20003f04270 */
[----:B------:R-:W-:Y:S01]  /*23e60*/  BSSY B0, `(.L_x_1881) ;  /* 0x000000e000007945 */ /* 0x000fe20003800000 */
[----:B0-----:R-:W-:-:S11]  /*23e70*/  VIADD R11, R7, 0xffffffff ;  /* 0xffffffff070b7836 */ /* 0x001fd60000000000 */
        /* <DEDUP_REMOVED lines=8> */
.L_x_1882:
[----:B------:R-:W-:-:S13]  /*23f00*/  ISETP.NE.AND P0, PT, R3, 0x1, PT ;  /* 0x000000010300780c */ /* 0x000fda0003f05270 */
[----:B------:R-:W0:Y:S02]  /*23f10*/  @P0 LDC.64 R4, c[0x0][0x9e8] ;  /* 0x00027a00ff040b82 */ /* 0x000e240000000a00 */
[----:B0-----:R-:W-:-:S05]  /*23f20*/  @P0 IMAD.HI.U32 R4, R11, R4, RZ ;  /* 0x000000040b040227 */ /* 0x001fca00078e00ff */
[----:B------:R-:W-:-:S07]  /*23f30*/  @P0 SHF.R.U32.HI R11, RZ, R5, R4 ;  /* 0x00000005ff0b0219 */ /* 0x000fce0000011604 */
.L_x_1883:
[----:B------:R-:W-:Y:S05]  /*23f40*/  BSYNC B0 ;  /* 0x0000000000007941 */ /* 0x000fea0003800000 */
.L_x_1881:
[----:B------:R-:W-:-:S05]  /*23f50*/  IMAD R11, R11, R3, R3 ;  /* 0x000000030b0b7224 */ /* 0x000fca00078e0203 */
[----:B------:R-:W-:-:S07]  /*23f60*/  VIMNMX R2, R2, R11, PT ;  /* 0x0000000b02027248 */ /* 0x000fce0003fe0100 */
.L_x_1880:
[----:B------:R-:W1:Y:S01]  /*23f70*/  @P2 LDC R5, c[0x0][0x44c] ;  /* 0x00011300ff052b82 */ /* 0x000e620000000800 */
[----:B------:R-:W-:Y:S01]  /*23f80*/  IMAD.MOV.U32 R4, RZ, RZ, R28 ;  /* 0x000000ffff047224 */ /* 0x000fe200078e001c */
[----:B------:R-:W-:Y:S01]  /*23f90*/  ULDC UR4, c[0x0][0x9dc] ;  /* 0x0002770000047ab9 */ /* 0x000fe20000000800 */
[----:B------:R-:W-:-:S05]  /*23fa0*/  IMAD.IADD R7, R13, 0x1, -R32 ;  /* 0x000000010d077824 */ /* 0x000fca00078e0a20 */
[----:B------:R-:W2:Y:S01]  /*23fb0*/  @P2 LDC R12, c[0x0][0x450] ;  /* 0x00011400ff0c2b82 */ /* 0x000ea20000000800 */
[----:B-1----:R-:W-:-:S05]  /*23fc0*/  @P2 IMAD.HI.U32 R5, R28, R5, RZ ;  /* 0x000000051c052227 */ /* 0x002fca00078e00ff */
[----:B--2---:R-:W-:-:S05]  /*23fd0*/  @P2 SHF.R.U32.HI R4, RZ, R12, R5 ;  /* 0x0000000cff042219 */ /* 0x004fca0000011605 */
[----:B------:R-:W-:-:S04]  /*23fe0*/  IMAD.IADD R12, R7, 0x1, R4 ;  /* 0x00000001070c7824 */ /* 0x000fc800078e0204 */
[----:B0-----:R-:W-:Y:S01]  /*23ff0*/  VIADD R11, R12, -UR4 ;  /* 0x800000040c0b7c36 */ /* 0x001fe20008000000 */
        /* <DEDUP_REMOVED lines=11> */
.L_x_1886:
[----:B------:R-:W-:-:S13]  /*240b0*/  ISETP.NE.AND P0, PT, R3, 0x1, PT ;  /* 0x000000010300780c */ /* 0x000fda0003f05270 */
[----:B------:R-:W0:Y:S02]  /*240c0*/  @P0 LDC.64 R4, c[0x0][0x9e8] ;  /* 0x00027a00ff040b82 */ /* 0x000e240000000a00 */
[----:B0-----:R-:W-:-:S05]  /*240d0*/  @P0 IMAD.HI.U32 R4, R12, R4, RZ ;  /* 0x000000040c040227 */ /* 0x001fca00078e00ff */
[----:B------:R-:W-:-:S07]  /*240e0*/  @P0 SHF.R.U32.HI R12, RZ, R5, R4 ;  /* 0x00000005ff0c0219 */ /* 0x000fce0000011604 */
.L_x_1887:
[----:B------:R-:W-:Y:S05]  /*240f0*/  BSYNC B0 ;  /* 0x0000000000007941 */ /* 0x000fea0003800000 */
.L_x_1885:
[----:B------:R-:W-:-:S05]  /*24100*/  IMAD R12, R12, R3, RZ ;  /* 0x000000030c0c7224 */ /* 0x000fca00078e02ff */
[----:B------:R-:W-:-:S07]  /*24110*/  VIMNMX R11, R11, R12, !PT ;  /* 0x0000000c0b0b7248 */ /* 0x000fce0007fe0100 */
.L_x_1884:
[----:B------:R-:W-:Y:S01]  /*24120*/  VIADD R2, R2, 0x5f ;  /* 0x0000005f02027836 */ /* 0x000fe20000000000 */
[----:B------:R-:W-:Y:S01]  /*24130*/  BSSY B0, `(.L_x_1888) ;  /* 0x000013a000007945 */ /* 0x000fe20003800000 */
        /* <DEDUP_REMOVED lines=11> */
[----:B------:R-:W-:-:S04]  /*241f0*/  VIMNMX R4, R5, R6, PT ;  /* 0x0000000605047248 */ /* 0x000fc80003fe0100 */
[----:B------:R-:W-:Y:S01]  /*24200*/  ISETP.GT.AND P0, PT, R4, R3, PT ;  /* 0x000000030400720c */ /* 0x000fe20003f04270 */
[----:B------:R-:W-:-:S05]  /*24210*/  IMAD.WIDE.U32 R2, R3, -0x55555555, RZ ;  /* 0xaaaaaaab03027825 */ /* 0x000fca00078e00ff */
[----:B------:R-:W-:-:S05]  /*24220*/  SHF.R.U32.HI R5, RZ, 0x6, R3 ;  /* 0x00000006ff057819 */ /* 0x000fca0000011603 */
[----:B------:R-:W-:Y:S02]  /*24230*/  IMAD.MOV.U32 R2, RZ, RZ, R5 ;  /* 0x000000ffff027224 */ /* 0x000fe400078e0005 */
[----:B------:R-:W-:-:S04]  /*24240*/  @P0 VIADD R4, R4, 0x5f ;  /* 0x0000005f04040836 */ /* 0x000fc80000000000 */
        /* <DEDUP_REMOVED lines=13> */
.L_x_2061:
[----:B-1----:R-:W-:Y:S02]  /*24320*/  ISETP.NE.AND P0, PT, R14, RZ, PT ;  /* 0x000000ff0e00720c */ /* 0x002fe40003f05270 */
[----:B------:R-:W-:-:S11]  /*24330*/  PLOP3.LUT P6, PT, PT, PT, PT, 0x8, 0x0 ;  /* 0x000000000000781c */ /* 0x000fd60003fce170 */
[----:B------:R-:W-:Y:S05]  /*24340*/  @P0 BRA `(.L_x_1891) ;  /* 0x00000000000c0947 */ /* 0x000fea0003800000 */
[----:B------:R-:W-:-:S03]  /*24350*/  UMOV UR4, 0xffffffff ;  /* 0xffffffff00047882 */ /* 0x000fc60000000000 */
[----:B------:R-:W-:Y:S05]  /*24360*/  BRA.DIV UR4, `(.L_x_1892) ;  /* 0x0000007204287947 */ /* 0x000fea000b800000 */
[----:B------:R-:W-:-:S13]  /*24370*/  ELECT P6, URZ, PT ;  /* 0x00000000003f782f */ /* 0x000fda00038c0000 */
.L_x_1891:
[----:B0-----:R-:W2:Y:S01]  /*24380*/  LDL R3, [R1+0x28] ;  /* 0x0000280001037983 */ /* 0x001ea20000100800 */
[----:B------:R-:W-:Y:S01]  /*24390*/  BSSY B1, `(.L_x_1893) ;  /* 0x0000008000017945 */ /* 0x000fe20003800000 */
[----:B--2---:R-:W-:-:S05]  /*243a0*/  VIADD R3, R3, 0x1 ;  /* 0x0000000103037836 */ /* 0x004fca0000000000 */
[----:B------:R-:W-:-:S04]  /*243b0*/  LEA.HI R6, R3, R3, RZ, 0x1 ;  /* 0x0000000303067211 */ /* 0x000fc800078f08ff */
[----:B------:R-:W-:-:S05]  /*243c0*/  LOP3.LUT R6, R6, 0xfffffffe, RZ, 0xc0, !PT ;  /* 0xfffffffe06067812 */ /* 0x000fca00078ec0ff */
[----:B------:R-:W-:-:S05]  /*243d0*/  IMAD.IADD R6, R3, 0x1, -R6 ;  /* 0x0000000103067824 */ /* 0x000fca00078e0a06 */
[----:B------:R-:W-:-:S04]  /*243e0*/  SHF.L.U32 R6, R6, 0x1f, RZ ;  /* 0x0000001f06067819 */ /* 0x000fc800000006ff */
[----:B------:R-:W0:Y:S02]  /*243f0*/  SYNCS.PHASECHK.TRANS64.TRYWAIT P0, [R23+URZ+0x2a820], R6 ;  /* 0x02a82006170075a7 */ /* 0x000e24000800017f */
[----:B0-----:R-:W-:Y:S05]  /*24400*/  @!P0 BRA `(.L_x_1894) ;  /* 0x0000007000208947 */ /* 0x001fea0003800000 */
.L_x_2064:
[----:B------:R-:W-:Y:S05]  /*24410*/  BSYNC B1 ;  /* 0x0000000000017941 */ /* 0x000fea0003800000 */
.L_x_1893:
        /* <DEDUP_REMOVED lines=10> */
.L_x_2065:
[----:B------:R-:W-:Y:S05]  /*244c0*/  BSYNC B2 ;  /* 0x0000000000027941 */ /* 0x000fea0003800000 */
.L_x_1897:
        /* <DEDUP_REMOVED lines=9> */
.L_x_1900:
[----:B------:R-:W-:Y:S05]  /*24560*/  BSYNC B2 ;  /* 0x0000000000027941 */ /* 0x000fea0003800000 */
.L_x_1899:
        /* <DEDUP_REMOVED lines=10> */
[----:B------:R-:W-:Y:S01]  /*24610*/  VIADD R13, R11, 0x18400 ;  /* 0x000184000b0d7836 */ /* 0x000fe20000000000 */
[----:B------:R-:W-:-:S09]  /*24620*/  UMOV UR7, 0x12f00000 ;  /* 0x12f0000000077882 */ /* 0x000fd20000000000 */
.L_x_1901:
        /* <DEDUP_REMOVED lines=10> */
[----:B------:R-:W-:Y:S01]  /*246d0*/  IMAD.MOV.U32 R15, RZ, RZ, 0x40 ;  /* 0x00000040ff0f7424 */ /* 0x000fe200078e00ff */
[----:B------:R-:W-:Y:S01]  /*246e0*/  PLOP3.LUT P0, PT, PT, PT, PT, 0x80, 0x0 ;  /* 0x000000000000781c */ /* 0x000fe20003f0f070 */
[----:B------:R-:W-:Y:S01]  /*246f0*/  VIADD R13, R11, 0x1b400 ;  /* 0x0001b4000b0d7836 */ /* 0x000fe20000000000 */
[----:B------:R-:W-:Y:S01]  /*24700*/  UMOV UR6, 0x0 ;  /* 0x0000000000067882 */ /* 0x000fe20000000000 */
[----:B------:R-:W-:Y:S01]  /*24710*/  UMOV UR7, 0x12f00000 ;  /* 0x12f0000000077882 */ /* 0x000fe20000000000 */
[----:B------:R-:W-:-:S15]  /*24720*/  R2UR UR10, R15 ;  /* 0x000000000f0a72ca */ /* 0x000fde00000e0000 */
.L_x_1902:
        /* <DEDUP_REMOVED lines=15> */
.L_x_1903:
        /* <DEDUP_REMOVED lines=13> */
.L_x_2066:
[----:B------:R-:W-:Y:S05]  /*248f0*/  BSYNC B2 ;  /* 0x0000000000027941 */ /* 0x000fea0003800000 */
.L_x_1904:
        /* <DEDUP_REMOVED lines=11> */
.L_x_1907:
[----:B------:R-:W-:Y:S05]  /*249b0*/  BSYNC B2 ;  /* 0x0000000000027941 */ /* 0x000fea0003800000 */
.L_x_1906:
        /* <DEDUP_REMOVED lines=9> */
.L_x_1908:
        /* <DEDUP_REMOVED lines=10> */
[----:B------:R-:W-:Y:S01]  /*24af0*/  R2UR UR10, R15 ;  /* 0x000000000f0a72ca */ /* 0x000fe200000e0000 */
[----:B------:R-:W-:Y:S01]  /*24b00*/  VIADD R12, R12, 0x3400 ;  /* 0x000034000c0c7836 */ /* 0x000fe20000000000 */
[----:B------:R-:W-:Y:S02]  /*24b10*/  R2UR UR6, R10 ;  /* 0x000000000a0672ca */ /* 0x000fe400000e0000 */
[----:B------:R-:W-:Y:S02]  /*24b20*/  R2UR UR7, R11 ;  /* 0x000000000b0772ca */ /* 0x000fe400000e0000 */
[----:B------:R-:W-:-:S13]  /*24b30*/  PLOP3.LUT P0, PT, PT, PT, PT, 0x80, 0x0 ;  /* 0x000000000000781c */ /* 0x000fda0003f0f070 */
.L_x_1909:
        /* <DEDUP_REMOVED lines=10> */
.L_x_1896:
[----:B------:R-:W-:Y:S05]  /*24be0*/  BSYNC B1 ;  /* 0x0000000000017941 */ /* 0x000fea0003800000 */
.L_x_1895:
        /* <DEDUP_REMOVED lines=9> */
.L_x_1925:
        /* <DEDUP_REMOVED lines=11> */
.L_x_2067:
[----:B------:R-:W-:Y:S05]  /*24d30*/  BSYNC B2 ;  /* 0x0000000000027941 */ /* 0x000fea0003800000 */
.L_x_1912:
        /* <DEDUP_REMOVED lines=9> */
.L_x_1915:
[----:B------:R-:W-:Y:S05]  /*24dd0*/  BSYNC B2 ;  /* 0x0000000000027941 */ /* 0x000fea0003800000 */
.L_x_1914:
[----:B------:R-:W-:Y:S01]  /*24de0*/  IMAD.MOV.U32 R10, RZ, RZ, RZ ;  /* 0x000000ffff0a7224 */ /* 0x000fe200078e00ff */
[----:B------:R-:W-:Y:S01]  /*24df0*/  UIADD3 UR4, UP0, UR36, 0x570, URZ ;  /* 0x0000057024047890 */ /* 0x000fe2000ff1e03f */
[----:B------:R-:W-:Y:S01]  /*24e00*/  IMAD R3, R25, 0x9000, R23 ;  /* 0x0000900019037824 */ /* 0x000fe200078e0217 */
[----:B------:R-:W-:Y:S01]  /*24e10*/  PLOP3.LUT P1, PT, PT, PT, PT, 0x80, 0x0 ;  /* 0x000000000000781c */ /* 0x000fe20003f2f070 */
[----:B0-----:R-:W-:Y:S01]  /*24e20*/  IMAD R6, R12, 0x60, R0 ;  /* 0x000000600c067824 */ /* 0x001fe200078e0200 */
[----:B------:R-:W-:Y:S01]  /*24e30*/  R2UR UR10, R10 ;  /* 0x000000000a0a72ca */ /* 0x000fe200000e0000 */
[----:B------:R-:W-:Y:S01]  /*24e40*/  VIADD R14, R11, 0x2a890 ;  /* 0x0002a8900b0e7836 */ /* 0x000fe20000000000 */
[----:B------:R-:W-:Y:S01]  /*24e50*/  UIADD3.X UR5, URZ, UR37, URZ, UP0, !UPT ;  /* 0x000000253f057290 */ /* 0x000fe200087fe43f */
[----:B------:R-:W-:Y:S01]  /*24e60*/  VIADD R13, R3, 0x18400 ;  /* 0x00018400030d7836 */ /* 0x000fe20000000000 */
[----:B------:R-:W-:Y:S01]  /*24e70*/  UMOV UR6, 0x0 ;  /* 0x0000000000067882 */ /* 0x000fe20000000000 */
[----:B------:R-:W-:-:S10]  /*24e80*/  UMOV UR7, 0x12f00000 ;  /* 0x12f0000000077882 */ /* 0x000fd40000000000 */
.L_x_1916:
        /* <DEDUP_REMOVED lines=16> */
.L_x_1917:
        /* <DEDUP_REMOVED lines=15> */
.L_x_1918:
        /* <DEDUP_REMOVED lines=13> */
.L_x_2068:
[----:B------:R-:W-:Y:S05]  /*25150*/  BSYNC B2 ;  /* 0x0000000000027941 */ /* 0x000fea0003800000 */
.L_x_1919:
[----:B------:R-:W-:Y:S01]  /*25160*/  BSSY B2, `(.L_x_1921) ;  /* 0x000000b000027945 */ /* 0x000fe20003800000 */
[----:B01----:R-:W-:Y:S02]  /*25170*/  IMAD.MOV.U32 R2, RZ, RZ, 0x0 ;  /* 0x00000000ff027424 */ /* 0x003fe400078e00ff */
[----:B------:R-:W-:Y:S01]  /*25180*/  IMAD.MOV.U32 R3, RZ, RZ, 0x12f00000 ;  /* 0x12f00000ff037424 */ /* 0x000fe200078e00ff */
[----:B------:R-:W-:Y:S06]  /*25190*/  @P2 BRA `(.L_x_1922) ;  /* 0x00000000001c2947 */ /* 0x000fec0003800000 */
[----:B------:R-:W0:Y:S01]  /*251a0*/  S2R R15, SR_TID.X ;  /* 0x00000000000f7919 */ /* 0x000e220000002100 */
[----:B------:R-:W-:-:S04]  /*251b0*/  IMAD.MOV.U32 R14, RZ, RZ, 0x6000 ;  /* 0x00006000ff0e7424 */ /* 0x000fc800078e00ff */
[----:B------:R1:W-:Y:S01]  /*251c0*/  SYNCS.ARRIVE.TRANS64 RZ, [R11+URZ+0x2a8b0], R14 ;  /* 0x02a8b00e0bff79a7 */ /* 0x0003e2000800003f */
[----:B0-----:R-:W-:-:S04]  /*251d0*/  LOP3.LUT R15, R15, 0x1f, RZ, 0xc0, !PT ;  /* 0x0000001f0f0f7812 */ /* 0x001fc800078ec0ff */
[----:B------:R-:W-:-:S13]  /*251e0*/  ISETP.NE.AND P1, PT, R15, RZ, PT ;  /* 0x000000ff0f00720c */ /* 0x000fda0003f25270 */
[----:B-1----:R-:W-:Y:S05]  /*251f0*/  @!P1 BRA `(.L_x_1922) ;  /* 0x0000000000049947 */ /* 0x002fea0003800000 */
[----:B------:R-:W-:Y:S01]  /*25200*/  BPT.TRAP 0x1 ;  /* 0x000000040000795c */ /* 0x000fe20000300000 */
.L_x_1922:
[----:B------:R-:W-:Y:S05]  /*25210*/  BSYNC B2 ;  /* 0x0000000000027941 */ /* 0x000fea0003800000 */
.L_x_1921:
[----:B------:R-:W-:Y:S01]  /*25220*/  R2UR UR6, R2 ;  /* 0x00000000020672ca */ /* 0x000fe200000e0000 */
[----:B------:R-:W-:Y:S01]  /*25230*/  UIADD3 UR4, UP0, UR36, 0x670, URZ ;  /* 0x0000067024047890 */ /* 0x000fe2000ff1e03f */
[----:B------:R-:W-:Y:S01]  /*25240*/  R2UR UR7, R3 ;  /* 0x00000000030772ca */ /* 0x000fe200000e0000 */
[----:B------:R-:W-:Y:S01]  /*25250*/  VIADD R11, R11, 0x2a8b0 ;  /* 0x0002a8b00b0b7836 */ /* 0x000fe20000000000 */
[----:B------:R-:W-:Y:S01]  /*25260*/  R2UR UR10, R10 ;  /* 0x000000000a0a72ca */ /* 0x000fe200000e0000 */
[----:B------:R-:W-:Y:S01]  /*25270*/  IMAD R10, R25, 0x6000, R23 ;  /* 0x00006000190a7824 */ /* 0x000fe200078e0217 */
[----:B------:R-:W-:Y:S01]  /*25280*/  PLOP3.LUT P1, PT, PT, PT, PT, 0x80, 0x0 ;  /* 0x000000000000781c */ /* 0x000fe20003f2f070 */
[----:B------:R-:W-:Y:S02]  /*25290*/  UIADD3.X UR5, URZ, UR37, URZ, UP0, !UPT ;  /* 0x000000253f057290 */ /* 0x000fe400087fe43f */
[----:B------:R-:W-:-:S10]  /*252a0*/  VIADD R14, R10, 0x400 ;  /* 0x000004000a0e7836 */ /* 0x000fd40000000000 */
.L_x_1923:
        /* <DEDUP_REMOVED lines=15> */
.L_x_1924:
        /* <DEDUP_REMOVED lines=10> */
.L_x_1911:
[----:B------:R-:W-:Y:S05]  /*25440*/  BSYNC B1 ;  /* 0x0000000000017941 */ /* 0x000fea0003800000 */
.L_x_1910:
        /* <DEDUP_REMOVED lines=8> */
.L_x_1889:
[----:B------:R-:W-:Y:S05]  /*254d0*/  BSYNC B0 ;  /* 0x0000000000007941 */ /* 0x000fea0003800000 */
.L_x_1888:
[----:B------:R-:W1:Y:S01]  /*254e0*/  LDC R0, c[0x0][0x448] ;  /* 0x00011200ff007b82 */ /* 0x000e620000000800 */
[----:B------:R-:W-:Y:S01]  /*254f0*/  VIADD R5, R28, 0x7f ;  /* 0x0000007f1c057836 */ /* 0x000fe20000000000 */
[----:B------:R-:W-:Y:S06]  /*25500*/  @!P0 WARPSYNC.ALL ;  /* 0x0000000000008948 */ /* 0x000fec0003800000 */
[----:B------:R-:W2:Y:S08]  /*25510*/  LDC.64 R2, c[0x0][0x9e0] ;  /* 0x00027800ff027b82 */ /* 0x000eb00000000a00 */
[----:B------:R-:W-:Y:S01]  /*25520*/  @!P0 BAR.SYNC.DEFER_BLOCKING 0xc, 0x180 ;  /* 0x0306000000008b1d */ /* 0x000fe20000010000 */
[----:B-1----:R-:W-:-:S02]  /*25530*/  ISETP.NE.AND P1, PT, R0, 0x1, PT ;  /* 0x000000010000780c */ /* 0x002fc40003f25270 */
[----:B--2---:R-:W-:-:S11]  /*25540*/  ISETP.GE.AND P2, PT, R3, 0x1, PT ;  /* 0x000000010300780c */ /* 0x004fd60003f46270 */
[----:B------:R-:W1:Y:S08]  /*25550*/  @P1 LDC R0, c[0x0][0x44c] ;  /* 0x00011300ff001b82 */ /* 0x000e700000000800 */
[----:B------:R-:W2:Y:S01]  /*25560*/  @P1 LDC R11, c[0x0][0x450] ;  /* 0x00011400ff0b1b82 */ /* 0x000ea20000000800 */
[----:B-1----:R-:W-:-:S05]  /*25570*/  @P1 IMAD.HI.U32 R0, R5, R0, RZ ;  /* 0x0000000005001227 */ /* 0x002fca00078e00ff */
[----:B--2---:R-:W-:-:S05]  /*25580*/  @P1 SHF.R.U32.HI R5, RZ, R11, R0 ;  /* 0x0000000bff051219 */ /* 0x004fca0000011600 */
[----:B------:R-:W-:-:S04]  /*25590*/  IMAD.IADD R11, R8, 0x1, R5 ;  /* 0x00000001080b7824 */ /* 0x000fc800078e0205 */
        /* <DEDUP_REMOVED lines=13> */
.L_x_1928:
[----:B------:R-:W-:-:S13]  /*25670*/  ISETP.NE.AND P0, PT, R3, 0x1, PT ;  /* 0x000000010300780c */ /* 0x000fda0003f05270 */
[----:B------:R-:W1:Y:S02]  /*25680*/  @P0 LDC.64 R4, c[0x0][0x9e8] ;  /* 0x00027a00ff040b82 */ /* 0x000e640000000a00 */
[----:B-1----:R-:W-:-:S05]  /*25690*/  @P0 IMAD.HI.U32 R4, R0, R4, RZ ;  /* 0x0000000400040227 */ /* 0x002fca00078e00ff */
[----:B------:R-:W-:-:S07]  /*256a0*/  @P0 SHF.R.U32.HI R0, RZ, R5, R4 ;  /* 0x00000005ff000219 */ /* 0x000fce0000011604 */
.L_x_1929:
[----:B------:R-:W-:Y:S05]  /*256b0*/  BSYNC B0 ;  /* 0x0000000000007941 */ /* 0x000fea0003800000 */
.L_x_1927:
[----:B------:R-:W-:-:S05]  /*256c0*/  IMAD R5, R0, R3, R3 ;  /* 0x0000000300057224 */ /* 0x000fca00078e0203 */
[----:B------:R-:W-:-:S07]  /*256d0*/  VIMNMX R2, R2, R5, PT ;  /* 0x0000000502027248 */ /* 0x000fce0003fe0100 */
.L_x_1926:
[----:B------:R-:W1:Y:S01]  /*256e0*/  @P1 LDC R5, c[0x0][0x44c] ;  /* 0x00011300ff051b82 */ /* 0x000e620000000800 */
[----:B------:R-:W-:Y:S01]  /*256f0*/  VIADD R2, R2, 0x5f ;  /* 0x0000005f02027836 */ /* 0x000fe20000000000 */
[----:B------:R-:W-:Y:S01]  /*25700*/  ULDC UR4, c[0x0][0x9dc] ;  /* 0x0002770000047ab9 */ /* 0x000fe20000000800 */
[----:B------:R-:W-:Y:S02]  /*25710*/  IMAD.MOV.U32 R0, RZ, RZ, R28 ;  /* 0x000000ffff007224 */ /* 0x000fe400078e001c */
[----:B------:R-:W-:-:S03]  /*25720*/  IMAD.HI R2, R2, 0x2aaaaaab, RZ ;  /* 0x2aaaaaab02027827 */ /* 0x000fc600078e02ff */
[----:B------:R-:W2:Y:S01]  /*25730*/  @P1 LDC R4, c[0x0][0x450] ;  /* 0x00011400ff041b82 */ /* 0x000ea20000000800 */
[----:B-1----:R-:W-:-:S05]  /*25740*/  @P1 IMAD.HI.U32 R5, R28, R5, RZ ;  /* 0x000000051c051227 */ /* 0x002fca00078e00ff */
[----:B--2---:R-:W-:Y:S02]  /*25750*/  @P1 SHF.R.U32.HI R0, RZ, R4, R5 ;  /* 0x00000004ff001219 */ /* 0x004fe40000011605 */
[----:B------:R-:W-:-:S03]  /*25760*/  SHF.R.U32.HI R5, RZ, 0x1f, R2 ;  /* 0x0000001fff057819 */ /* 0x000fc60000011602 */
[----:B------:R-:W-:Y:S01]  /*25770*/  IMAD.IADD R7, R7, 0x1, R0 ;  /* 0x0000000107077824 */ /* 0x000fe200078e0200 */
[----:B------:R-:W-:-:S03]  /*25780*/  LEA.HI.SX32 R2, R2, R5, 0x1c ;  /* 0x0000000502027211 */ /* 0x000fc600078fe2ff */
[----:B------:R-:W-:Y:S01]  /*25790*/  VIADD R0, R7, -UR4 ;  /* 0x8000000407007c36 */ /* 0x000fe20008000000 */
[----:B------:R-:W-:-:S05]  /*257a0*/  VIMNMX R24, R9, R2, PT ;  /* 0x0000000209187248 */ /* 0x000fca0003fe0100 */
[----:B------:R1:W-:Y:S01]  /*257b0*/  STL [R1+0x24], R24 ;  /* 0x0000241801007387 */ /* 0x0003e20000100800 */
[----:B------:R-:W-:Y:S05]  /*257c0*/  @!P2 BRA `(.L_x_1930) ;  /* 0x000000000044a947 */ /* 0x000fea0003800000 */
[----:B------:R-:W-:Y:S01]  /*257d0*/  ISETP.GT.AND P0, PT, R7, -0x1, PT ;  /* 0xffffffff0700780c */ /* 0x000fe20003f04270 */
[----:B------:R-:W-:-:S12]  /*257e0*/  BSSY B0, `(.L_x_1931) ;  /* 0x000000d000007945 */ /* 0x000fd80003800000 */
[----:B------:R-:W-:Y:S05]  /*257f0*/  @P0 BRA `(.L_x_1932) ;  /* 0x00000000001c0947 */ /* 0x000fea0003800000 */
[----:B------:R-:W-:Y:S02]  /*25800*/  ISETP.NE.AND P0, PT, R3, 0x1, PT ;  /* 0x000000010300780c */ /* 0x000fe40003f05270 */
[----:B------:R-:W-:-:S11]  /*25810*/  LOP3.LUT R7, RZ, R7, RZ, 0x33, !PT ;  /* 0x00000007ff077212 */ /* 0x000fd600078e33ff */
[----:B------:R-:W2:Y:S02]  /*25820*/  @P0 LDC.64 R4, c[0x0][0x9e8] ;  /* 0x00027a00ff040b82 */ /* 0x000ea40000000a00 */
[----:B--2---:R-:W-:-:S05]  /*25830*/  @P0 IMAD.HI.U32 R4, R7, R4, RZ ;  /* 0x0000000407040227 */ /* 0x004fca00078e00ff */
[----:B------:R-:W-:-:S04]  /*25840*/  @P0 SHF.R.U32.HI R7, RZ, R5, R4 ;  /* 0x00000005ff070219 */ /* 0x000fc80000011604 */
[----:B------:R-:W-:Y:S01]  /*25850*/  LOP3.LUT R7, RZ, R7, RZ, 0x33, !PT ;  /* 0x00000007ff077212 */ /* 0x000fe200078e33ff */
[----:B------:R-:W-:Y:S06]  /*25860*/  BRA `(.L_x_1933) ;  /* 0x0000000000107947 */ /* 0x000fec0003800000 */
.L_x_1932:
[----:B------:R-:W-:-:S13]  /*25870*/  ISETP.NE.AND P0, PT, R3, 0x1, PT ;  /* 0x000000010300780c */ /* 0x000fda0003f05270 */
[----:B------:R-:W2:Y:S02]  /*25880*/  @P0 LDC.64 R4, c[0x0][0x9e8] ;  /* 0x00027a00ff040b82 */ /* 0x000ea40000000a00 */
[----:B--2---:R-:W-:-:S05]  /*25890*/  @P0 IMAD.HI.U32 R4, R7, R4, RZ ;  /* 0x0000000407040227 */ /* 0x004fca00078e00ff */
[----:B------:R-:W-:-:S07]  /*258a0*/  @P0 SHF.R.U32.HI R7, RZ, R5, R4 ;  /* 0x00000005ff070219 */ /* 0x000fce0000011604 */
.L_x_1933:
[----:B------:R-:W-:Y:S05]  /*258b0*/  BSYNC B0 ;  /* 0x0000000000007941 */ /* 0x000fea0003800000 */
.L_x_1931:
[----:B------:R-:W-:-:S05]  /*258c0*/  IMAD R3, R7, R3, RZ ;  /* 0x0000000307037224 */ /* 0x000fca00078e02ff */
[----:B------:R-:W-:-:S07]  /*258d0*/  VIMNMX R0, R0, R3, !PT ;  /* 0x0000000300007248 */ /* 0x000fce0007fe0100 */
.L_x_1930:
[----:B------:R-:W-:Y:S01]  /*258e0*/  IMAD.HI R0, R0, 0x2aaaaaab, RZ ;  /* 0x2aaaaaab00007827 */ /* 0x000fe200078e02ff */
[----:B------:R-:W-:Y:S04]  /*258f0*/  BSSY B7, `(.L_x_1934) ;  /* 0x000037d000077945 */ /* 0x000fe80003800000 */
[----:B------:R-:W-:-:S04]  /*25900*/  SHF.R.U32.HI R3, RZ, 0x1f, R0 ;  /* 0x0000001fff037819 */ /* 0x000fc80000011600 */
[----:B------:R-:W-:-:S04]  /*25910*/  LEA.HI.SX32 R3, R0, R3, 0x1c ;  /* 0x0000000300037211 */ /* 0x000fc800078fe2ff */
[----:B------:R-:W-:-:S04]  /*25920*/  VIMNMX R2, RZ, R3, !PT ;  /* 0x00000003ff027248 */ /* 0x000fc80007fe0100 */
[----:B------:R-:W-:Y:S01]  /*25930*/  ISETP.GT.AND P0, PT, R24, R2, PT ;  /* 0x000000021800720c */ /* 0x000fe20003f04270 */
[----:B------:R2:W-:-:S12]  /*25940*/  STL [R1+0x8], R2 ;  /* 0x0000080201007387 */ /* 0x0005d80000100800 */
[----:B--2---:R-:W-:Y:S05]  /*25950*/  @P0 BRA `(.L_x_1935) ;  /* 0x0000000000440947 */ /* 0x004fea0003800000 */
[----:B------:R-:W2:Y:S02]  /*25960*/  S2R R2, SR_TID.X ;  /* 0x0000000000027919 */ /* 0x000ea40000002100 */
[----:B--2---:R-:W-:-:S04]  /*25970*/  LOP3.LUT R2, R2, 0x7f, RZ, 0xc0, !PT ;  /* 0x0000007f02027812 */ /* 0x004fc800078ec0ff */
[----:B------:R-:W-:-:S13]  /*25980*/  ISETP.NE.AND P0, PT, R2, RZ, PT ;  /* 0x000000ff0200720c */ /* 0x000fda0003f05270 */
[----:B------:R-:W-:Y:S05]  /*25990*/  @P0 BRA `(.L_x_1936) ;  /* 0x0000003400c80947 */ /* 0x000fea0003800000 */
[----:B------:R-:W2:Y:S01]  /*259a0*/  S2R R5, SR_LANEID ;  /* 0x0000000000057919 */ /* 0x000ea20000000000 */
[----:B------:R-:W-:Y:S01]  /*259b0*/  VOTEU.ANY UR4, UPT, PT ;  /* 0x0000000000047886 */ /* 0x000fe200038e0100 */
[----:B------:R-:W3:Y:S01]  /*259c0*/  LDC.64 R2, c[0x0][0xc60] ;  /* 0x00031800ff027b82 */ /* 0x000ee20000000a00 */
[----:B------:R-:W2:Y:S02]  /*259d0*/  FLO.U32 R0, UR4 ;  /* 0x0000000400007d00 */ /* 0x000ea400080e0000 */
[----:B--2---:R-:W-:-:S06]  /*259e0*/  ISETP.EQ.U32.AND P0, PT, R0, R5, PT ;  /* 0x000000050000720c */ /* 0x004fcc0003f02070 */
[----:B------:R-:W3:Y:S07]  /*259f0*/  POPC R5, UR4 ;  /* 0x0000000400057d09 */ /* 0x000eee0008000000 */
[----:B---3--:R-:W2:Y:S01]  /*25a00*/  @P0 ATOMG.E.ADD.STRONG.GPU PT, R3, desc[UR60][R2.64], R5 ;  /* 0x00000005020309a8 */ /* 0x008ea200081ee1fc */
[----:B------:R-:W3:Y:S02]  /*25a10*/  S2R R4, SR_LTMASK ;  /* 0x0000000000047919 */ /* 0x000ee40000003900 */
[----:B---3--:R-:W-:-:S04]  /*25a20*/  LOP3.LUT R4, R4, UR4, RZ, 0xc0, !PT ;  /* 0x0000000404047c12 */ /* 0x008fc8000f8ec0ff */
[----:B------:R-:W3:Y:S01]  /*25a30*/  POPC R7, R4 ;  /* 0x0000000400077309 */ /* 0x000ee20000000000 */
[----:B--2---:R-:W3:Y:S02]  /*25a40*/  SHFL.IDX PT, R0, R3, R0, 0x1f ;  /* 0x00001f0003007589 */ /* 0x004ee400000e0000 */
[----:B---3--:R-:W-:Y:S01]  /*25a50*/  IADD3 R16, R0, UR38, R7 ;  /* 0x0000002600107c10 */ /* 0x008fe2000fffe007 */
[----:B------:R-:W-:Y:S06]  /*25a60*/  BRA `(.L_x_1936) ;  /* 0x0000003400947947 */ /* 0x000fec0003800000 */
.L_x_1935:
        /* <DEDUP_REMOVED lines=9> */
[----:B------:R-:W2:Y:S01]  /*25b00*/  LDC.64 R2, c[0x4][R2] ;  /* 0x0100000002027b82 */ /* 0x000ea20000000a00 */
[----:B------:R-:W-:Y:S02]  /*25b10*/  IMAD.U32 R5, RZ, RZ, UR7 ;  /* 0x00000007ff057e24 */ /* 0x000fe4000f8e00ff */
[----:B0-----:R-:W-:Y:S02]  /*25b20*/  IMAD.U32 R6, RZ, RZ, UR8 ;  /* 0x00000008ff067e24 */ /* 0x001fe4000f8e00ff */
[----:B------:R-:W-:-:S02]  /*25b30*/  IMAD.U32 R7, RZ, RZ, UR9 ;  /* 0x00000009ff077e24 */ /* 0x000fc4000f8e00ff */
[----:B------:R-:W-:Y:S02]  /*25b40*/  IMAD.U32 R10, RZ, RZ, UR4 ;  /* 0x00000004ff0a7e24 */ /* 0x000fe4000f8e00ff */
[----:B------:R-:W-:Y:S02]  /*25b50*/  IMAD.U32 R11, RZ, RZ, UR5 ;  /* 0x00000005ff0b7e24 */ /* 0x000fe4000f8e00ff */
[----:B------:R-:W-:Y:S02]  /*25b60*/  IMAD.MOV.U32 R8, RZ, RZ, 0x70 ;  /* 0x00000070ff087424 */ /* 0x000fe400078e00ff */
[----:B------:R-:W-:Y:S02]  /*25b70*/  IMAD.MOV.U32 R12, RZ, RZ, 0x1 ;  /* 0x00000001ff0c7424 */ /* 0x000fe400078e00ff */
[----:B------:R-:W-:-:S07]  /*25b80*/  IMAD.MOV.U32 R13, RZ, RZ, RZ ;  /* 0x000000ffff0d7224 */ /* 0x000fce00078e00ff */
[----:B------:R-:W-:-:S07]  /*25b90*/  LEPC R20, `(.L_x_1938) ;  /* 0x000000001014794e */ /* 0x000fce0000000000 */
[----:B-12---:R-:W-:Y:S05]  /*25ba0*/  CALL.ABS.NOINC R2 ;  /* 0x0000000002007343 */ /* 0x006fea0003c00000 */
.L_x_1938:
[----:B------:R-:W-:Y:S05]  /*25bb0*/  BSYNC B6 ;  /* 0x0000000000067941 */ /* 0x000fea0003800000 */
.L_x_1937:
        /* <DEDUP_REMOVED lines=8> */
[----:B------:R2:W3:Y:S01]  /*25c40*/  LDC.64 R2, c[0x4][R17] ;  /* 0x0100000011027b82 */ /* 0x0004e20000000a00 */
[----:B------:R-:W-:Y:S02]  /*25c50*/  IMAD.U32 R4, RZ, RZ, UR6 ;  /* 0x00000006ff047e24 */ /* 0x000fe4000f8e00ff */
[----:B------:R-:W-:Y:S02]  /*25c60*/  IMAD.U32 R5, RZ, RZ, UR7 ;  /* 0x00000007ff057e24 */ /* 0x000fe4000f8e00ff */
[----:B0-----:R-:W-:Y:S02]  /*25c70*/  IMAD.U32 R6, RZ, RZ, UR8 ;  /* 0x00000008ff067e24 */ /* 0x001fe4000f8e00ff */
[----:B------:R-:W-:-:S02]  /*25c80*/  IMAD.U32 R7, RZ, RZ, UR9 ;  /* 0x00000009ff077e24 */ /* 0x000fc4000f8e00ff */
[----:B------:R-:W-:Y:S02]  /*25c90*/  IMAD.U32 R10, RZ, RZ, UR4 ;  /* 0x00000004ff0a7e24 */ /* 0x000fe4000f8e00ff */
[----:B------:R-:W-:Y:S02]  /*25ca0*/  IMAD.U32 R11, RZ, RZ, UR5 ;  /* 0x00000005ff0b7e24 */ /* 0x000fe4000f8e00ff */
[----:B------:R-:W-:Y:S02]  /*25cb0*/  IMAD.MOV.U32 R8, RZ, RZ, 0x70 ;  /* 0x00000070ff087424 */ /* 0x000fe400078e00ff */
[----:B------:R-:W-:Y:S02]  /*25cc0*/  IMAD.MOV.U32 R12, RZ, RZ, 0x1 ;  /* 0x00000001ff0c7424 */ /* 0x000fe400078e00ff */
[----:B--2---:R-:W-:-:S07]  /*25cd0*/  IMAD.MOV.U32 R13, RZ, RZ, RZ ;  /* 0x000000ffff0d7224 */ /* 0x004fce00078e00ff */
[----:B------:R-:W-:-:S07]  /*25ce0*/  LEPC R20, `(.L_x_1941) ;  /* 0x000000001014794e */ /* 0x000fce0000000000 */
[----:B-1-3--:R-:W-:Y:S05]  /*25cf0*/  CALL.ABS.NOINC R2 ;  /* 0x0000000002007343 */ /* 0x00afea0003c00000 */
.L_x_1941:
        /* <DEDUP_REMOVED lines=15> */
.L_x_1940:
[----:B------:R-:W-:Y:S05]  /*25df0*/  BSYNC B6 ;  /* 0x0000000000067941 */ /* 0x000fea0003800000 */
.L_x_1939:
[----:B------:R-:W-:Y:S01]  /*25e00*/  ULDC.64 UR4, c[0x0][0x9f8] ;  /* 0x00027e0000047ab9 */ /* 0x000fe20000000a00 */
[----:B------:R-:W2:Y:S01]  /*25e10*/  LDL R20, [R1] ;  /* 0x0000000001147983 */ /* 0x000ea20000100800 */
[----:B------:R-:W-:-:S03]  /*25e20*/  ISETP.NE.U32.AND P0, PT, RZ, UR4, PT ;  /* 0x00000004ff007c0c */ /* 0x000fc6000bf05070 */
[----:B------:R-:W3:Y:S01]  /*25e30*/  LDL R17, [R1+0x4] ;  /* 0x0000040001117983 */ /* 0x000ee20000100800 */
[----:B------:R-:W-:Y:S01]  /*25e40*/  ISETP.NE.AND.EX P0, PT, RZ, UR5, PT, P0 ;  /* 0x00000005ff007c0c */ /* 0x000fe2000bf05300 */
[----:B------:R-:W-:Y:S01]  /*25e50*/  IMAD.MOV.U32 R34, RZ, RZ, R19 ;  /* 0x000000ffff227224 */ /* 0x000fe200078e0013 */
[----:B------:R-:W4:Y:S01]  /*25e60*/  LDC R0, c[0x0][0x430] ;  /* 0x00010c00ff007b82 */ /* 0x000f220000000800 */
[----:B------:R-:W0:Y:S01]  /*25e70*/  S2R R21, SR_TID.X ;  /* 0x0000000000157919 */ /* 0x000e220000002100 */
[----:B------:R-:W-:-:S09]  /*25e80*/  ULDC UR4, c[0x0][0x320] ;  /* 0x0000c80000047ab9 */ /* 0x000fd20000000800 */
[----:B------:R-:W1:Y:S01]  /*25e90*/  @P0 LDC.64 R2, c[0x0][0x9f8] ;  /* 0x00027e00ff020b82 */ /* 0x000e620000000a00 */
[----:B0-----:R-:W-:Y:S01]  /*25ea0*/  LOP3.LUT R21, R21, 0x7f, RZ, 0xc0, !PT ;  /* 0x0000007f15157812 */ /* 0x001fe200078ec0ff */
[----:B-1----:R-:W-:-:S03]  /*25eb0*/  @P0 IMAD.WIDE R2, R19, 0x4, R2 ;  /* 0x0000000413020825 */ /* 0x002fc600078e0202 */
[----:B------:R-:W-:Y:S02]  /*25ec0*/  SHF.R.U32.HI R26, RZ, 0x3, R21 ;  /* 0x00000003ff1a7819 */ /* 0x000fe40000011615 */
[----:B------:R0:W3:Y:S01]  /*25ed0*/  @P0 LDG.E R34, desc[UR60][R2.64] ;  /* 0x0000003c02220981 */ /* 0x0000e2000c1e1900 */
[----:B----4-:R-:W-:Y:S01]  /*25ee0*/  ISETP.NE.AND P1, PT, R0, 0x1, PT ;  /* 0x000000010000780c */ /* 0x010fe20003f25270 */
[----:B------:R-:W1:-:S12]  /*25ef0*/  S2R R21, SR_TID.X ;  /* 0x0000000000157919 */ /* 0x000e580000002100 */
[----:B------:R-:W4:Y:S08]  /*25f00*/  @P1 LDC R4, c[0x0][0x434] ;  /* 0x00010d00ff041b82 */ /* 0x000f300000000800 */
[----:B------:R-:W0:Y:S01]  /*25f10*/  @P1 LDC R6, c[0x0][0x438] ;  /* 0x00010e00ff061b82 */ /* 0x000e220000000800 */
[----:B-1----:R-:W-:-:S05]  /*25f20*/  IMAD.SHL.U32 R21, R21, 0x10, RZ ;  /* 0x0000001015157824 */ /* 0x002fca00078e00ff */
[----:B------:R-:W-:Y:S01]  /*25f30*/  LOP3.LUT R21, R26, 0x70, R21, 0xf8, !PT ;  /* 0x000000701a157812 */ /* 0x000fe200078ef815 */
[----:B------:R-:W-:-:S04]  /*25f40*/  VIADD R26, R24, 0xffffffff ;  /* 0xffffffff181a7836 */ /* 0x000fc80000000000 */
[----:B------:R-:W-:Y:S01]  /*25f50*/  IMAD R5, R26, 0x60, R21 ;  /* 0x000000601a057824 */ /* 0x000fe200078e0215 */
[----:B------:R-:W-:Y:S01]  /*25f60*/  LOP3.LUT R22, R22, 0xfffffff7, RZ, 0xc0, !PT ;  /* 0xfffffff716167812 */ /* 0x000fe200078ec0ff */
[----:B------:R-:W-:-:S03]  /*25f70*/  UMOV UR5, 0xffffffff ;  /* 0xffffffff00057882 */ /* 0x000fc60000000000 */
[----:B--2---:R-:W-:Y:S02]  /*25f80*/  ISETP.GE.AND P0, PT, R5, R20, PT ;  /* 0x000000140500720c */ /* 0x004fe40003f06270 */
[----:B------:R-:W1:Y:S02]  /*25f90*/  S2R R20, SR_TID.X ;  /* 0x0000000000147919 */ /* 0x000e640000002100 */
[----:B------:R-:W-:Y:S01]  /*25fa0*/  ISETP.GT.U32.OR P0, PT, R21, 0x5f, P0 ;  /* 0x0000005f1500780c */ /* 0x000fe20000704470 */
[----:B---3--:R-:W-:-:S04]  /*25fb0*/  IMAD.IADD R5, R5, 0x1, R17 ;  /* 0x0000000105057824 */ /* 0x008fc800078e0211 */
[----:B----4-:R-:W-:-:S04]  /*25fc0*/  @P1 IMAD.HI.U32 R7, R5, R4, RZ ;  /* 0x0000000405071227 */ /* 0x010fc800078e00ff */
[----:B------:R-:W-:Y:S01]  /*25fd0*/  IMAD.MOV.U32 R4, RZ, RZ, R5 ;  /* 0x000000ffff047224 */ /* 0x000fe200078e0005 */
[----:B0-----:R-:W-:-:S03]  /*25fe0*/  @P1 SHF.R.U32.HI R4, RZ, R6, R7 ;  /* 0x00000006ff041219 */ /* 0x001fc60000011607 */
[----:B------:R-:W0:Y:S02]  /*25ff0*/  @!P0 LDC.64 R2, c[0x0][0x428] ;  /* 0x00010a00ff028b82 */ /* 0x000e240000000a00 */
[----:B------:R-:W-:-:S04]  /*26000*/  IMAD.MOV R6, RZ, RZ, -R4 ;  /* 0x000000ffff067224 */ /* 0x000fc800078e0a04 */
[----:B------:R-:W-:Y:S01]  /*26010*/  IMAD R0, R0, R6, R5 ;  /* 0x0000000600007224 */ /* 0x000fe200078e0205 */
[----:B------:R-:W-:Y:S01]  /*26020*/  @!P0 SHF.R.S32.HI R5, RZ, 0x1f, R4 ;  /* 0x0000001fff058819 */ /* 0x000fe20000011404 */
[----:B-1----:R-:W-:-:S05]  /*26030*/  IMAD.SHL.U32 R20, R20, 0x8, RZ ;  /* 0x0000000814147824 */ /* 0x002fca00078e00ff */
[----:B------:R-:W-:-:S04]  /*26040*/  LOP3.LUT R20, R20, 0x38, RZ, 0xc0, !PT ;  /* 0x0000003814147812 */ /* 0x000fc800078ec0ff */
[C---:B------:R-:W-:Y:S02]  /*26050*/  LOP3.LUT R17, R20.reuse, 0x40, RZ, 0xfc, !PT ;  /* 0x0000004014117812 */ /* 0x040fe400078efcff */
[----:B------:R-:W-:Y:S02]  /*26060*/  ISETP.GE.AND P1, PT, R20, UR4, PT ;  /* 0x0000000414007c0c */ /* 0x000fe4000bf26270 */
[----:B------:R-:W-:Y:S01]  /*26070*/  SHF.R.S32.HI R8, RZ, 0x1f, R34 ;  /* 0x0000001fff087819 */ /* 0x000fe20000011422 */
[-C--:B0-----:R-:W-:Y:S01]  /*26080*/  @!P0 IMAD.WIDE.U32 R4, R34, R2.reuse, R4 ;  /* 0x0000000222048225 */ /* 0x081fe200078e0004 */
[----:B------:R-:W-:Y:S01]  /*26090*/  ISETP.GE.AND P2, PT, R17, UR4, PT ;  /* 0x0000000411007c0c */ /* 0x000fe2000bf46270 */
[----:B------:R-:W-:Y:S01]  /*260a0*/  ULDC UR4, c[0x0][0x2f4] ;  /* 0x0000bd0000047ab9 */ /* 0x000fe20000000800 */
[----:B------:R-:W-:Y:S01]  /*260b0*/  SEL R30, RZ, 0x1, P1 ;  /* 0x00000001ff1e7807 */ /* 0x000fe20000800000 */
[----:B------:R-:W-:Y:S01]  /*260c0*/  @!P0 IMAD R6, R8, R2, RZ ;  /* 0x0000000208068224 */ /* 0x000fe200078e02ff */
[----:B------:R-:W-:Y:S01]  /*260d0*/  SEL R2, RZ, 0xffffffff, P2 ;  /* 0xffffffffff027807 */ /* 0x000fe20001000000 */
[----:B------:R0:W-:Y:S02]  /*260e0*/  STL [R1+0xc], R8 ;  /* 0x00000c0801007387 */ /* 0x0001e40000100800 */
[----:B------:R-:W-:-:S02]  /*260f0*/  @!P0 IMAD R6, R34, R3, R6 ;  /* 0x0000000322068224 */ /* 0x000fc400078e0206 */
[----:B------:R-:W-:Y:S02]  /*26100*/  IMAD.SHL.U32 R3, R2, 0x2, RZ ;  /* 0x0000000202037824 */ /* 0x000fe400078e00ff */
[----:B------:R-:W-:-:S03]  /*26110*/  @!P0 IMAD.IADD R6, R5, 0x1, R6 ;  /* 0x0000000105068824 */ /* 0x000fc600078e0206 */
[----:B------:R-:W-:Y:S02]  /*26120*/  LOP3.LUT R30, R3, 0x2, R30, 0xe2, !PT ;  /* 0x00000002031e7812 */ /* 0x000fe400078ee21e */
[----:B------:R-:W1:Y:S01]  /*26130*/  @!P0 LDC.64 R2, c[0x0][0x418] ;  /* 0x00010600ff028b82 */ /* 0x000e620000000a00 */
[----:B------:R-:W-:Y:S01]  /*26140*/  IMAD.U32 R5, RZ, RZ, UR39 ;  /* 0x00000027ff057e24 */ /* 0x000fe2000f8e00ff */
[----:B-1----:R-:W-:-:S04]  /*26150*/  @!P0 LEA R2, P1, R4, R2, 0x2 ;  /* 0x0000000204028211 */ /* 0x002fc800078210ff */
[----:B------:R-:W-:Y:S01]  /*26160*/  @!P0 LEA.HI.X R3, R4, R3, R6, 0x2, P1 ;  /* 0x0000000304038211 */ /* 0x000fe200008f1406 */
[----:B------:R-:W-:-:S06]  /*26170*/  IMAD.MOV.U32 R4, RZ, RZ, RZ ;  /* 0x000000ffff047224 */ /* 0x000fcc00078e00ff */
[----:B------:R1:W5:Y:S01]  /*26180*/  @!P0 LDG.E R4, desc[UR60][R2.64] ;  /* 0x0000003c02048981 */ /* 0x000362000c1e1900 */
[----:B------:R-:W-:Y:S02]  /*26190*/  ISETP.GT.U32.AND P0, PT, R21, 0x5f, PT ;  /* 0x0000005f1500780c */ /* 0x000fe40003f04070 */
[----:B------:R-:W-:Y:S02]  /*261a0*/  ISETP.NE.AND P3, PT, R5, 0x3, PT ;  /* 0x000000030500780c */ /* 0x000fe40003f65270 */
[C---:B------:R-:W-:Y:S02]  /*261b0*/  ISETP.GE.AND P2, PT, R20.reuse, UR4, PT ;  /* 0x0000000414007c0c */ /* 0x040fe4000bf46270 */
[----:B0-----:R-:W-:Y:S02]  /*261c0*/  LOP3.LUT R8, R20, 0x80, RZ, 0xfc, !PT ;  /* 0x0000008014087812 */ /* 0x001fe400078efcff */
[----:B------:R-:W-:-:S05]  /*261d0*/  ISETP.GE.AND P1, PT, R17, UR4, PT ;  /* 0x0000000411007c0c */ /* 0x000fca000bf26270 */
[----:B------:R-:W-:Y:S02]  /*261e0*/  @P0 LOP3.LUT R22, R22, 0x8, RZ, 0xfc, !PT ;  /* 0x0000000816160812 */ /* 0x000fe400078efcff */
[----:B------:R-:W-:Y:S02]  /*261f0*/  ISETP.GE.AND P0, PT, R8, UR4, PT ;  /* 0x0000000408007c0c */ /* 0x000fe4000bf06270 */
[----:B------:R-:W-:-:S04]  /*26200*/  LOP3.LUT R22, R22, 0xffffffef, RZ, 0xc0, !PT ;  /* 0xffffffef16167812 */ /* 0x000fc800078ec0ff */
[----:B------:R-:W-:-:S04]  /*26210*/  @P3 LOP3.LUT R22, R22, 0x10, RZ, 0xfc, !PT ;  /* 0x0000001016163812 */ /* 0x000fc800078efcff */
[----:B------:R-:W-:-:S04]  /*26220*/  LOP3.LUT R22, R22, 0xfffffffb, RZ, 0xc0, !PT ;  /* 0xfffffffb16167812 */ /* 0x000fc800078ec0ff */
[----:B------:R-:W-:-:S04]  /*26230*/  @P2 LOP3.LUT R22, R22, 0x4, RZ, 0xfc, !PT ;  /* 0x0000000416162812 */ /* 0x000fc800078efcff */
[----:B------:R-:W-:-:S04]  /*26240*/  LOP3.LUT R22, R22, 0xfffffffe, RZ, 0xc0, !PT ;  /* 0xfffffffe16167812 */ /* 0x000fc800078ec0ff */
[----:B------:R-:W-:-:S04]  /*26250*/  LOP3.LUT R22, R22, 0xfffffffd, RZ, 0xc0, !PT ;  /* 0xfffffffd16167812 */ /* 0x000fc800078ec0ff */
[----:B------:R-:W-:-:S04]  /*26260*/  @P1 LOP3.LUT R22, R22, 0x2, RZ, 0xfc, !PT ;  /* 0x0000000216161812 */ /* 0x000fc800078efcff */
[----:B------:R-:W-:Y:S01]  /*26270*/  @P0 LOP3.LUT R22, R22, 0x1, RZ, 0xfc, !PT ;  /* 0x0000000116160812 */ /* 0x000fe200078efcff */
[----:B-1----:R-:W-:Y:S06]  /*26280*/  BRA.DIV UR5, `(.L_x_1942) ;  /* 0x0000005205e47947 */ /* 0x002fec000b800000 */
.L_x_2071:
[----:B------:R-:W-:Y:S01]  /*26290*/  SHF.R.S32.HI R33, RZ, 0x1f, R18 ;  /* 0x0000001fff217819 */ /* 0x000fe20000011412 */
[----:B------:R-:W-:Y:S06]  /*262a0*/  @!P3 BRA `(.L_x_1943) ;  /* 0x000000000004b947 */ /* 0x000fec0003800000 */
[----:B------:R-:W-:Y:S01]  /*262b0*/  BPT.TRAP 0x1 ;  /* 0x000000040000795c */ /* 0x000fe20000300000 */
.L_x_1943:
[----:B------:R-:W-:Y:S01]  /*262c0*/  SHF.R.S32.HI R5, RZ, 0x1f, R0 ;  /* 0x0000001fff057819 */ /* 0x000fe20000011400 */
[----:B------:R-:W-:Y:S01]  /*262d0*/  ULDC.64 UR4, c[0x0][0x328] ;  /* 0x0000ca0000047ab9 */ /* 0x000fe20000000a00 */
[----:B------:R-:W-:Y:S03]  /*262e0*/  BSSY B0, `(.L_x_1944) ;  /* 0x0000017000007945 */ /* 0x000fe60003800000 */
[----:B------:R-:W-:-:S04]  /*262f0*/  IMAD R3, R5, UR4, RZ ;  /* 0x0000000405037c24 */ /* 0x000fc8000f8e02ff */
        /* <DEDUP_REMOVED lines=21> */
.L_x_2072:
[----:B------:R-:W-:Y:S05]  /*26450*/  BSYNC B0 ;  /* 0x0000000000007941 */ /* 0x000fea0003800000 */
.L_x_1944:
[----:B------:R-:W2:Y:S01]  /*26460*/  LDL R9, [R1] ;  /* 0x0000000001097983 */ /* 0x000ea20000100800 */
[----:B------:R-:W-:Y:S01]  /*26470*/  ULDC.64 UR4, c[0x0][0x300] ;  /* 0x0000c00000047ab9 */ /* 0x000fe20000000a00 */
[----:B------:R-:W-:Y:S01]  /*26480*/  LOP3.LUT P4, RZ, R22, 0x4, RZ, 0xc0, !PT ;  /* 0x0000000416ff7812 */ /* 0x000fe2000788c0ff */
[----:B------:R-:W-:Y:S01]  /*26490*/  IMAD R5, R5, UR4, RZ ;  /* 0x0000000405057c24 */ /* 0x000fe2000f8e02ff */
[----:B------:R-:W1:Y:S01]  /*264a0*/  S2R R8, SR_TID.X ;  /* 0x0000000000087919 */ /* 0x000e620000002100 */
[----:B0-----:R-:W-:Y:S01]  /*264b0*/  IMAD.WIDE.U32 R2, R0, UR4, RZ ;  /* 0x0000000400027c25 */ /* 0x001fe2000f8e00ff */
        /* <DEDUP_REMOVED lines=16> */
[----:B------:R-:W-:Y:S01]  /*265c0*/  IMAD.IADD R0, R3, 0x1, R0 ;  /* 0x0000000103007824 */ /* 0x000fe200078e0200 */
[----:B------:R-:W-:Y:S01]  /*265d0*/  UMOV UR4, 0xffffffff ;  /* 0xffffffff00047882 */ /* 0x000fe20000000000 */
[----:B-1----:R-:W-:-:S03]  /*265e0*/  LOP3.LUT R8, R8, 0x7f, RZ, 0xc0, !PT ;  /* 0x0000007f08087812 */ /* 0x002fc600078ec0ff */
[----:B------:R-:W-:Y:S02]  /*265f0*/  LEA.HI.X R0, R2, UR5, R0, 0x1, P0 ;  /* 0x0000000502007c11 */ /* 0x000fe400080f0c00 */
[----:B------:R-:W-:Y:S01]  /*26600*/  SHF.R.U32.HI R8, RZ, 0x3, R8 ;  /* 0x00000003ff087819 */ /* 0x000fe20000011608 */
[----:B--2---:R-:W-:Y:S02]  /*26610*/  IMAD R6, R26, -0x60, R9 ;  /* 0xffffffa01a067824 */ /* 0x004fe400078e0209 */
        /* <DEDUP_REMOVED lines=68> */
.L_x_2086:
        /* <DEDUP_REMOVED lines=12> */
.L_x_1947:
        /* <DEDUP_REMOVED lines=10> */
.L_x_1948:
[----:B------:R2:W-:Y:S02]  /*26bc0*/  SYNCS.ARRIVE.TRANS64.A1T0 RZ, [R7+URZ+0x2a830], RZ ;  /* 0x02a830ff07ff79a7 */ /* 0x0005e4000810003f */
[----:B------:R-:W-:Y:S05]  /*26bd0*/  WARPSYNC.ALL ;  /* 0x0000000000007948 */ /* 0x000fea0003800000 */
[----:B------:R-:W-:Y:S01]  /*26be0*/  ULDC.64 UR4, c[0x0][0xa00] ;  /* 0x0002800000047ab9 */ /* 0x000fe20000000a00 */
[----:B------:R-:W-:Y:S01]  /*26bf0*/  VIADD R0, R23, 0xc400 ;  /* 0x0000c40017007836 */ /* 0x000fe20000000000 */
[----:B------:R-:W-:Y:S01]  /*26c00*/  BAR.SYNC.DEFER_BLOCKING 0x8, 0x180 ;  /* 0x0206000000007b1d */ /* 0x000fe20000010000 */
[----:B------:R-:W-:-:S03]  /*26c10*/  ISETP.NE.U32.AND P0, PT, RZ, UR4, PT ;  /* 0x00000004ff007c0c */ /* 0x000fc6000bf05070 */
[----:B------:R-:W-:Y:S02]  /*26c20*/  LOP3.LUT P1, RZ, R0, 0x3ff, RZ, 0xc0, !PT ;  /* 0x000003ff00ff7812 */ /* 0x000fe4000782c0ff */
[----:B------:R-:W-:Y:S01]  /*26c30*/  ISETP.NE.AND.EX P0, PT, RZ, UR5, PT, P0 ;  /* 0x00000005ff007c0c */ /* 0x000fe2000bf05300 */
[----:B------:R-:W-:Y:S01]  /*26c40*/  ULDC.64 UR4, c[0x0][0x298] ;  /* 0x0000a60000047ab9 */ /* 0x000fe20000000a00 */
[----:B------:R-:W-:Y:S01]  /*26c50*/  SHF.R.S32.HI R0, RZ, 0x1f, R19 ;  /* 0x0000001fff007819 */ /* 0x000fe20000011413 */
[----:B------:R-:W-:Y:S01]  /*26c60*/  BSSY B6, `(.L_x_1949) ;  /* 0x000001c000067945 */ /* 0x000fe20003800000 */
[----:B-1----:R-:W-:Y:S02]  /*26c70*/  SEL R2, R19, RZ, !P0 ;  /* 0x000000ff13027207 */ /* 0x002fe40004000000 */
[----:B------:R-:W-:-:S05]  /*26c80*/  SEL R0, R0, RZ, !P0 ;  /* 0x000000ff00007207 */ /* 0x000fca0004000000 */
[----:B------:R1:W-:Y:S04]  /*26c90*/  STL [R1+0x30], R0 ;  /* 0x0000300001007387 */ /* 0x0003e80000100800 */
[----:B------:R3:W-:Y:S01]  /*26ca0*/  STL [R1+0x20], R2 ;  /* 0x0000200201007387 */ /* 0x0007e20000100800 */
[----:B-1----:R-:W-:Y:S01]  /*26cb0*/  SHF.R.S32.HI R0, RZ, 0x1f, R35 ;  /* 0x0000001fff007819 */ /* 0x002fe20000011423 */
[----:B---3--:R-:W-:-:S04]  /*26cc0*/  IMAD.WIDE.U32 R2, R35, UR4, RZ ;  /* 0x0000000423027c25 */ /* 0x008fc8000f8e00ff */
[----:B------:R-:W-:Y:S01]  /*26cd0*/  IMAD R0, R0, UR4, RZ ;  /* 0x0000000400007c24 */ /* 0x000fe2000f8e02ff */
[----:B------:R1:W-:Y:S03]  /*26ce0*/  STL.64 [R1+0x18], R2 ;  /* 0x0000180201007387 */ /* 0x0003e60000100a00 */
[----:B------:R-:W-:-:S04]  /*26cf0*/  IMAD R0, R35, UR5, R0 ;  /* 0x0000000523007c24 */ /* 0x000fc8000f8e0200 */
[----:B------:R-:W-:Y:S01]  /*26d00*/  IMAD.IADD R35, R3, 0x1, R0 ;  /* 0x0000000103237824 */ /* 0x000fe200078e0200 */
[----:B------:R-:W-:Y:S06]  /*26d10*/  @!P1 BRA `(.L_x_1950) ;  /* 0x0000000000409947 */ /* 0x000fec0003800000 */
[----:B-1----:R-:W-:Y:S01]  /*26d20*/  MOV R2, 0x0 ;  /* 0x0000000000027802 */ /* 0x002fe20000000f00 */
[----:B------:R-:W-:Y:S01]  /*26d30*/  ULDC.64 UR4, c[0x4][0xf0] ;  /* 0x01003c0000047ab9 */ /* 0x000fe20000000a00 */
[----:B------:R-:W-:Y:S01]  /*26d40*/  ULDC.64 UR6, c[0x4][0xf8] ;  /* 0x01003e0000067ab9 */ /* 0x000fe20000000a00 */
[----:B------:R-:W-:Y:S01]  /*26d50*/  ULDC.64 UR8, c[0x4][0x88] ;  /* 0x0100220000087ab9 */ /* 0x000fe20000000a00 */
[----:B0-----:R-:W-:Y:S02]  /*26d60*/  IMAD.U32 R4, RZ, RZ, UR4 ;  /* 0x00000004ff047e24 */ /* 0x001fe4000f8e00ff */
[----:B------:R-:W0:Y:S01]  /*26d70*/  LDC.64 R2, c[0x4][R2] ;  /* 0x0100000002027b82 */ /* 0x000e220000000a00 */
[----:B------:R-:W-:Y:S02]  /*26d80*/  IMAD.U32 R5, RZ, RZ, UR5 ;  /* 0x00000005ff057e24 */ /* 0x000fe4000f8e00ff */
[----:B------:R-:W-:Y:S02]  /*26d90*/  IMAD.U32 R6, RZ, RZ, UR6 ;  /* 0x00000006ff067e24 */ /* 0x000fe4000f8e00ff */
[----:B--2---:R-:W-:-:S02]  /*26da0*/  IMAD.U32 R7, RZ, RZ, UR7 ;  /* 0x00000007ff077e24 */ /* 0x004fc4000f8e00ff */
[----:B------:R-:W-:Y:S02]  /*26db0*/  IMAD.U32 R10, RZ, RZ, UR8 ;  /* 0x00000008ff0a7e24 */ /* 0x000fe4000f8e00ff */
[----:B------:R-:W-:Y:S02]  /*26dc0*/  IMAD.U32 R11, RZ, RZ, UR9 ;  /* 0x00000009ff0b7e24 */ /* 0x000fe4000f8e00ff */
[----:B------:R-:W-:Y:S02]  /*26dd0*/  IMAD.MOV.U32 R8, RZ, RZ, 0x70 ;  /* 0x00000070ff087424 */ /* 0x000fe400078e00ff */
[----:B------:R-:W-:Y:S02]  /*26de0*/  IMAD.MOV.U32 R12, RZ, RZ, 0x1 ;  /* 0x00000001ff0c7424 */ /* 0x000fe400078e00ff */
[----:B------:R-:W-:-:S07]  /*26df0*/  IMAD.MOV.U32 R13, RZ, RZ, RZ ;  /* 0x000000ffff0d7224 */ /* 0x000fce00078e00ff */
[----:B------:R-:W-:-:S07]  /*26e00*/  LEPC R20, `(.L_x_1950) ;  /* 0x000000001014794e */ /* 0x000fce0000000000 */
[----:B0-----:R-:W-:Y:S05]  /*26e10*/  CALL.ABS.NOINC R2 ;  /* 0x0000000002007343 */ /* 0x001fea0003c00000 */
.L_x_1950:
[----:B------:R-:W-:Y:S05]  /*26e20*/  BSYNC B6 ;  /* 0x0000000000067941 */ /* 0x000fea0003800000 */
.L_x_1949:
[----:B------:R-:W3:Y:S01]  /*26e30*/  LDL.LU R20, [R1+0x30] ;  /* 0x0000300001147983 */ /* 0x000ee20000300800 */
[----:B------:R-:W-:Y:S01]  /*26e40*/  ULDC.64 UR4, c[0x0][0x2d8] ;  /* 0x0000b60000047ab9 */ /* 0x000fe20000000a00 */
[----:B--2---:R-:W2:Y:S02]  /*26e50*/  LDC R7, c[0x0][0x448] ;  /* 0x00011200ff077b82 */ /* 0x004ea40000000800 */
[----:B------:R-:W4:Y:S04]  /*26e60*/  LDL.LU R21, [R1+0x20] ;  /* 0x0000200001157983 */ /* 0x000f280000300800 */
[----:B-1----:R-:W5:Y:S01]  /*26e70*/  LDL.LU.64 R2, [R1+0x18] ;  /* 0x0000180001027983 */ /* 0x002f620000300a00 */
[----:B------:R-:W-:Y:S01]  /*26e80*/  IMAD R0, R33, UR4, RZ ;  /* 0x0000000421007c24 */ /* 0x000fe2000f8e02ff */
[----:B------:R-:W1:Y:S03]  /*26e90*/  S2R R8, SR_TID.X ;  /* 0x0000000000087919 */ /* 0x000e660000002100 */
[----:B------:R-:W-:Y:S01]  /*26ea0*/  IMAD R0, R18, UR5, R0 ;  /* 0x0000000512007c24 */ /* 0x000fe2000f8e0200 */
[----:B--2---:R-:W-:-:S13]  /*26eb0*/  ISETP.NE.AND P0, PT, R7, 0x1, PT ;  /* 0x000000010700780c */ /* 0x004fda0003f05270 */
[----:B------:R-:W2:Y:S01]  /*26ec0*/  @P0 LDC R6, c[0x0][0x44c] ;  /* 0x00011300ff060b82 */ /* 0x000ea20000000800 */
[----:B-1----:R-:W-:-:S05]  /*26ed0*/  IMAD.SHL.U32 R8, R8, 0x8, RZ ;  /* 0x0000000808087824 */ /* 0x002fca00078e00ff */
[----:B------:R-:W-:Y:S01]  /*26ee0*/  LOP3.LUT R8, R8, 0x38, RZ, 0xc0, !PT ;  /* 0x0000003808087812 */ /* 0x000fe200078ec0ff */
[----:B-----5:R-:W-:Y:S02]  /*26ef0*/  IMAD.MOV.U32 R3, RZ, RZ, R35 ;  /* 0x000000ffff037224 */ /* 0x020fe400078e0023 */
[----:B------:R-:W-:Y:S01]  /*26f00*/  IMAD.WIDE.U32 R2, R18, UR4, R2 ;  /* 0x0000000412027c25 */ /* 0x000fe2000f8e0002 */
[----:B------:R-:W-:-:S03]  /*26f10*/  ULDC.64 UR4, c[0x0][0x2e0] ;  /* 0x0000b80000047ab9 */ /* 0x000fc60000000a00 */
[----:B------:R-:W-:Y:S02]  /*26f20*/  IMAD.IADD R3, R3, 0x1, R0 ;  /* 0x0000000103037824 */ /* 0x000fe400078e0200 */
[----:B---3--:R-:W-:Y:S02]  /*26f30*/  IMAD R0, R20, UR4, RZ ;  /* 0x0000000414007c24 */ /* 0x008fe4000f8e02ff */
[----:B------:R-:W1:Y:S01]  /*26f40*/  S2R R20, SR_TID.X ;  /* 0x0000000000147919 */ /* 0x000e620000002100 */
[----:B----4-:R-:W-:-:S04]  /*26f50*/  IMAD.WIDE.U32 R2, R21, UR4, R2 ;  /* 0x0000000415027c25 */ /* 0x010fc8000f8e0002 */
[----:B------:R-:W-:Y:S01]  /*26f60*/  IMAD R0, R21, UR5, R0 ;  /* 0x0000000515007c24 */ /* 0x000fe2000f8e0200 */
[----:B------:R-:W-:-:S03]  /*26f70*/  ULDC.64 UR4, c[0x0][0x2d0] ;  /* 0x0000b40000047ab9 */ /* 0x000fc60000000a00 */
[----:B------:R-:W-:Y:S02]  /*26f80*/  IMAD.IADD R3, R3, 0x1, R0 ;  /* 0x0000000103037824 */ /* 0x000fe400078e0200 */
[----:B------:R-:W3:Y:S01]  /*26f90*/  @P0 LDC R0, c[0x0][0x450] ;  /* 0x00011400ff000b82 */ /* 0x000ee20000000800 */
[----:B-1----:R-:W-:-:S04]  /*26fa0*/  LOP3.LUT R20, R20, 0x7f, RZ, 0xc0, !PT ;  /* 0x0000007f14147812 */ /* 0x002fc800078ec0ff */
[----:B------:R-:W-:Y:S02]  /*26fb0*/  SHF.R.U32.HI R21, RZ, 0x3, R20 ;  /* 0x00000003ff157819 */ /* 0x000fe40000011614 */
[----:B------:R-:W1:Y:S02]  /*26fc0*/  S2R R20, SR_TID.X ;  /* 0x0000000000147919 */ /* 0x000e640000002100 */
[----:B-1----:R-:W-:-:S05]  /*26fd0*/  IMAD.SHL.U32 R20, R20, 0x10, RZ ;  /* 0x0000001014147824 */ /* 0x002fca00078e00ff */
[----:B------:R-:W-:Y:S02]  /*26fe0*/  LOP3.LUT R20, R21, 0x70, R20, 0xf8, !PT ;  /* 0x0000007015147812 */ /* 0x000fe400078ef814 */
[----:B------:R-:W1:Y:S03]  /*26ff0*/  S2R R21, SR_TID.X ;  /* 0x0000000000157919 */ /* 0x000e660000002100 */
[----:B------:R-:W-:Y:S02]  /*27000*/  IMAD.IADD R5, R20, 0x1, R28 ;  /* 0x0000000114057824 */ /* 0x000fe400078e021c */
[----:B------:R-:W4:Y:S02]  /*27010*/  S2R R20, SR_TID.X ;  /* 0x0000000000147919 */ /* 0x000f240000002100 */
[----:B--2---:R-:W-:-:S04]  /*27020*/  @P0 IMAD.HI.U32 R6, R5, R6, RZ ;  /* 0x0000000605060227 */ /* 0x004fc800078e00ff */
[----:B0-----:R-:W-:Y:S01]  /*27030*/  IMAD.MOV.U32 R4, RZ, RZ, R5 ;  /* 0x000000ffff047224 */ /* 0x001fe200078e0005 */
[----:B---3--:R-:W-:-:S05]  /*27040*/  @P0 SHF.R.U32.HI R4, RZ, R0, R6 ;  /* 0x00000000ff040219 */ /* 0x008fca0000011606 */
[----:B------:R-:W-:Y:S02]  /*27050*/  IMAD.MOV R0, RZ, RZ, -R4 ;  /* 0x000000ffff007224 */ /* 0x000fe400078e0a04 */
[----:B------:R-:W-:-:S04]  /*27060*/  IMAD.WIDE.U32 R2, R4, UR4, R2 ;  /* 0x0000000404027c25 */ /* 0x000fc8000f8e0002 */
[----:B------:R-:W-:Y:S01]  /*27070*/  IMAD R0, R7, R0, R5 ;  /* 0x0000000007007224 */ /* 0x000fe200078e0205 */
[----:B------:R-:W-:-:S05]  /*27080*/  SHF.R.S32.HI R5, RZ, 0x1f, R4 ;  /* 0x0000001fff057819 */ /* 0x000fca0000011404 */
[----:B------:R-:W-:Y:S02]  /*27090*/  IMAD R5, R5, UR4, RZ ;  /* 0x0000000405057c24 */ /* 0x000fe4000f8e02ff */
[----:B-1----:R-:W-:Y:S02]  /*270a0*/  IMAD.SHL.U32 R21, R21, 0x8, RZ ;  /* 0x0000000815157824 */ /* 0x002fe400078e00ff */
[----:B------:R-:W-:Y:S01]  /*270b0*/  IMAD R5, R4, UR5, R5 ;  /* 0x0000000504057c24 */ /* 0x000fe2000f8e0205 */
[----:B------:R-:W-:Y:S01]  /*270c0*/  SHF.R.S32.HI R4, RZ, 0x1f, R0 ;  /* 0x0000001fff047819 */ /* 0x000fe20000011400 */
[----:B------:R-:W-:Y:S01]  /*270d0*/  ULDC.64 UR4, c[0x0][0x2c8] ;  /* 0x0000b20000047ab9 */ /* 0x000fe20000000a00 */
[----:B------:R-:W-:Y:S01]  /*270e0*/  LOP3.LUT R21, R21, 0x38, RZ, 0xc0, !PT ;  /* 0x0000003815157812 */ /* 0x000fe200078ec0ff */
[----:B------:R-:W-:Y:S01]  /*270f0*/  IMAD.IADD R3, R3, 0x1, R5 ;  /* 0x0000000103037824 */ /* 0x000fe200078e0205 */
[----:B----4-:R-:W-:Y:S01]  /*27100*/  LOP3.LUT R20, R20, 0x7f, RZ, 0xc0, !PT ;  /* 0x0000007f14147812 */ /* 0x010fe200078ec0ff */
[----:B------:R-:W-:Y:S01]  /*27110*/  IMAD R4, R4, UR4, RZ ;  /* 0x0000000404047c24 */ /* 0x000fe2000f8e02ff */
[C---:B------:R-:W-:Y:S01]  /*27120*/  LOP3.LUT R9, R21.reuse, 0x40, RZ, 0xfc, !PT ;  /* 0x0000004015097812 */ /* 0x040fe200078efcff */
[----:B------:R-:W-:Y:S01]  /*27130*/  IMAD.WIDE.U32 R2, R0, UR4, R2 ;  /* 0x0000000400027c25 */ /* 0x000fe2000f8e0002 */
[----:B------:R-:W-:-:S03]  /*27140*/  LOP3.LUT R10, R21, 0x80, RZ, 0xfc, !PT ;  /* 0x00000080150a7812 */ /* 0x000fc600078efcff */
[----:B------:R-:W-:Y:S01]  /*27150*/  IMAD R4, R0, UR5, R4 ;  /* 0x0000000500047c24 */ /* 0x000fe2000f8e0204 */
[----:B------:R-:W-:Y:S02]  /*27160*/  ULDC.64 UR4, c[0x0][0x280] ;  /* 0x0000a00000047ab9 */ /* 0x000fe40000000a00 */
[----:B------:R-:W-:Y:S01]  /*27170*/  LEA R0, P0, R2, UR4, 0x1 ;  /* 0x0000000402007c11 */ /* 0x000fe2000f8008ff */
        /* <DEDUP_REMOVED lines=12> */
[----:B------:R-:W1:Y:S03]  /*27240*/  SHFL.IDX PT, R2, R4, RZ, 0x181f ;  /* 0x00181fff04027589 */ /* 0x000e6600000e0000 */
[C---:B------:R-:W-:Y:S01]  /*27250*/  VIADD R5, R28.reuse, 0x10 ;  /* 0x000000101c057836 */ /* 0x040fe20000000000 */
[----:B------:R-:W-:Y:S01]  /*27260*/  ISETP.GE.AND P1, PT, R28, R32, PT ;  /* 0x000000201c00720c */ /* 0x000fe20003f26270 */
[----:B------:R-:W-:-:S12]  /*27270*/  SHFL.IDX PT, R14, R0, 0x7, 0x181f ;  /* 0x00f81f00000e7f89 */ /* 0x000fd800000e0000 */
[----:B0-----:R-:W-:-:S05]  /*27280*/  @!P1 LEA R3, P4, R8, R3, 0x1 ;  /* 0x0000000308039211 */ /* 0x001fca00078808ff */
[----:B-1----:R-:W-:-:S05]  /*27290*/  @!P1 IMAD.X R2, RZ, RZ, R2, P4 ;  /* 0x000000ffff029224 */ /* 0x002fca00020e0602 */
[----:B------:R-:W-:-:S04]  /*272a0*/  @!P1 LOP3.LUT R3, R3, R2, RZ, 0x3c, !PT ;  /* 0x0000000203039212 */ /* 0x000fc800078e3cff */
[----:B------:R-:W-:-:S04]  /*272b0*/  @!P1 LOP3.LUT R2, R3, R2, RZ, 0x3c, !PT ;  /* 0x0000000203029212 */ /* 0x000fc800078e3cff */
[----:B------:R-:W-:-:S05]  /*272c0*/  @!P1 LOP3.LUT R3, R3, R2, RZ, 0x3c, !PT ;  /* 0x0000000203039212 */ /* 0x000fca00078e3cff */
[----:B------:R-:W-:Y:S04]  /*272d0*/  @!P1 LDGSTS.E.BYPASS.LTC128B.128 [R37+0xc400], desc[UR60][R2.64], !P3 ;  /* 0x0c40000002259fae */ /* 0x000fe8000d901d7c */
[----:B------:R-:W-:Y:S04]  /*272e0*/  @!P1 LDGSTS.E.BYPASS.LTC128B.128 [R37+0x10400], desc[UR60][R2.64+0x80], !P2 ;  /* 0x1040008002259fae */ /* 0x000fe8000d101d7c */
[----:B------:R0:W-:Y:S01]  /*272f0*/  @!P1 LDGSTS.E.BYPASS.LTC128B.128 [R37+0x14400], desc[UR60][R2.64+0x100], !P0 ;  /* 0x1440010002259fae */ /* 0x0001e2000c101d7c */
[----:B------:R-:W-:Y:S01]  /*27300*/  ISETP.GE.AND P1, PT, R5, R32, PT ;  /* 0x000000200500720c */ /* 0x000fe20003f26270 */
[----:B------:R-:W-:-:S02]  /*27310*/  VIADD R5, R28, 0x20 ;  /* 0x000000201c057836 */ /* 0x000fc40000000000 */
[----:B0-----:R-:W0:Y:S04]  /*27320*/  SHFL.IDX PT, R3, R0, 0x1, 0x181f ;  /* 0x00381f0000037f89 */ /* 0x001e2800000e0000 */
[----:B------:R-:W1:Y:S06]  /*27330*/  SHFL.IDX PT, R2, R4, 0x1, 0x181f ;  /* 0x00381f0004027f89 */ /* 0x000e6c00000e0000 */
        /* <DEDUP_REMOVED lines=61> */
[----:B-1----:R-:W-:-:S05]  /*27710*/  @!P1 IMAD.X R2, RZ, RZ, R2, P4 ;  /* 0x000000ffff029224 */ /* 0x002fca00020e0602 */
[----:B------:R-:W-:-:S04]  /*27720*/  @!P1 LOP3.LUT R3, R3, R2, RZ, 0x3c, !PT ;  /* 0x0000000203039212 */ /* 0x000fc800078e3cff */
[----:B------:R-:W-:-:S04]  /*27730*/  @!P1 LOP3.LUT R2, R3, R2, RZ, 0x3c, !PT ;  /* 0x0000000203029212 */ /* 0x000fc800078e3cff */
[----:B------:R-:W-:-:S05]  /*27740*/  @!P1 LOP3.LUT R3, R3, R2, RZ, 0x3c, !PT ;  /* 0x0000000203039212 */ /* 0x000fca00078e3cff */
[----:B------:R0:W-:Y:S04]  /*27750*/  @!P1 LDGSTS.E.BYPASS.LTC128B.128 [R37+0xf400], desc[UR60][R2.64], !P3 ;  /* 0x0f40000002259fae */ /* 0x0001e8000d901d7c */
[----:B------:R0:W-:Y:S04]  /*27760*/  @!P1 LDGSTS.E.BYPASS.LTC128B.128 [R37+0x13400], desc[UR60][R2.64+0x80], !P2 ;  /* 0x1340008002259fae */ /* 0x0001e8000d101d7c */
[----:B--2---:R0:W-:Y:S02]  /*27770*/  @!P1 LDGSTS.E.BYPASS.LTC128B.128 [R37+0x17400], desc[UR60][R2.64+0x100], !P0 ;  /* 0x1740010002259fae */ /* 0x0041e4000c101d7c */
.L_x_2103:
[----:B0-----:R-:W-:Y:S01]  /*27780*/  VIADD R3, R28, 0x70 ;  /* 0x000000701c037836 */ /* 0x001fe20000000000 */
[----:B------:R-:W-:Y:S04]  /*27790*/  BSSY B0, `(.L_x_1952) ;  /* 0x000000b000007945 */ /* 0x000fe80003800000 */
        /* <DEDUP_REMOVED lines=10> */
.L_x_1953:
[----:B------:R-:W-:Y:S05]  /*27840*/  BSYNC B0 ;  /* 0x0000000000007941 */ /* 0x000fea0003800000 */
.L_x_1952:
[----:B------:R-:W-:Y:S01]  /*27850*/  NOP ;  /* 0x0000000000007918 */ /* 0x000fe20000000000 */
[----:B------:R-:W-:-:S13]  /*27860*/  PLOP3.LUT P0, PT, PT, PT, PT, 0x80, 0x0 ;  /* 0x000000000000781c */ /* 0x000fda0003f0f070 */
.L_x_1954:
        /* <DEDUP_REMOVED lines=8> */
[----:B------:R-:W-:Y:S01]  /*278f0*/  LEA.HI R0, R2, R2, RZ, 0x1 ;  /* 0x0000000202007211 */ /* 0x000fe200078f08ff */
[----:B------:R0:W-:Y:S03]  /*27900*/  STL [R1+0x28], R2 ;  /* 0x0000280201007387 */ /* 0x0001e60000100800 */
[----:B------:R-:W-:-:S05]  /*27910*/  LOP3.LUT R0, R0, 0xfffffffe, RZ, 0xc0, !PT ;  /* 0xfffffffe00007812 */ /* 0x000fca00078ec0ff */
[----:B------:R-:W-:-:S05]  /*27920*/  IMAD.IADD R0, R2, 0x1, -R0 ;  /* 0x0000000102007824 */ /* 0x000fca00078e0a00 */
[----:B0-----:R-:W-:Y:S01]  /*27930*/  SHF.L.U32 R2, R0, 0x1f, RZ ;  /* 0x0000001f00027819 */ /* 0x001fe200000006ff */
[----:B------:R-:W-:Y:S01]  /*27940*/  NOP ;  /* 0x0000000000007918 */ /* 0x000fe20000000000 */
[----:B------:R-:W2:Y:S01]  /*27950*/  LDL.LU R3, [R1+0x24] ;  /* 0x0000240001037983 */ /* 0x000ea20000300800 */
[----:B------:R0:W-:Y:S01]  /*27960*/  SYNCS.ARRIVE.TRANS64.A1T0 RZ, [R23+URZ+0x2a800], RZ ;  /* 0x02a800ff17ff79a7 */ /* 0x0001e2000810003f */
[----:B------:R-:W-:Y:S01]  /*27970*/  BSSY B0, `(.L_x_1955) ;  /* 0x0000004000007945 */ /* 0x000fe20003800000 */
[----:B------:R-:W1:Y:S01]  /*27980*/  SYNCS.PHASECHK.TRANS64.TRYWAIT P0, [R23+URZ+0x2a820], R2 ;  /* 0x02a82002170075a7 */ /* 0x000e62000800017f */
[----:B--2---:R-:W-:Y:S02]  /*27990*/  VIADD R0, R3, 0xfffffffe ;  /* 0xfffffffe03007836 */ /* 0x004fe40000000000 */
[----:B01----:R-:W-:Y:S05]  /*279a0*/  @!P0 BRA `(.L_x_1956) ;  /* 0x0000005000648947 */ /* 0x003fea0003800000 */
.L_x_2104:
[----:B------:R-:W-:Y:S05]  /*279b0*/  BSYNC B0 ;  /* 0x0000000000007941 */ /* 0x000fea0003800000 */
.L_x_1955:
[----:B------:R-:W2:Y:S01]  /*279c0*/  LDL R3, [R1+0x8] ;  /* 0x0000080001037983 */ /* 0x000ea20000100800 */
[----:B------:R-:W-:Y:S01]  /*279d0*/  BSSY B0, `(.L_x_1957) ;  /* 0x00000fd000007945 */ /* 0x000fe20003800000 */
[----:B--2---:R-:W-:-:S13]  /*279e0*/  ISETP.GE.AND P0, PT, R0, R3, PT ;  /* 0x000000030000720c */ /* 0x004fda0003f06270 */
[----:B------:R-:W-:Y:S05]  /*279f0*/  @!P0 BRA `(.L_x_1958) ;  /* 0x0000000c00e88947 */ /* 0x000fea0003800000 */
[----:B------:R-:W-:Y:S02]  /*27a00*/  IMAD.MOV.U32 R10, RZ, RZ, R27 ;  /* 0x000000ffff0a7224 */ /* 0x000fe400078e001b */
[----:B------:R-:W-:Y:S02]  /*27a10*/  IMAD.MOV.U32 R20, RZ, RZ, R29 ;  /* 0x000000ffff147224 */ /* 0x000fe400078e001d */
[----:B------:R-:W-:-:S07]  /*27a20*/  IMAD.MOV.U32 R32, RZ, RZ, R26 ;  /* 0x000000ffff207224 */ /* 0x000fce00078e001a */
.L_x_1971:
[----:B0-----:R-:W2:Y:S01]  /*27a30*/  LDL R2, [R1+0x4] ;  /* 0x0000040001027983 */ /* 0x001ea20000100800 */
[----:B------:R-:W0:Y:S03]  /*27a40*/  LDC R7, c[0x0][0x430] ;  /* 0x00010c00ff077b82 */ /* 0x000e260000000800 */
[----:B------:R-:W3:Y:S01]  /*27a50*/  LDL R8, [R1+0xc] ;  /* 0x00000c0001087983 */ /* 0x000ee20000100800 */
[----:B------:R-:W1:Y:S01]  /*27a60*/  S2R R3, SR_TID.X ;  /* 0x0000000000037919 */ /* 0x000e620000002100 */
[----:B------:R-:W4:Y:S01]  /*27a70*/  S2R R9, SR_TID.X ;  /* 0x0000000000097919 */ /* 0x000f220000002100 */
[----:B0-----:R-:W-:-:S13]  /*27a80*/  ISETP.NE.AND P0, PT, R7, 0x1, PT ;  /* 0x000000010700780c */ /* 0x001fda0003f05270 */
[----:B------:R-:W0:Y:S01]  /*27a90*/  @P0 LDC R5, c[0x0][0x434] ;  /* 0x00010d00ff050b82 */ /* 0x000e220000000800 */
[----:B-1----:R-:W-:-:S04]  /*27aa0*/  LOP3.LUT R3, R3, 0x7f, RZ, 0xc0, !PT ;  /* 0x0000007f03037812 */ /* 0x002fc800078ec0ff */
[----:B------:R-:W-:Y:S01]  /*27ab0*/  SHF.R.U32.HI R3, RZ, 0x3, R3 ;  /* 0x00000003ff037819 */ /* 0x000fe20000011603 */
[----:B----4-:R-:W-:-:S05]  /*27ac0*/  IMAD.SHL.U32 R9, R9, 0x10, RZ ;  /* 0x0000001009097824 */ /* 0x010fca00078e00ff */
[----:B------:R-:W-:Y:S02]  /*27ad0*/  LOP3.LUT R9, R3, 0x70, R9, 0xf8, !PT ;  /* 0x0000007003097812 */ /* 0x000fe400078ef809 */
[----:B------:R-:W1:Y:S02]  /*27ae0*/  @P0 LDC R3, c[0x0][0x438] ;  /* 0x00010e00ff030b82 */ /* 0x000e640000000800 */
[----:B------:R-:W-:Y:S01]  /*27af0*/  ISETP.GT.U32.AND P2, PT, R9, 0x5f, PT ;  /* 0x0000005f0900780c */ /* 0x000fe20003f44070 */
[----:B--2---:R-:W-:-:S04]  /*27b00*/  IMAD R4, R0, 0x60, R2 ;  /* 0x0000006000047824 */ /* 0x004fc800078e0202 */
[----:B------:R-:W-:-:S04]  /*27b10*/  IMAD.IADD R4, R9, 0x1, R4 ;  /* 0x0000000109047824 */ /* 0x000fc800078e0204 */
[----:B0-----:R-:W-:-:S04]  /*27b20*/  @P0 IMAD.HI.U32 R6, R4, R5, RZ ;  /* 0x0000000504060227 */ /* 0x001fc800078e00ff */
[----:B------:R-:W-:Y:S01]  /*27b30*/  IMAD.MOV.U32 R2, RZ, RZ, R4 ;  /* 0x000000ffff027224 */ /* 0x000fe200078e0004 */
[----:B-1----:R-:W-:-:S05]  /*27b40*/  @P0 SHF.R.U32.HI R2, RZ, R3, R6 ;  /* 0x00000003ff020219 */ /* 0x002fca0000011606 */
[----:B------:R-:W-:-:S04]  /*27b50*/  IMAD.MOV R3, RZ, RZ, -R2 ;  /* 0x000000ffff037224 */ /* 0x000fc800078e0a02 */
[----:B------:R-:W-:Y:S02]  /*27b60*/  IMAD R7, R7, R3, R4 ;  /* 0x0000000307077224 */ /* 0x000fe400078e0204 */
[----:B------:R-:W3:Y:S01]  /*27b70*/  @!P2 LDC.64 R4, c[0x0][0x428] ;  /* 0x00010a00ff04ab82 */ /* 0x000ee20000000a00 */
[--C-:B------:R-:W-:Y:S01]  /*27b80*/  @!P2 SHF.R.S32.HI R3, RZ, 0x1f, R2.reuse ;  /* 0x0000001fff03a819 */ /* 0x100fe20000011402 */
[-C--:B---3--:R-:W-:Y:S02]  /*27b90*/  @!P2 IMAD R6, R8, R4.reuse, RZ ;  /* 0x000000040806a224 */ /* 0x088fe400078e02ff */
[----:B------:R-:W-:-:S04]  /*27ba0*/  @!P2 IMAD.WIDE.U32 R2, R34, R4, R2 ;  /* 0x000000042202a225 */ /* 0x000fc800078e0002 */
        /* <DEDUP_REMOVED lines=17> */
.L_x_1959:
[----:B------:R-:W-:Y:S01]  /*27cc0*/  IMAD R5, R27, 0x8, R23 ;  /* 0x000000081b057824 */ /* 0x000fe200078e0217 */
[----:B------:R-:W-:Y:S01]  /*27cd0*/  SHF.L.U32 R0, R29, 0x1f, RZ ;  /* 0x0000001f1d007819 */ /* 0x000fe200000006ff */
[----:B------:R-:W-:Y:S03]  /*27ce0*/  BSSY B1, `(.L_x_1960) ;  /* 0x0000003000017945 */ /* 0x000fe60003800000 */
[----:B------:R-:W0:Y:S02]  /*27cf0*/  SYNCS.PHASECHK.TRANS64.TRYWAIT P0, [R5+URZ+0x2a840], R0 ;  /* 0x02a84000050075a7 */ /* 0x000e24000800017f */
[----:B0-----:R-:W-:Y:S05]  /*27d00*/  @!P0 BRA `(.L_x_1961) ;  /* 0x0000004c00a08947 */ /* 0x001fea0003800000 */
.L_x_2105:
[----:B------:R-:W-:Y:S05]  /*27d10*/  BSYNC B1 ;  /* 0x0000000000017941 */ /* 0x000fea0003800000 */
.L_x_1960:
        /* <DEDUP_REMOVED lines=68> */
.L_x_2119:
        /* <DEDUP_REMOVED lines=10> */
.L_x_1963:
        /* <DEDUP_REMOVED lines=10> */
.L_x_1964:
[----:B------:R2:W-:Y:S01]  /*282a0*/  SYNCS.ARRIVE.TRANS64.A1T0 RZ, [R5+URZ+0x2a830], RZ ;  /* 0x02a830ff05ff79a7 */ /* 0x0005e2000810003f */
[----:B------:R-:W-:Y:S05]  /*282b0*/  @!P2 BRA `(.L_x_1965) ;  /* 0x000000000004a947 */ /* 0x000fea0003800000 */
[----:B------:R-:W-:Y:S01]  /*282c0*/  BPT.TRAP 0x1 ;  /* 0x000000040000795c */ /* 0x000fe20000300000 */
.L_x_1965:
[----:B-1----:R-:W-:Y:S01]  /*282d0*/  SHF.L.U32 R2, R20, 0x1f, RZ ;  /* 0x0000001f14027819 */ /* 0x002fe200000006ff */
[----:B--2---:R-:W-:Y:S01]  /*282e0*/  IMAD R5, R10, 0x8, R23 ;  /* 0x000000080a057824 */ /* 0x004fe200078e0217 */
[----:B------:R-:W-:Y:S03]  /*282f0*/  BSSY B1, `(.L_x_1966) ;  /* 0x0000003000017945 */ /* 0x000fe60003800000 */
[----:B------:R-:W1:Y:S02]  /*28300*/  SYNCS.PHASECHK.TRANS64.TRYWAIT P0, [R5+URZ+0x2a860], R2 ;  /* 0x02a86002050075a7 */ /* 0x000e64000800017f */
[----:B-1----:R-:W-:Y:S05]  /*28310*/  @!P0 BRA `(.L_x_1967) ;  /* 0x00000050000c8947 */ /* 0x002fea0003800000 */
.L_x_2120:
[----:B------:R-:W-:Y:S05]  /*28320*/  BSYNC B1 ;  /* 0x0000000000017941 */ /* 0x000fea0003800000 */
.L_x_1966:
        /* <DEDUP_REMOVED lines=55> */
.L_x_2134:
[C---:B------:R-:W-:Y:S01]  /*286a0*/  ISETP.LT.OR P1, PT, R8.reuse, 0x51, !P1 ;  /* 0x000000510800780c */ /* 0x040fe20004f21670 */
[----:B------:R-:W-:Y:S01]  /*286b0*/  ULDC.64 UR4, c[0x0][0x328] ;  /* 0x0000ca0000047ab9 */ /* 0x000fe20000000a00 */
[----:B------:R-:W-:Y:S02]  /*286c0*/  ISETP.LT.OR P0, PT, R8, 0x51, !P0 ;  /* 0x000000510800780c */ /* 0x000fe40004701670 */
[----:B-1----:R-:W-:Y:S01]  /*286d0*/  IADD3 R2, P2, R2, R0, RZ ;  /* 0x0000000002027210 */ /* 0x002fe20007f5e0ff */
[----:B------:R-:W-:-:S04]  /*286e0*/  IMAD R0, R21, UR4, RZ ;  /* 0x0000000415007c24 */ /* 0x000fc8000f8e02ff */
[----:B------:R-:W-:Y:S02]  /*286f0*/  IMAD.X R3, RZ, RZ, R24, P2 ;  /* 0x000000ffff037224 */ /* 0x000fe400010e0618 */
[----:B------:R-:W-:-:S03]  /*28700*/  IMAD R9, R7, UR5, R0 ;  /* 0x0000000507097c24 */ /* 0x000fc6000f8e0200 */
        /* <DEDUP_REMOVED lines=14> */
.L_x_1969:
        /* <DEDUP_REMOVED lines=10> */
.L_x_1970:
[----:B------:R-:W2:Y:S01]  /*28890*/  LDL R0, [R1+0x8] ;  /* 0x0000080001007983 */ /* 0x000ea20000100800 */
[----:B------:R-:W-:Y:S01]  /*288a0*/  ULDC.64 UR4, c[0x0][0x330] ;  /* 0x0000cc0000047ab9 */ /* 0x000fe20000000a00 */
[----:B------:R1:W-:Y:S01]  /*288b0*/  SYNCS.ARRIVE.TRANS64.A1T0 RZ, [R5+URZ+0x2a850], RZ ;  /* 0x02a850ff05ff79a7 */ /* 0x0003e2000810003f */
[----:B------:R-:W-:Y:S02]  /*288c0*/  IMAD.MOV.U32 R3, RZ, RZ, R7 ;  /* 0x000000ffff037224 */ /* 0x000fe400078e0007 */
        /* <DEDUP_REMOVED lines=10> */
[C---:B--2---:R-:W-:Y:S01]  /*28970*/  ISETP.GT.AND P0, PT, R26.reuse, R0, PT ;  /* 0x000000001a00720c */ /* 0x044fe20003f04270 */
[----:B------:R-:W-:-:S12]  /*28980*/  VIADD R0, R26, 0xffffffff ;  /* 0xffffffff1a007836 */ /* 0x000fd80000000000 */
[----:B------:R-:W-:Y:S05]  /*28990*/  @P0 BRA `(.L_x_1971) ;  /* 0xfffffff000240947 */ /* 0x000fea000383ffff */
.L_x_1958:
[----:B------:R-:W-:Y:S05]  /*289a0*/  BSYNC B0 ;  /* 0x0000000000007941 */ /* 0x000fea0003800000 */
.L_x_1957:
[----:B0-----:R-:W0:Y:S01]  /*289b0*/  S2R R2, SR_TID.X ;  /* 0x0000000000027919 */ /* 0x001e220000002100 */
[----:B------:R-:W-:Y:S01]  /*289c0*/  BSSY B0, `(.L_x_1972) ;  /* 0x0000010000007945 */ /* 0x000fe20003800000 */
[----:B0-----:R-:W-:-:S04]  /*289d0*/  LOP3.LUT R2, R2, 0x7f, RZ, 0xc0, !PT ;  /* 0x0000007f02027812 */ /* 0x001fc800078ec0ff */
[----:B------:R-:W-:-:S13]  /*289e0*/  ISETP.NE.AND P0, PT, R2, RZ, PT ;  /* 0x000000ff0200720c */ /* 0x000fda0003f05270 */
[----:B------:R-:W-:Y:S05]  /*289f0*/  @P0 BRA `(.L_x_1973) ;  /* 0x0000000000300947 */ /* 0x000fea0003800000 */
[----:B------:R-:W0:Y:S01]  /*28a00*/  S2R R5, SR_LANEID ;  /* 0x0000000000057919 */ /* 0x000e220000000000 */
[----:B------:R-:W-:Y:S01]  /*28a10*/  VOTEU.ANY UR4, UPT, PT ;  /* 0x0000000000047886 */ /* 0x000fe200038e0100 */
[----:B------:R-:W1:Y:S01]  /*28a20*/  LDC.64 R2, c[0x0][0xc60] ;  /* 0x00031800ff027b82 */ /* 0x000e620000000a00 */
[----:B------:R-:W0:Y:S02]  /*28a30*/  FLO.U32 R0, UR4 ;  /* 0x0000000400007d00 */ /* 0x000e2400080e0000 */
[----:B0-----:R-:W-:-:S06]  /*28a40*/  ISETP.EQ.U32.AND P0, PT, R0, R5, PT ;  /* 0x000000050000720c */ /* 0x001fcc0003f02070 */
[----:B------:R-:W1:Y:S07]  /*28a50*/  POPC R5, UR4 ;  /* 0x0000000400057d09 */ /* 0x000e6e0008000000 */
[----:B-1----:R-:W2:Y:S01]  /*28a60*/  @P0 ATOMG.E.ADD.STRONG.GPU PT, R3, desc[UR60][R2.64], R5 ;  /* 0x00000005020309a8 */ /* 0x002ea200081ee1fc */
[----:B------:R-:W0:Y:S02]  /*28a70*/  S2R R4, SR_LTMASK ;  /* 0x0000000000047919 */ /* 0x000e240000003900 */
[----:B0-----:R-:W-:-:S04]  /*28a80*/  LOP3.LUT R4, R4, UR4, RZ, 0xc0, !PT ;  /* 0x0000000404047c12 */ /* 0x001fc8000f8ec0ff */
[----:B------:R-:W0:Y:S01]  /*28a90*/  POPC R7, R4 ;  /* 0x0000000400077309 */ /* 0x000e220000000000 */
[----:B--2---:R-:W0:Y:S02]  /*28aa0*/  SHFL.IDX PT, R0, R3, R0, 0x1f ;  /* 0x00001f0003007589 */ /* 0x004e2400000e0000 */
[----:B0-----:R-:W-:-:S07]  /*28ab0*/  IADD3 R16, R0, UR38, R7 ;  /* 0x0000002600107c10 */ /* 0x001fce000fffe007 */
.L_x_1973:
[----:B------:R-:W-:Y:S05]  /*28ac0*/  BSYNC B0 ;  /* 0x0000000000007941 */ /* 0x000fea0003800000 */
.L_x_1972:
[----:B------:R-:W-:-:S13]  /*28ad0*/  LOP3.LUT P0, RZ, R22, 0x10, RZ, 0xc0, !PT ;  /* 0x0000001016ff7812 */ /* 0x000fda000780c0ff */
[----:B------:R-:W-:Y:S05]  /*28ae0*/  @!P0 BRA `(.L_x_1974) ;  /* 0x0000000000048947 */ /* 0x000fea0003800000 */
[----:B------:R-:W-:Y:S01]  /*28af0*/  BPT.TRAP 0x1 ;  /* 0x000000040000795c */ /* 0x000fe20000300000 */
.L_x_1974:
[----:B------:R-:W2:Y:S01]  /*28b00*/  LDL.LU R2, [R1] ;  /* 0x0000000001027983 */ /* 0x000ea20000300800 */
[----:B------:R-:W-:Y:S01]  /*28b10*/  IMAD R0, R27, 0x8, R23 ;  /* 0x000000081b007824 */ /* 0x000fe200078e0217 */
[----:B------:R-:W-:Y:S01]  /*28b20*/  SHF.L.U32 R3, R29, 0x1f, RZ ;  /* 0x0000001f1d037819 */ /* 0x000fe200000006ff */
[----:B------:R-:W-:Y:S03]  /*28b30*/  BSSY B0, `(.L_x_1975) ;  /* 0x0000004000007945 */ /* 0x000fe60003800000 */
[----:B------:R-:W0:Y:S01]  /*28b40*/  SYNCS.PHASECHK.TRANS64.TRYWAIT P0, [R0+URZ+0x2a860], R3 ;  /* 0x02a86003000075a7 */ /* 0x000e22000800017f */
[----:B--2---:R-:W-:Y:S01]  /*28b50*/  IMAD R6, R26, -0x60, R2 ;  /* 0xffffffa01a067824 */ /* 0x004fe200078e0202 */
[----:B0-----:R-:W-:Y:S06]  /*28b60*/  @!P0 BRA `(.L_x_1976) ;  /* 0x0000004c00fc8947 */ /* 0x001fec0003800000 */
.L_x_2135:
[----:B------:R-:W-:Y:S05]  /*28b70*/  BSYNC B0 ;  /* 0x0000000000007941 */ /* 0x000fea0003800000 */
.L_x_1975:
        /* <DEDUP_REMOVED lines=18> */
[----:B-1----:R-:W-:-:S05]  /*28ca0*/  IMAD.SHL.U32 R7, R7, 0x8, RZ ;  /* 0x0000000807077824 */ /* 0x002fca00078e00ff */
        /* <DEDUP_REMOVED lines=38> */
.L_x_2149:
        /* <DEDUP_REMOVED lines=11> */
.L_x_1978:
        /* <DEDUP_REMOVED lines=10> */
.L_x_1979:
[----:B------:R-:W-:Y:S01]  /*29060*/  VIADD R27, R27, 0x1 ;  /* 0x000000011b1b7836 */ /* 0x000fe20000000000 */
[----:B------:R1:W-:Y:S04]  /*29070*/  SYNCS.ARRIVE.TRANS64.A1T0 RZ, [R0+URZ+0x2a850], RZ ;  /* 0x02a850ff00ff79a7 */ /* 0x0003e8000810003f */
[----:B------:R-:W-:-:S04]  /*29080*/  ISETP.NE.AND P0, PT, R27, 0x2, PT ;  /* 0x000000021b00780c */ /* 0x000fc80003f05270 */
[----:B-1----:R-:W-:Y:S02]  /*29090*/  SEL R0, RZ, 0x1, P0 ;  /* 0x00000001ff007807 */ /* 0x002fe40000000000 */
[----:B------:R-:W-:Y:S02]  /*290a0*/  SEL R27, R27, RZ, P0 ;  /* 0x000000ff1b1b7207 */ /* 0x000fe40000000000 */
[----:B------:R-:W-:-:S07]  /*290b0*/  LOP3.LUT R29, R29, R0, RZ, 0x3c, !PT ;  /* 0x000000001d1d7212 */ /* 0x000fce00078e3cff */
.L_x_1936:
[----:B------:R-:W-:Y:S05]  /*290c0*/  BSYNC B7 ;  /* 0x0000000000077941 */ /* 0x000fea0003800000 */
.L_x_1934:
[----:B------:R-:W-:-:S13]  /*290d0*/  LOP3.LUT P0, RZ, R22, 0x20, RZ, 0xc0, !PT ;  /* 0x0000002016ff7812 */ /* 0x000fda000780c0ff */
[----:B------:R-:W-:Y:S05]  /*290e0*/  @!P0 BRA `(.L_x_1980) ;  /* 0x0000000000248947 */ /* 0x000fea0003800000 */
[----:B------:R-:W-:Y:S05]  /*290f0*/  WARPSYNC.ALL ;  /* 0x0000000000007948 */ /* 0x000fea0003800000 */
[----:B------:R-:W2:Y:S08]  /*29100*/  S2UR UR5, SR_CgaCtaId ;  /* 0x00000000000579c3 */ /* 0x000eb00000008800 */
[----:B------:R-:W-:Y:S06]  /*29110*/  BAR.SYNC.DEFER_BLOCKING 0x5, 0x180 ;  /* 0x0146000000007b1d */ /* 0x000fec0000010000 */
[----:B------:R-:W-:-:S02]  /*29120*/  UMOV UR4, 0x400 ;  /* 0x0000040000047882 */ /* 0x000fc40000000000 */
[----:B--2---:R-:W-:-:S06]  /*29130*/  ULEA UR4, UR5, UR4, 0x18 ;  /* 0x0000000405047291 */ /* 0x004fcc000f8ec03f */
[----:B0-----:R-:W-:-:S05]  /*29140*/  IMAD.U32 R23, RZ, RZ, UR4 ;  /* 0x00000004ff177e24 */ /* 0x001fca000f8e00ff */
[----:B------:R2:W3:Y:S01]  /*29150*/  LDS.128 R16, [R23+0x2a8d0] ;  /* 0x02a8d00017107984 */ /* 0x0004e20000000c00 */
[----:B------:R-:W-:Y:S06]  /*29160*/  BAR.ARV 0x4, 0x180 ;  /* 0x0106000000007b1d */ /* 0x000fec0000002000 */
[----:B------:R-:W-:Y:S05]  /*29170*/  BRA `(.L_x_1981) ;  /* 0x0000000800cc7947 */ /* 0x000fea0003800000 */
.L_x_1980:
[----:B------:R-:W2:Y:S01]  /*29180*/  S2R R8, SR_TID.X ;  /* 0x0000000000087919 */ /* 0x000ea20000002100 */
[----:B------:R-:W-:Y:S01]  /*29190*/  UMOV UR4, 0xffffffff ;  /* 0xffffffff00047882 */ /* 0x000fe20000000000 */
[----:B--2---:R-:W-:-:S04]  /*291a0*/  LOP3.LUT R8, R8, 0x1f, RZ, 0xc0, !PT ;  /* 0x0000001f08087812 */ /* 0x004fc800078ec0ff */
        /* <DEDUP_REMOVED lines=32> */
[----:B------:R0:W2:Y:S02]  /*293b0*/  SHFL.IDX PT, R14, R2, 0x1f, 0x1f ;  /* 0x03e01f00020e7f89 */ /* 0x0000a400000e0000 */
.L_x_2159:
[----:B------:R-:W-:Y:S02]  /*293c0*/  ULDC UR4, c[0x0][0xc38] ;  /* 0x00030e0000047ab9 */ /* 0x000fe40000000800 */
[----:B------:R-:W-:-:S04]  /*293d0*/  IMAD.U32 R7, RZ, RZ, UR4 ;  /* 0x00000004ff077e24 */ /* 0x000fc8000f8e00ff */
[----:B--2---:R-:W-:-:S04]  /*293e0*/  IMAD R14, R14, R7, RZ ;  /* 0x000000070e0e7224 */ /* 0x004fc800078e02ff */
[----:B------:R-:W-:-:S05]  /*293f0*/  IMAD.IADD R9, R4, 0x1, R14 ;  /* 0x0000000104097824 */ /* 0x000fca00078e020e */
[----:B------:R-:W-:-:S13]  /*29400*/  ISETP.GT.AND P6, PT, R9, R0, PT ;  /* 0x000000000900720c */ /* 0x000fda0003fc4270 */
[----:B------:R-:W-:Y:S05]  /*29410*/  @P6 BRA `(.L_x_1983) ;  /* 0x00000000009c6947 */ /* 0x000fea0003800000 */
.L_x_1988:
[----:B0-----:R-:W0:Y:S01]  /*29420*/  LDC R2, c[0x0][0xc3c] ;  /* 0x00030f00ff027b82 */ /* 0x001e220000000800 */
[----:B------:R-:W-:-:S05]  /*29430*/  VIADD R19, R19, 0x1f ;  /* 0x0000001f13137836 */ /* 0x000fca0000000000 */
[----:B0-----:R-:W-:-:S13]  /*29440*/  ISETP.GE.AND P6, PT, R19, R2, PT ;  /* 0x000000021300720c */ /* 0x001fda0003fc6270 */
[----:B------:R-:W-:Y:S05]  /*29450*/  @P6 BRA `(.L_x_1984) ;  /* 0x0000000400d06947 */ /* 0x000fea0003800000 */
[----:B------:R-:W0:Y:S01]  /*29460*/  S2R R3, SR_TID.X ;  /* 0x0000000000037919 */ /* 0x000e220000002100 */
        /* <DEDUP_REMOVED lines=9> */
.L_x_1986:
[----:B------:R-:W-:Y:S05]  /*29500*/  BSYNC B0 ;  /* 0x0000000000007941 */ /* 0x000fea0003800000 */
.L_x_1985:
[----:B------:R-:W-:-:S03]  /*29510*/  UMOV UR4, 0xffffffff ;  /* 0xffffffff00047882 */ /* 0x000fc60000000000 */
[----:B------:R-:W-:Y:S05]  /*29520*/  BRA.DIV UR4, `(.L_x_1987) ;  /* 0x0000005204b07947 */ /* 0x000fea000b800000 */
[----:B-----5:R-:W2:Y:S02]  /*29530*/  SHFL.UP PT, R14, R5, 0x1, RZ ;  /* 0x04200000050e7989 */ /* 0x020ea400000e00ff */
[----:B--2---:R-:W-:-:S05]  /*29540*/  SEL R14, R14, RZ, P1 ;  /* 0x000000ff0e0e7207 */ /* 0x004fca0000800000 */
        /* <DEDUP_REMOVED lines=14> */
.L_x_2167:
[----:B------:R-:W-:Y:S02]  /*29630*/  ULDC UR4, c[0x0][0xc38] ;  /* 0x00030e0000047ab9 */ /* 0x000fe40000000800 */
[----:B------:R-:W-:-:S04]  /*29640*/  IMAD.U32 R7, RZ, RZ, UR4 ;  /* 0x00000004ff077e24 */ /* 0x000fc8000f8e00ff */
[----:B--2---:R-:W-:-:S04]  /*29650*/  IMAD R14, R14, R7, RZ ;  /* 0x000000070e0e7224 */ /* 0x004fc800078e02ff */
[----:B------:R-:W-:-:S05]  /*29660*/  IMAD.IADD R9, R14, 0x1, R9 ;  /* 0x000000010e097824 */ /* 0x000fca00078e0209 */
[----:B------:R-:W-:-:S13]  /*29670*/  ISETP.GT.AND P6, PT, R9, R0, PT ;  /* 0x000000000900720c */ /* 0x000fda0003fc4270 */
[----:B------:R-:W-:Y:S05]  /*29680*/  @!P6 BRA `(.L_x_1988) ;  /* 0xfffffffc0064e947 */ /* 0x000fea000383ffff */
.L_x_1983:
        /* <DEDUP_REMOVED lines=8> */
.L_x_2171:
[----:B------:R-:W-:Y:S01]  /*29710*/  ISETP.NE.AND P0, PT, R3, RZ, PT ;  /* 0x000000ff0300720c */ /* 0x000fe20003f05270 */
[----:B------:R-:W-:-:S12]  /*29720*/  IMAD.MOV.U32 R14, RZ, RZ, RZ ;  /* 0x000000ffff0e7224 */ /* 0x000fd800078e00ff */
[----:B------:R-:W-:Y:S05]  /*29730*/  @!P0 BRA `(.L_x_1990) ;  /* 0x0000000000108947 */ /* 0x000fea0003800000 */
[----:B------:R-:W-:Y:S01]  /*29740*/  UMOV UR4, 0xffffffff ;  /* 0xffffffff00047882 */ /* 0x000fe20000000000 */
[----:B------:R-:W-:Y:S02]  /*29750*/  VIADD R12, R4, 0xffffffff ;  /* 0xffffffff040c7836 */ /* 0x000fe40000000000 */
[----:B------:R-:W-:Y:S05]  /*29760*/  BRA.DIV UR4, `(.L_x_1991) ;  /* 0x0000005604247947 */ /* 0x000fea000b800000 */
[----:B------:R4:W0:Y:S02]  /*29770*/  SHFL.IDX PT, R14, R2, R12, 0x1f ;  /* 0x00001f0c020e7589 */ /* 0x00082400000e0000 */
.L_x_1990:
[----:B0---4-:R-:W0:Y:S01]  /*29780*/  LDC.64 R2, c[0x0][0xc90] ;  /* 0x00032400ff027b82 */ /* 0x011e220000000a00 */
[----:B------:R-:W-:-:S04]  /*29790*/  IMAD.IADD R19, R4, 0x1, R19 ;  /* 0x0000000104137824 */ /* 0x000fc800078e0213 */
[----:B0-----:R-:W-:-:S05]  /*297a0*/  IMAD.WIDE R2, R19, 0x4, R2 ;  /* 0x0000000413027825 */ /* 0x001fca00078e0202 */
[----:B------:R0:W2:Y:S01]  /*297b0*/  LDG.E R6, desc[UR60][R2.64] ;  /* 0x0000003c02067981 */ /* 0x0000a2000c1e1900 */
[----:B------:R-:W-:Y:S02]  /*297c0*/  IMAD R16, R14, R7, R16 ;  /* 0x000000070e107224 */ /* 0x000fe400078e0210 */
[----:B0-----:R-:W-:Y:S02]  /*297d0*/  IMAD.MOV.U32 R2, RZ, RZ, RZ ;  /* 0x000000ffff027224 */ /* 0x001fe400078e00ff */
        /* <DEDUP_REMOVED lines=35> */
[----:B0-----:R-:W-:-:S06]  /*29a10*/  VIADD R3, R8, 0xffffffe ;  /* 0x0ffffffe08037836 */ /* 0x001fcc0000000000 */
        /* <DEDUP_REMOVED lines=24> */
.L_x_1984:
[----:B------:R-:W-:Y:S01]  /*29ba0*/  UMOV UR4, URZ ;  /* 0x0000003f00047c82 */ /* 0x000fe20008000000 */
[----:B------:R-:W-:Y:S01]  /*29bb0*/  UMOV UR5, URZ ;  /* 0x0000003f00057c82 */ /* 0x000fe20008000000 */
[----:B------:R-:W-:Y:S01]  /*29bc0*/  ULDC UR6, c[0x0][0xc3c] ;  /* 0x00030f0000067ab9 */ /* 0x000fe20000000800 */
[----:B------:R-:W-:Y:S02]  /*29bd0*/  IMAD.MOV.U32 R16, RZ, RZ, R0 ;  /* 0x000000ffff107224 */ /* 0x000fe400078e0000 */
[----:B------:R-:W-:Y:S02]  /*29be0*/  IMAD.U32 R17, RZ, RZ, UR4 ;  /* 0x00000004ff117e24 */ /* 0x000fe4000f8e00ff */
[----:B------:R-:W-:Y:S02]  /*29bf0*/  IMAD.U32 R18, RZ, RZ, UR5 ;  /* 0x00000005ff127e24 */ /* 0x000fe4000f8e00ff */
[----:B------:R-:W-:-:S07]  /*29c00*/  IMAD.U32 R19, RZ, RZ, UR6 ;  /* 0x00000006ff137e24 */ /* 0x000fce000f8e00ff */
.L_x_1992:
[----:B------:R-:W0:Y:S01]  /*29c10*/  S2R R0, SR_TID.X ;  /* 0x0000000000007919 */ /* 0x000e220000002100 */
[----:B------:R-:W-:Y:S05]  /*29c20*/  WARPSYNC.ALL ;  /* 0x0000000000007948 */ /* 0x000fea0003800000 */
[----:B------:R-:W-:Y:S01]  /*29c30*/  BAR.SYNC.DEFER_BLOCKING 0x4, 0x180 ;  /* 0x0106000000007b1d */ /* 0x000fe20000010000 */
[----:B0-----:R-:W-:-:S04]  /*29c40*/  LOP3.LUT R0, R0, 0x1f, RZ, 0xc0, !PT ;  /* 0x0000001f00007812 */ /* 0x001fc800078ec0ff */
[----:B------:R-:W-:-:S13]  /*29c50*/  ISETP.NE.AND P0, PT, R0, RZ, PT ;  /* 0x000000ff0000720c */ /* 0x000fda0003f05270 */
[----:B------:R-:W0:Y:S01]  /*29c60*/  @!P0 S2R R3, SR_CgaCtaId ;  /* 0x0000000000038919 */ /* 0x000e220000008800 */
[----:B------:R-:W-:-:S04]  /*29c70*/  @!P0 MOV R0, 0x400 ;  /* 0x0000040000008802 */ /* 0x000fc80000000f00 */
[----:B0-----:R-:W-:-:S05]  /*29c80*/  @!P0 LEA R23, R3, R0, 0x18 ;  /* 0x0000000003178211 */ /* 0x001fca00078ec0ff */
[----:B------:R0:W-:Y:S01]  /*29c90*/  @!P0 STS.128 [R23+0x2a8d0], R16 ;  /* 0x02a8d01017008388 */ /* 0x0001e20000000c00 */
[----:B------:R-:W-:Y:S06]  /*29ca0*/  BAR.ARV 0x5, 0x180 ;  /* 0x0146000000007b1d */ /* 0x000fec0000002000 */
.L_x_1981:
[----:B------:R-:W-:Y:S02]  /*29cb0*/  ULDC UR4, c[0x0][0xc3c] ;  /* 0x00030f0000047ab9 */ /* 0x000fe40000000800 */
[----:B---3--:R-:W-:-:S13]  /*29cc0*/  ISETP.GE.AND P0, PT, R19, UR4, PT ;  /* 0x0000000413007c0c */ /* 0x008fda000bf06270 */
[----:B------:R-:W-:Y:S05]  /*29cd0*/  @!P0 BRA `(.L_x_1993) ;  /* 0xffffff9c00008947 */ /* 0x000fea000383ffff */
[----:B------:R-:W-:Y:S05]  /*29ce0*/  BSYNC B8 ;  /* 0x0000000000087941 */ /* 0x000fea0003800000 */
.L_x_1876:
[----:B------:R-:W3:Y:S01]  /*29cf0*/  LDL.LU R0, [R1+0x28] ;  /* 0x0000280001007983 */ /* 0x000ee20000300800 */
[----:B------:R-:W-:Y:S01]  /*29d00*/  BSSY B0, `(.L_x_1994) ;  /* 0x000000b000007945 */ /* 0x000fe20003800000 */
[----:B------:R-:W4:Y:S01]  /*29d10*/  S2R R5, SR_CgaCtaId ;  /* 0x0000000000057919 */ /* 0x000f220000008800 */
[----:B---3--:R-:W-:-:S05]  /*29d20*/  VIADD R0, R0, 0x1 ;  /* 0x0000000100007836 */ /* 0x008fca0000000000 */
        /* <DEDUP_REMOVED lines=8> */
.L_x_2174:
[----:B------:R-:W-:Y:S05]  /*29db0*/  BSYNC B0 ;  /* 0x0000000000007941 */ /* 0x000fea0003800000 */
.L_x_1994:
[----:B------:R-:W-:-:S03]  /*29dc0*/  UMOV UR4, 0xffffffff ;  /* 0xffffffff00047882 */ /* 0x000fc60000000000 */
[----:B------:R-:W-:Y:S05]  /*29dd0*/  BRA.DIV UR4, `(.L_x_1996) ;  /* 0x0000004e04c07947 */ /* 0x000fea000b800000 */
[----:B0-----:R-:W0:Y:S02]  /*29de0*/  S2R R0, SR_TID.X ;  /* 0x0000000000007919 */ /* 0x001e240000002100 */
[----:B0-----:R-:W-:-:S04]  /*29df0*/  SHF.R.U32.HI R0, RZ, 0x5, R0 ;  /* 0x00000005ff007819 */ /* 0x001fc80000011600 */
[----:B------:R-:W-:-:S05]  /*29e00*/  LOP3.LUT R0, R0, 0x3, RZ, 0xc0, !PT ;  /* 0x0000000300007812 */ /* 0x000fca00078ec0ff */
[----:B------:R0:W3:Y:S02]  /*29e10*/  SHFL.IDX PT, R14, R0, RZ, 0x1f ;  /* 0x00001fff000e7589 */ /* 0x0000e400000e0000 */
.L_x_2177:
[----:B---3--:R-:W-:-:S13]  /*29e20*/  ISETP.NE.AND P0, PT, R14, RZ, PT ;  /* 0x000000ff0e00720c */ /* 0x008fda0003f05270 */
[----:B------:R-:W-:Y:S05]  /*29e30*/  @P0 BRA `(.L_x_1566) ;  /* 0x0000000000900947 */ /* 0x000fea0003800000 */
[----:B------:R-:W-:-:S03]  /*29e40*/  UMOV UR4, 0xffffffff ;  /* 0xffffffff00047882 */ /* 0x000fc60000000000 */
[----:B------:R-:W-:Y:S05]  /*29e50*/  BRA.DIV UR4, `(.L_x_1997) ;  /* 0x0000004e04d47947 */ /* 0x000fea000b800000 */
[----:B------:R-:W-:-:S13]  /*29e60*/  ELECT P6, URZ, PT ;  /* 0x00000000003f782f */ /* 0x000fda00038c0000 */
.L_x_2180:
        /* <DEDUP_REMOVED lines=8> */
.L_x_1998:
[----:B------:R-:W-:Y:S01]  /*29ef0*/  IMAD R3, R27, 0x8, R5 ;  /* 0x000000081b037824 */ /* 0x000fe200078e0205 */
[----:B------:R-:W-:Y:S01]  /*29f00*/  SHF.L.U32 R2, R29, 0x1f, RZ ;  /* 0x0000001f1d027819 */ /* 0x000fe200000006ff */
[----:B------:R-:W-:-:S03]  /*29f10*/  VIADD R27, R27, 0x1 ;  /* 0x000000011b1b7836 */ /* 0x000fc60000000000 */
[----:B------:R-:W0:Y:S02]  /*29f20*/  SYNCS.PHASECHK.TRANS64.TRYWAIT P1, [R3+URZ+0x2a840], R2 ;  /* 0x02a84002030075a7 */ /* 0x000e24000802017f */
[----:B------:R-:W-:-:S04]  /*29f30*/  ISETP.NE.AND P2, PT, R27, 0x2, PT ;  /* 0x000000021b00780c */ /* 0x000fc80003f45270 */
[----:B------:R-:W-:Y:S01]  /*29f40*/  SEL R0, RZ, 0x1, P2 ;  /* 0x00000001ff007807 */ /* 0x000fe20001000000 */
[----:B0-----:R-:W-:Y:S08]  /*29f50*/  @!P1 BRA `(.L_x_1999) ;  /* 0x0000004c00b49947 */ /* 0x001ff00003800000 */
.L_x_2181:
[----:B------:R-:W-:Y:S02]  /*29f60*/  SEL R27, R27, RZ, P2 ;  /* 0x000000ff1b1b7207 */ /* 0x000fe40001000000 */
[----:B------:R-:W-:Y:S01]  /*29f70*/  LOP3.LUT R0, R29, R0, RZ, 0x3c, !PT ;  /* 0x000000001d007212 */ /* 0x000fe200078e3cff */
[----:B------:R-:W-:Y:S06]  /*29f80*/  @!P0 BRA `(.L_x_2000) ;  /* 0x0000000000048947 */ /* 0x000fec0003800000 */
[----:B------:R-:W-:Y:S01]  /*29f90*/  BPT.TRAP 0x1 ;  /* 0x000000040000795c */ /* 0x000fe20000300000 */
.L_x_2000:
[----:B------:R-:W-:Y:S01]  /*29fa0*/  IMAD R27, R27, 0x8, R5 ;  /* 0x000000081b1b7824 */ /* 0x000fe200078e0205 */
[----:B------:R-:W-:-:S04]  /*29fb0*/  SHF.L.U32 R0, R0, 0x1f, RZ ;  /* 0x0000001f00007819 */ /* 0x000fc800000006ff */
[----:B------:R-:W3:Y:S02]  /*29fc0*/  SYNCS.PHASECHK.TRANS64.TRYWAIT P1, [R27+URZ+0x2a840], R0 ;  /* 0x02a840001b0075a7 */ /* 0x000ee4000802017f */
[----:B---3--:R-:W-:Y:S05]  /*29fd0*/  @!P1 BRA `(.L_x_2001) ;  /* 0x0000004c00a89947 */ /* 0x008fea0003800000 */
.L_x_2182:
[----:B------:R-:W-:Y:S05]  /*29fe0*/  @!P0 BRA `(.L_x_2002) ;  /* 0x0000000000048947 */ /* 0x000fea0003800000 */
[----:B------:R-:W-:Y:S01]  /*29ff0*/  BPT.TRAP 0x1 ;  /* 0x000000040000795c */ /* 0x000fe20000300000 */
.L_x_2002:
[----:B------:R-:W4:Y:S02]  /*2a000*/  SYNCS.PHASECHK.TRANS64.TRYWAIT P1, [R3+URZ+0x2a860], R2 ;  /* 0x02a86002030075a7 */ /* 0x000f24000802017f */
[----:B----4-:R-:W-:Y:S05]  /*2a010*/  @!P1 BRA `(.L_x_2003) ;  /* 0x0000004c00ac9947 */ /* 0x010fea0003800000 */
.L_x_2183:
[----:B------:R-:W-:Y:S05]  /*2a020*/  @!P0 BRA `(.L_x_2004) ;  /* 0x0000000000048947 */ /* 0x000fea0003800000 */
[----:B------:R-:W-:Y:S01]  /*2a030*/  BPT.TRAP 0x1 ;  /* 0x000000040000795c */ /* 0x000fe20000300000 */
.L_x_2004:
[----:B------:R0:W0:Y:S02]  /*2a040*/  SYNCS.PHASECHK.TRANS64.TRYWAIT P0, [R27+URZ+0x2a860], R0 ;  /* 0x02a860001b0075a7 */ /* 0x000024000800017f */
[----:B0-----:R-:W-:Y:S05]  /*2a050*/  @!P0 NANOSLEEP.SYNCS 0x989680 ;  /* 0x009896800000895d */ /* 0x001fea0003900000 */
[----:B------:R-:W0:Y:S02]  /*2a060*/  @!P0 SYNCS.PHASECHK.TRANS64 P0, [R27+URZ+0x2a860], R0 ;  /* 0x02a860001b0085a7 */ /* 0x000e24000800007f */
[----:B0-----:R-:W-:Y:S05]  /*2a070*/  @!P0 BRA `(.L_x_2004) ;  /* 0xfffffffc00f08947 */ /* 0x001fea000383ffff */
.L_x_1566:
[----:B------:R-:W-:Y:S05]  /*2a080*/  BSYNC B9 ;  /* 0x0000000000097941 */ /* 0x000fea0003800000 */
.L_x_1563:
[----:B------:R-:W-:Y:S05]  /*2a090*/  EXIT ;  /* 0x000000000000794d */ /* 0x000fea0003800000 */
.L_x_1592:
[----:B0-----:R0:W1:Y:S02]  /*2a0a0*/  SYNCS.PHASECHK.TRANS64.TRYWAIT P6, [R86+URZ+0x2a890], R87 ;  /* 0x02a89057560075a7 */ /* 0x00106400080c017f */
[----:B-1----:R-:W-:Y:S05]  /*2a0b0*/  @!P6 NANOSLEEP.SYNCS 0x989680 ;  /* 0x009896800000e95d */ /* 0x002fea0003900000 */
[----:B------:R-:W1:Y:S02]  /*2a0c0*/  @!P6 SYNCS.PHASECHK.TRANS64 P6, [R86+URZ+0x2a890], R87 ;  /* 0x02a890575600e5a7 */ /* 0x000e6400080c007f */
[----:B-1----:R-:W-:Y:S05]  /*2a0d0*/  @!P6 BRA `(.L_x_1592) ;  /* 0xfffffffc00f0e947 */ /* 0x002fea000383ffff */
[----:B------:R-:W-:Y:S05]  /*2a0e0*/  BRA `(.L_x_2005) ;  /* 0xfffffd98004c7947 */ /* 0x000fea000383ffff */
.L_x_1593:
        /* <DEDUP_REMOVED lines=8> */
.L_x_2007:
[----:B------:R-:W-:Y:S05]  /*2a170*/  BSYNC B1 ;  /* 0x0000000000017941 */ /* 0x000fea0003800000 */
.L_x_2006:
[----:B------:R-:W-:Y:S02]  /*2a180*/  IMAD.MOV.U32 R13, RZ, RZ, R116 ;  /* 0x000000ffff0d7224 */ /* 0x000fe400078e0074 */
[----:B------:R-:W-:Y:S02]  /*2a190*/  IMAD.MOV.U32 R12, RZ, RZ, RZ ;  /* 0x000000ffff0c7224 */ /* 0x000fe400078e00ff */
[----:B------:R-:W-:Y:S02]  /*2a1a0*/  IMAD.MOV.U32 R11, RZ, RZ, 0x1c1f ;  /* 0x00001c1fff0b7424 */ /* 0x000fe400078e00ff */
[----:B------:R-:W-:Y:S02]  /*2a1b0*/  IMAD.MOV.U32 R15, RZ, RZ, -0x1 ;  /* 0xffffffffff0f7424 */ /* 0x000fe400078e00ff */
[----:B------:R-:W-:-:S07]  /*2a1c0*/  IMAD.MOV.U32 R82, RZ, RZ, R14 ;  /* 0x000000ffff527224 */ /* 0x000fce00078e000e */
[----:B------:R-:W-:Y:S05]  /*2a1d0*/  WARPSYNC.COLLECTIVE R15, `(.L_x_2008) ;  /* 0x000000000f087348 */ /* 0x000fea0003c00000 */
[----:B------:R0:W1:Y:S02]  /*2a1e0*/  SHFL.IDX P6, R14, R13, R12, R11 ;  /* 0x0000000c0d0e7389 */ /* 0x00006400000c000b */
[----:B01----:R-:W-:Y:S01]  /*2a1f0*/  ENDCOLLECTIVE ;  /* 0x000000000000791b */ /* 0x003fe20003800000 */
.L_x_2008:
[----:B------:R-:W-:Y:S01]  /*2a200*/  IMAD.MOV.U32 R11, RZ, RZ, R14 ;  /* 0x000000ffff0b7224 */ /* 0x000fe200078e000e */
[----:B------:R-:W-:Y:S06]  /*2a210*/  BRA `(.L_x_2009) ;  /* 0xfffffd9800147947 */ /* 0x000fec000383ffff */
.L_x_1618:
        /* <DEDUP_REMOVED lines=8> */
.L_x_2011:
[----:B------:R-:W-:Y:S05]  /*2a2a0*/  BSYNC B1 ;  /* 0x0000000000017941 */ /* 0x000fea0003800000 */
.L_x_2010:
        /* <DEDUP_REMOVED lines=8> */
.L_x_2012:
[----:B------:R-:W-:Y:S01]  /*2a330*/  IMAD.MOV.U32 R116, RZ, RZ, R14 ;  /* 0x000000ffff747224 */ /* 0x000fe200078e000e */
[----:B------:R-:W-:Y:S06]  /*2a340*/  BRA `(.L_x_2013) ;  /* 0xfffffdac00687947 */ /* 0x000fec000383ffff */
.L_x_1648:
[----:B-1----:R1:W2:Y:S02]  /*2a350*/  SYNCS.PHASECHK.TRANS64.TRYWAIT P6, [R86+URZ+0x2a890], R87 ;  /* 0x02a89057560075a7 */ /* 0x0022a400080c017f */
[----:B--2---:R-:W-:Y:S05]  /*2a360*/  @!P6 NANOSLEEP.SYNCS 0x989680 ;  /* 0x009896800000e95d */ /* 0x004fea0003900000 */
[----:B------:R-:W2:Y:S02]  /*2a370*/  @!P6 SYNCS.PHASECHK.TRANS64 P6, [R86+URZ+0x2a890], R87 ;  /* 0x02a890575600e5a7 */ /* 0x000ea400080c007f */
[----:B--2---:R-:W-:Y:S05]  /*2a380*/  @!P6 BRA `(.L_x_1648) ;  /* 0xfffffffc00f0e947 */ /* 0x004fea000383ffff */
[----:B------:R-:W-:Y:S05]  /*2a390*/  BRA `(.L_x_2014) ;  /* 0xfffffdcc00b07947 */ /* 0x000fea000383ffff */
.L_x_1649:
        /* <DEDUP_REMOVED lines=8> */
.L_x_2016:
[----:B------:R-:W-:Y:S05]  /*2a420*/  BSYNC B1 ;  /* 0x0000000000017941 */ /* 0x000fea0003800000 */
.L_x_2015:
        /* <DEDUP_REMOVED lines=8> */
.L_x_2017:
[----:B------:R-:W-:Y:S01]  /*2a4b0*/  IMAD.MOV.U32 R11, RZ, RZ, R14 ;  /* 0x000000ffff0b7224 */ /* 0x000fe200078e000e */
[----:B------:R-:W-:Y:S06]  /*2a4c0*/  BRA `(.L_x_2018) ;  /* 0xfffffdcc007c7947 */ /* 0x000fec000383ffff */
.L_x_1662:
[----:B------:R-:W-:Y:S01]  /*2a4d0*/  BSSY B1, `(.L_x_2019) ;  /* 0x0000008000017945 */ /* 0x000fe20003800000 */
[----:B--234-:R-:W-:Y:S02]  /*2a4e0*/  IMAD.MOV.U32 R13, RZ, RZ, R115 ;  /* 0x000000ffff0d7224 */ /* 0x01cfe400078e0073 */
[----:B------:R-:W-:Y:S02]  /*2a4f0*/  IMAD.MOV.U32 R12, RZ, RZ, 0x1 ;  /* 0x00000001ff0c7424 */ /* 0x000fe400078e00ff */
[----:B------:R-:W-:Y:S02]  /*2a500*/  IMAD.MOV.U32 R11, RZ, RZ, 0x1c1f ;  /* 0x00001c1fff0b7424 */ /* 0x000fe400078e00ff */
[----:B------:R-:W-:-:S07]  /*2a510*/  IMAD.MOV.U32 R15, RZ, RZ, -0x1 ;  /* 0xffffffffff0f7424 */ /* 0x000fce00078e00ff */
[----:B01----:R-:W-:Y:S05]  /*2a520*/  WARPSYNC.COLLECTIVE R15, `(.L_x_2020) ;  /* 0x000000000f087348 */ /* 0x003fea0003c00000 */
[----:B------:R2:W3:Y:S02]  /*2a530*/  SHFL.IDX P6, R14, R13, R12, R11 ;  /* 0x0000000c0d0e7389 */ /* 0x0004e400000c000b */
[----:B0123--:R-:W-:Y:S01]  /*2a540*/  ENDCOLLECTIVE ;  /* 0x000000000000791b */ /* 0x00ffe20003800000 */
.L_x_2020:
[----:B------:R-:W-:Y:S05]  /*2a550*/  BSYNC B1 ;  /* 0x0000000000017941 */ /* 0x000fea0003800000 */
.L_x_2019:
        /* <DEDUP_REMOVED lines=8> */
.L_x_2021:
[----:B------:R-:W-:Y:S01]  /*2a5e0*/  IMAD.MOV.U32 R116, RZ, RZ, R14 ;  /* 0x000000ffff747224 */ /* 0x000fe200078e000e */
[----:B------:R-:W-:Y:S06]  /*2a5f0*/  BRA `(.L_x_2022) ;  /* 0xfffffde400287947 */ /* 0x000fec000383ffff */
.L_x_1675:
[----:B0-----:R0:W1:Y:S02]  /*2a600*/  SYNCS.PHASECHK.TRANS64.TRYWAIT P4, [R86+URZ+0x2a890], R87 ;  /* 0x02a89057560075a7 */ /* 0x001064000808017f */
[----:B-1----:R-:W-:Y:S05]  /*2a610*/  @!P4 NANOSLEEP.SYNCS 0x989680 ;  /* 0x009896800000c95d */ /* 0x002fea0003900000 */
[----:B------:R-:W1:Y:S02]  /*2a620*/  @!P4 SYNCS.PHASECHK.TRANS64 P4, [R86+URZ+0x2a890], R87 ;  /* 0x02a890575600c5a7 */ /* 0x000e64000808007f */
[----:B-1----:R-:W-:Y:S05]  /*2a630*/  @!P4 BRA `(.L_x_1675) ;  /* 0xfffffffc00f0c947 */ /* 0x002fea000383ffff */
[----:B------:R-:W-:Y:S05]  /*2a640*/  BRA `(.L_x_2023) ;  /* 0xfffffdfc00187947 */ /* 0x000fea000383ffff */
.L_x_1676:
        /* <DEDUP_REMOVED lines=8> */
.L_x_2025:
[----:B------:R-:W-:Y:S05]  /*2a6d0*/  BSYNC B1 ;  /* 0x0000000000017941 */ /* 0x000fea0003800000 */
.L_x_2024:
        /* <DEDUP_REMOVED lines=8> */
.L_x_2026:
[----:B------:R-:W-:Y:S01]  /*2a760*/  IMAD.MOV.U32 R37, RZ, RZ, R14 ;  /* 0x000000ffff257224 */ /* 0x000fe200078e000e */
[----:B------:R-:W-:Y:S06]  /*2a770*/  BRA `(.L_x_2027) ;  /* 0xfffffdfc003c7947 */ /* 0x000fec000383ffff */
.L_x_1679:
        /* <DEDUP_REMOVED lines=8> */
.L_x_2029:
[----:B------:R-:W-:Y:S05]  /*2a800*/  BSYNC B1 ;  /* 0x0000000000017941 */ /* 0x000fea0003800000 */
.L_x_2028:
        /* <DEDUP_REMOVED lines=8> */
.L_x_2030:
[----:B------:R-:W-:Y:S01]  /*2a890*/  IMAD.MOV.U32 R37, RZ, RZ, R14 ;  /* 0x000000ffff257224 */ /* 0x000fe200078e000e */
[----:B------:R-:W-:Y:S06]  /*2a8a0*/  BRA `(.L_x_2031) ;  /* 0xfffffdfc00987947 */ /* 0x000fec000383ffff */
.L_x_1683:
[----:B---3--:R3:W0:Y:S02]  /*2a8b0*/  SYNCS.PHASECHK.TRANS64.TRYWAIT P0, [R86+URZ+0x2a8b0], R87 ;  /* 0x02a8b057560075a7 */ /* 0x008624000800017f */
[----:B0-----:R-:W-:Y:S05]  /*2a8c0*/  @!P0 NANOSLEEP.SYNCS 0x989680 ;  /* 0x009896800000895d */ /* 0x001fea0003900000 */
[----:B------:R-:W0:Y:S02]  /*2a8d0*/  @!P0 SYNCS.PHASECHK.TRANS64 P0, [R86+URZ+0x2a8b0], R87 ;  /* 0x02a8b057560085a7 */ /* 0x000e24000800007f */
[----:B0-----:R-:W-:Y:S05]  /*2a8e0*/  @!P0 BRA `(.L_x_1683) ;  /* 0xfffffffc00f08947 */ /* 0x001fea000383ffff */
[----:B------:R-:W-:Y:S05]  /*2a8f0*/  BRA `(.L_x_2032) ;  /* 0xfffffe0000707947 */ /* 0x000fea000383ffff */
.L_x_1709:
        /* <DEDUP_REMOVED lines=8> */
.L_x_2034:
[----:B------:R-:W-:Y:S05]  /*2a980*/  BSYNC B1 ;  /* 0x0000000000017941 */ /* 0x000fea0003800000 */
.L_x_2033:
        /* <DEDUP_REMOVED lines=8> */
.L_x_2035:
[----:B------:R-:W-:Y:S02]  /*2aa10*/  IMAD.MOV.U32 R13, RZ, RZ, R8 ;  /* 0x000000ffff0d7224 */ /* 0x000fe400078e0008 */
[----:B------:R-:W-:-:S07]  /*2aa20*/  IMAD.MOV.U32 R0, RZ, RZ, R14 ;  /* 0x000000ffff007224 */ /* 0x000fce00078e000e */
[----:B------:R-:W-:Y:S05]  /*2aa30*/  WARPSYNC.COLLECTIVE R15, `(.L_x_2036) ;  /* 0x000000000f087348 */ /* 0x000fea0003c00000 */
[----:B------:R0:W1:Y:S02]  /*2aa40*/  SHFL.IDX P6, R14, R13, R12, R11 ;  /* 0x0000000c0d0e7389 */ /* 0x00006400000c000b */
[----:B01----:R-:W-:Y:S01]  /*2aa50*/  ENDCOLLECTIVE ;  /* 0x000000000000791b */ /* 0x003fe20003800000 */
.L_x_2036:
[----:B------:R-:W-:Y:S02]  /*2aa60*/  IMAD.MOV.U32 R13, RZ, RZ, R4 ;  /* 0x000000ffff0d7224 */ /* 0x000fe400078e0004 */
[----:B------:R-:W-:-:S07]  /*2aa70*/  IMAD.MOV.U32 R5, RZ, RZ, R14 ;  /* 0x000000ffff057224 */ /* 0x000fce00078e000e */
[----:B------:R-:W-:Y:S05]  /*2aa80*/  WARPSYNC.COLLECTIVE R15, `(.L_x_2037) ;  /* 0x000000000f087348 */ /* 0x000fea0003c00000 */
[----:B------:R0:W1:Y:S02]  /*2aa90*/  SHFL.IDX P6, R14, R13, R12, R11 ;  /* 0x0000000c0d0e7389 */ /* 0x00006400000c000b */
[----:B01----:R-:W-:Y:S01]  /*2aaa0*/  ENDCOLLECTIVE ;  /* 0x000000000000791b */ /* 0x003fe20003800000 */
.L_x_2037:
[----:B------:R-:W-:Y:S05]  /*2aab0*/  BRA `(.L_x_2038) ;  /* 0xfffffe1400047947 */ /* 0x000fea000383ffff */
.L_x_1712:
[----:B------:R-:W-:Y:S01]  /*2aac0*/  BSSY B1, `(.L_x_2039) ;  /* 0x0000008000017945 */ /* 0x000fe20003800000 */
[----:B------:R-:W-:Y:S02]  /*2aad0*/  IMAD.MOV.U32 R13, RZ, RZ, R7 ;  /* 0x000000ffff0d7224 */ /* 0x000fe400078e0007 */
[----:B------:R-:W-:Y:S02]  /*2aae0*/  IMAD.MOV.U32 R12, RZ, RZ, 0x1 ;  /* 0x00000001ff0c7424 */ /* 0x000fe400078e00ff */
[----:B------:R-:W-:Y:S02]  /*2aaf0*/  IMAD.MOV.U32 R11, RZ, RZ, 0x1c1f ;  /* 0x00001c1fff0b7424 */ /* 0x000fe400078e00ff */
[----:B------:R-:W-:-:S07]  /*2ab00*/  IMAD.MOV.U32 R15, RZ, RZ, -0x1 ;  /* 0xffffffffff0f7424 */ /* 0x000fce00078e00ff */
[----:B0---4-:R-:W-:Y:S05]  /*2ab10*/  WARPSYNC.COLLECTIVE R15, `(.L_x_2040) ;  /* 0x000000000f087348 */ /* 0x011fea0003c00000 */
[----:B----4-:R1:W2:Y:S02]  /*2ab20*/  SHFL.IDX P6, R14, R13, R12, R11 ;  /* 0x0000000c0d0e7389 */ /* 0x0102a400000c000b */
[----:B012---:R-:W-:Y:S01]  /*2ab30*/  ENDCOLLECTIVE ;  /* 0x000000000000791b */ /* 0x007fe20003800000 */
.L_x_2040:
[----:B------:R-:W-:Y:S05]  /*2ab40*/  BSYNC B1 ;  /* 0x0000000000017941 */ /* 0x000fea0003800000 */
.L_x_2039:
        /* <DEDUP_REMOVED lines=8> */
.L_x_2041:
[----:B------:R-:W-:Y:S02]  /*2abd0*/  IMAD.MOV.U32 R13, RZ, RZ, R8 ;  /* 0x000000ffff0d7224 */ /* 0x000fe400078e0008 */
[----:B------:R-:W-:-:S07]  /*2abe0*/  IMAD.MOV.U32 R0, RZ, RZ, R14 ;  /* 0x000000ffff007224 */ /* 0x000fce00078e000e */
[----:B------:R-:W-:Y:S05]  /*2abf0*/  WARPSYNC.COLLECTIVE R15, `(.L_x_2042) ;  /* 0x000000000f087348 */ /* 0x000fea0003c00000 */
[----:B------:R0:W1:Y:S02]  /*2ac00*/  SHFL.IDX P6, R14, R13, R12, R11 ;  /* 0x0000000c0d0e7389 */ /* 0x00006400000c000b */
[----:B01----:R-:W-:Y:S01]  /*2ac10*/  ENDCOLLECTIVE ;  /* 0x000000000000791b */ /* 0x003fe20003800000 */
.L_x_2042:
[----:B------:R-:W-:Y:S02]  /*2ac20*/  IMAD.MOV.U32 R13, RZ, RZ, R4 ;  /* 0x000000ffff0d7224 */ /* 0x000fe400078e0004 */
[----:B------:R-:W-:-:S07]  /*2ac30*/  IMAD.MOV.U32 R5, RZ, RZ, R14 ;  /* 0x000000ffff057224 */ /* 0x000fce00078e000e */
[----:B------:R-:W-:Y:S05]  /*2ac40*/  WARPSYNC.COLLECTIVE R15, `(.L_x_2043) ;  /* 0x000000000f087348 */ /* 0x000fea0003c00000 */
[----:B------:R0:W1:Y:S02]  /*2ac50*/  SHFL.IDX P6, R14, R13, R12, R11 ;  /* 0x0000000c0d0e7389 */ /* 0x00006400000c000b */
[----:B01----:R-:W-:Y:S01]  /*2ac60*/  ENDCOLLECTIVE ;  /* 0x000000000000791b */ /* 0x003fe20003800000 */
.L_x_2043:
[----:B------:R-:W-:Y:S01]  /*2ac70*/  IMAD.MOV.U32 R4, RZ, RZ, R14 ;  /* 0x000000ffff047224 */ /* 0x000fe200078e000e */
[----:B------:R-:W-:Y:S06]  /*2ac80*/  BRA `(.L_x_2044) ;  /* 0xfffffe1800b87947 */ /* 0x000fec000383ffff */
.L_x_1716:
[----:B0-----:R0:W1:Y:S02]  /*2ac90*/  SYNCS.PHASECHK.TRANS64.TRYWAIT P0, [R18+URZ+0x2a800], R5 ;  /* 0x02a80005120075a7 */ /* 0x001064000800017f */
[----:B-1----:R-:W-:Y:S05]  /*2aca0*/  @!P0 NANOSLEEP.SYNCS 0x989680 ;  /* 0x009896800000895d */ /* 0x002fea0003900000 */
[----:B------:R-:W1:Y:S02]  /*2acb0*/  @!P0 SYNCS.PHASECHK.TRANS64 P0, [R18+URZ+0x2a800], R5 ;  /* 0x02a80005120085a7 */ /* 0x000e64000800007f */
[----:B-1----:R-:W-:Y:S05]  /*2acc0*/  @!P0 BRA `(.L_x_1716) ;  /* 0xfffffffc00f08947 */ /* 0x002fea000383ffff */
[----:B------:R-:W-:Y:S05]  /*2acd0*/  BRA `(.L_x_2045) ;  /* 0xfffffe2000e47947 */ /* 0x000fea000383ffff */
.L_x_1740:
        /* <DEDUP_REMOVED lines=8> */
.L_x_2047:
[----:B------:R-:W-:Y:S05]  /*2ad60*/  BSYNC B1 ;  /* 0x0000000000017941 */ /* 0x000fea0003800000 */
.L_x_2046:
        /* <DEDUP_REMOVED lines=8> */
.L_x_2048:
[----:B------:R-:W-:Y:S02]  /*2adf0*/  IMAD.MOV.U32 R13, RZ, RZ, R21 ;  /* 0x000000ffff0d7224 */ /* 0x000fe400078e0015 */
[----:B------:R-:W-:-:S07]  /*2ae00*/  IMAD.MOV.U32 R0, RZ, RZ, R14 ;  /* 0x000000ffff007224 */ /* 0x000fce00078e000e */
[----:B------:R-:W-:Y:S05]  /*2ae10*/  WARPSYNC.COLLECTIVE R15, `(.L_x_2049) ;  /* 0x000000000f087348 */ /* 0x000fea0003c00000 */
[----:B------:R0:W1:Y:S02]  /*2ae20*/  SHFL.IDX P6, R14, R13, R12, R11 ;  /* 0x0000000c0d0e7389 */ /* 0x00006400000c000b */
[----:B01----:R-:W-:Y:S01]  /*2ae30*/  ENDCOLLECTIVE ;  /* 0x000000000000791b */ /* 0x003fe20003800000 */
.L_x_2049:
[----:B------:R-:W-:Y:S02]  /*2ae40*/  IMAD.MOV.U32 R13, RZ, RZ, R20 ;  /* 0x000000ffff0d7224 */ /* 0x000fe400078e0014 */
[----:B------:R-:W-:-:S07]  /*2ae50*/  IMAD.MOV.U32 R5, RZ, RZ, R14 ;  /* 0x000000ffff057224 */ /* 0x000fce00078e000e */
[----:B------:R-:W-:Y:S05]  /*2ae60*/  WARPSYNC.COLLECTIVE R15, `(.L_x_2050) ;  /* 0x000000000f087348 */ /* 0x000fea0003c00000 */
[----:B------:R0:W1:Y:S02]  /*2ae70*/  SHFL.IDX P6, R14, R13, R12, R11 ;  /* 0x0000000c0d0e7389 */ /* 0x00006400000c000b */
[----:B01----:R-:W-:Y:S01]  /*2ae80*/  ENDCOLLECTIVE ;  /* 0x000000000000791b */ /* 0x003fe20003800000 */
.L_x_2050:
[----:B------:R-:W-:Y:S05]  /*2ae90*/  BRA `(.L_x_2051) ;  /* 0xfffffe4800787947 */ /* 0x000fea000383ffff */
.L_x_1743:
        /* <DEDUP_REMOVED lines=8> */
.L_x_2053:
[----:B------:R-:W-:Y:S05]  /*2af20*/  BSYNC B1 ;  /* 0x0000000000017941 */ /* 0x000fea0003800000 */
.L_x_2052:
        /* <DEDUP_REMOVED lines=8> */
.L_x_2054:
[----:B------:R-:W-:Y:S02]  /*2afb0*/  IMAD.MOV.U32 R13, RZ, RZ, R21 ;  /* 0x000000ffff0d7224 */ /* 0x000fe400078e0015 */
[----:B------:R-:W-:-:S07]  /*2afc0*/  IMAD.MOV.U32 R0, RZ, RZ, R14 ;  /* 0x000000ffff007224 */ /* 0x000fce00078e000e */
[----:B------:R-:W-:Y:S05]  /*2afd0*/  WARPSYNC.COLLECTIVE R15, `(.L_x_2055) ;  /* 0x000000000f087348 */ /* 0x000fea0003c00000 */
[----:B------:R0:W1:Y:S02]  /*2afe0*/  SHFL.IDX P6, R14, R13, R12, R11 ;  /* 0x0000000c0d0e7389 */ /* 0x00006400000c000b */
[----:B01----:R-:W-:Y:S01]  /*2aff0*/  ENDCOLLECTIVE ;  /* 0x000000000000791b */ /* 0x003fe20003800000 */
.L_x_2055:
[----:B------:R-:W-:Y:S02]  /*2b000*/  IMAD.MOV.U32 R13, RZ, RZ, R20 ;  /* 0x000000ffff0d7224 */ /* 0x000fe400078e0014 */
[----:B------:R-:W-:-:S07]  /*2b010*/  IMAD.MOV.U32 R21, RZ, RZ, R14 ;  /* 0x000000ffff157224 */ /* 0x000fce00078e000e */
[----:B------:R-:W-:Y:S05]  /*2b020*/  WARPSYNC.COLLECTIVE R15, `(.L_x_2056) ;  /* 0x000000000f087348 */ /* 0x000fea0003c00000 */
[----:B------:R0:W1:Y:S02]  /*2b030*/  SHFL.IDX P6, R14, R13, R12, R11 ;  /* 0x0000000c0d0e7389 */ /* 0x00006400000c000b */
[----:B01----:R-:W-:Y:S01]  /*2b040*/  ENDCOLLECTIVE ;  /* 0x000000000000791b */ /* 0x003fe20003800000 */
.L_x_2056:
[----:B------:R-:W-:Y:S01]  /*2b050*/  IMAD.MOV.U32 R20, RZ, RZ, R14 ;  /* 0x000000ffff147224 */ /* 0x000fe200078e000e */
[----:B------:R-:W-:Y:S06]  /*2b060*/  BRA `(.L_x_2057) ;  /* 0xfffffe4c00bc7947 */ /* 0x000fec000383ffff */
.L_x_1747:
[----:B0-----:R0:W1:Y:S02]  /*2b070*/  SYNCS.PHASECHK.TRANS64.TRYWAIT P0, [R18+URZ+0x2a800], R61 ;  /* 0x02a8003d120075a7 */ /* 0x001064000800017f */
[----:B-1----:R-:W-:Y:S05]  /*2b080*/  @!P0 NANOSLEEP.SYNCS 0x989680 ;  /* 0x009896800000895d */ /* 0x002fea0003900000 */
[----:B------:R-:W1:Y:S02]  /*2b090*/  @!P0 SYNCS.PHASECHK.TRANS64 P0, [R18+URZ+0x2a800], R61 ;  /* 0x02a8003d120085a7 */ /* 0x000e64000800007f */
[----:B-1----:R-:W-:Y:S05]  /*2b0a0*/  @!P0 BRA `(.L_x_1747) ;  /* 0xfffffffc00f08947 */ /* 0x002fea000383ffff */
[----:B------:R-:W-:Y:S05]  /*2b0b0*/  BRA `(.L_x_2058) ;  /* 0xfffffe5400507947 */ /* 0x000fea000383ffff */
.L_x_1761:
[----:B-1----:R1:W2:Y:S02]  /*2b0c0*/  SYNCS.PHASECHK.TRANS64.TRYWAIT P1, [R4+URZ+0x2a830], R3 ;  /* 0x02a83003040075a7 */ /* 0x0022a4000802017f */
[----:B--2---:R-:W-:Y:S05]  /*2b0d0*/  @!P1 NANOSLEEP.SYNCS 0x989680 ;  /* 0x009896800000995d */ /* 0x004fea0003900000 */
[----:B------:R-:W2:Y:S02]  /*2b0e0*/  @!P1 SYNCS.PHASECHK.TRANS64 P1, [R4+URZ+0x2a830], R3 ;  /* 0x02a83003040095a7 */ /* 0x000ea4000802007f */
[----:B--2---:R-:W-:Y:S05]  /*2b0f0*/  @!P1 BRA `(.L_x_1761) ;  /* 0xfffffffc00f09947 */ /* 0x004fea000383ffff */
[----:B------:R-:W-:Y:S05]  /*2b100*/  BRA `(.L_x_1760) ;  /* 0xfffffe7c00b07947 */ /* 0x000fea000383ffff */
.L_x_1782:
[----:B-1----:R1:W2:Y:S02]  /*2b110*/  SYNCS.PHASECHK.TRANS64.TRYWAIT P1, [R20+URZ+0x2a830], R13 ;  /* 0x02a8300d140075a7 */ /* 0x0022a4000802017f */
[----:B--2---:R-:W-:Y:S05]  /*2b120*/  @!P1 NANOSLEEP.SYNCS 0x989680 ;  /* 0x009896800000995d */ /* 0x004fea0003900000 */
[----:B------:R-:W2:Y:S02]  /*2b130*/  @!P1 SYNCS.PHASECHK.TRANS64 P1, [R20+URZ+0x2a830], R13 ;  /* 0x02a8300d140095a7 */ /* 0x000ea4000802007f */
[----:B--2---:R-:W-:Y:S05]  /*2b140*/  @!P1 BRA `(.L_x_1782) ;  /* 0xfffffffc00f09947 */ /* 0x004fea000383ffff */
[----:B------:R-:W-:Y:S05]  /*2b150*/  BRA `(.L_x_1781) ;  /* 0xfffffeb000e07947 */ /* 0x000fea000383ffff */
.L_x_1787:
[----:B-1----:R1:W2:Y:S02]  /*2b160*/  SYNCS.PHASECHK.TRANS64.TRYWAIT P1, [R12+URZ+0x2a850], R2 ;  /* 0x02a850020c0075a7 */ /* 0x0022a4000802017f */
[----:B--2---:R-:W-:Y:S05]  /*2b170*/  @!P1 NANOSLEEP.SYNCS 0x989680 ;  /* 0x009896800000995d */ /* 0x004fea0003900000 */
[----:B------:R-:W2:Y:S02]  /*2b180*/  @!P1 SYNCS.PHASECHK.TRANS64 P1, [R12+URZ+0x2a850], R2 ;  /* 0x02a850020c0095a7 */ /* 0x000ea4000802007f */
[----:B--2---:R-:W-:Y:S05]  /*2b190*/  @!P1 BRA `(.L_x_1787) ;  /* 0xfffffffc00f09947 */ /* 0x004fea000383ffff */
[----:B------:R-:W-:Y:S05]  /*2b1a0*/  BRA `(.L_x_1786) ;  /* 0xfffffebc00d87947 */ /* 0x000fea000383ffff */
.L_x_1809:
[----:B-1----:R1:W2:Y:S02]  /*2b1b0*/  SYNCS.PHASECHK.TRANS64.TRYWAIT P1, [R20+URZ+0x2a830], R3 ;  /* 0x02a83003140075a7 */ /* 0x0022a4000802017f */
[----:B--2---:R-:W-:Y:S05]  /*2b1c0*/  @!P1 NANOSLEEP.SYNCS 0x989680 ;  /* 0x009896800000995d */ /* 0x004fea0003900000 */
[----:B------:R-:W2:Y:S02]  /*2b1d0*/  @!P1 SYNCS.PHASECHK.TRANS64 P1, [R20+URZ+0x2a830], R3 ;  /* 0x02a83003140095a7 */ /* 0x000ea4000802007f */
[----:B--2---:R-:W-:Y:S05]  /*2b1e0*/  @!P1 BRA `(.L_x_1809) ;  /* 0xfffffffc00f09947 */ /* 0x004fea000383ffff */
[----:B------:R-:W-:Y:S05]  /*2b1f0*/  BRA `(.L_x_1808) ;  /* 0xfffffeec00a47947 */ /* 0x000fea000383ffff */
.L_x_1814:
[----:B--2---:R2:W3:Y:S02]  /*2b200*/  SYNCS.PHASECHK.TRANS64.TRYWAIT P1, [R8+URZ+0x2a850], R2 ;  /* 0x02a85002080075a7 */ /* 0x0044e4000802017f */
[----:B---3--:R-:W-:Y:S05]  /*2b210*/  @!P1 NANOSLEEP.SYNCS 0x989680 ;  /* 0x009896800000995d */ /* 0x008fea0003900000 */
[----:B------:R-:W3:Y:S02]  /*2b220*/  @!P1 SYNCS.PHASECHK.TRANS64 P1, [R8+URZ+0x2a850], R2 ;  /* 0x02a85002080095a7 */ /* 0x000ee4000802007f */
[----:B---3--:R-:W-:Y:S05]  /*2b230*/  @!P1 BRA `(.L_x_1814) ;  /* 0xfffffffc00f09947 */ /* 0x008fea000383ffff */
[----:B------:R-:W-:Y:S05]  /*2b240*/  BRA `(.L_x_1813) ;  /* 0xfffffef8009c7947 */ /* 0x000fea000383ffff */
.L_x_1824:
[----:B-1----:R1:W2:Y:S02]  /*2b250*/  SYNCS.PHASECHK.TRANS64.TRYWAIT P1, [R4+URZ+0x2a830], R3 ;  /* 0x02a83003040075a7 */ /* 0x0022a4000802017f */
[----:B--2---:R-:W-:Y:S05]  /*2b260*/  @!P1 NANOSLEEP.SYNCS 0x989680 ;  /* 0x009896800000995d */ /* 0x004fea0003900000 */
[----:B------:R-:W2:Y:S02]  /*2b270*/  @!P1 SYNCS.PHASECHK.TRANS64 P1, [R4+URZ+0x2a830], R3 ;  /* 0x02a83003040095a7 */ /* 0x000ea4000802007f */
[----:B--2---:R-:W-:Y:S05]  /*2b280*/  @!P1 BRA `(.L_x_1824) ;  /* 0xfffffffc00f09947 */ /* 0x004fea000383ffff */
[----:B------:R-:W-:Y:S05]  /*2b290*/  BRA `(.L_x_1823) ;  /* 0xffffff1400107947 */ /* 0x000fea000383ffff */
.L_x_1829:
[----:B-1----:R1:W2:Y:S02]  /*2b2a0*/  SYNCS.PHASECHK.TRANS64.TRYWAIT P1, [R11+URZ+0x2a850], R2 ;  /* 0x02a850020b0075a7 */ /* 0x0022a4000802017f */
[----:B--2---:R-:W-:Y:S05]  /*2b2b0*/  @!P1 NANOSLEEP.SYNCS 0x989680 ;  /* 0x009896800000995d */ /* 0x004fea0003900000 */
[----:B------:R-:W2:Y:S02]  /*2b2c0*/  @!P1 SYNCS.PHASECHK.TRANS64 P1, [R11+URZ+0x2a850], R2 ;  /* 0x02a850020b0095a7 */ /* 0x000ea4000802007f */
[----:B--2---:R-:W-:Y:S05]  /*2b2d0*/  @!P1 BRA `(.L_x_1829) ;  /* 0xfffffffc00f09947 */ /* 0x004fea000383ffff */
[----:B------:R-:W-:Y:S05]  /*2b2e0*/  BRA `(.L_x_1828) ;  /* 0xffffff2000087947 */ /* 0x000fea000383ffff */
.L_x_1845:
[----:B-1----:R1:W2:Y:S02]  /*2b2f0*/  SYNCS.PHASECHK.TRANS64.TRYWAIT P1, [R11+URZ+0x2a850], R2 ;  /* 0x02a850020b0075a7 */ /* 0x0022a4000802017f */
[----:B--2---:R-:W-:Y:S05]  /*2b300*/  @!P1 NANOSLEEP.SYNCS 0x989680 ;  /* 0x009896800000995d */ /* 0x004fea0003900000 */
[----:B------:R-:W2:Y:S02]  /*2b310*/  @!P1 SYNCS.PHASECHK.TRANS64 P1, [R11+URZ+0x2a850], R2 ;  /* 0x02a850020b0095a7 */ /* 0x000ea4000802007f */
[----:B--2---:R-:W-:Y:S05]  /*2b320*/  @!P1 BRA `(.L_x_1845) ;  /* 0xfffffffc00f09947 */ /* 0x004fea000383ffff */
[----:B------:R-:W-:Y:S05]  /*2b330*/  BRA `(.L_x_1844) ;  /* 0xffffff4c00f07947 */ /* 0x000fea000383ffff */
.L_x_1890:
[----:B------:R-:W0:Y:S01]  /*2b340*/  S2R R12, SR_TID.X ;  /* 0x00000000000c7919 */ /* 0x000e220000002100 */
[----:B------:R-:W-:Y:S01]  /*2b350*/  BSSY B1, `(.L_x_2059) ;  /* 0x000000a000017945 */ /* 0x000fe20003800000 */
[----:B------:R-:W-:Y:S02]  /*2b360*/  IMAD.MOV.U32 R11, RZ, RZ, 0x1f ;  /* 0x0000001fff0b7424 */ /* 0x000fe400078e00ff */
[----:B------:R-:W-:Y:S01]  /*2b370*/  IMAD.MOV.U32 R15, RZ, RZ, -0x1 ;  /* 0xffffffffff0f7424 */ /* 0x000fe200078e00ff */
[----:B0-----:R-:W-:-:S04]  /*2b380*/  SHF.R.U32.HI R12, RZ, 0x5, R12 ;  /* 0x00000005ff0c7819 */ /* 0x001fc8000001160c */
[----:B------:R-:W-:-:S05]  /*2b390*/  LOP3.LUT R12, R12, 0x3, RZ, 0xc0, !PT ;  /* 0x000000030c0c7812 */ /* 0x000fca00078ec0ff */
[----:B------:R-:W-:Y:S02]  /*2b3a0*/  IMAD.MOV.U32 R13, RZ, RZ, R12 ;  /* 0x000000ffff0d7224 */ /* 0x000fe400078e000c */
[----:B------:R-:W-:-:S07]  /*2b3b0*/  IMAD.MOV.U32 R12, RZ, RZ, RZ ;  /* 0x000000ffff0c7224 */ /* 0x000fce00078e00ff */
[----:B------:R-:W-:Y:S05]  /*2b3c0*/  WARPSYNC.COLLECTIVE R15, `(.L_x_2060) ;  /* 0x000000000f087348 */ /* 0x000fea0003c00000 */
[----:B------:R0:W1:Y:S02]  /*2b3d0*/  SHFL.IDX P6, R14, R13, R12, R11 ;  /* 0x0000000c0d0e7389 */ /* 0x00006400000c000b */
[----:B01----:R-:W-:Y:S01]  /*2b3e0*/  ENDCOLLECTIVE ;  /* 0x000000000000791b */ /* 0x003fe20003800000 */
.L_x_2060:
[----:B------:R-:W-:Y:S05]  /*2b3f0*/  BSYNC B1 ;  /* 0x0000000000017941 */ /* 0x000fea0003800000 */
.L_x_2059:
[----:B------:R-:W-:Y:S05]  /*2b400*/  BRA `(.L_x_2061) ;  /* 0xffffff8c00c47947 */ /* 0x000fea000383ffff */
.L_x_1892:
[----:B------:R-:W-:Y:S01]  /*2b410*/  BSSY B1, `(.L_x_2062) ;  /* 0x0000006000017945 */ /* 0x000fe20003800000 */
[----:B------:R-:W-:-:S07]  /*2b420*/  IMAD.MOV.U32 R15, RZ, RZ, -0x1 ;  /* 0xffffffffff0f7424 */ /* 0x000fce00078e00ff */
[----:B0-----:R-:W-:Y:S05]  /*2b430*/  WARPSYNC.COLLECTIVE R15, `(.L_x_2063) ;  /* 0x000000000f0c7348 */ /* 0x001fea0003c00000 */
[----:B------:R-:W-:Y:S02]  /*2b440*/  ELECT P6, UR62, PT ;  /* 0x00000000003e782f */ /* 0x000fe400038c0000 */
[----:B------:R-:W-:Y:S01]  /*2b450*/  MOV R14, UR62 ;  /* 0x0000003e000e7c02 */ /* 0x000fe20008000f00 */
[----:B0-----:R-:W-:Y:S10]  /*2b460*/  ENDCOLLECTIVE ;  /* 0x000000000000791b */ /* 0x001ff40003800000 */
.L_x_2063:
[----:B------:R-:W-:Y:S05]  /*2b470*/  BSYNC B1 ;  /* 0x0000000000017941 */ /* 0x000fea0003800000 */
.L_x_2062:
[----:B------:R-:W-:Y:S05]  /*2b480*/  BRA `(.L_x_1891) ;  /* 0xffffff8c00bc7947 */ /* 0x000fea000383ffff */
.L_x_1894:
[----:B0-----:R0:W1:Y:S02]  /*2b490*/  SYNCS.PHASECHK.TRANS64.TRYWAIT P0, [R23+URZ+0x2a820], R6 ;  /* 0x02a82006170075a7 */ /* 0x001064000800017f */
[----:B-1----:R-:W-:Y:S05]  /*2b4a0*/  @!P0 NANOSLEEP.SYNCS 0x989680 ;  /* 0x009896800000895d */ /* 0x002fea0003900000 */
[----:B------:R-:W1:Y:S02]  /*2b4b0*/  @!P0 SYNCS.PHASECHK.TRANS64 P0, [R23+URZ+0x2a820], R6 ;  /* 0x02a82006170085a7 */ /* 0x000e64000800007f */
[----:B-1----:R-:W-:Y:S05]  /*2b4c0*/  @!P0 BRA `(.L_x_1894) ;  /* 0xfffffffc00f08947 */ /* 0x002fea000383ffff */
[----:B------:R-:W-:Y:S05]  /*2b4d0*/  BRA `(.L_x_2064) ;  /* 0xffffff8c00cc7947 */ /* 0x000fea000383ffff */
.L_x_1898:
[----:B-1----:R1:W2:Y:S02]  /*2b4e0*/  SYNCS.PHASECHK.TRANS64.TRYWAIT P0, [R3+URZ+0x2a8a0], R12 ;  /* 0x02a8a00c030075a7 */ /* 0x0022a4000800017f */
[----:B--2---:R-:W-:Y:S05]  /*2b4f0*/  @!P0 NANOSLEEP.SYNCS 0x989680 ;  /* 0x009896800000895d */ /* 0x004fea0003900000 */
[----:B------:R-:W2:Y:S02]  /*2b500*/  @!P0 SYNCS.PHASECHK.TRANS64 P0, [R3+URZ+0x2a8a0], R12 ;  /* 0x02a8a00c030085a7 */ /* 0x000ea4000800007f */
[----:B--2---:R-:W-:Y:S05]  /*2b510*/  @!P0 BRA `(.L_x_1898) ;  /* 0xfffffffc00f08947 */ /* 0x004fea000383ffff */
[----:B------:R-:W-:Y:S05]  /*2b520*/  BRA `(.L_x_2065) ;  /* 0xffffff8c00e47947 */ /* 0x000fea000383ffff */
.L_x_1905:
[----:B0-----:R0:W2:Y:S02]  /*2b530*/  SYNCS.PHASECHK.TRANS64.TRYWAIT P0, [R3+URZ+0x2a8c0], R12 ;  /* 0x02a8c00c030075a7 */ /* 0x0010a4000800017f */
[----:B--2---:R-:W-:Y:S05]  /*2b540*/  @!P0 NANOSLEEP.SYNCS 0x989680 ;  /* 0x009896800000895d */ /* 0x004fea0003900000 */
[----:B------:R-:W2:Y:S02]  /*2b550*/  @!P0 SYNCS.PHASECHK.TRANS64 P0, [R3+URZ+0x2a8c0], R12 ;  /* 0x02a8c00c030085a7 */ /* 0x000ea4000800007f */
[----:B--2---:R-:W-:Y:S05]  /*2b560*/  @!P0 BRA `(.L_x_1905) ;  /* 0xfffffffc00f08947 */ /* 0x004fea000383ffff */
[----:B------:R-:W-:Y:S05]  /*2b570*/  BRA `(.L_x_2066) ;  /* 0xffffff9000dc7947 */ /* 0x000fea000383ffff */
.L_x_1913:
[----:B-1----:R1:W2:Y:S02]  /*2b580*/  SYNCS.PHASECHK.TRANS64.TRYWAIT P1, [R11+URZ+0x2a8a0], R2 ;  /* 0x02a8a0020b0075a7 */ /* 0x0022a4000802017f */
[----:B--2---:R-:W-:Y:S05]  /*2b590*/  @!P1 NANOSLEEP.SYNCS 0x989680 ;  /* 0x009896800000995d */ /* 0x004fea0003900000 */
[----:B------:R-:W2:Y:S02]  /*2b5a0*/  @!P1 SYNCS.PHASECHK.TRANS64 P1, [R11+URZ+0x2a8a0], R2 ;  /* 0x02a8a0020b0095a7 */ /* 0x000ea4000802007f */
[----:B--2---:R-:W-:Y:S05]  /*2b5b0*/  @!P1 BRA `(.L_x_1913) ;  /* 0xfffffffc00f09947 */ /* 0x004fea000383ffff */
[----:B------:R-:W-:Y:S05]  /*2b5c0*/  BRA `(.L_x_2067) ;  /* 0xffffff9400d87947 */ /* 0x000fea000383ffff */
.L_x_1920:
[----:B0-----:R0:W2:Y:S02]  /*2b5d0*/  SYNCS.PHASECHK.TRANS64.TRYWAIT P1, [R11+URZ+0x2a8c0], R2 ;  /* 0x02a8c0020b0075a7 */ /* 0x0010a4000802017f */
[----:B--2---:R-:W-:Y:S05]  /*2b5e0*/  @!P1 NANOSLEEP.SYNCS 0x989680 ;  /* 0x009896800000995d */ /* 0x004fea0003900000 */
[----:B------:R-:W2:Y:S02]  /*2b5f0*/  @!P1 SYNCS.PHASECHK.TRANS64 P1, [R11+URZ+0x2a8c0], R2 ;  /* 0x02a8c0020b0095a7 */ /* 0x000ea4000802007f */
[----:B--2---:R-:W-:Y:S05]  /*2b600*/  @!P1 BRA `(.L_x_1920) ;  /* 0xfffffffc00f09947 */ /* 0x004fea000383ffff */
[----:B------:R-:W-:Y:S05]  /*2b610*/  BRA `(.L_x_2068) ;  /* 0xffffff9800cc7947 */ /* 0x000fea000383ffff */
.L_x_1942:
        /* <DEDUP_REMOVED lines=11> */
.L_x_2070:
[----:B------:R-:W-:Y:S05]  /*2b6d0*/  BSYNC B0 ;  /* 0x0000000000007941 */ /* 0x000fea0003800000 */
.L_x_2069:
[----:B------:R-:W-:Y:S05]  /*2b6e0*/  BRA `(.L_x_2071) ;  /* 0xffffffa800e87947 */ /* 0x000fea000383ffff */
.L_x_1945:
[----:B0-----:R0:W1:Y:S02]  /*2b6f0*/  SYNCS.PHASECHK.TRANS64.TRYWAIT P0, [R7+URZ+0x2a840], R2 ;  /* 0x02a84002070075a7 */ /* 0x001064000800017f */
[----:B-1----:R-:W-:Y:S05]  /*2b700*/  @!P0 NANOSLEEP.SYNCS 0x989680 ;  /* 0x009896800000895d */ /* 0x002fea0003900000 */
[----:B------:R-:W1:Y:S02]  /*2b710*/  @!P0 SYNCS.PHASECHK.TRANS64 P0, [R7+URZ+0x2a840], R2 ;  /* 0x02a84002070085a7 */ /* 0x000e64000800007f */
[----:B-1----:R-:W-:Y:S05]  /*2b720*/  @!P0 BRA `(.L_x_1945) ;  /* 0xfffffffc00f08947 */ /* 0x002fea000383ffff */
[----:B------:R-:W-:Y:S05]  /*2b730*/  BRA `(.L_x_2072) ;  /* 0xffffffac00447947 */ /* 0x000fea000383ffff */
.L_x_1946:
        /* <DEDUP_REMOVED lines=8> */
.L_x_2074:
[----:B------:R-:W-:Y:S05]  /*2b7c0*/  BSYNC B0 ;  /* 0x0000000000007941 */ /* 0x000fea0003800000 */
.L_x_2073:
        /* <DEDUP_REMOVED lines=9> */
.L_x_2075:
[----:B------:R-:W-:Y:S02]  /*2b860*/  IMAD.MOV.U32 R13, RZ, RZ, R0 ;  /* 0x000000ffff0d7224 */ /* 0x000fe400078e0000 */
[----:B------:R-:W-:Y:S02]  /*2b870*/  IMAD.MOV.U32 R12, RZ, RZ, 0x1 ;  /* 0x00000001ff0c7424 */ /* 0x000fe400078e00ff */
[----:B------:R-:W-:-:S07]  /*2b880*/  IMAD.MOV.U32 R3, RZ, RZ, R14 ;  /* 0x000000ffff037224 */ /* 0x000fce00078e000e */
[----:B------:R-:W-:Y:S05]  /*2b890*/  WARPSYNC.COLLECTIVE R15, `(.L_x_2076) ;  /* 0x000000000f087348 */ /* 0x000fea0003c00000 */
[----:B------:R0:W1:Y:S02]  /*2b8a0*/  SHFL.IDX P6, R14, R13, R12, R11 ;  /* 0x0000000c0d0e7389 */ /* 0x00006400000c000b */
[----:B01----:R-:W-:Y:S01]  /*2b8b0*/  ENDCOLLECTIVE ;  /* 0x000000000000791b */ /* 0x003fe20003800000 */
.L_x_2076:
        /* <DEDUP_REMOVED lines=17> */
.L_x_2077:
[----:B------:R-:W-:Y:S02]  /*2b9d0*/  @P1 IMAD R8, R5, 0x2, R23 ;  /* 0x0000000205081824 */ /* 0x000fe400078e0217 */
[----:B------:R-:W-:Y:S02]  /*2b9e0*/  IMAD.MOV.U32 R13, RZ, RZ, R0 ;  /* 0x000000ffff0d7224 */ /* 0x000fe400078e0000 */
[----:B------:R-:W-:Y:S02]  /*2b9f0*/  IMAD.MOV.U32 R12, RZ, RZ, 0x2 ;  /* 0x00000002ff0c7424 */ /* 0x000fe400078e00ff */
[----:B------:R-:W-:-:S07]  /*2ba00*/  IMAD.MOV.U32 R3, RZ, RZ, R14 ;  /* 0x000000ffff037224 */ /* 0x000fce00078e000e */
[----:B------:R-:W-:Y:S05]  /*2ba10*/  WARPSYNC.COLLECTIVE R15, `(.L_x_2078) ;  /* 0x000000000f087348 */ /* 0x000fea0003c00000 */
[----:B------:R0:W1:Y:S02]  /*2ba20*/  SHFL.IDX P6, R14, R13, R12, R11 ;  /* 0x0000000c0d0e7389 */ /* 0x00006400000c000b */
[----:B01----:R-:W-:Y:S01]  /*2ba30*/  ENDCOLLECTIVE ;  /* 0x000000000000791b */ /* 0x003fe20003800000 */
.L_x_2078:
        /* <DEDUP_REMOVED lines=17> */
.L_x_2079:
[----:B------:R-:W-:Y:S02]  /*2bb50*/  @P1 IMAD R8, R5, 0x2, R23 ;  /* 0x0000000205081824 */ /* 0x000fe400078e0217 */
[----:B------:R-:W-:Y:S02]  /*2bb60*/  IMAD.MOV.U32 R13, RZ, RZ, R0 ;  /* 0x000000ffff0d7224 */ /* 0x000fe400078e0000 */
[----:B------:R-:W-:Y:S02]  /*2bb70*/  IMAD.MOV.U32 R12, RZ, RZ, 0x3 ;  /* 0x00000003ff0c7424 */ /* 0x000fe400078e00ff */
[----:B------:R-:W-:-:S07]  /*2bb80*/  IMAD.MOV.U32 R3, RZ, RZ, R14 ;  /* 0x000000ffff037224 */ /* 0x000fce00078e000e */
[----:B------:R-:W-:Y:S05]  /*2bb90*/  WARPSYNC.COLLECTIVE R15, `(.L_x_2080) ;  /* 0x000000000f087348 */ /* 0x000fea0003c00000 */
[----:B------:R0:W1:Y:S02]  /*2bba0*/  SHFL.IDX P6, R14, R13, R12, R11 ;  /* 0x0000000c0d0e7389 */ /* 0x00006400000c000b */
[----:B01----:R-:W-:Y:S01]  /*2bbb0*/  ENDCOLLECTIVE ;  /* 0x000000000000791b */ /* 0x003fe20003800000 */
.L_x_2080:
        /* <DEDUP_REMOVED lines=17> */
.L_x_2081:
[----:B------:R-:W-:Y:S02]  /*2bcd0*/  @P1 IMAD R8, R5, 0x2, R23 ;  /* 0x0000000205081824 */ /* 0x000fe400078e0217 */
[----:B------:R-:W-:Y:S02]  /*2bce0*/  IMAD.MOV.U32 R13, RZ, RZ, R0 ;  /* 0x000000ffff0d7224 */ /* 0x000fe400078e0000 */
[----:B------:R-:W-:Y:S02]  /*2bcf0*/  IMAD.MOV.U32 R12, RZ, RZ, 0x4 ;  /* 0x00000004ff0c7424 */ /* 0x000fe400078e00ff */
[----:B------:R-:W-:-:S07]  /*2bd00*/  IMAD.MOV.U32 R3, RZ, RZ, R14 ;  /* 0x000000ffff037224 */ /* 0x000fce00078e000e */
[----:B------:R-:W-:Y:S05]  /*2bd10*/  WARPSYNC.COLLECTIVE R15, `(.L_x_2082) ;  /* 0x000000000f087348 */ /* 0x000fea0003c00000 */
[----:B------:R0:W1:Y:S02]  /*2bd20*/  SHFL.IDX P6, R14, R13, R12, R11 ;  /* 0x0000000c0d0e7389 */ /* 0x00006400000c000b */
[----:B01----:R-:W-:Y:S01]  /*2bd30*/  ENDCOLLECTIVE ;  /* 0x000000000000791b */ /* 0x003fe20003800000 */
.L_x_2082:
        /* <DEDUP_REMOVED lines=17> */
.L_x_2083:
[----:B------:R-:W-:Y:S02]  /*2be50*/  @P1 IMAD R8, R5, 0x2, R23 ;  /* 0x0000000205081824 */ /* 0x000fe400078e0217 */
[----:B------:R-:W-:Y:S02]  /*2be60*/  IMAD.MOV.U32 R13, RZ, RZ, R0 ;  /* 0x000000ffff0d7224 */ /* 0x000fe400078e0000 */
[----:B------:R-:W-:Y:S02]  /*2be70*/  IMAD.MOV.U32 R12, RZ, RZ, 0x5 ;  /* 0x00000005ff0c7424 */ /* 0x000fe400078e00ff */
[----:B------:R-:W-:-:S07]  /*2be80*/  IMAD.MOV.U32 R3, RZ, RZ, R14 ;  /* 0x000000ffff037224 */ /* 0x000fce00078e000e */
[----:B------:R-:W-:Y:S05]  /*2be90*/  WARPSYNC.COLLECTIVE R15, `(.L_x_2084) ;  /* 0x000000000f087348 */ /* 0x000fea0003c00000 */
[----:B------:R0:W1:Y:S02]  /*2bea0*/  SHFL.IDX P6, R14, R13, R12, R11 ;  /* 0x0000000c0d0e7389 */ /* 0x00006400000c000b */
[----:B01----:R-:W-:Y:S01]  /*2beb0*/  ENDCOLLECTIVE ;  /* 0x000000000000791b */ /* 0x003fe20003800000 */
.L_x_2084:
        /* <DEDUP_REMOVED lines=10> */
.L_x_2085:
        /* <DEDUP_REMOVED lines=8> */
.L_x_1951:
        /* <DEDUP_REMOVED lines=9> */
.L_x_2087:
[C---:B------:R-:W-:Y:S01]  /*2c070*/  VIADD R5, R28.reuse, 0x10 ;  /* 0x000000101c057836 */ /* 0x040fe20000000000 */
[----:B------:R-:W-:Y:S01]  /*2c080*/  ISETP.GE.AND P1, PT, R28, R32, PT ;  /* 0x000000201c00720c */ /* 0x000fe20003f26270 */
[----:B------:R-:W-:Y:S02]  /*2c090*/  IMAD.MOV.U32 R13, RZ, RZ, R0 ;  /* 0x000000ffff0d7224 */ /* 0x000fe400078e0000 */
[----:B------:R-:W-:-:S10]  /*2c0a0*/  IMAD.MOV.U32 R2, RZ, RZ, R14 ;  /* 0x000000ffff027224 */ /* 0x000fd400078e000e */
[----:B------:R-:W-:Y:S05]  /*2c0b0*/  WARPSYNC.COLLECTIVE R15, `(.L_x_2088) ;  /* 0x000000000f087348 */ /* 0x000fea0003c00000 */
[----:B------:R0:W1:Y:S02]  /*2c0c0*/  SHFL.IDX P6, R14, R13, R12, R11 ;  /* 0x0000000c0d0e7389 */ /* 0x00006400000c000b */
[----:B01----:R-:W-:Y:S01]  /*2c0d0*/  ENDCOLLECTIVE ;  /* 0x000000000000791b */ /* 0x003fe20003800000 */
.L_x_2088:
[----:B------:R-:W-:Y:S02]  /*2c0e0*/  IMAD.MOV.U32 R13, RZ, RZ, R4 ;  /* 0x000000ffff0d7224 */ /* 0x000fe400078e0004 */
[----:B------:R-:W-:Y:S02]  /*2c0f0*/  IMAD.MOV.U32 R12, RZ, RZ, 0x1 ;  /* 0x00000001ff0c7424 */ /* 0x000fe400078e00ff */
[----:B------:R-:W-:-:S07]  /*2c100*/  IMAD.MOV.U32 R3, RZ, RZ, R14 ;  /* 0x000000ffff037224 */ /* 0x000fce00078e000e */
[----:B------:R-:W-:Y:S05]  /*2c110*/  WARPSYNC.COLLECTIVE R15, `(.L_x_2089) ;  /* 0x000000000f087348 */ /* 0x000fea0003c00000 */
[----:B------:R0:W1:Y:S02]  /*2c120*/  SHFL.IDX P6, R14, R13, R12, R11 ;  /* 0x0000000c0d0e7389 */ /* 0x00006400000c000b */
[----:B01----:R-:W-:Y:S01]  /*2c130*/  ENDCOLLECTIVE ;  /* 0x000000000000791b */ /* 0x003fe20003800000 */
.L_x_2089:
[----:B------:R-:W-:-:S05]  /*2c140*/  @!P1 LEA R3, P4, R8, R3, 0x1 ;  /* 0x0000000308039211 */ /* 0x000fca00078808ff */
[----:B------:R-:W-:-:S05]  /*2c150*/  @!P1 IMAD.X R2, RZ, RZ, R2, P4 ;  /* 0x000000ffff029224 */ /* 0x000fca00020e0602 */
[----:B------:R-:W-:Y:S01]  /*2c160*/  @!P1 LOP3.LUT R3, R3, R2, RZ, 0x3c, !PT ;  /* 0x0000000203039212 */ /* 0x000fe200078e3cff */
[----:B------:R-:W-:-:S03]  /*2c170*/  IMAD.MOV.U32 R13, RZ, RZ, R0 ;  /* 0x000000ffff0d7224 */ /* 0x000fc600078e0000 */
[----:B------:R-:W-:-:S04]  /*2c180*/  @!P1 LOP3.LUT R2, R3, R2, RZ, 0x3c, !PT ;  /* 0x0000000203029212 */ /* 0x000fc800078e3cff */
[----:B------:R-:W-:-:S05]  /*2c190*/  @!P1 LOP3.LUT R3, R3, R2, RZ, 0x3c, !PT ;  /* 0x0000000203039212 */ /* 0x000fca00078e3cff */
[----:B------:R-:W-:Y:S01]  /*2c1a0*/  @!PT LDS RZ, [RZ] ;  /* 0x00000000fffff984 */ /* 0x000fe20000000800 */
[----:B------:R-:W-:Y:S01]  /*2c1b0*/  @!PT LDS RZ, [RZ] ;  /* 0x00000000fffff984 */ /* 0x000fe20000000800 */
[----:B------:R-:W-:Y:S01]  /*2c1c0*/  @!PT LDS RZ, [RZ] ;  /* 0x00000000fffff984 */ /* 0x000fe20000000800 */
[----:B------:R-:W-:Y:S04]  /*2c1d0*/  @!P1 LDGSTS.E.BYPASS.LTC128B.128 [R37+0xc400], desc[UR60][R2.64], !P3 ;  /* 0x0c40000002259fae */ /* 0x000fe8000d901d7c */
[----:B------:R-:W-:Y:S04]  /*2c1e0*/  @!P1 LDGSTS.E.BYPASS.LTC128B.128 [R37+0x10400], desc[UR60][R2.64+0x80], !P2 ;  /* 0x1040008002259fae */ /* 0x000fe8000d101d7c */
[----:B------:R0:W-:Y:S01]  /*2c1f0*/  @!P1 LDGSTS.E.BYPASS.LTC128B.128 [R37+0x14400], desc[UR60][R2.64+0x100], !P0 ;  /* 0x1440010002259fae */ /* 0x0001e2000c101d7c */
[----:B------:R-:W-:Y:S01]  /*2c200*/  ISETP.GE.AND P1, PT, R5, R32, PT ;  /* 0x000000200500720c */ /* 0x000fe20003f26270 */
[----:B------:R-:W-:-:S02]  /*2c210*/  VIADD R5, R28, 0x20 ;  /* 0x000000201c057836 */ /* 0x000fc40000000000 */
[----:B0-----:R-:W-:-:S10]  /*2c220*/  IMAD.MOV.U32 R2, RZ, RZ, R14 ;  /* 0x000000ffff027224 */ /* 0x001fd400078e000e */
[----:B------:R-:W-:Y:S05]  /*2c230*/  WARPSYNC.COLLECTIVE R15, `(.L_x_2090) ;  /* 0x000000000f087348 */ /* 0x000fea0003c00000 */
[----:B------:R0:W1:Y:S02]  /*2c240*/  SHFL.IDX P6, R14, R13, R12, R11 ;  /* 0x0000000c0d0e7389 */ /* 0x00006400000c000b */
[----:B01----:R-:W-:Y:S01]  /*2c250*/  ENDCOLLECTIVE ;  /* 0x000000000000791b */ /* 0x003fe20003800000 */
.L_x_2090:
[----:B------:R-:W-:Y:S02]  /*2c260*/  IMAD.MOV.U32 R13, RZ, RZ, R4 ;  /* 0x000000ffff0d7224 */ /* 0x000fe400078e0004 */
[----:B------:R-:W-:Y:S02]  /*2c270*/  IMAD.MOV.U32 R12, RZ, RZ, 0x2 ;  /* 0x00000002ff0c7424 */ /* 0x000fe400078e00ff */
[----:B------:R-:W-:-:S07]  /*2c280*/  IMAD.MOV.U32 R3, RZ, RZ, R14 ;  /* 0x000000ffff037224 */ /* 0x000fce00078e000e */
[----:B------:R-:W-:Y:S05]  /*2c290*/  WARPSYNC.COLLECTIVE R15, `(.L_x_2091) ;  /* 0x000000000f087348 */ /* 0x000fea0003c00000 */
[----:B------:R0:W1:Y:S02]  /*2c2a0*/  SHFL.IDX P6, R14, R13, R12, R11 ;  /* 0x0000000c0d0e7389 */ /* 0x00006400000c000b */
[----:B01----:R-:W-:Y:S01]  /*2c2b0*/  ENDCOLLECTIVE ;  /* 0x000000000000791b */ /* 0x003fe20003800000 */
.L_x_2091:
        /* <DEDUP_REMOVED lines=18> */
.L_x_2092:
[----:B------:R-:W-:Y:S02]  /*2c3e0*/  IMAD.MOV.U32 R13, RZ, RZ, R4 ;  /* 0x000000ffff0d7224 */ /* 0x000fe400078e0004 */
[----:B------:R-:W-:Y:S02]  /*2c3f0*/  IMAD.MOV.U32 R12, RZ, RZ, 0x3 ;  /* 0x00000003ff0c7424 */ /* 0x000fe400078e00ff */
[----:B------:R-:W-:-:S07]  /*2c400*/  IMAD.MOV.U32 R3, RZ, RZ, R14 ;  /* 0x000000ffff037224 */ /* 0x000fce00078e000e */
[----:B------:R-:W-:Y:S05]  /*2c410*/  WARPSYNC.COLLECTIVE R15, `(.L_x_2093) ;  /* 0x000000000f087348 */ /* 0x000fea0003c00000 */
[----:B------:R0:W1:Y:S02]  /*2c420*/  SHFL.IDX P6, R14, R13, R12, R11 ;  /* 0x0000000c0d0e7389 */ /* 0x00006400000c000b */
[----:B01----:R-:W-:Y:S01]  /*2c430*/  ENDCOLLECTIVE ;  /* 0x000000000000791b */ /* 0x003fe20003800000 */
.L_x_2093:
        /* <DEDUP_REMOVED lines=18> */
.L_x_2094:
[----:B------:R-:W-:Y:S02]  /*2c560*/  IMAD.MOV.U32 R13, RZ, RZ, R4 ;  /* 0x000000ffff0d7224 */ /* 0x000fe400078e0004 */
[----:B------:R-:W-:Y:S02]  /*2c570*/  IMAD.MOV.U32 R12, RZ, RZ, 0x4 ;  /* 0x00000004ff0c7424 */ /* 0x000fe400078e00ff */
[----:B------:R-:W-:-:S07]  /*2c580*/  IMAD.MOV.U32 R3, RZ, RZ, R14 ;  /* 0x000000ffff037224 */ /* 0x000fce00078e000e */
[----:B------:R-:W-:Y:S05]  /*2c590*/  WARPSYNC.COLLECTIVE R15, `(.L_x_2095) ;  /* 0x000000000f087348 */ /* 0x000fea0003c00000 */
[----:B------:R0:W1:Y:S02]  /*2c5a0*/  SHFL.IDX P6, R14, R13, R12, R11 ;  /* 0x0000000c0d0e7389 */ /* 0x00006400000c000b */
[----:B01----:R-:W-:Y:S01]  /*2c5b0*/  ENDCOLLECTIVE ;  /* 0x000000000000791b */ /* 0x003fe20003800000 */
.L_x_2095:
        /* <DEDUP_REMOVED lines=18> */
.L_x_2096:
[----:B------:R-:W-:Y:S02]  /*2c6e0*/  IMAD.MOV.U32 R13, RZ, RZ, R4 ;  /* 0x000000ffff0d7224 */ /* 0x000fe400078e0004 */
[----:B------:R-:W-:Y:S02]  /*2c6f0*/  IMAD.MOV.U32 R12, RZ, RZ, 0x5 ;  /* 0x00000005ff0c7424 */ /* 0x000fe400078e00ff */
[----:B------:R-:W-:-:S07]  /*2c700*/  IMAD.MOV.U32 R3, RZ, RZ, R14 ;  /* 0x000000ffff037224 */ /* 0x000fce00078e000e */
[----:B------:R-:W-:Y:S05]  /*2c710*/  WARPSYNC.COLLECTIVE R15, `(.L_x_2097) ;  /* 0x000000000f087348 */ /* 0x000fea0003c00000 */
[----:B------:R0:W1:Y:S02]  /*2c720*/  SHFL.IDX P6, R14, R13, R12, R11 ;  /* 0x0000000c0d0e7389 */ /* 0x00006400000c000b */
[----:B01----:R-:W-:Y:S01]  /*2c730*/  ENDCOLLECTIVE ;  /* 0x000000000000791b */ /* 0x003fe20003800000 */
.L_x_2097:
        /* <DEDUP_REMOVED lines=18> */
.L_x_2098:
[----:B------:R-:W-:Y:S02]  /*2c860*/  IMAD.MOV.U32 R13, RZ, RZ, R4 ;  /* 0x000000ffff0d7224 */ /* 0x000fe400078e0004 */
[----:B------:R-:W-:Y:S02]  /*2c870*/  IMAD.MOV.U32 R12, RZ, RZ, 0x6 ;  /* 0x00000006ff0c7424 */ /* 0x000fe400078e00ff */
[----:B------:R-:W-:-:S07]  /*2c880*/  IMAD.MOV.U32 R3, RZ, RZ, R14 ;  /* 0x000000ffff037224 */ /* 0x000fce00078e000e */
[----:B------:R-:W-:Y:S05]  /*2c890*/  WARPSYNC.COLLECTIVE R15, `(.L_x_2099) ;  /* 0x000000000f087348 */ /* 0x000fea0003c00000 */
[----:B------:R0:W1:Y:S02]  /*2c8a0*/  SHFL.IDX P6, R14, R13, R12, R11 ;  /* 0x0000000c0d0e7389 */ /* 0x00006400000c000b */
[----:B01----:R-:W-:Y:S01]  /*2c8b0*/  ENDCOLLECTIVE ;  /* 0x000000000000791b */ /* 0x003fe20003800000 */
.L_x_2099:
        /* <DEDUP_REMOVED lines=17> */
.L_x_2100:
[----:B------:R-:W-:Y:S02]  /*2c9d0*/  IMAD.MOV.U32 R13, RZ, RZ, R4 ;  /* 0x000000ffff0d7224 */ /* 0x000fe400078e0004 */
[----:B------:R-:W-:Y:S02]  /*2c9e0*/  IMAD.MOV.U32 R12, RZ, RZ, 0x7 ;  /* 0x00000007ff0c7424 */ /* 0x000fe400078e00ff */
[----:B------:R-:W-:-:S07]  /*2c9f0*/  IMAD.MOV.U32 R3, RZ, RZ, R14 ;  /* 0x000000ffff037224 */ /* 0x000fce00078e000e */
[----:B------:R-:W-:Y:S05]  /*2ca00*/  WARPSYNC.COLLECTIVE R15, `(.L_x_2101) ;  /* 0x000000000f087348 */ /* 0x000fea0003c00000 */
[----:B------:R0:W1:Y:S02]  /*2ca10*/  SHFL.IDX P6, R14, R13, R12, R11 ;  /* 0x0000000c0d0e7389 */ /* 0x00006400000c000b */
[----:B01----:R-:W-:Y:S01]  /*2ca20*/  ENDCOLLECTIVE ;  /* 0x000000000000791b */ /* 0x003fe20003800000 */
.L_x_2101:
[----:B------:R-:W-:-:S05]  /*2ca30*/  @!P1 LEA R3, P4, R8, R3, 0x1 ;  /* 0x0000000308039211 */ /* 0x000fca00078808ff */
[----:B------:R-:W-:-:S05]  /*2ca40*/  @!P1 IMAD.X R2, RZ, RZ, R2, P4 ;  /* 0x000000ffff029224 */ /* 0x000fca00020e0602 */
[----:B------:R-:W-:Y:S01]  /*2ca50*/  @!P1 LOP3.LUT R3, R3, R2, RZ, 0x3c, !PT ;  /* 0x0000000203039212 */ /* 0x000fe200078e3cff */
[----:B------:R-:W-:-:S03]  /*2ca60*/  IMAD.MOV.U32 R13, RZ, RZ, R0 ;  /* 0x000000ffff0d7224 */ /* 0x000fc600078e0000 */
[----:B------:R-:W-:-:S04]  /*2ca70*/  @!P1 LOP3.LUT R2, R3, R2, RZ, 0x3c, !PT ;  /* 0x0000000203029212 */ /* 0x000fc800078e3cff */
[----:B------:R-:W-:Y:S01]  /*2ca80*/  @!P1 LOP3.LUT R3, R3, R2, RZ, 0x3c, !PT ;  /* 0x0000000203039212 */ /* 0x000fe200078e3cff */
[----:B------:R-:W-:-:S04]  /*2ca90*/  IMAD.MOV.U32 R4, RZ, RZ, R14 ;  /* 0x000000ffff047224 */ /* 0x000fc800078e000e */
[----:B------:R-:W-:Y:S01]  /*2caa0*/  @!PT LDS RZ, [RZ] ;  /* 0x00000000fffff984 */ /* 0x000fe20000000800 */
[----:B------:R-:W-:Y:S01]  /*2cab0*/  @!PT LDS RZ, [RZ] ;  /* 0x00000000fffff984 */ /* 0x000fe20000000800 */
[----:B------:R-:W-:Y:S01]  /*2cac0*/  @!PT LDS RZ, [RZ] ;  /* 0x00000000fffff984 */ /* 0x000fe20000000800 */
[----:B------:R0:W-:Y:S04]  /*2cad0*/  @!P1 LDGSTS.E.BYPASS.LTC128B.128 [R37+0xf400], desc[UR60][R2.64], !P3 ;  /* 0x0f40000002259fae */ /* 0x0001e8000d901d7c */
[----:B------:R0:W-:Y:S04]  /*2cae0*/  @!P1 LDGSTS.E.BYPASS.LTC128B.128 [R37+0x13400], desc[UR60][R2.64+0x80], !P2 ;  /* 0x1340008002259fae */ /* 0x0001e8000d101d7c */
[----:B------:R0:W-:Y:S02]  /*2caf0*/  @!P1 LDGSTS.E.BYPASS.LTC128B.128 [R37+0x17400], desc[UR60][R2.64+0x100], !P0 ;  /* 0x1740010002259fae */ /* 0x0001e4000c101d7c */
[----:B0-----:R-:W-:Y:S05]  /*2cb00*/  WARPSYNC.COLLECTIVE R15, `(.L_x_2102) ;  /* 0x000000000f087348 */ /* 0x001fea0003c00000 */
[----:B------:R1:W2:Y:S02]  /*2cb10*/  SHFL.IDX P6, R14, R13, R12, R11 ;  /* 0x0000000c0d0e7389 */ /* 0x0002a400000c000b */
[----:B012---:R-:W-:Y:S01]  /*2cb20*/  ENDCOLLECTIVE ;  /* 0x000000000000791b */ /* 0x007fe20003800000 */
.L_x_2102:
[----:B------:R-:W-:Y:S05]  /*2cb30*/  BRA `(.L_x_2103) ;  /* 0xffffffac00107947 */ /* 0x000fea000383ffff */
.L_x_1956:
[----:B0-----:R0:W1:Y:S02]  /*2cb40*/  SYNCS.PHASECHK.TRANS64.TRYWAIT P0, [R23+URZ+0x2a820], R2 ;  /* 0x02a82002170075a7 */ /* 0x001064000800017f */
[----:B-1----:R-:W-:Y:S05]  /*2cb50*/  @!P0 NANOSLEEP.SYNCS 0x989680 ;  /* 0x009896800000895d */ /* 0x002fea0003900000 */
[----:B------:R-:W1:Y:S02]  /*2cb60*/  @!P0 SYNCS.PHASECHK.TRANS64 P0, [R23+URZ+0x2a820], R2 ;  /* 0x02a82002170085a7 */ /* 0x000e64000800007f */
[----:B-1----:R-:W-:Y:S05]  /*2cb70*/  @!P0 BRA `(.L_x_1956) ;  /* 0xfffffffc00f08947 */ /* 0x002fea000383ffff */
[----:B------:R-:W-:Y:S05]  /*2cb80*/  BRA `(.L_x_2104) ;  /* 0xffffffac00887947 */ /* 0x000fea000383ffff */
.L_x_1961:
[----:B0-----:R0:W1:Y:S02]  /*2cb90*/  SYNCS.PHASECHK.TRANS64.TRYWAIT P0, [R5+URZ+0x2a840], R0 ;  /* 0x02a84000050075a7 */ /* 0x001064000800017f */
[----:B-1----:R-:W-:Y:S05]  /*2cba0*/  @!P0 NANOSLEEP.SYNCS 0x989680 ;  /* 0x009896800000895d */ /* 0x002fea0003900000 */
[----:B------:R-:W1:Y:S02]  /*2cbb0*/  @!P0 SYNCS.PHASECHK.TRANS64 P0, [R5+URZ+0x2a840], R0 ;  /* 0x02a84000050085a7 */ /* 0x000e64000800007f */
[----:B-1----:R-:W-:Y:S05]  /*2cbc0*/  @!P0 BRA `(.L_x_1961) ;  /* 0xfffffffc00f08947 */ /* 0x002fea000383ffff */
[----:B------:R-:W-:Y:S05]  /*2cbd0*/  BRA `(.L_x_2105) ;  /* 0xffffffb0004c7947 */ /* 0x000fea000383ffff */
.L_x_1962:
        /* <DEDUP_REMOVED lines=8> */
.L_x_2107:
[----:B------:R-:W-:Y:S05]  /*2cc60*/  BSYNC B1 ;  /* 0x0000000000017941 */ /* 0x000fea0003800000 */
.L_x_2106:
        /* <DEDUP_REMOVED lines=10> */
.L_x_2108:
        /* <DEDUP_REMOVED lines=8> */
.L_x_2109:
        /* <DEDUP_REMOVED lines=14> */
.L_x_2110:
[----:B------:R-:W-:Y:S02]  /*2ce70*/  IMAD.MOV.U32 R13, RZ, RZ, R8 ;  /* 0x000000ffff0d7224 */ /* 0x000fe400078e0008 */
[----:B------:R-:W-:Y:S02]  /*2ce80*/  IMAD.MOV.U32 R12, RZ, RZ, 0x2 ;  /* 0x00000002ff0c7424 */ /* 0x000fe400078e00ff */
[----:B------:R-:W-:-:S07]  /*2ce90*/  IMAD.MOV.U32 R2, RZ, RZ, R14 ;  /* 0x000000ffff027224 */ /* 0x000fce00078e000e */
[----:B------:R-:W-:Y:S05]  /*2cea0*/  WARPSYNC.COLLECTIVE R15, `(.L_x_2111) ;  /* 0x000000000f087348 */ /* 0x000fea0003c00000 */
[----:B------:R0:W1:Y:S02]  /*2ceb0*/  SHFL.IDX P6, R14, R13, R12, R11 ;  /* 0x0000000c0d0e7389 */ /* 0x00006400000c000b */
[----:B01----:R-:W-:Y:S01]  /*2cec0*/  ENDCOLLECTIVE ;  /* 0x000000000000791b */ /* 0x003fe20003800000 */
.L_x_2111:
        /* <DEDUP_REMOVED lines=13> */
.L_x_2112:
[----:B------:R-:W-:Y:S02]  /*2cfa0*/  IMAD.MOV.U32 R13, RZ, RZ, R8 ;  /* 0x000000ffff0d7224 */ /* 0x000fe400078e0008 */
[----:B------:R-:W-:Y:S02]  /*2cfb0*/  IMAD.MOV.U32 R12, RZ, RZ, 0x3 ;  /* 0x00000003ff0c7424 */ /* 0x000fe400078e00ff */
[----:B------:R-:W-:-:S07]  /*2cfc0*/  IMAD.MOV.U32 R2, RZ, RZ, R14 ;  /* 0x000000ffff027224 */ /* 0x000fce00078e000e */
[----:B------:R-:W-:Y:S05]  /*2cfd0*/  WARPSYNC.COLLECTIVE R15, `(.L_x_2113) ;  /* 0x000000000f087348 */ /* 0x000fea0003c00000 */
[----:B------:R0:W1:Y:S02]  /*2cfe0*/  SHFL.IDX P6, R14, R13, R12, R11 ;  /* 0x0000000c0d0e7389 */ /* 0x00006400000c000b */
[----:B01----:R-:W-:Y:S01]  /*2cff0*/  ENDCOLLECTIVE ;  /* 0x000000000000791b */ /* 0x003fe20003800000 */
.L_x_2113:
        /* <DEDUP_REMOVED lines=13> */
.L_x_2114:
[----:B------:R-:W-:Y:S02]  /*2d0d0*/  IMAD.MOV.U32 R13, RZ, RZ, R8 ;  /* 0x000000ffff0d7224 */ /* 0x000fe400078e0008 */
[----:B------:R-:W-:Y:S02]  /*2d0e0*/  IMAD.MOV.U32 R12, RZ, RZ, 0x4 ;  /* 0x00000004ff0c7424 */ /* 0x000fe400078e00ff */
[----:B------:R-:W-:-:S07]  /*2d0f0*/  IMAD.MOV.U32 R2, RZ, RZ, R14 ;  /* 0x000000ffff027224 */ /* 0x000fce00078e000e */
[----:B------:R-:W-:Y:S05]  /*2d100*/  WARPSYNC.COLLECTIVE R15, `(.L_x_2115) ;  /* 0x000000000f087348 */ /* 0x000fea0003c00000 */
[----:B------:R0:W1:Y:S02]  /*2d110*/  SHFL.IDX P6, R14, R13, R12, R11 ;  /* 0x0000000c0d0e7389 */ /* 0x00006400000c000b */
[----:B01----:R-:W-:Y:S01]  /*2d120*/  ENDCOLLECTIVE ;  /* 0x000000000000791b */ /* 0x003fe20003800000 */
.L_x_2115:
        /* <DEDUP_REMOVED lines=13> */
.L_x_2116:
[----:B------:R-:W-:Y:S02]  /*2d200*/  IMAD.MOV.U32 R13, RZ, RZ, R8 ;  /* 0x000000ffff0d7224 */ /* 0x000fe400078e0008 */
[----:B------:R-:W-:Y:S02]  /*2d210*/  IMAD.MOV.U32 R12, RZ, RZ, 0x5 ;  /* 0x00000005ff0c7424 */ /* 0x000fe400078e00ff */
[----:B------:R-:W-:-:S07]  /*2d220*/  IMAD.MOV.U32 R2, RZ, RZ, R14 ;  /* 0x000000ffff027224 */ /* 0x000fce00078e000e */
[----:B------:R-:W-:Y:S05]  /*2d230*/  WARPSYNC.COLLECTIVE R15, `(.L_x_2117) ;  /* 0x000000000f087348 */ /* 0x000fea0003c00000 */
[----:B------:R0:W1:Y:S02]  /*2d240*/  SHFL.IDX P6, R14, R13, R12, R11 ;  /* 0x0000000c0d0e7389 */ /* 0x00006400000c000b */
[----:B01----:R-:W-:Y:S01]  /*2d250*/  ENDCOLLECTIVE ;  /* 0x000000000000791b */ /* 0x003fe20003800000 */
.L_x_2117:
        /* <DEDUP_REMOVED lines=13> */
.L_x_2118:
[----:B------:R-:W-:Y:S01]  /*2d330*/  IMAD.MOV.U32 R2, RZ, RZ, R14 ;  /* 0x000000ffff027224 */ /* 0x000fe200078e000e */
[----:B------:R-:W-:Y:S06]  /*2d340*/  BRA `(.L_x_2119) ;  /* 0xffffffac00847947 */ /* 0x000fec000383ffff */
.L_x_1967:
[----:B-1----:R1:W2:Y:S02]  /*2d350*/  SYNCS.PHASECHK.TRANS64.TRYWAIT P0, [R5+URZ+0x2a860], R2 ;  /* 0x02a86002050075a7 */ /* 0x0022a4000800017f */
[----:B--2---:R-:W-:Y:S05]  /*2d360*/  @!P0 NANOSLEEP.SYNCS 0x989680 ;  /* 0x009896800000895d */ /* 0x004fea0003900000 */
[----:B------:R-:W2:Y:S02]  /*2d370*/  @!P0 SYNCS.PHASECHK.TRANS64 P0, [R5+URZ+0x2a860], R2 ;  /* 0x02a86002050085a7 */ /* 0x000ea4000800007f */
[----:B--2---:R-:W-:Y:S05]  /*2d380*/  @!P0 BRA `(.L_x_1967) ;  /* 0xfffffffc00f08947 */ /* 0x004fea000383ffff */
[----:B------:R-:W-:Y:S05]  /*2d390*/  BRA `(.L_x_2120) ;  /* 0xffffffac00e07947 */ /* 0x000fea000383ffff */
.L_x_1968:
        /* <DEDUP_REMOVED lines=8> */
.L_x_2122:
[----:B------:R-:W-:Y:S05]  /*2d420*/  BSYNC B1 ;  /* 0x0000000000017941 */ /* 0x000fea0003800000 */
.L_x_2121:
        /* <DEDUP_REMOVED lines=9> */
.L_x_2123:
[----:B------:R-:W-:Y:S02]  /*2d4c0*/  IMAD.MOV.U32 R13, RZ, RZ, R24 ;  /* 0x000000ffff0d7224 */ /* 0x000fe400078e0018 */
[----:B------:R-:W-:Y:S02]  /*2d4d0*/  IMAD.MOV.U32 R12, RZ, RZ, 0x1 ;  /* 0x00000001ff0c7424 */ /* 0x000fe400078e00ff */
[----:B------:R-:W-:-:S07]  /*2d4e0*/  IMAD.MOV.U32 R2, RZ, RZ, R14 ;  /* 0x000000ffff027224 */ /* 0x000fce00078e000e */
[----:B------:R-:W-:Y:S05]  /*2d4f0*/  WARPSYNC.COLLECTIVE R15, `(.L_x_2124) ;  /* 0x000000000f087348 */ /* 0x000fea0003c00000 */
[----:B------:R0:W1:Y:S02]  /*2d500*/  SHFL.IDX P6, R14, R13, R12, R11 ;  /* 0x0000000c0d0e7389 */ /* 0x00006400000c000b */
[----:B01----:R-:W-:Y:S01]  /*2d510*/  ENDCOLLECTIVE ;  /* 0x000000000000791b */ /* 0x003fe20003800000 */
.L_x_2124:
        /* <DEDUP_REMOVED lines=15> */
.L_x_2125:
[----:B------:R-:W-:Y:S02]  /*2d610*/  IMAD.MOV.U32 R13, RZ, RZ, R24 ;  /* 0x000000ffff0d7224 */ /* 0x000fe400078e0018 */
[----:B------:R-:W-:Y:S02]  /*2d620*/  IMAD.MOV.U32 R12, RZ, RZ, 0x2 ;  /* 0x00000002ff0c7424 */ /* 0x000fe400078e00ff */
[----:B------:R-:W-:-:S07]  /*2d630*/  IMAD.MOV.U32 R2, RZ, RZ, R14 ;  /* 0x000000ffff027224 */ /* 0x000fce00078e000e */
[----:B------:R-:W-:Y:S05]  /*2d640*/  WARPSYNC.COLLECTIVE R15, `(.L_x_2126) ;  /* 0x000000000f087348 */ /* 0x000fea0003c00000 */
[----:B------:R0:W1:Y:S02]  /*2d650*/  SHFL.IDX P6, R14, R13, R12, R11 ;  /* 0x0000000c0d0e7389 */ /* 0x00006400000c000b */
[----:B01----:R-:W-:Y:S01]  /*2d660*/  ENDCOLLECTIVE ;  /* 0x000000000000791b */ /* 0x003fe20003800000 */
.L_x_2126:
        /* <DEDUP_REMOVED lines=14> */
.L_x_2127:
[----:B------:R-:W-:Y:S02]  /*2d750*/  IMAD.MOV.U32 R13, RZ, RZ, R24 ;  /* 0x000000ffff0d7224 */ /* 0x000fe400078e0018 */
[----:B------:R-:W-:Y:S02]  /*2d760*/  IMAD.MOV.U32 R12, RZ, RZ, 0x3 ;  /* 0x00000003ff0c7424 */ /* 0x000fe400078e00ff */
[----:B------:R-:W-:-:S07]  /*2d770*/  IMAD.MOV.U32 R2, RZ, RZ, R14 ;  /* 0x000000ffff027224 */ /* 0x000fce00078e000e */
[----:B------:R-:W-:Y:S05]  /*2d780*/  WARPSYNC.COLLECTIVE R15, `(.L_x_2128) ;  /* 0x000000000f087348 */ /* 0x000fea0003c00000 */
[----:B------:R0:W1:Y:S02]  /*2d790*/  SHFL.IDX P6, R14, R13, R12, R11 ;  /* 0x0000000c0d0e7389 */ /* 0x00006400000c000b */
[----:B01----:R-:W-:Y:S01]  /*2d7a0*/  ENDCOLLECTIVE ;  /* 0x000000000000791b */ /* 0x003fe20003800000 */
.L_x_2128:
        /* <DEDUP_REMOVED lines=14> */
.L_x_2129:
[----:B------:R-:W-:Y:S02]  /*2d890*/  IMAD.MOV.U32 R13, RZ, RZ, R24 ;  /* 0x000000ffff0d7224 */ /* 0x000fe400078e0018 */
[----:B------:R-:W-:Y:S02]  /*2d8a0*/  IMAD.MOV.U32 R12, RZ, RZ, 0x4 ;  /* 0x00000004ff0c7424 */ /* 0x000fe400078e00ff */
[----:B------:R-:W-:-:S07]  /*2d8b0*/  IMAD.MOV.U32 R2, RZ, RZ, R14 ;  /* 0x000000ffff027224 */ /* 0x000fce00078e000e */
[----:B------:R-:W-:Y:S05]  /*2d8c0*/  WARPSYNC.COLLECTIVE R15, `(.L_x_2130) ;  /* 0x000000000f087348 */ /* 0x000fea0003c00000 */
[----:B------:R0:W1:Y:S02]  /*2d8d0*/  SHFL.IDX P6, R14, R13, R12, R11 ;  /* 0x0000000c0d0e7389 */ /* 0x00006400000c000b */
[----:B01----:R-:W-:Y:S01]  /*2d8e0*/  ENDCOLLECTIVE ;  /* 0x000000000000791b */ /* 0x003fe20003800000 */
.L_x_2130:
        /* <DEDUP_REMOVED lines=14> */
.L_x_2131:
[----:B------:R-:W-:Y:S02]  /*2d9d0*/  IMAD.MOV.U32 R13, RZ, RZ, R24 ;  /* 0x000000ffff0d7224 */ /* 0x000fe400078e0018 */
[----:B------:R-:W-:Y:S02]  /*2d9e0*/  IMAD.MOV.U32 R12, RZ, RZ, 0x5 ;  /* 0x00000005ff0c7424 */ /* 0x000fe400078e00ff */
[----:B------:R-:W-:-:S07]  /*2d9f0*/  IMAD.MOV.U32 R2, RZ, RZ, R14 ;  /* 0x000000ffff027224 */ /* 0x000fce00078e000e */
[----:B------:R-:W-:Y:S05]  /*2da00*/  WARPSYNC.COLLECTIVE R15, `(.L_x_2132) ;  /* 0x000000000f087348 */ /* 0x000fea0003c00000 */
[----:B------:R0:W1:Y:S02]  /*2da10*/  SHFL.IDX P6, R14, R13, R12, R11 ;  /* 0x0000000c0d0e7389 */ /* 0x00006400000c000b */
[----:B01----:R-:W-:Y:S01]  /*2da20*/  ENDCOLLECTIVE ;  /* 0x000000000000791b */ /* 0x003fe20003800000 */
.L_x_2132:
        /* <DEDUP_REMOVED lines=13> */
.L_x_2133:
[----:B------:R-:W-:Y:S01]  /*2db00*/  @!PT LDS RZ, [RZ] ;  /* 0x00000000fffff984 */ /* 0x000fe20000000800 */
[----:B------:R-:W-:Y:S01]  /*2db10*/  @!PT LDS RZ, [RZ] ;  /* 0x00000000fffff984 */ /* 0x000fe20000000800 */
[----:B------:R-:W-:Y:S01]  /*2db20*/  @!PT LDS RZ, [RZ] ;  /* 0x00000000fffff984 */ /* 0x000fe20000000800 */
[----:B------:R0:W-:Y:S02]  /*2db30*/  LDGSTS.E.BYPASS.LTC128B.128 [R4+0x5400], desc[UR60][R2.64+0x80], !P2 ;  /* 0x0540008002047fae */ /* 0x0001e4000d101d7c */
[----:B0-----:R-:W-:Y:S01]  /*2db40*/  IMAD.MOV.U32 R2, RZ, RZ, R14 ;  /* 0x000000ffff027224 */ /* 0x001fe200078e000e */
[----:B------:R-:W-:Y:S06]  /*2db50*/  BRA `(.L_x_2134) ;  /* 0xffffffa800d07947 */ /* 0x000fec000383ffff */
.L_x_1976:
[----:B0-----:R0:W1:Y:S02]  /*2db60*/  SYNCS.PHASECHK.TRANS64.TRYWAIT P0, [R0+URZ+0x2a860], R3 ;  /* 0x02a86003000075a7 */ /* 0x001064000800017f */
[----:B-1----:R-:W-:Y:S05]  /*2db70*/  @!P0 NANOSLEEP.SYNCS 0x989680 ;  /* 0x009896800000895d */ /* 0x002fea0003900000 */
[----:B------:R-:W1:Y:S02]  /*2db80*/  @!P0 SYNCS.PHASECHK.TRANS64 P0, [R0+URZ+0x2a860], R3 ;  /* 0x02a86003000085a7 */ /* 0x000e64000800007f */
[----:B-1----:R-:W-:Y:S05]  /*2db90*/  @!P0 BRA `(.L_x_1976) ;  /* 0xfffffffc00f08947 */ /* 0x002fea000383ffff */
[----:B------:R-:W-:Y:S05]  /*2dba0*/  BRA `(.L_x_2135) ;  /* 0xffffffac00f07947 */ /* 0x000fea000383ffff */
.L_x_1977:
        /* <DEDUP_REMOVED lines=8> */
.L_x_2137:
[----:B------:R-:W-:Y:S05]  /*2dc30*/  BSYNC B0 ;  /* 0x0000000000007941 */ /* 0x000fea0003800000 */
.L_x_2136:
        /* <DEDUP_REMOVED lines=15> */
.L_x_2138:
        /* <DEDUP_REMOVED lines=9> */
.L_x_2139:
        /* <DEDUP_REMOVED lines=13> */
.L_x_2140:
[----:B------:R-:W-:Y:S02]  /*2de90*/  IMAD.MOV.U32 R13, RZ, RZ, R24 ;  /* 0x000000ffff0d7224 */ /* 0x000fe400078e0018 */
[----:B------:R-:W-:Y:S01]  /*2dea0*/  IMAD.MOV.U32 R12, RZ, RZ, 0x2 ;  /* 0x00000002ff0c7424 */ /* 0x000fe200078e00ff */
[----:B------:R-:W-:-:S13]  /*2deb0*/  IADD3 R2, P2, R14, R5, RZ ;  /* 0x000000050e027210 */ /* 0x000fda0007f5e0ff */
[----:B------:R-:W-:Y:S05]  /*2dec0*/  WARPSYNC.COLLECTIVE R15, `(.L_x_2141) ;  /* 0x000000000f087348 */ /* 0x000fea0003c00000 */
[----:B------:R0:W1:Y:S02]  /*2ded0*/  SHFL.IDX P6, R14, R13, R12, R11 ;  /* 0x0000000c0d0e7389 */ /* 0x00006400000c000b */
[----:B01----:R-:W-:Y:S01]  /*2dee0*/  ENDCOLLECTIVE ;  /* 0x000000000000791b */ /* 0x003fe20003800000 */
.L_x_2141:
        /* <DEDUP_REMOVED lines=13> */
.L_x_2142:
[----:B------:R-:W-:Y:S02]  /*2dfc0*/  IMAD.MOV.U32 R13, RZ, RZ, R24 ;  /* 0x000000ffff0d7224 */ /* 0x000fe400078e0018 */
[----:B------:R-:W-:Y:S02]  /*2dfd0*/  IMAD.MOV.U32 R12, RZ, RZ, 0x3 ;  /* 0x00000003ff0c7424 */ /* 0x000fe400078e00ff */
[----:B------:R-:W-:-:S07]  /*2dfe0*/  IMAD.MOV.U32 R10, RZ, RZ, R14 ;  /* 0x000000ffff0a7224 */ /* 0x000fce00078e000e */
[----:B------:R-:W-:Y:S05]  /*2dff0*/  WARPSYNC.COLLECTIVE R15, `(.L_x_2143) ;  /* 0x000000000f087348 */ /* 0x000fea0003c00000 */
[----:B------:R0:W1:Y:S02]  /*2e000*/  SHFL.IDX P6, R14, R13, R12, R11 ;  /* 0x0000000c0d0e7389 */ /* 0x00006400000c000b */
[----:B01----:R-:W-:Y:S01]  /*2e010*/  ENDCOLLECTIVE ;  /* 0x000000000000791b */ /* 0x003fe20003800000 */
.L_x_2143:
        /* <DEDUP_REMOVED lines=14> */
.L_x_2144:
[----:B------:R-:W-:Y:S02]  /*2e100*/  IMAD.MOV.U32 R13, RZ, RZ, R24 ;  /* 0x000000ffff0d7224 */ /* 0x000fe400078e0018 */
[----:B------:R-:W-:Y:S01]  /*2e110*/  IMAD.MOV.U32 R12, RZ, RZ, 0x4 ;  /* 0x00000004ff0c7424 */ /* 0x000fe200078e00ff */
[----:B------:R-:W-:-:S13]  /*2e120*/  IADD3 R2, P2, R14, R5, RZ ;  /* 0x000000050e027210 */ /* 0x000fda0007f5e0ff */
[----:B------:R-:W-:Y:S05]  /*2e130*/  WARPSYNC.COLLECTIVE R15, `(.L_x_2145) ;  /* 0x000000000f087348 */ /* 0x000fea0003c00000 */
[----:B------:R0:W1:Y:S02]  /*2e140*/  SHFL.IDX P6, R14, R13, R12, R11 ;  /* 0x0000000c0d0e7389 */ /* 0x00006400000c000b */
[----:B01----:R-:W-:Y:S01]  /*2e150*/  ENDCOLLECTIVE ;  /* 0x000000000000791b */ /* 0x003fe20003800000 */
.L_x_2145:
        /* <DEDUP_REMOVED lines=13> */
.L_x_2146:
[----:B------:R-:W-:Y:S02]  /*2e230*/  IMAD.MOV.U32 R13, RZ, RZ, R24 ;  /* 0x000000ffff0d7224 */ /* 0x000fe400078e0018 */
[----:B------:R-:W-:Y:S02]  /*2e240*/  IMAD.MOV.U32 R12, RZ, RZ, 0x5 ;  /* 0x00000005ff0c7424 */ /* 0x000fe400078e00ff */
[----:B------:R-:W-:-:S07]  /*2e250*/  IMAD.MOV.U32 R10, RZ, RZ, R14 ;  /* 0x000000ffff0a7224 */ /* 0x000fce00078e000e */
[----:B------:R-:W-:Y:S05]  /*2e260*/  WARPSYNC.COLLECTIVE R15, `(.L_x_2147) ;  /* 0x000000000f087348 */ /* 0x000fea0003c00000 */
[----:B------:R0:W1:Y:S02]  /*2e270*/  SHFL.IDX P6, R14, R13, R12, R11 ;  /* 0x0000000c0d0e7389 */ /* 0x00006400000c000b */
[----:B01----:R-:W-:Y:S01]  /*2e280*/  ENDCOLLECTIVE ;  /* 0x000000000000791b */ /* 0x003fe20003800000 */
.L_x_2147:
        /* <DEDUP_REMOVED lines=12> */
.L_x_2148:
[----:B------:R-:W-:Y:S05]  /*2e350*/  BRA `(.L_x_2149) ;  /* 0xffffffa800ec7947 */ /* 0x000fea000383ffff */
.L_x_1982:
[----:B------:R-:W-:Y:S01]  /*2e360*/  BSSY B0, `(.L_x_2150) ;  /* 0x0000008000007945 */ /* 0x000fe20003800000 */
[----:B------:R-:W-:Y:S02]  /*2e370*/  IMAD.MOV.U32 R13, RZ, RZ, R16 ;  /* 0x000000ffff0d7224 */ /* 0x000fe400078e0010 */
[----:B------:R-:W-:Y:S02]  /*2e380*/  IMAD.MOV.U32 R12, RZ, RZ, RZ ;  /* 0x000000ffff0c7224 */ /* 0x000fe400078e00ff */
[----:B------:R-:W-:Y:S02]  /*2e390*/  IMAD.MOV.U32 R11, RZ, RZ, 0x1f ;  /* 0x0000001fff0b7424 */ /* 0x000fe400078e00ff */
[----:B------:R-:W-:-:S07]  /*2e3a0*/  IMAD.MOV.U32 R15, RZ, RZ, -0x1 ;  /* 0xffffffffff0f7424 */ /* 0x000fce00078e00ff */
[----:B01----:R-:W-:Y:S05]  /*2e3b0*/  WARPSYNC.COLLECTIVE R15, `(.L_x_2151) ;  /* 0x000000000f087348 */ /* 0x003fea0003c00000 */
[----:B------:R2:W3:Y:S02]  /*2e3c0*/  SHFL.IDX P6, R14, R13, R12, R11 ;  /* 0x0000000c0d0e7389 */ /* 0x0004e400000c000b */
[----:B0123--:R-:W-:Y:S01]  /*2e3d0*/  ENDCOLLECTIVE ;  /* 0x000000000000791b */ /* 0x00ffe20003800000 */
.L_x_2151:
[----:B------:R-:W-:Y:S05]  /*2e3e0*/  BSYNC B0 ;  /* 0x0000000000007941 */ /* 0x000fea0003800000 */
.L_x_2150:
        /* <DEDUP_REMOVED lines=9> */
.L_x_2152:
        /* <DEDUP_REMOVED lines=18> */
.L_x_2153:
[----:B------:R-:W-:Y:S01]  /*2e5a0*/  IMAD.MOV.U32 R12, RZ, RZ, 0x2 ;  /* 0x00000002ff0c7424 */ /* 0x000fe200078e00ff */
[----:B------:R-:W-:-:S05]  /*2e5b0*/  SEL R6, R14, RZ, P1 ;  /* 0x000000ff0e067207 */ /* 0x000fca0000800000 */
[----:B------:R-:W-:-:S04]  /*2e5c0*/  IMAD.IADD R6, R5, 0x1, R6 ;  /* 0x0000000105067824 */ /* 0x000fc800078e0206 */
[----:B------:R-:W-:-:S07]  /*2e5d0*/  IMAD.MOV.U32 R13, RZ, RZ, R6 ;  /* 0x000000ffff0d7224 */ /* 0x000fce00078e0006 */
[----:B------:R-:W-:Y:S05]  /*2e5e0*/  WARPSYNC.COLLECTIVE R15, `(.L_x_2154) ;  /* 0x000000000f087348 */ /* 0x000fea0003c00000 */
[----:B------:R0:W1:Y:S02]  /*2e5f0*/  SHFL.UP P6, R14, R13, R12, R11 ;  /* 0x0400000c0d0e7389 */ /* 0x00006400000c000b */
[----:B01----:R-:W-:Y:S01]  /*2e600*/  ENDCOLLECTIVE ;  /* 0x000000000000791b */ /* 0x003fe20003800000 */
.L_x_2154:
[----:B------:R-:W-:Y:S01]  /*2e610*/  IMAD.MOV.U32 R12, RZ, RZ, 0x4 ;  /* 0x00000004ff0c7424 */ /* 0x000fe200078e00ff */
[----:B------:R-:W-:-:S05]  /*2e620*/  SEL R7, R14, RZ, P2 ;  /* 0x000000ff0e077207 */ /* 0x000fca0001000000 */
[----:B------:R-:W-:-:S04]  /*2e630*/  IMAD.IADD R7, R6, 0x1, R7 ;  /* 0x0000000106077824 */ /* 0x000fc800078e0207 */
[----:B------:R-:W-:-:S07]  /*2e640*/  IMAD.MOV.U32 R13, RZ, RZ, R7 ;  /* 0x000000ffff0d7224 */ /* 0x000fce00078e0007 */
[----:B------:R-:W-:Y:S05]  /*2e650*/  WARPSYNC.COLLECTIVE R15, `(.L_x_2155) ;  /* 0x000000000f087348 */ /* 0x000fea0003c00000 */
[----:B------:R0:W1:Y:S02]  /*2e660*/  SHFL.UP P6, R14, R13, R12, R11 ;  /* 0x0400000c0d0e7389 */ /* 0x00006400000c000b */
[----:B01----:R-:W-:Y:S01]  /*2e670*/  ENDCOLLECTIVE ;  /* 0x000000000000791b */ /* 0x003fe20003800000 */
.L_x_2155:
[----:B------:R-:W-:Y:S01]  /*2e680*/  IMAD.MOV.U32 R12, RZ, RZ, 0x8 ;  /* 0x00000008ff0c7424 */ /* 0x000fe200078e00ff */
[----:B------:R-:W-:-:S05]  /*2e690*/  SEL R2, R14, RZ, P3 ;  /* 0x000000ff0e027207 */ /* 0x000fca0001800000 */
[----:B------:R-:W-:-:S04]  /*2e6a0*/  IMAD.IADD R2, R7, 0x1, R2 ;  /* 0x0000000107027824 */ /* 0x000fc800078e0202 */
[----:B------:R-:W-:-:S07]  /*2e6b0*/  IMAD.MOV.U32 R13, RZ, RZ, R2 ;  /* 0x000000ffff0d7224 */ /* 0x000fce00078e0002 */
[----:B------:R-:W-:Y:S05]  /*2e6c0*/  WARPSYNC.COLLECTIVE R15, `(.L_x_2156) ;  /* 0x000000000f087348 */ /* 0x000fea0003c00000 */
[----:B------:R0:W1:Y:S02]  /*2e6d0*/  SHFL.UP P6, R14, R13, R12, R11 ;  /* 0x0400000c0d0e7389 */ /* 0x00006400000c000b */
[----:B01----:R-:W-:Y:S01]  /*2e6e0*/  ENDCOLLECTIVE ;  /* 0x000000000000791b */ /* 0x003fe20003800000 */
.L_x_2156:
[----:B------:R-:W-:Y:S01]  /*2e6f0*/  IMAD.MOV.U32 R12, RZ, RZ, 0x10 ;  /* 0x00000010ff0c7424 */ /* 0x000fe200078e00ff */
[----:B------:R-:W-:-:S05]  /*2e700*/  SEL R3, R14, RZ, P4 ;  /* 0x000000ff0e037207 */ /* 0x000fca0002000000 */
[----:B------:R-:W-:-:S04]  /*2e710*/  IMAD.IADD R3, R2, 0x1, R3 ;  /* 0x0000000102037824 */ /* 0x000fc800078e0203 */
[----:B------:R-:W-:-:S07]  /*2e720*/  IMAD.MOV.U32 R13, RZ, RZ, R3 ;  /* 0x000000ffff0d7224 */ /* 0x000fce00078e0003 */
[----:B------:R-:W-:Y:S05]  /*2e730*/  WARPSYNC.COLLECTIVE R15, `(.L_x_2157) ;  /* 0x000000000f087348 */ /* 0x000fea0003c00000 */
[----:B------:R0:W1:Y:S02]  /*2e740*/  SHFL.UP P6, R14, R13, R12, R11 ;  /* 0x0400000c0d0e7389 */ /* 0x00006400000c000b */
[----:B01----:R-:W-:Y:S01]  /*2e750*/  ENDCOLLECTIVE ;  /* 0x000000000000791b */ /* 0x003fe20003800000 */
.L_x_2157:
        /* <DEDUP_REMOVED lines=8> */
.L_x_2158:
[----:B------:R-:W-:Y:S05]  /*2e7e0*/  BRA `(.L_x_2159) ;  /* 0xffffffa800f47947 */ /* 0x000fea000383ffff */
.L_x_1987:
[----:B------:R-:W-:Y:S01]  /*2e7f0*/  BSSY B0, `(.L_x_2160) ;  /* 0x0000008000007945 */ /* 0x000fe20003800000 */
[----:B-----5:R-:W-:Y:S02]  /*2e800*/  IMAD.MOV.U32 R13, RZ, RZ, R5 ;  /* 0x000000ffff0d7224 */ /* 0x020fe400078e0005 */
[----:B------:R-:W-:Y:S02]  /*2e810*/  IMAD.MOV.U32 R12, RZ, RZ, 0x1 ;  /* 0x00000001ff0c7424 */ /* 0x000fe400078e00ff */
[----:B------:R-:W-:Y:S02]  /*2e820*/  IMAD.MOV.U32 R11, RZ, RZ, RZ ;  /* 0x000000ffff0b7224 */ /* 0x000fe400078e00ff */
[----:B------:R-:W-:-:S07]  /*2e830*/  IMAD.MOV.U32 R15, RZ, RZ, -0x1 ;  /* 0xffffffffff0f7424 */ /* 0x000fce00078e00ff */
[----:B01----:R-:W-:Y:S05]  /*2e840*/  WARPSYNC.COLLECTIVE R15, `(.L_x_2161) ;  /* 0x000000000f087348 */ /* 0x003fea0003c00000 */
[----:B------:R2:W3:Y:S02]  /*2e850*/  SHFL.UP P6, R14, R13, R12, R11 ;  /* 0x0400000c0d0e7389 */ /* 0x0004e400000c000b */
[----:B0123--:R-:W-:Y:S01]  /*2e860*/  ENDCOLLECTIVE ;  /* 0x000000000000791b */ /* 0x00ffe20003800000 */
.L_x_2161:
[----:B------:R-:W-:Y:S05]  /*2e870*/  BSYNC B0 ;  /* 0x0000000000007941 */ /* 0x000fea0003800000 */
.L_x_2160:
        /* <DEDUP_REMOVED lines=8> */
.L_x_2162:
[----:B------:R-:W-:Y:S01]  /*2e900*/  IMAD.MOV.U32 R12, RZ, RZ, 0x4 ;  /* 0x00000004ff0c7424 */ /* 0x000fe200078e00ff */
[----:B------:R-:W-:-:S05]  /*2e910*/  SEL R2, R14, RZ, P2 ;  /* 0x000000ff0e027207 */ /* 0x000fca0001000000 */
[----:B------:R-:W-:-:S04]  /*2e920*/  IMAD.IADD R2, R13, 0x1, R2 ;  /* 0x000000010d027824 */ /* 0x000fc800078e0202 */
[----:B------:R-:W-:-:S07]  /*2e930*/  IMAD.MOV.U32 R13, RZ, RZ, R2 ;  /* 0x000000ffff0d7224 */ /* 0x000fce00078e0002 */
[----:B------:R-:W-:Y:S05]  /*2e940*/  WARPSYNC.COLLECTIVE R15, `(.L_x_2163) ;  /* 0x000000000f087348 */ /* 0x000fea0003c00000 */
[----:B------:R0:W1:Y:S02]  /*2e950*/  SHFL.UP P6, R14, R13, R12, R11 ;  /* 0x0400000c0d0e7389 */ /* 0x00006400000c000b */
[----:B01----:R-:W-:Y:S01]  /*2e960*/  ENDCOLLECTIVE ;  /* 0x000000000000791b */ /* 0x003fe20003800000 */
.L_x_2163:
[----:B------:R-:W-:Y:S01]  /*2e970*/  IMAD.MOV.U32 R12, RZ, RZ, 0x8 ;  /* 0x00000008ff0c7424 */ /* 0x000fe200078e00ff */
[----:B------:R-:W-:-:S05]  /*2e980*/  SEL R3, R14, RZ, P3 ;  /* 0x000000ff0e037207 */ /* 0x000fca0001800000 */
[----:B------:R-:W-:-:S04]  /*2e990*/  IMAD.IADD R3, R2, 0x1, R3 ;  /* 0x0000000102037824 */ /* 0x000fc800078e0203 */
[----:B------:R-:W-:-:S07]  /*2e9a0*/  IMAD.MOV.U32 R13, RZ, RZ, R3 ;  /* 0x000000ffff0d7224 */ /* 0x000fce00078e0003 */
[----:B------:R-:W-:Y:S05]  /*2e9b0*/  WARPSYNC.COLLECTIVE R15, `(.L_x_2164) ;  /* 0x000000000f087348 */ /* 0x000fea0003c00000 */
[----:B------:R0:W1:Y:S02]  /*2e9c0*/  SHFL.UP P6, R14, R13, R12, R11 ;  /* 0x0400000c0d0e7389 */ /* 0x00006400000c000b */
[----:B01----:R-:W-:Y:S01]  /*2e9d0*/  ENDCOLLECTIVE ;  /* 0x000000000000791b */ /* 0x003fe20003800000 */
.L_x_2164:
[----:B------:R-:W-:Y:S01]  /*2e9e0*/  IMAD.MOV.U32 R12, RZ, RZ, 0x10 ;  /* 0x00000010ff0c7424 */ /* 0x000fe200078e00ff */
[----:B------:R-:W-:-:S05]  /*2e9f0*/  SEL R4, R14, RZ, P4 ;  /* 0x000000ff0e047207 */ /* 0x000fca0002000000 */
[----:B------:R-:W-:-:S04]  /*2ea00*/  IMAD.IADD R4, R3, 0x1, R4 ;  /* 0x0000000103047824 */ /* 0x000fc800078e0204 */
[----:B------:R-:W-:-:S07]  /*2ea10*/  IMAD.MOV.U32 R13, RZ, RZ, R4 ;  /* 0x000000ffff0d7224 */ /* 0x000fce00078e0004 */
[----:B------:R-:W-:Y:S05]  /*2ea20*/  WARPSYNC.COLLECTIVE R15, `(.L_x_2165) ;  /* 0x000000000f087348 */ /* 0x000fea0003c00000 */
[----:B------:R0:W1:Y:S02]  /*2ea30*/  SHFL.UP P6, R14, R13, R12, R11 ;  /* 0x0400000c0d0e7389 */ /* 0x00006400000c000b */
[----:B01----:R-:W-:Y:S01]  /*2ea40*/  ENDCOLLECTIVE ;  /* 0x000000000000791b */ /* 0x003fe20003800000 */
.L_x_2165:
        /* <DEDUP_REMOVED lines=8> */
.L_x_2166:
[----:B------:R-:W-:Y:S05]  /*2ead0*/  BRA `(.L_x_2167) ;  /* 0xffffffa800d47947 */ /* 0x000fea000383ffff */
.L_x_1989:
[----:B------:R-:W-:Y:S01]  /*2eae0*/  BSSY B0, `(.L_x_2168) ;  /* 0x0000006000007945 */ /* 0x000fe20003800000 */
[----:B------:R-:W-:Y:S01]  /*2eaf0*/  PLOP3.LUT P6, PT, P6, PT, PT, 0x8, 0x0 ;  /* 0x000000000000781c */ /* 0x000fe200037ce170 */
[----:B------:R-:W-:-:S12]  /*2eb00*/  IMAD.MOV.U32 R15, RZ, RZ, -0x1 ;  /* 0xffffffffff0f7424 */ /* 0x000fd800078e00ff */
[----:B01----:R-:W-:Y:S05]  /*2eb10*/  WARPSYNC.COLLECTIVE R15, `(.L_x_2169) ;  /* 0x000000000f087348 */ /* 0x003fea0003c00000 */
[----:B------:R-:W-:Y:S01]  /*2eb20*/  VOTE.ANY R14, PT, P6 ;  /* 0x00000000000e7806 */ /* 0x000fe200030e0100 */
[----:B01----:R-:W-:Y:S06]  /*2eb30*/  ENDCOLLECTIVE ;  /* 0x000000000000791b */ /* 0x003fec0003800000 */
.L_x_2169:
[----:B------:R-:W-:Y:S05]  /*2eb40*/  BSYNC B0 ;  /* 0x0000000000007941 */ /* 0x000fea0003800000 */
.L_x_2168:
        /* <DEDUP_REMOVED lines=9> */
.L_x_2170:
[----:B------:R-:W-:Y:S01]  /*2ebe0*/  IMAD.MOV.U32 R5, RZ, RZ, R14 ;  /* 0x000000ffff057224 */ /* 0x000fe200078e000e */
[----:B------:R-:W-:Y:S06]  /*2ebf0*/  BRA `(.L_x_2171) ;  /* 0xffffffa800c47947 */ /* 0x000fec000383ffff */
.L_x_1991:
[----:B------:R-:W-:Y:S01]  /*2ec00*/  BSSY B0, `(.L_x_2172) ;  /* 0x0000007000007945 */ /* 0x000fe20003800000 */
[----:B------:R-:W-:Y:S02]  /*2ec10*/  IMAD.MOV.U32 R13, RZ, RZ, R2 ;  /* 0x000000ffff0d7224 */ /* 0x000fe400078e0002 */
[----:B------:R-:W-:Y:S02]  /*2ec20*/  IMAD.MOV.U32 R11, RZ, RZ, 0x1f ;  /* 0x0000001fff0b7424 */ /* 0x000fe400078e00ff */
[----:B------:R-:W-:-:S07]  /*2ec30*/  IMAD.MOV.U32 R15, RZ, RZ, -0x1 ;  /* 0xffffffffff0f7424 */ /* 0x000fce00078e00ff */
[----:B0123--:R-:W-:Y:S05]  /*2ec40*/  WARPSYNC.COLLECTIVE R15, `(.L_x_2173) ;  /* 0x000000000f087348 */ /* 0x00ffea0003c00000 */
[----:B------:R4:W0:Y:S02]  /*2ec50*/  SHFL.IDX P6, R14, R13, R12, R11 ;  /* 0x0000000c0d0e7389 */ /* 0x00082400000c000b */
[----:B01234-:R-:W-:Y:S01]  /*2ec60*/  ENDCOLLECTIVE ;  /* 0x000000000000791b */ /* 0x01ffe20003800000 */
.L_x_2173:
[----:B------:R-:W-:Y:S05]  /*2ec70*/  BSYNC B0 ;  /* 0x0000000000007941 */ /* 0x000fea0003800000 */
.L_x_2172:
[----:B------:R-:W-:Y:S05]  /*2ec80*/  BRA `(.L_x_1990) ;  /* 0xffffffa800bc7947 */ /* 0x000fea000383ffff */
.L_x_1995:
[----:B0-----:R0:W3:Y:S02]  /*2ec90*/  SYNCS.PHASECHK.TRANS64.TRYWAIT P0, [R5+URZ+0x2a820], R0 ;  /* 0x02a82000050075a7 */ /* 0x0010e4000800017f */
[----:B---3--:R-:W-:Y:S05]  /*2eca0*/  @!P0 NANOSLEEP.SYNCS 0x989680 ;  /* 0x009896800000895d */ /* 0x008fea0003900000 */
[----:B------:R-:W3:Y:S02]  /*2ecb0*/  @!P0 SYNCS.PHASECHK.TRANS64 P0, [R5+URZ+0x2a820], R0 ;  /* 0x02a82000050085a7 */ /* 0x000ee4000800007f */
[----:B---3--:R-:W-:Y:S05]  /*2ecc0*/  @!P0 BRA `(.L_x_1995) ;  /* 0xfffffffc00f08947 */ /* 0x008fea000383ffff */
[----:B------:R-:W-:Y:S05]  /*2ecd0*/  BRA `(.L_x_2174) ;  /* 0xffffffb000347947 */ /* 0x000fea000383ffff */
.L_x_1996:
[----:B------:R-:W3:Y:S01]  /*2ece0*/  S2R R2, SR_TID.X ;  /* 0x0000000000027919 */ /* 0x000ee20000002100 */
[----:B------:R-:W-:Y:S01]  /*2ecf0*/  BSSY B0, `(.L_x_2175) ;  /* 0x000000a000007945 */ /* 0x000fe20003800000 */
[----:B------:R-:W-:Y:S02]  /*2ed00*/  IMAD.MOV.U32 R12, RZ, RZ, RZ ;  /* 0x000000ffff0c7224 */ /* 0x000fe400078e00ff */
[----:B------:R-:W-:Y:S02]  /*2ed10*/  IMAD.MOV.U32 R11, RZ, RZ, 0x1f ;  /* 0x0000001fff0b7424 */ /* 0x000fe400078e00ff */
[----:B------:R-:W-:Y:S01]  /*2ed20*/  IMAD.MOV.U32 R15, RZ, RZ, -0x1 ;  /* 0xffffffffff0f7424 */ /* 0x000fe200078e00ff */
[----:B---3--:R-:W-:-:S04]  /*2ed30*/  SHF.R.U32.HI R2, RZ, 0x5, R2 ;  /* 0x00000005ff027819 */ /* 0x008fc80000011602 */
[----:B------:R-:W-:-:S05]  /*2ed40*/  LOP3.LUT R2, R2, 0x3, RZ, 0xc0, !PT ;  /* 0x0000000302027812 */ /* 0x000fca00078ec0ff */
[----:B------:R-:W-:-:S07]  /*2ed50*/  IMAD.MOV.U32 R13, RZ, RZ, R2 ;  /* 0x000000ffff0d7224 */ /* 0x000fce00078e0002 */
[----:B012---:R-:W-:Y:S05]  /*2ed60*/  WARPSYNC.COLLECTIVE R15, `(.L_x_2176) ;  /* 0x000000000f087348 */ /* 0x007fea0003c00000 */
[----:B------:R3:W4:Y:S02]  /*2ed70*/  SHFL.IDX P6, R14, R13, R12, R11 ;  /* 0x0000000c0d0e7389 */ /* 0x00072400000c000b */
[----:B01234-:R-:W-:Y:S01]  /*2ed80*/  ENDCOLLECTIVE ;  /* 0x000000000000791b */ /* 0x01ffe20003800000 */
.L_x_2176:
[----:B------:R-:W-:Y:S05]  /*2ed90*/  BSYNC B0 ;  /* 0x0000000000007941 */ /* 0x000fea0003800000 */
.L_x_2175:
[----:B------:R-:W-:Y:S05]  /*2eda0*/  BRA `(.L_x_2177) ;  /* 0xffffffb0001c7947 */ /* 0x000fea000383ffff */
.L_x_1997:
[----:B------:R-:W-:Y:S01]  /*2edb0*/  BSSY B0, `(.L_x_2178) ;  /* 0x0000006000007945 */ /* 0x000fe20003800000 */
[----:B------:R-:W-:-:S07]  /*2edc0*/  IMAD.MOV.U32 R15, RZ, RZ, -0x1 ;  /* 0xffffffffff0f7424 */ /* 0x000fce00078e00ff */
[----:B012---:R-:W-:Y:S05]  /*2edd0*/  WARPSYNC.COLLECTIVE R15, `(.L_x_2179) ;  /* 0x000000000f0c7348 */ /* 0x007fea0003c00000 */
[----:B------:R-:W-:Y:S02]  /*2ede0*/  ELECT P6, UR62, PT ;  /* 0x00000000003e782f */ /* 0x000fe400038c0000 */
[----:B------:R-:W-:Y:S01]  /*2edf0*/  MOV R14, UR62 ;  /* 0x0000003e000e7c02 */ /* 0x000fe20008000f00 */
[----:B012---:R-:W-:Y:S10]  /*2ee00*/  ENDCOLLECTIVE ;  /* 0x000000000000791b */ /* 0x007ff40003800000 */
.L_x_2179:
[----:B------:R-:W-:Y:S05]  /*2ee10*/  BSYNC B0 ;  /* 0x0000000000007941 */ /* 0x000fea0003800000 */
.L_x_2178:
[----:B------:R-:W-:Y:S05]  /*2ee20*/  BRA `(.L_x_2180) ;  /* 0xffffffb000107947 */ /* 0x000fea000383ffff */
.L_x_1999:
[----:B0-----:R0:W3:Y:S02]  /*2ee30*/  SYNCS.PHASECHK.TRANS64.TRYWAIT P1, [R3+URZ+0x2a840], R2 ;  /* 0x02a84002030075a7 */ /* 0x0010e4000802017f */
[----:B---3--:R-:W-:Y:S05]  /*2ee40*/  @!P1 NANOSLEEP.SYNCS 0x989680 ;  /* 0x009896800000995d */ /* 0x008fea0003900000 */
[----:B------:R-:W3:Y:S02]  /*2ee50*/  @!P1 SYNCS.PHASECHK.TRANS64 P1, [R3+URZ+0x2a840], R2 ;  /* 0x02a84002030095a7 */ /* 0x000ee4000802007f */
[----:B---3--:R-:W-:Y:S05]  /*2ee60*/  @!P1 BRA `(.L_x_1999) ;  /* 0xfffffffc00f09947 */ /* 0x008fea000383ffff */
[----:B------:R-:W-:Y:S05]  /*2ee70*/  BRA `(.L_x_2181) ;  /* 0xffffffb000387947 */ /* 0x000fea000383ffff */
.L_x_2001:
[----:B---3--:R3:W4:Y:S02]  /*2ee80*/  SYNCS.PHASECHK.TRANS64.TRYWAIT P1, [R27+URZ+0x2a840], R0 ;  /* 0x02a840001b0075a7 */ /* 0x008724000802017f */
[----:B----4-:R-:W-:Y:S05]  /*2ee90*/  @!P1 NANOSLEEP.SYNCS 0x989680 ;  /* 0x009896800000995d */ /* 0x010fea0003900000 */
[----:B------:R-:W4:Y:S02]  /*2eea0*/  @!P1 SYNCS.PHASECHK.TRANS64 P1, [R27+URZ+0x2a840], R0 ;  /* 0x02a840001b0095a7 */ /* 0x000f24000802007f */
[----:B----4-:R-:W-:Y:S05]  /*2eeb0*/  @!P1 BRA `(.L_x_2001) ;  /* 0xfffffffc00f09947 */ /* 0x010fea000383ffff */
[----:B------:R-:W-:Y:S05]  /*2eec0*/  BRA `(.L_x_2182) ;  /* 0xffffffb000447947 */ /* 0x000fea000383ffff */
.L_x_2003:
[----:B----4-:R4:W0:Y:S02]  /*2eed0*/  SYNCS.PHASECHK.TRANS64.TRYWAIT P1, [R3+URZ+0x2a860], R2 ;  /* 0x02a86002030075a7 */ /* 0x010824000802017f */
[----:B0-----:R-:W-:Y:S05]  /*2eee0*/  @!P1 NANOSLEEP.SYNCS 0x989680 ;  /* 0x009896800000995d */ /* 0x001fea0003900000 */
[----:B------:R-:W0:Y:S02]  /*2eef0*/  @!P1 SYNCS.PHASECHK.TRANS64 P1, [R3+URZ+0x2a860], R2 ;  /* 0x02a86002030095a7 */ /* 0x000e24000802007f */
[----:B0-----:R-:W-:Y:S05]  /*2ef00*/  @!P1 BRA `(.L_x_2003) ;  /* 0xfffffffc00f09947 */ /* 0x001fea000383ffff */
[----:B------:R-:W-:Y:S05]  /*2ef10*/  BRA `(.L_x_2183) ;  /* 0xffffffb000407947 */ /* 0x000fea000383ffff */
.L_x_2184:
        /* <DEDUP_REMOVED lines=14> */
.L_x_15638:


//--------------------- .text._ZN7cutlass13device_kernelIN5flash11enable_sm90INS1_16FlashAttnFwdSm90INS1_25CollectiveMainloopFwdSm90ILi2EN4cute5tupleIJNS5_1CILi1EEES8_S8_EEENS6_IJNS7_ILi128EEENS7_ILi96EEENS7_ILi192EEEEEELi128ENS_10bfloat16_tEfNS_4arch4Sm90ELb1ELb0ELb1ELb0ELb1ELb0ELb0ELb1ELb1ELb1ELb0ELb0EEENS1_21CollectiveEpilogueFwdINS6_IJSA_SA_SB_EEES9_SE_SG_Li256ELb0ELb1ELb0ELb0EEENS1_30DynamicPersistentTileSchedulerILi256ELi128ELb0ELb1ELb1EEEEEEEEEvNT_6ParamsE --------------------------
	.section	.text._ZN7cutlass13device_kernelIN5flash11enable_sm90INS1_16FlashAttnFwdSm90INS1_25CollectiveMainloopFwdSm90ILi2EN4cute5tupleIJNS5_1CILi1EEES8_S8_EEENS6_IJNS7_ILi128EEENS7_ILi96EEENS7_ILi192EEEEEELi128ENS_10bfloat16_tEfNS_4arch4Sm90ELb1ELb0ELb1ELb0ELb1ELb0ELb0ELb1ELb1ELb1ELb0ELb0EEENS1_21CollectiveEpilogueFwdINS6_IJSA_SA_SB_EEES9_SE_SG_Li256ELb0ELb1ELb0ELb0EEENS1_30DynamicPersistentTileSchedulerILi256ELi128ELb0ELb1ELb1EEEEEEEEEvNT_6ParamsE,"ax",@progbits
	.align	128
.text._ZN7cutlass13device_kernelIN5flash11enable_sm90INS1_16FlashAttnFwdSm90INS1_25CollectiveMainloopFwdSm90ILi2EN4cute5tupleIJNS5_1CILi1EEES8_S8_EEENS6_IJNS7_ILi128EEENS7_ILi96EEENS7_ILi192EEEEEELi128ENS_10bfloat16_tEfNS_4arch4Sm90ELb1ELb0ELb1ELb0ELb1ELb0ELb0ELb1ELb1ELb1ELb0ELb0EEENS1_21CollectiveEpilogueFwdINS6_IJSA_SA_SB_EEES9_SE_SG_Li256ELb0ELb1ELb0ELb0EEENS1_30DynamicPersistentTileSchedulerILi256ELi128ELb0ELb1ELb1EEEEEEEEEvNT_6ParamsE:
        .type           _ZN7cutlass13device_kernelIN5flash11enable_sm90INS1_16FlashAttnFwdSm90INS1_25CollectiveMainloopFwdSm90ILi2EN4cute5tupleIJNS5_1CILi1EEES8_S8_EEENS6_IJNS7_ILi128EEENS7_ILi96EEENS7_ILi192EEEEEELi128ENS_10bfloat16_tEfNS_4arch4Sm90ELb1ELb0ELb1ELb0ELb1ELb0ELb0ELb1ELb1ELb1ELb0ELb0EEENS1_21CollectiveEpilogueFwdINS6_IJSA_SA_SB_EEES9_SE_SG_Li256ELb0ELb1ELb0ELb0EEENS1_30DynamicPersistentTileSchedulerILi256ELi128ELb0ELb1ELb1EEEEEEEEEvNT_6ParamsE,@function
        .size           _ZN7cutlass13device_kernelIN5flash11enable_sm90INS1_16FlashAttnFwdSm90INS1_25CollectiveMainloopFwdSm90ILi2EN4cute5tupleIJNS5_1CILi1EEES8_S8_EEENS6_IJNS7_ILi128EEENS7_ILi96EEENS7_ILi192EEEEEELi128ENS_10bfloat16_tEfNS_4arch4Sm90ELb1ELb0ELb1ELb0ELb1ELb0ELb0ELb1ELb1ELb1ELb0ELb0EEENS1_21CollectiveEpilogueFwdINS6_IJSA_SA_SB_EEES9_SE_SG_Li256ELb0ELb1ELb0ELb0EEENS1_30DynamicPersistentTileSchedulerILi256ELi128ELb0ELb1ELb1EEEEEEEEEvNT_6ParamsE,(.L_x_15639 - _ZN7cutlass13device_kernelIN5flash11enable_sm90INS1_16FlashAttnFwdSm90INS1_25CollectiveMainloopFwdSm90ILi2EN4cute5tupleIJNS5_1CILi1EEES8_S8_EEENS6_IJNS7_ILi128EEENS7_ILi96EEENS7_ILi192EEEEEELi128ENS_10bfloat16_tEfNS_4arch4Sm90ELb1ELb0ELb1ELb0ELb1ELb0ELb0ELb1ELb1ELb1ELb0ELb0EEENS1_21CollectiveEpilogueFwdINS6_IJSA_SA_SB_EEES9_SE_SG_Li256ELb0ELb1ELb0ELb0EEENS1_30DynamicPersistentTileSchedulerILi256ELi128ELb0ELb1ELb1EEEEEEEEEvNT_6ParamsE)
        .other          _ZN7cutlass13device_kernelIN5flash11enable_sm90INS1_16FlashAttnFwdSm90INS1_25CollectiveMainloopFwdSm90ILi2EN4cute5tupleIJNS5_1CILi1EEES8_S8_EEENS6_IJNS7_ILi128EEENS7_ILi96EEENS7_ILi192EEEEEELi128ENS_10bfloat16_tEfNS_4arch4Sm90ELb1ELb0ELb1ELb0ELb1ELb0ELb0ELb1ELb1ELb1ELb0ELb0EEENS1_21CollectiveEpilogueFwdINS6_IJSA_SA_SB_EEES9_SE_SG_Li256ELb0ELb1ELb0ELb0EEENS1_30DynamicPersistentTileSchedulerILi256ELi128ELb0ELb1ELb1EEEEEEEEEvNT_6ParamsE,@"STO_CUDA_ENTRY STV_DEFAULT"
_ZN7cutlass13device_kernelIN5flash11enable_sm90INS1_16FlashAttnFwdSm90INS1_25CollectiveMainloopFwdSm90ILi2EN4cute5tupleIJNS5_1CILi1EEES8_S8_EEENS6_IJNS7_ILi128EEENS7_ILi96EEENS7_ILi192EEEEEELi128ENS_10bfloat16_tEfNS_4arch4Sm90ELb1ELb0ELb1ELb0ELb1ELb0ELb0ELb1ELb1ELb1ELb0ELb0EEENS1_21CollectiveEpilogueFwdINS6_IJSA_SA_SB_EEES9_SE_SG_Li256ELb0ELb1ELb0ELb0EEENS1_30DynamicPersistentTileSchedulerILi256ELi128ELb0ELb1ELb1EEEEEEEEEvNT_6ParamsE:
        /* <DEDUP_REMOVED lines=45> */
.L_x_2185:
        /* <DEDUP_REMOVED lines=22> */
.L_x_2186:
        /* <DEDUP_REMOVED lines=18> */
.L_x_2187:
        /* <DEDUP_REMOVED lines=22> */
.L_x_2188:
        /* <DEDUP_REMOVED lines=23> */
.L_x_2189:
[----:B------:R-:W-:Y:S01]  /*0820*/  UISETP.NE.AND UP0, UPT, UR9, URZ, UPT ;  /* 0x0000003f0900728c */ /* 0x000fe2000bf05270 */
[----:B------:R-:W-:Y:S01]  /*0830*/  NOP ;  /* 0x0000000000007918 */ /* 0x000fe20000000000 */
[----:B------:R-:W-:Y:S01]  /*0840*/  UMOV UR61, 0x1 ;  /* 0x00000001003d7882 */ /* 0x000fe20000000000 */
[----:B------:R-:W-:Y:S01]  /*0850*/  ULDC.64 UR36, c[0x0][0x208] ;  /* 0x0000820000247ab9 */ /* 0x000fe20000000a00 */
[----:B------:R-:W-:Y:S01]  /*0860*/  USEL UR61, UR61, 0x2, !UP0 ;  /* 0x000000023d3d7887 */ /* 0x000fe2000c000000 */
[----:B01234-:R-:W-:Y:S01]  /*0870*/  BAR.SYNC.DEFER_BLOCKING 0x0 ;  /* 0x0000000000007b1d */ /* 0x01ffe20000010000 */
[----:B------:R-:W-:-:S13]  /*0880*/  PLOP3.LUT P0, PT, PT, PT, UP0, 0x80, 0x0 ;  /* 0x000000000000781c */ /* 0x000fda0003f0f008 */
[----:B------:R-:W-:Y:S05]  /*0890*/  @!P0 BRA `(.L_x_2190) ;  /* 0x000000a800748947 */ /* 0x000fea0003800000 */
.L_x_2191:
[----:B------:R-:W-:-:S08]  /*08a0*/  NOP ;  /* 0x0000000000007918 */ /* 0x000fd00000000000 */
[----:B------:R-:W0:Y:S02]  /*08b0*/  USETMAXREG.TRY_ALLOC.CTAPOOL UP0, 0xe8 ;  /* 0x000000e8000079c8 */ /* 0x000e240008000600 */
[----:B0-----:R-:W-:-:S13]  /*08c0*/  PLOP3.LUT P0, PT, PT, PT, UP0, 0x80, 0x0 ;  /* 0x000000000000781c */ /* 0x001fda0003f0f008 */
[----:B------:R-:W-:Y:S05]  /*08d0*/  @!P0 BRA `(.L_x_2191) ;  /* 0xfffffffc00f08947 */ /* 0x000fea000383ffff */
[----:B------:R-:W0:Y:S08]  /*08e0*/  S2UR UR4, SR_CTAID.X ;  /* 0x00000000000479c3 */ /* 0x000e300000002500 */
[----:B------:R-:W-:Y:S08]  /*08f0*/  BAR.ARV 0x4, 0x180 ;  /* 0x0106000000007b1d */ /* 0x000ff00000002000 */
[----:B------:R-:W0:Y:S08]  /*0900*/  LDC R0, c[0x0][0xc38] ;  /* 0x00030e00ff007b82 */ /* 0x000e300000000800 */
[----:B------:R-:W-:Y:S06]  /*0910*/  BAR.ARV 0x8, 0x180 ;  /* 0x0206000000007b1d */ /* 0x000fec0000002000 */
[----:B0-----:R-:W-:-:S13]  /*0920*/  ISETP.LE.AND P0, PT, R0, UR4, PT ;  /* 0x0000000400007c0c */ /* 0x001fda000bf03270 */
[----:B------:R-:W-:Y:S05]  /*0930*/  @P0 EXIT ;  /* 0x000000000000094d */ /* 0x000fea0003800000 */
[----:B------:R-:W0:Y:S01]  /*0940*/  S2R R2, SR_TID.X ;  /* 0x0000000000027919 */ /* 0x000e220000002100 */
[----:B------:R-:W-:Y:S01]  /*0950*/  IMAD.MOV.U32 R163, RZ, RZ, RZ ;  /* 0x000000ffffa37224 */ /* 0x000fe200078e00ff */
[----:B------:R-:W-:Y:S01]  /*0960*/  ULOP3.LUT UR60, UR61, 0x1, URZ, 0xfc, !UPT ;  /* 0x000000013d3c7892 */ /* 0x000fe2000f8efc3f */
[----:B------:R-:W-:Y:S01]  /*0970*/  UMOV UR38, URZ ;  /* 0x0000003f00267c82 */ /* 0x000fe20008000000 */
[----:B------:R-:W-:Y:S01]  /*0980*/  UMOV UR39, URZ ;  /* 0x0000003f00277c82 */ /* 0x000fe20008000000 */
[----:B0-----:R-:W-:-:S05]  /*0990*/  VIADD R170, R2, 0xffffff80 ;  /* 0xffffff8002aa7836 */ /* 0x001fca0000000000 */
[----:B------:R-:W-:-:S04]  /*09a0*/  SHF.R.S32.HI R3, RZ, 0x1f, R170 ;  /* 0x0000001fff037819 */ /* 0x000fc800000114aa */
[CC--:B------:R-:W-:Y:S02]  /*09b0*/  LEA.HI R0, R3.reuse, R170.reuse, RZ, 0x7 ;  /* 0x000000aa03007211 */ /* 0x0c0fe400078f38ff */
[CC--:B------:R-:W-:Y:S02]  /*09c0*/  LEA.HI R2, R3.reuse, R170.reuse, RZ, 0x4 ;  /* 0x000000aa03027211 */ /* 0x0c0fe400078f20ff */
[----:B------:R-:W-:Y:S02]  /*09d0*/  LOP3.LUT R5, R0, 0xffffff80, RZ, 0xc0, !PT ;  /* 0xffffff8000057812 */ /* 0x000fe400078ec0ff */
[----:B------:R-:W-:Y:S02]  /*09e0*/  SHF.R.S32.HI R7, RZ, 0x4, R2 ;  /* 0x00000004ff077819 */ /* 0x000fe40000011402 */
[----:B------:R-:W-:Y:S01]  /*09f0*/  LEA.HI R4, R3, R170, RZ, 0x5 ;  /* 0x000000aa03047211 */ /* 0x000fe200078f28ff */
[----:B------:R-:W-:Y:S01]  /*0a00*/  IMAD.IADD R164, R170, 0x1, -R5 ;  /* 0x00000001aaa47824 */ /* 0x000fe200078e0a05 */
[----:B------:R-:W-:-:S02]  /*0a10*/  LOP3.LUT R5, R2, 0x3fffff0, RZ, 0xc0, !PT ;  /* 0x03fffff002057812 */ /* 0x000fc400078ec0ff */
[----:B------:R-:W-:Y:S02]  /*0a20*/  LEA.HI R2, R2, R7, RZ, 0x1 ;  /* 0x0000000702027211 */ /* 0x000fe400078f08ff */
[----:B------:R-:W-:Y:S01]  /*0a30*/  SHF.R.S32.HI R9, RZ, 0x1f, R164 ;  /* 0x0000001fff097819 */ /* 0x000fe200000114a4 */
[----:B------:R-:W-:Y:S01]  /*0a40*/  IMAD.IADD R5, R170, 0x1, -R5 ;  /* 0x00000001aa057824 */ /* 0x000fe200078e0a05 */
[----:B------:R-:W-:Y:S02]  /*0a50*/  LOP3.LUT R2, R2, 0x1ffffffe, RZ, 0xc0, !PT ;  /* 0x1ffffffe02027812 */ /* 0x000fe400078ec0ff */
[----:B------:R-:W-:Y:S02]  /*0a60*/  LEA.HI R6, R9, R164, RZ, 0x2 ;  /* 0x000000a409067211 */ /* 0x000fe400078f10ff */
[----:B------:R-:W-:Y:S01]  /*0a70*/  SHF.L.U32 R4, R4, 0x5, RZ ;  /* 0x0000000504047819 */ /* 0x000fe200000006ff */
[----:B------:R-:W-:Y:S01]  /*0a80*/  IMAD.IADD R2, R7, 0x1, -R2 ;  /* 0x0000000107027824 */ /* 0x000fe200078e0a02 */
[----:B------:R-:W-:-:S02]  /*0a90*/  LEA.HI R10, R3, R170, RZ, 0x2 ;  /* 0x000000aa030a7211 */ /* 0x000fc400078f10ff */
[--C-:B------:R-:W-:Y:S02]  /*0aa0*/  SHF.R.S32.HI R8, RZ, 0x2, R6.reuse ;  /* 0x00000002ff087819 */ /* 0x100fe40000011406 */
[----:B------:R-:W-:Y:S02]  /*0ab0*/  SHF.R.S32.HI R11, RZ, 0x1f, R6 ;  /* 0x0000001fff0b7819 */ /* 0x000fe40000011406 */
[----:B------:R-:W-:Y:S02]  /*0ac0*/  LOP3.LUT R4, R4, 0xfffffc00, RZ, 0xc0, !PT ;  /* 0xfffffc0004047812 */ /* 0x000fe400078ec0ff */
[----:B------:R-:W-:Y:S02]  /*0ad0*/  LOP3.LUT R7, R10, 0xfffffffc, RZ, 0xc0, !PT ;  /* 0xfffffffc0a077812 */ /* 0x000fe400078ec0ff */
[----:B------:R-:W-:Y:S01]  /*0ae0*/  LEA.HI R3, R3, R170, RZ, 0x3 ;  /* 0x000000aa03037211 */ /* 0x000fe200078f18ff */
[----:B------:R-:W-:Y:S01]  /*0af0*/  IMAD R5, R5, 0x40, R4 ;  /* 0x0000004005057824 */ /* 0x000fe200078e0204 */
[----:B------:R-:W-:Y:S01]  /*0b00*/  LEA.HI R11, R11, R8, RZ, 0x3 ;  /* 0x000000080b0b7211 */ /* 0x000fe200078f18ff */
[----:B------:R-:W-:Y:S01]  /*0b10*/  IMAD.IADD R4, R170, 0x1, -R7 ;  /* 0x00000001aa047824 */ /* 0x000fe200078e0a07 */
[----:B------:R-:W-:Y:S01]  /*0b20*/  SHF.R.S32.HI R165, RZ, 0x7, R0 ;  /* 0x00000007ffa57819 */ /* 0x000fe20000011400 */
[----:B------:R-:W-:Y:S01]  /*0b30*/  IMAD R167, R2, 0x8, R5 ;  /* 0x0000000802a77824 */ /* 0x000fe200078e0205 */
[----:B------:R-:W-:-:S02]  /*0b40*/  LOP3.LUT R7, R3, 0xfffffff8, RZ, 0xc0, !PT ;  /* 0xfffffff803077812 */ /* 0x000fc400078ec0ff */
[----:B------:R-:W-:Y:S02]  /*0b50*/  LOP3.LUT R11, R11, 0xfffffff8, RZ, 0xc0, !PT ;  /* 0xfffffff80b0b7812 */ /* 0x000fe400078ec0ff */
[----:B------:R-:W-:Y:S02]  /*0b60*/  LEA.HI R9, R9, R164, RZ, 0x5 ;  /* 0x000000a409097211 */ /* 0x000fe400078f28ff */
[----:B------:R-:W-:Y:S02]  /*0b70*/  LEA.HI R0, R0, R165, RZ, 0x1 ;  /* 0x000000a500007211 */ /* 0x000fe400078f08ff */
[----:B------:R-:W-:Y:S02]  /*0b80*/  IADD3 R160, R170, -R7, RZ ;  /* 0x80000007aaa07210 */ /* 0x000fe40007ffe0ff */
[----:B------:R-:W-:Y:S02]  /*0b90*/  IADD3 R8, R8, -R11, RZ ;  /* 0x8000000b08087210 */ /* 0x000fe40007ffe0ff */
[----:B------:R-:W-:-:S02]  /*0ba0*/  SHF.R.S32.HI R9, RZ, 0x5, R9 ;  /* 0x00000005ff097819 */ /* 0x000fc40000011409 */
[----:B------:R-:W-:Y:S02]  /*0bb0*/  LEA.HI R10, R4, R4, RZ, 0x1 ;  /* 0x00000004040a7211 */ /* 0x000fe400078f08ff */
[----:B------:R-:W-:Y:S01]  /*0bc0*/  LOP3.LUT R0, R0, 0x3fffffe, RZ, 0xc0, !PT ;  /* 0x03fffffe00007812 */ /* 0x000fe200078ec0ff */
[----:B------:R-:W-:Y:S01]  /*0bd0*/  IMAD R9, R9, 0x10, R8 ;  /* 0x0000001009097824 */ /* 0x000fe200078e0208 */
[----:B------:R-:W-:Y:S02]  /*0be0*/  SHF.L.U32 R17, R160, 0x3, RZ ;  /* 0x00000003a0117819 */ /* 0x000fe400000006ff */
[----:B------:R-:W-:Y:S01]  /*0bf0*/  LOP3.LUT R11, R10, 0x1ffffffe, RZ, 0xc0, !PT ;  /* 0x1ffffffe0a0b7812 */ /* 0x000fe200078ec0ff */
[----:B------:R-:W-:Y:S01]  /*0c00*/  IMAD.IADD R0, R165, 0x1, -R0 ;  /* 0x00000001a5007824 */ /* 0x000fe200078e0a00 */
[----:B------:R-:W-:Y:S01]  /*0c10*/  LOP3.LUT R5, R6, 0x7ffffffc, RZ, 0xc0, !PT ;  /* 0x7ffffffc06057812 */ /* 0x000fe200078ec0ff */
[----:B------:R-:W-:Y:S01]  /*0c20*/  VIADD R22, R17, 0x40 ;  /* 0x0000004011167836 */ /* 0x000fe20000000000 */
[----:B------:R-:W-:Y:S01]  /*0c30*/  SHF.R.S32.HI R162, RZ, 0x3, R3 ;  /* 0x00000003ffa27819 */ /* 0x000fe20000011403 */
[----:B------:R-:W-:Y:S01]  /*0c40*/  IMAD.IADD R11, R4, 0x1, -R11 ;  /* 0x00000001040b7824 */ /* 0x000fe200078e0a0b */
[----:B------:R-:W-:Y:S01]  /*0c50*/  SHF.R.S32.HI R169, RZ, 0x1f, R17 ;  /* 0x0000001fffa97819 */ /* 0x000fe20000011411 */
[----:B------:R-:W-:Y:S01]  /*0c60*/  IMAD R166, R0, 0x40, R9 ;  /* 0x0000004000a67824 */ /* 0x000fe200078e0209 */
[----:B------:R-:W-:Y:S01]  /*0c70*/  SHF.R.S32.HI R168, RZ, 0x1f, R22 ;  /* 0x0000001fffa87819 */ /* 0x000fe20000011416 */
[----:B------:R-:W-:Y:S01]  /*0c80*/  IMAD.U32 R0, RZ, RZ, UR4 ;  /* 0x00000004ff007e24 */ /* 0x000fe2000f8e00ff */
[----:B------:R-:W-:Y:S01]  /*0c90*/  IADD3 R18, R164, -R5, RZ ;  /* 0x80000005a4127210 */ /* 0x000fe20007ffe0ff */
[----:B------:R-:W-:-:S07]  /*0ca0*/  IMAD R19, R11, 0x8, R166 ;  /* 0x000000080b137824 */ /* 0x000fce00078e02a6 */
.L_x_2248:
[----:B0----5:R-:W0:Y:S01]  /*0cb0*/  LDC R5, c[0x0][0xc60] ;  /* 0x00031800ff057b82 */ /* 0x021e220000000800 */
[----:B--2---:R-:W-:Y:S01]  /*0cc0*/  IMAD.MOV.U32 R2, RZ, RZ, R0 ;  /* 0x000000ffff027224 */ /* 0x004fe200078e0000 */
[----:B------:R-:W-:Y:S01]  /*0cd0*/  ULDC UR4, c[0x0][0xc78] ;  /* 0x00031e0000047ab9 */ /* 0x000fe20000000800 */
[----:B0-----:R-:W-:-:S13]  /*0ce0*/  ISETP.NE.AND P0, PT, R5, 0x1, PT ;  /* 0x000000010500780c */ /* 0x001fda0003f05270 */
[----:B---3--:R-:W0:Y:S08]  /*0cf0*/  @P0 LDC R3, c[0x0][0xc64] ;  /* 0x00031900ff030b82 */ /* 0x008e300000000800 */
[----:B------:R-:W1:Y:S01]  /*0d00*/  @P0 LDC R4, c[0x0][0xc68] ;  /* 0x00031a00ff040b82 */ /* 0x000e620000000800 */
[----:B0-----:R-:W-:-:S05]  /*0d10*/  @P0 IMAD.HI.U32 R3, R0, R3, RZ ;  /* 0x0000000300030227 */ /* 0x001fca00078e00ff */
[----:B-1----:R-:W-:-:S04]  /*0d20*/  @P0 SHF.R.U32.HI R2, RZ, R4, R3 ;  /* 0x00000004ff020219 */ /* 0x002fc80000011603 */
[----:B------:R-:W-:Y:S01]  /*0d30*/  ISETP.GE.AND P0, PT, R2, UR4, PT ;  /* 0x0000000402007c0c */ /* 0x000fe2000bf06270 */
[----:B------:R-:W-:-:S04]  /*0d40*/  IMAD.MOV R3, RZ, RZ, -R2 ;  /* 0x000000ffff037224 */ /* 0x000fc800078e0a02 */
[----:B------:R-:W-:-:S08]  /*0d50*/  IMAD R9, R5, R3, R0 ;  /* 0x0000000305097224 */ /* 0x000fd000078e0200 */
[----:B----4-:R-:W-:Y:S05]  /*0d60*/  @!P0 BRA `(.L_x_2192) ;  /* 0x0000000000208947 */ /* 0x010fea0003800000 */
[----:B------:R-:W0:Y:S01]  /*0d70*/  LDC R3, c[0x0][0xc6c] ;  /* 0x00031b00ff037b82 */ /* 0x000e220000000800 */
[----:B------:R-:W-:Y:S02]  /*0d80*/  MOV R0, R9 ;  /* 0x0000000900007202 */ /* 0x000fe40000000f00 */
[----:B0-----:R-:W-:-:S13]  /*0d90*/  ISETP.NE.AND P0, PT, R3, 0x1, PT ;  /* 0x000000010300780c */ /* 0x001fda0003f05270 */
[----:B------:R-:W0:Y:S02]  /*0da0*/  @P0 LDC.64 R4, c[0x0][0xc70] ;  /* 0x00031c00ff040b82 */ /* 0x000e240000000a00 */
[----:B0-----:R-:W-:-:S05]  /*0db0*/  @P0 IMAD.HI.U32 R4, R9, R4, RZ ;  /* 0x0000000409040227 */ /* 0x001fca00078e00ff */
[----:B------:R-:W-:-:S05]  /*0dc0*/  @P0 SHF.R.U32.HI R0, RZ, R5, R4 ;  /* 0x00000005ff000219 */ /* 0x000fca0000011604 */
[----:B------:R-:W-:Y:S01]  /*0dd0*/  IMAD R3, R0, R3, RZ ;  /* 0x0000000300037224 */ /* 0x000fe200078e02ff */
[----:B------:R-:W-:Y:S06]  /*0de0*/  BRA `(.L_x_2193) ;  /* 0x00000000001c7947 */ /* 0x000fec0003800000 */
.L_x_2192:
[----:B------:R-:W0:Y:S01]  /*0df0*/  LDC R3, c[0x0][0xc54] ;  /* 0x00031500ff037b82 */ /* 0x000e220000000800 */
[----:B------:R-:W-:Y:S01]  /*0e00*/  IMAD.MOV.U32 R0, RZ, RZ, R9 ;  /* 0x000000ffff007224 */ /* 0x000fe200078e0009 */
[----:B0-----:R-:W-:-:S13]  /*0e10*/  ISETP.NE.AND P0, PT, R3, 0x1, PT ;  /* 0x000000010300780c */ /* 0x001fda0003f05270 */
[----:B------:R-:W0:Y:S02]  /*0e20*/  @P0 LDC.64 R4, c[0x0][0xc58] ;  /* 0x00031600ff040b82 */ /* 0x000e240000000a00 */
[----:B0-----:R-:W-:-:S05]  /*0e30*/  @P0 IMAD.HI.U32 R4, R9, R4, RZ ;  /* 0x0000000409040227 */ /* 0x001fca00078e00ff */
[----:B------:R-:W-:-:S05]  /*0e40*/  @P0 SHF.R.U32.HI R0, RZ, R5, R4 ;  /* 0x00000005ff000219 */ /* 0x000fca0000011604 */
[----:B------:R-:W-:-:S07]  /*0e50*/  IMAD R3, R0, R3, RZ ;  /* 0x0000000300037224 */ /* 0x000fce00078e02ff */
.L_x_2193:
[----:B------:R-:W0:Y:S01]  /*0e60*/  LDC R171, c[0x0][0x448] ;  /* 0x00011200ffab7b82 */ /* 0x000e220000000800 */
[----:B------:R-:W-:Y:S01]  /*0e70*/  LOP3.LUT R0, RZ, R0, RZ, 0x33, !PT ;  /* 0x00000000ff007212 */ /* 0x000fe200078e33ff */
[----:B------:R-:W-:Y:S01]  /*0e80*/  ULDC UR4, c[0x0][0xc3c] ;  /* 0x00030f0000047ab9 */ /* 0x000fe20000000800 */
[----:B------:R-:W-:Y:S01]  /*0e90*/  ULDC.64 UR6, c[0x0][0x418] ;  /* 0x0001060000067ab9 */ /* 0x000fe20000000a00 */
[----:B------:R-:W-:Y:S01]  /*0ea0*/  ULDC UR42, c[0x0][0x424] ;  /* 0x00010900002a7ab9 */ /* 0x000fe20000000800 */
[----:B------:R-:W-:Y:S01]  /*0eb0*/  UISETP.NE.U32.AND UP0, UPT, UR6, URZ, UPT ;  /* 0x0000003f0600728c */ /* 0x000fe2000bf05070 */
[----:B------:R-:W-:Y:S01]  /*0ec0*/  VIADD R0, R0, UR4 ;  /* 0x0000000400007c36 */ /* 0x000fe20008000000 */
[----:B------:R-:W-:Y:S01]  /*0ed0*/  ULDC UR4, c[0x0][0x288] ;  /* 0x0000a20000047ab9 */ /* 0x000fe20000000800 */
[----:B------:R-:W1:Y:S01]  /*0ee0*/  LDC R161, c[0x0][0xc48] ;  /* 0x00031200ffa17b82 */ /* 0x000e620000000800 */
[----:B------:R-:W-:Y:S01]  /*0ef0*/  UISETP.NE.AND.EX UP0, UPT, UR7, URZ, UPT, UP0 ;  /* 0x0000003f0700728c */ /* 0x000fe2000bf05300 */
[----:B------:R-:W-:Y:S01]  /*0f00*/  IMAD.SHL.U32 R16, R0, 0x80, RZ ;  /* 0x0000008000107824 */ /* 0x000fe200078e00ff */
[----:B------:R-:W-:Y:S01]  /*0f10*/  UIADD3 UR4, -UR4, 0x60, URZ ;  /* 0x0000006004047890 */ /* 0x000fe2000fffe13f */
[----:B------:R-:W-:Y:S01]  /*0f20*/  IMAD.IADD R3, R9, 0x1, -R3 ;  /* 0x0000000109037824 */ /* 0x000fe200078e0a03 */
[----:B------:R-:W-:Y:S01]  /*0f30*/  USEL UR42, UR42, 0x1, UP0 ;  /* 0x000000012a2a7887 */ /* 0x000fe20008000000 */
[----:B------:R-:W-:-:S02]  /*0f40*/  CS2R R88, SRZ ;  /* 0x0000000000587805 */ /* 0x000fc4000001ff00 */
[----:B------:R-:W-:Y:S01]  /*0f50*/  IADD3 R0, R16, 0x7f, RZ ;  /* 0x0000007f10007810 */ /* 0x000fe20007ffe0ff */
[----:B------:R-:W-:Y:S01]  /*0f60*/  ULDC UR5, c[0x0][0x2f0] ;  /* 0x0000bc0000057ab9 */ /* 0x000fe20000000800 */
[----:B------:R-:W-:Y:S01]  /*0f70*/  ULDC UR6, c[0x0][0xc54] ;  /* 0x0003150000067ab9 */ /* 0x000fe20000000800 */
[----:B------:R-:W-:Y:S01]  /*0f80*/  UIMAD UR4, UR42, UR5, UR4 ;  /* 0x000000052a0472a4 */ /* 0x000fe2000f8e0204 */
[----:B------:R-:W-:Y:S01]  /*0f90*/  IMAD R9, R2, UR6, R3 ;  /* 0x0000000602097c24 */ /* 0x000fe2000f8e0203 */
[----:B------:R-:W-:Y:S01]  /*0fa0*/  CS2R R86, SRZ ;  /* 0x0000000000567805 */ /* 0x000fe2000001ff00 */
[----:B------:R-:W-:Y:S01]  /*0fb0*/  IMAD.MOV.U32 R4, RZ, RZ, R0 ;  /* 0x000000ffff047224 */ /* 0x000fe200078e0000 */
[----:B------:R-:W-:Y:S01]  /*0fc0*/  CS2R R84, SRZ ;  /* 0x0000000000547805 */ /* 0x000fe2000001ff00 */
[----:B------:R-:W-:Y:S01]  /*0fd0*/  IMAD.MOV.U32 R23, RZ, RZ, R9 ;  /* 0x000000ffff177224 */ /* 0x000fe200078e0009 */
[----:B0-----:R-:W-:Y:S02]  /*0fe0*/  ISETP.NE.AND P1, PT, R171, 0x1, PT ;  /* 0x00000001ab00780c */ /* 0x001fe40003f25270 */
[----:B------:R-:W-:-:S02]  /*0ff0*/  CS2R R82, SRZ ;  /* 0x0000000000527805 */ /* 0x000fc4000001ff00 */
[----:B------:R-:W-:Y:S02]  /*1000*/  CS2R R80, SRZ ;  /* 0x0000000000507805 */ /* 0x000fe4000001ff00 */
[----:B------:R-:W-:Y:S02]  /*1010*/  CS2R R78, SRZ ;  /* 0x00000000004e7805 */ /* 0x000fe4000001ff00 */
[----:B------:R-:W-:Y:S02]  /*1020*/  CS2R R76, SRZ ;  /* 0x00000000004c7805 */ /* 0x000fe4000001ff00 */
[----:B------:R-:W-:Y:S01]  /*1030*/  CS2R R74, SRZ ;  /* 0x00000000004a7805 */ /* 0x000fe2000001ff00 */
[----:B------:R-:W-:Y:S01]  /*1040*/  IMAD.MOV.U32 R73, RZ, RZ, RZ ;  /* 0x000000ffff497224 */ /* 0x000fe200078e00ff */
[----:B------:R-:W-:Y:S02]  /*1050*/  CS2R R44, SRZ ;  /* 0x00000000002c7805 */ /* 0x000fe4000001ff00 */
[----:B-1----:R-:W-:-:S02]  /*1060*/  ISETP.NE.AND P0, PT, R161, 0x1, PT ;  /* 0x00000001a100780c */ /* 0x002fc40003f05270 */
[----:B------:R-:W-:Y:S02]  /*1070*/  CS2R R70, SRZ ;  /* 0x0000000000467805 */ /* 0x000fe4000001ff00 */
[----:B------:R-:W-:Y:S02]  /*1080*/  CS2R R68, SRZ ;  /* 0x0000000000447805 */ /* 0x000fe4000001ff00 */
[----:B------:R-:W-:Y:S02]  /*1090*/  CS2R R66, SRZ ;  /* 0x0000000000427805 */ /* 0x000fe4000001ff00 */
[----:B------:R-:W-:Y:S01]  /*10a0*/  CS2R R64, SRZ ;  /* 0x0000000000407805 */ /* 0x000fe2000001ff00 */
[----:B------:R-:W0:Y:S01]  /*10b0*/  @P1 LDC R5, c[0x0][0x44c] ;  /* 0x00011300ff051b82 */ /* 0x000e220000000800 */
[----:B------:R-:W-:Y:S02]  /*10c0*/  CS2R R62, SRZ ;  /* 0x00000000003e7805 */ /* 0x000fe4000001ff00 */
[----:B------:R-:W-:Y:S01]  /*10d0*/  CS2R R60, SRZ ;  /* 0x00000000003c7805 */ /* 0x000fe2000001ff00 */
[----:B------:R-:W-:Y:S01]  /*10e0*/  IMAD.MOV.U32 R59, RZ, RZ, RZ ;  /* 0x000000ffff3b7224 */ /* 0x000fe200078e00ff */
[----:B------:R-:W-:-:S02]  /*10f0*/  MOV R50, RZ ;  /* 0x000000ff00327202 */ /* 0x000fc40000000f00 */
[----:B------:R-:W-:Y:S02]  /*1100*/  CS2R R56, SRZ ;  /* 0x0000000000387805 */ /* 0x000fe4000001ff00 */
[----:B------:R-:W-:Y:S02]  /*1110*/  CS2R R54, SRZ ;  /* 0x0000000000367805 */ /* 0x000fe4000001ff00 */
[----:B------:R-:W-:Y:S01]  /*1120*/  CS2R R52, SRZ ;  /* 0x0000000000347805 */ /* 0x000fe2000001ff00 */
[----:B------:R-:W1:Y:S01]  /*1130*/  @P1 LDC R8, c[0x0][0x450] ;  /* 0x00011400ff081b82 */ /* 0x000e620000000800 */
[----:B------:R-:W-:Y:S02]  /*1140*/  CS2R R100, SRZ ;  /* 0x0000000000647805 */ /* 0x000fe4000001ff00 */
[----:B------:R-:W-:Y:S02]  /*1150*/  CS2R R96, SRZ ;  /* 0x0000000000607805 */ /* 0x000fe4000001ff00 */
[----:B------:R-:W-:-:S02]  /*1160*/  CS2R R48, SRZ ;  /* 0x0000000000307805 */ /* 0x000fc4000001ff00 */
[----:B------:R-:W-:Y:S02]  /*1170*/  CS2R R102, SRZ ;  /* 0x0000000000667805 */ /* 0x000fe4000001ff00 */
[----:B------:R-:W-:Y:S02]  /*1180*/  CS2R R98, SRZ ;  /* 0x0000000000627805 */ /* 0x000fe4000001ff00 */
[----:B------:R-:W-:Y:S02]  /*1190*/  CS2R R90, SRZ ;  /* 0x00000000005a7805 */ /* 0x000fe4000001ff00 */
[----:B------:R-:W-:Y:S01]  /*11a0*/  CS2R R104, SRZ ;  /* 0x0000000000687805 */ /* 0x000fe2000001ff00 */
[----:B------:R-:W2:Y:S01]  /*11b0*/  @P0 LDC R6, c[0x0][0xc4c] ;  /* 0x00031300ff060b82 */ /* 0x000ea20000000800 */
[----:B------:R-:W-:Y:S01]  /*11c0*/  CS2R R92, SRZ ;  /* 0x00000000005c7805 */ /* 0x000fe2000001ff00 */
[----:B------:R-:W-:Y:S01]  /*11d0*/  IMAD.MOV.U32 R106, RZ, RZ, RZ ;  /* 0x000000ffff6a7224 */ /* 0x000fe200078e00ff */
[----:B------:R-:W-:Y:S01]  /*11e0*/  CS2R R94, SRZ ;  /* 0x00000000005e7805 */ /* 0x000fe2000001ff00 */
[----:B------:R-:W-:Y:S01]  /*11f0*/  IMAD.MOV.U32 R108, RZ, RZ, RZ ;  /* 0x000000ffff6c7224 */ /* 0x000fe200078e00ff */
[----:B------:R-:W-:Y:S01]  /*1200*/  MOV R29, RZ ;  /* 0x000000ff001d7202 */ /* 0x000fe20000000f00 */
[----:B------:R-:W-:-:S02]  /*1210*/  IMAD.MOV.U32 R30, RZ, RZ, RZ ;  /* 0x000000ffff1e7224 */ /* 0x000fc400078e00ff */
[----:B0-----:R-:W-:Y:S01]  /*1220*/  @P1 IMAD.HI.U32 R5, R0, R5, RZ ;  /* 0x0000000500051227 */ /* 0x001fe200078e00ff */
[----:B------:R-:W0:Y:S03]  /*1230*/  @P0 LDC R7, c[0x0][0xc50] ;  /* 0x00031400ff070b82 */ /* 0x000e260000000800 */
[----:B------:R-:W-:Y:S02]  /*1240*/  IMAD.MOV.U32 R27, RZ, RZ, RZ ;  /* 0x000000ffff1b7224 */ /* 0x000fe400078e00ff */
[----:B------:R-:W-:Y:S01]  /*1250*/  IMAD.MOV.U32 R110, RZ, RZ, RZ ;  /* 0x000000ffff6e7224 */ /* 0x000fe200078e00ff */
[----:B-1----:R-:W-:-:S04]  /*1260*/  @P1 SHF.R.U32.HI R4, RZ, R8, R5 ;  /* 0x00000008ff041219 */ /* 0x002fc80000011605 */
[----:B------:R-:W-:Y:S01]  /*1270*/  IADD3 R4, R4, UR4, RZ ;  /* 0x0000000404047c10 */ /* 0x000fe2000fffe0ff */
[----:B------:R-:W-:Y:S01]  /*1280*/  UIMAD UR4, UR42, UR5, 0x5f ;  /* 0x0000005f2a0474a4 */ /* 0x000fe2000f8e0205 */
[----:B--2---:R-:W-:-:S03]  /*1290*/  @P0 IMAD.HI.U32 R0, R9, R6, RZ ;  /* 0x0000000609000227 */ /* 0x004fc600078e00ff */
[----:B------:R-:W-:Y:S01]  /*12a0*/  UIMAD.WIDE UR4, UR4, 0x2aaaaaab, URZ ;  /* 0x2aaaaaab040478a5 */ /* 0x000fe2000f8e023f */
[----:B------:R-:W-:-:S03]  /*12b0*/  IMAD.HI R4, R4, 0x2aaaaaab, RZ ;  /* 0x2aaaaaab04047827 */ /* 0x000fc600078e02ff */
[----:B------:R-:W-:Y:S02]  /*12c0*/  USHF.R.U32.HI UR4, URZ, 0x1f, UR5 ;  /* 0x0000001f3f047899 */ /* 0x000fe40008011605 */
[----:B------:R-:W-:Y:S02]  /*12d0*/  SHF.R.U32.HI R3, RZ, 0x1f, R4 ;  /* 0x0000001fff037819 */ /* 0x000fe40000011604 */
[----:B------:R-:W-:Y:S01]  /*12e0*/  ULEA.HI.SX32 UR4, UR5, UR4, 0x1c ;  /* 0x0000000405047291 */ /* 0x000fe2000f8fe23f */
[----:B0-----:R-:W-:Y:S02]  /*12f0*/  @P0 SHF.R.U32.HI R23, RZ, R7, R0 ;  /* 0x00000007ff170219 */ /* 0x001fe40000011600 */
[----:B------:R-:W-:Y:S02]  /*1300*/  CS2R R6, SRZ ;  /* 0x0000000000067805 */ /* 0x000fe4000001ff00 */
[----:B------:R-:W-:Y:S02]  /*1310*/  LEA.HI.SX32 R3, R4, R3, 0x1c ;  /* 0x0000000304037211 */ /* 0x000fe400078fe2ff */
[----:B------:R-:W-:Y:S01]  /*1320*/  PLOP3.LUT P0, PT, PT, PT, PT, 0x80, 0x0 ;  /* 0x000000000000781c */ /* 0x000fe20003f0f070 */
[----:B------:R-:W-:Y:S01]  /*1330*/  IMAD.MOV R0, RZ, RZ, -R23 ;  /* 0x000000ffff007224 */ /* 0x000fe200078e0a17 */
[----:B------:R-:W-:Y:S01]  /*1340*/  VIMNMX R72, R3, UR4, PT ;  /* 0x0000000403487c48 */ /* 0x000fe2000bfe0100 */
[----:B------:R-:W-:-:S02]  /*1350*/  IMAD.MOV.U32 R3, RZ, RZ, RZ ;  /* 0x000000ffff037224 */ /* 0x000fc400078e00ff */
[----:B------:R-:W-:Y:S01]  /*1360*/  IMAD R161, R161, R0, R9 ;  /* 0x00000000a1a17224 */ /* 0x000fe200078e0209 */
[----:B------:R-:W-:-:S13]  /*1370*/  ISETP.GE.AND P1, PT, R72, 0x1, PT ;  /* 0x000000014800780c */ /* 0x000fda0003f26270 */
[----:B------:R-:W-:Y:S05]  /*1380*/  @!P1 BRA `(.L_x_2194) ;  /* 0x0000008000ac9947 */ /* 0x000fea0003800000 */
        /* <DEDUP_REMOVED lines=18> */
[----:B------:R-:W-:Y:S01]  /*14b0*/  MOV R4, UR4 ;  /* 0x0000000400047c02 */ /* 0x000fe20008000f00 */
[----:B------:R0:W1:Y:S01]  /*14c0*/  LDC.64 R2, c[0x4][R0] ;  /* 0x0100000000027b82 */ /* 0x0000620000000a00 */
[----:B------:R-:W-:Y:S01]  /*14d0*/  IMAD.U32 R5, RZ, RZ, UR5 ;  /* 0x00000005ff057e24 */ /* 0x000fe2000f8e00ff */
[----:B------:R-:W-:Y:S01]  /*14e0*/  ULDC.64 UR4, c[0x4][0xf8] ;  /* 0x01003e0000047ab9 */ /* 0x000fe20000000a00 */
[----:B------:R-:W-:Y:S01]  /*14f0*/  MOV R10, UR6 ;  /* 0x00000006000a7c02 */ /* 0x000fe20008000f00 */
[----:B------:R-:W-:Y:S01]  /*1500*/  IMAD.U32 R6, RZ, RZ, UR4 ;  /* 0x00000004ff067e24 */ /* 0x000fe2000f8e00ff */
[----:B------:R-:W-:Y:S01]  /*1510*/  MOV R13, RZ ;  /* 0x000000ff000d7202 */ /* 0x000fe20000000f00 */
[----:B------:R-:W-:-:S02]  /*1520*/  IMAD.U32 R7, RZ, RZ, UR5 ;  /* 0x00000005ff077e24 */ /* 0x000fc4000f8e00ff */
[----:B------:R-:W-:Y:S02]  /*1530*/  IMAD.U32 R11, RZ, RZ, UR7 ;  /* 0x00000007ff0b7e24 */ /* 0x000fe4000f8e00ff */
[----:B------:R-:W-:Y:S02]  /*1540*/  IMAD.MOV.U32 R8, RZ, RZ, 0x70 ;  /* 0x00000070ff087424 */ /* 0x000fe400078e00ff */
[----:B0-----:R-:W-:-:S07]  /*1550*/  IMAD.MOV.U32 R12, RZ, RZ, 0x1 ;  /* 0x00000001ff0c7424 */ /* 0x001fce00078e00ff */
[----:B------:R-:W-:-:S07]  /*1560*/  LEPC R20, `(.L_x_2195) ;  /* 0x000000001014794e */ /* 0x000fce0000000000 */
[----:B-1----:R-:W-:Y:S05]  /*1570*/  CALL.ABS.NOINC R2 ;  /* 0x0000000002007343 */ /* 0x002fea0003c00000 */
.L_x_2195:
        /* <DEDUP_REMOVED lines=8> */
.L_x_2312:
[----:B------:R-:W-:Y:S05]  /*1600*/  @!P0 BRA `(.L_x_2197) ;  /* 0x0000000000048947 */ /* 0x000fea0003800000 */
[----:B------:R-:W-:Y:S01]  /*1610*/  BPT.TRAP 0x1 ;  /* 0x000000040000795c */ /* 0x000fe20000300000 */
.L_x_2197:
[----:B0-----:R-:W-:Y:S01]  /*1620*/  IMAD.U32 R0, RZ, RZ, UR39 ;  /* 0x00000027ff007e24 */ /* 0x001fe2000f8e00ff */
[----:B------:R-:W-:-:S04]  /*1630*/  MOV R3, UR38 ;  /* 0x0000002600037c02 */ /* 0x000fc80008000f00 */
[----:B------:R-:W-:Y:S02]  /*1640*/  LEA R0, R0, UR40, 0x3 ;  /* 0x0000002800007c11 */ /* 0x000fe4000f8e18ff */
[----:B------:R-:W-:-:S04]  /*1650*/  SHF.L.U32 R3, R3, 0x1f, RZ ;  /* 0x0000001f03037819 */ /* 0x000fc800000006ff */
[----:B------:R0:W1:Y:S01]  /*1660*/  SYNCS.PHASECHK.TRANS64.TRYWAIT P1, [R0+URZ+0x2a830], R3 ;  /* 0x02a83003000075a7 */ /* 0x000062000802017f */
[----:B------:R-:W-:Y:S05]  /*1670*/  @!P0 BRA `(.L_x_2198) ;  /* 0x0000000000048947 */ /* 0x000fea0003800000 */
[----:B------:R-:W-:Y:S01]  /*1680*/  BPT.TRAP 0x1 ;  /* 0x000000040000795c */ /* 0x000fe20000300000 */
.L_x_2198:
[----:B-1----:R-:W-:Y:S05]  /*1690*/  @P1 BRA `(.L_x_2199) ;  /* 0x0000000000081947 */ /* 0x002fea0003800000 */
[----:B------:R-:W1:Y:S02]  /*16a0*/  SYNCS.PHASECHK.TRANS64.TRYWAIT P1, [R0+URZ+0x2a830], R3 ;  /* 0x02a83003000075a7 */ /* 0x000e64000802017f */
[----:B-1----:R-:W-:Y:S05]  /*16b0*/  @!P1 BRA `(.L_x_2200) ;  /* 0x000000dc00489947 */ /* 0x002fea0003800000 */
.L_x_2199:
        /* <DEDUP_REMOVED lines=31> */
[----:B01----:R-:W-:Y:S01]  /*18b0*/  MOV R3, UR9 ;  /* 0x0000000900037c02 */ /* 0x003fe20008000f00 */
        /* <DEDUP_REMOVED lines=67> */
.L_x_2201:
[----:B------:R-:W-:Y:S01]  /*1cf0*/  ISETP.NE.AND P4, PT, R171, 0x1, PT ;  /* 0x00000001ab00780c */ /* 0x000fe20003f85270 */
[----:B------:R-:W-:Y:S01]  /*1d00*/  IMAD.IADD R13, R19, 0x1, R16 ;  /* 0x00000001130d7824 */ /* 0x000fe200078e0210 */
[----:B------:R-:W0:Y:S01]  /*1d10*/  LDC R6, c[0x0][0x2f0] ;  /* 0x0000bc00ff067b82 */ /* 0x000e220000000800 */
[----:B------:R-:W-:Y:S02]  /*1d20*/  ULDC UR4, c[0x0][0x9d8] ;  /* 0x0002760000047ab9 */ /* 0x000fe40000000800 */
[----:B------:R-:W-:Y:S01]  /*1d30*/  FMUL.FTZ R11, R29, UR4 ;  /* 0x000000041d0b7c20 */ /* 0x000fe20008410000 */
[----:B------:R-:W-:Y:S02]  /*1d40*/  IMAD R29, R72, -0x60, RZ ;  /* 0xffffffa0481d7824 */ /* 0x000fe400078e02ff */
[----:B------:R-:W-:Y:S01]  /*1d50*/  FMUL.FTZ R26, R26, UR4 ;  /* 0x000000041a1a7c20 */ /* 0x000fe20008410000 */
[----:B------:R-:W-:Y:S01]  /*1d60*/  FMUL.FTZ R27, R27, UR4 ;  /* 0x000000041b1b7c20 */ /* 0x000fe20008410000 */
[----:B------:R-:W-:Y:S01]  /*1d70*/  FMUL.FTZ R30, R30, UR4 ;  /* 0x000000041e1e7c20 */ /* 0x000fe20008410000 */
[----:B------:R-:W-:-:S02]  /*1d80*/  VIADD R15, R29, 0x61 ;  /* 0x000000611d0f7836 */ /* 0x000fc40000000000 */
[----:B------:R-:W-:Y:S01]  /*1d90*/  FMUL.FTZ R10, R25, UR4 ;  /* 0x00000004190a7c20 */ /* 0x000fe20008410000 */
[----:B------:R-:W-:Y:S01]  /*1da0*/  FMUL.FTZ R31, R31, UR4 ;  /* 0x000000041f1f7c20 */ /* 0x000fe20008410000 */
[----:B------:R-:W1:Y:S01]  /*1db0*/  @P4 LDC R8, c[0x0][0x44c] ;  /* 0x00011300ff084b82 */ /* 0x000e620000000800 */
[----:B------:R-:W-:Y:S01]  /*1dc0*/  IMAD R15, R18, -0x2, R15 ;  /* 0xfffffffe120f7824 */ /* 0x000fe200078e020f */
[----:B------:R-:W2:Y:S01]  /*1dd0*/  MUFU.TANH R26, R26 ;  /* 0x0000001a001a7308 */ /* 0x000ea20000002400 */
[----:B------:R-:W-:Y:S01]  /*1de0*/  FMUL.FTZ R34, R34, UR4 ;  /* 0x0000000422227c20 */ /* 0x000fe20008410000 */
[----:B------:R-:W-:Y:S01]  /*1df0*/  FMUL.FTZ R35, R35, UR4 ;  /* 0x0000000423237c20 */ /* 0x000fe20008410000 */
[----:B------:R-:W-:Y:S01]  /*1e00*/  FMUL.FTZ R36, R36, UR4 ;  /* 0x0000000424247c20 */ /* 0x000fe20008410000 */
[----:B------:R-:W-:Y:S01]  /*1e10*/  FMUL.FTZ R38, R38, UR4 ;  /* 0x0000000426267c20 */ /* 0x000fe20008410000 */
[----:B------:R-:W-:Y:S01]  /*1e20*/  FMUL.FTZ R46, R46, UR4 ;  /* 0x000000042e2e7c20 */ /* 0x000fe20008410000 */
[----:B------:R-:W3:Y:S01]  /*1e30*/  @P4 LDC R14, c[0x0][0x450] ;  /* 0x00011400ff0e4b82 */ /* 0x000ee20000000800 */
[----:B------:R-:W-:Y:S01]  /*1e40*/  FMUL.FTZ R39, R39, UR4 ;  /* 0x0000000427277c20 */ /* 0x000fe20008410000 */
[----:B------:R-:W4:Y:S01]  /*1e50*/  MUFU.TANH R25, R27 ;  /* 0x0000001b00197308 */ /* 0x000f220000002400 */
[----:B------:R-:W-:Y:S01]  /*1e60*/  FMUL.FTZ R50, R50, UR4 ;  /* 0x0000000432327c20 */ /* 0x000fe20008410000 */
[----:B------:R-:W-:Y:S01]  /*1e70*/  FMUL.FTZ R42, R42, UR4 ;  /* 0x000000042a2a7c20 */ /* 0x000fe20008410000 */
[----:B0-----:R-:W-:-:S02]  /*1e80*/  IMAD R20, R6, UR42, R15 ;  /* 0x0000002a06147c24 */ /* 0x001fc4000f8e020f */
        /* <DEDUP_REMOVED lines=10> */
[----:B-1----:R-:W-:-:S04]  /*1f30*/  @P4 IMAD.HI.U32 R7, R13, R8, RZ ;  /* 0x000000080d074227 */ /* 0x002fc800078e00ff */
[----:B------:R-:W-:Y:S01]  /*1f40*/  FMUL.FTZ R66, R66, UR4 ;  /* 0x0000000442427c20 */ /* 0x000fe20008410000 */
[----:B------:R-:W1:Y:S01]  /*1f50*/  MUFU.TANH R31, R31 ;  /* 0x0000001f001f7308 */ /* 0x000e620000002400 */
[----:B------:R-:W-:Y:S01]  /*1f60*/  FMUL.FTZ R67, R67, UR4 ;  /* 0x0000000443437c20 */ /* 0x000fe20008410000 */
[----:B------:R-:W-:Y:S02]  /*1f70*/  IMAD R8, R6, UR42, R29 ;  /* 0x0000002a06087c24 */ /* 0x000fe4000f8e021d */
[----:B------:R-:W-:Y:S01]  /*1f80*/  FMUL.FTZ R70, R70, UR4 ;  /* 0x0000000446467c20 */ /* 0x000fe20008410000 */
[----:B------:R-:W-:Y:S01]  /*1f90*/  FMUL.FTZ R71, R71, UR4 ;  /* 0x0000000447477c20 */ /* 0x000fe20008410000 */
[----:B------:R-:W-:Y:S01]  /*1fa0*/  FMUL.FTZ R9, R24, UR4 ;  /* 0x0000000418097c20 */ /* 0x000fe20008410000 */
[----:B---3--:R-:W-:Y:S01]  /*1fb0*/  @P4 SHF.R.U32.HI R13, RZ, R14, R7 ;  /* 0x0000000eff0d4219 */ /* 0x008fe20000011607 */
[----:B------:R-:W-:Y:S01]  /*1fc0*/  VIADD R29, R8, 0x60 ;  /* 0x00000060081d7836 */ /* 0x000fe20000000000 */
[----:B------:R-:W3:Y:S01]  /*1fd0*/  LDC R7, c[0x0][0x288] ;  /* 0x0000a200ff077b82 */ /* 0x000ee20000000800 */
[----:B------:R-:W-:Y:S01]  /*1fe0*/  MUFU.TANH R34, R34 ;  /* 0x0000002200227308 */ /* 0x000fe20000002400 */
[----:B------:R-:W-:Y:S01]  /*1ff0*/  FMUL.FTZ R12, R28, UR4 ;  /* 0x000000041c0c7c20 */ /* 0x000fe20008410000 */
[----:B------:R-:W3:Y:S01]  /*2000*/  SHFL.IDX PT, R21, R13, 0x1, 0x1c1f ;  /* 0x003c1f000d157f89 */ /* 0x000ee200000e0000 */
[----:B------:R-:W-:-:S02]  /*2010*/  IMAD R14, R18, -0x2, R29 ;  /* 0xfffffffe120e7824 */ /* 0x000fc400078e021d */
[----:B------:R-:W-:Y:S01]  /*2020*/  FMUL.FTZ R32, R32, UR4 ;  /* 0x0000000420207c20 */ /* 0x000fe20008410000 */
[----:B------:R-:W-:Y:S01]  /*2030*/  FMUL.FTZ R33, R33, UR4 ;  /* 0x0000000421217c20 */ /* 0x000fe20008410000 */
[----:B------:R-:W-:Y:S01]  /*2040*/  SHFL.IDX PT, R13, R13, RZ, 0x1c1f ;  /* 0x001c1fff0d0d7589 */ /* 0x000fe200000e0000 */
[----:B------:R-:W-:Y:S01]  /*2050*/  FMUL.FTZ R37, R37, UR4 ;  /* 0x0000000425257c20 */ /* 0x000fe20008410000 */
[----:B------:R-:W5:Y:S01]  /*2060*/  MUFU.TANH R35, R35 ;  /* 0x0000002300237308 */ /* 0x000f620000002400 */
[----:B------:R-:W-:Y:S01]  /*2070*/  FMUL.FTZ R40, R40, UR4 ;  /* 0x0000000428287c20 */ /* 0x000fe20008410000 */
[----:B------:R-:W-:Y:S01]  /*2080*/  FMUL.FTZ R41, R41, UR4 ;  /* 0x0000000429297c20 */ /* 0x000fe20008410000 */
[----:B------:R-:W-:Y:S01]  /*2090*/  FMUL.FTZ R44, R44, UR4 ;  /* 0x000000042c2c7c20 */ /* 0x000fe20008410000 */
[----:B------:R-:W-:Y:S01]  /*20a0*/  FMUL.FTZ R45, R45, UR4 ;  /* 0x000000042d2d7c20 */ /* 0x000fe20008410000 */
[----:B------:R-:W-:Y:S01]  /*20b0*/  FMUL.FTZ R48, R48, UR4 ;  /* 0x0000000430307c20 */ /* 0x000fe20008410000 */
[----:B------:R-:W-:Y:S01]  /*20c0*/  FMUL.FTZ R49, R49, UR4 ;  /* 0x0000000431317c20 */ /* 0x000fe20008410000 */
[----:B------:R-:W-:Y:S01]  /*20d0*/  FMUL.FTZ R52, R52, UR4 ;  /* 0x0000000434347c20 */ /* 0x000fe20008410000 */
[----:B------:R2:W-:Y:S01]  /*20e0*/  MUFU.TANH R27, R36 ;  /* 0x00000024001b7308 */ /* 0x0005e20000002400 */
        /* <DEDUP_REMOVED lines=8> */
[----:B------:R-:W-:Y:S01]  /*2170*/  FMUL.FTZ R68, R68, UR4 ;  /* 0x0000000444447c20 */ /* 0x000fe20008410000 */
[----:B---3--:R-:W-:Y:S01]  /*2180*/  IADD3 R21, R21, -R7, R20 ;  /* 0x8000000715157210 */ /* 0x008fe20007ffe014 */
[----:B------:R-:W-:Y:S01]  /*2190*/  FMUL.FTZ R69, R69, UR4 ;  /* 0x0000000445457c20 */ /* 0x000fe20008410000 */
[----:B------:R-:W-:-:S02]  /*21a0*/  ULDC UR4, c[0x0][0x988] ;  /* 0x0002620000047ab9 */ /* 0x000fc40000000800 */
[----:B------:R-:W-:Y:S02]  /*21b0*/  VIMNMX R21, R14, R21, PT ;  /* 0x000000150e157248 */ /* 0x000fe40003fe0100 */
[----:B------:R0:W-:Y:S02]  /*21c0*/  MUFU.TANH R84, R46 ;  /* 0x0000002e00547308 */ /* 0x0001e40000002400 */
[C---:B------:R-:W-:Y:S02]  /*21d0*/  ISETP.GT.AND P1, PT, R21.reuse, RZ, PT ;  /* 0x000000ff1500720c */ /* 0x040fe40003f24270 */
[C---:B------:R-:W-:Y:S02]  /*21e0*/  ISETP.GT.AND P2, PT, R21.reuse, 0x1, PT ;  /* 0x000000011500780c */ /* 0x040fe40003f44270 */
[----:B------:R-:W-:Y:S02]  /*21f0*/  ISETP.GT.AND P3, PT, R21, 0x8, PT ;  /* 0x000000081500780c */ /* 0x000fe40003f64270 */
[----:B--2---:R-:W-:Y:S01]  /*2200*/  FSEL R36, R26, -INF , P1 ;  /* 0xff8000001a247808 */ /* 0x004fe20000800000 */
[----:B------:R-:W2:Y:S01]  /*2210*/  MUFU.TANH R39, R39 ;  /* 0x0000002700277308 */ /* 0x000ea20000002400 */
[----:B----4-:R-:W-:-:S02]  /*2220*/  FSEL R25, R25, -INF , P2 ;  /* 0xff80000019197808 */ /* 0x010fc40001000000 */
[C---:B------:R-:W-:Y:S02]  /*2230*/  ISETP.GT.AND P1, PT, R21.reuse, 0x9, PT ;  /* 0x000000091500780c */ /* 0x040fe40003f24270 */
[----:B0-----:R-:W-:Y:S02]  /*2240*/  FSEL R46, R30, -INF , P3 ;  /* 0xff8000001e2e7808 */ /* 0x001fe40001800000 */
[----:B------:R-:W-:Y:S01]  /*2250*/  FMNMX.FTZ R15, R36, R25, !PT ;  /* 0x00000019240f7209 */ /* 0x000fe20007810000 */
[----:B------:R1:W-:Y:S01]  /*2260*/  MUFU.TANH R88, R50 ;  /* 0x0000003200587308 */ /* 0x0003e20000002400 */
[----:B------:R-:W-:Y:S02]  /*2270*/  ISETP.GT.AND P2, PT, R21, 0x10, PT ;  /* 0x000000101500780c */ /* 0x000fe40003f44270 */
[----:B------:R-:W-:-:S05]  /*2280*/  FMNMX.FTZ R15, R46, R15, !PT ;  /* 0x0000000f2e0f7209 */ /* 0x000fca0007810000 */
[----:B------:R-:W0:Y:S01]  /*2290*/  MUFU.TANH R42, R42 ;  /* 0x0000002a002a7308 */ /* 0x000e220000002400 */
[----:B-1----:R-:W-:Y:S02]  /*22a0*/  FSEL R50, R31, -INF , P1 ;  /* 0xff8000001f327808 */ /* 0x002fe40000800000 */
[----:B------:R-:W-:Y:S02]  /*22b0*/  ISETP.GT.AND P1, PT, R21, 0x11, PT ;  /* 0x000000111500780c */ /* 0x000fe40003f24270 */
[----:B------:R-:W-:Y:S02]  /*22c0*/  FMNMX.FTZ R15, R50, R15, !PT ;  /* 0x0000000f320f7209 */ /* 0x000fe40007810000 */
[----:B-----5:R-:W-:Y:S01]  /*22d0*/  FSEL R74, R35, -INF , P1 ;  /* 0xff800000234a7808 */ /* 0x020fe20000800000 */
[----:B------:R1:W-:Y:S01]  /*22e0*/  MUFU.TANH R92, R54 ;  /* 0x00000036005c7308 */ /* 0x0003e20000002400 */
[----:B------:R-:W-:Y:S01]  /*22f0*/  ISETP.GT.AND P1, PT, R21, 0x19, PT ;  /* 0x000000191500780c */ /* 0x000fe20003f24270 */
[----:B------:R-:W3:Y:S03]  /*2300*/  @P4 LDC R35, c[0x0][0x44c] ;  /* 0x00011300ff234b82 */ /* 0x000ee60000000800 */
[----:B--2---:R-:W-:Y:S01]  /*2310*/  FSEL R78, R39, -INF , P1 ;  /* 0xff800000274e7808 */ /* 0x004fe20000800000 */
[----:B------:R-:W-:Y:S01]  /*2320*/  IMAD R39, R6, UR42, -R7 ;  /* 0x0000002a06277c24 */ /* 0x000fe2000f8e0a07 */
[----:B------:R-:W-:Y:S01]  /*2330*/  ISETP.GT.AND P1, PT, R21, 0x21, PT ;  /* 0x000000211500780c */ /* 0x000fe20003f24270 */
[----:B------:R-:W2:Y:S01]  /*2340*/  MUFU.TANH R43, R43 ;  /* 0x0000002b002b7308 */ /* 0x000ea20000002400 */
[----:B-1----:R-:W-:-:S02]  /*2350*/  FSEL R54, R34, -INF , P2 ;  /* 0xff80000022367808 */ /* 0x002fc40001000000 */
[C---:B------:R-:W-:Y:S02]  /*2360*/  ISETP.GT.AND P2, PT, R21.reuse, 0x18, PT ;  /* 0x000000181500780c */ /* 0x040fe40003f44270 */
[----:B------:R-:W-:Y:S02]  /*2370*/  FMNMX.FTZ R15, R54, R15, !PT ;  /* 0x0000000f360f7209 */ /* 0x000fe40007810000 */
[----:B------:R-:W-:Y:S01]  /*2380*/  FSEL R76, R38, -INF , P2 ;  /* 0xff800000264c7808 */ /* 0x000fe20001000000 */
[----:B------:R-:W1:Y:S01]  /*2390*/  MUFU.TANH R47, R47 ;  /* 0x0000002f002f7308 */ /* 0x000e620000002400 */
[----:B------:R-:W-:Y:S02]  /*23a0*/  FMNMX.FTZ R15, R74, R15, !PT ;  /* 0x0000000f4a0f7209 */ /* 0x000fe40007810000 */
[----:B------:R-:W-:Y:S02]  /*23b0*/  ISETP.GT.AND P2, PT, R21, 0x20, PT ;  /* 0x000000201500780c */ /* 0x000fe40003f44270 */
[----:B------:R-:W-:-:S02]  /*23c0*/  FMNMX.FTZ R15, R76, R15, !PT ;  /* 0x0000000f4c0f7209 */ /* 0x000fc40007810000 */
[----:B0-----:R-:W-:Y:S01]  /*23d0*/  FSEL R80, R42, -INF , P2 ;  /* 0xff8000002a507808 */ /* 0x001fe20001000000 */
[----:B------:R-:W0:Y:S01]  /*23e0*/  MUFU.TANH R51, R51 ;  /* 0x0000003300337308 */ /* 0x000e220000002400 */
[----:B------:R-:W-:Y:S02]  /*23f0*/  FMNMX.FTZ R15, R78, R15, !PT ;  /* 0x0000000f4e0f7209 */ /* 0x000fe40007810000 */
[----:B------:R-:W-:Y:S02]  /*2400*/  ISETP.GT.AND P2, PT, R21, 0x28, PT ;  /* 0x000000281500780c */ /* 0x000fe40003f44270 */
[----:B--2---:R-:W-:Y:S02]  /*2410*/  FSEL R82, R43, -INF , P1 ;  /* 0xff8000002b527808 */ /* 0x004fe40000800000 */
[----:B------:R-:W-:Y:S01]  /*2420*/  FMNMX.FTZ R15, R80, R15, !PT ;  /* 0x0000000f500f7209 */ /* 0x000fe20007810000 */
[----:B------:R-:W2:Y:S01]  /*2430*/  MUFU.TANH R55, R55 ;  /* 0x0000003700377308 */ /* 0x000ea20000002400 */
[----:B------:R-:W-:-:S02]  /*2440*/  ISETP.GT.AND P1, PT, R21, 0x29, PT ;  /* 0x000000291500780c */ /* 0x000fc40003f24270 */
[----:B------:R-:W-:Y:S02]  /*2450*/  FSEL R84, R84, -INF , P2 ;  /* 0xff80000054547808 */ /* 0x000fe40001000000 */
[----:B------:R-:W-:Y:S02]  /*2460*/  FMNMX.FTZ R15, R82, R15, !PT ;  /* 0x0000000f520f7209 */ /* 0x000fe40007810000 */
[----:B------:R-:W-:Y:S01]  /*2470*/  ISETP.GT.AND P2, PT, R21, 0x30, PT ;  /* 0x000000301500780c */ /* 0x000fe20003f44270 */
[----:B------:R-:W4:Y:S01]  /*2480*/  MUFU.TANH R58, R58 ;  /* 0x0000003a003a7308 */ /* 0x000f220000002400 */
[----:B-1----:R-:W-:Y:S02]  /*2490*/  FSEL R86, R47, -INF , P1 ;  /* 0xff8000002f567808 */ /* 0x002fe40000800000 */
[----:B------:R-:W-:Y:S02]  /*24a0*/  FMNMX.FTZ R15, R84, R15, !PT ;  /* 0x0000000f540f7209 */ /* 0x000fe40007810000 */
[----:B------:R-:W-:-:S02]  /*24b0*/  ISETP.GT.AND P1, PT, R21, 0x31, PT ;  /* 0x000000311500780c */ /* 0x000fc40003f24270 */
[----:B------:R-:W-:Y:S01]  /*24c0*/  FSEL R88, R88, -INF , P2 ;  /* 0xff80000058587808 */ /* 0x000fe20001000000 */
[----:B------:R-:W1:Y:S01]  /*24d0*/  MUFU.TANH R59, R59 ;  /* 0x0000003b003b7308 */ /* 0x000e620000002400 */
[----:B------:R-:W-:Y:S02]  /*24e0*/  FMNMX.FTZ R15, R86, R15, !PT ;  /* 0x0000000f560f7209 */ /* 0x000fe40007810000 */
[----:B------:R-:W-:Y:S02]  /*24f0*/  ISETP.GT.AND P2, PT, R21, 0x38, PT ;  /* 0x000000381500780c */ /* 0x000fe40003f44270 */
[----:B0-----:R-:W-:Y:S02]  /*2500*/  FSEL R90, R51, -INF , P1 ;  /* 0xff800000335a7808 */ /* 0x001fe40000800000 */
[----:B------:R-:W-:Y:S01]  /*2510*/  FMNMX.FTZ R15, R88, R15, !PT ;  /* 0x0000000f580f7209 */ /* 0x000fe20007810000 */
[----:B------:R-:W0:Y:S01]  /*2520*/  MUFU.TANH R62, R62 ;  /* 0x0000003e003e7308 */ /* 0x000e220000002400 */
[----:B------:R-:W-:-:S02]  /*2530*/  ISETP.GT.AND P1, PT, R21, 0x39, PT ;  /* 0x000000391500780c */ /* 0x000fc40003f24270 */
[----:B------:R-:W-:Y:S02]  /*2540*/  FSEL R92, R92, -INF , P2 ;  /* 0xff8000005c5c7808 */ /* 0x000fe40001000000 */
[----:B------:R-:W-:Y:S02]  /*2550*/  FMNMX.FTZ R15, R90, R15, !PT ;  /* 0x0000000f5a0f7209 */ /* 0x000fe40007810000 */
[----:B------:R-:W-:Y:S01]  /*2560*/  ISETP.GT.AND P2, PT, R21, 0x40, PT ;  /* 0x000000401500780c */ /* 0x000fe20003f44270 */
[----:B------:R-:W5:Y:S01]  /*2570*/  MUFU.TANH R63, R63 ;  /* 0x0000003f003f7308 */ /* 0x000f620000002400 */
[----:B--2---:R-:W-:Y:S02]  /*2580*/  FSEL R94, R55, -INF , P1 ;  /* 0xff800000375e7808 */ /* 0x004fe40000800000 */
[----:B------:R-:W-:Y:S02]  /*2590*/  FMNMX.FTZ R15, R92, R15, !PT ;  /* 0x0000000f5c0f7209 */ /* 0x000fe40007810000 */
[----:B------:R-:W-:-:S02]  /*25a0*/  ISETP.GT.AND P1, PT, R21, 0x41, PT ;  /* 0x000000411500780c */ /* 0x000fc40003f24270 */
[----:B----4-:R-:W-:Y:S01]  /*25b0*/  FSEL R96, R58, -INF , P2 ;  /* 0xff8000003a607808 */ /* 0x010fe20001000000 */
[----:B------:R-:W2:Y:S01]  /*25c0*/  MUFU.TANH R66, R66 ;  /* 0x0000004200427308 */ /* 0x000ea20000002400 */
[----:B------:R-:W-:Y:S02]  /*25d0*/  FMNMX.FTZ R15, R94, R15, !PT ;  /* 0x0000000f5e0f7209 */ /* 0x000fe40007810000 */
[----:B------:R-:W-:Y:S02]  /*25e0*/  ISETP.GT.AND P2, PT, R21, 0x48, PT ;  /* 0x000000481500780c */ /* 0x000fe40003f44270 */
[----:B-1----:R-:W-:Y:S02]  /*25f0*/  FSEL R98, R59, -INF , P1 ;  /* 0xff8000003b627808 */ /* 0x002fe40000800000 */
[----:B------:R-:W-:Y:S01]  /*2600*/  FMNMX.FTZ R15, R96, R15, !PT ;  /* 0x0000000f600f7209 */ /* 0x000fe20007810000 */
[----:B------:R-:W1:Y:S01]  /*2610*/  MUFU.TANH R67, R67 ;  /* 0x0000004300437308 */ /* 0x000e620000002400 */
[----:B------:R-:W-:-:S02]  /*2620*/  ISETP.GT.AND P1, PT, R21, 0x49, PT ;  /* 0x000000491500780c */ /* 0x000fc40003f24270 */
[----:B0-----:R-:W-:Y:S02]  /*2630*/  FSEL R100, R62, -INF , P2 ;  /* 0xff8000003e647808 */ /* 0x001fe40001000000 */
[----:B------:R-:W-:Y:S02]  /*2640*/  FMNMX.FTZ R15, R98, R15, !PT ;  /* 0x0000000f620f7209 */ /* 0x000fe40007810000 */
[----:B------:R-:W-:Y:S01]  /*2650*/  ISETP.GT.AND P2, PT, R21, 0x50, PT ;  /* 0x000000501500780c */ /* 0x000fe20003f44270 */
[----:B------:R2:W0:Y:S01]  /*2660*/  MUFU.TANH R106, R70 ;  /* 0x00000046006a7308 */ /* 0x0004220000002400 */
[----:B-----5:R-:W-:Y:S02]  /*2670*/  FSEL R102, R63, -INF , P1 ;  /* 0xff8000003f667808 */ /* 0x020fe40000800000 */
[----:B------:R-:W-:Y:S02]  /*2680*/  FMNMX.FTZ R15, R100, R15, !PT ;  /* 0x0000000f640f7209 */ /* 0x000fe40007810000 */
[----:B------:R-:W-:-:S02]  /*2690*/  ISETP.GT.AND P1, PT, R21, 0x51, PT ;  /* 0x000000511500780c */ /* 0x000fc40003f24270 */
[----:B------:R-:W-:Y:S01]  /*26a0*/  FMNMX.FTZ R15, R102, R15, !PT ;  /* 0x0000000f660f7209 */ /* 0x000fe20007810000 */
[----:B------:R-:W4:Y:S01]  /*26b0*/  MUFU.TANH R8, R71 ;  /* 0x0000004700087308 */ /* 0x000f220000002400 */
[----:B--2---:R-:W-:Y:S02]  /*26c0*/  FSEL R70, R66, -INF , P2 ;  /* 0xff80000042467808 */ /* 0x004fe40001000000 */
[----:B------:R-:W-:Y:S02]  /*26d0*/  ISETP.GT.AND P2, PT, R21, 0x58, PT ;  /* 0x000000581500780c */ /* 0x000fe40003f44270 */
[----:B-1----:R-:W-:Y:S02]  /*26e0*/  FSEL R104, R67, -INF , P1 ;  /* 0xff80000043687808 */ /* 0x002fe40000800000 */
[----:B------:R-:W-:Y:S01]  /*26f0*/  FMNMX.FTZ R15, R70, R15, !PT ;  /* 0x0000000f460f7209 */ /* 0x000fe20007810000 */
[----:B------:R-:W1:Y:S01]  /*2700*/  MUFU.TANH R9, R9 ;  /* 0x0000000900097308 */ /* 0x000e620000002400 */
[----:B------:R-:W-:-:S02]  /*2710*/  ISETP.GT.AND P1, PT, R21, 0x59, PT ;  /* 0x000000591500780c */ /* 0x000fc40003f24270 */
[----:B0-----:R-:W-:Y:S02]  /*2720*/  FSEL R106, R106, -INF , P2 ;  /* 0xff8000006a6a7808 */ /* 0x001fe40001000000 */
[----:B------:R-:W-:-:S03]  /*2730*/  FMNMX.FTZ R15, R104, R15, !PT ;  /* 0x0000000f680f7209 */ /* 0x000fc60007810000 */
[----:B------:R-:W0:Y:S01]  /*2740*/  MUFU.TANH R10, R10 ;  /* 0x0000000a000a7308 */ /* 0x000e220000002400 */
[----:B----4-:R-:W-:Y:S02]  /*2750*/  FSEL R8, R8, -INF , P1 ;  /* 0xff80000008087808 */ /* 0x010fe40000800000 */
[----:B------:R-:W-:-:S04]  /*2760*/  FMNMX.FTZ R15, R106, R15, !PT ;  /* 0x0000000f6a0f7209 */ /* 0x000fc80007810000 */
[----:B------:R-:W-:Y:S01]  /*2770*/  FMNMX.FTZ R15, R8, R15, !PT ;  /* 0x0000000f080f7209 */ /* 0x000fe20007810000 */
[----:B------:R-:W-:Y:S04]  /*2780*/  MUFU.TANH R12, R12 ;  /* 0x0000000c000c7308 */ /* 0x000fe80000002400 */
[----:B------:R-:W2:Y:S04]  /*2790*/  SHFL.BFLY PT, R24, R15, 0x2, 0x1f ;  /* 0x0c401f000f187f89 */ /* 0x000ea800000e0000 */
[----:B------:R-:W4:Y:S08]  /*27a0*/  MUFU.TANH R11, R11 ;  /* 0x0000000b000b7308 */ /* 0x000f300000002400 */
[----:B------:R-:W5:Y:S08]  /*27b0*/  MUFU.TANH R28, R32 ;  /* 0x00000020001c7308 */ /* 0x000f700000002400 */
[----:B------:R-:W3:Y:S01]  /*27c0*/  MUFU.TANH R33, R33 ;  /* 0x0000002100217308 */ /* 0x000ee20000002400 */
[----:B--2---:R-:W-:-:S02]  /*27d0*/  FMNMX.FTZ R24, R15, R24, !PT ;  /* 0x000000180f187209 */ /* 0x004fc40007810000 */
[----:B------:R-:W-:-:S05]  /*27e0*/  IADD3 R15, R20, -R7, RZ ;  /* 0x80000007140f7210 */ /* 0x000fca0007ffe0ff */
[----:B------:R-:W2:Y:S01]  /*27f0*/  MUFU.TANH R37, R37 ;  /* 0x0000002500257308 */ /* 0x000ea20000002400 */
[----:B------:R-:W3:Y:S01]  /*2800*/  SHFL.BFLY PT, R21, R24, 0x1, 0x1f ;  /* 0x0c201f0018157f89 */ /* 0x000ee200000e0000 */
[----:B------:R-:W-:-:S04]  /*2810*/  VIADDMNMX R13, R13, R15, R14, PT ;  /* 0x0000000f0d0d7246 */ /* 0x000fc8000380010e */
[C---:B------:R-:W-:Y:S02]  /*2820*/  ISETP.GT.AND P1, PT, R13.reuse, RZ, PT ;  /* 0x000000ff0d00720c */ /* 0x040fe40003f24270 */
[C---:B------:R-:W-:Y:S01]  /*2830*/  ISETP.GT.AND P2, PT, R13.reuse, 0x1, PT ;  /* 0x000000010d00780c */ /* 0x040fe20003f44270 */
[----:B------:R-:W2:Y:S01]  /*2840*/  MUFU.TANH R40, R40 ;  /* 0x0000002800287308 */ /* 0x000ea20000002400 */
[----:B------:R-:W-:Y:S02]  /*2850*/  ISETP.GT.AND P3, PT, R13, 0x8, PT ;  /* 0x000000080d00780c */ /* 0x000fe40003f64270 */
[----:B-1----:R-:W-:Y:S01]  /*2860*/  FSEL R20, R9, -INF , P1 ;  /* 0xff80000009147808 */ /* 0x002fe20000800000 */
[----:B------:R-:W-:Y:S01]  /*2870*/  IMAD.U32 R9, RZ, RZ, UR4 ;  /* 0x00000004ff097e24 */ /* 0x000fe2000f8e00ff */
[----:B0-----:R-:W-:Y:S02]  /*2880*/  FSEL R15, R10, -INF , P2 ;  /* 0xff8000000a0f7808 */ /* 0x001fe40001000000 */
[C---:B------:R-:W-:Y:S01]  /*2890*/  ISETP.GT.AND P1, PT, R13.reuse, 0x9, PT ;  /* 0x000000090d00780c */ /* 0x040fe20003f24270 */
[----:B------:R-:W0:Y:S01]  /*28a0*/  MUFU.TANH R41, R41 ;  /* 0x0000002900297308 */ /* 0x000e220000002400 */
[----:B------:R-:W-:-:S02]  /*28b0*/  ISETP.GT.AND P2, PT, R13, 0x10, PT ;  /* 0x000000100d00780c */ /* 0x000fc40003f44270 */
[----:B----4-:R-:W-:Y:S02]  /*28c0*/  FSEL R26, R11, -INF , P1 ;  /* 0xff8000000b1a7808 */ /* 0x010fe40000800000 */
[C---:B------:R-:W-:Y:S02]  /*28d0*/  ISETP.GT.AND P1, PT, R13.reuse, 0x11, PT ;  /* 0x000000110d00780c */ /* 0x040fe40003f24270 */
[----:B-----5:R-:W-:Y:S01]  /*28e0*/  FSEL R28, R28, -INF , P2 ;  /* 0xff8000001c1c7808 */ /* 0x020fe20001000000 */
[----:B------:R-:W1:Y:S01]  /*28f0*/  MUFU.TANH R44, R44 ;  /* 0x0000002c002c7308 */ /* 0x000e620000002400 */
[----:B---3--:R-:W-:Y:S02]  /*2900*/  FMNMX.FTZ R14, R24, R21, !PT ;  /* 0x00000015180e7209 */ /* 0x008fe40007810000 */
[----:B------:R-:W-:Y:S02]  /*2910*/  FSEL R24, R12, -INF , P3 ;  /* 0xff8000000c187808 */ /* 0x000fe40001800000 */
[----:B------:R-:W-:Y:S01]  /*2920*/  FMNMX.FTZ R21, R20, R15, !PT ;  /* 0x0000000f14157209 */ /* 0x000fe20007810000 */
[----:B------:R-:W-:Y:S01]  /*2930*/  FMUL.FTZ R10, R14, R9 ;  /* 0x000000090e0a7220 */ /* 0x000fe20000410000 */
[----:B------:R-:W-:Y:S01]  /*2940*/  ISETP.GT.AND P3, PT, R13, 0x18, PT ;  /* 0x000000180d00780c */ /* 0x000fe20003f64270 */
[----:B------:R-:W3:Y:S01]  /*2950*/  MUFU.TANH R42, R45 ;  /* 0x0000002d002a7308 */ /* 0x000ee20000002400 */
[----:B------:R-:W-:-:S02]  /*2960*/  FMNMX.FTZ R21, R24, R21, !PT ;  /* 0x0000001518157209 */ /* 0x000fc40007810000 */
[----:B------:R-:W-:Y:S02]  /*2970*/  FSEL R30, R33, -INF , P1 ;  /* 0xff800000211e7808 */ /* 0x000fe40000800000 */
[----:B------:R-:W-:Y:S02]  /*2980*/  FMNMX.FTZ R21, R26, R21, !PT ;  /* 0x000000151a157209 */ /* 0x000fe40007810000 */
[----:B------:R-:W-:Y:S01]  /*2990*/  FSETP.NEU.FTZ.AND P2, PT, R14, -INF , PT ;  /* 0xff8000000e00780b */ /* 0x000fe20003f5d000 */
[----:B------:R-:W4:Y:S01]  /*29a0*/  MUFU.TANH R48, R48 ;  /* 0x0000003000307308 */ /* 0x000f220000002400 */
[----:B------:R-:W-:Y:S02]  /*29b0*/  FMNMX.FTZ R21, R28, R21, !PT ;  /* 0x000000151c157209 */ /* 0x000fe40007810000 */
[----:B------:R-:W-:Y:S02]  /*29c0*/  ISETP.GT.AND P1, PT, R13, 0x19, PT ;  /* 0x000000190d00780c */ /* 0x000fe40003f24270 */
[----:B------:R-:W-:-:S02]  /*29d0*/  FSEL R32, R27, -INF , P3 ;  /* 0xff8000001b207808 */ /* 0x000fc40001800000 */
[----:B------:R-:W-:Y:S01]  /*29e0*/  FMNMX.FTZ R21, R30, R21, !PT ;  /* 0x000000151e157209 */ /* 0x000fe20007810000 */
[----:B------:R-:W5:Y:S01]  /*29f0*/  MUFU.TANH R49, R49 ;  /* 0x0000003100317308 */ /* 0x000f620000002400 */
[----:B------:R-:W-:Y:S02]  /*2a00*/  FSEL R33, R10, RZ, P2 ;  /* 0x000000ff0a217208 */ /* 0x000fe40001000000 */
[----:B------:R-:W-:Y:S02]  /*2a10*/  ISETP.GT.AND P2, PT, R13, 0x20, PT ;  /* 0x000000200d00780c */ /* 0x000fe40003f44270 */
[----:B--2---:R-:W-:Y:S01]  /*2a20*/  FSEL R34, R37, -INF , P1 ;  /* 0xff80000025227808 */ /* 0x004fe20000800000 */
[--C-:B------:R-:W-:Y:S01]  /*2a30*/  FFMA.FTZ R157, R36, R9, -R33.reuse ;  /* 0x00000009249d7223 */ /* 0x100fe20000010821 */
[----:B------:R-:W-:Y:S01]  /*2a40*/  FMNMX.FTZ R21, R32, R21, !PT ;  /* 0x0000001520157209 */ /* 0x000fe20007810000 */
[----:B------:R-:W2:Y:S01]  /*2a50*/  MUFU.TANH R52, R52 ;  /* 0x0000003400347308 */ /* 0x000ea20000002400 */
[----:B------:R-:W-:Y:S01]  /*2a60*/  ISETP.GT.AND P1, PT, R13, 0x21, PT ;  /* 0x000000210d00780c */ /* 0x000fe20003f24270 */
[-CC-:B------:R-:W-:Y:S01]  /*2a70*/  FFMA.FTZ R10, R46, R9.reuse, -R33.reuse ;  /* 0x000000092e0a7223 */ /* 0x180fe20000010821 */
[----:B------:R-:W-:Y:S01]  /*2a80*/  FSEL R36, R40, -INF , P2 ;  /* 0xff80000028247808 */ /* 0x000fe20001000000 */
[--C-:B------:R-:W-:Y:S01]  /*2a90*/  FFMA.FTZ R11, R50, R9, -R33.reuse ;  /* 0x00000009320b7223 */ /* 0x100fe20000010821 */
[----:B------:R-:W-:Y:S01]  /*2aa0*/  FMNMX.FTZ R21, R34, R21, !PT ;  /* 0x0000001522157209 */ /* 0x000fe20007810000 */
[--C-:B------:R-:W-:Y:S01]  /*2ab0*/  FFMA.FTZ R12, R25, R9, -R33.reuse ;  /* 0x00000009190c7223 */ /* 0x100fe20000010821 */
[----:B------:R-:W-:Y:S01]  /*2ac0*/  ISETP.GT.AND P2, PT, R13, 0x28, PT ;  /* 0x000000280d00780c */ /* 0x000fe20003f44270 */
[----:B------:R-:W2:Y:S01]  /*2ad0*/  MUFU.TANH R53, R53 ;  /* 0x0000003500357308 */ /* 0x000ea20000002400 */
[----:B0-----:R-:W-:Y:S01]  /*2ae0*/  FSEL R38, R41, -INF , P1 ;  /* 0xff80000029267808 */ /* 0x001fe20000800000 */
[----:B------:R-:W0:Y:S01]  /*2af0*/  @P4 LDC R37, c[0x0][0x450] ;  /* 0x00011400ff254b82 */ /* 0x000e220000000800 */
[----:B------:R-:W-:Y:S01]  /*2b00*/  FMNMX.FTZ R21, R36, R21, !PT ;  /* 0x0000001524157209 */ /* 0x000fe20007810000 */
[-CC-:B------:R-:W-:Y:S01]  /*2b10*/  FFMA.FTZ R74, R74, R9.reuse, -R33.reuse ;  /* 0x000000094a4a7223 */ /* 0x180fe20000010821 */
[C---:B------:R-:W-:Y:S01]  /*2b20*/  ISETP.GT.AND P1, PT, R13.reuse, 0x29, PT ;  /* 0x000000290d00780c */ /* 0x040fe20003f24270 */
[--C-:B------:R-:W-:Y:S01]  /*2b30*/  FFMA.FTZ R76, R76, R9, -R33.reuse ;  /* 0x000000094c4c7223 */ /* 0x100fe20000010821 */
[----:B-1----:R-:W-:Y:S01]  /*2b40*/  FSEL R40, R44, -INF , P2 ;  /* 0xff8000002c287808 */ /* 0x002fe20001000000 */
[----:B------:R-:W1:Y:S01]  /*2b50*/  MUFU.TANH R56, R56 ;  /* 0x0000003800387308 */ /* 0x000e620000002400 */
[----:B------:R-:W-:Y:S01]  /*2b60*/  FMNMX.FTZ R21, R38, R21, !PT ;  /* 0x0000001526157209 */ /* 0x000fe20007810000 */
[-CC-:B------:R-:W-:Y:S01]  /*2b70*/  FFMA.FTZ R78, R78, R9.reuse, -R33.reuse ;  /* 0x000000094e4e7223 */ /* 0x180fe20000010821 */
[C---:B------:R-:W-:Y:S01]  /*2b80*/  ISETP.GT.AND P2, PT, R13.reuse, 0x30, PT ;  /* 0x000000300d00780c */ /* 0x040fe20003f44270 */
[-CC-:B------:R-:W-:Y:S01]  /*2b90*/  FFMA.FTZ R80, R80, R9.reuse, -R33.reuse ;  /* 0x0000000950507223 */ /* 0x180fe20000010821 */
[----:B---3--:R-:W-:Y:S01]  /*2ba0*/  FSEL R42, R42, -INF , P1 ;  /* 0xff8000002a2a7808 */ /* 0x008fe20000800000 */
[--C-:B------:R-:W-:Y:S01]  /*2bb0*/  FFMA.FTZ R82, R82, R9, -R33.reuse ;  /* 0x0000000952527223 */ /* 0x100fe20000010821 */
[----:B------:R-:W-:Y:S01]  /*2bc0*/  FMNMX.FTZ R21, R40, R21, !PT ;  /* 0x0000001528157209 */ /* 0x000fe20007810000 */
[----:B------:R-:W-:Y:S01]  /*2bd0*/  MUFU.TANH R57, R57 ;  /* 0x0000003900397308 */ /* 0x000fe20000002400 */
[C---:B------:R-:W-:Y:S01]  /*2be0*/  ISETP.GT.AND P1, PT, R13.reuse, 0x31, PT ;  /* 0x000000310d00780c */ /* 0x040fe20003f24270 */
[-CC-:B------:R-:W-:Y:S01]  /*2bf0*/  FFMA.FTZ R84, R84, R9.reuse, -R33.reuse ;  /* 0x0000000954547223 */ /* 0x180fe20000010821 */
[----:B----4-:R-:W-:Y:S01]  /*2c00*/  FSEL R44, R48, -INF , P2 ;  /* 0xff800000302c7808 */ /* 0x010fe20001000000 */
[--C-:B------:R-:W-:Y:S01]  /*2c10*/  FFMA.FTZ R86, R86, R9, -R33.reuse ;  /* 0x0000000956567223 */ /* 0x100fe20000010821 */
[----:B------:R-:W-:Y:S01]  /*2c20*/  FMNMX.FTZ R21, R42, R21, !PT ;  /* 0x000000152a157209 */ /* 0x000fe20007810000 */
[-CC-:B------:R-:W-:Y:S01]  /*2c30*/  FFMA.FTZ R88, R88, R9.reuse, -R33.reuse ;  /* 0x0000000958587223 */ /* 0x180fe20000010821 */
[----:B------:R-:W-:Y:S01]  /*2c40*/  ISETP.GT.AND P2, PT, R13, 0x38, PT ;  /* 0x000000380d00780c */ /* 0x000fe20003f44270 */
[----:B------:R-:W3:Y:S01]  /*2c50*/  MUFU.TANH R60, R60 ;  /* 0x0000003c003c7308 */ /* 0x000ee20000002400 */
[----:B-----5:R-:W-:Y:S01]  /*2c60*/  FSEL R46, R49, -INF , P1 ;  /* 0xff800000312e7808 */ /* 0x020fe20000800000 */
[--C-:B------:R-:W-:Y:S01]  /*2c70*/  FFMA.FTZ R90, R90, R9, -R33.reuse ;  /* 0x000000095a5a7223 */ /* 0x100fe20000010821 */
[----:B------:R-:W-:Y:S01]  /*2c80*/  FMNMX.FTZ R21, R44, R21, !PT ;  /* 0x000000152c157209 */ /* 0x000fe20007810000 */
[-CC-:B------:R-:W-:Y:S01]  /*2c90*/  FFMA.FTZ R92, R92, R9.reuse, -R33.reuse ;  /* 0x000000095c5c7223 */ /* 0x180fe20000010821 */
[C---:B------:R-:W-:Y:S01]  /*2ca0*/  ISETP.GT.AND P1, PT, R13.reuse, 0x39, PT ;  /* 0x000000390d00780c */ /* 0x040fe20003f24270 */
[--C-:B------:R-:W-:Y:S01]  /*2cb0*/  FFMA.FTZ R94, R94, R9, -R33.reuse ;  /* 0x000000095e5e7223 */ /* 0x100fe20000010821 */
[----:B--2---:R-:W-:Y:S01]  /*2cc0*/  FSEL R48, R52, -INF , P2 ;  /* 0xff80000034307808 */ /* 0x004fe20001000000 */
[----:B------:R-:W2:Y:S01]  /*2cd0*/  MUFU.TANH R58, R61 ;  /* 0x0000003d003a7308 */ /* 0x000ea20000002400 */
[----:B------:R-:W-:Y:S01]  /*2ce0*/  FMNMX.FTZ R21, R46, R21, !PT ;  /* 0x000000152e157209 */ /* 0x000fe20007810000 */
[-CC-:B------:R-:W-:Y:S01]  /*2cf0*/  FFMA.FTZ R96, R96, R9.reuse, -R33.reuse ;  /* 0x0000000960607223 */ /* 0x180fe20000010821 */
[----:B------:R-:W-:Y:S01]  /*2d00*/  ISETP.GT.AND P2, PT, R13, 0x40, PT ;  /* 0x000000400d00780c */ /* 0x000fe20003f44270 */
[-CC-:B------:R-:W-:Y:S01]  /*2d10*/  FFMA.FTZ R98, R98, R9.reuse, -R33.reuse ;  /* 0x0000000962627223 */ /* 0x180fe20000010821 */
[----:B------:R-:W-:Y:S01]  /*2d20*/  FSEL R50, R53, -INF , P1 ;  /* 0xff80000035327808 */ /* 0x000fe20000800000 */
[--C-:B------:R-:W-:Y:S01]  /*2d30*/  FFMA.FTZ R100, R100, R9, -R33.reuse ;  /* 0x0000000964647223 */ /* 0x100fe20000010821 */
[----:B------:R-:W-:Y:S01]  /*2d40*/  FMNMX.FTZ R21, R48, R21, !PT ;  /* 0x0000001530157209 */ /* 0x000fe20007810000 */
[----:B------:R-:W4:Y:S01]  /*2d50*/  MUFU.TANH R64, R64 ;  /* 0x0000004000407308 */ /* 0x000f220000002400 */
[C---:B------:R-:W-:Y:S01]  /*2d60*/  ISETP.GT.AND P1, PT, R13.reuse, 0x41, PT ;  /* 0x000000410d00780c */ /* 0x040fe20003f24270 */
[-CC-:B------:R-:W-:Y:S01]  /*2d70*/  FFMA.FTZ R102, R102, R9.reuse, -R33.reuse ;  /* 0x0000000966667223 */ /* 0x180fe20000010821 */
[----:B-1----:R-:W-:Y:S01]  /*2d80*/  FSEL R52, R56, -INF , P2 ;  /* 0xff80000038347808 */ /* 0x002fe20001000000 */
[--C-:B------:R-:W-:Y:S01]  /*2d90*/  FFMA.FTZ R70, R70, R9, -R33.reuse ;  /* 0x0000000946467223 */ /* 0x100fe20000010821 */
[----:B------:R-:W-:Y:S01]  /*2da0*/  FMNMX.FTZ R21, R50, R21, !PT ;  /* 0x0000001532157209 */ /* 0x000fe20007810000 */
[--C-:B------:R-:W-:Y:S01]  /*2db0*/  FFMA.FTZ R104, R104, R9, -R33.reuse ;  /* 0x0000000968687223 */ /* 0x100fe20000010821 */
[C---:B------:R-:W-:Y:S01]  /*2dc0*/  ISETP.GT.AND P2, PT, R13.reuse, 0x48, PT ;  /* 0x000000480d00780c */ /* 0x040fe20003f44270 */
[----:B------:R1:W-:Y:S01]  /*2dd0*/  MUFU.EX2 R159, R10 ;  /* 0x0000000a009f7308 */ /* 0x0003e20000000800 */
[----:B------:R-:W-:Y:S01]  /*2de0*/  FMNMX.FTZ R21, R52, R21, !PT ;  /* 0x0000001534157209 */ /* 0x000fe20007810000 */
[-CC-:B------:R-:W-:Y:S01]  /*2df0*/  FFMA.FTZ R106, R106, R9.reuse, -R33.reuse ;  /* 0x000000096a6a7223 */ /* 0x180fe20000010821 */
[----:B---3--:R-:W-:Y:S01]  /*2e00*/  FSEL R56, R60, -INF , P2 ;  /* 0xff8000003c387808 */ /* 0x008fe20001000000 */
[----:B------:R-:W-:Y:S01]  /*2e10*/  FFMA.FTZ R8, R8, R9, -R33 ;  /* 0x0000000908087223 */ /* 0x000fe20000010821 */
[----:B------:R-:W-:-:S02]  /*2e20*/  ISETP.GT.AND P2, PT, R13, 0x50, PT ;  /* 0x000000500d00780c */ /* 0x000fc40003f44270 */
[----:B------:R-:W-:Y:S01]  /*2e30*/  R2UR UR4, R0 ;  /* 0x00000000000472ca */ /* 0x000fe200000e0000 */
[----:B------:R-:W3:Y:S01]  /*2e40*/  MUFU.TANH R62, R65 ;  /* 0x00000041003e7308 */ /* 0x000ee20000002400 */
[----:B-1----:R-:W-:Y:S01]  /*2e50*/  FFMA.FTZ R10, R54, R9, -R33 ;  /* 0x00000009360a7223 */ /* 0x002fe20000010821 */
[----:B------:R-:W-:Y:S02]  /*2e60*/  FSEL R54, R57, -INF , P1 ;  /* 0xff80000039367808 */ /* 0x000fe40000800000 */
[----:B------:R-:W-:Y:S02]  /*2e70*/  ISETP.GT.AND P1, PT, R13, 0x49, PT ;  /* 0x000000490d00780c */ /* 0x000fe40003f24270 */
[----:B------:R-:W-:Y:S02]  /*2e80*/  FMNMX.FTZ R21, R54, R21, !PT ;  /* 0x0000001536157209 */ /* 0x000fe40007810000 */
[----:B------:R-:W1:Y:S01]  /*2e90*/  MUFU.TANH R29, R68 ;  /* 0x00000044001d7308 */ /* 0x000e620000002400 */
[----:B--2---:R-:W-:-:S02]  /*2ea0*/  FSEL R58, R58, -INF , P1 ;  /* 0xff8000003a3a7808 */ /* 0x004fc40000800000 */
[----:B------:R-:W-:Y:S01]  /*2eb0*/  FMNMX.FTZ R21, R56, R21, !PT ;  /* 0x0000001538157209 */ /* 0x000fe20007810000 */
[----:B------:R-:W-:Y:S01]  /*2ec0*/  UIADD3 UR4, UR4, 0x2a840, URZ ;  /* 0x0002a84004047890 */ /* 0x000fe2000fffe03f */
[C---:B------:R-:W-:Y:S02]  /*2ed0*/  ISETP.GT.AND P1, PT, R13.reuse, 0x51, PT ;  /* 0x000000510d00780c */ /* 0x040fe40003f24270 */
[----:B----4-:R-:W-:Y:S01]  /*2ee0*/  FSEL R60, R64, -INF , P2 ;  /* 0xff800000403c7808 */ /* 0x010fe20001000000 */
[----:B------:R-:W2:Y:S01]  /*2ef0*/  MUFU.TANH R66, R69 ;  /* 0x0000004500427308 */ /* 0x000ea20000002400 */
[----:B------:R-:W-:Y:S01]  /*2f00*/  FMNMX.FTZ R21, R58, R21, !PT ;  /* 0x000000153a157209 */ /* 0x000fe20007810000 */
[----:B------:R-:W-:Y:S01]  /*2f10*/  UPRMT UR4, UR43, 0x654, UR4 ;  /* 0x000006542b047896 */ /* 0x000fe20008000004 */
[----:B------:R-:W-:Y:S02]  /*2f20*/  ISETP.GT.AND P2, PT, R13, 0x58, PT ;  /* 0x000000580d00780c */ /* 0x000fe40003f44270 */
[----:B---3--:R-:W-:-:S02]  /*2f30*/  FSEL R62, R62, -INF , P1 ;  /* 0xff8000003e3e7808 */ /* 0x008fc40000800000 */
[----:B------:R-:W-:Y:S01]  /*2f40*/  FMNMX.FTZ R21, R60, R21, !PT ;  /* 0x000000153c157209 */ /* 0x000fe20007810000 */
[----:B------:R3:W-:Y:S01]  /*2f50*/  MUFU.EX2 R153, R10 ;  /* 0x0000000a00997308 */ /* 0x0007e20000000800 */
[----:B------:R-:W-:Y:S02]  /*2f60*/  ISETP.GT.AND P1, PT, R13, 0x59, PT ;  /* 0x000000590d00780c */ /* 0x000fe40003f24270 */
[----:B-1----:R-:W-:Y:S01]  /*2f70*/  FSEL R64, R29, -INF , P2 ;  /* 0xff8000001d407808 */ /* 0x002fe20001000000 */
[----:B------:R-:W-:Y:S01]  /*2f80*/  SYNCS.ARRIVE.TRANS64.RED.A1T0 RZ, [UR4], RZ ;  /* 0x000000ffffff79a7 */ /* 0x000fe20008100404 */
[----:B------:R-:W-:-:S03]  /*2f90*/  FMNMX.FTZ R21, R62, R21, !PT ;  /* 0x000000153e157209 */ /* 0x000fc60007810000 */
[----:B------:R-:W-:Y:S01]  /*2fa0*/  MUFU.EX2 R68, R11 ;  /* 0x0000000b00447308 */ /* 0x000fe20000000800 */
[----:B--2---:R-:W-:Y:S02]  /*2fb0*/  FSEL R66, R66, -INF , P1 ;  /* 0xff80000042427808 */ /* 0x004fe40000800000 */
[----:B------:R-:W-:-:S04]  /*2fc0*/  FMNMX.FTZ R21, R64, R21, !PT ;  /* 0x0000001540157209 */ /* 0x000fc80007810000 */
[----:B------:R-:W-:Y:S01]  /*2fd0*/  FMNMX.FTZ R21, R66, R21, !PT ;  /* 0x0000001542157209 */ /* 0x000fe20007810000 */
[----:B------:R-:W-:Y:S04]  /*2fe0*/  MUFU.EX2 R157, R157 ;  /* 0x0000009d009d7308 */ /* 0x000fe80000000800 */
[----:B---3--:R-:W1:Y:S04]  /*2ff0*/  SHFL.BFLY PT, R10, R21, 0x2, 0x1f ;  /* 0x0c401f00150a7f89 */ /* 0x008e6800000e0000 */
[----:B------:R-:W2:Y:S08]  /*3000*/  MUFU.EX2 R12, R12 ;  /* 0x0000000c000c7308 */ /* 0x000eb00000000800 */
[----:B------:R-:W-:Y:S08]  /*3010*/  MUFU.EX2 R74, R74 ;  /* 0x0000004a004a7308 */ /* 0x000ff00000000800 */
[----:B------:R-:W-:Y:S01]  /*3020*/  MUFU.EX2 R76, R76 ;  /* 0x0000004c004c7308 */ /* 0x000fe20000000800 */
[----:B--2---:R-:W-:Y:S01]  /*3030*/  FADD.FTZ R6, R157, R12 ;  /* 0x0000000c9d067221 */ /* 0x004fe20000010000 */
[----:B------:R-:W-:-:S02]  /*3040*/  F2FP.BF16.F32.PACK_AB R157, R12, R157 ;  /* 0x0000009d0c9d723e */ /* 0x000fc400000010ff */
[----:B-1----:R-:W-:-:S04]  /*3050*/  FMNMX.FTZ R11, R21, R10, !PT ;  /* 0x0000000a150b7209 */ /* 0x002fc80007810000 */
[----:B------:R1:W-:Y:S01]  /*3060*/  MUFU.EX2 R155, R78 ;  /* 0x0000004e009b7308 */ /* 0x0003e20000000800 */
[----:B------:R-:W2:Y:S07]  /*3070*/  SHFL.BFLY PT, R10, R11, 0x1, 0x1f ;  /* 0x0c201f000b0a7f89 */ /* 0x000eae00000e0000 */
[----:B------:R-:W-:Y:S01]  /*3080*/  MUFU.EX2 R80, R80 ;  /* 0x0000005000507308 */ /* 0x000fe20000000800 */
[----:B-1----:R-:W-:-:S07]  /*3090*/  CS2R R78, SRZ ;  /* 0x00000000004e7805 */ /* 0x002fce000001ff00 */
[----:B------:R1:W-:Y:S08]  /*30a0*/  MUFU.EX2 R149, R82 ;  /* 0x0000005200957308 */ /* 0x0003f00000000800 */
[----:B------:R-:W-:Y:S01]  /*30b0*/  MUFU.EX2 R84, R84 ;  /* 0x0000005400547308 */ /* 0x000fe20000000800 */
[----:B--2---:R-:W-:Y:S02]  /*30c0*/  FMNMX.FTZ R10, R11, R10, !PT ;  /* 0x0000000a0b0a7209 */ /* 0x004fe40007810000 */
[----:B-1----:R-:W-:-:S02]  /*30d0*/  CS2R R82, SRZ ;  /* 0x0000000000527805 */ /* 0x002fc4000001ff00 */
[C---:B------:R-:W-:Y:S01]  /*30e0*/  FSETP.NEU.FTZ.AND P1, PT, R10.reuse, -INF , PT ;  /* 0xff8000000a00780b */ /* 0x040fe20003f3d000 */
[----:B------:R-:W-:Y:S02]  /*30f0*/  FMUL.FTZ R11, R10, R9 ;  /* 0x000000090a0b7220 */ /* 0x000fe40000410000 */
[----:B------:R1:W-:Y:S03]  /*3100*/  MUFU.EX2 R151, R86 ;  /* 0x0000005600977308 */ /* 0x0003e60000000800 */
[----:B------:R-:W-:-:S05]  /*3110*/  FSEL R11, R11, RZ, P1 ;  /* 0x000000ff0b0b7208 */ /* 0x000fca0000800000 */
        /* <DEDUP_REMOVED lines=26> */
[----:B------:R-:W-:Y:S01]  /*32c0*/  FFMA.FTZ R66, R66, R9, -R11 ;  /* 0x0000000942427223 */ /* 0x000fe2000001080b */
[----:B-1----:R-:W-:-:S03]  /*32d0*/  CS2R R86, SRZ ;  /* 0x0000000000567805 */ /* 0x002fc6000001ff00 */
[----:B------:R1:W3:Y:S01]  /*32e0*/  MUFU.EX2 R13, R26 ;  /* 0x0000001a000d7308 */ /* 0x0002e20000000800 */
[----:B--2---:R-:W-:-:S07]  /*32f0*/  F2FP.BF16.F32.PACK_AB R156, R15, R20 ;  /* 0x000000140f9c723e */ /* 0x004fce00000010ff */
[----:B------:R2:W-:Y:S01]  /*3300*/  MUFU.EX2 R21, R30 ;  /* 0x0000001e00157308 */ /* 0x0005e20000000800 */
[----:B-1----:R-:W-:-:S07]  /*3310*/  IMAD.MOV.U32 R26, RZ, RZ, R16 ;  /* 0x000000ffff1a7224 */ /* 0x002fce00078e0010 */
[----:B------:R-:W1:Y:S01]  /*3320*/  MUFU.EX2 R28, R28 ;  /* 0x0000001c001c7308 */ /* 0x000e620000000800 */
[----:B--2---:R-:W-:-:S04]  /*3330*/  @P4 IMAD.HI.U32 R30, R16, R35, RZ ;  /* 0x00000023101e4227 */ /* 0x004fc800078e00ff */
[----:B------:R-:W-:Y:S01]  /*3340*/  FADD.FTZ R35, R20, R15 ;  /* 0x0000000f14237221 */ /* 0x000fe20000010000 */
[----:B---3--:R-:W-:Y:S02]  /*3350*/  F2FP.BF16.F32.PACK_AB R158, R13, R24 ;  /* 0x000000180d9e723e */ /* 0x008fe400000010ff */
[----:B0-----:R-:W-:Y:S01]  /*3360*/  @P4 SHF.R.U32.HI R26, RZ, R37, R30 ;  /* 0x00000025ff1a4219 */ /* 0x001fe2000001161e */
[----:B------:R-:W-:Y:S01]  /*3370*/  FADD.FTZ R37, R159, R6 ;  /* 0x000000069f257221 */ /* 0x000fe20000010000 */
[----:B------:R-:W0:Y:S01]  /*3380*/  MUFU.EX2 R32, R32 ;  /* 0x0000002000207308 */ /* 0x000e220000000800 */
[----:B------:R-:W-:Y:S01]  /*3390*/  FADD.FTZ R6, R24, R35 ;  /* 0x0000002318067221 */ /* 0x000fe20000010000 */
[C---:B------:R-:W-:Y:S01]  /*33a0*/  F2FP.BF16.F32.PACK_AB R159, R68.reuse, R159 ;  /* 0x0000009f449f723e */ /* 0x040fe200000010ff */
[----:B------:R-:W-:Y:S02]  /*33b0*/  IMAD.IADD R39, R39, 0x1, R26 ;  /* 0x0000000127277824 */ /* 0x000fe400078e021a */
[----:B------:R-:W-:Y:S01]  /*33c0*/  FADD.FTZ R26, R68, R37 ;  /* 0x00000025441a7221 */ /* 0x000fe20000010000 */
[----:B------:R-:W-:Y:S01]  /*33d0*/  FADD.FTZ R35, R13, R6 ;  /* 0x000000060d237221 */ /* 0x000fe20000010000 */
[----:B------:R-:W-:Y:S01]  /*33e0*/  CS2R R68, SRZ ;  /* 0x0000000000447805 */ /* 0x000fe2000001ff00 */
[----:B------:R-:W-:Y:S01]  /*33f0*/  IMAD.HI R39, R39, 0x2aaaaaab, RZ ;  /* 0x2aaaaaab27277827 */ /* 0x000fe200078e02ff */
[----:B------:R-:W2:Y:S03]  /*3400*/  MUFU.EX2 R25, R34 ;  /* 0x0000002200197308 */ /* 0x000ea60000000800 */
[----:B------:R-:W-:Y:S01]  /*3410*/  FADD.FTZ R37, R153, R26 ;  /* 0x0000001a99257221 */ /* 0x000fe20000010000 */
[----:B-1----:R-:W-:Y:S01]  /*3420*/  FADD.FTZ R0, R28, R35 ;  /* 0x000000231c007221 */ /* 0x002fe20000010000 */
[----:B------:R-:W-:-:S02]  /*3430*/  F2FP.BF16.F32.PACK_AB R152, R21, R28 ;  /* 0x0000001c1598723e */ /* 0x000fc400000010ff */
[----:B------:R-:W-:Y:S01]  /*3440*/  FADD.FTZ R37, R74, R37 ;  /* 0x000000254a257221 */ /* 0x000fe20000010000 */
[----:B------:R-:W-:Y:S01]  /*3450*/  FADD.FTZ R35, R21, R0 ;  /* 0x0000000015237221 */ /* 0x000fe20000010000 */
[----:B------:R-:W-:Y:S01]  /*3460*/  SHF.R.U32.HI R26, RZ, 0x1f, R39 ;  /* 0x0000001fff1a7819 */ /* 0x000fe20000011627 */
[----:B------:R-:W1:Y:S01]  /*3470*/  MUFU.EX2 R36, R36 ;  /* 0x0000002400247308 */ /* 0x000e620000000800 */
[----:B------:R-:W-:Y:S01]  /*3480*/  FADD.FTZ R6, R76, R37 ;  /* 0x000000254c067221 */ /* 0x000fe20000010000 */
[----:B0-----:R-:W-:Y:S01]  /*3490*/  FADD.FTZ R0, R32, R35 ;  /* 0x0000002320007221 */ /* 0x001fe20000010000 */
[----:B------:R-:W-:Y:S02]  /*34a0*/  LEA.HI.SX32 R26, R39, R26, 0x1c ;  /* 0x0000001a271a7211 */ /* 0x000fe400078fe2ff */
[----:B------:R-:W-:Y:S01]  /*34b0*/  FADD.FTZ R37, R155, R6 ;  /* 0x000000069b257221 */ /* 0x000fe20000010000 */
[----:B------:R-:W-:Y:S02]  /*34c0*/  F2FP.BF16.F32.PACK_AB R153, R74, R153 ;  /* 0x000000994a99723e */ /* 0x000fe400000010ff */
[----:B------:R-:W-:Y:S01]  /*34d0*/  CS2R R74, SRZ ;  /* 0x00000000004a7805 */ /* 0x000fe2000001ff00 */
[----:B------:R-:W0:Y:S01]  /*34e0*/  MUFU.EX2 R27, R38 ;  /* 0x00000026001b7308 */ /* 0x000e220000000800 */
[----:B--2---:R-:W-:Y:S01]  /*34f0*/  FADD.FTZ R35, R25, R0 ;  /* 0x0000000019237221 */ /* 0x004fe20000010000 */
[----:B------:R-:W-:Y:S01]  /*3500*/  FADD.FTZ R6, R80, R37 ;  /* 0x0000002550067221 */ /* 0x000fe20000010000 */
[----:B------:R-:W-:-:S02]  /*3510*/  VIMNMX R12, RZ, R26, !PT ;  /* 0x0000001aff0c7248 */ /* 0x000fc40007fe0100 */
[----:B------:R-:W-:Y:S02]  /*3520*/  F2FP.BF16.F32.PACK_AB R155, R155, R76 ;  /* 0x0000004c9b9b723e */ /* 0x000fe400000010ff */
[----:B------:R-:W-:Y:S02]  /*3530*/  CS2R R76, SRZ ;  /* 0x00000000004c7805 */ /* 0x000fe4000001ff00 */
[----:B------:R-:W-:Y:S01]  /*3540*/  F2FP.BF16.F32.PACK_AB R154, R25, R32 ;  /* 0x00000020199a723e */ /* 0x000fe200000010ff */
[----:B------:R-:W2:Y:S01]  /*3550*/  MUFU.EX2 R40, R40 ;  /* 0x0000002800287308 */ /* 0x000ea20000000800 */
[----:B-1----:R-:W-:Y:S01]  /*3560*/  FADD.FTZ R0, R36, R35 ;  /* 0x0000002324007221 */ /* 0x002fe20000010000 */
[C---:B------:R-:W-:Y:S01]  /*3570*/  FADD.FTZ R35, R149.reuse, R6 ;  /* 0x0000000695237221 */ /* 0x040fe20000010000 */
[----:B------:R-:W-:Y:S02]  /*3580*/  F2FP.BF16.F32.PACK_AB R149, R149, R80 ;  /* 0x000000509595723e */ /* 0x000fe400000010ff */
[----:B------:R-:W-:-:S02]  /*3590*/  CS2R R80, SRZ ;  /* 0x0000000000507805 */ /* 0x000fc4000001ff00 */
[----:B------:R-:W-:Y:S01]  /*35a0*/  CS2R R24, SRZ ;  /* 0x0000000000187805 */ /* 0x000fe2000001ff00 */
[----:B------:R-:W-:Y:S01]  /*35b0*/  FADD.FTZ R6, R84, R35 ;  /* 0x0000002354067221 */ /* 0x000fe20000010000 */
[----:B------:R1:W3:Y:S01]  /*35c0*/  MUFU.EX2 R29, R42 ;  /* 0x0000002a001d7308 */ /* 0x0002e20000000800 */
[C---:B0-----:R-:W-:Y:S01]  /*35d0*/  FADD.FTZ R37, R27.reuse, R0 ;  /* 0x000000001b257221 */ /* 0x041fe20000010000 */
[----:B------:R-:W-:Y:S02]  /*35e0*/  F2FP.BF16.F32.PACK_AB R148, R27, R36 ;  /* 0x000000241b94723e */ /* 0x000fe400000010ff */
[----:B------:R-:W-:-:S04]  /*35f0*/  CS2R R26, SRZ ;  /* 0x00000000001a7805 */ /* 0x000fc8000001ff00 */
[----:B------:R-:W0:Y:S01]  /*3600*/  MUFU.EX2 R88, R88 ;  /* 0x0000005800587308 */ /* 0x000e220000000800 */
[----:B--2---:R-:W-:Y:S01]  /*3610*/  FADD.FTZ R0, R40, R37 ;  /* 0x0000002528007221 */ /* 0x004fe20000010000 */
[C---:B------:R-:W-:Y:S01]  /*3620*/  FADD.FTZ R37, R151.reuse, R6 ;  /* 0x0000000697257221 */ /* 0x040fe20000010000 */
[----:B------:R-:W-:Y:S02]  /*3630*/  F2FP.BF16.F32.PACK_AB R151, R151, R84 ;  /* 0x000000549797723e */ /* 0x000fe400000010ff */
[----:B------:R-:W-:Y:S02]  /*3640*/  CS2R R84, SRZ ;  /* 0x0000000000547805 */ /* 0x000fe4000001ff00 */
[----:B-1----:R-:W-:Y:S01]  /*3650*/  CS2R R42, SRZ ;  /* 0x00000000002a7805 */ /* 0x002fe2000001ff00 */
[----:B------:R-:W1:Y:S01]  /*3660*/  MUFU.EX2 R44, R44 ;  /* 0x0000002c002c7308 */ /* 0x000e620000000800 */
[C---:B---3--:R-:W-:Y:S01]  /*3670*/  FADD.FTZ R11, R29.reuse, R0 ;  /* 0x000000001d0b7221 */ /* 0x048fe20000010000 */
[----:B------:R-:W-:-:S02]  /*3680*/  F2FP.BF16.F32.PACK_AB R150, R29, R40 ;  /* 0x000000281d96723e */ /* 0x000fc400000010ff */
[----:B------:R-:W-:Y:S02]  /*3690*/  CS2R R40, SRZ ;  /* 0x0000000000287805 */ /* 0x000fe4000001ff00 */
[----:B------:R-:W-:Y:S02]  /*36a0*/  CS2R R28, SRZ ;  /* 0x00000000001c7805 */ /* 0x000fe4000001ff00 */
[----:B------:R-:W2:Y:S01]  /*36b0*/  MUFU.EX2 R145, R90 ;  /* 0x0000005a00917308 */ /* 0x000ea20000000800 */
[----:B0-----:R-:W-:-:S07]  /*36c0*/  FADD.FTZ R6, R88, R37 ;  /* 0x0000002558067221 */ /* 0x001fce0000010000 */
[----:B------:R0:W3:Y:S01]  /*36d0*/  MUFU.EX2 R31, R46 ;  /* 0x0000002e001f7308 */ /* 0x0000e20000000800 */
[----:B-1----:R-:W-:-:S07]  /*36e0*/  FADD.FTZ R0, R44, R11 ;  /* 0x0000000b2c007221 */ /* 0x002fce0000010000 */
[----:B------:R-:W1:Y:S01]  /*36f0*/  MUFU.EX2 R92, R92 ;  /* 0x0000005c005c7308 */ /* 0x000e620000000800 */
[C---:B--2---:R-:W-:Y:S01]  /*3700*/  FADD.FTZ R11, R145.reuse, R6 ;  /* 0x00000006910b7221 */ /* 0x044fe20000010000 */
[----:B------:R-:W-:Y:S02]  /*3710*/  F2FP.BF16.F32.PACK_AB R145, R145, R88 ;  /* 0x000000589191723e */ /* 0x000fe400000010ff */
[----:B0-----:R-:W-:-:S04]  /*3720*/  CS2R R46, SRZ ;  /* 0x00000000002e7805 */ /* 0x001fc8000001ff00 */
[----:B------:R-:W0:Y:S01]  /*3730*/  MUFU.EX2 R48, R48 ;  /* 0x0000003000307308 */ /* 0x000e220000000800 */
[C---:B---3--:R-:W-:Y:S01]  /*3740*/  FADD.FTZ R37, R31.reuse, R0 ;  /* 0x000000001f257221 */ /* 0x048fe20000010000 */
[----:B------:R-:W-:Y:S02]  /*3750*/  F2FP.BF16.F32.PACK_AB R144, R31, R44 ;  /* 0x0000002c1f90723e */ /* 0x000fe400000010ff */
[----:B------:R-:W-:Y:S02]  /*3760*/  CS2R R44, SRZ ;  /* 0x00000000002c7805 */ /* 0x000fe4000001ff00 */
[----:B------:R-:W-:Y:S02]  /*3770*/  CS2R R30, SRZ ;  /* 0x00000000001e7805 */ /* 0x000fe4000001ff00 */
[----:B------:R-:W2:Y:S01]  /*3780*/  MUFU.EX2 R147, R94 ;  /* 0x0000005e00937308 */ /* 0x000ea20000000800 */
[----:B-1----:R-:W-:-:S07]  /*3790*/  FADD.FTZ R6, R92, R11 ;  /* 0x0000000b5c067221 */ /* 0x002fce0000010000 */
[----:B------:R1:W3:Y:S01]  /*37a0*/  MUFU.EX2 R7, R50 ;  /* 0x0000003200077308 */ /* 0x0002e20000000800 */
[----:B0-----:R-:W-:-:S07]  /*37b0*/  FADD.FTZ R0, R48, R37 ;  /* 0x0000002530007221 */ /* 0x001fce0000010000 */
[----:B------:R-:W0:Y:S01]  /*37c0*/  MUFU.EX2 R96, R96 ;  /* 0x0000006000607308 */ /* 0x000e220000000800 */
[C---:B--2---:R-:W-:Y:S01]  /*37d0*/  FADD.FTZ R39, R147.reuse, R6 ;  /* 0x0000000693277221 */ /* 0x044fe20000010000 */
[----:B------:R-:W-:Y:S02]  /*37e0*/  F2FP.BF16.F32.PACK_AB R147, R147, R92 ;  /* 0x0000005c9393723e */ /* 0x000fe400000010ff */
[----:B-1----:R-:W-:-:S04]  /*37f0*/  CS2R R50, SRZ ;  /* 0x0000000000327805 */ /* 0x002fc8000001ff00 */
[----:B------:R-:W1:Y:S01]  /*3800*/  MUFU.EX2 R52, R52 ;  /* 0x0000003400347308 */ /* 0x000e620000000800 */
[C---:B---3--:R-:W-:Y:S01]  /*3810*/  FADD.FTZ R37, R7.reuse, R0 ;  /* 0x0000000007257221 */ /* 0x048fe20000010000 */
[----:B------:R-:W-:Y:S02]  /*3820*/  F2FP.BF16.F32.PACK_AB R146, R7, R48 ;  /* 0x000000300792723e */ /* 0x000fe400000010ff */
[----:B------:R-:W-:-:S04]  /*3830*/  CS2R R48, SRZ ;  /* 0x0000000000307805 */ /* 0x000fc8000001ff00 */
[----:B------:R-:W2:Y:S01]  /*3840*/  MUFU.EX2 R141, R98 ;  /* 0x00000062008d7308 */ /* 0x000ea20000000800 */
[----:B0-----:R-:W-:Y:S01]  /*3850*/  FADD.FTZ R6, R96, R39 ;  /* 0x0000002760067221 */ /* 0x001fe20000010000 */
[----:B------:R-:W-:-:S06]  /*3860*/  CS2R R38, SRZ ;  /* 0x0000000000267805 */ /* 0x000fcc000001ff00 */
        /* <DEDUP_REMOVED lines=12> */
[----:B-1----:R-:W-:Y:S01]  /*3930*/  FADD.FTZ R6, R100, R37 ;  /* 0x0000002564067221 */ /* 0x002fe20000010000 */
[----:B------:R-:W-:-:S06]  /*3940*/  CS2R R36, SRZ ;  /* 0x0000000000247805 */ /* 0x000fcc000001ff00 */
        /* <DEDUP_REMOVED lines=9> */
[----:B------:R-:W-:Y:S02]  /*39e0*/  CS2R R56, SRZ ;  /* 0x0000000000387805 */ /* 0x000fe4000001ff00 */
[----:B------:R-:W-:Y:S02]  /*39f0*/  CS2R R34, SRZ ;  /* 0x0000000000227805 */ /* 0x000fe4000001ff00 */
[----:B------:R-:W2:Y:S01]  /*3a00*/  MUFU.EX2 R137, R104 ;  /* 0x0000006800897308 */ /* 0x000ea20000000800 */
[----:B0-----:R-:W-:-:S07]  /*3a10*/  FADD.FTZ R6, R70, R21 ;  /* 0x0000001546067221 */ /* 0x001fce0000010000 */
[----:B------:R-:W0:Y:S01]  /*3a20*/  MUFU.EX2 R106, R106 ;  /* 0x0000006a006a7308 */ /* 0x000e220000000800 */
[----:B-1----:R-:W-:-:S07]  /*3a30*/  FADD.FTZ R0, R60, R15 ;  /* 0x0000000f3c007221 */ /* 0x002fce0000010000 */
[----:B------:R1:W3:Y:S01]  /*3a40*/  MUFU.EX2 R11, R62 ;  /* 0x0000003e000b7308 */ /* 0x0002e20000000800 */
[C---:B--2---:R-:W-:Y:S01]  /*3a50*/  FADD.FTZ R15, R137.reuse, R6 ;  /* 0x00000006890f7221 */ /* 0x044fe20000010000 */
[----:B------:R-:W-:Y:S02]  /*3a60*/  F2FP.BF16.F32.PACK_AB R137, R137, R70 ;  /* 0x000000468989723e */ /* 0x000fe400000010ff */
[----:B------:R-:W-:-:S04]  /*3a70*/  CS2R R70, SRZ ;  /* 0x0000000000467805 */ /* 0x000fc8000001ff00 */
[----:B------:R-:W2:Y:S01]  /*3a80*/  MUFU.EX2 R64, R64 ;  /* 0x0000004000407308 */ /* 0x000ea20000000800 */
[----:B0-----:R-:W-:Y:S01]  /*3a90*/  FADD.FTZ R6, R106, R15 ;  /* 0x0000000f6a067221 */ /* 0x001fe20000010000 */
[----:B------:R-:W-:Y:S02]  /*3aa0*/  IADD3 R15, R72, -0x2, RZ ;  /* 0xfffffffe480f7810 */ /* 0x000fe40007ffe0ff */
[----:B------:R-:W-:Y:S02]  /*3ab0*/  CS2R R72, SRZ ;  /* 0x0000000000487805 */ /* 0x000fe4000001ff00 */
[----:B-1----:R-:W-:Y:S02]  /*3ac0*/  CS2R R62, SRZ ;  /* 0x00000000003e7805 */ /* 0x002fe4000001ff00 */
[----:B------:R-:W-:Y:S01]  /*3ad0*/  ISETP.GE.AND P1, PT, R15, R12, PT ;  /* 0x0000000c0f00720c */ /* 0x000fe20003f26270 */
[----:B------:R0:W1:Y:S01]  /*3ae0*/  MUFU.EX2 R13, R66 ;  /* 0x00000042000d7308 */ /* 0x0000620000000800 */
[C---:B---3--:R-:W-:Y:S01]  /*3af0*/  FADD.FTZ R7, R11.reuse, R0 ;  /* 0x000000000b077221 */ /* 0x048fe20000010000 */
[----:B------:R-:W-:-:S02]  /*3b00*/  F2FP.BF16.F32.PACK_AB R136, R11, R60 ;  /* 0x0000003c0b88723e */ /* 0x000fc400000010ff */
[----:B------:R-:W-:-:S04]  /*3b10*/  CS2R R60, SRZ ;  /* 0x00000000003c7805 */ /* 0x000fc8000001ff00 */
[----:B------:R3:W4:Y:S01]  /*3b20*/  MUFU.EX2 R139, R8 ;  /* 0x00000008008b7308 */ /* 0x0007220000000800 */
[----:B--2---:R-:W-:Y:S01]  /*3b30*/  FADD.FTZ R0, R64, R7 ;  /* 0x0000000740007221 */ /* 0x004fe20000010000 */
[----:B0-----:R-:W-:-:S03]  /*3b40*/  CS2R R66, SRZ ;  /* 0x0000000000427805 */ /* 0x001fc6000001ff00 */
[C---:B-1----:R-:W-:Y:S01]  /*3b50*/  FADD.FTZ R7, R13.reuse, R0 ;  /* 0x000000000d077221 */ /* 0x042fe20000010000 */
[----:B------:R-:W-:Y:S01]  /*3b60*/  F2FP.BF16.F32.PACK_AB R138, R13, R64 ;  /* 0x000000400d8a723e */ /* 0x000fe200000010ff */
[----:B------:R-:W-:Y:S01]  /*3b70*/  IMAD.MOV.U32 R0, RZ, RZ, 0x3f800000 ;  /* 0x3f800000ff007424 */ /* 0x000fe200078e00ff */
[----:B------:R-:W-:Y:S01]  /*3b80*/  CS2R R64, SRZ ;  /* 0x0000000000407805 */ /* 0x000fe2000001ff00 */
[----:B---3--:R-:W-:Y:S02]  /*3b90*/  IMAD.MOV.U32 R8, RZ, RZ, 0x3f800000 ;  /* 0x3f800000ff087424 */ /* 0x008fe400078e00ff */
[C---:B----4-:R-:W-:Y:S01]  /*3ba0*/  FADD.FTZ R6, R139.reuse, R6 ;  /* 0x000000068b067221 */ /* 0x050fe20000010000 */
[----:B------:R-:W-:Y:S01]  /*3bb0*/  F2FP.BF16.F32.PACK_AB R139, R139, R106 ;  /* 0x0000006a8b8b723e */ /* 0x000fe200000010ff */
[----:B------:R-:W-:Y:S06]  /*3bc0*/  @!P1 BRA `(.L_x_2202) ;  /* 0x0000002800909947 */ /* 0x000fec0003800000 */
[----:B------:R-:W-:Y:S01]  /*3bd0*/  IMAD.MOV.U32 R11, RZ, RZ, R14 ;  /* 0x000000ffff0b7224 */ /* 0x000fe200078e000e */
[----:B------:R-:W-:Y:S01]  /*3be0*/  MOV R13, R10 ;  /* 0x0000000a000d7202 */ /* 0x000fe20000000f00 */
[----:B------:R-:W-:Y:S01]  /*3bf0*/  IMAD.MOV.U32 R0, RZ, RZ, 0x3f800000 ;  /* 0x3f800000ff007424 */ /* 0x000fe200078e00ff */
[----:B------:R-:W-:Y:S01]  /*3c00*/  UMOV UR4, UR38 ;  /* 0x0000002600047c82 */ /* 0x000fe20008000000 */
[----:B------:R-:W-:Y:S01]  /*3c10*/  IMAD.MOV.U32 R87, RZ, RZ, RZ ;  /* 0x000000ffff577224 */ /* 0x000fe200078e00ff */
[----:B------:R-:W-:Y:S01]  /*3c20*/  UMOV UR5, UR39 ;  /* 0x0000002700057c82 */ /* 0x000fe20008000000 */
[----:B------:R-:W-:Y:S01]  /*3c30*/  ULDC UR11, c[0x0][0x288] ;  /* 0x0000a200000b7ab9 */ /* 0x000fe20000000800 */
[----:B------:R-:W-:-:S05]  /*3c40*/  ULDC UR6, c[0x0][0x9d8] ;  /* 0x0002760000067ab9 */ /* 0x000fca0000000800 */
.L_x_2213:
[----:B------:R-:W-:-:S04]  /*3c50*/  UISETP.NE.AND UP0, UPT, UR5, 0x1, UPT ;  /* 0x000000010500788c */ /* 0x000fc8000bf05270 */
[----:B------:R-:W-:-:S04]  /*3c60*/  USEL UR38, URZ, 0x1, UP0 ;  /* 0x000000013f267887 */ /* 0x000fc80008000000 */
[----:B------:R-:W-:Y:S01]  /*3c70*/  ULOP3.LUT UR38, UR4, UR38, URZ, 0x3c, !UPT ;  /* 0x0000002604267292 */ /* 0x000fe2000f8e3c3f */
[----:B------:R-:W-:Y:S11]  /*3c80*/  @!P0 BRA `(.L_x_2203) ;  /* 0x0000000000048947 */ /* 0x000ff60003800000 */
[----:B------:R-:W-:Y:S01]  /*3c90*/  BPT.TRAP 0x1 ;  /* 0x000000040000795c */ /* 0x000fe20000300000 */
.L_x_2203:
        /* <DEDUP_REMOVED lines=9> */
.L_x_2204:
[----:B-1----:R-:W-:Y:S05]  /*3d30*/  @P1 BRA `(.L_x_2205) ;  /* 0x0000000000081947 */ /* 0x002fea0003800000 */
[----:B------:R-:W1:Y:S02]  /*3d40*/  SYNCS.PHASECHK.TRANS64.TRYWAIT P1, [UR7+0x2a830], R9 ;  /* 0x02a83009ff0075a7 */ /* 0x000e640008020147 */
[----:B-1----:R-:W-:Y:S05]  /*3d50*/  @!P1 BRA `(.L_x_2206) ;  /* 0x000000b400b49947 */ /* 0x002fea0003800000 */
.L_x_2205:
        /* <DEDUP_REMOVED lines=143> */
.L_x_2207:
[----:B------:R-:W-:Y:S01]  /*4650*/  ULEA UR10, UR5, UR40, 0x3 ;  /* 0x00000028050a7291 */ /* 0x000fe2000f8e183f */
[----:B------:R-:W-:-:S04]  /*4660*/  MOV R0, UR4 ;  /* 0x0000000400007c02 */ /* 0x000fc80008000f00 */
[----:B------:R-:W-:-:S04]  /*4670*/  SHF.L.U32 R0, R0, 0x1f, RZ ;  /* 0x0000001f00007819 */ /* 0x000fc800000006ff */
[----:B------:R2:W3:Y:S01]  /*4680*/  SYNCS.PHASECHK.TRANS64.TRYWAIT P1, [UR10+0x2a850], R0 ;  /* 0x02a85000ff0075a7 */ /* 0x0004e2000802014a */
[----:B------:R-:W-:Y:S05]  /*4690*/  @!P0 BRA `(.L_x_2208) ;  /* 0x0000000000048947 */ /* 0x000fea0003800000 */
[----:B------:R-:W-:Y:S01]  /*46a0*/  BPT.TRAP 0x1 ;  /* 0x000000040000795c */ /* 0x000fe20000300000 */
.L_x_2208:
[----:B---3--:R-:W-:Y:S05]  /*46b0*/  @P1 BRA `(.L_x_2209) ;  /* 0x0000000000081947 */ /* 0x008fea0003800000 */
[----:B------:R-:W3:Y:S02]  /*46c0*/  SYNCS.PHASECHK.TRANS64.TRYWAIT P1, [UR10+0x2a850], R0 ;  /* 0x02a85000ff0075a7 */ /* 0x000ee4000802014a */
[----:B---3--:R-:W-:Y:S05]  /*46d0*/  @!P1 BRA `(.L_x_2210) ;  /* 0x000000ac006c9947 */ /* 0x008fea0003800000 */
.L_x_2209:
        /* <DEDUP_REMOVED lines=38> */
.L_x_2211:
[----:B------:R-:W-:Y:S01]  /*4940*/  ISETP.NE.AND P1, PT, R171, 0x1, PT ;  /* 0x00000001ab00780c */ /* 0x000fe20003f25270 */
[----:B------:R-:W-:Y:S01]  /*4950*/  FMUL.FTZ R20, R94, UR6 ;  /* 0x000000065e147c20 */ /* 0x000fe20008410000 */
[----:B-1----:R-:W-:Y:S02]  /*4960*/  IMAD.IADD R10, R19, 0x1, R16 ;  /* 0x00000001130a7824 */ /* 0x002fe400078e0210 */
[----:B0-2---:R-:W-:Y:S01]  /*4970*/  FMUL.FTZ R0, R90, UR6 ;  /* 0x000000065a007c20 */ /* 0x005fe20008410000 */
[----:B------:R-:W-:Y:S01]  /*4980*/  FMUL.FTZ R90, R102, UR6 ;  /* 0x00000006665a7c20 */ /* 0x000fe20008410000 */
[----:B------:R-:W-:Y:S01]  /*4990*/  FMUL.FTZ R92, R92, UR6 ;  /* 0x000000065c5c7c20 */ /* 0x000fe20008410000 */
[----:B------:R-:W0:Y:S01]  /*49a0*/  LDC R102, c[0x0][0x2f0] ;  /* 0x0000bc00ff667b82 */ /* 0x000e220000000800 */
[----:B------:R-:W-:Y:S01]  /*49b0*/  FMUL.FTZ R88, R88, UR6 ;  /* 0x0000000658587c20 */ /* 0x000fe20008410000 */
[----:B------:R-:W-:Y:S01]  /*49c0*/  FMUL.FTZ R97, R97, UR6 ;  /* 0x0000000661617c20 */ /* 0x000fe20008410000 */
[----:B------:R1:W-:Y:S01]  /*49d0*/  MUFU.TANH R146, R92 ;  /* 0x0000005c00927308 */ /* 0x0003e20000002400 */
[----:B------:R-:W-:Y:S01]  /*49e0*/  FMUL.FTZ R89, R89, UR6 ;  /* 0x0000000659597c20 */ /* 0x000fe20008410000 */
[----:B------:R-:W-:Y:S01]  /*49f0*/  FMUL.FTZ R93, R93, UR6 ;  /* 0x000000065d5d7c20 */ /* 0x000fe20008410000 */
[----:B------:R-:W-:Y:S01]  /*4a00*/  FMUL.FTZ R21, R99, UR6 ;  /* 0x0000000663157c20 */ /* 0x000fe20008410000 */
[----:B------:R-:W-:Y:S01]  /*4a10*/  FMUL.FTZ R96, R96, UR6 ;  /* 0x0000000660607c20 */ /* 0x000fe20008410000 */
[----:B------:R-:W2:Y:S01]  /*4a20*/  @P1 LDC R9, c[0x0][0x44c] ;  /* 0x00011300ff091b82 */ /* 0x000ea20000000800 */
[----:B------:R-:W-:Y:S01]  /*4a30*/  FMUL.FTZ R100, R100, UR6 ;  /* 0x0000000664647c20 */ /* 0x000fe20008410000 */
[----:B------:R-:W-:Y:S01]  /*4a40*/  FMUL.FTZ R101, R101, UR6 ;  /* 0x0000000665657c20 */ /* 0x000fe20008410000 */
[----:B------:R3:W4:Y:S01]  /*4a50*/  MUFU.TANH R150, R88 ;  /* 0x0000005800967308 */ /* 0x0007220000002400 */
[----:B-1----:R-:W-:Y:S01]  /*4a60*/  FMUL.FTZ R92, R106, UR6 ;  /* 0x000000066a5c7c20 */ /* 0x002fe20008410000 */
[----:B------:R-:W-:-:S02]  /*4a70*/  IMAD.MOV.U32 R106, RZ, RZ, -0x60 ;  /* 0xffffffa0ff6a7424 */ /* 0x000fc400078e00ff */
[----:B------:R-:W-:Y:S01]  /*4a80*/  FMUL.FTZ R104, R104, UR6 ;  /* 0x0000000668687c20 */ /* 0x000fe20008410000 */
[----:B------:R-:W-:Y:S01]  /*4a90*/  FMUL.FTZ R105, R105, UR6 ;  /* 0x0000000669697c20 */ /* 0x000fe20008410000 */
[----:B------:R-:W1:Y:S01]  /*4aa0*/  @P1 LDC R94, c[0x0][0x450] ;  /* 0x00011400ff5e1b82 */ /* 0x000e620000000800 */
[----:B------:R-:W-:Y:S01]  /*4ab0*/  FMUL.FTZ R108, R108, UR6 ;  /* 0x000000066c6c7c20 */ /* 0x000fe20008410000 */
[----:B------:R-:W-:Y:S01]  /*4ac0*/  FMUL.FTZ R109, R109, UR6 ;  /* 0x000000066d6d7c20 */ /* 0x000fe20008410000 */
[----:B------:R-:W-:Y:S01]  /*4ad0*/  MUFU.TANH R140, R97 ;  /* 0x00000061008c7308 */ /* 0x000fe20000002400 */
[----:B---3--:R-:W-:Y:S01]  /*4ae0*/  FMUL.FTZ R88, R98, UR6 ;  /* 0x0000000662587c20 */ /* 0x008fe20008410000 */
[----:B------:R-:W-:Y:S01]  /*4af0*/  FMUL.FTZ R112, R112, UR6 ;  /* 0x0000000670707c20 */ /* 0x000fe20008410000 */
[----:B------:R-:W-:Y:S01]  /*4b00*/  FMUL.FTZ R113, R113, UR6 ;  /* 0x0000000671717c20 */ /* 0x000fe20008410000 */
[----:B------:R-:W-:Y:S01]  /*4b10*/  FMUL.FTZ R116, R116, UR6 ;  /* 0x0000000674747c20 */ /* 0x000fe20008410000 */
[----:B------:R-:W-:Y:S01]  /*4b20*/  FMUL.FTZ R117, R117, UR6 ;  /* 0x0000000675757c20 */ /* 0x000fe20008410000 */
[----:B------:R-:W-:Y:S01]  /*4b30*/  FMUL.FTZ R120, R120, UR6 ;  /* 0x0000000678787c20 */ /* 0x000fe20008410000 */
[----:B------:R-:W-:Y:S01]  /*4b40*/  FMUL.FTZ R121, R121, UR6 ;  /* 0x0000000679797c20 */ /* 0x000fe20008410000 */
[----:B------:R3:W5:Y:S01]  /*4b50*/  MUFU.TANH R148, R89 ;  /* 0x0000005900947308 */ /* 0x0007620000002400 */
[----:B------:R-:W-:Y:S01]  /*4b60*/  FMUL.FTZ R124, R124, UR6 ;  /* 0x000000067c7c7c20 */ /* 0x000fe20008410000 */
[----:B------:R-:W-:Y:S01]  /*4b70*/  FMUL.FTZ R125, R125, UR6 ;  /* 0x000000067d7d7c20 */ /* 0x000fe20008410000 */
[----:B------:R-:W-:Y:S01]  /*4b80*/  FMUL.FTZ R128, R128, UR6 ;  /* 0x0000000680807c20 */ /* 0x000fe20008410000 */
[----:B------:R-:W-:Y:S01]  /*4b90*/  FMUL.FTZ R129, R129, UR6 ;  /* 0x0000000681817c20 */ /* 0x000fe20008410000 */
[----:B--2---:R-:W-:-:S04]  /*4ba0*/  @P1 IMAD.HI.U32 R9, R10, R9, RZ ;  /* 0x000000090a091227 */ /* 0x004fc800078e00ff */
[----:B------:R-:W-:Y:S01]  /*4bb0*/  FMUL.FTZ R132, R132, UR6 ;  /* 0x0000000684847c20 */ /* 0x000fe20008410000 */
[----:B------:R-:W-:Y:S01]  /*4bc0*/  FMUL.FTZ R133, R133, UR6 ;  /* 0x0000000685857c20 */ /* 0x000fe20008410000 */
[----:B------:R2:W5:Y:S01]  /*4bd0*/  MUFU.TANH R144, R93 ;  /* 0x0000005d00907308 */ /* 0x0005620000002400 */
[----:B------:R-:W-:Y:S01]  /*4be0*/  FMUL.FTZ R8, R91, UR6 ;  /* 0x000000065b087c20 */ /* 0x000fe20008410000 */
[----:B------:R-:W-:Y:S01]  /*4bf0*/  FMUL.FTZ R14, R95, UR6 ;  /* 0x000000065f0e7c20 */ /* 0x000fe20008410000 */
[----:B---3--:R-:W-:Y:S01]  /*4c00*/  FMUL.FTZ R89, R103, UR6 ;  /* 0x0000000667597c20 */ /* 0x008fe20008410000 */
[----:B------:R-:W-:Y:S01]  /*4c10*/  FMUL.FTZ R118, R118, UR6 ;  /* 0x0000000676767c20 */ /* 0x000fe20008410000 */
[----:B-1----:R-:W-:Y:S01]  /*4c20*/  @P1 SHF.R.U32.HI R10, RZ, R94, R9 ;  /* 0x0000005eff0a1219 */ /* 0x002fe20000011609 */
[----:B------:R-:W-:Y:S02]  /*4c30*/  IMAD R9, R15, R106, 0x1 ;  /* 0x000000010f097424 */ /* 0x000fe400078e026a */
[----:B------:R-:W-:Y:S01]  /*4c40*/  FMUL.FTZ R91, R107, UR6 ;  /* 0x000000066b5b7c20 */ /* 0x000fe20008410000 */
[----:B------:R-:W1:Y:S01]  /*4c50*/  MUFU.TANH R96, R96 ;  /* 0x0000006000607308 */ /* 0x000e620000002400 */
[----:B--2---:R-:W-:Y:S01]  /*4c60*/  FMUL.FTZ R93, R110, UR6 ;  /* 0x000000066e5d7c20 */ /* 0x004fe20008410000 */
[----:B------:R-:W2:Y:S01]  /*4c70*/  SHFL.IDX PT, R94, R10, RZ, 0x1c1f ;  /* 0x001c1fff0a5e7589 */ /* 0x000ea200000e0000 */
[----:B------:R-:W-:-:S02]  /*4c80*/  IMAD R9, R18, -0x2, R9 ;  /* 0xfffffffe12097824 */ /* 0x000fc400078e0209 */
[----:B------:R-:W-:Y:S01]  /*4c90*/  FMUL.FTZ R122, R122, UR6 ;  /* 0x000000067a7a7c20 */ /* 0x000fe20008410000 */
[----:B------:R-:W-:Y:S01]  /*4ca0*/  FMUL.FTZ R95, R111, UR6 ;  /* 0x000000066f5f7c20 */ /* 0x000fe20008410000 */
[----:B------:R-:W3:Y:S01]  /*4cb0*/  SHFL.IDX PT, R10, R10, 0x1, 0x1c1f ;  /* 0x003c1f000a0a7f89 */ /* 0x000ee200000e0000 */
[----:B0-----:R-:W-:Y:S01]  /*4cc0*/  IMAD R97, R102, UR42, R9 ;  /* 0x0000002a66617c24 */ /* 0x001fe2000f8e0209 */
        /* <DEDUP_REMOVED lines=11> */
[----:B------:R-:W-:-:S04]  /*4d80*/  UIADD3 UR7, UR7, 0x2a840, URZ ;  /* 0x0002a84007077890 */ /* 0x000fc8000fffe03f */
[----:B------:R-:W-:Y:S01]  /*4d90*/  UPRMT UR7, UR43, 0x654, UR7 ;  /* 0x000006542b077896 */ /* 0x000fe20008000007 */
[----:B------:R-:W3:Y:S01]  /*4da0*/  MUFU.TANH R104, R104 ;  /* 0x0000006800687308 */ /* 0x000ee20000002400 */
[----:B--2---:R-:W-:-:S04]  /*4db0*/  IADD3 R99, R94, -UR11, R97 ;  /* 0x8000000b5e637c10 */ /* 0x004fc8000fffe061 */
[C---:B------:R-:W-:Y:S02]  /*4dc0*/  ISETP.GT.AND P1, PT, R99.reuse, RZ, PT ;  /* 0x000000ff6300720c */ /* 0x040fe40003f24270 */
[C---:B------:R-:W-:Y:S01]  /*4dd0*/  ISETP.GT.AND P2, PT, R99.reuse, 0x1, PT ;  /* 0x000000016300780c */ /* 0x040fe20003f44270 */
[----:B------:R-:W2:Y:S01]  /*4de0*/  MUFU.TANH R105, R105 ;  /* 0x0000006900697308 */ /* 0x000ea20000002400 */
[----:B----4-:R-:W-:Y:S01]  /*4df0*/  FSEL R150, R150, -INF , P1 ;  /* 0xff80000096967808 */ /* 0x010fe20000800000 */
[----:B------:R-:W-:Y:S01]  /*4e00*/  SYNCS.ARRIVE.TRANS64.RED.A1T0 RZ, [UR7], RZ ;  /* 0x000000ffffff79a7 */ /* 0x000fe20008100407 */
[C---:B------:R-:W-:Y:S02]  /*4e10*/  ISETP.GT.AND P1, PT, R99.reuse, 0x8, PT ;  /* 0x000000086300780c */ /* 0x040fe40003f24270 */
[----:B-----5:R-:W-:Y:S02]  /*4e20*/  FSEL R148, R148, -INF , P2 ;  /* 0xff80000094947808 */ /* 0x020fe40001000000 */
[----:B------:R-:W-:Y:S01]  /*4e30*/  FMNMX.FTZ R9, R150, R13, !PT ;  /* 0x0000000d96097209 */ /* 0x000fe20007810000 */
[----:B------:R-:W4:Y:S01]  /*4e40*/  MUFU.TANH R108, R108 ;  /* 0x0000006c006c7308 */ /* 0x000f220000002400 */
[----:B------:R-:W-:-:S02]  /*4e50*/  ISETP.GT.AND P2, PT, R99, 0x9, PT ;  /* 0x000000096300780c */ /* 0x000fc40003f44270 */
[----:B------:R-:W-:Y:S02]  /*4e60*/  FSEL R146, R146, -INF , P1 ;  /* 0xff80000092927808 */ /* 0x000fe40000800000 */
[----:B------:R-:W-:Y:S02]  /*4e70*/  FMNMX.FTZ R9, R148, R9, !PT ;  /* 0x0000000994097209 */ /* 0x000fe40007810000 */
[C---:B------:R-:W-:Y:S01]  /*4e80*/  ISETP.GT.AND P1, PT, R99.reuse, 0x10, PT ;  /* 0x000000106300780c */ /* 0x040fe20003f24270 */
[----:B------:R-:W5:Y:S01]  /*4e90*/  MUFU.TANH R98, R109 ;  /* 0x0000006d00627308 */ /* 0x000f620000002400 */
[----:B------:R-:W-:Y:S02]  /*4ea0*/  FSEL R144, R144, -INF , P2 ;  /* 0xff80000090907808 */ /* 0x000fe40001000000 */
[----:B------:R-:W-:Y:S02]  /*4eb0*/  FMNMX.FTZ R9, R146, R9, !PT ;  /* 0x0000000992097209 */ /* 0x000fe40007810000 */
[----:B------:R-:W-:-:S02]  /*4ec0*/  ISETP.GT.AND P2, PT, R99, 0x11, PT ;  /* 0x000000116300780c */ /* 0x000fc40003f44270 */
[----:B-1----:R-:W-:Y:S01]  /*4ed0*/  FSEL R142, R96, -INF , P1 ;  /* 0xff800000608e7808 */ /* 0x002fe20000800000 */
[----:B------:R-:W1:Y:S01]  /*4ee0*/  MUFU.TANH R102, R112 ;  /* 0x0000007000667308 */ /* 0x000e620000002400 */
[----:B------:R-:W-:Y:S02]  /*4ef0*/  FMNMX.FTZ R9, R144, R9, !PT ;  /* 0x0000000990097209 */ /* 0x000fe40007810000 */
[C---:B------:R-:W-:Y:S02]  /*4f00*/  ISETP.GT.AND P1, PT, R99.reuse, 0x18, PT ;  /* 0x000000186300780c */ /* 0x040fe40003f24270 */
[----:B------:R-:W-:Y:S02]  /*4f10*/  FSEL R140, R140, -INF , P2 ;  /* 0xff8000008c8c7808 */ /* 0x000fe40001000000 */
[----:B------:R-:W-:Y:S01]  /*4f20*/  FMNMX.FTZ R9, R142, R9, !PT ;  /* 0x000000098e097209 */ /* 0x000fe20007810000 */
[----:B------:R-:W1:Y:S01]  /*4f30*/  MUFU.TANH R113, R113 ;  /* 0x0000007100717308 */ /* 0x000e620000002400 */
[----:B------:R-:W-:-:S02]  /*4f40*/  ISETP.GT.AND P2, PT, R99, 0x19, PT ;  /* 0x000000196300780c */ /* 0x000fc40003f44270 */
[----:B0-----:R-:W-:Y:S02]  /*4f50*/  FSEL R136, R100, -INF , P1 ;  /* 0xff80000064887808 */ /* 0x001fe40000800000 */
[----:B------:R-:W-:Y:S02]  /*4f60*/  FMNMX.FTZ R9, R140, R9, !PT ;  /* 0x000000098c097209 */ /* 0x000fe40007810000 */
[----:B------:R-:W-:Y:S01]  /*4f70*/  ISETP.GT.AND P1, PT, R99, 0x20, PT ;  /* 0x000000206300780c */ /* 0x000fe20003f24270 */
[----:B------:R-:W0:Y:S01]  /*4f80*/  MUFU.TANH R116, R116 ;  /* 0x0000007400747308 */ /* 0x000e220000002400 */
[----:B---3--:R-:W-:Y:S02]  /*4f90*/  FSEL R106, R101, -INF , P2 ;  /* 0xff800000656a7808 */ /* 0x008fe40001000000 */
[----:B------:R-:W-:Y:S02]  /*4fa0*/  FMNMX.FTZ R9, R136, R9, !PT ;  /* 0x0000000988097209 */ /* 0x000fe40007810000 */
[----:B------:R-:W-:-:S02]  /*4fb0*/  ISETP.GT.AND P2, PT, R99, 0x21, PT ;  /* 0x000000216300780c */ /* 0x000fc40003f44270 */
[----:B------:R-:W-:Y:S01]  /*4fc0*/  FSEL R100, R104, -INF , P1 ;  /* 0xff80000068647808 */ /* 0x000fe20000800000 */
[----:B------:R-:W3:Y:S01]  /*4fd0*/  MUFU.TANH R110, R117 ;  /* 0x00000075006e7308 */ /* 0x000ee20000002400 */
[----:B------:R-:W-:Y:S02]  /*4fe0*/  FMNMX.FTZ R9, R106, R9, !PT ;  /* 0x000000096a097209 */ /* 0x000fe40007810000 */
[----:B------:R-:W-:Y:S02]  /*4ff0*/  ISETP.GT.AND P1, PT, R99, 0x28, PT ;  /* 0x000000286300780c */ /* 0x000fe40003f24270 */
[----:B--2---:R-:W-:Y:S02]  /*5000*/  FSEL R96, R105, -INF , P2 ;  /* 0xff80000069607808 */ /* 0x004fe40001000000 */
[----:B------:R-:W-:Y:S01]  /*5010*/  FMNMX.FTZ R9, R100, R9, !PT ;  /* 0x0000000964097209 */ /* 0x000fe20007810000 */
[----:B------:R-:W2:Y:S01]  /*5020*/  MUFU.TANH R112, R120 ;  /* 0x0000007800707308 */ /* 0x000ea20000002400 */
[----:B------:R-:W-:-:S02]  /*5030*/  ISETP.GT.AND P2, PT, R99, 0x29, PT ;  /* 0x000000296300780c */ /* 0x000fc40003f44270 */
[----:B----4-:R-:W-:Y:S02]  /*5040*/  FSEL R94, R108, -INF , P1 ;  /* 0xff8000006c5e7808 */ /* 0x010fe40000800000 */
[----:B------:R-:W-:Y:S02]  /*5050*/  FMNMX.FTZ R9, R96, R9, !PT ;  /* 0x0000000960097209 */ /* 0x000fe40007810000 */
[C---:B------:R-:W-:Y:S01]  /*5060*/  ISETP.GT.AND P1, PT, R99.reuse, 0x30, PT ;  /* 0x000000306300780c */ /* 0x040fe20003f24270 */
[----:B------:R-:W4:Y:S01]  /*5070*/  MUFU.TANH R121, R121 ;  /* 0x0000007900797308 */ /* 0x000f220000002400 */
[----:B-----5:R-:W-:Y:S02]  /*5080*/  FSEL R98, R98, -INF , P2 ;  /* 0xff80000062627808 */ /* 0x020fe40001000000 */
[----:B------:R-:W-:Y:S02]  /*5090*/  FMNMX.FTZ R9, R94, R9, !PT ;  /* 0x000000095e097209 */ /* 0x000fe40007810000 */
[----:B------:R-:W-:-:S02]  /*50a0*/  ISETP.GT.AND P2, PT, R99, 0x31, PT ;  /* 0x000000316300780c */ /* 0x000fc40003f44270 */
[----:B-1----:R-:W-:Y:S01]  /*50b0*/  FSEL R102, R102, -INF , P1 ;  /* 0xff80000066667808 */ /* 0x002fe20000800000 */
[----:B------:R-:W1:Y:S01]  /*50c0*/  MUFU.TANH R120, R124 ;  /* 0x0000007c00787308 */ /* 0x000e620000002400 */
[----:B------:R-:W-:Y:S02]  /*50d0*/  FMNMX.FTZ R9, R98, R9, !PT ;  /* 0x0000000962097209 */ /* 0x000fe40007810000 */
[----:B------:R-:W-:Y:S02]  /*50e0*/  ISETP.GT.AND P1, PT, R99, 0x38, PT ;  /* 0x000000386300780c */ /* 0x000fe40003f24270 */
[----:B------:R-:W-:Y:S02]  /*50f0*/  FSEL R104, R113, -INF , P2 ;  /* 0xff80000071687808 */ /* 0x000fe40001000000 */
[----:B------:R-:W-:Y:S01]  /*5100*/  FMNMX.FTZ R9, R102, R9, !PT ;  /* 0x0000000966097209 */ /* 0x000fe20007810000 */
[----:B------:R-:W5:Y:S01]  /*5110*/  MUFU.TANH R125, R125 ;  /* 0x0000007d007d7308 */ /* 0x000f620000002400 */
[----:B------:R-:W-:-:S02]  /*5120*/  ISETP.GT.AND P2, PT, R99, 0x39, PT ;  /* 0x000000396300780c */ /* 0x000fc40003f44270 */
[----:B0-----:R-:W-:Y:S02]  /*5130*/  FSEL R108, R116, -INF , P1 ;  /* 0xff800000746c7808 */ /* 0x001fe40000800000 */
[----:B------:R-:W-:Y:S02]  /*5140*/  FMNMX.FTZ R9, R104, R9, !PT ;  /* 0x0000000968097209 */ /* 0x000fe40007810000 */
[C---:B------:R-:W-:Y:S01]  /*5150*/  ISETP.GT.AND P1, PT, R99.reuse, 0x40, PT ;  /* 0x000000406300780c */ /* 0x040fe20003f24270 */
[----:B------:R-:W0:Y:S01]  /*5160*/  MUFU.TANH R128, R128 ;  /* 0x0000008000807308 */ /* 0x000e220000002400 */
[----:B---3--:R-:W-:Y:S02]  /*5170*/  FSEL R110, R110, -INF , P2 ;  /* 0xff8000006e6e7808 */ /* 0x008fe40001000000 */
[----:B------:R-:W-:Y:S02]  /*5180*/  FMNMX.FTZ R9, R108, R9, !PT ;  /* 0x000000096c097209 */ /* 0x000fe40007810000 */
[----:B------:R-:W-:-:S02]  /*5190*/  ISETP.GT.AND P2, PT, R99, 0x41, PT ;  /* 0x000000416300780c */ /* 0x000fc40003f44270 */
[----:B--2---:R-:W-:Y:S01]  /*51a0*/  FSEL R112, R112, -INF , P1 ;  /* 0xff80000070707808 */ /* 0x004fe20000800000 */
[----:B------:R-:W2:Y:S01]  /*51b0*/  MUFU.TANH R129, R129 ;  /* 0x0000008100817308 */ /* 0x000ea20000002400 */
[----:B------:R-:W-:Y:S02]  /*51c0*/  FMNMX.FTZ R9, R110, R9, !PT ;  /* 0x000000096e097209 */ /* 0x000fe40007810000 */
[----:B------:R-:W-:Y:S02]  /*51d0*/  ISETP.GT.AND P1, PT, R99, 0x48, PT ;  /* 0x000000486300780c */ /* 0x000fe40003f24270 */
[----:B----4-:R-:W-:Y:S02]  /*51e0*/  FSEL R116, R121, -INF , P2 ;  /* 0xff80000079747808 */ /* 0x010fe40001000000 */
[----:B------:R-:W-:Y:S01]  /*51f0*/  FMNMX.FTZ R9, R112, R9, !PT ;  /* 0x0000000970097209 */ /* 0x000fe20007810000 */
[----:B------:R-:W3:Y:S01]  /*5200*/  MUFU.TANH R132, R132 ;  /* 0x0000008400847308 */ /* 0x000ee20000002400 */
[----:B------:R-:W-:-:S02]  /*5210*/  ISETP.GT.AND P2, PT, R99, 0x49, PT ;  /* 0x000000496300780c */ /* 0x000fc40003f44270 */
[----:B-1----:R-:W-:Y:S02]  /*5220*/  FSEL R120, R120, -INF , P1 ;  /* 0xff80000078787808 */ /* 0x002fe40000800000 */
[----:B------:R-:W-:Y:S02]  /*5230*/  FMNMX.FTZ R9, R116, R9, !PT ;  /* 0x0000000974097209 */ /* 0x000fe40007810000 */
[----:B------:R-:W-:Y:S01]  /*5240*/  ISETP.GT.AND P1, PT, R99, 0x50, PT ;  /* 0x000000506300780c */ /* 0x000fe20003f24270 */
[----:B------:R-:W1:Y:S01]  /*5250*/  MUFU.TANH R133, R133 ;  /* 0x0000008500857308 */ /* 0x000e620000002400 */
[----:B-----5:R-:W-:Y:S02]  /*5260*/  FSEL R124, R125, -INF , P2 ;  /* 0xff8000007d7c7808 */ /* 0x020fe40001000000 */
[----:B------:R-:W-:Y:S01]  /*5270*/  FMNMX.FTZ R101, R120, R9, !PT ;  /* 0x0000000978657209 */ /* 0x000fe20007810000 */
[----:B------:R-:W-:Y:S01]  /*5280*/  FMUL.FTZ R9, R114, UR6 ;  /* 0x0000000672097c20 */ /* 0x000fe20008410000 */
[----:B------:R-:W-:-:S02]  /*5290*/  ISETP.GT.AND P2, PT, R99, 0x51, PT ;  /* 0x000000516300780c */ /* 0x000fc40003f44270 */
        /* <DEDUP_REMOVED lines=8> */
[----:B---3--:R-:W-:Y:S02]  /*5320*/  FSEL R132, R132, -INF , P1 ;  /* 0xff80000084847808 */ /* 0x008fe40000800000 */
[----:B------:R-:W-:Y:S02]  /*5330*/  FMNMX.FTZ R101, R128, R101, !PT ;  /* 0x0000006580657209 */ /* 0x000fe40007810000 */
[----:B-1----:R-:W-:Y:S01]  /*5340*/  FSEL R138, R133, -INF , P2 ;  /* 0xff800000858a7808 */ /* 0x002fe20001000000 */
[----:B------:R-:W1:Y:S01]  /*5350*/  MUFU.TANH R20, R20 ;  /* 0x0000001400147308 */ /* 0x000e620000002400 */
[----:B------:R-:W-:Y:S02]  /*5360*/  FMNMX.FTZ R101, R132, R101, !PT ;  /* 0x0000006584657209 */ /* 0x000fe40007810000 */
[----:B------:R-:W-:Y:S02]  /*5370*/  IADD3 R97, R10, -UR11, R97 ;  /* 0x8000000b0a617c10 */ /* 0x000fe4000fffe061 */
[----:B------:R-:W-:-:S02]  /*5380*/  FMNMX.FTZ R101, R138, R101, !PT ;  /* 0x000000658a657209 */ /* 0x000fc40007810000 */
[C---:B------:R-:W-:Y:S01]  /*5390*/  ISETP.GT.AND P1, PT, R97.reuse, RZ, PT ;  /* 0x000000ff6100720c */ /* 0x040fe20003f24270 */
[----:B------:R-:W-:Y:S01]  /*53a0*/  MUFU.TANH R14, R14 ;  /* 0x0000000e000e7308 */ /* 0x000fe20000002400 */
[C---:B------:R-:W-:Y:S01]  /*53b0*/  ISETP.GT.AND P2, PT, R97.reuse, 0x1, PT ;  /* 0x000000016100780c */ /* 0x040fe20003f44270 */
[----:B------:R-:W3:Y:S01]  /*53c0*/  SHFL.BFLY PT, R152, R101, 0x2, 0x1f ;  /* 0x0c401f0065987f89 */ /* 0x000ee200000e0000 */
[----:B0-----:R-:W-:Y:S02]  /*53d0*/  FSEL R0, R0, -INF , P1 ;  /* 0xff80000000007808 */ /* 0x001fe40000800000 */
[C---:B------:R-:W-:Y:S02]  /*53e0*/  ISETP.GT.AND P3, PT, R97.reuse, 0x8, PT ;  /* 0x000000086100780c */ /* 0x040fe40003f64270 */
[----:B--2---:R-:W-:Y:S01]  /*53f0*/  FSEL R8, R8, -INF , P2 ;  /* 0xff80000008087808 */ /* 0x004fe20001000000 */
[----:B------:R-:W0:Y:S01]  /*5400*/  MUFU.TANH R88, R88 ;  /* 0x0000005800587308 */ /* 0x000e220000002400 */
[----:B------:R-:W-:-:S02]  /*5410*/  ISETP.GT.AND P4, PT, R97, 0x9, PT ;  /* 0x000000096100780c */ /* 0x000fc40003f84270 */
[----:B-1----:R-:W-:Y:S02]  /*5420*/  FSEL R20, R20, -INF , P3 ;  /* 0xff80000014147808 */ /* 0x002fe40001800000 */
[C---:B------:R-:W-:Y:S02]  /*5430*/  ISETP.GT.AND P2, PT, R97.reuse, 0x10, PT ;  /* 0x000000106100780c */ /* 0x040fe40003f44270 */
[----:B------:R-:W-:Y:S01]  /*5440*/  ISETP.GT.AND P3, PT, R97, 0x11, PT ;  /* 0x000000116100780c */ /* 0x000fe20003f64270 */
[----:B------:R1:W-:Y:S08]  /*5450*/  MUFU.TANH R103, R9 ;  /* 0x0000000900677308 */ /* 0x0003f00000002400 */
[----:B------:R-:W-:Y:S01]  /*5460*/  MUFU.TANH R21, R21 ;  /* 0x0000001500157308 */ /* 0x000fe20000002400 */
[----:B-1----:R-:W1:Y:S01]  /*5470*/  LDC R9, c[0x0][0x988] ;  /* 0x00026200ff097b82 */ /* 0x002e620000000800 */
[----:B---3--:R-:W-:-:S02]  /*5480*/  FMNMX.FTZ R152, R101, R152, !PT ;  /* 0x0000009865987209 */ /* 0x008fc40007810000 */
[----:B0-----:R-:W-:Y:S02]  /*5490*/  FSEL R88, R88, -INF , P2 ;  /* 0xff80000058587808 */ /* 0x001fe40001000000 */
[----:B------:R-:W-:Y:S01]  /*54a0*/  ISETP.GT.AND P2, PT, R97, 0x18, PT ;  /* 0x000000186100780c */ /* 0x000fe20003f44270 */
[----:B------:R-:W0:Y:S01]  /*54b0*/  SHFL.BFLY PT, R99, R152, 0x1, 0x1f ;  /* 0x0c201f0098637f89 */ /* 0x000e2200000e0000 */
[----:B------:R-:W2:Y:S08]  /*54c0*/  MUFU.TANH R90, R90 ;  /* 0x0000005a005a7308 */ /* 0x000eb00000002400 */
[----:B------:R-:W3:Y:S08]  /*54d0*/  MUFU.TANH R89, R89 ;  /* 0x0000005900597308 */ /* 0x000ef00000002400 */
[----:B------:R4:W-:Y:S01]  /*54e0*/  MUFU.TANH R105, R118 ;  /* 0x0000007600697308 */ /* 0x0009e20000002400 */
[----:B--2---:R-:W-:-:S02]  /*54f0*/  FSEL R90, R90, -INF , P2 ;  /* 0xff8000005a5a7808 */ /* 0x004fc40001000000 */
[----:B------:R-:W-:Y:S02]  /*5500*/  ISETP.GT.AND P2, PT, R97, 0x20, PT ;  /* 0x000000206100780c */ /* 0x000fe40003f44270 */
[----:B0-----:R-:W-:-:S03]  /*5510*/  FMNMX.FTZ R10, R152, R99, !PT ;  /* 0x00000063980a7209 */ /* 0x001fc60007810000 */
[----:B------:R-:W-:Y:S01]  /*5520*/  MUFU.TANH R92, R92 ;  /* 0x0000005c005c7308 */ /* 0x000fe20000002400 */
[----:B------:R-:W-:Y:S02]  /*5530*/  FMNMX.FTZ R99, R0, R11, !PT ;  /* 0x0000000b00637209 */ /* 0x000fe40007810000 */
[----:B----4-:R-:W-:Y:S01]  /*5540*/  FSEL R118, R14, -INF , P4 ;  /* 0xff8000000e767808 */ /* 0x010fe20002000000 */
[----:B-1----:R-:W-:Y:S01]  /*5550*/  FMUL.FTZ R111, R10, R9 ;  /* 0x000000090a6f7220 */ /* 0x002fe20000410000 */
[----:B------:R-:W-:Y:S02]  /*5560*/  FMNMX.FTZ R99, R8, R99, !PT ;  /* 0x0000006308637209 */ /* 0x000fe40007810000 */
[----:B------:R-:W-:Y:S01]  /*5570*/  FSETP.NEU.FTZ.AND P1, PT, R10, -INF , PT ;  /* 0xff8000000a00780b */ /* 0x000fe20003f3d000 */
[----:B------:R-:W0:Y:S01]  /*5580*/  MUFU.TANH R91, R91 ;  /* 0x0000005b005b7308 */ /* 0x000e220000002400 */
[----:B------:R-:W-:Y:S02]  /*5590*/  FMNMX.FTZ R99, R20, R99, !PT ;  /* 0x0000006314637209 */ /* 0x000fe40007810000 */
[----:B------:R-:W-:-:S02]  /*55a0*/  FSEL R111, R111, RZ, P1 ;  /* 0x000000ff6f6f7208 */ /* 0x000fc40000800000 */
[----:B------:R-:W-:-:S03]  /*55b0*/  FMNMX.FTZ R99, R118, R99, !PT ;  /* 0x0000006376637209 */ /* 0x000fc60007810000 */
[----:B------:R1:W-:Y:S01]  /*55c0*/  MUFU.TANH R107, R122 ;  /* 0x0000007a006b7308 */ /* 0x0003e20000002400 */
[----:B------:R-:W-:Y:S01]  /*55d0*/  FMNMX.FTZ R99, R88, R99, !PT ;  /* 0x0000006358637209 */ /* 0x000fe20007810000 */
[-CC-:B------:R-:W-:Y:S01]  /*55e0*/  FFMA.FTZ R158, R146, R9.reuse, -R111.reuse ;  /* 0x00000009929e7223 */ /* 0x180fe2000001086f */
[-CC-:B------:R-:W-:Y:S01]  /*55f0*/  FFMA.FTZ R156, R148, R9.reuse, -R111.reuse ;  /* 0x00000009949c7223 */ /* 0x180fe2000001086f */
[-CC-:B------:R-:W-:Y:S01]  /*5600*/  FFMA.FTZ R152, R142, R9.reuse, -R111.reuse ;  /* 0x000000098e987223 */ /* 0x180fe2000001086f */
[-CC-:B------:R-:W-:Y:S01]  /*5610*/  FFMA.FTZ R150, R150, R9.reuse, -R111.reuse ;  /* 0x0000000996967223 */ /* 0x180fe2000001086f */
[-CC-:B------:R-:W-:Y:S01]  /*5620*/  FFMA.FTZ R154, R136, R9.reuse, -R111.reuse ;  /* 0x00000009889a7223 */ /* 0x180fe2000001086f */
[-CC-:B------:R-:W-:Y:S01]  /*5630*/  FFMA.FTZ R101, R108, R9.reuse, -R111.reuse ;  /* 0x000000096c657223 */ /* 0x180fe2000001086f */
[----:B------:R-:W2:Y:S01]  /*5640*/  MUFU.TANH R93, R93 ;  /* 0x0000005d005d7308 */ /* 0x000ea20000002400 */
[----:B-1----:R-:W-:Y:S01]  /*5650*/  FSEL R122, R21, -INF , P3 ;  /* 0xff800000157a7808 */ /* 0x002fe20001800000 */
[-CC-:B------:R-:W-:Y:S01]  /*5660*/  FFMA.FTZ R96, R96, R9.reuse, -R111.reuse ;  /* 0x0000000960607223 */ /* 0x180fe2000001086f */
[----:B------:R-:W-:Y:S01]  /*5670*/  ISETP.GT.AND P3, PT, R97, 0x19, PT ;  /* 0x000000196100780c */ /* 0x000fe20003f64270 */
[--C-:B------:R-:W-:Y:S01]  /*5680*/  FFMA.FTZ R94, R94, R9, -R111.reuse ;  /* 0x000000095e5e7223 */ /* 0x100fe2000001086f */
[----:B------:R-:W-:Y:S01]  /*5690*/  FMNMX.FTZ R99, R122, R99, !PT ;  /* 0x000000637a637209 */ /* 0x000fe20007810000 */
[-CC-:B------:R-:W-:Y:S01]  /*56a0*/  FFMA.FTZ R108, R124, R9.reuse, -R111.reuse ;  /* 0x000000097c6c7223 */ /* 0x180fe2000001086f */
[----:B------:R-:W-:Y:S01]  /*56b0*/  FFMA.FTZ R138, R138, R9, -R111 ;  /* 0x000000098a8a7223 */ /* 0x000fe2000001086f */
[----:B------:R-:W1:Y:S01]  /*56c0*/  MUFU.TANH R95, R95 ;  /* 0x0000005f005f7308 */ /* 0x000e620000002400 */
[----:B------:R-:W-:-:S07]  /*56d0*/  FMNMX.FTZ R99, R90, R99, !PT ;  /* 0x000000635a637209 */ /* 0x000fce0007810000 */
[----:B------:R3:W-:Y:S08]  /*56e0*/  MUFU.TANH R172, R126 ;  /* 0x0000007e00ac7308 */ /* 0x0007f00000002400 */
[----:B------:R4:W-:Y:S01]  /*56f0*/  MUFU.TANH R174, R130 ;  /* 0x0000008200ae7308 */ /* 0x0009e20000002400 */
[----:B---3--:R-:W-:Y:S01]  /*5700*/  FSEL R126, R89, -INF , P3 ;  /* 0xff800000597e7808 */ /* 0x008fe20001800000 */
[----:B------:R-:W-:Y:S01]  /*5710*/  FFMA.FTZ R89, R144, R9, -R111 ;  /* 0x0000000990597223 */ /* 0x000fe2000001086f */
[----:B------:R-:W-:-:S02]  /*5720*/  ISETP.GT.AND P3, PT, R97, 0x21, PT ;  /* 0x000000216100780c */ /* 0x000fc40003f64270 */
[----:B------:R-:W-:Y:S02]  /*5730*/  FMNMX.FTZ R99, R126, R99, !PT ;  /* 0x000000637e637209 */ /* 0x000fe40007810000 */
[----:B0-----:R-:W-:Y:S01]  /*5740*/  FSEL R146, R91, -INF , P3 ;  /* 0xff8000005b927808 */ /* 0x001fe20001800000 */
[----:B------:R-:W0:Y:S01]  /*5750*/  MUFU.TANH R115, R115 ;  /* 0x0000007300737308 */ /* 0x000e220000002400 */
[----:B----4-:R-:W-:Y:S01]  /*5760*/  FSEL R130, R92, -INF , P2 ;  /* 0xff8000005c827808 */ /* 0x010fe20001000000 */
[--C-:B------:R-:W-:Y:S01]  /*5770*/  FFMA.FTZ R91, R140, R9, -R111.reuse ;  /* 0x000000098c5b7223 */ /* 0x100fe2000001086f */
[C---:B------:R-:W-:Y:S02]  /*5780*/  ISETP.GT.AND P2, PT, R97.reuse, 0x28, PT ;  /* 0x000000286100780c */ /* 0x040fe40003f44270 */
[----:B------:R-:W-:Y:S02]  /*5790*/  FMNMX.FTZ R99, R130, R99, !PT ;  /* 0x0000006382637209 */ /* 0x000fe40007810000 */
[----:B------:R-:W-:Y:S01]  /*57a0*/  ISETP.GT.AND P3, PT, R97, 0x29, PT ;  /* 0x000000296100780c */ /* 0x000fe20003f64270 */
[----:B------:R-:W3:Y:S01]  /*57b0*/  MUFU.TANH R119, R119 ;  /* 0x0000007700777308 */ /* 0x000ee20000002400 */
[----:B--2---:R-:W-:Y:S01]  /*57c0*/  FSEL R148, R93, -INF , P2 ;  /* 0xff8000005d947808 */ /* 0x004fe20001000000 */
[----:B------:R-:W-:Y:S01]  /*57d0*/  FFMA.FTZ R93, R106, R9, -R111 ;  /* 0x000000096a5d7223 */ /* 0x000fe2000001086f */
[----:B------:R-:W-:-:S02]  /*57e0*/  FMNMX.FTZ R99, R146, R99, !PT ;  /* 0x0000006392637209 */ /* 0x000fc40007810000 */
[----:B------:R-:W-:Y:S02]  /*57f0*/  ISETP.GT.AND P2, PT, R97, 0x30, PT ;  /* 0x000000306100780c */ /* 0x000fe40003f44270 */
[----:B-1----:R-:W-:Y:S01]  /*5800*/  FSEL R92, R95, -INF , P3 ;  /* 0xff8000005f5c7808 */ /* 0x002fe20001800000 */
[----:B------:R1:W-:Y:S01]  /*5810*/  MUFU.TANH R176, R134 ;  /* 0x0000008600b07308 */ /* 0x0003e20000002400 */
[----:B------:R-:W-:Y:S01]  /*5820*/  FMNMX.FTZ R99, R148, R99, !PT ;  /* 0x0000006394637209 */ /* 0x000fe20007810000 */
[----:B------:R-:W-:Y:S01]  /*5830*/  FFMA.FTZ R95, R100, R9, -R111 ;  /* 0x00000009645f7223 */ /* 0x000fe2000001086f */
[----:B------:R-:W-:Y:S02]  /*5840*/  ISETP.GT.AND P3, PT, R97, 0x31, PT ;  /* 0x000000316100780c */ /* 0x000fe40003f64270 */
[----:B------:R-:W-:Y:S02]  /*5850*/  FMNMX.FTZ R99, R92, R99, !PT ;  /* 0x000000635c637209 */ /* 0x000fe40007810000 */
[----:B0-----:R-:W-:Y:S01]  /*5860*/  FSEL R142, R115, -INF , P3 ;  /* 0xff800000738e7808 */ /* 0x001fe20001800000 */
[----:B------:R-:W0:Y:S01]  /*5870*/  MUFU.TANH R123, R123 ;  /* 0x0000007b007b7308 */ /* 0x000e220000002400 */
[----:B-1----:R-:W-:-:S02]  /*5880*/  FSEL R134, R103, -INF , P2 ;  /* 0xff80000067867808 */ /* 0x002fc40001000000 */
[C---:B------:R-:W-:Y:S02]  /*5890*/  ISETP.GT.AND P2, PT, R97.reuse, 0x38, PT ;  /* 0x000000386100780c */ /* 0x040fe40003f44270 */
[----:B------:R-:W-:Y:S02]  /*58a0*/  FMNMX.FTZ R99, R134, R99, !PT ;  /* 0x0000006386637209 */ /* 0x000fe40007810000 */
[----:B------:R-:W-:Y:S01]  /*58b0*/  ISETP.GT.AND P3, PT, R97, 0x39, PT ;  /* 0x000000396100780c */ /* 0x000fe20003f64270 */
[----:B------:R-:W1:Y:S01]  /*58c0*/  MUFU.TANH R127, R127 ;  /* 0x0000007f007f7308 */ /* 0x000e620000002400 */
[----:B------:R-:W-:Y:S01]  /*58d0*/  FSEL R144, R105, -INF , P2 ;  /* 0xff80000069907808 */ /* 0x000fe20001000000 */
[----:B------:R-:W-:Y:S01]  /*58e0*/  FFMA.FTZ R105, R120, R9, -R111 ;  /* 0x0000000978697223 */ /* 0x000fe2000001086f */
[----:B------:R-:W-:Y:S02]  /*58f0*/  FMNMX.FTZ R99, R142, R99, !PT ;  /* 0x000000638e637209 */ /* 0x000fe40007810000 */
[----:B------:R-:W-:-:S02]  /*5900*/  ISETP.GT.AND P2, PT, R97, 0x40, PT ;  /* 0x000000406100780c */ /* 0x000fc40003f44270 */
[----:B---3--:R-:W-:Y:S01]  /*5910*/  FSEL R140, R119, -INF , P3 ;  /* 0xff800000778c7808 */ /* 0x008fe20001800000 */
[----:B------:R2:W-:Y:S01]  /*5920*/  MUFU.EX2 R21, R150 ;  /* 0x0000009600157308 */ /* 0x0005e20000000800 */
[----:B------:R-:W-:Y:S02]  /*5930*/  FMNMX.FTZ R99, R144, R99, !PT ;  /* 0x0000006390637209 */ /* 0x000fe40007810000 */
[----:B------:R-:W-:Y:S02]  /*5940*/  ISETP.GT.AND P3, PT, R97, 0x41, PT ;  /* 0x000000416100780c */ /* 0x000fe40003f64270 */
[----:B------:R-:W-:Y:S02]  /*5950*/  FMNMX.FTZ R99, R140, R99, !PT ;  /* 0x000000638c637209 */ /* 0x000fe40007810000 */
[----:B0-----:R-:W-:Y:S01]  /*5960*/  FSEL R136, R123, -INF , P3 ;  /* 0xff8000007b887808 */ /* 0x001fe20001800000 */
[----:B------:R-:W0:Y:S01]  /*5970*/  MUFU.TANH R131, R131 ;  /* 0x0000008300837308 */ /* 0x000e220000002400 */
[----:B--2---:R-:W-:Y:S01]  /*5980*/  FSEL R150, R107, -INF , P2 ;  /* 0xff8000006b967808 */ /* 0x004fe20001000000 */
[----:B------:R-:W-:Y:S01]  /*5990*/  FFMA.FTZ R107, R114, R9, -R111 ;  /* 0x00000009726b7223 */ /* 0x000fe2000001086f */
[----:B------:R-:W-:-:S02]  /*59a0*/  ISETP.GT.AND P2, PT, R97, 0x48, PT ;  /* 0x000000486100780c */ /* 0x000fc40003f44270 */
[----:B------:R-:W-:Y:S02]  /*59b0*/  FMNMX.FTZ R99, R150, R99, !PT ;  /* 0x0000006396637209 */ /* 0x000fe40007810000 */
[C---:B------:R-:W-:Y:S01]  /*59c0*/  ISETP.GT.AND P3, PT, R97.reuse, 0x49, PT ;  /* 0x000000496100780c */ /* 0x040fe20003f64270 */
[----:B------:R-:W2:Y:S01]  /*59d0*/  MUFU.TANH R135, R135 ;  /* 0x0000008700877308 */ /* 0x000ea20000002400 */
[----:B------:R-:W-:Y:S02]  /*59e0*/  FSEL R172, R172, -INF , P2 ;  /* 0xff800000acac7808 */ /* 0x000fe40001000000 */
[----:B------:R-:W-:Y:S02]  /*59f0*/  FMNMX.FTZ R99, R136, R99, !PT ;  /* 0x0000006388637209 */ /* 0x000fe40007810000 */
[----:B------:R-:W-:Y:S02]  /*5a00*/  ISETP.GT.AND P2, PT, R97, 0x50, PT ;  /* 0x000000506100780c */ /* 0x000fe40003f44270 */
[----:B-1----:R-:W-:Y:S01]  /*5a10*/  FSEL R106, R127, -INF , P3 ;  /* 0xff8000007f6a7808 */ /* 0x002fe20001800000 */
[----:B------:R-:W-:Y:S01]  /*5a20*/  MUFU.EX2 R156, R156 ;  /* 0x0000009c009c7308 */ /* 0x000fe20000000800 */
[----:B------:R-:W-:-:S02]  /*5a30*/  FMNMX.FTZ R99, R172, R99, !PT ;  /* 0x00000063ac637209 */ /* 0x000fc40007810000 */
[C---:B------:R-:W-:Y:S02]  /*5a40*/  ISETP.GT.AND P3, PT, R97.reuse, 0x51, PT ;  /* 0x000000516100780c */ /* 0x040fe40003f64270 */
[----:B------:R-:W-:Y:S02]  /*5a50*/  FSEL R174, R174, -INF , P2 ;  /* 0xff800000aeae7808 */ /* 0x000fe40001000000 */
[----:B------:R-:W-:Y:S01]  /*5a60*/  FMNMX.FTZ R99, R106, R99, !PT ;  /* 0x000000636a637209 */ /* 0x000fe20007810000 */
[----:B------:R-:W-:Y:S01]  /*5a70*/  MUFU.EX2 R158, R158 ;  /* 0x0000009e009e7308 */ /* 0x000fe20000000800 */
[----:B------:R-:W-:Y:S02]  /*5a80*/  ISETP.GT.AND P2, PT, R97, 0x58, PT ;  /* 0x000000586100780c */ /* 0x000fe40003f44270 */
[----:B0-----:R-:W-:Y:S02]  /*5a90*/  FSEL R100, R131, -INF , P3 ;  /* 0xff80000083647808 */ /* 0x001fe40001800000 */
[----:B------:R-:W-:-:S02]  /*5aa0*/  FMNMX.FTZ R99, R174, R99, !PT ;  /* 0x00000063ae637209 */ /* 0x000fc40007810000 */
[----:B------:R-:W-:Y:S01]  /*5ab0*/  ISETP.GT.AND P3, PT, R97, 0x59, PT ;  /* 0x000000596100780c */ /* 0x000fe20003f64270 */
[-CC-:B------:R-:W-:Y:S01]  /*5ac0*/  FFMA.FTZ R97, R98, R9.reuse, -R111.reuse ;  /* 0x0000000962617223 */ /* 0x180fe2000001086f */
[----:B------:R-:W-:Y:S01]  /*5ad0*/  FSEL R176, R176, -INF , P2 ;  /* 0xff800000b0b07808 */ /* 0x000fe20001000000 */
[--C-:B------:R-:W-:Y:S01]  /*5ae0*/  FFMA.FTZ R98, R102, R9, -R111.reuse ;  /* 0x0000000966627223 */ /* 0x100fe2000001086f */
[----:B------:R-:W-:Y:S01]  /*5af0*/  FMNMX.FTZ R99, R100, R99, !PT ;  /* 0x0000006364637209 */ /* 0x000fe20007810000 */
[-CC-:B------:R-:W-:Y:S01]  /*5b00*/  FFMA.FTZ R102, R110, R9.reuse, -R111.reuse ;  /* 0x000000096e667223 */ /* 0x180fe2000001086f */
[----:B--2---:R-:W-:Y:S01]  /*5b10*/  FSEL R178, R135, -INF , P3 ;  /* 0xff80000087b27808 */ /* 0x004fe20001800000 */
[--C-:B------:R-:W-:Y:S01]  /*5b20*/  FFMA.FTZ R110, R128, R9, -R111.reuse ;  /* 0x00000009806e7223 */ /* 0x100fe2000001086f */
[----:B------:R-:W-:Y:S01]  /*5b30*/  FMNMX.FTZ R99, R176, R99, !PT ;  /* 0x00000063b0637209 */ /* 0x000fe20007810000 */
[----:B------:R-:W-:Y:S03]  /*5b40*/  MUFU.EX2 R89, R89 ;  /* 0x0000005900597308 */ /* 0x000fe60000000800 */
[----:B------:R-:W-:Y:S01]  /*5b50*/  FMNMX.FTZ R14, R178, R99, !PT ;  /* 0x00000063b20e7209 */ /* 0x000fe20007810000 */
[-CC-:B------:R-:W-:Y:S01]  /*5b60*/  FFMA.FTZ R99, R104, R9.reuse, -R111.reuse ;  /* 0x0000000968637223 */ /* 0x180fe2000001086f */
[----:B------:R-:W-:-:S03]  /*5b70*/  FFMA.FTZ R104, R116, R9, -R111 ;  /* 0x0000000974687223 */ /* 0x000fc6000001086f */
[----:B------:R-:W0:Y:S01]  /*5b80*/  SHFL.BFLY PT, R103, R14, 0x2, 0x1f ;  /* 0x0c401f000e677f89 */ /* 0x000e2200000e0000 */
[----:B------:R-:W-:Y:S08]  /*5b90*/  MUFU.EX2 R152, R152 ;  /* 0x0000009800987308 */ /* 0x000ff00000000800 */
[----:B------:R-:W-:Y:S08]  /*5ba0*/  MUFU.EX2 R91, R91 ;  /* 0x0000005b005b7308 */ /* 0x000ff00000000800 */
[----:B------:R-:W-:Y:S01]  /*5bb0*/  MUFU.EX2 R154, R154 ;  /* 0x0000009a009a7308 */ /* 0x000fe20000000800 */
[----:B0-----:R-:W-:Y:S01]  /*5bc0*/  FMNMX.FTZ R109, R14, R103, !PT ;  /* 0x000000670e6d7209 */ /* 0x001fe20007810000 */
[----:B------:R-:W-:-:S06]  /*5bd0*/  FFMA.FTZ R103, R112, R9, -R111 ;  /* 0x0000000970677223 */ /* 0x000fcc000001086f */
[----:B------:R-:W-:Y:S01]  /*5be0*/  MUFU.EX2 R93, R93 ;  /* 0x0000005d005d7308 */ /* 0x000fe20000000800 */
[----:B------:R-:W0:Y:S07]  /*5bf0*/  SHFL.BFLY PT, R14, R109, 0x1, 0x1f ;  /* 0x0c201f006d0e7f89 */ /* 0x000e2e00000e0000 */
[----:B------:R-:W-:Y:S08]  /*5c00*/  MUFU.EX2 R95, R95 ;  /* 0x0000005f005f7308 */ /* 0x000ff00000000800 */
[----:B------:R-:W-:Y:S08]  /*5c10*/  MUFU.EX2 R96, R96 ;  /* 0x0000006000607308 */ /* 0x000ff00000000800 */
[----:B------:R-:W-:Y:S01]  /*5c20*/  MUFU.EX2 R94, R94 ;  /* 0x0000005e005e7308 */ /* 0x000fe20000000800 */
[----:B0-----:R-:W-:Y:S01]  /*5c30*/  FMNMX.FTZ R14, R109, R14, !PT ;  /* 0x0000000e6d0e7209 */ /* 0x001fe20007810000 */
[----:B------:R-:W-:-:S03]  /*5c40*/  FFMA.FTZ R109, R132, R9, -R111 ;  /* 0x00000009846d7223 */ /* 0x000fc6000001086f */
[C---:B------:R-:W-:Y:S01]  /*5c50*/  FSETP.NEU.FTZ.AND P2, PT, R14.reuse, -INF , PT ;  /* 0xff8000000e00780b */ /* 0x040fe20003f5d000 */
[C---:B------:R-:W-:Y:S02]  /*5c60*/  FMUL.FTZ R112, R14.reuse, R9 ;  /* 0x000000090e707220 */ /* 0x040fe40000410000 */
[----:B------:R-:W-:Y:S01]  /*5c70*/  MUFU.EX2 R97, R97 ;  /* 0x0000006100617308 */ /* 0x000fe20000000800 */
[----:B------:R-:W-:Y:S02]  /*5c80*/  FSEL R116, R14, RZ, P2 ;  /* 0x000000ff0e747208 */ /* 0x000fe40001000000 */
[----:B------:R-:W-:-:S03]  /*5c90*/  FSEL R111, R112, RZ, P2 ;  /* 0x000000ff706f7208 */ /* 0x000fc60001000000 */
[----:B------:R-:W-:Y:S02]  /*5ca0*/  FADD.FTZ R116, -R116, R11 ;  /* 0x0000000b74747221 */ /* 0x000fe40000010100 */
[----:B------:R-:W-:Y:S01]  /*5cb0*/  MUFU.EX2 R98, R98 ;  /* 0x0000006200627308 */ /* 0x000fe20000000800 */
[-CC-:B------:R-:W-:Y:S01]  /*5cc0*/  FFMA.FTZ R157, R0, R9.reuse, -R111.reuse ;  /* 0x00000009009d7223 */ /* 0x180fe2000001086f */
[----:B------:R-:W-:Y:S01]  /*5cd0*/  FSEL R0, R10, RZ, P1 ;  /* 0x000000ff0a007208 */ /* 0x000fe20000800000 */
[-CC-:B------:R-:W-:Y:S01]  /*5ce0*/  FFMA.FTZ R112, R8, R9.reuse, -R111.reuse ;  /* 0x0000000908707223 */ /* 0x180fe2000001086f */
[-C--:B------:R-:W-:Y:S01]  /*5cf0*/  FMUL.FTZ R116, R116, R9.reuse ;  /* 0x0000000974747220 */ /* 0x080fe20000410000 */
[-CC-:B------:R-:W-:Y:S01]  /*5d00*/  FFMA.FTZ R159, R20, R9.reuse, -R111.reuse ;  /* 0x00000009149f7223 */ /* 0x180fe2000001086f */
[-C--:B------:R-:W-:Y:S01]  /*5d10*/  FFMA.FTZ R20, R118, R9.reuse, -R111 ;  /* 0x0000000976147223 */ /* 0x080fe2000001086f */
[----:B------:R-:W-:Y:S01]  /*5d20*/  FADD.FTZ R0, -R0, R13 ;  /* 0x0000000d00007221 */ /* 0x000fe20000010100 */
[----:B------:R-:W-:Y:S01]  /*5d30*/  MUFU.EX2 R157, R157 ;  /* 0x0000009d009d7308 */ /* 0x000fe20000000800 */
[-CC-:B------:R-:W-:Y:S01]  /*5d40*/  FFMA.FTZ R153, R88, R9.reuse, -R111.reuse ;  /* 0x0000000958997223 */ /* 0x180fe2000001086f */
[-CC-:B------:R-:W-:Y:S01]  /*5d50*/  FFMA.FTZ R88, R122, R9.reuse, -R111.reuse ;  /* 0x000000097a587223 */ /* 0x180fe2000001086f */
[-C--:B------:R-:W-:Y:S01]  /*5d60*/  FMUL.FTZ R8, R0, R9.reuse ;  /* 0x0000000900087220 */ /* 0x080fe20000410000 */
[-CC-:B------:R-:W-:Y:S01]  /*5d70*/  FFMA.FTZ R155, R90, R9.reuse, -R111.reuse ;  /* 0x000000095a9b7223 */ /* 0x180fe2000001086f */
        /* <DEDUP_REMOVED lines=20> */
[----:B0-----:R-:W-:-:S07]  /*5ec0*/  FFMA.FTZ R11, R0, R6, R157 ;  /* 0x00000006000b7223 */ /* 0x001fce000001009d */
[----:B------:R-:W0:Y:S01]  /*5ed0*/  MUFU.EX2 R159, R159 ;  /* 0x0000009f009f7308 */ /* 0x000e220000000800 */
[----:B-1----:R-:W-:-:S04]  /*5ee0*/  FFMA.FTZ R7, R8, R7, R21 ;  /* 0x0000000708077223 */ /* 0x002fc80000010015 */
[----:B------:R-:W-:-:S03]  /*5ef0*/  FADD.FTZ R7, R156, R7 ;  /* 0x000000079c077221 */ /* 0x000fc60000010000 */
[----:B------:R-:W1:Y:S01]  /*5f00*/  MUFU.EX2 R20, R20 ;  /* 0x0000001400147308 */ /* 0x000e620000000800 */
[----:B--2---:R-:W-:-:S07]  /*5f10*/  FADD.FTZ R6, R112, R11 ;  /* 0x0000000b70067221 */ /* 0x004fce0000010000 */
[----:B------:R-:W2:Y:S08]  /*5f20*/  MUFU.EX2 R153, R153 ;  /* 0x0000009900997308 */ /* 0x000eb00000000800 */
[----:B------:R-:W3:Y:S08]  /*5f30*/  MUFU.EX2 R88, R88 ;  /* 0x0000005800587308 */ /* 0x000ef00000000800 */
[----:B------:R4:W-:Y:S08]  /*5f40*/  MUFU.EX2 R13, R92 ;  /* 0x0000005c000d7308 */ /* 0x0009f00000000800 */
[----:B------:R-:W5:Y:S01]  /*5f50*/  MUFU.EX2 R155, R155 ;  /* 0x0000009b009b7308 */ /* 0x000f620000000800 */
[----:B----4-:R-:W-:Y:S01]  /*5f60*/  FADD.FTZ R92, R158, R7 ;  /* 0x000000079e5c7221 */ /* 0x010fe20000010000 */
[----:B0-----:R-:W-:-:S03]  /*5f70*/  FADD.FTZ R7, R159, R6 ;  /* 0x000000069f077221 */ /* 0x001fc60000010000 */
[----:B------:R-:W-:Y:S01]  /*5f80*/  FADD.FTZ R11, R89, R92 ;  /* 0x0000005c590b7221 */ /* 0x000fe20000010000 */
[----:B-1----:R-:W-:Y:S02]  /*5f90*/  FADD.FTZ R6, R20, R7 ;  /* 0x0000000714067221 */ /* 0x002fe40000010000 */
[----:B------:R-:W0:Y:S01]  /*5fa0*/  MUFU.EX2 R90, R90 ;  /* 0x0000005a005a7308 */ /* 0x000e220000000800 */
[----:B------:R-:W-:Y:S01]  /*5fb0*/  FADD.FTZ R92, R152, R11 ;  /* 0x0000000b985c7221 */ /* 0x000fe20000010000 */
[----:B--2---:R-:W-:-:S03]  /*5fc0*/  FADD.FTZ R7, R153, R6 ;  /* 0x0000000699077221 */ /* 0x004fc60000010000 */
[----:B------:R-:W-:Y:S01]  /*5fd0*/  FADD.FTZ R11, R91, R92 ;  /* 0x0000005c5b0b7221 */ /* 0x000fe20000010000 */
[----:B---3--:R-:W-:Y:S02]  /*5fe0*/  FADD.FTZ R6, R88, R7 ;  /* 0x0000000758067221 */ /* 0x008fe40000010000 */
[----:B------:R-:W1:Y:S01]  /*5ff0*/  MUFU.EX2 R149, R149 ;  /* 0x0000009500957308 */ /* 0x000e620000000800 */
[----:B------:R-:W-:Y:S01]  /*6000*/  FADD.FTZ R92, R154, R11 ;  /* 0x0000000b9a5c7221 */ /* 0x000fe20000010000 */
[----:B-----5:R-:W-:-:S03]  /*6010*/  FADD.FTZ R7, R155, R6 ;  /* 0x000000069b077221 */ /* 0x020fc60000010000 */
[----:B------:R-:W-:-:S03]  /*6020*/  FADD.FTZ R92, R93, R92 ;  /* 0x0000005c5d5c7221 */ /* 0x000fc60000010000 */
        /* <DEDUP_REMOVED lines=12> */
[----:B0-----:R-:W-:-:S04]  /*60f0*/  FADD.FTZ R6, R151, R6 ;  /* 0x0000000697067221 */ /* 0x001fc80000010000 */
[----:B------:R-:W-:-:S03]  /*6100*/  FADD.FTZ R6, R13, R6 ;  /* 0x000000060d067221 */ /* 0x000fc60000010000 */
        /* <DEDUP_REMOVED lines=46> */
.L_x_2212:
        /* <DEDUP_REMOVED lines=34> */
.L_x_2202:
[----:B------:R-:W-:-:S13]  /*6610*/  ISETP.GE.AND P1, PT, R15, RZ, PT ;  /* 0x000000ff0f00720c */ /* 0x000fda0003f26270 */
[----:B------:R-:W-:Y:S05]  /*6620*/  @!P1 BRA `(.L_x_2214) ;  /* 0x0000002000b49947 */ /* 0x000fea0003800000 */
[----:B------:R-:W-:Y:S01]  /*6630*/  IMAD.MOV.U32 R13, RZ, RZ, R14 ;  /* 0x000000ffff0d7224 */ /* 0x000fe200078e000e */
[----:B------:R-:W-:Y:S01]  /*6640*/  UMOV UR4, UR38 ;  /* 0x0000002600047c82 */ /* 0x000fe20008000000 */
[----:B------:R-:W-:Y:S01]  /*6650*/  IMAD.MOV.U32 R11, RZ, RZ, R10 ;  /* 0x000000ffff0b7224 */ /* 0x000fe200078e000a */
[----:B------:R-:W-:Y:S01]  /*6660*/  UMOV UR5, UR39 ;  /* 0x0000002700057c82 */ /* 0x000fe20008000000 */
[----:B------:R-:W-:-:S05]  /*6670*/  ULDC UR6, c[0x0][0x9d8] ;  /* 0x0002760000067ab9 */ /* 0x000fca0000000800 */
.L_x_2225:
[----:B------:R-:W-:-:S04]  /*6680*/  UIADD3 UR10, UR5, 0x1, URZ ;  /* 0x00000001050a7890 */ /* 0x000fc8000fffe03f */
[----:B------:R-:W-:-:S04]  /*6690*/  UISETP.NE.AND UP0, UPT, UR10, 0x2, UPT ;  /* 0x000000020a00788c */ /* 0x000fc8000bf05270 */
[----:B------:R-:W-:Y:S02]  /*66a0*/  USEL UR10, UR10, URZ, UP0 ;  /* 0x0000003f0a0a7287 */ /* 0x000fe40008000000 */
[----:B------:R-:W-:-:S04]  /*66b0*/  USEL UR38, URZ, 0x1, UP0 ;  /* 0x000000013f267887 */ /* 0x000fc80008000000 */
[----:B------:R-:W-:Y:S01]  /*66c0*/  ULOP3.LUT UR38, UR4, UR38, URZ, 0x3c, !UPT ;  /* 0x0000002604267292 */ /* 0x000fe2000f8e3c3f */
[----:B------:R-:W-:Y:S01]  /*66d0*/  UMOV UR39, UR10 ;  /* 0x0000000a00277c82 */ /* 0x000fe20008000000 */
[----:B------:R-:W-:Y:S10]  /*66e0*/  @!P0 BRA `(.L_x_2215) ;  /* 0x0000000000048947 */ /* 0x000ff40003800000 */
[----:B------:R-:W-:Y:S01]  /*66f0*/  BPT.TRAP 0x1 ;  /* 0x000000040000795c */ /* 0x000fe20000300000 */
.L_x_2215:
[----:B------:R-:W-:Y:S01]  /*6700*/  ULEA UR7, UR39, UR40, 0x3 ;  /* 0x0000002827077291 */ /* 0x000fe2000f8e183f */
[----:B------:R-:W-:-:S04]  /*6710*/  MOV R9, UR38 ;  /* 0x0000002600097c02 */ /* 0x000fc80008000f00 */
[----:B------:R-:W-:-:S04]  /*6720*/  SHF.L.U32 R9, R9, 0x1f, RZ ;  /* 0x0000001f09097819 */ /* 0x000fc800000006ff */
[----:B------:R0:W1:Y:S01]  /*6730*/  SYNCS.PHASECHK.TRANS64.TRYWAIT P1, [UR7+0x2a830], R9 ;  /* 0x02a83009ff0075a7 */ /* 0x0000620008020147 */
[----:B------:R-:W-:Y:S05]  /*6740*/  @!P0 BRA `(.L_x_2216) ;  /* 0x0000000000048947 */ /* 0x000fea0003800000 */
[----:B------:R-:W-:Y:S01]  /*6750*/  BPT.TRAP 0x1 ;  /* 0x000000040000795c */ /* 0x000fe20000300000 */
.L_x_2216:
[----:B-1----:R-:W-:Y:S05]  /*6760*/  @P1 BRA `(.L_x_2217) ;  /* 0x0000000000081947 */ /* 0x002fea0003800000 */
[----:B------:R-:W1:Y:S02]  /*6770*/  SYNCS.PHASECHK.TRANS64.TRYWAIT P1, [UR7+0x2a830], R9 ;  /* 0x02a83009ff0075a7 */ /* 0x000e640008020147 */
[----:B-1----:R-:W-:Y:S05]  /*6780*/  @!P1 BRA `(.L_x_2218) ;  /* 0x0000008c00589947 */ /* 0x002fea0003800000 */
.L_x_2217:
        /* <DEDUP_REMOVED lines=143> */
.L_x_2219:
[----:B------:R-:W-:Y:S01]  /*7080*/  ULEA UR7, UR5, UR40, 0x3 ;  /* 0x0000002805077291 */ /* 0x000fe2000f8e183f */
[----:B------:R-:W-:-:S05]  /*7090*/  IMAD.U32 R0, RZ, RZ, UR4 ;  /* 0x00000004ff007e24 */ /* 0x000fca000f8e00ff */
[----:B------:R-:W-:-:S04]  /*70a0*/  SHF.L.U32 R0, R0, 0x1f, RZ ;  /* 0x0000001f00007819 */ /* 0x000fc800000006ff */
[----:B------:R2:W3:Y:S01]  /*70b0*/  SYNCS.PHASECHK.TRANS64.TRYWAIT P1, [UR7+0x2a850], R0 ;  /* 0x02a85000ff0075a7 */ /* 0x0004e20008020147 */
[----:B------:R-:W-:Y:S05]  /*70c0*/  @!P0 BRA `(.L_x_2220) ;  /* 0x0000000000048947 */ /* 0x000fea0003800000 */
[----:B------:R-:W-:Y:S01]  /*70d0*/  BPT.TRAP 0x1 ;  /* 0x000000040000795c */ /* 0x000fe20000300000 */
.L_x_2220:
[----:B---3--:R-:W-:Y:S05]  /*70e0*/  @P1 BRA `(.L_x_2221) ;  /* 0x0000000000081947 */ /* 0x008fea0003800000 */
[----:B------:R-:W3:Y:S02]  /*70f0*/  SYNCS.PHASECHK.TRANS64.TRYWAIT P1, [UR7+0x2a850], R0 ;  /* 0x02a85000ff0075a7 */ /* 0x000ee40008020147 */
[----:B---3--:R-:W-:Y:S05]  /*7100*/  @!P1 BRA `(.L_x_2222) ;  /* 0x0000008400109947 */ /* 0x008fea0003800000 */
.L_x_2221:
        /* <DEDUP_REMOVED lines=38> */
.L_x_2223:
        /* <DEDUP_REMOVED lines=23> */
[----:B01----:R-:W-:Y:S01]  /*74e0*/  FMNMX.FTZ R9, R136, R11, !PT ;  /* 0x0000000b88097209 */ /* 0x003fe20007810000 */
[----:B------:R-:W-:Y:S01]  /*74f0*/  FMUL.FTZ R102, R107, UR6 ;  /* 0x000000066b667c20 */ /* 0x000fe20008410000 */
[----:B------:R-:W-:Y:S01]  /*7500*/  FMUL.FTZ R158, R109, UR6 ;  /* 0x000000066d9e7c20 */ /* 0x000fe20008410000 */
[----:B------:R-:W-:Y:S01]  /*7510*/  FMUL.FTZ R104, R110, UR6 ;  /* 0x000000066e687c20 */ /* 0x000fe20008410000 */
[----:B------:R-:W-:Y:S01]  /*7520*/  FMUL.FTZ R172, R112, UR6 ;  /* 0x0000000670ac7c20 */ /* 0x000fe20008410000 */
[----:B------:R-:W-:Y:S01]  /*7530*/  FMUL.FTZ R106, R111, UR6 ;  /* 0x000000066f6a7c20 */ /* 0x000fe20008410000 */
[----:B------:R-:W-:Y:S01]  /*7540*/  FMUL.FTZ R174, R113, UR6 ;  /* 0x0000000671ae7c20 */ /* 0x000fe20008410000 */
[----:B------:R-:W0:Y:S01]  /*7550*/  MUFU.TANH R140, R140 ;  /* 0x0000008c008c7308 */ /* 0x000e220000002400 */
[----:B---3--:R-:W-:Y:S01]  /*7560*/  FMNMX.FTZ R9, R138, R9, !PT ;  /* 0x000000098a097209 */ /* 0x008fe20007810000 */
        /* <DEDUP_REMOVED lines=14> */
[----:B------:R-:W3:Y:S01]  /*7650*/  MUFU.TANH R142, R142 ;  /* 0x0000008e008e7308 */ /* 0x000ee20000002400 */
        /* <DEDUP_REMOVED lines=11> */
[----:B--2---:R-:W-:Y:S01]  /*7710*/  FMUL.FTZ R0, R134, UR6 ;  /* 0x0000000686007c20 */ /* 0x004fe20008410000 */
[----:B------:R-:W-:Y:S01]  /*7720*/  FMUL.FTZ R134, R135, UR6 ;  /* 0x0000000687867c20 */ /* 0x000fe20008410000 */
[----:B------:R-:W-:-:S02]  /*7730*/  ULEA UR4, UR10, UR40, 0x3 ;  /* 0x000000280a047291 */ /* 0x000fc4000f8e183f */
[----:B------:R-:W1:Y:S01]  /*7740*/  MUFU.TANH R144, R144 ;  /* 0x0000009000907308 */ /* 0x000e620000002400 */
[----:B---3--:R-:W-:Y:S01]  /*7750*/  FMNMX.FTZ R9, R142, R9, !PT ;  /* 0x000000098e097209 */ /* 0x008fe20007810000 */
[----:B------:R-:W-:-:S04]  /*7760*/  UIADD3 UR4, UR4, 0x2a840, URZ ;  /* 0x0002a84004047890 */ /* 0x000fc8000fffe03f */
[----:B------:R-:W-:Y:S02]  /*7770*/  UPRMT UR4, UR43, 0x654, UR4 ;  /* 0x000006542b047896 */ /* 0x000fe40008000004 */
[----:B------:R-:W2:Y:S01]  /*7780*/  MUFU.TANH R90, R90 ;  /* 0x0000005a005a7308 */ /* 0x000ea20000002400 */
[----:B0-----:R-:W-:-:S06]  /*7790*/  FMNMX.FTZ R21, R88, R21, !PT ;  /* 0x0000001558157209 */ /* 0x001fcc0007810000 */
[----:B------:R-:W-:Y:S01]  /*77a0*/  SYNCS.ARRIVE.TRANS64.RED.A1T0 RZ, [UR4], RZ ;  /* 0x000000ffffff79a7 */ /* 0x000fe20008100404 */
        /* <DEDUP_REMOVED lines=74> */
[----:B------:R0:W1:Y:S01]  /*7c50*/  MUFU.TANH R132, R0 ;  /* 0x0000000000847308 */ /* 0x0000620000002400 */
[----:B--2---:R-:W-:-:S07]  /*7c60*/  FMNMX.FTZ R21, R130, R21, !PT ;  /* 0x0000001582157209 */ /* 0x004fce0007810000 */
[----:B------:R-:W2:Y:S01]  /*7c70*/  MUFU.TANH R134, R134 ;  /* 0x0000008600867308 */ /* 0x000ea20000002400 */
[----:B0-----:R-:W-:-:S05]  /*7c80*/  FMNMX.FTZ R0, R190, R9, !PT ;  /* 0x00000009be007209 */ /* 0x001fca0007810000 */
[----:B------:R-:W0:Y:S01]  /*7c90*/  SHFL.BFLY PT, R9, R0, 0x2, 0x1f ;  /* 0x0c401f0000097f89 */ /* 0x000e2200000e0000 */
[----:B-1----:R-:W-:-:S04]  /*7ca0*/  FMNMX.FTZ R21, R132, R21, !PT ;  /* 0x0000001584157209 */ /* 0x002fc80007810000 */
[----:B--2---:R-:W-:-:S05]  /*7cb0*/  FMNMX.FTZ R21, R134, R21, !PT ;  /* 0x0000001586157209 */ /* 0x004fca0007810000 */
[----:B------:R-:W1:Y:S01]  /*7cc0*/  SHFL.BFLY PT, R8, R21, 0x2, 0x1f ;  /* 0x0c401f0015087f89 */ /* 0x000e6200000e0000 */
[----:B0-----:R-:W-:Y:S02]  /*7cd0*/  FMNMX.FTZ R89, R0, R9, !PT ;  /* 0x0000000900597209 */ /* 0x001fe40007810000 */
[----:B------:R-:W0:Y:S03]  /*7ce0*/  LDC R9, c[0x0][0x988] ;  /* 0x00026200ff097b82 */ /* 0x000e260000000800 */
[----:B------:R-:W2:Y:S01]  /*7cf0*/  SHFL.BFLY PT, R10, R89, 0x1, 0x1f ;  /* 0x0c201f00590a7f89 */ /* 0x000ea200000e0000 */
[----:B-1----:R-:W-:-:S05]  /*7d00*/  FMNMX.FTZ R91, R21, R8, !PT ;  /* 0x00000008155b7209 */ /* 0x002fca0007810000 */
[----:B------:R-:W1:Y:S01]  /*7d10*/  SHFL.BFLY PT, R14, R91, 0x1, 0x1f ;  /* 0x0c201f005b0e7f89 */ /* 0x000e6200000e0000 */
[----:B--2---:R-:W-:-:S05]  /*7d20*/  FMNMX.FTZ R10, R89, R10, !PT ;  /* 0x0000000a590a7209 */ /* 0x004fca0007810000 */
[C---:B0-----:R-:W-:Y:S01]  /*7d30*/  FMUL.FTZ R107, R10.reuse, R9 ;  /* 0x000000090a6b7220 */ /* 0x041fe20000410000 */
[----:B------:R-:W-:-:S03]  /*7d40*/  FADD.FTZ R8, -R10, R11 ;  /* 0x0000000b0a087221 */ /* 0x000fc60000010100 */
[-CC-:B------:R-:W-:Y:S01]  /*7d50*/  FFMA.FTZ R11, R136, R9.reuse, -R107.reuse ;  /* 0x00000009880b7223 */ /* 0x180fe2000001086b */
[-CC-:B------:R-:W-:Y:S01]  /*7d60*/  FFMA.FTZ R136, R138, R9.reuse, -R107.reuse ;  /* 0x000000098a887223 */ /* 0x180fe2000001086b */
[-CC-:B------:R-:W-:Y:S01]  /*7d70*/  FFMA.FTZ R138, R142, R9.reuse, -R107.reuse ;  /* 0x000000098e8a7223 */ /* 0x180fe2000001086b */
[-CC-:B------:R-:W-:Y:S01]  /*7d80*/  FFMA.FTZ R21, R144, R9.reuse, -R107.reuse ;  /* 0x0000000990157223 */ /* 0x180fe2000001086b */
[-CC-:B------:R-:W-:Y:S01]  /*7d90*/  FFMA.FTZ R89, R148, R9.reuse, -R107.reuse ;  /* 0x0000000994597223 */ /* 0x180fe2000001086b */
[-CC-:B------:R-:W-:Y:S01]  /*7da0*/  FFMA.FTZ R142, R150, R9.reuse, -R107.reuse ;  /* 0x00000009968e7223 */ /* 0x180fe2000001086b */
[-CC-:B------:R-:W-:Y:S01]  /*7db0*/  FFMA.FTZ R144, R172, R9.reuse, -R107.reuse ;  /* 0x00000009ac907223 */ /* 0x180fe2000001086b */
[----:B-1----:R-:W-:Y:S01]  /*7dc0*/  FMNMX.FTZ R14, R91, R14, !PT ;  /* 0x0000000e5b0e7209 */ /* 0x002fe20007810000 */
[-CC-:B------:R-:W-:Y:S01]  /*7dd0*/  FFMA.FTZ R95, R174, R9.reuse, -R107.reuse ;  /* 0x00000009ae5f7223 */ /* 0x180fe2000001086b */
[-CC-:B------:R-:W-:Y:S01]  /*7de0*/  FFMA.FTZ R101, R124, R9.reuse, -R107.reuse ;  /* 0x000000097c657223 */ /* 0x180fe2000001086b */
[-CC-:B------:R-:W-:Y:S01]  /*7df0*/  FFMA.FTZ R103, R126, R9.reuse, -R107.reuse ;  /* 0x000000097e677223 */ /* 0x180fe2000001086b */
[-C--:B------:R-:W-:Y:S01]  /*7e00*/  FFMA.FTZ R148, R152, R9.reuse, -R107 ;  /* 0x0000000998947223 */ /* 0x080fe2000001086b */
[----:B------:R-:W-:Y:S01]  /*7e10*/  FADD.FTZ R0, -R14, R13 ;  /* 0x0000000d0e007221 */ /* 0x000fe20000010100 */
[-CC-:B------:R-:W-:Y:S01]  /*7e20*/  FFMA.FTZ R13, R140, R9.reuse, -R107.reuse ;  /* 0x000000098c0d7223 */ /* 0x180fe2000001086b */
        /* <DEDUP_REMOVED lines=11> */
[-C--:B------:R-:W-:Y:S01]  /*7ee0*/  FFMA.FTZ R174, R190, R9.reuse, -R107 ;  /* 0x00000009beae7223 */ /* 0x080fe2000001086b */
[-C--:B------:R-:W-:Y:S01]  /*7ef0*/  FMUL.FTZ R107, R14, R9.reuse ;  /* 0x000000090e6b7220 */ /* 0x080fe20000410000 */
[-C--:B------:R-:W-:Y:S01]  /*7f00*/  FMUL.FTZ R8, R8, R9.reuse ;  /* 0x0000000908087220 */ /* 0x080fe20000410000 */
[-C--:B------:R-:W-:Y:S01]  /*7f10*/  FMUL.FTZ R0, R0, R9.reuse ;  /* 0x0000000900007220 */ /* 0x080fe20000410000 */
        /* <DEDUP_REMOVED lines=23> */
[----:B------:R-:W-:Y:S01]  /*8090*/  FFMA.FTZ R128, R128, R9, -R107 ;  /* 0x0000000980807223 */ /* 0x000fe2000001086b */
[----:B------:R-:W1:Y:S01]  /*80a0*/  MUFU.EX2 R157, R157 ;  /* 0x0000009d009d7308 */ /* 0x000e620000000800 */
[----:B0-----:R-:W-:Y:S01]  /*80b0*/  FFMA.FTZ R7, R8, R7, R11 ;  /* 0x0000000708077223 */ /* 0x001fe2000001000b */
[-CC-:B------:R-:W-:Y:S01]  /*80c0*/  FFMA.FTZ R130, R130, R9.reuse, -R107.reuse ;  /* 0x0000000982827223 */ /* 0x180fe2000001086b */
[-CC-:B------:R-:W-:Y:S01]  /*80d0*/  FFMA.FTZ R132, R132, R9.reuse, -R107.reuse ;  /* 0x0000000984847223 */ /* 0x180fe2000001086b */
[----:B------:R-:W-:-:S04]  /*80e0*/  FFMA.FTZ R107, R134, R9, -R107 ;  /* 0x00000009866b7223 */ /* 0x000fc8000001086b */
[----:B------:R-:W0:Y:S08]  /*80f0*/  MUFU.EX2 R136, R136 ;  /* 0x0000008800887308 */ /* 0x000e300000000800 */
[----:B------:R-:W2:Y:S01]  /*8100*/  MUFU.EX2 R12, R12 ;  /* 0x0000000c000c7308 */ /* 0x000ea20000000800 */
[----:B-1----:R-:W-:-:S07]  /*8110*/  FFMA.FTZ R109, R0, R6, R157 ;  /* 0x00000006006d7223 */ /* 0x002fce000001009d */
        /* <DEDUP_REMOVED lines=92> */
.L_x_2224:
        /* <DEDUP_REMOVED lines=34> */
.L_x_2214:
        /* <DEDUP_REMOVED lines=67> */
.L_x_2226:
[----:B------:R-:W-:Y:S01]  /*8d30*/  ULEA UR5, UR39, UR40, 0x3 ;  /* 0x0000002827057291 */ /* 0x000fe2000f8e183f */
[----:B------:R-:W-:-:S05]  /*8d40*/  IMAD.U32 R0, RZ, RZ, UR38 ;  /* 0x00000026ff007e24 */ /* 0x000fca000f8e00ff */
[----:B------:R-:W-:-:S04]  /*8d50*/  SHF.L.U32 R0, R0, 0x1f, RZ ;  /* 0x0000001f00007819 */ /* 0x000fc800000006ff */
[----:B------:R0:W1:Y:S01]  /*8d60*/  SYNCS.PHASECHK.TRANS64.TRYWAIT P1, [UR5+0x2a850], R0 ;  /* 0x02a85000ff0075a7 */ /* 0x0000620008020145 */
[----:B------:R-:W-:Y:S05]  /*8d70*/  @!P0 BRA `(.L_x_2227) ;  /* 0x0000000000048947 */ /* 0x000fea0003800000 */
[----:B------:R-:W-:Y:S01]  /*8d80*/  BPT.TRAP 0x1 ;  /* 0x000000040000795c */ /* 0x000fe20000300000 */
.L_x_2227:
[----:B-1----:R-:W-:Y:S05]  /*8d90*/  @P1 BRA `(.L_x_2228) ;  /* 0x0000000000081947 */ /* 0x002fea0003800000 */
[----:B------:R-:W1:Y:S02]  /*8da0*/  SYNCS.PHASECHK.TRANS64.TRYWAIT P1, [UR5+0x2a850], R0 ;  /* 0x02a85000ff0075a7 */ /* 0x000e640008020145 */
[----:B-1----:R-:W-:Y:S05]  /*8db0*/  @!P1 BRA `(.L_x_2229) ;  /* 0x0000006400fc9947 */ /* 0x002fea0003800000 */
.L_x_2228:
[----:B------:R-:W-:Y:S01]  /*8dc0*/  UIADD3 UR40, UR40, 0x400, URZ ;  /* 0x0000040028287890 */ /* 0x000fe2000fffe03f */
[----:B------:R-:W-:Y:S01]  /*8dd0*/  WARPGROUP.ARRIVE ;  /* 0x00000000000079c5 */ /* 0x000fe20000000000 */
[----:B------:R-:W-:Y:S01]  /*8de0*/  UMOV UR7, 0x40000040 ;  /* 0x4000004000077882 */ /* 0x000fe20000000000 */
[----:B01----:R-:W0:Y:S01]  /*8df0*/  SHFL.BFLY PT, R0, R7, 0x2, 0x1f ;  /* 0x0c401f0007007f89 */ /* 0x003e2200000e0000 */
[----:B------:R-:W-:Y:S01]  /*8e00*/  USHF.R.U32.HI UR40, URZ, 0x4, UR40 ;  /* 0x000000043f287899 */ /* 0x000fe20008011628 */
[----:B------:R-:W-:Y:S01]  /*8e10*/  IMAD.MOV.U32 R4, RZ, RZ, RZ ;  /* 0x000000ffff047224 */ /* 0x000fe200078e00ff */
[----:B------:R-:W-:Y:S01]  /*8e20*/  MOV R89, 0xff800000 ;  /* 0xff80000000597802 */ /* 0x000fe20000000f00 */
[----:B------:R-:W1:Y:S01]  /*8e30*/  SHFL.BFLY PT, R3, R6, 0x2, 0x1f ;  /* 0x0c401f0006037f89 */ /* 0x000e6200000e0000 */
[----:B------:R-:W-:Y:S01]  /*8e40*/  ULOP3.LUT UR40, UR40, 0x3fff, URZ, 0xc0, !UPT ;  /* 0x00003fff28287892 */ /* 0x000fe2000f8ec03f */
[----:B------:R-:W-:Y:S02]  /*8e50*/  IMAD.MOV.U32 R8, RZ, RZ, RZ ;  /* 0x000000ffff087224 */ /* 0x000fe400078e00ff */
[----:B------:R-:W-:Y:S01]  /*8e60*/  IMAD.MOV.U32 R88, RZ, RZ, -0x800000 ;  /* 0xff800000ff587424 */ /* 0x000fe200078e00ff */
[----:B------:R-:W-:-:S04]  /*8e70*/  ULOP3.LUT UR4, UR40, 0x3000000, URZ, 0xfc, !UPT ;  /* 0x0300000028047892 */ /* 0x000fc8000f8efc3f */
[----:B------:R-:W-:-:S07]  /*8e80*/  UIMAD UR4, UR39, 0x600, UR4 ;  /* 0x00000600270478a4 */ /* 0x000fce000f8e0204 */
[----:B------:R-:W-:Y:S02]  /*8e90*/  UMOV UR6, UR4 ;  /* 0x0000000400067c82 */ /* 0x000fe40008000000 */
[----:B------:R-:W-:Y:S01]  /*8ea0*/  HGMMA.64x128x16.F32.BF16 R24, R156, gdesc[UR4].tnspB, R24, gsb0 ;  /* 0x41e000049c187df0 */ /* 0x000fe20008001818 */
[----:B------:R-:W-:Y:S01]  /*8eb0*/  UIADD3 UR6, UR4, 0x80, URZ ;  /* 0x0000008004067890 */ /* 0x000fe2000fffe03f */
[----:B0-----:R-:W-:Y:S01]  /*8ec0*/  FADD.FTZ R0, R0, R7 ;  /* 0x0000000700007221 */ /* 0x001fe20000010000 */
[----:B------:R-:W-:Y:S01]  /*8ed0*/  UMOV UR7, 0x40000040 ;  /* 0x4000004000077882 */ /* 0x000fe20000000000 */
[----:B-1----:R-:W-:-:S03]  /*8ee0*/  FADD.FTZ R2, R3, R6 ;  /* 0x0000000603027221 */ /* 0x002fc60000010000 */
[----:B------:R-:W0:Y:S04]  /*8ef0*/  SHFL.BFLY PT, R3, R0, 0x1, 0x1f ;  /* 0x0c201f0000037f89 */ /* 0x000e2800000e0000 */
[----:B------:R-:W1:Y:S01]  /*8f00*/  SHFL.BFLY PT, R5, R2, 0x1, 0x1f ;  /* 0x0c201f0002057f89 */ /* 0x000e6200000e0000 */
[----:B0-----:R-:W-:Y:S01]  /*8f10*/  FADD.FTZ R11, R0, R3 ;  /* 0x00000003000b7221 */ /* 0x001fe20000010000 */
[----:B-1----:R-:W-:-:S04]  /*8f20*/  FADD.FTZ R12, R2, R5 ;  /* 0x00000005020c7221 */ /* 0x002fc80000010000 */
[----:B------:R-:W-:Y:S02]  /*8f30*/  FSETP.NE.FTZ.AND P1, PT, R11, RZ, PT ;  /* 0x000000ff0b00720b */ /* 0x000fe40003f35000 */
[----:B------:R-:W-:-:S11]  /*8f40*/  FSETP.NE.FTZ.AND P2, PT, R12, RZ, PT ;  /* 0x000000ff0c00720b */ /* 0x000fd60003f55000 */
[----:B------:R-:W0:Y:S01]  /*8f50*/  @P1 MUFU.LG2 R5, R11 ;  /* 0x0000000b00051308 */ /* 0x000e220000000c00 */
[C---:B------:R-:W-:Y:S01]  /*8f60*/  @P1 FMUL.FTZ R3, R9.reuse, 0.69314718246459960938 ;  /* 0x3f31721809031820 */ /* 0x040fe20000410000 */
[----:B------:R-:W-:-:S06]  /*8f70*/  @P2 FMUL.FTZ R2, R9, 0.69314718246459960938 ;  /* 0x3f31721809022820 */ /* 0x000fcc0000410000 */
        /* <DEDUP_REMOVED lines=34> */
.L_x_2230:
[----:B------:R-:W-:Y:S01]  /*91a0*/  UIADD3 UR4, UR5, 0x2a860, URZ ;  /* 0x0002a86005047890 */ /* 0x000fe2000fffe03f */
[----:B------:R-:W-:Y:S01]  /*91b0*/  FMUL.FTZ R90, R44, R4 ;  /* 0x000000042c5a7220 */ /* 0x000fe20000410000 */
[----:B------:R-:W-:Y:S01]  /*91c0*/  UIADD3 UR39, UR39, 0x1, URZ ;  /* 0x0000000127277890 */ /* 0x000fe2000fffe03f */
[----:B------:R-:W-:Y:S01]  /*91d0*/  FMUL.FTZ R97, R50, R8 ;  /* 0x0000000832617220 */ /* 0x000fe20000410000 */
[----:B------:R-:W-:Y:S01]  /*91e0*/  UPRMT UR4, UR43, 0x654, UR4 ;  /* 0x000006542b047896 */ /* 0x000fe20008000004 */
[-C--:B------:R-:W-:Y:S01]  /*91f0*/  FMUL.FTZ R3, R24, R4.reuse ;  /* 0x0000000418037220 */ /* 0x080fe20000410000 */
[----:B------:R-:W-:Y:S01]  /*9200*/  UISETP.NE.AND UP0, UPT, UR39, 0x2, UPT ;  /* 0x000000022700788c */ /* 0x000fe2000bf05270 */
[-C--:B------:R-:W-:Y:S01]  /*9210*/  FMUL.FTZ R98, R25, R4.reuse ;  /* 0x0000000419627220 */ /* 0x080fe20000410000 */
[-C--:B------:R-:W-:Y:S01]  /*9220*/  FMUL.FTZ R6, R28, R4.reuse ;  /* 0x000000041c067220 */ /* 0x080fe20000410000 */
        /* <DEDUP_REMOVED lines=65> */
.L_x_2194:
        /* <DEDUP_REMOVED lines=11> */
[----:B------:R-:W-:Y:S01]  /*96f0*/  IMAD R9, R162, 0x40, R17 ;  /* 0x00000040a2097824 */ /* 0x000fe200078e0211 */
        /* <DEDUP_REMOVED lines=11> */
[----:B------:R-:W-:Y:S02]  /*97b0*/  F2FP.BF16.F32.PACK_AB R81, R83, R82 ;  /* 0x000000525351723e */ /* 0x000fe400000010ff */
[----:B------:R-:W-:Y:S02]  /*97c0*/  F2FP.BF16.F32.PACK_AB R82, R85, R84 ;  /* 0x000000545552723e */ /* 0x000fe400000010ff */
[----:B------:R-:W-:Y:S02]  /*97d0*/  IADD3 R11, R11, R13, RZ ;  /* 0x0000000d0b0b7210 */ /* 0x000fe40007ffe0ff */
[----:B------:R-:W-:Y:S01]  /*97e0*/  F2FP.BF16.F32.PACK_AB R83, R87, R86 ;  /* 0x000000565753723e */ /* 0x000fe200000010ff */
[----:B------:R-:W-:Y:S01]  /*97f0*/  IMAD.WIDE.U32 R10, R23, UR4, R10 ;  /* 0x00000004170a7c25 */ /* 0x000fe2000f8e000a */
[----:B------:R-:W-:-:S02]  /*9800*/  MOV R34, R40 ;  /* 0x0000002800227202 */ /* 0x000fc40000000f00 */
[----:B--2---:R-:W-:-:S03]  /*9810*/  MOV R35, R5 ;  /* 0x0000000500237202 */ /* 0x004fc60000000f00 */
[----:B------:R-:W-:-:S04]  /*9820*/  IMAD.WIDE R4, R167, 0x2, R34 ;  /* 0x00000002a7047825 */ /* 0x000fc800078e0222 */
[----:B------:R-:W-:Y:S01]  /*9830*/  IMAD.WIDE R34, R9, 0x2, R34 ;  /* 0x0000000209227825 */ /* 0x000fe200078e0222 */
[C---:B------:R-:W-:Y:S02]  /*9840*/  IADD3 R107, P1, R4.reuse, 0x4040, RZ ;  /* 0x00004040046b7810 */ /* 0x040fe40007f3e0ff */
[C---:B------:R-:W-:Y:S02]  /*9850*/  IADD3 R47, P0, R4.reuse, 0x4060, RZ ;  /* 0x00004060042f7810 */ /* 0x040fe40007f1e0ff */
[C---:B------:R-:W-:Y:S01]  /*9860*/  IADD3 R51, P2, R4.reuse, 0x4020, RZ ;  /* 0x0000402004337810 */ /* 0x040fe20007f5e0ff */
[--C-:B------:R-:W-:Y:S01]  /*9870*/  IMAD.X R43, RZ, RZ, R5.reuse, P1 ;  /* 0x000000ffff2b7224 */ /* 0x100fe200008e0605 */
[----:B---3--:R-:W-:Y:S02]  /*9880*/  ISETP.NE.AND P1, PT, R41, 0x1, PT ;  /* 0x000000012900780c */ /* 0x008fe40003f25270 */
[----:B------:R-:W-:Y:S01]  /*9890*/  LOP3.LUT R46, R47, 0x380, RZ, 0xc0, !PT ;  /* 0x000003802f2e7812 */ /* 0x000fe200078ec0ff */
[----:B------:R-:W-:Y:S01]  /*98a0*/  IMAD.X R39, RZ, RZ, R5, P2 ;  /* 0x000000ffff277224 */ /* 0x000fe200010e0605 */
[----:B------:R-:W-:-:S02]  /*98b0*/  LOP3.LUT R9, R4, 0x380, RZ, 0xc0, !PT ;  /* 0x0000038004097812 */ /* 0x000fc400078ec0ff */
[C---:B------:R-:W-:Y:S02]  /*98c0*/  IADD3 R33, P3, R4.reuse, 0x4000, RZ ;  /* 0x0000400004217810 */ /* 0x040fe40007f7e0ff */
[----:B------:R-:W-:Y:S02]  /*98d0*/  IADD3 R21, P6, R4, 0x20, RZ ;  /* 0x0000002004157810 */ /* 0x000fe40007fde0ff */
[----:B------:R-:W-:Y:S02]  /*98e0*/  LOP3.LUT R12, R51, 0x380, RZ, 0xc0, !PT ;  /* 0x00000380330c7812 */ /* 0x000fe400078ec0ff */
[----:B------:R-:W-:Y:S01]  /*98f0*/  SHF.R.U64 R46, R46, 0x3, RZ ;  /* 0x000000032e2e7819 */ /* 0x000fe200000012ff */
[----:B------:R-:W2:Y:S01]  /*9900*/  @P1 LDC R72, c[0x0][0xbec] ;  /* 0x0002fb00ff481b82 */ /* 0x000ea20000000800 */
[----:B------:R-:W-:Y:S01]  /*9910*/  SHF.R.U64 R9, R9, 0x3, RZ ;  /* 0x0000000309097819 */ /* 0x000fe200000012ff */
[----:B------:R-:W-:Y:S01]  /*9920*/  IMAD.X R15, RZ, RZ, R5, P6 ;  /* 0x000000ffff0f7224 */ /* 0x000fe200030e0605 */
[----:B------:R-:W-:-:S02]  /*9930*/  LOP3.LUT R14, R107, 0x380, RZ, 0xc0, !PT ;  /* 0x000003806b0e7812 */ /* 0x000fc400078ec0ff */
[----:B------:R-:W-:Y:S02]  /*9940*/  LOP3.LUT R8, R33, 0x380, RZ, 0xc0, !PT ;  /* 0x0000038021087812 */ /* 0x000fe400078ec0ff */
[----:B------:R-:W-:Y:S01]  /*9950*/  LOP3.LUT R2, R21, 0x380, RZ, 0xc0, !PT ;  /* 0x0000038015027812 */ /* 0x000fe200078ec0ff */
[----:B------:R-:W3:Y:S01]  /*9960*/  @P1 LDC R111, c[0x0][0xbf0] ;  /* 0x0002fc00ff6f1b82 */ /* 0x000ee20000000800 */
[C---:B------:R-:W-:Y:S02]  /*9970*/  IADD3 R31, P4, R4.reuse, 0x60, RZ ;  /* 0x00000060041f7810 */ /* 0x040fe40007f9e0ff */
[----:B------:R-:W-:Y:S02]  /*9980*/  IADD3 R25, P5, R4, 0x40, RZ ;  /* 0x0000004004197810 */ /* 0x000fe40007fbe0ff */
[----:B------:R-:W-:Y:S01]  /*9990*/  SHF.R.U64 R12, R12, 0x3, RZ ;  /* 0x000000030c0c7819 */ /* 0x000fe200000012ff */
[--C-:B------:R-:W-:Y:S01]  /*99a0*/  IMAD.X R13, RZ, RZ, R5.reuse, P4 ;  /* 0x000000ffff0d7224 */ /* 0x100fe200020e0605 */
[----:B------:R-:W-:Y:S01]  /*99b0*/  LOP3.LUT R46, R46, R47, RZ, 0x3c, !PT ;  /* 0x0000002f2e2e7212 */ /* 0x000fe200078e3cff */
[--C-:B------:R-:W-:Y:S01]  /*99c0*/  IMAD.X R47, RZ, RZ, R5.reuse, P0 ;  /* 0x000000ffff2f7224 */ /* 0x100fe200000e0605 */
[----:B------:R-:W-:Y:S01]  /*99d0*/  LOP3.LUT R4, R9, R4, RZ, 0x3c, !PT ;  /* 0x0000000409047212 */ /* 0x000fe200078e3cff */
[----:B------:R-:W-:Y:S01]  /*99e0*/  IMAD.X R9, RZ, RZ, R5, P5 ;  /* 0x000000ffff097224 */ /* 0x000fe200028e0605 */
[----:B------:R-:W-:-:S02]  /*99f0*/  SHF.R.U64 R14, R14, 0x3, RZ ;  /* 0x000000030e0e7819 */ /* 0x000fc400000012ff */
[----:B------:R-:W-:Y:S02]  /*9a00*/  SHF.R.U64 R8, R8, 0x3, RZ ;  /* 0x0000000308087819 */ /* 0x000fe400000012ff */
[----:B------:R-:W-:Y:S02]  /*9a10*/  SHF.R.U64 R2, R2, 0x3, RZ ;  /* 0x0000000302027819 */ /* 0x000fe400000012ff */
[----:B------:R-:W-:Y:S02]  /*9a20*/  LOP3.LUT R38, R12, R51, RZ, 0x3c, !PT ;  /* 0x000000330c267212 */ /* 0x000fe400078e3cff */
[----:B------:R-:W-:Y:S02]  /*9a30*/  LOP3.LUT R42, R14, R107, RZ, 0x3c, !PT ;  /* 0x0000006b0e2a7212 */ /* 0x000fe400078e3cff */
[----:B------:R-:W-:Y:S02]  /*9a40*/  LOP3.LUT R36, R8, R33, RZ, 0x3c, !PT ;  /* 0x0000002108247212 */ /* 0x000fe400078e3cff */
[----:B------:R-:W-:-:S02]  /*9a50*/  MOV R51, R4 ;  /* 0x0000000400337202 */ /* 0x000fc40000000f00 */
[----:B------:R-:W-:Y:S02]  /*9a60*/  LOP3.LUT R14, R2, R21, RZ, 0x3c, !PT ;  /* 0x00000015020e7212 */ /* 0x000fe400078e3cff */
[----:B------:R-:W-:Y:S02]  /*9a70*/  LOP3.LUT R8, R31, 0x380, RZ, 0xc0, !PT ;  /* 0x000003801f087812 */ /* 0x000fe400078ec0ff */
[----:B------:R-:W-:Y:S02]  /*9a80*/  F2FP.BF16.F32.PACK_AB R4, R98, R3 ;  /* 0x000000036204723e */ /* 0x000fe400000010ff */
[----:B------:R-:W-:Y:S02]  /*9a90*/  LOP3.LUT R2, R25, 0x380, RZ, 0xc0, !PT ;  /* 0x0000038019027812 */ /* 0x000fe400078ec0ff */
[----:B------:R-:W-:Y:S01]  /*9aa0*/  MOV R98, R46 ;  /* 0x0000002e00627202 */ /* 0x000fe20000000f00 */
[----:B------:R-:W-:Y:S01]  /*9ab0*/  IMAD.IADD R47, R19, 0x1, R16 ;  /* 0x00000001132f7824 */ /* 0x000fe200078e0210 */
[----:B------:R-:W-:-:S02]  /*9ac0*/  SHF.R.U64 R8, R8, 0x3, RZ ;  /* 0x0000000308087819 */ /* 0x000fc400000012ff */
[----:B------:R-:W-:Y:S02]  /*9ad0*/  SHF.R.U64 R2, R2, 0x3, RZ ;  /* 0x0000000302027819 */ /* 0x000fe400000012ff */
[----:B------:R-:W-:Y:S01]  /*9ae0*/  MOV R109, R38 ;  /* 0x00000026006d7202 */ /* 0x000fe20000000f00 */
[----:B--2---:R-:W-:Y:S01]  /*9af0*/  @P1 IMAD.HI.U32 R38, R47, R72, RZ ;  /* 0x000000482f261227 */ /* 0x004fe200078e00ff */
[C---:B------:R-:W-:Y:S02]  /*9b00*/  IADD3 R21, P5, R34.reuse, 0x2000, RZ ;  /* 0x0000200022157810 */ /* 0x040fe40007fbe0ff */
[----:B------:R-:W-:Y:S01]  /*9b10*/  IADD3 R33, P6, R34, 0x1000, RZ ;  /* 0x0000100022217810 */ /* 0x000fe20007fde0ff */
[----:B------:R-:W-:Y:S01]  /*9b20*/  IMAD R72, R41, UR6, RZ ;  /* 0x0000000629487c24 */ /* 0x000fe2000f8e02ff */
[----:B------:R-:W-:Y:S01]  /*9b30*/  LOP3.LUT R12, R8, R31, RZ, 0x3c, !PT ;  /* 0x0000001f080c7212 */ /* 0x000fe200078e3cff */
[----:B------:R-:W-:Y:S01]  /*9b40*/  IMAD.X R29, RZ, RZ, R35, P5 ;  /* 0x000000ffff1d7224 */ /* 0x000fe200028e0623 */
[----:B------:R-:W-:-:S02]  /*9b50*/  IADD3.X R37, RZ, R5, RZ, P3, !PT ;  /* 0x00000005ff257210 */ /* 0x000fc40001ffe4ff */
[----:B------:R-:W-:Y:S02]  /*9b60*/  LOP3.LUT R8, R2, R25, RZ, 0x3c, !PT ;  /* 0x0000001902087212 */ /* 0x000fe400078e3cff */
[----:B------:R-:W-:Y:S02]  /*9b70*/  LOP3.LUT R28, R21, 0x380, RZ, 0xc0, !PT ;  /* 0x00000380151c7812 */ /* 0x000fe400078ec0ff */
[----:B------:R-:W-:Y:S02]  /*9b80*/  IADD3 R25, P0, R34, 0x6000, RZ ;  /* 0x0000600022197810 */ /* 0x000fe40007f1e0ff */
[----:B------:R-:W-:Y:S01]  /*9b90*/  F2FP.BF16.F32.PACK_AB R5, R27, R110 ;  /* 0x0000006e1b05723e */ /* 0x000fe200000010ff */
[----:B------:R-:W-:Y:S01]  /*9ba0*/  BAR.SYNC.DEFER_BLOCKING 0x1, 0x100 ;  /* 0x0044000000007b1d */ /* 0x000fe20000010000 */
[----:B------:R-:W-:Y:S02]  /*9bb0*/  MOV R39, R47 ;  /* 0x0000002f00277202 */ /* 0x000fe40000000f00 */
[----:B------:R-:W-:-:S02]  /*9bc0*/  LOP3.LUT R32, R33, 0x380, RZ, 0xc0, !PT ;  /* 0x0000038021207812 */ /* 0x000fc400078ec0ff */
[----:B---3--:R-:W-:Y:S02]  /*9bd0*/  @P1 SHF.R.U32.HI R39, RZ, R111, R38 ;  /* 0x0000006fff271219 */ /* 0x008fe40000011626 */
[----:B------:R-:W-:Y:S02]  /*9be0*/  SHF.R.U64 R28, R28, 0x3, RZ ;  /* 0x000000031c1c7819 */ /* 0x000fe400000012ff */
[----:B------:R-:W-:Y:S02]  /*9bf0*/  LOP3.LUT R24, R25, 0x380, RZ, 0xc0, !PT ;  /* 0x0000038019187812 */ /* 0x000fe400078ec0ff */
[----:B------:R-:W-:Y:S02]  /*9c00*/  SHF.R.U64 R32, R32, 0x3, RZ ;  /* 0x0000000320207819 */ /* 0x000fe400000012ff */
[----:B------:R-:W-:Y:S02]  /*9c10*/  LOP3.LUT R28, R28, R21, RZ, 0x3c, !PT ;  /* 0x000000151c1c7212 */ /* 0x000fe400078e3cff */
[----:B------:R-:W-:-:S02]  /*9c20*/  SHF.R.U64 R24, R24, 0x3, RZ ;  /* 0x0000000318187819 */ /* 0x000fc400000012ff */
[----:B------:R-:W-:Y:S01]  /*9c30*/  MOV R110, R36 ;  /* 0x00000024006e7202 */ /* 0x000fe20000000f00 */
[----:B------:R-:W-:Y:S01]  /*9c40*/  IMAD.IADD R37, R166, 0x1, R16 ;  /* 0x00000001a6257824 */ /* 0x000fe200078e0210 */
[----:B------:R-:W-:Y:S02]  /*9c50*/  LOP3.LUT R32, R32, R33, RZ, 0x3c, !PT ;  /* 0x0000002120207212 */ /* 0x000fe400078e3cff */
[C---:B------:R-:W-:Y:S02]  /*9c60*/  IADD3 R21, P2, R34.reuse, 0x5000, RZ ;  /* 0x0000500022157810 */ /* 0x040fe40007f5e0ff */
[----:B------:R-:W-:Y:S01]  /*9c70*/  MOV R36, R14 ;  /* 0x0000000e00247202 */ /* 0x000fe20000000f00 */
[----:B------:R2:W-:Y:S01]  /*9c80*/  STSM.16.M88.4 [R51], R4 ;  /* 0x0000000433007844 */ /* 0x0005e20000000200 */
[----:B------:R-:W-:Y:S02]  /*9c90*/  IADD3 R33, P4, R34, 0x3000, RZ ;  /* 0x0000300022217810 */ /* 0x000fe40007f9e0ff */
[----:B------:R-:W-:Y:S01]  /*9ca0*/  LOP3.LUT R24, R24, R25, RZ, 0x3c, !PT ;  /* 0x0000001918187212 */ /* 0x000fe200078e3cff */
[--C-:B------:R-:W-:Y:S01]  /*9cb0*/  IMAD.X R25, RZ, RZ, R35.reuse, P0 ;  /* 0x000000ffff197224 */ /* 0x100fe200000e0623 */
[----:B------:R-:W-:Y:S01]  /*9cc0*/  LOP3.LUT R20, R21, 0x380, RZ, 0xc0, !PT ;  /* 0x0000038015147812 */ /* 0x000fe200078ec0ff */
[----:B------:R-:W-:Y:S01]  /*9cd0*/  IMAD.X R27, RZ, RZ, R35, P4 ;  /* 0x000000ffff1b7224 */ /* 0x000fe200020e0623 */
[----:B------:R-:W-:-:S02]  /*9ce0*/  LOP3.LUT R26, R33, 0x380, RZ, 0xc0, !PT ;  /* 0x00000380211a7812 */ /* 0x000fc400078ec0ff */
[----:B------:R-:W-:Y:S02]  /*9cf0*/  IADD3 R10, P0, R39, R10, RZ ;  /* 0x0000000a270a7210 */ /* 0x000fe40007f1e0ff */
[----:B------:R-:W-:Y:S02]  /*9d00*/  MOV R111, R12 ;  /* 0x0000000c006f7202 */ /* 0x000fe40000000f00 */
[----:B------:R-:W-:Y:S02]  /*9d10*/  SHF.R.U64 R20, R20, 0x3, RZ ;  /* 0x0000000314147819 */ /* 0x000fe400000012ff */
[----:B------:R-:W-:Y:S01]  /*9d20*/  SHF.R.U64 R26, R26, 0x3, RZ ;  /* 0x000000031a1a7819 */ /* 0x000fe200000012ff */
[--C-:B--2---:R-:W-:Y:S01]  /*9d30*/  IMAD.MOV R6, RZ, RZ, -R39.reuse ;  /* 0x000000ffff067224 */ /* 0x104fe200078e0a27 */
[----:B------:R-:W-:Y:S01]  /*9d40*/  SHF.R.S32.HI R5, RZ, 0x1f, R39 ;  /* 0x0000001fff057819 */ /* 0x000fe20000011427 */
[----:B------:R-:W-:Y:S01]  /*9d50*/  IMAD R4, R112, UR4, RZ ;  /* 0x0000000470047c24 */ /* 0x000fe2000f8e02ff */
[----:B------:R-:W-:Y:S01]  /*9d60*/  MOV R14, R8 ;  /* 0x00000008000e7202 */ /* 0x000fe20000000f00 */
[----:B------:R-:W-:Y:S01]  /*9d70*/  IMAD R15, R41, R6, R47 ;  /* 0x00000006290f7224 */ /* 0x000fe200078e022f */
[----:B------:R-:W-:Y:S01]  /*9d80*/  LOP3.LUT R20, R20, R21, RZ, 0x3c, !PT ;  /* 0x0000001514147212 */ /* 0x000fe200078e3cff */
[----:B------:R-:W-:Y:S01]  /*9d90*/  IMAD R4, R23, UR5, R4 ;  /* 0x0000000517047c24 */ /* 0x000fe2000f8e0204 */
[----:B------:R-:W-:Y:S01]  /*9da0*/  ULDC.64 UR4, c[0x0][0xb88] ;  /* 0x0002e20000047ab9 */ /* 0x000fe20000000a00 */
[----:B------:R-:W-:-:S02]  /*9db0*/  LOP3.LUT R26, R26, R33, RZ, 0x3c, !PT ;  /* 0x000000211a1a7212 */ /* 0x000fc400078e3cff */
[----:B------:R-:W-:Y:S02]  /*9dc0*/  SHF.R.S32.HI R12, RZ, 0x1f, R15 ;  /* 0x0000001fff0c7819 */ /* 0x000fe4000001140f */
[----:B------:R-:W-:Y:S02]  /*9dd0*/  IADD3.X R11, R5, R11, R4, P0, !PT ;  /* 0x0000000b050b7210 */ /* 0x000fe400007fe404 */
[----:B------:R-:W-:Y:S01]  /*9de0*/  LOP3.LUT R21, R34, 0x380, RZ, 0xc0, !PT ;  /* 0x0000038022157812 */ /* 0x000fe200078ec0ff */
[----:B------:R-:W-:Y:S01]  /*9df0*/  IMAD R8, R12, UR4, RZ ;  /* 0x000000040c087c24 */ /* 0x000fe2000f8e02ff */
[----:B------:R-:W-:Y:S01]  /*9e00*/  F2FP.BF16.F32.PACK_AB R4, R94, R95 ;  /* 0x0000005f5e04723e */ /* 0x000fe200000010ff */
[C---:B------:R-:W-:Y:S01]  /*9e10*/  IMAD.WIDE.U32 R12, R15.reuse, UR4, R10 ;  /* 0x000000040f0c7c25 */ /* 0x040fe2000f8e000a */
[----:B------:R-:W-:Y:S02]  /*9e20*/  F2FP.BF16.F32.PACK_AB R5, R108, R105 ;  /* 0x000000696c05723e */ /* 0x000fe400000010ff */
[----:B------:R-:W-:Y:S01]  /*9e30*/  F2FP.BF16.F32.PACK_AB R6, R96, R93 ;  /* 0x0000005d6006723e */ /* 0x000fe200000010ff */
[----:B------:R-:W-:Y:S01]  /*9e40*/  IMAD R15, R15, UR5, R8 ;  /* 0x000000050f0f7c24 */ /* 0x000fe2000f8e0208 */
[----:B------:R-:W-:Y:S01]  /*9e50*/  F2FP.BF16.F32.PACK_AB R7, R106, R103 ;  /* 0x000000676a07723e */ /* 0x000fe200000010ff */
[----:B------:R-:W-:Y:S01]  /*9e60*/  ULDC.64 UR4, c[0x0][0xb50] ;  /* 0x0002d40000047ab9 */ /* 0x000fe20000000a00 */
[----:B------:R-:W-:-:S02]  /*9e70*/  IADD3 R31, P3, R34, 0x4000, RZ ;  /* 0x00004000221f7810 */ /* 0x000fc40007f7e0ff */
[----:B------:R-:W-:Y:S01]  /*9e80*/  IADD3.X R33, RZ, R35, RZ, P6, !PT ;  /* 0x00000023ff217210 */ /* 0x000fe200037fe4ff */
[----:B------:R2:W-:Y:S01]  /*9e90*/  STSM.16.M88.4 [R36], R4 ;  /* 0x0000000424007844 */ /* 0x0005e20000000200 */
[----:B------:R-:W-:Y:S01]  /*9ea0*/  IADD3 R107, P6, R34, 0x7000, RZ ;  /* 0x00007000226b7810 */ /* 0x000fe20007fde0ff */
[----:B------:R-:W-:Y:S01]  /*9eb0*/  IMAD.X R3, RZ, RZ, R35, P3 ;  /* 0x000000ffff037224 */ /* 0x000fe200018e0623 */
[----:B------:R-:W-:Y:S02]  /*9ec0*/  SHF.R.U64 R21, R21, 0x3, RZ ;  /* 0x0000000315157819 */ /* 0x000fe400000012ff */
[----:B------:R-:W-:Y:S02]  /*9ed0*/  LOP3.LUT R30, R107, 0x380, RZ, 0xc0, !PT ;  /* 0x000003806b1e7812 */ /* 0x000fe400078ec0ff */
[----:B------:R-:W-:Y:S02]  /*9ee0*/  LOP3.LUT P0, RZ, R164, 0x3, RZ, 0xc0, !PT ;  /* 0x00000003a4ff7812 */ /* 0x000fe4000780c0ff */
[----:B------:R-:W-:-:S02]  /*9ef0*/  F2FP.BF16.F32.PACK_AB R8, R92, R91 ;  /* 0x0000005b5c08723e */ /* 0x000fc400000010ff */
[----:B------:R-:W-:Y:S02]  /*9f00*/  F2FP.BF16.F32.PACK_AB R9, R104, R101 ;  /* 0x000000656809723e */ /* 0x000fe400000010ff */
[----:B------:R-:W-:Y:S02]  /*9f10*/  F2FP.BF16.F32.PACK_AB R10, R45, R90 ;  /* 0x0000005a2d0a723e */ /* 0x000fe400000010ff */
[----:B------:R-:W-:Y:S01]  /*9f20*/  F2FP.BF16.F32.PACK_AB R11, R102, R99 ;  /* 0x00000063660b723e */ /* 0x000fe200000010ff */
[----:B--2---:R-:W-:Y:S01]  /*9f30*/  VIADD R5, R37, 0x8 ;  /* 0x0000000825057836 */ /* 0x004fe20000000000 */
[----:B------:R-:W-:Y:S02]  /*9f40*/  IADD3 R7, R13, R15, RZ ;  /* 0x0000000f0d077210 */ /* 0x000fe40007ffe0ff */
[----:B------:R-:W-:Y:S01]  /*9f50*/  LEA R36, P3, R12, UR4, 0x2 ;  /* 0x000000040c247c11 */ /* 0x000fe2000f8610ff */
[----:B------:R2:W-:Y:S01]  /*9f60*/  STSM.16.M88.4 [R14], R8 ;  /* 0x000000080e007844 */ /* 0x0005e20000000200 */
[----:B------:R-:W-:-:S02]  /*9f70*/  LOP3.LUT R34, R21, R34, RZ, 0x3c, !PT ;  /* 0x0000002215227212 */ /* 0x000fc400078e3cff */
[----:B------:R-:W-:Y:S02]  /*9f80*/  IADD3.X R21, RZ, R35, RZ, P2, !PT ;  /* 0x00000023ff157210 */ /* 0x000fe400017fe4ff */
[----:B------:R-:W-:Y:S02]  /*9f90*/  SHF.R.U64 R30, R30, 0x3, RZ ;  /* 0x000000031e1e7819 */ /* 0x000fe400000012ff */
[-C--:B------:R-:W-:Y:S02]  /*9fa0*/  ISETP.GE.OR P2, PT, R37, R72.reuse, P0 ;  /* 0x000000482500720c */ /* 0x080fe40000746670 */
[----:B------:R-:W-:Y:S02]  /*9fb0*/  ISETP.GE.OR P0, PT, R5, R72, P0 ;  /* 0x000000480500720c */ /* 0x000fe40000706670 */
[----:B------:R-:W-:Y:S01]  /*9fc0*/  LEA.HI.X R37, R12, UR5, R7, 0x2, P3 ;  /* 0x000000050c257c11 */ /* 0x000fe200098f1407 */
[----:B------:R-:W-:Y:S01]  /*9fd0*/  ULDC.64 UR4, c[0x0][0xae8] ;  /* 0x0002ba0000047ab9 */ /* 0x000fe20000000a00 */
[----:B------:R-:W-:-:S02]  /*9fe0*/  F2FP.BF16.F32.PACK_AB R4, R49, R48 ;  /* 0x000000303104723e */ /* 0x000fc400000010ff */
[----:B------:R-:W-:Y:S02]  /*9ff0*/  F2FP.BF16.F32.PACK_AB R5, R100, R97 ;  /* 0x000000616405723e */ /* 0x000fe400000010ff */
[----:B------:R-:W-:Y:S02]  /*a000*/  F2FP.BF16.F32.PACK_AB R6, R53, R52 ;  /* 0x000000343506723e */ /* 0x000fe400000010ff */
[----:B------:R-:W-:Y:S02]  /*a010*/  F2FP.BF16.F32.PACK_AB R7, R55, R54 ;  /* 0x000000363707723e */ /* 0x000fe400000010ff */
[----:B------:R-:W-:Y:S02]  /*a020*/  F2FP.BF16.F32.PACK_AB R12, R57, R56 ;  /* 0x00000038390c723e */ /* 0x000fe400000010ff */
[----:B------:R-:W-:Y:S01]  /*a030*/  F2FP.BF16.F32.PACK_AB R13, R59, R50 ;  /* 0x000000323b0d723e */ /* 0x000fe200000010ff */
[----:B------:R-:W-:Y:S01]  /*a040*/  STSM.16.M88.4 [R111], R4 ;  /* 0x000000046f007844 */ /* 0x000fe20000000200 */
[----:B--2---:R-:W-:-:S02]  /*a050*/  F2FP.BF16.F32.PACK_AB R14, R61, R60 ;  /* 0x0000003c3d0e723e */ /* 0x004fc400000010ff */
[----:B------:R-:W-:Y:S01]  /*a060*/  F2FP.BF16.F32.PACK_AB R15, R63, R62 ;  /* 0x0000003e3f0f723e */ /* 0x000fe200000010ff */
[----:B------:R-:W-:Y:S01]  /*a070*/  SHFL.IDX PT, R56, R36, 0x1, 0x1c1f ;  /* 0x003c1f0024387f89 */ /* 0x000fe200000e0000 */
[----:B------:R-:W-:Y:S02]  /*a080*/  LOP3.LUT R30, R30, R107, RZ, 0x3c, !PT ;  /* 0x0000006b1e1e7212 */ /* 0x000fe400078e3cff */
[----:B------:R-:W-:Y:S01]  /*a090*/  F2FP.BF16.F32.PACK_AB R8, R65, R64 ;  /* 0x000000404108723e */ /* 0x000fe200000010ff */
[----:B------:R-:W-:Y:S01]  /*a0a0*/  STSM.16.M88.4 [R110], R12 ;  /* 0x0000000c6e007844 */ /* 0x000fe20000000200 */
[----:B------:R-:W-:Y:S02]  /*a0b0*/  F2FP.BF16.F32.PACK_AB R9, R67, R66 ;  /* 0x000000424309723e */ /* 0x000fe400000010ff */
[----:B------:R-:W-:Y:S01]  /*a0c0*/  F2FP.BF16.F32.PACK_AB R10, R69, R68 ;  /* 0x00000044450a723e */ /* 0x000fe200000010ff */
[----:B------:R-:W-:Y:S01]  /*a0d0*/  SHFL.IDX PT, R57, R37, 0x1, 0x1c1f ;  /* 0x003c1f0025397f89 */ /* 0x000fe200000e0000 */
[----:B------:R-:W-:-:S02]  /*a0e0*/  F2FP.BF16.F32.PACK_AB R11, R71, R70 ;  /* 0x00000046470b723e */ /* 0x000fc400000010ff */
[----:B------:R-:W-:Y:S02]  /*a0f0*/  MOV R107, R42 ;  /* 0x0000002a006b7202 */ /* 0x000fe40000000f00 */
[----:B------:R-:W-:Y:S01]  /*a100*/  F2FP.BF16.F32.PACK_AB R45, R75, R74 ;  /* 0x0000004a4b2d723e */ /* 0x000fe200000010ff */
[----:B------:R-:W-:Y:S01]  /*a110*/  STSM.16.M88.4 [R109], R8 ;  /* 0x000000086d007844 */ /* 0x000fe20000000200 */
[----:B------:R-:W-:Y:S02]  /*a120*/  F2FP.BF16.F32.PACK_AB R46, R77, R76 ;  /* 0x0000004c4d2e723e */ /* 0x000fe400000010ff */
[----:B------:R-:W-:Y:S01]  /*a130*/  F2FP.BF16.F32.PACK_AB R47, R79, R78 ;  /* 0x0000004e4f2f723e */ /* 0x000fe200000010ff */
[----:B------:R-:W-:Y:S01]  /*a140*/  SHFL.IDX PT, R42, R36, RZ, 0x1c1f ;  /* 0x001c1fff242a7589 */ /* 0x000fe200000e0000 */
[----:B------:R-:W-:-:S03]  /*a150*/  LOP3.LUT R2, R31, 0x380, RZ, 0xc0, !PT ;  /* 0x000003801f027812 */ /* 0x000fc600078ec0ff */
[----:B------:R2:W-:Y:S01]  /*a160*/  STSM.16.M88.4 [R107], R44 ;  /* 0x0000002c6b007844 */ /* 0x0005e20000000200 */
[----:B------:R-:W-:-:S03]  /*a170*/  SHF.R.U64 R2, R2, 0x3, RZ ;  /* 0x0000000302027819 */ /* 0x000fc600000012ff */
[----:B------:R-:W-:Y:S01]  /*a180*/  STSM.16.M88.4 [R98], R80 ;  /* 0x0000005062007844 */ /* 0x000fe20000000200 */
[----:B------:R-:W-:Y:S01]  /*a190*/  IMAD R58, R58, UR4, RZ ;  /* 0x000000043a3a7c24 */ /* 0x000fe2000f8e02ff */
[----:B------:R-:W-:Y:S01]  /*a1a0*/  LOP3.LUT R2, R2, R31, RZ, 0x3c, !PT ;  /* 0x0000001f02027212 */ /* 0x000fe200078e3cff */
[----:B------:R-:W-:Y:S01]  /*a1b0*/  IMAD.X R31, RZ, RZ, R35, P6 ;  /* 0x000000ffff1f7224 */ /* 0x000fe200030e0623 */
[----:B------:R-:W3:Y:S01]  /*a1c0*/  SHFL.IDX PT, R43, R37, RZ, 0x1c1f ;  /* 0x001c1fff252b7589 */ /* 0x000ee200000e0000 */
[----:B------:R-:W-:Y:S08]  /*a1d0*/  BAR.SYNC.DEFER_BLOCKING 0x1, 0x100 ;  /* 0x0044000000007b1d */ /* 0x000ff00000010000 */
[----:B--2---:R-:W2:Y:S01]  /*a1e0*/  @P1 LDC R44, c[0x0][0xbec] ;  /* 0x0002fb00ff2c1b82 */ /* 0x004ea20000000800 */
[----:B---3--:R3:W-:Y:S04]  /*a1f0*/  @!P2 ST.E desc[UR36][R42.64], R89 ;  /* 0x000000592a00a985 */ /* 0x0087e8000c101924 */
[----:B------:R4:W-:Y:S04]  /*a200*/  @!P0 ST.E desc[UR36][R56.64], R88 ;  /* 0x0000005838008985 */ /* 0x0009e8000c101924 */
[----:B------:R0:W5:Y:S01]  /*a210*/  LD.E.128 R48, desc[UR36][R32.64] ;  /* 0x0000002420307980 */ /* 0x000162000c101d00 */
[----:B---3--:R-:W3:Y:S03]  /*a220*/  @P1 LDC R43, c[0x0][0xbf0] ;  /* 0x0002fc00ff2b1b82 */ /* 0x008ee60000000800 */
[----:B------:R2:W5:Y:S04]  /*a230*/  LD.E.128 R60, desc[UR36][R20.64] ;  /* 0x00000024143c7980 */ /* 0x000568000c101d00 */
[----:B------:R1:W5:Y:S01]  /*a240*/  LD.E.128 R36, desc[UR36][R28.64] ;  /* 0x000000241c247980 */ /* 0x000362000c101d00 */
[----:B0-----:R-:W-:-:S03]  /*a250*/  IMAD R33, R160, 0x20, R162 ;  /* 0x00000020a0217824 */ /* 0x001fc600078e02a2 */
[----:B------:R0:W5:Y:S01]  /*a260*/  LD.E.128 R4, desc[UR36][R26.64] ;  /* 0x000000241a047980 */ /* 0x000162000c101d00 */
[----:B------:R-:W-:-:S03]  /*a270*/  IMAD.IADD R33, R16, 0x1, R33 ;  /* 0x0000000110217824 */ /* 0x000fc600078e0221 */
[----:B------:R4:W5:Y:S01]  /*a280*/  LD.E.128 R12, desc[UR36][R24.64] ;  /* 0x00000024180c7980 */ /* 0x000962000c101d00 */
[----:B--2---:R-:W-:Y:S01]  /*a290*/  @P1 IMAD.HI.U32 R20, R33, R44, RZ ;  /* 0x0000002c21141227 */ /* 0x004fe200078e00ff */
[----:B------:R-:W-:Y:S02]  /*a2a0*/  MOV R21, R33 ;  /* 0x0000002100157202 */ /* 0x000fe40000000f00 */
[----:B------:R2:W5:Y:S01]  /*a2b0*/  LD.E.128 R64, desc[UR36][R2.64] ;  /* 0x0000002402407980 */ /* 0x000562000c101d00 */
[C---:B-1----:R-:W-:Y:S02]  /*a2c0*/  IMAD R29, R161.reuse, UR5, R58 ;  /* 0x00000005a11d7c24 */ /* 0x042fe4000f8e023a */
[----:B0-----:R-:W-:Y:S01]  /*a2d0*/  IMAD.WIDE.U32 R26, R161, UR4, RZ ;  /* 0x00000004a11a7c25 */ /* 0x001fe2000f8e00ff */
[----:B------:R-:W-:Y:S01]  /*a2e0*/  ULDC.64 UR4, c[0x0][0xaf0] ;  /* 0x0002bc0000047ab9 */ /* 0x000fe20000000a00 */
[----:B------:R0:W5:Y:S02]  /*a2f0*/  LD.E.128 R52, desc[UR36][R34.64] ;  /* 0x0000002422347980 */ /* 0x000164000c101d00 */
[----:B----4-:R-:W-:Y:S01]  /*a300*/  IMAD R24, R112, UR4, RZ ;  /* 0x0000000470187c24 */ /* 0x010fe2000f8e02ff */
[----:B---3--:R-:W-:Y:S01]  /*a310*/  @P1 SHF.R.U32.HI R21, RZ, R43, R20 ;  /* 0x0000002bff151219 */ /* 0x008fe20000011614 */
[----:B------:R0:W5:Y:S01]  /*a320*/  LD.E.128 R8, desc[UR36][R30.64] ;  /* 0x000000241e087980 */ /* 0x000162000c101d00 */
[----:B--2---:R-:W-:-:S02]  /*a330*/  IMAD.IADD R3, R27, 0x1, R29 ;  /* 0x000000011b037824 */ /* 0x004fc400078e021d */
[----:B------:R-:W-:Y:S01]  /*a340*/  IMAD.MOV.U32 R2, RZ, RZ, R26 ;  /* 0x000000ffff027224 */ /* 0x000fe200078e001a */
        /* <DEDUP_REMOVED lines=17> */
[----:B------:R-:W-:Y:S01]  /*a460*/  ULDC.64 UR4, c[0x0][0xad8] ;  /* 0x0002b60000047ab9 */ /* 0x000fe20000000a00 */
[----:B------:R-:W-:-:S02]  /*a470*/  IADD3 R25, R162, R16, RZ ;  /* 0x00000010a2197210 */ /* 0x000fc40007ffe0ff */
[----:B------:R-:W-:Y:S02]  /*a480*/  IMAD.IADD R3, R3, 0x1, R23 ;  /* 0x0000000103037824 */ /* 0x000fe400078e0217 */
[----:B------:R-:W-:Y:S02]  /*a490*/  IMAD R20, R20, UR4, RZ ;  /* 0x0000000414147c24 */ /* 0x000fe4000f8e02ff */
[----:B------:R-:W-:Y:S01]  /*a4a0*/  IMAD.WIDE.U32 R2, R41, UR4, R2 ;  /* 0x0000000429027c25 */ /* 0x000fe2000f8e0002 */
[----:B------:R-:W-:-:S03]  /*a4b0*/  ISETP.GE.AND P2, PT, R25, R72, PT ;  /* 0x000000481900720c */ /* 0x000fc60003f46270 */
[----:B------:R-:W-:Y:S01]  /*a4c0*/  IMAD R23, R41, UR5, R20 ;  /* 0x0000000529177c24 */ /* 0x000fe2000f8e0214 */
[----:B------:R-:W-:Y:S01]  /*a4d0*/  ULDC.64 UR4, c[0x0][0xa80] ;  /* 0x0002a00000047ab9 */ /* 0x000fe20000000a00 */
[----:B------:R-:W-:Y:S01]  /*a4e0*/  VIADD R21, R25, 0x20 ;  /* 0x0000002019157836 */ /* 0x000fe20000000000 */
[----:B------:R-:W-:Y:S01]  /*a4f0*/  LEA R16, P3, R2, UR4, 0x1 ;  /* 0x0000000402107c11 */ /* 0x000fe2000f8608ff */
[----:B------:R-:W-:Y:S02]  /*a500*/  IMAD.IADD R3, R3, 0x1, R23 ;  /* 0x0000000103037824 */ /* 0x000fe400078e0217 */
[----:B------:R-:W-:Y:S01]  /*a510*/  VIADD R40, R40, 0x2a820 ;  /* 0x0002a82028287836 */ /* 0x000fe20000000000 */
[----:B------:R-:W-:Y:S02]  /*a520*/  ISETP.GE.AND P0, PT, R21, R72, PT ;  /* 0x000000481500720c */ /* 0x000fe40003f06270 */
[----:B------:R-:W-:Y:S02]  /*a530*/  IADD3 R21, R25, 0x40, RZ ;  /* 0x0000004019157810 */ /* 0x000fe40007ffe0ff */
[----:B------:R-:W-:-:S02]  /*a540*/  LEA.HI.X R23, R2, UR5, R3, 0x1, P3 ;  /* 0x0000000502177c11 */ /* 0x000fc400098f0c03 */
        /* <DEDUP_REMOVED lines=16> */
.L_x_2234:
[----:B------:R-:W-:Y:S05]  /*a650*/  BSYNC B1 ;  /* 0x0000000000017941 */ /* 0x000fea0003800000 */
.L_x_2233:
[----:B--23--:R2:W3:Y:S01]  /*a660*/  SHFL.IDX PT, R21, R23, 0x1, 0x181f ;  /* 0x00381f0017157f89 */ /* 0x00c4e200000e0000 */
[----:B------:R-:W-:Y:S03]  /*a670*/  BSSY B1, `(.L_x_2235) ;  /* 0x000000c000017945 */ /* 0x000fe60003800000 */
[----:B-1----:R2:W1:Y:S01]  /*a680*/  SHFL.IDX PT, R20, R16, 0x1, 0x181f ;  /* 0x00381f0010147f89 */ /* 0x00246200000e0000 */
[----:B------:R-:W-:Y:S05]  /*a690*/  @P0 BRA `(.L_x_2236) ;  /* 0x0000000000240947 */ /* 0x000fea0003800000 */
[----:B------:R-:W-:Y:S02]  /*a6a0*/  ULDC UR4, c[0x0][0xac8] ;  /* 0x0002b20000047ab9 */ /* 0x000fe40000000800 */
[----:B------:R-:W-:Y:S02]  /*a6b0*/  ISETP.GE.AND P3, PT, R17, UR4, PT ;  /* 0x0000000411007c0c */ /* 0x000fe4000bf66270 */
[----:B------:R-:W-:-:S11]  /*a6c0*/  ISETP.GE.AND P4, PT, R22, UR4, PT ;  /* 0x0000000416007c0c */ /* 0x000fd6000bf86270 */
[CC--:B-1----:R-:W-:Y:S02]  /*a6d0*/  @!P3 LEA R2, P0, R17.reuse, R20.reuse, 0x1 ;  /* 0x000000141102b211 */ /* 0x0c2fe400078008ff */
[C---:B------:R-:W-:Y:S02]  /*a6e0*/  @!P4 LEA R20, P2, R22.reuse, R20, 0x1 ;  /* 0x000000141614c211 */ /* 0x040fe400078408ff */
[-C--:B---3--:R-:W-:Y:S02]  /*a6f0*/  @!P3 LEA.HI.X R3, R17, R21.reuse, R169, 0x1, P0 ;  /* 0x000000151103b211 */ /* 0x088fe400000f0ca9 */
[----:B------:R-:W-:-:S03]  /*a700*/  @!P4 LEA.HI.X R21, R22, R21, R168, 0x1, P2 ;  /* 0x000000151615c211 */ /* 0x000fc600010f0ca8 */
[----:B-----5:R4:W-:Y:S04]  /*a710*/  @!P3 ST.E.128 desc[UR36][R2.64], R48 ;  /* 0x000000300200b985 */ /* 0x0209e8000c101d24 */
[----:B------:R4:W-:Y:S02]  /*a720*/  @!P4 ST.E.128 desc[UR36][R20.64], R60 ;  /* 0x0000003c1400c985 */ /* 0x0009e4000c101d24 */
.L_x_2236:
[----:B------:R-:W-:Y:S05]  /*a730*/  BSYNC B1 ;  /* 0x0000000000017941 */ /* 0x000fea0003800000 */
.L_x_2235:
[----:B---34-:R3:W4:Y:S01]  /*a740*/  SHFL.IDX PT, R21, R23, 0x2, 0x181f ;  /* 0x00581f0017157f89 */ /* 0x01872200000e0000 */
        /* <DEDUP_REMOVED lines=12> */
.L_x_2238:
[----:B------:R-:W-:Y:S05]  /*a810*/  BSYNC B1 ;  /* 0x0000000000017941 */ /* 0x000fea0003800000 */
.L_x_2237:
[----:B-1----:R-:W-:Y:S01]  /*a820*/  VIADD R3, R25, 0x60 ;  /* 0x0000006019037836 */ /* 0x002fe20000000000 */
[----:B0-23--:R-:W0:Y:S04]  /*a830*/  SHFL.IDX PT, R23, R23, 0x3, 0x181f ;  /* 0x00781f0017177f89 */ /* 0x00de2800000e0000 */
[----:B------:R-:W-:Y:S01]  /*a840*/  ISETP.GE.AND P0, PT, R3, R72, PT ;  /* 0x000000480300720c */ /* 0x000fe20003f06270 */
[----:B------:R-:W1:-:S12]  /*a850*/  SHFL.IDX PT, R16, R16, 0x3, 0x181f ;  /* 0x00781f0010107f89 */ /* 0x000e5800000e0000 */
[----:B------:R-:W-:Y:S05]  /*a860*/  @P0 BRA `(.L_x_2239) ;  /* 0x00000008006c0947 */ /* 0x000fea0003800000 */
[----:B------:R-:W-:Y:S02]  /*a870*/  ULDC UR4, c[0x0][0xac8] ;  /* 0x0002b20000047ab9 */ /* 0x000fe40000000800 */
[----:B------:R-:W-:-:S13]  /*a880*/  ISETP.GE.AND P1, PT, R17, UR4, PT ;  /* 0x0000000411007c0c */ /* 0x000fda000bf26270 */
[----:B-1----:R-:W-:-:S04]  /*a890*/  @!P1 LEA R2, P0, R17, R16, 0x1 ;  /* 0x0000001011029211 */ /* 0x002fc800078008ff */
[----:B0-----:R-:W-:Y:S02]  /*a8a0*/  @!P1 LEA.HI.X R3, R17, R23, R169, 0x1, P0 ;  /* 0x0000001711039211 */ /* 0x001fe400000f0ca9 */
[----:B------:R-:W-:-:S03]  /*a8b0*/  ISETP.GE.AND P0, PT, R22, UR4, PT ;  /* 0x0000000416007c0c */ /* 0x000fc6000bf06270 */
[----:B-----5:R0:W-:Y:S10]  /*a8c0*/  @!P1 ST.E.128 desc[UR36][R2.64], R4 ;  /* 0x0000000402009985 */ /* 0x0201f4000c101d24 */
[----:B------:R-:W-:Y:S05]  /*a8d0*/  @P0 BRA `(.L_x_2239) ;  /* 0x0000000800500947 */ /* 0x000fea0003800000 */
[----:B0-----:R-:W-:-:S04]  /*a8e0*/  LEA R2, P0, R22, R16, 0x1 ;  /* 0x0000001016027211 */ /* 0x001fc800078008ff */
[----:B------:R-:W-:-:S05]  /*a8f0*/  LEA.HI.X R3, R22, R23, R168, 0x1, P0 ;  /* 0x0000001716037211 */ /* 0x000fca00000f0ca8 */
[----:B------:R0:W-:Y:S01]  /*a900*/  ST.E.128 desc[UR36][R2.64], R8 ;  /* 0x0000000802007985 */ /* 0x0001e2000c101d24 */
[----:B------:R-:W-:Y:S05]  /*a910*/  BRA `(.L_x_2239) ;  /* 0x0000000800407947 */ /* 0x000fea0003800000 */
.L_x_2232:
[----:B------:R-:W2:Y:S01]  /*a920*/  LDC R12, c[0x0][0xbe8] ;  /* 0x0002fa00ff0c7b82 */ /* 0x000ea20000000800 */
[----:B------:R-:W-:Y:S01]  /*a930*/  ISETP.GE.AND P0, PT, R170, 0x80, PT ;  /* 0x00000080aa00780c */ /* 0x000fe20003f06270 */
[----:B------:R-:W-:Y:S01]  /*a940*/  IMAD R3, R160, 0x20, R162 ;  /* 0x00000020a0037824 */ /* 0x000fe200078e02a2 */
[----:B------:R-:W-:Y:S01]  /*a950*/  BSSY B1, `(.L_x_2240) ;  /* 0x000002e000017945 */ /* 0x000fe20003800000 */
[----:B------:R-:W-:Y:S02]  /*a960*/  SHF.R.S32.HI R10, RZ, 0x1f, R161 ;  /* 0x0000001fff0a7819 */ /* 0x000fe400000114a1 */
[----:B------:R-:W-:Y:S02]  /*a970*/  SHF.R.S32.HI R11, RZ, 0x1f, R23 ;  /* 0x0000001fff0b7819 */ /* 0x000fe40000011417 */
[----:B------:R-:W-:Y:S02]  /*a980*/  IADD3 R15, R16, R3, RZ ;  /* 0x00000003100f7210 */ /* 0x000fe40007ffe0ff */
        /* <DEDUP_REMOVED lines=42> */
.L_x_2241:
[----:B------:R-:W-:Y:S05]  /*ac30*/  BSYNC B1 ;  /* 0x0000000000017941 */ /* 0x000fea0003800000 */
.L_x_2240:
[----:B------:R-:W-:Y:S01]  /*ac40*/  ULDC.64 UR4, c[0x0][0xae8] ;  /* 0x0002ba0000047ab9 */ /* 0x000fe20000000a00 */
[----:B--2-4-:R-:W-:Y:S01]  /*ac50*/  @P1 IMAD.HI.U32 R4, R15, R14, RZ ;  /* 0x0000000e0f041227 */ /* 0x014fe200078e00ff */
[----:B------:R-:W-:Y:S01]  /*ac60*/  ULDC UR6, c[0x0][0xa88] ;  /* 0x0002a20000067ab9 */ /* 0x000fe20000000800 */
[----:B------:R-:W-:Y:S02]  /*ac70*/  BSSY B1, `(.L_x_2242) ;  /* 0x0000030000017945 */ /* 0x000fe40003800000 */
[----:B------:R-:W-:Y:S02]  /*ac80*/  IMAD R2, R10, UR4, RZ ;  /* 0x000000040a027c24 */ /* 0x000fe4000f8e02ff */
        /* <DEDUP_REMOVED lines=8> */
[----:B------:R-:W-:Y:S01]  /*ad10*/  IMAD R7, R23, UR5, R6 ;  /* 0x0000000517077c24 */ /* 0x000fe2000f8e0206 */
[----:B------:R-:W-:Y:S01]  /*ad20*/  IADD3 R6, -R5, RZ, RZ ;  /* 0x000000ff05067210 */ /* 0x000fe20007ffe1ff */
[----:B------:R-:W-:Y:S01]  /*ad30*/  IMAD.WIDE.U32 R2, R23, UR4, R2 ;  /* 0x0000000417027c25 */ /* 0x000fe2000f8e0002 */
[----:B------:R-:W-:-:S03]  /*ad40*/  ULDC.64 UR4, c[0x0][0xae0] ;  /* 0x0002b80000047ab9 */ /* 0x000fc60000000a00 */
        /* <DEDUP_REMOVED lines=8> */
[----:B------:R-:W-:Y:S02]  /*add0*/  IMAD.IADD R3, R3, 0x1, R9 ;  /* 0x0000000103037824 */ /* 0x000fe400078e0209 */
[----:B------:R-:W-:Y:S01]  /*ade0*/  IMAD R6, R4, UR4, RZ ;  /* 0x0000000404067c24 */ /* 0x000fe2000f8e02ff */
[----:B------:R-:W-:Y:S01]  /*adf0*/  IADD3 R4, R16, 0x20, RZ ;  /* 0x0000002010047810 */ /* 0x000fe20007ffe0ff */
[----:B------:R-:W-:Y:S02]  /*ae00*/  IMAD R9, R12, UR6, RZ ;  /* 0x000000060c097c24 */ /* 0x000fe4000f8e02ff */
[C---:B------:R-:W-:Y:S02]  /*ae10*/  IMAD R5, R7.reuse, UR5, R6 ;  /* 0x0000000507057c24 */ /* 0x040fe4000f8e0206 */
[----:B------:R-:W-:Y:S01]  /*ae20*/  IMAD.WIDE.U32 R2, R7, UR4, R2 ;  /* 0x0000000407027c25 */ /* 0x000fe2000f8e0002 */
[-C--:B------:R-:W-:Y:S01]  /*ae30*/  ISETP.GE.AND P1, PT, R4, R9.reuse, PT ;  /* 0x000000090400720c */ /* 0x080fe20003f26270 */
[----:B------:R-:W-:Y:S01]  /*ae40*/  ULDC.64 UR4, c[0x0][0xa80] ;  /* 0x0002a00000047ab9 */ /* 0x000fe20000000a00 */
[C---:B------:R-:W-:Y:S01]  /*ae50*/  ISETP.GE.AND P2, PT, R16.reuse, R9, PT ;  /* 0x000000091000720c */ /* 0x040fe20003f46270 */
[----:B------:R-:W-:-:S02]  /*ae60*/  VIADD R4, R16, 0x40 ;  /* 0x0000004010047836 */ /* 0x000fc40000000000 */
[----:B------:R-:W-:Y:S01]  /*ae70*/  IMAD.IADD R3, R3, 0x1, R5 ;  /* 0x0000000103037824 */ /* 0x000fe200078e0205 */
[----:B------:R-:W-:Y:S02]  /*ae80*/  LEA R5, P3, R2, UR4, 0x1 ;  /* 0x0000000402057c11 */ /* 0x000fe4000f8608ff */
[----:B------:R-:W-:Y:S02]  /*ae90*/  ISETP.GE.AND P0, PT, R4, R9, PT ;  /* 0x000000090400720c */ /* 0x000fe40003f06270 */
[----:B------:R-:W-:Y:S02]  /*aea0*/  LEA.HI.X R4, R2, UR5, R3, 0x1, P3 ;  /* 0x0000000502047c11 */ /* 0x000fe400098f0c03 */
[----:B------:R2:W3:Y:S04]  /*aeb0*/  SHFL.IDX PT, R2, R5, RZ, 0x181f ;  /* 0x00181fff05027589 */ /* 0x0004e800000e0000 */
[----:B------:R2:W4:Y:S01]  /*aec0*/  SHFL.IDX PT, R3, R4, RZ, 0x181f ;  /* 0x00181fff04037589 */ /* 0x00052200000e0000 */
[----:B------:R-:W-:Y:S05]  /*aed0*/  @P2 BRA `(.L_x_2243) ;  /* 0x0000000000242947 */ /* 0x000fea0003800000 */
        /* <DEDUP_REMOVED lines=9> */
.L_x_2243:
[----:B------:R-:W-:Y:S05]  /*af70*/  BSYNC B1 ;  /* 0x0000000000017941 */ /* 0x000fea0003800000 */
.L_x_2242:
[----:B---34-:R3:W4:Y:S01]  /*af80*/  SHFL.IDX PT, R3, R4, 0x1, 0x181f ;  /* 0x00381f0004037f89 */ /* 0x01872200000e0000 */
[----:B------:R-:W-:Y:S03]  /*af90*/  BSSY B1, `(.L_x_2244) ;  /* 0x000000c000017945 */ /* 0x000fe60003800000 */
[----:B------:R3:W0:Y:S01]  /*afa0*/  SHFL.IDX PT, R2, R5, 0x1, 0x181f ;  /* 0x00381f0005027f89 */ /* 0x00062200000e0000 */
[----:B------:R-:W-:Y:S05]  /*afb0*/  @P1 BRA `(.L_x_2245) ;  /* 0x0000000000241947 */ /* 0x000fea0003800000 */
[----:B------:R-:W-:Y:S02]  /*afc0*/  ULDC UR4, c[0x0][0xac8] ;  /* 0x0002b20000047ab9 */ /* 0x000fe40000000800 */
[----:B------:R-:W-:Y:S02]  /*afd0*/  ISETP.GE.AND P3, PT, R17, UR4, PT ;  /* 0x0000000411007c0c */ /* 0x000fe4000bf66270 */
[----:B------:R-:W-:-:S11]  /*afe0*/  ISETP.GE.AND P4, PT, R22, UR4, PT ;  /* 0x0000000416007c0c */ /* 0x000fd6000bf86270 */
[CC--:B0-----:R-:W-:Y:S02]  /*aff0*/  @!P3 LEA R6, P1, R17.reuse, R2.reuse, 0x1 ;  /* 0x000000021106b211 */ /* 0x0c1fe400078208ff */
[C---:B------:R-:W-:Y:S02]  /*b000*/  @!P4 LEA R2, P2, R22.reuse, R2, 0x1 ;  /* 0x000000021602c211 */ /* 0x040fe400078408ff */
[-C--:B----4-:R-:W-:Y:S02]  /*b010*/  @!P3 LEA.HI.X R7, R17, R3.reuse, R169, 0x1, P1 ;  /* 0x000000031107b211 */ /* 0x090fe400008f0ca9 */
[----:B------:R-:W-:-:S03]  /*b020*/  @!P4 LEA.HI.X R3, R22, R3, R168, 0x1, P2 ;  /* 0x000000031603c211 */ /* 0x000fc600010f0ca8 */
[----:B------:R0:W-:Y:S04]  /*b030*/  @!P3 ST.E.128 desc[UR36][R6.64], RZ ;  /* 0x000000ff0600b985 */ /* 0x0001e8000c101d24 */
[----:B------:R0:W-:Y:S02]  /*b040*/  @!P4 ST.E.128 desc[UR36][R2.64], RZ ;  /* 0x000000ff0200c985 */ /* 0x0001e4000c101d24 */
.L_x_2245:
[----:B------:R-:W-:Y:S05]  /*b050*/  BSYNC B1 ;  /* 0x0000000000017941 */ /* 0x000fea0003800000 */
.L_x_2244:
[----:B0---4-:R0:W4:Y:S01]  /*b060*/  SHFL.IDX PT, R3, R4, 0x2, 0x181f ;  /* 0x00581f0004037f89 */ /* 0x01112200000e0000 */
        /* <DEDUP_REMOVED lines=12> */
.L_x_2247:
[----:B------:R-:W-:Y:S05]  /*b130*/  BSYNC B1 ;  /* 0x0000000000017941 */ /* 0x000fea0003800000 */
.L_x_2246:
[----:B0-----:R-:W-:Y:S01]  /*b140*/  VIADD R2, R16, 0x60 ;  /* 0x0000006010027836 */ /* 0x001fe20000000000 */
[----:B--23--:R-:W0:Y:S04]  /*b150*/  SHFL.IDX PT, R4, R4, 0x3, 0x181f ;  /* 0x00781f0004047f89 */ /* 0x00ce2800000e0000 */
[----:B------:R-:W-:Y:S01]  /*b160*/  ISETP.GE.AND P0, PT, R2, R9, PT ;  /* 0x000000090200720c */ /* 0x000fe20003f06270 */
[----:B----4-:R2:W3:-:S12]  /*b170*/  SHFL.IDX PT, R3, R5, 0x3, 0x181f ;  /* 0x00781f0005037f89 */ /* 0x0104d800000e0000 */
[----:B--2---:R-:W-:Y:S05]  /*b180*/  @P0 BRA `(.L_x_2239) ;  /* 0x0000000000240947 */ /* 0x004fea0003800000 */
        /* <DEDUP_REMOVED lines=9> */
.L_x_2239:
[----:B------:R-:W-:Y:S05]  /*b220*/  BSYNC B0 ;  /* 0x0000000000007941 */ /* 0x000fea0003800000 */
.L_x_2231:
[----:B------:R-:W-:Y:S02]  /*b230*/  ULDC UR4, c[0x0][0xc38] ;  /* 0x00030e0000047ab9 */ /* 0x000fe40000000800 */
[----:B-1----:R-:W-:-:S13]  /*b240*/  ISETP.GE.AND P0, PT, R0, UR4, PT ;  /* 0x0000000400007c0c */ /* 0x002fda000bf06270 */
[----:B------:R-:W-:Y:S05]  /*b250*/  @!P0 BRA `(.L_x_2248) ;  /* 0xffffff5800948947 */ /* 0x000fea000383ffff */
[----:B------:R-:W-:Y:S05]  /*b260*/  EXIT ;  /* 0x000000000000794d */ /* 0x000fea0003800000 */
.L_x_2190:
[----:B------:R-:W-:-:S08]  /*b270*/  NOP ;  /* 0x0000000000007918 */ /* 0x000fd00000000000 */
[----:B------:R-:W0:-:S00]  /*b280*/  USETMAXREG.DEALLOC.CTAPOOL 0x28 ;  /* 0x00000028000079c8 */ /* 0x000e0000080e0500 */
[----:B0-----:R-:W-:-:S06]  /*b290*/  LOP3.LUT R0, R0, 0x3, RZ, 0xc0, !PT ;  /* 0x0000000300007812 */ /* 0x001fcc00078ec0ff */
[----:B------:R-:W0:Y:S01]  /*b2a0*/  S2UR UR9, SR_CTAID.X ;  /* 0x00000000000979c3 */ /* 0x000e220000002500 */
[----:B------:R-:W-:Y:S01]  /*b2b0*/  LOP3.LUT R16, R16, 0xfffff7ff, RZ, 0xc0, !PT ;  /* 0xfffff7ff10107812 */ /* 0x000fe200078ec0ff */
[----:B------:R-:W-:Y:S01]  /*b2c0*/  STL [R1], RZ ;  /* 0x000000ff01007387 */ /* 0x000fe20000100800 */
[----:B------:R-:W-:Y:S01]  /*b2d0*/  MOV R23, RZ ;  /* 0x000000ff00177202 */ /* 0x000fe20000000f00 */
[----:B------:R-:W-:Y:S02]  /*b2e0*/  IMAD.MOV.U32 R26, RZ, RZ, 0x1 ;  /* 0x00000001ff1a7424 */ /* 0x000fe400078e00ff */
[----:B------:R1:W2:Y:S02]  /*b2f0*/  SHFL.IDX PT, R2, R0, RZ, 0x1f ;  /* 0x00001fff00027589 */ /* 0x0002a400000e0000 */
[----:B-1----:R-:W0:Y:S01]  /*b300*/  LDC R0, c[0x0][0xc38] ;  /* 0x00030e00ff007b82 */ /* 0x002e220000000800 */
[----:B--2---:R-:W-:-:S13]  /*b310*/  ISETP.NE.AND P0, PT, R2, RZ, PT ;  /* 0x000000ff0200720c */ /* 0x004fda0003f05270 */
[----:B------:R-:W-:Y:S01]  /*b320*/  @P0 LOP3.LUT R16, R16, 0x800, RZ, 0xfc, !PT ;  /* 0x0000080010100812 */ /* 0x000fe200078efcff */
[----:B------:R-:W-:Y:S06]  /*b330*/  @P0 BAR.ARV 0x4, 0x180 ;  /* 0x0106000000000b1d */ /* 0x000fec0000002000 */
[----:B0-----:R-:W-:-:S13]  /*b340*/  ISETP.LE.AND P0, PT, R0, UR9, PT ;  /* 0x0000000900007c0c */ /* 0x001fda000bf03270 */
[----:B------:R-:W-:Y:S05]  /*b350*/  @P0 BRA `(.L_x_2249) ;  /* 0x0000003c00200947 */ /* 0x000fea0003800000 */
[----:B------:R-:W0:Y:S01]  /*b360*/  S2R R5, SR_TID.X ;  /* 0x0000000000057919 */ /* 0x000e220000002100 */
[----:B------:R-:W-:Y:S01]  /*b370*/  ULDC.64 UR38, c[0x0][0x2f0] ;  /* 0x0000bc0000267ab9 */ /* 0x000fe20000000a00 */
[----:B------:R-:W-:Y:S01]  /*b380*/  ULDC UR7, c[0x0][0x320] ;  /* 0x0000c80000077ab9 */ /* 0x000fe20000000800 */
[----:B------:R-:W-:Y:S01]  /*b390*/  LOP3.LUT R16, R16, 0xfffffffe, RZ, 0xc0, !PT ;  /* 0xfffffffe10107812 */ /* 0x000fe200078ec0ff */
[----:B------:R-:W-:Y:S01]  /*b3a0*/  ULDC UR8, c[0x0][0x2b8] ;  /* 0x0000ae0000087ab9 */ /* 0x000fe20000000800 */
[----:B------:R-:W1:Y:S01]  /*b3b0*/  S2UR UR6, SR_CgaCtaId ;  /* 0x00000000000679c3 */ /* 0x000e620000008800 */
[----:B------:R-:W-:Y:S01]  /*b3c0*/  ULDC.64 UR4, c[0x0][0x418] ;  /* 0x0001060000047ab9 */ /* 0x000fe20000000a00 */
[----:B------:R-:W-:Y:S01]  /*b3d0*/  LOP3.LUT R16, R16, 0xfffffff7, RZ, 0xc0, !PT ;  /* 0xfffffff710107812 */ /* 0x000fe200078ec0ff */
[----:B------:R-:W-:Y:S01]  /*b3e0*/  UISETP.NE.U32.AND UP0, UPT, UR4, URZ, UPT ;  /* 0x0000003f0400728c */ /* 0x000fe2000bf05070 */
[----:B------:R2:W-:Y:S01]  /*b3f0*/  STL [R1], RZ ;  /* 0x000000ff01007387 */ /* 0x0005e20000100800 */
[----:B------:R-:W-:Y:S01]  /*b400*/  ULDC UR40, c[0x0][0x288] ;  /* 0x0000a20000287ab9 */ /* 0x000fe20000000800 */
[----:B------:R-:W-:Y:S01]  /*b410*/  ULDC UR4, c[0x0][0x424] ;  /* 0x0001090000047ab9 */ /* 0x000fe20000000800 */
[----:B------:R-:W-:Y:S01]  /*b420*/  UISETP.NE.AND.EX UP0, UPT, UR5, URZ, UPT, UP0 ;  /* 0x0000003f0500728c */ /* 0x000fe2000bf05300 */
[----:B------:R-:W-:Y:S01]  /*b430*/  MOV R34, UR9 ;  /* 0x0000000900227c02 */ /* 0x000fe20008000f00 */
[----:B------:R-:W-:Y:S01]  /*b440*/  IMAD.MOV.U32 R26, RZ, RZ, 0x1 ;  /* 0x00000001ff1a7424 */ /* 0x000fe200078e00ff */
[----:B------:R-:W-:Y:S01]  /*b450*/  UMOV UR5, 0x400 ;  /* 0x0000040000057882 */ /* 0x000fe20000000000 */
[----:B------:R-:W-:Y:S01]  /*b460*/  USEL UR4, UR4, 0x1, UP0 ;  /* 0x0000000104047887 */ /* 0x000fe20008000000 */
[----:B------:R-:W-:Y:S01]  /*b470*/  IMAD.MOV.U32 R23, RZ, RZ, RZ ;  /* 0x000000ffff177224 */ /* 0x000fe200078e00ff */
[----:B------:R-:W-:Y:S01]  /*b480*/  ULDC UR46, c[0x0][0xc] ;  /* 0x00000300002e7ab9 */ /* 0x000fe20000000800 */
[----:B------:R-:W-:-:S02]  /*b490*/  ULOP3.LUT UR47, UR61, 0x2, URZ, 0xfc, !UPT ;  /* 0x000000023d2f7892 */ /* 0x000fc4000f8efc3f */
[----:B------:R-:W-:-:S04]  /*b4a0*/  UIMAD UR38, UR4, UR38, URZ ;  /* 0x00000026042672a4 */ /* 0x000fc8000f8e023f */
[----:B------:R-:W-:Y:S02]  /*b4b0*/  UIADD3 UR4, UR38, 0x5f, URZ ;  /* 0x0000005f26047890 */ /* 0x000fe4000fffe03f */
        /* <DEDUP_REMOVED lines=9> */
[----:B------:R-:W-:Y:S02]  /*b550*/  LOP3.LUT R3, R0, 0x38, R5, 0x78, !PT ;  /* 0x0000003800037812 */ /* 0x000fe400078e7805 */
[C---:B------:R-:W-:Y:S02]  /*b560*/  LOP3.LUT R0, R37.reuse, 0x40, RZ, 0xfc, !PT ;  /* 0x0000004025007812 */ /* 0x040fe400078efcff */
[----:B------:R-:W-:Y:S02]  /*b570*/  LOP3.LUT R2, R37, 0x80, RZ, 0xfc, !PT ;  /* 0x0000008025027812 */ /* 0x000fe400078efcff */
[C---:B------:R-:W-:Y:S02]  /*b580*/  ISETP.GE.AND P0, PT, R0.reuse, UR39, PT ;  /* 0x0000002700007c0c */ /* 0x040fe4000bf06270 */
[----:B------:R-:W-:-:S02]  /*b590*/  ISETP.GE.AND P1, PT, R0, UR7, PT ;  /* 0x0000000700007c0c */ /* 0x000fc4000bf26270 */
[----:B------:R-:W-:Y:S01]  /*b5a0*/  LOP3.LUT R30, R3, 0x200, R30, 0xf8, !PT ;  /* 0x00000200031e7812 */ /* 0x000fe200078ef81e */
[----:B------:R-:W-:Y:S01]  /*b5b0*/  IMAD.SHL.U32 R3, R5, 0x10, RZ ;  /* 0x0000001005037824 */ /* 0x000fe200078e00ff */
[----:B------:R-:W-:Y:S02]  /*b5c0*/  SHF.R.U32.HI R36, RZ, 0x3, R4 ;  /* 0x00000003ff247819 */ /* 0x000fe40000011604 */
[----:B------:R-:W-:-:S05]  /*b5d0*/  LEA R31, R30, R17, 0x1 ;  /* 0x000000111e1f7211 */ /* 0x000fca00078e08ff */
        /* <DEDUP_REMOVED lines=10> */
[C---:B------:R-:W-:Y:S01]  /*b680*/  ISETP.GE.AND P0, PT, R37.reuse, UR39, PT ;  /* 0x0000002725007c0c */ /* 0x040fe2000bf06270 */
[----:B------:R-:W-:Y:S01]  /*b690*/  ULDC UR39, c[0x0][0x448] ;  /* 0x0001120000277ab9 */ /* 0x000fe20000000800 */
[----:B------:R-:W-:Y:S01]  /*b6a0*/  LOP3.LUT R16, R16, 0xfffffeff, RZ, 0xc0, !PT ;  /* 0xfffffeff10107812 */ /* 0x000fe200078ec0ff */
[----:B------:R-:W-:Y:S02]  /*b6b0*/  UIMAD UR39, UR39, UR40, URZ ;  /* 0x00000028272772a4 */ /* 0x000fe4000f8e023f */
[----:B------:R-:W-:Y:S01]  /*b6c0*/  UIADD3 UR40, UR38, 0x60, -UR40 ;  /* 0x0000006026287890 */ /* 0x000fe2000fffe828 */
        /* <DEDUP_REMOVED lines=8> */
[----:B--2---:R-:W-:-:S07]  /*b750*/  @P0 LOP3.LUT R16, R16, 0x400, RZ, 0xfc, !PT ;  /* 0x0000040010100812 */ /* 0x004fce00078efcff */
.L_x_2298:
        /* <DEDUP_REMOVED lines=22> */
.L_x_2250:
[----:B------:R-:W-:Y:S01]  /*b8c0*/  ULDC UR8, c[0x0][0xc54] ;  /* 0x0003150000087ab9 */ /* 0x000fe20000000800 */
[----:B------:R-:W-:Y:S01]  /*b8d0*/  UMOV UR6, UR7 ;  /* 0x0000000700067c82 */ /* 0x000fe20008000000 */
[----:B------:R-:W-:-:S11]  /*b8e0*/  UISETP.NE.AND UP0, UPT, UR8, 0x1, UPT ;  /* 0x000000010800788c */ /* 0x000fd6000bf05270 */
[----:B------:R-:W-:Y:S02]  /*b8f0*/  @UP0 ULDC.64 UR10, c[0x0][0xc58] ;  /* 0x00031600000a0ab9 */ /* 0x000fe40000000a00 */
[----:B------:R-:W-:-:S04]  /*b900*/  UIMAD.WIDE.U32 UR4, UR7, UR10, URZ ;  /* 0x0000000a070472a5 */ /* 0x000fc8000f8e003f */
[----:B------:R-:W-:-:S04]  /*b910*/  @UP0 USHF.R.U32.HI UR6, URZ, UR11, UR5 ;  /* 0x0000000b3f060299 */ /* 0x000fc80008011605 */
[----:B------:R-:W-:-:S12]  /*b920*/  UIMAD UR4, UR6, UR8, URZ ;  /* 0x00000008060472a4 */ /* 0x000fd8000f8e023f */
.L_x_2251:
        /* <DEDUP_REMOVED lines=25> */
[----:B------:R-:W-:Y:S01]  /*bac0*/  UP2UR UR48, UPR, URZ, 0x4 ;  /* 0x000000043f307883 */ /* 0x000fe20008000000 */
[----:B------:R-:W-:Y:S01]  /*bad0*/  BSSY B7, `(.L_x_2252) ;  /* 0x0000337000077945 */ /* 0x000fe20003800000 */
[----:B------:R-:W-:-:S04]  /*bae0*/  USHF.L.U32 UR6, UR44, 0x7, URZ ;  /* 0x000000072c067899 */ /* 0x000fc8000800063f */
[----:B------:R-:W-:Y:S01]  /*baf0*/  UIADD3 UR6, UR6, 0x7f, URZ ;  /* 0x0000007f06067890 */ /* 0x000fe2000fffe03f */
[----:B------:R-:W-:Y:S01]  /*bb00*/  @UP2 ULDC UR4, c[0x0][0x44c] ;  /* 0x0001130000042ab9 */ /* 0x000fe20000000800 */
[----:B------:R-:W-:Y:S02]  /*bb10*/  @UP2 ULDC UR7, c[0x0][0x450] ;  /* 0x0001140000072ab9 */ /* 0x000fe40000000800 */
[----:B------:R-:W-:-:S04]  /*bb20*/  UIMAD.WIDE.U32 UR4, UR6, UR4, URZ ;  /* 0x00000004060472a5 */ /* 0x000fc8000f8e003f */
[----:B------:R-:W-:-:S04]  /*bb30*/  @UP2 USHF.R.U32.HI UR6, URZ, UR7, UR5 ;  /* 0x000000073f062299 */ /* 0x000fc80008011605 */
[----:B------:R-:W-:-:S04]  /*bb40*/  UIADD3 UR4, UR40, UR6, URZ ;  /* 0x0000000628047290 */ /* 0x000fc8000fffe03f */
[----:B------:R-:W-:-:S04]  /*bb50*/  UIMAD.WIDE UR4, UR4, 0x2aaaaaab, URZ ;  /* 0x2aaaaaab040478a5 */ /* 0x000fc8000f8e023f */
[----:B------:R-:W-:-:S04]  /*bb60*/  USHF.R.U32.HI UR4, URZ, 0x1f, UR5 ;  /* 0x0000001f3f047899 */ /* 0x000fc80008011605 */
[----:B------:R-:W-:-:S04]  /*bb70*/  ULEA.HI.SX32 UR4, UR5, UR4, 0x1c ;  /* 0x0000000405047291 */ /* 0x000fc8000f8fe23f */
[----:B------:R-:W-:-:S04]  /*bb80*/  UISETP.LT.AND UP0, UPT, UR41, UR4, UPT ;  /* 0x000000042900728c */ /* 0x000fc8000bf01270 */
[----:B------:R-:W-:-:S06]  /*bb90*/  USEL UR45, UR41, UR4, UP0 ;  /* 0x00000004292d7287 */ /* 0x000fcc0008000000 */
[----:B------:R-:W-:-:S13]  /*bba0*/  ISETP.LT.AND P0, PT, RZ, UR45, PT ;  /* 0x0000002dff007c0c */ /* 0x000fda000bf01270 */
[----:B0-----:R-:W-:Y:S05]  /*bbb0*/  @P0 BRA `(.L_x_2253) ;  /* 0x0000000000440947 */ /* 0x001fea0003800000 */
        /* <DEDUP_REMOVED lines=17> */
.L_x_2253:
[----:B------:R-:W-:Y:S01]  /*bcd0*/  IADD3 R0, R17, 0x18400, RZ ;  /* 0x0001840011007810 */ /* 0x000fe20007ffe0ff */
[----:B------:R-:W-:Y:S03]  /*bce0*/  BSSY B6, `(.L_x_2255) ;  /* 0x0000013000067945 */ /* 0x000fe60003800000 */
[----:B------:R-:W-:-:S13]  /*bcf0*/  LOP3.LUT P0, RZ, R0, 0x3ff, RZ, 0xc0, !PT ;  /* 0x000003ff00ff7812 */ /* 0x000fda000780c0ff */
[----:B------:R-:W-:Y:S05]  /*bd00*/  @!P0 BRA `(.L_x_2256) ;  /* 0x0000000000408947 */ /* 0x000fea0003800000 */
[----:B------:R-:W-:Y:S01]  /*bd10*/  MOV R2, 0x0 ;  /* 0x0000000000027802 */ /* 0x000fe20000000f00 */
[----:B------:R-:W-:Y:S01]  /*bd20*/  ULDC.64 UR4, c[0x4][0xf0] ;  /* 0x01003c0000047ab9 */ /* 0x000fe20000000a00 */
[----:B------:R-:W-:Y:S01]  /*bd30*/  ULDC.64 UR6, c[0x4][0xf8] ;  /* 0x01003e0000067ab9 */ /* 0x000fe20000000a00 */
[----:B------:R-:W-:Y:S01]  /*bd40*/  IMAD.U32 R4, RZ, RZ, UR4 ;  /* 0x00000004ff047e24 */ /* 0x000fe2000f8e00ff */
[----:B------:R-:W-:Y:S01]  /*bd50*/  MOV R7, UR7 ;  /* 0x0000000700077c02 */ /* 0x000fe20008000f00 */
[----:B------:R-:W-:Y:S01]  /*bd60*/  IMAD.U32 R5, RZ, RZ, UR5 ;  /* 0x00000005ff057e24 */ /* 0x000fe2000f8e00ff */
[----:B------:R-:W0:Y:S01]  /*bd70*/  LDC.64 R2, c[0x4][R2] ;  /* 0x0100000002027b82 */ /* 0x000e220000000a00 */
[----:B------:R-:W-:Y:S01]  /*bd80*/  ULDC.64 UR4, c[0x4][0x70] ;  /* 0x01001c0000047ab9 */ /* 0x000fe20000000a00 */
[----:B------:R-:W-:Y:S01]  /*bd90*/  IMAD.U32 R6, RZ, RZ, UR6 ;  /* 0x00000006ff067e24 */ /* 0x000fe2000f8e00ff */
[----:B------:R-:W-:Y:S01]  /*bda0*/  MOV R12, 0x1 ;  /* 0x00000001000c7802 */ /* 0x000fe20000000f00 */
[----:B------:R-:W-:-:S02]  /*bdb0*/  IMAD.U32 R10, RZ, RZ, UR4 ;  /* 0x00000004ff0a7e24 */ /* 0x000fc4000f8e00ff */
[----:B------:R-:W-:Y:S02]  /*bdc0*/  IMAD.U32 R11, RZ, RZ, UR5 ;  /* 0x00000005ff0b7e24 */ /* 0x000fe4000f8e00ff */
[----:B------:R-:W-:Y:S02]  /*bdd0*/  IMAD.MOV.U32 R8, RZ, RZ, 0x70 ;  /* 0x00000070ff087424 */ /* 0x000fe400078e00ff */
[----:B------:R-:W-:-:S07]  /*bde0*/  IMAD.MOV.U32 R13, RZ, RZ, RZ ;  /* 0x000000ffff0d7224 */ /* 0x000fce00078e00ff */
[----:B------:R-:W-:-:S07]  /*bdf0*/  LEPC R20, `(.L_x_2256) ;  /* 0x000000001014794e */ /* 0x000fce0000000000 */
[----:B0----5:R-:W-:Y:S05]  /*be00*/  CALL.ABS.NOINC R2 ;  /* 0x0000000002007343 */ /* 0x021fea0003c00000 */
.L_x_2256:
[----:B------:R-:W-:Y:S05]  /*be10*/  BSYNC B6 ;  /* 0x0000000000067941 */ /* 0x000fea0003800000 */
.L_x_2255:
        /* <DEDUP_REMOVED lines=9> */
[----:B------:R-:W-:Y:S01]  /*beb0*/  MOV R5, UR5 ;  /* 0x0000000500057c02 */ /* 0x000fe20008000f00 */
        /* <DEDUP_REMOVED lines=10> */
.L_x_2259:
[----:B------:R0:W1:Y:S01]  /*bf60*/  LDC.64 R2, c[0x4][R18] ;  /* 0x0100000012027b82 */ /* 0x0000620000000a00 */
[----:B------:R-:W-:Y:S01]  /*bf70*/  ULDC.64 UR4, c[0x4][0xf0] ;  /* 0x01003c0000047ab9 */ /* 0x000fe20000000a00 */
[----:B------:R-:W-:Y:S01]  /*bf80*/  ULDC.64 UR6, c[0x4][0xf8] ;  /* 0x01003e0000067ab9 */ /* 0x000fe20000000a00 */
[----:B------:R-:W-:Y:S01]  /*bf90*/  MOV R4, UR4 ;  /* 0x0000000400047c02 */ /* 0x000fe20008000f00 */
[----:B------:R-:W-:Y:S01]  /*bfa0*/  IMAD.U32 R5, RZ, RZ, UR5 ;  /* 0x00000005ff057e24 */ /* 0x000fe2000f8e00ff */
[----:B------:R-:W-:Y:S01]  /*bfb0*/  ULDC.64 UR4, c[0x4][0x80] ;  /* 0x0100200000047ab9 */ /* 0x000fe20000000a00 */
[----:B------:R-:W-:Y:S01]  /*bfc0*/  IMAD.U32 R6, RZ, RZ, UR6 ;  /* 0x00000006ff067e24 */ /* 0x000fe2000f8e00ff */
[----:B------:R-:W-:Y:S01]  /*bfd0*/  MOV R10, UR4 ;  /* 0x00000004000a7c02 */ /* 0x000fe20008000f00 */
[----:B------:R-:W-:Y:S01]  /*bfe0*/  IMAD.U32 R7, RZ, RZ, UR7 ;  /* 0x00000007ff077e24 */ /* 0x000fe2000f8e00ff */
[----:B------:R-:W-:Y:S01]  /*bff0*/  MOV R13, RZ ;  /* 0x000000ff000d7202 */ /* 0x000fe20000000f00 */
[----:B------:R-:W-:-:S02]  /*c000*/  IMAD.U32 R11, RZ, RZ, UR5 ;  /* 0x00000005ff0b7e24 */ /* 0x000fc4000f8e00ff */
[----:B------:R-:W-:Y:S02]  /*c010*/  IMAD.MOV.U32 R8, RZ, RZ, 0x70 ;  /* 0x00000070ff087424 */ /* 0x000fe400078e00ff */
[----:B0-----:R-:W-:-:S07]  /*c020*/  IMAD.MOV.U32 R12, RZ, RZ, 0x1 ;  /* 0x00000001ff0c7424 */ /* 0x001fce00078e00ff */
[----:B------:R-:W-:-:S07]  /*c030*/  LEPC R20, `(.L_x_2258) ;  /* 0x000000001014794e */ /* 0x000fce0000000000 */
[----:B-1----:R-:W-:Y:S05]  /*c040*/  CALL.ABS.NOINC R2 ;  /* 0x0000000002007343 */ /* 0x002fea0003c00000 */
.L_x_2258:
[----:B------:R-:W-:Y:S05]  /*c050*/  BSYNC B6 ;  /* 0x0000000000067941 */ /* 0x000fea0003800000 */
.L_x_2257:
        /* <DEDUP_REMOVED lines=13> */
[----:B------:R-:W-:Y:S02]  /*c130*/  MOV R22, UR4 ;  /* 0x0000000400167c02 */ /* 0x000fe40008000f00 */
[----:B------:R-:W-:Y:S05]  /*c140*/  BRA.DIV UR5, `(.L_x_2260) ;  /* 0x0000003605307947 */ /* 0x000fea000b800000 */
.L_x_2314:
        /* <DEDUP_REMOVED lines=15> */
[----:B------:R-:W-:Y:S02]  /*c240*/  ISETP.GT.U32.OR P0, PT, R8, 0x5f, P0 ;  /* 0x0000005f0800780c */ /* 0x000fe40000704470 */
[----:B------:R-:W-:Y:S02]  /*c250*/  MOV R9, R0 ;  /* 0x0000000000097202 */ /* 0x000fe40000000f00 */
        /* <DEDUP_REMOVED lines=12> */
[----:B------:R-:W-:Y:S01]  /*c320*/  IMAD.U32 R2, RZ, RZ, UR47 ;  /* 0x0000002fff027e24 */ /* 0x000fe2000f8e00ff */
[----:B------:R-:W-:-:S03]  /*c330*/  LOP3.LUT R16, R16, 0xffffffbf, RZ, 0xc0, !PT ;  /* 0xffffffbf10107812 */ /* 0x000fc600078ec0ff */
[----:B------:R0:W5:Y:S01]  /*c340*/  @!P0 LDG.E R6, desc[UR36][R4.64] ;  /* 0x0000002404068981 */ /* 0x000162000c1e1900 */
[----:B------:R-:W-:Y:S01]  /*c350*/  ISETP.NE.AND P2, PT, R2, 0x3, PT ;  /* 0x000000030200780c */ /* 0x000fe20003f45270 */
[----:B------:R-:W-:Y:S01]  /*c360*/  IMAD.MOV R7, RZ, RZ, -R9 ;  /* 0x000000ffff077224 */ /* 0x000fe200078e0a09 */
[----:B------:R-:W-:Y:S01]  /*c370*/  ISETP.GT.U32.AND P0, PT, R8, 0x5f, PT ;  /* 0x0000005f0800780c */ /* 0x000fe20003f04070 */
[----:B------:R-:W-:Y:S01]  /*c380*/  IMAD.U32 R24, RZ, RZ, UR4 ;  /* 0x00000004ff187e24 */ /* 0x000fe2000f8e00ff */
[----:B------:R-:W-:-:S05]  /*c390*/  IADD3 R3, RZ, -UR43, RZ ;  /* 0x8000002bff037c10 */ /* 0x000fca000fffe0ff */
[----:B------:R-:W-:Y:S02]  /*c3a0*/  IMAD R22, R22, R3, UR42 ;  /* 0x0000002a16167e24 */ /* 0x000fe4000f8e0203 */
[----:B0-----:R-:W-:Y:S02]  /*c3b0*/  IMAD R5, R10, R7, R0 ;  /* 0x000000070a057224 */ /* 0x001fe400078e0200 */
[----:B------:R-:W-:Y:S02]  /*c3c0*/  @P2 LOP3.LUT R16, R16, 0x40, RZ, 0xfc, !PT ;  /* 0x0000004010102812 */ /* 0x000fe400078efcff */
[----:B------:R-:W-:Y:S02]  /*c3d0*/  SHF.R.S32.HI R28, RZ, 0x1f, R22 ;  /* 0x0000001fff1c7819 */ /* 0x000fe40000011416 */
[----:B------:R-:W-:-:S04]  /*c3e0*/  LOP3.LUT R16, R16, 0xffffffdf, RZ, 0xc0, !PT ;  /* 0xffffffdf10107812 */ /* 0x000fc800078ec0ff */
[----:B------:R-:W-:Y:S01]  /*c3f0*/  @P0 LOP3.LUT R16, R16, 0x20, RZ, 0xfc, !PT ;  /* 0x0000002010100812 */ /* 0x000fe200078efcff */
[----:B------:R-:W-:Y:S06]  /*c400*/  @!P2 BRA `(.L_x_2261) ;  /* 0x000000000004a947 */ /* 0x000fec0003800000 */
[----:B------:R-:W-:Y:S01]  /*c410*/  BPT.TRAP 0x1 ;  /* 0x000000040000795c */ /* 0x000fe20000300000 */
.L_x_2261:
        /* <DEDUP_REMOVED lines=8> */
[----:B------:R-:W-:-:S03]  /*c4a0*/  IMAD R0, R23, 0x8, R17 ;  /* 0x0000000817007824 */ /* 0x000fc600078e0211 */
        /* <DEDUP_REMOVED lines=12> */
[----:B------:R-:W-:-:S04]  /*c570*/  SHF.L.U32 R3, R26, 0x1f, RZ ;  /* 0x0000001f1a037819 */ /* 0x000fc800000006ff */
[----:B------:R-:W-:-:S06]  /*c580*/  LEA.HI.X R19, R2, UR5, R19, 0x1, P0 ;  /* 0x0000000502137c11 */ /* 0x000fcc00080f0c13 */
[----:B------:R-:W0:Y:S02]  /*c590*/  SYNCS.PHASECHK.TRANS64.TRYWAIT P0, [R0+URZ+0x2a840], R3 ;  /* 0x02a84003000075a7 */ /* 0x000e24000800017f */
[----:B0-----:R-:W-:Y:S05]  /*c5a0*/  @!P0 BRA `(.L_x_2263) ;  /* 0x0000003000448947 */ /* 0x001fea0003800000 */
.L_x_2315:
[----:B------:R-:W-:Y:S05]  /*c5b0*/  BSYNC B0 ;  /* 0x0000000000007941 */ /* 0x000fea0003800000 */
.L_x_2262:
        /* <DEDUP_REMOVED lines=9> */
[----:B------:R-:W-:Y:S01]  /*c650*/  IADD3 R3, R3, R7, RZ ;  /* 0x0000000703037210 */ /* 0x000fe20007ffe0ff */
[----:B------:R-:W-:Y:S02]  /*c660*/  IMAD.MOV.U32 R7, RZ, RZ, -0x60 ;  /* 0xffffffa0ff077424 */ /* 0x000fe400078e00ff */
        /* <DEDUP_REMOVED lines=8> */
[----:B------:R-:W-:Y:S01]  /*c6f0*/  IMAD R7, R24, R7, UR38 ;  /* 0x0000002618077e24 */ /* 0x000fe2000f8e0207 */
[----:B------:R-:W-:Y:S01]  /*c700*/  LEA R4, P0, R2, UR4, 0x1 ;  /* 0x0000000402047c11 */ /* 0x000fe2000f8008ff */
[----:B------:R-:W-:Y:S01]  /*c710*/  IMAD.IADD R3, R3, 0x1, R5 ;  /* 0x0000000103037824 */ /* 0x000fe200078e0205 */
[----:B------:R-:W-:Y:S01]  /*c720*/  UMOV UR4, 0xffffffff ;  /* 0xffffffff00047882 */ /* 0x000fe20000000000 */
[----:B------:R-:W-:Y:S01]  /*c730*/  IMAD R5, R23, 0x4800, R30 ;  /* 0x0000480017057824 */ /* 0x000fe200078e021e */
[----:B------:R-:W-:Y:S02]  /*c740*/  IADD3 R7, -R36, R7, RZ ;  /* 0x0000000724077210 */ /* 0x000fe40007ffe1ff */
        /* <DEDUP_REMOVED lines=16> */
[----:B------:R-:W-:-:S03]  /*c850*/  @P0 IMAD R25, R5, 0x2, R17 ;  /* 0x0000000205190824 */ /* 0x000fc600078e0211 */
[----:B------:R-:W-:Y:S01]  /*c860*/  @P0 IADD3.X R21, RZ, R8, RZ, P1, !PT ;  /* 0x00000008ff150210 */ /* 0x000fe20000ffe4ff */
[----:B-1----:R-:W-:Y:S01]  /*c870*/  @P0 IMAD.MOV.U32 R2, RZ, RZ, R14 ;  /* 0x000000ffff020224 */ /* 0x002fe200078e000e */
[----:B------:R-:W-:Y:S03]  /*c880*/  SHFL.IDX PT, R8, R6, 0x2, 0x181f ;  /* 0x00581f0006087f89 */ /* 0x000fe600000e0000 */
[----:B------:R-:W-:Y:S01]  /*c890*/  @P0 IMAD.MOV.U32 R3, RZ, RZ, R21 ;  /* 0x000000ffff030224 */ /* 0x000fe200078e0015 */
        /* <DEDUP_REMOVED lines=31> */
[----:B------:R0:W1:Y:S03]  /*ca90*/  SHFL.IDX PT, R8, R6, 0x5, 0x181f ;  /* 0x00b81f0006087f89 */ /* 0x00006600000e0000 */
[----:B------:R-:W-:Y:S01]  /*caa0*/  @P0 IMAD.MOV.U32 R3, RZ, RZ, R9 ;  /* 0x000000ffff030224 */ /* 0x000fe200078e0009 */
[----:B------:R0:W2:Y:S04]  /*cab0*/  SHFL.IDX PT, R14, R4, 0x5, 0x181f ;  /* 0x00b81f00040e7f89 */ /* 0x0000a800000e0000 */
[----:B------:R0:W-:Y:S04]  /*cac0*/  @P0 LDGSTS.E.BYPASS.LTC128B.128 [R21+0x1a400], desc[UR36][R2.64], !P4 ;  /* 0x1a40000002150fae */ /* 0x0001e8000e101d64 */
[----:B------:R0:W-:Y:S04]  /*cad0*/  @P0 LDGSTS.E.BYPASS.LTC128B.128 [R21+0x1d400], desc[UR36][R2.64+0x80], !P3 ;  /* 0x1d40008002150fae */ /* 0x0001e8000d901d64 */
[----:B------:R0:W-:Y:S02]  /*cae0*/  @P0 LDGSTS.E.BYPASS.LTC128B.128 [R21+0x20400], desc[UR36][R2.64+0x100], !P2 ;  /* 0x2040010002150fae */ /* 0x0001e4000d101d64 */
.L_x_2329:
[----:B------:R-:W-:-:S13]  /*caf0*/  ISETP.GE.AND P0, PT, R7, 0x51, PT ;  /* 0x000000510700780c */ /* 0x000fda0003f06270 */
[----:B0-2---:R-:W-:Y:S01]  /*cb00*/  @P0 LEA R2, P1, R37, R14, 0x1 ;  /* 0x0000000e25020211 */ /* 0x005fe200078208ff */
[----:B------:R-:W-:-:S03]  /*cb10*/  @P0 IMAD R5, R5, 0x2, R17 ;  /* 0x0000000205050824 */ /* 0x000fc600078e0211 */
[----:B-1----:R-:W-:-:S05]  /*cb20*/  @P0 IADD3.X R3, RZ, R8, RZ, P1, !PT ;  /* 0x00000008ff030210 */ /* 0x002fca0000ffe4ff */
        /* <DEDUP_REMOVED lines=8> */
.L_x_2265:
[----:B------:R-:W-:Y:S02]  /*cbb0*/  PLOP3.LUT P1, PT, P1, P0, PT, 0xa2, 0x0 ;  /* 0x000000000000781c */ /* 0x000fe40000f21472 */
[----:B------:R-:W-:-:S08]  /*cbc0*/  @P0 R2UR P1, UR4, R0 ;  /* 0x00000000000402ca */ /* 0x000fd00000020000 */
[----:B------:R-:W-:-:S05]  /*cbd0*/  @P0 PLOP3.LUT P0, PT, P1, PT, PT, 0x80, 0x0 ;  /* 0x000000000000081c */ /* 0x000fca0000f0f070 */
[----:B------:R-:W-:Y:S01]  /*cbe0*/  @!P1 SYNCS.ARRIVE.TRANS64.RED.A0T1 RZ, [UR4+0x2a830], RZ ;  /* 0x02a830ffffff99a7 */ /* 0x000fe20008200404 */
[----:B------:R-:W-:Y:S07]  /*cbf0*/  @!P1 ARRIVES.LDGSTSBAR.64.TRANSCNT [UR4+0x2a830] ;  /* 0x02a83000ff0099b0 */ /* 0x000fee0008000a84 */
[----:B------:R-:W-:Y:S05]  /*cc00*/  @P0 BRA.U.ANY `(.L_x_2265) ;  /* 0xfffffffd00e80947 */ /* 0x000fea000393ffff */
[----:B------:R-:W-:Y:S01]  /*cc10*/  NOP ;  /* 0x0000000000007918 */ /* 0x000fe20000000000 */
[----:B0-----:R-:W-:-:S05]  /*cc20*/  IMAD.U32 R2, RZ, RZ, UR47 ;  /* 0x0000002fff027e24 */ /* 0x001fca000f8e00ff */
[----:B------:R-:W-:-:S13]  /*cc30*/  ISETP.NE.AND P2, PT, R2, 0x3, PT ;  /* 0x000000030200780c */ /* 0x000fda0003f45270 */
[----:B------:R-:W-:Y:S05]  /*cc40*/  @!P2 BRA `(.L_x_2266) ;  /* 0x000000000004a947 */ /* 0x000fea0003800000 */
[----:B------:R-:W-:Y:S01]  /*cc50*/  BPT.TRAP 0x1 ;  /* 0x000000040000795c */ /* 0x000fe20000300000 */
.L_x_2266:
[----:B------:R0:W-:Y:S02]  /*cc60*/  SYNCS.ARRIVE.TRANS64.A1T0 RZ, [R0+URZ+0x2a830], RZ ;  /* 0x02a830ff00ff79a7 */ /* 0x0001e4000810003f */
[----:B------:R-:W-:Y:S05]  /*cc70*/  WARPSYNC.ALL ;  /* 0x0000000000007948 */ /* 0x000fea0003800000 */
[----:B------:R-:W-:Y:S01]  /*cc80*/  BSSY B6, `(.L_x_2267) ;  /* 0x0000015000067945 */ /* 0x000fe20003800000 */
[----:B0-----:R-:W-:Y:S01]  /*cc90*/  VIADD R0, R17, 0xc400 ;  /* 0x0000c40011007836 */ /* 0x001fe20000000000 */
[----:B------:R-:W-:Y:S04]  /*cca0*/  BAR.SYNC.DEFER_BLOCKING 0x8, 0x180 ;  /* 0x0206000000007b1d */ /* 0x000fe80000010000 */
        /* <DEDUP_REMOVED lines=17> */
[----:B0-----:R-:W-:Y:S05]  /*cdc0*/  CALL.ABS.NOINC R2 ;  /* 0x0000000002007343 */ /* 0x001fea0003c00000 */
.L_x_2268:
[----:B------:R-:W-:Y:S05]  /*cdd0*/  BSYNC B6 ;  /* 0x0000000000067941 */ /* 0x000fea0003800000 */
.L_x_2267:
[----:B------:R-:W0:Y:S01]  /*cde0*/  S2R R2, SR_TID.X ;  /* 0x0000000000027919 */ /* 0x000e220000002100 */
[----:B------:R-:W-:Y:S01]  /*cdf0*/  UISETP.NE.AND UP0, UPT, UR48, URZ, UPT ;  /* 0x0000003f3000728c */ /* 0x000fe2000bf05270 */
[----:B------:R-:W-:Y:S01]  /*ce00*/  IMAD.U32 R0, RZ, RZ, UR44 ;  /* 0x0000002cff007e24 */ /* 0x000fe2000f8e00ff */
[----:B------:R-:W-:Y:S01]  /*ce10*/  R2UR UR6, R28 ;  /* 0x000000001c0672ca */ /* 0x000fe200000e0000 */
[----:B------:R-:W-:Y:S01]  /*ce20*/  ULDC.64 UR8, c[0x0][0x2d8] ;  /* 0x0000b60000087ab9 */ /* 0x000fe20000000a00 */
[----:B------:R-:W-:Y:S02]  /*ce30*/  R2UR UR7, R22 ;  /* 0x00000000160772ca */ /* 0x000fe400000e0000 */
[----:B------:R-:W-:Y:S02]  /*ce40*/  PLOP3.LUT P0, PT, PT, PT, UP0, 0x80, 0x0 ;  /* 0x000000000000781c */ /* 0x000fe40003f0f008 */
[C---:B------:R-:W-:Y:S02]  /*ce50*/  LOP3.LUT P3, RZ, R16.reuse, 0x400, RZ, 0xc0, !PT ;  /* 0x0000040010ff7812 */ /* 0x040fe4000786c0ff */
[C---:B------:R-:W-:Y:S01]  /*ce60*/  LOP3.LUT P4, RZ, R16.reuse, 0x200, RZ, 0xc0, !PT ;  /* 0x0000020010ff7812 */ /* 0x040fe2000788c0ff */
[----:B------:R-:W-:Y:S01]  /*ce70*/  @UP0 ULDC UR4, c[0x0][0x44c] ;  /* 0x0001130000040ab9 */ /* 0x000fe20000000800 */
[----:B------:R-:W-:-:S03]  /*ce80*/  LOP3.LUT P5, RZ, R16, 0x100, RZ, 0xc0, !PT ;  /* 0x0000010010ff7812 */ /* 0x000fc600078ac0ff */
[----:B------:R-:W-:-:S04]  /*ce90*/  UIMAD UR6, UR6, UR8, URZ ;  /* 0x00000008060672a4 */ /* 0x000fc8000f8e023f */
[----:B------:R-:W-:Y:S02]  /*cea0*/  UIMAD UR7, UR7, UR9, UR6 ;  /* 0x00000009070772a4 */ /* 0x000fe4000f8e0206 */
[----:B------:R-:W-:Y:S01]  /*ceb0*/  USHF.R.S32.HI UR6, URZ, 0x1f, UR43 ;  /* 0x0000001f3f067899 */ /* 0x000fe2000801142b */
[----:B0-----:R-:W-:-:S05]  /*cec0*/  IMAD.SHL.U32 R2, R2, 0x10, RZ ;  /* 0x0000001002027824 */ /* 0x001fca00078e00ff */
[----:B------:R-:W-:-:S05]  /*ced0*/  LOP3.LUT R2, R36, 0x70, R2, 0xf8, !PT ;  /* 0x0000007024027812 */ /* 0x000fca00078ef802 */
[----:B------:R-:W-:-:S04]  /*cee0*/  IMAD R0, R0, 0x80, R2 ;  /* 0x0000008000007824 */ /* 0x000fc800078e0202 */
[----:B------:R-:W-:Y:S01]  /*cef0*/  @P0 IMAD.HI.U32 R3, R0, UR4, RZ ;  /* 0x0000000400030c27 */ /* 0x000fe2000f8e00ff */
[----:B------:R-:W-:Y:S01]  /*cf00*/  PLOP3.LUT P0, PT, PT, PT, UP0, 0x80, 0x0 ;  /* 0x000000000000781c */ /* 0x000fe20003f0f008 */
[----:B------:R-:W-:Y:S01]  /*cf10*/  @UP0 ULDC UR4, c[0x0][0x450] ;  /* 0x0001140000040ab9 */ /* 0x000fe20000000800 */
[----:B------:R-:W-:-:S11]  /*cf20*/  MOV R2, R0 ;  /* 0x0000000000027202 */ /* 0x000fd60000000f00 */
        /* <DEDUP_REMOVED lines=30> */
[----:B------:R-:W0:Y:S01]  /*d110*/  SHFL.IDX PT, R14, R0, RZ, 0x181f ;  /* 0x00181fff000e7589 */ /* 0x000e2200000e0000 */
[----:B------:R-:W-:-:S03]  /*d120*/  IMAD.U32 R3, RZ, RZ, UR44 ;  /* 0x0000002cff037e24 */ /* 0x000fc6000f8e00ff */
[----:B------:R-:W1:Y:S01]  /*d130*/  SHFL.IDX PT, R2, R5, RZ, 0x181f ;  /* 0x00181fff05027589 */ /* 0x000e6200000e0000 */
[----:B------:R-:W-:-:S03]  /*d140*/  IMAD R4, R3, 0x80, R36 ;  /* 0x0000008003047824 */ /* 0x000fc600078e0224 */
[----:B------:R-:W-:Y:S01]  /*d150*/  SHFL.IDX PT, R6, R5, 0x1, 0x181f ;  /* 0x00381f0005067f89 */ /* 0x000fe200000e0000 */
[C---:B------:R-:W-:Y:S01]  /*d160*/  VIADD R7, R4.reuse, 0x10 ;  /* 0x0000001004077836 */ /* 0x040fe20000000000 */
[----:B------:R-:W-:-:S13]  /*d170*/  ISETP.GE.AND P0, PT, R4, UR39, PT ;  /* 0x0000002704007c0c */ /* 0x000fda000bf06270 */
[----:B0-----:R-:W-:-:S05]  /*d180*/  @!P0 LEA R14, P1, R37, R14, 0x1 ;  /* 0x0000000e250e8211 */ /* 0x001fca00078208ff */
[----:B-1----:R-:W-:Y:S01]  /*d190*/  @!P0 IMAD.X R3, RZ, RZ, R2, P1 ;  /* 0x000000ffff038224 */ /* 0x002fe200008e0602 */
[----:B------:R-:W-:Y:S02]  /*d1a0*/  @!P0 MOV R2, R14 ;  /* 0x0000000e00028202 */ /* 0x000fe40000000f00 */
        /* <DEDUP_REMOVED lines=63> */
[----:B------:R0:W1:Y:S02]  /*d5a0*/  SHFL.IDX PT, R6, R5, 0x7, 0x181f ;  /* 0x00f81f0005067f89 */ /* 0x00006400000e0000 */
[----:B------:R-:W-:Y:S02]  /*d5b0*/  @!P0 MOV R3, R7 ;  /* 0x0000000700038202 */ /* 0x000fe40000000f00 */
[----:B------:R0:W2:Y:S04]  /*d5c0*/  SHFL.IDX PT, R14, R0, 0x7, 0x181f ;  /* 0x00f81f00000e7f89 */ /* 0x0000a800000e0000 */
[----:B------:R0:W-:Y:S04]  /*d5d0*/  @!P0 LDGSTS.E.BYPASS.LTC128B.128 [R31+0xf400], desc[UR36][R2.64], !P3 ;  /* 0x0f400000021f8fae */ /* 0x0001e8000d901d64 */
[----:B------:R0:W-:Y:S04]  /*d5e0*/  @!P0 LDGSTS.E.BYPASS.LTC128B.128 [R31+0x13400], desc[UR36][R2.64+0x80], !P4 ;  /* 0x13400080021f8fae */ /* 0x0001e8000e101d64 */
[----:B------:R0:W-:Y:S02]  /*d5f0*/  @!P0 LDGSTS.E.BYPASS.LTC128B.128 [R31+0x17400], desc[UR36][R2.64+0x100], !P5 ;  /* 0x17400100021f8fae */ /* 0x0001e4000e901d64 */
.L_x_2346:
        /* <DEDUP_REMOVED lines=12> */
.L_x_2270:
        /* <DEDUP_REMOVED lines=10> */
[----:B------:R-:W-:-:S04]  /*d760*/  LOP3.LUT R0, R0, 0xfffffffe, RZ, 0xc0, !PT ;  /* 0xfffffffe00007812 */ /* 0x000fc800078ec0ff */
[----:B------:R-:W-:-:S04]  /*d770*/  IADD3 R0, R2, -R0, RZ ;  /* 0x8000000002007210 */ /* 0x000fc80007ffe0ff */
[----:B------:R-:W-:Y:S01]  /*d780*/  SHF.L.U32 R0, R0, 0x1f, RZ ;  /* 0x0000001f00007819 */ /* 0x000fe200000006ff */
[----:B------:R-:W-:Y:S01]  /*d790*/  NOP ;  /* 0x0000000000007918 */ /* 0x000fe20000000000 */
[----:B------:R0:W-:Y:S01]  /*d7a0*/  SYNCS.ARRIVE.TRANS64.A1T0 RZ, [R17+URZ+0x2a800], RZ ;  /* 0x02a800ff11ff79a7 */ /* 0x0001e2000810003f */
[----:B------:R-:W-:Y:S01]  /*d7b0*/  BSSY B0, `(.L_x_2271) ;  /* 0x0000003000007945 */ /* 0x000fe20003800000 */
[----:B------:R-:W1:Y:S03]  /*d7c0*/  SYNCS.PHASECHK.TRANS64.TRYWAIT P0, [R17+URZ+0x2a820], R0 ;  /* 0x02a82000110075a7 */ /* 0x000e66000800017f */
[----:B01----:R-:W-:Y:S05]  /*d7d0*/  @!P0 BRA `(.L_x_2272) ;  /* 0x0000003000608947 */ /* 0x003fea0003800000 */
.L_x_2347:
[----:B------:R-:W-:Y:S05]  /*d7e0*/  BSYNC B0 ;  /* 0x0000000000007941 */ /* 0x000fea0003800000 */
.L_x_2271:
[----:B------:R-:W-:-:S06]  /*d7f0*/  UISETP.GE.AND UP0, UPT, UR45, 0x2, UPT ;  /* 0x000000022d00788c */ /* 0x000fcc000bf06270 */
[----:B------:R-:W-:-:S13]  /*d800*/  PLOP3.LUT P0, PT, PT, PT, UP0, 0x40, 0x0 ;  /* 0x000000000000781c */ /* 0x000fda0003f0e808 */
[----:B------:R-:W-:Y:S05]  /*d810*/  @P0 BRA `(.L_x_2273) ;  /* 0x0000000c00d80947 */ /* 0x000fea0003800000 */
[----:B------:R-:W-:Y:S01]  /*d820*/  UIADD3 UR4, UR45, -0x2, URZ ;  /* 0xfffffffe2d047890 */ /* 0x000fe2000fffe03f */
[----:B------:R-:W-:Y:S01]  /*d830*/  BSSY B0, `(.L_x_2273) ;  /* 0x00000f4000007945 */ /* 0x000fe20003800000 */
[----:B------:R-:W-:Y:S02]  /*d840*/  IMAD.MOV.U32 R20, RZ, RZ, R26 ;  /* 0x000000ffff147224 */ /* 0x000fe400078e001a */
[----:B------:R-:W-:Y:S02]  /*d850*/  IMAD.MOV.U32 R9, RZ, RZ, R23 ;  /* 0x000000ffff097224 */ /* 0x000fe400078e0017 */
[----:B------:R-:W-:Y:S01]  /*d860*/  IMAD.MOV.U32 R27, RZ, RZ, R24 ;  /* 0x000000ffff1b7224 */ /* 0x000fe200078e0018 */
[----:B------:R-:W-:-:S07]  /*d870*/  MOV R8, UR4 ;  /* 0x0000000400087c02 */ /* 0x000fce0008000f00 */
.L_x_2286:
[----:B------:R-:W1:Y:S01]  /*d880*/  LDC R3, c[0x0][0x430] ;  /* 0x00010c00ff037b82 */ /* 0x000e620000000800 */
[----:B0-----:R-:W0:Y:S01]  /*d890*/  S2R R0, SR_TID.X ;  /* 0x0000000000007919 */ /* 0x001e220000002100 */
[----:B------:R-:W-:Y:S02]  /*d8a0*/  IMAD R10, R8, 0x60, R32 ;  /* 0x00000060080a7824 */ /* 0x000fe400078e0220 */
[----:B------:R-:W-:Y:S01]  /*d8b0*/  VIADD R23, R9, 0x1 ;  /* 0x0000000109177836 */ /* 0x000fe20000000000 */
[----:B-1----:R-:W-:Y:S01]  /*d8c0*/  ISETP.NE.AND P0, PT, R3, 0x1, PT ;  /* 0x000000010300780c */ /* 0x002fe20003f05270 */
[----:B0-----:R-:W-:-:S12]  /*d8d0*/  IMAD.SHL.U32 R0, R0, 0x10, RZ ;  /* 0x0000001000007824 */ /* 0x001fd800078e00ff */
        /* <DEDUP_REMOVED lines=10> */
[----:B------:R-:W-:Y:S02]  /*d980*/  @!P1 SHF.R.S32.HI R3, RZ, 0x1f, R11 ;  /* 0x0000001fff039819 */ /* 0x000fe4000001140b */
[----:B------:R-:W-:Y:S01]  /*d990*/  @!P1 MOV R2, R11 ;  /* 0x0000000b00029202 */ /* 0x000fe20000000f00 */
[----:B--2---:R-:W-:-:S04]  /*d9a0*/  @!P1 IMAD R0, R33, R6, RZ ;  /* 0x0000000621009224 */ /* 0x004fc800078e02ff */
[----:B------:R-:W-:-:S04]  /*d9b0*/  @!P1 IMAD.WIDE.U32 R2, R29, R6, R2 ;  /* 0x000000061d029225 */ /* 0x000fc800078e0002 */
[----:B------:R-:W-:-:S04]  /*d9c0*/  @!P1 IMAD R7, R29, R7, R0 ;  /* 0x000000071d079224 */ /* 0x000fc800078e0200 */
[----:B------:R-:W-:Y:S01]  /*d9d0*/  @!P1 IMAD.IADD R0, R7, 0x1, R3 ;  /* 0x0000000107009824 */ /* 0x000fe200078e0203 */
[----:B0-----:R-:W-:-:S04]  /*d9e0*/  @!P1 LEA R4, P0, R2, R4, 0x2 ;  /* 0x0000000402049211 */ /* 0x001fc800078010ff */
[----:B------:R-:W-:Y:S01]  /*d9f0*/  @!P1 LEA.HI.X R5, R2, R5, R0, 0x2, P0 ;  /* 0x0000000502059211 */ /* 0x000fe200000f1400 */
[----:B------:R-:W-:Y:S01]  /*da00*/  IMAD.MOV.U32 R0, RZ, RZ, RZ ;  /* 0x000000ffff007224 */ /* 0x000fe200078e00ff */
[----:B------:R-:W-:Y:S01]  /*da10*/  MOV R12, UR47 ;  /* 0x0000002f000c7c02 */ /* 0x000fe20008000f00 */
[----:B------:R-:W-:Y:S01]  /*da20*/  IMAD.MOV R7, RZ, RZ, -R11 ;  /* 0x000000ffff077224 */ /* 0x000fe200078e0a0b */
[----:B------:R-:W-:-:S03]  /*da30*/  ISETP.NE.AND P0, PT, R23, 0x2, PT ;  /* 0x000000021700780c */ /* 0x000fc60003f05270 */
[----:B------:R0:W5:Y:S01]  /*da40*/  @!P1 LDG.E R0, desc[UR36][R4.64] ;  /* 0x0000002404009981 */ /* 0x000162000c1e1900 */
[----:B------:R-:W-:Y:S01]  /*da50*/  ISETP.NE.AND P1, PT, R12, 0x3, PT ;  /* 0x000000030c00780c */ /* 0x000fe20003f25270 */
[----:B------:R-:W-:Y:S05]  /*da60*/  YIELD ;  /* 0x0000000000007946 */ /* 0x000fea0003800000 */
[----:B------:R-:W-:Y:S01]  /*da70*/  ULDC UR4, c[0x0][0x430] ;  /* 0x00010c0000047ab9 */ /* 0x000fe20000000800 */
[----:B------:R-:W-:Y:S01]  /*da80*/  SEL R3, RZ, 0x1, P0 ;  /* 0x00000001ff037807 */ /* 0x000fe20000000000 */
[----:B0-----:R-:W-:Y:S01]  /*da90*/  IMAD R4, R7, UR4, R10 ;  /* 0x0000000407047c24 */ /* 0x001fe2000f8e020a */
[----:B------:R-:W-:Y:S01]  /*daa0*/  SEL R23, R23, RZ, P0 ;  /* 0x000000ff17177207 */ /* 0x000fe20000000000 */
[----:B------:R-:W-:Y:S01]  /*dab0*/  IMAD.MOV.U32 R24, RZ, RZ, R8 ;  /* 0x000000ffff187224 */ /* 0x000fe200078e0008 */
[----:B------:R-:W-:-:S02]  /*dac0*/  LOP3.LUT R26, R20, R3, RZ, 0x3c, !PT ;  /* 0x00000003141a7212 */ /* 0x000fc400078e3cff */
[----:B------:R-:W-:Y:S05]  /*dad0*/  @!P1 BRA `(.L_x_2274) ;  /* 0x0000000000049947 */ /* 0x000fea0003800000 */
[----:B------:R-:W-:Y:S01]  /*dae0*/  BPT.TRAP 0x1 ;  /* 0x000000040000795c */ /* 0x000fe20000300000 */
.L_x_2274:
[----:B------:R-:W-:Y:S01]  /*daf0*/  IMAD R6, R23, 0x8, R17 ;  /* 0x0000000817067824 */ /* 0x000fe200078e0211 */
[----:B------:R-:W-:Y:S01]  /*db00*/  SHF.L.U32 R3, R26, 0x1f, RZ ;  /* 0x0000001f1a037819 */ /* 0x000fe200000006ff */
[----:B------:R-:W-:Y:S03]  /*db10*/  BSSY B1, `(.L_x_2275) ;  /* 0x0000003000017945 */ /* 0x000fe60003800000 */
[----:B------:R-:W0:Y:S02]  /*db20*/  SYNCS.PHASECHK.TRANS64.TRYWAIT P0, [R6+URZ+0x2a840], R3 ;  /* 0x02a84003060075a7 */ /* 0x000e24000800017f */
[----:B0-----:R-:W-:Y:S05]  /*db30*/  @!P0 BRA `(.L_x_2276) ;  /* 0x0000002c009c8947 */ /* 0x001fea0003800000 */
.L_x_2348:
[----:B------:R-:W-:Y:S05]  /*db40*/  BSYNC B1 ;  /* 0x0000000000017941 */ /* 0x000fea0003800000 */
.L_x_2275:
        /* <DEDUP_REMOVED lines=65> */
.L_x_2362:
        /* <DEDUP_REMOVED lines=10> */
.L_x_2278:
        /* <DEDUP_REMOVED lines=11> */
.L_x_2279:
[----:B------:R0:W-:Y:S01]  /*e0b0*/  SYNCS.ARRIVE.TRANS64.A1T0 RZ, [R6+URZ+0x2a830], RZ ;  /* 0x02a830ff06ff79a7 */ /* 0x0001e2000810003f */
[----:B------:R-:W-:Y:S05]  /*e0c0*/  @!P2 BRA `(.L_x_2280) ;  /* 0x000000000004a947 */ /* 0x000fea0003800000 */
[----:B------:R-:W-:Y:S01]  /*e0d0*/  BPT.TRAP 0x1 ;  /* 0x000000040000795c */ /* 0x000fe20000300000 */
.L_x_2280:
[----:B------:R-:W-:Y:S01]  /*e0e0*/  SHF.L.U32 R3, R20, 0x1f, RZ ;  /* 0x0000001f14037819 */ /* 0x000fe200000006ff */
[----:B------:R-:W-:Y:S01]  /*e0f0*/  BSSY B1, `(.L_x_2281) ;  /* 0x0000004000017945 */ /* 0x000fe20003800000 */
[----:B0-----:R-:W-:-:S04]  /*e100*/  LEA R6, R9, R17, 0x3 ;  /* 0x0000001109067211 */ /* 0x001fc800078e18ff */
[----:B------:R-:W0:Y:S02]  /*e110*/  SYNCS.PHASECHK.TRANS64.TRYWAIT P0, [R6+URZ+0x2a860], R3 ;  /* 0x02a86003060075a7 */ /* 0x000e24000800017f */
[----:B0-----:R-:W-:Y:S05]  /*e120*/  @!P0 BRA `(.L_x_2282) ;  /* 0x0000002c00ec8947 */ /* 0x001fea0003800000 */
.L_x_2363:
[----:B------:R-:W-:Y:S05]  /*e130*/  BSYNC B1 ;  /* 0x0000000000017941 */ /* 0x000fea0003800000 */
.L_x_2281:
[----:B------:R-:W-:Y:S01]  /*e140*/  IMAD.MOV.U32 R2, RZ, RZ, -0x60 ;  /* 0xffffffa0ff027424 */ /* 0x000fe200078e00ff */
[----:B------:R-:W-:Y:S01]  /*e150*/  UMOV UR4, 0xffffffff ;  /* 0xffffffff00047882 */ /* 0x000fe20000000000 */
[C---:B------:R-:W-:Y:S01]  /*e160*/  LOP3.LUT P2, RZ, R16.reuse, 0x2, RZ, 0xc0, !PT ;  /* 0x0000000210ff7812 */ /* 0x040fe2000784c0ff */
[----:B------:R-:W-:Y:S01]  /*e170*/  IMAD R7, R9, 0x3000, R30 ;  /* 0x0000300009077824 */ /* 0x000fe200078e021e */
[----:B------:R-:W-:Y:S01]  /*e180*/  LOP3.LUT P1, RZ, R16, 0x1, RZ, 0xc0, !PT ;  /* 0x0000000110ff7812 */ /* 0x000fe2000782c0ff */
[----:B0-----:R-:W-:-:S04]  /*e190*/  IMAD R3, R27, R2, UR38 ;  /* 0x000000261b037e24 */ /* 0x001fc8000f8e0202 */
[----:B------:R-:W-:Y:S01]  /*e1a0*/  IMAD.IADD R8, R3, 0x1, -R36 ;  /* 0x0000000103087824 */ /* 0x000fe200078e0a24 */
[----:B------:R-:W-:Y:S07]  /*e1b0*/  BRA.DIV UR4, `(.L_x_2283) ;  /* 0x0000002e04dc7947 */ /* 0x000fee000b800000 */
[----:B------:R-:W0:Y:S01]  /*e1c0*/  SHFL.IDX PT, R14, R18, RZ, 0x181f ;  /* 0x00181fff120e7589 */ /* 0x000e2200000e0000 */
[----:B------:R-:W-:-:S03]  /*e1d0*/  LEA R7, R7, R17, 0x1 ;  /* 0x0000001107077211 */ /* 0x000fc600078e08ff */
        /* <DEDUP_REMOVED lines=34> */
[----:B------:R-:W0:Y:S04]  /*e400*/  SHFL.IDX PT, R19, R19, 0x5, 0x181f ;  /* 0x00b81f0013137f89 */ /* 0x000e2800000e0000 */
[----:B------:R2:W3:Y:S01]  /*e410*/  SHFL.IDX PT, R14, R18, 0x5, 0x181f ;  /* 0x00b81f00120e7f89 */ /* 0x0004e200000e0000 */
[----:B-1----:R-:W-:Y:S02]  /*e420*/  IADD3.X R3, RZ, R3, RZ, P0, !PT ;  /* 0x00000003ff037210 */ /* 0x002fe400007fe4ff */
[----:B------:R-:W-:-:S13]  /*e430*/  ISETP.LT.OR P0, PT, R8, 0x41, P2 ;  /* 0x000000410800780c */ /* 0x000fda0001701670 */
[----:B------:R2:W-:Y:S01]  /*e440*/  LDGSTS.E.BYPASS.LTC128B.128 [R7+0x2400], desc[UR36][R2.64], !P0 ;  /* 0x0240000002077fae */ /* 0x0005e2000c101d64 */
[----:B------:R-:W-:-:S13]  /*e450*/  ISETP.LT.OR P0, PT, R8, 0x41, P1 ;  /* 0x000000410800780c */ /* 0x000fda0000f01670 */
[----:B0--3--:R2:W-:Y:S02]  /*e460*/  LDGSTS.E.BYPASS.LTC128B.128 [R7+0x5400], desc[UR36][R2.64+0x80], !P0 ;  /* 0x0540008002077fae */ /* 0x0095e4000c101d64 */
.L_x_2377:
[----:B0-2---:R-:W-:Y:S01]  /*e470*/  IADD3 R2, P0, R14, R5, RZ ;  /* 0x000000050e027210 */ /* 0x005fe20007f1e0ff */
        /* <DEDUP_REMOVED lines=20> */
.L_x_2284:
[----:B------:R-:W-:Y:S02]  /*e5c0*/  PLOP3.LUT P1, PT, P1, P0, PT, 0xa2, 0x0 ;  /* 0x000000000000781c */ /* 0x000fe40000f21472 */
[----:B------:R-:W-:-:S08]  /*e5d0*/  @P0 R2UR P1, UR4, R6 ;  /* 0x00000000060402ca */ /* 0x000fd00000020000 */
[----:B------:R-:W-:-:S05]  /*e5e0*/  @P0 PLOP3.LUT P0, PT, P1, PT, PT, 0x80, 0x0 ;  /* 0x000000000000081c */ /* 0x000fca0000f0f070 */
[----:B------:R-:W-:Y:S01]  /*e5f0*/  @!P1 SYNCS.ARRIVE.TRANS64.RED.A0T1 RZ, [UR4+0x2a850], RZ ;  /* 0x02a850ffffff99a7 */ /* 0x000fe20008200404 */
[----:B------:R-:W-:Y:S07]  /*e600*/  @!P1 ARRIVES.LDGSTSBAR.64.TRANSCNT [UR4+0x2a850] ;  /* 0x02a85000ff0099b0 */ /* 0x000fee0008000a84 */
[----:B------:R-:W-:Y:S05]  /*e610*/  @P0 BRA.U.ANY `(.L_x_2284) ;  /* 0xfffffffd00e80947 */ /* 0x000fea000393ffff */
[----:B------:R-:W-:Y:S01]  /*e620*/  NOP ;  /* 0x0000000000007918 */ /* 0x000fe20000000000 */
[----:B------:R-:W-:-:S04]  /*e630*/  MOV R0, UR47 ;  /* 0x0000002f00007c02 */ /* 0x000fc80008000f00 */
[----:B------:R-:W-:-:S13]  /*e640*/  ISETP.NE.AND P2, PT, R0, 0x3, PT ;  /* 0x000000030000780c */ /* 0x000fda0003f45270 */
[----:B------:R-:W-:Y:S05]  /*e650*/  @!P2 BRA `(.L_x_2285) ;  /* 0x000000000004a947 */ /* 0x000fea0003800000 */
[----:B------:R-:W-:Y:S01]  /*e660*/  BPT.TRAP 0x1 ;  /* 0x000000040000795c */ /* 0x000fe20000300000 */
.L_x_2285:
        /* <DEDUP_REMOVED lines=13> */
[----:B------:R-:W-:Y:S02]  /*e740*/  LEA.HI.X R19, R2, UR5, R19, 0x1, P0 ;  /* 0x0000000502137c11 */ /* 0x000fe400080f0c13 */
[----:B------:R-:W-:-:S13]  /*e750*/  ISETP.GT.AND P0, PT, R24, RZ, PT ;  /* 0x000000ff1800720c */ /* 0x000fda0003f04270 */
[----:B-1----:R-:W-:Y:S05]  /*e760*/  @P0 BRA `(.L_x_2286) ;  /* 0xfffffff000440947 */ /* 0x002fea000383ffff */
[----:B------:R-:W-:Y:S05]  /*e770*/  BSYNC B0 ;  /* 0x0000000000007941 */ /* 0x000fea0003800000 */
.L_x_2273:
        /* <DEDUP_REMOVED lines=16> */
[----:B0-----:R-:W-:-:S07]  /*e880*/  IADD3 R34, R0, UR46, R7 ;  /* 0x0000002e00227c10 */ /* 0x001fce000fffe007 */
.L_x_2288:
[----:B------:R-:W-:Y:S05]  /*e890*/  BSYNC B0 ;  /* 0x0000000000007941 */ /* 0x000fea0003800000 */
.L_x_2287:
[----:B------:R-:W-:-:S05]  /*e8a0*/  IMAD.U32 R0, RZ, RZ, UR47 ;  /* 0x0000002fff007e24 */ /* 0x000fca000f8e00ff */
[----:B------:R-:W-:-:S13]  /*e8b0*/  ISETP.NE.AND P0, PT, R0, 0x3, PT ;  /* 0x000000030000780c */ /* 0x000fda0003f05270 */
[----:B------:R-:W-:Y:S05]  /*e8c0*/  @!P0 BRA `(.L_x_2289) ;  /* 0x0000000000048947 */ /* 0x000fea0003800000 */
[----:B------:R-:W-:Y:S01]  /*e8d0*/  BPT.TRAP 0x1 ;  /* 0x000000040000795c */ /* 0x000fe20000300000 */
.L_x_2289:
[----:B------:R-:W-:Y:S01]  /*e8e0*/  IMAD R4, R23, 0x8, R17 ;  /* 0x0000000817047824 */ /* 0x000fe200078e0211 */
[----:B------:R-:W-:Y:S01]  /*e8f0*/  SHF.L.U32 R3, R26, 0x1f, RZ ;  /* 0x0000001f1a037819 */ /* 0x000fe200000006ff */
[----:B------:R-:W-:Y:S01]  /*e900*/  BSSY B0, `(.L_x_2290) ;  /* 0x0000005000007945 */ /* 0x000fe20003800000 */
[----:B------:R-:W-:Y:S02]  /*e910*/  MOV R5, 0xffffffa0 ;  /* 0xffffffa000057802 */ /* 0x000fe40000000f00 */
[----:B------:R-:W0:Y:S03]  /*e920*/  SYNCS.PHASECHK.TRANS64.TRYWAIT P0, [R4+URZ+0x2a860], R3 ;  /* 0x02a86003040075a7 */ /* 0x000e26000800017f */
[----:B------:R-:W-:Y:S01]  /*e930*/  IMAD R5, R24, R5, UR38 ;  /* 0x0000002618057e24 */ /* 0x000fe2000f8e0205 */
[----:B0-----:R-:W-:Y:S06]  /*e940*/  @!P0 BRA `(.L_x_2291) ;  /* 0x0000002c00cc8947 */ /* 0x001fec0003800000 */
.L_x_2378:
[----:B------:R-:W-:Y:S05]  /*e950*/  BSYNC B0 ;  /* 0x0000000000007941 */ /* 0x000fea0003800000 */
.L_x_2290:
[----:B------:R-:W-:Y:S01]  /*e960*/  UMOV UR4, 0xffffffff ;  /* 0xffffffff00047882 */ /* 0x000fe20000000000 */
[C---:B------:R-:W-:Y:S01]  /*e970*/  LOP3.LUT P3, RZ, R16.reuse, 0x2, RZ, 0xc0, !PT ;  /* 0x0000000210ff7812 */ /* 0x040fe2000786c0ff */
[----:B------:R-:W-:Y:S01]  /*e980*/  IMAD R8, R23, 0x3000, R30 ;  /* 0x0000300017087824 */ /* 0x000fe200078e021e */
[----:B------:R-:W-:Y:S01]  /*e990*/  LOP3.LUT P1, RZ, R16, 0x1, RZ, 0xc0, !PT ;  /* 0x0000000110ff7812 */ /* 0x000fe2000782c0ff */
[----:B------:R-:W-:Y:S01]  /*e9a0*/  IMAD.IADD R5, R5, 0x1, -R36 ;  /* 0x0000000105057824 */ /* 0x000fe200078e0a24 */
[----:B------:R-:W-:Y:S11]  /*e9b0*/  BRA.DIV UR4, `(.L_x_2292) ;  /* 0x0000002e04c47947 */ /* 0x000ff6000b800000 */
[----:B------:R-:W1:Y:S01]  /*e9c0*/  SHFL.IDX PT, R14, R18, RZ, 0x181f ;  /* 0x00181fff120e7589 */ /* 0x000e6200000e0000 */
[----:B------:R-:W-:-:S03]  /*e9d0*/  IMAD.SHL.U32 R6, R37, 0x2, RZ ;  /* 0x0000000225067824 */ /* 0x000fc600078e00ff */
[----:B------:R-:W0:Y:S04]  /*e9e0*/  SHFL.IDX PT, R0, R19, RZ, 0x181f ;  /* 0x00181fff13007589 */ /* 0x000e2800000e0000 */
[----:B------:R-:W-:Y:S01]  /*e9f0*/  SHFL.IDX PT, R7, R19, 0x1, 0x181f ;  /* 0x00381f0013077f89 */ /* 0x000fe200000e0000 */
[----:B-1----:R-:W-:-:S03]  /*ea00*/  IADD3 R2, P0, R14, R6, RZ ;  /* 0x000000060e027210 */ /* 0x002fc60007f1e0ff */
[----:B------:R-:W1:Y:S01]  /*ea10*/  SHFL.IDX PT, R14, R18, 0x1, 0x181f ;  /* 0x00381f00120e7f89 */ /* 0x000e6200000e0000 */
[----:B0-----:R-:W-:Y:S01]  /*ea20*/  IADD3.X R3, RZ, R0, RZ, P0, !PT ;  /* 0x00000000ff037210 */ /* 0x001fe200007fe4ff */
[----:B------:R-:W-:Y:S01]  /*ea30*/  IMAD R0, R8, 0x2, R17 ;  /* 0x0000000208007824 */ /* 0x000fe200078e0211 */
[----:B------:R-:W-:-:S13]  /*ea40*/  ISETP.LT.OR P0, PT, R5, 0x1, P3 ;  /* 0x000000010500780c */ /* 0x000fda0001f01670 */
[----:B------:R-:W-:Y:S01]  /*ea50*/  LDGSTS.E.BYPASS.LTC128B.128 [R0+0x400], desc[UR36][R2.64], !P0 ;  /* 0x0040000002007fae */ /* 0x000fe2000c101d64 */
[----:B------:R-:W-:-:S13]  /*ea60*/  ISETP.LT.OR P0, PT, R5, 0x1, P1 ;  /* 0x000000010500780c */ /* 0x000fda0000f01670 */
[----:B------:R1:W-:Y:S02]  /*ea70*/  LDGSTS.E.BYPASS.LTC128B.128 [R0+0x3400], desc[UR36][R2.64+0x80], !P0 ;  /* 0x0340008002007fae */ /* 0x0003e4000c101d64 */
[----:B-1----:R-:W-:Y:S02]  /*ea80*/  IADD3 R2, P0, R14, R6, RZ ;  /* 0x000000060e027210 */ /* 0x002fe40007f1e0ff */
[----:B------:R-:W0:Y:S03]  /*ea90*/  SHFL.IDX PT, R14, R18, 0x2, 0x181f ;  /* 0x00581f00120e7f89 */ /* 0x000e2600000e0000 */
[----:B------:R-:W-:Y:S01]  /*eaa0*/  IMAD.X R3, RZ, RZ, R7, P0 ;  /* 0x000000ffff037224 */ /* 0x000fe200000e0607 */
[----:B------:R-:W-:Y:S01]  /*eab0*/  ISETP.LT.OR P0, PT, R5, 0x11, P3 ;  /* 0x000000110500780c */ /* 0x000fe20001f01670 */
[----:B------:R-:W1:-:S12]  /*eac0*/  SHFL.IDX PT, R7, R19, 0x2, 0x181f ;  /* 0x00581f0013077f89 */ /* 0x000e5800000e0000 */
[----:B------:R-:W-:Y:S01]  /*ead0*/  LDGSTS.E.BYPASS.LTC128B.128 [R0+0xc00], desc[UR36][R2.64], !P0 ;  /* 0x00c0000002007fae */ /* 0x000fe2000c101d64 */
[----:B------:R-:W-:-:S13]  /*eae0*/  ISETP.LT.OR P0, PT, R5, 0x11, P1 ;  /* 0x000000110500780c */ /* 0x000fda0000f01670 */
[----:B------:R0:W-:Y:S02]  /*eaf0*/  LDGSTS.E.BYPASS.LTC128B.128 [R0+0x3c00], desc[UR36][R2.64+0x80], !P0 ;  /* 0x03c0008002007fae */ /* 0x0001e4000c101d64 */
[----:B0-----:R-:W-:Y:S02]  /*eb00*/  IADD3 R2, P0, R14, R6, RZ ;  /* 0x000000060e027210 */ /* 0x001fe40007f1e0ff */
[----:B------:R-:W0:Y:S03]  /*eb10*/  SHFL.IDX PT, R14, R18, 0x3, 0x181f ;  /* 0x00781f00120e7f89 */ /* 0x000e2600000e0000 */
[----:B-1----:R-:W-:Y:S01]  /*eb20*/  IMAD.X R3, RZ, RZ, R7, P0 ;  /* 0x000000ffff037224 */ /* 0x002fe200000e0607 */
[----:B------:R-:W-:Y:S01]  /*eb30*/  ISETP.LT.OR P0, PT, R5, 0x21, P3 ;  /* 0x000000210500780c */ /* 0x000fe20001f01670 */
[----:B------:R-:W1:-:S12]  /*eb40*/  SHFL.IDX PT, R7, R19, 0x3, 0x181f ;  /* 0x00781f0013077f89 */ /* 0x000e5800000e0000 */
[----:B------:R-:W-:Y:S01]  /*eb50*/  LDGSTS.E.BYPASS.LTC128B.128 [R0+0x1400], desc[UR36][R2.64], !P0 ;  /* 0x0140000002007fae */ /* 0x000fe2000c101d64 */
[----:B------:R-:W-:-:S13]  /*eb60*/  ISETP.LT.OR P0, PT, R5, 0x21, P1 ;  /* 0x000000210500780c */ /* 0x000fda0000f01670 */
[----:B------:R0:W-:Y:S02]  /*eb70*/  LDGSTS.E.BYPASS.LTC128B.128 [R0+0x4400], desc[UR36][R2.64+0x80], !P0 ;  /* 0x0440008002007fae */ /* 0x0001e4000c101d64 */
[----:B0-----:R-:W-:Y:S02]  /*eb80*/  IADD3 R2, P0, R14, R6, RZ ;  /* 0x000000060e027210 */ /* 0x001fe40007f1e0ff */
[----:B------:R-:W0:Y:S02]  /*eb90*/  SHFL.IDX PT, R14, R18, 0x4, 0x181f ;  /* 0x00981f00120e7f89 */ /* 0x000e2400000e0000 */
[----:B-1----:R-:W-:Y:S02]  /*eba0*/  IADD3.X R3, RZ, R7, RZ, P0, !PT ;  /* 0x00000007ff037210 */ /* 0x002fe400007fe4ff */
[----:B------:R-:W-:Y:S01]  /*ebb0*/  ISETP.LT.OR P0, PT, R5, 0x31, P3 ;  /* 0x000000310500780c */ /* 0x000fe20001f01670 */
[----:B------:R-:W1:-:S12]  /*ebc0*/  SHFL.IDX PT, R7, R19, 0x4, 0x181f ;  /* 0x00981f0013077f89 */ /* 0x000e5800000e0000 */
[----:B------:R-:W-:Y:S01]  /*ebd0*/  LDGSTS.E.BYPASS.LTC128B.128 [R0+0x1c00], desc[UR36][R2.64], !P0 ;  /* 0x01c0000002007fae */ /* 0x000fe2000c101d64 */
[----:B------:R-:W-:-:S13]  /*ebe0*/  ISETP.LT.OR P0, PT, R5, 0x31, P1 ;  /* 0x000000310500780c */ /* 0x000fda0000f01670 */
[----:B------:R0:W-:Y:S02]  /*ebf0*/  LDGSTS.E.BYPASS.LTC128B.128 [R0+0x4c00], desc[UR36][R2.64+0x80], !P0 ;  /* 0x04c0008002007fae */ /* 0x0001e4000c101d64 */
[----:B0-----:R-:W-:Y:S02]  /*ec00*/  IADD3 R2, P0, R14, R6, RZ ;  /* 0x000000060e027210 */ /* 0x001fe40007f1e0ff */
[----:B------:R0:W2:Y:S03]  /*ec10*/  SHFL.IDX PT, R14, R18, 0x5, 0x181f ;  /* 0x00b81f00120e7f89 */ /* 0x0000a600000e0000 */
[----:B-1----:R-:W-:Y:S01]  /*ec20*/  IMAD.X R3, RZ, RZ, R7, P0 ;  /* 0x000000ffff037224 */ /* 0x002fe200000e0607 */
[----:B------:R-:W-:Y:S01]  /*ec30*/  ISETP.LT.OR P0, PT, R5, 0x41, P3 ;  /* 0x000000410500780c */ /* 0x000fe20001f01670 */
[----:B------:R0:W1:-:S12]  /*ec40*/  SHFL.IDX PT, R7, R19, 0x5, 0x181f ;  /* 0x00b81f0013077f89 */ /* 0x00005800000e0000 */
[----:B------:R0:W-:Y:S01]  /*ec50*/  LDGSTS.E.BYPASS.LTC128B.128 [R0+0x2400], desc[UR36][R2.64], !P0 ;  /* 0x0240000002007fae */ /* 0x0001e2000c101d64 */
[----:B------:R-:W-:-:S13]  /*ec60*/  ISETP.LT.OR P0, PT, R5, 0x41, P1 ;  /* 0x000000410500780c */ /* 0x000fda0000f01670 */
[----:B-12---:R0:W-:Y:S02]  /*ec70*/  LDGSTS.E.BYPASS.LTC128B.128 [R0+0x5400], desc[UR36][R2.64+0x80], !P0 ;  /* 0x0540008002007fae */ /* 0x0061e4000c101d64 */
.L_x_2392:
        /* <DEDUP_REMOVED lines=11> */
.L_x_2293:
        /* <DEDUP_REMOVED lines=11> */
.L_x_2294:
[----:B------:R0:W-:Y:S01]  /*ede0*/  SYNCS.ARRIVE.TRANS64.A1T0 RZ, [R4+URZ+0x2a850], RZ ;  /* 0x02a850ff04ff79a7 */ /* 0x0001e2000810003f */
[----:B------:R-:W-:-:S04]  /*edf0*/  IADD3 R23, R23, 0x1, RZ ;  /* 0x0000000117177810 */ /* 0x000fc80007ffe0ff */
[----:B------:R-:W-:-:S04]  /*ee00*/  ISETP.NE.AND P0, PT, R23, 0x2, PT ;  /* 0x000000021700780c */ /* 0x000fc80003f05270 */
[----:B------:R-:W-:Y:S02]  /*ee10*/  SEL R3, RZ, 0x1, P0 ;  /* 0x00000001ff037807 */ /* 0x000fe40000000000 */
[----:B------:R-:W-:Y:S02]  /*ee20*/  SEL R23, R23, RZ, P0 ;  /* 0x000000ff17177207 */ /* 0x000fe40000000000 */
[----:B0-----:R-:W-:-:S07]  /*ee30*/  LOP3.LUT R26, R26, R3, RZ, 0x3c, !PT ;  /* 0x000000031a1a7212 */ /* 0x001fce00078e3cff */
.L_x_2254:
[----:B------:R-:W-:Y:S05]  /*ee40*/  BSYNC B7 ;  /* 0x0000000000077941 */ /* 0x000fea0003800000 */
.L_x_2252:
        /* <DEDUP_REMOVED lines=11> */
.L_x_2295:
[----:B------:R-:W-:-:S03]  /*ef00*/  UMOV UR4, 0xffffffff ;  /* 0xffffffff00047882 */ /* 0x000fc60000000000 */
[----:B------:R-:W-:Y:S05]  /*ef10*/  BRA.DIV UR4, `(.L_x_2297) ;  /* 0x0000003204747947 */ /* 0x000fea000b800000 */
[----:B------:R0:W1:Y:S02]  /*ef20*/  SHFL.IDX PT, R14, R34, RZ, 0x1f ;  /* 0x00001fff220e7589 */ /* 0x00006400000e0000 */
.L_x_2395:
        /* <DEDUP_REMOVED lines=8> */
.L_x_2296:
[----:B------:R-:W-:Y:S02]  /*efb0*/  ULDC UR4, c[0x0][0xc38] ;  /* 0x00030e0000047ab9 */ /* 0x000fe40000000800 */
[----:B-1----:R-:W-:-:S13]  /*efc0*/  ISETP.GE.AND P0, PT, R34, UR4, PT ;  /* 0x0000000422007c0c */ /* 0x002fda000bf06270 */
[----:B------:R-:W-:Y:S05]  /*efd0*/  @!P0 BRA `(.L_x_2298) ;  /* 0xffffffc400e08947 */ /* 0x000fea000383ffff */
.L_x_2249:
[----:B------:R-:W2:Y:S01]  /*efe0*/  LDL.LU R0, [R1] ;  /* 0x0000000001007983 */ /* 0x000ea20000300800 */
[----:B------:R-:W-:Y:S01]  /*eff0*/  BSSY B0, `(.L_x_2299) ;  /* 0x000000b000007945 */ /* 0x000fe20003800000 */
[----:B------:R-:W1:Y:S01]  /*f000*/  S2R R5, SR_CgaCtaId ;  /* 0x0000000000057919 */ /* 0x000e620000008800 */
[----:B--2---:R-:W-:-:S05]  /*f010*/  VIADD R0, R0, 0x1 ;  /* 0x0000000100007836 */ /* 0x004fca0000000000 */
[----:B------:R-:W-:-:S04]  /*f020*/  LEA.HI R2, R0, R0, RZ, 0x1 ;  /* 0x0000000000027211 */ /* 0x000fc800078f08ff */
[----:B------:R-:W-:Y:S02]  /*f030*/  LOP3.LUT R3, R2, 0xfffffffe, RZ, 0xc0, !PT ;  /* 0xfffffffe02037812 */ /* 0x000fe400078ec0ff */
[----:B------:R-:W-:Y:S02]  /*f040*/  MOV R2, 0x400 ;  /* 0x0000040000027802 */ /* 0x000fe40000000f00 */
[----:B------:R-:W-:Y:S02]  /*f050*/  IADD3 R0, R0, -R3, RZ ;  /* 0x8000000300007210 */ /* 0x000fe40007ffe0ff */
[----:B-1----:R-:W-:Y:S02]  /*f060*/  LEA R4, R5, R2, 0x18 ;  /* 0x0000000205047211 */ /* 0x002fe400078ec0ff */
[----:B------:R-:W-:-:S04]  /*f070*/  SHF.L.U32 R0, R0, 0x1f, RZ ;  /* 0x0000001f00007819 */ /* 0x000fc800000006ff */
[----:B------:R-:W1:Y:S02]  /*f080*/  SYNCS.PHASECHK.TRANS64.TRYWAIT P0, [R4+URZ+0x2a820], R0 ;  /* 0x02a82000040075a7 */ /* 0x000e64000800017f */
[----:B-1----:R-:W-:Y:S05]  /*f090*/  @!P0 BRA `(.L_x_2300) ;  /* 0x00000030003c8947 */ /* 0x002fea0003800000 */
.L_x_2396:
[----:B------:R-:W-:Y:S05]  /*f0a0*/  BSYNC B0 ;  /* 0x0000000000007941 */ /* 0x000fea0003800000 */
.L_x_2299:
[----:B------:R-:W-:-:S03]  /*f0b0*/  UMOV UR4, 0xffffffff ;  /* 0xffffffff00047882 */ /* 0x000fc60000000000 */
[----:B------:R-:W-:Y:S05]  /*f0c0*/  BRA.DIV UR4, `(.L_x_2301) ;  /* 0x0000003204447947 */ /* 0x000fea000b800000 */
[----:B-1----:R-:W1:Y:S02]  /*f0d0*/  S2R R0, SR_TID.X ;  /* 0x0000000000007919 */ /* 0x002e640000002100 */
[----:B-1----:R-:W-:-:S04]  /*f0e0*/  SHF.R.U32.HI R0, RZ, 0x5, R0 ;  /* 0x00000005ff007819 */ /* 0x002fc80000011600 */
[----:B------:R-:W-:-:S05]  /*f0f0*/  LOP3.LUT R0, R0, 0x3, RZ, 0xc0, !PT ;  /* 0x0000000300007812 */ /* 0x000fca00078ec0ff */
[----:B------:R1:W2:Y:S02]  /*f100*/  SHFL.IDX PT, R14, R0, RZ, 0x1f ;  /* 0x00001fff000e7589 */ /* 0x0002a400000e0000 */
.L_x_2399:
[----:B--2---:R-:W-:Y:S01]  /*f110*/  ISETP.NE.AND P0, PT, R14, RZ, PT ;  /* 0x000000ff0e00720c */ /* 0x004fe20003f05270 */
[----:B------:R-:W-:-:S12]  /*f120*/  BSSY B0, `(.L_x_2302) ;  /* 0x0000024000007945 */ /* 0x000fd80003800000 */
[----:B------:R-:W-:Y:S05]  /*f130*/  @P0 BRA `(.L_x_2303) ;  /* 0x0000000000880947 */ /* 0x000fea0003800000 */
[----:B------:R-:W-:-:S03]  /*f140*/  UMOV UR4, 0xffffffff ;  /* 0xffffffff00047882 */ /* 0x000fc60000000000 */
[----:B------:R-:W-:Y:S05]  /*f150*/  BRA.DIV UR4, `(.L_x_2304) ;  /* 0x0000003204547947 */ /* 0x000fea000b800000 */
[----:B------:R-:W-:-:S13]  /*f160*/  ELECT P6, URZ, PT ;  /* 0x00000000003f782f */ /* 0x000fda00038c0000 */
.L_x_2402:
[----:B------:R-:W-:Y:S05]  /*f170*/  @!P6 BRA `(.L_x_2303) ;  /* 0x000000000078e947 */ /* 0x000fea0003800000 */
[----:B------:R-:W-:-:S06]  /*f180*/  ULOP3.LUT UR4, UR61, 0x2, URZ, 0xfc, !UPT ;  /* 0x000000023d047892 */ /* 0x000fcc000f8efc3f */
[----:B-1----:R-:W-:-:S05]  /*f190*/  IMAD.U32 R0, RZ, RZ, UR4 ;  /* 0x00000004ff007e24 */ /* 0x002fca000f8e00ff */
[----:B------:R-:W-:-:S13]  /*f1a0*/  ISETP.NE.AND P0, PT, R0, 0x3, PT ;  /* 0x000000030000780c */ /* 0x000fda0003f05270 */
[----:B------:R-:W-:Y:S05]  /*f1b0*/  @!P0 BRA `(.L_x_2305) ;  /* 0x0000000000048947 */ /* 0x000fea0003800000 */
[----:B------:R-:W-:Y:S01]  /*f1c0*/  BPT.TRAP 0x1 ;  /* 0x000000040000795c */ /* 0x000fe20000300000 */
.L_x_2305:
[C---:B------:R-:W-:Y:S01]  /*f1d0*/  IMAD R5, R23.reuse, 0x8, R4 ;  /* 0x0000000817057824 */ /* 0x040fe200078e0204 */
[----:B------:R-:W-:Y:S01]  /*f1e0*/  SHF.L.U32 R0, R26, 0x1f, RZ ;  /* 0x0000001f1a007819 */ /* 0x000fe200000006ff */
[----:B------:R-:W-:-:S03]  /*f1f0*/  VIADD R23, R23, 0x1 ;  /* 0x0000000117177836 */ /* 0x000fc60000000000 */
[----:B------:R-:W1:Y:S02]  /*f200*/  SYNCS.PHASECHK.TRANS64.TRYWAIT P1, [R5+URZ+0x2a840], R0 ;  /* 0x02a84000050075a7 */ /* 0x000e64000802017f */
[----:B------:R-:W-:-:S04]  /*f210*/  ISETP.NE.AND P2, PT, R23, 0x2, PT ;  /* 0x000000021700780c */ /* 0x000fc80003f45270 */
[----:B------:R-:W-:Y:S01]  /*f220*/  SEL R3, RZ, 0x1, P2 ;  /* 0x00000001ff037807 */ /* 0x000fe20001000000 */
[----:B-1----:R-:W-:Y:S08]  /*f230*/  @!P1 BRA `(.L_x_2306) ;  /* 0x00000030003c9947 */ /* 0x002ff00003800000 */
.L_x_2403:
[----:B------:R-:W-:Y:S02]  /*f240*/  SEL R23, R23, RZ, P2 ;  /* 0x000000ff17177207 */ /* 0x000fe40001000000 */
[----:B------:R-:W-:Y:S01]  /*f250*/  LOP3.LUT R2, R26, R3, RZ, 0x3c, !PT ;  /* 0x000000031a027212 */ /* 0x000fe200078e3cff */
[----:B------:R-:W-:Y:S06]  /*f260*/  @!P0 BRA `(.L_x_2307) ;  /* 0x0000000000048947 */ /* 0x000fec0003800000 */
[----:B------:R-:W-:Y:S01]  /*f270*/  BPT.TRAP 0x1 ;  /* 0x000000040000795c */ /* 0x000fe20000300000 */
.L_x_2307:
[----:B------:R-:W-:Y:S02]  /*f280*/  LEA R23, R23, R4, 0x3 ;  /* 0x0000000417177211 */ /* 0x000fe400078e18ff */
[----:B------:R-:W-:-:S04]  /*f290*/  SHF.L.U32 R2, R2, 0x1f, RZ ;  /* 0x0000001f02027819 */ /* 0x000fc800000006ff */
[----:B------:R-:W2:Y:S02]  /*f2a0*/  SYNCS.PHASECHK.TRANS64.TRYWAIT P1, [R23+URZ+0x2a840], R2 ;  /* 0x02a84002170075a7 */ /* 0x000ea4000802017f */
[----:B--2---:R-:W-:Y:S05]  /*f2b0*/  @!P1 BRA `(.L_x_2308) ;  /* 0x0000003000309947 */ /* 0x004fea0003800000 */
.L_x_2404:
[----:B------:R-:W-:Y:S05]  /*f2c0*/  @!P0 BRA `(.L_x_2309) ;  /* 0x0000000000048947 */ /* 0x000fea0003800000 */
[----:B------:R-:W-:Y:S01]  /*f2d0*/  BPT.TRAP 0x1 ;  /* 0x000000040000795c */ /* 0x000fe20000300000 */
.L_x_2309:
[----:B------:R-:W3:Y:S02]  /*f2e0*/  SYNCS.PHASECHK.TRANS64.TRYWAIT P1, [R5+URZ+0x2a860], R0 ;  /* 0x02a86000050075a7 */ /* 0x000ee4000802017f */
[----:B---3--:R-:W-:Y:S05]  /*f2f0*/  @!P1 BRA `(.L_x_2310) ;  /* 0x0000003000349947 */ /* 0x008fea0003800000 */
.L_x_2405:
[----:B------:R-:W-:Y:S05]  /*f300*/  @!P0 BRA `(.L_x_2311) ;  /* 0x0000000000048947 */ /* 0x000fea0003800000 */
[----:B------:R-:W-:Y:S01]  /*f310*/  BPT.TRAP 0x1 ;  /* 0x000000040000795c */ /* 0x000fe20000300000 */
.L_x_2311:
[----:B----4-:R4:W0:Y:S02]  /*f320*/  SYNCS.PHASECHK.TRANS64.TRYWAIT P0, [R23+URZ+0x2a860], R2 ;  /* 0x02a86002170075a7 */ /* 0x010824000800017f */
[----:B0-----:R-:W-:Y:S05]  /*f330*/  @!P0 NANOSLEEP.SYNCS 0x989680 ;  /* 0x009896800000895d */ /* 0x001fea0003900000 */
[----:B------:R-:W0:Y:S02]  /*f340*/  @!P0 SYNCS.PHASECHK.TRANS64 P0, [R23+URZ+0x2a860], R2 ;  /* 0x02a86002170085a7 */ /* 0x000e24000800007f */
[----:B0-----:R-:W-:Y:S05]  /*f350*/  @!P0 BRA `(.L_x_2311) ;  /* 0xfffffffc00f08947 */ /* 0x001fea000383ffff */
.L_x_2303:
[----:B------:R-:W-:Y:S05]  /*f360*/  BSYNC B0 ;  /* 0x0000000000007941 */ /* 0x000fea0003800000 */
.L_x_2302:
[----:B------:R-:W-:Y:S05]  /*f370*/  EXIT ;  /* 0x000000000000794d */ /* 0x000fea0003800000 */
.L_x_2196:
[----:B0-----:R-:W-:-:S04]  /*f380*/  IMAD.U32 R3, RZ, RZ, UR40 ;  /* 0x00000028ff037e24 */ /* 0x001fc8000f8e00ff */
[----:B------:R0:W1:Y:S03]  /*f390*/  SYNCS.PHASECHK.TRANS64.TRYWAIT P1, [R3+URZ+0x2a800], R0 ;  /* 0x02a80000030075a7 */ /* 0x000066000802017f */
[----:B-1----:R-:W-:Y:S05]  /*f3a0*/  @!P1 NANOSLEEP.SYNCS 0x989680 ;  /* 0x009896800000995d */ /* 0x002fea0003900000 */
[----:B------:R-:W1:Y:S02]  /*f3b0*/  @!P1 SYNCS.PHASECHK.TRANS64 P1, [R3+URZ+0x2a800], R0 ;  /* 0x02a80000030095a7 */ /* 0x000e64000802007f */
[----:B-1----:R-:W-:Y:S05]  /*f3c0*/  @!P1 BRA `(.L_x_2196) ;  /* 0xfffffffc00ec9947 */ /* 0x002fea000383ffff */
[----:B------:R-:W-:Y:S05]  /*f3d0*/  BRA `(.L_x_2312) ;  /* 0xffffff2000887947 */ /* 0x000fea000383ffff */
.L_x_2200:
[----:B-1----:R1:W2:Y:S02]  /*f3e0*/  SYNCS.PHASECHK.TRANS64.TRYWAIT P1, [R0+URZ+0x2a830], R3 ;  /* 0x02a83003000075a7 */ /* 0x0022a4000802017f */
[----:B--2---:R-:W-:Y:S05]  /*f3f0*/  @!P1 NANOSLEEP.SYNCS 0x989680 ;  /* 0x009896800000995d */ /* 0x004fea0003900000 */
[----:B------:R-:W2:Y:S02]  /*f400*/  @!P1 SYNCS.PHASECHK.TRANS64 P1, [R0+URZ+0x2a830], R3 ;  /* 0x02a83003000095a7 */ /* 0x000ea4000802007f */
[----:B--2---:R-:W-:Y:S05]  /*f410*/  @!P1 BRA `(.L_x_2200) ;  /* 0xfffffffc00f09947 */ /* 0x004fea000383ffff */
[----:B------:R-:W-:Y:S05]  /*f420*/  BRA `(.L_x_2199) ;  /* 0xffffff2000a47947 */ /* 0x000fea000383ffff */
.L_x_2206:
[----:B-1----:R-:W-:-:S04]  /*f430*/  IMAD.U32 R10, RZ, RZ, UR7 ;  /* 0x00000007ff0a7e24 */ /* 0x002fc8000f8e00ff */
[----:B------:R1:W2:Y:S03]  /*f440*/  SYNCS.PHASECHK.TRANS64.TRYWAIT P1, [R10+URZ+0x2a830], R9 ;  /* 0x02a830090a0075a7 */ /* 0x0002a6000802017f */
[----:B--2---:R-:W-:Y:S05]  /*f450*/  @!P1 NANOSLEEP.SYNCS 0x989680 ;  /* 0x009896800000995d */ /* 0x004fea0003900000 */
[----:B------:R-:W2:Y:S02]  /*f460*/  @!P1 SYNCS.PHASECHK.TRANS64 P1, [R10+URZ+0x2a830], R9 ;  /* 0x02a830090a0095a7 */ /* 0x000ea4000802007f */
[----:B--2---:R-:W-:Y:S05]  /*f470*/  @!P1 BRA `(.L_x_2206) ;  /* 0xfffffffc00ec9947 */ /* 0x004fea000383ffff */
[----:B------:R-:W-:Y:S05]  /*f480*/  BRA `(.L_x_2205) ;  /* 0xffffff4800347947 */ /* 0x000fea000383ffff */
.L_x_2210:
[----:B01----:R-:W-:-:S04]  /*f490*/  IMAD.U32 R9, RZ, RZ, UR10 ;  /* 0x0000000aff097e24 */ /* 0x003fc8000f8e00ff */
[----:B------:R0:W1:Y:S03]  /*f4a0*/  SYNCS.PHASECHK.TRANS64.TRYWAIT P1, [R9+URZ+0x2a850], R0 ;  /* 0x02a85000090075a7 */ /* 0x000066000802017f */
[----:B-1----:R-:W-:Y:S05]  /*f4b0*/  @!P1 NANOSLEEP.SYNCS 0x989680 ;  /* 0x009896800000995d */ /* 0x002fea0003900000 */
[----:B------:R-:W1:Y:S02]  /*f4c0*/  @!P1 SYNCS.PHASECHK.TRANS64 P1, [R9+URZ+0x2a850], R0 ;  /* 0x02a85000090095a7 */ /* 0x000e64000802007f */
[----:B-1----:R-:W-:Y:S05]  /*f4d0*/  @!P1 BRA `(.L_x_2210) ;  /* 0xfffffffc00ec9947 */ /* 0x002fea000383ffff */
[----:B------:R-:W-:Y:S05]  /*f4e0*/  BRA `(.L_x_2209) ;  /* 0xffffff50007c7947 */ /* 0x000fea000383ffff */
.L_x_2218:
[----:B-1----:R-:W-:-:S04]  /*f4f0*/  MOV R10, UR7 ;  /* 0x00000007000a7c02 */ /* 0x002fc80008000f00 */
[----:B------:R1:W2:Y:S03]  /*f500*/  SYNCS.PHASECHK.TRANS64.TRYWAIT P1, [R10+URZ+0x2a830], R9 ;  /* 0x02a830090a0075a7 */ /* 0x0002a6000802017f */
[----:B--2---:R-:W-:Y:S05]  /*f510*/  @!P1 NANOSLEEP.SYNCS 0x989680 ;  /* 0x009896800000995d */ /* 0x004fea0003900000 */
[----:B------:R-:W2:Y:S02]  /*f520*/  @!P1 SYNCS.PHASECHK.TRANS64 P1, [R10+URZ+0x2a830], R9 ;  /* 0x02a830090a0095a7 */ /* 0x000ea4000802007f */
[----:B--2---:R-:W-:Y:S05]  /*f530*/  @!P1 BRA `(.L_x_2218) ;  /* 0xfffffffc00ec9947 */ /* 0x004fea000383ffff */
[----:B------:R-:W-:Y:S05]  /*f540*/  BRA `(.L_x_2217) ;  /* 0xffffff7000907947 */ /* 0x000fea000383ffff */
.L_x_2222:
[----:B01----:R-:W-:-:S04]  /*f550*/  IMAD.U32 R9, RZ, RZ, UR7 ;  /* 0x00000007ff097e24 */ /* 0x003fc8000f8e00ff */
[----:B------:R0:W1:Y:S03]  /*f560*/  SYNCS.PHASECHK.TRANS64.TRYWAIT P1, [R9+URZ+0x2a850], R0 ;  /* 0x02a85000090075a7 */ /* 0x000066000802017f */
[----:B-1----:R-:W-:Y:S05]  /*f570*/  @!P1 NANOSLEEP.SYNCS 0x989680 ;  /* 0x009896800000995d */ /* 0x002fea0003900000 */
[----:B------:R-:W1:Y:S02]  /*f580*/  @!P1 SYNCS.PHASECHK.TRANS64 P1, [R9+URZ+0x2a850], R0 ;  /* 0x02a85000090095a7 */ /* 0x000e64000802007f */
[----:B-1----:R-:W-:Y:S05]  /*f590*/  @!P1 BRA `(.L_x_2222) ;  /* 0xfffffffc00ec9947 */ /* 0x002fea000383ffff */
[----:B------:R-:W-:Y:S05]  /*f5a0*/  BRA `(.L_x_2221) ;  /* 0xffffff7800d87947 */ /* 0x000fea000383ffff */
.L_x_2229:
[----:B-1----:R-:W-:-:S04]  /*f5b0*/  IMAD.U32 R3, RZ, RZ, UR5 ;  /* 0x00000005ff037e24 */ /* 0x002fc8000f8e00ff */
[----:B------:R1:W2:Y:S03]  /*f5c0*/  SYNCS.PHASECHK.TRANS64.TRYWAIT P1, [R3+URZ+0x2a850], R0 ;  /* 0x02a85000030075a7 */ /* 0x0002a6000802017f */
[----:B--2---:R-:W-:Y:S05]  /*f5d0*/  @!P1 NANOSLEEP.SYNCS 0x989680 ;  /* 0x009896800000995d */ /* 0x004fea0003900000 */
[----:B------:R-:W2:Y:S02]  /*f5e0*/  @!P1 SYNCS.PHASECHK.TRANS64 P1, [R3+URZ+0x2a850], R0 ;  /* 0x02a85000030095a7 */ /* 0x000ea4000802007f */
[----:B--2---:R-:W-:Y:S05]  /*f5f0*/  @!P1 BRA `(.L_x_2229) ;  /* 0xfffffffc00ec9947 */ /* 0x004fea000383ffff */
[----:B------:R-:W-:Y:S05]  /*f600*/  BRA `(.L_x_2228) ;  /* 0xffffff9400ec7947 */ /* 0x000fea000383ffff */
.L_x_2260:
[----:B------:R-:W2:Y:S01]  /*f610*/  S2R R18, SR_TID.X ;  /* 0x0000000000127919 */ /* 0x000ea20000002100 */
[----:B------:R-:W-:Y:S01]  /*f620*/  MOV R12, RZ ;  /* 0x000000ff000c7202 */ /* 0x000fe20000000f00 */
        /* <DEDUP_REMOVED lines=8> */
.L_x_2313:
[----:B------:R-:W-:Y:S05]  /*f6b0*/  BRA `(.L_x_2314) ;  /* 0xffffffc800a47947 */ /* 0x000fea000383ffff */
.L_x_2263:
[----:B0-----:R0:W1:Y:S02]  /*f6c0*/  SYNCS.PHASECHK.TRANS64.TRYWAIT P0, [R0+URZ+0x2a840], R3 ;  /* 0x02a84003000075a7 */ /* 0x001064000800017f */
[----:B-1----:R-:W-:Y:S05]  /*f6d0*/  @!P0 NANOSLEEP.SYNCS 0x989680 ;  /* 0x009896800000895d */ /* 0x002fea0003900000 */
[----:B------:R-:W1:Y:S02]  /*f6e0*/  @!P0 SYNCS.PHASECHK.TRANS64 P0, [R0+URZ+0x2a840], R3 ;  /* 0x02a84003000085a7 */ /* 0x000e64000800007f */
[----:B-1----:R-:W-:Y:S05]  /*f6f0*/  @!P0 BRA `(.L_x_2263) ;  /* 0xfffffffc00f08947 */ /* 0x002fea000383ffff */
[----:B------:R-:W-:Y:S05]  /*f700*/  BRA `(.L_x_2315) ;  /* 0xffffffcc00a87947 */ /* 0x000fea000383ffff */
.L_x_2264:
[----:B------:R-:W-:Y:S01]  /*f710*/  BSSY B0, `(.L_x_2316) ;  /* 0x0000008000007945 */ /* 0x000fe20003800000 */
[----:B------:R-:W-:Y:S01]  /*f720*/  IMAD.MOV.U32 R13, RZ, RZ, R6 ;  /* 0x000000ffff0d7224 */ /* 0x000fe200078e0006 */
[----:B------:R-:W-:Y:S01]  /*f730*/  MOV R12, RZ ;  /* 0x000000ff000c7202 */ /* 0x000fe20000000f00 */
[----:B------:R-:W-:Y:S02]  /*f740*/  IMAD.MOV.U32 R11, RZ, RZ, 0x181f ;  /* 0x0000181fff0b7424 */ /* 0x000fe400078e00ff */
[----:B------:R-:W-:-:S07]  /*f750*/  IMAD.MOV.U32 R15, RZ, RZ, -0x1 ;  /* 0xffffffffff0f7424 */ /* 0x000fce00078e00ff */
[----:B------:R-:W-:Y:S05]  /*f760*/  WARPSYNC.COLLECTIVE R15, `(.L_x_2317) ;  /* 0x000000000f087348 */ /* 0x000fea0003c00000 */
[----:B------:R0:W1:Y:S02]  /*f770*/  SHFL.IDX P6, R14, R13, R12, R11 ;  /* 0x0000000c0d0e7389 */ /* 0x00006400000c000b */
[----:B01----:R-:W-:Y:S01]  /*f780*/  ENDCOLLECTIVE ;  /* 0x000000000000791b */ /* 0x003fe20003800000 */
.L_x_2317:
[----:B------:R-:W-:Y:S05]  /*f790*/  BSYNC B0 ;  /* 0x0000000000007941 */ /* 0x000fea0003800000 */
.L_x_2316:
[----:B------:R-:W-:Y:S01]  /*f7a0*/  MOV R13, R4 ;  /* 0x00000004000d7202 */ /* 0x000fe20000000f00 */
[----:B------:R-:W-:Y:S01]  /*f7b0*/  IMAD.MOV.U32 R12, RZ, RZ, RZ ;  /* 0x000000ffff0c7224 */ /* 0x000fe200078e00ff */
[----:B------:R-:W-:Y:S01]  /*f7c0*/  MOV R15, 0xffffffff ;  /* 0xffffffff000f7802 */ /* 0x000fe20000000f00 */
[----:B------:R-:W-:Y:S02]  /*f7d0*/  IMAD.MOV.U32 R11, RZ, RZ, 0x181f ;  /* 0x0000181fff0b7424 */ /* 0x000fe400078e00ff */
[----:B------:R-:W-:Y:S02]  /*f7e0*/  IMAD.MOV.U32 R2, RZ, RZ, R14 ;  /* 0x000000ffff027224 */ /* 0x000fe400078e000e */
[----:B------:R-:W-:-:S07]  /*f7f0*/  @P0 IMAD R9, R5, 0x2, R17 ;  /* 0x0000000205090824 */ /* 0x000fce00078e0211 */
[----:B------:R-:W-:Y:S05]  /*f800*/  WARPSYNC.COLLECTIVE R15, `(.L_x_2318) ;  /* 0x000000000f087348 */ /* 0x000fea0003c00000 */
[----:B------:R0:W1:Y:S02]  /*f810*/  SHFL.IDX P6, R14, R13, R12, R11 ;  /* 0x0000000c0d0e7389 */ /* 0x00006400000c000b */
[----:B01----:R-:W-:Y:S01]  /*f820*/  ENDCOLLECTIVE ;  /* 0x000000000000791b */ /* 0x003fe20003800000 */
.L_x_2318:
[----:B------:R-:W-:Y:S02]  /*f830*/  IMAD.MOV.U32 R13, RZ, RZ, R6 ;  /* 0x000000ffff0d7224 */ /* 0x000fe400078e0006 */
[----:B------:R-:W-:Y:S01]  /*f840*/  IMAD.MOV.U32 R12, RZ, RZ, 0x1 ;  /* 0x00000001ff0c7424 */ /* 0x000fe200078e00ff */
[----:B------:R-:W-:-:S05]  /*f850*/  @P0 LEA R14, P1, R37, R14, 0x1 ;  /* 0x0000000e250e0211 */ /* 0x000fca00078208ff */
[----:B------:R-:W-:Y:S01]  /*f860*/  @P0 IMAD.X R3, RZ, RZ, R2, P1 ;  /* 0x000000ffff030224 */ /* 0x000fe200008e0602 */
[----:B------:R-:W-:-:S07]  /*f870*/  @P0 MOV R2, R14 ;  /* 0x0000000e00020202 */ /* 0x000fce0000000f00 */
[----:B------:R-:W-:Y:S05]  /*f880*/  WARPSYNC.COLLECTIVE R15, `(.L_x_2319) ;  /* 0x000000000f087348 */ /* 0x000fea0003c00000 */
[----:B------:R0:W1:Y:S02]  /*f890*/  SHFL.IDX P6, R14, R13, R12, R11 ;  /* 0x0000000c0d0e7389 */ /* 0x00006400000c000b */
[----:B01----:R-:W-:Y:S01]  /*f8a0*/  ENDCOLLECTIVE ;  /* 0x000000000000791b */ /* 0x003fe20003800000 */
.L_x_2319:
[----:B------:R-:W-:Y:S01]  /*f8b0*/  @!PT LDS RZ, [RZ] ;  /* 0x00000000fffff984 */ /* 0x000fe20000000800 */
[----:B------:R-:W-:Y:S01]  /*f8c0*/  @!PT LDS RZ, [RZ] ;  /* 0x00000000fffff984 */ /* 0x000fe20000000800 */
[----:B------:R-:W-:Y:S01]  /*f8d0*/  @!PT LDS RZ, [RZ] ;  /* 0x00000000fffff984 */ /* 0x000fe20000000800 */
[----:B------:R0:W-:Y:S04]  /*f8e0*/  @P0 LDGSTS.E.BYPASS.LTC128B.128 [R9+0x18400], desc[UR36][R2.64], !P4 ;  /* 0x1840000002090fae */ /* 0x0001e8000e101d64 */
[----:B------:R0:W-:Y:S04]  /*f8f0*/  @P0 LDGSTS.E.BYPASS.LTC128B.128 [R9+0x1b400], desc[UR36][R2.64+0x80], !P3 ;  /* 0x1b40008002090fae */ /* 0x0001e8000d901d64 */
[----:B------:R0:W-:Y:S01]  /*f900*/  @P0 LDGSTS.E.BYPASS.LTC128B.128 [R9+0x1e400], desc[UR36][R2.64+0x100], !P2 ;  /* 0x1e40010002090fae */ /* 0x0001e2000d101d64 */
[----:B------:R-:W-:Y:S01]  /*f910*/  ISETP.GE.AND P0, PT, R7, 0x11, PT ;  /* 0x000000110700780c */ /* 0x000fe20003f06270 */
[----:B------:R-:W-:Y:S01]  /*f920*/  IMAD.MOV.U32 R13, RZ, RZ, R4 ;  /* 0x000000ffff0d7224 */ /* 0x000fe200078e0004 */
[----:B------:R-:W-:-:S11]  /*f930*/  MOV R8, R14 ;  /* 0x0000000e00087202 */ /* 0x000fd60000000f00 */
[----:B0-----:R-:W-:Y:S05]  /*f940*/  WARPSYNC.COLLECTIVE R15, `(.L_x_2320) ;  /* 0x000000000f087348 */ /* 0x001fea0003c00000 */
[----:B------:R1:W2:Y:S02]  /*f950*/  SHFL.IDX P6, R14, R13, R12, R11 ;  /* 0x0000000c0d0e7389 */ /* 0x0002a400000c000b */
[----:B012---:R-:W-:Y:S01]  /*f960*/  ENDCOLLECTIVE ;  /* 0x000000000000791b */ /* 0x007fe20003800000 */
.L_x_2320:
[----:B------:R-:W-:Y:S02]  /*f970*/  @P0 LEA R25, R5, R17, 0x1 ;  /* 0x0000001105190211 */ /* 0x000fe400078e08ff */
[----:B------:R-:W-:Y:S01]  /*f980*/  MOV R13, R6 ;  /* 0x00000006000d7202 */ /* 0x000fe20000000f00 */
[----:B------:R-:W-:Y:S01]  /*f990*/  IMAD.MOV.U32 R12, RZ, RZ, 0x2 ;  /* 0x00000002ff0c7424 */ /* 0x000fe200078e00ff */
[----:B------:R-:W-:-:S05]  /*f9a0*/  @P0 LEA R14, P1, R37, R14, 0x1 ;  /* 0x0000000e250e0211 */ /* 0x000fca00078208ff */
[----:B------:R-:W-:-:S08]  /*f9b0*/  @P0 IMAD.MOV.U32 R2, RZ, RZ, R14 ;  /* 0x000000ffff020224 */ /* 0x000fd000078e000e */
[----:B------:R-:W-:Y:S05]  /*f9c0*/  WARPSYNC.COLLECTIVE R15, `(.L_x_2321) ;  /* 0x000000000f087348 */ /* 0x000fea0003c00000 */
[----:B------:R0:W1:Y:S02]  /*f9d0*/  SHFL.IDX P6, R14, R13, R12, R11 ;  /* 0x0000000c0d0e7389 */ /* 0x00006400000c000b */
[----:B01----:R-:W-:Y:S01]  /*f9e0*/  ENDCOLLECTIVE ;  /* 0x000000000000791b */ /* 0x003fe20003800000 */
.L_x_2321:
[----:B------:R-:W-:-:S04]  /*f9f0*/  @P0 IMAD.X R21, RZ, RZ, R8, P1 ;  /* 0x000000ffff150224 */ /* 0x000fc800008e0608 */
[----:B------:R-:W-:-:S05]  /*fa00*/  @P0 IMAD.MOV.U32 R3, RZ, RZ, R21 ;  /* 0x000000ffff030224 */ /* 0x000fca00078e0015 */
[----:B------:R-:W-:Y:S01]  /*fa10*/  @!PT LDS RZ, [RZ] ;  /* 0x00000000fffff984 */ /* 0x000fe20000000800 */
[----:B------:R-:W-:Y:S01]  /*fa20*/  @!PT LDS RZ, [RZ] ;  /* 0x00000000fffff984 */ /* 0x000fe20000000800 */
[----:B------:R-:W-:Y:S01]  /*fa30*/  @!PT LDS RZ, [RZ] ;  /* 0x00000000fffff984 */ /* 0x000fe20000000800 */
[----:B------:R0:W-:Y:S01]  /*fa40*/  @P0 LDGSTS.E.BYPASS.LTC128B.128 [R25+0x18c00], desc[UR36][R2.64], !P4 ;  /* 0x18c0000002190fae */ /* 0x0001e2000e101d64 */
[----:B------:R-:W-:-:S03]  /*fa50*/  MOV R13, R4 ;  /* 0x00000004000d7202 */ /* 0x000fc60000000f00 */
[----:B------:R0:W-:Y:S04]  /*fa60*/  @P0 LDGSTS.E.BYPASS.LTC128B.128 [R25+0x1bc00], desc[UR36][R2.64+0x80], !P3 ;  /* 0x1bc0008002190fae */ /* 0x0001e8000d901d64 */
[----:B------:R0:W-:Y:S01]  /*fa70*/  @P0 LDGSTS.E.BYPASS.LTC128B.128 [R25+0x1ec00], desc[UR36][R2.64+0x100], !P2 ;  /* 0x1ec0010002190fae */ /* 0x0001e2000d101d64 */
[----:B------:R-:W-:Y:S01]  /*fa80*/  ISETP.GE.AND P0, PT, R7, 0x21, PT ;  /* 0x000000210700780c */ /* 0x000fe20003f06270 */
[----:B------:R-:W-:-:S12]  /*fa90*/  IMAD.MOV.U32 R8, RZ, RZ, R14 ;  /* 0x000000ffff087224 */ /* 0x000fd800078e000e */
[----:B0-----:R-:W-:Y:S05]  /*faa0*/  WARPSYNC.COLLECTIVE R15, `(.L_x_2322) ;  /* 0x000000000f087348 */ /* 0x001fea0003c00000 */
[----:B------:R1:W2:Y:S02]  /*fab0*/  SHFL.IDX P6, R14, R13, R12, R11 ;  /* 0x0000000c0d0e7389 */ /* 0x0002a400000c000b */
[----:B012---:R-:W-:Y:S01]  /*fac0*/  ENDCOLLECTIVE ;  /* 0x000000000000791b */ /* 0x007fe20003800000 */
.L_x_2322:
[----:B------:R-:W-:Y:S02]  /*fad0*/  @P0 IMAD R21, R5, 0x2, R17 ;  /* 0x0000000205150824 */ /* 0x000fe400078e0211 */
        /* <DEDUP_REMOVED lines=8> */
.L_x_2323:
        /* <DEDUP_REMOVED lines=13> */
.L_x_2324:
[----:B------:R-:W-:Y:S02]  /*fc30*/  @P0 IMAD R25, R5, 0x2, R17 ;  /* 0x0000000205190824 */ /* 0x000fe400078e0211 */
[----:B------:R-:W-:Y:S02]  /*fc40*/  IMAD.MOV.U32 R13, RZ, RZ, R6 ;  /* 0x000000ffff0d7224 */ /* 0x000fe400078e0006 */
[----:B------:R-:W-:Y:S01]  /*fc50*/  IMAD.MOV.U32 R12, RZ, RZ, 0x4 ;  /* 0x00000004ff0c7424 */ /* 0x000fe200078e00ff */
[----:B------:R-:W-:-:S04]  /*fc60*/  @P0 LEA R14, P1, R37, R14, 0x1 ;  /* 0x0000000e250e0211 */ /* 0x000fc800078208ff */
[----:B------:R-:W-:Y:S01]  /*fc70*/  @P0 IADD3.X R9, RZ, R8, RZ, P1, !PT ;  /* 0x00000008ff090210 */ /* 0x000fe20000ffe4ff */
[----:B------:R-:W-:-:S08]  /*fc80*/  @P0 IMAD.MOV.U32 R2, RZ, RZ, R14 ;  /* 0x000000ffff020224 */ /* 0x000fd000078e000e */
[----:B------:R-:W-:Y:S05]  /*fc90*/  WARPSYNC.COLLECTIVE R15, `(.L_x_2325) ;  /* 0x000000000f087348 */ /* 0x000fea0003c00000 */
[----:B------:R0:W1:Y:S02]  /*fca0*/  SHFL.IDX P6, R14, R13, R12, R11 ;  /* 0x0000000c0d0e7389 */ /* 0x00006400000c000b */
[----:B01----:R-:W-:Y:S01]  /*fcb0*/  ENDCOLLECTIVE ;  /* 0x000000000000791b */ /* 0x003fe20003800000 */
.L_x_2325:
[----:B------:R-:W-:-:S05]  /*fcc0*/  @P0 MOV R3, R9 ;  /* 0x0000000900030202 */ /* 0x000fca0000000f00 */
[----:B------:R-:W-:Y:S01]  /*fcd0*/  @!PT LDS RZ, [RZ] ;  /* 0x00000000fffff984 */ /* 0x000fe20000000800 */
[----:B------:R-:W-:Y:S01]  /*fce0*/  @!PT LDS RZ, [RZ] ;  /* 0x00000000fffff984 */ /* 0x000fe20000000800 */
[----:B------:R-:W-:Y:S01]  /*fcf0*/  @!PT LDS RZ, [RZ] ;  /* 0x00000000fffff984 */ /* 0x000fe20000000800 */
[----:B------:R0:W-:Y:S04]  /*fd00*/  @P0 LDGSTS.E.BYPASS.LTC128B.128 [R25+0x19c00], desc[UR36][R2.64], !P4 ;  /* 0x19c0000002190fae */ /* 0x0001e8000e101d64 */
[----:B------:R0:W-:Y:S01]  /*fd10*/  @P0 LDGSTS.E.BYPASS.LTC128B.128 [R25+0x1cc00], desc[UR36][R2.64+0x80], !P3 ;  /* 0x1cc0008002190fae */ /* 0x0001e2000d901d64 */
[----:B------:R-:W-:-:S03]  /*fd20*/  IMAD.MOV.U32 R13, RZ, RZ, R4 ;  /* 0x000000ffff0d7224 */ /* 0x000fc600078e0004 */
[----:B------:R0:W-:Y:S01]  /*fd30*/  @P0 LDGSTS.E.BYPASS.LTC128B.128 [R25+0x1fc00], desc[UR36][R2.64+0x100], !P2 ;  /* 0x1fc0010002190fae */ /* 0x0001e2000d101d64 */
[----:B------:R-:W-:Y:S02]  /*fd40*/  ISETP.GE.AND P0, PT, R7, 0x41, PT ;  /* 0x000000410700780c */ /* 0x000fe40003f06270 */
[----:B------:R-:W-:-:S11]  /*fd50*/  MOV R8, R14 ;  /* 0x0000000e00087202 */ /* 0x000fd60000000f00 */
[----:B0-----:R-:W-:Y:S05]  /*fd60*/  WARPSYNC.COLLECTIVE R15, `(.L_x_2326) ;  /* 0x000000000f087348 */ /* 0x001fea0003c00000 */
[----:B------:R1:W2:Y:S02]  /*fd70*/  SHFL.IDX P6, R14, R13, R12, R11 ;  /* 0x0000000c0d0e7389 */ /* 0x0002a400000c000b */
[----:B012---:R-:W-:Y:S01]  /*fd80*/  ENDCOLLECTIVE ;  /* 0x000000000000791b */ /* 0x007fe20003800000 */
.L_x_2326:
        /* <DEDUP_REMOVED lines=8> */
.L_x_2327:
        /* <DEDUP_REMOVED lines=9> */
[----:B------:R-:W-:-:S07]  /*fea0*/  IMAD.MOV.U32 R8, RZ, RZ, R14 ;  /* 0x000000ffff087224 */ /* 0x000fce00078e000e */
[----:B0-----:R-:W-:Y:S05]  /*feb0*/  WARPSYNC.COLLECTIVE R15, `(.L_x_2328) ;  /* 0x000000000f087348 */ /* 0x001fea0003c00000 */
[----:B------:R1:W2:Y:S02]  /*fec0*/  SHFL.IDX P6, R14, R13, R12, R11 ;  /* 0x0000000c0d0e7389 */ /* 0x0002a400000c000b */
[----:B012---:R-:W-:Y:S01]  /*fed0*/  ENDCOLLECTIVE ;  /* 0x000000000000791b */ /* 0x007fe20003800000 */
.L_x_2328:
[----:B------:R-:W-:Y:S05]  /*fee0*/  BRA `(.L_x_2329) ;  /* 0xffffffcc00007947 */ /* 0x000fea000383ffff */
.L_x_2269:
[----:B------:R-:W-:Y:S01]  /*fef0*/  IMAD.MOV.U32 R13, RZ, RZ, R5 ;  /* 0x000000ffff0d7224 */ /* 0x000fe200078e0005 */
[----:B------:R-:W-:Y:S01]  /*ff00*/  MOV R11, 0x181f ;  /* 0x0000181f000b7802 */ /* 0x000fe20000000f00 */
[----:B------:R-:W-:Y:S02]  /*ff10*/  IMAD.MOV.U32 R12, RZ, RZ, RZ ;  /* 0x000000ffff0c7224 */ /* 0x000fe400078e00ff */
[----:B------:R-:W-:Y:S02]  /*ff20*/  IMAD.MOV.U32 R15, RZ, RZ, -0x1 ;  /* 0xffffffffff0f7424 */ /* 0x000fe400078e00ff */
[----:B------:R-:W-:-:S07]  /*ff30*/  IMAD.U32 R3, RZ, RZ, UR44 ;  /* 0x0000002cff037e24 */ /* 0x000fce000f8e00ff */
[----:B------:R-:W-:Y:S05]  /*ff40*/  WARPSYNC.COLLECTIVE R15, `(.L_x_2330) ;  /* 0x000000000f087348 */ /* 0x000fea0003c00000 */
[----:B------:R0:W1:Y:S02]  /*ff50*/  SHFL.IDX P6, R14, R13, R12, R11 ;  /* 0x0000000c0d0e7389 */ /* 0x00006400000c000b */
[----:B01----:R-:W-:Y:S01]  /*ff60*/  ENDCOLLECTIVE ;  /* 0x000000000000791b */ /* 0x003fe20003800000 */
.L_x_2330:
[----:B------:R-:W-:-:S04]  /*ff70*/  IMAD R4, R3, 0x80, R36 ;  /* 0x0000008003047824 */ /* 0x000fc800078e0224 */
[C---:B------:R-:W-:Y:S01]  /*ff80*/  VIADD R6, R4.reuse, 0x10 ;  /* 0x0000001004067836 */ /* 0x040fe20000000000 */
[----:B------:R-:W-:Y:S02]  /*ff90*/  ISETP.GE.AND P0, PT, R4, UR39, PT ;  /* 0x0000002704007c0c */ /* 0x000fe4000bf06270 */
[----:B------:R-:W-:Y:S01]  /*ffa0*/  MOV R13, R0 ;  /* 0x00000000000d7202 */ /* 0x000fe20000000f00 */
[----:B------:R-:W-:-:S10]  /*ffb0*/  IMAD.MOV.U32 R2, RZ, RZ, R14 ;  /* 0x000000ffff027224 */ /* 0x000fd400078e000e */
[----:B------:R-:W-:Y:S05]  /*ffc0*/  WARPSYNC.COLLECTIVE R15, `(.L_x_2331) ;  /* 0x000000000f087348 */ /* 0x000fea0003c00000 */
[----:B------:R0:W1:Y:S02]  /*ffd0*/  SHFL.IDX P6, R14, R13, R12, R11 ;  /* 0x0000000c0d0e7389 */ /* 0x00006400000c000b */
[----:B01----:R-:W-:Y:S01]  /*ffe0*/  ENDCOLLECTIVE ;  /* 0x000000000000791b */ /* 0x003fe20003800000 */
.L_x_2331:
        /* <DEDUP_REMOVED lines=8> */
.L_x_2332:
        /* <DEDUP_REMOVED lines=12> */
.L_x_2333:
[----:B------:R-:W-:Y:S01]  /*10130*/  IMAD.MOV.U32 R13, RZ, RZ, R5 ;  /* 0x000000ffff0d7224 */ /* 0x000fe200078e0005 */
[----:B------:R-:W-:Y:S02]  /*10140*/  MOV R12, 0x2 ;  /* 0x00000002000c7802 */ /* 0x000fe40000000f00 */
[----:B------:R-:W-:-:S05]  /*10150*/  @!P0 LEA R14, P1, R37, R14, 0x1 ;  /* 0x0000000e250e8211 */ /* 0x000fca00078208ff */
[----:B------:R-:W-:-:S08]  /*10160*/  @!P0 IMAD.MOV.U32 R2, RZ, RZ, R14 ;  /* 0x000000ffff028224 */ /* 0x000fd000078e000e */
[----:B------:R-:W-:Y:S05]  /*10170*/  WARPSYNC.COLLECTIVE R15, `(.L_x_2334) ;  /* 0x000000000f087348 */ /* 0x000fea0003c00000 */
[----:B------:R0:W1:Y:S02]  /*10180*/  SHFL.IDX P6, R14, R13, R12, R11 ;  /* 0x0000000c0d0e7389 */ /* 0x00006400000c000b */
[----:B01----:R-:W-:Y:S01]  /*10190*/  ENDCOLLECTIVE ;  /* 0x000000000000791b */ /* 0x003fe20003800000 */
.L_x_2334:
        /* <DEDUP_REMOVED lines=15> */
.L_x_2335:
        /* <DEDUP_REMOVED lines=9> */
.L_x_2336:
        /* <DEDUP_REMOVED lines=13> */
.L_x_2337:
        /* <DEDUP_REMOVED lines=8> */
.L_x_2338:
        /* <DEDUP_REMOVED lines=14> */
.L_x_2339:
[----:B------:R-:W-:Y:S01]  /*10550*/  IMAD.MOV.U32 R13, RZ, RZ, R5 ;  /* 0x000000ffff0d7224 */ /* 0x000fe200078e0005 */
[----:B------:R-:W-:Y:S02]  /*10560*/  MOV R12, 0x5 ;  /* 0x00000005000c7802 */ /* 0x000fe40000000f00 */
[----:B------:R-:W-:-:S05]  /*10570*/  @!P0 LEA R14, P1, R37, R14, 0x1 ;  /* 0x0000000e250e8211 */ /* 0x000fca00078208ff */
[----:B------:R-:W-:-:S08]  /*10580*/  @!P0 IMAD.MOV.U32 R2, RZ, RZ, R14 ;  /* 0x000000ffff028224 */ /* 0x000fd000078e000e */
[----:B------:R-:W-:Y:S05]  /*10590*/  WARPSYNC.COLLECTIVE R15, `(.L_x_2340) ;  /* 0x000000000f087348 */ /* 0x000fea0003c00000 */
[----:B------:R0:W1:Y:S02]  /*105a0*/  SHFL.IDX P6, R14, R13, R12, R11 ;  /* 0x0000000c0d0e7389 */ /* 0x00006400000c000b */
[----:B01----:R-:W-:Y:S01]  /*105b0*/  ENDCOLLECTIVE ;  /* 0x000000000000791b */ /* 0x003fe20003800000 */
.L_x_2340:
        /* <DEDUP_REMOVED lines=15> */
.L_x_2341:
        /* <DEDUP_REMOVED lines=9> */
.L_x_2342:
        /* <DEDUP_REMOVED lines=13> */
.L_x_2343:
        /* <DEDUP_REMOVED lines=8> */
.L_x_2344:
        /* <DEDUP_REMOVED lines=12> */
.L_x_2345:
[----:B------:R-:W-:Y:S05]  /*10950*/  BRA `(.L_x_2346) ;  /* 0xffffffcc00287947 */ /* 0x000fea000383ffff */
.L_x_2272:
[----:B0-----:R0:W1:Y:S02]  /*10960*/  SYNCS.PHASECHK.TRANS64.TRYWAIT P0, [R17+URZ+0x2a820], R0 ;  /* 0x02a82000110075a7 */ /* 0x001064000800017f */
[----:B-1----:R-:W-:Y:S05]  /*10970*/  @!P0 NANOSLEEP.SYNCS 0x989680 ;  /* 0x009896800000895d */ /* 0x002fea0003900000 */
[----:B------:R-:W1:Y:S02]  /*10980*/  @!P0 SYNCS.PHASECHK.TRANS64 P0, [R17+URZ+0x2a820], R0 ;  /* 0x02a82000110085a7 */ /* 0x000e64000800007f */
[----:B-1----:R-:W-:Y:S05]  /*10990*/  @!P0 BRA `(.L_x_2272) ;  /* 0xfffffffc00f08947 */ /* 0x002fea000383ffff */
[----:B------:R-:W-:Y:S05]  /*109a0*/  BRA `(.L_x_2347) ;  /* 0xffffffcc008c7947 */ /* 0x000fea000383ffff */
.L_x_2276:
[----:B0-----:R0:W1:Y:S02]  /*109b0*/  SYNCS.PHASECHK.TRANS64.TRYWAIT P0, [R6+URZ+0x2a840], R3 ;  /* 0x02a84003060075a7 */ /* 0x001064000800017f */
[----:B-1----:R-:W-:Y:S05]  /*109c0*/  @!P0 NANOSLEEP.SYNCS 0x989680 ;  /* 0x009896800000895d */ /* 0x002fea0003900000 */
[----:B------:R-:W1:Y:S02]  /*109d0*/  @!P0 SYNCS.PHASECHK.TRANS64 P0, [R6+URZ+0x2a840], R3 ;  /* 0x02a84003060085a7 */ /* 0x000e64000800007f */
[----:B-1----:R-:W-:Y:S05]  /*109e0*/  @!P0 BRA `(.L_x_2276) ;  /* 0xfffffffc00f08947 */ /* 0x002fea000383ffff */
[----:B------:R-:W-:Y:S05]  /*109f0*/  BRA `(.L_x_2348) ;  /* 0xffffffd000507947 */ /* 0x000fea000383ffff */
.L_x_2277:
[----:B------:R-:W-:Y:S01]  /*10a00*/  BSSY B1, `(.L_x_2349) ;  /* 0x0000008000017945 */ /* 0x000fe20003800000 */
[----:B------:R-:W-:Y:S01]  /*10a10*/  MOV R13, R10 ;  /* 0x0000000a000d7202 */ /* 0x000fe20000000f00 */
[----:B------:R-:W-:Y:S01]  /*10a20*/  IMAD.MOV.U32 R12, RZ, RZ, RZ ;  /* 0x000000ffff0c7224 */ /* 0x000fe200078e00ff */
[----:B------:R-:W-:Y:S01]  /*10a30*/  MOV R15, 0xffffffff ;  /* 0xffffffff000f7802 */ /* 0x000fe20000000f00 */
[----:B------:R-:W-:-:S07]  /*10a40*/  IMAD.MOV.U32 R11, RZ, RZ, 0x181f ;  /* 0x0000181fff0b7424 */ /* 0x000fce00078e00ff */
[----:B------:R-:W-:Y:S05]  /*10a50*/  WARPSYNC.COLLECTIVE R15, `(.L_x_2350) ;  /* 0x000000000f087348 */ /* 0x000fea0003c00000 */
[----:B------:R0:W1:Y:S02]  /*10a60*/  SHFL.IDX P6, R14, R13, R12, R11 ;  /* 0x0000000c0d0e7389 */ /* 0x00006400000c000b */
[----:B01----:R-:W-:Y:S01]  /*10a70*/  ENDCOLLECTIVE ;  /* 0x000000000000791b */ /* 0x003fe20003800000 */
.L_x_2350:
[----:B------:R-:W-:Y:S05]  /*10a80*/  BSYNC B1 ;  /* 0x0000000000017941 */ /* 0x000fea0003800000 */
.L_x_2349:
[----:B------:R-:W-:Y:S01]  /*10a90*/  IMAD.MOV.U32 R13, RZ, RZ, R7 ;  /* 0x000000ffff0d7224 */ /* 0x000fe200078e0007 */
[----:B------:R-:W-:Y:S01]  /*10aa0*/  MOV R12, RZ ;  /* 0x000000ff000c7202 */ /* 0x000fe20000000f00 */
[----:B------:R-:W-:Y:S01]  /*10ab0*/  IMAD.MOV.U32 R11, RZ, RZ, 0x181f ;  /* 0x0000181fff0b7424 */ /* 0x000fe200078e00ff */
[----:B------:R-:W-:Y:S01]  /*10ac0*/  SHF.L.U32 R5, R37, 0x1, RZ ;  /* 0x0000000125057819 */ /* 0x000fe200000006ff */
[----:B------:R-:W-:Y:S02]  /*10ad0*/  IMAD.MOV.U32 R15, RZ, RZ, -0x1 ;  /* 0xffffffffff0f7424 */ /* 0x000fe400078e00ff */
[----:B------:R-:W-:Y:S02]  /*10ae0*/  IMAD.MOV.U32 R3, RZ, RZ, R14 ;  /* 0x000000ffff037224 */ /* 0x000fe400078e000e */
[----:B------:R-:W-:-:S07]  /*10af0*/  IMAD R8, R8, 0x2, R17 ;  /* 0x0000000208087824 */ /* 0x000fce00078e0211 */
[----:B------:R-:W-:Y:S05]  /*10b00*/  WARPSYNC.COLLECTIVE R15, `(.L_x_2351) ;  /* 0x000000000f087348 */ /* 0x000fea0003c00000 */
[----:B------:R0:W1:Y:S02]  /*10b10*/  SHFL.IDX P6, R14, R13, R12, R11 ;  /* 0x0000000c0d0e7389 */ /* 0x00006400000c000b */
[----:B01----:R-:W-:Y:S01]  /*10b20*/  ENDCOLLECTIVE ;  /* 0x000000000000791b */ /* 0x003fe20003800000 */
.L_x_2351:
[----:B------:R-:W-:Y:S01]  /*10b30*/  MOV R13, R10 ;  /* 0x0000000a000d7202 */ /* 0x000fe20000000f00 */
[----:B------:R-:W-:Y:S01]  /*10b40*/  IMAD.MOV.U32 R12, RZ, RZ, 0x1 ;  /* 0x00000001ff0c7424 */ /* 0x000fe200078e00ff */
[----:B------:R-:W-:-:S13]  /*10b50*/  IADD3 R2, P0, R14, R5, RZ ;  /* 0x000000050e027210 */ /* 0x000fda0007f1e0ff */
[----:B------:R-:W-:Y:S05]  /*10b60*/  WARPSYNC.COLLECTIVE R15, `(.L_x_2352) ;  /* 0x000000000f087348 */ /* 0x000fea0003c00000 */
[----:B------:R0:W1:Y:S02]  /*10b70*/  SHFL.IDX P6, R14, R13, R12, R11 ;  /* 0x0000000c0d0e7389 */ /* 0x00006400000c000b */
[----:B01----:R-:W-:Y:S01]  /*10b80*/  ENDCOLLECTIVE ;  /* 0x000000000000791b */ /* 0x003fe20003800000 */
.L_x_2352:
        /* <DEDUP_REMOVED lines=12> */
.L_x_2353:
[----:B------:R-:W-:Y:S01]  /*10c50*/  IMAD.MOV.U32 R13, RZ, RZ, R10 ;  /* 0x000000ffff0d7224 */ /* 0x000fe200078e000a */
[----:B------:R-:W-:Y:S02]  /*10c60*/  MOV R12, 0x2 ;  /* 0x00000002000c7802 */ /* 0x000fe40000000f00 */
[----:B------:R-:W-:-:S13]  /*10c70*/  IADD3 R2, P0, R14, R5, RZ ;  /* 0x000000050e027210 */ /* 0x000fda0007f1e0ff */
[----:B------:R-:W-:Y:S05]  /*10c80*/  WARPSYNC.COLLECTIVE R15, `(.L_x_2354) ;  /* 0x000000000f087348 */ /* 0x000fea0003c00000 */
[----:B------:R0:W1:Y:S02]  /*10c90*/  SHFL.IDX P6, R14, R13, R12, R11 ;  /* 0x0000000c0d0e7389 */ /* 0x00006400000c000b */
[----:B01----:R-:W-:Y:S01]  /*10ca0*/  ENDCOLLECTIVE ;  /* 0x000000000000791b */ /* 0x003fe20003800000 */
.L_x_2354:
        /* <DEDUP_REMOVED lines=12> */
.L_x_2355:
[----:B------:R-:W-:Y:S02]  /*10d70*/  IMAD.MOV.U32 R13, RZ, RZ, R10 ;  /* 0x000000ffff0d7224 */ /* 0x000fe400078e000a */
[----:B------:R-:W-:Y:S01]  /*10d80*/  IMAD.MOV.U32 R12, RZ, RZ, 0x3 ;  /* 0x00000003ff0c7424 */ /* 0x000fe200078e00ff */
[----:B------:R-:W-:-:S13]  /*10d90*/  IADD3 R2, P0, R14, R5, RZ ;  /* 0x000000050e027210 */ /* 0x000fda0007f1e0ff */
[----:B------:R-:W-:Y:S05]  /*10da0*/  WARPSYNC.COLLECTIVE R15, `(.L_x_2356) ;  /* 0x000000000f087348 */ /* 0x000fea0003c00000 */
[----:B------:R0:W1:Y:S02]  /*10db0*/  SHFL.IDX P6, R14, R13, R12, R11 ;  /* 0x0000000c0d0e7389 */ /* 0x00006400000c000b */
[----:B01----:R-:W-:Y:S01]  /*10dc0*/  ENDCOLLECTIVE ;  /* 0x000000000000791b */ /* 0x003fe20003800000 */
.L_x_2356:
        /* <DEDUP_REMOVED lines=12> */
.L_x_2357:
[----:B------:R-:W-:Y:S01]  /*10e90*/  MOV R13, R10 ;  /* 0x0000000a000d7202 */ /* 0x000fe20000000f00 */
[----:B------:R-:W-:Y:S01]  /*10ea0*/  IMAD.MOV.U32 R12, RZ, RZ, 0x4 ;  /* 0x00000004ff0c7424 */ /* 0x000fe200078e00ff */
[----:B------:R-:W-:-:S13]  /*10eb0*/  IADD3 R2, P0, R14, R5, RZ ;  /* 0x000000050e027210 */ /* 0x000fda0007f1e0ff */
[----:B------:R-:W-:Y:S05]  /*10ec0*/  WARPSYNC.COLLECTIVE R15, `(.L_x_2358) ;  /* 0x000000000f087348 */ /* 0x000fea0003c00000 */
[----:B------:R0:W1:Y:S02]  /*10ed0*/  SHFL.IDX P6, R14, R13, R12, R11 ;  /* 0x0000000c0d0e7389 */ /* 0x00006400000c000b */
[----:B01----:R-:W-:Y:S01]  /*10ee0*/  ENDCOLLECTIVE ;  /* 0x000000000000791b */ /* 0x003fe20003800000 */
.L_x_2358:
        /* <DEDUP_REMOVED lines=12> */
.L_x_2359:
[----:B------:R-:W-:Y:S01]  /*10fb0*/  IMAD.MOV.U32 R13, RZ, RZ, R10 ;  /* 0x000000ffff0d7224 */ /* 0x000fe200078e000a */
[----:B------:R-:W-:Y:S02]  /*10fc0*/  MOV R12, 0x5 ;  /* 0x00000005000c7802 */ /* 0x000fe40000000f00 */
[----:B------:R-:W-:-:S13]  /*10fd0*/  IADD3 R2, P0, R14, R5, RZ ;  /* 0x000000050e027210 */ /* 0x000fda0007f1e0ff */
[----:B------:R-:W-:Y:S05]  /*10fe0*/  WARPSYNC.COLLECTIVE R15, `(.L_x_2360) ;  /* 0x000000000f087348 */ /* 0x000fea0003c00000 */
[----:B------:R0:W1:Y:S02]  /*10ff0*/  SHFL.IDX P6, R14, R13, R12, R11 ;  /* 0x0000000c0d0e7389 */ /* 0x00006400000c000b */
[----:B01----:R-:W-:Y:S01]  /*11000*/  ENDCOLLECTIVE ;  /* 0x000000000000791b */ /* 0x003fe20003800000 */
.L_x_2360:
        /* <DEDUP_REMOVED lines=12> */
.L_x_2361:
[----:B------:R-:W-:Y:S05]  /*110d0*/  BRA `(.L_x_2362) ;  /* 0xffffffcc00a07947 */ /* 0x000fea000383ffff */
.L_x_2282:
[----:B0-----:R0:W1:Y:S02]  /*110e0*/  SYNCS.PHASECHK.TRANS64.TRYWAIT P0, [R6+URZ+0x2a860], R3 ;  /* 0x02a86003060075a7 */ /* 0x001064000800017f */
[----:B-1----:R-:W-:Y:S05]  /*110f0*/  @!P0 NANOSLEEP.SYNCS 0x989680 ;  /* 0x009896800000895d */ /* 0x002fea0003900000 */
[----:B------:R-:W1:Y:S02]  /*11100*/  @!P0 SYNCS.PHASECHK.TRANS64 P0, [R6+URZ+0x2a860], R3 ;  /* 0x02a86003060085a7 */ /* 0x000e64000800007f */
[----:B-1----:R-:W-:Y:S05]  /*11110*/  @!P0 BRA `(.L_x_2282) ;  /* 0xfffffffc00f08947 */ /* 0x002fea000383ffff */
[----:B------:R-:W-:Y:S05]  /*11120*/  BRA `(.L_x_2363) ;  /* 0xffffffd000007947 */ /* 0x000fea000383ffff */
.L_x_2283:
        /* <DEDUP_REMOVED lines=8> */
.L_x_2365:
[----:B------:R-:W-:Y:S05]  /*111b0*/  BSYNC B1 ;  /* 0x0000000000017941 */ /* 0x000fea0003800000 */
.L_x_2364:
[----:B------:R-:W-:Y:S01]  /*111c0*/  IMAD.MOV.U32 R13, RZ, RZ, R18 ;  /* 0x000000ffff0d7224 */ /* 0x000fe200078e0012 */
[----:B------:R-:W-:Y:S01]  /*111d0*/  MOV R12, RZ ;  /* 0x000000ff000c7202 */ /* 0x000fe20000000f00 */
[----:B------:R-:W-:Y:S02]  /*111e0*/  IMAD.MOV.U32 R11, RZ, RZ, 0x181f ;  /* 0x0000181fff0b7424 */ /* 0x000fe400078e00ff */
[----:B------:R-:W-:Y:S02]  /*111f0*/  IMAD.MOV.U32 R15, RZ, RZ, -0x1 ;  /* 0xffffffffff0f7424 */ /* 0x000fe400078e00ff */
[----:B------:R-:W-:Y:S02]  /*11200*/  IMAD.MOV.U32 R3, RZ, RZ, R14 ;  /* 0x000000ffff037224 */ /* 0x000fe400078e000e */
[----:B------:R-:W-:-:S07]  /*11210*/  IMAD R7, R7, 0x2, R17 ;  /* 0x0000000207077824 */ /* 0x000fce00078e0211 */
[----:B------:R-:W-:Y:S05]  /*11220*/  WARPSYNC.COLLECTIVE R15, `(.L_x_2366) ;  /* 0x000000000f087348 */ /* 0x000fea0003c00000 */
[----:B------:R0:W1:Y:S02]  /*11230*/  SHFL.IDX P6, R14, R13, R12, R11 ;  /* 0x0000000c0d0e7389 */ /* 0x00006400000c000b */
[----:B01----:R-:W-:Y:S01]  /*11240*/  ENDCOLLECTIVE ;  /* 0x000000000000791b */ /* 0x003fe20003800000 */
.L_x_2366:
[----:B------:R-:W-:Y:S01]  /*11250*/  IMAD.MOV.U32 R13, RZ, RZ, R19 ;  /* 0x000000ffff0d7224 */ /* 0x000fe200078e0013 */
[----:B------:R-:W-:Y:S02]  /*11260*/  MOV R12, 0x1 ;  /* 0x00000001000c7802 */ /* 0x000fe40000000f00 */
[----:B------:R-:W-:-:S13]  /*11270*/  IADD3 R2, P0, R14, R5, RZ ;  /* 0x000000050e027210 */ /* 0x000fda0007f1e0ff */
[----:B------:R-:W-:Y:S05]  /*11280*/  WARPSYNC.COLLECTIVE R15, `(.L_x_2367) ;  /* 0x000000000f087348 */ /* 0x000fea0003c00000 */
[----:B------:R0:W1:Y:S02]  /*11290*/  SHFL.IDX P6, R14, R13, R12, R11 ;  /* 0x0000000c0d0e7389 */ /* 0x00006400000c000b */
[----:B01----:R-:W-:Y:S01]  /*112a0*/  ENDCOLLECTIVE ;  /* 0x000000000000791b */ /* 0x003fe20003800000 */
.L_x_2367:
        /* <DEDUP_REMOVED lines=13> */
.L_x_2368:
[----:B------:R-:W-:Y:S02]  /*11380*/  IMAD.MOV.U32 R13, RZ, RZ, R19 ;  /* 0x000000ffff0d7224 */ /* 0x000fe400078e0013 */
[----:B------:R-:W-:Y:S01]  /*11390*/  IMAD.MOV.U32 R12, RZ, RZ, 0x2 ;  /* 0x00000002ff0c7424 */ /* 0x000fe200078e00ff */
[----:B------:R-:W-:-:S13]  /*113a0*/  IADD3 R2, P0, R14, R5, RZ ;  /* 0x000000050e027210 */ /* 0x000fda0007f1e0ff */
[----:B------:R-:W-:Y:S05]  /*113b0*/  WARPSYNC.COLLECTIVE R15, `(.L_x_2369) ;  /* 0x000000000f087348 */ /* 0x000fea0003c00000 */
[----:B------:R0:W1:Y:S02]  /*113c0*/  SHFL.IDX P6, R14, R13, R12, R11 ;  /* 0x0000000c0d0e7389 */ /* 0x00006400000c000b */
[----:B01----:R-:W-:Y:S01]  /*113d0*/  ENDCOLLECTIVE ;  /* 0x000000000000791b */ /* 0x003fe20003800000 */
.L_x_2369:
        /* <DEDUP_REMOVED lines=13> */
.L_x_2370:
[----:B------:R-:W-:Y:S01]  /*114b0*/  MOV R13, R19 ;  /* 0x00000013000d7202 */ /* 0x000fe20000000f00 */
[----:B------:R-:W-:Y:S01]  /*114c0*/  IMAD.MOV.U32 R12, RZ, RZ, 0x3 ;  /* 0x00000003ff0c7424 */ /* 0x000fe200078e00ff */
[----:B------:R-:W-:-:S13]  /*114d0*/  IADD3 R2, P0, R14, R5, RZ ;  /* 0x000000050e027210 */ /* 0x000fda0007f1e0ff */
[----:B------:R-:W-:Y:S05]  /*114e0*/  WARPSYNC.COLLECTIVE R15, `(.L_x_2371) ;  /* 0x000000000f087348 */ /* 0x000fea0003c00000 */
[----:B------:R0:W1:Y:S02]  /*114f0*/  SHFL.IDX P6, R14, R13, R12, R11 ;  /* 0x0000000c0d0e7389 */ /* 0x00006400000c000b */
[----:B01----:R-:W-:Y:S01]  /*11500*/  ENDCOLLECTIVE ;  /* 0x000000000000791b */ /* 0x003fe20003800000 */
.L_x_2371:
        /* <DEDUP_REMOVED lines=13> */
.L_x_2372:
[----:B------:R-:W-:Y:S01]  /*115e0*/  IMAD.MOV.U32 R13, RZ, RZ, R19 ;  /* 0x000000ffff0d7224 */ /* 0x000fe200078e0013 */
[----:B------:R-:W-:Y:S02]  /*115f0*/  MOV R12, 0x4 ;  /* 0x00000004000c7802 */ /* 0x000fe40000000f00 */
[----:B------:R-:W-:-:S13]  /*11600*/  IADD3 R2, P0, R14, R5, RZ ;  /* 0x000000050e027210 */ /* 0x000fda0007f1e0ff */
[----:B------:R-:W-:Y:S05]  /*11610*/  WARPSYNC.COLLECTIVE R15, `(.L_x_2373) ;  /* 0x000000000f087348 */ /* 0x000fea0003c00000 */
[----:B------:R0:W1:Y:S02]  /*11620*/  SHFL.IDX P6, R14, R13, R12, R11 ;  /* 0x0000000c0d0e7389 */ /* 0x00006400000c000b */
[----:B01----:R-:W-:Y:S01]  /*11630*/  ENDCOLLECTIVE ;  /* 0x000000000000791b */ /* 0x003fe20003800000 */
.L_x_2373:
        /* <DEDUP_REMOVED lines=13> */
.L_x_2374:
[----:B------:R-:W-:Y:S02]  /*11710*/  IMAD.MOV.U32 R13, RZ, RZ, R19 ;  /* 0x000000ffff0d7224 */ /* 0x000fe400078e0013 */
[----:B------:R-:W-:Y:S01]  /*11720*/  IMAD.MOV.U32 R12, RZ, RZ, 0x5 ;  /* 0x00000005ff0c7424 */ /* 0x000fe200078e00ff */
[----:B------:R-:W-:-:S13]  /*11730*/  IADD3 R2, P0, R14, R5, RZ ;  /* 0x000000050e027210 */ /* 0x000fda0007f1e0ff */
[----:B------:R-:W-:Y:S05]  /*11740*/  WARPSYNC.COLLECTIVE R15, `(.L_x_2375) ;  /* 0x000000000f087348 */ /* 0x000fea0003c00000 */
[----:B------:R0:W1:Y:S02]  /*11750*/  SHFL.IDX P6, R14, R13, R12, R11 ;  /* 0x0000000c0d0e7389 */ /* 0x00006400000c000b */
[----:B01----:R-:W-:Y:S01]  /*11760*/  ENDCOLLECTIVE ;  /* 0x000000000000791b */ /* 0x003fe20003800000 */
.L_x_2375:
        /* <DEDUP_REMOVED lines=12> */
.L_x_2376:
[----:B------:R-:W-:Y:S01]  /*11830*/  @!PT LDS RZ, [RZ] ;  /* 0x00000000fffff984 */ /* 0x000fe20000000800 */
[----:B------:R-:W-:Y:S01]  /*11840*/  @!PT LDS RZ, [RZ] ;  /* 0x00000000fffff984 */ /* 0x000fe20000000800 */
[----:B------:R-:W-:Y:S01]  /*11850*/  @!PT LDS RZ, [RZ] ;  /* 0x00000000fffff984 */ /* 0x000fe20000000800 */
[----:B------:R0:W-:Y:S01]  /*11860*/  LDGSTS.E.BYPASS.LTC128B.128 [R7+0x5400], desc[UR36][R2.64+0x80], !P0 ;  /* 0x0540008002077fae */ /* 0x0001e2000c101d64 */
[----:B------:R-:W-:Y:S05]  /*11870*/  BRA `(.L_x_2377) ;  /* 0xffffffc800fc7947 */ /* 0x000fea000383ffff */
.L_x_2291:
[----:B0-----:R0:W1:Y:S02]  /*11880*/  SYNCS.PHASECHK.TRANS64.TRYWAIT P0, [R4+URZ+0x2a860], R3 ;  /* 0x02a86003040075a7 */ /* 0x001064000800017f */
[----:B-1----:R-:W-:Y:S05]  /*11890*/  @!P0 NANOSLEEP.SYNCS 0x989680 ;  /* 0x009896800000895d */ /* 0x002fea0003900000 */
[----:B------:R-:W1:Y:S02]  /*118a0*/  @!P0 SYNCS.PHASECHK.TRANS64 P0, [R4+URZ+0x2a860], R3 ;  /* 0x02a86003040085a7 */ /* 0x000e64000800007f */
[----:B-1----:R-:W-:Y:S05]  /*118b0*/  @!P0 BRA `(.L_x_2291) ;  /* 0xfffffffc00f08947 */ /* 0x002fea000383ffff */
[----:B------:R-:W-:Y:S05]  /*118c0*/  BRA `(.L_x_2378) ;  /* 0xffffffd000207947 */ /* 0x000fea000383ffff */
.L_x_2292:
[----:B------:R-:W-:Y:S01]  /*118d0*/  BSSY B0, `(.L_x_2379) ;  /* 0x0000008000007945 */ /* 0x000fe20003800000 */
[----:B------:R-:W-:Y:S01]  /*118e0*/  IMAD.MOV.U32 R13, RZ, RZ, R19 ;  /* 0x000000ffff0d7224 */ /* 0x000fe200078e0013 */
[----:B------:R-:W-:Y:S01]  /*118f0*/  MOV R12, RZ ;  /* 0x000000ff000c7202 */ /* 0x000fe20000000f00 */
[----:B------:R-:W-:Y:S02]  /*11900*/  IMAD.MOV.U32 R11, RZ, RZ, 0x181f ;  /* 0x0000181fff0b7424 */ /* 0x000fe400078e00ff */
[----:B------:R-:W-:-:S07]  /*11910*/  IMAD.MOV.U32 R15, RZ, RZ, -0x1 ;  /* 0xffffffffff0f7424 */ /* 0x000fce00078e00ff */
[----:B0-----:R-:W-:Y:S05]  /*11920*/  WARPSYNC.COLLECTIVE R15, `(.L_x_2380) ;  /* 0x000000000f087348 */ /* 0x001fea0003c00000 */
[----:B------:R1:W2:Y:S02]  /*11930*/  SHFL.IDX P6, R14, R13, R12, R11 ;  /* 0x0000000c0d0e7389 */ /* 0x0002a400000c000b */
[----:B012---:R-:W-:Y:S01]  /*11940*/  ENDCOLLECTIVE ;  /* 0x000000000000791b */ /* 0x007fe20003800000 */
.L_x_2380:
[----:B------:R-:W-:Y:S05]  /*11950*/  BSYNC B0 ;  /* 0x0000000000007941 */ /* 0x000fea0003800000 */
.L_x_2379:
[----:B------:R-:W-:Y:S01]  /*11960*/  IMAD.MOV.U32 R13, RZ, RZ, R18 ;  /* 0x000000ffff0d7224 */ /* 0x000fe200078e0012 */
[----:B------:R-:W-:Y:S01]  /*11970*/  MOV R11, 0x181f ;  /* 0x0000181f000b7802 */ /* 0x000fe20000000f00 */
[----:B------:R-:W-:Y:S01]  /*11980*/  IMAD.MOV.U32 R12, RZ, RZ, RZ ;  /* 0x000000ffff0c7224 */ /* 0x000fe200078e00ff */
[----:B------:R-:W-:Y:S01]  /*11990*/  MOV R0, R14 ;  /* 0x0000000e00007202 */ /* 0x000fe20000000f00 */
[----:B------:R-:W-:Y:S02]  /*119a0*/  IMAD.MOV.U32 R15, RZ, RZ, -0x1 ;  /* 0xffffffffff0f7424 */ /* 0x000fe400078e00ff */
[----:B------:R-:W-:-:S07]  /*119b0*/  IMAD.SHL.U32 R6, R37, 0x2, RZ ;  /* 0x0000000225067824 */ /* 0x000fce00078e00ff */
[----:B------:R-:W-:Y:S05]  /*119c0*/  WARPSYNC.COLLECTIVE R15, `(.L_x_2381) ;  /* 0x000000000f087348 */ /* 0x000fea0003c00000 */
[----:B------:R0:W1:Y:S02]  /*119d0*/  SHFL.IDX P6, R14, R13, R12, R11 ;  /* 0x0000000c0d0e7389 */ /* 0x00006400000c000b */
[----:B01----:R-:W-:Y:S01]  /*119e0*/  ENDCOLLECTIVE ;  /* 0x000000000000791b */ /* 0x003fe20003800000 */
.L_x_2381:
[----:B------:R-:W-:Y:S01]  /*119f0*/  IMAD.MOV.U32 R13, RZ, RZ, R19 ;  /* 0x000000ffff0d7224 */ /* 0x000fe200078e0013 */
[----:B------:R-:W-:Y:S02]  /*11a00*/  MOV R12, 0x1 ;  /* 0x00000001000c7802 */ /* 0x000fe40000000f00 */
[----:B------:R-:W-:-:S13]  /*11a10*/  IADD3 R2, P0, R14, R6, RZ ;  /* 0x000000060e027210 */ /* 0x000fda0007f1e0ff */
[----:B------:R-:W-:Y:S05]  /*11a20*/  WARPSYNC.COLLECTIVE R15, `(.L_x_2382) ;  /* 0x000000000f087348 */ /* 0x000fea0003c00000 */
[----:B------:R0:W1:Y:S02]  /*11a30*/  SHFL.IDX P6, R14, R13, R12, R11 ;  /* 0x0000000c0d0e7389 */ /* 0x00006400000c000b */
[----:B01----:R-:W-:Y:S01]  /*11a40*/  ENDCOLLECTIVE ;  /* 0x000000000000791b */ /* 0x003fe20003800000 */
.L_x_2382:
[----:B------:R-:W-:Y:S01]  /*11a50*/  IADD3.X R3, RZ, R0, RZ, P0, !PT ;  /* 0x00000000ff037210 */ /* 0x000fe200007fe4ff */
[----:B------:R-:W-:Y:S01]  /*11a60*/  IMAD R0, R8, 0x2, R17 ;  /* 0x0000000208007824 */ /* 0x000fe200078e0211 */
        /* <DEDUP_REMOVED lines=11> */
.L_x_2383:
        /* <DEDUP_REMOVED lines=10> */
.L_x_2384:
        /* <DEDUP_REMOVED lines=12> */
.L_x_2385:
        /* <DEDUP_REMOVED lines=10> */
.L_x_2386:
        /* <DEDUP_REMOVED lines=12> */
.L_x_2387:
        /* <DEDUP_REMOVED lines=10> */
.L_x_2388:
        /* <DEDUP_REMOVED lines=12> */
.L_x_2389:
        /* <DEDUP_REMOVED lines=10> */
.L_x_2390:
        /* <DEDUP_REMOVED lines=12> */
.L_x_2391:
[----:B------:R-:W-:Y:S01]  /*120a0*/  @!PT LDS RZ, [RZ] ;  /* 0x00000000fffff984 */ /* 0x000fe20000000800 */
[----:B------:R-:W-:Y:S01]  /*120b0*/  @!PT LDS RZ, [RZ] ;  /* 0x00000000fffff984 */ /* 0x000fe20000000800 */
[----:B------:R-:W-:Y:S01]  /*120c0*/  @!PT LDS RZ, [RZ] ;  /* 0x00000000fffff984 */ /* 0x000fe20000000800 */
[----:B------:R1:W-:Y:S01]  /*120d0*/  LDGSTS.E.BYPASS.LTC128B.128 [R0+0x5400], desc[UR36][R2.64+0x80], !P0 ;  /* 0x0540008002007fae */ /* 0x0003e2000c101d64 */
[----:B------:R-:W-:Y:S05]  /*120e0*/  BRA `(.L_x_2392) ;  /* 0xffffffc800e47947 */ /* 0x000fea000383ffff */
.L_x_2297:
[----:B------:R-:W-:Y:S01]  /*120f0*/  BSSY B0, `(.L_x_2393) ;  /* 0x0000008000007945 */ /* 0x000fe20003800000 */
[----:B------:R-:W-:Y:S01]  /*12100*/  IMAD.MOV.U32 R13, RZ, RZ, R34 ;  /* 0x000000ffff0d7224 */ /* 0x000fe200078e0022 */
[----:B------:R-:W-:Y:S01]  /*12110*/  MOV R12, RZ ;  /* 0x000000ff000c7202 */ /* 0x000fe20000000f00 */
[----:B------:R-:W-:Y:S02]  /*12120*/  IMAD.MOV.U32 R11, RZ, RZ, 0x1f ;  /* 0x0000001fff0b7424 */ /* 0x000fe400078e00ff */
[----:B------:R-:W-:-:S07]  /*12130*/  IMAD.MOV.U32 R15, RZ, RZ, -0x1 ;  /* 0xffffffffff0f7424 */ /* 0x000fce00078e00ff */
[----:B-----5:R-:W-:Y:S05]  /*12140*/  WARPSYNC.COLLECTIVE R15, `(.L_x_2394) ;  /* 0x000000000f087348 */ /* 0x020fea0003c00000 */
[----:B------:R0:W1:Y:S02]  /*12150*/  SHFL.IDX P6, R14, R13, R12, R11 ;  /* 0x0000000c0d0e7389 */ /* 0x00006400000c000b */
[----:B01---5:R-:W-:Y:S01]  /*12160*/  ENDCOLLECTIVE ;  /* 0x000000000000791b */ /* 0x023fe20003800000 */
.L_x_2394:
[----:B------:R-:W-:Y:S05]  /*12170*/  BSYNC B0 ;  /* 0x0000000000007941 */ /* 0x000fea0003800000 */
.L_x_2393:
[----:B------:R-:W-:Y:S05]  /*12180*/  BRA `(.L_x_2395) ;  /* 0xffffffcc00687947 */ /* 0x000fea000383ffff */
.L_x_2300:
[----:B-1----:R1:W2:Y:S02]  /*12190*/  SYNCS.PHASECHK.TRANS64.TRYWAIT P0, [R4+URZ+0x2a820], R0 ;  /* 0x02a82000040075a7 */ /* 0x0022a4000800017f */
[----:B--2---:R-:W-:Y:S05]  /*121a0*/  @!P0 NANOSLEEP.SYNCS 0x989680 ;  /* 0x009896800000895d */ /* 0x004fea0003900000 */
[----:B------:R-:W2:Y:S02]  /*121b0*/  @!P0 SYNCS.PHASECHK.TRANS64 P0, [R4+URZ+0x2a820], R0 ;  /* 0x02a82000040085a7 */ /* 0x000ea4000800007f */
[----:B--2---:R-:W-:Y:S05]  /*121c0*/  @!P0 BRA `(.L_x_2300) ;  /* 0xfffffffc00f08947 */ /* 0x004fea000383ffff */
[----:B------:R-:W-:Y:S05]  /*121d0*/  BRA `(.L_x_2396) ;  /* 0xffffffcc00b07947 */ /* 0x000fea000383ffff */
.L_x_2301:
[----:B------:R-:W2:Y:S01]  /*121e0*/  S2R R2, SR_TID.X ;  /* 0x0000000000027919 */ /* 0x000ea20000002100 */
[----:B------:R-:W-:Y:S01]  /*121f0*/  BSSY B0, `(.L_x_2397) ;  /* 0x000000a000007945 */ /* 0x000fe20003800000 */
[----:B------:R-:W-:Y:S01]  /*12200*/  IMAD.MOV.U32 R12, RZ, RZ, RZ ;  /* 0x000000ffff0c7224 */ /* 0x000fe200078e00ff */
[----:B------:R-:W-:Y:S01]  /*12210*/  MOV R15, 0xffffffff ;  /* 0xffffffff000f7802 */ /* 0x000fe20000000f00 */
[----:B------:R-:W-:Y:S01]  /*12220*/  IMAD.MOV.U32 R11, RZ, RZ, 0x1f ;  /* 0x0000001fff0b7424 */ /* 0x000fe200078e00ff */
[----:B--2---:R-:W-:-:S04]  /*12230*/  SHF.R.U32.HI R2, RZ, 0x5, R2 ;  /* 0x00000005ff027819 */ /* 0x004fc80000011602 */
[----:B------:R-:W-:-:S04]  /*12240*/  LOP3.LUT R2, R2, 0x3, RZ, 0xc0, !PT ;  /* 0x0000000302027812 */ /* 0x000fc800078ec0ff */
[----:B------:R-:W-:-:S07]  /*12250*/  MOV R13, R2 ;  /* 0x00000002000d7202 */ /* 0x000fce0000000f00 */
[----:B01---5:R-:W-:Y:S05]  /*12260*/  WARPSYNC.COLLECTIVE R15, `(.L_x_2398) ;  /* 0x000000000f087348 */ /* 0x023fea0003c00000 */
[----:B------:R2:W3:Y:S02]  /*12270*/  SHFL.IDX P6, R14, R13, R12, R11 ;  /* 0x0000000c0d0e7389 */ /* 0x0004e400000c000b */
[----:B0123-5:R-:W-:Y:S01]  /*12280*/  ENDCOLLECTIVE ;  /* 0x000000000000791b */ /* 0x02ffe20003800000 */
.L_x_2398:
[----:B------:R-:W-:Y:S05]  /*12290*/  BSYNC B0 ;  /* 0x0000000000007941 */ /* 0x000fea0003800000 */
.L_x_2397:
[----:B------:R-:W-:Y:S05]  /*122a0*/  BRA `(.L_x_2399) ;  /* 0xffffffcc00987947 */ /* 0x000fea000383ffff */
.L_x_2304:
[----:B------:R-:W-:Y:S01]  /*122b0*/  BSSY B1, `(.L_x_2400) ;  /* 0x0000006000017945 */ /* 0x000fe20003800000 */
[----:B------:R-:W-:-:S07]  /*122c0*/  IMAD.MOV.U32 R15, RZ, RZ, -0x1 ;  /* 0xffffffffff0f7424 */ /* 0x000fce00078e00ff */
[----:B01---5:R-:W-:Y:S05]  /*122d0*/  WARPSYNC.COLLECTIVE R15, `(.L_x_2401) ;  /* 0x000000000f0c7348 */ /* 0x023fea0003c00000 */
[----:B------:R-:W-:Y:S02]  /*122e0*/  ELECT P6, UR62, PT ;  /* 0x00000000003e782f */ /* 0x000fe400038c0000 */
[----:B------:R-:W-:Y:S01]  /*122f0*/  MOV R14, UR62 ;  /* 0x0000003e000e7c02 */ /* 0x000fe20008000f00 */
[----:B01---5:R-:W-:Y:S10]  /*12300*/  ENDCOLLECTIVE ;  /* 0x000000000000791b */ /* 0x023ff40003800000 */
.L_x_2401:
[----:B------:R-:W-:Y:S05]  /*12310*/  BSYNC B1 ;  /* 0x0000000000017941 */ /* 0x000fea0003800000 */
.L_x_2400:
[----:B------:R-:W-:Y:S05]  /*12320*/  BRA `(.L_x_2402) ;  /* 0xffffffcc00907947 */ /* 0x000fea000383ffff */
.L_x_2306:
[----:B-1----:R1:W2:Y:S02]  /*12330*/  SYNCS.PHASECHK.TRANS64.TRYWAIT P1, [R5+URZ+0x2a840], R0 ;  /* 0x02a84000050075a7 */ /* 0x0022a4000802017f */
[----:B--2---:R-:W-:Y:S05]  /*12340*/  @!P1 NANOSLEEP.SYNCS 0x989680 ;  /* 0x009896800000995d */ /* 0x004fea0003900000 */
[----:B------:R-:W2:Y:S02]  /*12350*/  @!P1 SYNCS.PHASECHK.TRANS64 P1, [R5+URZ+0x2a840], R0 ;  /* 0x02a84000050095a7 */ /* 0x000ea4000802007f */
[----:B--2---:R-:W-:Y:S05]  /*12360*/  @!P1 BRA `(.L_x_2306) ;  /* 0xfffffffc00f09947 */ /* 0x004fea000383ffff */
[----:B------:R-:W-:Y:S05]  /*12370*/  BRA `(.L_x_2403) ;  /* 0xffffffcc00b07947 */ /* 0x000fea000383ffff */
.L_x_2308:
[----:B--2---:R2:W3:Y:S02]  /*12380*/  SYNCS.PHASECHK.TRANS64.TRYWAIT P1, [R23+URZ+0x2a840], R2 ;  /* 0x02a84002170075a7 */ /* 0x0044e4000802017f */
[----:B---3--:R-:W-:Y:S05]  /*12390*/  @!P1 NANOSLEEP.SYNCS 0x989680 ;  /* 0x009896800000995d */ /* 0x008fea0003900000 */
[----:B------:R-:W3:Y:S02]  /*123a0*/  @!P1 SYNCS.PHASECHK.TRANS64 P1, [R23+URZ+0x2a840], R2 ;  /* 0x02a84002170095a7 */ /* 0x000ee4000802007f */
[----:B---3--:R-:W-:Y:S05]  /*123b0*/  @!P1 BRA `(.L_x_2308) ;  /* 0xfffffffc00f09947 */ /* 0x008fea000383ffff */
[----:B------:R-:W-:Y:S05]  /*123c0*/  BRA `(.L_x_2404) ;  /* 0xffffffcc00bc7947 */ /* 0x000fea000383ffff */
.L_x_2310:
[----:B---3--:R3:W4:Y:S02]  /*123d0*/  SYNCS.PHASECHK.TRANS64.TRYWAIT P1, [R5+URZ+0x2a860], R0 ;  /* 0x02a86000050075a7 */ /* 0x008724000802017f */
[----:B----4-:R-:W-:Y:S05]  /*123e0*/  @!P1 NANOSLEEP.SYNCS 0x989680 ;  /* 0x009896800000995d */ /* 0x010fea0003900000 */
[----:B------:R-:W4:Y:S02]  /*123f0*/  @!P1 SYNCS.PHASECHK.TRANS64 P1, [R5+URZ+0x2a860], R0 ;  /* 0x02a86000050095a7 */ /* 0x000f24000802007f */
[----:B----4-:R-:W-:Y:S05]  /*12400*/  @!P1 BRA `(.L_x_2310) ;  /* 0xfffffffc00f09947 */ /* 0x010fea000383ffff */
[----:B------:R-:W-:Y:S05]  /*12410*/  BRA `(.L_x_2405) ;  /* 0xffffffcc00b87947 */ /* 0x000fea000383ffff */
.L_x_2406:
        /* <DEDUP_REMOVED lines=14> */
.L_x_15639:


//--------------------- .text._ZN7cutlass13device_kernelIN5flash11enable_sm90INS1_16FlashAttnFwdSm90INS1_25CollectiveMainloopFwdSm90ILi2EN4cute5tupleIJNS5_1CILi1EEES8_S8_EEENS6_IJNS7_ILi128EEENS7_ILi96EEENS7_ILi192EEEEEELi128ENS_10bfloat16_tEfNS_4arch4Sm90ELb1ELb0ELb1ELb1ELb1ELb0ELb0ELb1ELb1ELb1ELb0ELb0EEENS1_21CollectiveEpilogueFwdINS6_IJSA_SA_SB_EEES9_SE_SG_Li256ELb1ELb1ELb0ELb0EEENS1_36VarlenDynamicPersistentTileSchedulerILi128ELi96ELi256ELi128ELb0ELb1ELb1ELb1ELb1ELb1EEEEEEEEEvNT_6ParamsE --------------------------
	.section	.text._ZN7cutlass13device_kernelIN5flash11enable_sm90INS1_16FlashAttnFwdSm90INS1_25CollectiveMainloopFwdSm90ILi2EN4cute5tupleIJNS5_1CILi1EEES8_S8_EEENS6_IJNS7_ILi128EEENS7_ILi96EEENS7_ILi192EEEEEELi128ENS_10bfloat16_tEfNS_4arch4Sm90ELb1ELb0ELb1ELb1ELb1ELb0ELb0ELb1ELb1ELb1ELb0ELb0EEENS1_21CollectiveEpilogueFwdINS6_IJSA_SA_SB_EEES9_SE_SG_Li256ELb1ELb1ELb0ELb0EEENS1_36VarlenDynamicPersistentTileSchedulerILi128ELi96ELi256ELi128ELb0ELb1ELb1ELb1ELb1ELb1EEEEEEEEEvNT_6ParamsE,"ax",@progbits
	.align	128
.text._ZN7cutlass13device_kernelIN5flash11enable_sm90INS1_16FlashAttnFwdSm90INS1_25CollectiveMainloopFwdSm90ILi2EN4cute5tupleIJNS5_1CILi1EEES8_S8_EEENS6_IJNS7_ILi128EEENS7_ILi96EEENS7_ILi192EEEEEELi128ENS_10bfloat16_tEfNS_4arch4Sm90ELb1ELb0ELb1ELb1ELb1ELb0ELb0ELb1ELb1ELb1ELb0ELb0EEENS1_21CollectiveEpilogueFwdINS6_IJSA_SA_SB_EEES9_SE_SG_Li256ELb1ELb1ELb0ELb0EEENS1_36VarlenDynamicPersistentTileSchedulerILi128ELi96ELi256ELi128ELb0ELb1ELb1ELb1ELb1ELb1EEEEEEEEEvNT_6ParamsE:
        .type           _ZN7cutlass13device_kernelIN5flash11enable_sm90INS1_16FlashAttnFwdSm90INS1_25CollectiveMainloopFwdSm90ILi2EN4cute5tupleIJNS5_1CILi1EEES8_S8_EEENS6_IJNS7_ILi128EEENS7_ILi96EEENS7_ILi192EEEEEELi128ENS_10bfloat16_tEfNS_4arch4Sm90ELb1ELb0ELb1ELb1ELb1ELb0ELb0ELb1ELb1ELb1ELb0ELb0EEENS1_21CollectiveEpilogueFwdINS6_IJSA_SA_SB_EEES9_SE_SG_Li256ELb1ELb1ELb0ELb0EEENS1_36VarlenDynamicPersistentTileSchedulerILi128ELi96ELi256ELi128ELb0ELb1ELb1ELb1ELb1ELb1EEEEEEEEEvNT_6ParamsE,@function
        .size           _ZN7cutlass13device_kernelIN5flash11enable_sm90INS1_16FlashAttnFwdSm90INS1_25CollectiveMainloopFwdSm90ILi2EN4cute5tupleIJNS5_1CILi1EEES8_S8_EEENS6_IJNS7_ILi128EEENS7_ILi96EEENS7_ILi192EEEEEELi128ENS_10bfloat16_tEfNS_4arch4Sm90ELb1ELb0ELb1ELb1ELb1ELb0ELb0ELb1ELb1ELb1ELb0ELb0EEENS1_21CollectiveEpilogueFwdINS6_IJSA_SA_SB_EEES9_SE_SG_Li256ELb1ELb1ELb0ELb0EEENS1_36VarlenDynamicPersistentTileSchedulerILi128ELi96ELi256ELi128ELb0ELb1ELb1ELb1ELb1ELb1EEEEEEEEEvNT_6ParamsE,(.L_x_15640 - _ZN7cutlass13device_kernelIN5flash11enable_sm90INS1_16FlashAttnFwdSm90INS1_25CollectiveMainloopFwdSm90ILi2EN4cute5tupleIJNS5_1CILi1EEES8_S8_EEENS6_IJNS7_ILi128EEENS7_ILi96EEENS7_ILi192EEEEEELi128ENS_10bfloat16_tEfNS_4arch4Sm90ELb1ELb0ELb1ELb1ELb1ELb0ELb0ELb1ELb1ELb1ELb0ELb0EEENS1_21CollectiveEpilogueFwdINS6_IJSA_SA_SB_EEES9_SE_SG_Li256ELb1ELb1ELb0ELb0EEENS1_36VarlenDynamicPersistentTileSchedulerILi128ELi96ELi256ELi128ELb0ELb1ELb1ELb1ELb1ELb1EEEEEEEEEvNT_6ParamsE)
        .other          _ZN7cutlass13device_kernelIN5flash11enable_sm90INS1_16FlashAttnFwdSm90INS1_25CollectiveMainloopFwdSm90ILi2EN4cute5tupleIJNS5_1CILi1EEES8_S8_EEENS6_IJNS7_ILi128EEENS7_ILi96EEENS7_ILi192EEEEEELi128ENS_10bfloat16_tEfNS_4arch4Sm90ELb1ELb0ELb1ELb1ELb1ELb0ELb0ELb1ELb1ELb1ELb0ELb0EEENS1_21CollectiveEpilogueFwdINS6_IJSA_SA_SB_EEES9_SE_SG_Li256ELb1ELb1ELb0ELb0EEENS1_36VarlenDynamicPersistentTileSchedulerILi128ELi96ELi256ELi128ELb0ELb1ELb1ELb1ELb1ELb1EEEEEEEEEvNT_6ParamsE,@"STO_CUDA_ENTRY STV_DEFAULT"
_ZN7cutlass13device_kernelIN5flash11enable_sm90INS1_16FlashAttnFwdSm90INS1_25CollectiveMainloopFwdSm90ILi2EN4cute5tupleIJNS5_1CILi1EEES8_S8_EEENS6_IJNS7_ILi128EEENS7_ILi96EEENS7_ILi192EEEEEELi128ENS_10bfloat16_tEfNS_4arch4Sm90ELb1ELb0ELb1ELb1ELb1ELb0ELb0ELb1ELb1ELb1ELb0ELb0EEENS1_21CollectiveEpilogueFwdINS6_IJSA_SA_SB_EEES9_SE_SG_Li256ELb1ELb1ELb0ELb0EEENS1_36VarlenDynamicPersistentTileSchedulerILi128ELi96ELi256ELi128ELb0ELb1ELb1ELb1ELb1ELb1EEEEEEEEEvNT_6ParamsE:
        /* <DEDUP_REMOVED lines=45> */
.L_x_2407:
        /* <DEDUP_REMOVED lines=22> */
.L_x_2408:
        /* <DEDUP_REMOVED lines=18> */
.L_x_2409:
        /* <DEDUP_REMOVED lines=22> */
.L_x_2410:
        /* <DEDUP_REMOVED lines=23> */
.L_x_2411:
        /* <DEDUP_REMOVED lines=8> */
.L_x_2413:
        /* <DEDUP_REMOVED lines=22> */
[-C--:B------:R-:W-:Y:S02]  /*0a00*/  LEA.HI R0, R3, R174.reuse, RZ, 0x4 ;  /* 0x000000ae03007211 */ /* 0x080fe400078f20ff */
[----:B------:R-:W-:Y:S02]  /*0a10*/  LOP3.LUT R165, R5, 0xffffff80, RZ, 0xc0, !PT ;  /* 0xffffff8005a57812 */ /* 0x000fe400078ec0ff */
[----:B------:R-:W-:Y:S02]  /*0a20*/  SHF.R.S32.HI R9, RZ, 0x4, R0 ;  /* 0x00000004ff097819 */ /* 0x000fe40000011400 */
[----:B------:R-:W-:Y:S01]  /*0a30*/  LEA.HI R2, R3, R174, RZ, 0x5 ;  /* 0x000000ae03027211 */ /* 0x000fe200078f28ff */
[----:B------:R-:W-:Y:S01]  /*0a40*/  IMAD.IADD R165, R174, 0x1, -R165 ;  /* 0x00000001aea57824 */ /* 0x000fe200078e0aa5 */
[----:B------:R-:W-:-:S02]  /*0a50*/  LOP3.LUT R7, R0, 0x3fffff0, RZ, 0xc0, !PT ;  /* 0x03fffff000077812 */ /* 0x000fc400078ec0ff */
[----:B------:R-:W-:Y:S01]  /*0a60*/  LEA.HI R0, R0, R9, RZ, 0x1 ;  /* 0x0000000900007211 */ /* 0x000fe200078f08ff */
[----:B------:R-:W-:Y:S01]  /*0a70*/  IMAD.SHL.U32 R2, R2, 0x20, RZ ;  /* 0x0000002002027824 */ /* 0x000fe200078e00ff */
[----:B------:R-:W-:Y:S02]  /*0a80*/  SHF.R.S32.HI R4, RZ, 0x1f, R165 ;  /* 0x0000001fff047819 */ /* 0x000fe400000114a5 */
[----:B------:R-:W-:Y:S02]  /*0a90*/  LOP3.LUT R0, R0, 0x1ffffffe, RZ, 0xc0, !PT ;  /* 0x1ffffffe00007812 */ /* 0x000fe400078ec0ff */
[----:B------:R-:W-:Y:S02]  /*0aa0*/  LEA.HI R6, R4, R165, RZ, 0x2 ;  /* 0x000000a504067211 */ /* 0x000fe400078f10ff */
[----:B------:R-:W-:Y:S01]  /*0ab0*/  LEA.HI R10, R3, R174, RZ, 0x2 ;  /* 0x000000ae030a7211 */ /* 0x000fe200078f10ff */
[----:B------:R-:W-:Y:S01]  /*0ac0*/  IMAD.IADD R0, R9, 0x1, -R0 ;  /* 0x0000000109007824 */ /* 0x000fe200078e0a00 */
[----:B------:R-:W-:-:S02]  /*0ad0*/  SHF.R.S32.HI R8, RZ, 0x2, R6 ;  /* 0x00000002ff087819 */ /* 0x000fc40000011406 */
[----:B------:R-:W-:Y:S02]  /*0ae0*/  SHF.R.S32.HI R11, RZ, 0x1f, R6 ;  /* 0x0000001fff0b7819 */ /* 0x000fe40000011406 */
[----:B------:R-:W-:Y:S02]  /*0af0*/  SHF.R.S32.HI R166, RZ, 0x7, R5 ;  /* 0x00000007ffa67819 */ /* 0x000fe40000011405 */
[----:B------:R-:W-:Y:S02]  /*0b00*/  LOP3.LUT R2, R2, 0xfffffc00, RZ, 0xc0, !PT ;  /* 0xfffffc0002027812 */ /* 0x000fe400078ec0ff */
[----:B------:R-:W-:Y:S02]  /*0b10*/  IADD3 R7, R174, -R7, RZ ;  /* 0x80000007ae077210 */ /* 0x000fe40007ffe0ff */
[----:B------:R-:W-:Y:S02]  /*0b20*/  LEA.HI R11, R11, R8, RZ, 0x3 ;  /* 0x000000080b0b7211 */ /* 0x000fe400078f18ff */
[----:B------:R-:W-:Y:S01]  /*0b30*/  LOP3.LUT R9, R10, 0xfffffffc, RZ, 0xc0, !PT ;  /* 0xfffffffc0a097812 */ /* 0x000fe200078ec0ff */
[----:B------:R-:W-:Y:S01]  /*0b40*/  IMAD R7, R7, 0x40, R2 ;  /* 0x0000004007077824 */ /* 0x000fe200078e0202 */
[----:B------:R-:W-:-:S02]  /*0b50*/  LEA.HI R5, R5, R166, RZ, 0x1 ;  /* 0x000000a605057211 */ /* 0x000fc400078f08ff */
[----:B------:R-:W-:Y:S01]  /*0b60*/  LEA.HI R3, R3, R174, RZ, 0x3 ;  /* 0x000000ae03037211 */ /* 0x000fe200078f18ff */
[----:B------:R-:W-:Y:S01]  /*0b70*/  IMAD.IADD R2, R174, 0x1, -R9 ;  /* 0x00000001ae027824 */ /* 0x000fe200078e0a09 */
[----:B------:R-:W-:Y:S01]  /*0b80*/  LOP3.LUT R11, R11, 0xfffffff8, RZ, 0xc0, !PT ;  /* 0xfffffff80b0b7812 */ /* 0x000fe200078ec0ff */
[----:B------:R-:W-:Y:S01]  /*0b90*/  IMAD R168, R0, 0x8, R7 ;  /* 0x0000000800a87824 */ /* 0x000fe200078e0207 */
[----:B------:R-:W-:Y:S02]  /*0ba0*/  LEA.HI R4, R4, R165, RZ, 0x5 ;  /* 0x000000a504047211 */ /* 0x000fe400078f28ff */
[----:B------:R-:W-:Y:S01]  /*0bb0*/  LOP3.LUT R9, R5, 0x3fffffe, RZ, 0xc0, !PT ;  /* 0x03fffffe05097812 */ /* 0x000fe200078ec0ff */
[----:B------:R-:W-:Y:S01]  /*0bc0*/  IMAD.IADD R11, R8, 0x1, -R11 ;  /* 0x00000001080b7824 */ /* 0x000fe200078e0a0b */
[----:B------:R-:W-:Y:S02]  /*0bd0*/  LOP3.LUT R5, R3, 0xfffffff8, RZ, 0xc0, !PT ;  /* 0xfffffff803057812 */ /* 0x000fe400078ec0ff */
[----:B------:R-:W-:Y:S01]  /*0be0*/  SHF.R.S32.HI R4, RZ, 0x5, R4 ;  /* 0x00000005ff047819 */ /* 0x000fe20000011404 */
[----:B------:R-:W-:Y:S01]  /*0bf0*/  IMAD.IADD R9, R166, 0x1, -R9 ;  /* 0x00000001a6097824 */ /* 0x000fe200078e0a09 */
[----:B------:R-:W-:Y:S01]  /*0c00*/  LEA.HI R8, R2, R2, RZ, 0x1 ;  /* 0x0000000202087211 */ /* 0x000fe200078f08ff */
[----:B------:R-:W-:Y:S01]  /*0c10*/  IMAD.IADD R160, R174, 0x1, -R5 ;  /* 0x00000001aea07824 */ /* 0x000fe200078e0a05 */
[----:B------:R-:W-:-:S02]  /*0c20*/  LEA R4, R4, R11, 0x4 ;  /* 0x0000000b04047211 */ /* 0x000fc400078e20ff */
[----:B------:R-:W-:Y:S01]  /*0c30*/  LOP3.LUT R11, R8, 0x1ffffffe, RZ, 0xc0, !PT ;  /* 0x1ffffffe080b7812 */ /* 0x000fe200078ec0ff */
[----:B------:R-:W-:Y:S01]  /*0c40*/  IMAD.SHL.U32 R17, R160, 0x8, RZ ;  /* 0x00000008a0117824 */ /* 0x000fe200078e00ff */
[----:B------:R-:W-:Y:S02]  /*0c50*/  LOP3.LUT R18, R6, 0x7ffffffc, RZ, 0xc0, !PT ;  /* 0x7ffffffc06127812 */ /* 0x000fe400078ec0ff */
[----:B------:R-:W-:Y:S01]  /*0c60*/  LEA R167, R9, R4, 0x6 ;  /* 0x0000000409a77211 */ /* 0x000fe200078e30ff */
[----:B------:R-:W-:Y:S01]  /*0c70*/  IMAD.IADD R2, R2, 0x1, -R11 ;  /* 0x0000000102027824 */ /* 0x000fe200078e0a0b */
[----:B------:R-:W-:Y:S01]  /*0c80*/  SHF.R.S32.HI R163, RZ, 0x3, R3 ;  /* 0x00000003ffa37819 */ /* 0x000fe20000011403 */
[----:B------:R-:W-:Y:S01]  /*0c90*/  VIADD R23, R17, 0x40 ;  /* 0x0000004011177836 */ /* 0x000fe20000000000 */
[----:B------:R-:W-:Y:S01]  /*0ca0*/  SHF.R.S32.HI R173, RZ, 0x1f, R17 ;  /* 0x0000001fffad7819 */ /* 0x000fe20000011411 */
[----:B------:R-:W-:Y:S01]  /*0cb0*/  IMAD.IADD R18, R165, 0x1, -R18 ;  /* 0x00000001a5127824 */ /* 0x000fe200078e0a12 */
[----:B------:R-:W-:-:S02]  /*0cc0*/  LEA R19, R2, R167, 0x3 ;  /* 0x000000a702137211 */ /* 0x000fc400078e18ff */
[----:B------:R-:W-:-:S07]  /*0cd0*/  SHF.R.S32.HI R169, RZ, 0x1f, R23 ;  /* 0x0000001fffa97819 */ /* 0x000fce0000011417 */
.L_x_2473:
[----:B0---4-:R-:W0:Y:S01]  /*0ce0*/  LDC.64 R2, c[0x0][0xc88] ;  /* 0x00032200ff027b82 */ /* 0x011e220000000a00 */
[----:B------:R-:W-:Y:S01]  /*0cf0*/  ULDC.64 UR4, c[0x0][0xa28] ;  /* 0x00028a0000047ab9 */ /* 0x000fe20000000a00 */
[----:B------:R-:W-:Y:S01]  /*0d00*/  ULDC.64 UR6, c[0x0][0xa18] ;  /* 0x0002860000067ab9 */ /* 0x000fe20000000a00 */
[----:B------:R-:W-:Y:S01]  /*0d10*/  IMAD.MOV.U32 R0, RZ, RZ, RZ ;  /* 0x000000ffff007224 */ /* 0x000fe200078e00ff */
[----:B------:R-:W-:Y:S01]  /*0d20*/  ULDC.64 UR8, c[0x0][0xa20] ;  /* 0x0002880000087ab9 */ /* 0x000fe20000000a00 */
[----:B0-----:R-:W-:-:S05]  /*0d30*/  IMAD.WIDE R2, R47, 0x4, R2 ;  /* 0x000000042f027825 */ /* 0x001fca00078e0202 */
[----:B--2---:R-:W2:Y:S01]  /*0d40*/  LDG.E R22, desc[UR36][R2.64] ;  /* 0x0000002402167981 */ /* 0x004ea2000c1e1900 */
[----:B------:R-:W-:Y:S02]  /*0d50*/  ISETP.NE.U32.AND P0, PT, RZ, UR4, PT ;  /* 0x00000004ff007c0c */ /* 0x000fe4000bf05070 */
[----:B------:R-:W-:Y:S02]  /*0d60*/  ISETP.NE.U32.AND P1, PT, RZ, UR6, PT ;  /* 0x00000006ff007c0c */ /* 0x000fe4000bf25070 */
[----:B------:R-:W-:Y:S02]  /*0d70*/  ISETP.NE.AND.EX P0, PT, RZ, UR5, PT, P0 ;  /* 0x00000005ff007c0c */ /* 0x000fe4000bf05300 */
[----:B------:R-:W-:Y:S02]  /*0d80*/  ISETP.NE.AND.EX P1, PT, RZ, UR7, PT, P1 ;  /* 0x00000007ff007c0c */ /* 0x000fe4000bf25310 */
[----:B--2---:R-:W-:-:S09]  /*0d90*/  SHF.R.S32.HI R162, RZ, 0x1f, R22 ;  /* 0x0000001fffa27819 */ /* 0x004fd20000011416 */
[----:B---3--:R-:W-:-:S04]  /*0da0*/  @P0 LEA R4, P2, R22, UR4, 0x2 ;  /* 0x0000000416040c11 */ /* 0x008fc8000f8410ff */
[C---:B------:R-:W-:Y:S01]  /*0db0*/  @P0 LEA.HI.X R5, R22.reuse, UR5, R162, 0x2, P2 ;  /* 0x0000000516050c11 */ /* 0x040fe200090f14a2 */
[----:B------:R-:W-:Y:S01]  /*0dc0*/  ULDC.64 UR4, c[0x0][0x418] ;  /* 0x0001060000047ab9 */ /* 0x000fe20000000a00 */
[----:B------:R-:W-:-:S03]  /*0dd0*/  @P1 LEA R170, P2, R22, UR6, 0x2 ;  /* 0x0000000616aa1c11 */ /* 0x000fc6000f8410ff */
[----:B------:R0:W5:Y:S01]  /*0de0*/  @P0 LDG.E R0, desc[UR36][R4.64] ;  /* 0x0000002404000981 */ /* 0x000162000c1e1900 */
[----:B------:R-:W-:-:S05]  /*0df0*/  @P1 LEA.HI.X R171, R22, UR7, R162, 0x2, P2 ;  /* 0x0000000716ab1c11 */ /* 0x000fca00090f14a2 */
[----:B------:R0:W5:Y:S01]  /*0e00*/  @P1 LDG.E R170, desc[UR36][R170.64] ;  /* 0x00000024aaaa1981 */ /* 0x000162000c1e1900 */
[----:B------:R-:W-:Y:S01]  /*0e10*/  UISETP.NE.U32.AND UP0, UPT, UR4, URZ, UPT ;  /* 0x0000003f0400728c */ /* 0x000fe2000bf05070 */
[----:B------:R-:W-:Y:S02]  /*0e20*/  ISETP.NE.U32.AND P2, PT, RZ, UR8, PT ;  /* 0x00000008ff007c0c */ /* 0x000fe4000bf45070 */
        /* <DEDUP_REMOVED lines=17> */
.L_x_2414:
[----:B------:R-:W-:Y:S02]  /*0f40*/  IMAD.U32 R171, RZ, RZ, UR4 ;  /* 0x00000004ffab7e24 */ /* 0x000fe4000f8e00ff */
[----:B------:R-:W-:Y:S01]  /*0f50*/  IMAD.MOV.U32 R161, RZ, RZ, R46 ;  /* 0x000000ffffa17224 */ /* 0x000fe200078e002e */
[----:B------:R-:W-:Y:S06]  /*0f60*/  @!P2 BRA `(.L_x_2415) ;  /* 0x000000000010a947 */ /* 0x000fec0003800000 */
[----:B------:R-:W-:-:S04]  /*0f70*/  LEA R2, P0, R22, UR8, 0x2 ;  /* 0x0000000816027c11 */ /* 0x000fc8000f8010ff */
[----:B------:R-:W-:-:S05]  /*0f80*/  LEA.HI.X R3, R22, UR9, R162, 0x2, P0 ;  /* 0x0000000916037c11 */ /* 0x000fca00080f14a2 */
[----:B------:R1:W5:Y:S01]  /*0f90*/  LDG.E R171, desc[UR36][R2.64] ;  /* 0x0000002402ab7981 */ /* 0x000362000c1e1900 */
[----:B------:R-:W-:Y:S05]  /*0fa0*/  BRA `(.L_x_2416) ;  /* 0x0000000000247947 */ /* 0x000fea0003800000 */
.L_x_2415:
        /* <DEDUP_REMOVED lines=8> */
[----:B--2---:R-:W-:-:S07]  /*1030*/  IADD3 R171, -R171, R4, RZ ;  /* 0x00000004abab7210 */ /* 0x004fce0007ffe1ff */
.L_x_2416:
[----:B------:R-:W2:Y:S01]  /*1040*/  LDC R172, c[0x0][0x448] ;  /* 0x00011200ffac7b82 */ /* 0x000ea20000000800 */
[----:B------:R-:W-:Y:S01]  /*1050*/  IMAD.SHL.U32 R16, R45, 0x80, RZ ;  /* 0x000000802d107824 */ /* 0x000fe200078e00ff */
[----:B------:R-:W-:Y:S01]  /*1060*/  CS2R R86, SRZ ;  /* 0x0000000000567805 */ /* 0x000fe2000001ff00 */
[----:B-----5:R-:W-:Y:S01]  /*1070*/  IMAD.IADD R171, R171, 0x1, -R0 ;  /* 0x00000001abab7824 */ /* 0x020fe200078e0a00 */
[----:B------:R-:W-:Y:S01]  /*1080*/  CS2R R84, SRZ ;  /* 0x0000000000547805 */ /* 0x000fe2000001ff00 */
[----:B-1----:R-:W-:Y:S01]  /*1090*/  VIADD R2, R16, 0x7f ;  /* 0x0000007f10027836 */ /* 0x002fe20000000000 */
[----:B------:R-:W-:Y:S02]  /*10a0*/  CS2R R82, SRZ ;  /* 0x0000000000527805 */ /* 0x000fe4000001ff00 */
[----:B------:R-:W-:Y:S02]  /*10b0*/  CS2R R80, SRZ ;  /* 0x0000000000507805 */ /* 0x000fe4000001ff00 */
[----:B------:R-:W-:-:S02]  /*10c0*/  CS2R R78, SRZ ;  /* 0x00000000004e7805 */ /* 0x000fc4000001ff00 */
[----:B------:R-:W-:Y:S02]  /*10d0*/  CS2R R76, SRZ ;  /* 0x00000000004c7805 */ /* 0x000fe4000001ff00 */
[----:B------:R-:W-:Y:S01]  /*10e0*/  CS2R R74, SRZ ;  /* 0x00000000004a7805 */ /* 0x000fe2000001ff00 */
        /* <DEDUP_REMOVED lines=13> */
[----:B--2---:R-:W-:Y:S02]  /*11c0*/  ISETP.NE.AND P0, PT, R172, 0x1, PT ;  /* 0x00000001ac00780c */ /* 0x004fe40003f05270 */
        /* <DEDUP_REMOVED lines=11> */
[----:B------:R-:W-:Y:S01]  /*1280*/  MOV R10, RZ ;  /* 0x000000ff000a7202 */ /* 0x000fe20000000f00 */
[----:B------:R-:W1:Y:S01]  /*1290*/  @P0 LDC R3, c[0x0][0x44c] ;  /* 0x00011300ff030b82 */ /* 0x000e620000000800 */
[----:B------:R-:W-:Y:S02]  /*12a0*/  IMAD.MOV.U32 R93, RZ, RZ, RZ ;  /* 0x000000ffff5d7224 */ /* 0x000fe400078e00ff */
[----:B------:R-:W-:Y:S02]  /*12b0*/  IMAD.MOV.U32 R12, RZ, RZ, RZ ;  /* 0x000000ffff0c7224 */ /* 0x000fe400078e00ff */
[----:B------:R-:W-:-:S03]  /*12c0*/  IMAD.MOV.U32 R95, RZ, RZ, RZ ;  /* 0x000000ffff5f7224 */ /* 0x000fc600078e00ff */
[----:B------:R-:W2:Y:S01]  /*12d0*/  @P0 LDC R5, c[0x0][0x450] ;  /* 0x00011400ff050b82 */ /* 0x000ea20000000800 */
[----:B-1----:R-:W-:Y:S01]  /*12e0*/  @P0 IMAD.HI.U32 R0, R2, R3, RZ ;  /* 0x0000000302000227 */ /* 0x002fe200078e00ff */
[----:B0-----:R-:W-:-:S04]  /*12f0*/  IADD3 R3, R171, 0x60, -R170 ;  /* 0x00000060ab037810 */ /* 0x001fc80007ffe8aa */
[----:B--2---:R-:W-:Y:S01]  /*1300*/  @P0 SHF.R.U32.HI R2, RZ, R5, R0 ;  /* 0x00000005ff020219 */ /* 0x004fe20000011600 */
[----:B------:R-:W-:Y:S01]  /*1310*/  VIADD R0, R171, 0x5f ;  /* 0x0000005fab007836 */ /* 0x000fe20000000000 */
[----:B------:R-:W-:Y:S02]  /*1320*/  PLOP3.LUT P0, PT, PT, PT, PT, 0x80, 0x0 ;  /* 0x000000000000781c */ /* 0x000fe40003f0f070 */
[----:B------:R-:W-:Y:S01]  /*1330*/  IADD3 R2, R3, R2, RZ ;  /* 0x0000000203027210 */ /* 0x000fe20007ffe0ff */
[----:B------:R-:W-:-:S04]  /*1340*/  IMAD.HI R0, R0, 0x2aaaaaab, RZ ;  /* 0x2aaaaaab00007827 */ /* 0x000fc800078e02ff */
[----:B------:R-:W-:Y:S01]  /*1350*/  IMAD.HI R2, R2, 0x2aaaaaab, RZ ;  /* 0x2aaaaaab02027827 */ /* 0x000fe200078e02ff */
[----:B------:R-:W-:-:S04]  /*1360*/  SHF.R.U32.HI R3, RZ, 0x1f, R0 ;  /* 0x0000001fff037819 */ /* 0x000fc80000011600 */
[----:B------:R-:W-:Y:S02]  /*1370*/  SHF.R.U32.HI R5, RZ, 0x1f, R2 ;  /* 0x0000001fff057819 */ /* 0x000fe40000011602 */
[----:B------:R-:W-:Y:S01]  /*1380*/  LEA.HI.SX32 R3, R0, R3, 0x1c ;  /* 0x0000000300037211 */ /* 0x000fe200078fe2ff */
[----:B------:R-:W-:Y:S01]  /*1390*/  IMAD.MOV.U32 R0, RZ, RZ, RZ ;  /* 0x000000ffff007224 */ /* 0x000fe200078e00ff */
[----:B------:R-:W-:Y:S01]  /*13a0*/  LEA.HI.SX32 R72, R2, R5, 0x1c ;  /* 0x0000000502487211 */ /* 0x000fe200078fe2ff */
[----:B------:R-:W-:-:S03]  /*13b0*/  IMAD.MOV.U32 R2, RZ, RZ, RZ ;  /* 0x000000ffff027224 */ /* 0x000fc600078e00ff */
[----:B------:R-:W-:-:S04]  /*13c0*/  VIMNMX R72, R3, R72, PT ;  /* 0x0000004803487248 */ /* 0x000fc80003fe0100 */
        /* <DEDUP_REMOVED lines=32> */
[----:B-1----:R-:W-:Y:S05]  /*15d0*/  CALL.ABS.NOINC R2 ;  /* 0x0000000002007343 */ /* 0x002fea0003c00000 */
.L_x_2418:
        /* <DEDUP_REMOVED lines=8> */
.L_x_2560:
[----:B------:R-:W-:Y:S05]  /*1660*/  @!P0 BRA `(.L_x_2420) ;  /* 0x0000000000048947 */ /* 0x000fea0003800000 */
[----:B------:R-:W-:Y:S01]  /*1670*/  BPT.TRAP 0x1 ;  /* 0x000000040000795c */ /* 0x000fe20000300000 */
.L_x_2420:
[----:B0-----:R-:W-:Y:S01]  /*1680*/  IMAD.U32 R3, RZ, RZ, UR38 ;  /* 0x00000026ff037e24 */ /* 0x001fe2000f8e00ff */
[----:B------:R-:W-:-:S04]  /*1690*/  MOV R0, UR39 ;  /* 0x0000002700007c02 */ /* 0x000fc80008000f00 */
[----:B------:R-:W-:Y:S02]  /*16a0*/  LEA R0, R0, UR40, 0x3 ;  /* 0x0000002800007c11 */ /* 0x000fe4000f8e18ff */
[----:B------:R-:W-:-:S04]  /*16b0*/  SHF.L.U32 R3, R3, 0x1f, RZ ;  /* 0x0000001f03037819 */ /* 0x000fc800000006ff */
[----:B------:R0:W1:Y:S01]  /*16c0*/  SYNCS.PHASECHK.TRANS64.TRYWAIT P1, [R0+URZ+0x2a830], R3 ;  /* 0x02a83003000075a7 */ /* 0x000062000802017f */
[----:B------:R-:W-:Y:S05]  /*16d0*/  @!P0 BRA `(.L_x_2421) ;  /* 0x0000000000048947 */ /* 0x000fea0003800000 */
[----:B------:R-:W-:Y:S01]  /*16e0*/  BPT.TRAP 0x1 ;  /* 0x000000040000795c */ /* 0x000fe20000300000 */
.L_x_2421:
[----:B-1----:R-:W-:Y:S05]  /*16f0*/  @P1 BRA `(.L_x_2422) ;  /* 0x0000000000081947 */ /* 0x002fea0003800000 */
[----:B------:R-:W1:Y:S02]  /*1700*/  SYNCS.PHASECHK.TRANS64.TRYWAIT P1, [R0+URZ+0x2a830], R3 ;  /* 0x02a83003000075a7 */ /* 0x000e64000802017f */
[----:B-1----:R-:W-:Y:S05]  /*1710*/  @!P1 BRA `(.L_x_2423) ;  /* 0x000000f800149947 */ /* 0x002fea0003800000 */
.L_x_2422:
        /* <DEDUP_REMOVED lines=99> */
.L_x_2424:
[----:B------:R-:W-:Y:S01]  /*1d50*/  ISETP.NE.AND P4, PT, R172, 0x1, PT ;  /* 0x00000001ac00780c */ /* 0x000fe20003f85270 */
[----:B------:R-:W-:Y:S01]  /*1d60*/  IMAD.IADD R9, R19, 0x1, R16 ;  /* 0x0000000113097824 */ /* 0x000fe200078e0210 */
[----:B------:R-:W-:Y:S01]  /*1d70*/  ULDC UR4, c[0x0][0x9d8] ;  /* 0x0002760000047ab9 */ /* 0x000fe20000000800 */
[----:B------:R-:W-:Y:S02]  /*1d80*/  IMAD.MOV.U32 R15, RZ, RZ, -0x60 ;  /* 0xffffffa0ff0f7424 */ /* 0x000fe400078e00ff */
[----:B------:R-:W-:Y:S01]  /*1d90*/  FMUL.FTZ R26, R26, UR4 ;  /* 0x000000041a1a7c20 */ /* 0x000fe20008410000 */
[----:B------:R-:W-:Y:S01]  /*1da0*/  FMUL.FTZ R27, R27, UR4 ;  /* 0x000000041b1b7c20 */ /* 0x000fe20008410000 */
[----:B------:R-:W-:Y:S01]  /*1db0*/  FMUL.FTZ R30, R30, UR4 ;  /* 0x000000041e1e7c20 */ /* 0x000fe20008410000 */
[----:B------:R-:W-:Y:S02]  /*1dc0*/  IMAD R15, R72, R15, 0x61 ;  /* 0x00000061480f7424 */ /* 0x000fe400078e020f */
[----:B------:R-:W-:Y:S01]  /*1dd0*/  FMUL.FTZ R31, R31, UR4 ;  /* 0x000000041f1f7c20 */ /* 0x000fe20008410000 */
[----:B------:R-:W-:Y:S01]  /*1de0*/  FMUL.FTZ R34, R34, UR4 ;  /* 0x0000000422227c20 */ /* 0x000fe20008410000 */
[----:B------:R-:W0:Y:S01]  /*1df0*/  MUFU.TANH R26, R26 ;  /* 0x0000001a001a7308 */ /* 0x000e220000002400 */
[----:B------:R-:W-:-:S02]  /*1e00*/  IMAD R15, R18, -0x2, R15 ;  /* 0xfffffffe120f7824 */ /* 0x000fc400078e020f */
[----:B------:R-:W-:Y:S01]  /*1e10*/  FMUL.FTZ R35, R35, UR4 ;  /* 0x0000000423237c20 */ /* 0x000fe20008410000 */
[----:B------:R-:W1:Y:S01]  /*1e20*/  @P4 LDC R6, c[0x0][0x44c] ;  /* 0x00011300ff064b82 */ /* 0x000e620000000800 */
[----:B------:R-:W-:Y:S01]  /*1e30*/  FMUL.FTZ R36, R36, UR4 ;  /* 0x0000000424247c20 */ /* 0x000fe20008410000 */
[----:B------:R-:W-:Y:S01]  /*1e40*/  FMUL.FTZ R38, R38, UR4 ;  /* 0x0000000426267c20 */ /* 0x000fe20008410000 */
[----:B------:R-:W-:Y:S01]  /*1e50*/  IADD3 R12, -R170, R15, R171 ;  /* 0x0000000faa0c7210 */ /* 0x000fe20007ffe1ab */
[----:B------:R-:W-:Y:S01]  /*1e60*/  FMUL.FTZ R8, R25, UR4 ;  /* 0x0000000419087c20 */ /* 0x000fe20008410000 */
[----:B------:R-:W2:Y:S01]  /*1e70*/  MUFU.TANH R27, R27 ;  /* 0x0000001b001b7308 */ /* 0x000ea20000002400 */
[----:B------:R-:W-:Y:S01]  /*1e80*/  FMUL.FTZ R46, R46, UR4 ;  /* 0x000000042e2e7c20 */ /* 0x000fe20008410000 */
[----:B------:R-:W-:Y:S01]  /*1e90*/  FMUL.FTZ R39, R39, UR4 ;  /* 0x0000000427277c20 */ /* 0x000fe20008410000 */
[----:B------:R-:W3:Y:S01]  /*1ea0*/  @P4 LDC R13, c[0x0][0x450] ;  /* 0x00011400ff0d4b82 */ /* 0x000ee20000000800 */
[----:B------:R-:W-:Y:S01]  /*1eb0*/  FMUL.FTZ R50, R50, UR4 ;  /* 0x0000000432327c20 */ /* 0x000fe20008410000 */
[----:B------:R-:W-:Y:S01]  /*1ec0*/  FMUL.FTZ R42, R42, UR4 ;  /* 0x000000042a2a7c20 */ /* 0x000fe20008410000 */
[----:B------:R-:W-:Y:S01]  /*1ed0*/  FMUL.FTZ R54, R54, UR4 ;  /* 0x0000000436367c20 */ /* 0x000fe20008410000 */
[----:B------:R-:W-:Y:S01]  /*1ee0*/  FMUL.FTZ R43, R43, UR4 ;  /* 0x000000042b2b7c20 */ /* 0x000fe20008410000 */
[----:B------:R-:W4:Y:S01]  /*1ef0*/  MUFU.TANH R30, R30 ;  /* 0x0000001e001e7308 */ /* 0x000f220000002400 */
[----:B------:R-:W-:Y:S01]  /*1f00*/  FMUL.FTZ R47, R47, UR4 ;  /* 0x000000042f2f7c20 */ /* 0x000fe20008410000 */
[----:B------:R-:W-:Y:S01]  /*1f10*/  FMUL.FTZ R51, R51, UR4 ;  /* 0x0000000433337c20 */ /* 0x000fe20008410000 */
[----:B------:R-:W-:Y:S01]  /*1f20*/  FMUL.FTZ R55, R55, UR4 ;  /* 0x0000000437377c20 */ /* 0x000fe20008410000 */
[----:B------:R-:W-:Y:S01]  /*1f30*/  FMUL.FTZ R58, R58, UR4 ;  /* 0x000000043a3a7c20 */ /* 0x000fe20008410000 */
[----:B------:R-:W-:Y:S01]  /*1f40*/  FMUL.FTZ R59, R59, UR4 ;  /* 0x000000043b3b7c20 */ /* 0x000fe20008410000 */
[----:B------:R-:W-:Y:S01]  /*1f50*/  FMUL.FTZ R62, R62, UR4 ;  /* 0x000000043e3e7c20 */ /* 0x000fe20008410000 */
[----:B------:R-:W-:Y:S01]  /*1f60*/  FMUL.FTZ R63, R63, UR4 ;  /* 0x000000043f3f7c20 */ /* 0x000fe20008410000 */
[----:B------:R-:W5:Y:S01]  /*1f70*/  MUFU.TANH R31, R31 ;  /* 0x0000001f001f7308 */ /* 0x000f620000002400 */
[----:B------:R-:W-:Y:S01]  /*1f80*/  FMUL.FTZ R66, R66, UR4 ;  /* 0x0000000442427c20 */ /* 0x000fe20008410000 */
[----:B------:R-:W-:Y:S01]  /*1f90*/  FMUL.FTZ R67, R67, UR4 ;  /* 0x0000000443437c20 */ /* 0x000fe20008410000 */
[----:B-1----:R-:W-:-:S04]  /*1fa0*/  @P4 IMAD.HI.U32 R6, R9, R6, RZ ;  /* 0x0000000609064227 */ /* 0x002fc800078e00ff */
[----:B------:R-:W-:Y:S01]  /*1fb0*/  FMUL.FTZ R70, R70, UR4 ;  /* 0x0000000446467c20 */ /* 0x000fe20008410000 */
[----:B------:R-:W-:Y:S01]  /*1fc0*/  FMUL.FTZ R71, R71, UR4 ;  /* 0x0000000447477c20 */ /* 0x000fe20008410000 */
[----:B------:R-:W-:Y:S01]  /*1fd0*/  FMUL.FTZ R7, R24, UR4 ;  /* 0x0000000418077c20 */ /* 0x000fe20008410000 */
[----:B------:R-:W-:Y:S01]  /*1fe0*/  FMUL.FTZ R11, R28, UR4 ;  /* 0x000000041c0b7c20 */ /* 0x000fe20008410000 */
[----:B------:R-:W-:Y:S01]  /*1ff0*/  MUFU.TANH R34, R34 ;  /* 0x0000002200227308 */ /* 0x000fe20000002400 */
[----:B------:R-:W-:Y:S01]  /*2000*/  FMUL.FTZ R10, R29, UR4 ;  /* 0x000000041d0a7c20 */ /* 0x000fe20008410000 */
[----:B------:R-:W-:Y:S01]  /*2010*/  FMUL.FTZ R32, R32, UR4 ;  /* 0x0000000420207c20 */ /* 0x000fe20008410000 */
[----:B---3--:R-:W-:Y:S01]  /*2020*/  @P4 SHF.R.U32.HI R9, RZ, R13, R6 ;  /* 0x0000000dff094219 */ /* 0x008fe20000011606 */
[----:B------:R-:W-:Y:S02]  /*2030*/  IMAD R6, R72, -0x60, R171 ;  /* 0xffffffa048067824 */ /* 0x000fe400078e02ab */
[----:B------:R-:W-:Y:S01]  /*2040*/  FMUL.FTZ R33, R33, UR4 ;  /* 0x0000000421217c20 */ /* 0x000fe20008410000 */
[----:B------:R-:W-:Y:S01]  /*2050*/  FMUL.FTZ R37, R37, UR4 ;  /* 0x0000000425257c20 */ /* 0x000fe20008410000 */
[----:B------:R-:W-:Y:S01]  /*2060*/  FMUL.FTZ R40, R40, UR4 ;  /* 0x0000000428287c20 */ /* 0x000fe20008410000 */
[----:B------:R-:W1:Y:S01]  /*2070*/  SHFL.IDX PT, R14, R9, 0x1, 0x1c1f ;  /* 0x003c1f00090e7f89 */ /* 0x000e6200000e0000 */
[----:B------:R-:W-:Y:S01]  /*2080*/  VIADD R13, R6, 0x60 ;  /* 0x00000060060d7836 */ /* 0x000fe20000000000 */
[----:B------:R-:W3:Y:S01]  /*2090*/  MUFU.TANH R35, R35 ;  /* 0x0000002300237308 */ /* 0x000ee20000002400 */
[----:B------:R-:W-:Y:S01]  /*20a0*/  FMUL.FTZ R41, R41, UR4 ;  /* 0x0000000429297c20 */ /* 0x000fe20008410000 */
[----:B------:R-:W5:Y:S01]  /*20b0*/  SHFL.IDX PT, R9, R9, RZ, 0x1c1f ;  /* 0x001c1fff09097589 */ /* 0x000f6200000e0000 */
[----:B------:R-:W-:-:S02]  /*20c0*/  IMAD R13, R18, -0x2, R13 ;  /* 0xfffffffe120d7824 */ /* 0x000fc400078e020d */
        /* <DEDUP_REMOVED lines=14> */
[----:B------:R-:W-:Y:S01]  /*21b0*/  FMUL.FTZ R68, R68, UR4 ;  /* 0x0000000444447c20 */ /* 0x000fe20008410000 */
[----:B------:R-:W-:Y:S01]  /*21c0*/  FMUL.FTZ R69, R69, UR4 ;  /* 0x0000000445457c20 */ /* 0x000fe20008410000 */
[----:B------:R-:W-:Y:S01]  /*21d0*/  ULDC UR4, c[0x0][0x988] ;  /* 0x0002620000047ab9 */ /* 0x000fe20000000800 */
[----:B-1----:R-:W-:-:S03]  /*21e0*/  VIADDMNMX R14, R14, R12, R13, PT ;  /* 0x0000000c0e0e7246 */ /* 0x002fc6000380010d */
[----:B------:R4:W-:Y:S01]  /*21f0*/  MUFU.TANH R84, R46 ;  /* 0x0000002e00547308 */ /* 0x0009e20000002400 */
[C---:B------:R-:W-:Y:S02]  /*2200*/  ISETP.GT.AND P1, PT, R14.reuse, RZ, PT ;  /* 0x000000ff0e00720c */ /* 0x040fe40003f24270 */
[C---:B------:R-:W-:Y:S02]  /*2210*/  ISETP.GT.AND P2, PT, R14.reuse, 0x1, PT ;  /* 0x000000010e00780c */ /* 0x040fe40003f44270 */
[----:B------:R-:W-:Y:S02]  /*2220*/  ISETP.GT.AND P3, PT, R14, 0x8, PT ;  /* 0x000000080e00780c */ /* 0x000fe40003f64270 */
[----:B0-----:R-:W-:Y:S01]  /*2230*/  FSEL R36, R26, -INF , P1 ;  /* 0xff8000001a247808 */ /* 0x001fe20000800000 */
[----:B------:R-:W0:Y:S01]  /*2240*/  MUFU.TANH R39, R39 ;  /* 0x0000002700277308 */ /* 0x000e220000002400 */
[----:B--2---:R-:W-:Y:S02]  /*2250*/  FSEL R15, R27, -INF , P2 ;  /* 0xff8000001b0f7808 */ /* 0x004fe40001000000 */
[----:B------:R-:W-:-:S02]  /*2260*/  ISETP.GT.AND P1, PT, R14, 0x9, PT ;  /* 0x000000090e00780c */ /* 0x000fc40003f24270 */
[----:B----4-:R-:W-:Y:S02]  /*2270*/  FSEL R46, R30, -INF , P3 ;  /* 0xff8000001e2e7808 */ /* 0x010fe40001800000 */
[----:B------:R-:W-:Y:S01]  /*2280*/  FMNMX.FTZ R21, R36, R15, !PT ;  /* 0x0000000f24157209 */ /* 0x000fe20007810000 */
[----:B------:R1:W-:Y:S01]  /*2290*/  MUFU.TANH R88, R50 ;  /* 0x0000003200587308 */ /* 0x0003e20000002400 */
[----:B------:R-:W-:Y:S02]  /*22a0*/  ISETP.GT.AND P2, PT, R14, 0x10, PT ;  /* 0x000000100e00780c */ /* 0x000fe40003f44270 */
[----:B------:R-:W-:Y:S02]  /*22b0*/  FMNMX.FTZ R21, R46, R21, !PT ;  /* 0x000000152e157209 */ /* 0x000fe40007810000 */
[----:B-----5:R-:W-:Y:S01]  /*22c0*/  VIADDMNMX R12, R9, R12, R13, PT ;  /* 0x0000000c090c7246 */ /* 0x020fe2000380010d */
[----:B------:R-:W-:Y:S01]  /*22d0*/  IMAD.U32 R9, RZ, RZ, UR4 ;  /* 0x00000004ff097e24 */ /* 0x000fe2000f8e00ff */
[----:B------:R-:W-:Y:S01]  /*22e0*/  R2UR UR4, R0 ;  /* 0x00000000000472ca */ /* 0x000fe200000e0000 */
[----:B------:R-:W2:Y:S01]  /*22f0*/  MUFU.TANH R42, R42 ;  /* 0x0000002a002a7308 */ /* 0x000ea20000002400 */
[----:B-1----:R-:W-:-:S02]  /*2300*/  FSEL R50, R31, -INF , P1 ;  /* 0xff8000001f327808 */ /* 0x002fc40000800000 */
[----:B------:R-:W-:Y:S01]  /*2310*/  ISETP.GT.AND P1, PT, R14, 0x11, PT ;  /* 0x000000110e00780c */ /* 0x000fe20003f24270 */
[----:B------:R-:W1:Y:S01]  /*2320*/  @P4 LDC R31, c[0x0][0x44c] ;  /* 0x00011300ff1f4b82 */ /* 0x000e620000000800 */
[----:B------:R-:W-:Y:S02]  /*2330*/  FMNMX.FTZ R21, R50, R21, !PT ;  /* 0x0000001532157209 */ /* 0x000fe40007810000 */
[----:B---3--:R-:W-:Y:S01]  /*2340*/  FSEL R74, R35, -INF , P1 ;  /* 0xff800000234a7808 */ /* 0x008fe20000800000 */
[----:B------:R3:W-:Y:S01]  /*2350*/  MUFU.TANH R92, R54 ;  /* 0x00000036005c7308 */ /* 0x0007e20000002400 */
[----:B------:R-:W-:Y:S02]  /*2360*/  ISETP.GT.AND P1, PT, R14, 0x19, PT ;  /* 0x000000190e00780c */ /* 0x000fe40003f24270 */
[----:B------:R-:W-:Y:S01]  /*2370*/  ISETP.GT.AND P3, PT, R12, 0x8, PT ;  /* 0x000000080c00780c */ /* 0x000fe20003f64270 */
[----:B------:R-:W4:Y:S01]  /*2380*/  @P4 LDC R35, c[0x0][0x450] ;  /* 0x00011400ff234b82 */ /* 0x000f220000000800 */
[----:B0-----:R-:W-:Y:S01]  /*2390*/  FSEL R78, R39, -INF , P1 ;  /* 0xff800000274e7808 */ /* 0x001fe20000800000 */
[----:B------:R-:W-:Y:S01]  /*23a0*/  UIADD3 UR4, UR4, 0x2a840, URZ ;  /* 0x0002a84004047890 */ /* 0x000fe2000fffe03f */
[----:B------:R-:W-:Y:S01]  /*23b0*/  ISETP.GT.AND P1, PT, R14, 0x21, PT ;  /* 0x000000210e00780c */ /* 0x000fe20003f24270 */
[----:B------:R-:W0:Y:S01]  /*23c0*/  MUFU.TANH R43, R43 ;  /* 0x0000002b002b7308 */ /* 0x000e220000002400 */
[----:B---3--:R-:W-:Y:S01]  /*23d0*/  FSEL R54, R34, -INF , P2 ;  /* 0xff80000022367808 */ /* 0x008fe20001000000 */
[----:B------:R-:W-:Y:S01]  /*23e0*/  UPRMT UR4, UR42, 0x654, UR4 ;  /* 0x000006542a047896 */ /* 0x000fe20008000004 */
[----:B------:R-:W-:-:S02]  /*23f0*/  ISETP.GT.AND P2, PT, R14, 0x18, PT ;  /* 0x000000180e00780c */ /* 0x000fc40003f44270 */
[----:B------:R-:W-:Y:S02]  /*2400*/  FMNMX.FTZ R21, R54, R21, !PT ;  /* 0x0000001536157209 */ /* 0x000fe40007810000 */
[----:B------:R-:W-:Y:S01]  /*2410*/  FSEL R76, R38, -INF , P2 ;  /* 0xff800000264c7808 */ /* 0x000fe20001000000 */
[----:B------:R-:W3:Y:S01]  /*2420*/  MUFU.TANH R47, R47 ;  /* 0x0000002f002f7308 */ /* 0x000ee20000002400 */
[----:B------:R-:W-:Y:S02]  /*2430*/  FMNMX.FTZ R21, R74, R21, !PT ;  /* 0x000000154a157209 */ /* 0x000fe40007810000 */
[----:B------:R-:W-:Y:S01]  /*2440*/  ISETP.GT.AND P2, PT, R14, 0x20, PT ;  /* 0x000000200e00780c */ /* 0x000fe20003f44270 */
[----:B------:R-:W-:Y:S01]  /*2450*/  SYNCS.ARRIVE.TRANS64.RED.A1T0 RZ, [UR4], RZ ;  /* 0x000000ffffff79a7 */ /* 0x000fe20008100404 */
[----:B------:R-:W-:Y:S02]  /*2460*/  FMNMX.FTZ R21, R76, R21, !PT ;  /* 0x000000154c157209 */ /* 0x000fe40007810000 */
[----:B--2---:R-:W-:Y:S01]  /*2470*/  FSEL R80, R42, -INF , P2 ;  /* 0xff8000002a507808 */ /* 0x004fe20001000000 */
[----:B------:R-:W2:Y:S01]  /*2480*/  MUFU.TANH R51, R51 ;  /* 0x0000003300337308 */ /* 0x000ea20000002400 */
[----:B------:R-:W-:-:S02]  /*2490*/  FMNMX.FTZ R21, R78, R21, !PT ;  /* 0x000000154e157209 */ /* 0x000fc40007810000 */
[----:B------:R-:W-:Y:S02]  /*24a0*/  ISETP.GT.AND P2, PT, R14, 0x28, PT ;  /* 0x000000280e00780c */ /* 0x000fe40003f44270 */
[----:B0-----:R-:W-:Y:S02]  /*24b0*/  FSEL R82, R43, -INF , P1 ;  /* 0xff8000002b527808 */ /* 0x001fe40000800000 */
[----:B------:R-:W-:Y:S01]  /*24c0*/  FMNMX.FTZ R21, R80, R21, !PT ;  /* 0x0000001550157209 */ /* 0x000fe20007810000 */
[----:B------:R-:W0:Y:S01]  /*24d0*/  MUFU.TANH R55, R55 ;  /* 0x0000003700377308 */ /* 0x000e220000002400 */
[----:B------:R-:W-:Y:S02]  /*24e0*/  ISETP.GT.AND P1, PT, R14, 0x29, PT ;  /* 0x000000290e00780c */ /* 0x000fe40003f24270 */
[----:B------:R-:W-:Y:S02]  /*24f0*/  FSEL R84, R84, -INF , P2 ;  /* 0xff80000054547808 */ /* 0x000fe40001000000 */
[----:B------:R-:W-:-:S02]  /*2500*/  FMNMX.FTZ R21, R82, R21, !PT ;  /* 0x0000001552157209 */ /* 0x000fc40007810000 */
[----:B------:R-:W-:Y:S01]  /*2510*/  ISETP.GT.AND P2, PT, R14, 0x30, PT ;  /* 0x000000300e00780c */ /* 0x000fe20003f44270 */
[----:B------:R-:W-:Y:S01]  /*2520*/  MUFU.TANH R58, R58 ;  /* 0x0000003a003a7308 */ /* 0x000fe20000002400 */
[----:B---3--:R-:W-:Y:S02]  /*2530*/  FSEL R86, R47, -INF , P1 ;  /* 0xff8000002f567808 */ /* 0x008fe40000800000 */
[----:B------:R-:W-:Y:S02]  /*2540*/  FMNMX.FTZ R21, R84, R21, !PT ;  /* 0x0000001554157209 */ /* 0x000fe40007810000 */
[----:B------:R-:W-:Y:S02]  /*2550*/  ISETP.GT.AND P1, PT, R14, 0x31, PT ;  /* 0x000000310e00780c */ /* 0x000fe40003f24270 */
[----:B------:R-:W-:Y:S01]  /*2560*/  FSEL R88, R88, -INF , P2 ;  /* 0xff80000058587808 */ /* 0x000fe20001000000 */
[----:B------:R-:W3:Y:S01]  /*2570*/  MUFU.TANH R59, R59 ;  /* 0x0000003b003b7308 */ /* 0x000ee20000002400 */
[----:B------:R-:W-:-:S02]  /*2580*/  FMNMX.FTZ R21, R86, R21, !PT ;  /* 0x0000001556157209 */ /* 0x000fc40007810000 */
[----:B------:R-:W-:Y:S02]  /*2590*/  ISETP.GT.AND P2, PT, R14, 0x38, PT ;  /* 0x000000380e00780c */ /* 0x000fe40003f44270 */
[----:B--2---:R-:W-:Y:S02]  /*25a0*/  FSEL R90, R51, -INF , P1 ;  /* 0xff800000335a7808 */ /* 0x004fe40000800000 */
[----:B------:R-:W-:Y:S01]  /*25b0*/  FMNMX.FTZ R21, R88, R21, !PT ;  /* 0x0000001558157209 */ /* 0x000fe20007810000 */
[----:B------:R-:W2:Y:S01]  /*25c0*/  MUFU.TANH R62, R62 ;  /* 0x0000003e003e7308 */ /* 0x000ea20000002400 */
[----:B------:R-:W-:Y:S02]  /*25d0*/  ISETP.GT.AND P1, PT, R14, 0x39, PT ;  /* 0x000000390e00780c */ /* 0x000fe40003f24270 */
[----:B------:R-:W-:Y:S02]  /*25e0*/  FSEL R92, R92, -INF , P2 ;  /* 0xff8000005c5c7808 */ /* 0x000fe40001000000 */
[----:B------:R-:W-:-:S02]  /*25f0*/  FMNMX.FTZ R21, R90, R21, !PT ;  /* 0x000000155a157209 */ /* 0x000fc40007810000 */
[----:B------:R-:W-:Y:S01]  /*2600*/  ISETP.GT.AND P2, PT, R14, 0x40, PT ;  /* 0x000000400e00780c */ /* 0x000fe20003f44270 */
[----:B------:R-:W5:Y:S01]  /*2610*/  MUFU.TANH R63, R63 ;  /* 0x0000003f003f7308 */ /* 0x000f620000002400 */
[----:B0-----:R-:W-:Y:S02]  /*2620*/  FSEL R94, R55, -INF , P1 ;  /* 0xff800000375e7808 */ /* 0x001fe40000800000 */
[----:B------:R-:W-:Y:S02]  /*2630*/  FMNMX.FTZ R21, R92, R21, !PT ;  /* 0x000000155c157209 */ /* 0x000fe40007810000 */
[----:B------:R-:W-:Y:S02]  /*2640*/  ISETP.GT.AND P1, PT, R14, 0x41, PT ;  /* 0x000000410e00780c */ /* 0x000fe40003f24270 */
[----:B------:R-:W-:Y:S01]  /*2650*/  FMNMX.FTZ R21, R94, R21, !PT ;  /* 0x000000155e157209 */ /* 0x000fe20007810000 */
[----:B------:R0:W1:Y:S01]  /*2660*/  MUFU.TANH R6, R66 ;  /* 0x0000004200067308 */ /* 0x0000620000002400 */
[----:B---3--:R-:W-:-:S02]  /*2670*/  FSEL R96, R59, -INF , P1 ;  /* 0xff8000003b607808 */ /* 0x008fc40000800000 */
[----:B------:R-:W-:-:S05]  /*2680*/  ISETP.GT.AND P1, PT, R14, 0x49, PT ;  /* 0x000000490e00780c */ /* 0x000fca0003f24270 */
[----:B------:R-:W3:Y:S01]  /*2690*/  MUFU.TANH R67, R67 ;  /* 0x0000004300437308 */ /* 0x000ee20000002400 */
[----:B0-----:R-:W-:Y:S02]  /*26a0*/  FSEL R66, R58, -INF , P2 ;  /* 0xff8000003a427808 */ /* 0x001fe40001000000 */
[----:B------:R-:W-:Y:S02]  /*26b0*/  ISETP.GT.AND P2, PT, R14, 0x48, PT ;  /* 0x000000480e00780c */ /* 0x000fe40003f44270 */
[----:B------:R-:W-:Y:S02]  /*26c0*/  FMNMX.FTZ R21, R66, R21, !PT ;  /* 0x0000001542157209 */ /* 0x000fe40007810000 */
[----:B--2---:R-:W-:Y:S01]  /*26d0*/  FSEL R98, R62, -INF , P2 ;  /* 0xff8000003e627808 */ /* 0x004fe20001000000 */
[----:B------:R1:W0:Y:S01]  /*26e0*/  MUFU.TANH R104, R70 ;  /* 0x0000004600687308 */ /* 0x0002220000002400 */
[----:B------:R-:W-:Y:S02]  /*26f0*/  FMNMX.FTZ R21, R96, R21, !PT ;  /* 0x0000001560157209 */ /* 0x000fe40007810000 */
[----:B------:R-:W-:-:S02]  /*2700*/  ISETP.GT.AND P2, PT, R14, 0x50, PT ;  /* 0x000000500e00780c */ /* 0x000fc40003f44270 */
[----:B-----5:R-:W-:Y:S02]  /*2710*/  FSEL R100, R63, -INF , P1 ;  /* 0xff8000003f647808 */ /* 0x020fe40000800000 */
[----:B------:R-:W-:Y:S01]  /*2720*/  FMNMX.FTZ R21, R98, R21, !PT ;  /* 0x0000001562157209 */ /* 0x000fe20007810000 */
[----:B------:R-:W2:Y:S01]  /*2730*/  MUFU.TANH R71, R71 ;  /* 0x0000004700477308 */ /* 0x000ea20000002400 */
[----:B------:R-:W-:Y:S02]  /*2740*/  ISETP.GT.AND P1, PT, R14, 0x51, PT ;  /* 0x000000510e00780c */ /* 0x000fe40003f24270 */
[----:B-1----:R-:W-:Y:S02]  /*2750*/  FSEL R70, R6, -INF , P2 ;  /* 0xff80000006467808 */ /* 0x002fe40001000000 */
[----:B------:R-:W-:Y:S02]  /*2760*/  FMNMX.FTZ R21, R100, R21, !PT ;  /* 0x0000001564157209 */ /* 0x000fe40007810000 */
[----:B------:R-:W-:Y:S01]  /*2770*/  ISETP.GT.AND P2, PT, R14, 0x58, PT ;  /* 0x000000580e00780c */ /* 0x000fe20003f44270 */
[----:B------:R-:W-:Y:S01]  /*2780*/  MUFU.TANH R7, R7 ;  /* 0x0000000700077308 */ /* 0x000fe20000002400 */
[----:B---3--:R-:W-:-:S02]  /*2790*/  FSEL R102, R67, -INF , P1 ;  /* 0xff80000043667808 */ /* 0x008fc40000800000 */
[----:B------:R-:W-:Y:S02]  /*27a0*/  FMNMX.FTZ R21, R70, R21, !PT ;  /* 0x0000001546157209 */ /* 0x000fe40007810000 */
[----:B------:R-:W-:Y:S02]  /*27b0*/  ISETP.GT.AND P1, PT, R14, 0x59, PT ;  /* 0x000000590e00780c */ /* 0x000fe40003f24270 */
[----:B0-----:R-:W-:Y:S01]  /*27c0*/  FSEL R104, R104, -INF , P2 ;  /* 0xff80000068687808 */ /* 0x001fe20001000000 */
[----:B------:R-:W0:Y:S01]  /*27d0*/  MUFU.TANH R8, R8 ;  /* 0x0000000800087308 */ /* 0x000e220000002400 */
[----:B------:R-:W-:Y:S02]  /*27e0*/  FMNMX.FTZ R21, R102, R21, !PT ;  /* 0x0000001566157209 */ /* 0x000fe40007810000 */
[----:B--2---:R-:W-:Y:S02]  /*27f0*/  FSEL R6, R71, -INF , P1 ;  /* 0xff80000047067808 */ /* 0x004fe40000800000 */
[----:B------:R-:W-:-:S02]  /*2800*/  FMNMX.FTZ R21, R104, R21, !PT ;  /* 0x0000001568157209 */ /* 0x000fc40007810000 */
[----:B------:R-:W-:Y:S01]  /*2810*/  ISETP.GT.AND P1, PT, R12, RZ, PT ;  /* 0x000000ff0c00720c */ /* 0x000fe20003f24270 */
[----:B------:R-:W1:Y:S01]  /*2820*/  MUFU.TANH R11, R11 ;  /* 0x0000000b000b7308 */ /* 0x000e620000002400 */
[----:B------:R-:W-:Y:S02]  /*2830*/  FMNMX.FTZ R21, R6, R21, !PT ;  /* 0x0000001506157209 */ /* 0x000fe40007810000 */
[----:B------:R-:W-:-:S03]  /*2840*/  ISETP.GT.AND P2, PT, R12, 0x1, PT ;  /* 0x000000010c00780c */ /* 0x000fc60003f44270 */
[----:B------:R-:W2:Y:S02]  /*2850*/  SHFL.BFLY PT, R14, R21, 0x2, 0x1f ;  /* 0x0c401f00150e7f89 */ /* 0x000ea400000e0000 */
[----:B------:R-:W-:Y:S01]  /*2860*/  MUFU.TANH R10, R10 ;  /* 0x0000000a000a7308 */ /* 0x000fe20000002400 */
[----:B0-----:R-:W-:Y:S02]  /*2870*/  FSEL R8, R8, -INF , P2 ;  /* 0xff80000008087808 */ /* 0x001fe40001000000 */
[----:B------:R-:W-:-:S05]  /*2880*/  ISETP.GT.AND P2, PT, R12, 0x10, PT ;  /* 0x000000100c00780c */ /* 0x000fca0003f44270 */
[----:B------:R0:W3:Y:S01]  /*2890*/  MUFU.TANH R28, R32 ;  /* 0x00000020001c7308 */ /* 0x0000e20000002400 */
[----:B-1----:R-:W-:Y:S02]  /*28a0*/  FSEL R24, R11, -INF , P3 ;  /* 0xff8000000b187808 */ /* 0x002fe40001800000 */
[----:B------:R-:W-:-:S05]  /*28b0*/  ISETP.GT.AND P3, PT, R12, 0x18, PT ;  /* 0x000000180c00780c */ /* 0x000fca0003f64270 */
[----:B------:R-:W1:Y:S01]  /*28c0*/  MUFU.TANH R33, R33 ;  /* 0x0000002100217308 */ /* 0x000e620000002400 */
[----:B0-----:R-:W-:Y:S02]  /*28d0*/  FSEL R32, R25, -INF , P3 ;  /* 0xff80000019207808 */ /* 0x001fe40001800000 */
[----:B--2---:R-:W-:-:S05]  /*28e0*/  FMNMX.FTZ R14, R21, R14, !PT ;  /* 0x0000000e150e7209 */ /* 0x004fca0007810000 */
[----:B------:R-:W0:Y:S01]  /*28f0*/  MUFU.TANH R37, R37 ;  /* 0x0000002500257308 */ /* 0x000e220000002400 */
[----:B---3--:R-:W-:Y:S01]  /*2900*/  FSEL R28, R28, -INF , P2 ;  /* 0xff8000001c1c7808 */ /* 0x008fe20001000000 */
[----:B------:R-:W2:Y:S06]  /*2910*/  SHFL.BFLY PT, R21, R14, 0x1, 0x1f ;  /* 0x0c201f000e157f89 */ /* 0x000eac00000e0000 */
[----:B------:R-:W3:Y:S08]  /*2920*/  MUFU.TANH R40, R40 ;  /* 0x0000002800287308 */ /* 0x000ef00000002400 */
[----:B------:R-:W5:Y:S08]  /*2930*/  MUFU.TANH R41, R41 ;  /* 0x0000002900297308 */ /* 0x000f700000002400 */
[----:B------:R-:W4:Y:S01]  /*2940*/  MUFU.TANH R44, R44 ;  /* 0x0000002c002c7308 */ /* 0x000f220000002400 */
[----:B--2---:R-:W-:-:S02]  /*2950*/  FMNMX.FTZ R20, R14, R21, !PT ;  /* 0x000000150e147209 */ /* 0x004fc40007810000 */
[----:B------:R-:W-:Y:S02]  /*2960*/  FSEL R14, R7, -INF , P1 ;  /* 0xff800000070e7808 */ /* 0x000fe40000800000 */
[----:B------:R-:W-:-:S03]  /*2970*/  ISETP.GT.AND P1, PT, R12, 0x9, PT ;  /* 0x000000090c00780c */ /* 0x000fc60003f24270 */
[----:B------:R-:W2:Y:S01]  /*2980*/  MUFU.TANH R42, R45 ;  /* 0x0000002d002a7308 */ /* 0x000ea20000002400 */
[----:B------:R-:W-:Y:S02]  /*2990*/  FMNMX.FTZ R7, R14, R8, !PT ;  /* 0x000000080e077209 */ /* 0x000fe40007810000 */
[----:B------:R-:W-:Y:S01]  /*29a0*/  FSEL R26, R10, -INF , P1 ;  /* 0xff8000000a1a7808 */ /* 0x000fe20000800000 */
[----:B------:R-:W-:Y:S01]  /*29b0*/  FMUL.FTZ R10, R20, R9 ;  /* 0x00000009140a7220 */ /* 0x000fe20000410000 */
[----:B------:R-:W-:Y:S02]  /*29c0*/  FMNMX.FTZ R7, R24, R7, !PT ;  /* 0x0000000718077209 */ /* 0x000fe40007810000 */
[----:B------:R-:W-:Y:S01]  /*29d0*/  ISETP.GT.AND P1, PT, R12, 0x11, PT ;  /* 0x000000110c00780c */ /* 0x000fe20003f24270 */
[----:B------:R-:W2:Y:S01]  /*29e0*/  MUFU.TANH R48, R48 ;  /* 0x0000003000307308 */ /* 0x000ea20000002400 */
[----:B------:R-:W-:Y:S02]  /*29f0*/  FMNMX.FTZ R7, R26, R7, !PT ;  /* 0x000000071a077209 */ /* 0x000fe40007810000 */
[----:B-1----:R-:W-:-:S02]  /*2a00*/  FSEL R30, R33, -INF , P1 ;  /* 0xff800000211e7808 */ /* 0x002fc40000800000 */
[----:B------:R-:W-:Y:S02]  /*2a10*/  FMNMX.FTZ R7, R28, R7, !PT ;  /* 0x000000071c077209 */ /* 0x000fe40007810000 */
[----:B------:R-:W-:Y:S01]  /*2a20*/  FSETP.NEU.FTZ.AND P2, PT, R20, -INF , PT ;  /* 0xff8000001400780b */ /* 0x000fe20003f5d000 */
[----:B------:R-:W1:Y:S01]  /*2a30*/  MUFU.TANH R49, R49 ;  /* 0x0000003100317308 */ /* 0x000e620000002400 */
[----:B------:R-:W-:Y:S02]  /*2a40*/  ISETP.GT.AND P1, PT, R12, 0x19, PT ;  /* 0x000000190c00780c */ /* 0x000fe40003f24270 */
[----:B------:R-:W-:Y:S02]  /*2a50*/  FMNMX.FTZ R7, R30, R7, !PT ;  /* 0x000000071e077209 */ /* 0x000fe40007810000 */
[----:B------:R-:W-:Y:S02]  /*2a60*/  FSEL R33, R10, RZ, P2 ;  /* 0x000000ff0a217208 */ /* 0x000fe40001000000 */
[----:B------:R-:W-:Y:S01]  /*2a70*/  ISETP.GT.AND P2, PT, R12, 0x20, PT ;  /* 0x000000200c00780c */ /* 0x000fe20003f44270 */
[----:B------:R-:W1:Y:S01]  /*2a80*/  MUFU.TANH R52, R52 ;  /* 0x0000003400347308 */ /* 0x000e620000002400 */
[----:B0-----:R-:W-:Y:S01]  /*2a90*/  FSEL R34, R37, -INF , P1 ;  /* 0xff80000025227808 */ /* 0x001fe20000800000 */
[--C-:B------:R-:W-:Y:S01]  /*2aa0*/  FFMA.FTZ R157, R36, R9, -R33.reuse ;  /* 0x00000009249d7223 */ /* 0x100fe20000010821 */
[----:B------:R-:W-:Y:S01]  /*2ab0*/  FMNMX.FTZ R7, R32, R7, !PT ;  /* 0x0000000720077209 */ /* 0x000fe20007810000 */
[-CC-:B------:R-:W-:Y:S01]  /*2ac0*/  FFMA.FTZ R10, R46, R9.reuse, -R33.reuse ;  /* 0x000000092e0a7223 */ /* 0x180fe20000010821 */
[----:B------:R-:W-:Y:S01]  /*2ad0*/  ISETP.GT.AND P1, PT, R12, 0x21, PT ;  /* 0x000000210c00780c */ /* 0x000fe20003f24270 */
[--C-:B------:R-:W-:Y:S01]  /*2ae0*/  FFMA.FTZ R11, R50, R9, -R33.reuse ;  /* 0x00000009320b7223 */ /* 0x100fe20000010821 */
[----:B---3--:R-:W-:Y:S01]  /*2af0*/  FSEL R36, R40, -INF , P2 ;  /* 0xff80000028247808 */ /* 0x008fe20001000000 */
[----:B------:R-:W0:Y:S01]  /*2b00*/  MUFU.TANH R53, R53 ;  /* 0x0000003500357308 */ /* 0x000e220000002400 */
[----:B------:R-:W-:Y:S01]  /*2b10*/  FMNMX.FTZ R7, R34, R7, !PT ;  /* 0x0000000722077209 */ /* 0x000fe20007810000 */
[-CC-:B------:R-:W-:Y:S01]  /*2b20*/  FFMA.FTZ R15, R15, R9.reuse, -R33.reuse ;  /* 0x000000090f0f7223 */ /* 0x180fe20000010821 */
[----:B------:R-:W-:Y:S01]  /*2b30*/  ISETP.GT.AND P2, PT, R12, 0x28, PT ;  /* 0x000000280c00780c */ /* 0x000fe20003f44270 */
[-CC-:B------:R-:W-:Y:S01]  /*2b40*/  FFMA.FTZ R74, R74, R9.reuse, -R33.reuse ;  /* 0x000000094a4a7223 */ /* 0x180fe20000010821 */
[----:B-----5:R-:W-:Y:S01]  /*2b50*/  FSEL R38, R41, -INF , P1 ;  /* 0xff80000029267808 */ /* 0x020fe20000800000 */
[--C-:B------:R-:W-:Y:S01]  /*2b60*/  FFMA.FTZ R76, R76, R9, -R33.reuse ;  /* 0x000000094c4c7223 */ /* 0x100fe20000010821 */
[----:B------:R-:W-:Y:S01]  /*2b70*/  FMNMX.FTZ R7, R36, R7, !PT ;  /* 0x0000000724077209 */ /* 0x000fe20007810000 */
[----:B------:R-:W3:Y:S01]  /*2b80*/  MUFU.TANH R56, R56 ;  /* 0x0000003800387308 */ /* 0x000ee20000002400 */
[----:B------:R-:W-:Y:S01]  /*2b90*/  ISETP.GT.AND P1, PT, R12, 0x29, PT ;  /* 0x000000290c00780c */ /* 0x000fe20003f24270 */
[-CC-:B------:R-:W-:Y:S01]  /*2ba0*/  FFMA.FTZ R78, R78, R9.reuse, -R33.reuse ;  /* 0x000000094e4e7223 */ /* 0x180fe20000010821 */
[----:B----4-:R-:W-:Y:S01]  /*2bb0*/  FSEL R40, R44, -INF , P2 ;  /* 0xff8000002c287808 */ /* 0x010fe20001000000 */
[--C-:B------:R-:W-:Y:S01]  /*2bc0*/  FFMA.FTZ R80, R80, R9, -R33.reuse ;  /* 0x0000000950507223 */ /* 0x100fe20000010821 */
[----:B------:R-:W-:Y:S01]  /*2bd0*/  FMNMX.FTZ R7, R38, R7, !PT ;  /* 0x0000000726077209 */ /* 0x000fe20007810000 */
[-CC-:B------:R-:W-:Y:S01]  /*2be0*/  FFMA.FTZ R82, R82, R9.reuse, -R33.reuse ;  /* 0x0000000952527223 */ /* 0x180fe20000010821 */
[----:B------:R-:W-:Y:S01]  /*2bf0*/  ISETP.GT.AND P2, PT, R12, 0x30, PT ;  /* 0x000000300c00780c */ /* 0x000fe20003f44270 */
[----:B------:R-:W-:Y:S01]  /*2c00*/  MUFU.TANH R57, R57 ;  /* 0x0000003900397308 */ /* 0x000fe20000002400 */
[----:B--2---:R-:W-:Y:S01]  /*2c10*/  FSEL R42, R42, -INF , P1 ;  /* 0xff8000002a2a7808 */ /* 0x004fe20000800000 */
[--C-:B------:R-:W-:Y:S01]  /*2c20*/  FFMA.FTZ R84, R84, R9, -R33.reuse ;  /* 0x0000000954547223 */ /* 0x100fe20000010821 */
[----:B------:R-:W-:Y:S01]  /*2c30*/  FMNMX.FTZ R7, R40, R7, !PT ;  /* 0x0000000728077209 */ /* 0x000fe20007810000 */
[-CC-:B------:R-:W-:Y:S01]  /*2c40*/  FFMA.FTZ R86, R86, R9.reuse, -R33.reuse ;  /* 0x0000000956567223 */ /* 0x180fe20000010821 */
[----:B------:R-:W-:Y:S01]  /*2c50*/  ISETP.GT.AND P1, PT, R12, 0x31, PT ;  /* 0x000000310c00780c */ /* 0x000fe20003f24270 */
[--C-:B------:R-:W-:Y:S01]  /*2c60*/  FFMA.FTZ R88, R88, R9, -R33.reuse ;  /* 0x0000000958587223 */ /* 0x100fe20000010821 */
[----:B------:R-:W-:Y:S01]  /*2c70*/  FSEL R44, R48, -INF , P2 ;  /* 0xff800000302c7808 */ /* 0x000fe20001000000 */
[----:B------:R-:W2:Y:S01]  /*2c80*/  MUFU.TANH R60, R60 ;  /* 0x0000003c003c7308 */ /* 0x000ea20000002400 */
[----:B------:R-:W-:Y:S01]  /*2c90*/  FMNMX.FTZ R7, R42, R7, !PT ;  /* 0x000000072a077209 */ /* 0x000fe20007810000 */
[-CC-:B------:R-:W-:Y:S01]  /*2ca0*/  FFMA.FTZ R90, R90, R9.reuse, -R33.reuse ;  /* 0x000000095a5a7223 */ /* 0x180fe20000010821 */
[----:B------:R-:W-:Y:S01]  /*2cb0*/  ISETP.GT.AND P2, PT, R12, 0x38, PT ;  /* 0x000000380c00780c */ /* 0x000fe20003f44270 */
[-CC-:B------:R-:W-:Y:S01]  /*2cc0*/  FFMA.FTZ R92, R92, R9.reuse, -R33.reuse ;  /* 0x000000095c5c7223 */ /* 0x180fe20000010821 */
[----:B-1----:R-:W-:Y:S01]  /*2cd0*/  FSEL R46, R49, -INF , P1 ;  /* 0xff800000312e7808 */ /* 0x002fe20000800000 */
[--C-:B------:R-:W-:Y:S01]  /*2ce0*/  FFMA.FTZ R94, R94, R9, -R33.reuse ;  /* 0x000000095e5e7223 */ /* 0x100fe20000010821 */
[----:B------:R-:W-:Y:S01]  /*2cf0*/  FMNMX.FTZ R7, R44, R7, !PT ;  /* 0x000000072c077209 */ /* 0x000fe20007810000 */
[----:B------:R-:W1:Y:S01]  /*2d00*/  MUFU.TANH R58, R61 ;  /* 0x0000003d003a7308 */ /* 0x000e620000002400 */
[----:B------:R-:W-:Y:S01]  /*2d10*/  ISETP.GT.AND P1, PT, R12, 0x39, PT ;  /* 0x000000390c00780c */ /* 0x000fe20003f24270 */
[-CC-:B------:R-:W-:Y:S01]  /*2d20*/  FFMA.FTZ R66, R66, R9.reuse, -R33.reuse ;  /* 0x0000000942427223 */ /* 0x180fe20000010821 */
[----:B------:R-:W-:Y:S01]  /*2d30*/  FSEL R48, R52, -INF , P2 ;  /* 0xff80000034307808 */ /* 0x000fe20001000000 */
[--C-:B------:R-:W-:Y:S01]  /*2d40*/  FFMA.FTZ R96, R96, R9, -R33.reuse ;  /* 0x0000000960607223 */ /* 0x100fe20000010821 */
[----:B------:R-:W-:Y:S01]  /*2d50*/  FMNMX.FTZ R7, R46, R7, !PT ;  /* 0x000000072e077209 */ /* 0x000fe20007810000 */
[-CC-:B------:R-:W-:Y:S01]  /*2d60*/  FFMA.FTZ R98, R98, R9.reuse, -R33.reuse ;  /* 0x0000000962627223 */ /* 0x180fe20000010821 */
[----:B------:R-:W-:Y:S01]  /*2d70*/  ISETP.GT.AND P2, PT, R12, 0x40, PT ;  /* 0x000000400c00780c */ /* 0x000fe20003f44270 */
[----:B------:R-:W4:Y:S01]  /*2d80*/  MUFU.TANH R64, R64 ;  /* 0x0000004000407308 */ /* 0x000f220000002400 */
[----:B0-----:R-:W-:Y:S01]  /*2d90*/  FSEL R50, R53, -INF , P1 ;  /* 0xff80000035327808 */ /* 0x001fe20000800000 */
[--C-:B------:R-:W-:Y:S01]  /*2da0*/  FFMA.FTZ R100, R100, R9, -R33.reuse ;  /* 0x0000000964647223 */ /* 0x100fe20000010821 */
[----:B------:R-:W-:Y:S01]  /*2db0*/  FMNMX.FTZ R7, R48, R7, !PT ;  /* 0x0000000730077209 */ /* 0x000fe20007810000 */
[-CC-:B------:R-:W-:Y:S01]  /*2dc0*/  FFMA.FTZ R70, R70, R9.reuse, -R33.reuse ;  /* 0x0000000946467223 */ /* 0x180fe20000010821 */
[----:B------:R-:W-:Y:S01]  /*2dd0*/  ISETP.GT.AND P1, PT, R12, 0x41, PT ;  /* 0x000000410c00780c */ /* 0x000fe20003f24270 */
[--C-:B------:R-:W-:Y:S01]  /*2de0*/  FFMA.FTZ R102, R102, R9, -R33.reuse ;  /* 0x0000000966667223 */ /* 0x100fe20000010821 */
[----:B---3--:R-:W-:Y:S01]  /*2df0*/  FSEL R52, R56, -INF , P2 ;  /* 0xff80000038347808 */ /* 0x008fe20001000000 */
[----:B------:R0:W-:Y:S01]  /*2e00*/  MUFU.EX2 R159, R10 ;  /* 0x0000000a009f7308 */ /* 0x0001e20000000800 */
[----:B------:R-:W-:Y:S01]  /*2e10*/  FMNMX.FTZ R7, R50, R7, !PT ;  /* 0x0000000732077209 */ /* 0x000fe20007810000 */
[-CC-:B------:R-:W-:Y:S01]  /*2e20*/  FFMA.FTZ R104, R104, R9.reuse, -R33.reuse ;  /* 0x0000000968687223 */ /* 0x180fe20000010821 */
[----:B------:R-:W-:Y:S01]  /*2e30*/  ISETP.GT.AND P2, PT, R12, 0x48, PT ;  /* 0x000000480c00780c */ /* 0x000fe20003f44270 */
[----:B------:R-:W-:Y:S01]  /*2e40*/  FFMA.FTZ R6, R6, R9, -R33 ;  /* 0x0000000906067223 */ /* 0x000fe20000010821 */
[----:B------:R-:W-:-:S02]  /*2e50*/  FMNMX.FTZ R7, R52, R7, !PT ;  /* 0x0000000734077209 */ /* 0x000fc40007810000 */
[----:B--2---:R-:W-:Y:S01]  /*2e60*/  FSEL R56, R60, -INF , P2 ;  /* 0xff8000003c387808 */ /* 0x004fe20001000000 */
[----:B------:R-:W2:Y:S01]  /*2e70*/  MUFU.TANH R62, R65 ;  /* 0x00000041003e7308 */ /* 0x000ea20000002400 */
[----:B0-----:R-:W-:Y:S01]  /*2e80*/  FFMA.FTZ R10, R54, R9, -R33 ;  /* 0x00000009360a7223 */ /* 0x001fe20000010821 */
[----:B------:R-:W-:Y:S02]  /*2e90*/  FSEL R54, R57, -INF , P1 ;  /* 0xff80000039367808 */ /* 0x000fe40000800000 */
[----:B------:R-:W-:Y:S02]  /*2ea0*/  ISETP.GT.AND P1, PT, R12, 0x49, PT ;  /* 0x000000490c00780c */ /* 0x000fe40003f24270 */
[----:B------:R-:W-:Y:S02]  /*2eb0*/  FMNMX.FTZ R7, R54, R7, !PT ;  /* 0x0000000736077209 */ /* 0x000fe40007810000 */
[----:B------:R-:W0:Y:S01]  /*2ec0*/  MUFU.TANH R13, R68 ;  /* 0x00000044000d7308 */ /* 0x000e220000002400 */
[----:B------:R-:W-:-:S02]  /*2ed0*/  ISETP.GT.AND P2, PT, R12, 0x50, PT ;  /* 0x000000500c00780c */ /* 0x000fc40003f44270 */
[----:B-1----:R-:W-:Y:S02]  /*2ee0*/  FSEL R58, R58, -INF , P1 ;  /* 0xff8000003a3a7808 */ /* 0x002fe40000800000 */
[----:B------:R-:W-:Y:S02]  /*2ef0*/  FMNMX.FTZ R7, R56, R7, !PT ;  /* 0x0000000738077209 */ /* 0x000fe40007810000 */
[----:B------:R-:W-:Y:S01]  /*2f00*/  ISETP.GT.AND P1, PT, R12, 0x51, PT ;  /* 0x000000510c00780c */ /* 0x000fe20003f24270 */
[----:B------:R-:W1:Y:S01]  /*2f10*/  MUFU.TANH R69, R69 ;  /* 0x0000004500457308 */ /* 0x000e620000002400 */
[----:B----4-:R-:W-:Y:S02]  /*2f20*/  FSEL R60, R64, -INF , P2 ;  /* 0xff800000403c7808 */ /* 0x010fe40001000000 */
[----:B------:R-:W-:Y:S02]  /*2f30*/  FMNMX.FTZ R7, R58, R7, !PT ;  /* 0x000000073a077209 */ /* 0x000fe40007810000 */
[----:B------:R-:W-:-:S02]  /*2f40*/  ISETP.GT.AND P2, PT, R12, 0x58, PT ;  /* 0x000000580c00780c */ /* 0x000fc40003f44270 */
[----:B--2---:R-:W-:Y:S01]  /*2f50*/  FSEL R62, R62, -INF , P1 ;  /* 0xff8000003e3e7808 */ /* 0x004fe20000800000 */
[----:B------:R2:W-:Y:S01]  /*2f60*/  MUFU.EX2 R153, R10 ;  /* 0x0000000a00997308 */ /* 0x0005e20000000800 */
[----:B------:R-:W-:Y:S02]  /*2f70*/  FMNMX.FTZ R7, R60, R7, !PT ;  /* 0x000000073c077209 */ /* 0x000fe40007810000 */
[----:B------:R-:W-:Y:S02]  /*2f80*/  ISETP.GT.AND P1, PT, R12, 0x59, PT ;  /* 0x000000590c00780c */ /* 0x000fe40003f24270 */
[----:B0-----:R-:W-:Y:S02]  /*2f90*/  FSEL R12, R13, -INF , P2 ;  /* 0xff8000000d0c7808 */ /* 0x001fe40001000000 */
[----:B------:R-:W-:Y:S01]  /*2fa0*/  FMNMX.FTZ R7, R62, R7, !PT ;  /* 0x000000073e077209 */ /* 0x000fe20007810000 */
[----:B------:R-:W-:Y:S01]  /*2fb0*/  MUFU.EX2 R106, R11 ;  /* 0x0000000b006a7308 */ /* 0x000fe20000000800 */
[----:B-1----:R-:W-:-:S02]  /*2fc0*/  FSEL R64, R69, -INF , P1 ;  /* 0xff80000045407808 */ /* 0x002fc40000800000 */
[----:B------:R-:W-:-:S04]  /*2fd0*/  FMNMX.FTZ R7, R12, R7, !PT ;  /* 0x000000070c077209 */ /* 0x000fc80007810000 */
[----:B------:R-:W-:Y:S01]  /*2fe0*/  FMNMX.FTZ R7, R64, R7, !PT ;  /* 0x0000000740077209 */ /* 0x000fe20007810000 */
[----:B------:R-:W-:Y:S04]  /*2ff0*/  MUFU.EX2 R157, R157 ;  /* 0x0000009d009d7308 */ /* 0x000fe80000000800 */
[----:B--2---:R-:W0:Y:S04]  /*3000*/  SHFL.BFLY PT, R10, R7, 0x2, 0x1f ;  /* 0x0c401f00070a7f89 */ /* 0x004e2800000e0000 */
[----:B------:R-:W1:Y:S08]  /*3010*/  MUFU.EX2 R68, R15 ;  /* 0x0000000f00447308 */ /* 0x000e700000000800 */
[----:B------:R-:W-:Y:S08]  /*3020*/  MUFU.EX2 R74, R74 ;  /* 0x0000004a004a7308 */ /* 0x000ff00000000800 */
[----:B------:R-:W-:Y:S01]  /*3030*/  MUFU.EX2 R76, R76 ;  /* 0x0000004c004c7308 */ /* 0x000fe20000000800 */
[----:B-1----:R-:W-:Y:S01]  /*3040*/  FADD.FTZ R0, R157, R68 ;  /* 0x000000449d007221 */ /* 0x002fe20000010000 */
[----:B------:R-:W-:-:S02]  /*3050*/  F2FP.BF16.F32.PACK_AB R157, R68, R157 ;  /* 0x0000009d449d723e */ /* 0x000fc400000010ff */
[----:B------:R-:W-:Y:S02]  /*3060*/  CS2R R68, SRZ ;  /* 0x0000000000447805 */ /* 0x000fe4000001ff00 */
[----:B0-----:R-:W-:Y:S02]  /*3070*/  FMNMX.FTZ R11, R7, R10, !PT ;  /* 0x0000000a070b7209 */ /* 0x001fe40007810000 */
[----:B------:R0:W-:Y:S03]  /*3080*/  MUFU.EX2 R155, R78 ;  /* 0x0000004e009b7308 */ /* 0x0001e60000000800 */
[----:B------:R-:W1:Y:S05]  /*3090*/  SHFL.BFLY PT, R10, R11, 0x1, 0x1f ;  /* 0x0c201f000b0a7f89 */ /* 0x000e6a00000e0000 */
[----:B------:R-:W-:Y:S01]  /*30a0*/  MUFU.EX2 R80, R80 ;  /* 0x0000005000507308 */ /* 0x000fe20000000800 */
[----:B0-----:R-:W-:-:S07]  /*30b0*/  CS2R R78, SRZ ;  /* 0x00000000004e7805 */ /* 0x001fce000001ff00 */
[----:B------:R0:W-:Y:S08]  /*30c0*/  MUFU.EX2 R149, R82 ;  /* 0x0000005200957308 */ /* 0x0001f00000000800 */
[----:B------:R-:W-:Y:S01]  /*30d0*/  MUFU.EX2 R84, R84 ;  /* 0x0000005400547308 */ /* 0x000fe20000000800 */
[----:B-1----:R-:W-:Y:S02]  /*30e0*/  FMNMX.FTZ R10, R11, R10, !PT ;  /* 0x0000000a0b0a7209 */ /* 0x002fe40007810000 */
[----:B0-----:R-:W-:-:S02]  /*30f0*/  CS2R R82, SRZ ;  /* 0x0000000000527805 */ /* 0x001fc4000001ff00 */
[C---:B------:R-:W-:Y:S01]  /*3100*/  FSETP.NEU.FTZ.AND P1, PT, R10.reuse, -INF , PT ;  /* 0xff8000000a00780b */ /* 0x040fe20003f3d000 */
[----:B------:R-:W-:Y:S02]  /*3110*/  FMUL.FTZ R7, R10, R9 ;  /* 0x000000090a077220 */ /* 0x000fe40000410000 */
[----:B------:R-:W-:Y:S03]  /*3120*/  MUFU.EX2 R151, R86 ;  /* 0x0000005600977308 */ /* 0x000fe60000000800 */
[----:B------:R-:W-:-:S05]  /*3130*/  FSEL R7, R7, RZ, P1 ;  /* 0x000000ff07077208 */ /* 0x000fca0000800000 */
[-CC-:B------:R-:W-:Y:S01]  /*3140*/  FFMA.FTZ R14, R14, R9.reuse, -R7.reuse ;  /* 0x000000090e0e7223 */ /* 0x180fe20000010807 */
[-CC-:B------:R-:W-:Y:S01]  /*3150*/  FFMA.FTZ R8, R8, R9.reuse, -R7.reuse ;  /* 0x0000000908087223 */ /* 0x180fe20000010807 */
[-CC-:B------:R-:W-:Y:S01]  /*3160*/  FFMA.FTZ R24, R24, R9.reuse, -R7.reuse ;  /* 0x0000000918187223 */ /* 0x180fe20000010807 */
[-CC-:B------:R-:W-:Y:S01]  /*3170*/  FFMA.FTZ R26, R26, R9.reuse, -R7.reuse ;  /* 0x000000091a1a7223 */ /* 0x180fe20000010807 */
[-CC-:B------:R-:W-:Y:S01]  /*3180*/  FFMA.FTZ R28, R28, R9.reuse, -R7.reuse ;  /* 0x000000091c1c7223 */ /* 0x180fe20000010807 */
[----:B------:R0:W-:Y:S01]  /*3190*/  MUFU.EX2 R11, R8 ;  /* 0x00000008000b7308 */ /* 0x0001e20000000800 */
        /* <DEDUP_REMOVED lines=8> */
[----:B0-----:R-:W-:Y:S01]  /*3220*/  MOV R8, R16 ;  /* 0x0000001000087202 */ /* 0x001fe20000000f00 */
        /* <DEDUP_REMOVED lines=12> */
[----:B------:R-:W-:Y:S01]  /*32f0*/  FFMA.FTZ R64, R64, R9, -R7 ;  /* 0x0000000940407223 */ /* 0x000fe20000010807 */
[----:B------:R-:W-:Y:S01]  /*3300*/  CS2R R86, SRZ ;  /* 0x0000000000567805 */ /* 0x000fe2000001ff00 */
[----:B------:R0:W2:Y:S01]  /*3310*/  MUFU.EX2 R13, R26 ;  /* 0x0000001a000d7308 */ /* 0x0000a20000000800 */
[----:B-1----:R-:W-:-:S07]  /*3320*/  F2FP.BF16.F32.PACK_AB R156, R11, R14 ;  /* 0x0000000e0b9c723e */ /* 0x002fce00000010ff */
[----:B------:R-:W1:Y:S01]  /*3330*/  MUFU.EX2 R28, R28 ;  /* 0x0000001c001c7308 */ /* 0x000e620000000800 */
[----:B0-----:R-:W-:-:S05]  /*3340*/  @P4 IMAD.HI.U32 R26, R16, R31, RZ ;  /* 0x0000001f101a4227 */ /* 0x001fca00078e00ff */
[----:B------:R-:W-:Y:S01]  /*3350*/  @P4 SHF.R.U32.HI R8, RZ, R35, R26 ;  /* 0x00000023ff084219 */ /* 0x000fe2000001161a */
[----:B------:R-:W-:Y:S01]  /*3360*/  FADD.FTZ R35, R14, R11 ;  /* 0x0000000b0e237221 */ /* 0x000fe20000010000 */
[----:B------:R-:W0:Y:S01]  /*3370*/  MUFU.EX2 R15, R30 ;  /* 0x0000001e000f7308 */ /* 0x000e220000000800 */
[----:B--2---:R-:W-:Y:S01]  /*3380*/  F2FP.BF16.F32.PACK_AB R158, R13, R24 ;  /* 0x000000180d9e723e */ /* 0x004fe200000010ff */
[----:B------:R-:W-:Y:S01]  /*3390*/  VIADD R14, R72, 0xfffffffe ;  /* 0xfffffffe480e7836 */ /* 0x000fe20000000000 */
[----:B------:R-:W-:Y:S02]  /*33a0*/  IADD3 R8, R8, R171, -R170 ;  /* 0x000000ab08087210 */ /* 0x000fe40007ffe8aa */
[----:B------:R-:W-:-:S03]  /*33b0*/  CS2R R72, SRZ ;  /* 0x0000000000487805 */ /* 0x000fc6000001ff00 */
[----:B------:R-:W2:Y:S01]  /*33c0*/  MUFU.EX2 R32, R32 ;  /* 0x0000002000207308 */ /* 0x000ea20000000800 */
[----:B------:R-:W-:-:S04]  /*33d0*/  IMAD.HI R26, R8, 0x2aaaaaab, RZ ;  /* 0x2aaaaaab081a7827 */ /* 0x000fc800078e02ff */
[----:B------:R-:W-:Y:S01]  /*33e0*/  FADD.FTZ R8, R24, R35 ;  /* 0x0000002318087221 */ /* 0x000fe20000010000 */
[----:B------:R-:W-:Y:S01]  /*33f0*/  FADD.FTZ R35, R159, R0 ;  /* 0x000000009f237221 */ /* 0x000fe20000010000 */
[C---:B------:R-:W-:Y:S02]  /*3400*/  F2FP.BF16.F32.PACK_AB R159, R106.reuse, R159 ;  /* 0x0000009f6a9f723e */ /* 0x040fe400000010ff */
[----:B------:R-:W-:Y:S01]  /*3410*/  FADD.FTZ R33, R13, R8 ;  /* 0x000000080d217221 */ /* 0x000fe20000010000 */
[----:B------:R-:W-:Y:S01]  /*3420*/  FADD.FTZ R0, R106, R35 ;  /* 0x000000236a007221 */ /* 0x000fe20000010000 */
[----:B------:R-:W3:Y:S01]  /*3430*/  MUFU.EX2 R21, R34 ;  /* 0x0000002200157308 */ /* 0x000ee20000000800 */
[----:B------:R-:W-:Y:S01]  /*3440*/  SHF.R.U32.HI R39, RZ, 0x1f, R26 ;  /* 0x0000001fff277819 */ /* 0x000fe2000001161a */
[----:B-1----:R-:W-:Y:S01]  /*3450*/  FADD.FTZ R8, R28, R33 ;  /* 0x000000211c087221 */ /* 0x002fe20000010000 */
[----:B------:R-:W-:Y:S01]  /*3460*/  FADD.FTZ R35, R153, R0 ;  /* 0x0000000099237221 */ /* 0x000fe20000010000 */
[----:B0-----:R-:W-:-:S02]  /*3470*/  F2FP.BF16.F32.PACK_AB R152, R15, R28 ;  /* 0x0000001c0f98723e */ /* 0x001fc400000010ff */
[----:B------:R-:W-:Y:S01]  /*3480*/  FADD.FTZ R37, R15, R8 ;  /* 0x000000080f257221 */ /* 0x000fe20000010000 */
[----:B------:R-:W-:Y:S01]  /*3490*/  FADD.FTZ R35, R74, R35 ;  /* 0x000000234a237221 */ /* 0x000fe20000010000 */
[----:B------:R-:W0:Y:S01]  /*34a0*/  MUFU.EX2 R36, R36 ;  /* 0x0000002400247308 */ /* 0x000e220000000800 */
[----:B------:R-:W-:Y:S01]  /*34b0*/  LEA.HI.SX32 R26, R26, R39, 0x1c ;  /* 0x000000271a1a7211 */ /* 0x000fe200078fe2ff */
[----:B--2---:R-:W-:Y:S01]  /*34c0*/  FADD.FTZ R0, R32, R37 ;  /* 0x0000002520007221 */ /* 0x004fe20000010000 */
[----:B------:R-:W-:Y:S01]  /*34d0*/  FADD.FTZ R8, R76, R35 ;  /* 0x000000234c087221 */ /* 0x000fe20000010000 */
[----:B------:R-:W-:Y:S02]  /*34e0*/  F2FP.BF16.F32.PACK_AB R153, R74, R153 ;  /* 0x000000994a99723e */ /* 0x000fe400000010ff */
[----:B------:R-:W-:Y:S01]  /*34f0*/  CS2R R74, SRZ ;  /* 0x00000000004a7805 */ /* 0x000fe2000001ff00 */
[----:B------:R-:W-:Y:S01]  /*3500*/  FADD.FTZ R37, R155, R8 ;  /* 0x000000089b257221 */ /* 0x000fe20000010000 */
[----:B------:R-:W1:Y:S01]  /*3510*/  MUFU.EX2 R25, R38 ;  /* 0x0000002600197308 */ /* 0x000e620000000800 */
[----:B---3--:R-:W-:Y:S01]  /*3520*/  FADD.FTZ R35, R21, R0 ;  /* 0x0000000015237221 */ /* 0x008fe20000010000 */
[----:B------:R-:W-:Y:S01]  /*3530*/  F2FP.BF16.F32.PACK_AB R155, R155, R76 ;  /* 0x0000004c9b9b723e */ /* 0x000fe200000010ff */
[----:B------:R-:W-:Y:S01]  /*3540*/  FADD.FTZ R8, R80, R37 ;  /* 0x0000002550087221 */ /* 0x000fe20000010000 */
[----:B------:R-:W-:-:S02]  /*3550*/  F2FP.BF16.F32.PACK_AB R154, R21, R32 ;  /* 0x00000020159a723e */ /* 0x000fc400000010ff */
[----:B------:R-:W-:Y:S01]  /*3560*/  CS2R R76, SRZ ;  /* 0x00000000004c7805 */ /* 0x000fe2000001ff00 */
[C---:B------:R-:W-:Y:S01]  /*3570*/  FADD.FTZ R37, R149.reuse, R8 ;  /* 0x0000000895257221 */ /* 0x040fe20000010000 */
[----:B------:R-:W2:Y:S01]  /*3580*/  MUFU.EX2 R40, R40 ;  /* 0x0000002800287308 */ /* 0x000ea20000000800 */
[----:B0-----:R-:W-:Y:S01]  /*3590*/  FADD.FTZ R0, R36, R35 ;  /* 0x0000002324007221 */ /* 0x001fe20000010000 */
[----:B------:R-:W-:Y:S01]  /*35a0*/  F2FP.BF16.F32.PACK_AB R149, R149, R80 ;  /* 0x000000509595723e */ /* 0x000fe200000010ff */
[----:B------:R-:W-:Y:S01]  /*35b0*/  FADD.FTZ R8, R84, R37 ;  /* 0x0000002554087221 */ /* 0x000fe20000010000 */
[----:B------:R-:W-:-:S03]  /*35c0*/  CS2R R80, SRZ ;  /* 0x0000000000507805 */ /* 0x000fc6000001ff00 */
[----:B------:R-:W-:Y:S01]  /*35d0*/  FADD.FTZ R37, R151, R8 ;  /* 0x0000000897257221 */ /* 0x000fe20000010000 */
[----:B------:R0:W3:Y:S01]  /*35e0*/  MUFU.EX2 R27, R42 ;  /* 0x0000002a001b7308 */ /* 0x0000e20000000800 */
[----:B-1----:R-:W-:Y:S01]  /*35f0*/  FADD.FTZ R35, R25, R0 ;  /* 0x0000000019237221 */ /* 0x002fe20000010000 */
[----:B------:R-:W-:Y:S02]  /*3600*/  F2FP.BF16.F32.PACK_AB R151, R151, R84 ;  /* 0x000000549797723e */ /* 0x000fe400000010ff */
[----:B------:R-:W-:Y:S02]  /*3610*/  CS2R R84, SRZ ;  /* 0x0000000000547805 */ /* 0x000fe4000001ff00 */
[----:B------:R-:W-:Y:S02]  /*3620*/  F2FP.BF16.F32.PACK_AB R148, R25, R36 ;  /* 0x000000241994723e */ /* 0x000fe400000010ff */
[----:B------:R-:W-:Y:S01]  /*3630*/  CS2R R24, SRZ ;  /* 0x0000000000187805 */ /* 0x000fe2000001ff00 */
[----:B------:R-:W1:Y:S01]  /*3640*/  MUFU.EX2 R44, R44 ;  /* 0x0000002c002c7308 */ /* 0x000e620000000800 */
[----:B--2---:R-:W-:Y:S01]  /*3650*/  FADD.FTZ R0, R40, R35 ;  /* 0x0000002328007221 */ /* 0x004fe20000010000 */
[----:B0-----:R-:W-:-:S06]  /*3660*/  CS2R R42, SRZ ;  /* 0x00000000002a7805 */ /* 0x001fcc000001ff00 */
[----:B------:R-:W0:Y:S01]  /*3670*/  MUFU.EX2 R88, R88 ;  /* 0x0000005800587308 */ /* 0x000e220000000800 */
[C---:B---3--:R-:W-:Y:S01]  /*3680*/  FADD.FTZ R35, R27.reuse, R0 ;  /* 0x000000001b237221 */ /* 0x048fe20000010000 */
[----:B------:R-:W-:Y:S02]  /*3690*/  F2FP.BF16.F32.PACK_AB R150, R27, R40 ;  /* 0x000000281b96723e */ /* 0x000fe400000010ff */
[----:B------:R-:W-:-:S04]  /*36a0*/  CS2R R40, SRZ ;  /* 0x0000000000287805 */ /* 0x000fc8000001ff00 */
[----:B------:R2:W3:Y:S01]  /*36b0*/  MUFU.EX2 R29, R46 ;  /* 0x0000002e001d7308 */ /* 0x0004e20000000800 */
[----:B-1----:R-:W-:-:S07]  /*36c0*/  FADD.FTZ R0, R44, R35 ;  /* 0x000000232c007221 */ /* 0x002fce0000010000 */
[----:B------:R-:W1:Y:S01]  /*36d0*/  MUFU.EX2 R145, R90 ;  /* 0x0000005a00917308 */ /* 0x000e620000000800 */
[----:B0-----:R-:W-:Y:S01]  /*36e0*/  FADD.FTZ R8, R88, R37 ;  /* 0x0000002558087221 */ /* 0x001fe20000010000 */
[----:B--2---:R-:W-:-:S06]  /*36f0*/  CS2R R46, SRZ ;  /* 0x00000000002e7805 */ /* 0x004fcc000001ff00 */
[----:B------:R-:W0:Y:S01]  /*3700*/  MUFU.EX2 R48, R48 ;  /* 0x0000003000307308 */ /* 0x000e220000000800 */
[C---:B---3--:R-:W-:Y:S01]  /*3710*/  FADD.FTZ R37, R29.reuse, R0 ;  /* 0x000000001d257221 */ /* 0x048fe20000010000 */
[----:B------:R-:W-:Y:S02]  /*3720*/  F2FP.BF16.F32.PACK_AB R144, R29, R44 ;  /* 0x0000002c1d90723e */ /* 0x000fe400000010ff */
[----:B------:R-:W-:Y:S02]  /*3730*/  CS2R R44, SRZ ;  /* 0x00000000002c7805 */ /* 0x000fe4000001ff00 */
[----:B------:R-:W-:Y:S02]  /*3740*/  CS2R R28, SRZ ;  /* 0x00000000001c7805 */ /* 0x000fe4000001ff00 */
[----:B------:R-:W2:Y:S01]  /*3750*/  MUFU.EX2 R92, R92 ;  /* 0x0000005c005c7308 */ /* 0x000ea20000000800 */
[C---:B-1----:R-:W-:Y:S01]  /*3760*/  FADD.FTZ R39, R145.reuse, R8 ;  /* 0x0000000891277221 */ /* 0x042fe20000010000 */
[----:B------:R-:W-:-:S06]  /*3770*/  F2FP.BF16.F32.PACK_AB R145, R145, R88 ;  /* 0x000000589191723e */ /* 0x000fcc00000010ff */
[----:B------:R1:W3:Y:S01]  /*3780*/  MUFU.EX2 R31, R50 ;  /* 0x00000032001f7308 */ /* 0x0002e20000000800 */
[----:B0-----:R-:W-:Y:S01]  /*3790*/  FADD.FTZ R0, R48, R37 ;  /* 0x0000002530007221 */ /* 0x001fe20000010000 */
[----:B------:R-:W-:-:S06]  /*37a0*/  CS2R R36, SRZ ;  /* 0x0000000000247805 */ /* 0x000fcc000001ff00 */
[----:B------:R-:W0:Y:S01]  /*37b0*/  MUFU.EX2 R147, R94 ;  /* 0x0000005e00937308 */ /* 0x000e220000000800 */
[----:B--2---:R-:W-:Y:S01]  /*37c0*/  FADD.FTZ R8, R92, R39 ;  /* 0x000000275c087221 */ /* 0x004fe20000010000 */
[----:B-1----:R-:W-:Y:S02]  /*37d0*/  CS2R R50, SRZ ;  /* 0x0000000000327805 */ /* 0x002fe4000001ff00 */
[----:B------:R-:W-:-:S04]  /*37e0*/  CS2R R38, SRZ ;  /* 0x0000000000267805 */ /* 0x000fc8000001ff00 */
[----:B------:R-:W1:Y:S01]  /*37f0*/  MUFU.EX2 R52, R52 ;  /* 0x0000003400347308 */ /* 0x000e620000000800 */
[C---:B---3--:R-:W-:Y:S01]  /*3800*/  FADD.FTZ R11, R31.reuse, R0 ;  /* 0x000000001f0b7221 */ /* 0x048fe20000010000 */
[----:B------:R-:W-:Y:S02]  /*3810*/  F2FP.BF16.F32.PACK_AB R146, R31, R48 ;  /* 0x000000301f92723e */ /* 0x000fe400000010ff */
[----:B------:R-:W-:Y:S02]  /*3820*/  CS2R R48, SRZ ;  /* 0x0000000000307805 */ /* 0x000fe4000001ff00 */
[----:B------:R-:W-:Y:S02]  /*3830*/  CS2R R30, SRZ ;  /* 0x00000000001e7805 */ /* 0x000fe4000001ff00 */
[----:B------:R-:W2:Y:S01]  /*3840*/  MUFU.EX2 R66, R66 ;  /* 0x0000004200427308 */ /* 0x000ea20000000800 */
[C---:B0-----:R-:W-:Y:S01]  /*3850*/  FADD.FTZ R13, R147.reuse, R8 ;  /* 0x00000008930d7221 */ /* 0x041fe20000010000 */
[----:B------:R-:W-:-:S06]  /*3860*/  F2FP.BF16.F32.PACK_AB R147, R147, R92 ;  /* 0x0000005c9393723e */ /* 0x000fcc00000010ff */
[----:B------:R0:W3:Y:S01]  /*3870*/  MUFU.EX2 R33, R54 ;  /* 0x0000003600217308 */ /* 0x0000e20000000800 */
[----:B-1----:R-:W-:-:S07]  /*3880*/  FADD.FTZ R0, R52, R11 ;  /* 0x0000000b34007221 */ /* 0x002fce0000010000 */
[----:B------:R-:W1:Y:S01]  /*3890*/  MUFU.EX2 R56, R56 ;  /* 0x0000003800387308 */ /* 0x000e620000000800 */
[----:B--2---:R-:W-:Y:S01]  /*38a0*/  FADD.FTZ R8, R66, R13 ;  /* 0x0000000d42087221 */ /* 0x004fe20000010000 */
[----:B0-----:R-:W-:-:S06]  /*38b0*/  CS2R R54, SRZ ;  /* 0x0000000000367805 */ /* 0x001fcc000001ff00 */
[----:B------:R0:W2:Y:S01]  /*38c0*/  MUFU.EX2 R7, R58 ;  /* 0x0000003a00077308 */ /* 0x0000a20000000800 */
[C---:B---3--:R-:W-:Y:S01]  /*38d0*/  FADD.FTZ R13, R33.reuse, R0 ;  /* 0x00000000210d7221 */ /* 0x048fe20000010000 */
[----:B------:R-:W-:Y:S02]  /*38e0*/  F2FP.BF16.F32.PACK_AB R140, R33, R52 ;  /* 0x00000034218c723e */ /* 0x000fe400000010ff */
[----:B------:R-:W-:Y:S02]  /*38f0*/  CS2R R52, SRZ ;  /* 0x0000000000347805 */ /* 0x000fe4000001ff00 */
[----:B------:R-:W-:Y:S02]  /*3900*/  CS2R R32, SRZ ;  /* 0x0000000000207805 */ /* 0x000fe4000001ff00 */
[----:B------:R-:W3:Y:S01]  /*3910*/  MUFU.EX2 R60, R60 ;  /* 0x0000003c003c7308 */ /* 0x000ee20000000800 */
[----:B-1----:R-:W-:Y:S01]  /*3920*/  FADD.FTZ R0, R56, R13 ;  /* 0x0000000d38007221 */ /* 0x002fe20000010000 */
[----:B0-----:R-:W-:-:S06]  /*3930*/  CS2R R58, SRZ ;  /* 0x00000000003a7805 */ /* 0x001fcc000001ff00 */
[----:B------:R-:W0:Y:S01]  /*3940*/  MUFU.EX2 R141, R96 ;  /* 0x00000060008d7308 */ /* 0x000e220000000800 */
[C---:B--2---:R-:W-:Y:S01]  /*3950*/  FADD.FTZ R13, R7.reuse, R0 ;  /* 0x00000000070d7221 */ /* 0x044fe20000010000 */
[----:B------:R-:W-:Y:S02]  /*3960*/  F2FP.BF16.F32.PACK_AB R142, R7, R56 ;  /* 0x00000038078e723e */ /* 0x000fe400000010ff */
[----:B------:R-:W-:-:S04]  /*3970*/  CS2R R56, SRZ ;  /* 0x0000000000387805 */ /* 0x000fc8000001ff00 */
[----:B------:R1:W2:Y:S01]  /*3980*/  MUFU.EX2 R35, R62 ;  /* 0x0000003e00237308 */ /* 0x0002a20000000800 */
[----:B---3--:R-:W-:-:S07]  /*3990*/  FADD.FTZ R0, R60, R13 ;  /* 0x0000000d3c007221 */ /* 0x008fce0000010000 */
[----:B------:R-:W3:Y:S01]  /*39a0*/  MUFU.EX2 R98, R98 ;  /* 0x0000006200627308 */ /* 0x000ee20000000800 */
[C---:B0-----:R-:W-:Y:S01]  /*39b0*/  FADD.FTZ R15, R141.reuse, R8 ;  /* 0x000000088d0f7221 */ /* 0x041fe20000010000 */
[----:B------:R-:W-:Y:S02]  /*39c0*/  F2FP.BF16.F32.PACK_AB R141, R141, R66 ;  /* 0x000000428d8d723e */ /* 0x000fe400000010ff */
[----:B------:R-:W-:Y:S02]  /*39d0*/  CS2R R66, SRZ ;  /* 0x0000000000427805 */ /* 0x000fe4000001ff00 */
[----:B-1----:R-:W-:Y:S02]  /*39e0*/  CS2R R62, SRZ ;  /* 0x00000000003e7805 */ /* 0x002fe4000001ff00 */
[----:B------:R-:W0:Y:S01]  /*39f0*/  MUFU.EX2 R12, R12 ;  /* 0x0000000c000c7308 */ /* 0x000e220000000800 */
[C---:B--2---:R-:W-:Y:S01]  /*3a00*/  FADD.FTZ R13, R35.reuse, R0 ;  /* 0x00000000230d7221 */ /* 0x044fe20000010000 */
[----:B------:R-:W-:-:S02]  /*3a10*/  F2FP.BF16.F32.PACK_AB R136, R35, R60 ;  /* 0x0000003c2388723e */ /* 0x000fc400000010ff */
[----:B------:R-:W-:Y:S02]  /*3a20*/  CS2R R60, SRZ ;  /* 0x00000000003c7805 */ /* 0x000fe4000001ff00 */
[----:B------:R-:W-:Y:S02]  /*3a30*/  CS2R R34, SRZ ;  /* 0x0000000000227805 */ /* 0x000fe4000001ff00 */
[----:B------:R-:W1:Y:S01]  /*3a40*/  MUFU.EX2 R143, R100 ;  /* 0x00000064008f7308 */ /* 0x000e620000000800 */
[----:B---3--:R-:W-:-:S07]  /*3a50*/  FADD.FTZ R8, R98, R15 ;  /* 0x0000000f62087221 */ /* 0x008fce0000010000 */
[----:B------:R-:W2:Y:S01]  /*3a60*/  MUFU.EX2 R70, R70 ;  /* 0x0000004600467308 */ /* 0x000ea20000000800 */
[----:B0-----:R-:W-:Y:S01]  /*3a70*/  FADD.FTZ R0, R12, R13 ;  /* 0x0000000d0c007221 */ /* 0x001fe20000010000 */
[----:B------:R-:W-:Y:S02]  /*3a80*/  VIMNMX R13, RZ, R26, !PT ;  /* 0x0000001aff0d7248 */ /* 0x000fe40007fe0100 */
[----:B------:R-:W-:Y:S02]  /*3a90*/  CS2R R26, SRZ ;  /* 0x00000000001a7805 */ /* 0x000fe4000001ff00 */
[----:B------:R-:W-:Y:S02]  /*3aa0*/  ISETP.GE.AND P1, PT, R14, R13, PT ;  /* 0x0000000d0e00720c */ /* 0x000fe40003f26270 */
[----:B------:R-:W0:Y:S01]  /*3ab0*/  MUFU.EX2 R137, R102 ;  /* 0x0000006600897308 */ /* 0x000e220000000800 */
[C---:B-1----:R-:W-:Y:S01]  /*3ac0*/  FADD.FTZ R15, R143.reuse, R8 ;  /* 0x000000088f0f7221 */ /* 0x042fe20000010000 */
[----:B------:R-:W-:-:S06]  /*3ad0*/  F2FP.BF16.F32.PACK_AB R143, R143, R98 ;  /* 0x000000628f8f723e */ /* 0x000fcc00000010ff */
[----:B------:R-:W1:Y:S01]  /*3ae0*/  MUFU.EX2 R104, R104 ;  /* 0x0000006800687308 */ /* 0x000e620000000800 */
[----:B--2---:R-:W-:-:S07]  /*3af0*/  FADD.FTZ R8, R70, R15 ;  /* 0x0000000f46087221 */ /* 0x004fce0000010000 */
[----:B------:R2:W3:Y:S01]  /*3b00*/  MUFU.EX2 R11, R64 ;  /* 0x00000040000b7308 */ /* 0x0004e20000000800 */
[C---:B0-----:R-:W-:Y:S01]  /*3b10*/  FADD.FTZ R7, R137.reuse, R8 ;  /* 0x0000000889077221 */ /* 0x041fe20000010000 */
[----:B------:R-:W-:Y:S01]  /*3b20*/  F2FP.BF16.F32.PACK_AB R137, R137, R70 ;  /* 0x000000468989723e */ /* 0x000fe200000010ff */
[----:B------:R-:W-:Y:S01]  /*3b30*/  IMAD.MOV.U32 R8, RZ, RZ, 0x3f800000 ;  /* 0x3f800000ff087424 */ /* 0x000fe200078e00ff */
[----:B------:R-:W-:-:S04]  /*3b40*/  CS2R R70, SRZ ;  /* 0x0000000000467805 */ /* 0x000fc8000001ff00 */
[----:B------:R1:W0:Y:S01]  /*3b50*/  MUFU.EX2 R139, R6 ;  /* 0x00000006008b7308 */ /* 0x0002220000000800 */
[----:B--2---:R-:W-:Y:S01]  /*3b60*/  CS2R R64, SRZ ;  /* 0x0000000000407805 */ /* 0x004fe2000001ff00 */
[----:B-1----:R-:W-:Y:S01]  /*3b70*/  FADD.FTZ R6, R104, R7 ;  /* 0x0000000768067221 */ /* 0x002fe20000010000 */
[C---:B---3--:R-:W-:Y:S01]  /*3b80*/  FADD.FTZ R7, R11.reuse, R0 ;  /* 0x000000000b077221 */ /* 0x048fe20000010000 */
[----:B------:R-:W-:Y:S01]  /*3b90*/  F2FP.BF16.F32.PACK_AB R138, R11, R12 ;  /* 0x0000000c0b8a723e */ /* 0x000fe200000010ff */
[----:B------:R-:W-:Y:S02]  /*3ba0*/  IMAD.MOV.U32 R0, RZ, RZ, 0x3f800000 ;  /* 0x3f800000ff007424 */ /* 0x000fe400078e00ff */
[C---:B0-----:R-:W-:Y:S01]  /*3bb0*/  FADD.FTZ R6, R139.reuse, R6 ;  /* 0x000000068b067221 */ /* 0x041fe20000010000 */
        /* <DEDUP_REMOVED lines=8> */
[----:B------:R-:W-:-:S05]  /*3c40*/  ULDC UR6, c[0x0][0x9d8] ;  /* 0x0002760000067ab9 */ /* 0x000fca0000000800 */
.L_x_2436:
[----:B------:R-:W-:-:S04]  /*3c50*/  UISETP.NE.AND UP0, UPT, UR5, 0x1, UPT ;  /* 0x000000010500788c */ /* 0x000fc8000bf05270 */
[----:B------:R-:W-:-:S04]  /*3c60*/  USEL UR38, URZ, 0x1, UP0 ;  /* 0x000000013f267887 */ /* 0x000fc80008000000 */
[----:B------:R-:W-:Y:S01]  /*3c70*/  ULOP3.LUT UR38, UR4, UR38, URZ, 0x3c, !UPT ;  /* 0x0000002604267292 */ /* 0x000fe2000f8e3c3f */
[----:B------:R-:W-:Y:S11]  /*3c80*/  @!P0 BRA `(.L_x_2426) ;  /* 0x0000000000048947 */ /* 0x000ff60003800000 */
[----:B------:R-:W-:Y:S01]  /*3c90*/  BPT.TRAP 0x1 ;  /* 0x000000040000795c */ /* 0x000fe20000300000 */
.L_x_2426:
        /* <DEDUP_REMOVED lines=9> */
.L_x_2427:
[----:B-1----:R-:W-:Y:S05]  /*3d30*/  @P1 BRA `(.L_x_2428) ;  /* 0x0000000000081947 */ /* 0x002fea0003800000 */
[----:B------:R-:W1:Y:S02]  /*3d40*/  SYNCS.PHASECHK.TRANS64.TRYWAIT P1, [UR7+0x2a830], R9 ;  /* 0x02a83009ff0075a7 */ /* 0x000e640008020147 */
[----:B-1----:R-:W-:Y:S05]  /*3d50*/  @!P1 BRA `(.L_x_2429) ;  /* 0x000000d000989947 */ /* 0x002fea0003800000 */
.L_x_2428:
        /* <DEDUP_REMOVED lines=143> */
.L_x_2430:
[----:B------:R-:W-:Y:S01]  /*4650*/  ULEA UR10, UR5, UR40, 0x3 ;  /* 0x00000028050a7291 */ /* 0x000fe2000f8e183f */
[----:B------:R-:W-:-:S05]  /*4660*/  IMAD.U32 R0, RZ, RZ, UR4 ;  /* 0x00000004ff007e24 */ /* 0x000fca000f8e00ff */
[----:B------:R-:W-:-:S04]  /*4670*/  SHF.L.U32 R0, R0, 0x1f, RZ ;  /* 0x0000001f00007819 */ /* 0x000fc800000006ff */
[----:B------:R2:W3:Y:S01]  /*4680*/  SYNCS.PHASECHK.TRANS64.TRYWAIT P1, [UR10+0x2a850], R0 ;  /* 0x02a85000ff0075a7 */ /* 0x0004e2000802014a */
[----:B------:R-:W-:Y:S05]  /*4690*/  @!P0 BRA `(.L_x_2431) ;  /* 0x0000000000048947 */ /* 0x000fea0003800000 */
[----:B------:R-:W-:Y:S01]  /*46a0*/  BPT.TRAP 0x1 ;  /* 0x000000040000795c */ /* 0x000fe20000300000 */
.L_x_2431:
[----:B---3--:R-:W-:Y:S05]  /*46b0*/  @P1 BRA `(.L_x_2432) ;  /* 0x0000000000081947 */ /* 0x008fea0003800000 */
[----:B------:R-:W3:Y:S02]  /*46c0*/  SYNCS.PHASECHK.TRANS64.TRYWAIT P1, [UR10+0x2a850], R0 ;  /* 0x02a85000ff0075a7 */ /* 0x000ee4000802014a */
[----:B---3--:R-:W-:Y:S05]  /*46d0*/  @!P1 BRA `(.L_x_2433) ;  /* 0x000000c800509947 */ /* 0x008fea0003800000 */
.L_x_2432:
        /* <DEDUP_REMOVED lines=38> */
.L_x_2434:
[----:B------:R-:W-:Y:S01]  /*4940*/  ISETP.NE.AND P1, PT, R172, 0x1, PT ;  /* 0x00000001ac00780c */ /* 0x000fe20003f25270 */
[----:B------:R-:W-:Y:S01]  /*4950*/  FMUL.FTZ R20, R94, UR6 ;  /* 0x000000065e147c20 */ /* 0x000fe20008410000 */
[----:B-1----:R-:W-:Y:S01]  /*4960*/  IADD3 R10, R19, R16, RZ ;  /* 0x00000010130a7210 */ /* 0x002fe20007ffe0ff */
        /* <DEDUP_REMOVED lines=8> */
[----:B------:R-:W-:Y:S01]  /*49f0*/  FMUL.FTZ R100, R100, UR6 ;  /* 0x0000000664647c20 */ /* 0x000fe20008410000 */
[----:B------:R-:W-:Y:S01]  /*4a00*/  FMUL.FTZ R101, R101, UR6 ;  /* 0x0000000665657c20 */ /* 0x000fe20008410000 */
[----:B0-----:R-:W0:Y:S01]  /*4a10*/  @P1 LDC R9, c[0x0][0x44c] ;  /* 0x00011300ff091b82 */ /* 0x001e220000000800 */
[----:B------:R-:W-:Y:S01]  /*4a20*/  FMUL.FTZ R21, R99, UR6 ;  /* 0x0000000663157c20 */ /* 0x000fe20008410000 */
[----:B------:R1:W3:Y:S01]  /*4a30*/  MUFU.TANH R152, R88 ;  /* 0x0000005800987308 */ /* 0x0002e20000002400 */
[----:B------:R-:W-:Y:S01]  /*4a40*/  FMUL.FTZ R104, R104, UR6 ;  /* 0x0000000668687c20 */ /* 0x000fe20008410000 */
[----:B--2---:R-:W-:Y:S01]  /*4a50*/  FMUL.FTZ R0, R90, UR6 ;  /* 0x000000065a007c20 */ /* 0x004fe20008410000 */
[----:B------:R-:W-:Y:S01]  /*4a60*/  FMUL.FTZ R90, R102, UR6 ;  /* 0x00000006665a7c20 */ /* 0x000fe20008410000 */
[----:B------:R-:W-:Y:S01]  /*4a70*/  FMUL.FTZ R105, R105, UR6 ;  /* 0x0000000669697c20 */ /* 0x000fe20008410000 */
[----:B------:R-:W-:Y:S01]  /*4a80*/  FMUL.FTZ R108, R108, UR6 ;  /* 0x000000066c6c7c20 */ /* 0x000fe20008410000 */
[----:B------:R-:W2:Y:S01]  /*4a90*/  @P1 LDC R94, c[0x0][0x450] ;  /* 0x00011400ff5e1b82 */ /* 0x000ea20000000800 */
[----:B------:R-:W-:Y:S01]  /*4aa0*/  FMUL.FTZ R109, R109, UR6 ;  /* 0x000000066d6d7c20 */ /* 0x000fe20008410000 */
[----:B------:R4:W5:Y:S01]  /*4ab0*/  MUFU.TANH R150, R89 ;  /* 0x0000005900967308 */ /* 0x0009620000002400 */
[----:B-1----:R-:W-:Y:S01]  /*4ac0*/  FMUL.FTZ R88, R98, UR6 ;  /* 0x0000000662587c20 */ /* 0x002fe20008410000 */
        /* <DEDUP_REMOVED lines=10> */
[----:B----4-:R-:W-:Y:S01]  /*4b70*/  FMUL.FTZ R89, R103, UR6 ;  /* 0x0000000667597c20 */ /* 0x010fe20008410000 */
[----:B------:R-:W-:Y:S01]  /*4b80*/  FMUL.FTZ R133, R133, UR6 ;  /* 0x0000000685857c20 */ /* 0x000fe20008410000 */
[----:B0-----:R-:W-:-:S04]  /*4b90*/  @P1 IMAD.HI.U32 R9, R10, R9, RZ ;  /* 0x000000090a091227 */ /* 0x001fc800078e00ff */
[----:B------:R-:W-:Y:S01]  /*4ba0*/  FMUL.FTZ R8, R91, UR6 ;  /* 0x000000065b087c20 */ /* 0x000fe20008410000 */
[----:B------:R0:W1:Y:S01]  /*4bb0*/  MUFU.TANH R148, R92 ;  /* 0x0000005c00947308 */ /* 0x0000620000002400 */
[----:B------:R-:W-:Y:S01]  /*4bc0*/  FMUL.FTZ R118, R118, UR6 ;  /* 0x0000000676767c20 */ /* 0x000fe20008410000 */
[----:B------:R-:W-:Y:S01]  /*4bd0*/  FMUL.FTZ R122, R122, UR6 ;  /* 0x000000067a7a7c20 */ /* 0x000fe20008410000 */
[----:B------:R-:W-:Y:S01]  /*4be0*/  FMUL.FTZ R91, R107, UR6 ;  /* 0x000000066b5b7c20 */ /* 0x000fe20008410000 */
[----:B------:R-:W-:Y:S01]  /*4bf0*/  FMUL.FTZ R126, R126, UR6 ;  /* 0x000000067e7e7c20 */ /* 0x000fe20008410000 */
[----:B------:R-:W-:Y:S01]  /*4c00*/  FMUL.FTZ R130, R130, UR6 ;  /* 0x0000000682827c20 */ /* 0x000fe20008410000 */
[----:B--2---:R-:W-:Y:S01]  /*4c10*/  @P1 SHF.R.U32.HI R10, RZ, R94, R9 ;  /* 0x0000005eff0a1219 */ /* 0x004fe20000011609 */
[----:B------:R-:W-:Y:S01]  /*4c20*/  IMAD.MOV.U32 R9, RZ, RZ, -0x60 ;  /* 0xffffffa0ff097424 */ /* 0x000fe200078e00ff */
[----:B------:R2:W4:Y:S01]  /*4c30*/  MUFU.TANH R146, R93 ;  /* 0x0000005d00927308 */ /* 0x0005220000002400 */
[----:B0-----:R-:W-:Y:S01]  /*4c40*/  FMUL.FTZ R92, R106, UR6 ;  /* 0x000000066a5c7c20 */ /* 0x001fe20008410000 */
[----:B------:R-:W-:Y:S01]  /*4c50*/  FMUL.FTZ R94, R111, UR6 ;  /* 0x000000066f5e7c20 */ /* 0x000fe20008410000 */
[----:B------:R-:W0:Y:S01]  /*4c60*/  SHFL.IDX PT, R96, R10, RZ, 0x1c1f ;  /* 0x001c1fff0a607589 */ /* 0x000e2200000e0000 */
[----:B------:R-:W-:-:S02]  /*4c70*/  IMAD R9, R14, R9, 0x1 ;  /* 0x000000010e097424 */ /* 0x000fc400078e0209 */
[----:B------:R-:W-:Y:S01]  /*4c80*/  FMUL.FTZ R115, R115, UR6 ;  /* 0x0000000673737c20 */ /* 0x000fe20008410000 */
[----:B------:R-:W-:Y:S01]  /*4c90*/  FMUL.FTZ R119, R119, UR6 ;  /* 0x0000000677777c20 */ /* 0x000fe20008410000 */
[----:B------:R-:W4:Y:S01]  /*4ca0*/  SHFL.IDX PT, R10, R10, 0x1, 0x1c1f ;  /* 0x003c1f000a0a7f89 */ /* 0x000f2200000e0000 */
[----:B------:R-:W-:Y:S01]  /*4cb0*/  IMAD R9, R18, -0x2, R9 ;  /* 0xfffffffe12097824 */ /* 0x000fe200078e0209 */
[----:B------:R-:W4:Y:S01]  /*4cc0*/  MUFU.TANH R100, R100 ;  /* 0x0000006400647308 */ /* 0x000f220000002400 */
[----:B--2---:R-:W-:Y:S01]  /*4cd0*/  FMUL.FTZ R93, R110, UR6 ;  /* 0x000000066e5d7c20 */ /* 0x004fe20008410000 */
[----:B------:R-:W-:Y:S01]  /*4ce0*/  FMUL.FTZ R134, R134, UR6 ;  /* 0x0000000686867c20 */ /* 0x000fe20008410000 */
[----:B------:R-:W-:Y:S01]  /*4cf0*/  FMUL.FTZ R123, R123, UR6 ;  /* 0x000000067b7b7c20 */ /* 0x000fe20008410000 */
[----:B------:R-:W-:Y:S01]  /*4d00*/  IADD3 R95, -R170, R9, R171 ;  /* 0x00000009aa5f7210 */ /* 0x000fe20007ffe1ab */
[----:B------:R-:W-:Y:S01]  /*4d10*/  FMUL.FTZ R127, R127, UR6 ;  /* 0x000000067f7f7c20 */ /* 0x000fe20008410000 */
[----:B------:R-:W-:Y:S01]  /*4d20*/  FMUL.FTZ R131, R131, UR6 ;  /* 0x0000000683837c20 */ /* 0x000fe20008410000 */
[----:B------:R-:W-:Y:S01]  /*4d30*/  FMUL.FTZ R135, R135, UR6 ;  /* 0x0000000687877c20 */ /* 0x000fe20008410000 */
[----:B------:R-:W2:Y:S01]  /*4d40*/  MUFU.TANH R101, R101 ;  /* 0x0000006500657308 */ /* 0x000ea20000002400 */
[----:B------:R-:W-:-:S04]  /*4d50*/  UIADD3 UR7, UR7, 0x2a840, URZ ;  /* 0x0002a84007077890 */ /* 0x000fc8000fffe03f */
[----:B------:R-:W-:-:S03]  /*4d60*/  UPRMT UR7, UR42, 0x654, UR7 ;  /* 0x000006542a077896 */ /* 0x000fc60008000007 */
[----:B------:R-:W2:Y:S01]  /*4d70*/  MUFU.TANH R102, R104 ;  /* 0x0000006800667308 */ /* 0x000ea20000002400 */
[----:B0-----:R-:W-:-:S05]  /*4d80*/  IMAD.IADD R97, R95, 0x1, R96 ;  /* 0x000000015f617824 */ /* 0x001fca00078e0260 */
[----:B------:R-:W-:Y:S01]  /*4d90*/  SYNCS.ARRIVE.TRANS64.RED.A1T0 RZ, [UR7], RZ ;  /* 0x000000ffffff79a7 */ /* 0x000fe20008100407 */
[C---:B------:R-:W-:Y:S01]  /*4da0*/  ISETP.GT.AND P1, PT, R97.reuse, RZ, PT ;  /* 0x000000ff6100720c */ /* 0x040fe20003f24270 */
[----:B------:R-:W0:Y:S01]  /*4db0*/  MUFU.TANH R98, R105 ;  /* 0x0000006900627308 */ /* 0x000e220000002400 */
[C---:B------:R-:W-:Y:S02]  /*4dc0*/  ISETP.GT.AND P2, PT, R97.reuse, 0x1, PT ;  /* 0x000000016100780c */ /* 0x040fe40003f44270 */
[----:B---3--:R-:W-:Y:S02]  /*4dd0*/  FSEL R152, R152, -INF , P1 ;  /* 0xff80000098987808 */ /* 0x008fe40000800000 */
[----:B------:R-:W-:Y:S02]  /*4de0*/  ISETP.GT.AND P1, PT, R97, 0x8, PT ;  /* 0x000000086100780c */ /* 0x000fe40003f24270 */
[----:B-----5:R-:W-:Y:S01]  /*4df0*/  FSEL R150, R150, -INF , P2 ;  /* 0xff80000096967808 */ /* 0x020fe20001000000 */
[----:B------:R-:W3:Y:S01]  /*4e00*/  MUFU.TANH R108, R108 ;  /* 0x0000006c006c7308 */ /* 0x000ee20000002400 */
[----:B------:R-:W-:-:S02]  /*4e10*/  FMNMX.FTZ R9, R152, R11, !PT ;  /* 0x0000000b98097209 */ /* 0x000fc40007810000 */
[C---:B------:R-:W-:Y:S02]  /*4e20*/  ISETP.GT.AND P2, PT, R97.reuse, 0x9, PT ;  /* 0x000000096100780c */ /* 0x040fe40003f44270 */
[----:B-1----:R-:W-:Y:S02]  /*4e30*/  FSEL R148, R148, -INF , P1 ;  /* 0xff80000094947808 */ /* 0x002fe40000800000 */
[----:B------:R-:W-:Y:S01]  /*4e40*/  FMNMX.FTZ R9, R150, R9, !PT ;  /* 0x0000000996097209 */ /* 0x000fe20007810000 */
[----:B------:R-:W1:Y:S01]  /*4e50*/  MUFU.TANH R109, R109 ;  /* 0x0000006d006d7308 */ /* 0x000e620000002400 */
[C---:B------:R-:W-:Y:S02]  /*4e60*/  ISETP.GT.AND P1, PT, R97.reuse, 0x10, PT ;  /* 0x000000106100780c */ /* 0x040fe40003f24270 */
[----:B----4-:R-:W-:Y:S02]  /*4e70*/  FSEL R146, R146, -INF , P2 ;  /* 0xff80000092927808 */ /* 0x010fe40001000000 */
[----:B------:R-:W-:Y:S01]  /*4e80*/  FMNMX.FTZ R99, R148, R9, !PT ;  /* 0x0000000994637209 */ /* 0x000fe20007810000 */
[----:B------:R-:W-:Y:S01]  /*4e90*/  FMUL.FTZ R9, R120, UR6 ;  /* 0x0000000678097c20 */ /* 0x000fe20008410000 */
[----:B------:R-:W-:Y:S01]  /*4ea0*/  ISETP.GT.AND P2, PT, R97, 0x11, PT ;  /* 0x000000116100780c */ /* 0x000fe20003f44270 */
[----:B------:R-:W4:Y:S01]  /*4eb0*/  MUFU.TANH R104, R112 ;  /* 0x0000007000687308 */ /* 0x000f220000002400 */
[----:B------:R-:W-:-:S02]  /*4ec0*/  FSEL R144, R144, -INF , P1 ;  /* 0xff80000090907808 */ /* 0x000fc40000800000 */
[----:B------:R-:W-:Y:S02]  /*4ed0*/  FMNMX.FTZ R99, R146, R99, !PT ;  /* 0x0000006392637209 */ /* 0x000fe40007810000 */
[C---:B------:R-:W-:Y:S02]  /*4ee0*/  ISETP.GT.AND P1, PT, R97.reuse, 0x18, PT ;  /* 0x000000186100780c */ /* 0x040fe40003f24270 */
[----:B------:R-:W-:Y:S01]  /*4ef0*/  FSEL R140, R140, -INF , P2 ;  /* 0xff8000008c8c7808 */ /* 0x000fe20001000000 */
[----:B------:R-:W5:Y:S01]  /*4f00*/  MUFU.TANH R113, R113 ;  /* 0x0000007100717308 */ /* 0x000f620000002400 */
[----:B------:R-:W-:Y:S02]  /*4f10*/  FMNMX.FTZ R99, R144, R99, !PT ;  /* 0x0000006390637209 */ /* 0x000fe40007810000 */
[----:B------:R-:W-:Y:S02]  /*4f20*/  ISETP.GT.AND P2, PT, R97, 0x19, PT ;  /* 0x000000196100780c */ /* 0x000fe40003f44270 */
[----:B------:R-:W-:-:S02]  /*4f30*/  FSEL R120, R100, -INF , P1 ;  /* 0xff80000064787808 */ /* 0x000fc40000800000 */
[----:B------:R-:W-:Y:S01]  /*4f40*/  FMNMX.FTZ R99, R140, R99, !PT ;  /* 0x000000638c637209 */ /* 0x000fe20007810000 */
[----:B------:R-:W5:Y:S01]  /*4f50*/  MUFU.TANH R110, R116 ;  /* 0x00000074006e7308 */ /* 0x000f620000002400 */
[----:B------:R-:W-:Y:S02]  /*4f60*/  ISETP.GT.AND P1, PT, R97, 0x20, PT ;  /* 0x000000206100780c */ /* 0x000fe40003f24270 */
[----:B--2---:R-:W-:Y:S02]  /*4f70*/  FSEL R106, R101, -INF , P2 ;  /* 0xff800000656a7808 */ /* 0x004fe40001000000 */
[----:B------:R-:W-:Y:S02]  /*4f80*/  FMNMX.FTZ R99, R120, R99, !PT ;  /* 0x0000006378637209 */ /* 0x000fe40007810000 */
[----:B------:R-:W-:Y:S01]  /*4f90*/  ISETP.GT.AND P2, PT, R97, 0x21, PT ;  /* 0x000000216100780c */ /* 0x000fe20003f44270 */
[----:B------:R-:W2:Y:S01]  /*4fa0*/  MUFU.TANH R112, R117 ;  /* 0x0000007500707308 */ /* 0x000ea20000002400 */
[----:B------:R-:W-:-:S02]  /*4fb0*/  FSEL R102, R102, -INF , P1 ;  /* 0xff80000066667808 */ /* 0x000fc40000800000 */
[----:B------:R-:W-:Y:S02]  /*4fc0*/  FMNMX.FTZ R99, R106, R99, !PT ;  /* 0x000000636a637209 */ /* 0x000fe40007810000 */
[C---:B------:R-:W-:Y:S02]  /*4fd0*/  ISETP.GT.AND P1, PT, R97.reuse, 0x28, PT ;  /* 0x000000286100780c */ /* 0x040fe40003f24270 */
[----:B0-----:R-:W-:Y:S01]  /*4fe0*/  FSEL R98, R98, -INF , P2 ;  /* 0xff80000062627808 */ /* 0x001fe20001000000 */
[----:B------:R0:W2:Y:S01]  /*4ff0*/  MUFU.TANH R116, R9 ;  /* 0x0000000900747308 */ /* 0x0000a20000002400 */
[----:B------:R-:W-:Y:S02]  /*5000*/  FMNMX.FTZ R99, R102, R99, !PT ;  /* 0x0000006366637209 */ /* 0x000fe40007810000 */
[----:B------:R-:W-:Y:S02]  /*5010*/  ISETP.GT.AND P2, PT, R97, 0x29, PT ;  /* 0x000000296100780c */ /* 0x000fe40003f44270 */
[----:B---3--:R-:W-:-:S02]  /*5020*/  FSEL R96, R108, -INF , P1 ;  /* 0xff8000006c607808 */ /* 0x008fc40000800000 */
[----:B------:R-:W-:Y:S01]  /*5030*/  FMNMX.FTZ R99, R98, R99, !PT ;  /* 0x0000006362637209 */ /* 0x000fe20007810000 */
[----:B------:R-:W3:Y:S01]  /*5040*/  MUFU.TANH R121, R121 ;  /* 0x0000007900797308 */ /* 0x000ee20000002400 */
[----:B------:R-:W-:Y:S01]  /*5050*/  ISETP.GT.AND P1, PT, R97, 0x30, PT ;  /* 0x000000306100780c */ /* 0x000fe20003f24270 */
[----:B0-----:R-:W-:Y:S01]  /*5060*/  FMUL.FTZ R9, R132, UR6 ;  /* 0x0000000684097c20 */ /* 0x001fe20008410000 */
[----:B-1----:R-:W-:Y:S02]  /*5070*/  FSEL R100, R109, -INF , P2 ;  /* 0xff8000006d647808 */ /* 0x002fe40001000000 */
[----:B------:R-:W-:Y:S02]  /*5080*/  FMNMX.FTZ R99, R96, R99, !PT ;  /* 0x0000006360637209 */ /* 0x000fe40007810000 */
[----:B------:R-:W-:Y:S01]  /*5090*/  ISETP.GT.AND P2, PT, R97, 0x31, PT ;  /* 0x000000316100780c */ /* 0x000fe20003f44270 */
[----:B------:R3:W0:Y:S01]  /*50a0*/  MUFU.TANH R101, R124 ;  /* 0x0000007c00657308 */ /* 0x0006220000002400 */
[----:B----4-:R-:W-:-:S02]  /*50b0*/  FSEL R104, R104, -INF , P1 ;  /* 0xff80000068687808 */ /* 0x010fc40000800000 */
[----:B------:R-:W-:Y:S02]  /*50c0*/  FMNMX.FTZ R99, R100, R99, !PT ;  /* 0x0000006364637209 */ /* 0x000fe40007810000 */
[----:B------:R-:W-:Y:S02]  /*50d0*/  ISETP.GT.AND P1, PT, R97, 0x38, PT ;  /* 0x000000386100780c */ /* 0x000fe40003f24270 */
[----:B-----5:R-:W-:Y:S01]  /*50e0*/  FSEL R108, R113, -INF , P2 ;  /* 0xff800000716c7808 */ /* 0x020fe20001000000 */
[----:B------:R-:W1:Y:S01]  /*50f0*/  MUFU.TANH R125, R125 ;  /* 0x0000007d007d7308 */ /* 0x000e620000002400 */
[----:B------:R-:W-:Y:S02]  /*5100*/  FMNMX.FTZ R99, R104, R99, !PT ;  /* 0x0000006368637209 */ /* 0x000fe40007810000 */
[----:B------:R-:W-:Y:S02]  /*5110*/  ISETP.GT.AND P2, PT, R97, 0x39, PT ;  /* 0x000000396100780c */ /* 0x000fe40003f44270 */
[----:B------:R-:W-:-:S02]  /*5120*/  FSEL R110, R110, -INF , P1 ;  /* 0xff8000006e6e7808 */ /* 0x000fc40000800000 */
[----:B------:R-:W-:Y:S01]  /*5130*/  FMNMX.FTZ R99, R108, R99, !PT ;  /* 0x000000636c637209 */ /* 0x000fe20007810000 */
[----:B------:R0:W4:Y:S01]  /*5140*/  MUFU.TANH R103, R128 ;  /* 0x0000008000677308 */ /* 0x0001220000002400 */
[C---:B------:R-:W-:Y:S02]  /*5150*/  ISETP.GT.AND P1, PT, R97.reuse, 0x40, PT ;  /* 0x000000406100780c */ /* 0x040fe40003f24270 */
[----:B--2---:R-:W-:Y:S02]  /*5160*/  FSEL R112, R112, -INF , P2 ;  /* 0xff80000070707808 */ /* 0x004fe40001000000 */
[----:B------:R-:W-:Y:S02]  /*5170*/  FMNMX.FTZ R99, R110, R99, !PT ;  /* 0x000000636e637209 */ /* 0x000fe40007810000 */
[----:B------:R-:W-:Y:S01]  /*5180*/  ISETP.GT.AND P2, PT, R97, 0x41, PT ;  /* 0x000000416100780c */ /* 0x000fe20003f44270 */
[----:B------:R-:W2:Y:S01]  /*5190*/  MUFU.TANH R129, R129 ;  /* 0x0000008100817308 */ /* 0x000ea20000002400 */
[----:B------:R-:W-:-:S02]  /*51a0*/  FSEL R116, R116, -INF , P1 ;  /* 0xff80000074747808 */ /* 0x000fc40000800000 */
[----:B------:R-:W-:Y:S02]  /*51b0*/  FMNMX.FTZ R99, R112, R99, !PT ;  /* 0x0000006370637209 */ /* 0x000fe40007810000 */
[----:B------:R-:W-:Y:S02]  /*51c0*/  ISETP.GT.AND P1, PT, R97, 0x48, PT ;  /* 0x000000486100780c */ /* 0x000fe40003f24270 */
[----:B---3--:R-:W-:Y:S01]  /*51d0*/  FSEL R124, R121, -INF , P2 ;  /* 0xff800000797c7808 */ /* 0x008fe20001000000 */
[----:B------:R3:W5:Y:S01]  /*51e0*/  MUFU.TANH R138, R9 ;  /* 0x00000009008a7308 */ /* 0x0007620000002400 */
[----:B------:R-:W-:Y:S02]  /*51f0*/  FMNMX.FTZ R99, R116, R99, !PT ;  /* 0x0000006374637209 */ /* 0x000fe40007810000 */
[----:B------:R-:W-:Y:S02]  /*5200*/  ISETP.GT.AND P2, PT, R97, 0x49, PT ;  /* 0x000000496100780c */ /* 0x000fe40003f44270 */
[----:B0-----:R-:W-:-:S02]  /*5210*/  FSEL R128, R101, -INF , P1 ;  /* 0xff80000065807808 */ /* 0x001fc40000800000 */
[----:B------:R-:W-:Y:S01]  /*5220*/  FMNMX.FTZ R99, R124, R99, !PT ;  /* 0x000000637c637209 */ /* 0x000fe20007810000 */
[----:B------:R-:W0:Y:S01]  /*5230*/  MUFU.TANH R133, R133 ;  /* 0x0000008500857308 */ /* 0x000e220000002400 */
[----:B------:R-:W-:Y:S01]  /*5240*/  ISETP.GT.AND P1, PT, R97, 0x50, PT ;  /* 0x000000506100780c */ /* 0x000fe20003f24270 */
[----:B---3--:R-:W-:Y:S01]  /*5250*/  FMUL.FTZ R9, R114, UR6 ;  /* 0x0000000672097c20 */ /* 0x008fe20008410000 */
[----:B-1----:R-:W-:Y:S02]  /*5260*/  FSEL R132, R125, -INF , P2 ;  /* 0xff8000007d847808 */ /* 0x002fe40001000000 */
[----:B------:R-:W-:Y:S02]  /*5270*/  FMNMX.FTZ R99, R128, R99, !PT ;  /* 0x0000006380637209 */ /* 0x000fe40007810000 */
[----:B------:R-:W-:Y:S01]  /*5280*/  ISETP.GT.AND P2, PT, R97, 0x51, PT ;  /* 0x000000516100780c */ /* 0x000fe20003f44270 */
[----:B------:R-:W1:Y:S01]  /*5290*/  MUFU.TANH R0, R0 ;  /* 0x0000000000007308 */ /* 0x000e620000002400 */
[----:B----4-:R-:W-:-:S02]  /*52a0*/  FSEL R114, R103, -INF , P1 ;  /* 0xff80000067727808 */ /* 0x010fc40000800000 */
[----:B------:R-:W-:Y:S02]  /*52b0*/  FMNMX.FTZ R99, R132, R99, !PT ;  /* 0x0000006384637209 */ /* 0x000fe40007810000 */
[----:B------:R-:W-:Y:S02]  /*52c0*/  ISETP.GT.AND P1, PT, R97, 0x58, PT ;  /* 0x000000586100780c */ /* 0x000fe40003f24270 */
[----:B--2---:R-:W-:Y:S01]  /*52d0*/  FSEL R136, R129, -INF , P2 ;  /* 0xff80000081887808 */ /* 0x004fe20001000000 */
[----:B------:R-:W2:Y:S01]  /*52e0*/  MUFU.TANH R8, R8 ;  /* 0x0000000800087308 */ /* 0x000ea20000002400 */
[----:B------:R-:W-:Y:S02]  /*52f0*/  FMNMX.FTZ R99, R114, R99, !PT ;  /* 0x0000006372637209 */ /* 0x000fe40007810000 */
[----:B------:R-:W-:Y:S01]  /*5300*/  ISETP.GT.AND P2, PT, R97, 0x59, PT ;  /* 0x000000596100780c */ /* 0x000fe20003f44270 */
[----:B------:R-:W-:Y:S01]  /*5310*/  IMAD.IADD R97, R95, 0x1, R10 ;  /* 0x000000015f617824 */ /* 0x000fe200078e020a */
[----:B-----5:R-:W-:-:S02]  /*5320*/  FSEL R138, R138, -INF , P1 ;  /* 0xff8000008a8a7808 */ /* 0x020fc40000800000 */
[----:B------:R-:W-:Y:S01]  /*5330*/  FMNMX.FTZ R99, R136, R99, !PT ;  /* 0x0000006388637209 */ /* 0x000fe20007810000 */
[----:B------:R-:W-:Y:S01]  /*5340*/  MUFU.TANH R20, R20 ;  /* 0x0000001400147308 */ /* 0x000fe20000002400 */
[----:B0-----:R-:W-:Y:S02]  /*5350*/  FSEL R142, R133, -INF , P2 ;  /* 0xff800000858e7808 */ /* 0x001fe40001000000 */
[----:B------:R-:W-:Y:S02]  /*5360*/  FMNMX.FTZ R99, R138, R99, !PT ;  /* 0x000000638a637209 */ /* 0x000fe40007810000 */
[C---:B------:R-:W-:Y:S02]  /*5370*/  ISETP.GT.AND P1, PT, R97.reuse, RZ, PT ;  /* 0x000000ff6100720c */ /* 0x040fe40003f24270 */
[----:B------:R-:W-:Y:S01]  /*5380*/  FMNMX.FTZ R99, R142, R99, !PT ;  /* 0x000000638e637209 */ /* 0x000fe20007810000 */
[----:B------:R-:W-:Y:S01]  /*5390*/  MUFU.TANH R15, R15 ;  /* 0x0000000f000f7308 */ /* 0x000fe20000002400 */
[----:B------:R-:W-:-:S02]  /*53a0*/  ISETP.GT.AND P2, PT, R97, 0x1, PT ;  /* 0x000000016100780c */ /* 0x000fc40003f44270 */
[----:B-1----:R-:W-:Y:S01]  /*53b0*/  FSEL R0, R0, -INF , P1 ;  /* 0xff80000000007808 */ /* 0x002fe20000800000 */
[----:B------:R-:W0:Y:S01]  /*53c0*/  SHFL.BFLY PT, R154, R99, 0x2, 0x1f ;  /* 0x0c401f00639a7f89 */ /* 0x000e2200000e0000 */
[C---:B------:R-:W-:Y:S02]  /*53d0*/  ISETP.GT.AND P3, PT, R97.reuse, 0x8, PT ;  /* 0x000000086100780c */ /* 0x040fe40003f64270 */
[----:B--2---:R-:W-:Y:S01]  /*53e0*/  FSEL R8, R8, -INF , P2 ;  /* 0xff80000008087808 */ /* 0x004fe20001000000 */
[----:B------:R-:W1:Y:S01]  /*53f0*/  MUFU.TANH R88, R88 ;  /* 0x0000005800587308 */ /* 0x000e620000002400 */
[----:B------:R-:W-:Y:S02]  /*5400*/  FMNMX.FTZ R95, R0, R12, !PT ;  /* 0x0000000c005f7209 */ /* 0x000fe40007810000 */
[C---:B------:R-:W-:Y:S02]  /*5410*/  ISETP.GT.AND P4, PT, R97.reuse, 0x9, PT ;  /* 0x000000096100780c */ /* 0x040fe40003f84270 */
[----:B------:R-:W-:-:S03]  /*5420*/  ISETP.GT.AND P2, PT, R97, 0x10, PT ;  /* 0x000000106100780c */ /* 0x000fc60003f44270 */
[----:B------:R2:W-:Y:S08]  /*5430*/  MUFU.TANH R103, R9 ;  /* 0x0000000900677308 */ /* 0x0005f00000002400 */
[----:B------:R-:W-:Y:S01]  /*5440*/  MUFU.TANH R21, R21 ;  /* 0x0000001500157308 */ /* 0x000fe20000002400 */
[----:B--2---:R-:W2:Y:S01]  /*5450*/  LDC R9, c[0x0][0x988] ;  /* 0x00026200ff097b82 */ /* 0x004ea20000000800 */
[----:B-1----:R-:W-:-:S02]  /*5460*/  FSEL R88, R88, -INF , P2 ;  /* 0xff80000058587808 */ /* 0x002fc40001000000 */
[----:B0-----:R-:W-:Y:S02]  /*5470*/  FMNMX.FTZ R154, R99, R154, !PT ;  /* 0x0000009a639a7209 */ /* 0x001fe40007810000 */
[----:B------:R-:W-:Y:S02]  /*5480*/  ISETP.GT.AND P2, PT, R97, 0x18, PT ;  /* 0x000000186100780c */ /* 0x000fe40003f44270 */
[----:B------:R-:W0:Y:S01]  /*5490*/  MUFU.TANH R90, R90 ;  /* 0x0000005a005a7308 */ /* 0x000e220000002400 */
[----:B------:R-:W1:Y:S07]  /*54a0*/  SHFL.BFLY PT, R99, R154, 0x1, 0x1f ;  /* 0x0c201f009a637f89 */ /* 0x000e6e00000e0000 */
[----:B------:R3:W-:Y:S08]  /*54b0*/  MUFU.TANH R105, R118 ;  /* 0x0000007600697308 */ /* 0x0007f00000002400 */
[----:B------:R-:W-:Y:S01]  /*54c0*/  MUFU.TANH R89, R89 ;  /* 0x0000005900597308 */ /* 0x000fe20000002400 */
[----:B---3--:R-:W-:-:S02]  /*54d0*/  FSEL R118, R20, -INF , P3 ;  /* 0xff80000014767808 */ /* 0x008fc40001800000 */
[C---:B------:R-:W-:Y:S02]  /*54e0*/  ISETP.GT.AND P3, PT, R97.reuse, 0x11, PT ;  /* 0x000000116100780c */ /* 0x040fe40003f64270 */
[----:B0-----:R-:W-:Y:S02]  /*54f0*/  FSEL R90, R90, -INF , P2 ;  /* 0xff8000005a5a7808 */ /* 0x001fe40001000000 */
[----:B------:R-:W-:Y:S01]  /*5500*/  ISETP.GT.AND P2, PT, R97, 0x20, PT ;  /* 0x000000206100780c */ /* 0x000fe20003f44270 */
[----:B------:R0:W-:Y:S01]  /*5510*/  MUFU.TANH R176, R122 ;  /* 0x0000007a00b07308 */ /* 0x0001e20000002400 */
[----:B-1----:R-:W-:Y:S02]  /*5520*/  FMNMX.FTZ R10, R154, R99, !PT ;  /* 0x000000639a0a7209 */ /* 0x002fe40007810000 */
[----:B------:R-:W-:Y:S02]  /*5530*/  FMNMX.FTZ R99, R8, R95, !PT ;  /* 0x0000005f08637209 */ /* 0x000fe40007810000 */
[C---:B------:R-:W-:Y:S01]  /*5540*/  FSETP.NEU.FTZ.AND P1, PT, R10.reuse, -INF , PT ;  /* 0xff8000000a00780b */ /* 0x040fe20003f3d000 */
[----:B--2---:R-:W-:Y:S01]  /*5550*/  FMUL.FTZ R101, R10, R9 ;  /* 0x000000090a657220 */ /* 0x004fe20000410000 */
[----:B------:R-:W-:Y:S01]  /*5560*/  FMNMX.FTZ R99, R118, R99, !PT ;  /* 0x0000006376637209 */ /* 0x000fe20007810000 */
[----:B------:R-:W1:Y:S01]  /*5570*/  MUFU.TANH R92, R92 ;  /* 0x0000005c005c7308 */ /* 0x000e620000002400 */
[----:B0-----:R-:W-:-:S02]  /*5580*/  FSEL R122, R15, -INF , P4 ;  /* 0xff8000000f7a7808 */ /* 0x001fc40002000000 */
[----:B------:R-:W-:Y:S02]  /*5590*/  FSEL R95, R101, RZ, P1 ;  /* 0x000000ff655f7208 */ /* 0x000fe40000800000 */
[----:B------:R-:W-:-:S03]  /*55a0*/  FMNMX.FTZ R99, R122, R99, !PT ;  /* 0x000000637a637209 */ /* 0x000fc60007810000 */
[----:B------:R-:W-:Y:S01]  /*55b0*/  MUFU.TANH R91, R91 ;  /* 0x0000005b005b7308 */ /* 0x000fe20000002400 */
[----:B------:R-:W-:Y:S01]  /*55c0*/  FMNMX.FTZ R99, R88, R99, !PT ;  /* 0x0000006358637209 */ /* 0x000fe20007810000 */
[-CC-:B------:R-:W-:Y:S01]  /*55d0*/  FFMA.FTZ R158, R148, R9.reuse, -R95.reuse ;  /* 0x00000009949e7223 */ /* 0x180fe2000001085f */
[-CC-:B------:R-:W-:Y:S01]  /*55e0*/  FFMA.FTZ R156, R150, R9.reuse, -R95.reuse ;  /* 0x00000009969c7223 */ /* 0x180fe2000001085f */
[-CC-:B------:R-:W-:Y:S01]  /*55f0*/  FFMA.FTZ R15, R152, R9.reuse, -R95.reuse ;  /* 0x00000009980f7223 */ /* 0x180fe2000001085f */
[-CC-:B------:R-:W-:Y:S01]  /*5600*/  FFMA.FTZ R152, R144, R9.reuse, -R95.reuse ;  /* 0x0000000990987223 */ /* 0x180fe2000001085f */
[-CC-:B------:R-:W-:Y:S01]  /*5610*/  FFMA.FTZ R154, R120, R9.reuse, -R95.reuse ;  /* 0x00000009789a7223 */ /* 0x180fe2000001085f */
[-CC-:B------:R-:W-:Y:S01]  /*5620*/  FFMA.FTZ R107, R114, R9.reuse, -R95.reuse ;  /* 0x00000009726b7223 */ /* 0x180fe2000001085f */
[----:B------:R0:W-:Y:S01]  /*5630*/  MUFU.TANH R178, R126 ;  /* 0x0000007e00b27308 */ /* 0x0001e20000002400 */
[----:B-1----:R-:W-:Y:S01]  /*5640*/  FSEL R92, R92, -INF , P2 ;  /* 0xff8000005c5c7808 */ /* 0x002fe20001000000 */
[-CC-:B------:R-:W-:Y:S01]  /*5650*/  FFMA.FTZ R98, R98, R9.reuse, -R95.reuse ;  /* 0x0000000962627223 */ /* 0x180fe2000001085f */
[----:B------:R-:W-:Y:S01]  /*5660*/  ISETP.GT.AND P2, PT, R97, 0x28, PT ;  /* 0x000000286100780c */ /* 0x000fe20003f44270 */
[-CC-:B------:R-:W-:Y:S01]  /*5670*/  FFMA.FTZ R96, R96, R9.reuse, -R95.reuse ;  /* 0x0000000960607223 */ /* 0x180fe2000001085f */
[-CC-:B------:R-:W-:Y:S01]  /*5680*/  FFMA.FTZ R101, R110, R9.reuse, -R95.reuse ;  /* 0x000000096e657223 */ /* 0x180fe2000001085f */
[-CC-:B------:R-:W-:Y:S01]  /*5690*/  FFMA.FTZ R110, R132, R9.reuse, -R95.reuse ;  /* 0x00000009846e7223 */ /* 0x180fe2000001085f */
[-CC-:B------:R-:W-:Y:S01]  /*56a0*/  FFMA.FTZ R136, R136, R9.reuse, -R95.reuse ;  /* 0x0000000988887223 */ /* 0x180fe2000001085f */
[----:B------:R-:W1:Y:S01]  /*56b0*/  MUFU.TANH R93, R93 ;  /* 0x0000005d005d7308 */ /* 0x000e620000002400 */
[----:B0-----:R-:W-:Y:S01]  /*56c0*/  FSEL R126, R21, -INF , P3 ;  /* 0xff800000157e7808 */ /* 0x001fe20001800000 */
[-CC-:B------:R-:W-:Y:S01]  /*56d0*/  FFMA.FTZ R21, R146, R9.reuse, -R95.reuse ;  /* 0x0000000992157223 */ /* 0x180fe2000001085f */
[----:B------:R-:W-:Y:S01]  /*56e0*/  ISETP.GT.AND P3, PT, R97, 0x19, PT ;  /* 0x000000196100780c */ /* 0x000fe20003f64270 */
[----:B------:R-:W-:Y:S01]  /*56f0*/  FFMA.FTZ R138, R138, R9, -R95 ;  /* 0x000000098a8a7223 */ /* 0x000fe2000001085f */
[----:B------:R-:W-:-:S03]  /*5700*/  FMNMX.FTZ R99, R126, R99, !PT ;  /* 0x000000637e637209 */ /* 0x000fc60007810000 */
[----:B------:R-:W0:Y:S01]  /*5710*/  MUFU.TANH R94, R94 ;  /* 0x0000005e005e7308 */ /* 0x000e220000002400 */
[----:B------:R-:W-:-:S07]  /*5720*/  FMNMX.FTZ R99, R90, R99, !PT ;  /* 0x000000635a637209 */ /* 0x000fce0007810000 */
[----:B------:R2:W-:Y:S01]  /*5730*/  MUFU.TANH R180, R130 ;  /* 0x0000008200b47308 */ /* 0x0005e20000002400 */
[----:B-1----:R-:W-:Y:S01]  /*5740*/  FSEL R150, R93, -INF , P2 ;  /* 0xff8000005d967808 */ /* 0x002fe20001000000 */
[----:B------:R-:W-:Y:S01]  /*5750*/  FFMA.FTZ R93, R102, R9, -R95 ;  /* 0x00000009665d7223 */ /* 0x000fe2000001085f */
[----:B------:R-:W-:-:S05]  /*5760*/  ISETP.GT.AND P2, PT, R97, 0x30, PT ;  /* 0x000000306100780c */ /* 0x000fca0003f44270 */
[----:B------:R-:W1:Y:S01]  /*5770*/  MUFU.TANH R115, R115 ;  /* 0x0000007300737308 */ /* 0x000e620000002400 */
[----:B--2---:R-:W-:Y:S01]  /*5780*/  FSEL R130, R89, -INF , P3 ;  /* 0xff80000059827808 */ /* 0x004fe20001800000 */
[--C-:B------:R-:W-:Y:S01]  /*5790*/  FFMA.FTZ R89, R140, R9, -R95.reuse ;  /* 0x000000098c597223 */ /* 0x100fe2000001085f */
[----:B------:R-:W-:Y:S02]  /*57a0*/  ISETP.GT.AND P3, PT, R97, 0x21, PT ;  /* 0x000000216100780c */ /* 0x000fe40003f64270 */
[----:B------:R-:W-:Y:S02]  /*57b0*/  FMNMX.FTZ R99, R130, R99, !PT ;  /* 0x0000006382637209 */ /* 0x000fe40007810000 */
[----:B------:R-:W-:Y:S01]  /*57c0*/  FSEL R148, R91, -INF , P3 ;  /* 0xff8000005b947808 */ /* 0x000fe20001800000 */
[----:B------:R-:W2:Y:S01]  /*57d0*/  MUFU.TANH R119, R119 ;  /* 0x0000007700777308 */ /* 0x000ea20000002400 */
[----:B------:R-:W-:Y:S01]  /*57e0*/  FMNMX.FTZ R99, R92, R99, !PT ;  /* 0x000000635c637209 */ /* 0x000fe20007810000 */
[----:B------:R-:W-:Y:S01]  /*57f0*/  FFMA.FTZ R91, R106, R9, -R95 ;  /* 0x000000096a5b7223 */ /* 0x000fe2000001085f */
[----:B------:R-:W-:-:S02]  /*5800*/  ISETP.GT.AND P3, PT, R97, 0x29, PT ;  /* 0x000000296100780c */ /* 0x000fc40003f64270 */
[----:B------:R-:W-:Y:S02]  /*5810*/  FMNMX.FTZ R99, R148, R99, !PT ;  /* 0x0000006394637209 */ /* 0x000fe40007810000 */
[----:B0-----:R-:W-:Y:S01]  /*5820*/  FSEL R94, R94, -INF , P3 ;  /* 0xff8000005e5e7808 */ /* 0x001fe20001800000 */
[----:B------:R0:W-:Y:S01]  /*5830*/  MUFU.TANH R182, R134 ;  /* 0x0000008600b67308 */ /* 0x0001e20000002400 */
[----:B------:R-:W-:Y:S02]  /*5840*/  FMNMX.FTZ R99, R150, R99, !PT ;  /* 0x0000006396637209 */ /* 0x000fe40007810000 */
[----:B------:R-:W-:Y:S02]  /*5850*/  ISETP.GT.AND P3, PT, R97, 0x31, PT ;  /* 0x000000316100780c */ /* 0x000fe40003f64270 */
[----:B------:R-:W-:Y:S02]  /*5860*/  FMNMX.FTZ R99, R94, R99, !PT ;  /* 0x000000635e637209 */ /* 0x000fe40007810000 */
[----:B-1----:R-:W-:Y:S01]  /*5870*/  FSEL R144, R115, -INF , P3 ;  /* 0xff80000073907808 */ /* 0x002fe20001800000 */
[----:B------:R-:W1:Y:S01]  /*5880*/  MUFU.TANH R123, R123 ;  /* 0x0000007b007b7308 */ /* 0x000e620000002400 */
[----:B0-----:R-:W-:-:S02]  /*5890*/  FSEL R134, R103, -INF , P2 ;  /* 0xff80000067867808 */ /* 0x001fc40001000000 */
[C---:B------:R-:W-:Y:S02]  /*58a0*/  ISETP.GT.AND P2, PT, R97.reuse, 0x38, PT ;  /* 0x000000386100780c */ /* 0x040fe40003f44270 */
[----:B------:R-:W-:Y:S02]  /*58b0*/  FMNMX.FTZ R99, R134, R99, !PT ;  /* 0x0000006386637209 */ /* 0x000fe40007810000 */
[----:B------:R-:W-:Y:S01]  /*58c0*/  ISETP.GT.AND P3, PT, R97, 0x39, PT ;  /* 0x000000396100780c */ /* 0x000fe20003f64270 */
[----:B------:R-:W0:Y:S01]  /*58d0*/  MUFU.TANH R127, R127 ;  /* 0x0000007f007f7308 */ /* 0x000e220000002400 */
[----:B------:R-:W-:Y:S01]  /*58e0*/  FSEL R146, R105, -INF , P2 ;  /* 0xff80000069927808 */ /* 0x000fe20001000000 */
[----:B------:R-:W-:Y:S01]  /*58f0*/  FFMA.FTZ R105, R128, R9, -R95 ;  /* 0x0000000980697223 */ /* 0x000fe2000001085f */
[----:B------:R-:W-:Y:S02]  /*5900*/  FMNMX.FTZ R99, R144, R99, !PT ;  /* 0x0000006390637209 */ /* 0x000fe40007810000 */
[----:B------:R-:W-:-:S02]  /*5910*/  ISETP.GT.AND P2, PT, R97, 0x40, PT ;  /* 0x000000406100780c */ /* 0x000fc40003f44270 */
[----:B--2---:R-:W-:Y:S01]  /*5920*/  FSEL R140, R119, -INF , P3 ;  /* 0xff800000778c7808 */ /* 0x004fe20001800000 */
[----:B------:R-:W2:Y:S01]  /*5930*/  MUFU.TANH R131, R131 ;  /* 0x0000008300837308 */ /* 0x000ea20000002400 */
[----:B------:R-:W-:Y:S02]  /*5940*/  FMNMX.FTZ R99, R146, R99, !PT ;  /* 0x0000006392637209 */ /* 0x000fe40007810000 */
[C---:B------:R-:W-:Y:S02]  /*5950*/  ISETP.GT.AND P3, PT, R97.reuse, 0x41, PT ;  /* 0x000000416100780c */ /* 0x040fe40003f64270 */
[----:B------:R-:W-:Y:S02]  /*5960*/  FSEL R176, R176, -INF , P2 ;  /* 0xff800000b0b07808 */ /* 0x000fe40001000000 */
[----:B------:R-:W-:Y:S01]  /*5970*/  FMNMX.FTZ R99, R140, R99, !PT ;  /* 0x000000638c637209 */ /* 0x000fe20007810000 */
[----:B------:R-:W3:Y:S01]  /*5980*/  MUFU.TANH R135, R135 ;  /* 0x0000008700877308 */ /* 0x000ee20000002400 */
[----:B------:R-:W-:-:S02]  /*5990*/  ISETP.GT.AND P2, PT, R97, 0x48, PT ;  /* 0x000000486100780c */ /* 0x000fc40003f44270 */
[----:B-1----:R-:W-:Y:S02]  /*59a0*/  FSEL R120, R123, -INF , P3 ;  /* 0xff8000007b787808 */ /* 0x002fe40001800000 */
[----:B------:R-:W-:Y:S02]  /*59b0*/  FMNMX.FTZ R99, R176, R99, !PT ;  /* 0x00000063b0637209 */ /* 0x000fe40007810000 */
[C---:B------:R-:W-:Y:S01]  /*59c0*/  ISETP.GT.AND P3, PT, R97.reuse, 0x49, PT ;  /* 0x000000496100780c */ /* 0x040fe20003f64270 */
[----:B------:R-:W-:Y:S01]  /*59d0*/  MUFU.EX2 R15, R15 ;  /* 0x0000000f000f7308 */ /* 0x000fe20000000800 */
[----:B------:R-:W-:Y:S02]  /*59e0*/  FSEL R178, R178, -INF , P2 ;  /* 0xff800000b2b27808 */ /* 0x000fe40001000000 */
[----:B------:R-:W-:Y:S02]  /*59f0*/  FMNMX.FTZ R99, R120, R99, !PT ;  /* 0x0000006378637209 */ /* 0x000fe40007810000 */
[----:B------:R-:W-:-:S02]  /*5a00*/  ISETP.GT.AND P2, PT, R97, 0x50, PT ;  /* 0x000000506100780c */ /* 0x000fc40003f44270 */
[----:B0-----:R-:W-:Y:S01]  /*5a10*/  FSEL R106, R127, -INF , P3 ;  /* 0xff8000007f6a7808 */ /* 0x001fe20001800000 */
[----:B------:R-:W-:Y:S01]  /*5a20*/  MUFU.EX2 R156, R156 ;  /* 0x0000009c009c7308 */ /* 0x000fe20000000800 */
[----:B------:R-:W-:Y:S02]  /*5a30*/  FMNMX.FTZ R99, R178, R99, !PT ;  /* 0x00000063b2637209 */ /* 0x000fe40007810000 */
[C---:B------:R-:W-:Y:S02]  /*5a40*/  ISETP.GT.AND P3, PT, R97.reuse, 0x51, PT ;  /* 0x000000516100780c */ /* 0x040fe40003f64270 */
[----:B------:R-:W-:Y:S02]  /*5a50*/  FSEL R180, R180, -INF , P2 ;  /* 0xff800000b4b47808 */ /* 0x000fe40001000000 */
[----:B------:R-:W-:Y:S01]  /*5a60*/  FMNMX.FTZ R99, R106, R99, !PT ;  /* 0x000000636a637209 */ /* 0x000fe20007810000 */
[----:B------:R-:W-:Y:S01]  /*5a70*/  MUFU.EX2 R158, R158 ;  /* 0x0000009e009e7308 */ /* 0x000fe20000000800 */
[----:B------:R-:W-:-:S02]  /*5a80*/  ISETP.GT.AND P2, PT, R97, 0x58, PT ;  /* 0x000000586100780c */ /* 0x000fc40003f44270 */
[----:B--2---:R-:W-:Y:S02]  /*5a90*/  FSEL R102, R131, -INF , P3 ;  /* 0xff80000083667808 */ /* 0x004fe40001800000 */
[----:B------:R-:W-:Y:S02]  /*5aa0*/  FMNMX.FTZ R99, R180, R99, !PT ;  /* 0x00000063b4637209 */ /* 0x000fe40007810000 */
[----:B------:R-:W-:Y:S01]  /*5ab0*/  ISETP.GT.AND P3, PT, R97, 0x59, PT ;  /* 0x000000596100780c */ /* 0x000fe20003f64270 */
[----:B------:R-:W-:Y:S01]  /*5ac0*/  MUFU.EX2 R21, R21 ;  /* 0x0000001500157308 */ /* 0x000fe20000000800 */
[----:B------:R-:W-:Y:S01]  /*5ad0*/  FSEL R182, R182, -INF , P2 ;  /* 0xff800000b6b67808 */ /* 0x000fe20001000000 */
[--C-:B------:R-:W-:Y:S01]  /*5ae0*/  FFMA.FTZ R97, R100, R9, -R95.reuse ;  /* 0x0000000964617223 */ /* 0x100fe2000001085f */
[----:B------:R-:W-:Y:S01]  /*5af0*/  FMNMX.FTZ R99, R102, R99, !PT ;  /* 0x0000006366637209 */ /* 0x000fe20007810000 */
[-CC-:B------:R-:W-:Y:S01]  /*5b00*/  FFMA.FTZ R100, R108, R9.reuse, -R95.reuse ;  /* 0x000000096c647223 */ /* 0x180fe2000001085f */
[----:B---3--:R-:W-:Y:S01]  /*5b10*/  FSEL R184, R135, -INF , P3 ;  /* 0xff80000087b87808 */ /* 0x008fe20001800000 */
        /* <DEDUP_REMOVED lines=10> */
[----:B0-----:R-:W-:-:S07]  /*5bc0*/  FMNMX.FTZ R109, R20, R103, !PT ;  /* 0x00000067146d7209 */ /* 0x001fce0007810000 */
[----:B------:R-:W-:Y:S01]  /*5bd0*/  MUFU.EX2 R93, R93 ;  /* 0x0000005d005d7308 */ /* 0x000fe20000000800 */
[-CC-:B------:R-:W-:Y:S01]  /*5be0*/  FFMA.FTZ R103, R116, R9.reuse, -R95.reuse ;  /* 0x0000000974677223 */ /* 0x180fe2000001085f */
[----:B------:R-:W-:Y:S01]  /*5bf0*/  FFMA.FTZ R95, R142, R9, -R95 ;  /* 0x000000098e5f7223 */ /* 0x000fe2000001085f */
[----:B------:R-:W0:Y:S05]  /*5c00*/  SHFL.BFLY PT, R20, R109, 0x1, 0x1f ;  /* 0x0c201f006d147f89 */ /* 0x000e2a00000e0000 */
        /* <DEDUP_REMOVED lines=14> */
[-C--:B------:R-:W-:Y:S01]  /*5cf0*/  FFMA.FTZ R153, R88, R9.reuse, -R109 ;  /* 0x0000000958997223 */ /* 0x080fe2000001086d */
[----:B------:R-:W-:Y:S01]  /*5d00*/  FADD.FTZ R0, -R0, R11 ;  /* 0x0000000b00007221 */ /* 0x000fe20000010100 */
[----:B------:R-:W-:Y:S01]  /*5d10*/  FSEL R11, R20, RZ, P2 ;  /* 0x000000ff140b7208 */ /* 0x000fe20001000000 */
[----:B------:R-:W-:Y:S01]  /*5d20*/  MUFU.EX2 R157, R157 ;  /* 0x0000009d009d7308 */ /* 0x000fe20000000800 */
[-CC-:B------:R-:W-:Y:S01]  /*5d30*/  FFMA.FTZ R88, R126, R9.reuse, -R109.reuse ;  /* 0x000000097e587223 */ /* 0x180fe2000001086d */
[-C--:B------:R-:W-:Y:S01]  /*5d40*/  FMUL.FTZ R8, R0, R9.reuse ;  /* 0x0000000900087220 */ /* 0x080fe20000410000 */
[-CC-:B------:R-:W-:Y:S01]  /*5d50*/  FFMA.FTZ R155, R90, R9.reuse, -R109.reuse ;  /* 0x000000095a9b7223 */ /* 0x180fe2000001086d */
[----:B------:R-:W-:Y:S01]  /*5d60*/  FADD.FTZ R0, -R11, R12 ;  /* 0x0000000c0b007221 */ /* 0x000fe20000010100 */
[-CC-:B------:R-:W-:Y:S01]  /*5d70*/  FFMA.FTZ R90, R130, R9.reuse, -R109.reuse ;  /* 0x00000009825a7223 */ /* 0x180fe2000001086d */
[-CC-:B------:R-:W-:Y:S01]  /*5d80*/  FFMA.FTZ R149, R92, R9.reuse, -R109.reuse ;  /* 0x000000095c957223 */ /* 0x180fe2000001086d */
[-CC-:B------:R-:W-:Y:S01]  /*5d90*/  FFMA.FTZ R92, R148, R9.reuse, -R109.reuse ;  /* 0x00000009945c7223 */ /* 0x180fe2000001086d */
[-C--:B------:R-:W-:Y:S01]  /*5da0*/  FMUL.FTZ R0, R0, R9.reuse ;  /* 0x0000000900007220 */ /* 0x080fe20000410000 */
        /* <DEDUP_REMOVED lines=17> */
[----:B0-----:R-:W-:-:S04]  /*5ec0*/  FFMA.FTZ R7, R8, R7, R15 ;  /* 0x0000000708077223 */ /* 0x001fc8000001000f */
[----:B------:R-:W-:-:S03]  /*5ed0*/  FADD.FTZ R7, R156, R7 ;  /* 0x000000079c077221 */ /* 0x000fc60000010000 */
[----:B------:R-:W0:Y:S01]  /*5ee0*/  MUFU.EX2 R159, R159 ;  /* 0x0000009f009f7308 */ /* 0x000e220000000800 */
[----:B-1----:R-:W-:Y:S01]  /*5ef0*/  FFMA.FTZ R11, R0, R6, R157 ;  /* 0x00000006000b7223 */ /* 0x002fe2000001009d */
[----:B------:R-:W-:-:S06]  /*5f00*/  FADD.FTZ R12, R158, R7 ;  /* 0x000000079e0c7221 */ /* 0x000fcc0000010000 */
        /* <DEDUP_REMOVED lines=77> */
.L_x_2435:
        /* <DEDUP_REMOVED lines=34> */
.L_x_2425:
[----:B------:R-:W-:-:S13]  /*6600*/  ISETP.GE.AND P1, PT, R14, RZ, PT ;  /* 0x000000ff0e00720c */ /* 0x000fda0003f26270 */
[----:B------:R-:W-:Y:S05]  /*6610*/  @!P1 BRA `(.L_x_2437) ;  /* 0x0000002000b49947 */ /* 0x000fea0003800000 */
[----:B------:R-:W-:Y:S01]  /*6620*/  IMAD.MOV.U32 R13, RZ, RZ, R20 ;  /* 0x000000ffff0d7224 */ /* 0x000fe200078e0014 */
[----:B------:R-:W-:Y:S01]  /*6630*/  UMOV UR4, UR38 ;  /* 0x0000002600047c82 */ /* 0x000fe20008000000 */
[----:B------:R-:W-:Y:S01]  /*6640*/  IMAD.MOV.U32 R11, RZ, RZ, R10 ;  /* 0x000000ffff0b7224 */ /* 0x000fe200078e000a */
[----:B------:R-:W-:Y:S01]  /*6650*/  UMOV UR5, UR39 ;  /* 0x0000002700057c82 */ /* 0x000fe20008000000 */
[----:B------:R-:W-:-:S05]  /*6660*/  ULDC UR6, c[0x0][0x9d8] ;  /* 0x0002760000067ab9 */ /* 0x000fca0000000800 */
.L_x_2448:
        /* <DEDUP_REMOVED lines=8> */
.L_x_2438:
[----:B------:R-:W-:Y:S01]  /*66f0*/  ULEA UR7, UR39, UR40, 0x3 ;  /* 0x0000002827077291 */ /* 0x000fe2000f8e183f */
[----:B------:R-:W-:-:S05]  /*6700*/  IMAD.U32 R9, RZ, RZ, UR38 ;  /* 0x00000026ff097e24 */ /* 0x000fca000f8e00ff */
[----:B------:R-:W-:-:S04]  /*6710*/  SHF.L.U32 R9, R9, 0x1f, RZ ;  /* 0x0000001f09097819 */ /* 0x000fc800000006ff */
[----:B------:R0:W1:Y:S01]  /*6720*/  SYNCS.PHASECHK.TRANS64.TRYWAIT P1, [UR7+0x2a830], R9 ;  /* 0x02a83009ff0075a7 */ /* 0x0000620008020147 */
[----:B------:R-:W-:Y:S05]  /*6730*/  @!P0 BRA `(.L_x_2439) ;  /* 0x0000000000048947 */ /* 0x000fea0003800000 */
[----:B------:R-:W-:Y:S01]  /*6740*/  BPT.TRAP 0x1 ;  /* 0x000000040000795c */ /* 0x000fe20000300000 */
.L_x_2439:
[----:B-1----:R-:W-:Y:S05]  /*6750*/  @P1 BRA `(.L_x_2440) ;  /* 0x0000000000081947 */ /* 0x002fea0003800000 */
[----:B------:R-:W1:Y:S02]  /*6760*/  SYNCS.PHASECHK.TRANS64.TRYWAIT P1, [UR7+0x2a830], R9 ;  /* 0x02a83009ff0075a7 */ /* 0x000e640008020147 */
[----:B-1----:R-:W-:Y:S05]  /*6770*/  @!P1 BRA `(.L_x_2441) ;  /* 0x000000a800409947 */ /* 0x002fea0003800000 */
.L_x_2440:
        /* <DEDUP_REMOVED lines=143> */
.L_x_2442:
[----:B------:R-:W-:Y:S01]  /*7070*/  ULEA UR7, UR5, UR40, 0x3 ;  /* 0x0000002805077291 */ /* 0x000fe2000f8e183f */
[----:B------:R-:W-:-:S04]  /*7080*/  MOV R0, UR4 ;  /* 0x0000000400007c02 */ /* 0x000fc80008000f00 */
[----:B------:R-:W-:-:S04]  /*7090*/  SHF.L.U32 R0, R0, 0x1f, RZ ;  /* 0x0000001f00007819 */ /* 0x000fc800000006ff */
[----:B------:R2:W3:Y:S01]  /*70a0*/  SYNCS.PHASECHK.TRANS64.TRYWAIT P1, [UR7+0x2a850], R0 ;  /* 0x02a85000ff0075a7 */ /* 0x0004e20008020147 */
[----:B------:R-:W-:Y:S05]  /*70b0*/  @!P0 BRA `(.L_x_2443) ;  /* 0x0000000000048947 */ /* 0x000fea0003800000 */
[----:B------:R-:W-:Y:S01]  /*70c0*/  BPT.TRAP 0x1 ;  /* 0x000000040000795c */ /* 0x000fe20000300000 */
.L_x_2443:
[----:B---3--:R-:W-:Y:S05]  /*70d0*/  @P1 BRA `(.L_x_2444) ;  /* 0x0000000000081947 */ /* 0x008fea0003800000 */
[----:B------:R-:W3:Y:S02]  /*70e0*/  SYNCS.PHASECHK.TRANS64.TRYWAIT P1, [UR7+0x2a850], R0 ;  /* 0x02a85000ff0075a7 */ /* 0x000ee40008020147 */
[----:B---3--:R-:W-:Y:S05]  /*70f0*/  @!P1 BRA `(.L_x_2445) ;  /* 0x0000009c00f89947 */ /* 0x008fea0003800000 */
.L_x_2444:
        /* <DEDUP_REMOVED lines=38> */
.L_x_2446:
        /* <DEDUP_REMOVED lines=311> */
.L_x_2447:
[----:B------:R-:W-:Y:S01]  /*86d0*/  UIADD3 UR7, UR7, 0x2a860, URZ ;  /* 0x0002a86007077890 */ /* 0x000fe2000fffe03f */
[----:B------:R-:W-:Y:S01]  /*86e0*/  ISETP.GT.AND P1, PT, R14, RZ, PT ;  /* 0x000000ff0e00720c */ /* 0x000fe20003f24270 */
        /* <DEDUP_REMOVED lines=32> */
.L_x_2437:
        /* <DEDUP_REMOVED lines=67> */
.L_x_2449:
[----:B------:R-:W-:Y:S01]  /*8d20*/  ULEA UR5, UR39, UR40, 0x3 ;  /* 0x0000002827057291 */ /* 0x000fe2000f8e183f */
[----:B------:R-:W-:-:S05]  /*8d30*/  IMAD.U32 R0, RZ, RZ, UR38 ;  /* 0x00000026ff007e24 */ /* 0x000fca000f8e00ff */
[----:B------:R-:W-:-:S04]  /*8d40*/  SHF.L.U32 R0, R0, 0x1f, RZ ;  /* 0x0000001f00007819 */ /* 0x000fc800000006ff */
[----:B------:R0:W1:Y:S01]  /*8d50*/  SYNCS.PHASECHK.TRANS64.TRYWAIT P1, [UR5+0x2a850], R0 ;  /* 0x02a85000ff0075a7 */ /* 0x0000620008020145 */
[----:B------:R-:W-:Y:S05]  /*8d60*/  @!P0 BRA `(.L_x_2450) ;  /* 0x0000000000048947 */ /* 0x000fea0003800000 */
[----:B------:R-:W-:Y:S01]  /*8d70*/  BPT.TRAP 0x1 ;  /* 0x000000040000795c */ /* 0x000fe20000300000 */
.L_x_2450:
[----:B-1----:R-:W-:Y:S05]  /*8d80*/  @P1 BRA `(.L_x_2451) ;  /* 0x0000000000081947 */ /* 0x002fea0003800000 */
[----:B------:R-:W1:Y:S02]  /*8d90*/  SYNCS.PHASECHK.TRANS64.TRYWAIT P1, [UR5+0x2a850], R0 ;  /* 0x02a85000ff0075a7 */ /* 0x000e640008020145 */
[----:B-1----:R-:W-:Y:S05]  /*8da0*/  @!P1 BRA `(.L_x_2452) ;  /* 0x0000008000e49947 */ /* 0x002fea0003800000 */
.L_x_2451:
        /* <DEDUP_REMOVED lines=19> */
[----:B------:R-:W-:Y:S01]  /*8ee0*/  MOV R3, RZ ;  /* 0x000000ff00037202 */ /* 0x000fe20000000f00 */
[----:B------:R-:W-:Y:S02]  /*8ef0*/  IMAD.MOV.U32 R0, RZ, RZ, -0x800000 ;  /* 0xff800000ff007424 */ /* 0x000fe400078e00ff */
[----:B-1----:R-:W-:Y:S01]  /*8f00*/  FADD.FTZ R12, R2, R5 ;  /* 0x00000005020c7221 */ /* 0x002fe20000010000 */
[----:B------:R-:W-:Y:S01]  /*8f10*/  FSETP.NE.FTZ.AND P1, PT, R8, RZ, PT ;  /* 0x000000ff0800720b */ /* 0x000fe20003f35000 */
[----:B------:R-:W-:-:S03]  /*8f20*/  IMAD.MOV.U32 R2, RZ, RZ, -0x800000 ;  /* 0xff800000ff027424 */ /* 0x000fc600078e00ff */
[----:B------:R-:W-:-:S09]  /*8f30*/  FSETP.NE.FTZ.AND P2, PT, R12, RZ, PT ;  /* 0x000000ff0c00720b */ /* 0x000fd20003f55000 */
[----:B------:R-:W0:Y:S01]  /*8f40*/  @P1 MUFU.LG2 R4, R8 ;  /* 0x0000000800041308 */ /* 0x000e220000000c00 */
[----:B------:R-:W-:-:S03]  /*8f50*/  @P1 FMUL.FTZ R5, R9, 0.69314718246459960938 ;  /* 0x3f31721809051820 */ /* 0x000fc60000410000 */
[----:B------:R-:W-:-:S04]  /*8f60*/  @P2 FMUL.FTZ R14, R9, 0.69314718246459960938 ;  /* 0x3f317218090e2820 */ /* 0x000fc80000410000 */
        /* <DEDUP_REMOVED lines=34> */
.L_x_2453:
[----:B------:R-:W-:Y:S01]  /*9190*/  UIADD3 UR4, UR5, 0x2a860, URZ ;  /* 0x0002a86005047890 */ /* 0x000fe2000fffe03f */
[-C--:B------:R-:W-:Y:S01]  /*91a0*/  FMUL.FTZ R90, R32, R3.reuse ;  /* 0x00000003205a7220 */ /* 0x080fe20000410000 */
[----:B------:R-:W-:Y:S01]  /*91b0*/  UIADD3 UR39, UR39, 0x1, URZ ;  /* 0x0000000127277890 */ /* 0x000fe2000fffe03f */
[-C--:B------:R-:W-:Y:S01]  /*91c0*/  FMUL.FTZ R89, R33, R3.reuse ;  /* 0x0000000321597220 */ /* 0x080fe20000410000 */
[----:B------:R-:W-:Y:S01]  /*91d0*/  UPRMT UR4, UR42, 0x654, UR4 ;  /* 0x000006542a047896 */ /* 0x000fe20008000004 */
[----:B------:R-:W-:Y:S01]  /*91e0*/  FMUL.FTZ R88, R36, R3 ;  /* 0x0000000324587220 */ /* 0x000fe20000410000 */
[----:B------:R-:W-:Y:S01]  /*91f0*/  UISETP.NE.AND UP0, UPT, UR39, 0x2, UPT ;  /* 0x000000022700788c */ /* 0x000fe2000bf05270 */
[-C--:B------:R-:W-:Y:S01]  /*9200*/  FMUL.FTZ R8, R30, R11.reuse ;  /* 0x0000000b1e087220 */ /* 0x080fe20000410000 */
        /* <DEDUP_REMOVED lines=66> */
.L_x_2417:
        /* <DEDUP_REMOVED lines=24> */
[C---:B------:R-:W-:Y:S02]  /*97b0*/  LOP3.LUT R9, R4.reuse, 0x380, RZ, 0xc0, !PT ;  /* 0x0000038004097812 */ /* 0x040fe400078ec0ff */
[C---:B------:R-:W-:Y:S02]  /*97c0*/  IADD3 R97, P6, R4.reuse, 0x20, RZ ;  /* 0x0000002004617810 */ /* 0x040fe40007fde0ff */
[C---:B------:R-:W-:Y:S02]  /*97d0*/  IADD3 R99, P5, R4.reuse, 0x40, RZ ;  /* 0x0000004004637810 */ /* 0x040fe40007fbe0ff */
[C---:B------:R-:W-:Y:S02]  /*97e0*/  IADD3 R101, P4, R4.reuse, 0x60, RZ ;  /* 0x0000006004657810 */ /* 0x040fe40007f9e0ff */
[----:B------:R-:W-:Y:S01]  /*97f0*/  IADD3 R103, P3, R4, 0x4000, RZ ;  /* 0x0000400004677810 */ /* 0x000fe20007f7e0ff */
[--C-:B------:R-:W-:Y:S01]  /*9800*/  IMAD.X R27, RZ, RZ, R5.reuse, P5 ;  /* 0x000000ffff1b7224 */ /* 0x100fe200028e0605 */
[----:B------:R-:W-:Y:S01]  /*9810*/  SHF.R.U64 R9, R9, 0x3, RZ ;  /* 0x0000000309097819 */ /* 0x000fe200000012ff */
[--C-:B------:R-:W-:Y:S01]  /*9820*/  IMAD.X R25, RZ, RZ, R5.reuse, P4 ;  /* 0x000000ffff197224 */ /* 0x100fe200020e0605 */
[----:B------:R-:W-:Y:S01]  /*9830*/  LOP3.LUT R14, R97, 0x380, RZ, 0xc0, !PT ;  /* 0x00000380610e7812 */ /* 0x000fe200078ec0ff */
[----:B------:R-:W-:Y:S01]  /*9840*/  IMAD.X R15, RZ, RZ, R5, P3 ;  /* 0x000000ffff0f7224 */ /* 0x000fe200018e0605 */
[----:B------:R-:W-:-:S02]  /*9850*/  LOP3.LUT R24, R99, 0x380, RZ, 0xc0, !PT ;  /* 0x0000038063187812 */ /* 0x000fc400078ec0ff */
[----:B-1----:R-:W-:Y:S02]  /*9860*/  LOP3.LUT R44, R101, 0x380, RZ, 0xc0, !PT ;  /* 0x00000380652c7812 */ /* 0x002fe400078ec0ff */
[----:B------:R-:W-:Y:S02]  /*9870*/  LOP3.LUT R72, R103, 0x380, RZ, 0xc0, !PT ;  /* 0x0000038067487812 */ /* 0x000fe400078ec0ff */
[C---:B------:R-:W-:Y:S02]  /*9880*/  IADD3 R105, P2, R4.reuse, 0x4020, RZ ;  /* 0x0000402004697810 */ /* 0x040fe40007f5e0ff */
[C---:B------:R-:W-:Y:S02]  /*9890*/  IADD3 R107, P1, R4.reuse, 0x4040, RZ ;  /* 0x00004040046b7810 */ /* 0x040fe40007f3e0ff */
[----:B------:R-:W-:Y:S01]  /*98a0*/  IADD3 R109, P0, R4, 0x4060, RZ ;  /* 0x00004060046d7810 */ /* 0x000fe20007f1e0ff */
[----:B------:R-:W-:Y:S01]  /*98b0*/  IMAD.X R13, RZ, RZ, R5, P2 ;  /* 0x000000ffff0d7224 */ /* 0x000fe200010e0605 */
[----:B------:R-:W-:-:S02]  /*98c0*/  LOP3.LUT R4, R9, R4, RZ, 0x3c, !PT ;  /* 0x0000000409047212 */ /* 0x000fc400078e3cff */
[----:B------:R-:W-:Y:S01]  /*98d0*/  SHF.R.U64 R14, R14, 0x3, RZ ;  /* 0x000000030e0e7819 */ /* 0x000fe200000012ff */
[----:B------:R-:W-:Y:S01]  /*98e0*/  IMAD.X R9, RZ, RZ, R5, P0 ;  /* 0x000000ffff097224 */ /* 0x000fe200000e0605 */
[----:B------:R-:W-:Y:S02]  /*98f0*/  SHF.R.U64 R24, R24, 0x3, RZ ;  /* 0x0000000318187819 */ /* 0x000fe400000012ff */
[----:B------:R-:W-:Y:S02]  /*9900*/  SHF.R.U64 R44, R44, 0x3, RZ ;  /* 0x000000032c2c7819 */ /* 0x000fe400000012ff */
[----:B------:R-:W-:Y:S02]  /*9910*/  SHF.R.U64 R72, R72, 0x3, RZ ;  /* 0x0000000348487819 */ /* 0x000fe400000012ff */
[-C--:B------:R-:W-:Y:S02]  /*9920*/  IADD3.X R29, RZ, R5.reuse, RZ, P6, !PT ;  /* 0x00000005ff1d7210 */ /* 0x080fe400037fe4ff */
[----:B------:R-:W-:-:S02]  /*9930*/  IADD3.X R11, RZ, R5, RZ, P1, !PT ;  /* 0x00000005ff0b7210 */ /* 0x000fc40000ffe4ff */
[----:B------:R-:W-:Y:S02]  /*9940*/  MOV R96, R4 ;  /* 0x0000000400607202 */ /* 0x000fe40000000f00 */
[----:B------:R-:W-:Y:S02]  /*9950*/  LOP3.LUT R28, R14, R97, RZ, 0x3c, !PT ;  /* 0x000000610e1c7212 */ /* 0x000fe400078e3cff */
[----:B------:R-:W-:Y:S02]  /*9960*/  LOP3.LUT R26, R24, R99, RZ, 0x3c, !PT ;  /* 0x00000063181a7212 */ /* 0x000fe400078e3cff */
[----:B------:R-:W-:Y:S01]  /*9970*/  F2FP.BF16.F32.PACK_AB R5, R10, R93 ;  /* 0x0000005d0a05723e */ /* 0x000fe200000010ff */
[----:B------:R-:W1:Y:S01]  /*9980*/  LDC.64 R98, c[0x0][0xc00] ;  /* 0x00030000ff627b82 */ /* 0x000e620000000a00 */
[----:B------:R-:W-:Y:S02]  /*9990*/  LOP3.LUT R24, R44, R101, RZ, 0x3c, !PT ;  /* 0x000000652c187212 */ /* 0x000fe400078e3cff */
[----:B------:R-:W-:-:S02]  /*99a0*/  LOP3.LUT R14, R72, R103, RZ, 0x3c, !PT ;  /* 0x00000067480e7212 */ /* 0x000fc400078e3cff */
[----:B------:R-:W-:Y:S02]  /*99b0*/  LOP3.LUT R10, R105, 0x380, RZ, 0xc0, !PT ;  /* 0x00000380690a7812 */ /* 0x000fe400078ec0ff */
[----:B------:R-:W-:Y:S02]  /*99c0*/  LOP3.LUT R44, R107, 0x380, RZ, 0xc0, !PT ;  /* 0x000003806b2c7812 */ /* 0x000fe400078ec0ff */
[----:B------:R-:W-:Y:S02]  /*99d0*/  LOP3.LUT R72, R109, 0x380, RZ, 0xc0, !PT ;  /* 0x000003806d487812 */ /* 0x000fe400078ec0ff */
[----:B------:R-:W-:Y:S02]  /*99e0*/  SHF.R.U64 R10, R10, 0x3, RZ ;  /* 0x000000030a0a7819 */ /* 0x000fe400000012ff */
[----:B------:R-:W-:Y:S02]  /*99f0*/  SHF.R.U64 R44, R44, 0x3, RZ ;  /* 0x000000032c2c7819 */ /* 0x000fe400000012ff */
[----:B------:R-:W-:-:S02]  /*9a00*/  SHF.R.U64 R72, R72, 0x3, RZ ;  /* 0x0000000348487819 */ /* 0x000fc400000012ff */
[----:B------:R-:W-:Y:S01]  /*9a10*/  F2FP.BF16.F32.PACK_AB R4, R12, R95 ;  /* 0x0000005f0c04723e */ /* 0x000fe200000010ff */
[----:B------:R-:W-:Y:S01]  /*9a20*/  BAR.SYNC.DEFER_BLOCKING 0x1, 0x100 ;  /* 0x0044000000007b1d */ /* 0x000fe20000010000 */
[----:B------:R-:W-:Y:S02]  /*9a30*/  LOP3.LUT R12, R10, R105, RZ, 0x3c, !PT ;  /* 0x000000690a0c7212 */ /* 0x000fe400078e3cff */
[----:B------:R-:W-:Y:S02]  /*9a40*/  LOP3.LUT R10, R44, R107, RZ, 0x3c, !PT ;  /* 0x0000006b2c0a7212 */ /* 0x000fe400078e3cff */
[----:B------:R-:W-:Y:S02]  /*9a50*/  LOP3.LUT R8, R72, R109, RZ, 0x3c, !PT ;  /* 0x0000006d48087212 */ /* 0x000fe400078e3cff */
[----:B------:R-:W-:Y:S02]  /*9a60*/  MOV R72, R10 ;  /* 0x0000000a00487202 */ /* 0x000fe40000000f00 */
[----:B------:R-:W-:-:S02]  /*9a70*/  MOV R44, R8 ;  /* 0x00000008002c7202 */ /* 0x000fc40000000f00 */
[----:B------:R-:W-:Y:S02]  /*9a80*/  MOV R95, R28 ;  /* 0x0000001c005f7202 */ /* 0x000fe40000000f00 */
[----:B------:R-:W-:Y:S01]  /*9a90*/  F2FP.BF16.F32.PACK_AB R8, R89, R90 ;  /* 0x0000005a5908723e */ /* 0x000fe200000010ff */
[----:B------:R-:W2:Y:S01]  /*9aa0*/  LDC.64 R28, c[0x0][0xc00] ;  /* 0x00030000ff1c7b82 */ /* 0x000ea20000000a00 */
[----:B------:R-:W-:Y:S02]  /*9ab0*/  F2FP.BF16.F32.PACK_AB R9, R35, R34 ;  /* 0x000000222309723e */ /* 0x000fe400000010ff */
[----:B------:R-:W-:Y:S02]  /*9ac0*/  F2FP.BF16.F32.PACK_AB R10, R37, R88 ;  /* 0x00000058250a723e */ /* 0x000fe400000010ff */
[----:B------:R-:W-:Y:S02]  /*9ad0*/  F2FP.BF16.F32.PACK_AB R11, R39, R38 ;  /* 0x00000026270b723e */ /* 0x000fe400000010ff */
[----:B------:R-:W-:-:S02]  /*9ae0*/  MOV R94, R26 ;  /* 0x0000001a005e7202 */ /* 0x000fc40000000f00 */
[----:B------:R-:W-:Y:S01]  /*9af0*/  MOV R92, R14 ;  /* 0x0000000e005c7202 */ /* 0x000fe20000000f00 */
[----:B------:R3:W-:Y:S01]  /*9b00*/  STSM.16.M88.4 [R96], R4 ;  /* 0x0000000460007844 */ /* 0x0007e20000000200 */
[----:B------:R-:W-:Y:S02]  /*9b10*/  MOV R91, R12 ;  /* 0x0000000c005b7202 */ /* 0x000fe40000000f00 */
[----:B------:R-:W-:Y:S01]  /*9b20*/  MOV R93, R24 ;  /* 0x00000018005d7202 */ /* 0x000fe20000000f00 */
[----:B------:R-:W-:Y:S01]  /*9b30*/  STSM.16.M88.4 [R95], R8 ;  /* 0x000000085f007844 */ /* 0x000fe20000000200 */
[----:B------:R-:W-:Y:S01]  /*9b40*/  F2FP.BF16.F32.PACK_AB R12, R49, R48 ;  /* 0x00000030310c723e */ /* 0x000fe200000010ff */
[----:B------:R-:W-:Y:S01]  /*9b50*/  IMAD.MOV.U32 R48, RZ, RZ, RZ ;  /* 0x000000ffff307224 */ /* 0x000fe200078e00ff */
[----:B------:R-:W-:Y:S02]  /*9b60*/  F2FP.BF16.F32.PACK_AB R13, R51, R50 ;  /* 0x00000032330d723e */ /* 0x000fe400000010ff */
[----:B------:R-:W-:-:S02]  /*9b70*/  F2FP.BF16.F32.PACK_AB R14, R53, R52 ;  /* 0x00000034350e723e */ /* 0x000fc400000010ff */
[----:B------:R-:W-:Y:S02]  /*9b80*/  F2FP.BF16.F32.PACK_AB R15, R55, R54 ;  /* 0x00000036370f723e */ /* 0x000fe400000010ff */
[----:B------:R-:W-:Y:S01]  /*9b90*/  F2FP.BF16.F32.PACK_AB R24, R57, R56 ;  /* 0x000000383918723e */ /* 0x000fe200000010ff */
[----:B--2---:R-:W-:Y:S01]  /*9ba0*/  IMAD.WIDE R28, R22, 0x4, R28 ;  /* 0x00000004161c7825 */ /* 0x004fe200078e021c */
[----:B------:R-:W-:Y:S01]  /*9bb0*/  F2FP.BF16.F32.PACK_AB R25, R59, R58 ;  /* 0x0000003a3b19723e */ /* 0x000fe200000010ff */
[----:B------:R-:W2:Y:S01]  /*9bc0*/  LDC R54, c[0x0][0xbe8] ;  /* 0x0002fa00ff367b82 */ /* 0x000ea20000000800 */
[----:B---3--:R-:W-:Y:S02]  /*9bd0*/  F2FP.BF16.F32.PACK_AB R4, R41, R40 ;  /* 0x000000282904723e */ /* 0x008fe400000010ff */
[----:B------:R-:W-:Y:S02]  /*9be0*/  F2FP.BF16.F32.PACK_AB R5, R43, R42 ;  /* 0x0000002a2b05723e */ /* 0x000fe400000010ff */
[----:B------:R-:W-:-:S02]  /*9bf0*/  F2FP.BF16.F32.PACK_AB R6, R33, R36 ;  /* 0x000000242106723e */ /* 0x000fc400000010ff */
[----:B------:R-:W-:Y:S02]  /*9c00*/  F2FP.BF16.F32.PACK_AB R7, R30, R31 ;  /* 0x0000001f1e07723e */ /* 0x000fe400000010ff */
[----:B------:R-:W-:Y:S02]  /*9c10*/  F2FP.BF16.F32.PACK_AB R26, R61, R60 ;  /* 0x0000003c3d1a723e */ /* 0x000fe400000010ff */
[----:B------:R-:W-:Y:S01]  /*9c20*/  F2FP.BF16.F32.PACK_AB R27, R63, R62 ;  /* 0x0000003e3f1b723e */ /* 0x000fe200000010ff */
[----:B------:R3:W-:Y:S01]  /*9c30*/  STSM.16.M88.4 [R94], R4 ;  /* 0x000000045e007844 */ /* 0x0007e20000000200 */
[----:B------:R-:W-:Y:S02]  /*9c40*/  F2FP.BF16.F32.PACK_AB R33, R75, R74 ;  /* 0x0000004a4b21723e */ /* 0x000fe400000010ff */
[----:B------:R-:W-:Y:S01]  /*9c50*/  F2FP.BF16.F32.PACK_AB R34, R77, R76 ;  /* 0x0000004c4d22723e */ /* 0x000fe200000010ff */
[----:B------:R4:W-:Y:S01]  /*9c60*/  STSM.16.M88.4 [R93], R12 ;  /* 0x0000000c5d007844 */ /* 0x0009e20000000200 */
[----:B------:R-:W-:-:S02]  /*9c70*/  F2FP.BF16.F32.PACK_AB R35, R79, R78 ;  /* 0x0000004e4f23723e */ /* 0x000fc400000010ff */
        /* <DEDUP_REMOVED lines=11> */
[----:B------:R-:W-:Y:S01]  /*9d30*/  @P2 LEA.HI.X R5, R22, UR5, R162, 0x2, P3 ;  /* 0x0000000516052c11 */ /* 0x000fe200098f14a2 */
[----:B------:R-:W-:Y:S01]  /*9d40*/  IMAD.U32 R7, RZ, RZ, UR4 ;  /* 0x00000004ff077e24 */ /* 0x000fe2000f8e00ff */
        /* <DEDUP_REMOVED lines=10> */
.L_x_2456:
[----:B------:R-:W-:Y:S01]  /*9df0*/  SHF.R.S32.HI R44, RZ, 0x1f, R161 ;  /* 0x0000001fff2c7819 */ /* 0x000fe200000114a1 */
[----:B------:R-:W-:Y:S01]  /*9e00*/  ULDC.64 UR4, c[0x0][0xb90] ;  /* 0x0002e40000047ab9 */ /* 0x000fe20000000a00 */
[----:B------:R-:W-:Y:S01]  /*9e10*/  IADD3 R15, R19, R16, RZ ;  /* 0x00000010130f7210 */ /* 0x000fe20007ffe0ff */
[----:B-----5:R-:W-:Y:S01]  /*9e20*/  IMAD R57, R7, R54, RZ ;  /* 0x0000003607397224 */ /* 0x020fe200078e02ff */
[----:B------:R-:W-:Y:S01]  /*9e30*/  SHF.R.S32.HI R49, RZ, 0x1f, R48 ;  /* 0x0000001fff317819 */ /* 0x000fe20000011430 */
[----:B------:R-:W-:Y:S01]  /*9e40*/  IMAD R4, R44, UR4, RZ ;  /* 0x000000042c047c24 */ /* 0x000fe2000f8e02ff */
[----:B------:R-:W-:Y:S01]  /*9e50*/  SEL R162, R162, RZ, !P0 ;  /* 0x000000ffa2a27207 */ /* 0x000fe20004000000 */
[----:B-1----:R-:W-:Y:S01]  /*9e60*/  @P1 IMAD.HI.U32 R6, R15, R6, RZ ;  /* 0x000000060f061227 */ /* 0x002fe200078e00ff */
[----:B------:R-:W-:-:S03]  /*9e70*/  SEL R55, R22, RZ, !P0 ;  /* 0x000000ff16377207 */ /* 0x000fc60004000000 */
[----:B------:R-:W-:Y:S01]  /*9e80*/  IMAD.MOV.U32 R9, RZ, RZ, R15 ;  /* 0x000000ffff097224 */ /* 0x000fe200078e000f */
[----:B--2---:R-:W-:Y:S01]  /*9e90*/  @P1 SHF.R.U32.HI R9, RZ, R11, R6 ;  /* 0x0000000bff091219 */ /* 0x004fe20000011606 */
        /* <DEDUP_REMOVED lines=19> */
[----:B------:R-:W-:-:S02]  /*9fd0*/  IADD3.X R5, R13, R5, R8, P2, !PT ;  /* 0x000000050d057210 */ /* 0x000fc400017fe408 */
[----:B------:R-:W-:Y:S01]  /*9fe0*/  IADD3 R9, P3, R20, 0x2000, RZ ;  /* 0x0000200014097810 */ /* 0x000fe20007f7e0ff */
[----:B------:R-:W-:Y:S01]  /*9ff0*/  IMAD R10, R6, UR4, RZ ;  /* 0x00000004060a7c24 */ /* 0x000fe2000f8e02ff */
[----:B------:R-:W-:Y:S01]  /*a000*/  IADD3 R15, P0, R20, 0x1000, RZ ;  /* 0x00001000140f7810 */ /* 0x000fe20007f1e0ff */
[----:B------:R-:W-:Y:S01]  /*a010*/  IMAD.WIDE.U32 R4, R11, UR4, R4 ;  /* 0x000000040b047c25 */ /* 0x000fe2000f8e0004 */
[----:B------:R-:W-:Y:S02]  /*a020*/  LOP3.LUT R8, R9, 0x380, RZ, 0xc0, !PT ;  /* 0x0000038009087812 */ /* 0x000fe400078ec0ff */
[----:B------:R-:W-:Y:S01]  /*a030*/  LOP3.LUT R36, R37, 0x380, RZ, 0xc0, !PT ;  /* 0x0000038025247812 */ /* 0x000fe200078ec0ff */
[----:B------:R-:W-:Y:S01]  /*a040*/  IMAD R13, R11, UR5, R10 ;  /* 0x000000050b0d7c24 */ /* 0x000fe2000f8e020a */
[----:B------:R-:W-:Y:S01]  /*a050*/  ULDC.64 UR4, c[0x0][0xb50] ;  /* 0x0002d40000047ab9 */ /* 0x000fe20000000a00 */
[----:B------:R-:W-:Y:S01]  /*a060*/  SHF.R.U64 R6, R8, 0x3, RZ ;  /* 0x0000000308067819 */ /* 0x000fe200000012ff */
[----:B------:R-:W-:Y:S01]  /*a070*/  IMAD.X R7, RZ, RZ, R21, P3 ;  /* 0x000000ffff077224 */ /* 0x000fe200018e0615 */
[----:B------:R-:W-:-:S02]  /*a080*/  LEA R10, P4, R4, UR4, 0x2 ;  /* 0x00000004040a7c11 */ /* 0x000fc4000f8810ff */
[----:B------:R-:W-:Y:S01]  /*a090*/  IADD3 R5, R5, R13, RZ ;  /* 0x0000000d05057210 */ /* 0x000fe20007ffe0ff */
[----:B------:R-:W-:Y:S01]  /*a0a0*/  IMAD.X R13, RZ, RZ, R21, P0 ;  /* 0x000000ffff0d7224 */ /* 0x000fe200000e0615 */
[----:B------:R-:W-:Y:S01]  /*a0b0*/  LOP3.LUT R6, R6, R9, RZ, 0x3c, !PT ;  /* 0x0000000906067212 */ /* 0x000fe200078e3cff */
[----:B------:R-:W-:Y:S01]  /*a0c0*/  SHFL.IDX PT, R50, R10, RZ, 0x1c1f ;  /* 0x001c1fff0a327589 */ /* 0x000fe200000e0000 */
[----:B------:R-:W-:Y:S01]  /*a0d0*/  LEA.HI.X R14, R4, UR5, R5, 0x2, P4 ;  /* 0x00000005040e7c11 */ /* 0x000fe2000a0f1405 */
[----:B------:R-:W-:Y:S01]  /*a0e0*/  VIADD R4, R22, 0x8 ;  /* 0x0000000816047836 */ /* 0x000fe20000000000 */
[C---:B------:R-:W-:Y:S01]  /*a0f0*/  IADD3 R9, P2, R20.reuse, 0x3000, RZ ;  /* 0x0000300014097810 */ /* 0x040fe20007f5e0ff */
[----:B------:R-:W-:Y:S01]  /*a100*/  SHFL.IDX PT, R52, R10, 0x1, 0x1c1f ;  /* 0x003c1f000a347f89 */ /* 0x000fe200000e0000 */
[----:B------:R-:W-:Y:S01]  /*a110*/  LOP3.LUT P0, RZ, R165, 0x3, RZ, 0xc0, !PT ;  /* 0x00000003a5ff7812 */ /* 0x000fe2000780c0ff */
[----:B------:R-:W-:Y:S01]  /*a120*/  ULDC.64 UR4, c[0x0][0xaa0] ;  /* 0x0002a80000047ab9 */ /* 0x000fe20000000a00 */
[----:B------:R-:W-:Y:S01]  /*a130*/  LOP3.LUT R8, R9, 0x380, RZ, 0xc0, !PT ;  /* 0x0000038009087812 */ /* 0x000fe200078ec0ff */
[----:B------:R-:W1:Y:S01]  /*a140*/  SHFL.IDX PT, R51, R14, RZ, 0x1c1f ;  /* 0x001c1fff0e337589 */ /* 0x000e6200000e0000 */
[----:B------:R-:W-:-:S02]  /*a150*/  IADD3 R33, P4, R20, 0x6000, RZ ;  /* 0x0000600014217810 */ /* 0x000fc40007f9e0ff */
[----:B------:R-:W-:Y:S01]  /*a160*/  SHF.R.U64 R8, R8, 0x3, RZ ;  /* 0x0000000308087819 */ /* 0x000fe200000012ff */
[----:B------:R-:W2:Y:S01]  /*a170*/  SHFL.IDX PT, R53, R14, 0x1, 0x1c1f ;  /* 0x003c1f000e357f89 */ /* 0x000ea200000e0000 */
[----:B------:R-:W-:Y:S02]  /*a180*/  LOP3.LUT R11, R20, 0x380, RZ, 0xc0, !PT ;  /* 0x00000380140b7812 */ /* 0x000fe400078ec0ff */
[----:B------:R-:W-:Y:S02]  /*a190*/  LOP3.LUT R8, R8, R9, RZ, 0x3c, !PT ;  /* 0x0000000908087212 */ /* 0x000fe400078e3cff */
[----:B------:R-:W-:Y:S02]  /*a1a0*/  IADD3.X R9, RZ, R21, RZ, P2, !PT ;  /* 0x00000015ff097210 */ /* 0x000fe400017fe4ff */
[-C--:B------:R-:W-:Y:S02]  /*a1b0*/  ISETP.GE.OR P2, PT, R22, R57.reuse, P0 ;  /* 0x000000391600720c */ /* 0x080fe40000746670 */
[----:B------:R-:W-:-:S02]  /*a1c0*/  ISETP.GE.OR P0, PT, R4, R57, P0 ;  /* 0x000000390400720c */ /* 0x000fc40000706670 */
[----:B------:R-:W-:Y:S02]  /*a1d0*/  LOP3.LUT R32, R33, 0x380, RZ, 0xc0, !PT ;  /* 0x0000038021207812 */ /* 0x000fe400078ec0ff */
[----:B------:R-:W-:Y:S02]  /*a1e0*/  SHF.R.U64 R11, R11, 0x3, RZ ;  /* 0x000000030b0b7819 */ /* 0x000fe400000012ff */
[----:B------:R-:W-:Y:S02]  /*a1f0*/  IADD3 R5, P3, R20, 0x7000, RZ ;  /* 0x0000700014057810 */ /* 0x000fe40007f7e0ff */
[----:B------:R-:W-:Y:S02]  /*a200*/  SHF.R.U64 R40, R40, 0x3, RZ ;  /* 0x0000000328287819 */ /* 0x000fe400000012ff */
[----:B------:R-:W-:Y:S01]  /*a210*/  SHF.R.U64 R36, R36, 0x3, RZ ;  /* 0x0000000324247819 */ /* 0x000fe200000012ff */
[----:B-1----:R1:W-:Y:S01]  /*a220*/  @!P2 ST.E desc[UR36][R50.64], R2 ;  /* 0x000000023200a985 */ /* 0x0023e2000c101924 */
[----:B------:R-:W-:Y:S01]  /*a230*/  SHF.R.U64 R32, R32, 0x3, RZ ;  /* 0x0000000320207819 */ /* 0x000fe200000012ff */
[----:B------:R-:W-:Y:S01]  /*a240*/  IMAD R49, R49, UR4, RZ ;  /* 0x0000000431317c24 */ /* 0x000fe2000f8e02ff */
[----:B------:R-:W-:Y:S01]  /*a250*/  LOP3.LUT R20, R11, R20, RZ, 0x3c, !PT ;  /* 0x000000140b147212 */ /* 0x000fe200078e3cff */
[----:B--2---:R2:W-:Y:S01]  /*a260*/  @!P0 ST.E desc[UR36][R52.64], R0 ;  /* 0x0000000034008985 */ /* 0x0045e2000c101924 */
[----:B------:R-:W-:Y:S01]  /*a270*/  LOP3.LUT R40, R40, R41, RZ, 0x3c, !PT ;  /* 0x0000002928287212 */ /* 0x000fe200078e3cff */
[--C-:B------:R-:W-:Y:S01]  /*a280*/  IMAD.X R41, RZ, RZ, R21.reuse, P6 ;  /* 0x000000ffff297224 */ /* 0x100fe200030e0615 */
[----:B------:R-:W-:Y:S01]  /*a290*/  LOP3.LUT R36, R36, R37, RZ, 0x3c, !PT ;  /* 0x0000002524247212 */ /* 0x000fe200078e3cff */
[--C-:B------:R-:W-:Y:S01]  /*a2a0*/  IMAD.X R37, RZ, RZ, R21.reuse, P5 ;  /* 0x000000ffff257224 */ /* 0x100fe200028e0615 */
[----:B------:R-:W-:Y:S01]  /*a2b0*/  LOP3.LUT R32, R32, R33, RZ, 0x3c, !PT ;  /* 0x0000002120207212 */ /* 0x000fe200078e3cff */
[--C-:B------:R-:W-:Y:S01]  /*a2c0*/  IMAD.X R33, RZ, RZ, R21.reuse, P4 ;  /* 0x000000ffff217224 */ /* 0x100fe200020e0615 */
[----:B------:R3:W5:Y:S01]  /*a2d0*/  LD.E.128 R24, desc[UR36][R20.64] ;  /* 0x0000002414187980 */ /* 0x000762000c101d00 */
[----:B-1----:R-:W1:Y:S01]  /*a2e0*/  @P1 LDC R51, c[0x0][0xbec] ;  /* 0x0002fb00ff331b82 */ /* 0x002e620000000800 */
[----:B------:R-:W-:Y:S01]  /*a2f0*/  IMAD.X R29, RZ, RZ, R21, P3 ;  /* 0x000000ffff1d7224 */ /* 0x000fe200018e0615 */
[----:B------:R-:W-:Y:S01]  /*a300*/  LOP3.LUT R12, R15, 0x380, RZ, 0xc0, !PT ;  /* 0x000003800f0c7812 */ /* 0x000fe200078ec0ff */
[----:B------:R-:W-:Y:S01]  /*a310*/  IMAD R49, R48, UR5, R49 ;  /* 0x0000000530317c24 */ /* 0x000fe2000f8e0231 */
[----:B------:R-:W-:Y:S01]  /*a320*/  LOP3.LUT R4, R5, 0x380, RZ, 0xc0, !PT ;  /* 0x0000038005047812 */ /* 0x000fe200078ec0ff */
[----:B------:R-:W5:Y:S01]  /*a330*/  LD.E.128 R8, desc[UR36][R8.64] ;  /* 0x0000002408087980 */ /* 0x000f62000c101d00 */
[----:B------:R-:W-:-:S02]  /*a340*/  SHF.R.U64 R12, R12, 0x3, RZ ;  /* 0x000000030c0c7819 */ /* 0x000fc400000012ff */
[----:B--2---:R-:W2:Y:S01]  /*a350*/  @P1 LDC R53, c[0x0][0xbf0] ;  /* 0x0002fc00ff351b82 */ /* 0x004ea20000000800 */
[----:B---3--:R-:W-:Y:S01]  /*a360*/  IMAD.WIDE.U32 R20, R48, UR4, RZ ;  /* 0x0000000430147c25 */ /* 0x008fe2000f8e00ff */
[----:B------:R-:W-:Y:S01]  /*a370*/  ULDC.64 UR4, c[0x0][0xae8] ;  /* 0x0002ba0000047ab9 */ /* 0x000fe20000000a00 */
[----:B------:R-:W-:Y:S01]  /*a380*/  SHF.R.U64 R4, R4, 0x3, RZ ;  /* 0x0000000304047819 */ /* 0x000fe200000012ff */
[----:B------:R-:W5:Y:S01]  /*a390*/  LD.E.128 R40, desc[UR36][R40.64] ;  /* 0x0000002428287980 */ /* 0x000f62000c101d00 */
[----:B------:R-:W-:Y:S02]  /*a3a0*/  LOP3.LUT R12, R12, R15, RZ, 0x3c, !PT ;  /* 0x0000000f0c0c7212 */ /* 0x000fe400078e3cff */
[----:B------:R-:W-:Y:S01]  /*a3b0*/  IADD3 R21, R21, R49, RZ ;  /* 0x0000003115157210 */ /* 0x000fe20007ffe0ff */
[----:B------:R-:W-:Y:S01]  /*a3c0*/  IMAD R49, R160, 0x20, R163 ;  /* 0x00000020a0317824 */ /* 0x000fe200078e02a3 */
[----:B------:R-:W-:Y:S01]  /*a3d0*/  LOP3.LUT R28, R4, R5, RZ, 0x3c, !PT ;  /* 0x00000005041c7212 */ /* 0x000fe200078e3cff */
[----:B------:R-:W-:Y:S01]  /*a3e0*/  IMAD R0, R44, UR4, RZ ;  /* 0x000000042c007c24 */ /* 0x000fe2000f8e02ff */
[----:B------:R-:W5:Y:S01]  /*a3f0*/  LD.E.128 R12, desc[UR36][R12.64] ;  /* 0x000000240c0c7980 */ /* 0x000f62000c101d00 */
[----:B------:R-:W-:-:S02]  /*a400*/  IMAD.IADD R22, R16, 0x1, R49 ;  /* 0x0000000110167824 */ /* 0x000fc400078e0231 */
        /* <DEDUP_REMOVED lines=11> */
[----:B------:R-:W5:Y:S01]  /*a4c0*/  LD.E.128 R28, desc[UR36][R28.64] ;  /* 0x000000241c1c7980 */ /* 0x000f62000c101d00 */
[----:B------:R-:W-:Y:S01]  /*a4d0*/  IMAD.WIDE.U32 R20, R55, UR4, R20 ;  /* 0x0000000437147c25 */ /* 0x000fe2000f8e0014 */
[----:B------:R-:W-:Y:S02]  /*a4e0*/  SHF.R.S32.HI R0, RZ, 0x1f, R49 ;  /* 0x0000001fff007819 */ /* 0x000fe40000011431 */
[----:B------:R-:W-:Y:S01]  /*a4f0*/  IADD3 R53, -R49, RZ, RZ ;  /* 0x000000ff31357210 */ /* 0x000fe20007ffe1ff */
[----:B------:R-:W-:Y:S01]  /*a500*/  IMAD R51, R55, UR5, R2 ;  /* 0x0000000537337c24 */ /* 0x000fe2000f8e0202 */
[----:B------:R-:W-:Y:S01]  /*a510*/  ULDC.64 UR4, c[0x0][0xae0] ;  /* 0x0002b80000047ab9 */ /* 0x000fe20000000a00 */
[----:B------:R-:W-:Y:S01]  /*a520*/  @!PT LDS RZ, [RZ] ;  /* 0x00000000fffff984 */ /* 0x000fe20000000800 */
[----:B------:R-:W-:Y:S01]  /*a530*/  @!PT LDS RZ, [RZ] ;  /* 0x00000000fffff984 */ /* 0x000fe20000000800 */
[----:B------:R-:W-:Y:S01]  /*a540*/  @!PT LDS RZ, [RZ] ;  /* 0x00000000fffff984 */ /* 0x000fe20000000800 */
[----:B------:R-:W-:Y:S01]  /*a550*/  @!PT LDS RZ, [RZ] ;  /* 0x00000000fffff984 */ /* 0x000fe20000000800 */
[----:B------:R1:W-:Y:S06]  /*a560*/  MEMBAR.ALL.CTA ;  /* 0x0000000000007992 */ /* 0x0003ec0000008000 */
[----:B-1----:R-:W1:Y:S01]  /*a570*/  FENCE.VIEW.ASYNC.S ;  /* 0x00000000000073c6 */ /* 0x002e620000000000 */
[----:B------:R-:W-:-:S02]  /*a580*/  IMAD R0, R0, UR4, RZ ;  /* 0x0000000400007c24 */ /* 0x000fc4000f8e02ff */
[----:B------:R-:W-:Y:S02]  /*a590*/  IMAD.IADD R21, R21, 0x1, R51 ;  /* 0x0000000115157824 */ /* 0x000fe400078e0233 */
[----:B------:R-:W-:Y:S02]  /*a5a0*/  IMAD R51, R54, R53, R22 ;  /* 0x0000003536337224 */ /* 0x000fe400078e0216 */
[C---:B------:R-:W-:Y:S02]  /*a5b0*/  IMAD R53, R49.reuse, UR5, R0 ;  /* 0x0000000531357c24 */ /* 0x040fe4000f8e0200 */
[----:B------:R-:W-:Y:S01]  /*a5c0*/  IMAD.WIDE.U32 R20, R49, UR4, R20 ;  /* 0x0000000431147c25 */ /* 0x000fe2000f8e0014 */
[----:B------:R-:W-:Y:S01]  /*a5d0*/  SHF.R.S32.HI R0, RZ, 0x1f, R51 ;  /* 0x0000001fff007819 */ /* 0x000fe20000011433 */
[----:B------:R-:W-:Y:S02]  /*a5e0*/  ULDC.64 UR4, c[0x0][0xad8] ;  /* 0x0002b60000047ab9 */ /* 0x000fe40000000a00 */
[----:B------:R-:W-:-:S02]  /*a5f0*/  IMAD.IADD R21, R21, 0x1, R53 ;  /* 0x0000000115157824 */ /* 0x000fc400078e0235 */
[----:B------:R-:W-:Y:S02]  /*a600*/  IMAD R2, R0, UR4, RZ ;  /* 0x0000000400027c24 */ /* 0x000fe4000f8e02ff */
[----:B------:R-:W-:Y:S02]  /*a610*/  IMAD.IADD R44, R163, 0x1, R16 ;  /* 0x00000001a32c7824 */ /* 0x000fe400078e0210 */
[C---:B------:R-:W-:Y:S02]  /*a620*/  IMAD R49, R51.reuse, UR5, R2 ;  /* 0x0000000533317c24 */ /* 0x040fe4000f8e0202 */
[----:B------:R-:W-:Y:S01]  /*a630*/  IMAD.WIDE.U32 R20, R51, UR4, R20 ;  /* 0x0000000433147c25 */ /* 0x000fe2000f8e0014 */
[C---:B------:R-:W-:Y:S01]  /*a640*/  ISETP.GE.AND P2, PT, R44.reuse, R57, PT ;  /* 0x000000392c00720c */ /* 0x040fe20003f46270 */
[----:B------:R-:W-:Y:S02]  /*a650*/  ULDC.64 UR4, c[0x0][0xa80] ;  /* 0x0002a00000047ab9 */ /* 0x000fe40000000a00 */
[----:B------:R-:W-:Y:S01]  /*a660*/  VIADD R0, R44, 0x20 ;  /* 0x000000202c007836 */ /* 0x000fe20000000000 */
[----:B------:R-:W-:Y:S01]  /*a670*/  LEA R16, P3, R20, UR4, 0x1 ;  /* 0x0000000414107c11 */ /* 0x000fe2000f8608ff */
[----:B------:R-:W-:Y:S01]  /*a680*/  IMAD.IADD R21, R21, 0x1, R49 ;  /* 0x0000000115157824 */ /* 0x000fe200078e0231 */
[----:B0-----:R-:W-:-:S02]  /*a690*/  IADD3 R3, R3, 0x2a820, RZ ;  /* 0x0002a82003037810 */ /* 0x001fc40007ffe0ff */
        /* <DEDUP_REMOVED lines=13> */
[-C--:B-1----:R-:W-:Y:S02]  /*a770*/  @!P2 LEA R2, P4, R17, R20.reuse, 0x1 ;  /* 0x000000141102a211 */ /* 0x082fe400078808ff */
[----:B------:R-:W-:Y:S02]  /*a780*/  @!P3 LEA R20, P5, R23, R20, 0x1 ;  /* 0x000000141714b211 */ /* 0x000fe400078a08ff */
[-C--:B0-2---:R-:W-:Y:S02]  /*a790*/  @!P2 LEA.HI.X R3, R17, R0.reuse, R173, 0x1, P4 ;  /* 0x000000001103a211 */ /* 0x085fe400020f0cad */
[----:B------:R-:W-:-:S03]  /*a7a0*/  @!P3 LEA.HI.X R21, R23, R0, R169, 0x1, P5 ;  /* 0x000000001715b211 */ /* 0x000fc600028f0ca9 */
[----:B-----5:R3:W-:Y:S04]  /*a7b0*/  @!P2 ST.E.128 desc[UR36][R2.64], R24 ;  /* 0x000000180200a985 */ /* 0x0207e8000c101d24 */
[----:B------:R3:W-:Y:S02]  /*a7c0*/  @!P3 ST.E.128 desc[UR36][R20.64], R40 ;  /* 0x000000281400b985 */ /* 0x0007e4000c101d24 */
.L_x_2458:
[----:B------:R-:W-:Y:S05]  /*a7d0*/  BSYNC B1 ;  /* 0x0000000000017941 */ /* 0x000fea0003800000 */
.L_x_2457:
[----:B--2---:R2:W4:Y:S01]  /*a7e0*/  SHFL.IDX PT, R0, R22, 0x1, 0x181f ;  /* 0x00381f0016007f89 */ /* 0x00452200000e0000 */
[----:B------:R-:W-:Y:S03]  /*a7f0*/  BSSY B1, `(.L_x_2459) ;  /* 0x000000c000017945 */ /* 0x000fe60003800000 */
[----:B-1-3--:R2:W1:Y:S01]  /*a800*/  SHFL.IDX PT, R20, R16, 0x1, 0x181f ;  /* 0x00381f0010147f89 */ /* 0x00a46200000e0000 */
[----:B------:R-:W-:Y:S05]  /*a810*/  @P0 BRA `(.L_x_2460) ;  /* 0x0000000000240947 */ /* 0x000fea0003800000 */
[----:B------:R-:W-:Y:S02]  /*a820*/  ULDC UR4, c[0x0][0xac8] ;  /* 0x0002b20000047ab9 */ /* 0x000fe40000000800 */
[----:B------:R-:W-:Y:S02]  /*a830*/  ISETP.GE.AND P3, PT, R17, UR4, PT ;  /* 0x0000000411007c0c */ /* 0x000fe4000bf66270 */
[----:B------:R-:W-:-:S11]  /*a840*/  ISETP.GE.AND P4, PT, R23, UR4, PT ;  /* 0x0000000417007c0c */ /* 0x000fd6000bf86270 */
[-C--:B-1----:R-:W-:Y:S02]  /*a850*/  @!P3 LEA R2, P0, R17, R20.reuse, 0x1 ;  /* 0x000000141102b211 */ /* 0x082fe400078008ff */
[----:B------:R-:W-:Y:S02]  /*a860*/  @!P4 LEA R20, P2, R23, R20, 0x1 ;  /* 0x000000141714c211 */ /* 0x000fe400078408ff */
[-C--:B0---4-:R-:W-:Y:S02]  /*a870*/  @!P3 LEA.HI.X R3, R17, R0.reuse, R173, 0x1, P0 ;  /* 0x000000001103b211 */ /* 0x091fe400000f0cad */
[----:B------:R-:W-:-:S03]  /*a880*/  @!P4 LEA.HI.X R21, R23, R0, R169, 0x1, P2 ;  /* 0x000000001715c211 */ /* 0x000fc600010f0ca9 */
[----:B-----5:R3:W-:Y:S04]  /*a890*/  @!P3 ST.E.128 desc[UR36][R2.64], R12 ;  /* 0x0000000c0200b985 */ /* 0x0207e8000c101d24 */
[----:B------:R3:W-:Y:S02]  /*a8a0*/  @!P4 ST.E.128 desc[UR36][R20.64], R36 ;  /* 0x000000241400c985 */ /* 0x0007e4000c101d24 */
.L_x_2460:
[----:B------:R-:W-:Y:S05]  /*a8b0*/  BSYNC B1 ;  /* 0x0000000000017941 */ /* 0x000fea0003800000 */
.L_x_2459:
[----:B----4-:R4:W0:Y:S01]  /*a8c0*/  SHFL.IDX PT, R0, R22, 0x2, 0x181f ;  /* 0x00581f0016007f89 */ /* 0x01082200000e0000 */
[----:B------:R-:W-:Y:S03]  /*a8d0*/  BSSY B1, `(.L_x_2461) ;  /* 0x000000c000017945 */ /* 0x000fe60003800000 */
[----:B---3-5:R4:W3:Y:S01]  /*a8e0*/  SHFL.IDX PT, R12, R16, 0x2, 0x181f ;  /* 0x00581f00100c7f89 */ /* 0x0288e200000e0000 */
[----:B------:R-:W-:Y:S05]  /*a8f0*/  @P1 BRA `(.L_x_2462) ;  /* 0x0000000000241947 */ /* 0x000fea0003800000 */
[----:B------:R-:W-:Y:S02]  /*a900*/  ULDC UR4, c[0x0][0xac8] ;  /* 0x0002b20000047ab9 */ /* 0x000fe40000000800 */
[----:B------:R-:W-:Y:S02]  /*a910*/  ISETP.GE.AND P2, PT, R17, UR4, PT ;  /* 0x0000000411007c0c */ /* 0x000fe4000bf46270 */
[----:B------:R-:W-:-:S11]  /*a920*/  ISETP.GE.AND P3, PT, R23, UR4, PT ;  /* 0x0000000417007c0c */ /* 0x000fd6000bf66270 */
[-C--:B---3--:R-:W-:Y:S02]  /*a930*/  @!P2 LEA R2, P0, R17, R12.reuse, 0x1 ;  /* 0x0000000c1102a211 */ /* 0x088fe400078008ff */
[----:B------:R-:W-:Y:S02]  /*a940*/  @!P3 LEA R12, P1, R23, R12, 0x1 ;  /* 0x0000000c170cb211 */ /* 0x000fe400078208ff */
[-C--:B0-----:R-:W-:Y:S02]  /*a950*/  @!P2 LEA.HI.X R3, R17, R0.reuse, R173, 0x1, P0 ;  /* 0x000000001103a211 */ /* 0x081fe400000f0cad */
[----:B------:R-:W-:-:S03]  /*a960*/  @!P3 LEA.HI.X R13, R23, R0, R169, 0x1, P1 ;  /* 0x00000000170db211 */ /* 0x000fc600008f0ca9 */
[----:B------:R0:W-:Y:S04]  /*a970*/  @!P2 ST.E.128 desc[UR36][R2.64], R4 ;  /* 0x000000040200a985 */ /* 0x0001e8000c101d24 */
[----:B------:R0:W-:Y:S02]  /*a980*/  @!P3 ST.E.128 desc[UR36][R12.64], R32 ;  /* 0x000000200c00b985 */ /* 0x0001e4000c101d24 */
.L_x_2462:
[----:B------:R-:W-:Y:S05]  /*a990*/  BSYNC B1 ;  /* 0x0000000000017941 */ /* 0x000fea0003800000 */
.L_x_2461:
        /* <DEDUP_REMOVED lines=16> */
.L_x_2455:
[----:B------:R-:W2:Y:S01]  /*aaa0*/  LDC.64 R4, c[0x0][0xc00] ;  /* 0x00030000ff047b82 */ /* 0x000ea20000000a00 */
[C---:B0-----:R-:W-:Y:S01]  /*aab0*/  IMAD.SHL.U32 R3, R22.reuse, 0x4, RZ ;  /* 0x0000000416037824 */ /* 0x041fe200078e00ff */
[----:B------:R-:W-:Y:S01]  /*aac0*/  SHF.L.U64.HI R0, R22, 0x2, R162 ;  /* 0x0000000216007819 */ /* 0x000fe200000102a2 */
[----:B------:R-:W-:Y:S01]  /*aad0*/  ULDC.64 UR4, c[0x0][0xc08] ;  /* 0x0003020000047ab9 */ /* 0x000fe20000000a00 */
[----:B------:R-:W-:-:S04]  /*aae0*/  IMAD.MOV.U32 R6, RZ, RZ, RZ ;  /* 0x000000ffff067224 */ /* 0x000fc800078e00ff */
[----:B------:R-:W0:Y:S01]  /*aaf0*/  LDC R21, c[0x0][0xbe8] ;  /* 0x0002fa00ff157b82 */ /* 0x000e220000000800 */
[----:B--2---:R-:W-:Y:S02]  /*ab00*/  ISETP.NE.U32.AND P0, PT, R4, RZ, PT ;  /* 0x000000ff0400720c */ /* 0x004fe40003f05070 */
[----:B------:R-:W-:Y:S02]  /*ab10*/  IADD3 R4, P1, R3, R4, RZ ;  /* 0x0000000403047210 */ /* 0x000fe40007f3e0ff */
[----:B------:R-:W-:Y:S02]  /*ab20*/  ISETP.NE.AND.EX P0, PT, R5, RZ, PT, P0 ;  /* 0x000000ff0500720c */ /* 0x000fe40003f05300 */
[----:B------:R-:W-:Y:S02]  /*ab30*/  IADD3.X R5, R0, R5, RZ, P1, !PT ;  /* 0x0000000500057210 */ /* 0x000fe40000ffe4ff */
[----:B------:R-:W-:-:S04]  /*ab40*/  ISETP.NE.U32.AND P1, PT, RZ, UR4, PT ;  /* 0x00000004ff007c0c */ /* 0x000fc8000bf25070 */
[----:B------:R-:W-:-:S05]  /*ab50*/  ISETP.NE.AND.EX P1, PT, RZ, UR5, PT, P1 ;  /* 0x00000005ff007c0c */ /* 0x000fca000bf25310 */
[----:B------:R2:W5:Y:S08]  /*ab60*/  @P0 LDG.E R6, desc[UR36][R4.64] ;  /* 0x0000002404060981 */ /* 0x000570000c1e1900 */
[----:B------:R-:W-:Y:S01]  /*ab70*/  @P1 IADD3 R2, P2, R3, UR4, RZ ;  /* 0x0000000403021c10 */ /* 0x000fe2000ff5e0ff */
[----:B------:R-:W-:-:S03]  /*ab80*/  ULDC UR4, c[0x0][0xa88] ;  /* 0x0002a20000047ab9 */ /* 0x000fc60000000800 */
[----:B------:R-:W-:Y:S01]  /*ab90*/  @P1 IADD3.X R3, R0, UR5, RZ, P2, !PT ;  /* 0x0000000500031c10 */ /* 0x000fe200097fe4ff */
[----:B------:R-:W-:-:S06]  /*aba0*/  IMAD.U32 R0, RZ, RZ, UR4 ;  /* 0x00000004ff007e24 */ /* 0x000fcc000f8e00ff */
[----:B------:R2:W5:Y:S01]  /*abb0*/  @P1 LDG.E R0, desc[UR36][R2.64] ;  /* 0x0000002402001981 */ /* 0x000562000c1e1900 */
[----:B0-----:R-:W-:Y:S02]  /*abc0*/  ISETP.NE.AND P2, PT, R21, 0x1, PT ;  /* 0x000000011500780c */ /* 0x001fe40003f45270 */
[----:B------:R-:W-:-:S11]  /*abd0*/  ISETP.GE.AND P3, PT, R174, 0x80, PT ;  /* 0x00000080ae00780c */ /* 0x000fd60003f66270 */
[----:B------:R-:W0:Y:S08]  /*abe0*/  @P2 LDC R14, c[0x0][0xbec] ;  /* 0x0002fb00ff0e2b82 */ /* 0x000e300000000800 */
[----:B------:R-:W3:Y:S01]  /*abf0*/  @P2 LDC R25, c[0x0][0xbf0] ;  /* 0x0002fc00ff192b82 */ /* 0x000ee20000000800 */
[----:B--2---:R-:W-:Y:S05]  /*ac00*/  @P1 BRA `(.L_x_2464) ;  /* 0x0000000000101947 */ /* 0x004fea0003800000 */
[----:B------:R-:W-:Y:S05]  /*ac10*/  @!P0 BRA `(.L_x_2464) ;  /* 0x00000000000c8947 */ /* 0x000fea0003800000 */
[----:B------:R-:W2:Y:S04]  /*ac20*/  LDG.E R3, desc[UR36][R4.64] ;  /* 0x0000002404037981 */ /* 0x000ea8000c1e1900 */
[----:B-----5:R-:W2:Y:S02]  /*ac30*/  LDG.E R0, desc[UR36][R4.64+0x4] ;  /* 0x0000042404007981 */ /* 0x020ea4000c1e1900 */
[----:B--2---:R-:W-:-:S07]  /*ac40*/  IMAD.IADD R0, R0, 0x1, -R3 ;  /* 0x0000000100007824 */ /* 0x004fce00078e0a03 */
.L_x_2464:
[----:B------:R-:W-:Y:S01]  /*ac50*/  BSSY B1, `(.L_x_2465) ;  /* 0x000002d000017945 */ /* 0x000fe20003800000 */
[----:B------:R-:W-:Y:S02]  /*ac60*/  SHF.R.S32.HI R10, RZ, 0x1f, R161 ;  /* 0x0000001fff0a7819 */ /* 0x000fe400000114a1 */
[----:B------:R-:W-:Y:S02]  /*ac70*/  SEL R13, R22, RZ, !P0 ;  /* 0x000000ff160d7207 */ /* 0x000fe40004000000 */
[----:B------:R-:W-:Y:S02]  /*ac80*/  SEL R162, R162, RZ, !P0 ;  /* 0x000000ffa2a27207 */ /* 0x000fe40004000000 */
[----:B-----5:R-:W-:Y:S01]  /*ac90*/  SHF.R.S32.HI R11, RZ, 0x1f, R6 ;  /* 0x0000001fff0b7819 */ /* 0x020fe20000011406 */
[----:B------:R-:W-:Y:S06]  /*aca0*/  @P3 BRA `(.L_x_2466) ;  /* 0x00000000009c3947 */ /* 0x000fec0003800000 */
[----:B------:R-:W2:Y:S01]  /*acb0*/  S2R R3, SR_TID.X ;  /* 0x0000000000037919 */ /* 0x000ea20000002100 */
[----:B------:R-:W4:Y:S02]  /*acc0*/  LDC R12, c[0x0][0xbe8] ;  /* 0x0002fa00ff0c7b82 */ /* 0x000f240000000800 */
[----:B----4-:R-:W-:Y:S01]  /*acd0*/  IMAD R2, R0, R12, RZ ;  /* 0x0000000c00027224 */ /* 0x010fe200078e02ff */
[----:B--2---:R-:W-:-:S04]  /*ace0*/  IADD3 R9, R16, -0x80, R3 ;  /* 0xffffff8010097810 */ /* 0x004fc80007ffe003 */
        /* <DEDUP_REMOVED lines=35> */
.L_x_2466:
[----:B------:R-:W-:Y:S05]  /*af20*/  BSYNC B1 ;  /* 0x0000000000017941 */ /* 0x000fea0003800000 */
.L_x_2465:
[----:B------:R-:W-:Y:S01]  /*af30*/  ULDC.64 UR4, c[0x0][0xaa0] ;  /* 0x0002a80000047ab9 */ /* 0x000fe20000000a00 */
[----:B------:R-:W-:Y:S01]  /*af40*/  IMAD R7, R160, 0x20, R163 ;  /* 0x00000020a0077824 */ /* 0x000fe200078e02a3 */
[----:B------:R-:W-:Y:S01]  /*af50*/  BSSY B1, `(.L_x_2467) ;  /* 0x0000037000017945 */ /* 0x000fe20003800000 */
[----:B--2---:R-:W-:Y:S02]  /*af60*/  IMAD R3, R11, UR4, RZ ;  /* 0x000000040b037c24 */ /* 0x004fe4000f8e02ff */
[----:B------:R-:W-:Y:S02]  /*af70*/  IMAD.IADD R9, R16, 0x1, R7 ;  /* 0x0000000110097824 */ /* 0x000fe400078e0207 */
        /* <DEDUP_REMOVED lines=8> */
[----:B0-----:R-:W-:-:S03]  /*b000*/  @P2 IMAD.HI.U32 R4, R9, R14, RZ ;  /* 0x0000000e09042227 */ /* 0x001fc600078e00ff */
[----:B------:R-:W-:Y:S01]  /*b010*/  IADD3 R3, R3, R7, RZ ;  /* 0x0000000703037210 */ /* 0x000fe20007ffe0ff */
[----:B------:R-:W-:Y:S01]  /*b020*/  IMAD.MOV.U32 R5, RZ, RZ, R9 ;  /* 0x000000ffff057224 */ /* 0x000fe200078e0009 */
[----:B---3--:R-:W-:Y:S01]  /*b030*/  @P2 SHF.R.U32.HI R5, RZ, R25, R4 ;  /* 0x00000019ff052219 */ /* 0x008fe20000011604 */
        /* <DEDUP_REMOVED lines=28> */
[----:B------:R0:W2:Y:S04]  /*b200*/  SHFL.IDX PT, R2, R4, RZ, 0x181f ;  /* 0x00181fff04027589 */ /* 0x0000a800000e0000 */
[----:B------:R0:W3:Y:S01]  /*b210*/  SHFL.IDX PT, R0, R5, RZ, 0x181f ;  /* 0x00181fff05007589 */ /* 0x0000e200000e0000 */
[----:B------:R-:W-:Y:S07]  /*b220*/  @P2 BRA `(.L_x_2468) ;  /* 0x0000000000242947 */ /* 0x000fee0003800000 */
[----:B------:R-:W-:Y:S02]  /*b230*/  ULDC UR4, c[0x0][0xac8] ;  /* 0x0002b20000047ab9 */ /* 0x000fe40000000800 */
[----:B------:R-:W-:Y:S02]  /*b240*/  ISETP.GE.AND P4, PT, R17, UR4, PT ;  /* 0x0000000411007c0c */ /* 0x000fe4000bf86270 */
[----:B------:R-:W-:-:S11]  /*b250*/  ISETP.GE.AND P5, PT, R23, UR4, PT ;  /* 0x0000000417007c0c */ /* 0x000fd6000bfa6270 */
[-C--:B--2---:R-:W-:Y:S02]  /*b260*/  @!P4 LEA R6, P2, R17, R2.reuse, 0x1 ;  /* 0x000000021106c211 */ /* 0x084fe400078408ff */
[----:B------:R-:W-:Y:S02]  /*b270*/  @!P5 LEA R2, P3, R23, R2, 0x1 ;  /* 0x000000021702d211 */ /* 0x000fe400078608ff */
[-C--:B---3--:R-:W-:Y:S02]  /*b280*/  @!P4 LEA.HI.X R7, R17, R0.reuse, R173, 0x1, P2 ;  /* 0x000000001107c211 */ /* 0x088fe400010f0cad */
[----:B------:R-:W-:-:S03]  /*b290*/  @!P5 LEA.HI.X R3, R23, R0, R169, 0x1, P3 ;  /* 0x000000001703d211 */ /* 0x000fc600018f0ca9 */
[----:B------:R4:W-:Y:S04]  /*b2a0*/  @!P4 ST.E.128 desc[UR36][R6.64], RZ ;  /* 0x000000ff0600c985 */ /* 0x0009e8000c101d24 */
[----:B------:R4:W-:Y:S02]  /*b2b0*/  @!P5 ST.E.128 desc[UR36][R2.64], RZ ;  /* 0x000000ff0200d985 */ /* 0x0009e4000c101d24 */
.L_x_2468:
[----:B------:R-:W-:Y:S05]  /*b2c0*/  BSYNC B1 ;  /* 0x0000000000017941 */ /* 0x000fea0003800000 */
.L_x_2467:
[----:B---3--:R3:W0:Y:S01]  /*b2d0*/  SHFL.IDX PT, R0, R5, 0x1, 0x181f ;  /* 0x00381f0005007f89 */ /* 0x00862200000e0000 */
[----:B------:R-:W-:Y:S03]  /*b2e0*/  BSSY B1, `(.L_x_2469) ;  /* 0x000000c000017945 */ /* 0x000fe60003800000 */
[----:B--2-4-:R3:W2:Y:S01]  /*b2f0*/  SHFL.IDX PT, R2, R4, 0x1, 0x181f ;  /* 0x00381f0004027f89 */ /* 0x0146a200000e0000 */
[----:B------:R-:W-:Y:S05]  /*b300*/  @P1 BRA `(.L_x_2470) ;  /* 0x0000000000241947 */ /* 0x000fea0003800000 */
[----:B------:R-:W-:Y:S02]  /*b310*/  ULDC UR4, c[0x0][0xac8] ;  /* 0x0002b20000047ab9 */ /* 0x000fe40000000800 */
[----:B------:R-:W-:Y:S02]  /*b320*/  ISETP.GE.AND P3, PT, R17, UR4, PT ;  /* 0x0000000411007c0c */ /* 0x000fe4000bf66270 */
[----:B------:R-:W-:-:S11]  /*b330*/  ISETP.GE.AND P4, PT, R23, UR4, PT ;  /* 0x0000000417007c0c */ /* 0x000fd6000bf86270 */
[-C--:B--2---:R-:W-:Y:S02]  /*b340*/  @!P3 LEA R6, P1, R17, R2.reuse, 0x1 ;  /* 0x000000021106b211 */ /* 0x084fe400078208ff */
[----:B------:R-:W-:Y:S02]  /*b350*/  @!P4 LEA R2, P2, R23, R2, 0x1 ;  /* 0x000000021702c211 */ /* 0x000fe400078408ff */
[-C--:B0-----:R-:W-:Y:S02]  /*b360*/  @!P3 LEA.HI.X R7, R17, R0.reuse, R173, 0x1, P1 ;  /* 0x000000001107b211 */ /* 0x081fe400008f0cad */
[----:B------:R-:W-:-:S03]  /*b370*/  @!P4 LEA.HI.X R3, R23, R0, R169, 0x1, P2 ;  /* 0x000000001703c211 */ /* 0x000fc600010f0ca9 */
[----:B------:R4:W-:Y:S04]  /*b380*/  @!P3 ST.E.128 desc[UR36][R6.64], RZ ;  /* 0x000000ff0600b985 */ /* 0x0009e8000c101d24 */
[----:B------:R4:W-:Y:S02]  /*b390*/  @!P4 ST.E.128 desc[UR36][R2.64], RZ ;  /* 0x000000ff0200c985 */ /* 0x0009e4000c101d24 */
.L_x_2470:
[----:B------:R-:W-:Y:S05]  /*b3a0*/  BSYNC B1 ;  /* 0x0000000000017941 */ /* 0x000fea0003800000 */
.L_x_2469:
[----:B0-----:R0:W0:Y:S01]  /*b3b0*/  SHFL.IDX PT, R0, R5, 0x2, 0x181f ;  /* 0x00581f0005007f89 */ /* 0x00102200000e0000 */
[----:B------:R-:W-:Y:S03]  /*b3c0*/  BSSY B1, `(.L_x_2471) ;  /* 0x000000c000017945 */ /* 0x000fe60003800000 */
[----:B--2-4-:R2:W4:Y:S01]  /*b3d0*/  SHFL.IDX PT, R2, R4, 0x2, 0x181f ;  /* 0x00581f0004027f89 */ /* 0x01452200000e0000 */
[----:B------:R-:W-:Y:S05]  /*b3e0*/  @P0 BRA `(.L_x_2472) ;  /* 0x0000000000240947 */ /* 0x000fea0003800000 */
[----:B------:R-:W-:Y:S02]  /*b3f0*/  ULDC UR4, c[0x0][0xac8] ;  /* 0x0002b20000047ab9 */ /* 0x000fe40000000800 */
[----:B------:R-:W-:Y:S02]  /*b400*/  ISETP.GE.AND P2, PT, R17, UR4, PT ;  /* 0x0000000411007c0c */ /* 0x000fe4000bf46270 */
[----:B------:R-:W-:-:S11]  /*b410*/  ISETP.GE.AND P3, PT, R23, UR4, PT ;  /* 0x0000000417007c0c */ /* 0x000fd6000bf66270 */
[-C--:B----4-:R-:W-:Y:S02]  /*b420*/  @!P2 LEA R6, P0, R17, R2.reuse, 0x1 ;  /* 0x000000021106a211 */ /* 0x090fe400078008ff */
[----:B------:R-:W-:Y:S02]  /*b430*/  @!P3 LEA R2, P1, R23, R2, 0x1 ;  /* 0x000000021702b211 */ /* 0x000fe400078208ff */
[-C--:B0-----:R-:W-:Y:S02]  /*b440*/  @!P2 LEA.HI.X R7, R17, R0.reuse, R173, 0x1, P0 ;  /* 0x000000001107a211 */ /* 0x081fe400000f0cad */
[----:B------:R-:W-:-:S03]  /*b450*/  @!P3 LEA.HI.X R3, R23, R0, R169, 0x1, P1 ;  /* 0x000000001703b211 */ /* 0x000fc600008f0ca9 */
[----:B------:R0:W-:Y:S04]  /*b460*/  @!P2 ST.E.128 desc[UR36][R6.64], RZ ;  /* 0x000000ff0600a985 */ /* 0x0001e8000c101d24 */
[----:B------:R0:W-:Y:S02]  /*b470*/  @!P3 ST.E.128 desc[UR36][R2.64], RZ ;  /* 0x000000ff0200b985 */ /* 0x0001e4000c101d24 */
.L_x_2472:
[----:B------:R-:W-:Y:S05]  /*b480*/  BSYNC B1 ;  /* 0x0000000000017941 */ /* 0x000fea0003800000 */
.L_x_2471:
        /* <DEDUP_REMOVED lines=8> */
[-C--:B0-23--:R-:W-:Y:S02]  /*b510*/  @!P2 LEA R4, P0, R17, R2.reuse, 0x1 ;  /* 0x000000021104a211 */ /* 0x08dfe400078008ff */
[----:B------:R-:W-:Y:S02]  /*b520*/  @!P3 LEA R2, P1, R23, R2, 0x1 ;  /* 0x000000021702b211 */ /* 0x000fe400078208ff */
[-C--:B------:R-:W-:Y:S02]  /*b530*/  @!P2 LEA.HI.X R5, R17, R6.reuse, R173, 0x1, P0 ;  /* 0x000000061105a211 */ /* 0x080fe400000f0cad */
[----:B------:R-:W-:-:S03]  /*b540*/  @!P3 LEA.HI.X R3, R23, R6, R169, 0x1, P1 ;  /* 0x000000061703b211 */ /* 0x000fc600008f0ca9 */
[----:B------:R4:W-:Y:S04]  /*b550*/  @!P2 ST.E.128 desc[UR36][R4.64], RZ ;  /* 0x000000ff0400a985 */ /* 0x0009e8000c101d24 */
[----:B------:R4:W-:Y:S02]  /*b560*/  @!P3 ST.E.128 desc[UR36][R2.64], RZ ;  /* 0x000000ff0200b985 */ /* 0x0009e4000c101d24 */
.L_x_2463:
[----:B------:R-:W-:Y:S05]  /*b570*/  BSYNC B0 ;  /* 0x0000000000007941 */ /* 0x000fea0003800000 */
.L_x_2454:
[----:B------:R-:W-:Y:S02]  /*b580*/  ULDC UR4, c[0x0][0xc3c] ;  /* 0x00030f0000047ab9 */ /* 0x000fe40000000800 */
[----:B-1----:R-:W-:-:S13]  /*b590*/  ISETP.GE.AND P0, PT, R47, UR4, PT ;  /* 0x000000042f007c0c */ /* 0x002fda000bf06270 */
[----:B------:R-:W-:Y:S05]  /*b5a0*/  @!P0 BRA `(.L_x_2473) ;  /* 0xffffff5400cc8947 */ /* 0x000fea000383ffff */
[----:B------:R-:W-:Y:S05]  /*b5b0*/  EXIT ;  /* 0x000000000000794d */ /* 0x000fea0003800000 */
.L_x_2412:
        /* <DEDUP_REMOVED lines=16> */
.L_x_2474:
        /* <DEDUP_REMOVED lines=40> */
.L_x_2480:
        /* <DEDUP_REMOVED lines=12> */
.L_x_2479:
[----:B------:R-:W-:Y:S05]  /*ba00*/  BSYNC B0 ;  /* 0x0000000000007941 */ /* 0x000fea0003800000 */
.L_x_2478:
        /* <DEDUP_REMOVED lines=20> */
.L_x_2476:
        /* <DEDUP_REMOVED lines=20> */
.L_x_2481:
[----:B---3--:R-:W-:Y:S01]  /*bc90*/  IMAD R16, R16, UR5, R11 ;  /* 0x0000000510107c24 */ /* 0x008fe2000f8e020b */
[----:B------:R-:W-:Y:S02]  /*bca0*/  IABS R2, R4 ;  /* 0x0000000400027213 */ /* 0x000fe40000000000 */
[----:B-12---:R-:W-:Y:S02]  /*bcb0*/  IADD3 R9, RZ, -R3, RZ ;  /* 0x80000003ff097210 */ /* 0x006fe40007ffe0ff */
[----:B------:R-:W-:Y:S01]  /*bcc0*/  IADD3 R11, -R16, UR6, RZ ;  /* 0x00000006100b7c10 */ /* 0x000fe2000fffe1ff */
        /* <DEDUP_REMOVED lines=10> */
[-C--:B------:R-:W-:Y:S01]  /*bd70*/  @!P1 IADD3 R3, R3, -R12.reuse, RZ ;  /* 0x8000000c03039210 */ /* 0x080fe20007ffe0ff */
        /* <DEDUP_REMOVED lines=8> */
[----:B------:R-:W-:-:S04]  /*be00*/  IMAD R13, R7, R2, RZ ;  /* 0x00000002070d7224 */ /* 0x000fc800078e02ff */
[----:B------:R-:W-:-:S05]  /*be10*/  IMAD.MOV R6, RZ, RZ, -R13 ;  /* 0x000000ffff067224 */ /* 0x000fca00078e0a0d */
[----:B------:R-:W-:Y:S01]  /*be20*/  VIADDMNMX R15, R6, UR5, R7, PT ;  /* 0x00000005060f7c46 */ /* 0x000fe2000b800107 */
[----:B------:R-:W-:-:S03]  /*be30*/  IMAD.MOV R7, RZ, RZ, -R2 ;  /* 0x000000ffff077224 */ /* 0x000fc600078e0a02 */
[----:B------:R-:W-:Y:S01]  /*be40*/  IABS R8, R15 ;  /* 0x0000000f00087213 */ /* 0x000fe20000000000 */
[----:B------:R-:W-:Y:S01]  /*be50*/  IMAD R4, R4, R7, R11 ;  /* 0x0000000704047224 */ /* 0x000fe200078e020b */
[----:B0-----:R-:W-:Y:S01]  /*be60*/  IABS R10, R15 ;  /* 0x0000000f000a7213 */ /* 0x001fe20000000000 */
[----:B------:R-:W-:Y:S01]  /*be70*/  IMAD.MOV R18, RZ, RZ, -R15 ;  /* 0x000000ffff127224 */ /* 0x000fe200078e0a0f */
[----:B------:R-:W0:Y:S02]  /*be80*/  I2F.RP R6, R8 ;  /* 0x0000000800067306 */ /* 0x000e240000209400 */
[----:B------:R-:W-:-:S06]  /*be90*/  IABS R9, R4 ;  /* 0x0000000400097213 */ /* 0x000fcc0000000000 */
[----:B0-----:R-:W0:Y:S02]  /*bea0*/  MUFU.RCP R6, R6 ;  /* 0x0000000600067308 */ /* 0x001e240000001000 */
[----:B0-----:R-:W-:-:S06]  /*beb0*/  IADD3 R3, R6, 0xffffffe, RZ ;  /* 0x0ffffffe06037810 */ /* 0x001fcc0007ffe0ff */
[----:B------:R-:W0:Y:S02]  /*bec0*/  F2I.FTZ.U32.TRUNC.NTZ R3, R3 ;  /* 0x0000000300037305 */ /* 0x000e24000021f000 */
[----:B0-----:R-:W-:-:S04]  /*bed0*/  IMAD.MOV R2, RZ, RZ, -R3 ;  /* 0x000000ffff027224 */ /* 0x001fc800078e0a03 */
[----:B------:R-:W-:Y:S02]  /*bee0*/  IMAD.MOV.U32 R7, RZ, RZ, R2 ;  /* 0x000000ffff077224 */ /* 0x000fe400078e0002 */
[----:B------:R-:W-:Y:S02]  /*bef0*/  IMAD.MOV.U32 R2, RZ, RZ, RZ ;  /* 0x000000ffff027224 */ /* 0x000fe400078e00ff */
        /* <DEDUP_REMOVED lines=11> */
[----:B------:R-:W-:Y:S02]  /*bfb0*/  ISETP.GE.AND P2, PT, R3, RZ, PT ;  /* 0x000000ff0300720c */ /* 0x000fe40003f46270 */
[----:B------:R-:W-:-:S05]  /*bfc0*/  IADD3 R3, R4, R13, RZ ;  /* 0x0000000d04037210 */ /* 0x000fca0007ffe0ff */
[----:B------:R-:W-:-:S06]  /*bfd0*/  @P0 VIADD R2, R2, 0x1 ;  /* 0x0000000102020836 */ /* 0x000fcc0000000000 */
[----:B------:R-:W-:Y:S01]  /*bfe0*/  @!P2 IMAD.MOV R2, RZ, RZ, -R2 ;  /* 0x000000ffff02a224 */ /* 0x000fe200078e0a02 */
[----:B------:R-:W-:-:S04]  /*bff0*/  @!P1 LOP3.LUT R2, RZ, R15, RZ, 0x33, !PT ;  /* 0x0000000fff029212 */ /* 0x000fc800078e33ff */
[----:B------:R-:W-:Y:S01]  /*c000*/  LOP3.LUT R17, RZ, R2, RZ, 0x33, !PT ;  /* 0x00000002ff117212 */ /* 0x000fe200078e33ff */
[----:B------:R-:W-:-:S04]  /*c010*/  IMAD R18, R2, R18, R3 ;  /* 0x0000001202127224 */ /* 0x000fc800078e0203 */
[----:B------:R-:W-:Y:S01]  /*c020*/  IMAD.IADD R17, R0, 0x1, R17 ;  /* 0x0000000100117824 */ /* 0x000fe200078e0211 */
[----:B------:R-:W-:Y:S06]  /*c030*/  BRA `(.L_x_2482) ;  /* 0x0000000000147947 */ /* 0x000fec0003800000 */
.L_x_2477:
[----:B------:R-:W-:Y:S01]  /*c040*/  ULDC UR4, c[0x0][0xc3c] ;  /* 0x00030f0000047ab9 */ /* 0x000fe20000000800 */
[----:B------:R-:W-:Y:S01]  /*c050*/  IMAD.MOV.U32 R17, RZ, RZ, RZ ;  /* 0x000000ffff117224 */ /* 0x000fe200078e00ff */
[----:B------:R-:W-:Y:S01]  /*c060*/  MOV R18, RZ ;  /* 0x000000ff00127202 */ /* 0x000fe20000000f00 */
[----:B------:R-:W-:Y:S02]  /*c070*/  IMAD.U32 R16, RZ, RZ, UR6 ;  /* 0x00000006ff107e24 */ /* 0x000fe4000f8e00ff */
[----:B------:R-:W-:-:S07]  /*c080*/  IMAD.U32 R19, RZ, RZ, UR4 ;  /* 0x00000004ff137e24 */ /* 0x000fce000f8e00ff */
.L_x_2482:
[----:B------:R-:W-:-:S13]  /*c090*/  ISETP.NE.AND P0, PT, R5, RZ, PT ;  /* 0x000000ff0500720c */ /* 0x000fda0003f05270 */
[----:B------:R-:W0:Y:S01]  /*c0a0*/  @!P0 S2R R3, SR_CgaCtaId ;  /* 0x0000000000038919 */ /* 0x000e220000008800 */
[----:B------:R-:W-:-:S04]  /*c0b0*/  @!P0 MOV R0, 0x400 ;  /* 0x0000040000008802 */ /* 0x000fc80000000f00 */
[----:B0-----:R-:W-:-:S05]  /*c0c0*/  @!P0 LEA R0, R3, R0, 0x18 ;  /* 0x0000000003008211 */ /* 0x001fca00078ec0ff */
[----:B------:R1:W-:Y:S01]  /*c0d0*/  @!P0 STS.128 [R0+0x2a8d0], R16 ;  /* 0x02a8d01000008388 */ /* 0x0003e20000000c00 */
[----:B------:R-:W-:Y:S06]  /*c0e0*/  BAR.ARV 0x5, 0x180 ;  /* 0x0146000000007b1d */ /* 0x000fec0000002000 */
.L_x_2475:
[----:B------:R2:W-:Y:S01]  /*c0f0*/  STL [R1+0x18], RZ ;  /* 0x000018ff01007387 */ /* 0x0005e20000100800 */
[----:B------:R-:W-:Y:S01]  /*c100*/  ULDC UR4, c[0x0][0xc3c] ;  /* 0x00030f0000047ab9 */ /* 0x000fe20000000800 */
[----:B------:R-:W-:Y:S01]  /*c110*/  IMAD.MOV.U32 R28, RZ, RZ, 0x1 ;  /* 0x00000001ff1c7424 */ /* 0x000fe200078e00ff */
[----:B0-----:R-:W-:Y:S01]  /*c120*/  ISETP.GE.AND P0, PT, R19, UR4, PT ;  /* 0x0000000413007c0c */ /* 0x001fe2000bf06270 */
[----:B------:R-:W-:-:S12]  /*c130*/  IMAD.MOV.U32 R27, RZ, RZ, RZ ;  /* 0x000000ffff1b7224 */ /* 0x000fd800078e00ff */
[----:B--2---:R-:W-:Y:S05]  /*c140*/  @P0 BRA `(.L_x_2483) ;  /* 0x0000004800880947 */ /* 0x004fea0003800000 */
[----:B------:R-:W0:Y:S01]  /*c150*/  S2R R4, SR_TID.X ;  /* 0x0000000000047919 */ /* 0x000e220000002100 */
[----:B------:R-:W2:Y:S01]  /*c160*/  S2UR UR5, SR_CgaCtaId ;  /* 0x00000000000579c3 */ /* 0x000ea20000008800 */
[----:B------:R-:W-:Y:S01]  /*c170*/  UMOV UR4, 0x400 ;  /* 0x0000040000047882 */ /* 0x000fe20000000000 */
[----:B------:R-:W-:Y:S01]  /*c180*/  BSSY B8, `(.L_x_2483) ;  /* 0x000049e000087945 */ /* 0x000fe20003800000 */
[----:B------:R3:W-:Y:S01]  /*c190*/  STL [R1+0x18], RZ ;  /* 0x000018ff01007387 */ /* 0x0007e20000100800 */
[----:B------:R-:W-:Y:S01]  /*c1a0*/  IMAD.MOV.U32 R28, RZ, RZ, 0x1 ;  /* 0x00000001ff1c7424 */ /* 0x000fe200078e00ff */
[----:B------:R-:W-:Y:S01]  /*c1b0*/  ULOP3.LUT UR38, UR60, 0x2, URZ, 0xfc, !UPT ;  /* 0x000000023c267892 */ /* 0x000fe2000f8efc3f */
[----:B------:R-:W-:Y:S01]  /*c1c0*/  IMAD.MOV.U32 R27, RZ, RZ, RZ ;  /* 0x000000ffff1b7224 */ /* 0x000fe200078e00ff */
[----:B------:R-:W-:Y:S01]  /*c1d0*/  ULDC UR39, c[0x0][0xc] ;  /* 0x0000030000277ab9 */ /* 0x000fe20000000800 */
[----:B--2---:R-:W-:-:S06]  /*c1e0*/  ULEA UR4, UR5, UR4, 0x18 ;  /* 0x0000000405047291 */ /* 0x004fcc000f8ec03f */
[----:B------:R-:W-:Y:S01]  /*c1f0*/  IMAD.U32 R22, RZ, RZ, UR4 ;  /* 0x00000004ff167e24 */ /* 0x000fe2000f8e00ff */
[C---:B0-----:R-:W-:Y:S01]  /*c200*/  LOP3.LUT R3, R4.reuse, 0x7f, RZ, 0xc0, !PT ;  /* 0x0000007f04037812 */ /* 0x041fe200078ec0ff */
[----:B-1----:R-:W-:-:S05]  /*c210*/  IMAD.SHL.U32 R0, R4, 0x8, RZ ;  /* 0x0000000804007824 */ /* 0x002fca00078e00ff */
[----:B------:R-:W-:-:S04]  /*c220*/  LOP3.LUT R2, R0, 0x1f8, RZ, 0xc0, !PT ;  /* 0x000001f800027812 */ /* 0x000fc800078ec0ff */
[----:B------:R-:W-:Y:S02]  /*c230*/  LOP3.LUT R33, R2, 0x38, R4, 0x78, !PT ;  /* 0x0000003802217812 */ /* 0x000fe400078e7804 */
[----:B------:R-:W-:Y:S02]  /*c240*/  SHF.L.U32 R2, R4, 0x4, RZ ;  /* 0x0000000404027819 */ /* 0x000fe400000006ff */
[----:B------:R-:W-:Y:S02]  /*c250*/  SHF.R.U32.HI R4, RZ, 0x3, R3 ;  /* 0x00000003ff047819 */ /* 0x000fe40000011603 */
[----:B------:R-:W-:Y:S02]  /*c260*/  LOP3.LUT R33, R33, 0x200, R0, 0xf8, !PT ;  /* 0x0000020021217812 */ /* 0x000fe400078ef800 */
[----:B------:R-:W-:Y:S02]  /*c270*/  LOP3.LUT R3, R0, 0x38, RZ, 0xc0, !PT ;  /* 0x0000003800037812 */ /* 0x000fe400078ec0ff */
[----:B------:R-:W-:Y:S01]  /*c280*/  LOP3.LUT R4, R4, 0x70, R2, 0xf8, !PT ;  /* 0x0000007004047812 */ /* 0x000fe200078ef802 */
[----:B------:R-:W-:Y:S01]  /*c290*/  IMAD R34, R33, 0x2, R22 ;  /* 0x0000000221227824 */ /* 0x000fe200078e0216 */
[----:B------:R-:W-:-:S02]  /*c2a0*/  LOP3.LUT R2, R3, 0x40, RZ, 0xfc, !PT ;  /* 0x0000004003027812 */ /* 0x000fc400078efcff */
[----:B---3--:R-:W-:-:S07]  /*c2b0*/  LOP3.LUT R0, R3, 0x80, RZ, 0xfc, !PT ;  /* 0x0000008003007812 */ /* 0x008fce00078efcff */
.L_x_2546:
[----:B0-----:R-:W0:Y:S02]  /*c2c0*/  LDC.64 R30, c[0x0][0xc88] ;  /* 0x00032200ff1e7b82 */ /* 0x001e240000000a00 */
[----:B0-----:R-:W-:-:S06]  /*c2d0*/  IMAD.WIDE R30, R19, 0x4, R30 ;  /* 0x00000004131e7825 */ /* 0x001fcc00078e021e */
[----:B--2---:R-:W2:Y:S01]  /*c2e0*/  LDG.E R30, desc[UR36][R30.64] ;  /* 0x000000241e1e7981 */ /* 0x004ea2000c1e1900 */
[----:B------:R-:W-:Y:S05]  /*c2f0*/  YIELD ;  /* 0x0000000000007946 */ /* 0x000fea0003800000 */
[----:B------:R-:W-:Y:S01]  /*c300*/  ULDC.64 UR4, c[0x0][0xa28] ;  /* 0x00028a0000047ab9 */ /* 0x000fe20000000a00 */
[----:B------:R-:W-:Y:S01]  /*c310*/  MOV R37, RZ ;  /* 0x000000ff00257202 */ /* 0x000fe20000000f00 */
[----:B------:R-:W-:Y:S01]  /*c320*/  ULDC.64 UR6, c[0x0][0xa18] ;  /* 0x0002860000067ab9 */ /* 0x000fe20000000a00 */
[----:B------:R-:W-:-:S04]  /*c330*/  ISETP.NE.U32.AND P0, PT, RZ, UR4, PT ;  /* 0x00000004ff007c0c */ /* 0x000fc8000bf05070 */
        /* <DEDUP_REMOVED lines=9> */
[----:B------:R1:W5:Y:S01]  /*c3d0*/  @P0 LDG.E R37, desc[UR36][R2.64] ;  /* 0x0000002402250981 */ /* 0x000362000c1e1900 */
        /* <DEDUP_REMOVED lines=19> */
[----:B------:R-:W-:Y:S01]  /*c510*/  IMAD.U32 R36, RZ, RZ, UR4 ;  /* 0x00000004ff247e24 */ /* 0x000fe2000f8e00ff */
[----:B--2---:R1:W-:Y:S01]  /*c520*/  @P0 STL [R1+0x4], R0 ;  /* 0x0000040001000387 */ /* 0x0043e20000100800 */
[----:B------:R-:W-:Y:S05]  /*c530*/  @P0 BRA `(.L_x_2484) ;  /* 0x0000000000200947 */ /* 0x000fea0003800000 */
[----:B------:R-:W-:Y:S02]  /*c540*/  ULDC UR4, c[0x0][0x288] ;  /* 0x0000a20000047ab9 */ /* 0x000fe40000000800 */
[----:B-1----:R-:W-:-:S05]  /*c550*/  IMAD.U32 R0, RZ, RZ, UR4 ;  /* 0x00000004ff007e24 */ /* 0x002fca000f8e00ff */
[----:B------:R0:W-:Y:S01]  /*c560*/  STL [R1+0x4], R0 ;  /* 0x0000040001007387 */ /* 0x0001e20000100800 */
[----:B------:R-:W-:Y:S05]  /*c570*/  @!P2 BRA `(.L_x_2484) ;  /* 0x000000000010a947 */ /* 0x000fea0003800000 */
[----:B------:R-:W2:Y:S04]  /*c580*/  LDG.E R5, desc[UR36][R2.64] ;  /* 0x0000002402057981 */ /* 0x000ea8000c1e1900 */
[----:B0-----:R-:W2:Y:S02]  /*c590*/  LDG.E R0, desc[UR36][R2.64+0x4] ;  /* 0x0000042402007981 */ /* 0x001ea4000c1e1900 */
[----:B--2---:R-:W-:-:S05]  /*c5a0*/  IADD3 R0, -R5, R0, RZ ;  /* 0x0000000005007210 */ /* 0x004fca0007ffe1ff */
[----:B------:R2:W-:Y:S02]  /*c5b0*/  STL [R1+0x4], R0 ;  /* 0x0000040001007387 */ /* 0x0005e40000100800 */
.L_x_2484:
        /* <DEDUP_REMOVED lines=9> */
.L_x_2485:
        /* <DEDUP_REMOVED lines=8> */
[----:B---3--:R-:W-:-:S07]  /*c6d0*/  IMAD.IADD R36, R5, 0x1, -R36 ;  /* 0x0000000105247824 */ /* 0x008fce00078e0a24 */
.L_x_2486:
[----:B------:R-:W3:Y:S01]  /*c6e0*/  LDL R4, [R1+0x4] ;  /* 0x0000040001047983 */ /* 0x000ee20000100800 */
[----:B012---:R-:W0:Y:S01]  /*c6f0*/  LDC R0, c[0x0][0x448] ;  /* 0x00011200ff007b82 */ /* 0x007e220000000800 */
[----:B-----5:R-:W-:Y:S01]  /*c700*/  IADD3 R36, -R37, R36, RZ ;  /* 0x0000002425247210 */ /* 0x020fe20007ffe1ff */
[----:B------:R-:W-:Y:S01]  /*c710*/  BSSY B7, `(.L_x_2487) ;  /* 0x0000383000077945 */ /* 0x000fe20003800000 */
[----:B------:R-:W-:Y:S02]  /*c720*/  LOP3.LUT R25, R25, 0xffffff7f, RZ, 0xc0, !PT ;  /* 0xffffff7f19197812 */ /* 0x000fe400078ec0ff */
[----:B0-----:R-:W-:Y:S01]  /*c730*/  ISETP.NE.AND P0, PT, R0, 0x1, PT ;  /* 0x000000010000780c */ /* 0x001fe20003f05270 */
[----:B------:R-:W-:-:S04]  /*c740*/  IMAD.SHL.U32 R0, R17, 0x80, RZ ;  /* 0x0000008011007824 */ /* 0x000fc800078e00ff */
[----:B------:R-:W-:-:S08]  /*c750*/  VIADD R0, R0, 0x7f ;  /* 0x0000007f00007836 */ /* 0x000fd00000000000 */
[----:B------:R-:W0:Y:S01]  /*c760*/  @P0 LDC R3, c[0x0][0x44c] ;  /* 0x00011300ff030b82 */ /* 0x000e220000000800 */
[----:B------:R-:W-:-:S07]  /*c770*/  @P0 LOP3.LUT R25, R25, 0x80, RZ, 0xfc, !PT ;  /* 0x0000008019190812 */ /* 0x000fce00078efcff */
[----:B------:R-:W1:Y:S01]  /*c780*/  @P0 LDC R5, c[0x0][0x450] ;  /* 0x00011400ff050b82 */ /* 0x000e620000000800 */
[----:B0-----:R-:W-:-:S05]  /*c790*/  @P0 IMAD.HI.U32 R2, R0, R3, RZ ;  /* 0x0000000300020227 */ /* 0x001fca00078e00ff */
[----:B-1----:R-:W-:Y:S01]  /*c7a0*/  @P0 SHF.R.U32.HI R0, RZ, R5, R2 ;  /* 0x00000005ff000219 */ /* 0x002fe20000011602 */
[----:B------:R-:W-:-:S04]  /*c7b0*/  VIADD R2, R36, 0x5f ;  /* 0x0000005f24027836 */ /* 0x000fc80000000000 */
[----:B------:R-:W-:Y:S01]  /*c7c0*/  IMAD.HI R2, R2, 0x2aaaaaab, RZ ;  /* 0x2aaaaaab02027827 */ /* 0x000fe200078e02ff */
[----:B---3--:R-:W-:-:S05]  /*c7d0*/  IADD3 R3, R36, 0x60, -R4 ;  /* 0x0000006024037810 */ /* 0x008fca0007ffe804 */
[----:B------:R-:W-:Y:S01]  /*c7e0*/  IMAD.IADD R0, R3, 0x1, R0 ;  /* 0x0000000103007824 */ /* 0x000fe200078e0200 */
[----:B------:R-:W-:-:S03]  /*c7f0*/  SHF.R.U32.HI R3, RZ, 0x1f, R2 ;  /* 0x0000001fff037819 */ /* 0x000fc60000011602 */
[----:B------:R-:W-:Y:S01]  /*c800*/  IMAD.HI R0, R0, 0x2aaaaaab, RZ ;  /* 0x2aaaaaab00007827 */ /* 0x000fe200078e02ff */
[----:B------:R-:W-:-:S04]  /*c810*/  LEA.HI.SX32 R3, R2, R3, 0x1c ;  /* 0x0000000302037211 */ /* 0x000fc800078fe2ff */
[----:B------:R-:W-:-:S04]  /*c820*/  SHF.R.U32.HI R5, RZ, 0x1f, R0 ;  /* 0x0000001fff057819 */ /* 0x000fc80000011600 */
[----:B------:R-:W-:-:S04]  /*c830*/  LEA.HI.SX32 R0, R0, R5, 0x1c ;  /* 0x0000000500007211 */ /* 0x000fc800078fe2ff */
[----:B------:R-:W-:-:S04]  /*c840*/  VIMNMX R29, R3, R0, PT ;  /* 0x00000000031d7248 */ /* 0x000fc80003fe0100 */
[----:B------:R-:W-:Y:S01]  /*c850*/  ISETP.GT.AND P0, PT, R29, RZ, PT ;  /* 0x000000ff1d00720c */ /* 0x000fe20003f04270 */
[----:B------:R0:W-:-:S12]  /*c860*/  STL [R1+0x8], R29 ;  /* 0x0000081d01007387 */ /* 0x0001d80000100800 */
        /* <DEDUP_REMOVED lines=18> */
.L_x_2488:
        /* <DEDUP_REMOVED lines=10> */
[----:B------:R-:W0:Y:S01]  /*ca30*/  LDC.64 R2, c[0x4][R2] ;  /* 0x0100000002027b82 */ /* 0x000e220000000a00 */
[----:B------:R-:W-:Y:S01]  /*ca40*/  IMAD.U32 R6, RZ, RZ, UR8 ;  /* 0x00000008ff067e24 */ /* 0x000fe2000f8e00ff */
[----:B------:R-:W-:Y:S01]  /*ca50*/  MOV R8, 0x70 ;  /* 0x0000007000087802 */ /* 0x000fe20000000f00 */
[----:B------:R-:W-:Y:S02]  /*ca60*/  IMAD.U32 R7, RZ, RZ, UR9 ;  /* 0x00000009ff077e24 */ /* 0x000fe4000f8e00ff */
[----:B------:R-:W-:-:S02]  /*ca70*/  IMAD.U32 R10, RZ, RZ, UR4 ;  /* 0x00000004ff0a7e24 */ /* 0x000fc4000f8e00ff */
[----:B------:R-:W-:Y:S02]  /*ca80*/  IMAD.U32 R11, RZ, RZ, UR5 ;  /* 0x00000005ff0b7e24 */ /* 0x000fe4000f8e00ff */
[----:B------:R-:W-:Y:S02]  /*ca90*/  IMAD.MOV.U32 R12, RZ, RZ, 0x1 ;  /* 0x00000001ff0c7424 */ /* 0x000fe400078e00ff */
[----:B------:R-:W-:-:S07]  /*caa0*/  IMAD.MOV.U32 R13, RZ, RZ, RZ ;  /* 0x000000ffff0d7224 */ /* 0x000fce00078e00ff */
[----:B------:R-:W-:-:S07]  /*cab0*/  LEPC R20, `(.L_x_2491) ;  /* 0x000000001014794e */ /* 0x000fce0000000000 */
[----:B0-----:R-:W-:Y:S05]  /*cac0*/  CALL.ABS.NOINC R2 ;  /* 0x0000000002007343 */ /* 0x001fea0003c00000 */
.L_x_2491:
[----:B------:R-:W-:Y:S05]  /*cad0*/  BSYNC B6 ;  /* 0x0000000000067941 */ /* 0x000fea0003800000 */
.L_x_2490:
        /* <DEDUP_REMOVED lines=20> */
.L_x_2494:
[----:B------:R0:W1:Y:S01]  /*cc20*/  LDC.64 R2, c[0x4][R26] ;  /* 0x010000001a027b82 */ /* 0x0000620000000a00 */
[----:B------:R-:W-:Y:S01]  /*cc30*/  ULDC.64 UR6, c[0x4][0xf0] ;  /* 0x01003c0000067ab9 */ /* 0x000fe20000000a00 */
[----:B------:R-:W-:Y:S01]  /*cc40*/  ULDC.64 UR8, c[0x4][0xf8] ;  /* 0x01003e0000087ab9 */ /* 0x000fe20000000a00 */
[----:B------:R-:W-:Y:S01]  /*cc50*/  ULDC.64 UR4, c[0x4][0x80] ;  /* 0x0100200000047ab9 */ /* 0x000fe20000000a00 */
        /* <DEDUP_REMOVED lines=11> */
.L_x_2493:
[----:B------:R-:W-:Y:S05]  /*cd10*/  BSYNC B6 ;  /* 0x0000000000067941 */ /* 0x000fea0003800000 */
.L_x_2492:
[----:B------:R-:W0:Y:S01]  /*cd20*/  S2R R2, SR_TID.X ;  /* 0x0000000000027919 */ /* 0x000e220000002100 */
[----:B------:R-:W-:Y:S01]  /*cd30*/  ULDC.64 UR4, c[0x0][0x9f8] ;  /* 0x00027e0000047ab9 */ /* 0x000fe20000000a00 */
[----:B------:R-:W1:Y:S01]  /*cd40*/  LDC R8, c[0x0][0x430] ;  /* 0x00010c00ff087b82 */ /* 0x000e620000000800 */
[----:B------:R-:W-:Y:S01]  /*cd50*/  ISETP.NE.U32.AND P0, PT, RZ, UR4, PT ;  /* 0x00000004ff007c0c */ /* 0x000fe2000bf05070 */
[----:B------:R-:W2:Y:S03]  /*cd60*/  S2R R21, SR_TID.X ;  /* 0x0000000000157919 */ /* 0x000ea60000002100 */
[----:B------:R-:W-:Y:S02]  /*cd70*/  ISETP.NE.AND.EX P0, PT, RZ, UR5, PT, P0 ;  /* 0x00000005ff007c0c */ /* 0x000fe4000bf05300 */
[----:B0-----:R-:W-:-:S11]  /*cd80*/  LOP3.LUT R20, R2, 0x7f, RZ, 0xc0, !PT ;  /* 0x0000007f02147812 */ /* 0x001fd600078ec0ff */
[----:B------:R-:W-:Y:S01]  /*cd90*/  @P0 IADD3 R2, P1, R23, UR4, RZ ;  /* 0x0000000417020c10 */ /* 0x000fe2000ff3e0ff */
[----:B------:R-:W-:Y:S01]  /*cda0*/  ULDC UR4, c[0x0][0x320] ;  /* 0x0000c80000047ab9 */ /* 0x000fe20000000800 */
[----:B------:R-:W-:Y:S02]  /*cdb0*/  SHF.R.U32.HI R26, RZ, 0x3, R20 ;  /* 0x00000003ff1a7819 */ /* 0x000fe40000011614 */
[----:B------:R-:W-:-:S05]  /*cdc0*/  @P0 IADD3.X R3, R24, UR5, RZ, P1, !PT ;  /* 0x0000000518030c10 */ /* 0x000fca0008ffe4ff */
[----:B------:R0:W3:Y:S01]  /*cdd0*/  @P0 LDG.E R31, desc[UR36][R2.64] ;  /* 0x00000024021f0981 */ /* 0x0000e2000c1e1900 */
[----:B--2---:R-:W-:Y:S01]  /*cde0*/  IMAD.SHL.U32 R20, R21, 0x10, RZ ;  /* 0x0000001015147824 */ /* 0x004fe200078e00ff */
[----:B-1----:R-:W-:Y:S02]  /*cdf0*/  ISETP.NE.AND P2, PT, R8, 0x1, PT ;  /* 0x000000010800780c */ /* 0x002fe40003f45270 */
[----:B------:R-:W-:Y:S02]  /*ce00*/  LOP3.LUT R25, R25, 0xffffffdf, RZ, 0xc0, !PT ;  /* 0xffffffdf19197812 */ /* 0x000fe400078ec0ff */
[----:B------:R-:W-:Y:S01]  /*ce10*/  LOP3.LUT R20, R26, 0x70, R20, 0xf8, !PT ;  /* 0x000000701a147812 */ /* 0x000fe200078ef814 */
[----:B------:R-:W-:Y:S02]  /*ce20*/  VIADD R26, R29, 0xffffffff ;  /* 0xffffffff1d1a7836 */ /* 0x000fe40000000000 */
[----:B------:R-:W1:Y:S02]  /*ce30*/  S2R R29, SR_TID.X ;  /* 0x00000000001d7919 */ /* 0x000e640000002100 */
[----:B------:R-:W-:-:S04]  /*ce40*/  IMAD R0, R26, 0x60, R20 ;  /* 0x000000601a007824 */ /* 0x000fc800078e0214 */
[----:B------:R-:W2:Y:S01]  /*ce50*/  @P2 LDC R7, c[0x0][0x434] ;  /* 0x00010d00ff072b82 */ /* 0x000ea20000000800 */
[C---:B------:R-:W-:Y:S01]  /*ce60*/  ISETP.GE.AND P0, PT, R0.reuse, R36, PT ;  /* 0x000000240000720c */ /* 0x040fe20003f06270 */
[----:B------:R-:W-:Y:S01]  /*ce70*/  IMAD.IADD R0, R0, 0x1, R37 ;  /* 0x0000000100007824 */ /* 0x000fe200078e0225 */
[----:B------:R-:W-:Y:S02]  /*ce80*/  @P2 LOP3.LUT R25, R25, 0x20, RZ, 0xfc, !PT ;  /* 0x0000002019192812 */ /* 0x000fe400078efcff */
[----:B------:R-:W-:Y:S02]  /*ce90*/  ISETP.GT.U32.OR P0, PT, R20, 0x5f, P0 ;  /* 0x0000005f1400780c */ /* 0x000fe40000704470 */
[----:B0-----:R-:W-:Y:S01]  /*cea0*/  MOV R2, R0 ;  /* 0x0000000000027202 */ /* 0x001fe20000000f00 */
[----:B------:R-:W0:Y:S10]  /*ceb0*/  @P2 LDC R6, c[0x0][0x438] ;  /* 0x00010e00ff062b82 */ /* 0x000e340000000800 */
[----:B------:R-:W4:Y:S01]  /*cec0*/  @!P0 LDC.64 R4, c[0x0][0x428] ;  /* 0x00010a00ff048b82 */ /* 0x000f220000000a00 */
[----:B--2---:R-:W-:-:S04]  /*ced0*/  @P2 IMAD.HI.U32 R3, R0, R7, RZ ;  /* 0x0000000700032227 */ /* 0x004fc800078e00ff */
[----:B-1----:R-:W-:Y:S01]  /*cee0*/  IMAD.SHL.U32 R10, R29, 0x8, RZ ;  /* 0x000000081d0a7824 */ /* 0x002fe200078e00ff */
[----:B0-----:R-:W-:-:S04]  /*cef0*/  @P2 SHF.R.U32.HI R2, RZ, R6, R3 ;  /* 0x00000006ff022219 */ /* 0x001fc80000011603 */
[----:B------:R-:W-:Y:S01]  /*cf00*/  LOP3.LUT R10, R10, 0x38, RZ, 0xc0, !PT ;  /* 0x000000380a0a7812 */ /* 0x000fe200078ec0ff */
[----:B------:R-:W-:-:S03]  /*cf10*/  IMAD.MOV R3, RZ, RZ, -R2 ;  /* 0x000000ffff037224 */ /* 0x000fc600078e0a02 */
[C---:B------:R-:W-:Y:S02]  /*cf20*/  LOP3.LUT R32, R10.reuse, 0x40, RZ, 0xfc, !PT ;  /* 0x000000400a207812 */ /* 0x040fe400078efcff */
[----:B------:R-:W-:Y:S01]  /*cf30*/  ISETP.GE.AND P1, PT, R10, UR4, PT ;  /* 0x000000040a007c0c */ /* 0x000fe2000bf26270 */
[----:B------:R-:W-:Y:S01]  /*cf40*/  IMAD R0, R8, R3, R0 ;  /* 0x0000000308007224 */ /* 0x000fe200078e0200 */
[----:B------:R-:W-:Y:S02]  /*cf50*/  @!P0 SHF.R.S32.HI R3, RZ, 0x1f, R2 ;  /* 0x0000001fff038819 */ /* 0x000fe40000011402 */
[----:B------:R-:W-:Y:S01]  /*cf60*/  ISETP.GE.AND P2, PT, R32, UR4, PT ;  /* 0x0000000420007c0c */ /* 0x000fe2000bf46270 */
[----:B------:R-:W-:Y:S01]  /*cf70*/  ULDC UR4, c[0x0][0x2f4] ;  /* 0x0000bd0000047ab9 */ /* 0x000fe20000000800 */
[----:B------:R-:W-:Y:S02]  /*cf80*/  SEL R29, RZ, 0x1, P1 ;  /* 0x00000001ff1d7807 */ /* 0x000fe40000800000 */
[----:B------:R-:W-:-:S02]  /*cf90*/  LOP3.LUT R25, R25, 0xfffffffb, RZ, 0xc0, !PT ;  /* 0xfffffffb19197812 */ /* 0x000fc400078ec0ff */
[----:B------:R-:W-:Y:S01]  /*cfa0*/  LOP3.LUT R9, R10, 0x80, RZ, 0xfc, !PT ;  /* 0x000000800a097812 */ /* 0x000fe200078efcff */
[----:B------:R-:W-:Y:S01]  /*cfb0*/  UMOV UR5, 0xffffffff ;  /* 0xffffffff00057882 */ /* 0x000fe20000000000 */
[----:B---3--:R-:W-:-:S05]  /*cfc0*/  SHF.R.S32.HI R6, RZ, 0x1f, R31 ;  /* 0x0000001fff067819 */ /* 0x008fca000001141f */
[----:B------:R0:W-:Y:S01]  /*cfd0*/  STL [R1], R6 ;  /* 0x0000000601007387 */ /* 0x0001e20000100800 */
[----:B----4-:R-:W-:-:S04]  /*cfe0*/  @!P0 IMAD R8, R6, R4, RZ ;  /* 0x0000000406088224 */ /* 0x010fc800078e02ff */
[C---:B------:R-:W-:Y:S02]  /*cff0*/  @!P0 IMAD R5, R31.reuse, R5, R8 ;  /* 0x000000051f058224 */ /* 0x040fe400078e0208 */
[----:B0-----:R-:W-:Y:S01]  /*d000*/  @!P0 IMAD.WIDE.U32 R6, R31, R4, R2 ;  /* 0x000000041f068225 */ /* 0x001fe200078e0002 */
[----:B------:R-:W-:Y:S02]  /*d010*/  SEL R2, RZ, 0xffffffff, P2 ;  /* 0xffffffffff027807 */ /* 0x000fe40001000000 */
[----:B------:R-:W-:Y:S01]  /*d020*/  MOV R4, RZ ;  /* 0x000000ff00047202 */ /* 0x000fe20000000f00 */
[----:B------:R-:W-:Y:S02]  /*d030*/  @!P0 IMAD.IADD R5, R7, 0x1, R5 ;  /* 0x0000000107058824 */ /* 0x000fe400078e0205 */
[----:B------:R-:W-:-:S05]  /*d040*/  IMAD.SHL.U32 R2, R2, 0x2, RZ ;  /* 0x0000000202027824 */ /* 0x000fca00078e00ff */
[----:B------:R-:W-:Y:S02]  /*d050*/  LOP3.LUT R29, R2, 0x2, R29, 0xe2, !PT ;  /* 0x00000002021d7812 */ /* 0x000fe400078ee21d */
[----:B------:R-:W0:Y:S01]  /*d060*/  @!P0 LDC.64 R2, c[0x0][0x418] ;  /* 0x00010600ff028b82 */ /* 0x000e220000000a00 */
[----:B------:R-:W-:-:S13]  /*d070*/  ISETP.GE.AND P2, PT, R10, UR4, PT ;  /* 0x000000040a007c0c */ /* 0x000fda000bf46270 */
[----:B------:R-:W-:Y:S02]  /*d080*/  @P2 LOP3.LUT R25, R25, 0x4, RZ, 0xfc, !PT ;  /* 0x0000000419192812 */ /* 0x000fe400078efcff */
[----:B0-----:R-:W-:-:S04]  /*d090*/  @!P0 LEA R2, P1, R6, R2, 0x2 ;  /* 0x0000000206028211 */ /* 0x001fc800078210ff */
[----:B------:R-:W-:Y:S02]  /*d0a0*/  @!P0 LEA.HI.X R3, R6, R3, R5, 0x2, P1 ;  /* 0x0000000306038211 */ /* 0x000fe400008f1405 */
[----:B------:R-:W-:-:S03]  /*d0b0*/  ISETP.GE.AND P1, PT, R32, UR4, PT ;  /* 0x0000000420007c0c */ /* 0x000fc6000bf26270 */
[----:B------:R0:W5:Y:S01]  /*d0c0*/  @!P0 LDG.E R4, desc[UR36][R2.64] ;  /* 0x0000002402048981 */ /* 0x000162000c1e1900 */
[----:B------:R-:W-:Y:S02]  /*d0d0*/  ISETP.GE.AND P0, PT, R9, UR4, PT ;  /* 0x0000000409007c0c */ /* 0x000fe4000bf06270 */
[----:B------:R-:W-:-:S07]  /*d0e0*/  LOP3.LUT R25, R25, 0xfffffffd, RZ, 0xc0, !PT ;  /* 0xfffffffd19197812 */ /* 0x000fce00078ec0ff */
[----:B------:R-:W-:Y:S01]  /*d0f0*/  @P1 LOP3.LUT R25, R25, 0x2, RZ, 0xfc, !PT ;  /* 0x0000000219191812 */ /* 0x000fe200078efcff */
[----:B0-----:R-:W-:-:S03]  /*d100*/  IMAD.U32 R2, RZ, RZ, UR38 ;  /* 0x00000026ff027e24 */ /* 0x001fc6000f8e00ff */
[----:B------:R-:W-:-:S04]  /*d110*/  LOP3.LUT R25, R25, 0xfffffffe, RZ, 0xc0, !PT ;  /* 0xfffffffe19197812 */ /* 0x000fc800078ec0ff */
[----:B------:R-:W-:Y:S01]  /*d120*/  @P0 LOP3.LUT R25, R25, 0x1, RZ, 0xfc, !PT ;  /* 0x0000000119190812 */ /* 0x000fe200078efcff */
[----:B------:R-:W-:Y:S06]  /*d130*/  BRA.DIV UR5, `(.L_x_2495) ;  /* 0x0000004205187947 */ /* 0x000fec000b800000 */
.L_x_2563:
[----:B------:R-:W-:Y:S02]  /*d140*/  ISETP.NE.AND P0, PT, R2, 0x3, PT ;  /* 0x000000030200780c */ /* 0x000fe40003f05270 */
[----:B------:R-:W-:Y:S02]  /*d150*/  ISETP.GT.U32.AND P1, PT, R20, 0x5f, PT ;  /* 0x0000005f1400780c */ /* 0x000fe40003f24070 */
[----:B------:R-:W-:Y:S02]  /*d160*/  LOP3.LUT R25, R25, 0xffffffef, RZ, 0xc0, !PT ;  /* 0xffffffef19197812 */ /* 0x000fe400078ec0ff */
[----:B------:R-:W-:-:S07]  /*d170*/  SHF.R.S32.HI R32, RZ, 0x1f, R18 ;  /* 0x0000001fff207819 */ /* 0x000fce0000011412 */
[----:B------:R-:W-:-:S04]  /*d180*/  @P0 LOP3.LUT R25, R25, 0x10, RZ, 0xfc, !PT ;  /* 0x0000001019190812 */ /* 0x000fc800078efcff */
[----:B------:R-:W-:-:S04]  /*d190*/  LOP3.LUT R25, R25, 0xfffffff7, RZ, 0xc0, !PT ;  /* 0xfffffff719197812 */ /* 0x000fc800078ec0ff */
[----:B------:R-:W-:Y:S01]  /*d1a0*/  @P1 LOP3.LUT R25, R25, 0x8, RZ, 0xfc, !PT ;  /* 0x0000000819191812 */ /* 0x000fe200078efcff */
[----:B------:R-:W-:Y:S06]  /*d1b0*/  @!P0 BRA `(.L_x_2496) ;  /* 0x0000000000048947 */ /* 0x000fec0003800000 */
[----:B------:R-:W-:Y:S01]  /*d1c0*/  BPT.TRAP 0x1 ;  /* 0x000000040000795c */ /* 0x000fe20000300000 */
.L_x_2496:
        /* <DEDUP_REMOVED lines=25> */
.L_x_2564:
[----:B------:R-:W-:Y:S05]  /*d360*/  BSYNC B0 ;  /* 0x0000000000007941 */ /* 0x000fea0003800000 */
.L_x_2497:
        /* <DEDUP_REMOVED lines=21> */
[C---:B------:R-:W-:Y:S01]  /*d4c0*/  LEA R4, P0, R2.reuse, UR4, 0x1 ;  /* 0x0000000402047c11 */ /* 0x040fe2000f8008ff */
[----:B------:R-:W-:Y:S01]  /*d4d0*/  IMAD.IADD R0, R3, 0x1, R0 ;  /* 0x0000000103007824 */ /* 0x000fe200078e0200 */
[----:B------:R-:W-:Y:S01]  /*d4e0*/  SHF.R.U32.HI R9, RZ, 0x3, R8 ;  /* 0x00000003ff097819 */ /* 0x000fe20000011608 */
[----:B------:R-:W-:Y:S01]  /*d4f0*/  UMOV UR4, 0xffffffff ;  /* 0xffffffff00047882 */ /* 0x000fe20000000000 */
[----:B------:R-:W0:Y:S01]  /*d500*/  S2R R8, SR_TID.X ;  /* 0x0000000000087919 */ /* 0x000e220000002100 */
[----:B------:R-:W-:Y:S01]  /*d510*/  IMAD R5, R27, 0x4800, R33 ;  /* 0x000048001b057824 */ /* 0x000fe200078e0221 */
[----:B------:R-:W-:Y:S01]  /*d520*/  LEA.HI.X R0, R2, UR5, R0, 0x1, P0 ;  /* 0x0000000502007c11 */ /* 0x000fe200080f0c00 */
[----:B------:R-:W-:-:S05]  /*d530*/  IMAD.IADD R6, R6, 0x1, -R9 ;  /* 0x0000000106067824 */ /* 0x000fca00078e0a09 */
[----:B------:R-:W-:Y:S02]  /*d540*/  ISETP.GE.AND P0, PT, R6, 0x1, PT ;  /* 0x000000010600780c */ /* 0x000fe40003f06270 */
[----:B0-----:R-:W-:-:S04]  /*d550*/  SHF.L.U32 R9, R8, 0x3, RZ ;  /* 0x0000000308097819 */ /* 0x001fc800000006ff */
        /* <DEDUP_REMOVED lines=64> */
.L_x_2578:
        /* <DEDUP_REMOVED lines=12> */
.L_x_2500:
[----:B------:R-:W-:Y:S02]  /*da20*/  PLOP3.LUT P1, PT, P1, P0, PT, 0xa2, 0x0 ;  /* 0x000000000000781c */ /* 0x000fe40000f21472 */
[----:B------:R-:W-:-:S08]  /*da30*/  @P0 R2UR P1, UR4, R7 ;  /* 0x00000000070402ca */ /* 0x000fd00000020000 */
[----:B------:R-:W-:-:S05]  /*da40*/  @P0 PLOP3.LUT P0, PT, P1, PT, PT, 0x80, 0x0 ;  /* 0x000000000000081c */ /* 0x000fca0000f0f070 */
[----:B------:R-:W-:Y:S01]  /*da50*/  @!P1 SYNCS.ARRIVE.TRANS64.RED.A0T1 RZ, [UR4+0x2a830], RZ ;  /* 0x02a830ffffff99a7 */ /* 0x000fe20008200404 */
[----:B------:R-:W-:Y:S07]  /*da60*/  @!P1 ARRIVES.LDGSTSBAR.64.TRANSCNT [UR4+0x2a830] ;  /* 0x02a83000ff0099b0 */ /* 0x000fee0008000a84 */
[----:B------:R-:W-:Y:S05]  /*da70*/  @P0 BRA.U.ANY `(.L_x_2500) ;  /* 0xfffffffd00e80947 */ /* 0x000fea000393ffff */
[----:B------:R-:W-:Y:S01]  /*da80*/  NOP ;  /* 0x0000000000007918 */ /* 0x000fe20000000000 */
[----:B------:R-:W-:-:S05]  /*da90*/  IMAD.U32 R0, RZ, RZ, UR38 ;  /* 0x00000026ff007e24 */ /* 0x000fca000f8e00ff */
[----:B------:R-:W-:-:S13]  /*daa0*/  ISETP.NE.AND P2, PT, R0, 0x3, PT ;  /* 0x000000030000780c */ /* 0x000fda0003f45270 */
[----:B------:R-:W-:Y:S05]  /*dab0*/  @!P2 BRA `(.L_x_2501) ;  /* 0x000000000004a947 */ /* 0x000fea0003800000 */
[----:B------:R-:W-:Y:S01]  /*dac0*/  BPT.TRAP 0x1 ;  /* 0x000000040000795c */ /* 0x000fe20000300000 */
.L_x_2501:
        /* <DEDUP_REMOVED lines=16> */
[----:B------:R-:W-:-:S05]  /*dbd0*/  IMAD R0, R35, UR5, R0 ;  /* 0x0000000523007c24 */ /* 0x000fca000f8e0200 */
[----:B------:R-:W-:Y:S01]  /*dbe0*/  IADD3 R35, R5, R0, RZ ;  /* 0x0000000005237210 */ /* 0x000fe20007ffe0ff */
[----:B-1----:R-:W-:Y:S06]  /*dbf0*/  @!P0 BRA `(.L_x_2503) ;  /* 0x0000000000408947 */ /* 0x002fec0003800000 */
[----:B------:R-:W-:Y:S01]  /*dc00*/  MOV R2, 0x0 ;  /* 0x0000000000027802 */ /* 0x000fe20000000f00 */
[----:B------:R-:W-:Y:S01]  /*dc10*/  ULDC.64 UR6, c[0x4][0xf0] ;  /* 0x01003c0000067ab9 */ /* 0x000fe20000000a00 */
[----:B------:R-:W-:Y:S01]  /*dc20*/  ULDC.64 UR8, c[0x4][0xf8] ;  /* 0x01003e0000087ab9 */ /* 0x000fe20000000a00 */
[----:B------:R-:W-:Y:S01]  /*dc30*/  ULDC.64 UR4, c[0x4][0x88] ;  /* 0x0100220000047ab9 */ /* 0x000fe20000000a00 */
[----:B------:R-:W-:Y:S01]  /*dc40*/  IMAD.U32 R4, RZ, RZ, UR6 ;  /* 0x00000006ff047e24 */ /* 0x000fe2000f8e00ff */
[----:B------:R-:W-:Y:S01]  /*dc50*/  MOV R10, UR4 ;  /* 0x00000004000a7c02 */ /* 0x000fe20008000f00 */
[----:B------:R-:W0:Y:S01]  /*dc60*/  LDC.64 R2, c[0x4][R2] ;  /* 0x0100000002027b82 */ /* 0x000e220000000a00 */
[----:B------:R-:W-:Y:S02]  /*dc70*/  IMAD.U32 R5, RZ, RZ, UR7 ;  /* 0x00000007ff057e24 */ /* 0x000fe4000f8e00ff */
[----:B------:R-:W-:Y:S02]  /*dc80*/  IMAD.U32 R6, RZ, RZ, UR8 ;  /* 0x00000008ff067e24 */ /* 0x000fe4000f8e00ff */
[----:B--2---:R-:W-:-:S02]  /*dc90*/  IMAD.U32 R7, RZ, RZ, UR9 ;  /* 0x00000009ff077e24 */ /* 0x004fc4000f8e00ff */
[----:B------:R-:W-:Y:S02]  /*dca0*/  IMAD.U32 R11, RZ, RZ, UR5 ;  /* 0x00000005ff0b7e24 */ /* 0x000fe4000f8e00ff */
[----:B------:R-:W-:Y:S02]  /*dcb0*/  IMAD.MOV.U32 R8, RZ, RZ, 0x70 ;  /* 0x00000070ff087424 */ /* 0x000fe400078e00ff */
[----:B------:R-:W-:Y:S02]  /*dcc0*/  IMAD.MOV.U32 R12, RZ, RZ, 0x1 ;  /* 0x00000001ff0c7424 */ /* 0x000fe400078e00ff */
[----:B------:R-:W-:-:S07]  /*dcd0*/  IMAD.MOV.U32 R13, RZ, RZ, RZ ;  /* 0x000000ffff0d7224 */ /* 0x000fce00078e00ff */
[----:B------:R-:W-:-:S07]  /*dce0*/  LEPC R20, `(.L_x_2503) ;  /* 0x000000001014794e */ /* 0x000fce0000000000 */
[----:B0-----:R-:W-:Y:S05]  /*dcf0*/  CALL.ABS.NOINC R2 ;  /* 0x0000000002007343 */ /* 0x001fea0003c00000 */
.L_x_2503:
[----:B------:R-:W-:Y:S05]  /*dd00*/  BSYNC B6 ;  /* 0x0000000000067941 */ /* 0x000fea0003800000 */
.L_x_2502:
[----:B------:R-:W3:Y:S01]  /*dd10*/  LDL.LU R2, [R1+0xc] ;  /* 0x00000c0001027983 */ /* 0x000ee20000300800 */
[----:B------:R-:W-:-:S03]  /*dd20*/  ULDC.64 UR4, c[0x0][0x2d8] ;  /* 0x0000b60000047ab9 */ /* 0x000fc60000000a00 */
[----:B------:R-:W4:Y:S01]  /*dd30*/  LDL.LU.64 R20, [R1+0x10] ;  /* 0x0000100001147983 */ /* 0x000f220000300a00 */
[----:B------:R-:W-:Y:S02]  /*dd40*/  IMAD.MOV.U32 R3, RZ, RZ, R35 ;  /* 0x000000ffff037224 */ /* 0x000fe400078e0023 */
[----:B------:R-:W-:Y:S01]  /*dd50*/  IMAD R0, R32, UR4, RZ ;  /* 0x0000000420007c24 */ /* 0x000fe2000f8e02ff */
[----:B------:R0:W5:Y:S03]  /*dd60*/  LDL R10, [R1+0x4] ;  /* 0x00000400010a7983 */ /* 0x0001660000100800 */
[----:B------:R-:W-:Y:S01]  /*dd70*/  IMAD R0, R18, UR5, R0 ;  /* 0x0000000512007c24 */ /* 0x000fe2000f8e0200 */
[----:B------:R-:W1:Y:S02]  /*dd80*/  S2R R11, SR_TID.X ;  /* 0x00000000000b7919 */ /* 0x000e640000002100 */
[----:B-1----:R-:W-:-:S05]  /*dd90*/  IMAD.SHL.U32 R8, R11, 0x8, RZ ;  /* 0x000000080b087824 */ /* 0x002fca00078e00ff */
[----:B------:R-:W-:Y:S02]  /*dda0*/  LOP3.LUT R8, R8, 0x38, RZ, 0xc0, !PT ;  /* 0x0000003808087812 */ /* 0x000fe400078ec0ff */
[----:B---3--:R-:W-:Y:S01]  /*ddb0*/  MOV R4, R2 ;  /* 0x0000000200047202 */ /* 0x008fe20000000f00 */
[----:B----4-:R-:W-:Y:S01]  /*ddc0*/  IMAD.MOV.U32 R2, RZ, RZ, R20 ;  /* 0x000000ffff027224 */ /* 0x010fe200078e0014 */
[----:B------:R-:W1:Y:S01]  /*ddd0*/  S2R R21, SR_TID.X ;  /* 0x0000000000157919 */ /* 0x000e620000002100 */
[----:B------:R-:W3:Y:S02]  /*dde0*/  LDC R20, c[0x0][0x448] ;  /* 0x00011200ff147b82 */ /* 0x000ee40000000800 */
[----:B------:R-:W-:Y:S01]  /*ddf0*/  IMAD.WIDE.U32 R2, R18, UR4, R2 ;  /* 0x0000000412027c25 */ /* 0x000fe2000f8e0002 */
[----:B------:R-:W-:-:S03]  /*de00*/  ULDC.64 UR4, c[0x0][0x2e0] ;  /* 0x0000b80000047ab9 */ /* 0x000fc60000000a00 */
[----:B------:R-:W-:Y:S02]  /*de10*/  IMAD.IADD R3, R3, 0x1, R0 ;  /* 0x0000000103037824 */ /* 0x000fe400078e0200 */
[----:B------:R-:W-:Y:S02]  /*de20*/  IMAD R4, R4, UR4, RZ ;  /* 0x0000000404047c24 */ /* 0x000fe4000f8e02ff */
[----:B------:R-:W-:-:S04]  /*de30*/  IMAD.WIDE.U32 R2, R30, UR4, R2 ;  /* 0x000000041e027c25 */ /* 0x000fc8000f8e0002 */
[----:B------:R-:W-:Y:S01]  /*de40*/  IMAD R4, R30, UR5, R4 ;  /* 0x000000051e047c24 */ /* 0x000fe2000f8e0204 */
[----:B------:R-:W-:Y:S01]  /*de50*/  ULDC.64 UR4, c[0x0][0x2d0] ;  /* 0x0000b40000047ab9 */ /* 0x000fe20000000a00 */
[----:B---3--:R-:W-:Y:S02]  /*de60*/  ISETP.NE.AND P6, PT, R20, 0x1, PT ;  /* 0x000000011400780c */ /* 0x008fe40003fc5270 */
[----:B------:R-:W3:Y:S01]  /*de70*/  S2R R20, SR_TID.X ;  /* 0x0000000000147919 */ /* 0x000ee20000002100 */
[----:B-1----:R-:W-:-:S04]  /*de80*/  LOP3.LUT R21, R21, 0x7f, RZ, 0xc0, !PT ;  /* 0x0000007f15157812 */ /* 0x002fc800078ec0ff */
[----:B------:R-:W-:-:S06]  /*de90*/  SHF.R.U32.HI R21, RZ, 0x3, R21 ;  /* 0x00000003ff157819 */ /* 0x000fcc0000011615 */
[----:B--2---:R-:W1:Y:S08]  /*dea0*/  @P6 LDC R7, c[0x0][0x44c] ;  /* 0x00011300ff076b82 */ /* 0x004e700000000800 */
[----:B------:R-:W2:Y:S01]  /*deb0*/  @P6 LDC R6, c[0x0][0x450] ;  /* 0x00011400ff066b82 */ /* 0x000ea20000000800 */
[----:B---3--:R-:W-:-:S05]  /*dec0*/  IMAD.SHL.U32 R20, R20, 0x10, RZ ;  /* 0x0000001014147824 */ /* 0x008fca00078e00ff */
[----:B------:R-:W-:-:S04]  /*ded0*/  LOP3.LUT R20, R21, 0x70, R20, 0xf8, !PT ;  /* 0x0000007015147812 */ /* 0x000fc800078ef814 */
[----:B------:R-:W-:-:S05]  /*dee0*/  LEA R5, R17, R20, 0x7 ;  /* 0x0000001411057211 */ /* 0x000fca00078e38ff */
[----:B-1----:R-:W-:-:S04]  /*def0*/  @P6 IMAD.HI.U32 R7, R5, R7, RZ ;  /* 0x0000000705076227 */ /* 0x002fc800078e00ff */
[----:B------:R-:W-:Y:S01]  /*df00*/  IMAD.MOV.U32 R0, RZ, RZ, R5 ;  /* 0x000000ffff007224 */ /* 0x000fe200078e0005 */
[----:B--2---:R-:W-:Y:S02]  /*df10*/  @P6 SHF.R.U32.HI R0, RZ, R6, R7 ;  /* 0x00000006ff006219 */ /* 0x004fe40000011607 */
[----:B------:R-:W1:Y:S01]  /*df20*/  LDC R6, c[0x0][0x448] ;  /* 0x00011200ff067b82 */ /* 0x000e620000000800 */
[----:B------:R-:W-:Y:S02]  /*df30*/  IMAD.IADD R3, R3, 0x1, R4 ;  /* 0x0000000103037824 */ /* 0x000fe400078e0204 */
[----:B------:R-:W-:Y:S02]  /*df40*/  IMAD.MOV R4, RZ, RZ, -R0 ;  /* 0x000000ffff047224 */ /* 0x000fe400078e0a00 */
[----:B------:R-:W-:-:S04]  /*df50*/  IMAD.WIDE.U32 R2, R0, UR4, R2 ;  /* 0x0000000400027c25 */ /* 0x000fc8000f8e0002 */
[----:B-1----:R-:W-:Y:S01]  /*df60*/  IMAD R4, R6, R4, R5 ;  /* 0x0000000406047224 */ /* 0x002fe200078e0205 */
        /* <DEDUP_REMOVED lines=9> */
[----:B------:R-:W-:Y:S01]  /*e000*/  ULDC.64 UR4, c[0x0][0x280] ;  /* 0x0000a00000047ab9 */ /* 0x000fe20000000a00 */
[----:B------:R-:W-:-:S03]  /*e010*/  IMAD.SHL.U32 R21, R11, 0x8, RZ ;  /* 0x000000080b157824 */ /* 0x000fc600078e00ff */
[----:B------:R-:W-:Y:S02]  /*e020*/  IADD3 R3, R3, R0, RZ ;  /* 0x0000000003037210 */ /* 0x000fe40007ffe0ff */
[----:B------:R-:W-:Y:S02]  /*e030*/  LOP3.LUT R21, R21, 0x38, RZ, 0xc0, !PT ;  /* 0x0000003815157812 */ /* 0x000fe400078ec0ff */
        /* <DEDUP_REMOVED lines=11> */
[----:B0-----:R-:W-:Y:S10]  /*e0f0*/  BRA.DIV UR5, `(.L_x_2504) ;  /* 0x0000003a05947947 */ /* 0x001ff4000b800000 */
[----:B------:R-:W0:Y:S01]  /*e100*/  SHFL.IDX PT, R14, R0, RZ, 0x181f ;  /* 0x00181fff000e7589 */ /* 0x000e2200000e0000 */
[----:B-----5:R-:W-:Y:S02]  /*e110*/  IMAD R5, R10, R6, RZ ;  /* 0x000000060a057224 */ /* 0x020fe400078e02ff */
[----:B------:R-:W-:Y:S01]  /*e120*/  IMAD R17, R17, 0x80, R9 ;  /* 0x0000008011117824 */ /* 0x000fe200078e0209 */
[----:B------:R-:W1:Y:S03]  /*e130*/  SHFL.IDX PT, R2, R4, RZ, 0x181f ;  /* 0x00181fff04027589 */ /* 0x000e6600000e0000 */
[C---:B------:R-:W-:Y:S01]  /*e140*/  VIADD R6, R17.reuse, 0x10 ;  /* 0x0000001011067836 */ /* 0x040fe20000000000 */
[----:B------:R-:W-:-:S13]  /*e150*/  ISETP.GE.AND P2, PT, R17, R5, PT ;  /* 0x000000051100720c */ /* 0x000fda0003f46270 */
[----:B0-----:R-:W-:-:S05]  /*e160*/  @!P2 LEA R14, P4, R8, R14, 0x1 ;  /* 0x0000000e080ea211 */ /* 0x001fca00078808ff */
[----:B-1----:R-:W-:Y:S01]  /*e170*/  @!P2 IMAD.X R3, RZ, RZ, R2, P4 ;  /* 0x000000ffff03a224 */ /* 0x002fe200020e0602 */
[----:B------:R-:W-:Y:S02]  /*e180*/  @!P2 MOV R2, R14 ;  /* 0x0000000e0002a202 */ /* 0x000fe40000000f00 */
[----:B------:R-:W0:Y:S04]  /*e190*/  SHFL.IDX PT, R14, R0, 0x1, 0x181f ;  /* 0x00381f00000e7f89 */ /* 0x000e2800000e0000 */
[----:B------:R-:W-:Y:S04]  /*e1a0*/  @!P2 LDGSTS.E.BYPASS.LTC128B.128 [R34+0xc400], desc[UR36][R2.64], !P3 ;  /* 0x0c4000000222afae */ /* 0x000fe8000d901d64 */
[----:B------:R-:W-:Y:S04]  /*e1b0*/  @!P2 LDGSTS.E.BYPASS.LTC128B.128 [R34+0x10400], desc[UR36][R2.64+0x80], !P0 ;  /* 0x104000800222afae */ /* 0x000fe8000c101d64 */
[----:B------:R1:W-:Y:S01]  /*e1c0*/  @!P2 LDGSTS.E.BYPASS.LTC128B.128 [R34+0x14400], desc[UR36][R2.64+0x100], !P1 ;  /* 0x144001000222afae */ /* 0x0003e2000c901d64 */
[----:B------:R-:W-:-:S02]  /*e1d0*/  ISETP.GE.AND P2, PT, R6, R5, PT ;  /* 0x000000050600720c */ /* 0x000fc40003f46270 */
[----:B------:R-:W-:Y:S01]  /*e1e0*/  IADD3 R6, R17, 0x20, RZ ;  /* 0x0000002011067810 */ /* 0x000fe20007ffe0ff */
[----:B-1----:R-:W1:Y:S10]  /*e1f0*/  SHFL.IDX PT, R2, R4, 0x1, 0x181f ;  /* 0x00381f0004027f89 */ /* 0x002e7400000e0000 */
[----:B0-----:R-:W-:-:S05]  /*e200*/  @!P2 LEA R14, P4, R8, R14, 0x1 ;  /* 0x0000000e080ea211 */ /* 0x001fca00078808ff */
[----:B-1----:R-:W-:Y:S02]  /*e210*/  @!P2 IMAD.X R7, RZ, RZ, R2, P4 ;  /* 0x000000ffff07a224 */ /* 0x002fe400020e0602 */
[----:B------:R-:W-:Y:S02]  /*e220*/  @!P2 IMAD.MOV.U32 R2, RZ, RZ, R14 ;  /* 0x000000ffff02a224 */ /* 0x000fe400078e000e */
[----:B------:R-:W-:Y:S01]  /*e230*/  @!P2 IMAD.MOV.U32 R3, RZ, RZ, R7 ;  /* 0x000000ffff03a224 */ /* 0x000fe200078e0007 */
[----:B------:R-:W0:Y:S04]  /*e240*/  SHFL.IDX PT, R14, R0, 0x2, 0x181f ;  /* 0x00581f00000e7f89 */ /* 0x000e2800000e0000 */
[----:B------:R-:W-:Y:S04]  /*e250*/  @!P2 LDGSTS.E.BYPASS.LTC128B.128 [R34+0xcc00], desc[UR36][R2.64], !P3 ;  /* 0x0cc000000222afae */ /* 0x000fe8000d901d64 */
[----:B------:R-:W-:Y:S04]  /*e260*/  @!P2 LDGSTS.E.BYPASS.LTC128B.128 [R34+0x10c00], desc[UR36][R2.64+0x80], !P0 ;  /* 0x10c000800222afae */ /* 0x000fe8000c101d64 */
[----:B------:R1:W-:Y:S01]  /*e270*/  @!P2 LDGSTS.E.BYPASS.LTC128B.128 [R34+0x14c00], desc[UR36][R2.64+0x100], !P1 ;  /* 0x14c001000222afae */ /* 0x0003e2000c901d64 */
[----:B------:R-:W-:Y:S01]  /*e280*/  ISETP.GE.AND P2, PT, R6, R5, PT ;  /* 0x000000050600720c */ /* 0x000fe20003f46270 */
[----:B------:R-:W-:-:S02]  /*e290*/  VIADD R6, R17, 0x30 ;  /* 0x0000003011067836 */ /* 0x000fc40000000000 */
        /* <DEDUP_REMOVED lines=12> */
[----:B0-----:R-:W-:-:S04]  /*e360*/  @!P2 LEA R14, P4, R8, R14, 0x1 ;  /* 0x0000000e080ea211 */ /* 0x001fc800078808ff */
[----:B-1----:R-:W-:Y:S01]  /*e370*/  @!P2 IADD3.X R7, RZ, R2, RZ, P4, !PT ;  /* 0x00000002ff07a210 */ /* 0x002fe200027fe4ff */
[----:B------:R-:W-:Y:S02]  /*e380*/  @!P2 IMAD.MOV.U32 R2, RZ, RZ, R14 ;  /* 0x000000ffff02a224 */ /* 0x000fe400078e000e */
[----:B------:R-:W0:Y:S02]  /*e390*/  SHFL.IDX PT, R14, R0, 0x4, 0x181f ;  /* 0x00981f00000e7f89 */ /* 0x000e2400000e0000 */
[----:B------:R-:W-:-:S05]  /*e3a0*/  @!P2 IMAD.MOV.U32 R3, RZ, RZ, R7 ;  /* 0x000000ffff03a224 */ /* 0x000fca00078e0007 */
[----:B------:R-:W-:Y:S04]  /*e3b0*/  @!P2 LDGSTS.E.BYPASS.LTC128B.128 [R34+0xdc00], desc[UR36][R2.64], !P3 ;  /* 0x0dc000000222afae */ /* 0x000fe8000d901d64 */
[----:B------:R-:W-:Y:S04]  /*e3c0*/  @!P2 LDGSTS.E.BYPASS.LTC128B.128 [R34+0x11c00], desc[UR36][R2.64+0x80], !P0 ;  /* 0x11c000800222afae */ /* 0x000fe8000c101d64 */
[----:B------:R1:W-:Y:S01]  /*e3d0*/  @!P2 LDGSTS.E.BYPASS.LTC128B.128 [R34+0x15c00], desc[UR36][R2.64+0x100], !P1 ;  /* 0x15c001000222afae */ /* 0x0003e2000c901d64 */
[----:B------:R-:W-:Y:S01]  /*e3e0*/  ISETP.GE.AND P2, PT, R6, R5, PT ;  /* 0x000000050600720c */ /* 0x000fe20003f46270 */
[----:B------:R-:W-:-:S02]  /*e3f0*/  VIADD R6, R17, 0x50 ;  /* 0x0000005011067836 */ /* 0x000fc40000000000 */
[----:B-1----:R-:W1:Y:S10]  /*e400*/  SHFL.IDX PT, R2, R4, 0x4, 0x181f ;  /* 0x00981f0004027f89 */ /* 0x002e7400000e0000 */
[----:B0-----:R-:W-:-:S05]  /*e410*/  @!P2 LEA R14, P4, R8, R14, 0x1 ;  /* 0x0000000e080ea211 */ /* 0x001fca00078808ff */
[----:B-1----:R-:W-:Y:S01]  /*e420*/  @!P2 IMAD.X R7, RZ, RZ, R2, P4 ;  /* 0x000000ffff07a224 */ /* 0x002fe200020e0602 */
[----:B------:R-:W-:Y:S02]  /*e430*/  @!P2 MOV R2, R14 ;  /* 0x0000000e0002a202 */ /* 0x000fe40000000f00 */
[----:B------:R-:W0:Y:S01]  /*e440*/  SHFL.IDX PT, R14, R0, 0x5, 0x181f ;  /* 0x00b81f00000e7f89 */ /* 0x000e2200000e0000 */
        /* <DEDUP_REMOVED lines=10> */
[----:B------:R-:W0:Y:S01]  /*e4f0*/  SHFL.IDX PT, R14, R0, 0x6, 0x181f ;  /* 0x00d81f00000e7f89 */ /* 0x000e2200000e0000 */
[----:B------:R-:W-:-:S05]  /*e500*/  @!P2 MOV R3, R7 ;  /* 0x000000070003a202 */ /* 0x000fca0000000f00 */
[----:B------:R-:W-:Y:S04]  /*e510*/  @!P2 LDGSTS.E.BYPASS.LTC128B.128 [R34+0xec00], desc[UR36][R2.64], !P3 ;  /* 0x0ec000000222afae */ /* 0x000fe8000d901d64 */
[----:B------:R-:W-:Y:S04]  /*e520*/  @!P2 LDGSTS.E.BYPASS.LTC128B.128 [R34+0x12c00], desc[UR36][R2.64+0x80], !P0 ;  /* 0x12c000800222afae */ /* 0x000fe8000c101d64 */
[----:B------:R1:W-:Y:S01]  /*e530*/  @!P2 LDGSTS.E.BYPASS.LTC128B.128 [R34+0x16c00], desc[UR36][R2.64+0x100], !P1 ;  /* 0x16c001000222afae */ /* 0x0003e2000c901d64 */
[----:B------:R-:W-:-:S03]  /*e540*/  ISETP.GE.AND P2, PT, R6, R5, PT ;  /* 0x000000050600720c */ /* 0x000fc60003f46270 */
[----:B-1----:R-:W1:Y:S10]  /*e550*/  SHFL.IDX PT, R2, R4, 0x6, 0x181f ;  /* 0x00d81f0004027f89 */ /* 0x002e7400000e0000 */
[----:B0-----:R-:W-:Y:S01]  /*e560*/  @!P2 LEA R14, P4, R8, R14, 0x1 ;  /* 0x0000000e080ea211 */ /* 0x001fe200078808ff */
[----:B------:R-:W0:Y:S04]  /*e570*/  SHFL.IDX PT, R4, R4, 0x7, 0x181f ;  /* 0x00f81f0004047f89 */ /* 0x000e2800000e0000 */
[----:B-1----:R-:W-:-:S02]  /*e580*/  @!P2 IMAD.X R7, RZ, RZ, R2, P4 ;  /* 0x000000ffff07a224 */ /* 0x002fc400020e0602 */
[----:B------:R-:W-:Y:S02]  /*e590*/  @!P2 IMAD.MOV.U32 R2, RZ, RZ, R14 ;  /* 0x000000ffff02a224 */ /* 0x000fe400078e000e */
[----:B------:R-:W-:Y:S01]  /*e5a0*/  @!P2 IMAD.MOV.U32 R3, RZ, RZ, R7 ;  /* 0x000000ffff03a224 */ /* 0x000fe200078e0007 */
[----:B------:R1:W2:Y:S04]  /*e5b0*/  SHFL.IDX PT, R14, R0, 0x7, 0x181f ;  /* 0x00f81f00000e7f89 */ /* 0x0002a800000e0000 */
[----:B------:R1:W-:Y:S04]  /*e5c0*/  @!P2 LDGSTS.E.BYPASS.LTC128B.128 [R34+0xf400], desc[UR36][R2.64], !P3 ;  /* 0x0f4000000222afae */ /* 0x0003e8000d901d64 */
[----:B------:R1:W-:Y:S04]  /*e5d0*/  @!P2 LDGSTS.E.BYPASS.LTC128B.128 [R34+0x13400], desc[UR36][R2.64+0x80], !P0 ;  /* 0x134000800222afae */ /* 0x0003e8000c101d64 */
[----:B0-----:R1:W-:Y:S02]  /*e5e0*/  @!P2 LDGSTS.E.BYPASS.LTC128B.128 [R34+0x17400], desc[UR36][R2.64+0x100], !P1 ;  /* 0x174001000222afae */ /* 0x0013e4000c901d64 */
.L_x_2595:
[----:B-1----:R-:W-:Y:S01]  /*e5f0*/  IADD3 R0, R17, 0x70, RZ ;  /* 0x0000007011007810 */ /* 0x002fe20007ffe0ff */
[----:B------:R-:W-:Y:S03]  /*e600*/  BSSY B0, `(.L_x_2505) ;  /* 0x000000b000007945 */ /* 0x000fe60003800000 */
[----:B------:R-:W-:-:S13]  /*e610*/  ISETP.GE.AND P2, PT, R0, R5, PT ;  /* 0x000000050000720c */ /* 0x000fda0003f46270 */
[----:B------:R-:W-:Y:S05]  /*e620*/  @P2 BRA `(.L_x_2506) ;  /* 0x0000000000202947 */ /* 0x000fea0003800000 */
[----:B--2---:R-:W-:-:S05]  /*e630*/  LEA R2, P2, R8, R14, 0x1 ;  /* 0x0000000e08027211 */ /* 0x004fca00078408ff */
[----:B------:R-:W-:-:S05]  /*e640*/  IMAD.X R3, RZ, RZ, R4, P2 ;  /* 0x000000ffff037224 */ /* 0x000fca00010e0604 */
[----:B------:R-:W-:Y:S01]  /*e650*/  @!PT LDS RZ, [RZ] ;  /* 0x00000000fffff984 */ /* 0x000fe20000000800 */
[----:B------:R-:W-:Y:S01]  /*e660*/  @!PT LDS RZ, [RZ] ;  /* 0x00000000fffff984 */ /* 0x000fe20000000800 */
[----:B------:R-:W-:Y:S01]  /*e670*/  @!PT LDS RZ, [RZ] ;  /* 0x00000000fffff984 */ /* 0x000fe20000000800 */
[----:B------:R0:W-:Y:S04]  /*e680*/  LDGSTS.E.BYPASS.LTC128B.128 [R34+0xfc00], desc[UR36][R2.64], !P3 ;  /* 0x0fc0000002227fae */ /* 0x0001e8000d901d64 */
[----:B------:R0:W-:Y:S04]  /*e690*/  LDGSTS.E.BYPASS.LTC128B.128 [R34+0x13c00], desc[UR36][R2.64+0x80], !P0 ;  /* 0x13c0008002227fae */ /* 0x0001e8000c101d64 */
[----:B------:R0:W-:Y:S02]  /*e6a0*/  LDGSTS.E.BYPASS.LTC128B.128 [R34+0x17c00], desc[UR36][R2.64+0x100], !P1 ;  /* 0x17c0010002227fae */ /* 0x0001e4000c901d64 */
.L_x_2506:
[----:B------:R-:W-:Y:S05]  /*e6b0*/  BSYNC B0 ;  /* 0x0000000000007941 */ /* 0x000fea0003800000 */
.L_x_2505:
[----:B------:R-:W-:Y:S01]  /*e6c0*/  NOP ;  /* 0x0000000000007918 */ /* 0x000fe20000000000 */
[----:B------:R-:W-:-:S13]  /*e6d0*/  PLOP3.LUT P0, PT, PT, PT, PT, 0x80, 0x0 ;  /* 0x000000000000781c */ /* 0x000fda0003f0f070 */
.L_x_2507:
[----:B------:R-:W-:Y:S02]  /*e6e0*/  PLOP3.LUT P1, PT, P1, P0, PT, 0xa2, 0x0 ;  /* 0x000000000000781c */ /* 0x000fe40000f21472 */
[----:B------:R-:W-:-:S08]  /*e6f0*/  @P0 R2UR P1, UR4, R22 ;  /* 0x00000000160402ca */ /* 0x000fd00000020000 */
[----:B------:R-:W-:-:S05]  /*e700*/  @P0 PLOP3.LUT P0, PT, P1, PT, PT, 0x80, 0x0 ;  /* 0x000000000000081c */ /* 0x000fca0000f0f070 */
[----:B------:R-:W-:Y:S01]  /*e710*/  @!P1 SYNCS.ARRIVE.TRANS64.RED.A0T1 RZ, [UR4+0x2a800], RZ ;  /* 0x02a800ffffff99a7 */ /* 0x000fe20008200404 */
[----:B------:R-:W-:Y:S07]  /*e720*/  @!P1 ARRIVES.LDGSTSBAR.64.TRANSCNT [UR4+0x2a800] ;  /* 0x02a80000ff0099b0 */ /* 0x000fee0008000a84 */
[----:B------:R-:W-:Y:S05]  /*e730*/  @P0 BRA.U.ANY `(.L_x_2507) ;  /* 0xfffffffd00e80947 */ /* 0x000fea000393ffff */
[----:B0-----:R-:W3:Y:S02]  /*e740*/  LDL.LU R2, [R1+0x18] ;  /* 0x0000180001027983 */ /* 0x001ee40000300800 */
[----:B---3--:R-:W-:-:S05]  /*e750*/  VIADD R2, R2, 0x1 ;  /* 0x0000000102027836 */ /* 0x008fca0000000000 */
        /* <DEDUP_REMOVED lines=10> */
.L_x_2596:
[----:B------:R-:W-:Y:S05]  /*e800*/  BSYNC B0 ;  /* 0x0000000000007941 */ /* 0x000fea0003800000 */
.L_x_2508:
[----:B------:R-:W3:Y:S01]  /*e810*/  LDL R0, [R1+0x8] ;  /* 0x0000080001007983 */ /* 0x000ee20000100800 */
[----:B------:R-:W-:Y:S01]  /*e820*/  BSSY B0, `(.L_x_2510) ;  /* 0x00000ff000007945 */ /* 0x000fe20003800000 */
[----:B---3--:R-:W-:-:S13]  /*e830*/  ISETP.GE.AND P0, PT, R0, 0x2, PT ;  /* 0x000000020000780c */ /* 0x008fda0003f06270 */
[----:B------:R-:W-:Y:S05]  /*e840*/  @!P0 BRA `(.L_x_2511) ;  /* 0x0000000c00f08947 */ /* 0x000fea0003800000 */
[----:B------:R-:W-:Y:S01]  /*e850*/  VIADD R0, R0, 0xfffffffe ;  /* 0xfffffffe00007836 */ /* 0x000fe20000000000 */
[----:B------:R-:W-:Y:S01]  /*e860*/  MOV R17, R28 ;  /* 0x0000001c00117202 */ /* 0x000fe20000000f00 */
[----:B------:R-:W-:Y:S02]  /*e870*/  IMAD.MOV.U32 R10, RZ, RZ, R27 ;  /* 0x000000ffff0a7224 */ /* 0x000fe400078e001b */
[----:B------:R-:W-:-:S07]  /*e880*/  IMAD.MOV.U32 R30, RZ, RZ, R26 ;  /* 0x000000ffff1e7224 */ /* 0x000fce00078e001a */
.L_x_2524:
[----:B------:R-:W3:Y:S01]  /*e890*/  LDL R8, [R1] ;  /* 0x0000000001087983 */ /* 0x000ee20000100800 */
[----:B------:R-:W1:Y:S01]  /*e8a0*/  S2R R2, SR_TID.X ;  /* 0x0000000000027919 */ /* 0x000e620000002100 */
[----:B0-----:R-:W0:Y:S01]  /*e8b0*/  S2R R3, SR_TID.X ;  /* 0x0000000000037919 */ /* 0x001e220000002100 */
[----:B-1----:R-:W-:-:S04]  /*e8c0*/  LOP3.LUT R2, R2, 0x7f, RZ, 0xc0, !PT ;  /* 0x0000007f02027812 */ /* 0x002fc800078ec0ff */
[----:B------:R-:W-:Y:S01]  /*e8d0*/  SHF.R.U32.HI R4, RZ, 0x3, R2 ;  /* 0x00000003ff047819 */ /* 0x000fe20000011602 */
[----:B0-----:R-:W-:Y:S01]  /*e8e0*/  IMAD.SHL.U32 R3, R3, 0x10, RZ ;  /* 0x0000001003037824 */ /* 0x001fe200078e00ff */
[----:B------:R-:W0:Y:S04]  /*e8f0*/  LDC R2, c[0x0][0x430] ;  /* 0x00010c00ff027b82 */ /* 0x000e280000000800 */
[----:B------:R-:W-:-:S04]  /*e900*/  LOP3.LUT R3, R4, 0x70, R3, 0xf8, !PT ;  /* 0x0000007004037812 */ /* 0x000fc800078ef803 */
[----:B------:R-:W-:Y:S01]  /*e910*/  ISETP.GT.U32.AND P1, PT, R3, 0x5f, PT ;  /* 0x0000005f0300780c */ /* 0x000fe20003f24070 */
[----:B------:R-:W-:-:S12]  /*e920*/  IMAD R7, R0, 0x60, R37 ;  /* 0x0000006000077824 */ /* 0x000fd800078e0225 */
[----:B------:R-:W1:Y:S01]  /*e930*/  @!P1 LDC.64 R4, c[0x0][0x428] ;  /* 0x00010a00ff049b82 */ /* 0x000e620000000a00 */
[----:B0-----:R-:W-:-:S13]  /*e940*/  ISETP.NE.AND P0, PT, R2, 0x1, PT ;  /* 0x000000010200780c */ /* 0x001fda0003f05270 */
[----:B------:R-:W0:Y:S08]  /*e950*/  @P0 LDC R6, c[0x0][0x434] ;  /* 0x00010d00ff060b82 */ /* 0x000e300000000800 */
[----:B------:R-:W4:Y:S01]  /*e960*/  @P0 LDC R2, c[0x0][0x438] ;  /* 0x00010e00ff020b82 */ /* 0x000f220000000800 */
[----:B------:R-:W-:-:S04]  /*e970*/  IMAD.IADD R7, R3, 0x1, R7 ;  /* 0x0000000103077824 */ /* 0x000fc800078e0207 */
[----:B0-----:R-:W-:Y:S01]  /*e980*/  @P0 IMAD.HI.U32 R3, R7, R6, RZ ;  /* 0x0000000607030227 */ /* 0x001fe200078e00ff */
[----:B------:R-:W-:-:S04]  /*e990*/  MOV R6, R7 ;  /* 0x0000000700067202 */ /* 0x000fc80000000f00 */
[----:B----4-:R-:W-:-:S04]  /*e9a0*/  @P0 SHF.R.U32.HI R6, RZ, R2, R3 ;  /* 0x00000002ff060219 */ /* 0x010fc80000011603 */
[--C-:B------:R-:W-:Y:S01]  /*e9b0*/  @!P1 SHF.R.S32.HI R3, RZ, 0x1f, R6.reuse ;  /* 0x0000001fff039819 */ /* 0x100fe20000011406 */
[----:B------:R-:W-:-:S04]  /*e9c0*/  @!P1 IMAD.MOV.U32 R2, RZ, RZ, R6 ;  /* 0x000000ffff029224 */ /* 0x000fc800078e0006 */
[----:B-1----:R-:W-:Y:S01]  /*e9d0*/  @!P1 IMAD.WIDE.U32 R2, R31, R4, R2 ;  /* 0x000000041f029225 */ /* 0x002fe200078e0002 */
[----:B------:R-:W-:-:S03]  /*e9e0*/  MOV R9, UR38 ;  /* 0x0000002600097c02 */ /* 0x000fc60008000f00 */
[----:B------:R-:W-:Y:S01]  /*e9f0*/  VIADD R27, R10, 0x1 ;  /* 0x000000010a1b7836 */ /* 0x000fe20000000000 */
[----:B------:R-:W-:Y:S05]  /*ea00*/  YIELD ;  /* 0x0000000000007946 */ /* 0x000fea0003800000 */
[----:B------:R-:W-:Y:S01]  /*ea10*/  ULDC UR4, c[0x0][0x430] ;  /* 0x00010c0000047ab9 */ /* 0x000fe20000000800 */
[----:B------:R-:W-:Y:S02]  /*ea20*/  IMAD.MOV.U32 R26, RZ, RZ, R0 ;  /* 0x000000ffff1a7224 */ /* 0x000fe400078e0000 */
[----:B---3--:R-:W-:-:S04]  /*ea30*/  @!P1 IMAD R8, R8, R4, RZ ;  /* 0x0000000408089224 */ /* 0x008fc800078e02ff */
[----:B------:R-:W-:Y:S02]  /*ea40*/  @!P1 IMAD R8, R31, R5, R8 ;  /* 0x000000051f089224 */ /* 0x000fe400078e0208 */
[----:B------:R-:W0:Y:S02]  /*ea50*/  @!P1 LDC.64 R4, c[0x0][0x418] ;  /* 0x00010600ff049b82 */ /* 0x000e240000000a00 */
[----:B------:R-:W-:Y:S01]  /*ea60*/  @!P1 IMAD.IADD R8, R8, 0x1, R3 ;  /* 0x0000000108089824 */ /* 0x000fe200078e0203 */
[----:B0-----:R-:W-:-:S04]  /*ea70*/  @!P1 LEA R4, P0, R2, R4, 0x2 ;  /* 0x0000000402049211 */ /* 0x001fc800078010ff */
[----:B------:R-:W-:Y:S01]  /*ea80*/  @!P1 LEA.HI.X R5, R2, R5, R8, 0x2, P0 ;  /* 0x0000000502059211 */ /* 0x000fe200000f1408 */
[----:B------:R-:W-:-:S06]  /*ea90*/  IMAD.MOV.U32 R8, RZ, RZ, RZ ;  /* 0x000000ffff087224 */ /* 0x000fcc00078e00ff */
[----:B------:R0:W5:Y:S01]  /*eaa0*/  @!P1 LDG.E R8, desc[UR36][R4.64] ;  /* 0x0000002404089981 */ /* 0x000162000c1e1900 */
[----:B------:R-:W-:Y:S01]  /*eab0*/  ISETP.NE.AND P1, PT, R9, 0x3, PT ;  /* 0x000000030900780c */ /* 0x000fe20003f25270 */
[----:B------:R-:W-:Y:S01]  /*eac0*/  IMAD.MOV R2, RZ, RZ, -R6 ;  /* 0x000000ffff027224 */ /* 0x000fe200078e0a06 */
[----:B------:R-:W-:-:S03]  /*ead0*/  ISETP.NE.AND P0, PT, R27, 0x2, PT ;  /* 0x000000021b00780c */ /* 0x000fc60003f05270 */
[----:B------:R-:W-:Y:S01]  /*eae0*/  IMAD R7, R2, UR4, R7 ;  /* 0x0000000402077c24 */ /* 0x000fe2000f8e0207 */
[----:B------:R-:W-:Y:S02]  /*eaf0*/  SEL R28, RZ, 0x1, P0 ;  /* 0x00000001ff1c7807 */ /* 0x000fe40000000000 */
[----:B------:R-:W-:Y:S02]  /*eb00*/  SEL R27, R27, RZ, P0 ;  /* 0x000000ff1b1b7207 */ /* 0x000fe40000000000 */
[----:B------:R-:W-:-:S03]  /*eb10*/  LOP3.LUT R28, R17, R28, RZ, 0x3c, !PT ;  /* 0x0000001c111c7212 */ /* 0x000fc600078e3cff */
[----:B0-----:R-:W-:Y:S05]  /*eb20*/  @!P1 BRA `(.L_x_2512) ;  /* 0x0000000000049947 */ /* 0x001fea0003800000 */
[----:B------:R-:W-:Y:S01]  /*eb30*/  BPT.TRAP 0x1 ;  /* 0x000000040000795c */ /* 0x000fe20000300000 */
.L_x_2512:
[----:B------:R-:W-:Y:S01]  /*eb40*/  IMAD R6, R27, 0x8, R22 ;  /* 0x000000081b067824 */ /* 0x000fe200078e0216 */
[----:B------:R-:W-:Y:S01]  /*eb50*/  SHF.L.U32 R3, R28, 0x1f, RZ ;  /* 0x0000001f1c037819 */ /* 0x000fe200000006ff */
[----:B------:R-:W-:Y:S03]  /*eb60*/  BSSY B1, `(.L_x_2513) ;  /* 0x0000003000017945 */ /* 0x000fe60003800000 */
[----:B------:R-:W0:Y:S02]  /*eb70*/  SYNCS.PHASECHK.TRANS64.TRYWAIT P0, [R6+URZ+0x2a840], R3 ;  /* 0x02a84003060075a7 */ /* 0x000e24000800017f */
[----:B0-----:R-:W-:Y:S05]  /*eb80*/  @!P0 BRA `(.L_x_2514) ;  /* 0x0000003800a08947 */ /* 0x001fea0003800000 */
.L_x_2597:
[----:B------:R-:W-:Y:S05]  /*eb90*/  BSYNC B1 ;  /* 0x0000000000017941 */ /* 0x000fea0003800000 */
.L_x_2513:
        /* <DEDUP_REMOVED lines=15> */
[----:B------:R-:W-:-:S04]  /*ec90*/  ULDC.64 UR4, c[0x0][0x308] ;  /* 0x0000c20000047ab9 */ /* 0x000fc80000000a00 */
        /* <DEDUP_REMOVED lines=51> */
[----:B-1-3--:R0:W3:Y:S02]  /*efd0*/  SHFL.IDX PT, R2, R9, 0x5, 0x181f ;  /* 0x00b81f0009027f89 */ /* 0x00a0e400000e0000 */
.L_x_2611:
[----:B---3--:R-:W-:-:S04]  /*efe0*/  IADD3 R2, P0, R2, R0, RZ ;  /* 0x0000000002027210 */ /* 0x008fc80007f1e0ff */
[----:B------:R-:W-:Y:S02]  /*eff0*/  IADD3.X R3, RZ, R35, RZ, P0, !PT ;  /* 0x00000023ff037210 */ /* 0x000fe400007fe4ff */
[----:B------:R-:W-:-:S03]  /*f000*/  PLOP3.LUT P0, PT, PT, PT, PT, 0x80, 0x0 ;  /* 0x000000000000781c */ /* 0x000fc60003f0f070 */
[----:B------:R-:W-:Y:S01]  /*f010*/  @!PT LDS RZ, [RZ] ;  /* 0x00000000fffff984 */ /* 0x000fe20000000800 */
[----:B------:R-:W-:Y:S01]  /*f020*/  @!PT LDS RZ, [RZ] ;  /* 0x00000000fffff984 */ /* 0x000fe20000000800 */
[----:B------:R-:W-:Y:S01]  /*f030*/  @!PT LDS RZ, [RZ] ;  /* 0x00000000fffff984 */ /* 0x000fe20000000800 */
[----:B------:R1:W-:Y:S04]  /*f040*/  LDGSTS.E.BYPASS.LTC128B.128 [R4+0x1ac00], desc[UR36][R2.64], !P3 ;  /* 0x1ac0000002047fae */ /* 0x0003e8000d901d64 */
[----:B------:R1:W-:Y:S04]  /*f050*/  LDGSTS.E.BYPASS.LTC128B.128 [R4+0x1dc00], desc[UR36][R2.64+0x80], !P2 ;  /* 0x1dc0008002047fae */ /* 0x0003e8000d101d64 */
[----:B------:R1:W-:Y:S01]  /*f060*/  LDGSTS.E.BYPASS.LTC128B.128 [R4+0x20c00], desc[UR36][R2.64+0x100], !P1 ;  /* 0x20c0010002047fae */ /* 0x0003e2000c901d64 */
[----:B------:R-:W-:Y:S01]  /*f070*/  NOP ;  /* 0x0000000000007918 */ /* 0x000fe20000000000 */
.L_x_2516:
[----:B------:R-:W-:Y:S02]  /*f080*/  PLOP3.LUT P1, PT, P1, P0, PT, 0xa2, 0x0 ;  /* 0x000000000000781c */ /* 0x000fe40000f21472 */
[----:B------:R-:W-:-:S08]  /*f090*/  @P0 R2UR P1, UR4, R6 ;  /* 0x00000000060402ca */ /* 0x000fd00000020000 */
[----:B------:R-:W-:-:S05]  /*f0a0*/  @P0 PLOP3.LUT P0, PT, P1, PT, PT, 0x80, 0x0 ;  /* 0x000000000000081c */ /* 0x000fca0000f0f070 */
[----:B------:R-:W-:Y:S01]  /*f0b0*/  @!P1 SYNCS.ARRIVE.TRANS64.RED.A0T1 RZ, [UR4+0x2a830], RZ ;  /* 0x02a830ffffff99a7 */ /* 0x000fe20008200404 */
[----:B------:R-:W-:Y:S07]  /*f0c0*/  @!P1 ARRIVES.LDGSTSBAR.64.TRANSCNT [UR4+0x2a830] ;  /* 0x02a83000ff0099b0 */ /* 0x000fee0008000a84 */
[----:B------:R-:W-:Y:S05]  /*f0d0*/  @P0 BRA.U.ANY `(.L_x_2516) ;  /* 0xfffffffd00e80947 */ /* 0x000fea000393ffff */
[----:B------:R-:W-:Y:S01]  /*f0e0*/  NOP ;  /* 0x0000000000007918 */ /* 0x000fe20000000000 */
[----:B-1----:R-:W-:-:S05]  /*f0f0*/  IMAD.U32 R2, RZ, RZ, UR38 ;  /* 0x00000026ff027e24 */ /* 0x002fca000f8e00ff */
[----:B------:R-:W-:-:S13]  /*f100*/  ISETP.NE.AND P2, PT, R2, 0x3, PT ;  /* 0x000000030200780c */ /* 0x000fda0003f45270 */
[----:B------:R-:W-:Y:S05]  /*f110*/  @!P2 BRA `(.L_x_2517) ;  /* 0x000000000004a947 */ /* 0x000fea0003800000 */
[----:B------:R-:W-:Y:S01]  /*f120*/  BPT.TRAP 0x1 ;  /* 0x000000040000795c */ /* 0x000fe20000300000 */
.L_x_2517:
[----:B------:R1:W-:Y:S01]  /*f130*/  SYNCS.ARRIVE.TRANS64.A1T0 RZ, [R6+URZ+0x2a830], RZ ;  /* 0x02a830ff06ff79a7 */ /* 0x0003e2000810003f */
[----:B------:R-:W-:Y:S05]  /*f140*/  @!P2 BRA `(.L_x_2518) ;  /* 0x000000000004a947 */ /* 0x000fea0003800000 */
[----:B------:R-:W-:Y:S01]  /*f150*/  BPT.TRAP 0x1 ;  /* 0x000000040000795c */ /* 0x000fe20000300000 */
.L_x_2518:
[----:B------:R-:W-:Y:S01]  /*f160*/  SHF.L.U32 R2, R17, 0x1f, RZ ;  /* 0x0000001f11027819 */ /* 0x000fe200000006ff */
[----:B------:R-:W-:Y:S01]  /*f170*/  IMAD R4, R10, 0x8, R22 ;  /* 0x000000080a047824 */ /* 0x000fe200078e0216 */
[----:B------:R-:W-:Y:S03]  /*f180*/  BSSY B1, `(.L_x_2519) ;  /* 0x0000003000017945 */ /* 0x000fe60003800000 */
[----:B------:R-:W3:Y:S02]  /*f190*/  SYNCS.PHASECHK.TRANS64.TRYWAIT P0, [R4+URZ+0x2a860], R2 ;  /* 0x02a86002040075a7 */ /* 0x000ee4000800017f */
[----:B---3--:R-:W-:Y:S05]  /*f1a0*/  @!P0 BRA `(.L_x_2520) ;  /* 0x0000003c00088947 */ /* 0x008fea0003800000 */
.L_x_2612:
[----:B------:R-:W-:Y:S05]  /*f1b0*/  BSYNC B1 ;  /* 0x0000000000017941 */ /* 0x000fea0003800000 */
.L_x_2519:
[----:B------:R-:W4:Y:S01]  /*f1c0*/  S2R R3, SR_TID.X ;  /* 0x0000000000037919 */ /* 0x000f220000002100 */
[----:B------:R-:W-:Y:S01]  /*f1d0*/  UMOV UR4, 0xffffffff ;  /* 0xffffffff00047882 */ /* 0x000fe20000000000 */
[----:B-1----:R-:W-:Y:S01]  /*f1e0*/  IMAD R6, R30, -0x60, R36 ;  /* 0xffffffa01e067824 */ /* 0x002fe200078e0224 */
[----:B------:R-:W-:Y:S01]  /*f1f0*/  LOP3.LUT P0, RZ, R29, 0x2, RZ, 0xc0, !PT ;  /* 0x000000021dff7812 */ /* 0x000fe2000780c0ff */
[----:B0-----:R-:W-:Y:S01]  /*f200*/  IMAD R5, R10, 0x3000, R33 ;  /* 0x000030000a057824 */ /* 0x001fe200078e0221 */
[----:B----4-:R-:W-:-:S04]  /*f210*/  LOP3.LUT R3, R3, 0x7f, RZ, 0xc0, !PT ;  /* 0x0000007f03037812 */ /* 0x010fc800078ec0ff */
[----:B------:R-:W-:-:S05]  /*f220*/  SHF.R.U32.HI R3, RZ, 0x3, R3 ;  /* 0x00000003ff037819 */ /* 0x000fca0000011603 */
[----:B------:R-:W-:Y:S01]  /*f230*/  IMAD.IADD R6, R6, 0x1, -R3 ;  /* 0x0000000106067824 */ /* 0x000fe200078e0a03 */
[----:B------:R-:W-:Y:S06]  /*f240*/  BRA.DIV UR4, `(.L_x_2521) ;  /* 0x0000003a04f47947 */ /* 0x000fec000b800000 */
[----:B---3--:R-:W0:Y:S01]  /*f250*/  SHFL.IDX PT, R2, R23, RZ, 0x181f ;  /* 0x00181fff17027589 */ /* 0x008e2200000e0000 */
[----:B------:R-:W-:-:S03]  /*f260*/  LEA R5, R5, R22, 0x1 ;  /* 0x0000001605057211 */ /* 0x000fc600078e08ff */
[----:B------:R-:W1:Y:S04]  /*f270*/  SHFL.IDX PT, R3, R24, RZ, 0x181f ;  /* 0x00181fff18037589 */ /* 0x000e6800000e0000 */
[----:B--2---:R-:W-:Y:S01]  /*f280*/  SHFL.IDX PT, R14, R23, 0x5, 0x181f ;  /* 0x00b81f00170e7f89 */ /* 0x004fe200000e0000 */
[----:B0-----:R-:W-:-:S05]  /*f290*/  IADD3 R2, P1, R2, R0, RZ ;  /* 0x0000000002027210 */ /* 0x001fca0007f3e0ff */
[----:B-1----:R-:W-:Y:S01]  /*f2a0*/  IMAD.X R3, RZ, RZ, R3, P1 ;  /* 0x000000ffff037224 */ /* 0x002fe200008e0603 */
[----:B------:R-:W-:-:S04]  /*f2b0*/  LOP3.LUT P1, RZ, R29, 0x1, RZ, 0xc0, !PT ;  /* 0x000000011dff7812 */ /* 0x000fc8000782c0ff */
        /* <DEDUP_REMOVED lines=34> */
[----:B------:R0:W-:Y:S01]  /*f4e0*/  LDGSTS.E.BYPASS.LTC128B.128 [R5+0x2400], desc[UR36][R2.64], !P2 ;  /* 0x0240000002057fae */ /* 0x0001e2000d101d64 */
[----:B------:R-:W-:-:S13]  /*f4f0*/  ISETP.LT.OR P2, PT, R6, 0x41, !P0 ;  /* 0x000000410600780c */ /* 0x000fda0004741670 */
[----:B--2---:R0:W-:Y:S02]  /*f500*/  LDGSTS.E.BYPASS.LTC128B.128 [R5+0x5400], desc[UR36][R2.64+0x80], !P2 ;  /* 0x0540008002057fae */ /* 0x0041e4000d101d64 */
.L_x_2626:
[C---:B------:R-:W-:Y:S01]  /*f510*/  ISETP.LT.OR P1, PT, R6.reuse, 0x51, !P1 ;  /* 0x000000510600780c */ /* 0x040fe20004f21670 */
[----:B------:R-:W-:Y:S01]  /*f520*/  ULDC.64 UR4, c[0x0][0x328] ;  /* 0x0000ca0000047ab9 */ /* 0x000fe20000000a00 */
[----:B------:R-:W-:Y:S01]  /*f530*/  ISETP.LT.OR P0, PT, R6, 0x51, !P0 ;  /* 0x000000510600780c */ /* 0x000fe20004701670 */
[----:B------:R-:W-:Y:S01]  /*f540*/  IMAD R20, R20, UR4, RZ ;  /* 0x0000000414147c24 */ /* 0x000fe2000f8e02ff */
[----:B01----:R-:W-:-:S03]  /*f550*/  IADD3 R2, P2, R14, R0, RZ ;  /* 0x000000000e027210 */ /* 0x003fc60007f5e0ff */
[----:B------:R-:W-:Y:S01]  /*f560*/  IMAD R9, R7, UR5, R20 ;  /* 0x0000000507097c24 */ /* 0x000fe2000f8e0214 */
[----:B------:R-:W-:-:S05]  /*f570*/  IADD3.X R3, RZ, R24, RZ, P2, !PT ;  /* 0x00000018ff037210 */ /* 0x000fca00017fe4ff */
[----:B------:R-:W-:Y:S01]  /*f580*/  @!PT LDS RZ, [RZ] ;  /* 0x00000000fffff984 */ /* 0x000fe20000000800 */
[----:B------:R-:W-:Y:S01]  /*f590*/  @!PT LDS RZ, [RZ] ;  /* 0x00000000fffff984 */ /* 0x000fe20000000800 */
[----:B------:R-:W-:Y:S01]  /*f5a0*/  @!PT LDS RZ, [RZ] ;  /* 0x00000000fffff984 */ /* 0x000fe20000000800 */
[----:B------:R-:W-:Y:S04]  /*f5b0*/  LDGSTS.E.BYPASS.LTC128B.128 [R5+0x2c00], desc[UR36][R2.64], !P1 ;  /* 0x02c0000002057fae */ /* 0x000fe8000c901d64 */
        /* <DEDUP_REMOVED lines=10> */
.L_x_2522:
        /* <DEDUP_REMOVED lines=11> */
.L_x_2523:
        /* <DEDUP_REMOVED lines=9> */
[----:B------:R-:W-:Y:S01]  /*f7a0*/  IMAD.MOV.U32 R17, RZ, RZ, R28 ;  /* 0x000000ffff117224 */ /* 0x000fe200078e001c */
[----:B------:R-:W-:Y:S01]  /*f7b0*/  IADD3 R3, R5, R3, RZ ;  /* 0x0000000305037210 */ /* 0x000fe20007ffe0ff */
[----:B------:R-:W-:Y:S02]  /*f7c0*/  IMAD.MOV.U32 R10, RZ, RZ, R27 ;  /* 0x000000ffff0a7224 */ /* 0x000fe400078e001b */
[----:B------:R-:W-:Y:S01]  /*f7d0*/  IMAD.MOV.U32 R30, RZ, RZ, R26 ;  /* 0x000000ffff1e7224 */ /* 0x000fe200078e001a */
[----:B------:R-:W-:Y:S02]  /*f7e0*/  LEA.HI.X R24, R2, UR5, R3, 0x1, P0 ;  /* 0x0000000502187c11 */ /* 0x000fe400080f0c03 */
[----:B------:R-:W-:-:S13]  /*f7f0*/  ISETP.GT.AND P0, PT, R26, RZ, PT ;  /* 0x000000ff1a00720c */ /* 0x000fda0003f04270 */
[----:B-1----:R-:W-:Y:S05]  /*f800*/  @P0 BRA `(.L_x_2524) ;  /* 0xfffffff000200947 */ /* 0x002fea000383ffff */
.L_x_2511:
[----:B------:R-:W-:Y:S05]  /*f810*/  BSYNC B0 ;  /* 0x0000000000007941 */ /* 0x000fea0003800000 */
.L_x_2510:
        /* <DEDUP_REMOVED lines=11> */
[----:B0-----:R-:W3:Y:S01]  /*f8d0*/  @P0 ATOMG.E.ADD.STRONG.GPU PT, R3, desc[UR36][R2.64], R5 ;  /* 0x00000005020309a8 */ /* 0x001ee200081ee1e4 */
[----:B------:R-:W0:Y:S02]  /*f8e0*/  S2R R4, SR_LTMASK ;  /* 0x0000000000047919 */ /* 0x000e240000003900 */
[----:B0-----:R-:W-:-:S04]  /*f8f0*/  LOP3.LUT R4, R4, UR4, RZ, 0xc0, !PT ;  /* 0x0000000404047c12 */ /* 0x001fc8000f8ec0ff */
[----:B------:R-:W0:Y:S01]  /*f900*/  POPC R7, R4 ;  /* 0x0000000400077309 */ /* 0x000e220000000000 */
[----:B---3--:R-:W0:Y:S02]  /*f910*/  SHFL.IDX PT, R0, R3, R0, 0x1f ;  /* 0x00001f0003007589 */ /* 0x008e2400000e0000 */
[----:B0-----:R-:W-:-:S07]  /*f920*/  IADD3 R16, R0, UR39, R7 ;  /* 0x0000002700107c10 */ /* 0x001fce000fffe007 */
.L_x_2526:
[----:B------:R-:W-:Y:S05]  /*f930*/  BSYNC B0 ;  /* 0x0000000000007941 */ /* 0x000fea0003800000 */
.L_x_2525:
[----:B------:R-:W-:-:S04]  /*f940*/  MOV R0, UR38 ;  /* 0x0000002600007c02 */ /* 0x000fc80008000f00 */
[----:B------:R-:W-:-:S13]  /*f950*/  ISETP.NE.AND P0, PT, R0, 0x3, PT ;  /* 0x000000030000780c */ /* 0x000fda0003f05270 */
[----:B------:R-:W-:Y:S05]  /*f960*/  @!P0 BRA `(.L_x_2527) ;  /* 0x0000000000048947 */ /* 0x000fea0003800000 */
[----:B------:R-:W-:Y:S01]  /*f970*/  BPT.TRAP 0x1 ;  /* 0x000000040000795c */ /* 0x000fe20000300000 */
.L_x_2527:
[----:B------:R-:W-:Y:S01]  /*f980*/  IMAD R0, R27, 0x8, R22 ;  /* 0x000000081b007824 */ /* 0x000fe200078e0216 */
[----:B0-----:R-:W-:Y:S01]  /*f990*/  SHF.L.U32 R3, R28, 0x1f, RZ ;  /* 0x0000001f1c037819 */ /* 0x001fe200000006ff */
[----:B------:R-:W-:Y:S01]  /*f9a0*/  BSSY B0, `(.L_x_2528) ;  /* 0x0000004000007945 */ /* 0x000fe20003800000 */
[----:B------:R-:W-:Y:S02]  /*f9b0*/  IMAD R6, R26, -0x60, R36 ;  /* 0xffffffa01a067824 */ /* 0x000fe400078e0224 */
[----:B------:R-:W0:Y:S02]  /*f9c0*/  SYNCS.PHASECHK.TRANS64.TRYWAIT P0, [R0+URZ+0x2a860], R3 ;  /* 0x02a86003000075a7 */ /* 0x000e24000800017f */
[----:B0-----:R-:W-:Y:S05]  /*f9d0*/  @!P0 BRA `(.L_x_2529) ;  /* 0x0000003800fc8947 */ /* 0x001fea0003800000 */
.L_x_2627:
[----:B------:R-:W-:Y:S05]  /*f9e0*/  BSYNC B0 ;  /* 0x0000000000007941 */ /* 0x000fea0003800000 */
.L_x_2528:
        /* <DEDUP_REMOVED lines=10> */
[----:B--2---:R-:W2:Y:S02]  /*fa90*/  SHFL.IDX PT, R14, R23, RZ, 0x181f ;  /* 0x00181fff170e7589 */ /* 0x004ea400000e0000 */
        /* <DEDUP_REMOVED lines=12> */
[----:B------:R-:W1:Y:S02]  /*fb60*/  SHFL.IDX PT, R14, R23, 0x1, 0x181f ;  /* 0x00381f00170e7f89 */ /* 0x000e6400000e0000 */
[----:B0-----:R-:W-:-:S05]  /*fb70*/  IADD3.X R3, RZ, R3, RZ, P4, !PT ;  /* 0x00000003ff037210 */ /* 0x001fca00027fe4ff */
        /* <DEDUP_REMOVED lines=32> */
.L_x_2641:
        /* <DEDUP_REMOVED lines=11> */
.L_x_2531:
        /* <DEDUP_REMOVED lines=11> */
.L_x_2532:
[----:B------:R0:W-:Y:S01]  /*fee0*/  SYNCS.ARRIVE.TRANS64.A1T0 RZ, [R0+URZ+0x2a850], RZ ;  /* 0x02a850ff00ff79a7 */ /* 0x0001e2000810003f */
[----:B------:R-:W-:-:S05]  /*fef0*/  VIADD R27, R27, 0x1 ;  /* 0x000000011b1b7836 */ /* 0x000fca0000000000 */
[----:B------:R-:W-:-:S04]  /*ff00*/  ISETP.NE.AND P0, PT, R27, 0x2, PT ;  /* 0x000000021b00780c */ /* 0x000fc80003f05270 */
[----:B------:R-:W-:Y:S02]  /*ff10*/  SEL R3, RZ, 0x1, P0 ;  /* 0x00000001ff037807 */ /* 0x000fe40000000000 */
[----:B------:R-:W-:Y:S02]  /*ff20*/  SEL R27, R27, RZ, P0 ;  /* 0x000000ff1b1b7207 */ /* 0x000fe40000000000 */
[----:B0-----:R-:W-:-:S07]  /*ff30*/  LOP3.LUT R28, R28, R3, RZ, 0x3c, !PT ;  /* 0x000000031c1c7212 */ /* 0x001fce00078e3cff */
.L_x_2489:
[----:B------:R-:W-:Y:S05]  /*ff40*/  BSYNC B7 ;  /* 0x0000000000077941 */ /* 0x000fea0003800000 */
.L_x_2487:
        /* <DEDUP_REMOVED lines=8> */
[----:B------:R0:W1:Y:S01]  /*ffd0*/  LDS.128 R16, [R22+0x2a8d0] ;  /* 0x02a8d00016107984 */ /* 0x0000620000000c00 */
[----:B------:R-:W-:Y:S06]  /*ffe0*/  BAR.ARV 0x4, 0x180 ;  /* 0x0106000000007b1d */ /* 0x000fec0000002000 */
[----:B------:R-:W-:Y:S05]  /*fff0*/  BRA `(.L_x_2534) ;  /* 0x0000000800cc7947 */ /* 0x000fea0003800000 */
.L_x_2533:
[----:B------:R-:W0:Y:S01]  /*10000*/  S2R R0, SR_TID.X ;  /* 0x0000000000007919 */ /* 0x000e220000002100 */
[----:B------:R-:W-:Y:S01]  /*10010*/  UMOV UR4, 0xffffffff ;  /* 0xffffffff00047882 */ /* 0x000fe20000000000 */
[----:B0-----:R-:W-:-:S04]  /*10020*/  LOP3.LUT R8, R0, 0x1f, RZ, 0xc0, !PT ;  /* 0x0000001f00087812 */ /* 0x001fc800078ec0ff */
[----:B------:R-:W-:Y:S01]  /*10030*/  ISETP.NE.AND P0, PT, R8, 0x1f, PT ;  /* 0x0000001f0800780c */ /* 0x000fe20003f05270 */
[----:B------:R-:W-:-:S12]  /*10040*/  BRA.DIV UR4, `(.L_x_2535) ;  /* 0x0000003e04607947 */ /* 0x000fd8000b800000 */
[----:B------:R-:W-:Y:S01]  /*10050*/  IADD3 R5, R19, R8, RZ ;  /* 0x0000000813057210 */ /* 0x000fe20007ffe0ff */
[----:B------:R-:W-:-:S03]  /*10060*/  ULDC UR4, c[0x0][0xc3c] ;  /* 0x00030f0000047ab9 */ /* 0x000fc60000000800 */
[----:B------:R-:W-:-:S13]  /*10070*/  ISETP.GE.OR P1, PT, R5, UR4, !P0 ;  /* 0x0000000405007c0c */ /* 0x000fda000c726670 */
[----:B------:R-:W0:Y:S02]  /*10080*/  @!P1 LDC.64 R2, c[0x0][0xc80] ;  /* 0x00032000ff029b82 */ /* 0x000e240000000a00 */
        /* <DEDUP_REMOVED lines=27> */
.L_x_2651:
[----:B------:R-:W-:Y:S02]  /*10240*/  ULDC UR4, c[0x0][0xc38] ;  /* 0x00030e0000047ab9 */ /* 0x000fe40000000800 */
[----:B------:R-:W-:-:S04]  /*10250*/  IMAD.U32 R7, RZ, RZ, UR4 ;  /* 0x00000004ff077e24 */ /* 0x000fc8000f8e00ff */
[----:B-1----:R-:W-:-:S04]  /*10260*/  IMAD R3, R14, R7, RZ ;  /* 0x000000070e037224 */ /* 0x002fc800078e02ff */
[----:B------:R-:W-:-:S05]  /*10270*/  IMAD.IADD R8, R0, 0x1, R3 ;  /* 0x0000000100087824 */ /* 0x000fca00078e0203 */
[----:B------:R-:W-:-:S13]  /*10280*/  ISETP.GT.AND P6, PT, R8, R5, PT ;  /* 0x000000050800720c */ /* 0x000fda0003fc4270 */
[----:B------:R-:W-:Y:S05]  /*10290*/  @P6 BRA `(.L_x_2536) ;  /* 0x00000000009c6947 */ /* 0x000fea0003800000 */
.L_x_2541:
[----:B------:R-:W1:Y:S01]  /*102a0*/  LDC R0, c[0x0][0xc3c] ;  /* 0x00030f00ff007b82 */ /* 0x000e620000000800 */
[----:B------:R-:W-:-:S04]  /*102b0*/  IADD3 R19, R19, 0x1f, RZ ;  /* 0x0000001f13137810 */ /* 0x000fc80007ffe0ff */
[----:B-1----:R-:W-:-:S13]  /*102c0*/  ISETP.GE.AND P6, PT, R19, R0, PT ;  /* 0x000000001300720c */ /* 0x002fda0003fc6270 */
[----:B------:R-:W-:Y:S05]  /*102d0*/  @P6 BRA `(.L_x_2537) ;  /* 0x0000000400d06947 */ /* 0x000fea0003800000 */
[----:B------:R-:W1:Y:S01]  /*102e0*/  S2R R2, SR_TID.X ;  /* 0x0000000000027919 */ /* 0x000e620000002100 */
[----:B------:R-:W-:Y:S01]  /*102f0*/  BSSY B0, `(.L_x_2538) ;  /* 0x0000009000007945 */ /* 0x000fe20003800000 */
[----:B------:R-:W-:Y:S01]  /*10300*/  IMAD.MOV.U32 R4, RZ, RZ, RZ ;  /* 0x000000ffff047224 */ /* 0x000fe200078e00ff */
[----:B-1----:R-:W-:-:S05]  /*10310*/  LOP3.LUT R2, R2, 0x1f, RZ, 0xc0, !PT ;  /* 0x0000001f02027812 */ /* 0x002fca00078ec0ff */
[----:B------:R-:W-:-:S05]  /*10320*/  IMAD.IADD R7, R19, 0x1, R2 ;  /* 0x0000000113077824 */ /* 0x000fca00078e0202 */
[----:B------:R-:W-:-:S13]  /*10330*/  ISETP.GE.OR P6, PT, R7, R0, !P0 ;  /* 0x000000000700720c */ /* 0x000fda00047c6670 */
[----:B------:R-:W-:Y:S05]  /*10340*/  @P6 BRA `(.L_x_2539) ;  /* 0x00000000000c6947 */ /* 0x000fea0003800000 */
[----:B------:R-:W1:Y:S02]  /*10350*/  LDC.64 R2, c[0x0][0xc80] ;  /* 0x00032000ff027b82 */ /* 0x000e640000000a00 */
[----:B-1----:R-:W-:-:S05]  /*10360*/  IMAD.WIDE R2, R7, 0x4, R2 ;  /* 0x0000000407027825 */ /* 0x002fca00078e0202 */
[----:B------:R1:W5:Y:S02]  /*10370*/  LDG.E R4, desc[UR36][R2.64] ;  /* 0x0000002402047981 */ /* 0x000364000c1e1900 */
.L_x_2539:
[----:B------:R-:W-:Y:S05]  /*10380*/  BSYNC B0 ;  /* 0x0000000000007941 */ /* 0x000fea0003800000 */
.L_x_2538:
[----:B------:R-:W-:-:S03]  /*10390*/  UMOV UR4, 0xffffffff ;  /* 0xffffffff00047882 */ /* 0x000fc60000000000 */
[----:B------:R-:W-:Y:S05]  /*103a0*/  BRA.DIV UR4, `(.L_x_2540) ;  /* 0x0000003e04ac7947 */ /* 0x000fea000b800000 */
[----:B-----5:R-:W2:Y:S02]  /*103b0*/  SHFL.UP PT, R14, R4, 0x1, RZ ;  /* 0x04200000040e7989 */ /* 0x020ea400000e00ff */
[----:B--2---:R-:W-:-:S05]  /*103c0*/  SEL R13, R14, RZ, P1 ;  /* 0x000000ff0e0d7207 */ /* 0x004fca0000800000 */
[----:B------:R-:W-:-:S05]  /*103d0*/  IMAD.IADD R13, R4, 0x1, R13 ;  /* 0x00000001040d7824 */ /* 0x000fca00078e020d */
[----:B------:R-:W2:Y:S02]  /*103e0*/  SHFL.UP PT, R14, R13, 0x2, RZ ;  /* 0x044000000d0e7989 */ /* 0x000ea400000e00ff */
[----:B--2---:R-:W-:-:S05]  /*103f0*/  SEL R0, R14, RZ, P2 ;  /* 0x000000ff0e007207 */ /* 0x004fca0001000000 */
[----:B------:R-:W-:-:S05]  /*10400*/  IMAD.IADD R0, R13, 0x1, R0 ;  /* 0x000000010d007824 */ /* 0x000fca00078e0200 */
[----:B------:R-:W1:Y:S02]  /*10410*/  SHFL.UP PT, R14, R0, 0x4, RZ ;  /* 0x04800000000e7989 */ /* 0x000e6400000e00ff */
        /* <DEDUP_REMOVED lines=8> */
[----:B------:R0:W1:Y:S02]  /*104a0*/  SHFL.IDX PT, R14, R6, 0x1f, 0x1f ;  /* 0x03e01f00060e7f89 */ /* 0x00006400000e0000 */
.L_x_2659:
[----:B------:R-:W-:Y:S02]  /*104b0*/  ULDC UR4, c[0x0][0xc38] ;  /* 0x00030e0000047ab9 */ /* 0x000fe40000000800 */
[----:B------:R-:W-:-:S04]  /*104c0*/  IMAD.U32 R7, RZ, RZ, UR4 ;  /* 0x00000004ff077e24 */ /* 0x000fc8000f8e00ff */
[----:B-1----:R-:W-:-:S04]  /*104d0*/  IMAD R3, R14, R7, RZ ;  /* 0x000000070e037224 */ /* 0x002fc800078e02ff */
[----:B------:R-:W-:-:S05]  /*104e0*/  IMAD.IADD R8, R3, 0x1, R8 ;  /* 0x0000000103087824 */ /* 0x000fca00078e0208 */
[----:B------:R-:W-:-:S13]  /*104f0*/  ISETP.GT.AND P6, PT, R8, R5, PT ;  /* 0x000000050800720c */ /* 0x000fda0003fc4270 */
[----:B------:R-:W-:Y:S05]  /*10500*/  @!P6 BRA `(.L_x_2541) ;  /* 0xfffffffc0064e947 */ /* 0x000fea000383ffff */
.L_x_2536:
[----:B------:R-:W-:Y:S01]  /*10510*/  IADD3 R16, -R3, R8, RZ ;  /* 0x0000000803107210 */ /* 0x000fe20007ffe1ff */
[----:B------:R-:W-:-:S04]  /*10520*/  UMOV UR4, 0xffffffff ;  /* 0xffffffff00047882 */ /* 0x000fc80000000000 */
[----:B------:R-:W-:-:S05]  /*10530*/  IMAD R0, R6, R7, R16 ;  /* 0x0000000706007224 */ /* 0x000fca00078e0210 */
[----:B------:R-:W-:Y:S01]  /*10540*/  ISETP.GT.AND P6, PT, R0, R5, PT ;  /* 0x000000050000720c */ /* 0x000fe20003fc4270 */
[----:B------:R-:W-:-:S12]  /*10550*/  BRA.DIV UR4, `(.L_x_2542) ;  /* 0x0000003e04fc7947 */ /* 0x000fd8000b800000 */
[----:B------:R-:W-:-:S04]  /*10560*/  VOTE.ANY R0, PT, !P6 ;  /* 0x0000000000007806 */ /* 0x000fc800070e0100 */
[----:B------:R-:W1:Y:S02]  /*10570*/  POPC R8, R0 ;  /* 0x0000000000087309 */ /* 0x000e640000000000 */
[----:B-1----:R1:W2:Y:S02]  /*10580*/  SHFL.IDX PT, R4, R4, R8, 0x1f ;  /* 0x00001f0804047589 */ /* 0x0022a400000e0000 */
.L_x_2663:
[----:B------:R-:W-:Y:S01]  /*10590*/  ISETP.NE.AND P0, PT, R0, RZ, PT ;  /* 0x000000ff0000720c */ /* 0x000fe20003f05270 */
[----:B------:R-:W-:-:S12]  /*105a0*/  IMAD.MOV.U32 R14, RZ, RZ, RZ ;  /* 0x000000ffff0e7224 */ /* 0x000fd800078e00ff */
[----:B------:R-:W-:Y:S05]  /*105b0*/  @!P0 BRA `(.L_x_2543) ;  /* 0x0000000000108947 */ /* 0x000fea0003800000 */
[----:B------:R-:W-:Y:S01]  /*105c0*/  UMOV UR4, 0xffffffff ;  /* 0xffffffff00047882 */ /* 0x000fe20000000000 */
[----:B------:R-:W-:Y:S02]  /*105d0*/  VIADD R12, R8, 0xffffffff ;  /* 0xffffffff080c7836 */ /* 0x000fe40000000000 */
[----:B------:R-:W-:Y:S05]  /*105e0*/  BRA.DIV UR4, `(.L_x_2544) ;  /* 0x0000004204207947 */ /* 0x000fea000b800000 */
[----:B------:R3:W4:Y:S02]  /*105f0*/  SHFL.IDX PT, R14, R6, R12, 0x1f ;  /* 0x00001f0c060e7589 */ /* 0x00072400000e0000 */
.L_x_2543:
[----:B------:R-:W5:Y:S01]  /*10600*/  LDC.64 R2, c[0x0][0xc90] ;  /* 0x00032400ff027b82 */ /* 0x000f620000000a00 */
[----:B------:R-:W-:-:S04]  /*10610*/  IMAD.IADD R19, R8, 0x1, R19 ;  /* 0x0000000108137824 */ /* 0x000fc800078e0213 */
[----:B-----5:R-:W-:-:S05]  /*10620*/  IMAD.WIDE R2, R19, 0x4, R2 ;  /* 0x0000000413027825 */ /* 0x020fca00078e0202 */
[----:B0--3--:R0:W2:Y:S01]  /*10630*/  LDG.E R6, desc[UR36][R2.64] ;  /* 0x0000002402067981 */ /* 0x0090a2000c1e1900 */
[----:B----4-:R-:W-:-:S04]  /*10640*/  IMAD R16, R14, R7, R16 ;  /* 0x000000070e107224 */ /* 0x010fc800078e0210 */
[----:B------:R-:W-:Y:S02]  /*10650*/  IMAD.IADD R5, R5, 0x1, -R16 ;  /* 0x0000000105057824 */ /* 0x000fe400078e0a10 */
[----:B0-----:R-:W-:Y:S02]  /*10660*/  IMAD.MOV.U32 R2, RZ, RZ, RZ ;  /* 0x000000ffff027224 */ /* 0x001fe400078e00ff */
[----:B--2---:R-:W-:-:S05]  /*10670*/  IMAD R0, R4, R6, RZ ;  /* 0x0000000604007224 */ /* 0x004fca00078e02ff */
[----:B-1----:R-:W-:-:S04]  /*10680*/  IABS R8, R0 ;  /* 0x0000000000087213 */ /* 0x002fc80000000000 */
[----:B------:R-:W0:Y:S08]  /*10690*/  I2F.RP R9, R8 ;  /* 0x0000000800097306 */ /* 0x000e300000209400 */
[----:B0-----:R-:W0:Y:S02]  /*106a0*/  MUFU.RCP R9, R9 ;  /* 0x0000000900097308 */ /* 0x001e240000001000 */
[----:B0-----:R-:W-:Y:S01]  /*106b0*/  VIADD R10, R9, 0xffffffe ;  /* 0x0ffffffe090a7836 */ /* 0x001fe20000000000 */
[----:B------:R-:W-:-:S05]  /*106c0*/  IABS R9, R0 ;  /* 0x0000000000097213 */ /* 0x000fca0000000000 */
[----:B------:R-:W0:Y:S01]  /*106d0*/  F2I.FTZ.U32.TRUNC.NTZ R3, R10 ;  /* 0x0000000a00037305 */ /* 0x000e22000021f000 */
[----:B------:R-:W-:Y:S01]  /*106e0*/  IMAD.MOV R9, RZ, RZ, -R9 ;  /* 0x000000ffff097224 */ /* 0x000fe200078e0a09 */
[----:B0-----:R-:W-:-:S05]  /*106f0*/  IADD3 R11, RZ, -R3, RZ ;  /* 0x80000003ff0b7210 */ /* 0x001fca0007ffe0ff */
[----:B------:R-:W-:-:S04]  /*10700*/  IMAD R11, R11, R8, RZ ;  /* 0x000000080b0b7224 */ /* 0x000fc800078e02ff */
[----:B------:R-:W-:Y:S01]  /*10710*/  IMAD.HI.U32 R2, R3, R11, R2 ;  /* 0x0000000b03027227 */ /* 0x000fe200078e0002 */
[----:B------:R-:W-:-:S05]  /*10720*/  IABS R3, R5 ;  /* 0x0000000500037213 */ /* 0x000fca0000000000 */
[----:B------:R-:W-:-:S04]  /*10730*/  IMAD.HI.U32 R2, R2, R3, RZ ;  /* 0x0000000302027227 */ /* 0x000fc800078e00ff */
[----:B------:R-:W-:-:S05]  /*10740*/  IMAD R3, R2, R9, R3 ;  /* 0x0000000902037224 */ /* 0x000fca00078e0203 */
[----:B------:R-:W-:-:S13]  /*10750*/  ISETP.GT.U32.AND P1, PT, R8, R3, PT ;  /* 0x000000030800720c */ /* 0x000fda0003f24070 */
[----:B------:R-:W-:Y:S01]  /*10760*/  @!P1 IMAD.IADD R3, R3, 0x1, -R8 ;  /* 0x0000000103039824 */ /* 0x000fe200078e0a08 */
[----:B------:R-:W-:Y:S02]  /*10770*/  @!P1 IADD3 R2, R2, 0x1, RZ ;  /* 0x0000000102029810 */ /* 0x000fe40007ffe0ff */
[----:B------:R-:W-:Y:S02]  /*10780*/  ISETP.NE.AND P1, PT, R0, RZ, PT ;  /* 0x000000ff0000720c */ /* 0x000fe40003f25270 */
[----:B------:R-:W-:Y:S02]  /*10790*/  ISETP.GE.U32.AND P0, PT, R3, R8, PT ;  /* 0x000000080300720c */ /* 0x000fe40003f06070 */
[----:B------:R-:W-:-:S04]  /*107a0*/  LOP3.LUT R3, R5, R0, RZ, 0x3c, !PT ;  /* 0x0000000005037212 */ /* 0x000fc800078e3cff */
[----:B------:R-:W-:-:S07]  /*107b0*/  ISETP.GE.AND P2, PT, R3, RZ, PT ;  /* 0x000000ff0300720c */ /* 0x000fce0003f46270 */
[----:B------:R-:W-:-:S06]  /*107c0*/  @P0 VIADD R2, R2, 0x1 ;  /* 0x0000000102020836 */ /* 0x000fcc0000000000 */
[----:B------:R-:W-:Y:S01]  /*107d0*/  @!P2 IMAD.MOV R2, RZ, RZ, -R2 ;  /* 0x000000ffff02a224 */ /* 0x000fe200078e0a02 */
[----:B------:R-:W-:-:S05]  /*107e0*/  @!P1 LOP3.LUT R2, RZ, R0, RZ, 0x33, !PT ;  /* 0x00000000ff029212 */ /* 0x000fca00078e33ff */
[----:B------:R-:W-:Y:S01]  /*107f0*/  IMAD R8, R6, R2, RZ ;  /* 0x0000000206087224 */ /* 0x000fe200078e02ff */
[----:B------:R-:W-:-:S03]  /*10800*/  IADD3 R2, -R2, RZ, RZ ;  /* 0x000000ff02027210 */ /* 0x000fc60007ffe1ff */
[----:B------:R-:W-:Y:S02]  /*10810*/  IMAD.MOV R3, RZ, RZ, -R8 ;  /* 0x000000ffff037224 */ /* 0x000fe400078e0a08 */
[----:B------:R-:W-:Y:S02]  /*10820*/  IMAD R11, R0, R2, R5 ;  /* 0x00000002000b7224 */ /* 0x000fe400078e0205 */
[----:B------:R-:W-:Y:S01]  /*10830*/  IMAD.MOV.U32 R2, RZ, RZ, RZ ;  /* 0x000000ffff027224 */ /* 0x000fe200078e00ff */
[----:B------:R-:W-:-:S04]  /*10840*/  VIADDMNMX R6, R3, R7, R6, PT ;  /* 0x0000000703067246 */ /* 0x000fc80003800106 */
[----:B------:R-:W-:-:S04]  /*10850*/  IABS R7, R6 ;  /* 0x0000000600077213 */ /* 0x000fc80000000000 */
[----:B------:R-:W0:Y:S08]  /*10860*/  I2F.RP R9, R7 ;  /* 0x0000000700097306 */ /* 0x000e300000209400 */
[----:B0-----:R-:W0:Y:S02]  /*10870*/  MUFU.RCP R9, R9 ;  /* 0x0000000900097308 */ /* 0x001e240000001000 */
[----:B0-----:R-:W-:-:S06]  /*10880*/  VIADD R3, R9, 0xffffffe ;  /* 0x0ffffffe09037836 */ /* 0x001fcc0000000000 */
[----:B------:R-:W0:Y:S02]  /*10890*/  F2I.FTZ.U32.TRUNC.NTZ R3, R3 ;  /* 0x0000000300037305 */ /* 0x000e24000021f000 */
[----:B0-----:R-:W-:-:S04]  /*108a0*/  IMAD.MOV R0, RZ, RZ, -R3 ;  /* 0x000000ffff007224 */ /* 0x001fc800078e0a03 */
[----:B------:R-:W-:Y:S01]  /*108b0*/  IMAD R5, R0, R7, RZ ;  /* 0x0000000700057224 */ /* 0x000fe200078e02ff */
[----:B------:R-:W-:-:S03]  /*108c0*/  IABS R0, R6 ;  /* 0x0000000600007213 */ /* 0x000fc60000000000 */
[----:B------:R-:W-:Y:S01]  /*108d0*/  IMAD.HI.U32 R2, R3, R5, R2 ;  /* 0x0000000503027227 */ /* 0x000fe200078e0002 */
[----:B------:R-:W-:-:S03]  /*108e0*/  IABS R5, R11 ;  /* 0x0000000b00057213 */ /* 0x000fc60000000000 */
[----:B------:R-:W-:Y:S02]  /*108f0*/  IMAD.MOV R0, RZ, RZ, -R0 ;  /* 0x000000ffff007224 */ /* 0x000fe400078e0a00 */
[----:B------:R-:W-:-:S04]  /*10900*/  IMAD.HI.U32 R2, R2, R5, RZ ;  /* 0x0000000502027227 */ /* 0x000fc800078e00ff */
[----:B------:R-:W-:Y:S02]  /*10910*/  IMAD R0, R2, R0, R5 ;  /* 0x0000000002007224 */ /* 0x000fe400078e0205 */
[----:B------:R-:W-:-:S03]  /*10920*/  IMAD.IADD R3, R11, 0x1, R8 ;  /* 0x000000010b037824 */ /* 0x000fc600078e0208 */
        /* <DEDUP_REMOVED lines=9> */
[----:B------:R-:W-:Y:S01]  /*109c0*/  @!P1 LOP3.LUT R2, RZ, R6, RZ, 0x33, !PT ;  /* 0x00000006ff029212 */ /* 0x000fe200078e33ff */
[----:B------:R-:W-:-:S03]  /*109d0*/  IMAD.MOV R6, RZ, RZ, -R6 ;  /* 0x000000ffff067224 */ /* 0x000fc600078e0a06 */
[----:B------:R-:W-:Y:S01]  /*109e0*/  LOP3.LUT R17, RZ, R2, RZ, 0x33, !PT ;  /* 0x00000002ff117212 */ /* 0x000fe200078e33ff */
[----:B------:R-:W-:-:S03]  /*109f0*/  IMAD R18, R2, R6, R3 ;  /* 0x0000000602127224 */ /* 0x000fc600078e0203 */
[----:B------:R-:W-:Y:S01]  /*10a00*/  IADD3 R17, R4, R17, RZ ;  /* 0x0000001104117210 */ /* 0x000fe20007ffe0ff */
[----:B------:R-:W-:Y:S06]  /*10a10*/  BRA `(.L_x_2545) ;  /* 0x00000000001c7947 */ /* 0x000fec0003800000 */
.L_x_2537:
[----:B------:R-:W-:Y:S01]  /*10a20*/  UMOV UR4, URZ ;  /* 0x0000003f00047c82 */ /* 0x000fe20008000000 */
[----:B------:R-:W-:Y:S01]  /*10a30*/  UMOV UR5, URZ ;  /* 0x0000003f00057c82 */ /* 0x000fe20008000000 */
[----:B------:R-:W-:Y:S01]  /*10a40*/  ULDC UR6, c[0x0][0xc3c] ;  /* 0x00030f0000067ab9 */ /* 0x000fe20000000800 */
[----:B------:R-:W-:Y:S02]  /*10a50*/  IMAD.MOV.U32 R16, RZ, RZ, R5 ;  /* 0x000000ffff107224 */ /* 0x000fe400078e0005 */
[----:B------:R-:W-:Y:S02]  /*10a60*/  IMAD.U32 R17, RZ, RZ, UR4 ;  /* 0x00000004ff117e24 */ /* 0x000fe4000f8e00ff */
[----:B------:R-:W-:Y:S02]  /*10a70*/  IMAD.U32 R18, RZ, RZ, UR5 ;  /* 0x00000005ff127e24 */ /* 0x000fe4000f8e00ff */
[----:B------:R-:W-:-:S07]  /*10a80*/  IMAD.U32 R19, RZ, RZ, UR6 ;  /* 0x00000006ff137e24 */ /* 0x000fce000f8e00ff */
.L_x_2545:
[----:B------:R-:W1:Y:S01]  /*10a90*/  S2R R0, SR_TID.X ;  /* 0x0000000000007919 */ /* 0x000e620000002100 */
        /* <DEDUP_REMOVED lines=9> */
.L_x_2534:
[----:B------:R-:W-:Y:S02]  /*10b30*/  ULDC UR4, c[0x0][0xc3c] ;  /* 0x00030f0000047ab9 */ /* 0x000fe40000000800 */
[----:B-1----:R-:W-:-:S13]  /*10b40*/  ISETP.GE.AND P0, PT, R19, UR4, PT ;  /* 0x0000000413007c0c */ /* 0x002fda000bf06270 */
[----:B------:R-:W-:Y:S05]  /*10b50*/  @!P0 BRA `(.L_x_2546) ;  /* 0xffffffb400d88947 */ /* 0x000fea000383ffff */
[----:B------:R-:W-:Y:S05]  /*10b60*/  BSYNC B8 ;  /* 0x0000000000087941 */ /* 0x000fea0003800000 */
.L_x_2483:
[----:B-1----:R-:W3:Y:S01]  /*10b70*/  LDL.LU R0, [R1+0x18] ;  /* 0x0000180001007983 */ /* 0x002ee20000300800 */
[----:B------:R-:W-:Y:S01]  /*10b80*/  BSSY B0, `(.L_x_2547) ;  /* 0x000000b000007945 */ /* 0x000fe20003800000 */
[----:B------:R-:W1:Y:S01]  /*10b90*/  S2R R5, SR_CgaCtaId ;  /* 0x0000000000057919 */ /* 0x000e620000008800 */
[----:B---3--:R-:W-:-:S04]  /*10ba0*/  IADD3 R0, R0, 0x1, RZ ;  /* 0x0000000100007810 */ /* 0x008fc80007ffe0ff */
        /* <DEDUP_REMOVED lines=8> */
.L_x_2666:
[----:B------:R-:W-:Y:S05]  /*10c30*/  BSYNC B0 ;  /* 0x0000000000007941 */ /* 0x000fea0003800000 */
.L_x_2547:
[----:B------:R-:W-:-:S03]  /*10c40*/  UMOV UR4, 0xffffffff ;  /* 0xffffffff00047882 */ /* 0x000fc60000000000 */
[----:B------:R-:W-:Y:S05]  /*10c50*/  BRA.DIV UR4, `(.L_x_2549) ;  /* 0x0000003a04bc7947 */ /* 0x000fea000b800000 */
[----:B-1----:R-:W1:Y:S02]  /*10c60*/  S2R R0, SR_TID.X ;  /* 0x0000000000007919 */ /* 0x002e640000002100 */
[----:B-1----:R-:W-:-:S04]  /*10c70*/  SHF.R.U32.HI R0, RZ, 0x5, R0 ;  /* 0x00000005ff007819 */ /* 0x002fc80000011600 */
[----:B------:R-:W-:-:S05]  /*10c80*/  LOP3.LUT R0, R0, 0x3, RZ, 0xc0, !PT ;  /* 0x0000000300007812 */ /* 0x000fca00078ec0ff */
[----:B------:R1:W3:Y:S02]  /*10c90*/  SHFL.IDX PT, R14, R0, RZ, 0x1f ;  /* 0x00001fff000e7589 */ /* 0x0002e400000e0000 */
.L_x_2669:
[----:B---3--:R-:W-:Y:S01]  /*10ca0*/  ISETP.NE.AND P0, PT, R14, RZ, PT ;  /* 0x000000ff0e00720c */ /* 0x008fe20003f05270 */
[----:B------:R-:W-:-:S12]  /*10cb0*/  BSSY B0, `(.L_x_2550) ;  /* 0x0000024000007945 */ /* 0x000fd80003800000 */
[----:B------:R-:W-:Y:S05]  /*10cc0*/  @P0 BRA `(.L_x_2551) ;  /* 0x0000000000880947 */ /* 0x000fea0003800000 */
[----:B------:R-:W-:-:S03]  /*10cd0*/  UMOV UR4, 0xffffffff ;  /* 0xffffffff00047882 */ /* 0x000fc60000000000 */
[----:B------:R-:W-:Y:S05]  /*10ce0*/  BRA.DIV UR4, `(.L_x_2552) ;  /* 0x0000003a04cc7947 */ /* 0x000fea000b800000 */
[----:B------:R-:W-:-:S13]  /*10cf0*/  ELECT P6, URZ, PT ;  /* 0x00000000003f782f */ /* 0x000fda00038c0000 */
.L_x_2672:
[----:B------:R-:W-:Y:S05]  /*10d00*/  @!P6 BRA `(.L_x_2551) ;  /* 0x000000000078e947 */ /* 0x000fea0003800000 */
[----:B------:R-:W-:-:S06]  /*10d10*/  ULOP3.LUT UR4, UR60, 0x2, URZ, 0xfc, !UPT ;  /* 0x000000023c047892 */ /* 0x000fcc000f8efc3f */
[----:B-1----:R-:W-:-:S05]  /*10d20*/  IMAD.U32 R0, RZ, RZ, UR4 ;  /* 0x00000004ff007e24 */ /* 0x002fca000f8e00ff */
[----:B------:R-:W-:-:S13]  /*10d30*/  ISETP.NE.AND P0, PT, R0, 0x3, PT ;  /* 0x000000030000780c */ /* 0x000fda0003f05270 */
[----:B------:R-:W-:Y:S05]  /*10d40*/  @!P0 BRA `(.L_x_2553) ;  /* 0x0000000000048947 */ /* 0x000fea0003800000 */
[----:B------:R-:W-:Y:S01]  /*10d50*/  BPT.TRAP 0x1 ;  /* 0x000000040000795c */ /* 0x000fe20000300000 */
.L_x_2553:
[C---:B------:R-:W-:Y:S01]  /*10d60*/  IMAD R5, R27.reuse, 0x8, R4 ;  /* 0x000000081b057824 */ /* 0x040fe200078e0204 */
[----:B------:R-:W-:Y:S01]  /*10d70*/  SHF.L.U32 R0, R28, 0x1f, RZ ;  /* 0x0000001f1c007819 */ /* 0x000fe200000006ff */
[----:B------:R-:W-:-:S03]  /*10d80*/  VIADD R27, R27, 0x1 ;  /* 0x000000011b1b7836 */ /* 0x000fc60000000000 */
[----:B------:R-:W1:Y:S02]  /*10d90*/  SYNCS.PHASECHK.TRANS64.TRYWAIT P1, [R5+URZ+0x2a840], R0 ;  /* 0x02a84000050075a7 */ /* 0x000e64000802017f */
[----:B------:R-:W-:-:S04]  /*10da0*/  ISETP.NE.AND P2, PT, R27, 0x2, PT ;  /* 0x000000021b00780c */ /* 0x000fc80003f45270 */
[----:B------:R-:W-:Y:S01]  /*10db0*/  SEL R3, RZ, 0x1, P2 ;  /* 0x00000001ff037807 */ /* 0x000fe20001000000 */
[----:B-1----:R-:W-:Y:S08]  /*10dc0*/  @!P1 BRA `(.L_x_2554) ;  /* 0x0000003800b49947 */ /* 0x002ff00003800000 */
.L_x_2673:
[----:B------:R-:W-:Y:S02]  /*10dd0*/  SEL R27, R27, RZ, P2 ;  /* 0x000000ff1b1b7207 */ /* 0x000fe40001000000 */
[----:B------:R-:W-:Y:S01]  /*10de0*/  LOP3.LUT R2, R28, R3, RZ, 0x3c, !PT ;  /* 0x000000031c027212 */ /* 0x000fe200078e3cff */
[----:B------:R-:W-:Y:S06]  /*10df0*/  @!P0 BRA `(.L_x_2555) ;  /* 0x0000000000048947 */ /* 0x000fec0003800000 */
[----:B------:R-:W-:Y:S01]  /*10e00*/  BPT.TRAP 0x1 ;  /* 0x000000040000795c */ /* 0x000fe20000300000 */
.L_x_2555:
[----:B------:R-:W-:Y:S02]  /*10e10*/  LEA R27, R27, R4, 0x3 ;  /* 0x000000041b1b7211 */ /* 0x000fe400078e18ff */
[----:B------:R-:W-:-:S04]  /*10e20*/  SHF.L.U32 R2, R2, 0x1f, RZ ;  /* 0x0000001f02027819 */ /* 0x000fc800000006ff */
[----:B------:R-:W3:Y:S02]  /*10e30*/  SYNCS.PHASECHK.TRANS64.TRYWAIT P1, [R27+URZ+0x2a840], R2 ;  /* 0x02a840021b0075a7 */ /* 0x000ee4000802017f */
[----:B---3--:R-:W-:Y:S05]  /*10e40*/  @!P1 BRA `(.L_x_2556) ;  /* 0x0000003800a89947 */ /* 0x008fea0003800000 */
.L_x_2674:
[----:B------:R-:W-:Y:S05]  /*10e50*/  @!P0 BRA `(.L_x_2557) ;  /* 0x0000000000048947 */ /* 0x000fea0003800000 */
[----:B------:R-:W-:Y:S01]  /*10e60*/  BPT.TRAP 0x1 ;  /* 0x000000040000795c */ /* 0x000fe20000300000 */
.L_x_2557:
[----:B------:R-:W4:Y:S02]  /*10e70*/  SYNCS.PHASECHK.TRANS64.TRYWAIT P1, [R5+URZ+0x2a860], R0 ;  /* 0x02a86000050075a7 */ /* 0x000f24000802017f */
[----:B----4-:R-:W-:Y:S05]  /*10e80*/  @!P1 BRA `(.L_x_2558) ;  /* 0x0000003800ac9947 */ /* 0x010fea0003800000 */
.L_x_2675:
[----:B------:R-:W-:Y:S05]  /*10e90*/  @!P0 BRA `(.L_x_2559) ;  /* 0x0000000000048947 */ /* 0x000fea0003800000 */
[----:B------:R-:W-:Y:S01]  /*10ea0*/  BPT.TRAP 0x1 ;  /* 0x000000040000795c */ /* 0x000fe20000300000 */
.L_x_2559:
[----:B------:R0:W0:Y:S02]  /*10eb0*/  SYNCS.PHASECHK.TRANS64.TRYWAIT P0, [R27+URZ+0x2a860], R2 ;  /* 0x02a860021b0075a7 */ /* 0x000024000800017f */
[----:B0-----:R-:W-:Y:S05]  /*10ec0*/  @!P0 NANOSLEEP.SYNCS 0x989680 ;  /* 0x009896800000895d */ /* 0x001fea0003900000 */
[----:B------:R-:W0:Y:S02]  /*10ed0*/  @!P0 SYNCS.PHASECHK.TRANS64 P0, [R27+URZ+0x2a860], R2 ;  /* 0x02a860021b0085a7 */ /* 0x000e24000800007f */
[----:B0-----:R-:W-:Y:S05]  /*10ee0*/  @!P0 BRA `(.L_x_2559) ;  /* 0xfffffffc00f08947 */ /* 0x001fea000383ffff */
.L_x_2551:
[----:B------:R-:W-:Y:S05]  /*10ef0*/  BSYNC B0 ;  /* 0x0000000000007941 */ /* 0x000fea0003800000 */
.L_x_2550:
[----:B------:R-:W-:Y:S05]  /*10f00*/  EXIT ;  /* 0x000000000000794d */ /* 0x000fea0003800000 */
.L_x_2419:
[----:B0-----:R-:W-:-:S04]  /*10f10*/  IMAD.U32 R3, RZ, RZ, UR40 ;  /* 0x00000028ff037e24 */ /* 0x001fc8000f8e00ff */
[----:B------:R0:W1:Y:S03]  /*10f20*/  SYNCS.PHASECHK.TRANS64.TRYWAIT P1, [R3+URZ+0x2a800], R0 ;  /* 0x02a80000030075a7 */ /* 0x000066000802017f */
[----:B-1----:R-:W-:Y:S05]  /*10f30*/  @!P1 NANOSLEEP.SYNCS 0x989680 ;  /* 0x009896800000995d */ /* 0x002fea0003900000 */
[----:B------:R-:W1:Y:S02]  /*10f40*/  @!P1 SYNCS.PHASECHK.TRANS64 P1, [R3+URZ+0x2a800], R0 ;  /* 0x02a80000030095a7 */ /* 0x000e64000802007f */
[----:B-1----:R-:W-:Y:S05]  /*10f50*/  @!P1 BRA `(.L_x_2419) ;  /* 0xfffffffc00ec9947 */ /* 0x002fea000383ffff */
[----:B------:R-:W-:Y:S05]  /*10f60*/  BRA `(.L_x_2560) ;  /* 0xffffff0400bc7947 */ /* 0x000fea000383ffff */
.L_x_2423:
[----:B-1----:R1:W2:Y:S02]  /*10f70*/  SYNCS.PHASECHK.TRANS64.TRYWAIT P1, [R0+URZ+0x2a830], R3 ;  /* 0x02a83003000075a7 */ /* 0x0022a4000802017f */
[----:B--2---:R-:W-:Y:S05]  /*10f80*/  @!P1 NANOSLEEP.SYNCS 0x989680 ;  /* 0x009896800000995d */ /* 0x004fea0003900000 */
[----:B------:R-:W2:Y:S02]  /*10f90*/  @!P1 SYNCS.PHASECHK.TRANS64 P1, [R0+URZ+0x2a830], R3 ;  /* 0x02a83003000095a7 */ /* 0x000ea4000802007f */
[----:B--2---:R-:W-:Y:S05]  /*10fa0*/  @!P1 BRA `(.L_x_2423) ;  /* 0xfffffffc00f09947 */ /* 0x004fea000383ffff */
[----:B------:R-:W-:Y:S05]  /*10fb0*/  BRA `(.L_x_2422) ;  /* 0xffffff0400d87947 */ /* 0x000fea000383ffff */
.L_x_2429:
[----:B-1----:R-:W-:-:S04]  /*10fc0*/  IMAD.U32 R10, RZ, RZ, UR7 ;  /* 0x00000007ff0a7e24 */ /* 0x002fc8000f8e00ff */
[----:B------:R1:W2:Y:S03]  /*10fd0*/  SYNCS.PHASECHK.TRANS64.TRYWAIT P1, [R10+URZ+0x2a830], R9 ;  /* 0x02a830090a0075a7 */ /* 0x0002a6000802017f */
[----:B--2---:R-:W-:Y:S05]  /*10fe0*/  @!P1 NANOSLEEP.SYNCS 0x989680 ;  /* 0x009896800000995d */ /* 0x004fea0003900000 */
[----:B------:R-:W2:Y:S02]  /*10ff0*/  @!P1 SYNCS.PHASECHK.TRANS64 P1, [R10+URZ+0x2a830], R9 ;  /* 0x02a830090a0095a7 */ /* 0x000ea4000802007f */
[----:B--2---:R-:W-:Y:S05]  /*11000*/  @!P1 BRA `(.L_x_2429) ;  /* 0xfffffffc00ec9947 */ /* 0x004fea000383ffff */
[----:B------:R-:W-:Y:S05]  /*11010*/  BRA `(.L_x_2428) ;  /* 0xffffff2c00507947 */ /* 0x000fea000383ffff */
.L_x_2433:
[----:B01----:R-:W-:-:S04]  /*11020*/  IMAD.U32 R9, RZ, RZ, UR10 ;  /* 0x0000000aff097e24 */ /* 0x003fc8000f8e00ff */
[----:B------:R0:W1:Y:S03]  /*11030*/  SYNCS.PHASECHK.TRANS64.TRYWAIT P1, [R9+URZ+0x2a850], R0 ;  /* 0x02a85000090075a7 */ /* 0x000066000802017f */
[----:B-1----:R-:W-:Y:S05]  /*11040*/  @!P1 NANOSLEEP.SYNCS 0x989680 ;  /* 0x009896800000995d */ /* 0x002fea0003900000 */
[----:B------:R-:W1:Y:S02]  /*11050*/  @!P1 SYNCS.PHASECHK.TRANS64 P1, [R9+URZ+0x2a850], R0 ;  /* 0x02a85000090095a7 */ /* 0x000e64000802007f */
[----:B-1----:R-:W-:Y:S05]  /*11060*/  @!P1 BRA `(.L_x_2433) ;  /* 0xfffffffc00ec9947 */ /* 0x002fea000383ffff */
[----:B------:R-:W-:Y:S05]  /*11070*/  BRA `(.L_x_2432) ;  /* 0xffffff3400987947 */ /* 0x000fea000383ffff */
.L_x_2441:
[----:B-1----:R-:W-:-:S04]  /*11080*/  IMAD.U32 R10, RZ, RZ, UR7 ;  /* 0x00000007ff0a7e24 */ /* 0x002fc8000f8e00ff */
[----:B------:R1:W2:Y:S03]  /*11090*/  SYNCS.PHASECHK.TRANS64.TRYWAIT P1, [R10+URZ+0x2a830], R9 ;  /* 0x02a830090a0075a7 */ /* 0x0002a6000802017f */
[----:B--2---:R-:W-:Y:S05]  /*110a0*/  @!P1 NANOSLEEP.SYNCS 0x989680 ;  /* 0x009896800000995d */ /* 0x004fea0003900000 */
[----:B------:R-:W2:Y:S02]  /*110b0*/  @!P1 SYNCS.PHASECHK.TRANS64 P1, [R10+URZ+0x2a830], R9 ;  /* 0x02a830090a0095a7 */ /* 0x000ea4000802007f */
[----:B--2---:R-:W-:Y:S05]  /*110c0*/  @!P1 BRA `(.L_x_2441) ;  /* 0xfffffffc00ec9947 */ /* 0x004fea000383ffff */
[----:B------:R-:W-:Y:S05]  /*110d0*/  BRA `(.L_x_2440) ;  /* 0xffffff5400a87947 */ /* 0x000fea000383ffff */
.L_x_2445:
[----:B01----:R-:W-:-:S04]  /*110e0*/  MOV R9, UR7 ;  /* 0x0000000700097c02 */ /* 0x003fc80008000f00 */
[----:B------:R0:W1:Y:S03]  /*110f0*/  SYNCS.PHASECHK.TRANS64.TRYWAIT P1, [R9+URZ+0x2a850], R0 ;  /* 0x02a85000090075a7 */ /* 0x000066000802017f */
[----:B-1----:R-:W-:Y:S05]  /*11100*/  @!P1 NANOSLEEP.SYNCS 0x989680 ;  /* 0x009896800000995d */ /* 0x002fea0003900000 */
[----:B------:R-:W1:Y:S02]  /*11110*/  @!P1 SYNCS.PHASECHK.TRANS64 P1, [R9+URZ+0x2a850], R0 ;  /* 0x02a85000090095a7 */ /* 0x000e64000802007f */
[----:B-1----:R-:W-:Y:S05]  /*11120*/  @!P1 BRA `(.L_x_2445) ;  /* 0xfffffffc00ec9947 */ /* 0x002fea000383ffff */
[----:B------:R-:W-:Y:S05]  /*11130*/  BRA `(.L_x_2444) ;  /* 0xffffff5c00f07947 */ /* 0x000fea000383ffff */
.L_x_2452:
[----:B-1----:R-:W-:-:S04]  /*11140*/  IMAD.U32 R3, RZ, RZ, UR5 ;  /* 0x00000005ff037e24 */ /* 0x002fc8000f8e00ff */
[----:B------:R1:W2:Y:S03]  /*11150*/  SYNCS.PHASECHK.TRANS64.TRYWAIT P1, [R3+URZ+0x2a850], R0 ;  /* 0x02a85000030075a7 */ /* 0x0002a6000802017f */
[----:B--2---:R-:W-:Y:S05]  /*11160*/  @!P1 NANOSLEEP.SYNCS 0x989680 ;  /* 0x009896800000995d */ /* 0x004fea0003900000 */
[----:B------:R-:W2:Y:S02]  /*11170*/  @!P1 SYNCS.PHASECHK.TRANS64 P1, [R3+URZ+0x2a850], R0 ;  /* 0x02a85000030095a7 */ /* 0x000ea4000802007f */
[----:B--2---:R-:W-:Y:S05]  /*11180*/  @!P1 BRA `(.L_x_2452) ;  /* 0xfffffffc00ec9947 */ /* 0x004fea000383ffff */
[----:B------:R-:W-:Y:S05]  /*11190*/  BRA `(.L_x_2451) ;  /* 0xffffff7c00047947 */ /* 0x000fea000383ffff */
.L_x_2495:
[----:B------:R-:W-:Y:S01]  /*111a0*/  SHF.R.U32.HI R9, RZ, 0x5, R21 ;  /* 0x00000005ff097819 */ /* 0x000fe20000011615 */
[----:B------:R-:W-:Y:S01]  /*111b0*/  BSSY B0, `(.L_x_2561) ;  /* 0x0000009000007945 */ /* 0x000fe20003800000 */
[----:B------:R-:W-:Y:S01]  /*111c0*/  IMAD.MOV.U32 R12, RZ, RZ, RZ ;  /* 0x000000ffff0c7224 */ /* 0x000fe200078e00ff */
[----:B------:R-:W-:Y:S01]  /*111d0*/  MOV R15, 0xffffffff ;  /* 0xffffffff000f7802 */ /* 0x000fe20000000f00 */
[----:B------:R-:W-:Y:S01]  /*111e0*/  IMAD.MOV.U32 R11, RZ, RZ, 0x1f ;  /* 0x0000001fff0b7424 */ /* 0x000fe200078e00ff */
[----:B------:R-:W-:-:S05]  /*111f0*/  LOP3.LUT R9, R9, 0x3, RZ, 0xc0, !PT ;  /* 0x0000000309097812 */ /* 0x000fca00078ec0ff */
[----:B------:R-:W-:-:S07]  /*11200*/  IMAD.MOV.U32 R13, RZ, RZ, R9 ;  /* 0x000000ffff0d7224 */ /* 0x000fce00078e0009 */
[----:B-----5:R-:W-:Y:S05]  /*11210*/  WARPSYNC.COLLECTIVE R15, `(.L_x_2562) ;  /* 0x000000000f087348 */ /* 0x020fea0003c00000 */
[----:B------:R0:W1:Y:S02]  /*11220*/  SHFL.IDX P6, R14, R13, R12, R11 ;  /* 0x0000000c0d0e7389 */ /* 0x00006400000c000b */
[----:B01---5:R-:W-:Y:S01]  /*11230*/  ENDCOLLECTIVE ;  /* 0x000000000000791b */ /* 0x023fe20003800000 */
.L_x_2562:
[----:B------:R-:W-:Y:S05]  /*11240*/  BSYNC B0 ;  /* 0x0000000000007941 */ /* 0x000fea0003800000 */
.L_x_2561:
[----:B------:R-:W-:Y:S05]  /*11250*/  BRA `(.L_x_2563) ;  /* 0xffffffbc00b87947 */ /* 0x000fea000383ffff */
.L_x_2498:
[----:B0-----:R0:W1:Y:S02]  /*11260*/  SYNCS.PHASECHK.TRANS64.TRYWAIT P0, [R7+URZ+0x2a840], R2 ;  /* 0x02a84002070075a7 */ /* 0x001064000800017f */
[----:B-1----:R-:W-:Y:S05]  /*11270*/  @!P0 NANOSLEEP.SYNCS 0x989680 ;  /* 0x009896800000895d */ /* 0x002fea0003900000 */
[----:B------:R-:W1:Y:S02]  /*11280*/  @!P0 SYNCS.PHASECHK.TRANS64 P0, [R7+URZ+0x2a840], R2 ;  /* 0x02a84002070085a7 */ /* 0x000e64000800007f */
[----:B-1----:R-:W-:Y:S05]  /*11290*/  @!P0 BRA `(.L_x_2498) ;  /* 0xfffffffc00f08947 */ /* 0x002fea000383ffff */
[----:B------:R-:W-:Y:S05]  /*112a0*/  BRA `(.L_x_2564) ;  /* 0xffffffc0002c7947 */ /* 0x000fea000383ffff */
.L_x_2499:
        /* <DEDUP_REMOVED lines=8> */
.L_x_2566:
[----:B------:R-:W-:Y:S05]  /*11330*/  BSYNC B0 ;  /* 0x0000000000007941 */ /* 0x000fea0003800000 */
.L_x_2565:
[----:B------:R-:W-:Y:S01]  /*11340*/  IMAD.MOV.U32 R13, RZ, RZ, R4 ;  /* 0x000000ffff0d7224 */ /* 0x000fe200078e0004 */
[----:B------:R-:W-:Y:S01]  /*11350*/  MOV R2, R14 ;  /* 0x0000000e00027202 */ /* 0x000fe20000000f00 */
[----:B------:R-:W-:Y:S02]  /*11360*/  IMAD.MOV.U32 R12, RZ, RZ, RZ ;  /* 0x000000ffff0c7224 */ /* 0x000fe400078e00ff */
[----:B------:R-:W-:Y:S02]  /*11370*/  IMAD.MOV.U32 R11, RZ, RZ, 0x181f ;  /* 0x0000181fff0b7424 */ /* 0x000fe400078e00ff */
[----:B------:R-:W-:Y:S02]  /*11380*/  IMAD.MOV.U32 R15, RZ, RZ, -0x1 ;  /* 0xffffffffff0f7424 */ /* 0x000fe400078e00ff */
[----:B------:R-:W-:-:S07]  /*11390*/  @P0 IMAD R8, R5, 0x2, R22 ;  /* 0x0000000205080824 */ /* 0x000fce00078e0216 */
[----:B------:R-:W-:Y:S05]  /*113a0*/  WARPSYNC.COLLECTIVE R15, `(.L_x_2567) ;  /* 0x000000000f087348 */ /* 0x000fea0003c00000 */
[----:B------:R0:W1:Y:S02]  /*113b0*/  SHFL.IDX P6, R14, R13, R12, R11 ;  /* 0x0000000c0d0e7389 */ /* 0x00006400000c000b */
[----:B01----:R-:W-:Y:S01]  /*113c0*/  ENDCOLLECTIVE ;  /* 0x000000000000791b */ /* 0x003fe20003800000 */
.L_x_2567:
[----:B------:R-:W-:Y:S02]  /*113d0*/  IMAD.MOV.U32 R13, RZ, RZ, R0 ;  /* 0x000000ffff0d7224 */ /* 0x000fe400078e0000 */
[----:B------:R-:W-:Y:S01]  /*113e0*/  IMAD.MOV.U32 R12, RZ, RZ, 0x1 ;  /* 0x00000001ff0c7424 */ /* 0x000fe200078e00ff */
[----:B------:R-:W-:-:S07]  /*113f0*/  MOV R3, R14 ;  /* 0x0000000e00037202 */ /* 0x000fce0000000f00 */
[----:B------:R-:W-:Y:S05]  /*11400*/  WARPSYNC.COLLECTIVE R15, `(.L_x_2568) ;  /* 0x000000000f087348 */ /* 0x000fea0003c00000 */
[----:B------:R0:W1:Y:S02]  /*11410*/  SHFL.IDX P6, R14, R13, R12, R11 ;  /* 0x0000000c0d0e7389 */ /* 0x00006400000c000b */
[----:B01----:R-:W-:Y:S01]  /*11420*/  ENDCOLLECTIVE ;  /* 0x000000000000791b */ /* 0x003fe20003800000 */
.L_x_2568:
        /* <DEDUP_REMOVED lines=13> */
[----:B0-----:R-:W-:Y:S01]  /*11500*/  MOV R2, R14 ;  /* 0x0000000e00027202 */ /* 0x001fe20000000f00 */
[----:B------:R-:W-:-:S07]  /*11510*/  @P1 IMAD R8, R5, 0x2, R22 ;  /* 0x0000000205081824 */ /* 0x000fce00078e0216 */
[----:B------:R-:W-:Y:S05]  /*11520*/  WARPSYNC.COLLECTIVE R15, `(.L_x_2569) ;  /* 0x000000000f087348 */ /* 0x000fea0003c00000 */
[----:B------:R0:W1:Y:S02]  /*11530*/  SHFL.IDX P6, R14, R13, R12, R11 ;  /* 0x0000000c0d0e7389 */ /* 0x00006400000c000b */
[----:B01----:R-:W-:Y:S01]  /*11540*/  ENDCOLLECTIVE ;  /* 0x000000000000791b */ /* 0x003fe20003800000 */
.L_x_2569:
[----:B------:R-:W-:Y:S01]  /*11550*/  MOV R13, R0 ;  /* 0x00000000000d7202 */ /* 0x000fe20000000f00 */
[----:B------:R-:W-:Y:S02]  /*11560*/  IMAD.MOV.U32 R12, RZ, RZ, 0x2 ;  /* 0x00000002ff0c7424 */ /* 0x000fe400078e00ff */
[----:B------:R-:W-:-:S07]  /*11570*/  IMAD.MOV.U32 R3, RZ, RZ, R14 ;  /* 0x000000ffff037224 */ /* 0x000fce00078e000e */
[----:B------:R-:W-:Y:S05]  /*11580*/  WARPSYNC.COLLECTIVE R15, `(.L_x_2570) ;  /* 0x000000000f087348 */ /* 0x000fea0003c00000 */
[----:B------:R0:W1:Y:S02]  /*11590*/  SHFL.IDX P6, R14, R13, R12, R11 ;  /* 0x0000000c0d0e7389 */ /* 0x00006400000c000b */
[----:B01----:R-:W-:Y:S01]  /*115a0*/  ENDCOLLECTIVE ;  /* 0x000000000000791b */ /* 0x003fe20003800000 */
.L_x_2570:
        /* <DEDUP_REMOVED lines=17> */
.L_x_2571:
[----:B------:R-:W-:Y:S02]  /*116c0*/  @P1 IMAD R8, R5, 0x2, R22 ;  /* 0x0000000205081824 */ /* 0x000fe400078e0216 */
[----:B------:R-:W-:Y:S02]  /*116d0*/  IMAD.MOV.U32 R13, RZ, RZ, R0 ;  /* 0x000000ffff0d7224 */ /* 0x000fe400078e0000 */
[----:B------:R-:W-:Y:S02]  /*116e0*/  IMAD.MOV.U32 R12, RZ, RZ, 0x3 ;  /* 0x00000003ff0c7424 */ /* 0x000fe400078e00ff */
[----:B------:R-:W-:-:S07]  /*116f0*/  IMAD.MOV.U32 R3, RZ, RZ, R14 ;  /* 0x000000ffff037224 */ /* 0x000fce00078e000e */
[----:B------:R-:W-:Y:S05]  /*11700*/  WARPSYNC.COLLECTIVE R15, `(.L_x_2572) ;  /* 0x000000000f087348 */ /* 0x000fea0003c00000 */
[----:B------:R0:W1:Y:S02]  /*11710*/  SHFL.IDX P6, R14, R13, R12, R11 ;  /* 0x0000000c0d0e7389 */ /* 0x00006400000c000b */
[----:B01----:R-:W-:Y:S01]  /*11720*/  ENDCOLLECTIVE ;  /* 0x000000000000791b */ /* 0x003fe20003800000 */
.L_x_2572:
[----:B------:R-:W-:-:S04]  /*11730*/  @P1 LEA R3, P0, R9, R3, 0x1 ;  /* 0x0000000309031211 */ /* 0x000fc800078008ff */
[----:B------:R-:W-:-:S04]  /*11740*/  @P1 IADD3.X R2, RZ, R2, RZ, P0, !PT ;  /* 0x00000002ff021210 */ /* 0x000fc800007fe4ff */
        /* <DEDUP_REMOVED lines=15> */
.L_x_2573:
[----:B------:R-:W-:Y:S02]  /*11840*/  @P1 IMAD R8, R5, 0x2, R22 ;  /* 0x0000000205081824 */ /* 0x000fe400078e0216 */
[----:B------:R-:W-:Y:S01]  /*11850*/  IMAD.MOV.U32 R13, RZ, RZ, R0 ;  /* 0x000000ffff0d7224 */ /* 0x000fe200078e0000 */
[----:B------:R-:W-:Y:S01]  /*11860*/  MOV R12, 0x4 ;  /* 0x00000004000c7802 */ /* 0x000fe20000000f00 */
[----:B------:R-:W-:-:S07]  /*11870*/  IMAD.MOV.U32 R3, RZ, RZ, R14 ;  /* 0x000000ffff037224 */ /* 0x000fce00078e000e */
[----:B------:R-:W-:Y:S05]  /*11880*/  WARPSYNC.COLLECTIVE R15, `(.L_x_2574) ;  /* 0x000000000f087348 */ /* 0x000fea0003c00000 */
[----:B------:R0:W1:Y:S02]  /*11890*/  SHFL.IDX P6, R14, R13, R12, R11 ;  /* 0x0000000c0d0e7389 */ /* 0x00006400000c000b */
[----:B01----:R-:W-:Y:S01]  /*118a0*/  ENDCOLLECTIVE ;  /* 0x000000000000791b */ /* 0x003fe20003800000 */
.L_x_2574:
        /* <DEDUP_REMOVED lines=17> */
.L_x_2575:
[----:B------:R-:W-:Y:S01]  /*119c0*/  @P1 LEA R8, R5, R22, 0x1 ;  /* 0x0000001605081211 */ /* 0x000fe200078e08ff */
[----:B------:R-:W-:Y:S02]  /*119d0*/  IMAD.MOV.U32 R13, RZ, RZ, R0 ;  /* 0x000000ffff0d7224 */ /* 0x000fe400078e0000 */
[----:B------:R-:W-:Y:S02]  /*119e0*/  IMAD.MOV.U32 R12, RZ, RZ, 0x5 ;  /* 0x00000005ff0c7424 */ /* 0x000fe400078e00ff */
[----:B------:R-:W-:-:S07]  /*119f0*/  IMAD.MOV.U32 R3, RZ, RZ, R14 ;  /* 0x000000ffff037224 */ /* 0x000fce00078e000e */
[----:B------:R-:W-:Y:S05]  /*11a00*/  WARPSYNC.COLLECTIVE R15, `(.L_x_2576) ;  /* 0x000000000f087348 */ /* 0x000fea0003c00000 */
[----:B------:R0:W1:Y:S02]  /*11a10*/  SHFL.IDX P6, R14, R13, R12, R11 ;  /* 0x0000000c0d0e7389 */ /* 0x00006400000c000b */
[----:B01----:R-:W-:Y:S01]  /*11a20*/  ENDCOLLECTIVE ;  /* 0x000000000000791b */ /* 0x003fe20003800000 */
.L_x_2576:
        /* <DEDUP_REMOVED lines=10> */
.L_x_2577:
        /* <DEDUP_REMOVED lines=8> */
.L_x_2504:
[----:B------:R-:W-:Y:S01]  /*11b50*/  IMAD.MOV.U32 R13, RZ, RZ, R4 ;  /* 0x000000ffff0d7224 */ /* 0x000fe200078e0004 */
[----:B------:R-:W-:Y:S01]  /*11b60*/  MOV R15, 0xffffffff ;  /* 0xffffffff000f7802 */ /* 0x000fe20000000f00 */
[----:B------:R-:W-:Y:S02]  /*11b70*/  IMAD.MOV.U32 R12, RZ, RZ, RZ ;  /* 0x000000ffff0c7224 */ /* 0x000fe400078e00ff */
[----:B------:R-:W-:Y:S02]  /*11b80*/  IMAD.MOV.U32 R11, RZ, RZ, 0x181f ;  /* 0x0000181fff0b7424 */ /* 0x000fe400078e00ff */
[----:B-----5:R-:W-:Y:S02]  /*11b90*/  IMAD R5, R10, R6, RZ ;  /* 0x000000060a057224 */ /* 0x020fe400078e02ff */
[----:B------:R-:W-:-:S07]  /*11ba0*/  IMAD R17, R17, 0x80, R9 ;  /* 0x0000008011117824 */ /* 0x000fce00078e0209 */
[----:B------:R-:W-:Y:S05]  /*11bb0*/  WARPSYNC.COLLECTIVE R15, `(.L_x_2579) ;  /* 0x000000000f087348 */ /* 0x000fea0003c00000 */
[----:B------:R0:W1:Y:S02]  /*11bc0*/  SHFL.IDX P6, R14, R13, R12, R11 ;  /* 0x0000000c0d0e7389 */ /* 0x00006400000c000b */
[----:B01----:R-:W-:Y:S01]  /*11bd0*/  ENDCOLLECTIVE ;  /* 0x000000000000791b */ /* 0x003fe20003800000 */
.L_x_2579:
[C---:B------:R-:W-:Y:S01]  /*11be0*/  VIADD R6, R17.reuse, 0x10 ;  /* 0x0000001011067836 */ /* 0x040fe20000000000 */
[----:B------:R-:W-:Y:S01]  /*11bf0*/  ISETP.GE.AND P2, PT, R17, R5, PT ;  /* 0x000000051100720c */ /* 0x000fe20003f46270 */
[----:B------:R-:W-:Y:S02]  /*11c00*/  IMAD.MOV.U32 R13, RZ, RZ, R0 ;  /* 0x000000ffff0d7224 */ /* 0x000fe400078e0000 */
[----:B------:R-:W-:-:S10]  /*11c10*/  IMAD.MOV.U32 R2, RZ, RZ, R14 ;  /* 0x000000ffff027224 */ /* 0x000fd400078e000e */
[----:B------:R-:W-:Y:S05]  /*11c20*/  WARPSYNC.COLLECTIVE R15, `(.L_x_2580) ;  /* 0x000000000f087348 */ /* 0x000fea0003c00000 */
[----:B------:R0:W1:Y:S02]  /*11c30*/  SHFL.IDX P6, R14, R13, R12, R11 ;  /* 0x0000000c0d0e7389 */ /* 0x00006400000c000b */
[----:B01----:R-:W-:Y:S01]  /*11c40*/  ENDCOLLECTIVE ;  /* 0x000000000000791b */ /* 0x003fe20003800000 */
.L_x_2580:
[----:B------:R-:W-:Y:S01]  /*11c50*/  IMAD.MOV.U32 R13, RZ, RZ, R4 ;  /* 0x000000ffff0d7224 */ /* 0x000fe200078e0004 */
[----:B------:R-:W-:Y:S02]  /*11c60*/  MOV R12, 0x1 ;  /* 0x00000001000c7802 */ /* 0x000fe40000000f00 */
[----:B------:R-:W-:-:S04]  /*11c70*/  @!P2 LEA R14, P4, R8, R14, 0x1 ;  /* 0x0000000e080ea211 */ /* 0x000fc800078808ff */
[----:B------:R-:W-:Y:S01]  /*11c80*/  @!P2 IADD3.X R3, RZ, R2, RZ, P4, !PT ;  /* 0x00000002ff03a210 */ /* 0x000fe200027fe4ff */
[----:B------:R-:W-:-:S08]  /*11c90*/  @!P2 IMAD.MOV.U32 R2, RZ, RZ, R14 ;  /* 0x000000ffff02a224 */ /* 0x000fd000078e000e */
[----:B------:R-:W-:Y:S05]  /*11ca0*/  WARPSYNC.COLLECTIVE R15, `(.L_x_2581) ;  /* 0x000000000f087348 */ /* 0x000fea0003c00000 */
[----:B------:R0:W1:Y:S02]  /*11cb0*/  SHFL.IDX P6, R14, R13, R12, R11 ;  /* 0x0000000c0d0e7389 */ /* 0x00006400000c000b */
[----:B01----:R-:W-:Y:S01]  /*11cc0*/  ENDCOLLECTIVE ;  /* 0x000000000000791b */ /* 0x003fe20003800000 */
.L_x_2581:
[----:B------:R-:W-:Y:S01]  /*11cd0*/  @!PT LDS RZ, [RZ] ;  /* 0x00000000fffff984 */ /* 0x000fe20000000800 */
[----:B------:R-:W-:Y:S01]  /*11ce0*/  @!PT LDS RZ, [RZ] ;  /* 0x00000000fffff984 */ /* 0x000fe20000000800 */
[----:B------:R-:W-:Y:S01]  /*11cf0*/  @!PT LDS RZ, [RZ] ;  /* 0x00000000fffff984 */ /* 0x000fe20000000800 */
[----:B------:R-:W-:Y:S04]  /*11d00*/  @!P2 LDGSTS.E.BYPASS.LTC128B.128 [R34+0xc400], desc[UR36][R2.64], !P3 ;  /* 0x0c4000000222afae */ /* 0x000fe8000d901d64 */
[----:B------:R-:W-:Y:S04]  /*11d10*/  @!P2 LDGSTS.E.BYPASS.LTC128B.128 [R34+0x10400], desc[UR36][R2.64+0x80], !P0 ;  /* 0x104000800222afae */ /* 0x000fe8000c101d64 */
[----:B------:R0:W-:Y:S01]  /*11d20*/  @!P2 LDGSTS.E.BYPASS.LTC128B.128 [R34+0x14400], desc[UR36][R2.64+0x100], !P1 ;  /* 0x144001000222afae */ /* 0x0001e2000c901d64 */
[----:B------:R-:W-:Y:S01]  /*11d30*/  ISETP.GE.AND P2, PT, R6, R5, PT ;  /* 0x000000050600720c */ /* 0x000fe20003f46270 */
[----:B------:R-:W-:-:S02]  /*11d40*/  IMAD.MOV.U32 R13, RZ, RZ, R0 ;  /* 0x000000ffff0d7224 */ /* 0x000fc400078e0000 */
[----:B------:R-:W-:Y:S02]  /*11d50*/  VIADD R6, R17, 0x20 ;  /* 0x0000002011067836 */ /* 0x000fe40000000000 */
[----:B0-----:R-:W-:-:S08]  /*11d60*/  IMAD.MOV.U32 R2, RZ, RZ, R14 ;  /* 0x000000ffff027224 */ /* 0x001fd000078e000e */
[----:B------:R-:W-:Y:S05]  /*11d70*/  WARPSYNC.COLLECTIVE R15, `(.L_x_2582) ;  /* 0x000000000f087348 */ /* 0x000fea0003c00000 */
[----:B------:R0:W1:Y:S02]  /*11d80*/  SHFL.IDX P6, R14, R13, R12, R11 ;  /* 0x0000000c0d0e7389 */ /* 0x00006400000c000b */
[----:B01----:R-:W-:Y:S01]  /*11d90*/  ENDCOLLECTIVE ;  /* 0x000000000000791b */ /* 0x003fe20003800000 */
.L_x_2582:
[----:B------:R-:W-:Y:S01]  /*11da0*/  IMAD.MOV.U32 R13, RZ, RZ, R4 ;  /* 0x000000ffff0d7224 */ /* 0x000fe200078e0004 */
[----:B------:R-:W-:Y:S02]  /*11db0*/  MOV R12, 0x2 ;  /* 0x00000002000c7802 */ /* 0x000fe40000000f00 */
[----:B------:R-:W-:-:S05]  /*11dc0*/  @!P2 LEA R14, P4, R8, R14, 0x1 ;  /* 0x0000000e080ea211 */ /* 0x000fca00078808ff */
[----:B------:R-:W-:Y:S01]  /*11dd0*/  @!P2 IMAD.X R7, RZ, RZ, R2, P4 ;  /* 0x000000ffff07a224 */ /* 0x000fe200020e0602 */
[----:B------:R-:W-:-:S07]  /*11de0*/  @!P2 MOV R2, R14 ;  /* 0x0000000e0002a202 */ /* 0x000fce0000000f00 */
[----:B------:R-:W-:Y:S05]  /*11df0*/  WARPSYNC.COLLECTIVE R15, `(.L_x_2583) ;  /* 0x000000000f087348 */ /* 0x000fea0003c00000 */
[----:B------:R0:W1:Y:S02]  /*11e00*/  SHFL.IDX P6, R14, R13, R12, R11 ;  /* 0x0000000c0d0e7389 */ /* 0x00006400000c000b */
[----:B01----:R-:W-:Y:S01]  /*11e10*/  ENDCOLLECTIVE ;  /* 0x000000000000791b */ /* 0x003fe20003800000 */
.L_x_2583:
[----:B------:R-:W-:-:S05]  /*11e20*/  @!P2 IMAD.MOV.U32 R3, RZ, RZ, R7 ;  /* 0x000000ffff03a224 */ /* 0x000fca00078e0007 */
[----:B------:R-:W-:Y:S01]  /*11e30*/  @!PT LDS RZ, [RZ] ;  /* 0x00000000fffff984 */ /* 0x000fe20000000800 */
[----:B------:R-:W-:Y:S01]  /*11e40*/  @!PT LDS RZ, [RZ] ;  /* 0x00000000fffff984 */ /* 0x000fe20000000800 */
[----:B------:R-:W-:Y:S01]  /*11e50*/  @!PT LDS RZ, [RZ] ;  /* 0x00000000fffff984 */ /* 0x000fe20000000800 */
[----:B------:R-:W-:Y:S04]  /*11e60*/  @!P2 LDGSTS.E.BYPASS.LTC128B.128 [R34+0xcc00], desc[UR36][R2.64], !P3 ;  /* 0x0cc000000222afae */ /* 0x000fe8000d901d64 */
[----:B------:R-:W-:Y:S01]  /*11e70*/  @!P2 LDGSTS.E.BYPASS.LTC128B.128 [R34+0x10c00], desc[UR36][R2.64+0x80], !P0 ;  /* 0x10c000800222afae */ /* 0x000fe2000c101d64 */
[----:B------:R-:W-:-:S03]  /*11e80*/  IMAD.MOV.U32 R13, RZ, RZ, R0 ;  /* 0x000000ffff0d7224 */ /* 0x000fc600078e0000 */
[----:B------:R0:W-:Y:S01]  /*11e90*/  @!P2 LDGSTS.E.BYPASS.LTC128B.128 [R34+0x14c00], desc[UR36][R2.64+0x100], !P1 ;  /* 0x14c001000222afae */ /* 0x0001e2000c901d64 */
[----:B------:R-:W-:Y:S01]  /*11ea0*/  ISETP.GE.AND P2, PT, R6, R5, PT ;  /* 0x000000050600720c */ /* 0x000fe20003f46270 */
[----:B------:R-:W-:Y:S02]  /*11eb0*/  VIADD R6, R17, 0x30 ;  /* 0x0000003011067836 */ /* 0x000fe40000000000 */
[----:B0-----:R-:W-:-:S10]  /*11ec0*/  IMAD.MOV.U32 R2, RZ, RZ, R14 ;  /* 0x000000ffff027224 */ /* 0x001fd400078e000e */
[----:B------:R-:W-:Y:S05]  /*11ed0*/  WARPSYNC.COLLECTIVE R15, `(.L_x_2584) ;  /* 0x000000000f087348 */ /* 0x000fea0003c00000 */
[----:B------:R0:W1:Y:S02]  /*11ee0*/  SHFL.IDX P6, R14, R13, R12, R11 ;  /* 0x0000000c0d0e7389 */ /* 0x00006400000c000b */
[----:B01----:R-:W-:Y:S01]  /*11ef0*/  ENDCOLLECTIVE ;  /* 0x000000000000791b */ /* 0x003fe20003800000 */
.L_x_2584:
        /* <DEDUP_REMOVED lines=8> */
.L_x_2585:
        /* <DEDUP_REMOVED lines=14> */
.L_x_2586:
        /* <DEDUP_REMOVED lines=8> */
.L_x_2587:
        /* <DEDUP_REMOVED lines=14> */
.L_x_2588:
        /* <DEDUP_REMOVED lines=8> */
.L_x_2589:
        /* <DEDUP_REMOVED lines=14> */
.L_x_2590:
        /* <DEDUP_REMOVED lines=8> */
.L_x_2591:
        /* <DEDUP_REMOVED lines=9> */
[----:B0-----:R-:W-:-:S12]  /*12430*/  IMAD.MOV.U32 R2, RZ, RZ, R14 ;  /* 0x000000ffff027224 */ /* 0x001fd800078e000e */
[----:B------:R-:W-:Y:S05]  /*12440*/  WARPSYNC.COLLECTIVE R15, `(.L_x_2592) ;  /* 0x000000000f087348 */ /* 0x000fea0003c00000 */
[----:B------:R0:W1:Y:S02]  /*12450*/  SHFL.IDX P6, R14, R13, R12, R11 ;  /* 0x0000000c0d0e7389 */ /* 0x00006400000c000b */
[----:B01----:R-:W-:Y:S01]  /*12460*/  ENDCOLLECTIVE ;  /* 0x000000000000791b */ /* 0x003fe20003800000 */
.L_x_2592:
[----:B------:R-:W-:Y:S02]  /*12470*/  IMAD.MOV.U32 R13, RZ, RZ, R4 ;  /* 0x000000ffff0d7224 */ /* 0x000fe400078e0004 */
[----:B------:R-:W-:Y:S01]  /*12480*/  IMAD.MOV.U32 R12, RZ, RZ, 0x7 ;  /* 0x00000007ff0c7424 */ /* 0x000fe200078e00ff */
[----:B------:R-:W-:-:S05]  /*12490*/  @!P2 LEA R14, P4, R8, R14, 0x1 ;  /* 0x0000000e080ea211 */ /* 0x000fca00078808ff */
[----:B------:R-:W-:Y:S01]  /*124a0*/  @!P2 IMAD.X R7, RZ, RZ, R2, P4 ;  /* 0x000000ffff07a224 */ /* 0x000fe200020e0602 */
[----:B------:R-:W-:-:S07]  /*124b0*/  @!P2 MOV R2, R14 ;  /* 0x0000000e0002a202 */ /* 0x000fce0000000f00 */
[----:B------:R-:W-:Y:S05]  /*124c0*/  WARPSYNC.COLLECTIVE R15, `(.L_x_2593) ;  /* 0x000000000f087348 */ /* 0x000fea0003c00000 */
[----:B------:R0:W1:Y:S02]  /*124d0*/  SHFL.IDX P6, R14, R13, R12, R11 ;  /* 0x0000000c0d0e7389 */ /* 0x00006400000c000b */
[----:B01----:R-:W-:Y:S01]  /*124e0*/  ENDCOLLECTIVE ;  /* 0x000000000000791b */ /* 0x003fe20003800000 */
.L_x_2593:
        /* <DEDUP_REMOVED lines=8> */
[----:B------:R-:W-:-:S07]  /*12570*/  MOV R4, R14 ;  /* 0x0000000e00047202 */ /* 0x000fce0000000f00 */
[----:B0-----:R-:W-:Y:S05]  /*12580*/  WARPSYNC.COLLECTIVE R15, `(.L_x_2594) ;  /* 0x000000000f087348 */ /* 0x001fea0003c00000 */
[----:B------:R1:W2:Y:S02]  /*12590*/  SHFL.IDX P6, R14, R13, R12, R11 ;  /* 0x0000000c0d0e7389 */ /* 0x0002a400000c000b */
[----:B012---:R-:W-:Y:S01]  /*125a0*/  ENDCOLLECTIVE ;  /* 0x000000000000791b */ /* 0x007fe20003800000 */
.L_x_2594:
[----:B------:R-:W-:Y:S05]  /*125b0*/  BRA `(.L_x_2595) ;  /* 0xffffffc0000c7947 */ /* 0x000fea000383ffff */
.L_x_2509:
[----:B0-----:R0:W1:Y:S02]  /*125c0*/  SYNCS.PHASECHK.TRANS64.TRYWAIT P0, [R22+URZ+0x2a820], R3 ;  /* 0x02a82003160075a7 */ /* 0x001064000800017f */
[----:B-1----:R-:W-:Y:S05]  /*125d0*/  @!P0 NANOSLEEP.SYNCS 0x989680 ;  /* 0x009896800000895d */ /* 0x002fea0003900000 */
[----:B------:R-:W1:Y:S02]  /*125e0*/  @!P0 SYNCS.PHASECHK.TRANS64 P0, [R22+URZ+0x2a820], R3 ;  /* 0x02a82003160085a7 */ /* 0x000e64000800007f */
[----:B-1----:R-:W-:Y:S05]  /*125f0*/  @!P0 BRA `(.L_x_2509) ;  /* 0xfffffffc00f08947 */ /* 0x002fea000383ffff */
[----:B------:R-:W-:Y:S05]  /*12600*/  BRA `(.L_x_2596) ;  /* 0xffffffc0007c7947 */ /* 0x000fea000383ffff */
.L_x_2514:
[----:B0-----:R0:W1:Y:S02]  /*12610*/  SYNCS.PHASECHK.TRANS64.TRYWAIT P0, [R6+URZ+0x2a840], R3 ;  /* 0x02a84003060075a7 */ /* 0x001064000800017f */
[----:B-1----:R-:W-:Y:S05]  /*12620*/  @!P0 NANOSLEEP.SYNCS 0x989680 ;  /* 0x009896800000895d */ /* 0x002fea0003900000 */
[----:B------:R-:W1:Y:S02]  /*12630*/  @!P0 SYNCS.PHASECHK.TRANS64 P0, [R6+URZ+0x2a840], R3 ;  /* 0x02a84003060085a7 */ /* 0x000e64000800007f */
[----:B-1----:R-:W-:Y:S05]  /*12640*/  @!P0 BRA `(.L_x_2514) ;  /* 0xfffffffc00f08947 */ /* 0x002fea000383ffff */
[----:B------:R-:W-:Y:S05]  /*12650*/  BRA `(.L_x_2597) ;  /* 0xffffffc4004c7947 */ /* 0x000fea000383ffff */
.L_x_2515:
[----:B------:R-:W-:Y:S01]  /*12660*/  BSSY B1, `(.L_x_2598) ;  /* 0x0000008000017945 */ /* 0x000fe20003800000 */
[----:B------:R-:W-:Y:S01]  /*12670*/  IMAD.MOV.U32 R13, RZ, RZ, R5 ;  /* 0x000000ffff0d7224 */ /* 0x000fe200078e0005 */
[----:B------:R-:W-:Y:S01]  /*12680*/  MOV R11, 0x181f ;  /* 0x0000181f000b7802 */ /* 0x000fe20000000f00 */
[----:B------:R-:W-:Y:S02]  /*12690*/  IMAD.MOV.U32 R12, RZ, RZ, RZ ;  /* 0x000000ffff0c7224 */ /* 0x000fe400078e00ff */
[----:B------:R-:W-:-:S07]  /*126a0*/  IMAD.MOV.U32 R15, RZ, RZ, -0x1 ;  /* 0xffffffffff0f7424 */ /* 0x000fce00078e00ff */
[----:B--2---:R-:W-:Y:S05]  /*126b0*/  WARPSYNC.COLLECTIVE R15, `(.L_x_2599) ;  /* 0x000000000f087348 */ /* 0x004fea0003c00000 */
[----:B--2---:R0:W1:Y:S02]  /*126c0*/  SHFL.IDX P6, R14, R13, R12, R11 ;  /* 0x0000000c0d0e7389 */ /* 0x00406400000c000b */
[----:B01----:R-:W-:Y:S01]  /*126d0*/  ENDCOLLECTIVE ;  /* 0x000000000000791b */ /* 0x003fe20003800000 */
.L_x_2599:
[----:B------:R-:W-:Y:S05]  /*126e0*/  BSYNC B1 ;  /* 0x0000000000017941 */ /* 0x000fea0003800000 */
.L_x_2598:
[----:B------:R-:W0:Y:S01]  /*126f0*/  S2R R35, SR_TID.X ;  /* 0x0000000000237919 */ /* 0x000e220000002100 */
[----:B------:R-:W-:Y:S01]  /*12700*/  IMAD.MOV.U32 R13, RZ, RZ, R9 ;  /* 0x000000ffff0d7224 */ /* 0x000fe200078e0009 */
[----:B------:R-:W-:Y:S01]  /*12710*/  MOV R12, RZ ;  /* 0x000000ff000c7202 */ /* 0x000fe20000000f00 */
[----:B------:R-:W-:Y:S02]  /*12720*/  IMAD.MOV.U32 R11, RZ, RZ, 0x181f ;  /* 0x0000181fff0b7424 */ /* 0x000fe400078e00ff */
[----:B------:R-:W-:Y:S02]  /*12730*/  IMAD.MOV.U32 R15, RZ, RZ, -0x1 ;  /* 0xffffffffff0f7424 */ /* 0x000fe400078e00ff */
[----:B------:R-:W-:Y:S02]  /*12740*/  IMAD.MOV.U32 R3, RZ, RZ, R14 ;  /* 0x000000ffff037224 */ /* 0x000fe400078e000e */
[----:B------:R-:W-:-:S07]  /*12750*/  IMAD R4, R4, 0x2, R22 ;  /* 0x0000000204047824 */ /* 0x000fce00078e0216 */
[----:B0-----:R-:W-:Y:S05]  /*12760*/  WARPSYNC.COLLECTIVE R15, `(.L_x_2600) ;  /* 0x000000000f087348 */ /* 0x001fea0003c00000 */
[----:B------:R1:W2:Y:S02]  /*12770*/  SHFL.IDX P6, R14, R13, R12, R11 ;  /* 0x0000000c0d0e7389 */ /* 0x0002a400000c000b */
[----:B012---:R-:W-:Y:S01]  /*12780*/  ENDCOLLECTIVE ;  /* 0x000000000000791b */ /* 0x007fe20003800000 */
.L_x_2600:
[----:B------:R-:W-:Y:S01]  /*12790*/  MOV R13, R5 ;  /* 0x00000005000d7202 */ /* 0x000fe20000000f00 */
[----:B------:R-:W-:Y:S02]  /*127a0*/  IMAD.MOV.U32 R12, RZ, RZ, 0x1 ;  /* 0x00000001ff0c7424 */ /* 0x000fe400078e00ff */
[----:B------:R-:W-:Y:S01]  /*127b0*/  IMAD.SHL.U32 R35, R35, 0x8, RZ ;  /* 0x0000000823237824 */ /* 0x000fe200078e00ff */
[----:B------:R-:W-:-:S07]  /*127c0*/  MOV R2, R14 ;  /* 0x0000000e00027202 */ /* 0x000fce0000000f00 */
[----:B------:R-:W-:Y:S05]  /*127d0*/  WARPSYNC.COLLECTIVE R15, `(.L_x_2601) ;  /* 0x000000000f087348 */ /* 0x000fea0003c00000 */
[----:B------:R0:W1:Y:S02]  /*127e0*/  SHFL.IDX P6, R14, R13, R12, R11 ;  /* 0x0000000c0d0e7389 */ /* 0x00006400000c000b */
[----:B01----:R-:W-:Y:S01]  /*127f0*/  ENDCOLLECTIVE ;  /* 0x000000000000791b */ /* 0x003fe20003800000 */
.L_x_2601:
        /* <DEDUP_REMOVED lines=15> */
.L_x_2602:
[----:B------:R-:W-:Y:S02]  /*128f0*/  IMAD.MOV.U32 R13, RZ, RZ, R5 ;  /* 0x000000ffff0d7224 */ /* 0x000fe400078e0005 */
[----:B------:R-:W-:Y:S01]  /*12900*/  IMAD.MOV.U32 R12, RZ, RZ, 0x2 ;  /* 0x00000002ff0c7424 */ /* 0x000fe200078e00ff */
[----:B------:R-:W-:-:S07]  /*12910*/  MOV R2, R14 ;  /* 0x0000000e00027202 */ /* 0x000fce0000000f00 */
[----:B------:R-:W-:Y:S05]  /*12920*/  WARPSYNC.COLLECTIVE R15, `(.L_x_2603) ;  /* 0x000000000f087348 */ /* 0x000fea0003c00000 */
[----:B------:R0:W1:Y:S02]  /*12930*/  SHFL.IDX P6, R14, R13, R12, R11 ;  /* 0x0000000c0d0e7389 */ /* 0x00006400000c000b */
[----:B01----:R-:W-:Y:S01]  /*12940*/  ENDCOLLECTIVE ;  /* 0x000000000000791b */ /* 0x003fe20003800000 */
.L_x_2603:
        /* <DEDUP_REMOVED lines=9> */
[----:B------:R-:W-:-:S07]  /*129e0*/  MOV R35, R14 ;  /* 0x0000000e00237202 */ /* 0x000fce0000000f00 */
[----:B0-----:R-:W-:Y:S05]  /*129f0*/  WARPSYNC.COLLECTIVE R15, `(.L_x_2604) ;  /* 0x000000000f087348 */ /* 0x001fea0003c00000 */
[----:B------:R1:W2:Y:S02]  /*12a00*/  SHFL.IDX P6, R14, R13, R12, R11 ;  /* 0x0000000c0d0e7389 */ /* 0x0002a400000c000b */
[----:B012---:R-:W-:Y:S01]  /*12a10*/  ENDCOLLECTIVE ;  /* 0x000000000000791b */ /* 0x007fe20003800000 */
.L_x_2604:
[----:B------:R-:W-:Y:S01]  /*12a20*/  MOV R13, R5 ;  /* 0x00000005000d7202 */ /* 0x000fe20000000f00 */
[----:B------:R-:W-:Y:S02]  /*12a30*/  IMAD.MOV.U32 R12, RZ, RZ, 0x3 ;  /* 0x00000003ff0c7424 */ /* 0x000fe400078e00ff */
[----:B------:R-:W-:-:S07]  /*12a40*/  IMAD.MOV.U32 R2, RZ, RZ, R14 ;  /* 0x000000ffff027224 */ /* 0x000fce00078e000e */
[----:B------:R-:W-:Y:S05]  /*12a50*/  WARPSYNC.COLLECTIVE R15, `(.L_x_2605) ;  /* 0x000000000f087348 */ /* 0x000fea0003c00000 */
[----:B------:R0:W1:Y:S02]  /*12a60*/  SHFL.IDX P6, R14, R13, R12, R11 ;  /* 0x0000000c0d0e7389 */ /* 0x00006400000c000b */
[----:B01----:R-:W-:Y:S01]  /*12a70*/  ENDCOLLECTIVE ;  /* 0x000000000000791b */ /* 0x003fe20003800000 */
.L_x_2605:
        /* <DEDUP_REMOVED lines=13> */
.L_x_2606:
[----:B------:R-:W-:Y:S02]  /*12b50*/  IMAD.MOV.U32 R13, RZ, RZ, R5 ;  /* 0x000000ffff0d7224 */ /* 0x000fe400078e0005 */
[----:B------:R-:W-:Y:S01]  /*12b60*/  IMAD.MOV.U32 R12, RZ, RZ, 0x4 ;  /* 0x00000004ff0c7424 */ /* 0x000fe200078e00ff */
[----:B------:R-:W-:-:S07]  /*12b70*/  MOV R2, R14 ;  /* 0x0000000e00027202 */ /* 0x000fce0000000f00 */
[----:B------:R-:W-:Y:S05]  /*12b80*/  WARPSYNC.COLLECTIVE R15, `(.L_x_2607) ;  /* 0x000000000f087348 */ /* 0x000fea0003c00000 */
[----:B------:R0:W1:Y:S02]  /*12b90*/  SHFL.IDX P6, R14, R13, R12, R11 ;  /* 0x0000000c0d0e7389 */ /* 0x00006400000c000b */
[----:B01----:R-:W-:Y:S01]  /*12ba0*/  ENDCOLLECTIVE ;  /* 0x000000000000791b */ /* 0x003fe20003800000 */
.L_x_2607:
        /* <DEDUP_REMOVED lines=13> */
.L_x_2608:
[----:B------:R-:W-:Y:S01]  /*12c80*/  MOV R13, R5 ;  /* 0x00000005000d7202 */ /* 0x000fe20000000f00 */
[----:B------:R-:W-:Y:S02]  /*12c90*/  IMAD.MOV.U32 R12, RZ, RZ, 0x5 ;  /* 0x00000005ff0c7424 */ /* 0x000fe400078e00ff */
[----:B------:R-:W-:-:S07]  /*12ca0*/  IMAD.MOV.U32 R2, RZ, RZ, R14 ;  /* 0x000000ffff027224 */ /* 0x000fce00078e000e */
[----:B------:R-:W-:Y:S05]  /*12cb0*/  WARPSYNC.COLLECTIVE R15, `(.L_x_2609) ;  /* 0x000000000f087348 */ /* 0x000fea0003c00000 */
[----:B------:R0:W1:Y:S02]  /*12cc0*/  SHFL.IDX P6, R14, R13, R12, R11 ;  /* 0x0000000c0d0e7389 */ /* 0x00006400000c000b */
[----:B01----:R-:W-:Y:S01]  /*12cd0*/  ENDCOLLECTIVE ;  /* 0x000000000000791b */ /* 0x003fe20003800000 */
.L_x_2609:
        /* <DEDUP_REMOVED lines=13> */
.L_x_2610:
[----:B------:R-:W-:Y:S01]  /*12db0*/  MOV R2, R14 ;  /* 0x0000000e00027202 */ /* 0x000fe20000000f00 */
[----:B------:R-:W-:Y:S06]  /*12dc0*/  BRA `(.L_x_2611) ;  /* 0xffffffc000847947 */ /* 0x000fec000383ffff */
.L_x_2520:
[----:B---3--:R3:W4:Y:S02]  /*12dd0*/  SYNCS.PHASECHK.TRANS64.TRYWAIT P0, [R4+URZ+0x2a860], R2 ;  /* 0x02a86002040075a7 */ /* 0x008724000800017f */
[----:B----4-:R-:W-:Y:S05]  /*12de0*/  @!P0 NANOSLEEP.SYNCS 0x989680 ;  /* 0x009896800000895d */ /* 0x010fea0003900000 */
[----:B------:R-:W4:Y:S02]  /*12df0*/  @!P0 SYNCS.PHASECHK.TRANS64 P0, [R4+URZ+0x2a860], R2 ;  /* 0x02a86002040085a7 */ /* 0x000f24000800007f */
[----:B----4-:R-:W-:Y:S05]  /*12e00*/  @!P0 BRA `(.L_x_2520) ;  /* 0xfffffffc00f08947 */ /* 0x010fea000383ffff */
[----:B------:R-:W-:Y:S05]  /*12e10*/  BRA `(.L_x_2612) ;  /* 0xffffffc000e47947 */ /* 0x000fea000383ffff */
.L_x_2521:
[----:B------:R-:W-:Y:S01]  /*12e20*/  BSSY B1, `(.L_x_2613) ;  /* 0x0000008000017945 */ /* 0x000fe20003800000 */
[----:B------:R-:W-:Y:S01]  /*12e30*/  IMAD.MOV.U32 R13, RZ, RZ, R24 ;  /* 0x000000ffff0d7224 */ /* 0x000fe200078e0018 */
[----:B------:R-:W-:Y:S01]  /*12e40*/  MOV R15, 0xffffffff ;  /* 0xffffffff000f7802 */ /* 0x000fe20000000f00 */
[----:B------:R-:W-:Y:S02]  /*12e50*/  IMAD.MOV.U32 R12, RZ, RZ, RZ ;  /* 0x000000ffff0c7224 */ /* 0x000fe400078e00ff */
[----:B------:R-:W-:-:S07]  /*12e60*/  IMAD.MOV.U32 R11, RZ, RZ, 0x181f ;  /* 0x0000181fff0b7424 */ /* 0x000fce00078e00ff */
[----:B--23--:R-:W-:Y:S05]  /*12e70*/  WARPSYNC.COLLECTIVE R15, `(.L_x_2614) ;  /* 0x000000000f087348 */ /* 0x00cfea0003c00000 */
[----:B--2---:R0:W1:Y:S02]  /*12e80*/  SHFL.IDX P6, R14, R13, R12, R11 ;  /* 0x0000000c0d0e7389 */ /* 0x00406400000c000b */
[----:B01-3--:R-:W-:Y:S01]  /*12e90*/  ENDCOLLECTIVE ;  /* 0x000000000000791b */ /* 0x00bfe20003800000 */
.L_x_2614:
[----:B------:R-:W-:Y:S05]  /*12ea0*/  BSYNC B1 ;  /* 0x0000000000017941 */ /* 0x000fea0003800000 */
.L_x_2613:
[----:B------:R-:W-:Y:S01]  /*12eb0*/  IMAD.MOV.U32 R13, RZ, RZ, R23 ;  /* 0x000000ffff0d7224 */ /* 0x000fe200078e0017 */
[----:B------:R-:W-:Y:S01]  /*12ec0*/  MOV R11, 0x181f ;  /* 0x0000181f000b7802 */ /* 0x000fe20000000f00 */
[----:B------:R-:W-:Y:S01]  /*12ed0*/  IMAD.MOV.U32 R12, RZ, RZ, RZ ;  /* 0x000000ffff0c7224 */ /* 0x000fe200078e00ff */
[----:B------:R-:W-:Y:S01]  /*12ee0*/  LEA R5, R5, R22, 0x1 ;  /* 0x0000001605057211 */ /* 0x000fe200078e08ff */
[----:B------:R-:W-:Y:S02]  /*12ef0*/  IMAD.MOV.U32 R15, RZ, RZ, -0x1 ;  /* 0xffffffffff0f7424 */ /* 0x000fe400078e00ff */
[----:B------:R-:W-:-:S07]  /*12f00*/  IMAD.MOV.U32 R3, RZ, RZ, R14 ;  /* 0x000000ffff037224 */ /* 0x000fce00078e000e */
[----:B------:R-:W-:Y:S05]  /*12f10*/  WARPSYNC.COLLECTIVE R15, `(.L_x_2615) ;  /* 0x000000000f087348 */ /* 0x000fea0003c00000 */
[----:B------:R0:W1:Y:S02]  /*12f20*/  SHFL.IDX P6, R14, R13, R12, R11 ;  /* 0x0000000c0d0e7389 */ /* 0x00006400000c000b */
[----:B01----:R-:W-:Y:S01]  /*12f30*/  ENDCOLLECTIVE ;  /* 0x000000000000791b */ /* 0x003fe20003800000 */
.L_x_2615:
[----:B------:R-:W-:Y:S02]  /*12f40*/  IMAD.MOV.U32 R13, RZ, RZ, R24 ;  /* 0x000000ffff0d7224 */ /* 0x000fe400078e0018 */
[----:B------:R-:W-:Y:S02]  /*12f50*/  IMAD.MOV.U32 R12, RZ, RZ, 0x1 ;  /* 0x00000001ff0c7424 */ /* 0x000fe400078e00ff */
[----:B------:R-:W-:-:S07]  /*12f60*/  IMAD.MOV.U32 R2, RZ, RZ, R14 ;  /* 0x000000ffff027224 */ /* 0x000fce00078e000e */
[----:B------:R-:W-:Y:S05]  /*12f70*/  WARPSYNC.COLLECTIVE R15, `(.L_x_2616) ;  /* 0x000000000f087348 */ /* 0x000fea0003c00000 */
[----:B------:R0:W1:Y:S02]  /*12f80*/  SHFL.IDX P6, R14, R13, R12, R11 ;  /* 0x0000000c0d0e7389 */ /* 0x00006400000c000b */
[----:B01----:R-:W-:Y:S01]  /*12f90*/  ENDCOLLECTIVE ;  /* 0x000000000000791b */ /* 0x003fe20003800000 */
.L_x_2616:
[----:B------:R-:W-:-:S05]  /*12fa0*/  IADD3 R2, P1, R2, R0, RZ ;  /* 0x0000000002027210 */ /* 0x000fca0007f3e0ff */
[----:B------:R-:W-:Y:S01]  /*12fb0*/  IMAD.X R3, RZ, RZ, R3, P1 ;  /* 0x000000ffff037224 */ /* 0x000fe200008e0603 */
[----:B------:R-:W-:-:S04]  /*12fc0*/  LOP3.LUT P1, RZ, R29, 0x1, RZ, 0xc0, !PT ;  /* 0x000000011dff7812 */ /* 0x000fc8000782c0ff */
[----:B------:R-:W-:Y:S02]  /*12fd0*/  ISETP.LT.OR P2, PT, R6, 0x1, !P1 ;  /* 0x000000010600780c */ /* 0x000fe40004f41670 */
[----:B------:R-:W-:-:S11]  /*12fe0*/  MOV R13, R23 ;  /* 0x00000017000d7202 */ /* 0x000fd60000000f00 */
        /* <DEDUP_REMOVED lines=10> */
.L_x_2617:
[----:B------:R-:W-:Y:S01]  /*13090*/  IMAD.MOV.U32 R13, RZ, RZ, R24 ;  /* 0x000000ffff0d7224 */ /* 0x000fe200078e0018 */
[----:B------:R-:W-:Y:S01]  /*130a0*/  MOV R12, 0x2 ;  /* 0x00000002000c7802 */ /* 0x000fe20000000f00 */
[----:B------:R-:W-:-:S07]  /*130b0*/  IMAD.MOV.U32 R2, RZ, RZ, R14 ;  /* 0x000000ffff027224 */ /* 0x000fce00078e000e */
[----:B------:R-:W-:Y:S05]  /*130c0*/  WARPSYNC.COLLECTIVE R15, `(.L_x_2618) ;  /* 0x000000000f087348 */ /* 0x000fea0003c00000 */
[----:B------:R0:W1:Y:S02]  /*130d0*/  SHFL.IDX P6, R14, R13, R12, R11 ;  /* 0x0000000c0d0e7389 */ /* 0x00006400000c000b */
[----:B01----:R-:W-:Y:S01]  /*130e0*/  ENDCOLLECTIVE ;  /* 0x000000000000791b */ /* 0x003fe20003800000 */
.L_x_2618:
        /* <DEDUP_REMOVED lines=14> */
.L_x_2619:
[----:B------:R-:W-:Y:S02]  /*131d0*/  IMAD.MOV.U32 R13, RZ, RZ, R24 ;  /* 0x000000ffff0d7224 */ /* 0x000fe400078e0018 */
[----:B------:R-:W-:Y:S02]  /*131e0*/  IMAD.MOV.U32 R12, RZ, RZ, 0x3 ;  /* 0x00000003ff0c7424 */ /* 0x000fe400078e00ff */
[----:B------:R-:W-:-:S07]  /*131f0*/  IMAD.MOV.U32 R2, RZ, RZ, R14 ;  /* 0x000000ffff027224 */ /* 0x000fce00078e000e */
[----:B------:R-:W-:Y:S05]  /*13200*/  WARPSYNC.COLLECTIVE R15, `(.L_x_2620) ;  /* 0x000000000f087348 */ /* 0x000fea0003c00000 */
[----:B------:R0:W1:Y:S02]  /*13210*/  SHFL.IDX P6, R14, R13, R12, R11 ;  /* 0x0000000c0d0e7389 */ /* 0x00006400000c000b */
[----:B01----:R-:W-:Y:S01]  /*13220*/  ENDCOLLECTIVE ;  /* 0x000000000000791b */ /* 0x003fe20003800000 */
.L_x_2620:
[----:B------:R-:W-:-:S04]  /*13230*/  IADD3 R2, P2, R2, R0, RZ ;  /* 0x0000000002027210 */ /* 0x000fc80007f5e0ff */
[----:B------:R-:W-:Y:S02]  /*13240*/  IADD3.X R3, RZ, R3, RZ, P2, !PT ;  /* 0x00000003ff037210 */ /* 0x000fe400017fe4ff */
        /* <DEDUP_REMOVED lines=12> */
.L_x_2621:
[----:B------:R-:W-:Y:S01]  /*13310*/  IMAD.MOV.U32 R13, RZ, RZ, R24 ;  /* 0x000000ffff0d7224 */ /* 0x000fe200078e0018 */
[----:B------:R-:W-:Y:S01]  /*13320*/  MOV R12, 0x4 ;  /* 0x00000004000c7802 */ /* 0x000fe20000000f00 */
[----:B------:R-:W-:-:S07]  /*13330*/  IMAD.MOV.U32 R2, RZ, RZ, R14 ;  /* 0x000000ffff027224 */ /* 0x000fce00078e000e */
[----:B------:R-:W-:Y:S05]  /*13340*/  WARPSYNC.COLLECTIVE R15, `(.L_x_2622) ;  /* 0x000000000f087348 */ /* 0x000fea0003c00000 */
[----:B------:R0:W1:Y:S02]  /*13350*/  SHFL.IDX P6, R14, R13, R12, R11 ;  /* 0x0000000c0d0e7389 */ /* 0x00006400000c000b */
[----:B01----:R-:W-:Y:S01]  /*13360*/  ENDCOLLECTIVE ;  /* 0x000000000000791b */ /* 0x003fe20003800000 */
.L_x_2622:
        /* <DEDUP_REMOVED lines=14> */
.L_x_2623:
[----:B------:R-:W-:Y:S02]  /*13450*/  IMAD.MOV.U32 R13, RZ, RZ, R24 ;  /* 0x000000ffff0d7224 */ /* 0x000fe400078e0018 */
[----:B------:R-:W-:Y:S02]  /*13460*/  IMAD.MOV.U32 R12, RZ, RZ, 0x5 ;  /* 0x00000005ff0c7424 */ /* 0x000fe400078e00ff */
[----:B------:R-:W-:-:S07]  /*13470*/  IMAD.MOV.U32 R2, RZ, RZ, R14 ;  /* 0x000000ffff027224 */ /* 0x000fce00078e000e */
[----:B------:R-:W-:Y:S05]  /*13480*/  WARPSYNC.COLLECTIVE R15, `(.L_x_2624) ;  /* 0x000000000f087348 */ /* 0x000fea0003c00000 */
[----:B------:R0:W1:Y:S02]  /*13490*/  SHFL.IDX P6, R14, R13, R12, R11 ;  /* 0x0000000c0d0e7389 */ /* 0x00006400000c000b */
[----:B01----:R-:W-:Y:S01]  /*134a0*/  ENDCOLLECTIVE ;  /* 0x000000000000791b */ /* 0x003fe20003800000 */
.L_x_2624:
[----:B------:R-:W-:-:S04]  /*134b0*/  IADD3 R2, P2, R2, R0, RZ ;  /* 0x0000000002027210 */ /* 0x000fc80007f5e0ff */
[----:B------:R-:W-:Y:S02]  /*134c0*/  IADD3.X R3, RZ, R3, RZ, P2, !PT ;  /* 0x00000003ff037210 */ /* 0x000fe400017fe4ff */
[----:B------:R-:W-:Y:S02]  /*134d0*/  ISETP.LT.OR P2, PT, R6, 0x41, !P1 ;  /* 0x000000410600780c */ /* 0x000fe40004f41670 */
[----:B------:R-:W-:-:S11]  /*134e0*/  MOV R13, R23 ;  /* 0x00000017000d7202 */ /* 0x000fd60000000f00 */
        /* <DEDUP_REMOVED lines=9> */
.L_x_2625:
[----:B------:R-:W-:Y:S01]  /*13580*/  @!PT LDS RZ, [RZ] ;  /* 0x00000000fffff984 */ /* 0x000fe20000000800 */
[----:B------:R-:W-:Y:S01]  /*13590*/  @!PT LDS RZ, [RZ] ;  /* 0x00000000fffff984 */ /* 0x000fe20000000800 */
[----:B------:R-:W-:Y:S01]  /*135a0*/  @!PT LDS RZ, [RZ] ;  /* 0x00000000fffff984 */ /* 0x000fe20000000800 */
[----:B------:R1:W-:Y:S01]  /*135b0*/  LDGSTS.E.BYPASS.LTC128B.128 [R5+0x5400], desc[UR36][R2.64+0x80], !P2 ;  /* 0x0540008002057fae */ /* 0x0003e2000d101d64 */
[----:B------:R-:W-:Y:S05]  /*135c0*/  BRA `(.L_x_2626) ;  /* 0xffffffbc00d07947 */ /* 0x000fea000383ffff */
.L_x_2529:
[----:B0-----:R0:W1:Y:S02]  /*135d0*/  SYNCS.PHASECHK.TRANS64.TRYWAIT P0, [R0+URZ+0x2a860], R3 ;  /* 0x02a86003000075a7 */ /* 0x001064000800017f */
[----:B-1----:R-:W-:Y:S05]  /*135e0*/  @!P0 NANOSLEEP.SYNCS 0x989680 ;  /* 0x009896800000895d */ /* 0x002fea0003900000 */
[----:B------:R-:W1:Y:S02]  /*135f0*/  @!P0 SYNCS.PHASECHK.TRANS64 P0, [R0+URZ+0x2a860], R3 ;  /* 0x02a86003000085a7 */ /* 0x000e64000800007f */
[----:B-1----:R-:W-:Y:S05]  /*13600*/  @!P0 BRA `(.L_x_2529) ;  /* 0xfffffffc00f08947 */ /* 0x002fea000383ffff */
[----:B------:R-:W-:Y:S05]  /*13610*/  BRA `(.L_x_2627) ;  /* 0xffffffc000f07947 */ /* 0x000fea000383ffff */
.L_x_2530:
[----:B------:R-:W-:Y:S01]  /*13620*/  BSSY B0, `(.L_x_2628) ;  /* 0x0000008000007945 */ /* 0x000fe20003800000 */
[----:B------:R-:W-:Y:S01]  /*13630*/  IMAD.MOV.U32 R13, RZ, RZ, R24 ;  /* 0x000000ffff0d7224 */ /* 0x000fe200078e0018 */
[----:B------:R-:W-:Y:S01]  /*13640*/  MOV R15, 0xffffffff ;  /* 0xffffffff000f7802 */ /* 0x000fe20000000f00 */
[----:B------:R-:W-:Y:S02]  /*13650*/  IMAD.MOV.U32 R12, RZ, RZ, RZ ;  /* 0x000000ffff0c7224 */ /* 0x000fe400078e00ff */
[----:B------:R-:W-:-:S07]  /*13660*/  IMAD.MOV.U32 R11, RZ, RZ, 0x181f ;  /* 0x0000181fff0b7424 */ /* 0x000fce00078e00ff */
[----:B0-2---:R-:W-:Y:S05]  /*13670*/  WARPSYNC.COLLECTIVE R15, `(.L_x_2629) ;  /* 0x000000000f087348 */ /* 0x005fea0003c00000 */
[----:B--2---:R1:W2:Y:S02]  /*13680*/  SHFL.IDX P6, R14, R13, R12, R11 ;  /* 0x0000000c0d0e7389 */ /* 0x0042a400000c000b */
[----:B012---:R-:W-:Y:S01]  /*13690*/  ENDCOLLECTIVE ;  /* 0x000000000000791b */ /* 0x007fe20003800000 */
.L_x_2629:
[----:B------:R-:W-:Y:S05]  /*136a0*/  BSYNC B0 ;  /* 0x0000000000007941 */ /* 0x000fea0003800000 */
.L_x_2628:
        /* <DEDUP_REMOVED lines=12> */
.L_x_2630:
        /* <DEDUP_REMOVED lines=12> */
.L_x_2631:
        /* <DEDUP_REMOVED lines=13> */
.L_x_2632:
[----:B------:R-:W-:Y:S01]  /*13900*/  IMAD.MOV.U32 R13, RZ, RZ, R24 ;  /* 0x000000ffff0d7224 */ /* 0x000fe200078e0018 */
[----:B------:R-:W-:Y:S02]  /*13910*/  MOV R12, 0x2 ;  /* 0x00000002000c7802 */ /* 0x000fe40000000f00 */
[----:B------:R-:W-:-:S13]  /*13920*/  IADD3 R2, P2, R14, R5, RZ ;  /* 0x000000050e027210 */ /* 0x000fda0007f5e0ff */
[----:B------:R-:W-:Y:S05]  /*13930*/  WARPSYNC.COLLECTIVE R15, `(.L_x_2633) ;  /* 0x000000000f087348 */ /* 0x000fea0003c00000 */
[----:B------:R0:W1:Y:S02]  /*13940*/  SHFL.IDX P6, R14, R13, R12, R11 ;  /* 0x0000000c0d0e7389 */ /* 0x00006400000c000b */
[----:B01----:R-:W-:Y:S01]  /*13950*/  ENDCOLLECTIVE ;  /* 0x000000000000791b */ /* 0x003fe20003800000 */
.L_x_2633:
        /* <DEDUP_REMOVED lines=13> */
.L_x_2634:
[----:B------:R-:W-:Y:S02]  /*13a30*/  IMAD.MOV.U32 R13, RZ, RZ, R24 ;  /* 0x000000ffff0d7224 */ /* 0x000fe400078e0018 */
[----:B------:R-:W-:Y:S02]  /*13a40*/  IMAD.MOV.U32 R12, RZ, RZ, 0x3 ;  /* 0x00000003ff0c7424 */ /* 0x000fe400078e00ff */
[----:B------:R-:W-:-:S07]  /*13a50*/  IMAD.MOV.U32 R10, RZ, RZ, R14 ;  /* 0x000000ffff0a7224 */ /* 0x000fce00078e000e */
[----:B------:R-:W-:Y:S05]  /*13a60*/  WARPSYNC.COLLECTIVE R15, `(.L_x_2635) ;  /* 0x000000000f087348 */ /* 0x000fea0003c00000 */
[----:B------:R0:W1:Y:S02]  /*13a70*/  SHFL.IDX P6, R14, R13, R12, R11 ;  /* 0x0000000c0d0e7389 */ /* 0x00006400000c000b */
[----:B01----:R-:W-:Y:S01]  /*13a80*/  ENDCOLLECTIVE ;  /* 0x000000000000791b */ /* 0x003fe20003800000 */
.L_x_2635:
        /* <DEDUP_REMOVED lines=14> */
.L_x_2636:
[----:B------:R-:W-:Y:S02]  /*13b70*/  IMAD.MOV.U32 R13, RZ, RZ, R24 ;  /* 0x000000ffff0d7224 */ /* 0x000fe400078e0018 */
[----:B------:R-:W-:Y:S01]  /*13b80*/  IMAD.MOV.U32 R12, RZ, RZ, 0x4 ;  /* 0x00000004ff0c7424 */ /* 0x000fe200078e00ff */
[----:B------:R-:W-:-:S13]  /*13b90*/  IADD3 R2, P2, R14, R5, RZ ;  /* 0x000000050e027210 */ /* 0x000fda0007f5e0ff */
[----:B------:R-:W-:Y:S05]  /*13ba0*/  WARPSYNC.COLLECTIVE R15, `(.L_x_2637) ;  /* 0x000000000f087348 */ /* 0x000fea0003c00000 */
[----:B------:R0:W1:Y:S02]  /*13bb0*/  SHFL.IDX P6, R14, R13, R12, R11 ;  /* 0x0000000c0d0e7389 */ /* 0x00006400000c000b */
[----:B01----:R-:W-:Y:S01]  /*13bc0*/  ENDCOLLECTIVE ;  /* 0x000000000000791b */ /* 0x003fe20003800000 */
.L_x_2637:
        /* <DEDUP_REMOVED lines=13> */
.L_x_2638:
[----:B------:R-:W-:Y:S01]  /*13ca0*/  MOV R13, R24 ;  /* 0x00000018000d7202 */ /* 0x000fe20000000f00 */
[----:B------:R-:W-:Y:S02]  /*13cb0*/  IMAD.MOV.U32 R12, RZ, RZ, 0x5 ;  /* 0x00000005ff0c7424 */ /* 0x000fe400078e00ff */
[----:B------:R-:W-:-:S07]  /*13cc0*/  IMAD.MOV.U32 R10, RZ, RZ, R14 ;  /* 0x000000ffff0a7224 */ /* 0x000fce00078e000e */
[----:B------:R-:W-:Y:S05]  /*13cd0*/  WARPSYNC.COLLECTIVE R15, `(.L_x_2639) ;  /* 0x000000000f087348 */ /* 0x000fea0003c00000 */
[----:B------:R0:W1:Y:S02]  /*13ce0*/  SHFL.IDX P6, R14, R13, R12, R11 ;  /* 0x0000000c0d0e7389 */ /* 0x00006400000c000b */
[----:B01----:R-:W-:Y:S01]  /*13cf0*/  ENDCOLLECTIVE ;  /* 0x000000000000791b */ /* 0x003fe20003800000 */
.L_x_2639:
        /* <DEDUP_REMOVED lines=12> */
.L_x_2640:
[----:B------:R-:W-:Y:S05]  /*13dc0*/  BRA `(.L_x_2641) ;  /* 0xffffffbc00ec7947 */ /* 0x000fea000383ffff */
.L_x_2535:
        /* <DEDUP_REMOVED lines=8> */
.L_x_2643:
[----:B------:R-:W-:Y:S05]  /*13e50*/  BSYNC B0 ;  /* 0x0000000000007941 */ /* 0x000fea0003800000 */
.L_x_2642:
        /* <DEDUP_REMOVED lines=9> */
.L_x_2644:
        /* <DEDUP_REMOVED lines=18> */
.L_x_2645:
[----:B------:R-:W-:Y:S01]  /*14010*/  IMAD.MOV.U32 R12, RZ, RZ, 0x2 ;  /* 0x00000002ff0c7424 */ /* 0x000fe200078e00ff */
[----:B------:R-:W-:-:S05]  /*14020*/  SEL R7, R14, RZ, P1 ;  /* 0x000000ff0e077207 */ /* 0x000fca0000800000 */
[----:B------:R-:W-:-:S05]  /*14030*/  IMAD.IADD R6, R4, 0x1, R7 ;  /* 0x0000000104067824 */ /* 0x000fca00078e0207 */
[----:B------:R-:W-:-:S07]  /*14040*/  MOV R13, R6 ;  /* 0x00000006000d7202 */ /* 0x000fce0000000f00 */
[----:B------:R-:W-:Y:S05]  /*14050*/  WARPSYNC.COLLECTIVE R15, `(.L_x_2646) ;  /* 0x000000000f087348 */ /* 0x000fea0003c00000 */
[----:B------:R0:W1:Y:S02]  /*14060*/  SHFL.UP P6, R14, R13, R12, R11 ;  /* 0x0400000c0d0e7389 */ /* 0x00006400000c000b */
[----:B01----:R-:W-:Y:S01]  /*14070*/  ENDCOLLECTIVE ;  /* 0x000000000000791b */ /* 0x003fe20003800000 */
.L_x_2646:
[----:B------:R-:W-:Y:S02]  /*14080*/  MOV R12, 0x4 ;  /* 0x00000004000c7802 */ /* 0x000fe40000000f00 */
[----:B------:R-:W-:-:S05]  /*14090*/  SEL R7, R14, RZ, P2 ;  /* 0x000000ff0e077207 */ /* 0x000fca0001000000 */
[----:B------:R-:W-:-:S04]  /*140a0*/  IMAD.IADD R7, R6, 0x1, R7 ;  /* 0x0000000106077824 */ /* 0x000fc800078e0207 */
[----:B------:R-:W-:-:S07]  /*140b0*/  IMAD.MOV.U32 R13, RZ, RZ, R7 ;  /* 0x000000ffff0d7224 */ /* 0x000fce00078e0007 */
[----:B------:R-:W-:Y:S05]  /*140c0*/  WARPSYNC.COLLECTIVE R15, `(.L_x_2647) ;  /* 0x000000000f087348 */ /* 0x000fea0003c00000 */
[----:B------:R0:W1:Y:S02]  /*140d0*/  SHFL.UP P6, R14, R13, R12, R11 ;  /* 0x0400000c0d0e7389 */ /* 0x00006400000c000b */
[----:B01----:R-:W-:Y:S01]  /*140e0*/  ENDCOLLECTIVE ;  /* 0x000000000000791b */ /* 0x003fe20003800000 */
.L_x_2647:
[----:B------:R-:W-:Y:S01]  /*140f0*/  IMAD.MOV.U32 R12, RZ, RZ, 0x8 ;  /* 0x00000008ff0c7424 */ /* 0x000fe200078e00ff */
[----:B------:R-:W-:-:S05]  /*14100*/  SEL R2, R14, RZ, P3 ;  /* 0x000000ff0e027207 */ /* 0x000fca0001800000 */
[----:B------:R-:W-:-:S04]  /*14110*/  IMAD.IADD R2, R7, 0x1, R2 ;  /* 0x0000000107027824 */ /* 0x000fc800078e0202 */
[----:B------:R-:W-:-:S07]  /*14120*/  IMAD.MOV.U32 R13, RZ, RZ, R2 ;  /* 0x000000ffff0d7224 */ /* 0x000fce00078e0002 */
[----:B------:R-:W-:Y:S05]  /*14130*/  WARPSYNC.COLLECTIVE R15, `(.L_x_2648) ;  /* 0x000000000f087348 */ /* 0x000fea0003c00000 */
[----:B------:R0:W1:Y:S02]  /*14140*/  SHFL.UP P6, R14, R13, R12, R11 ;  /* 0x0400000c0d0e7389 */ /* 0x00006400000c000b */
[----:B01----:R-:W-:Y:S01]  /*14150*/  ENDCOLLECTIVE ;  /* 0x000000000000791b */ /* 0x003fe20003800000 */
.L_x_2648:
[----:B------:R-:W-:Y:S01]  /*14160*/  IMAD.MOV.U32 R12, RZ, RZ, 0x10 ;  /* 0x00000010ff0c7424 */ /* 0x000fe200078e00ff */
[----:B------:R-:W-:-:S04]  /*14170*/  SEL R3, R14, RZ, P4 ;  /* 0x000000ff0e037207 */ /* 0x000fc80002000000 */
[----:B------:R-:W-:-:S05]  /*14180*/  IADD3 R3, R2, R3, RZ ;  /* 0x0000000302037210 */ /* 0x000fca0007ffe0ff */
[----:B------:R-:W-:-:S07]  /*14190*/  IMAD.MOV.U32 R13, RZ, RZ, R3 ;  /* 0x000000ffff0d7224 */ /* 0x000fce00078e0003 */
[----:B------:R-:W-:Y:S05]  /*141a0*/  WARPSYNC.COLLECTIVE R15, `(.L_x_2649) ;  /* 0x000000000f087348 */ /* 0x000fea0003c00000 */
[----:B------:R0:W1:Y:S02]  /*141b0*/  SHFL.UP P6, R14, R13, R12, R11 ;  /* 0x0400000c0d0e7389 */ /* 0x00006400000c000b */
[----:B01----:R-:W-:Y:S01]  /*141c0*/  ENDCOLLECTIVE ;  /* 0x000000000000791b */ /* 0x003fe20003800000 */
.L_x_2649:
        /* <DEDUP_REMOVED lines=8> */
.L_x_2650:
[----:B------:R-:W-:Y:S05]  /*14250*/  BRA `(.L_x_2651) ;  /* 0xffffffbc00f87947 */ /* 0x000fea000383ffff */
.L_x_2540:
[----:B------:R-:W-:Y:S01]  /*14260*/  BSSY B0, `(.L_x_2652) ;  /* 0x0000008000007945 */ /* 0x000fe20003800000 */
[----:B-----5:R-:W-:Y:S01]  /*14270*/  IMAD.MOV.U32 R13, RZ, RZ, R4 ;  /* 0x000000ffff0d7224 */ /* 0x020fe200078e0004 */
[----:B------:R-:W-:Y:S01]  /*14280*/  MOV R12, 0x1 ;  /* 0x00000001000c7802 */ /* 0x000fe20000000f00 */
[----:B------:R-:W-:Y:S02]  /*14290*/  IMAD.MOV.U32 R11, RZ, RZ, RZ ;  /* 0x000000ffff0b7224 */ /* 0x000fe400078e00ff */
[----:B------:R-:W-:-:S07]  /*142a0*/  IMAD.MOV.U32 R15, RZ, RZ, -0x1 ;  /* 0xffffffffff0f7424 */ /* 0x000fce00078e00ff */
[----:B01----:R-:W-:Y:S05]  /*142b0*/  WARPSYNC.COLLECTIVE R15, `(.L_x_2653) ;  /* 0x000000000f087348 */ /* 0x003fea0003c00000 */
[----:B------:R2:W3:Y:S02]  /*142c0*/  SHFL.UP P6, R14, R13, R12, R11 ;  /* 0x0400000c0d0e7389 */ /* 0x0004e400000c000b */
[----:B0123--:R-:W-:Y:S01]  /*142d0*/  ENDCOLLECTIVE ;  /* 0x000000000000791b */ /* 0x00ffe20003800000 */
.L_x_2653:
[----:B------:R-:W-:Y:S05]  /*142e0*/  BSYNC B0 ;  /* 0x0000000000007941 */ /* 0x000fea0003800000 */
.L_x_2652:
        /* <DEDUP_REMOVED lines=8> */
.L_x_2654:
[----:B------:R-:W-:Y:S01]  /*14370*/  IMAD.MOV.U32 R12, RZ, RZ, 0x4 ;  /* 0x00000004ff0c7424 */ /* 0x000fe200078e00ff */
[----:B------:R-:W-:-:S05]  /*14380*/  SEL R0, R14, RZ, P2 ;  /* 0x000000ff0e007207 */ /* 0x000fca0001000000 */
[----:B------:R-:W-:-:S05]  /*14390*/  IMAD.IADD R0, R13, 0x1, R0 ;  /* 0x000000010d007824 */ /* 0x000fca00078e0200 */
[----:B------:R-:W-:-:S07]  /*143a0*/  MOV R13, R0 ;  /* 0x00000000000d7202 */ /* 0x000fce0000000f00 */
[----:B------:R-:W-:Y:S05]  /*143b0*/  WARPSYNC.COLLECTIVE R15, `(.L_x_2655) ;  /* 0x000000000f087348 */ /* 0x000fea0003c00000 */
[----:B------:R0:W1:Y:S02]  /*143c0*/  SHFL.UP P6, R14, R13, R12, R11 ;  /* 0x0400000c0d0e7389 */ /* 0x00006400000c000b */
[----:B01----:R-:W-:Y:S01]  /*143d0*/  ENDCOLLECTIVE ;  /* 0x000000000000791b */ /* 0x003fe20003800000 */
.L_x_2655:
[----:B------:R-:W-:Y:S02]  /*143e0*/  MOV R12, 0x8 ;  /* 0x00000008000c7802 */ /* 0x000fe40000000f00 */
[----:B------:R-:W-:-:S05]  /*143f0*/  SEL R3, R14, RZ, P3 ;  /* 0x000000ff0e037207 */ /* 0x000fca0001800000 */
[----:B------:R-:W-:-:S04]  /*14400*/  IMAD.IADD R2, R0, 0x1, R3 ;  /* 0x0000000100027824 */ /* 0x000fc800078e0203 */
[----:B------:R-:W-:-:S07]  /*14410*/  IMAD.MOV.U32 R13, RZ, RZ, R2 ;  /* 0x000000ffff0d7224 */ /* 0x000fce00078e0002 */
[----:B------:R-:W-:Y:S05]  /*14420*/  WARPSYNC.COLLECTIVE R15, `(.L_x_2656) ;  /* 0x000000000f087348 */ /* 0x000fea0003c00000 */
[----:B------:R0:W1:Y:S02]  /*14430*/  SHFL.UP P6, R14, R13, R12, R11 ;  /* 0x0400000c0d0e7389 */ /* 0x00006400000c000b */
[----:B01----:R-:W-:Y:S01]  /*14440*/  ENDCOLLECTIVE ;  /* 0x000000000000791b */ /* 0x003fe20003800000 */
.L_x_2656:
[----:B------:R-:W-:Y:S01]  /*14450*/  IMAD.MOV.U32 R12, RZ, RZ, 0x10 ;  /* 0x00000010ff0c7424 */ /* 0x000fe200078e00ff */
[----:B------:R-:W-:-:S05]  /*14460*/  SEL R3, R14, RZ, P4 ;  /* 0x000000ff0e037207 */ /* 0x000fca0002000000 */
[----:B------:R-:W-:-:S04]  /*14470*/  IMAD.IADD R3, R2, 0x1, R3 ;  /* 0x0000000102037824 */ /* 0x000fc800078e0203 */
[----:B------:R-:W-:-:S07]  /*14480*/  IMAD.MOV.U32 R13, RZ, RZ, R3 ;  /* 0x000000ffff0d7224 */ /* 0x000fce00078e0003 */
[----:B------:R-:W-:Y:S05]  /*14490*/  WARPSYNC.COLLECTIVE R15, `(.L_x_2657) ;  /* 0x000000000f087348 */ /* 0x000fea0003c00000 */
[----:B------:R0:W1:Y:S02]  /*144a0*/  SHFL.UP P6, R14, R13, R12, R11 ;  /* 0x0400000c0d0e7389 */ /* 0x00006400000c000b */
[----:B01----:R-:W-:Y:S01]  /*144b0*/  ENDCOLLECTIVE ;  /* 0x000000000000791b */ /* 0x003fe20003800000 */
.L_x_2657:
        /* <DEDUP_REMOVED lines=8> */
.L_x_2658:
[----:B------:R-:W-:Y:S05]  /*14540*/  BRA `(.L_x_2659) ;  /* 0xffffffbc00d87947 */ /* 0x000fea000383ffff */
.L_x_2542:
[----:B------:R-:W-:Y:S01]  /*14550*/  BSSY B0, `(.L_x_2660) ;  /* 0x0000006000007945 */ /* 0x000fe20003800000 */
[----:B------:R-:W-:Y:S02]  /*14560*/  PLOP3.LUT P6, PT, P6, PT, PT, 0x8, 0x0 ;  /* 0x000000000000781c */ /* 0x000fe400037ce170 */
[----:B------:R-:W-:-:S11]  /*14570*/  MOV R15, 0xffffffff ;  /* 0xffffffff000f7802 */ /* 0x000fd60000000f00 */
[----:B0-----:R-:W-:Y:S05]  /*14580*/  WARPSYNC.COLLECTIVE R15, `(.L_x_2661) ;  /* 0x000000000f087348 */ /* 0x001fea0003c00000 */
[----:B------:R-:W-:Y:S01]  /*14590*/  VOTE.ANY R14, PT, P6 ;  /* 0x00000000000e7806 */ /* 0x000fe200030e0100 */
[----:B0-----:R-:W-:Y:S06]  /*145a0*/  ENDCOLLECTIVE ;  /* 0x000000000000791b */ /* 0x001fec0003800000 */
.L_x_2661:
[----:B------:R-:W-:Y:S05]  /*145b0*/  BSYNC B0 ;  /* 0x0000000000007941 */ /* 0x000fea0003800000 */
.L_x_2660:
        /* <DEDUP_REMOVED lines=9> */
.L_x_2662:
[----:B------:R-:W-:Y:S01]  /*14650*/  IMAD.MOV.U32 R4, RZ, RZ, R14 ;  /* 0x000000ffff047224 */ /* 0x000fe200078e000e */
[----:B------:R-:W-:Y:S06]  /*14660*/  BRA `(.L_x_2663) ;  /* 0xffffffbc00c87947 */ /* 0x000fec000383ffff */
.L_x_2544:
[----:B------:R-:W-:Y:S01]  /*14670*/  BSSY B0, `(.L_x_2664) ;  /* 0x0000007000007945 */ /* 0x000fe20003800000 */
[----:B------:R-:W-:Y:S01]  /*14680*/  IMAD.MOV.U32 R13, RZ, RZ, R6 ;  /* 0x000000ffff0d7224 */ /* 0x000fe200078e0006 */
[----:B------:R-:W-:Y:S01]  /*14690*/  MOV R11, 0x1f ;  /* 0x0000001f000b7802 */ /* 0x000fe20000000f00 */
[----:B------:R-:W-:-:S07]  /*146a0*/  IMAD.MOV.U32 R15, RZ, RZ, -0x1 ;  /* 0xffffffffff0f7424 */ /* 0x000fce00078e00ff */
[----:B012---:R-:W-:Y:S05]  /*146b0*/  WARPSYNC.COLLECTIVE R15, `(.L_x_2665) ;  /* 0x000000000f087348 */ /* 0x007fea0003c00000 */
[----:B------:R3:W4:Y:S02]  /*146c0*/  SHFL.IDX P6, R14, R13, R12, R11 ;  /* 0x0000000c0d0e7389 */ /* 0x00072400000c000b */
[----:B01234-:R-:W-:Y:S01]  /*146d0*/  ENDCOLLECTIVE ;  /* 0x000000000000791b */ /* 0x01ffe20003800000 */
.L_x_2665:
[----:B------:R-:W-:Y:S05]  /*146e0*/  BSYNC B0 ;  /* 0x0000000000007941 */ /* 0x000fea0003800000 */
.L_x_2664:
[----:B------:R-:W-:Y:S05]  /*146f0*/  BRA `(.L_x_2543) ;  /* 0xffffffbc00c07947 */ /* 0x000fea000383ffff */
.L_x_2548:
[----:B-1----:R1:W3:Y:S02]  /*14700*/  SYNCS.PHASECHK.TRANS64.TRYWAIT P0, [R4+URZ+0x2a820], R0 ;  /* 0x02a82000040075a7 */ /* 0x0022e4000800017f */
[----:B---3--:R-:W-:Y:S05]  /*14710*/  @!P0 NANOSLEEP.SYNCS 0x989680 ;  /* 0x009896800000895d */ /* 0x008fea0003900000 */
[----:B------:R-:W3:Y:S02]  /*14720*/  @!P0 SYNCS.PHASECHK.TRANS64 P0, [R4+URZ+0x2a820], R0 ;  /* 0x02a82000040085a7 */ /* 0x000ee4000800007f */
[----:B---3--:R-:W-:Y:S05]  /*14730*/  @!P0 BRA `(.L_x_2548) ;  /* 0xfffffffc00f08947 */ /* 0x008fea000383ffff */
[----:B------:R-:W-:Y:S05]  /*14740*/  BRA `(.L_x_2666) ;  /* 0xffffffc400387947 */ /* 0x000fea000383ffff */
.L_x_2549:
[----:B------:R-:W3:Y:S01]  /*14750*/  S2R R2, SR_TID.X ;  /* 0x0000000000027919 */ /* 0x000ee20000002100 */
[----:B------:R-:W-:Y:S01]  /*14760*/  BSSY B0, `(.L_x_2667) ;  /* 0x000000a000007945 */ /* 0x000fe20003800000 */
[----:B------:R-:W-:Y:S01]  /*14770*/  IMAD.MOV.U32 R12, RZ, RZ, RZ ;  /* 0x000000ffff0c7224 */ /* 0x000fe200078e00ff */
[----:B------:R-:W-:Y:S01]  /*14780*/  MOV R11, 0x1f ;  /* 0x0000001f000b7802 */ /* 0x000fe20000000f00 */
[----:B------:R-:W-:Y:S01]  /*14790*/  IMAD.MOV.U32 R15, RZ, RZ, -0x1 ;  /* 0xffffffffff0f7424 */ /* 0x000fe200078e00ff */
[----:B---3--:R-:W-:-:S04]  /*147a0*/  SHF.R.U32.HI R2, RZ, 0x5, R2 ;  /* 0x00000005ff027819 */ /* 0x008fc80000011602 */
[----:B------:R-:W-:-:S05]  /*147b0*/  LOP3.LUT R2, R2, 0x3, RZ, 0xc0, !PT ;  /* 0x0000000302027812 */ /* 0x000fca00078ec0ff */
[----:B------:R-:W-:-:S07]  /*147c0*/  IMAD.MOV.U32 R13, RZ, RZ, R2 ;  /* 0x000000ffff0d7224 */ /* 0x000fce00078e0002 */
[----:B012---:R-:W-:Y:S05]  /*147d0*/  WARPSYNC.COLLECTIVE R15, `(.L_x_2668) ;  /* 0x000000000f087348 */ /* 0x007fea0003c00000 */
[----:B------:R3:W4:Y:S02]  /*147e0*/  SHFL.IDX P6, R14, R13, R12, R11 ;  /* 0x0000000c0d0e7389 */ /* 0x00072400000c000b */
[----:B01234-:R-:W-:Y:S01]  /*147f0*/  ENDCOLLECTIVE ;  /* 0x000000000000791b */ /* 0x01ffe20003800000 */
.L_x_2668:
[----:B------:R-:W-:Y:S05]  /*14800*/  BSYNC B0 ;  /* 0x0000000000007941 */ /* 0x000fea0003800000 */
.L_x_2667:
[----:B------:R-:W-:Y:S05]  /*14810*/  BRA `(.L_x_2669) ;  /* 0xffffffc400207947 */ /* 0x000fea000383ffff */
.L_x_2552:
[----:B------:R-:W-:Y:S01]  /*14820*/  BSSY B1, `(.L_x_2670) ;  /* 0x0000006000017945 */ /* 0x000fe20003800000 */
[----:B------:R-:W-:-:S07]  /*14830*/  IMAD.MOV.U32 R15, RZ, RZ, -0x1 ;  /* 0xffffffffff0f7424 */ /* 0x000fce00078e00ff */
[----:B012---:R-:W-:Y:S05]  /*14840*/  WARPSYNC.COLLECTIVE R15, `(.L_x_2671) ;  /* 0x000000000f0c7348 */ /* 0x007fea0003c00000 */
[----:B------:R-:W-:Y:S02]  /*14850*/  ELECT P6, UR62, PT ;  /* 0x00000000003e782f */ /* 0x000fe400038c0000 */
[----:B------:R-:W-:Y:S01]  /*14860*/  MOV R14, UR62 ;  /* 0x0000003e000e7c02 */ /* 0x000fe20008000f00 */
[----:B012---:R-:W-:Y:S10]  /*14870*/  ENDCOLLECTIVE ;  /* 0x000000000000791b */ /* 0x007ff40003800000 */
.L_x_2671:
[----:B------:R-:W-:Y:S05]  /*14880*/  BSYNC B1 ;  /* 0x0000000000017941 */ /* 0x000fea0003800000 */
.L_x_2670:
[----:B------:R-:W-:Y:S05]  /*14890*/  BRA `(.L_x_2672) ;  /* 0xffffffc400187947 */ /* 0x000fea000383ffff */
.L_x_2554:
[----:B-1----:R1:W3:Y:S02]  /*148a0*/  SYNCS.PHASECHK.TRANS64.TRYWAIT P1, [R5+URZ+0x2a840], R0 ;  /* 0x02a84000050075a7 */ /* 0x0022e4000802017f */
[----:B---3--:R-:W-:Y:S05]  /*148b0*/  @!P1 NANOSLEEP.SYNCS 0x989680 ;  /* 0x009896800000995d */ /* 0x008fea0003900000 */
[----:B------:R-:W3:Y:S02]  /*148c0*/  @!P1 SYNCS.PHASECHK.TRANS64 P1, [R5+URZ+0x2a840], R0 ;  /* 0x02a84000050095a7 */ /* 0x000ee4000802007f */
[----:B---3--:R-:W-:Y:S05]  /*148d0*/  @!P1 BRA `(.L_x_2554) ;  /* 0xfffffffc00f09947 */ /* 0x008fea000383ffff */
[----:B------:R-:W-:Y:S05]  /*148e0*/  BRA `(.L_x_2673) ;  /* 0xffffffc400387947 */ /* 0x000fea000383ffff */
.L_x_2556:
[----:B---3--:R3:W4:Y:S02]  /*148f0*/  SYNCS.PHASECHK.TRANS64.TRYWAIT P1, [R27+URZ+0x2a840], R2 ;  /* 0x02a840021b0075a7 */ /* 0x008724000802017f */
[----:B----4-:R-:W-:Y:S05]  /*14900*/  @!P1 NANOSLEEP.SYNCS 0x989680 ;  /* 0x009896800000995d */ /* 0x010fea0003900000 */
[----:B------:R-:W4:Y:S02]  /*14910*/  @!P1 SYNCS.PHASECHK.TRANS64 P1, [R27+URZ+0x2a840], R2 ;  /* 0x02a840021b0095a7 */ /* 0x000f24000802007f */
[----:B----4-:R-:W-:Y:S05]  /*14920*/  @!P1 BRA `(.L_x_2556) ;  /* 0xfffffffc00f09947 */ /* 0x010fea000383ffff */
[----:B------:R-:W-:Y:S05]  /*14930*/  BRA `(.L_x_2674) ;  /* 0xffffffc400447947 */ /* 0x000fea000383ffff */
.L_x_2558:
[----:B----4-:R4:W0:Y:S02]  /*14940*/  SYNCS.PHASECHK.TRANS64.TRYWAIT P1, [R5+URZ+0x2a860], R0 ;  /* 0x02a86000050075a7 */ /* 0x010824000802017f */
[----:B0-----:R-:W-:Y:S05]  /*14950*/  @!P1 NANOSLEEP.SYNCS 0x989680 ;  /* 0x009896800000995d */ /* 0x001fea0003900000 */
[----:B------:R-:W0:Y:S02]  /*14960*/  @!P1 SYNCS.PHASECHK.TRANS64 P1, [R5+URZ+0x2a860], R0 ;  /* 0x02a86000050095a7 */ /* 0x000e24000802007f */
[----:B0-----:R-:W-:Y:S05]  /*14970*/  @!P1 BRA `(.L_x_2558) ;  /* 0xfffffffc00f09947 */ /* 0x001fea000383ffff */
[----:B------:R-:W-:Y:S05]  /*14980*/  BRA `(.L_x_2675) ;  /* 0xffffffc400407947 */ /* 0x000fea000383ffff */
.L_x_2676:
        /* <DEDUP_REMOVED lines=15> */
.L_x_15640:


//--------------------- .text._ZN7cutlass13device_kernelIN5flash11enable_sm90INS1_16FlashAttnFwdSm90INS1_25CollectiveMainloopFwdSm90ILi2EN4cute5tupleIJNS5_1CILi1EEES8_S8_EEENS6_IJNS7_ILi128EEENS7_ILi96EEENS7_ILi192EEEEEELi128ENS_10bfloat16_tEfNS_4arch4Sm90ELb1ELb0ELb1ELb1ELb1ELb1ELb0ELb1ELb1ELb1ELb0ELb0EEENS1_21CollectiveEpilogueFwdINS6_IJSA_SA_SB_EEES9_SE_SG_Li256ELb1ELb1ELb0ELb0EEENS1_36VarlenDynamicPersistentTileSchedulerILi128ELi96ELi256ELi128ELb0ELb1ELb1ELb1ELb1ELb1EEEEEEEEEvNT_6ParamsE --------------------------
	.section	.text._ZN7cutlass13device_kernelIN5flash11enable_sm90INS1_16FlashAttnFwdSm90INS1_25CollectiveMainloopFwdSm90ILi2EN4cute5tupleIJNS5_1CILi1EEES8_S8_EEENS6_IJNS7_ILi128EEENS7_ILi96EEENS7_ILi192EEEEEELi128ENS_10bfloat16_tEfNS_4arch4Sm90ELb1ELb0ELb1ELb1ELb1ELb1ELb0ELb1ELb1ELb1ELb0ELb0EEENS1_21CollectiveEpilogueFwdINS6_IJSA_SA_SB_EEES9_SE_SG_Li256ELb1ELb1ELb0ELb0EEENS1_36VarlenDynamicPersistentTileSchedulerILi128ELi96ELi256ELi128ELb0ELb1ELb1ELb1ELb1ELb1EEEEEEEEEvNT_6ParamsE,"ax",@progbits
	.align	128
.text._ZN7cutlass13device_kernelIN5flash11enable_sm90INS1_16FlashAttnFwdSm90INS1_25CollectiveMainloopFwdSm90ILi2EN4cute5tupleIJNS5_1CILi1EEES8_S8_EEENS6_IJNS7_ILi128EEENS7_ILi96EEENS7_ILi192EEEEEELi128ENS_10bfloat16_tEfNS_4arch4Sm90ELb1ELb0ELb1ELb1ELb1ELb1ELb0ELb1ELb1ELb1ELb0ELb0EEENS1_21CollectiveEpilogueFwdINS6_IJSA_SA_SB_EEES9_SE_SG_Li256ELb1ELb1ELb0ELb0EEENS1_36VarlenDynamicPersistentTileSchedulerILi128ELi96ELi256ELi128ELb0ELb1ELb1ELb1ELb1ELb1EEEEEEEEEvNT_6ParamsE:
        .type           _ZN7cutlass13device_kernelIN5flash11enable_sm90INS1_16FlashAttnFwdSm90INS1_25CollectiveMainloopFwdSm90ILi2EN4cute5tupleIJNS5_1CILi1EEES8_S8_EEENS6_IJNS7_ILi128EEENS7_ILi96EEENS7_ILi192EEEEEELi128ENS_10bfloat16_tEfNS_4arch4Sm90ELb1ELb0ELb1ELb1ELb1ELb1ELb0ELb1ELb1ELb1ELb0ELb0EEENS1_21CollectiveEpilogueFwdINS6_IJSA_SA_SB_EEES9_SE_SG_Li256ELb1ELb1ELb0ELb0EEENS1_36VarlenDynamicPersistentTileSchedulerILi128ELi96ELi256ELi128ELb0ELb1ELb1ELb1ELb1ELb1EEEEEEEEEvNT_6ParamsE,@function
        .size           _ZN7cutlass13device_kernelIN5flash11enable_sm90INS1_16FlashAttnFwdSm90INS1_25CollectiveMainloopFwdSm90ILi2EN4cute5tupleIJNS5_1CILi1EEES8_S8_EEENS6_IJNS7_ILi128EEENS7_ILi96EEENS7_ILi192EEEEEELi128ENS_10bfloat16_tEfNS_4arch4Sm90ELb1ELb0ELb1ELb1ELb1ELb1ELb0ELb1ELb1ELb1ELb0ELb0EEENS1_21CollectiveEpilogueFwdINS6_IJSA_SA_SB_EEES9_SE_SG_Li256ELb1ELb1ELb0ELb0EEENS1_36VarlenDynamicPersistentTileSchedulerILi128ELi96ELi256ELi128ELb0ELb1ELb1ELb1ELb1ELb1EEEEEEEEEvNT_6ParamsE,(.L_x_15641 - _ZN7cutlass13device_kernelIN5flash11enable_sm90INS1_16FlashAttnFwdSm90INS1_25CollectiveMainloopFwdSm90ILi2EN4cute5tupleIJNS5_1CILi1EEES8_S8_EEENS6_IJNS7_ILi128EEENS7_ILi96EEENS7_ILi192EEEEEELi128ENS_10bfloat16_tEfNS_4arch4Sm90ELb1ELb0ELb1ELb1ELb1ELb1ELb0ELb1ELb1ELb1ELb0ELb0EEENS1_21CollectiveEpilogueFwdINS6_IJSA_SA_SB_EEES9_SE_SG_Li256ELb1ELb1ELb0ELb0EEENS1_36VarlenDynamicPersistentTileSchedulerILi128ELi96ELi256ELi128ELb0ELb1ELb1ELb1ELb1ELb1EEEEEEEEEvNT_6ParamsE)
        .other          _ZN7cutlass13device_kernelIN5flash11enable_sm90INS1_16FlashAttnFwdSm90INS1_25CollectiveMainloopFwdSm90ILi2EN4cute5tupleIJNS5_1CILi1EEES8_S8_EEENS6_IJNS7_ILi128EEENS7_ILi96EEENS7_ILi192EEEEEELi128ENS_10bfloat16_tEfNS_4arch4Sm90ELb1ELb0ELb1ELb1ELb1ELb1ELb0ELb1ELb1ELb1ELb0ELb0EEENS1_21CollectiveEpilogueFwdINS6_IJSA_SA_SB_EEES9_SE_SG_Li256ELb1ELb1ELb0ELb0EEENS1_36VarlenDynamicPersistentTileSchedulerILi128ELi96ELi256ELi128ELb0ELb1ELb1ELb1ELb1ELb1EEEEEEEEEvNT_6ParamsE,@"STO_CUDA_ENTRY STV_DEFAULT"
_ZN7cutlass13device_kernelIN5flash11enable_sm90INS1_16FlashAttnFwdSm90INS1_25CollectiveMainloopFwdSm90ILi2EN4cute5tupleIJNS5_1CILi1EEES8_S8_EEENS6_IJNS7_ILi128EEENS7_ILi96EEENS7_ILi192EEEEEELi128ENS_10bfloat16_tEfNS_4arch4Sm90ELb1ELb0ELb1ELb1ELb1ELb1ELb0ELb1ELb1ELb1ELb0ELb0EEENS1_21CollectiveEpilogueFwdINS6_IJSA_SA_SB_EEES9_SE_SG_Li256ELb1ELb1ELb0ELb0EEENS1_36VarlenDynamicPersistentTileSchedulerILi128ELi96ELi256ELi128ELb0ELb1ELb1ELb1ELb1ELb1EEEEEEEEEvNT_6ParamsE:
        /* <DEDUP_REMOVED lines=18> */
.L_x_2678:
[----:B------:R-:W-:Y:S05]  /*0120*/  BSYNC B0 ;  /* 0x0000000000007941 */ /* 0x000fea0003800000 */
.L_x_2677:
        /* <DEDUP_REMOVED lines=41> */
.L_x_2679:
        /* <DEDUP_REMOVED lines=22> */
.L_x_2680:
        /* <DEDUP_REMOVED lines=18> */
.L_x_2681:
        /* <DEDUP_REMOVED lines=22> */
.L_x_2682:
        /* <DEDUP_REMOVED lines=22> */
.L_x_2683:
        /* <DEDUP_REMOVED lines=10> */
.L_x_2686:
        /* <DEDUP_REMOVED lines=18> */
[----:B------:R-:W-:Y:S01]  /*0ac0*/  IMAD.MOV.U32 R196, RZ, RZ, RZ ;  /* 0x000000ffffc47224 */ /* 0x000fe200078e00ff */
[----:B------:R-:W-:Y:S01]  /*0ad0*/  MOV R170, RZ ;  /* 0x000000ff00aa7202 */ /* 0x000fe20000000f00 */
[----:B------:R-:W-:Y:S02]  /*0ae0*/  IMAD.MOV.U32 R18, RZ, RZ, RZ ;  /* 0x000000ffff127224 */ /* 0x000fe400078e00ff */
[----:B------:R-:W-:Y:S02]  /*0af0*/  IMAD.MOV.U32 R167, RZ, RZ, RZ ;  /* 0x000000ffffa77224 */ /* 0x000fe400078e00ff */
[----:B------:R-:W-:-:S06]  /*0b00*/  IMAD.MOV.U32 R162, RZ, RZ, RZ ;  /* 0x000000ffffa27224 */ /* 0x000fcc00078e00ff */
[----:B------:R-:W-:Y:S01]  /*0b10*/  UIADD3 UR4, UR4, 0xc400, URZ ;  /* 0x0000c40004047890 */ /* 0x000fe2000fffe03f */
[----:B--2---:R-:W-:Y:S02]  /*0b20*/  R2UR UR5, R3 ;  /* 0x00000000030572ca */ /* 0x004fe400000e0000 */
[----:B------:R-:W-:-:S04]  /*0b30*/  SHF.R.S32.HI R3, RZ, 0x1f, R0 ;  /* 0x0000001fff037819 */ /* 0x000fc80000011400 */
[CC--:B------:R-:W-:Y:S02]  /*0b40*/  LEA.HI R5, R3.reuse, R0.reuse, RZ, 0x7 ;  /* 0x0000000003057211 */ /* 0x0c0fe400078f38ff */
[-C--:B------:R-:W-:Y:S02]  /*0b50*/  LEA.HI R4, R3, R0.reuse, RZ, 0x4 ;  /* 0x0000000003047211 */ /* 0x080fe400078f20ff */
[----:B------:R-:W-:Y:S02]  /*0b60*/  LOP3.LUT R7, R5, 0xffffff80, RZ, 0xc0, !PT ;  /* 0xffffff8005077812 */ /* 0x000fe400078ec0ff */
[----:B------:R-:W-:Y:S01]  /*0b70*/  LEA.HI R198, R3, R0, RZ, 0x3 ;  /* 0x0000000003c67211 */ /* 0x000fe200078f18ff */
[----:B------:R-:W-:Y:S01]  /*0b80*/  ULOP3.LUT UR5, UR5, 0x1, URZ, 0xfc, !UPT ;  /* 0x0000000105057892 */ /* 0x000fe2000f8efc3f */
[----:B------:R-:W-:Y:S01]  /*0b90*/  SHF.R.S32.HI R222, RZ, 0x7, R5 ;  /* 0x00000007ffde7819 */ /* 0x000fe20000011405 */
[----:B------:R-:W-:Y:S01]  /*0ba0*/  IMAD.IADD R214, R0, 0x1, -R7 ;  /* 0x0000000100d67824 */ /* 0x000fe200078e0a07 */
[----:B------:R-:W-:-:S02]  /*0bb0*/  SHF.R.S32.HI R7, RZ, 0x4, R4 ;  /* 0x00000004ff077819 */ /* 0x000fc40000011404 */
[----:B------:R-:W-:Y:S02]  /*0bc0*/  LOP3.LUT R191, R198, 0xfffffff8, RZ, 0xc0, !PT ;  /* 0xfffffff8c6bf7812 */ /* 0x000fe400078ec0ff */
[----:B------:R-:W-:Y:S02]  /*0bd0*/  SHF.R.S32.HI R9, RZ, 0x1f, R214 ;  /* 0x0000001fff097819 */ /* 0x000fe400000114d6 */
[----:B------:R-:W-:Y:S01]  /*0be0*/  LEA.HI R6, R4, R7, RZ, 0x1 ;  /* 0x0000000704067211 */ /* 0x000fe200078f08ff */
[----:B------:R-:W-:Y:S01]  /*0bf0*/  IMAD.IADD R191, R0, 0x1, -R191 ;  /* 0x0000000100bf7824 */ /* 0x000fe200078e0abf */
[CC--:B------:R-:W-:Y:S02]  /*0c00*/  LEA.HI R8, R9.reuse, R214.reuse, RZ, 0x2 ;  /* 0x000000d609087211 */ /* 0x0c0fe400078f10ff */
[----:B------:R-:W-:Y:S01]  /*0c10*/  LEA.HI R9, R9, R214, RZ, 0x5 ;  /* 0x000000d609097211 */ /* 0x000fe200078f28ff */
[----:B------:R-:W-:Y:S01]  /*0c20*/  IMAD.SHL.U32 R187, R191, 0x8, RZ ;  /* 0x00000008bfbb7824 */ /* 0x000fe200078e00ff */
[----:B------:R-:W-:-:S02]  /*0c30*/  SHF.R.S32.HI R10, RZ, 0x2, R8 ;  /* 0x00000002ff0a7819 */ /* 0x000fc40000011408 */
[----:B------:R-:W-:Y:S01]  /*0c40*/  SHF.R.S32.HI R11, RZ, 0x1f, R8 ;  /* 0x0000001fff0b7819 */ /* 0x000fe20000011408 */
[----:B------:R-:W-:Y:S01]  /*0c50*/  VIADD R190, R187, 0x40 ;  /* 0x00000040bbbe7836 */ /* 0x000fe20000000000 */
[----:B------:R-:W-:Y:S02]  /*0c60*/  SHF.R.S32.HI R9, RZ, 0x5, R9 ;  /* 0x00000005ff097819 */ /* 0x000fe40000011409 */
[----:B------:R-:W-:Y:S02]  /*0c70*/  LEA.HI R11, R11, R10, RZ, 0x3 ;  /* 0x0000000a0b0b7211 */ /* 0x000fe400078f18ff */
[----:B------:R-:W-:Y:S02]  /*0c80*/  LOP3.LUT R6, R6, 0x1ffffffe, RZ, 0xc0, !PT ;  /* 0x1ffffffe06067812 */ /* 0x000fe400078ec0ff */
[----:B------:R-:W-:Y:S02]  /*0c90*/  LOP3.LUT R11, R11, 0xfffffff8, RZ, 0xc0, !PT ;  /* 0xfffffff80b0b7812 */ /* 0x000fe400078ec0ff */
[----:B------:R-:W-:Y:S01]  /*0ca0*/  LEA.HI R5, R5, R222, RZ, 0x1 ;  /* 0x000000de05057211 */ /* 0x000fe200078f08ff */
[----:B------:R-:W-:Y:S01]  /*0cb0*/  IMAD.IADD R7, R7, 0x1, -R6 ;  /* 0x0000000107077824 */ /* 0x000fe200078e0a06 */
[----:B------:R-:W-:Y:S01]  /*0cc0*/  LEA.HI R6, R3, R0, RZ, 0x5 ;  /* 0x0000000003067211 */ /* 0x000fe200078f28ff */
[----:B------:R-:W-:Y:S01]  /*0cd0*/  IMAD.IADD R10, R10, 0x1, -R11 ;  /* 0x000000010a0a7824 */ /* 0x000fe200078e0a0b */
[----:B------:R-:W-:-:S02]  /*0ce0*/  LOP3.LUT R5, R5, 0x3fffffe, RZ, 0xc0, !PT ;  /* 0x03fffffe05057812 */ /* 0x000fc400078ec0ff */
[----:B------:R-:W-:Y:S01]  /*0cf0*/  SHF.R.S32.HI R6, RZ, 0x5, R6 ;  /* 0x00000005ff067819 */ /* 0x000fe20000011406 */
[----:B------:R-:W-:Y:S01]  /*0d00*/  IMAD R10, R9, 0x10, R10 ;  /* 0x00000010090a7824 */ /* 0x000fe200078e020a */
[----:B------:R-:W-:Y:S01]  /*0d10*/  LEA.HI R9, R3, R0, RZ, 0x2 ;  /* 0x0000000003097211 */ /* 0x000fe200078f10ff */
[----:B------:R-:W-:Y:S01]  /*0d20*/  IMAD.IADD R5, R222, 0x1, -R5 ;  /* 0x00000001de057824 */ /* 0x000fe200078e0a05 */
[----:B------:R-:W-:Y:S01]  /*0d30*/  LOP3.LUT R3, R4, 0x3fffff0, RZ, 0xc0, !PT ;  /* 0x03fffff004037812 */ /* 0x000fe200078ec0ff */
[----:B------:R-:W-:Y:S01]  /*0d40*/  IMAD.SHL.U32 R182, R6, 0x200, RZ ;  /* 0x0000020006b67824 */ /* 0x000fe200078e00ff */
[----:B------:R-:W-:Y:S01]  /*0d50*/  LOP3.LUT R197, R9, 0xfffffffc, RZ, 0xc0, !PT ;  /* 0xfffffffc09c57812 */ /* 0x000fe200078ec0ff */
[----:B------:R-:W-:Y:S01]  /*0d60*/  IMAD R223, R5, 0x40, R10 ;  /* 0x0000004005df7824 */ /* 0x000fe200078e020a */
[----:B------:R-:W-:Y:S01]  /*0d70*/  SHF.R.S32.HI R169, RZ, 0x2, R9 ;  /* 0x00000002ffa97819 */ /* 0x000fe20000011409 */
[C---:B------:R-:W-:Y:S01]  /*0d80*/  IMAD.IADD R3, R0.reuse, 0x1, -R3 ;  /* 0x0000000100037824 */ /* 0x040fe200078e0a03 */
[----:B------:R-:W-:Y:S01]  /*0d90*/  SHF.R.S32.HI R4, RZ, 0x1f, R9 ;  /* 0x0000001fff047819 */ /* 0x000fe20000011409 */
[----:B------:R-:W-:Y:S01]  /*0da0*/  IMAD.IADD R197, R0, 0x1, -R197 ;  /* 0x0000000100c57824 */ /* 0x000fe200078e0ac5 */
[----:B------:R-:W-:Y:S01]  /*0db0*/  IADD3 R221, R169, 0x40, RZ ;  /* 0x00000040a9dd7810 */ /* 0x000fe20007ffe0ff */
[----:B------:R-:W-:Y:S01]  /*0dc0*/  IMAD R12, R6, 0x10, R3 ;  /* 0x00000010060c7824 */ /* 0x000fe200078e0203 */
[----:B------:R-:W-:Y:S01]  /*0dd0*/  LEA.HI R4, R4, R169, RZ, 0x3 ;  /* 0x000000a904047211 */ /* 0x000fe200078f18ff */
[----:B------:R-:W-:Y:S01]  /*0de0*/  IMAD.SHL.U32 R160, R197, 0x4, RZ ;  /* 0x00000004c5a07824 */ /* 0x000fe200078e00ff */
[----:B------:R-:W-:Y:S01]  /*0df0*/  SHF.R.S32.HI R0, RZ, 0x1f, R221 ;  /* 0x0000001fff007819 */ /* 0x000fe200000114dd */
[----:B------:R-:W-:Y:S01]  /*0e00*/  IMAD.SHL.U32 R176, R221, 0x40, RZ ;  /* 0x00000040ddb07824 */ /* 0x000fe200078e00ff */
[----:B------:R-:W-:Y:S01]  /*0e10*/  LOP3.LUT R4, R4, 0xfffffff8, RZ, 0xc0, !PT ;  /* 0xfffffff804047812 */ /* 0x000fe200078ec0ff */
[----:B------:R-:W-:Y:S01]  /*0e20*/  VIADD R172, R160, 0x20 ;  /* 0x00000020a0ac7836 */ /* 0x000fe20000000000 */
[----:B------:R-:W-:Y:S01]  /*0e30*/  LEA.HI R0, R0, R221, RZ, 0x3 ;  /* 0x000000dd00007211 */ /* 0x000fe200078f18ff */
[----:B------:R-:W-:Y:S01]  /*0e40*/  VIADD R171, R160, 0x40 ;  /* 0x00000040a0ab7836 */ /* 0x000fe20000000000 */
[----:B------:R-:W-:Y:S01]  /*0e50*/  LOP3.LUT R176, R176, 0x1c0, RZ, 0xc0, !PT ;  /* 0x000001c0b0b07812 */ /* 0x000fe200078ec0ff */
[C---:B------:R-:W-:Y:S01]  /*0e60*/  IMAD.IADD R163, R160.reuse, 0x1, R172 ;  /* 0x00000001a0a37824 */ /* 0x040fe200078e02ac */
[----:B------:R-:W-:Y:S01]  /*0e70*/  SHF.R.S32.HI R198, RZ, 0x3, R198 ;  /* 0x00000003ffc67819 */ /* 0x000fe200000114c6 */
[----:B------:R-:W-:Y:S01]  /*0e80*/  IMAD.IADD R164, R160, 0x1, R171 ;  /* 0x00000001a0a47824 */ /* 0x000fe200078e02ab */
[----:B------:R-:W-:Y:S01]  /*0e90*/  SHF.R.U32.HI R220, RZ, 0x3, R176 ;  /* 0x00000003ffdc7819 */ /* 0x000fe200000116b0 */
[----:B------:R-:W-:Y:S01]  /*0ea0*/  IMAD.IADD R213, R169, 0x1, -R4 ;  /* 0x00000001a9d57824 */ /* 0x000fe200078e0a04 */
[----:B------:R-:W-:Y:S01]  /*0eb0*/  SHF.R.S32.HI R227, RZ, 0x1f, R187 ;  /* 0x0000001fffe37819 */ /* 0x000fe200000114bb */
[----:B------:R-:W-:Y:S01]  /*0ec0*/  IMAD.SHL.U32 R183, R0, 0x40, RZ ;  /* 0x0000004000b77824 */ /* 0x000fe200078e00ff */
[----:B------:R-:W-:Y:S01]  /*0ed0*/  SHF.R.S32.HI R0, RZ, 0x1f, R163 ;  /* 0x0000001fff007819 */ /* 0x000fe200000114a3 */
[----:B------:R-:W-:Y:S01]  /*0ee0*/  IMAD.SHL.U32 R180, R213, 0x40, RZ ;  /* 0x00000040d5b47824 */ /* 0x000fe200078e00ff */
[----:B------:R-:W-:Y:S01]  /*0ef0*/  SHF.R.S32.HI R3, RZ, 0x1f, R164 ;  /* 0x0000001fff037819 */ /* 0x000fe200000114a4 */
[----:B------:R-:W-:Y:S01]  /*0f00*/  IMAD R12, R12, 0x8, R7 ;  /* 0x000000080c0c7824 */ /* 0x000fe200078e0207 */
[CC--:B------:R-:W-:Y:S01]  /*0f10*/  LEA.HI R165, R0.reuse, R163.reuse, RZ, 0x3 ;  /* 0x000000a300a57211 */ /* 0x0c0fe200078f18ff */
[----:B------:R-:W-:Y:S01]  /*0f20*/  IMAD.SHL.U32 R16, R197, 0x8, RZ ;  /* 0x00000008c5107824 */ /* 0x000fe200078e00ff */
[----:B------:R-:W-:Y:S01]  /*0f30*/  LEA.HI R0, R0, R163, RZ, 0x6 ;  /* 0x000000a300007211 */ /* 0x000fe200078f30ff */
[----:B------:R-:W-:Y:S01]  /*0f40*/  VIADD R174, R160, 0x10 ;  /* 0x00000010a0ae7836 */ /* 0x000fe20000000000 */
[CC--:B------:R-:W-:Y:S01]  /*0f50*/  LEA.HI R5, R3.reuse, R164.reuse, RZ, 0x6 ;  /* 0x000000a403057211 */ /* 0x0c0fe200078f30ff */
[----:B------:R-:W-:Y:S01]  /*0f60*/  VIADD R19, R16, 0x60 ;  /* 0x0000006010137836 */ /* 0x000fe20000000000 */
[----:B------:R-:W-:Y:S01]  /*0f70*/  LOP3.LUT R180, R180, 0x1c0, RZ, 0xc0, !PT ;  /* 0x000001c0b4b47812 */ /* 0x000fe200078ec0ff */
[----:B------:R-:W-:Y:S01]  /*0f80*/  IMAD.SHL.U32 R4, R0, 0x80, RZ ;  /* 0x0000008000047824 */ /* 0x000fe200078e00ff */
[----:B------:R-:W-:Y:S01]  /*0f90*/  LEA.HI R3, R3, R164, RZ, 0x3 ;  /* 0x000000a403037211 */ /* 0x000fe200078f18ff */
[----:B------:R-:W-:Y:S01]  /*0fa0*/  IMAD.SHL.U32 R7, R5, 0x80, RZ ;  /* 0x0000008005077824 */ /* 0x000fe200078e00ff */
[----:B------:R-:W-:Y:S01]  /*0fb0*/  SHF.R.U32.HI R181, RZ, 0x3, R180 ;  /* 0x00000003ffb57819 */ /* 0x000fe200000116b4 */
[----:B------:R-:W-:Y:S01]  /*0fc0*/  VIADD R22, R16, 0x80 ;  /* 0x0000008010167836 */ /* 0x000fe20000000000 */
[----:B------:R-:W-:Y:S01]  /*0fd0*/  LOP3.LUT R0, R180, 0x38, R165, 0xf8, !PT ;  /* 0x00000038b4007812 */ /* 0x000fe200078ef8a5 */
[----:B------:R-:W-:Y:S01]  /*0fe0*/  VIADD R23, R16, 0xa0 ;  /* 0x000000a010177836 */ /* 0x000fe20000000000 */
[----:B------:R-:W-:Y:S01]  /*0ff0*/  LOP3.LUT R11, R176, 0x38, R3, 0xf8, !PT ;  /* 0x00000038b00b7812 */ /* 0x000fe200078ef803 */
[----:B------:R-:W-:Y:S01]  /*1000*/  VIADD R173, R160, 0x30 ;  /* 0x00000030a0ad7836 */ /* 0x000fe20000000000 */
[----:B------:R-:W-:Y:S01]  /*1010*/  LOP3.LUT R5, R0, R181, RZ, 0x3c, !PT ;  /* 0x000000b500057212 */ /* 0x000fe200078e3cff */
[----:B------:R-:W-:Y:S01]  /*1020*/  VIADD R175, R160, 0x50 ;  /* 0x00000050a0af7836 */ /* 0x000fe20000000000 */
[----:B------:R-:W-:Y:S01]  /*1030*/  LOP3.LUT R183, R183, 0xfffffe00, RZ, 0xc0, !PT ;  /* 0xfffffe00b7b77812 */ /* 0x000fe200078ec0ff */
[----:B------:R-:W-:Y:S01]  /*1040*/  IMAD.SHL.U32 R224, R12, 0x8, RZ ;  /* 0x000000080ce07824 */ /* 0x000fe200078e00ff */
[----:B------:R-:W-:-:S02]  /*1050*/  LOP3.LUT R7, R7, 0xffffe000, RZ, 0xc0, !PT ;  /* 0xffffe00007077812 */ /* 0x000fc400078ec0ff */
[-C--:B------:R-:W-:Y:S02]  /*1060*/  LOP3.LUT R0, R11, R220.reuse, RZ, 0x3c, !PT ;  /* 0x000000dc0b007212 */ /* 0x080fe400078e3cff */
[----:B------:R-:W-:Y:S02]  /*1070*/  LOP3.LUT R9, R176, 0x38, R165, 0xf8, !PT ;  /* 0x00000038b0097812 */ /* 0x000fe400078ef8a5 */
[--C-:B------:R-:W-:Y:S01]  /*1080*/  IADD3 R215, R0, R7, R183.reuse ;  /* 0x0000000700d77210 */ /* 0x100fe20007ffe0b7 */
[----:B------:R-:W-:Y:S01]  /*1090*/  IMAD.U32 R0, RZ, RZ, UR5 ;  /* 0x00000005ff007e24 */ /* 0x000fe2000f8e00ff */
[----:B------:R-:W-:Y:S02]  /*10a0*/  LOP3.LUT R4, R4, 0xffffe000, RZ, 0xc0, !PT ;  /* 0xffffe00004047812 */ /* 0x000fe400078ec0ff */
[----:B------:R-:W-:Y:S02]  /*10b0*/  LOP3.LUT R9, R9, R220, RZ, 0x3c, !PT ;  /* 0x000000dc09097212 */ /* 0x000fe400078e3cff */
[-C--:B------:R-:W-:Y:S01]  /*10c0*/  IADD3 R219, R5, R4.reuse, R182 ;  /* 0x0000000405db7210 */ /* 0x080fe20007ffe0b6 */
[----:B------:R0:W-:Y:S01]  /*10d0*/  STL [R1+0x30], R0 ;  /* 0x0000300001007387 */ /* 0x0001e20000100800 */
[----:B------:R-:W-:Y:S01]  /*10e0*/  IADD3 R9, R9, R4, R183 ;  /* 0x0000000409097210 */ /* 0x000fe20007ffe0b7 */
[----:B------:R-:W-:Y:S01]  /*10f0*/  IMAD.U32 R4, RZ, RZ, UR4 ;  /* 0x00000004ff047e24 */ /* 0x000fe2000f8e00ff */
[----:B------:R-:W-:-:S02]  /*1100*/  LOP3.LUT R6, R180, 0x38, R3, 0xf8, !PT ;  /* 0x00000038b4067812 */ /* 0x000fc400078ef803 */
[----:B------:R-:W-:Y:S02]  /*1110*/  LOP3.LUT R5, R8, 0x7ffffffc, RZ, 0xc0, !PT ;  /* 0x7ffffffc08057812 */ /* 0x000fe400078ec0ff */
[----:B------:R1:W-:Y:S01]  /*1120*/  STL [R1+0x34], R4 ;  /* 0x0000340401007387 */ /* 0x0003e20000100800 */
[----:B------:R-:W-:Y:S02]  /*1130*/  LOP3.LUT R6, R6, R181, RZ, 0x3c, !PT ;  /* 0x000000b506067212 */ /* 0x000fe400078e3cff */
[----:B0-----:R-:W-:Y:S01]  /*1140*/  LEA.HI R0, R197, R197, RZ, 0x1 ;  /* 0x000000c5c5007211 */ /* 0x001fe200078f08ff */
[----:B------:R-:W-:Y:S01]  /*1150*/  IMAD.IADD R188, R214, 0x1, -R5 ;  /* 0x00000001d6bc7824 */ /* 0x000fe200078e0a05 */
[----:B------:R-:W-:Y:S02]  /*1160*/  IADD3 R6, R6, R7, R182 ;  /* 0x0000000706067210 */ /* 0x000fe40007ffe0b6 */
[----:B------:R-:W-:Y:S02]  /*1170*/  LOP3.LUT R0, R0, 0x1ffffffe, RZ, 0xc0, !PT ;  /* 0x1ffffffe00007812 */ /* 0x000fe400078ec0ff */
[----:B------:R-:W-:-:S02]  /*1180*/  SHF.R.S32.HI R17, RZ, 0x1f, R16 ;  /* 0x0000001fff117819 */ /* 0x000fc40000011410 */
[----:B-1----:R-:W-:Y:S01]  /*1190*/  LOP3.LUT R4, R176, 0x38, R16, 0xf8, !PT ;  /* 0x00000038b0047812 */ /* 0x002fe200078ef810 */
[----:B------:R-:W-:Y:S01]  /*11a0*/  IMAD.IADD R0, R197, 0x1, -R0 ;  /* 0x00000001c5007824 */ /* 0x000fe200078e0a00 */
[----:B------:R-:W-:Y:S02]  /*11b0*/  SHF.R.S32.HI R168, RZ, 0x1f, R19 ;  /* 0x0000001fffa87819 */ /* 0x000fe40000011413 */
[----:B------:R-:W-:Y:S02]  /*11c0*/  LOP3.LUT R4, R183, R4, R220, 0xf6, !PT ;  /* 0x00000004b7047212 */ /* 0x000fe400078ef6dc */
[----:B------:R-:W-:Y:S02]  /*11d0*/  SHF.R.S32.HI R179, RZ, 0x1f, R22 ;  /* 0x0000001fffb37819 */ /* 0x000fe40000011416 */
[----:B------:R-:W-:Y:S02]  /*11e0*/  SHF.R.S32.HI R178, RZ, 0x1f, R23 ;  /* 0x0000001fffb27819 */ /* 0x000fe40000011417 */
[----:B------:R-:W-:-:S02]  /*11f0*/  SHF.R.S32.HI R204, RZ, 0x1f, R174 ;  /* 0x0000001fffcc7819 */ /* 0x000fc400000114ae */
[----:B------:R-:W-:Y:S02]  /*1200*/  SHF.R.S32.HI R226, RZ, 0x1f, R190 ;  /* 0x0000001fffe27819 */ /* 0x000fe400000114be */
[----:B------:R-:W-:Y:S02]  /*1210*/  SHF.R.S32.HI R203, RZ, 0x1f, R172 ;  /* 0x0000001fffcb7819 */ /* 0x000fe400000114ac */
[----:B------:R-:W-:Y:S02]  /*1220*/  SHF.R.S32.HI R202, RZ, 0x1f, R173 ;  /* 0x0000001fffca7819 */ /* 0x000fe400000114ad */
[----:B------:R-:W-:Y:S02]  /*1230*/  SHF.R.S32.HI R201, RZ, 0x1f, R171 ;  /* 0x0000001fffc97819 */ /* 0x000fe400000114ab */
[----:B------:R-:W-:Y:S02]  /*1240*/  SHF.R.S32.HI R200, RZ, 0x1f, R175 ;  /* 0x0000001fffc87819 */ /* 0x000fe400000114af */
[----:B------:R-:W-:-:S02]  /*1250*/  SHF.R.S32.HI R165, RZ, 0x3, R165 ;  /* 0x00000003ffa57819 */ /* 0x000fc400000114a5 */
[----:B------:R-:W-:Y:S02]  /*1260*/  SHF.R.S32.HI R166, RZ, 0x3, R3 ;  /* 0x00000003ffa67819 */ /* 0x000fe40000011403 */
[----:B------:R-:W-:Y:S02]  /*1270*/  LEA R218, R4, UR4, 0x1 ;  /* 0x0000000404da7c11 */ /* 0x000fe4000f8e08ff */
[----:B------:R-:W-:Y:S02]  /*1280*/  LEA R219, R219, UR4, 0x1 ;  /* 0x00000004dbdb7c11 */ /* 0x000fe4000f8e08ff */
[----:B------:R-:W-:Y:S02]  /*1290*/  LEA R216, R9, UR4, 0x1 ;  /* 0x0000000409d87c11 */ /* 0x000fe4000f8e08ff */
[----:B------:R-:W-:Y:S02]  /*12a0*/  LEA R217, R6, UR4, 0x1 ;  /* 0x0000000406d97c11 */ /* 0x000fe4000f8e08ff */
[----:B------:R-:W-:-:S02]  /*12b0*/  LEA R215, R215, UR4, 0x1 ;  /* 0x00000004d7d77c11 */ /* 0x000fc4000f8e08ff */
[----:B------:R-:W-:-:S07]  /*12c0*/  LEA R189, R0, R223, 0x3 ;  /* 0x000000df00bd7211 */ /* 0x000fce00078e18ff */
.L_x_2923:
[----:B0--34-:R-:W0:Y:S01]  /*12d0*/  LDC.64 R4, c[0x0][0xc88] ;  /* 0x00032200ff047b82 */ /* 0x019e220000000a00 */
        /* <DEDUP_REMOVED lines=39> */
[----:B------:R-:W-:Y:S01]  /*1550*/  IMAD.MOV.U32 R25, RZ, RZ, R195 ;  /* 0x000000ffff197224 */ /* 0x000fe200078e00c3 */
[----:B0-----:R-:W-:Y:S06]  /*1560*/  @P1 BRA `(.L_x_2688) ;  /* 0x0000000000241947 */ /* 0x001fec0003800000 */
        /* <DEDUP_REMOVED lines=9> */
.L_x_2688:
[----:B------:R-:W-:Y:S02]  /*1600*/  IMAD.U32 R24, RZ, RZ, UR5 ;  /* 0x00000005ff187e24 */ /* 0x000fe4000f8e00ff */
[----:B------:R-:W-:Y:S01]  /*1610*/  IMAD.U32 R27, RZ, RZ, UR4 ;  /* 0x00000004ff1b7e24 */ /* 0x000fe2000f8e00ff */
[----:B------:R-:W-:Y:S06]  /*1620*/  @!P2 BRA `(.L_x_2689) ;  /* 0x000000000010a947 */ /* 0x000fec0003800000 */
[----:B------:R-:W-:-:S04]  /*1630*/  IADD3 R4, P0, R193, UR8, RZ ;  /* 0x00000008c1047c10 */ /* 0x000fc8000ff1e0ff */
[----:B------:R-:W-:-:S05]  /*1640*/  IADD3.X R5, R194, UR9, RZ, P0, !PT ;  /* 0x00000009c2057c10 */ /* 0x000fca00087fe4ff */
[----:B------:R0:W5:Y:S01]  /*1650*/  LDG.E R27, desc[UR60][R4.64] ;  /* 0x0000003c041b7981 */ /* 0x000162000c1e1900 */
[----:B------:R-:W-:Y:S05]  /*1660*/  BRA `(.L_x_2690) ;  /* 0x0000000000107947 */ /* 0x000fea0003800000 */
.L_x_2689:
[----:B------:R-:W-:Y:S05]  /*1670*/  @!P0 BRA `(.L_x_2690) ;  /* 0x00000000000c8947 */ /* 0x000fea0003800000 */
[----:B------:R-:W2:Y:S04]  /*1680*/  LDG.E R4, desc[UR60][R8.64] ;  /* 0x0000003c08047981 */ /* 0x000ea8000c1e1900 */
[----:B------:R-:W2:Y:S02]  /*1690*/  LDG.E R27, desc[UR60][R8.64+0x4] ;  /* 0x0000043c081b7981 */ /* 0x000ea4000c1e1900 */
[----:B--2---:R-:W-:-:S07]  /*16a0*/  IMAD.IADD R27, R27, 0x1, -R4 ;  /* 0x000000011b1b7824 */ /* 0x004fce00078e0a04 */
.L_x_2690:
[----:B------:R-:W-:Y:S01]  /*16b0*/  ULDC.64 UR4, c[0x0][0xa10] ;  /* 0x0002840000047ab9 */ /* 0x000fe20000000a00 */
[----:B------:R-:W1:Y:S01]  /*16c0*/  LDC R9, c[0x0][0x448] ;  /* 0x00011200ff097b82 */ /* 0x000e620000000800 */
[----:B------:R-:W-:-:S04]  /*16d0*/  ISETP.NE.U32.AND P0, PT, RZ, UR4, PT ;  /* 0x00000004ff007c0c */ /* 0x000fc8000bf05070 */
[----:B------:R-:W-:Y:S01]  /*16e0*/  ISETP.NE.AND.EX P0, PT, RZ, UR5, PT, P0 ;  /* 0x00000005ff007c0c */ /* 0x000fe2000bf05300 */
[----:B------:R-:W-:-:S12]  /*16f0*/  ULDC.64 UR4, c[0x0][0xa30] ;  /* 0x00028c0000047ab9 */ /* 0x000fd80000000a00 */
[----:B0-----:R-:W0:Y:S02]  /*1700*/  @P0 LDC.64 R4, c[0x0][0xa10] ;  /* 0x00028400ff040b82 */ /* 0x001e240000000a00 */
[----:B0-----:R-:W-:-:S05]  /*1710*/  @P0 IMAD.WIDE R4, R25, 0x4, R4 ;  /* 0x0000000419040825 */ /* 0x001fca00078e0204 */
[----:B------:R-:W2:Y:S04]  /*1720*/  @P0 LDG.E R3, desc[UR60][R4.64] ;  /* 0x0000003c04030981 */ /* 0x000ea8000c1e1900 */
[----:B------:R0:W2:Y:S01]  /*1730*/  @P0 LDG.E R8, desc[UR60][R4.64+0x4] ;  /* 0x0000043c04080981 */ /* 0x0000a2000c1e1900 */
[----:B------:R-:W-:Y:S01]  /*1740*/  ISETP.NE.U32.AND P1, PT, RZ, UR4, PT ;  /* 0x00000004ff007c0c */ /* 0x000fe2000bf25070 */
[----:B-----5:R-:W-:-:S03]  /*1750*/  IMAD.MOV.U32 R142, RZ, RZ, R27 ;  /* 0x000000ffff8e7224 */ /* 0x020fc600078e001b */
[----:B------:R-:W-:-:S13]  /*1760*/  ISETP.NE.AND.EX P1, PT, RZ, UR5, PT, P1 ;  /* 0x00000005ff007c0c */ /* 0x000fda000bf25310 */
[----:B------:R-:W-:-:S04]  /*1770*/  @P1 IADD3 R6, P2, R193, UR4, RZ ;  /* 0x00000004c1061c10 */ /* 0x000fc8000ff5e0ff */
[----:B------:R-:W-:-:S05]  /*1780*/  @P1 IADD3.X R7, R194, UR5, RZ, P2, !PT ;  /* 0x00000005c2071c10 */ /* 0x000fca00097fe4ff */
[----:B------:R3:W5:Y:S01]  /*1790*/  @P1 LDG.E R142, desc[UR60][R6.64] ;  /* 0x0000003c068e1981 */ /* 0x000762000c1e1900 */
[----:B-1----:R-:W-:Y:S01]  /*17a0*/  ISETP.NE.AND P1, PT, R9, 0x1, PT ;  /* 0x000000010900780c */ /* 0x002fe20003f25270 */
[----:B------:R-:W-:-:S04]  /*17b0*/  IMAD.SHL.U32 R184, R29, 0x80, RZ ;  /* 0x000000801db87824 */ /* 0x000fc800078e00ff */
[----:B0-----:R-:W-:-:S08]  /*17c0*/  VIADD R4, R184, 0x7f ;  /* 0x0000007fb8047836 */ /* 0x001fd00000000000 */
[----:B------:R-:W0:Y:S08]  /*17d0*/  @P1 LDC R9, c[0x0][0x44c] ;  /* 0x00011300ff091b82 */ /* 0x000e300000000800 */
[----:B------:R-:W1:Y:S01]  /*17e0*/  @P1 LDC R5, c[0x0][0x450] ;  /* 0x00011400ff051b82 */ /* 0x000e620000000800 */
[----:B--2---:R-:W-:Y:S02]  /*17f0*/  @P0 IMAD.IADD R24, R8, 0x1, -R3 ;  /* 0x0000000108180824 */ /* 0x004fe400078e0a03 */
[----:B------:R-:W-:-:S02]  /*1800*/  IMAD.IADD R8, R27, 0x1, -R0 ;  /* 0x000000011b087824 */ /* 0x000fc400078e0a00 */
[----:B0-----:R-:W-:-:S03]  /*1810*/  @P1 IMAD.HI.U32 R0, R4, R9, RZ ;  /* 0x0000000904001227 */ /* 0x001fc600078e00ff */
[----:B------:R-:W-:Y:S02]  /*1820*/  IADD3 R186, R8, R24, RZ ;  /* 0x0000001808ba7210 */ /* 0x000fe40007ffe0ff */
[----:B-1----:R-:W-:Y:S02]  /*1830*/  @P1 SHF.R.U32.HI R4, RZ, R5, R0 ;  /* 0x00000005ff041219 */ /* 0x002fe40000011600 */
[C---:B------:R-:W-:Y:S01]  /*1840*/  IADD3 R143, R186.reuse, 0x60, -R185 ;  /* 0x00000060ba8f7810 */ /* 0x040fe20007ffe8b9 */
[----:B------:R-:W-:-:S04]  /*1850*/  VIADD R0, R186, 0x5f ;  /* 0x0000005fba007836 */ /* 0x000fc80000000000 */
[----:B------:R-:W-:Y:S02]  /*1860*/  IMAD.IADD R4, R143, 0x1, R4 ;  /* 0x000000018f047824 */ /* 0x000fe400078e0204 */
[----:B------:R-:W-:-:S04]  /*1870*/  IMAD.HI R0, R0, 0x2aaaaaab, RZ ;  /* 0x2aaaaaab00007827 */ /* 0x000fc800078e02ff */
[----:B------:R-:W-:Y:S01]  /*1880*/  IMAD.HI R4, R4, 0x2aaaaaab, RZ ;  /* 0x2aaaaaab04047827 */ /* 0x000fe200078e02ff */
[----:B------:R-:W-:-:S04]  /*1890*/  SHF.R.U32.HI R3, RZ, 0x1f, R0 ;  /* 0x0000001fff037819 */ /* 0x000fc80000011600 */
[----:B------:R-:W-:Y:S02]  /*18a0*/  SHF.R.U32.HI R5, RZ, 0x1f, R4 ;  /* 0x0000001fff057819 */ /* 0x000fe40000011604 */
[----:B------:R-:W-:Y:S02]  /*18b0*/  LEA.HI.SX32 R144, R0, R3, 0x1c ;  /* 0x0000000300907211 */ /* 0x000fe400078fe2ff */
[----:B------:R-:W-:Y:S01]  /*18c0*/  LEA.HI.SX32 R5, R4, R5, 0x1c ;  /* 0x0000000504057211 */ /* 0x000fe200078fe2ff */
[----:B------:R-:W-:-:S03]  /*18d0*/  IMAD.MOV R4, RZ, RZ, -R8 ;  /* 0x000000ffff047224 */ /* 0x000fc600078e0a08 */
[----:B------:R-:W-:Y:S02]  /*18e0*/  VIMNMX R5, R144, R5, PT ;  /* 0x0000000590057248 */ /* 0x000fe40003fe0100 */
[----:B------:R-:W-:-:S03]  /*18f0*/  VIMNMX R4, RZ, R4, !PT ;  /* 0x00000004ff047248 */ /* 0x000fc60007fe0100 */
[----:B------:R-:W-:-:S05]  /*1900*/  IMAD R5, R5, 0x60, -R8 ;  /* 0x0000006005057824 */ /* 0x000fca00078e0a08 */
        /* <DEDUP_REMOVED lines=11> */
[----:B---3--:R-:W-:Y:S05]  /*19c0*/  @!P1 BRA `(.L_x_2691) ;  /* 0x0000009000fc9947 */ /* 0x008fea0003800000 */
        /* <DEDUP_REMOVED lines=20> */
.L_x_2693:
[----:B------:R-:W-:Y:S05]  /*1b10*/  BSYNC B6 ;  /* 0x0000000000067941 */ /* 0x000fea0003800000 */
.L_x_2692:
        /* <DEDUP_REMOVED lines=20> */
.L_x_2695:
[----:B------:R-:W-:Y:S05]  /*1c60*/  BSYNC B6 ;  /* 0x0000000000067941 */ /* 0x000fea0003800000 */
.L_x_2694:
[----:B------:R-:W-:Y:S01]  /*1c70*/  ULDC.64 UR4, c[0x0][0x9f8] ;  /* 0x00027e0000047ab9 */ /* 0x000fe20000000a00 */
[----:B------:R-:W0:Y:S01]  /*1c80*/  LDC.64 R94, c[0x0][0x3f8] ;  /* 0x0000fe00ff5e7b82 */ /* 0x000e220000000a00 */
[----:B------:R-:W-:-:S04]  /*1c90*/  ISETP.NE.U32.AND P0, PT, RZ, UR4, PT ;  /* 0x00000004ff007c0c */ /* 0x000fc8000bf05070 */
[----:B------:R-:W-:-:S03]  /*1ca0*/  ISETP.NE.AND.EX P0, PT, RZ, UR5, PT, P0 ;  /* 0x00000005ff007c0c */ /* 0x000fc6000bf05300 */
[----:B------:R-:W1:Y:S08]  /*1cb0*/  LDC R29, c[0x0][0x3f4] ;  /* 0x0000fd00ff1d7b82 */ /* 0x000e700000000800 */
[----:B------:R-:W2:Y:S02]  /*1cc0*/  LDC.64 R88, c[0x0][0x408] ;  /* 0x00010200ff587b82 */ /* 0x000ea40000000a00 */
[----:B------:R-:W-:Y:S01]  /*1cd0*/  @P0 IADD3 R4, P1, R193, UR4, RZ ;  /* 0x00000004c1040c10 */ /* 0x000fe2000ff3e0ff */
[----:B------:R-:W-:-:S03]  /*1ce0*/  ULDC UR4, c[0x0][0x2f4] ;  /* 0x0000bd0000047ab9 */ /* 0x000fc60000000800 */
        /* <DEDUP_REMOVED lines=10> */
[----:B------:R-:W-:Y:S01]  /*1d90*/  IMAD R131, R95, 0x60, RZ ;  /* 0x000000605f837824 */ /* 0x000fe200078e02ff */
[----:B------:R-:W-:Y:S01]  /*1da0*/  ISETP.GE.AND P0, PT, R163, UR5, PT ;  /* 0x00000005a3007c0c */ /* 0x000fe2000bf06270 */
[----:B------:R-:W-:Y:S01]  /*1db0*/  IMAD.SHL.U32 R3, R3, 0x2, RZ ;  /* 0x0000000203037824 */ /* 0x000fe200078e00ff */
[----:B------:R-:W-:Y:S01]  /*1dc0*/  ISETP.GE.AND P1, PT, R19, UR4, PT ;  /* 0x0000000413007c0c */ /* 0x000fe2000bf26270 */
[----:B------:R-:W-:Y:S01]  /*1dd0*/  IMAD.SHL.U32 R108, R94, 0x40, RZ ;  /* 0x000000405e6c7824 */ /* 0x000fe200078e00ff */
[----:B------:R-:W-:Y:S01]  /*1de0*/  SHF.R.S32.HI R7, RZ, 0x1f, R169 ;  /* 0x0000001fff077819 */ /* 0x000fe200000114a9 */
[----:B--2---:R-:W-:Y:S01]  /*1df0*/  IMAD.WIDE.U32 R90, R169, R88, R16 ;  /* 0x00000058a95a7225 */ /* 0x004fe200078e0010 */
[----:B------:R-:W-:-:S02]  /*1e00*/  LOP3.LUT R0, R3, 0x2, R0, 0xe2, !PT ;  /* 0x0000000203007812 */ /* 0x000fc400078ee200 */
[----:B------:R-:W-:Y:S01]  /*1e10*/  SEL R3, RZ, 0xffffffff, P0 ;  /* 0xffffffffff037807 */ /* 0x000fe20000000000 */
[----:B------:R-:W-:Y:S01]  /*1e20*/  IMAD R133, R89, 0x60, RZ ;  /* 0x0000006059857824 */ /* 0x000fe200078e02ff */
[----:B------:R-:W-:Y:S01]  /*1e30*/  ISETP.GE.AND P0, PT, R164, UR4, PT ;  /* 0x00000004a4007c0c */ /* 0x000fe2000bf06270 */
[----:B------:R-:W-:Y:S01]  /*1e40*/  IMAD.SHL.U32 R110, R88, 0x40, RZ ;  /* 0x00000040586e7824 */ /* 0x000fe200078e00ff */
[----:B---3--:R-:W-:Y:S01]  /*1e50*/  SEL R4, RZ, 0x8, P1 ;  /* 0x00000008ff047807 */ /* 0x008fe20000800000 */
[----:B------:R-:W-:Y:S01]  /*1e60*/  IMAD.SHL.U32 R6, R3, 0x2, RZ ;  /* 0x0000000203067824 */ /* 0x000fe200078e00ff */
[----:B------:R-:W-:Y:S01]  /*1e70*/  SEL R3, RZ, 0x4, P0 ;  /* 0x00000004ff037807 */ /* 0x000fe20000000000 */
[----:B------:R-:W-:Y:S01]  /*1e80*/  IMAD.IADD R130, R130, 0x1, R27 ;  /* 0x0000000182827824 */ /* 0x000fe200078e021b */
[--C-:B------:R-:W-:Y:S01]  /*1e90*/  SHF.R.S32.HI R161, RZ, 0x1f, R160.reuse ;  /* 0x0000001fffa17819 */ /* 0x100fe200000114a0 */
[----:B------:R-:W-:Y:S01]  /*1ea0*/  IMAD R114, R197, 0x40, R169 ;  /* 0x00000040c5727824 */ /* 0x000fe200078e02a9 */
[----:B------:R-:W-:Y:S01]  /*1eb0*/  LOP3.LUT R0, R4, R0, R3, 0xfe, !PT ;  /* 0x0000000004007212 */ /* 0x000fe200078efe03 */
[-C--:B------:R-:W-:Y:S01]  /*1ec0*/  IMAD R4, R7, R94.reuse, RZ ;  /* 0x0000005e07047224 */ /* 0x080fe200078e02ff */
[----:B------:R-:W-:Y:S01]  /*1ed0*/  ISETP.GE.AND P0, PT, R22, UR4, PT ;  /* 0x0000000416007c0c */ /* 0x000fe2000bf06270 */
[----:B------:R-:W-:Y:S01]  /*1ee0*/  IMAD.WIDE.U32 R98, R169, R94, R160 ;  /* 0x0000005ea9627225 */ /* 0x000fe200078e00a0 */
[----:B------:R-:W-:-:S02]  /*1ef0*/  ISETP.GE.AND P2, PT, R16, UR5, PT ;  /* 0x0000000510007c0c */ /* 0x000fc4000bf46270 */
[----:B------:R-:W-:Y:S01]  /*1f00*/  SEL R3, RZ, 0x10, P0 ;  /* 0x00000010ff037807 */ /* 0x000fe20000000000 */
[C---:B------:R-:W-:Y:S01]  /*1f10*/  IMAD R9, R169.reuse, R95, R4 ;  /* 0x0000005fa9097224 */ /* 0x040fe200078e0204 */
[-C--:B-1----:R-:W-:Y:S01]  /*1f20*/  ISETP.GE.AND P3, PT, R16, R29.reuse, PT ;  /* 0x0000001d1000720c */ /* 0x082fe20003f66270 */
[-C--:B------:R-:W-:Y:S01]  /*1f30*/  IMAD.WIDE.U32 R92, R169, R88.reuse, R160 ;  /* 0x00000058a95c7225 */ /* 0x080fe200078e00a0 */
[----:B------:R-:W-:Y:S02]  /*1f40*/  SEL R5, RZ, 0x1, P2 ;  /* 0x00000001ff057807 */ /* 0x000fe40001000000 */
[----:B------:R-:W-:Y:S01]  /*1f50*/  ISETP.GE.AND P1, PT, R164, UR5, PT ;  /* 0x00000005a4007c0c */ /* 0x000fe2000bf26270 */
[----:B------:R-:W-:Y:S01]  /*1f60*/  IMAD.IADD R99, R99, 0x1, R9 ;  /* 0x0000000163637824 */ /* 0x000fe200078e0209 */
[----:B------:R-:W-:Y:S01]  /*1f70*/  ISETP.GE.AND P2, PT, R163, R29, PT ;  /* 0x0000001da300720c */ /* 0x000fe20003f46270 */
[----:B------:R-:W-:Y:S01]  /*1f80*/  IMAD.IADD R97, R9, 0x1, R97 ;  /* 0x0000000109617824 */ /* 0x000fe200078e0261 */
[----:B------:R-:W-:Y:S01]  /*1f90*/  LOP3.LUT R9, R0, R3, RZ, 0xfc, !PT ;  /* 0x0000000300097212 */ /* 0x000fe200078efcff */
[----:B------:R-:W-:Y:S01]  /*1fa0*/  IMAD R0, R7, R88, RZ ;  /* 0x0000005807007224 */ /* 0x000fe200078e02ff */
[----:B------:R-:W-:Y:S01]  /*1fb0*/  SEL R3, R29, RZ, P3 ;  /* 0x000000ff1d037207 */ /* 0x000fe20001800000 */
[----:B-----5:R-:W-:Y:S01]  /*1fc0*/  IMAD.WIDE.U32 R98, R142, R94, R98 ;  /* 0x0000005e8e627225 */ /* 0x020fe200078e0062 */
[----:B------:R-:W-:-:S02]  /*1fd0*/  LOP3.LUT R5, R6, 0x2, R5, 0xe2, !PT ;  /* 0x0000000206057812 */ /* 0x000fc400078ee205 */
[----:B------:R-:W-:Y:S01]  /*1fe0*/  SEL R4, RZ, 0x4, P1 ;  /* 0x00000004ff047807 */ /* 0x000fe20000800000 */
[----:B------:R-:W-:Y:S01]  /*1ff0*/  IMAD R11, R169, R89, R0 ;  /* 0x00000059a90b7224 */ /* 0x000fe200078e0200 */
[----:B------:R-:W-:Y:S01]  /*2000*/  SEL R0, R29, RZ, P2 ;  /* 0x000000ff1d007207 */ /* 0x000fe20001000000 */
[----:B------:R-:W-:Y:S01]  /*2010*/  IMAD.IADD R3, R16, 0x1, R3 ;  /* 0x0000000110037824 */ /* 0x000fe200078e0203 */
[----:B------:R-:W-:Y:S01]  /*2020*/  ISETP.GE.AND P1, PT, R164, R29, PT ;  /* 0x0000001da400720c */ /* 0x000fe20003f26270 */
[----:B------:R-:W-:Y:S01]  /*2030*/  IMAD.IADD R93, R93, 0x1, R11 ;  /* 0x000000015d5d7824 */ /* 0x000fe200078e020b */
[----:B------:R-:W-:Y:S01]  /*2040*/  LOP3.LUT R5, R5, R4, RZ, 0xfc, !PT ;  /* 0x0000000405057212 */ /* 0x000fe200078efcff */
[----:B------:R-:W-:Y:S01]  /*2050*/  IMAD.IADD R4, R163, 0x1, R0 ;  /* 0x00000001a3047824 */ /* 0x000fe200078e0200 */
[----:B------:R-:W-:Y:S01]  /*2060*/  SEL R7, R29, RZ, P1 ;  /* 0x000000ff1d077207 */ /* 0x000fe20000800000 */
[----:B------:R-:W-:Y:S01]  /*2070*/  IMAD.WIDE.U32 R96, R142, R94, R96 ;  /* 0x0000005e8e607225 */ /* 0x000fe200078e0060 */
[----:B------:R-:W-:-:S02]  /*2080*/  SHF.R.S32.HI R0, RZ, 0x1f, R3 ;  /* 0x0000001fff007819 */ /* 0x000fc40000011403 */
[----:B------:R-:W-:Y:S01]  /*2090*/  IADD3 R91, R11, R91, RZ ;  /* 0x0000005b0b5b7210 */ /* 0x000fe20007ffe0ff */
[----:B------:R-:W-:Y:S01]  /*20a0*/  IMAD.IADD R10, R164, 0x1, R7 ;  /* 0x00000001a40a7824 */ /* 0x000fe200078e0207 */
[----:B------:R-:W-:Y:S01]  /*20b0*/  SHF.R.S32.HI R11, RZ, 0x1f, R4 ;  /* 0x0000001fff0b7819 */ /* 0x000fe20000011404 */
[-C--:B------:R-:W-:Y:S01]  /*20c0*/  IMAD.WIDE.U32 R92, R142, R88.reuse, R92 ;  /* 0x000000588e5c7225 */ /* 0x080fe200078e005c */
[CC--:B------:R-:W-:Y:S02]  /*20d0*/  LEA.HI R7, R0.reuse, R3.reuse, RZ, 0x3 ;  /* 0x0000000300077211 */ /* 0x0c0fe400078f18ff */
[----:B------:R-:W-:Y:S01]  /*20e0*/  LEA.HI R0, R0, R3, RZ, 0x6 ;  /* 0x0000000300007211 */ /* 0x000fe200078f30ff */
[----:B------:R-:W-:Y:S01]  /*20f0*/  IMAD.WIDE.U32 R90, R142, R88, R90 ;  /* 0x000000588e5a7225 */ /* 0x000fe200078e005a */
[CC--:B------:R-:W-:Y:S02]  /*2100*/  LEA.HI R6, R11.reuse, R4.reuse, RZ, 0x6 ;  /* 0x000000040b067211 */ /* 0x0c0fe400078f30ff */
[----:B------:R-:W-:Y:S01]  /*2110*/  LEA.HI R11, R11, R4, RZ, 0x3 ;  /* 0x000000040b0b7211 */ /* 0x000fe200078f18ff */
[----:B------:R-:W-:Y:S01]  /*2120*/  IMAD.SHL.U32 R126, R29, 0x2, RZ ;  /* 0x000000021d7e7824 */ /* 0x000fe200078e00ff */
[----:B------:R-:W-:-:S02]  /*2130*/  SHF.R.S32.HI R3, RZ, 0x6, R0 ;  /* 0x00000006ff037819 */ /* 0x000fc40000011400 */
[----:B------:R-:W-:Y:S02]  /*2140*/  SHF.R.S32.HI R6, RZ, 0x6, R6 ;  /* 0x00000006ff067819 */ /* 0x000fe40000011406 */
[C---:B------:R-:W-:Y:S01]  /*2150*/  LOP3.LUT R4, R180.reuse, 0x38, R11, 0xf8, !PT ;  /* 0x00000038b4047812 */ /* 0x040fe200078ef80b */
[C-C-:B------:R-:W-:Y:S01]  /*2160*/  IMAD R141, R3.reuse, 0x1800, R182.reuse ;  /* 0x00001800038d7824 */ /* 0x140fe200078e02b6 */
[----:B------:R-:W-:Y:S01]  /*2170*/  LOP3.LUT R0, R180, 0x38, R7, 0xf8, !PT ;  /* 0x00000038b4007812 */ /* 0x000fe200078ef807 */
[--C-:B------:R-:W-:Y:S01]  /*2180*/  IMAD R139, R3, 0x1800, R183.reuse ;  /* 0x00001800038b7824 */ /* 0x100fe200078e02b7 */
[-C--:B------:R-:W-:Y:S01]  /*2190*/  LOP3.LUT R3, R4, R181.reuse, RZ, 0x3c, !PT ;  /* 0x000000b504037212 */ /* 0x080fe200078e3cff */
[C---:B------:R-:W-:Y:S01]  /*21a0*/  IMAD R140, R6.reuse, 0x1800, R182 ;  /* 0x00001800068c7824 */ /* 0x040fe200078e02b6 */
[----:B------:R-:W-:Y:S01]  /*21b0*/  SHF.R.S32.HI R15, RZ, 0x1f, R10 ;  /* 0x0000001fff0f7819 */ /* 0x000fe2000001140a */
[----:B------:R-:W-:Y:S01]  /*21c0*/  IMAD R137, R6, 0x1800, R183 ;  /* 0x0000180006897824 */ /* 0x000fe200078e02b7 */
[----:B------:R-:W-:Y:S01]  /*21d0*/  LOP3.LUT R0, R0, R181, RZ, 0x3c, !PT ;  /* 0x000000b500007212 */ /* 0x000fe200078e3cff */
[----:B------:R-:W-:Y:S01]  /*21e0*/  IMAD.IADD R140, R140, 0x1, R3 ;  /* 0x000000018c8c7824 */ /* 0x000fe200078e0203 */
[----:B------:R-:W-:-:S02]  /*21f0*/  LOP3.LUT R3, R176, 0x38, R11, 0xf8, !PT ;  /* 0x00000038b0037812 */ /* 0x000fc400078ef80b */
[-C--:B------:R-:W-:Y:S01]  /*2200*/  LEA.HI R21, R15, R10.reuse, RZ, 0x3 ;  /* 0x0000000a0f157211 */ /* 0x080fe200078f18ff */
[----:B------:R-:W-:Y:S01]  /*2210*/  IMAD.IADD R141, R141, 0x1, R0 ;  /* 0x000000018d8d7824 */ /* 0x000fe200078e0200 */
[----:B------:R-:W-:Y:S02]  /*2220*/  LOP3.LUT R13, R176, 0x38, R7, 0xf8, !PT ;  /* 0x00000038b00d7812 */ /* 0x000fe400078ef807 */
[----:B------:R-:W-:Y:S02]  /*2230*/  LEA.HI R10, R15, R10, RZ, 0x6 ;  /* 0x0000000a0f0a7211 */ /* 0x000fe400078f30ff */
[-C--:B------:R-:W-:Y:S02]  /*2240*/  LOP3.LUT R4, R3, R220.reuse, RZ, 0x3c, !PT ;  /* 0x000000dc03047212 */ /* 0x080fe400078e3cff */
[----:B------:R-:W-:Y:S02]  /*2250*/  SHF.R.S32.HI R15, RZ, 0x1f, R142 ;  /* 0x0000001fff0f7819 */ /* 0x000fe4000001148e */
[----:B------:R-:W-:Y:S01]  /*2260*/  LOP3.LUT R8, R13, R220, RZ, 0x3c, !PT ;  /* 0x000000dc0d087212 */ /* 0x000fe200078e3cff */
[----:B------:R-:W-:Y:S01]  /*2270*/  IMAD.IADD R137, R137, 0x1, R4 ;  /* 0x0000000189897824 */ /* 0x000fe200078e0204 */
[--C-:B------:R-:W-:Y:S01]  /*2280*/  LOP3.LUT R0, R180, 0x38, R21.reuse, 0xf8, !PT ;  /* 0x00000038b4007812 */ /* 0x100fe200078ef815 */
[----:B------:R-:W-:Y:S01]  /*2290*/  IMAD R4, R15, R94, RZ ;  /* 0x0000005e0f047224 */ /* 0x000fe200078e02ff */
[----:B------:R-:W-:Y:S01]  /*22a0*/  SHF.R.S32.HI R10, RZ, 0x6, R10 ;  /* 0x00000006ff0a7819 */ /* 0x000fe2000001140a */
[----:B------:R-:W-:Y:S01]  /*22b0*/  IMAD.IADD R139, R139, 0x1, R8 ;  /* 0x000000018b8b7824 */ /* 0x000fe200078e0208 */
[----:B------:R-:W-:Y:S01]  /*22c0*/  LOP3.LUT R13, R176, 0x38, R21, 0xf8, !PT ;  /* 0x00000038b00d7812 */ /* 0x000fe200078ef815 */
[----:B------:R-:W-:Y:S01]  /*22d0*/  IMAD R15, R15, R88, RZ ;  /* 0x000000580f0f7224 */ /* 0x000fe200078e02ff */
[----:B------:R-:W-:Y:S01]  /*22e0*/  LOP3.LUT R3, R0, R181, RZ, 0x3c, !PT ;  /* 0x000000b500037212 */ /* 0x000fe200078e3cff */
[----:B------:R-:W-:Y:S01]  /*22f0*/  IMAD R138, R10, 0x1800, R182 ;  /* 0x000018000a8a7824 */ /* 0x000fe200078e02b6 */
[----:B------:R-:W-:Y:S01]  /*2300*/  LOP3.LUT R0, R13, R220, RZ, 0x3c, !PT ;  /* 0x000000dc0d007212 */ /* 0x000fe200078e3cff */
[----:B------:R-:W-:Y:S01]  /*2310*/  IMAD R13, R142, R95, R4 ;  /* 0x0000005f8e0d7224 */ /* 0x000fe200078e0204 */
[----:B------:R-:W-:Y:S01]  /*2320*/  LOP3.LUT R4, R180, 0x18, R16, 0xf8, !PT ;  /* 0x00000018b4047812 */ /* 0x000fe200078ef810 */
[----:B------:R-:W-:Y:S01]  /*2330*/  IMAD.IADD R138, R138, 0x1, R3 ;  /* 0x000000018a8a7824 */ /* 0x000fe200078e0203 */
[----:B------:R-:W-:Y:S01]  /*2340*/  ISETP.GE.AND P4, PT, R19, UR5, PT ;  /* 0x0000000513007c0c */ /* 0x000fe2000bf86270 */
[----:B------:R-:W-:Y:S01]  /*2350*/  IMAD R135, R10, 0x1800, R183 ;  /* 0x000018000a877824 */ /* 0x000fe200078e02b7 */
[----:B------:R-:W-:Y:S01]  /*2360*/  ISETP.GE.AND P0, PT, R23, UR4, PT ;  /* 0x0000000417007c0c */ /* 0x000fe2000bf06270 */
[----:B------:R-:W-:Y:S01]  /*2370*/  IMAD R15, R142, R89, R15 ;  /* 0x000000598e0f7224 */ /* 0x000fe200078e020f */
[----:B------:R-:W-:Y:S01]  /*2380*/  LOP3.LUT R3, R4, R181, RZ, 0x3c, !PT ;  /* 0x000000b504037212 */ /* 0x000fe200078e3cff */
[----:B------:R-:W-:Y:S01]  /*2390*/  IMAD.IADD R135, R135, 0x1, R0 ;  /* 0x0000000187877824 */ /* 0x000fe200078e0200 */
[----:B------:R-:W-:Y:S01]  /*23a0*/  SEL R4, RZ, 0x8, P4 ;  /* 0x00000008ff047807 */ /* 0x000fe20002000000 */
[----:B------:R-:W-:Y:S01]  /*23b0*/  IMAD.IADD R106, R99, 0x1, R13 ;  /* 0x00000001636a7824 */ /* 0x000fe200078e020d */
[----:B------:R-:W-:Y:S01]  /*23c0*/  LOP3.LUT P5, RZ, R213, 0x4, RZ, 0xc0, !PT ;  /* 0x00000004d5ff7812 */ /* 0x000fe200078ac0ff */
[----:B------:R-:W-:Y:S01]  /*23d0*/  IMAD.IADD R3, R182, 0x1, R3 ;  /* 0x00000001b6037824 */ /* 0x000fe200078e0203 */
[----:B------:R-:W-:Y:S01]  /*23e0*/  SEL R8, RZ, 0x20, P0 ;  /* 0x00000020ff087807 */ /* 0x000fe20000000000 */
[----:B------:R-:W-:Y:S01]  /*23f0*/  IMAD.IADD R104, R13, 0x1, R97 ;  /* 0x000000010d687824 */ /* 0x000fe200078e0261 */
[----:B------:R-:W-:Y:S01]  /*2400*/  LOP3.LUT R20, R5, R4, RZ, 0xfc, !PT ;  /* 0x0000000405147212 */ /* 0x000fe200078efcff */
[----:B------:R-:W-:Y:S01]  /*2410*/  IMAD.IADD R105, R93, 0x1, R15 ;  /* 0x000000015d697824 */ /* 0x000fe200078e020f */
[C---:B------:R-:W-:Y:S01]  /*2420*/  SHF.L.U64.HI R107, R94.reuse, 0x6, R95 ;  /* 0x000000065e6b7819 */ /* 0x040fe2000001025f */
[----:B------:R-:W-:Y:S01]  /*2430*/  IMAD.WIDE.U32 R94, R94, 0x60, RZ ;  /* 0x000000605e5e7825 */ /* 0x000fe200078e00ff */
[----:B------:R-:W-:-:S02]  /*2440*/  LOP3.LUT R4, R5, 0x1, RZ, 0xc0, !PT ;  /* 0x0000000105047812 */ /* 0x000fc400078ec0ff */
[C---:B------:R-:W-:Y:S01]  /*2450*/  SHF.L.U64.HI R109, R88.reuse, 0x6, R89 ;  /* 0x00000006586d7819 */ /* 0x040fe20000010259 */
[----:B------:R-:W-:Y:S01]  /*2460*/  IMAD.WIDE.U32 R88, R88, 0x60, RZ ;  /* 0x0000006058587825 */ /* 0x000fe200078e00ff */
[----:B------:R-:W-:Y:S02]  /*2470*/  SEL R128, R128, 0xffffffe0, !P5 ;  /* 0xffffffe080807807 */ /* 0x000fe40006800000 */
[----:B------:R-:W-:Y:S01]  /*2480*/  SHF.R.S32.HI R119, RZ, 0x3, R7 ;  /* 0x00000003ff777819 */ /* 0x000fe20000011407 */
[----:B------:R-:W-:Y:S01]  /*2490*/  IMAD.IADD R133, R89, 0x1, R133 ;  /* 0x0000000159857824 */ /* 0x000fe200078e0285 */
[----:B------:R-:W-:Y:S01]  /*24a0*/  LOP3.LUT R5, R7, 0xfffffff8, RZ, 0xc0, !PT ;  /* 0xfffffff807057812 */ /* 0x000fe200078ec0ff */
[----:B------:R-:W-:Y:S01]  /*24b0*/  IMAD.IADD R134, R128, 0x1, R3 ;  /* 0x0000000180867824 */ /* 0x000fe200078e0203 */
[----:B------:R-:W-:Y:S01]  /*24c0*/  LOP3.LUT R100, R9, R8, RZ, 0xfc, !PT ;  /* 0x0000000809647212 */ /* 0x000fe200078efcff */
[----:B------:R-:W-:Y:S01]  /*24d0*/  IMAD.IADD R103, R15, 0x1, R91 ;  /* 0x000000010f677824 */ /* 0x000fe200078e025b */
[----:B------:R-:W-:-:S02]  /*24e0*/  LOP3.LUT R6, R11, 0xfffffff8, RZ, 0xc0, !PT ;  /* 0xfffffff80b067812 */ /* 0x000fc400078ec0ff */
[----:B------:R-:W-:Y:S02]  /*24f0*/  LOP3.LUT R7, R21, 0xfffffff8, RZ, 0xc0, !PT ;  /* 0xfffffff815077812 */ /* 0x000fe400078ec0ff */
[----:B------:R-:W-:Y:S02]  /*2500*/  SHF.R.S32.HI R115, RZ, 0x3, R21 ;  /* 0x00000003ff737819 */ /* 0x000fe40000011415 */
[----:B------:R-:W-:Y:S02]  /*2510*/  LOP3.LUT R8, R9, 0x1, RZ, 0xc0, !PT ;  /* 0x0000000109087812 */ /* 0x000fe400078ec0ff */
[C---:B------:R-:W-:Y:S02]  /*2520*/  LOP3.LUT R9, R20.reuse, 0x2, RZ, 0xc0, !PT ;  /* 0x0000000214097812 */ /* 0x040fe400078ec0ff */
[----:B------:R-:W-:Y:S02]  /*2530*/  LOP3.LUT R10, R20, 0x4, RZ, 0xc0, !PT ;  /* 0x00000004140a7812 */ /* 0x000fe400078ec0ff */
[----:B------:R-:W-:-:S02]  /*2540*/  LOP3.LUT R21, R100, 0x2, RZ, 0xc0, !PT ;  /* 0x0000000264157812 */ /* 0x000fc400078ec0ff */
[C---:B------:R-:W-:Y:S02]  /*2550*/  LOP3.LUT R27, R100.reuse, 0x4, RZ, 0xc0, !PT ;  /* 0x00000004641b7812 */ /* 0x040fe400078ec0ff */
[C---:B------:R-:W-:Y:S02]  /*2560*/  LOP3.LUT R102, R100.reuse, 0x8, RZ, 0xc0, !PT ;  /* 0x0000000864667812 */ /* 0x040fe400078ec0ff */
[----:B------:R-:W-:Y:S02]  /*2570*/  LOP3.LUT R101, R100, 0x10, RZ, 0xc0, !PT ;  /* 0x0000001064657812 */ /* 0x000fe400078ec0ff */
[----:B------:R-:W-:Y:S02]  /*2580*/  SHF.R.S32.HI R0, RZ, 0x1f, R30 ;  /* 0x0000001fff007819 */ /* 0x000fe4000001141e */
[----:B0-----:R-:W-:Y:S02]  /*2590*/  LEA.HI R145, R145, 0x8, RZ, 0x19 ;  /* 0x0000000891917811 */ /* 0x001fe400078fc8ff */
[----:B------:R-:W-:-:S02]  /*25a0*/  IADD3 R131, R95, R131, RZ ;  /* 0x000000835f837210 */ /* 0x000fc40007ffe0ff */
[----:B------:R-:W-:Y:S02]  /*25b0*/  SHF.R.S32.HI R116, RZ, 0x3, R11 ;  /* 0x00000003ff747819 */ /* 0x000fe4000001140b */
[----:B------:R-:W-:Y:S02]  /*25c0*/  LOP3.LUT R20, R20, 0x8, RZ, 0xc0, !PT ;  /* 0x0000000814147812 */ /* 0x000fe400078ec0ff */
[----:B------:R-:W-:Y:S02]  /*25d0*/  SHF.R.S32.HI R113, RZ, 0x1f, R5 ;  /* 0x0000001fff717819 */ /* 0x000fe40000011405 */
[----:B------:R-:W-:Y:S02]  /*25e0*/  SHF.R.S32.HI R112, RZ, 0x1f, R6 ;  /* 0x0000001fff707819 */ /* 0x000fe40000011406 */
[----:B------:R-:W-:Y:S02]  /*25f0*/  SHF.R.S32.HI R111, RZ, 0x1f, R7 ;  /* 0x0000001fff6f7819 */ /* 0x000fe40000011407 */
[----:B------:R-:W-:-:S02]  /*2600*/  LOP3.LUT R100, R100, 0x20, RZ, 0xc0, !PT ;  /* 0x0000002064647812 */ /* 0x000fc400078ec0ff */
[----:B----4-:R-:W-:-:S07]  /*2610*/  SHF.R.S32.HI R129, RZ, 0x1f, R25 ;  /* 0x0000001fff817819 */ /* 0x010fce0000011419 */
.L_x_2801:
        /* <DEDUP_REMOVED lines=9> */
[----:B--2---:R-:W0:Y:S08]  /*26b0*/  @!P0 LDC.64 R14, c[0x0][0x428] ;  /* 0x00010a00ff0e8b82 */ /* 0x004e300000000a00 */
        /* <DEDUP_REMOVED lines=38> */
[----:B------:R-:W-:Y:S01]  /*2920*/  IMAD R15, R84, UR4, RZ ;  /* 0x00000004540f7c24 */ /* 0x000fe2000f8e02ff */
[----:B------:R-:W-:Y:S01]  /*2930*/  IADD3 R13, R13, R11, RZ ;  /* 0x0000000b0d0d7210 */ /* 0x000fe20007ffe0ff */
[----:B------:R-:W-:Y:S01]  /*2940*/  IMAD R85, R26, -0x60, R24 ;  /* 0xffffffa01a557824 */ /* 0x000fe200078e0218 */
[----:B------:R-:W-:Y:S01]  /*2950*/  SHF.R.S32.HI R11, RZ, 0x1f, R26 ;  /* 0x0000001fff0b7819 */ /* 0x000fe2000001141a */
[C---:B------:R-:W-:Y:S02]  /*2960*/  IMAD R15, R28.reuse, UR5, R15 ;  /* 0x000000051c0f7c24 */ /* 0x040fe4000f8e020f */
[----:B------:R-:W-:Y:S01]  /*2970*/  IMAD.WIDE.U32 R12, R28, UR4, R12 ;  /* 0x000000041c0c7c25 */ /* 0x000fe2000f8e000c */
[----:B------:R-:W-:Y:S01]  /*2980*/  ULDC.64 UR4, c[0x0][0x308] ;  /* 0x0000c20000047ab9 */ /* 0x000fe20000000a00 */
[----:B------:R-:W-:Y:S02]  /*2990*/  VIMNMX R85, R85, 0x60, PT ;  /* 0x0000006055557848 */ /* 0x000fe40003fe0100 */
[----:B------:R-:W-:-:S02]  /*29a0*/  IMAD.IADD R13, R13, 0x1, R15 ;  /* 0x000000010d0d7824 */ /* 0x000fc400078e020f */
        /* <DEDUP_REMOVED lines=8> */
[----:B------:R-:W-:Y:S01]  /*2a30*/  IMAD.WIDE.U32 R14, R94, R26, RZ ;  /* 0x0000001a5e0e7225 */ /* 0x000fe200078e00ff */
[----:B------:R-:W-:-:S03]  /*2a40*/  LEA.HI.X R117, R34, UR5, R117, 0x1, P4 ;  /* 0x0000000522757c11 */ /* 0x000fc6000a0f0c75 */
        /* <DEDUP_REMOVED lines=60> */
.L_x_2700:
[----:B------:R-:W-:Y:S05]  /*2e10*/  BSYNC B1 ;  /* 0x0000000000017941 */ /* 0x000fea0003800000 */
.L_x_2699:
        /* <DEDUP_REMOVED lines=56> */
.L_x_2702:
[----:B------:R-:W-:Y:S05]  /*31a0*/  BSYNC B1 ;  /* 0x0000000000017941 */ /* 0x000fea0003800000 */
.L_x_2701:
        /* <DEDUP_REMOVED lines=14> */
[----:B------:R-:W-:Y:S02]  /*3290*/  IMAD.MOV.U32 R14, RZ, RZ, R72 ;  /* 0x000000ffff0e7224 */ /* 0x000fe400078e0048 */
        /* <DEDUP_REMOVED lines=11> */
[----:B------:R-:W-:Y:S01]  /*3350*/  UISETP.NE.AND UP0, UPT, UR4, 0x3, UPT ;  /* 0x000000030400788c */ /* 0x000fe2000bf05270 */
[----:B------:R-:W-:Y:S02]  /*3360*/  MOV R12, R75 ;  /* 0x0000004b000c7202 */ /* 0x000fe40000000f00 */
[----:B------:R-:W-:Y:S01]  /*3370*/  PRMT R211, R211, 0x5410, R11 ;  /* 0x00005410d3d37816 */ /* 0x000fe2000000000b */
[----:B------:R-:W-:Y:S01]  /*3380*/  IMAD.MOV.U32 R11, RZ, RZ, R60 ;  /* 0x000000ffff0b7224 */ /* 0x000fe200078e003c */
[----:B------:R-:W-:Y:S01]  /*3390*/  PRMT R212, R212, 0x5410, R12 ;  /* 0x00005410d4d47816 */ /* 0x000fe2000000000c */
[----:B------:R-:W-:Y:S01]  /*33a0*/  IMAD.MOV.U32 R12, RZ, RZ, R61 ;  /* 0x000000ffff0c7224 */ /* 0x000fe200078e003d */
[----:B------:R-:W-:Y:S01]  /*33b0*/  PRMT R207, R207, 0x5410, R13 ;  /* 0x00005410cfcf7816 */ /* 0x000fe2000000000d */
[----:B------:R-:W-:Y:S01]  /*33c0*/  IMAD.MOV.U32 R13, RZ, RZ, R80 ;  /* 0x000000ffff0d7224 */ /* 0x000fe200078e0050 */
[----:B------:R-:W-:-:S02]  /*33d0*/  PLOP3.LUT P0, PT, PT, PT, UP0, 0x80, 0x0 ;  /* 0x000000000000781c */ /* 0x000fc40003f0f008 */
[----:B------:R-:W-:Y:S01]  /*33e0*/  PRMT R159, R11, 0x5410, R12 ;  /* 0x000054100b9f7816 */ /* 0x000fe2000000000c */
[----:B------:R-:W-:Y:S01]  /*33f0*/  IMAD.MOV.U32 R12, RZ, RZ, R68 ;  /* 0x000000ffff0c7224 */ /* 0x000fe200078e0044 */
[----:B------:R-:W-:Y:S01]  /*3400*/  PRMT R151, R13, 0x7610, R151 ;  /* 0x000076100d977816 */ /* 0x000fe20000000097 */
[----:B------:R-:W-:Y:S01]  /*3410*/  IMAD.MOV.U32 R11, RZ, RZ, R73 ;  /* 0x000000ffff0b7224 */ /* 0x000fe200078e0049 */
[----:B-----5:R-:W-:Y:S02]  /*3420*/  MOV R13, R35 ;  /* 0x00000023000d7202 */ /* 0x020fe40000000f00 */
        /* <DEDUP_REMOVED lines=28> */
[----:B------:R-:W-:Y:S01]  /*35f0*/  IMAD.MOV.U32 R12, RZ, RZ, R44 ;  /* 0x000000ffff0c7224 */ /* 0x000fe200078e002c */
[----:B------:R-:W-:-:S02]  /*3600*/  MOV R11, R45 ;  /* 0x0000002d000b7202 */ /* 0x000fc40000000f00 */
[----:B------:R-:W-:Y:S02]  /*3610*/  PRMT R122, R14, 0x5410, R13 ;  /* 0x000054100e7a7816 */ /* 0x000fe4000000000d */
        /* <DEDUP_REMOVED lines=12> */
.L_x_2703:
[----:B------:R-:W-:Y:S01]  /*36e0*/  IMAD R86, R18, 0x8, R2 ;  /* 0x0000000812567824 */ /* 0x000fe200078e0202 */
[----:B------:R-:W-:Y:S01]  /*36f0*/  SHF.L.U32 R87, R170, 0x1f, RZ ;  /* 0x0000001faa577819 */ /* 0x000fe200000006ff */
[----:B------:R-:W-:Y:S03]  /*3700*/  BSSY B1, `(.L_x_2704) ;  /* 0x0000003000017945 */ /* 0x000fe60003800000 */
[----:B------:R-:W0:Y:S02]  /*3710*/  SYNCS.PHASECHK.TRANS64.TRYWAIT P6, [R86+URZ+0x2a890], R87 ;  /* 0x02a89057560075a7 */ /* 0x000e2400080c017f */
[----:B0-----:R-:W-:Y:S05]  /*3720*/  @!P6 BRA `(.L_x_2705) ;  /* 0x000002080050e947 */ /* 0x001fea0003800000 */
.L_x_3046:
[----:B------:R-:W-:Y:S05]  /*3730*/  BSYNC B1 ;  /* 0x0000000000017941 */ /* 0x000fea0003800000 */
.L_x_2704:
[----:B------:R-:W-:-:S03]  /*3740*/  UMOV UR4, 0xffffffff ;  /* 0xffffffff00047882 */ /* 0x000fc60000000000 */
[----:B------:R-:W-:Y:S05]  /*3750*/  BRA.DIV UR4, `(.L_x_2706) ;  /* 0x0000020a04587947 */ /* 0x000fea000b800000 */
[----:B------:R1:W2:Y:S04]  /*3760*/  SHFL.IDX PT, R82, R117, RZ, 0x1c1f ;  /* 0x001c1fff75527589 */ /* 0x0002a800000e0000 */
[----:B------:R1:W3:Y:S02]  /*3770*/  SHFL.IDX PT, R11, R118, RZ, 0x1c1f ;  /* 0x001c1fff760b7589 */ /* 0x0002e400000e0000 */
.L_x_3050:
        /* <DEDUP_REMOVED lines=25> */
[----:B------:R-:W-:Y:S02]  /*3910*/  PRMT R13, R209, 0x5410, R149 ;  /* 0x00005410d10d7816 */ /* 0x000fe40000000095 */
[----:B------:R-:W-:Y:S02]  /*3920*/  PRMT R149, R225, 0x5432, R150 ;  /* 0x00005432e1957816 */ /* 0x000fe40000000096 */
[C---:B------:R-:W-:Y:S01]  /*3930*/  LOP3.LUT R151, R14.reuse, 0xffff0000, RZ, 0xc0, !PT ;  /* 0xffff00000e977812 */ /* 0x040fe200078ec0ff */
        /* <DEDUP_REMOVED lines=19> */
[CC--:B------:R-:W-:Y:S01]  /*3a70*/  FMUL.FTZ R15, R13.reuse, R81.reuse ;  /* 0x000000510d0f7220 */ /* 0x0c0fe20000410000 */
[----:B------:R-:W-:Y:S01]  /*3a80*/  FMUL.FTZ R13, R13, R78 ;  /* 0x0000004e0d0d7220 */ /* 0x000fe20000410000 */
[----:B------:R-:W-:Y:S02]  /*3a90*/  F2FP.BF16.F32.PACK_AB R14, R14, R150 ;  /* 0x000000960e0e723e */ /* 0x000fe400000010ff */
[C---:B------:R-:W-:Y:S01]  /*3aa0*/  FFMA.FTZ R15, R12.reuse, R78, -R15 ;  /* 0x0000004e0c0f7223 */ /* 0x040fe2000001080f */
[----:B------:R-:W-:-:S05]  /*3ab0*/  FFMA.FTZ R13, R12, R81, R13 ;  /* 0x000000510c0d7223 */ /* 0x000fca000001000d */
[----:B------:R-:W-:Y:S02]  /*3ac0*/  F2FP.BF16.F32.PACK_AB R13, R13, R15 ;  /* 0x0000000f0d0d723e */ /* 0x000fe400000010ff */
[----:B------:R-:W-:Y:S01]  /*3ad0*/  MOV R15, R14 ;  /* 0x0000000e000f7202 */ /* 0x000fe20000000f00 */
[----:B------:R-:W-:Y:S02]  /*3ae0*/  IMAD.MOV.U32 R14, RZ, RZ, R151 ;  /* 0x000000ffff0e7224 */ /* 0x000fe400078e0097 */
[----:B------:R-:W-:Y:S02]  /*3af0*/  IMAD.MOV.U32 R12, RZ, RZ, R13 ;  /* 0x000000ffff0c7224 */ /* 0x000fe400078e000d */
[----:B------:R-:W-:-:S07]  /*3b00*/  IMAD.MOV.U32 R13, RZ, RZ, R79 ;  /* 0x000000ffff0d7224 */ /* 0x000fce00078e004f */
.L_x_2712:
[----:B------:R-:W-:Y:S05]  /*3b10*/  BSYNC B3 ;  /* 0x0000000000037941 */ /* 0x000fea0003800000 */
.L_x_2711:
[----:B---3--:R-:W-:-:S04]  /*3b20*/  LEA R78, P4, R16, R11, 0x1 ;  /* 0x0000000b104e7211 */ /* 0x008fc800078808ff */
[----:B--2---:R-:W-:-:S05]  /*3b30*/  LEA.HI.X R79, R16, R82, R17, 0x1, P4 ;  /* 0x00000052104f7211 */ /* 0x004fca00020f0c11 */
[----:B0-----:R4:W-:Y:S04]  /*3b40*/  ST.E.128 desc[UR60][R78.64], R12 ;  /* 0x0000000c4e007985 */ /* 0x0019e8000c101d3c */
.L_x_2710:
[----:B------:R-:W-:Y:S05]  /*3b50*/  BSYNC B2 ;  /* 0x0000000000027941 */ /* 0x000fea0003800000 */
.L_x_2709:
        /* <DEDUP_REMOVED lines=55> */
.L_x_2716:
[----:B------:R-:W-:Y:S05]  /*3ed0*/  BSYNC B3 ;  /* 0x0000000000037941 */ /* 0x000fea0003800000 */
.L_x_2715:
[----:B------:R-:W-:Y:S01]  /*3ee0*/  SHF.L.U32 R76, R165, 0x3, RZ ;  /* 0x00000003a54c7819 */ /* 0x000fe200000006ff */
[----:B---3--:R-:W-:Y:S02]  /*3ef0*/  IMAD.MOV.U32 R74, RZ, RZ, R11 ;  /* 0x000000ffff4a7224 */ /* 0x008fe400078e000b */
[----:B--2---:R-:W-:Y:S02]  /*3f00*/  IMAD.MOV.U32 R75, RZ, RZ, R82 ;  /* 0x000000ffff4b7224 */ /* 0x004fe400078e0052 */
[----:B------:R-:W-:-:S05]  /*3f10*/  IMAD.WIDE R74, R76, 0x2, R74 ;  /* 0x000000024c4a7825 */ /* 0x000fca00078e024a */
[----:B0-----:R0:W-:Y:S02]  /*3f20*/  ST.E.128 desc[UR60][R74.64], R12 ;  /* 0x0000000c4a007985 */ /* 0x0011e4000c101d3c */
.L_x_2714:
[----:B------:R-:W-:Y:S05]  /*3f30*/  BSYNC B2 ;  /* 0x0000000000027941 */ /* 0x000fea0003800000 */
.L_x_2713:
        /* <DEDUP_REMOVED lines=59> */
.L_x_2720:
[----:B------:R-:W-:Y:S05]  /*42f0*/  BSYNC B3 ;  /* 0x0000000000037941 */ /* 0x000fea0003800000 */
.L_x_2719:
[----:B----4-:R0:W-:Y:S02]  /*4300*/  ST.E.128 desc[UR60][R74.64], R12 ;  /* 0x0000000c4a007985 */ /* 0x0101e4000c101d3c */
.L_x_2718:
[----:B------:R-:W-:Y:S05]  /*4310*/  BSYNC B2 ;  /* 0x0000000000027941 */ /* 0x000fea0003800000 */
.L_x_2717:
        /* <DEDUP_REMOVED lines=28> */
[----:B------:R-:W-:Y:S01]  /*44e0*/  LOP3.LUT R13, R14, 0xffff0000, RZ, 0xc0, !PT ;  /* 0xffff00000e0d7812 */ /* 0x000fe200078ec0ff */
[C---:B------:R-:W-:Y:S01]  /*44f0*/  IMAD.U32 R75, R72.reuse, 0x10000, RZ ;  /* 0x00010000484b7824 */ /* 0x040fe200078e00ff */
[----:B------:R-:W-:Y:S01]  /*4500*/  LOP3.LUT R72, R72, 0xffff0000, RZ, 0xc0, !PT ;  /* 0xffff000048487812 */ /* 0x000fe200078ec0ff */
[C---:B------:R-:W-:Y:S01]  /*4510*/  IMAD.U32 R76, R67.reuse, 0x10000, RZ ;  /* 0x00010000434c7824 */ /* 0x040fe200078e00ff */
[----:B------:R-:W-:Y:S01]  /*4520*/  LOP3.LUT R67, R67, 0xffff0000, RZ, 0xc0, !PT ;  /* 0xffff000043437812 */ /* 0x000fe200078ec0ff */
[----:B------:R-:W-:Y:S02]  /*4530*/  IMAD.U32 R74, R14, 0x10000, RZ ;  /* 0x000100000e4a7824 */ /* 0x000fe400078e00ff */
[----:B------:R-:W-:Y:S01]  /*4540*/  FMUL.FTZ R77, R13, R75 ;  /* 0x0000004b0d4d7220 */ /* 0x000fe20000410000 */
[----:B------:R-:W-:Y:S01]  /*4550*/  LOP3.LUT R14, R15, 0xffff0000, RZ, 0xc0, !PT ;  /* 0xffff00000f0e7812 */ /* 0x000fe200078ec0ff */
[-C--:B------:R-:W-:Y:S01]  /*4560*/  FMUL.FTZ R13, R13, R76.reuse ;  /* 0x0000004c0d0d7220 */ /* 0x080fe20000410000 */
[----:B------:R-:W-:Y:S01]  /*4570*/  LOP3.LUT R12, R12, 0xffff0000, RZ, 0xc0, !PT ;  /* 0xffff00000c0c7812 */ /* 0x000fe200078ec0ff */
        /* <DEDUP_REMOVED lines=14> */
[----:B------:R-:W-:Y:S01]  /*4660*/  F2FP.BF16.F32.PACK_AB R12, R12, R14 ;  /* 0x0000000e0c0c723e */ /* 0x000fe200000010ff */
[----:B------:R-:W-:Y:S02]  /*4670*/  IMAD.MOV.U32 R14, RZ, RZ, R13 ;  /* 0x000000ffff0e7224 */ /* 0x000fe400078e000d */
[----:B------:R-:W-:Y:S02]  /*4680*/  IMAD.MOV.U32 R15, RZ, RZ, R74 ;  /* 0x000000ffff0f7224 */ /* 0x000fe400078e004a */
[----:B------:R-:W-:-:S07]  /*4690*/  IMAD.MOV.U32 R13, RZ, RZ, R69 ;  /* 0x000000ffff0d7224 */ /* 0x000fce00078e0045 */
.L_x_2724:
[----:B------:R-:W-:Y:S05]  /*46a0*/  BSYNC B3 ;  /* 0x0000000000037941 */ /* 0x000fea0003800000 */
.L_x_2723:
[----:B----4-:R0:W-:Y:S02]  /*46b0*/  ST.E.128 desc[UR60][R70.64], R12 ;  /* 0x0000000c46007985 */ /* 0x0101e4000c101d3c */
.L_x_2722:
[----:B------:R-:W-:Y:S05]  /*46c0*/  BSYNC B2 ;  /* 0x0000000000027941 */ /* 0x000fea0003800000 */
.L_x_2721:
        /* <DEDUP_REMOVED lines=30> */
[----:B------:R-:W-:Y:S01]  /*48b0*/  SHF.L.U32 R72, R12, 0x10, RZ ;  /* 0x000000100c487819 */ /* 0x000fe200000006ff */
[----:B------:R-:W-:Y:S01]  /*48c0*/  IMAD.U32 R68, R68, 0x10000, RZ ;  /* 0x0001000044447824 */ /* 0x000fe200078e00ff */
[----:B------:R-:W-:Y:S01]  /*48d0*/  LOP3.LUT R12, R12, 0xffff0000, RZ, 0xc0, !PT ;  /* 0xffff00000c0c7812 */ /* 0x000fe200078ec0ff */
[----:B------:R-:W-:Y:S01]  /*48e0*/  FFMA.FTZ R76, R15, R13, R76 ;  /* 0x0000000d0f4c7223 */ /* 0x000fe2000001004c */
[----:B------:R-:W-:Y:S01]  /*48f0*/  FMUL.FTZ R13, R62, R65 ;  /* 0x000000413e0d7220 */ /* 0x000fe20000410000 */
[----:B------:R-:W-:Y:S01]  /*4900*/  LOP3.LUT R14, R14, 0xffff0000, RZ, 0xc0, !PT ;  /* 0xffff00000e0e7812 */ /* 0x000fe200078ec0ff */
        /* <DEDUP_REMOVED lines=19> */
.L_x_2728:
[----:B------:R-:W-:Y:S05]  /*4a40*/  BSYNC B3 ;  /* 0x0000000000037941 */ /* 0x000fea0003800000 */
.L_x_2727:
[----:B----4-:R0:W-:Y:S02]  /*4a50*/  ST.E.128 desc[UR60][R66.64], R12 ;  /* 0x0000000c42007985 */ /* 0x0101e4000c101d3c */
.L_x_2726:
[----:B------:R-:W-:Y:S05]  /*4a60*/  BSYNC B2 ;  /* 0x0000000000027941 */ /* 0x000fea0003800000 */
.L_x_2725:
        /* <DEDUP_REMOVED lines=10> */
[----:B------:R-:W-:Y:S01]  /*4b10*/  SHF.R.U32.HI R64, RZ, 0x10, R61 ;  /* 0x00000010ff407819 */ /* 0x000fe2000001163d */
[----:B------:R-:W-:Y:S01]  /*4b20*/  IMAD.U32 R65, R12, 0x10000, RZ ;  /* 0x000100000c417824 */ /* 0x000fe200078e00ff */
[----:B------:R-:W-:Y:S02]  /*4b30*/  SHF.R.U32.HI R59, RZ, 0x10, R59 ;  /* 0x00000010ff3b7819 */ /* 0x000fe4000001163b */
[----:B------:R-:W-:Y:S01]  /*4b40*/  SHF.R.U64 R58, R60, 0x10, R61 ;  /* 0x000000103c3a7819 */ /* 0x000fe2000000123d */
[----:B------:R-:W-:Y:S01]  /*4b50*/  IMAD.U32 R61, R14, 0x10000, RZ ;  /* 0x000100000e3d7824 */ /* 0x000fe200078e00ff */
[----:B------:R-:W-:Y:S02]  /*4b60*/  PRMT R64, R159, 0x5432, R64 ;  /* 0x000054329f407816 */ /* 0x000fe40000000040 */
[----:B------:R-:W-:-:S02]  /*4b70*/  PRMT R59, R158, 0x5432, R59 ;  /* 0x000054329e3b7816 */ /* 0x000fc4000000003b */
[----:B------:R-:W-:Y:S01]  /*4b80*/  PRMT R58, R159, 0x5410, R58 ;  /* 0x000054109f3a7816 */ /* 0x000fe2000000003a */
[----:B------:R-:W-:Y:S01]  /*4b90*/  IMAD.U32 R67, R64, 0x10000, RZ ;  /* 0x0001000040437824 */ /* 0x000fe200078e00ff */
[----:B------:R-:W-:Y:S01]  /*4ba0*/  PRMT R11, R158, 0x5410, R11 ;  /* 0x000054109e0b7816 */ /* 0x000fe2000000000b */
[----:B------:R-:W-:Y:S01]  /*4bb0*/  IMAD.U32 R68, R59, 0x10000, RZ ;  /* 0x000100003b447824 */ /* 0x000fe200078e00ff */
[----:B------:R-:W-:Y:S02]  /*4bc0*/  LOP3.LUT R14, R14, 0xffff0000, RZ, 0xc0, !PT ;  /* 0xffff00000e0e7812 */ /* 0x000fe400078ec0ff */
[----:B------:R-:W-:Y:S02]  /*4bd0*/  LOP3.LUT R13, R13, 0xffff0000, RZ, 0xc0, !PT ;  /* 0xffff00000d0d7812 */ /* 0x000fe400078ec0ff */
[----:B------:R-:W-:Y:S01]  /*4be0*/  LOP3.LUT R70, R58, 0xffff0000, RZ, 0xc0, !PT ;  /* 0xffff00003a467812 */ /* 0x000fe200078ec0ff */
[C---:B------:R-:W-:Y:S01]  /*4bf0*/  FMUL.FTZ R72, R14.reuse, R67 ;  /* 0x000000430e487220 */ /* 0x040fe20000410000 */
[----:B------:R-:W-:Y:S01]  /*4c00*/  LOP3.LUT R71, R11, 0xffff0000, RZ, 0xc0, !PT ;  /* 0xffff00000b477812 */ /* 0x000fe200078ec0ff */
[----:B------:R-:W-:Y:S01]  /*4c10*/  FMUL.FTZ R14, R14, R68 ;  /* 0x000000440e0e7220 */ /* 0x000fe20000410000 */
[----:B------:R-:W-:Y:S01]  /*4c20*/  LOP3.LUT R12, R12, 0xffff0000, RZ, 0xc0, !PT ;  /* 0xffff00000c0c7812 */ /* 0x000fe200078ec0ff */
[----:B------:R-:W-:Y:S01]  /*4c30*/  FMUL.FTZ R66, R13, R70 ;  /* 0x000000460d427220 */ /* 0x000fe20000410000 */
[----:B------:R-:W-:Y:S01]  /*4c40*/  LOP3.LUT R60, R15, 0xffff0000, RZ, 0xc0, !PT ;  /* 0xffff00000f3c7812 */ /* 0x000fe200078ec0ff */
[----:B------:R-:W-:Y:S01]  /*4c50*/  FMUL.FTZ R13, R13, R71 ;  /* 0x000000470d0d7220 */ /* 0x000fe20000410000 */
[----:B------:R-:W-:Y:S01]  /*4c60*/  LOP3.LUT R64, R64, 0xffff0000, RZ, 0xc0, !PT ;  /* 0xffff000040407812 */ /* 0x000fe200078ec0ff */
[----:B------:R-:W-:Y:S01]  /*4c70*/  IMAD.U32 R58, R58, 0x10000, RZ ;  /* 0x000100003a3a7824 */ /* 0x000fe200078e00ff */
[----:B------:R-:W-:Y:S01]  /*4c80*/  LOP3.LUT R59, R59, 0xffff0000, RZ, 0xc0, !PT ;  /* 0xffff00003b3b7812 */ /* 0x000fe200078ec0ff */
[----:B------:R-:W-:-:S02]  /*4c90*/  IMAD.U32 R11, R11, 0x10000, RZ ;  /* 0x000100000b0b7824 */ /* 0x000fc400078e00ff */
[C---:B------:R-:W-:Y:S01]  /*4ca0*/  FFMA.FTZ R72, R61.reuse, R68, -R72 ;  /* 0x000000443d487223 */ /* 0x040fe20000010848 */
[----:B------:R-:W-:Y:S01]  /*4cb0*/  FFMA.FTZ R61, R61, R67, R14 ;  /* 0x000000433d3d7223 */ /* 0x000fe2000001000e */
[C---:B------:R-:W-:Y:S01]  /*4cc0*/  FFMA.FTZ R66, R69.reuse, R71, -R66 ;  /* 0x0000004745427223 */ /* 0x040fe20000010842 */
[----:B------:R-:W-:Y:S01]  /*4cd0*/  FFMA.FTZ R13, R69, R70, R13 ;  /* 0x00000046450d7223 */ /* 0x000fe2000001000d */
[C---:B------:R-:W-:Y:S01]  /*4ce0*/  FMUL.FTZ R14, R12.reuse, R58 ;  /* 0x0000003a0c0e7220 */ /* 0x040fe20000410000 */
[----:B------:R-:W-:Y:S01]  /*4cf0*/  FMUL.FTZ R67, R12, R11 ;  /* 0x0000000b0c437220 */ /* 0x000fe20000410000 */
[----:B------:R-:W-:Y:S02]  /*4d00*/  IMAD.U32 R15, R15, 0x10000, RZ ;  /* 0x000100000f0f7824 */ /* 0x000fe400078e00ff */
        /* <DEDUP_REMOVED lines=10> */
[----:B------:R-:W-:-:S07]  /*4db0*/  F2FP.BF16.F32.PACK_AB R15, R69, R68 ;  /* 0x00000044450f723e */ /* 0x000fce00000010ff */
.L_x_2730:
[----:B------:R-:W-:Y:S05]  /*4dc0*/  BSYNC B2 ;  /* 0x0000000000027941 */ /* 0x000fea0003800000 */
.L_x_2729:
[----:B----4-:R0:W-:Y:S02]  /*4dd0*/  ST.E.128 desc[UR60][R62.64], R12 ;  /* 0x0000000c3e007985 */ /* 0x0101e4000c101d3c */
.L_x_2708:
[----:B------:R-:W-:Y:S05]  /*4de0*/  BSYNC B1 ;  /* 0x0000000000017941 */ /* 0x000fea0003800000 */
.L_x_2707:
[----:B------:R-:W-:-:S03]  /*4df0*/  UMOV UR4, 0xffffffff ;  /* 0xffffffff00047882 */ /* 0x000fc60000000000 */
[----:B------:R-:W-:Y:S05]  /*4e00*/  BRA.DIV UR4, `(.L_x_2731) ;  /* 0x000001f204f87947 */ /* 0x000fea000b800000 */
[----:B-1----:R-:W1:Y:S04]  /*4e10*/  SHFL.IDX PT, R117, R117, 0x1, 0x1c1f ;  /* 0x003c1f0075757f89 */ /* 0x002e6800000e0000 */
[----:B------:R-:W0:Y:S02]  /*4e20*/  SHFL.IDX PT, R118, R118, 0x1, 0x1c1f ;  /* 0x003c1f0076767f89 */ /* 0x000e2400000e0000 */
.L_x_3054:
        /* <DEDUP_REMOVED lines=11> */
[--C-:B------:R-:W-:Y:S02]  /*4ee0*/  SHF.R.U64 R63, R54, 0x10, R55.reuse ;  /* 0x00000010363f7819 */ /* 0x100fe40000001237 */
[----:B------:R-:W-:Y:S02]  /*4ef0*/  SHF.R.U32.HI R61, RZ, 0x10, R55 ;  /* 0x00000010ff3d7819 */ /* 0x000fe40000011637 */
[----:B------:R-:W-:Y:S02]  /*4f00*/  SHF.R.U32.HI R56, RZ, 0x10, R57 ;  /* 0x00000010ff387819 */ /* 0x000fe40000011639 */
[C---:B----4-:R-:W-:Y:S02]  /*4f10*/  SHF.L.U32 R54, R14.reuse, 0x10, RZ ;  /* 0x000000100e367819 */ /* 0x050fe400000006ff */
[----:B------:R-:W-:Y:S01]  /*4f20*/  LOP3.LUT R55, R14, 0xffff0000, RZ, 0xc0, !PT ;  /* 0xffff00000e377812 */ /* 0x000fe200078ec0ff */
[C---:B------:R-:W-:Y:S01]  /*4f30*/  IMAD.U32 R14, R15.reuse, 0x10000, RZ ;  /* 0x000100000f0e7824 */ /* 0x040fe200078e00ff */
[----:B---3--:R-:W-:-:S02]  /*4f40*/  LOP3.LUT R11, R15, 0xffff0000, RZ, 0xc0, !PT ;  /* 0xffff00000f0b7812 */ /* 0x008fc400078ec0ff */
[----:B------:R-:W-:Y:S02]  /*4f50*/  PRMT R57, R157, 0x5410, R60 ;  /* 0x000054109d397816 */ /* 0x000fe4000000003c */
[C---:B------:R-:W-:Y:S02]  /*4f60*/  PRMT R15, R156.reuse, 0x5410, R63 ;  /* 0x000054109c0f7816 */ /* 0x040fe4000000003f */
[----:B------:R-:W-:Y:S02]  /*4f70*/  LOP3.LUT R60, R13, 0xffff0000, RZ, 0xc0, !PT ;  /* 0xffff00000d3c7812 */ /* 0x000fe400078ec0ff */
[C---:B------:R-:W-:Y:S01]  /*4f80*/  LOP3.LUT R64, R57.reuse, 0xffff0000, RZ, 0xc0, !PT ;  /* 0xffff000039407812 */ /* 0x040fe200078ec0ff */
[----:B------:R-:W-:Y:S01]  /*4f90*/  IMAD.U32 R57, R57, 0x10000, RZ ;  /* 0x0001000039397824 */ /* 0x000fe200078e00ff */
[C---:B------:R-:W-:Y:S01]  /*4fa0*/  LOP3.LUT R62, R15.reuse, 0xffff0000, RZ, 0xc0, !PT ;  /* 0xffff00000f3e7812 */ /* 0x040fe200078ec0ff */
[----:B------:R-:W-:Y:S01]  /*4fb0*/  IMAD.U32 R15, R15, 0x10000, RZ ;  /* 0x000100000f0f7824 */ /* 0x000fe200078e00ff */
[----:B------:R-:W-:Y:S01]  /*4fc0*/  PRMT R156, R156, 0x5432, R61 ;  /* 0x000054329c9c7816 */ /* 0x000fe2000000003d */
[----:B------:R-:W-:Y:S01]  /*4fd0*/  IMAD.U32 R61, R13, 0x10000, RZ ;  /* 0x000100000d3d7824 */ /* 0x000fe200078e00ff */
[----:B------:R-:W-:Y:S01]  /*4fe0*/  PRMT R157, R157, 0x5432, R56 ;  /* 0x000054329d9d7816 */ /* 0x000fe20000000038 */
[C---:B------:R-:W-:Y:S01]  /*4ff0*/  FMUL.FTZ R66, R60.reuse, R64 ;  /* 0x000000403c427220 */ /* 0x040fe20000410000 */
[----:B------:R-:W-:Y:S01]  /*5000*/  FMUL.FTZ R65, R60, R62 ;  /* 0x0000003e3c417220 */ /* 0x000fe20000410000 */
[----:B------:R-:W-:Y:S01]  /*5010*/  IMAD.U32 R63, R156, 0x10000, RZ ;  /* 0x000100009c3f7824 */ /* 0x000fe200078e00ff */
[C---:B------:R-:W-:Y:S01]  /*5020*/  LOP3.LUT R60, R12.reuse, 0xffff0000, RZ, 0xc0, !PT ;  /* 0xffff00000c3c7812 */ /* 0x040fe200078ec0ff */
[C---:B------:R-:W-:Y:S01]  /*5030*/  IMAD.U32 R56, R157.reuse, 0x10000, RZ ;  /* 0x000100009d387824 */ /* 0x040fe200078e00ff */
[----:B------:R-:W-:Y:S01]  /*5040*/  LOP3.LUT R157, R157, 0xffff0000, RZ, 0xc0, !PT ;  /* 0xffff00009d9d7812 */ /* 0x000fe200078ec0ff */
[----:B------:R-:W-:-:S02]  /*5050*/  IMAD.U32 R13, R12, 0x10000, RZ ;  /* 0x000100000c0d7824 */ /* 0x000fc400078e00ff */
[C---:B------:R-:W-:Y:S01]  /*5060*/  FFMA.FTZ R12, R61.reuse, R62, -R66 ;  /* 0x0000003e3d0c7223 */ /* 0x040fe20000010842 */
[----:B------:R-:W-:Y:S01]  /*5070*/  FFMA.FTZ R61, R61, R64, R65 ;  /* 0x000000403d3d7223 */ /* 0x000fe20000010041 */
[CC--:B------:R-:W-:Y:S01]  /*5080*/  FMUL.FTZ R67, R55.reuse, R56.reuse ;  /* 0x0000003837437220 */ /* 0x0c0fe20000410000 */
[-C--:B------:R-:W-:Y:S01]  /*5090*/  FMUL.FTZ R65, R55, R63.reuse ;  /* 0x0000003f37417220 */ /* 0x080fe20000410000 */
[----:B------:R-:W-:Y:S02]  /*50a0*/  LOP3.LUT R156, R156, 0xffff0000, RZ, 0xc0, !PT ;  /* 0xffff00009c9c7812 */ /* 0x000fe400078ec0ff */
[C---:B------:R-:W-:Y:S01]  /*50b0*/  FFMA.FTZ R55, R54.reuse, R63, -R67 ;  /* 0x0000003f36377223 */ /* 0x040fe20000010843 */
[----:B------:R-:W-:Y:S01]  /*50c0*/  FFMA.FTZ R56, R54, R56, R65 ;  /* 0x0000003836387223 */ /* 0x000fe20000010041 */
[C---:B------:R-:W-:Y:S01]  /*50d0*/  FMUL.FTZ R54, R60.reuse, R57 ;  /* 0x000000393c367220 */ /* 0x040fe20000410000 */
[----:B------:R-:W-:Y:S01]  /*50e0*/  FMUL.FTZ R60, R60, R15 ;  /* 0x0000000f3c3c7220 */ /* 0x000fe20000410000 */
        /* <DEDUP_REMOVED lines=11> */
.L_x_2736:
[----:B------:R-:W-:Y:S05]  /*51a0*/  BSYNC B2 ;  /* 0x0000000000027941 */ /* 0x000fea0003800000 */
.L_x_2735:
[----:B----4-:R0:W-:Y:S02]  /*51b0*/  ST.E.128 desc[UR60][R58.64], R12 ;  /* 0x0000000c3a007985 */ /* 0x0101e4000c101d3c */
.L_x_2734:
[----:B------:R-:W-:Y:S05]  /*51c0*/  BSYNC B1 ;  /* 0x0000000000017941 */ /* 0x000fea0003800000 */
.L_x_2733:
        /* <DEDUP_REMOVED lines=24> */
[C---:B------:R-:W-:Y:S01]  /*5350*/  LOP3.LUT R56, R53.reuse, 0xffff0000, RZ, 0xc0, !PT ;  /* 0xffff000035387812 */ /* 0x040fe200078ec0ff */
[----:B------:R-:W-:Y:S01]  /*5360*/  IMAD.U32 R53, R53, 0x10000, RZ ;  /* 0x0001000035357824 */ /* 0x000fe200078e00ff */
[----:B------:R-:W-:Y:S01]  /*5370*/  LOP3.LUT R52, R14, 0xffff0000, RZ, 0xc0, !PT ;  /* 0xffff00000e347812 */ /* 0x000fe200078ec0ff */
[C---:B------:R-:W-:Y:S01]  /*5380*/  IMAD.U32 R14, R15.reuse, 0x10000, RZ ;  /* 0x000100000f0e7824 */ /* 0x040fe200078e00ff */
[----:B------:R-:W-:Y:S01]  /*5390*/  LOP3.LUT R11, R15, 0xffff0000, RZ, 0xc0, !PT ;  /* 0xffff00000f0b7812 */ /* 0x000fe200078ec0ff */
[----:B------:R-:W-:Y:S01]  /*53a0*/  FMUL.FTZ R62, R51, R60 ;  /* 0x0000003c333e7220 */ /* 0x000fe20000410000 */
[----:B------:R-:W-:-:S02]  /*53b0*/  IMAD.U32 R15, R13, 0x10000, RZ ;  /* 0x000100000d0f7824 */ /* 0x000fc400078e00ff */
[-C--:B------:R-:W-:Y:S01]  /*53c0*/  FMUL.FTZ R51, R51, R56.reuse ;  /* 0x0000003833337220 */ /* 0x080fe20000410000 */
[----:B------:R-:W-:Y:S01]  /*53d0*/  SHF.L.U32 R59, R155, 0x10, RZ ;  /* 0x000000109b3b7819 */ /* 0x000fe200000006ff */
[----:B------:R-:W-:Y:S02]  /*53e0*/  IMAD.U32 R13, R12, 0x10000, RZ ;  /* 0x000100000c0d7824 */ /* 0x000fe400078e00ff */
[C---:B------:R-:W-:Y:S01]  /*53f0*/  FFMA.FTZ R62, R15.reuse, R56, -R62 ;  /* 0x000000380f3e7223 */ /* 0x040fe2000001083e */
[----:B------:R-:W-:Y:S01]  /*5400*/  FFMA.FTZ R51, R15, R60, R51 ;  /* 0x0000003c0f337223 */ /* 0x000fe20000010033 */
[C---:B------:R-:W-:Y:S01]  /*5410*/  FMUL.FTZ R15, R52.reuse, R57 ;  /* 0x00000039340f7220 */ /* 0x040fe20000410000 */
        /* <DEDUP_REMOVED lines=18> */
.L_x_2740:
[----:B------:R-:W-:Y:S05]  /*5540*/  BSYNC B2 ;  /* 0x0000000000027941 */ /* 0x000fea0003800000 */
.L_x_2739:
[----:B----4-:R0:W-:Y:S02]  /*5550*/  ST.E.128 desc[UR60][R54.64], R12 ;  /* 0x0000000c36007985 */ /* 0x0101e4000c101d3c */
.L_x_2738:
[----:B------:R-:W-:Y:S05]  /*5560*/  BSYNC B1 ;  /* 0x0000000000017941 */ /* 0x000fea0003800000 */
.L_x_2737:
        /* <DEDUP_REMOVED lines=15> */
[----:B------:R-:W-:Y:S02]  /*5660*/  PRMT R49, R147, 0x5410, R54 ;  /* 0x0000541093317816 */ /* 0x000fe40000000036 */
[----:B------:R-:W-:Y:S02]  /*5670*/  SHF.R.U32.HI R52, RZ, 0x10, R47 ;  /* 0x00000010ff347819 */ /* 0x000fe4000001162f */
[----:B------:R-:W-:-:S02]  /*5680*/  PRMT R54, R148, 0x5410, R53 ;  /* 0x0000541094367816 */ /* 0x000fc40000000035 */
[----:B------:R-:W-:Y:S01]  /*5690*/  LOP3.LUT R47, R14, 0xffff0000, RZ, 0xc0, !PT ;  /* 0xffff00000e2f7812 */ /* 0x000fe200078ec0ff */
[C---:B------:R-:W-:Y:S01]  /*56a0*/  IMAD.U32 R14, R15.reuse, 0x10000, RZ ;  /* 0x000100000f0e7824 */ /* 0x040fe200078e00ff */
[----:B------:R-:W-:Y:S01]  /*56b0*/  LOP3.LUT R48, R15, 0xffff0000, RZ, 0xc0, !PT ;  /* 0xffff00000f307812 */ /* 0x000fe200078ec0ff */
[----:B------:R-:W-:Y:S01]  /*56c0*/  IMAD.U32 R15, R13, 0x10000, RZ ;  /* 0x000100000d0f7824 */ /* 0x000fe200078e00ff */
        /* <DEDUP_REMOVED lines=8> */
[----:B------:R-:W-:Y:S01]  /*5750*/  LOP3.LUT R147, R147, 0xffff0000, RZ, 0xc0, !PT ;  /* 0xffff000093937812 */ /* 0x000fe200078ec0ff */
[----:B------:R-:W-:Y:S01]  /*5760*/  IMAD.U32 R55, R148, 0x10000, RZ ;  /* 0x0001000094377824 */ /* 0x000fe200078e00ff */
[----:B------:R-:W-:Y:S01]  /*5770*/  LOP3.LUT R12, R12, 0xffff0000, RZ, 0xc0, !PT ;  /* 0xffff00000c0c7812 */ /* 0x000fe200078ec0ff */
[-C--:B------:R-:W-:Y:S01]  /*5780*/  FMUL.FTZ R13, R13, R52.reuse ;  /* 0x000000340d0d7220 */ /* 0x080fe20000410000 */
[----:B------:R-:W-:Y:S01]  /*5790*/  FFMA.FTZ R58, R15, R52, -R58 ;  /* 0x000000340f3a7223 */ /* 0x000fe2000001083a */
[C---:B------:R-:W-:Y:S01]  /*57a0*/  FMUL.FTZ R59, R47.reuse, R55 ;  /* 0x000000372f3b7220 */ /* 0x040fe20000410000 */
[----:B------:R-:W-:Y:S01]  /*57b0*/  FMUL.FTZ R47, R47, R53 ;  /* 0x000000352f2f7220 */ /* 0x000fe20000410000 */
[----:B------:R-:W-:Y:S01]  /*57c0*/  FFMA.FTZ R57, R15, R56, R13 ;  /* 0x000000380f397223 */ /* 0x000fe2000001000d */
[----:B------:R-:W-:Y:S01]  /*57d0*/  LOP3.LUT R13, R148, 0xffff0000, RZ, 0xc0, !PT ;  /* 0xffff0000940d7812 */ /* 0x000fe200078ec0ff */
[----:B------:R-:W-:-:S02]  /*57e0*/  IMAD.U32 R54, R54, 0x10000, RZ ;  /* 0x0001000036367824 */ /* 0x000fc400078e00ff */
[C---:B------:R-:W-:Y:S01]  /*57f0*/  FFMA.FTZ R52, R46.reuse, R55, R47 ;  /* 0x000000372e347223 */ /* 0x040fe2000001002f */
[----:B------:R-:W-:Y:S02]  /*5800*/  IMAD.U32 R49, R49, 0x10000, RZ ;  /* 0x0001000031317824 */ /* 0x000fe400078e00ff */
[----:B------:R-:W-:Y:S01]  /*5810*/  FFMA.FTZ R59, R46, R53, -R59 ;  /* 0x000000352e3b7223 */ /* 0x000fe2000001083b */
[C---:B------:R-:W-:Y:S01]  /*5820*/  FMUL.FTZ R47, R48.reuse, R13 ;  /* 0x0000000d302f7220 */ /* 0x040fe20000410000 */
[----:B------:R-:W-:Y:S01]  /*5830*/  FMUL.FTZ R48, R48, R147 ;  /* 0x0000009330307220 */ /* 0x000fe20000410000 */
[CC--:B------:R-:W-:Y:S01]  /*5840*/  FMUL.FTZ R46, R12.reuse, R54.reuse ;  /* 0x000000360c2e7220 */ /* 0x0c0fe20000410000 */
        /* <DEDUP_REMOVED lines=9> */
[----:B------:R-:W-:-:S07]  /*58e0*/  IMAD.MOV.U32 R15, RZ, RZ, R47 ;  /* 0x000000ffff0f7224 */ /* 0x000fce00078e002f */
.L_x_2744:
[----:B------:R-:W-:Y:S05]  /*58f0*/  BSYNC B2 ;  /* 0x0000000000027941 */ /* 0x000fea0003800000 */
.L_x_2743:
[----:B----4-:R0:W-:Y:S02]  /*5900*/  ST.E.128 desc[UR60][R50.64], R12 ;  /* 0x0000000c32007985 */ /* 0x0101e4000c101d3c */
.L_x_2742:
[----:B------:R-:W-:Y:S05]  /*5910*/  BSYNC B1 ;  /* 0x0000000000017941 */ /* 0x000fea0003800000 */
.L_x_2741:
        /* <DEDUP_REMOVED lines=11> */
[----:B---3--:R-:W-:Y:S02]  /*59d0*/  SHF.R.U32.HI R11, RZ, 0x10, R45 ;  /* 0x00000010ff0b7819 */ /* 0x008fe4000001162d */
[----:B------:R-:W-:Y:S02]  /*59e0*/  SHF.R.U32.HI R51, RZ, 0x10, R43 ;  /* 0x00000010ff337819 */ /* 0x000fe4000001162b */
[----:B------:R-:W-:Y:S02]  /*59f0*/  PRMT R45, R136, 0x5410, R53 ;  /* 0x00005410882d7816 */ /* 0x000fe40000000035 */
[----:B------:R-:W-:-:S02]  /*5a00*/  PRMT R50, R146, 0x5410, R49 ;  /* 0x0000541092327816 */ /* 0x000fc40000000031 */
[----:B------:R-:W-:Y:S01]  /*5a10*/  PRMT R146, R146, 0x5432, R11 ;  /* 0x0000543292927816 */ /* 0x000fe2000000000b */
[----:B----4-:R-:W-:Y:S01]  /*5a20*/  IMAD.U32 R11, R12, 0x10000, RZ ;  /* 0x000100000c0b7824 */ /* 0x010fe200078e00ff */
[C---:B------:R-:W-:Y:S02]  /*5a30*/  SHF.L.U32 R42, R14.reuse, 0x10, RZ ;  /* 0x000000100e2a7819 */ /* 0x040fe400000006ff */
[----:B------:R-:W-:Y:S01]  /*5a40*/  LOP3.LUT R43, R14, 0xffff0000, RZ, 0xc0, !PT ;  /* 0xffff00000e2b7812 */ /* 0x000fe200078ec0ff */
[C---:B------:R-:W-:Y:S01]  /*5a50*/  IMAD.U32 R14, R13.reuse, 0x10000, RZ ;  /* 0x000100000d0e7824 */ /* 0x040fe200078e00ff */
[----:B------:R-:W-:Y:S01]  /*5a60*/  PRMT R136, R136, 0x5432, R51 ;  /* 0x0000543288887816 */ /* 0x000fe20000000033 */
[----:B------:R-:W-:Y:S01]  /*5a70*/  IMAD.U32 R52, R146, 0x10000, RZ ;  /* 0x0001000092347824 */ /* 0x000fe200078e00ff */
[----:B------:R-:W-:Y:S02]  /*5a80*/  LOP3.LUT R13, R13, 0xffff0000, RZ, 0xc0, !PT ;  /* 0xffff00000d0d7812 */ /* 0x000fe400078ec0ff */
[----:B------:R-:W-:Y:S01]  /*5a90*/  LOP3.LUT R51, R50, 0xffff0000, RZ, 0xc0, !PT ;  /* 0xffff000032337812 */ /* 0x000fe200078ec0ff */
[----:B------:R-:W-:Y:S01]  /*5aa0*/  IMAD.U32 R49, R136, 0x10000, RZ ;  /* 0x0001000088317824 */ /* 0x000fe200078e00ff */
[----:B------:R-:W-:Y:S01]  /*5ab0*/  LOP3.LUT R48, R45, 0xffff0000, RZ, 0xc0, !PT ;  /* 0xffff00002d307812 */ /* 0x000fe200078ec0ff */
        /* <DEDUP_REMOVED lines=29> */
.L_x_2748:
[----:B------:R-:W-:Y:S05]  /*5c90*/  BSYNC B2 ;  /* 0x0000000000027941 */ /* 0x000fea0003800000 */
.L_x_2747:
[----:B----4-:R0:W-:Y:S02]  /*5ca0*/  ST.E.128 desc[UR60][R46.64], R12 ;  /* 0x0000000c2e007985 */ /* 0x0101e4000c101d3c */
.L_x_2746:
[----:B------:R-:W-:Y:S05]  /*5cb0*/  BSYNC B1 ;  /* 0x0000000000017941 */ /* 0x000fea0003800000 */
.L_x_2745:
        /* <DEDUP_REMOVED lines=23> */
[----:B------:R-:W-:Y:S02]  /*5e30*/  PRMT R123, R123, 0x5432, R44 ;  /* 0x000054327b7b7816 */ /* 0x000fe4000000002c */
        /* <DEDUP_REMOVED lines=12> */
[----:B------:R-:W-:Y:S01]  /*5f00*/  SHF.L.U32 R45, R45, 0x10, RZ ;  /* 0x000000102d2d7819 */ /* 0x000fe200000006ff */
[----:B------:R-:W-:Y:S01]  /*5f10*/  FFMA.FTZ R48, R33, R44, -R48 ;  /* 0x0000002c21307223 */ /* 0x000fe20000010830 */
[----:B------:R-:W-:Y:S01]  /*5f20*/  LOP3.LUT R14, R123, 0xffff0000, RZ, 0xc0, !PT ;  /* 0xffff00007b0e7812 */ /* 0x000fe200078ec0ff */
        /* <DEDUP_REMOVED lines=14> */
.L_x_2752:
[----:B------:R-:W-:Y:S05]  /*6010*/  BSYNC B2 ;  /* 0x0000000000027941 */ /* 0x000fea0003800000 */
.L_x_2751:
[----:B----4-:R0:W-:Y:S02]  /*6020*/  ST.E.128 desc[UR60][R42.64], R12 ;  /* 0x0000000c2a007985 */ /* 0x0101e4000c101d3c */
.L_x_2750:
[----:B------:R-:W-:Y:S05]  /*6030*/  BSYNC B1 ;  /* 0x0000000000017941 */ /* 0x000fea0003800000 */
.L_x_2749:
        /* <DEDUP_REMOVED lines=54> */
.L_x_2754:
[----:B------:R-:W-:Y:S05]  /*63a0*/  BSYNC B1 ;  /* 0x0000000000017941 */ /* 0x000fea0003800000 */
.L_x_2753:
[----:B----4-:R0:W-:Y:S01]  /*63b0*/  ST.E.128 desc[UR60][R38.64], R12 ;  /* 0x0000000c26007985 */ /* 0x0101e2000c101d3c */
[----:B------:R-:W-:Y:S05]  /*63c0*/  BRA `(.L_x_2732) ;  /* 0x0000004000ac7947 */ /* 0x000fea0003800000 */
.L_x_2698:
        /* <DEDUP_REMOVED lines=47> */
.L_x_2756:
[----:B------:R-:W-:Y:S05]  /*66c0*/  BSYNC B1 ;  /* 0x0000000000017941 */ /* 0x000fea0003800000 */
.L_x_2755:
        /* <DEDUP_REMOVED lines=47> */
.L_x_2758:
[----:B------:R-:W-:Y:S05]  /*69c0*/  BSYNC B1 ;  /* 0x0000000000017941 */ /* 0x000fea0003800000 */
.L_x_2757:
[----:B------:R-:W2:Y:S01]  /*69d0*/  LDL R11, [R1+0x30] ;  /* 0x00003000010b7983 */ /* 0x000ea20000100800 */
[----:B0-----:R-:W-:Y:S01]  /*69e0*/  IMAD.MOV.U32 R12, RZ, RZ, R33 ;  /* 0x000000ffff0c7224 */ /* 0x001fe200078e0021 */
        /* <DEDUP_REMOVED lines=14> */
[----:B------:R-:W-:-:S05]  /*6ad0*/  IMAD.MOV.U32 R13, RZ, RZ, R44 ;  /* 0x000000ffff0d7224 */ /* 0x000fca00078e002c */
[----:B------:R-:W-:Y:S02]  /*6ae0*/  PRMT R210, R210, 0x5410, R13 ;  /* 0x00005410d2d27816 */ /* 0x000fe4000000000d */
[----:B------:R-:W-:-:S04]  /*6af0*/  MOV R13, R48 ;  /* 0x00000030000d7202 */ /* 0x000fc80000000f00 */
[----:B------:R-:W-:Y:S01]  /*6b00*/  PRMT R228, R228, 0x5410, R13 ;  /* 0x00005410e4e47816 */ /* 0x000fe2000000000d */
[----:B------:R-:W-:Y:S01]  /*6b10*/  IMAD.MOV.U32 R13, RZ, RZ, R55 ;  /* 0x000000ffff0d7224 */ /* 0x000fe200078e0037 */
[----:B--2---:R-:W-:Y:S02]  /*6b20*/  R2UR UR4, R11 ;  /* 0x000000000b0472ca */ /* 0x004fe400000e0000 */
[----:B------:R-:W-:-:S04]  /*6b30*/  MOV R11, R32 ;  /* 0x00000020000b7202 */ /* 0x000fc80000000f00 */
[----:B------:R-:W-:Y:S01]  /*6b40*/  PRMT R211, R211, 0x5410, R11 ;  /* 0x00005410d3d37816 */ /* 0x000fe2000000000b */
[----:B------:R-:W-:-:S03]  /*6b50*/  IMAD.MOV.U32 R11, RZ, RZ, R38 ;  /* 0x000000ffff0b7224 */ /* 0x000fc600078e0026 */
[----:B------:R-:W-:Y:S01]  /*6b60*/  PRMT R211, R14, 0x7610, R211 ;  /* 0x000076100ed37816 */ /* 0x000fe200000000d3 */
[----:B------:R-:W-:Y:S01]  /*6b70*/  IMAD.MOV.U32 R14, RZ, RZ, R49 ;  /* 0x000000ffff0e7224 */ /* 0x000fe200078e0031 */
[----:B------:R-:W-:Y:S01]  /*6b80*/  PRMT R225, R225, 0x5410, R11 ;  /* 0x00005410e1e17816 */ /* 0x000fe2000000000b */
[----:B------:R-:W-:Y:S01]  /*6b90*/  IMAD.MOV.U32 R11, RZ, RZ, R42 ;  /* 0x000000ffff0b7224 */ /* 0x000fe200078e002a */
[----:B------:R-:W-:-:S04]  /*6ba0*/  UISETP.NE.AND UP0, UPT, UR4, 0x3, UPT ;  /* 0x000000030400788c */ /* 0x000fc8000bf05270 */
[----:B------:R-:W-:Y:S01]  /*6bb0*/  PRMT R158, R158, 0x5410, R11 ;  /* 0x000054109e9e7816 */ /* 0x000fe2000000000b */
[----:B------:R-:W-:Y:S01]  /*6bc0*/  IMAD.MOV.U32 R11, RZ, RZ, R46 ;  /* 0x000000ffff0b7224 */ /* 0x000fe200078e002e */
[----:B------:R-:W-:Y:S02]  /*6bd0*/  PLOP3.LUT P0, PT, PT, PT, UP0, 0x80, 0x0 ;  /* 0x000000000000781c */ /* 0x000fe40003f0f008 */
[----:B------:R-:W-:Y:S01]  /*6be0*/  PRMT R158, R13, 0x7610, R158 ;  /* 0x000076100d9e7816 */ /* 0x000fe2000000009e */
[----:B-----5:R-:W-:Y:S01]  /*6bf0*/  IMAD.MOV.U32 R13, RZ, RZ, R59 ;  /* 0x000000ffff0d7224 */ /* 0x020fe200078e003b */
[----:B------:R-:W-:Y:S01]  /*6c00*/  PRMT R209, R11, 0x5410, R12 ;  /* 0x000054100bd17816 */ /* 0x000fe2000000000c */
[----:B------:R-:W-:Y:S02]  /*6c10*/  IMAD.MOV.U32 R12, RZ, RZ, R51 ;  /* 0x000000ffff0c7224 */ /* 0x000fe400078e0033 */
[----:B------:R-:W-:-:S03]  /*6c20*/  IMAD.MOV.U32 R11, RZ, RZ, R50 ;  /* 0x000000ffff0b7224 */ /* 0x000fc600078e0032 */
[----:B------:R0:W-:Y:S02]  /*6c30*/  STL.S16 [R1+0x38], R12 ;  /* 0x0000380c01007387 */ /* 0x0001e40000100600 */
[----:B------:R-:W-:Y:S01]  /*6c40*/  PRMT R225, R11, 0x7610, R225 ;  /* 0x000076100be17816 */ /* 0x000fe200000000e1 */
[----:B------:R-:W-:Y:S01]  /*6c50*/  IMAD.MOV.U32 R11, RZ, RZ, R53 ;  /* 0x000000ffff0b7224 */ /* 0x000fe200078e0035 */
[----:B------:R1:W-:Y:S01]  /*6c60*/  STL.S16 [R1+0x3a], R14 ;  /* 0x00003a0e01007387 */ /* 0x0003e20000100600 */
[----:B0-----:R-:W-:Y:S02]  /*6c70*/  IMAD.MOV.U32 R12, RZ, RZ, R52 ;  /* 0x000000ffff0c7224 */ /* 0x001fe400078e0034 */
[----:B-1----:R-:W-:-:S03]  /*6c80*/  IMAD.MOV.U32 R14, RZ, RZ, R54 ;  /* 0x000000ffff0e7224 */ /* 0x002fc600078e0036 */
        /* <DEDUP_REMOVED lines=12> */
[----:B------:R-:W-:Y:S01]  /*6d50*/  IMAD.MOV.U32 R11, RZ, RZ, R65 ;  /* 0x000000ffff0b7224 */ /* 0x000fe200078e0041 */
[----:B------:R-:W-:-:S02]  /*6d60*/  MOV R12, R64 ;  /* 0x00000040000c7202 */ /* 0x000fc40000000f00 */
        /* <DEDUP_REMOVED lines=25> */
.L_x_2759:
[----:B------:R-:W-:Y:S01]  /*6f00*/  IMAD R86, R18, 0x8, R2 ;  /* 0x0000000812567824 */ /* 0x000fe200078e0202 */
[----:B------:R-:W-:Y:S01]  /*6f10*/  SHF.L.U32 R87, R170, 0x1f, RZ ;  /* 0x0000001faa577819 */ /* 0x000fe200000006ff */
[----:B------:R-:W0:Y:S01]  /*6f20*/  LDC R132, c[0x0][0x2f4] ;  /* 0x0000bd00ff847b82 */ /* 0x000e220000000800 */
[----:B------:R-:W-:Y:S02]  /*6f30*/  BSSY B1, `(.L_x_2760) ;  /* 0x0000003000017945 */ /* 0x000fe40003800000 */
[----:B------:R-:W1:Y:S02]  /*6f40*/  SYNCS.PHASECHK.TRANS64.TRYWAIT P6, [R86+URZ+0x2a890], R87 ;  /* 0x02a89057560075a7 */ /* 0x000e6400080c017f */
[----:B-1----:R-:W-:Y:S05]  /*6f50*/  @!P6 BRA `(.L_x_2761) ;  /* 0x000001d000f0e947 */ /* 0x002fea0003800000 */
.L_x_3055:
[----:B------:R-:W-:Y:S05]  /*6f60*/  BSYNC B1 ;  /* 0x0000000000017941 */ /* 0x000fea0003800000 */
.L_x_2760:
[----:B------:R-:W-:Y:S01]  /*6f70*/  UMOV UR4, 0xffffffff ;  /* 0xffffffff00047882 */ /* 0x000fe20000000000 */
[----:B0-----:R-:W-:Y:S02]  /*6f80*/  IMAD.IADD R136, R132, 0x1, -R126 ;  /* 0x0000000184887824 */ /* 0x001fe400078e0a7e */
[----:B------:R-:W-:Y:S05]  /*6f90*/  BRA.DIV UR4, `(.L_x_2762) ;  /* 0x000001d204f47947 */ /* 0x000fea000b800000 */
[----:B------:R0:W2:Y:S04]  /*6fa0*/  SHFL.IDX PT, R123, R117, RZ, 0x1c1f ;  /* 0x001c1fff757b7589 */ /* 0x0000a800000e0000 */
[----:B------:R0:W3:Y:S02]  /*6fb0*/  SHFL.IDX PT, R11, R118, RZ, 0x1c1f ;  /* 0x001c1fff760b7589 */ /* 0x0000e400000e0000 */
.L_x_3059:
[----:B------:R-:W-:Y:S04]  /*6fc0*/  BSSY B1, `(.L_x_2763) ;  /* 0x000017c000017945 */ /* 0x000fe80003800000 */
[----:B------:R-:W-:Y:S05]  /*6fd0*/  @P4 BRA `(.L_x_2764) ;  /* 0x0000001400e84947 */ /* 0x000fea0003800000 */
[----:B------:R-:W-:Y:S01]  /*6fe0*/  ISETP.NE.AND P4, PT, R8, RZ, PT ;  /* 0x000000ff0800720c */ /* 0x000fe20003f85270 */
[----:B------:R-:W-:Y:S01]  /*6ff0*/  BSSY B2, `(.L_x_2765) ;  /* 0x000007d000027945 */ /* 0x000fe20003800000 */
[----:B---3--:R-:W-:-:S11]  /*7000*/  MOV R122, R11 ;  /* 0x0000000b007a7202 */ /* 0x008fd60000000f00 */
        /* <DEDUP_REMOVED lines=52> */
[C---:B------:R-:W-:Y:S01]  /*7350*/  FMUL.FTZ R13, R81.reuse, R157 ;  /* 0x0000009d510d7220 */ /* 0x040fe20000410000 */
[C---:B------:R-:W-:Y:S01]  /*7360*/  IMAD.U32 R159, R54.reuse, 0x10000, RZ ;  /* 0x00010000369f7824 */ /* 0x040fe200078e00ff */
[----:B------:R-:W-:Y:S02]  /*7370*/  LOP3.LUT R54, R54, 0xffff0000, RZ, 0xc0, !PT ;  /* 0xffff000036367812 */ /* 0x000fe400078ec0ff */
        /* <DEDUP_REMOVED lines=20> */
[----:B------:R-:W-:Y:S01]  /*74c0*/  SHF.L.U32 R81, R40, 0x10, RZ ;  /* 0x0000001028517819 */ /* 0x000fe200000006ff */
[----:B------:R-:W-:Y:S01]  /*74d0*/  IMAD.U32 R15, R12, 0x10000, RZ ;  /* 0x000100000c0f7824 */ /* 0x000fe200078e00ff */
[----:B------:R-:W-:Y:S01]  /*74e0*/  LOP3.LUT R43, R43, 0xffff0000, RZ, 0xc0, !PT ;  /* 0xffff00002b2b7812 */ /* 0x000fe200078ec0ff */
[C---:B------:R-:W-:Y:S01]  /*74f0*/  FMUL.FTZ R83, R55.reuse, R54 ;  /* 0x0000003637537220 */ /* 0x040fe20000410000 */
[----:B------:R-:W-:Y:S01]  /*7500*/  LOP3.LUT R40, R40, 0xffff0000, RZ, 0xc0, !PT ;  /* 0xffff000028287812 */ /* 0x000fe200078ec0ff */
[----:B------:R-:W-:Y:S01]  /*7510*/  FMUL.FTZ R55, R55, R81 ;  /* 0x0000005137377220 */ /* 0x000fe20000410000 */
[----:B------:R-:W-:Y:S01]  /*7520*/  F2FP.BF16.F32.PACK_AB R42, R42, R157 ;  /* 0x0000009d2a2a723e */ /* 0x000fe200000010ff */
[----:B------:R-:W-:Y:S01]  /*7530*/  FFMA.FTZ R83, R15, R81, -R83 ;  /* 0x000000510f537223 */ /* 0x000fe20000010853 */
[----:B------:R-:W-:-:S02]  /*7540*/  IMAD.U32 R81, R82, 0x10000, RZ ;  /* 0x0001000052517824 */ /* 0x000fc400078e00ff */
[----:B------:R-:W-:Y:S01]  /*7550*/  FFMA.FTZ R55, R15, R54, R55 ;  /* 0x000000360f377223 */ /* 0x000fe20000010037 */
[----:B------:R-:W-:Y:S02]  /*7560*/  LOP3.LUT R15, R80, 0xffff0000, RZ, 0xc0, !PT ;  /* 0xffff0000500f7812 */ /* 0x000fe400078ec0ff */
        /* <DEDUP_REMOVED lines=30> */
.L_x_2768:
[----:B------:R-:W-:Y:S05]  /*7750*/  BSYNC B3 ;  /* 0x0000000000037941 */ /* 0x000fea0003800000 */
.L_x_2767:
[----:B------:R-:W-:-:S04]  /*7760*/  LEA R40, P4, R5, R11, 0x1 ;  /* 0x0000000b05287211 */ /* 0x000fc800078808ff */
[----:B--2---:R-:W-:Y:S02]  /*7770*/  LEA.HI.X R41, R5, R123, R113, 0x1, P4 ;  /* 0x0000007b05297211 */ /* 0x004fe400020f0c71 */
[----:B------:R-:W-:-:S03]  /*7780*/  ISETP.GE.AND P4, PT, R155, R132, PT ;  /* 0x000000849b00720c */ /* 0x000fc60003f86270 */
[----:B----4-:R2:W-:Y:S10]  /*7790*/  ST.E.128 desc[UR60][R40.64], R12 ;  /* 0x0000000c28007985 */ /* 0x0105f4000c101d3c */
[----:B--2---:R-:W-:-:S05]  /*77a0*/  @!P4 IMAD.WIDE R12, R155, 0x2, R122 ;  /* 0x000000029b0cc825 */ /* 0x004fca00078e027a */
[----:B---3--:R3:W-:Y:S02]  /*77b0*/  @!P4 ST.E.128 desc[UR60][R12.64], R80 ;  /* 0x000000500c00c985 */ /* 0x0087e4000c101d3c */
.L_x_2766:
[----:B------:R-:W-:Y:S05]  /*77c0*/  BSYNC B2 ;  /* 0x0000000000027941 */ /* 0x000fea0003800000 */
.L_x_2765:
        /* <DEDUP_REMOVED lines=25> */
[----:B------:R-:W2:Y:S01]  /*7960*/  LDL.LU.S16 R155, [R1+0x38] ;  /* 0x00003800019b7983 */ /* 0x000ea20000300600 */
[----:B------:R-:W-:Y:S01]  /*7970*/  SHF.R.U32.HI R53, RZ, 0x10, R49 ;  /* 0x00000010ff357819 */ /* 0x000fe20000011631 */
[C---:B----4-:R-:W-:Y:S01]  /*7980*/  IMAD.U32 R82, R41.reuse, 0x10000, RZ ;  /* 0x0001000029527824 */ /* 0x050fe200078e00ff */
[----:B------:R-:W-:Y:S02]  /*7990*/  SHF.R.U32.HI R54, RZ, 0x10, R37 ;  /* 0x00000010ff367819 */ /* 0x000fe40000011625 */
[----:B------:R-:W-:Y:S02]  /*79a0*/  LOP3.LUT R41, R41, 0xffff0000, RZ, 0xc0, !PT ;  /* 0xffff000029297812 */ /* 0x000fe400078ec0ff */
[----:B------:R-:W-:-:S02]  /*79b0*/  PRMT R54, R229, 0x5410, R54 ;  /* 0x00005410e5367816 */ /* 0x000fc40000000036 */
[----:B------:R-:W-:Y:S02]  /*79c0*/  SHF.R.U64 R36, R36, 0x10, R37 ;  /* 0x0000001024247819 */ /* 0x000fe40000001225 */
[----:B------:R-:W-:Y:S01]  /*79d0*/  SHF.R.U64 R48, R48, 0x10, R49 ;  /* 0x0000001030307819 */ /* 0x000fe20000001231 */
[----:B------:R-:W-:Y:S01]  /*79e0*/  IMAD.U32 R80, R54, 0x10000, RZ ;  /* 0x0001000036507824 */ /* 0x000fe200078e00ff */
[----:B------:R-:W-:Y:S02]  /*79f0*/  SHF.R.U64 R50, R50, 0x10, R51 ;  /* 0x0000001032327819 */ /* 0x000fe40000001233 */
[----:B------:R-:W-:Y:S02]  /*7a00*/  SHF.R.U64 R38, R38, 0x10, R39 ;  /* 0x0000001026267819 */ /* 0x000fe40000001227 */
[C---:B------:R-:W-:Y:S02]  /*7a10*/  PRMT R50, R225.reuse, 0x5410, R50 ;  /* 0x00005410e1327816 */ /* 0x040fe40000000032 */
[----:B------:R-:W-:-:S02]  /*7a20*/  PRMT R38, R225, 0x5432, R38 ;  /* 0x00005432e1267816 */ /* 0x000fc40000000026 */
[----:B-----5:R-:W-:Y:S01]  /*7a30*/  PRMT R53, R55, 0x5410, R53 ;  /* 0x0000541037357816 */ /* 0x020fe20000000035 */
[C---:B---3--:R-:W-:Y:S01]  /*7a40*/  IMAD.U32 R55, R13.reuse, 0x10000, RZ ;  /* 0x000100000d377824 */ /* 0x048fe200078e00ff */
[----:B------:R-:W-:Y:S02]  /*7a50*/  LOP3.LUT R13, R13, 0xffff0000, RZ, 0xc0, !PT ;  /* 0xffff00000d0d7812 */ /* 0x000fe400078ec0ff */
[----:B------:R-:W-:-:S05]  /*7a60*/  SHF.L.U32 R81, R53, 0x10, RZ ;  /* 0x0000001035517819 */ /* 0x000fca00000006ff */
[C---:B------:R-:W-:Y:S01]  /*7a70*/  FMUL.FTZ R83, R82.reuse, R81 ;  /* 0x0000005152537220 */ /* 0x040fe20000410000 */
[----:B------:R-:W-:-:S03]  /*7a80*/  FMUL.FTZ R82, R82, R80 ;  /* 0x0000005052527220 */ /* 0x000fc60000410000 */
[C---:B------:R-:W-:Y:S01]  /*7a90*/  FFMA.FTZ R80, R55.reuse, R80, -R83 ;  /* 0x0000005037507223 */ /* 0x040fe20000010853 */
[----:B------:R-:W-:Y:S01]  /*7aa0*/  FFMA.FTZ R55, R55, R81, R82 ;  /* 0x0000005137377223 */ /* 0x000fe20000010052 */
[----:B------:R-:W-:Y:S01]  /*7ab0*/  LOP3.LUT R81, R54, 0xffff0000, RZ, 0xc0, !PT ;  /* 0xffff000036517812 */ /* 0x000fe200078ec0ff */
[----:B------:R-:W-:Y:S01]  /*7ac0*/  IMAD.U32 R83, R43, 0x10000, RZ ;  /* 0x000100002b537824 */ /* 0x000fe200078e00ff */
[----:B------:R-:W-:Y:S02]  /*7ad0*/  LOP3.LUT R54, R53, 0xffff0000, RZ, 0xc0, !PT ;  /* 0xffff000035367812 */ /* 0x000fe400078ec0ff */
[----:B------:R-:W-:-:S03]  /*7ae0*/  LOP3.LUT R43, R43, 0xffff0000, RZ, 0xc0, !PT ;  /* 0xffff00002b2b7812 */ /* 0x000fc600078ec0ff */
[C---:B------:R-:W-:Y:S01]  /*7af0*/  FMUL.FTZ R53, R41.reuse, R54 ;  /* 0x0000003629357220 */ /* 0x040fe20000410000 */
[----:B------:R-:W-:-:S03]  /*7b00*/  FMUL.FTZ R41, R41, R81 ;  /* 0x0000005129297220 */ /* 0x000fc60000410000 */
[C---:B------:R-:W-:Y:S01]  /*7b10*/  FFMA.FTZ R53, R13.reuse, R81, -R53 ;  /* 0x000000510d357223 */ /* 0x040fe20000010835 */
[----:B------:R-:W-:Y:S01]  /*7b20*/  FFMA.FTZ R13, R13, R54, R41 ;  /* 0x000000360d0d7223 */ /* 0x000fe20000010029 */
[----:B------:R-:W-:Y:S01]  /*7b30*/  SHF.R.U32.HI R41, RZ, 0x10, R51 ;  /* 0x00000010ff297819 */ /* 0x000fe20000011633 */
[----:B------:R-:W-:Y:S01]  /*7b40*/  IMAD.U32 R81, R15, 0x10000, RZ ;  /* 0x000100000f517824 */ /* 0x000fe200078e00ff */
[----:B------:R-:W-:Y:S02]  /*7b50*/  SHF.R.U32.HI R54, RZ, 0x10, R39 ;  /* 0x00000010ff367819 */ /* 0x000fe40000011627 */
[----:B--2---:R-:W-:Y:S02]  /*7b60*/  PRMT R41, R155, 0x5410, R41 ;  /* 0x000054109b297816 */ /* 0x004fe40000000029 */
[----:B------:R-:W-:Y:S02]  /*7b70*/  PRMT R54, R228, 0x5410, R54 ;  /* 0x00005410e4367816 */ /* 0x000fe40000000036 */
[----:B------:R-:W-:Y:S01]  /*7b80*/  LOP3.LUT R15, R15, 0xffff0000, RZ, 0xc0, !PT ;  /* 0xffff00000f0f7812 */ /* 0x000fe200078ec0ff */
[C---:B------:R-:W-:Y:S01]  /*7b90*/  IMAD.U32 R82, R41.reuse, 0x10000, RZ ;  /* 0x0001000029527824 */ /* 0x040fe200078e00ff */
[----:B------:R-:W-:Y:S01]  /*7ba0*/  LOP3.LUT R41, R41, 0xffff0000, RZ, 0xc0, !PT ;  /* 0xffff000029297812 */ /* 0x000fe200078ec0ff */
[C---:B------:R-:W-:Y:S01]  /*7bb0*/  IMAD.U32 R155, R54.reuse, 0x10000, RZ ;  /* 0x00010000369b7824 */ /* 0x040fe200078e00ff */
[----:B------:R-:W-:Y:S01]  /*7bc0*/  LOP3.LUT R37, R54, 0xffff0000, RZ, 0xc0, !PT ;  /* 0xffff000036257812 */ /* 0x000fe200078ec0ff */
[-C--:B------:R-:W-:Y:S01]  /*7bd0*/  FMUL.FTZ R156, R83, R82.reuse ;  /* 0x00000052539c7220 */ /* 0x080fe20000410000 */
        /* <DEDUP_REMOVED lines=17> */
[----:B------:R-:W-:Y:S01]  /*7cf0*/  F2FP.BF16.F32.PACK_AB R53, R53, R80 ;  /* 0x000000503535723e */ /* 0x000fe200000010ff */
        /* <DEDUP_REMOVED lines=35> */
[----:B------:R-:W-:-:S02]  /*7f30*/  F2FP.BF16.F32.PACK_AB R42, R42, R48 ;  /* 0x000000302a2a723e */ /* 0x000fc400000010ff */
[----:B------:R-:W-:-:S07]  /*7f40*/  MOV R40, R36 ;  /* 0x0000002400287202 */ /* 0x000fce0000000f00 */
.L_x_2772:
[----:B------:R-:W-:Y:S05]  /*7f50*/  BSYNC B3 ;  /* 0x0000000000037941 */ /* 0x000fea0003800000 */
.L_x_2771:
[----:B------:R-:W-:-:S04]  /*7f60*/  LEA R36, P4, R6, R11, 0x1 ;  /* 0x0000000b06247211 */ /* 0x000fc800078808ff */
[----:B--2---:R-:W-:Y:S02]  /*7f70*/  LEA.HI.X R37, R6, R123, R112, 0x1, P4 ;  /* 0x0000007b06257211 */ /* 0x004fe400020f0c70 */
[----:B------:R-:W-:-:S03]  /*7f80*/  ISETP.GE.AND P4, PT, R52, R132, PT ;  /* 0x000000843400720c */ /* 0x000fc60003f86270 */
[----:B---3--:R2:W-:Y:S10]  /*7f90*/  ST.E.128 desc[UR60][R36.64], R12 ;  /* 0x0000000c24007985 */ /* 0x0085f4000c101d3c */
[----:B------:R-:W-:-:S05]  /*7fa0*/  @!P4 IMAD.WIDE R38, R52, 0x2, R122 ;  /* 0x000000023426c825 */ /* 0x000fca00078e027a */
[----:B----4-:R2:W-:Y:S02]  /*7fb0*/  @!P4 ST.E.128 desc[UR60][R38.64], R40 ;  /* 0x000000282600c985 */ /* 0x0105e4000c101d3c */
.L_x_2770:
[----:B------:R-:W-:Y:S05]  /*7fc0*/  BSYNC B2 ;  /* 0x0000000000027941 */ /* 0x000fea0003800000 */
.L_x_2769:
[----:B------:R-:W-:-:S13]  /*7fd0*/  ISETP.NE.AND P4, PT, R27, RZ, PT ;  /* 0x000000ff1b00720c */ /* 0x000fda0003f85270 */
[----:B------:R-:W-:Y:S05]  /*7fe0*/  @!P4 BRA `(.L_x_2764) ;  /* 0x0000000400e4c947 */ /* 0x000fea0003800000 */
[----:B--23--:R-:W-:Y:S01]  /*7ff0*/  SEL R12, R126, R136, !P1 ;  /* 0x000000887e0c7207 */ /* 0x00cfe20004800000 */
[----:B------:R-:W-:Y:S01]  /*8000*/  BSSY B2, `(.L_x_2773) ;  /* 0x0000075000027945 */ /* 0x000fe20003800000 */
[C---:B------:R-:W-:Y:S02]  /*8010*/  LEA R40, P4, R7.reuse, R11, 0x1 ;  /* 0x0000000b07287211 */ /* 0x040fe400078808ff */
[----:B------:R-:W-:Y:S02]  /*8020*/  SHF.R.S32.HI R13, RZ, 0x1f, R12 ;  /* 0x0000001fff0d7819 */ /* 0x000fe4000001140c */
[----:B------:R-:W-:Y:S02]  /*8030*/  LEA.HI.X R41, R7, R123, R111, 0x1, P4 ;  /* 0x0000007b07297211 */ /* 0x000fe400020f0c6f */
        /* <DEDUP_REMOVED lines=28> */
[--C-:B------:R-:W-:Y:S02]  /*8200*/  SHF.R.U64 R35, R44, 0x10, R45.reuse ;  /* 0x000000102c237819 */ /* 0x100fe4000000122d */
[----:B------:R-:W-:Y:S01]  /*8210*/  SHF.R.U32.HI R44, RZ, 0x10, R45 ;  /* 0x00000010ff2c7819 */ /* 0x000fe2000001162d */
[----:B------:R-:W-:Y:S01]  /*8220*/  IMAD.U32 R45, R13, 0x10000, RZ ;  /* 0x000100000d2d7824 */ /* 0x000fe200078e00ff */
[----:B------:R-:W-:-:S02]  /*8230*/  PRMT R32, R210, 0x5410, R32 ;  /* 0x00005410d2207816 */ /* 0x000fc40000000020 */
[----:B------:R-:W-:Y:S02]  /*8240*/  PRMT R44, R211, 0x5410, R44 ;  /* 0x00005410d32c7816 */ /* 0x000fe4000000002c */
[--C-:B------:R-:W-:Y:S01]  /*8250*/  SHF.R.U64 R42, R46, 0x10, R47.reuse ;  /* 0x000000102e2a7819 */ /* 0x100fe2000000122f */
[----:B------:R-:W-:Y:S01]  /*8260*/  IMAD.U32 R54, R32, 0x10000, RZ ;  /* 0x0001000020367824 */ /* 0x000fe200078e00ff */
[----:B------:R-:W-:Y:S01]  /*8270*/  SHF.R.U32.HI R46, RZ, 0x10, R47 ;  /* 0x00000010ff2e7819 */ /* 0x000fe2000001162f */
[C---:B------:R-:W-:Y:S01]  /*8280*/  IMAD.U32 R47, R37.reuse, 0x10000, RZ ;  /* 0x00010000252f7824 */ /* 0x040fe200078e00ff */
[----:B------:R-:W-:Y:S01]  /*8290*/  LOP3.LUT R48, R37, 0xffff0000, RZ, 0xc0, !PT ;  /* 0xffff000025307812 */ /* 0x000fe200078ec0ff */
[C---:B------:R-:W-:Y:S01]  /*82a0*/  IMAD.U32 R53, R44.reuse, 0x10000, RZ ;  /* 0x000100002c357824 */ /* 0x040fe200078e00ff */
[----:B------:R-:W-:Y:S01]  /*82b0*/  LOP3.LUT R44, R44, 0xffff0000, RZ, 0xc0, !PT ;  /* 0xffff00002c2c7812 */ /* 0x000fe200078ec0ff */
[----:B------:R-:W-:Y:S01]  /*82c0*/  IMAD.U32 R37, R36, 0x10000, RZ ;  /* 0x0001000024257824 */ /* 0x000fe200078e00ff */
[----:B------:R-:W-:Y:S01]  /*82d0*/  PRMT R46, R209, 0x5432, R46 ;  /* 0x00005432d12e7816 */ /* 0x000fe2000000002e */
[C---:B------:R-:W-:Y:S01]  /*82e0*/  FMUL.FTZ R55, R47.reuse, R53 ;  /* 0x000000352f377220 */ /* 0x040fe20000410000 */
[----:B------:R-:W-:Y:S01]  /*82f0*/  FMUL.FTZ R47, R47, R54 ;  /* 0x000000362f2f7220 */ /* 0x000fe20000410000 */
[----:B------:R-:W-:-:S02]  /*8300*/  PRMT R34, R212, 0x5410, R34 ;  /* 0x00005410d4227816 */ /* 0x000fc40000000022 */
[----:B------:R-:W-:Y:S01]  /*8310*/  LOP3.LUT R13, R13, 0xffff0000, RZ, 0xc0, !PT ;  /* 0xffff00000d0d7812 */ /* 0x000fe200078ec0ff */
[C---:B------:R-:W-:Y:S01]  /*8320*/  FFMA.FTZ R47, R45.reuse, R53, R47 ;  /* 0x000000352d2f7223 */ /* 0x040fe2000001002f */
[----:B------:R-:W-:Y:S01]  /*8330*/  LOP3.LUT R53, R32, 0xffff0000, RZ, 0xc0, !PT ;  /* 0xffff000020357812 */ /* 0x000fe200078ec0ff */
[----:B------:R-:W-:Y:S01]  /*8340*/  FFMA.FTZ R55, R45, R54, -R55 ;  /* 0x000000362d377223 */ /* 0x000fe20000010837 */
[----:B------:R-:W-:Y:S01]  /*8350*/  FMUL.FTZ R32, R48, R44 ;  /* 0x0000002c30207220 */ /* 0x000fe20000410000 */
[----:B------:R-:W-:Y:S01]  /*8360*/  IMAD.U32 R45, R46, 0x10000, RZ ;  /* 0x000100002e2d7824 */ /* 0x000fe200078e00ff */
[----:B------:R-:W-:Y:S01]  /*8370*/  LOP3.LUT R39, R39, 0xffff0000, RZ, 0xc0, !PT ;  /* 0xffff000027277812 */ /* 0x000fe200078ec0ff */
[----:B------:R-:W-:Y:S02]  /*8380*/  IMAD.U32 R54, R34, 0x10000, RZ ;  /* 0x0001000022367824 */ /* 0x000fe400078e00ff */
[-C--:B------:R-:W-:Y:S01]  /*8390*/  FMUL.FTZ R48, R48, R53.reuse ;  /* 0x0000003530307220 */ /* 0x080fe20000410000 */
[----:B------:R-:W-:Y:S01]  /*83a0*/  FFMA.FTZ R53, R13, R53, -R32 ;  /* 0x000000350d357223 */ /* 0x000fe20000010820 */
[CC--:B------:R-:W-:Y:S01]  /*83b0*/  FMUL.FTZ R32, R51.reuse, R45.reuse ;  /* 0x0000002d33207220 */ /* 0x0c0fe20000410000 */
[----:B------:R-:W-:Y:S01]  /*83c0*/  LOP3.LUT R46, R46, 0xffff0000, RZ, 0xc0, !PT ;  /* 0xffff00002e2e7812 */ /* 0x000fe200078ec0ff */
[----:B------:R-:W-:Y:S01]  /*83d0*/  FMUL.FTZ R51, R51, R54 ;  /* 0x0000003633337220 */ /* 0x000fe20000410000 */
[----:B------:R-:W-:Y:S01]  /*83e0*/  PRMT R35, R210, 0x5432, R35 ;  /* 0x00005432d2237816 */ /* 0x000fe20000000023 */
[----:B------:R-:W-:Y:S01]  /*83f0*/  FFMA.FTZ R48, R13, R44, R48 ;  /* 0x0000002c0d307223 */ /* 0x000fe20000010030 */
[----:B------:R-:W-:Y:S01]  /*8400*/  LOP3.LUT R15, R15, 0xffff0000, RZ, 0xc0, !PT ;  /* 0xffff00000f0f7812 */ /* 0x000fe200078ec0ff */
[----:B------:R-:W-:Y:S01]  /*8410*/  FFMA.FTZ R51, R50, R45, R51 ;  /* 0x0000002d32337223 */ /* 0x000fe20000010033 */
[----:B------:R-:W-:Y:S01]  /*8420*/  LOP3.LUT R34, R34, 0xffff0000, RZ, 0xc0, !PT ;  /* 0xffff000022227812 */ /* 0x000fe200078ec0ff */
[----:B------:R-:W-:Y:S01]  /*8430*/  FMUL.FTZ R45, R39, R46 ;  /* 0x0000002e272d7220 */ /* 0x000fe20000410000 */
[----:B------:R-:W-:Y:S01]  /*8440*/  PRMT R11, R211, 0x5432, R11 ;  /* 0x00005432d30b7816 */ /* 0x000fe2000000000b */
[----:B------:R-:W-:Y:S01]  /*8450*/  IMAD.U32 R44, R35, 0x10000, RZ ;  /* 0x00010000232c7824 */ /* 0x000fe200078e00ff */
[----:B------:R-:W-:Y:S01]  /*8460*/  LOP3.LUT R36, R36, 0xffff0000, RZ, 0xc0, !PT ;  /* 0xffff000024247812 */ /* 0x000fe200078ec0ff */
[-C--:B------:R-:W-:Y:S01]  /*8470*/  FMUL.FTZ R39, R39, R34.reuse ;  /* 0x0000002227277220 */ /* 0x080fe20000410000 */
[----:B------:R-:W-:Y:S01]  /*8480*/  FFMA.FTZ R45, R15, R34, -R45 ;  /* 0x000000220f2d7223 */ /* 0x000fe2000001082d */
[----:B------:R-:W-:Y:S01]  /*8490*/  LOP3.LUT R35, R35, 0xffff0000, RZ, 0xc0, !PT ;  /* 0xffff000023237812 */ /* 0x000fe200078ec0ff */
[C---:B------:R-:W-:Y:S01]  /*84a0*/  IMAD.U32 R13, R11.reuse, 0x10000, RZ ;  /* 0x000100000b0d7824 */ /* 0x040fe200078e00ff */
[----:B------:R-:W-:Y:S01]  /*84b0*/  LOP3.LUT R34, R11, 0xffff0000, RZ, 0xc0, !PT ;  /* 0xffff00000b227812 */ /* 0x000fe200078ec0ff */
[----:B------:R-:W-:Y:S01]  /*84c0*/  FMUL.FTZ R11, R37, R44 ;  /* 0x0000002c250b7220 */ /* 0x000fe20000410000 */
[----:B------:R-:W-:Y:S01]  /*84d0*/  PRMT R42, R209, 0x5410, R42 ;  /* 0x00005410d12a7816 */ /* 0x000fe2000000002a */
[----:B------:R-:W-:Y:S01]  /*84e0*/  FFMA.FTZ R39, R15, R46, R39 ;  /* 0x0000002e0f277223 */ /* 0x000fe20000010027 */
[----:B------:R-:W-:Y:S01]  /*84f0*/  LOP3.LUT R12, R12, 0xffff0000, RZ, 0xc0, !PT ;  /* 0xffff00000c0c7812 */ /* 0x000fe200078ec0ff */
[----:B------:R-:W-:Y:S01]  /*8500*/  FMUL.FTZ R15, R36, R35 ;  /* 0x00000023240f7220 */ /* 0x000fe20000410000 */
[----:B------:R-:W-:Y:S01]  /*8510*/  PRMT R33, R212, 0x5432, R33 ;  /* 0x00005432d4217816 */ /* 0x000fe20000000021 */
[-C--:B------:R-:W-:Y:S01]  /*8520*/  FMUL.FTZ R37, R37, R13.reuse ;  /* 0x0000000d25257220 */ /* 0x080fe20000410000 */
[----:B------:R-:W-:Y:S01]  /*8530*/  FFMA.FTZ R11, R43, R13, -R11 ;  /* 0x0000000d2b0b7223 */ /* 0x000fe2000001080b */
[----:B------:R-:W-:Y:S01]  /*8540*/  SHF.L.U32 R52, R38, 0x10, RZ ;  /* 0x0000001026347819 */ /* 0x000fe200000006ff */
[----:B------:R-:W-:Y:S01]  /*8550*/  IMAD.U32 R13, R42, 0x10000, RZ ;  /* 0x000100002a0d7824 */ /* 0x000fe200078e00ff */
        /* <DEDUP_REMOVED lines=10> */
[-C--:B------:R-:W-:Y:S01]  /*8600*/  FMUL.FTZ R38, R38, R33.reuse ;  /* 0x0000002126267220 */ /* 0x080fe20000410000 */
[----:B------:R-:W-:Y:S01]  /*8610*/  FFMA.FTZ R32, R50, R54, -R32 ;  /* 0x0000003632207223 */ /* 0x000fe20000010820 */
[-C--:B------:R-:W-:Y:S01]  /*8620*/  FFMA.FTZ R12, R49, R34.reuse, -R12 ;  /* 0x00000022310c7223 */ /* 0x080fe2000001080c */
[----:B------:R-:W-:Y:S01]  /*8630*/  FFMA.FTZ R35, R14, R33, -R35 ;  /* 0x000000210e237223 */ /* 0x000fe20000010823 */
[----:B------:R-:W-:Y:S01]  /*8640*/  FMUL.FTZ R52, R52, R34 ;  /* 0x0000002234347220 */ /* 0x000fe20000410000 */
[----:B------:R-:W-:Y:S01]  /*8650*/  FFMA.FTZ R38, R14, R42, R38 ;  /* 0x0000002a0e267223 */ /* 0x000fe20000010026 */
[----:B------:R-:W-:Y:S01]  /*8660*/  FFMA.FTZ R37, R43, R44, R37 ;  /* 0x0000002c2b257223 */ /* 0x000fe20000010025 */
[----:B------:R-:W-:Y:S01]  /*8670*/  F2FP.BF16.F32.PACK_AB R14, R15, R11 ;  /* 0x0000000b0f0e723e */ /* 0x000fe200000010ff */
        /* <DEDUP_REMOVED lines=13> */
.L_x_2774:
[----:B------:R-:W-:Y:S05]  /*8750*/  BSYNC B2 ;  /* 0x0000000000027941 */ /* 0x000fea0003800000 */
.L_x_2773:
[----:B--2---:R4:W-:Y:S04]  /*8760*/  ST.E.128 desc[UR60][R40.64], R12 ;  /* 0x0000000c28007985 */ /* 0x0049e8000c101d3c */
[----:B---3--:R4:W-:Y:S02]  /*8770*/  @!P4 ST.E.128 desc[UR60][R122.64], R36 ;  /* 0x000000247a00c985 */ /* 0x0089e4000c101d3c */
.L_x_2764:
[----:B------:R-:W-:Y:S05]  /*8780*/  BSYNC B1 ;  /* 0x0000000000017941 */ /* 0x000fea0003800000 */
.L_x_2763:
[----:B------:R-:W-:-:S03]  /*8790*/  UMOV UR4, 0xffffffff ;  /* 0xffffffff00047882 */ /* 0x000fc60000000000 */
[----:B------:R-:W-:Y:S05]  /*87a0*/  BRA.DIV UR4, `(.L_x_2775) ;  /* 0x000001be043c7947 */ /* 0x000fea000b800000 */
[----:B0-----:R-:W0:Y:S04]  /*87b0*/  SHFL.IDX PT, R117, R117, 0x1, 0x1c1f ;  /* 0x003c1f0075757f89 */ /* 0x001e2800000e0000 */
[----:B------:R-:W0:Y:S02]  /*87c0*/  SHFL.IDX PT, R118, R118, 0x1, 0x1c1f ;  /* 0x003c1f0076767f89 */ /* 0x000e2400000e0000 */
.L_x_3063:
        /* <DEDUP_REMOVED lines=14> */
[----:B------:R-:W-:Y:S02]  /*88b0*/  SHF.R.S32.HI R11, RZ, 0x1f, R12 ;  /* 0x0000001fff0b7819 */ /* 0x000fe4000001140c */
[----:B------:R-:W-:Y:S02]  /*88c0*/  SHF.L.U32 R41, R12, 0x3, RZ ;  /* 0x000000030c297819 */ /* 0x000fe400000006ff */
        /* <DEDUP_REMOVED lines=15> */
[----:B0-----:R-:W-:Y:S01]  /*89c0*/  SHF.R.U64 R11, R64, 0x10, R65 ;  /* 0x00000010400b7819 */ /* 0x001fe20000001241 */
[----:B---3--:R-:W-:Y:S01]  /*89d0*/  IMAD.U32 R47, R33, 0x10000, RZ ;  /* 0x00010000212f7824 */ /* 0x008fe200078e00ff */
[----:B------:R-:W-:Y:S01]  /*89e0*/  SHF.R.U64 R43, R76, 0x10, R77 ;  /* 0x000000104c2b7819 */ /* 0x000fe2000000124d */
        /* <DEDUP_REMOVED lines=13> */
[----:B------:R-:W-:-:S02]  /*8ac0*/  SHF.R.U32.HI R66, RZ, 0x10, R67 ;  /* 0x00000010ff427819 */ /* 0x000fc40000011643 */
[----:B------:R-:W-:Y:S01]  /*8ad0*/  SHF.R.U32.HI R78, RZ, 0x10, R79 ;  /* 0x00000010ff4e7819 */ /* 0x000fe2000001164f */
[----:B------:R-:W-:Y:S01]  /*8ae0*/  FMUL.FTZ R82, R47, R54 ;  /* 0x000000362f527220 */ /* 0x000fe20000410000 */
[----:B------:R-:W-:Y:S02]  /*8af0*/  PRMT R208, R208, 0x5410, R43 ;  /* 0x00005410d0d07816 */ /* 0x000fe4000000002b */
[----:B------:R-:W-:Y:S01]  /*8b00*/  LOP3.LUT R48, R33, 0xffff0000, RZ, 0xc0, !PT ;  /* 0xffff000021307812 */ /* 0x000fe200078ec0ff */
[-C--:B------:R-:W-:Y:S01]  /*8b10*/  FFMA.FTZ R82, R45, R80.reuse, -R82 ;  /* 0x000000502d527223 */ /* 0x080fe20000010852 */
[----:B------:R-:W-:Y:S01]  /*8b20*/  LOP3.LUT R43, R76, 0xffff0000, RZ, 0xc0, !PT ;  /* 0xffff00004c2b7812 */ /* 0x000fe200078ec0ff */
[----:B------:R-:W-:Y:S01]  /*8b30*/  FMUL.FTZ R76, R47, R80 ;  /* 0x000000502f4c7220 */ /* 0x000fe20000410000 */
[----:B------:R-:W-:Y:S01]  /*8b40*/  PRMT R66, R154, 0x5432, R66 ;  /* 0x000054329a427816 */ /* 0x000fe20000000042 */
[----:B------:R-:W-:Y:S01]  /*8b50*/  IMAD.U32 R33, R32, 0x10000, RZ ;  /* 0x0001000020217824 */ /* 0x000fe200078e00ff */
[----:B------:R-:W-:Y:S01]  /*8b60*/  PRMT R78, R207, 0x5432, R78 ;  /* 0x00005432cf4e7816 */ /* 0x000fe2000000004e */
[----:B------:R-:W-:Y:S01]  /*8b70*/  FMUL.FTZ R65, R48, R43 ;  /* 0x0000002b30417220 */ /* 0x000fe20000410000 */
[----:B------:R-:W-:Y:S01]  /*8b80*/  LOP3.LUT R46, R13, 0xffff0000, RZ, 0xc0, !PT ;  /* 0xffff00000d2e7812 */ /* 0x000fe200078ec0ff */
[----:B------:R-:W-:Y:S01]  /*8b90*/  IMAD.U32 R53, R66, 0x10000, RZ ;  /* 0x0001000042357824 */ /* 0x000fe200078e00ff */
[----:B------:R-:W-:Y:S01]  /*8ba0*/  LOP3.LUT R55, R64, 0xffff0000, RZ, 0xc0, !PT ;  /* 0xffff000040377812 */ /* 0x000fe200078ec0ff */
[----:B------:R-:W-:-:S02]  /*8bb0*/  IMAD.U32 R47, R78, 0x10000, RZ ;  /* 0x000100004e2f7824 */ /* 0x000fc400078e00ff */
[----:B------:R-:W-:Y:S01]  /*8bc0*/  FFMA.FTZ R76, R45, R54, R76 ;  /* 0x000000362d4c7223 */ /* 0x000fe2000001004c */
[----:B------:R-:W-:Y:S01]  /*8bd0*/  LOP3.LUT R35, R35, 0xffff0000, RZ, 0xc0, !PT ;  /* 0xffff000023237812 */ /* 0x000fe200078ec0ff */
[----:B------:R-:W-:Y:S02]  /*8be0*/  IMAD.U32 R13, R12, 0x10000, RZ ;  /* 0x000100000c0d7824 */ /* 0x000fe400078e00ff */
[-C--:B------:R-:W-:Y:S01]  /*8bf0*/  FMUL.FTZ R67, R48, R55.reuse ;  /* 0x0000003730437220 */ /* 0x080fe20000410000 */
[----:B------:R-:W-:Y:S01]  /*8c00*/  FFMA.FTZ R45, R46, R55, -R65 ;  /* 0x000000372e2d7223 */ /* 0x000fe20000010841 */
[----:B------:R-:W-:Y:S01]  /*8c10*/  LOP3.LUT R78, R78, 0xffff0000, RZ, 0xc0, !PT ;  /* 0xffff00004e4e7812 */ /* 0x000fe200078ec0ff */
[C---:B------:R-:W-:Y:S01]  /*8c20*/  FMUL.FTZ R55, R51.reuse, R47 ;  /* 0x0000002f33377220 */ /* 0x040fe20000410000 */
[----:B------:R-:W-:Y:S01]  /*8c30*/  LOP3.LUT R66, R66, 0xffff0000, RZ, 0xc0, !PT ;  /* 0xffff000042427812 */ /* 0x000fe200078ec0ff */
[----:B------:R-:W-:Y:S01]  /*8c40*/  FMUL.FTZ R48, R51, R53 ;  /* 0x0000003533307220 */ /* 0x000fe20000410000 */
[----:B------:R-:W-:Y:S01]  /*8c50*/  PRMT R11, R206, 0x5410, R11 ;  /* 0x00005410ce0b7816 */ /* 0x000fe2000000000b */
[----:B------:R-:W-:Y:S01]  /*8c60*/  FFMA.FTZ R43, R46, R43, R67 ;  /* 0x0000002b2e2b7223 */ /* 0x000fe20000010043 */
[----:B------:R-:W-:Y:S01]  /*8c70*/  LOP3.LUT R15, R15, 0xffff0000, RZ, 0xc0, !PT ;  /* 0xffff00000f0f7812 */ /* 0x000fe200078ec0ff */
[----:B------:R-:W-:Y:S01]  /*8c80*/  FFMA.FTZ R46, R50, R53, -R55 ;  /* 0x00000035322e7223 */ /* 0x000fe20000010837 */
[----:B------:R-:W-:Y:S01]  /*8c90*/  LOP3.LUT R32, R32, 0xffff0000, RZ, 0xc0, !PT ;  /* 0xffff000020207812 */ /* 0x000fe200078ec0ff */
[----:B------:R-:W-:Y:S01]  /*8ca0*/  FFMA.FTZ R47, R50, R47, R48 ;  /* 0x0000002f322f7223 */ /* 0x000fe20000010030 */
[C---:B------:R-:W-:Y:S01]  /*8cb0*/  FMUL.FTZ R54, R35.reuse, R78 ;  /* 0x0000004e23367220 */ /* 0x040fe20000410000 */
[-C--:B------:R-:W-:Y:S01]  /*8cc0*/  FMUL.FTZ R64, R35, R66.reuse ;  /* 0x0000004223407220 */ /* 0x080fe20000410000 */
[C---:B------:R-:W-:Y:S01]  /*8cd0*/  LOP3.LUT R51, R208.reuse, 0xffff0000, RZ, 0xc0, !PT ;  /* 0xffff0000d0337812 */ /* 0x040fe200078ec0ff */
[----:B------:R-:W-:Y:S01]  /*8ce0*/  IMAD.U32 R48, R208, 0x10000, RZ ;  /* 0x00010000d0307824 */ /* 0x000fe200078e00ff */
[----:B------:R-:W-:Y:S01]  /*8cf0*/  SHF.L.U32 R50, R11, 0x10, RZ ;  /* 0x000000100b327819 */ /* 0x000fe200000006ff */
[----:B------:R-:W-:Y:S01]  /*8d00*/  FFMA.FTZ R35, R15, R66, -R54 ;  /* 0x000000420f237223 */ /* 0x000fe20000010836 */
[----:B------:R-:W-:Y:S01]  /*8d10*/  LOP3.LUT R11, R11, 0xffff0000, RZ, 0xc0, !PT ;  /* 0xffff00000b0b7812 */ /* 0x000fe200078ec0ff */
[----:B------:R-:W-:Y:S01]  /*8d20*/  FFMA.FTZ R78, R15, R78, R64 ;  /* 0x0000004e0f4e7223 */ /* 0x000fe20000010040 */
[----:B------:R-:W-:Y:S01]  /*8d30*/  LOP3.LUT R12, R12, 0xffff0000, RZ, 0xc0, !PT ;  /* 0xffff00000c0c7812 */ /* 0x000fe200078ec0ff */
[----:B------:R-:W-:Y:S01]  /*8d40*/  FMUL.FTZ R54, R33, R48 ;  /* 0x0000003021367220 */ /* 0x000fe20000410000 */
[----:B------:R-:W-:Y:S01]  /*8d50*/  FMUL.FTZ R15, R32, R51 ;  /* 0x00000033200f7220 */ /* 0x000fe20000410000 */
[----:B------:R-:W-:Y:S01]  /*8d60*/  PRMT R44, R207, 0x5410, R44 ;  /* 0x00005410cf2c7816 */ /* 0x000fe2000000002c */
[-C--:B------:R-:W-:Y:S01]  /*8d70*/  FMUL.FTZ R33, R33, R50.reuse ;  /* 0x0000003221217220 */ /* 0x080fe20000410000 */
[----:B------:R-:W-:Y:S01]  /*8d80*/  PRMT R42, R154, 0x5410, R42 ;  /* 0x000054109a2a7816 */ /* 0x000fe2000000002a */
[-C--:B------:R-:W-:Y:S01]  /*8d90*/  FMUL.FTZ R53, R32, R11.reuse ;  /* 0x0000000b20357220 */ /* 0x080fe20000410000 */
[C---:B------:R-:W-:Y:S01]  /*8da0*/  FFMA.FTZ R50, R13.reuse, R50, -R54 ;  /* 0x000000320d327223 */ /* 0x040fe20000010836 */
[----:B------:R-:W-:Y:S01]  /*8db0*/  FFMA.FTZ R11, R12, R11, -R15 ;  /* 0x0000000b0c0b7223 */ /* 0x000fe2000001080f */
[----:B------:R-:W-:Y:S01]  /*8dc0*/  LOP3.LUT R34, R34, 0xffff0000, RZ, 0xc0, !PT ;  /* 0xffff000022227812 */ /* 0x000fe200078ec0ff */
[----:B------:R-:W-:Y:S01]  /*8dd0*/  FFMA.FTZ R13, R13, R48, R33 ;  /* 0x000000300d0d7223 */ /* 0x000fe20000010021 */
[C---:B------:R-:W-:Y:S01]  /*8de0*/  LOP3.LUT R15, R44.reuse, 0xffff0000, RZ, 0xc0, !PT ;  /* 0xffff00002c0f7812 */ /* 0x040fe200078ec0ff */
[----:B------:R-:W-:Y:S01]  /*8df0*/  IMAD.U32 R48, R44, 0x10000, RZ ;  /* 0x000100002c307824 */ /* 0x000fe200078e00ff */
[C---:B------:R-:W-:Y:S01]  /*8e00*/  LOP3.LUT R33, R42.reuse, 0xffff0000, RZ, 0xc0, !PT ;  /* 0xffff00002a217812 */ /* 0x040fe200078ec0ff */
[----:B------:R-:W-:-:S02]  /*8e10*/  IMAD.U32 R32, R42, 0x10000, RZ ;  /* 0x000100002a207824 */ /* 0x000fc400078e00ff */
[----:B------:R-:W-:Y:S01]  /*8e20*/  FFMA.FTZ R12, R12, R51, R53 ;  /* 0x000000330c0c7223 */ /* 0x000fe20000010035 */
[----:B------:R-:W-:Y:S01]  /*8e30*/  LOP3.LUT R14, R14, 0xffff0000, RZ, 0xc0, !PT ;  /* 0xffff00000e0e7812 */ /* 0x000fe200078ec0ff */
[----:B------:R-:W-:Y:S01]  /*8e40*/  FMUL.FTZ R53, R34, R15 ;  /* 0x0000000f22357220 */ /* 0x000fe20000410000 */
        /* <DEDUP_REMOVED lines=10> */
[----:B------:R-:W-:Y:S01]  /*8ef0*/  F2FP.BF16.F32.PACK_AB R32, R12, R13 ;  /* 0x0000000d0c20723e */ /* 0x000fe200000010ff */
[----:B------:R-:W-:Y:S01]  /*8f00*/  IMAD.MOV.U32 R12, RZ, RZ, R44 ;  /* 0x000000ffff0c7224 */ /* 0x000fe200078e002c */
[----:B------:R-:W-:Y:S01]  /*8f10*/  F2FP.BF16.F32.PACK_AB R33, R43, R76 ;  /* 0x0000004c2b21723e */ /* 0x000fe200000010ff */
[----:B------:R-:W-:Y:S01]  /*8f20*/  IMAD.MOV.U32 R13, RZ, RZ, R45 ;  /* 0x000000ffff0d7224 */ /* 0x000fe200078e002d */
[----:B------:R-:W-:Y:S02]  /*8f30*/  F2FP.BF16.F32.PACK_AB R35, R78, R47 ;  /* 0x0000002f4e23723e */ /* 0x000fe400000010ff */
[----:B------:R-:W-:-:S02]  /*8f40*/  F2FP.BF16.F32.PACK_AB R14, R53, R42 ;  /* 0x0000002a350e723e */ /* 0x000fc400000010ff */
[----:B------:R-:W-:-:S07]  /*8f50*/  F2FP.BF16.F32.PACK_AB R34, R34, R51 ;  /* 0x000000332222723e */ /* 0x000fce00000010ff */
.L_x_2779:
[----:B------:R-:W-:Y:S05]  /*8f60*/  BSYNC B2 ;  /* 0x0000000000027941 */ /* 0x000fea0003800000 */
.L_x_2778:
[----:B--2---:R2:W-:Y:S04]  /*8f70*/  ST.E.128 desc[UR60][R38.64], R12 ;  /* 0x0000000c26007985 */ /* 0x0045e8000c101d3c */
[----:B---3--:R2:W-:Y:S02]  /*8f80*/  @!P4 ST.E.128 desc[UR60][R40.64], R32 ;  /* 0x000000202800c985 */ /* 0x0085e4000c101d3c */
.L_x_2777:
[----:B------:R-:W-:Y:S05]  /*8f90*/  BSYNC B1 ;  /* 0x0000000000017941 */ /* 0x000fea0003800000 */
.L_x_2776:
        /* <DEDUP_REMOVED lines=35> */
[----:B0-----:R-:W-:Y:S01]  /*91d0*/  IMAD.U32 R11, R12, 0x10000, RZ ;  /* 0x000100000c0b7824 */ /* 0x001fe200078e00ff */
[----:B------:R-:W-:Y:S02]  /*91e0*/  PRMT R53, R153, 0x5432, R72 ;  /* 0x0000543299357816 */ /* 0x000fe40000000048 */
[----:B------:R-:W-:-:S02]  /*91f0*/  PRMT R60, R151, 0x5432, R60 ;  /* 0x00005432973c7816 */ /* 0x000fc4000000003c */
[--C-:B------:R-:W-:Y:S01]  /*9200*/  SHF.R.U64 R49, R74, 0x10, R75.reuse ;  /* 0x000000104a317819 */ /* 0x100fe2000000124b */
[----:B------:R-:W-:Y:S01]  /*9210*/  IMAD.U32 R54, R53, 0x10000, RZ ;  /* 0x0001000035367824 */ /* 0x000fe200078e00ff */
[----:B------:R-:W-:Y:S02]  /*9220*/  SHF.R.U32.HI R75, RZ, 0x10, R75 ;  /* 0x00000010ff4b7819 */ /* 0x000fe4000001164b */
[--C-:B------:R-:W-:Y:S01]  /*9230*/  SHF.R.U64 R45, R62, 0x10, R63.reuse ;  /* 0x000000103e2d7819 */ /* 0x100fe2000000123f */
[----:B------:R-:W-:Y:S01]  /*9240*/  FMUL.FTZ R62, R52, R54 ;  /* 0x00000036343e7220 */ /* 0x000fe20000410000 */
[----:B------:R-:W-:Y:S01]  /*9250*/  PRMT R153, R153, 0x5410, R46 ;  /* 0x0000541099997816 */ /* 0x000fe2000000002e */
[----:B------:R-:W-:Y:S01]  /*9260*/  IMAD.U32 R46, R60, 0x10000, RZ ;  /* 0x000100003c2e7824 */ /* 0x000fe200078e00ff */
[----:B------:R-:W-:Y:S02]  /*9270*/  SHF.R.U32.HI R63, RZ, 0x10, R63 ;  /* 0x00000010ff3f7819 */ /* 0x000fe4000001163f */
[----:B------:R-:W-:Y:S01]  /*9280*/  PRMT R75, R152, 0x5432, R75 ;  /* 0x00005432984b7816 */ /* 0x000fe2000000004b */
[-C--:B------:R-:W-:Y:S01]  /*9290*/  FMUL.FTZ R52, R52, R46.reuse ;  /* 0x0000002e34347220 */ /* 0x080fe20000410000 */
[----:B------:R-:W-:Y:S01]  /*92a0*/  LOP3.LUT R50, R33, 0xffff0000, RZ, 0xc0, !PT ;  /* 0xffff000021327812 */ /* 0x000fe200078ec0ff */
[----:B------:R-:W-:Y:S01]  /*92b0*/  FFMA.FTZ R46, R47, R46, -R62 ;  /* 0x0000002e2f2e7223 */ /* 0x000fe2000001083e */
[----:B------:R-:W-:Y:S01]  /*92c0*/  LOP3.LUT R55, R53, 0xffff0000, RZ, 0xc0, !PT ;  /* 0xffff000035377812 */ /* 0x000fe200078ec0ff */
[----:B------:R-:W-:Y:S01]  /*92d0*/  FFMA.FTZ R47, R47, R54, R52 ;  /* 0x000000362f2f7223 */ /* 0x000fe20000010034 */
[----:B------:R-:W-:Y:S01]  /*92e0*/  PRMT R63, R150, 0x5432, R63 ;  /* 0x00005432963f7816 */ /* 0x000fe2000000003f */
[----:B------:R-:W-:Y:S01]  /*92f0*/  IMAD.U32 R33, R14, 0x10000, RZ ;  /* 0x000100000e217824 */ /* 0x000fe200078e00ff */
[----:B------:R-:W-:Y:S01]  /*9300*/  LOP3.LUT R53, R60, 0xffff0000, RZ, 0xc0, !PT ;  /* 0xffff00003c357812 */ /* 0x000fe200078ec0ff */
[----:B------:R-:W-:Y:S01]  /*9310*/  IMAD.U32 R60, R75, 0x10000, RZ ;  /* 0x000100004b3c7824 */ /* 0x000fe200078e00ff */
[----:B------:R-:W-:Y:S01]  /*9320*/  SHF.L.U32 R51, R35, 0x10, RZ ;  /* 0x0000001023337819 */ /* 0x000fe200000006ff */
[----:B------:R-:W-:Y:S01]  /*9330*/  FMUL.FTZ R62, R50, R55 ;  /* 0x00000037323e7220 */ /* 0x000fe20000410000 */
[----:B------:R-:W-:Y:S01]  /*9340*/  LOP3.LUT R43, R13, 0xffff0000, RZ, 0xc0, !PT ;  /* 0xffff00000d2b7812 */ /* 0x000fe200078ec0ff */
[----:B------:R-:W-:-:S02]  /*9350*/  IMAD.U32 R52, R63, 0x10000, RZ ;  /* 0x000100003f347824 */ /* 0x000fc400078e00ff */
[-C--:B------:R-:W-:Y:S01]  /*9360*/  FMUL.FTZ R50, R50, R53.reuse ;  /* 0x0000003532327220 */ /* 0x080fe20000410000 */
[----:B------:R-:W-:Y:S01]  /*9370*/  FMUL.FTZ R61, R51, R60 ;  /* 0x0000003c333d7220 */ /* 0x000fe20000410000 */
[----:B------:R-:W-:Y:S01]  /*9380*/  PRMT R42, R151, 0x5410, R42 ;  /* 0x00005410972a7816 */ /* 0x000fe2000000002a */
[----:B------:R-:W-:Y:S01]  /*9390*/  FFMA.FTZ R53, R43, R53, -R62 ;  /* 0x000000352b357223 */ /* 0x000fe2000001083e */
[-C--:B------:R-:W-:Y:S01]  /*93a0*/  FMUL.FTZ R51, R51, R52.reuse ;  /* 0x0000003433337220 */ /* 0x080fe20000410000 */
[----:B------:R-:W-:Y:S01]  /*93b0*/  FFMA.FTZ R50, R43, R55, R50 ;  /* 0x000000372b327223 */ /* 0x000fe20000010032 */
[C---:B------:R-:W-:Y:S01]  /*93c0*/  FFMA.FTZ R43, R48.reuse, R52, -R61 ;  /* 0x00000034302b7223 */ /* 0x040fe2000001083d */
[----:B------:R-:W-:Y:S01]  /*93d0*/  LOP3.LUT R35, R35, 0xffff0000, RZ, 0xc0, !PT ;  /* 0xffff000023237812 */ /* 0x000fe200078ec0ff */
[----:B------:R-:W-:Y:S01]  /*93e0*/  FFMA.FTZ R48, R48, R60, R51 ;  /* 0x0000003c30307223 */ /* 0x000fe20000010033 */
[----:B------:R-:W-:Y:S01]  /*93f0*/  LOP3.LUT R62, R75, 0xffff0000, RZ, 0xc0, !PT ;  /* 0xffff00004b3e7812 */ /* 0x000fe200078ec0ff */
[----:B------:R-:W-:Y:S01]  /*9400*/  IMAD.U32 R13, R32, 0x10000, RZ ;  /* 0x00010000200d7824 */ /* 0x000fe200078e00ff */
[----:B------:R-:W-:Y:S01]  /*9410*/  LOP3.LUT R52, R63, 0xffff0000, RZ, 0xc0, !PT ;  /* 0xffff00003f347812 */ /* 0x000fe200078ec0ff */
[----:B------:R-:W-:Y:S01]  /*9420*/  IMAD.U32 R60, R153, 0x10000, RZ ;  /* 0x00010000993c7824 */ /* 0x000fe200078e00ff */
[----:B------:R-:W-:Y:S01]  /*9430*/  LOP3.LUT R15, R15, 0xffff0000, RZ, 0xc0, !PT ;  /* 0xffff00000f0f7812 */ /* 0x000fe200078ec0ff */
[----:B------:R-:W-:-:S02]  /*9440*/  IMAD.U32 R54, R42, 0x10000, RZ ;  /* 0x000100002a367824 */ /* 0x000fc400078e00ff */
[C---:B------:R-:W-:Y:S01]  /*9450*/  FMUL.FTZ R64, R35.reuse, R62 ;  /* 0x0000003e23407220 */ /* 0x040fe20000410000 */
[----:B------:R-:W-:Y:S01]  /*9460*/  FMUL.FTZ R66, R35, R52 ;  /* 0x0000003423427220 */ /* 0x000fe20000410000 */
[----:B------:R-:W-:Y:S01]  /*9470*/  LOP3.LUT R35, R42, 0xffff0000, RZ, 0xc0, !PT ;  /* 0xffff00002a237812 */ /* 0x000fe200078ec0ff */
[C---:B------:R-:W-:Y:S01]  /*9480*/  FMUL.FTZ R42, R13.reuse, R60 ;  /* 0x0000003c0d2a7220 */ /* 0x040fe20000410000 */
[----:B------:R-:W-:Y:S01]  /*9490*/  PRMT R49, R152, 0x5410, R49 ;  /* 0x0000541098317816 */ /* 0x000fe20000000031 */
[----:B------:R-:W-:Y:S01]  /*94a0*/  FMUL.FTZ R13, R13, R54 ;  /* 0x000000360d0d7220 */ /* 0x000fe20000410000 */
[----:B------:R-:W-:Y:S01]  /*94b0*/  LOP3.LUT R32, R32, 0xffff0000, RZ, 0xc0, !PT ;  /* 0xffff000020207812 */ /* 0x000fe200078ec0ff */
[----:B------:R-:W-:Y:S01]  /*94c0*/  FFMA.FTZ R52, R15, R52, -R64 ;  /* 0x000000340f347223 */ /* 0x000fe20000010840 */
[----:B------:R-:W-:Y:S01]  /*94d0*/  PRMT R45, R150, 0x5410, R45 ;  /* 0x00005410962d7816 */ /* 0x000fe2000000002d */
[----:B------:R-:W-:Y:S01]  /*94e0*/  FFMA.FTZ R60, R11, R60, R13 ;  /* 0x0000003c0b3c7223 */ /* 0x000fe2000001000d */
[----:B------:R-:W-:Y:S01]  /*94f0*/  LOP3.LUT R153, R153, 0xffff0000, RZ, 0xc0, !PT ;  /* 0xffff000099997812 */ /* 0x000fe200078ec0ff */
[----:B------:R-:W-:Y:S01]  /*9500*/  FFMA.FTZ R55, R15, R62, R66 ;  /* 0x0000003e0f377223 */ /* 0x000fe20000010042 */
[----:B------:R-:W-:Y:S01]  /*9510*/  LOP3.LUT R44, R14, 0xffff0000, RZ, 0xc0, !PT ;  /* 0xffff00000e2c7812 */ /* 0x000fe200078ec0ff */
[----:B------:R-:W-:Y:S01]  /*9520*/  IMAD.U32 R14, R34, 0x10000, RZ ;  /* 0x00010000220e7824 */ /* 0x000fe200078e00ff */
[----:B------:R-:W-:Y:S01]  /*9530*/  LOP3.LUT R12, R12, 0xffff0000, RZ, 0xc0, !PT ;  /* 0xffff00000c0c7812 */ /* 0x000fe200078ec0ff */
[----:B------:R-:W-:Y:S01]  /*9540*/  FFMA.FTZ R42, R11, R54, -R42 ;  /* 0x000000360b2a7223 */ /* 0x000fe2000001082a */
[----:B------:R-:W-:Y:S01]  /*9550*/  IMAD.U32 R13, R49, 0x10000, RZ ;  /* 0x00010000310d7824 */ /* 0x000fe200078e00ff */
[----:B------:R-:W-:Y:S01]  /*9560*/  LOP3.LUT R34, R34, 0xffff0000, RZ, 0xc0, !PT ;  /* 0xffff000022227812 */ /* 0x000fe200078ec0ff */
[C---:B------:R-:W-:Y:S01]  /*9570*/  FMUL.FTZ R15, R32.reuse, R153 ;  /* 0x00000099200f7220 */ /* 0x040fe20000410000 */
[-C--:B------:R-:W-:Y:S01]  /*9580*/  FMUL.FTZ R51, R32, R35.reuse ;  /* 0x0000002320337220 */ /* 0x080fe20000410000 */
[----:B------:R-:W-:Y:S01]  /*9590*/  IMAD.U32 R11, R45, 0x10000, RZ ;  /* 0x000100002d0b7824 */ /* 0x000fe200078e00ff */
[----:B------:R-:W-:Y:S01]  /*95a0*/  LOP3.LUT R49, R49, 0xffff0000, RZ, 0xc0, !PT ;  /* 0xffff000031317812 */ /* 0x000fe200078ec0ff */
[C---:B------:R-:W-:Y:S01]  /*95b0*/  FFMA.FTZ R15, R12.reuse, R35, -R15 ;  /* 0x000000230c0f7223 */ /* 0x040fe2000001080f */
[----:B------:R-:W-:Y:S01]  /*95c0*/  LOP3.LUT R45, R45, 0xffff0000, RZ, 0xc0, !PT ;  /* 0xffff00002d2d7812 */ /* 0x000fe200078ec0ff */
[----:B------:R-:W-:Y:S01]  /*95d0*/  FFMA.FTZ R51, R12, R153, R51 ;  /* 0x000000990c337223 */ /* 0x000fe20000010033 */
[----:B------:R-:W-:Y:S01]  /*95e0*/  FMUL.FTZ R12, R14, R13 ;  /* 0x0000000d0e0c7220 */ /* 0x000fe20000410000 */
        /* <DEDUP_REMOVED lines=20> */
.L_x_2783:
[----:B------:R-:W-:Y:S05]  /*9730*/  BSYNC B2 ;  /* 0x0000000000027941 */ /* 0x000fea0003800000 */
.L_x_2782:
[----:B--2---:R4:W-:Y:S04]  /*9740*/  ST.E.128 desc[UR60][R38.64], R12 ;  /* 0x0000000c26007985 */ /* 0x0049e8000c101d3c */
[----:B---3--:R4:W-:Y:S02]  /*9750*/  @!P4 ST.E.128 desc[UR60][R40.64], R32 ;  /* 0x000000202800c985 */ /* 0x0089e4000c101d3c */
.L_x_2781:
[----:B------:R-:W-:Y:S05]  /*9760*/  BSYNC B1 ;  /* 0x0000000000017941 */ /* 0x000fea0003800000 */
.L_x_2780:
[----:B------:R-:W-:-:S13]  /*9770*/  ISETP.NE.AND P4, PT, R27, RZ, PT ;  /* 0x000000ff1b00720c */ /* 0x000fda0003f85270 */
[----:B------:R-:W-:Y:S05]  /*9780*/  @!P4 BRA `(.L_x_2732) ;  /* 0x0000000c00bcc947 */ /* 0x000fea0003800000 */
[----:B------:R-:W-:Y:S01]  /*9790*/  SEL R136, R126, R136, !P1 ;  /* 0x000000887e887207 */ /* 0x000fe20004800000 */
[----:B------:R-:W-:Y:S01]  /*97a0*/  BSSY B1, `(.L_x_2784) ;  /* 0x0000070000017945 */ /* 0x000fe20003800000 */
[----:B------:R-:W-:Y:S02]  /*97b0*/  ISETP.GE.AND P5, PT, R164, R125, PT ;  /* 0x0000007da400720c */ /* 0x000fe40003fa6270 */
[----:B0--3--:R-:W-:Y:S02]  /*97c0*/  SHF.R.S32.HI R11, RZ, 0x1f, R136 ;  /* 0x0000001fff0b7819 */ /* 0x009fe40000011488 */
[----:B--2-4-:R-:W-:Y:S02]  /*97d0*/  LEA R38, P4, R7, R118, 0x1 ;  /* 0x0000007607267211 */ /* 0x014fe400078808ff */
[----:B------:R-:W-:Y:S02]  /*97e0*/  LEA.HI R136, R11, R136, RZ, 0x4 ;  /* 0x000000880b887211 */ /* 0x000fe400078f20ff */
[----:B------:R-:W-:-:S02]  /*97f0*/  LEA.HI.X R39, R7, R117, R111, 0x1, P4 ;  /* 0x0000007507277211 */ /* 0x000fc400020f0c6f */
        /* <DEDUP_REMOVED lines=8> */
[----:B------:R-:W-:Y:S01]  /*9880*/  IADD3 R15, R12, R13, RZ ;  /* 0x0000000d0c0f7210 */ /* 0x000fe20007ffe0ff */
[----:B------:R-:W-:-:S04]  /*9890*/  IMAD R13, R18, 0x4800, R135 ;  /* 0x00004800120d7824 */ /* 0x000fc800078e0287 */
[----:B------:R-:W-:Y:S02]  /*98a0*/  IMAD R15, R18, 0x4800, R15 ;  /* 0x00004800120f7824 */ /* 0x000fe400078e020f */
[--C-:B------:R-:W-:Y:S02]  /*98b0*/  IMAD R13, R13, 0x2, R2.reuse ;  /* 0x000000020d0d7824 */ /* 0x100fe400078e0202 */
[----:B------:R-:W-:-:S04]  /*98c0*/  IMAD R32, R15, 0x2, R2 ;  /* 0x000000020f207824 */ /* 0x000fc800078e0202 */
[----:B------:R-:W0:Y:S04]  /*98d0*/  LDS.128 R12, [R13+0x18400] ;  /* 0x018400000d0c7984 */ /* 0x000e280000000c00 */
[----:B------:R-:W2:Y:S01]  /*98e0*/  LDS.128 R32, [R32+0x18400] ;  /* 0x0184000020207984 */ /* 0x000ea20000000c00 */
[----:B------:R-:W-:Y:S05]  /*98f0*/  @P5 BRA `(.L_x_2785) ;  /* 0x0000000400685947 */ /* 0x000fea0003800000 */
[----:B------:R-:W-:Y:S01]  /*9900*/  SHF.R.U64 R50, R56, 0x10, R57 ;  /* 0x0000001038327819 */ /* 0x000fe20000001239 */
[----:B--2---:R-:W-:Y:S01]  /*9910*/  IMAD.U32 R48, R35, 0x10000, RZ ;  /* 0x0001000023307824 */ /* 0x004fe200078e00ff */
[----:B------:R-:W-:Y:S01]  /*9920*/  SHF.R.U64 R51, R58, 0x10, R59 ;  /* 0x000000103a337819 */ /* 0x000fe2000000123b */
[----:B------:R-:W-:Y:S01]  /*9930*/  IMAD.U32 R46, R33, 0x10000, RZ ;  /* 0x00010000212e7824 */ /* 0x000fe200078e00ff */
[----:B------:R-:W-:Y:S01]  /*9940*/  SHF.R.U64 R54, R68, 0x10, R69 ;  /* 0x0000001044367819 */ /* 0x000fe20000001245 */
[----:B0-----:R-:W-:Y:S01]  /*9950*/  IMAD.U32 R43, R13, 0x10000, RZ ;  /* 0x000100000d2b7824 */ /* 0x001fe200078e00ff */
[----:B------:R-:W-:Y:S01]  /*9960*/  SHF.R.U32.HI R56, RZ, 0x10, R57 ;  /* 0x00000010ff387819 */ /* 0x000fe20000011639 */
[----:B------:R-:W-:Y:S01]  /*9970*/  IMAD.U32 R45, R15, 0x10000, RZ ;  /* 0x000100000f2d7824 */ /* 0x000fe200078e00ff */
[----:B------:R-:W-:Y:S01]  /*9980*/  SHF.R.U32.HI R68, RZ, 0x10, R69 ;  /* 0x00000010ff447819 */ /* 0x000fe20000011645 */
[----:B------:R-:W-:Y:S01]  /*9990*/  IMAD.U32 R41, R32, 0x10000, RZ ;  /* 0x0001000020297824 */ /* 0x000fe200078e00ff */
[----:B------:R-:W-:Y:S01]  /*99a0*/  LOP3.LUT R49, R35, 0xffff0000, RZ, 0xc0, !PT ;  /* 0xffff000023317812 */ /* 0x000fe200078ec0ff */
[----:B------:R-:W-:Y:S01]  /*99b0*/  IMAD.U32 R40, R12, 0x10000, RZ ;  /* 0x000100000c287824 */ /* 0x000fe200078e00ff */
[----:B------:R-:W-:-:S02]  /*99c0*/  PRMT R50, R147, 0x5410, R50 ;  /* 0x0000541093327816 */ /* 0x000fc40000000032 */
[----:B------:R-:W-:Y:S02]  /*99d0*/  PRMT R35, R146, 0x5410, R51 ;  /* 0x0000541092237816 */ /* 0x000fe40000000033 */
[----:B------:R-:W-:Y:S02]  /*99e0*/  PRMT R147, R147, 0x5432, R56 ;  /* 0x0000543293937816 */ /* 0x000fe40000000038 */
[----:B------:R-:W-:Y:S02]  /*99f0*/  PRMT R51, R149, 0x5432, R68 ;  /* 0x0000543295337816 */ /* 0x000fe40000000044 */
[----:B------:R-:W-:Y:S02]  /*9a00*/  SHF.R.U64 R53, R70, 0x10, R71 ;  /* 0x0000001046357819 */ /* 0x000fe40000001247 */
[----:B------:R-:W-:Y:S01]  /*9a10*/  LOP3.LUT R47, R33, 0xffff0000, RZ, 0xc0, !PT ;  /* 0xffff0000212f7812 */ /* 0x000fe200078ec0ff */
[----:B------:R-:W-:Y:S01]  /*9a20*/  IMAD.U32 R52, R51, 0x10000, RZ ;  /* 0x0001000033347824 */ /* 0x000fe200078e00ff */
[----:B------:R-:W-:Y:S01]  /*9a30*/  SHF.R.U32.HI R59, RZ, 0x10, R59 ;  /* 0x00000010ff3b7819 */ /* 0x000fe2000001163b */
[----:B------:R-:W-:Y:S01]  /*9a40*/  IMAD.U32 R33, R147, 0x10000, RZ ;  /* 0x0001000093217824 */ /* 0x000fe200078e00ff */
[----:B------:R-:W-:-:S02]  /*9a50*/  SHF.R.U32.HI R71, RZ, 0x10, R71 ;  /* 0x00000010ff477819 */ /* 0x000fc40000011647 */
[----:B------:R-:W-:Y:S01]  /*9a60*/  PRMT R149, R149, 0x5410, R54 ;  /* 0x0000541095957816 */ /* 0x000fe20000000036 */
[-C--:B------:R-:W-:Y:S01]  /*9a70*/  FMUL.FTZ R54, R46, R52.reuse ;  /* 0x000000342e367220 */ /* 0x080fe20000410000 */
[----:B------:R-:W-:Y:S01]  /*9a80*/  PRMT R53, R148, 0x5410, R53 ;  /* 0x0000541094357816 */ /* 0x000fe20000000035 */
[-C--:B------:R-:W-:Y:S01]  /*9a90*/  FMUL.FTZ R56, R46, R33.reuse ;  /* 0x000000212e387220 */ /* 0x080fe20000410000 */
[----:B------:R-:W-:Y:S01]  /*9aa0*/  LOP3.LUT R51, R51, 0xffff0000, RZ, 0xc0, !PT ;  /* 0xffff000033337812 */ /* 0x000fe200078ec0ff */
[C---:B------:R-:W-:Y:S01]  /*9ab0*/  FFMA.FTZ R33, R43.reuse, R33, -R54 ;  /* 0x000000212b217223 */ /* 0x040fe20000010836 */
[----:B------:R-:W-:Y:S01]  /*9ac0*/  PRMT R146, R146, 0x5432, R59 ;  /* 0x0000543292927816 */ /* 0x000fe2000000003b */
[----:B------:R-:W-:Y:S01]  /*9ad0*/  FFMA.FTZ R56, R43, R52, R56 ;  /* 0x000000342b387223 */ /* 0x000fe20000010038 */
[----:B------:R-:W-:Y:S01]  /*9ae0*/  PRMT R148, R148, 0x5432, R71 ;  /* 0x0000543294947816 */ /* 0x000fe20000000047 */
[----:B------:R-:W-:Y:S01]  /*9af0*/  FMUL.FTZ R55, R47, R51 ;  /* 0x000000332f377220 */ /* 0x000fe20000410000 */
[----:B------:R-:W-:Y:S01]  /*9b00*/  LOP3.LUT R44, R13, 0xffff0000, RZ, 0xc0, !PT ;  /* 0xffff00000d2c7812 */ /* 0x000fe200078ec0ff */
[----:B------:R-:W-:Y:S01]  /*9b10*/  IMAD.U32 R43, R146, 0x10000, RZ ;  /* 0x00010000922b7824 */ /* 0x000fe200078e00ff */
[----:B------:R-:W-:Y:S01]  /*9b20*/  LOP3.LUT R147, R147, 0xffff0000, RZ, 0xc0, !PT ;  /* 0xffff000093937812 */ /* 0x000fe200078ec0ff */
[C---:B------:R-:W-:Y:S01]  /*9b30*/  IMAD.U32 R46, R148.reuse, 0x10000, RZ ;  /* 0x00010000942e7824 */ /* 0x040fe200078e00ff */
[----:B------:R-:W-:Y:S01]  /*9b40*/  LOP3.LUT R148, R148, 0xffff0000, RZ, 0xc0, !PT ;  /* 0xffff000094947812 */ /* 0x000fe200078ec0ff */
[----:B------:R-:W-:Y:S01]  /*9b50*/  IMAD.U32 R13, R14, 0x10000, RZ ;  /* 0x000100000e0d7824 */ /* 0x000fe200078e00ff */
[----:B------:R-:W-:Y:S01]  /*9b60*/  LOP3.LUT R42, R15, 0xffff0000, RZ, 0xc0, !PT ;  /* 0xffff00000f2a7812 */ /* 0x000fe200078ec0ff */
[-C--:B------:R-:W-:Y:S01]  /*9b70*/  FMUL.FTZ R47, R47, R147.reuse ;  /* 0x000000932f2f7220 */ /* 0x080fe20000410000 */
[----:B------:R-:W-:Y:S01]  /*9b80*/  FFMA.FTZ R52, R44, R147, -R55 ;  /* 0x000000932c347223 */ /* 0x000fe20000010837 */
[CC--:B------:R-:W-:Y:S01]  /*9b90*/  FMUL.FTZ R54, R48.reuse, R46.reuse ;  /* 0x0000002e30367220 */ /* 0x0c0fe20000410000 */
[----:B------:R-:W-:Y:S01]  /*9ba0*/  FMUL.FTZ R55, R48, R43 ;  /* 0x0000002b30377220 */ /* 0x000fe20000410000 */
[----:B------:R-:W-:Y:S01]  /*9bb0*/  FFMA.FTZ R51, R44, R51, R47 ;  /* 0x000000332c337223 */ /* 0x000fe2000001002f */
[----:B------:R-:W-:Y:S01]  /*9bc0*/  LOP3.LUT R146, R146, 0xffff0000, RZ, 0xc0, !PT ;  /* 0xffff000092927812 */ /* 0x000fe200078ec0ff */
[C---:B------:R-:W-:Y:S01]  /*9bd0*/  FFMA.FTZ R54, R45.reuse, R43, -R54 ;  /* 0x0000002b2d367223 */ /* 0x040fe20000010836 */
[----:B------:R-:W-:Y:S01]  /*9be0*/  FFMA.FTZ R55, R45, R46, R55 ;  /* 0x0000002e2d377223 */ /* 0x000fe20000010037 */
[----:B------:R-:W-:Y:S01]  /*9bf0*/  SHF.L.U32 R44, R149, 0x10, RZ ;  /* 0x00000010952c7819 */ /* 0x000fe200000006ff */
[C---:B------:R-:W-:Y:S01]  /*9c00*/  FMUL.FTZ R45, R49.reuse, R148 ;  /* 0x00000094312d7220 */ /* 0x040fe20000410000 */
[----:B------:R-:W-:Y:S01]  /*9c10*/  IMAD.U32 R43, R50, 0x10000, RZ ;  /* 0x00010000322b7824 */ /* 0x000fe200078e00ff */
[----:B------:R-:W-:Y:S01]  /*9c20*/  LOP3.LUT R32, R32, 0xffff0000, RZ, 0xc0, !PT ;  /* 0xffff000020207812 */ /* 0x000fe200078ec0ff */
[-C--:B------:R-:W-:Y:S01]  /*9c30*/  FMUL.FTZ R49, R49, R146.reuse ;  /* 0x0000009231317220 */ /* 0x080fe20000410000 */
[----:B------:R-:W-:Y:S01]  /*9c40*/  FFMA.FTZ R57, R42, R146, -R45 ;  /* 0x000000922a397223 */ /* 0x000fe2000001082d */
[----:B------:R-:W-:Y:S01]  /*9c50*/  FMUL.FTZ R47, R41, R44 ;  /* 0x0000002c292f7220 */ /* 0x000fe20000410000 */
[----:B------:R-:W-:Y:S01]  /*9c60*/  LOP3.LUT R149, R149, 0xffff0000, RZ, 0xc0, !PT ;  /* 0xffff000095957812 */ /* 0x000fe200078ec0ff */
[-C--:B------:R-:W-:Y:S01]  /*9c70*/  FMUL.FTZ R41, R41, R43.reuse ;  /* 0x0000002b29297220 */ /* 0x080fe20000410000 */
[----:B------:R-:W-:Y:S01]  /*9c80*/  LOP3.LUT R45, R50, 0xffff0000, RZ, 0xc0, !PT ;  /* 0xffff0000322d7812 */ /* 0x000fe200078ec0ff */
[----:B------:R-:W-:Y:S01]  /*9c90*/  FFMA.FTZ R148, R42, R148, R49 ;  /* 0x000000942a947223 */ /* 0x000fe20000010031 */
[----:B------:R-:W-:Y:S01]  /*9ca0*/  LOP3.LUT R12, R12, 0xffff0000, RZ, 0xc0, !PT ;  /* 0xffff00000c0c7812 */ /* 0x000fe200078ec0ff */
[C---:B------:R-:W-:Y:S01]  /*9cb0*/  FFMA.FTZ R47, R40.reuse, R43, -R47 ;  /* 0x0000002b282f7223 */ /* 0x040fe2000001082f */
[----:B------:R-:W-:Y:S01]  /*9cc0*/  FFMA.FTZ R41, R40, R44, R41 ;  /* 0x0000002c28297223 */ /* 0x000fe20000010029 */
[----:B------:R-:W-:-:S02]  /*9cd0*/  IMAD.U32 R15, R34, 0x10000, RZ ;  /* 0x00010000220f7824 */ /* 0x000fc400078e00ff */
[C---:B------:R-:W-:Y:S01]  /*9ce0*/  FMUL.FTZ R49, R32.reuse, R149 ;  /* 0x0000009520317220 */ /* 0x040fe20000410000 */
[-C--:B------:R-:W-:Y:S01]  /*9cf0*/  FMUL.FTZ R43, R32, R45.reuse ;  /* 0x0000002d202b7220 */ /* 0x080fe20000410000 */
[----:B------:R-:W-:Y:S01]  /*9d00*/  IMAD.U32 R40, R53, 0x10000, RZ ;  /* 0x0001000035287824 */ /* 0x000fe200078e00ff */
[----:B------:R-:W-:Y:S01]  /*9d10*/  LOP3.LUT R34, R34, 0xffff0000, RZ, 0xc0, !PT ;  /* 0xffff000022227812 */ /* 0x000fe200078ec0ff */
[----:B------:R-:W-:Y:S01]  /*9d20*/  IMAD.U32 R32, R35, 0x10000, RZ ;  /* 0x0001000023207824 */ /* 0x000fe200078e00ff */
[----:B------:R-:W-:Y:S01]  /*9d30*/  LOP3.LUT R53, R53, 0xffff0000, RZ, 0xc0, !PT ;  /* 0xffff000035357812 */ /* 0x000fe200078ec0ff */
[C---:B------:R-:W-:Y:S01]  /*9d40*/  FFMA.FTZ R42, R12.reuse, R45, -R49 ;  /* 0x0000002d0c2a7223 */ /* 0x040fe20000010831 */
[----:B------:R-:W-:Y:S01]  /*9d50*/  LOP3.LUT R35, R35, 0xffff0000, RZ, 0xc0, !PT ;  /* 0xffff000023237812 */ /* 0x000fe200078ec0ff */
[----:B------:R-:W-:Y:S01]  /*9d60*/  FFMA.FTZ R12, R12, R149, R43 ;  /* 0x000000950c0c7223 */ /* 0x000fe2000001002b */
[----:B------:R-:W-:Y:S01]  /*9d70*/  LOP3.LUT R14, R14, 0xffff0000, RZ, 0xc0, !PT ;  /* 0xffff00000e0e7812 */ /* 0x000fe200078ec0ff */
        /* <DEDUP_REMOVED lines=18> */
.L_x_2785:
[----:B------:R-:W-:Y:S05]  /*9ea0*/  BSYNC B1 ;  /* 0x0000000000017941 */ /* 0x000fea0003800000 */
.L_x_2784:
[----:B0-----:R0:W-:Y:S01]  /*9eb0*/  ST.E.128 desc[UR60][R38.64], R12 ;  /* 0x0000000c26007985 */ /* 0x0011e2000c101d3c */
[----:B------:R-:W-:-:S13]  /*9ec0*/  ISETP.GE.AND P4, PT, R11, R132, PT ;  /* 0x000000840b00720c */ /* 0x000fda0003f86270 */
[----:B------:R-:W-:Y:S05]  /*9ed0*/  @P4 BRA `(.L_x_2732) ;  /* 0x0000000400e84947 */ /* 0x000fea0003800000 */
[----:B------:R-:W-:-:S05]  /*9ee0*/  IMAD.WIDE R36, R11, 0x2, R36 ;  /* 0x000000020b247825 */ /* 0x000fca00078e0224 */
[----:B--2---:R2:W-:Y:S01]  /*9ef0*/  ST.E.128 desc[UR60][R36.64], R32 ;  /* 0x0000002024007985 */ /* 0x0045e2000c101d3c */
[----:B------:R-:W-:Y:S05]  /*9f00*/  BRA `(.L_x_2732) ;  /* 0x0000000400dc7947 */ /* 0x000fea0003800000 */
.L_x_2697:
[----:B------:R-:W2:Y:S02]  /*9f10*/  LDL R11, [R1+0x30] ;  /* 0x00003000010b7983 */ /* 0x000ea40000100800 */
[----:B--2---:R-:W-:-:S13]  /*9f20*/  R2UR UR4, R11 ;  /* 0x000000000b0472ca */ /* 0x004fda00000e0000 */
[----:B------:R-:W-:-:S06]  /*9f30*/  UISETP.NE.AND UP0, UPT, UR4, 0x3, UPT ;  /* 0x000000030400788c */ /* 0x000fcc000bf05270 */
[----:B------:R-:W-:-:S13]  /*9f40*/  PLOP3.LUT P0, PT, PT, PT, UP0, 0x80, 0x0 ;  /* 0x000000000000781c */ /* 0x000fda0003f0f008 */
[----:B------:R-:W-:Y:S05]  /*9f50*/  @!P0 BRA `(.L_x_2786) ;  /* 0x0000000000048947 */ /* 0x000fea0003800000 */
[----:B------:R-:W-:Y:S01]  /*9f60*/  BPT.TRAP 0x1 ;  /* 0x000000040000795c */ /* 0x000fe20000300000 */
.L_x_2786:
[----:B------:R-:W-:Y:S01]  /*9f70*/  IMAD R86, R18, 0x8, R2 ;  /* 0x0000000812567824 */ /* 0x000fe200078e0202 */
[----:B------:R-:W-:Y:S01]  /*9f80*/  SHF.L.U32 R87, R170, 0x1f, RZ ;  /* 0x0000001faa577819 */ /* 0x000fe200000006ff */
[----:B------:R-:W-:Y:S01]  /*9f90*/  BSSY B1, `(.L_x_2787) ;  /* 0x0000004000017945 */ /* 0x000fe20003800000 */
[----:B------:R-:W-:Y:S02]  /*9fa0*/  SHF.R.S32.HI R31, RZ, 0x1f, R29 ;  /* 0x0000001fff1f7819 */ /* 0x000fe4000001141d */
[----:B------:R-:W0:Y:S02]  /*9fb0*/  SYNCS.PHASECHK.TRANS64.TRYWAIT P4, [R86+URZ+0x2a890], R87 ;  /* 0x02a89057560075a7 */ /* 0x000e24000808017f */
[----:B0-----:R-:W-:Y:S05]  /*9fc0*/  @!P4 BRA `(.L_x_2788) ;  /* 0x000001a40080c947 */ /* 0x001fea0003800000 */
.L_x_3064:
[----:B------:R-:W-:Y:S05]  /*9fd0*/  BSYNC B1 ;  /* 0x0000000000017941 */ /* 0x000fea0003800000 */
.L_x_2787:
        /* <DEDUP_REMOVED lines=27> */
.L_x_3068:
        /* <DEDUP_REMOVED lines=37> */
.L_x_2791:
[----:B------:R-:W-:Y:S05]  /*a3e0*/  BSYNC B1 ;  /* 0x0000000000017941 */ /* 0x000fea0003800000 */
.L_x_2790:
[----:B------:R-:W-:-:S03]  /*a3f0*/  UMOV UR4, 0xffffffff ;  /* 0xffffffff00047882 */ /* 0x000fc60000000000 */
[----:B------:R-:W-:Y:S05]  /*a400*/  BRA.DIV UR4, `(.L_x_2792) ;  /* 0x000001a204d07947 */ /* 0x000fea000b800000 */
[----:B--2---:R2:W0:Y:S04]  /*a410*/  SHFL.IDX PT, R37, R39, 0x1, 0x1c1f ;  /* 0x003c1f0027257f89 */ /* 0x00442800000e0000 */
[----:B---3--:R2:W3:Y:S02]  /*a420*/  SHFL.IDX PT, R36, R38, 0x1, 0x1c1f ;  /* 0x003c1f0026247f89 */ /* 0x0084e400000e0000 */
.L_x_3072:
        /* <DEDUP_REMOVED lines=8> */
[----:B------:R-:W-:Y:S01]  /*a4b0*/  @!P5 SHF.L.U32 R11, R165, 0x3, RZ ;  /* 0x00000003a50bd819 */ /* 0x000fe200000006ff */
        /* <DEDUP_REMOVED lines=28> */
.L_x_2732:
[----:B------:R-:W-:Y:S05]  /*a680*/  BSYNC B0 ;  /* 0x0000000000007941 */ /* 0x000fea0003800000 */
.L_x_2696:
        /* <DEDUP_REMOVED lines=17> */
.L_x_2794:
[----:B------:R-:W-:Y:S05]  /*a7a0*/  BSYNC B0 ;  /* 0x0000000000007941 */ /* 0x000fea0003800000 */
.L_x_2793:
[----:B------:R-:W3:Y:S01]  /*a7b0*/  SYNCS.PHASECHK.TRANS64.TRYWAIT P0, [R86+URZ+0x2a8b0], R87 ;  /* 0x02a8b057560075a7 */ /* 0x000ee2000800017f */
[----:B------:R-:W-:Y:S04]  /*a7c0*/  BSSY B0, `(.L_x_2795) ;  /* 0x0000002000007945 */ /* 0x000fe80003800000 */
[----:B---3--:R-:W-:Y:S05]  /*a7d0*/  @!P0 BRA `(.L_x_2796) ;  /* 0x000001a000288947 */ /* 0x008fea0003800000 */
.L_x_3073:
[----:B------:R-:W-:Y:S05]  /*a7e0*/  BSYNC B0 ;  /* 0x0000000000007941 */ /* 0x000fea0003800000 */
.L_x_2795:
[----:B------:R-:W-:Y:S01]  /*a7f0*/  ULDC.64 UR4, c[0x0][0x328] ;  /* 0x0000ca0000047ab9 */ /* 0x000fe20000000a00 */
[----:B------:R-:W-:Y:S01]  /*a800*/  IMAD.IADD R85, R85, 0x1, -R169 ;  /* 0x0000000155557824 */ /* 0x000fe200078e0aa9 */
[----:B------:R-:W-:Y:S01]  /*a810*/  BSSY B0, `(.L_x_2797) ;  /* 0x000002e000007945 */ /* 0x000fe20003800000 */
[----:B--2-4-:R-:W-:Y:S02]  /*a820*/  IMAD R14, R31, UR4, RZ ;  /* 0x000000041f0e7c24 */ /* 0x014fe4000f8e02ff */
[----:B------:R-:W-:Y:S01]  /*a830*/  IMAD.WIDE.U32 R12, R29, UR4, RZ ;  /* 0x000000041d0c7c25 */ /* 0x000fe2000f8e00ff */
[----:B------:R-:W-:-:S03]  /*a840*/  ISETP.GE.AND P0, PT, R85, 0x1, PT ;  /* 0x000000015500780c */ /* 0x000fc60003f06270 */
[----:B------:R-:W-:Y:S01]  /*a850*/  IMAD R29, R29, UR5, R14 ;  /* 0x000000051d1d7c24 */ /* 0x000fe2000f8e020e */
[----:B------:R-:W-:Y:S02]  /*a860*/  ULDC.64 UR4, c[0x0][0x338] ;  /* 0x0000ce0000047ab9 */ /* 0x000fe40000000a00 */
        /* <DEDUP_REMOVED lines=12> */
[----:B------:R-:W-:-:S03]  /*a930*/  IMAD R11, R18, 0x3000, R3 ;  /* 0x00003000120b7824 */ /* 0x000fc600078e0203 */
[----:B------:R-:W-:Y:S01]  /*a940*/  LEA.HI.X R34, R12, UR5, R15, 0x1, P5 ;  /* 0x000000050c227c11 */ /* 0x000fe2000a8f0c0f */
[----:B------:R-:W-:Y:S01]  /*a950*/  IMAD.IADD R13, R128, 0x1, R11 ;  /* 0x00000001800d7824 */ /* 0x000fe200078e020b */
[----:B------:R0:W2:Y:S01]  /*a960*/  SHFL.IDX PT, R28, R31, RZ, 0x1c1f ;  /* 0x001c1fff1f1c7589 */ /* 0x0000a200000e0000 */
[--C-:B------:R-:W-:Y:S02]  /*a970*/  IMAD R11, R11, 0x2, R120.reuse ;  /* 0x000000020b0b7824 */ /* 0x100fe400078e0278 */
[----:B------:R-:W-:Y:S01]  /*a980*/  IMAD R35, R13, 0x2, R120 ;  /* 0x000000020d237824 */ /* 0x000fe200078e0278 */
        /* <DEDUP_REMOVED lines=22> */
.L_x_2798:
[----:B------:R-:W-:Y:S05]  /*aaf0*/  BSYNC B0 ;  /* 0x0000000000007941 */ /* 0x000fea0003800000 */
.L_x_2797:
        /* <DEDUP_REMOVED lines=10> */
[----:B------:R-:W-:Y:S01]  /*aba0*/  @P0 SHF.L.U32 R31, R165, 0x3, RZ ;  /* 0x00000003a51f0819 */ /* 0x000fe200000006ff */
        /* <DEDUP_REMOVED lines=14> */
.L_x_2800:
[----:B------:R-:W-:Y:S05]  /*ac90*/  BSYNC B0 ;  /* 0x0000000000007941 */ /* 0x000fea0003800000 */
.L_x_2799:
        /* <DEDUP_REMOVED lines=14> */
[----:B------:R-:W-:Y:S02]  /*ad80*/  SEL R11, RZ, 0x1, P4 ;  /* 0x00000001ff0b7807 */ /* 0x000fe40002000000 */
[----:B------:R-:W-:Y:S02]  /*ad90*/  SEL R18, R18, RZ, P4 ;  /* 0x000000ff12127207 */ /* 0x000fe40002000000 */
[----:B------:R-:W-:Y:S01]  /*ada0*/  LOP3.LUT R170, R170, R11, RZ, 0x3c, !PT ;  /* 0x0000000baaaa7212 */ /* 0x000fe200078e3cff */
[----:B-1----:R-:W-:Y:S06]  /*adb0*/  @P5 BRA `(.L_x_2801) ;  /* 0xffffff7800185947 */ /* 0x002fec000383ffff */
.L_x_2691:
[----:B------:R-:W1:Y:S01]  /*adc0*/  LDC R0, c[0x0][0x448] ;  /* 0x00011200ff007b82 */ /* 0x000e620000000800 */
        /* <DEDUP_REMOVED lines=11> */
[----:B0-----:R-:W-:Y:S02]  /*ae80*/  CS2R R34, SRZ ;  /* 0x0000000000227805 */ /* 0x001fe4000001ff00 */
        /* <DEDUP_REMOVED lines=11> */
[----:B-1----:R-:W-:Y:S01]  /*af40*/  ISETP.NE.AND P1, PT, R0, 0x1, PT ;  /* 0x000000010000780c */ /* 0x002fe20003f25270 */
[----:B------:R-:W-:Y:S01]  /*af50*/  VIADD R0, R184, 0x7f ;  /* 0x0000007fb8007836 */ /* 0x000fe20000000000 */
[----:B------:R-:W-:-:S02]  /*af60*/  CS2R R46, SRZ ;  /* 0x00000000002e7805 */ /* 0x000fc4000001ff00 */
[----:B------:R-:W-:Y:S02]  /*af70*/  CS2R R44, SRZ ;  /* 0x00000000002c7805 */ /* 0x000fe4000001ff00 */
[----:B------:R-:W-:Y:S02]  /*af80*/  CS2R R40, SRZ ;  /* 0x0000000000287805 */ /* 0x000fe4000001ff00 */
[----:B------:R-:W-:Y:S02]  /*af90*/  CS2R R94, SRZ ;  /* 0x00000000005e7805 */ /* 0x000fe4000001ff00 */
[----:B------:R-:W-:Y:S02]  /*afa0*/  CS2R R92, SRZ ;  /* 0x00000000005c7805 */ /* 0x000fe4000001ff00 */
[----:B------:R-:W-:Y:S01]  /*afb0*/  CS2R R88, SRZ ;  /* 0x0000000000587805 */ /* 0x000fe2000001ff00 */
[----:B------:R-:W-:Y:S01]  /*afc0*/  IMAD.MOV.U32 R90, RZ, RZ, RZ ;  /* 0x000000ffff5a7224 */ /* 0x000fe200078e00ff */
[----:B------:R-:W-:Y:S01]  /*afd0*/  CS2R R10, SRZ ;  /* 0x00000000000a7805 */ /* 0x000fe2000001ff00 */
[----:B------:R-:W-:-:S02]  /*afe0*/  IMAD.MOV.U32 R97, RZ, RZ, RZ ;  /* 0x000000ffff617224 */ /* 0x000fc400078e00ff */
[----:B------:R-:W-:Y:S01]  /*aff0*/  IMAD.MOV.U32 R26, RZ, RZ, RZ ;  /* 0x000000ffff1a7224 */ /* 0x000fe200078e00ff */
[----:B------:R-:W0:Y:S01]  /*b000*/  @P1 LDC R3, c[0x0][0x44c] ;  /* 0x00011300ff031b82 */ /* 0x000e220000000800 */
[----:B------:R-:W-:Y:S02]  /*b010*/  IMAD.MOV.U32 R32, RZ, RZ, RZ ;  /* 0x000000ffff207224 */ /* 0x000fe400078e00ff */
[----:B------:R-:W-:-:S05]  /*b020*/  IMAD.MOV.U32 R99, RZ, RZ, RZ ;  /* 0x000000ffff637224 */ /* 0x000fca00078e00ff */
[----:B------:R-:W1:Y:S01]  /*b030*/  @P1 LDC R4, c[0x0][0x450] ;  /* 0x00011400ff041b82 */ /* 0x000e620000000800 */
[----:B0-----:R-:W-:-:S05]  /*b040*/  @P1 IMAD.HI.U32 R3, R0, R3, RZ ;  /* 0x0000000300031227 */ /* 0x001fca00078e00ff */
[----:B-1----:R-:W-:Y:S02]  /*b050*/  @P1 SHF.R.U32.HI R0, RZ, R4, R3 ;  /* 0x00000004ff001219 */ /* 0x002fe40000011603 */
[----:B------:R-:W-:-:S03]  /*b060*/  PLOP3.LUT P1, PT, PT, PT, PT, 0x80, 0x0 ;  /* 0x000000000000781c */ /* 0x000fc60003f2f070 */
[----:B------:R-:W-:-:S04]  /*b070*/  IMAD.IADD R0, R143, 0x1, R0 ;  /* 0x000000018f007824 */ /* 0x000fc800078e0200 */
[----:B------:R-:W-:-:S05]  /*b080*/  IMAD.HI R0, R0, 0x2aaaaaab, RZ ;  /* 0x2aaaaaab00007827 */ /* 0x000fca00078e02ff */
[----:B------:R-:W-:-:S04]  /*b090*/  SHF.R.U32.HI R3, RZ, 0x1f, R0 ;  /* 0x0000001fff037819 */ /* 0x000fc80000011600 */
[----:B------:R-:W-:Y:S01]  /*b0a0*/  LEA.HI.SX32 R3, R0, R3, 0x1c ;  /* 0x0000000300037211 */ /* 0x000fe200078fe2ff */
[----:B------:R-:W-:-:S03]  /*b0b0*/  IMAD.MOV.U32 R0, RZ, RZ, RZ ;  /* 0x000000ffff007224 */ /* 0x000fc600078e00ff */
[----:B------:R-:W-:Y:S01]  /*b0c0*/  VIMNMX R72, R144, R3, PT ;  /* 0x0000000390487248 */ /* 0x000fe20003fe0100 */
[----:B------:R-:W-:-:S03]  /*b0d0*/  IMAD.MOV.U32 R3, RZ, RZ, RZ ;  /* 0x000000ffff037224 */ /* 0x000fc600078e00ff */
[----:B------:R-:W-:Y:S01]  /*b0e0*/  ISETP.GE.AND P2, PT, R72, 0x1, PT ;  /* 0x000000014800780c */ /* 0x000fe20003f46270 */
[----:B------:R-:W-:-:S12]  /*b0f0*/  @P0 BRA `(.L_x_2803) ;  /* 0x0000000000080947 */ /* 0x000fd80003800000 */
[----:B------:R-:W0:Y:S02]  /*b100*/  FENCE.VIEW.ASYNC.G ;  /* 0x00000000000073c6 */ /* 0x000e240000000100 */
[----:B0-----:R-:W-:Y:S06]  /*b110*/  BAR.ARV 0xc, 0x180 ;  /* 0x0306000000007b1d */ /* 0x001fec0000002000 */
.L_x_2803:
[----:B------:R-:W-:Y:S05]  /*b120*/  BSYNC B0 ;  /* 0x0000000000007941 */ /* 0x000fea0003800000 */
.L_x_2802:
[----:B------:R-:W-:Y:S02]  /*b130*/  IMAD.MOV.U32 R91, RZ, RZ, RZ ;  /* 0x000000ffff5b7224 */ /* 0x000fe400078e00ff */
[----:B------:R-:W-:Y:S01]  /*b140*/  IMAD.MOV.U32 R24, RZ, RZ, RZ ;  /* 0x000000ffff187224 */ /* 0x000fe200078e00ff */
[----:B------:R-:W-:Y:S06]  /*b150*/  @!P2 BRA `(.L_x_2804) ;  /* 0x000001000054a947 */ /* 0x000fec0003800000 */
[----:B------:R-:W3:Y:S04]  /*b160*/  LDL R4, [R1+0x34] ;  /* 0x0000340001047983 */ /* 0x000ee80000100800 */
[----:B------:R-:W0:Y:S02]  /*b170*/  SHFL.IDX PT, R0, R222, RZ, 0x1f ;  /* 0x00001fffde007589 */ /* 0x000e2400000e0000 */
[----:B0-----:R-:W-:-:S04]  /*b180*/  LEA.HI R3, R0, R0, RZ, 0x1 ;  /* 0x0000000000037211 */ /* 0x001fc800078f08ff */
[----:B------:R-:W-:-:S04]  /*b190*/  LOP3.LUT R3, R3, 0x1e, RZ, 0xc0, !PT ;  /* 0x0000001e03037812 */ /* 0x000fc800078ec0ff */
[----:B------:R-:W-:Y:S02]  /*b1a0*/  IADD3 R3, R0, -R3, RZ ;  /* 0x8000000300037210 */ /* 0x000fe40007ffe0ff */
[----:B---3--:R-:W-:-:S13]  /*b1b0*/  R2UR UR4, R4 ;  /* 0x00000000040472ca */ /* 0x008fda00000e0000 */
        /* <DEDUP_REMOVED lines=10> */
[----:B--2---:R0:W1:Y:S01]  /*b260*/  LDC.64 R14, c[0x4][R0] ;  /* 0x01000000000e7b82 */ /* 0x0040620000000a00 */
        /* <DEDUP_REMOVED lines=10> */
[----:B-1--45:R-:W-:Y:S05]  /*b310*/  CALL.ABS.NOINC R14 ;  /* 0x000000000e007343 */ /* 0x032fea0003c00000 */
.L_x_2805:
        /* <DEDUP_REMOVED lines=12> */
.L_x_2809:
[----:B-1----:R1:W3:Y:S02]  /*b3e0*/  SYNCS.PHASECHK.TRANS64.TRYWAIT P0, [R2+URZ+0x2a800], R3 ;  /* 0x02a80003020075a7 */ /* 0x0022e4000800017f */
[----:B---3--:R-:W-:Y:S05]  /*b3f0*/  @!P0 NANOSLEEP.SYNCS 0x989680 ;  /* 0x009896800000895d */ /* 0x008fea0003900000 */
[----:B------:R-:W3:Y:S02]  /*b400*/  @!P0 SYNCS.PHASECHK.TRANS64 P0, [R2+URZ+0x2a800], R3 ;  /* 0x02a80003020085a7 */ /* 0x000ee4000800007f */
[----:B---3--:R-:W-:Y:S05]  /*b410*/  @!P0 BRA `(.L_x_2809) ;  /* 0xfffffffc00f08947 */ /* 0x008fea000383ffff */
.L_x_2808:
[----:B------:R-:W-:Y:S05]  /*b420*/  BSYNC B0 ;  /* 0x0000000000007941 */ /* 0x000fea0003800000 */
.L_x_2807:
[----:B------:R-:W-:Y:S05]  /*b430*/  BRA `(.L_x_2810) ;  /* 0x0000007400207947 */ /* 0x000fea0003800000 */
.L_x_2806:
[----:B------:R-:W3:Y:S01]  /*b440*/  LDL R0, [R1+0x34] ;  /* 0x0000340001007983 */ /* 0x000ee20000100800 */
[----:B------:R-:W-:Y:S01]  /*b450*/  ULDC.64 UR6, c[0x0][0x408] ;  /* 0x0001020000067ab9 */ /* 0x000fe20000000a00 */
[----:B---3--:R-:W-:Y:S02]  /*b460*/  R2UR UR4, R0 ;  /* 0x00000000000472ca */ /* 0x008fe400000e0000 */
[----:B-----5:R-:W-:-:S05]  /*b470*/  SHF.R.S32.HI R0, RZ, 0x1f, R142 ;  /* 0x0000001fff007819 */ /* 0x020fca000001148e */
[----:B------:R-:W-:-:S04]  /*b480*/  IMAD R5, R0, UR6, RZ ;  /* 0x0000000600057c24 */ /* 0x000fc8000f8e02ff */
[----:B------:R-:W-:Y:S02]  /*b490*/  IMAD R5, R142, UR7, R5 ;  /* 0x000000078e057c24 */ /* 0x000fe4000f8e0205 */
[----:B------:R-:W-:-:S03]  /*b4a0*/  ULOP3.LUT UP0, URZ, UR4, 0x3ff, URZ, 0xc0, !UPT ;  /* 0x000003ff043f7892 */ /* 0x000fc6000f80c03f */
[----:B------:R-:W-:Y:S02]  /*b4b0*/  ULDC.64 UR4, c[0x0][0x3f8] ;  /* 0x0000fe0000047ab9 */ /* 0x000fe40000000a00 */
[----:B------:R-:W-:Y:S01]  /*b4c0*/  IMAD R3, R0, UR4, RZ ;  /* 0x0000000400037c24 */ /* 0x000fe2000f8e02ff */
[----:B------:R-:W-:Y:S01]  /*b4d0*/  PLOP3.LUT P0, PT, PT, PT, UP0, 0x80, 0x0 ;  /* 0x000000000000781c */ /* 0x000fe20003f0f008 */
[----:B------:R-:W-:-:S04]  /*b4e0*/  IMAD.WIDE.U32 R24, R142, UR4, RZ ;  /* 0x000000048e187c25 */ /* 0x000fc8000f8e00ff */
[C---:B------:R-:W-:Y:S02]  /*b4f0*/  IMAD R3, R142.reuse, UR5, R3 ;  /* 0x000000058e037c24 */ /* 0x040fe4000f8e0203 */
[----:B------:R-:W-:-:S04]  /*b500*/  IMAD.WIDE.U32 R142, R142, UR6, RZ ;  /* 0x000000068e8e7c25 */ /* 0x000fc8000f8e00ff */
[----:B------:R-:W-:Y:S02]  /*b510*/  IMAD.IADD R27, R3, 0x1, R25 ;  /* 0x00000001031b7824 */ /* 0x000fe400078e0219 */
[----:B--2-4-:R-:W-:Y:S01]  /*b520*/  IMAD.IADD R29, R5, 0x1, R143 ;  /* 0x00000001051d7824 */ /* 0x014fe200078e028f */
        /* <DEDUP_REMOVED lines=17> */
.L_x_2811:
        /* <DEDUP_REMOVED lines=39> */
.L_x_3079:
        /* <DEDUP_REMOVED lines=27> */
[----:B------:R-:W-:Y:S02]  /*ba60*/  @!P2 SHF.L.U64.HI R24, R172, 0x1, R203 ;  /* 0x00000001ac18a819 */ /* 0x000fe400000102cb */
[-C--:B--2---:R-:W-:Y:S01]  /*ba70*/  @!P3 IADD3 R28, P6, R0, R31.reuse, RZ ;  /* 0x0000001f001cb210 */ /* 0x084fe20007fde0ff */
[----:B------:R-:W-:Y:S01]  /*ba80*/  @!P0 IMAD.SHL.U32 R63, R171, 0x2, RZ ;  /* 0x00000002ab3f8824 */ /* 0x000fe200078e00ff */
[----:B----4-:R-:W-:Y:S01]  /*ba90*/  @!P3 IADD3 R30, P5, R14, R31, RZ ;  /* 0x0000001f0e1eb210 */ /* 0x010fe20007fbe0ff */
[----:B-1----:R-:W-:Y:S01]  /*baa0*/  @!P4 IMAD.MOV.U32 R25, RZ, RZ, R3 ;  /* 0x000000ffff19c224 */ /* 0x002fe200078e0003 */
[----:B------:R-:W-:Y:S01]  /*bab0*/  @!P1 SHF.L.U32 R39, R173, 0x1, RZ ;  /* 0x00000001ad279819 */ /* 0x000fe200000006ff */
[--C-:B------:R-:W-:Y:S01]  /*bac0*/  @!P3 IMAD.X R29, R3, 0x1, R12.reuse, P6 ;  /* 0x00000001031db824 */ /* 0x100fe200030e060c */
[-C--:B------:R-:W-:Y:S01]  /*bad0*/  @!P2 IADD3 R20, P6, R0, R33.reuse, RZ ;  /* 0x000000210014a210 */ /* 0x080fe20007fde0ff */
[----:B---3--:R-:W-:Y:S01]  /*bae0*/  @!P3 IMAD.X R31, R5, 0x1, R12, P5 ;  /* 0x00000001051fb824 */ /* 0x008fe200028e060c */
[----:B------:R-:W-:Y:S01]  /*baf0*/  @!P2 IADD3 R32, P5, R14, R33, RZ ;  /* 0x000000210e20a210 */ /* 0x000fe20007fbe0ff */
[----:B------:R-:W-:Y:S01]  /*bb00*/  @!P4 IMAD.MOV.U32 R15, RZ, RZ, R5 ;  /* 0x000000ffff0fc224 */ /* 0x000fe200078e0005 */
[----:B------:R-:W-:Y:S01]  /*bb10*/  @!P1 SHF.L.U64.HI R26, R173, 0x1, R202 ;  /* 0x00000001ad1a9819 */ /* 0x000fe200000102ca */
[--C-:B------:R-:W-:Y:S01]  /*bb20*/  @!P2 IMAD.X R21, R3, 0x1, R24.reuse, P6 ;  /* 0x000000010315a824 */ /* 0x100fe200030e0618 */
[-C--:B------:R-:W-:Y:S01]  /*bb30*/  @!P1 IADD3 R12, P6, R0, R39.reuse, RZ ;  /* 0x00000027000c9210 */ /* 0x080fe20007fde0ff */
[----:B------:R-:W-:Y:S01]  /*bb40*/  @!P2 IMAD.X R33, R5, 0x1, R24, P5 ;  /* 0x000000010521a824 */ /* 0x000fe200028e0618 */
[----:B------:R-:W-:Y:S01]  /*bb50*/  ISETP.GE.AND P5, PT, R175, UR4, PT ;  /* 0x00000004af007c0c */ /* 0x000fe2000bfa6270 */
[----:B------:R-:W-:Y:S01]  /*bb60*/  @!P4 IMAD.MOV.U32 R24, RZ, RZ, R0 ;  /* 0x000000ffff18c224 */ /* 0x000fe200078e0000 */
[----:B------:R-:W-:Y:S01]  /*bb70*/  @!P0 SHF.L.U64.HI R36, R171, 0x1, R201 ;  /* 0x00000001ab248819 */ /* 0x000fe200000102c9 */
        /* <DEDUP_REMOVED lines=37> */
.L_x_2816:
[----:B------:R-:W-:Y:S05]  /*bdd0*/  BSYNC B1 ;  /* 0x0000000000017941 */ /* 0x000fea0003800000 */
.L_x_2815:
[----:B-1---5:R-:W-:Y:S01]  /*bde0*/  IMAD.MOV.U32 R3, RZ, RZ, R37 ;  /* 0x000000ffff037224 */ /* 0x022fe200078e0025 */
[----:B--2---:R-:W-:Y:S01]  /*bdf0*/  MOV R0, R36 ;  /* 0x0000002400007202 */ /* 0x004fe20000000f00 */
[----:B---3--:R-:W-:Y:S01]  /*be00*/  IMAD.MOV.U32 R5, RZ, RZ, R42 ;  /* 0x000000ffff057224 */ /* 0x008fe200078e002a */
[----:B------:R-:W-:Y:S01]  /*be10*/  UMOV UR4, 0xffffffff ;  /* 0xffffffff00047882 */ /* 0x000fe20000000000 */
        /* <DEDUP_REMOVED lines=33> */
[----:B------:R-:W-:Y:S02]  /*c030*/  MOV R0, R52 ;  /* 0x0000003400007202 */ /* 0x000fe40000000f00 */
        /* <DEDUP_REMOVED lines=10> */
[----:B------:R-:W-:Y:S02]  /*c0e0*/  PRMT R80, R5, 0x7610, R80 ;  /* 0x0000761005507816 */ /* 0x000fe40000000050 */
[----:B------:R-:W-:Y:S01]  /*c0f0*/  PRMT R81, R9, 0x7610, R81 ;  /* 0x0000761009517816 */ /* 0x000fe20000000051 */
[----:B------:R-:W-:Y:S06]  /*c100*/  BRA.DIV UR4, `(.L_x_2817) ;  /* 0x0000018a04607947 */ /* 0x000fec000b800000 */
[----:B------:R1:W2:Y:S04]  /*c110*/  SHFL.IDX PT, R3, R7, 0x1, 0x1c1f ;  /* 0x003c1f0007037f89 */ /* 0x0002a800000e0000 */
[----:B------:R1:W3:Y:S04]  /*c120*/  SHFL.IDX PT, R0, R6, 0x1, 0x1c1f ;  /* 0x003c1f0006007f89 */ /* 0x0002e800000e0000 */
[----:B------:R1:W1:Y:S04]  /*c130*/  SHFL.IDX PT, R5, R8, 0x1, 0x1c1f ;  /* 0x003c1f0008057f89 */ /* 0x00026800000e0000 */
[----:B0-----:R-:W0:Y:S02]  /*c140*/  SHFL.IDX PT, R4, R4, 0x1, 0x1c1f ;  /* 0x003c1f0004047f89 */ /* 0x001e2400000e0000 */
.L_x_3085:
        /* <DEDUP_REMOVED lines=40> */
[----:B------:R-:W-:Y:S02]  /*c3d0*/  @!P3 IADD3.X R79, R3, R12, RZ, P5, !PT ;  /* 0x0000000c034fb210 */ /* 0x000fe40002ffe4ff */
[-C--:B------:R-:W-:Y:S01]  /*c3e0*/  @!P2 IADD3 R70, P5, R0, R67.reuse, RZ ;  /* 0x000000430046a210 */ /* 0x080fe20007fbe0ff */
[----:B------:R-:W-:Y:S01]  /*c3f0*/  @!P3 IMAD.X R75, R5, 0x1, R12, P6 ;  /* 0x00000001054bb824 */ /* 0x000fe200030e060c */
[----:B------:R-:W-:Y:S02]  /*c400*/  @!P1 SHF.L.U64.HI R20, R171, 0x1, R201 ;  /* 0x00000001ab149819 */ /* 0x000fe400000102c9 */
[----:B------:R-:W-:Y:S01]  /*c410*/  @!P2 IADD3 R66, P6, R4, R67, RZ ;  /* 0x000000430442a210 */ /* 0x000fe20007fde0ff */
[----:B------:R-:W-:Y:S01]  /*c420*/  @!P2 IMAD.X R71, R3, 0x1, R14, P5 ;  /* 0x000000010347a824 */ /* 0x000fe200028e060e */
[----:B------:R-:W-:-:S03]  /*c430*/  @!P1 IADD3 R64, P5, R0, R7, RZ ;  /* 0x0000000700409210 */ /* 0x000fc60007fbe0ff */
[----:B------:R-:W-:Y:S01]  /*c440*/  @!P2 IMAD.X R67, R5, 0x1, R14, P6 ;  /* 0x000000010543a824 */ /* 0x000fe200030e060e */
[----:B------:R-:W-:Y:S01]  /*c450*/  ISETP.GE.AND P6, PT, R160, UR4, PT ;  /* 0x00000004a0007c0c */ /* 0x000fe2000bfc6270 */
[----:B------:R-:W-:Y:S01]  /*c460*/  @!P1 IMAD.X R65, R3, 0x1, R20, P5 ;  /* 0x0000000103419824 */ /* 0x000fe200028e0614 */
[----:B------:R-:W-:-:S05]  /*c470*/  @!P1 IADD3 R6, P5, R4, R7, RZ ;  /* 0x0000000704069210 */ /* 0x000fca0007fbe0ff */
[----:B------:R-:W-:Y:S01]  /*c480*/  @!P1 IMAD.X R7, R5, 0x1, R20, P5 ;  /* 0x0000000105079824 */ /* 0x000fe200028e0614 */
[----:B------:R-:W-:-:S05]  /*c490*/  ISETP.GE.AND P5, PT, R175, UR4, PT ;  /* 0x00000004af007c0c */ /* 0x000fca000bfa6270 */
        /* <DEDUP_REMOVED lines=32> */
.L_x_2819:
[----:B------:R-:W-:Y:S05]  /*c6a0*/  BSYNC B1 ;  /* 0x0000000000017941 */ /* 0x000fea0003800000 */
.L_x_2818:
        /* <DEDUP_REMOVED lines=18> */
[----:B------:R-:W-:Y:S01]  /*c7d0*/  MOV R4, R21 ;  /* 0x0000001500047202 */ /* 0x000fe20000000f00 */
        /* <DEDUP_REMOVED lines=12> */
[----:B------:R-:W-:Y:S01]  /*c8a0*/  PRMT R67, R6, 0x7610, R67 ;  /* 0x0000761006437816 */ /* 0x000fe20000000043 */
[----:B------:R-:W-:Y:S01]  /*c8b0*/  IMAD.MOV.U32 R6, RZ, RZ, R40 ;  /* 0x000000ffff067224 */ /* 0x000fe200078e0028 */
[----:B------:R-:W-:Y:S01]  /*c8c0*/  PRMT R66, R4, 0x7610, R66 ;  /* 0x0000761004427816 */ /* 0x000fe20000000042 */
[----:B------:R-:W-:Y:S01]  /*c8d0*/  IMAD.MOV.U32 R4, RZ, RZ, R9 ;  /* 0x000000ffff047224 */ /* 0x000fe200078e0009 */
[----:B------:R-:W-:Y:S01]  /*c8e0*/  PRMT R3, R7, 0x7610, R3 ;  /* 0x0000761007037816 */ /* 0x000fe20000000003 */
[----:B------:R-:W-:Y:S01]  /*c8f0*/  IMAD.MOV.U32 R7, RZ, RZ, R41 ;  /* 0x000000ffff077224 */ /* 0x000fe200078e0029 */
[----:B------:R-:W-:Y:S02]  /*c900*/  PRMT R107, R6, 0x7610, R107 ;  /* 0x00007610066b7816 */ /* 0x000fe4000000006b */
[----:B------:R-:W-:Y:S01]  /*c910*/  PRMT R63, R4, 0x7610, R63 ;  /* 0x00007610043f7816 */ /* 0x000fe2000000003f */
[----:B------:R-:W-:Y:S01]  /*c920*/  IMAD.MOV.U32 R4, RZ, RZ, R33 ;  /* 0x000000ffff047224 */ /* 0x000fe200078e0021 */
[----:B------:R-:W-:Y:S01]  /*c930*/  PRMT R108, R7, 0x7610, R108 ;  /* 0x00007610076c7816 */ /* 0x000fe2000000006c */
[----:B------:R-:W-:Y:S01]  /*c940*/  IMAD.MOV.U32 R7, RZ, RZ, R29 ;  /* 0x000000ffff077224 */ /* 0x000fe200078e001d */
[----:B------:R-:W-:-:S02]  /*c950*/  MOV R6, R28 ;  /* 0x0000001c00067202 */ /* 0x000fc40000000f00 */
        /* <DEDUP_REMOVED lines=14> */
[----:B0-----:R-:W-:Y:S06]  /*ca40*/  @!P0 BRA `(.L_x_2821) ;  /* 0x0000018000848947 */ /* 0x001fec0003800000 */
.L_x_3086:
[----:B------:R-:W-:Y:S05]  /*ca50*/  BSYNC B1 ;  /* 0x0000000000017941 */ /* 0x000fea0003800000 */
.L_x_2820:
        /* <DEDUP_REMOVED lines=14> */
[--C-:B------:R-:W-:Y:S02]  /*cb40*/  SHF.R.U64 R113, R58, 0x10, R59.reuse ;  /* 0x000000103a717819 */ /* 0x100fe4000000123b */
[----:B------:R-:W-:Y:S02]  /*cb50*/  SHF.R.U32.HI R58, RZ, 0x10, R59 ;  /* 0x00000010ff3a7819 */ /* 0x000fe4000001163b */
[--C-:B------:R-:W-:Y:S02]  /*cb60*/  SHF.R.U64 R59, R60, 0x10, R61.reuse ;  /* 0x000000103c3b7819 */ /* 0x100fe4000000123d */
        /* <DEDUP_REMOVED lines=42> */
.L_x_2825:
[----:B------:R-:W-:Y:S05]  /*ce10*/  BSYNC B2 ;  /* 0x0000000000027941 */ /* 0x000fea0003800000 */
.L_x_2824:
[----:B------:R-:W-:Y:S04]  /*ce20*/  BSSY B2, `(.L_x_2826) ;  /* 0x0000030000027945 */ /* 0x000fe80003800000 */
[----:B------:R-:W-:Y:S05]  /*ce30*/  @P1 BRA `(.L_x_2827) ;  /* 0x0000000000b81947 */ /* 0x000fea0003800000 */
[----:B01----:R-:W0:Y:S01]  /*ce40*/  LDS.128 R4, [R0] ;  /* 0x0000000000047984 */ /* 0x003e220000000c00 */
        /* <DEDUP_REMOVED lines=13> */
[C---:B------:R-:W-:Y:S01]  /*cf20*/  IMAD.U32 R56, R7.reuse, 0x10000, RZ ;  /* 0x0001000007387824 */ /* 0x040fe200078e00ff */
[----:B------:R-:W-:Y:S01]  /*cf30*/  LOP3.LUT R57, R7, 0xffff0000, RZ, 0xc0, !PT ;  /* 0xffff000007397812 */ /* 0x000fe200078ec0ff */
[----:B------:R-:W-:Y:S01]  /*cf40*/  IMAD.U32 R7, R5, 0x10000, RZ ;  /* 0x0001000005077824 */ /* 0x000fe200078e00ff */
[----:B------:R-:W-:Y:S01]  /*cf50*/  SHF.L.U32 R54, R6, 0x10, RZ ;  /* 0x0000001006367819 */ /* 0x000fe200000006ff */
[C---:B------:R-:W-:Y:S01]  /*cf60*/  FMUL.FTZ R60, R55.reuse, R58 ;  /* 0x0000003a373c7220 */ /* 0x040fe20000410000 */
[----:B------:R-:W-:Y:S01]  /*cf70*/  FMUL.FTZ R61, R55, R59 ;  /* 0x0000003b373d7220 */ /* 0x000fe20000410000 */
[----:B------:R-:W-:Y:S01]  /*cf80*/  FMUL.FTZ R55, R57, R102 ;  /* 0x0000006639377220 */ /* 0x000fe20000410000 */
[----:B------:R-:W-:-:S02]  /*cf90*/  IMAD.U32 R6, R4, 0x10000, RZ ;  /* 0x0001000004067824 */ /* 0x000fc400078e00ff */
[C---:B------:R-:W-:Y:S01]  /*cfa0*/  FFMA.FTZ R110, R54.reuse, R59, R60 ;  /* 0x0000003b366e7223 */ /* 0x040fe2000001003c */
        /* <DEDUP_REMOVED lines=23> */
.L_x_2827:
[----:B------:R-:W-:Y:S05]  /*d120*/  BSYNC B2 ;  /* 0x0000000000027941 */ /* 0x000fea0003800000 */
.L_x_2826:
        /* <DEDUP_REMOVED lines=48> */
.L_x_2829:
[----:B------:R-:W-:Y:S05]  /*d430*/  BSYNC B2 ;  /* 0x0000000000027941 */ /* 0x000fea0003800000 */
.L_x_2828:
        /* <DEDUP_REMOVED lines=48> */
.L_x_2831:
[----:B------:R-:W-:Y:S05]  /*d740*/  BSYNC B2 ;  /* 0x0000000000027941 */ /* 0x000fea0003800000 */
.L_x_2830:
[----:B------:R-:W-:Y:S04]  /*d750*/  BSSY B2, `(.L_x_2832) ;  /* 0x0000030000027945 */ /* 0x000fe80003800000 */
        /* <DEDUP_REMOVED lines=47> */
.L_x_2833:
[----:B------:R-:W-:Y:S05]  /*da50*/  BSYNC B2 ;  /* 0x0000000000027941 */ /* 0x000fea0003800000 */
.L_x_2832:
        /* <DEDUP_REMOVED lines=23> */
[----:B------:R-:W-:Y:S01]  /*dbd0*/  FFMA.FTZ R47, R34, R43, R46 ;  /* 0x0000002b222f7223 */ /* 0x000fe2000001002e */
[-C--:B------:R-:W-:Y:S01]  /*dbe0*/  FMUL.FTZ R43, R37, R81.reuse ;  /* 0x00000051252b7220 */ /* 0x080fe20000410000 */
[----:B------:R-:W-:Y:S01]  /*dbf0*/  FFMA.FTZ R81, R36, R81, -R35 ;  /* 0x0000005124517223 */ /* 0x000fe20000010823 */
        /* <DEDUP_REMOVED lines=21> */
.L_x_2823:
[----:B------:R-:W-:Y:S05]  /*dd50*/  BSYNC B1 ;  /* 0x0000000000017941 */ /* 0x000fea0003800000 */
.L_x_2822:
        /* <DEDUP_REMOVED lines=57> */
.L_x_2836:
[----:B------:R-:W-:Y:S05]  /*e0f0*/  BSYNC B1 ;  /* 0x0000000000017941 */ /* 0x000fea0003800000 */
.L_x_2835:
[----:B------:R-:W-:Y:S04]  /*e100*/  BSSY B1, `(.L_x_2837) ;  /* 0x0000030000017945 */ /* 0x000fe80003800000 */
[----:B------:R-:W-:Y:S05]  /*e110*/  @P1 BRA `(.L_x_2838) ;  /* 0x0000000000b81947 */ /* 0x000fea0003800000 */
[----:B0-----:R-:W0:Y:S01]  /*e120*/  LDS.128 R4, [R0+0x2000] ;  /* 0x0020000000047984 */ /* 0x001e220000000c00 */
        /* <DEDUP_REMOVED lines=45> */
.L_x_2838:
[----:B------:R-:W-:Y:S05]  /*e400*/  BSYNC B1 ;  /* 0x0000000000017941 */ /* 0x000fea0003800000 */
.L_x_2837:
        /* <DEDUP_REMOVED lines=48> */
.L_x_2840:
[----:B------:R-:W-:Y:S05]  /*e710*/  BSYNC B1 ;  /* 0x0000000000017941 */ /* 0x000fea0003800000 */
.L_x_2839:
        /* <DEDUP_REMOVED lines=27> */
[----:B------:R-:W-:Y:S01]  /*e8d0*/  IMAD.U32 R25, R74, 0x10000, RZ ;  /* 0x000100004a197824 */ /* 0x000fe200078e00ff */
[----:B------:R-:W-:Y:S01]  /*e8e0*/  LOP3.LUT R4, R4, 0xffff0000, RZ, 0xc0, !PT ;  /* 0xffff000004047812 */ /* 0x000fe200078ec0ff */
[----:B------:R-:W-:Y:S01]  /*e8f0*/  IMAD.U32 R21, R76, 0x10000, RZ ;  /* 0x000100004c157824 */ /* 0x000fe200078e00ff */
[----:B------:R-:W-:Y:S01]  /*e900*/  LOP3.LUT R5, R5, 0xffff0000, RZ, 0xc0, !PT ;  /* 0xffff000005057812 */ /* 0x000fe200078ec0ff */
[----:B------:R-:W-:Y:S01]  /*e910*/  FFMA.FTZ R26, R20, R26, -R29 ;  /* 0x0000001a141a7223 */ /* 0x000fe2000001081d */
[----:B------:R-:W-:Y:S01]  /*e920*/  LOP3.LUT R74, R74, 0xffff0000, RZ, 0xc0, !PT ;  /* 0xffff00004a4a7812 */ /* 0x000fe200078ec0ff */
[----:B------:R-:W-:Y:S01]  /*e930*/  FFMA.FTZ R28, R24, R75, R27 ;  /* 0x0000004b181c7223 */ /* 0x000fe2000001001b */
[----:B------:R-:W-:Y:S01]  /*e940*/  LOP3.LUT R76, R76, 0xffff0000, RZ, 0xc0, !PT ;  /* 0xffff00004c4c7812 */ /* 0x000fe200078ec0ff */
[C---:B------:R-:W-:Y:S01]  /*e950*/  FMUL.FTZ R27, R4.reuse, R25 ;  /* 0x00000019041b7220 */ /* 0x040fe20000410000 */
[----:B------:R-:W-:Y:S01]  /*e960*/  FMUL.FTZ R20, R4, R21 ;  /* 0x0000001504147220 */ /* 0x000fe20000410000 */
[----:B------:R-:W-:-:S02]  /*e970*/  FMUL.FTZ R24, R5, R74 ;  /* 0x0000004a05187220 */ /* 0x000fc40000410000 */
[-C--:B------:R-:W-:Y:S01]  /*e980*/  FMUL.FTZ R29, R5, R76.reuse ;  /* 0x0000004c051d7220 */ /* 0x080fe20000410000 */
[C---:B------:R-:W-:Y:S01]  /*e990*/  FFMA.FTZ R4, R6.reuse, R21, -R27 ;  /* 0x0000001506047223 */ /* 0x040fe2000001081b */
[----:B------:R-:W-:Y:S01]  /*e9a0*/  FFMA.FTZ R25, R6, R25, R20 ;  /* 0x0000001906197223 */ /* 0x000fe20000010014 */
[C---:B------:R-:W-:Y:S01]  /*e9b0*/  FFMA.FTZ R5, R7.reuse, R76, -R24 ;  /* 0x0000004c07057223 */ /* 0x040fe20000010818 */
[----:B------:R-:W-:Y:S01]  /*e9c0*/  FFMA.FTZ R74, R7, R74, R29 ;  /* 0x0000004a074a7223 */ /* 0x000fe2000001001d */
[----:B------:R-:W-:Y:S02]  /*e9d0*/  F2FP.BF16.F32.PACK_AB R6, R31, R26 ;  /* 0x0000001a1f06723e */ /* 0x000fe400000010ff */
[----:B------:R-:W-:Y:S02]  /*e9e0*/  F2FP.BF16.F32.PACK_AB R7, R28, R77 ;  /* 0x0000004d1c07723e */ /* 0x000fe400000010ff */
[----:B------:R-:W-:Y:S02]  /*e9f0*/  F2FP.BF16.F32.PACK_AB R4, R25, R4 ;  /* 0x000000041904723e */ /* 0x000fe400000010ff */
[----:B------:R-:W-:-:S05]  /*ea00*/  F2FP.BF16.F32.PACK_AB R5, R74, R5 ;  /* 0x000000054a05723e */ /* 0x000fca00000010ff */
[----:B------:R3:W-:Y:S02]  /*ea10*/  STS.128 [R0+0x6000], R4 ;  /* 0x0060000400007388 */ /* 0x0007e40000000c00 */
.L_x_2842:
[----:B------:R-:W-:Y:S05]  /*ea20*/  BSYNC B1 ;  /* 0x0000000000017941 */ /* 0x000fea0003800000 */
.L_x_2841:
        /* <DEDUP_REMOVED lines=48> */
.L_x_2844:
[----:B------:R-:W-:Y:S05]  /*ed30*/  BSYNC B1 ;  /* 0x0000000000017941 */ /* 0x000fea0003800000 */
.L_x_2843:
        /* <DEDUP_REMOVED lines=16> */
[----:B------:R-:W-:Y:S01]  /*ee40*/  SHF.L.U32 R8, R6, 0x10, RZ ;  /* 0x0000001006087819 */ /* 0x000fe200000006ff */
[C---:B------:R-:W-:Y:S01]  /*ee50*/  IMAD.U32 R3, R4.reuse, 0x10000, RZ ;  /* 0x0001000004037824 */ /* 0x040fe200078e00ff */
[----:B------:R-:W-:Y:S01]  /*ee60*/  LOP3.LUT R7, R7, 0xffff0000, RZ, 0xc0, !PT ;  /* 0xffff000007077812 */ /* 0x000fe200078ec0ff */
[C---:B------:R-:W-:Y:S01]  /*ee70*/  FMUL.FTZ R15, R9.reuse, R13 ;  /* 0x0000000d090f7220 */ /* 0x040fe20000410000 */
[-C--:B------:R-:W-:Y:S01]  /*ee80*/  FMUL.FTZ R14, R9, R11.reuse ;  /* 0x0000000b090e7220 */ /* 0x080fe20000410000 */
[----:B------:R-:W-:Y:S01]  /*ee90*/  IMAD.U32 R6, R5, 0x10000, RZ ;  /* 0x0001000005067824 */ /* 0x000fe200078e00ff */
[----:B------:R-:W-:Y:S01]  /*eea0*/  LOP3.LUT R4, R4, 0xffff0000, RZ, 0xc0, !PT ;  /* 0xffff000004047812 */ /* 0x000fe200078ec0ff */
[C---:B------:R-:W-:Y:S01]  /*eeb0*/  FFMA.FTZ R15, R8.reuse, R11, -R15 ;  /* 0x0000000b080f7223 */ /* 0x040fe2000001080f */
[C---:B------:R-:W-:Y:S01]  /*eec0*/  FMUL.FTZ R9, R7.reuse, R63 ;  /* 0x0000003f07097220 */ /* 0x040fe20000410000 */
[----:B------:R-:W-:Y:S01]  /*eed0*/  FFMA.FTZ R14, R8, R13, R14 ;  /* 0x0000000d080e7223 */ /* 0x000fe2000001000e */
[-C--:B------:R-:W-:Y:S01]  /*eee0*/  FMUL.FTZ R11, R7, R65.reuse ;  /* 0x00000041070b7220 */ /* 0x080fe20000410000 */
        /* <DEDUP_REMOVED lines=21> */
.L_x_2813:
        /* <DEDUP_REMOVED lines=34> */
.L_x_3092:
        /* <DEDUP_REMOVED lines=17> */
[----:B--2---:R-:W-:Y:S01]  /*f370*/  MOV R12, R0 ;  /* 0x00000000000c7202 */ /* 0x004fe20000000f00 */
[----:B-1----:R-:W-:Y:S01]  /*f380*/  IMAD.MOV.U32 R13, RZ, RZ, R3 ;  /* 0x000000ffff0d7224 */ /* 0x002fe200078e0003 */
[----:B------:R-:W-:Y:S01]  /*f390*/  ISETP.GE.AND P2, PT, R16, UR4, PT ;  /* 0x0000000410007c0c */ /* 0x000fe2000bf46270 */
[----:B----4-:R-:W-:Y:S01]  /*f3a0*/  IMAD.MOV.U32 R24, RZ, RZ, R14 ;  /* 0x000000ffff187224 */ /* 0x010fe200078e000e */
[----:B------:R-:W-:Y:S01]  /*f3b0*/  ISETP.GE.AND P3, PT, R163, UR4, PT ;  /* 0x00000004a3007c0c */ /* 0x000fe2000bf66270 */
[----:B---3--:R-:W-:Y:S01]  /*f3c0*/  IMAD.MOV.U32 R25, RZ, RZ, R5 ;  /* 0x000000ffff197224 */ /* 0x008fe200078e0005 */
[----:B------:R-:W-:Y:S02]  /*f3d0*/  ISETP.GE.AND P4, PT, R164, UR4, PT ;  /* 0x00000004a4007c0c */ /* 0x000fe4000bf86270 */
        /* <DEDUP_REMOVED lines=30> */
.L_x_2847:
[----:B------:R-:W-:Y:S05]  /*f5c0*/  BSYNC B1 ;  /* 0x0000000000017941 */ /* 0x000fea0003800000 */
.L_x_2846:
[----:B-1---5:R-:W-:Y:S01]  /*f5d0*/  IMAD.MOV.U32 R4, RZ, RZ, R46 ;  /* 0x000000ffff047224 */ /* 0x022fe200078e002e */
[----:B------:R-:W-:Y:S01]  /*f5e0*/  UMOV UR4, 0xffffffff ;  /* 0xffffffff00047882 */ /* 0x000fe20000000000 */
[----:B---3--:R-:W-:Y:S02]  /*f5f0*/  IMAD.MOV.U32 R5, RZ, RZ, R47 ;  /* 0x000000ffff057224 */ /* 0x008fe400078e002f */
[----:B------:R-:W-:Y:S01]  /*f600*/  IMAD.MOV.U32 R3, RZ, RZ, R45 ;  /* 0x000000ffff037224 */ /* 0x000fe200078e002d */
[----:B------:R-:W-:Y:S01]  /*f610*/  PRMT R73, R73, 0x5410, R4 ;  /* 0x0000541049497816 */ /* 0x000fe20000000004 */
        /* <DEDUP_REMOVED lines=50> */
.L_x_3098:
[----:B------:R-:W-:Y:S01]  /*f940*/  IADD3 R10, R10, 0x40, RZ ;  /* 0x000000400a0a7810 */ /* 0x000fe20007ffe0ff */
[----:B------:R-:W-:Y:S01]  /*f950*/  BSSY B1, `(.L_x_2849) ;  /* 0x0000032000017945 */ /* 0x000fe20003800000 */
[----:B------:R-:W-:Y:S02]  /*f960*/  CS2R R6, SRZ ;  /* 0x0000000000067805 */ /* 0x000fe4000001ff00 */
[----:B------:R-:W-:Y:S02]  /*f970*/  CS2R R8, SRZ ;  /* 0x0000000000087805 */ /* 0x000fe4000001ff00 */
[----:B------:R-:W-:Y:S02]  /*f980*/  ISETP.GE.AND P0, PT, R10, R79, PT ;  /* 0x0000004f0a00720c */ /* 0x000fe40003f06270 */
[----:B------:R-:W-:Y:S02]  /*f990*/  CS2R R10, SRZ ;  /* 0x00000000000a7805 */ /* 0x000fe4000001ff00 */
        /* <DEDUP_REMOVED lines=45> */
.L_x_2850:
[----:B------:R-:W-:Y:S05]  /*fc70*/  BSYNC B1 ;  /* 0x0000000000017941 */ /* 0x000fea0003800000 */
.L_x_2849:
[----:B--2--5:R-:W-:Y:S01]  /*fc80*/  IMAD.MOV.U32 R3, RZ, RZ, R4 ;  /* 0x000000ffff037224 */ /* 0x024fe200078e0004 */
[----:B---3--:R-:W-:Y:S01]  /*fc90*/  LEA.HI R0, R196, R196, RZ, 0x1 ;  /* 0x000000c4c4007211 */ /* 0x008fe200078f08ff */
[----:B0-----:R-:W-:Y:S01]  /*fca0*/  IMAD.MOV.U32 R21, RZ, RZ, R6 ;  /* 0x000000ffff157224 */ /* 0x001fe200078e0006 */
[----:B------:R-:W-:Y:S01]  /*fcb0*/  VIADDMNMX R90, R79, -R184, 0x80, PT ;  /* 0x000000804f5a7446 */ /* 0x000fe200038009b8 */
[----:B-1----:R-:W-:Y:S01]  /*fcc0*/  IMAD.MOV.U32 R60, RZ, RZ, R7 ;  /* 0x000000ffff3c7224 */ /* 0x002fe200078e0007 */
        /* <DEDUP_REMOVED lines=34> */
[----:B------:R-:W-:Y:S01]  /*fef0*/  MOV R0, R11 ;  /* 0x0000000b00007202 */ /* 0x000fe20000000f00 */
[----:B------:R-:W-:Y:S01]  /*ff00*/  BSSY B1, `(.L_x_2851) ;  /* 0x000000d000017945 */ /* 0x000fe20003800000 */
[----:B------:R-:W-:Y:S01]  /*ff10*/  PRMT R75, R20, 0x7610, R75 ;  /* 0x00007610144b7816 */ /* 0x000fe2000000004b */
[----:B------:R-:W-:Y:S01]  /*ff20*/  IMAD.MOV.U32 R20, RZ, RZ, R13 ;  /* 0x000000ffff147224 */ /* 0x000fe200078e000d */
[----:B------:R-:W-:Y:S01]  /*ff30*/  PRMT R77, R0, 0x7610, R77 ;  /* 0x00007610004d7816 */ /* 0x000fe2000000004d */
[----:B------:R-:W-:Y:S01]  /*ff40*/  IMAD.MOV.U32 R0, RZ, RZ, R15 ;  /* 0x000000ffff007224 */ /* 0x000fe200078e000f */
[----:B------:R-:W-:Y:S01]  /*ff50*/  PRMT R80, R60, 0x7610, R80 ;  /* 0x000076103c507816 */ /* 0x000fe20000000050 */
[----:B------:R-:W-:Y:S01]  /*ff60*/  IMAD.MOV.U32 R60, RZ, RZ, R58 ;  /* 0x000000ffff3c7224 */ /* 0x000fe200078e003a */
[----:B------:R-:W-:-:S02]  /*ff70*/  PRMT R81, R62, 0x7610, R81 ;  /* 0x000076103e517816 */ /* 0x000fc40000000051 */
[----:B------:R-:W-:Y:S02]  /*ff80*/  ISETP.GE.AND P1, PT, R169, R90, PT ;  /* 0x0000005aa900720c */ /* 0x000fe40003f26270 */
[----:B------:R-:W-:Y:S02]  /*ff90*/  PRMT R69, R63, 0x7610, R69 ;  /* 0x000076103f457816 */ /* 0x000fe40000000045 */
[----:B------:R-:W-:Y:S02]  /*ffa0*/  PRMT R70, R64, 0x7610, R70 ;  /* 0x0000761040467816 */ /* 0x000fe40000000046 */
[----:B------:R-:W-:Y:S01]  /*ffb0*/  MOV R62, R59 ;  /* 0x0000003b003e7202 */ /* 0x000fe20000000f00 */
[----:B0-----:R-:W-:Y:S06]  /*ffc0*/  @!P0 BRA `(.L_x_2852) ;  /* 0x00000150001c8947 */ /* 0x001fec0003800000 */
.L_x_3099:
[----:B------:R-:W-:Y:S05]  /*ffd0*/  BSYNC B1 ;  /* 0x0000000000017941 */ /* 0x000fea0003800000 */
.L_x_2851:
        /* <DEDUP_REMOVED lines=24> */
[----:B------:R-:W-:Y:S02]  /*10160*/  SHF.R.U32.HI R45, RZ, 0x10, R45 ;  /* 0x00000010ff2d7819 */ /* 0x000fe4000001162d */
[----:B------:R-:W-:Y:S02]  /*10170*/  IADD3 R65, R60, R65, R182 ;  /* 0x000000413c417210 */ /* 0x000fe40007ffe0b6 */
[----:B------:R-:W0:Y:S01]  /*10180*/  LDS.128 R60, [R108+0xc400] ;  /* 0x00c400006c3c7984 */ /* 0x000e220000000c00 */
[----:B------:R-:W-:Y:S02]  /*10190*/  PRMT R118, R113, 0x5410, R118 ;  /* 0x0000541071767816 */ /* 0x000fe40000000076 */
[----:B------:R-:W-:Y:S01]  /*101a0*/  IMAD R109, R65, 0x2, R2 ;  /* 0x00000002416d7824 */ /* 0x000fe200078e0202 */
[----:B------:R-:W-:-:S02]  /*101b0*/  SHF.R.U32.HI R33, RZ, 0x10, R33 ;  /* 0x00000010ff217819 */ /* 0x000fc40000011621 */
[----:B------:R-:W-:Y:S01]  /*101c0*/  PRMT R111, R111, 0x5410, R114 ;  /* 0x000054106f6f7816 */ /* 0x000fe20000000072 */
[----:B------:R-:W-:Y:S01]  /*101d0*/  IMAD.U32 R119, R118, 0x10000, RZ ;  /* 0x0001000076777824 */ /* 0x000fe200078e00ff */
[----:B------:R-:W1:Y:S01]  /*101e0*/  LDS.128 R64, [R109+0xc400] ;  /* 0x00c400006d407984 */ /* 0x000e620000000c00 */
[--C-:B------:R-:W-:Y:S02]  /*101f0*/  SHF.R.U64 R32, R34, 0x10, R35.reuse ;  /* 0x0000001022207819 */ /* 0x100fe40000001223 */
[----:B------:R-:W-:Y:S02]  /*10200*/  SHF.R.U32.HI R35, RZ, 0x10, R35 ;  /* 0x00000010ff237819 */ /* 0x000fe40000011623 */
[--C-:B------:R-:W-:Y:S02]  /*10210*/  SHF.R.U64 R44, R46, 0x10, R47.reuse ;  /* 0x000000102e2c7819 */ /* 0x100fe4000000122f */
[----:B------:R-:W-:Y:S02]  /*10220*/  SHF.R.U32.HI R34, RZ, 0x10, R47 ;  /* 0x00000010ff227819 */ /* 0x000fe4000001162f */
[----:B------:R-:W-:-:S02]  /*10230*/  PRMT R120, R112, 0x5410, R45 ;  /* 0x0000541070787816 */ /* 0x000fc4000000002d */
[----:B------:R-:W-:Y:S02]  /*10240*/  PRMT R110, R110, 0x5410, R33 ;  /* 0x000054106e6e7816 */ /* 0x000fe40000000021 */
[----:B------:R-:W-:Y:S02]  /*10250*/  PRMT R33, R77, 0x5432, R32 ;  /* 0x000054324d217816 */ /* 0x000fe40000000020 */
[----:B------:R-:W-:Y:S02]  /*10260*/  PRMT R32, R76, 0x5432, R35 ;  /* 0x000054324c207816 */ /* 0x000fe40000000023 */
[----:B------:R-:W-:Y:S02]  /*10270*/  PRMT R45, R73, 0x5432, R44 ;  /* 0x00005432492d7816 */ /* 0x000fe4000000002c */
[----:B------:R-:W-:Y:S02]  /*10280*/  PRMT R34, R69, 0x5432, R34 ;  /* 0x0000543245227816 */ /* 0x000fe40000000022 */
[----:B------:R-:W-:-:S02]  /*10290*/  SHF.L.U32 R121, R120, 0x10, RZ ;  /* 0x0000001078797819 */ /* 0x000fc400000006ff */
[----:B------:R-:W-:Y:S01]  /*102a0*/  LOP3.LUT R118, R118, 0xffff0000, RZ, 0xc0, !PT ;  /* 0xffff000076767812 */ /* 0x000fe200078ec0ff */
[----:B------:R-:W-:Y:S01]  /*102b0*/  IMAD.U32 R122, R34, 0x10000, RZ ;  /* 0x00010000227a7824 */ /* 0x000fe200078e00ff */
[----:B------:R-:W-:Y:S01]  /*102c0*/  LOP3.LUT R120, R120, 0xffff0000, RZ, 0xc0, !PT ;  /* 0xffff000078787812 */ /* 0x000fe200078ec0ff */
        /* <DEDUP_REMOVED lines=8> */
[C---:B-1----:R-:W-:Y:S01]  /*10350*/  IMAD.U32 R47, R64.reuse, 0x10000, RZ ;  /* 0x00010000402f7824 */ /* 0x042fe200078e00ff */
[----:B------:R-:W-:Y:S01]  /*10360*/  LOP3.LUT R116, R64, 0xffff0000, RZ, 0xc0, !PT ;  /* 0xffff000040747812 */ /* 0x000fe200078ec0ff */
[----:B------:R-:W-:Y:S01]  /*10370*/  IMAD.U32 R63, R65, 0x10000, RZ ;  /* 0x00010000413f7824 */ /* 0x000fe200078e00ff */
[C---:B------:R-:W-:Y:S01]  /*10380*/  LOP3.LUT R46, R66.reuse, 0xffff0000, RZ, 0xc0, !PT ;  /* 0xffff0000422e7812 */ /* 0x040fe200078ec0ff */
[C---:B------:R-:W-:Y:S01]  /*10390*/  FMUL.FTZ R123, R47.reuse, R119 ;  /* 0x000000772f7b7220 */ /* 0x040fe20000410000 */
[----:B------:R-:W-:Y:S01]  /*103a0*/  FMUL.FTZ R125, R47, R60 ;  /* 0x0000003c2f7d7220 */ /* 0x000fe20000410000 */
[----:B------:R-:W-:Y:S01]  /*103b0*/  IMAD.U32 R117, R66, 0x10000, RZ ;  /* 0x0001000042757824 */ /* 0x000fe200078e00ff */
[C---:B------:R-:W-:Y:S01]  /*103c0*/  LOP3.LUT R66, R67.reuse, 0xffff0000, RZ, 0xc0, !PT ;  /* 0xffff000043427812 */ /* 0x040fe200078ec0ff */
[----:B------:R-:W-:-:S02]  /*103d0*/  IMAD.U32 R64, R67, 0x10000, RZ ;  /* 0x0001000043407824 */ /* 0x000fc400078e00ff */
[----:B------:R-:W-:Y:S01]  /*103e0*/  FFMA.FTZ R47, R112, R60, -R123 ;  /* 0x0000003c702f7223 */ /* 0x000fe2000001087b */
[----:B------:R-:W-:Y:S02]  /*103f0*/  IMAD.U32 R67, R110, 0x10000, RZ ;  /* 0x000100006e437824 */ /* 0x000fe400078e00ff */
[----:B------:R-:W-:Y:S01]  /*10400*/  FMUL.FTZ R123, R63, R121 ;  /* 0x000000793f7b7220 */ /* 0x000fe20000410000 */
[----:B------:R-:W-:Y:S02]  /*10410*/  IMAD.U32 R114, R61, 0x10000, RZ ;  /* 0x000100003d727824 */ /* 0x000fe400078e00ff */
[----:B------:R-:W-:Y:S01]  /*10420*/  FFMA.FTZ R60, R112, R119, R125 ;  /* 0x00000077703c7223 */ /* 0x000fe2000001007d */
[----:B------:R-:W-:Y:S02]  /*10430*/  IMAD.U32 R112, R32, 0x10000, RZ ;  /* 0x0001000020707824 */ /* 0x000fe400078e00ff */
[----:B------:R-:W-:Y:S01]  /*10440*/  FMUL.FTZ R124, R64, R122 ;  /* 0x0000007a407c7220 */ /* 0x000fe20000410000 */
[----:B------:R-:W-:Y:S01]  /*10450*/  LOP3.LUT R65, R65, 0xffff0000, RZ, 0xc0, !PT ;  /* 0xffff000041417812 */ /* 0x000fe200078ec0ff */
[-C--:B------:R-:W-:Y:S01]  /*10460*/  FMUL.FTZ R119, R63, R67.reuse ;  /* 0x000000433f777220 */ /* 0x080fe20000410000 */
[----:B------:R-:W-:Y:S01]  /*10470*/  FFMA.FTZ R63, R114, R67, -R123 ;  /* 0x00000043723f7223 */ /* 0x000fe2000001087b */
[----:B------:R-:W-:Y:S01]  /*10480*/  LOP3.LUT R110, R110, 0xffff0000, RZ, 0xc0, !PT ;  /* 0xffff00006e6e7812 */ /* 0x000fe200078ec0ff */
[-C--:B------:R-:W-:Y:S01]  /*10490*/  FMUL.FTZ R67, R64, R112.reuse ;  /* 0x0000007040437220 */ /* 0x080fe20000410000 */
[----:B------:R-:W-:Y:S01]  /*104a0*/  FFMA.FTZ R64, R115, R112, -R124 ;  /* 0x0000007073407223 */ /* 0x000fe2000001087c */
[----:B------:R-:W-:Y:S01]  /*104b0*/  FFMA.FTZ R119, R114, R121, R119 ;  /* 0x0000007972777223 */ /* 0x000fe20000010077 */
[C---:B------:R-:W-:Y:S01]  /*104c0*/  FMUL.FTZ R112, R116.reuse, R118 ;  /* 0x0000007674707220 */ /* 0x040fe20000410000 */
[----:B------:R-:W-:Y:S01]  /*104d0*/  LOP3.LUT R61, R61, 0xffff0000, RZ, 0xc0, !PT ;  /* 0xffff00003d3d7812 */ /* 0x000fe200078ec0ff */
[C---:B------:R-:W-:Y:S01]  /*104e0*/  FMUL.FTZ R114, R65.reuse, R120 ;  /* 0x0000007841727220 */ /* 0x040fe20000410000 */
[----:B------:R-:W-:Y:S01]  /*104f0*/  FMUL.FTZ R65, R65, R110 ;  /* 0x0000006e41417220 */ /* 0x000fe20000410000 */
[-C--:B------:R-:W-:Y:S01]  /*10500*/  FMUL.FTZ R116, R116, R111.reuse ;  /* 0x0000006f74747220 */ /* 0x080fe20000410000 */
[----:B------:R-:W-:Y:S01]  /*10510*/  FFMA.FTZ R112, R113, R111, -R112 ;  /* 0x0000006f71707223 */ /* 0x000fe20000010870 */
[----:B------:R-:W-:-:S02]  /*10520*/  IMAD.U32 R111, R45, 0x10000, RZ ;  /* 0x000100002d6f7824 */ /* 0x000fc400078e00ff */
[----:B------:R-:W-:Y:S01]  /*10530*/  FFMA.FTZ R122, R115, R122, R67 ;  /* 0x0000007a737a7223 */ /* 0x000fe20000010043 */
[C---:B------:R-:W-:Y:S01]  /*10540*/  FFMA.FTZ R114, R61.reuse, R110, -R114 ;  /* 0x0000006e3d727223 */ /* 0x040fe20000010872 */
[----:B------:R-:W-:Y:S01]  /*10550*/  FFMA.FTZ R120, R61, R120, R65 ;  /* 0x000000783d787223 */ /* 0x000fe20000010041 */
[----:B------:R-:W-:Y:S01]  /*10560*/  IMAD.U32 R67, R33, 0x10000, RZ ;  /* 0x0001000021437824 */ /* 0x000fe200078e00ff */
[----:B------:R-:W-:Y:S01]  /*10570*/  LOP3.LUT R61, R45, 0xffff0000, RZ, 0xc0, !PT ;  /* 0xffff00002d3d7812 */ /* 0x000fe200078ec0ff */
[----:B------:R-:W-:Y:S01]  /*10580*/  FMUL.FTZ R115, R117, R111 ;  /* 0x0000006f75737220 */ /* 0x000fe20000410000 */
[----:B------:R-:W-:Y:S01]  /*10590*/  LOP3.LUT R33, R33, 0xffff0000, RZ, 0xc0, !PT ;  /* 0xffff000021217812 */ /* 0x000fe200078ec0ff */
[-C--:B------:R-:W-:Y:S01]  /*105a0*/  FMUL.FTZ R117, R117, R67.reuse ;  /* 0x0000004375757220 */ /* 0x080fe20000410000 */
[----:B------:R-:W-:Y:S01]  /*105b0*/  LOP3.LUT R65, R34, 0xffff0000, RZ, 0xc0, !PT ;  /* 0xffff000022417812 */ /* 0x000fe200078ec0ff */
[----:B------:R-:W-:Y:S01]  /*105c0*/  FFMA.FTZ R115, R44, R67, -R115 ;  /* 0x000000432c737223 */ /* 0x000fe20000010873 */
[----:B------:R-:W-:Y:S01]  /*105d0*/  LOP3.LUT R45, R32, 0xffff0000, RZ, 0xc0, !PT ;  /* 0xffff0000202d7812 */ /* 0x000fe200078ec0ff */
[C---:B------:R-:W-:Y:S01]  /*105e0*/  FMUL.FTZ R32, R46.reuse, R61 ;  /* 0x0000003d2e207220 */ /* 0x040fe20000410000 */
[----:B------:R-:W-:Y:S01]  /*105f0*/  FMUL.FTZ R46, R46, R33 ;  /* 0x000000212e2e7220 */ /* 0x000fe20000410000 */
[C---:B------:R-:W-:Y:S01]  /*10600*/  FMUL.FTZ R67, R66.reuse, R65 ;  /* 0x0000004142437220 */ /* 0x040fe20000410000 */
[----:B------:R-:W-:Y:S01]  /*10610*/  FFMA.FTZ R113, R113, R118, R116 ;  /* 0x0000007671717223 */ /* 0x000fe20000010074 */
        /* <DEDUP_REMOVED lines=16> */
.L_x_2856:
[----:B------:R-:W-:Y:S05]  /*10720*/  BSYNC B2 ;  /* 0x0000000000027941 */ /* 0x000fea0003800000 */
.L_x_2855:
[----:B------:R-:W-:Y:S04]  /*10730*/  BSSY B2, `(.L_x_2857) ;  /* 0x0000068000027945 */ /* 0x000fe80003800000 */
[----:B------:R-:W-:Y:S05]  /*10740*/  @P1 BRA `(.L_x_2858) ;  /* 0x0000000400981947 */ /* 0x000fea0003800000 */
[----:B-1----:R-:W-:Y:S02]  /*10750*/  LEA.HI R32, R107, R165, RZ, 0x1d ;  /* 0x000000a56b207211 */ /* 0x002fe400078fe8ff */
[----:B------:R-:W-:Y:S02]  /*10760*/  SHF.R.U64 R64, R28, 0x10, R29 ;  /* 0x000000101c407819 */ /* 0x000fe4000000121d */
[----:B------:R-:W-:Y:S01]  /*10770*/  SHF.R.S32.HI R35, RZ, 0x1f, R32 ;  /* 0x0000001fff237819 */ /* 0x000fe20000011420 */
        /* <DEDUP_REMOVED lines=19> */
[----:B------:R-:W-:Y:S01]  /*108b0*/  SHF.R.U32.HI R43, RZ, 0x10, R43 ;  /* 0x00000010ff2b7819 */ /* 0x000fe2000001162b */
[----:B------:R-:W-:Y:S01]  /*108c0*/  IMAD.U32 R63, R99, 0x10000, RZ ;  /* 0x00010000633f7824 */ /* 0x000fe200078e00ff */
[----:B------:R-:W-:Y:S02]  /*108d0*/  PRMT R106, R106, 0x5410, R31 ;  /* 0x000054106a6a7816 */ /* 0x000fe4000000001f */
[----:B------:R-:W-:Y:S02]  /*108e0*/  PRMT R103, R103, 0x5410, R64 ;  /* 0x0000541067677816 */ /* 0x000fe40000000040 */
[----:B------:R-:W-:Y:S02]  /*108f0*/  PRMT R100, R100, 0x5410, R41 ;  /* 0x0000541064647816 */ /* 0x000fe40000000029 */
[----:B------:R-:W-:Y:S02]  /*10900*/  PRMT R105, R105, 0x5410, R62 ;  /* 0x0000541069697816 */ /* 0x000fe4000000003e */
[----:B------:R-:W-:-:S02]  /*10910*/  PRMT R102, R102, 0x5410, R43 ;  /* 0x0000541066667816 */ /* 0x000fc4000000002b */
[----:B------:R-:W-:Y:S01]  /*10920*/  SHF.L.U32 R62, R103, 0x10, RZ ;  /* 0x00000010673e7819 */ /* 0x000fe200000006ff */
        /* <DEDUP_REMOVED lines=12> */
[C---:B------:R-:W-:Y:S01]  /*109f0*/  IMAD.U32 R43, R46.reuse, 0x10000, RZ ;  /* 0x000100002e2b7824 */ /* 0x040fe200078e00ff */
[----:B------:R-:W-:Y:S01]  /*10a00*/  LOP3.LUT R45, R46, 0xffff0000, RZ, 0xc0, !PT ;  /* 0xffff00002e2d7812 */ /* 0x000fe200078ec0ff */
[C---:B0-----:R-:W-:Y:S01]  /*10a10*/  IMAD.U32 R61, R47.reuse, 0x10000, RZ ;  /* 0x000100002f3d7824 */ /* 0x041fe200078e00ff */
        /* <DEDUP_REMOVED lines=12> */
[----:B------:R-:W-:Y:S01]  /*10ae0*/  FMUL.FTZ R35, R61, R62 ;  /* 0x0000003e3d237220 */ /* 0x000fe20000410000 */
[----:B------:R-:W-:Y:S01]  /*10af0*/  LOP3.LUT R42, R99, 0xffff0000, RZ, 0xc0, !PT ;  /* 0xffff0000632a7812 */ /* 0x000fe200078ec0ff */
[-C--:B------:R-:W-:Y:S01]  /*10b00*/  FMUL.FTZ R99, R61, R28.reuse ;  /* 0x0000001c3d637220 */ /* 0x080fe20000410000 */
[----:B------:R-:W-:Y:S01]  /*10b10*/  FFMA.FTZ R63, R30, R47, R63 ;  /* 0x0000002f1e3f7223 */ /* 0x000fe2000001003f */
[----:B------:R-:W-:Y:S01]  /*10b20*/  FFMA.FTZ R61, R40, R28, -R35 ;  /* 0x0000001c283d7223 */ /* 0x000fe20000010823 */
[----:B------:R-:W-:Y:S01]  /*10b30*/  LOP3.LUT R28, R103, 0xffff0000, RZ, 0xc0, !PT ;  /* 0xffff0000671c7812 */ /* 0x000fe200078ec0ff */
[----:B------:R-:W-:Y:S01]  /*10b40*/  FMUL.FTZ R30, R41, R42 ;  /* 0x0000002a291e7220 */ /* 0x000fe20000410000 */
[----:B------:R-:W-:Y:S01]  /*10b50*/  LOP3.LUT R47, R100, 0xffff0000, RZ, 0xc0, !PT ;  /* 0xffff0000642f7812 */ /* 0x000fe200078ec0ff */
[----:B------:R-:W-:Y:S01]  /*10b60*/  FFMA.FTZ R99, R40, R62, R99 ;  /* 0x0000003e28637223 */ /* 0x000fe20000010063 */
[----:B------:R-:W-:Y:S01]  /*10b70*/  LOP3.LUT R35, R104, 0xffff0000, RZ, 0xc0, !PT ;  /* 0xffff000068237812 */ /* 0x000fe200078ec0ff */
[-C--:B------:R-:W-:Y:S01]  /*10b80*/  FFMA.FTZ R40, R29, R28.reuse, -R30 ;  /* 0x0000001c1d287223 */ /* 0x080fe2000001081e */
[----:B------:R-:W-:Y:S01]  /*10b90*/  FMUL.FTZ R62, R41, R28 ;  /* 0x0000001c293e7220 */ /* 0x000fe20000410000 */
[----:B------:R-:W-:-:S02]  /*10ba0*/  IMAD.U32 R30, R101, 0x10000, RZ ;  /* 0x00010000651e7824 */ /* 0x000fc400078e00ff */
[C---:B------:R-:W-:Y:S01]  /*10bb0*/  FMUL.FTZ R41, R44.reuse, R47 ;  /* 0x0000002f2c297220 */ /* 0x040fe20000410000 */
[-C--:B------:R-:W-:Y:S01]  /*10bc0*/  FMUL.FTZ R44, R44, R35.reuse ;  /* 0x000000232c2c7220 */ /* 0x080fe20000410000 */
[----:B------:R-:W-:Y:S02]  /*10bd0*/  IMAD.U32 R28, R105, 0x10000, RZ ;  /* 0x00010000691c7824 */ /* 0x000fe400078e00ff */
[----:B------:R-:W-:Y:S01]  /*10be0*/  FMUL.FTZ R64, R43, R30 ;  /* 0x0000001e2b407220 */ /* 0x000fe20000410000 */
[----:B------:R-:W-:Y:S01]  /*10bf0*/  FFMA.FTZ R62, R29, R42, R62 ;  /* 0x0000002a1d3e7223 */ /* 0x000fe2000001003e */
[C---:B------:R-:W-:Y:S01]  /*10c00*/  FFMA.FTZ R42, R32.reuse, R35, -R41 ;  /* 0x00000023202a7223 */ /* 0x040fe20000010829 */
[----:B------:R-:W-:Y:S01]  /*10c10*/  FFMA.FTZ R44, R32, R47, R44 ;  /* 0x0000002f202c7223 */ /* 0x000fe2000001002c */
        /* <DEDUP_REMOVED lines=8> */
[----:B------:R-:W-:-:S02]  /*10ca0*/  FMUL.FTZ R41, R46, R35 ;  /* 0x000000232e297220 */ /* 0x000fc40000410000 */
[-C--:B------:R-:W-:Y:S01]  /*10cb0*/  FMUL.FTZ R45, R45, R28.reuse ;  /* 0x0000001c2d2d7220 */ /* 0x080fe20000410000 */
[C---:B------:R-:W-:Y:S01]  /*10cc0*/  FFMA.FTZ R31, R33.reuse, R28, -R30 ;  /* 0x0000001c211f7223 */ /* 0x040fe2000001081e */
        /* <DEDUP_REMOVED lines=14> */
.L_x_2858:
[----:B------:R-:W-:Y:S05]  /*10db0*/  BSYNC B2 ;  /* 0x0000000000027941 */ /* 0x000fea0003800000 */
.L_x_2857:
[----:B------:R-:W-:Y:S05]  /*10dc0*/  @P2 BRA `(.L_x_2854) ;  /* 0x0000000400982947 */ /* 0x000fea0003800000 */
[----:B------:R-:W-:Y:S02]  /*10dd0*/  LEA.HI R107, R107, R166, RZ, 0x1d ;  /* 0x000000a66b6b7211 */ /* 0x000fe400078fe8ff */
[----:B------:R-:W-:Y:S02]  /*10de0*/  SHF.R.U64 R43, R24, 0x10, R25 ;  /* 0x00000010182b7819 */ /* 0x000fe40000001219 */
[----:B--2---:R-:W-:Y:S01]  /*10df0*/  SHF.R.S32.HI R28, RZ, 0x1f, R107 ;  /* 0x0000001fff1c7819 */ /* 0x004fe2000001146b */
        /* <DEDUP_REMOVED lines=11> */
[----:B------:R-:W2:Y:S01]  /*10eb0*/  LDS.128 R28, [R217] ;  /* 0x00000000d91c7984 */ /* 0x000ea20000000c00 */
[--C-:B------:R-:W-:Y:S02]  /*10ec0*/  SHF.R.U64 R27, R36, 0x10, R37.reuse ;  /* 0x00000010241b7819 */ /* 0x100fe40000001225 */
[----:B------:R-:W-:Y:S01]  /*10ed0*/  IMAD R40, R107, 0x2, R2 ;  /* 0x000000026b287824 */ /* 0x000fe200078e0202 */
[----:B------:R-:W-:Y:S02]  /*10ee0*/  SHF.R.U32.HI R36, RZ, 0x10, R37 ;  /* 0x00000010ff247819 */ /* 0x000fe40000011625 */
[----:B------:R-:W-:Y:S02]  /*10ef0*/  PRMT R87, R87, 0x5410, R24 ;  /* 0x0000541057577816 */ /* 0x000fe40000000018 */
[----:B-1----:R-:W1:Y:S01]  /*10f00*/  LDS.128 R32, [R40+0xc400] ;  /* 0x00c4000028207984 */ /* 0x002e620000000c00 */
[----:B------:R-:W-:Y:S02]  /*10f10*/  PRMT R84, R84, 0x5410, R25 ;  /* 0x0000541054547816 */ /* 0x000fe40000000019 */
[----:B------:R-:W-:-:S02]  /*10f20*/  PRMT R89, R89, 0x5410, R26 ;  /* 0x0000541059597816 */ /* 0x000fc4000000001a */
[----:B------:R-:W-:Y:S02]  /*10f30*/  PRMT R82, R82, 0x5410, R27 ;  /* 0x0000541052527816 */ /* 0x000fe4000000001b */
[----:B------:R-:W-:Y:S02]  /*10f40*/  PRMT R83, R83, 0x5410, R36 ;  /* 0x0000541053537816 */ /* 0x000fe40000000024 */
[----:B------:R-:W-:Y:S01]  /*10f50*/  PRMT R86, R86, 0x5410, R43 ;  /* 0x0000541056567816 */ /* 0x000fe2000000002b */
[----:B------:R-:W-:Y:S01]  /*10f60*/  IMAD.U32 R42, R82, 0x10000, RZ ;  /* 0x00010000522a7824 */ /* 0x000fe200078e00ff */
[----:B------:R-:W-:Y:S01]  /*10f70*/  SHF.R.U32.HI R38, RZ, 0x10, R39 ;  /* 0x00000010ff267819 */ /* 0x000fe20000011627 */
[----:B------:R-:W-:Y:S01]  /*10f80*/  IMAD.U32 R43, R83, 0x10000, RZ ;  /* 0x00010000532b7824 */ /* 0x000fe200078e00ff */
[----:B------:R-:W-:Y:S01]  /*10f90*/  PRMT R88, R88, 0x5410, R41 ;  /* 0x0000541058587816 */ /* 0x000fe20000000029 */
[----:B------:R-:W-:Y:S01]  /*10fa0*/  IMAD.U32 R41, R86, 0x10000, RZ ;  /* 0x0001000056297824 */ /* 0x000fe200078e00ff */
[----:B------:R-:W-:-:S02]  /*10fb0*/  PRMT R85, R85, 0x5410, R38 ;  /* 0x0000541055557816 */ /* 0x000fc40000000026 */
[----:B------:R-:W-:Y:S02]  /*10fc0*/  LOP3.LUT R82, R82, 0xffff0000, RZ, 0xc0, !PT ;  /* 0xffff000052527812 */ /* 0x000fe400078ec0ff */
[----:B------:R-:W-:Y:S02]  /*10fd0*/  LOP3.LUT R86, R86, 0xffff0000, RZ, 0xc0, !PT ;  /* 0xffff000056567812 */ /* 0x000fe400078ec0ff */
[----:B------:R-:W-:Y:S01]  /*10fe0*/  LOP3.LUT R83, R83, 0xffff0000, RZ, 0xc0, !PT ;  /* 0xffff000053537812 */ /* 0x000fe200078ec0ff */
[C---:B--2---:R-:W-:Y:S01]  /*10ff0*/  IMAD.U32 R24, R28.reuse, 0x10000, RZ ;  /* 0x000100001c187824 */ /* 0x044fe200078e00ff */
[----:B------:R-:W-:Y:S01]  /*11000*/  LOP3.LUT R25, R28, 0xffff0000, RZ, 0xc0, !PT ;  /* 0xffff00001c197812 */ /* 0x000fe200078ec0ff */
[C---:B------:R-:W-:Y:S01]  /*11010*/  IMAD.U32 R26, R29.reuse, 0x10000, RZ ;  /* 0x000100001d1a7824 */ /* 0x040fe200078e00ff */
[----:B------:R-:W-:Y:S01]  /*11020*/  LOP3.LUT R28, R29, 0xffff0000, RZ, 0xc0, !PT ;  /* 0xffff00001d1c7812 */ /* 0x000fe200078ec0ff */
[C---:B------:R-:W-:Y:S01]  /*11030*/  IMAD.U32 R27, R30.reuse, 0x10000, RZ ;  /* 0x000100001e1b7824 */ /* 0x040fe200078e00ff */
[----:B------:R-:W-:Y:S01]  /*11040*/  LOP3.LUT R29, R30, 0xffff0000, RZ, 0xc0, !PT ;  /* 0xffff00001e1d7812 */ /* 0x000fe200078ec0ff */
[C---:B------:R-:W-:Y:S01]  /*11050*/  IMAD.U32 R36, R31.reuse, 0x10000, RZ ;  /* 0x000100001f247824 */ /* 0x040fe200078e00ff */
[----:B------:R-:W-:Y:S01]  /*11060*/  LOP3.LUT R30, R31, 0xffff0000, RZ, 0xc0, !PT ;  /* 0xffff00001f1e7812 */ /* 0x000fe200078ec0ff */
[----:B-1----:R-:W-:Y:S01]  /*11070*/  IMAD.U32 R37, R33, 0x10000, RZ ;  /* 0x0001000021257824 */ /* 0x002fe200078e00ff */
[C---:B------:R-:W-:Y:S01]  /*11080*/  SHF.L.U32 R31, R32.reuse, 0x10, RZ ;  /* 0x00000010201f7819 */ /* 0x040fe200000006ff */
[----:B------:R-:W-:Y:S01]  /*11090*/  IMAD.U32 R39, R35, 0x10000, RZ ;  /* 0x0001000023277824 */ /* 0x000fe200078e00ff */
[----:B------:R-:W-:Y:S01]  /*110a0*/  LOP3.LUT R32, R32, 0xffff0000, RZ, 0xc0, !PT ;  /* 0xffff000020207812 */ /* 0x000fe200078ec0ff */
[----:B0-----:R-:W-:Y:S01]  /*110b0*/  FMUL.FTZ R61, R37, R43 ;  /* 0x0000002b253d7220 */ /* 0x001fe20000410000 */
[----:B------:R-:W-:-:S02]  /*110c0*/  IMAD.U32 R38, R34, 0x10000, RZ ;  /* 0x0001000022267824 */ /* 0x000fc400078e00ff */
[CC--:B------:R-:W-:Y:S01]  /*110d0*/  FMUL.FTZ R45, R31.reuse, R42.reuse ;  /* 0x0000002a1f2d7220 */ /* 0x0c0fe20000410000 */
[-C--:B------:R-:W-:Y:S01]  /*110e0*/  FMUL.FTZ R47, R31, R41.reuse ;  /* 0x000000291f2f7220 */ /* 0x080fe20000410000 */
[----:B------:R-:W-:Y:S01]  /*110f0*/  IMAD.U32 R31, R87, 0x10000, RZ ;  /* 0x00010000571f7824 */ /* 0x000fe200078e00ff */
[----:B------:R-:W-:Y:S01]  /*11100*/  LOP3.LUT R33, R33, 0xffff0000, RZ, 0xc0, !PT ;  /* 0xffff000021217812 */ /* 0x000fe200078ec0ff */
[C---:B------:R-:W-:Y:S01]  /*11110*/  FFMA.FTZ R45, R24.reuse, R41, -R45 ;  /* 0x00000029182d7223 */ /* 0x040fe2000001082d */
[----:B------:R-:W-:Y:S02]  /*11120*/  IMAD.U32 R41, R85, 0x10000, RZ ;  /* 0x0001000055297824 */ /* 0x000fe400078e00ff */
[----:B------:R-:W-:Y:S01]  /*11130*/  FFMA.FTZ R47, R24, R42, R47 ;  /* 0x0000002a182f7223 */ /* 0x000fe2000001002f */
[----:B------:R-:W-:Y:S02]  /*11140*/  IMAD.U32 R24, R89, 0x10000, RZ ;  /* 0x0001000059187824 */ /* 0x000fe400078e00ff */
[-C--:B------:R-:W-:Y:S01]  /*11150*/  FMUL.FTZ R37, R37, R31.reuse ;  /* 0x0000001f25257220 */ /* 0x080fe20000410000 */
[C---:B------:R-:W-:Y:S01]  /*11160*/  FFMA.FTZ R61, R26.reuse, R31, -R61 ;  /* 0x0000001f1a3d7223 */ /* 0x040fe2000001083d */
[C---:B------:R-:W-:Y:S01]  /*11170*/  FMUL.FTZ R31, R39.reuse, R41 ;  /* 0x00000029271f7220 */ /* 0x040fe20000410000 */
[----:B------:R-:W-:Y:S01]  /*11180*/  FMUL.FTZ R42, R39, R24 ;  /* 0x00000018272a7220 */ /* 0x000fe20000410000 */
[----:B------:R-:W-:Y:S01]  /*11190*/  FFMA.FTZ R37, R26, R43, R37 ;  /* 0x0000002b1a257223 */ /* 0x000fe20000010025 */
[----:B------:R-:W-:-:S02]  /*111a0*/  IMAD.U32 R26, R84, 0x10000, RZ ;  /* 0x00010000541a7824 */ /* 0x000fc400078e00ff */
[----:B------:R-:W-:Y:S01]  /*111b0*/  FFMA.FTZ R39, R36, R24, -R31 ;  /* 0x0000001824277223 */ /* 0x000fe2000001081f */
[C---:B------:R-:W-:Y:S01]  /*111c0*/  FMUL.FTZ R24, R32.reuse, R82 ;  /* 0x0000005220187220 */ /* 0x040fe20000410000 */
[----:B------:R-:W-:Y:S01]  /*111d0*/  FMUL.FTZ R32, R32, R86 ;  /* 0x0000005620207220 */ /* 0x000fe20000410000 */
[----:B------:R-:W-:Y:S01]  /*111e0*/  LOP3.LUT R34, R34, 0xffff0000, RZ, 0xc0, !PT ;  /* 0xffff000022227812 */ /* 0x000fe200078ec0ff */
[----:B------:R-:W-:Y:S01]  /*111f0*/  FMUL.FTZ R44, R38, R26 ;  /* 0x0000001a262c7220 */ /* 0x000fe20000410000 */
[----:B------:R-:W-:Y:S01]  /*11200*/  FFMA.FTZ R86, R25, R86, -R24 ;  /* 0x0000005619567223 */ /* 0x000fe20000010818 */
[----:B------:R-:W-:Y:S01]  /*11210*/  IMAD.U32 R24, R88, 0x10000, RZ ;  /* 0x0001000058187824 */ /* 0x000fe200078e00ff */
        /* <DEDUP_REMOVED lines=9> */
[----:B------:R-:W-:Y:S01]  /*112b0*/  FMUL.FTZ R42, R33, R87 ;  /* 0x00000057212a7220 */ /* 0x000fe20000410000 */
[----:B------:R-:W-:Y:S01]  /*112c0*/  LOP3.LUT R89, R89, 0xffff0000, RZ, 0xc0, !PT ;  /* 0xffff000059597812 */ /* 0x000fe200078ec0ff */
        /* <DEDUP_REMOVED lines=22> */
.L_x_2854:
[----:B------:R-:W-:Y:S05]  /*11430*/  BSYNC B1 ;  /* 0x0000000000017941 */ /* 0x000fea0003800000 */
.L_x_2853:
        /* <DEDUP_REMOVED lines=45> */
[----:B------:R-:W-:Y:S01]  /*11710*/  SHF.L.U32 R6, R25, 0x10, RZ ;  /* 0x0000001019067819 */ /* 0x000fe200000006ff */
[----:B------:R-:W-:Y:S01]  /*11720*/  IMAD.U32 R34, R27, 0x10000, RZ ;  /* 0x000100001b227824 */ /* 0x000fe200078e00ff */
[----:B------:R-:W-:Y:S02]  /*11730*/  LOP3.LUT R24, R25, 0xffff0000, RZ, 0xc0, !PT ;  /* 0xffff000019187812 */ /* 0x000fe400078ec0ff */
[----:B------:R-:W-:Y:S01]  /*11740*/  LOP3.LUT R25, R26, 0xffff0000, RZ, 0xc0, !PT ;  /* 0xffff00001a197812 */ /* 0x000fe200078ec0ff */
[----:B--2---:R-:W-:Y:S01]  /*11750*/  IMAD.U32 R35, R29, 0x10000, RZ ;  /* 0x000100001d237824 */ /* 0x004fe200078e00ff */
[----:B------:R-:W-:Y:S01]  /*11760*/  LOP3.LUT R26, R27, 0xffff0000, RZ, 0xc0, !PT ;  /* 0xffff00001b1a7812 */ /* 0x000fe200078ec0ff */
[C---:B------:R-:W-:Y:S01]  /*11770*/  IMAD.U32 R27, R28.reuse, 0x10000, RZ ;  /* 0x000100001c1b7824 */ /* 0x040fe200078e00ff */
[----:B------:R-:W-:Y:S01]  /*11780*/  LOP3.LUT R28, R28, 0xffff0000, RZ, 0xc0, !PT ;  /* 0xffff00001c1c7812 */ /* 0x000fe200078ec0ff */
[----:B------:R-:W-:Y:S01]  /*11790*/  FMUL.FTZ R45, R35, R40 ;  /* 0x00000028232d7220 */ /* 0x000fe20000410000 */
        /* <DEDUP_REMOVED lines=56> */
.L_x_2860:
[----:B------:R-:W-:Y:S05]  /*11b20*/  BSYNC B1 ;  /* 0x0000000000017941 */ /* 0x000fea0003800000 */
.L_x_2859:
        /* <DEDUP_REMOVED lines=9> */
[----:B------:R-:W-:Y:S02]  /*11bc0*/  SHF.L.U32 R7, R7, 0xa, RZ ;  /* 0x0000000a07077819 */ /* 0x000fe400000006ff */
[----:B------:R-:W-:Y:S02]  /*11bd0*/  LOP3.LUT R4, R5, R220, RZ, 0x3c, !PT ;  /* 0x000000dc05047212 */ /* 0x000fe400078e3cff */
[----:B------:R-:W-:Y:S02]  /*11be0*/  LOP3.LUT R7, R7, 0x7fffe000, RZ, 0xc0, !PT ;  /* 0x7fffe00007077812 */ /* 0x000fe400078ec0ff */
[----:B------:R-:W-:Y:S02]  /*11bf0*/  PRMT R74, R74, 0x5410, R29 ;  /* 0x000054104a4a7816 */ /* 0x000fe4000000001d */
[----:B------:R-:W-:Y:S02]  /*11c00*/  IADD3 R25, R4, R7, R183 ;  /* 0x0000000704197210 */ /* 0x000fe40007ffe0b7 */
[----:B------:R-:W1:Y:S01]  /*11c10*/  LDS.128 R4, [R216] ;  /* 0x00000000d8047984 */ /* 0x000e620000000c00 */
[----:B------:R-:W-:Y:S01]  /*11c20*/  SHF.R.U32.HI R8, RZ, 0x10, R9 ;  /* 0x00000010ff087819 */ /* 0x000fe20000011609 */
[----:B------:R-:W-:Y:S01]  /*11c30*/  IMAD.U32 R35, R74, 0x10000, RZ ;  /* 0x000100004a237824 */ /* 0x000fe200078e00ff */
[----:B------:R-:W-:Y:S01]  /*11c40*/  PRMT R78, R78, 0x5410, R33 ;  /* 0x000054104e4e7816 */ /* 0x000fe20000000021 */
[----:B------:R-:W-:Y:S01]  /*11c50*/  IMAD R28, R25, 0x2, R2 ;  /* 0x00000002191c7824 */ /* 0x000fe200078e0202 */
[----:B------:R-:W-:-:S02]  /*11c60*/  SHF.R.U32.HI R52, RZ, 0x10, R53 ;  /* 0x00000010ff347819 */ /* 0x000fc40000011635 */
[----:B------:R-:W-:Y:S01]  /*11c70*/  SHF.R.U64 R9, R10, 0x10, R11 ;  /* 0x000000100a097819 */ /* 0x000fe2000000120b */
[----:B------:R-:W-:Y:S01]  /*11c80*/  IMAD.U32 R34, R78, 0x10000, RZ ;  /* 0x000100004e227824 */ /* 0x000fe200078e00ff */
[----:B------:R-:W2:Y:S01]  /*11c90*/  LDS.128 R24, [R28+0xc400] ;  /* 0x00c400001c187984 */ /* 0x000ea20000000c00 */
[----:B------:R-:W-:Y:S02]  /*11ca0*/  SHF.R.U64 R31, R54, 0x10, R55 ;  /* 0x00000010361f7819 */ /* 0x000fe40000001237 */
[----:B------:R-:W-:Y:S02]  /*11cb0*/  SHF.R.U32.HI R10, RZ, 0x10, R11 ;  /* 0x00000010ff0a7819 */ /* 0x000fe4000001160b */
[----:B------:R-:W-:Y:S02]  /*11cc0*/  PRMT R75, R75, 0x5410, R8 ;  /* 0x000054104b4b7816 */ /* 0x000fe40000000008 */
[----:B------:R-:W-:Y:S02]  /*11cd0*/  SHF.R.U32.HI R54, RZ, 0x10, R55 ;  /* 0x00000010ff367819 */ /* 0x000fe40000011637 */
[----:B------:R-:W-:Y:S01]  /*11ce0*/  PRMT R79, R79, 0x5410, R52 ;  /* 0x000054104f4f7816 */ /* 0x000fe20000000034 */
[----:B------:R-:W-:Y:S01]  /*11cf0*/  IMAD.U32 R36, R75, 0x10000, RZ ;  /* 0x000100004b247824 */ /* 0x000fe200078e00ff */
[----:B------:R-:W-:-:S02]  /*11d00*/  PRMT R77, R77, 0x5410, R10 ;  /* 0x000054104d4d7816 */ /* 0x000fc4000000000a */
[----:B------:R-:W-:Y:S02]  /*11d10*/  PRMT R81, R81, 0x5410, R54 ;  /* 0x0000541051517816 */ /* 0x000fe40000000036 */
[----:B------:R-:W-:Y:S02]  /*11d20*/  PRMT R76, R76, 0x5410, R9 ;  /* 0x000054104c4c7816 */ /* 0x000fe40000000009 */
[----:B------:R-:W-:Y:S01]  /*11d30*/  PRMT R80, R80, 0x5410, R31 ;  /* 0x0000541050507816 */ /* 0x000fe2000000001f */
        /* <DEDUP_REMOVED lines=23> */
[C---:B------:R-:W-:Y:S01]  /*11eb0*/  FMUL.FTZ R40, R33.reuse, R34 ;  /* 0x0000002221287220 */ /* 0x040fe20000410000 */
[----:B------:R-:W-:Y:S01]  /*11ec0*/  LOP3.LUT R29, R74, 0xffff0000, RZ, 0xc0, !PT ;  /* 0xffff00004a1d7812 */ /* 0x000fe200078ec0ff */
[----:B------:R-:W-:Y:S01]  /*11ed0*/  FMUL.FTZ R33, R33, R8 ;  /* 0x0000000821217220 */ /* 0x000fe20000410000 */
[----:B------:R-:W-:Y:S01]  /*11ee0*/  FFMA.FTZ R36, R9, R36, R30 ;  /* 0x0000002409247223 */ /* 0x000fe2000001001e */
[----:B------:R-:W-:Y:S01]  /*11ef0*/  LOP3.LUT R9, R78, 0xffff0000, RZ, 0xc0, !PT ;  /* 0xffff00004e097812 */ /* 0x000fe200078ec0ff */
[C---:B------:R-:W-:Y:S01]  /*11f00*/  FFMA.FTZ R41, R11.reuse, R8, -R40 ;  /* 0x000000080b297223 */ /* 0x040fe20000010828 */
[----:B------:R-:W-:Y:S01]  /*11f10*/  FFMA.FTZ R42, R11, R34, R33 ;  /* 0x000000220b2a7223 */ /* 0x000fe20000010021 */
[----:B------:R-:W-:Y:S01]  /*11f20*/  FMUL.FTZ R11, R24, R29 ;  /* 0x0000001d180b7220 */ /* 0x000fe20000410000 */
[----:B------:R-:W-:-:S02]  /*11f30*/  IMAD.U32 R31, R26, 0x10000, RZ ;  /* 0x000100001a1f7824 */ /* 0x000fc400078e00ff */
[-C--:B------:R-:W-:Y:S01]  /*11f40*/  FMUL.FTZ R33, R24, R9.reuse ;  /* 0x0000000918217220 */ /* 0x080fe20000410000 */
[----:B------:R-:W-:Y:S01]  /*11f50*/  LOP3.LUT R8, R79, 0xffff0000, RZ, 0xc0, !PT ;  /* 0xffff00004f087812 */ /* 0x000fe200078ec0ff */
[----:B------:R-:W-:Y:S01]  /*11f60*/  FFMA.FTZ R24, R4, R9, -R11 ;  /* 0x0000000904187223 */ /* 0x000fe2000001080b */
[----:B------:R-:W-:Y:S01]  /*11f70*/  SHF.L.U32 R11, R76, 0x10, RZ ;  /* 0x000000104c0b7819 */ /* 0x000fe200000006ff */
[----:B------:R-:W-:Y:S01]  /*11f80*/  FFMA.FTZ R34, R4, R29, R33 ;  /* 0x0000001d04227223 */ /* 0x000fe20000010021 */
[----:B------:R-:W-:Y:S01]  /*11f90*/  LOP3.LUT R30, R75, 0xffff0000, RZ, 0xc0, !PT ;  /* 0xffff00004b1e7812 */ /* 0x000fe200078ec0ff */
[----:B------:R-:W-:Y:S02]  /*11fa0*/  IMAD.U32 R9, R80, 0x10000, RZ ;  /* 0x0001000050097824 */ /* 0x000fe400078e00ff */
[----:B------:R-:W-:Y:S01]  /*11fb0*/  FMUL.FTZ R35, R25, R8 ;  /* 0x0000000819237220 */ /* 0x000fe20000410000 */
[----:B------:R-:W-:Y:S01]  /*11fc0*/  FMUL.FTZ R29, R31, R11 ;  /* 0x0000000b1f1d7220 */ /* 0x000fe20000410000 */
[----:B------:R-:W-:Y:S01]  /*11fd0*/  LOP3.LUT R26, R26, 0xffff0000, RZ, 0xc0, !PT ;  /* 0xffff00001a1a7812 */ /* 0x000fe200078ec0ff */
[-C--:B------:R-:W-:Y:S01]  /*11fe0*/  FMUL.FTZ R40, R25, R30.reuse ;  /* 0x0000001e19287220 */ /* 0x080fe20000410000 */
[-C--:B------:R-:W-:Y:S01]  /*11ff0*/  FMUL.FTZ R31, R31, R9.reuse ;  /* 0x000000091f1f7220 */ /* 0x080fe20000410000 */
[----:B------:R-:W-:Y:S01]  /*12000*/  FFMA.FTZ R29, R10, R9, -R29 ;  /* 0x000000090a1d7223 */ /* 0x000fe2000001081d */
[C---:B------:R-:W-:Y:S01]  /*12010*/  FFMA.FTZ R35, R5.reuse, R30, R35 ;  /* 0x0000001e05237223 */ /* 0x040fe20000010023 */
[----:B------:R-:W-:Y:S01]  /*12020*/  FFMA.FTZ R25, R5, R8, -R40 ;  /* 0x0000000805197223 */ /* 0x000fe20000010828 */
[----:B------:R-:W-:Y:S01]  /*12030*/  LOP3.LUT R9, R76, 0xffff0000, RZ, 0xc0, !PT ;  /* 0xffff00004c097812 */ /* 0x000fe200078ec0ff */
[----:B------:R-:W-:Y:S01]  /*12040*/  FFMA.FTZ R10, R10, R11, R31 ;  /* 0x0000000b0a0a7223 */ /* 0x000fe2000001001f */
[----:B------:R-:W-:-:S02]  /*12050*/  LOP3.LUT R27, R27, 0xffff0000, RZ, 0xc0, !PT ;  /* 0xffff00001b1b7812 */ /* 0x000fc400078ec0ff */
[----:B------:R-:W-:Y:S01]  /*12060*/  LOP3.LUT R5, R80, 0xffff0000, RZ, 0xc0, !PT ;  /* 0xffff000050057812 */ /* 0x000fe200078ec0ff */
[C---:B------:R-:W-:Y:S01]  /*12070*/  FMUL.FTZ R11, R26.reuse, R9 ;  /* 0x000000091a0b7220 */ /* 0x040fe20000410000 */
[----:B------:R-:W-:Y:S02]  /*12080*/  LOP3.LUT R8, R77, 0xffff0000, RZ, 0xc0, !PT ;  /* 0xffff00004d087812 */ /* 0x000fe400078ec0ff */
[----:B------:R-:W-:Y:S01]  /*12090*/  LOP3.LUT R4, R81, 0xffff0000, RZ, 0xc0, !PT ;  /* 0xffff000051047812 */ /* 0x000fe200078ec0ff */
[-C--:B------:R-:W-:Y:S01]  /*120a0*/  FMUL.FTZ R30, R26, R5.reuse ;  /* 0x000000051a1e7220 */ /* 0x080fe20000410000 */
[C---:B------:R-:W-:Y:S01]  /*120b0*/  FFMA.FTZ R26, R6.reuse, R5, -R11 ;  /* 0x00000005061a7223 */ /* 0x040fe2000001080b */
[----:B------:R-:W-:Y:S01]  /*120c0*/  FMUL.FTZ R40, R27, R8 ;  /* 0x000000081b287220 */ /* 0x000fe20000410000 */
[----:B------:R-:W-:Y:S01]  /*120d0*/  F2FP.BF16.F32.PACK_AB R5, R25, R38 ;  /* 0x000000261905723e */ /* 0x000fe200000010ff */
[-C--:B------:R-:W-:Y:S01]  /*120e0*/  FMUL.FTZ R27, R27, R4.reuse ;  /* 0x000000041b1b7220 */ /* 0x080fe20000410000 */
[----:B------:R-:W-:Y:S01]  /*120f0*/  FFMA.FTZ R11, R6, R9, R30 ;  /* 0x00000009060b7223 */ /* 0x000fe2000001001e */
[C---:B------:R-:W-:Y:S01]  /*12100*/  FFMA.FTZ R40, R7.reuse, R4, -R40 ;  /* 0x0000000407287223 */ /* 0x040fe20000010828 */
[----:B------:R-:W-:Y:S01]  /*12110*/  F2FP.BF16.F32.PACK_AB R4, R24, R37 ;  /* 0x000000251804723e */ /* 0x000fe200000010ff */
[----:B------:R-:W-:Y:S01]  /*12120*/  FFMA.FTZ R27, R7, R8, R27 ;  /* 0x00000008071b7223 */ /* 0x000fe2000001001b */
[----:B------:R-:W-:-:S02]  /*12130*/  F2FP.BF16.F32.PACK_AB R6, R26, R29 ;  /* 0x0000001d1a06723e */ /* 0x000fc400000010ff */
[----:B------:R-:W-:Y:S02]  /*12140*/  F2FP.BF16.F32.PACK_AB R10, R11, R10 ;  /* 0x0000000a0b0a723e */ /* 0x000fe400000010ff */
[----:B------:R-:W-:Y:S02]  /*12150*/  F2FP.BF16.F32.PACK_AB R7, R40, R41 ;  /* 0x000000292807723e */ /* 0x000fe400000010ff */
[----:B------:R-:W-:Y:S02]  /*12160*/  F2FP.BF16.F32.PACK_AB R8, R34, R39 ;  /* 0x000000272208723e */ /* 0x000fe400000010ff */
[----:B------:R-:W-:Y:S01]  /*12170*/  F2FP.BF16.F32.PACK_AB R9, R35, R36 ;  /* 0x000000242309723e */ /* 0x000fe200000010ff */
[----:B------:R2:W-:Y:S01]  /*12180*/  STS.128 [R216], R4 ;  /* 0x00000004d8007388 */ /* 0x0005e20000000c00 */
[----:B------:R-:W-:-:S05]  /*12190*/  F2FP.BF16.F32.PACK_AB R11, R27, R42 ;  /* 0x0000002a1b0b723e */ /* 0x000fca00000010ff */
[----:B------:R2:W-:Y:S02]  /*121a0*/  STS.128 [R28+0xc400], R8 ;  /* 0x00c400081c007388 */ /* 0x0005e40000000c00 */
.L_x_2862:
[----:B------:R-:W-:Y:S05]  /*121b0*/  BSYNC B1 ;  /* 0x0000000000017941 */ /* 0x000fea0003800000 */
.L_x_2861:
        /* <DEDUP_REMOVED lines=8> */
[----:B------:R-:W-:Y:S01]  /*12240*/  SHF.R.U64 R32, R56, 0x10, R57 ;  /* 0x0000001038207819 */ /* 0x000fe20000001239 */
[----:B------:R-:W-:Y:S01]  /*12250*/  IMAD.SHL.U32 R7, R7, 0x400, RZ ;  /* 0x0000040007077824 */ /* 0x000fe200078e00ff */
[----:B------:R-:W-:Y:S02]  /*12260*/  LOP3.LUT R4, R5, R220, RZ, 0x3c, !PT ;  /* 0x000000dc05047212 */ /* 0x000fe400078e3cff */
[----:B------:R-:W-:Y:S02]  /*12270*/  PRMT R26, R21, 0x5410, R26 ;  /* 0x00005410151a7816 */ /* 0x000fe4000000001a */
[----:B------:R-:W-:Y:S02]  /*12280*/  LOP3.LUT R7, R7, 0x7fffe000, RZ, 0xc0, !PT ;  /* 0x7fffe00007077812 */ /* 0x000fe400078ec0ff */
[----:B------:R-:W-:Y:S01]  /*12290*/  SHF.R.U32.HI R13, RZ, 0x10, R13 ;  /* 0x00000010ff0d7819 */ /* 0x000fe2000001160d */
[----:B------:R-:W-:Y:S01]  /*122a0*/  IMAD.U32 R27, R26, 0x10000, RZ ;  /* 0x000100001a1b7824 */ /* 0x000fe200078e00ff */
[----:B------:R-:W-:-:S02]  /*122b0*/  IADD3 R9, R4, R7, R183 ;  /* 0x0000000704097210 */ /* 0x000fc40007ffe0b7 */
[----:B------:R-:W1:Y:S01]  /*122c0*/  LDS.128 R4, [R215] ;  /* 0x00000000d7047984 */ /* 0x000e620000000c00 */
[----:B------:R-:W-:Y:S02]  /*122d0*/  PRMT R69, R69, 0x5410, R32 ;  /* 0x0000541045457816 */ /* 0x000fe40000000020 */
[----:B------:R-:W-:Y:S01]  /*122e0*/  IMAD R24, R9, 0x2, R2 ;  /* 0x0000000209187824 */ /* 0x000fe200078e0202 */
[--C-:B------:R-:W-:Y:S02]  /*122f0*/  SHF.R.U64 R30, R14, 0x10, R15.reuse ;  /* 0x000000100e1e7819 */ /* 0x100fe4000000120f */
[----:B------:R-:W-:Y:S01]  /*12300*/  SHF.R.U32.HI R31, RZ, 0x10, R15 ;  /* 0x00000010ff1f7819 */ /* 0x000fe2000001160f */
[----:B------:R-:W-:Y:S01]  /*12310*/  IMAD.U32 R25, R69, 0x10000, RZ ;  /* 0x0001000045197824 */ /* 0x000fe200078e00ff */
[----:B------:R-:W2:Y:S01]  /*12320*/  LDS.128 R8, [R24+0xc400] ;  /* 0x00c4000018087984 */ /* 0x000ea20000000c00 */
[----:B------:R-:W-:Y:S02]  /*12330*/  PRMT R71, R71, 0x5410, R28 ;  /* 0x0000541047477816 */ /* 0x000fe4000000001c */
[----:B------:R-:W-:-:S02]  /*12340*/  SHF.R.U32.HI R57, RZ, 0x10, R57 ;  /* 0x00000010ff397819 */ /* 0x000fc40000011639 */
[----:B------:R-:W-:Y:S02]  /*12350*/  PRMT R28, R20, 0x5410, R13 ;  /* 0x00005410141c7816 */ /* 0x000fe4000000000d */
[----:B------:R-:W-:Y:S02]  /*12360*/  PRMT R31, R0, 0x5410, R31 ;  /* 0x00005410001f7816 */ /* 0x000fe4000000001f */
[----:B------:R-:W-:Y:S01]  /*12370*/  SHF.R.U32.HI R58, RZ, 0x10, R59 ;  /* 0x00000010ff3a7819 */ /* 0x000fe2000001163b */
[----:B------:R-:W-:Y:S01]  /*12380*/  IMAD.U32 R29, R28, 0x10000, RZ ;  /* 0x000100001c1d7824 */ /* 0x000fe200078e00ff */
[----:B------:R-:W-:Y:S01]  /*12390*/  PRMT R70, R70, 0x5410, R57 ;  /* 0x0000541046467816 */ /* 0x000fe20000000039 */
[----:B------:R-:W-:Y:S01]  /*123a0*/  IMAD.U32 R32, R31, 0x10000, RZ ;  /* 0x000100001f207824 */ /* 0x000fe200078e00ff */
[----:B------:R-:W-:Y:S02]  /*123b0*/  PRMT R73, R73, 0x5410, R58 ;  /* 0x0000541049497816 */ /* 0x000fe4000000003a */
[----:B------:R-:W-:-:S02]  /*123c0*/  LOP3.LUT R26, R26, 0xffff0000, RZ, 0xc0, !PT ;  /* 0xffff00001a1a7812 */ /* 0x000fc400078ec0ff */
[----:B------:R-:W-:Y:S02]  /*123d0*/  LOP3.LUT R69, R69, 0xffff0000, RZ, 0xc0, !PT ;  /* 0xffff000045457812 */ /* 0x000fe400078ec0ff */
[----:B------:R-:W-:Y:S02]  /*123e0*/  PRMT R30, R3, 0x5410, R30 ;  /* 0x00005410031e7816 */ /* 0x000fe4000000001e */
        /* <DEDUP_REMOVED lines=15> */
[----:B------:R-:W-:Y:S01]  /*124e0*/  SHF.L.U32 R14, R70, 0x10, RZ ;  /* 0x00000010460e7819 */ /* 0x000fe200000006ff */
[----:B------:R-:W-:-:S02]  /*124f0*/  IMAD.U32 R21, R11, 0x10000, RZ ;  /* 0x000100000b157824 */ /* 0x000fc400078e00ff */
[C---:B------:R-:W-:Y:S01]  /*12500*/  FFMA.FTZ R33, R0.reuse, R25, -R33 ;  /* 0x0000001900217223 */ /* 0x040fe20000010821 */
[----:B------:R-:W-:Y:S01]  /*12510*/  FMUL.FTZ R25, R15, R29 ;  /* 0x0000001d0f197220 */ /* 0x000fe20000410000 */
[----:B------:R-:W-:Y:S01]  /*12520*/  FFMA.FTZ R35, R0, R27, R35 ;  /* 0x0000001b00237223 */ /* 0x000fe20000010023 */
[----:B------:R-:W-:Y:S02]  /*12530*/  IMAD.U32 R0, R73, 0x10000, RZ ;  /* 0x0001000049007824 */ /* 0x000fe400078e00ff */
[-C--:B------:R-:W-:Y:S01]  /*12540*/  FMUL.FTZ R15, R15, R14.reuse ;  /* 0x0000000e0f0f7220 */ /* 0x080fe20000410000 */
[----:B------:R-:W-:Y:S01]  /*12550*/  FFMA.FTZ R25, R12, R14, -R25 ;  /* 0x0000000e0c197223 */ /* 0x000fe20000010819 */
[C---:B------:R-:W-:Y:S01]  /*12560*/  FMUL.FTZ R14, R21.reuse, R32 ;  /* 0x00000020150e7220 */ /* 0x040fe20000410000 */
[----:B------:R-:W-:Y:S01]  /*12570*/  FMUL.FTZ R27, R21, R0 ;  /* 0x00000000151b7220 */ /* 0x000fe20000410000 */
[----:B------:R-:W-:Y:S01]  /*12580*/  LOP3.LUT R70, R70, 0xffff0000, RZ, 0xc0, !PT ;  /* 0xffff000046467812 */ /* 0x000fe200078ec0ff */
[----:B------:R-:W-:-:S02]  /*12590*/  IMAD.U32 R20, R10, 0x10000, RZ ;  /* 0x000100000a147824 */ /* 0x000fc400078e00ff */
[C---:B------:R-:W-:Y:S01]  /*125a0*/  FFMA.FTZ R21, R13.reuse, R0, -R14 ;  /* 0x000000000d157223 */ /* 0x040fe2000001080e */
[C---:B------:R-:W-:Y:S01]  /*125b0*/  FMUL.FTZ R0, R8.reuse, R26 ;  /* 0x0000001a08007220 */ /* 0x040fe20000410000 */
[----:B------:R-:W-:Y:S01]  /*125c0*/  FMUL.FTZ R14, R8, R69 ;  /* 0x00000045080e7220 */ /* 0x000fe20000410000 */
[----:B------:R-:W-:Y:S02]  /*125d0*/  IMAD.U32 R8, R30, 0x10000, RZ ;  /* 0x000100001e087824 */ /* 0x000fe400078e00ff */
[----:B------:R-:W-:Y:S01]  /*125e0*/  FFMA.FTZ R27, R13, R32, R27 ;  /* 0x000000200d1b7223 */ /* 0x000fe2000001001b */
[----:B------:R-:W-:Y:S01]  /*125f0*/  FFMA.FTZ R15, R12, R29, R15 ;  /* 0x0000001d0c0f7223 */ /* 0x000fe2000001000f */
[----:B------:R-:W-:Y:S01]  /*12600*/  FMUL.FTZ R13, R9, R28 ;  /* 0x0000001c090d7220 */ /* 0x000fe20000410000 */
[----:B------:R-:W-:Y:S01]  /*12610*/  FFMA.FTZ R12, R3, R69, -R0 ;  /* 0x00000045030c7223 */ /* 0x000fe20000010800 */
[----:B------:R-:W-:Y:S01]  /*12620*/  FMUL.FTZ R9, R9, R70 ;  /* 0x0000004609097220 */ /* 0x000fe20000410000 */
[----:B------:R-:W-:Y:S01]  /*12630*/  FFMA.FTZ R14, R3, R26, R14 ;  /* 0x0000001a030e7223 */ /* 0x000fe2000001000e */
[----:B------:R-:W-:-:S02]  /*12640*/  IMAD.U32 R0, R71, 0x10000, RZ ;  /* 0x0001000047007824 */ /* 0x000fc400078e00ff */
[----:B------:R-:W-:Y:S01]  /*12650*/  FMUL.FTZ R26, R20, R8 ;  /* 0x00000008141a7220 */ /* 0x000fe20000410000 */
[C---:B------:R-:W-:Y:S01]  /*12660*/  FFMA.FTZ R70, R4.reuse, R70, -R13 ;  /* 0x0000004604467223 */ /* 0x040fe2000001080d */
[----:B------:R-:W-:Y:S01]  /*12670*/  FFMA.FTZ R28, R4, R28, R9 ;  /* 0x0000001c041c7223 */ /* 0x000fe20000010009 */
[----:B------:R-:W-:Y:S01]  /*12680*/  LOP3.LUT R10, R10, 0xffff0000, RZ, 0xc0, !PT ;  /* 0xffff00000a0a7812 */ /* 0x000fe200078ec0ff */
[-C--:B------:R-:W-:Y:S01]  /*12690*/  FMUL.FTZ R20, R20, R0.reuse ;  /* 0x0000000014147220 */ /* 0x080fe20000410000 */
[----:B------:R-:W-:Y:S01]  /*126a0*/  LOP3.LUT R11, R11, 0xffff0000, RZ, 0xc0, !PT ;  /* 0xffff00000b0b7812 */ /* 0x000fe200078ec0ff */
[C---:B------:R-:W-:Y:S01]  /*126b0*/  FFMA.FTZ R26, R5.reuse, R0, -R26 ;  /* 0x00000000051a7223 */ /* 0x040fe2000001081a */
[----:B------:R-:W-:Y:S01]  /*126c0*/  LOP3.LUT R3, R30, 0xffff0000, RZ, 0xc0, !PT ;  /* 0xffff00001e037812 */ /* 0x000fe200078ec0ff */
[----:B------:R-:W-:Y:S01]  /*126d0*/  FFMA.FTZ R20, R5, R8, R20 ;  /* 0x0000000805147223 */ /* 0x000fe20000010014 */
[----:B------:R-:W-:Y:S02]  /*126e0*/  LOP3.LUT R4, R31, 0xffff0000, RZ, 0xc0, !PT ;  /* 0xffff00001f047812 */ /* 0x000fe400078ec0ff */
[----:B------:R-:W-:Y:S01]  /*126f0*/  LOP3.LUT R71, R71, 0xffff0000, RZ, 0xc0, !PT ;  /* 0xffff000047477812 */ /* 0x000fe200078ec0ff */
[----:B------:R-:W-:Y:S01]  /*12700*/  FMUL.FTZ R5, R10, R3 ;  /* 0x000000030a057220 */ /* 0x000fe20000410000 */
[----:B------:R-:W-:Y:S01]  /*12710*/  LOP3.LUT R0, R73, 0xffff0000, RZ, 0xc0, !PT ;  /* 0xffff000049007812 */ /* 0x000fe200078ec0ff */
[C---:B------:R-:W-:Y:S01]  /*12720*/  FMUL.FTZ R8, R11.reuse, R4 ;  /* 0x000000040b087220 */ /* 0x040fe20000410000 */
[----:B------:R-:W-:Y:S01]  /*12730*/  F2FP.BF16.F32.PACK_AB R9, R28, R15 ;  /* 0x0000000f1c09723e */ /* 0x000fe200000010ff */
[-C--:B------:R-:W-:Y:S01]  /*12740*/  FMUL.FTZ R10, R10, R71.reuse ;  /* 0x000000470a0a7220 */ /* 0x080fe20000410000 */
[C---:B------:R-:W-:Y:S01]  /*12750*/  FFMA.FTZ R71, R6.reuse, R71, -R5 ;  /* 0x0000004706477223 */ /* 0x040fe20000010805 */
[-C--:B------:R-:W-:Y:S01]  /*12760*/  FMUL.FTZ R11, R11, R0.reuse ;  /* 0x000000000b0b7220 */ /* 0x080fe20000410000 */
[C---:B------:R-:W-:Y:S01]  /*12770*/  FFMA.FTZ R0, R7.reuse, R0, -R8 ;  /* 0x0000000007007223 */ /* 0x040fe20000010808 */
[----:B------:R-:W-:Y:S01]  /*12780*/  FFMA.FTZ R3, R6, R3, R10 ;  /* 0x0000000306037223 */ /* 0x000fe2000001000a */
        /* <DEDUP_REMOVED lines=10> */
.L_x_2834:
[----:B------:R-:W-:Y:S05]  /*12830*/  BSYNC B0 ;  /* 0x0000000000007941 */ /* 0x000fea0003800000 */
.L_x_2812:
        /* <DEDUP_REMOVED lines=8> */
.L_x_2810:
[----:B01234-:R-:W2:Y:S02]  /*128c0*/  LDL R0, [R1+0x30] ;  /* 0x0000300001007983 */ /* 0x01fea40000100800 */
[----:B--2---:R-:W-:-:S13]  /*128d0*/  R2UR UR4, R0 ;  /* 0x00000000000472ca */ /* 0x004fda00000e0000 */
[----:B------:R-:W-:-:S05]  /*128e0*/  IMAD.U32 R0, RZ, RZ, UR4 ;  /* 0x00000004ff007e24 */ /* 0x000fca000f8e00ff */
[----:B------:R-:W-:-:S13]  /*128f0*/  ISETP.NE.AND P0, PT, R0, 0x3, PT ;  /* 0x000000030000780c */ /* 0x000fda0003f05270 */
[----:B------:R-:W-:Y:S05]  /*12900*/  @!P0 BRA `(.L_x_2863) ;  /* 0x0000000000048947 */ /* 0x000fea0003800000 */
[----:B------:R-:W-:Y:S01]  /*12910*/  BPT.TRAP 0x1 ;  /* 0x000000040000795c */ /* 0x000fe20000300000 */
.L_x_2863:
[----:B------:R-:W-:Y:S01]  /*12920*/  IMAD R0, R162, 0x8, R2 ;  /* 0x00000008a2007824 */ /* 0x000fe200078e0202 */
[----:B------:R-:W-:-:S04]  /*12930*/  SHF.L.U32 R3, R167, 0x1f, RZ ;  /* 0x0000001fa7037819 */ /* 0x000fc800000006ff */
[----:B------:R0:W1:Y:S01]  /*12940*/  SYNCS.PHASECHK.TRANS64.TRYWAIT P1, [R0+URZ+0x2a830], R3 ;  /* 0x02a83003000075a7 */ /* 0x000062000802017f */
[----:B------:R-:W-:Y:S05]  /*12950*/  @!P0 BRA `(.L_x_2864) ;  /* 0x0000000000048947 */ /* 0x000fea0003800000 */
[----:B------:R-:W-:Y:S01]  /*12960*/  BPT.TRAP 0x1 ;  /* 0x000000040000795c */ /* 0x000fe20000300000 */
.L_x_2864:
[----:B-1----:R-:W-:Y:S05]  /*12970*/  @P1 BRA `(.L_x_2865) ;  /* 0x0000000000081947 */ /* 0x002fea0003800000 */
[----:B------:R-:W1:Y:S02]  /*12980*/  SYNCS.PHASECHK.TRANS64.TRYWAIT P1, [R0+URZ+0x2a830], R3 ;  /* 0x02a83003000075a7 */ /* 0x000e64000802017f */
[----:B-1----:R-:W-:Y:S05]  /*12990*/  @!P1 BRA `(.L_x_2866) ;  /* 0x0000012400bc9947 */ /* 0x002fea0003800000 */
.L_x_2865:
[----:B------:R-:W-:Y:S05]  /*129a0*/  WARPSYNC.ALL ;  /* 0x0000000000007948 */ /* 0x000fea0003800000 */
[----:B01----:R-:W-:Y:S01]  /*129b0*/  VIADD R3, R2, 0x18400 ;  /* 0x0001840002037836 */ /* 0x003fe20000000000 */
        /* <DEDUP_REMOVED lines=36> */
[----:B------:R-:W-:Y:S01]  /*12c00*/  MOV R9, 0x40000040 ;  /* 0x4000004000097802 */ /* 0x000fe20000000f00 */
[----:B------:R-:W-:Y:S01]  /*12c10*/  UIADD3 UR5, UR4, 0x4, URZ ;  /* 0x0000000404057890 */ /* 0x000fe2000fffe03f */
[----:B0-----:R-:W-:Y:S01]  /*12c20*/  IMAD.U32 R10, RZ, RZ, UR8 ;  /* 0x00000008ff0a7e24 */ /* 0x001fe2000f8e00ff */
[----:B------:R-:W-:Y:S01]  /*12c30*/  UIADD3 UR36, UR4, 0x806, URZ ;  /* 0x0000080604247890 */ /* 0x000fe2000fffe03f */
[----:B------:R-:W-:Y:S01]  /*12c40*/  IMAD.U32 R11, RZ, RZ, UR9 ;  /* 0x00000009ff0b7e24 */ /* 0x000fe2000f8e00ff */
[----:B------:R-:W-:-:S04]  /*12c50*/  UMOV UR37, 0x40000040 ;  /* 0x4000004000257882 */ /* 0x000fc80000000000 */
        /* <DEDUP_REMOVED lines=49> */
[----:B0-----:R-:W-:Y:S02]  /*12f70*/  IMAD.U32 R10, RZ, RZ, UR8 ;  /* 0x00000008ff0a7e24 */ /* 0x001fe4000f8e00ff */
        /* <DEDUP_REMOVED lines=46> */
.L_x_2867:
[----:B------:R-:W0:Y:S01]  /*13260*/  LDC R9, c[0x0][0x448] ;  /* 0x00011200ff097b82 */ /* 0x000e220000000800 */
[----:B------:R-:W-:Y:S01]  /*13270*/  ULDC UR4, c[0x0][0x9d8] ;  /* 0x0002760000047ab9 */ /* 0x000fe20000000800 */
[----:B------:R-:W-:Y:S02]  /*13280*/  VIADD R0, R0, 0x2a840 ;  /* 0x0002a84000007836 */ /* 0x000fe40000000000 */
[----:B------:R-:W-:Y:S01]  /*13290*/  FMUL.FTZ R4, R25, UR4 ;  /* 0x0000000419047c20 */ /* 0x000fe20008410000 */
[----:B------:R-:W-:Y:S02]  /*132a0*/  IMAD.MOV.U32 R25, RZ, RZ, -0x60 ;  /* 0xffffffa0ff197424 */ /* 0x000fe400078e00ff */
[----:B------:R-:W-:Y:S01]  /*132b0*/  FMUL.FTZ R26, R26, UR4 ;  /* 0x000000041a1a7c20 */ /* 0x000fe20008410000 */
[----:B------:R-:W-:Y:S01]  /*132c0*/  FMUL.FTZ R27, R27, UR4 ;  /* 0x000000041b1b7c20 */ /* 0x000fe20008410000 */
[----:B------:R-:W-:Y:S01]  /*132d0*/  FMUL.FTZ R30, R30, UR4 ;  /* 0x000000041e1e7c20 */ /* 0x000fe20008410000 */
[----:B------:R-:W-:-:S02]  /*132e0*/  IMAD R25, R72, R25, 0x61 ;  /* 0x0000006148197424 */ /* 0x000fc400078e0219 */
[----:B------:R-:W-:Y:S01]  /*132f0*/  FMUL.FTZ R31, R31, UR4 ;  /* 0x000000041f1f7c20 */ /* 0x000fe20008410000 */
[----:B------:R1:W-:Y:S01]  /*13300*/  MUFU.TANH R82, R27 ;  /* 0x0000001b00527308 */ /* 0x0003e20000002400 */
[----:B------:R-:W-:Y:S01]  /*13310*/  FMUL.FTZ R34, R34, UR4 ;  /* 0x0000000422227c20 */ /* 0x000fe20008410000 */
[----:B------:R-:W-:Y:S02]  /*13320*/  IMAD R25, R188, -0x2, R25 ;  /* 0xfffffffebc197824 */ /* 0x000fe400078e0219 */
        /* <DEDUP_REMOVED lines=11> */
[----:B0-----:R-:W-:Y:S01]  /*133e0*/  ISETP.NE.AND P1, PT, R9, 0x1, PT ;  /* 0x000000010900780c */ /* 0x001fe20003f25270 */
[----:B------:R-:W-:Y:S01]  /*133f0*/  IMAD.IADD R9, R189, 0x1, R184 ;  /* 0x00000001bd097824 */ /* 0x000fe200078e02b8 */
        /* <DEDUP_REMOVED lines=11> */
[----:B------:R-:W4:Y:S01]  /*134b0*/  @P1 LDC R10, c[0x0][0x44c] ;  /* 0x00011300ff0a1b82 */ /* 0x000f220000000800 */
[----:B------:R-:W-:Y:S01]  /*134c0*/  FMUL.FTZ R63, R63, UR4 ;  /* 0x000000043f3f7c20 */ /* 0x000fe20008410000 */
[----:B------:R-:W-:Y:S01]  /*134d0*/  FMUL.FTZ R66, R66, UR4 ;  /* 0x0000000442427c20 */ /* 0x000fe20008410000 */
[----:B------:R-:W-:Y:S01]  /*134e0*/  FMUL.FTZ R67, R67, UR4 ;  /* 0x0000000443437c20 */ /* 0x000fe20008410000 */
[----:B------:R-:W-:Y:S01]  /*134f0*/  FMUL.FTZ R70, R70, UR4 ;  /* 0x0000000446467c20 */ /* 0x000fe20008410000 */
[----:B------:R-:W3:Y:S01]  /*13500*/  MUFU.TANH R34, R34 ;  /* 0x0000002200227308 */ /* 0x000ee20000002400 */
[----:B------:R-:W-:Y:S01]  /*13510*/  FMUL.FTZ R71, R71, UR4 ;  /* 0x0000000447477c20 */ /* 0x000fe20008410000 */
[----:B------:R-:W-:Y:S01]  /*13520*/  FMUL.FTZ R7, R29, UR4 ;  /* 0x000000041d077c20 */ /* 0x000fe20008410000 */
[----:B------:R-:W1:Y:S01]  /*13530*/  @P1 LDC R21, c[0x0][0x450] ;  /* 0x00011400ff151b82 */ /* 0x000e620000000800 */
        /* <DEDUP_REMOVED lines=15> */
[----:B----4-:R-:W-:-:S04]  /*13630*/  @P1 IMAD.HI.U32 R10, R9, R10, RZ ;  /* 0x0000000a090a1227 */ /* 0x010fc800078e00ff */
[----:B------:R-:W-:Y:S01]  /*13640*/  FMUL.FTZ R65, R65, UR4 ;  /* 0x0000000441417c20 */ /* 0x000fe20008410000 */
[----:B------:R-:W-:Y:S01]  /*13650*/  FMUL.FTZ R68, R68, UR4 ;  /* 0x0000000444447c20 */ /* 0x000fe20008410000 */
[----:B------:R-:W-:Y:S01]  /*13660*/  FMUL.FTZ R69, R69, UR4 ;  /* 0x0000000445457c20 */ /* 0x000fe20008410000 */
[----:B------:R-:W-:Y:S01]  /*13670*/  PRMT R0, R177, 0x654, R0 ;  /* 0x00000654b1007816 */ /* 0x000fe20000000000 */
[----:B------:R-:W4:Y:S01]  /*13680*/  MUFU.TANH R39, R39 ;  /* 0x0000002700277308 */ /* 0x000f220000002400 */
[----:B------:R-:W-:Y:S01]  /*13690*/  ULDC UR38, c[0x0][0x9d8] ;  /* 0x0002760000267ab9 */ /* 0x000fe20000000800 */
[----:B------:R-:W-:Y:S01]  /*136a0*/  ULDC UR39, c[0x0][0x9d8] ;  /* 0x0002760000277ab9 */ /* 0x000fe20000000800 */
[----:B-1----:R-:W-:Y:S01]  /*136b0*/  @P1 SHF.R.U32.HI R9, RZ, R21, R10 ;  /* 0x00000015ff091219 */ /* 0x002fe2000001160a */
[--C-:B------:R-:W-:Y:S01]  /*136c0*/  IMAD R10, R72, -0x60, R186.reuse ;  /* 0xffffffa0480a7824 */ /* 0x100fe200078e02ba */
[----:B------:R1:W-:Y:S01]  /*136d0*/  SYNCS.ARRIVE.TRANS64.RED.A1T0 RZ, [R0+URZ], RZ ;  /* 0x000000ff00ff79a7 */ /* 0x0003e2000810043f */
[----:B------:R-:W-:Y:S01]  /*136e0*/  ULDC UR42, c[0x0][0x988] ;  /* 0x00026200002a7ab9 */ /* 0x000fe20000000800 */
[----:B------:R-:W-:Y:S01]  /*136f0*/  ULDC UR43, c[0x0][0x988] ;  /* 0x00026200002b7ab9 */ /* 0x000fe20000000800 */
[----:B------:R-:W2:Y:S01]  /*13700*/  SHFL.IDX PT, R20, R9, 0x1, 0x1c1f ;  /* 0x003c1f0009147f89 */ /* 0x000ea200000e0000 */
[----:B------:R-:W-:Y:S01]  /*13710*/  VIADD R21, R10, 0x60 ;  /* 0x000000600a157836 */ /* 0x000fe20000000000 */
[----:B------:R-:W1:Y:S01]  /*13720*/  MUFU.TANH R42, R42 ;  /* 0x0000002a002a7308 */ /* 0x000e620000002400 */
[----:B------:R-:W-:Y:S01]  /*13730*/  BSSY B0, `(.L_x_2868) ;  /* 0x0000475000007945 */ /* 0x000fe20003800000 */
[----:B------:R-:W1:Y:S01]  /*13740*/  SHFL.IDX PT, R9, R9, RZ, 0x1c1f ;  /* 0x001c1fff09097589 */ /* 0x000e6200000e0000 */
[----:B------:R-:W-:Y:S01]  /*13750*/  IMAD R10, R188, -0x2, R21 ;  /* 0xfffffffebc0a7824 */ /* 0x000fe200078e0215 */
[----:B------:R-:W-:-:S04]  /*13760*/  IADD3 R21, -R185, R25, R186 ;  /* 0x00000019b9157210 */ /* 0x000fc80007ffe1ba */
[----:B------:R-:W1:Y:S08]  /*13770*/  MUFU.TANH R24, R43 ;  /* 0x0000002b00187308 */ /* 0x000e700000002400 */
[----:B------:R-:W1:Y:S01]  /*13780*/  MUFU.TANH R28, R46 ;  /* 0x0000002e001c7308 */ /* 0x000e620000002400 */
[----:B--2---:R-:W-:-:S07]  /*13790*/  VIADDMNMX R27, R20, R21, R10, PT ;  /* 0x00000015141b7246 */ /* 0x004fce000380010a */
[----:B------:R-:W2:Y:S01]  /*137a0*/  MUFU.TANH R47, R47 ;  /* 0x0000002f002f7308 */ /* 0x000ea20000002400 */
[C---:B------:R-:W-:Y:S02]  /*137b0*/  ISETP.GT.AND P2, PT, R27.reuse, RZ, PT ;  /* 0x000000ff1b00720c */ /* 0x040fe40003f44270 */
[C---:B------:R-:W-:Y:S02]  /*137c0*/  ISETP.GT.AND P3, PT, R27.reuse, 0x1, PT ;  /* 0x000000011b00780c */ /* 0x040fe40003f64270 */
[C---:B------:R-:W-:Y:S02]  /*137d0*/  ISETP.GT.AND P4, PT, R27.reuse, 0x8, PT ;  /* 0x000000081b00780c */ /* 0x040fe40003f84270 */
[----:B------:R-:W-:Y:S01]  /*137e0*/  FSEL R84, R26, -INF , P2 ;  /* 0xff8000001a547808 */ /* 0x000fe20001000000 */
[----:B------:R-:W2:Y:S01]  /*137f0*/  MUFU.TANH R32, R50 ;  /* 0x0000003200207308 */ /* 0x000ea20000002400 */
[----:B------:R-:W-:Y:S02]  /*13800*/  FSEL R82, R82, -INF , P3 ;  /* 0xff80000052527808 */ /* 0x000fe40001800000 */
[----:B------:R-:W-:-:S02]  /*13810*/  ISETP.GT.AND P2, PT, R27, 0x9, PT ;  /* 0x000000091b00780c */ /* 0x000fc40003f44270 */
[----:B0-----:R-:W-:Y:S02]  /*13820*/  FSEL R80, R30, -INF , P4 ;  /* 0xff8000001e507808 */ /* 0x001fe40002000000 */
[----:B------:R-:W-:Y:S01]  /*13830*/  FMNMX.FTZ R25, R84, R82, !PT ;  /* 0x0000005254197209 */ /* 0x000fe20007810000 */
[----:B------:R-:W0:Y:S01]  /*13840*/  MUFU.TANH R51, R51 ;  /* 0x0000003300337308 */ /* 0x000e220000002400 */
[----:B------:R-:W-:Y:S02]  /*13850*/  ISETP.GT.AND P3, PT, R27, 0x10, PT ;  /* 0x000000101b00780c */ /* 0x000fe40003f64270 */
[----:B---3--:R-:W-:Y:S02]  /*13860*/  FSEL R78, R31, -INF , P2 ;  /* 0xff8000001f4e7808 */ /* 0x008fe40001000000 */
[----:B------:R-:W-:Y:S02]  /*13870*/  FMNMX.FTZ R25, R80, R25, !PT ;  /* 0x0000001950197209 */ /* 0x000fe40007810000 */
[----:B------:R-:W-:Y:S01]  /*13880*/  ISETP.GT.AND P2, PT, R27, 0x11, PT ;  /* 0x000000111b00780c */ /* 0x000fe20003f44270 */
[----:B------:R-:W3:Y:S01]  /*13890*/  MUFU.TANH R38, R54 ;  /* 0x0000003600267308 */ /* 0x000ee20000002400 */
[----:B------:R-:W-:-:S02]  /*138a0*/  FSEL R76, R34, -INF , P3 ;  /* 0xff800000224c7808 */ /* 0x000fc40001800000 */
[----:B------:R-:W-:Y:S02]  /*138b0*/  FMNMX.FTZ R25, R78, R25, !PT ;  /* 0x000000194e197209 */ /* 0x000fe40007810000 */
[----:B------:R-:W-:Y:S02]  /*138c0*/  ISETP.GT.AND P3, PT, R27, 0x18, PT ;  /* 0x000000181b00780c */ /* 0x000fe40003f64270 */
[----:B------:R-:W-:Y:S01]  /*138d0*/  FSEL R74, R35, -INF , P2 ;  /* 0xff800000234a7808 */ /* 0x000fe20001000000 */
[----:B------:R-:W3:Y:S01]  /*138e0*/  MUFU.TANH R40, R55 ;  /* 0x0000003700287308 */ /* 0x000ee20000002400 */
[----:B------:R-:W-:Y:S02]  /*138f0*/  FMNMX.FTZ R25, R76, R25, !PT ;  /* 0x000000194c197209 */ /* 0x000fe40007810000 */
[----:B------:R-:W-:Y:S02]  /*13900*/  ISETP.GT.AND P2, PT, R27, 0x19, PT ;  /* 0x000000191b00780c */ /* 0x000fe40003f44270 */
[----:B------:R-:W-:-:S02]  /*13910*/  FSEL R36, R36, -INF , P3 ;  /* 0xff80000024247808 */ /* 0x000fc40001800000 */
[----:B------:R-:W-:Y:S01]  /*13920*/  FMNMX.FTZ R25, R74, R25, !PT ;  /* 0x000000194a197209 */ /* 0x000fe20007810000 */
[----:B------:R-:W3:Y:S01]  /*13930*/  MUFU.TANH R58, R58 ;  /* 0x0000003a003a7308 */ /* 0x000ee20000002400 */
[----:B------:R-:W-:Y:S02]  /*13940*/  ISETP.GT.AND P3, PT, R27, 0x20, PT ;  /* 0x000000201b00780c */ /* 0x000fe40003f64270 */
[----:B----4-:R-:W-:Y:S02]  /*13950*/  FSEL R26, R39, -INF , P2 ;  /* 0xff800000271a7808 */ /* 0x010fe40001000000 */
[----:B------:R-:W-:Y:S02]  /*13960*/  FMNMX.FTZ R25, R36, R25, !PT ;  /* 0x0000001924197209 */ /* 0x000fe40007810000 */
[----:B------:R-:W-:Y:S01]  /*13970*/  ISETP.GT.AND P2, PT, R27, 0x21, PT ;  /* 0x000000211b00780c */ /* 0x000fe20003f44270 */
[----:B------:R-:W4:Y:S01]  /*13980*/  MUFU.TANH R46, R59 ;  /* 0x0000003b002e7308 */ /* 0x000f220000002400 */
[----:B-1----:R-:W-:-:S02]  /*13990*/  FSEL R20, R42, -INF , P3 ;  /* 0xff8000002a147808 */ /* 0x002fc40001800000 */
[----:B------:R-:W-:Y:S02]  /*139a0*/  FMNMX.FTZ R25, R26, R25, !PT ;  /* 0x000000191a197209 */ /* 0x000fe40007810000 */
[C---:B------:R-:W-:Y:S02]  /*139b0*/  ISETP.GT.AND P3, PT, R27.reuse, 0x28, PT ;  /* 0x000000281b00780c */ /* 0x040fe40003f64270 */
[----:B------:R-:W-:Y:S01]  /*139c0*/  FSEL R24, R24, -INF , P2 ;  /* 0xff80000018187808 */ /* 0x000fe20001000000 */
[----:B------:R-:W1:Y:S01]  /*139d0*/  MUFU.TANH R50, R62 ;  /* 0x0000003e00327308 */ /* 0x000e620000002400 */
[----:B------:R-:W-:Y:S02]  /*139e0*/  FMNMX.FTZ R25, R20, R25, !PT ;  /* 0x0000001914197209 */ /* 0x000fe40007810000 */
[----:B------:R-:W-:Y:S02]  /*139f0*/  ISETP.GT.AND P2, PT, R27, 0x29, PT ;  /* 0x000000291b00780c */ /* 0x000fe40003f44270 */
[----:B------:R-:W-:-:S02]  /*13a00*/  FSEL R28, R28, -INF , P3 ;  /* 0xff8000001c1c7808 */ /* 0x000fc40001800000 */
[----:B------:R-:W-:Y:S01]  /*13a10*/  FMNMX.FTZ R25, R24, R25, !PT ;  /* 0x0000001918197209 */ /* 0x000fe20007810000 */
[----:B------:R-:W1:Y:S01]  /*13a20*/  MUFU.TANH R63, R63 ;  /* 0x0000003f003f7308 */ /* 0x000e620000002400 */
[----:B------:R-:W-:Y:S02]  /*13a30*/  ISETP.GT.AND P3, PT, R27, 0x30, PT ;  /* 0x000000301b00780c */ /* 0x000fe40003f64270 */
[----:B--2---:R-:W-:Y:S02]  /*13a40*/  FSEL R30, R47, -INF , P2 ;  /* 0xff8000002f1e7808 */ /* 0x004fe40001000000 */
[----:B------:R-:W-:Y:S02]  /*13a50*/  FMNMX.FTZ R25, R28, R25, !PT ;  /* 0x000000191c197209 */ /* 0x000fe40007810000 */
[----:B------:R-:W-:Y:S01]  /*13a60*/  ISETP.GT.AND P2, PT, R27, 0x31, PT ;  /* 0x000000311b00780c */ /* 0x000fe20003f44270 */
[----:B------:R-:W2:Y:S01]  /*13a70*/  MUFU.TANH R66, R66 ;  /* 0x0000004200427308 */ /* 0x000ea20000002400 */
[----:B------:R-:W-:-:S02]  /*13a80*/  FSEL R32, R32, -INF , P3 ;  /* 0xff80000020207808 */ /* 0x000fc40001800000 */
[----:B------:R-:W-:Y:S02]  /*13a90*/  FMNMX.FTZ R25, R30, R25, !PT ;  /* 0x000000191e197209 */ /* 0x000fe40007810000 */
[----:B------:R-:W-:Y:S02]  /*13aa0*/  ISETP.GT.AND P3, PT, R27, 0x38, PT ;  /* 0x000000381b00780c */ /* 0x000fe40003f64270 */
[----:B0-----:R-:W-:Y:S01]  /*13ab0*/  FSEL R34, R51, -INF , P2 ;  /* 0xff80000033227808 */ /* 0x001fe20001000000 */
[----:B------:R-:W0:Y:S01]  /*13ac0*/  MUFU.TANH R62, R67 ;  /* 0x00000043003e7308 */ /* 0x000e220000002400 */
[----:B------:R-:W-:Y:S02]  /*13ad0*/  FMNMX.FTZ R25, R32, R25, !PT ;  /* 0x0000001920197209 */ /* 0x000fe40007810000 */
[----:B------:R-:W-:Y:S02]  /*13ae0*/  ISETP.GT.AND P2, PT, R27, 0x39, PT ;  /* 0x000000391b00780c */ /* 0x000fe40003f44270 */
[----:B---3--:R-:W-:-:S02]  /*13af0*/  FSEL R38, R38, -INF , P3 ;  /* 0xff80000026267808 */ /* 0x008fc40001800000 */
[----:B------:R-:W-:Y:S01]  /*13b00*/  FMNMX.FTZ R25, R34, R25, !PT ;  /* 0x0000001922197209 */ /* 0x000fe20007810000 */
[----:B------:R-:W3:Y:S01]  /*13b10*/  MUFU.TANH R70, R70 ;  /* 0x0000004600467308 */ /* 0x000ee20000002400 */
[C---:B------:R-:W-:Y:S02]  /*13b20*/  ISETP.GT.AND P3, PT, R27.reuse, 0x40, PT ;  /* 0x000000401b00780c */ /* 0x040fe40003f64270 */
[----:B------:R-:W-:Y:S02]  /*13b30*/  FSEL R40, R40, -INF , P2 ;  /* 0xff80000028287808 */ /* 0x000fe40001000000 */
[----:B------:R-:W-:Y:S02]  /*13b40*/  FMNMX.FTZ R25, R38, R25, !PT ;  /* 0x0000001926197209 */ /* 0x000fe40007810000 */
[----:B------:R-:W-:Y:S01]  /*13b50*/  ISETP.GT.AND P2, PT, R27, 0x41, PT ;  /* 0x000000411b00780c */ /* 0x000fe20003f44270 */
[----:B------:R-:W3:Y:S01]  /*13b60*/  MUFU.TANH R54, R71 ;  /* 0x0000004700367308 */ /* 0x000ee20000002400 */
[----:B------:R-:W-:-:S02]  /*13b70*/  FSEL R42, R58, -INF , P3 ;  /* 0xff8000003a2a7808 */ /* 0x000fc40001800000 */
[----:B------:R-:W-:Y:S02]  /*13b80*/  FMNMX.FTZ R25, R40, R25, !PT ;  /* 0x0000001928197209 */ /* 0x000fe40007810000 */
[C---:B------:R-:W-:Y:S02]  /*13b90*/  ISETP.GT.AND P3, PT, R27.reuse, 0x48, PT ;  /* 0x000000481b00780c */ /* 0x040fe40003f64270 */
[----:B----4-:R-:W-:Y:S01]  /*13ba0*/  FSEL R46, R46, -INF , P2 ;  /* 0xff8000002e2e7808 */ /* 0x010fe20001000000 */
[----:B------:R-:W4:Y:S01]  /*13bb0*/  MUFU.TANH R3, R3 ;  /* 0x0000000300037308 */ /* 0x000f220000002400 */
[----:B------:R-:W-:Y:S02]  /*13bc0*/  FMNMX.FTZ R25, R42, R25, !PT ;  /* 0x000000192a197209 */ /* 0x000fe40007810000 */
[----:B------:R-:W-:Y:S02]  /*13bd0*/  ISETP.GT.AND P2, PT, R27, 0x49, PT ;  /* 0x000000491b00780c */ /* 0x000fe40003f44270 */
[----:B-1----:R-:W-:-:S02]  /*13be0*/  FSEL R50, R50, -INF , P3 ;  /* 0xff80000032327808 */ /* 0x002fc40001800000 */
[----:B------:R-:W-:Y:S01]  /*13bf0*/  FMNMX.FTZ R25, R46, R25, !PT ;  /* 0x000000192e197209 */ /* 0x000fe20007810000 */
[----:B------:R-:W1:Y:S01]  /*13c00*/  MUFU.TANH R4, R4 ;  /* 0x0000000400047308 */ /* 0x000e620000002400 */
[----:B------:R-:W-:Y:S02]  /*13c10*/  ISETP.GT.AND P3, PT, R27, 0x50, PT ;  /* 0x000000501b00780c */ /* 0x000fe40003f64270 */
[----:B------:R-:W-:Y:S02]  /*13c20*/  FSEL R58, R63, -INF , P2 ;  /* 0xff8000003f3a7808 */ /* 0x000fe40001000000 */
[----:B------:R-:W-:Y:S01]  /*13c30*/  FMNMX.FTZ R29, R50, R25, !PT ;  /* 0x00000019321d7209 */ /* 0x000fe20007810000 */
[----:B------:R-:W-:Y:S01]  /*13c40*/  FMUL.FTZ R25, R44, UR4 ;  /* 0x000000042c197c20 */ /* 0x000fe20008410000 */
[----:B------:R-:W-:Y:S01]  /*13c50*/  ISETP.GT.AND P2, PT, R27, 0x51, PT ;  /* 0x000000511b00780c */ /* 0x000fe20003f44270 */
[----:B------:R-:W1:Y:S01]  /*13c60*/  MUFU.TANH R5, R5 ;  /* 0x0000000500057308 */ /* 0x000e620000002400 */
[----:B--2---:R-:W-:Y:S01]  /*13c70*/  FSEL R44, R66, -INF , P3 ;  /* 0xff800000422c7808 */ /* 0x004fe20001800000 */
[----:B------:R-:W-:Y:S01]  /*13c80*/  ULDC UR4, c[0x0][0x988] ;  /* 0x0002620000047ab9 */ /* 0x000fe20000000800 */
[----:B------:R-:W-:-:S02]  /*13c90*/  FMNMX.FTZ R29, R58, R29, !PT ;  /* 0x0000001d3a1d7209 */ /* 0x000fc40007810000 */
[C---:B------:R-:W-:Y:S02]  /*13ca0*/  ISETP.GT.AND P3, PT, R27.reuse, 0x58, PT ;  /* 0x000000581b00780c */ /* 0x040fe40003f64270 */
[----:B0-----:R-:W-:Y:S01]  /*13cb0*/  FSEL R62, R62, -INF , P2 ;  /* 0xff8000003e3e7808 */ /* 0x001fe20001000000 */
[----:B------:R-:W0:Y:S01]  /*13cc0*/  MUFU.TANH R7, R7 ;  /* 0x0000000700077308 */ /* 0x000e220000002400 */
[----:B------:R-:W-:Y:S02]  /*13cd0*/  FMNMX.FTZ R29, R44, R29, !PT ;  /* 0x0000001d2c1d7209 */ /* 0x000fe40007810000 */
[----:B------:R-:W-:Y:S02]  /*13ce0*/  ISETP.GT.AND P2, PT, R27, 0x59, PT ;  /* 0x000000591b00780c */ /* 0x000fe40003f44270 */
[----:B---3--:R-:W-:Y:S02]  /*13cf0*/  FSEL R66, R70, -INF , P3 ;  /* 0xff80000046427808 */ /* 0x008fe40001800000 */
[----:B------:R-:W-:Y:S01]  /*13d00*/  FMNMX.FTZ R29, R62, R29, !PT ;  /* 0x0000001d3e1d7209 */ /* 0x000fe20007810000 */
[----:B------:R2:W-:Y:S01]  /*13d10*/  MUFU.TANH R31, R25 ;  /* 0x00000019001f7308 */ /* 0x0005e20000002400 */
[----:B------:R-:W-:-:S02]  /*13d20*/  FSEL R54, R54, -INF , P2 ;  /* 0xff80000036367808 */ /* 0x000fc40001000000 */
[----:B------:R-:W-:Y:S02]  /*13d30*/  FMNMX.FTZ R29, R66, R29, !PT ;  /* 0x0000001d421d7209 */ /* 0x000fe40007810000 */
[----:B------:R-:W-:Y:S02]  /*13d40*/  MOV R35, R184 ;  /* 0x000000b800237202 */ /* 0x000fe40000000f00 */
[----:B------:R-:W-:Y:S01]  /*13d50*/  FMNMX.FTZ R29, R54, R29, !PT ;  /* 0x0000001d361d7209 */ /* 0x000fe20007810000 */
[----:B------:R-:W3:Y:S01]  /*13d60*/  MUFU.TANH R8, R8 ;  /* 0x0000000800087308 */ /* 0x000ee20000002400 */
[----:B--2---:R-:W-:Y:S01]  /*13d70*/  VIADDMNMX R25, R9, R21, R10, PT ;  /* 0x0000001509197246 */ /* 0x004fe2000380010a */
[----:B------:R-:W-:Y:S02]  /*13d80*/  IMAD.U32 R9, RZ, RZ, UR4 ;  /* 0x00000004ff097e24 */ /* 0x000fe4000f8e00ff */
[----:B------:R-:W2:Y:S01]  /*13d90*/  SHFL.BFLY PT, R70, R29, 0x2, 0x1f ;  /* 0x0c401f001d467f89 */ /* 0x000ea200000e0000 */
[----:B------:R-:W-:-:S02]  /*13da0*/  ISETP.GT.AND P2, PT, R25, RZ, PT ;  /* 0x000000ff1900720c */ /* 0x000fc40003f44270 */
[C---:B------:R-:W-:Y:S01]  /*13db0*/  ISETP.GT.AND P3, PT, R25.reuse, 0x1, PT ;  /* 0x000000011900780c */ /* 0x040fe20003f64270 */
[----:B------:R-:W3:Y:S01]  /*13dc0*/  MUFU.TANH R11, R11 ;  /* 0x0000000b000b7308 */ /* 0x000ee20000002400 */
[----:B------:R-:W-:Y:S02]  /*13dd0*/  ISETP.GT.AND P4, PT, R25, 0x8, PT ;  /* 0x000000081900780c */ /* 0x000fe40003f84270 */
[----:B----4-:R-:W-:Y:S02]  /*13de0*/  FSEL R21, R3, -INF , P2 ;  /* 0xff80000003157808 */ /* 0x010fe40001000000 */
[----:B-1----:R-:W-:Y:S02]  /*13df0*/  FSEL R94, R4, -INF , P3 ;  /* 0xff800000045e7808 */ /* 0x002fe40001800000 */
[----:B------:R-:W-:Y:S01]  /*13e00*/  ISETP.GT.AND P2, PT, R25, 0x9, PT ;  /* 0x000000091900780c */ /* 0x000fe20003f44270 */
[----:B------:R-:W1:Y:S01]  /*13e10*/  MUFU.TANH R13, R13 ;  /* 0x0000000d000d7308 */ /* 0x000e620000002400 */
[----:B------:R-:W-:-:S02]  /*13e20*/  FSEL R86, R5, -INF , P4 ;  /* 0xff80000005567808 */ /* 0x000fc40002000000 */
[----:B------:R-:W-:Y:S02]  /*13e30*/  FMNMX.FTZ R3, R21, R94, !PT ;  /* 0x0000005e15037209 */ /* 0x000fe40007810000 */
[----:B------:R-:W-:Y:S02]  /*13e40*/  ISETP.GT.AND P3, PT, R25, 0x10, PT ;  /* 0x000000101900780c */ /* 0x000fe40003f64270 */
[----:B0-----:R-:W-:Y:S01]  /*13e50*/  FSEL R88, R7, -INF , P2 ;  /* 0xff80000007587808 */ /* 0x001fe20001000000 */
[----:B------:R-:W0:Y:S01]  /*13e60*/  MUFU.TANH R12, R12 ;  /* 0x0000000c000c7308 */ /* 0x000e220000002400 */
[----:B------:R-:W-:Y:S02]  /*13e70*/  FMNMX.FTZ R3, R86, R3, !PT ;  /* 0x0000000356037209 */ /* 0x000fe40007810000 */
[----:B------:R-:W-:Y:S02]  /*13e80*/  ISETP.GT.AND P2, PT, R25, 0x11, PT ;  /* 0x000000111900780c */ /* 0x000fe40003f44270 */
[----:B--2---:R-:W-:-:S02]  /*13e90*/  FMNMX.FTZ R70, R29, R70, !PT ;  /* 0x000000461d467209 */ /* 0x004fc40007810000 */
[----:B---3--:R-:W-:Y:S01]  /*13ea0*/  FSEL R90, R8, -INF , P3 ;  /* 0xff800000085a7808 */ /* 0x008fe20001800000 */
[----:B------:R-:W-:Y:S01]  /*13eb0*/  MUFU.TANH R15, R15 ;  /* 0x0000000f000f7308 */ /* 0x000fe20000002400 */
[----:B------:R-:W-:Y:S01]  /*13ec0*/  FMNMX.FTZ R3, R88, R3, !PT ;  /* 0x0000000358037209 */ /* 0x000fe20007810000 */
[----:B------:R-:W2:Y:S01]  /*13ed0*/  SHFL.BFLY PT, R27, R70, 0x1, 0x1f ;  /* 0x0c201f00461b7f89 */ /* 0x000ea200000e0000 */
[----:B------:R-:W-:Y:S01]  /*13ee0*/  ISETP.GT.AND P4, PT, R25, 0x18, PT ;  /* 0x000000181900780c */ /* 0x000fe20003f84270 */
[----:B------:R-:W3:Y:S01]  /*13ef0*/  @P1 LDC R29, c[0x0][0x44c] ;  /* 0x00011300ff1d1b82 */ /* 0x000ee20000000800 */
[----:B------:R-:W-:Y:S02]  /*13f00*/  FSEL R92, R11, -INF , P2 ;  /* 0xff8000000b5c7808 */ /* 0x000fe40001000000 */
[----:B------:R-:W-:Y:S01]  /*13f10*/  FMNMX.FTZ R5, R90, R3, !PT ;  /* 0x000000035a057209 */ /* 0x000fe20007810000 */
[----:B------:R-:W4:Y:S01]  /*13f20*/  MUFU.TANH R14, R14 ;  /* 0x0000000e000e7308 */ /* 0x000f220000002400 */
[----:B------:R-:W-:-:S02]  /*13f30*/  ISETP.GT.AND P2, PT, R25, 0x19, PT ;  /* 0x000000191900780c */ /* 0x000fc40003f44270 */
[----:B-1----:R-:W-:Y:S02]  /*13f40*/  FSEL R96, R13, -INF , P4 ;  /* 0xff8000000d607808 */ /* 0x002fe40002000000 */
[----:B------:R-:W-:Y:S02]  /*13f50*/  FMNMX.FTZ R5, R92, R5, !PT ;  /* 0x000000055c057209 */ /* 0x000fe40007810000 */
[----:B0-----:R-:W-:Y:S01]  /*13f60*/  FSEL R98, R12, -INF , P2 ;  /* 0xff8000000c627808 */ /* 0x001fe20001000000 */
[----:B------:R-:W0:Y:S01]  /*13f70*/  MUFU.TANH R45, R45 ;  /* 0x0000002d002d7308 */ /* 0x000e220000002400 */
[----:B------:R-:W-:Y:S02]  /*13f80*/  FMNMX.FTZ R5, R96, R5, !PT ;  /* 0x0000000560057209 */ /* 0x000fe40007810000 */
[----:B------:R-:W-:Y:S02]  /*13f90*/  ISETP.GT.AND P2, PT, R25, 0x21, PT ;  /* 0x000000211900780c */ /* 0x000fe40003f44270 */
[----:B------:R-:W-:-:S03]  /*13fa0*/  FMNMX.FTZ R5, R98, R5, !PT ;  /* 0x0000000562057209 */ /* 0x000fc60007810000 */
[----:B------:R-:W1:Y:S01]  /*13fb0*/  MUFU.TANH R48, R48 ;  /* 0x0000003000307308 */ /* 0x000e620000002400 */
[----:B----4-:R-:W-:Y:S02]  /*13fc0*/  FSEL R100, R14, -INF , P2 ;  /* 0xff8000000e647808 */ /* 0x010fe40001000000 */
[----:B--2---:R-:W-:Y:S01]  /*13fd0*/  FMNMX.FTZ R10, R70, R27, !PT ;  /* 0x0000001b460a7209 */ /* 0x004fe20007810000 */
[----:B---3--:R-:W-:Y:S01]  /*13fe0*/  @P1 IMAD.HI.U32 R29, R184, R29, RZ ;  /* 0x0000001db81d1227 */ /* 0x008fe200078e00ff */
[----:B------:R-:W-:Y:S02]  /*13ff0*/  ISETP.GT.AND P2, PT, R25, 0x29, PT ;  /* 0x000000291900780c */ /* 0x000fe40003f44270 */
[C---:B------:R-:W-:Y:S01]  /*14000*/  FSETP.NEU.FTZ.AND P3, PT, R10.reuse, -INF , PT ;  /* 0xff8000000a00780b */ /* 0x040fe20003f7d000 */
[----:B------:R-:W-:Y:S01]  /*14010*/  FMUL.FTZ R4, R10, R9 ;  /* 0x000000090a047220 */ /* 0x000fe20000410000 */
[----:B------:R-:W2:Y:S01]  /*14020*/  MUFU.TANH R49, R49 ;  /* 0x0000003100317308 */ /* 0x000ea20000002400 */
[----:B0-----:R-:W-:-:S02]  /*14030*/  FSEL R102, R45, -INF , P2 ;  /* 0xff8000002d667808 */ /* 0x001fc40001000000 */
[C---:B------:R-:W-:Y:S02]  /*14040*/  ISETP.GT.AND P2, PT, R25.reuse, 0x31, PT ;  /* 0x000000311900780c */ /* 0x040fe40003f44270 */
[----:B------:R-:W-:Y:S02]  /*14050*/  FSEL R3, R4, RZ, P3 ;  /* 0x000000ff04037208 */ /* 0x000fe40001800000 */
[----:B------:R-:W-:Y:S01]  /*14060*/  ISETP.GT.AND P3, PT, R25, 0x20, PT ;  /* 0x000000201900780c */ /* 0x000fe20003f64270 */
[----:B------:R-:W0:Y:S02]  /*14070*/  MUFU.TANH R52, R52 ;  /* 0x0000003400347308 */ /* 0x000e240000002400 */
[-CC-:B------:R-:W-:Y:S01]  /*14080*/  FFMA.FTZ R157, R84, R9.reuse, -R3.reuse ;  /* 0x00000009549d7223 */ /* 0x180fe20000010803 */
[----:B------:R-:W-:Y:S01]  /*14090*/  FSEL R84, R15, -INF , P3 ;  /* 0xff8000000f547808 */ /* 0x000fe20001800000 */
[-CC-:B------:R-:W-:Y:S01]  /*140a0*/  FFMA.FTZ R4, R82, R9.reuse, -R3.reuse ;  /* 0x0000000952047223 */ /* 0x180fe20000010803 */
[----:B------:R-:W-:Y:S01]  /*140b0*/  ISETP.GT.AND P3, PT, R25, 0x28, PT ;  /* 0x000000281900780c */ /* 0x000fe20003f64270 */
[--C-:B------:R-:W-:Y:S01]  /*140c0*/  FFMA.FTZ R159, R80, R9, -R3.reuse ;  /* 0x00000009509f7223 */ /* 0x100fe20000010803 */
[----:B------:R-:W-:Y:S01]  /*140d0*/  FMNMX.FTZ R5, R84, R5, !PT ;  /* 0x0000000554057209 */ /* 0x000fe20007810000 */
[----:B------:R-:W3:Y:S01]  /*140e0*/  MUFU.TANH R53, R53 ;  /* 0x0000003500357308 */ /* 0x000ee20000002400 */
[----:B------:R-:W-:Y:S01]  /*140f0*/  FSEL R82, R31, -INF , P3 ;  /* 0xff8000001f527808 */ /* 0x000fe20001800000 */
[--C-:B------:R-:W-:Y:S01]  /*14100*/  FFMA.FTZ R12, R78, R9, -R3.reuse ;  /* 0x000000094e0c7223 */ /* 0x100fe20000010803 */
[----:B------:R-:W-:Y:S01]  /*14110*/  FMNMX.FTZ R5, R100, R5, !PT ;  /* 0x0000000564057209 */ /* 0x000fe20007810000 */
[-CC-:B------:R-:W-:Y:S01]  /*14120*/  FFMA.FTZ R155, R36, R9.reuse, -R3.reuse ;  /* 0x00000009249b7223 */ /* 0x180fe20000010803 */
[C---:B------:R-:W-:Y:S01]  /*14130*/  ISETP.GT.AND P3, PT, R25.reuse, 0x30, PT ;  /* 0x000000301900780c */ /* 0x040fe20003f64270 */
[--C-:B------:R-:W-:Y:S01]  /*14140*/  FFMA.FTZ R147, R38, R9, -R3.reuse ;  /* 0x0000000926937223 */ /* 0x100fe20000010803 */
[----:B------:R-:W-:Y:S01]  /*14150*/  FMNMX.FTZ R5, R82, R5, !PT ;  /* 0x0000000552057209 */ /* 0x000fe20007810000 */
[----:B------:R-:W4:Y:S01]  /*14160*/  MUFU.TANH R56, R56 ;  /* 0x0000003800387308 */ /* 0x000f220000002400 */
[----:B-1----:R-:W-:Y:S01]  /*14170*/  FSEL R80, R48, -INF , P3 ;  /* 0xff80000030507808 */ /* 0x002fe20001800000 */
[--C-:B------:R-:W-:Y:S01]  /*14180*/  FFMA.FTZ R38, R40, R9, -R3.reuse ;  /* 0x0000000928267223 */ /* 0x100fe20000010803 */
[----:B------:R-:W-:Y:S01]  /*14190*/  FMNMX.FTZ R5, R102, R5, !PT ;  /* 0x0000000566057209 */ /* 0x000fe20007810000 */
[----:B------:R-:W1:Y:S01]  /*141a0*/  @P1 LDC R40, c[0x0][0x450] ;  /* 0x00011400ff281b82 */ /* 0x000e620000000800 */
[----:B------:R-:W-:Y:S01]  /*141b0*/  ISETP.GT.AND P3, PT, R25, 0x38, PT ;  /* 0x000000381900780c */ /* 0x000fe20003f64270 */
[--C-:B------:R-:W-:Y:S01]  /*141c0*/  FFMA.FTZ R153, R76, R9, -R3.reuse ;  /* 0x000000094c997223 */ /* 0x100fe20000010803 */
[----:B--2---:R-:W-:Y:S01]  /*141d0*/  FSEL R104, R49, -INF , P2 ;  /* 0xff80000031687808 */ /* 0x004fe20001000000 */
[----:B------:R-:W2:Y:S01]  /*141e0*/  MUFU.TANH R57, R57 ;  /* 0x0000003900397308 */ /* 0x000ea20000002400 */
[----:B------:R-:W-:Y:S01]  /*141f0*/  FMNMX.FTZ R5, R80, R5, !PT ;  /* 0x0000000550057209 */ /* 0x000fe20007810000 */
[-CC-:B------:R-:W-:Y:S01]  /*14200*/  FFMA.FTZ R14, R74, R9.reuse, -R3.reuse ;  /* 0x000000094a0e7223 */ /* 0x180fe20000010803 */
[C---:B------:R-:W-:Y:S01]  /*14210*/  ISETP.GT.AND P2, PT, R25.reuse, 0x39, PT ;  /* 0x000000391900780c */ /* 0x040fe20003f44270 */
[-CC-:B------:R-:W-:Y:S01]  /*14220*/  FFMA.FTZ R26, R26, R9.reuse, -R3.reuse ;  /* 0x000000091a1a7223 */ /* 0x180fe20000010803 */
[----:B0-----:R-:W-:Y:S01]  /*14230*/  FSEL R106, R52, -INF , P3 ;  /* 0xff800000346a7808 */ /* 0x001fe20001800000 */
[--C-:B------:R-:W-:Y:S01]  /*14240*/  FFMA.FTZ R149, R20, R9, -R3.reuse ;  /* 0x0000000914957223 */ /* 0x100fe20000010803 */
[----:B------:R-:W-:Y:S01]  /*14250*/  FMNMX.FTZ R5, R104, R5, !PT ;  /* 0x0000000568057209 */ /* 0x000fe20007810000 */
[----:B------:R-:W0:Y:S01]  /*14260*/  MUFU.TANH R60, R60 ;  /* 0x0000003c003c7308 */ /* 0x000e220000002400 */
[----:B------:R-:W-:Y:S01]  /*14270*/  ISETP.GT.AND P3, PT, R25, 0x40, PT ;  /* 0x000000401900780c */ /* 0x000fe20003f64270 */
[-CC-:B------:R-:W-:Y:S01]  /*14280*/  FFMA.FTZ R151, R28, R9.reuse, -R3.reuse ;  /* 0x000000091c977223 */ /* 0x180fe20000010803 */
[----:B---3--:R-:W-:Y:S01]  /*14290*/  FSEL R78, R53, -INF , P2 ;  /* 0xff800000354e7808 */ /* 0x008fe20001000000 */
[--C-:B------:R-:W-:Y:S01]  /*142a0*/  FFMA.FTZ R145, R32, R9, -R3.reuse ;  /* 0x0000000920917223 */ /* 0x100fe20000010803 */
[----:B------:R-:W-:Y:S01]  /*142b0*/  FMNMX.FTZ R5, R106, R5, !PT ;  /* 0x000000056a057209 */ /* 0x000fe20007810000 */
[-CC-:B------:R-:W-:Y:S01]  /*142c0*/  FFMA.FTZ R20, R24, R9.reuse, -R3.reuse ;  /* 0x0000000918147223 */ /* 0x180fe20000010803 */
[C---:B------:R-:W-:Y:S01]  /*142d0*/  ISETP.GT.AND P2, PT, R25.reuse, 0x41, PT ;  /* 0x000000411900780c */ /* 0x040fe20003f44270 */
[----:B------:R-:W3:Y:S01]  /*142e0*/  MUFU.TANH R61, R61 ;  /* 0x0000003d003d7308 */ /* 0x000ee20000002400 */
[----:B----4-:R-:W-:Y:S01]  /*142f0*/  FSEL R70, R56, -INF , P3 ;  /* 0xff80000038467808 */ /* 0x010fe20001800000 */
[--C-:B------:R-:W-:Y:S01]  /*14300*/  FFMA.FTZ R28, R30, R9, -R3.reuse ;  /* 0x000000091e1c7223 */ /* 0x100fe20000010803 */
[----:B------:R-:W-:Y:S01]  /*14310*/  FMNMX.FTZ R5, R78, R5, !PT ;  /* 0x000000054e057209 */ /* 0x000fe20007810000 */
[-CC-:B------:R-:W-:Y:S01]  /*14320*/  FFMA.FTZ R32, R34, R9.reuse, -R3.reuse ;  /* 0x0000000922207223 */ /* 0x180fe20000010803 */
        /* <DEDUP_REMOVED lines=18> */
[----:B------:R-:W-:Y:S01]  /*14450*/  ISETP.GT.AND P2, PT, R25, 0x51, PT ;  /* 0x000000511900780c */ /* 0x000fe20003f44270 */
[----:B------:R-:W3:Y:S01]  /*14460*/  MUFU.TANH R68, R68 ;  /* 0x0000004400447308 */ /* 0x000ee20000002400 */
[----:B--2---:R-:W-:Y:S01]  /*14470*/  FSEL R36, R64, -INF , P3 ;  /* 0xff80000040247808 */ /* 0x004fe20001800000 */
[----:B------:R-:W-:Y:S01]  /*14480*/  FFMA.FTZ R54, R54, R9, -R3 ;  /* 0x0000000936367223 */ /* 0x000fe20000010803 */
[----:B------:R-:W-:-:S02]  /*14490*/  FMNMX.FTZ R5, R52, R5, !PT ;  /* 0x0000000534057209 */ /* 0x000fc40007810000 */
[----:B------:R-:W-:Y:S02]  /*144a0*/  CS2R R76, SRZ ;  /* 0x00000000004c7805 */ /* 0x000fe4000001ff00 */
[----:B------:R-:W-:Y:S02]  /*144b0*/  ISETP.GT.AND P3, PT, R25, 0x58, PT ;  /* 0x000000581900780c */ /* 0x000fe40003f64270 */
[----:B------:R-:W-:Y:S02]  /*144c0*/  CS2R R74, SRZ ;  /* 0x00000000004a7805 */ /* 0x000fe4000001ff00 */
[----:B------:R-:W-:Y:S01]  /*144d0*/  FMNMX.FTZ R5, R36, R5, !PT ;  /* 0x0000000524057209 */ /* 0x000fe20007810000 */
[----:B------:R-:W2:Y:S01]  /*144e0*/  MUFU.TANH R69, R69 ;  /* 0x0000004500457308 */ /* 0x000ea20000002400 */
[----:B0-----:R-:W-:Y:S02]  /*144f0*/  FSEL R60, R65, -INF , P2 ;  /* 0xff800000413c7808 */ /* 0x001fe40001000000 */
[----:B------:R-:W-:-:S02]  /*14500*/  CS2R R66, SRZ ;  /* 0x0000000000427805 */ /* 0x000fc4000001ff00 */
[----:B------:R-:W-:Y:S02]  /*14510*/  ISETP.GT.AND P2, PT, R25, 0x59, PT ;  /* 0x000000591900780c */ /* 0x000fe40003f44270 */
[----:B------:R-:W-:Y:S02]  /*14520*/  CS2R R62, SRZ ;  /* 0x00000000003e7805 */ /* 0x000fe4000001ff00 */
[----:B------:R-:W-:Y:S02]  /*14530*/  FMNMX.FTZ R5, R60, R5, !PT ;  /* 0x000000053c057209 */ /* 0x000fe40007810000 */
[----:B------:R-:W-:Y:S02]  /*14540*/  CS2R R58, SRZ ;  /* 0x00000000003a7805 */ /* 0x000fe4000001ff00 */
[----:B-1----:R-:W-:Y:S01]  /*14550*/  @P1 SHF.R.U32.HI R35, RZ, R40, R29 ;  /* 0x00000028ff231219 */ /* 0x002fe2000001161d */
[----:B------:R-:W-:Y:S01]  /*14560*/  MUFU.EX2 R157, R157 ;  /* 0x0000009d009d7308 */ /* 0x000fe20000000800 */
[----:B---3--:R-:W-:-:S02]  /*14570*/  FSEL R64, R68, -INF , P3 ;  /* 0xff80000044407808 */ /* 0x008fc40001800000 */
[----:B------:R-:W-:Y:S02]  /*14580*/  CS2R R50, SRZ ;  /* 0x0000000000327805 */ /* 0x000fe4000001ff00 */
[----:B------:R-:W-:Y:S02]  /*14590*/  IADD3 R35, R35, R186, -R185 ;  /* 0x000000ba23237210 */ /* 0x000fe40007ffe8b9 */
[----:B------:R-:W-:Y:S02]  /*145a0*/  CS2R R46, SRZ ;  /* 0x00000000002e7805 */ /* 0x000fe4000001ff00 */
[----:B------:R-:W-:Y:S02]  /*145b0*/  FMNMX.FTZ R5, R64, R5, !PT ;  /* 0x0000000540057209 */ /* 0x000fe40007810000 */
[----:B------:R-:W-:Y:S01]  /*145c0*/  CS2R R44, SRZ ;  /* 0x00000000002c7805 */ /* 0x000fe2000001ff00 */
[----:B------:R-:W0:Y:S01]  /*145d0*/  MUFU.EX2 R4, R4 ;  /* 0x0000000400047308 */ /* 0x000e220000000800 */
[----:B--2---:R-:W-:Y:S01]  /*145e0*/  FSEL R68, R69, -INF , P2 ;  /* 0xff80000045447808 */ /* 0x004fe20001000000 */
[----:B------:R-:W-:-:S03]  /*145f0*/  IMAD.HI R37, R35, 0x2aaaaaab, RZ ;  /* 0x2aaaaaab23257827 */ /* 0x000fc600078e02ff */
[----:B------:R-:W-:Y:S02]  /*14600*/  FMNMX.FTZ R5, R68, R5, !PT ;  /* 0x0000000544057209 */ /* 0x000fe40007810000 */
[----:B------:R-:W-:Y:S01]  /*14610*/  SHF.R.U32.HI R42, RZ, 0x1f, R37 ;  /* 0x0000001fff2a7819 */ /* 0x000fe20000011625 */
[----:B------:R-:W1:Y:S02]  /*14620*/  MUFU.EX2 R159, R159 ;  /* 0x0000009f009f7308 */ /* 0x000e640000000800 */
[----:B------:R-:W2:Y:S06]  /*14630*/  SHFL.BFLY PT, R8, R5, 0x2, 0x1f ;  /* 0x0c401f0005087f89 */ /* 0x000eac00000e0000 */
[----:B------:R-:W3:Y:S01]  /*14640*/  MUFU.EX2 R12, R12 ;  /* 0x0000000c000c7308 */ /* 0x000ee20000000800 */
[----:B0-----:R-:W-:Y:S01]  /*14650*/  FADD.FTZ R0, R157, R4 ;  /* 0x000000049d007221 */ /* 0x001fe20000010000 */
[----:B------:R-:W-:-:S06]  /*14660*/  F2FP.BF16.F32.PACK_AB R157, R4, R157 ;  /* 0x0000009d049d723e */ /* 0x000fcc00000010ff */
[----:B------:R-:W-:Y:S01]  /*14670*/  MUFU.EX2 R153, R153 ;  /* 0x0000009900997308 */ /* 0x000fe20000000800 */
[----:B-1----:R-:W-:-:S07]  /*14680*/  FADD.FTZ R33, R159, R0 ;  /* 0x000000009f217221 */ /* 0x002fce0000010000 */
[----:B------:R-:W-:Y:S01]  /*14690*/  MUFU.EX2 R14, R14 ;  /* 0x0000000e000e7308 */ /* 0x000fe20000000800 */
[C---:B---3--:R-:W-:Y:S01]  /*146a0*/  FADD.FTZ R40, R12.reuse, R33 ;  /* 0x000000210c287221 */ /* 0x048fe20000010000 */
[----:B--2---:R-:W-:Y:S02]  /*146b0*/  FMNMX.FTZ R7, R5, R8, !PT ;  /* 0x0000000805077209 */ /* 0x004fe40007810000 */
[----:B------:R-:W-:-:S03]  /*146c0*/  F2FP.BF16.F32.PACK_AB R159, R12, R159 ;  /* 0x0000009f0c9f723e */ /* 0x000fc600000010ff */
[----:B------:R-:W0:Y:S01]  /*146d0*/  SHFL.BFLY PT, R8, R7, 0x1, 0x1f ;  /* 0x0c201f0007087f89 */ /* 0x000e2200000e0000 */
[----:B------:R-:W-:Y:S08]  /*146e0*/  MUFU.EX2 R155, R155 ;  /* 0x0000009b009b7308 */ /* 0x000ff00000000800 */
[----:B------:R-:W-:Y:S08]  /*146f0*/  MUFU.EX2 R26, R26 ;  /* 0x0000001a001a7308 */ /* 0x000ff00000000800 */
[----:B------:R-:W-:Y:S01]  /*14700*/  MUFU.EX2 R149, R149 ;  /* 0x0000009500957308 */ /* 0x000fe20000000800 */
[----:B0-----:R-:W-:-:S07]  /*14710*/  FMNMX.FTZ R8, R7, R8, !PT ;  /* 0x0000000807087209 */ /* 0x001fce0007810000 */
[----:B------:R-:W-:Y:S01]  /*14720*/  MUFU.EX2 R20, R20 ;  /* 0x0000001400147308 */ /* 0x000fe20000000800 */
[C---:B------:R-:W-:Y:S01]  /*14730*/  FSETP.NEU.FTZ.AND P2, PT, R8.reuse, -INF , PT ;  /* 0xff8000000800780b */ /* 0x040fe20003f5d000 */
[----:B------:R-:W-:-:S06]  /*14740*/  FMUL.FTZ R5, R8, R9 ;  /* 0x0000000908057220 */ /* 0x000fcc0000410000 */
[----:B------:R-:W-:Y:S01]  /*14750*/  MUFU.EX2 R151, R151 ;  /* 0x0000009700977308 */ /* 0x000fe20000000800 */
        /* <DEDUP_REMOVED lines=27> */
[----:B------:R-:W-:Y:S01]  /*14910*/  FFMA.FTZ R68, R68, R9, -R7 ;  /* 0x0000000944447223 */ /* 0x000fe20000010807 */
[----:B------:R-:W-:-:S02]  /*14920*/  LEA.HI.SX32 R7, R37, R42, 0x1c ;  /* 0x0000002a25077211 */ /* 0x000fc400078fe2ff */
[----:B------:R-:W-:Y:S01]  /*14930*/  CS2R R42, SRZ ;  /* 0x00000000002a7805 */ /* 0x000fe2000001ff00 */
[----:B------:R-:W2:Y:S01]  /*14940*/  MUFU.EX2 R11, R88 ;  /* 0x00000058000b7308 */ /* 0x000ea20000000800 */
[----:B0-----:R-:W-:Y:S01]  /*14950*/  FADD.FTZ R31, R156, R5 ;  /* 0x000000059c1f7221 */ /* 0x001fe20000010000 */
[----:B------:R-:W-:Y:S02]  /*14960*/  F2FP.BF16.F32.PACK_AB R156, R5, R156 ;  /* 0x0000009c059c723e */ /* 0x000fe400000010ff */
[----:B------:R-:W-:-:S04]  /*14970*/  VIMNMX R7, RZ, R7, !PT ;  /* 0x00000007ff077248 */ /* 0x000fc80007fe0100 */
[----:B------:R-:W0:Y:S01]  /*14980*/  MUFU.EX2 R90, R90 ;  /* 0x0000005a005a7308 */ /* 0x000e220000000800 */
[----:B-1----:R-:W-:Y:S01]  /*14990*/  FADD.FTZ R0, R86, R31 ;  /* 0x0000001f56007221 */ /* 0x002fe20000010000 */
[----:B------:R-:W-:Y:S01]  /*149a0*/  FADD.FTZ R31, R153, R40 ;  /* 0x00000028991f7221 */ /* 0x000fe20000010000 */
[----:B------:R-:W-:-:S03]  /*149b0*/  F2FP.BF16.F32.PACK_AB R153, R14, R153 ;  /* 0x000000990e99723e */ /* 0x000fc600000010ff */
[----:B------:R-:W-:Y:S01]  /*149c0*/  FADD.FTZ R40, R14, R31 ;  /* 0x0000001f0e287221 */ /* 0x000fe20000010000 */
[----:B------:R-:W-:Y:S01]  /*149d0*/  VIADD R14, R72, 0xfffffffe ;  /* 0xfffffffe480e7836 */ /* 0x000fe20000000000 */
[----:B------:R-:W1:Y:S01]  /*149e0*/  MUFU.EX2 R13, R92 ;  /* 0x0000005c000d7308 */ /* 0x000e620000000800 */
[----:B--2---:R-:W-:Y:S01]  /*149f0*/  FADD.FTZ R3, R11, R0 ;  /* 0x000000000b037221 */ /* 0x004fe20000010000 */
[----:B------:R-:W-:Y:S01]  /*14a00*/  FADD.FTZ R33, R155, R40 ;  /* 0x000000289b217221 */ /* 0x000fe20000010000 */
[----:B------:R-:W-:Y:S02]  /*14a10*/  F2FP.BF16.F32.PACK_AB R158, R11, R86 ;  /* 0x000000560b9e723e */ /* 0x000fe400000010ff */
[----:B------:R-:W-:Y:S02]  /*14a20*/  CS2R R86, SRZ ;  /* 0x0000000000567805 */ /* 0x000fe4000001ff00 */
[----:B------:R-:W-:Y:S01]  /*14a30*/  ISETP.GE.AND P2, PT, R14, R7, PT ;  /* 0x000000070e00720c */ /* 0x000fe20003f46270 */
[C---:B------:R-:W-:Y:S01]  /*14a40*/  FADD.FTZ R40, R26.reuse, R33 ;  /* 0x000000211a287221 */ /* 0x040fe20000010000 */
[----:B------:R-:W-:Y:S01]  /*14a50*/  F2FP.BF16.F32.PACK_AB R155, R26, R155 ;  /* 0x0000009b1a9b723e */ /* 0x000fe200000010ff */
[----:B------:R-:W2:Y:S01]  /*14a60*/  MUFU.EX2 R96, R96 ;  /* 0x0000006000607308 */ /* 0x000ea20000000800 */
[----:B0-----:R-:W-:Y:S01]  /*14a70*/  FADD.FTZ R0, R90, R3 ;  /* 0x000000035a007221 */ /* 0x001fe20000010000 */
[----:B------:R-:W-:Y:S01]  /*14a80*/  FADD.FTZ R33, R149, R40 ;  /* 0x0000002895217221 */ /* 0x000fe20000010000 */
[----:B------:R-:W-:-:S02]  /*14a90*/  F2FP.BF16.F32.PACK_AB R149, R20, R149 ;  /* 0x000000951495723e */ /* 0x000fc400000010ff */
[----:B------:R-:W-:Y:S01]  /*14aa0*/  CS2R R72, SRZ ;  /* 0x0000000000487805 */ /* 0x000fe2000001ff00 */
[----:B------:R-:W-:Y:S02]  /*14ab0*/  FADD.FTZ R40, R20, R33 ;  /* 0x0000002114287221 */ /* 0x000fe40000010000 */
[----:B------:R-:W0:Y:S01]  /*14ac0*/  MUFU.EX2 R15, R98 ;  /* 0x00000062000f7308 */ /* 0x000e220000000800 */
[----:B-1----:R-:W-:Y:S01]  /*14ad0*/  FADD.FTZ R31, R13, R0 ;  /* 0x000000000d1f7221 */ /* 0x002fe20000010000 */
[----:B------:R-:W-:Y:S01]  /*14ae0*/  FADD.FTZ R35, R151, R40 ;  /* 0x0000002897237221 */ /* 0x000fe20000010000 */
[----:B------:R-:W-:Y:S02]  /*14af0*/  F2FP.BF16.F32.PACK_AB R152, R13, R90 ;  /* 0x0000005a0d98723e */ /* 0x000fe400000010ff */
[----:B------:R-:W-:-:S03]  /*14b00*/  CS2R R40, SRZ ;  /* 0x0000000000287805 */ /* 0x000fc6000001ff00 */
[----:B------:R-:W1:Y:S01]  /*14b10*/  MUFU.EX2 R84, R84 ;  /* 0x0000005400547308 */ /* 0x000e620000000800 */
[----:B--2---:R-:W-:-:S07]  /*14b20*/  FADD.FTZ R0, R96, R31 ;  /* 0x0000001f60007221 */ /* 0x004fce0000010000 */
[----:B------:R-:W2:Y:S01]  /*14b30*/  MUFU.EX2 R21, R100 ;  /* 0x0000006400157308 */ /* 0x000ea20000000800 */
[C---:B0-----:R-:W-:Y:S01]  /*14b40*/  FADD.FTZ R31, R15.reuse, R0 ;  /* 0x000000000f1f7221 */ /* 0x041fe20000010000 */
[----:B------:R-:W-:-:S06]  /*14b50*/  F2FP.BF16.F32.PACK_AB R154, R15, R96 ;  /* 0x000000600f9a723e */ /* 0x000fcc00000010ff */
[----:B------:R-:W0:Y:S01]  /*14b60*/  MUFU.EX2 R82, R82 ;  /* 0x0000005200527308 */ /* 0x000e220000000800 */
[----:B-1----:R-:W-:-:S07]  /*14b70*/  FADD.FTZ R0, R84, R31 ;  /* 0x0000001f54007221 */ /* 0x002fce0000010000 */
[----:B------:R-:W1:Y:S01]  /*14b80*/  MUFU.EX2 R28, R28 ;  /* 0x0000001c001c7308 */ /* 0x000e620000000800 */
[C---:B--2---:R-:W-:Y:S01]  /*14b90*/  FADD.FTZ R33, R21.reuse, R0 ;  /* 0x0000000015217221 */ /* 0x044fe20000010000 */
[----:B------:R-:W-:Y:S02]  /*14ba0*/  F2FP.BF16.F32.PACK_AB R148, R21, R84 ;  /* 0x000000541594723e */ /* 0x000fe400000010ff */
[----:B------:R-:W-:-:S04]  /*14bb0*/  CS2R R84, SRZ ;  /* 0x0000000000547805 */ /* 0x000fc8000001ff00 */
[----:B------:R-:W2:Y:S01]  /*14bc0*/  MUFU.EX2 R25, R102 ;  /* 0x0000006600197308 */ /* 0x000ea20000000800 */
[----:B0-----:R-:W-:-:S07]  /*14bd0*/  FADD.FTZ R0, R82, R33 ;  /* 0x0000002152007221 */ /* 0x001fce0000010000 */
[----:B------:R-:W0:Y:S01]  /*14be0*/  MUFU.EX2 R145, R145 ;  /* 0x0000009100917308 */ /* 0x000e220000000800 */
[C---:B-1----:R-:W-:Y:S01]  /*14bf0*/  FADD.FTZ R4, R28.reuse, R35 ;  /* 0x000000231c047221 */ /* 0x042fe20000010000 */
[----:B------:R-:W-:-:S06]  /*14c00*/  F2FP.BF16.F32.PACK_AB R151, R28, R151 ;  /* 0x000000971c97723e */ /* 0x000fcc00000010ff */
[----:B------:R-:W1:Y:S01]  /*14c10*/  MUFU.EX2 R80, R80 ;  /* 0x0000005000507308 */ /* 0x000e620000000800 */
[C---:B--2---:R-:W-:Y:S01]  /*14c20*/  FADD.FTZ R33, R25.reuse, R0 ;  /* 0x0000000019217221 */ /* 0x044fe20000010000 */
[----:B------:R-:W-:Y:S02]  /*14c30*/  F2FP.BF16.F32.PACK_AB R150, R25, R82 ;  /* 0x000000521996723e */ /* 0x000fe400000010ff */
[----:B------:R-:W-:-:S04]  /*14c40*/  CS2R R82, SRZ ;  /* 0x0000000000527805 */ /* 0x000fc8000001ff00 */
        /* <DEDUP_REMOVED lines=9> */
[----:B------:R-:W-:Y:S02]  /*14ce0*/  F2FP.BF16.F32.PACK_AB R144, R27, R80 ;  /* 0x000000501b90723e */ /* 0x000fe400000010ff */
[----:B------:R-:W-:Y:S02]  /*14cf0*/  CS2R R80, SRZ ;  /* 0x0000000000507805 */ /* 0x000fe4000001ff00 */
[----:B------:R-:W-:Y:S02]  /*14d00*/  CS2R R26, SRZ ;  /* 0x00000000001a7805 */ /* 0x000fe4000001ff00 */
[----:B------:R0:W3:Y:S01]  /*14d10*/  MUFU.EX2 R29, R78 ;  /* 0x0000004e001d7308 */ /* 0x0000e20000000800 */
[----:B-1----:R-:W-:-:S07]  /*14d20*/  FADD.FTZ R0, R106, R35 ;  /* 0x000000236a007221 */ /* 0x002fce0000010000 */
[----:B------:R-:W1:Y:S01]  /*14d30*/  MUFU.EX2 R38, R38 ;  /* 0x0000002600267308 */ /* 0x000e620000000800 */
[----:B--2---:R-:W-:Y:S01]  /*14d40*/  FADD.FTZ R37, R147, R4 ;  /* 0x0000000493257221 */ /* 0x004fe20000010000 */
[----:B0-----:R-:W-:-:S06]  /*14d50*/  CS2R R78, SRZ ;  /* 0x00000000004e7805 */ /* 0x001fcc000001ff00 */
[----:B------:R-:W0:Y:S01]  /*14d60*/  MUFU.EX2 R70, R70 ;  /* 0x0000004600467308 */ /* 0x000e220000000800 */
[C---:B---3--:R-:W-:Y:S01]  /*14d70*/  FADD.FTZ R35, R29.reuse, R0 ;  /* 0x000000001d237221 */ /* 0x048fe20000010000 */
[----:B------:R-:W-:Y:S02]  /*14d80*/  F2FP.BF16.F32.PACK_AB R146, R29, R106 ;  /* 0x0000006a1d92723e */ /* 0x000fe400000010ff */
[----:B------:R-:W-:-:S04]  /*14d90*/  CS2R R28, SRZ ;  /* 0x00000000001c7805 */ /* 0x000fc8000001ff00 */
[----:B------:R-:W2:Y:S01]  /*14da0*/  MUFU.EX2 R141, R141 ;  /* 0x0000008d008d7308 */ /* 0x000ea20000000800 */
[C---:B-1----:R-:W-:Y:S01]  /*14db0*/  FADD.FTZ R4, R38.reuse, R37 ;  /* 0x0000002526047221 */ /* 0x042fe20000010000 */
[----:B------:R-:W-:Y:S02]  /*14dc0*/  F2FP.BF16.F32.PACK_AB R147, R38, R147 ;  /* 0x000000932693723e */ /* 0x000fe400000010ff */
[----:B------:R-:W-:-:S04]  /*14dd0*/  CS2R R38, SRZ ;  /* 0x0000000000267805 */ /* 0x000fc8000001ff00 */
[----:B------:R1:W3:Y:S01]  /*14de0*/  MUFU.EX2 R3, R48 ;  /* 0x0000003000037308 */ /* 0x0002e20000000800 */
[----:B0-----:R-:W-:-:S07]  /*14df0*/  FADD.FTZ R0, R70, R35 ;  /* 0x0000002346007221 */ /* 0x001fce0000010000 */
[----:B------:R-:W0:Y:S01]  /*14e00*/  MUFU.EX2 R24, R24 ;  /* 0x0000001800187308 */ /* 0x000e220000000800 */
[----:B--2---:R-:W-:Y:S01]  /*14e10*/  FADD.FTZ R5, R141, R4 ;  /* 0x000000048d057221 */ /* 0x004fe20000010000 */
[----:B-1----:R-:W-:-:S06]  /*14e20*/  CS2R R48, SRZ ;  /* 0x0000000000307805 */ /* 0x002fcc000001ff00 */
[----:B------:R-:W1:Y:S01]  /*14e30*/  MUFU.EX2 R56, R56 ;  /* 0x0000003800387308 */ /* 0x000e620000000800 */
[C---:B---3--:R-:W-:Y:S01]  /*14e40*/  FADD.FTZ R13, R3.reuse, R0 ;  /* 0x00000000030d7221 */ /* 0x048fe20000010000 */
[----:B------:R-:W-:Y:S02]  /*14e50*/  F2FP.BF16.F32.PACK_AB R140, R3, R70 ;  /* 0x00000046038c723e */ /* 0x000fe400000010ff */
[----:B------:R-:W-:-:S04]  /*14e60*/  CS2R R70, SRZ ;  /* 0x0000000000467805 */ /* 0x000fc8000001ff00 */
[----:B------:R-:W2:Y:S01]  /*14e70*/  MUFU.EX2 R143, R143 ;  /* 0x0000008f008f7308 */ /* 0x000ea20000000800 */
[C---:B0-----:R-:W-:Y:S01]  /*14e80*/  FADD.FTZ R0, R24.reuse, R5 ;  /* 0x0000000518007221 */ /* 0x041fe20000010000 */
[----:B------:R-:W-:Y:S02]  /*14e90*/  F2FP.BF16.F32.PACK_AB R141, R24, R141 ;  /* 0x0000008d188d723e */ /* 0x000fe400000010ff */
[----:B------:R-:W-:-:S04]  /*14ea0*/  CS2R R24, SRZ ;  /* 0x0000000000187805 */ /* 0x000fc8000001ff00 */
[----:B------:R0:W3:Y:S01]  /*14eb0*/  MUFU.EX2 R31, R52 ;  /* 0x00000034001f7308 */ /* 0x0000e20000000800 */
[----:B-1----:R-:W-:-:S07]  /*14ec0*/  FADD.FTZ R4, R56, R13 ;  /* 0x0000000d38047221 */ /* 0x002fce0000010000 */
[----:B------:R-:W1:Y:S01]  /*14ed0*/  MUFU.EX2 R30, R30 ;  /* 0x0000001e001e7308 */ /* 0x000e620000000800 */
[----:B--2---:R-:W-:Y:S01]  /*14ee0*/  FADD.FTZ R5, R143, R0 ;  /* 0x000000008f057221 */ /* 0x004fe20000010000 */
[----:B0-----:R-:W-:-:S06]  /*14ef0*/  CS2R R52, SRZ ;  /* 0x0000000000347805 */ /* 0x001fcc000001ff00 */
[----:B------:R-:W0:Y:S01]  /*14f00*/  MUFU.EX2 R36, R36 ;  /* 0x0000002400247308 */ /* 0x000e220000000800 */
[C---:B---3--:R-:W-:Y:S01]  /*14f10*/  FADD.FTZ R13, R31.reuse, R4 ;  /* 0x000000041f0d7221 */ /* 0x048fe20000010000 */
[----:B-----5:R-:W-:Y:S02]  /*14f20*/  F2FP.BF16.F32.PACK_AB R142, R31, R56 ;  /* 0x000000381f8e723e */ /* 0x020fe400000010ff */
        /* <DEDUP_REMOVED lines=13> */
[----:B------:R-:W-:Y:S02]  /*15000*/  CS2R R36, SRZ ;  /* 0x0000000000247805 */ /* 0x000fe4000001ff00 */
[----:B------:R-:W-:Y:S02]  /*15010*/  CS2R R32, SRZ ;  /* 0x0000000000207805 */ /* 0x000fe4000001ff00 */
[----:B------:R-:W2:Y:S01]  /*15020*/  MUFU.EX2 R139, R139 ;  /* 0x0000008b008b7308 */ /* 0x000ea20000000800 */
[C---:B0-----:R-:W-:Y:S01]  /*15030*/  FADD.FTZ R0, R34.reuse, R3 ;  /* 0x0000000322007221 */ /* 0x041fe20000010000 */
[----:B------:R-:W-:-:S02]  /*15040*/  F2FP.BF16.F32.PACK_AB R137, R34, R137 ;  /* 0x000000892289723e */ /* 0x000fc400000010ff */
[----:B------:R-:W-:-:S04]  /*15050*/  CS2R R34, SRZ ;  /* 0x0000000000227805 */ /* 0x000fc8000001ff00 */
[----:B------:R0:W3:Y:S01]  /*15060*/  MUFU.EX2 R11, R68 ;  /* 0x00000044000b7308 */ /* 0x0000e20000000800 */
[----:B-1----:R-:W-:-:S07]  /*15070*/  FADD.FTZ R4, R64, R5 ;  /* 0x0000000540047221 */ /* 0x002fce0000010000 */
[----:B------:R-:W1:Y:S01]  /*15080*/  MUFU.EX2 R54, R54 ;  /* 0x0000003600367308 */ /* 0x000e620000000800 */
[----:B--2---:R-:W-:Y:S01]  /*15090*/  FADD.FTZ R3, R139, R0 ;  /* 0x000000008b037221 */ /* 0x004fe20000010000 */
[----:B------:R-:W-:Y:S01]  /*150a0*/  IMAD.MOV.U32 R0, RZ, RZ, 0x3f800000 ;  /* 0x3f800000ff007424 */ /* 0x000fe200078e00ff */
[----:B0-----:R-:W-:Y:S01]  /*150b0*/  CS2R R68, SRZ ;  /* 0x0000000000447805 */ /* 0x001fe2000001ff00 */
[C---:B---3--:R-:W-:Y:S01]  /*150c0*/  FADD.FTZ R5, R11.reuse, R4 ;  /* 0x000000040b057221 */ /* 0x048fe20000010000 */
[----:B------:R-:W-:Y:S02]  /*150d0*/  F2FP.BF16.F32.PACK_AB R138, R11, R64 ;  /* 0x000000400b8a723e */ /* 0x000fe400000010ff */
[----:B------:R-:W-:Y:S01]  /*150e0*/  CS2R R64, SRZ ;  /* 0x0000000000407805 */ /* 0x000fe2000001ff00 */
[C---:B-1----:R-:W-:Y:S01]  /*150f0*/  FADD.FTZ R4, R54.reuse, R3 ;  /* 0x0000000336047221 */ /* 0x042fe20000010000 */
[----:B------:R-:W-:Y:S01]  /*15100*/  F2FP.BF16.F32.PACK_AB R139, R54, R139 ;  /* 0x0000008b368b723e */ /* 0x000fe200000010ff */
[----:B------:R-:W-:Y:S01]  /*15110*/  IMAD.MOV.U32 R3, RZ, RZ, 0x3f800000 ;  /* 0x3f800000ff037424 */ /* 0x000fe200078e00ff */
[----:B------:R-:W-:Y:S01]  /*15120*/  CS2R R54, SRZ ;  /* 0x0000000000367805 */ /* 0x000fe2000001ff00 */
[----:B------:R-:W-:Y:S06]  /*15130*/  @!P2 BRA `(.L_x_2869) ;  /* 0x0000002c0050a947 */ /* 0x000fec0003800000 */
[----:B------:R-:W-:Y:S01]  /*15140*/  BSSY B1, `(.L_x_2869) ;  /* 0x00002d3000017945 */ /* 0x000fe20003800000 */
[----:B------:R-:W-:Y:S02]  /*15150*/  IMAD.MOV.U32 R12, RZ, RZ, R10 ;  /* 0x000000ffff0c7224 */ /* 0x000fe400078e000a */
[----:B------:R-:W-:Y:S02]  /*15160*/  IMAD.MOV.U32 R13, RZ, RZ, R8 ;  /* 0x000000ffff0d7224 */ /* 0x000fe400078e0008 */
[----:B------:R-:W-:Y:S02]  /*15170*/  IMAD.MOV.U32 R20, RZ, RZ, R167 ;  /* 0x000000ffff147224 */ /* 0x000fe400078e00a7 */
[----:B------:R-:W-:Y:S02]  /*15180*/  IMAD.MOV.U32 R21, RZ, RZ, R162 ;  /* 0x000000ffff157224 */ /* 0x000fe400078e00a2 */
[----:B------:R-:W-:Y:S02]  /*15190*/  IMAD.MOV.U32 R0, RZ, RZ, 0x3f800000 ;  /* 0x3f800000ff007424 */ /* 0x000fe400078e00ff */
[----:B------:R-:W-:-:S07]  /*151a0*/  IMAD.MOV.U32 R87, RZ, RZ, RZ ;  /* 0x000000ffff577224 */ /* 0x000fce00078e00ff */
.L_x_2882:
[----:B------:R-:W-:-:S04]  /*151b0*/  ISETP.NE.AND P2, PT, R21, 0x1, PT ;  /* 0x000000011500780c */ /* 0x000fc80003f45270 */
[----:B------:R-:W-:-:S04]  /*151c0*/  SEL R167, RZ, 0x1, P2 ;  /* 0x00000001ffa77807 */ /* 0x000fc80001000000 */
[----:B------:R-:W-:Y:S01]  /*151d0*/  LOP3.LUT R167, R20, R167, RZ, 0x3c, !PT ;  /* 0x000000a714a77212 */ /* 0x000fe200078e3cff */
[----:B------:R-:W-:Y:S06]  /*151e0*/  @!P0 BRA `(.L_x_2870) ;  /* 0x0000000000048947 */ /* 0x000fec0003800000 */
[----:B------:R-:W-:Y:S01]  /*151f0*/  BPT.TRAP 0x1 ;  /* 0x000000040000795c */ /* 0x000fe20000300000 */
.L_x_2870:
        /* <DEDUP_REMOVED lines=8> */
.L_x_2871:
[----:B------:R-:W-:Y:S01]  /*15280*/  BSSY B2, `(.L_x_2872) ;  /* 0x0000006000027945 */ /* 0x000fe20003800000 */
[----:B------:R-:W-:Y:S02]  /*15290*/  IMAD R8, R162, 0x900, R6 ;  /* 0x00000900a2087824 */ /* 0x000fe400078e0206 */
[----:B------:R-:W-:Y:S01]  /*152a0*/  IMAD.MOV.U32 R9, RZ, RZ, 0x40000040 ;  /* 0x40000040ff097424 */ /* 0x000fe200078e00ff */
[----:B-1----:R-:W-:Y:S06]  /*152b0*/  @P2 BRA `(.L_x_2873) ;  /* 0x0000000000082947 */ /* 0x002fec0003800000 */
[----:B------:R-:W1:Y:S02]  /*152c0*/  SYNCS.PHASECHK.TRANS64.TRYWAIT P2, [R15+URZ+0x2a830], R10 ;  /* 0x02a8300a0f0075a7 */ /* 0x000e64000804017f */
[----:B-1----:R-:W-:Y:S05]  /*152d0*/  @!P2 BRA `(.L_x_2874) ;  /* 0x000000fc0080a947 */ /* 0x002fea0003800000 */
.L_x_2873:
[----:B------:R-:W-:Y:S05]  /*152e0*/  BSYNC B2 ;  /* 0x0000000000027941 */ /* 0x000fea0003800000 */
.L_x_2872:
        /* <DEDUP_REMOVED lines=17> */
[----:B------:R-:W-:Y:S01]  /*15400*/  VIADD R10, R8, 0x4 ;  /* 0x00000004080a7836 */ /* 0x000fe20000000000 */
[----:B------:R-:W-:Y:S01]  /*15410*/  MOV R11, 0x40000040 ;  /* 0x40000040000b7802 */ /* 0x000fe20000000f00 */
[----:B------:R-:W-:-:S02]  /*15420*/  WARPGROUP.DEPBAR.LE gsb0, 0x0 ;  /* 0x00008000000079c5 */ /* 0x000fc40000010000 */
[----:B------:R-:W-:-:S08]  /*15430*/  WARPGROUP.ARRIVE ;  /* 0x00000000000079c5 */ /* 0x000fd00000000000 */
        /* <DEDUP_REMOVED lines=69> */
[----:B------:R-:W-:Y:S01]  /*15890*/  VIADD R10, R8, 0x604 ;  /* 0x00000604080a7836 */ /* 0x000fe20000000000 */
[----:B------:R-:W-:Y:S01]  /*158a0*/  MOV R11, 0x40000040 ;  /* 0x40000040000b7802 */ /* 0x000fe20000000f00 */
        /* <DEDUP_REMOVED lines=86> */
.L_x_2875:
[----:B------:R-:W-:Y:S01]  /*15e10*/  SHF.L.U32 R3, R20, 0x1f, RZ ;  /* 0x0000001f14037819 */ /* 0x000fe200000006ff */
[----:B------:R-:W-:-:S04]  /*15e20*/  IMAD R11, R21, 0x8, R2 ;  /* 0x00000008150b7824 */ /* 0x000fc800078e0202 */
[----:B------:R0:W1:Y:S01]  /*15e30*/  SYNCS.PHASECHK.TRANS64.TRYWAIT P2, [R11+URZ+0x2a850], R3 ;  /* 0x02a850030b0075a7 */ /* 0x000062000804017f */
[----:B------:R-:W-:Y:S05]  /*15e40*/  @!P0 BRA `(.L_x_2876) ;  /* 0x0000000000048947 */ /* 0x000fea0003800000 */
[----:B------:R-:W-:Y:S01]  /*15e50*/  BPT.TRAP 0x1 ;  /* 0x000000040000795c */ /* 0x000fe20000300000 */
.L_x_2876:
        /* <DEDUP_REMOVED lines=9> */
.L_x_2878:
[----:B------:R-:W-:Y:S05]  /*15ef0*/  BSYNC B2 ;  /* 0x0000000000027941 */ /* 0x000fea0003800000 */
.L_x_2877:
        /* <DEDUP_REMOVED lines=31> */
[----:B------:R-:W-:Y:S02]  /*160f0*/  R2UR UR7, R9 ;  /* 0x00000000090772ca */ /* 0x000fe400000e0000 */
[----:B------:R-:W-:Y:S01]  /*16100*/  MOV R9, 0x40000040 ;  /* 0x4000004000097802 */ /* 0x000fe20000000f00 */
[----:B------:R-:W-:Y:S02]  /*16110*/  WARPGROUP.DEPBAR.LE gsb0, 0x0 ;  /* 0x00008000000079c5 */ /* 0x000fe40000010000 */
[----:B------:R-:W-:-:S08]  /*16120*/  WARPGROUP.ARRIVE ;  /* 0x00000000000079c5 */ /* 0x000fd00000000000 */
        /* <DEDUP_REMOVED lines=9> */
.L_x_2880:
[----:B------:R-:W2:Y:S01]  /*161c0*/  @P1 LDC R9, c[0x0][0x44c] ;  /* 0x00011300ff091b82 */ /* 0x000ea20000000800 */
[----:B------:R-:W-:Y:S01]  /*161d0*/  FMUL.FTZ R10, R94, UR39 ;  /* 0x000000275e0a7c20 */ /* 0x000fe20008410000 */
[----:B------:R-:W-:Y:S02]  /*161e0*/  IMAD.IADD R8, R189, 0x1, R184 ;  /* 0x00000001bd087824 */ /* 0x000fe400078e02b8 */
[----:B------:R-:W-:Y:S01]  /*161f0*/  FMUL.FTZ R137, R88, UR39 ;  /* 0x0000002758897c20 */ /* 0x000fe20008410000 */
[----:B------:R-:W-:Y:S01]  /*16200*/  FMUL.FTZ R136, R89, UR39 ;  /* 0x0000002759887c20 */ /* 0x000fe20008410000 */
[----:B------:R-:W-:Y:S01]  /*16210*/  FMUL.FTZ R139, R92, UR39 ;  /* 0x000000275c8b7c20 */ /* 0x000fe20008410000 */
[----:B------:R-:W-:Y:S01]  /*16220*/  FMUL.FTZ R138, R93, UR39 ;  /* 0x000000275d8a7c20 */ /* 0x000fe20008410000 */
[----:B------:R-:W-:Y:S01]  /*16230*/  FMUL.FTZ R20, R95, UR39 ;  /* 0x000000275f147c20 */ /* 0x000fe20008410000 */
[----:B------:R-:W3:Y:S01]  /*16240*/  @P1 LDC R94, c[0x0][0x450] ;  /* 0x00011400ff5e1b82 */ /* 0x000ee20000000800 */
        /* <DEDUP_REMOVED lines=15> */
[----:B--2---:R-:W-:Y:S01]  /*16340*/  @P1 IMAD.HI.U32 R9, R8, R9, RZ ;  /* 0x0000000908091227 */ /* 0x004fe200078e00ff */
[----:B------:R-:W2:Y:S03]  /*16350*/  MUFU.TANH R139, R139 ;  /* 0x0000008b008b7308 */ /* 0x000ea60000002400 */
[----:B------:R-:W-:Y:S01]  /*16360*/  FMUL.FTZ R107, R109, UR39 ;  /* 0x000000276d6b7c20 */ /* 0x000fe20008410000 */
[----:B01----:R-:W-:Y:S01]  /*16370*/  FMUL.FTZ R3, R91, UR39 ;  /* 0x000000275b037c20 */ /* 0x003fe20008410000 */
[----:B------:R-:W-:Y:S01]  /*16380*/  FMUL.FTZ R91, R106, UR39 ;  /* 0x000000276a5b7c20 */ /* 0x000fe20008410000 */
[----:B------:R-:W-:Y:S01]  /*16390*/  FMUL.FTZ R109, R112, UR39 ;  /* 0x00000027706d7c20 */ /* 0x000fe20008410000 */
[----:B------:R-:W-:Y:S01]  /*163a0*/  FMUL.FTZ R113, R113, UR39 ;  /* 0x0000002771717c20 */ /* 0x000fe20008410000 */
[----:B------:R-:W-:Y:S01]  /*163b0*/  FMUL.FTZ R93, R110, UR39 ;  /* 0x000000276e5d7c20 */ /* 0x000fe20008410000 */
[----:B---3--:R-:W-:Y:S01]  /*163c0*/  @P1 SHF.R.U32.HI R8, RZ, R94, R9 ;  /* 0x0000005eff081219 */ /* 0x008fe20000011609 */
[----:B------:R-:W-:Y:S01]  /*163d0*/  IMAD.MOV.U32 R9, RZ, RZ, -0x60 ;  /* 0xffffffa0ff097424 */ /* 0x000fe200078e00ff */
[----:B------:R-:W0:Y:S01]  /*163e0*/  MUFU.TANH R138, R138 ;  /* 0x0000008a008a7308 */ /* 0x000e220000002400 */
[----:B------:R-:W-:Y:S01]  /*163f0*/  FMUL.FTZ R116, R116, UR39 ;  /* 0x0000002774747c20 */ /* 0x000fe20008410000 */
[----:B------:R-:W-:Y:S01]  /*16400*/  FMUL.FTZ R120, R120, UR39 ;  /* 0x0000002778787c20 */ /* 0x000fe20008410000 */
[----:B------:R-:W1:Y:S01]  /*16410*/  SHFL.IDX PT, R94, R8, RZ, 0x1c1f ;  /* 0x001c1fff085e7589 */ /* 0x000e6200000e0000 */
[----:B------:R-:W-:-:S02]  /*16420*/  IMAD R9, R14, R9, 0x1 ;  /* 0x000000010e097424 */ /* 0x000fc400078e0209 */
[----:B------:R-:W-:Y:S01]  /*16430*/  FMUL.FTZ R117, R117, UR39 ;  /* 0x0000002775757c20 */ /* 0x000fe20008410000 */
[----:B------:R-:W-:Y:S01]  /*16440*/  FMUL.FTZ R142, R124, UR39 ;  /* 0x000000277c8e7c20 */ /* 0x000fe20008410000 */
[----:B------:R-:W-:Y:S01]  /*16450*/  FMUL.FTZ R144, R125, UR39 ;  /* 0x000000277d907c20 */ /* 0x000fe20008410000 */
[----:B------:R-:W-:Y:S01]  /*16460*/  IMAD R9, R188, -0x2, R9 ;  /* 0xfffffffebc097824 */ /* 0x000fe200078e0209 */
[----:B------:R-:W3:Y:S01]  /*16470*/  MUFU.TANH R140, R140 ;  /* 0x0000008c008c7308 */ /* 0x000ee20000002400 */
[----:B------:R-:W-:Y:S01]  /*16480*/  FMUL.FTZ R129, R129, UR39 ;  /* 0x0000002781817c20 */ /* 0x000fe20008410000 */
[----:B------:R-:W-:Y:S01]  /*16490*/  FMUL.FTZ R133, R133, UR39 ;  /* 0x0000002785857c20 */ /* 0x000fe20008410000 */
[----:B------:R-:W3:Y:S01]  /*164a0*/  SHFL.IDX PT, R8, R8, 0x1, 0x1c1f ;  /* 0x003c1f0008087f89 */ /* 0x000ee200000e0000 */
[----:B------:R-:W-:-:S04]  /*164b0*/  IADD3 R9, -R185, R9, R186 ;  /* 0x00000009b9097210 */ /* 0x000fc80007ffe1ba */
[----:B------:R-:W3:Y:S08]  /*164c0*/  MUFU.TANH R95, R95 ;  /* 0x0000005f005f7308 */ /* 0x000ef00000002400 */
[----:B------:R-:W3:Y:S01]  /*164d0*/  MUFU.TANH R141, R141 ;  /* 0x0000008d008d7308 */ /* 0x000ee20000002400 */
[----:B-1----:R-:W-:-:S05]  /*164e0*/  IMAD.IADD R97, R9, 0x1, R94 ;  /* 0x0000000109617824 */ /* 0x002fca00078e025e */
[C---:B------:R-:W-:Y:S02]  /*164f0*/  ISETP.GT.AND P2, PT, R97.reuse, RZ, PT ;  /* 0x000000ff6100720c */ /* 0x040fe40003f44270 */
[----:B------:R-:W1:Y:S01]  /*16500*/  MUFU.TANH R99, R99 ;  /* 0x0000006300637308 */ /* 0x000e620000002400 */
[----:B------:R-:W-:Y:S02]  /*16510*/  ISETP.GT.AND P3, PT, R97, 0x1, PT ;  /* 0x000000016100780c */ /* 0x000fe40003f64270 */
[----:B----4-:R-:W-:Y:S02]  /*16520*/  FSEL R94, R137, -INF , P2 ;  /* 0xff800000895e7808 */ /* 0x010fe40001000000 */
[----:B------:R-:W-:Y:S02]  /*16530*/  ISETP.GT.AND P2, PT, R97, 0x8, PT ;  /* 0x000000086100780c */ /* 0x000fe40003f44270 */
[----:B-----5:R-:W-:Y:S01]  /*16540*/  FSEL R96, R136, -INF , P3 ;  /* 0xff80000088607808 */ /* 0x020fe20001800000 */
[----:B------:R-:W4:Y:S01]  /*16550*/  MUFU.TANH R103, R103 ;  /* 0x0000006700677308 */ /* 0x000f220000002400 */
[----:B------:R-:W-:-:S02]  /*16560*/  FMNMX.FTZ R143, R94, R13, !PT ;  /* 0x0000000d5e8f7209 */ /* 0x000fc40007810000 */
[----:B------:R-:W-:Y:S02]  /*16570*/  ISETP.GT.AND P3, PT, R97, 0x9, PT ;  /* 0x000000096100780c */ /* 0x000fe40003f64270 */
[----:B--2---:R-:W-:Y:S02]  /*16580*/  FSEL R98, R139, -INF , P2 ;  /* 0xff8000008b627808 */ /* 0x004fe40001000000 */
[----:B------:R-:W-:Y:S01]  /*16590*/  FMNMX.FTZ R143, R96, R143, !PT ;  /* 0x0000008f608f7209 */ /* 0x000fe20007810000 */
[----:B------:R-:W2:Y:S01]  /*165a0*/  MUFU.TANH R101, R101 ;  /* 0x0000006500657308 */ /* 0x000ea20000002400 */
[----:B------:R-:W-:Y:S02]  /*165b0*/  ISETP.GT.AND P2, PT, R97, 0x10, PT ;  /* 0x000000106100780c */ /* 0x000fe40003f44270 */
[----:B0-----:R-:W-:Y:S02]  /*165c0*/  FSEL R100, R138, -INF , P3 ;  /* 0xff8000008a647808 */ /* 0x001fe40001800000 */
[----:B------:R-:W-:-:S02]  /*165d0*/  FMNMX.FTZ R143, R98, R143, !PT ;  /* 0x0000008f628f7209 */ /* 0x000fc40007810000 */
[C---:B------:R-:W-:Y:S01]  /*165e0*/  ISETP.GT.AND P3, PT, R97.reuse, 0x11, PT ;  /* 0x000000116100780c */ /* 0x040fe20003f64270 */
[----:B------:R-:W-:Y:S01]  /*165f0*/  MUFU.TANH R105, R105 ;  /* 0x0000006900697308 */ /* 0x000fe20000002400 */
[----:B---3--:R-:W-:Y:S02]  /*16600*/  FSEL R102, R140, -INF , P2 ;  /* 0xff8000008c667808 */ /* 0x008fe40001000000 */
[----:B------:R-:W-:Y:S02]  /*16610*/  FMNMX.FTZ R143, R100, R143, !PT ;  /* 0x0000008f648f7209 */ /* 0x000fe40007810000 */
[----:B------:R-:W-:Y:S02]  /*16620*/  ISETP.GT.AND P2, PT, R97, 0x18, PT ;  /* 0x000000186100780c */ /* 0x000fe40003f44270 */
[----:B------:R-:W-:Y:S01]  /*16630*/  FSEL R104, R95, -INF , P3 ;  /* 0xff8000005f687808 */ /* 0x000fe20001800000 */
[----:B------:R-:W0:Y:S01]  /*16640*/  MUFU.TANH R107, R107 ;  /* 0x0000006b006b7308 */ /* 0x000e220000002400 */
[----:B------:R-:W-:Y:S01]  /*16650*/  FMNMX.FTZ R143, R102, R143, !PT ;  /* 0x0000008f668f7209 */ /* 0x000fe20007810000 */
[----:B------:R-:W-:Y:S01]  /*16660*/  FMUL.FTZ R95, R121, UR39 ;  /* 0x00000027795f7c20 */ /* 0x000fe20008410000 */
[----:B------:R-:W-:-:S02]  /*16670*/  ISETP.GT.AND P3, PT, R97, 0x19, PT ;  /* 0x000000196100780c */ /* 0x000fc40003f64270 */
[----:B------:R-:W-:Y:S02]  /*16680*/  FSEL R106, R141, -INF , P2 ;  /* 0xff8000008d6a7808 */ /* 0x000fe40001000000 */
[----:B------:R-:W-:Y:S01]  /*16690*/  FMNMX.FTZ R143, R104, R143, !PT ;  /* 0x0000008f688f7209 */ /* 0x000fe20007810000 */
[----:B------:R-:W-:Y:S01]  /*166a0*/  MUFU.TANH R109, R109 ;  /* 0x0000006d006d7308 */ /* 0x000fe20000002400 */
[----:B------:R-:W-:Y:S02]  /*166b0*/  ISETP.GT.AND P2, PT, R97, 0x20, PT ;  /* 0x000000206100780c */ /* 0x000fe40003f44270 */
[----:B-1----:R-:W-:Y:S01]  /*166c0*/  FSEL R108, R99, -INF , P3 ;  /* 0xff800000636c7808 */ /* 0x002fe20001800000 */
[----:B------:R-:W-:Y:S01]  /*166d0*/  FMUL.FTZ R99, R128, UR39 ;  /* 0x0000002780637c20 */ /* 0x000fe20008410000 */
[----:B------:R-:W-:Y:S02]  /*166e0*/  FMNMX.FTZ R143, R106, R143, !PT ;  /* 0x0000008f6a8f7209 */ /* 0x000fe40007810000 */
[----:B------:R-:W-:Y:S01]  /*166f0*/  ISETP.GT.AND P3, PT, R97, 0x21, PT ;  /* 0x000000216100780c */ /* 0x000fe20003f64270 */
[----:B------:R-:W1:Y:S01]  /*16700*/  MUFU.TANH R113, R113 ;  /* 0x0000007100717308 */ /* 0x000e620000002400 */
[----:B----4-:R-:W-:Y:S01]  /*16710*/  FSEL R110, R103, -INF , P2 ;  /* 0xff800000676e7808 */ /* 0x010fe20001000000 */
[----:B------:R-:W-:Y:S01]  /*16720*/  FMUL.FTZ R103, R119, UR39 ;  /* 0x0000002777677c20 */ /* 0x000fe20008410000 */
[----:B------:R-:W-:Y:S01]  /*16730*/  FMNMX.FTZ R143, R108, R143, !PT ;  /* 0x0000008f6c8f7209 */ /* 0x000fe20007810000 */
[----:B------:R-:W-:Y:S01]  /*16740*/  FMUL.FTZ R119, R135, UR39 ;  /* 0x0000002787777c20 */ /* 0x000fe20008410000 */
[----:B------:R-:W-:-:S02]  /*16750*/  ISETP.GT.AND P2, PT, R97, 0x28, PT ;  /* 0x000000286100780c */ /* 0x000fc40003f44270 */
[----:B--2---:R-:W-:Y:S01]  /*16760*/  FSEL R112, R101, -INF , P3 ;  /* 0xff80000065707808 */ /* 0x004fe20001800000 */
[----:B------:R0:W2:Y:S01]  /*16770*/  MUFU.TANH R137, R116 ;  /* 0x0000007400897308 */ /* 0x0000a20000002400 */
[----:B------:R-:W-:Y:S01]  /*16780*/  FMNMX.FTZ R143, R110, R143, !PT ;  /* 0x0000008f6e8f7209 */ /* 0x000fe20007810000 */
[----:B------:R-:W-:Y:S01]  /*16790*/  FMUL.FTZ R101, R118, UR39 ;  /* 0x0000002776657c20 */ /* 0x000fe20008410000 */
[----:B------:R-:W-:Y:S01]  /*167a0*/  ISETP.GT.AND P3, PT, R97, 0x29, PT ;  /* 0x000000296100780c */ /* 0x000fe20003f64270 */
[----:B------:R-:W-:Y:S01]  /*167b0*/  FMUL.FTZ R118, R134, UR39 ;  /* 0x0000002786767c20 */ /* 0x000fe20008410000 */
[----:B------:R-:W-:-:S03]  /*167c0*/  FMNMX.FTZ R143, R112, R143, !PT ;  /* 0x0000008f708f7209 */ /* 0x000fc60007810000 */
[----:B------:R3:W-:Y:S01]  /*167d0*/  MUFU.TANH R140, R120 ;  /* 0x00000078008c7308 */ /* 0x0007e20000002400 */
[----:B0-----:R-:W-:Y:S01]  /*167e0*/  FSEL R116, R107, -INF , P3 ;  /* 0xff8000006b747808 */ /* 0x001fe20001800000 */
[----:B------:R-:W-:Y:S01]  /*167f0*/  FMUL.FTZ R107, R123, UR39 ;  /* 0x000000277b6b7c20 */ /* 0x000fe20008410000 */
[----:B------:R-:W-:-:S04]  /*16800*/  ISETP.GT.AND P3, PT, R97, 0x31, PT ;  /* 0x000000316100780c */ /* 0x000fc80003f64270 */
[----:B-1----:R-:W-:Y:S01]  /*16810*/  FSEL R128, R113, -INF , P3 ;  /* 0xff80000071807808 */ /* 0x002fe20001800000 */
[----:B------:R-:W0:Y:S01]  /*16820*/  MUFU.TANH R117, R117 ;  /* 0x0000007500757308 */ /* 0x000e220000002400 */
[----:B---3--:R-:W-:Y:S01]  /*16830*/  FSEL R120, R105, -INF , P2 ;  /* 0xff80000069787808 */ /* 0x008fe20001000000 */
[----:B------:R-:W-:Y:S01]  /*16840*/  FMUL.FTZ R105, R122, UR39 ;  /* 0x000000277a697c20 */ /* 0x000fe20008410000 */
[----:B------:R-:W-:Y:S01]  /*16850*/  ISETP.GT.AND P2, PT, R97, 0x30, PT ;  /* 0x000000306100780c */ /* 0x000fe20003f44270 */
[----:B------:R-:W-:Y:S01]  /*16860*/  FMUL.FTZ R113, R130, UR39 ;  /* 0x0000002782717c20 */ /* 0x000fe20008410000 */
[----:B------:R-:W-:Y:S02]  /*16870*/  FMNMX.FTZ R143, R120, R143, !PT ;  /* 0x0000008f788f7209 */ /* 0x000fe40007810000 */
[----:B------:R-:W-:Y:S01]  /*16880*/  FSEL R124, R109, -INF , P2 ;  /* 0xff8000006d7c7808 */ /* 0x000fe20001000000 */
[----:B------:R-:W-:Y:S01]  /*16890*/  MUFU.TANH R95, R95 ;  /* 0x0000005f005f7308 */ /* 0x000fe20000002400 */
[----:B------:R-:W-:Y:S01]  /*168a0*/  FMNMX.FTZ R143, R116, R143, !PT ;  /* 0x0000008f748f7209 */ /* 0x000fe20007810000 */
[----:B------:R-:W-:Y:S01]  /*168b0*/  FMUL.FTZ R109, R126, UR39 ;  /* 0x000000277e6d7c20 */ /* 0x000fe20008410000 */
[----:B------:R-:W-:-:S02]  /*168c0*/  ISETP.GT.AND P2, PT, R97, 0x38, PT ;  /* 0x000000386100780c */ /* 0x000fc40003f44270 */
[----:B------:R-:W-:Y:S02]  /*168d0*/  FMNMX.FTZ R143, R124, R143, !PT ;  /* 0x0000008f7c8f7209 */ /* 0x000fe40007810000 */
[----:B------:R-:W-:Y:S01]  /*168e0*/  ISETP.GT.AND P3, PT, R97, 0x39, PT ;  /* 0x000000396100780c */ /* 0x000fe20003f64270 */
[----:B------:R-:W1:Y:S01]  /*168f0*/  MUFU.TANH R142, R142 ;  /* 0x0000008e008e7308 */ /* 0x000e620000002400 */
[----:B--2---:R-:W-:Y:S02]  /*16900*/  FSEL R136, R137, -INF , P2 ;  /* 0xff80000089887808 */ /* 0x004fe40001000000 */
[----:B------:R-:W-:Y:S02]  /*16910*/  FMNMX.FTZ R143, R128, R143, !PT ;  /* 0x0000008f808f7209 */ /* 0x000fe40007810000 */
[----:B------:R-:W-:Y:S02]  /*16920*/  ISETP.GT.AND P2, PT, R97, 0x40, PT ;  /* 0x000000406100780c */ /* 0x000fe40003f44270 */
[----:B0-----:R-:W-:Y:S01]  /*16930*/  FSEL R138, R117, -INF , P3 ;  /* 0xff800000758a7808 */ /* 0x001fe20001800000 */
[----:B------:R-:W0:Y:S01]  /*16940*/  MUFU.TANH R144, R144 ;  /* 0x0000009000907308 */ /* 0x000e220000002400 */
[----:B------:R-:W-:Y:S01]  /*16950*/  FMNMX.FTZ R143, R136, R143, !PT ;  /* 0x0000008f888f7209 */ /* 0x000fe20007810000 */
[----:B------:R-:W-:Y:S01]  /*16960*/  IMAD.IADD R117, R9, 0x1, R8 ;  /* 0x0000000109757824 */ /* 0x000fe200078e0208 */
[----:B------:R-:W-:Y:S01]  /*16970*/  ISETP.GT.AND P3, PT, R97, 0x41, PT ;  /* 0x000000416100780c */ /* 0x000fe20003f64270 */
[----:B------:R-:W-:Y:S01]  /*16980*/  IMAD.U32 R9, RZ, RZ, UR43 ;  /* 0x0000002bff097e24 */ /* 0x000fe2000f8e00ff */
[----:B------:R-:W-:-:S02]  /*16990*/  FSEL R140, R140, -INF , P2 ;  /* 0xff8000008c8c7808 */ /* 0x000fc40001000000 */
[----:B------:R-:W-:Y:S01]  /*169a0*/  FMNMX.FTZ R143, R138, R143, !PT ;  /* 0x0000008f8a8f7209 */ /* 0x000fe20007810000 */
[----:B------:R2:W3:Y:S01]  /*169b0*/  MUFU.TANH R146, R99 ;  /* 0x0000006300927308 */ /* 0x0004e20000002400 */
[C---:B------:R-:W-:Y:S02]  /*169c0*/  ISETP.GT.AND P2, PT, R97.reuse, 0x48, PT ;  /* 0x000000486100780c */ /* 0x040fe40003f44270 */
[----:B------:R-:W-:Y:S02]  /*169d0*/  FMNMX.FTZ R143, R140, R143, !PT ;  /* 0x0000008f8c8f7209 */ /* 0x000fe40007810000 */
[----:B-1----:R-:W-:Y:S02]  /*169e0*/  FSEL R142, R142, -INF , P2 ;  /* 0xff8000008e8e7808 */ /* 0x002fe40001000000 */
[----:B------:R-:W-:Y:S01]  /*169f0*/  ISETP.GT.AND P2, PT, R97, 0x50, PT ;  /* 0x000000506100780c */ /* 0x000fe20003f44270 */
[----:B------:R-:W1:Y:S01]  /*16a00*/  MUFU.TANH R129, R129 ;  /* 0x0000008100817308 */ /* 0x000e620000002400 */
[----:B--2---:R-:W-:Y:S01]  /*16a10*/  FMUL.FTZ R99, R132, UR39 ;  /* 0x0000002784637c20 */ /* 0x004fe20008410000 */
[----:B------:R-:W-:Y:S01]  /*16a20*/  FSEL R132, R95, -INF , P3 ;  /* 0xff8000005f847808 */ /* 0x000fe20001800000 */
[----:B------:R-:W-:Y:S01]  /*16a30*/  FMUL.FTZ R95, R111, UR39 ;  /* 0x000000276f5f7c20 */ /* 0x000fe20008410000 */
[----:B------:R-:W-:Y:S01]  /*16a40*/  ISETP.GT.AND P3, PT, R97, 0x49, PT ;  /* 0x000000496100780c */ /* 0x000fe20003f64270 */
[----:B------:R-:W-:Y:S01]  /*16a50*/  FMUL.FTZ R111, R127, UR39 ;  /* 0x000000277f6f7c20 */ /* 0x000fe20008410000 */
[----:B------:R-:W-:-:S02]  /*16a60*/  FMNMX.FTZ R143, R132, R143, !PT ;  /* 0x0000008f848f7209 */ /* 0x000fc40007810000 */
[----:B------:R-:W2:Y:S01]  /*16a70*/  MUFU.TANH R99, R99 ;  /* 0x0000006300637308 */ /* 0x000ea20000002400 */
[----:B0-----:R-:W-:Y:S02]  /*16a80*/  FSEL R144, R144, -INF , P3 ;  /* 0xff80000090907808 */ /* 0x001fe40001800000 */
[----:B------:R-:W-:Y:S02]  /*16a90*/  FMNMX.FTZ R143, R142, R143, !PT ;  /* 0x0000008f8e8f7209 */ /* 0x000fe40007810000 */
[C---:B------:R-:W-:Y:S02]  /*16aa0*/  ISETP.GT.AND P3, PT, R97.reuse, 0x51, PT ;  /* 0x000000516100780c */ /* 0x040fe40003f64270 */
[----:B---3--:R-:W-:Y:S01]  /*16ab0*/  FSEL R146, R146, -INF , P2 ;  /* 0xff80000092927808 */ /* 0x008fe20001000000 */
[----:B------:R-:W0:Y:S01]  /*16ac0*/  MUFU.TANH R133, R133 ;  /* 0x0000008500857308 */ /* 0x000e220000002400 */
[----:B------:R-:W-:Y:S02]  /*16ad0*/  FMNMX.FTZ R143, R144, R143, !PT ;  /* 0x0000008f908f7209 */ /* 0x000fe40007810000 */
[----:B------:R-:W-:-:S02]  /*16ae0*/  ISETP.GT.AND P2, PT, R97, 0x58, PT ;  /* 0x000000586100780c */ /* 0x000fc40003f44270 */
[----:B-1----:R-:W-:Y:S02]  /*16af0*/  FSEL R148, R129, -INF , P3 ;  /* 0xff80000081947808 */ /* 0x002fe40001800000 */
[----:B------:R-:W-:Y:S01]  /*16b00*/  FMNMX.FTZ R143, R146, R143, !PT ;  /* 0x0000008f928f7209 */ /* 0x000fe20007810000 */
[----:B------:R-:W1:Y:S01]  /*16b10*/  MUFU.TANH R0, R0 ;  /* 0x0000000000007308 */ /* 0x000e620000002400 */
[----:B------:R-:W-:Y:S01]  /*16b20*/  ISETP.GT.AND P3, PT, R97, 0x59, PT ;  /* 0x000000596100780c */ /* 0x000fe20003f64270 */
[----:B------:R-:W-:Y:S01]  /*16b30*/  FMUL.FTZ R97, R114, UR39 ;  /* 0x0000002772617c20 */ /* 0x000fe20008410000 */
[----:B--2---:R-:W-:Y:S01]  /*16b40*/  FSEL R150, R99, -INF , P2 ;  /* 0xff80000063967808 */ /* 0x004fe20001000000 */
[----:B------:R-:W-:Y:S01]  /*16b50*/  FMUL.FTZ R99, R115, UR39 ;  /* 0x0000002773637c20 */ /* 0x000fe20008410000 */
[----:B------:R-:W-:Y:S01]  /*16b60*/  FMNMX.FTZ R143, R148, R143, !PT ;  /* 0x0000008f948f7209 */ /* 0x000fe20007810000 */
[----:B------:R-:W-:Y:S01]  /*16b70*/  FMUL.FTZ R115, R131, UR39 ;  /* 0x0000002783737c20 */ /* 0x000fe20008410000 */
[----:B------:R-:W-:Y:S01]  /*16b80*/  ISETP.GT.AND P2, PT, R117, RZ, PT ;  /* 0x000000ff7500720c */ /* 0x000fe20003f44270 */
[----:B------:R-:W2:Y:S01]  /*16b90*/  MUFU.TANH R3, R3 ;  /* 0x0000000300037308 */ /* 0x000ea20000002400 */
[----:B0-----:R-:W-:-:S02]  /*16ba0*/  FSEL R114, R133, -INF , P3 ;  /* 0xff80000085727808 */ /* 0x001fc40001800000 */
[----:B------:R-:W-:Y:S02]  /*16bb0*/  FMNMX.FTZ R143, R150, R143, !PT ;  /* 0x0000008f968f7209 */ /* 0x000fe40007810000 */
[C---:B------:R-:W-:Y:S02]  /*16bc0*/  ISETP.GT.AND P3, PT, R117.reuse, 0x1, PT ;  /* 0x000000017500780c */ /* 0x040fe40003f64270 */
[----:B------:R-:W-:Y:S01]  /*16bd0*/  FMNMX.FTZ R143, R114, R143, !PT ;  /* 0x0000008f728f7209 */ /* 0x000fe20007810000 */
[----:B------:R-:W0:Y:S01]  /*16be0*/  MUFU.TANH R10, R10 ;  /* 0x0000000a000a7308 */ /* 0x000e220000002400 */
[----:B-1----:R-:W-:Y:S02]  /*16bf0*/  FSEL R0, R0, -INF , P2 ;  /* 0xff80000000007808 */ /* 0x002fe40001000000 */
[C---:B------:R-:W-:Y:S01]  /*16c00*/  ISETP.GT.AND P4, PT, R117.reuse, 0x8, PT ;  /* 0x000000087500780c */ /* 0x040fe20003f84270 */
[----:B------:R-:W1:Y:S01]  /*16c10*/  SHFL.BFLY PT, R152, R143, 0x2, 0x1f ;  /* 0x0c401f008f987f89 */ /* 0x000e6200000e0000 */
[----:B------:R-:W-:-:S03]  /*16c20*/  ISETP.GT.AND P5, PT, R117, 0x9, PT ;  /* 0x000000097500780c */ /* 0x000fc60003fa4270 */
[----:B------:R-:W3:Y:S01]  /*16c30*/  MUFU.TANH R20, R20 ;  /* 0x0000001400147308 */ /* 0x000ee20000002400 */
[----:B--2---:R-:W-:Y:S02]  /*16c40*/  FSEL R122, R3, -INF , P3 ;  /* 0xff800000037a7808 */ /* 0x004fe40001800000 */
[----:B------:R-:W-:Y:S02]  /*16c50*/  FMNMX.FTZ R3, R0, R12, !PT ;  /* 0x0000000c00037209 */ /* 0x000fe40007810000 */
[----:B------:R-:W-:-:S03]  /*16c60*/  ISETP.GT.AND P3, PT, R117, 0x10, PT ;  /* 0x000000107500780c */ /* 0x000fc60003f64270 */
[----:B------:R-:W2:Y:S01]  /*16c70*/  MUFU.TANH R21, R21 ;  /* 0x0000001500157308 */ /* 0x000ea20000002400 */
[----:B0-----:R-:W-:Y:S02]  /*16c80*/  FSEL R126, R10, -INF , P4 ;  /* 0xff8000000a7e7808 */ /* 0x001fe40002000000 */
[----:B------:R-:W-:-:S05]  /*16c90*/  ISETP.GT.AND P4, PT, R117, 0x11, PT ;  /* 0x000000117500780c */ /* 0x000fca0003f84270 */
[----:B------:R-:W0:Y:S01]  /*16ca0*/  MUFU.TANH R88, R88 ;  /* 0x0000005800587308 */ /* 0x000e220000002400 */
[----:B---3--:R-:W-:Y:S02]  /*16cb0*/  FSEL R20, R20, -INF , P5 ;  /* 0xff80000014147808 */ /* 0x008fe40002800000 */
[----:B-1----:R-:W-:-:S05]  /*16cc0*/  FMNMX.FTZ R152, R143, R152, !PT ;  /* 0x000000988f987209 */ /* 0x002fca0007810000 */
[----:B------:R-:W-:Y:S01]  /*16cd0*/  MUFU.TANH R89, R89 ;  /* 0x0000005900597308 */ /* 0x000fe20000002400 */
[----:B------:R-:W1:Y:S01]  /*16ce0*/  SHFL.BFLY PT, R121, R152, 0x1, 0x1f ;  /* 0x0c201f0098797f89 */ /* 0x000e6200000e0000 */
[----:B--2---:R-:W-:Y:S02]  /*16cf0*/  FSEL R130, R21, -INF , P3 ;  /* 0xff80000015827808 */ /* 0x004fe40001800000 */
[----:B------:R-:W-:-:S04]  /*16d00*/  ISETP.GT.AND P3, PT, R117, 0x18, PT ;  /* 0x000000187500780c */ /* 0x000fc80003f64270 */
[----:B------:R-:W2:Y:S01]  /*16d10*/  MUFU.TANH R90, R90 ;  /* 0x0000005a005a7308 */ /* 0x000ea20000002400 */
[----:B0-----:R-:W-:Y:S02]  /*16d20*/  FSEL R88, R88, -INF , P4 ;  /* 0xff80000058587808 */ /* 0x001fe40002000000 */
[----:B------:R-:W-:-:S05]  /*16d30*/  ISETP.GT.AND P4, PT, R117, 0x19, PT ;  /* 0x000000197500780c */ /* 0x000fca0003f84270 */
[----:B------:R-:W0:Y:S08]  /*16d40*/  MUFU.TANH R91, R91 ;  /* 0x0000005b005b7308 */ /* 0x000e300000002400 */
[----:B------:R-:W3:Y:S01]  /*16d50*/  MUFU.TANH R92, R92 ;  /* 0x0000005c005c7308 */ /* 0x000ee20000002400 */
[----:B-1----:R-:W-:Y:S02]  /*16d60*/  FMNMX.FTZ R8, R152, R121, !PT ;  /* 0x0000007998087209 */ /* 0x002fe40007810000 */
[----:B------:R-:W-:-:S02]  /*16d70*/  FMNMX.FTZ R121, R122, R3, !PT ;  /* 0x000000037a797209 */ /* 0x000fc40007810000 */
[C---:B------:R-:W-:Y:S01]  /*16d80*/  FSETP.NEU.FTZ.AND P2, PT, R8.reuse, -INF , PT ;  /* 0xff8000000800780b */ /* 0x040fe20003f5d000 */
[----:B------:R-:W-:Y:S01]  /*16d90*/  FMUL.FTZ R123, R8, R9 ;  /* 0x00000009087b7220 */ /* 0x000fe20000410000 */
[----:B------:R-:W-:Y:S01]  /*16da0*/  FMNMX.FTZ R121, R126, R121, !PT ;  /* 0x000000797e797209 */ /* 0x000fe20007810000 */
[----:B------:R-:W1:Y:S01]  /*16db0*/  MUFU.TANH R93, R93 ;  /* 0x0000005d005d7308 */ /* 0x000e620000002400 */
[----:B--2---:R-:W-:Y:S02]  /*16dc0*/  FSEL R90, R90, -INF , P4 ;  /* 0xff8000005a5a7808 */ /* 0x004fe40002000000 */
[----:B------:R-:W-:Y:S02]  /*16dd0*/  FMNMX.FTZ R121, R20, R121, !PT ;  /* 0x0000007914797209 */ /* 0x000fe40007810000 */
[----:B------:R-:W-:Y:S02]  /*16de0*/  FSEL R3, R123, RZ, P2 ;  /* 0x000000ff7b037208 */ /* 0x000fe40001000000 */
        /* <DEDUP_REMOVED lines=9> */
[----:B------:R-:W4:Y:S01]  /*16e80*/  MUFU.TANH R97, R97 ;  /* 0x0000006100617308 */ /* 0x000f220000002400 */
[----:B------:R-:W-:Y:S01]  /*16e90*/  FMNMX.FTZ R121, R94, R121, !PT ;  /* 0x000000795e797209 */ /* 0x000fe20007810000 */
[-CC-:B------:R-:W-:Y:S01]  /*16ea0*/  FFMA.FTZ R89, R100, R9.reuse, -R3.reuse ;  /* 0x0000000964597223 */ /* 0x180fe20000010803 */
[----:B0-----:R-:W-:Y:S01]  /*16eb0*/  FSEL R96, R91, -INF , P3 ;  /* 0xff8000005b607808 */ /* 0x001fe20001800000 */
[--C-:B------:R-:W-:Y:S01]  /*16ec0*/  FFMA.FTZ R152, R102, R9, -R3.reuse ;  /* 0x0000000966987223 */ /* 0x100fe20000010803 */
[----:B------:R-:W-:Y:S01]  /*16ed0*/  FMNMX.FTZ R121, R90, R121, !PT ;  /* 0x000000795a797209 */ /* 0x000fe20007810000 */
[-CC-:B------:R-:W-:Y:S01]  /*16ee0*/  FFMA.FTZ R91, R104, R9.reuse, -R3.reuse ;  /* 0x00000009685b7223 */ /* 0x180fe20000010803 */
[C---:B------:R-:W-:Y:S01]  /*16ef0*/  ISETP.GT.AND P3, PT, R117.reuse, 0x28, PT ;  /* 0x000000287500780c */ /* 0x040fe20003f64270 */
[----:B------:R-:W0:Y:S01]  /*16f00*/  MUFU.TANH R99, R99 ;  /* 0x0000006300637308 */ /* 0x000e220000002400 */
[----:B---3--:R-:W-:Y:S01]  /*16f10*/  FSEL R92, R92, -INF , P4 ;  /* 0xff8000005c5c7808 */ /* 0x008fe20002000000 */
[--C-:B------:R-:W-:Y:S01]  /*16f20*/  FFMA.FTZ R154, R106, R9, -R3.reuse ;  /* 0x000000096a9a7223 */ /* 0x100fe20000010803 */
[----:B------:R-:W-:Y:S01]  /*16f30*/  FMNMX.FTZ R121, R96, R121, !PT ;  /* 0x0000007960797209 */ /* 0x000fe20007810000 */
[-CC-:B------:R-:W-:Y:S01]  /*16f40*/  FFMA.FTZ R140, R140, R9.reuse, -R3.reuse ;  /* 0x000000098c8c7223 */ /* 0x180fe20000010803 */
[----:B------:R-:W-:Y:S01]  /*16f50*/  ISETP.GT.AND P4, PT, R117, 0x29, PT ;  /* 0x000000297500780c */ /* 0x000fe20003f84270 */
[--C-:B------:R-:W-:Y:S01]  /*16f60*/  FFMA.FTZ R142, R142, R9, -R3.reuse ;  /* 0x000000098e8e7223 */ /* 0x100fe20000010803 */
[----:B-1----:R-:W-:Y:S01]  /*16f70*/  FSEL R98, R93, -INF , P3 ;  /* 0xff8000005d627808 */ /* 0x002fe20001800000 */
[----:B------:R-:W1:Y:S01]  /*16f80*/  MUFU.TANH R101, R101 ;  /* 0x0000006500657308 */ /* 0x000e620000002400 */
[----:B------:R-:W-:Y:S01]  /*16f90*/  FMNMX.FTZ R121, R92, R121, !PT ;  /* 0x000000795c797209 */ /* 0x000fe20007810000 */
[-CC-:B------:R-:W-:Y:S01]  /*16fa0*/  FFMA.FTZ R93, R108, R9.reuse, -R3.reuse ;  /* 0x000000096c5d7223 */ /* 0x180fe20000010803 */
[----:B------:R-:W-:Y:S01]  /*16fb0*/  ISETP.GT.AND P3, PT, R117, 0x30, PT ;  /* 0x000000307500780c */ /* 0x000fe20003f64270 */
[-CC-:B------:R-:W-:Y:S01]  /*16fc0*/  FFMA.FTZ R108, R138, R9.reuse, -R3.reuse ;  /* 0x000000098a6c7223 */ /* 0x180fe20000010803 */
[----:B--2---:R-:W-:Y:S01]  /*16fd0*/  FSEL R100, R95, -INF , P4 ;  /* 0xff8000005f647808 */ /* 0x004fe20002000000 */
[--C-:B------:R-:W-:Y:S01]  /*16fe0*/  FFMA.FTZ R95, R110, R9, -R3.reuse ;  /* 0x000000096e5f7223 */ /* 0x100fe20000010803 */
[----:B------:R-:W-:Y:S01]  /*16ff0*/  FMNMX.FTZ R121, R98, R121, !PT ;  /* 0x0000007962797209 */ /* 0x000fe20007810000 */
[----:B------:R-:W2:Y:S01]  /*17000*/  MUFU.TANH R103, R103 ;  /* 0x0000006700677308 */ /* 0x000ea20000002400 */
[----:B------:R-:W-:Y:S01]  /*17010*/  ISETP.GT.AND P4, PT, R117, 0x31, PT ;  /* 0x000000317500780c */ /* 0x000fe20003f84270 */
[-CC-:B------:R-:W-:Y:S01]  /*17020*/  FFMA.FTZ R110, R128, R9.reuse, -R3.reuse ;  /* 0x00000009806e7223 */ /* 0x180fe20000010803 */
[----:B----4-:R-:W-:Y:S01]  /*17030*/  FSEL R134, R97, -INF , P3 ;  /* 0xff80000061867808 */ /* 0x010fe20001800000 */
[--C-:B------:R-:W-:Y:S01]  /*17040*/  FFMA.FTZ R97, R136, R9, -R3.reuse ;  /* 0x0000000988617223 */ /* 0x100fe20000010803 */
[----:B------:R-:W-:Y:S01]  /*17050*/  FMNMX.FTZ R121, R100, R121, !PT ;  /* 0x0000007964797209 */ /* 0x000fe20007810000 */
[-CC-:B------:R-:W-:Y:S01]  /*17060*/  FFMA.FTZ R136, R146, R9.reuse, -R3.reuse ;  /* 0x0000000992887223 */ /* 0x180fe20000010803 */
[----:B------:R-:W-:Y:S01]  /*17070*/  ISETP.GT.AND P3, PT, R117, 0x38, PT ;  /* 0x000000387500780c */ /* 0x000fe20003f64270 */
[----:B------:R-:W3:Y:S01]  /*17080*/  MUFU.TANH R105, R105 ;  /* 0x0000006900697308 */ /* 0x000ee20000002400 */
[----:B0-----:R-:W-:Y:S01]  /*17090*/  FSEL R102, R99, -INF , P4 ;  /* 0xff80000063667808 */ /* 0x001fe20002000000 */
[--C-:B------:R-:W-:Y:S01]  /*170a0*/  FFMA.FTZ R99, R124, R9, -R3.reuse ;  /* 0x000000097c637223 */ /* 0x100fe20000010803 */
[----:B------:R-:W-:Y:S01]  /*170b0*/  FMNMX.FTZ R121, R134, R121, !PT ;  /* 0x0000007986797209 */ /* 0x000fe20007810000 */
[-CC-:B------:R-:W-:Y:S01]  /*170c0*/  FFMA.FTZ R148, R148, R9.reuse, -R3.reuse ;  /* 0x0000000994947223 */ /* 0x180fe20000010803 */
[----:B------:R-:W-:Y:S01]  /*170d0*/  ISETP.GT.AND P4, PT, R117, 0x39, PT ;  /* 0x000000397500780c */ /* 0x000fe20003f84270 */
[--C-:B------:R-:W-:Y:S01]  /*170e0*/  FFMA.FTZ R138, R150, R9, -R3.reuse ;  /* 0x00000009968a7223 */ /* 0x100fe20000010803 */
[----:B-1----:R-:W-:Y:S01]  /*170f0*/  FSEL R206, R101, -INF , P3 ;  /* 0xff80000065ce7808 */ /* 0x002fe20001800000 */
[----:B------:R-:W0:Y:S01]  /*17100*/  MUFU.TANH R107, R107 ;  /* 0x0000006b006b7308 */ /* 0x000e220000002400 */
[----:B------:R-:W-:Y:S01]  /*17110*/  FMNMX.FTZ R121, R102, R121, !PT ;  /* 0x0000007966797209 */ /* 0x000fe20007810000 */
[----:B------:R-:W-:Y:S01]  /*17120*/  FFMA.FTZ R101, R120, R9, -R3 ;  /* 0x0000000978657223 */ /* 0x000fe20000010803 */
[----:B------:R-:W-:-:S02]  /*17130*/  ISETP.GT.AND P3, PT, R117, 0x40, PT ;  /* 0x000000407500780c */ /* 0x000fc40003f64270 */
[----:B--2---:R-:W-:Y:S02]  /*17140*/  FSEL R104, R103, -INF , P4 ;  /* 0xff80000067687808 */ /* 0x004fe40002000000 */
[----:B------:R-:W-:Y:S01]  /*17150*/  FMNMX.FTZ R121, R206, R121, !PT ;  /* 0x00000079ce797209 */ /* 0x000fe20007810000 */
[----:B------:R-:W1:Y:S01]  /*17160*/  MUFU.TANH R109, R109 ;  /* 0x0000006d006d7308 */ /* 0x000e620000002400 */
[----:B------:R-:W-:Y:S02]  /*17170*/  ISETP.GT.AND P4, PT, R117, 0x41, PT ;  /* 0x000000417500780c */ /* 0x000fe40003f84270 */
[----:B---3--:R-:W-:Y:S01]  /*17180*/  FSEL R208, R105, -INF , P3 ;  /* 0xff80000069d07808 */ /* 0x008fe20001800000 */
[--C-:B------:R-:W-:Y:S01]  /*17190*/  FFMA.FTZ R105, R144, R9, -R3.reuse ;  /* 0x0000000990697223 */ /* 0x100fe20000010803 */
[----:B------:R-:W-:Y:S02]  /*171a0*/  FMNMX.FTZ R121, R104, R121, !PT ;  /* 0x0000007968797209 */ /* 0x000fe40007810000 */
[----:B------:R-:W-:Y:S01]  /*171b0*/  ISETP.GT.AND P3, PT, R117, 0x48, PT ;  /* 0x000000487500780c */ /* 0x000fe20003f64270 */
[----:B------:R-:W2:Y:S01]  /*171c0*/  MUFU.TANH R111, R111 ;  /* 0x0000006f006f7308 */ /* 0x000ea20000002400 */
[----:B0-----:R-:W-:Y:S01]  /*171d0*/  FSEL R106, R107, -INF , P4 ;  /* 0xff8000006b6a7808 */ /* 0x001fe20002000000 */
[----:B------:R-:W-:Y:S01]  /*171e0*/  FFMA.FTZ R107, R132, R9, -R3 ;  /* 0x00000009846b7223 */ /* 0x000fe20000010803 */
[----:B------:R-:W-:-:S02]  /*171f0*/  FMNMX.FTZ R121, R208, R121, !PT ;  /* 0x00000079d0797209 */ /* 0x000fc40007810000 */
[----:B------:R-:W-:Y:S02]  /*17200*/  ISETP.GT.AND P4, PT, R117, 0x49, PT ;  /* 0x000000497500780c */ /* 0x000fe40003f84270 */
[----:B------:R-:W-:Y:S01]  /*17210*/  FMNMX.FTZ R121, R106, R121, !PT ;  /* 0x000000796a797209 */ /* 0x000fe20007810000 */
[----:B------:R-:W0:Y:S01]  /*17220*/  MUFU.TANH R113, R113 ;  /* 0x0000007100717308 */ /* 0x000e220000002400 */
[----:B-1----:R-:W-:Y:S01]  /*17230*/  FSEL R210, R109, -INF , P3 ;  /* 0xff8000006dd27808 */ /* 0x002fe20001800000 */
[----:B------:R-:W-:Y:S01]  /*17240*/  FFMA.FTZ R109, R114, R9, -R3 ;  /* 0x00000009726d7223 */ /* 0x000fe20000010803 */
[----:B------:R-:W-:Y:S02]  /*17250*/  ISETP.GT.AND P3, PT, R117, 0x50, PT ;  /* 0x000000507500780c */ /* 0x000fe40003f64270 */
[----:B------:R-:W-:-:S03]  /*17260*/  FMNMX.FTZ R121, R210, R121, !PT ;  /* 0x00000079d2797209 */ /* 0x000fc60007810000 */
[----:B------:R-:W1:Y:S01]  /*17270*/  MUFU.TANH R115, R115 ;  /* 0x0000007300737308 */ /* 0x000e620000002400 */
[----:B--2---:R-:W-:Y:S02]  /*17280*/  FSEL R212, R111, -INF , P4 ;  /* 0xff8000006fd47808 */ /* 0x004fe40002000000 */
[----:B------:R-:W-:Y:S02]  /*17290*/  ISETP.GT.AND P4, PT, R117, 0x51, PT ;  /* 0x000000517500780c */ /* 0x000fe40003f84270 */
[----:B------:R-:W-:-:S03]  /*172a0*/  FMNMX.FTZ R121, R212, R121, !PT ;  /* 0x00000079d4797209 */ /* 0x000fc60007810000 */
[----:B------:R-:W2:Y:S01]  /*172b0*/  MUFU.TANH R118, R118 ;  /* 0x0000007600767308 */ /* 0x000ea20000002400 */
[----:B0-----:R-:W-:Y:S02]  /*172c0*/  FSEL R228, R113, -INF , P3 ;  /* 0xff80000071e47808 */ /* 0x001fe40001800000 */
[----:B------:R-:W-:Y:S02]  /*172d0*/  ISETP.GT.AND P3, PT, R117, 0x58, PT ;  /* 0x000000587500780c */ /* 0x000fe40003f64270 */
[----:B------:R-:W-:-:S03]  /*172e0*/  FMNMX.FTZ R10, R228, R121, !PT ;  /* 0x00000079e40a7209 */ /* 0x000fc60007810000 */
[----:B------:R-:W0:Y:S01]  /*172f0*/  MUFU.TANH R119, R119 ;  /* 0x0000007700777308 */ /* 0x000e220000002400 */
[----:B-1----:R-:W-:Y:S02]  /*17300*/  FSEL R115, R115, -INF , P4 ;  /* 0xff80000073737808 */ /* 0x002fe40002000000 */
[----:B------:R-:W-:Y:S02]  /*17310*/  ISETP.GT.AND P4, PT, R117, 0x59, PT ;  /* 0x000000597500780c */ /* 0x000fe40003f84270 */
[----:B------:R-:W-:-:S03]  /*17320*/  FMNMX.FTZ R10, R115, R10, !PT ;  /* 0x0000000a730a7209 */ /* 0x000fc60007810000 */
[----:B------:R-:W-:Y:S01]  /*17330*/  MUFU.EX2 R156, R156 ;  /* 0x0000009c009c7308 */ /* 0x000fe20000000800 */
[----:B--2---:R-:W-:Y:S01]  /*17340*/  FSEL R111, R118, -INF , P3 ;  /* 0xff800000766f7808 */ /* 0x004fe20001800000 */
[-CC-:B------:R-:W-:Y:S01]  /*17350*/  FFMA.FTZ R118, R112, R9.reuse, -R3.reuse ;  /* 0x0000000970767223 */ /* 0x180fe20000010803 */
[----:B------:R-:W-:Y:S02]  /*17360*/  FFMA.FTZ R112, R116, R9, -R3 ;  /* 0x0000000974707223 */ /* 0x000fe40000010803 */
[----:B------:R-:W-:-:S03]  /*17370*/  FMNMX.FTZ R10, R111, R10, !PT ;  /* 0x0000000a6f0a7209 */ /* 0x000fc60007810000 */
[----:B------:R-:W-:Y:S01]  /*17380*/  MUFU.EX2 R21, R21 ;  /* 0x0000001500157308 */ /* 0x000fe20000000800 */
[----:B0-----:R-:W-:-:S04]  /*17390*/  FSEL R119, R119, -INF , P4 ;  /* 0xff80000077777808 */ /* 0x001fc80002000000 */
[----:B------:R-:W-:-:S03]  /*173a0*/  FMNMX.FTZ R10, R119, R10, !PT ;  /* 0x0000000a770a7209 */ /* 0x000fc60007810000 */
[----:B------:R-:W-:Y:S02]  /*173b0*/  MUFU.EX2 R158, R158 ;  /* 0x0000009e009e7308 */ /* 0x000fe40000000800 */
[----:B------:R-:W0:Y:S06]  /*173c0*/  SHFL.BFLY PT, R103, R10, 0x2, 0x1f ;  /* 0x0c401f000a677f89 */ /* 0x000e2c00000e0000 */
[----:B------:R-:W-:Y:S08]  /*173d0*/  MUFU.EX2 R89, R89 ;  /* 0x0000005900597308 */ /* 0x000ff00000000800 */
[----:B------:R-:W-:Y:S08]  /*173e0*/  MUFU.EX2 R152, R152 ;  /* 0x0000009800987308 */ /* 0x000ff00000000800 */
[----:B------:R-:W-:Y:S01]  /*173f0*/  MUFU.EX2 R91, R91 ;  /* 0x0000005b005b7308 */ /* 0x000fe20000000800 */
[----:B0-----:R-:W-:-:S05]  /*17400*/  FMNMX.FTZ R103, R10, R103, !PT ;  /* 0x000000670a677209 */ /* 0x001fca0007810000 */
[----:B------:R-:W0:Y:S02]  /*17410*/  SHFL.BFLY PT, R10, R103, 0x1, 0x1f ;  /* 0x0c201f00670a7f89 */ /* 0x000e2400000e0000 */
        /* <DEDUP_REMOVED lines=39> */
[----:B------:R-:W-:-:S03]  /*17690*/  FFMA.FTZ R139, R111, R9, -R113 ;  /* 0x000000096f8b7223 */ /* 0x000fc60000010871 */
[----:B------:R-:W2:Y:S01]  /*176a0*/  MUFU.EX2 R120, R120 ;  /* 0x0000007800787308 */ /* 0x000ea20000000800 */
[----:B0-----:R-:W-:-:S04]  /*176b0*/  FFMA.FTZ R12, R3, R5, R156 ;  /* 0x00000005030c7223 */ /* 0x001fc8000001009c */
[----:B------:R-:W-:-:S03]  /*176c0*/  FADD.FTZ R13, R21, R12 ;  /* 0x0000000c150d7221 */ /* 0x000fc60000010000 */
[----:B------:R-:W0:Y:S01]  /*176d0*/  MUFU.EX2 R159, R159 ;  /* 0x0000009f009f7308 */ /* 0x000e220000000800 */
[----:B-1----:R-:W-:Y:S01]  /*176e0*/  FFMA.FTZ R5, R0, R4, R157 ;  /* 0x0000000400057223 */ /* 0x002fe2000001009d */
[----:B------:R-:W-:-:S04]  /*176f0*/  FADD.FTZ R12, R158, R13 ;  /* 0x0000000d9e0c7221 */ /* 0x000fc80000010000 */
[----:B------:R-:W-:Y:S02]  /*17700*/  FADD.FTZ R13, R89, R12 ;  /* 0x0000000c590d7221 */ /* 0x000fe40000010000 */
        /* <DEDUP_REMOVED lines=18> */
[----:B------:R-:W-:-:S06]  /*17830*/  FADD.FTZ R5, R95, R12 ;  /* 0x0000000c5f057221 */ /* 0x000fcc0000010000 */
        /* <DEDUP_REMOVED lines=16> */
[----:B------:R-:W-:-:S06]  /*17940*/  FFMA.FTZ R12, R115, R9, -R113 ;  /* 0x00000009730c7223 */ /* 0x000fcc0000010871 */
        /* <DEDUP_REMOVED lines=16> */
[----:B------:R-:W-:-:S05]  /*17a50*/  VIADD R4, R15, 0x2a840 ;  /* 0x0002a8400f047836 */ /* 0x000fca0000000000 */
[----:B------:R-:W-:Y:S01]  /*17a60*/  PRMT R4, R177, 0x654, R4 ;  /* 0x00000654b1047816 */ /* 0x000fe20000000004 */
[----:B------:R-:W2:Y:S01]  /*17a70*/  MUFU.EX2 R142, R142 ;  /* 0x0000008e008e7308 */ /* 0x000ea20000000800 */
[----:B0-----:R-:W-:Y:S01]  /*17a80*/  FADD.FTZ R13, R107, R100 ;  /* 0x000000646b0d7221 */ /* 0x001fe20000010000 */
[----:B------:R-:W-:Y:S01]  /*17a90*/  FFMA.FTZ R100, R119, R9, -R113 ;  /* 0x0000000977647223 */ /* 0x000fe20000010871 */
        /* <DEDUP_REMOVED lines=23> */
[----:B--2---:R-:W-:-:S03]  /*17c10*/  FADD.FTZ R5, R109, R102 ;  /* 0x000000666d057221 */ /* 0x004fc60000010000 */
[----:B-1----:R-:W-:Y:S01]  /*17c20*/  FADD.FTZ R4, R100, R13 ;  /* 0x0000000d64047221 */ /* 0x002fe20000010000 */
[----:B------:R-:W-:Y:S06]  /*17c30*/  @!P0 BRA `(.L_x_2881) ;  /* 0x0000000000048947 */ /* 0x000fec0003800000 */
[----:B------:R-:W-:Y:S01]  /*17c40*/  BPT.TRAP 0x1 ;  /* 0x000000040000795c */ /* 0x000fe20000300000 */
.L_x_2881:
[C---:B------:R-:W-:Y:S01]  /*17c50*/  ISETP.GT.AND P2, PT, R14.reuse, R7, PT ;  /* 0x000000070e00720c */ /* 0x040fe20003f44270 */
        /* <DEDUP_REMOVED lines=34> */
.L_x_2869:
[----:B------:R-:W-:Y:S05]  /*17e80*/  BSYNC B0 ;  /* 0x0000000000007941 */ /* 0x000fea0003800000 */
.L_x_2868:
[----:B------:R-:W-:Y:S01]  /*17e90*/  ISETP.GE.AND P1, PT, R14, RZ, PT ;  /* 0x000000ff0e00720c */ /* 0x000fe20003f26270 */
[----:B------:R-:W-:-:S12]  /*17ea0*/  BSSY B0, `(.L_x_2883) ;  /* 0x0000260000007945 */ /* 0x000fd80003800000 */
[----:B------:R-:W-:Y:S05]  /*17eb0*/  @!P1 BRA `(.L_x_2884) ;  /* 0x0000002400789947 */ /* 0x000fea0003800000 */
[----:B------:R-:W-:Y:S01]  /*17ec0*/  IMAD.MOV.U32 R12, RZ, RZ, R10 ;  /* 0x000000ffff0c7224 */ /* 0x000fe200078e000a */
[----:B------:R-:W-:Y:S01]  /*17ed0*/  MOV R20, R162 ;  /* 0x000000a200147202 */ /* 0x000fe20000000f00 */
[----:B------:R-:W-:Y:S02]  /*17ee0*/  IMAD.MOV.U32 R7, RZ, RZ, R8 ;  /* 0x000000ffff077224 */ /* 0x000fe400078e0008 */
[----:B------:R-:W-:-:S07]  /*17ef0*/  IMAD.MOV.U32 R15, RZ, RZ, R167 ;  /* 0x000000ffff0f7224 */ /* 0x000fce00078e00a7 */
.L_x_2897:
[----:B------:R-:W-:-:S05]  /*17f00*/  VIADD R13, R20, 0x1 ;  /* 0x00000001140d7836 */ /* 0x000fca0000000000 */
[----:B------:R-:W-:-:S04]  /*17f10*/  ISETP.NE.AND P1, PT, R13, 0x2, PT ;  /* 0x000000020d00780c */ /* 0x000fc80003f25270 */
[----:B------:R-:W-:Y:S02]  /*17f20*/  SEL R13, R13, RZ, P1 ;  /* 0x000000ff0d0d7207 */ /* 0x000fe40000800000 */
[----:B------:R-:W-:-:S03]  /*17f30*/  SEL R8, RZ, 0x1, P1 ;  /* 0x00000001ff087807 */ /* 0x000fc60000800000 */
[----:B------:R-:W-:Y:S01]  /*17f40*/  IMAD.MOV.U32 R162, RZ, RZ, R13 ;  /* 0x000000ffffa27224 */ /* 0x000fe200078e000d */
[----:B------:R-:W-:Y:S01]  /*17f50*/  LOP3.LUT R167, R15, R8, RZ, 0x3c, !PT ;  /* 0x000000080fa77212 */ /* 0x000fe200078e3cff */
[----:B------:R-:W-:Y:S06]  /*17f60*/  @!P0 BRA `(.L_x_2885) ;  /* 0x0000000000048947 */ /* 0x000fec0003800000 */
[----:B------:R-:W-:Y:S01]  /*17f70*/  BPT.TRAP 0x1 ;  /* 0x000000040000795c */ /* 0x000fe20000300000 */
.L_x_2885:
[----:B------:R-:W-:Y:S01]  /*17f80*/  IMAD R10, R162, 0x8, R2 ;  /* 0x00000008a20a7824 */ /* 0x000fe200078e0202 */
[----:B------:R-:W-:-:S04]  /*17f90*/  SHF.L.U32 R11, R167, 0x1f, RZ ;  /* 0x0000001fa70b7819 */ /* 0x000fc800000006ff */
[----:B------:R0:W1:Y:S01]  /*17fa0*/  SYNCS.PHASECHK.TRANS64.TRYWAIT P1, [R10+URZ+0x2a830], R11 ;  /* 0x02a8300b0a0075a7 */ /* 0x000062000802017f */
[----:B------:R-:W-:Y:S05]  /*17fb0*/  @!P0 BRA `(.L_x_2886) ;  /* 0x0000000000048947 */ /* 0x000fea0003800000 */
[----:B------:R-:W-:Y:S01]  /*17fc0*/  BPT.TRAP 0x1 ;  /* 0x000000040000795c */ /* 0x000fe20000300000 */
.L_x_2886:
[----:B------:R-:W-:Y:S01]  /*17fd0*/  BSSY B1, `(.L_x_2887) ;  /* 0x0000006000017945 */ /* 0x000fe20003800000 */
[----:B------:R-:W-:Y:S02]  /*17fe0*/  IMAD R8, R162, 0x900, R6 ;  /* 0x00000900a2087824 */ /* 0x000fe400078e0206 */
[----:B------:R-:W-:Y:S01]  /*17ff0*/  IMAD.MOV.U32 R9, RZ, RZ, 0x40000040 ;  /* 0x40000040ff097424 */ /* 0x000fe200078e00ff */
[----:B-1----:R-:W-:Y:S06]  /*18000*/  @P1 BRA `(.L_x_2888) ;  /* 0x0000000000081947 */ /* 0x002fec0003800000 */
[----:B------:R-:W1:Y:S02]  /*18010*/  SYNCS.PHASECHK.TRANS64.TRYWAIT P1, [R10+URZ+0x2a830], R11 ;  /* 0x02a8300b0a0075a7 */ /* 0x000e64000802017f */
[----:B-1----:R-:W-:Y:S05]  /*18020*/  @!P1 BRA `(.L_x_2889) ;  /* 0x000000d000549947 */ /* 0x002fea0003800000 */
.L_x_2888:
[----:B------:R-:W-:Y:S05]  /*18030*/  BSYNC B1 ;  /* 0x0000000000017941 */ /* 0x000fea0003800000 */
.L_x_2887:
        /* <DEDUP_REMOVED lines=54> */
[----:B------:R-:W-:Y:S01]  /*183a0*/  VIADD R10, R8, 0x304 ;  /* 0x00000304080a7836 */ /* 0x000fe20000000000 */
[----:B------:R-:W-:Y:S01]  /*183b0*/  MOV R11, 0x40000040 ;  /* 0x40000040000b7802 */ /* 0x000fe20000000f00 */
[----:B------:R-:W-:-:S02]  /*183c0*/  WARPGROUP.DEPBAR.LE gsb0, 0x0 ;  /* 0x00008000000079c5 */ /* 0x000fc40000010000 */
[----:B------:R-:W-:-:S08]  /*183d0*/  WARPGROUP.ARRIVE ;  /* 0x00000000000079c5 */ /* 0x000fd00000000000 */
        /* <DEDUP_REMOVED lines=120> */
.L_x_2890:
[----:B------:R-:W-:Y:S01]  /*18b60*/  SHF.L.U32 R8, R15, 0x1f, RZ ;  /* 0x0000001f0f087819 */ /* 0x000fe200000006ff */
[----:B------:R-:W-:-:S04]  /*18b70*/  IMAD R11, R20, 0x8, R2 ;  /* 0x00000008140b7824 */ /* 0x000fc800078e0202 */
[----:B------:R0:W1:Y:S01]  /*18b80*/  SYNCS.PHASECHK.TRANS64.TRYWAIT P1, [R11+URZ+0x2a850], R8 ;  /* 0x02a850080b0075a7 */ /* 0x000062000802017f */
[----:B------:R-:W-:Y:S05]  /*18b90*/  @!P0 BRA `(.L_x_2891) ;  /* 0x0000000000048947 */ /* 0x000fea0003800000 */
[----:B------:R-:W-:Y:S01]  /*18ba0*/  BPT.TRAP 0x1 ;  /* 0x000000040000795c */ /* 0x000fe20000300000 */
.L_x_2891:
        /* <DEDUP_REMOVED lines=9> */
.L_x_2893:
[----:B------:R-:W-:Y:S05]  /*18c40*/  BSYNC B1 ;  /* 0x0000000000017941 */ /* 0x000fea0003800000 */
.L_x_2892:
[----:B01----:R-:W-:Y:S01]  /*18c50*/  IMAD.MOV.U32 R8, RZ, RZ, R0 ;  /* 0x000000ffff087224 */ /* 0x003fe200078e0000 */
[----:B------:R-:W-:Y:S01]  /*18c60*/  WARPGROUP.ARRIVE ;  /* 0x00000000000079c5 */ /* 0x000fe20000000000 */
[----:B------:R-:W-:-:S03]  /*18c70*/  IMAD.MOV.U32 R9, RZ, RZ, 0x40000040 ;  /* 0x40000040ff097424 */ /* 0x000fc600078e00ff */
[----:B------:R-:W-:Y:S01]  /*18c80*/  R2UR UR6, R8 ;  /* 0x00000000080672ca */ /* 0x000fe200000e0000 */
[----:B------:R-:W-:Y:S01]  /*18c90*/  VIADD R8, R0, 0x80 ;  /* 0x0000008000087836 */ /* 0x000fe20000000000 */
[----:B------:R-:W-:Y:S02]  /*18ca0*/  R2UR UR7, R9 ;  /* 0x00000000090772ca */ /* 0x000fe400000e0000 */
[----:B------:R-:W-:-:S11]  /*18cb0*/  MOV R9, 0x40000040 ;  /* 0x4000004000097802 */ /* 0x000fd60000000f00 */
        /* <DEDUP_REMOVED lines=37> */
.L_x_2895:
        /* <DEDUP_REMOVED lines=142> */
[----:B-1----:R-:W-:-:S03]  /*197f0*/  FMNMX.FTZ R8, R134, R9, !PT ;  /* 0x0000000986087209 */ /* 0x002fc60007810000 */
[----:B------:R-:W0:Y:S01]  /*19800*/  SHFL.BFLY PT, R9, R0, 0x2, 0x1f ;  /* 0x0c401f0000097f89 */ /* 0x000e2200000e0000 */
[----:B--2---:R-:W-:-:S05]  /*19810*/  FMNMX.FTZ R3, R93, R8, !PT ;  /* 0x000000085d037209 */ /* 0x004fca0007810000 */
[----:B------:R-:W1:Y:S01]  /*19820*/  SHFL.BFLY PT, R8, R3, 0x2, 0x1f ;  /* 0x0c401f0003087f89 */ /* 0x000e6200000e0000 */
[----:B0-----:R-:W-:Y:S01]  /*19830*/  FMNMX.FTZ R95, R0, R9, !PT ;  /* 0x00000009005f7209 */ /* 0x001fe20007810000 */
[----:B------:R-:W-:Y:S01]  /*19840*/  IMAD.U32 R9, RZ, RZ, UR42 ;  /* 0x0000002aff097e24 */ /* 0x000fe2000f8e00ff */
[----:B-1----:R-:W-:-:S03]  /*19850*/  FMNMX.FTZ R97, R3, R8, !PT ;  /* 0x0000000803617209 */ /* 0x002fc60007810000 */
[----:B------:R-:W0:Y:S04]  /*19860*/  SHFL.BFLY PT, R8, R95, 0x1, 0x1f ;  /* 0x0c201f005f087f89 */ /* 0x000e2800000e0000 */
[----:B------:R-:W1:Y:S01]  /*19870*/  SHFL.BFLY PT, R10, R97, 0x1, 0x1f ;  /* 0x0c201f00610a7f89 */ /* 0x000e6200000e0000 */
[----:B0-----:R-:W-:Y:S02]  /*19880*/  FMNMX.FTZ R8, R95, R8, !PT ;  /* 0x000000085f087209 */ /* 0x001fe40007810000 */
[----:B-1----:R-:W-:-:S03]  /*19890*/  FMNMX.FTZ R10, R97, R10, !PT ;  /* 0x0000000a610a7209 */ /* 0x002fc60007810000 */
[C---:B------:R-:W-:Y:S01]  /*198a0*/  FMUL.FTZ R121, R8.reuse, R9 ;  /* 0x0000000908797220 */ /* 0x040fe20000410000 */
[----:B------:R-:W-:-:S03]  /*198b0*/  FADD.FTZ R7, -R8, R7 ;  /* 0x0000000708077221 */ /* 0x000fc60000010100 */
[-CC-:B------:R-:W-:Y:S01]  /*198c0*/  FFMA.FTZ R117, R136, R9.reuse, -R121.reuse ;  /* 0x0000000988757223 */ /* 0x180fe20000010879 */
[-CC-:B------:R-:W-:Y:S01]  /*198d0*/  FFMA.FTZ R136, R21, R9.reuse, -R121.reuse ;  /* 0x0000000915887223 */ /* 0x180fe20000010879 */
[-CC-:B------:R-:W-:Y:S01]  /*198e0*/  FFMA.FTZ R21, R89, R9.reuse, -R121.reuse ;  /* 0x0000000959157223 */ /* 0x180fe20000010879 */
[C---:B------:R-:W-:Y:S01]  /*198f0*/  FADD.FTZ R0, -R10.reuse, R12 ;  /* 0x0000000c0a007221 */ /* 0x040fe20000010100 */
[-C--:B------:R-:W-:Y:S01]  /*19900*/  FMUL.FTZ R89, R10, R9.reuse ;  /* 0x000000090a597220 */ /* 0x080fe20000410000 */
[-C--:B------:R-:W-:Y:S01]  /*19910*/  FFMA.FTZ R99, R20, R9.reuse, -R121 ;  /* 0x0000000914637223 */ /* 0x080fe20000010879 */
[-C--:B------:R-:W-:Y:S01]  /*19920*/  FMUL.FTZ R7, R7, R9.reuse ;  /* 0x0000000907077220 */ /* 0x080fe20000410000 */
[-C--:B------:R-:W-:Y:S01]  /*19930*/  FMUL.FTZ R0, R0, R9.reuse ;  /* 0x0000000900007220 */ /* 0x080fe20000410000 */
[-C--:B------:R-:W-:Y:S01]  /*19940*/  FFMA.FTZ R157, R15, R9.reuse, -R89 ;  /* 0x000000090f9d7223 */ /* 0x080fe20000010859 */
[-C--:B------:R-:W-:Y:S01]  /*19950*/  FFMA.FTZ R119, R88, R9.reuse, -R121 ;  /* 0x0000000958777223 */ /* 0x080fe20000010879 */
[-C--:B------:R-:W-:Y:S01]  /*19960*/  FFMA.FTZ R90, R90, R9.reuse, -R89 ;  /* 0x000000095a5a7223 */ /* 0x080fe20000010859 */
[----:B------:R-:W-:Y:S01]  /*19970*/  MUFU.EX2 R3, R7 ;  /* 0x0000000700037308 */ /* 0x000fe20000000800 */
[-C--:B------:R-:W-:Y:S01]  /*19980*/  FFMA.FTZ R97, R92, R9.reuse, -R121 ;  /* 0x000000095c617223 */ /* 0x080fe20000010879 */
        /* <DEDUP_REMOVED lines=8> */
[-C--:B------:R-:W-:Y:S01]  /*19a10*/  FFMA.FTZ R95, R100, R9.reuse, -R121 ;  /* 0x00000009645f7223 */ /* 0x080fe20000010879 */
[-CC-:B------:R-:W-:Y:S01]  /*19a20*/  FFMA.FTZ R155, R102, R9.reuse, -R89.reuse ;  /* 0x00000009669b7223 */ /* 0x180fe20000010859 */
        /* <DEDUP_REMOVED lines=14> */
[-CC-:B------:R-:W-:Y:S01]  /*19b10*/  FFMA.FTZ R144, R156, R9.reuse, -R121.reuse ;  /* 0x000000099c907223 */ /* 0x180fe20000010879 */
[-CC-:B------:R-:W-:Y:S01]  /*19b20*/  FFMA.FTZ R107, R158, R9.reuse, -R121.reuse ;  /* 0x000000099e6b7223 */ /* 0x180fe20000010879 */
[-C--:B------:R-:W-:Y:S01]  /*19b30*/  FFMA.FTZ R20, R186, R9.reuse, -R121 ;  /* 0x00000009ba147223 */ /* 0x080fe20000010879 */
[-C--:B------:R-:W-:Y:S01]  /*19b40*/  FFMA.FTZ R147, R116, R9.reuse, -R89 ;  /* 0x0000000974937223 */ /* 0x080fe20000010859 */
[-CC-:B------:R-:W-:Y:S01]  /*19b50*/  FFMA.FTZ R105, R206, R9.reuse, -R121.reuse ;  /* 0x00000009ce697223 */ /* 0x180fe20000010879 */
[-C--:B------:R-:W-:Y:S01]  /*19b60*/  FFMA.FTZ R140, R208, R9.reuse, -R121 ;  /* 0x00000009d08c7223 */ /* 0x080fe20000010879 */
[----:B------:R-:W0:Y:S01]  /*19b70*/  MUFU.EX2 R119, R119 ;  /* 0x0000007700777308 */ /* 0x000e220000000800 */
[-C--:B------:R-:W-:Y:S01]  /*19b80*/  FFMA.FTZ R141, R120, R9.reuse, -R89 ;  /* 0x00000009788d7223 */ /* 0x080fe20000010859 */
[-CC-:B------:R-:W-:Y:S01]  /*19b90*/  FFMA.FTZ R103, R210, R9.reuse, -R121.reuse ;  /* 0x00000009d2677223 */ /* 0x180fe20000010879 */
        /* <DEDUP_REMOVED lines=8> */
[----:B------:R-:W-:-:S05]  /*19c20*/  FFMA.FTZ R100, R91, R9, -R121 ;  /* 0x000000095b647223 */ /* 0x000fca0000010879 */
        /* <DEDUP_REMOVED lines=19> */
[----:B------:R-:W-:-:S06]  /*19d60*/  FFMA.FTZ R112, R122, R9, -R89 ;  /* 0x000000097a707223 */ /* 0x000fcc0000010859 */
        /* <DEDUP_REMOVED lines=39> */
[----:B0-----:R-:W-:Y:S01]  /*19fe0*/  FADD.FTZ R5, R147, R4 ;  /* 0x0000000493057221 */ /* 0x001fe20000010000 */
[----:B------:R-:W-:-:S04]  /*19ff0*/  IMAD R4, R13, 0x8, R2 ;  /* 0x000000080d047824 */ /* 0x000fc800078e0202 */
[----:B------:R-:W-:Y:S02]  /*1a000*/  VIADD R4, R4, 0x2a840 ;  /* 0x0002a84004047836 */ /* 0x000fe40000000000 */
[----:B------:R-:W0:Y:S01]  /*1a010*/  MUFU.EX2 R140, R140 ;  /* 0x0000008c008c7308 */ /* 0x000e220000000800 */
[----:B--2---:R-:W-:Y:S02]  /*1a020*/  FADD.FTZ R15, R105, R118 ;  /* 0x00000076690f7221 */ /* 0x004fe40000010000 */
[----:B------:R-:W-:-:S04]  /*1a030*/  PRMT R4, R177, 0x654, R4 ;  /* 0x00000654b1047816 */ /* 0x000fc80000000004 */
[----:B------:R2:W-:Y:S01]  /*1a040*/  SYNCS.ARRIVE.TRANS64.RED.A1T0 RZ, [R4+URZ], RZ ;  /* 0x000000ff04ff79a7 */ /* 0x0005e2000810043f */
[----:B------:R-:W3:Y:S01]  /*1a050*/  MUFU.EX2 R141, R141 ;  /* 0x0000008d008d7308 */ /* 0x000ee20000000800 */
[----:B-1----:R-:W-:-:S07]  /*1a060*/  FADD.FTZ R118, R110, R5 ;  /* 0x000000056e767221 */ /* 0x002fce0000010000 */
[----:B------:R-:W1:Y:S01]  /*1a070*/  MUFU.EX2 R103, R103 ;  /* 0x0000006700677308 */ /* 0x000e620000000800 */
[----:B0-----:R-:W-:-:S07]  /*1a080*/  FADD.FTZ R120, R140, R15 ;  /* 0x0000000f8c787221 */ /* 0x001fce0000010000 */
[----:B------:R-:W0:Y:S01]  /*1a090*/  MUFU.EX2 R112, R112 ;  /* 0x0000007000707308 */ /* 0x000e220000000800 */
[----:B---3--:R-:W-:Y:S01]  /*1a0a0*/  FADD.FTZ R5, R141, R118 ;  /* 0x000000768d057221 */ /* 0x008fe20000010000 */
[----:B------:R-:W-:-:S06]  /*1a0b0*/  FFMA.FTZ R118, R93, R9, -R89 ;  /* 0x000000095d767223 */ /* 0x000fcc0000010859 */
[----:B------:R-:W3:Y:S01]  /*1a0c0*/  MUFU.EX2 R12, R12 ;  /* 0x0000000c000c7308 */ /* 0x000ee20000000800 */
[----:B-1----:R-:W-:-:S07]  /*1a0d0*/  FADD.FTZ R13, R103, R120 ;  /* 0x00000078670d7221 */ /* 0x002fce0000010000 */
[----:B------:R-:W1:Y:S01]  /*1a0e0*/  MUFU.EX2 R143, R143 ;  /* 0x0000008f008f7308 */ /* 0x000e620000000800 */
[----:B0-----:R-:W-:-:S07]  /*1a0f0*/  FADD.FTZ R120, R112, R5 ;  /* 0x0000000570787221 */ /* 0x001fce0000010000 */
        /* <DEDUP_REMOVED lines=24> */
.L_x_2896:
[C---:B------:R-:W-:Y:S01]  /*1a280*/  ISETP.GT.AND P1, PT, R14.reuse, RZ, PT ;  /* 0x000000ff0e00720c */ /* 0x040fe20003f24270 */
        /* <DEDUP_REMOVED lines=32> */
[----:B0-----:R-:W-:Y:S06]  /*1a490*/  @P1 BRA `(.L_x_2897) ;  /* 0xffffffd800981947 */ /* 0x001fec000383ffff */
.L_x_2884:
[----:B------:R-:W-:Y:S05]  /*1a4a0*/  BSYNC B0 ;  /* 0x0000000000007941 */ /* 0x000fea0003800000 */
.L_x_2883:
        /* <DEDUP_REMOVED lines=67> */
.L_x_2898:
[----:B------:R-:W-:Y:S01]  /*1a8e0*/  IMAD R12, R162, 0x8, R2 ;  /* 0x00000008a20c7824 */ /* 0x000fe200078e0202 */
[----:B------:R-:W-:-:S04]  /*1a8f0*/  SHF.L.U32 R3, R167, 0x1f, RZ ;  /* 0x0000001fa7037819 */ /* 0x000fc800000006ff */
[----:B------:R0:W1:Y:S01]  /*1a900*/  SYNCS.PHASECHK.TRANS64.TRYWAIT P1, [R12+URZ+0x2a850], R3 ;  /* 0x02a850030c0075a7 */ /* 0x000062000802017f */
[----:B------:R-:W-:Y:S05]  /*1a910*/  @!P0 BRA `(.L_x_2899) ;  /* 0x0000000000048947 */ /* 0x000fea0003800000 */
[----:B------:R-:W-:Y:S01]  /*1a920*/  BPT.TRAP 0x1 ;  /* 0x000000040000795c */ /* 0x000fe20000300000 */
.L_x_2899:
        /* <DEDUP_REMOVED lines=9> */
.L_x_2901:
[----:B------:R-:W-:Y:S05]  /*1a9c0*/  BSYNC B0 ;  /* 0x0000000000007941 */ /* 0x000fea0003800000 */
.L_x_2900:
[----:B------:R-:W-:Y:S01]  /*1a9d0*/  IMAD.MOV.U32 R2, RZ, RZ, R0 ;  /* 0x000000ffff027224 */ /* 0x000fe200078e0000 */
[----:B------:R-:W-:Y:S01]  /*1a9e0*/  WARPGROUP.ARRIVE ;  /* 0x00000000000079c5 */ /* 0x000fe20000000000 */
[----:B01----:R-:W-:-:S03]  /*1a9f0*/  IMAD.MOV.U32 R3, RZ, RZ, 0x40000040 ;  /* 0x40000040ff037424 */ /* 0x003fc600078e00ff */
        /* <DEDUP_REMOVED lines=28> */
[----:B------:R-:W-:Y:S01]  /*1abc0*/  IMAD.MOV.U32 R3, RZ, RZ, 0x40000040 ;  /* 0x40000040ff037424 */ /* 0x000fe200078e00ff */
[----:B------:R-:W-:Y:S02]  /*1abd0*/  IADD3 R2, R0, 0x280, RZ ;  /* 0x0000028000027810 */ /* 0x000fe40007ffe0ff */
[----:B------:R-:W0:Y:S02]  /*1abe0*/  SHFL.BFLY PT, R0, R5, 0x2, 0x1f ;  /* 0x0c401f0005007f89 */ /* 0x000e2400000e0000 */
[----:B0-----:R-:W-:Y:S01]  /*1abf0*/  FADD.FTZ R0, R0, R5 ;  /* 0x0000000500007221 */ /* 0x001fe20000010000 */
[----:B------:R-:W-:-:S02]  /*1ac00*/  WARPGROUP.DEPBAR.LE gsb0, 0x0 ;  /* 0x00008000000079c5 */ /* 0x000fc40000010000 */
[----:B------:R-:W-:-:S06]  /*1ac10*/  WARPGROUP.ARRIVE ;  /* 0x00000000000079c5 */ /* 0x000fcc0000000000 */
[----:B------:R-:W-:Y:S01]  /*1ac20*/  HGMMA.64x128x16.F32.BF16 R24, R140, gdesc[UR4].tnspB, R24, gsb0 ;  /* 0x41e000048c187df0 */ /* 0x000fe20008001818 */
[----:B------:R-:W-:Y:S02]  /*1ac30*/  R2UR UR6, R2 ;  /* 0x00000000020672ca */ /* 0x000fe400000e0000 */
[----:B------:R-:W-:Y:S02]  /*1ac40*/  R2UR UR7, R3 ;  /* 0x00000000030772ca */ /* 0x000fe400000e0000 */
[----:B------:R-:W0:Y:S02]  /*1ac50*/  SHFL.BFLY PT, R3, R4, 0x2, 0x1f ;  /* 0x0c401f0004037f89 */ /* 0x000e2400000e0000 */
[----:B0-----:R-:W-:Y:S01]  /*1ac60*/  FADD.FTZ R2, R3, R4 ;  /* 0x0000000403027221 */ /* 0x001fe20000010000 */
[----:B------:R-:W-:Y:S01]  /*1ac70*/  IMAD.MOV.U32 R4, RZ, RZ, RZ ;  /* 0x000000ffff047224 */ /* 0x000fe200078e00ff */
[----:B------:R-:W0:Y:S04]  /*1ac80*/  SHFL.BFLY PT, R3, R0, 0x1, 0x1f ;  /* 0x0c201f0000037f89 */ /* 0x000e2800000e0000 */
[----:B------:R-:W1:Y:S01]  /*1ac90*/  SHFL.BFLY PT, R7, R2, 0x1, 0x1f ;  /* 0x0c201f0002077f89 */ /* 0x000e6200000e0000 */
[----:B0-----:R-:W-:Y:S01]  /*1aca0*/  FADD.FTZ R13, R0, R3 ;  /* 0x00000003000d7221 */ /* 0x001fe20000010000 */
[----:B------:R-:W-:-:S02]  /*1acb0*/  IMAD.MOV.U32 R3, RZ, RZ, -0x800000 ;  /* 0xff800000ff037424 */ /* 0x000fc400078e00ff */
[----:B------:R-:W-:Y:S02]  /*1acc0*/  IMAD.MOV.U32 R0, RZ, RZ, -0x800000 ;  /* 0xff800000ff007424 */ /* 0x000fe400078e00ff */
[----:B-1----:R-:W-:Y:S01]  /*1acd0*/  FADD.FTZ R14, R2, R7 ;  /* 0x00000007020e7221 */ /* 0x002fe20000010000 */
[----:B------:R-:W-:Y:S01]  /*1ace0*/  FSETP.NE.FTZ.AND P1, PT, R13, RZ, PT ;  /* 0x000000ff0d00720b */ /* 0x000fe20003f35000 */
[----:B------:R-:W-:-:S03]  /*1acf0*/  IMAD.MOV.U32 R7, RZ, RZ, RZ ;  /* 0x000000ffff077224 */ /* 0x000fc600078e00ff */
        /* <DEDUP_REMOVED lines=13> */
[----:B------:R-:W-:Y:S03]  /*1add0*/  HGMMA.64x128x16.F32.BF16 R24, R136, gdesc[UR4].tnspB, R24, gsb0 ;  /* 0x41e0000488187df0 */ /* 0x000fe60008001818 */
[----:B------:R-:W-:Y:S02]  /*1ade0*/  WARPGROUP.DEPBAR.LE gsb0, 0x0 ;  /* 0x00008000000079c5 */ /* 0x000fe40000010000 */
[----:B--23--:R-:W-:Y:S05]  /*1adf0*/  @!P0 BRA `(.L_x_2903) ;  /* 0x0000000000048947 */ /* 0x00cfea0003800000 */
[----:B------:R-:W-:Y:S01]  /*1ae00*/  BPT.TRAP 0x1 ;  /* 0x000000040000795c */ /* 0x000fe20000300000 */
.L_x_2903:
[----:B------:R-:W-:Y:S02]  /*1ae10*/  VIADD R2, R12, 0x2a860 ;  /* 0x0002a8600c027836 */ /* 0x000fe40000000000 */
[-C--:B0-----:R-:W-:Y:S01]  /*1ae20*/  FMUL.FTZ R93, R34, R7.reuse ;  /* 0x00000007225d7220 */ /* 0x081fe20000410000 */
        /* <DEDUP_REMOVED lines=9> */
[-C--:B------:R-:W-:Y:S01]  /*1aec0*/  FMUL.FTZ R95, R39, R7.reuse ;  /* 0x00000007275f7220 */ /* 0x080fe20000410000 */
[-C--:B------:R-:W-:Y:S01]  /*1aed0*/  FMUL.FTZ R34, R42, R7.reuse ;  /* 0x000000072a227220 */ /* 0x080fe20000410000 */
[-C--:B------:R-:W-:Y:S01]  /*1aee0*/  FMUL.FTZ R24, R24, R4.reuse ;  /* 0x0000000418187220 */ /* 0x080fe20000410000 */
[-C--:B------:R-:W-:Y:S01]  /*1aef0*/  FMUL.FTZ R91, R25, R4.reuse ;  /* 0x00000004195b7220 */ /* 0x080fe20000410000 */
[-C--:B------:R-:W-:Y:S01]  /*1af00*/  FMUL.FTZ R10, R28, R4.reuse ;  /* 0x000000041c0a7220 */ /* 0x080fe20000410000 */
[-C--:B------:R-:W-:Y:S01]  /*1af10*/  FMUL.FTZ R11, R29, R4.reuse ;  /* 0x000000041d0b7220 */ /* 0x080fe20000410000 */
[----:B0-----:R-:W-:Y:S01]  /*1af20*/  SEL R2, RZ, 0x1, P0 ;  /* 0x00000001ff027807 */ /* 0x001fe20000000000 */
        /* <DEDUP_REMOVED lines=55> */
[----:B------:R-:W-:-:S07]  /*1b2a0*/  SEL R162, R162, RZ, P0 ;  /* 0x000000ffa2a27207 */ /* 0x000fce0000000000 */
.L_x_2804:
[----:B------:R-:W0:Y:S08]  /*1b2b0*/  S2UR UR4, SR_CgaCtaId ;  /* 0x00000000000479c3 */ /* 0x000e300000008800 */
[----:B------:R-:W-:Y:S01]  /*1b2c0*/  BAR.SYNC.DEFER_BLOCKING 0x5, 0x180 ;  /* 0x0146000000007b1d */ /* 0x000fe20000010000 */
[----:B------:R-:W-:-:S05]  /*1b2d0*/  MOV R2, 0x400 ;  /* 0x0000040000027802 */ /* 0x000fca0000000f00 */
[----:B------:R-:W-:Y:S01]  /*1b2e0*/  BSSY B0, `(.L_x_2904) ;  /* 0x00001f1000007945 */ /* 0x000fe20003800000 */
[----:B0-----:R-:W-:-:S05]  /*1b2f0*/  IMAD.U32 R177, RZ, RZ, UR4 ;  /* 0x00000004ffb17e24 */ /* 0x001fca000f8e00ff */
[----:B------:R-:W-:-:S05]  /*1b300*/  LEA R2, R177, R2, 0x18 ;  /* 0x00000002b1027211 */ /* 0x000fca00078ec0ff */
[----:B--2-4-:R0:W1:Y:S01]  /*1b310*/  LDS.128 R28, [R2+0x2a8d0] ;  /* 0x02a8d000021c7984 */ /* 0x0140620000000c00 */
        /* <DEDUP_REMOVED lines=21> */
[C---:B------:R-:W-:Y:S01]  /*1b470*/  IADD3 R105, P2, R8.reuse, 0x4020, RZ ;  /* 0x0000402008697810 */ /* 0x040fe20007f5e0ff */
[--C-:B------:R-:W-:Y:S01]  /*1b480*/  IMAD.X R13, RZ, RZ, R9.reuse, P4 ;  /* 0x000000ffff0d7224 */ /* 0x100fe200020e0609 */
[----:B------:R-:W-:Y:S01]  /*1b490*/  BAR.SYNC.DEFER_BLOCKING 0x1, 0x100 ;  /* 0x0044000000007b1d */ /* 0x000fe20000010000 */
[C---:B------:R-:W-:Y:S02]  /*1b4a0*/  IADD3 R107, P1, R8.reuse, 0x4040, RZ ;  /* 0x00004040086b7810 */ /* 0x040fe40007f3e0ff */
[----:B------:R-:W-:Y:S01]  /*1b4b0*/  IADD3 R109, P0, R8, 0x4060, RZ ;  /* 0x00004060086d7810 */ /* 0x000fe20007f1e0ff */
[--C-:B------:R-:W-:Y:S01]  /*1b4c0*/  IMAD.X R25, RZ, RZ, R9.reuse, P2 ;  /* 0x000000ffff197224 */ /* 0x100fe200010e0609 */
[----:B------:R-:W-:Y:S02]  /*1b4d0*/  LOP3.LUT R4, R71, 0x380, RZ, 0xc0, !PT ;  /* 0x0000038047047812 */ /* 0x000fe400078ec0ff */
[----:B------:R-:W-:Y:S01]  /*1b4e0*/  LOP3.LUT R6, R79, 0x380, RZ, 0xc0, !PT ;  /* 0x000003804f067812 */ /* 0x000fe200078ec0ff */
[--C-:B------:R-:W-:Y:S01]  /*1b4f0*/  IMAD.X R33, RZ, RZ, R9.reuse, P0 ;  /* 0x000000ffff217224 */ /* 0x100fe200000e0609 */
        /* <DEDUP_REMOVED lines=9> */
[----:B------:R-:W-:Y:S02]  /*1b590*/  F2FP.BF16.F32.PACK_AB R9, R32, R99 ;  /* 0x000000632009723e */ /* 0x000fe400000010ff */
[----:B------:R-:W-:Y:S02]  /*1b5a0*/  LOP3.LUT R24, R105, 0x380, RZ, 0xc0, !PT ;  /* 0x0000038069187812 */ /* 0x000fe400078ec0ff */
[----:B-1----:R-:W-:Y:S01]  /*1b5b0*/  LOP3.LUT R28, R107, 0x380, RZ, 0xc0, !PT ;  /* 0x000003806b1c7812 */ /* 0x002fe200078ec0ff */
[----:B------:R1:W-:Y:S01]  /*1b5c0*/  STSM.16.M88.4 [R96], R8 ;  /* 0x0000000860007844 */ /* 0x0003e20000000200 */
        /* <DEDUP_REMOVED lines=9> */
[----:B------:R-:W-:Y:S02]  /*1b660*/  MOV R78, R6 ;  /* 0x00000006004e7202 */ /* 0x000fe40000000f00 */
[----:B------:R-:W-:Y:S02]  /*1b670*/  F2FP.BF16.F32.PACK_AB R4, R90, R89 ;  /* 0x000000595a04723e */ /* 0x000fe400000010ff */
[----:B------:R-:W-:Y:S02]  /*1b680*/  F2FP.BF16.F32.PACK_AB R5, R94, R93 ;  /* 0x0000005d5e05723e */ /* 0x000fe400000010ff */
[----:B------:R-:W-:Y:S02]  /*1b690*/  F2FP.BF16.F32.PACK_AB R6, R37, R88 ;  /* 0x000000582506723e */ /* 0x000fe400000010ff */
[----:B------:R-:W-:Y:S02]  /*1b6a0*/  F2FP.BF16.F32.PACK_AB R7, R95, R92 ;  /* 0x0000005c5f07723e */ /* 0x000fe400000010ff */
[----:B------:R-:W-:-:S02]  /*1b6b0*/  LOP3.LUT R12, R12, R101, RZ, 0x3c, !PT ;  /* 0x000000650c0c7212 */ /* 0x000fc400078e3cff */
[----:B------:R-:W-:Y:S01]  /*1b6c0*/  LOP3.LUT R14, R14, R103, RZ, 0x3c, !PT ;  /* 0x000000670e0e7212 */ /* 0x000fe200078e3cff */
[----:B------:R-:W-:Y:S01]  /*1b6d0*/  STSM.16.M88.4 [R79], R4 ;  /* 0x000000044f007844 */ /* 0x000fe20000000200 */
[----:B-1----:R-:W-:Y:S02]  /*1b6e0*/  F2FP.BF16.F32.PACK_AB R8, R41, R40 ;  /* 0x000000282908723e */ /* 0x002fe400000010ff */
[----:B------:R-:W-:Y:S02]  /*1b6f0*/  F2FP.BF16.F32.PACK_AB R9, R43, R34 ;  /* 0x000000222b09723e */ /* 0x000fe400000010ff */
[----:B------:R-:W-:Y:S02]  /*1b700*/  F2FP.BF16.F32.PACK_AB R10, R45, R44 ;  /* 0x0000002c2d0a723e */ /* 0x000fe400000010ff */
[----:B------:R-:W-:Y:S02]  /*1b710*/  F2FP.BF16.F32.PACK_AB R11, R47, R46 ;  /* 0x0000002e2f0b723e */ /* 0x000fe400000010ff */
[----:B------:R-:W-:-:S02]  /*1b720*/  LOP3.LUT R24, R24, R105, RZ, 0x3c, !PT ;  /* 0x0000006918187212 */ /* 0x000fc400078e3cff */
[----:B------:R-:W-:Y:S01]  /*1b730*/  LOP3.LUT R26, R28, R107, RZ, 0x3c, !PT ;  /* 0x0000006b1c1a7212 */ /* 0x000fe200078e3cff */
[----:B------:R1:W-:Y:S01]  /*1b740*/  STSM.16.M88.4 [R78], R8 ;  /* 0x000000084e007844 */ /* 0x0003e20000000200 */
[----:B------:R-:W-:Y:S02]  /*1b750*/  LOP3.LUT R32, R32, R109, RZ, 0x3c, !PT ;  /* 0x0000006d20207212 */ /* 0x000fe400078e3cff */
[----:B------:R-:W-:Y:S02]  /*1b760*/  MOV R72, R12 ;  /* 0x0000000c00487202 */ /* 0x000fe40000000f00 */
        /* <DEDUP_REMOVED lines=49> */
.L_x_2906:
[----:B------:R-:W-:Y:S01]  /*1ba80*/  SHF.R.S32.HI R54, RZ, 0x1f, R192 ;  /* 0x0000001fff367819 */ /* 0x000fe200000114c0 */
[----:B------:R-:W-:Y:S01]  /*1ba90*/  IMAD.IADD R25, R189, 0x1, R184 ;  /* 0x00000001bd197824 */ /* 0x000fe200078e02b8 */
[----:B------:R-:W-:Y:S01]  /*1baa0*/  ULDC.64 UR4, c[0x0][0xb90] ;  /* 0x0002e40000047ab9 */ /* 0x000fe20000000a00 */
[----:B-----5:R-:W-:Y:S01]  /*1bab0*/  SHF.R.S32.HI R49, RZ, 0x1f, R48 ;  /* 0x0000001fff317819 */ /* 0x020fe20000011430 */
[----:B------:R-:W-:Y:S01]  /*1bac0*/  IMAD R11, R198, 0x40, R187 ;  /* 0x00000040c60b7824 */ /* 0x000fe200078e02bb */
[----:B------:R-:W-:Y:S01]  /*1bad0*/  SEL R199, R199, RZ, !P0 ;  /* 0x000000ffc7c77207 */ /* 0x000fe20004000000 */
[----:B------:R-:W-:Y:S01]  /*1bae0*/  IMAD R5, R54, UR4, RZ ;  /* 0x0000000436057c24 */ /* 0x000fe2000f8e02ff */
[----:B------:R-:W-:Y:S01]  /*1baf0*/  SEL R195, R195, RZ, !P0 ;  /* 0x000000ffc3c37207 */ /* 0x000fe20004000000 */
[----:B-1----:R-:W-:-:S04]  /*1bb00*/  @P1 IMAD.HI.U32 R6, R25, R12, RZ ;  /* 0x0000000c19061227 */ /* 0x002fc800078e00ff */
[----:B------:R-:W-:Y:S01]  /*1bb10*/  IMAD.MOV.U32 R9, RZ, RZ, R25 ;  /* 0x000000ffff097224 */ /* 0x000fe200078e0019 */
[----:B---3--:R-:W-:Y:S01]  /*1bb20*/  @P1 SHF.R.U32.HI R9, RZ, R15, R6 ;  /* 0x0000000fff091219 */ /* 0x008fe20000011606 */
[C---:B------:R-:W-:Y:S02]  /*1bb30*/  IMAD R13, R192.reuse, UR5, R5 ;  /* 0x00000005c00d7c24 */ /* 0x040fe4000f8e0205 */
[----:B------:R-:W-:Y:S01]  /*1bb40*/  IMAD.WIDE.U32 R4, R192, UR4, R48 ;  /* 0x00000004c0047c25 */ /* 0x000fe2000f8e0030 */
[----:B------:R-:W-:-:S03]  /*1bb50*/  ULDC.64 UR4, c[0x0][0xb98] ;  /* 0x0002e60000047ab9 */ /* 0x000fc60000000a00 */
[----:B------:R-:W-:Y:S02]  /*1bb60*/  IMAD.IADD R5, R5, 0x1, R13 ;  /* 0x0000000105057824 */ /* 0x000fe400078e020d */
[----:B------:R-:W-:Y:S02]  /*1bb70*/  IMAD.MOV R13, RZ, RZ, -R9 ;  /* 0x000000ffff0d7224 */ /* 0x000fe400078e0a09 */
[----:B------:R-:W-:-:S04]  /*1bb80*/  IMAD.WIDE R20, R11, 0x2, R20 ;  /* 0x000000020b147825 */ /* 0x000fc800078e0214 */
[----:B------:R-:W-:Y:S01]  /*1bb90*/  IMAD R6, R199, UR4, RZ ;  /* 0x00000004c7067c24 */ /* 0x000fe2000f8e02ff */
[C---:B------:R-:W-:Y:S01]  /*1bba0*/  IADD3 R15, P0, R20.reuse, 0x1000, RZ ;  /* 0x00001000140f7810 */ /* 0x040fe20007f1e0ff */
[C---:B------:R-:W-:Y:S01]  /*1bbb0*/  IMAD.WIDE.U32 R4, R195.reuse, UR4, R4 ;  /* 0x00000004c3047c25 */ /* 0x040fe2000f8e0004 */
[C---:B------:R-:W-:Y:S02]  /*1bbc0*/  IADD3 R33, P6, R20.reuse, 0x4000, RZ ;  /* 0x0000400014217810 */ /* 0x040fe40007fde0ff */
[----:B------:R-:W-:Y:S01]  /*1bbd0*/  IADD3 R37, P5, R20, 0x5000, RZ ;  /* 0x0000500014257810 */ /* 0x000fe20007fbe0ff */
        /* <DEDUP_REMOVED lines=17> */
[----:B------:R-:W-:Y:S02]  /*1bcf0*/  SHF.R.U64 R12, R12, 0x3, RZ ;  /* 0x000000030c0c7819 */ /* 0x000fe400000012ff */
[----:B------:R-:W-:Y:S01]  /*1bd00*/  IMAD.IADD R5, R5, 0x1, R13 ;  /* 0x0000000105057824 */ /* 0x000fe200078e020d */
[----:B------:R-:W-:Y:S01]  /*1bd10*/  LEA R6, P4, R4, UR4, 0x2 ;  /* 0x0000000404067c11 */ /* 0x000fe2000f8810ff */
[--C-:B------:R-:W-:Y:S01]  /*1bd20*/  IMAD.X R13, RZ, RZ, R21.reuse, P3 ;  /* 0x000000ffff0d7224 */ /* 0x100fe200018e0615 */
[----:B------:R-:W-:Y:S01]  /*1bd30*/  LOP3.LUT R12, R12, R9, RZ, 0x3c, !PT ;  /* 0x000000090c0c7212 */ /* 0x000fe200078e3cff */
[----:B------:R-:W-:Y:S01]  /*1bd40*/  IMAD.X R9, RZ, RZ, R21, P0 ;  /* 0x000000ffff097224 */ /* 0x000fe200000e0615 */
[----:B------:R-:W-:Y:S01]  /*1bd50*/  LEA.HI.X R10, R4, UR5, R5, 0x2, P4 ;  /* 0x00000005040a7c11 */ /* 0x000fe2000a0f1405 */
[----:B------:R-:W-:Y:S01]  /*1bd60*/  SHFL.IDX PT, R50, R6, RZ, 0x1c1f ;  /* 0x001c1fff06327589 */ /* 0x000fe200000e0000 */
[----:B------:R-:W-:Y:S01]  /*1bd70*/  SHF.R.U64 R24, R24, 0x3, RZ ;  /* 0x0000000318187819 */ /* 0x000fe200000012ff */
[----:B------:R-:W-:Y:S01]  /*1bd80*/  VIADD R4, R14, 0x8 ;  /* 0x000000080e047836 */ /* 0x000fe20000000000 */
[----:B------:R-:W-:Y:S01]  /*1bd90*/  LOP3.LUT P0, RZ, R214, 0x3, RZ, 0xc0, !PT ;  /* 0x00000003d6ff7812 */ /* 0x000fe2000780c0ff */
[----:B------:R-:W1:Y:S01]  /*1bda0*/  SHFL.IDX PT, R51, R10, RZ, 0x1c1f ;  /* 0x001c1fff0a337589 */ /* 0x000e6200000e0000 */
[----:B------:R-:W-:Y:S01]  /*1bdb0*/  LOP3.LUT R24, R24, R25, RZ, 0x3c, !PT ;  /* 0x0000001918187212 */ /* 0x000fe200078e3cff */
[----:B------:R-:W-:Y:S01]  /*1bdc0*/  ULDC.64 UR4, c[0x0][0xaa0] ;  /* 0x0002a80000047ab9 */ /* 0x000fe20000000a00 */
[----:B------:R-:W-:Y:S01]  /*1bdd0*/  IADD3.X R25, RZ, R21, RZ, P2, !PT ;  /* 0x00000015ff197210 */ /* 0x000fe200017fe4ff */
[----:B------:R-:W-:Y:S01]  /*1bde0*/  SHFL.IDX PT, R52, R6, 0x1, 0x1c1f ;  /* 0x003c1f0006347f89 */ /* 0x000fe200000e0000 */
[----:B------:R-:W-:-:S02]  /*1bdf0*/  ISETP.GE.OR P2, PT, R14, R55, P0 ;  /* 0x000000370e00720c */ /* 0x000fc40000746670 */
[----:B------:R-:W-:Y:S01]  /*1be00*/  ISETP.GE.OR P0, PT, R4, R55, P0 ;  /* 0x000000370400720c */ /* 0x000fe20000706670 */
[----:B------:R-:W2:Y:S01]  /*1be10*/  SHFL.IDX PT, R53, R10, 0x1, 0x1c1f ;  /* 0x003c1f000a357f89 */ /* 0x000ea200000e0000 */
[C---:B------:R-:W-:Y:S02]  /*1be20*/  IADD3 R5, P3, R20.reuse, 0x7000, RZ ;  /* 0x0000700014057810 */ /* 0x040fe40007f7e0ff */
[C---:B------:R-:W-:Y:S02]  /*1be30*/  IADD3 R41, P4, R20.reuse, 0x6000, RZ ;  /* 0x0000600014297810 */ /* 0x040fe40007f9e0ff */
[----:B------:R-:W-:Y:S01]  /*1be40*/  LOP3.LUT R7, R20, 0x380, RZ, 0xc0, !PT ;  /* 0x0000038014077812 */ /* 0x000fe200078ec0ff */
[----:B------:R-:W-:Y:S01]  /*1be50*/  IMAD.X R45, RZ, RZ, R21, P3 ;  /* 0x000000ffff2d7224 */ /* 0x000fe200018e0615 */
[----:B------:R-:W-:Y:S02]  /*1be60*/  LOP3.LUT R4, R5, 0x380, RZ, 0xc0, !PT ;  /* 0x0000038005047812 */ /* 0x000fe400078ec0ff */
[----:B------:R-:W-:-:S02]  /*1be70*/  LOP3.LUT R32, R33, 0x380, RZ, 0xc0, !PT ;  /* 0x0000038021207812 */ /* 0x000fc400078ec0ff */
[----:B------:R-:W-:Y:S02]  /*1be80*/  LOP3.LUT R36, R37, 0x380, RZ, 0xc0, !PT ;  /* 0x0000038025247812 */ /* 0x000fe400078ec0ff */
[----:B------:R-:W-:Y:S02]  /*1be90*/  LOP3.LUT R40, R41, 0x380, RZ, 0xc0, !PT ;  /* 0x0000038029287812 */ /* 0x000fe400078ec0ff */
[----:B------:R-:W-:Y:S01]  /*1bea0*/  SHF.R.U64 R7, R7, 0x3, RZ ;  /* 0x0000000307077819 */ /* 0x000fe200000012ff */
[----:B-1----:R1:W-:Y:S01]  /*1beb0*/  @!P2 ST.E desc[UR60][R50.64], R3 ;  /* 0x000000033200a985 */ /* 0x0023e2000c10193c */
[----:B------:R-:W-:Y:S02]  /*1bec0*/  SHF.R.U64 R4, R4, 0x3, RZ ;  /* 0x0000000304047819 */ /* 0x000fe400000012ff */
[----:B------:R-:W-:Y:S02]  /*1bed0*/  SHF.R.U64 R32, R32, 0x3, RZ ;  /* 0x0000000320207819 */ /* 0x000fe400000012ff */
[----:B------:R-:W-:-:S02]  /*1bee0*/  SHF.R.U64 R36, R36, 0x3, RZ ;  /* 0x0000000324247819 */ /* 0x000fc400000012ff */
[----:B------:R-:W-:Y:S01]  /*1bef0*/  SHF.R.U64 R40, R40, 0x3, RZ ;  /* 0x0000000328287819 */ /* 0x000fe200000012ff */
[----:B--2---:R2:W-:Y:S01]  /*1bf00*/  @!P0 ST.E desc[UR60][R52.64], R0 ;  /* 0x0000000034008985 */ /* 0x0045e2000c10193c */
[----:B------:R-:W-:Y:S02]  /*1bf10*/  LOP3.LUT R20, R7, R20, RZ, 0x3c, !PT ;  /* 0x0000001407147212 */ /* 0x000fe400078e3cff */
[----:B------:R-:W-:Y:S01]  /*1bf20*/  LOP3.LUT R32, R32, R33, RZ, 0x3c, !PT ;  /* 0x0000002120207212 */ /* 0x000fe200078e3cff */
[----:B-1----:R-:W1:Y:S01]  /*1bf30*/  @P1 LDC R51, c[0x0][0xbec] ;  /* 0x0002fb00ff331b82 */ /* 0x002e620000000800 */
[----:B------:R-:W-:Y:S01]  /*1bf40*/  IMAD R3, R49, UR4, RZ ;  /* 0x0000000431037c24 */ /* 0x000fe2000f8e02ff */
[----:B------:R-:W-:Y:S01]  /*1bf50*/  LOP3.LUT R36, R36, R37, RZ, 0x3c, !PT ;  /* 0x0000002524247212 */ /* 0x000fe200078e3cff */
[--C-:B------:R-:W-:Y:S01]  /*1bf60*/  IMAD.X R33, RZ, RZ, R21.reuse, P6 ;  /* 0x000000ffff217224 */ /* 0x100fe200030e0615 */
[----:B------:R-:W-:Y:S01]  /*1bf70*/  LOP3.LUT R40, R40, R41, RZ, 0x3c, !PT ;  /* 0x0000002928287212 */ /* 0x000fe200078e3cff */
[--C-:B------:R-:W-:Y:S01]  /*1bf80*/  IMAD.X R37, RZ, RZ, R21.reuse, P5 ;  /* 0x000000ffff257224 */ /* 0x100fe200028e0615 */
[----:B------:R-:W-:Y:S01]  /*1bf90*/  LOP3.LUT R44, R4, R5, RZ, 0x3c, !PT ;  /* 0x00000005042c7212 */ /* 0x000fe200078e3cff */
[----:B------:R-:W-:Y:S01]  /*1bfa0*/  IMAD.X R41, RZ, RZ, R21, P4 ;  /* 0x000000ffff297224 */ /* 0x000fe200020e0615 */
[----:B--2---:R-:W2:Y:S01]  /*1bfb0*/  @P1 LDC R53, c[0x0][0xbf0] ;  /* 0x0002fc00ff351b82 */ /* 0x004ea20000000800 */
[----:B------:R3:W5:Y:S01]  /*1bfc0*/  LD.E.128 R4, desc[UR60][R20.64] ;  /* 0x0000003c14047980 */ /* 0x000762000c101d00 */
[----:B------:R-:W-:Y:S01]  /*1bfd0*/  IMAD R3, R48, UR5, R3 ;  /* 0x0000000530037c24 */ /* 0x000fe2000f8e0203 */
[----:B------:R-:W-:-:S02]  /*1bfe0*/  LOP3.LUT R8, R15, 0x380, RZ, 0xc0, !PT ;  /* 0x000003800f087812 */ /* 0x000fc400078ec0ff */
[----:B------:R-:W5:Y:S02]  /*1bff0*/  LD.E.128 R24, desc[UR60][R24.64] ;  /* 0x0000003c18187980 */ /* 0x000f64000c101d00 */
[----:B------:R-:W-:Y:S02]  /*1c000*/  SHF.R.U64 R8, R8, 0x3, RZ ;  /* 0x0000000308087819 */ /* 0x000fe400000012ff */
[----:B------:R-:W5:Y:S01]  /*1c010*/  LD.E.128 R32, desc[UR60][R32.64] ;  /* 0x0000003c20207980 */ /* 0x000f62000c101d00 */
[----:B---3--:R-:W-:Y:S01]  /*1c020*/  IMAD.WIDE.U32 R20, R48, UR4, RZ ;  /* 0x0000000430147c25 */ /* 0x008fe2000f8e00ff */
[----:B------:R-:W-:Y:S01]  /*1c030*/  ULDC.64 UR4, c[0x0][0xae8] ;  /* 0x0002ba0000047ab9 */ /* 0x000fe20000000a00 */
[----:B------:R-:W-:Y:S01]  /*1c040*/  LOP3.LUT R8, R8, R15, RZ, 0x3c, !PT ;  /* 0x0000000f08087212 */ /* 0x000fe200078e3cff */
[----:B------:R-:W5:Y:S01]  /*1c050*/  LD.E.128 R36, desc[UR60][R36.64] ;  /* 0x0000003c24247980 */ /* 0x000f62000c101d00 */
[----:B------:R-:W-:Y:S02]  /*1c060*/  IMAD.IADD R21, R21, 0x1, R3 ;  /* 0x0000000115157824 */ /* 0x000fe400078e0203 */
[----:B------:R-:W-:Y:S01]  /*1c070*/  IMAD R3, R191, 0x20, R198 ;  /* 0x00000020bf037824 */ /* 0x000fe200078e02c6 */
[----:B------:R-:W5:Y:S01]  /*1c080*/  LD.E.128 R12, desc[UR60][R12.64] ;  /* 0x0000003c0c0c7980 */ /* 0x000f62000c101d00 */
[----:B------:R-:W-:-:S02]  /*1c090*/  IMAD R49, R54, UR4, RZ ;  /* 0x0000000436317c24 */ /* 0x000fc4000f8e02ff */
[----:B------:R-:W-:Y:S01]  /*1c0a0*/  IMAD.IADD R50, R184, 0x1, R3 ;  /* 0x00000001b8327824 */ /* 0x000fe200078e0203 */
[----:B------:R-:W5:Y:S01]  /*1c0b0*/  LD.E.128 R8, desc[UR60][R8.64] ;  /* 0x0000003c08087980 */ /* 0x000f62000c101d00 */
[----:B------:R-:W-:Y:S02]  /*1c0c0*/  IMAD R49, R192, UR5, R49 ;  /* 0x00000005c0317c24 */ /* 0x000fe4000f8e0231 */
[----:B-1----:R-:W-:Y:S01]  /*1c0d0*/  @P1 IMAD.HI.U32 R0, R50, R51, RZ ;  /* 0x0000003332001227 */ /* 0x002fe200078e00ff */
[----:B------:R-:W5:Y:S03]  /*1c0e0*/  LD.E.128 R40, desc[UR60][R40.64] ;  /* 0x0000003c28287980 */ /* 0x000f66000c101d00 */
[----:B------:R-:W-:Y:S01]  /*1c0f0*/  IMAD.WIDE.U32 R20, R192, UR4, R20 ;  /* 0x00000004c0147c25 */ /* 0x000fe2000f8e0014 */
[----:B------:R-:W-:Y:S01]  /*1c100*/  ULDC.64 UR4, c[0x0][0xaf0] ;  /* 0x0002bc0000047ab9 */ /* 0x000fe20000000a00 */
[----:B------:R-:W5:Y:S02]  /*1c110*/  LD.E.128 R44, desc[UR60][R44.64] ;  /* 0x0000003c2c2c7980 */ /* 0x000f64000c101d00 */
[----:B------:R-:W-:Y:S01]  /*1c120*/  IMAD.MOV.U32 R3, RZ, RZ, R50 ;  /* 0x000000ffff037224 */ /* 0x000fe200078e0032 */
[----:B--2---:R-:W-:Y:S01]  /*1c130*/  @P1 SHF.R.U32.HI R3, RZ, R53, R0 ;  /* 0x00000035ff031219 */ /* 0x004fe20000011600 */
[----:B------:R-:W-:Y:S01]  /*1c140*/  IMAD.IADD R21, R21, 0x1, R49 ;  /* 0x0000000115157824 */ /* 0x000fe200078e0231 */
[----:B------:R-:W-:Y:S01]  /*1c150*/  @!PT LDS RZ, [RZ] ;  /* 0x00000000fffff984 */ /* 0x000fe20000000800 */
[----:B------:R-:W-:Y:S01]  /*1c160*/  @!PT LDS RZ, [RZ] ;  /* 0x00000000fffff984 */ /* 0x000fe20000000800 */
[----:B------:R-:W-:Y:S01]  /*1c170*/  @!PT LDS RZ, [RZ] ;  /* 0x00000000fffff984 */ /* 0x000fe20000000800 */
[----:B------:R-:W-:Y:S01]  /*1c180*/  @!PT LDS RZ, [RZ] ;  /* 0x00000000fffff984 */ /* 0x000fe20000000800 */
[----:B------:R1:W-:Y:S06]  /*1c190*/  MEMBAR.ALL.CTA ;  /* 0x0000000000007992 */ /* 0x0003ec0000008000 */
[----:B-1----:R-:W1:Y:S01]  /*1c1a0*/  FENCE.VIEW.ASYNC.S ;  /* 0x00000000000073c6 */ /* 0x002e620000000000 */
[----:B------:R-:W-:Y:S01]  /*1c1b0*/  IMAD R48, R199, UR4, RZ ;  /* 0x00000004c7307c24 */ /* 0x000fe2000f8e02ff */
[----:B------:R-:W-:Y:S01]  /*1c1c0*/  SHF.R.S32.HI R0, RZ, 0x1f, R3 ;  /* 0x0000001fff007819 */ /* 0x000fe20000011403 */
[----:B------:R-:W-:-:S04]  /*1c1d0*/  IMAD.WIDE.U32 R20, R195, UR4, R20 ;  /* 0x00000004c3147c25 */ /* 0x000fc8000f8e0014 */
        /* <DEDUP_REMOVED lines=11> */
[----:B------:R-:W-:Y:S02]  /*1c290*/  IMAD.IADD R21, R21, 0x1, R51 ;  /* 0x0000000115157824 */ /* 0x000fe400078e0233 */
[----:B------:R-:W-:Y:S02]  /*1c2a0*/  IMAD R28, R0, UR4, RZ ;  /* 0x00000004001c7c24 */ /* 0x000fe4000f8e02ff */
[----:B------:R-:W-:-:S02]  /*1c2b0*/  VIADD R0, R184, 0x20 ;  /* 0x00000020b8007836 */ /* 0x000fc40000000000 */
[C---:B------:R-:W-:Y:S02]  /*1c2c0*/  IMAD R51, R49.reuse, UR5, R28 ;  /* 0x0000000531337c24 */ /* 0x040fe4000f8e021c */
[----:B------:R-:W-:Y:S01]  /*1c2d0*/  IMAD.WIDE.U32 R20, R49, UR4, R20 ;  /* 0x0000000431147c25 */ /* 0x000fe2000f8e0014 */
[-C--:B------:R-:W-:Y:S01]  /*1c2e0*/  ISETP.GE.AND P2, PT, R184, R55.reuse, PT ;  /* 0x00000037b800720c */ /* 0x080fe20003f46270 */
[----:B------:R-:W-:Y:S01]  /*1c2f0*/  ULDC.64 UR4, c[0x0][0xa80] ;  /* 0x0002a00000047ab9 */ /* 0x000fe20000000a00 */
[-C--:B------:R-:W-:Y:S01]  /*1c300*/  ISETP.GE.AND P0, PT, R0, R55.reuse, PT ;  /* 0x000000370000720c */ /* 0x080fe20003f06270 */
[----:B------:R-:W-:Y:S01]  /*1c310*/  VIADD R3, R184, 0x40 ;  /* 0x00000040b8037836 */ /* 0x000fe20000000000 */
[----:B------:R-:W-:Y:S01]  /*1c320*/  IADD3 R0, R2, 0x2a820, RZ ;  /* 0x0002a82002007810 */ /* 0x000fe20007ffe0ff */
[----:B------:R-:W-:Y:S01]  /*1c330*/  IMAD.IADD R21, R21, 0x1, R51 ;  /* 0x0000000115157824 */ /* 0x000fe200078e0233 */
[----:B------:R-:W-:Y:S02]  /*1c340*/  LEA R28, P3, R20, UR4, 0x1 ;  /* 0x00000004141c7c11 */ /* 0x000fe4000f8608ff */
[----:B------:R-:W-:-:S02]  /*1c350*/  ISETP.GE.AND P1, PT, R3, R55, PT ;  /* 0x000000370300720c */ /* 0x000fc40003f26270 */
[----:B------:R-:W-:Y:S02]  /*1c360*/  PRMT R0, RZ, 0x654, R0 ;  /* 0x00000654ff007816 */ /* 0x000fe40000000000 */
[----:B------:R-:W-:Y:S01]  /*1c370*/  LEA.HI.X R3, R20, UR5, R21, 0x1, P3 ;  /* 0x0000000514037c11 */ /* 0x000fe200098f0c15 */
[----:B-1----:R1:W2:Y:S01]  /*1c380*/  SHFL.IDX PT, R48, R28, RZ, 0x181f ;  /* 0x00181fff1c307589 */ /* 0x0022a200000e0000 */
[----:B------:R3:W-:Y:S01]  /*1c390*/  SYNCS.ARRIVE.TRANS64.RED.A1T0 RZ, [R0+URZ], RZ ;  /* 0x000000ff00ff79a7 */ /* 0x0007e2000810043f */
[----:B------:R-:W-:Y:S02]  /*1c3a0*/  BSSY B1, `(.L_x_2907) ;  /* 0x000000c000017945 */ /* 0x000fe40003800000 */
[----:B---3--:R1:W3:Y:S02]  /*1c3b0*/  SHFL.IDX PT, R0, R3, RZ, 0x181f ;  /* 0x00181fff03007589 */ /* 0x0082e400000e0000 */
[----:B------:R-:W-:Y:S05]  /*1c3c0*/  @P2 BRA `(.L_x_2908) ;  /* 0x0000000000242947 */ /* 0x000fea0003800000 */
[----:B------:R-:W-:Y:S02]  /*1c3d0*/  ULDC UR4, c[0x0][0xac8] ;  /* 0x0002b20000047ab9 */ /* 0x000fe40000000800 */
[----:B------:R-:W-:Y:S02]  /*1c3e0*/  ISETP.GE.AND P2, PT, R187, UR4, PT ;  /* 0x00000004bb007c0c */ /* 0x000fe4000bf46270 */
[----:B------:R-:W-:-:S11]  /*1c3f0*/  ISETP.GE.AND P3, PT, R190, UR4, PT ;  /* 0x00000004be007c0c */ /* 0x000fd6000bf66270 */
[CC--:B--2---:R-:W-:Y:S02]  /*1c400*/  @!P2 LEA R20, P4, R187.reuse, R48.reuse, 0x1 ;  /* 0x00000030bb14a211 */ /* 0x0c4fe400078808ff */
[C---:B------:R-:W-:Y:S02]  /*1c410*/  @!P3 LEA R48, P5, R190.reuse, R48, 0x1 ;  /* 0x00000030be30b211 */ /* 0x040fe400078a08ff */
[-C--:B---3--:R-:W-:Y:S02]  /*1c420*/  @!P2 LEA.HI.X R21, R187, R0.reuse, R227, 0x1, P4 ;  /* 0x00000000bb15a211 */ /* 0x088fe400020f0ce3 */
[----:B------:R-:W-:-:S03]  /*1c430*/  @!P3 LEA.HI.X R49, R190, R0, R226, 0x1, P5 ;  /* 0x00000000be31b211 */ /* 0x000fc600028f0ce2 */
[----:B-----5:R4:W-:Y:S04]  /*1c440*/  @!P2 ST.E.128 desc[UR60][R20.64], R4 ;  /* 0x000000041400a985 */ /* 0x0209e8000c101d3c */
[----:B------:R4:W-:Y:S02]  /*1c450*/  @!P3 ST.E.128 desc[UR60][R48.64], R32 ;  /* 0x000000203000b985 */ /* 0x0009e4000c101d3c */
.L_x_2908:
[----:B------:R-:W-:Y:S05]  /*1c460*/  BSYNC B1 ;  /* 0x0000000000017941 */ /* 0x000fea0003800000 */
.L_x_2907:
[----:B---3--:R3:W0:Y:S01]  /*1c470*/  SHFL.IDX PT, R0, R3, 0x1, 0x181f ;  /* 0x00381f0003007f89 */ /* 0x00862200000e0000 */
        /* <DEDUP_REMOVED lines=12> */
.L_x_2910:
[----:B------:R-:W-:Y:S05]  /*1c540*/  BSYNC B1 ;  /* 0x0000000000017941 */ /* 0x000fea0003800000 */
.L_x_2909:
        /* <DEDUP_REMOVED lines=13> */
.L_x_2912:
[----:B------:R-:W-:Y:S05]  /*1c620*/  BSYNC B1 ;  /* 0x0000000000017941 */ /* 0x000fea0003800000 */
.L_x_2911:
[----:B0-----:R-:W-:Y:S01]  /*1c630*/  VIADD R0, R184, 0x60 ;  /* 0x00000060b8007836 */ /* 0x001fe20000000000 */
[----:B-1-3--:R-:W0:Y:S04]  /*1c640*/  SHFL.IDX PT, R3, R3, 0x3, 0x181f ;  /* 0x00781f0003037f89 */ /* 0x00ae2800000e0000 */
        /* <DEDUP_REMOVED lines=10> */
[----:B---3--:R-:W-:-:S04]  /*1c6f0*/  LEA R4, P0, R190, R28, 0x1 ;  /* 0x0000001cbe047211 */ /* 0x008fc800078008ff */
[----:B------:R-:W-:-:S05]  /*1c700*/  LEA.HI.X R5, R190, R3, R226, 0x1, P0 ;  /* 0x00000003be057211 */ /* 0x000fca00000f0ce2 */
[----:B------:R4:W-:Y:S01]  /*1c710*/  ST.E.128 desc[UR60][R4.64], R44 ;  /* 0x0000002c04007985 */ /* 0x0009e2000c101d3c */
[----:B------:R-:W-:Y:S05]  /*1c720*/  BRA `(.L_x_2913) ;  /* 0x0000000800b07947 */ /* 0x000fea0003800000 */
.L_x_2905:
        /* <DEDUP_REMOVED lines=18> */
[----:B------:R-:W4:Y:S08]  /*1c850*/  @P2 LDC R14, c[0x0][0xbec] ;  /* 0x0002fb00ff0e2b82 */ /* 0x000f300000000800 */
[----:B------:R-:W0:Y:S01]  /*1c860*/  @P2 LDC R25, c[0x0][0xbf0] ;  /* 0x0002fc00ff192b82 */ /* 0x000e220000000800 */
[----:B--2---:R-:W-:-:S05]  /*1c870*/  VIADD R8, R9, 0xffffff80 ;  /* 0xffffff8009087836 */ /* 0x004fca0000000000 */
[----:B------:R-:W-:Y:S01]  /*1c880*/  ISETP.GE.AND P3, PT, R8, 0x80, PT ;  /* 0x000000800800780c */ /* 0x000fe20003f66270 */
[----:B---3--:R-:W-:-:S12]  /*1c890*/  @P1 BRA `(.L_x_2914) ;  /* 0x0000000000101947 */ /* 0x008fd80003800000 */
[----:B------:R-:W-:Y:S05]  /*1c8a0*/  @!P0 BRA `(.L_x_2914) ;  /* 0x00000000000c8947 */ /* 0x000fea0003800000 */
[----:B------:R-:W2:Y:S04]  /*1c8b0*/  LDG.E R7, desc[UR60][R4.64] ;  /* 0x0000003c04077981 */ /* 0x000ea8000c1e1900 */
[----:B-----5:R-:W2:Y:S02]  /*1c8c0*/  LDG.E R0, desc[UR60][R4.64+0x4] ;  /* 0x0000043c04007981 */ /* 0x020ea4000c1e1900 */
[----:B--2---:R-:W-:-:S07]  /*1c8d0*/  IMAD.IADD R0, R0, 0x1, -R7 ;  /* 0x0000000100007824 */ /* 0x004fce00078e0a07 */
.L_x_2914:
        /* <DEDUP_REMOVED lines=22> */
[----:B------:R-:W3:Y:S01]  /*1ca40*/  @P0 LDC R15, c[0x0][0xbf0] ;  /* 0x0002fc00ff0f0b82 */ /* 0x000ee20000000800 */
[----:B------:R-:W-:-:S04]  /*1ca50*/  IMAD.WIDE.U32 R4, R195, UR4, R4 ;  /* 0x00000004c3047c25 */ /* 0x000fc8000f8e0004 */
[----:B--2---:R-:W-:-:S05]  /*1ca60*/  @P0 IMAD.HI.U32 R6, R8, R13, RZ ;  /* 0x0000000d08060227 */ /* 0x004fca00078e00ff */
[----:B---3--:R-:W-:Y:S01]  /*1ca70*/  @P0 SHF.R.U32.HI R7, RZ, R15, R6 ;  /* 0x0000000fff070219 */ /* 0x008fe20000011606 */
        /* <DEDUP_REMOVED lines=18> */
.L_x_2916:
[----:B------:R-:W-:Y:S05]  /*1cba0*/  BSYNC B1 ;  /* 0x0000000000017941 */ /* 0x000fea0003800000 */
.L_x_2915:
[----:B------:R-:W-:Y:S01]  /*1cbb0*/  ULDC.64 UR4, c[0x0][0xaa0] ;  /* 0x0002a80000047ab9 */ /* 0x000fe20000000a00 */
[----:B------:R-:W-:Y:S01]  /*1cbc0*/  BSSY B1, `(.L_x_2917) ;  /* 0x0000038000017945 */ /* 0x000fe20003800000 */
[----:B------:R-:W-:-:S04]  /*1cbd0*/  IMAD R4, R10, UR4, RZ ;  /* 0x000000040a047c24 */ /* 0x000fc8000f8e02ff */
[C---:B--2---:R-:W-:Y:S02]  /*1cbe0*/  IMAD R7, R3.reuse, UR5, R4 ;  /* 0x0000000503077c24 */ /* 0x044fe4000f8e0204 */
[----:B------:R-:W-:Y:S01]  /*1cbf0*/  IMAD.WIDE.U32 R4, R3, UR4, RZ ;  /* 0x0000000403047c25 */ /* 0x000fe2000f8e00ff */
[----:B------:R-:W-:Y:S01]  /*1cc00*/  LEA R3, R191, R198, 0x5 ;  /* 0x000000c6bf037211 */ /* 0x000fe200078e28ff */
[----:B------:R-:W-:Y:S02]  /*1cc10*/  ULDC.64 UR4, c[0x0][0xae8] ;  /* 0x0002ba0000047ab9 */ /* 0x000fe40000000a00 */
[----:B------:R-:W-:Y:S02]  /*1cc20*/  IMAD.IADD R5, R5, 0x1, R7 ;  /* 0x0000000105057824 */ /* 0x000fe400078e0207 */
[----:B------:R-:W-:Y:S02]  /*1cc30*/  IMAD.IADD R9, R184, 0x1, R3 ;  /* 0x00000001b8097824 */ /* 0x000fe400078e0203 */
[----:B------:R-:W-:-:S02]  /*1cc40*/  IMAD R7, R12, UR4, RZ ;  /* 0x000000040c077c24 */ /* 0x000fc4000f8e02ff */
[----:B----4-:R-:W-:-:S04]  /*1cc50*/  @P2 IMAD.HI.U32 R6, R9, R14, RZ ;  /* 0x0000000e09062227 */ /* 0x010fc800078e00ff */
        /* <DEDUP_REMOVED lines=46> */
.L_x_2918:
[----:B------:R-:W-:Y:S05]  /*1cf40*/  BSYNC B1 ;  /* 0x0000000000017941 */ /* 0x000fea0003800000 */
.L_x_2917:
        /* <DEDUP_REMOVED lines=13> */
.L_x_2920:
[----:B------:R-:W-:Y:S05]  /*1d020*/  BSYNC B1 ;  /* 0x0000000000017941 */ /* 0x000fea0003800000 */
.L_x_2919:
        /* <DEDUP_REMOVED lines=13> */
.L_x_2922:
[----:B------:R-:W-:Y:S05]  /*1d100*/  BSYNC B1 ;  /* 0x0000000000017941 */ /* 0x000fea0003800000 */
.L_x_2921:
        /* <DEDUP_REMOVED lines=8> */
[CC--:B--2-4-:R-:W-:Y:S02]  /*1d190*/  @!P2 LEA R6, P0, R187.reuse, R4.reuse, 0x1 ;  /* 0x00000004bb06a211 */ /* 0x0d4fe400078008ff */
[C---:B------:R-:W-:Y:S02]  /*1d1a0*/  @!P3 LEA R4, P1, R190.reuse, R4, 0x1 ;  /* 0x00000004be04b211 */ /* 0x040fe400078208ff */
[-C--:B0-----:R-:W-:Y:S02]  /*1d1b0*/  @!P2 LEA.HI.X R7, R187, R3.reuse, R227, 0x1, P0 ;  /* 0x00000003bb07a211 */ /* 0x081fe400000f0ce3 */
[----:B------:R-:W-:-:S03]  /*1d1c0*/  @!P3 LEA.HI.X R5, R190, R3, R226, 0x1, P1 ;  /* 0x00000003be05b211 */ /* 0x000fc600008f0ce2 */
[----:B------:R0:W-:Y:S04]  /*1d1d0*/  @!P2 ST.E.128 desc[UR60][R6.64], RZ ;  /* 0x000000ff0600a985 */ /* 0x0001e8000c101d3c */
[----:B------:R0:W-:Y:S02]  /*1d1e0*/  @!P3 ST.E.128 desc[UR60][R4.64], RZ ;  /* 0x000000ff0400b985 */ /* 0x0001e4000c101d3c */
.L_x_2913:
[----:B------:R-:W-:Y:S05]  /*1d1f0*/  BSYNC B0 ;  /* 0x0000000000007941 */ /* 0x000fea0003800000 */
.L_x_2904:
[----:B------:R-:W-:Y:S02]  /*1d200*/  ULDC UR4, c[0x0][0xc3c] ;  /* 0x00030f0000047ab9 */ /* 0x000fe40000000800 */
[----:B-1----:R-:W-:-:S13]  /*1d210*/  ISETP.GE.AND P0, PT, R31, UR4, PT ;  /* 0x000000041f007c0c */ /* 0x002fda000bf06270 */
[----:B------:R-:W-:Y:S05]  /*1d220*/  @!P0 BRA `(.L_x_2923) ;  /* 0xfffffe4000288947 */ /* 0x000fea000383ffff */
[----:B------:R-:W-:Y:S05]  /*1d230*/  BRA `(.L_x_2687) ;  /* 0x0000006c00847947 */ /* 0x000fea0003800000 */
.L_x_2685:
        /* <DEDUP_REMOVED lines=16> */
.L_x_2924:
        /* <DEDUP_REMOVED lines=41> */
.L_x_2930:
        /* <DEDUP_REMOVED lines=12> */
.L_x_2929:
[----:B------:R-:W-:Y:S05]  /*1d690*/  BSYNC B0 ;  /* 0x0000000000007941 */ /* 0x000fea0003800000 */
.L_x_2928:
        /* <DEDUP_REMOVED lines=20> */
.L_x_2926:
        /* <DEDUP_REMOVED lines=20> */
.L_x_2931:
        /* <DEDUP_REMOVED lines=33> */
[----:B0-----:R-:W-:-:S06]  /*1db30*/  IADD3 R3, R7, 0xffffffe, RZ ;  /* 0x0ffffffe07037810 */ /* 0x001fcc0007ffe0ff */
        /* <DEDUP_REMOVED lines=25> */
.L_x_2927:
[----:B------:R-:W-:Y:S01]  /*1dcd0*/  IMAD.MOV.U32 R17, RZ, RZ, RZ ;  /* 0x000000ffff117224 */ /* 0x000fe200078e00ff */
[----:B------:R-:W-:Y:S01]  /*1dce0*/  MOV R18, RZ ;  /* 0x000000ff00127202 */ /* 0x000fe20000000f00 */
[----:B------:R-:W-:-:S07]  /*1dcf0*/  IMAD.U32 R16, RZ, RZ, UR6 ;  /* 0x00000006ff107e24 */ /* 0x000fce000f8e00ff */
.L_x_2932:
[----:B------:R-:W-:-:S13]  /*1dd00*/  ISETP.NE.AND P0, PT, R5, RZ, PT ;  /* 0x000000ff0500720c */ /* 0x000fda0003f05270 */
[----:B------:R-:W0:Y:S01]  /*1dd10*/  @!P0 S2R R3, SR_CgaCtaId ;  /* 0x0000000000038919 */ /* 0x000e220000008800 */
[----:B------:R-:W-:-:S04]  /*1dd20*/  @!P0 MOV R2, 0x400 ;  /* 0x0000040000028802 */ /* 0x000fc80000000f00 */
[----:B0-----:R-:W-:-:S05]  /*1dd30*/  @!P0 LEA R2, R3, R2, 0x18 ;  /* 0x0000000203028211 */ /* 0x001fca00078ec0ff */
[----:B------:R0:W-:Y:S01]  /*1dd40*/  @!P0 STS.128 [R2+0x2a8d0], R16 ;  /* 0x02a8d01002008388 */ /* 0x0001e20000000c00 */
[----:B------:R-:W-:Y:S06]  /*1dd50*/  BAR.ARV 0x5, 0x180 ;  /* 0x0146000000007b1d */ /* 0x000fec0000002000 */
.L_x_2925:
        /* <DEDUP_REMOVED lines=34> */
.L_x_3034:
        /* <DEDUP_REMOVED lines=14> */
[C---:B------:R-:W-:Y:S01]  /*1e060*/  @P0 LEA R2, P1, R32.reuse, UR4, 0x2 ;  /* 0x0000000420020c11 */ /* 0x040fe2000f8210ff */
[C---:B------:R-:W-:Y:S01]  /*1e070*/  IMAD.SHL.U32 R24, R32.reuse, 0x4, RZ ;  /* 0x0000000420187824 */ /* 0x040fe200078e00ff */
[C-C-:B------:R-:W-:Y:S01]  /*1e080*/  SHF.L.U64.HI R25, R32.reuse, 0x2, R0.reuse ;  /* 0x0000000220197819 */ /* 0x140fe20000010200 */
[----:B------:R0:W-:Y:S01]  /*1e090*/  STL [R1+0x1c], R0 ;  /* 0x00001c0001007387 */ /* 0x0001e20000100800 */
[----:B------:R-:W-:Y:S01]  /*1e0a0*/  @P0 LEA.HI.X R3, R32, UR5, R0, 0x2, P1 ;  /* 0x0000000520030c11 */ /* 0x000fe200088f1400 */
[----:B------:R-:W-:-:S04]  /*1e0b0*/  ULDC.64 UR4, c[0x0][0xa00] ;  /* 0x0002800000047ab9 */ /* 0x000fc80000000a00 */
[----:B-1----:R1:W2:Y:S01]  /*1e0c0*/  @P0 LDG.E R11, desc[UR60][R2.64] ;  /* 0x0000003c020b0981 */ /* 0x0022a2000c1e1900 */
[----:B------:R-:W-:Y:S02]  /*1e0d0*/  ISETP.NE.U32.AND P0, PT, RZ, UR4, PT ;  /* 0x00000004ff007c0c */ /* 0x000fe4000bf05070 */
[----:B------:R-:W-:Y:S02]  /*1e0e0*/  ISETP.NE.U32.AND P1, PT, RZ, UR6, PT ;  /* 0x00000006ff007c0c */ /* 0x000fe4000bf25070 */
[----:B------:R-:W-:Y:S02]  /*1e0f0*/  ISETP.NE.AND.EX P0, PT, RZ, UR5, PT, P0 ;  /* 0x00000005ff007c0c */ /* 0x000fe4000bf05300 */
[----:B------:R-:W-:Y:S02]  /*1e100*/  ISETP.NE.AND.EX P1, PT, RZ, UR7, PT, P1 ;  /* 0x00000007ff007c0c */ /* 0x000fe4000bf25310 */
[C---:B------:R-:W-:Y:S02]  /*1e110*/  IADD3 R4, P4, R24.reuse, UR6, RZ ;  /* 0x0000000618047c10 */ /* 0x040fe4000ff9e0ff */
[----:B-1----:R-:W-:Y:S01]  /*1e120*/  IADD3 R2, P3, R24, UR4, RZ ;  /* 0x0000000418027c10 */ /* 0x002fe2000ff7e0ff */
[----:B------:R-:W-:Y:S01]  /*1e130*/  ULDC UR4, c[0x0][0x288] ;  /* 0x0000a20000047ab9 */ /* 0x000fe20000000800 */
[----:B0-----:R-:W-:-:S02]  /*1e140*/  MOV R0, RZ ;  /* 0x000000ff00007202 */ /* 0x001fc40000000f00 */
[C---:B------:R-:W-:Y:S02]  /*1e150*/  IADD3.X R3, R25.reuse, UR5, RZ, P3, !PT ;  /* 0x0000000519037c10 */ /* 0x040fe40009ffe4ff */
[----:B------:R-:W-:Y:S01]  /*1e160*/  @P2 IADD3 R6, P3, R24, UR8, RZ ;  /* 0x0000000818062c10 */ /* 0x000fe2000ff7e0ff */
[----:B------:R-:W-:Y:S01]  /*1e170*/  IMAD.U32 R8, RZ, RZ, UR4 ;  /* 0x00000004ff087e24 */ /* 0x000fe2000f8e00ff */
[C---:B------:R-:W-:Y:S01]  /*1e180*/  IADD3.X R5, R25.reuse, UR7, RZ, P4, !PT ;  /* 0x0000000719057c10 */ /* 0x040fe2000a7fe4ff */
[----:B------:R-:W5:Y:S01]  /*1e190*/  @P0 LDG.E R35, desc[UR60][R2.64] ;  /* 0x0000003c02230981 */ /* 0x000f62000c1e1900 */
[----:B------:R-:W-:Y:S01]  /*1e1a0*/  @P2 IADD3.X R7, R25, UR9, RZ, P3, !PT ;  /* 0x0000000919072c10 */ /* 0x000fe20009ffe4ff */
[----:B------:R-:W-:Y:S02]  /*1e1b0*/  ULDC.64 UR4, c[0x0][0x418] ;  /* 0x0001060000047ab9 */ /* 0x000fe40000000a00 */
        /* <DEDUP_REMOVED lines=9> */
[----:B0-----:R-:W-:Y:S02]  /*1e250*/  IMAD.U32 R6, RZ, RZ, UR5 ;  /* 0x00000005ff067e24 */ /* 0x001fe4000f8e00ff */
[----:B------:R-:W-:Y:S01]  /*1e260*/  IMAD.U32 R7, RZ, RZ, UR4 ;  /* 0x00000004ff077e24 */ /* 0x000fe2000f8e00ff */
[----:B---3--:R0:W-:Y:S01]  /*1e270*/  STL [R1+0x14], R8 ;  /* 0x0000140801007387 */ /* 0x0081e20000100800 */
[----:B------:R-:W-:-:S03]  /*1e280*/  IMAD.MOV.U32 R10, RZ, RZ, R8 ;  /* 0x000000ffff0a7224 */ /* 0x000fc600078e0008 */
[----:B--2---:R0:W-:Y:S01]  /*1e290*/  STL [R1+0x4], R11 ;  /* 0x0000040b01007387 */ /* 0x0041e20000100800 */
[----:B------:R-:W-:Y:S05]  /*1e2a0*/  @P2 BRA `(.L_x_2934) ;  /* 0x0000000000142947 */ /* 0x000fea0003800000 */
[----:B------:R-:W-:Y:S05]  /*1e2b0*/  @!P0 BRA `(.L_x_2934) ;  /* 0x0000000000108947 */ /* 0x000fea0003800000 */
[----:B------:R-:W2:Y:S04]  /*1e2c0*/  LDG.E R9, desc[UR60][R2.64] ;  /* 0x0000003c02097981 */ /* 0x000ea8000c1e1900 */
[----:B0-----:R-:W2:Y:S02]  /*1e2d0*/  LDG.E R8, desc[UR60][R2.64+0x4] ;  /* 0x0000043c02087981 */ /* 0x001ea4000c1e1900 */
[----:B--2---:R-:W-:-:S05]  /*1e2e0*/  IMAD.IADD R10, R8, 0x1, -R9 ;  /* 0x00000001080a7824 */ /* 0x004fca00078e0a09 */
[----:B------:R1:W-:Y:S02]  /*1e2f0*/  STL [R1+0x14], R10 ;  /* 0x0000140a01007387 */ /* 0x0003e40000100800 */
.L_x_2934:
[----:B------:R-:W-:Y:S01]  /*1e300*/  ULDC.64 UR4, c[0x0][0xa20] ;  /* 0x0002880000047ab9 */ /* 0x000fe20000000a00 */
[----:B------:R-:W-:Y:S01]  /*1e310*/  IMAD.MOV.U32 R33, RZ, RZ, R32 ;  /* 0x000000ffff217224 */ /* 0x000fe200078e0020 */
[----:B------:R-:W-:-:S04]  /*1e320*/  ISETP.NE.U32.AND P0, PT, RZ, UR4, PT ;  /* 0x00000004ff007c0c */ /* 0x000fc8000bf05070 */
[----:B------:R-:W-:-:S13]  /*1e330*/  ISETP.NE.AND.EX P0, PT, RZ, UR5, PT, P0 ;  /* 0x00000005ff007c0c */ /* 0x000fda000bf05300 */
[----:B------:R-:W-:Y:S05]  /*1e340*/  @!P0 BRA `(.L_x_2935) ;  /* 0x0000000000108947 */ /* 0x000fea0003800000 */
[----:B------:R-:W-:-:S04]  /*1e350*/  IADD3 R2, P0, R24, UR4, RZ ;  /* 0x0000000418027c10 */ /* 0x000fc8000ff1e0ff */
[----:B------:R-:W-:-:S05]  /*1e360*/  IADD3.X R3, R25, UR5, RZ, P0, !PT ;  /* 0x0000000519037c10 */ /* 0x000fca00087fe4ff */
[----:B------:R2:W5:Y:S01]  /*1e370*/  LDG.E R7, desc[UR60][R2.64] ;  /* 0x0000003c02077981 */ /* 0x000562000c1e1900 */
[----:B------:R-:W-:Y:S05]  /*1e380*/  BRA `(.L_x_2936) ;  /* 0x0000000000247947 */ /* 0x000fea0003800000 */
.L_x_2935:
[----:B------:R-:W-:Y:S02]  /*1e390*/  ULDC.64 UR4, c[0x0][0xa08] ;  /* 0x0002820000047ab9 */ /* 0x000fe40000000a00 */
[----:B------:R-:W-:-:S04]  /*1e3a0*/  ISETP.NE.U32.AND P0, PT, RZ, UR4, PT ;  /* 0x00000004ff007c0c */ /* 0x000fc8000bf05070 */
[----:B------:R-:W-:-:S13]  /*1e3b0*/  ISETP.NE.AND.EX P0, PT, RZ, UR5, PT, P0 ;  /* 0x00000005ff007c0c */ /* 0x000fda000bf05300 */
[----:B------:R-:W-:Y:S05]  /*1e3c0*/  @!P0 BRA `(.L_x_2936) ;  /* 0x0000000000148947 */ /* 0x000fea0003800000 */
[----:B------:R-:W2:Y:S02]  /*1e3d0*/  LDC.64 R2, c[0x0][0xa08] ;  /* 0x00028200ff027b82 */ /* 0x000ea40000000a00 */
[----:B--2---:R-:W-:-:S05]  /*1e3e0*/  IMAD.WIDE R2, R33, 0x4, R2 ;  /* 0x0000000421027825 */ /* 0x004fca00078e0202 */
[----:B------:R-:W2:Y:S04]  /*1e3f0*/  LDG.E R7, desc[UR60][R2.64] ;  /* 0x0000003c02077981 */ /* 0x000ea8000c1e1900 */
[----:B0-----:R-:W2:Y:S02]  /*1e400*/  LDG.E R8, desc[UR60][R2.64+0x4] ;  /* 0x0000043c02087981 */ /* 0x001ea4000c1e1900 */
[----:B--2---:R-:W-:-:S07]  /*1e410*/  IMAD.IADD R7, R8, 0x1, -R7 ;  /* 0x0000000108077824 */ /* 0x004fce00078e0a07 */
.L_x_2936:
[----:B--2---:R-:W2:Y:S01]  /*1e420*/  @P1 LDG.E R2, desc[UR60][R4.64] ;  /* 0x0000003c04021981 */ /* 0x004ea2000c1e1900 */
[----:B------:R-:W3:Y:S03]  /*1e430*/  LDC R3, c[0x0][0x448] ;  /* 0x00011200ff037b82 */ /* 0x000ee60000000800 */
[----:B------:R-:W2:Y:S01]  /*1e440*/  @P1 LDG.E R9, desc[UR60][R4.64+0x4] ;  /* 0x0000043c04091981 */ /* 0x000ea2000c1e1900 */
[----:B-----5:R-:W-:Y:S01]  /*1e450*/  IMAD.IADD R7, R7, 0x1, -R11 ;  /* 0x0000000107077824 */ /* 0x020fe200078e0a0b */
[----:B------:R-:W-:Y:S01]  /*1e460*/  BSSY B0, `(.L_x_2937) ;  /* 0x0000146000007945 */ /* 0x000fe20003800000 */
[----:B---3--:R-:W-:-:S13]  /*1e470*/  ISETP.NE.AND P0, PT, R3, 0x1, PT ;  /* 0x000000010300780c */ /* 0x008fda0003f05270 */
[----:B0-----:R-:W0:Y:S08]  /*1e480*/  @P0 LDC R8, c[0x0][0x44c] ;  /* 0x00011300ff080b82 */ /* 0x001e300000000800 */
[----:B------:R-:W3:Y:S01]  /*1e490*/  @P0 LDC R3, c[0x0][0x450] ;  /* 0x00011400ff030b82 */ /* 0x000ee20000000800 */
[----:B--2---:R-:W-:Y:S02]  /*1e4a0*/  @P1 IMAD.IADD R6, R9, 0x1, -R2 ;  /* 0x0000000109061824 */ /* 0x004fe400078e0a02 */
[----:B------:R-:W-:-:S04]  /*1e4b0*/  IMAD.SHL.U32 R2, R17, 0x80, RZ ;  /* 0x0000008011027824 */ /* 0x000fc800078e00ff */
[----:B------:R-:W-:-:S04]  /*1e4c0*/  VIADD R2, R2, 0x7f ;  /* 0x0000007f02027836 */ /* 0x000fc80000000000 */
[----:B0-----:R-:W-:-:S05]  /*1e4d0*/  @P0 IMAD.HI.U32 R8, R2, R8, RZ ;  /* 0x0000000802080227 */ /* 0x001fca00078e00ff */
[----:B---3--:R-:W-:Y:S01]  /*1e4e0*/  @P0 SHF.R.U32.HI R2, RZ, R3, R8 ;  /* 0x00000003ff020219 */ /* 0x008fe20000011608 */
[----:B------:R-:W-:-:S04]  /*1e4f0*/  IMAD.IADD R8, R7, 0x1, R6 ;  /* 0x0000000107087824 */ /* 0x000fc800078e0206 */
[----:B------:R-:W-:Y:S01]  /*1e500*/  VIADD R3, R8, 0x5f ;  /* 0x0000005f08037836 */ /* 0x000fe20000000000 */
[----:B------:R0:W-:Y:S03]  /*1e510*/  STL [R1], R8 ;  /* 0x0000000801007387 */ /* 0x0001e60000100800 */
[----:B------:R-:W-:-:S05]  /*1e520*/  IMAD.HI R3, R3, 0x2aaaaaab, RZ ;  /* 0x2aaaaaab03037827 */ /* 0x000fca00078e02ff */
[----:B------:R-:W-:-:S04]  /*1e530*/  SHF.R.U32.HI R4, RZ, 0x1f, R3 ;  /* 0x0000001fff047819 */ /* 0x000fc80000011603 */
[----:B------:R-:W-:Y:S02]  /*1e540*/  LEA.HI.SX32 R5, R3, R4, 0x1c ;  /* 0x0000000403057211 */ /* 0x000fe400078fe2ff */
[----:B------:R-:W-:-:S05]  /*1e550*/  IADD3 R4, R8, 0x60, -R10 ;  /* 0x0000006008047810 */ /* 0x000fca0007ffe80a */
[----:B------:R-:W-:-:S04]  /*1e560*/  IMAD.IADD R2, R4, 0x1, R2 ;  /* 0x0000000104027824 */ /* 0x000fc800078e0202 */
[----:B------:R-:W-:-:S05]  /*1e570*/  IMAD.HI R2, R2, 0x2aaaaaab, RZ ;  /* 0x2aaaaaab02027827 */ /* 0x000fca00078e02ff */
[----:B------:R-:W-:-:S04]  /*1e580*/  SHF.R.U32.HI R3, RZ, 0x1f, R2 ;  /* 0x0000001fff037819 */ /* 0x000fc80000011602 */
[----:B------:R-:W-:-:S04]  /*1e590*/  LEA.HI.SX32 R2, R2, R3, 0x1c ;  /* 0x0000000302027211 */ /* 0x000fc800078fe2ff */
[----:B------:R-:W-:-:S05]  /*1e5a0*/  VIMNMX R2, R5, R2, PT ;  /* 0x0000000205027248 */ /* 0x000fca0003fe0100 */
[----:B------:R-:W-:Y:S01]  /*1e5b0*/  IMAD R3, R2, 0x60, -R7 ;  /* 0x0000006002037824 */ /* 0x000fe200078e0a07 */
[----:B------:R-:W-:-:S04]  /*1e5c0*/  IADD3 R7, -R7, RZ, RZ ;  /* 0x000000ff07077210 */ /* 0x000fc80007ffe1ff */
[----:B------:R-:W-:Y:S02]  /*1e5d0*/  VIMNMX R3, R3, R6, PT ;  /* 0x0000000603037248 */ /* 0x000fe40003fe0100 */
[----:B------:R-:W-:-:S04]  /*1e5e0*/  VIMNMX R2, RZ, R7, !PT ;  /* 0x00000007ff027248 */ /* 0x000fc80007fe0100 */
[----:B------:R-:W-:-:S13]  /*1e5f0*/  ISETP.GT.AND P0, PT, R3, R2, PT ;  /* 0x000000020300720c */ /* 0x000fda0003f04270 */
[----:B------:R-:W-:Y:S02]  /*1e600*/  @P0 VIADD R7, R3, 0x5f ;  /* 0x0000005f03070836 */ /* 0x000fe40000000000 */
[----:B------:R-:W-:-:S04]  /*1e610*/  IMAD.WIDE.U32 R2, R2, -0x55555555, RZ ;  /* 0xaaaaaaab02027825 */ /* 0x000fc800078e00ff */
[----:B------:R-:W-:Y:S01]  /*1e620*/  @P0 IMAD.HI R7, R7, 0x2aaaaaab, RZ ;  /* 0x2aaaaaab07070827 */ /* 0x000fe200078e02ff */
[----:B------:R-:W-:-:S04]  /*1e630*/  SHF.R.U32.HI R6, RZ, 0x6, R3 ;  /* 0x00000006ff067819 */ /* 0x000fc80000011603 */
[----:B------:R-:W-:Y:S01]  /*1e640*/  @P0 SHF.R.U32.HI R2, RZ, 0x1f, R7 ;  /* 0x0000001fff020819 */ /* 0x000fe20000011607 */
[----:B------:R-:W-:-:S03]  /*1e650*/  IMAD.MOV.U32 R3, RZ, RZ, R6 ;  /* 0x000000ffff037224 */ /* 0x000fc600078e0006 */
[----:B------:R-:W-:Y:S02]  /*1e660*/  @P0 LEA.HI.SX32 R3, R7, R2, 0x1c ;  /* 0x0000000207030211 */ /* 0x000fe400078fe2ff */
[----:B------:R-:W-:Y:S02]  /*1e670*/  PLOP3.LUT P0, PT, PT, PT, PT, 0x80, 0x0 ;  /* 0x000000000000781c */ /* 0x000fe40003f0f070 */
[----:B------:R-:W-:-:S13]  /*1e680*/  ISETP.GT.AND P2, PT, R3, R6, PT ;  /* 0x000000060300720c */ /* 0x000fda0003f44270 */
[----:B0-----:R-:W-:Y:S05]  /*1e690*/  @!P2 BRA `(.L_x_2938) ;  /* 0x000000100088a947 */ /* 0x001fea0003800000 */
[----:B------:R-:W-:Y:S01]  /*1e6a0*/  UMOV UR4, 0xffffffff ;  /* 0xffffffff00047882 */ /* 0x000fe20000000000 */
[----:B------:R-:W-:Y:S02]  /*1e6b0*/  SEL R2, R33, RZ, !P1 ;  /* 0x000000ff21027207 */ /* 0x000fe40004800000 */
[----:B------:R-:W-:Y:S05]  /*1e6c0*/  BRA.DIV UR4, `(.L_x_2939) ;  /* 0x0000006a04e87947 */ /* 0x000fea000b800000 */
[----:B------:R-:W0:Y:S02]  /*1e6d0*/  S2R R7, SR_TID.X ;  /* 0x0000000000077919 */ /* 0x000e240000002100 */
[----:B0-----:R-:W-:-:S04]  /*1e6e0*/  SHF.R.U32.HI R7, RZ, 0x5, R7 ;  /* 0x00000005ff077819 */ /* 0x001fc80000011607 */
[----:B------:R-:W-:-:S05]  /*1e6f0*/  LOP3.LUT R7, R7, 0x3, RZ, 0xc0, !PT ;  /* 0x0000000307077812 */ /* 0x000fca00078ec0ff */
[----:B------:R0:W2:Y:S02]  /*1e700*/  SHFL.IDX PT, R14, R7, RZ, 0x1f ;  /* 0x00001fff070e7589 */ /* 0x0000a400000e0000 */
.L_x_3102:
[----:B--2---:R-:W-:Y:S02]  /*1e710*/  ISETP.NE.AND P0, PT, R14, RZ, PT ;  /* 0x000000ff0e00720c */ /* 0x004fe40003f05270 */
[----:B------:R-:W-:-:S11]  /*1e720*/  PLOP3.LUT P6, PT, PT, PT, PT, 0x8, 0x0 ;  /* 0x000000000000781c */ /* 0x000fd60003fce170 */
[----:B------:R-:W-:Y:S05]  /*1e730*/  @P0 BRA `(.L_x_2940) ;  /* 0x00000000000c0947 */ /* 0x000fea0003800000 */
[----:B------:R-:W-:-:S03]  /*1e740*/  UMOV UR4, 0xffffffff ;  /* 0xffffffff00047882 */ /* 0x000fc60000000000 */
[----:B------:R-:W-:Y:S05]  /*1e750*/  BRA.DIV UR4, `(.L_x_2941) ;  /* 0x0000006a04f87947 */ /* 0x000fea000b800000 */
[----:B------:R-:W-:-:S13]  /*1e760*/  ELECT P6, URZ, PT ;  /* 0x00000000003f782f */ /* 0x000fda00038c0000 */
.L_x_2940:
        /* <DEDUP_REMOVED lines=9> */
.L_x_3105:
[----:B------:R-:W-:Y:S05]  /*1e800*/  BSYNC B1 ;  /* 0x0000000000017941 */ /* 0x000fea0003800000 */
.L_x_2942:
[----:B------:R-:W-:Y:S04]  /*1e810*/  BSSY B1, `(.L_x_2944) ;  /* 0x000007c000017945 */ /* 0x000fe80003800000 */
[----:B------:R-:W-:Y:S05]  /*1e820*/  @!P6 BRA `(.L_x_2945) ;  /* 0x0000000400e8e947 */ /* 0x000fea0003800000 */
[----:B------:R-:W-:Y:S01]  /*1e830*/  IMAD R11, R26, 0x8, R22 ;  /* 0x000000081a0b7824 */ /* 0x000fe200078e0216 */
[----:B-1----:R-:W-:Y:S01]  /*1e840*/  SHF.L.U32 R10, R31, 0x1f, RZ ;  /* 0x0000001f1f0a7819 */ /* 0x002fe200000006ff */
[----:B------:R-:W1:Y:S01]  /*1e850*/  S2R R8, SR_TID.X ;  /* 0x0000000000087919 */ /* 0x000e620000002100 */
[----:B------:R-:W-:Y:S02]  /*1e860*/  BSSY B2, `(.L_x_2946) ;  /* 0x0000005000027945 */ /* 0x000fe40003800000 */
[----:B------:R-:W2:Y:S01]  /*1e870*/  SYNCS.PHASECHK.TRANS64.TRYWAIT P0, [R11+URZ+0x2a8a0], R10 ;  /* 0x02a8a00a0b0075a7 */ /* 0x000ea2000800017f */
[----:B-1----:R-:W-:-:S04]  /*1e880*/  LOP3.LUT R8, R8, 0x7f, RZ, 0xc0, !PT ;  /* 0x0000007f08087812 */ /* 0x002fc800078ec0ff */
[----:B------:R-:W-:Y:S01]  /*1e890*/  ISETP.NE.AND P1, PT, R8, RZ, PT ;  /* 0x000000ff0800720c */ /* 0x000fe20003f25270 */
[----:B--2---:R-:W-:-:S12]  /*1e8a0*/  @!P0 BRA `(.L_x_2947) ;  /* 0x0000006800d88947 */ /* 0x004fd80003800000 */
.L_x_3106:
[----:B------:R-:W-:Y:S05]  /*1e8b0*/  BSYNC B2 ;  /* 0x0000000000027941 */ /* 0x000fea0003800000 */
.L_x_2946:
        /* <DEDUP_REMOVED lines=9> */
.L_x_2949:
[----:B------:R-:W-:Y:S05]  /*1e950*/  BSYNC B2 ;  /* 0x0000000000027941 */ /* 0x000fea0003800000 */
.L_x_2948:
        /* <DEDUP_REMOVED lines=12> */
.L_x_2950:
        /* <DEDUP_REMOVED lines=16> */
.L_x_2951:
        /* <DEDUP_REMOVED lines=15> */
.L_x_2952:
        /* <DEDUP_REMOVED lines=13> */
.L_x_3107:
[----:B------:R-:W-:Y:S05]  /*1ece0*/  BSYNC B2 ;  /* 0x0000000000027941 */ /* 0x000fea0003800000 */
.L_x_2953:
[----:B------:R-:W-:Y:S01]  /*1ecf0*/  BSSY B2, `(.L_x_2955) ;  /* 0x000000b000027945 */ /* 0x000fe20003800000 */
[----:B------:R-:W-:Y:S01]  /*1ed00*/  IMAD.MOV.U32 R12, RZ, RZ, 0x0 ;  /* 0x00000000ff0c7424 */ /* 0x000fe200078e00ff */
[----:B------:R-:W-:Y:S02]  /*1ed10*/  MOV R13, 0x12f00000 ;  /* 0x12f00000000d7802 */ /* 0x000fe40000000f00 */
[----:B------:R-:W-:Y:S05]  /*1ed20*/  @P1 BRA `(.L_x_2956) ;  /* 0x00000000001c1947 */ /* 0x000fea0003800000 */
[----:B------:R-:W2:Y:S01]  /*1ed30*/  S2R R9, SR_TID.X ;  /* 0x0000000000097919 */ /* 0x000ea20000002100 */
[----:B------:R-:W-:-:S04]  /*1ed40*/  IMAD.MOV.U32 R7, RZ, RZ, 0x6000 ;  /* 0x00006000ff077424 */ /* 0x000fc800078e00ff */
[----:B------:R3:W-:Y:S01]  /*1ed50*/  SYNCS.ARRIVE.TRANS64 RZ, [R11+URZ+0x2a8b0], R7 ;  /* 0x02a8b0070bff79a7 */ /* 0x0007e2000800003f */
[----:B--2---:R-:W-:-:S04]  /*1ed60*/  LOP3.LUT R9, R9, 0x1f, RZ, 0xc0, !PT ;  /* 0x0000001f09097812 */ /* 0x004fc800078ec0ff */
[----:B------:R-:W-:-:S13]  /*1ed70*/  ISETP.NE.AND P0, PT, R9, RZ, PT ;  /* 0x000000ff0900720c */ /* 0x000fda0003f05270 */
[----:B---3--:R-:W-:Y:S05]  /*1ed80*/  @!P0 BRA `(.L_x_2956) ;  /* 0x0000000000048947 */ /* 0x008fea0003800000 */
[----:B------:R-:W-:Y:S01]  /*1ed90*/  BPT.TRAP 0x1 ;  /* 0x000000040000795c */ /* 0x000fe20000300000 */
.L_x_2956:
[----:B------:R-:W-:Y:S05]  /*1eda0*/  BSYNC B2 ;  /* 0x0000000000027941 */ /* 0x000fea0003800000 */
.L_x_2955:
        /* <DEDUP_REMOVED lines=9> */
.L_x_2957:
        /* <DEDUP_REMOVED lines=15> */
.L_x_2958:
        /* <DEDUP_REMOVED lines=9> */
[----:B--2---:R-:W-:Y:S05]  /*1efc0*/  @P0 BRA.U.ANY `(.L_x_2958) ;  /* 0xfffffffd00d80947 */ /* 0x004fea000393ffff */
.L_x_2945:
[----:B------:R-:W-:Y:S05]  /*1efd0*/  BSYNC B1 ;  /* 0x0000000000017941 */ /* 0x000fea0003800000 */
.L_x_2944:
        /* <DEDUP_REMOVED lines=9> */
.L_x_2974:
[----:B------:R-:W-:Y:S05]  /*1f070*/  YIELD ;  /* 0x0000000000007946 */ /* 0x000fea0003800000 */
[----:B------:R-:W-:Y:S04]  /*1f080*/  BSSY B1, `(.L_x_2959) ;  /* 0x000007b000017945 */ /* 0x000fe80003800000 */
[----:B------:R-:W-:Y:S05]  /*1f090*/  @!P6 BRA `(.L_x_2960) ;  /* 0x0000000400e4e947 */ /* 0x000fea0003800000 */
[----:B-1----:R-:W-:Y:S01]  /*1f0a0*/  IMAD R10, R26, 0x8, R22 ;  /* 0x000000081a0a7824 */ /* 0x002fe200078e0216 */
[----:B------:R-:W-:Y:S01]  /*1f0b0*/  SHF.L.U32 R9, R31, 0x1f, RZ ;  /* 0x0000001f1f097819 */ /* 0x000fe200000006ff */
[----:B------:R-:W1:Y:S01]  /*1f0c0*/  S2R R3, SR_TID.X ;  /* 0x0000000000037919 */ /* 0x000e620000002100 */
[----:B------:R-:W-:Y:S02]  /*1f0d0*/  BSSY B2, `(.L_x_2961) ;  /* 0x0000005000027945 */ /* 0x000fe40003800000 */
[----:B------:R-:W2:Y:S01]  /*1f0e0*/  SYNCS.PHASECHK.TRANS64.TRYWAIT P1, [R10+URZ+0x2a8a0], R9 ;  /* 0x02a8a0090a0075a7 */ /* 0x000ea2000802017f */
[----:B-1----:R-:W-:-:S04]  /*1f0f0*/  LOP3.LUT R3, R3, 0x7f, RZ, 0xc0, !PT ;  /* 0x0000007f03037812 */ /* 0x002fc800078ec0ff */
[----:B------:R-:W-:Y:S01]  /*1f100*/  ISETP.NE.AND P2, PT, R3, RZ, PT ;  /* 0x000000ff0300720c */ /* 0x000fe20003f45270 */
[----:B--2---:R-:W-:-:S12]  /*1f110*/  @!P1 BRA `(.L_x_2962) ;  /* 0x0000006000e49947 */ /* 0x004fd80003800000 */
.L_x_3108:
[----:B------:R-:W-:Y:S05]  /*1f120*/  BSYNC B2 ;  /* 0x0000000000027941 */ /* 0x000fea0003800000 */
.L_x_2961:
        /* <DEDUP_REMOVED lines=9> */
.L_x_2964:
[----:B------:R-:W-:Y:S05]  /*1f1c0*/  BSYNC B2 ;  /* 0x0000000000027941 */ /* 0x000fea0003800000 */
.L_x_2963:
        /* <DEDUP_REMOVED lines=11> */
.L_x_2965:
        /* <DEDUP_REMOVED lines=16> */
.L_x_2966:
        /* <DEDUP_REMOVED lines=15> */
.L_x_2967:
        /* <DEDUP_REMOVED lines=13> */
.L_x_3109:
[----:B------:R-:W-:Y:S05]  /*1f540*/  BSYNC B2 ;  /* 0x0000000000027941 */ /* 0x000fea0003800000 */
.L_x_2968:
[----:B------:R-:W-:Y:S01]  /*1f550*/  BSSY B2, `(.L_x_2970) ;  /* 0x000000b000027945 */ /* 0x000fe20003800000 */
[----:B------:R-:W-:Y:S01]  /*1f560*/  MOV R12, 0x0 ;  /* 0x00000000000c7802 */ /* 0x000fe20000000f00 */
[----:B------:R-:W-:Y:S02]  /*1f570*/  IMAD.MOV.U32 R13, RZ, RZ, 0x12f00000 ;  /* 0x12f00000ff0d7424 */ /* 0x000fe400078e00ff */
        /* <DEDUP_REMOVED lines=8> */
.L_x_2971:
[----:B------:R-:W-:Y:S05]  /*1f600*/  BSYNC B2 ;  /* 0x0000000000027941 */ /* 0x000fea0003800000 */
.L_x_2970:
        /* <DEDUP_REMOVED lines=9> */
.L_x_2972:
        /* <DEDUP_REMOVED lines=15> */
.L_x_2973:
        /* <DEDUP_REMOVED lines=10> */
.L_x_2960:
[----:B------:R-:W-:Y:S05]  /*1f830*/  BSYNC B1 ;  /* 0x0000000000017941 */ /* 0x000fea0003800000 */
.L_x_2959:
        /* <DEDUP_REMOVED lines=8> */
.L_x_2938:
[----:B------:R-:W-:Y:S05]  /*1f8c0*/  BSYNC B0 ;  /* 0x0000000000007941 */ /* 0x000fea0003800000 */
.L_x_2937:
[----:B------:R-:W2:Y:S01]  /*1f8d0*/  LDC R0, c[0x0][0x448] ;  /* 0x00011200ff007b82 */ /* 0x000ea20000000800 */
[----:B------:R-:W-:Y:S01]  /*1f8e0*/  LEA R3, R17, 0x7f, 0x7 ;  /* 0x0000007f11037811 */ /* 0x000fe200078e38ff */
[----:B------:R-:W-:Y:S05]  /*1f8f0*/  @!P0 WARPSYNC.ALL ;  /* 0x0000000000008948 */ /* 0x000fea0003800000 */
[----:B------:R-:W-:Y:S01]  /*1f900*/  BSSY B7, `(.L_x_2975) ;  /* 0x0000379000077945 */ /* 0x000fe20003800000 */
[----:B------:R-:W-:Y:S01]  /*1f910*/  @!P0 BAR.SYNC.DEFER_BLOCKING 0xc, 0x180 ;  /* 0x0306000000008b1d */ /* 0x000fe20000010000 */
[----:B--2---:R-:W-:-:S13]  /*1f920*/  ISETP.NE.AND P1, PT, R0, 0x1, PT ;  /* 0x000000010000780c */ /* 0x004fda0003f25270 */
[----:B------:R-:W0:Y:S08]  /*1f930*/  @P1 LDC R2, c[0x0][0x44c] ;  /* 0x00011300ff021b82 */ /* 0x000e300000000800 */
[----:B------:R-:W2:Y:S01]  /*1f940*/  @P1 LDC R0, c[0x0][0x450] ;  /* 0x00011400ff001b82 */ /* 0x000ea20000000800 */
[----:B0-----:R-:W-:-:S05]  /*1f950*/  @P1 IMAD.HI.U32 R7, R3, R2, RZ ;  /* 0x0000000203071227 */ /* 0x001fca00078e00ff */
[----:B--2---:R-:W-:-:S05]  /*1f960*/  @P1 SHF.R.U32.HI R3, RZ, R0, R7 ;  /* 0x00000000ff031219 */ /* 0x004fca0000011607 */
[----:B------:R-:W-:-:S04]  /*1f970*/  IMAD.IADD R3, R4, 0x1, R3 ;  /* 0x0000000104037824 */ /* 0x000fc800078e0203 */
[----:B------:R-:W-:-:S05]  /*1f980*/  IMAD.HI R3, R3, 0x2aaaaaab, RZ ;  /* 0x2aaaaaab03037827 */ /* 0x000fca00078e02ff */
        /* <DEDUP_REMOVED lines=12> */
[----:B------:R-:W2:Y:S01]  /*1fa50*/  LDC.64 R2, c[0x0][0xc60] ;  /* 0x00031800ff027b82 */ /* 0x000ea20000000a00 */
[----:B------:R-:W0:Y:S02]  /*1fa60*/  FLO.U32 R0, UR4 ;  /* 0x0000000400007d00 */ /* 0x000e2400080e0000 */
[----:B0-----:R-:W-:-:S06]  /*1fa70*/  ISETP.EQ.U32.AND P0, PT, R0, R5, PT ;  /* 0x000000050000720c */ /* 0x001fcc0003f02070 */
[----:B------:R-:W2:Y:S07]  /*1fa80*/  POPC R5, UR4 ;  /* 0x0000000400057d09 */ /* 0x000eae0008000000 */
[----:B--2---:R-:W2:Y:S01]  /*1fa90*/  @P0 ATOMG.E.ADD.STRONG.GPU PT, R3, desc[UR60][R2.64], R5 ;  /* 0x00000005020309a8 */ /* 0x004ea200081ee1fc */
[----:B------:R-:W0:Y:S02]  /*1faa0*/  S2R R4, SR_LTMASK ;  /* 0x0000000000047919 */ /* 0x000e240000003900 */
[----:B0-----:R-:W-:-:S04]  /*1fab0*/  LOP3.LUT R4, R4, UR4, RZ, 0xc0, !PT ;  /* 0x0000000404047c12 */ /* 0x001fc8000f8ec0ff */
[----:B------:R-:W0:Y:S01]  /*1fac0*/  POPC R7, R4 ;  /* 0x0000000400077309 */ /* 0x000e220000000000 */
[----:B--2---:R-:W0:Y:S02]  /*1fad0*/  SHFL.IDX PT, R0, R3, R0, 0x1f ;  /* 0x00001f0003007589 */ /* 0x004e2400000e0000 */
[----:B0-----:R-:W-:Y:S01]  /*1fae0*/  IADD3 R16, R0, UR38, R7 ;  /* 0x0000002600107c10 */ /* 0x001fe2000fffe007 */
[----:B------:R-:W-:Y:S06]  /*1faf0*/  BRA `(.L_x_2977) ;  /* 0x0000003400647947 */ /* 0x000fec0003800000 */
.L_x_2976:
        /* <DEDUP_REMOVED lines=13> */
[----:B------:R-:W-:-:S02]  /*1fbd0*/  IMAD.U32 R7, RZ, RZ, UR9 ;  /* 0x00000009ff077e24 */ /* 0x000fc4000f8e00ff */
[----:B-1----:R-:W-:Y:S02]  /*1fbe0*/  IMAD.U32 R10, RZ, RZ, UR4 ;  /* 0x00000004ff0a7e24 */ /* 0x002fe4000f8e00ff */
[----:B------:R-:W-:Y:S02]  /*1fbf0*/  IMAD.MOV.U32 R8, RZ, RZ, 0x70 ;  /* 0x00000070ff087424 */ /* 0x000fe400078e00ff */
[----:B------:R-:W-:Y:S02]  /*1fc00*/  IMAD.MOV.U32 R12, RZ, RZ, 0x1 ;  /* 0x00000001ff0c7424 */ /* 0x000fe400078e00ff */
[----:B------:R-:W-:-:S07]  /*1fc10*/  IMAD.MOV.U32 R13, RZ, RZ, RZ ;  /* 0x000000ffff0d7224 */ /* 0x000fce00078e00ff */
[----:B------:R-:W-:-:S07]  /*1fc20*/  LEPC R20, `(.L_x_2979) ;  /* 0x000000001014794e */ /* 0x000fce0000000000 */
[----:B0-----:R-:W-:Y:S05]  /*1fc30*/  CALL.ABS.NOINC R2 ;  /* 0x0000000002007343 */ /* 0x001fea0003c00000 */
.L_x_2979:
[----:B------:R-:W-:Y:S05]  /*1fc40*/  BSYNC B6 ;  /* 0x0000000000067941 */ /* 0x000fea0003800000 */
.L_x_2978:
        /* <DEDUP_REMOVED lines=9> */
[----:B------:R-:W-:Y:S02]  /*1fce0*/  IMAD.U32 R4, RZ, RZ, UR6 ;  /* 0x00000006ff047e24 */ /* 0x000fe4000f8e00ff */
[----:B------:R-:W-:Y:S02]  /*1fcf0*/  IMAD.U32 R5, RZ, RZ, UR7 ;  /* 0x00000007ff057e24 */ /* 0x000fe4000f8e00ff */
[----:B------:R-:W-:Y:S02]  /*1fd00*/  IMAD.U32 R6, RZ, RZ, UR8 ;  /* 0x00000008ff067e24 */ /* 0x000fe4000f8e00ff */
[----:B------:R-:W-:-:S02]  /*1fd10*/  IMAD.U32 R7, RZ, RZ, UR9 ;  /* 0x00000009ff077e24 */ /* 0x000fc4000f8e00ff */
[----:B-1----:R-:W-:Y:S02]  /*1fd20*/  IMAD.U32 R10, RZ, RZ, UR4 ;  /* 0x00000004ff0a7e24 */ /* 0x002fe4000f8e00ff */
[----:B------:R-:W-:Y:S02]  /*1fd30*/  IMAD.U32 R11, RZ, RZ, UR5 ;  /* 0x00000005ff0b7e24 */ /* 0x000fe4000f8e00ff */
[----:B------:R-:W-:Y:S02]  /*1fd40*/  IMAD.MOV.U32 R8, RZ, RZ, 0x70 ;  /* 0x00000070ff087424 */ /* 0x000fe400078e00ff */
[----:B------:R-:W-:Y:S02]  /*1fd50*/  IMAD.MOV.U32 R12, RZ, RZ, 0x1 ;  /* 0x00000001ff0c7424 */ /* 0x000fe400078e00ff */
[----:B0-----:R-:W-:-:S07]  /*1fd60*/  IMAD.MOV.U32 R13, RZ, RZ, RZ ;  /* 0x000000ffff0d7224 */ /* 0x001fce00078e00ff */
[----:B------:R-:W-:-:S07]  /*1fd70*/  LEPC R20, `(.L_x_2982) ;  /* 0x000000001014794e */ /* 0x000fce0000000000 */
[----:B--2---:R-:W-:Y:S05]  /*1fd80*/  CALL.ABS.NOINC R2 ;  /* 0x0000000002007343 */ /* 0x004fea0003c00000 */
.L_x_2982:
        /* <DEDUP_REMOVED lines=15> */
.L_x_2981:
[----:B------:R-:W-:Y:S05]  /*1fe80*/  BSYNC B6 ;  /* 0x0000000000067941 */ /* 0x000fea0003800000 */
.L_x_2980:
[----:B------:R-:W2:Y:S01]  /*1fe90*/  LDL R20, [R1] ;  /* 0x0000000001147983 */ /* 0x000ea20000100800 */
[----:B------:R-:W-:Y:S01]  /*1fea0*/  ULDC.64 UR4, c[0x0][0x9f8] ;  /* 0x00027e0000047ab9 */ /* 0x000fe20000000a00 */
[----:B------:R-:W0:Y:S01]  /*1feb0*/  LDC R0, c[0x0][0x430] ;  /* 0x00010c00ff007b82 */ /* 0x000e220000000800 */
[----:B------:R-:W-:Y:S01]  /*1fec0*/  ISETP.NE.U32.AND P0, PT, RZ, UR4, PT ;  /* 0x00000004ff007c0c */ /* 0x000fe2000bf05070 */
[----:B------:R-:W3:Y:S03]  /*1fed0*/  LDL R2, [R1+0x4] ;  /* 0x0000040001027983 */ /* 0x000ee60000100800 */
[----:B------:R-:W-:Y:S01]  /*1fee0*/  ISETP.NE.AND.EX P0, PT, RZ, UR5, PT, P0 ;  /* 0x00000005ff007c0c */ /* 0x000fe2000bf05300 */
[----:B------:R-:W4:-:S12]  /*1fef0*/  S2R R21, SR_TID.X ;  /* 0x0000000000157919 */ /* 0x000f180000002100 */
[----:B------:R-:W-:Y:S01]  /*1ff00*/  @P0 IADD3 R24, P1, R24, UR4, RZ ;  /* 0x0000000418180c10 */ /* 0x000fe2000ff3e0ff */
[----:B------:R-:W1:Y:S01]  /*1ff10*/  S2R R34, SR_TID.X ;  /* 0x0000000000227919 */ /* 0x000e620000002100 */
[----:B------:R-:W-:Y:S01]  /*1ff20*/  VIADD R27, R30, 0xffffffff ;  /* 0xffffffff1e1b7836 */ /* 0x000fe20000000000 */
[----:B------:R-:W-:Y:S01]  /*1ff30*/  ULDC UR4, c[0x0][0x320] ;  /* 0x0000c80000047ab9 */ /* 0x000fe20000000800 */
[----:B------:R-:W-:-:S05]  /*1ff40*/  @P0 IADD3.X R25, R25, UR5, RZ, P1, !PT ;  /* 0x0000000519190c10 */ /* 0x000fca0008ffe4ff */
[----:B------:R-:W3:Y:S01]  /*1ff50*/  @P0 LDG.E R33, desc[UR60][R24.64] ;  /* 0x0000003c18210981 */ /* 0x000ee2000c1e1900 */
[----:B0-----:R-:W-:Y:S02]  /*1ff60*/  ISETP.NE.AND P1, PT, R0, 0x1, PT ;  /* 0x000000010000780c */ /* 0x001fe40003f25270 */
[----:B----4-:R-:W-:-:S11]  /*1ff70*/  LOP3.LUT R21, R21, 0x7f, RZ, 0xc0, !PT ;  /* 0x0000007f15157812 */ /* 0x010fd600078ec0ff */
[----:B------:R-:W0:Y:S01]  /*1ff80*/  @P1 LDC R7, c[0x0][0x434] ;  /* 0x00010d00ff071b82 */ /* 0x000e220000000800 */
[----:B------:R-:W-:-:S07]  /*1ff90*/  SHF.R.U32.HI R21, RZ, 0x3, R21 ;  /* 0x00000003ff157819 */ /* 0x000fce0000011615 */
[----:B------:R-:W4:Y:S01]  /*1ffa0*/  @P1 LDC R5, c[0x0][0x438] ;  /* 0x00010e00ff051b82 */ /* 0x000f220000000800 */
[----:B-1----:R-:W-:-:S05]  /*1ffb0*/  IMAD.SHL.U32 R34, R34, 0x10, RZ ;  /* 0x0000001022227824 */ /* 0x002fca00078e00ff */
[----:B------:R-:W-:Y:S02]  /*1ffc0*/  LOP3.LUT R34, R21, 0x70, R34, 0xf8, !PT ;  /* 0x0000007015227812 */ /* 0x000fe400078ef822 */
[----:B------:R-:W1:Y:S03]  /*1ffd0*/  S2R R21, SR_TID.X ;  /* 0x0000000000157919 */ /* 0x000e660000002100 */
[----:B------:R-:W-:Y:S02]  /*1ffe0*/  IMAD R6, R27, 0x60, R34 ;  /* 0x000000601b067824 */ /* 0x000fe400078e0222 */
[----:B-1----:R-:W-:-:S05]  /*1fff0*/  IMAD.SHL.U32 R21, R21, 0x8, RZ ;  /* 0x0000000815157824 */ /* 0x002fca00078e00ff */
[----:B------:R-:W-:Y:S02]  /*20000*/  LOP3.LUT R21, R21, 0x38, RZ, 0xc0, !PT ;  /* 0x0000003815157812 */ /* 0x000fe400078ec0ff */
[----:B------:R-:W-:Y:S01]  /*20010*/  LOP3.LUT R23, R23, 0xfffffff7, RZ, 0xc0, !PT ;  /* 0xfffffff717177812 */ /* 0x000fe200078ec0ff */
[----:B------:R-:W-:Y:S01]  /*20020*/  UMOV UR5, 0xffffffff ;  /* 0xffffffff00057882 */ /* 0x000fe20000000000 */
[----:B--2---:R-:W-:-:S04]  /*20030*/  ISETP.GE.AND P0, PT, R6, R20, PT ;  /* 0x000000140600720c */ /* 0x004fc80003f06270 */
[----:B------:R-:W-:Y:S01]  /*20040*/  ISETP.GT.U32.OR P0, PT, R34, 0x5f, P0 ;  /* 0x0000005f2200780c */ /* 0x000fe20000704470 */
[----:B---3--:R-:W-:-:S04]  /*20050*/  IMAD.IADD R6, R6, 0x1, R2 ;  /* 0x0000000106067824 */ /* 0x008fc800078e0202 */
[----:B0-----:R-:W-:-:S08]  /*20060*/  @P1 IMAD.HI.U32 R7, R6, R7, RZ ;  /* 0x0000000706071227 */ /* 0x001fd000078e00ff */
[----:B------:R-:W0:Y:S01]  /*20070*/  @!P0 LDC.64 R2, c[0x0][0x428] ;  /* 0x00010a00ff028b82 */ /* 0x000e220000000a00 */
[----:B------:R-:W-:Y:S01]  /*20080*/  IMAD.MOV.U32 R4, RZ, RZ, R6 ;  /* 0x000000ffff047224 */ /* 0x000fe200078e0006 */
[----:B----4-:R-:W-:Y:S02]  /*20090*/  @P1 SHF.R.U32.HI R4, RZ, R5, R7 ;  /* 0x00000005ff041219 */ /* 0x010fe40000011607 */
[----:B------:R-:W-:-:S03]  /*200a0*/  LOP3.LUT R20, R21, 0x40, RZ, 0xfc, !PT ;  /* 0x0000004015147812 */ /* 0x000fc600078efcff */
[----:B------:R-:W-:Y:S01]  /*200b0*/  IMAD.MOV R5, RZ, RZ, -R4 ;  /* 0x000000ffff057224 */ /* 0x000fe200078e0a04 */
[----:B------:R-:W-:-:S03]  /*200c0*/  ISETP.GE.AND P2, PT, R20, UR4, PT ;  /* 0x0000000414007c0c */ /* 0x000fc6000bf46270 */
[----:B------:R-:W-:Y:S01]  /*200d0*/  IMAD R0, R0, R5, R6 ;  /* 0x0000000500007224 */ /* 0x000fe200078e0206 */
[----:B------:R-:W-:Y:S02]  /*200e0*/  SHF.R.S32.HI R8, RZ, 0x1f, R33 ;  /* 0x0000001fff087819 */ /* 0x000fe40000011421 */
[----:B------:R-:W-:Y:S02]  /*200f0*/  @!P0 SHF.R.S32.HI R5, RZ, 0x1f, R4 ;  /* 0x0000001fff058819 */ /* 0x000fe40000011404 */
[----:B------:R-:W-:Y:S02]  /*20100*/  SEL R30, RZ, 0xffffffff, P2 ;  /* 0xffffffffff1e7807 */ /* 0x000fe40001000000 */
[----:B------:R-:W-:Y:S01]  /*20110*/  ISETP.GE.AND P1, PT, R21, UR4, PT ;  /* 0x0000000415007c0c */ /* 0x000fe2000bf26270 */
[----:B------:R-:W-:Y:S02]  /*20120*/  ULDC UR4, c[0x0][0x2f4] ;  /* 0x0000bd0000047ab9 */ /* 0x000fe40000000800 */
[----:B------:R-:W-:-:S02]  /*20130*/  IMAD.SHL.U32 R30, R30, 0x2, RZ ;  /* 0x000000021e1e7824 */ /* 0x000fc400078e00ff */
[-C--:B0-----:R-:W-:Y:S02]  /*20140*/  @!P0 IMAD R6, R8, R2.reuse, RZ ;  /* 0x0000000208068224 */ /* 0x081fe400078e02ff */
[----:B------:R-:W-:Y:S01]  /*20150*/  @!P0 IMAD.WIDE.U32 R4, R33, R2, R4 ;  /* 0x0000000221048225 */ /* 0x000fe200078e0004 */
[----:B------:R-:W-:-:S03]  /*20160*/  SEL R2, RZ, 0x1, P1 ;  /* 0x00000001ff027807 */ /* 0x000fc60000800000 */
[----:B------:R-:W-:Y:S01]  /*20170*/  @!P0 IMAD R6, R33, R3, R6 ;  /* 0x0000000321068224 */ /* 0x000fe200078e0206 */
[----:B------:R-:W-:Y:S02]  /*20180*/  LOP3.LUT R30, R30, 0x2, R2, 0xe2, !PT ;  /* 0x000000021e1e7812 */ /* 0x000fe400078ee202 */
[----:B------:R-:W0:Y:S02]  /*20190*/  @!P0 LDC.64 R2, c[0x0][0x418] ;  /* 0x00010600ff028b82 */ /* 0x000e240000000a00 */
[----:B------:R-:W-:Y:S01]  /*201a0*/  @!P0 IADD3 R6, R5, R6, RZ ;  /* 0x0000000605068210 */ /* 0x000fe20007ffe0ff */
[----:B------:R-:W-:Y:S01]  /*201b0*/  IMAD.U32 R5, RZ, RZ, UR39 ;  /* 0x00000027ff057e24 */ /* 0x000fe2000f8e00ff */
[----:B0-----:R-:W-:-:S04]  /*201c0*/  @!P0 LEA R2, P1, R4, R2, 0x2 ;  /* 0x0000000204028211 */ /* 0x001fc800078210ff */
[----:B------:R-:W-:Y:S01]  /*201d0*/  @!P0 LEA.HI.X R3, R4, R3, R6, 0x2, P1 ;  /* 0x0000000304038211 */ /* 0x000fe200008f1406 */
[----:B------:R-:W-:-:S06]  /*201e0*/  IMAD.MOV.U32 R4, RZ, RZ, RZ ;  /* 0x000000ffff047224 */ /* 0x000fcc00078e00ff */
        /* <DEDUP_REMOVED lines=18> */
.L_x_3112:
[----:B------:R-:W-:Y:S01]  /*20310*/  SHF.R.S32.HI R34, RZ, 0x1f, R18 ;  /* 0x0000001fff227819 */ /* 0x000fe20000011412 */
[----:B------:R-:W-:Y:S06]  /*20320*/  @!P3 BRA `(.L_x_2984) ;  /* 0x000000000004b947 */ /* 0x000fec0003800000 */
[----:B------:R-:W-:Y:S01]  /*20330*/  BPT.TRAP 0x1 ;  /* 0x000000040000795c */ /* 0x000fe20000300000 */
.L_x_2984:
        /* <DEDUP_REMOVED lines=25> */
.L_x_3113:
[----:B------:R-:W-:Y:S05]  /*204d0*/  BSYNC B0 ;  /* 0x0000000000007941 */ /* 0x000fea0003800000 */
.L_x_2985:
        /* <DEDUP_REMOVED lines=48> */
[----:B------:R-:W-:-:S03]  /*207e0*/  @P1 LEA R8, R5, R22, 0x1 ;  /* 0x0000001605081211 */ /* 0x000fc600078e08ff */
        /* <DEDUP_REMOVED lines=47> */
.L_x_3127:
        /* <DEDUP_REMOVED lines=12> */
.L_x_2988:
        /* <DEDUP_REMOVED lines=10> */
.L_x_2989:
        /* <DEDUP_REMOVED lines=14> */
[----:B------:R-:W-:-:S04]  /*20d20*/  IMAD R0, R35, UR5, R0 ;  /* 0x0000000523007c24 */ /* 0x000fc8000f8e0200 */
[----:B------:R-:W-:Y:S01]  /*20d30*/  IMAD.IADD R35, R5, 0x1, R0 ;  /* 0x0000000105237824 */ /* 0x000fe200078e0200 */
        /* <DEDUP_REMOVED lines=10> */
[----:B------:R-:W-:Y:S01]  /*20de0*/  MOV R10, UR8 ;  /* 0x00000008000a7c02 */ /* 0x000fe20008000f00 */
[----:B------:R-:W0:Y:S01]  /*20df0*/  LDC.64 R2, c[0x4][R2] ;  /* 0x0100000002027b82 */ /* 0x000e220000000a00 */
[----:B------:R-:W-:Y:S02]  /*20e00*/  IMAD.U32 R5, RZ, RZ, UR5 ;  /* 0x00000005ff057e24 */ /* 0x000fe4000f8e00ff */
[----:B------:R-:W-:Y:S02]  /*20e10*/  IMAD.U32 R6, RZ, RZ, UR6 ;  /* 0x00000006ff067e24 */ /* 0x000fe4000f8e00ff */
[----:B-1----:R-:W-:-:S02]  /*20e20*/  IMAD.U32 R7, RZ, RZ, UR7 ;  /* 0x00000007ff077e24 */ /* 0x002fc4000f8e00ff */
[----:B------:R-:W-:Y:S02]  /*20e30*/  IMAD.U32 R11, RZ, RZ, UR9 ;  /* 0x00000009ff0b7e24 */ /* 0x000fe4000f8e00ff */
[----:B------:R-:W-:Y:S02]  /*20e40*/  IMAD.MOV.U32 R8, RZ, RZ, 0x70 ;  /* 0x00000070ff087424 */ /* 0x000fe400078e00ff */
[----:B------:R-:W-:Y:S02]  /*20e50*/  IMAD.MOV.U32 R12, RZ, RZ, 0x1 ;  /* 0x00000001ff0c7424 */ /* 0x000fe400078e00ff */
[----:B------:R-:W-:-:S07]  /*20e60*/  IMAD.MOV.U32 R13, RZ, RZ, RZ ;  /* 0x000000ffff0d7224 */ /* 0x000fce00078e00ff */
[----:B------:R-:W-:-:S07]  /*20e70*/  LEPC R20, `(.L_x_2991) ;  /* 0x000000001014794e */ /* 0x000fce0000000000 */
[----:B0-----:R-:W-:Y:S05]  /*20e80*/  CALL.ABS.NOINC R2 ;  /* 0x0000000002007343 */ /* 0x001fea0003c00000 */
.L_x_2991:
[----:B------:R-:W-:Y:S05]  /*20e90*/  BSYNC B6 ;  /* 0x0000000000067941 */ /* 0x000fea0003800000 */
.L_x_2990:
[----:B------:R-:W2:Y:S01]  /*20ea0*/  LDL.LU R20, [R1+0x1c] ;  /* 0x00001c0001147983 */ /* 0x000ea20000300800 */
[----:B------:R-:W-:Y:S01]  /*20eb0*/  ULDC.64 UR4, c[0x0][0x2d8] ;  /* 0x0000b60000047ab9 */ /* 0x000fe20000000a00 */
[----:B-1----:R-:W1:Y:S02]  /*20ec0*/  LDC R7, c[0x0][0x448] ;  /* 0x00011200ff077b82 */ /* 0x002e640000000800 */
[----:B0-----:R-:W3:Y:S01]  /*20ed0*/  LDL.LU.64 R2, [R1+0x20] ;  /* 0x0000200001027983 */ /* 0x001ee20000300a00 */
[----:B------:R-:W-:-:S03]  /*20ee0*/  IMAD R0, R34, UR4, RZ ;  /* 0x0000000422007c24 */ /* 0x000fc6000f8e02ff */
[----:B------:R0:W5:Y:S01]  /*20ef0*/  LDL R10, [R1+0x14] ;  /* 0x00001400010a7983 */ /* 0x0001620000100800 */
[----:B------:R-:W-:Y:S01]  /*20f00*/  IMAD R0, R18, UR5, R0 ;  /* 0x0000000512007c24 */ /* 0x000fe2000f8e0200 */
[----:B-1----:R-:W-:-:S13]  /*20f10*/  ISETP.NE.AND P0, PT, R7, 0x1, PT ;  /* 0x000000010700780c */ /* 0x002fda0003f05270 */
[----:B------:R-:W1:Y:S01]  /*20f20*/  @P0 LDC R6, c[0x0][0x44c] ;  /* 0x00011300ff060b82 */ /* 0x000e620000000800 */
[----:B------:R-:W4:Y:S02]  /*20f30*/  S2R R8, SR_TID.X ;  /* 0x0000000000087919 */ /* 0x000f240000002100 */
[----:B----4-:R-:W-:-:S05]  /*20f40*/  IMAD.SHL.U32 R8, R8, 0x8, RZ ;  /* 0x0000000808087824 */ /* 0x010fca00078e00ff */
[----:B------:R-:W-:Y:S01]  /*20f50*/  LOP3.LUT R8, R8, 0x38, RZ, 0xc0, !PT ;  /* 0x0000003808087812 */ /* 0x000fe200078ec0ff */
[----:B---3--:R-:W-:Y:S02]  /*20f60*/  IMAD.MOV.U32 R3, RZ, RZ, R35 ;  /* 0x000000ffff037224 */ /* 0x008fe400078e0023 */
[----:B------:R-:W-:Y:S01]  /*20f70*/  IMAD.WIDE.U32 R2, R18, UR4, R2 ;  /* 0x0000000412027c25 */ /* 0x000fe2000f8e0002 */
[----:B------:R-:W-:-:S03]  /*20f80*/  ULDC.64 UR4, c[0x0][0x2e0] ;  /* 0x0000b80000047ab9 */ /* 0x000fc60000000a00 */
[----:B--2---:R-:W-:Y:S02]  /*20f90*/  IMAD R5, R20, UR4, RZ ;  /* 0x0000000414057c24 */ /* 0x004fe4000f8e02ff */
[----:B------:R-:W2:Y:S01]  /*20fa0*/  S2R R20, SR_TID.X ;  /* 0x0000000000147919 */ /* 0x000ea20000002100 */
[----:B------:R-:W-:Y:S02]  /*20fb0*/  IMAD.IADD R3, R3, 0x1, R0 ;  /* 0x0000000103037824 */ /* 0x000fe400078e0200 */
[C---:B------:R-:W-:Y:S02]  /*20fc0*/  IMAD R0, R32.reuse, UR5, R5 ;  /* 0x0000000520007c24 */ /* 0x040fe4000f8e0205 */
[----:B------:R-:W-:Y:S01]  /*20fd0*/  IMAD.WIDE.U32 R2, R32, UR4, R2 ;  /* 0x0000000420027c25 */ /* 0x000fe2000f8e0002 */
[----:B------:R-:W-:-:S03]  /*20fe0*/  ULDC.64 UR4, c[0x0][0x2d0] ;  /* 0x0000b40000047ab9 */ /* 0x000fc60000000a00 */
[----:B------:R-:W-:Y:S02]  /*20ff0*/  IMAD.IADD R3, R3, 0x1, R0 ;  /* 0x0000000103037824 */ /* 0x000fe400078e0200 */
[----:B------:R-:W3:Y:S01]  /*21000*/  @P0 LDC R0, c[0x0][0x450] ;  /* 0x00011400ff000b82 */ /* 0x000ee20000000800 */
[----:B--2---:R-:W-:-:S04]  /*21010*/  LOP3.LUT R20, R20, 0x7f, RZ, 0xc0, !PT ;  /* 0x0000007f14147812 */ /* 0x004fc800078ec0ff */
[----:B------:R-:W-:Y:S02]  /*21020*/  SHF.R.U32.HI R21, RZ, 0x3, R20 ;  /* 0x00000003ff157819 */ /* 0x000fe40000011614 */
[----:B------:R-:W2:Y:S02]  /*21030*/  S2R R20, SR_TID.X ;  /* 0x0000000000147919 */ /* 0x000ea40000002100 */
[----:B--2---:R-:W-:-:S05]  /*21040*/  IMAD.SHL.U32 R20, R20, 0x10, RZ ;  /* 0x0000001014147824 */ /* 0x004fca00078e00ff */
[----:B------:R-:W-:-:S05]  /*21050*/  LOP3.LUT R20, R21, 0x70, R20, 0xf8, !PT ;  /* 0x0000007015147812 */ /* 0x000fca00078ef814 */
[----:B------:R-:W-:Y:S01]  /*21060*/  IMAD R5, R17, 0x80, R20 ;  /* 0x0000008011057824 */ /* 0x000fe200078e0214 */
[----:B------:R-:W2:Y:S03]  /*21070*/  S2R R21, SR_TID.X ;  /* 0x0000000000157919 */ /* 0x000ea60000002100 */
[----:B-1----:R-:W-:-:S04]  /*21080*/  @P0 IMAD.HI.U32 R6, R5, R6, RZ ;  /* 0x0000000605060227 */ /* 0x002fc800078e00ff */
[----:B------:R-:W-:Y:S01]  /*21090*/  IMAD.MOV.U32 R4, RZ, RZ, R5 ;  /* 0x000000ffff047224 */ /* 0x000fe200078e0005 */
[----:B---3--:R-:W-:Y:S01]  /*210a0*/  @P0 SHF.R.U32.HI R4, RZ, R0, R6 ;  /* 0x00000000ff040219 */ /* 0x008fe20000011606 */
[----:B------:R-:W1:Y:S04]  /*210b0*/  S2R R20, SR_TID.X ;  /* 0x0000000000147919 */ /* 0x000e680000002100 */
[----:B------:R-:W-:-:S04]  /*210c0*/  IMAD.MOV R0, RZ, RZ, -R4 ;  /* 0x000000ffff007224 */ /* 0x000fc800078e0a04 */
        /* <DEDUP_REMOVED lines=9> */
[----:B--2---:R-:W-:Y:S01]  /*21160*/  SHF.L.U32 R21, R21, 0x3, RZ ;  /* 0x0000000315157819 */ /* 0x004fe200000006ff */
        /* <DEDUP_REMOVED lines=58> */
[----:B------:R-:W-:Y:S01]  /*21510*/  VIADD R6, R17, 0x40 ;  /* 0x0000004011067836 */ /* 0x000fe20000000000 */
[----:B------:R-:W-:-:S05]  /*21520*/  @!P1 MOV R3, R7 ;  /* 0x0000000700039202 */ /* 0x000fca0000000f00 */
        /* <DEDUP_REMOVED lines=36> */
.L_x_3144:
        /* <DEDUP_REMOVED lines=12> */
.L_x_2994:
[----:B------:R-:W-:Y:S05]  /*21830*/  BSYNC B0 ;  /* 0x0000000000007941 */ /* 0x000fea0003800000 */
.L_x_2993:
[----:B------:R-:W-:Y:S01]  /*21840*/  NOP ;  /* 0x0000000000007918 */ /* 0x000fe20000000000 */
[----:B------:R-:W-:-:S13]  /*21850*/  PLOP3.LUT P0, PT, PT, PT, PT, 0x80, 0x0 ;  /* 0x000000000000781c */ /* 0x000fda0003f0f070 */
.L_x_2995:
[----:B------:R-:W-:Y:S02]  /*21860*/  PLOP3.LUT P1, PT, P1, P0, PT, 0xa2, 0x0 ;  /* 0x000000000000781c */ /* 0x000fe40000f21472 */
[----:B------:R-:W-:-:S08]  /*21870*/  @P0 R2UR P1, UR4, R22 ;  /* 0x00000000160402ca */ /* 0x000fd00000020000 */
[----:B------:R-:W-:-:S05]  /*21880*/  @P0 PLOP3.LUT P0, PT, P1, PT, PT, 0x80, 0x0 ;  /* 0x000000000000081c */ /* 0x000fca0000f0f070 */
[----:B------:R-:W-:Y:S01]  /*21890*/  @!P1 SYNCS.ARRIVE.TRANS64.RED.A0T1 RZ, [UR4+0x2a800], RZ ;  /* 0x02a800ffffff99a7 */ /* 0x000fe20008200404 */
[----:B------:R-:W-:Y:S07]  /*218a0*/  @!P1 ARRIVES.LDGSTSBAR.64.TRANSCNT [UR4+0x2a800] ;  /* 0x02a80000ff0099b0 */ /* 0x000fee0008000a84 */
[----:B------:R-:W-:Y:S05]  /*218b0*/  @P0 BRA.U.ANY `(.L_x_2995) ;  /* 0xfffffffd00e80947 */ /* 0x000fea000393ffff */
[----:B01----:R-:W2:Y:S02]  /*218c0*/  LDL.LU R2, [R1+0x28] ;  /* 0x0000280001027983 */ /* 0x003ea40000300800 */
[----:B--2---:R-:W-:-:S04]  /*218d0*/  IADD3 R2, R2, 0x1, RZ ;  /* 0x0000000102027810 */ /* 0x004fc80007ffe0ff */
[----:B------:R-:W-:Y:S01]  /*218e0*/  LEA.HI R0, R2, R2, RZ, 0x1 ;  /* 0x0000000202007211 */ /* 0x000fe200078f08ff */
[----:B------:R0:W-:Y:S03]  /*218f0*/  STL [R1+0x28], R2 ;  /* 0x0000280201007387 */ /* 0x0001e60000100800 */
        /* <DEDUP_REMOVED lines=8> */
.L_x_3145:
[----:B------:R-:W-:Y:S05]  /*21980*/  BSYNC B0 ;  /* 0x0000000000007941 */ /* 0x000fea0003800000 */
.L_x_2996:
[----:B------:R-:W2:Y:S01]  /*21990*/  LDL R0, [R1+0x18] ;  /* 0x0000180001007983 */ /* 0x000ea20000100800 */
[----:B------:R-:W-:Y:S01]  /*219a0*/  BSSY B0, `(.L_x_2998) ;  /* 0x00000fd000007945 */ /* 0x000fe20003800000 */
[----:B--2---:R-:W-:-:S13]  /*219b0*/  ISETP.GE.AND P0, PT, R0, 0x2, PT ;  /* 0x000000020000780c */ /* 0x004fda0003f06270 */
[----:B------:R-:W-:Y:S05]  /*219c0*/  @!P0 BRA `(.L_x_2999) ;  /* 0x0000000c00e88947 */ /* 0x000fea0003800000 */
[----:B------:R-:W-:Y:S02]  /*219d0*/  VIADD R0, R0, 0xfffffffe ;  /* 0xfffffffe00007836 */ /* 0x000fe40000000000 */
[----:B------:R-:W-:Y:S02]  /*219e0*/  IMAD.MOV.U32 R10, RZ, RZ, R28 ;  /* 0x000000ffff0a7224 */ /* 0x000fe400078e001c */
[----:B------:R-:W-:Y:S02]  /*219f0*/  IMAD.MOV.U32 R17, RZ, RZ, R29 ;  /* 0x000000ffff117224 */ /* 0x000fe400078e001d */
[----:B------:R-:W-:-:S07]  /*21a00*/  IMAD.MOV.U32 R32, RZ, RZ, R27 ;  /* 0x000000ffff207224 */ /* 0x000fce00078e001b */
.L_x_3012:
        /* <DEDUP_REMOVED lines=8> */
[----:B------:R-:W-:Y:S01]  /*21a90*/  SHF.R.U32.HI R3, RZ, 0x3, R3 ;  /* 0x00000003ff037819 */ /* 0x000fe20000011603 */
[----:B----4-:R-:W-:-:S05]  /*21aa0*/  IMAD.SHL.U32 R9, R9, 0x10, RZ ;  /* 0x0000001009097824 */ /* 0x010fca00078e00ff */
        /* <DEDUP_REMOVED lines=31> */
.L_x_3000:
[----:B------:R-:W-:Y:S01]  /*21ca0*/  IMAD R5, R28, 0x8, R22 ;  /* 0x000000081c057824 */ /* 0x000fe200078e0216 */
[----:B------:R-:W-:Y:S01]  /*21cb0*/  SHF.L.U32 R0, R29, 0x1f, RZ ;  /* 0x0000001f1d007819 */ /* 0x000fe200000006ff */
[----:B------:R-:W-:Y:S03]  /*21cc0*/  BSSY B1, `(.L_x_3001) ;  /* 0x0000003000017945 */ /* 0x000fe60003800000 */
[----:B------:R-:W0:Y:S02]  /*21cd0*/  SYNCS.PHASECHK.TRANS64.TRYWAIT P0, [R5+URZ+0x2a840], R0 ;  /* 0x02a84000050075a7 */ /* 0x000e24000800017f */
[----:B0-----:R-:W-:Y:S05]  /*21ce0*/  @!P0 BRA `(.L_x_3002) ;  /* 0x0000004c00548947 */ /* 0x001fea0003800000 */
.L_x_3146:
[----:B------:R-:W-:Y:S05]  /*21cf0*/  BSYNC B1 ;  /* 0x0000000000017941 */ /* 0x000fea0003800000 */
.L_x_3001:
        /* <DEDUP_REMOVED lines=68> */
.L_x_3160:
        /* <DEDUP_REMOVED lines=10> */
.L_x_3004:
        /* <DEDUP_REMOVED lines=10> */
.L_x_3005:
[----:B------:R2:W-:Y:S01]  /*22280*/  SYNCS.ARRIVE.TRANS64.A1T0 RZ, [R5+URZ+0x2a830], RZ ;  /* 0x02a830ff05ff79a7 */ /* 0x0005e2000810003f */
[----:B------:R-:W-:Y:S05]  /*22290*/  @!P2 BRA `(.L_x_3006) ;  /* 0x000000000004a947 */ /* 0x000fea0003800000 */
[----:B------:R-:W-:Y:S01]  /*222a0*/  BPT.TRAP 0x1 ;  /* 0x000000040000795c */ /* 0x000fe20000300000 */
.L_x_3006:
[----:B-1----:R-:W-:Y:S01]  /*222b0*/  SHF.L.U32 R2, R17, 0x1f, RZ ;  /* 0x0000001f11027819 */ /* 0x002fe200000006ff */
[----:B--2---:R-:W-:Y:S01]  /*222c0*/  IMAD R5, R10, 0x8, R22 ;  /* 0x000000080a057824 */ /* 0x004fe200078e0216 */
[----:B------:R-:W-:Y:S03]  /*222d0*/  BSSY B1, `(.L_x_3007) ;  /* 0x0000003000017945 */ /* 0x000fe60003800000 */
[----:B------:R-:W1:Y:S02]  /*222e0*/  SYNCS.PHASECHK.TRANS64.TRYWAIT P0, [R5+URZ+0x2a860], R2 ;  /* 0x02a86002050075a7 */ /* 0x000e64000800017f */
[----:B-1----:R-:W-:Y:S05]  /*222f0*/  @!P0 BRA `(.L_x_3008) ;  /* 0x0000004c00c08947 */ /* 0x002fea0003800000 */
.L_x_3161:
[----:B------:R-:W-:Y:S05]  /*22300*/  BSYNC B1 ;  /* 0x0000000000017941 */ /* 0x000fea0003800000 */
.L_x_3007:
        /* <DEDUP_REMOVED lines=55> */
.L_x_3175:
        /* <DEDUP_REMOVED lines=21> */
.L_x_3010:
        /* <DEDUP_REMOVED lines=10> */
.L_x_3011:
[----:B------:R-:W-:Y:S01]  /*22870*/  ULDC.64 UR4, c[0x0][0x330] ;  /* 0x0000cc0000047ab9 */ /* 0x000fe20000000a00 */
[----:B------:R1:W-:Y:S01]  /*22880*/  SYNCS.ARRIVE.TRANS64.A1T0 RZ, [R5+URZ+0x2a850], RZ ;  /* 0x02a850ff05ff79a7 */ /* 0x0003e2000810003f */
[----:B------:R-:W-:Y:S02]  /*22890*/  IMAD.MOV.U32 R3, RZ, RZ, R21 ;  /* 0x000000ffff037224 */ /* 0x000fe400078e0015 */
[----:B------:R-:W-:Y:S02]  /*228a0*/  VIADD R0, R27, 0xffffffff ;  /* 0xffffffff1b007836 */ /* 0x000fe40000000000 */
[----:B------:R-:W-:-:S04]  /*228b0*/  IMAD.WIDE.U32 R2, R18, UR4, R2 ;  /* 0x0000000412027c25 */ /* 0x000fc8000f8e0002 */
[----:B-1----:R-:W-:Y:S02]  /*228c0*/  IMAD R5, R34, UR4, RZ ;  /* 0x0000000422057c24 */ /* 0x002fe4000f8e02ff */
[----:B------:R-:W-:Y:S02]  /*228d0*/  IMAD.MOV.U32 R10, RZ, RZ, R28 ;  /* 0x000000ffff0a7224 */ /* 0x000fe400078e001c */
[----:B------:R-:W-:Y:S01]  /*228e0*/  IMAD R5, R18, UR5, R5 ;  /* 0x0000000512057c24 */ /* 0x000fe2000f8e0205 */
[----:B------:R-:W-:Y:S01]  /*228f0*/  ULDC.64 UR4, c[0x0][0x318] ;  /* 0x0000c60000047ab9 */ /* 0x000fe20000000a00 */
[----:B------:R-:W-:Y:S01]  /*22900*/  IMAD.MOV.U32 R17, RZ, RZ, R29 ;  /* 0x000000ffff117224 */ /* 0x000fe200078e001d */
[----:B0-----:R-:W-:Y:S01]  /*22910*/  LEA R24, P0, R2, UR4, 0x1 ;  /* 0x0000000402187c11 */ /* 0x001fe2000f8008ff */
[----:B------:R-:W-:Y:S02]  /*22920*/  IMAD.IADD R25, R5, 0x1, R3 ;  /* 0x0000000105197824 */ /* 0x000fe400078e0203 */
[----:B------:R-:W-:-:S03]  /*22930*/  IMAD.MOV.U32 R32, RZ, RZ, R27 ;  /* 0x000000ffff207224 */ /* 0x000fc600078e001b */
[----:B------:R-:W-:Y:S02]  /*22940*/  LEA.HI.X R25, R2, UR5, R25, 0x1, P0 ;  /* 0x0000000502197c11 */ /* 0x000fe400080f0c19 */
[----:B------:R-:W-:-:S13]  /*22950*/  ISETP.GT.AND P0, PT, R27, RZ, PT ;  /* 0x000000ff1b00720c */ /* 0x000fda0003f04270 */
[----:B------:R-:W-:Y:S05]  /*22960*/  @P0 BRA `(.L_x_3012) ;  /* 0xfffffff000280947 */ /* 0x000fea000383ffff */
.L_x_2999:
[----:B------:R-:W-:Y:S05]  /*22970*/  BSYNC B0 ;  /* 0x0000000000007941 */ /* 0x000fea0003800000 */
.L_x_2998:
        /* <DEDUP_REMOVED lines=17> */
.L_x_3014:
[----:B------:R-:W-:Y:S05]  /*22a90*/  BSYNC B0 ;  /* 0x0000000000007941 */ /* 0x000fea0003800000 */
.L_x_3013:
[----:B------:R-:W-:-:S13]  /*22aa0*/  LOP3.LUT P0, RZ, R23, 0x10, RZ, 0xc0, !PT ;  /* 0x0000001017ff7812 */ /* 0x000fda000780c0ff */
[----:B------:R-:W-:Y:S05]  /*22ab0*/  @!P0 BRA `(.L_x_3015) ;  /* 0x0000000000048947 */ /* 0x000fea0003800000 */
[----:B------:R-:W-:Y:S01]  /*22ac0*/  BPT.TRAP 0x1 ;  /* 0x000000040000795c */ /* 0x000fe20000300000 */
.L_x_3015:
[----:B------:R-:W2:Y:S01]  /*22ad0*/  LDL.LU R2, [R1] ;  /* 0x0000000001027983 */ /* 0x000ea20000300800 */
[----:B------:R-:W-:Y:S01]  /*22ae0*/  IMAD R0, R28, 0x8, R22 ;  /* 0x000000081c007824 */ /* 0x000fe200078e0216 */
[----:B0-----:R-:W-:Y:S01]  /*22af0*/  SHF.L.U32 R3, R29, 0x1f, RZ ;  /* 0x0000001f1d037819 */ /* 0x001fe200000006ff */
[----:B------:R-:W-:Y:S03]  /*22b00*/  BSSY B0, `(.L_x_3016) ;  /* 0x0000004000007945 */ /* 0x000fe60003800000 */
[----:B------:R-:W0:Y:S01]  /*22b10*/  SYNCS.PHASECHK.TRANS64.TRYWAIT P0, [R0+URZ+0x2a860], R3 ;  /* 0x02a86003000075a7 */ /* 0x000e22000800017f */
[----:B--2---:R-:W-:Y:S01]  /*22b20*/  IMAD R6, R27, -0x60, R2 ;  /* 0xffffffa01b067824 */ /* 0x004fe200078e0202 */
[----:B0-----:R-:W-:Y:S06]  /*22b30*/  @!P0 BRA `(.L_x_3017) ;  /* 0x0000004c00b48947 */ /* 0x001fec0003800000 */
.L_x_3176:
[----:B------:R-:W-:Y:S05]  /*22b40*/  BSYNC B0 ;  /* 0x0000000000007941 */ /* 0x000fea0003800000 */
.L_x_3016:
        /* <DEDUP_REMOVED lines=57> */
.L_x_3190:
        /* <DEDUP_REMOVED lines=11> */
.L_x_3019:
        /* <DEDUP_REMOVED lines=10> */
.L_x_3020:
[----:B------:R-:W-:Y:S01]  /*23030*/  VIADD R28, R28, 0x1 ;  /* 0x000000011c1c7836 */ /* 0x000fe20000000000 */
[----:B------:R1:W-:Y:S04]  /*23040*/  SYNCS.ARRIVE.TRANS64.A1T0 RZ, [R0+URZ+0x2a850], RZ ;  /* 0x02a850ff00ff79a7 */ /* 0x0003e8000810003f */
[----:B------:R-:W-:-:S04]  /*23050*/  ISETP.NE.AND P0, PT, R28, 0x2, PT ;  /* 0x000000021c00780c */ /* 0x000fc80003f05270 */
[----:B-1----:R-:W-:Y:S02]  /*23060*/  SEL R0, RZ, 0x1, P0 ;  /* 0x00000001ff007807 */ /* 0x002fe40000000000 */
[----:B------:R-:W-:Y:S02]  /*23070*/  SEL R28, R28, RZ, P0 ;  /* 0x000000ff1c1c7207 */ /* 0x000fe40000000000 */
[----:B------:R-:W-:-:S07]  /*23080*/  LOP3.LUT R29, R29, R0, RZ, 0x3c, !PT ;  /* 0x000000001d1d7212 */ /* 0x000fce00078e3cff */
.L_x_2977:
[----:B------:R-:W-:Y:S05]  /*23090*/  BSYNC B7 ;  /* 0x0000000000077941 */ /* 0x000fea0003800000 */
.L_x_2975:
[----:B------:R-:W-:-:S13]  /*230a0*/  LOP3.LUT P0, RZ, R23, 0x20, RZ, 0xc0, !PT ;  /* 0x0000002017ff7812 */ /* 0x000fda000780c0ff */
[----:B------:R-:W-:Y:S05]  /*230b0*/  @!P0 BRA `(.L_x_3021) ;  /* 0x0000000000248947 */ /* 0x000fea0003800000 */
[----:B------:R-:W-:Y:S05]  /*230c0*/  WARPSYNC.ALL ;  /* 0x0000000000007948 */ /* 0x000fea0003800000 */
[----:B------:R-:W2:Y:S08]  /*230d0*/  S2UR UR5, SR_CgaCtaId ;  /* 0x00000000000579c3 */ /* 0x000eb00000008800 */
[----:B------:R-:W-:Y:S06]  /*230e0*/  BAR.SYNC.DEFER_BLOCKING 0x5, 0x180 ;  /* 0x0146000000007b1d */ /* 0x000fec0000010000 */
[----:B------:R-:W-:-:S02]  /*230f0*/  UMOV UR4, 0x400 ;  /* 0x0000040000047882 */ /* 0x000fc40000000000 */
[----:B--2---:R-:W-:-:S06]  /*23100*/  ULEA UR4, UR5, UR4, 0x18 ;  /* 0x0000000405047291 */ /* 0x004fcc000f8ec03f */
[----:B------:R-:W-:-:S05]  /*23110*/  IMAD.U32 R22, RZ, RZ, UR4 ;  /* 0x00000004ff167e24 */ /* 0x000fca000f8e00ff */
[----:B------:R2:W3:Y:S01]  /*23120*/  LDS.128 R16, [R22+0x2a8d0] ;  /* 0x02a8d00016107984 */ /* 0x0004e20000000c00 */
[----:B------:R-:W-:Y:S06]  /*23130*/  BAR.ARV 0x4, 0x180 ;  /* 0x0106000000007b1d */ /* 0x000fec0000002000 */
[----:B------:R-:W-:Y:S05]  /*23140*/  BRA `(.L_x_3022) ;  /* 0x0000000800cc7947 */ /* 0x000fea0003800000 */
.L_x_3021:
        /* <DEDUP_REMOVED lines=36> */
.L_x_3200:
[----:B------:R-:W-:Y:S02]  /*23390*/  ULDC UR4, c[0x0][0xc38] ;  /* 0x00030e0000047ab9 */ /* 0x000fe40000000800 */
[----:B------:R-:W-:-:S04]  /*233a0*/  IMAD.U32 R7, RZ, RZ, UR4 ;  /* 0x00000004ff077e24 */ /* 0x000fc8000f8e00ff */
[----:B--2---:R-:W-:-:S04]  /*233b0*/  IMAD R14, R14, R7, RZ ;  /* 0x000000070e0e7224 */ /* 0x004fc800078e02ff */
[----:B------:R-:W-:-:S05]  /*233c0*/  IMAD.IADD R9, R4, 0x1, R14 ;  /* 0x0000000104097824 */ /* 0x000fca00078e020e */
[----:B------:R-:W-:-:S13]  /*233d0*/  ISETP.GT.AND P6, PT, R9, R0, PT ;  /* 0x000000000900720c */ /* 0x000fda0003fc4270 */
[----:B------:R-:W-:Y:S05]  /*233e0*/  @P6 BRA `(.L_x_3024) ;  /* 0x00000000009c6947 */ /* 0x000fea0003800000 */
.L_x_3029:
        /* <DEDUP_REMOVED lines=14> */
.L_x_3027:
[----:B------:R-:W-:Y:S05]  /*234d0*/  BSYNC B0 ;  /* 0x0000000000007941 */ /* 0x000fea0003800000 */
.L_x_3026:
        /* <DEDUP_REMOVED lines=18> */
.L_x_3208:
[----:B------:R-:W-:Y:S02]  /*23600*/  ULDC UR4, c[0x0][0xc38] ;  /* 0x00030e0000047ab9 */ /* 0x000fe40000000800 */
[----:B------:R-:W-:-:S05]  /*23610*/  MOV R7, UR4 ;  /* 0x0000000400077c02 */ /* 0x000fca0008000f00 */
[----:B--2---:R-:W-:-:S04]  /*23620*/  IMAD R14, R14, R7, RZ ;  /* 0x000000070e0e7224 */ /* 0x004fc800078e02ff */
[----:B------:R-:W-:-:S05]  /*23630*/  IMAD.IADD R9, R14, 0x1, R9 ;  /* 0x000000010e097824 */ /* 0x000fca00078e0209 */
[----:B------:R-:W-:-:S13]  /*23640*/  ISETP.GT.AND P6, PT, R9, R0, PT ;  /* 0x000000000900720c */ /* 0x000fda0003fc4270 */
[----:B------:R-:W-:Y:S05]  /*23650*/  @!P6 BRA `(.L_x_3029) ;  /* 0xfffffffc0064e947 */ /* 0x000fea000383ffff */
.L_x_3024:
        /* <DEDUP_REMOVED lines=8> */
.L_x_3212:
[----:B------:R-:W-:Y:S01]  /*236e0*/  ISETP.NE.AND P0, PT, R3, RZ, PT ;  /* 0x000000ff0300720c */ /* 0x000fe20003f05270 */
[----:B------:R-:W-:-:S12]  /*236f0*/  IMAD.MOV.U32 R14, RZ, RZ, RZ ;  /* 0x000000ffff0e7224 */ /* 0x000fd800078e00ff */
[----:B------:R-:W-:Y:S05]  /*23700*/  @!P0 BRA `(.L_x_3031) ;  /* 0x0000000000108947 */ /* 0x000fea0003800000 */
[----:B------:R-:W-:Y:S01]  /*23710*/  UMOV UR4, 0xffffffff ;  /* 0xffffffff00047882 */ /* 0x000fe20000000000 */
[----:B------:R-:W-:Y:S02]  /*23720*/  VIADD R12, R4, 0xffffffff ;  /* 0xffffffff040c7836 */ /* 0x000fe40000000000 */
[----:B------:R-:W-:Y:S05]  /*23730*/  BRA.DIV UR4, `(.L_x_3032) ;  /* 0x0000005204dc7947 */ /* 0x000fea000b800000 */
[----:B------:R4:W0:Y:S02]  /*23740*/  SHFL.IDX PT, R14, R2, R12, 0x1f ;  /* 0x00001f0c020e7589 */ /* 0x00082400000e0000 */
.L_x_3031:
        /* <DEDUP_REMOVED lines=8> */
[----:B-1----:R-:W0:Y:S08]  /*237d0*/  I2F.RP R10, R8 ;  /* 0x00000008000a7306 */ /* 0x002e300000209400 */
        /* <DEDUP_REMOVED lines=23> */
[----:B------:R-:W-:-:S03]  /*23950*/  IMAD.MOV R2, RZ, RZ, -R2 ;  /* 0x000000ffff027224 */ /* 0x000fc600078e0a02 */
[----:B------:R-:W-:Y:S01]  /*23960*/  IADD3 R3, -R0, RZ, RZ ;  /* 0x000000ff00037210 */ /* 0x000fe20007ffe1ff */
        /* <DEDUP_REMOVED lines=32> */
.L_x_3025:
[----:B------:R-:W-:Y:S01]  /*23b70*/  UMOV UR4, URZ ;  /* 0x0000003f00047c82 */ /* 0x000fe20008000000 */
[----:B------:R-:W-:Y:S01]  /*23b80*/  UMOV UR5, URZ ;  /* 0x0000003f00057c82 */ /* 0x000fe20008000000 */
[----:B------:R-:W-:Y:S01]  /*23b90*/  ULDC UR6, c[0x0][0xc3c] ;  /* 0x00030f0000067ab9 */ /* 0x000fe20000000800 */
[----:B------:R-:W-:Y:S01]  /*23ba0*/  IMAD.MOV.U32 R16, RZ, RZ, R0 ;  /* 0x000000ffff107224 */ /* 0x000fe200078e0000 */
[----:B------:R-:W-:Y:S01]  /*23bb0*/  MOV R18, UR5 ;  /* 0x0000000500127c02 */ /* 0x000fe20008000f00 */
[----:B------:R-:W-:Y:S02]  /*23bc0*/  IMAD.U32 R17, RZ, RZ, UR4 ;  /* 0x00000004ff117e24 */ /* 0x000fe4000f8e00ff */
[----:B------:R-:W-:-:S07]  /*23bd0*/  IMAD.U32 R19, RZ, RZ, UR6 ;  /* 0x00000006ff137e24 */ /* 0x000fce000f8e00ff */
.L_x_3033:
        /* <DEDUP_REMOVED lines=10> */
.L_x_3022:
[----:B------:R-:W-:Y:S02]  /*23c80*/  ULDC UR4, c[0x0][0xc3c] ;  /* 0x00030f0000047ab9 */ /* 0x000fe40000000800 */
[----:B---3--:R-:W-:-:S13]  /*23c90*/  ISETP.GE.AND P0, PT, R19, UR4, PT ;  /* 0x0000000413007c0c */ /* 0x008fda000bf06270 */
[----:B------:R-:W-:Y:S05]  /*23ca0*/  @!P0 BRA `(.L_x_3034) ;  /* 0xffffffa000b48947 */ /* 0x000fea000383ffff */
[----:B------:R-:W-:Y:S05]  /*23cb0*/  BSYNC B8 ;  /* 0x0000000000087941 */ /* 0x000fea0003800000 */
.L_x_2933:
        /* <DEDUP_REMOVED lines=12> */
.L_x_3215:
[----:B------:R-:W-:Y:S05]  /*23d80*/  BSYNC B0 ;  /* 0x0000000000007941 */ /* 0x000fea0003800000 */
.L_x_3035:
[----:B------:R-:W-:-:S03]  /*23d90*/  UMOV UR4, 0xffffffff ;  /* 0xffffffff00047882 */ /* 0x000fc60000000000 */
[----:B------:R-:W-:Y:S05]  /*23da0*/  BRA.DIV UR4, `(.L_x_3037) ;  /* 0x0000004e04787947 */ /* 0x000fea000b800000 */
[----:B0-----:R-:W0:Y:S02]  /*23db0*/  S2R R0, SR_TID.X ;  /* 0x0000000000007919 */ /* 0x001e240000002100 */
[----:B0-----:R-:W-:-:S04]  /*23dc0*/  SHF.R.U32.HI R0, RZ, 0x5, R0 ;  /* 0x00000005ff007819 */ /* 0x001fc80000011600 */
[----:B------:R-:W-:-:S05]  /*23dd0*/  LOP3.LUT R0, R0, 0x3, RZ, 0xc0, !PT ;  /* 0x0000000300007812 */ /* 0x000fca00078ec0ff */
[----:B------:R0:W3:Y:S02]  /*23de0*/  SHFL.IDX PT, R14, R0, RZ, 0x1f ;  /* 0x00001fff000e7589 */ /* 0x0000e400000e0000 */
.L_x_3218:
[----:B---3--:R-:W-:-:S13]  /*23df0*/  ISETP.NE.AND P0, PT, R14, RZ, PT ;  /* 0x000000ff0e00720c */ /* 0x008fda0003f05270 */
[----:B------:R-:W-:Y:S05]  /*23e00*/  @P0 BRA `(.L_x_2687) ;  /* 0x0000000000900947 */ /* 0x000fea0003800000 */
[----:B------:R-:W-:-:S03]  /*23e10*/  UMOV UR4, 0xffffffff ;  /* 0xffffffff00047882 */ /* 0x000fc60000000000 */
[----:B------:R-:W-:Y:S05]  /*23e20*/  BRA.DIV UR4, `(.L_x_3038) ;  /* 0x0000004e048c7947 */ /* 0x000fea000b800000 */
[----:B------:R-:W-:-:S13]  /*23e30*/  ELECT P6, URZ, PT ;  /* 0x00000000003f782f */ /* 0x000fda00038c0000 */
.L_x_3221:
        /* <DEDUP_REMOVED lines=8> */
.L_x_3039:
[C---:B------:R-:W-:Y:S01]  /*23ec0*/  IMAD R3, R28.reuse, 0x8, R5 ;  /* 0x000000081c037824 */ /* 0x040fe200078e0205 */
[----:B------:R-:W-:Y:S01]  /*23ed0*/  SHF.L.U32 R2, R29, 0x1f, RZ ;  /* 0x0000001f1d027819 */ /* 0x000fe200000006ff */
[----:B------:R-:W-:-:S03]  /*23ee0*/  VIADD R28, R28, 0x1 ;  /* 0x000000011c1c7836 */ /* 0x000fc60000000000 */
[----:B------:R-:W0:Y:S02]  /*23ef0*/  SYNCS.PHASECHK.TRANS64.TRYWAIT P1, [R3+URZ+0x2a840], R2 ;  /* 0x02a84002030075a7 */ /* 0x000e24000802017f */
[----:B------:R-:W-:-:S04]  /*23f00*/  ISETP.NE.AND P2, PT, R28, 0x2, PT ;  /* 0x000000021c00780c */ /* 0x000fc80003f45270 */
[----:B------:R-:W-:Y:S01]  /*23f10*/  SEL R0, RZ, 0x1, P2 ;  /* 0x00000001ff007807 */ /* 0x000fe20001000000 */
[----:B0-----:R-:W-:Y:S08]  /*23f20*/  @!P1 BRA `(.L_x_3040) ;  /* 0x0000004c006c9947 */ /* 0x001ff00003800000 */
.L_x_3222:
[----:B------:R-:W-:Y:S02]  /*23f30*/  SEL R28, R28, RZ, P2 ;  /* 0x000000ff1c1c7207 */ /* 0x000fe40001000000 */
[----:B------:R-:W-:Y:S01]  /*23f40*/  LOP3.LUT R0, R29, R0, RZ, 0x3c, !PT ;  /* 0x000000001d007212 */ /* 0x000fe200078e3cff */
[----:B------:R-:W-:Y:S06]  /*23f50*/  @!P0 BRA `(.L_x_3041) ;  /* 0x0000000000048947 */ /* 0x000fec0003800000 */
[----:B------:R-:W-:Y:S01]  /*23f60*/  BPT.TRAP 0x1 ;  /* 0x000000040000795c */ /* 0x000fe20000300000 */
.L_x_3041:
[----:B------:R-:W-:Y:S01]  /*23f70*/  IMAD R5, R28, 0x8, R5 ;  /* 0x000000081c057824 */ /* 0x000fe200078e0205 */
[----:B------:R-:W-:-:S04]  /*23f80*/  SHF.L.U32 R0, R0, 0x1f, RZ ;  /* 0x0000001f00007819 */ /* 0x000fc800000006ff */
[----:B------:R-:W3:Y:S02]  /*23f90*/  SYNCS.PHASECHK.TRANS64.TRYWAIT P1, [R5+URZ+0x2a840], R0 ;  /* 0x02a84000050075a7 */ /* 0x000ee4000802017f */
[----:B---3--:R-:W-:Y:S05]  /*23fa0*/  @!P1 BRA `(.L_x_3042) ;  /* 0x0000004c00609947 */ /* 0x008fea0003800000 */
.L_x_3223:
[----:B------:R-:W-:Y:S05]  /*23fb0*/  @!P0 BRA `(.L_x_3043) ;  /* 0x0000000000048947 */ /* 0x000fea0003800000 */
[----:B------:R-:W-:Y:S01]  /*23fc0*/  BPT.TRAP 0x1 ;  /* 0x000000040000795c */ /* 0x000fe20000300000 */
.L_x_3043:
[----:B------:R-:W4:Y:S02]  /*23fd0*/  SYNCS.PHASECHK.TRANS64.TRYWAIT P1, [R3+URZ+0x2a860], R2 ;  /* 0x02a86002030075a7 */ /* 0x000f24000802017f */
[----:B----4-:R-:W-:Y:S05]  /*23fe0*/  @!P1 BRA `(.L_x_3044) ;  /* 0x0000004c00649947 */ /* 0x010fea0003800000 */
.L_x_3224:
[----:B------:R-:W-:Y:S05]  /*23ff0*/  @!P0 BRA `(.L_x_3045) ;  /* 0x0000000000048947 */ /* 0x000fea0003800000 */
[----:B------:R-:W-:Y:S01]  /*24000*/  BPT.TRAP 0x1 ;  /* 0x000000040000795c */ /* 0x000fe20000300000 */
.L_x_3045:
[----:B------:R0:W0:Y:S02]  /*24010*/  SYNCS.PHASECHK.TRANS64.TRYWAIT P0, [R5+URZ+0x2a860], R0 ;  /* 0x02a86000050075a7 */ /* 0x000024000800017f */
[----:B0-----:R-:W-:Y:S05]  /*24020*/  @!P0 NANOSLEEP.SYNCS 0x989680 ;  /* 0x009896800000895d */ /* 0x001fea0003900000 */
[----:B------:R-:W0:Y:S02]  /*24030*/  @!P0 SYNCS.PHASECHK.TRANS64 P0, [R5+URZ+0x2a860], R0 ;  /* 0x02a86000050085a7 */ /* 0x000e24000800007f */
[----:B0-----:R-:W-:Y:S05]  /*24040*/  @!P0 BRA `(.L_x_3045) ;  /* 0xfffffffc00f08947 */ /* 0x001fea000383ffff */
.L_x_2687:
[----:B------:R-:W-:Y:S05]  /*24050*/  BSYNC B9 ;  /* 0x0000000000097941 */ /* 0x000fea0003800000 */
.L_x_2684:
[----:B------:R-:W-:Y:S05]  /*24060*/  EXIT ;  /* 0x000000000000794d */ /* 0x000fea0003800000 */
.L_x_2705:
[----:B0-----:R0:W1:Y:S02]  /*24070*/  SYNCS.PHASECHK.TRANS64.TRYWAIT P6, [R86+URZ+0x2a890], R87 ;  /* 0x02a89057560075a7 */ /* 0x00106400080c017f */
[----:B-1----:R-:W-:Y:S05]  /*24080*/  @!P6 NANOSLEEP.SYNCS 0x989680 ;  /* 0x009896800000e95d */ /* 0x002fea0003900000 */
[----:B------:R-:W1:Y:S02]  /*24090*/  @!P6 SYNCS.PHASECHK.TRANS64 P6, [R86+URZ+0x2a890], R87 ;  /* 0x02a890575600e5a7 */ /* 0x000e6400080c007f */
[----:B-1----:R-:W-:Y:S05]  /*240a0*/  @!P6 BRA `(.L_x_2705) ;  /* 0xfffffffc00f0e947 */ /* 0x002fea000383ffff */
[----:B------:R-:W-:Y:S05]  /*240b0*/  BRA `(.L_x_3046) ;  /* 0xfffffdf4009c7947 */ /* 0x000fea000383ffff */
.L_x_2706:
        /* <DEDUP_REMOVED lines=8> */
.L_x_3048:
[----:B------:R-:W-:Y:S05]  /*24140*/  BSYNC B1 ;  /* 0x0000000000017941 */ /* 0x000fea0003800000 */
.L_x_3047:
        /* <DEDUP_REMOVED lines=8> */
.L_x_3049:
[----:B------:R-:W-:Y:S01]  /*241d0*/  IMAD.MOV.U32 R11, RZ, RZ, R14 ;  /* 0x000000ffff0b7224 */ /* 0x000fe200078e000e */
[----:B------:R-:W-:Y:S06]  /*241e0*/  BRA `(.L_x_3050) ;  /* 0xfffffdf400647947 */ /* 0x000fec000383ffff */
.L_x_2731:
        /* <DEDUP_REMOVED lines=8> */
.L_x_3052:
[----:B------:R-:W-:Y:S05]  /*24270*/  BSYNC B1 ;  /* 0x0000000000017941 */ /* 0x000fea0003800000 */
.L_x_3051:
        /* <DEDUP_REMOVED lines=8> */
.L_x_3053:
[----:B------:R-:W-:Y:S01]  /*24300*/  IMAD.MOV.U32 R118, RZ, RZ, R14 ;  /* 0x000000ffff767224 */ /* 0x000fe200078e000e */
[----:B------:R-:W-:Y:S06]  /*24310*/  BRA `(.L_x_3054) ;  /* 0xfffffe0800c47947 */ /* 0x000fec000383ffff */
.L_x_2761:
[----:B-1----:R1:W2:Y:S02]  /*24320*/  SYNCS.PHASECHK.TRANS64.TRYWAIT P6, [R86+URZ+0x2a890], R87 ;  /* 0x02a89057560075a7 */ /* 0x0022a400080c017f */
[----:B--2---:R-:W-:Y:S05]  /*24330*/  @!P6 NANOSLEEP.SYNCS 0x989680 ;  /* 0x009896800000e95d */ /* 0x004fea0003900000 */
[----:B------:R-:W2:Y:S02]  /*24340*/  @!P6 SYNCS.PHASECHK.TRANS64 P6, [R86+URZ+0x2a890], R87 ;  /* 0x02a890575600e5a7 */ /* 0x000ea400080c007f */
[----:B--2---:R-:W-:Y:S05]  /*24350*/  @!P6 BRA `(.L_x_2761) ;  /* 0xfffffffc00f0e947 */ /* 0x004fea000383ffff */
[----:B------:R-:W-:Y:S05]  /*24360*/  BRA `(.L_x_3055) ;  /* 0xfffffe2800fc7947 */ /* 0x000fea000383ffff */
.L_x_2762:
[----:B------:R-:W-:Y:S01]  /*24370*/  BSSY B1, `(.L_x_3056) ;  /* 0x0000008000017945 */ /* 0x000fe20003800000 */
[----:B------:R-:W-:Y:S01]  /*24380*/  IMAD.MOV.U32 R13, RZ, RZ, R117 ;  /* 0x000000ffff0d7224 */ /* 0x000fe200078e0075 */
[----:B------:R-:W-:Y:S01]  /*24390*/  MOV R11, 0x1c1f ;  /* 0x00001c1f000b7802 */ /* 0x000fe20000000f00 */
[----:B------:R-:W-:Y:S02]  /*243a0*/  IMAD.MOV.U32 R12, RZ, RZ, RZ ;  /* 0x000000ffff0c7224 */ /* 0x000fe400078e00ff */
[----:B------:R-:W-:-:S07]  /*243b0*/  IMAD.MOV.U32 R15, RZ, RZ, -0x1 ;  /* 0xffffffffff0f7424 */ /* 0x000fce00078e00ff */
[----:B-1----:R-:W-:Y:S05]  /*243c0*/  WARPSYNC.COLLECTIVE R15, `(.L_x_3057) ;  /* 0x000000000f087348 */ /* 0x002fea0003c00000 */
[----:B------:R0:W2:Y:S02]  /*243d0*/  SHFL.IDX P6, R14, R13, R12, R11 ;  /* 0x0000000c0d0e7389 */ /* 0x0000a400000c000b */
[----:B012---:R-:W-:Y:S01]  /*243e0*/  ENDCOLLECTIVE ;  /* 0x000000000000791b */ /* 0x007fe20003800000 */
.L_x_3057:
[----:B------:R-:W-:Y:S05]  /*243f0*/  BSYNC B1 ;  /* 0x0000000000017941 */ /* 0x000fea0003800000 */
.L_x_3056:
        /* <DEDUP_REMOVED lines=8> */
.L_x_3058:
[----:B------:R-:W-:Y:S01]  /*24480*/  IMAD.MOV.U32 R11, RZ, RZ, R14 ;  /* 0x000000ffff0b7224 */ /* 0x000fe200078e000e */
[----:B------:R-:W-:Y:S06]  /*24490*/  BRA `(.L_x_3059) ;  /* 0xfffffe2800c87947 */ /* 0x000fec000383ffff */
.L_x_2775:
        /* <DEDUP_REMOVED lines=8> */
.L_x_3061:
[----:B------:R-:W-:Y:S05]  /*24520*/  BSYNC B1 ;  /* 0x0000000000017941 */ /* 0x000fea0003800000 */
.L_x_3060:
        /* <DEDUP_REMOVED lines=8> */
.L_x_3062:
[----:B------:R-:W-:Y:S01]  /*245b0*/  IMAD.MOV.U32 R118, RZ, RZ, R14 ;  /* 0x000000ffff767224 */ /* 0x000fe200078e000e */
[----:B------:R-:W-:Y:S06]  /*245c0*/  BRA `(.L_x_3063) ;  /* 0xfffffe4000807947 */ /* 0x000fec000383ffff */
.L_x_2788:
[----:B0-----:R0:W1:Y:S02]  /*245d0*/  SYNCS.PHASECHK.TRANS64.TRYWAIT P4, [R86+URZ+0x2a890], R87 ;  /* 0x02a89057560075a7 */ /* 0x001064000808017f */
[----:B-1----:R-:W-:Y:S05]  /*245e0*/  @!P4 NANOSLEEP.SYNCS 0x989680 ;  /* 0x009896800000c95d */ /* 0x002fea0003900000 */
[----:B------:R-:W1:Y:S02]  /*245f0*/  @!P4 SYNCS.PHASECHK.TRANS64 P4, [R86+URZ+0x2a890], R87 ;  /* 0x02a890575600c5a7 */ /* 0x000e64000808007f */
[----:B-1----:R-:W-:Y:S05]  /*24600*/  @!P4 BRA `(.L_x_2788) ;  /* 0xfffffffc00f0c947 */ /* 0x002fea000383ffff */
[----:B------:R-:W-:Y:S05]  /*24610*/  BRA `(.L_x_3064) ;  /* 0xfffffe58006c7947 */ /* 0x000fea000383ffff */
.L_x_2789:
        /* <DEDUP_REMOVED lines=8> */
.L_x_3066:
[----:B------:R-:W-:Y:S05]  /*246a0*/  BSYNC B1 ;  /* 0x0000000000017941 */ /* 0x000fea0003800000 */
.L_x_3065:
        /* <DEDUP_REMOVED lines=8> */
.L_x_3067:
[----:B------:R-:W-:Y:S01]  /*24730*/  IMAD.MOV.U32 R36, RZ, RZ, R14 ;  /* 0x000000ffff247224 */ /* 0x000fe200078e000e */
[----:B------:R-:W-:Y:S06]  /*24740*/  BRA `(.L_x_3068) ;  /* 0xfffffe5800907947 */ /* 0x000fec000383ffff */
.L_x_2792:
[----:B------:R-:W-:Y:S01]  /*24750*/  BSSY B1, `(.L_x_3069) ;  /* 0x0000008000017945 */ /* 0x000fe20003800000 */
[----:B----4-:R-:W-:Y:S01]  /*24760*/  IMAD.MOV.U32 R13, RZ, RZ, R39 ;  /* 0x000000ffff0d7224 */ /* 0x010fe200078e0027 */
[----:B------:R-:W-:Y:S01]  /*24770*/  MOV R11, 0x1c1f ;  /* 0x00001c1f000b7802 */ /* 0x000fe20000000f00 */
[----:B------:R-:W-:Y:S02]  /*24780*/  IMAD.MOV.U32 R12, RZ, RZ, 0x1 ;  /* 0x00000001ff0c7424 */ /* 0x000fe400078e00ff */
[----:B------:R-:W-:-:S07]  /*24790*/  IMAD.MOV.U32 R15, RZ, RZ, -0x1 ;  /* 0xffffffffff0f7424 */ /* 0x000fce00078e00ff */
[----:B0123--:R-:W-:Y:S05]  /*247a0*/  WARPSYNC.COLLECTIVE R15, `(.L_x_3070) ;  /* 0x000000000f087348 */ /* 0x00ffea0003c00000 */
[----:B------:R4:W0:Y:S02]  /*247b0*/  SHFL.IDX P6, R14, R13, R12, R11 ;  /* 0x0000000c0d0e7389 */ /* 0x00082400000c000b */
[----:B01234-:R-:W-:Y:S01]  /*247c0*/  ENDCOLLECTIVE ;  /* 0x000000000000791b */ /* 0x01ffe20003800000 */
.L_x_3070:
[----:B------:R-:W-:Y:S05]  /*247d0*/  BSYNC B1 ;  /* 0x0000000000017941 */ /* 0x000fea0003800000 */
.L_x_3069:
        /* <DEDUP_REMOVED lines=8> */
.L_x_3071:
[----:B------:R-:W-:Y:S01]  /*24860*/  IMAD.MOV.U32 R36, RZ, RZ, R14 ;  /* 0x000000ffff247224 */ /* 0x000fe200078e000e */
[----:B------:R-:W-:Y:S06]  /*24870*/  BRA `(.L_x_3072) ;  /* 0xfffffe5800ec7947 */ /* 0x000fec000383ffff */
.L_x_2796:
[----:B---3--:R3:W0:Y:S02]  /*24880*/  SYNCS.PHASECHK.TRANS64.TRYWAIT P0, [R86+URZ+0x2a8b0], R87 ;  /* 0x02a8b057560075a7 */ /* 0x008624000800017f */
[----:B0-----:R-:W-:Y:S05]  /*24890*/  @!P0 NANOSLEEP.SYNCS 0x989680 ;  /* 0x009896800000895d */ /* 0x001fea0003900000 */
[----:B------:R-:W0:Y:S02]  /*248a0*/  @!P0 SYNCS.PHASECHK.TRANS64 P0, [R86+URZ+0x2a8b0], R87 ;  /* 0x02a8b057560085a7 */ /* 0x000e24000800007f */
[----:B0-----:R-:W-:Y:S05]  /*248b0*/  @!P0 BRA `(.L_x_2796) ;  /* 0xfffffffc00f08947 */ /* 0x001fea000383ffff */
[----:B------:R-:W-:Y:S05]  /*248c0*/  BRA `(.L_x_3073) ;  /* 0xfffffe5c00c47947 */ /* 0x000fea000383ffff */
.L_x_2814:
        /* <DEDUP_REMOVED lines=8> */
.L_x_3075:
[----:B------:R-:W-:Y:S05]  /*24950*/  BSYNC B1 ;  /* 0x0000000000017941 */ /* 0x000fea0003800000 */
.L_x_3074:
        /* <DEDUP_REMOVED lines=8> */
.L_x_3076:
[----:B------:R-:W-:Y:S02]  /*249e0*/  IMAD.MOV.U32 R13, RZ, RZ, R8 ;  /* 0x000000ffff0d7224 */ /* 0x000fe400078e0008 */
[----:B------:R-:W-:-:S07]  /*249f0*/  IMAD.MOV.U32 R0, RZ, RZ, R14 ;  /* 0x000000ffff007224 */ /* 0x000fce00078e000e */
[----:B------:R-:W-:Y:S05]  /*24a00*/  WARPSYNC.COLLECTIVE R15, `(.L_x_3077) ;  /* 0x000000000f087348 */ /* 0x000fea0003c00000 */
[----:B------:R0:W1:Y:S02]  /*24a10*/  SHFL.IDX P6, R14, R13, R12, R11 ;  /* 0x0000000c0d0e7389 */ /* 0x00006400000c000b */
[----:B01----:R-:W-:Y:S01]  /*24a20*/  ENDCOLLECTIVE ;  /* 0x000000000000791b */ /* 0x003fe20003800000 */
.L_x_3077:
[----:B------:R-:W-:Y:S02]  /*24a30*/  IMAD.MOV.U32 R13, RZ, RZ, R4 ;  /* 0x000000ffff0d7224 */ /* 0x000fe400078e0004 */
[----:B------:R-:W-:-:S07]  /*24a40*/  IMAD.MOV.U32 R5, RZ, RZ, R14 ;  /* 0x000000ffff057224 */ /* 0x000fce00078e000e */
[----:B------:R-:W-:Y:S05]  /*24a50*/  WARPSYNC.COLLECTIVE R15, `(.L_x_3078) ;  /* 0x000000000f087348 */ /* 0x000fea0003c00000 */
[----:B------:R0:W1:Y:S02]  /*24a60*/  SHFL.IDX P6, R14, R13, R12, R11 ;  /* 0x0000000c0d0e7389 */ /* 0x00006400000c000b */
[----:B01----:R-:W-:Y:S01]  /*24a70*/  ENDCOLLECTIVE ;  /* 0x000000000000791b */ /* 0x003fe20003800000 */
.L_x_3078:
[----:B------:R-:W-:Y:S05]  /*24a80*/  BRA `(.L_x_3079) ;  /* 0xfffffe6c00887947 */ /* 0x000fea000383ffff */
.L_x_2817:
        /* <DEDUP_REMOVED lines=8> */
.L_x_3081:
[----:B------:R-:W-:Y:S05]  /*24b10*/  BSYNC B1 ;  /* 0x0000000000017941 */ /* 0x000fea0003800000 */
.L_x_3080:
        /* <DEDUP_REMOVED lines=8> */
.L_x_3082:
[----:B------:R-:W-:Y:S01]  /*24ba0*/  IMAD.MOV.U32 R13, RZ, RZ, R8 ;  /* 0x000000ffff0d7224 */ /* 0x000fe200078e0008 */
[----:B------:R-:W-:-:S07]  /*24bb0*/  MOV R0, R14 ;  /* 0x0000000e00007202 */ /* 0x000fce0000000f00 */
[----:B------:R-:W-:Y:S05]  /*24bc0*/  WARPSYNC.COLLECTIVE R15, `(.L_x_3083) ;  /* 0x000000000f087348 */ /* 0x000fea0003c00000 */
[----:B------:R0:W1:Y:S02]  /*24bd0*/  SHFL.IDX P6, R14, R13, R12, R11 ;  /* 0x0000000c0d0e7389 */ /* 0x00006400000c000b */
[----:B01----:R-:W-:Y:S01]  /*24be0*/  ENDCOLLECTIVE ;  /* 0x000000000000791b */ /* 0x003fe20003800000 */
.L_x_3083:
[----:B------:R-:W-:Y:S02]  /*24bf0*/  IMAD.MOV.U32 R13, RZ, RZ, R4 ;  /* 0x000000ffff0d7224 */ /* 0x000fe400078e0004 */
[----:B------:R-:W-:-:S07]  /*24c00*/  IMAD.MOV.U32 R5, RZ, RZ, R14 ;  /* 0x000000ffff057224 */ /* 0x000fce00078e000e */
[----:B------:R-:W-:Y:S05]  /*24c10*/  WARPSYNC.COLLECTIVE R15, `(.L_x_3084) ;  /* 0x000000000f087348 */ /* 0x000fea0003c00000 */
[----:B------:R0:W1:Y:S02]  /*24c20*/  SHFL.IDX P6, R14, R13, R12, R11 ;  /* 0x0000000c0d0e7389 */ /* 0x00006400000c000b */
[----:B01----:R-:W-:Y:S01]  /*24c30*/  ENDCOLLECTIVE ;  /* 0x000000000000791b */ /* 0x003fe20003800000 */
.L_x_3084:
[----:B------:R-:W-:Y:S01]  /*24c40*/  IMAD.MOV.U32 R4, RZ, RZ, R14 ;  /* 0x000000ffff047224 */ /* 0x000fe200078e000e */
[----:B------:R-:W-:Y:S06]  /*24c50*/  BRA `(.L_x_3085) ;  /* 0xfffffe74003c7947 */ /* 0x000fec000383ffff */
.L_x_2821:
[----:B0-----:R0:W1:Y:S02]  /*24c60*/  SYNCS.PHASECHK.TRANS64.TRYWAIT P0, [R2+URZ+0x2a800], R5 ;  /* 0x02a80005020075a7 */ /* 0x001064000800017f */
[----:B-1----:R-:W-:Y:S05]  /*24c70*/  @!P0 NANOSLEEP.SYNCS 0x989680 ;  /* 0x009896800000895d */ /* 0x002fea0003900000 */
[----:B------:R-:W1:Y:S02]  /*24c80*/  @!P0 SYNCS.PHASECHK.TRANS64 P0, [R2+URZ+0x2a800], R5 ;  /* 0x02a80005020085a7 */ /* 0x000e64000800007f */
[----:B-1----:R-:W-:Y:S05]  /*24c90*/  @!P0 BRA `(.L_x_2821) ;  /* 0xfffffffc00f08947 */ /* 0x002fea000383ffff */
[----:B------:R-:W-:Y:S05]  /*24ca0*/  BRA `(.L_x_3086) ;  /* 0xfffffe7c00687947 */ /* 0x000fea000383ffff */
.L_x_2845:
        /* <DEDUP_REMOVED lines=8> */
.L_x_3088:
[----:B------:R-:W-:Y:S05]  /*24d30*/  BSYNC B1 ;  /* 0x0000000000017941 */ /* 0x000fea0003800000 */
.L_x_3087:
        /* <DEDUP_REMOVED lines=8> */
.L_x_3089:
[----:B------:R-:W-:Y:S01]  /*24dc0*/  MOV R13, R21 ;  /* 0x00000015000d7202 */ /* 0x000fe20000000f00 */
[----:B------:R-:W-:-:S07]  /*24dd0*/  IMAD.MOV.U32 R0, RZ, RZ, R14 ;  /* 0x000000ffff007224 */ /* 0x000fce00078e000e */
[----:B------:R-:W-:Y:S05]  /*24de0*/  WARPSYNC.COLLECTIVE R15, `(.L_x_3090) ;  /* 0x000000000f087348 */ /* 0x000fea0003c00000 */
[----:B------:R0:W1:Y:S02]  /*24df0*/  SHFL.IDX P6, R14, R13, R12, R11 ;  /* 0x0000000c0d0e7389 */ /* 0x00006400000c000b */
[----:B01----:R-:W-:Y:S01]  /*24e00*/  ENDCOLLECTIVE ;  /* 0x000000000000791b */ /* 0x003fe20003800000 */
.L_x_3090:
[----:B------:R-:W-:Y:S02]  /*24e10*/  IMAD.MOV.U32 R13, RZ, RZ, R20 ;  /* 0x000000ffff0d7224 */ /* 0x000fe400078e0014 */
[----:B------:R-:W-:-:S07]  /*24e20*/  IMAD.MOV.U32 R5, RZ, RZ, R14 ;  /* 0x000000ffff057224 */ /* 0x000fce00078e000e */
[----:B------:R-:W-:Y:S05]  /*24e30*/  WARPSYNC.COLLECTIVE R15, `(.L_x_3091) ;  /* 0x000000000f087348 */ /* 0x000fea0003c00000 */
[----:B------:R0:W1:Y:S02]  /*24e40*/  SHFL.IDX P6, R14, R13, R12, R11 ;  /* 0x0000000c0d0e7389 */ /* 0x00006400000c000b */
[----:B01----:R-:W-:Y:S01]  /*24e50*/  ENDCOLLECTIVE ;  /* 0x000000000000791b */ /* 0x003fe20003800000 */
.L_x_3091:
[----:B------:R-:W-:Y:S05]  /*24e60*/  BRA `(.L_x_3092) ;  /* 0xfffffea000fc7947 */ /* 0x000fea000383ffff */
.L_x_2848:
        /* <DEDUP_REMOVED lines=8> */
.L_x_3094:
[----:B------:R-:W-:Y:S05]  /*24ef0*/  BSYNC B1 ;  /* 0x0000000000017941 */ /* 0x000fea0003800000 */
.L_x_3093:
        /* <DEDUP_REMOVED lines=8> */
.L_x_3095:
[----:B------:R-:W-:Y:S02]  /*24f80*/  IMAD.MOV.U32 R13, RZ, RZ, R21 ;  /* 0x000000ffff0d7224 */ /* 0x000fe400078e0015 */
[----:B------:R-:W-:-:S07]  /*24f90*/  IMAD.MOV.U32 R0, RZ, RZ, R14 ;  /* 0x000000ffff007224 */ /* 0x000fce00078e000e */
[----:B------:R-:W-:Y:S05]  /*24fa0*/  WARPSYNC.COLLECTIVE R15, `(.L_x_3096) ;  /* 0x000000000f087348 */ /* 0x000fea0003c00000 */
[----:B------:R0:W1:Y:S02]  /*24fb0*/  SHFL.IDX P6, R14, R13, R12, R11 ;  /* 0x0000000c0d0e7389 */ /* 0x00006400000c000b */
[----:B01----:R-:W-:Y:S01]  /*24fc0*/  ENDCOLLECTIVE ;  /* 0x000000000000791b */ /* 0x003fe20003800000 */
.L_x_3096:
[----:B------:R-:W-:Y:S01]  /*24fd0*/  MOV R13, R20 ;  /* 0x00000014000d7202 */ /* 0x000fe20000000f00 */
[----:B------:R-:W-:-:S07]  /*24fe0*/  IMAD.MOV.U32 R21, RZ, RZ, R14 ;  /* 0x000000ffff157224 */ /* 0x000fce00078e000e */
[----:B------:R-:W-:Y:S05]  /*24ff0*/  WARPSYNC.COLLECTIVE R15, `(.L_x_3097) ;  /* 0x000000000f087348 */ /* 0x000fea0003c00000 */
[----:B------:R0:W1:Y:S02]  /*25000*/  SHFL.IDX P6, R14, R13, R12, R11 ;  /* 0x0000000c0d0e7389 */ /* 0x00006400000c000b */
[----:B01----:R-:W-:Y:S01]  /*25010*/  ENDCOLLECTIVE ;  /* 0x000000000000791b */ /* 0x003fe20003800000 */
.L_x_3097:
[----:B------:R-:W-:Y:S01]  /*25020*/  IMAD.MOV.U32 R20, RZ, RZ, R14 ;  /* 0x000000ffff147224 */ /* 0x000fe200078e000e */
[----:B------:R-:W-:Y:S06]  /*25030*/  BRA `(.L_x_3098) ;  /* 0xfffffea800407947 */ /* 0x000fec000383ffff */
.L_x_2852:
[----:B0-----:R0:W1:Y:S02]  /*25040*/  SYNCS.PHASECHK.TRANS64.TRYWAIT P0, [R2+URZ+0x2a800], R61 ;  /* 0x02a8003d020075a7 */ /* 0x001064000800017f */
[----:B-1----:R-:W-:Y:S05]  /*25050*/  @!P0 NANOSLEEP.SYNCS 0x989680 ;  /* 0x009896800000895d */ /* 0x002fea0003900000 */
[----:B------:R-:W1:Y:S02]  /*25060*/  @!P0 SYNCS.PHASECHK.TRANS64 P0, [R2+URZ+0x2a800], R61 ;  /* 0x02a8003d020085a7 */ /* 0x000e64000800007f */
[----:B-1----:R-:W-:Y:S05]  /*25070*/  @!P0 BRA `(.L_x_2852) ;  /* 0xfffffffc00f08947 */ /* 0x002fea000383ffff */
[----:B------:R-:W-:Y:S05]  /*25080*/  BRA `(.L_x_3099) ;  /* 0xfffffeac00d07947 */ /* 0x000fea000383ffff */
.L_x_2866:
[----:B-1----:R1:W2:Y:S02]  /*25090*/  SYNCS.PHASECHK.TRANS64.TRYWAIT P1, [R0+URZ+0x2a830], R3 ;  /* 0x02a83003000075a7 */ /* 0x0022a4000802017f */
[----:B--2---:R-:W-:Y:S05]  /*250a0*/  @!P1 NANOSLEEP.SYNCS 0x989680 ;  /* 0x009896800000995d */ /* 0x004fea0003900000 */
[----:B------:R-:W2:Y:S02]  /*250b0*/  @!P1 SYNCS.PHASECHK.TRANS64 P1, [R0+URZ+0x2a830], R3 ;  /* 0x02a83003000095a7 */ /* 0x000ea4000802007f */
[----:B--2---:R-:W-:Y:S05]  /*250c0*/  @!P1 BRA `(.L_x_2866) ;  /* 0xfffffffc00f09947 */ /* 0x004fea000383ffff */
[----:B------:R-:W-:Y:S05]  /*250d0*/  BRA `(.L_x_2865) ;  /* 0xfffffed800307947 */ /* 0x000fea000383ffff */
.L_x_2874:
[----:B-1----:R1:W2:Y:S02]  /*250e0*/  SYNCS.PHASECHK.TRANS64.TRYWAIT P2, [R15+URZ+0x2a830], R10 ;  /* 0x02a8300a0f0075a7 */ /* 0x0022a4000804017f */
[----:B--2---:R-:W-:Y:S05]  /*250f0*/  @!P2 NANOSLEEP.SYNCS 0x989680 ;  /* 0x009896800000a95d */ /* 0x004fea0003900000 */
[----:B------:R-:W2:Y:S02]  /*25100*/  @!P2 SYNCS.PHASECHK.TRANS64 P2, [R15+URZ+0x2a830], R10 ;  /* 0x02a8300a0f00a5a7 */ /* 0x000ea4000804007f */
[----:B--2---:R-:W-:Y:S05]  /*25110*/  @!P2 BRA `(.L_x_2874) ;  /* 0xfffffffc00f0a947 */ /* 0x004fea000383ffff */
[----:B------:R-:W-:Y:S05]  /*25120*/  BRA `(.L_x_2873) ;  /* 0xffffff00006c7947 */ /* 0x000fea000383ffff */
.L_x_2879:
[----:B-1----:R1:W2:Y:S02]  /*25130*/  SYNCS.PHASECHK.TRANS64.TRYWAIT P2, [R11+URZ+0x2a850], R3 ;  /* 0x02a850030b0075a7 */ /* 0x0022a4000804017f */
[----:B--2---:R-:W-:Y:S05]  /*25140*/  @!P2 NANOSLEEP.SYNCS 0x989680 ;  /* 0x009896800000a95d */ /* 0x004fea0003900000 */
[----:B------:R-:W2:Y:S02]  /*25150*/  @!P2 SYNCS.PHASECHK.TRANS64 P2, [R11+URZ+0x2a850], R3 ;  /* 0x02a850030b00a5a7 */ /* 0x000ea4000804007f */
[----:B--2---:R-:W-:Y:S05]  /*25160*/  @!P2 BRA `(.L_x_2879) ;  /* 0xfffffffc00f0a947 */ /* 0x004fea000383ffff */
[----:B------:R-:W-:Y:S05]  /*25170*/  BRA `(.L_x_2878) ;  /* 0xffffff0c005c7947 */ /* 0x000fea000383ffff */
.L_x_2889:
[----:B-1----:R1:W2:Y:S02]  /*25180*/  SYNCS.PHASECHK.TRANS64.TRYWAIT P1, [R10+URZ+0x2a830], R11 ;  /* 0x02a8300b0a0075a7 */ /* 0x0022a4000802017f */
[----:B--2---:R-:W-:Y:S05]  /*25190*/  @!P1 NANOSLEEP.SYNCS 0x989680 ;  /* 0x009896800000995d */ /* 0x004fea0003900000 */
[----:B------:R-:W2:Y:S02]  /*251a0*/  @!P1 SYNCS.PHASECHK.TRANS64 P1, [R10+URZ+0x2a830], R11 ;  /* 0x02a8300b0a0095a7 */ /* 0x000ea4000802007f */
[----:B--2---:R-:W-:Y:S05]  /*251b0*/  @!P1 BRA `(.L_x_2889) ;  /* 0xfffffffc00f09947 */ /* 0x004fea000383ffff */
[----:B------:R-:W-:Y:S05]  /*251c0*/  BRA `(.L_x_2888) ;  /* 0xffffff2c00987947 */ /* 0x000fea000383ffff */
.L_x_2894:
[----:B-1----:R1:W2:Y:S02]  /*251d0*/  SYNCS.PHASECHK.TRANS64.TRYWAIT P1, [R11+URZ+0x2a850], R8 ;  /* 0x02a850080b0075a7 */ /* 0x0022a4000802017f */
[----:B--2---:R-:W-:Y:S05]  /*251e0*/  @!P1 NANOSLEEP.SYNCS 0x989680 ;  /* 0x009896800000995d */ /* 0x004fea0003900000 */
[----:B------:R-:W2:Y:S02]  /*251f0*/  @!P1 SYNCS.PHASECHK.TRANS64 P1, [R11+URZ+0x2a850], R8 ;  /* 0x02a850080b0095a7 */ /* 0x000ea4000802007f */
[----:B--2---:R-:W-:Y:S05]  /*25200*/  @!P1 BRA `(.L_x_2894) ;  /* 0xfffffffc00f09947 */ /* 0x004fea000383ffff */
[----:B------:R-:W-:Y:S05]  /*25210*/  BRA `(.L_x_2893) ;  /* 0xffffff3800887947 */ /* 0x000fea000383ffff */
.L_x_2902:
[----:B-1----:R1:W2:Y:S02]  /*25220*/  SYNCS.PHASECHK.TRANS64.TRYWAIT P1, [R12+URZ+0x2a850], R3 ;  /* 0x02a850030c0075a7 */ /* 0x0022a4000802017f */
[----:B--2---:R-:W-:Y:S05]  /*25230*/  @!P1 NANOSLEEP.SYNCS 0x989680 ;  /* 0x009896800000995d */ /* 0x004fea0003900000 */
[----:B------:R-:W2:Y:S02]  /*25240*/  @!P1 SYNCS.PHASECHK.TRANS64 P1, [R12+URZ+0x2a850], R3 ;  /* 0x02a850030c0095a7 */ /* 0x000ea4000802007f */
[----:B--2---:R-:W-:Y:S05]  /*25250*/  @!P1 BRA `(.L_x_2902) ;  /* 0xfffffffc00f09947 */ /* 0x004fea000383ffff */
[----:B------:R-:W-:Y:S05]  /*25260*/  BRA `(.L_x_2901) ;  /* 0xffffff5400d47947 */ /* 0x000fea000383ffff */
.L_x_2939:
        /* <DEDUP_REMOVED lines=8> */
[----:B-1----:R-:W-:Y:S05]  /*252f0*/  WARPSYNC.COLLECTIVE R15, `(.L_x_3101) ;  /* 0x000000000f087348 */ /* 0x002fea0003c00000 */
[----:B------:R0:W2:Y:S02]  /*25300*/  SHFL.IDX P6, R14, R13, R12, R11 ;  /* 0x0000000c0d0e7389 */ /* 0x0000a400000c000b */
[----:B012---:R-:W-:Y:S01]  /*25310*/  ENDCOLLECTIVE ;  /* 0x000000000000791b */ /* 0x007fe20003800000 */
.L_x_3101:
[----:B------:R-:W-:Y:S05]  /*25320*/  BSYNC B1 ;  /* 0x0000000000017941 */ /* 0x000fea0003800000 */
.L_x_3100:
[----:B------:R-:W-:Y:S05]  /*25330*/  BRA `(.L_x_3102) ;  /* 0xffffff9000f47947 */ /* 0x000fea000383ffff */
.L_x_2941:
[----:B------:R-:W-:Y:S01]  /*25340*/  BSSY B1, `(.L_x_3103) ;  /* 0x0000006000017945 */ /* 0x000fe20003800000 */
[----:B------:R-:W-:-:S07]  /*25350*/  IMAD.MOV.U32 R15, RZ, RZ, -0x1 ;  /* 0xffffffffff0f7424 */ /* 0x000fce00078e00ff */
[----:B01----:R-:W-:Y:S05]  /*25360*/  WARPSYNC.COLLECTIVE R15, `(.L_x_3104) ;  /* 0x000000000f0c7348 */ /* 0x003fea0003c00000 */
[----:B------:R-:W-:Y:S02]  /*25370*/  ELECT P6, UR62, PT ;  /* 0x00000000003e782f */ /* 0x000fe400038c0000 */
[----:B------:R-:W-:Y:S01]  /*25380*/  MOV R14, UR62 ;  /* 0x0000003e000e7c02 */ /* 0x000fe20008000f00 */
[----:B01----:R-:W-:Y:S10]  /*25390*/  ENDCOLLECTIVE ;  /* 0x000000000000791b */ /* 0x003ff40003800000 */
.L_x_3104:
[----:B------:R-:W-:Y:S05]  /*253a0*/  BSYNC B1 ;  /* 0x0000000000017941 */ /* 0x000fea0003800000 */
.L_x_3103:
[----:B------:R-:W-:Y:S05]  /*253b0*/  BRA `(.L_x_2940) ;  /* 0xffffff9000ec7947 */ /* 0x000fea000383ffff */
.L_x_2943:
[----:B0-----:R0:W2:Y:S02]  /*253c0*/  SYNCS.PHASECHK.TRANS64.TRYWAIT P0, [R22+URZ+0x2a820], R7 ;  /* 0x02a82007160075a7 */ /* 0x0010a4000800017f */
[----:B--2---:R-:W-:Y:S05]  /*253d0*/  @!P0 NANOSLEEP.SYNCS 0x989680 ;  /* 0x009896800000895d */ /* 0x004fea0003900000 */
[----:B------:R-:W2:Y:S02]  /*253e0*/  @!P0 SYNCS.PHASECHK.TRANS64 P0, [R22+URZ+0x2a820], R7 ;  /* 0x02a82007160085a7 */ /* 0x000ea4000800007f */
[----:B--2---:R-:W-:Y:S05]  /*253f0*/  @!P0 BRA `(.L_x_2943) ;  /* 0xfffffffc00f08947 */ /* 0x004fea000383ffff */
[----:B------:R-:W-:Y:S05]  /*25400*/  BRA `(.L_x_3105) ;  /* 0xffffff9000fc7947 */ /* 0x000fea000383ffff */
.L_x_2947:
[----:B-1----:R1:W2:Y:S02]  /*25410*/  SYNCS.PHASECHK.TRANS64.TRYWAIT P0, [R11+URZ+0x2a8a0], R10 ;  /* 0x02a8a00a0b0075a7 */ /* 0x0022a4000800017f */
[----:B--2---:R-:W-:Y:S05]  /*25420*/  @!P0 NANOSLEEP.SYNCS 0x989680 ;  /* 0x009896800000895d */ /* 0x004fea0003900000 */
[----:B------:R-:W2:Y:S02]  /*25430*/  @!P0 SYNCS.PHASECHK.TRANS64 P0, [R11+URZ+0x2a8a0], R10 ;  /* 0x02a8a00a0b0085a7 */ /* 0x000ea4000800007f */
[----:B--2---:R-:W-:Y:S05]  /*25440*/  @!P0 BRA `(.L_x_2947) ;  /* 0xfffffffc00f08947 */ /* 0x004fea000383ffff */
[----:B------:R-:W-:Y:S05]  /*25450*/  BRA `(.L_x_3106) ;  /* 0xffffff9400147947 */ /* 0x000fea000383ffff */
.L_x_2954:
[----:B0-----:R0:W2:Y:S02]  /*25460*/  SYNCS.PHASECHK.TRANS64.TRYWAIT P0, [R11+URZ+0x2a8c0], R10 ;  /* 0x02a8c00a0b0075a7 */ /* 0x0010a4000800017f */
[----:B--2---:R-:W-:Y:S05]  /*25470*/  @!P0 NANOSLEEP.SYNCS 0x989680 ;  /* 0x009896800000895d */ /* 0x004fea0003900000 */
[----:B------:R-:W2:Y:S02]  /*25480*/  @!P0 SYNCS.PHASECHK.TRANS64 P0, [R11+URZ+0x2a8c0], R10 ;  /* 0x02a8c00a0b0085a7 */ /* 0x000ea4000800007f */
[----:B--2---:R-:W-:Y:S05]  /*25490*/  @!P0 BRA `(.L_x_2954) ;  /* 0xfffffffc00f08947 */ /* 0x004fea000383ffff */
[----:B------:R-:W-:Y:S05]  /*254a0*/  BRA `(.L_x_3107) ;  /* 0xffffff98000c7947 */ /* 0x000fea000383ffff */
.L_x_2962:
[----:B-1----:R1:W2:Y:S02]  /*254b0*/  SYNCS.PHASECHK.TRANS64.TRYWAIT P1, [R10+URZ+0x2a8a0], R9 ;  /* 0x02a8a0090a0075a7 */ /* 0x0022a4000802017f */
[----:B--2---:R-:W-:Y:S05]  /*254c0*/  @!P1 NANOSLEEP.SYNCS 0x989680 ;  /* 0x009896800000995d */ /* 0x004fea0003900000 */
[----:B------:R-:W2:Y:S02]  /*254d0*/  @!P1 SYNCS.PHASECHK.TRANS64 P1, [R10+URZ+0x2a8a0], R9 ;  /* 0x02a8a0090a0095a7 */ /* 0x000ea4000802007f */
[----:B--2---:R-:W-:Y:S05]  /*254e0*/  @!P1 BRA `(.L_x_2962) ;  /* 0xfffffffc00f09947 */ /* 0x004fea000383ffff */
[----:B------:R-:W-:Y:S05]  /*254f0*/  BRA `(.L_x_3108) ;  /* 0xffffff9c00087947 */ /* 0x000fea000383ffff */
.L_x_2969:
[----:B0-----:R0:W2:Y:S02]  /*25500*/  SYNCS.PHASECHK.TRANS64.TRYWAIT P1, [R10+URZ+0x2a8c0], R9 ;  /* 0x02a8c0090a0075a7 */ /* 0x0010a4000802017f */
[----:B--2---:R-:W-:Y:S05]  /*25510*/  @!P1 NANOSLEEP.SYNCS 0x989680 ;  /* 0x009896800000995d */ /* 0x004fea0003900000 */
[----:B------:R-:W2:Y:S02]  /*25520*/  @!P1 SYNCS.PHASECHK.TRANS64 P1, [R10+URZ+0x2a8c0], R9 ;  /* 0x02a8c0090a0095a7 */ /* 0x000ea4000802007f */
[----:B--2---:R-:W-:Y:S05]  /*25530*/  @!P1 BRA `(.L_x_2969) ;  /* 0xfffffffc00f09947 */ /* 0x004fea000383ffff */
[----:B------:R-:W-:Y:S05]  /*25540*/  BRA `(.L_x_3109) ;  /* 0xffffff9c00fc7947 */ /* 0x000fea000383ffff */
.L_x_2983:
        /* <DEDUP_REMOVED lines=11> */
.L_x_3111:
[----:B------:R-:W-:Y:S05]  /*25600*/  BSYNC B0 ;  /* 0x0000000000007941 */ /* 0x000fea0003800000 */
.L_x_3110:
[----:B------:R-:W-:Y:S05]  /*25610*/  BRA `(.L_x_3112) ;  /* 0xffffffac003c7947 */ /* 0x000fea000383ffff */
.L_x_2986:
[----:B0-----:R0:W1:Y:S02]  /*25620*/  SYNCS.PHASECHK.TRANS64.TRYWAIT P0, [R7+URZ+0x2a840], R2 ;  /* 0x02a84002070075a7 */ /* 0x001064000800017f */
[----:B-1----:R-:W-:Y:S05]  /*25630*/  @!P0 NANOSLEEP.SYNCS 0x989680 ;  /* 0x009896800000895d */ /* 0x002fea0003900000 */
[----:B------:R-:W1:Y:S02]  /*25640*/  @!P0 SYNCS.PHASECHK.TRANS64 P0, [R7+URZ+0x2a840], R2 ;  /* 0x02a84002070085a7 */ /* 0x000e64000800007f */
[----:B-1----:R-:W-:Y:S05]  /*25650*/  @!P0 BRA `(.L_x_2986) ;  /* 0xfffffffc00f08947 */ /* 0x002fea000383ffff */
[----:B------:R-:W-:Y:S05]  /*25660*/  BRA `(.L_x_3113) ;  /* 0xffffffac00987947 */ /* 0x000fea000383ffff */
.L_x_2987:
        /* <DEDUP_REMOVED lines=8> */
.L_x_3115:
[----:B------:R-:W-:Y:S05]  /*256f0*/  BSYNC B0 ;  /* 0x0000000000007941 */ /* 0x000fea0003800000 */
.L_x_3114:
        /* <DEDUP_REMOVED lines=9> */
.L_x_3116:
[----:B------:R-:W-:Y:S02]  /*25790*/  IMAD.MOV.U32 R13, RZ, RZ, R0 ;  /* 0x000000ffff0d7224 */ /* 0x000fe400078e0000 */
[----:B------:R-:W-:Y:S02]  /*257a0*/  IMAD.MOV.U32 R12, RZ, RZ, 0x1 ;  /* 0x00000001ff0c7424 */ /* 0x000fe400078e00ff */
[----:B------:R-:W-:-:S07]  /*257b0*/  IMAD.MOV.U32 R3, RZ, RZ, R14 ;  /* 0x000000ffff037224 */ /* 0x000fce00078e000e */
[----:B------:R-:W-:Y:S05]  /*257c0*/  WARPSYNC.COLLECTIVE R15, `(.L_x_3117) ;  /* 0x000000000f087348 */ /* 0x000fea0003c00000 */
[----:B------:R0:W1:Y:S02]  /*257d0*/  SHFL.IDX P6, R14, R13, R12, R11 ;  /* 0x0000000c0d0e7389 */ /* 0x00006400000c000b */
[----:B01----:R-:W-:Y:S01]  /*257e0*/  ENDCOLLECTIVE ;  /* 0x000000000000791b */ /* 0x003fe20003800000 */
.L_x_3117:
        /* <DEDUP_REMOVED lines=17> */
.L_x_3118:
[----:B------:R-:W-:Y:S01]  /*25900*/  @P1 IMAD R8, R5, 0x2, R22 ;  /* 0x0000000205081824 */ /* 0x000fe200078e0216 */
[----:B------:R-:W-:Y:S01]  /*25910*/  MOV R13, R0 ;  /* 0x00000000000d7202 */ /* 0x000fe20000000f00 */
[----:B------:R-:W-:Y:S02]  /*25920*/  IMAD.MOV.U32 R12, RZ, RZ, 0x2 ;  /* 0x00000002ff0c7424 */ /* 0x000fe400078e00ff */
[----:B------:R-:W-:-:S07]  /*25930*/  IMAD.MOV.U32 R3, RZ, RZ, R14 ;  /* 0x000000ffff037224 */ /* 0x000fce00078e000e */
[----:B------:R-:W-:Y:S05]  /*25940*/  WARPSYNC.COLLECTIVE R15, `(.L_x_3119) ;  /* 0x000000000f087348 */ /* 0x000fea0003c00000 */
[----:B------:R0:W1:Y:S02]  /*25950*/  SHFL.IDX P6, R14, R13, R12, R11 ;  /* 0x0000000c0d0e7389 */ /* 0x00006400000c000b */
[----:B01----:R-:W-:Y:S01]  /*25960*/  ENDCOLLECTIVE ;  /* 0x000000000000791b */ /* 0x003fe20003800000 */
.L_x_3119:
        /* <DEDUP_REMOVED lines=17> */
.L_x_3120:
[----:B------:R-:W-:Y:S02]  /*25a80*/  @P1 IMAD R8, R5, 0x2, R22 ;  /* 0x0000000205081824 */ /* 0x000fe400078e0216 */
[----:B------:R-:W-:Y:S02]  /*25a90*/  IMAD.MOV.U32 R13, RZ, RZ, R0 ;  /* 0x000000ffff0d7224 */ /* 0x000fe400078e0000 */
[----:B------:R-:W-:Y:S02]  /*25aa0*/  IMAD.MOV.U32 R12, RZ, RZ, 0x3 ;  /* 0x00000003ff0c7424 */ /* 0x000fe400078e00ff */
[----:B------:R-:W-:-:S07]  /*25ab0*/  IMAD.MOV.U32 R3, RZ, RZ, R14 ;  /* 0x000000ffff037224 */ /* 0x000fce00078e000e */
[----:B------:R-:W-:Y:S05]  /*25ac0*/  WARPSYNC.COLLECTIVE R15, `(.L_x_3121) ;  /* 0x000000000f087348 */ /* 0x000fea0003c00000 */
[----:B------:R0:W1:Y:S02]  /*25ad0*/  SHFL.IDX P6, R14, R13, R12, R11 ;  /* 0x0000000c0d0e7389 */ /* 0x00006400000c000b */
[----:B01----:R-:W-:Y:S01]  /*25ae0*/  ENDCOLLECTIVE ;  /* 0x000000000000791b */ /* 0x003fe20003800000 */
.L_x_3121:
        /* <DEDUP_REMOVED lines=17> */
.L_x_3122:
[----:B------:R-:W-:Y:S02]  /*25c00*/  @P1 IMAD R8, R5, 0x2, R22 ;  /* 0x0000000205081824 */ /* 0x000fe400078e0216 */
[----:B------:R-:W-:Y:S01]  /*25c10*/  IMAD.MOV.U32 R13, RZ, RZ, R0 ;  /* 0x000000ffff0d7224 */ /* 0x000fe200078e0000 */
[----:B------:R-:W-:Y:S01]  /*25c20*/  MOV R12, 0x4 ;  /* 0x00000004000c7802 */ /* 0x000fe20000000f00 */
[----:B------:R-:W-:-:S07]  /*25c30*/  IMAD.MOV.U32 R3, RZ, RZ, R14 ;  /* 0x000000ffff037224 */ /* 0x000fce00078e000e */
[----:B------:R-:W-:Y:S05]  /*25c40*/  WARPSYNC.COLLECTIVE R15, `(.L_x_3123) ;  /* 0x000000000f087348 */ /* 0x000fea0003c00000 */
[----:B------:R0:W1:Y:S02]  /*25c50*/  SHFL.IDX P6, R14, R13, R12, R11 ;  /* 0x0000000c0d0e7389 */ /* 0x00006400000c000b */
[----:B01----:R-:W-:Y:S01]  /*25c60*/  ENDCOLLECTIVE ;  /* 0x000000000000791b */ /* 0x003fe20003800000 */
.L_x_3123:
        /* <DEDUP_REMOVED lines=17> */
.L_x_3124:
[----:B------:R-:W-:Y:S02]  /*25d80*/  @P1 IMAD R8, R5, 0x2, R22 ;  /* 0x0000000205081824 */ /* 0x000fe400078e0216 */
[----:B------:R-:W-:Y:S02]  /*25d90*/  IMAD.MOV.U32 R13, RZ, RZ, R0 ;  /* 0x000000ffff0d7224 */ /* 0x000fe400078e0000 */
[----:B------:R-:W-:Y:S02]  /*25da0*/  IMAD.MOV.U32 R12, RZ, RZ, 0x5 ;  /* 0x00000005ff0c7424 */ /* 0x000fe400078e00ff */
[----:B------:R-:W-:-:S07]  /*25db0*/  IMAD.MOV.U32 R3, RZ, RZ, R14 ;  /* 0x000000ffff037224 */ /* 0x000fce00078e000e */
[----:B------:R-:W-:Y:S05]  /*25dc0*/  WARPSYNC.COLLECTIVE R15, `(.L_x_3125) ;  /* 0x000000000f087348 */ /* 0x000fea0003c00000 */
[----:B------:R0:W1:Y:S02]  /*25dd0*/  SHFL.IDX P6, R14, R13, R12, R11 ;  /* 0x0000000c0d0e7389 */ /* 0x00006400000c000b */
[----:B01----:R-:W-:Y:S01]  /*25de0*/  ENDCOLLECTIVE ;  /* 0x000000000000791b */ /* 0x003fe20003800000 */
.L_x_3125:
        /* <DEDUP_REMOVED lines=10> */
.L_x_3126:
        /* <DEDUP_REMOVED lines=8> */
.L_x_2992:
[----:B------:R-:W-:Y:S02]  /*25f10*/  IMAD.MOV.U32 R13, RZ, RZ, R4 ;  /* 0x000000ffff0d7224 */ /* 0x000fe400078e0004 */
[----:B------:R-:W-:Y:S02]  /*25f20*/  IMAD.MOV.U32 R12, RZ, RZ, RZ ;  /* 0x000000ffff0c7224 */ /* 0x000fe400078e00ff */
[----:B------:R-:W-:Y:S02]  /*25f30*/  IMAD.MOV.U32 R11, RZ, RZ, 0x181f ;  /* 0x0000181fff0b7424 */ /* 0x000fe400078e00ff */
[----:B------:R-:W-:Y:S02]  /*25f40*/  IMAD.MOV.U32 R15, RZ, RZ, -0x1 ;  /* 0xffffffffff0f7424 */ /* 0x000fe400078e00ff */
[----:B-----5:R-:W-:Y:S02]  /*25f50*/  IMAD R5, R10, R7, RZ ;  /* 0x000000070a057224 */ /* 0x020fe400078e02ff */
[----:B------:R-:W-:-:S07]  /*25f60*/  IMAD R17, R17, 0x80, R9 ;  /* 0x0000008011117824 */ /* 0x000fce00078e0209 */
[----:B------:R-:W-:Y:S05]  /*25f70*/  WARPSYNC.COLLECTIVE R15, `(.L_x_3128) ;  /* 0x000000000f087348 */ /* 0x000fea0003c00000 */
[----:B------:R0:W1:Y:S02]  /*25f80*/  SHFL.IDX P6, R14, R13, R12, R11 ;  /* 0x0000000c0d0e7389 */ /* 0x00006400000c000b */
[----:B01----:R-:W-:Y:S01]  /*25f90*/  ENDCOLLECTIVE ;  /* 0x000000000000791b */ /* 0x003fe20003800000 */
.L_x_3128:
[----:B------:R-:W-:Y:S01]  /*25fa0*/  ISETP.GE.AND P1, PT, R17, R5, PT ;  /* 0x000000051100720c */ /* 0x000fe20003f26270 */
[----:B------:R-:W-:Y:S01]  /*25fb0*/  IMAD.MOV.U32 R13, RZ, RZ, R0 ;  /* 0x000000ffff0d7224 */ /* 0x000fe200078e0000 */
[----:B------:R-:W-:-:S11]  /*25fc0*/  MOV R2, R14 ;  /* 0x0000000e00027202 */ /* 0x000fd60000000f00 */
[----:B------:R-:W-:Y:S05]  /*25fd0*/  WARPSYNC.COLLECTIVE R15, `(.L_x_3129) ;  /* 0x000000000f087348 */ /* 0x000fea0003c00000 */
[----:B------:R0:W1:Y:S02]  /*25fe0*/  SHFL.IDX P6, R14, R13, R12, R11 ;  /* 0x0000000c0d0e7389 */ /* 0x00006400000c000b */
[----:B01----:R-:W-:Y:S01]  /*25ff0*/  ENDCOLLECTIVE ;  /* 0x000000000000791b */ /* 0x003fe20003800000 */
.L_x_3129:
[----:B------:R-:W-:Y:S02]  /*26000*/  IMAD.MOV.U32 R13, RZ, RZ, R4 ;  /* 0x000000ffff0d7224 */ /* 0x000fe400078e0004 */
[----:B------:R-:W-:Y:S02]  /*26010*/  IMAD.MOV.U32 R12, RZ, RZ, 0x1 ;  /* 0x00000001ff0c7424 */ /* 0x000fe400078e00ff */
[----:B------:R-:W-:-:S07]  /*26020*/  IMAD.MOV.U32 R3, RZ, RZ, R14 ;  /* 0x000000ffff037224 */ /* 0x000fce00078e000e */
[----:B------:R-:W-:Y:S05]  /*26030*/  WARPSYNC.COLLECTIVE R15, `(.L_x_3130) ;  /* 0x000000000f087348 */ /* 0x000fea0003c00000 */
[----:B------:R0:W1:Y:S02]  /*26040*/  SHFL.IDX P6, R14, R13, R12, R11 ;  /* 0x0000000c0d0e7389 */ /* 0x00006400000c000b */
[----:B01----:R-:W-:Y:S01]  /*26050*/  ENDCOLLECTIVE ;  /* 0x000000000000791b */ /* 0x003fe20003800000 */
.L_x_3130:
        /* <DEDUP_REMOVED lines=16> */
.L_x_3131:
[----:B------:R-:W-:Y:S02]  /*26160*/  IMAD.MOV.U32 R13, RZ, RZ, R4 ;  /* 0x000000ffff0d7224 */ /* 0x000fe400078e0004 */
[----:B------:R-:W-:Y:S02]  /*26170*/  IMAD.MOV.U32 R12, RZ, RZ, 0x2 ;  /* 0x00000002ff0c7424 */ /* 0x000fe400078e00ff */
[----:B------:R-:W-:-:S07]  /*26180*/  IMAD.MOV.U32 R3, RZ, RZ, R14 ;  /* 0x000000ffff037224 */ /* 0x000fce00078e000e */
[----:B------:R-:W-:Y:S05]  /*26190*/  WARPSYNC.COLLECTIVE R15, `(.L_x_3132) ;  /* 0x000000000f087348 */ /* 0x000fea0003c00000 */
[----:B------:R0:W1:Y:S02]  /*261a0*/  SHFL.IDX P6, R14, R13, R12, R11 ;  /* 0x0000000c0d0e7389 */ /* 0x00006400000c000b */
[----:B01----:R-:W-:Y:S01]  /*261b0*/  ENDCOLLECTIVE ;  /* 0x000000000000791b */ /* 0x003fe20003800000 */
.L_x_3132:
        /* <DEDUP_REMOVED lines=17> */
.L_x_3133:
[----:B------:R-:W-:Y:S02]  /*262d0*/  IMAD.MOV.U32 R13, RZ, RZ, R4 ;  /* 0x000000ffff0d7224 */ /* 0x000fe400078e0004 */
[----:B------:R-:W-:Y:S02]  /*262e0*/  IMAD.MOV.U32 R12, RZ, RZ, 0x3 ;  /* 0x00000003ff0c7424 */ /* 0x000fe400078e00ff */
[----:B------:R-:W-:-:S07]  /*262f0*/  IMAD.MOV.U32 R3, RZ, RZ, R14 ;  /* 0x000000ffff037224 */ /* 0x000fce00078e000e */
[----:B------:R-:W-:Y:S05]  /*26300*/  WARPSYNC.COLLECTIVE R15, `(.L_x_3134) ;  /* 0x000000000f087348 */ /* 0x000fea0003c00000 */
[----:B------:R0:W1:Y:S02]  /*26310*/  SHFL.IDX P6, R14, R13, R12, R11 ;  /* 0x0000000c0d0e7389 */ /* 0x00006400000c000b */
[----:B01----:R-:W-:Y:S01]  /*26320*/  ENDCOLLECTIVE ;  /* 0x000000000000791b */ /* 0x003fe20003800000 */
.L_x_3134:
        /* <DEDUP_REMOVED lines=17> */
.L_x_3135:
[----:B------:R-:W-:Y:S02]  /*26440*/  IMAD.MOV.U32 R13, RZ, RZ, R4 ;  /* 0x000000ffff0d7224 */ /* 0x000fe400078e0004 */
[----:B------:R-:W-:Y:S02]  /*26450*/  IMAD.MOV.U32 R12, RZ, RZ, 0x4 ;  /* 0x00000004ff0c7424 */ /* 0x000fe400078e00ff */
[----:B------:R-:W-:-:S07]  /*26460*/  IMAD.MOV.U32 R3, RZ, RZ, R14 ;  /* 0x000000ffff037224 */ /* 0x000fce00078e000e */
[----:B------:R-:W-:Y:S05]  /*26470*/  WARPSYNC.COLLECTIVE R15, `(.L_x_3136) ;  /* 0x000000000f087348 */ /* 0x000fea0003c00000 */
[----:B------:R0:W1:Y:S02]  /*26480*/  SHFL.IDX P6, R14, R13, R12, R11 ;  /* 0x0000000c0d0e7389 */ /* 0x00006400000c000b */
[----:B01----:R-:W-:Y:S01]  /*26490*/  ENDCOLLECTIVE ;  /* 0x000000000000791b */ /* 0x003fe20003800000 */
.L_x_3136:
        /* <DEDUP_REMOVED lines=17> */
.L_x_3137:
[----:B------:R-:W-:Y:S02]  /*265b0*/  IMAD.MOV.U32 R13, RZ, RZ, R4 ;  /* 0x000000ffff0d7224 */ /* 0x000fe400078e0004 */
[----:B------:R-:W-:Y:S02]  /*265c0*/  IMAD.MOV.U32 R12, RZ, RZ, 0x5 ;  /* 0x00000005ff0c7424 */ /* 0x000fe400078e00ff */
[----:B------:R-:W-:-:S07]  /*265d0*/  IMAD.MOV.U32 R3, RZ, RZ, R14 ;  /* 0x000000ffff037224 */ /* 0x000fce00078e000e */
[----:B------:R-:W-:Y:S05]  /*265e0*/  WARPSYNC.COLLECTIVE R15, `(.L_x_3138) ;  /* 0x000000000f087348 */ /* 0x000fea0003c00000 */
[----:B------:R0:W1:Y:S02]  /*265f0*/  SHFL.IDX P6, R14, R13, R12, R11 ;  /* 0x0000000c0d0e7389 */ /* 0x00006400000c000b */
[----:B01----:R-:W-:Y:S01]  /*26600*/  ENDCOLLECTIVE ;  /* 0x000000000000791b */ /* 0x003fe20003800000 */
.L_x_3138:
        /* <DEDUP_REMOVED lines=12> */
[----:B------:R-:W-:-:S02]  /*266d0*/  ISETP.GE.AND P1, PT, R6, R5, PT ;  /* 0x000000050600720c */ /* 0x000fc40003f26270 */
[----:B0-----:R-:W-:-:S11]  /*266e0*/  MOV R2, R14 ;  /* 0x0000000e00027202 */ /* 0x001fd60000000f00 */
[----:B------:R-:W-:Y:S05]  /*266f0*/  WARPSYNC.COLLECTIVE R15, `(.L_x_3139) ;  /* 0x000000000f087348 */ /* 0x000fea0003c00000 */
[----:B------:R0:W1:Y:S02]  /*26700*/  SHFL.IDX P6, R14, R13, R12, R11 ;  /* 0x0000000c0d0e7389 */ /* 0x00006400000c000b */
[----:B01----:R-:W-:Y:S01]  /*26710*/  ENDCOLLECTIVE ;  /* 0x000000000000791b */ /* 0x003fe20003800000 */
.L_x_3139:
[----:B------:R-:W-:Y:S02]  /*26720*/  IMAD.MOV.U32 R13, RZ, RZ, R4 ;  /* 0x000000ffff0d7224 */ /* 0x000fe400078e0004 */
[----:B------:R-:W-:Y:S02]  /*26730*/  IMAD.MOV.U32 R12, RZ, RZ, 0x6 ;  /* 0x00000006ff0c7424 */ /* 0x000fe400078e00ff */
[----:B------:R-:W-:-:S07]  /*26740*/  IMAD.MOV.U32 R3, RZ, RZ, R14 ;  /* 0x000000ffff037224 */ /* 0x000fce00078e000e */
[----:B------:R-:W-:Y:S05]  /*26750*/  WARPSYNC.COLLECTIVE R15, `(.L_x_3140) ;  /* 0x000000000f087348 */ /* 0x000fea0003c00000 */
[----:B------:R0:W1:Y:S02]  /*26760*/  SHFL.IDX P6, R14, R13, R12, R11 ;  /* 0x0000000c0d0e7389 */ /* 0x00006400000c000b */
[----:B01----:R-:W-:Y:S01]  /*26770*/  ENDCOLLECTIVE ;  /* 0x000000000000791b */ /* 0x003fe20003800000 */
.L_x_3140:
        /* <DEDUP_REMOVED lines=17> */
.L_x_3141:
[----:B------:R-:W-:Y:S01]  /*26890*/  MOV R13, R4 ;  /* 0x00000004000d7202 */ /* 0x000fe20000000f00 */
[----:B------:R-:W-:Y:S02]  /*268a0*/  IMAD.MOV.U32 R12, RZ, RZ, 0x7 ;  /* 0x00000007ff0c7424 */ /* 0x000fe400078e00ff */
[----:B------:R-:W-:-:S07]  /*268b0*/  IMAD.MOV.U32 R3, RZ, RZ, R14 ;  /* 0x000000ffff037224 */ /* 0x000fce00078e000e */
[----:B------:R-:W-:Y:S05]  /*268c0*/  WARPSYNC.COLLECTIVE R15, `(.L_x_3142) ;  /* 0x000000000f087348 */ /* 0x000fea0003c00000 */
[----:B------:R0:W1:Y:S02]  /*268d0*/  SHFL.IDX P6, R14, R13, R12, R11 ;  /* 0x0000000c0d0e7389 */ /* 0x00006400000c000b */
[----:B01----:R-:W-:Y:S01]  /*268e0*/  ENDCOLLECTIVE ;  /* 0x000000000000791b */ /* 0x003fe20003800000 */
.L_x_3142:
[----:B------:R-:W-:-:S05]  /*268f0*/  @!P1 LEA R6, P4, R8, R3, 0x1 ;  /* 0x0000000308069211 */ /* 0x000fca00078808ff */
[----:B------:R-:W-:Y:S02]  /*26900*/  @!P1 IMAD.X R7, RZ, RZ, R2, P4 ;  /* 0x000000ffff079224 */ /* 0x000fe400020e0602 */
[----:B------:R-:W-:Y:S02]  /*26910*/  @!P1 IMAD.MOV.U32 R2, RZ, RZ, R6 ;  /* 0x000000ffff029224 */ /* 0x000fe400078e0006 */
[----:B------:R-:W-:Y:S02]  /*26920*/  @!P1 IMAD.MOV.U32 R3, RZ, RZ, R7 ;  /* 0x000000ffff039224 */ /* 0x000fe400078e0007 */
[----:B------:R-:W-:-:S03]  /*26930*/  IMAD.MOV.U32 R13, RZ, RZ, R0 ;  /* 0x000000ffff0d7224 */ /* 0x000fc600078e0000 */
        /* <DEDUP_REMOVED lines=10> */
.L_x_3143:
[----:B------:R-:W-:Y:S05]  /*269e0*/  BRA `(.L_x_3144) ;  /* 0xffffffac00607947 */ /* 0x000fea000383ffff */
.L_x_2997:
[----:B0-----:R0:W1:Y:S02]  /*269f0*/  SYNCS.PHASECHK.TRANS64.TRYWAIT P0, [R22+URZ+0x2a820], R3 ;  /* 0x02a82003160075a7 */ /* 0x001064000800017f */
[----:B-1----:R-:W-:Y:S05]  /*26a00*/  @!P0 NANOSLEEP.SYNCS 0x989680 ;  /* 0x009896800000895d */ /* 0x002fea0003900000 */
[----:B------:R-:W1:Y:S02]  /*26a10*/  @!P0 SYNCS.PHASECHK.TRANS64 P0, [R22+URZ+0x2a820], R3 ;  /* 0x02a82003160085a7 */ /* 0x000e64000800007f */
[----:B-1----:R-:W-:Y:S05]  /*26a20*/  @!P0 BRA `(.L_x_2997) ;  /* 0xfffffffc00f08947 */ /* 0x002fea000383ffff */
[----:B------:R-:W-:Y:S05]  /*26a30*/  BRA `(.L_x_3145) ;  /* 0xffffffac00d07947 */ /* 0x000fea000383ffff */
.L_x_3002:
[----:B0-----:R0:W1:Y:S02]  /*26a40*/  SYNCS.PHASECHK.TRANS64.TRYWAIT P0, [R5+URZ+0x2a840], R0 ;  /* 0x02a84000050075a7 */ /* 0x001064000800017f */
[----:B-1----:R-:W-:Y:S05]  /*26a50*/  @!P0 NANOSLEEP.SYNCS 0x989680 ;  /* 0x009896800000895d */ /* 0x002fea0003900000 */
[----:B------:R-:W1:Y:S02]  /*26a60*/  @!P0 SYNCS.PHASECHK.TRANS64 P0, [R5+URZ+0x2a840], R0 ;  /* 0x02a84000050085a7 */ /* 0x000e64000800007f */
[----:B-1----:R-:W-:Y:S05]  /*26a70*/  @!P0 BRA `(.L_x_3002) ;  /* 0xfffffffc00f08947 */ /* 0x002fea000383ffff */
[----:B------:R-:W-:Y:S05]  /*26a80*/  BRA `(.L_x_3146) ;  /* 0xffffffb000987947 */ /* 0x000fea000383ffff */
.L_x_3003:
        /* <DEDUP_REMOVED lines=8> */
.L_x_3148:
[----:B------:R-:W-:Y:S05]  /*26b10*/  BSYNC B1 ;  /* 0x0000000000017941 */ /* 0x000fea0003800000 */
.L_x_3147:
        /* <DEDUP_REMOVED lines=10> */
.L_x_3149:
        /* <DEDUP_REMOVED lines=8> */
.L_x_3150:
        /* <DEDUP_REMOVED lines=14> */
.L_x_3151:
[----:B------:R-:W-:Y:S02]  /*26d20*/  IMAD.MOV.U32 R13, RZ, RZ, R8 ;  /* 0x000000ffff0d7224 */ /* 0x000fe400078e0008 */
[----:B------:R-:W-:Y:S02]  /*26d30*/  IMAD.MOV.U32 R12, RZ, RZ, 0x2 ;  /* 0x00000002ff0c7424 */ /* 0x000fe400078e00ff */
[----:B------:R-:W-:-:S07]  /*26d40*/  IMAD.MOV.U32 R2, RZ, RZ, R14 ;  /* 0x000000ffff027224 */ /* 0x000fce00078e000e */
[----:B------:R-:W-:Y:S05]  /*26d50*/  WARPSYNC.COLLECTIVE R15, `(.L_x_3152) ;  /* 0x000000000f087348 */ /* 0x000fea0003c00000 */
[----:B------:R0:W1:Y:S02]  /*26d60*/  SHFL.IDX P6, R14, R13, R12, R11 ;  /* 0x0000000c0d0e7389 */ /* 0x00006400000c000b */
[----:B01----:R-:W-:Y:S01]  /*26d70*/  ENDCOLLECTIVE ;  /* 0x000000000000791b */ /* 0x003fe20003800000 */
.L_x_3152:
        /* <DEDUP_REMOVED lines=13> */
.L_x_3153:
[----:B------:R-:W-:Y:S01]  /*26e50*/  MOV R13, R8 ;  /* 0x00000008000d7202 */ /* 0x000fe20000000f00 */
[----:B------:R-:W-:Y:S02]  /*26e60*/  IMAD.MOV.U32 R12, RZ, RZ, 0x3 ;  /* 0x00000003ff0c7424 */ /* 0x000fe400078e00ff */
[----:B------:R-:W-:-:S07]  /*26e70*/  IMAD.MOV.U32 R2, RZ, RZ, R14 ;  /* 0x000000ffff027224 */ /* 0x000fce00078e000e */
[----:B------:R-:W-:Y:S05]  /*26e80*/  WARPSYNC.COLLECTIVE R15, `(.L_x_3154) ;  /* 0x000000000f087348 */ /* 0x000fea0003c00000 */
[----:B------:R0:W1:Y:S02]  /*26e90*/  SHFL.IDX P6, R14, R13, R12, R11 ;  /* 0x0000000c0d0e7389 */ /* 0x00006400000c000b */
[----:B01----:R-:W-:Y:S01]  /*26ea0*/  ENDCOLLECTIVE ;  /* 0x000000000000791b */ /* 0x003fe20003800000 */
.L_x_3154:
        /* <DEDUP_REMOVED lines=13> */
.L_x_3155:
[----:B------:R-:W-:Y:S02]  /*26f80*/  IMAD.MOV.U32 R13, RZ, RZ, R8 ;  /* 0x000000ffff0d7224 */ /* 0x000fe400078e0008 */
[----:B------:R-:W-:Y:S02]  /*26f90*/  IMAD.MOV.U32 R12, RZ, RZ, 0x4 ;  /* 0x00000004ff0c7424 */ /* 0x000fe400078e00ff */
[----:B------:R-:W-:-:S07]  /*26fa0*/  IMAD.MOV.U32 R2, RZ, RZ, R14 ;  /* 0x000000ffff027224 */ /* 0x000fce00078e000e */
[----:B------:R-:W-:Y:S05]  /*26fb0*/  WARPSYNC.COLLECTIVE R15, `(.L_x_3156) ;  /* 0x000000000f087348 */ /* 0x000fea0003c00000 */
[----:B------:R0:W1:Y:S02]  /*26fc0*/  SHFL.IDX P6, R14, R13, R12, R11 ;  /* 0x0000000c0d0e7389 */ /* 0x00006400000c000b */
[----:B01----:R-:W-:Y:S01]  /*26fd0*/  ENDCOLLECTIVE ;  /* 0x000000000000791b */ /* 0x003fe20003800000 */
.L_x_3156:
        /* <DEDUP_REMOVED lines=13> */
.L_x_3157:
[----:B------:R-:W-:Y:S02]  /*270b0*/  IMAD.MOV.U32 R13, RZ, RZ, R8 ;  /* 0x000000ffff0d7224 */ /* 0x000fe400078e0008 */
[----:B------:R-:W-:Y:S02]  /*270c0*/  IMAD.MOV.U32 R12, RZ, RZ, 0x5 ;  /* 0x00000005ff0c7424 */ /* 0x000fe400078e00ff */
[----:B------:R-:W-:-:S07]  /*270d0*/  IMAD.MOV.U32 R2, RZ, RZ, R14 ;  /* 0x000000ffff027224 */ /* 0x000fce00078e000e */
[----:B------:R-:W-:Y:S05]  /*270e0*/  WARPSYNC.COLLECTIVE R15, `(.L_x_3158) ;  /* 0x000000000f087348 */ /* 0x000fea0003c00000 */
[----:B------:R0:W1:Y:S02]  /*270f0*/  SHFL.IDX P6, R14, R13, R12, R11 ;  /* 0x0000000c0d0e7389 */ /* 0x00006400000c000b */
[----:B01----:R-:W-:Y:S01]  /*27100*/  ENDCOLLECTIVE ;  /* 0x000000000000791b */ /* 0x003fe20003800000 */
.L_x_3158:
        /* <DEDUP_REMOVED lines=13> */
.L_x_3159:
[----:B------:R-:W-:Y:S01]  /*271e0*/  IMAD.MOV.U32 R2, RZ, RZ, R14 ;  /* 0x000000ffff027224 */ /* 0x000fe200078e000e */
[----:B------:R-:W-:Y:S06]  /*271f0*/  BRA `(.L_x_3160) ;  /* 0xffffffac00d07947 */ /* 0x000fec000383ffff */
.L_x_3008:
[----:B-1----:R1:W2:Y:S02]  /*27200*/  SYNCS.PHASECHK.TRANS64.TRYWAIT P0, [R5+URZ+0x2a860], R2 ;  /* 0x02a86002050075a7 */ /* 0x0022a4000800017f */
[----:B--2---:R-:W-:Y:S05]  /*27210*/  @!P0 NANOSLEEP.SYNCS 0x989680 ;  /* 0x009896800000895d */ /* 0x004fea0003900000 */
[----:B------:R-:W2:Y:S02]  /*27220*/  @!P0 SYNCS.PHASECHK.TRANS64 P0, [R5+URZ+0x2a860], R2 ;  /* 0x02a86002050085a7 */ /* 0x000ea4000800007f */
[----:B--2---:R-:W-:Y:S05]  /*27230*/  @!P0 BRA `(.L_x_3008) ;  /* 0xfffffffc00f08947 */ /* 0x004fea000383ffff */
[----:B------:R-:W-:Y:S05]  /*27240*/  BRA `(.L_x_3161) ;  /* 0xffffffb0002c7947 */ /* 0x000fea000383ffff */
.L_x_3009:
        /* <DEDUP_REMOVED lines=8> */
.L_x_3163:
[----:B------:R-:W-:Y:S05]  /*272d0*/  BSYNC B1 ;  /* 0x0000000000017941 */ /* 0x000fea0003800000 */
.L_x_3162:
        /* <DEDUP_REMOVED lines=9> */
.L_x_3164:
[----:B------:R-:W-:Y:S01]  /*27370*/  IMAD.MOV.U32 R13, RZ, RZ, R25 ;  /* 0x000000ffff0d7224 */ /* 0x000fe200078e0019 */
[----:B------:R-:W-:Y:S01]  /*27380*/  MOV R12, 0x1 ;  /* 0x00000001000c7802 */ /* 0x000fe20000000f00 */
[----:B------:R-:W-:-:S07]  /*27390*/  IMAD.MOV.U32 R2, RZ, RZ, R14 ;  /* 0x000000ffff027224 */ /* 0x000fce00078e000e */
[----:B------:R-:W-:Y:S05]  /*273a0*/  WARPSYNC.COLLECTIVE R15, `(.L_x_3165) ;  /* 0x000000000f087348 */ /* 0x000fea0003c00000 */
[----:B------:R0:W1:Y:S02]  /*273b0*/  SHFL.IDX P6, R14, R13, R12, R11 ;  /* 0x0000000c0d0e7389 */ /* 0x00006400000c000b */
[----:B01----:R-:W-:Y:S01]  /*273c0*/  ENDCOLLECTIVE ;  /* 0x000000000000791b */ /* 0x003fe20003800000 */
.L_x_3165:
        /* <DEDUP_REMOVED lines=15> */
.L_x_3166:
[----:B------:R-:W-:Y:S02]  /*274c0*/  IMAD.MOV.U32 R13, RZ, RZ, R25 ;  /* 0x000000ffff0d7224 */ /* 0x000fe400078e0019 */
[----:B------:R-:W-:Y:S02]  /*274d0*/  IMAD.MOV.U32 R12, RZ, RZ, 0x2 ;  /* 0x00000002ff0c7424 */ /* 0x000fe400078e00ff */
[----:B------:R-:W-:-:S07]  /*274e0*/  IMAD.MOV.U32 R2, RZ, RZ, R14 ;  /* 0x000000ffff027224 */ /* 0x000fce00078e000e */
[----:B------:R-:W-:Y:S05]  /*274f0*/  WARPSYNC.COLLECTIVE R15, `(.L_x_3167) ;  /* 0x000000000f087348 */ /* 0x000fea0003c00000 */
[----:B------:R0:W1:Y:S02]  /*27500*/  SHFL.IDX P6, R14, R13, R12, R11 ;  /* 0x0000000c0d0e7389 */ /* 0x00006400000c000b */
[----:B01----:R-:W-:Y:S01]  /*27510*/  ENDCOLLECTIVE ;  /* 0x000000000000791b */ /* 0x003fe20003800000 */
.L_x_3167:
        /* <DEDUP_REMOVED lines=14> */
.L_x_3168:
[----:B------:R-:W-:Y:S02]  /*27600*/  IMAD.MOV.U32 R13, RZ, RZ, R25 ;  /* 0x000000ffff0d7224 */ /* 0x000fe400078e0019 */
[----:B------:R-:W-:Y:S02]  /*27610*/  IMAD.MOV.U32 R12, RZ, RZ, 0x3 ;  /* 0x00000003ff0c7424 */ /* 0x000fe400078e00ff */
[----:B------:R-:W-:-:S07]  /*27620*/  IMAD.MOV.U32 R2, RZ, RZ, R14 ;  /* 0x000000ffff027224 */ /* 0x000fce00078e000e */
[----:B------:R-:W-:Y:S05]  /*27630*/  WARPSYNC.COLLECTIVE R15, `(.L_x_3169) ;  /* 0x000000000f087348 */ /* 0x000fea0003c00000 */
[----:B------:R0:W1:Y:S02]  /*27640*/  SHFL.IDX P6, R14, R13, R12, R11 ;  /* 0x0000000c0d0e7389 */ /* 0x00006400000c000b */
[----:B01----:R-:W-:Y:S01]  /*27650*/  ENDCOLLECTIVE ;  /* 0x000000000000791b */ /* 0x003fe20003800000 */
.L_x_3169:
        /* <DEDUP_REMOVED lines=14> */
.L_x_3170:
[----:B------:R-:W-:Y:S02]  /*27740*/  IMAD.MOV.U32 R13, RZ, RZ, R25 ;  /* 0x000000ffff0d7224 */ /* 0x000fe400078e0019 */
[----:B------:R-:W-:Y:S01]  /*27750*/  IMAD.MOV.U32 R12, RZ, RZ, 0x4 ;  /* 0x00000004ff0c7424 */ /* 0x000fe200078e00ff */
[----:B------:R-:W-:-:S07]  /*27760*/  MOV R2, R14 ;  /* 0x0000000e00027202 */ /* 0x000fce0000000f00 */
[----:B------:R-:W-:Y:S05]  /*27770*/  WARPSYNC.COLLECTIVE R15, `(.L_x_3171) ;  /* 0x000000000f087348 */ /* 0x000fea0003c00000 */
[----:B------:R0:W1:Y:S02]  /*27780*/  SHFL.IDX P6, R14, R13, R12, R11 ;  /* 0x0000000c0d0e7389 */ /* 0x00006400000c000b */
[----:B01----:R-:W-:Y:S01]  /*27790*/  ENDCOLLECTIVE ;  /* 0x000000000000791b */ /* 0x003fe20003800000 */
.L_x_3171:
        /* <DEDUP_REMOVED lines=14> */
.L_x_3172:
[----:B------:R-:W-:Y:S02]  /*27880*/  IMAD.MOV.U32 R13, RZ, RZ, R25 ;  /* 0x000000ffff0d7224 */ /* 0x000fe400078e0019 */
[----:B------:R-:W-:Y:S02]  /*27890*/  IMAD.MOV.U32 R12, RZ, RZ, 0x5 ;  /* 0x00000005ff0c7424 */ /* 0x000fe400078e00ff */
[----:B------:R-:W-:-:S07]  /*278a0*/  IMAD.MOV.U32 R2, RZ, RZ, R14 ;  /* 0x000000ffff027224 */ /* 0x000fce00078e000e */
[----:B------:R-:W-:Y:S05]  /*278b0*/  WARPSYNC.COLLECTIVE R15, `(.L_x_3173) ;  /* 0x000000000f087348 */ /* 0x000fea0003c00000 */
[----:B------:R0:W1:Y:S02]  /*278c0*/  SHFL.IDX P6, R14, R13, R12, R11 ;  /* 0x0000000c0d0e7389 */ /* 0x00006400000c000b */
[----:B01----:R-:W-:Y:S01]  /*278d0*/  ENDCOLLECTIVE ;  /* 0x000000000000791b */ /* 0x003fe20003800000 */
.L_x_3173:
        /* <DEDUP_REMOVED lines=13> */
.L_x_3174:
[----:B------:R-:W-:Y:S01]  /*279b0*/  @!PT LDS RZ, [RZ] ;  /* 0x00000000fffff984 */ /* 0x000fe20000000800 */
[----:B------:R-:W-:Y:S01]  /*279c0*/  @!PT LDS RZ, [RZ] ;  /* 0x00000000fffff984 */ /* 0x000fe20000000800 */
[----:B------:R-:W-:Y:S01]  /*279d0*/  @!PT LDS RZ, [RZ] ;  /* 0x00000000fffff984 */ /* 0x000fe20000000800 */
[----:B------:R0:W-:Y:S02]  /*279e0*/  LDGSTS.E.BYPASS.LTC128B.128 [R4+0x5400], desc[UR60][R2.64+0x80], !P2 ;  /* 0x0540008002047fae */ /* 0x0001e4000d101d7c */
[----:B0-----:R-:W-:Y:S01]  /*279f0*/  IMAD.MOV.U32 R2, RZ, RZ, R14 ;  /* 0x000000ffff027224 */ /* 0x001fe200078e000e */
[----:B------:R-:W-:Y:S06]  /*27a00*/  BRA `(.L_x_3175) ;  /* 0xffffffac001c7947 */ /* 0x000fec000383ffff */
.L_x_3017:
[----:B0-----:R0:W1:Y:S02]  /*27a10*/  SYNCS.PHASECHK.TRANS64.TRYWAIT P0, [R0+URZ+0x2a860], R3 ;  /* 0x02a86003000075a7 */ /* 0x001064000800017f */
[----:B-1----:R-:W-:Y:S05]  /*27a20*/  @!P0 NANOSLEEP.SYNCS 0x989680 ;  /* 0x009896800000895d */ /* 0x002fea0003900000 */
[----:B------:R-:W1:Y:S02]  /*27a30*/  @!P0 SYNCS.PHASECHK.TRANS64 P0, [R0+URZ+0x2a860], R3 ;  /* 0x02a86003000085a7 */ /* 0x000e64000800007f */
[----:B-1----:R-:W-:Y:S05]  /*27a40*/  @!P0 BRA `(.L_x_3017) ;  /* 0xfffffffc00f08947 */ /* 0x002fea000383ffff */
[----:B------:R-:W-:Y:S05]  /*27a50*/  BRA `(.L_x_3176) ;  /* 0xffffffb000387947 */ /* 0x000fea000383ffff */
.L_x_3018:
        /* <DEDUP_REMOVED lines=8> */
.L_x_3178:
[----:B------:R-:W-:Y:S05]  /*27ae0*/  BSYNC B0 ;  /* 0x0000000000007941 */ /* 0x000fea0003800000 */
.L_x_3177:
        /* <DEDUP_REMOVED lines=15> */
.L_x_3179:
        /* <DEDUP_REMOVED lines=9> */
.L_x_3180:
        /* <DEDUP_REMOVED lines=13> */
.L_x_3181:
[----:B------:R-:W-:Y:S02]  /*27d40*/  IMAD.MOV.U32 R13, RZ, RZ, R25 ;  /* 0x000000ffff0d7224 */ /* 0x000fe400078e0019 */
[----:B------:R-:W-:Y:S01]  /*27d50*/  IMAD.MOV.U32 R12, RZ, RZ, 0x2 ;  /* 0x00000002ff0c7424 */ /* 0x000fe200078e00ff */
[----:B------:R-:W-:-:S13]  /*27d60*/  IADD3 R2, P2, R14, R5, RZ ;  /* 0x000000050e027210 */ /* 0x000fda0007f5e0ff */
[----:B------:R-:W-:Y:S05]  /*27d70*/  WARPSYNC.COLLECTIVE R15, `(.L_x_3182) ;  /* 0x000000000f087348 */ /* 0x000fea0003c00000 */
[----:B------:R0:W1:Y:S02]  /*27d80*/  SHFL.IDX P6, R14, R13, R12, R11 ;  /* 0x0000000c0d0e7389 */ /* 0x00006400000c000b */
[----:B01----:R-:W-:Y:S01]  /*27d90*/  ENDCOLLECTIVE ;  /* 0x000000000000791b */ /* 0x003fe20003800000 */
.L_x_3182:
        /* <DEDUP_REMOVED lines=13> */
.L_x_3183:
[----:B------:R-:W-:Y:S02]  /*27e70*/  IMAD.MOV.U32 R13, RZ, RZ, R25 ;  /* 0x000000ffff0d7224 */ /* 0x000fe400078e0019 */
[----:B------:R-:W-:Y:S02]  /*27e80*/  IMAD.MOV.U32 R12, RZ, RZ, 0x3 ;  /* 0x00000003ff0c7424 */ /* 0x000fe400078e00ff */
[----:B------:R-:W-:-:S07]  /*27e90*/  IMAD.MOV.U32 R10, RZ, RZ, R14 ;  /* 0x000000ffff0a7224 */ /* 0x000fce00078e000e */
[----:B------:R-:W-:Y:S05]  /*27ea0*/  WARPSYNC.COLLECTIVE R15, `(.L_x_3184) ;  /* 0x000000000f087348 */ /* 0x000fea0003c00000 */
[----:B------:R0:W1:Y:S02]  /*27eb0*/  SHFL.IDX P6, R14, R13, R12, R11 ;  /* 0x0000000c0d0e7389 */ /* 0x00006400000c000b */
[----:B01----:R-:W-:Y:S01]  /*27ec0*/  ENDCOLLECTIVE ;  /* 0x000000000000791b */ /* 0x003fe20003800000 */
.L_x_3184:
        /* <DEDUP_REMOVED lines=14> */
.L_x_3185:
[----:B------:R-:W-:Y:S02]  /*27fb0*/  IMAD.MOV.U32 R13, RZ, RZ, R25 ;  /* 0x000000ffff0d7224 */ /* 0x000fe400078e0019 */
[----:B------:R-:W-:Y:S01]  /*27fc0*/  IMAD.MOV.U32 R12, RZ, RZ, 0x4 ;  /* 0x00000004ff0c7424 */ /* 0x000fe200078e00ff */
[----:B------:R-:W-:-:S13]  /*27fd0*/  IADD3 R2, P2, R14, R5, RZ ;  /* 0x000000050e027210 */ /* 0x000fda0007f5e0ff */
[----:B------:R-:W-:Y:S05]  /*27fe0*/  WARPSYNC.COLLECTIVE R15, `(.L_x_3186) ;  /* 0x000000000f087348 */ /* 0x000fea0003c00000 */
[----:B------:R0:W1:Y:S02]  /*27ff0*/  SHFL.IDX P6, R14, R13, R12, R11 ;  /* 0x0000000c0d0e7389 */ /* 0x00006400000c000b */
[----:B01----:R-:W-:Y:S01]  /*28000*/  ENDCOLLECTIVE ;  /* 0x000000000000791b */ /* 0x003fe20003800000 */
.L_x_3186:
[----:B------:R-:W-:-:S05]  /*28010*/  IMAD.X R3, RZ, RZ, R8, P2 ;  /* 0x000000ffff037224 */ /* 0x000fca00010e0608 */
[----:B------:R-:W-:Y:S01]  /*28020*/  @!PT LDS RZ, [RZ] ;  /* 0x00000000fffff984 */ /* 0x000fe20000000800 */
[----:B------:R-:W-:Y:S01]  /*28030*/  @!PT LDS RZ, [RZ] ;  /* 0x00000000fffff984 */ /* 0x000fe20000000800 */
[----:B------:R-:W-:Y:S01]  /*28040*/  @!PT LDS RZ, [RZ] ;  /* 0x00000000fffff984 */ /* 0x000fe20000000800 */
[----:B------:R0:W-:Y:S01]  /*28050*/  LDGSTS.E.BYPASS.LTC128B.128 [R4+0x1c00], desc[UR60][R2.64], !P3 ;  /* 0x01c0000002047fae */ /* 0x0001e2000d901d7c */
[----:B------:R-:W-:-:S03]  /*28060*/  ISETP.LT.OR P3, PT, R6, 0x41, P1 ;  /* 0x000000410600780c */ /* 0x000fc60000f61670 */
[----:B------:R0:W-:Y:S01]  /*28070*/  LDGSTS.E.BYPASS.LTC128B.128 [R4+0x4c00], desc[UR60][R2.64+0x80], !P4 ;  /* 0x04c0008002047fae */ /* 0x0001e2000e101d7c */
[----:B------:R-:W-:Y:S02]  /*28080*/  ISETP.LT.OR P4, PT, R6, 0x41, !P0 ;  /* 0x000000410600780c */ /* 0x000fe40004781670 */
[----:B------:R-:W-:Y:S01]  /*28090*/  MOV R13, R24 ;  /* 0x00000018000d7202 */ /* 0x000fe20000000f00 */
[----:B------:R-:W-:-:S10]  /*280a0*/  IMAD.MOV.U32 R7, RZ, RZ, R14 ;  /* 0x000000ffff077224 */ /* 0x000fd400078e000e */
[----:B0-----:R-:W-:Y:S05]  /*280b0*/  WARPSYNC.COLLECTIVE R15, `(.L_x_3187) ;  /* 0x000000000f087348 */ /* 0x001fea0003c00000 */
[----:B------:R1:W2:Y:S02]  /*280c0*/  SHFL.IDX P6, R14, R13, R12, R11 ;  /* 0x0000000c0d0e7389 */ /* 0x0002a400000c000b */
[----:B012---:R-:W-:Y:S01]  /*280d0*/  ENDCOLLECTIVE ;  /* 0x000000000000791b */ /* 0x007fe20003800000 */
.L_x_3187:
[----:B------:R-:W-:Y:S02]  /*280e0*/  IMAD.MOV.U32 R13, RZ, RZ, R25 ;  /* 0x000000ffff0d7224 */ /* 0x000fe400078e0019 */
[----:B------:R-:W-:Y:S02]  /*280f0*/  IMAD.MOV.U32 R12, RZ, RZ, 0x5 ;  /* 0x00000005ff0c7424 */ /* 0x000fe400078e00ff */
[----:B------:R-:W-:-:S07]  /*28100*/  IMAD.MOV.U32 R10, RZ, RZ, R14 ;  /* 0x000000ffff0a7224 */ /* 0x000fce00078e000e */
[----:B------:R-:W-:Y:S05]  /*28110*/  WARPSYNC.COLLECTIVE R15, `(.L_x_3188) ;  /* 0x000000000f087348 */ /* 0x000fea0003c00000 */
[----:B------:R0:W1:Y:S02]  /*28120*/  SHFL.IDX P6, R14, R13, R12, R11 ;  /* 0x0000000c0d0e7389 */ /* 0x00006400000c000b */
[----:B01----:R-:W-:Y:S01]  /*28130*/  ENDCOLLECTIVE ;  /* 0x000000000000791b */ /* 0x003fe20003800000 */
.L_x_3188:
        /* <DEDUP_REMOVED lines=12> */
.L_x_3189:
[----:B------:R-:W-:Y:S05]  /*28200*/  BRA `(.L_x_3190) ;  /* 0xffffffac00347947 */ /* 0x000fea000383ffff */
.L_x_3023:
        /* <DEDUP_REMOVED lines=8> */
.L_x_3192:
[----:B------:R-:W-:Y:S05]  /*28290*/  BSYNC B0 ;  /* 0x0000000000007941 */ /* 0x000fea0003800000 */
.L_x_3191:
[----:B------:R-:W-:Y:S01]  /*282a0*/  IMAD.MOV.U32 R13, RZ, RZ, R16 ;  /* 0x000000ffff0d7224 */ /* 0x000fe200078e0010 */
[----:B------:R-:W-:Y:S01]  /*282b0*/  MOV R15, 0xffffffff ;  /* 0xffffffff000f7802 */ /* 0x000fe20000000f00 */
[----:B------:R-:W-:Y:S02]  /*282c0*/  IMAD.MOV.U32 R12, RZ, RZ, 0x1 ;  /* 0x00000001ff0c7424 */ /* 0x000fe400078e00ff */
[----:B------:R-:W-:Y:S02]  /*282d0*/  IMAD.MOV.U32 R11, RZ, RZ, 0x1f ;  /* 0x0000001fff0b7424 */ /* 0x000fe400078e00ff */
[----:B------:R-:W-:Y:S02]  /*282e0*/  IMAD.IADD R5, R19, 0x1, R8 ;  /* 0x0000000113057824 */ /* 0x000fe400078e0208 */
[----:B------:R-:W-:-:S07]  /*282f0*/  IMAD.MOV.U32 R0, RZ, RZ, R14 ;  /* 0x000000ffff007224 */ /* 0x000fce00078e000e */
[----:B------:R-:W-:Y:S05]  /*28300*/  WARPSYNC.COLLECTIVE R15, `(.L_x_3193) ;  /* 0x000000000f087348 */ /* 0x000fea0003c00000 */
[----:B------:R0:W1:Y:S02]  /*28310*/  SHFL.IDX P6, R14, R13, R12, R11 ;  /* 0x0000000c0d0e7389 */ /* 0x00006400000c000b */
[----:B01----:R-:W-:Y:S01]  /*28320*/  ENDCOLLECTIVE ;  /* 0x000000000000791b */ /* 0x003fe20003800000 */
.L_x_3193:
        /* <DEDUP_REMOVED lines=18> */
.L_x_3194:
[----:B------:R-:W-:Y:S01]  /*28450*/  IMAD.MOV.U32 R12, RZ, RZ, 0x2 ;  /* 0x00000002ff0c7424 */ /* 0x000fe200078e00ff */
[----:B------:R-:W-:-:S05]  /*28460*/  SEL R6, R14, RZ, P1 ;  /* 0x000000ff0e067207 */ /* 0x000fca0000800000 */
[----:B------:R-:W-:-:S04]  /*28470*/  IMAD.IADD R6, R5, 0x1, R6 ;  /* 0x0000000105067824 */ /* 0x000fc800078e0206 */
[----:B------:R-:W-:-:S07]  /*28480*/  IMAD.MOV.U32 R13, RZ, RZ, R6 ;  /* 0x000000ffff0d7224 */ /* 0x000fce00078e0006 */
[----:B------:R-:W-:Y:S05]  /*28490*/  WARPSYNC.COLLECTIVE R15, `(.L_x_3195) ;  /* 0x000000000f087348 */ /* 0x000fea0003c00000 */
[----:B------:R0:W1:Y:S02]  /*284a0*/  SHFL.UP P6, R14, R13, R12, R11 ;  /* 0x0400000c0d0e7389 */ /* 0x00006400000c000b */
[----:B01----:R-:W-:Y:S01]  /*284b0*/  ENDCOLLECTIVE ;  /* 0x000000000000791b */ /* 0x003fe20003800000 */
.L_x_3195:
[----:B------:R-:W-:Y:S01]  /*284c0*/  IMAD.MOV.U32 R12, RZ, RZ, 0x4 ;  /* 0x00000004ff0c7424 */ /* 0x000fe200078e00ff */
[----:B------:R-:W-:-:S05]  /*284d0*/  SEL R7, R14, RZ, P2 ;  /* 0x000000ff0e077207 */ /* 0x000fca0001000000 */
[----:B------:R-:W-:-:S04]  /*284e0*/  IMAD.IADD R7, R6, 0x1, R7 ;  /* 0x0000000106077824 */ /* 0x000fc800078e0207 */
[----:B------:R-:W-:-:S07]  /*284f0*/  IMAD.MOV.U32 R13, RZ, RZ, R7 ;  /* 0x000000ffff0d7224 */ /* 0x000fce00078e0007 */
[----:B------:R-:W-:Y:S05]  /*28500*/  WARPSYNC.COLLECTIVE R15, `(.L_x_3196) ;  /* 0x000000000f087348 */ /* 0x000fea0003c00000 */
[----:B------:R0:W1:Y:S02]  /*28510*/  SHFL.UP P6, R14, R13, R12, R11 ;  /* 0x0400000c0d0e7389 */ /* 0x00006400000c000b */
[----:B01----:R-:W-:Y:S01]  /*28520*/  ENDCOLLECTIVE ;  /* 0x000000000000791b */ /* 0x003fe20003800000 */
.L_x_3196:
[----:B------:R-:W-:Y:S02]  /*28530*/  MOV R12, 0x8 ;  /* 0x00000008000c7802 */ /* 0x000fe40000000f00 */
[----:B------:R-:W-:-:S05]  /*28540*/  SEL R2, R14, RZ, P3 ;  /* 0x000000ff0e027207 */ /* 0x000fca0001800000 */
[----:B------:R-:W-:-:S04]  /*28550*/  IMAD.IADD R2, R7, 0x1, R2 ;  /* 0x0000000107027824 */ /* 0x000fc800078e0202 */
[----:B------:R-:W-:-:S07]  /*28560*/  IMAD.MOV.U32 R13, RZ, RZ, R2 ;  /* 0x000000ffff0d7224 */ /* 0x000fce00078e0002 */
[----:B------:R-:W-:Y:S05]  /*28570*/  WARPSYNC.COLLECTIVE R15, `(.L_x_3197) ;  /* 0x000000000f087348 */ /* 0x000fea0003c00000 */
[----:B------:R0:W1:Y:S02]  /*28580*/  SHFL.UP P6, R14, R13, R12, R11 ;  /* 0x0400000c0d0e7389 */ /* 0x00006400000c000b */
[----:B01----:R-:W-:Y:S01]  /*28590*/  ENDCOLLECTIVE ;  /* 0x000000000000791b */ /* 0x003fe20003800000 */
.L_x_3197:
[----:B------:R-:W-:Y:S01]  /*285a0*/  IMAD.MOV.U32 R12, RZ, RZ, 0x10 ;  /* 0x00000010ff0c7424 */ /* 0x000fe200078e00ff */
[----:B------:R-:W-:-:S05]  /*285b0*/  SEL R3, R14, RZ, P4 ;  /* 0x000000ff0e037207 */ /* 0x000fca0002000000 */
[----:B------:R-:W-:-:S04]  /*285c0*/  IMAD.IADD R3, R2, 0x1, R3 ;  /* 0x0000000102037824 */ /* 0x000fc800078e0203 */
[----:B------:R-:W-:-:S07]  /*285d0*/  IMAD.MOV.U32 R13, RZ, RZ, R3 ;  /* 0x000000ffff0d7224 */ /* 0x000fce00078e0003 */
[----:B------:R-:W-:Y:S05]  /*285e0*/  WARPSYNC.COLLECTIVE R15, `(.L_x_3198) ;  /* 0x000000000f087348 */ /* 0x000fea0003c00000 */
[----:B------:R0:W1:Y:S02]  /*285f0*/  SHFL.UP P6, R14, R13, R12, R11 ;  /* 0x0400000c0d0e7389 */ /* 0x00006400000c000b */
[----:B01----:R-:W-:Y:S01]  /*28600*/  ENDCOLLECTIVE ;  /* 0x000000000000791b */ /* 0x003fe20003800000 */
.L_x_3198:
        /* <DEDUP_REMOVED lines=8> */
.L_x_3199:
[----:B------:R-:W-:Y:S05]  /*28690*/  BRA `(.L_x_3200) ;  /* 0xffffffac003c7947 */ /* 0x000fea000383ffff */
.L_x_3028:
        /* <DEDUP_REMOVED lines=8> */
.L_x_3202:
[----:B------:R-:W-:Y:S05]  /*28720*/  BSYNC B0 ;  /* 0x0000000000007941 */ /* 0x000fea0003800000 */
.L_x_3201:
[----:B------:R-:W-:Y:S01]  /*28730*/  SEL R14, R14, RZ, P1 ;  /* 0x000000ff0e0e7207 */ /* 0x000fe20000800000 */
[----:B------:R-:W-:Y:S01]  /*28740*/  IMAD.MOV.U32 R12, RZ, RZ, 0x2 ;  /* 0x00000002ff0c7424 */ /* 0x000fe200078e00ff */
[----:B------:R-:W-:Y:S01]  /*28750*/  MOV R15, 0xffffffff ;  /* 0xffffffff000f7802 */ /* 0x000fe20000000f00 */
[----:B------:R-:W-:Y:S02]  /*28760*/  IMAD.MOV.U32 R11, RZ, RZ, RZ ;  /* 0x000000ffff0b7224 */ /* 0x000fe400078e00ff */
[----:B------:R-:W-:-:S07]  /*28770*/  IMAD.IADD R13, R5, 0x1, R14 ;  /* 0x00000001050d7824 */ /* 0x000fce00078e020e */
[----:B------:R-:W-:Y:S05]  /*28780*/  WARPSYNC.COLLECTIVE R15, `(.L_x_3203) ;  /* 0x000000000f087348 */ /* 0x000fea0003c00000 */
[----:B------:R0:W1:Y:S02]  /*28790*/  SHFL.UP P6, R14, R13, R12, R11 ;  /* 0x0400000c0d0e7389 */ /* 0x00006400000c000b */
[----:B01----:R-:W-:Y:S01]  /*287a0*/  ENDCOLLECTIVE ;  /* 0x000000000000791b */ /* 0x003fe20003800000 */
.L_x_3203:
[----:B------:R-:W-:Y:S01]  /*287b0*/  IMAD.MOV.U32 R12, RZ, RZ, 0x4 ;  /* 0x00000004ff0c7424 */ /* 0x000fe200078e00ff */
[----:B------:R-:W-:-:S05]  /*287c0*/  SEL R2, R14, RZ, P2 ;  /* 0x000000ff0e027207 */ /* 0x000fca0001000000 */
[----:B------:R-:W-:-:S04]  /*287d0*/  IMAD.IADD R2, R13, 0x1, R2 ;  /* 0x000000010d027824 */ /* 0x000fc800078e0202 */
[----:B------:R-:W-:-:S07]  /*287e0*/  IMAD.MOV.U32 R13, RZ, RZ, R2 ;  /* 0x000000ffff0d7224 */ /* 0x000fce00078e0002 */
[----:B------:R-:W-:Y:S05]  /*287f0*/  WARPSYNC.COLLECTIVE R15, `(.L_x_3204) ;  /* 0x000000000f087348 */ /* 0x000fea0003c00000 */
[----:B------:R0:W1:Y:S02]  /*28800*/  SHFL.UP P6, R14, R13, R12, R11 ;  /* 0x0400000c0d0e7389 */ /* 0x00006400000c000b */
[----:B01----:R-:W-:Y:S01]  /*28810*/  ENDCOLLECTIVE ;  /* 0x000000000000791b */ /* 0x003fe20003800000 */
.L_x_3204:
[----:B------:R-:W-:Y:S01]  /*28820*/  IMAD.MOV.U32 R12, RZ, RZ, 0x8 ;  /* 0x00000008ff0c7424 */ /* 0x000fe200078e00ff */
[----:B------:R-:W-:-:S05]  /*28830*/  SEL R3, R14, RZ, P3 ;  /* 0x000000ff0e037207 */ /* 0x000fca0001800000 */
[----:B------:R-:W-:-:S04]  /*28840*/  IMAD.IADD R3, R2, 0x1, R3 ;  /* 0x0000000102037824 */ /* 0x000fc800078e0203 */
[----:B------:R-:W-:-:S07]  /*28850*/  IMAD.MOV.U32 R13, RZ, RZ, R3 ;  /* 0x000000ffff0d7224 */ /* 0x000fce00078e0003 */
[----:B------:R-:W-:Y:S05]  /*28860*/  WARPSYNC.COLLECTIVE R15, `(.L_x_3205) ;  /* 0x000000000f087348 */ /* 0x000fea0003c00000 */
[----:B------:R0:W1:Y:S02]  /*28870*/  SHFL.UP P6, R14, R13, R12, R11 ;  /* 0x0400000c0d0e7389 */ /* 0x00006400000c000b */
[----:B01----:R-:W-:Y:S01]  /*28880*/  ENDCOLLECTIVE ;  /* 0x000000000000791b */ /* 0x003fe20003800000 */
.L_x_3205:
[----:B------:R-:W-:Y:S01]  /*28890*/  IMAD.MOV.U32 R12, RZ, RZ, 0x10 ;  /* 0x00000010ff0c7424 */ /* 0x000fe200078e00ff */
[----:B------:R-:W-:-:S05]  /*288a0*/  SEL R4, R14, RZ, P4 ;  /* 0x000000ff0e047207 */ /* 0x000fca0002000000 */
[----:B------:R-:W-:-:S04]  /*288b0*/  IMAD.IADD R4, R3, 0x1, R4 ;  /* 0x0000000103047824 */ /* 0x000fc800078e0204 */
[----:B------:R-:W-:-:S07]  /*288c0*/  IMAD.MOV.U32 R13, RZ, RZ, R4 ;  /* 0x000000ffff0d7224 */ /* 0x000fce00078e0004 */
[----:B------:R-:W-:Y:S05]  /*288d0*/  WARPSYNC.COLLECTIVE R15, `(.L_x_3206) ;  /* 0x000000000f087348 */ /* 0x000fea0003c00000 */
[----:B------:R0:W1:Y:S02]  /*288e0*/  SHFL.UP P6, R14, R13, R12, R11 ;  /* 0x0400000c0d0e7389 */ /* 0x00006400000c000b */
[----:B01----:R-:W-:Y:S01]  /*288f0*/  ENDCOLLECTIVE ;  /* 0x000000000000791b */ /* 0x003fe20003800000 */
.L_x_3206:
        /* <DEDUP_REMOVED lines=8> */
.L_x_3207:
[----:B------:R-:W-:Y:S05]  /*28980*/  BRA `(.L_x_3208) ;  /* 0xffffffac001c7947 */ /* 0x000fea000383ffff */
.L_x_3030:
[----:B------:R-:W-:Y:S01]  /*28990*/  BSSY B0, `(.L_x_3209) ;  /* 0x0000006000007945 */ /* 0x000fe20003800000 */
[----:B------:R-:W-:Y:S01]  /*289a0*/  PLOP3.LUT P6, PT, P6, PT, PT, 0x8, 0x0 ;  /* 0x000000000000781c */ /* 0x000fe200037ce170 */
[----:B------:R-:W-:-:S12]  /*289b0*/  IMAD.MOV.U32 R15, RZ, RZ, -0x1 ;  /* 0xffffffffff0f7424 */ /* 0x000fd800078e00ff */
[----:B01----:R-:W-:Y:S05]  /*289c0*/  WARPSYNC.COLLECTIVE R15, `(.L_x_3210) ;  /* 0x000000000f087348 */ /* 0x003fea0003c00000 */
[----:B------:R-:W-:Y:S01]  /*289d0*/  VOTE.ANY R14, PT, P6 ;  /* 0x00000000000e7806 */ /* 0x000fe200030e0100 */
[----:B01----:R-:W-:Y:S06]  /*289e0*/  ENDCOLLECTIVE ;  /* 0x000000000000791b */ /* 0x003fec0003800000 */
.L_x_3210:
[----:B------:R-:W-:Y:S05]  /*289f0*/  BSYNC B0 ;  /* 0x0000000000007941 */ /* 0x000fea0003800000 */
.L_x_3209:
[----:B------:R-:W-:Y:S01]  /*28a00*/  MOV R3, R14 ;  /* 0x0000000e00037202 */ /* 0x000fe20000000f00 */
[----:B------:R-:W-:Y:S02]  /*28a10*/  IMAD.MOV.U32 R13, RZ, RZ, R5 ;  /* 0x000000ffff0d7224 */ /* 0x000fe400078e0005 */
[----:B------:R-:W-:Y:S01]  /*28a20*/  IMAD.MOV.U32 R11, RZ, RZ, 0x1f ;  /* 0x0000001fff0b7424 */ /* 0x000fe200078e00ff */
[----:B------:R-:W0:Y:S01]  /*28a30*/  POPC R4, R3 ;  /* 0x0000000300047309 */ /* 0x000e220000000000 */
[----:B------:R-:W-:Y:S02]  /*28a40*/  IMAD.MOV.U32 R15, RZ, RZ, -0x1 ;  /* 0xffffffffff0f7424 */ /* 0x000fe400078e00ff */
[----:B0-----:R-:W-:-:S07]  /*28a50*/  IMAD.MOV.U32 R12, RZ, RZ, R4 ;  /* 0x000000ffff0c7224 */ /* 0x001fce00078e0004 */
[----:B------:R-:W-:Y:S05]  /*28a60*/  WARPSYNC.COLLECTIVE R15, `(.L_x_3211) ;  /* 0x000000000f087348 */ /* 0x000fea0003c00000 */
[----:B------:R0:W1:Y:S02]  /*28a70*/  SHFL.IDX P6, R14, R13, R12, R11 ;  /* 0x0000000c0d0e7389 */ /* 0x00006400000c000b */
[----:B01----:R-:W-:Y:S01]  /*28a80*/  ENDCOLLECTIVE ;  /* 0x000000000000791b */ /* 0x003fe20003800000 */
.L_x_3211:
[----:B------:R-:W-:Y:S01]  /*28a90*/  IMAD.MOV.U32 R5, RZ, RZ, R14 ;  /* 0x000000ffff057224 */ /* 0x000fe200078e000e */
[----:B------:R-:W-:Y:S06]  /*28aa0*/  BRA `(.L_x_3212) ;  /* 0xffffffac000c7947 */ /* 0x000fec000383ffff */
.L_x_3032:
[----:B------:R-:W-:Y:S01]  /*28ab0*/  BSSY B0, `(.L_x_3213) ;  /* 0x0000007000007945 */ /* 0x000fe20003800000 */
[----:B------:R-:W-:Y:S02]  /*28ac0*/  IMAD.MOV.U32 R13, RZ, RZ, R2 ;  /* 0x000000ffff0d7224 */ /* 0x000fe400078e0002 */
[----:B------:R-:W-:Y:S02]  /*28ad0*/  IMAD.MOV.U32 R11, RZ, RZ, 0x1f ;  /* 0x0000001fff0b7424 */ /* 0x000fe400078e00ff */
[----:B------:R-:W-:-:S07]  /*28ae0*/  IMAD.MOV.U32 R15, RZ, RZ, -0x1 ;  /* 0xffffffffff0f7424 */ /* 0x000fce00078e00ff */
[----:B0123--:R-:W-:Y:S05]  /*28af0*/  WARPSYNC.COLLECTIVE R15, `(.L_x_3214) ;  /* 0x000000000f087348 */ /* 0x00ffea0003c00000 */
[----:B------:R4:W0:Y:S02]  /*28b00*/  SHFL.IDX P6, R14, R13, R12, R11 ;  /* 0x0000000c0d0e7389 */ /* 0x00082400000c000b */
[----:B01234-:R-:W-:Y:S01]  /*28b10*/  ENDCOLLECTIVE ;  /* 0x000000000000791b */ /* 0x01ffe20003800000 */
.L_x_3214:
[----:B------:R-:W-:Y:S05]  /*28b20*/  BSYNC B0 ;  /* 0x0000000000007941 */ /* 0x000fea0003800000 */
.L_x_3213:
[----:B------:R-:W-:Y:S05]  /*28b30*/  BRA `(.L_x_3031) ;  /* 0xffffffac00047947 */ /* 0x000fea000383ffff */
.L_x_3036:
[----:B0-----:R0:W3:Y:S02]  /*28b40*/  SYNCS.PHASECHK.TRANS64.TRYWAIT P0, [R5+URZ+0x2a820], R0 ;  /* 0x02a82000050075a7 */ /* 0x0010e4000800017f */
[----:B---3--:R-:W-:Y:S05]  /*28b50*/  @!P0 NANOSLEEP.SYNCS 0x989680 ;  /* 0x009896800000895d */ /* 0x008fea0003900000 */
[----:B------:R-:W3:Y:S02]  /*28b60*/  @!P0 SYNCS.PHASECHK.TRANS64 P0, [R5+URZ+0x2a820], R0 ;  /* 0x02a82000050085a7 */ /* 0x000ee4000800007f */
[----:B---3--:R-:W-:Y:S05]  /*28b70*/  @!P0 BRA `(.L_x_3036) ;  /* 0xfffffffc00f08947 */ /* 0x008fea000383ffff */
[----:B------:R-:W-:Y:S05]  /*28b80*/  BRA `(.L_x_3215) ;  /* 0xffffffb0007c7947 */ /* 0x000fea000383ffff */
.L_x_3037:
        /* <DEDUP_REMOVED lines=11> */
.L_x_3217:
[----:B------:R-:W-:Y:S05]  /*28c40*/  BSYNC B0 ;  /* 0x0000000000007941 */ /* 0x000fea0003800000 */
.L_x_3216:
[----:B------:R-:W-:Y:S05]  /*28c50*/  BRA `(.L_x_3218) ;  /* 0xffffffb000647947 */ /* 0x000fea000383ffff */
.L_x_3038:
[----:B------:R-:W-:Y:S01]  /*28c60*/  BSSY B0, `(.L_x_3219) ;  /* 0x0000006000007945 */ /* 0x000fe20003800000 */
[----:B------:R-:W-:-:S07]  /*28c70*/  IMAD.MOV.U32 R15, RZ, RZ, -0x1 ;  /* 0xffffffffff0f7424 */ /* 0x000fce00078e00ff */
[----:B012---:R-:W-:Y:S05]  /*28c80*/  WARPSYNC.COLLECTIVE R15, `(.L_x_3220) ;  /* 0x000000000f0c7348 */ /* 0x007fea0003c00000 */
[----:B------:R-:W-:Y:S02]  /*28c90*/  ELECT P6, UR62, PT ;  /* 0x00000000003e782f */ /* 0x000fe400038c0000 */
[----:B------:R-:W-:Y:S01]  /*28ca0*/  MOV R14, UR62 ;  /* 0x0000003e000e7c02 */ /* 0x000fe20008000f00 */
[----:B012---:R-:W-:Y:S10]  /*28cb0*/  ENDCOLLECTIVE ;  /* 0x000000000000791b */ /* 0x007ff40003800000 */
.L_x_3220:
[----:B------:R-:W-:Y:S05]  /*28cc0*/  BSYNC B0 ;  /* 0x0000000000007941 */ /* 0x000fea0003800000 */
.L_x_3219:
[----:B------:R-:W-:Y:S05]  /*28cd0*/  BRA `(.L_x_3221) ;  /* 0xffffffb000587947 */ /* 0x000fea000383ffff */
.L_x_3040:
[----:B0-----:R0:W3:Y:S02]  /*28ce0*/  SYNCS.PHASECHK.TRANS64.TRYWAIT P1, [R3+URZ+0x2a840], R2 ;  /* 0x02a84002030075a7 */ /* 0x0010e4000802017f */
[----:B---3--:R-:W-:Y:S05]  /*28cf0*/  @!P1 NANOSLEEP.SYNCS 0x989680 ;  /* 0x009896800000995d */ /* 0x008fea0003900000 */
[----:B------:R-:W3:Y:S02]  /*28d00*/  @!P1 SYNCS.PHASECHK.TRANS64 P1, [R3+URZ+0x2a840], R2 ;  /* 0x02a84002030095a7 */ /* 0x000ee4000802007f */
[----:B---3--:R-:W-:Y:S05]  /*28d10*/  @!P1 BRA `(.L_x_3040) ;  /* 0xfffffffc00f09947 */ /* 0x008fea000383ffff */
[----:B------:R-:W-:Y:S05]  /*28d20*/  BRA `(.L_x_3222) ;  /* 0xffffffb000807947 */ /* 0x000fea000383ffff */
.L_x_3042:
[----:B---3--:R3:W4:Y:S02]  /*28d30*/  SYNCS.PHASECHK.TRANS64.TRYWAIT P1, [R5+URZ+0x2a840], R0 ;  /* 0x02a84000050075a7 */ /* 0x008724000802017f */
[----:B----4-:R-:W-:Y:S05]  /*28d40*/  @!P1 NANOSLEEP.SYNCS 0x989680 ;  /* 0x009896800000995d */ /* 0x010fea0003900000 */
[----:B------:R-:W4:Y:S02]  /*28d50*/  @!P1 SYNCS.PHASECHK.TRANS64 P1, [R5+URZ+0x2a840], R0 ;  /* 0x02a84000050095a7 */ /* 0x000f24000802007f */
[----:B----4-:R-:W-:Y:S05]  /*28d60*/  @!P1 BRA `(.L_x_3042) ;  /* 0xfffffffc00f09947 */ /* 0x010fea000383ffff */
[----:B------:R-:W-:Y:S05]  /*28d70*/  BRA `(.L_x_3223) ;  /* 0xffffffb0008c7947 */ /* 0x000fea000383ffff */
.L_x_3044:
[----:B----4-:R4:W0:Y:S02]  /*28d80*/  SYNCS.PHASECHK.TRANS64.TRYWAIT P1, [R3+URZ+0x2a860], R2 ;  /* 0x02a86002030075a7 */ /* 0x010824000802017f */
[----:B0-----:R-:W-:Y:S05]  /*28d90*/  @!P1 NANOSLEEP.SYNCS 0x989680 ;  /* 0x009896800000995d */ /* 0x001fea0003900000 */
[----:B------:R-:W0:Y:S02]  /*28da0*/  @!P1 SYNCS.PHASECHK.TRANS64 P1, [R3+URZ+0x2a860], R2 ;  /* 0x02a86002030095a7 */ /* 0x000e24000802007f */
[----:B0-----:R-:W-:Y:S05]  /*28db0*/  @!P1 BRA `(.L_x_3044) ;  /* 0xfffffffc00f09947 */ /* 0x001fea000383ffff */
[----:B------:R-:W-:Y:S05]  /*28dc0*/  BRA `(.L_x_3224) ;  /* 0xffffffb000887947 */ /* 0x000fea000383ffff */
.L_x_3225:
        /* <DEDUP_REMOVED lines=11> */
.L_x_15641:


//--------------------- .text._ZN7cutlass13device_kernelIN5flash11enable_sm90INS1_16FlashAttnFwdSm90INS1_25CollectiveMainloopFwdSm90ILi2EN4cute5tupleIJNS5_1CILi1EEES8_S8_EEENS6_IJNS7_ILi64EEESA_SA_EEELi512ENS_10bfloat16_tEfNS_4arch4Sm90ELb0ELb0ELb1ELb0ELb1ELb0ELb0ELb0ELb0ELb1ELb0ELb0EEENS1_21CollectiveEpilogueFwdINS6_IJSA_NS7_ILi512EEESA_EEES9_SC_SE_Li256ELb0ELb1ELb0ELb0EEENS1_29StaticPersistentTileSchedulerILb0EEEEEEEEEvNT_6ParamsE --------------------------
	.section	.text._ZN7cutlass13device_kernelIN5flash11enable_sm90INS1_16FlashAttnFwdSm90INS1_25CollectiveMainloopFwdSm90ILi2EN4cute5tupleIJNS5_1CILi1EEES8_S8_EEENS6_IJNS7_ILi64EEESA_SA_EEELi512ENS_10bfloat16_tEfNS_4arch4Sm90ELb0ELb0ELb1ELb0ELb1ELb0ELb0ELb0ELb0ELb1ELb0ELb0EEENS1_21CollectiveEpilogueFwdINS6_IJSA_NS7_ILi512EEESA_EEES9_SC_SE_Li256ELb0ELb1ELb0ELb0EEENS1_29StaticPersistentTileSchedulerILb0EEEEEEEEEvNT_6ParamsE,"ax",@progbits
	.align	128
.text._ZN7cutlass13device_kernelIN5flash11enable_sm90INS1_16FlashAttnFwdSm90INS1_25CollectiveMainloopFwdSm90ILi2EN4cute5tupleIJNS5_1CILi1EEES8_S8_EEENS6_IJNS7_ILi64EEESA_SA_EEELi512ENS_10bfloat16_tEfNS_4arch4Sm90ELb0ELb0ELb1ELb0ELb1ELb0ELb0ELb0ELb0ELb1ELb0ELb0EEENS1_21CollectiveEpilogueFwdINS6_IJSA_NS7_ILi512EEESA_EEES9_SC_SE_Li256ELb0ELb1ELb0ELb0EEENS1_29StaticPersistentTileSchedulerILb0EEEEEEEEEvNT_6ParamsE:
        .type           _ZN7cutlass13device_kernelIN5flash11enable_sm90INS1_16FlashAttnFwdSm90INS1_25CollectiveMainloopFwdSm90ILi2EN4cute5tupleIJNS5_1CILi1EEES8_S8_EEENS6_IJNS7_ILi64EEESA_SA_EEELi512ENS_10bfloat16_tEfNS_4arch4Sm90ELb0ELb0ELb1ELb0ELb1ELb0ELb0ELb0ELb0ELb1ELb0ELb0EEENS1_21CollectiveEpilogueFwdINS6_IJSA_NS7_ILi512EEESA_EEES9_SC_SE_Li256ELb0ELb1ELb0ELb0EEENS1_29StaticPersistentTileSchedulerILb0EEEEEEEEEvNT_6ParamsE,@function
        .size           _ZN7cutlass13device_kernelIN5flash11enable_sm90INS1_16FlashAttnFwdSm90INS1_25CollectiveMainloopFwdSm90ILi2EN4cute5tupleIJNS5_1CILi1EEES8_S8_EEENS6_IJNS7_ILi64EEESA_SA_EEELi512ENS_10bfloat16_tEfNS_4arch4Sm90ELb0ELb0ELb1ELb0ELb1ELb0ELb0ELb0ELb0ELb1ELb0ELb0EEENS1_21CollectiveEpilogueFwdINS6_IJSA_NS7_ILi512EEESA_EEES9_SC_SE_Li256ELb0ELb1ELb0ELb0EEENS1_29StaticPersistentTileSchedulerILb0EEEEEEEEEvNT_6ParamsE,(.L_x_15642 - _ZN7cutlass13device_kernelIN5flash11enable_sm90INS1_16FlashAttnFwdSm90INS1_25CollectiveMainloopFwdSm90ILi2EN4cute5tupleIJNS5_1CILi1EEES8_S8_EEENS6_IJNS7_ILi64EEESA_SA_EEELi512ENS_10bfloat16_tEfNS_4arch4Sm90ELb0ELb0ELb1ELb0ELb1ELb0ELb0ELb0ELb0ELb1ELb0ELb0EEENS1_21CollectiveEpilogueFwdINS6_IJSA_NS7_ILi512EEESA_EEES9_SC_SE_Li256ELb0ELb1ELb0ELb0EEENS1_29StaticPersistentTileSchedulerILb0EEEEEEEEEvNT_6ParamsE)
        .other          _ZN7cutlass13device_kernelIN5flash11enable_sm90INS1_16FlashAttnFwdSm90INS1_25CollectiveMainloopFwdSm90ILi2EN4cute5tupleIJNS5_1CILi1EEES8_S8_EEENS6_IJNS7_ILi64EEESA_SA_EEELi512ENS_10bfloat16_tEfNS_4arch4Sm90ELb0ELb0ELb1ELb0ELb1ELb0ELb0ELb0ELb0ELb1ELb0ELb0EEENS1_21CollectiveEpilogueFwdINS6_IJSA_NS7_ILi512EEESA_EEES9_SC_SE_Li256ELb0ELb1ELb0ELb0EEENS1_29StaticPersistentTileSchedulerILb0EEEEEEEEEvNT_6ParamsE,@"STO_CUDA_ENTRY STV_DEFAULT"
_ZN7cutlass13device_kernelIN5flash11enable_sm90INS1_16FlashAttnFwdSm90INS1_25CollectiveMainloopFwdSm90ILi2EN4cute5tupleIJNS5_1CILi1EEES8_S8_EEENS6_IJNS7_ILi64EEESA_SA_EEELi512ENS_10bfloat16_tEfNS_4arch4Sm90ELb0ELb0ELb1ELb0ELb1ELb0ELb0ELb0ELb0ELb1ELb0ELb0EEENS1_21CollectiveEpilogueFwdINS6_IJSA_NS7_ILi512EEESA_EEES9_SC_SE_Li256ELb0ELb1ELb0ELb0EEENS1_29StaticPersistentTileSchedulerILb0EEEEEEEEEvNT_6ParamsE:
        /* <DEDUP_REMOVED lines=36> */
[----:B0-----:R0:W1:Y:S01]  /*0240*/  SYNCS.EXCH.64 URZ, [UR6+0x28c30], UR4 ;  /* 0x028c3004063f75b2 */ /* 0x0010620008000100 */
[----:B------:R0:W4:Y:S01]  /*0250*/  SYNCS.EXCH.64 URZ, [UR6+0x28c40], UR4 ;  /* 0x028c4004063f75b2 */ /* 0x0001220008000100 */
[----:B------:R0:W0:Y:S01]  /*0260*/  SYNCS.EXCH.64 URZ, [UR6+0x28c38], UR4 ;  /* 0x028c3804063f75b2 */ /* 0x0000220008000100 */
[----:B------:R0:W0:Y:S01]  /*0270*/  SYNCS.EXCH.64 URZ, [UR6+0x28c48], UR4 ;  /* 0x028c4804063f75b2 */ /* 0x0000220008000100 */
[----:B------:R-:W-:Y:S01]  /*0280*/  NOP ;  /* 0x0000000000007918 */ /* 0x000fe20000000000 */
.L_x_3226:
        /* <DEDUP_REMOVED lines=22> */
.L_x_3227:
        /* <DEDUP_REMOVED lines=18> */
.L_x_3228:
        /* <DEDUP_REMOVED lines=22> */
.L_x_3229:
        /* <DEDUP_REMOVED lines=23> */
.L_x_3230:
        /* <DEDUP_REMOVED lines=8> */
.L_x_3232:
[----:B------:R-:W-:-:S08]  /*0860*/  NOP ;  /* 0x0000000000007918 */ /* 0x000fd00000000000 */
[----:B------:R-:W0:Y:S02]  /*0870*/  USETMAXREG.TRY_ALLOC.CTAPOOL UP0, 0xe8 ;  /* 0x000000e8000079c8 */ /* 0x000e240008000600 */
[----:B0-----:R-:W-:-:S13]  /*0880*/  PLOP3.LUT P0, PT, PT, PT, UP0, 0x80, 0x0 ;  /* 0x000000000000781c */ /* 0x001fda0003f0f008 */
[----:B------:R-:W-:Y:S05]  /*0890*/  @!P0 BRA `(.L_x_3232) ;  /* 0xfffffffc00f08947 */ /* 0x000fea000383ffff */
[----:B------:R-:W-:Y:S01]  /*08a0*/  LOP3.LUT R2, R0, 0xffffff80, RZ, 0xc0, !PT ;  /* 0xffffff8000027812 */ /* 0x000fe200078ec0ff */
[----:B------:R-:W0:Y:S03]  /*08b0*/  S2UR UR40, SR_CTAID.X ;  /* 0x00000000002879c3 */ /* 0x000e260000002500 */
[----:B------:R-:W-:-:S05]  /*08c0*/  ISETP.NE.AND P0, PT, R2, 0x80, PT ;  /* 0x000000800200780c */ /* 0x000fca0003f05270 */
[----:B------:R-:W0:Y:S08]  /*08d0*/  LDC R2, c[0x0][0xc34] ;  /* 0x00030d00ff027b82 */ /* 0x000e300000000800 */
[----:B------:R-:W-:Y:S06]  /*08e0*/  @!P0 BAR.ARV 0x8, 0x100 ;  /* 0x0204000000008b1d */ /* 0x000fec0000002000 */
[----:B------:R-:W-:-:S13]  /*08f0*/  ISETP.GE.U32.AND P0, PT, R0, 0x100, PT ;  /* 0x000001000000780c */ /* 0x000fda0003f06070 */
[----:B------:R-:W-:Y:S06]  /*0900*/  @P0 BAR.ARV 0xf, 0x100 ;  /* 0x03c4000000000b1d */ /* 0x000fec0000002000 */
[----:B0-----:R-:W-:-:S13]  /*0910*/  ISETP.LE.AND P0, PT, R2, UR40, PT ;  /* 0x0000002802007c0c */ /* 0x001fda000bf03270 */
[----:B------:R-:W-:Y:S05]  /*0920*/  @P0 EXIT ;  /* 0x000000000000094d */ /* 0x000fea0003800000 */
[----:B------:R-:W-:Y:S01]  /*0930*/  VIADD R0, R0, 0xffffff80 ;  /* 0xffffff8000007836 */ /* 0x000fe20000000000 */
[----:B------:R-:W0:Y:S01]  /*0940*/  S2UR UR39, SR_CgaCtaId ;  /* 0x00000000002779c3 */ /* 0x000e220000008800 */
[----:B------:R-:W-:Y:S01]  /*0950*/  UMOV UR42, 0x400 ;  /* 0x00000400002a7882 */ /* 0x000fe20000000000 */
[----:B------:R-:W-:Y:S01]  /*0960*/  IMAD.MOV.U32 R23, RZ, RZ, 0x20 ;  /* 0x00000020ff177424 */ /* 0x000fe200078e00ff */
[----:B------:R-:W-:Y:S01]  /*0970*/  ULOP3.LUT UR41, UR38, 0x1, URZ, 0xfc, !UPT ;  /* 0x0000000126297892 */ /* 0x000fe2000f8efc3f */
[----:B------:R-:W-:Y:S01]  /*0980*/  SHF.R.S32.HI R3, RZ, 0x1f, R0 ;  /* 0x0000001fff037819 */ /* 0x000fe20000011400 */
[----:B------:R-:W-:Y:S01]  /*0990*/  UMOV UR36, URZ ;  /* 0x0000003f00247c82 */ /* 0x000fe20008000000 */
[----:B------:R-:W-:Y:S01]  /*09a0*/  UMOV UR37, URZ ;  /* 0x0000003f00257c82 */ /* 0x000fe20008000000 */
[----:B------:R-:W-:Y:S01]  /*09b0*/  UMOV UR47, URZ ;  /* 0x0000003f002f7c82 */ /* 0x000fe20008000000 */
[CC--:B------:R-:W-:Y:S02]  /*09c0*/  LEA.HI R2, R3.reuse, R0.reuse, RZ, 0x4 ;  /* 0x0000000003027211 */ /* 0x0c0fe400078f20ff */
[----:B------:R-:W-:-:S02]  /*09d0*/  LEA.HI R4, R3, R0, RZ, 0x5 ;  /* 0x0000000003047211 */ /* 0x000fc400078f28ff */
[----:B------:R-:W-:Y:S02]  /*09e0*/  SHF.R.S32.HI R9, RZ, 0x4, R2 ;  /* 0x00000004ff097819 */ /* 0x000fe40000011402 */
[CC--:B------:R-:W-:Y:S02]  /*09f0*/  LEA.HI R5, R3.reuse, R0.reuse, RZ, 0x7 ;  /* 0x0000000003057211 */ /* 0x0c0fe400078f38ff */
[C---:B------:R-:W-:Y:S02]  /*0a00*/  LOP3.LUT R7, R2.reuse, 0xfffffff0, RZ, 0xc0, !PT ;  /* 0xfffffff002077812 */ /* 0x040fe400078ec0ff */
[----:B------:R-:W-:Y:S02]  /*0a10*/  SHF.R.S32.HI R11, RZ, 0x5, R4 ;  /* 0x00000005ff0b7819 */ /* 0x000fe40000011404 */
[----:B------:R-:W-:Y:S01]  /*0a20*/  LEA.HI R2, R2, R9, RZ, 0x1 ;  /* 0x0000000902027211 */ /* 0x000fe200078f08ff */
[----:B------:R-:W-:Y:S01]  /*0a30*/  IMAD.IADD R7, R0, 0x1, -R7 ;  /* 0x0000000100077824 */ /* 0x000fe200078e0a07 */
[----:B------:R-:W-:-:S02]  /*0a40*/  LEA.HI R6, R3, R0, RZ, 0x2 ;  /* 0x0000000003067211 */ /* 0x000fc400078f10ff */
[----:B------:R-:W-:Y:S01]  /*0a50*/  LEA.HI R211, R3, R0, RZ, 0x3 ;  /* 0x0000000003d37211 */ /* 0x000fe200078f18ff */
[----:B0-----:R-:W-:Y:S01]  /*0a60*/  ULEA UR42, UR39, UR42, 0x18 ;  /* 0x0000002a272a7291 */ /* 0x001fe2000f8ec03f */
[----:B------:R-:W-:Y:S02]  /*0a70*/  SHF.R.S32.HI R4, RZ, 0x1f, R4 ;  /* 0x0000001fff047819 */ /* 0x000fe40000011404 */
[----:B------:R-:W-:Y:S02]  /*0a80*/  LOP3.LUT R3, R5, 0xffffff80, RZ, 0xc0, !PT ;  /* 0xffffff8005037812 */ /* 0x000fe400078ec0ff */
[----:B------:R-:W-:Y:S02]  /*0a90*/  LOP3.LUT R2, R2, 0x1ffffffe, RZ, 0xc0, !PT ;  /* 0x1ffffffe02027812 */ /* 0x000fe400078ec0ff */
[----:B------:R-:W-:Y:S01]  /*0aa0*/  LEA.HI R4, R4, R11, RZ, 0x2 ;  /* 0x0000000b04047211 */ /* 0x000fe200078f10ff */
[----:B------:R-:W-:Y:S01]  /*0ab0*/  IMAD.IADD R3, R0, 0x1, -R3 ;  /* 0x0000000100037824 */ /* 0x000fe200078e0a03 */
[----:B------:R-:W-:Y:S01]  /*0ac0*/  LOP3.LUT R209, R211, 0xfffffff8, RZ, 0xc0, !PT ;  /* 0xfffffff8d3d17812 */ /* 0x000fe200078ec0ff */
[----:B------:R-:W-:Y:S01]  /*0ad0*/  IMAD.IADD R9, R9, 0x1, -R2 ;  /* 0x0000000109097824 */ /* 0x000fe200078e0a02 */
[----:B------:R-:W-:-:S02]  /*0ae0*/  LOP3.LUT R13, R6, 0xfffffffc, RZ, 0xc0, !PT ;  /* 0xfffffffc060d7812 */ /* 0x000fc400078ec0ff */
[----:B------:R-:W-:Y:S01]  /*0af0*/  SHF.R.S32.HI R210, RZ, 0x7, R5 ;  /* 0x00000007ffd27819 */ /* 0x000fe20000011405 */
[----:B------:R-:W-:Y:S01]  /*0b00*/  IMAD.IADD R209, R0, 0x1, -R209 ;  /* 0x0000000100d17824 */ /* 0x000fe200078e0ad1 */
[----:B------:R-:W-:Y:S01]  /*0b10*/  LOP3.LUT R4, R4, 0x3ffffc, RZ, 0xc0, !PT ;  /* 0x003ffffc04047812 */ /* 0x000fe200078ec0ff */
[----:B------:R-:W-:Y:S01]  /*0b20*/  IMAD.SHL.U32 R9, R9, 0x8, RZ ;  /* 0x0000000809097824 */ /* 0x000fe200078e00ff */
[--C-:B------:R-:W-:Y:S01]  /*0b30*/  SHF.R.S32.HI R2, RZ, 0x1f, R7.reuse ;  /* 0x0000001fff027819 */ /* 0x100fe20000011407 */
[----:B------:R-:W-:Y:S01]  /*0b40*/  IMAD R15, R210, 0x100, R7 ;  /* 0x00000100d20f7824 */ /* 0x000fe200078e0207 */
[----:B------:R-:W-:Y:S01]  /*0b50*/  IADD3 R13, R0, -R13, RZ ;  /* 0x8000000d000d7210 */ /* 0x000fe20007ffe0ff */
[----:B------:R-:W-:Y:S01]  /*0b60*/  IMAD.IADD R8, R11, 0x1, -R4 ;  /* 0x000000010b087824 */ /* 0x000fe200078e0a04 */
[----:B------:R-:W-:Y:S01]  /*0b70*/  SHF.R.S32.HI R0, RZ, 0x1f, R3 ;  /* 0x0000001fff007819 */ /* 0x000fe20000011403 */
[----:B------:R-:W-:Y:S01]  /*0b80*/  IMAD.SHL.U32 R16, R209, 0x8, RZ ;  /* 0x00000008d1107824 */ /* 0x000fe200078e00ff */
[----:B------:R-:W-:-:S02]  /*0b90*/  LEA.HI R6, R2, R7, RZ, 0x3 ;  /* 0x0000000702067211 */ /* 0x000fc400078f18ff */
[----:B------:R-:W-:Y:S01]  /*0ba0*/  LEA.HI R2, R0, R3, RZ, 0x2 ;  /* 0x0000000300027211 */ /* 0x000fe200078f10ff */
[----:B------:R-:W-:Y:S01]  /*0bb0*/  VIADD R188, R16, 0x80 ;  /* 0x0000008010bc7836 */ /* 0x000fe20000000000 */
[----:B------:R-:W-:Y:S01]  /*0bc0*/  LOP3.LUT R4, R6, 0xfffffff8, RZ, 0xc0, !PT ;  /* 0xfffffff806047812 */ /* 0x000fe200078ec0ff */
[----:B------:R-:W-:Y:S01]  /*0bd0*/  VIADD R187, R16, 0xc0 ;  /* 0x000000c010bb7836 */ /* 0x000fe20000000000 */
[----:B------:R-:W-:Y:S01]  /*0be0*/  LEA R12, R8, R15, 0x4 ;  /* 0x0000000f080c7211 */ /* 0x000fe200078e20ff */
[----:B------:R-:W-:Y:S01]  /*0bf0*/  VIADD R186, R16, 0x100 ;  /* 0x0000010010ba7836 */ /* 0x000fe20000000000 */
[----:B------:R-:W-:Y:S01]  /*0c00*/  LOP3.LUT R8, R2, 0x7ffffffc, RZ, 0xc0, !PT ;  /* 0x7ffffffc02087812 */ /* 0x000fe200078ec0ff */
[----:B------:R-:W-:Y:S01]  /*0c10*/  IMAD.IADD R7, R7, 0x1, -R4 ;  /* 0x0000000107077824 */ /* 0x000fe200078e0a04 */
[----:B------:R-:W-:Y:S01]  /*0c20*/  LEA.HI R4, R0, R3, RZ, 0x5 ;  /* 0x0000000300047211 */ /* 0x000fe200078f28ff */
[----:B------:R-:W-:Y:S01]  /*0c30*/  IMAD.U32 R215, R12, 0x40, R9 ;  /* 0x000000400cd77824 */ /* 0x000fe200078e0009 */
[----:B------:R-:W-:Y:S01]  /*0c40*/  SHF.R.S32.HI R0, RZ, 0x2, R2 ;  /* 0x00000002ff007819 */ /* 0x000fe20000011402 */
[----:B------:R-:W-:Y:S01]  /*0c50*/  IMAD.IADD R17, R3, 0x1, -R8 ;  /* 0x0000000103117824 */ /* 0x000fe200078e0a08 */
[----:B------:R-:W-:Y:S01]  /*0c60*/  SHF.R.S32.HI R3, RZ, 0x1f, R2 ;  /* 0x0000001fff037819 */ /* 0x000fe20000011402 */
[----:B------:R-:W-:Y:S01]  /*0c70*/  IMAD.SHL.U32 R2, R7, 0x40, RZ ;  /* 0x0000004007027824 */ /* 0x000fe200078e00ff */
[----:B------:R-:W-:Y:S01]  /*0c80*/  SHF.L.U32 R6, R6, 0x6, RZ ;  /* 0x0000000606067819 */ /* 0x000fe200000006ff */
[C---:B------:R-:W-:Y:S01]  /*0c90*/  VIADD R185, R16.reuse, 0x140 ;  /* 0x0000014010b97836 */ /* 0x040fe20000000000 */
[----:B------:R-:W-:Y:S01]  /*0ca0*/  LEA.HI R3, R3, R0, RZ, 0x3 ;  /* 0x0000000003037211 */ /* 0x000fe200078f18ff */
[----:B------:R-:W-:Y:S01]  /*0cb0*/  VIADD R212, R16, 0x1c0 ;  /* 0x000001c010d47836 */ /* 0x000fe20000000000 */
[----:B------:R-:W-:Y:S01]  /*0cc0*/  LOP3.LUT R2, R2, 0x1c0, RZ, 0xc0, !PT ;  /* 0x000001c002027812 */ /* 0x000fe200078ec0ff */
[----:B------:R-:W-:Y:S01]  /*0cd0*/  IMAD.SHL.U32 R17, R17, 0x2, RZ ;  /* 0x0000000211117824 */ /* 0x000fe200078e00ff */
[----:B------:R-:W-:-:S02]  /*0ce0*/  LOP3.LUT R6, R6, 0x7ffffe00, RZ, 0xc0, !PT ;  /* 0x7ffffe0006067812 */ /* 0x000fc400078ec0ff */
[----:B------:R-:W-:Y:S02]  /*0cf0*/  LOP3.LUT R9, R2, 0x8, R9, 0xf8, !PT ;  /* 0x0000000802097812 */ /* 0x000fe400078ef809 */
[----:B------:R-:W-:Y:S01]  /*0d00*/  SHF.R.U32.HI R8, RZ, 0x3, R2 ;  /* 0x00000003ff087819 */ /* 0x000fe20000011602 */
[----:B------:R-:W-:Y:S01]  /*0d10*/  IMAD R6, R11, 0x400, R6 ;  /* 0x000004000b067824 */ /* 0x000fe200078e0206 */
[----:B------:R-:W-:Y:S02]  /*0d20*/  R2P PR, R7, 0x6 ;  /* 0x0000000607007804 */ /* 0x000fe40000000000 */
[----:B------:R-:W-:Y:S02]  /*0d30*/  LOP3.LUT R9, R9, R8, RZ, 0x3c, !PT ;  /* 0x0000000809097212 */ /* 0x000fe400078e3cff */
[----:B------:R-:W-:Y:S02]  /*0d40*/  LOP3.LUT R3, R3, 0xfffffff8, RZ, 0xc0, !PT ;  /* 0xfffffff803037812 */ /* 0x000fe400078ec0ff */
[----:B------:R-:W-:Y:S01]  /*0d50*/  LEA.HI R10, R13, R13, RZ, 0x1 ;  /* 0x0000000d0d0a7211 */ /* 0x000fe200078f08ff */
[----:B------:R-:W-:Y:S01]  /*0d60*/  IMAD.IADD R6, R6, 0x1, R9 ;  /* 0x0000000106067824 */ /* 0x000fe200078e0209 */
[----:B------:R-:W-:Y:S01]  /*0d70*/  LEA.HI R5, R5, R210, RZ, 0x1 ;  /* 0x000000d205057211 */ /* 0x000fe200078f08ff */
[----:B------:R-:W-:Y:S01]  /*0d80*/  IMAD.IADD R3, R0, 0x1, -R3 ;  /* 0x0000000100037824 */ /* 0x000fe200078e0a03 */
[----:B------:R-:W-:-:S02]  /*0d90*/  LOP3.LUT R10, R10, 0x1ffffffe, RZ, 0xc0, !PT ;  /* 0x1ffffffe0a0a7812 */ /* 0x000fc400078ec0ff */
[----:B------:R-:W-:Y:S02]  /*0da0*/  LEA R22, R6, UR42, 0x1 ;  /* 0x0000002a06167c11 */ /* 0x000fe4000f8e08ff */
[----:B------:R-:W-:Y:S01]  /*0db0*/  SHF.R.S32.HI R2, RZ, 0x5, R4 ;  /* 0x00000005ff027819 */ /* 0x000fe20000011404 */
[----:B------:R-:W-:Y:S01]  /*0dc0*/  IMAD.IADD R13, R13, 0x1, -R10 ;  /* 0x000000010d0d7824 */ /* 0x000fe200078e0a0a */
[----:B------:R-:W-:Y:S01]  /*0dd0*/  LOP3.LUT R5, R5, 0xfffffe, RZ, 0xc0, !PT ;  /* 0x00fffffe05057812 */ /* 0x000fe200078ec0ff */
[C---:B------:R-:W-:Y:S01]  /*0de0*/  VIADD R184, R22.reuse, 0x26800 ;  /* 0x0002680016b87836 */ /* 0x040fe20000000000 */
[----:B------:R-:W-:Y:S01]  /*0df0*/  SEL R23, R23, 0xffffffe0, !P1 ;  /* 0xffffffe017177807 */ /* 0x000fe20004800000 */
[----:B------:R-:W-:Y:S01]  /*0e00*/  VIADD R19, R22, 0x26840 ;  /* 0x0002684016137836 */ /* 0x000fe20000000000 */
[----:B------:R-:W-:Y:S01]  /*0e10*/  LEA R2, R2, R3, 0x4 ;  /* 0x0000000302027211 */ /* 0x000fe200078e20ff */
[----:B------:R-:W-:Y:S01]  /*0e20*/  IMAD.IADD R5, R210, 0x1, -R5 ;  /* 0x00000001d2057824 */ /* 0x000fe200078e0a05 */
[C---:B------:R-:W-:Y:S01]  /*0e30*/  @P2 IADD3 R19, R184.reuse, -0x40, RZ ;  /* 0xffffffc0b8132810 */ /* 0x040fe20007ffe0ff */
[----:B------:R-:W-:Y:S01]  /*0e40*/  IMAD.IADD R184, R184, 0x1, R23 ;  /* 0x00000001b8b87824 */ /* 0x000fe200078e0217 */
[C---:B------:R-:W-:Y:S01]  /*0e50*/  IADD3 R189, R16.reuse, 0x40, RZ ;  /* 0x0000004010bd7810 */ /* 0x040fe20007ffe0ff */
[----:B------:R-:W-:Y:S01]  /*0e60*/  IMAD.SHL.U32 R18, R5, 0x100, RZ ;  /* 0x0000010005127824 */ /* 0x000fe200078e00ff */
[----:B------:R-:W-:Y:S01]  /*0e70*/  IADD3 R213, R16, 0x180, RZ ;  /* 0x0000018010d57810 */ /* 0x000fe20007ffe0ff */
[----:B------:R-:W-:Y:S01]  /*0e80*/  IMAD R214, R13, 0x8, R2 ;  /* 0x000000080dd67824 */ /* 0x000fe200078e0202 */
[----:B------:R-:W-:Y:S01]  /*0e90*/  SHF.R.S32.HI R211, RZ, 0x3, R211 ;  /* 0x00000003ffd37819 */ /* 0x000fe200000114d3 */
[----:B------:R-:W-:Y:S01]  /*0ea0*/  IMAD.IADD R23, R23, 0x1, R19 ;  /* 0x0000000117177824 */ /* 0x000fe200078e0213 */
[----:B------:R-:W-:-:S02]  /*0eb0*/  SHF.R.S32.HI R222, RZ, 0x1f, R189 ;  /* 0x0000001fffde7819 */ /* 0x000fc400000114bd */
[----:B------:R-:W-:Y:S02]  /*0ec0*/  SHF.R.S32.HI R221, RZ, 0x1f, R188 ;  /* 0x0000001fffdd7819 */ /* 0x000fe400000114bc */
[----:B------:R-:W-:Y:S02]  /*0ed0*/  SHF.R.S32.HI R220, RZ, 0x1f, R187 ;  /* 0x0000001fffdc7819 */ /* 0x000fe400000114bb */
[----:B------:R-:W-:Y:S02]  /*0ee0*/  SHF.R.S32.HI R219, RZ, 0x1f, R186 ;  /* 0x0000001fffdb7819 */ /* 0x000fe400000114ba */
[----:B------:R-:W-:Y:S02]  /*0ef0*/  SHF.R.S32.HI R218, RZ, 0x1f, R185 ;  /* 0x0000001fffda7819 */ /* 0x000fe400000114b9 */
[----:B------:R-:W-:Y:S02]  /*0f00*/  SHF.R.S32.HI R217, RZ, 0x1f, R213 ;  /* 0x0000001fffd97819 */ /* 0x000fe400000114d5 */
[----:B------:R-:W-:-:S07]  /*0f10*/  SHF.R.S32.HI R216, RZ, 0x1f, R212 ;  /* 0x0000001fffd87819 */ /* 0x000fce00000114d4 */
.L_x_3274:
[----:B------:R-:W-:Y:S01]  /*0f20*/  ULDC UR4, c[0x0][0xc38] ;  /* 0x00030e0000047ab9 */ /* 0x000fe20000000800 */
[----:B------:R-:W-:Y:S01]  /*0f30*/  ULDC UR49, c[0x0][0x424] ;  /* 0x0001090000317ab9 */ /* 0x000fe20000000800 */
[----:B------:R-:W-:Y:S01]  /*0f40*/  UISETP.NE.AND UP1, UPT, UR4, 0x1, UPT ;  /* 0x000000010400788c */ /* 0x000fe2000bf25270 */
[----:B------:R-:W-:Y:S02]  /*0f50*/  ULDC UR6, c[0x0][0x2f0] ;  /* 0x0000bc0000067ab9 */ /* 0x000fe40000000800 */
[----:B------:R-:W-:Y:S01]  /*0f60*/  ULDC.64 UR4, c[0x0][0x418] ;  /* 0x0001060000047ab9 */ /* 0x000fe20000000a00 */
[----:B------:R-:W-:Y:S01]  /*0f70*/  UMOV UR43, UR40 ;  /* 0x00000028002b7c82 */ /* 0x000fe20008000000 */
[----:B------:R-:W-:Y:S01]  /*0f80*/  UISETP.NE.U32.AND UP0, UPT, UR4, URZ, UPT ;  /* 0x0000003f0400728c */ /* 0x000fe2000bf05070 */
[----:B------:R-:W-:Y:S02]  /*0f90*/  UMOV UR45, UR40 ;  /* 0x00000028002d7c82 */ /* 0x000fe40008000000 */
[----:B------:R-:W-:Y:S01]  /*0fa0*/  ULDC UR4, c[0x0][0xc44] ;  /* 0x0003110000047ab9 */ /* 0x000fe20000000800 */
[----:B------:R-:W-:-:S02]  /*0fb0*/  UISETP.NE.AND.EX UP0, UPT, UR5, URZ, UPT, UP0 ;  /* 0x0000003f0500728c */ /* 0x000fc4000bf05300 */
[----:B------:R-:W-:Y:S02]  /*0fc0*/  UISETP.NE.AND UP2, UPT, UR4, 0x1, UPT ;  /* 0x000000010400788c */ /* 0x000fe4000bf45270 */
[----:B------:R-:W-:Y:S01]  /*0fd0*/  USEL UR49, UR49, 0x1, UP0 ;  /* 0x0000000131317887 */ /* 0x000fe20008000000 */
[----:B------:R-:W-:Y:S01]  /*0fe0*/  @UP1 ULDC UR4, c[0x0][0xc3c] ;  /* 0x00030f0000041ab9 */ /* 0x000fe20000000800 */
[----:B------:R-:W-:Y:S02]  /*0ff0*/  UISETP.NE.AND UP0, UPT, UR46, 0x1, UPT ;  /* 0x000000012e00788c */ /* 0x000fe4000bf05270 */
[----:B------:R-:W-:Y:S02]  /*1000*/  UIMAD.WIDE.U32 UR4, UR40, UR4, URZ ;  /* 0x00000004280472a5 */ /* 0x000fe4000f8e003f */
[----:B------:R-:W-:Y:S02]  /*1010*/  UIMAD UR49, UR49, UR6, URZ ;  /* 0x00000006313172a4 */ /* 0x000fe4000f8e023f */
[----:B------:R-:W-:Y:S01]  /*1020*/  PLOP3.LUT P0, PT, PT, PT, UP0, 0x80, 0x0 ;  /* 0x000000000000781c */ /* 0x000fe20003f0f008 */
[----:B------:R-:W-:Y:S01]  /*1030*/  @UP1 ULDC UR6, c[0x0][0xc40] ;  /* 0x0003100000061ab9 */ /* 0x000fe20000000800 */
[----:B------:R-:W-:Y:S01]  /*1040*/  @UP2 ULDC.64 UR8, c[0x0][0xc48] ;  /* 0x0003120000082ab9 */ /* 0x000fe20000000a00 */
[----:B------:R-:W-:-:S02]  /*1050*/  @UP1 USHF.R.U32.HI UR43, URZ, UR6, UR5 ;  /* 0x000000063f2b1299 */ /* 0x000fc40008011605 */
[----:B------:R-:W-:Y:S02]  /*1060*/  UIADD3 UR6, UR49, 0x3f, URZ ;  /* 0x0000003f31067890 */ /* 0x000fe4000fffe03f */
[----:B------:R-:W-:Y:S02]  /*1070*/  UIMAD.WIDE.U32 UR4, UR43, UR8, URZ ;  /* 0x000000082b0472a5 */ /* 0x000fe4000f8e003f */
[----:B------:R-:W-:Y:S01]  /*1080*/  USHF.R.S32.HI UR7, URZ, 0x1f, UR6 ;  /* 0x0000001f3f077899 */ /* 0x000fe20008011406 */
[----:B------:R-:W-:Y:S01]  /*1090*/  UMOV UR44, UR43 ;  /* 0x0000002b002c7c82 */ /* 0x000fe20008000000 */
[----:B------:R-:W-:Y:S02]  /*10a0*/  @UP2 USHF.R.U32.HI UR44, URZ, UR9, UR5 ;  /* 0x000000093f2c2299 */ /* 0x000fe40008011605 */
[----:B------:R-:W-:-:S04]  /*10b0*/  ULEA.HI UR7, UR7, UR6, URZ, 0x6 ;  /* 0x0000000607077291 */ /* 0x000fc8000f8f303f */
[----:B------:R-:W-:Y:S01]  /*10c0*/  USHF.R.S32.HI UR48, URZ, 0x6, UR7 ;  /* 0x000000063f307899 */ /* 0x000fe20008011407 */
[----:B0123-5:R-:W-:Y:S11]  /*10d0*/  @!P0 BRA `(.L_x_3233) ;  /* 0x0000001800388947 */ /* 0x02fff60003800000 */
[----:B------:R-:W0:Y:S01]  /*10e0*/  SHFL.IDX PT, R0, R210, RZ, 0x1f ;  /* 0x00001fffd2007589 */ /* 0x000e2200000e0000 */
[----:B------:R-:W-:-:S06]  /*10f0*/  UISETP.NE.AND UP0, UPT, UR41, 0x3, UPT ;  /* 0x000000032900788c */ /* 0x000fcc000bf05270 */
[----:B------:R-:W-:Y:S02]  /*1100*/  PLOP3.LUT P0, PT, PT, PT, UP0, 0x80, 0x0 ;  /* 0x000000000000781c */ /* 0x000fe40003f0f008 */
[----:B0-----:R-:W-:-:S13]  /*1110*/  R2UR UR4, R0 ;  /* 0x00000000000472ca */ /* 0x001fda00000e0000 */
[----:B------:R-:W-:-:S04]  /*1120*/  ULEA.HI UR5, UR4, UR4, URZ, 0x1 ;  /* 0x0000000404057291 */ /* 0x000fc8000f8f083f */
[----:B------:R-:W-:-:S04]  /*1130*/  ULOP3.LUT UR5, UR5, 0x1fffe, URZ, 0xc0, !UPT ;  /* 0x0001fffe05057892 */ /* 0x000fc8000f8ec03f */
[----:B------:R-:W-:-:S04]  /*1140*/  UIADD3 UR5, UR4, -UR5, URZ ;  /* 0x8000000504057290 */ /* 0x000fc8000fffe03f */
[----:B------:R-:W-:-:S04]  /*1150*/  ULEA UR5, UR5, UR42, 0xf ;  /* 0x0000002a05057291 */ /* 0x000fc8000f8e783f */
[----:B------:R-:W-:-:S04]  /*1160*/  UIADD3 UR5, UR5, 0x400, URZ ;  /* 0x0000040005057890 */ /* 0x000fc8000fffe03f */
[----:B------:R-:W-:-:S04]  /*1170*/  USHF.R.U32.HI UR5, URZ, 0x4, UR5 ;  /* 0x000000043f057899 */ /* 0x000fc80008011605 */
[----:B------:R-:W-:-:S04]  /*1180*/  ULOP3.LUT UR5, UR5, 0x3fff, URZ, 0xc0, !UPT ;  /* 0x00003fff05057892 */ /* 0x000fc8000f8ec03f */
[----:B------:R-:W-:Y:S01]  /*1190*/  ULOP3.LUT UR20, UR5, 0x2000000, URZ, 0xfc, !UPT ;  /* 0x0200000005147892 */ /* 0x000fe2000f8efc3f */
[----:B------:R-:W-:Y:S11]  /*11a0*/  @!P0 BRA `(.L_x_3234) ;  /* 0x0000000000048947 */ /* 0x000ff60003800000 */
[----:B------:R-:W-:Y:S01]  /*11b0*/  BPT.TRAP 0x1 ;  /* 0x000000040000795c */ /* 0x000fe20000300000 */
.L_x_3234:
[----:B------:R-:W-:Y:S01]  /*11c0*/  ULEA UR16, UR47, UR42, 0x3 ;  /* 0x0000002a2f107291 */ /* 0x000fe2000f8e183f */
[----:B------:R-:W-:-:S04]  /*11d0*/  MOV R0, UR37 ;  /* 0x0000002500007c02 */ /* 0x000fc80008000f00 */
[----:B------:R-:W-:-:S04]  /*11e0*/  SHF.L.U32 R0, R0, 0x1f, RZ ;  /* 0x0000001f00007819 */ /* 0x000fc800000006ff */
[----:B------:R-:W0:Y:S02]  /*11f0*/  SYNCS.PHASECHK.TRANS64.TRYWAIT P1, [UR16+0x28c50], R0 ;  /* 0x028c5000ff0075a7 */ /* 0x000e240008020150 */
[----:B0-----:R-:W-:Y:S05]  /*1200*/  @!P1 BRA `(.L_x_3235) ;  /* 0x000000b800389947 */ /* 0x001fea0003800000 */
.L_x_3324:
[----:B------:R-:W-:Y:S01]  /*1210*/  BAR.SYNC.DEFER_BLOCKING 0xe, 0x100 ;  /* 0x0384000000007b1d */ /* 0x000fe20000010000 */
[----:B------:R-:W-:Y:S02]  /*1220*/  UIADD3 UR4, UR42, 0x26800, URZ ;  /* 0x000268002a047890 */ /* 0x000fe4000fffe03f */
[----:B------:R-:W-:Y:S02]  /*1230*/  ULEA UR12, UR47, UR20, 0xc ;  /* 0x000000142f0c7291 */ /* 0x000fe4000f8e603f */
[----:B------:R-:W-:Y:S01]  /*1240*/  USHF.R.U32.HI UR4, URZ, 0x4, UR4 ;  /* 0x000000043f047899 */ /* 0x000fe20008011604 */
[----:B------:R-:W-:Y:S01]  /*1250*/  UMOV UR7, 0x40000040 ;  /* 0x4000004000077882 */ /* 0x000fe20000000000 */
[----:B------:R-:W-:Y:S02]  /*1260*/  UMOV UR5, 0x40000040 ;  /* 0x4000004000057882 */ /* 0x000fe40000000000 */
[----:B------:R-:W-:Y:S01]  /*1270*/  ULOP3.LUT UR4, UR4, 0x3fff, URZ, 0xc0, !UPT ;  /* 0x00003fff04047892 */ /* 0x000fe2000f8ec03f */
[----:B------:R-:W-:Y:S01]  /*1280*/  UMOV UR6, UR12 ;  /* 0x0000000c00067c82 */ /* 0x000fe20008000000 */
[----:B------:R-:W-:-:S02]  /*1290*/  UIADD3 UR10, UR12, 0x100, URZ ;  /* 0x000001000c0a7890 */ /* 0x000fc4000fffe03f */
[----:B------:R-:W-:Y:S01]  /*12a0*/  ULOP3.LUT UR13, UR4, 0x10000, URZ, 0xfc, !UPT ;  /* 0x00010000040d7892 */ /* 0x000fe2000f8efc3f */
[----:B------:R-:W-:Y:S01]  /*12b0*/  UMOV UR11, 0x40000040 ;  /* 0x40000040000b7882 */ /* 0x000fe20000000000 */
[----:B------:R-:W-:Y:S02]  /*12c0*/  UMOV UR9, 0x40000040 ;  /* 0x4000004000097882 */ /* 0x000fe40000000000 */
[----:B------:R-:W-:Y:S02]  /*12d0*/  UIADD3 UR8, UR13, 0x4, URZ ;  /* 0x000000040d087890 */ /* 0x000fe4000fffe03f */
[----:B------:R-:W-:Y:S01]  /*12e0*/  UIADD3 UR14, UR12, 0x180, URZ ;  /* 0x000001800c0e7890 */ /* 0x000fe2000fffe03f */
[----:B------:R-:W-:Y:S01]  /*12f0*/  UMOV UR4, UR13 ;  /* 0x0000000d00047c82 */ /* 0x000fe20008000000 */
[----:B------:R-:W-:Y:S01]  /*1300*/  UMOV UR15, 0x40000040 ;  /* 0x40000040000f7882 */ /* 0x000fe20000000000 */
[----:B------:R-:W-:-:S06]  /*1310*/  WARPGROUP.ARRIVE ;  /* 0x00000000000079c5 */ /* 0x000fcc0000000000 */
[----:B------:R-:W-:Y:S01]  /*1320*/  HGMMA.64x256x16.F32.BF16 R24, gdesc[UR4].tnspB, RZ, !UPT, gsb0 ;  /* 0x43e00000041879f0 */ /* 0x000fe2000c0018ff */
[----:B------:R-:W-:Y:S02]  /*1330*/  UIADD3 UR6, UR12, 0x80, URZ ;  /* 0x000000800c067890 */ /* 0x000fe4000fffe03f */
[----:B------:R-:W-:Y:S01]  /*1340*/  UIADD3 UR4, UR13, 0x2, URZ ;  /* 0x000000020d047890 */ /* 0x000fe2000fffe03f */
[----:B------:R-:W-:Y:S01]  /*1350*/  UMOV UR7, 0x40000040 ;  /* 0x4000004000077882 */ /* 0x000fe20000000000 */
[----:B------:R-:W-:Y:S01]  /*1360*/  UMOV UR5, 0x40000040 ;  /* 0x4000004000057882 */ /* 0x000fe20000000000 */
[----:B------:R-:W-:-:S03]  /*1370*/  UIADD3 UR12, UR13, 0x6, URZ ;  /* 0x000000060d0c7890 */ /* 0x000fc6000fffe03f */
[----:B------:R-:W-:Y:S01]  /*1380*/  UMOV UR13, 0x40000040 ;  /* 0x40000040000d7882 */ /* 0x000fe20000000000 */
[----:B------:R-:W-:Y:S02]  /*1390*/  WARPGROUP.DEPBAR.LE gsb0, 0x0 ;  /* 0x00008000000079c5 */ /* 0x000fe40000010000 */
[----:B------:R-:W-:-:S15]  /*13a0*/  WARPGROUP.ARRIVE ;  /* 0x00000000000079c5 */ /* 0x000fde0000000000 */
[----:B------:R-:W-:-:S01]  /*13b0*/  NOP ;  /* 0x0000000000007918 */ /* 0x000fc20000000000 */
[----:B------:R-:W-:Y:S03]  /*13c0*/  HGMMA.64x256x16.F32.BF16 R24, gdesc[UR4].tnspB, R24, gsb0 ;  /* 0x43e00000041879f0 */ /* 0x000fe60008001818 */
[----:B------:R-:W-:Y:S02]  /*13d0*/  WARPGROUP.DEPBAR.LE gsb0, 0x0 ;  /* 0x00008000000079c5 */ /* 0x000fe40000010000 */
[----:B------:R-:W-:-:S15]  /*13e0*/  WARPGROUP.ARRIVE ;  /* 0x00000000000079c5 */ /* 0x000fde0000000000 */
[----:B------:R-:W-:-:S08]  /*13f0*/  NOP ;  /* 0x0000000000007918 */ /* 0x000fd00000000000 */
[----:B------:R-:W-:Y:S03]  /*1400*/  HGMMA.64x256x16.F32.BF16 R24, gdesc[UR8].tnspB, R24, gsb0 ;  /* 0x43e00000081879f0 */ /* 0x000fe60008001818 */
[----:B------:R-:W-:Y:S02]  /*1410*/  WARPGROUP.DEPBAR.LE gsb0, 0x0 ;  /* 0x00008000000079c5 */ /* 0x000fe40000010000 */
[----:B------:R-:W-:-:S15]  /*1420*/  WARPGROUP.ARRIVE ;  /* 0x00000000000079c5 */ /* 0x000fde0000000000 */
[----:B------:R-:W-:-:S08]  /*1430*/  NOP ;  /* 0x0000000000007918 */ /* 0x000fd00000000000 */
[----:B------:R-:W-:Y:S03]  /*1440*/  HGMMA.64x256x16.F32.BF16 R24, gdesc[UR12].tnspB, R24, gsb0 ;  /* 0x43e000000c1879f0 */ /* 0x000fe60008001818 */
[----:B------:R-:W-:Y:S02]  /*1450*/  WARPGROUP.DEPBAR.LE gsb0, 0x0 ;  /* 0x00008000000079c5 */ /* 0x000fe40000010000 */
[----:B------:R-:W-:Y:S06]  /*1460*/  BAR.ARV 0xf, 0x100 ;  /* 0x03c4000000007b1d */ /* 0x000fec0000002000 */
[----:B------:R-:W-:Y:S05]  /*1470*/  @!P0 BRA `(.L_x_3236) ;  /* 0x0000000000048947 */ /* 0x000fea0003800000 */
[----:B------:R-:W-:Y:S01]  /*1480*/  BPT.TRAP 0x1 ;  /* 0x000000040000795c */ /* 0x000fe20000300000 */
.L_x_3236:
[----:B------:R-:W-:Y:S02]  /*1490*/  UISETP.GE.AND UP0, UPT, UR49, 0x41, UPT ;  /* 0x000000413100788c */ /* 0x000fe4000bf06270 */
[----:B------:R-:W-:-:S04]  /*14a0*/  UIADD3 UR6, UR16, 0x28c60, URZ ;  /* 0x00028c6010067890 */ /* 0x000fc8000fffe03f */
[----:B------:R-:W-:Y:S01]  /*14b0*/  PLOP3.LUT P1, PT, PT, PT, UP0, 0x80, 0x0 ;  /* 0x000000000000781c */ /* 0x000fe20003f2f008 */
[----:B------:R-:W-:-:S09]  /*14c0*/  UPRMT UR6, UR39, 0x654, UR6 ;  /* 0x0000065427067896 */ /* 0x000fd20008000006 */
[----:B------:R-:W-:Y:S03]  /*14d0*/  SYNCS.ARRIVE.TRANS64.RED.A1T0 RZ, [UR6], RZ ;  /* 0x000000ffffff79a7 */ /* 0x000fe60008100406 */
[----:B------:R-:W-:Y:S05]  /*14e0*/  @!P1 BRA `(.L_x_3237) ;  /* 0x0000000800f89947 */ /* 0x000fea0003800000 */
[----:B------:R-:W-:-:S06]  /*14f0*/  UIADD3 UR48, UR48, -0x2, URZ ;  /* 0xfffffffe30307890 */ /* 0x000fcc000fffe03f */
[----:B0-----:R-:W-:-:S07]  /*1500*/  IMAD.U32 R0, RZ, RZ, UR48 ;  /* 0x00000030ff007e24 */ /* 0x001fce000f8e00ff */
.L_x_3243:
[----:B------:R-:W-:Y:S01]  /*1510*/  BAR.SYNC.DEFER_BLOCKING 0xe, 0x100 ;  /* 0x0384000000007b1d */ /* 0x000fe20000010000 */
[----:B01----:R-:W-:Y:S01]  /*1520*/  IMAD.U32 R3, RZ, RZ, UR47 ;  /* 0x0000002fff037e24 */ /* 0x003fe2000f8e00ff */
[----:B------:R-:W-:-:S03]  /*1530*/  UIADD3 UR47, UR47, 0x1, URZ ;  /* 0x000000012f2f7890 */ /* 0x000fc6000fffe03f */
[----:B------:R-:W-:Y:S01]  /*1540*/  IMAD R3, R3, 0x40, R2 ;  /* 0x0000004003037824 */ /* 0x000fe200078e0202 */
[----:B------:R-:W-:-:S04]  /*1550*/  UISETP.NE.AND UP0, UPT, UR47, 0x2, UPT ;  /* 0x000000022f00788c */ /* 0x000fc8000bf05270 */
[----:B------:R-:W-:Y:S01]  /*1560*/  LEA R3, R3, UR42, 0x2 ;  /* 0x0000002a03037c11 */ /* 0x000fe2000f8e10ff */
[----:B------:R-:W-:Y:S02]  /*1570*/  USEL UR6, URZ, 0x1, UP0 ;  /* 0x000000013f067887 */ /* 0x000fe40008000000 */
[----:B------:R-:W-:Y:S02]  /*1580*/  USEL UR47, UR47, URZ, UP0 ;  /* 0x0000003f2f2f7287 */ /* 0x000fe40008000000 */
[----:B------:R-:W-:Y:S01]  /*1590*/  ULOP3.LUT UR37, UR37, UR6, URZ, 0x3c, !UPT ;  /* 0x0000000625257292 */ /* 0x000fe2000f8e3c3f */
[----:B------:R-:W0:Y:S04]  /*15a0*/  LDS R4, [R3+0x28800] ;  /* 0x0288000003047984 */ /* 0x000e280000000800 */
[----:B------:R-:W1:Y:S01]  /*15b0*/  LDS R5, [R3+0x28820] ;  /* 0x0288200003057984 */ /* 0x000e620000000800 */
[-C--:B0-----:R-:W-:Y:S01]  /*15c0*/  FMUL.FTZ R24, R24, R4.reuse ;  /* 0x0000000418187220 */ /* 0x081fe20000410000 */
        /* <DEDUP_REMOVED lines=63> */
[-C--:B-1----:R-:W-:Y:S01]  /*19c0*/  FMUL.FTZ R26, R26, R5.reuse ;  /* 0x000000051a1a7220 */ /* 0x082fe20000410000 */
        /* <DEDUP_REMOVED lines=65> */
.L_x_3238:
[----:B------:R-:W-:Y:S01]  /*1de0*/  ULEA UR6, UR47, UR42, 0x3 ;  /* 0x0000002a2f067291 */ /* 0x000fe2000f8e183f */
[----:B------:R-:W-:-:S05]  /*1df0*/  IMAD.U32 R3, RZ, RZ, UR37 ;  /* 0x00000025ff037e24 */ /* 0x000fca000f8e00ff */
[----:B------:R-:W-:-:S04]  /*1e00*/  SHF.L.U32 R3, R3, 0x1f, RZ ;  /* 0x0000001f03037819 */ /* 0x000fc800000006ff */
[----:B------:R0:W1:Y:S01]  /*1e10*/  SYNCS.PHASECHK.TRANS64.TRYWAIT P1, [UR6+0x28c50], R3 ;  /* 0x028c5003ff0075a7 */ /* 0x0000620008020146 */
[----:B------:R-:W-:Y:S05]  /*1e20*/  @!P0 BRA `(.L_x_3239) ;  /* 0x0000000000048947 */ /* 0x000fea0003800000 */
[----:B------:R-:W-:Y:S01]  /*1e30*/  BPT.TRAP 0x1 ;  /* 0x000000040000795c */ /* 0x000fe20000300000 */
.L_x_3239:
[----:B-1----:R-:W-:Y:S05]  /*1e40*/  @P1 BRA `(.L_x_3240) ;  /* 0x0000000000081947 */ /* 0x002fea0003800000 */
[----:B------:R-:W1:Y:S02]  /*1e50*/  SYNCS.PHASECHK.TRANS64.TRYWAIT P1, [UR6+0x28c50], R3 ;  /* 0x028c5003ff0075a7 */ /* 0x000e640008020146 */
[----:B-1----:R-:W-:Y:S05]  /*1e60*/  @!P1 BRA `(.L_x_3241) ;  /* 0x000000ac00389947 */ /* 0x002fea0003800000 */
.L_x_3240:
[----:B------:R-:W-:Y:S01]  /*1e70*/  UIADD3 UR6, UR42, 0x26800, URZ ;  /* 0x000268002a067890 */ /* 0x000fe2000fffe03f */
[----:B------:R-:W-:Y:S01]  /*1e80*/  WARPGROUP.ARRIVE ;  /* 0x00000000000079c5 */ /* 0x000fe20000000000 */
[----:B------:R-:W-:Y:S02]  /*1e90*/  ULEA UR18, UR47, UR20, 0xc ;  /* 0x000000142f127291 */ /* 0x000fe4000f8e603f */
[----:B------:R-:W-:Y:S01]  /*1ea0*/  USHF.R.U32.HI UR6, URZ, 0x4, UR6 ;  /* 0x000000043f067899 */ /* 0x000fe20008011606 */
[----:B------:R-:W-:Y:S01]  /*1eb0*/  UMOV UR19, 0x40000040 ;  /* 0x4000004000137882 */ /* 0x000fe20000000000 */
[----:B------:R-:W-:Y:S02]  /*1ec0*/  UMOV UR17, 0x40000040 ;  /* 0x4000004000117882 */ /* 0x000fe40000000000 */
[----:B------:R-:W-:Y:S01]  /*1ed0*/  ULOP3.LUT UR6, UR6, 0x3fff, URZ, 0xc0, !UPT ;  /* 0x00003fff06067892 */ /* 0x000fe2000f8ec03f */
[----:B------:R-:W-:Y:S01]  /*1ee0*/  UMOV UR7, 0x40000040 ;  /* 0x4000004000077882 */ /* 0x000fe20000000000 */
[----:B------:R-:W-:-:S02]  /*1ef0*/  UIADD3 UR10, UR18, 0x100, URZ ;  /* 0x00000100120a7890 */ /* 0x000fc4000fffe03f */
[----:B------:R-:W-:Y:S02]  /*1f00*/  ULOP3.LUT UR16, UR6, 0x10000, URZ, 0xfc, !UPT ;  /* 0x0001000006107892 */ /* 0x000fe4000f8efc3f */
[----:B------:R-:W-:Y:S01]  /*1f10*/  UIADD3 UR6, UR18, 0x80, URZ ;  /* 0x0000008012067890 */ /* 0x000fe2000fffe03f */
[----:B------:R-:W-:Y:S01]  /*1f20*/  UMOV UR11, 0x40000040 ;  /* 0x40000040000b7882 */ /* 0x000fe20000000000 */
[----:B------:R-:W-:Y:S01]  /*1f30*/  UIADD3 UR14, UR18, 0x180, URZ ;  /* 0x00000180120e7890 */ /* 0x000fe2000fffe03f */
[----:B------:R-:W-:-:S04]  /*1f40*/  UMOV UR15, 0x40000040 ;  /* 0x40000040000f7882 */ /* 0x000fc80000000000 */
        /* <DEDUP_REMOVED lines=17> */
.L_x_3242:
[----:B------:R-:W-:Y:S01]  /*2060*/  ULEA UR6, UR47, UR42, 0x3 ;  /* 0x0000002a2f067291 */ /* 0x000fe2000f8e183f */
[C---:B------:R-:W-:Y:S02]  /*2070*/  ISETP.GT.AND P1, PT, R0.reuse, RZ, PT ;  /* 0x000000ff0000720c */ /* 0x040fe40003f24270 */
[----:B------:R-:W-:Y:S01]  /*2080*/  IADD3 R0, R0, -0x1, RZ ;  /* 0xffffffff00007810 */ /* 0x000fe20007ffe0ff */
[----:B------:R-:W-:-:S04]  /*2090*/  UIADD3 UR6, UR6, 0x28c60, URZ ;  /* 0x00028c6006067890 */ /* 0x000fc8000fffe03f */
[----:B------:R-:W-:-:S09]  /*20a0*/  UPRMT UR6, UR39, 0x654, UR6 ;  /* 0x0000065427067896 */ /* 0x000fd20008000006 */
[----:B------:R-:W-:Y:S01]  /*20b0*/  SYNCS.ARRIVE.TRANS64.RED.A1T0 RZ, [UR6], RZ ;  /* 0x000000ffffff79a7 */ /* 0x000fe20008100406 */
[----:B------:R-:W-:Y:S05]  /*20c0*/  @P1 BRA `(.L_x_3243) ;  /* 0xfffffff400101947 */ /* 0x000fea000383ffff */
.L_x_3237:
        /* <DEDUP_REMOVED lines=10> */
[----:B------:R1:W2:Y:S02]  /*2170*/  LDS R4, [R3+0x28800] ;  /* 0x0288000003047984 */ /* 0x0002a40000000800 */
[----:B-1----:R-:W-:-:S02]  /*2180*/  IMAD.MOV.U32 R3, RZ, RZ, RZ ;  /* 0x000000ffff037224 */ /* 0x002fc400078e00ff */
        /* <DEDUP_REMOVED lines=64> */
[-C--:B--2---:R-:W-:Y:S01]  /*2590*/  FMUL.FTZ R208, R24, R4.reuse ;  /* 0x0000000418d07220 */ /* 0x084fe20000410000 */
        /* <DEDUP_REMOVED lines=63> */
[----:B------:R-:W-:Y:S01]  /*2990*/  IMAD.MOV.U32 R0, RZ, RZ, RZ ;  /* 0x000000ffff007224 */ /* 0x000fe200078e00ff */
[----:B------:R-:W-:Y:S06]  /*29a0*/  BAR.ARV 0xf, 0x100 ;  /* 0x03c4000000007b1d */ /* 0x000fec0000002000 */
[----:B------:R-:W-:Y:S05]  /*29b0*/  BRA `(.L_x_3244) ;  /* 0x0000004000947947 */ /* 0x000fea0003800000 */
.L_x_3233:
[----:B------:R-:W0:Y:S02]  /*29c0*/  SHFL.IDX PT, R0, R210, RZ, 0x1f ;  /* 0x00001fffd2007589 */ /* 0x000e2400000e0000 */
[----:B0-----:R-:W-:-:S13]  /*29d0*/  R2UR UR4, R0 ;  /* 0x00000000000472ca */ /* 0x001fda00000e0000 */
[----:B------:R-:W-:-:S04]  /*29e0*/  ULEA.HI UR5, UR4, UR4, URZ, 0x1 ;  /* 0x0000000404057291 */ /* 0x000fc8000f8f083f */
[----:B------:R-:W-:-:S04]  /*29f0*/  ULOP3.LUT UR5, UR5, 0x1fffe, URZ, 0xc0, !UPT ;  /* 0x0001fffe05057892 */ /* 0x000fc8000f8ec03f */
[----:B------:R-:W-:Y:S02]  /*2a00*/  UIADD3 UR5, UR4, -UR5, URZ ;  /* 0x8000000504057290 */ /* 0x000fe4000fffe03f */
[----:B------:R-:W-:Y:S02]  /*2a10*/  UIADD3 UR4, UR42, 0x26800, URZ ;  /* 0x000268002a047890 */ /* 0x000fe4000fffe03f */
[----:B------:R-:W-:Y:S02]  /*2a20*/  ULEA UR5, UR5, UR42, 0xf ;  /* 0x0000002a05057291 */ /* 0x000fe4000f8e783f */
[----:B------:R-:W-:Y:S02]  /*2a30*/  ULOP3.LUT UP0, URZ, UR4, 0x3ff, URZ, 0xc0, !UPT ;  /* 0x000003ff043f7892 */ /* 0x000fe4000f80c03f */
[----:B------:R-:W-:-:S04]  /*2a40*/  UIADD3 UR5, UR5, 0x400, URZ ;  /* 0x0000040005057890 */ /* 0x000fc8000fffe03f */
[----:B------:R-:W-:Y:S01]  /*2a50*/  PLOP3.LUT P0, PT, PT, PT, UP0, 0x80, 0x0 ;  /* 0x000000000000781c */ /* 0x000fe20003f0f008 */
[----:B------:R-:W-:-:S04]  /*2a60*/  USHF.R.U32.HI UR5, URZ, 0x4, UR5 ;  /* 0x000000043f057899 */ /* 0x000fc80008011605 */
[----:B------:R-:W-:-:S08]  /*2a70*/  ULOP3.LUT UR52, UR5, 0x3fff, URZ, 0xc0, !UPT ;  /* 0x00003fff05347892 */ /* 0x000fd0000f8ec03f */
[----:B------:R-:W-:Y:S05]  /*2a80*/  @!P0 BRA `(.L_x_3245) ;  /* 0x0000000000408947 */ /* 0x000fea0003800000 */
[----:B------:R-:W-:Y:S01]  /*2a90*/  MOV R0, 0x0 ;  /* 0x0000000000007802 */ /* 0x000fe20000000f00 */
[----:B------:R-:W-:Y:S01]  /*2aa0*/  ULDC.64 UR4, c[0x4][0xf0] ;  /* 0x01003c0000047ab9 */ /* 0x000fe20000000a00 */
[----:B------:R-:W-:Y:S01]  /*2ab0*/  ULDC.64 UR6, c[0x4][0x58] ;  /* 0x0100160000067ab9 */ /* 0x000fe20000000a00 */
[----:B------:R-:W-:Y:S01]  /*2ac0*/  MOV R4, UR4 ;  /* 0x0000000400047c02 */ /* 0x000fe20008000f00 */
        /* <DEDUP_REMOVED lines=12> */
.L_x_3245:
[----:B------:R-:W-:Y:S01]  /*2b90*/  ULEA.HI UR4, UR36, UR36, URZ, 0x1 ;  /* 0x0000002424047291 */ /* 0x000fe2000f8f083f */
[----:B------:R-:W-:-:S03]  /*2ba0*/  MOV R3, UR41 ;  /* 0x0000002900037c02 */ /* 0x000fc60008000f00 */
[----:B------:R-:W-:Y:S01]  /*2bb0*/  ULOP3.LUT UR4, UR4, 0xfffffffe, URZ, 0xc0, !UPT ;  /* 0xfffffffe04047892 */ /* 0x000fe2000f8ec03f */
[----:B------:R-:W-:-:S03]  /*2bc0*/  ISETP.NE.AND P0, PT, R3, 0x3, PT ;  /* 0x000000030300780c */ /* 0x000fc60003f05270 */
[----:B------:R-:W-:-:S06]  /*2bd0*/  UIADD3 UR4, UR36, -UR4, URZ ;  /* 0x8000000424047290 */ /* 0x000fcc000fffe03f */
[----:B------:R-:W-:-:S05]  /*2be0*/  IMAD.U32 R0, RZ, RZ, UR4 ;  /* 0x00000004ff007e24 */ /* 0x000fca000f8e00ff */
[----:B------:R-:W-:-:S04]  /*2bf0*/  SHF.L.U32 R0, R0, 0x1f, RZ ;  /* 0x0000001f00007819 */ /* 0x000fc800000006ff */
[----:B------:R-:W0:Y:S02]  /*2c00*/  SYNCS.PHASECHK.TRANS64.TRYWAIT P1, [UR42+0x28c00], R0 ;  /* 0x028c0000ff0075a7 */ /* 0x000e24000802016a */
[----:B0-----:R-:W-:Y:S05]  /*2c10*/  @!P1 BRA `(.L_x_3246) ;  /* 0x0000009c00e49947 */ /* 0x001fea0003800000 */
.L_x_3325:
[----:B------:R-:W-:Y:S05]  /*2c20*/  @!P0 BRA `(.L_x_3247) ;  /* 0x0000000000048947 */ /* 0x000fea0003800000 */
[----:B------:R-:W-:Y:S01]  /*2c30*/  BPT.TRAP 0x1 ;  /* 0x000000040000795c */ /* 0x000fe20000300000 */
.L_x_3247:
[----:B------:R-:W-:Y:S02]  /*2c40*/  IMAD.U32 R7, RZ, RZ, UR47 ;  /* 0x0000002fff077e24 */ /* 0x000fe4000f8e00ff */
[----:B------:R-:W-:-:S03]  /*2c50*/  IMAD.U32 R8, RZ, RZ, UR37 ;  /* 0x00000025ff087e24 */ /* 0x000fc6000f8e00ff */
[----:B------:R-:W-:Y:S02]  /*2c60*/  LEA R7, R7, UR42, 0x3 ;  /* 0x0000002a07077c11 */ /* 0x000fe4000f8e18ff */
[----:B------:R-:W-:-:S04]  /*2c70*/  SHF.L.U32 R8, R8, 0x1f, RZ ;  /* 0x0000001f08087819 */ /* 0x000fc800000006ff */
[----:B------:R1:W2:Y:S01]  /*2c80*/  SYNCS.PHASECHK.TRANS64.TRYWAIT P1, [R7+URZ+0x28c30], R8 ;  /* 0x028c3008070075a7 */ /* 0x0002a2000802017f */
[----:B------:R-:W-:Y:S05]  /*2c90*/  @!P0 BRA `(.L_x_3248) ;  /* 0x0000000000048947 */ /* 0x000fea0003800000 */
[----:B------:R-:W-:Y:S01]  /*2ca0*/  BPT.TRAP 0x1 ;  /* 0x000000040000795c */ /* 0x000fe20000300000 */
.L_x_3248:
[----:B--2---:R-:W-:Y:S05]  /*2cb0*/  @P1 BRA `(.L_x_3249) ;  /* 0x0000000000081947 */ /* 0x004fea0003800000 */
[----:B------:R-:W2:Y:S02]  /*2cc0*/  SYNCS.PHASECHK.TRANS64.TRYWAIT P1, [R7+URZ+0x28c30], R8 ;  /* 0x028c3008070075a7 */ /* 0x000ea4000802017f */
[----:B--2---:R-:W-:Y:S05]  /*2cd0*/  @!P1 BRA `(.L_x_3250) ;  /* 0x0000009c00cc9947 */ /* 0x004fea0003800000 */
.L_x_3249:
[----:B------:R-:W-:-:S04]  /*2ce0*/  UIADD3 UR4, UR42, 0x22400, URZ ;  /* 0x000224002a047890 */ /* 0x000fc8000fffe03f */
[----:B------:R-:W-:-:S04]  /*2cf0*/  USHF.R.U32.HI UR4, URZ, 0x4, UR4 ;  /* 0x000000043f047899 */ /* 0x000fc80008011604 */
[----:B------:R-:W-:-:S06]  /*2d00*/  ULOP3.LUT UR4, UR4, 0x3fff, URZ, 0xc0, !UPT ;  /* 0x00003fff04047892 */ /* 0x000fcc000f8ec03f */
[----:B0-----:R-:W-:Y:S01]  /*2d10*/  IMAD.U32 R0, RZ, RZ, UR4 ;  /* 0x00000004ff007e24 */ /* 0x001fe2000f8e00ff */
[----:B------:R-:W-:Y:S05]  /*2d20*/  WARPSYNC.ALL ;  /* 0x0000000000007948 */ /* 0x000fea0003800000 */
[----:B------:R-:W-:-:S04]  /*2d30*/  LOP3.LUT R0, R0, 0x10000, RZ, 0xfc, !PT ;  /* 0x0001000000007812 */ /* 0x000fc800078efcff */
[----:B------:R-:W-:Y:S01]  /*2d40*/  R2UR UR12, R0 ;  /* 0x00000000000c72ca */ /* 0x000fe200000e0000 */
[----:B------:R-:W-:Y:S01]  /*2d50*/  UIADD3 UR4, UR42, 0x20400, URZ ;  /* 0x000204002a047890 */ /* 0x000fe2000fffe03f */
[----:B------:R-:W-:Y:S01]  /*2d60*/  WARPGROUP.ARRIVE ;  /* 0x00000000000079c5 */ /* 0x000fe20000000000 */
[----:B------:R-:W-:Y:S01]  /*2d70*/  UMOV UR7, 0x40000040 ;  /* 0x4000004000077882 */ /* 0x000fe20000000000 */
[----:B------:R-:W-:Y:S01]  /*2d80*/  UMOV UR5, 0x40000040 ;  /* 0x4000004000057882 */ /* 0x000fe20000000000 */
[----:B------:R-:W-:Y:S01]  /*2d90*/  USHF.R.U32.HI UR4, URZ, 0x4, UR4 ;  /* 0x000000043f047899 */ /* 0x000fe20008011604 */
[----:B------:R-:W-:Y:S01]  /*2da0*/  UMOV UR11, 0x40000040 ;  /* 0x40000040000b7882 */ /* 0x000fe20000000000 */
[----:B------:R-:W-:Y:S02]  /*2db0*/  UMOV UR9, 0x40000040 ;  /* 0x4000004000097882 */ /* 0x000fe40000000000 */
[----:B------:R-:W-:Y:S01]  /*2dc0*/  ULOP3.LUT UR4, UR4, 0x3fff, URZ, 0xc0, !UPT ;  /* 0x00003fff04047892 */ /* 0x000fe2000f8ec03f */
[----:B------:R-:W-:-:S03]  /*2dd0*/  UMOV UR15, 0x40000040 ;  /* 0x40000040000f7882 */ /* 0x000fc60000000000 */
[----:B------:R-:W-:Y:S02]  /*2de0*/  ULEA UR12, UR47, UR12, 0x9 ;  /* 0x0000000c2f0c7291 */ /* 0x000fe4000f8e483f */
[----:B------:R-:W-:Y:S02]  /*2df0*/  ULOP3.LUT UR13, UR4, 0x10000, URZ, 0xfc, !UPT ;  /* 0x00010000040d7892 */ /* 0x000fe4000f8efc3f */
[----:B------:R-:W-:Y:S02]  /*2e00*/  UIADD3 UR10, UR12, 0x4, URZ ;  /* 0x000000040c0a7890 */ /* 0x000fe4000fffe03f */
[----:B------:R-:W-:Y:S01]  /*2e10*/  UIADD3 UR8, UR13, 0x4, URZ ;  /* 0x000000040d087890 */ /* 0x000fe2000fffe03f */
[----:B------:R-:W-:Y:S02]  /*2e20*/  UMOV UR6, UR12 ;  /* 0x0000000c00067c82 */ /* 0x000fe40008000000 */
[----:B------:R-:W-:Y:S01]  /*2e30*/  UMOV UR4, UR13 ;  /* 0x0000000d00047c82 */ /* 0x000fe20008000000 */
[----:B------:R-:W-:Y:S01]  /*2e40*/  UIADD3 UR14, UR12, 0x6, URZ ;  /* 0x000000060c0e7890 */ /* 0x000fe2000fffe03f */
[----:B------:R-:W-:Y:S01]  /*2e50*/  HGMMA.64x64x16.F32.BF16 R24, gdesc[UR4], RZ, !UPT, gsb0 ;  /* 0x00e00000041879f0 */ /* 0x000fe2000c0018ff */
[----:B------:R-:W-:-:S02]  /*2e60*/  UIADD3 UR6, UR12, 0x2, URZ ;  /* 0x000000020c067890 */ /* 0x000fc4000fffe03f */
[----:B------:R-:W-:Y:S01]  /*2e70*/  UIADD3 UR4, UR13, 0x2, URZ ;  /* 0x000000020d047890 */ /* 0x000fe2000fffe03f */
[----:B------:R-:W-:Y:S01]  /*2e80*/  UMOV UR7, 0x40000040 ;  /* 0x4000004000077882 */ /* 0x000fe20000000000 */
[----:B------:R-:W-:Y:S01]  /*2e90*/  UMOV UR5, 0x40000040 ;  /* 0x4000004000057882 */ /* 0x000fe20000000000 */
[----:B------:R-:W-:-:S03]  /*2ea0*/  UIADD3 UR12, UR13, 0x6, URZ ;  /* 0x000000060d0c7890 */ /* 0x000fc6000fffe03f */
[----:B------:R-:W-:Y:S01]  /*2eb0*/  UMOV UR13, 0x40000040 ;  /* 0x40000040000d7882 */ /* 0x000fe20000000000 */
[----:B------:R-:W-:Y:S02]  /*2ec0*/  WARPGROUP.DEPBAR.LE gsb0, 0x0 ;  /* 0x00008000000079c5 */ /* 0x000fe40000010000 */
[----:B------:R-:W-:-:S06]  /*2ed0*/  WARPGROUP.ARRIVE ;  /* 0x00000000000079c5 */ /* 0x000fcc0000000000 */
[----:B------:R-:W-:Y:S03]  /*2ee0*/  HGMMA.64x64x16.F32.BF16 R24, gdesc[UR4], R24, gsb0 ;  /* 0x00e00000041879f0 */ /* 0x000fe60008001818 */
[----:B------:R-:W-:Y:S02]  /*2ef0*/  WARPGROUP.DEPBAR.LE gsb0, 0x0 ;  /* 0x00008000000079c5 */ /* 0x000fe40000010000 */
[----:B------:R-:W-:-:S06]  /*2f00*/  WARPGROUP.ARRIVE ;  /* 0x00000000000079c5 */ /* 0x000fcc0000000000 */
[----:B------:R-:W-:Y:S03]  /*2f10*/  HGMMA.64x64x16.F32.BF16 R24, gdesc[UR8], R24, gsb0 ;  /* 0x00e00000081879f0 */ /* 0x000fe60008001818 */
[----:B------:R-:W-:Y:S02]  /*2f20*/  WARPGROUP.DEPBAR.LE gsb0, 0x0 ;  /* 0x00008000000079c5 */ /* 0x000fe40000010000 */
[----:B------:R-:W-:-:S06]  /*2f30*/  WARPGROUP.ARRIVE ;  /* 0x00000000000079c5 */ /* 0x000fcc0000000000 */
[----:B------:R-:W-:Y:S03]  /*2f40*/  HGMMA.64x64x16.F32.BF16 R24, gdesc[UR12], R24, gsb0 ;  /* 0x00e000000c1879f0 */ /* 0x000fe60008001818 */
[----:B------:R-:W-:Y:S02]  /*2f50*/  WARPGROUP.DEPBAR.LE gsb0, 0x0 ;  /* 0x00008000000079c5 */ /* 0x000fe40000010000 */
[----:B------:R-:W-:Y:S05]  /*2f60*/  @!P0 BRA `(.L_x_3251) ;  /* 0x0000000000048947 */ /* 0x000fea0003800000 */
[----:B------:R-:W-:Y:S01]  /*2f70*/  BPT.TRAP 0x1 ;  /* 0x000000040000795c */ /* 0x000fe20000300000 */
.L_x_3251:
[----:B------:R-:W-:Y:S01]  /*2f80*/  ULDC UR7, c[0x0][0x9d8] ;  /* 0x0002760000077ab9 */ /* 0x000fe20000000800 */
[----:B------:R-:W-:Y:S01]  /*2f90*/  UIMAD UR6, UR48, -0x40, UR49 ;  /* 0xffffffc0300678a4 */ /* 0x000fe2000f8e0231 */
[----:B------:R-:W-:Y:S01]  /*2fa0*/  FMUL.FTZ R24, R24, UR7 ;  /* 0x0000000718187c20 */ /* 0x000fe20008410000 */
[----:B------:R-:W-:Y:S01]  /*2fb0*/  FMUL.FTZ R25, R25, UR7 ;  /* 0x0000000719197c20 */ /* 0x000fe20008410000 */
[----:B------:R-:W-:Y:S01]  /*2fc0*/  FMUL.FTZ R28, R28, UR7 ;  /* 0x000000071c1c7c20 */ /* 0x000fe20008410000 */
[----:B------:R-:W-:Y:S01]  /*2fd0*/  FMUL.FTZ R29, R29, UR7 ;  /* 0x000000071d1d7c20 */ /* 0x000fe20008410000 */
[----:B------:R-:W-:Y:S01]  /*2fe0*/  FMUL.FTZ R32, R32, UR7 ;  /* 0x0000000720207c20 */ /* 0x000fe20008410000 */
[----:B------:R-:W-:Y:S01]  /*2ff0*/  IMAD.U32 R4, RZ, RZ, UR6 ;  /* 0x00000006ff047e24 */ /* 0x000fe2000f8e00ff */
[----:B------:R-:W0:Y:S01]  /*3000*/  MUFU.TANH R24, R24 ;  /* 0x0000001800187308 */ /* 0x000e220000002400 */
[----:B------:R-:W-:Y:S01]  /*3010*/  FMUL.FTZ R26, R26, UR7 ;  /* 0x000000071a1a7c20 */ /* 0x000fe20008410000 */
[----:B------:R-:W-:Y:S01]  /*3020*/  FMUL.FTZ R33, R33, UR7 ;  /* 0x0000000721217c20 */ /* 0x000fe20008410000 */
[----:B------:R-:W-:Y:S01]  /*3030*/  FMUL.FTZ R27, R27, UR7 ;  /* 0x000000071b1b7c20 */ /* 0x000fe20008410000 */
[----:B------:R-:W-:Y:S01]  /*3040*/  IADD3 R3, -R17, 0x40, R4 ;  /* 0x0000004011037810 */ /* 0x000fe20007ffe104 */
[----:B------:R-:W-:Y:S01]  /*3050*/  FMUL.FTZ R36, R36, UR7 ;  /* 0x0000000724247c20 */ /* 0x000fe20008410000 */
[----:B------:R-:W-:Y:S01]  /*3060*/  FMUL.FTZ R30, R30, UR7 ;  /* 0x000000071e1e7c20 */ /* 0x000fe20008410000 */
[----:B------:R-:W-:Y:S01]  /*3070*/  FMUL.FTZ R37, R37, UR7 ;  /* 0x0000000725257c20 */ /* 0x000fe20008410000 */
[----:B------:R-:W3:Y:S01]  /*3080*/  MUFU.TANH R25, R25 ;  /* 0x0000001900197308 */ /* 0x000ee20000002400 */
[----:B------:R-:W-:Y:S01]  /*3090*/  ISETP.GT.AND P5, PT, R3, RZ, PT ;  /* 0x000000ff0300720c */ /* 0x000fe20003fa4270 */
[----:B------:R-:W-:Y:S01]  /*30a0*/  FMUL.FTZ R31, R31, UR7 ;  /* 0x000000071f1f7c20 */ /* 0x000fe20008410000 */
[C---:B------:R-:W-:Y:S01]  /*30b0*/  ISETP.GT.AND P4, PT, R3.reuse, 0x1, PT ;  /* 0x000000010300780c */ /* 0x040fe20003f84270 */
[----:B------:R-:W-:Y:S01]  /*30c0*/  FMUL.FTZ R40, R40, UR7 ;  /* 0x0000000728287c20 */ /* 0x000fe20008410000 */
[C---:B------:R-:W-:Y:S01]  /*30d0*/  ISETP.GT.AND P3, PT, R3.reuse, 0x8, PT ;  /* 0x000000080300780c */ /* 0x040fe20003f64270 */
[----:B------:R-:W-:Y:S01]  /*30e0*/  FMUL.FTZ R34, R34, UR7 ;  /* 0x0000000722227c20 */ /* 0x000fe20008410000 */
[----:B------:R-:W-:Y:S01]  /*30f0*/  ISETP.GT.AND P2, PT, R3, 0x9, PT ;  /* 0x000000090300780c */ /* 0x000fe20003f44270 */
[----:B------:R-:W4:Y:S01]  /*3100*/  MUFU.TANH R28, R28 ;  /* 0x0000001c001c7308 */ /* 0x000f220000002400 */
[----:B0-----:R-:W-:Y:S01]  /*3110*/  FSEL R24, R24, -INF , P5 ;  /* 0xff80000018187808 */ /* 0x001fe20002800000 */
[----:B------:R-:W-:Y:S01]  /*3120*/  FMUL.FTZ R41, R41, UR7 ;  /* 0x0000000729297c20 */ /* 0x000fe20008410000 */
[----:B------:R-:W-:Y:S01]  /*3130*/  ISETP.GT.AND P1, PT, R3, 0x10, PT ;  /* 0x000000100300780c */ /* 0x000fe20003f24270 */
[----:B------:R-:W-:Y:S01]  /*3140*/  FMUL.FTZ R35, R35, UR7 ;  /* 0x0000000723237c20 */ /* 0x000fe20008410000 */
[----:B------:R-:W-:Y:S01]  /*3150*/  ISETP.GT.AND P6, PT, R3, 0x11, PT ;  /* 0x000000110300780c */ /* 0x000fe20003fc4270 */
[----:B------:R-:W-:Y:S01]  /*3160*/  FMUL.FTZ R44, R44, UR7 ;  /* 0x000000072c2c7c20 */ /* 0x000fe20008410000 */
[----:B------:R-:W-:Y:S01]  /*3170*/  FMUL.FTZ R38, R38, UR7 ;  /* 0x0000000726267c20 */ /* 0x000fe20008410000 */
[----:B------:R-:W0:Y:S01]  /*3180*/  MUFU.TANH R29, R29 ;  /* 0x0000001d001d7308 */ /* 0x000e220000002400 */
        /* <DEDUP_REMOVED lines=16> */
[----:B0-----:R-:W-:Y:S01]  /*3290*/  FSEL R29, R29, -INF , P2 ;  /* 0xff8000001d1d7808 */ /* 0x001fe20001000000 */
[----:B------:R-:W-:Y:S01]  /*32a0*/  FMUL.FTZ R50, R50, UR7 ;  /* 0x0000000732327c20 */ /* 0x000fe20008410000 */
[----:B------:R-:W-:Y:S01]  /*32b0*/  FMUL.FTZ R51, R51, UR7 ;  /* 0x0000000733337c20 */ /* 0x000fe20008410000 */
[----:B------:R-:W-:Y:S01]  /*32c0*/  FMUL.FTZ R54, R54, UR7 ;  /* 0x0000000736367c20 */ /* 0x000fe20008410000 */
[----:B------:R-:W-:Y:S01]  /*32d0*/  FMNMX.FTZ R5, R29, R4, !PT ;  /* 0x000000041d057209 */ /* 0x000fe20007810000 */
[----:B------:R-:W-:Y:S01]  /*32e0*/  FMUL.FTZ R55, R55, UR7 ;  /* 0x0000000737377c20 */ /* 0x000fe20008410000 */
[----:B------:R-:W-:Y:S01]  /*32f0*/  ULDC UR20, c[0x0][0x988] ;  /* 0x0002620000147ab9 */ /* 0x000fe20000000800 */
[----:B------:R-:W0:Y:S01]  /*3300*/  MUFU.TANH R33, R33 ;  /* 0x0000002100217308 */ /* 0x000e220000002400 */
[----:B---3--:R-:W-:-:S02]  /*3310*/  FSEL R32, R32, -INF , P1 ;  /* 0xff80000020207808 */ /* 0x008fc40000800000 */
[----:B------:R-:W-:Y:S02]  /*3320*/  R2UR UR6, R7 ;  /* 0x00000000070672ca */ /* 0x000fe400000e0000 */
[----:B------:R-:W-:-:S03]  /*3330*/  FMNMX.FTZ R4, R32, R5, !PT ;  /* 0x0000000520047209 */ /* 0x000fc60007810000 */
[----:B------:R-:W3:Y:S01]  /*3340*/  MUFU.TANH R27, R27 ;  /* 0x0000001b001b7308 */ /* 0x000ee20000002400 */
[----:B----4-:R-:W-:Y:S02]  /*3350*/  FSEL R26, R26, -INF , P5 ;  /* 0xff8000001a1a7808 */ /* 0x010fe40002800000 */
[----:B------:R-:W-:-:S05]  /*3360*/  ISETP.GT.AND P5, PT, R3, 0x18, PT ;  /* 0x000000180300780c */ /* 0x000fca0003fa4270 */
[----:B------:R-:W4:Y:S01]  /*3370*/  MUFU.TANH R36, R36 ;  /* 0x0000002400247308 */ /* 0x000f220000002400 */
[----:B0-----:R-:W-:Y:S01]  /*3380*/  FSEL R33, R33, -INF , P6 ;  /* 0xff80000021217808 */ /* 0x001fe20003000000 */
[----:B------:R-:W-:-:S03]  /*3390*/  UIADD3 UR6, UR6, 0x28c40, URZ ;  /* 0x00028c4006067890 */ /* 0x000fc6000fffe03f */
[----:B------:R-:W-:Y:S01]  /*33a0*/  FMNMX.FTZ R5, R33, R4, !PT ;  /* 0x0000000421057209 */ /* 0x000fe20007810000 */
[----:B------:R-:W-:Y:S02]  /*33b0*/  UPRMT UR6, UR39, 0x654, UR6 ;  /* 0x0000065427067896 */ /* 0x000fe40008000006 */
[----:B------:R-:W0:Y:S01]  /*33c0*/  MUFU.TANH R30, R30 ;  /* 0x0000001e001e7308 */ /* 0x000e220000002400 */
[----:B---3--:R-:W-:Y:S02]  /*33d0*/  FSEL R27, R27, -INF , P4 ;  /* 0xff8000001b1b7808 */ /* 0x008fe40002000000 */
[----:B------:R-:W-:-:S04]  /*33e0*/  ISETP.GT.AND P4, PT, R3, 0x19, PT ;  /* 0x000000190300780c */ /* 0x000fc80003f84270 */
[----:B------:R-:W-:Y:S01]  /*33f0*/  SYNCS.ARRIVE.TRANS64.RED.A1T0 RZ, [UR6], RZ ;  /* 0x000000ffffff79a7 */ /* 0x000fe20008100406 */
[----:B------:R-:W3:Y:S01]  /*3400*/  MUFU.TANH R37, R37 ;  /* 0x0000002500257308 */ /* 0x000ee20000002400 */
[----:B----4-:R-:W-:-:S04]  /*3410*/  FSEL R36, R36, -INF , P5 ;  /* 0xff80000024247808 */ /* 0x010fc80002800000 */
[----:B------:R-:W-:-:S03]  /*3420*/  FMNMX.FTZ R4, R36, R5, !PT ;  /* 0x0000000524047209 */ /* 0x000fc60007810000 */
[----:B------:R-:W4:Y:S01]  /*3430*/  MUFU.TANH R31, R31 ;  /* 0x0000001f001f7308 */ /* 0x000f220000002400 */
[----:B0-----:R-:W-:Y:S02]  /*3440*/  FSEL R30, R30, -INF , P3 ;  /* 0xff8000001e1e7808 */ /* 0x001fe40001800000 */
[----:B------:R-:W-:-:S05]  /*3450*/  ISETP.GT.AND P3, PT, R3, 0x20, PT ;  /* 0x000000200300780c */ /* 0x000fca0003f64270 */
[----:B------:R-:W0:Y:S01]  /*3460*/  MUFU.TANH R40, R40 ;  /* 0x0000002800287308 */ /* 0x000e220000002400 */
[----:B---3--:R-:W-:-:S04]  /*3470*/  FSEL R37, R37, -INF , P4 ;  /* 0xff80000025257808 */ /* 0x008fc80002000000 */
[----:B------:R-:W-:-:S03]  /*3480*/  FMNMX.FTZ R5, R37, R4, !PT ;  /* 0x0000000425057209 */ /* 0x000fc60007810000 */
[----:B------:R-:W3:Y:S01]  /*3490*/  MUFU.TANH R34, R34 ;  /* 0x0000002200227308 */ /* 0x000ee20000002400 */
[----:B----4-:R-:W-:Y:S02]  /*34a0*/  FSEL R31, R31, -INF , P2 ;  /* 0xff8000001f1f7808 */ /* 0x010fe40001000000 */
[----:B------:R-:W-:-:S05]  /*34b0*/  ISETP.GT.AND P2, PT, R3, 0x21, PT ;  /* 0x000000210300780c */ /* 0x000fca0003f44270 */
[----:B------:R-:W4:Y:S01]  /*34c0*/  MUFU.TANH R41, R41 ;  /* 0x0000002900297308 */ /* 0x000f220000002400 */
[----:B0-----:R-:W-:-:S04]  /*34d0*/  FSEL R40, R40, -INF , P3 ;  /* 0xff80000028287808 */ /* 0x001fc80001800000 */
[----:B------:R-:W-:-:S03]  /*34e0*/  FMNMX.FTZ R4, R40, R5, !PT ;  /* 0x0000000528047209 */ /* 0x000fc60007810000 */
[----:B------:R-:W0:Y:S01]  /*34f0*/  MUFU.TANH R35, R35 ;  /* 0x0000002300237308 */ /* 0x000e220000002400 */
[----:B---3--:R-:W-:Y:S02]  /*3500*/  FSEL R34, R34, -INF , P1 ;  /* 0xff80000022227808 */ /* 0x008fe40000800000 */
[----:B------:R-:W-:-:S05]  /*3510*/  ISETP.GT.AND P1, PT, R3, 0x28, PT ;  /* 0x000000280300780c */ /* 0x000fca0003f24270 */
        /* <DEDUP_REMOVED lines=25> */
[----:B---3--:R-:W-:-:S07]  /*36b0*/  FSEL R49, R49, -INF , P4 ;  /* 0xff80000031317808 */ /* 0x008fce0002000000 */
[----:B------:R-:W3:Y:S01]  /*36c0*/  MUFU.TANH R53, R53 ;  /* 0x0000003500357308 */ /* 0x000ee20000002400 */
[----:B----4-:R-:W-:Y:S02]  /*36d0*/  FSEL R43, R43, -INF , P2 ;  /* 0xff8000002b2b7808 */ /* 0x010fe40001000000 */
[----:B------:R-:W-:Y:S02]  /*36e0*/  ISETP.GT.AND P2, PT, R3, 0x39, PT ;  /* 0x000000390300780c */ /* 0x000fe40003f44270 */
[----:B------:R-:W-:-:S03]  /*36f0*/  FMNMX.FTZ R3, R49, R4, !PT ;  /* 0x0000000431037209 */ /* 0x000fc60007810000 */
[----:B------:R-:W4:Y:S01]  /*3700*/  MUFU.TANH R46, R46 ;  /* 0x0000002e002e7308 */ /* 0x000f220000002400 */
[----:B0-----:R-:W-:-:S04]  /*3710*/  FSEL R52, R52, -INF , P3 ;  /* 0xff80000034347808 */ /* 0x001fc80001800000 */
[----:B------:R-:W-:Y:S02]  /*3720*/  FMNMX.FTZ R4, R52, R3, !PT ;  /* 0x0000000334047209 */ /* 0x000fe40007810000 */
[----:B------:R-:W-:Y:S01]  /*3730*/  FMNMX.FTZ R3, R26, R27, !PT ;  /* 0x0000001b1a037209 */ /* 0x000fe20007810000 */
[----:B------:R-:W0:Y:S01]  /*3740*/  MUFU.TANH R47, R47 ;  /* 0x0000002f002f7308 */ /* 0x000e220000002400 */
[----:B---3--:R-:W-:-:S04]  /*3750*/  FSEL R53, R53, -INF , P2 ;  /* 0xff80000035357808 */ /* 0x008fc80001000000 */
[----:B------:R-:W-:-:S03]  /*3760*/  FMNMX.FTZ R5, R53, R4, !PT ;  /* 0x0000000435057209 */ /* 0x000fc60007810000 */
[----:B------:R-:W3:Y:S01]  /*3770*/  MUFU.TANH R50, R50 ;  /* 0x0000003200327308 */ /* 0x000ee20000002400 */
[----:B----4-:R-:W-:Y:S01]  /*3780*/  FSEL R46, R46, -INF , P1 ;  /* 0xff8000002e2e7808 */ /* 0x010fe20000800000 */
[----:B------:R-:W4:Y:S06]  /*3790*/  SHFL.BFLY PT, R4, R5, 0x2, 0x1f ;  /* 0x0c401f0005047f89 */ /* 0x000f2c00000e0000 */
[----:B------:R-:W5:Y:S01]  /*37a0*/  MUFU.TANH R51, R51 ;  /* 0x0000003300337308 */ /* 0x000f620000002400 */
[----:B0-----:R-:W-:-:S07]  /*37b0*/  FSEL R47, R47, -INF , P6 ;  /* 0xff8000002f2f7808 */ /* 0x001fce0003000000 */
[----:B------:R-:W0:Y:S01]  /*37c0*/  MUFU.TANH R54, R54 ;  /* 0x0000003600367308 */ /* 0x000e220000002400 */
[----:B---3--:R-:W-:-:S07]  /*37d0*/  FSEL R50, R50, -INF , P5 ;  /* 0xff80000032327808 */ /* 0x008fce0002800000 */
[----:B------:R-:W3:Y:S01]  /*37e0*/  MUFU.TANH R55, R55 ;  /* 0x0000003700377308 */ /* 0x000ee20000002400 */
[----:B-----5:R-:W-:Y:S02]  /*37f0*/  FSEL R51, R51, -INF , P4 ;  /* 0xff80000033337808 */ /* 0x020fe40002000000 */
[----:B----4-:R-:W-:Y:S02]  /*3800*/  FMNMX.FTZ R9, R5, R4, !PT ;  /* 0x0000000405097209 */ /* 0x010fe40007810000 */
[----:B------:R-:W-:-:S03]  /*3810*/  FMNMX.FTZ R4, R30, R3, !PT ;  /* 0x000000031e047209 */ /* 0x000fc60007810000 */
[----:B------:R-:W4:Y:S01]  /*3820*/  SHFL.BFLY PT, R10, R9, 0x1, 0x1f ;  /* 0x0c201f00090a7f89 */ /* 0x000f2200000e0000 */
[----:B------:R-:W-:Y:S02]  /*3830*/  FMNMX.FTZ R3, R31, R4, !PT ;  /* 0x000000041f037209 */ /* 0x000fe40007810000 */
[----:B0-----:R-:W-:Y:S02]  /*3840*/  FSEL R54, R54, -INF , P3 ;  /* 0xff80000036367808 */ /* 0x001fe40001800000 */
[----:B------:R-:W-:-:S04]  /*3850*/  FMNMX.FTZ R4, R34, R3, !PT ;  /* 0x0000000322047209 */ /* 0x000fc80007810000 */
[----:B------:R-:W-:Y:S02]  /*3860*/  FMNMX.FTZ R3, R35, R4, !PT ;  /* 0x0000000423037209 */ /* 0x000fe40007810000 */
[----:B---3--:R-:W-:Y:S02]  /*3870*/  FSEL R55, R55, -INF , P2 ;  /* 0xff80000037377808 */ /* 0x008fe40001000000 */
[----:B------:R-:W-:-:S04]  /*3880*/  FMNMX.FTZ R6, R38, R3, !PT ;  /* 0x0000000326067209 */ /* 0x000fc80007810000 */
[----:B------:R-:W-:-:S04]  /*3890*/  FMNMX.FTZ R3, R39, R6, !PT ;  /* 0x0000000627037209 */ /* 0x000fc80007810000 */
[----:B------:R-:W-:Y:S02]  /*38a0*/  FMNMX.FTZ R6, R42, R3, !PT ;  /* 0x000000032a067209 */ /* 0x000fe40007810000 */
[----:B----4-:R-:W-:Y:S02]  /*38b0*/  FMNMX.FTZ R4, R9, R10, !PT ;  /* 0x0000000a09047209 */ /* 0x010fe40007810000 */
[----:B------:R-:W-:Y:S01]  /*38c0*/  FMNMX.FTZ R3, R43, R6, !PT ;  /* 0x000000062b037209 */ /* 0x000fe20007810000 */
[----:B------:R-:W-:Y:S01]  /*38d0*/  BAR.SYNC.DEFER_BLOCKING 0xf, 0x100 ;  /* 0x03c4000000007b1d */ /* 0x000fe20000010000 */
[C---:B------:R-:W-:Y:S01]  /*38e0*/  FSETP.NEU.FTZ.AND P1, PT, R4.reuse, -INF , PT ;  /* 0xff8000000400780b */ /* 0x040fe20003f3d000 */
[----:B------:R-:W-:Y:S01]  /*38f0*/  FMUL.FTZ R5, R4, UR20 ;  /* 0x0000001404057c20 */ /* 0x000fe20008410000 */
[----:B------:R-:W-:-:S04]  /*3900*/  FMNMX.FTZ R6, R46, R3, !PT ;  /* 0x000000032e067209 */ /* 0x000fc80007810000 */
[----:B------:R-:W-:Y:S02]  /*3910*/  FMNMX.FTZ R3, R47, R6, !PT ;  /* 0x000000062f037209 */ /* 0x000fe40007810000 */
[----:B------:R-:W-:Y:S02]  /*3920*/  FSEL R9, R5, RZ, P1 ;  /* 0x000000ff05097208 */ /* 0x000fe40000800000 */
[----:B------:R-:W-:-:S03]  /*3930*/  FMNMX.FTZ R6, R50, R3, !PT ;  /* 0x0000000332067209 */ /* 0x000fc60007810000 */
[--C-:B------:R-:W-:Y:S01]  /*3940*/  FFMA.FTZ R24, R24, UR20, -R9.reuse ;  /* 0x0000001418187c23 */ /* 0x100fe20008010809 */
[----:B------:R-:W-:Y:S01]  /*3950*/  FMNMX.FTZ R3, R51, R6, !PT ;  /* 0x0000000633037209 */ /* 0x000fe20007810000 */
[--C-:B------:R-:W-:Y:S01]  /*3960*/  FFMA.FTZ R25, R25, UR20, -R9.reuse ;  /* 0x0000001419197c23 */ /* 0x100fe20008010809 */
[--C-:B------:R-:W-:Y:S01]  /*3970*/  FFMA.FTZ R28, R28, UR20, -R9.reuse ;  /* 0x000000141c1c7c23 */ /* 0x100fe20008010809 */
[--C-:B------:R-:W-:Y:S01]  /*3980*/  FFMA.FTZ R29, R29, UR20, -R9.reuse ;  /* 0x000000141d1d7c23 */ /* 0x100fe20008010809 */
[----:B------:R-:W-:Y:S01]  /*3990*/  FMNMX.FTZ R6, R54, R3, !PT ;  /* 0x0000000336067209 */ /* 0x000fe20007810000 */
[----:B------:R-:W-:Y:S01]  /*39a0*/  MUFU.EX2 R24, R24 ;  /* 0x0000001800187308 */ /* 0x000fe20000000800 */
[--C-:B------:R-:W-:Y:S01]  /*39b0*/  FFMA.FTZ R32, R32, UR20, -R9.reuse ;  /* 0x0000001420207c23 */ /* 0x100fe20008010809 */
[--C-:B------:R-:W-:Y:S01]  /*39c0*/  FFMA.FTZ R33, R33, UR20, -R9.reuse ;  /* 0x0000001421217c23 */ /* 0x100fe20008010809 */
[----:B------:R-:W-:Y:S01]  /*39d0*/  FMNMX.FTZ R6, R55, R6, !PT ;  /* 0x0000000637067209 */ /* 0x000fe20007810000 */
[--C-:B------:R-:W-:Y:S01]  /*39e0*/  FFMA.FTZ R36, R36, UR20, -R9.reuse ;  /* 0x0000001424247c23 */ /* 0x100fe20008010809 */
[--C-:B------:R-:W-:Y:S01]  /*39f0*/  FFMA.FTZ R37, R37, UR20, -R9.reuse ;  /* 0x0000001425257c23 */ /* 0x100fe20008010809 */
[--C-:B------:R-:W-:Y:S01]  /*3a00*/  FFMA.FTZ R40, R40, UR20, -R9.reuse ;  /* 0x0000001428287c23 */ /* 0x100fe20008010809 */
[--C-:B------:R-:W-:Y:S01]  /*3a10*/  FFMA.FTZ R41, R41, UR20, -R9.reuse ;  /* 0x0000001429297c23 */ /* 0x100fe20008010809 */
[----:B------:R-:W0:Y:S01]  /*3a20*/  SHFL.BFLY PT, R3, R6, 0x2, 0x1f ;  /* 0x0c401f0006037f89 */ /* 0x000e2200000e0000 */
[----:B------:R-:W3:Y:S01]  /*3a30*/  MUFU.EX2 R25, R25 ;  /* 0x0000001900197308 */ /* 0x000ee20000000800 */
[--C-:B------:R-:W-:Y:S01]  /*3a40*/  FFMA.FTZ R44, R44, UR20, -R9.reuse ;  /* 0x000000142c2c7c23 */ /* 0x100fe20008010809 */
[--C-:B------:R-:W-:Y:S01]  /*3a50*/  FFMA.FTZ R45, R45, UR20, -R9.reuse ;  /* 0x000000142d2d7c23 */ /* 0x100fe20008010809 */
[--C-:B------:R-:W-:Y:S01]  /*3a60*/  FFMA.FTZ R48, R48, UR20, -R9.reuse ;  /* 0x0000001430307c23 */ /* 0x100fe20008010809 */
[--C-:B------:R-:W-:Y:S01]  /*3a70*/  FFMA.FTZ R49, R49, UR20, -R9.reuse ;  /* 0x0000001431317c23 */ /* 0x100fe20008010809 */
[--C-:B------:R-:W-:Y:S01]  /*3a80*/  FFMA.FTZ R52, R52, UR20, -R9.reuse ;  /* 0x0000001434347c23 */ /* 0x100fe20008010809 */
[----:B------:R-:W-:-:S02]  /*3a90*/  FFMA.FTZ R9, R53, UR20, -R9 ;  /* 0x0000001435097c23 */ /* 0x000fc40008010809 */
[----:B------:R-:W-:Y:S08]  /*3aa0*/  MUFU.EX2 R28, R28 ;  /* 0x0000001c001c7308 */ /* 0x000ff00000000800 */
[----:B------:R-:W4:Y:S01]  /*3ab0*/  MUFU.EX2 R29, R29 ;  /* 0x0000001d001d7308 */ /* 0x000f220000000800 */
[----:B---3--:R-:W-:Y:S01]  /*3ac0*/  FADD.FTZ R11, R24, R25 ;  /* 0x00000019180b7221 */ /* 0x008fe20000010000 */
[----:B------:R-:W-:-:S02]  /*3ad0*/  F2FP.BF16.F32.PACK_AB R152, R25, R24 ;  /* 0x000000181998723e */ /* 0x000fc400000010ff */
[----:B0-----:R-:W-:-:S04]  /*3ae0*/  FMNMX.FTZ R3, R6, R3, !PT ;  /* 0x0000000306037209 */ /* 0x001fc80007810000 */
[----:B------:R-:W-:Y:S01]  /*3af0*/  MUFU.EX2 R32, R32 ;  /* 0x0000002000207308 */ /* 0x000fe20000000800 */
[----:B------:R-:W0:Y:S07]  /*3b00*/  SHFL.BFLY PT, R6, R3, 0x1, 0x1f ;  /* 0x0c201f0003067f89 */ /* 0x000e2e00000e0000 */
[----:B------:R-:W3:Y:S01]  /*3b10*/  MUFU.EX2 R33, R33 ;  /* 0x0000002100217308 */ /* 0x000ee20000000800 */
[----:B----4-:R-:W-:-:S07]  /*3b20*/  F2FP.BF16.F32.PACK_AB R154, R29, R28 ;  /* 0x0000001c1d9a723e */ /* 0x010fce00000010ff */
[----:B------:R-:W-:Y:S08]  /*3b30*/  MUFU.EX2 R36, R36 ;  /* 0x0000002400247308 */ /* 0x000ff00000000800 */
[----:B------:R-:W4:Y:S01]  /*3b40*/  MUFU.EX2 R37, R37 ;  /* 0x0000002500257308 */ /* 0x000f220000000800 */
[----:B---3--:R-:W-:Y:S02]  /*3b50*/  F2FP.BF16.F32.PACK_AB R156, R33, R32 ;  /* 0x00000020219c723e */ /* 0x008fe400000010ff */
[----:B0-----:R-:W-:Y:S01]  /*3b60*/  FMNMX.FTZ R5, R3, R6, !PT ;  /* 0x0000000603057209 */ /* 0x001fe20007810000 */
[----:B------:R-:W-:-:S03]  /*3b70*/  FADD.FTZ R6, R28, R11 ;  /* 0x0000000b1c067221 */ /* 0x000fc60000010000 */
[C---:B------:R-:W-:Y:S01]  /*3b80*/  FSETP.NEU.FTZ.AND P1, PT, R5.reuse, -INF , PT ;  /* 0xff8000000500780b */ /* 0x040fe20003f3d000 */
[----:B------:R-:W-:Y:S01]  /*3b90*/  FMUL.FTZ R3, R5, UR20 ;  /* 0x0000001405037c20 */ /* 0x000fe20008410000 */
[----:B------:R-:W-:Y:S01]  /*3ba0*/  FADD.FTZ R13, R29, R6 ;  /* 0x000000061d0d7221 */ /* 0x000fe20000010000 */
[----:B------:R-:W0:Y:S03]  /*3bb0*/  MUFU.EX2 R40, R40 ;  /* 0x0000002800287308 */ /* 0x000e260000000800 */
[----:B------:R-:W-:Y:S01]  /*3bc0*/  FSEL R3, R3, RZ, P1 ;  /* 0x000000ff03037208 */ /* 0x000fe20000800000 */
[----:B------:R-:W-:Y:S01]  /*3bd0*/  FADD.FTZ R10, R32, R13 ;  /* 0x0000000d200a7221 */ /* 0x000fe20000010000 */
[----:B----4-:R-:W-:-:S03]  /*3be0*/  F2FP.BF16.F32.PACK_AB R158, R37, R36 ;  /* 0x00000024259e723e */ /* 0x010fc600000010ff */
[--C-:B------:R-:W-:Y:S01]  /*3bf0*/  FFMA.FTZ R26, R26, UR20, -R3.reuse ;  /* 0x000000141a1a7c23 */ /* 0x100fe20008010803 */
[--C-:B------:R-:W-:Y:S01]  /*3c00*/  FFMA.FTZ R27, R27, UR20, -R3.reuse ;  /* 0x000000141b1b7c23 */ /* 0x100fe20008010803 */
[--C-:B------:R-:W-:Y:S01]  /*3c10*/  FFMA.FTZ R30, R30, UR20, -R3.reuse ;  /* 0x000000141e1e7c23 */ /* 0x100fe20008010803 */
[--C-:B------:R-:W-:Y:S01]  /*3c20*/  FFMA.FTZ R31, R31, UR20, -R3.reuse ;  /* 0x000000141f1f7c23 */ /* 0x100fe20008010803 */
[--C-:B------:R-:W-:Y:S01]  /*3c30*/  FFMA.FTZ R34, R34, UR20, -R3.reuse ;  /* 0x0000001422227c23 */ /* 0x100fe20008010803 */
[--C-:B------:R-:W-:Y:S01]  /*3c40*/  FFMA.FTZ R35, R35, UR20, -R3.reuse ;  /* 0x0000001423237c23 */ /* 0x100fe20008010803 */
[----:B------:R-:W-:Y:S01]  /*3c50*/  MUFU.EX2 R26, R26 ;  /* 0x0000001a001a7308 */ /* 0x000fe20000000800 */
[--C-:B------:R-:W-:Y:S01]  /*3c60*/  FFMA.FTZ R38, R38, UR20, -R3.reuse ;  /* 0x0000001426267c23 */ /* 0x100fe20008010803 */
[--C-:B------:R-:W-:Y:S01]  /*3c70*/  FFMA.FTZ R39, R39, UR20, -R3.reuse ;  /* 0x0000001427277c23 */ /* 0x100fe20008010803 */
[--C-:B------:R-:W-:Y:S01]  /*3c80*/  FFMA.FTZ R42, R42, UR20, -R3.reuse ;  /* 0x000000142a2a7c23 */ /* 0x100fe20008010803 */
[--C-:B------:R-:W-:Y:S01]  /*3c90*/  FFMA.FTZ R43, R43, UR20, -R3.reuse ;  /* 0x000000142b2b7c23 */ /* 0x100fe20008010803 */
[--C-:B------:R-:W-:Y:S01]  /*3ca0*/  FFMA.FTZ R46, R46, UR20, -R3.reuse ;  /* 0x000000142e2e7c23 */ /* 0x100fe20008010803 */
[--C-:B------:R-:W-:Y:S01]  /*3cb0*/  FFMA.FTZ R47, R47, UR20, -R3.reuse ;  /* 0x000000142f2f7c23 */ /* 0x100fe20008010803 */
[----:B------:R-:W-:Y:S01]  /*3cc0*/  FADD.FTZ R13, R33, R10 ;  /* 0x0000000a210d7221 */ /* 0x000fe20000010000 */
[----:B------:R-:W3:Y:S01]  /*3cd0*/  MUFU.EX2 R27, R27 ;  /* 0x0000001b001b7308 */ /* 0x000ee20000000800 */
[--C-:B------:R-:W-:Y:S01]  /*3ce0*/  FFMA.FTZ R50, R50, UR20, -R3.reuse ;  /* 0x0000001432327c23 */ /* 0x100fe20008010803 */
[----:B------:R-:W-:Y:S01]  /*3cf0*/  FFMA.FTZ R51, R51, UR20, -R3 ;  /* 0x0000001433337c23 */ /* 0x000fe20008010803 */
[----:B------:R-:W-:Y:S01]  /*3d00*/  FADD.FTZ R10, R36, R13 ;  /* 0x0000000d240a7221 */ /* 0x000fe20000010000 */
[--C-:B------:R-:W-:Y:S01]  /*3d10*/  FFMA.FTZ R54, R54, UR20, -R3.reuse ;  /* 0x0000001436367c23 */ /* 0x100fe20008010803 */
[----:B------:R-:W-:-:S02]  /*3d20*/  FFMA.FTZ R3, R55, UR20, -R3 ;  /* 0x0000001437037c23 */ /* 0x000fc40008010803 */
[----:B------:R-:W-:Y:S01]  /*3d30*/  FADD.FTZ R13, R37, R10 ;  /* 0x0000000a250d7221 */ /* 0x000fe20000010000 */
[----:B------:R-:W4:Y:S03]  /*3d40*/  MUFU.EX2 R30, R30 ;  /* 0x0000001e001e7308 */ /* 0x000f260000000800 */
[----:B0-----:R-:W-:-:S05]  /*3d50*/  FADD.FTZ R10, R40, R13 ;  /* 0x0000000d280a7221 */ /* 0x001fca0000010000 */
[----:B------:R-:W0:Y:S01]  /*3d60*/  MUFU.EX2 R31, R31 ;  /* 0x0000001f001f7308 */ /* 0x000e220000000800 */
[----:B---3--:R-:W-:Y:S01]  /*3d70*/  FADD.FTZ R11, R26, R27 ;  /* 0x0000001b1a0b7221 */ /* 0x008fe20000010000 */
[----:B------:R-:W-:-:S06]  /*3d80*/  F2FP.BF16.F32.PACK_AB R153, R27, R26 ;  /* 0x0000001a1b99723e */ /* 0x000fcc00000010ff */
[----:B------:R-:W3:Y:S01]  /*3d90*/  MUFU.EX2 R34, R34 ;  /* 0x0000002200227308 */ /* 0x000ee20000000800 */
[----:B----4-:R-:W-:-:S07]  /*3da0*/  FADD.FTZ R6, R30, R11 ;  /* 0x0000000b1e067221 */ /* 0x010fce0000010000 */
[----:B------:R-:W4:Y:S01]  /*3db0*/  MUFU.EX2 R35, R35 ;  /* 0x0000002300237308 */ /* 0x000f220000000800 */
[C---:B0-----:R-:W-:Y:S01]  /*3dc0*/  FADD.FTZ R11, R31.reuse, R6 ;  /* 0x000000061f0b7221 */ /* 0x041fe20000010000 */
[----:B------:R-:W-:-:S05]  /*3dd0*/  F2FP.BF16.F32.PACK_AB R155, R31, R30 ;  /* 0x0000001e1f9b723e */ /* 0x000fca00000010ff */
[----:B------:R0:W-:Y:S01]  /*3de0*/  STSM.16.M88.4 [R22+0x26800], R152 ;  /* 0x0268009816007844 */ /* 0x0001e20000000200 */
[----:B------:R-:W5:Y:S01]  /*3df0*/  MUFU.EX2 R38, R38 ;  /* 0x0000002600267308 */ /* 0x000f620000000800 */
[----:B---3--:R-:W-:-:S07]  /*3e00*/  FADD.FTZ R6, R34, R11 ;  /* 0x0000000b22067221 */ /* 0x008fce0000010000 */
[----:B------:R-:W3:Y:S01]  /*3e10*/  MUFU.EX2 R39, R39 ;  /* 0x0000002700277308 */ /* 0x000ee20000000800 */
[C---:B----4-:R-:W-:Y:S01]  /*3e20*/  FADD.FTZ R11, R35.reuse, R6 ;  /* 0x00000006230b7221 */ /* 0x050fe20000010000 */
[----:B------:R-:W-:-:S06]  /*3e30*/  F2FP.BF16.F32.PACK_AB R157, R35, R34 ;  /* 0x00000022239d723e */ /* 0x000fcc00000010ff */
[----:B------:R-:W4:Y:S01]  /*3e40*/  MUFU.EX2 R42, R42 ;  /* 0x0000002a002a7308 */ /* 0x000f220000000800 */
[----:B-----5:R-:W-:-:S07]  /*3e50*/  FADD.FTZ R6, R38, R11 ;  /* 0x0000000b26067221 */ /* 0x020fce0000010000 */
[----:B------:R-:W5:Y:S01]  /*3e60*/  MUFU.EX2 R41, R41 ;  /* 0x0000002900297308 */ /* 0x000f620000000800 */
[C---:B---3--:R-:W-:Y:S01]  /*3e70*/  FADD.FTZ R11, R39.reuse, R6 ;  /* 0x00000006270b7221 */ /* 0x048fe20000010000 */
[----:B------:R-:W-:-:S05]  /*3e80*/  F2FP.BF16.F32.PACK_AB R159, R39, R38 ;  /* 0x00000026279f723e */ /* 0x000fca00000010ff */
[----:B------:R0:W-:Y:S01]  /*3e90*/  STSM.16.M88.4 [R184], R156 ;  /* 0x0000009cb8007844 */ /* 0x0001e20000000200 */
[----:B------:R-:W3:Y:S01]  /*3ea0*/  MUFU.EX2 R43, R43 ;  /* 0x0000002b002b7308 */ /* 0x000ee20000000800 */
[----:B----4-:R-:W-:-:S07]  /*3eb0*/  FADD.FTZ R6, R42, R11 ;  /* 0x0000000b2a067221 */ /* 0x010fce0000010000 */
[----:B------:R-:W4:Y:S01]  /*3ec0*/  MUFU.EX2 R44, R44 ;  /* 0x0000002c002c7308 */ /* 0x000f220000000800 */
[C---:B-----5:R-:W-:Y:S01]  /*3ed0*/  FADD.FTZ R13, R41.reuse, R10 ;  /* 0x0000000a290d7221 */ /* 0x060fe20000010000 */
[----:B------:R-:W-:-:S06]  /*3ee0*/  F2FP.BF16.F32.PACK_AB R160, R41, R40 ;  /* 0x0000002829a0723e */ /* 0x000fcc00000010ff */
[----:B------:R-:W5:Y:S01]  /*3ef0*/  MUFU.EX2 R46, R46 ;  /* 0x0000002e002e7308 */ /* 0x000f620000000800 */
[C---:B---3--:R-:W-:Y:S01]  /*3f00*/  FADD.FTZ R11, R43.reuse, R6 ;  /* 0x000000062b0b7221 */ /* 0x048fe20000010000 */
[----:B------:R-:W-:-:S06]  /*3f10*/  F2FP.BF16.F32.PACK_AB R161, R43, R42 ;  /* 0x0000002a2ba1723e */ /* 0x000fcc00000010ff */
[----:B------:R-:W3:Y:S01]  /*3f20*/  MUFU.EX2 R45, R45 ;  /* 0x0000002d002d7308 */ /* 0x000ee20000000800 */
[----:B----4-:R-:W-:-:S07]  /*3f30*/  FADD.FTZ R6, R44, R13 ;  /* 0x0000000d2c067221 */ /* 0x010fce0000010000 */
[----:B------:R-:W4:Y:S01]  /*3f40*/  MUFU.EX2 R47, R47 ;  /* 0x0000002f002f7308 */ /* 0x000f220000000800 */
[----:B-----5:R-:W-:-:S07]  /*3f50*/  FADD.FTZ R10, R46, R11 ;  /* 0x0000000b2e0a7221 */ /* 0x020fce0000010000 */
[----:B------:R-:W-:Y:S01]  /*3f60*/  MUFU.EX2 R48, R48 ;  /* 0x0000003000307308 */ /* 0x000fe20000000800 */
[C---:B---3--:R-:W-:Y:S01]  /*3f70*/  F2FP.BF16.F32.PACK_AB R162, R45.reuse, R44 ;  /* 0x0000002c2da2723e */ /* 0x048fe200000010ff */
[----:B------:R-:W-:-:S06]  /*3f80*/  FADD.FTZ R45, R45, R6 ;  /* 0x000000062d2d7221 */ /* 0x000fcc0000010000 */
[----:B------:R-:W3:Y:S01]  /*3f90*/  MUFU.EX2 R49, R49 ;  /* 0x0000003100317308 */ /* 0x000ee20000000800 */
[C---:B----4-:R-:W-:Y:S01]  /*3fa0*/  F2FP.BF16.F32.PACK_AB R163, R47.reuse, R46 ;  /* 0x0000002e2fa3723e */ /* 0x050fe200000010ff */
[----:B------:R-:W-:-:S04]  /*3fb0*/  FADD.FTZ R47, R47, R10 ;  /* 0x0000000a2f2f7221 */ /* 0x000fc80000010000 */
[----:B------:R0:W-:Y:S02]  /*3fc0*/  STSM.16.M88.4 [R19], R160 ;  /* 0x000000a013007844 */ /* 0x0001e40000000200 */
[----:B------:R-:W-:Y:S08]  /*3fd0*/  MUFU.EX2 R50, R50 ;  /* 0x0000003200327308 */ /* 0x000ff00000000800 */
[----:B------:R-:W4:Y:S01]  /*3fe0*/  MUFU.EX2 R51, R51 ;  /* 0x0000003300337308 */ /* 0x000f220000000800 */
[----:B---3--:R-:W-:Y:S01]  /*3ff0*/  F2FP.BF16.F32.PACK_AB R164, R49, R48 ;  /* 0x0000003031a4723e */ /* 0x008fe200000010ff */
[----:B------:R-:W-:-:S04]  /*4000*/  FADD.FTZ R48, R48, R45 ;  /* 0x0000002d30307221 */ /* 0x000fc80000010000 */
[----:B------:R-:W-:Y:S02]  /*4010*/  FADD.FTZ R49, R49, R48 ;  /* 0x0000003031317221 */ /* 0x000fe40000010000 */
[----:B------:R-:W3:Y:S08]  /*4020*/  MUFU.EX2 R52, R52 ;  /* 0x0000003400347308 */ /* 0x000ef00000000800 */
[----:B------:R-:W5:Y:S01]  /*4030*/  MUFU.EX2 R9, R9 ;  /* 0x0000000900097308 */ /* 0x000f620000000800 */
[----:B----4-:R-:W-:Y:S01]  /*4040*/  F2FP.BF16.F32.PACK_AB R165, R51, R50 ;  /* 0x0000003233a5723e */ /* 0x010fe200000010ff */
[----:B------:R-:W-:-:S04]  /*4050*/  FADD.FTZ R50, R50, R47 ;  /* 0x0000002f32327221 */ /* 0x000fc80000010000 */
[----:B------:R-:W-:Y:S02]  /*4060*/  FADD.FTZ R51, R51, R50 ;  /* 0x0000003233337221 */ /* 0x000fe40000010000 */
[----:B------:R-:W-:Y:S01]  /*4070*/  MUFU.EX2 R54, R54 ;  /* 0x0000003600367308 */ /* 0x000fe20000000800 */
[----:B---3--:R-:W-:-:S07]  /*4080*/  FADD.FTZ R6, R52, R49 ;  /* 0x0000003134067221 */ /* 0x008fce0000010000 */
[----:B------:R-:W3:Y:S01]  /*4090*/  MUFU.EX2 R3, R3 ;  /* 0x0000000300037308 */ /* 0x000ee20000000800 */
[C---:B-----5:R-:W-:Y:S01]  /*40a0*/  F2FP.BF16.F32.PACK_AB R166, R9.reuse, R52 ;  /* 0x0000003409a6723e */ /* 0x060fe200000010ff */
[----:B------:R-:W-:Y:S01]  /*40b0*/  FADD.FTZ R6, R9, R6 ;  /* 0x0000000609067221 */ /* 0x000fe20000010000 */
[----:B---3--:R-:W-:Y:S01]  /*40c0*/  F2FP.BF16.F32.PACK_AB R167, R3, R54 ;  /* 0x0000003603a7723e */ /* 0x008fe200000010ff */
[----:B------:R-:W-:-:S04]  /*40d0*/  FADD.FTZ R54, R54, R51 ;  /* 0x0000003336367221 */ /* 0x000fc80000010000 */
[----:B------:R0:W-:Y:S01]  /*40e0*/  STSM.16.M88.4 [R23], R164 ;  /* 0x000000a417007844 */ /* 0x0001e20000000200 */
[----:B------:R-:W-:Y:S01]  /*40f0*/  FADD.FTZ R3, R3, R54 ;  /* 0x0000003603037221 */ /* 0x000fe20000010000 */
[----:B------:R-:W-:Y:S06]  /*4100*/  @!P0 BRA `(.L_x_3252) ;  /* 0x0000000000048947 */ /* 0x000fec0003800000 */
[----:B------:R-:W-:Y:S01]  /*4110*/  BPT.TRAP 0x1 ;  /* 0x000000040000795c */ /* 0x000fe20000300000 */
.L_x_3252:
[----:B------:R3:W4:Y:S01]  /*4120*/  SYNCS.PHASECHK.TRANS64.TRYWAIT P1, [R7+URZ+0x28c50], R8 ;  /* 0x028c5008070075a7 */ /* 0x000722000802017f */
[----:B------:R-:W-:Y:S05]  /*4130*/  @!P0 BRA `(.L_x_3253) ;  /* 0x0000000000048947 */ /* 0x000fea0003800000 */
[----:B------:R-:W-:Y:S01]  /*4140*/  BPT.TRAP 0x1 ;  /* 0x000000040000795c */ /* 0x000fe20000300000 */
.L_x_3253:
[----:B------:R-:W-:Y:S01]  /*4150*/  ULOP3.LUT UR52, UR52, 0x2000000, URZ, 0xfc, !UPT ;  /* 0x0200000034347892 */ /* 0x000fe2000f8efc3f */
[----:B----4-:R-:W-:Y:S11]  /*4160*/  @P1 BRA `(.L_x_3254) ;  /* 0x0000000000081947 */ /* 0x010ff60003800000 */
[----:B------:R-:W4:Y:S02]  /*4170*/  SYNCS.PHASECHK.TRANS64.TRYWAIT P1, [R7+URZ+0x28c50], R8 ;  /* 0x028c5008070075a7 */ /* 0x000f24000802017f */
[----:B----4-:R-:W-:Y:S05]  /*4180*/  @!P1 BRA `(.L_x_3255) ;  /* 0x0000008800b49947 */ /* 0x010fea0003800000 */
.L_x_3254:
[----:B------:R-:W-:Y:S01]  /*4190*/  ULEA UR10, UR47, UR52, 0xc ;  /* 0x000000342f0a7291 */ /* 0x000fe2000f8e603f */
[----:B------:R-:W-:Y:S01]  /*41a0*/  WARPGROUP.ARRIVE ;  /* 0x00000000000079c5 */ /* 0x000fe20000000000 */
[----:B------:R-:W-:-:S05]  /*41b0*/  UMOV UR7, 0x40000040 ;  /* 0x4000004000077882 */ /* 0x000fca0000000000 */
[----:B------:R-:W-:Y:S02]  /*41c0*/  UMOV UR6, UR10 ;  /* 0x0000000a00067c82 */ /* 0x000fe40008000000 */
[----:B------:R-:W-:Y:S01]  /*41d0*/  HGMMA.64x256x16.F32.BF16 R24, R152, gdesc[UR4].tnspB, RZ, !UPT, gsb0 ;  /* 0x43e0000498187df0 */ /* 0x000fe2000c0018ff */
[----:B------:R-:W-:Y:S01]  /*41e0*/  UIADD3 UR6, UR10, 0x80, URZ ;  /* 0x000000800a067890 */ /* 0x000fe2000fffe03f */
[----:B------:R-:W-:Y:S01]  /*41f0*/  UMOV UR7, 0x40000040 ;  /* 0x4000004000077882 */ /* 0x000fe20000000000 */
[----:B------:R-:W-:Y:S02]  /*4200*/  WARPGROUP.DEPBAR.LE gsb0, 0x0 ;  /* 0x00008000000079c5 */ /* 0x000fe40000010000 */
[----:B------:R-:W-:-:S15]  /*4210*/  WARPGROUP.ARRIVE ;  /* 0x00000000000079c5 */ /* 0x000fde0000000000 */
[----:B------:R-:W-:-:S08]  /*4220*/  NOP ;  /* 0x0000000000007918 */ /* 0x000fd00000000000 */
[----:B------:R-:W-:Y:S01]  /*4230*/  HGMMA.64x256x16.F32.BF16 R24, R156, gdesc[UR4].tnspB, R24, gsb0 ;  /* 0x43e000049c187df0 */ /* 0x000fe20008001818 */
        /* <DEDUP_REMOVED lines=11> */
[----:B------:R-:W-:Y:S03]  /*42f0*/  HGMMA.64x256x16.F32.BF16 R24, R164, gdesc[UR4].tnspB, R24, gsb0 ;  /* 0x43e00004a4187df0 */ /* 0x000fe60008001818 */
[----:B------:R-:W-:Y:S02]  /*4300*/  WARPGROUP.DEPBAR.LE gsb0, 0x0 ;  /* 0x00008000000079c5 */ /* 0x000fe40000010000 */
[----:B------:R-:W-:Y:S01]  /*4310*/  @!PT LDS RZ, [RZ] ;  /* 0x00000000fffff984 */ /* 0x000fe20000000800 */
[----:B------:R-:W-:Y:S01]  /*4320*/  @!PT LDS RZ, [RZ] ;  /* 0x00000000fffff984 */ /* 0x000fe20000000800 */
[----:B------:R-:W-:Y:S01]  /*4330*/  @!PT LDS RZ, [RZ] ;  /* 0x00000000fffff984 */ /* 0x000fe20000000800 */
[----:B------:R-:W-:Y:S01]  /*4340*/  @!PT LDS RZ, [RZ] ;  /* 0x00000000fffff984 */ /* 0x000fe20000000800 */
[----:B------:R5:W-:Y:S06]  /*4350*/  MEMBAR.ALL.CTA ;  /* 0x0000000000007992 */ /* 0x000bec0000008000 */
[----:B-----5:R-:W5:Y:S02]  /*4360*/  FENCE.VIEW.ASYNC.S ;  /* 0x00000000000073c6 */ /* 0x020f640000000000 */
[----:B-----5:R-:W-:Y:S01]  /*4370*/  NOP ;  /* 0x0000000000007918 */ /* 0x020fe20000000000 */
[----:B------:R-:W-:Y:S06]  /*4380*/  BAR.ARV 0xe, 0x100 ;  /* 0x0384000000007b1d */ /* 0x000fec0000002000 */
[----:B------:R-:W-:Y:S05]  /*4390*/  @!P0 BRA `(.L_x_3256) ;  /* 0x0000000000048947 */ /* 0x000fea0003800000 */
[----:B------:R-:W-:Y:S01]  /*43a0*/  BPT.TRAP 0x1 ;  /* 0x000000040000795c */ /* 0x000fe20000300000 */
.L_x_3256:
[----:B------:R-:W-:Y:S01]  /*43b0*/  R2UR UR6, R7 ;  /* 0x00000000070672ca */ /* 0x000fe200000e0000 */
[----:B------:R-:W-:-:S06]  /*43c0*/  UISETP.GE.AND UP0, UPT, UR49, 0x41, UPT ;  /* 0x000000413100788c */ /* 0x000fcc000bf06270 */
[----:B------:R-:W-:-:S06]  /*43d0*/  PLOP3.LUT P1, PT, PT, PT, UP0, 0x80, 0x0 ;  /* 0x000000000000781c */ /* 0x000fcc0003f2f008 */
[----:B------:R-:W-:-:S04]  /*43e0*/  UIADD3 UR6, UR6, 0x28c60, URZ ;  /* 0x00028c6006067890 */ /* 0x000fc8000fffe03f */
[----:B------:R-:W-:-:S09]  /*43f0*/  UPRMT UR6, UR39, 0x654, UR6 ;  /* 0x0000065427067896 */ /* 0x000fd20008000006 */
[----:B------:R-:W-:Y:S01]  /*4400*/  SYNCS.ARRIVE.TRANS64.RED.A1T0 RZ, [UR6], RZ ;  /* 0x000000ffffff79a7 */ /* 0x000fe20008100406 */
[----:B------:R-:W-:Y:S05]  /*4410*/  @!P1 BRA `(.L_x_3257) ;  /* 0x0000001c00549947 */ /* 0x000fea0003800000 */
[----:B-1234-:R-:W-:Y:S01]  /*4420*/  MOV R8, R5 ;  /* 0x0000000500087202 */ /* 0x01efe20000000f00 */
[----:B------:R-:W-:Y:S01]  /*4430*/  IMAD.MOV.U32 R13, RZ, RZ, R4 ;  /* 0x000000ffff0d7224 */ /* 0x000fe200078e0004 */
[----:B------:R-:W-:Y:S01]  /*4440*/  UIADD3 UR48, UR48, -0x2, URZ ;  /* 0xfffffffe30307890 */ /* 0x000fe2000fffe03f */
[----:B------:R-:W-:Y:S01]  /*4450*/  UMOV UR22, UR47 ;  /* 0x0000002f00167c82 */ /* 0x000fe20008000000 */
[----:B------:R-:W-:Y:S01]  /*4460*/  ULDC UR23, c[0x0][0x9d8] ;  /* 0x0002760000177ab9 */ /* 0x000fe20000000800 */
[----:B------:R-:W-:-:S09]  /*4470*/  ULDC UR20, c[0x0][0x988] ;  /* 0x0002620000147ab9 */ /* 0x000fd20000000800 */
.L_x_3268:
[----:B------:R-:W-:Y:S01]  /*4480*/  UIADD3 UR47, UR22, 0x1, URZ ;  /* 0x00000001162f7890 */ /* 0x000fe2000fffe03f */
[----:B------:R-:W-:Y:S01]  /*4490*/  IMAD.U32 R4, RZ, RZ, UR48 ;  /* 0x00000030ff047e24 */ /* 0x000fe2000f8e00ff */
[----:B------:R-:W-:Y:S02]  /*44a0*/  UIADD3 UR48, UR48, -0x1, URZ ;  /* 0xffffffff30307890 */ /* 0x000fe4000fffe03f */
[----:B------:R-:W-:Y:S02]  /*44b0*/  UISETP.NE.AND UP0, UPT, UR47, 0x2, UPT ;  /* 0x000000022f00788c */ /* 0x000fe4000bf05270 */
[----:B------:R-:W-:Y:S02]  /*44c0*/  ISETP.GT.AND P1, PT, R4, RZ, PT ;  /* 0x000000ff0400720c */ /* 0x000fe40003f24270 */
[----:B------:R-:W-:Y:S02]  /*44d0*/  USEL UR6, URZ, 0x1, UP0 ;  /* 0x000000013f067887 */ /* 0x000fe40008000000 */
[----:B------:R-:W-:-:S02]  /*44e0*/  USEL UR47, UR47, URZ, UP0 ;  /* 0x0000003f2f2f7287 */ /* 0x000fc40008000000 */
[----:B------:R-:W-:Y:S01]  /*44f0*/  ULOP3.LUT UR37, UR37, UR6, URZ, 0x3c, !UPT ;  /* 0x0000000625257292 */ /* 0x000fe2000f8e3c3f */
[----:B-12---:R-:W-:Y:S11]  /*4500*/  @!P0 BRA `(.L_x_3258) ;  /* 0x0000000000048947 */ /* 0x006ff60003800000 */
[----:B------:R-:W-:Y:S01]  /*4510*/  BPT.TRAP 0x1 ;  /* 0x000000040000795c */ /* 0x000fe20000300000 */
.L_x_3258:
[----:B------:R-:W-:Y:S01]  /*4520*/  ULEA UR21, UR47, UR42, 0x3 ;  /* 0x0000002a2f157291 */ /* 0x000fe2000f8e183f */
[----:B------:R-:W-:-:S05]  /*4530*/  IMAD.U32 R7, RZ, RZ, UR37 ;  /* 0x00000025ff077e24 */ /* 0x000fca000f8e00ff */
[----:B------:R-:W-:-:S04]  /*4540*/  SHF.L.U32 R7, R7, 0x1f, RZ ;  /* 0x0000001f07077819 */ /* 0x000fc800000006ff */
[----:B------:R1:W2:Y:S01]  /*4550*/  SYNCS.PHASECHK.TRANS64.TRYWAIT P2, [UR21+0x28c30], R7 ;  /* 0x028c3007ff0075a7 */ /* 0x0002a20008040155 */
[----:B------:R-:W-:Y:S05]  /*4560*/  @!P0 BRA `(.L_x_3259) ;  /* 0x0000000000048947 */ /* 0x000fea0003800000 */
[----:B------:R-:W-:Y:S01]  /*4570*/  BPT.TRAP 0x1 ;  /* 0x000000040000795c */ /* 0x000fe20000300000 */
.L_x_3259:
[----:B--2---:R-:W-:Y:S05]  /*4580*/  @P2 BRA `(.L_x_3260) ;  /* 0x0000000000082947 */ /* 0x004fea0003800000 */
[----:B------:R-:W2:Y:S02]  /*4590*/  SYNCS.PHASECHK.TRANS64.TRYWAIT P2, [UR21+0x28c30], R7 ;  /* 0x028c3007ff0075a7 */ /* 0x000ea40008040155 */
[----:B--2---:R-:W-:Y:S05]  /*45a0*/  @!P2 BRA `(.L_x_3261) ;  /* 0x0000008400c0a947 */ /* 0x004fea0003800000 */
.L_x_3260:
[----:B------:R-:W-:Y:S01]  /*45b0*/  R2UR UR18, R0 ;  /* 0x00000000001272ca */ /* 0x000fe200000e0000 */
[----:B------:R-:W-:Y:S01]  /*45c0*/  UIADD3 UR6, UR42, 0x20400, URZ ;  /* 0x000204002a067890 */ /* 0x000fe2000fffe03f */
[----:B0-----:R-:W-:Y:S01]  /*45d0*/  WARPGROUP.ARRIVE ;  /* 0x00000000000079c5 */ /* 0x001fe20000000000 */
        /* <DEDUP_REMOVED lines=10> */
[----:B------:R-:W-:Y:S02]  /*4680*/  UIADD3 UR10, UR18, 0x4, URZ ;  /* 0x00000004120a7890 */ /* 0x000fe4000fffe03f */
[----:B------:R-:W-:-:S03]  /*4690*/  UIADD3 UR14, UR18, 0x6, URZ ;  /* 0x00000006120e7890 */ /* 0x000fc6000fffe03f */
[----:B------:R-:W-:Y:S03]  /*46a0*/  HGMMA.64x64x16.F32.BF16 R152, gdesc[UR16], RZ, !UPT, gsb0 ;  /* 0x00e00000109879f0 */ /* 0x000fe6000c0018ff */
        /* <DEDUP_REMOVED lines=12> */
.L_x_3262:
        /* <DEDUP_REMOVED lines=23> */
[----:B--2---:R-:W-:Y:S01]  /*48e0*/  FMNMX.FTZ R4, R190, R13, !PT ;  /* 0x0000000dbe047209 */ /* 0x004fe20007810000 */
[----:B------:R-:W-:Y:S01]  /*48f0*/  FMUL.FTZ R9, R154, UR23 ;  /* 0x000000179a097c20 */ /* 0x000fe20008410000 */
[----:B------:R-:W-:Y:S01]  /*4900*/  FMUL.FTZ R154, R174, UR23 ;  /* 0x00000017ae9a7c20 */ /* 0x000fe20008410000 */
[----:B------:R-:W-:Y:S01]  /*4910*/  FMUL.FTZ R20, R167, UR23 ;  /* 0x00000017a7147c20 */ /* 0x000fe20008410000 */
[----:B------:R-:W-:Y:S01]  /*4920*/  FMUL.FTZ R152, R170, UR23 ;  /* 0x00000017aa987c20 */ /* 0x000fe20008410000 */
[----:B------:R-:W-:Y:S01]  /*4930*/  FMUL.FTZ R170, R183, UR23 ;  /* 0x00000017b7aa7c20 */ /* 0x000fe20008410000 */
[----:B------:R-:W-:Y:S01]  /*4940*/  UIADD3 UR6, UR21, 0x28c40, URZ ;  /* 0x00028c4015067890 */ /* 0x000fe2000fffe03f */
[----:B------:R-:W2:Y:S01]  /*4950*/  MUFU.TANH R156, R156 ;  /* 0x0000009c009c7308 */ /* 0x000ea20000002400 */
[----:B0-----:R-:W-:-:S02]  /*4960*/  FMNMX.FTZ R4, R5, R4, !PT ;  /* 0x0000000405047209 */ /* 0x001fc40007810000 */
[----:B------:R-:W-:-:S05]  /*4970*/  UPRMT UR6, UR39, 0x654, UR6 ;  /* 0x0000065427067896 */ /* 0x000fca0008000006 */
[----:B------:R-:W0:Y:S01]  /*4980*/  MUFU.TANH R157, R157 ;  /* 0x0000009d009d7308 */ /* 0x000e220000002400 */
[----:B---3--:R-:W-:-:S03]  /*4990*/  FMNMX.FTZ R15, R155, R4, !PT ;  /* 0x000000049b0f7209 */ /* 0x008fc60007810000 */
[----:B------:R-:W-:Y:S04]  /*49a0*/  SYNCS.ARRIVE.TRANS64.RED.A1T0 RZ, [UR6], RZ ;  /* 0x000000ffffff79a7 */ /* 0x000fe80008100406 */
[----:B------:R-:W3:Y:S01]  /*49b0*/  MUFU.TANH R158, R158 ;  /* 0x0000009e009e7308 */ /* 0x000ee20000002400 */
[----:B--2---:R-:W-:-:S07]  /*49c0*/  FMNMX.FTZ R4, R156, R15, !PT ;  /* 0x0000000f9c047209 */ /* 0x004fce0007810000 */
[----:B------:R-:W2:Y:S01]  /*49d0*/  MUFU.TANH R159, R159 ;  /* 0x0000009f009f7308 */ /* 0x000ea20000002400 */
[----:B0-----:R-:W-:-:S07]  /*49e0*/  FMNMX.FTZ R15, R157, R4, !PT ;  /* 0x000000049d0f7209 */ /* 0x001fce0007810000 */
[----:B------:R-:W0:Y:S01]  /*49f0*/  MUFU.TANH R160, R160 ;  /* 0x000000a000a07308 */ /* 0x000e220000002400 */
[----:B---3--:R-:W-:-:S07]  /*4a00*/  FMNMX.FTZ R4, R158, R15, !PT ;  /* 0x0000000f9e047209 */ /* 0x008fce0007810000 */
        /* <DEDUP_REMOVED lines=9> */
[----:B0-----:R-:W-:Y:S01]  /*4aa0*/  FMNMX.FTZ R4, R168, R15, !PT ;  /* 0x0000000fa8047209 */ /* 0x001fe20007810000 */
[----:B------:R-:W-:Y:S01]  /*4ab0*/  FMUL.FTZ R15, R162, UR23 ;  /* 0x00000017a20f7c20 */ /* 0x000fe20008410000 */
[----:B------:R-:W-:-:S05]  /*4ac0*/  FMUL.FTZ R162, R175, UR23 ;  /* 0x00000017afa27c20 */ /* 0x000fca0008410000 */
[----:B------:R-:W0:Y:S01]  /*4ad0*/  MUFU.TANH R173, R173 ;  /* 0x000000ad00ad7308 */ /* 0x000e220000002400 */
[----:B---3--:R-:W-:-:S07]  /*4ae0*/  FMNMX.FTZ R4, R191, R4, !PT ;  /* 0x00000004bf047209 */ /* 0x008fce0007810000 */
[----:B------:R-:W3:Y:S01]  /*4af0*/  MUFU.TANH R172, R172 ;  /* 0x000000ac00ac7308 */ /* 0x000ee20000002400 */
[----:B--2---:R-:W-:-:S07]  /*4b00*/  FMNMX.FTZ R4, R169, R4, !PT ;  /* 0x00000004a9047209 */ /* 0x004fce0007810000 */
[----:B------:R-:W2:Y:S01]  /*4b10*/  MUFU.TANH R164, R164 ;  /* 0x000000a400a47308 */ /* 0x000ea20000002400 */
[----:B0-----:R-:W-:-:S07]  /*4b20*/  FMNMX.FTZ R21, R173, R4, !PT ;  /* 0x00000004ad157209 */ /* 0x001fce0007810000 */
[----:B------:R-:W0:Y:S01]  /*4b30*/  MUFU.TANH R9, R9 ;  /* 0x0000000900097308 */ /* 0x000e220000002400 */
[----:B---3--:R-:W-:Y:S01]  /*4b40*/  FMNMX.FTZ R153, R172, R21, !PT ;  /* 0x00000015ac997209 */ /* 0x008fe20007810000 */
[----:B------:R-:W-:Y:S01]  /*4b50*/  FMUL.FTZ R21, R166, UR23 ;  /* 0x00000017a6157c20 */ /* 0x000fe20008410000 */
[----:B------:R-:W-:-:S05]  /*4b60*/  FMUL.FTZ R166, R179, UR23 ;  /* 0x00000017b3a67c20 */ /* 0x000fca0008410000 */
[----:B------:R-:W3:Y:S01]  /*4b70*/  MUFU.TANH R10, R10 ;  /* 0x0000000a000a7308 */ /* 0x000ee20000002400 */
[----:B--2---:R-:W-:Y:S01]  /*4b80*/  FMNMX.FTZ R4, R164, R153, !PT ;  /* 0x00000099a4047209 */ /* 0x004fe20007810000 */
[----:B------:R-:W-:-:S04]  /*4b90*/  FMUL.FTZ R153, R171, UR23 ;  /* 0x00000017ab997c20 */ /* 0x000fc80008410000 */
[----:B------:R-:W2:Y:S02]  /*4ba0*/  SHFL.BFLY PT, R163, R4, 0x2, 0x1f ;  /* 0x0c401f0004a37f89 */ /* 0x000ea400000e0000 */
[----:B------:R-:W4:Y:S01]  /*4bb0*/  MUFU.TANH R11, R11 ;  /* 0x0000000b000b7308 */ /* 0x000f220000002400 */
[----:B0-----:R-:W-:-:S07]  /*4bc0*/  FMNMX.FTZ R167, R9, R8, !PT ;  /* 0x0000000809a77209 */ /* 0x001fce0007810000 */
[----:B------:R-:W0:Y:S08]  /*4bd0*/  MUFU.TANH R12, R12 ;  /* 0x0000000c000c7308 */ /* 0x000e300000002400 */
[----:B------:R-:W5:Y:S01]  /*4be0*/  MUFU.TANH R15, R15 ;  /* 0x0000000f000f7308 */ /* 0x000f620000002400 */
[----:B--2---:R-:W-:Y:S01]  /*4bf0*/  FMNMX.FTZ R174, R4, R163, !PT ;  /* 0x000000a304ae7209 */ /* 0x004fe20007810000 */
[----:B------:R-:W-:-:S06]  /*4c00*/  FMUL.FTZ R163, R178, UR23 ;  /* 0x00000017b2a37c20 */ /* 0x000fcc0008410000 */
[----:B------:R-:W2:Y:S01]  /*4c10*/  MUFU.TANH R14, R14 ;  /* 0x0000000e000e7308 */ /* 0x000ea20000002400 */
[----:B---3--:R-:W-:Y:S01]  /*4c20*/  FMNMX.FTZ R4, R10, R167, !PT ;  /* 0x000000a70a047209 */ /* 0x008fe20007810000 */
[----:B------:R-:W-:Y:S01]  /*4c30*/  FMUL.FTZ R167, R182, UR23 ;  /* 0x00000017b6a77c20 */ /* 0x000fe20008410000 */
[----:B------:R-:W3:Y:S02]  /*4c40*/  SHFL.BFLY PT, R175, R174, 0x1, 0x1f ;  /* 0x0c201f00aeaf7f89 */ /* 0x000ee400000e0000 */
[----:B----4-:R-:W-:-:S03]  /*4c50*/  FMNMX.FTZ R171, R11, R4, !PT ;  /* 0x000000040bab7209 */ /* 0x010fc60007810000 */
[----:B------:R-:W4:Y:S01]  /*4c60*/  MUFU.TANH R21, R21 ;  /* 0x0000001500157308 */ /* 0x000f220000002400 */
[----:B0-----:R-:W-:-:S04]  /*4c70*/  FMNMX.FTZ R4, R12, R171, !PT ;  /* 0x000000ab0c047209 */ /* 0x001fc80007810000 */
[----:B-----5:R-:W-:-:S03]  /*4c80*/  FMNMX.FTZ R171, R15, R4, !PT ;  /* 0x000000040fab7209 */ /* 0x020fc60007810000 */
[----:B------:R-:W0:Y:S08]  /*4c90*/  MUFU.TANH R20, R20 ;  /* 0x0000001400147308 */ /* 0x000e300000002400 */
[----:B------:R-:W5:Y:S01]  /*4ca0*/  MUFU.TANH R152, R152 ;  /* 0x0000009800987308 */ /* 0x000f620000002400 */
[----:B---3--:R-:W-:Y:S02]  /*4cb0*/  FMNMX.FTZ R4, R174, R175, !PT ;  /* 0x000000afae047209 */ /* 0x008fe40007810000 */
[----:B--2---:R-:W-:-:S05]  /*4cc0*/  FMNMX.FTZ R174, R14, R171, !PT ;  /* 0x000000ab0eae7209 */ /* 0x004fca0007810000 */
[----:B------:R-:W2:Y:S01]  /*4cd0*/  MUFU.TANH R153, R153 ;  /* 0x0000009900997308 */ /* 0x000ea20000002400 */
[C---:B------:R-:W-:Y:S01]  /*4ce0*/  FADD.FTZ R171, -R4.reuse, R13 ;  /* 0x0000000d04ab7221 */ /* 0x040fe20000010100 */
[----:B----4-:R-:W-:Y:S01]  /*4cf0*/  FMNMX.FTZ R13, R21, R174, !PT ;  /* 0x000000ae150d7209 */ /* 0x010fe20007810000 */
[----:B------:R-:W-:Y:S02]  /*4d00*/  FMUL.FTZ R180, R4, UR20 ;  /* 0x0000001404b47c20 */ /* 0x000fe40008410000 */
[----:B------:R-:W-:Y:S01]  /*4d10*/  FMUL.FTZ R175, R171, UR20 ;  /* 0x00000014abaf7c20 */ /* 0x000fe20008410000 */
[----:B0-----:R-:W-:Y:S01]  /*4d20*/  FMNMX.FTZ R171, R20, R13, !PT ;  /* 0x0000000d14ab7209 */ /* 0x001fe20007810000 */
[--C-:B------:R-:W-:Y:S01]  /*4d30*/  FFMA.FTZ R177, R5, UR20, -R180.reuse ;  /* 0x0000001405b17c23 */ /* 0x100fe200080108b4 */
[----:B------:R-:W0:Y:S01]  /*4d40*/  MUFU.TANH R154, R154 ;  /* 0x0000009a009a7308 */ /* 0x000e220000002400 */
[--C-:B------:R-:W-:Y:S01]  /*4d50*/  FFMA.FTZ R190, R190, UR20, -R180.reuse ;  /* 0x00000014bebe7c23 */ /* 0x100fe200080108b4 */
[----:B-----5:R-:W-:Y:S01]  /*4d60*/  FMNMX.FTZ R174, R152, R171, !PT ;  /* 0x000000ab98ae7209 */ /* 0x020fe20007810000 */
[--C-:B------:R-:W-:Y:S01]  /*4d70*/  FFMA.FTZ R155, R155, UR20, -R180.reuse ;  /* 0x000000149b9b7c23 */ /* 0x100fe200080108b4 */
[----:B------:R-:W-:-:S04]  /*4d80*/  FFMA.FTZ R168, R168, UR20, -R180 ;  /* 0x00000014a8a87c23 */ /* 0x000fc800080108b4 */
        /* <DEDUP_REMOVED lines=10> */
[----:B------:R-:W-:Y:S01]  /*4e30*/  MUFU.EX2 R171, R177 ;  /* 0x000000b100ab7308 */ /* 0x000fe20000000800 */
[----:B---3--:R-:W-:Y:S01]  /*4e40*/  FMNMX.FTZ R5, R167, R176, !PT ;  /* 0x000000b0a7057209 */ /* 0x008fe20007810000 */
[--C-:B------:R-:W-:Y:S01]  /*4e50*/  FFMA.FTZ R176, R156, UR20, -R180.reuse ;  /* 0x000000149cb07c23 */ /* 0x100fe200080108b4 */
[--C-:B------:R-:W-:Y:S01]  /*4e60*/  FFMA.FTZ R156, R157, UR20, -R180.reuse ;  /* 0x000000149d9c7c23 */ /* 0x100fe200080108b4 */
[--C-:B------:R-:W-:Y:S01]  /*4e70*/  FFMA.FTZ R157, R158, UR20, -R180.reuse ;  /* 0x000000149e9d7c23 */ /* 0x100fe200080108b4 */
[--C-:B------:R-:W-:Y:S01]  /*4e80*/  FFMA.FTZ R158, R159, UR20, -R180.reuse ;  /* 0x000000149f9e7c23 */ /* 0x100fe200080108b4 */
[--C-:B------:R-:W-:Y:S01]  /*4e90*/  FFMA.FTZ R159, R160, UR20, -R180.reuse ;  /* 0x00000014a09f7c23 */ /* 0x100fe200080108b4 */
[--C-:B------:R-:W-:Y:S01]  /*4ea0*/  FFMA.FTZ R160, R161, UR20, -R180.reuse ;  /* 0x00000014a1a07c23 */ /* 0x100fe200080108b4 */
[--C-:B------:R-:W-:Y:S01]  /*4eb0*/  FFMA.FTZ R161, R165, UR20, -R180.reuse ;  /* 0x00000014a5a17c23 */ /* 0x100fe200080108b4 */
[----:B--2---:R-:W-:Y:S01]  /*4ec0*/  FMNMX.FTZ R5, R170, R5, !PT ;  /* 0x00000005aa057209 */ /* 0x004fe20007810000 */
[----:B------:R0:W2:Y:S01]  /*4ed0*/  MUFU.EX2 R13, R175 ;  /* 0x000000af000d7308 */ /* 0x0000a20000000800 */
[--C-:B------:R-:W-:Y:S01]  /*4ee0*/  FFMA.FTZ R165, R169, UR20, -R180.reuse ;  /* 0x00000014a9a57c23 */ /* 0x100fe200080108b4 */
[----:B------:R-:W-:-:S02]  /*4ef0*/  FFMA.FTZ R169, R172, UR20, -R180 ;  /* 0x00000014aca97c23 */ /* 0x000fc400080108b4 */
[----:B------:R-:W3:Y:S04]  /*4f00*/  SHFL.BFLY PT, R178, R5, 0x2, 0x1f ;  /* 0x0c401f0005b27f89 */ /* 0x000ee800000e0000 */
[----:B------:R-:W4:Y:S01]  /*4f10*/  MUFU.EX2 R174, R190 ;  /* 0x000000be00ae7308 */ /* 0x000f220000000800 */
[----:B0-----:R-:W-:-:S07]  /*4f20*/  FFMA.FTZ R175, R191, UR20, -R180 ;  /* 0x00000014bfaf7c23 */ /* 0x001fce00080108b4 */
[----:B------:R-:W-:Y:S01]  /*4f30*/  MUFU.EX2 R155, R155 ;  /* 0x0000009b009b7308 */ /* 0x000fe20000000800 */
[-C--:B--2---:R-:W-:Y:S01]  /*4f40*/  FMUL.FTZ R24, R24, R13.reuse ;  /* 0x0000000d18187220 */ /* 0x084fe20000410000 */
[-C--:B------:R-:W-:Y:S01]  /*4f50*/  FMUL.FTZ R25, R25, R13.reuse ;  /* 0x0000000d19197220 */ /* 0x080fe20000410000 */
[-C--:B------:R-:W-:Y:S01]  /*4f60*/  FMUL.FTZ R28, R28, R13.reuse ;  /* 0x0000000d1c1c7220 */ /* 0x080fe20000410000 */
[-C--:B------:R-:W-:Y:S01]  /*4f70*/  FMUL.FTZ R29, R29, R13.reuse ;  /* 0x0000000d1d1d7220 */ /* 0x080fe20000410000 */
[-C--:B------:R-:W-:Y:S01]  /*4f80*/  FMUL.FTZ R32, R32, R13.reuse ;  /* 0x0000000d20207220 */ /* 0x080fe20000410000 */
[-C--:B------:R-:W-:Y:S01]  /*4f90*/  FMUL.FTZ R33, R33, R13.reuse ;  /* 0x0000000d21217220 */ /* 0x080fe20000410000 */
[-C--:B------:R-:W-:Y:S01]  /*4fa0*/  FMUL.FTZ R36, R36, R13.reuse ;  /* 0x0000000d24247220 */ /* 0x080fe20000410000 */
[----:B------:R-:W-:Y:S01]  /*4fb0*/  MUFU.EX2 R176, R176 ;  /* 0x000000b000b07308 */ /* 0x000fe20000000800 */
[-C--:B------:R-:W-:Y:S01]  /*4fc0*/  FMUL.FTZ R37, R37, R13.reuse ;  /* 0x0000000d25257220 */ /* 0x080fe20000410000 */
[-C--:B------:R-:W-:Y:S01]  /*4fd0*/  FMUL.FTZ R40, R40, R13.reuse ;  /* 0x0000000d28287220 */ /* 0x080fe20000410000 */
[-C--:B------:R-:W-:Y:S01]  /*4fe0*/  FMUL.FTZ R41, R41, R13.reuse ;  /* 0x0000000d29297220 */ /* 0x080fe20000410000 */
[----:B---3--:R-:W-:Y:S01]  /*4ff0*/  FMNMX.FTZ R177, R5, R178, !PT ;  /* 0x000000b205b17209 */ /* 0x008fe20007810000 */
[--C-:B------:R-:W-:Y:S01]  /*5000*/  FFMA.FTZ R178, R173, UR20, -R180.reuse ;  /* 0x00000014adb27c23 */ /* 0x100fe200080108b4 */
[----:B------:R-:W-:Y:S01]  /*5010*/  FFMA.FTZ R180, R164, UR20, -R180 ;  /* 0x00000014a4b47c23 */ /* 0x000fe200080108b4 */
[-C--:B------:R-:W-:Y:S01]  /*5020*/  FMUL.FTZ R44, R44, R13.reuse ;  /* 0x0000000d2c2c7220 */ /* 0x080fe20000410000 */
[----:B------:R-:W-:Y:S01]  /*5030*/  MUFU.EX2 R156, R156 ;  /* 0x0000009c009c7308 */ /* 0x000fe20000000800 */
[----:B------:R-:W0:Y:S01]  /*5040*/  SHFL.BFLY PT, R182, R177, 0x1, 0x1f ;  /* 0x0c201f00b1b67f89 */ /* 0x000e2200000e0000 */
        /* <DEDUP_REMOVED lines=23> */
[----:B0-----:R-:W-:Y:S01]  /*51c0*/  FMNMX.FTZ R5, R177, R182, !PT ;  /* 0x000000b6b1057209 */ /* 0x001fe20007810000 */
[-C--:B------:R-:W-:Y:S01]  /*51d0*/  FMUL.FTZ R85, R85, R13.reuse ;  /* 0x0000000d55557220 */ /* 0x080fe20000410000 */
[-C--:B------:R-:W-:Y:S01]  /*51e0*/  FMUL.FTZ R88, R88, R13.reuse ;  /* 0x0000000d58587220 */ /* 0x080fe20000410000 */
[-C--:B------:R-:W-:Y:S01]  /*51f0*/  FMUL.FTZ R89, R89, R13.reuse ;  /* 0x0000000d59597220 */ /* 0x080fe20000410000 */
[-C--:B------:R-:W-:Y:S01]  /*5200*/  FMUL.FTZ R92, R92, R13.reuse ;  /* 0x0000000d5c5c7220 */ /* 0x080fe20000410000 */
[C---:B------:R-:W-:Y:S01]  /*5210*/  FADD.FTZ R164, -R5.reuse, R8 ;  /* 0x0000000805a47221 */ /* 0x040fe20000010100 */
[----:B------:R-:W-:Y:S01]  /*5220*/  FMUL.FTZ R173, R5, UR20 ;  /* 0x0000001405ad7c20 */ /* 0x000fe20008410000 */
[----:B------:R4:W-:Y:S01]  /*5230*/  MUFU.EX2 R8, R180 ;  /* 0x000000b400087308 */ /* 0x0009e20000000800 */
[-C--:B------:R-:W-:Y:S01]  /*5240*/  FMUL.FTZ R93, R93, R13.reuse ;  /* 0x0000000d5d5d7220 */ /* 0x080fe20000410000 */
[----:B------:R-:W-:Y:S01]  /*5250*/  FMUL.FTZ R172, R164, UR20 ;  /* 0x00000014a4ac7c20 */ /* 0x000fe20008410000 */
[--C-:B------:R-:W-:Y:S01]  /*5260*/  FFMA.FTZ R164, R12, UR20, -R173.reuse ;  /* 0x000000140ca47c23 */ /* 0x100fe200080108ad */
[--C-:B------:R-:W-:Y:S01]  /*5270*/  FFMA.FTZ R9, R9, UR20, -R173.reuse ;  /* 0x0000001409097c23 */ /* 0x100fe200080108ad */
[--C-:B------:R-:W-:Y:S01]  /*5280*/  FFMA.FTZ R12, R15, UR20, -R173.reuse ;  /* 0x000000140f0c7c23 */ /* 0x100fe200080108ad */
[--C-:B------:R-:W-:Y:S01]  /*5290*/  FFMA.FTZ R15, R14, UR20, -R173.reuse ;  /* 0x000000140e0f7c23 */ /* 0x100fe200080108ad */
[--C-:B------:R-:W-:Y:S01]  /*52a0*/  FFMA.FTZ R14, R21, UR20, -R173.reuse ;  /* 0x00000014150e7c23 */ /* 0x100fe200080108ad */
[--C-:B------:R-:W-:Y:S01]  /*52b0*/  FFMA.FTZ R21, R20, UR20, -R173.reuse ;  /* 0x0000001414157c23 */ /* 0x100fe200080108ad */
[--C-:B------:R-:W-:Y:S01]  /*52c0*/  FFMA.FTZ R10, R10, UR20, -R173.reuse ;  /* 0x000000140a0a7c23 */ /* 0x100fe200080108ad */
[----:B------:R-:W-:Y:S01]  /*52d0*/  IMAD.MOV R20, RZ, RZ, -R18 ;  /* 0x000000ffff147224 */ /* 0x000fe200078e0a12 */
[----:B------:R-:W-:Y:S01]  /*52e0*/  MUFU.EX2 R172, R172 ;  /* 0x000000ac00ac7308 */ /* 0x000fe20000000800 */
[--C-:B------:R-:W-:Y:S01]  /*52f0*/  FFMA.FTZ R11, R11, UR20, -R173.reuse ;  /* 0x000000140b0b7c23 */ /* 0x100fe200080108ad */
[--C-:B------:R-:W-:Y:S01]  /*5300*/  FFMA.FTZ R177, R153, UR20, -R173.reuse ;  /* 0x0000001499b17c23 */ /* 0x100fe200080108ad */
[----:B------:R-:W-:Y:S01]  /*5310*/  MOV R153, UR22 ;  /* 0x0000001600997c02 */ /* 0x000fe20008000f00 */
[----:B----4-:R-:W-:Y:S01]  /*5320*/  FFMA.FTZ R180, R13, R6, R174 ;  /* 0x000000060db47223 */ /* 0x010fe200000100ae */
[----:B------:R-:W-:Y:S01]  /*5330*/  ISETP.NE.AND P2, PT, R17, R20, PT ;  /* 0x000000141100720c */ /* 0x000fe20003f45270 */
[--C-:B------:R-:W-:Y:S01]  /*5340*/  FFMA.FTZ R20, R152, UR20, -R173.reuse ;  /* 0x0000001498147c23 */ /* 0x100fe200080108ad */
[--C-:B------:R-:W-:Y:S01]  /*5350*/  FFMA.FTZ R6, R162, UR20, -R173.reuse ;  /* 0x00000014a2067c23 */ /* 0x100fe200080108ad */
[----:B------:R-:W0:Y:S01]  /*5360*/  MUFU.EX2 R9, R9 ;  /* 0x0000000900097308 */ /* 0x000e220000000800 */
[----:B------:R-:W-:Y:S01]  /*5370*/  FADD.FTZ R180, R171, R180 ;  /* 0x000000b4abb47221 */ /* 0x000fe20000010000 */
[--C-:B------:R-:W-:Y:S01]  /*5380*/  FFMA.FTZ R154, R154, UR20, -R173.reuse ;  /* 0x000000149a9a7c23 */ /* 0x100fe200080108ad */
[--C-:B------:R-:W-:Y:S01]  /*5390*/  FFMA.FTZ R163, R163, UR20, -R173.reuse ;  /* 0x00000014a3a37c23 */ /* 0x100fe200080108ad */
[--C-:B------:R-:W-:Y:S01]  /*53a0*/  FFMA.FTZ R179, R166, UR20, -R173.reuse ;  /* 0x00000014a6b37c23 */ /* 0x100fe200080108ad */
[--C-:B------:R-:W-:Y:S01]  /*53b0*/  FFMA.FTZ R167, R167, UR20, -R173.reuse ;  /* 0x00000014a7a77c23 */ /* 0x100fe200080108ad */
[----:B------:R-:W-:Y:S01]  /*53c0*/  FFMA.FTZ R170, R170, UR20, -R173 ;  /* 0x00000014aaaa7c23 */ /* 0x000fe200080108ad */
[-C--:B------:R-:W-:Y:S01]  /*53d0*/  FMUL.FTZ R96, R96, R13.reuse ;  /* 0x0000000d60607220 */ /* 0x080fe20000410000 */
[----:B------:R-:W2:Y:S01]  /*53e0*/  MUFU.EX2 R10, R10 ;  /* 0x0000000a000a7308 */ /* 0x000ea20000000800 */
[----:B------:R-:W-:Y:S01]  /*53f0*/  FMUL.FTZ R97, R97, R13 ;  /* 0x0000000d61617220 */ /* 0x000fe20000410000 */
[----:B------:R-:W-:-:S02]  /*5400*/  @!P2 IMAD R152, R153, 0x40, R2 ;  /* 0x000000409998a824 */ /* 0x000fc400078e0202 */
[-C--:B------:R-:W-:Y:S01]  /*5410*/  FMUL.FTZ R100, R100, R13.reuse ;  /* 0x0000000d64647220 */ /* 0x080fe20000410000 */
[-C--:B------:R-:W-:Y:S01]  /*5420*/  FMUL.FTZ R101, R101, R13.reuse ;  /* 0x0000000d65657220 */ /* 0x080fe20000410000 */
[-C--:B------:R-:W-:Y:S01]  /*5430*/  FMUL.FTZ R104, R104, R13.reuse ;  /* 0x0000000d68687220 */ /* 0x080fe20000410000 */
[-C--:B------:R-:W-:Y:S01]  /*5440*/  FMUL.FTZ R105, R105, R13.reuse ;  /* 0x0000000d69697220 */ /* 0x080fe20000410000 */
[----:B------:R-:W-:Y:S01]  /*5450*/  FMUL.FTZ R108, R108, R13 ;  /* 0x0000000d6c6c7220 */ /* 0x000fe20000410000 */
[----:B------:R-:W3:Y:S01]  /*5460*/  MUFU.EX2 R11, R11 ;  /* 0x0000000b000b7308 */ /* 0x000ee20000000800 */
[----:B0-----:R-:W-:Y:S01]  /*5470*/  FFMA.FTZ R153, R172, R3, R9 ;  /* 0x00000003ac997223 */ /* 0x001fe20000010009 */
[-C--:B------:R-:W-:Y:S01]  /*5480*/  FMUL.FTZ R109, R109, R13.reuse ;  /* 0x0000000d6d6d7220 */ /* 0x080fe20000410000 */
[-C--:B------:R-:W-:Y:S01]  /*5490*/  FMUL.FTZ R112, R112, R13.reuse ;  /* 0x0000000d70707220 */ /* 0x080fe20000410000 */
[-C--:B------:R-:W-:Y:S01]  /*54a0*/  FMUL.FTZ R113, R113, R13.reuse ;  /* 0x0000000d71717220 */ /* 0x080fe20000410000 */
[-C--:B------:R-:W-:Y:S01]  /*54b0*/  FMUL.FTZ R116, R116, R13.reuse ;  /* 0x0000000d74747220 */ /* 0x080fe20000410000 */
[-C--:B------:R-:W-:Y:S01]  /*54c0*/  FMUL.FTZ R117, R117, R13.reuse ;  /* 0x0000000d75757220 */ /* 0x080fe20000410000 */
[-C--:B------:R-:W-:Y:S01]  /*54d0*/  FMUL.FTZ R120, R120, R13.reuse ;  /* 0x0000000d78787220 */ /* 0x080fe20000410000 */
[----:B------:R-:W0:Y:S01]  /*54e0*/  MUFU.EX2 R164, R164 ;  /* 0x000000a400a47308 */ /* 0x000e220000000800 */
[----:B--2---:R-:W-:Y:S01]  /*54f0*/  FADD.FTZ R162, R10, R153 ;  /* 0x000000990aa27221 */ /* 0x004fe20000010000 */
[----:B------:R-:W-:Y:S01]  /*5500*/  FADD.FTZ R153, R155, R180 ;  /* 0x000000b49b997221 */ /* 0x000fe20000010000 */
[-C--:B------:R-:W-:Y:S01]  /*5510*/  FMUL.FTZ R121, R121, R13.reuse ;  /* 0x0000000d79797220 */ /* 0x080fe20000410000 */
[-C--:B------:R-:W-:Y:S01]  /*5520*/  FMUL.FTZ R124, R124, R13.reuse ;  /* 0x0000000d7c7c7220 */ /* 0x080fe20000410000 */
[-C--:B------:R-:W-:Y:S01]  /*5530*/  FMUL.FTZ R125, R125, R13.reuse ;  /* 0x0000000d7d7d7220 */ /* 0x080fe20000410000 */
[----:B------:R-:W-:Y:S01]  /*5540*/  FADD.FTZ R153, R176, R153 ;  /* 0x00000099b0997221 */ /* 0x000fe20000010000 */
[-C--:B------:R-:W-:Y:S01]  /*5550*/  FMUL.FTZ R128, R128, R13.reuse ;  /* 0x0000000d80807220 */ /* 0x080fe20000410000 */
[----:B------:R-:W2:Y:S01]  /*5560*/  MUFU.EX2 R12, R12 ;  /* 0x0000000c000c7308 */ /* 0x000ea20000000800 */
[----:B---3--:R-:W-:Y:S01]  /*5570*/  FADD.FTZ R181, R11, R162 ;  /* 0x000000a20bb57221 */ /* 0x008fe20000010000 */
[----:B------:R-:W-:Y:S01]  /*5580*/  @!P2 LEA R162, R152, UR42, 0x2 ;  /* 0x0000002a98a2ac11 */ /* 0x000fe2000f8e10ff */
[-C--:B------:R-:W-:Y:S01]  /*5590*/  FMUL.FTZ R129, R129, R13.reuse ;  /* 0x0000000d81817220 */ /* 0x080fe20000410000 */
[-C--:B------:R-:W-:Y:S01]  /*55a0*/  FMUL.FTZ R132, R132, R13.reuse ;  /* 0x0000000d84847220 */ /* 0x080fe20000410000 */
[-C--:B------:R-:W-:Y:S01]  /*55b0*/  FMUL.FTZ R133, R133, R13.reuse ;  /* 0x0000000d85857220 */ /* 0x080fe20000410000 */
[-C--:B------:R-:W-:Y:S01]  /*55c0*/  FMUL.FTZ R136, R136, R13.reuse ;  /* 0x0000000d88887220 */ /* 0x080fe20000410000 */
[----:B------:R-:W-:Y:S01]  /*55d0*/  @!P2 STS [R162+0x28800], R13 ;  /* 0x0288000da200a388 */ /* 0x000fe20000000800 */
[----:B------:R-:W3:Y:S01]  /*55e0*/  MUFU.EX2 R15, R15 ;  /* 0x0000000f000f7308 */ /* 0x000ee20000000800 */
[----:B0-----:R-:W-:Y:S01]  /*55f0*/  FADD.FTZ R181, R164, R181 ;  /* 0x000000b5a4b57221 */ /* 0x001fe20000010000 */
[-C--:B------:R-:W-:Y:S01]  /*5600*/  FMUL.FTZ R137, R137, R13.reuse ;  /* 0x0000000d89897220 */ /* 0x080fe20000410000 */
[----:B------:R0:W-:Y:S01]  /*5610*/  @!P2 STS [R162+0x28820], R172 ;  /* 0x028820aca200a388 */ /* 0x0001e20000000800 */
[-C--:B------:R-:W-:Y:S01]  /*5620*/  FMUL.FTZ R140, R140, R13.reuse ;  /* 0x0000000d8c8c7220 */ /* 0x080fe20000410000 */
[-C--:B------:R-:W-:Y:S01]  /*5630*/  FMUL.FTZ R141, R141, R13.reuse ;  /* 0x0000000d8d8d7220 */ /* 0x080fe20000410000 */
[-C--:B------:R-:W-:Y:S01]  /*5640*/  FMUL.FTZ R144, R144, R13.reuse ;  /* 0x0000000d90907220 */ /* 0x080fe20000410000 */
[-C--:B------:R-:W-:Y:S01]  /*5650*/  FMUL.FTZ R145, R145, R13.reuse ;  /* 0x0000000d91917220 */ /* 0x080fe20000410000 */
[----:B------:R-:W4:Y:S01]  /*5660*/  MUFU.EX2 R14, R14 ;  /* 0x0000000e000e7308 */ /* 0x000f220000000800 */
[----:B--2---:R-:W-:Y:S01]  /*5670*/  FADD.FTZ R152, R12, R181 ;  /* 0x000000b50c987221 */ /* 0x004fe20000010000 */
[-C--:B------:R-:W-:Y:S01]  /*5680*/  FMUL.FTZ R148, R148, R13.reuse ;  /* 0x0000000d94947220 */ /* 0x080fe20000410000 */
[----:B------:R-:W-:Y:S01]  /*5690*/  FMUL.FTZ R149, R149, R13 ;  /* 0x0000000d95957220 */ /* 0x000fe20000410000 */
[-C--:B------:R-:W-:Y:S01]  /*56a0*/  FMUL.FTZ R26, R26, R172.reuse ;  /* 0x000000ac1a1a7220 */ /* 0x080fe20000410000 */
[-C--:B------:R-:W-:Y:S01]  /*56b0*/  FMUL.FTZ R27, R27, R172.reuse ;  /* 0x000000ac1b1b7220 */ /* 0x080fe20000410000 */
[-C--:B------:R-:W-:Y:S01]  /*56c0*/  FMUL.FTZ R30, R30, R172.reuse ;  /* 0x000000ac1e1e7220 */ /* 0x080fe20000410000 */
[----:B------:R-:W-:Y:S01]  /*56d0*/  FMUL.FTZ R31, R31, R172 ;  /* 0x000000ac1f1f7220 */ /* 0x000fe20000410000 */
[----:B------:R-:W2:Y:S01]  /*56e0*/  MUFU.EX2 R21, R21 ;  /* 0x0000001500157308 */ /* 0x000ea20000000800 */
[----:B---3--:R-:W-:Y:S01]  /*56f0*/  FADD.FTZ R173, R15, R152 ;  /* 0x000000980fad7221 */ /* 0x008fe20000010000 */
[----:B------:R-:W-:Y:S01]  /*5700*/  F2FP.BF16.F32.PACK_AB R152, R171, R174 ;  /* 0x000000aeab98723e */ /* 0x000fe200000010ff */
[-C--:B------:R-:W-:Y:S01]  /*5710*/  FMUL.FTZ R34, R34, R172.reuse ;  /* 0x000000ac22227220 */ /* 0x080fe20000410000 */
[-C--:B------:R-:W-:Y:S01]  /*5720*/  FMUL.FTZ R35, R35, R172.reuse ;  /* 0x000000ac23237220 */ /* 0x080fe20000410000 */
[-C--:B------:R-:W-:Y:S01]  /*5730*/  FMUL.FTZ R38, R38, R172.reuse ;  /* 0x000000ac26267220 */ /* 0x080fe20000410000 */
[-C--:B------:R-:W-:Y:S01]  /*5740*/  FMUL.FTZ R39, R39, R172.reuse ;  /* 0x000000ac27277220 */ /* 0x080fe20000410000 */
[-C--:B------:R-:W-:Y:S01]  /*5750*/  FMUL.FTZ R42, R42, R172.reuse ;  /* 0x000000ac2a2a7220 */ /* 0x080fe20000410000 */
[----:B------:R-:W3:Y:S01]  /*5760*/  MUFU.EX2 R160, R160 ;  /* 0x000000a000a07308 */ /* 0x000ee20000000800 */
[----:B----4-:R-:W-:Y:S01]  /*5770*/  FADD.FTZ R180, R14, R173 ;  /* 0x000000ad0eb47221 */ /* 0x010fe20000010000 */
[-C--:B------:R-:W-:Y:S01]  /*5780*/  FMUL.FTZ R43, R43, R172.reuse ;  /* 0x000000ac2b2b7220 */ /* 0x080fe20000410000 */
[-C--:B------:R-:W-:Y:S01]  /*5790*/  FMUL.FTZ R46, R46, R172.reuse ;  /* 0x000000ac2e2e7220 */ /* 0x080fe20000410000 */
[-C--:B------:R-:W-:Y:S01]  /*57a0*/  FMUL.FTZ R47, R47, R172.reuse ;  /* 0x000000ac2f2f7220 */ /* 0x080fe20000410000 */
[-C--:B------:R-:W-:Y:S01]  /*57b0*/  FMUL.FTZ R50, R50, R172.reuse ;  /* 0x000000ac32327220 */ /* 0x080fe20000410000 */
[-C--:B------:R-:W-:Y:S01]  /*57c0*/  FMUL.FTZ R51, R51, R172.reuse ;  /* 0x000000ac33337220 */ /* 0x080fe20000410000 */
[-C--:B------:R-:W-:Y:S01]  /*57d0*/  FMUL.FTZ R54, R54, R172.reuse ;  /* 0x000000ac36367220 */ /* 0x080fe20000410000 */
[----:B------:R4:W-:Y:S01]  /*57e0*/  MUFU.EX2 R3, R154 ;  /* 0x0000009a00037308 */ /* 0x0009e20000000800 */
[----:B--2---:R-:W-:Y:S01]  /*57f0*/  FADD.FTZ R171, R21, R180 ;  /* 0x000000b415ab7221 */ /* 0x004fe20000010000 */
[-C--:B------:R-:W-:Y:S01]  /*5800*/  FMUL.FTZ R55, R55, R172.reuse ;  /* 0x000000ac37377220 */ /* 0x080fe20000410000 */
[-C--:B------:R-:W-:Y:S01]  /*5810*/  FMUL.FTZ R58, R58, R172.reuse ;  /* 0x000000ac3a3a7220 */ /* 0x080fe20000410000 */
[-C--:B------:R-:W-:Y:S01]  /*5820*/  FMUL.FTZ R59, R59, R172.reuse ;  /* 0x000000ac3b3b7220 */ /* 0x080fe20000410000 */
[-C--:B------:R-:W-:Y:S01]  /*5830*/  FMUL.FTZ R62, R62, R172.reuse ;  /* 0x000000ac3e3e7220 */ /* 0x080fe20000410000 */
[-C--:B------:R-:W-:Y:S01]  /*5840*/  FMUL.FTZ R63, R63, R172.reuse ;  /* 0x000000ac3f3f7220 */ /* 0x080fe20000410000 */
[----:B------:R-:W-:Y:S01]  /*5850*/  FMUL.FTZ R66, R66, R172 ;  /* 0x000000ac42427220 */ /* 0x000fe20000410000 */
[----:B------:R-:W2:Y:S01]  /*5860*/  MUFU.EX2 R20, R20 ;  /* 0x0000001400147308 */ /* 0x000ea20000000800 */
[----:B----4-:R-:W-:Y:S01]  /*5870*/  FADD.FTZ R154, R156, R153 ;  /* 0x000000999c9a7221 */ /* 0x010fe20000010000 */
[----:B------:R-:W-:Y:S01]  /*5880*/  F2FP.BF16.F32.PACK_AB R156, R157, R156 ;  /* 0x0000009c9d9c723e */ /* 0x000fe200000010ff */
[-C--:B------:R-:W-:Y:S01]  /*5890*/  FMUL.FTZ R67, R67, R172.reuse ;  /* 0x000000ac43437220 */ /* 0x080fe20000410000 */
[----:B------:R-:W-:Y:S01]  /*58a0*/  FMUL.FTZ R70, R70, R172 ;  /* 0x000000ac46467220 */ /* 0x000fe20000410000 */
[----:B------:R-:W-:Y:S01]  /*58b0*/  FADD.FTZ R153, R157, R154 ;  /* 0x0000009a9d997221 */ /* 0x000fe20000010000 */
[----:B------:R-:W-:Y:S01]  /*58c0*/  F2FP.BF16.F32.PACK_AB R157, R15, R12 ;  /* 0x0000000c0f9d723e */ /* 0x000fe200000010ff */
[----:B------:R-:W-:Y:S01]  /*58d0*/  FMUL.FTZ R71, R71, R172 ;  /* 0x000000ac47477220 */ /* 0x000fe20000410000 */
[----:B------:R-:W4:Y:S01]  /*58e0*/  MUFU.EX2 R161, R161 ;  /* 0x000000a100a17308 */ /* 0x000f220000000800 */
[----:B------:R-:W-:Y:S01]  /*58f0*/  FADD.FTZ R154, R158, R153 ;  /* 0x000000999e9a7221 */ /* 0x000fe20000010000 */
[----:B------:R-:W-:Y:S01]  /*5900*/  F2FP.BF16.F32.PACK_AB R158, R159, R158 ;  /* 0x0000009e9f9e723e */ /* 0x000fe200000010ff */
[-C--:B------:R-:W-:Y:S01]  /*5910*/  FMUL.FTZ R74, R74, R172.reuse ;  /* 0x000000ac4a4a7220 */ /* 0x080fe20000410000 */
[-C--:B------:R-:W-:Y:S01]  /*5920*/  FMUL.FTZ R75, R75, R172.reuse ;  /* 0x000000ac4b4b7220 */ /* 0x080fe20000410000 */
[----:B------:R-:W-:Y:S01]  /*5930*/  FADD.FTZ R153, R159, R154 ;  /* 0x0000009a9f997221 */ /* 0x000fe20000010000 */
[----:B------:R-:W-:Y:S01]  /*5940*/  F2FP.BF16.F32.PACK_AB R154, R176, R155 ;  /* 0x0000009bb09a723e */ /* 0x000fe200000010ff */
[----:B------:R-:W-:Y:S01]  /*5950*/  FMUL.FTZ R78, R78, R172 ;  /* 0x000000ac4e4e7220 */ /* 0x000fe20000410000 */
[----:B------:R-:W5:Y:S01]  /*5960*/  MUFU.EX2 R177, R177 ;  /* 0x000000b100b17308 */ /* 0x000f620000000800 */
[----:B---3--:R-:W-:Y:S01]  /*5970*/  FADD.FTZ R174, R160, R153 ;  /* 0x00000099a0ae7221 */ /* 0x008fe20000010000 */
[----:B------:R-:W-:Y:S01]  /*5980*/  F2FP.BF16.F32.PACK_AB R153, R10, R9 ;  /* 0x000000090a99723e */ /* 0x000fe200000010ff */
[----:B--2---:R-:W-:Y:S01]  /*5990*/  FADD.FTZ R10, R20, R171 ;  /* 0x000000ab140a7221 */ /* 0x004fe20000010000 */
[----:B------:R-:W-:Y:S01]  /*59a0*/  F2FP.BF16.F32.PACK_AB R155, R164, R11 ;  /* 0x0000000ba49b723e */ /* 0x000fe200000010ff */
[----:B------:R-:W-:Y:S01]  /*59b0*/  BAR.SYNC.DEFER_BLOCKING 0xf, 0x100 ;  /* 0x03c4000000007b1d */ /* 0x000fe20000010000 */
[----:B------:R-:W-:Y:S01]  /*59c0*/  F2FP.BF16.F32.PACK_AB R159, R21, R14 ;  /* 0x0000000e159f723e */ /* 0x000fe200000010ff */
[-C--:B------:R-:W-:Y:S01]  /*59d0*/  FMUL.FTZ R79, R79, R172.reuse ;  /* 0x000000ac4f4f7220 */ /* 0x080fe20000410000 */
[----:B------:R-:W-:Y:S01]  /*59e0*/  FMUL.FTZ R82, R82, R172 ;  /* 0x000000ac52527220 */ /* 0x000fe20000410000 */
[C---:B----4-:R-:W-:Y:S01]  /*59f0*/  FADD.FTZ R9, R161.reuse, R174 ;  /* 0x000000aea1097221 */ /* 0x050fe20000010000 */
[----:B------:R-:W-:Y:S01]  /*5a00*/  F2FP.BF16.F32.PACK_AB R160, R161, R160 ;  /* 0x000000a0a1a0723e */ /* 0x000fe200000010ff */
[----:B------:R-:W0:Y:S01]  /*5a10*/  MUFU.EX2 R168, R168 ;  /* 0x000000a800a87308 */ /* 0x000e220000000800 */
[-C--:B------:R-:W-:Y:S01]  /*5a20*/  FMUL.FTZ R83, R83, R172.reuse ;  /* 0x000000ac53537220 */ /* 0x080fe20000410000 */
[-C--:B------:R-:W-:Y:S01]  /*5a30*/  FMUL.FTZ R86, R86, R172.reuse ;  /* 0x000000ac56567220 */ /* 0x080fe20000410000 */
[-C--:B------:R-:W-:Y:S01]  /*5a40*/  FMUL.FTZ R87, R87, R172.reuse ;  /* 0x000000ac57577220 */ /* 0x080fe20000410000 */
[-C--:B------:R-:W-:Y:S01]  /*5a50*/  FMUL.FTZ R90, R90, R172.reuse ;  /* 0x000000ac5a5a7220 */ /* 0x080fe20000410000 */
[----:B------:R-:W-:Y:S01]  /*5a60*/  FMUL.FTZ R91, R91, R172 ;  /* 0x000000ac5b5b7220 */ /* 0x000fe20000410000 */
[C---:B-----5:R-:W-:Y:S01]  /*5a70*/  FADD.FTZ R10, R177.reuse, R10 ;  /* 0x0000000ab10a7221 */ /* 0x060fe20000010000 */
[----:B------:R-:W-:Y:S01]  /*5a80*/  F2FP.BF16.F32.PACK_AB R161, R177, R20 ;  /* 0x00000014b1a1723e */ /* 0x000fe200000010ff */
[----:B------:R-:W2:Y:S01]  /*5a90*/  MUFU.EX2 R6, R6 ;  /* 0x0000000600067308 */ /* 0x000ea20000000800 */
[-C--:B------:R-:W-:Y:S01]  /*5aa0*/  FMUL.FTZ R94, R94, R172.reuse ;  /* 0x000000ac5e5e7220 */ /* 0x080fe20000410000 */
[-C--:B------:R-:W-:Y:S01]  /*5ab0*/  FMUL.FTZ R95, R95, R172.reuse ;  /* 0x000000ac5f5f7220 */ /* 0x080fe20000410000 */
[-C--:B------:R-:W-:Y:S01]  /*5ac0*/  FMUL.FTZ R98, R98, R172.reuse ;  /* 0x000000ac62627220 */ /* 0x080fe20000410000 */
[-C--:B------:R-:W-:Y:S01]  /*5ad0*/  FMUL.FTZ R99, R99, R172.reuse ;  /* 0x000000ac63637220 */ /* 0x080fe20000410000 */
[-C--:B------:R-:W-:Y:S01]  /*5ae0*/  FMUL.FTZ R102, R102, R172.reuse ;  /* 0x000000ac66667220 */ /* 0x080fe20000410000 */
[-C--:B------:R-:W-:Y:S01]  /*5af0*/  FMUL.FTZ R103, R103, R172.reuse ;  /* 0x000000ac67677220 */ /* 0x080fe20000410000 */
[-C--:B------:R-:W-:Y:S01]  /*5b00*/  FMUL.FTZ R106, R106, R172.reuse ;  /* 0x000000ac6a6a7220 */ /* 0x080fe20000410000 */
[----:B------:R-:W3:Y:S01]  /*5b10*/  MUFU.EX2 R175, R175 ;  /* 0x000000af00af7308 */ /* 0x000ee20000000800 */
[----:B0-----:R-:W-:Y:S01]  /*5b20*/  FADD.FTZ R162, R168, R9 ;  /* 0x00000009a8a27221 */ /* 0x001fe20000010000 */
[----:B------:R-:W-:Y:S01]  /*5b30*/  FADD.FTZ R9, R3, R10 ;  /* 0x0000000a03097221 */ /* 0x000fe20000010000 */
[----:B------:R0:W-:Y:S01]  /*5b40*/  STSM.16.M88.4 [R22+0x26800], R152 ;  /* 0x0268009816007844 */ /* 0x0001e20000000200 */
[-C--:B------:R-:W-:Y:S01]  /*5b50*/  FMUL.FTZ R107, R107, R172.reuse ;  /* 0x000000ac6b6b7220 */ /* 0x080fe20000410000 */
[-C--:B------:R-:W-:Y:S01]  /*5b60*/  FMUL.FTZ R110, R110, R172.reuse ;  /* 0x000000ac6e6e7220 */ /* 0x080fe20000410000 */
[-C--:B------:R-:W-:Y:S01]  /*5b70*/  FMUL.FTZ R111, R111, R172.reuse ;  /* 0x000000ac6f6f7220 */ /* 0x080fe20000410000 */
[----:B------:R0:W-:Y:S01]  /*5b80*/  STSM.16.M88.4 [R184], R156 ;  /* 0x0000009cb8007844 */ /* 0x0001e20000000200 */
[----:B------:R4:W5:Y:S01]  /*5b90*/  MUFU.EX2 R166, R163 ;  /* 0x000000a300a67308 */ /* 0x0009620000000800 */
[----:B--2---:R-:W-:Y:S01]  /*5ba0*/  FADD.FTZ R9, R6, R9 ;  /* 0x0000000906097221 */ /* 0x004fe20000010000 */
[-C--:B------:R-:W-:Y:S01]  /*5bb0*/  FMUL.FTZ R114, R114, R172.reuse ;  /* 0x000000ac72727220 */ /* 0x080fe20000410000 */
[-C--:B------:R-:W-:Y:S01]  /*5bc0*/  FMUL.FTZ R115, R115, R172.reuse ;  /* 0x000000ac73737220 */ /* 0x080fe20000410000 */
[-C--:B------:R-:W-:Y:S01]  /*5bd0*/  FMUL.FTZ R118, R118, R172.reuse ;  /* 0x000000ac76767220 */ /* 0x080fe20000410000 */
[-C--:B------:R-:W-:Y:S01]  /*5be0*/  FMUL.FTZ R119, R119, R172.reuse ;  /* 0x000000ac77777220 */ /* 0x080fe20000410000 */
[-C--:B------:R-:W-:Y:S01]  /*5bf0*/  FMUL.FTZ R122, R122, R172.reuse ;  /* 0x000000ac7a7a7220 */ /* 0x080fe20000410000 */
[-C--:B------:R-:W-:Y:S01]  /*5c00*/  FMUL.FTZ R123, R123, R172.reuse ;  /* 0x000000ac7b7b7220 */ /* 0x080fe20000410000 */
[----:B------:R-:W2:Y:S01]  /*5c10*/  MUFU.EX2 R165, R165 ;  /* 0x000000a500a57308 */ /* 0x000ea20000000800 */
[----:B---3--:R-:W-:Y:S01]  /*5c20*/  FADD.FTZ R162, R175, R162 ;  /* 0x000000a2afa27221 */ /* 0x008fe20000010000 */
[----:B----4-:R-:W-:Y:S01]  /*5c30*/  F2FP.BF16.F32.PACK_AB R163, R6, R3 ;  /* 0x0000000306a3723e */ /* 0x010fe200000010ff */
[-C--:B------:R-:W-:Y:S01]  /*5c40*/  FMUL.FTZ R126, R126, R172.reuse ;  /* 0x000000ac7e7e7220 */ /* 0x080fe20000410000 */
[-C--:B------:R-:W-:Y:S01]  /*5c50*/  FMUL.FTZ R127, R127, R172.reuse ;  /* 0x000000ac7f7f7220 */ /* 0x080fe20000410000 */
[-C--:B------:R-:W-:Y:S01]  /*5c60*/  FMUL.FTZ R130, R130, R172.reuse ;  /* 0x000000ac82827220 */ /* 0x080fe20000410000 */
[-C--:B------:R-:W-:Y:S01]  /*5c70*/  FMUL.FTZ R131, R131, R172.reuse ;  /* 0x000000ac83837220 */ /* 0x080fe20000410000 */
[-C--:B------:R-:W-:Y:S01]  /*5c80*/  FMUL.FTZ R134, R134, R172.reuse ;  /* 0x000000ac86867220 */ /* 0x080fe20000410000 */
[----:B------:R-:W3:Y:S01]  /*5c90*/  MUFU.EX2 R179, R179 ;  /* 0x000000b300b37308 */ /* 0x000ee20000000800 */
[----:B-----5:R-:W-:Y:S01]  /*5ca0*/  FADD.FTZ R10, R166, R9 ;  /* 0x00000009a60a7221 */ /* 0x020fe20000010000 */
[-C--:B------:R-:W-:Y:S01]  /*5cb0*/  FMUL.FTZ R135, R135, R172.reuse ;  /* 0x000000ac87877220 */ /* 0x080fe20000410000 */
[-C--:B------:R-:W-:Y:S01]  /*5cc0*/  FMUL.FTZ R138, R138, R172.reuse ;  /* 0x000000ac8a8a7220 */ /* 0x080fe20000410000 */
[-C--:B------:R-:W-:Y:S01]  /*5cd0*/  FMUL.FTZ R139, R139, R172.reuse ;  /* 0x000000ac8b8b7220 */ /* 0x080fe20000410000 */
[-C--:B------:R-:W-:Y:S01]  /*5ce0*/  FMUL.FTZ R142, R142, R172.reuse ;  /* 0x000000ac8e8e7220 */ /* 0x080fe20000410000 */
[-C--:B------:R-:W-:Y:S01]  /*5cf0*/  FMUL.FTZ R143, R143, R172.reuse ;  /* 0x000000ac8f8f7220 */ /* 0x080fe20000410000 */
[----:B------:R-:W-:Y:S01]  /*5d00*/  FMUL.FTZ R146, R146, R172 ;  /* 0x000000ac92927220 */ /* 0x000fe20000410000 */
[----:B------:R-:W4:Y:S01]  /*5d10*/  MUFU.EX2 R178, R178 ;  /* 0x000000b200b27308 */ /* 0x000f220000000800 */
[----:B--2---:R-:W-:Y:S01]  /*5d20*/  FADD.FTZ R11, R165, R162 ;  /* 0x000000a2a50b7221 */ /* 0x004fe20000010000 */
[----:B------:R-:W-:Y:S01]  /*5d30*/  F2FP.BF16.F32.PACK_AB R162, R175, R168 ;  /* 0x000000a8afa2723e */ /* 0x000fe200000010ff */
[-C--:B------:R-:W-:Y:S01]  /*5d40*/  FMUL.FTZ R147, R147, R172.reuse ;  /* 0x000000ac93937220 */ /* 0x080fe20000410000 */
[-C--:B------:R-:W-:Y:S01]  /*5d50*/  FMUL.FTZ R150, R150, R172.reuse ;  /* 0x000000ac96967220 */ /* 0x080fe20000410000 */
[----:B------:R-:W-:-:S02]  /*5d60*/  FMUL.FTZ R151, R151, R172 ;  /* 0x000000ac97977220 */ /* 0x000fc40000410000 */
[----:B------:R0:W-:Y:S01]  /*5d70*/  STSM.16.M88.4 [R19], R160 ;  /* 0x000000a013007844 */ /* 0x0001e20000000200 */
[----:B------:R-:W2:Y:S01]  /*5d80*/  MUFU.EX2 R167, R167 ;  /* 0x000000a700a77308 */ /* 0x000ea20000000800 */
[----:B---3--:R-:W-:-:S07]  /*5d90*/  FADD.FTZ R10, R179, R10 ;  /* 0x0000000ab30a7221 */ /* 0x008fce0000010000 */
[----:B------:R-:W3:Y:S01]  /*5da0*/  MUFU.EX2 R169, R169 ;  /* 0x000000a900a97308 */ /* 0x000ee20000000800 */
[C---:B----4-:R-:W-:Y:S01]  /*5db0*/  F2FP.BF16.F32.PACK_AB R164, R178.reuse, R165 ;  /* 0x000000a5b2a4723e */ /* 0x050fe200000010ff */
[----:B------:R-:W-:Y:S01]  /*5dc0*/  FADD.FTZ R12, R178, R11 ;  /* 0x0000000bb20c7221 */ /* 0x000fe20000010000 */
[----:B------:R-:W-:-:S05]  /*5dd0*/  F2FP.BF16.F32.PACK_AB R165, R179, R166 ;  /* 0x000000a6b3a5723e */ /* 0x000fca00000010ff */
[----:B------:R-:W4:Y:S01]  /*5de0*/  MUFU.EX2 R170, R170 ;  /* 0x000000aa00aa7308 */ /* 0x000f220000000800 */
[----:B--2---:R-:W-:Y:S01]  /*5df0*/  FADD.FTZ R9, R167, R10 ;  /* 0x0000000aa7097221 */ /* 0x004fe20000010000 */
[----:B---3--:R-:W-:Y:S01]  /*5e00*/  F2FP.BF16.F32.PACK_AB R166, R8, R169 ;  /* 0x000000a908a6723e */ /* 0x008fe200000010ff */
[----:B------:R-:W-:-:S04]  /*5e10*/  FADD.FTZ R3, R169, R12 ;  /* 0x0000000ca9037221 */ /* 0x000fc80000010000 */
[----:B------:R-:W-:Y:S01]  /*5e20*/  FADD.FTZ R6, R8, R3 ;  /* 0x0000000308067221 */ /* 0x000fe20000010000 */
[C---:B----4-:R-:W-:Y:S01]  /*5e30*/  F2FP.BF16.F32.PACK_AB R167, R170.reuse, R167 ;  /* 0x000000a7aaa7723e */ /* 0x050fe200000010ff */
[----:B------:R-:W-:-:S04]  /*5e40*/  FADD.FTZ R3, R170, R9 ;  /* 0x00000009aa037221 */ /* 0x000fc80000010000 */
[----:B------:R0:W-:Y:S01]  /*5e50*/  STSM.16.M88.4 [R23], R164 ;  /* 0x000000a417007844 */ /* 0x0001e20000000200 */
[----:B------:R-:W-:Y:S05]  /*5e60*/  @!P0 BRA `(.L_x_3263) ;  /* 0x0000000000048947 */ /* 0x000fea0003800000 */
[----:B------:R-:W-:Y:S01]  /*5e70*/  BPT.TRAP 0x1 ;  /* 0x000000040000795c */ /* 0x000fe20000300000 */
.L_x_3263:
[----:B------:R2:W3:Y:S01]  /*5e80*/  SYNCS.PHASECHK.TRANS64.TRYWAIT P2, [UR21+0x28c50], R7 ;  /* 0x028c5007ff0075a7 */ /* 0x0004e20008040155 */
[----:B------:R-:W-:Y:S05]  /*5e90*/  @!P0 BRA `(.L_x_3264) ;  /* 0x0000000000048947 */ /* 0x000fea0003800000 */
[----:B------:R-:W-:Y:S01]  /*5ea0*/  BPT.TRAP 0x1 ;  /* 0x000000040000795c */ /* 0x000fe20000300000 */
.L_x_3264:
[----:B---3--:R-:W-:Y:S05]  /*5eb0*/  @P2 BRA `(.L_x_3265) ;  /* 0x0000000000082947 */ /* 0x008fea0003800000 */
[----:B------:R-:W3:Y:S02]  /*5ec0*/  SYNCS.PHASECHK.TRANS64.TRYWAIT P2, [UR21+0x28c50], R7 ;  /* 0x028c5007ff0075a7 */ /* 0x000ee40008040155 */
[----:B---3--:R-:W-:Y:S05]  /*5ed0*/  @!P2 BRA `(.L_x_3266) ;  /* 0x0000006c008ca947 */ /* 0x008fea0003800000 */
.L_x_3265:
[----:B------:R-:W-:Y:S01]  /*5ee0*/  ULEA UR10, UR47, UR52, 0xc ;  /* 0x000000342f0a7291 */ /* 0x000fe2000f8e603f */
[----:B------:R-:W-:Y:S01]  /*5ef0*/  WARPGROUP.ARRIVE ;  /* 0x00000000000079c5 */ /* 0x000fe20000000000 */
[----:B------:R-:W-:-:S05]  /*5f00*/  UMOV UR7, 0x40000040 ;  /* 0x4000004000077882 */ /* 0x000fca0000000000 */
[----:B------:R-:W-:Y:S02]  /*5f10*/  UMOV UR6, UR10 ;  /* 0x0000000a00067c82 */ /* 0x000fe40008000000 */
        /* <DEDUP_REMOVED lines=25> */
[----:B----4-:R-:W4:Y:S02]  /*60b0*/  FENCE.VIEW.ASYNC.S ;  /* 0x00000000000073c6 */ /* 0x010f240000000000 */
[----:B----4-:R-:W-:Y:S01]  /*60c0*/  NOP ;  /* 0x0000000000007918 */ /* 0x010fe20000000000 */
[----:B------:R-:W-:Y:S06]  /*60d0*/  BAR.ARV 0xe, 0x100 ;  /* 0x0384000000007b1d */ /* 0x000fec0000002000 */
[----:B------:R-:W-:Y:S05]  /*60e0*/  @!P0 BRA `(.L_x_3267) ;  /* 0x0000000000048947 */ /* 0x000fea0003800000 */
[----:B------:R-:W-:Y:S01]  /*60f0*/  BPT.TRAP 0x1 ;  /* 0x000000040000795c */ /* 0x000fe20000300000 */
.L_x_3267:
[----:B------:R-:W-:Y:S01]  /*6100*/  UIADD3 UR21, UR21, 0x28c60, URZ ;  /* 0x00028c6015157890 */ /* 0x000fe2000fffe03f */
[----:B---3--:R-:W-:Y:S01]  /*6110*/  IMAD.MOV.U32 R8, RZ, RZ, R5 ;  /* 0x000000ffff087224 */ /* 0x008fe200078e0005 */
[----:B------:R-:W-:Y:S01]  /*6120*/  UMOV UR22, UR47 ;  /* 0x0000002f00167c82 */ /* 0x000fe20008000000 */
[----:B------:R-:W-:Y:S01]  /*6130*/  IMAD.MOV.U32 R13, RZ, RZ, R4 ;  /* 0x000000ffff0d7224 */ /* 0x000fe200078e0004 */
[----:B------:R-:W-:-:S09]  /*6140*/  UPRMT UR21, UR39, 0x654, UR21 ;  /* 0x0000065427157896 */ /* 0x000fd20008000015 */
[----:B------:R-:W-:Y:S01]  /*6150*/  SYNCS.ARRIVE.TRANS64.RED.A1T0 RZ, [UR21], RZ ;  /* 0x000000ffffff79a7 */ /* 0x000fe20008100415 */
[----:B------:R-:W-:Y:S05]  /*6160*/  @P1 BRA `(.L_x_3268) ;  /* 0xffffffe000c41947 */ /* 0x000fea000383ffff */
.L_x_3257:
[----:B-1234-:R-:W1:Y:S01]  /*6170*/  SHFL.BFLY PT, R7, R6, 0x2, 0x1f ;  /* 0x0c401f0006077f89 */ /* 0x01ee6200000e0000 */
[----:B------:R-:W-:Y:S01]  /*6180*/  IMAD.U32 R14, RZ, RZ, UR20 ;  /* 0x00000014ff0e7e24 */ /* 0x000fe2000f8e00ff */
[----:B------:R-:W-:Y:S02]  /*6190*/  UIADD3 UR36, UR36, 0x1, URZ ;  /* 0x0000000124247890 */ /* 0x000fe4000fffe03f */
[----:B------:R-:W2:Y:S01]  /*61a0*/  SHFL.BFLY PT, R8, R3, 0x2, 0x1f ;  /* 0x0c401f0003087f89 */ /* 0x000ea200000e0000 */
[----:B------:R-:W-:Y:S08]  /*61b0*/  BAR.ARV 0x8, 0x100 ;  /* 0x0204000000007b1d */ /* 0x000ff00000002000 */
[----:B------:R-:W-:Y:S01]  /*61c0*/  BAR.SYNC.DEFER_BLOCKING 0xf, 0x100 ;  /* 0x03c4000000007b1d */ /* 0x000fe20000010000 */
[----:B-1----:R-:W-:Y:S01]  /*61d0*/  FADD.FTZ R7, R7, R6 ;  /* 0x0000000607077221 */ /* 0x002fe20000010000 */
[----:B------:R-:W-:-:S02]  /*61e0*/  IMAD.MOV.U32 R6, RZ, RZ, RZ ;  /* 0x000000ffff067224 */ /* 0x000fc400078e00ff */
[----:B--2---:R-:W-:Y:S02]  /*61f0*/  FADD.FTZ R9, R8, R3 ;  /* 0x0000000308097221 */ /* 0x004fe40000010000 */
[----:B------:R-:W1:Y:S01]  /*6200*/  SHFL.BFLY PT, R0, R7, 0x1, 0x1f ;  /* 0x0c201f0007007f89 */ /* 0x000e6200000e0000 */
[----:B------:R-:W-:Y:S01]  /*6210*/  MOV R8, RZ ;  /* 0x000000ff00087202 */ /* 0x000fe20000000f00 */
[----:B------:R-:W-:Y:S01]  /*6220*/  IMAD.U32 R3, RZ, RZ, UR47 ;  /* 0x0000002fff037e24 */ /* 0x000fe2000f8e00ff */
[----:B------:R-:W-:Y:S01]  /*6230*/  UIADD3 UR47, UR47, 0x1, URZ ;  /* 0x000000012f2f7890 */ /* 0x000fe2000fffe03f */
[----:B------:R-:W2:Y:S03]  /*6240*/  SHFL.BFLY PT, R10, R9, 0x1, 0x1f ;  /* 0x0c201f00090a7f89 */ /* 0x000ea600000e0000 */
[----:B------:R-:W-:-:S04]  /*6250*/  UISETP.NE.AND UP0, UPT, UR47, 0x2, UPT ;  /* 0x000000022f00788c */ /* 0x000fc8000bf05270 */
[----:B------:R-:W-:Y:S02]  /*6260*/  USEL UR4, URZ, 0x1, UP0 ;  /* 0x000000013f047887 */ /* 0x000fe40008000000 */
[----:B------:R-:W-:Y:S02]  /*6270*/  USEL UR47, UR47, URZ, UP0 ;  /* 0x0000003f2f2f7287 */ /* 0x000fe40008000000 */
[----:B------:R-:W-:Y:S01]  /*6280*/  ULOP3.LUT UR37, UR37, UR4, URZ, 0x3c, !UPT ;  /* 0x0000000425257292 */ /* 0x000fe2000f8e3c3f */
[----:B-1----:R-:W-:Y:S01]  /*6290*/  FADD.FTZ R11, R7, R0 ;  /* 0x00000000070b7221 */ /* 0x002fe20000010000 */
[----:B------:R-:W-:Y:S02]  /*62a0*/  IMAD.MOV R0, RZ, RZ, -R18 ;  /* 0x000000ffff007224 */ /* 0x000fe400078e0a12 */
[----:B--2---:R-:W-:Y:S02]  /*62b0*/  FADD.FTZ R10, R9, R10 ;  /* 0x0000000a090a7221 */ /* 0x004fe40000010000 */
[----:B------:R-:W-:Y:S01]  /*62c0*/  FSETP.NE.FTZ.AND P0, PT, R11, RZ, PT ;  /* 0x000000ff0b00720b */ /* 0x000fe20003f15000 */
[----:B------:R-:W-:Y:S01]  /*62d0*/  IMAD.U32 R9, RZ, RZ, UR20 ;  /* 0x00000014ff097e24 */ /* 0x000fe2000f8e00ff */
[----:B------:R-:W-:-:S02]  /*62e0*/  ISETP.NE.AND P2, PT, R17, R0, PT ;  /* 0x000000001100720c */ /* 0x000fc40003f45270 */
[----:B------:R-:W-:-:S09]  /*62f0*/  FSETP.NE.FTZ.AND P1, PT, R10, RZ, PT ;  /* 0x000000ff0a00720b */ /* 0x000fd20003f35000 */
[----:B------:R-:W1:Y:S01]  /*6300*/  @P0 MUFU.RCP R8, R11 ;  /* 0x0000000b00080308 */ /* 0x000e620000001000 */
[----:B------:R-:W-:Y:S01]  /*6310*/  @P0 FMUL.FTZ R9, R9, 0.69314718246459960938 ;  /* 0x3f31721809090820 */ /* 0x000fe20000410000 */
[----:B------:R-:W-:Y:S01]  /*6320*/  @!P2 IMAD R0, R3, 0x40, R2 ;  /* 0x000000400300a824 */ /* 0x000fe200078e0202 */
[----:B------:R-:W-:-:S04]  /*6330*/  MOV R3, 0xff800000 ;  /* 0xff80000000037802 */ /* 0x000fc80000000f00 */
[----:B------:R-:W-:Y:S01]  /*6340*/  @!P2 LEA R13, R0, UR42, 0x2 ;  /* 0x0000002a000dac11 */ /* 0x000fe2000f8e10ff */
[----:B------:R-:W2:Y:S01]  /*6350*/  @P1 MUFU.RCP R6, R10 ;  /* 0x0000000a00061308 */ /* 0x000ea20000001000 */
[----:B------:R-:W-:-:S07]  /*6360*/  IMAD.MOV.U32 R0, RZ, RZ, -0x800000 ;  /* 0xff800000ff007424 */ /* 0x000fce00078e00ff */
[----:B------:R-:W3:Y:S01]  /*6370*/  @P0 MUFU.LG2 R11, R11 ;  /* 0x0000000b000b0308 */ /* 0x000ee20000000c00 */
[----:B-1----:R1:W-:Y:S01]  /*6380*/  @!P2 STS [R13+0x28800], R8 ;  /* 0x028800080d00a388 */ /* 0x0023e20000000800 */
[-C--:B------:R-:W-:Y:S01]  /*6390*/  FMUL.FTZ R208, R24, R8.reuse ;  /* 0x0000000818d07220 */ /* 0x080fe20000410000 */
[-C--:B------:R-:W-:Y:S01]  /*63a0*/  FMUL.FTZ R206, R25, R8.reuse ;  /* 0x0000000819ce7220 */ /* 0x080fe20000410000 */
[-C--:B------:R-:W-:Y:S01]  /*63b0*/  FMUL.FTZ R205, R28, R8.reuse ;  /* 0x000000081ccd7220 */ /* 0x080fe20000410000 */
[-C--:B------:R-:W-:Y:S01]  /*63c0*/  FMUL.FTZ R7, R29, R8.reuse ;  /* 0x000000081d077220 */ /* 0x080fe20000410000 */
[-C--:B------:R-:W-:Y:S01]  /*63d0*/  FMUL.FTZ R207, R32, R8.reuse ;  /* 0x0000000820cf7220 */ /* 0x080fe20000410000 */
[-C--:B------:R-:W-:Y:S01]  /*63e0*/  FMUL.FTZ R204, R33, R8.reuse ;  /* 0x0000000821cc7220 */ /* 0x080fe20000410000 */
[----:B------:R3:W4:Y:S01]  /*63f0*/  @P1 MUFU.LG2 R12, R10 ;  /* 0x0000000a000c1308 */ /* 0x0007220000000c00 */
[----:B--2---:R2:W-:Y:S01]  /*6400*/  @!P2 STS [R13+0x28820], R6 ;  /* 0x028820060d00a388 */ /* 0x0045e20000000800 */
        /* <DEDUP_REMOVED lines=58> */
[----:B---3--:R-:W-:Y:S01]  /*67b0*/  @P0 FMUL.FTZ R10, R11, 0.69314718246459960938 ;  /* 0x3f3172180b0a0820 */ /* 0x008fe20000410000 */
[----:B-1----:R-:W-:Y:S01]  /*67c0*/  @P1 FMUL.FTZ R8, R14, 0.69314718246459960938 ;  /* 0x3f3172180e081820 */ /* 0x002fe20000410000 */
[----:B----4-:R-:W-:Y:S01]  /*67d0*/  @P1 FMUL.FTZ R11, R12, 0.69314718246459960938 ;  /* 0x3f3172180c0b1820 */ /* 0x010fe20000410000 */
        /* <DEDUP_REMOVED lines=64> */
[----:B------:R-:W-:Y:S01]  /*6be0*/  @P0 FFMA.FTZ R3, R9, R4, R10 ;  /* 0x0000000409030223 */ /* 0x000fe2000001000a */
[----:B------:R-:W-:Y:S01]  /*6bf0*/  @P1 FFMA.FTZ R0, R8, R5, R11 ;  /* 0x0000000508001223 */ /* 0x000fe2000001000b */
[----:B--2---:R-:W-:Y:S06]  /*6c00*/  BAR.ARV 0xe, 0x100 ;  /* 0x0384000000007b1d */ /* 0x004fec0000002000 */
.L_x_3244:
[----:B------:R-:W0:Y:S01]  /*6c10*/  S2UR UR6, SR_SWINHI ;  /* 0x00000000000679c3 */ /* 0x000e220000002f00 */
[----:B------:R-:W-:-:S07]  /*6c20*/  LEA R9, R211, R16, 0x6 ;  /* 0x00000010d3097211 */ /* 0x000fce00078e30ff */
[----:B------:R-:W-:Y:S01]  /*6c30*/  BAR.SYNC.DEFER_BLOCKING 0x1, 0x100 ;  /* 0x0044000000007b1d */ /* 0x000fe20000010000 */
[----:B------:R-:W-:Y:S01]  /*6c40*/  F2FP.BF16.F32.PACK_AB R6, R7, R205 ;  /* 0x000000cd0706723e */ /* 0x000fe200000010ff */
[----:B------:R-:W-:Y:S01]  /*6c50*/  USHF.R.S32.HI UR11, URZ, 0x1f, UR44 ;  /* 0x0000001f3f0b7899 */ /* 0x000fe2000801142c */
[----:B------:R-:W-:Y:S02]  /*6c60*/  F2FP.BF16.F32.PACK_AB R7, R31, R30 ;  /* 0x0000001e1f07723e */ /* 0x000fe400000010ff */
[----:B------:R-:W-:Y:S01]  /*6c70*/  F2FP.BF16.F32.PACK_AB R30, R172, R173 ;  /* 0x000000adac1e723e */ /* 0x000fe200000010ff */
[----:B------:R-:W-:Y:S01]  /*6c80*/  ULDC UR7, c[0x0][0xc44] ;  /* 0x0003110000077ab9 */ /* 0x000fe20000000800 */
[----:B------:R-:W-:Y:S02]  /*6c90*/  F2FP.BF16.F32.PACK_AB R31, R87, R86 ;  /* 0x00000056571f723e */ /* 0x000fe400000010ff */
[----:B------:R-:W-:Y:S02]  /*6ca0*/  F2FP.BF16.F32.PACK_AB R112, R113, R112 ;  /* 0x000000707170723e */ /* 0x000fe400000010ff */
[----:B------:R-:W-:-:S02]  /*6cb0*/  F2FP.BF16.F32.PACK_AB R113, R115, R114 ;  /* 0x000000727371723e */ /* 0x000fc400000010ff */
[----:B------:R-:W-:Y:S02]  /*6cc0*/  F2FP.BF16.F32.PACK_AB R114, R117, R116 ;  /* 0x000000747572723e */ /* 0x000fe400000010ff */
[----:B------:R-:W-:Y:S02]  /*6cd0*/  F2FP.BF16.F32.PACK_AB R115, R153, R152 ;  /* 0x000000989973723e */ /* 0x000fe400000010ff */
[----:B------:R-:W-:Y:S02]  /*6ce0*/  F2FP.BF16.F32.PACK_AB R120, R121, R120 ;  /* 0x000000787978723e */ /* 0x000fe400000010ff */
[----:B------:R-:W-:Y:S02]  /*6cf0*/  F2FP.BF16.F32.PACK_AB R121, R155, R154 ;  /* 0x0000009a9b79723e */ /* 0x000fe400000010ff */
[----:B------:R-:W-:Y:S01]  /*6d00*/  F2FP.BF16.F32.PACK_AB R161, R162, R161 ;  /* 0x000000a1a2a1723e */ /* 0x000fe200000010ff */
[----:B------:R-:W-:Y:S01]  /*6d10*/  UMOV UR4, UR42 ;  /* 0x0000002a00047c82 */ /* 0x000fe20008000000 */
[----:B0-----:R-:W-:Y:S01]  /*6d20*/  UMOV UR5, UR6 ;  /* 0x0000000600057c82 */ /* 0x001fe20008000000 */
[----:B------:R-:W-:Y:S01]  /*6d30*/  F2FP.BF16.F32.PACK_AB R136, R137, R136 ;  /* 0x000000888988723e */ /* 0x000fe200000010ff */
[----:B------:R-:W-:Y:S01]  /*6d40*/  IMAD.U32 R96, RZ, RZ, UR4 ;  /* 0x00000004ff607e24 */ /* 0x000fe2000f8e00ff */
[----:B------:R-:W-:Y:S01]  /*6d50*/  F2FP.BF16.F32.PACK_AB R162, R133, R132 ;  /* 0x0000008485a2723e */ /* 0x000fe200000010ff */
[----:B------:R-:W-:Y:S01]  /*6d60*/  IMAD.U32 R97, RZ, RZ, UR5 ;  /* 0x00000005ff617e24 */ /* 0x000fe2000f8e00ff */
[----:B------:R-:W-:Y:S01]  /*6d70*/  F2FP.BF16.F32.PACK_AB R163, R164, R163 ;  /* 0x000000a3a4a3723e */ /* 0x000fe200000010ff */
[----:B------:R-:W-:Y:S01]  /*6d80*/  UIADD3 UR5, -UR44, URZ, URZ ;  /* 0x0000003f2c057290 */ /* 0x000fe2000fffe13f */
[----:B------:R-:W-:Y:S01]  /*6d90*/  F2FP.BF16.F32.PACK_AB R137, R139, R138 ;  /* 0x0000008a8b89723e */ /* 0x000fe200000010ff */
[--C-:B------:R-:W-:Y:S01]  /*6da0*/  IMAD.WIDE R4, R215, 0x2, R96.reuse ;  /* 0x00000002d7047825 */ /* 0x100fe200078e0260 */
[----:B------:R-:W-:Y:S01]  /*6db0*/  F2FP.BF16.F32.PACK_AB R144, R145, R144 ;  /* 0x000000909190723e */ /* 0x000fe200000010ff */
[----:B------:R-:W-:Y:S01]  /*6dc0*/  UIMAD UR7, UR7, UR5, UR43 ;  /* 0x00000005070772a4 */ /* 0x000fe2000f8e022b */
[----:B------:R-:W-:Y:S01]  /*6dd0*/  F2FP.BF16.F32.PACK_AB R138, R141, R140 ;  /* 0x0000008c8d8a723e */ /* 0x000fe200000010ff */
[----:B------:R-:W-:Y:S01]  /*6de0*/  IMAD.WIDE R96, R9, 0x2, R96 ;  /* 0x0000000209607825 */ /* 0x000fe200078e0260 */
[C---:B------:R-:W-:Y:S01]  /*6df0*/  IADD3 R25, P2, R4.reuse, 0x60, RZ ;  /* 0x0000006004197810 */ /* 0x040fe20007f5e0ff */
[----:B------:R-:W-:Y:S01]  /*6e00*/  ULDC UR4, c[0x0][0xc] ;  /* 0x0000030000047ab9 */ /* 0x000fe20000000800 */
[----:B------:R-:W-:Y:S01]  /*6e10*/  IADD3 R29, P1, R4, 0x2000, RZ ;  /* 0x00002000041d7810 */ /* 0x000fe20007f3e0ff */
[----:B------:R-:W-:Y:S01]  /*6e20*/  UIADD3 UR40, UR4, UR40, URZ ;  /* 0x0000002804287290 */ /* 0x000fe2000fffe03f */
[----:B------:R-:W-:Y:S01]  /*6e30*/  LOP3.LUT R24, R25, 0x380, RZ, 0xc0, !PT ;  /* 0x0000038019187812 */ /* 0x000fe200078ec0ff */
[----:B------:R-:W-:Y:S01]  /*6e40*/  USHF.R.S32.HI UR10, URZ, 0x1f, UR7 ;  /* 0x0000001f3f0a7899 */ /* 0x000fe20008011407 */
[----:B------:R-:W-:-:S02]  /*6e50*/  LOP3.LUT R28, R29, 0x380, RZ, 0xc0, !PT ;  /* 0x000003801d1c7812 */ /* 0x000fc400078ec0ff */
[----:B------:R-:W-:Y:S02]  /*6e60*/  SHF.R.U64 R24, R24, 0x3, RZ ;  /* 0x0000000318187819 */ /* 0x000fe400000012ff */
[----:B------:R-:W-:Y:S02]  /*6e70*/  IADD3 R11, P4, R4, 0x20, RZ ;  /* 0x00000020040b7810 */ /* 0x000fe40007f9e0ff */
[----:B------:R-:W-:Y:S01]  /*6e80*/  LOP3.LUT R24, R24, R25, RZ, 0x3c, !PT ;  /* 0x0000001918187212 */ /* 0x000fe200078e3cff */
[--C-:B------:R-:W-:Y:S01]  /*6e90*/  IMAD.X R25, RZ, RZ, R5.reuse, P2 ;  /* 0x000000ffff197224 */ /* 0x100fe200010e0605 */
[----:B------:R-:W-:Y:S01]  /*6ea0*/  IADD3 R123, P2, R4, 0x4040, RZ ;  /* 0x00004040047b7810 */ /* 0x000fe20007f5e0ff */
[----:B------:R-:W-:Y:S01]  /*6eb0*/  IMAD.X R9, RZ, RZ, R5, P4 ;  /* 0x000000ffff097224 */ /* 0x000fe200020e0605 */
[----:B------:R-:W-:Y:S02]  /*6ec0*/  SHF.R.U64 R28, R28, 0x3, RZ ;  /* 0x000000031c1c7819 */ /* 0x000fe400000012ff */
[----:B------:R-:W-:-:S02]  /*6ed0*/  LOP3.LUT R122, R123, 0x380, RZ, 0xc0, !PT ;  /* 0x000003807b7a7812 */ /* 0x000fc400078ec0ff */
[----:B------:R-:W-:Y:S02]  /*6ee0*/  LOP3.LUT R8, R11, 0x380, RZ, 0xc0, !PT ;  /* 0x000003800b087812 */ /* 0x000fe400078ec0ff */
[----:B------:R-:W-:Y:S02]  /*6ef0*/  SHF.R.U64 R122, R122, 0x3, RZ ;  /* 0x000000037a7a7819 */ /* 0x000fe400000012ff */
[----:B------:R-:W-:Y:S01]  /*6f00*/  LOP3.LUT R28, R28, R29, RZ, 0x3c, !PT ;  /* 0x0000001d1c1c7212 */ /* 0x000fe200078e3cff */
[----:B------:R-:W-:Y:S01]  /*6f10*/  IMAD.X R29, RZ, RZ, R5, P1 ;  /* 0x000000ffff1d7224 */ /* 0x000fe200008e0605 */
[----:B------:R-:W-:Y:S02]  /*6f20*/  LOP3.LUT R122, R122, R123, RZ, 0x3c, !PT ;  /* 0x0000007b7a7a7212 */ /* 0x000fe400078e3cff */
[----:B------:R-:W-:Y:S02]  /*6f30*/  IADD3.X R123, RZ, R5, RZ, P2, !PT ;  /* 0x00000005ff7b7210 */ /* 0x000fe400017fe4ff */
[----:B------:R-:W-:-:S02]  /*6f40*/  IADD3 R13, P3, R4, 0x40, RZ ;  /* 0x00000040040d7810 */ /* 0x000fc40007f7e0ff */
[----:B------:R-:W-:Y:S02]  /*6f50*/  SHF.R.U64 R8, R8, 0x3, RZ ;  /* 0x0000000308087819 */ /* 0x000fe400000012ff */
[----:B------:R-:W-:Y:S02]  /*6f60*/  IADD3 R127, P1, R4, 0x4060, RZ ;  /* 0x00004060047f7810 */ /* 0x000fe40007f3e0ff */
[----:B------:R-:W-:Y:S02]  /*6f70*/  IADD3 R33, P2, R96, 0x2000, RZ ;  /* 0x0000200060217810 */ /* 0x000fe40007f5e0ff */
[----:B------:R-:W-:Y:S01]  /*6f80*/  LOP3.LUT R8, R8, R11, RZ, 0x3c, !PT ;  /* 0x0000000b08087212 */ /* 0x000fe200078e3cff */
[----:B------:R-:W-:Y:S01]  /*6f90*/  IMAD.X R11, RZ, RZ, R5, P3 ;  /* 0x000000ffff0b7224 */ /* 0x000fe200018e0605 */
[----:B------:R-:W-:Y:S02]  /*6fa0*/  LOP3.LUT R126, R127, 0x380, RZ, 0xc0, !PT ;  /* 0x000003807f7e7812 */ /* 0x000fe400078ec0ff */
[----:B------:R-:W-:-:S02]  /*6fb0*/  LOP3.LUT R32, R33, 0x380, RZ, 0xc0, !PT ;  /* 0x0000038021207812 */ /* 0x000fc400078ec0ff */
[C---:B------:R-:W-:Y:S02]  /*6fc0*/  IADD3 R65, P0, R4.reuse, 0x2020, RZ ;  /* 0x0000202004417810 */ /* 0x040fe40007f1e0ff */
[C---:B------:R-:W-:Y:S02]  /*6fd0*/  IADD3 R81, P6, R4.reuse, 0x2040, RZ ;  /* 0x0000204004517810 */ /* 0x040fe40007fde0ff */
[C---:B------:R-:W-:Y:S02]  /*6fe0*/  IADD3 R101, P5, R4.reuse, 0x2060, RZ ;  /* 0x0000206004657810 */ /* 0x040fe40007fbe0ff */
[C---:B------:R-:W-:Y:S02]  /*6ff0*/  IADD3 R105, P4, R4.reuse, 0x4000, RZ ;  /* 0x0000400004697810 */ /* 0x040fe40007f9e0ff */
[----:B------:R-:W-:Y:S02]  /*7000*/  IADD3 R119, P3, R4, 0x4020, RZ ;  /* 0x0000402004777810 */ /* 0x000fe40007f7e0ff */
[----:B------:R-:W-:-:S02]  /*7010*/  SHF.R.U64 R126, R126, 0x3, RZ ;  /* 0x000000037e7e7819 */ /* 0x000fc400000012ff */
[----:B------:R-:W-:Y:S02]  /*7020*/  SHF.R.U64 R32, R32, 0x3, RZ ;  /* 0x0000000320207819 */ /* 0x000fe400000012ff */
[----:B------:R-:W-:Y:S02]  /*7030*/  LOP3.LUT R64, R65, 0x380, RZ, 0xc0, !PT ;  /* 0x0000038041407812 */ /* 0x000fe400078ec0ff */
[----:B------:R-:W-:Y:S02]  /*7040*/  LOP3.LUT R80, R81, 0x380, RZ, 0xc0, !PT ;  /* 0x0000038051507812 */ /* 0x000fe400078ec0ff */
[----:B------:R-:W-:Y:S02]  /*7050*/  LOP3.LUT R100, R101, 0x380, RZ, 0xc0, !PT ;  /* 0x0000038065647812 */ /* 0x000fe400078ec0ff */
[----:B------:R-:W-:Y:S02]  /*7060*/  LOP3.LUT R104, R105, 0x380, RZ, 0xc0, !PT ;  /* 0x0000038069687812 */ /* 0x000fe400078ec0ff */
[----:B------:R-:W-:-:S02]  /*7070*/  LOP3.LUT R118, R119, 0x380, RZ, 0xc0, !PT ;  /* 0x0000038077767812 */ /* 0x000fc400078ec0ff */
[----:B------:R-:W-:Y:S02]  /*7080*/  LOP3.LUT R10, R13, 0x380, RZ, 0xc0, !PT ;  /* 0x000003800d0a7812 */ /* 0x000fe400078ec0ff */
[----:B------:R-:W-:Y:S01]  /*7090*/  LOP3.LUT R126, R126, R127, RZ, 0x3c, !PT ;  /* 0x0000007f7e7e7212 */ /* 0x000fe200078e3cff */
[----:B------:R-:W-:Y:S01]  /*70a0*/  IMAD.X R127, RZ, RZ, R5, P1 ;  /* 0x000000ffff7f7224 */ /* 0x000fe200008e0605 */
[----:B------:R-:W-:Y:S01]  /*70b0*/  LOP3.LUT R32, R32, R33, RZ, 0x3c, !PT ;  /* 0x0000002120207212 */ /* 0x000fe200078e3cff */
[----:B------:R-:W-:Y:S01]  /*70c0*/  IMAD.X R33, RZ, RZ, R97, P2 ;  /* 0x000000ffff217224 */ /* 0x000fe200010e0661 */
[----:B------:R-:W-:Y:S02]  /*70d0*/  SHF.R.U64 R64, R64, 0x3, RZ ;  /* 0x0000000340407819 */ /* 0x000fe400000012ff */
[----:B------:R-:W-:Y:S02]  /*70e0*/  SHF.R.U64 R80, R80, 0x3, RZ ;  /* 0x0000000350507819 */ /* 0x000fe400000012ff */
[----:B------:R-:W-:-:S02]  /*70f0*/  SHF.R.U64 R100, R100, 0x3, RZ ;  /* 0x0000000364647819 */ /* 0x000fc400000012ff */
[----:B------:R-:W-:Y:S02]  /*7100*/  SHF.R.U64 R104, R104, 0x3, RZ ;  /* 0x0000000368687819 */ /* 0x000fe400000012ff */
[----:B------:R-:W-:Y:S02]  /*7110*/  SHF.R.U64 R118, R118, 0x3, RZ ;  /* 0x0000000376767819 */ /* 0x000fe400000012ff */
[C---:B------:R-:W-:Y:S02]  /*7120*/  IADD3 R37, P1, R96.reuse, 0x3000, RZ ;  /* 0x0000300060257810 */ /* 0x040fe40007f3e0ff */
[----:B------:R-:W-:Y:S02]  /*7130*/  IADD3 R61, P2, R96, 0x9000, RZ ;  /* 0x00009000603d7810 */ /* 0x000fe40007f5e0ff */
[----:B------:R-:W-:Y:S02]  /*7140*/  SHF.R.U64 R10, R10, 0x3, RZ ;  /* 0x000000030a0a7819 */ /* 0x000fe400000012ff */
[----:B------:R-:W-:-:S02]  /*7150*/  LOP3.LUT R64, R64, R65, RZ, 0x3c, !PT ;  /* 0x0000004140407212 */ /* 0x000fc400078e3cff */
[----:B------:R-:W-:Y:S01]  /*7160*/  LOP3.LUT R80, R80, R81, RZ, 0x3c, !PT ;  /* 0x0000005150507212 */ /* 0x000fe200078e3cff */
[--C-:B------:R-:W-:Y:S01]  /*7170*/  IMAD.X R81, RZ, RZ, R5.reuse, P6 ;  /* 0x000000ffff517224 */ /* 0x100fe200030e0605 */
[----:B------:R-:W-:Y:S01]  /*7180*/  LOP3.LUT R100, R100, R101, RZ, 0x3c, !PT ;  /* 0x0000006564647212 */ /* 0x000fe200078e3cff */
[--C-:B------:R-:W-:Y:S01]  /*7190*/  IMAD.X R101, RZ, RZ, R5.reuse, P5 ;  /* 0x000000ffff657224 */ /* 0x100fe200028e0605 */
[----:B------:R-:W-:Y:S01]  /*71a0*/  LOP3.LUT R104, R104, R105, RZ, 0x3c, !PT ;  /* 0x0000006968687212 */ /* 0x000fe200078e3cff */
[--C-:B------:R-:W-:Y:S01]  /*71b0*/  IMAD.X R105, RZ, RZ, R5.reuse, P4 ;  /* 0x000000ffff697224 */ /* 0x100fe200020e0605 */
[----:B------:R-:W-:Y:S01]  /*71c0*/  LOP3.LUT R118, R118, R119, RZ, 0x3c, !PT ;  /* 0x0000007776767212 */ /* 0x000fe200078e3cff */
[----:B------:R-:W-:Y:S01]  /*71d0*/  IMAD.X R119, RZ, RZ, R5, P3 ;  /* 0x000000ffff777224 */ /* 0x000fe200018e0605 */
[----:B------:R-:W-:Y:S02]  /*71e0*/  LOP3.LUT R36, R37, 0x380, RZ, 0xc0, !PT ;  /* 0x0000038025247812 */ /* 0x000fe400078ec0ff */
[----:B------:R-:W-:-:S02]  /*71f0*/  LOP3.LUT R60, R61, 0x380, RZ, 0xc0, !PT ;  /* 0x000003803d3c7812 */ /* 0x000fc400078ec0ff */
[----:B------:R-:W-:Y:S02]  /*7200*/  LOP3.LUT R10, R10, R13, RZ, 0x3c, !PT ;  /* 0x0000000d0a0a7212 */ /* 0x000fe400078e3cff */
[----:B------:R-:W-:Y:S02]  /*7210*/  IADD3.X R65, RZ, R5, RZ, P0, !PT ;  /* 0x00000005ff417210 */ /* 0x000fe400007fe4ff */
[C---:B------:R-:W-:Y:S02]  /*7220*/  IADD3 R131, P0, R4.reuse, 0x6000, RZ ;  /* 0x0000600004837810 */ /* 0x040fe40007f1e0ff */
[C---:B------:R-:W-:Y:S02]  /*7230*/  IADD3 R135, P6, R4.reuse, 0x6020, RZ ;  /* 0x0000602004877810 */ /* 0x040fe40007fde0ff */
[C---:B------:R-:W-:Y:S02]  /*7240*/  IADD3 R13, P5, R4.reuse, 0x6040, RZ ;  /* 0x00006040040d7810 */ /* 0x040fe40007fbe0ff */
[----:B------:R-:W-:-:S02]  /*7250*/  IADD3 R15, P4, R4, 0x6060, RZ ;  /* 0x00006060040f7810 */ /* 0x000fc40007f9e0ff */
[----:B------:R-:W-:Y:S02]  /*7260*/  IADD3 R21, P3, R96, 0x1000, RZ ;  /* 0x0000100060157810 */ /* 0x000fe40007f7e0ff */
[----:B------:R-:W-:Y:S02]  /*7270*/  SHF.R.U64 R36, R36, 0x3, RZ ;  /* 0x0000000324247819 */ /* 0x000fe400000012ff */
[----:B------:R-:W-:Y:S02]  /*7280*/  SHF.R.U64 R60, R60, 0x3, RZ ;  /* 0x000000033c3c7819 */ /* 0x000fe400000012ff */
[----:B------:R-:W-:Y:S02]  /*7290*/  LOP3.LUT R130, R131, 0x380, RZ, 0xc0, !PT ;  /* 0x0000038083827812 */ /* 0x000fe400078ec0ff */
[----:B------:R-:W-:Y:S02]  /*72a0*/  LOP3.LUT R134, R135, 0x380, RZ, 0xc0, !PT ;  /* 0x0000038087867812 */ /* 0x000fe400078ec0ff */
[----:B------:R-:W-:-:S02]  /*72b0*/  LOP3.LUT R12, R13, 0x380, RZ, 0xc0, !PT ;  /* 0x000003800d0c7812 */ /* 0x000fc400078ec0ff */
[----:B------:R-:W-:Y:S02]  /*72c0*/  LOP3.LUT R14, R15, 0x380, RZ, 0xc0, !PT ;  /* 0x000003800f0e7812 */ /* 0x000fe400078ec0ff */
[----:B------:R-:W-:Y:S02]  /*72d0*/  LOP3.LUT R20, R21, 0x380, RZ, 0xc0, !PT ;  /* 0x0000038015147812 */ /* 0x000fe400078ec0ff */
[----:B------:R-:W-:Y:S01]  /*72e0*/  LOP3.LUT R36, R36, R37, RZ, 0x3c, !PT ;  /* 0x0000002524247212 */ /* 0x000fe200078e3cff */
[----:B------:R-:W-:Y:S01]  /*72f0*/  IMAD.X R37, RZ, RZ, R97, P1 ;  /* 0x000000ffff257224 */ /* 0x000fe200008e0661 */
[----:B------:R-:W-:Y:S02]  /*7300*/  LOP3.LUT R60, R60, R61, RZ, 0x3c, !PT ;  /* 0x0000003d3c3c7212 */ /* 0x000fe400078e3cff */
[----:B------:R-:W-:Y:S02]  /*7310*/  LOP3.LUT R61, R4, 0x380, RZ, 0xc0, !PT ;  /* 0x00000380043d7812 */ /* 0x000fe400078ec0ff */
[----:B------:R-:W-:-:S02]  /*7320*/  SHF.R.U64 R130, R130, 0x3, RZ ;  /* 0x0000000382827819 */ /* 0x000fc400000012ff */
[----:B------:R-:W-:Y:S02]  /*7330*/  SHF.R.U64 R134, R134, 0x3, RZ ;  /* 0x0000000386867819 */ /* 0x000fe400000012ff */
[----:B------:R-:W-:Y:S02]  /*7340*/  SHF.R.U64 R12, R12, 0x3, RZ ;  /* 0x000000030c0c7819 */ /* 0x000fe400000012ff */
[----:B------:R-:W-:Y:S02]  /*7350*/  SHF.R.U64 R14, R14, 0x3, RZ ;  /* 0x000000030e0e7819 */ /* 0x000fe400000012ff */
[----:B------:R-:W-:Y:S02]  /*7360*/  SHF.R.U64 R20, R20, 0x3, RZ ;  /* 0x0000000314147819 */ /* 0x000fe400000012ff */
[----:B------:R-:W-:Y:S02]  /*7370*/  IADD3 R69, P1, R96, 0xa000, RZ ;  /* 0x0000a00060457810 */ /* 0x000fe40007f3e0ff */
[----:B------:R-:W-:-:S02]  /*7380*/  SHF.R.U64 R61, R61, 0x3, RZ ;  /* 0x000000033d3d7819 */ /* 0x000fc400000012ff */
[----:B------:R-:W-:Y:S01]  /*7390*/  LOP3.LUT R130, R130, R131, RZ, 0x3c, !PT ;  /* 0x0000008382827212 */ /* 0x000fe200078e3cff */
[--C-:B------:R-:W-:Y:S01]  /*73a0*/  IMAD.X R131, RZ, RZ, R5.reuse, P0 ;  /* 0x000000ffff837224 */ /* 0x100fe200000e0605 */
[----:B------:R-:W-:Y:S01]  /*73b0*/  LOP3.LUT R134, R134, R135, RZ, 0x3c, !PT ;  /* 0x0000008786867212 */ /* 0x000fe200078e3cff */
[--C-:B------:R-:W-:Y:S01]  /*73c0*/  IMAD.X R135, RZ, RZ, R5.reuse, P6 ;  /* 0x000000ffff877224 */ /* 0x100fe200030e0605 */
[----:B------:R-:W-:Y:S01]  /*73d0*/  LOP3.LUT R12, R12, R13, RZ, 0x3c, !PT ;  /* 0x0000000d0c0c7212 */ /* 0x000fe200078e3cff */
[----:B------:R-:W-:Y:S01]  /*73e0*/  IMAD.X R13, RZ, RZ, R5, P5 ;  /* 0x000000ffff0d7224 */ /* 0x000fe200028e0605 */
[----:B------:R-:W-:Y:S02]  /*73f0*/  LOP3.LUT R14, R14, R15, RZ, 0x3c, !PT ;  /* 0x0000000f0e0e7212 */ /* 0x000fe400078e3cff */
[----:B------:R-:W-:Y:S01]  /*7400*/  LOP3.LUT R20, R20, R21, RZ, 0x3c, !PT ;  /* 0x0000001514147212 */ /* 0x000fe200078e3cff */
[----:B------:R-:W-:Y:S01]  /*7410*/  IMAD.X R21, RZ, RZ, R97, P3 ;  /* 0x000000ffff157224 */ /* 0x000fe200018e0661 */
[----:B------:R-:W-:-:S02]  /*7420*/  LOP3.LUT R68, R69, 0x380, RZ, 0xc0, !PT ;  /* 0x0000038045447812 */ /* 0x000fc400078ec0ff */
[----:B------:R-:W-:Y:S02]  /*7430*/  IADD3.X R15, RZ, R5, RZ, P4, !PT ;  /* 0x00000005ff0f7210 */ /* 0x000fe400027fe4ff */
[C---:B------:R-:W-:Y:S02]  /*7440*/  IADD3 R41, P0, R96.reuse, 0x4000, RZ ;  /* 0x0000400060297810 */ /* 0x040fe40007f1e0ff */
[C---:B------:R-:W-:Y:S02]  /*7450*/  IADD3 R45, P6, R96.reuse, 0x5000, RZ ;  /* 0x00005000602d7810 */ /* 0x040fe40007fde0ff */
[C---:B------:R-:W-:Y:S02]  /*7460*/  IADD3 R49, P5, R96.reuse, 0x6000, RZ ;  /* 0x0000600060317810 */ /* 0x040fe40007fbe0ff */
[C---:B------:R-:W-:Y:S02]  /*7470*/  IADD3 R53, P4, R96.reuse, 0x7000, RZ ;  /* 0x0000700060357810 */ /* 0x040fe40007f9e0ff */
[----:B------:R-:W-:-:S02]  /*7480*/  IADD3 R57, P3, R96, 0x8000, RZ ;  /* 0x0000800060397810 */ /* 0x000fc40007f7e0ff */
[----:B------:R-:W-:Y:S01]  /*7490*/  LOP3.LUT R4, R61, R4, RZ, 0x3c, !PT ;  /* 0x000000043d047212 */ /* 0x000fe200078e3cff */
[----:B------:R-:W-:Y:S01]  /*74a0*/  IMAD.X R61, RZ, RZ, R97, P2 ;  /* 0x000000ffff3d7224 */ /* 0x000fe200010e0661 */
[----:B------:R-:W-:Y:S02]  /*74b0*/  SHF.R.U64 R68, R68, 0x3, RZ ;  /* 0x0000000344447819 */ /* 0x000fe400000012ff */
[----:B------:R-:W-:Y:S02]  /*74c0*/  LOP3.LUT R40, R41, 0x380, RZ, 0xc0, !PT ;  /* 0x0000038029287812 */ /* 0x000fe400078ec0ff */
[----:B------:R-:W-:Y:S02]  /*74d0*/  LOP3.LUT R44, R45, 0x380, RZ, 0xc0, !PT ;  /* 0x000003802d2c7812 */ /* 0x000fe400078ec0ff */
[----:B------:R-:W-:Y:S02]  /*74e0*/  LOP3.LUT R48, R49, 0x380, RZ, 0xc0, !PT ;  /* 0x0000038031307812 */ /* 0x000fe400078ec0ff */
[----:B------:R-:W-:-:S02]  /*74f0*/  LOP3.LUT R52, R53, 0x380, RZ, 0xc0, !PT ;  /* 0x0000038035347812 */ /* 0x000fc400078ec0ff */
[----:B------:R-:W-:Y:S02]  /*7500*/  LOP3.LUT R56, R57, 0x380, RZ, 0xc0, !PT ;  /* 0x0000038039387812 */ /* 0x000fe400078ec0ff */
[----:B------:R-:W-:Y:S02]  /*7510*/  MOV R223, R4 ;  /* 0x0000000400df7202 */ /* 0x000fe40000000f00 */
[----:B------:R-:W-:Y:S02]  /*7520*/  LOP3.LUT R68, R68, R69, RZ, 0x3c, !PT ;  /* 0x0000004544447212 */ /* 0x000fe400078e3cff */
[----:B------:R-:W-:Y:S01]  /*7530*/  F2FP.BF16.F32.PACK_AB R5, R27, R26 ;  /* 0x0000001a1b05723e */ /* 0x000fe200000010ff */
[----:B------:R-:W0:Y:S01]  /*7540*/  SHFL.IDX PT, R69, R210, RZ, 0x1f ;  /* 0x00001fffd2457589 */ /* 0x000e2200000e0000 */
[----:B------:R-:W-:Y:S02]  /*7550*/  LOP3.LUT R27, R96, 0x380, RZ, 0xc0, !PT ;  /* 0x00000380601b7812 */ /* 0x000fe400078ec0ff */
[----:B------:R-:W-:-:S02]  /*7560*/  SHF.R.U64 R40, R40, 0x3, RZ ;  /* 0x0000000328287819 */ /* 0x000fc400000012ff */
[----:B------:R-:W-:Y:S02]  /*7570*/  SHF.R.U64 R44, R44, 0x3, RZ ;  /* 0x000000032c2c7819 */ /* 0x000fe400000012ff */
[----:B------:R-:W-:Y:S02]  /*7580*/  SHF.R.U64 R48, R48, 0x3, RZ ;  /* 0x0000000330307819 */ /* 0x000fe400000012ff */
[----:B------:R-:W-:Y:S02]  /*7590*/  SHF.R.U64 R52, R52, 0x3, RZ ;  /* 0x0000000334347819 */ /* 0x000fe400000012ff */
[----:B------:R-:W-:Y:S02]  /*75a0*/  SHF.R.U64 R56, R56, 0x3, RZ ;  /* 0x0000000338387819 */ /* 0x000fe400000012ff */
[----:B------:R-:W-:Y:S02]  /*75b0*/  F2FP.BF16.F32.PACK_AB R4, R206, R208 ;  /* 0x000000d0ce04723e */ /* 0x000fe400000010ff */
[----:B------:R-:W-:-:S02]  /*75c0*/  SHF.R.U64 R27, R27, 0x3, RZ ;  /* 0x000000031b1b7819 */ /* 0x000fc400000012ff */
[----:B------:R-:W-:Y:S01]  /*75d0*/  LOP3.LUT R40, R40, R41, RZ, 0x3c, !PT ;  /* 0x0000002928287212 */ /* 0x000fe200078e3cff */
[--C-:B------:R-:W-:Y:S01]  /*75e0*/  IMAD.X R41, RZ, RZ, R97.reuse, P0 ;  /* 0x000000ffff297224 */ /* 0x100fe200000e0661 */
[----:B------:R-:W-:Y:S01]  /*75f0*/  LOP3.LUT R44, R44, R45, RZ, 0x3c, !PT ;  /* 0x0000002d2c2c7212 */ /* 0x000fe200078e3cff */
[----:B------:R1:W-:Y:S01]  /*7600*/  STSM.16.M88.4 [R223], R4 ;  /* 0x00000004df007844 */ /* 0x0003e20000000200 */
[----:B------:R-:W-:Y:S01]  /*7610*/  LOP3.LUT R48, R48, R49, RZ, 0x3c, !PT ;  /* 0x0000003130307212 */ /* 0x000fe200078e3cff */
[--C-:B------:R-:W-:Y:S01]  /*7620*/  IMAD.X R49, RZ, RZ, R97.reuse, P5 ;  /* 0x000000ffff317224 */ /* 0x100fe200028e0661 */
[----:B------:R-:W-:Y:S01]  /*7630*/  LOP3.LUT R52, R52, R53, RZ, 0x3c, !PT ;  /* 0x0000003534347212 */ /* 0x000fe200078e3cff */
[--C-:B------:R-:W-:Y:S01]  /*7640*/  IMAD.X R53, RZ, RZ, R97.reuse, P4 ;  /* 0x000000ffff357224 */ /* 0x100fe200020e0661 */
[----:B------:R-:W-:Y:S01]  /*7650*/  LOP3.LUT R56, R56, R57, RZ, 0x3c, !PT ;  /* 0x0000003938387212 */ /* 0x000fe200078e3cff */
[----:B------:R-:W-:Y:S01]  /*7660*/  IMAD.X R57, RZ, RZ, R97, P3 ;  /* 0x000000ffff397224 */ /* 0x000fe200018e0661 */
[----:B------:R-:W-:-:S02]  /*7670*/  IADD3.X R45, RZ, R97, RZ, P6, !PT ;  /* 0x00000061ff2d7210 */ /* 0x000fc400037fe4ff */
[C---:B------:R-:W-:Y:S02]  /*7680*/  IADD3 R73, P0, R96.reuse, 0xb000, RZ ;  /* 0x0000b00060497810 */ /* 0x040fe40007f1e0ff */
[C---:B------:R-:W-:Y:S02]  /*7690*/  IADD3 R77, P6, R96.reuse, 0xc000, RZ ;  /* 0x0000c000604d7810 */ /* 0x040fe40007fde0ff */
[C---:B------:R-:W-:Y:S02]  /*76a0*/  IADD3 R85, P5, R96.reuse, 0xd000, RZ ;  /* 0x0000d00060557810 */ /* 0x040fe40007fbe0ff */
[C---:B------:R-:W-:Y:S02]  /*76b0*/  IADD3 R89, P4, R96.reuse, 0xe000, RZ ;  /* 0x0000e00060597810 */ /* 0x040fe40007f9e0ff */
[----:B------:R-:W-:Y:S02]  /*76c0*/  IADD3 R92, P3, R96, 0xf000, RZ ;  /* 0x0000f000605c7810 */ /* 0x000fe40007f7e0ff */
[----:B------:R-:W-:-:S02]  /*76d0*/  LOP3.LUT R96, R27, R96, RZ, 0x3c, !PT ;  /* 0x000000601b607212 */ /* 0x000fc400078e3cff */
[----:B------:R-:W-:Y:S02]  /*76e0*/  MOV R26, R8 ;  /* 0x00000008001a7202 */ /* 0x000fe40000000f00 */
[----:B------:R-:W-:Y:S02]  /*76f0*/  MOV R27, R10 ;  /* 0x0000000a001b7202 */ /* 0x000fe40000000f00 */
[----:B-1----:R-:W-:Y:S02]  /*7700*/  F2FP.BF16.F32.PACK_AB R4, R204, R207 ;  /* 0x000000cfcc04723e */ /* 0x002fe400000010ff */
[----:B------:R-:W-:Y:S02]  /*7710*/  F2FP.BF16.F32.PACK_AB R5, R35, R34 ;  /* 0x000000222305723e */ /* 0x000fe400000010ff */
[----:B------:R-:W-:Y:S02]  /*7720*/  F2FP.BF16.F32.PACK_AB R6, R202, R203 ;  /* 0x000000cbca06723e */ /* 0x000fe400000010ff */
[----:B------:R-:W-:-:S02]  /*7730*/  F2FP.BF16.F32.PACK_AB R7, R39, R38 ;  /* 0x000000262707723e */ /* 0x000fc400000010ff */
[----:B------:R-:W-:Y:S02]  /*7740*/  F2FP.BF16.F32.PACK_AB R8, R200, R201 ;  /* 0x000000c9c808723e */ /* 0x000fe400000010ff */
[----:B------:R-:W-:Y:S01]  /*7750*/  F2FP.BF16.F32.PACK_AB R9, R43, R42 ;  /* 0x0000002a2b09723e */ /* 0x000fe200000010ff */
[----:B------:R1:W-:Y:S01]  /*7760*/  STSM.16.M88.4 [R26], R4 ;  /* 0x000000041a007844 */ /* 0x0003e20000000200 */
[----:B------:R-:W-:Y:S02]  /*7770*/  F2FP.BF16.F32.PACK_AB R10, R198, R199 ;  /* 0x000000c7c60a723e */ /* 0x000fe400000010ff */
[----:B------:R-:W-:Y:S02]  /*7780*/  F2FP.BF16.F32.PACK_AB R11, R47, R46 ;  /* 0x0000002e2f0b723e */ /* 0x000fe400000010ff */
[----:B------:R-:W-:Y:S02]  /*7790*/  MOV R34, R12 ;  /* 0x0000000c00227202 */ /* 0x000fe40000000f00 */
[----:B------:R-:W-:Y:S01]  /*77a0*/  MOV R35, R14 ;  /* 0x0000000e00237202 */ /* 0x000fe20000000f00 */
[----:B------:R2:W-:Y:S01]  /*77b0*/  STSM.16.M88.4 [R27], R8 ;  /* 0x000000081b007844 */ /* 0x0005e20000000200 */
[----:B------:R-:W-:-:S02]  /*77c0*/  MOV R205, R24 ;  /* 0x0000001800cd7202 */ /* 0x000fc40000000f00 */
[----:B------:R-:W-:Y:S02]  /*77d0*/  F2FP.BF16.F32.PACK_AB R12, R196, R197 ;  /* 0x000000c5c40c723e */ /* 0x000fe400000010ff */
[----:B------:R-:W-:Y:S02]  /*77e0*/  F2FP.BF16.F32.PACK_AB R13, R51, R50 ;  /* 0x00000032330d723e */ /* 0x000fe400000010ff */
[----:B------:R-:W-:Y:S02]  /*77f0*/  F2FP.BF16.F32.PACK_AB R14, R194, R195 ;  /* 0x000000c3c20e723e */ /* 0x000fe400000010ff */
[----:B------:R-:W-:Y:S02]  /*7800*/  F2FP.BF16.F32.PACK_AB R15, R55, R54 ;  /* 0x00000036370f723e */ /* 0x000fe400000010ff */
[----:B------:R-:W-:Y:S02]  /*7810*/  MOV R206, R28 ;  /* 0x0000001c00ce7202 */ /* 0x000fe40000000f00 */
[----:B------:R-:W-:Y:S01]  /*7820*/  F2FP.BF16.F32.PACK_AB R24, R192, R193 ;  /* 0x000000c1c018723e */ /* 0x000fe200000010ff */
[----:B------:R-:W-:Y:S01]  /*7830*/  STSM.16.M88.4 [R205], R12 ;  /* 0x0000000ccd007844 */ /* 0x000fe20000000200 */
[----:B------:R-:W-:-:S02]  /*7840*/  F2FP.BF16.F32.PACK_AB R25, R59, R58 ;  /* 0x0000003a3b19723e */ /* 0x000fc400000010ff */
[----:B-1----:R-:W-:Y:S02]  /*7850*/  F2FP.BF16.F32.PACK_AB R26, R190, R191 ;  /* 0x000000bfbe1a723e */ /* 0x002fe400000010ff */
[----:B--2---:R-:W-:Y:S02]  /*7860*/  F2FP.BF16.F32.PACK_AB R27, R63, R62 ;  /* 0x0000003e3f1b723e */ /* 0x004fe400000010ff */
[----:B------:R-:W-:Y:S02]  /*7870*/  MOV R64, R64 ;  /* 0x0000004000407202 */ /* 0x000fe40000000f00 */
[----:B------:R-:W-:Y:S01]  /*7880*/  F2FP.BF16.F32.PACK_AB R4, R182, R183 ;  /* 0x000000b7b604723e */ /* 0x000fe200000010ff */
[----:B------:R-:W-:Y:S01]  /*7890*/  STSM.16.M88.4 [R206], R24 ;  /* 0x00000018ce007844 */ /* 0x000fe20000000200 */
[----:B------:R-:W-:Y:S02]  /*78a0*/  F2FP.BF16.F32.PACK_AB R5, R67, R66 ;  /* 0x000000424305723e */ /* 0x000fe400000010ff */
[----:B------:R-:W-:-:S02]  /*78b0*/  F2FP.BF16.F32.PACK_AB R6, R180, R181 ;  /* 0x000000b5b406723e */ /* 0x000fc400000010ff */
[----:B------:R-:W-:Y:S02]  /*78c0*/  F2FP.BF16.F32.PACK_AB R7, R71, R70 ;  /* 0x000000464707723e */ /* 0x000fe400000010ff */
[----:B------:R-:W-:Y:S02]  /*78d0*/  MOV R80, R80 ;  /* 0x0000005000507202 */ /* 0x000fe40000000f00 */
[----:B------:R-:W-:Y:S01]  /*78e0*/  F2FP.BF16.F32.PACK_AB R8, R178, R179 ;  /* 0x000000b3b208723e */ /* 0x000fe200000010ff */
[----:B------:R1:W-:Y:S01]  /*78f0*/  STSM.16.M88.4 [R64], R4 ;  /* 0x0000000440007844 */ /* 0x0003e20000000200 */
[----:B------:R-:W-:Y:S02]  /*7900*/  F2FP.BF16.F32.PACK_AB R9, R75, R74 ;  /* 0x0000004a4b09723e */ /* 0x000fe400000010ff */
[----:B------:R-:W-:Y:S02]  /*7910*/  F2FP.BF16.F32.PACK_AB R10, R176, R177 ;  /* 0x000000b1b00a723e */ /* 0x000fe400000010ff */
[----:B------:R-:W-:-:S02]  /*7920*/  F2FP.BF16.F32.PACK_AB R11, R79, R78 ;  /* 0x0000004e4f0b723e */ /* 0x000fc400000010ff */
[----:B------:R-:W-:Y:S02]  /*7930*/  MOV R101, R100 ;  /* 0x0000006400657202 */ /* 0x000fe40000000f00 */
[----:B------:R-:W-:Y:S01]  /*7940*/  F2FP.BF16.F32.PACK_AB R28, R174, R175 ;  /* 0x000000afae1c723e */ /* 0x000fe200000010ff */
[----:B------:R2:W-:Y:S01]  /*7950*/  STSM.16.M88.4 [R80], R8 ;  /* 0x0000000850007844 */ /* 0x0005e20000000200 */
[----:B------:R-:W-:Y:S02]  /*7960*/  F2FP.BF16.F32.PACK_AB R29, R83, R82 ;  /* 0x00000052531d723e */ /* 0x000fe400000010ff */
[----:B------:R-:W-:Y:S02]  /*7970*/  MOV R104, R104 ;  /* 0x0000006800687202 */ /* 0x000fe40000000f00 */
[----:B------:R-:W-:Y:S01]  /*7980*/  F2FP.BF16.F32.PACK_AB R65, R91, R90 ;  /* 0x0000005a5b41723e */ /* 0x000fe200000010ff */
[----:B------:R3:W-:Y:S01]  /*7990*/  STSM.16.M88.4 [R101], R28 ;  /* 0x0000001c65007844 */ /* 0x0007e20000000200 */
[----:B-1----:R-:W-:-:S02]  /*79a0*/  F2FP.BF16.F32.PACK_AB R64, R170, R171 ;  /* 0x000000abaa40723e */ /* 0x002fc400000010ff */
[----:B------:R-:W-:Y:S02]  /*79b0*/  F2FP.BF16.F32.PACK_AB R66, R168, R169 ;  /* 0x000000a9a842723e */ /* 0x000fe400000010ff */
[----:B------:R-:W-:Y:S02]  /*79c0*/  F2FP.BF16.F32.PACK_AB R67, R95, R94 ;  /* 0x0000005e5f43723e */ /* 0x000fe400000010ff */
[----:B0-----:R-:W-:Y:S02]  /*79d0*/  ISETP.NE.AND P2, PT, R69, RZ, PT ;  /* 0x000000ff4500720c */ /* 0x001fe40003f45270 */
[----:B------:R-:W-:Y:S01]  /*79e0*/  MOV R118, R118 ;  /* 0x0000007600767202 */ /* 0x000fe20000000f00 */
[----:B------:R3:W-:Y:S01]  /*79f0*/  STSM.16.M88.4 [R104], R64 ;  /* 0x0000004068007844 */ /* 0x0007e20000000200 */
[----:B--2---:R-:W-:Y:S02]  /*7a00*/  F2FP.BF16.F32.PACK_AB R80, R166, R167 ;  /* 0x000000a7a650723e */ /* 0x004fe400000010ff */
[----:B------:R-:W-:-:S02]  /*7a10*/  F2FP.BF16.F32.PACK_AB R81, R99, R98 ;  /* 0x000000626351723e */ /* 0x000fc400000010ff */
[----:B------:R-:W-:Y:S02]  /*7a20*/  F2FP.BF16.F32.PACK_AB R82, R160, R165 ;  /* 0x000000a5a052723e */ /* 0x000fe400000010ff */
[----:B------:R-:W-:Y:S02]  /*7a30*/  F2FP.BF16.F32.PACK_AB R83, R103, R102 ;  /* 0x000000666753723e */ /* 0x000fe400000010ff */
[----:B------:R-:W-:Y:S02]  /*7a40*/  MOV R100, R122 ;  /* 0x0000007a00647202 */ /* 0x000fe40000000f00 */
[----:B------:R-:W-:Y:S01]  /*7a50*/  F2FP.BF16.F32.PACK_AB R4, R156, R158 ;  /* 0x0000009e9c04723e */ /* 0x000fe200000010ff */
[----:B------:R3:W-:Y:S01]  /*7a60*/  STSM.16.M88.4 [R118], R80 ;  /* 0x0000005076007844 */ /* 0x0007e20000000200 */
[----:B------:R-:W-:Y:S02]  /*7a70*/  F2FP.BF16.F32.PACK_AB R5, R107, R106 ;  /* 0x0000006a6b05723e */ /* 0x000fe400000010ff */
[----:B------:R-:W-:-:S02]  /*7a80*/  F2FP.BF16.F32.PACK_AB R6, R109, R108 ;  /* 0x0000006c6d06723e */ /* 0x000fc400000010ff */
[----:B------:R-:W-:Y:S02]  /*7a90*/  F2FP.BF16.F32.PACK_AB R7, R111, R110 ;  /* 0x0000006e6f07723e */ /* 0x000fe400000010ff */
[----:B------:R-:W-:Y:S02]  /*7aa0*/  MOV R126, R126 ;  /* 0x0000007e007e7202 */ /* 0x000fe40000000f00 */
[----:B------:R-:W-:Y:S01]  /*7ab0*/  MOV R130, R130 ;  /* 0x0000008200827202 */ /* 0x000fe20000000f00 */
[----:B------:R3:W-:Y:S01]  /*7ac0*/  STSM.16.M88.4 [R100], R4 ;  /* 0x0000000464007844 */ /* 0x0007e20000000200 */
[----:B------:R-:W-:Y:S02]  /*7ad0*/  F2FP.BF16.F32.PACK_AB R122, R125, R124 ;  /* 0x0000007c7d7a723e */ /* 0x000fe400000010ff */
[----:B------:R-:W-:Y:S01]  /*7ae0*/  F2FP.BF16.F32.PACK_AB R123, R159, R157 ;  /* 0x0000009d9f7b723e */ /* 0x000fe200000010ff */
[----:B------:R3:W-:Y:S01]  /*7af0*/  STSM.16.M88.4 [R126], R112 ;  /* 0x000000707e007844 */ /* 0x0007e20000000200 */
[----:B------:R-:W-:-:S02]  /*7b00*/  MOV R134, R134 ;  /* 0x0000008600867202 */ /* 0x000fc40000000f00 */
[----:B------:R-:W-:Y:S01]  /*7b10*/  F2FP.BF16.F32.PACK_AB R160, R129, R128 ;  /* 0x0000008081a0723e */ /* 0x000fe200000010ff */
[----:B------:R3:W-:Y:S01]  /*7b20*/  STSM.16.M88.4 [R130], R120 ;  /* 0x0000007882007844 */ /* 0x0007e20000000200 */
[----:B------:R-:W-:Y:S02]  /*7b30*/  F2FP.BF16.F32.PACK_AB R139, R143, R142 ;  /* 0x0000008e8f8b723e */ /* 0x000fe400000010ff */
[----:B------:R-:W-:Y:S01]  /*7b40*/  F2FP.BF16.F32.PACK_AB R145, R147, R146 ;  /* 0x000000929391723e */ /* 0x000fe200000010ff */
[----:B------:R3:W-:Y:S01]  /*7b50*/  STSM.16.M88.4 [R134], R160 ;  /* 0x000000a086007844 */ /* 0x0007e20000000200 */
[----:B------:R-:W-:Y:S02]  /*7b60*/  LOP3.LUT R72, R73, 0x380, RZ, 0xc0, !PT ;  /* 0x0000038049487812 */ /* 0x000fe400078ec0ff */
[----:B------:R-:W-:Y:S01]  /*7b70*/  LOP3.LUT R76, R77, 0x380, RZ, 0xc0, !PT ;  /* 0x000003804d4c7812 */ /* 0x000fe200078ec0ff */
[----:B------:R3:W-:Y:S01]  /*7b80*/  STSM.16.M88.4 [R34], R136 ;  /* 0x0000008822007844 */ /* 0x0007e20000000200 */
[----:B------:R-:W-:-:S02]  /*7b90*/  LOP3.LUT R84, R85, 0x380, RZ, 0xc0, !PT ;  /* 0x0000038055547812 */ /* 0x000fc400078ec0ff */
[----:B------:R-:W-:Y:S02]  /*7ba0*/  LOP3.LUT R88, R89, 0x380, RZ, 0xc0, !PT ;  /* 0x0000038059587812 */ /* 0x000fe400078ec0ff */
[----:B------:R-:W-:Y:S02]  /*7bb0*/  LOP3.LUT R93, R92, 0x380, RZ, 0xc0, !PT ;  /* 0x000003805c5d7812 */ /* 0x000fe400078ec0ff */
[----:B------:R-:W-:Y:S02]  /*7bc0*/  F2FP.BF16.F32.PACK_AB R146, R149, R148 ;  /* 0x000000949592723e */ /* 0x000fe400000010ff */
[----:B------:R-:W-:Y:S02]  /*7bd0*/  F2FP.BF16.F32.PACK_AB R147, R151, R150 ;  /* 0x000000969793723e */ /* 0x000fe400000010ff */
[----:B------:R-:W-:Y:S02]  /*7be0*/  SHF.R.U64 R72, R72, 0x3, RZ ;  /* 0x0000000348487819 */ /* 0x000fe400000012ff */
[----:B------:R-:W-:Y:S01]  /*7bf0*/  SHF.R.U64 R76, R76, 0x3, RZ ;  /* 0x000000034c4c7819 */ /* 0x000fe200000012ff */
[----:B------:R3:W-:Y:S01]  /*7c00*/  STSM.16.M88.4 [R35], R144 ;  /* 0x0000009023007844 */ /* 0x0007e20000000200 */
[----:B------:R-:W-:-:S02]  /*7c10*/  SHF.R.U64 R84, R84, 0x3, RZ ;  /* 0x0000000354547819 */ /* 0x000fc400000012ff */
[----:B------:R-:W-:Y:S02]  /*7c20*/  SHF.R.U64 R88, R88, 0x3, RZ ;  /* 0x0000000358587819 */ /* 0x000fe400000012ff */
[----:B------:R-:W-:Y:S02]  /*7c30*/  SHF.R.U64 R93, R93, 0x3, RZ ;  /* 0x000000035d5d7819 */ /* 0x000fe400000012ff */
        /* <DEDUP_REMOVED lines=8> */
[----:B------:R-:W-:-:S02]  /*7cc0*/  LOP3.LUT R92, R93, R92, RZ, 0x3c, !PT ;  /* 0x0000005c5d5c7212 */ /* 0x000fc400078e3cff */
[-C--:B------:R-:W-:Y:S02]  /*7cd0*/  IADD3.X R69, RZ, R97.reuse, RZ, P1, !PT ;  /* 0x00000061ff457210 */ /* 0x080fe40000ffe4ff */
[----:B------:R-:W-:Y:S01]  /*7ce0*/  IADD3.X R93, RZ, R97, RZ, P3, !PT ;  /* 0x00000061ff5d7210 */ /* 0x000fe20001ffe4ff */
[----:B------:R-:W-:Y:S06]  /*7cf0*/  BAR.SYNC.DEFER_BLOCKING 0x1, 0x100 ;  /* 0x0044000000007b1d */ /* 0x000fec0000010000 */
[----:B---3--:R-:W-:Y:S05]  /*7d00*/  @P2 BRA `(.L_x_3269) ;  /* 0x0000000000cc2947 */ /* 0x008fea0003800000 */
[----:B------:R-:W0:Y:S01]  /*7d10*/  LDC R10, c[0x0][0xbe8] ;  /* 0x0002fa00ff0a7b82 */ /* 0x000e220000000800 */
[----:B------:R-:W-:Y:S01]  /*7d20*/  IMAD R4, RZ, RZ, -UR43 ;  /* 0x8000002bff047e24 */ /* 0x000fe2000f8e02ff */
[----:B------:R-:W-:Y:S01]  /*7d30*/  ULDC.64 UR8, c[0x0][0xb90] ;  /* 0x0002e40000087ab9 */ /* 0x000fe20000000a00 */
[----:B------:R-:W-:Y:S01]  /*7d40*/  IMAD.MOV R14, RZ, RZ, -R18 ;  /* 0x000000ffff0e7224 */ /* 0x000fe200078e0a12 */
[----:B------:R-:W-:Y:S02]  /*7d50*/  UIMAD UR6, UR10, UR8, URZ ;  /* 0x000000080a0672a4 */ /* 0x000fe4000f8e023f */
[----:B------:R-:W-:Y:S02]  /*7d60*/  UIMAD.WIDE.U32 UR4, UR7, UR8, URZ ;  /* 0x00000008070472a5 */ /* 0x000fe4000f8e003f */
[----:B------:R-:W1:Y:S01]  /*7d70*/  LDC R15, c[0x0][0xc38] ;  /* 0x00030e00ff0f7b82 */ /* 0x000e620000000800 */
[----:B------:R-:W-:-:S04]  /*7d80*/  UIMAD UR6, UR7, UR9, UR6 ;  /* 0x00000009070672a4 */ /* 0x000fc8000f8e0206 */
[----:B------:R-:W-:-:S03]  /*7d90*/  UIADD3 UR6, UR5, UR6, URZ ;  /* 0x0000000605067290 */ /* 0x000fc6000fffe03f */
[----:B------:R-:W2:Y:S01]  /*7da0*/  LDC.64 R12, c[0x0][0xb98] ;  /* 0x0002e600ff0c7b82 */ /* 0x000ea20000000a00 */
[----:B0-----:R-:W-:Y:S01]  /*7db0*/  ISETP.NE.AND P0, PT, R10, 0x1, PT ;  /* 0x000000010a00780c */ /* 0x001fe20003f05270 */
[----:B-1----:R-:W-:-:S04]  /*7dc0*/  IMAD R15, R15, R4, UR45 ;  /* 0x0000002d0f0f7e24 */ /* 0x002fc8000f8e0204 */
[----:B------:R-:W-:-:S08]  /*7dd0*/  IMAD R8, R15, 0x40, R214 ;  /* 0x000000400f087824 */ /* 0x000fd000078e02d6 */
[----:B------:R-:W0:Y:S01]  /*7de0*/  @P0 LDC R5, c[0x0][0xbec] ;  /* 0x0002fb00ff050b82 */ /* 0x000e220000000800 */
[----:B------:R-:W-:Y:S01]  /*7df0*/  LEA R15, R15, R2, 0x6 ;  /* 0x000000020f0f7211 */ /* 0x000fe200078e30ff */
[----:B------:R-:W-:Y:S02]  /*7e00*/  IMAD.MOV.U32 R7, RZ, RZ, R8 ;  /* 0x000000ffff077224 */ /* 0x000fe400078e0008 */
[----:B--2---:R-:W-:-:S04]  /*7e10*/  IMAD R6, R12, UR11, RZ ;  /* 0x0000000b0c067c24 */ /* 0x004fc8000f8e02ff */
[----:B------:R-:W1:Y:S01]  /*7e20*/  @P0 LDC R9, c[0x0][0xbf0] ;  /* 0x0002fc00ff090b82 */ /* 0x000e620000000800 */
[----:B0-----:R-:W-:Y:S01]  /*7e30*/  @P0 IMAD.HI.U32 R4, R8, R5, RZ ;  /* 0x0000000508040227 */ /* 0x001fe200078e00ff */
[----:B------:R-:W-:-:S03]  /*7e40*/  MOV R5, UR5 ;  /* 0x0000000500057c02 */ /* 0x000fc60008000f00 */
[----:B------:R-:W-:Y:S01]  /*7e50*/  IMAD.U32 R5, RZ, RZ, UR6 ;  /* 0x00000006ff057e24 */ /* 0x000fe2000f8e00ff */
[----:B-1----:R-:W-:Y:S01]  /*7e60*/  @P0 SHF.R.U32.HI R7, RZ, R9, R4 ;  /* 0x00000009ff070219 */ /* 0x002fe20000011604 */
[----:B------:R-:W-:Y:S01]  /*7e70*/  IMAD.U32 R4, RZ, RZ, UR4 ;  /* 0x00000004ff047e24 */ /* 0x000fe2000f8e00ff */
[----:B------:R-:W-:Y:S02]  /*7e80*/  ULDC.64 UR4, c[0x0][0xb88] ;  /* 0x0002e20000047ab9 */ /* 0x000fe40000000a00 */
[--C-:B------:R-:W-:Y:S01]  /*7e90*/  SHF.R.S32.HI R11, RZ, 0x1f, R7.reuse ;  /* 0x0000001fff0b7819 */ /* 0x100fe20000011407 */
[----:B------:R-:W-:Y:S02]  /*7ea0*/  IMAD.MOV R9, RZ, RZ, -R7 ;  /* 0x000000ffff097224 */ /* 0x000fe400078e0a07 */
[----:B------:R-:W-:-:S04]  /*7eb0*/  IMAD.WIDE.U32 R4, R12, UR44, R4 ;  /* 0x0000002c0c047c25 */ /* 0x000fc8000f8e0004 */
[----:B------:R-:W-:Y:S01]  /*7ec0*/  IMAD R9, R10, R9, R8 ;  /* 0x000000090a097224 */ /* 0x000fe200078e0208 */
[----:B------:R-:W-:Y:S01]  /*7ed0*/  IADD3 R4, P0, R7, R4, RZ ;  /* 0x0000000407047210 */ /* 0x000fe20007f1e0ff */
[----:B------:R-:W-:-:S03]  /*7ee0*/  IMAD R8, R13, UR44, R6 ;  /* 0x0000002c0d087c24 */ /* 0x000fc6000f8e0206 */
[----:B------:R-:W-:Y:S02]  /*7ef0*/  SHF.R.S32.HI R6, RZ, 0x1f, R9 ;  /* 0x0000001fff067819 */ /* 0x000fe40000011409 */
[----:B------:R-:W-:-:S03]  /*7f00*/  IADD3.X R5, R11, R5, R8, P0, !PT ;  /* 0x000000050b057210 */ /* 0x000fc600007fe408 */
[----:B------:R-:W-:Y:S02]  /*7f10*/  IMAD R6, R6, UR4, RZ ;  /* 0x0000000406067c24 */ /* 0x000fe4000f8e02ff */
[----:B------:R-:W-:-:S04]  /*7f20*/  IMAD.WIDE.U32 R4, R9, UR4, R4 ;  /* 0x0000000409047c25 */ /* 0x000fc8000f8e0004 */
[----:B------:R-:W-:Y:S01]  /*7f30*/  IMAD R7, R9, UR5, R6 ;  /* 0x0000000509077c24 */ /* 0x000fe2000f8e0206 */
[----:B------:R-:W-:Y:S01]  /*7f40*/  ULDC.64 UR4, c[0x0][0xb50] ;  /* 0x0002d40000047ab9 */ /* 0x000fe20000000a00 */
[----:B------:R-:W-:Y:S01]  /*7f50*/  VIADD R9, R15, 0x8 ;  /* 0x000000080f097836 */ /* 0x000fe20000000000 */
[----:B------:R-:W-:Y:S01]  /*7f60*/  LEA R11, P0, R4, UR4, 0x2 ;  /* 0x00000004040b7c11 */ /* 0x000fe2000f8010ff */
[----:B------:R-:W-:Y:S01]  /*7f70*/  IMAD.IADD R5, R5, 0x1, R7 ;  /* 0x0000000105057824 */ /* 0x000fe200078e0207 */
[----:B------:R-:W-:Y:S02]  /*7f80*/  ULDC UR4, c[0x0][0xa88] ;  /* 0x0002a20000047ab9 */ /* 0x000fe40000000800 */
[----:B------:R-:W-:Y:S01]  /*7f90*/  IMAD R8, R10, UR4, RZ ;  /* 0x000000040a087c24 */ /* 0x000fe2000f8e02ff */
[----:B------:R-:W-:Y:S01]  /*7fa0*/  SHFL.IDX PT, R6, R11, 0x1, 0x1c1f ;  /* 0x003c1f000b067f89 */ /* 0x000fe200000e0000 */
[----:B------:R-:W-:Y:S02]  /*7fb0*/  LEA.HI.X R12, R4, UR5, R5, 0x2, P0 ;  /* 0x00000005040c7c11 */ /* 0x000fe400080f1405 */
[----:B------:R-:W-:Y:S01]  /*7fc0*/  ISETP.NE.AND P0, PT, R17, R14, PT ;  /* 0x0000000e1100720c */ /* 0x000fe20003f05270 */
[----:B------:R-:W-:Y:S03]  /*7fd0*/  SHFL.IDX PT, R4, R11, RZ, 0x1c1f ;  /* 0x001c1fff0b047589 */ /* 0x000fe600000e0000 */
[-C--:B------:R-:W-:Y:S01]  /*7fe0*/  ISETP.GE.OR P1, PT, R15, R8.reuse, P0 ;  /* 0x000000080f00720c */ /* 0x080fe20000726670 */
[----:B------:R-:W0:Y:S01]  /*7ff0*/  SHFL.IDX PT, R5, R12, RZ, 0x1c1f ;  /* 0x001c1fff0c057589 */ /* 0x000e2200000e0000 */
[----:B------:R-:W-:-:S03]  /*8000*/  ISETP.GE.OR P0, PT, R9, R8, P0 ;  /* 0x000000080900720c */ /* 0x000fc60000706670 */
[----:B------:R-:W1:Y:S08]  /*8010*/  SHFL.IDX PT, R7, R12, 0x1, 0x1c1f ;  /* 0x003c1f000c077f89 */ /* 0x000e7000000e0000 */
[----:B0-----:R0:W-:Y:S04]  /*8020*/  @!P1 ST.E desc[UR50][R4.64], R3 ;  /* 0x0000000304009985 */ /* 0x0011e8000c101932 */
[----:B-1----:R0:W-:Y:S02]  /*8030*/  @!P0 ST.E desc[UR50][R6.64], R0 ;  /* 0x0000000006008985 */ /* 0x0021e4000c101932 */
.L_x_3269:
[----:B------:R-:W1:Y:S01]  /*8040*/  LDC R14, c[0x0][0xbe8] ;  /* 0x0002fa00ff0e7b82 */ /* 0x000e620000000800 */
[----:B------:R-:W-:Y:S01]  /*8050*/  ULDC UR12, c[0x0][0xac8] ;  /* 0x0002b200000c7ab9 */ /* 0x000fe20000000800 */
[----:B0-----:R0:W5:Y:S04]  /*8060*/  LD.E.128 R4, desc[UR50][R20.64] ;  /* 0x0000003214047980 */ /* 0x001168000c101d00 */
[----:B------:R-:W5:Y:S02]  /*8070*/  LD.E.128 R96, desc[UR50][R96.64] ;  /* 0x0000003260607980 */ /* 0x000f64000c101d00 */
[----:B------:R-:W2:Y:S01]  /*8080*/  LDC R10, c[0x0][0xc38] ;  /* 0x00030e00ff0a7b82 */ /* 0x000ea20000000800 */
[----:B------:R-:W-:Y:S01]  /*8090*/  ISETP.GE.AND P1, PT, R189, UR12, PT ;  /* 0x0000000cbd007c0c */ /* 0x000fe2000bf26270 */
[----:B------:R-:W-:Y:S01]  /*80a0*/  IMAD R9, RZ, RZ, -UR43 ;  /* 0x8000002bff097e24 */ /* 0x000fe2000f8e02ff */
[----:B------:R-:W-:Y:S01]  /*80b0*/  ULDC.64 UR8, c[0x0][0xae8] ;  /* 0x0002ba0000087ab9 */ /* 0x000fe20000000a00 */
[----:B------:R-:W5:Y:S04]  /*80c0*/  LD.E.128 R32, desc[UR50][R32.64] ;  /* 0x0000003220207980 */ /* 0x000f68000c101d00 */
[----:B------:R-:W3:Y:S01]  /*80d0*/  LDC.64 R12, c[0x0][0xae0] ;  /* 0x0002b800ff0c7b82 */ /* 0x000ee20000000a00 */
[----:B------:R-:W5:Y:S04]  /*80e0*/  LD.E.128 R36, desc[UR50][R36.64] ;  /* 0x0000003224247980 */ /* 0x000f68000c101d00 */
[----:B------:R-:W5:Y:S01]  /*80f0*/  LD.E.128 R40, desc[UR50][R40.64] ;  /* 0x0000003228287980 */ /* 0x000f62000c101d00 */
[----:B-1----:R-:W-:-:S03]  /*8100*/  ISETP.NE.AND P3, PT, R14, 0x1, PT ;  /* 0x000000010e00780c */ /* 0x002fc60003f65270 */
[----:B------:R-:W5:Y:S01]  /*8110*/  LD.E.128 R44, desc[UR50][R44.64] ;  /* 0x000000322c2c7980 */ /* 0x000f62000c101d00 */
[----:B------:R-:W-:Y:S02]  /*8120*/  ISETP.GE.AND P0, PT, R188, UR12, PT ;  /* 0x0000000cbc007c0c */ /* 0x000fe4000bf06270 */
[----:B------:R-:W-:Y:S01]  /*8130*/  SEL R3, RZ, 0xffffffff, P1 ;  /* 0xffffffffff037807 */ /* 0x000fe20000800000 */
[----:B------:R-:W5:Y:S01]  /*8140*/  LD.E.128 R48, desc[UR50][R48.64] ;  /* 0x0000003230307980 */ /* 0x000f62000c101d00 */
[----:B------:R-:W-:-:S03]  /*8150*/  ISETP.GE.AND P2, PT, R16, UR12, PT ;  /* 0x0000000c10007c0c */ /* 0x000fc6000bf46270 */
[----:B------:R-:W5:Y:S02]  /*8160*/  LD.E.128 R52, desc[UR50][R52.64] ;  /* 0x0000003234347980 */ /* 0x000f64000c101d00 */
[----:B0-----:R-:W0:Y:S01]  /*8170*/  @P3 LDC R20, c[0x0][0xbec] ;  /* 0x0002fb00ff143b82 */ /* 0x001e220000000800 */
[----:B------:R-:W-:Y:S01]  /*8180*/  SEL R8, RZ, 0xffffffff, P0 ;  /* 0xffffffffff087807 */ /* 0x000fe20000000000 */
[----:B------:R-:W-:Y:S01]  /*8190*/  IMAD.SHL.U32 R3, R3, 0x2, RZ ;  /* 0x0000000203037824 */ /* 0x000fe200078e00ff */
[----:B------:R-:W-:Y:S01]  /*81a0*/  SEL R0, RZ, 0x1, P2 ;  /* 0x00000001ff007807 */ /* 0x000fe20001000000 */
[----:B------:R-:W5:Y:S04]  /*81b0*/  LD.E.128 R56, desc[UR50][R56.64] ;  /* 0x0000003238387980 */ /* 0x000f68000c101d00 */
[----:B------:R-:W1:Y:S01]  /*81c0*/  @P3 LDC R11, c[0x0][0xbf0] ;  /* 0x0002fc00ff0b3b82 */ /* 0x000e620000000800 */
[----:B------:R-:W-:Y:S01]  /*81d0*/  IMAD.SHL.U32 R8, R8, 0x4, RZ ;  /* 0x0000000408087824 */ /* 0x000fe200078e00ff */
[----:B------:R-:W-:Y:S01]  /*81e0*/  LOP3.LUT R3, R3, 0x2, R0, 0xe2, !PT ;  /* 0x0000000203037812 */ /* 0x000fe200078ee200 */
[----:B------:R-:W5:Y:S01]  /*81f0*/  LD.E.128 R60, desc[UR50][R60.64] ;  /* 0x000000323c3c7980 */ /* 0x000f62000c101d00 */
[----:B------:R-:W-:Y:S01]  /*8200*/  ISETP.GE.AND P0, PT, R187, UR12, PT ;  /* 0x0000000cbb007c0c */ /* 0x000fe2000bf06270 */
[----:B--2---:R-:W-:Y:S01]  /*8210*/  IMAD R28, R10, R9, UR45 ;  /* 0x0000002d0a1c7e24 */ /* 0x004fe2000f8e0209 */
[----:B------:R-:W-:Y:S01]  /*8220*/  LEA R0, R209, R211, 0x5 ;  /* 0x000000d3d1007211 */ /* 0x000fe200078e28ff */
[----:B------:R-:W5:Y:S01]  /*8230*/  LD.E.128 R68, desc[UR50][R68.64] ;  /* 0x0000003244447980 */ /* 0x000f62000c101d00 */
[----:B------:R-:W-:-:S02]  /*8240*/  LOP3.LUT R3, R8, 0x4, R3, 0xe2, !PT ;  /* 0x0000000408037812 */ /* 0x000fc400078ee203 */
[----:B------:R-:W-:Y:S01]  /*8250*/  SEL R8, RZ, 0xffffffff, P0 ;  /* 0xffffffffff087807 */ /* 0x000fe20000000000 */
[----:B------:R-:W-:Y:S01]  /*8260*/  IMAD R15, R28, 0x40, R0 ;  /* 0x000000401c0f7824 */ /* 0x000fe200078e0200 */
[----:B------:R-:W5:Y:S03]  /*8270*/  LD.E.128 R72, desc[UR50][R72.64] ;  /* 0x0000003248487980 */ /* 0x000f66000c101d00 */
[----:B------:R-:W-:Y:S01]  /*8280*/  IMAD.SHL.U32 R8, R8, 0x8, RZ ;  /* 0x0000000808087824 */ /* 0x000fe200078e00ff */
[----:B------:R-:W5:Y:S01]  /*8290*/  LD.E.128 R76, desc[UR50][R76.64] ;  /* 0x000000324c4c7980 */ /* 0x000f62000c101d00 */
[----:B0-----:R-:W-:Y:S01]  /*82a0*/  @P3 IMAD.HI.U32 R0, R15, R20, RZ ;  /* 0x000000140f003227 */ /* 0x001fe200078e00ff */
[----:B------:R-:W-:Y:S02]  /*82b0*/  ISETP.GE.AND P1, PT, R186, UR12, PT ;  /* 0x0000000cba007c0c */ /* 0x000fe4000bf26270 */
[----:B------:R-:W-:Y:S01]  /*82c0*/  LOP3.LUT R3, R8, 0x8, R3, 0xe2, !PT ;  /* 0x0000000808037812 */ /* 0x000fe200078ee203 */
[----:B------:R-:W-:Y:S01]  /*82d0*/  IMAD.MOV.U32 R8, RZ, RZ, R15 ;  /* 0x000000ffff087224 */ /* 0x000fe200078e000f */
[----:B------:R-:W-:Y:S01]  /*82e0*/  UIMAD UR6, UR10, UR8, URZ ;  /* 0x000000080a0672a4 */ /* 0x000fe2000f8e023f */
[----:B------:R-:W5:Y:S01]  /*82f0*/  LD.E.128 R84, desc[UR50][R84.64] ;  /* 0x0000003254547980 */ /* 0x000f62000c101d00 */
[----:B-1----:R-:W-:-:S02]  /*8300*/  @P3 SHF.R.U32.HI R8, RZ, R11, R0 ;  /* 0x0000000bff083219 */ /* 0x002fc40000011600 */
[----:B------:R-:W-:Y:S01]  /*8310*/  SEL R0, RZ, 0xffffffff, P1 ;  /* 0xffffffffff007807 */ /* 0x000fe20000800000 */
[----:B------:R-:W-:Y:S01]  /*8320*/  UIMAD.WIDE.U32 UR4, UR7, UR8, URZ ;  /* 0x00000008070472a5 */ /* 0x000fe2000f8e003f */
[----:B------:R-:W-:Y:S01]  /*8330*/  SHF.R.S32.HI R11, RZ, 0x1f, R8 ;  /* 0x0000001fff0b7819 */ /* 0x000fe20000011408 */
[----:B------:R-:W-:Y:S01]  /*8340*/  UIMAD UR6, UR7, UR9, UR6 ;  /* 0x00000009070672a4 */ /* 0x000fe2000f8e0206 */
[----:B------:R-:W-:Y:S01]  /*8350*/  ISETP.GE.AND P0, PT, R185, UR12, PT ;  /* 0x0000000cb9007c0c */ /* 0x000fe2000bf06270 */
[----:B------:R-:W-:Y:S01]  /*8360*/  IMAD.SHL.U32 R0, R0, 0x10, RZ ;  /* 0x0000001000007824 */ /* 0x000fe200078e00ff */
[----:B------:R-:W-:Y:S01]  /*8370*/  ULDC.64 UR8, c[0x0][0xaf0] ;  /* 0x0002bc0000087ab9 */ /* 0x000fe20000000a00 */
[----:B------:R-:W-:Y:S01]  /*8380*/  IADD3 R10, -R8, RZ, RZ ;  /* 0x000000ff080a7210 */ /* 0x000fe20007ffe1ff */
[----:B------:R-:W-:Y:S01]  /*8390*/  UIADD3 UR5, UR5, UR6, URZ ;  /* 0x0000000605057290 */ /* 0x000fe2000fffe03f */
[----:B------:R-:W-:Y:S01]  /*83a0*/  SEL R9, RZ, 0xffffffff, P0 ;  /* 0xffffffffff097807 */ /* 0x000fe20000000000 */
[----:B------:R-:W-:Y:S01]  /*83b0*/  UIMAD UR6, UR11, UR8, URZ ;  /* 0x000000080b0672a4 */ /* 0x000fe2000f8e023f */
[----:B---3--:R-:W-:Y:S01]  /*83c0*/  IMAD R11, R11, R12, RZ ;  /* 0x0000000c0b0b7224 */ /* 0x008fe200078e02ff */
[----:B------:R-:W-:Y:S01]  /*83d0*/  LOP3.LUT R0, R0, 0x10, R3, 0xe2, !PT ;  /* 0x0000001000007812 */ /* 0x000fe200078ee203 */
[----:B------:R-:W-:Y:S01]  /*83e0*/  IMAD R3, R14, R10, R15 ;  /* 0x0000000a0e037224 */ /* 0x000fe200078e020f */
[----:B------:R-:W-:Y:S01]  /*83f0*/  UIMAD UR6, UR44, UR9, UR6 ;  /* 0x000000092c0672a4 */ /* 0x000fe2000f8e0206 */
[----:B------:R-:W-:Y:S01]  /*8400*/  IMAD R13, R8, R13, R11 ;  /* 0x0000000d080d7224 */ /* 0x000fe200078e020b */
[----:B------:R-:W-:Y:S01]  /*8410*/  UIMAD.WIDE.U32 UR44, UR44, UR8, UR4 ;  /* 0x000000082c2c72a5 */ /* 0x000fe2000f8e0004 */
[----:B------:R-:W-:Y:S01]  /*8420*/  IMAD.SHL.U32 R11, R9, 0x20, RZ ;  /* 0x00000020090b7824 */ /* 0x000fe200078e00ff */
[----:B------:R-:W-:Y:S01]  /*8430*/  ISETP.GE.AND P0, PT, R213, UR12, PT ;  /* 0x0000000cd5007c0c */ /* 0x000fe2000bf06270 */
[----:B------:R-:W-:Y:S01]  /*8440*/  ULDC.64 UR4, c[0x0][0xad8] ;  /* 0x0002b60000047ab9 */ /* 0x000fe20000000a00 */
[----:B------:R-:W-:Y:S01]  /*8450*/  SHF.R.S32.HI R10, RZ, 0x1f, R3 ;  /* 0x0000001fff0a7819 */ /* 0x000fe20000011403 */
[----:B------:R-:W-:Y:S01]  /*8460*/  UIADD3 UR45, UR45, UR6, URZ ;  /* 0x000000062d2d7290 */ /* 0x000fe2000fffe03f */
[----:B------:R-:W-:Y:S01]  /*8470*/  LOP3.LUT R0, R11, 0x20, R0, 0xe2, !PT ;  /* 0x000000200b007812 */ /* 0x000fe200078ee200 */
[----:B------:R-:W5:Y:S01]  /*8480*/  LD.E.128 R88, desc[UR50][R88.64] ;  /* 0x0000003258587980 */ /* 0x000f62000c101d00 */
[----:B------:R-:W-:Y:S01]  /*8490*/  SEL R11, RZ, 0x40, P0 ;  /* 0x00000040ff0b7807 */ /* 0x000fe20000000000 */
[----:B------:R-:W-:Y:S01]  /*84a0*/  IMAD R10, R10, UR4, RZ ;  /* 0x000000040a0a7c24 */ /* 0x000fe2000f8e02ff */
[----:B------:R-:W-:Y:S01]  /*84b0*/  ULDC.64 UR6, c[0x0][0xa80] ;  /* 0x0002a00000067ab9 */ /* 0x000fe20000000a00 */
[----:B------:R-:W5:Y:S01]  /*84c0*/  LD.E.128 R92, desc[UR50][R92.64] ;  /* 0x000000325c5c7980 */ /* 0x000f62000c101d00 */
[----:B------:R-:W-:Y:S01]  /*84d0*/  IMAD.WIDE.U32 R8, R8, R12, UR44 ;  /* 0x0000002c08087e25 */ /* 0x000fe2000f8e000c */
[----:B------:R-:W-:Y:S01]  /*84e0*/  @!PT LDS RZ, [RZ] ;  /* 0x00000000fffff984 */ /* 0x000fe20000000800 */
[----:B------:R-:W-:Y:S01]  /*84f0*/  @!PT LDS RZ, [RZ] ;  /* 0x00000000fffff984 */ /* 0x000fe20000000800 */
[----:B------:R-:W-:Y:S01]  /*8500*/  @!PT LDS RZ, [RZ] ;  /* 0x00000000fffff984 */ /* 0x000fe20000000800 */
[----:B------:R-:W-:Y:S01]  /*8510*/  @!PT LDS RZ, [RZ] ;  /* 0x00000000fffff984 */ /* 0x000fe20000000800 */
[----:B------:R0:W-:Y:S06]  /*8520*/  MEMBAR.ALL.CTA ;  /* 0x0000000000007992 */ /* 0x0001ec0000008000 */
[----:B0-----:R-:W0:Y:S01]  /*8530*/  FENCE.VIEW.ASYNC.S ;  /* 0x00000000000073c6 */ /* 0x001e220000000000 */
[----:B------:R-:W-:Y:S01]  /*8540*/  LOP3.LUT R0, R0, R11, RZ, 0xfc, !PT ;  /* 0x0000000b00007212 */ /* 0x000fe200078efcff */
[----:B------:R-:W-:Y:S01]  /*8550*/  IMAD R11, R3, UR5, R10 ;  /* 0x00000005030b7c24 */ /* 0x000fe2000f8e020a */
[----:B------:R-:W-:Y:S01]  /*8560*/  ULDC UR5, c[0x0][0xa88] ;  /* 0x0002a20000057ab9 */ /* 0x000fe20000000800 */
[----:B------:R-:W-:Y:S01]  /*8570*/  IMAD.IADD R9, R9, 0x1, R13 ;  /* 0x0000000109097824 */ /* 0x000fe200078e020d */
[----:B------:R-:W-:Y:S01]  /*8580*/  ISETP.GE.AND P0, PT, R212, UR12, PT ;  /* 0x0000000cd4007c0c */ /* 0x000fe2000bf06270 */
[----:B------:R-:W-:-:S02]  /*8590*/  IMAD R29, R14, UR5, RZ ;  /* 0x000000050e1d7c24 */ /* 0x000fc4000f8e02ff */
[----:B------:R-:W-:Y:S02]  /*85a0*/  IMAD R28, R28, 0x40, R211 ;  /* 0x000000401c1c7824 */ /* 0x000fe400078e02d3 */
[----:B------:R-:W-:Y:S01]  /*85b0*/  IMAD.WIDE.U32 R8, R3, UR4, R8 ;  /* 0x0000000403087c25 */ /* 0x000fe2000f8e0008 */
[----:B------:R-:W-:Y:S01]  /*85c0*/  SEL R3, RZ, 0x80, P0 ;  /* 0x00000080ff037807 */ /* 0x000fe20000000000 */
[----:B------:R-:W-:Y:S01]  /*85d0*/  UIADD3 UR4, UR42, 0x28c20, URZ ;  /* 0x00028c202a047890 */ /* 0x000fe2000fffe03f */
[----:B------:R-:W-:Y:S01]  /*85e0*/  ISETP.GE.AND P0, PT, R28, R29, PT ;  /* 0x0000001d1c00720c */ /* 0x000fe20003f06270 */
[----:B------:R-:W-:Y:S01]  /*85f0*/  IMAD.IADD R9, R9, 0x1, R11 ;  /* 0x0000000109097824 */ /* 0x000fe200078e020b */
[----:B------:R-:W-:Y:S01]  /*8600*/  LEA R26, P1, R8, UR6, 0x1 ;  /* 0x00000006081a7c11 */ /* 0x000fe2000f8208ff */
[----:B------:R-:W-:-:S03]  /*8610*/  UPRMT UR4, URZ, 0x654, UR4 ;  /* 0x000006543f047896 */ /* 0x000fc60008000004 */
[----:B------:R-:W-:Y:S01]  /*8620*/  LEA.HI.X R27, R8, UR7, R9, 0x1, P1 ;  /* 0x00000007081b7c11 */ /* 0x000fe200088f0c09 */
[----:B0-----:R0:W1:Y:S01]  /*8630*/  SHFL.IDX PT, R10, R26, RZ, 0x181f ;  /* 0x00181fff1a0a7589 */ /* 0x00106200000e0000 */
[----:B------:R-:W-:Y:S03]  /*8640*/  BSSY B0, `(.L_x_3270) ;  /* 0x0000024000007945 */ /* 0x000fe60003800000 */
[----:B------:R0:W2:Y:S01]  /*8650*/  SHFL.IDX PT, R11, R27, RZ, 0x181f ;  /* 0x00181fff1b0b7589 */ /* 0x0000a200000e0000 */
[----:B------:R-:W-:Y:S01]  /*8660*/  SYNCS.ARRIVE.TRANS64.RED.A1T0 RZ, [UR4], RZ ;  /* 0x000000ffffff79a7 */ /* 0x000fe20008100404 */
[----:B------:R-:W-:Y:S01]  /*8670*/  LOP3.LUT R3, R0, R3, RZ, 0xfc, !PT ;  /* 0x0000000300037212 */ /* 0x000fe200078efcff */
[----:B------:R-:W-:Y:S06]  /*8680*/  @P0 BRA `(.L_x_3271) ;  /* 0x00000000007c0947 */ /* 0x000fec0003800000 */
[----:B------:R-:W-:Y:S02]  /*8690*/  ISETP.GE.AND P1, PT, R189, UR12, PT ;  /* 0x0000000cbd007c0c */ /* 0x000fe4000bf26270 */
[----:B------:R-:W-:Y:S02]  /*86a0*/  ISETP.GE.AND P0, PT, R16, UR12, PT ;  /* 0x0000000c10007c0c */ /* 0x000fe4000bf06270 */
[----:B------:R-:W-:Y:S02]  /*86b0*/  ISETP.GE.AND P5, PT, R188, UR12, PT ;  /* 0x0000000cbc007c0c */ /* 0x000fe4000bfa6270 */
[----:B------:R-:W-:-:S07]  /*86c0*/  ISETP.GE.AND P3, PT, R187, UR12, PT ;  /* 0x0000000cbb007c0c */ /* 0x000fce000bf66270 */
[CC--:B-1----:R-:W-:Y:S02]  /*86d0*/  @!P1 LEA R12, P2, R189.reuse, R10.reuse, 0x1 ;  /* 0x0000000abd0c9211 */ /* 0x0c2fe400078408ff */
[----:B--2---:R-:W-:Y:S02]  /*86e0*/  @!P0 IMAD.WIDE R8, R16, 0x2, R10 ;  /* 0x0000000210088825 */ /* 0x004fe400078e020a */
[----:B------:R-:W-:Y:S02]  /*86f0*/  @!P1 LEA.HI.X R13, R189, R11, R222, 0x1, P2 ;  /* 0x0000000bbd0d9211 */ /* 0x000fe400010f0cde */
[----:B------:R-:W-:Y:S01]  /*8700*/  ISETP.GE.AND P2, PT, R186, UR12, PT ;  /* 0x0000000cba007c0c */ /* 0x000fe2000bf46270 */
[----:B-----5:R1:W-:Y:S01]  /*8710*/  @!P0 ST.E.128 desc[UR50][R8.64], R96 ;  /* 0x0000006008008985 */ /* 0x0203e2000c101d32 */
[----:B------:R-:W-:Y:S02]  /*8720*/  @!P5 LEA R14, P4, R188, R10, 0x1 ;  /* 0x0000000abc0ed211 */ /* 0x000fe400078808ff */
[----:B------:R-:W-:Y:S01]  /*8730*/  LOP3.LUT P0, RZ, R0, 0x40, RZ, 0xc0, !PT ;  /* 0x0000004000ff7812 */ /* 0x000fe2000780c0ff */
[----:B------:R2:W-:Y:S01]  /*8740*/  @!P1 ST.E.128 desc[UR50][R12.64], R32 ;  /* 0x000000200c009985 */ /* 0x0005e2000c101d32 */
[----:B------:R-:W-:-:S02]  /*8750*/  ISETP.GE.AND P1, PT, R185, UR12, PT ;  /* 0x0000000cb9007c0c */ /* 0x000fc4000bf26270 */
[-C--:B------:R-:W-:Y:S02]  /*8760*/  @!P5 LEA.HI.X R15, R188, R11.reuse, R221, 0x1, P4 ;  /* 0x0000000bbc0fd211 */ /* 0x080fe400020f0cdd */
[----:B------:R-:W-:Y:S02]  /*8770*/  LOP3.LUT P4, RZ, R3, 0x80, RZ, 0xc0, !PT ;  /* 0x0000008003ff7812 */ /* 0x000fe4000788c0ff */
[CC--:B------:R-:W-:Y:S01]  /*8780*/  @!P3 LEA R20, P6, R187.reuse, R10.reuse, 0x1 ;  /* 0x0000000abb14b211 */ /* 0x0c0fe200078c08ff */
[----:B------:R3:W-:Y:S03]  /*8790*/  @!P5 ST.E.128 desc[UR50][R14.64], R40 ;  /* 0x000000280e00d985 */ /* 0x0007e6000c101d32 */
[----:B------:R-:W-:Y:S02]  /*87a0*/  @!P3 LEA.HI.X R21, R187, R11, R220, 0x1, P6 ;  /* 0x0000000bbb15b211 */ /* 0x000fe400030f0cdc */
[----:B-1----:R-:W-:-:S03]  /*87b0*/  @!P2 LEA R8, P5, R186, R10, 0x1 ;  /* 0x0000000aba08a211 */ /* 0x002fc600078a08ff */
[----:B------:R3:W-:Y:S01]  /*87c0*/  @!P3 ST.E.128 desc[UR50][R20.64], R48 ;  /* 0x000000301400b985 */ /* 0x0007e2000c101d32 */
[-C--:B------:R-:W-:Y:S02]  /*87d0*/  @P0 LEA R24, P3, R213, R10.reuse, 0x1 ;  /* 0x0000000ad5180211 */ /* 0x080fe400078608ff */
[CC--:B--2---:R-:W-:Y:S02]  /*87e0*/  @!P1 LEA R12, P6, R185.reuse, R10.reuse, 0x1 ;  /* 0x0000000ab90c9211 */ /* 0x0c4fe400078c08ff */
[-C--:B------:R-:W-:Y:S02]  /*87f0*/  @!P2 LEA.HI.X R9, R186, R11.reuse, R219, 0x1, P5 ;  /* 0x0000000bba09a211 */ /* 0x080fe400028f0cdb */
[----:B------:R-:W-:Y:S02]  /*8800*/  @P4 LEA R10, P5, R212, R10, 0x1 ;  /* 0x0000000ad40a4211 */ /* 0x000fe400078a08ff */
[-C--:B------:R-:W-:Y:S01]  /*8810*/  @!P1 LEA.HI.X R13, R185, R11.reuse, R218, 0x1, P6 ;  /* 0x0000000bb90d9211 */ /* 0x080fe200030f0cda */
[----:B------:R3:W-:Y:S01]  /*8820*/  @!P2 ST.E.128 desc[UR50][R8.64], R56 ;  /* 0x000000380800a985 */ /* 0x0007e2000c101d32 */
[----:B------:R-:W-:-:S02]  /*8830*/  @P0 LEA.HI.X R25, R213, R11, R217, 0x1, P3 ;  /* 0x0000000bd5190211 */ /* 0x000fc400018f0cd9 */
[----:B------:R-:W-:Y:S01]  /*8840*/  @P4 LEA.HI.X R11, R212, R11, R216, 0x1, P5 ;  /* 0x0000000bd40b4211 */ /* 0x000fe200028f0cd8 */
[----:B------:R3:W-:Y:S04]  /*8850*/  @!P1 ST.E.128 desc[UR50][R12.64], R68 ;  /* 0x000000440c009985 */ /* 0x0007e8000c101d32 */
[----:B------:R3:W-:Y:S04]  /*8860*/  @P0 ST.E.128 desc[UR50][R24.64], R76 ;  /* 0x0000004c18000985 */ /* 0x0007e8000c101d32 */
[----:B------:R3:W-:Y:S02]  /*8870*/  @P4 ST.E.128 desc[UR50][R10.64], R88 ;  /* 0x000000580a004985 */ /* 0x0007e4000c101d32 */
.L_x_3271:
[----:B------:R-:W-:Y:S05]  /*8880*/  BSYNC B0 ;  /* 0x0000000000007941 */ /* 0x000fea0003800000 */
.L_x_3270:
[----:B---3--:R-:W-:Y:S01]  /*8890*/  IADD3 R8, R28, 0x20, RZ ;  /* 0x000000201c087810 */ /* 0x008fe20007ffe0ff */
[----:B--2---:R2:W3:Y:S01]  /*88a0*/  SHFL.IDX PT, R11, R27, 0x1, 0x181f ;  /* 0x00381f001b0b7f89 */ /* 0x0044e200000e0000 */
[----:B------:R-:W-:Y:S02]  /*88b0*/  BSSY B0, `(.L_x_3272) ;  /* 0x0000023000007945 */ /* 0x000fe40003800000 */
[----:B------:R-:W-:Y:S01]  /*88c0*/  ISETP.GE.AND P0, PT, R8, R29, PT ;  /* 0x0000001d0800720c */ /* 0x000fe20003f06270 */
[----:B-1----:R2:W1:-:S12]  /*88d0*/  SHFL.IDX PT, R10, R26, 0x1, 0x181f ;  /* 0x00381f001a0a7f89 */ /* 0x00245800000e0000 */
[----:B--2---:R-:W-:Y:S05]  /*88e0*/  @P0 BRA `(.L_x_3273) ;  /* 0x00000000007c0947 */ /* 0x004fea0003800000 */
[----:B------:R-:W-:Y:S02]  /*88f0*/  ISETP.GE.AND P2, PT, R189, UR12, PT ;  /* 0x0000000cbd007c0c */ /* 0x000fe4000bf46270 */
[----:B------:R-:W-:Y:S02]  /*8900*/  ISETP.GE.AND P3, PT, R16, UR12, PT ;  /* 0x0000000c10007c0c */ /* 0x000fe4000bf66270 */
[----:B------:R-:W-:Y:S02]  /*8910*/  ISETP.GE.AND P5, PT, R188, UR12, PT ;  /* 0x0000000cbc007c0c */ /* 0x000fe4000bfa6270 */
[----:B------:R-:W-:Y:S02]  /*8920*/  ISETP.GE.AND P4, PT, R187, UR12, PT ;  /* 0x0000000cbb007c0c */ /* 0x000fe4000bf86270 */
[----:B------:R-:W-:-:S05]  /*8930*/  LOP3.LUT P1, RZ, R0, 0x40, RZ, 0xc0, !PT ;  /* 0x0000004000ff7812 */ /* 0x000fca000782c0ff */
[CC--:B-1----:R-:W-:Y:S02]  /*8940*/  @!P2 LEA R12, P0, R189.reuse, R10.reuse, 0x1 ;  /* 0x0000000abd0ca211 */ /* 0x0c2fe400078008ff */
[----:B---3--:R-:W-:Y:S02]  /*8950*/  @!P3 IMAD.WIDE R8, R16, 0x2, R10 ;  /* 0x000000021008b825 */ /* 0x008fe400078e020a */
[-C--:B------:R-:W-:Y:S02]  /*8960*/  @!P2 LEA.HI.X R13, R189, R11.reuse, R222, 0x1, P0 ;  /* 0x0000000bbd0da211 */ /* 0x080fe400000f0cde */
[----:B------:R-:W-:Y:S01]  /*8970*/  @!P5 LEA R14, P0, R188, R10, 0x1 ;  /* 0x0000000abc0ed211 */ /* 0x000fe200078008ff */
[----:B-----5:R1:W-:Y:S01]  /*8980*/  @!P3 ST.E.128 desc[UR50][R8.64], R4 ;  /* 0x000000040800b985 */ /* 0x0203e2000c101d32 */
[----:B------:R-:W-:Y:S02]  /*8990*/  ISETP.GE.AND P3, PT, R186, UR12, PT ;  /* 0x0000000cba007c0c */ /* 0x000fe4000bf66270 */
[----:B------:R-:W-:Y:S01]  /*89a0*/  @!P5 LEA.HI.X R15, R188, R11, R221, 0x1, P0 ;  /* 0x0000000bbc0fd211 */ /* 0x000fe200000f0cdd */
[----:B------:R2:W-:Y:S01]  /*89b0*/  @!P2 ST.E.128 desc[UR50][R12.64], R36 ;  /* 0x000000240c00a985 */ /* 0x0005e2000c101d32 */
[----:B------:R-:W-:-:S02]  /*89c0*/  ISETP.GE.AND P2, PT, R185, UR12, PT ;  /* 0x0000000cb9007c0c */ /* 0x000fc4000bf46270 */
[----:B------:R-:W-:Y:S01]  /*89d0*/  LOP3.LUT P0, RZ, R3, 0x80, RZ, 0xc0, !PT ;  /* 0x0000008003ff7812 */ /* 0x000fe2000780c0ff */
[----:B------:R2:W-:Y:S01]  /*89e0*/  @!P5 ST.E.128 desc[UR50][R14.64], R44 ;  /* 0x0000002c0e00d985 */ /* 0x0005e2000c101d32 */
[----:B------:R-:W-:-:S04]  /*89f0*/  @!P4 LEA R20, P6, R187, R10, 0x1 ;  /* 0x0000000abb14c211 */ /* 0x000fc800078c08ff */
[----:B------:R-:W-:Y:S02]  /*8a00*/  @!P4 LEA.HI.X R21, R187, R11, R220, 0x1, P6 ;  /* 0x0000000bbb15c211 */ /* 0x000fe400030f0cdc */
[----:B------:R-:W-:-:S03]  /*8a10*/  @!P3 LEA R24, P5, R186, R10, 0x1 ;  /* 0x0000000aba18b211 */ /* 0x000fc600078a08ff */
[----:B------:R2:W-:Y:S01]  /*8a20*/  @!P4 ST.E.128 desc[UR50][R20.64], R52 ;  /* 0x000000341400c985 */ /* 0x0005e2000c101d32 */
[-C--:B-1----:R-:W-:Y:S02]  /*8a30*/  @!P2 LEA R4, P6, R185, R10.reuse, 0x1 ;  /* 0x0000000ab904a211 */ /* 0x082fe400078c08ff */
[-C--:B------:R-:W-:Y:S02]  /*8a40*/  @P1 LEA R6, P4, R213, R10.reuse, 0x1 ;  /* 0x0000000ad5061211 */ /* 0x080fe400078808ff */
        /* <DEDUP_REMOVED lines=9> */
.L_x_3273:
[----:B------:R-:W-:Y:S05]  /*8ae0*/  BSYNC B0 ;  /* 0x0000000000007941 */ /* 0x000fea0003800000 */
.L_x_3272:
[----:B------:R-:W4:Y:S02]  /*8af0*/  LDC R0, c[0x0][0xc34] ;  /* 0x00030d00ff007b82 */ /* 0x000f240000000800 */
[----:B----4-:R-:W-:-:S13]  /*8b00*/  ISETP.LE.AND P0, PT, R0, UR40, PT ;  /* 0x0000002800007c0c */ /* 0x010fda000bf03270 */
[----:B------:R-:W-:Y:S05]  /*8b10*/  @!P0 BRA `(.L_x_3274) ;  /* 0xffffff8400008947 */ /* 0x000fea000383ffff */
[----:B------:R-:W-:Y:S05]  /*8b20*/  EXIT ;  /* 0x000000000000794d */ /* 0x000fea0003800000 */
.L_x_3231:
[----:B------:R-:W-:-:S08]  /*8b30*/  NOP ;  /* 0x0000000000007918 */ /* 0x000fd00000000000 */
[----:B------:R-:W0:-:S00]  /*8b40*/  USETMAXREG.DEALLOC.CTAPOOL 0x28 ;  /* 0x00000028000079c8 */ /* 0x000e0000080e0500 */
[----:B------:R-:W1:Y:S01]  /*8b50*/  S2UR UR11, SR_CTAID.X ;  /* 0x00000000000b79c3 */ /* 0x000e620000002500 */
[----:B0-----:R-:W-:Y:S02]  /*8b60*/  IMAD.MOV.U32 R22, RZ, RZ, 0x1 ;  /* 0x00000001ff167424 */ /* 0x001fe400078e00ff */
[----:B------:R-:W-:Y:S02]  /*8b70*/  IMAD.MOV.U32 R17, RZ, RZ, RZ ;  /* 0x000000ffff117224 */ /* 0x000fe400078e00ff */
[----:B------:R-:W-:-:S03]  /*8b80*/  IMAD.MOV.U32 R2, RZ, RZ, 0x1 ;  /* 0x00000001ff027424 */ /* 0x000fc600078e00ff */
[----:B------:R-:W1:Y:S02]  /*8b90*/  LDC R3, c[0x0][0xc34] ;  /* 0x00030d00ff037b82 */ /* 0x000e640000000800 */
[----:B-1----:R-:W-:-:S13]  /*8ba0*/  ISETP.LE.AND P0, PT, R3, UR11, PT ;  /* 0x0000000b03007c0c */ /* 0x002fda000bf03270 */
[----:B------:R-:W-:Y:S05]  /*8bb0*/  @P0 BRA `(.L_x_3275) ;  /* 0x0000003800f80947 */ /* 0x000fea0003800000 */
[----:B------:R-:W-:Y:S01]  /*8bc0*/  IMAD.SHL.U32 R33, R0, 0x8, RZ ;  /* 0x0000000800217824 */ /* 0x000fe200078e00ff */
[----:B------:R-:W-:Y:S01]  /*8bd0*/  ULDC UR9, c[0x0][0x320] ;  /* 0x0000c80000097ab9 */ /* 0x000fe20000000800 */
[----:B------:R-:W-:Y:S01]  /*8be0*/  LOP3.LUT R16, R16, 0xffffffdf, RZ, 0xc0, !PT ;  /* 0xffffffdf10107812 */ /* 0x000fe200078ec0ff */
[----:B------:R-:W-:Y:S01]  /*8bf0*/  ULDC.64 UR4, c[0x0][0x418] ;  /* 0x0001060000047ab9 */ /* 0x000fe20000000a00 */
[----:B------:R-:W-:Y:S01]  /*8c00*/  ULDC.64 UR6, c[0x0][0x2f0] ;  /* 0x0000bc0000067ab9 */ /* 0x000fe20000000a00 */
[----:B------:R-:W-:Y:S01]  /*8c10*/  LOP3.LUT R7, R33, 0x38, RZ, 0xc0, !PT ;  /* 0x0000003821077812 */ /* 0x000fe200078ec0ff */
[----:B------:R-:W-:Y:S01]  /*8c20*/  UISETP.NE.U32.AND UP0, UPT, UR4, URZ, UPT ;  /* 0x0000003f0400728c */ /* 0x000fe2000bf05070 */
[--C-:B------:R-:W-:Y:S01]  /*8c30*/  SHF.R.U32.HI R37, RZ, 0x3, R0.reuse ;  /* 0x00000003ff257819 */ /* 0x100fe20000011600 */
[----:B------:R-:W-:Y:S01]  /*8c40*/  ULDC UR37, c[0x0][0x448] ;  /* 0x0001120000257ab9 */ /* 0x000fe20000000800 */
[C---:B------:R-:W-:Y:S01]  /*8c50*/  LOP3.LUT R2, R7.reuse, 0x40, RZ, 0xfc, !PT ;  /* 0x0000004007027812 */ /* 0x040fe200078efcff */
[----:B------:R-:W-:Y:S01]  /*8c60*/  UISETP.NE.AND.EX UP0, UPT, UR5, URZ, UPT, UP0 ;  /* 0x0000003f0500728c */ /* 0x000fe2000bf05300 */
[----:B------:R-:W-:Y:S01]  /*8c70*/  LOP3.LUT R3, R7, 0x80, RZ, 0xfc, !PT ;  /* 0x0000008007037812 */ /* 0x000fe200078efcff */
[----:B------:R-:W-:Y:S01]  /*8c80*/  ULDC UR4, c[0x0][0x424] ;  /* 0x0001090000047ab9 */ /* 0x000fe20000000800 */
[----:B------:R-:W-:Y:S01]  /*8c90*/  ISETP.GE.AND P5, PT, R2, UR9, PT ;  /* 0x0000000902007c0c */ /* 0x000fe2000bfa6270 */
[----:B------:R-:W-:Y:S01]  /*8ca0*/  USEL UR4, UR4, 0x1, UP0 ;  /* 0x0000000104047887 */ /* 0x000fe20008000000 */
[----:B------:R-:W-:Y:S01]  /*8cb0*/  ISETP.GE.AND P4, PT, R3, UR9, PT ;  /* 0x0000000903007c0c */ /* 0x000fe2000bf86270 */
[----:B------:R-:W0:Y:S01]  /*8cc0*/  S2UR UR8, SR_CgaCtaId ;  /* 0x00000000000879c3 */ /* 0x000e220000008800 */
[C---:B------:R-:W-:Y:S01]  /*8cd0*/  LOP3.LUT R4, R7.reuse, 0xc0, RZ, 0xfc, !PT ;  /* 0x000000c007047812 */ /* 0x040fe200078efcff */
[----:B------:R-:W-:Y:S01]  /*8ce0*/  UIMAD UR36, UR4, UR6, URZ ;  /* 0x00000006042472a4 */ /* 0x000fe2000f8e023f */
[C---:B------:R-:W-:Y:S01]  /*8cf0*/  LOP3.LUT R2, R7.reuse, 0x100, RZ, 0xfc, !PT ;  /* 0x0000010007027812 */ /* 0x040fe200078efcff */
[----:B------:R-:W-:Y:S01]  /*8d00*/  UMOV UR39, 0x400 ;  /* 0x0000040000277882 */ /* 0x000fe20000000000 */
[----:B------:R-:W-:Y:S01]  /*8d10*/  ISETP.GE.AND P3, PT, R4, UR9, PT ;  /* 0x0000000904007c0c */ /* 0x000fe2000bf66270 */
[----:B------:R-:W-:Y:S01]  /*8d20*/  UIADD3 UR5, UR36, 0x3f, URZ ;  /* 0x0000003f24057890 */ /* 0x000fe2000fffe03f */
[----:B------:R-:W-:Y:S01]  /*8d30*/  LOP3.LUT R5, R7, 0x140, RZ, 0xfc, !PT ;  /* 0x0000014007057812 */ /* 0x000fe200078efcff */
[----:B------:R-:W-:Y:S01]  /*8d40*/  ULDC UR4, c[0x0][0x288] ;  /* 0x0000a20000047ab9 */ /* 0x000fe20000000800 */
[----:B------:R-:W-:Y:S01]  /*8d50*/  ISETP.GE.AND P2, PT, R2, UR9, PT ;  /* 0x0000000902007c0c */ /* 0x000fe2000bf46270 */
[----:B------:R-:W-:Y:S01]  /*8d60*/  USHF.R.S32.HI UR6, URZ, 0x1f, UR5 ;  /* 0x0000001f3f067899 */ /* 0x000fe20008011405 */
[----:B------:R-:W-:Y:S01]  /*8d70*/  @P5 LOP3.LUT R16, R16, 0x20, RZ, 0xfc, !PT ;  /* 0x0000002010105812 */ /* 0x000fe200078efcff */
[----:B------:R-:W-:Y:S01]  /*8d80*/  UIMAD UR37, UR37, UR4, URZ ;  /* 0x00000004252572a4 */ /* 0x000fe2000f8e023f */
[----:B------:R-:W-:Y:S01]  /*8d90*/  ISETP.GE.AND P1, PT, R5, UR9, PT ;  /* 0x0000000905007c0c */ /* 0x000fe2000bf26270 */
[----:B------:R-:W-:Y:S01]  /*8da0*/  ULEA.HI UR6, UR6, UR5, URZ, 0x6 ;  /* 0x0000000506067291 */ /* 0x000fe2000f8f303f */
[----:B------:R-:W-:Y:S01]  /*8db0*/  LOP3.LUT R16, R16, 0xffffffef, RZ, 0xc0, !PT ;  /* 0xffffffef10107812 */ /* 0x000fe200078ec0ff */
[----:B------:R-:W-:Y:S01]  /*8dc0*/  ULDC UR10, c[0x0][0x2b8] ;  /* 0x0000ae00000a7ab9 */ /* 0x000fe20000000800 */
[----:B------:R-:W-:Y:S01]  /*8dd0*/  LOP3.LUT R3, R33, 0x1f8, RZ, 0xc0, !PT ;  /* 0x000001f821037812 */ /* 0x000fe200078ec0ff */
[----:B------:R-:W-:Y:S01]  /*8de0*/  ULOP3.LUT UR4, UR6, 0xffffffc0, URZ, 0xc0, !UPT ;  /* 0xffffffc006047892 */ /* 0x000fe2000f8ec03f */
[----:B------:R-:W-:Y:S01]  /*8df0*/  @P4 LOP3.LUT R16, R16, 0x10, RZ, 0xfc, !PT ;  /* 0x0000001010104812 */ /* 0x000fe200078efcff */
[----:B------:R-:W-:Y:S01]  /*8e00*/  IMAD.MOV.U32 R22, RZ, RZ, 0x1 ;  /* 0x00000001ff167424 */ /* 0x000fe200078e00ff */
[----:B------:R-:W-:Y:S01]  /*8e10*/  ISETP.GE.AND P0, PT, R7, UR9, PT ;  /* 0x0000000907007c0c */ /* 0x000fe2000bf06270 */
[----:B------:R-:W-:Y:S01]  /*8e20*/  UIADD3 UR5, UR36, 0x40, -UR4 ;  /* 0x0000004024057890 */ /* 0x000fe2000fffe804 */
[----:B------:R-:W-:Y:S01]  /*8e30*/  LOP3.LUT R16, R16, 0xfffffff7, RZ, 0xc0, !PT ;  /* 0xfffffff710107812 */ /* 0x000fe200078ec0ff */
[----:B0-----:R-:W-:Y:S01]  /*8e40*/  ULEA UR39, UR8, UR39, 0x18 ;  /* 0x0000002708277291 */ /* 0x001fe2000f8ec03f */
[----:B------:R-:W-:Y:S01]  /*8e50*/  SEL R4, RZ, 0xffffffff, P5 ;  /* 0xffffffffff047807 */ /* 0x000fe20002800000 */
[----:B------:R-:W-:Y:S01]  /*8e60*/  IMAD.MOV.U32 R17, RZ, RZ, RZ ;  /* 0x000000ffff117224 */ /* 0x000fe200078e00ff */
[----:B------:R-:W-:Y:S01]  /*8e70*/  @P3 LOP3.LUT R16, R16, 0x8, RZ, 0xfc, !PT ;  /* 0x0000000810103812 */ /* 0x000fe200078efcff */
[----:B------:R-:W-:Y:S01]  /*8e80*/  ULOP3.LUT UR41, UR38, 0x2, URZ, 0xfc, !UPT ;  /* 0x0000000226297892 */ /* 0x000fe2000f8efc3f */
[----:B------:R-:W-:Y:S01]  /*8e90*/  LOP3.LUT R2, R3, 0x38, R0, 0x78, !PT ;  /* 0x0000003803027812 */ /* 0x000fe200078e7800 */
[----:B------:R-:W-:Y:S01]  /*8ea0*/  IMAD.SHL.U32 R0, R0, 0x10, RZ ;  /* 0x0000001000007824 */ /* 0x000fe200078e00ff */
[----:B------:R-:W-:Y:S01]  /*8eb0*/  LOP3.LUT R16, R16, 0xfffffffd, RZ, 0xc0, !PT ;  /* 0xfffffffd10107812 */ /* 0x000fe200078ec0ff */
[----:B------:R-:W-:Y:S01]  /*8ec0*/  ULDC UR42, c[0x0][0xc] ;  /* 0x00000300002a7ab9 */ /* 0x000fe20000000800 */
[----:B------:R-:W-:Y:S01]  /*8ed0*/  SEL R3, RZ, 0x1, P0 ;  /* 0x00000001ff037807 */ /* 0x000fe20000000000 */
[----:B------:R-:W-:Y:S01]  /*8ee0*/  ULEA.HI.SX32 UR40, UR6, 0xfffffffe, 0x1a ;  /* 0xfffffffe06287891 */ /* 0x000fe2000f8fd23f */
[----:B------:R-:W-:-:S02]  /*8ef0*/  LOP3.LUT R16, R16, 0xfffffffb, RZ, 0xc0, !PT ;  /* 0xfffffffb10107812 */ /* 0x000fc400078ec0ff */
[----:B------:R-:W-:Y:S02]  /*8f00*/  SHF.L.U32 R4, R4, 0x1, RZ ;  /* 0x0000000104047819 */ /* 0x000fe400000006ff */
[----:B------:R-:W-:Y:S02]  /*8f10*/  @P2 LOP3.LUT R16, R16, 0x4, RZ, 0xfc, !PT ;  /* 0x0000000410102812 */ /* 0x000fe400078efcff */
[----:B------:R-:W-:Y:S02]  /*8f20*/  LOP3.LUT R33, R2, 0x200, R33, 0xf8, !PT ;  /* 0x0000020002217812 */ /* 0x000fe400078ef821 */
[----:B------:R-:W-:Y:S02]  /*8f30*/  @P1 LOP3.LUT R16, R16, 0x2, RZ, 0xfc, !PT ;  /* 0x0000000210101812 */ /* 0x000fe400078efcff */
[----:B------:R-:W-:Y:S02]  /*8f40*/  LOP3.LUT R3, R4, 0x2, R3, 0xe2, !PT ;  /* 0x0000000204037812 */ /* 0x000fe400078ee203 */
[----:B------:R-:W-:-:S02]  /*8f50*/  SEL R2, RZ, 0x4, P4 ;  /* 0x00000004ff027807 */ /* 0x000fc40002000000 */
[----:B------:R-:W-:Y:S02]  /*8f60*/  SEL R4, RZ, 0x8, P3 ;  /* 0x00000008ff047807 */ /* 0x000fe40001800000 */
[----:B------:R-:W-:Y:S02]  /*8f70*/  LOP3.LUT R16, R16, 0xffffffbf, RZ, 0xc0, !PT ;  /* 0xffffffbf10107812 */ /* 0x000fe400078ec0ff */
[----:B------:R-:W-:Y:S02]  /*8f80*/  LOP3.LUT R5, R7, 0x180, RZ, 0xfc, !PT ;  /* 0x0000018007057812 */ /* 0x000fe400078efcff */
[----:B------:R-:W-:Y:S02]  /*8f90*/  LOP3.LUT R2, R4, R3, R2, 0xfe, !PT ;  /* 0x0000000304027212 */ /* 0x000fe400078efe02 */
[----:B------:R-:W-:Y:S02]  /*8fa0*/  SEL R3, RZ, 0x10, P2 ;  /* 0x00000010ff037807 */ /* 0x000fe40001000000 */
[----:B------:R-:W-:-:S02]  /*8fb0*/  SEL R4, RZ, 0x20, P1 ;  /* 0x00000020ff047807 */ /* 0x000fc40000800000 */
[----:B------:R-:W-:Y:S02]  /*8fc0*/  @P0 LOP3.LUT R16, R16, 0x40, RZ, 0xfc, !PT ;  /* 0x0000004010100812 */ /* 0x000fe400078efcff */
[----:B------:R-:W-:Y:S02]  /*8fd0*/  ISETP.GE.AND P0, PT, R5, UR9, PT ;  /* 0x0000000905007c0c */ /* 0x000fe4000bf06270 */
[----:B------:R-:W-:Y:S02]  /*8fe0*/  LOP3.LUT R6, R7, 0x1c0, RZ, 0xfc, !PT ;  /* 0x000001c007067812 */ /* 0x000fe400078efcff */
[----:B------:R-:W-:Y:S01]  /*8ff0*/  LOP3.LUT R2, R4, R2, R3, 0xfe, !PT ;  /* 0x0000000204027212 */ /* 0x000fe200078efe03 */
[----:B------:R-:W-:Y:S01]  /*9000*/  IMAD.U32 R3, RZ, RZ, UR11 ;  /* 0x0000000bff037e24 */ /* 0x000fe2000f8e00ff */
[----:B------:R-:W-:Y:S02]  /*9010*/  SEL R5, RZ, 0x40, P0 ;  /* 0x00000040ff057807 */ /* 0x000fe40000000000 */
[----:B------:R-:W-:-:S02]  /*9020*/  ISETP.GE.AND P0, PT, R6, UR9, PT ;  /* 0x0000000906007c0c */ /* 0x000fc4000bf06270 */
[----:B------:R-:W-:Y:S01]  /*9030*/  LOP3.LUT R37, R37, 0xf, RZ, 0xc0, !PT ;  /* 0x0000000f25257812 */ /* 0x000fe200078ec0ff */
[----:B------:R0:W-:Y:S01]  /*9040*/  STL [R1], R3 ;  /* 0x0000000301007387 */ /* 0x0001e20000100800 */
[----:B------:R-:W-:Y:S02]  /*9050*/  LOP3.LUT R30, R30, 0xffffffbf, RZ, 0xc0, !PT ;  /* 0xffffffbf1e1e7812 */ /* 0x000fe400078ec0ff */
[C---:B------:R-:W-:Y:S01]  /*9060*/  IADD3 R35, -R37.reuse, UR5, RZ ;  /* 0x0000000525237c10 */ /* 0x040fe2000fffe1ff */
[----:B------:R1:W-:Y:S01]  /*9070*/  STL [R1+0xc], RZ ;  /* 0x00000cff01007387 */ /* 0x0003e20000100800 */
[----:B------:R-:W-:Y:S02]  /*9080*/  LOP3.LUT R2, R2, R5, RZ, 0xfc, !PT ;  /* 0x0000000502027212 */ /* 0x000fe400078efcff */
[----:B------:R-:W-:Y:S02]  /*9090*/  LOP3.LUT R16, R16, 0x7fffffff, RZ, 0xc0, !PT ;  /* 0x7fffffff10107812 */ /* 0x000fe400078ec0ff */
[----:B------:R-:W-:-:S02]  /*90a0*/  LOP3.LUT R23, R37, 0x70, R0, 0xf8, !PT ;  /* 0x0000007025177812 */ /* 0x000fc400078ef800 */
[----:B0-----:R-:W-:Y:S02]  /*90b0*/  SEL R3, RZ, 0x80, P0 ;  /* 0x00000080ff037807 */ /* 0x001fe40000000000 */
[----:B------:R-:W-:Y:S02]  /*90c0*/  ISETP.GE.AND P0, PT, R7, UR9, PT ;  /* 0x0000000907007c0c */ /* 0x000fe4000bf06270 */
[----:B------:R-:W-:Y:S02]  /*90d0*/  LOP3.LUT R3, R2, R3, RZ, 0xfc, !PT ;  /* 0x0000000302037212 */ /* 0x000fe400078efcff */
[C---:B------:R-:W-:Y:S02]  /*90e0*/  ISETP.LT.OR P3, PT, R35.reuse, 0x1, P0 ;  /* 0x000000012300780c */ /* 0x040fe40000761670 */
[C---:B------:R-:W-:Y:S02]  /*90f0*/  ISETP.LT.OR P2, PT, R35.reuse, 0x11, P0 ;  /* 0x000000112300780c */ /* 0x040fe40000741670 */
[----:B------:R-:W-:-:S02]  /*9100*/  ISETP.LT.OR P1, PT, R35, 0x21, P0 ;  /* 0x000000212300780c */ /* 0x000fc40000721670 */
[----:B------:R-:W-:Y:S02]  /*9110*/  ISETP.LT.OR P0, PT, R35, 0x31, P0 ;  /* 0x000000312300780c */ /* 0x000fe40000701670 */
[----:B------:R-:W-:Y:S02]  /*9120*/  MOV R0, UR4 ;  /* 0x0000000400007c02 */ /* 0x000fe40008000f00 */
[----:B------:R-:W-:Y:S02]  /*9130*/  LEA R4, R33, UR39, 0x1 ;  /* 0x0000002721047c11 */ /* 0x000fe4000f8e08ff */
[----:B------:R-:W-:Y:S02]  /*9140*/  IADD3 R4, R23, -0x40, R0 ;  /* 0xffffffc017047810 */ /* 0x000fe40007ffe000 */
[----:B------:R-:W-:Y:S02]  /*9150*/  @P3 LOP3.LUT R30, R30, 0x40, RZ, 0xfc, !PT ;  /* 0x000000401e1e3812 */ /* 0x000fe400078efcff */
[----:B------:R-:W-:Y:S01]  /*9160*/  PRMT R0, R3, 0x8880, RZ ;  /* 0x0000888003007816 */ /* 0x000fe200000000ff */
[----:B------:R1:W-:Y:S01]  /*9170*/  STL [R1+0x10], R4 ;  /* 0x0000100401007387 */ /* 0x0003e20000100800 */
[----:B------:R-:W-:-:S02]  /*9180*/  LOP3.LUT R30, R30, 0xffffffdf, RZ, 0xc0, !PT ;  /* 0xffffffdf1e1e7812 */ /* 0x000fc400078ec0ff */
[----:B------:R-:W-:Y:S02]  /*9190*/  LOP3.LUT R29, R2, 0x40, RZ, 0xc0, !PT ;  /* 0x00000040021d7812 */ /* 0x000fe400078ec0ff */
[----:B------:R-:W-:Y:S02]  /*91a0*/  @P2 LOP3.LUT R30, R30, 0x20, RZ, 0xfc, !PT ;  /* 0x000000201e1e2812 */ /* 0x000fe400078efcff */
[----:B------:R-:W-:Y:S02]  /*91b0*/  LOP3.LUT R27, R3, 0x80, RZ, 0xc0, !PT ;  /* 0x00000080031b7812 */ /* 0x000fe400078ec0ff */
[----:B------:R-:W-:Y:S02]  /*91c0*/  LOP3.LUT R30, R30, 0xffffffef, RZ, 0xc0, !PT ;  /* 0xffffffef1e1e7812 */ /* 0x000fe400078ec0ff */
[----:B------:R-:W-:Y:S02]  /*91d0*/  SHF.R.U32.HI R29, RZ, 0x2, R29 ;  /* 0x00000002ff1d7819 */ /* 0x000fe4000001161d */
[----:B------:R-:W-:-:S02]  /*91e0*/  @P1 LOP3.LUT R30, R30, 0x10, RZ, 0xfc, !PT ;  /* 0x000000101e1e1812 */ /* 0x000fc400078efcff */
[----:B------:R-:W-:Y:S02]  /*91f0*/  SHF.R.U32.HI R27, RZ, 0x3, R27 ;  /* 0x00000003ff1b7819 */ /* 0x000fe4000001161b */
[----:B------:R-:W-:-:S04]  /*9200*/  LOP3.LUT R30, R30, 0xffffbfff, RZ, 0xc0, !PT ;  /* 0xffffbfff1e1e7812 */ /* 0x000fc800078ec0ff */
[----:B------:R-:W-:Y:S02]  /*9210*/  @P0 LOP3.LUT R30, R30, 0x4000, RZ, 0xfc, !PT ;  /* 0x000040001e1e0812 */ /* 0x000fe400078efcff */
[----:B------:R-:W-:Y:S02]  /*9220*/  LOP3.LUT P0, RZ, R3, 0x2, RZ, 0xc0, !PT ;  /* 0x0000000203ff7812 */ /* 0x000fe4000780c0ff */
[----:B------:R-:W-:Y:S02]  /*9230*/  LOP3.LUT R30, R30, 0xfffffff7, RZ, 0xc0, !PT ;  /* 0xfffffff71e1e7812 */ /* 0x000fe400078ec0ff */
[C---:B------:R-:W-:Y:S02]  /*9240*/  ISETP.LT.OR P1, PT, R35.reuse, 0x1, !P0 ;  /* 0x000000012300780c */ /* 0x040fe40004721670 */
[C---:B------:R-:W-:Y:S02]  /*9250*/  ISETP.LT.OR P3, PT, R35.reuse, 0x11, !P0 ;  /* 0x000000112300780c */ /* 0x040fe40004761670 */
[----:B------:R-:W-:-:S09]  /*9260*/  ISETP.LT.OR P2, PT, R35, 0x21, !P0 ;  /* 0x000000212300780c */ /* 0x000fd20004741670 */
[----:B------:R-:W-:Y:S02]  /*9270*/  @P1 LOP3.LUT R30, R30, 0x8, RZ, 0xfc, !PT ;  /* 0x000000081e1e1812 */ /* 0x000fe400078efcff */
[----:B------:R-:W-:Y:S02]  /*9280*/  ISETP.LT.OR P1, PT, R35, 0x31, !P0 ;  /* 0x000000312300780c */ /* 0x000fe40004721670 */
[----:B------:R-:W-:Y:S02]  /*9290*/  LOP3.LUT R30, R30, 0xfffffffb, RZ, 0xc0, !PT ;  /* 0xfffffffb1e1e7812 */ /* 0x000fe400078ec0ff */
[----:B------:R-:W-:Y:S02]  /*92a0*/  LOP3.LUT P0, RZ, R3, 0x4, RZ, 0xc0, !PT ;  /* 0x0000000403ff7812 */ /* 0x000fe4000780c0ff */
[----:B------:R-:W-:Y:S02]  /*92b0*/  @P3 LOP3.LUT R30, R30, 0x4, RZ, 0xfc, !PT ;  /* 0x000000041e1e3812 */ /* 0x000fe400078efcff */
[----:B------:R-:W-:-:S02]  /*92c0*/  ISETP.LT.OR P3, PT, R35, 0x11, !P0 ;  /* 0x000000112300780c */ /* 0x000fc40004761670 */
[----:B------:R-:W-:-:S04]  /*92d0*/  LOP3.LUT R30, R30, 0xfffffffd, RZ, 0xc0, !PT ;  /* 0xfffffffd1e1e7812 */ /* 0x000fc800078ec0ff */
[----:B------:R-:W-:Y:S02]  /*92e0*/  @P2 LOP3.LUT R30, R30, 0x2, RZ, 0xfc, !PT ;  /* 0x000000021e1e2812 */ /* 0x000fe400078efcff */
[----:B------:R-:W-:Y:S02]  /*92f0*/  ISETP.LT.OR P2, PT, R35, 0x1, !P0 ;  /* 0x000000012300780c */ /* 0x000fe40004741670 */
[----:B------:R-:W-:-:S03]  /*9300*/  LOP3.LUT R30, R30, 0xffffdfff, RZ, 0xc0, !PT ;  /* 0xffffdfff1e1e7812 */ /* 0x000fc600078ec0ff */
[----:B------:R-:W-:Y:S02]  /*9310*/  @P3 LOP3.LUT R16, R16, 0x80000000, RZ, 0xfc, !PT ;  /* 0x8000000010103812 */ /* 0x000fe400078efcff */
[----:B------:R-:W-:Y:S02]  /*9320*/  @P1 LOP3.LUT R30, R30, 0x2000, RZ, 0xfc, !PT ;  /* 0x000020001e1e1812 */ /* 0x000fe400078efcff */
[----:B------:R-:W-:Y:S02]  /*9330*/  ISETP.LT.OR P1, PT, R35, 0x21, !P0 ;  /* 0x000000212300780c */ /* 0x000fe40004721670 */
[----:B------:R-:W-:Y:S02]  /*9340*/  LOP3.LUT R30, R30, 0xfffffffe, RZ, 0xc0, !PT ;  /* 0xfffffffe1e1e7812 */ /* 0x000fe400078ec0ff */
[----:B------:R-:W-:Y:S02]  /*9350*/  LOP3.LUT R16, R16, 0xbfffffff, RZ, 0xc0, !PT ;  /* 0xbfffffff10107812 */ /* 0x000fe400078ec0ff */
[----:B------:R-:W-:-:S02]  /*9360*/  @P2 LOP3.LUT R30, R30, 0x1, RZ, 0xfc, !PT ;  /* 0x000000011e1e2812 */ /* 0x000fc400078efcff */
[----:B------:R-:W-:Y:S02]  /*9370*/  ISETP.LT.OR P2, PT, R35, 0x31, !P0 ;  /* 0x000000312300780c */ /* 0x000fe40004741670 */
[----:B------:R-:W-:Y:S02]  /*9380*/  LOP3.LUT P0, RZ, R3, 0x8, RZ, 0xc0, !PT ;  /* 0x0000000803ff7812 */ /* 0x000fe4000780c0ff */
[----:B------:R-:W-:Y:S02]  /*9390*/  LOP3.LUT R30, R30, 0xffffefff, RZ, 0xc0, !PT ;  /* 0xffffefff1e1e7812 */ /* 0x000fe400078ec0ff */
[----:B------:R-:W-:Y:S02]  /*93a0*/  @P1 LOP3.LUT R16, R16, 0x40000000, RZ, 0xfc, !PT ;  /* 0x4000000010101812 */ /* 0x000fe400078efcff */
[C---:B------:R-:W-:Y:S02]  /*93b0*/  ISETP.LT.OR P1, PT, R35.reuse, 0x1, !P0 ;  /* 0x000000012300780c */ /* 0x040fe40004721670 */
[----:B------:R-:W-:-:S02]  /*93c0*/  ISETP.LT.OR P3, PT, R35, 0x11, !P0 ;  /* 0x000000112300780c */ /* 0x000fc40004761670 */
[----:B------:R-:W-:Y:S02]  /*93d0*/  LOP3.LUT R16, R16, 0xdfffffff, RZ, 0xc0, !PT ;  /* 0xdfffffff10107812 */ /* 0x000fe400078ec0ff */
[----:B------:R-:W-:Y:S02]  /*93e0*/  @P2 LOP3.LUT R30, R30, 0x1000, RZ, 0xfc, !PT ;  /* 0x000010001e1e2812 */ /* 0x000fe400078efcff */
[----:B------:R-:W-:Y:S02]  /*93f0*/  ISETP.LT.OR P2, PT, R35, 0x21, !P0 ;  /* 0x000000212300780c */ /* 0x000fe40004741670 */
[----:B------:R-:W-:-:S03]  /*9400*/  LOP3.LUT R30, R30, 0xfffff7ff, RZ, 0xc0, !PT ;  /* 0xfffff7ff1e1e7812 */ /* 0x000fc600078ec0ff */
[----:B------:R-:W-:Y:S02]  /*9410*/  @P1 LOP3.LUT R16, R16, 0x20000000, RZ, 0xfc, !PT ;  /* 0x2000000010101812 */ /* 0x000fe400078efcff */
[----:B------:R-:W-:Y:S02]  /*9420*/  ISETP.LT.OR P1, PT, R35, 0x31, !P0 ;  /* 0x000000312300780c */ /* 0x000fe40004721670 */
[----:B------:R-:W-:Y:S02]  /*9430*/  LOP3.LUT R16, R16, 0xefffffff, RZ, 0xc0, !PT ;  /* 0xefffffff10107812 */ /* 0x000fe400078ec0ff */
[----:B------:R-:W-:Y:S02]  /*9440*/  LOP3.LUT P0, RZ, R3, 0x10, RZ, 0xc0, !PT ;  /* 0x0000001003ff7812 */ /* 0x000fe4000780c0ff */
[----:B------:R-:W-:Y:S02]  /*9450*/  @P3 LOP3.LUT R16, R16, 0x10000000, RZ, 0xfc, !PT ;  /* 0x1000000010103812 */ /* 0x000fe400078efcff */
[----:B------:R-:W-:-:S02]  /*9460*/  ISETP.LT.OR P3, PT, R35, 0x11, !P0 ;  /* 0x000000112300780c */ /* 0x000fc40004761670 */
[----:B------:R-:W-:-:S03]  /*9470*/  LOP3.LUT R16, R16, 0xf7ffffff, RZ, 0xc0, !PT ;  /* 0xf7ffffff10107812 */ /* 0x000fc600078ec0ff */
[----:B------:R-:W-:Y:S02]  /*9480*/  @P1 LOP3.LUT R30, R30, 0x800, RZ, 0xfc, !PT ;  /* 0x000008001e1e1812 */ /* 0x000fe400078efcff */
[----:B------:R-:W-:Y:S02]  /*9490*/  @P2 LOP3.LUT R16, R16, 0x8000000, RZ, 0xfc, !PT ;  /* 0x0800000010102812 */ /* 0x000fe400078efcff */
[C---:B------:R-:W-:Y:S02]  /*94a0*/  ISETP.LT.OR P2, PT, R35.reuse, 0x1, !P0 ;  /* 0x000000012300780c */ /* 0x040fe40004741670 */
[----:B------:R-:W-:Y:S02]  /*94b0*/  LOP3.LUT R16, R16, 0xfbffffff, RZ, 0xc0, !PT ;  /* 0xfbffffff10107812 */ /* 0x000fe400078ec0ff */
[----:B------:R-:W-:Y:S02]  /*94c0*/  ISETP.LT.OR P1, PT, R35, 0x21, !P0 ;  /* 0x000000212300780c */ /* 0x000fe40004721670 */
[----:B------:R-:W-:-:S07]  /*94d0*/  LOP3.LUT R30, R30, 0xfffffbff, RZ, 0xc0, !PT ;  /* 0xfffffbff1e1e7812 */ /* 0x000fce00078ec0ff */
        /* <DEDUP_REMOVED lines=29> */
[----:B------:R-:W-:Y:S02]  /*96b0*/  ISETP.GE.AND P0, PT, R4, UR36, PT ;  /* 0x0000002404007c0c */ /* 0x000fe4000bf06270 */
[----:B------:R-:W-:-:S04]  /*96c0*/  @P3 LOP3.LUT R16, R16, 0x80000, RZ, 0xfc, !PT ;  /* 0x0008000010103812 */ /* 0x000fc800078efcff */
[----:B------:R-:W-:-:S03]  /*96d0*/  LOP3.LUT R16, R16, 0xfffeffff, RZ, 0xc0, !PT ;  /* 0xfffeffff10107812 */ /* 0x000fc600078ec0ff */
[----:B------:R-:W-:Y:S02]  /*96e0*/  @P2 LOP3.LUT R30, R30, 0x100, RZ, 0xfc, !PT ;  /* 0x000001001e1e2812 */ /* 0x000fe400078efcff */
[----:B------:R-:W-:Y:S02]  /*96f0*/  @P1 LOP3.LUT R16, R16, 0x10000, RZ, 0xfc, !PT ;  /* 0x0001000010101812 */ /* 0x000fe400078efcff */
[----:B------:R-:W-:Y:S02]  /*9700*/  ISETP.LT.U32.AND P1, PT, R23, 0x40, !P0 ;  /* 0x000000401700780c */ /* 0x000fe40004721070 */
[----:B------:R-:W-:Y:S02]  /*9710*/  ISETP.GT.AND P0, PT, R0, -0x1, PT ;  /* 0xffffffff0000780c */ /* 0x000fe40003f04270 */
[----:B------:R-:W-:Y:S02]  /*9720*/  LOP3.LUT R16, R16, 0xfffffdff, RZ, 0xc0, !PT ;  /* 0xfffffdff10107812 */ /* 0x000fe400078ec0ff */
[----:B------:R-:W-:-:S02]  /*9730*/  ISETP.LT.OR P3, PT, R35, 0x1, P0 ;  /* 0x000000012300780c */ /* 0x000fc40000761670 */
[----:B------:R-:W-:Y:S02]  /*9740*/  ISETP.LT.OR P2, PT, R35, 0x11, P0 ;  /* 0x000000112300780c */ /* 0x000fe40000741670 */
[----:B------:R-:W-:-:S03]  /*9750*/  LOP3.LUT R30, R30, 0xffffff7f, RZ, 0xc0, !PT ;  /* 0xffffff7f1e1e7812 */ /* 0x000fc600078ec0ff */
[----:B------:R-:W-:Y:S02]  /*9760*/  @P1 LOP3.LUT R16, R16, 0x200, RZ, 0xfc, !PT ;  /* 0x0000020010101812 */ /* 0x000fe400078efcff */
[C---:B------:R-:W-:Y:S02]  /*9770*/  ISETP.LT.OR P1, PT, R35.reuse, 0x21, P0 ;  /* 0x000000212300780c */ /* 0x040fe40000721670 */
[----:B------:R-:W-:Y:S02]  /*9780*/  LOP3.LUT R16, R16, 0xffdfffff, RZ, 0xc0, !PT ;  /* 0xffdfffff10107812 */ /* 0x000fe400078ec0ff */
[----:B------:R-:W-:Y:S02]  /*9790*/  ISETP.LT.OR P0, PT, R35, 0x31, P0 ;  /* 0x000000312300780c */ /* 0x000fe40000701670 */
[----:B------:R-:W-:-:S04]  /*97a0*/  @P3 LOP3.LUT R16, R16, 0x200000, RZ, 0xfc, !PT ;  /* 0x0020000010103812 */ /* 0x000fc800078efcff */
[----:B------:R-:W-:-:S04]  /*97b0*/  LOP3.LUT R16, R16, 0xfffbffff, RZ, 0xc0, !PT ;  /* 0xfffbffff10107812 */ /* 0x000fc800078ec0ff */
[----:B------:R-:W-:Y:S02]  /*97c0*/  @P2 LOP3.LUT R16, R16, 0x40000, RZ, 0xfc, !PT ;  /* 0x0004000010102812 */ /* 0x000fe400078efcff */
[C---:B------:R-:W-:Y:S02]  /*97d0*/  ISETP.GE.AND P2, PT, R35.reuse, 0x1, PT ;  /* 0x000000012300780c */ /* 0x040fe40003f46270 */
[----:B------:R-:W-:Y:S02]  /*97e0*/  LOP3.LUT R16, R16, 0xffff7fff, RZ, 0xc0, !PT ;  /* 0xffff7fff10107812 */ /* 0x000fe400078ec0ff */
[----:B------:R-:W-:Y:S02]  /*97f0*/  @P0 LOP3.LUT R30, R30, 0x80, RZ, 0xfc, !PT ;  /* 0x000000801e1e0812 */ /* 0x000fe400078efcff */
[----:B------:R-:W-:Y:S02]  /*9800*/  @P1 LOP3.LUT R16, R16, 0x8000, RZ, 0xfc, !PT ;  /* 0x0000800010101812 */ /* 0x000fe400078efcff */
[----:B------:R-:W-:-:S02]  /*9810*/  ISETP.GE.AND P1, PT, R35, 0x11, PT ;  /* 0x000000112300780c */ /* 0x000fc40003f26270 */
[----:B------:R-:W-:Y:S02]  /*9820*/  LOP3.LUT R16, R16, 0xffffefff, RZ, 0xc0, !PT ;  /* 0xffffefff10107812 */ /* 0x000fe400078ec0ff */
[C---:B------:R-:W-:Y:S02]  /*9830*/  ISETP.GE.AND P0, PT, R35.reuse, 0x21, PT ;  /* 0x000000212300780c */ /* 0x040fe40003f06270 */
[----:B------:R-:W-:Y:S02]  /*9840*/  @P2 LOP3.LUT R16, R16, 0x1000, RZ, 0xfc, !PT ;  /* 0x0000100010102812 */ /* 0x000fe400078efcff */
[----:B------:R-:W-:Y:S02]  /*9850*/  ISETP.GE.AND P2, PT, R35, 0x31, PT ;  /* 0x000000312300780c */ /* 0x000fe40003f46270 */
[----:B------:R-:W-:-:S04]  /*9860*/  LOP3.LUT R16, R16, 0xfffff7ff, RZ, 0xc0, !PT ;  /* 0xfffff7ff10107812 */ /* 0x000fc800078ec0ff */
[----:B------:R-:W-:Y:S02]  /*9870*/  @P1 LOP3.LUT R16, R16, 0x800, RZ, 0xfc, !PT ;  /* 0x0000080010101812 */ /* 0x000fe400078efcff */
[----:B------:R-:W-:Y:S02]  /*9880*/  ISETP.GE.AND P1, PT, R7, UR7, PT ;  /* 0x0000000707007c0c */ /* 0x000fe4000bf26270 */
[----:B------:R-:W-:-:S04]  /*9890*/  LOP3.LUT R16, R16, 0xfffffbff, RZ, 0xc0, !PT ;  /* 0xfffffbff10107812 */ /* 0x000fc800078ec0ff */
[----:B------:R-:W-:Y:S02]  /*98a0*/  @P0 LOP3.LUT R16, R16, 0x400, RZ, 0xfc, !PT ;  /* 0x0000040010100812 */ /* 0x000fe400078efcff */
[----:B------:R-:W-:Y:S02]  /*98b0*/  ISETP.GE.AND P0, PT, R7, UR10, PT ;  /* 0x0000000a07007c0c */ /* 0x000fe4000bf06270 */
[----:B------:R-:W-:-:S04]  /*98c0*/  LOP3.LUT R16, R16, 0xffffbfff, RZ, 0xc0, !PT ;  /* 0xffffbfff10107812 */ /* 0x000fc800078ec0ff */
[----:B------:R-:W-:-:S04]  /*98d0*/  @P2 LOP3.LUT R16, R16, 0x4000, RZ, 0xfc, !PT ;  /* 0x0000400010102812 */ /* 0x000fc800078efcff */
[----:B------:R-:W-:-:S04]  /*98e0*/  LOP3.LUT R16, R16, 0xffffdfff, RZ, 0xc0, !PT ;  /* 0xffffdfff10107812 */ /* 0x000fc800078ec0ff */
[----:B------:R-:W-:-:S04]  /*98f0*/  LOP3.LUT R16, R16, 0xfffffffe, RZ, 0xc0, !PT ;  /* 0xfffffffe10107812 */ /* 0x000fc800078ec0ff */
[----:B------:R-:W-:-:S04]  /*9900*/  @P1 LOP3.LUT R16, R16, 0x1, RZ, 0xfc, !PT ;  /* 0x0000000110101812 */ /* 0x000fc800078efcff */
[----:B-1----:R-:W-:-:S07]  /*9910*/  @P0 LOP3.LUT R16, R16, 0x2000, RZ, 0xfc, !PT ;  /* 0x0000200010100812 */ /* 0x002fce00078efcff */
.L_x_3310:
[----:B------:R-:W2:Y:S01]  /*9920*/  LDL R2, [R1] ;  /* 0x0000000001027983 */ /* 0x000ea20000100800 */
[----:B------:R-:W0:Y:S01]  /*9930*/  LDC R0, c[0x0][0xc38] ;  /* 0x00030e00ff007b82 */ /* 0x000e220000000800 */
[----:B------:R-:W-:Y:S05]  /*9940*/  YIELD ;  /* 0x0000000000007946 */ /* 0x000fea0003800000 */
[----:B------:R-:W-:Y:S01]  /*9950*/  ULDC.64 UR4, c[0x0][0xa28] ;  /* 0x00028a0000047ab9 */ /* 0x000fe20000000a00 */
[----:B------:R-:W-:Y:S01]  /*9960*/  IMAD.MOV.U32 R31, RZ, RZ, RZ ;  /* 0x000000ffff1f7224 */ /* 0x000fe200078e00ff */
[----:B0-----:R-:W-:-:S13]  /*9970*/  ISETP.NE.AND P0, PT, R0, 0x1, PT ;  /* 0x000000010000780c */ /* 0x001fda0003f05270 */
[----:B------:R-:W2:Y:S08]  /*9980*/  @P0 LDC R0, c[0x0][0xc3c] ;  /* 0x00030f00ff000b82 */ /* 0x000eb00000000800 */
[----:B------:R-:W0:Y:S01]  /*9990*/  @P0 LDC R3, c[0x0][0xc40] ;  /* 0x00031000ff030b82 */ /* 0x000e220000000800 */
[----:B--2---:R-:W-:-:S04]  /*99a0*/  @P0 IMAD.HI.U32 R0, R2, R0, RZ ;  /* 0x0000000002000227 */ /* 0x004fc800078e00ff */
[----:B------:R-:W-:Y:S01]  /*99b0*/  IMAD.MOV.U32 R36, RZ, RZ, R2 ;  /* 0x000000ffff247224 */ /* 0x000fe200078e0002 */
[----:B0-----:R-:W-:Y:S02]  /*99c0*/  @P0 SHF.R.U32.HI R36, RZ, R3, R0 ;  /* 0x00000003ff240219 */ /* 0x001fe40000011600 */
[----:B------:R-:W0:Y:S03]  /*99d0*/  LDC R0, c[0x0][0xc44] ;  /* 0x00031100ff007b82 */ /* 0x000e260000000800 */
[----:B------:R-:W-:Y:S01]  /*99e0*/  IMAD.MOV.U32 R26, RZ, RZ, R36 ;  /* 0x000000ffff1a7224 */ /* 0x000fe200078e0024 */
        /* <DEDUP_REMOVED lines=12> */
[----:B01----:R-:W-:Y:S05]  /*9ab0*/  @!P0 BRA `(.L_x_3276) ;  /* 0x0000000000408947 */ /* 0x003fea0003800000 */
        /* <DEDUP_REMOVED lines=15> */
[----:B0----5:R-:W-:Y:S05]  /*9bb0*/  CALL.ABS.NOINC R2 ;  /* 0x0000000002007343 */ /* 0x021fea0003c00000 */
.L_x_3276:
        /* <DEDUP_REMOVED lines=20> */
.L_x_3278:
[----:B------:R0:W1:Y:S01]  /*9d00*/  LDC.64 R2, c[0x4][R18] ;  /* 0x0100000012027b82 */ /* 0x0000620000000a00 */
[----:B------:R-:W-:Y:S01]  /*9d10*/  ULDC.64 UR6, c[0x4][0xf0] ;  /* 0x01003c0000067ab9 */ /* 0x000fe20000000a00 */
[----:B------:R-:W-:Y:S01]  /*9d20*/  ULDC.64 UR8, c[0x4][0xf8] ;  /* 0x01003e0000087ab9 */ /* 0x000fe20000000a00 */
[----:B------:R-:W-:Y:S01]  /*9d30*/  ULDC.64 UR4, c[0x4][0x50] ;  /* 0x0100140000047ab9 */ /* 0x000fe20000000a00 */
[----:B------:R-:W-:Y:S01]  /*9d40*/  IMAD.U32 R4, RZ, RZ, UR6 ;  /* 0x00000006ff047e24 */ /* 0x000fe2000f8e00ff */
[----:B------:R-:W-:Y:S01]  /*9d50*/  MOV R7, UR9 ;  /* 0x0000000900077c02 */ /* 0x000fe20008000f00 */
[----:B------:R-:W-:Y:S01]  /*9d60*/  IMAD.U32 R5, RZ, RZ, UR7 ;  /* 0x00000007ff057e24 */ /* 0x000fe2000f8e00ff */
[----:B------:R-:W-:Y:S01]  /*9d70*/  MOV R13, RZ ;  /* 0x000000ff000d7202 */ /* 0x000fe20000000f00 */
[----:B------:R-:W-:Y:S02]  /*9d80*/  IMAD.U32 R6, RZ, RZ, UR8 ;  /* 0x00000008ff067e24 */ /* 0x000fe4000f8e00ff */
[----:B------:R-:W-:-:S02]  /*9d90*/  IMAD.U32 R10, RZ, RZ, UR4 ;  /* 0x00000004ff0a7e24 */ /* 0x000fc4000f8e00ff */
[----:B------:R-:W-:Y:S02]  /*9da0*/  IMAD.U32 R11, RZ, RZ, UR5 ;  /* 0x00000005ff0b7e24 */ /* 0x000fe4000f8e00ff */
[----:B------:R-:W-:Y:S02]  /*9db0*/  IMAD.MOV.U32 R8, RZ, RZ, 0x70 ;  /* 0x00000070ff087424 */ /* 0x000fe400078e00ff */
[----:B0-----:R-:W-:-:S07]  /*9dc0*/  IMAD.MOV.U32 R12, RZ, RZ, 0x1 ;  /* 0x00000001ff0c7424 */ /* 0x001fce00078e00ff */
[----:B------:R-:W-:-:S07]  /*9dd0*/  LEPC R20, `(.L_x_3277) ;  /* 0x000000001014794e */ /* 0x000fce0000000000 */
[----:B-1----:R-:W-:Y:S05]  /*9de0*/  CALL.ABS.NOINC R2 ;  /* 0x0000000002007343 */ /* 0x002fea0003c00000 */
.L_x_3277:
[----:B------:R-:W-:Y:S01]  /*9df0*/  ULDC.64 UR4, c[0x0][0x9f8] ;  /* 0x00027e0000047ab9 */ /* 0x000fe20000000a00 */
[--C-:B------:R-:W-:Y:S01]  /*9e00*/  IMAD.MOV.U32 R25, RZ, RZ, R26.reuse ;  /* 0x000000ffff197224 */ /* 0x100fe200078e001a */
[----:B------:R-:W-:Y:S01]  /*9e10*/  ISETP.NE.U32.AND P0, PT, RZ, UR4, PT ;  /* 0x00000004ff007c0c */ /* 0x000fe2000bf05070 */
[----:B------:R-:W0:Y:S01]  /*9e20*/  LDC R8, c[0x0][0x430] ;  /* 0x00010c00ff087b82 */ /* 0x000e220000000800 */
[----:B------:R-:W-:Y:S01]  /*9e30*/  IMAD.MOV R5, RZ, RZ, -R26 ;  /* 0x000000ffff057224 */ /* 0x000fe200078e0a1a */
        /* <DEDUP_REMOVED lines=8> */
.L_x_3328:
[----:B------:R-:W2:Y:S01]  /*9ec0*/  LDL R0, [R1+0x10] ;  /* 0x0000100001007983 */ /* 0x000ea20000100800 */
[----:B------:R-:W-:Y:S01]  /*9ed0*/  ISETP.NE.AND P0, PT, R8, 0x1, PT ;  /* 0x000000010800780c */ /* 0x000fe20003f05270 */
[----:B------:R-:W-:Y:S01]  /*9ee0*/  IMAD.MOV.U32 R28, RZ, RZ, RZ ;  /* 0x000000ffff1c7224 */ /* 0x000fe200078e00ff */
[C---:B------:R-:W-:Y:S02]  /*9ef0*/  LOP3.LUT P1, RZ, R16.reuse, 0x200, RZ, 0xc0, !PT ;  /* 0x0000020010ff7812 */ /* 0x040fe4000782c0ff */
[----:B-----5:R-:W-:Y:S02]  /*9f00*/  SHF.R.S32.HI R32, RZ, 0x1f, R25 ;  /* 0x0000001fff207819 */ /* 0x020fe40000011419 */
[----:B------:R-:W-:-:S07]  /*9f10*/  LOP3.LUT R16, R16, 0xfffffeff, RZ, 0xc0, !PT ;  /* 0xfffffeff10107812 */ /* 0x000fce00078ec0ff */
[----:B-1----:R-:W0:Y:S01]  /*9f20*/  @P0 LDC R3, c[0x0][0x434] ;  /* 0x00010d00ff030b82 */ /* 0x002e220000000800 */
[----:B------:R-:W-:-:S07]  /*9f30*/  @P0 LOP3.LUT R16, R16, 0x100, RZ, 0xfc, !PT ;  /* 0x0000010010100812 */ /* 0x000fce00078efcff */
[----:B------:R-:W1:Y:S08]  /*9f40*/  @P0 LDC R5, c[0x0][0x438] ;  /* 0x00010e00ff050b82 */ /* 0x000e700000000800 */
[----:B------:R-:W3:Y:S01]  /*9f50*/  @P1 LDC.64 R6, c[0x0][0x428] ;  /* 0x00010a00ff061b82 */ /* 0x000ee20000000a00 */
[----:B--2---:R-:W-:-:S04]  /*9f60*/  IMAD.IADD R34, R0, 0x1, R31 ;  /* 0x0000000100227824 */ /* 0x004fc800078e021f */
[----:B0-----:R-:W-:-:S04]  /*9f70*/  @P0 IMAD.HI.U32 R0, R34, R3, RZ ;  /* 0x0000000322000227 */ /* 0x001fc800078e00ff */
[----:B------:R-:W-:Y:S01]  /*9f80*/  IMAD.MOV.U32 R9, RZ, RZ, R34 ;  /* 0x000000ffff097224 */ /* 0x000fe200078e0022 */
[----:B-1----:R-:W-:Y:S01]  /*9f90*/  @P0 SHF.R.U32.HI R9, RZ, R5, R0 ;  /* 0x00000005ff090219 */ /* 0x002fe20000011600 */
[----:B---3--:R-:W-:Y:S01]  /*9fa0*/  @P1 IMAD R0, R32, R6, RZ ;  /* 0x0000000620001224 */ /* 0x008fe200078e02ff */
[----:B------:R-:W0:Y:S02]  /*9fb0*/  @P1 LDC.64 R4, c[0x0][0x418] ;  /* 0x00010600ff041b82 */ /* 0x000e240000000a00 */
[----:B------:R-:W-:Y:S01]  /*9fc0*/  @P1 SHF.R.S32.HI R3, RZ, 0x1f, R9 ;  /* 0x0000001fff031819 */ /* 0x000fe20000011409 */
[----:B------:R-:W-:Y:S01]  /*9fd0*/  @P1 IMAD R7, R25, R7, R0 ;  /* 0x0000000719071224 */ /* 0x000fe200078e0200 */
[----:B------:R-:W-:-:S05]  /*9fe0*/  @P1 MOV R2, R9 ;  /* 0x0000000900021202 */ /* 0x000fca0000000f00 */
[----:B------:R-:W-:-:S04]  /*9ff0*/  @P1 IMAD.WIDE.U32 R2, R25, R6, R2 ;  /* 0x0000000619021225 */ /* 0x000fc800078e0002 */
[----:B------:R-:W-:Y:S01]  /*a000*/  @P1 IMAD.IADD R0, R3, 0x1, R7 ;  /* 0x0000000103001824 */ /* 0x000fe200078e0207 */
[----:B0-----:R-:W-:-:S04]  /*a010*/  @P1 LEA R4, P0, R2, R4, 0x2 ;  /* 0x0000000402041211 */ /* 0x001fc800078010ff */
[----:B------:R-:W-:-:S05]  /*a020*/  @P1 LEA.HI.X R5, R2, R5, R0, 0x2, P0 ;  /* 0x0000000502051211 */ /* 0x000fca00000f1400 */
[----:B------:R0:W5:Y:S01]  /*a030*/  @P1 LDG.E R28, desc[UR50][R4.64] ;  /* 0x00000032041c1981 */ /* 0x000162000c1e1900 */
[----:B------:R-:W-:Y:S01]  /*a040*/  IMAD.U32 R0, RZ, RZ, UR41 ;  /* 0x00000029ff007e24 */ /* 0x000fe2000f8e00ff */
[----:B------:R-:W-:Y:S01]  /*a050*/  LOP3.LUT R16, R16, 0xffffff7f, RZ, 0xc0, !PT ;  /* 0xffffff7f10107812 */ /* 0x000fe200078ec0ff */
[----:B------:R-:W-:Y:S01]  /*a060*/  IMAD.MOV R3, RZ, RZ, -R9 ;  /* 0x000000ffff037224 */ /* 0x000fe200078e0a09 */
[----:B------:R-:W-:Y:S02]  /*a070*/  SHF.R.S32.HI R24, RZ, 0x1f, R18 ;  /* 0x0000001fff187819 */ /* 0x000fe40000011412 */
[----:B------:R-:W-:Y:S01]  /*a080*/  ISETP.NE.AND P0, PT, R0, 0x3, PT ;  /* 0x000000030000780c */ /* 0x000fe20003f05270 */
[----:B------:R-:W-:-:S12]  /*a090*/  IMAD R34, R8, R3, R34 ;  /* 0x0000000308227224 */ /* 0x000fd800078e0222 */
[----:B------:R-:W-:Y:S01]  /*a0a0*/  @P0 LOP3.LUT R16, R16, 0x80, RZ, 0xfc, !PT ;  /* 0x0000008010100812 */ /* 0x000fe200078efcff */
[----:B0-----:R-:W-:Y:S06]  /*a0b0*/  @!P0 BRA `(.L_x_3280) ;  /* 0x0000000000048947 */ /* 0x001fec0003800000 */
[----:B------:R-:W-:Y:S01]  /*a0c0*/  BPT.TRAP 0x1 ;  /* 0x000000040000795c */ /* 0x000fe20000300000 */
.L_x_3280:
[----:B------:R-:W-:Y:S01]  /*a0d0*/  LEA R19, R17, UR39, 0x3 ;  /* 0x0000002711137c11 */ /* 0x000fe2000f8e18ff */
[----:B------:R-:W-:Y:S01]  /*a0e0*/  BSSY B0, `(.L_x_3281) ;  /* 0x0000004000007945 */ /* 0x000fe20003800000 */
[----:B------:R-:W-:-:S04]  /*a0f0*/  SHF.L.U32 R0, R22, 0x1f, RZ ;  /* 0x0000001f16007819 */ /* 0x000fc800000006ff */
[----:B------:R-:W0:Y:S02]  /*a100*/  SYNCS.PHASECHK.TRANS64.TRYWAIT P0, [R19+URZ+0x28c40], R0 ;  /* 0x028c4000130075a7 */ /* 0x000e24000800017f */
[----:B0-----:R-:W-:Y:S05]  /*a110*/  @!P0 BRA `(.L_x_3282) ;  /* 0x0000002c00488947 */ /* 0x001fea0003800000 */
.L_x_3329:
[----:B------:R-:W-:Y:S05]  /*a120*/  BSYNC B0 ;  /* 0x0000000000007941 */ /* 0x000fea0003800000 */
.L_x_3281:
[----:B0-----:R-:W-:Y:S01]  /*a130*/  SHF.R.S32.HI R0, RZ, 0x1f, R34 ;  /* 0x0000001fff007819 */ /* 0x001fe20000011422 */
[----:B------:R-:W-:Y:S01]  /*a140*/  ULDC.64 UR4, c[0x0][0x300] ;  /* 0x0000c00000047ab9 */ /* 0x000fe20000000a00 */
[----:B------:R-:W0:Y:S01]  /*a150*/  S2R R20, SR_TID.X ;  /* 0x0000000000147919 */ /* 0x000e220000002100 */
[----:B------:R-:W-:Y:S01]  /*a160*/  LOP3.LUT P1, RZ, R16, 0x1, RZ, 0xc0, !PT ;  /* 0x0000000110ff7812 */ /* 0x000fe2000782c0ff */
[----:B------:R-:W-:Y:S02]  /*a170*/  IMAD R4, R17, 0x1000, R33 ;  /* 0x0000100011047824 */ /* 0x000fe400078e0221 */
[----:B------:R-:W-:Y:S01]  /*a180*/  IMAD R3, R0, UR4, RZ ;  /* 0x0000000400037c24 */ /* 0x000fe2000f8e02ff */
[----:B------:R1:W-:Y:S03]  /*a190*/  STL [R1+0x4], R0 ;  /* 0x0000040001007387 */ /* 0x0003e60000100800 */
[----:B------:R-:W-:-:S02]  /*a1a0*/  IMAD R5, R34, UR5, R3 ;  /* 0x0000000522057c24 */ /* 0x000fc4000f8e0203 */
[----:B------:R-:W-:Y:S01]  /*a1b0*/  IMAD.WIDE.U32 R2, R34, UR4, RZ ;  /* 0x0000000422027c25 */ /* 0x000fe2000f8e00ff */
[----:B------:R-:W-:Y:S01]  /*a1c0*/  ULDC.64 UR4, c[0x0][0x310] ;  /* 0x0000c40000047ab9 */ /* 0x000fe20000000a00 */
[----:B-1---5:R-:W-:-:S03]  /*a1d0*/  SHF.R.S32.HI R0, RZ, 0x1f, R28 ;  /* 0x0000001fff007819 */ /* 0x022fc6000001141c */
[----:B------:R-:W-:Y:S02]  /*a1e0*/  IADD3 R3, R3, R5, RZ ;  /* 0x0000000503037210 */ /* 0x000fe40007ffe0ff */
[----:B------:R-:W-:Y:S01]  /*a1f0*/  IMAD R5, R0, UR4, RZ ;  /* 0x0000000400057c24 */ /* 0x000fe2000f8e02ff */
[----:B------:R1:W-:Y:S01]  /*a200*/  STL [R1+0x8], R0 ;  /* 0x0000080001007387 */ /* 0x0003e20000100800 */
[----:B------:R-:W-:-:S04]  /*a210*/  IMAD.WIDE.U32 R2, R28, UR4, R2 ;  /* 0x000000041c027c25 */ /* 0x000fc8000f8e0002 */
[----:B------:R-:W-:Y:S01]  /*a220*/  IMAD R5, R28, UR5, R5 ;  /* 0x000000051c057c24 */ /* 0x000fe2000f8e0205 */
[----:B------:R-:W-:-:S03]  /*a230*/  ULDC.64 UR4, c[0x0][0x308] ;  /* 0x0000c20000047ab9 */ /* 0x000fc60000000a00 */
[----:B------:R-:W-:Y:S02]  /*a240*/  IMAD.IADD R3, R3, 0x1, R5 ;  /* 0x0000000103037824 */ /* 0x000fe400078e0205 */
[----:B------:R-:W-:Y:S02]  /*a250*/  IMAD R5, R24, UR4, RZ ;  /* 0x0000000418057c24 */ /* 0x000fe4000f8e02ff */
[----:B------:R-:W-:-:S04]  /*a260*/  IMAD.WIDE.U32 R2, R18, UR4, R2 ;  /* 0x0000000412027c25 */ /* 0x000fc8000f8e0002 */
[----:B------:R-:W-:Y:S01]  /*a270*/  IMAD R5, R18, UR5, R5 ;  /* 0x0000000512057c24 */ /* 0x000fe2000f8e0205 */
[----:B------:R-:W-:Y:S01]  /*a280*/  ULDC.64 UR4, c[0x0][0x2e8] ;  /* 0x0000ba0000047ab9 */ /* 0x000fe20000000a00 */
[----:B0-----:R-:W-:Y:S01]  /*a290*/  IMAD.SHL.U32 R20, R20, 0x8, RZ ;  /* 0x0000000814147824 */ /* 0x001fe200078e00ff */
[----:B-1----:R-:W-:Y:S01]  /*a2a0*/  LEA R0, P0, R2, UR4, 0x1 ;  /* 0x0000000402007c11 */ /* 0x002fe2000f8008ff */
[----:B------:R-:W-:Y:S01]  /*a2b0*/  IMAD.IADD R5, R3, 0x1, R5 ;  /* 0x0000000103057824 */ /* 0x000fe200078e0205 */
[----:B------:R-:W-:Y:S02]  /*a2c0*/  UMOV UR4, 0xffffffff ;  /* 0xffffffff00047882 */ /* 0x000fe40000000000 */
[----:B------:R-:W-:Y:S02]  /*a2d0*/  LOP3.LUT R20, R20, 0x38, RZ, 0xc0, !PT ;  /* 0x0000003814147812 */ /* 0x000fe400078ec0ff */
[----:B------:R-:W-:Y:S01]  /*a2e0*/  LEA.HI.X R5, R2, UR5, R5, 0x1, P0 ;  /* 0x0000000502057c11 */ /* 0x000fe200080f0c05 */
[----:B------:R-:W-:Y:S06]  /*a2f0*/  BRA.DIV UR4, `(.L_x_3283) ;  /* 0x0000002a04e47947 */ /* 0x000fec000b800000 */
[----:B------:R-:W0:Y:S01]  /*a300*/  SHFL.IDX PT, R14, R0, RZ, 0x181f ;  /* 0x00181fff000e7589 */ /* 0x000e2200000e0000 */
[C---:B------:R-:W-:Y:S02]  /*a310*/  ISETP.GE.AND P4, PT, R35.reuse, 0x1, PT ;  /* 0x000000012300780c */ /* 0x040fe40003f86270 */
[C---:B------:R-:W-:Y:S01]  /*a320*/  ISETP.GE.AND P3, PT, R35.reuse, 0x11, PT ;  /* 0x000000112300780c */ /* 0x040fe20003f66270 */
[----:B------:R-:W1:Y:S01]  /*a330*/  SHFL.IDX PT, R2, R5, RZ, 0x181f ;  /* 0x00181fff05027589 */ /* 0x000e6200000e0000 */
[----:B------:R-:W-:-:S03]  /*a340*/  ISETP.GE.AND P2, PT, R35, 0x21, PT ;  /* 0x000000212300780c */ /* 0x000fc60003f46270 */
[----:B------:R-:W-:Y:S06]  /*a350*/  SHFL.IDX PT, R8, R5, 0x1, 0x181f ;  /* 0x00381f0005087f89 */ /* 0x000fec00000e0000 */
[C---:B------:R-:W-:Y:S02]  /*a360*/  @P4 LEA R7, R4.reuse, UR39, 0x1 ;  /* 0x0000002704074c11 */ /* 0x040fe4000f8e08ff */
[----:B------:R-:W-:Y:S02]  /*a370*/  @P3 LEA R9, R4, UR39, 0x1 ;  /* 0x0000002704093c11 */ /* 0x000fe4000f8e08ff */
[----:B0-----:R-:W-:-:S02]  /*a380*/  @P4 LEA R3, P0, R20, R14, 0x1 ;  /* 0x0000000e14034211 */ /* 0x001fc400078008ff */
[----:B------:R-:W0:Y:S02]  /*a390*/  SHFL.IDX PT, R14, R0, 0x1, 0x181f ;  /* 0x00381f00000e7f89 */ /* 0x000e2400000e0000 */
[----:B-1----:R-:W-:-:S04]  /*a3a0*/  @P4 IADD3.X R2, RZ, R2, RZ, P0, !PT ;  /* 0x00000002ff024210 */ /* 0x002fc800007fe4ff */
[----:B------:R-:W-:-:S04]  /*a3b0*/  @P4 LOP3.LUT R3, R3, R2, RZ, 0x3c, !PT ;  /* 0x0000000203034212 */ /* 0x000fc800078e3cff */
[----:B------:R-:W-:-:S04]  /*a3c0*/  @P4 LOP3.LUT R2, R3, R2, RZ, 0x3c, !PT ;  /* 0x0000000203024212 */ /* 0x000fc800078e3cff */
[----:B------:R-:W-:-:S05]  /*a3d0*/  @P4 LOP3.LUT R3, R3, R2, RZ, 0x3c, !PT ;  /* 0x0000000203034212 */ /* 0x000fca00078e3cff */
[----:B------:R1:W-:Y:S01]  /*a3e0*/  @P4 LDGSTS.E.BYPASS.LTC128B.128 [R7+0x22400], desc[UR50][R2.64], !P1 ;  /* 0x2240000002074fae */ /* 0x0003e2000c901d72 */
[----:B0-----:R-:W-:-:S03]  /*a3f0*/  @P3 LEA R6, P0, R20, R14, 0x1 ;  /* 0x0000000e14063211 */ /* 0x001fc600078008ff */
[----:B------:R-:W0:Y:S02]  /*a400*/  SHFL.IDX PT, R14, R0, 0x2, 0x181f ;  /* 0x00581f00000e7f89 */ /* 0x000e2400000e0000 */
[----:B------:R-:W-:Y:S02]  /*a410*/  @P3 IMAD.X R8, RZ, RZ, R8, P0 ;  /* 0x000000ffff083224 */ /* 0x000fe400000e0608 */
[----:B-1----:R-:W1:Y:S02]  /*a420*/  SHFL.IDX PT, R2, R5, 0x2, 0x181f ;  /* 0x00581f0005027f89 */ /* 0x002e6400000e0000 */
[----:B------:R-:W-:Y:S02]  /*a430*/  @P3 IMAD.MOV.U32 R3, RZ, RZ, R8 ;  /* 0x000000ffff033224 */ /* 0x000fe400078e0008 */
[----:B------:R-:W2:Y:S01]  /*a440*/  SHFL.IDX PT, R5, R5, 0x3, 0x181f ;  /* 0x00781f0005057f89 */ /* 0x000ea200000e0000 */
[----:B0-----:R-:W-:-:S03]  /*a450*/  @P2 LEA R7, P0, R20, R14, 0x1 ;  /* 0x0000000e14072211 */ /* 0x001fc600078008ff */
[----:B------:R0:W3:Y:S02]  /*a460*/  SHFL.IDX PT, R14, R0, 0x3, 0x181f ;  /* 0x00781f00000e7f89 */ /* 0x0000e400000e0000 */
[----:B-1----:R-:W-:Y:S02]  /*a470*/  @P2 IMAD.X R10, RZ, RZ, R2, P0 ;  /* 0x000000ffff0a2224 */ /* 0x002fe400000e0602 */
[----:B------:R-:W-:Y:S01]  /*a480*/  @P3 IMAD.MOV.U32 R2, RZ, RZ, R6 ;  /* 0x000000ffff023224 */ /* 0x000fe200078e0006 */
[----:B------:R-:W-:-:S04]  /*a490*/  @P2 LEA R6, R4, UR39, 0x1 ;  /* 0x0000002704062c11 */ /* 0x000fc8000f8e08ff */
[----:B------:R1:W-:Y:S02]  /*a4a0*/  @P3 LDGSTS.E.BYPASS.LTC128B.128 [R9+0x22c00], desc[UR50][R2.64], !P1 ;  /* 0x22c0000002093fae */ /* 0x0003e4000c901d72 */
[----:B-1----:R-:W-:Y:S01]  /*a4b0*/  @P2 MOV R2, R7 ;  /* 0x0000000700022202 */ /* 0x002fe20000000f00 */
[----:B------:R-:W-:-:S05]  /*a4c0*/  @P2 IMAD.MOV.U32 R3, RZ, RZ, R10 ;  /* 0x000000ffff032224 */ /* 0x000fca00078e000a */
[----:B--23--:R0:W-:Y:S02]  /*a4d0*/  @P2 LDGSTS.E.BYPASS.LTC128B.128 [R6+0x23400], desc[UR50][R2.64], !P1 ;  /* 0x2340000002062fae */ /* 0x00c1e4000c901d72 */
.L_x_3339:
[----:B------:R-:W-:-:S13]  /*a4e0*/  ISETP.GE.AND P2, PT, R35, 0x31, PT ;  /* 0x000000312300780c */ /* 0x000fda0003f46270 */
[----:B0-----:R-:W-:-:S05]  /*a4f0*/  @P2 LEA R2, P0, R20, R14, 0x1 ;  /* 0x0000000e14022211 */ /* 0x001fca00078008ff */
[----:B------:R-:W-:Y:S01]  /*a500*/  @P2 IMAD.X R3, RZ, RZ, R5, P0 ;  /* 0x000000ffff032224 */ /* 0x000fe200000e0605 */
[----:B------:R-:W-:Y:S02]  /*a510*/  @P2 LEA R5, R4, UR39, 0x1 ;  /* 0x0000002704052c11 */ /* 0x000fe4000f8e08ff */
[----:B------:R-:W-:-:S03]  /*a520*/  PLOP3.LUT P0, PT, PT, PT, PT, 0x80, 0x0 ;  /* 0x000000000000781c */ /* 0x000fc60003f0f070 */
[----:B------:R-:W-:Y:S01]  /*a530*/  @!PT LDS RZ, [RZ] ;  /* 0x00000000fffff984 */ /* 0x000fe20000000800 */
[----:B------:R-:W-:Y:S01]  /*a540*/  @!PT LDS RZ, [RZ] ;  /* 0x00000000fffff984 */ /* 0x000fe20000000800 */
[----:B------:R-:W-:Y:S01]  /*a550*/  @!PT LDS RZ, [RZ] ;  /* 0x00000000fffff984 */ /* 0x000fe20000000800 */
[----:B------:R0:W-:Y:S01]  /*a560*/  @P2 LDGSTS.E.BYPASS.LTC128B.128 [R5+0x23c00], desc[UR50][R2.64], !P1 ;  /* 0x23c0000002052fae */ /* 0x0001e2000c901d72 */
[----:B------:R-:W-:-:S09]  /*a570*/  NOP ;  /* 0x0000000000007918 */ /* 0x000fd20000000000 */
.L_x_3284:
        /* <DEDUP_REMOVED lines=11> */
.L_x_3285:
        /* <DEDUP_REMOVED lines=22> */
[----:B01----:R-:W-:Y:S05]  /*a790*/  CALL.ABS.NOINC R2 ;  /* 0x0000000002007343 */ /* 0x003fea0003c00000 */
.L_x_3286:
[----:B------:R-:W2:Y:S01]  /*a7a0*/  LDL R20, [R1] ;  /* 0x0000000001147983 */ /* 0x000ea20000100800 */
[----:B------:R-:W3:Y:S01]  /*a7b0*/  LDC R4, c[0x0][0x448] ;  /* 0x00011200ff047b82 */ /* 0x000ee20000000800 */
[----:B------:R-:W-:Y:S01]  /*a7c0*/  IMAD.MOV R0, RZ, RZ, -R36 ;  /* 0x000000ffff007224 */ /* 0x000fe200078e0a24 */
[----:B------:R-:W-:Y:S01]  /*a7d0*/  ULDC UR4, c[0x0][0xc38] ;  /* 0x00030e0000047ab9 */ /* 0x000fe20000000800 */
[----:B------:R-:W4:Y:S01]  /*a7e0*/  S2R R9, SR_TID.X ;  /* 0x0000000000097919 */ /* 0x000f220000002100 */
[----:B------:R-:W-:Y:S02]  /*a7f0*/  LOP3.LUT P5, RZ, R16, 0x2000, RZ, 0xc0, !PT ;  /* 0x0000200010ff7812 */ /* 0x000fe400078ac0ff */
[----:B------:R-:W-:Y:S02]  /*a800*/  LEA R8, R33, UR39, 0x1 ;  /* 0x0000002721087c11 */ /* 0x000fe4000f8e08ff */
[----:B---3--:R-:W-:Y:S01]  /*a810*/  ISETP.NE.AND P0, PT, R4, 0x1, PT ;  /* 0x000000010400780c */ /* 0x008fe20003f05270 */
[----:B----4-:R-:W-:-:S12]  /*a820*/  IMAD.SHL.U32 R9, R9, 0x8, RZ ;  /* 0x0000000809097824 */ /* 0x010fd800078e00ff */
[----:B0-----:R-:W0:Y:S01]  /*a830*/  @P0 LDC R3, c[0x0][0x44c] ;  /* 0x00011300ff030b82 */ /* 0x001e220000000800 */
[----:B------:R-:W-:-:S07]  /*a840*/  LOP3.LUT R9, R9, 0x38, RZ, 0xc0, !PT ;  /* 0x0000003809097812 */ /* 0x000fce00078ec0ff */
[----:B------:R-:W3:Y:S01]  /*a850*/  @P0 LDC R2, c[0x0][0x450] ;  /* 0x00011400ff020b82 */ /* 0x000ee20000000800 */
[----:B--2---:R-:W-:Y:S01]  /*a860*/  IMAD R0, R0, UR4, R20 ;  /* 0x0000000400007c24 */ /* 0x004fe2000f8e0214 */
[----:B------:R-:W-:-:S03]  /*a870*/  ULDC.64 UR4, c[0x0][0x2d8] ;  /* 0x0000b60000047ab9 */ /* 0x000fc60000000a00 */
[----:B------:R-:W-:-:S04]  /*a880*/  IMAD R6, R0, 0x40, R23 ;  /* 0x0000004000067824 */ /* 0x000fc800078e0217 */
[----:B0-----:R-:W-:Y:S01]  /*a890*/  @P0 IMAD.HI.U32 R3, R6, R3, RZ ;  /* 0x0000000306030227 */ /* 0x001fe200078e00ff */
[----:B------:R-:W-:-:S04]  /*a8a0*/  MOV R5, R6 ;  /* 0x0000000600057202 */ /* 0x000fc80000000f00 */
[----:B---3--:R-:W-:-:S05]  /*a8b0*/  @P0 SHF.R.U32.HI R5, RZ, R2, R3 ;  /* 0x00000002ff050219 */ /* 0x008fca0000011603 */
[----:B------:R-:W-:-:S04]  /*a8c0*/  IMAD.MOV R3, RZ, RZ, -R5 ;  /* 0x000000ffff037224 */ /* 0x000fc800078e0a05 */
[----:B------:R-:W-:Y:S01]  /*a8d0*/  IMAD R4, R4, R3, R6 ;  /* 0x0000000304047224 */ /* 0x000fe200078e0206 */
[----:B------:R-:W-:Y:S01]  /*a8e0*/  SHF.R.S32.HI R6, RZ, 0x1f, R26 ;  /* 0x0000001fff067819 */ /* 0x000fe2000001141a */
[----:B------:R-:W-:-:S04]  /*a8f0*/  IMAD R3, R24, UR4, RZ ;  /* 0x0000000418037c24 */ /* 0x000fc8000f8e02ff */
[C---:B------:R-:W-:Y:S02]  /*a900*/  IMAD R7, R18.reuse, UR5, R3 ;  /* 0x0000000512077c24 */ /* 0x040fe4000f8e0203 */
[----:B------:R-:W-:Y:S01]  /*a910*/  IMAD.WIDE.U32 R2, R18, UR4, RZ ;  /* 0x0000000412027c25 */ /* 0x000fe2000f8e00ff */
[----:B------:R-:W-:-:S03]  /*a920*/  ULDC.64 UR4, c[0x0][0x2e0] ;  /* 0x0000b80000047ab9 */ /* 0x000fc60000000a00 */
[----:B------:R-:W-:Y:S02]  /*a930*/  IMAD.IADD R3, R3, 0x1, R7 ;  /* 0x0000000103037824 */ /* 0x000fe400078e0207 */
[----:B------:R-:W-:Y:S01]  /*a940*/  IMAD R7, R6, UR4, RZ ;  /* 0x0000000406077c24 */ /* 0x000fe2000f8e02ff */
[----:B------:R-:W-:Y:S01]  /*a950*/  SHF.R.S32.HI R6, RZ, 0x1f, R5 ;  /* 0x0000001fff067819 */ /* 0x000fe20000011405 */
[----:B------:R-:W-:-:S04]  /*a960*/  IMAD.WIDE.U32 R2, R26, UR4, R2 ;  /* 0x000000041a027c25 */ /* 0x000fc8000f8e0002 */
[----:B------:R-:W-:Y:S01]  /*a970*/  IMAD R7, R26, UR5, R7 ;  /* 0x000000051a077c24 */ /* 0x000fe2000f8e0207 */
[----:B------:R-:W-:Y:S02]  /*a980*/  ULDC.64 UR4, c[0x0][0x2d0] ;  /* 0x0000b40000047ab9 */ /* 0x000fe40000000a00 */
[----:B------:R-:W-:Y:S02]  /*a990*/  IMAD R6, R6, UR4, RZ ;  /* 0x0000000406067c24 */ /* 0x000fe4000f8e02ff */
[----:B------:R-:W-:Y:S02]  /*a9a0*/  IMAD.IADD R3, R3, 0x1, R7 ;  /* 0x0000000103037824 */ /* 0x000fe400078e0207 */
[C---:B------:R-:W-:Y:S02]  /*a9b0*/  IMAD R7, R5.reuse, UR5, R6 ;  /* 0x0000000505077c24 */ /* 0x040fe4000f8e0206 */
[----:B------:R-:W-:Y:S01]  /*a9c0*/  IMAD.WIDE.U32 R2, R5, UR4, R2 ;  /* 0x0000000405027c25 */ /* 0x000fe2000f8e0002 */
[----:B------:R-:W-:Y:S01]  /*a9d0*/  SHF.R.S32.HI R5, RZ, 0x1f, R4 ;  /* 0x0000001fff057819 */ /* 0x000fe20000011404 */
[----:B------:R-:W-:-:S02]  /*a9e0*/  ULDC.64 UR4, c[0x0][0x2c8] ;  /* 0x0000b20000047ab9 */ /* 0x000fc40000000a00 */
        /* <DEDUP_REMOVED lines=11> */
[----:B------:R-:W-:-:S03]  /*aaa0*/  IMAD R0, R0, 0x40, R37 ;  /* 0x0000004000007824 */ /* 0x000fc600078e0225 */
[----:B------:R-:W2:Y:S02]  /*aab0*/  SHFL.IDX PT, R2, R5, RZ, 0x181f ;  /* 0x00181fff05027589 */ /* 0x000ea400000e0000 */
[C---:B------:R-:W-:Y:S02]  /*aac0*/  ISETP.GE.AND P0, PT, R0.reuse, UR37, PT ;  /* 0x0000002500007c0c */ /* 0x040fe4000bf06270 */
[----:B------:R-:W-:Y:S01]  /*aad0*/  SHFL.IDX PT, R6, R5, 0x1, 0x181f ;  /* 0x00381f0005067f89 */ /* 0x000fe200000e0000 */
[----:B------:R-:W-:-:S10]  /*aae0*/  IADD3 R7, R0, 0x10, RZ ;  /* 0x0000001000077810 */ /* 0x000fd40007ffe0ff */
[----:B0-----:R-:W-:-:S05]  /*aaf0*/  @!P0 LEA R14, P1, R9, R14, 0x1 ;  /* 0x0000000e090e8211 */ /* 0x001fca00078208ff */
[----:B--2---:R-:W-:Y:S02]  /*ab00*/  @!P0 IMAD.X R3, RZ, RZ, R2, P1 ;  /* 0x000000ffff038224 */ /* 0x004fe400008e0602 */
[----:B------:R-:W-:Y:S02]  /*ab10*/  @!P0 IMAD.MOV.U32 R2, RZ, RZ, R14 ;  /* 0x000000ffff028224 */ /* 0x000fe400078e000e */
[----:B------:R-:W0:Y:S04]  /*ab20*/  SHFL.IDX PT, R14, R4, 0x1, 0x181f ;  /* 0x00381f00040e7f89 */ /* 0x000e2800000e0000 */
[----:B------:R0:W-:Y:S01]  /*ab30*/  @!P0 LDGSTS.E.BYPASS.LTC128B.128 [R8+0x20400], desc[UR50][R2.64], !P5 ;  /* 0x2040000002088fae */ /* 0x0001e2000e901d72 */
[----:B------:R-:W-:Y:S01]  /*ab40*/  ISETP.GE.AND P0, PT, R7, UR37, PT ;  /* 0x0000002507007c0c */ /* 0x000fe2000bf06270 */
[----:B------:R-:W-:-:S12]  /*ab50*/  VIADD R7, R0, 0x20 ;  /* 0x0000002000077836 */ /* 0x000fd80000000000 */
[----:B0-----:R-:W-:Y:S02]  /*ab60*/  @!P0 LEA R2, P1, R9, R14, 0x1 ;  /* 0x0000000e09028211 */ /* 0x001fe400078208ff */
[----:B------:R-:W0:Y:S03]  /*ab70*/  SHFL.IDX PT, R14, R4, 0x2, 0x181f ;  /* 0x00581f00040e7f89 */ /* 0x000e2600000e0000 */
[----:B------:R-:W-:Y:S02]  /*ab80*/  @!P0 IMAD.X R3, RZ, RZ, R6, P1 ;  /* 0x000000ffff038224 */ /* 0x000fe400008e0606 */
[----:B------:R-:W2:Y:S04]  /*ab90*/  SHFL.IDX PT, R6, R5, 0x2, 0x181f ;  /* 0x00581f0005067f89 */ /* 0x000ea800000e0000 */
[----:B------:R0:W-:Y:S01]  /*aba0*/  @!P0 LDGSTS.E.BYPASS.LTC128B.128 [R8+0x20c00], desc[UR50][R2.64], !P5 ;  /* 0x20c0000002088fae */ /* 0x0001e2000e901d72 */
[----:B------:R-:W-:-:S03]  /*abb0*/  ISETP.GE.AND P0, PT, R7, UR37, PT ;  /* 0x0000002507007c0c */ /* 0x000fc6000bf06270 */
[----:B------:R-:W3:Y:S10]  /*abc0*/  SHFL.IDX PT, R5, R5, 0x3, 0x181f ;  /* 0x00781f0005057f89 */ /* 0x000ef400000e0000 */
[----:B0-----:R-:W-:-:S02]  /*abd0*/  @!P0 LEA R2, P1, R9, R14, 0x1 ;  /* 0x0000000e09028211 */ /* 0x001fc400078208ff */
[----:B------:R0:W4:Y:S03]  /*abe0*/  SHFL.IDX PT, R14, R4, 0x3, 0x181f ;  /* 0x00781f00040e7f89 */ /* 0x00012600000e0000 */
[----:B--2---:R-:W-:-:S05]  /*abf0*/  @!P0 IMAD.X R3, RZ, RZ, R6, P1 ;  /* 0x000000ffff038224 */ /* 0x004fca00008e0606 */
[----:B------:R0:W-:Y:S03]  /*ac00*/  @!P0 LDGSTS.E.BYPASS.LTC128B.128 [R8+0x21400], desc[UR50][R2.64], !P5 ;  /* 0x2140000002088fae */ /* 0x0001e6000e901d72 */
.L_x_3348:
[----:B------:R-:W2:Y:S01]  /*ac10*/  LDL R6, [R1+0xc] ;  /* 0x00000c0001067983 */ /* 0x000ea20000100800 */
[----:B------:R-:W-:-:S05]  /*ac20*/  VIADD R0, R0, 0x30 ;  /* 0x0000003000007836 */ /* 0x000fca0000000000 */
[----:B------:R-:W-:-:S13]  /*ac30*/  ISETP.GE.AND P0, PT, R0, UR37, PT ;  /* 0x0000002500007c0c */ /* 0x000fda000bf06270 */
[----:B0---4-:R-:W-:-:S04]  /*ac40*/  @!P0 LEA R2, P1, R9, R14, 0x1 ;  /* 0x0000000e09028211 */ /* 0x011fc800078208ff */
[----:B---3--:R-:W-:-:S05]  /*ac50*/  @!P0 IADD3.X R3, RZ, R5, RZ, P1, !PT ;  /* 0x00000005ff038210 */ /* 0x008fca0000ffe4ff */
[----:B------:R-:W-:Y:S01]  /*ac60*/  @!PT LDS RZ, [RZ] ;  /* 0x00000000fffff984 */ /* 0x000fe20000000800 */
[----:B------:R-:W-:Y:S01]  /*ac70*/  @!PT LDS RZ, [RZ] ;  /* 0x00000000fffff984 */ /* 0x000fe20000000800 */
[----:B------:R-:W-:Y:S01]  /*ac80*/  @!PT LDS RZ, [RZ] ;  /* 0x00000000fffff984 */ /* 0x000fe20000000800 */
[----:B------:R0:W-:Y:S01]  /*ac90*/  @!P0 LDGSTS.E.BYPASS.LTC128B.128 [R8+0x21c00], desc[UR50][R2.64], !P5 ;  /* 0x21c0000002088fae */ /* 0x0001e2000e901d72 */
[----:B------:R-:W-:Y:S01]  /*aca0*/  NOP ;  /* 0x0000000000007918 */ /* 0x000fe20000000000 */
[----:B------:R-:W-:Y:S02]  /*acb0*/  SYNCS.ARRIVE.TRANS64.RED.A0T1 RZ, [UR39+0x28c00], RZ ;  /* 0x028c00ffffff79a7 */ /* 0x000fe40008200427 */
[----:B------:R-:W-:Y:S01]  /*acc0*/  ARRIVES.LDGSTSBAR.64.TRANSCNT [UR39+0x28c00] ;  /* 0x028c0000ff0079b0 */ /* 0x000fe20008000aa7 */
[----:B--2---:R-:W-:-:S04]  /*acd0*/  LOP3.LUT R0, R6, 0x1, RZ, 0xc, !PT ;  /* 0x0000000106007812 */ /* 0x004fc800078e0cff */
[----:B------:R-:W-:Y:S01]  /*ace0*/  SHF.L.U32 R0, R0, 0x1f, RZ ;  /* 0x0000001f00007819 */ /* 0x000fe200000006ff */
[----:B------:R-:W-:Y:S01]  /*acf0*/  NOP ;  /* 0x0000000000007918 */ /* 0x000fe20000000000 */
[----:B------:R-:W-:Y:S01]  /*ad00*/  SYNCS.ARRIVE.TRANS64.A1T0 RZ, [UR39+0x28c00], RZ ;  /* 0x028c00ffffff79a7 */ /* 0x000fe20008100027 */
[----:B------:R-:W-:Y:S01]  /*ad10*/  BSSY B0, `(.L_x_3288) ;  /* 0x0000003000007945 */ /* 0x000fe20003800000 */
[----:B------:R-:W2:Y:S03]  /*ad20*/  SYNCS.PHASECHK.TRANS64.TRYWAIT P0, [UR39+0x28c20], R0 ;  /* 0x028c2000ff0075a7 */ /* 0x000ea60008000167 */
[----:B0-2---:R-:W-:Y:S05]  /*ad30*/  @!P0 BRA `(.L_x_3289) ;  /* 0x0000002800a08947 */ /* 0x005fea0003800000 */
.L_x_3349:
[----:B------:R-:W-:Y:S05]  /*ad40*/  BSYNC B0 ;  /* 0x0000000000007941 */ /* 0x000fea0003800000 */
.L_x_3288:
[----:B------:R-:W-:-:S05]  /*ad50*/  IMAD.U32 R2, RZ, RZ, UR41 ;  /* 0x00000029ff027e24 */ /* 0x000fca000f8e00ff */
[----:B------:R-:W-:-:S13]  /*ad60*/  ISETP.NE.AND P0, PT, R2, 0x3, PT ;  /* 0x000000030200780c */ /* 0x000fda0003f05270 */
[----:B------:R-:W-:Y:S05]  /*ad70*/  @!P0 BRA `(.L_x_3290) ;  /* 0x0000000000048947 */ /* 0x000fea0003800000 */
[----:B------:R-:W-:Y:S01]  /*ad80*/  BPT.TRAP 0x1 ;  /* 0x000000040000795c */ /* 0x000fe20000300000 */
.L_x_3290:
[----:B0-----:R-:W-:Y:S01]  /*ad90*/  SHF.L.U32 R0, R22, 0x1f, RZ ;  /* 0x0000001f16007819 */ /* 0x001fe200000006ff */
[----:B------:R-:W-:Y:S03]  /*ada0*/  BSSY B0, `(.L_x_3291) ;  /* 0x0000003000007945 */ /* 0x000fe60003800000 */
[----:B------:R-:W0:Y:S02]  /*adb0*/  SYNCS.PHASECHK.TRANS64.TRYWAIT P0, [R19+URZ+0x28c60], R0 ;  /* 0x028c6000130075a7 */ /* 0x000e24000800017f */
[----:B0-----:R-:W-:Y:S05]  /*adc0*/  @!P0 BRA `(.L_x_3292) ;  /* 0x0000002800948947 */ /* 0x001fea0003800000 */
.L_x_3350:
[----:B------:R-:W-:Y:S05]  /*add0*/  BSYNC B0 ;  /* 0x0000000000007941 */ /* 0x000fea0003800000 */
.L_x_3291:
[----:B------:R-:W2:Y:S01]  /*ade0*/  LDL.LU R2, [R1+0x4] ;  /* 0x0000040001027983 */ /* 0x000ea20000300800 */
[----:B------:R-:W-:-:S03]  /*adf0*/  ULDC.64 UR4, c[0x0][0x328] ;  /* 0x0000ca0000047ab9 */ /* 0x000fc60000000a00 */
[----:B------:R-:W3:Y:S01]  /*ae00*/  LDL.LU R4, [R1+0x8] ;  /* 0x0000080001047983 */ /* 0x000ee20000300800 */
[----:B------:R-:W-:Y:S01]  /*ae10*/  LEA R9, R17, R33, 0xf ;  /* 0x0000002111097211 */ /* 0x000fe200078e78ff */
[----:B--2---:R-:W-:-:S04]  /*ae20*/  IMAD R3, R2, UR4, RZ ;  /* 0x0000000402037c24 */ /* 0x004fc8000f8e02ff */
[C---:B------:R-:W-:Y:S02]  /*ae30*/  IMAD R5, R34.reuse, UR5, R3 ;  /* 0x0000000522057c24 */ /* 0x040fe4000f8e0203 */
[----:B------:R-:W-:Y:S01]  /*ae40*/  IMAD.WIDE.U32 R2, R34, UR4, RZ ;  /* 0x0000000422027c25 */ /* 0x000fe2000f8e00ff */
[----:B------:R-:W-:-:S03]  /*ae50*/  ULDC.64 UR4, c[0x0][0x338] ;  /* 0x0000ce0000047ab9 */ /* 0x000fc60000000a00 */
[----:B------:R-:W-:Y:S02]  /*ae60*/  IMAD.IADD R3, R3, 0x1, R5 ;  /* 0x0000000103037824 */ /* 0x000fe400078e0205 */
[----:B---3--:R-:W-:Y:S02]  /*ae70*/  IMAD R5, R4, UR4, RZ ;  /* 0x0000000404057c24 */ /* 0x008fe4000f8e02ff */
        /* <DEDUP_REMOVED lines=13> */
[----:B------:R-:W-:Y:S01]  /*af50*/  LOP3.LUT P6, RZ, R16, 0x40000000, RZ, 0xc0, !PT ;  /* 0x4000000010ff7812 */ /* 0x000fe200078cc0ff */
[----:B------:R-:W2:Y:S01]  /*af60*/  S2R R4, SR_TID.X ;  /* 0x0000000000047919 */ /* 0x000ea20000002100 */
[----:B------:R-:W-:Y:S02]  /*af70*/  LEA R9, R9, UR39, 0x1 ;  /* 0x0000002709097c11 */ /* 0x000fe4000f8e08ff */
[----:B------:R-:W-:Y:S01]  /*af80*/  P2R R12, PR, RZ, 0x40 ;  /* 0x00000040ff0c7803 */ /* 0x000fe20000000000 */
[----:B------:R-:W-:Y:S01]  /*af90*/  STL [R1+0x28], R24 ;  /* 0x0000281801007387 */ /* 0x000fe20000100800 */
[----:B------:R-:W-:Y:S02]  /*afa0*/  LOP3.LUT P6, RZ, R30, 0x10, RZ, 0xc0, !PT ;  /* 0x000000101eff7812 */ /* 0x000fe400078cc0ff */
[----:B------:R-:W-:Y:S01]  /*afb0*/  LOP3.LUT P5, RZ, R16, 0x8000000, RZ, 0xc0, !PT ;  /* 0x0800000010ff7812 */ /* 0x000fe200078ac0ff */
[----:B------:R-:W-:Y:S01]  /*afc0*/  STL [R1+0x24], R23 ;  /* 0x0000241701007387 */ /* 0x000fe20000100800 */
[----:B------:R-:W-:-:S02]  /*afd0*/  P2R R13, PR, RZ, 0x40 ;  /* 0x00000040ff0d7803 */ /* 0x000fc40000000000 */
[C---:B------:R-:W-:Y:S01]  /*afe0*/  LOP3.LUT P6, RZ, R16.reuse, 0x40000, RZ, 0xc0, !PT ;  /* 0x0004000010ff7812 */ /* 0x040fe200078cc0ff */
[----:B------:R-:W-:Y:S01]  /*aff0*/  STL [R1+0x20], R22 ;  /* 0x0000201601007387 */ /* 0x000fe20000100800 */
[C---:B------:R-:W-:Y:S02]  /*b000*/  LOP3.LUT P4, RZ, R16.reuse, 0x1000000, RZ, 0xc0, !PT ;  /* 0x0100000010ff7812 */ /* 0x040fe4000788c0ff */
[----:B------:R-:W-:Y:S01]  /*b010*/  P2R R15, PR, RZ, 0x40 ;  /* 0x00000040ff0f7803 */ /* 0x000fe20000000000 */
[----:B------:R-:W-:Y:S01]  /*b020*/  STL [R1+0x1c], R19 ;  /* 0x00001c1301007387 */ /* 0x000fe20000100800 */
[C---:B------:R-:W-:Y:S02]  /*b030*/  LOP3.LUT P6, RZ, R16.reuse, 0x80000, RZ, 0xc0, !PT ;  /* 0x0008000010ff7812 */ /* 0x040fe400078cc0ff */
[----:B------:R-:W-:Y:S01]  /*b040*/  LOP3.LUT P3, RZ, R16, 0x20000, RZ, 0xc0, !PT ;  /* 0x0002000010ff7812 */ /* 0x000fe2000786c0ff */
[----:B------:R-:W-:Y:S01]  /*b050*/  STL [R1+0x18], R18 ;  /* 0x0000181201007387 */ /* 0x000fe20000100800 */
[----:B------:R-:W-:-:S02]  /*b060*/  P2R R20, PR, RZ, 0x40 ;  /* 0x00000040ff147803 */ /* 0x000fc40000000000 */
[C---:B------:R-:W-:Y:S01]  /*b070*/  LOP3.LUT P6, RZ, R16.reuse, 0x100000, RZ, 0xc0, !PT ;  /* 0x0010000010ff7812 */ /* 0x040fe200078cc0ff */
[----:B------:R-:W-:Y:S01]  /*b080*/  STL [R1+0x14], R17 ;  /* 0x0000141101007387 */ /* 0x000fe20000100800 */
[C---:B------:R-:W-:Y:S02]  /*b090*/  LOP3.LUT P2, RZ, R16.reuse, 0x10000, RZ, 0xc0, !PT ;  /* 0x0001000010ff7812 */ /* 0x040fe4000784c0ff */
[----:B------:R-:W-:Y:S01]  /*b0a0*/  P2R R11, PR, RZ, 0x40 ;  /* 0x00000040ff0b7803 */ /* 0x000fe20000000000 */
[----:B------:R-:W3:Y:S01]  /*b0b0*/  SHFL.IDX PT, R2, R8, RZ, 0x181f ;  /* 0x00181fff08027589 */ /* 0x000ee200000e0000 */
[C---:B------:R-:W-:Y:S02]  /*b0c0*/  LOP3.LUT P6, RZ, R16.reuse, 0x2000000, RZ, 0xc0, !PT ;  /* 0x0200000010ff7812 */ /* 0x040fe400078cc0ff */
[----:B------:R-:W-:Y:S01]  /*b0d0*/  LOP3.LUT P1, RZ, R16, 0x8000, RZ, 0xc0, !PT ;  /* 0x0000800010ff7812 */ /* 0x000fe2000782c0ff */
[----:B------:R-:W4:Y:S01]  /*b0e0*/  SHFL.IDX PT, R3, R10, RZ, 0x181f ;  /* 0x00181fff0a037589 */ /* 0x000f2200000e0000 */
[----:B------:R-:W-:Y:S01]  /*b0f0*/  P2R R14, PR, RZ, 0x40 ;  /* 0x00000040ff0e7803 */ /* 0x000fe20000000000 */
[----:B--2---:R-:W-:Y:S01]  /*b100*/  IMAD.SHL.U32 R4, R4, 0x8, RZ ;  /* 0x0000000804047824 */ /* 0x004fe200078e00ff */
[----:B------:R-:W-:-:S04]  /*b110*/  LOP3.LUT P6, RZ, R16, 0x10000000, RZ, 0xc0, !PT ;  /* 0x1000000010ff7812 */ /* 0x000fc800078cc0ff */
[----:B------:R-:W-:Y:S02]  /*b120*/  P2R R21, PR, RZ, 0x40 ;  /* 0x00000040ff157803 */ /* 0x000fe40000000000 */
[----:B------:R-:W-:Y:S02]  /*b130*/  LOP3.LUT P6, RZ, R16, 0x80000000, RZ, 0xc0, !PT ;  /* 0x8000000010ff7812 */ /* 0x000fe400078cc0ff */
[----:B------:R-:W-:Y:S02]  /*b140*/  LOP3.LUT R4, R4, 0x38, RZ, 0xc0, !PT ;  /* 0x0000003804047812 */ /* 0x000fe400078ec0ff */
[----:B------:R-:W-:Y:S02]  /*b150*/  P2R R26, PR, RZ, 0x40 ;  /* 0x00000040ff1a7803 */ /* 0x000fe40000000000 */
[----:B------:R-:W-:Y:S01]  /*b160*/  LOP3.LUT P6, RZ, R30, 0x4, RZ, 0xc0, !PT ;  /* 0x000000041eff7812 */ /* 0x000fe200078cc0ff */
[----:B0-----:R-:W-:-:S03]  /*b170*/  IMAD.SHL.U32 R0, R4, 0x2, RZ ;  /* 0x0000000204007824 */ /* 0x001fc600078e00ff */
[----:B------:R-:W-:Y:S02]  /*b180*/  P2R R28, PR, RZ, 0x40 ;  /* 0x00000040ff1c7803 */ /* 0x000fe40000000000 */
[----:B------:R-:W-:Y:S02]  /*b190*/  LOP3.LUT P6, RZ, R30, 0x20, RZ, 0xc0, !PT ;  /* 0x000000201eff7812 */ /* 0x000fe400078cc0ff */
[----:B---3--:R-:W-:Y:S02]  /*b1a0*/  IADD3 R6, P0, R2, R0, RZ ;  /* 0x0000000002067210 */ /* 0x008fe40007f1e0ff */
[----:B------:R-:W-:Y:S01]  /*b1b0*/  P2R R34, PR, RZ, 0x40 ;  /* 0x00000040ff227803 */ /* 0x000fe20000000000 */
[----:B------:R-:W0:Y:S01]  /*b1c0*/  SHFL.IDX PT, R2, R8, 0x1, 0x181f ;  /* 0x00381f0008027f89 */ /* 0x000e2200000e0000 */
[----:B------:R-:W-:Y:S01]  /*b1d0*/  LOP3.LUT P6, RZ, R16, 0x200000, RZ, 0xc0, !PT ;  /* 0x0020000010ff7812 */ /* 0x000fe200078cc0ff */
[----:B----4-:R-:W-:Y:S02]  /*b1e0*/  IMAD.X R7, RZ, RZ, R3, P0 ;  /* 0x000000ffff077224 */ /* 0x010fe400000e0603 */
[----:B------:R-:W2:Y:S01]  /*b1f0*/  SHFL.IDX PT, R3, R10, 0x1, 0x181f ;  /* 0x00381f000a037f89 */ /* 0x000ea200000e0000 */
[----:B------:R-:W-:-:S02]  /*b200*/  P2R R36, PR, RZ, 0x40 ;  /* 0x00000040ff247803 */ /* 0x000fc40000000000 */
[----:B------:R-:W-:-:S04]  /*b210*/  LOP3.LUT P6, RZ, R16, 0x400000, RZ, 0xc0, !PT ;  /* 0x0040000010ff7812 */ /* 0x000fc800078cc0ff */
[----:B------:R-:W-:Y:S02]  /*b220*/  P2R R17, PR, RZ, 0x40 ;  /* 0x00000040ff117803 */ /* 0x000fe40000000000 */
[----:B------:R-:W-:-:S04]  /*b230*/  LOP3.LUT P6, RZ, R16, 0x800000, RZ, 0xc0, !PT ;  /* 0x0080000010ff7812 */ /* 0x000fc800078cc0ff */
[----:B------:R-:W-:Y:S02]  /*b240*/  P2R R18, PR, RZ, 0x40 ;  /* 0x00000040ff127803 */ /* 0x000fe40000000000 */
[----:B------:R-:W-:-:S04]  /*b250*/  LOP3.LUT P6, RZ, R16, 0x4000000, RZ, 0xc0, !PT ;  /* 0x0400000010ff7812 */ /* 0x000fc800078cc0ff */
[----:B-1----:R-:W-:Y:S02]  /*b260*/  P2R R19, PR, RZ, 0x40 ;  /* 0x00000040ff137803 */ /* 0x002fe40000000000 */
[----:B------:R-:W-:Y:S02]  /*b270*/  LOP3.LUT P6, RZ, R16, 0x20000000, RZ, 0xc0, !PT ;  /* 0x2000000010ff7812 */ /* 0x000fe400078cc0ff */
[----:B0-----:R-:W-:Y:S02]  /*b280*/  IADD3 R4, P0, R2, R0, RZ ;  /* 0x0000000002047210 */ /* 0x001fe40007f1e0ff */
[----:B------:R-:W-:Y:S01]  /*b290*/  P2R R22, PR, RZ, 0x40 ;  /* 0x00000040ff167803 */ /* 0x000fe20000000000 */
[----:B------:R-:W0:Y:S01]  /*b2a0*/  SHFL.IDX PT, R2, R8, 0x2, 0x181f ;  /* 0x00581f0008027f89 */ /* 0x000e2200000e0000 */
[----:B------:R-:W-:Y:S01]  /*b2b0*/  LOP3.LUT P6, RZ, R30, 0x1, RZ, 0xc0, !PT ;  /* 0x000000011eff7812 */ /* 0x000fe200078cc0ff */
[----:B--2---:R-:W-:Y:S02]  /*b2c0*/  IMAD.X R5, RZ, RZ, R3, P0 ;  /* 0x000000ffff057224 */ /* 0x004fe400000e0603 */
[----:B------:R-:W1:Y:S01]  /*b2d0*/  SHFL.IDX PT, R3, R10, 0x2, 0x181f ;  /* 0x00581f000a037f89 */ /* 0x000e6200000e0000 */
[----:B------:R-:W-:-:S02]  /*b2e0*/  P2R R23, PR, RZ, 0x40 ;  /* 0x00000040ff177803 */ /* 0x000fc40000000000 */
[----:B------:R-:W-:-:S04]  /*b2f0*/  LOP3.LUT P6, RZ, R30, 0x8, RZ, 0xc0, !PT ;  /* 0x000000081eff7812 */ /* 0x000fc800078cc0ff */
[----:B------:R-:W-:Y:S02]  /*b300*/  P2R R24, PR, RZ, 0x40 ;  /* 0x00000040ff187803 */ /* 0x000fe40000000000 */
[----:B------:R-:W-:Y:S02]  /*b310*/  LOP3.LUT P6, RZ, R30, 0x40, RZ, 0xc0, !PT ;  /* 0x000000401eff7812 */ /* 0x000fe400078cc0ff */
[----:B0-----:R-:W-:-:S11]  /*b320*/  IADD3 R2, P0, R2, R0, RZ ;  /* 0x0000000002027210 */ /* 0x001fd60007f1e0ff */
[----:B------:R0:W-:Y:S01]  /*b330*/  LDGSTS.E.BYPASS.LTC128B.128 [R9+0x400], desc[UR50][R6.64], !P6 ;  /* 0x0040000006097fae */ /* 0x0001e2000f101d72 */
[----:B------:R-:W-:Y:S02]  /*b340*/  ISETP.NE.AND P6, PT, R24, RZ, PT ;  /* 0x000000ff1800720c */ /* 0x000fe40003fc5270 */
[----:B-1----:R-:W-:Y:S01]  /*b350*/  IADD3.X R3, RZ, R3, RZ, P0, !PT ;  /* 0x00000003ff037210 */ /* 0x002fe200007fe4ff */
[----:B------:R0:W5:Y:S01]  /*b360*/  LDL.LU R24, [R1+0x28] ;  /* 0x0000280001187983 */ /* 0x0001620000300800 */
[----:B------:R-:W-:-:S09]  /*b370*/  LOP3.LUT P0, RZ, R30, 0x2, RZ, 0xc0, !PT ;  /* 0x000000021eff7812 */ /* 0x000fd2000780c0ff */
[----:B------:R0:W-:Y:S01]  /*b380*/  LDGSTS.E.BYPASS.LTC128B.128 [R9+0x2400], desc[UR50][R6.64+0x80], !P6 ;  /* 0x0240008006097fae */ /* 0x0001e2000f101d72 */
[----:B------:R-:W-:-:S03]  /*b390*/  ISETP.NE.AND P6, PT, R23, RZ, PT ;  /* 0x000000ff1700720c */ /* 0x000fc60003fc5270 */
[----:B------:R0:W5:Y:S10]  /*b3a0*/  LDL.LU R23, [R1+0x24] ;  /* 0x0000240001177983 */ /* 0x0001740000300800 */
        /* <DEDUP_REMOVED lines=13> */
[----:B------:R-:W-:-:S13]  /*b480*/  ISETP.NE.AND P6, PT, R36, RZ, PT ;  /* 0x000000ff2400720c */ /* 0x000fda0003fc5270 */
        /* <DEDUP_REMOVED lines=19> */
[----:B------:R-:W-:-:S03]  /*b5c0*/  ISETP.NE.AND P6, PT, R12, RZ, PT ;  /* 0x000000ff0c00720c */ /* 0x000fc60003fc5270 */
[----:B------:R0:W-:Y:S04]  /*b5d0*/  LDGSTS.E.BYPASS.LTC128B.128 [R9+0x3400], desc[UR50][R2.64+0x80], !P0 ;  /* 0x0340008002097fae */ /* 0x0001e8000c101d72 */
[----:B------:R0:W1:Y:S06]  /*b5e0*/  SHFL.IDX PT, R14, R8, 0x3, 0x181f ;  /* 0x00781f00080e7f89 */ /* 0x00006c00000e0000 */
[----:B------:R0:W-:Y:S04]  /*b5f0*/  LDGSTS.E.BYPASS.LTC128B.128 [R9+0x5400], desc[UR50][R2.64+0x100], !P6 ;  /* 0x0540010002097fae */ /* 0x0001e8000f101d72 */
[----:B------:R0:W-:Y:S04]  /*b600*/  LDGSTS.E.BYPASS.LTC128B.128 [R9+0x7400], desc[UR50][R2.64+0x180], !P5 ;  /* 0x0740018002097fae */ /* 0x0001e8000e901d72 */
[----:B------:R0:W-:Y:S04]  /*b610*/  LDGSTS.E.BYPASS.LTC128B.128 [R9+0x9400], desc[UR50][R2.64+0x200], !P4 ;  /* 0x0940020002097fae */ /* 0x0001e8000e101d72 */
[----:B------:R0:W-:Y:S04]  /*b620*/  LDGSTS.E.BYPASS.LTC128B.128 [R9+0xb400], desc[UR50][R2.64+0x280], !P3 ;  /* 0x0b40028002097fae */ /* 0x0001e8000d901d72 */
[----:B------:R0:W-:Y:S04]  /*b630*/  LDGSTS.E.BYPASS.LTC128B.128 [R9+0xd400], desc[UR50][R2.64+0x300], !P2 ;  /* 0x0d40030002097fae */ /* 0x0001e8000d101d72 */
[----:B------:R0:W-:Y:S04]  /*b640*/  LDGSTS.E.BYPASS.LTC128B.128 [R9+0xf400], desc[UR50][R2.64+0x380], !P1 ;  /* 0x0f40038002097fae */ /* 0x0001e8000c901d72 */
[----:B-1----:R-:W2:Y:S02]  /*b650*/  SHFL.IDX PT, R10, R10, 0x3, 0x181f ;  /* 0x00781f000a0a7f89 */ /* 0x002ea400000e0000 */
.L_x_3360:
[----:B------:R-:W-:Y:S02]  /*b660*/  LOP3.LUT P6, RZ, R30, 0x1000, RZ, 0xc0, !PT ;  /* 0x000010001eff7812 */ /* 0x000fe400078cc0ff */
[----:B0-----:R-:W-:Y:S02]  /*b670*/  IADD3 R2, P0, R14, R0, RZ ;  /* 0x000000000e027210 */ /* 0x001fe40007f1e0ff */
[----:B------:R-:W-:Y:S02]  /*b680*/  P2R R4, PR, RZ, 0x40 ;  /* 0x00000040ff047803 */ /* 0x000fe40000000000 */
[C---:B------:R-:W-:Y:S01]  /*b690*/  LOP3.LUT P6, RZ, R30.reuse, 0x4000, RZ, 0xc0, !PT ;  /* 0x000040001eff7812 */ /* 0x040fe200078cc0ff */
[----:B--2---:R-:W-:Y:S01]  /*b6a0*/  IMAD.X R3, RZ, RZ, R10, P0 ;  /* 0x000000ffff037224 */ /* 0x004fe200000e060a */
[C---:B------:R-:W-:Y:S02]  /*b6b0*/  LOP3.LUT P0, RZ, R30.reuse, 0x2000, RZ, 0xc0, !PT ;  /* 0x000020001eff7812 */ /* 0x040fe4000780c0ff */
[----:B------:R-:W-:-:S02]  /*b6c0*/  LOP3.LUT P5, RZ, R30, 0x800, RZ, 0xc0, !PT ;  /* 0x000008001eff7812 */ /* 0x000fc400078ac0ff */
[C---:B------:R-:W-:Y:S02]  /*b6d0*/  LOP3.LUT P4, RZ, R30.reuse, 0x400, RZ, 0xc0, !PT ;  /* 0x000004001eff7812 */ /* 0x040fe4000788c0ff */
[C---:B------:R-:W-:Y:S02]  /*b6e0*/  LOP3.LUT P3, RZ, R30.reuse, 0x200, RZ, 0xc0, !PT ;  /* 0x000002001eff7812 */ /* 0x040fe4000786c0ff */
[C---:B------:R-:W-:Y:S02]  /*b6f0*/  LOP3.LUT P2, RZ, R30.reuse, 0x100, RZ, 0xc0, !PT ;  /* 0x000001001eff7812 */ /* 0x040fe4000784c0ff */
[----:B------:R-:W-:Y:S01]  /*b700*/  LOP3.LUT P1, RZ, R30, 0x80, RZ, 0xc0, !PT ;  /* 0x000000801eff7812 */ /* 0x000fe2000782c0ff */
[----:B------:R-:W-:Y:S01]  /*b710*/  @!PT LDS RZ, [RZ] ;  /* 0x00000000fffff984 */ /* 0x000fe20000000800 */
[----:B------:R-:W-:Y:S01]  /*b720*/  @!PT LDS RZ, [RZ] ;  /* 0x00000000fffff984 */ /* 0x000fe20000000800 */
[----:B------:R-:W-:Y:S01]  /*b730*/  @!PT LDS RZ, [RZ] ;  /* 0x00000000fffff984 */ /* 0x000fe20000000800 */
[----:B------:R0:W-:Y:S01]  /*b740*/  LDGSTS.E.BYPASS.LTC128B.128 [R9+0x1c00], desc[UR50][R2.64], !P6 ;  /* 0x01c0000002097fae */ /* 0x0001e2000f101d72 */
[----:B------:R-:W-:-:S03]  /*b750*/  ISETP.NE.AND P6, PT, R4, RZ, PT ;  /* 0x000000ff0400720c */ /* 0x000fc60003fc5270 */
[----:B------:R0:W-:Y:S01]  /*b760*/  LDGSTS.E.BYPASS.LTC128B.128 [R9+0x3c00], desc[UR50][R2.64+0x80], !P0 ;  /* 0x03c0008002097fae */ /* 0x0001e2000c101d72 */
[----:B------:R-:W-:-:S09]  /*b770*/  PLOP3.LUT P0, PT, PT, PT, PT, 0x80, 0x0 ;  /* 0x000000000000781c */ /* 0x000fd20003f0f070 */
[----:B------:R0:W-:Y:S04]  /*b780*/  LDGSTS.E.BYPASS.LTC128B.128 [R9+0x5c00], desc[UR50][R2.64+0x100], !P6 ;  /* 0x05c0010002097fae */ /* 0x0001e8000f101d72 */
[----:B------:R0:W-:Y:S04]  /*b790*/  LDGSTS.E.BYPASS.LTC128B.128 [R9+0x7c00], desc[UR50][R2.64+0x180], !P5 ;  /* 0x07c0018002097fae */ /* 0x0001e8000e901d72 */
[----:B------:R0:W-:Y:S04]  /*b7a0*/  LDGSTS.E.BYPASS.LTC128B.128 [R9+0x9c00], desc[UR50][R2.64+0x200], !P4 ;  /* 0x09c0020002097fae */ /* 0x0001e8000e101d72 */
[----:B------:R0:W-:Y:S04]  /*b7b0*/  LDGSTS.E.BYPASS.LTC128B.128 [R9+0xbc00], desc[UR50][R2.64+0x280], !P3 ;  /* 0x0bc0028002097fae */ /* 0x0001e8000d901d72 */
[----:B------:R0:W-:Y:S04]  /*b7c0*/  LDGSTS.E.BYPASS.LTC128B.128 [R9+0xdc00], desc[UR50][R2.64+0x300], !P2 ;  /* 0x0dc0030002097fae */ /* 0x0001e8000d101d72 */
[----:B------:R0:W-:Y:S01]  /*b7d0*/  LDGSTS.E.BYPASS.LTC128B.128 [R9+0xfc00], desc[UR50][R2.64+0x380], !P1 ;  /* 0x0fc0038002097fae */ /* 0x0001e2000c901d72 */
[----:B------:R-:W-:Y:S01]  /*b7e0*/  NOP ;  /* 0x0000000000007918 */ /* 0x000fe20000000000 */
.L_x_3294:
[----:B------:R-:W-:Y:S02]  /*b7f0*/  PLOP3.LUT P1, PT, P1, P0, PT, 0xa2, 0x0 ;  /* 0x000000000000781c */ /* 0x000fe40000f21472 */
[----:B-----5:R-:W-:-:S08]  /*b800*/  @P0 R2UR P1, UR4, R19 ;  /* 0x00000000130402ca */ /* 0x020fd00000020000 */
        /* <DEDUP_REMOVED lines=9> */
.L_x_3295:
[----:B------:R-:W-:Y:S01]  /*b8a0*/  VIADD R17, R17, 0x1 ;  /* 0x0000000111117836 */ /* 0x000fe20000000000 */
[----:B------:R-:W-:Y:S01]  /*b8b0*/  UISETP.GE.AND UP0, UPT, UR36, 0x41, UPT ;  /* 0x000000412400788c */ /* 0x000fe2000bf06270 */
[----:B------:R0:W-:Y:S03]  /*b8c0*/  SYNCS.ARRIVE.TRANS64.A1T0 RZ, [R19+URZ+0x28c50], RZ ;  /* 0x028c50ff13ff79a7 */ /* 0x0001e6000810003f */
[----:B------:R-:W-:-:S04]  /*b8d0*/  ISETP.NE.AND P0, PT, R17, 0x2, PT ;  /* 0x000000021100780c */ /* 0x000fc80003f05270 */
[----:B------:R-:W-:Y:S02]  /*b8e0*/  SEL R17, R17, RZ, P0 ;  /* 0x000000ff11117207 */ /* 0x000fe40000000000 */
[----:B------:R-:W-:Y:S02]  /*b8f0*/  SEL R3, RZ, 0x1, P0 ;  /* 0x00000001ff037807 */ /* 0x000fe40000000000 */
[----:B------:R-:W-:Y:S02]  /*b900*/  PLOP3.LUT P0, PT, PT, PT, UP0, 0x40, 0x0 ;  /* 0x000000000000781c */ /* 0x000fe40003f0e808 */
[----:B------:R-:W-:-:S11]  /*b910*/  LOP3.LUT R22, R22, R3, RZ, 0x3c, !PT ;  /* 0x0000000316167212 */ /* 0x000fd600078e3cff */
[----:B0-----:R-:W-:Y:S05]  /*b920*/  @P0 BRA `(.L_x_3296) ;  /* 0x0000000c00740947 */ /* 0x001fea0003800000 */
[----:B------:R-:W-:Y:S01]  /*b930*/  BSSY B0, `(.L_x_3296) ;  /* 0x00000dc000007945 */ /* 0x000fe20003800000 */
[----:B------:R-:W-:-:S07]  /*b940*/  IMAD.U32 R8, RZ, RZ, UR40 ;  /* 0x00000028ff087e24 */ /* 0x000fce000f8e00ff */
.L_x_3309:
[----:B------:R-:W0:Y:S01]  /*b950*/  LDC R2, c[0x0][0x430] ;  /* 0x00010c00ff027b82 */ /* 0x000e220000000800 */
[----:B------:R-:W-:Y:S01]  /*b960*/  ISETP.GT.U32.AND P0, PT, R23, 0x3f, PT ;  /* 0x0000003f1700780c */ /* 0x000fe20003f04070 */
[----:B------:R-:W-:Y:S01]  /*b970*/  ULDC UR4, c[0x0][0x430] ;  /* 0x00010c0000047ab9 */ /* 0x000fe20000000800 */
[----:B------:R-:W-:-:S11]  /*b980*/  MOV R11, UR41 ;  /* 0x00000029000b7c02 */ /* 0x000fd60008000f00 */
[----:B-1----:R-:W1:Y:S01]  /*b990*/  @!P0 LDC.64 R4, c[0x0][0x428] ;  /* 0x00010a00ff048b82 */ /* 0x002e620000000a00 */
[----:B0-----:R-:W-:Y:S02]  /*b9a0*/  ISETP.NE.AND P1, PT, R2, 0x1, PT ;  /* 0x000000010200780c */ /* 0x001fe40003f25270 */
[----:B------:R-:W-:-:S05]  /*b9b0*/  LEA R2, R8, R31, 0x6 ;  /* 0x0000001f08027211 */ /* 0x000fca00078e30ff */
[----:B------:R-:W-:-:S04]  /*b9c0*/  IMAD.IADD R9, R23, 0x1, R2 ;  /* 0x0000000117097824 */ /* 0x000fc800078e0202 */
[----:B------:R-:W-:Y:S02]  /*b9d0*/  IMAD.MOV.U32 R10, RZ, RZ, R9 ;  /* 0x000000ffff0a7224 */ /* 0x000fe400078e0009 */
[----:B------:R-:W0:Y:S08]  /*b9e0*/  @P1 LDC R6, c[0x0][0x434] ;  /* 0x00010d00ff061b82 */ /* 0x000e300000000800 */
[----:B------:R-:W2:Y:S01]  /*b9f0*/  @P1 LDC R3, c[0x0][0x438] ;  /* 0x00010e00ff031b82 */ /* 0x000ea20000000800 */
[----:B0-----:R-:W-:-:S07]  /*ba00*/  @P1 IMAD.HI.U32 R2, R9, R6, RZ ;  /* 0x0000000609021227 */ /* 0x001fce00078e00ff */
[----:B------:R-:W0:Y:S01]  /*ba10*/  @!P0 LDC.64 R6, c[0x0][0x418] ;  /* 0x00010600ff068b82 */ /* 0x000e220000000a00 */
[----:B--2---:R-:W-:Y:S01]  /*ba20*/  @P1 SHF.R.U32.HI R10, RZ, R3, R2 ;  /* 0x00000003ff0a1219 */ /* 0x004fe20000011602 */
[----:B-1----:R-:W-:-:S03]  /*ba30*/  @!P0 IMAD R2, R32, R4, RZ ;  /* 0x0000000420028224 */ /* 0x002fc600078e02ff */
[----:B------:R-:W-:Y:S01]  /*ba40*/  @!P0 SHF.R.S32.HI R3, RZ, 0x1f, R10 ;  /* 0x0000001fff038819 */ /* 0x000fe2000001140a */
[----:B------:R-:W-:Y:S02]  /*ba50*/  @!P0 IMAD R5, R25, R5, R2 ;  /* 0x0000000519058224 */ /* 0x000fe400078e0202 */
[----:B------:R-:W-:-:S04]  /*ba60*/  @!P0 IMAD.MOV.U32 R2, RZ, RZ, R10 ;  /* 0x000000ffff028224 */ /* 0x000fc800078e000a */
[----:B------:R-:W-:-:S04]  /*ba70*/  @!P0 IMAD.WIDE.U32 R2, R25, R4, R2 ;  /* 0x0000000419028225 */ /* 0x000fc800078e0002 */
[----:B------:R-:W-:Y:S02]  /*ba80*/  @!P0 IMAD.IADD R3, R5, 0x1, R3 ;  /* 0x0000000105038824 */ /* 0x000fe400078e0203 */
[----:B------:R-:W-:Y:S01]  /*ba90*/  IMAD.MOV.U32 R4, RZ, RZ, RZ ;  /* 0x000000ffff047224 */ /* 0x000fe200078e00ff */
[----:B0-----:R-:W-:-:S04]  /*baa0*/  @!P0 LEA R6, P1, R2, R6, 0x2 ;  /* 0x0000000602068211 */ /* 0x001fc800078210ff */
[----:B------:R-:W-:-:S05]  /*bab0*/  @!P0 LEA.HI.X R7, R2, R7, R3, 0x2, P1 ;  /* 0x0000000702078211 */ /* 0x000fca00008f1403 */
[----:B------:R0:W5:Y:S01]  /*bac0*/  @!P0 LDG.E R4, desc[UR50][R6.64] ;  /* 0x0000003206048981 */ /* 0x000162000c1e1900 */
[----:B------:R-:W-:Y:S01]  /*bad0*/  ISETP.NE.AND P2, PT, R11, 0x3, PT ;  /* 0x000000030b00780c */ /* 0x000fe20003f45270 */
[----:B------:R-:W-:-:S04]  /*bae0*/  IMAD.MOV R2, RZ, RZ, -R10 ;  /* 0x000000ffff027224 */ /* 0x000fc800078e0a0a */
[----:B------:R-:W-:-:S08]  /*baf0*/  IMAD R5, R2, UR4, R9 ;  /* 0x0000000402057c24 */ /* 0x000fd0000f8e0209 */
[----:B0-----:R-:W-:Y:S05]  /*bb00*/  @!P2 BRA `(.L_x_3297) ;  /* 0x000000000004a947 */ /* 0x001fea0003800000 */
[----:B------:R-:W-:Y:S01]  /*bb10*/  BPT.TRAP 0x1 ;  /* 0x000000040000795c */ /* 0x000fe20000300000 */
.L_x_3297:
[----:B------:R-:W-:Y:S01]  /*bb20*/  LEA R9, R17, UR39, 0x3 ;  /* 0x0000002711097c11 */ /* 0x000fe2000f8e18ff */
[----:B------:R-:W-:Y:S01]  /*bb30*/  BSSY B1, `(.L_x_3298) ;  /* 0x0000005000017945 */ /* 0x000fe20003800000 */
[----:B------:R-:W-:Y:S02]  /*bb40*/  SHF.L.U32 R20, R22, 0x1f, RZ ;  /* 0x0000001f16147819 */ /* 0x000fe400000006ff */
[----:B------:R-:W-:Y:S02]  /*bb50*/  SHF.R.S32.HI R7, RZ, 0x1f, R5 ;  /* 0x0000001fff077819 */ /* 0x000fe40000011405 */
[----:B------:R-:W0:Y:S02]  /*bb60*/  SYNCS.PHASECHK.TRANS64.TRYWAIT P0, [R9+URZ+0x28c40], R20 ;  /* 0x028c4014090075a7 */ /* 0x000e24000800017f */
[----:B0-----:R-:W-:Y:S05]  /*bb70*/  @!P0 BRA `(.L_x_3299) ;  /* 0x0000002400548947 */ /* 0x001fea0003800000 */
.L_x_3361:
[----:B------:R-:W-:Y:S05]  /*bb80*/  BSYNC B1 ;  /* 0x0000000000017941 */ /* 0x000fea0003800000 */
.L_x_3298:
[----:B------:R-:W-:Y:S01]  /*bb90*/  ULDC.64 UR4, c[0x0][0x300] ;  /* 0x0000c00000047ab9 */ /* 0x000fe20000000a00 */
[----:B-----5:R-:W-:Y:S01]  /*bba0*/  SHF.R.S32.HI R19, RZ, 0x1f, R4 ;  /* 0x0000001fff137819 */ /* 0x020fe20000011404 */
[----:B------:R-:W-:Y:S01]  /*bbb0*/  IMAD R2, R7, UR4, RZ ;  /* 0x0000000407027c24 */ /* 0x000fe2000f8e02ff */
[----:B------:R-:W-:Y:S01]  /*bbc0*/  LOP3.LUT P1, RZ, R16, 0x1, RZ, 0xc0, !PT ;  /* 0x0000000110ff7812 */ /* 0x000fe2000782c0ff */
        /* <DEDUP_REMOVED lines=19> */
[----:B------:R-:W1:Y:S01]  /*bd00*/  SHFL.IDX PT, R14, R21, RZ, 0x181f ;  /* 0x00181fff150e7589 */ /* 0x000e6200000e0000 */
[----:B------:R-:W-:-:S03]  /*bd10*/  LEA R26, R6, UR39, 0x1 ;  /* 0x00000027061a7c11 */ /* 0x000fc6000f8e08ff */
[----:B------:R-:W2:Y:S04]  /*bd20*/  SHFL.IDX PT, R3, R28, RZ, 0x181f ;  /* 0x00181fff1c037589 */ /* 0x000ea800000e0000 */
[----:B------:R-:W3:Y:S04]  /*bd30*/  SHFL.IDX PT, R10, R21, 0x1, 0x181f ;  /* 0x00381f00150a7f89 */ /* 0x000ee800000e0000 */
[----:B------:R-:W4:Y:S01]  /*bd40*/  SHFL.IDX PT, R34, R28, 0x1, 0x181f ;  /* 0x00381f001c227f89 */ /* 0x000f2200000e0000 */
[----:B-1----:R-:W-:-:S03]  /*bd50*/  IADD3 R2, P0, R14, R0, RZ ;  /* 0x000000000e027210 */ /* 0x002fc60007f1e0ff */
[----:B------:R-:W-:Y:S02]  /*bd60*/  SHFL.IDX PT, R14, R21, 0x3, 0x181f ;  /* 0x00781f00150e7f89 */ /* 0x000fe400000e0000 */
[----:B--2---:R-:W-:Y:S01]  /*bd70*/  IMAD.X R3, RZ, RZ, R3, P0 ;  /* 0x000000ffff037224 */ /* 0x004fe200000e0603 */
[----:B---3--:R-:W-:-:S04]  /*bd80*/  IADD3 R10, P0, R10, R0, RZ ;  /* 0x000000000a0a7210 */ /* 0x008fc80007f1e0ff */
[----:B------:R1:W-:Y:S01]  /*bd90*/  LDGSTS.E.BYPASS.LTC128B.128 [R26+0x22400], desc[UR50][R2.64], !P1 ;  /* 0x22400000021a7fae */ /* 0x0003e2000c901d72 */
[----:B----4-:R-:W-:-:S05]  /*bda0*/  IMAD.X R11, RZ, RZ, R34, P0 ;  /* 0x000000ffff0b7224 */ /* 0x010fca00000e0622 */
[----:B------:R2:W-:Y:S04]  /*bdb0*/  LDGSTS.E.BYPASS.LTC128B.128 [R26+0x22c00], desc[UR50][R10.64], !P1 ;  /* 0x22c000000a1a7fae */ /* 0x0005e8000c901d72 */
[----:B-1----:R-:W1:Y:S04]  /*bdc0*/  SHFL.IDX PT, R2, R21, 0x2, 0x181f ;  /* 0x00581f0015027f89 */ /* 0x002e6800000e0000 */
[----:B------:R-:W3:Y:S04]  /*bdd0*/  SHFL.IDX PT, R3, R28, 0x2, 0x181f ;  /* 0x00581f001c037f89 */ /* 0x000ee800000e0000 */
[----:B------:R-:W4:Y:S01]  /*bde0*/  SHFL.IDX PT, R28, R28, 0x3, 0x181f ;  /* 0x00781f001c1c7f89 */ /* 0x000f2200000e0000 */
[----:B-1----:R-:W-:-:S04]  /*bdf0*/  IADD3 R2, P0, R2, R0, RZ ;  /* 0x0000000002027210 */ /* 0x002fc80007f1e0ff */
[----:B---3--:R-:W-:-:S05]  /*be00*/  IADD3.X R3, RZ, R3, RZ, P0, !PT ;  /* 0x00000003ff037210 */ /* 0x008fca00007fe4ff */
[----:B----4-:R2:W-:Y:S04]  /*be10*/  LDGSTS.E.BYPASS.LTC128B.128 [R26+0x23400], desc[UR50][R2.64], !P1 ;  /* 0x23400000021a7fae */ /* 0x0105e8000c901d72 */
.L_x_3371:
[----:B--2---:R-:W-:-:S05]  /*be20*/  IADD3 R2, P0, R14, R0, RZ ;  /* 0x000000000e027210 */ /* 0x004fca0007f1e0ff */
[----:B------:R-:W-:Y:S01]  /*be30*/  IMAD.X R3, RZ, RZ, R28, P0 ;  /* 0x000000ffff037224 */ /* 0x000fe200000e061c */
[----:B------:R-:W-:-:S04]  /*be40*/  PLOP3.LUT P0, PT, PT, PT, PT, 0x80, 0x0 ;  /* 0x000000000000781c */ /* 0x000fc80003f0f070 */
[----:B------:R-:W-:Y:S01]  /*be50*/  @!PT LDS RZ, [RZ] ;  /* 0x00000000fffff984 */ /* 0x000fe20000000800 */
[----:B------:R-:W-:Y:S01]  /*be60*/  @!PT LDS RZ, [RZ] ;  /* 0x00000000fffff984 */ /* 0x000fe20000000800 */
[----:B------:R-:W-:Y:S01]  /*be70*/  @!PT LDS RZ, [RZ] ;  /* 0x00000000fffff984 */ /* 0x000fe20000000800 */
[----:B------:R1:W-:Y:S01]  /*be80*/  LDGSTS.E.BYPASS.LTC128B.128 [R26+0x23c00], desc[UR50][R2.64], !P1 ;  /* 0x23c00000021a7fae */ /* 0x0003e2000c901d72 */
[----:B------:R-:W-:-:S08]  /*be90*/  NOP ;  /* 0x0000000000007918 */ /* 0x000fd00000000000 */
.L_x_3301:
        /* <DEDUP_REMOVED lines=11> */
.L_x_3302:
[----:B------:R1:W-:Y:S01]  /*bf50*/  SYNCS.ARRIVE.TRANS64.A1T0 RZ, [R9+URZ+0x28c30], RZ ;  /* 0x028c30ff09ff79a7 */ /* 0x0003e2000810003f */
[----:B------:R-:W-:Y:S05]  /*bf60*/  @!P2 BRA `(.L_x_3303) ;  /* 0x000000000004a947 */ /* 0x000fea0003800000 */
[----:B------:R-:W-:Y:S01]  /*bf70*/  BPT.TRAP 0x1 ;  /* 0x000000040000795c */ /* 0x000fe20000300000 */
.L_x_3303:
[----:B------:R-:W2:Y:S01]  /*bf80*/  SYNCS.PHASECHK.TRANS64.TRYWAIT P0, [R9+URZ+0x28c60], R20 ;  /* 0x028c6014090075a7 */ /* 0x000ea2000800017f */
[----:B------:R-:W-:Y:S04]  /*bf90*/  BSSY B1, `(.L_x_3304) ;  /* 0x0000002000017945 */ /* 0x000fe80003800000 */
[----:B--2---:R-:W-:Y:S05]  /*bfa0*/  @!P0 BRA `(.L_x_3305) ;  /* 0x0000002400708947 */ /* 0x004fea0003800000 */
.L_x_3372:
[----:B------:R-:W-:Y:S05]  /*bfb0*/  BSYNC B1 ;  /* 0x0000000000017941 */ /* 0x000fea0003800000 */
.L_x_3304:
[----:B------:R-:W-:Y:S01]  /*bfc0*/  ULDC.64 UR4, c[0x0][0x328] ;  /* 0x0000ca0000047ab9 */ /* 0x000fe20000000a00 */
[C---:B------:R-:W-:Y:S01]  /*bfd0*/  LOP3.LUT P5, RZ, R16.reuse, 0x8, RZ, 0xc0, !PT ;  /* 0x0000000810ff7812 */ /* 0x040fe200078ac0ff */
[----:B------:R-:W-:Y:S01]  /*bfe0*/  IMAD R2, R7, UR4, RZ ;  /* 0x0000000407027c24 */ /* 0x000fe2000f8e02ff */
        /* <DEDUP_REMOVED lines=11> */
[----:B------:R-:W-:Y:S01]  /*c0a0*/  IADD3 R3, R3, R19, RZ ;  /* 0x0000001303037210 */ /* 0x000fe20007ffe0ff */
[----:B------:R-:W-:Y:S02]  /*c0b0*/  IMAD R19, R17, 0x7000, R6 ;  /* 0x0000700011137824 */ /* 0x000fe400078e0206 */
[C---:B------:R-:W-:Y:S02]  /*c0c0*/  IMAD R5, R18.reuse, UR5, R5 ;  /* 0x0000000512057c24 */ /* 0x040fe4000f8e0205 */
[----:B------:R-:W-:Y:S01]  /*c0d0*/  IMAD.WIDE.U32 R2, R18, UR4, R2 ;  /* 0x0000000412027c25 */ /* 0x000fe2000f8e0002 */
[----:B------:R-:W-:-:S03]  /*c0e0*/  ULDC.64 UR4, c[0x0][0x318] ;  /* 0x0000c60000047ab9 */ /* 0x000fc60000000a00 */
[----:B------:R-:W-:Y:S01]  /*c0f0*/  IMAD.IADD R3, R5, 0x1, R3 ;  /* 0x0000000105037824 */ /* 0x000fe200078e0203 */
[----:B------:R-:W-:Y:S01]  /*c100*/  LEA R10, P0, R2, UR4, 0x1 ;  /* 0x00000004020a7c11 */ /* 0x000fe2000f8008ff */
[----:B------:R-:W-:-:S03]  /*c110*/  UMOV UR4, 0xffffffff ;  /* 0xffffffff00047882 */ /* 0x000fc60000000000 */
[----:B0-2---:R-:W-:Y:S01]  /*c120*/  LEA.HI.X R20, R2, UR5, R3, 0x1, P0 ;  /* 0x0000000502147c11 */ /* 0x005fe200080f0c03 */
[----:B------:R-:W-:Y:S08]  /*c130*/  BRA.DIV UR4, `(.L_x_3306) ;  /* 0x0000002604207947 */ /* 0x000ff0000b800000 */
[----:B------:R-:W0:Y:S01]  /*c140*/  SHFL.IDX PT, R14, R10, RZ, 0x181f ;  /* 0x00181fff0a0e7589 */ /* 0x000e2200000e0000 */
[C---:B------:R-:W-:Y:S02]  /*c150*/  LOP3.LUT P1, RZ, R16.reuse, 0x40, RZ, 0xc0, !PT ;  /* 0x0000004010ff7812 */ /* 0x040fe4000782c0ff */
[C---:B------:R-:W-:Y:S01]  /*c160*/  LOP3.LUT P6, RZ, R16.reuse, 0x20, RZ, 0xc0, !PT ;  /* 0x0000002010ff7812 */ /* 0x040fe200078cc0ff */
[----:B------:R-:W2:Y:S01]  /*c170*/  SHFL.IDX PT, R3, R20, RZ, 0x181f ;  /* 0x00181fff14037589 */ /* 0x000ea200000e0000 */
[----:B------:R-:W-:Y:S02]  /*c180*/  LEA R19, R19, UR39, 0x1 ;  /* 0x0000002713137c11 */ /* 0x000fe4000f8e08ff */
[----:B------:R-:W-:Y:S02]  /*c190*/  LOP3.LUT P2, RZ, R16, 0x10, RZ, 0xc0, !PT ;  /* 0x0000001010ff7812 */ /* 0x000fe4000784c0ff */
[----:B------:R-:W-:Y:S02]  /*c1a0*/  P2R R11, PR, RZ, 0x40 ;  /* 0x00000040ff0b7803 */ /* 0x000fe40000000000 */
[----:B0-----:R-:W-:-:S02]  /*c1b0*/  IADD3 R6, P0, R14, R0, RZ ;  /* 0x000000000e067210 */ /* 0x001fc40007f1e0ff */
[----:B------:R-:W0:Y:S03]  /*c1c0*/  SHFL.IDX PT, R14, R10, 0x1, 0x181f ;  /* 0x00381f000a0e7f89 */ /* 0x000e2600000e0000 */
[----:B--2---:R-:W-:Y:S02]  /*c1d0*/  IMAD.X R7, RZ, RZ, R3, P0 ;  /* 0x000000ffff077224 */ /* 0x004fe400000e0603 */
[----:B------:R-:W2:Y:S04]  /*c1e0*/  SHFL.IDX PT, R3, R20, 0x1, 0x181f ;  /* 0x00381f0014037f89 */ /* 0x000ea800000e0000 */
[----:B------:R-:W-:Y:S01]  /*c1f0*/  LDGSTS.E.BYPASS.LTC128B.128 [R19+0x400], desc[UR50][R6.64], !P1 ;  /* 0x0040000006137fae */ /* 0x000fe2000c901d72 */
[----:B------:R-:W-:-:S03]  /*c200*/  ISETP.NE.U32.AND P1, PT, R27, RZ, PT ;  /* 0x000000ff1b00720c */ /* 0x000fc60003f25070 */
[----:B------:R-:W-:Y:S01]  /*c210*/  LDGSTS.E.BYPASS.LTC128B.128 [R19+0x2400], desc[UR50][R6.64+0x80], !P6 ;  /* 0x0240008006137fae */ /* 0x000fe2000f101d72 */
[----:B------:R-:W-:-:S03]  /*c220*/  LOP3.LUT P6, RZ, R16, 0x40, RZ, 0xc0, !PT ;  /* 0x0000004010ff7812 */ /* 0x000fc600078cc0ff */
[----:B------:R-:W-:Y:S04]  /*c230*/  LDGSTS.E.BYPASS.LTC128B.128 [R19+0x4400], desc[UR50][R6.64+0x100], !P2 ;  /* 0x0440010006137fae */ /* 0x000fe8000d101d72 */
[----:B------:R-:W-:Y:S01]  /*c240*/  LDGSTS.E.BYPASS.LTC128B.128 [R19+0x6400], desc[UR50][R6.64+0x180], !P5 ;  /* 0x0640018006137fae */ /* 0x000fe2000e901d72 */
[----:B0-----:R-:W-:-:S03]  /*c250*/  IADD3 R4, P0, R14, R0, RZ ;  /* 0x000000000e047210 */ /* 0x001fc60007f1e0ff */
[----:B------:R-:W-:Y:S04]  /*c260*/  LDGSTS.E.BYPASS.LTC128B.128 [R19+0x8400], desc[UR50][R6.64+0x200], !P4 ;  /* 0x0840020006137fae */ /* 0x000fe8000e101d72 */
[----:B------:R-:W0:Y:S01]  /*c270*/  SHFL.IDX PT, R14, R10, 0x2, 0x181f ;  /* 0x00581f000a0e7f89 */ /* 0x000e2200000e0000 */
[----:B--2---:R-:W-:-:S03]  /*c280*/  IMAD.X R5, RZ, RZ, R3, P0 ;  /* 0x000000ffff057224 */ /* 0x004fc600000e0603 */
[----:B------:R-:W2:Y:S04]  /*c290*/  SHFL.IDX PT, R3, R20, 0x2, 0x181f ;  /* 0x00581f0014037f89 */ /* 0x000ea800000e0000 */
[----:B------:R-:W-:Y:S04]  /*c2a0*/  LDGSTS.E.BYPASS.LTC128B.128 [R19+0xa400], desc[UR50][R6.64+0x280], !P3 ;  /* 0x0a40028006137fae */ /* 0x000fe8000d901d72 */
[----:B------:R-:W3:Y:S01]  /*c2b0*/  SHFL.IDX PT, R20, R20, 0x3, 0x181f ;  /* 0x00781f0014147f89 */ /* 0x000ee200000e0000 */
[----:B0-----:R-:W-:-:S03]  /*c2c0*/  IADD3 R2, P0, R14, R0, RZ ;  /* 0x000000000e027210 */ /* 0x001fc60007f1e0ff */
[----:B------:R0:W4:Y:S01]  /*c2d0*/  SHFL.IDX PT, R14, R10, 0x3, 0x181f ;  /* 0x00781f000a0e7f89 */ /* 0x00012200000e0000 */
[----:B--2---:R-:W-:Y:S02]  /*c2e0*/  IADD3.X R3, RZ, R3, RZ, P0, !PT ;  /* 0x00000003ff037210 */ /* 0x004fe400007fe4ff */
[----:B------:R-:W-:-:S13]  /*c2f0*/  ISETP.NE.U32.AND P0, PT, R29, RZ, PT ;  /* 0x000000ff1d00720c */ /* 0x000fda0003f05070 */
[----:B------:R-:W-:Y:S04]  /*c300*/  LDGSTS.E.BYPASS.LTC128B.128 [R19+0xc400], desc[UR50][R6.64+0x300], P0 ;  /* 0x0c40030006137fae */ /* 0x000fe80008101d72 */
[----:B------:R2:W-:Y:S04]  /*c310*/  LDGSTS.E.BYPASS.LTC128B.128 [R19+0xe400], desc[UR50][R6.64+0x380], P1 ;  /* 0x0e40038006137fae */ /* 0x0005e80008901d72 */
[----:B------:R0:W-:Y:S01]  /*c320*/  LDGSTS.E.BYPASS.LTC128B.128 [R19+0xc00], desc[UR50][R4.64], !P6 ;  /* 0x00c0000004137fae */ /* 0x0001e2000f101d72 */
[----:B------:R-:W-:-:S04]  /*c330*/  ISETP.NE.AND P6, PT, R11, RZ, PT ;  /* 0x000000ff0b00720c */ /* 0x000fc80003fc5270 */
[----:B--2---:R-:W-:-:S09]  /*c340*/  P2R R6, PR, RZ, 0x40 ;  /* 0x00000040ff067803 */ /* 0x004fd20000000000 */
[----:B------:R0:W-:Y:S01]  /*c350*/  LDGSTS.E.BYPASS.LTC128B.128 [R19+0x2c00], desc[UR50][R4.64+0x80], !P6 ;  /* 0x02c0008004137fae */ /* 0x0001e2000f101d72 */
[----:B------:R-:W-:-:S03]  /*c360*/  LOP3.LUT P6, RZ, R16, 0x40, RZ, 0xc0, !PT ;  /* 0x0000004010ff7812 */ /* 0x000fc600078cc0ff */
[----:B------:R0:W-:Y:S04]  /*c370*/  LDGSTS.E.BYPASS.LTC128B.128 [R19+0x4c00], desc[UR50][R4.64+0x100], !P2 ;  /* 0x04c0010004137fae */ /* 0x0001e8000d101d72 */
[----:B------:R0:W-:Y:S04]  /*c380*/  LDGSTS.E.BYPASS.LTC128B.128 [R19+0x6c00], desc[UR50][R4.64+0x180], !P5 ;  /* 0x06c0018004137fae */ /* 0x0001e8000e901d72 */
[----:B------:R0:W-:Y:S04]  /*c390*/  LDGSTS.E.BYPASS.LTC128B.128 [R19+0x8c00], desc[UR50][R4.64+0x200], !P4 ;  /* 0x08c0020004137fae */ /* 0x0001e8000e101d72 */
[----:B------:R0:W-:Y:S04]  /*c3a0*/  LDGSTS.E.BYPASS.LTC128B.128 [R19+0xac00], desc[UR50][R4.64+0x280], !P3 ;  /* 0x0ac0028004137fae */ /* 0x0001e8000d901d72 */
[----:B------:R0:W-:Y:S04]  /*c3b0*/  LDGSTS.E.BYPASS.LTC128B.128 [R19+0xcc00], desc[UR50][R4.64+0x300], P0 ;  /* 0x0cc0030004137fae */ /* 0x0001e80008101d72 */
[----:B------:R0:W-:Y:S04]  /*c3c0*/  LDGSTS.E.BYPASS.LTC128B.128 [R19+0xec00], desc[UR50][R4.64+0x380], P1 ;  /* 0x0ec0038004137fae */ /* 0x0001e80008901d72 */
[----:B------:R0:W-:Y:S01]  /*c3d0*/  LDGSTS.E.BYPASS.LTC128B.128 [R19+0x1400], desc[UR50][R2.64], !P6 ;  /* 0x0140000002137fae */ /* 0x0001e2000f101d72 */
[----:B------:R-:W-:-:S13]  /*c3e0*/  ISETP.NE.AND P6, PT, R6, RZ, PT ;  /* 0x000000ff0600720c */ /* 0x000fda0003fc5270 */
[----:B------:R0:W-:Y:S04]  /*c3f0*/  LDGSTS.E.BYPASS.LTC128B.128 [R19+0x3400], desc[UR50][R2.64+0x80], !P6 ;  /* 0x0340008002137fae */ /* 0x0001e8000f101d72 */
[----:B------:R0:W-:Y:S04]  /*c400*/  LDGSTS.E.BYPASS.LTC128B.128 [R19+0x5400], desc[UR50][R2.64+0x100], !P2 ;  /* 0x0540010002137fae */ /* 0x0001e8000d101d72 */
[----:B------:R0:W-:Y:S04]  /*c410*/  LDGSTS.E.BYPASS.LTC128B.128 [R19+0x7400], desc[UR50][R2.64+0x180], !P5 ;  /* 0x0740018002137fae */ /* 0x0001e8000e901d72 */
[----:B------:R0:W-:Y:S04]  /*c420*/  LDGSTS.E.BYPASS.LTC128B.128 [R19+0x9400], desc[UR50][R2.64+0x200], !P4 ;  /* 0x0940020002137fae */ /* 0x0001e8000e101d72 */
[----:B------:R0:W-:Y:S04]  /*c430*/  LDGSTS.E.BYPASS.LTC128B.128 [R19+0xb400], desc[UR50][R2.64+0x280], !P3 ;  /* 0x0b40028002137fae */ /* 0x0001e8000d901d72 */
[----:B------:R0:W-:Y:S04]  /*c440*/  LDGSTS.E.BYPASS.LTC128B.128 [R19+0xd400], desc[UR50][R2.64+0x300], P0 ;  /* 0x0d40030002137fae */ /* 0x0001e80008101d72 */
[----:B---34-:R0:W-:Y:S02]  /*c450*/  LDGSTS.E.BYPASS.LTC128B.128 [R19+0xf400], desc[UR50][R2.64+0x380], P1 ;  /* 0x0f40038002137fae */ /* 0x0181e40008901d72 */
.L_x_3382:
[----:B0-----:R-:W-:Y:S02]  /*c460*/  P2R R4, PR, RZ, 0x2 ;  /* 0x00000002ff047803 */ /* 0x001fe40000000000 */
[----:B------:R-:W-:Y:S02]  /*c470*/  LOP3.LUT P1, RZ, R16, 0x40, RZ, 0xc0, !PT ;  /* 0x0000004010ff7812 */ /* 0x000fe4000782c0ff */
[----:B------:R-:W-:Y:S02]  /*c480*/  IADD3 R2, P2, R14, R0, RZ ;  /* 0x000000000e027210 */ /* 0x000fe40007f5e0ff */
[----:B------:R-:W-:-:S03]  /*c490*/  LOP3.LUT P6, RZ, R16, 0x10, RZ, 0xc0, !PT ;  /* 0x0000001010ff7812 */ /* 0x000fc600078cc0ff */
[----:B------:R-:W-:Y:S01]  /*c4a0*/  IMAD.X R3, RZ, RZ, R20, P2 ;  /* 0x000000ffff037224 */ /* 0x000fe200010e0614 */
[----:B------:R-:W-:-:S05]  /*c4b0*/  LOP3.LUT P2, RZ, R16, 0x20, RZ, 0xc0, !PT ;  /* 0x0000002010ff7812 */ /* 0x000fca000784c0ff */
[----:B------:R-:W-:Y:S01]  /*c4c0*/  @!PT LDS RZ, [RZ] ;  /* 0x00000000fffff984 */ /* 0x000fe20000000800 */
[----:B------:R-:W-:Y:S01]  /*c4d0*/  @!PT LDS RZ, [RZ] ;  /* 0x00000000fffff984 */ /* 0x000fe20000000800 */
[----:B------:R-:W-:Y:S01]  /*c4e0*/  @!PT LDS RZ, [RZ] ;  /* 0x00000000fffff984 */ /* 0x000fe20000000800 */
[----:B------:R0:W-:Y:S01]  /*c4f0*/  LDGSTS.E.BYPASS.LTC128B.128 [R19+0x1c00], desc[UR50][R2.64], !P1 ;  /* 0x01c0000002137fae */ /* 0x0001e2000c901d72 */
[----:B------:R-:W-:-:S07]  /*c500*/  ISETP.NE.AND P1, PT, R4, RZ, PT ;  /* 0x000000ff0400720c */ /* 0x000fce0003f25270 */
[----:B------:R0:W-:Y:S04]  /*c510*/  LDGSTS.E.BYPASS.LTC128B.128 [R19+0x3c00], desc[UR50][R2.64+0x80], !P2 ;  /* 0x03c0008002137fae */ /* 0x0001e8000d101d72 */
[----:B------:R0:W-:Y:S04]  /*c520*/  LDGSTS.E.BYPASS.LTC128B.128 [R19+0x5c00], desc[UR50][R2.64+0x100], !P6 ;  /* 0x05c0010002137fae */ /* 0x0001e8000f101d72 */
[----:B------:R0:W-:Y:S04]  /*c530*/  LDGSTS.E.BYPASS.LTC128B.128 [R19+0x7c00], desc[UR50][R2.64+0x180], !P5 ;  /* 0x07c0018002137fae */ /* 0x0001e8000e901d72 */
[----:B------:R0:W-:Y:S04]  /*c540*/  LDGSTS.E.BYPASS.LTC128B.128 [R19+0x9c00], desc[UR50][R2.64+0x200], !P4 ;  /* 0x09c0020002137fae */ /* 0x0001e8000e101d72 */
[----:B------:R0:W-:Y:S04]  /*c550*/  LDGSTS.E.BYPASS.LTC128B.128 [R19+0xbc00], desc[UR50][R2.64+0x280], !P3 ;  /* 0x0bc0028002137fae */ /* 0x0001e8000d901d72 */
[----:B------:R0:W-:Y:S01]  /*c560*/  LDGSTS.E.BYPASS.LTC128B.128 [R19+0xdc00], desc[UR50][R2.64+0x300], P0 ;  /* 0x0dc0030002137fae */ /* 0x0001e20008101d72 */
[----:B------:R-:W-:-:S03]  /*c570*/  PLOP3.LUT P0, PT, PT, PT, PT, 0x80, 0x0 ;  /* 0x000000000000781c */ /* 0x000fc60003f0f070 */
[----:B------:R0:W-:Y:S01]  /*c580*/  LDGSTS.E.BYPASS.LTC128B.128 [R19+0xfc00], desc[UR50][R2.64+0x380], P1 ;  /* 0x0fc0038002137fae */ /* 0x0001e20008901d72 */
[----:B------:R-:W-:-:S09]  /*c590*/  NOP ;  /* 0x0000000000007918 */ /* 0x000fd20000000000 */
.L_x_3307:
        /* <DEDUP_REMOVED lines=11> */
.L_x_3308:
[----:B------:R-:W-:Y:S01]  /*c650*/  VIADD R17, R17, 0x1 ;  /* 0x0000000111117836 */ /* 0x000fe20000000000 */
[----:B------:R-:W-:Y:S01]  /*c660*/  IADD3 R2, R8, -0x1, RZ ;  /* 0xffffffff08027810 */ /* 0x000fe20007ffe0ff */
[----:B------:R0:W-:Y:S03]  /*c670*/  SYNCS.ARRIVE.TRANS64.A1T0 RZ, [R9+URZ+0x28c50], RZ ;  /* 0x028c50ff09ff79a7 */ /* 0x0001e6000810003f */
[----:B------:R-:W-:-:S04]  /*c680*/  ISETP.NE.AND P0, PT, R17, 0x2, PT ;  /* 0x000000021100780c */ /* 0x000fc80003f05270 */
[----:B------:R-:W-:Y:S02]  /*c690*/  SEL R17, R17, RZ, P0 ;  /* 0x000000ff11117207 */ /* 0x000fe40000000000 */
[----:B------:R-:W-:Y:S02]  /*c6a0*/  SEL R3, RZ, 0x1, P0 ;  /* 0x00000001ff037807 */ /* 0x000fe40000000000 */
[----:B------:R-:W-:Y:S01]  /*c6b0*/  ISETP.GT.AND P0, PT, R8, RZ, PT ;  /* 0x000000ff0800720c */ /* 0x000fe20003f04270 */
[----:B------:R-:W-:Y:S01]  /*c6c0*/  IMAD.MOV.U32 R8, RZ, RZ, R2 ;  /* 0x000000ffff087224 */ /* 0x000fe200078e0002 */
[----:B------:R-:W-:-:S11]  /*c6d0*/  LOP3.LUT R22, R22, R3, RZ, 0x3c, !PT ;  /* 0x0000000316167212 */ /* 0x000fd600078e3cff */
[----:B0-----:R-:W-:Y:S05]  /*c6e0*/  @P0 BRA `(.L_x_3309) ;  /* 0xfffffff000980947 */ /* 0x001fea000383ffff */
[----:B------:R-:W-:Y:S05]  /*c6f0*/  BSYNC B0 ;  /* 0x0000000000007941 */ /* 0x000fea0003800000 */
.L_x_3296:
[----:B------:R-:W2:Y:S01]  /*c700*/  LDL.LU R2, [R1] ;  /* 0x0000000001027983 */ /* 0x000ea20000300800 */
[----:B------:R-:W-:-:S03]  /*c710*/  ULDC UR4, c[0x0][0xc34] ;  /* 0x00030d0000047ab9 */ /* 0x000fc60000000800 */
[----:B------:R-:W3:Y:S01]  /*c720*/  LDL.LU R0, [R1+0xc] ;  /* 0x00000c0001007983 */ /* 0x000ee20000300800 */
[----:B--2---:R-:W-:Y:S02]  /*c730*/  VIADD R2, R2, UR42 ;  /* 0x0000002a02027c36 */ /* 0x004fe40008000000 */
[----:B---3--:R-:W-:-:S03]  /*c740*/  VIADD R0, R0, 0x1 ;  /* 0x0000000100007836 */ /* 0x008fc60000000000 */
[----:B------:R0:W-:Y:S01]  /*c750*/  STL [R1], R2 ;  /* 0x0000000201007387 */ /* 0x0001e20000100800 */
[----:B------:R-:W-:-:S03]  /*c760*/  ISETP.GE.AND P0, PT, R2, UR4, PT ;  /* 0x0000000402007c0c */ /* 0x000fc6000bf06270 */
[----:B------:R0:W-:Y:S10]  /*c770*/  STL [R1+0xc], R0 ;  /* 0x00000c0001007387 */ /* 0x0001f40000100800 */
[----:B0-----:R-:W-:Y:S05]  /*c780*/  @!P0 BRA `(.L_x_3310) ;  /* 0xffffffd000648947 */ /* 0x001fea000383ffff */
[----:B------:R-:W-:-:S07]  /*c790*/  LOP3.LUT R2, R0, 0x1, RZ, 0xc, !PT ;  /* 0x0000000100027812 */ /* 0x000fce00078e0cff */
.L_x_3275:
[----:B------:R-:W0:Y:S01]  /*c7a0*/  S2R R3, SR_CgaCtaId ;  /* 0x0000000000037919 */ /* 0x000e220000008800 */
[----:B------:R-:W-:Y:S01]  /*c7b0*/  MOV R0, 0x400 ;  /* 0x0000040000007802 */ /* 0x000fe20000000f00 */
[----:B------:R-:W-:Y:S01]  /*c7c0*/  BSSY B0, `(.L_x_3311) ;  /* 0x0000005000007945 */ /* 0x000fe20003800000 */
[----:B------:R-:W-:Y:S02]  /*c7d0*/  SHF.L.U32 R2, R2, 0x1f, RZ ;  /* 0x0000001f02027819 */ /* 0x000fe400000006ff */
[----:B0-----:R-:W-:-:S04]  /*c7e0*/  LEA R4, R3, R0, 0x18 ;  /* 0x0000000003047211 */ /* 0x001fc800078ec0ff */
[----:B------:R-:W0:Y:S02]  /*c7f0*/  SYNCS.PHASECHK.TRANS64.TRYWAIT P0, [R4+URZ+0x28c20], R2 ;  /* 0x028c2002040075a7 */ /* 0x000e24000800017f */
[----:B0-----:R-:W-:Y:S05]  /*c800*/  @!P0 BRA `(.L_x_3312) ;  /* 0x00000024002c8947 */ /* 0x001fea0003800000 */
.L_x_3383:
[----:B------:R-:W-:Y:S05]  /*c810*/  BSYNC B0 ;  /* 0x0000000000007941 */ /* 0x000fea0003800000 */
.L_x_3311:
[----:B------:R-:W-:-:S03]  /*c820*/  UMOV UR4, 0xffffffff ;  /* 0xffffffff00047882 */ /* 0x000fc60000000000 */
[----:B------:R-:W-:Y:S05]  /*c830*/  BRA.DIV UR4, `(.L_x_3313) ;  /* 0x0000002604347947 */ /* 0x000fea000b800000 */
[----:B------:R-:W2:Y:S02]  /*c840*/  S2R R0, SR_TID.X ;  /* 0x0000000000007919 */ /* 0x000ea40000002100 */
[----:B--2---:R-:W-:-:S04]  /*c850*/  SHF.R.U32.HI R0, RZ, 0x5, R0 ;  /* 0x00000005ff007819 */ /* 0x004fc80000011600 */
[----:B------:R-:W-:-:S05]  /*c860*/  LOP3.LUT R0, R0, 0x3, RZ, 0xc0, !PT ;  /* 0x0000000300007812 */ /* 0x000fca00078ec0ff */
[----:B------:R2:W3:Y:S02]  /*c870*/  SHFL.IDX PT, R14, R0, RZ, 0x1f ;  /* 0x00001fff000e7589 */ /* 0x0004e400000e0000 */
.L_x_3386:
[----:B---3--:R-:W-:Y:S01]  /*c880*/  ISETP.NE.AND P0, PT, R14, RZ, PT ;  /* 0x000000ff0e00720c */ /* 0x008fe20003f05270 */
[----:B------:R-:W-:-:S12]  /*c890*/  BSSY B0, `(.L_x_3314) ;  /* 0x0000024000007945 */ /* 0x000fd80003800000 */
[----:B------:R-:W-:Y:S05]  /*c8a0*/  @P0 BRA `(.L_x_3315) ;  /* 0x0000000000880947 */ /* 0x000fea0003800000 */
[----:B------:R-:W-:-:S03]  /*c8b0*/  UMOV UR4, 0xffffffff ;  /* 0xffffffff00047882 */ /* 0x000fc60000000000 */
[----:B------:R-:W-:Y:S05]  /*c8c0*/  BRA.DIV UR4, `(.L_x_3316) ;  /* 0x0000002604447947 */ /* 0x000fea000b800000 */
[----:B------:R-:W-:-:S13]  /*c8d0*/  ELECT P6, URZ, PT ;  /* 0x00000000003f782f */ /* 0x000fda00038c0000 */
.L_x_3389:
[----:B------:R-:W-:Y:S05]  /*c8e0*/  @!P6 BRA `(.L_x_3315) ;  /* 0x000000000078e947 */ /* 0x000fea0003800000 */
[----:B------:R-:W-:-:S06]  /*c8f0*/  ULOP3.LUT UR4, UR38, 0x2, URZ, 0xfc, !UPT ;  /* 0x0000000226047892 */ /* 0x000fcc000f8efc3f */
[----:B--2---:R-:W-:-:S04]  /*c900*/  MOV R0, UR4 ;  /* 0x0000000400007c02 */ /* 0x004fc80008000f00 */
[----:B------:R-:W-:-:S13]  /*c910*/  ISETP.NE.AND P0, PT, R0, 0x3, PT ;  /* 0x000000030000780c */ /* 0x000fda0003f05270 */
[----:B------:R-:W-:Y:S05]  /*c920*/  @!P0 BRA `(.L_x_3317) ;  /* 0x0000000000048947 */ /* 0x000fea0003800000 */
[----:B------:R-:W-:Y:S01]  /*c930*/  BPT.TRAP 0x1 ;  /* 0x000000040000795c */ /* 0x000fe20000300000 */
.L_x_3317:
[C---:B------:R-:W-:Y:S01]  /*c940*/  IMAD R5, R17.reuse, 0x8, R4 ;  /* 0x0000000811057824 */ /* 0x040fe200078e0204 */
[----:B------:R-:W-:Y:S01]  /*c950*/  SHF.L.U32 R0, R22, 0x1f, RZ ;  /* 0x0000001f16007819 */ /* 0x000fe200000006ff */
[----:B------:R-:W-:-:S03]  /*c960*/  VIADD R17, R17, 0x1 ;  /* 0x0000000111117836 */ /* 0x000fc60000000000 */
[----:B------:R-:W2:Y:S02]  /*c970*/  SYNCS.PHASECHK.TRANS64.TRYWAIT P1, [R5+URZ+0x28c40], R0 ;  /* 0x028c4000050075a7 */ /* 0x000ea4000802017f */
[----:B------:R-:W-:-:S04]  /*c980*/  ISETP.NE.AND P2, PT, R17, 0x2, PT ;  /* 0x000000021100780c */ /* 0x000fc80003f45270 */
[----:B------:R-:W-:Y:S01]  /*c990*/  SEL R3, RZ, 0x1, P2 ;  /* 0x00000001ff037807 */ /* 0x000fe20001000000 */
[----:B--2---:R-:W-:Y:S08]  /*c9a0*/  @!P1 BRA `(.L_x_3318) ;  /* 0x00000024002c9947 */ /* 0x004ff00003800000 */
.L_x_3390:
[----:B------:R-:W-:Y:S02]  /*c9b0*/  SEL R17, R17, RZ, P2 ;  /* 0x000000ff11117207 */ /* 0x000fe40001000000 */
[----:B0-----:R-:W-:Y:S01]  /*c9c0*/  LOP3.LUT R2, R22, R3, RZ, 0x3c, !PT ;  /* 0x0000000316027212 */ /* 0x001fe200078e3cff */
[----:B------:R-:W-:Y:S06]  /*c9d0*/  @!P0 BRA `(.L_x_3319) ;  /* 0x0000000000048947 */ /* 0x000fec0003800000 */
[----:B------:R-:W-:Y:S01]  /*c9e0*/  BPT.TRAP 0x1 ;  /* 0x000000040000795c */ /* 0x000fe20000300000 */
.L_x_3319:
[----:B------:R-:W-:Y:S01]  /*c9f0*/  IMAD R17, R17, 0x8, R4 ;  /* 0x0000000811117824 */ /* 0x000fe200078e0204 */
[----:B------:R-:W-:-:S04]  /*ca00*/  SHF.L.U32 R2, R2, 0x1f, RZ ;  /* 0x0000001f02027819 */ /* 0x000fc800000006ff */
[----:B------:R-:W0:Y:S02]  /*ca10*/  SYNCS.PHASECHK.TRANS64.TRYWAIT P1, [R17+URZ+0x28c40], R2 ;  /* 0x028c4002110075a7 */ /* 0x000e24000802017f */
[----:B0-----:R-:W-:Y:S05]  /*ca20*/  @!P1 BRA `(.L_x_3320) ;  /* 0x0000002400209947 */ /* 0x001fea0003800000 */
.L_x_3391:
[----:B------:R-:W-:Y:S05]  /*ca30*/  @!P0 BRA `(.L_x_3321) ;  /* 0x0000000000048947 */ /* 0x000fea0003800000 */
[----:B------:R-:W-:Y:S01]  /*ca40*/  BPT.TRAP 0x1 ;  /* 0x000000040000795c */ /* 0x000fe20000300000 */
.L_x_3321:
[----:B------:R-:W3:Y:S02]  /*ca50*/  SYNCS.PHASECHK.TRANS64.TRYWAIT P1, [R5+URZ+0x28c60], R0 ;  /* 0x028c6000050075a7 */ /* 0x000ee4000802017f */
[----:B---3--:R-:W-:Y:S05]  /*ca60*/  @!P1 BRA `(.L_x_3322) ;  /* 0x0000002400249947 */ /* 0x008fea0003800000 */
.L_x_3392:
[----:B------:R-:W-:Y:S05]  /*ca70*/  @!P0 BRA `(.L_x_3323) ;  /* 0x0000000000048947 */ /* 0x000fea0003800000 */
[----:B------:R-:W-:Y:S01]  /*ca80*/  BPT.TRAP 0x1 ;  /* 0x000000040000795c */ /* 0x000fe20000300000 */
.L_x_3323:
[----:B----4-:R4:W0:Y:S02]  /*ca90*/  SYNCS.PHASECHK.TRANS64.TRYWAIT P0, [R17+URZ+0x28c60], R2 ;  /* 0x028c6002110075a7 */ /* 0x010824000800017f */
[----:B0-----:R-:W-:Y:S05]  /*caa0*/  @!P0 NANOSLEEP.SYNCS 0x989680 ;  /* 0x009896800000895d */ /* 0x001fea0003900000 */
[----:B------:R-:W0:Y:S02]  /*cab0*/  @!P0 SYNCS.PHASECHK.TRANS64 P0, [R17+URZ+0x28c60], R2 ;  /* 0x028c6002110085a7 */ /* 0x000e24000800007f */
[----:B0-----:R-:W-:Y:S05]  /*cac0*/  @!P0 BRA `(.L_x_3323) ;  /* 0xfffffffc00f08947 */ /* 0x001fea000383ffff */
.L_x_3315:
[----:B------:R-:W-:Y:S05]  /*cad0*/  BSYNC B0 ;  /* 0x0000000000007941 */ /* 0x000fea0003800000 */
.L_x_3314:
[----:B------:R-:W-:Y:S05]  /*cae0*/  EXIT ;  /* 0x000000000000794d */ /* 0x000fea0003800000 */
.L_x_3235:
[----:B0-----:R-:W-:-:S04]  /*caf0*/  MOV R3, UR16 ;  /* 0x0000001000037c02 */ /* 0x001fc80008000f00 */
[----:B------:R0:W1:Y:S03]  /*cb00*/  SYNCS.PHASECHK.TRANS64.TRYWAIT P1, [R3+URZ+0x28c50], R0 ;  /* 0x028c5000030075a7 */ /* 0x000066000802017f */
[----:B-1----:R-:W-:Y:S05]  /*cb10*/  @!P1 NANOSLEEP.SYNCS 0x989680 ;  /* 0x009896800000995d */ /* 0x002fea0003900000 */
[----:B------:R-:W1:Y:S02]  /*cb20*/  @!P1 SYNCS.PHASECHK.TRANS64 P1, [R3+URZ+0x28c50], R0 ;  /* 0x028c5000030095a7 */ /* 0x000e64000802007f */
[----:B-1----:R-:W-:Y:S05]  /*cb30*/  @!P1 BRA `(.L_x_3235) ;  /* 0xfffffffc00ec9947 */ /* 0x002fea000383ffff */
[----:B------:R-:W-:Y:S05]  /*cb40*/  BRA `(.L_x_3324) ;  /* 0xffffff4400b07947 */ /* 0x000fea000383ffff */
.L_x_3241:
[----:B-1----:R-:W-:-:S04]  /*cb50*/  IMAD.U32 R4, RZ, RZ, UR6 ;  /* 0x00000006ff047e24 */ /* 0x002fc8000f8e00ff */
[----:B------:R1:W2:Y:S03]  /*cb60*/  SYNCS.PHASECHK.TRANS64.TRYWAIT P1, [R4+URZ+0x28c50], R3 ;  /* 0x028c5003040075a7 */ /* 0x0002a6000802017f */
[----:B--2---:R-:W-:Y:S05]  /*cb70*/  @!P1 NANOSLEEP.SYNCS 0x989680 ;  /* 0x009896800000995d */ /* 0x004fea0003900000 */
[----:B------:R-:W2:Y:S02]  /*cb80*/  @!P1 SYNCS.PHASECHK.TRANS64 P1, [R4+URZ+0x28c50], R3 ;  /* 0x028c5003040095a7 */ /* 0x000ea4000802007f */
[----:B--2---:R-:W-:Y:S05]  /*cb90*/  @!P1 BRA `(.L_x_3241) ;  /* 0xfffffffc00ec9947 */ /* 0x004fea000383ffff */
[----:B------:R-:W-:Y:S05]  /*cba0*/  BRA `(.L_x_3240) ;  /* 0xffffff5000b07947 */ /* 0x000fea000383ffff */
.L_x_3246:
[----:B0-----:R-:W-:-:S04]  /*cbb0*/  IMAD.U32 R3, RZ, RZ, UR42 ;  /* 0x0000002aff037e24 */ /* 0x001fc8000f8e00ff */
[----:B------:R0:W1:Y:S03]  /*cbc0*/  SYNCS.PHASECHK.TRANS64.TRYWAIT P1, [R3+URZ+0x28c00], R0 ;  /* 0x028c0000030075a7 */ /* 0x000066000802017f */
[----:B-1----:R-:W-:Y:S05]  /*cbd0*/  @!P1 NANOSLEEP.SYNCS 0x989680 ;  /* 0x009896800000995d */ /* 0x002fea0003900000 */
[----:B------:R-:W1:Y:S02]  /*cbe0*/  @!P1 SYNCS.PHASECHK.TRANS64 P1, [R3+URZ+0x28c00], R0 ;  /* 0x028c0000030095a7 */ /* 0x000e64000802007f */
[----:B-1----:R-:W-:Y:S05]  /*cbf0*/  @!P1 BRA `(.L_x_3246) ;  /* 0xfffffffc00ec9947 */ /* 0x002fea000383ffff */
[----:B------:R-:W-:Y:S05]  /*cc00*/  BRA `(.L_x_3325) ;  /* 0xffffff6000047947 */ /* 0x000fea000383ffff */
.L_x_3250:
[----:B--2---:R2:W3:Y:S02]  /*cc10*/  SYNCS.PHASECHK.TRANS64.TRYWAIT P1, [R7+URZ+0x28c30], R8 ;  /* 0x028c3008070075a7 */ /* 0x0044e4000802017f */
[----:B---3--:R-:W-:Y:S05]  /*cc20*/  @!P1 NANOSLEEP.SYNCS 0x989680 ;  /* 0x009896800000995d */ /* 0x008fea0003900000 */
[----:B------:R-:W3:Y:S02]  /*cc30*/  @!P1 SYNCS.PHASECHK.TRANS64 P1, [R7+URZ+0x28c30], R8 ;  /* 0x028c3008070095a7 */ /* 0x000ee4000802007f */
[----:B---3--:R-:W-:Y:S05]  /*cc40*/  @!P1 BRA `(.L_x_3250) ;  /* 0xfffffffc00f09947 */ /* 0x008fea000383ffff */
[----:B------:R-:W-:Y:S05]  /*cc50*/  BRA `(.L_x_3249) ;  /* 0xffffff6000207947 */ /* 0x000fea000383ffff */
.L_x_3255:
[----:B----4-:R4:W0:Y:S02]  /*cc60*/  SYNCS.PHASECHK.TRANS64.TRYWAIT P1, [R7+URZ+0x28c50], R8 ;  /* 0x028c5008070075a7 */ /* 0x010824000802017f */
[----:B0-----:R-:W-:Y:S05]  /*cc70*/  @!P1 NANOSLEEP.SYNCS 0x989680 ;  /* 0x009896800000995d */ /* 0x001fea0003900000 */
[----:B------:R-:W0:Y:S02]  /*cc80*/  @!P1 SYNCS.PHASECHK.TRANS64 P1, [R7+URZ+0x28c50], R8 ;  /* 0x028c5008070095a7 */ /* 0x000e24000802007f */
[----:B0-----:R-:W-:Y:S05]  /*cc90*/  @!P1 BRA `(.L_x_3255) ;  /* 0xfffffffc00f09947 */ /* 0x001fea000383ffff */
[----:B------:R-:W-:Y:S05]  /*cca0*/  BRA `(.L_x_3254) ;  /* 0xffffff7400387947 */ /* 0x000fea000383ffff */
.L_x_3261:
[----:B--2---:R-:W-:-:S04]  /*ccb0*/  IMAD.U32 R4, RZ, RZ, UR21 ;  /* 0x00000015ff047e24 */ /* 0x004fc8000f8e00ff */
[----:B------:R2:W3:Y:S03]  /*ccc0*/  SYNCS.PHASECHK.TRANS64.TRYWAIT P2, [R4+URZ+0x28c30], R7 ;  /* 0x028c3007040075a7 */ /* 0x0004e6000804017f */
[----:B---3--:R-:W-:Y:S05]  /*ccd0*/  @!P2 NANOSLEEP.SYNCS 0x989680 ;  /* 0x009896800000a95d */ /* 0x008fea0003900000 */
[----:B------:R-:W3:Y:S02]  /*cce0*/  @!P2 SYNCS.PHASECHK.TRANS64 P2, [R4+URZ+0x28c30], R7 ;  /* 0x028c30070400a5a7 */ /* 0x000ee4000804007f */
[----:B---3--:R-:W-:Y:S05]  /*ccf0*/  @!P2 BRA `(.L_x_3261) ;  /* 0xfffffffc00eca947 */ /* 0x008fea000383ffff */
[----:B------:R-:W-:Y:S05]  /*cd00*/  BRA `(.L_x_3260) ;  /* 0xffffff7800287947 */ /* 0x000fea000383ffff */
.L_x_3266:
[----:B---3--:R-:W-:-:S04]  /*cd10*/  MOV R8, UR21 ;  /* 0x0000001500087c02 */ /* 0x008fc80008000f00 */
[----:B------:R3:W4:Y:S03]  /*cd20*/  SYNCS.PHASECHK.TRANS64.TRYWAIT P2, [R8+URZ+0x28c50], R7 ;  /* 0x028c5007080075a7 */ /* 0x000726000804017f */
[----:B----4-:R-:W-:Y:S05]  /*cd30*/  @!P2 NANOSLEEP.SYNCS 0x989680 ;  /* 0x009896800000a95d */ /* 0x010fea0003900000 */
[----:B------:R-:W4:Y:S02]  /*cd40*/  @!P2 SYNCS.PHASECHK.TRANS64 P2, [R8+URZ+0x28c50], R7 ;  /* 0x028c50070800a5a7 */ /* 0x000f24000804007f */
[----:B----4-:R-:W-:Y:S05]  /*cd50*/  @!P2 BRA `(.L_x_3266) ;  /* 0xfffffffc00eca947 */ /* 0x010fea000383ffff */
[----:B------:R-:W-:Y:S05]  /*cd60*/  BRA `(.L_x_3265) ;  /* 0xffffff90005c7947 */ /* 0x000fea000383ffff */
.L_x_3279:
[----:B------:R-:W0:Y:S01]  /*cd70*/  S2R R19, SR_TID.X ;  /* 0x0000000000137919 */ /* 0x000e220000002100 */
[----:B------:R-:W-:Y:S01]  /*cd80*/  BSSY B0, `(.L_x_3326) ;  /* 0x000000a000007945 */ /* 0x000fe20003800000 */
[----:B------:R-:W-:Y:S01]  /*cd90*/  IMAD.MOV.U32 R12, RZ, RZ, RZ ;  /* 0x000000ffff0c7224 */ /* 0x000fe200078e00ff */
[----:B------:R-:W-:Y:S01]  /*cda0*/  MOV R15, 0xffffffff ;  /* 0xffffffff000f7802 */ /* 0x000fe20000000f00 */
[----:B------:R-:W-:Y:S01]  /*cdb0*/  IMAD.MOV.U32 R11, RZ, RZ, 0x1f ;  /* 0x0000001fff0b7424 */ /* 0x000fe200078e00ff */
[----:B0-----:R-:W-:-:S04]  /*cdc0*/  SHF.R.U32.HI R19, RZ, 0x5, R19 ;  /* 0x00000005ff137819 */ /* 0x001fc80000011613 */
[----:B------:R-:W-:-:S05]  /*cdd0*/  LOP3.LUT R19, R19, 0x3, RZ, 0xc0, !PT ;  /* 0x0000000313137812 */ /* 0x000fca00078ec0ff */
[----:B------:R-:W-:-:S07]  /*cde0*/  IMAD.MOV.U32 R13, RZ, RZ, R19 ;  /* 0x000000ffff0d7224 */ /* 0x000fce00078e0013 */
[----:B-1---5:R-:W-:Y:S05]  /*cdf0*/  WARPSYNC.COLLECTIVE R15, `(.L_x_3327) ;  /* 0x000000000f087348 */ /* 0x022fea0003c00000 */
[----:B------:R0:W2:Y:S02]  /*ce00*/  SHFL.IDX P6, R14, R13, R12, R11 ;  /* 0x0000000c0d0e7389 */ /* 0x0000a400000c000b */
[----:B012--5:R-:W-:Y:S01]  /*ce10*/  ENDCOLLECTIVE ;  /* 0x000000000000791b */ /* 0x027fe20003800000 */
.L_x_3327:
[----:B------:R-:W-:Y:S05]  /*ce20*/  BSYNC B0 ;  /* 0x0000000000007941 */ /* 0x000fea0003800000 */
.L_x_3326:
[----:B------:R-:W-:Y:S05]  /*ce30*/  BRA `(.L_x_3328) ;  /* 0xffffffd000207947 */ /* 0x000fea000383ffff */
.L_x_3282:
[----:B0-----:R0:W1:Y:S02]  /*ce40*/  SYNCS.PHASECHK.TRANS64.TRYWAIT P0, [R19+URZ+0x28c40], R0 ;  /* 0x028c4000130075a7 */ /* 0x001064000800017f */
[----:B-1----:R-:W-:Y:S05]  /*ce50*/  @!P0 NANOSLEEP.SYNCS 0x989680 ;  /* 0x009896800000895d */ /* 0x002fea0003900000 */
[----:B------:R-:W1:Y:S02]  /*ce60*/  @!P0 SYNCS.PHASECHK.TRANS64 P0, [R19+URZ+0x28c40], R0 ;  /* 0x028c4000130085a7 */ /* 0x000e64000800007f */
[----:B-1----:R-:W-:Y:S05]  /*ce70*/  @!P0 BRA `(.L_x_3282) ;  /* 0xfffffffc00f08947 */ /* 0x002fea000383ffff */
[----:B------:R-:W-:Y:S05]  /*ce80*/  BRA `(.L_x_3329) ;  /* 0xffffffd000a47947 */ /* 0x000fea000383ffff */
.L_x_3283:
        /* <DEDUP_REMOVED lines=8> */
.L_x_3331:
[----:B------:R-:W-:Y:S05]  /*cf10*/  BSYNC B0 ;  /* 0x0000000000007941 */ /* 0x000fea0003800000 */
.L_x_3330:
[----:B------:R-:W-:Y:S01]  /*cf20*/  IMAD.MOV.U32 R13, RZ, RZ, R0 ;  /* 0x000000ffff0d7224 */ /* 0x000fe200078e0000 */
[----:B------:R-:W-:Y:S01]  /*cf30*/  MOV R11, 0x181f ;  /* 0x0000181f000b7802 */ /* 0x000fe20000000f00 */
[----:B------:R-:W-:Y:S01]  /*cf40*/  IMAD.MOV.U32 R12, RZ, RZ, RZ ;  /* 0x000000ffff0c7224 */ /* 0x000fe200078e00ff */
[----:B------:R-:W-:Y:S01]  /*cf50*/  ISETP.GE.AND P2, PT, R35, 0x1, PT ;  /* 0x000000012300780c */ /* 0x000fe20003f46270 */
[----:B------:R-:W-:Y:S02]  /*cf60*/  IMAD.MOV.U32 R15, RZ, RZ, -0x1 ;  /* 0xffffffffff0f7424 */ /* 0x000fe400078e00ff */
[----:B------:R-:W-:-:S10]  /*cf70*/  IMAD.MOV.U32 R2, RZ, RZ, R14 ;  /* 0x000000ffff027224 */ /* 0x000fd400078e000e */
[----:B------:R-:W-:Y:S05]  /*cf80*/  WARPSYNC.COLLECTIVE R15, `(.L_x_3332) ;  /* 0x000000000f087348 */ /* 0x000fea0003c00000 */
[----:B------:R0:W1:Y:S02]  /*cf90*/  SHFL.IDX P6, R14, R13, R12, R11 ;  /* 0x0000000c0d0e7389 */ /* 0x00006400000c000b */
[----:B01----:R-:W-:Y:S01]  /*cfa0*/  ENDCOLLECTIVE ;  /* 0x000000000000791b */ /* 0x003fe20003800000 */
.L_x_3332:
[----:B------:R-:W-:Y:S01]  /*cfb0*/  @P2 LEA R7, R4, UR39, 0x1 ;  /* 0x0000002704072c11 */ /* 0x000fe2000f8e08ff */
[----:B------:R-:W-:Y:S01]  /*cfc0*/  IMAD.MOV.U32 R13, RZ, RZ, R5 ;  /* 0x000000ffff0d7224 */ /* 0x000fe200078e0005 */
[----:B------:R-:W-:Y:S02]  /*cfd0*/  MOV R12, 0x1 ;  /* 0x00000001000c7802 */ /* 0x000fe40000000f00 */
[----:B------:R-:W-:-:S13]  /*cfe0*/  @P2 LEA R3, P0, R20, R14, 0x1 ;  /* 0x0000000e14032211 */ /* 0x000fda00078008ff */
[----:B------:R-:W-:Y:S05]  /*cff0*/  WARPSYNC.COLLECTIVE R15, `(.L_x_3333) ;  /* 0x000000000f087348 */ /* 0x000fea0003c00000 */
[----:B------:R0:W1:Y:S02]  /*d000*/  SHFL.IDX P6, R14, R13, R12, R11 ;  /* 0x0000000c0d0e7389 */ /* 0x00006400000c000b */
[----:B01----:R-:W-:Y:S01]  /*d010*/  ENDCOLLECTIVE ;  /* 0x000000000000791b */ /* 0x003fe20003800000 */
.L_x_3333:
[----:B------:R-:W-:-:S05]  /*d020*/  @P2 IMAD.X R2, RZ, RZ, R2, P0 ;  /* 0x000000ffff022224 */ /* 0x000fca00000e0602 */
[----:B------:R-:W-:-:S04]  /*d030*/  @P2 LOP3.LUT R3, R3, R2, RZ, 0x3c, !PT ;  /* 0x0000000203032212 */ /* 0x000fc800078e3cff */
[----:B------:R-:W-:Y:S01]  /*d040*/  @P2 LOP3.LUT R2, R3, R2, RZ, 0x3c, !PT ;  /* 0x0000000203022212 */ /* 0x000fe200078e3cff */
[----:B------:R-:W-:-:S03]  /*d050*/  IMAD.MOV.U32 R13, RZ, RZ, R0 ;  /* 0x000000ffff0d7224 */ /* 0x000fc600078e0000 */
[----:B------:R-:W-:-:S05]  /*d060*/  @P2 LOP3.LUT R3, R3, R2, RZ, 0x3c, !PT ;  /* 0x0000000203032212 */ /* 0x000fca00078e3cff */
[----:B------:R-:W-:Y:S01]  /*d070*/  @!PT LDS RZ, [RZ] ;  /* 0x00000000fffff984 */ /* 0x000fe20000000800 */
[----:B------:R-:W-:Y:S01]  /*d080*/  @!PT LDS RZ, [RZ] ;  /* 0x00000000fffff984 */ /* 0x000fe20000000800 */
[----:B------:R-:W-:Y:S01]  /*d090*/  @!PT LDS RZ, [RZ] ;  /* 0x00000000fffff984 */ /* 0x000fe20000000800 */
[----:B------:R0:W-:Y:S01]  /*d0a0*/  @P2 LDGSTS.E.BYPASS.LTC128B.128 [R7+0x22400], desc[UR50][R2.64], !P1 ;  /* 0x2240000002072fae */ /* 0x0001e2000c901d72 */
[----:B------:R-:W-:Y:S01]  /*d0b0*/  ISETP.GE.AND P2, PT, R35, 0x11, PT ;  /* 0x000000112300780c */ /* 0x000fe20003f46270 */
[----:B------:R-:W-:-:S12]  /*d0c0*/  IMAD.MOV.U32 R8, RZ, RZ, R14 ;  /* 0x000000ffff087224 */ /* 0x000fd800078e000e */
[----:B0-----:R-:W-:Y:S05]  /*d0d0*/  WARPSYNC.COLLECTIVE R15, `(.L_x_3334) ;  /* 0x000000000f087348 */ /* 0x001fea0003c00000 */
[----:B------:R1:W2:Y:S02]  /*d0e0*/  SHFL.IDX P6, R14, R13, R12, R11 ;  /* 0x0000000c0d0e7389 */ /* 0x0002a400000c000b */
[----:B012---:R-:W-:Y:S01]  /*d0f0*/  ENDCOLLECTIVE ;  /* 0x000000000000791b */ /* 0x007fe20003800000 */
.L_x_3334:
[----:B------:R-:W-:Y:S01]  /*d100*/  @P2 LEA R9, R4, UR39, 0x1 ;  /* 0x0000002704092c11 */ /* 0x000fe2000f8e08ff */
[----:B------:R-:W-:Y:S02]  /*d110*/  IMAD.MOV.U32 R13, RZ, RZ, R5 ;  /* 0x000000ffff0d7224 */ /* 0x000fe400078e0005 */
[----:B------:R-:W-:Y:S01]  /*d120*/  IMAD.MOV.U32 R12, RZ, RZ, 0x2 ;  /* 0x00000002ff0c7424 */ /* 0x000fe200078e00ff */
[----:B------:R-:W-:-:S13]  /*d130*/  @P2 LEA R6, P0, R20, R14, 0x1 ;  /* 0x0000000e14062211 */ /* 0x000fda00078008ff */
[----:B------:R-:W-:Y:S05]  /*d140*/  WARPSYNC.COLLECTIVE R15, `(.L_x_3335) ;  /* 0x000000000f087348 */ /* 0x000fea0003c00000 */
[----:B------:R0:W1:Y:S02]  /*d150*/  SHFL.IDX P6, R14, R13, R12, R11 ;  /* 0x0000000c0d0e7389 */ /* 0x00006400000c000b */
[----:B01----:R-:W-:Y:S01]  /*d160*/  ENDCOLLECTIVE ;  /* 0x000000000000791b */ /* 0x003fe20003800000 */
.L_x_3335:
[----:B------:R-:W-:Y:S01]  /*d170*/  @P2 MOV R2, R6 ;  /* 0x0000000600022202 */ /* 0x000fe20000000f00 */
[----:B------:R-:W-:-:S04]  /*d180*/  @P2 IMAD.X R8, RZ, RZ, R8, P0 ;  /* 0x000000ffff082224 */ /* 0x000fc800000e0608 */
[----:B------:R-:W-:-:S05]  /*d190*/  @P2 IMAD.MOV.U32 R3, RZ, RZ, R8 ;  /* 0x000000ffff032224 */ /* 0x000fca00078e0008 */
[----:B------:R-:W-:Y:S01]  /*d1a0*/  @!PT LDS RZ, [RZ] ;  /* 0x00000000fffff984 */ /* 0x000fe20000000800 */
[----:B------:R-:W-:Y:S01]  /*d1b0*/  @!PT LDS RZ, [RZ] ;  /* 0x00000000fffff984 */ /* 0x000fe20000000800 */
[----:B------:R-:W-:Y:S01]  /*d1c0*/  @!PT LDS RZ, [RZ] ;  /* 0x00000000fffff984 */ /* 0x000fe20000000800 */
[----:B------:R0:W-:Y:S01]  /*d1d0*/  @P2 LDGSTS.E.BYPASS.LTC128B.128 [R9+0x22c00], desc[UR50][R2.64], !P1 ;  /* 0x22c0000002092fae */ /* 0x0001e2000c901d72 */
[----:B------:R-:W-:Y:S01]  /*d1e0*/  ISETP.GE.AND P2, PT, R35, 0x21, PT ;  /* 0x000000212300780c */ /* 0x000fe20003f46270 */
[----:B------:R-:W-:Y:S01]  /*d1f0*/  IMAD.MOV.U32 R13, RZ, RZ, R0 ;  /* 0x000000ffff0d7224 */ /* 0x000fe200078e0000 */
[----:B0-----:R-:W-:-:S11]  /*d200*/  MOV R2, R14 ;  /* 0x0000000e00027202 */ /* 0x001fd60000000f00 */
[----:B------:R-:W-:Y:S05]  /*d210*/  WARPSYNC.COLLECTIVE R15, `(.L_x_3336) ;  /* 0x000000000f087348 */ /* 0x000fea0003c00000 */
[----:B------:R0:W1:Y:S02]  /*d220*/  SHFL.IDX P6, R14, R13, R12, R11 ;  /* 0x0000000c0d0e7389 */ /* 0x00006400000c000b */
[----:B01----:R-:W-:Y:S01]  /*d230*/  ENDCOLLECTIVE ;  /* 0x000000000000791b */ /* 0x003fe20003800000 */
.L_x_3336:
[----:B------:R-:W-:Y:S01]  /*d240*/  @P2 LEA R6, R4, UR39, 0x1 ;  /* 0x0000002704062c11 */ /* 0x000fe2000f8e08ff */
[----:B------:R-:W-:Y:S02]  /*d250*/  IMAD.MOV.U32 R13, RZ, RZ, R5 ;  /* 0x000000ffff0d7224 */ /* 0x000fe400078e0005 */
[----:B------:R-:W-:Y:S01]  /*d260*/  IMAD.MOV.U32 R12, RZ, RZ, 0x3 ;  /* 0x00000003ff0c7424 */ /* 0x000fe200078e00ff */
[----:B------:R-:W-:-:S13]  /*d270*/  @P2 LEA R7, P0, R20, R14, 0x1 ;  /* 0x0000000e14072211 */ /* 0x000fda00078008ff */
[----:B------:R-:W-:Y:S05]  /*d280*/  WARPSYNC.COLLECTIVE R15, `(.L_x_3337) ;  /* 0x000000000f087348 */ /* 0x000fea0003c00000 */
[----:B------:R0:W1:Y:S02]  /*d290*/  SHFL.IDX P6, R14, R13, R12, R11 ;  /* 0x0000000c0d0e7389 */ /* 0x00006400000c000b */
[----:B01----:R-:W-:Y:S01]  /*d2a0*/  ENDCOLLECTIVE ;  /* 0x000000000000791b */ /* 0x003fe20003800000 */
.L_x_3337:
[----:B------:R-:W-:Y:S02]  /*d2b0*/  @P2 IMAD.X R10, RZ, RZ, R2, P0 ;  /* 0x000000ffff0a2224 */ /* 0x000fe400000e0602 */
[----:B------:R-:W-:-:S03]  /*d2c0*/  @P2 IMAD.MOV.U32 R2, RZ, RZ, R7 ;  /* 0x000000ffff022224 */ /* 0x000fc600078e0007 */
[----:B------:R-:W-:-:S05]  /*d2d0*/  @P2 MOV R3, R10 ;  /* 0x0000000a00032202 */ /* 0x000fca0000000f00 */
[----:B------:R-:W-:Y:S01]  /*d2e0*/  @!PT LDS RZ, [RZ] ;  /* 0x00000000fffff984 */ /* 0x000fe20000000800 */
[----:B------:R-:W-:Y:S01]  /*d2f0*/  @!PT LDS RZ, [RZ] ;  /* 0x00000000fffff984 */ /* 0x000fe20000000800 */
[----:B------:R-:W-:Y:S01]  /*d300*/  @!PT LDS RZ, [RZ] ;  /* 0x00000000fffff984 */ /* 0x000fe20000000800 */
[----:B------:R0:W-:Y:S01]  /*d310*/  @P2 LDGSTS.E.BYPASS.LTC128B.128 [R6+0x23400], desc[UR50][R2.64], !P1 ;  /* 0x2340000002062fae */ /* 0x0001e2000c901d72 */
[----:B------:R-:W-:Y:S01]  /*d320*/  MOV R13, R0 ;  /* 0x00000000000d7202 */ /* 0x000fe20000000f00 */
[----:B------:R-:W-:-:S07]  /*d330*/  IMAD.MOV.U32 R5, RZ, RZ, R14 ;  /* 0x000000ffff057224 */ /* 0x000fce00078e000e */
[----:B0-----:R-:W-:Y:S05]  /*d340*/  WARPSYNC.COLLECTIVE R15, `(.L_x_3338) ;  /* 0x000000000f087348 */ /* 0x001fea0003c00000 */
[----:B------:R1:W2:Y:S02]  /*d350*/  SHFL.IDX P6, R14, R13, R12, R11 ;  /* 0x0000000c0d0e7389 */ /* 0x0002a400000c000b */
[----:B012---:R-:W-:Y:S01]  /*d360*/  ENDCOLLECTIVE ;  /* 0x000000000000791b */ /* 0x007fe20003800000 */
.L_x_3338:
[----:B------:R-:W-:Y:S05]  /*d370*/  BRA `(.L_x_3339) ;  /* 0xffffffd000587947 */ /* 0x000fea000383ffff */
.L_x_3287:
[----:B------:R-:W-:Y:S01]  /*d380*/  IMAD.MOV.U32 R13, RZ, RZ, R5 ;  /* 0x000000ffff0d7224 */ /* 0x000fe200078e0005 */
[----:B------:R-:W-:Y:S01]  /*d390*/  MOV R15, 0xffffffff ;  /* 0xffffffff000f7802 */ /* 0x000fe20000000f00 */
[----:B------:R-:W-:Y:S02]  /*d3a0*/  IMAD.MOV.U32 R12, RZ, RZ, RZ ;  /* 0x000000ffff0c7224 */ /* 0x000fe400078e00ff */
[----:B------:R-:W-:Y:S02]  /*d3b0*/  IMAD.MOV.U32 R11, RZ, RZ, 0x181f ;  /* 0x0000181fff0b7424 */ /* 0x000fe400078e00ff */
[----:B------:R-:W-:-:S07]  /*d3c0*/  IMAD R0, R0, 0x40, R37 ;  /* 0x0000004000007824 */ /* 0x000fce00078e0225 */
[----:B-1----:R-:W-:Y:S05]  /*d3d0*/  WARPSYNC.COLLECTIVE R15, `(.L_x_3340) ;  /* 0x000000000f087348 */ /* 0x002fea0003c00000 */
[----:B------:R0:W2:Y:S02]  /*d3e0*/  SHFL.IDX P6, R14, R13, R12, R11 ;  /* 0x0000000c0d0e7389 */ /* 0x0000a400000c000b */
[----:B012---:R-:W-:Y:S01]  /*d3f0*/  ENDCOLLECTIVE ;  /* 0x000000000000791b */ /* 0x007fe20003800000 */
.L_x_3340:
[C---:B------:R-:W-:Y:S01]  /*d400*/  VIADD R6, R0.reuse, 0x10 ;  /* 0x0000001000067836 */ /* 0x040fe20000000000 */
[----:B------:R-:W-:Y:S01]  /*d410*/  ISETP.GE.AND P0, PT, R0, UR37, PT ;  /* 0x0000002500007c0c */ /* 0x000fe2000bf06270 */
[----:B------:R-:W-:Y:S02]  /*d420*/  IMAD.MOV.U32 R13, RZ, RZ, R4 ;  /* 0x000000ffff0d7224 */ /* 0x000fe400078e0004 */
[----:B------:R-:W-:-:S10]  /*d430*/  IMAD.MOV.U32 R2, RZ, RZ, R14 ;  /* 0x000000ffff027224 */ /* 0x000fd400078e000e */
[----:B------:R-:W-:Y:S05]  /*d440*/  WARPSYNC.COLLECTIVE R15, `(.L_x_3341) ;  /* 0x000000000f087348 */ /* 0x000fea0003c00000 */
[----:B------:R0:W1:Y:S02]  /*d450*/  SHFL.IDX P6, R14, R13, R12, R11 ;  /* 0x0000000c0d0e7389 */ /* 0x00006400000c000b */
[----:B01----:R-:W-:Y:S01]  /*d460*/  ENDCOLLECTIVE ;  /* 0x000000000000791b */ /* 0x003fe20003800000 */
.L_x_3341:
        /* <DEDUP_REMOVED lines=8> */
.L_x_3342:
[----:B------:R-:W-:Y:S01]  /*d4f0*/  @!PT LDS RZ, [RZ] ;  /* 0x00000000fffff984 */ /* 0x000fe20000000800 */
[----:B------:R-:W-:Y:S01]  /*d500*/  @!PT LDS RZ, [RZ] ;  /* 0x00000000fffff984 */ /* 0x000fe20000000800 */
[----:B------:R-:W-:Y:S01]  /*d510*/  @!PT LDS RZ, [RZ] ;  /* 0x00000000fffff984 */ /* 0x000fe20000000800 */
[----:B------:R0:W-:Y:S01]  /*d520*/  @!P0 LDGSTS.E.BYPASS.LTC128B.128 [R8+0x20400], desc[UR50][R2.64], !P5 ;  /* 0x2040000002088fae */ /* 0x0001e2000e901d72 */
[----:B------:R-:W-:Y:S01]  /*d530*/  ISETP.GE.AND P0, PT, R6, UR37, PT ;  /* 0x0000002506007c0c */ /* 0x000fe2000bf06270 */
[----:B------:R-:W-:Y:S02]  /*d540*/  IMAD.MOV.U32 R13, RZ, RZ, R4 ;  /* 0x000000ffff0d7224 */ /* 0x000fe400078e0004 */
[----:B------:R-:W-:-:S10]  /*d550*/  IMAD.MOV.U32 R6, RZ, RZ, R14 ;  /* 0x000000ffff067224 */ /* 0x000fd400078e000e */
[----:B0-----:R-:W-:Y:S05]  /*d560*/  WARPSYNC.COLLECTIVE R15, `(.L_x_3343) ;  /* 0x000000000f087348 */ /* 0x001fea0003c00000 */
[----:B------:R1:W2:Y:S02]  /*d570*/  SHFL.IDX P6, R14, R13, R12, R11 ;  /* 0x0000000c0d0e7389 */ /* 0x0002a400000c000b */
[----:B012---:R-:W-:Y:S01]  /*d580*/  ENDCOLLECTIVE ;  /* 0x000000000000791b */ /* 0x007fe20003800000 */
.L_x_3343:
[----:B------:R-:W-:Y:S02]  /*d590*/  IMAD.MOV.U32 R13, RZ, RZ, R5 ;  /* 0x000000ffff0d7224 */ /* 0x000fe400078e0005 */
[----:B------:R-:W-:Y:S01]  /*d5a0*/  IMAD.MOV.U32 R12, RZ, RZ, 0x2 ;  /* 0x00000002ff0c7424 */ /* 0x000fe200078e00ff */
[----:B------:R-:W-:-:S13]  /*d5b0*/  @!P0 LEA R2, P1, R9, R14, 0x1 ;  /* 0x0000000e09028211 */ /* 0x000fda00078208ff */
[----:B------:R-:W-:Y:S05]  /*d5c0*/  WARPSYNC.COLLECTIVE R15, `(.L_x_3344) ;  /* 0x000000000f087348 */ /* 0x000fea0003c00000 */
[----:B------:R0:W1:Y:S02]  /*d5d0*/  SHFL.IDX P6, R14, R13, R12, R11 ;  /* 0x0000000c0d0e7389 */ /* 0x00006400000c000b */
[----:B01----:R-:W-:Y:S01]  /*d5e0*/  ENDCOLLECTIVE ;  /* 0x000000000000791b */ /* 0x003fe20003800000 */
.L_x_3344:
[----:B------:R-:W-:Y:S01]  /*d5f0*/  @!P0 IMAD.X R3, RZ, RZ, R6, P1 ;  /* 0x000000ffff038224 */ /* 0x000fe200008e0606 */
[----:B------:R-:W-:-:S04]  /*d600*/  IADD3 R6, R0, 0x20, RZ ;  /* 0x0000002000067810 */ /* 0x000fc80007ffe0ff */
[----:B------:R-:W-:Y:S01]  /*d610*/  @!PT LDS RZ, [RZ] ;  /* 0x00000000fffff984 */ /* 0x000fe20000000800 */
[----:B------:R-:W-:Y:S01]  /*d620*/  @!PT LDS RZ, [RZ] ;  /* 0x00000000fffff984 */ /* 0x000fe20000000800 */
[----:B------:R-:W-:Y:S01]  /*d630*/  @!PT LDS RZ, [RZ] ;  /* 0x00000000fffff984 */ /* 0x000fe20000000800 */
[----:B------:R0:W-:Y:S01]  /*d640*/  @!P0 LDGSTS.E.BYPASS.LTC128B.128 [R8+0x20c00], desc[UR50][R2.64], !P5 ;  /* 0x20c0000002088fae */ /* 0x0001e2000e901d72 */
[----:B------:R-:W-:Y:S02]  /*d650*/  ISETP.GE.AND P0, PT, R6, UR37, PT ;  /* 0x0000002506007c0c */ /* 0x000fe4000bf06270 */
[----:B------:R-:W-:Y:S01]  /*d660*/  MOV R13, R4 ;  /* 0x00000004000d7202 */ /* 0x000fe20000000f00 */
[----:B------:R-:W-:-:S10]  /*d670*/  IMAD.MOV.U32 R6, RZ, RZ, R14 ;  /* 0x000000ffff067224 */ /* 0x000fd400078e000e */
[----:B0-----:R-:W-:Y:S05]  /*d680*/  WARPSYNC.COLLECTIVE R15, `(.L_x_3345) ;  /* 0x000000000f087348 */ /* 0x001fea0003c00000 */
[----:B------:R1:W2:Y:S02]  /*d690*/  SHFL.IDX P6, R14, R13, R12, R11 ;  /* 0x0000000c0d0e7389 */ /* 0x0002a400000c000b */
[----:B012---:R-:W-:Y:S01]  /*d6a0*/  ENDCOLLECTIVE ;  /* 0x000000000000791b */ /* 0x007fe20003800000 */
.L_x_3345:
[----:B------:R-:W-:Y:S02]  /*d6b0*/  IMAD.MOV.U32 R13, RZ, RZ, R5 ;  /* 0x000000ffff0d7224 */ /* 0x000fe400078e0005 */
[----:B------:R-:W-:Y:S01]  /*d6c0*/  IMAD.MOV.U32 R12, RZ, RZ, 0x3 ;  /* 0x00000003ff0c7424 */ /* 0x000fe200078e00ff */
[----:B------:R-:W-:-:S13]  /*d6d0*/  @!P0 LEA R2, P1, R9, R14, 0x1 ;  /* 0x0000000e09028211 */ /* 0x000fda00078208ff */
[----:B------:R-:W-:Y:S05]  /*d6e0*/  WARPSYNC.COLLECTIVE R15, `(.L_x_3346) ;  /* 0x000000000f087348 */ /* 0x000fea0003c00000 */
[----:B------:R0:W1:Y:S02]  /*d6f0*/  SHFL.IDX P6, R14, R13, R12, R11 ;  /* 0x0000000c0d0e7389 */ /* 0x00006400000c000b */
[----:B01----:R-:W-:Y:S01]  /*d700*/  ENDCOLLECTIVE ;  /* 0x000000000000791b */ /* 0x003fe20003800000 */
.L_x_3346:
[----:B------:R-:W-:-:S05]  /*d710*/  @!P0 IMAD.X R3, RZ, RZ, R6, P1 ;  /* 0x000000ffff038224 */ /* 0x000fca00008e0606 */
[----:B------:R-:W-:Y:S01]  /*d720*/  @!PT LDS RZ, [RZ] ;  /* 0x00000000fffff984 */ /* 0x000fe20000000800 */
[----:B------:R-:W-:Y:S01]  /*d730*/  @!PT LDS RZ, [RZ] ;  /* 0x00000000fffff984 */ /* 0x000fe20000000800 */
[----:B------:R-:W-:Y:S01]  /*d740*/  @!PT LDS RZ, [RZ] ;  /* 0x00000000fffff984 */ /* 0x000fe20000000800 */
[----:B------:R0:W-:Y:S01]  /*d750*/  @!P0 LDGSTS.E.BYPASS.LTC128B.128 [R8+0x21400], desc[UR50][R2.64], !P5 ;  /* 0x2140000002088fae */ /* 0x0001e2000e901d72 */
[----:B------:R-:W-:Y:S01]  /*d760*/  IMAD.MOV.U32 R13, RZ, RZ, R4 ;  /* 0x000000ffff0d7224 */ /* 0x000fe200078e0004 */
[----:B------:R-:W-:-:S07]  /*d770*/  MOV R5, R14 ;  /* 0x0000000e00057202 */ /* 0x000fce0000000f00 */
[----:B0-----:R-:W-:Y:S05]  /*d780*/  WARPSYNC.COLLECTIVE R15, `(.L_x_3347) ;  /* 0x000000000f087348 */ /* 0x001fea0003c00000 */
[----:B------:R1:W2:Y:S02]  /*d790*/  SHFL.IDX P6, R14, R13, R12, R11 ;  /* 0x0000000c0d0e7389 */ /* 0x0002a400000c000b */
[----:B012---:R-:W-:Y:S01]  /*d7a0*/  ENDCOLLECTIVE ;  /* 0x000000000000791b */ /* 0x007fe20003800000 */
.L_x_3347:
[----:B------:R-:W-:Y:S05]  /*d7b0*/  BRA `(.L_x_3348) ;  /* 0xffffffd400147947 */ /* 0x000fea000383ffff */
.L_x_3289:
[----:B0-----:R-:W-:-:S04]  /*d7c0*/  IMAD.U32 R3, RZ, RZ, UR39 ;  /* 0x00000027ff037e24 */ /* 0x001fc8000f8e00ff */
[----:B------:R0:W2:Y:S03]  /*d7d0*/  SYNCS.PHASECHK.TRANS64.TRYWAIT P0, [R3+URZ+0x28c20], R0 ;  /* 0x028c2000030075a7 */ /* 0x0000a6000800017f */
[----:B--2---:R-:W-:Y:S05]  /*d7e0*/  @!P0 NANOSLEEP.SYNCS 0x989680 ;  /* 0x009896800000895d */ /* 0x004fea0003900000 */
[----:B------:R-:W2:Y:S02]  /*d7f0*/  @!P0 SYNCS.PHASECHK.TRANS64 P0, [R3+URZ+0x28c20], R0 ;  /* 0x028c2000030085a7 */ /* 0x000ea4000800007f */
[----:B--2---:R-:W-:Y:S05]  /*d800*/  @!P0 BRA `(.L_x_3289) ;  /* 0xfffffffc00ec8947 */ /* 0x004fea000383ffff */
[----:B------:R-:W-:Y:S05]  /*d810*/  BRA `(.L_x_3349) ;  /* 0xffffffd400487947 */ /* 0x000fea000383ffff */
.L_x_3292:
[----:B0-----:R0:W2:Y:S02]  /*d820*/  SYNCS.PHASECHK.TRANS64.TRYWAIT P0, [R19+URZ+0x28c60], R0 ;  /* 0x028c6000130075a7 */ /* 0x0010a4000800017f */
[----:B--2---:R-:W-:Y:S05]  /*d830*/  @!P0 NANOSLEEP.SYNCS 0x989680 ;  /* 0x009896800000895d */ /* 0x004fea0003900000 */
[----:B------:R-:W2:Y:S02]  /*d840*/  @!P0 SYNCS.PHASECHK.TRANS64 P0, [R19+URZ+0x28c60], R0 ;  /* 0x028c6000130085a7 */ /* 0x000ea4000800007f */
[----:B--2---:R-:W-:Y:S05]  /*d850*/  @!P0 BRA `(.L_x_3292) ;  /* 0xfffffffc00f08947 */ /* 0x004fea000383ffff */
[----:B------:R-:W-:Y:S05]  /*d860*/  BRA `(.L_x_3350) ;  /* 0xffffffd400587947 */ /* 0x000fea000383ffff */
.L_x_3293:
[----:B------:R-:W-:Y:S01]  /*d870*/  BSSY B0, `(.L_x_3351) ;  /* 0x0000008000007945 */ /* 0x000fe20003800000 */
[----:B------:R-:W-:Y:S01]  /*d880*/  IMAD.MOV.U32 R13, RZ, RZ, R10 ;  /* 0x000000ffff0d7224 */ /* 0x000fe200078e000a */
[----:B------:R-:W-:Y:S01]  /*d890*/  MOV R12, RZ ;  /* 0x000000ff000c7202 */ /* 0x000fe20000000f00 */
[----:B------:R-:W-:Y:S02]  /*d8a0*/  IMAD.MOV.U32 R11, RZ, RZ, 0x181f ;  /* 0x0000181fff0b7424 */ /* 0x000fe400078e00ff */
[----:B------:R-:W-:-:S07]  /*d8b0*/  IMAD.MOV.U32 R15, RZ, RZ, -0x1 ;  /* 0xffffffffff0f7424 */ /* 0x000fce00078e00ff */
[----:B01----:R-:W-:Y:S05]  /*d8c0*/  WARPSYNC.COLLECTIVE R15, `(.L_x_3352) ;  /* 0x000000000f087348 */ /* 0x003fea0003c00000 */
[----:B------:R2:W3:Y:S02]  /*d8d0*/  SHFL.IDX P6, R14, R13, R12, R11 ;  /* 0x0000000c0d0e7389 */ /* 0x0004e400000c000b */
[----:B0123--:R-:W-:Y:S01]  /*d8e0*/  ENDCOLLECTIVE ;  /* 0x000000000000791b */ /* 0x00ffe20003800000 */
.L_x_3352:
[----:B------:R-:W-:Y:S05]  /*d8f0*/  BSYNC B0 ;  /* 0x0000000000007941 */ /* 0x000fea0003800000 */
.L_x_3351:
[----:B------:R-:W0:Y:S01]  /*d900*/  S2R R0, SR_TID.X ;  /* 0x0000000000007919 */ /* 0x000e220000002100 */
[----:B------:R-:W-:Y:S01]  /*d910*/  MOV R13, R8 ;  /* 0x00000008000d7202 */ /* 0x000fe20000000f00 */
[----:B------:R-:W-:Y:S01]  /*d920*/  IMAD.MOV.U32 R12, RZ, RZ, RZ ;  /* 0x000000ffff0c7224 */ /* 0x000fe200078e00ff */
[----:B------:R-:W-:Y:S01]  /*d930*/  LOP3.LUT P5, RZ, R16, 0x20000000, RZ, 0xc0, !PT ;  /* 0x2000000010ff7812 */ /* 0x000fe200078ac0ff */
[----:B------:R-:W-:Y:S01]  /*d940*/  IMAD.MOV.U32 R11, RZ, RZ, 0x181f ;  /* 0x0000181fff0b7424 */ /* 0x000fe200078e00ff */
[----:B------:R-:W-:Y:S01]  /*d950*/  LEA R9, R9, UR39, 0x1 ;  /* 0x0000002709097c11 */ /* 0x000fe2000f8e08ff */
[----:B------:R-:W-:Y:S01]  /*d960*/  IMAD.MOV.U32 R15, RZ, RZ, -0x1 ;  /* 0xffffffffff0f7424 */ /* 0x000fe200078e00ff */
[----:B------:R-:W-:Y:S01]  /*d970*/  P2R R4, PR, RZ, 0x20 ;  /* 0x00000020ff047803 */ /* 0x000fe20000000000 */
[----:B------:R-:W-:Y:S01]  /*d980*/  IMAD.MOV.U32 R3, RZ, RZ, R14 ;  /* 0x000000ffff037224 */ /* 0x000fe200078e000e */
[----:B------:R-:W-:-:S13]  /*d990*/  LOP3.LUT P5, RZ, R30, 0x40, RZ, 0xc0, !PT ;  /* 0x000000401eff7812 */ /* 0x000fda00078ac0ff */
[----:B0-----:R-:W-:Y:S05]  /*d9a0*/  WARPSYNC.COLLECTIVE R15, `(.L_x_3353) ;  /* 0x000000000f087348 */ /* 0x001fea0003c00000 */
[----:B------:R1:W2:Y:S02]  /*d9b0*/  SHFL.IDX P6, R14, R13, R12, R11 ;  /* 0x0000000c0d0e7389 */ /* 0x0002a400000c000b */
[----:B012---:R-:W-:Y:S01]  /*d9c0*/  ENDCOLLECTIVE ;  /* 0x000000000000791b */ /* 0x007fe20003800000 */
.L_x_3353:
[C---:B------:R-:W-:Y:S02]  /*d9d0*/  LOP3.LUT P4, RZ, R16.reuse, 0x4000000, RZ, 0xc0, !PT ;  /* 0x0400000010ff7812 */ /* 0x040fe4000788c0ff */
[C---:B------:R-:W-:Y:S02]  /*d9e0*/  LOP3.LUT P3, RZ, R16.reuse, 0x800000, RZ, 0xc0, !PT ;  /* 0x0080000010ff7812 */ /* 0x040fe4000786c0ff */
[C---:B------:R-:W-:Y:S02]  /*d9f0*/  LOP3.LUT P2, RZ, R16.reuse, 0x400000, RZ, 0xc0, !PT ;  /* 0x0040000010ff7812 */ /* 0x040fe4000784c0ff */
[----:B------:R-:W-:Y:S02]  /*da00*/  LOP3.LUT P1, RZ, R16, 0x200000, RZ, 0xc0, !PT ;  /* 0x0020000010ff7812 */ /* 0x000fe4000782c0ff */
[----:B------:R-:W-:Y:S01]  /*da10*/  MOV R13, R10 ;  /* 0x0000000a000d7202 */ /* 0x000fe20000000f00 */
[----:B------:R-:W-:Y:S01]  /*da20*/  IMAD.MOV.U32 R12, RZ, RZ, 0x1 ;  /* 0x00000001ff0c7424 */ /* 0x000fe200078e00ff */
[----:B------:R-:W-:Y:S01]  /*da30*/  SHF.L.U32 R0, R0, 0x3, RZ ;  /* 0x0000000300007819 */ /* 0x000fe200000006ff */
[----:B------:R-:W-:-:S03]  /*da40*/  IMAD.MOV.U32 R2, RZ, RZ, R14 ;  /* 0x000000ffff027224 */ /* 0x000fc600078e000e */
[----:B------:R-:W-:Y:S02]  /*da50*/  LOP3.LUT R0, R0, 0x38, RZ, 0xc0, !PT ;  /* 0x0000003800007812 */ /* 0x000fe400078ec0ff */
[----:B------:R-:W-:-:S03]  /*da60*/  LOP3.LUT P6, RZ, R30, 0x1, RZ, 0xc0, !PT ;  /* 0x000000011eff7812 */ /* 0x000fc600078cc0ff */
[----:B------:R-:W-:-:S05]  /*da70*/  IMAD.SHL.U32 R0, R0, 0x2, RZ ;  /* 0x0000000200007824 */ /* 0x000fca00078e00ff */
[----:B------:R-:W-:-:S05]  /*da80*/  IADD3 R2, P0, R2, R0, RZ ;  /* 0x0000000002027210 */ /* 0x000fca0007f1e0ff */
[----:B------:R-:W-:Y:S01]  /*da90*/  IMAD.X R3, RZ, RZ, R3, P0 ;  /* 0x000000ffff037224 */ /* 0x000fe200000e0603 */
[----:B------:R-:W-:-:S04]  /*daa0*/  LOP3.LUT P0, RZ, R30, 0x8, RZ, 0xc0, !PT ;  /* 0x000000081eff7812 */ /* 0x000fc8000780c0ff */
[----:B------:R-:W-:Y:S01]  /*dab0*/  @!PT LDS RZ, [RZ] ;  /* 0x00000000fffff984 */ /* 0x000fe20000000800 */
[----:B------:R-:W-:Y:S01]  /*dac0*/  @!PT LDS RZ, [RZ] ;  /* 0x00000000fffff984 */ /* 0x000fe20000000800 */
[----:B------:R-:W-:Y:S01]  /*dad0*/  @!PT LDS RZ, [RZ] ;  /* 0x00000000fffff984 */ /* 0x000fe20000000800 */
[----:B------:R0:W-:Y:S01]  /*dae0*/  LDGSTS.E.BYPASS.LTC128B.128 [R9+0x400], desc[UR50][R2.64], !P5 ;  /* 0x0040000002097fae */ /* 0x0001e2000e901d72 */
[----:B------:R-:W-:-:S08]  /*daf0*/  ISETP.NE.AND P5, PT, R4, RZ, PT ;  /* 0x000000ff0400720c */ /* 0x000fd00003fa5270 */
[----:B------:R0:W-:Y:S04]  /*db00*/  LDGSTS.E.BYPASS.LTC128B.128 [R9+0x2400], desc[UR50][R2.64+0x80], !P0 ;  /* 0x0240008002097fae */ /* 0x0001e8000c101d72 */
[----:B------:R0:W-:Y:S02]  /*db10*/  LDGSTS.E.BYPASS.LTC128B.128 [R9+0x4400], desc[UR50][R2.64+0x100], !P6 ;  /* 0x0440010002097fae */ /* 0x0001e4000f101d72 */
[----:B0-----:R-:W-:Y:S05]  /*db20*/  WARPSYNC.COLLECTIVE R15, `(.L_x_3354) ;  /* 0x000000000f087348 */ /* 0x001fea0003c00000 */
[----:B------:R1:W2:Y:S02]  /*db30*/  SHFL.IDX P6, R14, R13, R12, R11 ;  /* 0x0000000c0d0e7389 */ /* 0x0002a400000c000b */
[----:B012---:R-:W-:Y:S01]  /*db40*/  ENDCOLLECTIVE ;  /* 0x000000000000791b */ /* 0x007fe20003800000 */
.L_x_3354:
[----:B------:R-:W-:Y:S01]  /*db50*/  @!PT LDS RZ, [RZ] ;  /* 0x00000000fffff984 */ /* 0x000fe20000000800 */
[----:B------:R-:W-:Y:S01]  /*db60*/  @!PT LDS RZ, [RZ] ;  /* 0x00000000fffff984 */ /* 0x000fe20000000800 */
[----:B------:R-:W-:Y:S01]  /*db70*/  @!PT LDS RZ, [RZ] ;  /* 0x00000000fffff984 */ /* 0x000fe20000000800 */
[----:B------:R-:W-:Y:S01]  /*db80*/  LDGSTS.E.BYPASS.LTC128B.128 [R9+0x6400], desc[UR50][R2.64+0x180], !P5 ;  /* 0x0640018002097fae */ /* 0x000fe2000e901d72 */
[----:B------:R-:W-:-:S03]  /*db90*/  LOP3.LUT P5, RZ, R16, 0x10000000, RZ, 0xc0, !PT ;  /* 0x1000000010ff7812 */ /* 0x000fc600078ac0ff */
[----:B------:R-:W-:Y:S01]  /*dba0*/  LDGSTS.E.BYPASS.LTC128B.128 [R9+0x8400], desc[UR50][R2.64+0x200], !P4 ;  /* 0x0840020002097fae */ /* 0x000fe2000e101d72 */
[----:B------:R-:W-:Y:S02]  /*dbb0*/  P2R R4, PR, RZ, 0x20 ;  /* 0x00000020ff047803 */ /* 0x000fe40000000000 */
[----:B------:R-:W-:Y:S01]  /*dbc0*/  LOP3.LUT P5, RZ, R30, 0x20, RZ, 0xc0, !PT ;  /* 0x000000201eff7812 */ /* 0x000fe200078ac0ff */
[----:B------:R-:W-:Y:S01]  /*dbd0*/  LDGSTS.E.BYPASS.LTC128B.128 [R9+0xa400], desc[UR50][R2.64+0x280], !P3 ;  /* 0x0a40028002097fae */ /* 0x000fe2000d901d72 */
[C---:B------:R-:W-:Y:S01]  /*dbe0*/  LOP3.LUT P4, RZ, R16.reuse, 0x2000000, RZ, 0xc0, !PT ;  /* 0x0200000010ff7812 */ /* 0x040fe2000788c0ff */
[----:B------:R-:W-:Y:S01]  /*dbf0*/  IMAD.MOV.U32 R13, RZ, RZ, R8 ;  /* 0x000000ffff0d7224 */ /* 0x000fe200078e0008 */
[C---:B------:R-:W-:Y:S01]  /*dc00*/  LOP3.LUT P3, RZ, R16.reuse, 0x100000, RZ, 0xc0, !PT ;  /* 0x0010000010ff7812 */ /* 0x040fe2000786c0ff */
[----:B------:R-:W-:Y:S01]  /*dc10*/  LDGSTS.E.BYPASS.LTC128B.128 [R9+0xc400], desc[UR50][R2.64+0x300], !P2 ;  /* 0x0c40030002097fae */ /* 0x000fe2000d101d72 */
[----:B------:R-:W-:-:S03]  /*dc20*/  LOP3.LUT P2, RZ, R16, 0x80000, RZ, 0xc0, !PT ;  /* 0x0008000010ff7812 */ /* 0x000fc6000784c0ff */
[----:B------:R0:W-:Y:S01]  /*dc30*/  LDGSTS.E.BYPASS.LTC128B.128 [R9+0xe400], desc[UR50][R2.64+0x380], !P1 ;  /* 0x0e40038002097fae */ /* 0x0001e2000c901d72 */
[----:B------:R-:W-:Y:S01]  /*dc40*/  LOP3.LUT P1, RZ, R16, 0x40000, RZ, 0xc0, !PT ;  /* 0x0004000010ff7812 */ /* 0x000fe2000782c0ff */
[----:B0-----:R-:W-:-:S12]  /*dc50*/  IMAD.MOV.U32 R3, RZ, RZ, R14 ;  /* 0x000000ffff037224 */ /* 0x001fd800078e000e */
[----:B------:R-:W-:Y:S05]  /*dc60*/  WARPSYNC.COLLECTIVE R15, `(.L_x_3355) ;  /* 0x000000000f087348 */ /* 0x000fea0003c00000 */
[----:B------:R0:W1:Y:S02]  /*dc70*/  SHFL.IDX P6, R14, R13, R12, R11 ;  /* 0x0000000c0d0e7389 */ /* 0x00006400000c000b */
[----:B01----:R-:W-:Y:S01]  /*dc80*/  ENDCOLLECTIVE ;  /* 0x000000000000791b */ /* 0x003fe20003800000 */
.L_x_3355:
[----:B------:R-:W-:Y:S02]  /*dc90*/  IMAD.MOV.U32 R13, RZ, RZ, R10 ;  /* 0x000000ffff0d7224 */ /* 0x000fe400078e000a */
[----:B------:R-:W-:Y:S01]  /*dca0*/  IMAD.MOV.U32 R12, RZ, RZ, 0x2 ;  /* 0x00000002ff0c7424 */ /* 0x000fe200078e00ff */
[----:B------:R-:W-:Y:S02]  /*dcb0*/  MOV R2, R14 ;  /* 0x0000000e00027202 */ /* 0x000fe40000000f00 */
[----:B------:R-:W-:Y:S02]  /*dcc0*/  LOP3.LUT P6, RZ, R16, 0x80000000, RZ, 0xc0, !PT ;  /* 0x8000000010ff7812 */ /* 0x000fe400078cc0ff */
        /* <DEDUP_REMOVED lines=13> */
.L_x_3356:
        /* <DEDUP_REMOVED lines=15> */
[----:B------:R-:W-:Y:S02]  /*de90*/  LOP3.LUT P1, RZ, R16, 0x8000, RZ, 0xc0, !PT ;  /* 0x0000800010ff7812 */ /* 0x000fe4000782c0ff */
[----:B0-----:R-:W-:-:S11]  /*dea0*/  MOV R3, R14 ;  /* 0x0000000e00037202 */ /* 0x001fd60000000f00 */
[----:B------:R-:W-:Y:S05]  /*deb0*/  WARPSYNC.COLLECTIVE R15, `(.L_x_3357) ;  /* 0x000000000f087348 */ /* 0x000fea0003c00000 */
[----:B------:R0:W1:Y:S02]  /*dec0*/  SHFL.IDX P6, R14, R13, R12, R11 ;  /* 0x0000000c0d0e7389 */ /* 0x00006400000c000b */
[----:B01----:R-:W-:Y:S01]  /*ded0*/  ENDCOLLECTIVE ;  /* 0x000000000000791b */ /* 0x003fe20003800000 */
.L_x_3357:
[----:B------:R-:W-:Y:S01]  /*dee0*/  MOV R13, R10 ;  /* 0x0000000a000d7202 */ /* 0x000fe20000000f00 */
[----:B------:R-:W-:Y:S02]  /*def0*/  IMAD.MOV.U32 R12, RZ, RZ, 0x3 ;  /* 0x00000003ff0c7424 */ /* 0x000fe400078e00ff */
[----:B------:R-:W-:Y:S01]  /*df00*/  IMAD.MOV.U32 R2, RZ, RZ, R14 ;  /* 0x000000ffff027224 */ /* 0x000fe200078e000e */
[----:B------:R-:W-:-:S04]  /*df10*/  LOP3.LUT P6, RZ, R16, 0x40000000, RZ, 0xc0, !PT ;  /* 0x4000000010ff7812 */ /* 0x000fc800078cc0ff */
        /* <DEDUP_REMOVED lines=13> */
.L_x_3358:
[----:B------:R-:W-:Y:S01]  /*dff0*/  @!PT LDS RZ, [RZ] ;  /* 0x00000000fffff984 */ /* 0x000fe20000000800 */
[----:B------:R-:W-:Y:S01]  /*e000*/  @!PT LDS RZ, [RZ] ;  /* 0x00000000fffff984 */ /* 0x000fe20000000800 */
[----:B------:R-:W-:Y:S01]  /*e010*/  @!PT LDS RZ, [RZ] ;  /* 0x00000000fffff984 */ /* 0x000fe20000000800 */
[----:B------:R0:W-:Y:S04]  /*e020*/  LDGSTS.E.BYPASS.LTC128B.128 [R9+0x7400], desc[UR50][R2.64+0x180], !P5 ;  /* 0x0740018002097fae */ /* 0x0001e8000e901d72 */
[----:B------:R0:W-:Y:S04]  /*e030*/  LDGSTS.E.BYPASS.LTC128B.128 [R9+0x9400], desc[UR50][R2.64+0x200], !P4 ;  /* 0x0940020002097fae */ /* 0x0001e8000e101d72 */
        /* <DEDUP_REMOVED lines=8> */
.L_x_3359:
[----:B------:R-:W-:Y:S05]  /*e0c0*/  BRA `(.L_x_3360) ;  /* 0xffffffd400647947 */ /* 0x000fea000383ffff */
.L_x_3299:
[----:B0-----:R0:W1:Y:S02]  /*e0d0*/  SYNCS.PHASECHK.TRANS64.TRYWAIT P0, [R9+URZ+0x28c40], R20 ;  /* 0x028c4014090075a7 */ /* 0x001064000800017f */
[----:B-1----:R-:W-:Y:S05]  /*e0e0*/  @!P0 NANOSLEEP.SYNCS 0x989680 ;  /* 0x009896800000895d */ /* 0x002fea0003900000 */
[----:B------:R-:W1:Y:S02]  /*e0f0*/  @!P0 SYNCS.PHASECHK.TRANS64 P0, [R9+URZ+0x28c40], R20 ;  /* 0x028c4014090085a7 */ /* 0x000e64000800007f */
[----:B-1----:R-:W-:Y:S05]  /*e100*/  @!P0 BRA `(.L_x_3299) ;  /* 0xfffffffc00f08947 */ /* 0x002fea000383ffff */
[----:B------:R-:W-:Y:S05]  /*e110*/  BRA `(.L_x_3361) ;  /* 0xffffffd800987947 */ /* 0x000fea000383ffff */
.L_x_3300:
        /* <DEDUP_REMOVED lines=8> */
.L_x_3363:
[----:B------:R-:W-:Y:S05]  /*e1a0*/  BSYNC B1 ;  /* 0x0000000000017941 */ /* 0x000fea0003800000 */
.L_x_3362:
[----:B------:R-:W-:Y:S01]  /*e1b0*/  IMAD.MOV.U32 R13, RZ, RZ, R21 ;  /* 0x000000ffff0d7224 */ /* 0x000fe200078e0015 */
[----:B------:R-:W-:Y:S01]  /*e1c0*/  MOV R15, 0xffffffff ;  /* 0xffffffff000f7802 */ /* 0x000fe20000000f00 */
[----:B------:R-:W-:Y:S01]  /*e1d0*/  IMAD.MOV.U32 R12, RZ, RZ, RZ ;  /* 0x000000ffff0c7224 */ /* 0x000fe200078e00ff */
[----:B------:R-:W-:Y:S01]  /*e1e0*/  MOV R3, R14 ;  /* 0x0000000e00037202 */ /* 0x000fe20000000f00 */
[----:B------:R-:W-:Y:S01]  /*e1f0*/  IMAD.MOV.U32 R11, RZ, RZ, 0x181f ;  /* 0x0000181fff0b7424 */ /* 0x000fe200078e00ff */
[----:B------:R-:W-:-:S07]  /*e200*/  LEA R26, R6, UR39, 0x1 ;  /* 0x00000027061a7c11 */ /* 0x000fce000f8e08ff */
[----:B------:R-:W-:Y:S05]  /*e210*/  WARPSYNC.COLLECTIVE R15, `(.L_x_3364) ;  /* 0x000000000f087348 */ /* 0x000fea0003c00000 */
[----:B------:R0:W1:Y:S02]  /*e220*/  SHFL.IDX P6, R14, R13, R12, R11 ;  /* 0x0000000c0d0e7389 */ /* 0x00006400000c000b */
[----:B01----:R-:W-:Y:S01]  /*e230*/  ENDCOLLECTIVE ;  /* 0x000000000000791b */ /* 0x003fe20003800000 */
.L_x_3364:
[----:B------:R-:W-:Y:S02]  /*e240*/  IMAD.MOV.U32 R13, RZ, RZ, R28 ;  /* 0x000000ffff0d7224 */ /* 0x000fe400078e001c */
[----:B------:R-:W-:Y:S01]  /*e250*/  IMAD.MOV.U32 R12, RZ, RZ, 0x1 ;  /* 0x00000001ff0c7424 */ /* 0x000fe200078e00ff */
[----:B------:R-:W-:-:S13]  /*e260*/  IADD3 R2, P0, R14, R0, RZ ;  /* 0x000000000e027210 */ /* 0x000fda0007f1e0ff */
[----:B------:R-:W-:Y:S05]  /*e270*/  WARPSYNC.COLLECTIVE R15, `(.L_x_3365) ;  /* 0x000000000f087348 */ /* 0x000fea0003c00000 */
[----:B------:R0:W1:Y:S02]  /*e280*/  SHFL.IDX P6, R14, R13, R12, R11 ;  /* 0x0000000c0d0e7389 */ /* 0x00006400000c000b */
[----:B01----:R-:W-:Y:S01]  /*e290*/  ENDCOLLECTIVE ;  /* 0x000000000000791b */ /* 0x003fe20003800000 */
.L_x_3365:
[----:B------:R-:W-:-:S05]  /*e2a0*/  IMAD.X R3, RZ, RZ, R3, P0 ;  /* 0x000000ffff037224 */ /* 0x000fca00000e0603 */
[----:B------:R-:W-:Y:S01]  /*e2b0*/  @!PT LDS RZ, [RZ] ;  /* 0x00000000fffff984 */ /* 0x000fe20000000800 */
[----:B------:R-:W-:Y:S01]  /*e2c0*/  @!PT LDS RZ, [RZ] ;  /* 0x00000000fffff984 */ /* 0x000fe20000000800 */
[----:B------:R-:W-:Y:S01]  /*e2d0*/  @!PT LDS RZ, [RZ] ;  /* 0x00000000fffff984 */ /* 0x000fe20000000800 */
[----:B------:R0:W-:Y:S01]  /*e2e0*/  LDGSTS.E.BYPASS.LTC128B.128 [R26+0x22400], desc[UR50][R2.64], !P1 ;  /* 0x22400000021a7fae */ /* 0x0001e2000c901d72 */
[----:B------:R-:W-:Y:S01]  /*e2f0*/  IMAD.MOV.U32 R13, RZ, RZ, R21 ;  /* 0x000000ffff0d7224 */ /* 0x000fe200078e0015 */
[----:B------:R-:W-:-:S07]  /*e300*/  MOV R34, R14 ;  /* 0x0000000e00227202 */ /* 0x000fce0000000f00 */
[----:B0-----:R-:W-:Y:S05]  /*e310*/  WARPSYNC.COLLECTIVE R15, `(.L_x_3366) ;  /* 0x000000000f087348 */ /* 0x001fea0003c00000 */
[----:B------:R1:W2:Y:S02]  /*e320*/  SHFL.IDX P6, R14, R13, R12, R11 ;  /* 0x0000000c0d0e7389 */ /* 0x0002a400000c000b */
[----:B012---:R-:W-:Y:S01]  /*e330*/  ENDCOLLECTIVE ;  /* 0x000000000000791b */ /* 0x007fe20003800000 */
.L_x_3366:
[----:B------:R-:W-:Y:S01]  /*e340*/  MOV R13, R28 ;  /* 0x0000001c000d7202 */ /* 0x000fe20000000f00 */
[----:B------:R-:W-:Y:S02]  /*e350*/  IMAD.MOV.U32 R12, RZ, RZ, 0x2 ;  /* 0x00000002ff0c7424 */ /* 0x000fe400078e00ff */
[----:B------:R-:W-:-:S07]  /*e360*/  IMAD.MOV.U32 R10, RZ, RZ, R14 ;  /* 0x000000ffff0a7224 */ /* 0x000fce00078e000e */
[----:B------:R-:W-:Y:S05]  /*e370*/  WARPSYNC.COLLECTIVE R15, `(.L_x_3367) ;  /* 0x000000000f087348 */ /* 0x000fea0003c00000 */
[----:B------:R0:W1:Y:S02]  /*e380*/  SHFL.IDX P6, R14, R13, R12, R11 ;  /* 0x0000000c0d0e7389 */ /* 0x00006400000c000b */
[----:B01----:R-:W-:Y:S01]  /*e390*/  ENDCOLLECTIVE ;  /* 0x000000000000791b */ /* 0x003fe20003800000 */
.L_x_3367:
[----:B------:R-:W-:-:S05]  /*e3a0*/  IADD3 R2, P0, R10, R0, RZ ;  /* 0x000000000a027210 */ /* 0x000fca0007f1e0ff */
[----:B------:R-:W-:-:S05]  /*e3b0*/  IMAD.X R3, RZ, RZ, R34, P0 ;  /* 0x000000ffff037224 */ /* 0x000fca00000e0622 */
[----:B------:R-:W-:Y:S01]  /*e3c0*/  @!PT LDS RZ, [RZ] ;  /* 0x00000000fffff984 */ /* 0x000fe20000000800 */
[----:B------:R-:W-:Y:S01]  /*e3d0*/  @!PT LDS RZ, [RZ] ;  /* 0x00000000fffff984 */ /* 0x000fe20000000800 */
[----:B------:R-:W-:Y:S01]  /*e3e0*/  @!PT LDS RZ, [RZ] ;  /* 0x00000000fffff984 */ /* 0x000fe20000000800 */
[----:B------:R0:W-:Y:S01]  /*e3f0*/  LDGSTS.E.BYPASS.LTC128B.128 [R26+0x22c00], desc[UR50][R2.64], !P1 ;  /* 0x22c00000021a7fae */ /* 0x0001e2000c901d72 */
[----:B------:R-:W-:Y:S02]  /*e400*/  IMAD.MOV.U32 R13, RZ, RZ, R21 ;  /* 0x000000ffff0d7224 */ /* 0x000fe400078e0015 */
[----:B0-----:R-:W-:-:S07]  /*e410*/  IMAD.MOV.U32 R3, RZ, RZ, R14 ;  /* 0x000000ffff037224 */ /* 0x001fce00078e000e */
[----:B------:R-:W-:Y:S05]  /*e420*/  WARPSYNC.COLLECTIVE R15, `(.L_x_3368) ;  /* 0x000000000f087348 */ /* 0x000fea0003c00000 */
[----:B------:R0:W1:Y:S02]  /*e430*/  SHFL.IDX P6, R14, R13, R12, R11 ;  /* 0x0000000c0d0e7389 */ /* 0x00006400000c000b */
[----:B01----:R-:W-:Y:S01]  /*e440*/  ENDCOLLECTIVE ;  /* 0x000000000000791b */ /* 0x003fe20003800000 */
.L_x_3368:
[----:B------:R-:W-:Y:S02]  /*e450*/  IMAD.MOV.U32 R13, RZ, RZ, R28 ;  /* 0x000000ffff0d7224 */ /* 0x000fe400078e001c */
[----:B------:R-:W-:Y:S01]  /*e460*/  IMAD.MOV.U32 R12, RZ, RZ, 0x3 ;  /* 0x00000003ff0c7424 */ /* 0x000fe200078e00ff */
[----:B------:R-:W-:-:S07]  /*e470*/  MOV R2, R14 ;  /* 0x0000000e00027202 */ /* 0x000fce0000000f00 */
[----:B------:R-:W-:Y:S05]  /*e480*/  WARPSYNC.COLLECTIVE R15, `(.L_x_3369) ;  /* 0x000000000f087348 */ /* 0x000fea0003c00000 */
[----:B------:R0:W1:Y:S02]  /*e490*/  SHFL.IDX P6, R14, R13, R12, R11 ;  /* 0x0000000c0d0e7389 */ /* 0x00006400000c000b */
[----:B01----:R-:W-:Y:S01]  /*e4a0*/  ENDCOLLECTIVE ;  /* 0x000000000000791b */ /* 0x003fe20003800000 */
.L_x_3369:
[----:B------:R-:W-:-:S05]  /*e4b0*/  IADD3 R2, P0, R2, R0, RZ ;  /* 0x0000000002027210 */ /* 0x000fca0007f1e0ff */
        /* <DEDUP_REMOVED lines=10> */
.L_x_3370:
[----:B------:R-:W-:Y:S05]  /*e560*/  BRA `(.L_x_3371) ;  /* 0xffffffd8002c7947 */ /* 0x000fea000383ffff */
.L_x_3305:
[----:B--2---:R2:W3:Y:S02]  /*e570*/  SYNCS.PHASECHK.TRANS64.TRYWAIT P0, [R9+URZ+0x28c60], R20 ;  /* 0x028c6014090075a7 */ /* 0x0044e4000800017f */
[----:B---3--:R-:W-:Y:S05]  /*e580*/  @!P0 NANOSLEEP.SYNCS 0x989680 ;  /* 0x009896800000895d */ /* 0x008fea0003900000 */
[----:B------:R-:W3:Y:S02]  /*e590*/  @!P0 SYNCS.PHASECHK.TRANS64 P0, [R9+URZ+0x28c60], R20 ;  /* 0x028c6014090085a7 */ /* 0x000ee4000800007f */
[----:B---3--:R-:W-:Y:S05]  /*e5a0*/  @!P0 BRA `(.L_x_3305) ;  /* 0xfffffffc00f08947 */ /* 0x008fea000383ffff */
[----:B------:R-:W-:Y:S05]  /*e5b0*/  BRA `(.L_x_3372) ;  /* 0xffffffd8007c7947 */ /* 0x000fea000383ffff */
.L_x_3306:
        /* <DEDUP_REMOVED lines=8> */
.L_x_3374:
[----:B------:R-:W-:Y:S05]  /*e640*/  BSYNC B1 ;  /* 0x0000000000017941 */ /* 0x000fea0003800000 */
.L_x_3373:
[----:B------:R-:W-:Y:S01]  /*e650*/  IMAD.MOV.U32 R13, RZ, RZ, R10 ;  /* 0x000000ffff0d7224 */ /* 0x000fe200078e000a */
[----:B------:R-:W-:Y:S01]  /*e660*/  MOV R12, RZ ;  /* 0x000000ff000c7202 */ /* 0x000fe20000000f00 */
[----:B------:R-:W-:Y:S01]  /*e670*/  IMAD.MOV.U32 R11, RZ, RZ, 0x181f ;  /* 0x0000181fff0b7424 */ /* 0x000fe200078e00ff */
[----:B------:R-:W-:Y:S01]  /*e680*/  LEA R19, R19, UR39, 0x1 ;  /* 0x0000002713137c11 */ /* 0x000fe2000f8e08ff */
[----:B------:R-:W-:Y:S01]  /*e690*/  IMAD.MOV.U32 R15, RZ, RZ, -0x1 ;  /* 0xffffffffff0f7424 */ /* 0x000fe200078e00ff */
[C---:B------:R-:W-:Y:S01]  /*e6a0*/  LOP3.LUT P2, RZ, R16.reuse, 0x20, RZ, 0xc0, !PT ;  /* 0x0000002010ff7812 */ /* 0x040fe2000784c0ff */
[----:B------:R-:W-:Y:S01]  /*e6b0*/  IMAD.MOV.U32 R3, RZ, RZ, R14 ;  /* 0x000000ffff037224 */ /* 0x000fe200078e000e */
[----:B------:R-:W-:-:S13]  /*e6c0*/  LOP3.LUT P1, RZ, R16, 0x10, RZ, 0xc0, !PT ;  /* 0x0000001010ff7812 */ /* 0x000fda000782c0ff */
[----:B------:R-:W-:Y:S05]  /*e6d0*/  WARPSYNC.COLLECTIVE R15, `(.L_x_3375) ;  /* 0x000000000f087348 */ /* 0x000fea0003c00000 */
[----:B------:R0:W1:Y:S02]  /*e6e0*/  SHFL.IDX P6, R14, R13, R12, R11 ;  /* 0x0000000c0d0e7389 */ /* 0x00006400000c000b */
[----:B01----:R-:W-:Y:S01]  /*e6f0*/  ENDCOLLECTIVE ;  /* 0x000000000000791b */ /* 0x003fe20003800000 */
.L_x_3375:
[----:B------:R-:W-:Y:S02]  /*e700*/  P2R R4, PR, RZ, 0x20 ;  /* 0x00000020ff047803 */ /* 0x000fe40000000000 */
[----:B------:R-:W-:Y:S01]  /*e710*/  MOV R13, R20 ;  /* 0x00000014000d7202 */ /* 0x000fe20000000f00 */
[----:B------:R-:W-:Y:S01]  /*e720*/  IMAD.MOV.U32 R12, RZ, RZ, 0x1 ;  /* 0x00000001ff0c7424 */ /* 0x000fe200078e00ff */
[----:B------:R-:W-:Y:S02]  /*e730*/  LOP3.LUT P6, RZ, R16, 0x40, RZ, 0xc0, !PT ;  /* 0x0000004010ff7812 */ /* 0x000fe400078cc0ff */
[----:B------:R-:W-:-:S05]  /*e740*/  IADD3 R2, P0, R14, R0, RZ ;  /* 0x000000000e027210 */ /* 0x000fca0007f1e0ff */
[----:B------:R-:W-:Y:S01]  /*e750*/  IMAD.X R3, RZ, RZ, R3, P0 ;  /* 0x000000ffff037224 */ /* 0x000fe200000e0603 */
[----:B------:R-:W-:-:S05]  /*e760*/  ISETP.NE.U32.AND P0, PT, R29, RZ, PT ;  /* 0x000000ff1d00720c */ /* 0x000fca0003f05070 */
[----:B------:R-:W-:Y:S01]  /*e770*/  @!PT LDS RZ, [RZ] ;  /* 0x00000000fffff984 */ /* 0x000fe20000000800 */
[----:B------:R-:W-:Y:S01]  /*e780*/  @!PT LDS RZ, [RZ] ;  /* 0x00000000fffff984 */ /* 0x000fe20000000800 */
[----:B------:R-:W-:Y:S01]  /*e790*/  @!PT LDS RZ, [RZ] ;  /* 0x00000000fffff984 */ /* 0x000fe20000000800 */
[----:B------:R0:W-:Y:S08]  /*e7a0*/  LDGSTS.E.BYPASS.LTC128B.128 [R19+0x400], desc[UR50][R2.64], !P6 ;  /* 0x0040000002137fae */ /* 0x0001f0000f101d72 */
[----:B0-----:R-:W-:Y:S05]  /*e7b0*/  WARPSYNC.COLLECTIVE R15, `(.L_x_3376) ;  /* 0x000000000f087348 */ /* 0x001fea0003c00000 */
[----:B------:R1:W2:Y:S02]  /*e7c0*/  SHFL.IDX P6, R14, R13, R12, R11 ;  /* 0x0000000c0d0e7389 */ /* 0x0002a400000c000b */
[----:B012---:R-:W-:Y:S01]  /*e7d0*/  ENDCOLLECTIVE ;  /* 0x000000000000791b */ /* 0x007fe20003800000 */
.L_x_3376:
[----:B------:R-:W-:Y:S01]  /*e7e0*/  @!PT LDS RZ, [RZ] ;  /* 0x00000000fffff984 */ /* 0x000fe20000000800 */
[----:B------:R-:W-:Y:S01]  /*e7f0*/  @!PT LDS RZ, [RZ] ;  /* 0x00000000fffff984 */ /* 0x000fe20000000800 */
[----:B------:R-:W-:Y:S01]  /*e800*/  @!PT LDS RZ, [RZ] ;  /* 0x00000000fffff984 */ /* 0x000fe20000000800 */
[----:B------:R-:W-:Y:S04]  /*e810*/  LDGSTS.E.BYPASS.LTC128B.128 [R19+0x2400], desc[UR50][R2.64+0x80], !P2 ;  /* 0x0240008002137fae */ /* 0x000fe8000d101d72 */
[----:B------:R-:W-:Y:S01]  /*e820*/  LDGSTS.E.BYPASS.LTC128B.128 [R19+0x4400], desc[UR50][R2.64+0x100], !P1 ;  /* 0x0440010002137fae */ /* 0x000fe2000c901d72 */
[----:B------:R-:W-:-:S03]  /*e830*/  ISETP.NE.U32.AND P1, PT, R27, RZ, PT ;  /* 0x000000ff1b00720c */ /* 0x000fc60003f25070 */
[----:B------:R-:W-:Y:S01]  /*e840*/  LDGSTS.E.BYPASS.LTC128B.128 [R19+0x6400], desc[UR50][R2.64+0x180], !P5 ;  /* 0x0640018002137fae */ /* 0x000fe2000e901d72 */
[----:B------:R-:W-:Y:S01]  /*e850*/  LOP3.LUT P5, RZ, R16, 0x40, RZ, 0xc0, !PT ;  /* 0x0000004010ff7812 */ /* 0x000fe200078ac0ff */
[----:B------:R-:W-:Y:S02]  /*e860*/  IMAD.MOV.U32 R13, RZ, RZ, R10 ;  /* 0x000000ffff0d7224 */ /* 0x000fe400078e000a */
[----:B------:R-:W-:Y:S04]  /*e870*/  LDGSTS.E.BYPASS.LTC128B.128 [R19+0x8400], desc[UR50][R2.64+0x200], !P4 ;  /* 0x0840020002137fae */ /* 0x000fe8000e101d72 */
[----:B------:R-:W-:Y:S04]  /*e880*/  LDGSTS.E.BYPASS.LTC128B.128 [R19+0xa400], desc[UR50][R2.64+0x280], !P3 ;  /* 0x0a40028002137fae */ /* 0x000fe8000d901d72 */
[----:B------:R-:W-:Y:S04]  /*e890*/  LDGSTS.E.BYPASS.LTC128B.128 [R19+0xc400], desc[UR50][R2.64+0x300], P0 ;  /* 0x0c40030002137fae */ /* 0x000fe80008101d72 */
[----:B------:R0:W-:Y:S02]  /*e8a0*/  LDGSTS.E.BYPASS.LTC128B.128 [R19+0xe400], desc[UR50][R2.64+0x380], P1 ;  /* 0x0e40038002137fae */ /* 0x0001e40008901d72 */
[----:B0-----:R-:W-:-:S07]  /*e8b0*/  IMAD.MOV.U32 R3, RZ, RZ, R14 ;  /* 0x000000ffff037224 */ /* 0x001fce00078e000e */
[----:B------:R-:W-:Y:S05]  /*e8c0*/  WARPSYNC.COLLECTIVE R15, `(.L_x_3377) ;  /* 0x000000000f087348 */ /* 0x000fea0003c00000 */
[----:B------:R0:W1:Y:S02]  /*e8d0*/  SHFL.IDX P6, R14, R13, R12, R11 ;  /* 0x0000000c0d0e7389 */ /* 0x00006400000c000b */
[----:B01----:R-:W-:Y:S01]  /*e8e0*/  ENDCOLLECTIVE ;  /* 0x000000000000791b */ /* 0x003fe20003800000 */
.L_x_3377:
[----:B------:R-:W-:Y:S02]  /*e8f0*/  IMAD.MOV.U32 R13, RZ, RZ, R20 ;  /* 0x000000ffff0d7224 */ /* 0x000fe400078e0014 */
[----:B------:R-:W-:Y:S01]  /*e900*/  IMAD.MOV.U32 R12, RZ, RZ, 0x2 ;  /* 0x00000002ff0c7424 */ /* 0x000fe200078e00ff */
[----:B------:R-:W-:Y:S02]  /*e910*/  IADD3 R2, P2, R14, R0, RZ ;  /* 0x000000000e027210 */ /* 0x000fe40007f5e0ff */
[C---:B------:R-:W-:Y:S02]  /*e920*/  LOP3.LUT P6, RZ, R16.reuse, 0x10, RZ, 0xc0, !PT ;  /* 0x0000001010ff7812 */ /* 0x040fe400078cc0ff */
[----:B------:R-:W-:Y:S02]  /*e930*/  IADD3.X R3, RZ, R3, RZ, P2, !PT ;  /* 0x00000003ff037210 */ /* 0x000fe400017fe4ff */
[----:B------:R-:W-:-:S03]  /*e940*/  LOP3.LUT P2, RZ, R16, 0x20, RZ, 0xc0, !PT ;  /* 0x0000002010ff7812 */ /* 0x000fc6000784c0ff */
[----:B------:R-:W-:Y:S01]  /*e950*/  @!PT LDS RZ, [RZ] ;  /* 0x00000000fffff984 */ /* 0x000fe20000000800 */
[----:B------:R-:W-:Y:S01]  /*e960*/  @!PT LDS RZ, [RZ] ;  /* 0x00000000fffff984 */ /* 0x000fe20000000800 */
[----:B------:R-:W-:Y:S01]  /*e970*/  @!PT LDS RZ, [RZ] ;  /* 0x00000000fffff984 */ /* 0x000fe20000000800 */
[----:B------:R0:W-:Y:S01]  /*e980*/  LDGSTS.E.BYPASS.LTC128B.128 [R19+0xc00], desc[UR50][R2.64], !P5 ;  /* 0x00c0000002137fae */ /* 0x0001e2000e901d72 */
[----:B------:R-:W-:-:S04]  /*e990*/  ISETP.NE.AND P5, PT, R4, RZ, PT ;  /* 0x000000ff0400720c */ /* 0x000fc80003fa5270 */
[----:B------:R-:W-:-:S05]  /*e9a0*/  P2R R4, PR, RZ, 0x20 ;  /* 0x00000020ff047803 */ /* 0x000fca0000000000 */
[----:B------:R0:W-:Y:S04]  /*e9b0*/  LDGSTS.E.BYPASS.LTC128B.128 [R19+0x2c00], desc[UR50][R2.64+0x80], !P2 ;  /* 0x02c0008002137fae */ /* 0x0001e8000d101d72 */
[----:B------:R0:W-:Y:S02]  /*e9c0*/  LDGSTS.E.BYPASS.LTC128B.128 [R19+0x4c00], desc[UR50][R2.64+0x100], !P6 ;  /* 0x04c0010002137fae */ /* 0x0001e4000f101d72 */
[----:B0-----:R-:W-:Y:S05]  /*e9d0*/  WARPSYNC.COLLECTIVE R15, `(.L_x_3378) ;  /* 0x000000000f087348 */ /* 0x001fea0003c00000 */
[----:B------:R1:W2:Y:S02]  /*e9e0*/  SHFL.IDX P6, R14, R13, R12, R11 ;  /* 0x0000000c0d0e7389 */ /* 0x0002a400000c000b */
[----:B012---:R-:W-:Y:S01]  /*e9f0*/  ENDCOLLECTIVE ;  /* 0x000000000000791b */ /* 0x007fe20003800000 */
.L_x_3378:
[----:B------:R-:W-:Y:S01]  /*ea00*/  @!PT LDS RZ, [RZ] ;  /* 0x00000000fffff984 */ /* 0x000fe20000000800 */
[----:B------:R-:W-:Y:S01]  /*ea10*/  @!PT LDS RZ, [RZ] ;  /* 0x00000000fffff984 */ /* 0x000fe20000000800 */
[----:B------:R-:W-:Y:S01]  /*ea20*/  @!PT LDS RZ, [RZ] ;  /* 0x00000000fffff984 */ /* 0x000fe20000000800 */
[----:B------:R-:W-:Y:S01]  /*ea30*/  LDGSTS.E.BYPASS.LTC128B.128 [R19+0x6c00], desc[UR50][R2.64+0x180], !P5 ;  /* 0x06c0018002137fae */ /* 0x000fe2000e901d72 */
[----:B------:R-:W-:-:S03]  /*ea40*/  LOP3.LUT P5, RZ, R16, 0x40, RZ, 0xc0, !PT ;  /* 0x0000004010ff7812 */ /* 0x000fc600078ac0ff */
[----:B------:R-:W-:Y:S04]  /*ea50*/  LDGSTS.E.BYPASS.LTC128B.128 [R19+0x8c00], desc[UR50][R2.64+0x200], !P4 ;  /* 0x08c0020002137fae */ /* 0x000fe8000e101d72 */
[----:B------:R-:W-:Y:S01]  /*ea60*/  LDGSTS.E.BYPASS.LTC128B.128 [R19+0xac00], desc[UR50][R2.64+0x280], !P3 ;  /* 0x0ac0028002137fae */ /* 0x000fe2000d901d72 */
[----:B------:R-:W-:-:S03]  /*ea70*/  MOV R13, R10 ;  /* 0x0000000a000d7202 */ /* 0x000fc60000000f00 */
[----:B------:R-:W-:Y:S04]  /*ea80*/  LDGSTS.E.BYPASS.LTC128B.128 [R19+0xcc00], desc[UR50][R2.64+0x300], P0 ;  /* 0x0cc0030002137fae */ /* 0x000fe80008101d72 */
[----:B------:R0:W-:Y:S02]  /*ea90*/  LDGSTS.E.BYPASS.LTC128B.128 [R19+0xec00], desc[UR50][R2.64+0x380], P1 ;  /* 0x0ec0038002137fae */ /* 0x0001e40008901d72 */
[----:B0-----:R-:W-:-:S07]  /*eaa0*/  IMAD.MOV.U32 R3, RZ, RZ, R14 ;  /* 0x000000ffff037224 */ /* 0x001fce00078e000e */
[----:B------:R-:W-:Y:S05]  /*eab0*/  WARPSYNC.COLLECTIVE R15, `(.L_x_3379) ;  /* 0x000000000f087348 */ /* 0x000fea0003c00000 */
[----:B------:R0:W1:Y:S02]  /*eac0*/  SHFL.IDX P6, R14, R13, R12, R11 ;  /* 0x0000000c0d0e7389 */ /* 0x00006400000c000b */
[----:B01----:R-:W-:Y:S01]  /*ead0*/  ENDCOLLECTIVE ;  /* 0x000000000000791b */ /* 0x003fe20003800000 */
.L_x_3379:
[----:B------:R-:W-:Y:S02]  /*eae0*/  IMAD.MOV.U32 R13, RZ, RZ, R20 ;  /* 0x000000ffff0d7224 */ /* 0x000fe400078e0014 */
[----:B------:R-:W-:Y:S01]  /*eaf0*/  IMAD.MOV.U32 R12, RZ, RZ, 0x3 ;  /* 0x00000003ff0c7424 */ /* 0x000fe200078e00ff */
[----:B------:R-:W-:Y:S02]  /*eb00*/  IADD3 R2, P2, R14, R0, RZ ;  /* 0x000000000e027210 */ /* 0x000fe40007f5e0ff */
[----:B------:R-:W-:-:S03]  /*eb10*/  LOP3.LUT P6, RZ, R16, 0x10, RZ, 0xc0, !PT ;  /* 0x0000001010ff7812 */ /* 0x000fc600078cc0ff */
        /* <DEDUP_REMOVED lines=12> */
.L_x_3380:
[----:B------:R-:W-:Y:S01]  /*ebe0*/  @!PT LDS RZ, [RZ] ;  /* 0x00000000fffff984 */ /* 0x000fe20000000800 */
[----:B------:R-:W-:Y:S01]  /*ebf0*/  @!PT LDS RZ, [RZ] ;  /* 0x00000000fffff984 */ /* 0x000fe20000000800 */
[----:B------:R-:W-:Y:S01]  /*ec00*/  @!PT LDS RZ, [RZ] ;  /* 0x00000000fffff984 */ /* 0x000fe20000000800 */
[----:B------:R0:W-:Y:S04]  /*ec10*/  LDGSTS.E.BYPASS.LTC128B.128 [R19+0x7400], desc[UR50][R2.64+0x180], !P5 ;  /* 0x0740018002137fae */ /* 0x0001e8000e901d72 */
[----:B------:R0:W-:Y:S04]  /*ec20*/  LDGSTS.E.BYPASS.LTC128B.128 [R19+0x9400], desc[UR50][R2.64+0x200], !P4 ;  /* 0x0940020002137fae */ /* 0x0001e8000e101d72 */
[----:B------:R0:W-:Y:S01]  /*ec30*/  LDGSTS.E.BYPASS.LTC128B.128 [R19+0xb400], desc[UR50][R2.64+0x280], !P3 ;  /* 0x0b40028002137fae */ /* 0x0001e2000d901d72 */
[----:B------:R-:W-:-:S03]  /*ec40*/  IMAD.MOV.U32 R13, RZ, RZ, R10 ;  /* 0x000000ffff0d7224 */ /* 0x000fc600078e000a */
[----:B------:R0:W-:Y:S04]  /*ec50*/  LDGSTS.E.BYPASS.LTC128B.128 [R19+0xd400], desc[UR50][R2.64+0x300], P0 ;  /* 0x0d40030002137fae */ /* 0x0001e80008101d72 */
[----:B------:R0:W-:Y:S01]  /*ec60*/  LDGSTS.E.BYPASS.LTC128B.128 [R19+0xf400], desc[UR50][R2.64+0x380], P1 ;  /* 0x0f40038002137fae */ /* 0x0001e20008901d72 */
[----:B------:R-:W-:-:S07]  /*ec70*/  MOV R20, R14 ;  /* 0x0000000e00147202 */ /* 0x000fce0000000f00 */
[----:B0-----:R-:W-:Y:S05]  /*ec80*/  WARPSYNC.COLLECTIVE R15, `(.L_x_3381) ;  /* 0x000000000f087348 */ /* 0x001fea0003c00000 */
[----:B------:R1:W2:Y:S02]  /*ec90*/  SHFL.IDX P6, R14, R13, R12, R11 ;  /* 0x0000000c0d0e7389 */ /* 0x0002a400000c000b */
[----:B012---:R-:W-:Y:S01]  /*eca0*/  ENDCOLLECTIVE ;  /* 0x000000000000791b */ /* 0x007fe20003800000 */
.L_x_3381:
[----:B------:R-:W-:Y:S05]  /*ecb0*/  BRA `(.L_x_3382) ;  /* 0xffffffd400e87947 */ /* 0x000fea000383ffff */
.L_x_3312:
[----:B0-----:R0:W2:Y:S02]  /*ecc0*/  SYNCS.PHASECHK.TRANS64.TRYWAIT P0, [R4+URZ+0x28c20], R2 ;  /* 0x028c2002040075a7 */ /* 0x0010a4000800017f */
[----:B--2---:R-:W-:Y:S05]  /*ecd0*/  @!P0 NANOSLEEP.SYNCS 0x989680 ;  /* 0x009896800000895d */ /* 0x004fea0003900000 */
[----:B------:R-:W2:Y:S02]  /*ece0*/  @!P0 SYNCS.PHASECHK.TRANS64 P0, [R4+URZ+0x28c20], R2 ;  /* 0x028c2002040085a7 */ /* 0x000ea4000800007f */
[----:B--2---:R-:W-:Y:S05]  /*ecf0*/  @!P0 BRA `(.L_x_3312) ;  /* 0xfffffffc00f08947 */ /* 0x004fea000383ffff */
[----:B------:R-:W-:Y:S05]  /*ed00*/  BRA `(.L_x_3383) ;  /* 0xffffffd800c07947 */ /* 0x000fea000383ffff */
.L_x_3313:
        /* <DEDUP_REMOVED lines=8> */
[----:B01----:R-:W-:Y:S05]  /*ed90*/  WARPSYNC.COLLECTIVE R15, `(.L_x_3385) ;  /* 0x000000000f087348 */ /* 0x003fea0003c00000 */
[----:B------:R2:W3:Y:S02]  /*eda0*/  SHFL.IDX P6, R14, R13, R12, R11 ;  /* 0x0000000c0d0e7389 */ /* 0x0004e400000c000b */
[----:B0123--:R-:W-:Y:S01]  /*edb0*/  ENDCOLLECTIVE ;  /* 0x000000000000791b */ /* 0x00ffe20003800000 */
.L_x_3385:
[----:B------:R-:W-:Y:S05]  /*edc0*/  BSYNC B0 ;  /* 0x0000000000007941 */ /* 0x000fea0003800000 */
.L_x_3384:
[----:B------:R-:W-:Y:S05]  /*edd0*/  BRA `(.L_x_3386) ;  /* 0xffffffd800a87947 */ /* 0x000fea000383ffff */
.L_x_3316:
[----:B------:R-:W-:Y:S01]  /*ede0*/  BSSY B1, `(.L_x_3387) ;  /* 0x0000006000017945 */ /* 0x000fe20003800000 */
[----:B------:R-:W-:-:S07]  /*edf0*/  IMAD.MOV.U32 R15, RZ, RZ, -0x1 ;  /* 0xffffffffff0f7424 */ /* 0x000fce00078e00ff */
[----:B012---:R-:W-:Y:S05]  /*ee00*/  WARPSYNC.COLLECTIVE R15, `(.L_x_3388) ;  /* 0x000000000f0c7348 */ /* 0x007fea0003c00000 */
[----:B------:R-:W-:Y:S02]  /*ee10*/  ELECT P6, UR62, PT ;  /* 0x00000000003e782f */ /* 0x000fe400038c0000 */
[----:B------:R-:W-:Y:S01]  /*ee20*/  MOV R14, UR62 ;  /* 0x0000003e000e7c02 */ /* 0x000fe20008000f00 */
[----:B012---:R-:W-:Y:S10]  /*ee30*/  ENDCOLLECTIVE ;  /* 0x000000000000791b */ /* 0x007ff40003800000 */
.L_x_3388:
[----:B------:R-:W-:Y:S05]  /*ee40*/  BSYNC B1 ;  /* 0x0000000000017941 */ /* 0x000fea0003800000 */
.L_x_3387:
[----:B------:R-:W-:Y:S05]  /*ee50*/  BRA `(.L_x_3389) ;  /* 0xffffffd800a07947 */ /* 0x000fea000383ffff */
.L_x_3318:
[----:B--2---:R2:W3:Y:S02]  /*ee60*/  SYNCS.PHASECHK.TRANS64.TRYWAIT P1, [R5+URZ+0x28c40], R0 ;  /* 0x028c4000050075a7 */ /* 0x0044e4000802017f */
[----:B---3--:R-:W-:Y:S05]  /*ee70*/  @!P1 NANOSLEEP.SYNCS 0x989680 ;  /* 0x009896800000995d */ /* 0x008fea0003900000 */
[----:B------:R-:W3:Y:S02]  /*ee80*/  @!P1 SYNCS.PHASECHK.TRANS64 P1, [R5+URZ+0x28c40], R0 ;  /* 0x028c4000050095a7 */ /* 0x000ee4000802007f */
[----:B---3--:R-:W-:Y:S05]  /*ee90*/  @!P1 BRA `(.L_x_3318) ;  /* 0xfffffffc00f09947 */ /* 0x008fea000383ffff */
[----:B------:R-:W-:Y:S05]  /*eea0*/  BRA `(.L_x_3390) ;  /* 0xffffffd800c07947 */ /* 0x000fea000383ffff */
.L_x_3320:
[----:B0-----:R0:W3:Y:S02]  /*eeb0*/  SYNCS.PHASECHK.TRANS64.TRYWAIT P1, [R17+URZ+0x28c40], R2 ;  /* 0x028c4002110075a7 */ /* 0x0010e4000802017f */
[----:B---3--:R-:W-:Y:S05]  /*eec0*/  @!P1 NANOSLEEP.SYNCS 0x989680 ;  /* 0x009896800000995d */ /* 0x008fea0003900000 */
[----:B------:R-:W3:Y:S02]  /*eed0*/  @!P1 SYNCS.PHASECHK.TRANS64 P1, [R17+URZ+0x28c40], R2 ;  /* 0x028c4002110095a7 */ /* 0x000ee4000802007f */
[----:B---3--:R-:W-:Y:S05]  /*eee0*/  @!P1 BRA `(.L_x_3320) ;  /* 0xfffffffc00f09947 */ /* 0x008fea000383ffff */
[----:B------:R-:W-:Y:S05]  /*eef0*/  BRA `(.L_x_3391) ;  /* 0xffffffd800cc7947 */ /* 0x000fea000383ffff */
.L_x_3322:
[----:B---3--:R3:W4:Y:S02]  /*ef00*/  SYNCS.PHASECHK.TRANS64.TRYWAIT P1, [R5+URZ+0x28c60], R0 ;  /* 0x028c6000050075a7 */ /* 0x008724000802017f */
[----:B----4-:R-:W-:Y:S05]  /*ef10*/  @!P1 NANOSLEEP.SYNCS 0x989680 ;  /* 0x009896800000995d */ /* 0x010fea0003900000 */
[----:B------:R-:W4:Y:S02]  /*ef20*/  @!P1 SYNCS.PHASECHK.TRANS64 P1, [R5+URZ+0x28c60], R0 ;  /* 0x028c6000050095a7 */ /* 0x000f24000802007f */
[----:B----4-:R-:W-:Y:S05]  /*ef30*/  @!P1 BRA `(.L_x_3322) ;  /* 0xfffffffc00f09947 */ /* 0x010fea000383ffff */
[----:B------:R-:W-:Y:S05]  /*ef40*/  BRA `(.L_x_3392) ;  /* 0xffffffd800c87947 */ /* 0x000fea000383ffff */
.L_x_3393:
        /* <DEDUP_REMOVED lines=11> */
.L_x_15642:


//--------------------- .text._ZN7cutlass13device_kernelIN5flash11enable_sm90INS1_16FlashAttnFwdSm90INS1_25CollectiveMainloopFwdSm90ILi2EN4cute5tupleIJNS5_1CILi1EEES8_S8_EEENS6_IJNS7_ILi64EEESA_SA_EEELi512ENS_10bfloat16_tEfNS_4arch4Sm90ELb0ELb0ELb1ELb0ELb1ELb0ELb1ELb0ELb0ELb1ELb0ELb0EEENS1_21CollectiveEpilogueFwdINS6_IJSA_NS7_ILi512EEESA_EEES9_SC_SE_Li256ELb0ELb1ELb0ELb0EEENS1_29StaticPersistentTileSchedulerILb0EEEEEEEEEvNT_6ParamsE --------------------------
	.section	.text._ZN7cutlass13device_kernelIN5flash11enable_sm90INS1_16FlashAttnFwdSm90INS1_25CollectiveMainloopFwdSm90ILi2EN4cute5tupleIJNS5_1CILi1EEES8_S8_EEENS6_IJNS7_ILi64EEESA_SA_EEELi512ENS_10bfloat16_tEfNS_4arch4Sm90ELb0ELb0ELb1ELb0ELb1ELb0ELb1ELb0ELb0ELb1ELb0ELb0EEENS1_21CollectiveEpilogueFwdINS6_IJSA_NS7_ILi512EEESA_EEES9_SC_SE_Li256ELb0ELb1ELb0ELb0EEENS1_29StaticPersistentTileSchedulerILb0EEEEEEEEEvNT_6ParamsE,"ax",@progbits
	.align	128
.text._ZN7cutlass13device_kernelIN5flash11enable_sm90INS1_16FlashAttnFwdSm90INS1_25CollectiveMainloopFwdSm90ILi2EN4cute5tupleIJNS5_1CILi1EEES8_S8_EEENS6_IJNS7_ILi64EEESA_SA_EEELi512ENS_10bfloat16_tEfNS_4arch4Sm90ELb0ELb0ELb1ELb0ELb1ELb0ELb1ELb0ELb0ELb1ELb0ELb0EEENS1_21CollectiveEpilogueFwdINS6_IJSA_NS7_ILi512EEESA_EEES9_SC_SE_Li256ELb0ELb1ELb0ELb0EEENS1_29StaticPersistentTileSchedulerILb0EEEEEEEEEvNT_6ParamsE:
        .type           _ZN7cutlass13device_kernelIN5flash11enable_sm90INS1_16FlashAttnFwdSm90INS1_25CollectiveMainloopFwdSm90ILi2EN4cute5tupleIJNS5_1CILi1EEES8_S8_EEENS6_IJNS7_ILi64EEESA_SA_EEELi512ENS_10bfloat16_tEfNS_4arch4Sm90ELb0ELb0ELb1ELb0ELb1ELb0ELb1ELb0ELb0ELb1ELb0ELb0EEENS1_21CollectiveEpilogueFwdINS6_IJSA_NS7_ILi512EEESA_EEES9_SC_SE_Li256ELb0ELb1ELb0ELb0EEENS1_29StaticPersistentTileSchedulerILb0EEEEEEEEEvNT_6ParamsE,@function
        .size           _ZN7cutlass13device_kernelIN5flash11enable_sm90INS1_16FlashAttnFwdSm90INS1_25CollectiveMainloopFwdSm90ILi2EN4cute5tupleIJNS5_1CILi1EEES8_S8_EEENS6_IJNS7_ILi64EEESA_SA_EEELi512ENS_10bfloat16_tEfNS_4arch4Sm90ELb0ELb0ELb1ELb0ELb1ELb0ELb1ELb0ELb0ELb1ELb0ELb0EEENS1_21CollectiveEpilogueFwdINS6_IJSA_NS7_ILi512EEESA_EEES9_SC_SE_Li256ELb0ELb1ELb0ELb0EEENS1_29StaticPersistentTileSchedulerILb0EEEEEEEEEvNT_6ParamsE,(.L_x_15643 - _ZN7cutlass13device_kernelIN5flash11enable_sm90INS1_16FlashAttnFwdSm90INS1_25CollectiveMainloopFwdSm90ILi2EN4cute5tupleIJNS5_1CILi1EEES8_S8_EEENS6_IJNS7_ILi64EEESA_SA_EEELi512ENS_10bfloat16_tEfNS_4arch4Sm90ELb0ELb0ELb1ELb0ELb1ELb0ELb1ELb0ELb0ELb1ELb0ELb0EEENS1_21CollectiveEpilogueFwdINS6_IJSA_NS7_ILi512EEESA_EEES9_SC_SE_Li256ELb0ELb1ELb0ELb0EEENS1_29StaticPersistentTileSchedulerILb0EEEEEEEEEvNT_6ParamsE)
        .other          _ZN7cutlass13device_kernelIN5flash11enable_sm90INS1_16FlashAttnFwdSm90INS1_25CollectiveMainloopFwdSm90ILi2EN4cute5tupleIJNS5_1CILi1EEES8_S8_EEENS6_IJNS7_ILi64EEESA_SA_EEELi512ENS_10bfloat16_tEfNS_4arch4Sm90ELb0ELb0ELb1ELb0ELb1ELb0ELb1ELb0ELb0ELb1ELb0ELb0EEENS1_21CollectiveEpilogueFwdINS6_IJSA_NS7_ILi512EEESA_EEES9_SC_SE_Li256ELb0ELb1ELb0ELb0EEENS1_29StaticPersistentTileSchedulerILb0EEEEEEEEEvNT_6ParamsE,@"STO_CUDA_ENTRY STV_DEFAULT"
_ZN7cutlass13device_kernelIN5flash11enable_sm90INS1_16FlashAttnFwdSm90INS1_25CollectiveMainloopFwdSm90ILi2EN4cute5tupleIJNS5_1CILi1EEES8_S8_EEENS6_IJNS7_ILi64EEESA_SA_EEELi512ENS_10bfloat16_tEfNS_4arch4Sm90ELb0ELb0ELb1ELb0ELb1ELb0ELb1ELb0ELb0ELb1ELb0ELb0EEENS1_21CollectiveEpilogueFwdINS6_IJSA_NS7_ILi512EEESA_EEES9_SC_SE_Li256ELb0ELb1ELb0ELb0EEENS1_29StaticPersistentTileSchedulerILb0EEEEEEEEEvNT_6ParamsE:
[----:B------:R-:W0:Y:S02]  /*0000*/  LDC R1, c[0x0][0x28] ;  /* 0x00000a00ff017b82 */ /* 0x000e240000000800 */
[----:B0-----:R-:W-:Y:S01]  /*0010*/  VIADD R1, R1, 0xffffffd0 ;  /* 0xffffffd001017836 */ /* 0x001fe20000000000 */
[----:B------:R-:W0:Y:S01]  /*0020*/  S2R R5, SR_TID.X ;  /* 0x0000000000057919 */ /* 0x000e220000002100 */
[----:B------:R-:W-:Y:S01]  /*0030*/  ELECT P0, URZ, PT ;  /* 0x00000000003f782f */ /* 0x000fe20003800000 */
[----:B------:R-:W-:Y:S01]  /*0040*/  UMOV UR4, 0x80 ;  /* 0x0000008000047882 */ /* 0x000fe20000000000 */
[----:B------:R-:W-:Y:S01]  /*0050*/  UMOV UR7, 0x100 ;  /* 0x0000010000077882 */ /* 0x000fe20000000000 */
[--C-:B0-----:R-:W-:Y:S02]  /*0060*/  SHF.R.U32.HI R0, RZ, 0x5, R5.reuse ;  /* 0x00000005ff007819 */ /* 0x101fe40000011605 */
[----:B------:R-:W-:-:S03]  /*0070*/  SHF.R.U32.HI R3, RZ, 0x7, R5 ;  /* 0x00000007ff037819 */ /* 0x000fc60000011605 */
[----:B------:R-:W0:Y:S04]  /*0080*/  SHFL.IDX PT, R2, R0, RZ, 0x1f ;  /* 0x00001fff00027589 */ /* 0x000e2800000e0000 */
[----:B------:R-:W1:Y:S01]  /*0090*/  SHFL.IDX PT, R3, R3, RZ, 0x1f ;  /* 0x00001fff03037589 */ /* 0x000e6200000e0000 */
[C---:B0-----:R-:W-:Y:S02]  /*00a0*/  ISETP.NE.OR P0, PT, R2.reuse, RZ, !P0 ;  /* 0x000000ff0200720c */ /* 0x041fe40004705670 */
[----:B------:R-:W-:Y:S01]  /*00b0*/  ISETP.NE.AND P1, PT, R2, RZ, PT ;  /* 0x000000ff0200720c */ /* 0x000fe20003f25270 */
[----:B-1----:R0:W-:Y:S10]  /*00c0*/  STL [R1], R3 ;  /* 0x0000000301007387 */ /* 0x0021f40000100800 */
[----:B------:R-:W-:Y:S01]  /*00d0*/  VOTEU.ALL UP0, P0 ;  /* 0x00000000003f7886 */ /* 0x000fe20000000000 */
[----:B------:R-:W-:Y:S01]  /*00e0*/  VOTEU.ALL UP1, P0 ;  /* 0x00000000003f7886 */ /* 0x000fe20000020000 */
[----:B------:R-:W-:-:S03]  /*00f0*/  VOTEU.ALL UP2, P0 ;  /* 0x00000000003f7886 */ /* 0x000fc60000040000 */
        /* <DEDUP_REMOVED lines=10> */
[----:B------:R0:W1:Y:S01]  /*01a0*/  @!UP0 SYNCS.EXCH.64 URZ, [UR8+0x38800], UR4 ;  /* 0x03880004083f85b2 */ /* 0x0000620008000100 */
[----:B------:R0:W2:Y:S05]  /*01b0*/  @!UP1 SYNCS.EXCH.64 URZ, [UR8+0x38810], UR4 ;  /* 0x03881004083f95b2 */ /* 0x0000aa0008000100 */
[----:B------:R0:W3:Y:S02]  /*01c0*/  @!UP2 SYNCS.EXCH.64 URZ, [UR8+0x38820], UR6 ;  /* 0x03882006083fa5b2 */ /* 0x0000e40008000100 */
[----:B0-----:R-:W-:Y:S05]  /*01d0*/  @P1 BRA `(.L_x_3394) ;  /* 0x0000000000381947 */ /* 0x001fea0003800000 */
        /* <DEDUP_REMOVED lines=9> */
[----:B0-----:R0:W4:Y:S01]  /*0270*/  SYNCS.EXCH.64 URZ, [UR6+0x38830], UR4 ;  /* 0x03883004063f75b2 */ /* 0x0011220008000100 */
[----:B------:R0:W0:Y:S01]  /*0280*/  SYNCS.EXCH.64 URZ, [UR6+0x38840], UR4 ;  /* 0x03884004063f75b2 */ /* 0x0000220008000100 */
[----:B------:R0:W0:Y:S01]  /*0290*/  SYNCS.EXCH.64 URZ, [UR6+0x38838], UR4 ;  /* 0x03883804063f75b2 */ /* 0x0000220008000100 */
[----:B------:R0:W0:Y:S01]  /*02a0*/  SYNCS.EXCH.64 URZ, [UR6+0x38848], UR4 ;  /* 0x03884804063f75b2 */ /* 0x0000220008000100 */
[----:B------:R-:W-:Y:S01]  /*02b0*/  NOP ;  /* 0x0000000000007918 */ /* 0x000fe20000000000 */
.L_x_3394:
        /* <DEDUP_REMOVED lines=22> */
.L_x_3395:
        /* <DEDUP_REMOVED lines=18> */
.L_x_3396:
        /* <DEDUP_REMOVED lines=22> */
.L_x_3397:
        /* <DEDUP_REMOVED lines=22> */
.L_x_3398:
[----:B------:R-:W-:Y:S01]  /*0800*/  ISETP.NE.AND P0, PT, R3, RZ, PT ;  /* 0x000000ff0300720c */ /* 0x000fe20003f05270 */
[----:B------:R-:W-:Y:S01]  /*0810*/  IMAD.MOV.U32 R37, RZ, RZ, 0x1 ;  /* 0x00000001ff257424 */ /* 0x000fe200078e00ff */
[----:B------:R-:W-:Y:S01]  /*0820*/  NOP ;  /* 0x0000000000007918 */ /* 0x000fe20000000000 */
[----:B------:R-:W-:-:S03]  /*0830*/  ULDC.64 UR42, c[0x0][0x208] ;  /* 0x00008200002a7ab9 */ /* 0x000fc60000000a00 */
[----:B------:R-:W-:Y:S01]  /*0840*/  SEL R37, R37, 0x2, !P0 ;  /* 0x0000000225257807 */ /* 0x000fe20004000000 */
[----:B01234-:R-:W-:Y:S06]  /*0850*/  BAR.SYNC.DEFER_BLOCKING 0x0 ;  /* 0x0000000000007b1d */ /* 0x01ffec0000010000 */
[----:B------:R-:W-:Y:S05]  /*0860*/  @!P0 BRA `(.L_x_3399) ;  /* 0x000000a000d48947 */ /* 0x000fea0003800000 */
.L_x_3400:
        /* <DEDUP_REMOVED lines=17> */
[----:B------:R-:W-:Y:S01]  /*0980*/  LOP3.LUT R17, R37, 0x1, RZ, 0xfc, !PT ;  /* 0x0000000125117812 */ /* 0x000fe200078efcff */
[----:B------:R-:W-:Y:S01]  /*0990*/  IMAD.MOV.U32 R207, RZ, RZ, RZ ;  /* 0x000000ffffcf7224 */ /* 0x000fe200078e00ff */
[----:B------:R-:W-:Y:S01]  /*09a0*/  SHF.R.S32.HI R0, RZ, 0x1f, R5 ;  /* 0x0000001fff007819 */ /* 0x000fe20000011405 */
[----:B------:R-:W-:-:S03]  /*09b0*/  UMOV UR36, URZ ;  /* 0x0000003f00247c82 */ /* 0x000fc60008000000 */
[CC--:B------:R-:W-:Y:S02]  /*09c0*/  LEA.HI R4, R0.reuse, R5.reuse, RZ, 0x5 ;  /* 0x0000000500047211 */ /* 0x0c0fe400078f28ff */
[CC--:B------:R-:W-:Y:S02]  /*09d0*/  LEA.HI R2, R0.reuse, R5.reuse, RZ, 0x4 ;  /* 0x0000000500027211 */ /* 0x0c0fe400078f20ff */
[--C-:B------:R-:W-:Y:S02]  /*09e0*/  SHF.R.S32.HI R11, RZ, 0x5, R4.reuse ;  /* 0x00000005ff0b7819 */ /* 0x100fe40000011404 */
[----:B------:R-:W-:Y:S02]  /*09f0*/  SHF.R.S32.HI R6, RZ, 0x1f, R4 ;  /* 0x0000001fff067819 */ /* 0x000fe40000011404 */
[----:B------:R-:W-:Y:S02]  /*0a00*/  LEA.HI R7, R0, R5, RZ, 0x2 ;  /* 0x0000000500077211 */ /* 0x000fe400078f10ff */
[----:B------:R-:W-:-:S02]  /*0a10*/  LOP3.LUT R4, R2, 0xfffffff0, RZ, 0xc0, !PT ;  /* 0xfffffff002047812 */ /* 0x000fc400078ec0ff */
[----:B------:R-:W-:Y:S02]  /*0a20*/  SHF.R.S32.HI R9, RZ, 0x4, R2 ;  /* 0x00000004ff097819 */ /* 0x000fe40000011402 */
[----:B------:R-:W-:Y:S01]  /*0a30*/  LOP3.LUT R8, R7, 0xfffffffc, RZ, 0xc0, !PT ;  /* 0xfffffffc07087812 */ /* 0x000fe200078ec0ff */
[C---:B------:R-:W-:Y:S01]  /*0a40*/  IMAD.IADD R7, R5.reuse, 0x1, -R4 ;  /* 0x0000000105077824 */ /* 0x040fe200078e0a04 */
[CC--:B------:R-:W-:Y:S01]  /*0a50*/  LEA.HI R3, R0.reuse, R5.reuse, RZ, 0x7 ;  /* 0x0000000500037211 */ /* 0x0c0fe200078f38ff */
[----:B0-----:R-:W-:Y:S01]  /*0a60*/  ULEA UR38, UR37, UR38, 0x18 ;  /* 0x0000002625267291 */ /* 0x001fe2000f8ec03f */
[----:B------:R-:W-:Y:S01]  /*0a70*/  LEA.HI R215, R0, R5, RZ, 0x3 ;  /* 0x0000000500d77211 */ /* 0x000fe200078f18ff */
[----:B------:R-:W-:Y:S01]  /*0a80*/  IMAD.IADD R10, R5, 0x1, -R8 ;  /* 0x00000001050a7824 */ /* 0x000fe200078e0a08 */
[----:B------:R-:W-:Y:S02]  /*0a90*/  LEA.HI R6, R6, R11, RZ, 0x2 ;  /* 0x0000000b06067211 */ /* 0x000fe400078f10ff */
[----:B------:R-:W-:-:S02]  /*0aa0*/  LEA.HI R4, R2, R9, RZ, 0x1 ;  /* 0x0000000902047211 */ /* 0x000fc400078f08ff */
[----:B------:R-:W-:Y:S02]  /*0ab0*/  LOP3.LUT R0, R3, 0xffffff80, RZ, 0xc0, !PT ;  /* 0xffffff8003007812 */ /* 0x000fe400078ec0ff */
[----:B------:R-:W-:Y:S02]  /*0ac0*/  LOP3.LUT R12, R215, 0xfffffff8, RZ, 0xc0, !PT ;  /* 0xfffffff8d70c7812 */ /* 0x000fe400078ec0ff */
[----:B------:R-:W-:Y:S01]  /*0ad0*/  SHF.R.S32.HI R214, RZ, 0x7, R3 ;  /* 0x00000007ffd67819 */ /* 0x000fe20000011403 */
[C---:B------:R-:W-:Y:S01]  /*0ae0*/  IMAD.IADD R0, R5.reuse, 0x1, -R0 ;  /* 0x0000000105007824 */ /* 0x040fe200078e0a00 */
[----:B------:R-:W-:Y:S01]  /*0af0*/  LOP3.LUT R6, R6, 0x3ffffc, RZ, 0xc0, !PT ;  /* 0x003ffffc06067812 */ /* 0x000fe200078ec0ff */
[----:B------:R-:W-:Y:S01]  /*0b00*/  IMAD.IADD R213, R5, 0x1, -R12 ;  /* 0x0000000105d57824 */ /* 0x000fe200078e0a0c */
[----:B------:R-:W-:Y:S01]  /*0b10*/  LOP3.LUT R4, R4, 0x1ffffffe, RZ, 0xc0, !PT ;  /* 0x1ffffffe04047812 */ /* 0x000fe200078ec0ff */
[--C-:B------:R-:W-:Y:S01]  /*0b20*/  IMAD R5, R214, 0x100, R7.reuse ;  /* 0x00000100d6057824 */ /* 0x100fe200078e0207 */
[----:B------:R-:W-:Y:S01]  /*0b30*/  SHF.R.S32.HI R2, RZ, 0x1f, R7 ;  /* 0x0000001fff027819 */ /* 0x000fe20000011407 */
[----:B------:R-:W-:Y:S01]  /*0b40*/  IMAD.IADD R6, R11, 0x1, -R6 ;  /* 0x000000010b067824 */ /* 0x000fe200078e0a06 */
[----:B------:R-:W-:Y:S01]  /*0b50*/  LEA.HI R3, R3, R214, RZ, 0x1 ;  /* 0x000000d603037211 */ /* 0x000fe200078f08ff */
[----:B------:R-:W-:Y:S01]  /*0b60*/  IMAD.IADD R9, R9, 0x1, -R4 ;  /* 0x0000000109097824 */ /* 0x000fe200078e0a04 */
[----:B------:R-:W-:Y:S01]  /*0b70*/  LEA.HI R2, R2, R7, RZ, 0x3 ;  /* 0x0000000702027211 */ /* 0x000fe200078f18ff */
[----:B------:R-:W-:Y:S01]  /*0b80*/  IMAD R12, R6, 0x10, R5 ;  /* 0x00000010060c7824 */ /* 0x000fe200078e0205 */
[----:B------:R-:W-:Y:S01]  /*0b90*/  LEA.HI R4, R10, R10, RZ, 0x1 ;  /* 0x0000000a0a047211 */ /* 0x000fe200078f08ff */
[----:B------:R-:W-:Y:S01]  /*0ba0*/  IMAD.SHL.U32 R9, R9, 0x8, RZ ;  /* 0x0000000809097824 */ /* 0x000fe200078e00ff */
[----:B------:R-:W-:Y:S01]  /*0bb0*/  SHF.L.U32 R6, R2, 0x6, RZ ;  /* 0x0000000602067819 */ /* 0x000fe200000006ff */
[----:B------:R-:W-:Y:S01]  /*0bc0*/  IMAD.SHL.U32 R18, R213, 0x8, RZ ;  /* 0x00000008d5127824 */ /* 0x000fe200078e00ff */
[----:B------:R-:W-:Y:S01]  /*0bd0*/  LOP3.LUT R13, R4, 0x1ffffffe, RZ, 0xc0, !PT ;  /* 0x1ffffffe040d7812 */ /* 0x000fe200078ec0ff */
[----:B------:R-:W-:Y:S01]  /*0be0*/  IMAD.U32 R219, R12, 0x40, R9 ;  /* 0x000000400cdb7824 */ /* 0x000fe200078e0009 */
[----:B------:R-:W-:Y:S01]  /*0bf0*/  LOP3.LUT R4, R2, 0xfffffff8, RZ, 0xc0, !PT ;  /* 0xfffffff802047812 */ /* 0x000fe200078ec0ff */
[----:B------:R-:W-:Y:S01]  /*0c00*/  VIADD R192, R18, 0x40 ;  /* 0x0000004012c07836 */ /* 0x000fe20000000000 */
[----:B------:R-:W-:Y:S01]  /*0c10*/  LOP3.LUT R8, R6, 0x7ffffe00, RZ, 0xc0, !PT ;  /* 0x7ffffe0006087812 */ /* 0x000fe200078ec0ff */
[----:B------:R-:W-:Y:S01]  /*0c20*/  IMAD.IADD R15, R10, 0x1, -R13 ;  /* 0x000000010a0f7824 */ /* 0x000fe200078e0a0d */
[----:B------:R-:W-:Y:S01]  /*0c30*/  SHF.R.S32.HI R5, RZ, 0x1f, R0 ;  /* 0x0000001fff057819 */ /* 0x000fe20000011400 */
[----:B------:R-:W-:Y:S01]  /*0c40*/  IMAD.IADD R6, R7, 0x1, -R4 ;  /* 0x0000000107067824 */ /* 0x000fe200078e0a04 */
[----:B------:R-:W-:Y:S01]  /*0c50*/  LOP3.LUT R3, R3, 0xfffffe, RZ, 0xc0, !PT ;  /* 0x00fffffe03037812 */ /* 0x000fe200078ec0ff */
[----:B------:R-:W-:Y:S01]  /*0c60*/  IMAD R11, R11, 0x400, R8 ;  /* 0x000004000b0b7824 */ /* 0x000fe200078e0208 */
[----:B------:R-:W-:Y:S01]  /*0c70*/  LEA.HI R2, R5, R0, RZ, 0x2 ;  /* 0x0000000005027211 */ /* 0x000fe200078f10ff */
[C---:B------:R-:W-:Y:S01]  /*0c80*/  IMAD.SHL.U32 R8, R6.reuse, 0x40, RZ ;  /* 0x0000004006087824 */ /* 0x040fe200078e00ff */
[----:B------:R-:W-:Y:S01]  /*0c90*/  R2P PR, R6, 0x6 ;  /* 0x0000000606007804 */ /* 0x000fe20000000000 */
[C---:B------:R-:W-:Y:S01]  /*0ca0*/  VIADD R191, R18.reuse, 0x80 ;  /* 0x0000008012bf7836 */ /* 0x040fe20000000000 */
[--C-:B------:R-:W-:Y:S01]  /*0cb0*/  SHF.R.S32.HI R4, RZ, 0x2, R2.reuse ;  /* 0x00000002ff047819 */ /* 0x100fe20000011402 */
[----:B------:R-:W-:Y:S01]  /*0cc0*/  VIADD R190, R18, 0xc0 ;  /* 0x000000c012be7836 */ /* 0x000fe20000000000 */
[----:B------:R-:W-:Y:S01]  /*0cd0*/  LOP3.LUT R8, R8, 0x1c0, RZ, 0xc0, !PT ;  /* 0x000001c008087812 */ /* 0x000fe200078ec0ff */
[C---:B------:R-:W-:Y:S01]  /*0ce0*/  VIADD R189, R18.reuse, 0x100 ;  /* 0x0000010012bd7836 */ /* 0x040fe20000000000 */
[----:B------:R-:W-:Y:S01]  /*0cf0*/  SHF.R.S32.HI R7, RZ, 0x1f, R2 ;  /* 0x0000001fff077819 */ /* 0x000fe20000011402 */
[----:B------:R-:W-:Y:S01]  /*0d00*/  VIADD R188, R18, 0x140 ;  /* 0x0000014012bc7836 */ /* 0x000fe20000000000 */
[----:B------:R-:W-:Y:S01]  /*0d10*/  LOP3.LUT R9, R8, 0x8, R9, 0xf8, !PT ;  /* 0x0000000808097812 */ /* 0x000fe200078ef809 */
[C---:B------:R-:W-:Y:S01]  /*0d20*/  VIADD R217, R18.reuse, 0x180 ;  /* 0x0000018012d97836 */ /* 0x040fe20000000000 */
[----:B------:R-:W-:Y:S01]  /*0d30*/  SHF.R.U32.HI R8, RZ, 0x3, R8 ;  /* 0x00000003ff087819 */ /* 0x000fe20000011608 */
[----:B------:R-:W-:Y:S01]  /*0d40*/  VIADD R216, R18, 0x1c0 ;  /* 0x000001c012d87836 */ /* 0x000fe20000000000 */
[----:B------:R-:W-:Y:S01]  /*0d50*/  LEA.HI R7, R7, R4, RZ, 0x3 ;  /* 0x0000000407077211 */ /* 0x000fe200078f18ff */
[----:B------:R-:W-:Y:S01]  /*0d60*/  IMAD.IADD R3, R214, 0x1, -R3 ;  /* 0x00000001d6037824 */ /* 0x000fe200078e0a03 */
[----:B------:R-:W-:-:S02]  /*0d70*/  LOP3.LUT R8, R9, R8, RZ, 0x3c, !PT ;  /* 0x0000000809087212 */ /* 0x000fc400078e3cff */
[----:B------:R-:W-:Y:S01]  /*0d80*/  LEA.HI R5, R5, R0, RZ, 0x5 ;  /* 0x0000000005057211 */ /* 0x000fe200078f28ff */
[----:B------:R-:W-:Y:S01]  /*0d90*/  IMAD.SHL.U32 R22, R3, 0x100, RZ ;  /* 0x0000010003167824 */ /* 0x000fe200078e00ff */
[----:B------:R-:W-:Y:S01]  /*0da0*/  LOP3.LUT R7, R7, 0xfffffff8, RZ, 0xc0, !PT ;  /* 0xfffffff807077812 */ /* 0x000fe200078ec0ff */
[----:B------:R-:W-:Y:S01]  /*0db0*/  IMAD.IADD R8, R11, 0x1, R8 ;  /* 0x000000010b087824 */ /* 0x000fe200078e0208 */
[----:B------:R-:W-:Y:S02]  /*0dc0*/  LOP3.LUT R13, R2, 0x7ffffffc, RZ, 0xc0, !PT ;  /* 0x7ffffffc020d7812 */ /* 0x000fe400078ec0ff */
[----:B------:R-:W-:Y:S01]  /*0dd0*/  SHF.R.S32.HI R5, RZ, 0x5, R5 ;  /* 0x00000005ff057819 */ /* 0x000fe20000011405 */
[----:B------:R-:W-:Y:S01]  /*0de0*/  IMAD.IADD R16, R4, 0x1, -R7 ;  /* 0x0000000104107824 */ /* 0x000fe200078e0a07 */
[----:B------:R-:W-:Y:S01]  /*0df0*/  LEA R184, R8, UR38, 0x1 ;  /* 0x0000002608b87c11 */ /* 0x000fe2000f8e08ff */
[----:B------:R-:W-:Y:S01]  /*0e00*/  IMAD.IADD R13, R0, 0x1, -R13 ;  /* 0x00000001000d7824 */ /* 0x000fe200078e0a0d */
[----:B------:R-:W-:Y:S01]  /*0e10*/  SEL R185, R185, 0xffffffe0, !P1 ;  /* 0xffffffe0b9b97807 */ /* 0x000fe20004800000 */
[----:B------:R-:W-:Y:S01]  /*0e20*/  IMAD R16, R5, 0x10, R16 ;  /* 0x0000001005107824 */ /* 0x000fe200078e0210 */
[C---:B------:R-:W-:Y:S01]  /*0e30*/  IADD3 R186, R184.reuse, 0x36400, RZ ;  /* 0x00036400b8ba7810 */ /* 0x040fe20007ffe0ff */
[----:B------:R-:W-:Y:S01]  /*0e40*/  VIADD R23, R184, 0x36440 ;  /* 0x00036440b8177836 */ /* 0x000fe20000000000 */
[----:B------:R-:W-:Y:S01]  /*0e50*/  MOV R2, RZ ;  /* 0x000000ff00027202 */ /* 0x000fe20000000f00 */
[----:B------:R-:W-:Y:S01]  /*0e60*/  IMAD.SHL.U32 R19, R13, 0x2, RZ ;  /* 0x000000020d137824 */ /* 0x000fe200078e00ff */
[----:B------:R-:W-:Y:S01]  /*0e70*/  SHF.R.S32.HI R215, RZ, 0x3, R215 ;  /* 0x00000003ffd77819 */ /* 0x000fe200000114d7 */
[C---:B------:R-:W-:Y:S01]  /*0e80*/  @P2 VIADD R23, R186.reuse, 0xffffffc0 ;  /* 0xffffffc0ba172836 */ /* 0x040fe20000000000 */
[----:B------:R-:W-:Y:S01]  /*0e90*/  SHF.R.S32.HI R226, RZ, 0x1f, R192 ;  /* 0x0000001fffe27819 */ /* 0x000fe200000114c0 */
[----:B------:R-:W-:Y:S01]  /*0ea0*/  IMAD.IADD R186, R186, 0x1, R185 ;  /* 0x00000001baba7824 */ /* 0x000fe200078e02b9 */
[----:B------:R-:W-:Y:S01]  /*0eb0*/  SHF.R.S32.HI R225, RZ, 0x1f, R191 ;  /* 0x0000001fffe17819 */ /* 0x000fe200000114bf */
[----:B------:R-:W-:Y:S01]  /*0ec0*/  IMAD R218, R15, 0x8, R16 ;  /* 0x000000080fda7824 */ /* 0x000fe200078e0210 */
[----:B------:R-:W-:Y:S01]  /*0ed0*/  SHF.R.S32.HI R224, RZ, 0x1f, R190 ;  /* 0x0000001fffe07819 */ /* 0x000fe200000114be */
[----:B------:R-:W-:Y:S01]  /*0ee0*/  IMAD.IADD R185, R185, 0x1, R23 ;  /* 0x00000001b9b97824 */ /* 0x000fe200078e0217 */
[----:B------:R-:W-:-:S02]  /*0ef0*/  SHF.R.S32.HI R223, RZ, 0x1f, R189 ;  /* 0x0000001fffdf7819 */ /* 0x000fc400000114bd */
[----:B------:R-:W-:Y:S02]  /*0f00*/  SHF.R.S32.HI R222, RZ, 0x1f, R188 ;  /* 0x0000001fffde7819 */ /* 0x000fe400000114bc */
[----:B------:R-:W-:Y:S02]  /*0f10*/  SHF.R.S32.HI R221, RZ, 0x1f, R217 ;  /* 0x0000001fffdd7819 */ /* 0x000fe400000114d9 */
[----:B------:R-:W-:-:S07]  /*0f20*/  SHF.R.S32.HI R220, RZ, 0x1f, R216 ;  /* 0x0000001fffdc7819 */ /* 0x000fce00000114d8 */
.L_x_3437:
[----:B--2---:R-:W2:Y:S01]  /*0f30*/  LDL R3, [R1] ;  /* 0x0000000001037983 */ /* 0x004ea20000100800 */
[----:B0-----:R-:W0:Y:S01]  /*0f40*/  LDC R0, c[0x0][0xd44] ;  /* 0x00035100ff007b82 */ /* 0x001e220000000800 */
[----:B------:R-:W-:Y:S01]  /*0f50*/  ULDC UR4, c[0x0][0xd38] ;  /* 0x00034e0000047ab9 */ /* 0x000fe20000000800 */
[----:B------:R-:W-:Y:S01]  /*0f60*/  ULDC.64 UR6, c[0x0][0x418] ;  /* 0x0001060000067ab9 */ /* 0x000fe20000000a00 */
[----:B------:R-:W-:Y:S02]  /*0f70*/  UISETP.NE.AND UP1, UPT, UR4, 0x1, UPT ;  /* 0x000000010400788c */ /* 0x000fe4000bf25270 */
[----:B------:R-:W-:Y:S01]  /*0f80*/  UISETP.NE.U32.AND UP0, UPT, UR6, URZ, UPT ;  /* 0x0000003f0600728c */ /* 0x000fe2000bf05070 */
[----:B------:R-:W-:Y:S02]  /*0f90*/  UMOV UR40, UR39 ;  /* 0x0000002700287c82 */ /* 0x000fe40008000000 */
[----:B-1----:R-:W1:Y:S01]  /*0fa0*/  LDC R152, c[0x0][0x2f0] ;  /* 0x0000bc00ff987b82 */ /* 0x002e620000000800 */
[----:B------:R-:W-:Y:S01]  /*0fb0*/  UISETP.NE.AND.EX UP0, UPT, UR7, URZ, UPT, UP0 ;  /* 0x0000003f0700728c */ /* 0x000fe2000bf05300 */
[----:B------:R-:W-:-:S04]  /*0fc0*/  UMOV UR41, UR39 ;  /* 0x0000002700297c82 */ /* 0x000fc80008000000 */
[----:B------:R-:W-:Y:S01]  /*0fd0*/  @UP1 ULDC UR4, c[0x0][0xd3c] ;  /* 0x00034f0000041ab9 */ /* 0x000fe20000000800 */
[----:B------:R-:W-:Y:S01]  /*0fe0*/  @UP1 ULDC UR6, c[0x0][0xd40] ;  /* 0x0003500000061ab9 */ /* 0x000fe20000000800 */
[----:B------:R-:W-:-:S04]  /*0ff0*/  UIMAD.WIDE.U32 UR4, UR39, UR4, URZ ;  /* 0x00000004270472a5 */ /* 0x000fc8000f8e003f */
[----:B------:R-:W-:-:S03]  /*1000*/  @UP1 USHF.R.U32.HI UR40, URZ, UR6, UR5 ;  /* 0x000000063f281299 */ /* 0x000fc60008011605 */
[----:B------:R-:W-:Y:S01]  /*1010*/  ULDC UR4, c[0x0][0x424] ;  /* 0x0001090000047ab9 */ /* 0x000fe20000000800 */
[----:B0-----:R-:W-:Y:S01]  /*1020*/  ISETP.NE.AND P0, PT, R0, 0x1, PT ;  /* 0x000000010000780c */ /* 0x001fe20003f05270 */
[----:B------:R-:W-:Y:S01]  /*1030*/  USEL UR4, UR4, 0x1, UP0 ;  /* 0x0000000104047887 */ /* 0x000fe20008000000 */
[----:B------:R-:W-:-:S05]  /*1040*/  IMAD.U32 R187, RZ, RZ, UR40 ;  /* 0x00000028ffbb7e24 */ /* 0x000fca000f8e00ff */
[----:B-1----:R-:W-:-:S06]  /*1050*/  IMAD R152, R152, UR4, RZ ;  /* 0x0000000498987c24 */ /* 0x002fcc000f8e02ff */
[----:B---3--:R-:W0:Y:S02]  /*1060*/  @P0 LDC.64 R4, c[0x0][0xd48] ;  /* 0x00035200ff040b82 */ /* 0x008e240000000a00 */
[----:B0-----:R-:W-:-:S05]  /*1070*/  @P0 IMAD.HI.U32 R0, R4, UR40, RZ ;  /* 0x0000002804000c27 */ /* 0x001fca000f8e00ff */
[----:B------:R-:W-:Y:S02]  /*1080*/  @P0 SHF.R.U32.HI R187, RZ, R5, R0 ;  /* 0x00000005ffbb0219 */ /* 0x000fe40000011600 */
[----:B--2---:R-:W-:-:S13]  /*1090*/  ISETP.NE.AND P1, PT, R3, 0x1, PT ;  /* 0x000000010300780c */ /* 0x004fda0003f25270 */
[----:B----4-:R-:W-:Y:S05]  /*10a0*/  @!P1 BRA `(.L_x_3401) ;  /* 0x0000001400d89947 */ /* 0x010fea0003800000 */
[----:B------:R-:W0:Y:S01]  /*10b0*/  SHFL.IDX PT, R0, R214, RZ, 0x1f ;  /* 0x00001fffd6007589 */ /* 0x000e2200000e0000 */
[----:B------:R-:W-:Y:S01]  /*10c0*/  UMOV UR9, 0x40000040 ;  /* 0x4000004000097882 */ /* 0x000fe20000000000 */
[----:B------:R-:W-:Y:S01]  /*10d0*/  UMOV UR11, 0x40000040 ;  /* 0x40000040000b7882 */ /* 0x000fe20000000000 */
[----:B------:R-:W-:Y:S01]  /*10e0*/  UMOV UR13, 0x40000040 ;  /* 0x40000040000d7882 */ /* 0x000fe20000000000 */
[----:B------:R-:W-:Y:S01]  /*10f0*/  BAR.SYNC.DEFER_BLOCKING 0xe, 0x100 ;  /* 0x0384000000007b1d */ /* 0x000fe20000010000 */
[----:B------:R-:W-:-:S05]  /*1100*/  ISETP.NE.AND P1, PT, R17, 0x3, PT ;  /* 0x000000031100780c */ /* 0x000fca0003f25270 */
[----:B------:R-:W-:Y:S01]  /*1110*/  UMOV UR15, 0x40000040 ;  /* 0x40000040000f7882 */ /* 0x000fe20000000000 */
[----:B------:R-:W-:Y:S01]  /*1120*/  UMOV UR17, 0x40000040 ;  /* 0x4000004000117882 */ /* 0x000fe20000000000 */
[----:B------:R-:W-:Y:S01]  /*1130*/  UMOV UR19, 0x40000040 ;  /* 0x4000004000137882 */ /* 0x000fe20000000000 */
[----:B------:R-:W-:Y:S01]  /*1140*/  UMOV UR7, 0x40000040 ;  /* 0x4000004000077882 */ /* 0x000fe20000000000 */
[----:B0-----:R-:W-:Y:S01]  /*1150*/  R2UR UR4, R0 ;  /* 0x00000000000472ca */ /* 0x001fe200000e0000 */
[----:B------:R-:W-:-:S12]  /*1160*/  WARPGROUP.ARRIVE ;  /* 0x00000000000079c5 */ /* 0x000fd80000000000 */
[----:B------:R-:W-:-:S04]  /*1170*/  ULEA.HI UR5, UR4, UR4, URZ, 0x1 ;  /* 0x0000000404057291 */ /* 0x000fc8000f8f083f */
[----:B------:R-:W-:-:S04]  /*1180*/  ULOP3.LUT UR5, UR5, 0x1fffe, URZ, 0xc0, !UPT ;  /* 0x0001fffe05057892 */ /* 0x000fc8000f8ec03f */
[----:B------:R-:W-:Y:S02]  /*1190*/  UIADD3 UR5, UR4, -UR5, URZ ;  /* 0x8000000504057290 */ /* 0x000fe4000fffe03f */
[----:B------:R-:W-:Y:S02]  /*11a0*/  UIADD3 UR4, UR38, 0x36400, URZ ;  /* 0x0003640026047890 */ /* 0x000fe4000fffe03f */
[----:B------:R-:W-:Y:S02]  /*11b0*/  ULEA UR5, UR5, UR38, 0xf ;  /* 0x0000002605057291 */ /* 0x000fe4000f8e783f */
[----:B------:R-:W-:Y:S02]  /*11c0*/  USHF.R.U32.HI UR4, URZ, 0x4, UR4 ;  /* 0x000000043f047899 */ /* 0x000fe40008011604 */
[----:B------:R-:W-:Y:S02]  /*11d0*/  UIADD3 UR5, UR5, 0x400, URZ ;  /* 0x0000040005057890 */ /* 0x000fe4000fffe03f */
[----:B------:R-:W-:-:S02]  /*11e0*/  ULOP3.LUT UR4, UR4, 0x3fff, URZ, 0xc0, !UPT ;  /* 0x00003fff04047892 */ /* 0x000fc4000f8ec03f */
[----:B------:R-:W-:Y:S02]  /*11f0*/  USHF.R.U32.HI UR5, URZ, 0x4, UR5 ;  /* 0x000000043f057899 */ /* 0x000fe40008011605 */
[----:B------:R-:W-:Y:S02]  /*1200*/  ULOP3.LUT UR8, UR4, 0x10000, URZ, 0xfc, !UPT ;  /* 0x0001000004087892 */ /* 0x000fe4000f8efc3f */
[----:B------:R-:W-:Y:S02]  /*1210*/  ULOP3.LUT UR5, UR5, 0x3fff, URZ, 0xc0, !UPT ;  /* 0x00003fff05057892 */ /* 0x000fe4000f8ec03f */
[----:B------:R-:W-:Y:S02]  /*1220*/  UIADD3 UR12, UR8, 0x2, URZ ;  /* 0x00000002080c7890 */ /* 0x000fe4000fffe03f */
[----:B------:R-:W-:Y:S02]  /*1230*/  ULOP3.LUT UR20, UR5, 0x2000000, URZ, 0xfc, !UPT ;  /* 0x0200000005147892 */ /* 0x000fe4000f8efc3f */
[----:B------:R-:W-:-:S02]  /*1240*/  UIADD3 UR16, UR8, 0x4, URZ ;  /* 0x0000000408107890 */ /* 0x000fc4000fffe03f */
[----:B------:R-:W-:Y:S02]  /*1250*/  ULEA UR10, UR36, UR20, 0xc ;  /* 0x00000014240a7291 */ /* 0x000fe4000f8e603f */
[----:B------:R-:W-:Y:S02]  /*1260*/  UIADD3 UR4, UR8, 0x6, URZ ;  /* 0x0000000608047890 */ /* 0x000fe4000fffe03f */
[----:B------:R-:W-:Y:S02]  /*1270*/  UIADD3 UR14, UR10, 0x80, URZ ;  /* 0x000000800a0e7890 */ /* 0x000fe4000fffe03f */
[----:B------:R-:W-:Y:S02]  /*1280*/  UIADD3 UR18, UR10, 0x100, URZ ;  /* 0x000001000a127890 */ /* 0x000fe4000fffe03f */
[----:B------:R-:W-:Y:S02]  /*1290*/  UIADD3 UR6, UR10, 0x180, URZ ;  /* 0x000001800a067890 */ /* 0x000fe4000fffe03f */
[----:B------:R-:W-:Y:S01]  /*12a0*/  HGMMA.64x256x16.F32.BF16 R24, gdesc[UR8].tnspB, RZ, !UPT, gsb0 ;  /* 0x43e00000081879f0 */ /* 0x000fe2000c0018ff */
[----:B------:R-:W-:-:S02]  /*12b0*/  UMOV UR5, 0x40000040 ;  /* 0x4000004000057882 */ /* 0x000fc40000000000 */
        /* <DEDUP_REMOVED lines=16> */
.L_x_3402:
[----:B------:R-:W-:Y:S01]  /*13c0*/  ULEA UR6, UR36, UR38, 0x3 ;  /* 0x0000002624067291 */ /* 0x000fe2000f8e183f */
[----:B------:R-:W-:-:S03]  /*13d0*/  ISETP.GE.AND P0, PT, R152, 0x41, PT ;  /* 0x000000419800780c */ /* 0x000fc60003f06270 */
[----:B------:R-:W-:-:S04]  /*13e0*/  UIADD3 UR6, UR6, 0x38860, URZ ;  /* 0x0003886006067890 */ /* 0x000fc8000fffe03f */
[----:B------:R-:W-:-:S09]  /*13f0*/  UPRMT UR6, UR37, 0x654, UR6 ;  /* 0x0000065425067896 */ /* 0x000fd20008000006 */
[----:B------:R-:W-:Y:S01]  /*1400*/  SYNCS.ARRIVE.TRANS64.RED.A1T0 RZ, [UR6], RZ ;  /* 0x000000ffffff79a7 */ /* 0x000fe20008100406 */
[----:B------:R-:W-:Y:S05]  /*1410*/  @!P0 BRA `(.L_x_3403) ;  /* 0x0000000800c08947 */ /* 0x000fea0003800000 */
[----:B------:R-:W-:-:S05]  /*1420*/  VIADD R152, R152, 0x3f ;  /* 0x0000003f98987836 */ /* 0x000fca0000000000 */
[----:B------:R-:W-:-:S04]  /*1430*/  SHF.R.S32.HI R3, RZ, 0x1f, R152 ;  /* 0x0000001fff037819 */ /* 0x000fc80000011498 */
[----:B------:R-:W-:-:S04]  /*1440*/  LEA.HI R3, R3, R152, RZ, 0x6 ;  /* 0x0000009803037211 */ /* 0x000fc800078f30ff */
[----:B------:R-:W-:-:S07]  /*1450*/  LEA.HI.SX32 R3, R3, 0xfffffffe, 0x1a ;  /* 0xfffffffe03037811 */ /* 0x000fce00078fd2ff */
.L_x_3405:
[----:B------:R-:W-:Y:S01]  /*1460*/  BAR.SYNC.DEFER_BLOCKING 0xe, 0x100 ;  /* 0x0384000000007b1d */ /* 0x000fe20000010000 */
[----:B------:R-:W-:Y:S01]  /*1470*/  IMAD.U32 R5, RZ, RZ, UR36 ;  /* 0x00000024ff057e24 */ /* 0x000fe2000f8e00ff */
[----:B------:R-:W-:Y:S01]  /*1480*/  UIADD3 UR36, UR36, 0x1, URZ ;  /* 0x0000000124247890 */ /* 0x000fe2000fffe03f */
[C---:B------:R-:W-:Y:S01]  /*1490*/  ISETP.GT.AND P0, PT, R3.reuse, RZ, PT ;  /* 0x000000ff0300720c */ /* 0x040fe20003f04270 */
[----:B------:R-:W-:Y:S02]  /*14a0*/  VIADD R3, R3, 0xffffffff ;  /* 0xffffffff03037836 */ /* 0x000fe40000000000 */
[----:B------:R-:W-:Y:S01]  /*14b0*/  IMAD R0, R5, 0x40, R16 ;  /* 0x0000004005007824 */ /* 0x000fe200078e0210 */
[----:B------:R-:W-:Y:S01]  /*14c0*/  UISETP.NE.AND UP0, UPT, UR36, 0x2, UPT ;  /* 0x000000022400788c */ /* 0x000fe2000bf05270 */
[----:B------:R-:W-:Y:S01]  /*14d0*/  UMOV UR11, 0x40000040 ;  /* 0x40000040000b7882 */ /* 0x000fe20000000000 */
[----:B------:R-:W-:Y:S02]  /*14e0*/  UMOV UR15, 0x40000040 ;  /* 0x40000040000f7882 */ /* 0x000fe40000000000 */
[----:B------:R-:W-:Y:S01]  /*14f0*/  LEA R0, R0, UR38, 0x2 ;  /* 0x0000002600007c11 */ /* 0x000fe2000f8e10ff */
[----:B------:R-:W-:Y:S01]  /*1500*/  USEL UR36, UR36, URZ, UP0 ;  /* 0x0000003f24247287 */ /* 0x000fe20008000000 */
[----:B------:R-:W-:Y:S01]  /*1510*/  UMOV UR19, 0x40000040 ;  /* 0x4000004000137882 */ /* 0x000fe20000000000 */
[----:B------:R-:W-:-:S02]  /*1520*/  UMOV UR7, 0x40000040 ;  /* 0x4000004000077882 */ /* 0x000fc40000000000 */
[----:B------:R-:W-:-:S04]  /*1530*/  ULEA UR10, UR36, UR20, 0xc ;  /* 0x00000014240a7291 */ /* 0x000fc8000f8e603f */
[----:B------:R-:W-:Y:S02]  /*1540*/  UIADD3 UR14, UR10, 0x80, URZ ;  /* 0x000000800a0e7890 */ /* 0x000fe4000fffe03f */
[----:B------:R-:W-:Y:S01]  /*1550*/  UIADD3 UR18, UR10, 0x100, URZ ;  /* 0x000001000a127890 */ /* 0x000fe2000fffe03f */
[----:B------:R-:W0:Y:S01]  /*1560*/  LDS R4, [R0+0x38400] ;  /* 0x0384000000047984 */ /* 0x000e220000000800 */
[----:B------:R-:W-:-:S03]  /*1570*/  UIADD3 UR6, UR10, 0x180, URZ ;  /* 0x000001800a067890 */ /* 0x000fc6000fffe03f */
        /* <DEDUP_REMOVED lines=128> */
[----:B------:R-:W-:-:S06]  /*1d80*/  FMUL.FTZ R151, R151, R5 ;  /* 0x0000000597977220 */ /* 0x000fcc0000410000 */
[----:B------:R-:W-:-:S06]  /*1d90*/  WARPGROUP.ARRIVE ;  /* 0x00000000000079c5 */ /* 0x000fcc0000000000 */
        /* <DEDUP_REMOVED lines=12> */
[----:B------:R-:W-:Y:S01]  /*1e60*/  HGMMA.64x256x16.F32.BF16 R24, gdesc[UR4].tnspB, R24, gsb0 ;  /* 0x43e00000041879f0 */ /* 0x000fe20008001818 */
[----:B------:R-:W-:-:S06]  /*1e70*/  USEL UR6, URZ, 0x1, UP0 ;  /* 0x000000013f067887 */ /* 0x000fcc0008000000 */
[----:B------:R-:W-:Y:S01]  /*1e80*/  LOP3.LUT R2, R2, UR6, RZ, 0x3c, !PT ;  /* 0x0000000602027c12 */ /* 0x000fe2000f8e3cff */
[----:B------:R-:W-:Y:S02]  /*1e90*/  WARPGROUP.DEPBAR.LE gsb0, 0x0 ;  /* 0x00008000000079c5 */ /* 0x000fe40000010000 */
[----:B------:R-:W-:Y:S06]  /*1ea0*/  BAR.ARV 0xf, 0x100 ;  /* 0x03c4000000007b1d */ /* 0x000fec0000002000 */
[----:B------:R-:W-:Y:S05]  /*1eb0*/  @!P1 BRA `(.L_x_3404) ;  /* 0x0000000000049947 */ /* 0x000fea0003800000 */
[----:B------:R-:W-:Y:S01]  /*1ec0*/  BPT.TRAP 0x1 ;  /* 0x000000040000795c */ /* 0x000fe20000300000 */
.L_x_3404:
[----:B------:R-:W-:-:S04]  /*1ed0*/  ULEA UR6, UR36, UR38, 0x3 ;  /* 0x0000002624067291 */ /* 0x000fc8000f8e183f */
[----:B------:R-:W-:-:S04]  /*1ee0*/  UIADD3 UR6, UR6, 0x38860, URZ ;  /* 0x0003886006067890 */ /* 0x000fc8000fffe03f */
[----:B------:R-:W-:-:S09]  /*1ef0*/  UPRMT UR6, UR37, 0x654, UR6 ;  /* 0x0000065425067896 */ /* 0x000fd20008000006 */
[----:B------:R-:W-:Y:S01]  /*1f00*/  SYNCS.ARRIVE.TRANS64.RED.A1T0 RZ, [UR6], RZ ;  /* 0x000000ffffff79a7 */ /* 0x000fe20008100406 */
[----:B------:R-:W-:Y:S05]  /*1f10*/  @P0 BRA `(.L_x_3405) ;  /* 0xfffffff400500947 */ /* 0x000fea000383ffff */
.L_x_3403:
[----:B------:R-:W-:Y:S01]  /*1f20*/  BAR.SYNC.DEFER_BLOCKING 0xe, 0x100 ;  /* 0x0384000000007b1d */ /* 0x000fe20000010000 */
[----:B------:R-:W-:Y:S01]  /*1f30*/  MOV R3, UR36 ;  /* 0x0000002400037c02 */ /* 0x000fe20008000f00 */
[----:B------:R-:W-:-:S04]  /*1f40*/  UIADD3 UR36, UR36, 0x1, URZ ;  /* 0x0000000124247890 */ /* 0x000fc8000fffe03f */
[----:B------:R-:W-:Y:S01]  /*1f50*/  IMAD R0, R3, 0x40, R16 ;  /* 0x0000004003007824 */ /* 0x000fe200078e0210 */
[----:B------:R-:W-:-:S04]  /*1f60*/  UISETP.NE.AND UP0, UPT, UR36, 0x2, UPT ;  /* 0x000000022400788c */ /* 0x000fc8000bf05270 */
[----:B------:R-:W-:Y:S01]  /*1f70*/  LEA R4, R0, UR38, 0x2 ;  /* 0x0000002600047c11 */ /* 0x000fe2000f8e10ff */
[----:B------:R-:W-:Y:S02]  /*1f80*/  USEL UR4, URZ, 0x1, UP0 ;  /* 0x000000013f047887 */ /* 0x000fe40008000000 */
[----:B------:R-:W-:-:S04]  /*1f90*/  USEL UR36, UR36, URZ, UP0 ;  /* 0x0000003f24247287 */ /* 0x000fc80008000000 */
[----:B------:R-:W-:Y:S01]  /*1fa0*/  LOP3.LUT R2, R2, UR4, RZ, 0x3c, !PT ;  /* 0x0000000402027c12 */ /* 0x000fe2000f8e3cff */
        /* <DEDUP_REMOVED lines=130> */
[----:B------:R-:W-:-:S02]  /*27d0*/  IMAD.MOV.U32 R0, RZ, RZ, RZ ;  /* 0x000000ffff007224 */ /* 0x000fc400078e00ff */
[----:B------:R-:W-:Y:S01]  /*27e0*/  IMAD.MOV.U32 R3, RZ, RZ, RZ ;  /* 0x000000ffff037224 */ /* 0x000fe200078e00ff */
[----:B------:R-:W-:Y:S06]  /*27f0*/  BAR.ARV 0xf, 0x100 ;  /* 0x03c4000000007b1d */ /* 0x000fec0000002000 */
[----:B------:R-:W-:Y:S05]  /*2800*/  BRA `(.L_x_3406) ;  /* 0x0000006400307947 */ /* 0x000fea0003800000 */
.L_x_3401:
[----:B------:R-:W0:Y:S02]  /*2810*/  SHFL.IDX PT, R0, R214, RZ, 0x1f ;  /* 0x00001fffd6007589 */ /* 0x000e2400000e0000 */
[----:B0-----:R-:W-:Y:S01]  /*2820*/  R2UR UR4, R0 ;  /* 0x00000000000472ca */ /* 0x001fe200000e0000 */
[----:B------:R-:W-:-:S05]  /*2830*/  VIADD R0, R152, 0x3f ;  /* 0x0000003f98007836 */ /* 0x000fca0000000000 */
[----:B------:R-:W-:-:S04]  /*2840*/  SHF.R.S32.HI R3, RZ, 0x1f, R0 ;  /* 0x0000001fff037819 */ /* 0x000fc80000011400 */
[----:B------:R-:W-:-:S03]  /*2850*/  LEA.HI R3, R3, R0, RZ, 0x6 ;  /* 0x0000000003037211 */ /* 0x000fc600078f30ff */
[----:B------:R-:W-:Y:S01]  /*2860*/  ULEA.HI UR5, UR4, UR4, URZ, 0x1 ;  /* 0x0000000404057291 */ /* 0x000fe2000f8f083f */
[----:B------:R-:W-:-:S03]  /*2870*/  SHF.R.S32.HI R153, RZ, 0x6, R3 ;  /* 0x00000006ff997819 */ /* 0x000fc60000011403 */
        /* <DEDUP_REMOVED lines=26> */
.L_x_3407:
[----:B------:R-:W-:Y:S02]  /*2a20*/  LEA.HI R0, R207, R207, RZ, 0x1 ;  /* 0x000000cfcf007211 */ /* 0x000fe400078f08ff */
[----:B------:R-:W-:Y:S02]  /*2a30*/  ISETP.NE.AND P0, PT, R17, 0x3, PT ;  /* 0x000000031100780c */ /* 0x000fe40003f05270 */
[----:B------:R-:W-:-:S05]  /*2a40*/  LOP3.LUT R0, R0, 0xfffffffe, RZ, 0xc0, !PT ;  /* 0xfffffffe00007812 */ /* 0x000fca00078ec0ff */
[----:B------:R-:W-:-:S05]  /*2a50*/  IMAD.IADD R0, R207, 0x1, -R0 ;  /* 0x00000001cf007824 */ /* 0x000fca00078e0a00 */
[----:B------:R-:W-:-:S04]  /*2a60*/  SHF.L.U32 R4, R0, 0x1f, RZ ;  /* 0x0000001f00047819 */ /* 0x000fc800000006ff */
[----:B------:R-:W0:Y:S02]  /*2a70*/  SYNCS.PHASECHK.TRANS64.TRYWAIT P1, [UR38+0x38800], R4 ;  /* 0x03880004ff0075a7 */ /* 0x000e240008020166 */
[----:B0-----:R-:W-:Y:S05]  /*2a80*/  @!P1 BRA `(.L_x_3408) ;  /* 0x000000cc00c89947 */ /* 0x001fea0003800000 */
.L_x_3489:
[----:B------:R-:W-:Y:S05]  /*2a90*/  @!P0 BRA `(.L_x_3409) ;  /* 0x0000000000048947 */ /* 0x000fea0003800000 */
[----:B------:R-:W-:Y:S01]  /*2aa0*/  BPT.TRAP 0x1 ;  /* 0x000000040000795c */ /* 0x000fe20000300000 */
.L_x_3409:
[----:B0-----:R-:W-:Y:S01]  /*2ab0*/  IMAD.U32 R3, RZ, RZ, UR36 ;  /* 0x00000024ff037e24 */ /* 0x001fe2000f8e00ff */
[----:B------:R-:W-:-:S04]  /*2ac0*/  SHF.L.U32 R6, R2, 0x1f, RZ ;  /* 0x0000001f02067819 */ /* 0x000fc800000006ff */
[----:B------:R-:W-:-:S04]  /*2ad0*/  LEA R3, R3, UR38, 0x3 ;  /* 0x0000002603037c11 */ /* 0x000fc8000f8e18ff */
[----:B------:R0:W1:Y:S01]  /*2ae0*/  SYNCS.PHASECHK.TRANS64.TRYWAIT P1, [R3+URZ+0x38830], R6 ;  /* 0x03883006030075a7 */ /* 0x000062000802017f */
[----:B------:R-:W-:Y:S05]  /*2af0*/  @!P0 BRA `(.L_x_3410) ;  /* 0x0000000000048947 */ /* 0x000fea0003800000 */
[----:B------:R-:W-:Y:S01]  /*2b00*/  BPT.TRAP 0x1 ;  /* 0x000000040000795c */ /* 0x000fe20000300000 */
.L_x_3410:
[----:B-1----:R-:W-:Y:S05]  /*2b10*/  @P1 BRA `(.L_x_3411) ;  /* 0x0000000000081947 */ /* 0x002fea0003800000 */
[----:B------:R-:W1:Y:S02]  /*2b20*/  SYNCS.PHASECHK.TRANS64.TRYWAIT P1, [R3+URZ+0x38830], R6 ;  /* 0x03883006030075a7 */ /* 0x000e64000802017f */
[----:B-1----:R-:W-:Y:S05]  /*2b30*/  @!P1 BRA `(.L_x_3412) ;  /* 0x000000cc00b49947 */ /* 0x002fea0003800000 */
.L_x_3411:
[----:B------:R-:W-:-:S04]  /*2b40*/  UIADD3 UR4, UR38, 0x22400, URZ ;  /* 0x0002240026047890 */ /* 0x000fc8000fffe03f */
[----:B------:R-:W-:-:S04]  /*2b50*/  USHF.R.U32.HI UR4, URZ, 0x4, UR4 ;  /* 0x000000043f047899 */ /* 0x000fc80008011604 */
[----:B------:R-:W-:-:S06]  /*2b60*/  ULOP3.LUT UR4, UR4, 0x3fff, URZ, 0xc0, !UPT ;  /* 0x00003fff04047892 */ /* 0x000fcc000f8ec03f */
[----:B------:R-:W-:Y:S01]  /*2b70*/  IMAD.U32 R0, RZ, RZ, UR4 ;  /* 0x00000004ff007e24 */ /* 0x000fe2000f8e00ff */
        /* <DEDUP_REMOVED lines=11> */
[----:B------:R-:W-:Y:S01]  /*2c30*/  UMOV UR15, 0x40000040 ;  /* 0x40000040000f7882 */ /* 0x000fe20000000000 */
[----:B------:R-:W-:-:S02]  /*2c40*/  UMOV UR13, 0x40000040 ;  /* 0x40000040000d7882 */ /* 0x000fc40000000000 */
[----:B------:R-:W-:Y:S02]  /*2c50*/  ULEA UR6, UR36, UR6, 0x9 ;  /* 0x0000000624067291 */ /* 0x000fe4000f8e483f */
[----:B------:R-:W-:Y:S02]  /*2c60*/  ULOP3.LUT UR4, UR4, 0x10000, URZ, 0xfc, !UPT ;  /* 0x0001000004047892 */ /* 0x000fe4000f8efc3f */
[----:B------:R-:W-:Y:S02]  /*2c70*/  UIADD3 UR10, UR6, 0x2, URZ ;  /* 0x00000002060a7890 */ /* 0x000fe4000fffe03f */
[----:B------:R-:W-:Y:S02]  /*2c80*/  UIADD3 UR8, UR4, 0x2, URZ ;  /* 0x0000000204087890 */ /* 0x000fe4000fffe03f */
[----:B------:R-:W-:Y:S02]  /*2c90*/  UIADD3 UR14, UR6, 0x4, URZ ;  /* 0x00000004060e7890 */ /* 0x000fe4000fffe03f */
[----:B------:R-:W-:-:S02]  /*2ca0*/  UIADD3 UR12, UR4, 0x4, URZ ;  /* 0x00000004040c7890 */ /* 0x000fc4000fffe03f */
[----:B------:R-:W-:Y:S01]  /*2cb0*/  HGMMA.64x64x16.F32.BF16 R24, gdesc[UR4], RZ, !UPT, gsb0 ;  /* 0x00e00000041879f0 */ /* 0x000fe2000c0018ff */
[----:B------:R-:W-:Y:S02]  /*2cc0*/  UIADD3 UR18, UR6, 0x6, URZ ;  /* 0x0000000606127890 */ /* 0x000fe4000fffe03f */
[----:B------:R-:W-:Y:S01]  /*2cd0*/  UIADD3 UR16, UR4, 0x6, URZ ;  /* 0x0000000604107890 */ /* 0x000fe2000fffe03f */
[----:B------:R-:W-:Y:S01]  /*2ce0*/  UMOV UR19, 0x40000040 ;  /* 0x4000004000137882 */ /* 0x000fe20000000000 */
        /* <DEDUP_REMOVED lines=11> */
[----:B------:R-:W2:Y:S02]  /*2da0*/  SYNCS.PHASECHK.TRANS64.TRYWAIT P1, [UR38+0x38810], R4 ;  /* 0x03881004ff0075a7 */ /* 0x000ea40008020166 */
[----:B--2---:R-:W-:Y:S05]  /*2db0*/  @!P1 BRA `(.L_x_3413) ;  /* 0x000000cc00289947 */ /* 0x004fea0003800000 */
.L_x_3490:
[----:B------:R-:W-:Y:S05]  /*2dc0*/  @!P0 BRA `(.L_x_3414) ;  /* 0x0000000000048947 */ /* 0x000fea0003800000 */
[----:B------:R-:W-:Y:S01]  /*2dd0*/  BPT.TRAP 0x1 ;  /* 0x000000040000795c */ /* 0x000fe20000300000 */
.L_x_3414:
[----:B------:R3:W4:Y:S01]  /*2de0*/  SYNCS.PHASECHK.TRANS64.TRYWAIT P1, [R3+URZ+0x38850], R6 ;  /* 0x03885006030075a7 */ /* 0x000722000802017f */
[----:B------:R-:W-:Y:S05]  /*2df0*/  @!P0 BRA `(.L_x_3415) ;  /* 0x0000000000048947 */ /* 0x000fea0003800000 */
[----:B------:R-:W-:Y:S01]  /*2e00*/  BPT.TRAP 0x1 ;  /* 0x000000040000795c */ /* 0x000fe20000300000 */
.L_x_3415:
[----:B----4-:R-:W-:Y:S05]  /*2e10*/  @P1 BRA `(.L_x_3416) ;  /* 0x0000000000081947 */ /* 0x010fea0003800000 */
[----:B------:R-:W4:Y:S02]  /*2e20*/  SYNCS.PHASECHK.TRANS64.TRYWAIT P1, [R3+URZ+0x38850], R6 ;  /* 0x03885006030075a7 */ /* 0x000f24000802017f */
[----:B----4-:R-:W-:Y:S05]  /*2e30*/  @!P1 BRA `(.L_x_3417) ;  /* 0x000000cc00209947 */ /* 0x010fea0003800000 */
.L_x_3416:
[----:B------:R-:W-:Y:S01]  /*2e40*/  UIADD3 UR4, UR38, 0x400, URZ ;  /* 0x0000040026047890 */ /* 0x000fe2000fffe03f */
[----:B------:R-:W-:Y:S01]  /*2e50*/  WARPGROUP.ARRIVE ;  /* 0x00000000000079c5 */ /* 0x000fe20000000000 */
[----:B------:R-:W-:-:S05]  /*2e60*/  UIADD3 UR5, UR38, 0x26400, URZ ;  /* 0x0002640026057890 */ /* 0x000fca000fffe03f */
[----:B--2---:R-:W2:Y:S01]  /*2e70*/  S2R R4, SR_TID.X ;  /* 0x0000000000047919 */ /* 0x004ea20000002100 */
[----:B------:R-:W-:Y:S02]  /*2e80*/  USHF.R.U32.HI UR4, URZ, 0x4, UR4 ;  /* 0x000000043f047899 */ /* 0x000fe40008011604 */
[----:B------:R-:W-:Y:S02]  /*2e90*/  USHF.R.U32.HI UR5, URZ, 0x4, UR5 ;  /* 0x000000043f057899 */ /* 0x000fe40008011605 */
[----:B------:R-:W-:Y:S02]  /*2ea0*/  ULOP3.LUT UR4, UR4, 0x3fff, URZ, 0xc0, !UPT ;  /* 0x00003fff04047892 */ /* 0x000fe4000f8ec03f */
[----:B------:R-:W-:Y:S02]  /*2eb0*/  ULOP3.LUT UR5, UR5, 0x3fff, URZ, 0xc0, !UPT ;  /* 0x00003fff05057892 */ /* 0x000fe4000f8ec03f */
[----:B------:R-:W-:Y:S02]  /*2ec0*/  ULOP3.LUT UR4, UR4, 0x10000, URZ, 0xfc, !UPT ;  /* 0x0001000004047892 */ /* 0x000fe4000f8efc3f */
[----:B------:R-:W-:-:S02]  /*2ed0*/  ULOP3.LUT UR6, UR5, 0x10000, URZ, 0xfc, !UPT ;  /* 0x0001000005067892 */ /* 0x000fc4000f8efc3f */
[----:B------:R-:W-:Y:S01]  /*2ee0*/  ULEA UR5, UR36, UR4, 0xc ;  /* 0x0000000424057291 */ /* 0x000fe2000f8e603f */
[----:B------:R-:W-:Y:S01]  /*2ef0*/  UMOV UR21, 0x40000040 ;  /* 0x4000004000157882 */ /* 0x000fe20000000000 */
[----:B------:R-:W-:Y:S01]  /*2f00*/  UMOV UR23, 0x40000040 ;  /* 0x4000004000177882 */ /* 0x000fe20000000000 */
[----:B------:R-:W-:Y:S02]  /*2f10*/  UIADD3 UR14, UR6, 0x800, URZ ;  /* 0x00000800060e7890 */ /* 0x000fe4000fffe03f */
[----:B------:R-:W-:Y:S02]  /*2f20*/  UMOV UR20, UR6 ;  /* 0x0000000600147c82 */ /* 0x000fe40008000000 */
[----:B------:R-:W-:Y:S01]  /*2f30*/  UMOV UR22, UR5 ;  /* 0x0000000500167c82 */ /* 0x000fe20008000000 */
[----:B------:R-:W-:Y:S01]  /*2f40*/  UIADD3 UR15, UR5, 0x800, URZ ;  /* 0x00000800050f7890 */ /* 0x000fe2000fffe03f */
[----:B------:R-:W-:Y:S01]  /*2f50*/  HGMMA.64x64x16.F32.BF16 R24, gdesc[UR20], R24, gsb0 ;  /* 0x00e00000141879f0 */ /* 0x000fe20008001818 */
[----:B------:R-:W-:-:S02]  /*2f60*/  UIADD3 UR20, UR6, 0x2, URZ ;  /* 0x0000000206147890 */ /* 0x000fc4000fffe03f */
[----:B------:R-:W-:Y:S01]  /*2f70*/  UIADD3 UR22, UR5, 0x2, URZ ;  /* 0x0000000205167890 */ /* 0x000fe2000fffe03f */
[----:B------:R-:W-:Y:S01]  /*2f80*/  UMOV UR21, 0x40000040 ;  /* 0x4000004000157882 */ /* 0x000fe20000000000 */
[----:B------:R-:W-:Y:S01]  /*2f90*/  UMOV UR23, 0x40000040 ;  /* 0x4000004000177882 */ /* 0x000fe20000000000 */
[----:B--2---:R-:W-:-:S06]  /*2fa0*/  SHF.R.U32.HI R4, RZ, 0x7, R4 ;  /* 0x00000007ff047819 */ /* 0x004fcc0000011604 */
[----:B------:R-:W2:Y:S02]  /*2fb0*/  SHFL.IDX PT, R4, R4, RZ, 0x1f ;  /* 0x00001fff04047589 */ /* 0x000ea400000e0000 */
[----:B--2---:R-:W-:-:S13]  /*2fc0*/  R2UR UR7, R4 ;  /* 0x00000000040772ca */ /* 0x004fda00000e0000 */
[----:B------:R-:W-:-:S03]  /*2fd0*/  UISETP.GT.AND UP0, UPT, UR7, 0x7f, UPT ;  /* 0x0000007f0700788c */ /* 0x000fc6000bf04270 */
[----:B------:R-:W-:Y:S01]  /*2fe0*/  UMOV UR7, 0x4 ;  /* 0x0000000400077882 */ /* 0x000fe20000000000 */
[----:B------:R-:W-:Y:S02]  /*2ff0*/  USEL UR11, URZ, 0x2, !UP0 ;  /* 0x000000023f0b7887 */ /* 0x000fe4000c000000 */
[----:B------:R-:W-:Y:S02]  /*3000*/  USEL UR10, UR7, 0x2, UP0 ;  /* 0x00000002070a7887 */ /* 0x000fe40008000000 */
[----:B------:R-:W-:Y:S01]  /*3010*/  USEL UR7, UR7, 0x6, !UP0 ;  /* 0x0000000607077887 */ /* 0x000fe2000c000000 */
[----:B------:R-:W-:Y:S02]  /*3020*/  WARPGROUP.DEPBAR.LE gsb0, 0x0 ;  /* 0x00008000000079c5 */ /* 0x000fe40000010000 */
[----:B------:R-:W-:-:S06]  /*3030*/  WARPGROUP.ARRIVE ;  /* 0x00000000000079c5 */ /* 0x000fcc0000000000 */
[----:B------:R-:W-:Y:S01]  /*3040*/  HGMMA.64x64x16.F32.BF16 R24, gdesc[UR20], R24, gsb0 ;  /* 0x00e00000141879f0 */ /* 0x000fe20008001818 */
[----:B------:R-:W-:Y:S02]  /*3050*/  UIADD3 UR20, UR6, 0x4, URZ ;  /* 0x0000000406147890 */ /* 0x000fe4000fffe03f */
[----:B------:R-:W-:Y:S01]  /*3060*/  UIADD3 UR22, UR5, 0x4, URZ ;  /* 0x0000000405167890 */ /* 0x000fe2000fffe03f */
[----:B------:R-:W-:Y:S01]  /*3070*/  UMOV UR21, 0x40000040 ;  /* 0x4000004000157882 */ /* 0x000fe20000000000 */
[----:B------:R-:W-:Y:S01]  /*3080*/  UMOV UR23, 0x40000040 ;  /* 0x4000004000177882 */ /* 0x000fe20000000000 */
        /* <DEDUP_REMOVED lines=94> */
[----:B------:R-:W-:Y:S02]  /*3670*/  UIADD3 UR20, UR11, UR14, URZ ;  /* 0x0000000e0b147290 */ /* 0x000fe4000fffe03f */
[----:B------:R-:W-:Y:S01]  /*3680*/  UIADD3 UR22, UR11, UR15, URZ ;  /* 0x0000000f0b167290 */ /* 0x000fe2000fffe03f */
        /* <DEDUP_REMOVED lines=16> */
[----:B------:R-:W-:Y:S01]  /*3790*/  UMOV UR14, 0x28 ;  /* 0x00000028000e7882 */ /* 0x000fe20000000000 */
[----:B------:R-:W-:Y:S01]  /*37a0*/  UMOV UR15, 0xa00 ;  /* 0x00000a00000f7882 */ /* 0x000fe20000000000 */
[----:B------:R-:W-:Y:S02]  /*37b0*/  USEL UR14, UR14, 0x26, UP0 ;  /* 0x000000260e0e7887 */ /* 0x000fe40008000000 */
[----:B------:R-:W-:-:S02]  /*37c0*/  USEL UR15, UR15, 0x980, UP0 ;  /* 0x000009800f0f7887 */ /* 0x000fc40008000000 */
[----:B------:R-:W-:Y:S02]  /*37d0*/  ULOP3.LUT UR14, UR14, 0x6, URZ, 0xc0, !UPT ;  /* 0x000000060e0e7892 */ /* 0x000fe4000f8ec03f */
[----:B------:R-:W-:Y:S01]  /*37e0*/  ULOP3.LUT UR15, UR15, 0xa00, URZ, 0xc0, !UPT ;  /* 0x00000a000f0f7892 */ /* 0x000fe2000f8ec03f */
[----:B------:R-:W-:Y:S02]  /*37f0*/  WARPGROUP.DEPBAR.LE gsb0, 0x0 ;  /* 0x00008000000079c5 */ /* 0x000fe40000010000 */
[----:B------:R-:W-:-:S06]  /*3800*/  WARPGROUP.ARRIVE ;  /* 0x00000000000079c5 */ /* 0x000fcc0000000000 */
[----:B------:R-:W-:Y:S01]  /*3810*/  HGMMA.64x64x16.F32.BF16 R24, gdesc[UR20], R24, gsb0 ;  /* 0x00e00000141879f0 */ /* 0x000fe20008001818 */
[----:B------:R-:W-:Y:S02]  /*3820*/  UIADD3 UR20, UR14, UR15, UR6 ;  /* 0x0000000f0e147290 */ /* 0x000fe4000fffe006 */
[----:B------:R-:W-:Y:S01]  /*3830*/  UIADD3 UR22, UR14, UR15, UR5 ;  /* 0x0000000f0e167290 */ /* 0x000fe2000fffe005 */
[----:B------:R-:W-:Y:S01]  /*3840*/  UMOV UR21, 0x40000040 ;  /* 0x4000004000157882 */ /* 0x000fe20000000000 */
[----:B------:R-:W-:Y:S01]  /*3850*/  UMOV UR23, 0x40000040 ;  /* 0x4000004000177882 */ /* 0x000fe20000000000 */
[----:B------:R-:W-:Y:S02]  /*3860*/  UIADD3 UR14, UR6, 0xa00, URZ ;  /* 0x00000a00060e7890 */ /* 0x000fe4000fffe03f */
[----:B------:R-:W-:Y:S01]  /*3870*/  UIADD3 UR15, UR5, 0xa00, URZ ;  /* 0x00000a00050f7890 */ /* 0x000fe2000fffe03f */
        /* <DEDUP_REMOVED lines=86> */
[----:B------:R-:W-:Y:S02]  /*3de0*/  UMOV UR10, 0x1000 ;  /* 0x00001000000a7882 */ /* 0x000fe40000000000 */
[----:B------:R-:W-:-:S04]  /*3df0*/  USEL UR10, UR10, 0xf80, UP0 ;  /* 0x00000f800a0a7887 */ /* 0x000fc80008000000 */
[----:B------:R-:W-:Y:S01]  /*3e00*/  ULOP3.LUT UR10, UR10, 0x1e00, URZ, 0xc0, !UPT ;  /* 0x00001e000a0a7892 */ /* 0x000fe2000f8ec03f */
        /* <DEDUP_REMOVED lines=17> */
[----:B------:R-:W-:Y:S02]  /*3f20*/  WARPGROUP.DEPBAR.LE gsb0, 0x0 ;  /* 0x00008000000079c5 */ /* 0x000fe40000010000 */
[----:B------:R-:W-:-:S06]  /*3f30*/  WARPGROUP.ARRIVE ;  /* 0x00000000000079c5 */ /* 0x000fcc0000000000 */
[----:B------:R-:W-:Y:S03]  /*3f40*/  HGMMA.64x64x16.F32.BF16 R24, gdesc[UR20], R24, gsb0 ;  /* 0x00e00000141879f0 */ /* 0x000fe60008001818 */
[----:B------:R-:W-:Y:S02]  /*3f50*/  WARPGROUP.DEPBAR.LE gsb0, 0x0 ;  /* 0x00008000000079c5 */ /* 0x000fe40000010000 */
[----:B------:R-:W-:Y:S05]  /*3f60*/  @!P0 BRA `(.L_x_3418) ;  /* 0x0000000000048947 */ /* 0x000fea0003800000 */
[----:B------:R-:W-:Y:S01]  /*3f70*/  BPT.TRAP 0x1 ;  /* 0x000000040000795c */ /* 0x000fe20000300000 */
.L_x_3418:
[----:B------:R-:W-:Y:S01]  /*3f80*/  ULDC UR5, c[0x0][0xad0] ;  /* 0x0002b40000057ab9 */ /* 0x000fe20000000800 */
[----:B------:R-:W-:Y:S02]  /*3f90*/  IMAD R4, R153, -0x40, R152 ;  /* 0xffffffc099047824 */ /* 0x000fe400078e0298 */
[----:B------:R-:W-:Y:S01]  /*3fa0*/  FMUL.FTZ R24, R24, UR5 ;  /* 0x0000000518187c20 */ /* 0x000fe20008410000 */
[----:B------:R-:W-:Y:S01]  /*3fb0*/  FMUL.FTZ R25, R25, UR5 ;  /* 0x0000000519197c20 */ /* 0x000fe20008410000 */
[----:B------:R-:W-:Y:S01]  /*3fc0*/  FMUL.FTZ R28, R28, UR5 ;  /* 0x000000051c1c7c20 */ /* 0x000fe20008410000 */
[----:B------:R-:W-:Y:S01]  /*3fd0*/  FMUL.FTZ R29, R29, UR5 ;  /* 0x000000051d1d7c20 */ /* 0x000fe20008410000 */
[----:B------:R-:W-:Y:S01]  /*3fe0*/  FMUL.FTZ R32, R32, UR5 ;  /* 0x0000000520207c20 */ /* 0x000fe20008410000 */
[----:B------:R-:W-:Y:S01]  /*3ff0*/  FMUL.FTZ R26, R26, UR5 ;  /* 0x000000051a1a7c20 */ /* 0x000fe20008410000 */
[----:B------:R-:W2:Y:S01]  /*4000*/  MUFU.TANH R24, R24 ;  /* 0x0000001800187308 */ /* 0x000ea20000002400 */
[----:B------:R-:W-:Y:S01]  /*4010*/  IADD3 R4, -R19, 0x40, R4 ;  /* 0x0000004013047810 */ /* 0x000fe20007ffe104 */
[----:B------:R-:W-:Y:S01]  /*4020*/  FMUL.FTZ R33, R33, UR5 ;  /* 0x0000000521217c20 */ /* 0x000fe20008410000 */
[----:B------:R-:W-:Y:S01]  /*4030*/  FMUL.FTZ R27, R27, UR5 ;  /* 0x000000051b1b7c20 */ /* 0x000fe20008410000 */
[----:B------:R-:W-:Y:S01]  /*4040*/  FMUL.FTZ R36, R36, UR5 ;  /* 0x0000000524247c20 */ /* 0x000fe20008410000 */
[----:B------:R-:W-:Y:S01]  /*4050*/  ISETP.GT.AND P5, PT, R4, RZ, PT ;  /* 0x000000ff0400720c */ /* 0x000fe20003fa4270 */
[----:B------:R-:W-:Y:S01]  /*4060*/  FMUL.FTZ R30, R30, UR5 ;  /* 0x000000051e1e7c20 */ /* 0x000fe20008410000 */
[C---:B------:R-:W-:Y:S01]  /*4070*/  ISETP.GT.AND P4, PT, R4.reuse, 0x1, PT ;  /* 0x000000010400780c */ /* 0x040fe20003f84270 */
[----:B------:R-:W5:Y:S01]  /*4080*/  MUFU.TANH R25, R25 ;  /* 0x0000001900197308 */ /* 0x000f620000002400 */
[C---:B------:R-:W-:Y:S01]  /*4090*/  ISETP.GT.AND P3, PT, R4.reuse, 0x8, PT ;  /* 0x000000080400780c */ /* 0x040fe20003f64270 */
[----:B------:R-:W-:Y:S01]  /*40a0*/  FMUL.FTZ R37, R37, UR5 ;  /* 0x0000000525257c20 */ /* 0x000fe20008410000 */
[----:B------:R-:W-:Y:S01]  /*40b0*/  FMUL.FTZ R31, R31, UR5 ;  /* 0x000000051f1f7c20 */ /* 0x000fe20008410000 */
[----:B------:R-:W-:Y:S01]  /*40c0*/  ISETP.GT.AND P2, PT, R4, 0x9, PT ;  /* 0x000000090400780c */ /* 0x000fe20003f44270 */
[----:B------:R-:W-:Y:S01]  /*40d0*/  FMUL.FTZ R40, R40, UR5 ;  /* 0x0000000528287c20 */ /* 0x000fe20008410000 */
[----:B------:R-:W-:Y:S01]  /*40e0*/  FMUL.FTZ R34, R34, UR5 ;  /* 0x0000000522227c20 */ /* 0x000fe20008410000 */
[----:B------:R-:W-:Y:S01]  /*40f0*/  ISETP.GT.AND P1, PT, R4, 0x10, PT ;  /* 0x000000100400780c */ /* 0x000fe20003f24270 */
[----:B------:R-:W0:Y:S01]  /*4100*/  MUFU.TANH R28, R28 ;  /* 0x0000001c001c7308 */ /* 0x000e220000002400 */
        /* <DEDUP_REMOVED lines=8> */
[----:B-----5:R-:W-:Y:S01]  /*4190*/  FSEL R25, R25, -INF , P4 ;  /* 0xff80000019197808 */ /* 0x020fe20002000000 */
[----:B------:R-:W-:Y:S01]  /*41a0*/  FMUL.FTZ R39, R39, UR5 ;  /* 0x0000000527277c20 */ /* 0x000fe20008410000 */
[----:B------:R-:W-:Y:S01]  /*41b0*/  FMUL.FTZ R48, R48, UR5 ;  /* 0x0000000530307c20 */ /* 0x000fe20008410000 */
[----:B------:R-:W-:Y:S01]  /*41c0*/  FMUL.FTZ R42, R42, UR5 ;  /* 0x000000052a2a7c20 */ /* 0x000fe20008410000 */
[----:B------:R-:W-:Y:S01]  /*41d0*/  FMNMX.FTZ R5, R24, R25, !PT ;  /* 0x0000001918057209 */ /* 0x000fe20007810000 */
[----:B------:R-:W-:Y:S01]  /*41e0*/  FMUL.FTZ R49, R49, UR5 ;  /* 0x0000000531317c20 */ /* 0x000fe20008410000 */
[----:B------:R-:W-:Y:S01]  /*41f0*/  FMUL.FTZ R43, R43, UR5 ;  /* 0x000000052b2b7c20 */ /* 0x000fe20008410000 */
[----:B------:R-:W5:Y:S01]  /*4200*/  MUFU.TANH R32, R32 ;  /* 0x0000002000207308 */ /* 0x000f620000002400 */
[----:B0-----:R-:W-:Y:S01]  /*4210*/  FSEL R28, R28, -INF , P3 ;  /* 0xff8000001c1c7808 */ /* 0x001fe20001800000 */
        /* <DEDUP_REMOVED lines=10> */
[----:B------:R-:W-:Y:S01]  /*42c0*/  ULDC UR7, c[0x0][0xa80] ;  /* 0x0002a00000077ab9 */ /* 0x000fe20000000800 */
[----:B------:R-:W-:Y:S01]  /*42d0*/  FMNMX.FTZ R5, R10, R5, !PT ;  /* 0x000000050a057209 */ /* 0x000fe20007810000 */
[----:B------:R-:W-:Y:S01]  /*42e0*/  FMUL.FTZ R55, R55, UR5 ;  /* 0x0000000537377c20 */ /* 0x000fe20008410000 */
[----:B------:R-:W-:Y:S01]  /*42f0*/  ULOP3.LUT UR5, UR44, 0x2000000, URZ, 0xfc, !UPT ;  /* 0x020000002c057892 */ /* 0x000fe2000f8efc3f */
[----:B------:R-:W2:Y:S01]  /*4300*/  MUFU.TANH R33, R33 ;  /* 0x0000002100217308 */ /* 0x000ea20000002400 */
[----:B-----5:R-:W-:Y:S01]  /*4310*/  FSEL R12, R32, -INF , P1 ;  /* 0xff800000200c7808 */ /* 0x020fe20000800000 */
[----:B------:R-:W-:Y:S01]  /*4320*/  UMOV UR11, 0x40000040 ;  /* 0x40000040000b7882 */ /* 0x000fe20000000000 */
[----:B------:R-:W-:-:S02]  /*4330*/  ULEA UR10, UR36, UR5, 0xc ;  /* 0x00000005240a7291 */ /* 0x000fc4000f8e603f */
[----:B------:R-:W-:Y:S01]  /*4340*/  FMNMX.FTZ R5, R12, R5, !PT ;  /* 0x000000050c057209 */ /* 0x000fe20007810000 */
[----:B------:R-:W-:Y:S01]  /*4350*/  UMOV UR15, 0x40000040 ;  /* 0x40000040000f7882 */ /* 0x000fe20000000000 */
[----:B------:R-:W-:Y:S01]  /*4360*/  UIADD3 UR14, UR10, 0x80, URZ ;  /* 0x000000800a0e7890 */ /* 0x000fe2000fffe03f */
[----:B------:R-:W5:Y:S01]  /*4370*/  MUFU.TANH R27, R27 ;  /* 0x0000001b001b7308 */ /* 0x000f620000002400 */
[----:B0-----:R-:W-:Y:S02]  /*4380*/  FSEL R26, R26, -INF , P5 ;  /* 0xff8000001a1a7808 */ /* 0x001fe40002800000 */
[----:B------:R-:W-:-:S05]  /*4390*/  ISETP.GT.AND P5, PT, R4, 0x18, PT ;  /* 0x000000180400780c */ /* 0x000fca0003fa4270 */
[----:B------:R-:W0:Y:S01]  /*43a0*/  MUFU.TANH R36, R36 ;  /* 0x0000002400247308 */ /* 0x000e220000002400 */
[----:B--2---:R-:W-:-:S04]  /*43b0*/  FSEL R14, R33, -INF , P6 ;  /* 0xff800000210e7808 */ /* 0x004fc80003000000 */
[----:B------:R-:W-:-:S03]  /*43c0*/  FMNMX.FTZ R5, R14, R5, !PT ;  /* 0x000000050e057209 */ /* 0x000fc60007810000 */
[----:B------:R-:W2:Y:S01]  /*43d0*/  MUFU.TANH R30, R30 ;  /* 0x0000001e001e7308 */ /* 0x000ea20000002400 */
[----:B-----5:R-:W-:Y:S02]  /*43e0*/  FSEL R27, R27, -INF , P4 ;  /* 0xff8000001b1b7808 */ /* 0x020fe40002000000 */
[----:B------:R-:W-:-:S05]  /*43f0*/  ISETP.GT.AND P4, PT, R4, 0x19, PT ;  /* 0x000000190400780c */ /* 0x000fca0003f84270 */
[----:B------:R-:W5:Y:S01]  /*4400*/  MUFU.TANH R37, R37 ;  /* 0x0000002500257308 */ /* 0x000f620000002400 */
[----:B0-----:R-:W-:-:S04]  /*4410*/  FSEL R20, R36, -INF , P5 ;  /* 0xff80000024147808 */ /* 0x001fc80002800000 */
[----:B------:R-:W-:-:S03]  /*4420*/  FMNMX.FTZ R5, R20, R5, !PT ;  /* 0x0000000514057209 */ /* 0x000fc60007810000 */
[----:B------:R-:W0:Y:S01]  /*4430*/  MUFU.TANH R31, R31 ;  /* 0x0000001f001f7308 */ /* 0x000e220000002400 */
[----:B--2---:R-:W-:Y:S02]  /*4440*/  FSEL R30, R30, -INF , P3 ;  /* 0xff8000001e1e7808 */ /* 0x004fe40001800000 */
[----:B------:R-:W-:-:S05]  /*4450*/  ISETP.GT.AND P3, PT, R4, 0x20, PT ;  /* 0x000000200400780c */ /* 0x000fca0003f64270 */
[----:B------:R-:W2:Y:S01]  /*4460*/  MUFU.TANH R40, R40 ;  /* 0x0000002800287308 */ /* 0x000ea20000002400 */
[----:B-----5:R-:W-:-:S04]  /*4470*/  FSEL R56, R37, -INF , P4 ;  /* 0xff80000025387808 */ /* 0x020fc80002000000 */
[----:B------:R-:W-:-:S03]  /*4480*/  FMNMX.FTZ R5, R56, R5, !PT ;  /* 0x0000000538057209 */ /* 0x000fc60007810000 */
        /* <DEDUP_REMOVED lines=43> */
[----:B-----5:R-:W-:-:S04]  /*4740*/  FSEL R72, R53, -INF , P2 ;  /* 0xff80000035487808 */ /* 0x020fc80001000000 */
[----:B------:R-:W-:-:S03]  /*4750*/  FMNMX.FTZ R4, R72, R5, !PT ;  /* 0x0000000548047209 */ /* 0x000fc60007810000 */
[----:B------:R-:W5:Y:S01]  /*4760*/  MUFU.TANH R50, R50 ;  /* 0x0000003200327308 */ /* 0x000f620000002400 */
[----:B0-----:R-:W-:Y:S01]  /*4770*/  FSEL R46, R46, -INF , P1 ;  /* 0xff8000002e2e7808 */ /* 0x001fe20000800000 */
[----:B------:R-:W1:Y:S06]  /*4780*/  SHFL.BFLY PT, R5, R4, 0x2, 0x1f ;  /* 0x0c401f0004057f89 */ /* 0x000e6c00000e0000 */
[----:B------:R-:W-:Y:S01]  /*4790*/  MUFU.TANH R51, R51 ;  /* 0x0000003300337308 */ /* 0x000fe20000002400 */
[----:B--2---:R-:W-:-:S07]  /*47a0*/  FSEL R48, R47, -INF , P6 ;  /* 0xff8000002f307808 */ /* 0x004fce0003000000 */
[----:B------:R-:W0:Y:S01]  /*47b0*/  MUFU.TANH R54, R54 ;  /* 0x0000003600367308 */ /* 0x000e220000002400 */
[----:B-----5:R-:W-:-:S07]  /*47c0*/  FSEL R50, R50, -INF , P5 ;  /* 0xff80000032327808 */ /* 0x020fce0002800000 */
[----:B------:R-:W2:Y:S01]  /*47d0*/  MUFU.TANH R55, R55 ;  /* 0x0000003700377308 */ /* 0x000ea20000002400 */
[----:B-1-34-:R-:W-:Y:S02]  /*47e0*/  FMNMX.FTZ R6, R4, R5, !PT ;  /* 0x0000000504067209 */ /* 0x01afe40007810000 */
[----:B------:R-:W-:-:S03]  /*47f0*/  FMNMX.FTZ R5, R26, R27, !PT ;  /* 0x0000001b1a057209 */ /* 0x000fc60007810000 */
[----:B------:R-:W1:Y:S01]  /*4800*/  SHFL.BFLY PT, R7, R6, 0x1, 0x1f ;  /* 0x0c201f0006077f89 */ /* 0x000e6200000e0000 */
[----:B------:R-:W-:Y:S02]  /*4810*/  FMNMX.FTZ R5, R30, R5, !PT ;  /* 0x000000051e057209 */ /* 0x000fe40007810000 */
[----:B0-----:R-:W-:Y:S02]  /*4820*/  FSEL R54, R54, -INF , P3 ;  /* 0xff80000036367808 */ /* 0x001fe40001800000 */
[----:B------:R-:W-:-:S04]  /*4830*/  FMNMX.FTZ R5, R32, R5, !PT ;  /* 0x0000000520057209 */ /* 0x000fc80007810000 */
[----:B------:R-:W-:Y:S02]  /*4840*/  FMNMX.FTZ R5, R34, R5, !PT ;  /* 0x0000000522057209 */ /* 0x000fe40007810000 */
[----:B--2---:R-:W-:Y:S02]  /*4850*/  FSEL R70, R55, -INF , P2 ;  /* 0xff80000037467808 */ /* 0x004fe40001000000 */
[----:B------:R-:W-:-:S04]  /*4860*/  FMNMX.FTZ R5, R36, R5, !PT ;  /* 0x0000000524057209 */ /* 0x000fc80007810000 */
[----:B------:R-:W-:-:S04]  /*4870*/  FMNMX.FTZ R5, R38, R5, !PT ;  /* 0x0000000526057209 */ /* 0x000fc80007810000 */
[----:B------:R-:W-:Y:S02]  /*4880*/  FMNMX.FTZ R5, R40, R5, !PT ;  /* 0x0000000528057209 */ /* 0x000fe40007810000 */
[----:B-1----:R-:W-:Y:S01]  /*4890*/  FMNMX.FTZ R4, R6, R7, !PT ;  /* 0x0000000706047209 */ /* 0x002fe20007810000 */
[----:B------:R-:W-:Y:S01]  /*48a0*/  IMAD.U32 R7, RZ, RZ, UR7 ;  /* 0x00000007ff077e24 */ /* 0x000fe2000f8e00ff */
[----:B------:R-:W-:Y:S02]  /*48b0*/  FMNMX.FTZ R5, R42, R5, !PT ;  /* 0x000000052a057209 */ /* 0x000fe40007810000 */
[C---:B------:R-:W-:Y:S01]  /*48c0*/  FSETP.NEU.FTZ.AND P1, PT, R4.reuse, -INF , PT ;  /* 0xff8000000400780b */ /* 0x040fe20003f3d000 */
[----:B------:R-:W-:Y:S01]  /*48d0*/  FMUL.FTZ R6, R4, R7 ;  /* 0x0000000704067220 */ /* 0x000fe20000410000 */
[----:B------:R-:W-:Y:S02]  /*48e0*/  FMNMX.FTZ R5, R44, R5, !PT ;  /* 0x000000052c057209 */ /* 0x000fe40007810000 */
[----:B------:R-:W-:-:S02]  /*48f0*/  R2UR UR7, R3 ;  /* 0x00000000030772ca */ /* 0x000fc400000e0000 */
[----:B------:R-:W-:Y:S02]  /*4900*/  FMNMX.FTZ R5, R46, R5, !PT ;  /* 0x000000052e057209 */ /* 0x000fe40007810000 */
[----:B------:R-:W-:Y:S02]  /*4910*/  FSEL R29, R6, RZ, P1 ;  /* 0x000000ff061d7208 */ /* 0x000fe40000800000 */
[----:B------:R-:W-:-:S03]  /*4920*/  FMNMX.FTZ R5, R48, R5, !PT ;  /* 0x0000000530057209 */ /* 0x000fc60007810000 */
[-CC-:B------:R-:W-:Y:S01]  /*4930*/  FFMA.FTZ R6, R24, R7.reuse, -R29.reuse ;  /* 0x0000000718067223 */ /* 0x180fe2000001081d */
[----:B------:R-:W-:Y:S01]  /*4940*/  FSEL R24, R51, -INF , P4 ;  /* 0xff80000033187808 */ /* 0x000fe20002000000 */
[--C-:B------:R-:W-:Y:S01]  /*4950*/  FFMA.FTZ R8, R28, R7, -R29.reuse ;  /* 0x000000071c087223 */ /* 0x100fe2000001081d */
[----:B------:R-:W-:Y:S01]  /*4960*/  FMNMX.FTZ R5, R50, R5, !PT ;  /* 0x0000000532057209 */ /* 0x000fe20007810000 */
[-CC-:B------:R-:W-:Y:S01]  /*4970*/  FFMA.FTZ R9, R25, R7.reuse, -R29.reuse ;  /* 0x0000000719097223 */ /* 0x180fe2000001081d */
[----:B------:R-:W-:Y:S01]  /*4980*/  UIADD3 UR7, UR7, 0x38840, URZ ;  /* 0x0003884007077890 */ /* 0x000fe2000fffe03f */
[--C-:B------:R-:W-:Y:S01]  /*4990*/  FFMA.FTZ R11, R10, R7, -R29.reuse ;  /* 0x000000070a0b7223 */ /* 0x100fe2000001081d */
[----:B------:R-:W-:Y:S01]  /*49a0*/  FMNMX.FTZ R5, R24, R5, !PT ;  /* 0x0000000518057209 */ /* 0x000fe20007810000 */
[-CC-:B------:R-:W-:Y:S01]  /*49b0*/  FFMA.FTZ R10, R12, R7.reuse, -R29.reuse ;  /* 0x000000070c0a7223 */ /* 0x180fe2000001081d */
[----:B------:R-:W-:Y:S01]  /*49c0*/  UPRMT UR7, UR37, 0x654, UR7 ;  /* 0x0000065425077896 */ /* 0x000fe20008000007 */
        /* <DEDUP_REMOVED lines=8> */
[-CC-:B------:R-:W-:Y:S01]  /*4a50*/  FFMA.FTZ R155, R64, R7.reuse, -R29.reuse ;  /* 0x00000007409b7223 */ /* 0x180fe2000001081d */
[-CC-:B------:R-:W-:Y:S01]  /*4a60*/  FFMA.FTZ R154, R66, R7.reuse, -R29.reuse ;  /* 0x00000007429a7223 */ /* 0x180fe2000001081d */
[----:B------:R-:W0:Y:S01]  /*4a70*/  SHFL.BFLY PT, R28, R5, 0x2, 0x1f ;  /* 0x0c401f00051c7f89 */ /* 0x000e2200000e0000 */
[-CC-:B------:R-:W-:Y:S01]  /*4a80*/  FFMA.FTZ R173, R68, R7.reuse, -R29.reuse ;  /* 0x0000000744ad7223 */ /* 0x180fe2000001081d */
[-CC-:B------:R-:W-:Y:S01]  /*4a90*/  FFMA.FTZ R172, R52, R7.reuse, -R29.reuse ;  /* 0x0000000734ac7223 */ /* 0x180fe2000001081d */
[----:B------:R-:W-:Y:S01]  /*4aa0*/  FFMA.FTZ R175, R72, R7, -R29 ;  /* 0x0000000748af7223 */ /* 0x000fe2000001081d */
[----:B------:R-:W-:Y:S01]  /*4ab0*/  SYNCS.ARRIVE.TRANS64.RED.A1T0 RZ, [UR7], RZ ;  /* 0x000000ffffff79a7 */ /* 0x000fe20008100407 */
[----:B------:R-:W-:Y:S08]  /*4ac0*/  MUFU.EX2 R6, R6 ;  /* 0x0000000600067308 */ /* 0x000ff00000000800 */
[----:B------:R-:W1:Y:S08]  /*4ad0*/  MUFU.EX2 R9, R9 ;  /* 0x0000000900097308 */ /* 0x000e700000000800 */
[----:B------:R-:W-:Y:S01]  /*4ae0*/  MUFU.EX2 R8, R8 ;  /* 0x0000000800087308 */ /* 0x000fe20000000800 */
[----:B0-----:R-:W-:-:S05]  /*4af0*/  FMNMX.FTZ R28, R5, R28, !PT ;  /* 0x0000001c051c7209 */ /* 0x001fca0007810000 */
[----:B------:R-:W0:Y:S02]  /*4b00*/  SHFL.BFLY PT, R5, R28, 0x1, 0x1f ;  /* 0x0c201f001c057f89 */ /* 0x000e2400000e0000 */
[----:B------:R-:W2:Y:S01]  /*4b10*/  MUFU.EX2 R11, R11 ;  /* 0x0000000b000b7308 */ /* 0x000ea20000000800 */
[----:B-1----:R-:W-:Y:S01]  /*4b20*/  F2FP.BF16.F32.PACK_AB R156, R9, R6 ;  /* 0x00000006099c723e */ /* 0x002fe200000010ff */
[----:B------:R-:W-:-:S06]  /*4b30*/  FADD.FTZ R9, R6, R9 ;  /* 0x0000000906097221 */ /* 0x000fcc0000010000 */
[----:B------:R-:W-:Y:S08]  /*4b40*/  MUFU.EX2 R10, R10 ;  /* 0x0000000a000a7308 */ /* 0x000ff00000000800 */
[----:B------:R-:W1:Y:S01]  /*4b50*/  MUFU.EX2 R13, R13 ;  /* 0x0000000d000d7308 */ /* 0x000e620000000800 */
[----:B--2---:R-:W-:Y:S01]  /*4b60*/  F2FP.BF16.F32.PACK_AB R158, R11, R8 ;  /* 0x000000080b9e723e */ /* 0x004fe200000010ff */
[----:B------:R-:W-:-:S04]  /*4b70*/  FADD.FTZ R8, R8, R9 ;  /* 0x0000000908087221 */ /* 0x000fc80000010000 */
[----:B------:R-:W-:Y:S01]  /*4b80*/  FADD.FTZ R11, R11, R8 ;  /* 0x000000080b0b7221 */ /* 0x000fe20000010000 */
[----:B0-----:R-:W-:Y:S01]  /*4b90*/  FMNMX.FTZ R5, R28, R5, !PT ;  /* 0x000000051c057209 */ /* 0x001fe20007810000 */
[----:B------:R-:W-:Y:S03]  /*4ba0*/  MUFU.EX2 R12, R12 ;  /* 0x0000000c000c7308 */ /* 0x000fe60000000800 */
[C---:B------:R-:W-:Y:S01]  /*4bb0*/  FSETP.NEU.FTZ.AND P1, PT, R5.reuse, -INF , PT ;  /* 0xff8000000500780b */ /* 0x040fe20003f3d000 */
[----:B------:R-:W-:-:S04]  /*4bc0*/  FMUL.FTZ R25, R5, R7 ;  /* 0x0000000705197220 */ /* 0x000fc80000410000 */
[----:B------:R-:W0:Y:S01]  /*4bd0*/  MUFU.EX2 R15, R15 ;  /* 0x0000000f000f7308 */ /* 0x000e220000000800 */
[----:B------:R-:W-:Y:S02]  /*4be0*/  FSEL R25, R25, RZ, P1 ;  /* 0x000000ff19197208 */ /* 0x000fe40000800000 */
[----:B-1----:R-:W-:Y:S01]  /*4bf0*/  F2FP.BF16.F32.PACK_AB R160, R13, R10 ;  /* 0x0000000a0da0723e */ /* 0x002fe200000010ff */
[----:B------:R-:W-:Y:S02]  /*4c00*/  FADD.FTZ R10, R10, R11 ;  /* 0x0000000b0a0a7221 */ /* 0x000fe40000010000 */
        /* <DEDUP_REMOVED lines=15> */
[----:B------:R-:W-:Y:S01]  /*4d00*/  FFMA.FTZ R199, R70, R7, -R25 ;  /* 0x0000000746c77223 */ /* 0x000fe20000010819 */
[----:B------:R-:W-:Y:S01]  /*4d10*/  MUFU.EX2 R174, R174 ;  /* 0x000000ae00ae7308 */ /* 0x000fe20000000800 */
[----:B0-----:R-:W-:Y:S01]  /*4d20*/  F2FP.BF16.F32.PACK_AB R162, R15, R12 ;  /* 0x0000000c0fa2723e */ /* 0x001fe200000010ff */
[----:B------:R-:W-:-:S04]  /*4d30*/  FADD.FTZ R13, R13, R10 ;  /* 0x0000000a0d0d7221 */ /* 0x000fc80000010000 */
[----:B------:R-:W-:Y:S02]  /*4d40*/  FADD.FTZ R12, R12, R13 ;  /* 0x0000000d0c0c7221 */ /* 0x000fe40000010000 */
[----:B------:R-:W0:Y:S02]  /*4d50*/  MUFU.EX2 R177, R177 ;  /* 0x000000b100b17308 */ /* 0x000e240000000800 */
[----:B------:R-:W-:-:S06]  /*4d60*/  FADD.FTZ R15, R15, R12 ;  /* 0x0000000c0f0f7221 */ /* 0x000fcc0000010000 */
[----:B------:R-:W-:Y:S08]  /*4d70*/  MUFU.EX2 R176, R176 ;  /* 0x000000b000b07308 */ /* 0x000ff00000000800 */
[----:B------:R-:W1:Y:S01]  /*4d80*/  MUFU.EX2 R179, R179 ;  /* 0x000000b300b37308 */ /* 0x000e620000000800 */
[----:B0-----:R-:W-:Y:S01]  /*4d90*/  F2FP.BF16.F32.PACK_AB R157, R177, R174 ;  /* 0x000000aeb19d723e */ /* 0x001fe200000010ff */
[----:B------:R-:W-:-:S06]  /*4da0*/  FADD.FTZ R177, R174, R177 ;  /* 0x000000b1aeb17221 */ /* 0x000fcc0000010000 */
[----:B------:R-:W-:Y:S08]  /*4db0*/  MUFU.EX2 R178, R178 ;  /* 0x000000b200b27308 */ /* 0x000ff00000000800 */
[----:B------:R-:W0:Y:S01]  /*4dc0*/  MUFU.EX2 R181, R181 ;  /* 0x000000b500b57308 */ /* 0x000e220000000800 */
[----:B-1----:R-:W-:Y:S01]  /*4dd0*/  F2FP.BF16.F32.PACK_AB R159, R179, R176 ;  /* 0x000000b0b39f723e */ /* 0x002fe200000010ff */
[----:B------:R-:W-:Y:S01]  /*4de0*/  BAR.SYNC.DEFER_BLOCKING 0xf, 0x100 ;  /* 0x03c4000000007b1d */ /* 0x000fe20000010000 */
[----:B------:R-:W-:-:S04]  /*4df0*/  FADD.FTZ R176, R176, R177 ;  /* 0x000000b1b0b07221 */ /* 0x000fc80000010000 */
[----:B------:R-:W-:Y:S01]  /*4e00*/  FADD.FTZ R179, R179, R176 ;  /* 0x000000b0b3b37221 */ /* 0x000fe20000010000 */
[----:B------:R-:W-:Y:S08]  /*4e10*/  MUFU.EX2 R180, R180 ;  /* 0x000000b400b47308 */ /* 0x000ff00000000800 */
[----:B------:R-:W1:Y:S01]  /*4e20*/  MUFU.EX2 R183, R183 ;  /* 0x000000b700b77308 */ /* 0x000e620000000800 */
[----:B0-----:R-:W-:Y:S01]  /*4e30*/  F2FP.BF16.F32.PACK_AB R161, R181, R178 ;  /* 0x000000b2b5a1723e */ /* 0x001fe200000010ff */
[----:B------:R-:W-:-:S04]  /*4e40*/  FADD.FTZ R178, R178, R179 ;  /* 0x000000b3b2b27221 */ /* 0x000fc80000010000 */
[----:B------:R-:W-:Y:S02]  /*4e50*/  FADD.FTZ R181, R181, R178 ;  /* 0x000000b2b5b57221 */ /* 0x000fe40000010000 */
[----:B------:R-:W-:Y:S01]  /*4e60*/  MUFU.EX2 R14, R14 ;  /* 0x0000000e000e7308 */ /* 0x000fe20000000800 */
[----:B------:R0:W-:Y:S07]  /*4e70*/  STSM.16.M88.4 [R184+0x36400], R156 ;  /* 0x0364009cb8007844 */ /* 0x0001ee0000000200 */
[----:B------:R-:W2:Y:S01]  /*4e80*/  MUFU.EX2 R21, R21 ;  /* 0x0000001500157308 */ /* 0x000ea20000000800 */
[----:B-1----:R-:W-:Y:S01]  /*4e90*/  F2FP.BF16.F32.PACK_AB R163, R183, R180 ;  /* 0x000000b4b7a3723e */ /* 0x002fe200000010ff */
[----:B------:R-:W-:-:S04]  /*4ea0*/  FADD.FTZ R180, R180, R181 ;  /* 0x000000b5b4b47221 */ /* 0x000fc80000010000 */
[----:B------:R0:W-:Y:S01]  /*4eb0*/  STSM.16.M88.4 [R186], R160 ;  /* 0x000000a0ba007844 */ /* 0x0001e20000000200 */
[----:B------:R-:W-:Y:S01]  /*4ec0*/  FADD.FTZ R183, R183, R180 ;  /* 0x000000b4b7b77221 */ /* 0x000fe20000010000 */
[----:B------:R-:W-:Y:S08]  /*4ed0*/  MUFU.EX2 R20, R20 ;  /* 0x0000001400147308 */ /* 0x000ff00000000800 */
[----:B------:R-:W1:Y:S01]  /*4ee0*/  MUFU.EX2 R155, R155 ;  /* 0x0000009b009b7308 */ /* 0x000e620000000800 */
[----:B--2---:R-:W-:Y:S01]  /*4ef0*/  F2FP.BF16.F32.PACK_AB R164, R21, R14 ;  /* 0x0000000e15a4723e */ /* 0x004fe200000010ff */
[----:B------:R-:W-:-:S04]  /*4f00*/  FADD.FTZ R14, R14, R15 ;  /* 0x0000000f0e0e7221 */ /* 0x000fc80000010000 */
[----:B------:R-:W-:Y:S02]  /*4f10*/  FADD.FTZ R21, R21, R14 ;  /* 0x0000000e15157221 */ /* 0x000fe40000010000 */
[----:B------:R-:W-:Y:S08]  /*4f20*/  MUFU.EX2 R182, R182 ;  /* 0x000000b600b67308 */ /* 0x000ff00000000800 */
[----:B------:R-:W2:Y:S01]  /*4f30*/  MUFU.EX2 R193, R193 ;  /* 0x000000c100c17308 */ /* 0x000ea20000000800 */
[----:B-1----:R-:W-:Y:S01]  /*4f40*/  F2FP.BF16.F32.PACK_AB R166, R155, R20 ;  /* 0x000000149ba6723e */ /* 0x002fe200000010ff */
[----:B------:R-:W-:-:S04]  /*4f50*/  FADD.FTZ R20, R20, R21 ;  /* 0x0000001514147221 */ /* 0x000fc80000010000 */
[----:B------:R-:W-:Y:S02]  /*4f60*/  FADD.FTZ R155, R155, R20 ;  /* 0x000000149b9b7221 */ /* 0x000fe40000010000 */
        /* <DEDUP_REMOVED lines=9> */
[----:B------:R0:W-:Y:S01]  /*5000*/  STSM.16.M88.4 [R23], R164 ;  /* 0x000000a417007844 */ /* 0x0001e20000000200 */
[----:B------:R-:W-:Y:S01]  /*5010*/  FADD.FTZ R195, R195, R194 ;  /* 0x000000c2c3c37221 */ /* 0x000fe20000010000 */
[----:B------:R-:W1:Y:S08]  /*5020*/  MUFU.EX2 R172, R172 ;  /* 0x000000ac00ac7308 */ /* 0x000e700000000800 */
[----:B------:R-:W3:Y:S01]  /*5030*/  MUFU.EX2 R175, R175 ;  /* 0x000000af00af7308 */ /* 0x000ee20000000800 */
[----:B--2---:R-:W-:Y:S01]  /*5040*/  F2FP.BF16.F32.PACK_AB R168, R173, R154 ;  /* 0x0000009aada8723e */ /* 0x004fe200000010ff */
[----:B------:R-:W-:-:S04]  /*5050*/  FADD.FTZ R154, R154, R155 ;  /* 0x0000009b9a9a7221 */ /* 0x000fc80000010000 */
[----:B------:R-:W-:Y:S02]  /*5060*/  FADD.FTZ R173, R173, R154 ;  /* 0x0000009aadad7221 */ /* 0x000fe40000010000 */
[----:B------:R-:W-:Y:S02]  /*5070*/  MUFU.EX2 R196, R196 ;  /* 0x000000c400c47308 */ /* 0x000fe40000000800 */
[----:B-1----:R-:W-:-:S06]  /*5080*/  FADD.FTZ R6, R172, R173 ;  /* 0x000000adac067221 */ /* 0x002fcc0000010000 */
[----:B------:R-:W1:Y:S01]  /*5090*/  MUFU.EX2 R197, R197 ;  /* 0x000000c500c57308 */ /* 0x000e620000000800 */
[C---:B---3--:R-:W-:Y:S01]  /*50a0*/  F2FP.BF16.F32.PACK_AB R170, R175.reuse, R172 ;  /* 0x000000acafaa723e */ /* 0x048fe200000010ff */
[----:B------:R-:W-:-:S06]  /*50b0*/  FADD.FTZ R6, R175, R6 ;  /* 0x00000006af067221 */ /* 0x000fcc0000010000 */
[----:B------:R-:W2:Y:S08]  /*50c0*/  MUFU.EX2 R198, R198 ;  /* 0x000000c600c67308 */ /* 0x000eb00000000800 */
[----:B------:R-:W3:Y:S01]  /*50d0*/  MUFU.EX2 R199, R199 ;  /* 0x000000c700c77308 */ /* 0x000ee20000000800 */
[----:B-1----:R-:W-:Y:S01]  /*50e0*/  F2FP.BF16.F32.PACK_AB R169, R197, R196 ;  /* 0x000000c4c5a9723e */ /* 0x002fe200000010ff */
[----:B------:R-:W-:-:S04]  /*50f0*/  FADD.FTZ R196, R196, R195 ;  /* 0x000000c3c4c47221 */ /* 0x000fc80000010000 */
[----:B------:R-:W-:-:S04]  /*5100*/  FADD.FTZ R197, R197, R196 ;  /* 0x000000c4c5c57221 */ /* 0x000fc80000010000 */
[----:B--2---:R-:W-:Y:S01]  /*5110*/  FADD.FTZ R8, R198, R197 ;  /* 0x000000c5c6087221 */ /* 0x004fe20000010000 */
[----:B---3--:R-:W-:-:S03]  /*5120*/  F2FP.BF16.F32.PACK_AB R171, R199, R198 ;  /* 0x000000c6c7ab723e */ /* 0x008fc600000010ff */
[----:B------:R-:W-:Y:S02]  /*5130*/  FADD.FTZ R8, R199, R8 ;  /* 0x00000008c7087221 */ /* 0x000fe40000010000 */
[----:B------:R0:W-:Y:S01]  /*5140*/  STSM.16.M88.4 [R185], R168 ;  /* 0x000000a8b9007844 */ /* 0x0001e20000000200 */
[----:B------:R-:W-:-:S06]  /*5150*/  WARPGROUP.ARRIVE ;  /* 0x00000000000079c5 */ /* 0x000fcc0000000000 */
[----:B------:R-:W-:Y:S01]  /*5160*/  HGMMA.64x256x16.F32.BF16 R24, R156, gdesc[UR8].tnspB, RZ, !UPT, gsb0 ;  /* 0x43e000089c187df0 */ /* 0x000fe2000c0018ff */
[----:B------:R-:W-:Y:S02]  /*5170*/  UMOV UR11, 0x40000040 ;  /* 0x40000040000b7882 */ /* 0x000fe40000000000 */
[----:B------:R-:W-:Y:S02]  /*5180*/  WARPGROUP.DEPBAR.LE gsb0, 0x0 ;  /* 0x00008000000079c5 */ /* 0x000fe40000010000 */
[----:B------:R-:W-:-:S15]  /*5190*/  WARPGROUP.ARRIVE ;  /* 0x00000000000079c5 */ /* 0x000fde0000000000 */
[----:B------:R-:W-:-:S08]  /*51a0*/  NOP ;  /* 0x0000000000007918 */ /* 0x000fd00000000000 */
[----:B------:R-:W-:Y:S01]  /*51b0*/  HGMMA.64x256x16.F32.BF16 R24, R160, gdesc[UR12].tnspB, R24, gsb0 ;  /* 0x43e0000ca0187df0 */ /* 0x000fe20008001818 */
[----:B------:R-:W-:Y:S01]  /*51c0*/  UIADD3 UR14, UR10, 0x100, URZ ;  /* 0x000001000a0e7890 */ /* 0x000fe2000fffe03f */
[----:B------:R-:W-:Y:S01]  /*51d0*/  UMOV UR15, 0x40000040 ;  /* 0x40000040000f7882 */ /* 0x000fe20000000000 */
[----:B------:R-:W-:Y:S01]  /*51e0*/  UIADD3 UR10, UR10, 0x180, URZ ;  /* 0x000001800a0a7890 */ /* 0x000fe2000fffe03f */
[----:B------:R-:W-:Y:S02]  /*51f0*/  WARPGROUP.DEPBAR.LE gsb0, 0x0 ;  /* 0x00008000000079c5 */ /* 0x000fe40000010000 */
[----:B------:R-:W-:-:S15]  /*5200*/  WARPGROUP.ARRIVE ;  /* 0x00000000000079c5 */ /* 0x000fde0000000000 */
[----:B------:R-:W-:-:S07]  /*5210*/  NOP ;  /* 0x0000000000007918 */ /* 0x000fce0000000000 */
[----:B------:R-:W-:Y:S03]  /*5220*/  HGMMA.64x256x16.F32.BF16 R24, R164, gdesc[UR12].tnspB, R24, gsb0 ;  /* 0x43e0000ca4187df0 */ /* 0x000fe60008001818 */
        /* <DEDUP_REMOVED lines=10> */
[----:B-1----:R-:W1:Y:S02]  /*52d0*/  FENCE.VIEW.ASYNC.S ;  /* 0x00000000000073c6 */ /* 0x002e640000000000 */
[----:B-1----:R-:W-:Y:S01]  /*52e0*/  NOP ;  /* 0x0000000000007918 */ /* 0x002fe20000000000 */
[----:B------:R-:W-:Y:S06]  /*52f0*/  BAR.ARV 0xe, 0x100 ;  /* 0x0384000000007b1d */ /* 0x000fec0000002000 */
[----:B0-----:R-:W-:Y:S05]  /*5300*/  @!P0 BRA `(.L_x_3419) ;  /* 0x0000000000048947 */ /* 0x001fea0003800000 */
[----:B------:R-:W-:Y:S01]  /*5310*/  BPT.TRAP 0x1 ;  /* 0x000000040000795c */ /* 0x000fe20000300000 */
.L_x_3419:
[----:B------:R-:W-:Y:S02]  /*5320*/  R2UR UR7, R3 ;  /* 0x00000000030772ca */ /* 0x000fe400000e0000 */
[----:B------:R-:W-:-:S11]  /*5330*/  ISETP.GE.AND P1, PT, R152, 0x41, PT ;  /* 0x000000419800780c */ /* 0x000fd60003f26270 */
[----:B------:R-:W-:-:S04]  /*5340*/  UIADD3 UR7, UR7, 0x38860, URZ ;  /* 0x0003886007077890 */ /* 0x000fc8000fffe03f */
[----:B------:R-:W-:-:S09]  /*5350*/  UPRMT UR7, UR37, 0x654, UR7 ;  /* 0x0000065425077896 */ /* 0x000fd20008000007 */
[----:B------:R-:W-:Y:S01]  /*5360*/  SYNCS.ARRIVE.TRANS64.RED.A1T0 RZ, [UR7], RZ ;  /* 0x000000ffffff79a7 */ /* 0x000fe20008100407 */
[----:B------:R-:W-:Y:S05]  /*5370*/  @!P1 BRA `(.L_x_3420) ;  /* 0x0000002c00b49947 */ /* 0x000fea0003800000 */
[----:B------:R-:W-:Y:S01]  /*5380*/  VIADD R3, R153, 0xfffffffe ;  /* 0xfffffffe99037836 */ /* 0x000fe20000000000 */
[----:B------:R-:W-:Y:S01]  /*5390*/  UMOV UR10, UR36 ;  /* 0x00000024000a7c82 */ /* 0x000fe20008000000 */
[----:B------:R-:W-:Y:S02]  /*53a0*/  IMAD.MOV.U32 R10, RZ, RZ, R5 ;  /* 0x000000ffff0a7224 */ /* 0x000fe400078e0005 */
[----:B------:R-:W-:-:S07]  /*53b0*/  IMAD.MOV.U32 R11, RZ, RZ, R4 ;  /* 0x000000ffff0b7224 */ /* 0x000fce00078e0004 */
.L_x_3431:
[----:B------:R-:W-:Y:S01]  /*53c0*/  UIADD3 UR36, UR10, 0x1, URZ ;  /* 0x000000010a247890 */ /* 0x000fe2000fffe03f */
[C---:B------:R-:W-:Y:S01]  /*53d0*/  ISETP.GT.AND P1, PT, R3.reuse, RZ, PT ;  /* 0x000000ff0300720c */ /* 0x040fe20003f24270 */
[----:B------:R-:W-:Y:S02]  /*53e0*/  VIADD R3, R3, 0xffffffff ;  /* 0xffffffff03037836 */ /* 0x000fe40000000000 */
[----:B------:R-:W-:-:S04]  /*53f0*/  UISETP.NE.AND UP0, UPT, UR36, 0x2, UPT ;  /* 0x000000022400788c */ /* 0x000fc8000bf05270 */
[----:B------:R-:W-:Y:S02]  /*5400*/  USEL UR7, URZ, 0x1, UP0 ;  /* 0x000000013f077887 */ /* 0x000fe40008000000 */
[----:B------:R-:W-:-:S04]  /*5410*/  USEL UR36, UR36, URZ, UP0 ;  /* 0x0000003f24247287 */ /* 0x000fc80008000000 */
[----:B------:R-:W-:Y:S01]  /*5420*/  LOP3.LUT R2, R2, UR7, RZ, 0x3c, !PT ;  /* 0x0000000702027c12 */ /* 0x000fe2000f8e3cff */
[----:B------:R-:W-:Y:S07]  /*5430*/  @!P0 BRA `(.L_x_3421) ;  /* 0x0000000000048947 */ /* 0x000fee0003800000 */
[----:B------:R-:W-:Y:S01]  /*5440*/  BPT.TRAP 0x1 ;  /* 0x000000040000795c */ /* 0x000fe20000300000 */
.L_x_3421:
[----:B------:R-:W-:Y:S01]  /*5450*/  ULEA UR7, UR36, UR38, 0x3 ;  /* 0x0000002624077291 */ /* 0x000fe2000f8e183f */
[----:B------:R-:W-:-:S08]  /*5460*/  SHF.L.U32 R4, R2, 0x1f, RZ ;  /* 0x0000001f02047819 */ /* 0x000fd000000006ff */
[----:B------:R0:W1:Y:S01]  /*5470*/  SYNCS.PHASECHK.TRANS64.TRYWAIT P2, [UR7+0x38830], R4 ;  /* 0x03883004ff0075a7 */ /* 0x0000620008040147 */
[----:B------:R-:W-:Y:S05]  /*5480*/  @!P0 BRA `(.L_x_3422) ;  /* 0x0000000000048947 */ /* 0x000fea0003800000 */
[----:B------:R-:W-:Y:S01]  /*5490*/  BPT.TRAP 0x1 ;  /* 0x000000040000795c */ /* 0x000fe20000300000 */
.L_x_3422:
[----:B-1----:R-:W-:Y:S05]  /*54a0*/  @P2 BRA `(.L_x_3423) ;  /* 0x0000000000082947 */ /* 0x002fea0003800000 */
[----:B------:R-:W1:Y:S02]  /*54b0*/  SYNCS.PHASECHK.TRANS64.TRYWAIT P2, [UR7+0x38830], R4 ;  /* 0x03883004ff0075a7 */ /* 0x000e640008040147 */
[----:B-1----:R-:W-:Y:S05]  /*54c0*/  @!P2 BRA `(.L_x_3424) ;  /* 0x000000a40090a947 */ /* 0x002fea0003800000 */
.L_x_3423:
        /* <DEDUP_REMOVED lines=8> */
[----:B------:R-:W-:-:S04]  /*5550*/  ULOP3.LUT UR11, UR11, 0x3fff, URZ, 0xc0, !UPT ;  /* 0x00003fff0b0b7892 */ /* 0x000fc8000f8ec03f */
[----:B------:R-:W-:Y:S02]  /*5560*/  ULEA UR18, UR36, UR18, 0x9 ;  /* 0x0000001224127291 */ /* 0x000fe4000f8e483f */
[----:B------:R-:W-:Y:S02]  /*5570*/  ULOP3.LUT UR20, UR11, 0x10000, URZ, 0xfc, !UPT ;  /* 0x000100000b147892 */ /* 0x000fe4000f8efc3f */
[----:B------:R-:W-:-:S03]  /*5580*/  UIADD3 UR14, UR18, 0x4, URZ ;  /* 0x00000004120e7890 */ /* 0x000fc6000fffe03f */
[----:B------:R-:W-:-:S04]  /*5590*/  UMOV UR22, UR18 ;  /* 0x0000001200167c82 */ /* 0x000fc80008000000 */
[----:B------:R-:W-:Y:S01]  /*55a0*/  HGMMA.64x64x16.F32.BF16 R152, gdesc[UR20], RZ, !UPT, gsb0 ;  /* 0x00e00000149879f0 */ /* 0x000fe2000c0018ff */
[----:B------:R-:W-:Y:S01]  /*55b0*/  UIADD3 UR22, UR18, 0x2, URZ ;  /* 0x0000000212167890 */ /* 0x000fe2000fffe03f */
[----:B------:R-:W-:Y:S01]  /*55c0*/  UMOV UR20, UR8 ;  /* 0x0000000800147c82 */ /* 0x000fe20008000000 */
[----:B------:R-:W-:Y:S01]  /*55d0*/  UMOV UR21, UR9 ;  /* 0x0000000900157c82 */ /* 0x000fe20008000000 */
[----:B------:R-:W-:Y:S01]  /*55e0*/  UMOV UR23, 0x40000040 ;  /* 0x4000004000177882 */ /* 0x000fe20000000000 */
[----:B------:R-:W-:Y:S01]  /*55f0*/  UIADD3 UR18, UR18, 0x6, URZ ;  /* 0x0000000612127890 */ /* 0x000fe2000fffe03f */
        /* <DEDUP_REMOVED lines=12> */
.L_x_3425:
[----:B------:R2:W3:Y:S01]  /*56c0*/  SYNCS.PHASECHK.TRANS64.TRYWAIT P2, [UR7+0x38850], R4 ;  /* 0x03885004ff0075a7 */ /* 0x0004e20008040147 */
[----:B------:R-:W-:Y:S05]  /*56d0*/  @!P0 BRA `(.L_x_3426) ;  /* 0x0000000000048947 */ /* 0x000fea0003800000 */
[----:B------:R-:W-:Y:S01]  /*56e0*/  BPT.TRAP 0x1 ;  /* 0x000000040000795c */ /* 0x000fe20000300000 */
.L_x_3426:
[----:B---3--:R-:W-:Y:S05]  /*56f0*/  @P2 BRA `(.L_x_3427) ;  /* 0x0000000000082947 */ /* 0x008fea0003800000 */
[----:B------:R-:W3:Y:S02]  /*5700*/  SYNCS.PHASECHK.TRANS64.TRYWAIT P2, [UR7+0x38850], R4 ;  /* 0x03885004ff0075a7 */ /* 0x000ee40008040147 */
[----:B---3--:R-:W-:Y:S05]  /*5710*/  @!P2 BRA `(.L_x_3428) ;  /* 0x000000a40014a947 */ /* 0x008fea0003800000 */
.L_x_3427:
[----:B------:R-:W-:Y:S01]  /*5720*/  UIADD3 UR11, UR38, 0x26400, URZ ;  /* 0x00026400260b7890 */ /* 0x000fe2000fffe03f */
[----:B------:R-:W-:Y:S01]  /*5730*/  WARPGROUP.ARRIVE ;  /* 0x00000000000079c5 */ /* 0x000fe20000000000 */
[----:B------:R-:W-:-:S05]  /*5740*/  UIADD3 UR19, UR6, 0x2, URZ ;  /* 0x0000000206137890 */ /* 0x000fca000fffe03f */
[----:B-1----:R-:W1:Y:S01]  /*5750*/  S2R R5, SR_TID.X ;  /* 0x0000000000057919 */ /* 0x002e620000002100 */
[----:B------:R-:W-:Y:S02]  /*5760*/  USHF.R.U32.HI UR11, URZ, 0x4, UR11 ;  /* 0x000000043f0b7899 */ /* 0x000fe4000801160b */
[----:B------:R-:W-:Y:S02]  /*5770*/  UIADD3 UR14, UR6, 0x200, URZ ;  /* 0x00000200060e7890 */ /* 0x000fe4000fffe03f */
[----:B------:R-:W-:Y:S02]  /*5780*/  ULOP3.LUT UR20, UR11, 0x3fff, URZ, 0xc0, !UPT ;  /* 0x00003fff0b147892 */ /* 0x000fe4000f8ec03f */
[----:B------:R-:W-:Y:S02]  /*5790*/  UIADD3 UR15, UR6, 0x6, URZ ;  /* 0x00000006060f7890 */ /* 0x000fe4000fffe03f */
[----:B------:R-:W-:Y:S02]  /*57a0*/  UIADD3 UR18, UR6, 0x4, URZ ;  /* 0x0000000406127890 */ /* 0x000fe4000fffe03f */
[----:B------:R-:W-:-:S02]  /*57b0*/  ULEA UR11, UR36, UR4, 0xc ;  /* 0x00000004240b7291 */ /* 0x000fc4000f8e603f */
[----:B------:R-:W-:Y:S01]  /*57c0*/  ULOP3.LUT UR6, UR20, 0x10000, URZ, 0xfc, !UPT ;  /* 0x0001000014067892 */ /* 0x000fe2000f8efc3f */
[----:B------:R-:W-:Y:S01]  /*57d0*/  UMOV UR23, 0x40000040 ;  /* 0x4000004000177882 */ /* 0x000fe20000000000 */
[----:B------:R-:W-:Y:S02]  /*57e0*/  UMOV UR21, 0x40000040 ;  /* 0x4000004000157882 */ /* 0x000fe40000000000 */
[----:B------:R-:W-:Y:S01]  /*57f0*/  UIADD3 UR24, UR6, 0x800, URZ ;  /* 0x0000080006187890 */ /* 0x000fe2000fffe03f */
[----:B------:R-:W-:Y:S02]  /*5800*/  UMOV UR22, UR11 ;  /* 0x0000000b00167c82 */ /* 0x000fe40008000000 */
[----:B------:R-:W-:Y:S02]  /*5810*/  UMOV UR20, UR6 ;  /* 0x0000000600147c82 */ /* 0x000fe40008000000 */
[----:B------:R-:W-:Y:S01]  /*5820*/  HGMMA.64x64x16.F32.BF16 R152, gdesc[UR20], R152, gsb0 ;  /* 0x00e00000149879f0 */ /* 0x000fe20008001898 */
[----:B------:R-:W-:Y:S01]  /*5830*/  UIADD3 UR22, UR11, 0x2, URZ ;  /* 0x000000020b167890 */ /* 0x000fe2000fffe03f */
[----:B------:R-:W-:Y:S01]  /*5840*/  UMOV UR20, UR19 ;  /* 0x0000001300147c82 */ /* 0x000fe20008000000 */
[----:B------:R-:W-:Y:S01]  /*5850*/  UMOV UR21, 0x40000040 ;  /* 0x4000004000157882 */ /* 0x000fe20000000000 */
[----:B------:R-:W-:Y:S01]  /*5860*/  UMOV UR23, 0x40000040 ;  /* 0x4000004000177882 */ /* 0x000fe20000000000 */
[----:B------:R-:W-:Y:S01]  /*5870*/  UIADD3 UR19, UR11, 0x800, URZ ;  /* 0x000008000b137890 */ /* 0x000fe2000fffe03f */
[----:B-1----:R-:W-:-:S05]  /*5880*/  SHF.R.U32.HI R5, RZ, 0x7, R5 ;  /* 0x00000007ff057819 */ /* 0x002fca0000011605 */
[----:B0-2---:R-:W0:Y:S01]  /*5890*/  SHFL.IDX PT, R4, R5, RZ, 0x1f ;  /* 0x00001fff05047589 */ /* 0x005e2200000e0000 */
[----:B------:R-:W-:Y:S02]  /*58a0*/  WARPGROUP.DEPBAR.LE gsb0, 0x0 ;  /* 0x00008000000079c5 */ /* 0x000fe40000010000 */
[----:B------:R-:W-:-:S06]  /*58b0*/  WARPGROUP.ARRIVE ;  /* 0x00000000000079c5 */ /* 0x000fcc0000000000 */
[----:B------:R-:W-:Y:S01]  /*58c0*/  HGMMA.64x64x16.F32.BF16 R152, gdesc[UR20], R152, gsb0 ;  /* 0x00e00000149879f0 */ /* 0x000fe20008001898 */
[----:B------:R-:W-:Y:S01]  /*58d0*/  UIADD3 UR22, UR11, 0x4, URZ ;  /* 0x000000040b167890 */ /* 0x000fe2000fffe03f */
[----:B------:R-:W-:Y:S01]  /*58e0*/  UMOV UR20, UR18 ;  /* 0x0000001200147c82 */ /* 0x000fe20008000000 */
[----:B------:R-:W-:Y:S01]  /*58f0*/  UMOV UR21, 0x40000040 ;  /* 0x4000004000157882 */ /* 0x000fe20000000000 */
[----:B------:R-:W-:Y:S01]  /*5900*/  UMOV UR23, 0x40000040 ;  /* 0x4000004000177882 */ /* 0x000fe20000000000 */
        /* <DEDUP_REMOVED lines=14> */
[----:B0-----:R-:W-:-:S13]  /*59f0*/  R2UR UR14, R4 ;  /* 0x00000000040e72ca */ /* 0x001fda00000e0000 */
        /* <DEDUP_REMOVED lines=104> */
[----:B------:R-:W-:Y:S02]  /*6080*/  UIADD3 UR24, UR6, 0xa00, URZ ;  /* 0x00000a0006187890 */ /* 0x000fe4000fffe03f */
[----:B------:R-:W-:-:S04]  /*6090*/  USEL UR19, UR19, 0x26, UP0 ;  /* 0x0000002613137887 */ /* 0x000fc80008000000 */
[----:B------:R-:W-:Y:S01]  /*60a0*/  ULOP3.LUT UR19, UR19, 0x6, URZ, 0xc0, !UPT ;  /* 0x0000000613137892 */ /* 0x000fe2000f8ec03f */
[----:B------:R-:W-:Y:S02]  /*60b0*/  WARPGROUP.DEPBAR.LE gsb0, 0x0 ;  /* 0x00008000000079c5 */ /* 0x000fe40000010000 */
[----:B------:R-:W-:-:S06]  /*60c0*/  WARPGROUP.ARRIVE ;  /* 0x00000000000079c5 */ /* 0x000fcc0000000000 */
[----:B------:R-:W-:Y:S01]  /*60d0*/  HGMMA.64x64x16.F32.BF16 R152, gdesc[UR20], R152, gsb0 ;  /* 0x00e00000149879f0 */ /* 0x000fe20008001898 */
[----:B------:R-:W-:Y:S01]  /*60e0*/  UMOV UR20, 0xa00 ;  /* 0x00000a0000147882 */ /* 0x000fe20000000000 */
[----:B------:R-:W-:Y:S01]  /*60f0*/  UMOV UR21, 0x40000040 ;  /* 0x4000004000157882 */ /* 0x000fe20000000000 */
[----:B------:R-:W-:Y:S01]  /*6100*/  USEL UR20, UR20, 0x980, UP0 ;  /* 0x0000098014147887 */ /* 0x000fe20008000000 */
[----:B------:R-:W-:-:S03]  /*6110*/  UMOV UR23, 0x40000040 ;  /* 0x4000004000177882 */ /* 0x000fc60000000000 */
[----:B------:R-:W-:-:S04]  /*6120*/  ULOP3.LUT UR20, UR20, 0xa00, URZ, 0xc0, !UPT ;  /* 0x00000a0014147892 */ /* 0x000fc8000f8ec03f */
[----:B------:R-:W-:Y:S02]  /*6130*/  UIADD3 UR22, UR19, UR20, UR6 ;  /* 0x0000001413167290 */ /* 0x000fe4000fffe006 */
[----:B------:R-:W-:-:S05]  /*6140*/  UIADD3 UR19, UR19, UR20, UR11 ;  /* 0x0000001413137290 */ /* 0x000fca000fffe00b */
[----:B------:R-:W-:Y:S02]  /*6150*/  UMOV UR20, UR22 ;  /* 0x0000001600147c82 */ /* 0x000fe40008000000 */
[----:B------:R-:W-:Y:S01]  /*6160*/  UMOV UR22, UR19 ;  /* 0x0000001300167c82 */ /* 0x000fe20008000000 */
        /* <DEDUP_REMOVED lines=117> */
.L_x_3429:
[----:B------:R-:W-:Y:S01]  /*68c0*/  ULDC UR11, c[0x0][0xad0] ;  /* 0x0002b400000b7ab9 */ /* 0x000fe20000000800 */
[----:B------:R-:W-:Y:S01]  /*68d0*/  UMOV UR15, 0x40000040 ;  /* 0x40000040000f7882 */ /* 0x000fe20000000000 */
        /* <DEDUP_REMOVED lines=37> */
[----:B--2---:R-:W-:Y:S01]  /*6b30*/  FMNMX.FTZ R7, R154, R5, !PT ;  /* 0x000000059a077209 */ /* 0x004fe20007810000 */
[----:B------:R-:W-:Y:S01]  /*6b40*/  FMUL.FTZ R5, R176, UR11 ;  /* 0x0000000bb0057c20 */ /* 0x000fe20008410000 */
[----:B------:R-:W-:Y:S01]  /*6b50*/  FMUL.FTZ R176, R170, UR11 ;  /* 0x0000000baab07c20 */ /* 0x000fe20008410000 */
[----:B------:R-:W-:-:S04]  /*6b60*/  UIADD3 UR11, UR7, 0x38840, URZ ;  /* 0x00038840070b7890 */ /* 0x000fc8000fffe03f */
[----:B------:R-:W2:Y:S01]  /*6b70*/  MUFU.TANH R202, R202 ;  /* 0x000000ca00ca7308 */ /* 0x000ea20000002400 */
[----:B0-----:R-:W-:Y:S01]  /*6b80*/  FMNMX.FTZ R7, R156, R7, !PT ;  /* 0x000000079c077209 */ /* 0x001fe20007810000 */
[----:B------:R-:W-:-:S06]  /*6b90*/  UPRMT UR11, UR37, 0x654, UR11 ;  /* 0x00000654250b7896 */ /* 0x000fcc000800000b */
[----:B------:R-:W0:Y:S01]  /*6ba0*/  MUFU.TANH R204, R204 ;  /* 0x000000cc00cc7308 */ /* 0x000e220000002400 */
[----:B-1----:R-:W-:Y:S02]  /*6bb0*/  FMNMX.FTZ R7, R200, R7, !PT ;  /* 0x00000007c8077209 */ /* 0x002fe40007810000 */
[----:B------:R-:W-:Y:S01]  /*6bc0*/  SYNCS.ARRIVE.TRANS64.RED.A1T0 RZ, [UR11], RZ ;  /* 0x000000ffffff79a7 */ /* 0x000fe2000810040b */
[----:B------:R-:W-:-:S04]  /*6bd0*/  UMOV UR11, 0x40000040 ;  /* 0x40000040000b7882 */ /* 0x000fc80000000000 */
        /* <DEDUP_REMOVED lines=22> */
[----:B------:R-:W0:Y:S02]  /*6d40*/  SHFL.BFLY PT, R4, R7, 0x2, 0x1f ;  /* 0x0c401f0007047f89 */ /* 0x000e2400000e0000 */
[----:B------:R-:W3:Y:S01]  /*6d50*/  MUFU.TANH R14, R14 ;  /* 0x0000000e000e7308 */ /* 0x000ee20000002400 */
[----:B-1----:R-:W-:-:S07]  /*6d60*/  FMNMX.FTZ R13, R9, R10, !PT ;  /* 0x0000000a090d7209 */ /* 0x002fce0007810000 */
[----:B------:R-:W1:Y:S01]  /*6d70*/  MUFU.TANH R20, R20 ;  /* 0x0000001400147308 */ /* 0x000e620000002400 */
[----:B--2---:R-:W-:-:S07]  /*6d80*/  FMNMX.FTZ R13, R12, R13, !PT ;  /* 0x0000000d0c0d7209 */ /* 0x004fce0007810000 */
[----:B------:R-:W2:Y:S01]  /*6d90*/  MUFU.TANH R160, R160 ;  /* 0x000000a000a07308 */ /* 0x000ea20000002400 */
[----:B---3--:R-:W-:Y:S02]  /*6da0*/  FMNMX.FTZ R13, R14, R13, !PT ;  /* 0x0000000d0e0d7209 */ /* 0x008fe40007810000 */
[----:B0-----:R-:W-:-:S05]  /*6db0*/  FMNMX.FTZ R4, R7, R4, !PT ;  /* 0x0000000407047209 */ /* 0x001fca0007810000 */
[----:B------:R-:W0:Y:S01]  /*6dc0*/  MUFU.TANH R162, R162 ;  /* 0x000000a200a27308 */ /* 0x000e220000002400 */
[----:B-1----:R-:W-:Y:S01]  /*6dd0*/  FMNMX.FTZ R13, R20, R13, !PT ;  /* 0x0000000d140d7209 */ /* 0x002fe20007810000 */
[----:B------:R-:W1:Y:S01]  /*6de0*/  LDC R7, c[0x0][0xa80] ;  /* 0x0002a000ff077b82 */ /* 0x000e620000000800 */
[----:B------:R-:W3:Y:S05]  /*6df0*/  SHFL.BFLY PT, R15, R4, 0x1, 0x1f ;  /* 0x0c201f00040f7f89 */ /* 0x000eea00000e0000 */
[----:B------:R-:W4:Y:S01]  /*6e00*/  MUFU.TANH R164, R164 ;  /* 0x000000a400a47308 */ /* 0x000f220000002400 */
[----:B--2---:R-:W-:-:S07]  /*6e10*/  FMNMX.FTZ R13, R160, R13, !PT ;  /* 0x0000000da00d7209 */ /* 0x004fce0007810000 */
[----:B------:R-:W2:Y:S01]  /*6e20*/  MUFU.TANH R166, R166 ;  /* 0x000000a600a67308 */ /* 0x000ea20000002400 */
[----:B0-----:R-:W-:-:S07]  /*6e30*/  FMNMX.FTZ R13, R162, R13, !PT ;  /* 0x0000000da20d7209 */ /* 0x001fce0007810000 */
[----:B------:R-:W0:Y:S01]  /*6e40*/  MUFU.TANH R176, R176 ;  /* 0x000000b000b07308 */ /* 0x000e220000002400 */
[----:B----4-:R-:W-:Y:S02]  /*6e50*/  FMNMX.FTZ R13, R164, R13, !PT ;  /* 0x0000000da40d7209 */ /* 0x010fe40007810000 */
[----:B---3--:R-:W-:-:S05]  /*6e60*/  FMNMX.FTZ R4, R4, R15, !PT ;  /* 0x0000000f04047209 */ /* 0x008fca0007810000 */
[----:B------:R-:W3:Y:S01]  /*6e70*/  MUFU.TANH R180, R180 ;  /* 0x000000b400b47308 */ /* 0x000ee20000002400 */
[----:B--2---:R-:W-:Y:S01]  /*6e80*/  FMNMX.FTZ R13, R166, R13, !PT ;  /* 0x0000000da60d7209 */ /* 0x004fe20007810000 */
[C---:B------:R-:W-:Y:S01]  /*6e90*/  FADD.FTZ R168, -R4.reuse, R11 ;  /* 0x0000000b04a87221 */ /* 0x040fe20000010100 */
[----:B-1----:R-:W-:-:S03]  /*6ea0*/  FMUL.FTZ R165, R4, R7 ;  /* 0x0000000704a57220 */ /* 0x002fc60000410000 */
[-C--:B------:R-:W-:Y:S01]  /*6eb0*/  FMUL.FTZ R11, R168, R7.reuse ;  /* 0x00000007a80b7220 */ /* 0x080fe20000410000 */
[--C-:B------:R-:W-:Y:S01]  /*6ec0*/  FFMA.FTZ R168, R152, R7, -R165.reuse ;  /* 0x0000000798a87223 */ /* 0x100fe200000108a5 */
[----:B------:R-:W1:Y:S01]  /*6ed0*/  MUFU.TANH R196, R196 ;  /* 0x000000c400c47308 */ /* 0x000e620000002400 */
[----:B0-----:R-:W-:Y:S01]  /*6ee0*/  FMNMX.FTZ R13, R176, R13, !PT ;  /* 0x0000000db00d7209 */ /* 0x001fe20007810000 */
[-CC-:B------:R-:W-:Y:S01]  /*6ef0*/  FFMA.FTZ R175, R5, R7.reuse, -R165.reuse ;  /* 0x0000000705af7223 */ /* 0x180fe200000108a5 */
[-CC-:B------:R-:W-:Y:S01]  /*6f00*/  FFMA.FTZ R194, R194, R7.reuse, -R165.reuse ;  /* 0x00000007c2c27223 */ /* 0x180fe200000108a5 */
[-CC-:B------:R-:W-:Y:S01]  /*6f10*/  FFMA.FTZ R177, R155, R7.reuse, -R165.reuse ;  /* 0x000000079bb17223 */ /* 0x180fe200000108a5 */
[----:B------:R-:W-:Y:S02]  /*6f20*/  IMAD.U32 R155, RZ, RZ, UR10 ;  /* 0x0000000aff9b7e24 */ /* 0x000fe4000f8e00ff */
[-CC-:B------:R-:W-:Y:S01]  /*6f30*/  FFMA.FTZ R173, R198, R7.reuse, -R165.reuse ;  /* 0x00000007c6ad7223 */ /* 0x180fe200000108a5 */
[--C-:B------:R-:W-:Y:S01]  /*6f40*/  FFMA.FTZ R15, R154, R7, -R165.reuse ;  /* 0x000000079a0f7223 */ /* 0x100fe200000108a5 */
[----:B------:R-:W0:Y:S01]  /*6f50*/  MUFU.TANH R228, R228 ;  /* 0x000000e400e47308 */ /* 0x000e220000002400 */
[----:B---3--:R-:W-:Y:S01]  /*6f60*/  FMNMX.FTZ R13, R180, R13, !PT ;  /* 0x0000000db40d7209 */ /* 0x008fe20007810000 */
[-CC-:B------:R-:W-:Y:S01]  /*6f70*/  FFMA.FTZ R170, R156, R7.reuse, -R165.reuse ;  /* 0x000000079caa7223 */ /* 0x180fe200000108a5 */
[-CC-:B------:R-:W-:Y:S01]  /*6f80*/  FFMA.FTZ R21, R200, R7.reuse, -R165.reuse ;  /* 0x00000007c8157223 */ /* 0x180fe200000108a5 */
[-CC-:B------:R-:W-:Y:S01]  /*6f90*/  FFMA.FTZ R172, R202, R7.reuse, -R165.reuse ;  /* 0x00000007caac7223 */ /* 0x180fe200000108a5 */
[-CC-:B------:R-:W-:Y:S01]  /*6fa0*/  FFMA.FTZ R169, R204, R7.reuse, -R165.reuse ;  /* 0x00000007cca97223 */ /* 0x180fe200000108a5 */
[-CC-:B------:R-:W-:Y:S01]  /*6fb0*/  FFMA.FTZ R174, R206, R7.reuse, -R165.reuse ;  /* 0x00000007ceae7223 */ /* 0x180fe200000108a5 */
[--C-:B------:R-:W-:Y:S01]  /*6fc0*/  FFMA.FTZ R171, R208, R7, -R165.reuse ;  /* 0x00000007d0ab7223 */ /* 0x100fe200000108a5 */
[----:B------:R-:W2:Y:S01]  /*6fd0*/  MUFU.TANH R157, R157 ;  /* 0x0000009d009d7308 */ /* 0x000ea20000002400 */
[----:B-1----:R-:W-:Y:S01]  /*6fe0*/  FMNMX.FTZ R13, R196, R13, !PT ;  /* 0x0000000dc40d7209 */ /* 0x002fe20007810000 */
[-CC-:B------:R-:W-:Y:S01]  /*6ff0*/  FFMA.FTZ R178, R210, R7.reuse, -R165.reuse ;  /* 0x00000007d2b27223 */ /* 0x180fe200000108a5 */
[-CC-:B------:R-:W-:Y:S01]  /*7000*/  FFMA.FTZ R182, R212, R7.reuse, -R165.reuse ;  /* 0x00000007d4b67223 */ /* 0x180fe200000108a5 */
[----:B------:R-:W-:Y:S01]  /*7010*/  FFMA.FTZ R158, R158, R7, -R165 ;  /* 0x000000079e9e7223 */ /* 0x000fe200000108a5 */
[----:B------:R-:W-:-:S03]  /*7020*/  ULEA UR10, UR36, UR5, 0xc ;  /* 0x00000005240a7291 */ /* 0x000fc6000f8e603f */
[----:B------:R-:W1:Y:S01]  /*7030*/  MUFU.TANH R159, R159 ;  /* 0x0000009f009f7308 */ /* 0x000e620000002400 */
[----:B0-----:R-:W-:Y:S01]  /*7040*/  FMNMX.FTZ R152, R228, R13, !PT ;  /* 0x0000000de4987209 */ /* 0x001fe20007810000 */
[----:B------:R-:W-:-:S06]  /*7050*/  UIADD3 UR14, UR10, 0x80, URZ ;  /* 0x000000800a0e7890 */ /* 0x000fcc000fffe03f */
[----:B------:R-:W0:Y:S01]  /*7060*/  MUFU.TANH R161, R161 ;  /* 0x000000a100a17308 */ /* 0x000e220000002400 */
[----:B--2---:R-:W-:-:S07]  /*7070*/  FMNMX.FTZ R152, R157, R152, !PT ;  /* 0x000000989d987209 */ /* 0x004fce0007810000 */
[----:B------:R-:W2:Y:S01]  /*7080*/  MUFU.TANH R163, R163 ;  /* 0x000000a300a37308 */ /* 0x000ea20000002400 */
[----:B-1----:R-:W-:-:S07]  /*7090*/  FMNMX.FTZ R152, R159, R152, !PT ;  /* 0x000000989f987209 */ /* 0x002fce0007810000 */
[----:B------:R-:W1:Y:S01]  /*70a0*/  MUFU.EX2 R11, R11 ;  /* 0x0000000b000b7308 */ /* 0x000e620000000800 */
[----:B0-----:R-:W-:-:S07]  /*70b0*/  FMNMX.FTZ R152, R161, R152, !PT ;  /* 0x00000098a1987209 */ /* 0x001fce0007810000 */
[----:B------:R0:W-:Y:S01]  /*70c0*/  MUFU.EX2 R13, R194 ;  /* 0x000000c2000d7308 */ /* 0x0001e20000000800 */
[----:B--2---:R-:W-:-:S05]  /*70d0*/  FMNMX.FTZ R152, R163, R152, !PT ;  /* 0x00000098a3987209 */ /* 0x004fca0007810000 */
[----:B------:R-:W2:Y:S02]  /*70e0*/  SHFL.BFLY PT, R167, R152, 0x2, 0x1f ;  /* 0x0c401f0098a77f89 */ /* 0x000ea400000e0000 */
[----:B------:R-:W-:Y:S01]  /*70f0*/  MUFU.EX2 R168, R168 ;  /* 0x000000a800a87308 */ /* 0x000fe20000000800 */
[----:B0-----:R-:W-:Y:S01]  /*7100*/  FFMA.FTZ R194, R153, R7, -R165 ;  /* 0x0000000799c27223 */ /* 0x001fe200000108a5 */
[-C--:B-1----:R-:W-:Y:S01]  /*7110*/  FMUL.FTZ R24, R24, R11.reuse ;  /* 0x0000000b18187220 */ /* 0x082fe20000410000 */
        /* <DEDUP_REMOVED lines=13> */
[----:B------:R-:W0:Y:S01]  /*71f0*/  MUFU.EX2 R170, R170 ;  /* 0x000000aa00aa7308 */ /* 0x000e220000000800 */
[-C--:B------:R-:W-:Y:S01]  /*7200*/  FMUL.FTZ R49, R49, R11.reuse ;  /* 0x0000000b31317220 */ /* 0x080fe20000410000 */
[-C--:B------:R-:W-:Y:S01]  /*7210*/  FMUL.FTZ R52, R52, R11.reuse ;  /* 0x0000000b34347220 */ /* 0x080fe20000410000 */
[-C--:B------:R-:W-:Y:S01]  /*7220*/  FMUL.FTZ R53, R53, R11.reuse ;  /* 0x0000000b35357220 */ /* 0x080fe20000410000 */
[-C--:B------:R-:W-:Y:S01]  /*7230*/  FMUL.FTZ R56, R56, R11.reuse ;  /* 0x0000000b38387220 */ /* 0x080fe20000410000 */
[----:B------:R-:W-:Y:S01]  /*7240*/  FMUL.FTZ R57, R57, R11 ;  /* 0x0000000b39397220 */ /* 0x000fe20000410000 */
[----:B--2---:R-:W-:Y:S01]  /*7250*/  FMNMX.FTZ R167, R152, R167, !PT ;  /* 0x000000a798a77209 */ /* 0x004fe20007810000 */
[-C--:B------:R-:W-:Y:S01]  /*7260*/  FMUL.FTZ R60, R60, R11.reuse ;  /* 0x0000000b3c3c7220 */ /* 0x080fe20000410000 */
[----:B------:R-:W-:Y:S01]  /*7270*/  MUFU.EX2 R21, R21 ;  /* 0x0000001500157308 */ /* 0x000fe20000000800 */
[-C--:B------:R-:W-:Y:S01]  /*7280*/  FMUL.FTZ R61, R61, R11.reuse ;  /* 0x0000000b3d3d7220 */ /* 0x080fe20000410000 */
[-C--:B------:R-:W-:Y:S01]  /*7290*/  FMUL.FTZ R64, R64, R11.reuse ;  /* 0x0000000b40407220 */ /* 0x080fe20000410000 */
[----:B------:R-:W1:Y:S01]  /*72a0*/  SHFL.BFLY PT, R152, R167, 0x1, 0x1f ;  /* 0x0c201f00a7987f89 */ /* 0x000e6200000e0000 */
[-C--:B------:R-:W-:Y:S01]  /*72b0*/  FMUL.FTZ R65, R65, R11.reuse ;  /* 0x0000000b41417220 */ /* 0x080fe20000410000 */
[-C--:B------:R-:W-:Y:S01]  /*72c0*/  FMUL.FTZ R68, R68, R11.reuse ;  /* 0x0000000b44447220 */ /* 0x080fe20000410000 */
[-C--:B------:R-:W-:Y:S01]  /*72d0*/  FMUL.FTZ R69, R69, R11.reuse ;  /* 0x0000000b45457220 */ /* 0x080fe20000410000 */
[----:B------:R-:W-:Y:S01]  /*72e0*/  FMUL.FTZ R72, R72, R11 ;  /* 0x0000000b48487220 */ /* 0x000fe20000410000 */
[----:B------:R-:W2:Y:S01]  /*72f0*/  MUFU.EX2 R172, R172 ;  /* 0x000000ac00ac7308 */ /* 0x000ea20000000800 */
[----:B0-----:R-:W-:Y:S01]  /*7300*/  F2FP.BF16.F32.PACK_AB R154, R170, R15 ;  /* 0x0000000faa9a723e */ /* 0x001fe200000010ff */
        /* <DEDUP_REMOVED lines=13> */
[----:B------:R-:W-:Y:S01]  /*73e0*/  FMUL.FTZ R97, R97, R11 ;  /* 0x0000000b61617220 */ /* 0x000fe20000410000 */
[----:B------:R-:W-:Y:S01]  /*73f0*/  MUFU.EX2 R174, R174 ;  /* 0x000000ae00ae7308 */ /* 0x000fe20000000800 */
[----:B--2---:R-:W-:Y:S01]  /*7400*/  F2FP.BF16.F32.PACK_AB R156, R172, R21 ;  /* 0x00000015ac9c723e */ /* 0x004fe200000010ff */
[-C--:B------:R-:W-:Y:S01]  /*7410*/  FMUL.FTZ R100, R100, R11.reuse ;  /* 0x0000000b64647220 */ /* 0x080fe20000410000 */
[----:B-1----:R-:W-:Y:S01]  /*7420*/  FMNMX.FTZ R5, R167, R152, !PT ;  /* 0x00000098a7057209 */ /* 0x002fe20007810000 */
[-C--:B------:R-:W-:Y:S01]  /*7430*/  FMUL.FTZ R101, R101, R11.reuse ;  /* 0x0000000b65657220 */ /* 0x080fe20000410000 */
[-C--:B------:R-:W-:Y:S01]  /*7440*/  FMUL.FTZ R104, R104, R11.reuse ;  /* 0x0000000b68687220 */ /* 0x080fe20000410000 */
[-C--:B------:R-:W-:Y:S01]  /*7450*/  FMUL.FTZ R105, R105, R11.reuse ;  /* 0x0000000b69697220 */ /* 0x080fe20000410000 */
[----:B------:R-:W-:Y:S01]  /*7460*/  FMUL.FTZ R108, R108, R11 ;  /* 0x0000000b6c6c7220 */ /* 0x000fe20000410000 */
[C---:B------:R-:W-:Y:S01]  /*7470*/  FADD.FTZ R152, -R5.reuse, R10 ;  /* 0x0000000a05987221 */ /* 0x040fe20000010100 */
[----:B------:R-:W-:Y:S01]  /*7480*/  FMUL.FTZ R153, R5, R7 ;  /* 0x0000000705997220 */ /* 0x000fe20000410000 */
[----:B------:R-:W-:Y:S01]  /*7490*/  MUFU.EX2 R171, R171 ;  /* 0x000000ab00ab7308 */ /* 0x000fe20000000800 */
[----:B------:R-:W-:Y:S01]  /*74a0*/  FMUL.FTZ R109, R109, R11 ;  /* 0x0000000b6d6d7220 */ /* 0x000fe20000410000 */
[-C--:B------:R-:W-:Y:S01]  /*74b0*/  FMUL.FTZ R152, R152, R7.reuse ;  /* 0x0000000798987220 */ /* 0x080fe20000410000 */
[-CC-:B------:R-:W-:Y:S01]  /*74c0*/  FFMA.FTZ R198, R9, R7.reuse, -R153.reuse ;  /* 0x0000000709c67223 */ /* 0x180fe20000010899 */
[-CC-:B------:R-:W-:Y:S01]  /*74d0*/  FFMA.FTZ R9, R12, R7.reuse, -R153.reuse ;  /* 0x000000070c097223 */ /* 0x180fe20000010899 */
[-CC-:B------:R-:W-:Y:S01]  /*74e0*/  FFMA.FTZ R12, R14, R7.reuse, -R153.reuse ;  /* 0x000000070e0c7223 */ /* 0x180fe20000010899 */
[-CC-:B------:R-:W-:Y:S01]  /*74f0*/  FFMA.FTZ R181, R20, R7.reuse, -R153.reuse ;  /* 0x0000000714b57223 */ /* 0x180fe20000010899 */
[-CC-:B------:R-:W-:Y:S01]  /*7500*/  FFMA.FTZ R14, R160, R7.reuse, -R153.reuse ;  /* 0x00000007a00e7223 */ /* 0x180fe20000010899 */
[----:B------:R0:W1:Y:S01]  /*7510*/  MUFU.EX2 R179, R152 ;  /* 0x0000009800b37308 */ /* 0x0000620000000800 */
        /* <DEDUP_REMOVED lines=8> */
[----:B0-----:R-:W-:-:S02]  /*75a0*/  IMAD.MOV R152, RZ, RZ, -R22 ;  /* 0x000000ffff987224 */ /* 0x001fc400078e0a16 */
[-CC-:B------:R-:W-:Y:S01]  /*75b0*/  FFMA.FTZ R199, R159, R7.reuse, -R153.reuse ;  /* 0x000000079fc77223 */ /* 0x180fe20000010899 */
[-CC-:B------:R-:W-:Y:S01]  /*75c0*/  FFMA.FTZ R200, R161, R7.reuse, -R153.reuse ;  /* 0x00000007a1c87223 */ /* 0x180fe20000010899 */
[----:B------:R-:W-:Y:S01]  /*75d0*/  FFMA.FTZ R201, R163, R7, -R153 ;  /* 0x00000007a3c97223 */ /* 0x000fe20000010899 */
[----:B------:R-:W-:Y:S01]  /*75e0*/  MUFU.EX2 R198, R198 ;  /* 0x000000c600c67308 */ /* 0x000fe20000000800 */
[----:B------:R-:W-:Y:S01]  /*75f0*/  ISETP.NE.AND P2, PT, R19, R152, PT ;  /* 0x000000981300720c */ /* 0x000fe20003f45270 */
[-C--:B------:R-:W-:Y:S01]  /*7600*/  FMUL.FTZ R112, R112, R11.reuse ;  /* 0x0000000b70707220 */ /* 0x080fe20000410000 */
[----:B------:R-:W-:Y:S01]  /*7610*/  FMUL.FTZ R113, R113, R11 ;  /* 0x0000000b71717220 */ /* 0x000fe20000410000 */
[-C--:B-1----:R-:W-:Y:S01]  /*7620*/  FMUL.FTZ R26, R26, R179.reuse ;  /* 0x000000b31a1a7220 */ /* 0x082fe20000410000 */
        /* <DEDUP_REMOVED lines=8> */
[-C--:B------:R-:W-:Y:S01]  /*76b0*/  FMUL.FTZ R42, R42, R179.reuse ;  /* 0x000000b32a2a7220 */ /* 0x080fe20000410000 */
[----:B------:R-:W-:Y:S01]  /*76c0*/  @!P2 LEA R152, R155, R16, 0x6 ;  /* 0x000000109b98a211 */ /* 0x000fe200078e30ff */
[-C--:B------:R-:W-:Y:S01]  /*76d0*/  FMUL.FTZ R43, R43, R179.reuse ;  /* 0x000000b32b2b7220 */ /* 0x080fe20000410000 */
[----:B------:R-:W-:Y:S01]  /*76e0*/  MUFU.EX2 R12, R12 ;  /* 0x0000000c000c7308 */ /* 0x000fe20000000800 */
[-C--:B------:R-:W-:Y:S01]  /*76f0*/  FMUL.FTZ R46, R46, R179.reuse ;  /* 0x000000b32e2e7220 */ /* 0x080fe20000410000 */
[----:B------:R-:W-:Y:S01]  /*7700*/  @!P2 LEA R152, R152, UR38, 0x2 ;  /* 0x000000269898ac11 */ /* 0x000fe2000f8e10ff */
[-C--:B------:R-:W-:Y:S01]  /*7710*/  FMUL.FTZ R47, R47, R179.reuse ;  /* 0x000000b32f2f7220 */ /* 0x080fe20000410000 */
[-C--:B------:R-:W-:Y:S01]  /*7720*/  FMUL.FTZ R50, R50, R179.reuse ;  /* 0x000000b332327220 */ /* 0x080fe20000410000 */
[-C--:B------:R-:W-:Y:S01]  /*7730*/  FMUL.FTZ R51, R51, R179.reuse ;  /* 0x000000b333337220 */ /* 0x080fe20000410000 */
[-C--:B------:R-:W-:Y:S01]  /*7740*/  FMUL.FTZ R54, R54, R179.reuse ;  /* 0x000000b336367220 */ /* 0x080fe20000410000 */
[----:B------:R-:W-:Y:S01]  /*7750*/  @!P2 STS [R152+0x38400], R11 ;  /* 0x0384000b9800a388 */ /* 0x000fe20000000800 */
[----:B------:R-:W1:Y:S01]  /*7760*/  MUFU.EX2 R181, R181 ;  /* 0x000000b500b57308 */ /* 0x000e620000000800 */
[----:B0-----:R-:W-:Y:S01]  /*7770*/  F2FP.BF16.F32.PACK_AB R153, R9, R198 ;  /* 0x000000c60999723e */ /* 0x001fe200000010ff */
[-C--:B------:R-:W-:Y:S01]  /*7780*/  FMUL.FTZ R55, R55, R179.reuse ;  /* 0x000000b337377220 */ /* 0x080fe20000410000 */
[----:B------:R0:W-:Y:S01]  /*7790*/  @!P2 STS [R152+0x38420], R179 ;  /* 0x038420b39800a388 */ /* 0x0001e20000000800 */
        /* <DEDUP_REMOVED lines=9> */
[----:B0-----:R-:W-:Y:S01]  /*7830*/  F2FP.BF16.F32.PACK_AB R152, R13, R168 ;  /* 0x000000a80d98723e */ /* 0x001fe200000010ff */
[-C--:B------:R-:W-:Y:S01]  /*7840*/  FMUL.FTZ R74, R74, R179.reuse ;  /* 0x000000b34a4a7220 */ /* 0x080fe20000410000 */
[-C--:B------:R-:W-:Y:S01]  /*7850*/  FMUL.FTZ R75, R75, R179.reuse ;  /* 0x000000b34b4b7220 */ /* 0x080fe20000410000 */
[----:B------:R-:W0:Y:S01]  /*7860*/  MUFU.EX2 R183, R183 ;  /* 0x000000b700b77308 */ /* 0x000e220000000800 */
[----:B-1----:R-:W-:Y:S01]  /*7870*/  F2FP.BF16.F32.PACK_AB R155, R181, R12 ;  /* 0x0000000cb59b723e */ /* 0x002fe200000010ff */
[----:B------:R-:W-:Y:S01]  /*7880*/  BAR.SYNC.DEFER_BLOCKING 0xf, 0x100 ;  /* 0x03c4000000007b1d */ /* 0x000fe20000010000 */
        /* <DEDUP_REMOVED lines=13> */
[----:B------:R-:W1:Y:S01]  /*7960*/  MUFU.EX2 R193, R193 ;  /* 0x000000c100c17308 */ /* 0x000e620000000800 */
[----:B0-----:R-:W-:Y:S01]  /*7970*/  F2FP.BF16.F32.PACK_AB R157, R183, R14 ;  /* 0x0000000eb79d723e */ /* 0x001fe200000010ff */
        /* <DEDUP_REMOVED lines=8> */
[----:B------:R-:W-:Y:S01]  /*7a00*/  FMUL.FTZ R115, R115, R179 ;  /* 0x000000b373737220 */ /* 0x000fe20000410000 */
[-C--:B------:R-:W-:Y:S01]  /*7a10*/  FMUL.FTZ R116, R116, R11.reuse ;  /* 0x0000000b74747220 */ /* 0x080fe20000410000 */
[----:B------:R-:W-:Y:S01]  /*7a20*/  FMUL.FTZ R117, R117, R11 ;  /* 0x0000000b75757220 */ /* 0x000fe20000410000 */
[-C--:B------:R-:W-:Y:S01]  /*7a30*/  FMUL.FTZ R118, R118, R179.reuse ;  /* 0x000000b376767220 */ /* 0x080fe20000410000 */
[----:B------:R-:W-:Y:S01]  /*7a40*/  FMUL.FTZ R119, R119, R179 ;  /* 0x000000b377777220 */ /* 0x000fe20000410000 */
[-C--:B------:R-:W-:Y:S01]  /*7a50*/  FMUL.FTZ R120, R120, R11.reuse ;  /* 0x0000000b78787220 */ /* 0x080fe20000410000 */
[----:B------:R-:W-:Y:S01]  /*7a60*/  MUFU.EX2 R173, R173 ;  /* 0x000000ad00ad7308 */ /* 0x000fe20000000800 */
[----:B-1----:R-:W-:Y:S01]  /*7a70*/  F2FP.BF16.F32.PACK_AB R159, R193, R20 ;  /* 0x00000014c19f723e */ /* 0x002fe200000010ff */
[----:B------:R-:W-:Y:S01]  /*7a80*/  FMUL.FTZ R121, R121, R11 ;  /* 0x0000000b79797220 */ /* 0x000fe20000410000 */
[-C--:B------:R-:W-:Y:S01]  /*7a90*/  FMUL.FTZ R122, R122, R179.reuse ;  /* 0x000000b37a7a7220 */ /* 0x080fe20000410000 */
[----:B------:R-:W-:Y:S01]  /*7aa0*/  FMUL.FTZ R123, R123, R179 ;  /* 0x000000b37b7b7220 */ /* 0x000fe20000410000 */
[-C--:B------:R-:W-:Y:S01]  /*7ab0*/  FMUL.FTZ R124, R124, R11.reuse ;  /* 0x0000000b7c7c7220 */ /* 0x080fe20000410000 */
[----:B------:R-:W-:Y:S01]  /*7ac0*/  FMUL.FTZ R125, R125, R11 ;  /* 0x0000000b7d7d7220 */ /* 0x000fe20000410000 */
[----:B------:R-:W-:Y:S01]  /*7ad0*/  FMUL.FTZ R126, R126, R179 ;  /* 0x000000b37e7e7220 */ /* 0x000fe20000410000 */
[----:B------:R-:W1:Y:S01]  /*7ae0*/  MUFU.EX2 R182, R182 ;  /* 0x000000b600b67308 */ /* 0x000e620000000800 */
[----:B0-----:R-:W-:Y:S01]  /*7af0*/  F2FP.BF16.F32.PACK_AB R160, R178, R171 ;  /* 0x000000abb2a0723e */ /* 0x001fe200000010ff */
[----:B------:R-:W-:Y:S01]  /*7b00*/  FMUL.FTZ R127, R127, R179 ;  /* 0x000000b37f7f7220 */ /* 0x000fe20000410000 */
[-C--:B------:R-:W-:Y:S01]  /*7b10*/  FMUL.FTZ R128, R128, R11.reuse ;  /* 0x0000000b80807220 */ /* 0x080fe20000410000 */
[----:B------:R-:W-:Y:S01]  /*7b20*/  FMUL.FTZ R129, R129, R11 ;  /* 0x0000000b81817220 */ /* 0x000fe20000410000 */
[-C--:B------:R-:W-:Y:S01]  /*7b30*/  FMUL.FTZ R130, R130, R179.reuse ;  /* 0x000000b382827220 */ /* 0x080fe20000410000 */
[----:B------:R-:W-:Y:S01]  /*7b40*/  FMUL.FTZ R131, R131, R179 ;  /* 0x000000b383837220 */ /* 0x000fe20000410000 */
[-C--:B------:R-:W-:Y:S01]  /*7b50*/  FMUL.FTZ R132, R132, R11.reuse ;  /* 0x0000000b84847220 */ /* 0x080fe20000410000 */
[----:B------:R-:W-:Y:S01]  /*7b60*/  MUFU.EX2 R176, R176 ;  /* 0x000000b000b07308 */ /* 0x000fe20000000800 */
[----:B------:R-:W-:Y:S01]  /*7b70*/  FMUL.FTZ R133, R133, R11 ;  /* 0x0000000b85857220 */ /* 0x000fe20000410000 */
[-C--:B------:R-:W-:Y:S01]  /*7b80*/  FMUL.FTZ R134, R134, R179.reuse ;  /* 0x000000b386867220 */ /* 0x080fe20000410000 */
[----:B------:R-:W-:Y:S01]  /*7b90*/  FMUL.FTZ R135, R135, R179 ;  /* 0x000000b387877220 */ /* 0x000fe20000410000 */
[-C--:B------:R-:W-:Y:S01]  /*7ba0*/  FMUL.FTZ R136, R136, R11.reuse ;  /* 0x0000000b88887220 */ /* 0x080fe20000410000 */
[----:B------:R-:W-:Y:S01]  /*7bb0*/  FMUL.FTZ R137, R137, R11 ;  /* 0x0000000b89897220 */ /* 0x000fe20000410000 */
[-C--:B------:R-:W-:Y:S01]  /*7bc0*/  FMUL.FTZ R138, R138, R179.reuse ;  /* 0x000000b38a8a7220 */ /* 0x080fe20000410000 */
[----:B------:R-:W-:Y:S01]  /*7bd0*/  FMUL.FTZ R139, R139, R179 ;  /* 0x000000b38b8b7220 */ /* 0x000fe20000410000 */
[----:B------:R-:W0:Y:S01]  /*7be0*/  MUFU.EX2 R195, R195 ;  /* 0x000000c300c37308 */ /* 0x000e220000000800 */
[----:B-1----:R-:W-:Y:S01]  /*7bf0*/  F2FP.BF16.F32.PACK_AB R162, R182, R173 ;  /* 0x000000adb6a2723e */ /* 0x002fe200000010ff */
[-C--:B------:R-:W-:Y:S01]  /*7c00*/  FMUL.FTZ R140, R140, R11.reuse ;  /* 0x0000000b8c8c7220 */ /* 0x080fe20000410000 */
[----:B------:R-:W-:Y:S01]  /*7c10*/  FMUL.FTZ R141, R141, R11 ;  /* 0x0000000b8d8d7220 */ /* 0x000fe20000410000 */
[-C--:B------:R-:W-:Y:S01]  /*7c20*/  FMUL.FTZ R142, R142, R179.reuse ;  /* 0x000000b38e8e7220 */ /* 0x080fe20000410000 */
[----:B------:R-:W-:Y:S01]  /*7c30*/  FMUL.FTZ R143, R143, R179 ;  /* 0x000000b38f8f7220 */ /* 0x000fe20000410000 */
[-C--:B------:R-:W-:Y:S01]  /*7c40*/  FMUL.FTZ R144, R144, R11.reuse ;  /* 0x0000000b90907220 */ /* 0x080fe20000410000 */
[----:B------:R-:W-:Y:S01]  /*7c50*/  FMUL.FTZ R145, R145, R11 ;  /* 0x0000000b91917220 */ /* 0x000fe20000410000 */
[----:B------:R-:W-:Y:S01]  /*7c60*/  MUFU.EX2 R180, R180 ;  /* 0x000000b400b47308 */ /* 0x000fe20000000800 */
[-C--:B------:R-:W-:Y:S01]  /*7c70*/  FMUL.FTZ R146, R146, R179.reuse ;  /* 0x000000b392927220 */ /* 0x080fe20000410000 */
[----:B------:R-:W-:Y:S01]  /*7c80*/  FMUL.FTZ R147, R147, R179 ;  /* 0x000000b393937220 */ /* 0x000fe20000410000 */
[-C--:B------:R-:W-:Y:S01]  /*7c90*/  FMUL.FTZ R148, R148, R11.reuse ;  /* 0x0000000b94947220 */ /* 0x080fe20000410000 */
[----:B------:R-:W-:Y:S01]  /*7ca0*/  FMUL.FTZ R149, R149, R11 ;  /* 0x0000000b95957220 */ /* 0x000fe20000410000 */
[-C--:B------:R-:W-:Y:S01]  /*7cb0*/  FMUL.FTZ R150, R150, R179.reuse ;  /* 0x000000b396967220 */ /* 0x080fe20000410000 */
[----:B------:R-:W-:Y:S01]  /*7cc0*/  FMUL.FTZ R151, R151, R179 ;  /* 0x000000b397977220 */ /* 0x000fe20000410000 */
[----:B------:R1:W-:Y:S01]  /*7cd0*/  STSM.16.M88.4 [R184+0x36400], R152 ;  /* 0x03640098b8007844 */ /* 0x0003e20000000200 */
[----:B------:R-:W2:Y:S01]  /*7ce0*/  MUFU.EX2 R197, R197 ;  /* 0x000000c500c57308 */ /* 0x000ea20000000800 */
[----:B0-----:R-:W-:Y:S01]  /*7cf0*/  F2FP.BF16.F32.PACK_AB R161, R195, R176 ;  /* 0x000000b0c3a1723e */ /* 0x001fe200000010ff */
[----:B------:R-:W-:Y:S01]  /*7d00*/  FFMA.FTZ R6, R11, R6, R168 ;  /* 0x000000060b067223 */ /* 0x000fe200000100a8 */
[----:B------:R-:W-:-:S03]  /*7d10*/  FFMA.FTZ R8, R179, R8, R198 ;  /* 0x00000008b3087223 */ /* 0x000fc600000100c6 */
[----:B------:R-:W-:Y:S01]  /*7d20*/  FADD.FTZ R6, R13, R6 ;  /* 0x000000060d067221 */ /* 0x000fe20000010000 */
[----:B------:R-:W-:Y:S01]  /*7d30*/  FADD.FTZ R9, R9, R8 ;  /* 0x0000000809097221 */ /* 0x000fe20000010000 */
[----:B------:R-:W-:Y:S02]  /*7d40*/  MUFU.EX2 R175, R175 ;  /* 0x000000af00af7308 */ /* 0x000fe40000000800 */
[----:B------:R-:W-:Y:S01]  /*7d50*/  FADD.FTZ R15, R15, R6 ;  /* 0x000000060f0f7221 */ /* 0x000fe20000010000 */
[----:B------:R-:W-:-:S03]  /*7d60*/  FADD.FTZ R12, R12, R9 ;  /* 0x000000090c0c7221 */ /* 0x000fc60000010000 */
[----:B------:R-:W-:Y:S01]  /*7d70*/  FADD.FTZ R170, R170, R15 ;  /* 0x0000000faaaa7221 */ /* 0x000fe20000010000 */
[----:B------:R-:W-:Y:S01]  /*7d80*/  FADD.FTZ R181, R181, R12 ;  /* 0x0000000cb5b57221 */ /* 0x000fe20000010000 */
[----:B------:R-:W0:Y:S01]  /*7d90*/  MUFU.EX2 R194, R194 ;  /* 0x000000c200c27308 */ /* 0x000e220000000800 */
[----:B--2---:R-:W-:Y:S01]  /*7da0*/  F2FP.BF16.F32.PACK_AB R163, R197, R180 ;  /* 0x000000b4c5a3723e */ /* 0x004fe200000010ff */
[----:B------:R-:W-:Y:S01]  /*7db0*/  FADD.FTZ R21, R21, R170 ;  /* 0x000000aa15157221 */ /* 0x000fe20000010000 */
[----:B------:R-:W-:-:S03]  /*7dc0*/  FADD.FTZ R14, R14, R181 ;  /* 0x000000b50e0e7221 */ /* 0x000fc60000010000 */
[----:B------:R-:W-:Y:S01]  /*7dd0*/  FADD.FTZ R172, R172, R21 ;  /* 0x00000015acac7221 */ /* 0x000fe20000010000 */
[----:B------:R-:W-:Y:S01]  /*7de0*/  FADD.FTZ R183, R183, R14 ;  /* 0x0000000eb7b77221 */ /* 0x000fe20000010000 */
[----:B------:R-:W-:Y:S03]  /*7df0*/  MUFU.EX2 R177, R177 ;  /* 0x000000b100b17308 */ /* 0x000fe60000000800 */
[----:B------:R-:W-:-:S04]  /*7e00*/  FADD.FTZ R20, R20, R183 ;  /* 0x000000b714147221 */ /* 0x000fc80000010000 */
[----:B------:R-:W-:Y:S01]  /*7e10*/  FADD.FTZ R193, R193, R20 ;  /* 0x00000014c1c17221 */ /* 0x000fe20000010000 */
[----:B------:R2:W3:Y:S01]  /*7e20*/  MUFU.EX2 R10, R158 ;  /* 0x0000009e000a7308 */ /* 0x0004e20000000800 */
[----:B0-----:R-:W-:Y:S02]  /*7e30*/  F2FP.BF16.F32.PACK_AB R164, R194, R175 ;  /* 0x000000afc2a4723e */ /* 0x001fe400000010ff */
[----:B------:R-:W-:-:S04]  /*7e40*/  FADD.FTZ R176, R176, R193 ;  /* 0x000000c1b0b07221 */ /* 0x000fc80000010000 */
[----:B------:R-:W-:Y:S01]  /*7e50*/  FADD.FTZ R195, R195, R176 ;  /* 0x000000b0c3c37221 */ /* 0x000fe20000010000 */
[----:B------:R-:W-:Y:S01]  /*7e60*/  MUFU.EX2 R196, R196 ;  /* 0x000000c400c47308 */ /* 0x000fe20000000800 */
[----:B--2---:R-:W-:Y:S01]  /*7e70*/  F2FP.BF16.F32.PACK_AB R158, R174, R169 ;  /* 0x000000a9ae9e723e */ /* 0x004fe200000010ff */
[----:B------:R-:W-:Y:S01]  /*7e80*/  FADD.FTZ R169, R169, R172 ;  /* 0x000000aca9a97221 */ /* 0x000fe20000010000 */
[----:B------:R-:W-:-:S03]  /*7e90*/  FADD.FTZ R180, R180, R195 ;  /* 0x000000c3b4b47221 */ /* 0x000fc60000010000 */
[----:B------:R1:W-:Y:S01]  /*7ea0*/  STSM.16.M88.4 [R186], R156 ;  /* 0x0000009cba007844 */ /* 0x0003e20000000200 */
[----:B------:R-:W-:Y:S01]  /*7eb0*/  FADD.FTZ R174, R174, R169 ;  /* 0x000000a9aeae7221 */ /* 0x000fe20000010000 */
[----:B------:R-:W0:Y:S01]  /*7ec0*/  MUFU.EX2 R199, R199 ;  /* 0x000000c700c77308 */ /* 0x000e220000000800 */
[----:B---3--:R-:W-:Y:S01]  /*7ed0*/  F2FP.BF16.F32.PACK_AB R166, R10, R177 ;  /* 0x000000b10aa6723e */ /* 0x008fe200000010ff */
[----:B------:R1:W-:Y:S01]  /*7ee0*/  STSM.16.M88.4 [R23], R160 ;  /* 0x000000a017007844 */ /* 0x0003e20000000200 */
[----:B------:R-:W-:Y:S01]  /*7ef0*/  FADD.FTZ R171, R171, R174 ;  /* 0x000000aeabab7221 */ /* 0x000fe20000010000 */
[----:B------:R-:W-:-:S03]  /*7f00*/  FADD.FTZ R197, R197, R180 ;  /* 0x000000b4c5c57221 */ /* 0x000fc60000010000 */
[----:B------:R-:W-:Y:S01]  /*7f10*/  FADD.FTZ R178, R178, R171 ;  /* 0x000000abb2b27221 */ /* 0x000fe20000010000 */
[----:B------:R-:W2:Y:S03]  /*7f20*/  MUFU.EX2 R200, R200 ;  /* 0x000000c800c87308 */ /* 0x000ea60000000800 */
[----:B------:R-:W-:-:S04]  /*7f30*/  FADD.FTZ R173, R173, R178 ;  /* 0x000000b2adad7221 */ /* 0x000fc80000010000 */
[----:B------:R-:W-:Y:S01]  /*7f40*/  FADD.FTZ R182, R182, R173 ;  /* 0x000000adb6b67221 */ /* 0x000fe20000010000 */
[----:B------:R-:W3:Y:S01]  /*7f50*/  MUFU.EX2 R201, R201 ;  /* 0x000000c900c97308 */ /* 0x000ee20000000800 */
[----:B0-----:R-:W-:Y:S01]  /*7f60*/  F2FP.BF16.F32.PACK_AB R165, R199, R196 ;  /* 0x000000c4c7a5723e */ /* 0x001fe200000010ff */
[----:B------:R-:W-:Y:S01]  /*7f70*/  FADD.FTZ R196, R196, R197 ;  /* 0x000000c5c4c47221 */ /* 0x000fe20000010000 */
[----:B------:R-:W-:-:S03]  /*7f80*/  FADD.FTZ R175, R175, R182 ;  /* 0x000000b6afaf7221 */ /* 0x000fc60000010000 */
[----:B------:R-:W-:Y:S01]  /*7f90*/  FADD.FTZ R199, R199, R196 ;  /* 0x000000c4c7c77221 */ /* 0x000fe20000010000 */
[----:B------:R-:W-:-:S03]  /*7fa0*/  FADD.FTZ R194, R194, R175 ;  /* 0x000000afc2c27221 */ /* 0x000fc60000010000 */
[----:B--2---:R-:W-:Y:S01]  /*7fb0*/  FADD.FTZ R8, R200, R199 ;  /* 0x000000c7c8087221 */ /* 0x004fe20000010000 */
[----:B------:R-:W-:-:S04]  /*7fc0*/  FADD.FTZ R177, R177, R194 ;  /* 0x000000c2b1b17221 */ /* 0x000fc80000010000 */
[----:B------:R-:W-:Y:S01]  /*7fd0*/  FADD.FTZ R6, R10, R177 ;  /* 0x000000b10a067221 */ /* 0x000fe20000010000 */
[C---:B---3--:R-:W-:Y:S01]  /*7fe0*/  F2FP.BF16.F32.PACK_AB R167, R201.reuse, R200 ;  /* 0x000000c8c9a7723e */ /* 0x048fe200000010ff */
[----:B------:R-:W-:-:S04]  /*7ff0*/  FADD.FTZ R8, R201, R8 ;  /* 0x00000008c9087221 */ /* 0x000fc80000010000 */
[----:B------:R1:W-:Y:S01]  /*8000*/  STSM.16.M88.4 [R185], R164 ;  /* 0x000000a4b9007844 */ /* 0x0003e20000000200 */
[----:B------:R-:W-:-:S06]  /*8010*/  WARPGROUP.ARRIVE ;  /* 0x00000000000079c5 */ /* 0x000fcc0000000000 */
[----:B------:R-:W-:Y:S01]  /*8020*/  HGMMA.64x256x16.F32.BF16 R24, R152, gdesc[UR8].tnspB, R24, gsb0 ;  /* 0x43e0000898187df0 */ /* 0x000fe20008001818 */
        /* <DEDUP_REMOVED lines=22> */
[----:B0-----:R-:W0:Y:S02]  /*8190*/  FENCE.VIEW.ASYNC.S ;  /* 0x00000000000073c6 */ /* 0x001e240000000000 */
[----:B0-----:R-:W-:Y:S01]  /*81a0*/  NOP ;  /* 0x0000000000007918 */ /* 0x001fe20000000000 */
[----:B------:R-:W-:Y:S06]  /*81b0*/  BAR.ARV 0xe, 0x100 ;  /* 0x0384000000007b1d */ /* 0x000fec0000002000 */
[----:B-1----:R-:W-:Y:S05]  /*81c0*/  @!P0 BRA `(.L_x_3430) ;  /* 0x0000000000048947 */ /* 0x002fea0003800000 */
[----:B------:R-:W-:Y:S01]  /*81d0*/  BPT.TRAP 0x1 ;  /* 0x000000040000795c */ /* 0x000fe20000300000 */
.L_x_3430:
[----:B------:R-:W-:Y:S01]  /*81e0*/  UIADD3 UR7, UR7, 0x38860, URZ ;  /* 0x0003886007077890 */ /* 0x000fe2000fffe03f */
[----:B------:R-:W-:Y:S01]  /*81f0*/  IMAD.MOV.U32 R10, RZ, RZ, R5 ;  /* 0x000000ffff0a7224 */ /* 0x000fe200078e0005 */
[----:B------:R-:W-:Y:S01]  /*8200*/  UMOV UR10, UR36 ;  /* 0x00000024000a7c82 */ /* 0x000fe20008000000 */
[----:B------:R-:W-:Y:S01]  /*8210*/  IMAD.MOV.U32 R11, RZ, RZ, R4 ;  /* 0x000000ffff0b7224 */ /* 0x000fe200078e0004 */
[----:B------:R-:W-:-:S09]  /*8220*/  UPRMT UR7, UR37, 0x654, UR7 ;  /* 0x0000065425077896 */ /* 0x000fd20008000007 */
[----:B------:R-:W-:Y:S01]  /*8230*/  SYNCS.ARRIVE.TRANS64.RED.A1T0 RZ, [UR7], RZ ;  /* 0x000000ffffff79a7 */ /* 0x000fe20008100407 */
[----:B------:R-:W-:Y:S05]  /*8240*/  @P1 BRA `(.L_x_3431) ;  /* 0xffffffd0005c1947 */ /* 0x000fea000383ffff */
.L_x_3420:
[----:B------:R-:W0:Y:S01]  /*8250*/  SHFL.BFLY PT, R3, R6, 0x2, 0x1f ;  /* 0x0c401f0006037f89 */ /* 0x000e2200000e0000 */
[----:B------:R-:W-:Y:S02]  /*8260*/  IMAD.MOV R14, RZ, RZ, -R22 ;  /* 0x000000ffff0e7224 */ /* 0x000fe400078e0a16 */
[----:B------:R-:W-:Y:S01]  /*8270*/  IMAD.U32 R13, RZ, RZ, UR36 ;  /* 0x00000024ff0d7e24 */ /* 0x000fe2000f8e00ff */
[----:B------:R-:W1:Y:S01]  /*8280*/  SHFL.BFLY PT, R9, R8, 0x2, 0x1f ;  /* 0x0c401f0008097f89 */ /* 0x000e6200000e0000 */
[----:B------:R-:W-:Y:S01]  /*8290*/  UIADD3 UR36, UR36, 0x1, URZ ;  /* 0x0000000124247890 */ /* 0x000fe2000fffe03f */
[----:B------:R-:W-:Y:S08]  /*82a0*/  BAR.ARV 0x8, 0x100 ;  /* 0x0204000000007b1d */ /* 0x000ff00000002000 */
[----:B------:R-:W-:Y:S01]  /*82b0*/  BAR.SYNC.DEFER_BLOCKING 0xf, 0x100 ;  /* 0x03c4000000007b1d */ /* 0x000fe20000010000 */
[----:B------:R-:W-:Y:S01]  /*82c0*/  ISETP.NE.AND P2, PT, R19, R14, PT ;  /* 0x0000000e1300720c */ /* 0x000fe20003f45270 */
[----:B------:R-:W-:Y:S01]  /*82d0*/  UISETP.NE.AND UP0, UPT, UR36, 0x2, UPT ;  /* 0x000000022400788c */ /* 0x000fe2000bf05270 */
[----:B------:R-:W-:-:S03]  /*82e0*/  VIADD R207, R207, 0x1 ;  /* 0x00000001cfcf7836 */ /* 0x000fc60000000000 */
[----:B------:R-:W-:Y:S01]  /*82f0*/  USEL UR4, URZ, 0x1, UP0 ;  /* 0x000000013f047887 */ /* 0x000fe20008000000 */
[----:B0-----:R-:W-:Y:S01]  /*8300*/  FADD.FTZ R0, R3, R6 ;  /* 0x0000000603007221 */ /* 0x001fe20000010000 */
[----:B------:R-:W-:Y:S01]  /*8310*/  IMAD.MOV.U32 R6, RZ, RZ, RZ ;  /* 0x000000ffff067224 */ /* 0x000fe200078e00ff */
[----:B------:R-:W-:Y:S01]  /*8320*/  USEL UR36, UR36, URZ, UP0 ;  /* 0x0000003f24247287 */ /* 0x000fe20008000000 */
[----:B-1----:R-:W-:Y:S02]  /*8330*/  FADD.FTZ R11, R9, R8 ;  /* 0x00000008090b7221 */ /* 0x002fe40000010000 */
[----:B------:R-:W0:Y:S01]  /*8340*/  SHFL.BFLY PT, R3, R0, 0x1, 0x1f ;  /* 0x0c201f0000037f89 */ /* 0x000e2200000e0000 */
[----:B------:R-:W-:-:S03]  /*8350*/  LOP3.LUT R2, R2, UR4, RZ, 0x3c, !PT ;  /* 0x0000000402027c12 */ /* 0x000fc6000f8e3cff */
[----:B------:R-:W1:Y:S01]  /*8360*/  SHFL.BFLY PT, R12, R11, 0x1, 0x1f ;  /* 0x0c201f000b0c7f89 */ /* 0x000e6200000e0000 */
[----:B0-----:R-:W-:Y:S01]  /*8370*/  FADD.FTZ R10, R0, R3 ;  /* 0x00000003000a7221 */ /* 0x001fe20000010000 */
[----:B------:R-:W-:Y:S02]  /*8380*/  IMAD.MOV.U32 R3, RZ, RZ, RZ ;  /* 0x000000ffff037224 */ /* 0x000fe400078e00ff */
[----:B------:R-:W-:Y:S02]  /*8390*/  @!P2 IMAD R0, R13, 0x40, R16 ;  /* 0x000000400d00a824 */ /* 0x000fe400078e0210 */
[----:B-1----:R-:W-:Y:S01]  /*83a0*/  FADD.FTZ R9, R11, R12 ;  /* 0x0000000c0b097221 */ /* 0x002fe20000010000 */
[----:B------:R-:W-:Y:S02]  /*83b0*/  FSETP.NE.FTZ.AND P0, PT, R10, RZ, PT ;  /* 0x000000ff0a00720b */ /* 0x000fe40003f15000 */
[----:B------:R-:W-:Y:S02]  /*83c0*/  @!P2 LEA R0, R0, UR38, 0x2 ;  /* 0x000000260000ac11 */ /* 0x000fe4000f8e10ff */
[----:B------:R-:W-:-:S09]  /*83d0*/  FSETP.NE.FTZ.AND P1, PT, R9, RZ, PT ;  /* 0x000000ff0900720b */ /* 0x000fd20003f35000 */
[----:B------:R-:W0:Y:S01]  /*83e0*/  @P0 MUFU.RCP R3, R10 ;  /* 0x0000000a00030308 */ /* 0x000e220000001000 */
[----:B------:R-:W-:-:S03]  /*83f0*/  @P0 FMUL.FTZ R8, R7, 0.69314718246459960938 ;  /* 0x3f31721807080820 */ /* 0x000fc60000410000 */
[----:B------:R-:W-:-:S04]  /*8400*/  @P1 FMUL.FTZ R7, R7, 0.69314718246459960938 ;  /* 0x3f31721807071820 */ /* 0x000fc80000410000 */
[----:B------:R-:W1:Y:S08]  /*8410*/  @P1 MUFU.RCP R6, R9 ;  /* 0x0000000900061308 */ /* 0x000e700000001000 */
[----:B------:R-:W2:Y:S01]  /*8420*/  @P0 MUFU.LG2 R10, R10 ;  /* 0x0000000a000a0308 */ /* 0x000ea20000000c00 */
[----:B0-----:R0:W-:Y:S01]  /*8430*/  @!P2 STS [R0+0x38400], R3 ;  /* 0x038400030000a388 */ /* 0x0011e20000000800 */
[-C--:B------:R-:W-:Y:S01]  /*8440*/  FMUL.FTZ R196, R24, R3.reuse ;  /* 0x0000000318c47220 */ /* 0x080fe20000410000 */
[-C--:B------:R-:W-:Y:S01]  /*8450*/  FMUL.FTZ R193, R25, R3.reuse ;  /* 0x0000000319c17220 */ /* 0x080fe20000410000 */
[-C--:B------:R-:W-:Y:S01]  /*8460*/  FMUL.FTZ R183, R28, R3.reuse ;  /* 0x000000031cb77220 */ /* 0x080fe20000410000 */
[-C--:B------:R-:W-:Y:S01]  /*8470*/  FMUL.FTZ R21, R29, R3.reuse ;  /* 0x000000031d157220 */ /* 0x080fe20000410000 */
[-C--:B------:R-:W-:Y:S01]  /*8480*/  FMUL.FTZ R212, R32, R3.reuse ;  /* 0x0000000320d47220 */ /* 0x080fe20000410000 */
[-C--:B------:R-:W-:Y:S01]  /*8490*/  FMUL.FTZ R211, R33, R3.reuse ;  /* 0x0000000321d37220 */ /* 0x080fe20000410000 */
        /* <DEDUP_REMOVED lines=8> */
[-C--:B------:R-:W-:Y:S01]  /*8520*/  FMUL.FTZ R203, R48, R3.reuse ;  /* 0x0000000330cb7220 */ /* 0x080fe20000410000 */
[----:B--2---:R-:W-:Y:S01]  /*8530*/  @P0 FMUL.FTZ R11, R10, 0.69314718246459960938 ;  /* 0x3f3172180a0b0820 */ /* 0x004fe20000410000 */
[-C--:B------:R-:W-:Y:S01]  /*8540*/  FMUL.FTZ R202, R49, R3.reuse ;  /* 0x0000000331ca7220 */ /* 0x080fe20000410000 */
[-C--:B------:R-:W-:Y:S01]  /*8550*/  FMUL.FTZ R201, R52, R3.reuse ;  /* 0x0000000334c97220 */ /* 0x080fe20000410000 */
[-C--:B------:R-:W-:Y:S01]  /*8560*/  FMUL.FTZ R200, R53, R3.reuse ;  /* 0x0000000335c87220 */ /* 0x080fe20000410000 */
[-C--:B------:R-:W-:Y:S01]  /*8570*/  FMUL.FTZ R199, R56, R3.reuse ;  /* 0x0000000338c77220 */ /* 0x080fe20000410000 */
[-C--:B------:R-:W-:Y:S01]  /*8580*/  FMUL.FTZ R198, R57, R3.reuse ;  /* 0x0000000339c67220 */ /* 0x080fe20000410000 */
[-C--:B------:R-:W-:Y:S01]  /*8590*/  FMUL.FTZ R197, R60, R3.reuse ;  /* 0x000000033cc57220 */ /* 0x080fe20000410000 */
[-C--:B------:R-:W-:Y:S01]  /*85a0*/  FMUL.FTZ R195, R61, R3.reuse ;  /* 0x000000033dc37220 */ /* 0x080fe20000410000 */
[----:B---3--:R-:W-:Y:S01]  /*85b0*/  @P1 FMUL.FTZ R10, R9, 0.69314718246459960938 ;  /* 0x3f317218090a1820 */ /* 0x008fe20000410000 */
        /* <DEDUP_REMOVED lines=44> */
[----:B0-----:R-:W-:-:S02]  /*8880*/  IMAD.MOV.U32 R3, RZ, RZ, -0x800000 ;  /* 0xff800000ff037424 */ /* 0x001fc400078e00ff */
[-C--:B------:R-:W-:Y:S01]  /*8890*/  FMUL.FTZ R26, R26, R6.reuse ;  /* 0x000000061a1a7220 */ /* 0x080fe20000410000 */
[----:B-1----:R-:W-:Y:S02]  /*88a0*/  IMAD.MOV.U32 R0, RZ, RZ, -0x800000 ;  /* 0xff800000ff007424 */ /* 0x002fe400078e00ff */
        /* <DEDUP_REMOVED lines=65> */
[----:B------:R-:W-:Y:S06]  /*8cc0*/  BAR.ARV 0xe, 0x100 ;  /* 0x0384000000007b1d */ /* 0x000fec0000002000 */
.L_x_3406:
[----:B------:R-:W0:Y:S01]  /*8cd0*/  S2UR UR6, SR_SWINHI ;  /* 0x00000000000679c3 */ /* 0x000e220000002f00 */
[----:B------:R-:W-:-:S07]  /*8ce0*/  IMAD R7, R215, 0x40, R18 ;  /* 0x00000040d7077824 */ /* 0x000fce00078e0212 */
[----:B------:R-:W-:Y:S01]  /*8cf0*/  BAR.SYNC.DEFER_BLOCKING 0x1, 0x100 ;  /* 0x0044000000007b1d */ /* 0x000fe20000010000 */
        /* <DEDUP_REMOVED lines=15> */
[----:B------:R-:W-:Y:S01]  /*8df0*/  MOV R73, UR5 ;  /* 0x0000000500497c02 */ /* 0x000fe20008000f00 */
[----:B------:R-:W-:Y:S01]  /*8e00*/  ULDC UR4, c[0x0][0xc] ;  /* 0x0000030000047ab9 */ /* 0x000fe20000000800 */
[----:B------:R-:W-:Y:S01]  /*8e10*/  F2FP.BF16.F32.PACK_AB R137, R165, R164 ;  /* 0x000000a4a589723e */ /* 0x000fe200000010ff */
[----:B------:R-:W-:Y:S01]  /*8e20*/  UIADD3 UR39, UR4, UR39, URZ ;  /* 0x0000002704277290 */ /* 0x000fe2000fffe03f */
[----:B------:R-:W-:Y:S01]  /*8e30*/  F2FP.BF16.F32.PACK_AB R145, R147, R146 ;  /* 0x000000929391723e */ /* 0x000fe200000010ff */
[----:B------:R-:W-:Y:S01]  /*8e40*/  IMAD.WIDE R4, R219, 0x2, R72 ;  /* 0x00000002db047825 */ /* 0x000fe200078e0248 */
[----:B------:R-:W-:-:S02]  /*8e50*/  F2FP.BF16.F32.PACK_AB R146, R149, R148 ;  /* 0x000000949592723e */ /* 0x000fc400000010ff */
[----:B------:R-:W-:Y:S01]  /*8e60*/  F2FP.BF16.F32.PACK_AB R147, R151, R150 ;  /* 0x000000969793723e */ /* 0x000fe200000010ff */
[----:B------:R-:W-:Y:S01]  /*8e70*/  IMAD.WIDE R72, R7, 0x2, R72 ;  /* 0x0000000207487825 */ /* 0x000fe200078e0248 */
[C---:B------:R-:W-:Y:S02]  /*8e80*/  IADD3 R36, P1, R4.reuse, 0x20, RZ ;  /* 0x0000002004247810 */ /* 0x040fe40007f3e0ff */
[----:B------:R-:W-:Y:S02]  /*8e90*/  IADD3 R40, P0, R4, 0x40, RZ ;  /* 0x0000004004287810 */ /* 0x000fe40007f1e0ff */
[----:B------:R-:W-:Y:S01]  /*8ea0*/  LOP3.LUT R33, R36, 0x380, RZ, 0xc0, !PT ;  /* 0x0000038024217812 */ /* 0x000fe200078ec0ff */
[--C-:B------:R-:W-:Y:S01]  /*8eb0*/  IMAD.X R119, RZ, RZ, R5.reuse, P1 ;  /* 0x000000ffff777224 */ /* 0x100fe200008e0605 */
[----:B------:R-:W-:Y:S01]  /*8ec0*/  IADD3 R37, P4, R4, 0x60, RZ ;  /* 0x0000006004257810 */ /* 0x000fe20007f9e0ff */
[----:B------:R-:W-:Y:S01]  /*8ed0*/  IMAD.X R123, RZ, RZ, R5, P0 ;  /* 0x000000ffff7b7224 */ /* 0x000fe200000e0605 */
[----:B------:R-:W-:-:S02]  /*8ee0*/  SHF.R.U64 R33, R33, 0x3, RZ ;  /* 0x0000000321217819 */ /* 0x000fc400000012ff */
[----:B------:R-:W-:Y:S01]  /*8ef0*/  IADD3 R48, P6, R4, 0x2020, RZ ;  /* 0x0000202004307810 */ /* 0x000fe20007fde0ff */
[--C-:B------:R-:W-:Y:S01]  /*8f00*/  IMAD.X R127, RZ, RZ, R5.reuse, P4 ;  /* 0x000000ffff7f7224 */ /* 0x100fe200020e0605 */
[----:B------:R-:W-:Y:S02]  /*8f10*/  LOP3.LUT R118, R33, R36, RZ, 0x3c, !PT ;  /* 0x0000002421767212 */ /* 0x000fe400078e3cff */
[----:B------:R-:W-:Y:S01]  /*8f20*/  LOP3.LUT R33, R40, 0x380, RZ, 0xc0, !PT ;  /* 0x0000038028217812 */ /* 0x000fe200078ec0ff */
[--C-:B------:R-:W-:Y:S01]  /*8f30*/  IMAD.X R135, RZ, RZ, R5.reuse, P6 ;  /* 0x000000ffff877224 */ /* 0x100fe200030e0605 */
[----:B------:R-:W-:Y:S02]  /*8f40*/  IADD3 R8, P5, R4, 0x2040, RZ ;  /* 0x0000204004087810 */ /* 0x000fe40007fbe0ff */
[----:B------:R-:W-:Y:S02]  /*8f50*/  SHF.R.U64 R33, R33, 0x3, RZ ;  /* 0x0000000321217819 */ /* 0x000fe400000012ff */
[----:B------:R-:W-:Y:S01]  /*8f60*/  LOP3.LUT R36, R37, 0x380, RZ, 0xc0, !PT ;  /* 0x0000038025247812 */ /* 0x000fe200078ec0ff */
[----:B------:R-:W-:Y:S01]  /*8f70*/  IMAD.X R139, RZ, RZ, R5, P5 ;  /* 0x000000ffff8b7224 */ /* 0x000fe200028e0605 */
[----:B------:R-:W-:-:S02]  /*8f80*/  LOP3.LUT R45, R48, 0x380, RZ, 0xc0, !PT ;  /* 0x00000380302d7812 */ /* 0x000fc400078ec0ff */
[----:B------:R-:W-:Y:S02]  /*8f90*/  LOP3.LUT R122, R33, R40, RZ, 0x3c, !PT ;  /* 0x00000028217a7212 */ /* 0x000fe400078e3cff */
[----:B------:R-:W-:Y:S02]  /*8fa0*/  IADD3 R44, P3, R4, 0x2000, RZ ;  /* 0x00002000042c7810 */ /* 0x000fe40007f7e0ff */
[----:B------:R-:W-:Y:S02]  /*8fb0*/  LOP3.LUT R33, R8, 0x380, RZ, 0xc0, !PT ;  /* 0x0000038008217812 */ /* 0x000fe400078ec0ff */
[----:B------:R-:W-:Y:S01]  /*8fc0*/  SHF.R.U64 R36, R36, 0x3, RZ ;  /* 0x0000000324247819 */ /* 0x000fe200000012ff */
[----:B------:R-:W-:Y:S01]  /*8fd0*/  IMAD.X R131, RZ, RZ, R5, P3 ;  /* 0x000000ffff837224 */ /* 0x000fe200018e0605 */
[----:B------:R-:W-:Y:S02]  /*8fe0*/  SHF.R.U64 R45, R45, 0x3, RZ ;  /* 0x000000032d2d7819 */ /* 0x000fe400000012ff */
[----:B------:R-:W-:-:S02]  /*8ff0*/  IADD3 R28, P2, R4, 0x2060, RZ ;  /* 0x00002060041c7810 */ /* 0x000fc40007f5e0ff */
[----:B------:R-:W-:Y:S02]  /*9000*/  IADD3 R24, P0, R4, 0x4020, RZ ;  /* 0x0000402004187810 */ /* 0x000fe40007f1e0ff */
[----:B------:R-:W-:Y:S01]  /*9010*/  LOP3.LUT R41, R44, 0x380, RZ, 0xc0, !PT ;  /* 0x000003802c297812 */ /* 0x000fe200078ec0ff */
[--C-:B------:R-:W-:Y:S01]  /*9020*/  IMAD.X R9, RZ, RZ, R5.reuse, P2 ;  /* 0x000000ffff097224 */ /* 0x100fe200010e0605 */
[----:B------:R-:W-:Y:S01]  /*9030*/  SHF.R.U64 R33, R33, 0x3, RZ ;  /* 0x0000000321217819 */ /* 0x000fe200000012ff */
[--C-:B------:R-:W-:Y:S01]  /*9040*/  IMAD.X R25, RZ, RZ, R5.reuse, P0 ;  /* 0x000000ffff197224 */ /* 0x100fe200000e0605 */
[----:B------:R-:W-:Y:S02]  /*9050*/  IADD3 R12, P4, R4, 0x4040, RZ ;  /* 0x00004040040c7810 */ /* 0x000fe40007f9e0ff */
[----:B------:R-:W-:Y:S02]  /*9060*/  LOP3.LUT R126, R36, R37, RZ, 0x3c, !PT ;  /* 0x00000025247e7212 */ /* 0x000fe400078e3cff */
[----:B------:R-:W-:Y:S01]  /*9070*/  LOP3.LUT R134, R45, R48, RZ, 0x3c, !PT ;  /* 0x000000302d867212 */ /* 0x000fe200078e3cff */
[----:B------:R-:W-:Y:S01]  /*9080*/  IMAD.X R29, RZ, RZ, R5, P4 ;  /* 0x000000ffff1d7224 */ /* 0x000fe200020e0605 */
[----:B------:R-:W-:-:S02]  /*9090*/  IADD3 R10, P1, R4, 0x4000, RZ ;  /* 0x00004000040a7810 */ /* 0x000fc40007f3e0ff */
[----:B------:R-:W-:Y:S02]  /*90a0*/  SHF.R.U64 R41, R41, 0x3, RZ ;  /* 0x0000000329297819 */ /* 0x000fe400000012ff */
[----:B------:R-:W-:Y:S01]  /*90b0*/  LOP3.LUT R37, R28, 0x380, RZ, 0xc0, !PT ;  /* 0x000003801c257812 */ /* 0x000fe200078ec0ff */
[----:B------:R-:W-:Y:S01]  /*90c0*/  IMAD.X R11, RZ, RZ, R5, P1 ;  /* 0x000000ffff0b7224 */ /* 0x000fe200008e0605 */
[----:B------:R-:W-:Y:S02]  /*90d0*/  LOP3.LUT R45, R24, 0x380, RZ, 0xc0, !PT ;  /* 0x00000380182d7812 */ /* 0x000fe400078ec0ff */
[----:B------:R-:W-:Y:S02]  /*90e0*/  LOP3.LUT R138, R33, R8, RZ, 0x3c, !PT ;  /* 0x00000008218a7212 */ /* 0x000fe400078e3cff */
[----:B------:R-:W-:Y:S02]  /*90f0*/  LOP3.LUT R33, R12, 0x380, RZ, 0xc0, !PT ;  /* 0x000003800c217812 */ /* 0x000fe400078ec0ff */
[----:B------:R-:W-:-:S02]  /*9100*/  LOP3.LUT R130, R41, R44, RZ, 0x3c, !PT ;  /* 0x0000002c29827212 */ /* 0x000fc400078e3cff */
[----:B------:R-:W-:Y:S02]  /*9110*/  SHF.R.U64 R37, R37, 0x3, RZ ;  /* 0x0000000325257819 */ /* 0x000fe400000012ff */
[----:B------:R-:W-:Y:S02]  /*9120*/  SHF.R.U64 R45, R45, 0x3, RZ ;  /* 0x000000032d2d7819 */ /* 0x000fe400000012ff */
[----:B------:R-:W-:Y:S02]  /*9130*/  IADD3 R14, P5, R4, 0x6020, RZ ;  /* 0x00006020040e7810 */ /* 0x000fe40007fbe0ff */
[----:B------:R-:W-:Y:S02]  /*9140*/  LOP3.LUT R41, R10, 0x380, RZ, 0xc0, !PT ;  /* 0x000003800a297812 */ /* 0x000fe400078ec0ff */
[----:B------:R-:W-:Y:S01]  /*9150*/  SHF.R.U64 R33, R33, 0x3, RZ ;  /* 0x0000000321217819 */ /* 0x000fe200000012ff */
[----:B------:R-:W-:Y:S01]  /*9160*/  IMAD.X R115, RZ, RZ, R5, P5 ;  /* 0x000000ffff737224 */ /* 0x000fe200028e0605 */
[----:B------:R-:W-:-:S02]  /*9170*/  IADD3 R6, P1, R4, 0x6060, RZ ;  /* 0x0000606004067810 */ /* 0x000fc40007f3e0ff */
[C---:B------:R-:W-:Y:S02]  /*9180*/  IADD3 R7, P2, R4.reuse, 0x6040, RZ ;  /* 0x0000604004077810 */ /* 0x040fe40007f5e0ff */
[----:B------:R-:W-:Y:S01]  /*9190*/  LOP3.LUT R13, R4, 0x380, RZ, 0xc0, !PT ;  /* 0x00000380040d7812 */ /* 0x000fe200078ec0ff */
[----:B------:R-:W-:Y:S01]  /*91a0*/  IMAD.X R15, RZ, RZ, R5, P1 ;  /* 0x000000ffff0f7224 */ /* 0x000fe200008e0605 */
[----:B------:R-:W-:Y:S02]  /*91b0*/  LOP3.LUT R8, R37, R28, RZ, 0x3c, !PT ;  /* 0x0000001c25087212 */ /* 0x000fe400078e3cff */
[----:B------:R-:W-:Y:S02]  /*91c0*/  LOP3.LUT R24, R45, R24, RZ, 0x3c, !PT ;  /* 0x000000182d187212 */ /* 0x000fe400078e3cff */
[----:B------:R-:W-:Y:S02]  /*91d0*/  SHF.R.U64 R41, R41, 0x3, RZ ;  /* 0x0000000329297819 */ /* 0x000fe400000012ff */
[----:B------:R-:W-:-:S02]  /*91e0*/  LOP3.LUT R45, R14, 0x380, RZ, 0xc0, !PT ;  /* 0x000003800e2d7812 */ /* 0x000fc400078ec0ff */
[----:B------:R-:W-:Y:S02]  /*91f0*/  LOP3.LUT R28, R33, R12, RZ, 0x3c, !PT ;  /* 0x0000000c211c7212 */ /* 0x000fe400078e3cff */
[----:B------:R-:W-:Y:S02]  /*9200*/  IADD3 R32, P6, R4, 0x6000, RZ ;  /* 0x0000600004207810 */ /* 0x000fe40007fde0ff */
[----:B------:R-:W-:Y:S02]  /*9210*/  LOP3.LUT R33, R6, 0x380, RZ, 0xc0, !PT ;  /* 0x0000038006217812 */ /* 0x000fe400078ec0ff */
[----:B------:R-:W-:Y:S01]  /*9220*/  IADD3 R20, P3, R4, 0x4060, RZ ;  /* 0x0000406004147810 */ /* 0x000fe20007f7e0ff */
[----:B------:R-:W-:Y:S01]  /*9230*/  IMAD.X R69, RZ, RZ, R5, P6 ;  /* 0x000000ffff457224 */ /* 0x000fe200030e0605 */
[----:B------:R-:W-:Y:S02]  /*9240*/  LOP3.LUT R12, R7, 0x380, RZ, 0xc0, !PT ;  /* 0x00000380070c7812 */ /* 0x000fe400078ec0ff */
[----:B------:R-:W-:-:S02]  /*9250*/  SHF.R.U64 R13, R13, 0x3, RZ ;  /* 0x000000030d0d7819 */ /* 0x000fc400000012ff */
[----:B------:R-:W-:Y:S02]  /*9260*/  LOP3.LUT R10, R41, R10, RZ, 0x3c, !PT ;  /* 0x0000000a290a7212 */ /* 0x000fe400078e3cff */
[----:B------:R-:W-:Y:S02]  /*9270*/  SHF.R.U64 R45, R45, 0x3, RZ ;  /* 0x000000032d2d7819 */ /* 0x000fe400000012ff */
[----:B------:R-:W-:Y:S02]  /*9280*/  LOP3.LUT R41, R32, 0x380, RZ, 0xc0, !PT ;  /* 0x0000038020297812 */ /* 0x000fe400078ec0ff */
[----:B------:R-:W-:Y:S02]  /*9290*/  SHF.R.U64 R33, R33, 0x3, RZ ;  /* 0x0000000321217819 */ /* 0x000fe400000012ff */
[----:B------:R-:W-:Y:S02]  /*92a0*/  LOP3.LUT R37, R20, 0x380, RZ, 0xc0, !PT ;  /* 0x0000038014257812 */ /* 0x000fe400078ec0ff */
[----:B------:R-:W-:-:S02]  /*92b0*/  SHF.R.U64 R12, R12, 0x3, RZ ;  /* 0x000000030c0c7819 */ /* 0x000fc400000012ff */
[----:B------:R-:W-:Y:S01]  /*92c0*/  LOP3.LUT R4, R13, R4, RZ, 0x3c, !PT ;  /* 0x000000040d047212 */ /* 0x000fe200078e3cff */
[----:B------:R-:W-:Y:S01]  /*92d0*/  IMAD.X R13, RZ, RZ, R5, P2 ;  /* 0x000000ffff0d7224 */ /* 0x000fe200010e0605 */
[----:B------:R-:W-:Y:S02]  /*92e0*/  IADD3.X R53, RZ, R5, RZ, P3, !PT ;  /* 0x00000005ff357210 */ /* 0x000fe40001ffe4ff */
[----:B------:R-:W-:Y:S02]  /*92f0*/  LOP3.LUT R114, R45, R14, RZ, 0x3c, !PT ;  /* 0x0000000e2d727212 */ /* 0x000fe400078e3cff */
[----:B------:R-:W-:Y:S02]  /*9300*/  SHF.R.U64 R41, R41, 0x3, RZ ;  /* 0x0000000329297819 */ /* 0x000fe400000012ff */
[C---:B------:R-:W-:Y:S02]  /*9310*/  IADD3 R49, P2, R72.reuse, 0x1000, RZ ;  /* 0x0000100048317810 */ /* 0x040fe40007f5e0ff */
[----:B------:R-:W-:-:S02]  /*9320*/  IADD3 R45, P3, R72, 0x2000, RZ ;  /* 0x00002000482d7810 */ /* 0x000fc40007f7e0ff */
[----:B------:R-:W-:Y:S02]  /*9330*/  LOP3.LUT R14, R33, R6, RZ, 0x3c, !PT ;  /* 0x00000006210e7212 */ /* 0x000fe400078e3cff */
[----:B------:R-:W-:Y:S02]  /*9340*/  SHF.R.U64 R37, R37, 0x3, RZ ;  /* 0x0000000325257819 */ /* 0x000fe400000012ff */
[----:B------:R-:W-:Y:S02]  /*9350*/  LOP3.LUT R12, R12, R7, RZ, 0x3c, !PT ;  /* 0x000000070c0c7212 */ /* 0x000fe400078e3cff */
[C---:B------:R-:W-:Y:S02]  /*9360*/  IADD3 R33, P6, R72.reuse, 0x5000, RZ ;  /* 0x0000500048217810 */ /* 0x040fe40007fde0ff */
[----:B------:R-:W-:Y:S02]  /*9370*/  IADD3 R7, P0, R72, 0x6000, RZ ;  /* 0x0000600048077810 */ /* 0x000fe40007f1e0ff */
[----:B------:R-:W-:-:S02]  /*9380*/  MOV R57, R4 ;  /* 0x0000000400397202 */ /* 0x000fc40000000f00 */
[----:B------:R-:W-:Y:S02]  /*9390*/  F2FP.BF16.F32.PACK_AB R5, R27, R26 ;  /* 0x0000001a1b05723e */ /* 0x000fe400000010ff */
[----:B------:R-:W-:Y:S01]  /*93a0*/  LOP3.LUT R68, R41, R32, RZ, 0x3c, !PT ;  /* 0x0000002029447212 */ /* 0x000fe200078e3cff */
[----:B------:R-:W0:Y:S01]  /*93b0*/  SHFL.IDX PT, R26, R214, RZ, 0x1f ;  /* 0x00001fffd61a7589 */ /* 0x000e2200000e0000 */
[----:B------:R-:W-:Y:S02]  /*93c0*/  LOP3.LUT R48, R49, 0x380, RZ, 0xc0, !PT ;  /* 0x0000038031307812 */ /* 0x000fe400078ec0ff */
[----:B------:R-:W-:Y:S02]  /*93d0*/  LOP3.LUT R44, R45, 0x380, RZ, 0xc0, !PT ;  /* 0x000003802d2c7812 */ /* 0x000fe400078ec0ff */
[----:B------:R-:W-:Y:S02]  /*93e0*/  LOP3.LUT R52, R37, R20, RZ, 0x3c, !PT ;  /* 0x0000001425347212 */ /* 0x000fe400078e3cff */
[----:B------:R-:W-:-:S02]  /*93f0*/  LOP3.LUT R32, R33, 0x380, RZ, 0xc0, !PT ;  /* 0x0000038021207812 */ /* 0x000fc400078ec0ff */
[----:B------:R-:W-:Y:S02]  /*9400*/  LOP3.LUT R20, R7, 0x380, RZ, 0xc0, !PT ;  /* 0x0000038007147812 */ /* 0x000fe400078ec0ff */
[----:B------:R-:W-:Y:S02]  /*9410*/  SHF.R.U64 R48, R48, 0x3, RZ ;  /* 0x0000000330307819 */ /* 0x000fe400000012ff */
[----:B------:R-:W-:Y:S02]  /*9420*/  SHF.R.U64 R44, R44, 0x3, RZ ;  /* 0x000000032c2c7819 */ /* 0x000fe400000012ff */
[----:B------:R-:W-:Y:S02]  /*9430*/  SHF.R.U64 R32, R32, 0x3, RZ ;  /* 0x0000000320207819 */ /* 0x000fe400000012ff */
[----:B------:R-:W-:Y:S02]  /*9440*/  SHF.R.U64 R20, R20, 0x3, RZ ;  /* 0x0000000314147819 */ /* 0x000fe400000012ff */
[----:B------:R-:W-:Y:S01]  /*9450*/  LOP3.LUT R48, R48, R49, RZ, 0x3c, !PT ;  /* 0x0000003130307212 */ /* 0x000fe200078e3cff */
[--C-:B------:R-:W-:Y:S01]  /*9460*/  IMAD.X R49, RZ, RZ, R73.reuse, P2 ;  /* 0x000000ffff317224 */ /* 0x100fe200010e0649 */
[----:B------:R-:W-:Y:S01]  /*9470*/  LOP3.LUT R44, R44, R45, RZ, 0x3c, !PT ;  /* 0x0000002d2c2c7212 */ /* 0x000fe200078e3cff */
[----:B------:R-:W-:Y:S01]  /*9480*/  IMAD.X R45, RZ, RZ, R73, P3 ;  /* 0x000000ffff2d7224 */ /* 0x000fe200018e0649 */
[----:B------:R-:W-:-:S02]  /*9490*/  LOP3.LUT R32, R32, R33, RZ, 0x3c, !PT ;  /* 0x0000002120207212 */ /* 0x000fc400078e3cff */
[C---:B------:R-:W-:Y:S02]  /*94a0*/  IADD3 R41, P4, R72.reuse, 0x3000, RZ ;  /* 0x0000300048297810 */ /* 0x040fe40007f9e0ff */
[----:B------:R-:W-:Y:S02]  /*94b0*/  IADD3 R37, P5, R72, 0x4000, RZ ;  /* 0x0000400048257810 */ /* 0x000fe40007fbe0ff */
[----:B------:R-:W-:Y:S02]  /*94c0*/  LOP3.LUT R20, R20, R7, RZ, 0x3c, !PT ;  /* 0x0000000714147212 */ /* 0x000fe400078e3cff */
[C---:B------:R-:W-:Y:S02]  /*94d0*/  IADD3 R65, P1, R72.reuse, 0x7000, RZ ;  /* 0x0000700048417810 */ /* 0x040fe40007f3e0ff */
[C---:B------:R-:W-:Y:S02]  /*94e0*/  IADD3 R61, P2, R72.reuse, 0x8000, RZ ;  /* 0x00008000483d7810 */ /* 0x040fe40007f5e0ff */
[----:B------:R-:W-:-:S02]  /*94f0*/  IADD3 R33, P3, R72, 0x9000, RZ ;  /* 0x0000900048217810 */ /* 0x000fc40007f7e0ff */
[----:B------:R-:W-:Y:S02]  /*9500*/  F2FP.BF16.F32.PACK_AB R4, R193, R196 ;  /* 0x000000c4c104723e */ /* 0x000fe400000010ff */
[----:B------:R-:W-:Y:S01]  /*9510*/  F2FP.BF16.F32.PACK_AB R6, R21, R183 ;  /* 0x000000b71506723e */ /* 0x000fe200000010ff */
[----:B------:R-:W-:Y:S01]  /*9520*/  IMAD.X R21, RZ, RZ, R73, P0 ;  /* 0x000000ffff157224 */ /* 0x000fe200000e0649 */
[----:B------:R-:W-:Y:S02]  /*9530*/  F2FP.BF16.F32.PACK_AB R7, R31, R30 ;  /* 0x0000001e1f07723e */ /* 0x000fe400000010ff */
[----:B------:R-:W-:Y:S02]  /*9540*/  LOP3.LUT R40, R41, 0x380, RZ, 0xc0, !PT ;  /* 0x0000038029287812 */ /* 0x000fe400078ec0ff */
[----:B------:R-:W-:Y:S01]  /*9550*/  LOP3.LUT R36, R37, 0x380, RZ, 0xc0, !PT ;  /* 0x0000038025247812 */ /* 0x000fe200078ec0ff */
[----:B------:R1:W-:Y:S01]  /*9560*/  STSM.16.M88.4 [R57], R4 ;  /* 0x0000000439007844 */ /* 0x0003e20000000200 */
[----:B------:R-:W-:-:S02]  /*9570*/  LOP3.LUT R64, R65, 0x380, RZ, 0xc0, !PT ;  /* 0x0000038041407812 */ /* 0x000fc400078ec0ff */
[----:B------:R-:W-:Y:S02]  /*9580*/  LOP3.LUT R60, R61, 0x380, RZ, 0xc0, !PT ;  /* 0x000003803d3c7812 */ /* 0x000fe400078ec0ff */
[----:B------:R-:W-:Y:S02]  /*9590*/  LOP3.LUT R56, R33, 0x380, RZ, 0xc0, !PT ;  /* 0x0000038021387812 */ /* 0x000fe400078ec0ff */
[----:B------:R-:W-:Y:S02]  /*95a0*/  SHF.R.U64 R40, R40, 0x3, RZ ;  /* 0x0000000328287819 */ /* 0x000fe400000012ff */
[----:B------:R-:W-:Y:S02]  /*95b0*/  SHF.R.U64 R36, R36, 0x3, RZ ;  /* 0x0000000324247819 */ /* 0x000fe400000012ff */
[----:B------:R-:W-:Y:S02]  /*95c0*/  SHF.R.U64 R64, R64, 0x3, RZ ;  /* 0x0000000340407819 */ /* 0x000fe400000012ff */
[----:B------:R-:W-:-:S02]  /*95d0*/  SHF.R.U64 R60, R60, 0x3, RZ ;  /* 0x000000033c3c7819 */ /* 0x000fc400000012ff */
[----:B------:R-:W-:Y:S01]  /*95e0*/  SHF.R.U64 R56, R56, 0x3, RZ ;  /* 0x0000000338387819 */ /* 0x000fe200000012ff */
[--C-:B-1----:R-:W-:Y:S01]  /*95f0*/  IMAD.X R57, RZ, RZ, R73.reuse, P3 ;  /* 0x000000ffff397224 */ /* 0x102fe200018e0649 */
[----:B------:R-:W-:Y:S02]  /*9600*/  LOP3.LUT R5, R72, 0x380, RZ, 0xc0, !PT ;  /* 0x0000038048057812 */ /* 0x000fe400078ec0ff */
[----:B------:R-:W-:Y:S01]  /*9610*/  LOP3.LUT R40, R40, R41, RZ, 0x3c, !PT ;  /* 0x0000002928287212 */ /* 0x000fe200078e3cff */
[--C-:B------:R-:W-:Y:S01]  /*9620*/  IMAD.X R41, RZ, RZ, R73.reuse, P4 ;  /* 0x000000ffff297224 */ /* 0x100fe200020e0649 */
[----:B------:R-:W-:Y:S02]  /*9630*/  SHF.R.U64 R5, R5, 0x3, RZ ;  /* 0x0000000305057819 */ /* 0x000fe400000012ff */
[----:B------:R-:W-:Y:S01]  /*9640*/  LOP3.LUT R36, R36, R37, RZ, 0x3c, !PT ;  /* 0x0000002524247212 */ /* 0x000fe200078e3cff */
[--C-:B------:R-:W-:Y:S01]  /*9650*/  IMAD.X R37, RZ, RZ, R73.reuse, P5 ;  /* 0x000000ffff257224 */ /* 0x100fe200028e0649 */
[----:B------:R-:W-:Y:S01]  /*9660*/  LOP3.LUT R64, R64, R65, RZ, 0x3c, !PT ;  /* 0x0000004140407212 */ /* 0x000fe200078e3cff */
[----:B------:R-:W-:Y:S01]  /*9670*/  IMAD.X R65, RZ, RZ, R73, P1 ;  /* 0x000000ffff417224 */ /* 0x000fe200008e0649 */
[----:B------:R-:W-:-:S02]  /*9680*/  LOP3.LUT R60, R60, R61, RZ, 0x3c, !PT ;  /* 0x0000003d3c3c7212 */ /* 0x000fc400078e3cff */
[----:B------:R-:W-:Y:S01]  /*9690*/  LOP3.LUT R56, R56, R33, RZ, 0x3c, !PT ;  /* 0x0000002138387212 */ /* 0x000fe200078e3cff */
[----:B------:R-:W-:Y:S01]  /*96a0*/  IMAD.X R33, RZ, RZ, R73, P6 ;  /* 0x000000ffff217224 */ /* 0x000fe200030e0649 */
[----:B------:R-:W-:Y:S02]  /*96b0*/  IADD3.X R61, RZ, R73, RZ, P2, !PT ;  /* 0x00000049ff3d7210 */ /* 0x000fe400017fe4ff */
[C---:B------:R-:W-:Y:S02]  /*96c0*/  IADD3 R97, P4, R72.reuse, 0xa000, RZ ;  /* 0x0000a00048617810 */ /* 0x040fe40007f9e0ff */
[C---:B------:R-:W-:Y:S02]  /*96d0*/  IADD3 R93, P5, R72.reuse, 0xb000, RZ ;  /* 0x0000b000485d7810 */ /* 0x040fe40007fbe0ff */
[C---:B------:R-:W-:Y:S02]  /*96e0*/  IADD3 R89, P6, R72.reuse, 0xc000, RZ ;  /* 0x0000c00048597810 */ /* 0x040fe40007fde0ff */
[----:B------:R-:W-:-:S02]  /*96f0*/  IADD3 R85, P0, R72, 0xd000, RZ ;  /* 0x0000d00048557810 */ /* 0x000fc40007f1e0ff */
[C---:B------:R-:W-:Y:S02]  /*9700*/  IADD3 R81, P1, R72.reuse, 0xe000, RZ ;  /* 0x0000e00048517810 */ /* 0x040fe40007f3e0ff */
[----:B------:R-:W-:Y:S02]  /*9710*/  IADD3 R77, P2, R72, 0xf000, RZ ;  /* 0x0000f000484d7810 */ /* 0x000fe40007f5e0ff */
[----:B0-----:R-:W-:Y:S02]  /*9720*/  ISETP.NE.AND P3, PT, R26, RZ, PT ;  /* 0x000000ff1a00720c */ /* 0x001fe40003f65270 */
[----:B------:R-:W-:Y:S02]  /*9730*/  MOV R26, R118 ;  /* 0x00000076001a7202 */ /* 0x000fe40000000f00 */
[----:B------:R-:W-:Y:S02]  /*9740*/  MOV R134, R134 ;  /* 0x0000008600867202 */ /* 0x000fe40000000f00 */
[----:B------:R-:W-:-:S02]  /*9750*/  LOP3.LUT R72, R5, R72, RZ, 0x3c, !PT ;  /* 0x0000004805487212 */ /* 0x000fc400078e3cff */
[----:B------:R-:W-:Y:S02]  /*9760*/  MOV R135, R8 ;  /* 0x0000000800877202 */ /* 0x000fe40000000f00 */
[----:B------:R-:W-:Y:S02]  /*9770*/  MOV R118, R10 ;  /* 0x0000000a00767202 */ /* 0x000fe40000000f00 */
[----:B------:R-:W-:Y:S02]  /*9780*/  F2FP.BF16.F32.PACK_AB R4, R211, R212 ;  /* 0x000000d4d304723e */ /* 0x000fe400000010ff */
[----:B------:R-:W-:Y:S02]  /*9790*/  F2FP.BF16.F32.PACK_AB R5, R35, R34 ;  /* 0x000000222305723e */ /* 0x000fe400000010ff */
[----:B------:R-:W-:Y:S02]  /*97a0*/  F2FP.BF16.F32.PACK_AB R6, R209, R210 ;  /* 0x000000d2d106723e */ /* 0x000fe400000010ff */
[----:B------:R-:W-:-:S02]  /*97b0*/  F2FP.BF16.F32.PACK_AB R7, R39, R38 ;  /* 0x000000262707723e */ /* 0x000fc400000010ff */
[----:B------:R-:W-:Y:S02]  /*97c0*/  MOV R27, R122 ;  /* 0x0000007a001b7202 */ /* 0x000fe40000000f00 */
[----:B------:R-:W-:Y:S01]  /*97d0*/  F2FP.BF16.F32.PACK_AB R8, R206, R208 ;  /* 0x000000d0ce08723e */ /* 0x000fe200000010ff */
[----:B------:R0:W-:Y:S01]  /*97e0*/  STSM.16.M88.4 [R26], R4 ;  /* 0x000000041a007844 */ /* 0x0001e20000000200 */
[----:B------:R-:W-:Y:S02]  /*97f0*/  F2FP.BF16.F32.PACK_AB R9, R43, R42 ;  /* 0x0000002a2b09723e */ /* 0x000fe400000010ff */
[----:B------:R-:W-:Y:S02]  /*9800*/  F2FP.BF16.F32.PACK_AB R10, R204, R205 ;  /* 0x000000cdcc0a723e */ /* 0x000fe400000010ff */
[----:B------:R-:W-:Y:S02]  /*9810*/  F2FP.BF16.F32.PACK_AB R11, R47, R46 ;  /* 0x0000002e2f0b723e */ /* 0x000fe400000010ff */
[----:B------:R-:W-:-:S02]  /*9820*/  MOV R34, R12 ;  /* 0x0000000c00227202 */ /* 0x000fc40000000f00 */
[----:B------:R-:W-:Y:S01]  /*9830*/  MOV R35, R14 ;  /* 0x0000000e00237202 */ /* 0x000fe20000000f00 */
[----:B------:R1:W-:Y:S01]  /*9840*/  STSM.16.M88.4 [R27], R8 ;  /* 0x000000081b007844 */ /* 0x0003e20000000200 */
[----:B------:R-:W-:Y:S02]  /*9850*/  MOV R127, R126 ;  /* 0x0000007e007f7202 */ /* 0x000fe40000000f00 */
[----:B------:R-:W-:Y:S02]  /*9860*/  F2FP.BF16.F32.PACK_AB R12, R202, R203 ;  /* 0x000000cbca0c723e */ /* 0x000fe400000010ff */
[----:B------:R-:W-:Y:S02]  /*9870*/  F2FP.BF16.F32.PACK_AB R13, R51, R50 ;  /* 0x00000032330d723e */ /* 0x000fe400000010ff */
[----:B------:R-:W-:Y:S02]  /*9880*/  F2FP.BF16.F32.PACK_AB R14, R200, R201 ;  /* 0x000000c9c80e723e */ /* 0x000fe400000010ff */
[----:B------:R-:W-:-:S02]  /*9890*/  F2FP.BF16.F32.PACK_AB R15, R55, R54 ;  /* 0x00000036370f723e */ /* 0x000fc400000010ff */
[----:B------:R-:W-:Y:S02]  /*98a0*/  MOV R122, R24 ;  /* 0x00000018007a7202 */ /* 0x000fe40000000f00 */
[----:B------:R-:W-:Y:S01]  /*98b0*/  MOV R130, R130 ;  /* 0x0000008200827202 */ /* 0x000fe20000000f00 */
[----:B------:R2:W-:Y:S01]  /*98c0*/  STSM.16.M88.4 [R127], R12 ;  /* 0x0000000c7f007844 */ /* 0x0005e20000000200 */
[----:B------:R-:W-:Y:S02]  /*98d0*/  F2FP.BF16.F32.PACK_AB R24, R198, R199 ;  /* 0x000000c7c618723e */ /* 0x000fe400000010ff */
[----:B------:R-:W-:Y:S02]  /*98e0*/  F2FP.BF16.F32.PACK_AB R25, R59, R58 ;  /* 0x0000003a3b19723e */ /* 0x000fe400000010ff */
[----:B0-----:R-:W-:Y:S02]  /*98f0*/  F2FP.BF16.F32.PACK_AB R26, R195, R197 ;  /* 0x000000c5c31a723e */ /* 0x001fe400000010ff */
[----:B-1----:R-:W-:-:S02]  /*9900*/  F2FP.BF16.F32.PACK_AB R27, R63, R62 ;  /* 0x0000003e3f1b723e */ /* 0x002fc400000010ff */
[----:B------:R-:W-:Y:S02]  /*9910*/  F2FP.BF16.F32.PACK_AB R4, R182, R194 ;  /* 0x000000c2b604723e */ /* 0x000fe400000010ff */
[----:B------:R-:W-:Y:S01]  /*9920*/  F2FP.BF16.F32.PACK_AB R5, R67, R66 ;  /* 0x000000424305723e */ /* 0x000fe200000010ff */
[----:B------:R-:W-:Y:S01]  /*9930*/  STSM.16.M88.4 [R130], R24 ;  /* 0x0000001882007844 */ /* 0x000fe20000000200 */
[----:B------:R-:W-:Y:S02]  /*9940*/  F2FP.BF16.F32.PACK_AB R6, R180, R181 ;  /* 0x000000b5b406723e */ /* 0x000fe400000010ff */
[----:B------:R-:W-:Y:S01]  /*9950*/  F2FP.BF16.F32.PACK_AB R7, R71, R70 ;  /* 0x000000464707723e */ /* 0x000fe200000010ff */
[----:B--2---:R-:W0:Y:S01]  /*9960*/  LDC R13, c[0x0][0xd44] ;  /* 0x00035100ff0d7b82 */ /* 0x004e220000000800 */
[----:B------:R-:W-:Y:S02]  /*9970*/  MOV R138, R138 ;  /* 0x0000008a008a7202 */ /* 0x000fe40000000f00 */
[----:B------:R-:W-:Y:S01]  /*9980*/  MOV R123, R28 ;  /* 0x0000001c007b7202 */ /* 0x000fe20000000f00 */
[----:B------:R1:W-:Y:S01]  /*9990*/  STSM.16.M88.4 [R134], R4 ;  /* 0x0000000486007844 */ /* 0x0003e20000000200 */
[----:B------:R-:W-:-:S02]  /*99a0*/  F2FP.BF16.F32.PACK_AB R8, R178, R179 ;  /* 0x000000b3b208723e */ /* 0x000fc400000010ff */
[----:B------:R-:W-:Y:S02]  /*99b0*/  F2FP.BF16.F32.PACK_AB R9, R75, R74 ;  /* 0x0000004a4b09723e */ /* 0x000fe400000010ff */
[----:B------:R-:W-:Y:S02]  /*99c0*/  F2FP.BF16.F32.PACK_AB R10, R176, R177 ;  /* 0x000000b1b00a723e */ /* 0x000fe400000010ff */
[----:B------:R-:W-:Y:S02]  /*99d0*/  F2FP.BF16.F32.PACK_AB R11, R79, R78 ;  /* 0x0000004e4f0b723e */ /* 0x000fe400000010ff */
[----:B------:R-:W-:Y:S02]  /*99e0*/  MOV R131, R52 ;  /* 0x0000003400837202 */ /* 0x000fe40000000f00 */
[----:B------:R-:W-:Y:S01]  /*99f0*/  F2FP.BF16.F32.PACK_AB R28, R174, R175 ;  /* 0x000000afae1c723e */ /* 0x000fe200000010ff */
[----:B------:R2:W-:Y:S01]  /*9a00*/  STSM.16.M88.4 [R138], R8 ;  /* 0x000000088a007844 */ /* 0x0005e20000000200 */
[----:B------:R-:W-:-:S02]  /*9a10*/  F2FP.BF16.F32.PACK_AB R29, R83, R82 ;  /* 0x00000052531d723e */ /* 0x000fc400000010ff */
[----:B------:R-:W-:Y:S01]  /*9a20*/  F2FP.BF16.F32.PACK_AB R30, R172, R173 ;  /* 0x000000adac1e723e */ /* 0x000fe200000010ff */
[----:B-1----:R-:W-:Y:S01]  /*9a30*/  IMAD.MOV R4, RZ, RZ, -R187 ;  /* 0x000000ffff047224 */ /* 0x002fe200078e0abb */
[----:B------:R-:W-:Y:S02]  /*9a40*/  F2FP.BF16.F32.PACK_AB R31, R87, R86 ;  /* 0x00000056571f723e */ /* 0x000fe400000010ff */
[----:B------:R-:W-:Y:S01]  /*9a50*/  MOV R119, R68 ;  /* 0x0000004400777202 */ /* 0x000fe20000000f00 */
[----:B0-----:R-:W-:Y:S01]  /*9a60*/  IMAD R13, R13, R4, UR40 ;  /* 0x000000280d0d7e24 */ /* 0x001fe2000f8e0204 */
[----:B------:R-:W-:Y:S01]  /*9a70*/  F2FP.BF16.F32.PACK_AB R52, R170, R171 ;  /* 0x000000abaa34723e */ /* 0x000fe200000010ff */
[----:B------:R-:W-:Y:S01]  /*9a80*/  STSM.16.M88.4 [R135], R28 ;  /* 0x0000001c87007844 */ /* 0x000fe20000000200 */
[----:B------:R-:W-:Y:S02]  /*9a90*/  F2FP.BF16.F32.PACK_AB R53, R91, R90 ;  /* 0x0000005a5b35723e */ /* 0x000fe400000010ff */
[----:B------:R-:W-:-:S02]  /*9aa0*/  F2FP.BF16.F32.PACK_AB R54, R168, R169 ;  /* 0x000000a9a836723e */ /* 0x000fc400000010ff */
[----:B------:R-:W-:Y:S02]  /*9ab0*/  F2FP.BF16.F32.PACK_AB R55, R95, R94 ;  /* 0x0000005e5f37723e */ /* 0x000fe400000010ff */
[----:B------:R-:W-:Y:S02]  /*9ac0*/  F2FP.BF16.F32.PACK_AB R68, R166, R167 ;  /* 0x000000a7a644723e */ /* 0x000fe400000010ff */
[----:B------:R-:W-:Y:S01]  /*9ad0*/  F2FP.BF16.F32.PACK_AB R69, R99, R98 ;  /* 0x000000626345723e */ /* 0x000fe200000010ff */
[----:B------:R-:W-:Y:S01]  /*9ae0*/  STSM.16.M88.4 [R118], R52 ;  /* 0x0000003476007844 */ /* 0x000fe20000000200 */
[----:B------:R-:W-:Y:S02]  /*9af0*/  F2FP.BF16.F32.PACK_AB R70, R101, R152 ;  /* 0x000000986546723e */ /* 0x000fe400000010ff */
[----:B------:R-:W-:Y:S02]  /*9b00*/  F2FP.BF16.F32.PACK_AB R71, R103, R102 ;  /* 0x000000666747723e */ /* 0x000fe400000010ff */
[----:B------:R-:W-:-:S02]  /*9b10*/  MOV R126, R114 ;  /* 0x00000072007e7202 */ /* 0x000fc40000000f00 */
[----:B------:R-:W-:Y:S01]  /*9b20*/  F2FP.BF16.F32.PACK_AB R114, R117, R116 ;  /* 0x000000747572723e */ /* 0x000fe200000010ff */
[----:B------:R0:W-:Y:S01]  /*9b30*/  STSM.16.M88.4 [R122], R68 ;  /* 0x000000447a007844 */ /* 0x0001e20000000200 */
[----:B------:R-:W-:Y:S02]  /*9b40*/  F2FP.BF16.F32.PACK_AB R115, R155, R154 ;  /* 0x0000009a9b73723e */ /* 0x000fe400000010ff */
[----:B------:R-:W-:Y:S01]  /*9b50*/  F2FP.BF16.F32.PACK_AB R130, R133, R132 ;  /* 0x000000848582723e */ /* 0x000fe200000010ff */
[----:B------:R1:W-:Y:S01]  /*9b60*/  STSM.16.M88.4 [R123], R104 ;  /* 0x000000687b007844 */ /* 0x0003e20000000200 */
[----:B--2---:R-:W-:Y:S02]  /*9b70*/  F2FP.BF16.F32.PACK_AB R138, R141, R140 ;  /* 0x0000008c8d8a723e */ /* 0x004fe400000010ff */
[----:B------:R-:W-:Y:S01]  /*9b80*/  F2FP.BF16.F32.PACK_AB R139, R143, R142 ;  /* 0x0000008e8f8b723e */ /* 0x000fe200000010ff */
[----:B------:R2:W-:Y:S01]  /*9b90*/  STSM.16.M88.4 [R131], R112 ;  /* 0x0000007083007844 */ /* 0x0005e20000000200 */
[----:B------:R-:W-:-:S02]  /*9ba0*/  LOP3.LUT R96, R97, 0x380, RZ, 0xc0, !PT ;  /* 0x0000038061607812 */ /* 0x000fc400078ec0ff */
[----:B------:R-:W-:Y:S02]  /*9bb0*/  LOP3.LUT R92, R93, 0x380, RZ, 0xc0, !PT ;  /* 0x000003805d5c7812 */ /* 0x000fe400078ec0ff */
[----:B------:R-:W-:Y:S02]  /*9bc0*/  LOP3.LUT R88, R89, 0x380, RZ, 0xc0, !PT ;  /* 0x0000038059587812 */ /* 0x000fe400078ec0ff */
[----:B------:R-:W-:Y:S02]  /*9bd0*/  LOP3.LUT R84, R85, 0x380, RZ, 0xc0, !PT ;  /* 0x0000038055547812 */ /* 0x000fe400078ec0ff */
[----:B0-----:R-:W-:Y:S02]  /*9be0*/  F2FP.BF16.F32.PACK_AB R122, R125, R124 ;  /* 0x0000007c7d7a723e */ /* 0x001fe400000010ff */
[----:B------:R-:W-:Y:S02]  /*9bf0*/  LOP3.LUT R80, R81, 0x380, RZ, 0xc0, !PT ;  /* 0x0000038051507812 */ /* 0x000fe400078ec0ff */
[----:B-1----:R-:W-:-:S02]  /*9c00*/  F2FP.BF16.F32.PACK_AB R123, R159, R158 ;  /* 0x0000009e9f7b723e */ /* 0x002fc400000010ff */
[----:B------:R-:W-:Y:S02]  /*9c10*/  LOP3.LUT R76, R77, 0x380, RZ, 0xc0, !PT ;  /* 0x000003804d4c7812 */ /* 0x000fe400078ec0ff */
[----:B--2---:R-:W-:Y:S01]  /*9c20*/  F2FP.BF16.F32.PACK_AB R131, R163, R162 ;  /* 0x000000a2a383723e */ /* 0x004fe200000010ff */
[----:B------:R0:W-:Y:S01]  /*9c30*/  STSM.16.M88.4 [R119], R120 ;  /* 0x0000007877007844 */ /* 0x0001e20000000200 */
[----:B------:R-:W-:Y:S02]  /*9c40*/  SHF.R.U64 R96, R96, 0x3, RZ ;  /* 0x0000000360607819 */ /* 0x000fe400000012ff */
[----:B------:R-:W-:Y:S01]  /*9c50*/  SHF.R.U64 R92, R92, 0x3, RZ ;  /* 0x000000035c5c7819 */ /* 0x000fe200000012ff */
[----:B------:R0:W-:Y:S01]  /*9c60*/  STSM.16.M88.4 [R126], R128 ;  /* 0x000000807e007844 */ /* 0x0001e20000000200 */
[----:B------:R-:W-:Y:S02]  /*9c70*/  SHF.R.U64 R88, R88, 0x3, RZ ;  /* 0x0000000358587819 */ /* 0x000fe400000012ff */
[----:B------:R-:W-:Y:S01]  /*9c80*/  SHF.R.U64 R84, R84, 0x3, RZ ;  /* 0x0000000354547819 */ /* 0x000fe200000012ff */
[----:B------:R0:W-:Y:S01]  /*9c90*/  STSM.16.M88.4 [R34], R136 ;  /* 0x0000008822007844 */ /* 0x0001e20000000200 */
[----:B------:R-:W-:-:S02]  /*9ca0*/  SHF.R.U64 R80, R80, 0x3, RZ ;  /* 0x0000000350507819 */ /* 0x000fc400000012ff */
[----:B------:R-:W-:Y:S01]  /*9cb0*/  SHF.R.U64 R76, R76, 0x3, RZ ;  /* 0x000000034c4c7819 */ /* 0x000fe200000012ff */
[----:B------:R0:W-:Y:S01]  /*9cc0*/  STSM.16.M88.4 [R35], R144 ;  /* 0x0000009023007844 */ /* 0x0001e20000000200 */
[----:B------:R-:W-:Y:S01]  /*9cd0*/  LOP3.LUT R96, R96, R97, RZ, 0x3c, !PT ;  /* 0x0000006160607212 */ /* 0x000fe200078e3cff */
[--C-:B------:R-:W-:Y:S01]  /*9ce0*/  IMAD.X R97, RZ, RZ, R73.reuse, P4 ;  /* 0x000000ffff617224 */ /* 0x100fe200020e0649 */
        /* <DEDUP_REMOVED lines=10> */
[----:B------:R-:W-:-:S02]  /*9d90*/  SHF.R.S32.HI R14, RZ, 0x1f, R187 ;  /* 0x0000001fff0e7819 */ /* 0x000fc400000114bb */
[----:B------:R-:W-:Y:S01]  /*9da0*/  SHF.R.S32.HI R12, RZ, 0x1f, R13 ;  /* 0x0000001fff0c7819 */ /* 0x000fe2000001140d */
[----:B------:R-:W-:Y:S06]  /*9db0*/  BAR.SYNC.DEFER_BLOCKING 0x1, 0x100 ;  /* 0x0044000000007b1d */ /* 0x000fec0000010000 */
[----:B0-----:R-:W-:Y:S05]  /*9dc0*/  @P3 BRA `(.L_x_3432) ;  /* 0x0000000000c03947 */ /* 0x001fea0003800000 */
[----:B------:R-:W0:Y:S01]  /*9dd0*/  LDC R10, c[0x0][0xce8] ;  /* 0x00033a00ff0a7b82 */ /* 0x000e220000000800 */
[----:B------:R-:W-:Y:S01]  /*9de0*/  IMAD R4, RZ, RZ, -UR40 ;  /* 0x80000028ff047e24 */ /* 0x000fe2000f8e02ff */
[----:B------:R-:W-:Y:S01]  /*9df0*/  ULDC.64 UR4, c[0x0][0xc90] ;  /* 0x0003240000047ab9 */ /* 0x000fe20000000a00 */
[----:B------:R-:W-:Y:S02]  /*9e00*/  IMAD.MOV R26, RZ, RZ, -R22 ;  /* 0x000000ffff1a7224 */ /* 0x000fe400078e0a16 */
[----:B------:R-:W-:-:S03]  /*9e10*/  IMAD R6, R12, UR4, RZ ;  /* 0x000000040c067c24 */ /* 0x000fc6000f8e02ff */
[----:B------:R-:W1:Y:S01]  /*9e20*/  LDC R15, c[0x0][0xd38] ;  /* 0x00034e00ff0f7b82 */ /* 0x000e620000000800 */
[----:B------:R-:W-:Y:S01]  /*9e30*/  IMAD R9, R13, UR5, R6 ;  /* 0x000000050d097c24 */ /* 0x000fe2000f8e0206 */
[----:B0-----:R-:W-:Y:S01]  /*9e40*/  ISETP.NE.AND P0, PT, R10, 0x1, PT ;  /* 0x000000010a00780c */ /* 0x001fe20003f05270 */
[----:B-1----:R-:W-:Y:S02]  /*9e50*/  IMAD R15, R15, R4, UR41 ;  /* 0x000000290f0f7e24 */ /* 0x002fe4000f8e0204 */
[----:B------:R-:W-:Y:S01]  /*9e60*/  IMAD.WIDE.U32 R4, R13, UR4, RZ ;  /* 0x000000040d047c25 */ /* 0x000fe2000f8e00ff */
[----:B------:R-:W-:-:S09]  /*9e70*/  ULDC.64 UR4, c[0x0][0xc98] ;  /* 0x0003260000047ab9 */ /* 0x000fd20000000a00 */
[----:B------:R-:W0:Y:S01]  /*9e80*/  @P0 LDC R7, c[0x0][0xcec] ;  /* 0x00033b00ff070b82 */ /* 0x000e220000000800 */
[----:B------:R-:W-:Y:S01]  /*9e90*/  IMAD R8, R15, 0x40, R218 ;  /* 0x000000400f087824 */ /* 0x000fe200078e02da */
[----:B------:R-:W-:Y:S01]  /*9ea0*/  IADD3 R5, R5, R9, RZ ;  /* 0x0000000905057210 */ /* 0x000fe20007ffe0ff */
[----:B------:R-:W-:Y:S02]  /*9eb0*/  IMAD R15, R15, 0x40, R16 ;  /* 0x000000400f0f7824 */ /* 0x000fe400078e0210 */
[----:B------:R-:W-:-:S03]  /*9ec0*/  IMAD.WIDE.U32 R4, R187, UR4, R4 ;  /* 0x00000004bb047c25 */ /* 0x000fc6000f8e0004 */
[----:B------:R-:W1:Y:S01]  /*9ed0*/  @P0 LDC R11, c[0x0][0xcf0] ;  /* 0x00033c00ff0b0b82 */ /* 0x000e620000000800 */
[----:B0-----:R-:W-:-:S04]  /*9ee0*/  @P0 IMAD.HI.U32 R6, R8, R7, RZ ;  /* 0x0000000708060227 */ /* 0x001fc800078e00ff */
[----:B------:R-:W-:Y:S01]  /*9ef0*/  IMAD.MOV.U32 R7, RZ, RZ, R8 ;  /* 0x000000ffff077224 */ /* 0x000fe200078e0008 */
[----:B-1----:R-:W-:Y:S01]  /*9f00*/  @P0 SHF.R.U32.HI R7, RZ, R11, R6 ;  /* 0x0000000bff070219 */ /* 0x002fe20000011606 */
[----:B------:R-:W-:-:S03]  /*9f10*/  IMAD R6, R14, UR4, RZ ;  /* 0x000000040e067c24 */ /* 0x000fc6000f8e02ff */
[--C-:B------:R-:W-:Y:S01]  /*9f20*/  SHF.R.S32.HI R11, RZ, 0x1f, R7.reuse ;  /* 0x0000001fff0b7819 */ /* 0x100fe20000011407 */
[----:B------:R-:W-:Y:S01]  /*9f30*/  IMAD.MOV R9, RZ, RZ, -R7 ;  /* 0x000000ffff097224 */ /* 0x000fe200078e0a07 */
[----:B------:R-:W-:-:S03]  /*9f40*/  IADD3 R4, P0, R7, R4, RZ ;  /* 0x0000000407047210 */ /* 0x000fc60007f1e0ff */
[----:B------:R-:W-:Y:S02]  /*9f50*/  IMAD R9, R10, R9, R8 ;  /* 0x000000090a097224 */ /* 0x000fe400078e0208 */
        /* <DEDUP_REMOVED lines=8> */
[C---:B------:R-:W-:Y:S01]  /*9fe0*/  LEA R11, P0, R4.reuse, UR4, 0x2 ;  /* 0x00000004040b7c11 */ /* 0x040fe2000f8010ff */
[----:B------:R-:W-:Y:S01]  /*9ff0*/  IMAD.IADD R5, R5, 0x1, R9 ;  /* 0x0000000105057824 */ /* 0x000fe200078e0209 */
[----:B------:R-:W-:Y:S01]  /*a000*/  ULDC UR4, c[0x0][0xb88] ;  /* 0x0002e20000047ab9 */ /* 0x000fe20000000800 */
[----:B------:R-:W-:Y:S02]  /*a010*/  VIADD R9, R15, 0x8 ;  /* 0x000000080f097836 */ /* 0x000fe40000000000 */
[----:B------:R-:W-:Y:S01]  /*a020*/  SHFL.IDX PT, R6, R11, 0x1, 0x1c1f ;  /* 0x003c1f000b067f89 */ /* 0x000fe200000e0000 */
[----:B------:R-:W-:Y:S01]  /*a030*/  LEA.HI.X R24, R4, UR5, R5, 0x2, P0 ;  /* 0x0000000504187c11 */ /* 0x000fe200080f1405 */
[----:B------:R-:W-:Y:S01]  /*a040*/  IMAD R8, R10, UR4, RZ ;  /* 0x000000040a087c24 */ /* 0x000fe2000f8e02ff */
        /* <DEDUP_REMOVED lines=8> */
.L_x_3432:
[----:B------:R-:W1:Y:S01]  /*a0d0*/  LDC R24, c[0x0][0xce8] ;  /* 0x00033a00ff187b82 */ /* 0x000e620000000800 */
[----:B------:R-:W-:Y:S01]  /*a0e0*/  ULDC UR8, c[0x0][0xbc8] ;  /* 0x0002f20000087ab9 */ /* 0x000fe20000000800 */
[----:B0-----:R0:W5:Y:S01]  /*a0f0*/  LD.E.128 R4, desc[UR42][R20.64] ;  /* 0x0000002a14047980 */ /* 0x001162000c101d00 */
[----:B------:R-:W-:-:S03]  /*a100*/  ISETP.GE.AND P0, PT, R192, UR8, PT ;  /* 0x00000008c0007c0c */ /* 0x000fc6000bf06270 */
[----:B------:R-:W5:Y:S02]  /*a110*/  LD.E.128 R72, desc[UR42][R72.64] ;  /* 0x0000002a48487980 */ /* 0x000f64000c101d00 */
[----:B------:R-:W2:Y:S01]  /*a120*/  LDC R15, c[0x0][0xd38] ;  /* 0x00034e00ff0f7b82 */ /* 0x000ea20000000800 */
[----:B------:R-:W-:Y:S01]  /*a130*/  SEL R3, RZ, 0xffffffff, P0 ;  /* 0xffffffffff037807 */ /* 0x000fe20000000000 */
[----:B------:R-:W-:Y:S01]  /*a140*/  IMAD R10, RZ, RZ, -UR40 ;  /* 0x80000028ff0a7e24 */ /* 0x000fe2000f8e02ff */
[----:B------:R-:W-:Y:S01]  /*a150*/  ISETP.GE.AND P0, PT, R191, UR8, PT ;  /* 0x00000008bf007c0c */ /* 0x000fe2000bf06270 */
[----:B------:R-:W-:Y:S01]  /*a160*/  ULDC.64 UR4, c[0x0][0xbe8] ;  /* 0x0002fa0000047ab9 */ /* 0x000fe20000000a00 */
[----:B------:R-:W-:Y:S01]  /*a170*/  ISETP.GE.AND P1, PT, R18, UR8, PT ;  /* 0x0000000812007c0c */ /* 0x000fe2000bf26270 */
[----:B------:R-:W-:Y:S01]  /*a180*/  IMAD.SHL.U32 R9, R3, 0x2, RZ ;  /* 0x0000000203097824 */ /* 0x000fe200078e00ff */
[----:B------:R-:W5:Y:S01]  /*a190*/  LD.E.128 R48, desc[UR42][R48.64] ;  /* 0x0000002a30307980 */ /* 0x000f62000c101d00 */
[----:B------:R-:W-:-:S03]  /*a1a0*/  ULDC.64 UR6, c[0x0][0xb80] ;  /* 0x0002e00000067ab9 */ /* 0x000fc60000000a00 */
[----:B------:R-:W5:Y:S04]  /*a1b0*/  LD.E.128 R44, desc[UR42][R44.64] ;  /* 0x0000002a2c2c7980 */ /* 0x000f68000c101d00 */
[----:B------:R-:W5:Y:S01]  /*a1c0*/  LD.E.128 R40, desc[UR42][R40.64] ;  /* 0x0000002a28287980 */ /* 0x000f62000c101d00 */
[----:B-1----:R-:W-:Y:S02]  /*a1d0*/  ISETP.NE.AND P2, PT, R24, 0x1, PT ;  /* 0x000000011800780c */ /* 0x002fe40003f45270 */
[----:B------:R-:W-:Y:S01]  /*a1e0*/  SEL R3, RZ, 0xffffffff, P0 ;  /* 0xffffffffff037807 */ /* 0x000fe20000000000 */
[----:B------:R-:W5:Y:S01]  /*a1f0*/  LD.E.128 R36, desc[UR42][R36.64] ;  /* 0x0000002a24247980 */ /* 0x000f62000c101d00 */
[----:B------:R-:W-:-:S03]  /*a200*/  SEL R0, RZ, 0x1, P1 ;  /* 0x00000001ff007807 */ /* 0x000fc60000800000 */
[----:B------:R-:W-:Y:S01]  /*a210*/  IMAD.SHL.U32 R3, R3, 0x4, RZ ;  /* 0x0000000403037824 */ /* 0x000fe200078e00ff */
[----:B------:R-:W-:Y:S01]  /*a220*/  LOP3.LUT R0, R9, 0x2, R0, 0xe2, !PT ;  /* 0x0000000209007812 */ /* 0x000fe200078ee200 */
[----:B------:R-:W5:Y:S04]  /*a230*/  LD.E.128 R32, desc[UR42][R32.64] ;  /* 0x0000002a20207980 */ /* 0x000f68000c101d00 */
[----:B0-----:R-:W0:Y:S01]  /*a240*/  @P2 LDC R21, c[0x0][0xcec] ;  /* 0x00033b00ff152b82 */ /* 0x001e220000000800 */
[----:B------:R-:W-:Y:S01]  /*a250*/  ISETP.GE.AND P0, PT, R190, UR8, PT ;  /* 0x00000008be007c0c */ /* 0x000fe2000bf06270 */
[----:B------:R-:W5:Y:S01]  /*a260*/  LD.E.128 R64, desc[UR42][R64.64] ;  /* 0x0000002a40407980 */ /* 0x000f62000c101d00 */
[----:B------:R-:W-:Y:S02]  /*a270*/  LOP3.LUT R3, R3, 0x4, R0, 0xe2, !PT ;  /* 0x0000000403037812 */ /* 0x000fe400078ee200 */
[----:B------:R-:W-:Y:S01]  /*a280*/  SEL R0, RZ, 0xffffffff, P0 ;  /* 0xffffffffff007807 */ /* 0x000fe20000000000 */
[----:B------:R-:W5:Y:S02]  /*a290*/  LD.E.128 R60, desc[UR42][R60.64] ;  /* 0x0000002a3c3c7980 */ /* 0x000f64000c101d00 */
[----:B------:R-:W1:Y:S01]  /*a2a0*/  @P2 LDC R25, c[0x0][0xcf0] ;  /* 0x00033c00ff192b82 */ /* 0x000e620000000800 */
[----:B--2---:R-:W-:Y:S01]  /*a2b0*/  IMAD R15, R15, R10, UR41 ;  /* 0x000000290f0f7e24 */ /* 0x004fe2000f8e020a */
[----:B------:R-:W5:Y:S01]  /*a2c0*/  LD.E.128 R56, desc[UR42][R56.64] ;  /* 0x0000002a38387980 */ /* 0x000f62000c101d00 */
[----:B------:R-:W-:-:S02]  /*a2d0*/  IMAD.SHL.U32 R10, R0, 0x8, RZ ;  /* 0x00000008000a7824 */ /* 0x000fc400078e00ff */
[----:B------:R-:W-:Y:S01]  /*a2e0*/  IMAD R0, R213, 0x20, R215 ;  /* 0x00000020d5007824 */ /* 0x000fe200078e02d7 */
[----:B------:R-:W5:Y:S01]  /*a2f0*/  LD.E.128 R96, desc[UR42][R96.64] ;  /* 0x0000002a60607980 */ /* 0x000f62000c101d00 */
[----:B------:R-:W-:Y:S01]  /*a300*/  IMAD R8, R12, UR4, RZ ;  /* 0x000000040c087c24 */ /* 0x000fe2000f8e02ff */
[----:B------:R-:W-:Y:S02]  /*a310*/  ISETP.GE.AND P0, PT, R189, UR8, PT ;  /* 0x00000008bd007c0c */ /* 0x000fe4000bf06270 */
[----:B------:R-:W-:Y:S01]  /*a320*/  LEA R20, R15, R0, 0x6 ;  /* 0x000000000f147211 */ /* 0x000fe200078e30ff */
[C---:B------:R-:W-:Y:S01]  /*a330*/  IMAD R11, R13.reuse, UR5, R8 ;  /* 0x000000050d0b7c24 */ /* 0x040fe2000f8e0208 */
[----:B------:R-:W-:Y:S01]  /*a340*/  LOP3.LUT R10, R10, 0x8, R3, 0xe2, !PT ;  /* 0x000000080a0a7812 */ /* 0x000fe200078ee203 */
[----:B------:R-:W-:Y:S01]  /*a350*/  IMAD.WIDE.U32 R8, R13, UR4, RZ ;  /* 0x000000040d087c25 */ /* 0x000fe2000f8e00ff */
[----:B------:R-:W-:Y:S01]  /*a360*/  SEL R3, RZ, 0xffffffff, P0 ;  /* 0xffffffffff037807 */ /* 0x000fe20000000000 */
[----:B------:R-:W-:Y:S01]  /*a370*/  ULDC.64 UR4, c[0x0][0xbf0] ;  /* 0x0002fc0000047ab9 */ /* 0x000fe20000000a00 */
[----:B------:R-:W5:Y:S01]  /*a380*/  LD.E.128 R92, desc[UR42][R92.64] ;  /* 0x0000002a5c5c7980 */ /* 0x000f62000c101d00 */
[----:B------:R-:W-:-:S02]  /*a390*/  IMAD.IADD R9, R9, 0x1, R11 ;  /* 0x0000000109097824 */ /* 0x000fc400078e020b */
[----:B------:R-:W-:Y:S01]  /*a3a0*/  IMAD R12, R14, UR4, RZ ;  /* 0x000000040e0c7c24 */ /* 0x000fe2000f8e02ff */
[----:B------:R-:W5:Y:S01]  /*a3b0*/  LD.E.128 R88, desc[UR42][R88.64] ;  /* 0x0000002a58587980 */ /* 0x000f62000c101d00 */
[----:B0-----:R-:W-:-:S03]  /*a3c0*/  @P2 IMAD.HI.U32 R0, R20, R21, RZ ;  /* 0x0000001514002227 */ /* 0x001fc600078e00ff */
[----:B------:R-:W5:Y:S01]  /*a3d0*/  LD.E.128 R84, desc[UR42][R84.64] ;  /* 0x0000002a54547980 */ /* 0x000f62000c101d00 */
[----:B------:R-:W-:Y:S02]  /*a3e0*/  IMAD.SHL.U32 R13, R3, 0x10, RZ ;  /* 0x00000010030d7824 */ /* 0x000fe400078e00ff */
[----:B------:R-:W-:Y:S01]  /*a3f0*/  IMAD.MOV.U32 R3, RZ, RZ, R20 ;  /* 0x000000ffff037224 */ /* 0x000fe200078e0014 */
[----:B-1----:R-:W-:Y:S01]  /*a400*/  @P2 SHF.R.U32.HI R3, RZ, R25, R0 ;  /* 0x00000019ff032219 */ /* 0x002fe20000011600 */
[C---:B------:R-:W-:Y:S01]  /*a410*/  IMAD R11, R187.reuse, UR5, R12 ;  /* 0x00000005bb0b7c24 */ /* 0x040fe2000f8e020c */
[----:B------:R-:W5:Y:S01]  /*a420*/  LD.E.128 R80, desc[UR42][R80.64] ;  /* 0x0000002a50507980 */ /* 0x000f62000c101d00 */
[----:B------:R-:W-:Y:S01]  /*a430*/  IMAD.WIDE.U32 R8, R187, UR4, R8 ;  /* 0x00000004bb087c25 */ /* 0x000fe2000f8e0008 */
[----:B------:R-:W-:Y:S01]  /*a440*/  LOP3.LUT R10, R13, 0x10, R10, 0xe2, !PT ;  /* 0x000000100d0a7812 */ /* 0x000fe200078ee20a */
[----:B------:R-:W-:Y:S01]  /*a450*/  ULDC.64 UR4, c[0x0][0xbe0] ;  /* 0x0002f80000047ab9 */ /* 0x000fe20000000a00 */
[----:B------:R-:W5:Y:S01]  /*a460*/  LD.E.128 R76, desc[UR42][R76.64] ;  /* 0x0000002a4c4c7980 */ /* 0x000f62000c101d00 */
[----:B------:R-:W-:Y:S01]  /*a470*/  IMAD.IADD R9, R9, 0x1, R11 ;  /* 0x0000000109097824 */ /* 0x000fe200078e020b */
[--C-:B------:R-:W-:Y:S01]  /*a480*/  SHF.R.S32.HI R11, RZ, 0x1f, R3.reuse ;  /* 0x0000001fff0b7819 */ /* 0x100fe20000011403 */
[----:B------:R-:W-:Y:S01]  /*a490*/  IMAD.MOV R13, RZ, RZ, -R3 ;  /* 0x000000ffff0d7224 */ /* 0x000fe200078e0a03 */
[----:B------:R-:W-:Y:S01]  /*a4a0*/  ISETP.GE.AND P0, PT, R188, UR8, PT ;  /* 0x00000008bc007c0c */ /* 0x000fe2000bf06270 */
[----:B------:R-:W-:Y:S01]  /*a4b0*/  @!PT LDS RZ, [RZ] ;  /* 0x00000000fffff984 */ /* 0x000fe20000000800 */
[----:B------:R-:W-:Y:S01]  /*a4c0*/  @!PT LDS RZ, [RZ] ;  /* 0x00000000fffff984 */ /* 0x000fe20000000800 */
[----:B------:R-:W-:Y:S01]  /*a4d0*/  @!PT LDS RZ, [RZ] ;  /* 0x00000000fffff984 */ /* 0x000fe20000000800 */
[----:B------:R-:W-:Y:S01]  /*a4e0*/  @!PT LDS RZ, [RZ] ;  /* 0x00000000fffff984 */ /* 0x000fe20000000800 */
[----:B------:R0:W-:Y:S06]  /*a4f0*/  MEMBAR.ALL.CTA ;  /* 0x0000000000007992 */ /* 0x0001ec0000008000 */
[----:B0-----:R-:W0:Y:S01]  /*a500*/  FENCE.VIEW.ASYNC.S ;  /* 0x00000000000073c6 */ /* 0x001e220000000000 */
[----:B------:R-:W-:Y:S01]  /*a510*/  IMAD R12, R11, UR4, RZ ;  /* 0x000000040b0c7c24 */ /* 0x000fe2000f8e02ff */
[----:B------:R-:W-:Y:S01]  /*a520*/  SEL R0, RZ, 0xffffffff, P0 ;  /* 0xffffffffff007807 */ /* 0x000fe20000000000 */
[----:B------:R-:W-:-:S04]  /*a530*/  IMAD R11, R24, R13, R20 ;  /* 0x0000000d180b7224 */ /* 0x000fc800078e0214 */
[----:B------:R-:W-:Y:S01]  /*a540*/  IMAD.SHL.U32 R21, R0, 0x20, RZ ;  /* 0x0000002000157824 */ /* 0x000fe200078e00ff */
[----:B------:R-:W-:Y:S01]  /*a550*/  SHF.R.S32.HI R0, RZ, 0x1f, R11 ;  /* 0x0000001fff007819 */ /* 0x000fe2000001140b */
[C---:B------:R-:W-:Y:S02]  /*a560*/  IMAD R13, R3.reuse, UR5, R12 ;  /* 0x00000005030d7c24 */ /* 0x040fe4000f8e020c */
[----:B------:R-:W-:Y:S01]  /*a570*/  IMAD.WIDE.U32 R8, R3, UR4, R8 ;  /* 0x0000000403087c25 */ /* 0x000fe2000f8e0008 */
[----:B------:R-:W-:Y:S01]  /*a580*/  ULDC.64 UR4, c[0x0][0xbd8] ;  /* 0x0002f60000047ab9 */ /* 0x000fe20000000a00 */
[----:B------:R-:W-:Y:S02]  /*a590*/  ISETP.GE.AND P0, PT, R217, UR8, PT ;  /* 0x00000008d9007c0c */ /* 0x000fe4000bf06270 */
[----:B------:R-:W-:Y:S02]  /*a5a0*/  IMAD R0, R0, UR4, RZ ;  /* 0x0000000400007c24 */ /* 0x000fe4000f8e02ff */
[----:B------:R-:W-:-:S02]  /*a5b0*/  IMAD.IADD R9, R9, 0x1, R13 ;  /* 0x0000000109097824 */ /* 0x000fc400078e020d */
[----:B------:R-:W-:Y:S01]  /*a5c0*/  IMAD R13, R11, UR5, R0 ;  /* 0x000000050b0d7c24 */ /* 0x000fe2000f8e0200 */
[----:B------:R-:W-:Y:S01]  /*a5d0*/  ULDC UR5, c[0x0][0xb88] ;  /* 0x0002e20000057ab9 */ /* 0x000fe20000000800 */
[----:B------:R-:W-:Y:S01]  /*a5e0*/  SEL R3, RZ, 0x40, P0 ;  /* 0x00000040ff037807 */ /* 0x000fe20000000000 */
[----:B------:R-:W-:Y:S01]  /*a5f0*/  IMAD R29, R24, UR5, RZ ;  /* 0x00000005181d7c24 */ /* 0x000fe2000f8e02ff */
[----:B------:R-:W-:Y:S01]  /*a600*/  ISETP.GE.AND P0, PT, R216, UR8, PT ;  /* 0x00000008d8007c0c */ /* 0x000fe2000bf06270 */
[----:B------:R-:W-:Y:S02]  /*a610*/  IMAD R28, R15, 0x40, R215 ;  /* 0x000000400f1c7824 */ /* 0x000fe400078e02d7 */
[----:B------:R-:W-:Y:S01]  /*a620*/  IMAD.WIDE.U32 R8, R11, UR4, R8 ;  /* 0x000000040b087c25 */ /* 0x000fe2000f8e0008 */
[----:B------:R-:W-:Y:S01]  /*a630*/  SEL R0, RZ, 0x80, P0 ;  /* 0x00000080ff007807 */ /* 0x000fe20000000000 */
[----:B------:R-:W-:Y:S01]  /*a640*/  UIADD3 UR4, UR38, 0x38820, URZ ;  /* 0x0003882026047890 */ /* 0x000fe2000fffe03f */
[----:B------:R-:W-:Y:S01]  /*a650*/  ISETP.GE.AND P0, PT, R28, R29, PT ;  /* 0x0000001d1c00720c */ /* 0x000fe20003f06270 */
[----:B------:R-:W-:Y:S01]  /*a660*/  IMAD.IADD R9, R9, 0x1, R13 ;  /* 0x0000000109097824 */ /* 0x000fe200078e020d */
[----:B------:R-:W-:Y:S01]  /*a670*/  LEA R26, P1, R8, UR6, 0x1 ;  /* 0x00000006081a7c11 */ /* 0x000fe2000f8208ff */
[----:B------:R-:W-:Y:S01]  /*a680*/  UPRMT UR4, URZ, 0x654, UR4 ;  /* 0x000006543f047896 */ /* 0x000fe20008000004 */
[----:B------:R-:W-:-:S02]  /*a690*/  LOP3.LUT R10, R21, 0x20, R10, 0xe2, !PT ;  /* 0x00000020150a7812 */ /* 0x000fc400078ee20a */
[----:B------:R-:W-:Y:S01]  /*a6a0*/  LEA.HI.X R27, R8, UR7, R9, 0x1, P1 ;  /* 0x00000007081b7c11 */ /* 0x000fe200088f0c09 */
[----:B------:R-:W-:Y:S01]  /*a6b0*/  BSSY B0, `(.L_x_3433) ;  /* 0x0000026000007945 */ /* 0x000fe20003800000 */
[----:B------:R-:W-:Y:S02]  /*a6c0*/  LOP3.LUT R3, R10, R3, RZ, 0xfc, !PT ;  /* 0x000000030a037212 */ /* 0x000fe400078efcff */
[----:B0-----:R0:W1:Y:S02]  /*a6d0*/  SHFL.IDX PT, R10, R26, RZ, 0x181f ;  /* 0x00181fff1a0a7589 */ /* 0x00106400000e0000 */
[----:B------:R-:W-:Y:S02]  /*a6e0*/  SYNCS.ARRIVE.TRANS64.RED.A1T0 RZ, [UR4], RZ ;  /* 0x000000ffffff79a7 */ /* 0x000fe40008100404 */
[----:B------:R0:W2:Y:S01]  /*a6f0*/  SHFL.IDX PT, R11, R27, RZ, 0x181f ;  /* 0x00181fff1b0b7589 */ /* 0x0000a200000e0000 */
[----:B------:R-:W-:Y:S01]  /*a700*/  LOP3.LUT R0, R3, R0, RZ, 0xfc, !PT ;  /* 0x0000000003007212 */ /* 0x000fe200078efcff */
[----:B------:R-:W-:Y:S06]  /*a710*/  @P0 BRA `(.L_x_3434) ;  /* 0x00000000007c0947 */ /* 0x000fec0003800000 */
[----:B------:R-:W-:Y:S02]  /*a720*/  ISETP.GE.AND P1, PT, R192, UR8, PT ;  /* 0x00000008c0007c0c */ /* 0x000fe4000bf26270 */
[----:B------:R-:W-:Y:S02]  /*a730*/  ISETP.GE.AND P0, PT, R18, UR8, PT ;  /* 0x0000000812007c0c */ /* 0x000fe4000bf06270 */
[----:B------:R-:W-:Y:S02]  /*a740*/  ISETP.GE.AND P5, PT, R191, UR8, PT ;  /* 0x00000008bf007c0c */ /* 0x000fe4000bfa6270 */
[----:B------:R-:W-:-:S07]  /*a750*/  ISETP.GE.AND P3, PT, R190, UR8, PT ;  /* 0x00000008be007c0c */ /* 0x000fce000bf66270 */
[-C--:B-1----:R-:W-:Y:S02]  /*a760*/  @!P1 LEA R12, P2, R192, R10.reuse, 0x1 ;  /* 0x0000000ac00c9211 */ /* 0x082fe400078408ff */
        /* <DEDUP_REMOVED lines=16> */
[-C--:B--2---:R-:W-:Y:S02]  /*a870*/  @!P1 LEA R12, P6, R188, R10.reuse, 0x1 ;  /* 0x0000000abc0c9211 */ /* 0x084fe400078c08ff */
        /* <DEDUP_REMOVED lines=9> */
.L_x_3434:
[----:B------:R-:W-:Y:S05]  /*a910*/  BSYNC B0 ;  /* 0x0000000000007941 */ /* 0x000fea0003800000 */
.L_x_3433:
[----:B---3-5:R-:W-:Y:S01]  /*a920*/  VIADD R4, R28, 0x20 ;  /* 0x000000201c047836 */ /* 0x028fe20000000000 */
[----:B------:R3:W4:Y:S01]  /*a930*/  SHFL.IDX PT, R7, R27, 0x1, 0x181f ;  /* 0x00381f001b077f89 */ /* 0x00072200000e0000 */
[----:B------:R-:W-:Y:S03]  /*a940*/  BSSY B0, `(.L_x_3435) ;  /* 0x0000023000007945 */ /* 0x000fe60003800000 */
[----:B------:R-:W-:Y:S01]  /*a950*/  ISETP.GE.AND P0, PT, R4, R29, PT ;  /* 0x0000001d0400720c */ /* 0x000fe20003f06270 */
[----:B------:R3:W0:-:S12]  /*a960*/  SHFL.IDX PT, R6, R26, 0x1, 0x181f ;  /* 0x00381f001a067f89 */ /* 0x00061800000e0000 */
[----:B---3--:R-:W-:Y:S05]  /*a970*/  @P0 BRA `(.L_x_3436) ;  /* 0x00000000007c0947 */ /* 0x008fea0003800000 */
[----:B------:R-:W-:Y:S02]  /*a980*/  ISETP.GE.AND P2, PT, R192, UR8, PT ;  /* 0x00000008c0007c0c */ /* 0x000fe4000bf46270 */
[----:B------:R-:W-:Y:S02]  /*a990*/  ISETP.GE.AND P3, PT, R18, UR8, PT ;  /* 0x0000000812007c0c */ /* 0x000fe4000bf66270 */
[----:B------:R-:W-:Y:S02]  /*a9a0*/  ISETP.GE.AND P5, PT, R191, UR8, PT ;  /* 0x00000008bf007c0c */ /* 0x000fe4000bfa6270 */
[----:B------:R-:W-:Y:S02]  /*a9b0*/  ISETP.GE.AND P4, PT, R190, UR8, PT ;  /* 0x00000008be007c0c */ /* 0x000fe4000bf86270 */
[----:B------:R-:W-:-:S05]  /*a9c0*/  LOP3.LUT P1, RZ, R3, 0x40, RZ, 0xc0, !PT ;  /* 0x0000004003ff7812 */ /* 0x000fca000782c0ff */
[-C--:B0-----:R-:W-:Y:S02]  /*a9d0*/  @!P2 LEA R8, P0, R192, R6.reuse, 0x1 ;  /* 0x00000006c008a211 */ /* 0x081fe400078008ff */
[----:B----4-:R-:W-:Y:S02]  /*a9e0*/  @!P3 IMAD.WIDE R4, R18, 0x2, R6 ;  /* 0x000000021204b825 */ /* 0x010fe400078e0206 */
[-C--:B------:R-:W-:Y:S02]  /*a9f0*/  @!P2 LEA.HI.X R9, R192, R7.reuse, R226, 0x1, P0 ;  /* 0x00000007c009a211 */ /* 0x080fe400000f0ce2 */
[----:B-1----:R-:W-:Y:S01]  /*aa00*/  @!P5 LEA R10, P0, R191, R6, 0x1 ;  /* 0x00000006bf0ad211 */ /* 0x002fe200078008ff */
[----:B------:R0:W-:Y:S01]  /*aa10*/  @!P3 ST.E.128 desc[UR42][R4.64], R48 ;  /* 0x000000300400b985 */ /* 0x0001e2000c101d2a */
[----:B------:R-:W-:Y:S02]  /*aa20*/  ISETP.GE.AND P3, PT, R189, UR8, PT ;  /* 0x00000008bd007c0c */ /* 0x000fe4000bf66270 */
[----:B--2---:R-:W-:Y:S01]  /*aa30*/  @!P5 LEA.HI.X R11, R191, R7, R225, 0x1, P0 ;  /* 0x00000007bf0bd211 */ /* 0x004fe200000f0ce1 */
        /* <DEDUP_REMOVED lines=8> */
[-C--:B0-----:R-:W-:Y:S02]  /*aac0*/  @!P2 LEA R4, P6, R188, R6.reuse, 0x1 ;  /* 0x00000006bc04a211 */ /* 0x081fe400078c08ff */
        /* <DEDUP_REMOVED lines=10> */
.L_x_3436:
[----:B------:R-:W-:Y:S05]  /*ab70*/  BSYNC B0 ;  /* 0x0000000000007941 */ /* 0x000fea0003800000 */
.L_x_3435:
[----:B------:R-:W5:Y:S02]  /*ab80*/  LDC R0, c[0x0][0xd34] ;  /* 0x00034d00ff007b82 */ /* 0x000f640000000800 */
[----:B-----5:R-:W-:-:S13]  /*ab90*/  ISETP.LE.AND P0, PT, R0, UR39, PT ;  /* 0x0000002700007c0c */ /* 0x020fda000bf03270 */
[----:B------:R-:W-:Y:S05]  /*aba0*/  @!P0 BRA `(.L_x_3437) ;  /* 0xffffff6000e08947 */ /* 0x000fea000383ffff */
[----:B------:R-:W-:Y:S05]  /*abb0*/  EXIT ;  /* 0x000000000000794d */ /* 0x000fea0003800000 */
.L_x_3399:
[----:B------:R-:W-:-:S08]  /*abc0*/  NOP ;  /* 0x0000000000007918 */ /* 0x000fd00000000000 */
[----:B------:R-:W0:-:S00]  /*abd0*/  USETMAXREG.DEALLOC.CTAPOOL 0x28 ;  /* 0x00000028000079c8 */ /* 0x000e0000080e0500 */
[----:B------:R-:W1:Y:S01]  /*abe0*/  S2UR UR8, SR_CTAID.X ;  /* 0x00000000000879c3 */ /* 0x000e620000002500 */
[----:B0-----:R-:W-:Y:S01]  /*abf0*/  IMAD.MOV.U32 R23, RZ, RZ, 0x1 ;  /* 0x00000001ff177424 */ /* 0x001fe200078e00ff */
[----:B------:R-:W-:Y:S01]  /*ac00*/  MOV R0, 0x1 ;  /* 0x0000000100007802 */ /* 0x000fe20000000f00 */
[----:B------:R-:W-:-:S05]  /*ac10*/  IMAD.MOV.U32 R18, RZ, RZ, RZ ;  /* 0x000000ffff127224 */ /* 0x000fca00078e00ff */
[----:B------:R-:W1:Y:S02]  /*ac20*/  LDC R2, c[0x0][0xd34] ;  /* 0x00034d00ff027b82 */ /* 0x000e640000000800 */
[----:B-1----:R-:W-:-:S13]  /*ac30*/  ISETP.LE.AND P0, PT, R2, UR8, PT ;  /* 0x0000000802007c0c */ /* 0x002fda000bf03270 */
[----:B------:R-:W-:Y:S05]  /*ac40*/  @P0 BRA `(.L_x_3438) ;  /* 0x0000004800880947 */ /* 0x000fea0003800000 */
[----:B------:R-:W-:Y:S01]  /*ac50*/  IMAD.SHL.U32 R29, R5, 0x8, RZ ;  /* 0x00000008051d7824 */ /* 0x000fe200078e00ff */
[----:B------:R-:W-:Y:S01]  /*ac60*/  ULDC UR6, c[0x0][0x320] ;  /* 0x0000c80000067ab9 */ /* 0x000fe20000000800 */
[----:B------:R-:W-:Y:S01]  /*ac70*/  ULDC UR7, c[0x0][0x3b8] ;  /* 0x0000ee0000077ab9 */ /* 0x000fe20000000800 */
[----:B------:R-:W-:Y:S01]  /*ac80*/  LOP3.LUT R16, R16, 0xffffffdf, RZ, 0xc0, !PT ;  /* 0xffffffdf10107812 */ /* 0x000fe200078ec0ff */
[----:B------:R-:W-:Y:S01]  /*ac90*/  ULDC.64 UR4, c[0x0][0x418] ;  /* 0x0001060000047ab9 */ /* 0x000fe20000000a00 */
[----:B------:R-:W-:Y:S01]  /*aca0*/  LOP3.LUT R15, R29, 0x38, RZ, 0xc0, !PT ;  /* 0x000000381d0f7812 */ /* 0x000fe200078ec0ff */
[----:B------:R-:W-:Y:S01]  /*acb0*/  UISETP.NE.U32.AND UP0, UPT, UR4, URZ, UPT ;  /* 0x0000003f0400728c */ /* 0x000fe2000bf05070 */
[----:B------:R-:W-:Y:S01]  /*acc0*/  IMAD.SHL.U32 R24, R5, 0x10, RZ ;  /* 0x0000001005187824 */ /* 0x000fe200078e00ff */
[----:B------:R-:W-:Y:S01]  /*acd0*/  LOP3.LUT R17, R17, 0xfffdffff, RZ, 0xc0, !PT ;  /* 0xfffdffff11117812 */ /* 0x000fe200078ec0ff */
[----:B------:R-:W-:Y:S01]  /*ace0*/  ULDC UR4, c[0x0][0x424] ;  /* 0x0001090000047ab9 */ /* 0x000fe20000000800 */
[C---:B------:R-:W-:Y:S01]  /*acf0*/  LOP3.LUT R0, R15.reuse, 0x40, RZ, 0xfc, !PT ;  /* 0x000000400f007812 */ /* 0x040fe200078efcff */
[----:B------:R-:W-:Y:S01]  /*ad00*/  UISETP.NE.AND.EX UP0, UPT, UR5, URZ, UPT, UP0 ;  /* 0x0000003f0500728c */ /* 0x000fe2000bf05300 */
[C---:B------:R-:W-:Y:S01]  /*ad10*/  LOP3.LUT R2, R15.reuse, 0x80, RZ, 0xfc, !PT ;  /* 0x000000800f027812 */ /* 0x040fe200078efcff */
[----:B------:R-:W0:Y:S01]  /*ad20*/  S2UR UR5, SR_CgaCtaId ;  /* 0x00000000000579c3 */ /* 0x000e220000008800 */
[C---:B------:R-:W-:Y:S01]  /*ad30*/  ISETP.GE.AND P0, PT, R0.reuse, UR6, PT ;  /* 0x0000000600007c0c */ /* 0x040fe2000bf06270 */
[----:B------:R-:W-:Y:S01]  /*ad40*/  USEL UR4, UR4, 0x1, UP0 ;  /* 0x0000000104047887 */ /* 0x000fe20008000000 */
[----:B------:R-:W-:Y:S01]  /*ad50*/  ISETP.GE.AND P5, PT, R0, UR7, PT ;  /* 0x0000000700007c0c */ /* 0x000fe2000bfa6270 */
[----:B------:R-:W-:Y:S01]  /*ad60*/  UMOV UR37, 0x400 ;  /* 0x0000040000257882 */ /* 0x000fe20000000000 */
[C---:B------:R-:W-:Y:S01]  /*ad70*/  ISETP.GE.AND P4, PT, R2.reuse, UR6, PT ;  /* 0x0000000602007c0c */ /* 0x040fe2000bf86270 */
[----:B------:R-:W-:Y:S01]  /*ad80*/  IMAD.MOV.U32 R23, RZ, RZ, 0x1 ;  /* 0x00000001ff177424 */ /* 0x000fe200078e00ff */
[----:B------:R-:W-:Y:S01]  /*ad90*/  ISETP.GE.AND P3, PT, R2, UR7, PT ;  /* 0x0000000702007c0c */ /* 0x000fe2000bf66270 */
[----:B------:R-:W-:Y:S01]  /*ada0*/  ULDC UR36, c[0x0][0x448] ;  /* 0x0001120000247ab9 */ /* 0x000fe20000000800 */
[C---:B------:R-:W-:Y:S01]  /*adb0*/  LOP3.LUT R3, R15.reuse, 0x180, RZ, 0xfc, !PT ;  /* 0x000001800f037812 */ /* 0x040fe200078efcff */
[----:B------:R-:W-:Y:S01]  /*adc0*/  ULDC UR38, c[0x0][0xc] ;  /* 0x0000030000267ab9 */ /* 0x000fe20000000800 */
[----:B------:R-:W-:-:S02]  /*add0*/  ISETP.GE.AND P6, PT, R15, UR6, PT ;  /* 0x000000060f007c0c */ /* 0x000fc4000bfc6270 */
[C---:B------:R-:W-:Y:S02]  /*ade0*/  ISETP.GE.AND P2, PT, R3.reuse, UR7, PT ;  /* 0x0000000703007c0c */ /* 0x040fe4000bf46270 */
[----:B------:R-:W-:Y:S02]  /*adf0*/  @P0 LOP3.LUT R16, R16, 0x20, RZ, 0xfc, !PT ;  /* 0x0000002010100812 */ /* 0x000fe400078efcff */
[----:B------:R-:W-:Y:S02]  /*ae00*/  SEL R6, RZ, 0x40, P2 ;  /* 0x00000040ff067807 */ /* 0x000fe40001000000 */
[----:B------:R-:W-:Y:S02]  /*ae10*/  LOP3.LUT R16, R16, 0xffbfffff, RZ, 0xc0, !PT ;  /* 0xffbfffff10107812 */ /* 0x000fe400078ec0ff */
[----:B------:R-:W-:Y:S02]  /*ae20*/  ISETP.GE.AND P2, PT, R0, UR6, PT ;  /* 0x0000000600007c0c */ /* 0x000fe4000bf46270 */
[----:B------:R-:W-:Y:S01]  /*ae30*/  @P5 LOP3.LUT R16, R16, 0x400000, RZ, 0xfc, !PT ;  /* 0x0040000010105812 */ /* 0x000fe200078efcff */
[----:B0-----:R-:W-:Y:S01]  /*ae40*/  ULEA UR37, UR5, UR37, 0x18 ;  /* 0x0000002505257291 */ /* 0x001fe2000f8ec03f */
[----:B------:R-:W-:-:S02]  /*ae50*/  ISETP.GE.AND P0, PT, R3, UR6, PT ;  /* 0x0000000603007c0c */ /* 0x000fc4000bf06270 */
[----:B------:R-:W-:Y:S02]  /*ae60*/  LOP3.LUT R16, R16, 0xffffffef, RZ, 0xc0, !PT ;  /* 0xffffffef10107812 */ /* 0x000fe400078ec0ff */
[C---:B------:R-:W-:Y:S02]  /*ae70*/  LOP3.LUT R4, R15.reuse, 0x1c0, RZ, 0xfc, !PT ;  /* 0x000001c00f047812 */ /* 0x040fe400078efcff */
[----:B------:R-:W-:Y:S02]  /*ae80*/  @P4 LOP3.LUT R16, R16, 0x10, RZ, 0xfc, !PT ;  /* 0x0000001010104812 */ /* 0x000fe400078efcff */
[----:B------:R-:W-:Y:S02]  /*ae90*/  SEL R3, RZ, 0xffffffff, P2 ;  /* 0xffffffffff037807 */ /* 0x000fe40001000000 */
[----:B------:R-:W-:Y:S02]  /*aea0*/  LOP3.LUT R16, R16, 0xffdfffff, RZ, 0xc0, !PT ;  /* 0xffdfffff10107812 */ /* 0x000fe400078ec0ff */
[----:B------:R-:W-:Y:S01]  /*aeb0*/  ISETP.GE.AND P2, PT, R15, UR7, PT ;  /* 0x000000070f007c0c */ /* 0x000fe2000bf46270 */
[----:B------:R-:W-:Y:S01]  /*aec0*/  IMAD.SHL.U32 R9, R3, 0x2, RZ ;  /* 0x0000000203097824 */ /* 0x000fe200078e00ff */
[----:B------:R-:W-:-:S02]  /*aed0*/  @P3 LOP3.LUT R16, R16, 0x200000, RZ, 0xfc, !PT ;  /* 0x0020000010103812 */ /* 0x000fc400078efcff */
[----:B------:R-:W-:Y:S02]  /*aee0*/  ISETP.GE.AND P1, PT, R4, UR6, PT ;  /* 0x0000000604007c0c */ /* 0x000fe4000bf26270 */
[----:B------:R-:W-:Y:S02]  /*aef0*/  LOP3.LUT R16, R16, 0xfffffdff, RZ, 0xc0, !PT ;  /* 0xfffffdff10107812 */ /* 0x000fe400078ec0ff */
[----:B------:R-:W-:Y:S02]  /*af00*/  LOP3.LUT R12, R15, 0xc0, RZ, 0xfc, !PT ;  /* 0x000000c00f0c7812 */ /* 0x000fe400078efcff */
[----:B------:R-:W-:Y:S02]  /*af10*/  @P6 LOP3.LUT R16, R16, 0x200, RZ, 0xfc, !PT ;  /* 0x0000020010106812 */ /* 0x000fe400078efcff */
[----:B------:R-:W-:Y:S02]  /*af20*/  SEL R7, RZ, 0x40, P0 ;  /* 0x00000040ff077807 */ /* 0x000fe40000000000 */
[----:B------:R-:W-:-:S02]  /*af30*/  SEL R0, RZ, 0x80, P1 ;  /* 0x00000080ff007807 */ /* 0x000fc40000800000 */
[----:B------:R-:W-:Y:S02]  /*af40*/  ISETP.GE.AND P0, PT, R4, UR7, PT ;  /* 0x0000000704007c0c */ /* 0x000fe4000bf06270 */
[----:B------:R-:W-:Y:S02]  /*af50*/  ISETP.GE.AND P1, PT, R12, UR6, PT ;  /* 0x000000060c007c0c */ /* 0x000fe4000bf26270 */
[----:B------:R-:W-:Y:S02]  /*af60*/  SEL R4, RZ, 0xffffffff, P5 ;  /* 0xffffffffff047807 */ /* 0x000fe40002800000 */
[----:B------:R-:W-:Y:S02]  /*af70*/  LOP3.LUT R16, R16, 0xff7fffff, RZ, 0xc0, !PT ;  /* 0xff7fffff10107812 */ /* 0x000fe400078ec0ff */
[----:B------:R-:W-:Y:S01]  /*af80*/  LOP3.LUT R13, R15, 0x100, RZ, 0xfc, !PT ;  /* 0x000001000f0d7812 */ /* 0x000fe200078efcff */
[----:B------:R-:W-:Y:S01]  /*af90*/  IMAD.SHL.U32 R10, R4, 0x2, RZ ;  /* 0x00000002040a7824 */ /* 0x000fe200078e00ff */
[----:B------:R-:W-:-:S02]  /*afa0*/  @P2 LOP3.LUT R16, R16, 0x800000, RZ, 0xfc, !PT ;  /* 0x0080000010102812 */ /* 0x000fc400078efcff */
[----:B------:R-:W-:Y:S02]  /*afb0*/  SEL R4, RZ, 0xffffff80, P0 ;  /* 0xffffff80ff047807 */ /* 0x000fe40000000000 */
[----:B------:R-:W-:Y:S02]  /*afc0*/  ISETP.GE.AND P0, PT, R12, UR7, PT ;  /* 0x000000070c007c0c */ /* 0x000fe4000bf06270 */
[----:B------:R-:W-:Y:S02]  /*afd0*/  LOP3.LUT R16, R16, 0xfffffff7, RZ, 0xc0, !PT ;  /* 0xfffffff710107812 */ /* 0x000fe400078ec0ff */
[----:B------:R-:W-:Y:S02]  /*afe0*/  SEL R12, RZ, 0x8, P0 ;  /* 0x00000008ff0c7807 */ /* 0x000fe40000000000 */
[----:B------:R-:W-:Y:S02]  /*aff0*/  @P1 LOP3.LUT R16, R16, 0x8, RZ, 0xfc, !PT ;  /* 0x0000000810101812 */ /* 0x000fe400078efcff */
[----:B------:R-:W-:-:S02]  /*b000*/  SEL R3, RZ, 0x1, P2 ;  /* 0x00000001ff037807 */ /* 0x000fc40001000000 */
[----:B------:R-:W-:Y:S02]  /*b010*/  LOP3.LUT R16, R16, 0xffefffff, RZ, 0xc0, !PT ;  /* 0xffefffff10107812 */ /* 0x000fe400078ec0ff */
[----:B------:R-:W-:Y:S02]  /*b020*/  LOP3.LUT R10, R10, 0x2, R3, 0xe2, !PT ;  /* 0x000000020a0a7812 */ /* 0x000fe400078ee203 */
[----:B------:R-:W-:Y:S02]  /*b030*/  @P0 LOP3.LUT R16, R16, 0x100000, RZ, 0xfc, !PT ;  /* 0x0010000010100812 */ /* 0x000fe400078efcff */
[----:B------:R-:W-:Y:S02]  /*b040*/  ISETP.GE.AND P0, PT, R13, UR6, PT ;  /* 0x000000060d007c0c */ /* 0x000fe4000bf06270 */
[----:B------:R-:W-:Y:S02]  /*b050*/  SEL R11, RZ, 0x4, P3 ;  /* 0x00000004ff0b7807 */ /* 0x000fe40001800000 */
[----:B------:R-:W-:-:S02]  /*b060*/  LOP3.LUT R16, R16, 0xfffffffb, RZ, 0xc0, !PT ;  /* 0xfffffffb10107812 */ /* 0x000fc400078ec0ff */
[----:B------:R-:W-:Y:S02]  /*b070*/  SEL R2, RZ, 0x1, P6 ;  /* 0x00000001ff027807 */ /* 0x000fe40003000000 */
[----:B------:R-:W-:Y:S02]  /*b080*/  LOP3.LUT R14, R15, 0x140, RZ, 0xfc, !PT ;  /* 0x000001400f0e7812 */ /* 0x000fe400078efcff */
[----:B------:R-:W-:Y:S02]  /*b090*/  LOP3.LUT R12, R12, R10, R11, 0xfe, !PT ;  /* 0x0000000a0c0c7212 */ /* 0x000fe400078efe0b */
[----:B------:R-:W-:Y:S02]  /*b0a0*/  SEL R10, RZ, 0x10, P0 ;  /* 0x00000010ff0a7807 */ /* 0x000fe40000000000 */
[----:B------:R-:W-:Y:S02]  /*b0b0*/  @P0 LOP3.LUT R16, R16, 0x4, RZ, 0xfc, !PT ;  /* 0x0000000410100812 */ /* 0x000fe400078efcff */
[----:B------:R-:W-:-:S02]  /*b0c0*/  LOP3.LUT R2, R9, 0x2, R2, 0xe2, !PT ;  /* 0x0000000209027812 */ /* 0x000fc400078ee202 */
[----:B------:R-:W-:Y:S02]  /*b0d0*/  SEL R3, RZ, 0x4, P4 ;  /* 0x00000004ff037807 */ /* 0x000fe40002000000 */
[----:B------:R-:W-:Y:S02]  /*b0e0*/  ISETP.GE.AND P0, PT, R14, UR6, PT ;  /* 0x000000060e007c0c */ /* 0x000fe4000bf06270 */
[----:B------:R-:W-:Y:S02]  /*b0f0*/  SEL R8, RZ, 0x8, P1 ;  /* 0x00000008ff087807 */ /* 0x000fe40000800000 */
[----:B------:R-:W-:Y:S02]  /*b100*/  LOP3.LUT R16, R16, 0xfffffffd, RZ, 0xc0, !PT ;  /* 0xfffffffd10107812 */ /* 0x000fe400078ec0ff */
[----:B------:R-:W-:Y:S02]  /*b110*/  LOP3.LUT R9, R8, R2, R3, 0xfe, !PT ;  /* 0x0000000208097212 */ /* 0x000fe400078efe03 */
[----:B------:R-:W0:Y:S01]  /*b120*/  LDC.64 R2, c[0x0][0x2f0] ;  /* 0x0000bc00ff027b82 */ /* 0x000e220000000a00 */
[----:B------:R-:W-:-:S02]  /*b130*/  SEL R11, RZ, 0x20, P0 ;  /* 0x00000020ff0b7807 */ /* 0x000fc40000000000 */
[----:B------:R-:W-:Y:S02]  /*b140*/  LOP3.LUT R8, R29, 0x1f8, RZ, 0xc0, !PT ;  /* 0x000001f81d087812 */ /* 0x000fe400078ec0ff */
[----:B------:R-:W-:Y:S02]  /*b150*/  @P0 LOP3.LUT R16, R16, 0x2, RZ, 0xfc, !PT ;  /* 0x0000000210100812 */ /* 0x000fe400078efcff */
[----:B------:R-:W-:Y:S02]  /*b160*/  ISETP.GE.AND P0, PT, R13, UR7, PT ;  /* 0x000000070d007c0c */ /* 0x000fe4000bf06270 */
[----:B------:R-:W-:Y:S02]  /*b170*/  LOP3.LUT R16, R16, 0xfff7ffff, RZ, 0xc0, !PT ;  /* 0xfff7ffff10107812 */ /* 0x000fe400078ec0ff */
[----:B------:R-:W-:Y:S02]  /*b180*/  SEL R13, RZ, 0x10, P0 ;  /* 0x00000010ff0d7807 */ /* 0x000fe40000000000 */
[----:B------:R-:W-:-:S02]  /*b190*/  LOP3.LUT R10, R11, R9, R10, 0xfe, !PT ;  /* 0x000000090b0a7212 */ /* 0x000fc400078efe0a */
[----:B------:R-:W-:Y:S02]  /*b1a0*/  LOP3.LUT R8, R8, 0x38, R5, 0x78, !PT ;  /* 0x0000003808087812 */ /* 0x000fe400078e7805 */
[----:B------:R-:W-:Y:S02]  /*b1b0*/  LOP3.LUT R7, R10, R7, RZ, 0xfc, !PT ;  /* 0x000000070a077212 */ /* 0x000fe400078efcff */
[----:B------:R-:W-:Y:S02]  /*b1c0*/  LOP3.LUT R29, R8, 0x200, R29, 0xf8, !PT ;  /* 0x00000200081d7812 */ /* 0x000fe400078ef81d */
[----:B------:R-:W-:Y:S02]  /*b1d0*/  @P0 LOP3.LUT R16, R16, 0x80000, RZ, 0xfc, !PT ;  /* 0x0008000010100812 */ /* 0x000fe400078efcff */
[----:B------:R-:W-:Y:S01]  /*b1e0*/  ISETP.GE.AND P0, PT, R14, UR7, PT ;  /* 0x000000070e007c0c */ /* 0x000fe2000bf06270 */
[----:B0-----:R-:W-:Y:S01]  /*b1f0*/  IMAD R18, R2, UR4, RZ ;  /* 0x0000000402127c24 */ /* 0x001fe2000f8e02ff */
[----:B------:R-:W-:Y:S01]  /*b200*/  LOP3.LUT R16, R16, 0xfffbffff, RZ, 0xc0, !PT ;  /* 0xfffbffff10107812 */ /* 0x000fe200078ec0ff */
[----:B------:R-:W-:Y:S01]  /*b210*/  ULDC UR7, c[0x0][0x2b8] ;  /* 0x0000ae0000077ab9 */ /* 0x000fe20000000800 */
[----:B------:R-:W-:Y:S01]  /*b220*/  SEL R2, RZ, 0x20, P0 ;  /* 0x00000020ff027807 */ /* 0x000fe20000000000 */
[----:B------:R-:W-:Y:S01]  /*b230*/  VIADD R14, R18, 0x3f ;  /* 0x0000003f120e7836 */ /* 0x000fe20000000000 */
[----:B------:R-:W-:Y:S01]  /*b240*/  STL [R1+0x20], R18 ;  /* 0x0000201201007387 */ /* 0x000fe20000100800 */
[----:B------:R-:W-:Y:S01]  /*b250*/  LOP3.LUT R0, R7, R0, RZ, 0xfc, !PT ;  /* 0x0000000007007212 */ /* 0x000fe200078efcff */
[----:B------:R-:W-:Y:S01]  /*b260*/  ULDC UR4, c[0x0][0x288] ;  /* 0x0000a20000047ab9 */ /* 0x000fe20000000800 */
[----:B------:R-:W-:Y:S01]  /*b270*/  LOP3.LUT R13, R2, R12, R13, 0xfe, !PT ;  /* 0x0000000c020d7212 */ /* 0x000fe200078efe0d */
[----:B------:R-:W-:Y:S01]  /*b280*/  UIMAD UR36, UR36, UR4, URZ ;  /* 0x00000004242472a4 */ /* 0x000fe2000f8e023f */
[----:B------:R-:W-:-:S02]  /*b290*/  SHF.R.S32.HI R9, RZ, 0x1f, R14 ;  /* 0x0000001fff097819 */ /* 0x000fc4000001140e */
[----:B------:R-:W-:Y:S01]  /*b2a0*/  LOP3.LUT R13, R13, R6, RZ, 0xfc, !PT ;  /* 0x000000060d0d7212 */ /* 0x000fe200078efcff */
[----:B------:R-:W-:Y:S01]  /*b2b0*/  IMAD.U32 R6, RZ, RZ, UR8 ;  /* 0x00000008ff067e24 */ /* 0x000fe2000f8e00ff */
[----:B------:R-:W-:Y:S02]  /*b2c0*/  SHF.R.U32.HI R2, RZ, 0x3, R5 ;  /* 0x00000003ff027819 */ /* 0x000fe40000011605 */
[----:B------:R-:W-:Y:S02]  /*b2d0*/  LEA.HI R9, R9, R14, RZ, 0x6 ;  /* 0x0000000e09097211 */ /* 0x000fe400078f30ff */
[----:B------:R-:W-:Y:S01]  /*b2e0*/  LOP3.LUT R2, R2, 0xf, RZ, 0xc0, !PT ;  /* 0x0000000f02027812 */ /* 0x000fe200078ec0ff */
[----:B------:R0:W-:Y:S01]  /*b2f0*/  STL [R1+0xc], R6 ;  /* 0x00000c0601007387 */ /* 0x0001e20000100800 */
[----:B------:R-:W-:Y:S02]  /*b300*/  LOP3.LUT R5, R37, 0x2, RZ, 0xfc, !PT ;  /* 0x0000000225057812 */ /* 0x000fe400078efcff */
[----:B------:R-:W-:-:S02]  /*b310*/  LOP3.LUT R5, R9, 0xffffffc0, RZ, 0xc0, !PT ;  /* 0xffffffc009057812 */ /* 0x000fc400078ec0ff */
[----:B------:R-:W-:Y:S02]  /*b320*/  LOP3.LUT R24, R2, 0x70, R24, 0xf8, !PT ;  /* 0x0000007002187812 */ /* 0x000fe400078ef818 */
[----:B------:R-:W-:Y:S02]  /*b330*/  @P0 LOP3.LUT R16, R16, 0x40000, RZ, 0xfc, !PT ;  /* 0x0004000010100812 */ /* 0x000fe400078efcff */
[----:B------:R-:W-:Y:S02]  /*b340*/  IADD3 R36, R18, 0x40, -R5 ;  /* 0x0000004012247810 */ /* 0x000fe40007ffe805 */
[----:B0-----:R-:W-:Y:S02]  /*b350*/  LEA.HI.SX32 R6, R9, 0xfffffffe, 0x1a ;  /* 0xfffffffe09067811 */ /* 0x001fe400078fd2ff */
[----:B------:R-:W-:Y:S01]  /*b360*/  LOP3.LUT R16, R16, 0xffffbfff, RZ, 0xc0, !PT ;  /* 0xffffbfff10107812 */ /* 0x000fe200078ec0ff */
[----:B------:R-:W-:Y:S01]  /*b370*/  IMAD.IADD R36, R36, 0x1, -R2 ;  /* 0x0000000124247824 */ /* 0x000fe200078e0a02 */
[C---:B------:R-:W-:Y:S01]  /*b380*/  LOP3.LUT R4, R13.reuse, 0x80, R4, 0xc8, !PT ;  /* 0x000000800d047812 */ /* 0x040fe200078ec804 */
[----:B------:R0:W-:Y:S01]  /*b390*/  STL [R1+0x28], R6 ;  /* 0x0000280601007387 */ /* 0x0001e20000100800 */
[----:B------:R-:W-:-:S02]  /*b3a0*/  LOP3.LUT R13, R13, 0x40, RZ, 0xc0, !PT ;  /* 0x000000400d0d7812 */ /* 0x000fc400078ec0ff */
[----:B------:R-:W-:Y:S02]  /*b3b0*/  SHF.R.U32.HI R4, RZ, 0x3, R4 ;  /* 0x00000003ff047819 */ /* 0x000fe40000011604 */
[----:B------:R-:W-:Y:S02]  /*b3c0*/  SHF.R.U32.HI R2, RZ, 0x2, R13 ;  /* 0x00000002ff027819 */ /* 0x000fe4000001160d */
[----:B------:R-:W-:Y:S02]  /*b3d0*/  LOP3.LUT R31, R7, 0x40, RZ, 0xc0, !PT ;  /* 0x00000040071f7812 */ /* 0x000fe400078ec0ff */
[----:B------:R-:W-:Y:S02]  /*b3e0*/  LOP3.LUT R30, R0, 0x80, RZ, 0xc0, !PT ;  /* 0x00000080001e7812 */ /* 0x000fe400078ec0ff */
[----:B0-----:R-:W-:Y:S02]  /*b3f0*/  IADD3 R6, R24, -0x40, R5 ;  /* 0xffffffc018067810 */ /* 0x001fe40007ffe005 */
[----:B------:R-:W-:-:S02]  /*b400*/  SHF.R.U32.HI R31, RZ, 0x2, R31 ;  /* 0x00000002ff1f7819 */ /* 0x000fc4000001161f */
[----:B------:R-:W-:Y:S01]  /*b410*/  ISETP.GE.AND P0, PT, R6, R18, PT ;  /* 0x000000120600720c */ /* 0x000fe20003f06270 */
[----:B------:R-:W-:Y:S01]  /*b420*/  STL [R1+0x24], R6 ;  /* 0x0000240601007387 */ /* 0x000fe20000100800 */
[----:B------:R-:W-:Y:S01]  /*b430*/  SHF.R.U32.HI R30, RZ, 0x3, R30 ;  /* 0x00000003ff1e7819 */ /* 0x000fe2000001161e */
[----:B------:R-:W-:Y:S01]  /*b440*/  IMAD.MOV.U32 R18, RZ, RZ, RZ ;  /* 0x000000ffff127224 */ /* 0x000fe200078e00ff */
[----:B------:R-:W-:Y:S01]  /*b450*/  ISETP.LT.U32.AND P1, PT, R24, 0x40, !P0 ;  /* 0x000000401800780c */ /* 0x000fe20004721070 */
[----:B------:R0:W-:Y:S01]  /*b460*/  STL [R1+0x8], R2 ;  /* 0x0000080201007387 */ /* 0x0001e20000100800 */
[----:B------:R-:W-:-:S03]  /*b470*/  ISETP.GE.AND P0, PT, R15, UR6, PT ;  /* 0x000000060f007c0c */ /* 0x000fc6000bf06270 */
[----:B------:R1:W-:Y:S01]  /*b480*/  STL [R1+0x4], R4 ;  /* 0x0000040401007387 */ /* 0x0003e20000100800 */
[C---:B------:R-:W-:Y:S02]  /*b490*/  ISETP.LT.OR P3, PT, R36.reuse, 0x1, P0 ;  /* 0x000000012400780c */ /* 0x040fe40000761670 */
[----:B------:R-:W-:Y:S01]  /*b4a0*/  ISETP.LT.OR P2, PT, R36, 0x11, P0 ;  /* 0x000000112400780c */ /* 0x000fe20000741670 */
[----:B------:R1:W-:Y:S01]  /*b4b0*/  STL [R1+0x1c], RZ ;  /* 0x00001cff01007387 */ /* 0x0003e20000100800 */
[----:B0-----:R-:W-:-:S03]  /*b4c0*/  PRMT R2, R0, 0x8880, RZ ;  /* 0x0000888000027816 */ /* 0x001fc600000000ff */
[----:B------:R-:W-:Y:S02]  /*b4d0*/  @P1 LOP3.LUT R16, R16, 0x4000, RZ, 0xfc, !PT ;  /* 0x0000400010101812 */ /* 0x000fe400078efcff */
[C---:B------:R-:W-:Y:S02]  /*b4e0*/  ISETP.LT.OR P1, PT, R36.reuse, 0x21, P0 ;  /* 0x000000212400780c */ /* 0x040fe40000721670 */
[----:B------:R-:W-:Y:S02]  /*b4f0*/  ISETP.LT.OR P0, PT, R36, 0x31, P0 ;  /* 0x000000312400780c */ /* 0x000fe40000701670 */
[----:B------:R-:W-:Y:S02]  /*b500*/  @P3 LOP3.LUT R17, R17, 0x20000, RZ, 0xfc, !PT ;  /* 0x0002000011113812 */ /* 0x000fe400078efcff */
[----:B------:R-:W-:Y:S02]  /*b510*/  LOP3.LUT R16, R16, 0xdfffffff, RZ, 0xc0, !PT ;  /* 0xdfffffff10107812 */ /* 0x000fe400078ec0ff */
[----:B------:R-:W-:-:S04]  /*b520*/  LOP3.LUT R17, R17, 0xfffeffff, RZ, 0xc0, !PT ;  /* 0xfffeffff11117812 */ /* 0x000fc800078ec0ff */
[----:B------:R-:W-:-:S04]  /*b530*/  @P2 LOP3.LUT R17, R17, 0x10000, RZ, 0xfc, !PT ;  /* 0x0001000011112812 */ /* 0x000fc800078efcff */
[----:B------:R-:W-:-:S04]  /*b540*/  LOP3.LUT R17, R17, 0xffff7fff, RZ, 0xc0, !PT ;  /* 0xffff7fff11117812 */ /* 0x000fc800078ec0ff */
[----:B------:R-:W-:-:S04]  /*b550*/  @P1 LOP3.LUT R17, R17, 0x8000, RZ, 0xfc, !PT ;  /* 0x0000800011111812 */ /* 0x000fc800078efcff */
        /* <DEDUP_REMOVED lines=16> */
[----:B------:R-:W-:-:S04]  /*b660*/  LOP3.LUT R17, R17, 0xfeffffff, RZ, 0xc0, !PT ;  /* 0xfeffffff11117812 */ /* 0x000fc800078ec0ff */
[----:B------:R-:W-:Y:S02]  /*b670*/  @P1 LOP3.LUT R17, R17, 0x1000000, RZ, 0xfc, !PT ;  /* 0x0100000011111812 */ /* 0x000fe400078efcff */
[----:B------:R-:W-:Y:S02]  /*b680*/  ISETP.LT.OR P1, PT, R36, 0x21, !P0 ;  /* 0x000000212400780c */ /* 0x000fe40004721670 */
[----:B------:R-:W-:-:S04]  /*b690*/  LOP3.LUT R17, R17, 0xfffff7ff, RZ, 0xc0, !PT ;  /* 0xfffff7ff11117812 */ /* 0x000fc800078ec0ff */
        /* <DEDUP_REMOVED lines=31> */
[----:B------:R-:W-:-:S02]  /*b890*/  @P1 LOP3.LUT R16, R16, 0x20000000, RZ, 0xfc, !PT ;  /* 0x2000000010101812 */ /* 0x000fc400078efcff */
[C---:B------:R-:W-:Y:S02]  /*b8a0*/  ISETP.LT.OR P1, PT, R36.reuse, 0x1, !P0 ;  /* 0x000000012400780c */ /* 0x040fe40004721670 */
[----:B------:R-:W-:Y:S02]  /*b8b0*/  LOP3.LUT R17, R17, 0xffdfffff, RZ, 0xc0, !PT ;  /* 0xffdfffff11117812 */ /* 0x000fe400078ec0ff */
[C---:B------:R-:W-:Y:S02]  /*b8c0*/  ISETP.LT.OR P3, PT, R36.reuse, 0x11, !P0 ;  /* 0x000000112400780c */ /* 0x040fe40004761670 */
[----:B------:R-:W-:Y:S02]  /*b8d0*/  @P2 LOP3.LUT R17, R17, 0x200000, RZ, 0xfc, !PT ;  /* 0x0020000011112812 */ /* 0x000fe400078efcff */
[----:B------:R-:W-:Y:S02]  /*b8e0*/  ISETP.LT.OR P2, PT, R36, 0x21, !P0 ;  /* 0x000000212400780c */ /* 0x000fe40004741670 */
[----:B------:R-:W-:-:S02]  /*b8f0*/  LOP3.LUT R17, R17, 0xffffffef, RZ, 0xc0, !PT ;  /* 0xffffffef11117812 */ /* 0x000fc400078ec0ff */
[----:B------:R-:W-:Y:S02]  /*b900*/  LOP3.LUT R16, R16, 0xefffffff, RZ, 0xc0, !PT ;  /* 0xefffffff10107812 */ /* 0x000fe400078ec0ff */
[----:B------:R-:W-:Y:S02]  /*b910*/  @P1 LOP3.LUT R17, R17, 0x10, RZ, 0xfc, !PT ;  /* 0x0000001011111812 */ /* 0x000fe400078efcff */
[----:B------:R-:W-:Y:S02]  /*b920*/  ISETP.LT.OR P1, PT, R36, 0x31, !P0 ;  /* 0x000000312400780c */ /* 0x000fe40004721670 */
[----:B------:R-:W-:Y:S02]  /*b930*/  LOP3.LUT R17, R17, 0xfffffffe, RZ, 0xc0, !PT ;  /* 0xfffffffe11117812 */ /* 0x000fe400078ec0ff */
[----:B------:R-:W-:Y:S02]  /*b940*/  LOP3.LUT P0, RZ, R0, 0x40, RZ, 0xc0, !PT ;  /* 0x0000004000ff7812 */ /* 0x000fe4000780c0ff */
[----:B------:R-:W-:-:S02]  /*b950*/  @P3 LOP3.LUT R17, R17, 0x1, RZ, 0xfc, !PT ;  /* 0x0000000111113812 */ /* 0x000fc400078efcff */
[----:B------:R-:W-:Y:S02]  /*b960*/  ISETP.LT.OR P3, PT, R36, 0x11, !P0 ;  /* 0x000000112400780c */ /* 0x000fe40004761670 */
[----:B------:R-:W-:Y:S02]  /*b970*/  LOP3.LUT R17, R17, 0xffefffff, RZ, 0xc0, !PT ;  /* 0xffefffff11117812 */ /* 0x000fe400078ec0ff */
[----:B------:R-:W-:Y:S02]  /*b980*/  @P2 LOP3.LUT R16, R16, 0x10000000, RZ, 0xfc, !PT ;  /* 0x1000000010102812 */ /* 0x000fe400078efcff */
[----:B------:R-:W-:Y:S02]  /*b990*/  @P1 LOP3.LUT R17, R17, 0x100000, RZ, 0xfc, !PT ;  /* 0x0010000011111812 */ /* 0x000fe400078efcff */
[C---:B------:R-:W-:Y:S02]  /*b9a0*/  ISETP.LT.OR P1, PT, R36.reuse, 0x1, !P0 ;  /* 0x000000012400780c */ /* 0x040fe40004721670 */
[----:B------:R-:W-:-:S02]  /*b9b0*/  ISETP.LT.OR P2, PT, R36, 0x21, !P0 ;  /* 0x000000212400780c */ /* 0x000fc40004741670 */
[----:B------:R-:W-:Y:S02]  /*b9c0*/  LOP3.LUT R16, R16, 0x7fffffff, RZ, 0xc0, !PT ;  /* 0x7fffffff10107812 */ /* 0x000fe400078ec0ff */
[----:B------:R-:W-:Y:S02]  /*b9d0*/  LOP3.LUT R17, R17, 0xfffffff7, RZ, 0xc0, !PT ;  /* 0xfffffff711117812 */ /* 0x000fe400078ec0ff */
[----:B------:R-:W-:Y:S02]  /*b9e0*/  @P3 LOP3.LUT R16, R16, 0x80000000, RZ, 0xfc, !PT ;  /* 0x8000000010103812 */ /* 0x000fe400078efcff */
[----:B------:R-:W-:Y:S02]  /*b9f0*/  LEA R0, R29, UR37, 0x1 ;  /* 0x000000251d007c11 */ /* 0x000fe4000f8e08ff */
[----:B------:R-:W-:Y:S02]  /*ba00*/  LOP3.LUT R16, R16, 0xf7ffffff, RZ, 0xc0, !PT ;  /* 0xf7ffffff10107812 */ /* 0x000fe400078ec0ff */
[----:B------:R-:W-:-:S02]  /*ba10*/  @P1 LOP3.LUT R17, R17, 0x8, RZ, 0xfc, !PT ;  /* 0x0000000811111812 */ /* 0x000fc400078efcff */
[----:B------:R-:W-:Y:S02]  /*ba20*/  ISETP.LT.OR P1, PT, R36, 0x31, !P0 ;  /* 0x000000312400780c */ /* 0x000fe40004721670 */
[----:B------:R-:W-:Y:S02]  /*ba30*/  ISETP.GT.AND P0, PT, R2, -0x1, PT ;  /* 0xffffffff0200780c */ /* 0x000fe40003f04270 */
[----:B------:R-:W-:Y:S02]  /*ba40*/  @P2 LOP3.LUT R16, R16, 0x8000000, RZ, 0xfc, !PT ;  /* 0x0800000010102812 */ /* 0x000fe400078efcff */
[----:B------:R-:W-:Y:S02]  /*ba50*/  ISETP.LT.OR P2, PT, R36, 0x11, P0 ;  /* 0x000000112400780c */ /* 0x000fe40000741670 */
[----:B------:R-:W-:Y:S02]  /*ba60*/  LOP3.LUT R17, R17, 0xfff7ffff, RZ, 0xc0, !PT ;  /* 0xfff7ffff11117812 */ /* 0x000fe400078ec0ff */
[----:B------:R-:W-:-:S02]  /*ba70*/  LOP3.LUT R16, R16, 0xbfffffff, RZ, 0xc0, !PT ;  /* 0xbfffffff10107812 */ /* 0x000fc400078ec0ff */
[C---:B------:R-:W-:Y:S02]  /*ba80*/  ISETP.LT.OR P3, PT, R36.reuse, 0x1, P0 ;  /* 0x000000012400780c */ /* 0x040fe40000761670 */
[----:B------:R-:W-:Y:S02]  /*ba90*/  @P1 LOP3.LUT R17, R17, 0x80000, RZ, 0xfc, !PT ;  /* 0x0008000011111812 */ /* 0x000fe400078efcff */
[C---:B------:R-:W-:Y:S02]  /*baa0*/  ISETP.LT.OR P1, PT, R36.reuse, 0x21, P0 ;  /* 0x000000212400780c */ /* 0x040fe40000721670 */
[----:B------:R-:W-:Y:S02]  /*bab0*/  ISETP.LT.OR P0, PT, R36, 0x31, P0 ;  /* 0x000000312400780c */ /* 0x000fe40000701670 */
[----:B------:R-:W-:Y:S02]  /*bac0*/  @P2 LOP3.LUT R16, R16, 0x40000000, RZ, 0xfc, !PT ;  /* 0x4000000010102812 */ /* 0x000fe400078efcff */
[----:B------:R-:W-:-:S02]  /*bad0*/  ISETP.GE.AND P2, PT, R15, R3, PT ;  /* 0x000000030f00720c */ /* 0x000fc40003f46270 */
[----:B------:R-:W-:Y:S02]  /*bae0*/  LOP3.LUT R16, R16, 0xfbffffff, RZ, 0xc0, !PT ;  /* 0xfbffffff10107812 */ /* 0x000fe400078ec0ff */
[----:B------:R-:W-:-:S03]  /*baf0*/  LOP3.LUT R17, R17, 0xfffffffb, RZ, 0xc0, !PT ;  /* 0xfffffffb11117812 */ /* 0x000fc600078ec0ff */
[----:B------:R-:W-:Y:S02]  /*bb00*/  @P1 LOP3.LUT R16, R16, 0x4000000, RZ, 0xfc, !PT ;  /* 0x0400000010101812 */ /* 0x000fe400078efcff */
[----:B------:R-:W-:Y:S02]  /*bb10*/  @P3 LOP3.LUT R17, R17, 0x4, RZ, 0xfc, !PT ;  /* 0x0000000411113812 */ /* 0x000fe400078efcff */
[----:B------:R-:W-:Y:S02]  /*bb20*/  ISETP.GE.AND P1, PT, R36, 0x1, PT ;  /* 0x000000012400780c */ /* 0x000fe40003f26270 */
[----:B------:R-:W-:Y:S02]  /*bb30*/  LOP3.LUT R16, R16, 0xfffffffe, RZ, 0xc0, !PT ;  /* 0xfffffffe10107812 */ /* 0x000fe400078ec0ff */
[----:B------:R-:W-:Y:S02]  /*bb40*/  LOP3.LUT R17, R17, 0xfffbffff, RZ, 0xc0, !PT ;  /* 0xfffbffff11117812 */ /* 0x000fe400078ec0ff */
[----:B------:R-:W-:-:S02]  /*bb50*/  @P2 LOP3.LUT R16, R16, 0x1, RZ, 0xfc, !PT ;  /* 0x0000000110102812 */ /* 0x000fc400078efcff */
[----:B------:R-:W-:Y:S02]  /*bb60*/  @P0 LOP3.LUT R17, R17, 0x40000, RZ, 0xfc, !PT ;  /* 0x0004000011110812 */ /* 0x000fe400078efcff */
[----:B------:R-:W-:Y:S02]  /*bb70*/  ISETP.GE.AND P0, PT, R36, 0x11, PT ;  /* 0x000000112400780c */ /* 0x000fe40003f06270 */
[----:B------:R-:W-:Y:S02]  /*bb80*/  LOP3.LUT R16, R16, 0xfffdffff, RZ, 0xc0, !PT ;  /* 0xfffdffff10107812 */ /* 0x000fe400078ec0ff */
[----:B------:R-:W-:Y:S02]  /*bb90*/  ISETP.GE.AND P2, PT, R36, 0x21, PT ;  /* 0x000000212400780c */ /* 0x000fe40003f46270 */
[----:B------:R-:W-:Y:S02]  /*bba0*/  @P1 LOP3.LUT R16, R16, 0x20000, RZ, 0xfc, !PT ;  /* 0x0002000010101812 */ /* 0x000fe400078efcff */
[----:B------:R-:W-:-:S02]  /*bbb0*/  ISETP.GE.AND P1, PT, R36, 0x31, PT ;  /* 0x000000312400780c */ /* 0x000fc40003f26270 */
        /* <DEDUP_REMOVED lines=9> */
.L_x_3475:
[----:B------:R-:W2:Y:S01]  /*bc50*/  LDL R2, [R1+0xc] ;  /* 0x00000c0001027983 */ /* 0x000ea20000100800 */
[----:B0-----:R-:W0:Y:S01]  /*bc60*/  LDC R0, c[0x0][0xd38] ;  /* 0x00034e00ff007b82 */ /* 0x001e220000000800 */
[----:B------:R-:W-:Y:S05]  /*bc70*/  YIELD ;  /* 0x0000000000007946 */ /* 0x000fea0003800000 */
[----:B------:R-:W-:Y:S01]  /*bc80*/  ULDC.64 UR4, c[0x0][0xb20] ;  /* 0x0002c80000047ab9 */ /* 0x000fe20000000a00 */
[----:B------:R-:W-:Y:S02]  /*bc90*/  MOV R32, RZ ;  /* 0x000000ff00207202 */ /* 0x000fe40000000f00 */
        /* <DEDUP_REMOVED lines=20> */
[----:B0--3--:R-:W-:Y:S05]  /*bde0*/  @!P0 BRA `(.L_x_3439) ;  /* 0x0000000000408947 */ /* 0x009fea0003800000 */
[----:B------:R-:W-:Y:S01]  /*bdf0*/  MOV R2, 0x0 ;  /* 0x0000000000027802 */ /* 0x000fe20000000f00 */
        /* <DEDUP_REMOVED lines=15> */
.L_x_3439:
        /* <DEDUP_REMOVED lines=20> */
.L_x_3441:
        /* <DEDUP_REMOVED lines=15> */
.L_x_3440:
        /* <DEDUP_REMOVED lines=13> */
.L_x_3493:
[----:B------:R-:W2:Y:S01]  /*c1f0*/  LDL R0, [R1+0x24] ;  /* 0x0000240001007983 */ /* 0x000ea20000100800 */
[----:B------:R-:W-:Y:S01]  /*c200*/  ISETP.NE.AND P0, PT, R10, 0x1, PT ;  /* 0x000000010a00780c */ /* 0x000fe20003f05270 */
[----:B------:R-:W-:Y:S01]  /*c210*/  IMAD.MOV.U32 R35, RZ, RZ, RZ ;  /* 0x000000ffff237224 */ /* 0x000fe200078e00ff */
[C---:B------:R-:W-:Y:S02]  /*c220*/  LOP3.LUT P1, RZ, R16.reuse, 0x4000, RZ, 0xc0, !PT ;  /* 0x0000400010ff7812 */ /* 0x040fe4000782c0ff */
[----:B-----5:R-:W-:Y:S02]  /*c230*/  SHF.R.S32.HI R33, RZ, 0x1f, R28 ;  /* 0x0000001fff217819 */ /* 0x020fe4000001141c */
[----:B------:R-:W-:-:S07]  /*c240*/  LOP3.LUT R16, R16, 0xffffefff, RZ, 0xc0, !PT ;  /* 0xffffefff10107812 */ /* 0x000fce00078ec0ff */
[----:B------:R-:W0:Y:S01]  /*c250*/  @P0 LDC R5, c[0x0][0x434] ;  /* 0x00010d00ff050b82 */ /* 0x000e220000000800 */
[----:B------:R-:W-:-:S07]  /*c260*/  @P0 LOP3.LUT R16, R16, 0x1000, RZ, 0xfc, !PT ;  /* 0x0000100010100812 */ /* 0x000fce00078efcff */
[----:B------:R-:W3:Y:S08]  /*c270*/  @P0 LDC R7, c[0x0][0x438] ;  /* 0x00010e00ff070b82 */ /* 0x000ef00000000800 */
[----:B-1----:R-:W1:Y:S02]  /*c280*/  @P1 LDC.64 R2, c[0x0][0x428] ;  /* 0x00010a00ff021b82 */ /* 0x002e640000000a00 */
[----:B-1----:R-:W-:-:S04]  /*c290*/  @P1 IMAD R8, R33, R2, RZ ;  /* 0x0000000221081224 */ /* 0x002fc800078e02ff */
[----:B------:R-:W-:Y:S02]  /*c2a0*/  @P1 IMAD R8, R28, R3, R8 ;  /* 0x000000031c081224 */ /* 0x000fe400078e0208 */
[----:B--2---:R-:W-:-:S04]  /*c2b0*/  IMAD.IADD R0, R0, 0x1, R32 ;  /* 0x0000000100007824 */ /* 0x004fc800078e0220 */
[----:B0-----:R-:W-:-:S04]  /*c2c0*/  @P0 IMAD.HI.U32 R4, R0, R5, RZ ;  /* 0x0000000500040227 */ /* 0x001fc800078e00ff */
[----:B------:R-:W-:Y:S01]  /*c2d0*/  IMAD.MOV.U32 R6, RZ, RZ, R0 ;  /* 0x000000ffff067224 */ /* 0x000fe200078e0000 */
[----:B---3--:R-:W-:Y:S02]  /*c2e0*/  @P0 SHF.R.U32.HI R6, RZ, R7, R4 ;  /* 0x00000007ff060219 */ /* 0x008fe40000011604 */
[----:B------:R-:W0:Y:S02]  /*c2f0*/  @P1 LDC.64 R4, c[0x0][0x418] ;  /* 0x00010600ff041b82 */ /* 0x000e240000000a00 */
[----:B------:R-:W-:-:S03]  /*c300*/  @P1 SHF.R.S32.HI R7, RZ, 0x1f, R6 ;  /* 0x0000001fff071819 */ /* 0x000fc60000011406 */
[----:B------:R-:W-:-:S04]  /*c310*/  @P1 IMAD.WIDE.U32 R2, R28, R2, R6 ;  /* 0x000000021c021225 */ /* 0x000fc800078e0006 */
[----:B------:R-:W-:Y:S01]  /*c320*/  @P1 IMAD.IADD R8, R3, 0x1, R8 ;  /* 0x0000000103081824 */ /* 0x000fe200078e0208 */
[----:B0-----:R-:W-:-:S04]  /*c330*/  @P1 LEA R4, P0, R2, R4, 0x2 ;  /* 0x0000000402041211 */ /* 0x001fc800078010ff */
[----:B------:R-:W-:-:S05]  /*c340*/  @P1 LEA.HI.X R5, R2, R5, R8, 0x2, P0 ;  /* 0x0000000502051211 */ /* 0x000fca00000f1408 */
[----:B------:R0:W5:Y:S01]  /*c350*/  @P1 LDG.E R35, desc[UR42][R4.64] ;  /* 0x0000002a04231981 */ /* 0x000162000c1e1900 */
[----:B------:R-:W-:Y:S01]  /*c360*/  IMAD.MOV R3, RZ, RZ, -R6 ;  /* 0x000000ffff037224 */ /* 0x000fe200078e0a06 */
[----:B------:R-:W-:Y:S02]  /*c370*/  LOP3.LUT R9, R37, 0x2, RZ, 0xfc, !PT ;  /* 0x0000000225097812 */ /* 0x000fe400078efcff */
[----:B------:R-:W-:Y:S01]  /*c380*/  LOP3.LUT R16, R16, 0xfffffbff, RZ, 0xc0, !PT ;  /* 0xfffffbff10107812 */ /* 0x000fe200078ec0ff */
[----:B------:R-:W-:Y:S01]  /*c390*/  IMAD R0, R10, R3, R0 ;  /* 0x000000030a007224 */ /* 0x000fe200078e0200 */
[----:B------:R-:W-:Y:S02]  /*c3a0*/  ISETP.NE.AND P0, PT, R9, 0x3, PT ;  /* 0x000000030900780c */ /* 0x000fe40003f05270 */
[----:B------:R-:W-:Y:S02]  /*c3b0*/  SHF.R.S32.HI R26, RZ, 0x1f, R19 ;  /* 0x0000001fff1a7819 */ /* 0x000fe40000011413 */
[----:B------:R0:W-:Y:S09]  /*c3c0*/  STL [R1], R0 ;  /* 0x0000000001007387 */ /* 0x0001f20000100800 */
[----:B------:R-:W-:Y:S01]  /*c3d0*/  @P0 LOP3.LUT R16, R16, 0x400, RZ, 0xfc, !PT ;  /* 0x0000040010100812 */ /* 0x000fe200078efcff */
[----:B0-----:R-:W-:Y:S06]  /*c3e0*/  @!P0 BRA `(.L_x_3443) ;  /* 0x0000000000048947 */ /* 0x001fec0003800000 */
[----:B------:R-:W-:Y:S01]  /*c3f0*/  BPT.TRAP 0x1 ;  /* 0x000000040000795c */ /* 0x000fe20000300000 */
.L_x_3443:
[----:B------:R-:W-:Y:S01]  /*c400*/  LEA R25, R18, UR37, 0x3 ;  /* 0x0000002512197c11 */ /* 0x000fe2000f8e18ff */
[----:B------:R-:W-:Y:S01]  /*c410*/  BSSY B0, `(.L_x_3444) ;  /* 0x0000004000007945 */ /* 0x000fe20003800000 */
[----:B------:R-:W-:-:S04]  /*c420*/  SHF.L.U32 R0, R23, 0x1f, RZ ;  /* 0x0000001f17007819 */ /* 0x000fc800000006ff */
[----:B------:R-:W0:Y:S02]  /*c430*/  SYNCS.PHASECHK.TRANS64.TRYWAIT P0, [R25+URZ+0x38840], R0 ;  /* 0x03884000190075a7 */ /* 0x000e24000800017f */
[----:B0-----:R-:W-:Y:S05]  /*c440*/  @!P0 BRA `(.L_x_3445) ;  /* 0x0000003800148947 */ /* 0x001fea0003800000 */
.L_x_3494:
[----:B------:R-:W-:Y:S05]  /*c450*/  BSYNC B0 ;  /* 0x0000000000007941 */ /* 0x000fea0003800000 */
.L_x_3444:
[----:B------:R-:W0:Y:S01]  /*c460*/  LDL R2, [R1] ;  /* 0x0000000001027983 */ /* 0x000e220000100800 */
[----:B------:R-:W-:Y:S01]  /*c470*/  ULDC.64 UR4, c[0x0][0x300] ;  /* 0x0000c00000047ab9 */ /* 0x000fe20000000a00 */
[----:B-----5:R-:W-:Y:S01]  /*c480*/  SHF.R.S32.HI R4, RZ, 0x1f, R35 ;  /* 0x0000001fff047819 */ /* 0x020fe20000011423 */
[----:B------:R-:W-:Y:S01]  /*c490*/  IMAD R5, R18, 0x1000, R29 ;  /* 0x0000100012057824 */ /* 0x000fe200078e021d */
[----:B------:R-:W1:Y:S01]  /*c4a0*/  S2R R7, SR_TID.X ;  /* 0x0000000000077919 */ /* 0x000e620000002100 */
[----:B------:R-:W-:Y:S01]  /*c4b0*/  LOP3.LUT P1, RZ, R16, 0x1, RZ, 0xc0, !PT ;  /* 0x0000000110ff7812 */ /* 0x000fe2000782c0ff */
[----:B-1----:R-:W-:-:S05]  /*c4c0*/  IMAD.SHL.U32 R7, R7, 0x8, RZ ;  /* 0x0000000807077824 */ /* 0x002fca00078e00ff */
[----:B------:R-:W-:Y:S02]  /*c4d0*/  LOP3.LUT R7, R7, 0x38, RZ, 0xc0, !PT ;  /* 0x0000003807077812 */ /* 0x000fe400078ec0ff */
[----:B0-----:R-:W-:-:S05]  /*c4e0*/  SHF.R.S32.HI R0, RZ, 0x1f, R2 ;  /* 0x0000001fff007819 */ /* 0x001fca0000011402 */
[----:B------:R0:W-:Y:S04]  /*c4f0*/  STL [R1+0x14], R0 ;  /* 0x0000140001007387 */ /* 0x0001e80000100800 */
[----:B------:R1:W-:Y:S01]  /*c500*/  STL [R1+0x18], R4 ;  /* 0x0000180401007387 */ /* 0x0003e20000100800 */
[----:B0-----:R-:W-:-:S04]  /*c510*/  IMAD R0, R0, UR4, RZ ;  /* 0x0000000400007c24 */ /* 0x001fc8000f8e02ff */
[C---:B------:R-:W-:Y:S02]  /*c520*/  IMAD R0, R2.reuse, UR5, R0 ;  /* 0x0000000502007c24 */ /* 0x040fe4000f8e0200 */
[----:B------:R-:W-:Y:S01]  /*c530*/  IMAD.WIDE.U32 R2, R2, UR4, RZ ;  /* 0x0000000402027c25 */ /* 0x000fe2000f8e00ff */
        /* <DEDUP_REMOVED lines=11> */
[----:B-1----:R-:W-:Y:S01]  /*c5f0*/  IMAD.IADD R4, R3, 0x1, R0 ;  /* 0x0000000103047824 */ /* 0x002fe200078e0200 */
[----:B------:R-:W-:Y:S01]  /*c600*/  LEA R0, P0, R2, UR4, 0x1 ;  /* 0x0000000402007c11 */ /* 0x000fe2000f8008ff */
[----:B------:R-:W-:-:S03]  /*c610*/  UMOV UR4, 0xffffffff ;  /* 0xffffffff00047882 */ /* 0x000fc60000000000 */
[----:B------:R-:W-:Y:S01]  /*c620*/  LEA.HI.X R4, R2, UR5, R4, 0x1, P0 ;  /* 0x0000000502047c11 */ /* 0x000fe200080f0c04 */
[----:B------:R-:W-:Y:S08]  /*c630*/  BRA.DIV UR4, `(.L_x_3446) ;  /* 0x0000003604ac7947 */ /* 0x000ff0000b800000 */
[----:B------:R-:W0:Y:S01]  /*c640*/  SHFL.IDX PT, R3, R0, RZ, 0x181f ;  /* 0x00181fff00037589 */ /* 0x000e2200000e0000 */
[C---:B------:R-:W-:Y:S02]  /*c650*/  ISETP.GE.AND P2, PT, R36.reuse, 0x1, PT ;  /* 0x000000012400780c */ /* 0x040fe40003f46270 */
[----:B------:R-:W-:Y:S01]  /*c660*/  ISETP.GE.AND P3, PT, R36, 0x11, PT ;  /* 0x000000112400780c */ /* 0x000fe20003f66270 */
[----:B------:R-:W1:Y:S10]  /*c670*/  SHFL.IDX PT, R2, R4, RZ, 0x181f ;  /* 0x00181fff04027589 */ /* 0x000e7400000e0000 */
[----:B------:R-:W-:-:S02]  /*c680*/  @P2 LEA R6, R5, UR37, 0x1 ;  /* 0x0000002505062c11 */ /* 0x000fc4000f8e08ff */
[----:B0-----:R-:W-:-:S05]  /*c690*/  @P2 LEA R3, P0, R7, R3, 0x1 ;  /* 0x0000000307032211 */ /* 0x001fca00078008ff */
[----:B-1----:R-:W-:-:S05]  /*c6a0*/  @P2 IMAD.X R2, RZ, RZ, R2, P0 ;  /* 0x000000ffff022224 */ /* 0x002fca00000e0602 */
[----:B------:R-:W-:-:S04]  /*c6b0*/  @P2 LOP3.LUT R3, R3, R2, RZ, 0x3c, !PT ;  /* 0x0000000203032212 */ /* 0x000fc800078e3cff */
[----:B------:R-:W-:-:S04]  /*c6c0*/  @P2 LOP3.LUT R2, R3, R2, RZ, 0x3c, !PT ;  /* 0x0000000203022212 */ /* 0x000fc800078e3cff */
[----:B------:R-:W-:-:S05]  /*c6d0*/  @P2 LOP3.LUT R3, R3, R2, RZ, 0x3c, !PT ;  /* 0x0000000203032212 */ /* 0x000fca00078e3cff */
[----:B------:R-:W-:Y:S01]  /*c6e0*/  @!PT LDS RZ, [RZ] ;  /* 0x00000000fffff984 */ /* 0x000fe20000000800 */
[----:B------:R0:W-:Y:S01]  /*c6f0*/  @P2 LDGSTS.E.BYPASS.LTC128B.128 [R6+0x22400], desc[UR42][R2.64], !P1 ;  /* 0x2240000002062fae */ /* 0x0001e2000c901d6a */
[----:B------:R-:W-:-:S03]  /*c700*/  ISETP.GE.AND P2, PT, R36, 0x21, PT ;  /* 0x000000212400780c */ /* 0x000fc60003f46270 */
[----:B0-----:R-:W0:Y:S01]  /*c710*/  SHFL.IDX PT, R3, R0, 0x1, 0x181f ;  /* 0x00381f0000037f89 */ /* 0x001e2200000e0000 */
[----:B------:R-:W-:-:S03]  /*c720*/  @P3 LEA R6, R5, UR37, 0x1 ;  /* 0x0000002505063c11 */ /* 0x000fc6000f8e08ff */
[----:B------:R-:W1:Y:S01]  /*c730*/  SHFL.IDX PT, R2, R4, 0x1, 0x181f ;  /* 0x00381f0004027f89 */ /* 0x000e6200000e0000 */
[----:B0-----:R-:W-:-:S05]  /*c740*/  @P3 LEA R3, P0, R7, R3, 0x1 ;  /* 0x0000000307033211 */ /* 0x001fca00078008ff */
[----:B-1----:R-:W-:-:S05]  /*c750*/  @P3 IMAD.X R2, RZ, RZ, R2, P0 ;  /* 0x000000ffff023224 */ /* 0x002fca00000e0602 */
[----:B------:R-:W-:-:S04]  /*c760*/  @P3 LOP3.LUT R3, R3, R2, RZ, 0x3c, !PT ;  /* 0x0000000203033212 */ /* 0x000fc800078e3cff */
[----:B------:R-:W-:-:S04]  /*c770*/  @P3 LOP3.LUT R2, R3, R2, RZ, 0x3c, !PT ;  /* 0x0000000203023212 */ /* 0x000fc800078e3cff */
[----:B------:R-:W-:-:S05]  /*c780*/  @P3 LOP3.LUT R3, R3, R2, RZ, 0x3c, !PT ;  /* 0x0000000203033212 */ /* 0x000fca00078e3cff */
[----:B------:R0:W-:Y:S04]  /*c790*/  @P3 LDGSTS.E.BYPASS.LTC128B.128 [R6+0x22c00], desc[UR42][R2.64], !P1 ;  /* 0x22c0000002063fae */ /* 0x0001e8000c901d6a */
[----:B0-----:R-:W0:Y:S01]  /*c7a0*/  SHFL.IDX PT, R3, R0, 0x2, 0x181f ;  /* 0x00581f0000037f89 */ /* 0x001e2200000e0000 */
[----:B------:R-:W-:-:S03]  /*c7b0*/  @P2 LEA R6, R5, UR37, 0x1 ;  /* 0x0000002505062c11 */ /* 0x000fc6000f8e08ff */
[----:B------:R-:W1:Y:S04]  /*c7c0*/  SHFL.IDX PT, R2, R4, 0x2, 0x181f ;  /* 0x00581f0004027f89 */ /* 0x000e6800000e0000 */
[----:B------:R-:W2:Y:S04]  /*c7d0*/  SHFL.IDX PT, R4, R4, 0x3, 0x181f ;  /* 0x00781f0004047f89 */ /* 0x000ea800000e0000 */
[----:B------:R-:W3:Y:S01]  /*c7e0*/  SHFL.IDX PT, R0, R0, 0x3, 0x181f ;  /* 0x00781f0000007f89 */ /* 0x000ee200000e0000 */
[----:B0-----:R-:W-:-:S05]  /*c7f0*/  @P2 LEA R3, P0, R7, R3, 0x1 ;  /* 0x0000000307032211 */ /* 0x001fca00078008ff */
[----:B-1----:R-:W-:-:S05]  /*c800*/  @P2 IMAD.X R2, RZ, RZ, R2, P0 ;  /* 0x000000ffff022224 */ /* 0x002fca00000e0602 */
[----:B------:R-:W-:-:S04]  /*c810*/  @P2 LOP3.LUT R3, R3, R2, RZ, 0x3c, !PT ;  /* 0x0000000203032212 */ /* 0x000fc800078e3cff */
[----:B------:R-:W-:-:S04]  /*c820*/  @P2 LOP3.LUT R2, R3, R2, RZ, 0x3c, !PT ;  /* 0x0000000203022212 */ /* 0x000fc800078e3cff */
[----:B------:R-:W-:-:S05]  /*c830*/  @P2 LOP3.LUT R3, R3, R2, RZ, 0x3c, !PT ;  /* 0x0000000203032212 */ /* 0x000fca00078e3cff */
[----:B--23--:R1:W-:Y:S02]  /*c840*/  @P2 LDGSTS.E.BYPASS.LTC128B.128 [R6+0x23400], desc[UR42][R2.64], !P1 ;  /* 0x2340000002062fae */ /* 0x00c3e4000c901d6a */
.L_x_3504:
[----:B------:R-:W-:-:S13]  /*c850*/  ISETP.GE.AND P2, PT, R36, 0x31, PT ;  /* 0x000000312400780c */ /* 0x000fda0003f46270 */
[----:B01----:R-:W-:Y:S02]  /*c860*/  @P2 LEA R2, P0, R7, R0, 0x1 ;  /* 0x0000000007022211 */ /* 0x003fe400078008ff */
[----:B------:R-:W-:-:S03]  /*c870*/  @P2 LEA R5, R5, UR37, 0x1 ;  /* 0x0000002505052c11 */ /* 0x000fc6000f8e08ff */
[----:B------:R-:W-:Y:S01]  /*c880*/  @P2 IMAD.X R3, RZ, RZ, R4, P0 ;  /* 0x000000ffff032224 */ /* 0x000fe200000e0604 */
[----:B------:R-:W-:-:S04]  /*c890*/  PLOP3.LUT P0, PT, PT, PT, PT, 0x80, 0x0 ;  /* 0x000000000000781c */ /* 0x000fc80003f0f070 */
[----:B------:R-:W-:Y:S01]  /*c8a0*/  @!PT LDS RZ, [RZ] ;  /* 0x00000000fffff984 */ /* 0x000fe20000000800 */
[----:B------:R-:W-:Y:S01]  /*c8b0*/  @!PT LDS RZ, [RZ] ;  /* 0x00000000fffff984 */ /* 0x000fe20000000800 */
[----:B------:R-:W-:Y:S01]  /*c8c0*/  @!PT LDS RZ, [RZ] ;  /* 0x00000000fffff984 */ /* 0x000fe20000000800 */
[----:B------:R0:W-:Y:S01]  /*c8d0*/  @P2 LDGSTS.E.BYPASS.LTC128B.128 [R5+0x23c00], desc[UR42][R2.64], !P1 ;  /* 0x23c0000002052fae */ /* 0x0001e2000c901d6a */
[----:B------:R-:W-:-:S08]  /*c8e0*/  NOP ;  /* 0x0000000000007918 */ /* 0x000fd00000000000 */
.L_x_3447:
[----:B------:R-:W-:Y:S02]  /*c8f0*/  PLOP3.LUT P1, PT, P1, P0, PT, 0xa2, 0x0 ;  /* 0x000000000000781c */ /* 0x000fe40000f21472 */
[----:B------:R-:W-:-:S08]  /*c900*/  @P0 R2UR P1, UR4, R25 ;  /* 0x00000000190402ca */ /* 0x000fd00000020000 */
[----:B------:R-:W-:-:S05]  /*c910*/  @P0 PLOP3.LUT P0, PT, P1, PT, PT, 0x80, 0x0 ;  /* 0x000000000000081c */ /* 0x000fca0000f0f070 */
[----:B------:R-:W-:Y:S01]  /*c920*/  @!P1 SYNCS.ARRIVE.TRANS64.RED.A0T1 RZ, [UR4+0x38830], RZ ;  /* 0x038830ffffff99a7 */ /* 0x000fe20008200404 */
[----:B------:R-:W-:Y:S07]  /*c930*/  @!P1 ARRIVES.LDGSTSBAR.64.TRANSCNT [UR4+0x38830] ;  /* 0x03883000ff0099b0 */ /* 0x000fee0008000a84 */
[----:B------:R-:W-:Y:S05]  /*c940*/  @P0 BRA.U.ANY `(.L_x_3447) ;  /* 0xfffffffd00e80947 */ /* 0x000fea000393ffff */
[----:B------:R-:W-:Y:S01]  /*c950*/  NOP ;  /* 0x0000000000007918 */ /* 0x000fe20000000000 */
[----:B------:R-:W-:-:S04]  /*c960*/  LOP3.LUT R0, R37, 0x2, RZ, 0xfc, !PT ;  /* 0x0000000225007812 */ /* 0x000fc800078efcff */
[----:B------:R-:W-:-:S13]  /*c970*/  ISETP.NE.AND P2, PT, R0, 0x3, PT ;  /* 0x000000030000780c */ /* 0x000fda0003f45270 */
[----:B------:R-:W-:Y:S05]  /*c980*/  @!P2 BRA `(.L_x_3448) ;  /* 0x000000000004a947 */ /* 0x000fea0003800000 */
[----:B------:R-:W-:Y:S01]  /*c990*/  BPT.TRAP 0x1 ;  /* 0x000000040000795c */ /* 0x000fe20000300000 */
.L_x_3448:
[----:B------:R1:W-:Y:S02]  /*c9a0*/  SYNCS.ARRIVE.TRANS64.A1T0 RZ, [R25+URZ+0x38830], RZ ;  /* 0x038830ff19ff79a7 */ /* 0x0003e4000810003f */
[----:B------:R-:W-:Y:S05]  /*c9b0*/  WARPSYNC.ALL ;  /* 0x0000000000007948 */ /* 0x000fea0003800000 */
[----:B------:R-:W-:Y:S01]  /*c9c0*/  UIADD3 UR4, UR37, 0x20400, URZ ;  /* 0x0002040025047890 */ /* 0x000fe2000fffe03f */
[----:B------:R-:W-:-:S03]  /*c9d0*/  SHF.R.S32.HI R0, RZ, 0x1f, R27 ;  /* 0x0000001fff007819 */ /* 0x000fc6000001141b */
[----:B------:R-:W-:Y:S02]  /*c9e0*/  ULOP3.LUT UP0, URZ, UR4, 0x3ff, URZ, 0xc0, !UPT ;  /* 0x000003ff043f7892 */ /* 0x000fe4000f80c03f */
[----:B------:R2:W-:Y:S01]  /*c9f0*/  STL [R1+0x10], R0 ;  /* 0x0000100001007387 */ /* 0x0005e20000100800 */
[----:B------:R-:W-:Y:S03]  /*ca00*/  BAR.SYNC.DEFER_BLOCKING 0x8, 0x100 ;  /* 0x0204000000007b1d */ /* 0x000fe60000010000 */
[----:B------:R-:W-:-:S13]  /*ca10*/  PLOP3.LUT P0, PT, PT, PT, UP0, 0x80, 0x0 ;  /* 0x000000000000781c */ /* 0x000fda0003f0f008 */
[----:B--2---:R-:W-:Y:S05]  /*ca20*/  @!P0 BRA `(.L_x_3449) ;  /* 0x0000000000408947 */ /* 0x004fea0003800000 */
[----:B0-----:R-:W-:Y:S01]  /*ca30*/  MOV R2, 0x0 ;  /* 0x0000000000027802 */ /* 0x001fe20000000f00 */
        /* <DEDUP_REMOVED lines=14> */
[----:B01----:R-:W-:Y:S05]  /*cb20*/  CALL.ABS.NOINC R2 ;  /* 0x0000000002007343 */ /* 0x003fea0003c00000 */
.L_x_3449:
[----:B0-----:R-:W2:Y:S01]  /*cb30*/  LDL R2, [R1+0x10] ;  /* 0x0000100001027983 */ /* 0x001ea20000100800 */
[----:B------:R-:W0:Y:S03]  /*cb40*/  LDC R3, c[0x0][0x448] ;  /* 0x00011200ff037b82 */ /* 0x000e260000000800 */
[----:B------:R-:W3:Y:S01]  /*cb50*/  LDL R21, [R1+0xc] ;  /* 0x00000c0001157983 */ /* 0x000ee20000100800 */
[----:B------:R-:W-:Y:S01]  /*cb60*/  IMAD.MOV R5, RZ, RZ, -R34 ;  /* 0x000000ffff057224 */ /* 0x000fe200078e0a22 */
[----:B------:R-:W-:Y:S01]  /*cb70*/  ULDC UR4, c[0x0][0xd38] ;  /* 0x00034e0000047ab9 */ /* 0x000fe20000000800 */
[----:B------:R-:W-:Y:S01]  /*cb80*/  LOP3.LUT R16, R16, 0xffffdfff, RZ, 0xc0, !PT ;  /* 0xffffdfff10107812 */ /* 0x000fe200078ec0ff */
[----:B------:R-:W4:Y:S01]  /*cb90*/  S2R R9, SR_TID.X ;  /* 0x0000000000097919 */ /* 0x000f220000002100 */
[----:B------:R-:W-:Y:S01]  /*cba0*/  LEA R8, R29, UR37, 0x1 ;  /* 0x000000251d087c11 */ /* 0x000fe2000f8e08ff */
[----:B------:R-:W5:Y:S01]  /*cbb0*/  S2R R10, SR_TID.X ;  /* 0x00000000000a7919 */ /* 0x000f620000002100 */
[----:B0-----:R-:W-:-:S13]  /*cbc0*/  ISETP.NE.AND P0, PT, R3, 0x1, PT ;  /* 0x000000010300780c */ /* 0x001fda0003f05270 */
[----:B------:R-:W0:Y:S01]  /*cbd0*/  @P0 LDC R0, c[0x0][0x450] ;  /* 0x00011400ff000b82 */ /* 0x000e220000000800 */
[----:B------:R-:W-:Y:S01]  /*cbe0*/  @P0 LOP3.LUT R16, R16, 0x2000, RZ, 0xfc, !PT ;  /* 0x0000200010100812 */ /* 0x000fe200078efcff */
[----:B----4-:R-:W-:-:S03]  /*cbf0*/  IMAD.SHL.U32 R9, R9, 0x8, RZ ;  /* 0x0000000809097824 */ /* 0x010fc600078e00ff */
[----:B------:R-:W-:Y:S02]  /*cc00*/  LOP3.LUT P1, RZ, R16, 0x1000000, RZ, 0xc0, !PT ;  /* 0x0100000010ff7812 */ /* 0x000fe4000782c0ff */
[----:B-----5:R-:W-:Y:S02]  /*cc10*/  SHF.R.U32.HI R10, RZ, 0x3, R10 ;  /* 0x00000003ff0a7819 */ /* 0x020fe4000001160a */
[----:B------:R-:W-:Y:S02]  /*cc20*/  LOP3.LUT R9, R9, 0x38, RZ, 0xc0, !PT ;  /* 0x0000003809097812 */ /* 0x000fe400078ec0ff */
[----:B------:R-:W-:Y:S01]  /*cc30*/  LOP3.LUT R10, R10, 0xf, RZ, 0xc0, !PT ;  /* 0x0000000f0a0a7812 */ /* 0x000fe200078ec0ff */
[----:B--2---:R-:W-:Y:S02]  /*cc40*/  IMAD.MOV.U32 R20, RZ, RZ, R2 ;  /* 0x000000ffff147224 */ /* 0x004fe400078e0002 */
[----:B------:R-:W2:Y:S01]  /*cc50*/  @P0 LDC R2, c[0x0][0x44c] ;  /* 0x00011300ff020b82 */ /* 0x000ea20000000800 */
[----:B---3--:R-:W-:Y:S01]  /*cc60*/  IMAD R5, R5, UR4, R21 ;  /* 0x0000000405057c24 */ /* 0x008fe2000f8e0215 */
[----:B------:R-:W-:-:S02]  /*cc70*/  ULDC.64 UR4, c[0x0][0x2d8] ;  /* 0x0000b60000047ab9 */ /* 0x000fc40000000a00 */
[----:B------:R-:W-:Y:S02]  /*cc80*/  IMAD R6, R26, UR4, RZ ;  /* 0x000000041a067c24 */ /* 0x000fe4000f8e02ff */
[----:B------:R-:W-:Y:S02]  /*cc90*/  IMAD R34, R5, 0x40, R24 ;  /* 0x0000004005227824 */ /* 0x000fe400078e0218 */
[----:B------:R-:W-:Y:S02]  /*cca0*/  IMAD R6, R19, UR5, R6 ;  /* 0x0000000513067c24 */ /* 0x000fe4000f8e0206 */
[----:B------:R-:W-:Y:S02]  /*ccb0*/  IMAD.MOV.U32 R4, RZ, RZ, R34 ;  /* 0x000000ffff047224 */ /* 0x000fe400078e0022 */
[----:B--2---:R-:W-:-:S05]  /*ccc0*/  @P0 IMAD.HI.U32 R2, R34, R2, RZ ;  /* 0x0000000222020227 */ /* 0x004fca00078e00ff */
[----:B0-----:R-:W-:-:S05]  /*ccd0*/  @P0 SHF.R.U32.HI R4, RZ, R0, R2 ;  /* 0x00000000ff040219 */ /* 0x001fca0000011602 */
[----:B------:R-:W-:-:S04]  /*cce0*/  IMAD.MOV R0, RZ, RZ, -R4 ;  /* 0x000000ffff007224 */ /* 0x000fc800078e0a04 */
[----:B------:R-:W-:Y:S02]  /*ccf0*/  IMAD R0, R3, R0, R34 ;  /* 0x0000000003007224 */ /* 0x000fe400078e0222 */
[----:B------:R-:W-:Y:S01]  /*cd00*/  IMAD.WIDE.U32 R2, R19, UR4, RZ ;  /* 0x0000000413027c25 */ /* 0x000fe2000f8e00ff */
[----:B------:R-:W-:-:S03]  /*cd10*/  ULDC.64 UR4, c[0x0][0x2e0] ;  /* 0x0000b80000047ab9 */ /* 0x000fc60000000a00 */
[----:B------:R-:W-:Y:S02]  /*cd20*/  IMAD.IADD R3, R3, 0x1, R6 ;  /* 0x0000000103037824 */ /* 0x000fe400078e0206 */
[----:B------:R-:W-:Y:S02]  /*cd30*/  IMAD R6, R20, UR4, RZ ;  /* 0x0000000414067c24 */ /* 0x000fe4000f8e02ff */
[----:B------:R-:W-:-:S04]  /*cd40*/  IMAD.WIDE.U32 R2, R27, UR4, R2 ;  /* 0x000000041b027c25 */ /* 0x000fc8000f8e0002 */
[----:B------:R-:W-:Y:S01]  /*cd50*/  IMAD R6, R27, UR5, R6 ;  /* 0x000000051b067c24 */ /* 0x000fe2000f8e0206 */
[----:B------:R-:W-:-:S03]  /*cd60*/  ULDC.64 UR4, c[0x0][0x2d0] ;  /* 0x0000b40000047ab9 */ /* 0x000fc60000000a00 */
[----:B------:R-:W-:Y:S01]  /*cd70*/  IMAD.IADD R3, R3, 0x1, R6 ;  /* 0x0000000103037824 */ /* 0x000fe200078e0206 */
[----:B------:R-:W-:Y:S01]  /*cd80*/  SHF.R.S32.HI R6, RZ, 0x1f, R4 ;  /* 0x0000001fff067819 */ /* 0x000fe20000011404 */
[----:B------:R-:W-:-:S04]  /*cd90*/  IMAD.WIDE.U32 R2, R4, UR4, R2 ;  /* 0x0000000404027c25 */ /* 0x000fc8000f8e0002 */
[----:B------:R-:W-:-:S04]  /*cda0*/  IMAD R6, R6, UR4, RZ ;  /* 0x0000000406067c24 */ /* 0x000fc8000f8e02ff */
[----:B------:R-:W-:Y:S01]  /*cdb0*/  IMAD R6, R4, UR5, R6 ;  /* 0x0000000504067c24 */ /* 0x000fe2000f8e0206 */
[----:B------:R-:W-:Y:S01]  /*cdc0*/  SHF.R.S32.HI R4, RZ, 0x1f, R0 ;  /* 0x0000001fff047819 */ /* 0x000fe20000011400 */
[----:B------:R-:W-:-:S03]  /*cdd0*/  ULDC.64 UR4, c[0x0][0x2c8] ;  /* 0x0000b20000047ab9 */ /* 0x000fc60000000a00 */
[----:B------:R-:W-:Y:S01]  /*cde0*/  IADD3 R3, R3, R6, RZ ;  /* 0x0000000603037210 */ /* 0x000fe20007ffe0ff */
        /* <DEDUP_REMOVED lines=10> */
[----:B------:R-:W-:Y:S01]  /*ce90*/  IMAD R5, R5, 0x40, R10 ;  /* 0x0000004005057824 */ /* 0x000fe200078e020a */
[----:B------:R-:W-:Y:S02]  /*cea0*/  LOP3.LUT R16, R16, 0xfffffeff, RZ, 0xc0, !PT ;  /* 0xfffffeff10107812 */ /* 0x000fe400078ec0ff */
[----:B------:R-:W2:Y:S02]  /*ceb0*/  SHFL.IDX PT, R3, R2, RZ, 0x181f ;  /* 0x00181fff02037589 */ /* 0x000ea400000e0000 */
[----:B------:R-:W-:-:S13]  /*cec0*/  ISETP.GE.AND P2, PT, R5, UR36, PT ;  /* 0x0000002405007c0c */ /* 0x000fda000bf46270 */
[----:B------:R-:W-:-:S04]  /*ced0*/  @P2 LOP3.LUT R16, R16, 0x100, RZ, 0xfc, !PT ;  /* 0x0000010010102812 */ /* 0x000fc800078efcff */
[----:B------:R-:W-:Y:S02]  /*cee0*/  LOP3.LUT R16, R16, 0xffffff7f, RZ, 0xc0, !PT ;  /* 0xffffff7f10107812 */ /* 0x000fe400078ec0ff */
[----:B0-----:R-:W-:-:S05]  /*cef0*/  @!P2 LEA R4, P0, R9, R4, 0x1 ;  /* 0x000000040904a211 */ /* 0x001fca00078008ff */
[----:B--2---:R-:W-:Y:S02]  /*cf00*/  @!P2 IMAD.X R3, RZ, RZ, R3, P0 ;  /* 0x000000ffff03a224 */ /* 0x004fe400000e0603 */
[----:B------:R-:W-:Y:S02]  /*cf10*/  @!P2 IMAD.MOV.U32 R6, RZ, RZ, R4 ;  /* 0x000000ffff06a224 */ /* 0x000fe400078e0004 */
[----:B------:R-:W-:Y:S02]  /*cf20*/  @!P2 IMAD.MOV.U32 R7, RZ, RZ, R3 ;  /* 0x000000ffff07a224 */ /* 0x000fe400078e0003 */
[----:B------:R-:W-:-:S03]  /*cf30*/  VIADD R3, R5, 0x10 ;  /* 0x0000001005037836 */ /* 0x000fc60000000000 */
[----:B------:R-:W-:Y:S01]  /*cf40*/  @!PT LDS RZ, [RZ] ;  /* 0x00000000fffff984 */ /* 0x000fe20000000800 */
[----:B------:R0:W-:Y:S02]  /*cf50*/  @!P2 LDGSTS.E.BYPASS.LTC128B.128 [R8+0x20400], desc[UR42][R6.64], !P1 ;  /* 0x204000000608afae */ /* 0x0001e4000c901d6a */
[----:B------:R-:W-:Y:S02]  /*cf60*/  ISETP.GE.AND P2, PT, R3, UR36, PT ;  /* 0x0000002403007c0c */ /* 0x000fe4000bf46270 */
[----:B------:R-:W-:Y:S04]  /*cf70*/  SHFL.IDX PT, R3, R2, 0x1, 0x181f ;  /* 0x00381f0002037f89 */ /* 0x000fe800000e0000 */
[----:B0-----:R-:W0:Y:S07]  /*cf80*/  SHFL.IDX PT, R6, R0, 0x1, 0x181f ;  /* 0x00381f0000067f89 */ /* 0x001e2e00000e0000 */
[----:B------:R-:W-:-:S04]  /*cf90*/  @P2 LOP3.LUT R16, R16, 0x80, RZ, 0xfc, !PT ;  /* 0x0000008010102812 */ /* 0x000fc800078efcff */
[----:B------:R-:W-:Y:S02]  /*cfa0*/  LOP3.LUT R16, R16, 0xffffffbf, RZ, 0xc0, !PT ;  /* 0xffffffbf10107812 */ /* 0x000fe400078ec0ff */
[----:B0-----:R-:W-:-:S05]  /*cfb0*/  @!P2 LEA R6, P0, R9, R6, 0x1 ;  /* 0x000000060906a211 */ /* 0x001fca00078008ff */
[----:B------:R-:W-:-:S04]  /*cfc0*/  @!P2 IMAD.X R3, RZ, RZ, R3, P0 ;  /* 0x000000ffff03a224 */ /* 0x000fc800000e0603 */
[----:B------:R-:W-:Y:S02]  /*cfd0*/  @!P2 IMAD.MOV.U32 R7, RZ, RZ, R3 ;  /* 0x000000ffff07a224 */ /* 0x000fe400078e0003 */
[----:B------:R-:W-:-:S03]  /*cfe0*/  VIADD R3, R5, 0x20 ;  /* 0x0000002005037836 */ /* 0x000fc60000000000 */
[----:B------:R0:W-:Y:S02]  /*cff0*/  @!P2 LDGSTS.E.BYPASS.LTC128B.128 [R8+0x20c00], desc[UR42][R6.64], !P1 ;  /* 0x20c000000608afae */ /* 0x0001e4000c901d6a */
[----:B------:R-:W-:Y:S02]  /*d000*/  ISETP.GE.AND P2, PT, R3, UR36, PT ;  /* 0x0000002403007c0c */ /* 0x000fe4000bf46270 */
[----:B------:R-:W-:Y:S04]  /*d010*/  SHFL.IDX PT, R3, R2, 0x2, 0x181f ;  /* 0x00581f0002037f89 */ /* 0x000fe800000e0000 */
[----:B0-----:R-:W0:Y:S07]  /*d020*/  SHFL.IDX PT, R6, R0, 0x2, 0x181f ;  /* 0x00581f0000067f89 */ /* 0x001e2e00000e0000 */
[----:B------:R-:W-:Y:S01]  /*d030*/  @P2 LOP3.LUT R16, R16, 0x40, RZ, 0xfc, !PT ;  /* 0x0000004010102812 */ /* 0x000fe200078efcff */
[----:B------:R-:W2:Y:S01]  /*d040*/  SHFL.IDX PT, R0, R0, 0x3, 0x181f ;  /* 0x00781f0000007f89 */ /* 0x000ea200000e0000 */
[----:B0-----:R-:W-:-:S05]  /*d050*/  @!P2 LEA R6, P0, R9, R6, 0x1 ;  /* 0x000000060906a211 */ /* 0x001fca00078008ff */
[----:B------:R-:W-:-:S05]  /*d060*/  @!P2 IMAD.X R3, RZ, RZ, R3, P0 ;  /* 0x000000ffff03a224 */ /* 0x000fca00000e0603 */
[----:B------:R-:W-:Y:S02]  /*d070*/  @!P2 MOV R7, R3 ;  /* 0x000000030007a202 */ /* 0x000fe40000000f00 */
[----:B------:R0:W3:Y:S04]  /*d080*/  SHFL.IDX PT, R3, R2, 0x3, 0x181f ;  /* 0x00781f0002037f89 */ /* 0x0000e800000e0000 */
[----:B--2---:R0:W-:Y:S02]  /*d090*/  @!P2 LDGSTS.E.BYPASS.LTC128B.128 [R8+0x21400], desc[UR42][R6.64], !P1 ;  /* 0x214000000608afae */ /* 0x0041e4000c901d6a */
.L_x_3513:
[----:B------:R-:W-:Y:S01]  /*d0a0*/  VIADD R5, R5, 0x30 ;  /* 0x0000003005057836 */ /* 0x000fe20000000000 */
[----:B------:R-:W-:-:S04]  /*d0b0*/  LOP3.LUT R16, R16, 0xfffff7ff, RZ, 0xc0, !PT ;  /* 0xfffff7ff10107812 */ /* 0x000fc800078ec0ff */
[----:B------:R-:W-:-:S13]  /*d0c0*/  ISETP.GE.AND P2, PT, R5, UR36, PT ;  /* 0x0000002405007c0c */ /* 0x000fda000bf46270 */
[----:B0-----:R-:W-:Y:S02]  /*d0d0*/  @!P2 LEA R2, P0, R9, R0, 0x1 ;  /* 0x000000000902a211 */ /* 0x001fe400078008ff */
[----:B------:R-:W-:-:S03]  /*d0e0*/  @P2 LOP3.LUT R16, R16, 0x800, RZ, 0xfc, !PT ;  /* 0x0000080010102812 */ /* 0x000fc600078efcff */
[----:B---3--:R-:W-:-:S05]  /*d0f0*/  @!P2 IMAD.X R3, RZ, RZ, R3, P0 ;  /* 0x000000ffff03a224 */ /* 0x008fca00000e0603 */
[----:B------:R-:W-:Y:S01]  /*d100*/  @!PT LDS RZ, [RZ] ;  /* 0x00000000fffff984 */ /* 0x000fe20000000800 */
[----:B------:R-:W-:Y:S01]  /*d110*/  @!PT LDS RZ, [RZ] ;  /* 0x00000000fffff984 */ /* 0x000fe20000000800 */
[----:B------:R-:W-:Y:S01]  /*d120*/  @!PT LDS RZ, [RZ] ;  /* 0x00000000fffff984 */ /* 0x000fe20000000800 */
[----:B------:R0:W-:Y:S01]  /*d130*/  @!P2 LDGSTS.E.BYPASS.LTC128B.128 [R8+0x21c00], desc[UR42][R2.64], !P1 ;  /* 0x21c000000208afae */ /* 0x0001e2000c901d6a */
[----:B------:R-:W-:Y:S01]  /*d140*/  NOP ;  /* 0x0000000000007918 */ /* 0x000fe20000000000 */
[----:B------:R-:W-:Y:S02]  /*d150*/  SYNCS.ARRIVE.TRANS64.RED.A0T1 RZ, [UR37+0x38800], RZ ;  /* 0x038800ffffff79a7 */ /* 0x000fe40008200425 */
[----:B------:R-:W-:Y:S01]  /*d160*/  ARRIVES.LDGSTSBAR.64.TRANSCNT [UR37+0x38800] ;  /* 0x03880000ff0079b0 */ /* 0x000fe20008000aa5 */
[----:B------:R-:W-:Y:S01]  /*d170*/  NOP ;  /* 0x0000000000007918 */ /* 0x000fe20000000000 */
[----:B------:R-:W-:Y:S02]  /*d180*/  UIADD3 UR4, UR37, 0x26400, URZ ;  /* 0x0002640025047890 */ /* 0x000fe4000fffe03f */
[----:B------:R-:W-:Y:S02]  /*d190*/  SYNCS.ARRIVE.TRANS64.A1T0 RZ, [UR37+0x38800], RZ ;  /* 0x038800ffffff79a7 */ /* 0x000fe40008100025 */
[----:B------:R-:W-:-:S06]  /*d1a0*/  ULOP3.LUT UP0, URZ, UR4, 0x3ff, URZ, 0xc0, !UPT ;  /* 0x000003ff043f7892 */ /* 0x000fcc000f80c03f */
[----:B------:R-:W-:-:S13]  /*d1b0*/  PLOP3.LUT P0, PT, PT, PT, UP0, 0x80, 0x0 ;  /* 0x000000000000781c */ /* 0x000fda0003f0f008 */
[----:B0-----:R-:W-:Y:S05]  /*d1c0*/  @!P0 BRA `(.L_x_3451) ;  /* 0x0000000000408947 */ /* 0x001fea0003800000 */
        /* <DEDUP_REMOVED lines=16> */
.L_x_3451:
[----:B------:R-:W2:Y:S01]  /*d2d0*/  LDL.LU R20, [R1+0x10] ;  /* 0x0000100001147983 */ /* 0x000ea20000300800 */
[----:B------:R-:W0:Y:S01]  /*d2e0*/  LDC R2, c[0x0][0x448] ;  /* 0x00011200ff027b82 */ /* 0x000e220000000800 */
[----:B------:R-:W-:Y:S01]  /*d2f0*/  ULDC.64 UR4, c[0x0][0x3d8] ;  /* 0x0000f60000047ab9 */ /* 0x000fe20000000a00 */
[----:B------:R-:W-:Y:S01]  /*d300*/  MOV R0, R34 ;  /* 0x0000002200007202 */ /* 0x000fe20000000f00 */
[----:B------:R3:W5:Y:S01]  /*d310*/  LDL R9, [R1+0x8] ;  /* 0x0000080001097983 */ /* 0x0007620000100800 */
[----:B------:R-:W-:Y:S01]  /*d320*/  IMAD R4, R26, UR4, RZ ;  /* 0x000000041a047c24 */ /* 0x000fe2000f8e02ff */
[C---:B------:R-:W-:Y:S02]  /*d330*/  LOP3.LUT P5, RZ, R16.reuse, 0x200000, RZ, 0xc0, !PT ;  /* 0x0020000010ff7812 */ /* 0x040fe400078ac0ff */
[----:B------:R3:W5:Y:S01]  /*d340*/  LDL R8, [R1+0x4] ;  /* 0x0000040001087983 */ /* 0x0007620000100800 */
[----:B------:R-:W-:Y:S01]  /*d350*/  IMAD R4, R19, UR5, R4 ;  /* 0x0000000513047c24 */ /* 0x000fe2000f8e0204 */
[----:B------:R-:W-:-:S02]  /*d360*/  LOP3.LUT P4, RZ, R16, 0x100000, RZ, 0xc0, !PT ;  /* 0x0010000010ff7812 */ /* 0x000fc4000788c0ff */
[C---:B------:R-:W-:Y:S02]  /*d370*/  LOP3.LUT P3, RZ, R16.reuse, 0x80000, RZ, 0xc0, !PT ;  /* 0x0008000010ff7812 */ /* 0x040fe4000786c0ff */
[----:B------:R-:W-:Y:S02]  /*d380*/  LOP3.LUT P2, RZ, R16, 0x40000, RZ, 0xc0, !PT ;  /* 0x0004000010ff7812 */ /* 0x000fe4000784c0ff */
[----:B0-----:R-:W-:-:S13]  /*d390*/  ISETP.NE.AND P6, PT, R2, 0x1, PT ;  /* 0x000000010200780c */ /* 0x001fda0003fc5270 */
[----:B------:R-:W0:Y:S08]  /*d3a0*/  @P6 LDC R3, c[0x0][0x44c] ;  /* 0x00011300ff036b82 */ /* 0x000e300000000800 */
[----:B------:R-:W4:Y:S01]  /*d3b0*/  @P6 LDC R2, c[0x0][0x450] ;  /* 0x00011400ff026b82 */ /* 0x000f220000000800 */
[----:B0-----:R-:W-:-:S05]  /*d3c0*/  @P6 IMAD.HI.U32 R3, R34, R3, RZ ;  /* 0x0000000322036227 */ /* 0x001fca00078e00ff */
[----:B----4-:R-:W-:Y:S01]  /*d3d0*/  @P6 SHF.R.U32.HI R0, RZ, R2, R3 ;  /* 0x00000002ff006219 */ /* 0x010fe20000011603 */
[----:B------:R-:W-:Y:S01]  /*d3e0*/  IMAD.WIDE.U32 R2, R19, UR4, RZ ;  /* 0x0000000413027c25 */ /* 0x000fe2000f8e00ff */
[----:B------:R-:W-:-:S03]  /*d3f0*/  ULDC.64 UR4, c[0x0][0x3e0] ;  /* 0x0000f80000047ab9 */ /* 0x000fc60000000a00 */
[----:B------:R-:W-:Y:S01]  /*d400*/  IMAD.IADD R3, R3, 0x1, R4 ;  /* 0x0000000103037824 */ /* 0x000fe200078e0204 */
[----:B------:R-:W0:Y:S01]  /*d410*/  S2R R21, SR_TID.X ;  /* 0x0000000000157919 */ /* 0x000e220000002100 */
[----:B------:R-:W-:Y:S01]  /*d420*/  IMAD.WIDE.U32 R2, R27, UR4, R2 ;  /* 0x000000041b027c25 */ /* 0x000fe2000f8e0002 */
[----:B------:R-:W-:-:S03]  /*d430*/  SHF.R.S32.HI R5, RZ, 0x1f, R0 ;  /* 0x0000001fff057819 */ /* 0x000fc60000011400 */
[----:B0-----:R-:W-:-:S05]  /*d440*/  IMAD.SHL.U32 R21, R21, 0x8, RZ ;  /* 0x0000000815157824 */ /* 0x001fca00078e00ff */
[----:B------:R-:W-:Y:S01]  /*d450*/  LOP3.LUT R21, R21, 0x38, RZ, 0xc0, !PT ;  /* 0x0000003815157812 */ /* 0x000fe200078ec0ff */
[----:B--2---:R-:W-:Y:S01]  /*d460*/  IMAD R4, R20, UR4, RZ ;  /* 0x0000000414047c24 */ /* 0x004fe2000f8e02ff */
[----:B------:R-:W-:-:S03]  /*d470*/  ULDC UR4, c[0x0][0x448] ;  /* 0x0001120000047ab9 */ /* 0x000fc60000000800 */
[----:B------:R-:W-:-:S04]  /*d480*/  IMAD R4, R27, UR5, R4 ;  /* 0x000000051b047c24 */ /* 0x000fc8000f8e0204 */
[----:B------:R-:W-:Y:S02]  /*d490*/  IMAD.IADD R3, R3, 0x1, R4 ;  /* 0x0000000103037824 */ /* 0x000fe400078e0204 */
[----:B------:R-:W-:-:S04]  /*d4a0*/  IMAD.MOV R4, RZ, RZ, -R0 ;  /* 0x000000ffff047224 */ /* 0x000fc800078e0a00 */
[----:B------:R-:W-:Y:S01]  /*d4b0*/  IMAD R4, R4, UR4, R34 ;  /* 0x0000000404047c24 */ /* 0x000fe2000f8e0222 */
[----:B------:R-:W-:Y:S02]  /*d4c0*/  ULDC.64 UR4, c[0x0][0x3d0] ;  /* 0x0000f40000047ab9 */ /* 0x000fe40000000a00 */
[----:B------:R-:W-:Y:S02]  /*d4d0*/  IMAD R5, R5, UR4, RZ ;  /* 0x0000000405057c24 */ /* 0x000fe4000f8e02ff */
[----:B------:R-:W-:-:S04]  /*d4e0*/  IMAD.WIDE.U32 R2, R0, UR4, R2 ;  /* 0x0000000400027c25 */ /* 0x000fc8000f8e0002 */
[----:B------:R-:W-:Y:S01]  /*d4f0*/  IMAD R5, R0, UR5, R5 ;  /* 0x0000000500057c24 */ /* 0x000fe2000f8e0205 */
[----:B------:R-:W-:Y:S01]  /*d500*/  SHF.R.S32.HI R0, RZ, 0x1f, R4 ;  /* 0x0000001fff007819 */ /* 0x000fe20000011404 */
[----:B------:R-:W-:Y:S02]  /*d510*/  ULDC.64 UR4, c[0x0][0x3c8] ;  /* 0x0000f20000047ab9 */ /* 0x000fe40000000a00 */
[----:B------:R-:W-:Y:S02]  /*d520*/  IMAD.IADD R3, R3, 0x1, R5 ;  /* 0x0000000103037824 */ /* 0x000fe400078e0205 */
[----:B------:R-:W-:Y:S02]  /*d530*/  IMAD R0, R0, UR4, RZ ;  /* 0x0000000400007c24 */ /* 0x000fe4000f8e02ff */
[----:B------:R-:W-:-:S04]  /*d540*/  IMAD.WIDE.U32 R2, R4, UR4, R2 ;  /* 0x0000000404027c25 */ /* 0x000fc8000f8e0002 */
[----:B------:R-:W-:Y:S01]  /*d550*/  IMAD R0, R4, UR5, R0 ;  /* 0x0000000504007c24 */ /* 0x000fe2000f8e0200 */
[----:B------:R-:W-:-:S03]  /*d560*/  ULDC.64 UR4, c[0x0][0x390] ;  /* 0x0000e40000047ab9 */ /* 0x000fc60000000a00 */
[----:B------:R-:W-:Y:S01]  /*d570*/  IMAD.IADD R4, R3, 0x1, R0 ;  /* 0x0000000103047824 */ /* 0x000fe200078e0200 */
[----:B------:R-:W-:Y:S01]  /*d580*/  LEA R0, P0, R2, UR4, 0x1 ;  /* 0x0000000402007c11 */ /* 0x000fe2000f8008ff */
[----:B------:R-:W-:-:S03]  /*d590*/  UMOV UR4, 0xffffffff ;  /* 0xffffffff00047882 */ /* 0x000fc60000000000 */
[----:B------:R-:W-:Y:S02]  /*d5a0*/  LEA.HI.X R4, R2, UR5, R4, 0x1, P0 ;  /* 0x0000000502047c11 */ /* 0x000fe400080f0c04 */
[----:B------:R-:W-:Y:S01]  /*d5b0*/  LEA R20, R29, UR37, 0x1 ;  /* 0x000000251d147c11 */ /* 0x000fe2000f8e08ff */
[----:B---3--:R-:W-:Y:S06]  /*d5c0*/  BRA.DIV UR4, `(.L_x_3452) ;  /* 0x0000003204607947 */ /* 0x008fec000b800000 */
[----:B------:R-:W-:Y:S01]  /*d5d0*/  LOP3.LUT P1, RZ, R16, 0x40, RZ, 0xc0, !PT ;  /* 0x0000004010ff7812 */ /* 0x000fe2000782c0ff */
[----:B------:R-:W0:Y:S01]  /*d5e0*/  SHFL.IDX PT, R3, R0, RZ, 0x181f ;  /* 0x00181fff00037589 */ /* 0x000e2200000e0000 */
[----:B------:R-:W-:Y:S02]  /*d5f0*/  LOP3.LUT R22, R22, 0xfbffffff, RZ, 0xc0, !PT ;  /* 0xfbffffff16167812 */ /* 0x000fe400078ec0ff */
[----:B------:R-:W-:Y:S01]  /*d600*/  LOP3.LUT P6, RZ, R16, 0x400000, RZ, 0xc0, !PT ;  /* 0x0040000010ff7812 */ /* 0x000fe200078cc0ff */
[----:B------:R-:W2:Y:S04]  /*d610*/  SHFL.IDX PT, R2, R4, RZ, 0x181f ;  /* 0x00181fff04027589 */ /* 0x000ea800000e0000 */
[----:B------:R-:W3:Y:S04]  /*d620*/  SHFL.IDX PT, R14, R0, 0x1, 0x181f ;  /* 0x00381f00000e7f89 */ /* 0x000ee800000e0000 */
[----:B------:R-:W-:Y:S01]  /*d630*/  @P1 LOP3.LUT R22, R22, 0x4000000, RZ, 0xfc, !PT ;  /* 0x0400000016161812 */ /* 0x000fe200078efcff */
[----:B------:R-:W4:Y:S01]  /*d640*/  SHFL.IDX PT, R5, R4, 0x1, 0x181f ;  /* 0x00381f0004057f89 */ /* 0x000f2200000e0000 */
[----:B------:R-:W-:-:S02]  /*d650*/  LOP3.LUT P1, RZ, R16, 0x80, RZ, 0xc0, !PT ;  /* 0x0000008010ff7812 */ /* 0x000fc4000782c0ff */
[----:B------:R-:W-:-:S11]  /*d660*/  LOP3.LUT R22, R22, 0xf7ffffff, RZ, 0xc0, !PT ;  /* 0xf7ffffff16167812 */ /* 0x000fd600078ec0ff */
[----:B------:R-:W-:Y:S02]  /*d670*/  @P1 LOP3.LUT R22, R22, 0x8000000, RZ, 0xfc, !PT ;  /* 0x0800000016161812 */ /* 0x000fe400078efcff */
[----:B------:R-:W-:-:S13]  /*d680*/  LOP3.LUT P1, RZ, R16, 0x100, RZ, 0xc0, !PT ;  /* 0x0000010010ff7812 */ /* 0x000fda000782c0ff */
[----:B0-----:R-:W-:-:S05]  /*d690*/  @!P1 LEA R3, P0, R21, R3, 0x1 ;  /* 0x0000000315039211 */ /* 0x001fca00078008ff */
[----:B--2---:R-:W-:Y:S01]  /*d6a0*/  @!P1 IMAD.X R2, RZ, RZ, R2, P0 ;  /* 0x000000ffff029224 */ /* 0x004fe200000e0602 */
[----:B------:R-:W-:-:S04]  /*d6b0*/  LOP3.LUT P0, RZ, R16, 0x800000, RZ, 0xc0, !PT ;  /* 0x0080000010ff7812 */ /* 0x000fc8000780c0ff */
[----:B------:R-:W-:-:S04]  /*d6c0*/  @!P1 LOP3.LUT R3, R3, R2, RZ, 0x3c, !PT ;  /* 0x0000000203039212 */ /* 0x000fc800078e3cff */
[----:B------:R-:W-:-:S04]  /*d6d0*/  @!P1 LOP3.LUT R2, R3, R2, RZ, 0x3c, !PT ;  /* 0x0000000203029212 */ /* 0x000fc800078e3cff */
[----:B------:R-:W-:-:S05]  /*d6e0*/  @!P1 LOP3.LUT R3, R3, R2, RZ, 0x3c, !PT ;  /* 0x0000000203039212 */ /* 0x000fca00078e3cff */
[----:B------:R-:W-:Y:S01]  /*d6f0*/  @!P1 LDGSTS.E.BYPASS.LTC128B.128 [R20+0x26400], desc[UR42][R2.64], !P0 ;  /* 0x2640000002149fae */ /* 0x000fe2000c101d6a */
[----:B-----5:R-:W-:-:S03]  /*d700*/  @!P1 ISETP.NE.U32.AND P0, PT, R9, RZ, PT ;  /* 0x000000ff0900920c */ /* 0x020fc60003f05070 */
[----:B------:R-:W-:Y:S04]  /*d710*/  @!P1 LDGSTS.E.BYPASS.LTC128B.128 [R20+0x28400], desc[UR42][R2.64+0x80], !P6 ;  /* 0x2840008002149fae */ /* 0x000fe8000f101d6a */
[----:B------:R-:W-:Y:S04]  /*d720*/  @!P1 LDGSTS.E.BYPASS.LTC128B.128 [R20+0x2a400], desc[UR42][R2.64+0x100], !P5 ;  /* 0x2a40010002149fae */ /* 0x000fe8000e901d6a */
[----:B------:R-:W-:Y:S04]  /*d730*/  @!P1 LDGSTS.E.BYPASS.LTC128B.128 [R20+0x2c400], desc[UR42][R2.64+0x180], !P4 ;  /* 0x2c40018002149fae */ /* 0x000fe8000e101d6a */
[----:B------:R-:W-:Y:S04]  /*d740*/  @!P1 LDGSTS.E.BYPASS.LTC128B.128 [R20+0x2e400], desc[UR42][R2.64+0x200], !P3 ;  /* 0x2e40020002149fae */ /* 0x000fe8000d901d6a */
[----:B------:R-:W-:Y:S04]  /*d750*/  @!P1 LDGSTS.E.BYPASS.LTC128B.128 [R20+0x30400], desc[UR42][R2.64+0x280], !P2 ;  /* 0x3040028002149fae */ /* 0x000fe8000d101d6a */
[----:B------:R-:W-:Y:S01]  /*d760*/  @!P1 LDGSTS.E.BYPASS.LTC128B.128 [R20+0x32400], desc[UR42][R2.64+0x300], P0 ;  /* 0x3240030002149fae */ /* 0x000fe20008101d6a */
[----:B------:R-:W-:-:S13]  /*d770*/  @!P1 ISETP.NE.U32.AND P0, PT, R8, RZ, PT ;  /* 0x000000ff0800920c */ /* 0x000fda0003f05070 */
[----:B------:R0:W-:Y:S01]  /*d780*/  @!P1 LDGSTS.E.BYPASS.LTC128B.128 [R20+0x34400], desc[UR42][R2.64+0x380], P0 ;  /* 0x3440038002149fae */ /* 0x0001e20008101d6a */
[----:B------:R-:W-:-:S13]  /*d790*/  LOP3.LUT P1, RZ, R22, 0x8000000, RZ, 0xc0, !PT ;  /* 0x0800000016ff7812 */ /* 0x000fda000782c0ff */
[----:B---3--:R-:W-:Y:S02]  /*d7a0*/  @!P1 LEA R6, P0, R21, R14, 0x1 ;  /* 0x0000000e15069211 */ /* 0x008fe400078008ff */
[----:B------:R-:W2:Y:S03]  /*d7b0*/  SHFL.IDX PT, R14, R0, 0x2, 0x181f ;  /* 0x00581f00000e7f89 */ /* 0x000ea600000e0000 */
[----:B----4-:R-:W-:Y:S01]  /*d7c0*/  @!P1 IMAD.X R7, RZ, RZ, R5, P0 ;  /* 0x000000ffff079224 */ /* 0x010fe200000e0605 */
[----:B------:R-:W-:Y:S01]  /*d7d0*/  LOP3.LUT P0, RZ, R16, 0x800000, RZ, 0xc0, !PT ;  /* 0x0080000010ff7812 */ /* 0x000fe2000780c0ff */
[----:B0-----:R-:W-:Y:S01]  /*d7e0*/  @!P1 IMAD.MOV.U32 R2, RZ, RZ, R6 ;  /* 0x000000ffff029224 */ /* 0x001fe200078e0006 */
[----:B------:R-:W0:Y:S01]  /*d7f0*/  SHFL.IDX PT, R5, R4, 0x2, 0x181f ;  /* 0x00581f0004057f89 */ /* 0x000e2200000e0000 */
[----:B------:R-:W-:-:S03]  /*d800*/  @!P1 IMAD.MOV.U32 R3, RZ, RZ, R7 ;  /* 0x000000ffff039224 */ /* 0x000fc600078e0007 */
[----:B------:R-:W3:Y:S07]  /*d810*/  SHFL.IDX PT, R4, R4, 0x3, 0x181f ;  /* 0x00781f0004047f89 */ /* 0x000eee00000e0000 */
[----:B------:R-:W-:Y:S01]  /*d820*/  @!P1 LDGSTS.E.BYPASS.LTC128B.128 [R20+0x26c00], desc[UR42][R2.64], !P0 ;  /* 0x26c0000002149fae */ /* 0x000fe2000c101d6a */
[----:B------:R-:W-:-:S03]  /*d830*/  @!P1 ISETP.NE.U32.AND P0, PT, R9, RZ, PT ;  /* 0x000000ff0900920c */ /* 0x000fc60003f05070 */
        /* <DEDUP_REMOVED lines=9> */
[----:B--2---:R-:W-:Y:S02]  /*d8d0*/  @!P1 LEA R6, P0, R21, R14, 0x1 ;  /* 0x0000000e15069211 */ /* 0x004fe400078008ff */
[----:B------:R2:W1:Y:S02]  /*d8e0*/  SHFL.IDX PT, R14, R0, 0x3, 0x181f ;  /* 0x00781f00000e7f89 */ /* 0x00046400000e0000 */
[----:B----4-:R-:W-:Y:S01]  /*d8f0*/  @!P1 MOV R2, R6 ;  /* 0x0000000600029202 */ /* 0x010fe20000000f00 */
[----:B0-----:R-:W-:Y:S01]  /*d900*/  @!P1 IMAD.X R7, RZ, RZ, R5, P0 ;  /* 0x000000ffff079224 */ /* 0x001fe200000e0605 */
[----:B------:R-:W-:-:S03]  /*d910*/  LOP3.LUT P0, RZ, R16, 0x800000, RZ, 0xc0, !PT ;  /* 0x0080000010ff7812 */ /* 0x000fc6000780c0ff */
[----:B------:R-:W-:-:S10]  /*d920*/  @!P1 IMAD.MOV.U32 R3, RZ, RZ, R7 ;  /* 0x000000ffff039224 */ /* 0x000fd400078e0007 */
[----:B------:R2:W-:Y:S01]  /*d930*/  @!P1 LDGSTS.E.BYPASS.LTC128B.128 [R20+0x27400], desc[UR42][R2.64], !P0 ;  /* 0x2740000002149fae */ /* 0x0005e2000c101d6a */
[----:B------:R-:W-:-:S03]  /*d940*/  @!P1 ISETP.NE.U32.AND P0, PT, R9, RZ, PT ;  /* 0x000000ff0900920c */ /* 0x000fc60003f05070 */
[----:B------:R2:W-:Y:S04]  /*d950*/  @!P1 LDGSTS.E.BYPASS.LTC128B.128 [R20+0x29400], desc[UR42][R2.64+0x80], !P6 ;  /* 0x2940008002149fae */ /* 0x0005e8000f101d6a */
[----:B------:R2:W-:Y:S04]  /*d960*/  @!P1 LDGSTS.E.BYPASS.LTC128B.128 [R20+0x2b400], desc[UR42][R2.64+0x100], !P5 ;  /* 0x2b40010002149fae */ /* 0x0005e8000e901d6a */
[----:B------:R2:W-:Y:S04]  /*d970*/  @!P1 LDGSTS.E.BYPASS.LTC128B.128 [R20+0x2d400], desc[UR42][R2.64+0x180], !P4 ;  /* 0x2d40018002149fae */ /* 0x0005e8000e101d6a */
[----:B------:R2:W-:Y:S04]  /*d980*/  @!P1 LDGSTS.E.BYPASS.LTC128B.128 [R20+0x2f400], desc[UR42][R2.64+0x200], !P3 ;  /* 0x2f40020002149fae */ /* 0x0005e8000d901d6a */
[----:B------:R2:W-:Y:S04]  /*d990*/  @!P1 LDGSTS.E.BYPASS.LTC128B.128 [R20+0x31400], desc[UR42][R2.64+0x280], !P2 ;  /* 0x3140028002149fae */ /* 0x0005e8000d101d6a */
[----:B------:R2:W-:Y:S01]  /*d9a0*/  @!P1 LDGSTS.E.BYPASS.LTC128B.128 [R20+0x33400], desc[UR42][R2.64+0x300], P0 ;  /* 0x3340030002149fae */ /* 0x0005e20008101d6a */
[----:B------:R-:W-:-:S13]  /*d9b0*/  @!P1 ISETP.NE.U32.AND P0, PT, R8, RZ, PT ;  /* 0x000000ff0800920c */ /* 0x000fda0003f05070 */
[----:B-1-3--:R2:W-:Y:S02]  /*d9c0*/  @!P1 LDGSTS.E.BYPASS.LTC128B.128 [R20+0x35400], desc[UR42][R2.64+0x380], P0 ;  /* 0x3540038002149fae */ /* 0x00a5e40008101d6a */
.L_x_3523:
[----:B--2---:R-:W2:Y:S01]  /*d9d0*/  LDL R0, [R1+0x1c] ;  /* 0x00001c0001007983 */ /* 0x004ea20000100800 */
[C---:B------:R-:W-:Y:S02]  /*d9e0*/  LOP3.LUT P1, RZ, R16.reuse, 0x800, RZ, 0xc0, !PT ;  /* 0x0000080010ff7812 */ /* 0x040fe4000782c0ff */
[----:B------:R-:W-:-:S11]  /*d9f0*/  LOP3.LUT P6, RZ, R16, 0x400000, RZ, 0xc0, !PT ;  /* 0x0040000010ff7812 */ /* 0x000fd600078cc0ff */
[----:B0-----:R-:W-:-:S05]  /*da00*/  @!P1 LEA R2, P0, R21, R14, 0x1 ;  /* 0x0000000e15029211 */ /* 0x001fca00078008ff */
[----:B------:R-:W-:Y:S01]  /*da10*/  @!P1 IMAD.X R3, RZ, RZ, R4, P0 ;  /* 0x000000ffff039224 */ /* 0x000fe200000e0604 */
[----:B------:R-:W-:-:S13]  /*da20*/  LOP3.LUT P0, RZ, R16, 0x800000, RZ, 0xc0, !PT ;  /* 0x0080000010ff7812 */ /* 0x000fda000780c0ff */
[----:B------:R-:W-:Y:S01]  /*da30*/  @!PT LDS RZ, [RZ] ;  /* 0x00000000fffff984 */ /* 0x000fe20000000800 */
[----:B------:R-:W-:Y:S01]  /*da40*/  @!PT LDS RZ, [RZ] ;  /* 0x00000000fffff984 */ /* 0x000fe20000000800 */
[----:B------:R-:W-:Y:S01]  /*da50*/  @!PT LDS RZ, [RZ] ;  /* 0x00000000fffff984 */ /* 0x000fe20000000800 */
        /* <DEDUP_REMOVED lines=9> */
[----:B------:R0:W-:Y:S01]  /*daf0*/  @!P1 LDGSTS.E.BYPASS.LTC128B.128 [R20+0x35c00], desc[UR42][R2.64+0x380], P0 ;  /* 0x35c0038002149fae */ /* 0x0001e20008101d6a */
        /* <DEDUP_REMOVED lines=8> */
[----:B------:R-:W1:Y:S03]  /*db80*/  SYNCS.PHASECHK.TRANS64.TRYWAIT P0, [UR37+0x38820], R0 ;  /* 0x03882000ff0075a7 */ /* 0x000e660008000165 */
[----:B01----:R-:W-:Y:S05]  /*db90*/  @!P0 BRA `(.L_x_3454) ;  /* 0x0000003000d48947 */ /* 0x003fea0003800000 */
.L_x_3524:
[----:B------:R-:W-:Y:S05]  /*dba0*/  BSYNC B0 ;  /* 0x0000000000007941 */ /* 0x000fea0003800000 */
.L_x_3453:
[----:B------:R-:W-:-:S04]  /*dbb0*/  LOP3.LUT R2, R37, 0x2, RZ, 0xfc, !PT ;  /* 0x0000000225027812 */ /* 0x000fc800078efcff */
[----:B------:R-:W-:-:S13]  /*dbc0*/  ISETP.NE.AND P0, PT, R2, 0x3, PT ;  /* 0x000000030200780c */ /* 0x000fda0003f05270 */
[----:B------:R-:W-:Y:S05]  /*dbd0*/  @!P0 BRA `(.L_x_3455) ;  /* 0x0000000000048947 */ /* 0x000fea0003800000 */
[----:B------:R-:W-:Y:S01]  /*dbe0*/  BPT.TRAP 0x1 ;  /* 0x000000040000795c */ /* 0x000fe20000300000 */
.L_x_3455:
[----:B0-----:R-:W-:Y:S01]  /*dbf0*/  SHF.L.U32 R0, R23, 0x1f, RZ ;  /* 0x0000001f17007819 */ /* 0x001fe200000006ff */
[----:B------:R-:W-:Y:S03]  /*dc00*/  BSSY B0, `(.L_x_3456) ;  /* 0x0000003000007945 */ /* 0x000fe60003800000 */
[----:B------:R-:W0:Y:S02]  /*dc10*/  SYNCS.PHASECHK.TRANS64.TRYWAIT P0, [R25+URZ+0x38860], R0 ;  /* 0x03886000190075a7 */ /* 0x000e24000800017f */
[----:B0-----:R-:W-:Y:S05]  /*dc20*/  @!P0 BRA `(.L_x_3457) ;  /* 0x0000003000c88947 */ /* 0x001fea0003800000 */
.L_x_3525:
[----:B------:R-:W-:Y:S05]  /*dc30*/  BSYNC B0 ;  /* 0x0000000000007941 */ /* 0x000fea0003800000 */
.L_x_3456:
[----:B------:R-:W0:Y:S01]  /*dc40*/  LDL.LU R3, [R1+0x14] ;  /* 0x0000140001037983 */ /* 0x000e220000300800 */
[----:B------:R-:W-:-:S03]  /*dc50*/  ULDC.64 UR4, c[0x0][0x328] ;  /* 0x0000ca0000047ab9 */ /* 0x000fc60000000a00 */
[----:B------:R-:W2:Y:S04]  /*dc60*/  LDL.LU R2, [R1] ;  /* 0x0000000001027983 */ /* 0x000ea80000300800 */
[----:B------:R-:W3:Y:S01]  /*dc70*/  LDL.LU R4, [R1+0x18] ;  /* 0x0000180001047983 */ /* 0x000ee20000300800 */
[----:B------:R-:W-:Y:S02]  /*dc80*/  IMAD R9, R18, 0x8000, R29 ;  /* 0x0000800012097824 */ /* 0x000fe400078e021d */
[----:B0-----:R-:W-:-:S04]  /*dc90*/  IMAD R0, R3, UR4, RZ ;  /* 0x0000000403007c24 */ /* 0x001fc8000f8e02ff */
[C---:B--2---:R-:W-:Y:S02]  /*dca0*/  IMAD R5, R2.reuse, UR5, R0 ;  /* 0x0000000502057c24 */ /* 0x044fe4000f8e0200 */
[----:B------:R-:W-:Y:S01]  /*dcb0*/  IMAD.WIDE.U32 R2, R2, UR4, RZ ;  /* 0x0000000402027c25 */ /* 0x000fe2000f8e00ff */
[----:B------:R-:W-:-:S03]  /*dcc0*/  ULDC.64 UR4, c[0x0][0x338] ;  /* 0x0000ce0000047ab9 */ /* 0x000fc60000000a00 */
[----:B------:R-:W-:Y:S02]  /*dcd0*/  IMAD.IADD R3, R3, 0x1, R5 ;  /* 0x0000000103037824 */ /* 0x000fe400078e0205 */
[----:B---3--:R-:W-:Y:S02]  /*dce0*/  IMAD R0, R4, UR4, RZ ;  /* 0x0000000404007c24 */ /* 0x008fe4000f8e02ff */
[----:B------:R-:W-:-:S04]  /*dcf0*/  IMAD.WIDE.U32 R2, R35, UR4, R2 ;  /* 0x0000000423027c25 */ /* 0x000fc8000f8e0002 */
[----:B------:R-:W-:Y:S01]  /*dd00*/  IMAD R5, R35, UR5, R0 ;  /* 0x0000000523057c24 */ /* 0x000fe2000f8e0200 */
[----:B------:R-:W-:Y:S02]  /*dd10*/  ULDC.64 UR4, c[0x0][0x330] ;  /* 0x0000cc0000047ab9 */ /* 0x000fe40000000a00 */
[----:B------:R-:W-:Y:S02]  /*dd20*/  IMAD R0, R26, UR4, RZ ;  /* 0x000000041a007c24 */ /* 0x000fe4000f8e02ff */
[----:B------:R-:W-:Y:S02]  /*dd30*/  IMAD.IADD R3, R3, 0x1, R5 ;  /* 0x0000000103037824 */ /* 0x000fe400078e0205 */
        /* <DEDUP_REMOVED lines=8> */
[C---:B------:R-:W-:Y:S01]  /*ddc0*/  LOP3.LUT P6, RZ, R17.reuse, 0x200, RZ, 0xc0, !PT ;  /* 0x0000020011ff7812 */ /* 0x040fe200078cc0ff */
[----:B------:R-:W0:Y:S01]  /*ddd0*/  S2R R2, SR_TID.X ;  /* 0x0000000000027919 */ /* 0x000e220000002100 */
[----:B------:R-:W-:Y:S02]  /*dde0*/  LOP3.LUT R17, R17, 0xfbffffff, RZ, 0xc0, !PT ;  /* 0xfbffffff11117812 */ /* 0x000fe400078ec0ff */
[----:B------:R-:W-:Y:S01]  /*ddf0*/  LOP3.LUT R22, R22, 0xfffffffe, RZ, 0xc0, !PT ;  /* 0xfffffffe16167812 */ /* 0x000fe200078ec0ff */
[----:B------:R-:W1:Y:S01]  /*de00*/  SHFL.IDX PT, R14, R8, RZ, 0x181f ;  /* 0x00181fff080e7589 */ /* 0x000e6200000e0000 */
[----:B------:R-:W-:Y:S02]  /*de10*/  LEA R9, R9, UR37, 0x1 ;  /* 0x0000002509097c11 */ /* 0x000fe4000f8e08ff */
[C---:B------:R-:W-:Y:S01]  /*de20*/  LOP3.LUT P4, RZ, R16.reuse, 0x20000000, RZ, 0xc0, !PT ;  /* 0x2000000010ff7812 */ /* 0x040fe2000788c0ff */
[----:B------:R-:W2:Y:S01]  /*de30*/  SHFL.IDX PT, R3, R10, RZ, 0x181f ;  /* 0x00181fff0a037589 */ /* 0x000ea200000e0000 */
[----:B------:R-:W-:-:S02]  /*de40*/  LOP3.LUT P3, RZ, R16, 0x10000000, RZ, 0xc0, !PT ;  /* 0x1000000010ff7812 */ /* 0x000fc4000786c0ff */
[C---:B------:R-:W-:Y:S01]  /*de50*/  LOP3.LUT P2, RZ, R16.reuse, 0x8000000, RZ, 0xc0, !PT ;  /* 0x0800000010ff7812 */ /* 0x040fe2000784c0ff */
[----:B------:R-:W-:Y:S01]  /*de60*/  SHFL.IDX PT, R20, R10, 0x2, 0x181f ;  /* 0x00581f000a147f89 */ /* 0x000fe200000e0000 */
[----:B------:R-:W-:Y:S02]  /*de70*/  @P6 LOP3.LUT R17, R17, 0x4000000, RZ, 0xfc, !PT ;  /* 0x0400000011116812 */ /* 0x000fe400078efcff */
[----:B------:R-:W-:Y:S02]  /*de80*/  LOP3.LUT P1, RZ, R16, 0x4000000, RZ, 0xc0, !PT ;  /* 0x0400000010ff7812 */ /* 0x000fe4000782c0ff */
[C---:B------:R-:W-:Y:S02]  /*de90*/  LOP3.LUT P6, RZ, R17.reuse, 0x8000, RZ, 0xc0, !PT ;  /* 0x0000800011ff7812 */ /* 0x040fe400078cc0ff */
[----:B------:R-:W-:-:S11]  /*dea0*/  LOP3.LUT R17, R17, 0xf7ffffff, RZ, 0xc0, !PT ;  /* 0xf7ffffff11117812 */ /* 0x000fd600078ec0ff */
[----:B------:R-:W-:Y:S02]  /*deb0*/  @P6 LOP3.LUT R17, R17, 0x8000000, RZ, 0xfc, !PT ;  /* 0x0800000011116812 */ /* 0x000fe400078efcff */
[----:B------:R-:W-:Y:S01]  /*dec0*/  LOP3.LUT P6, RZ, R16, 0x40000000, RZ, 0xc0, !PT ;  /* 0x4000000010ff7812 */ /* 0x000fe200078cc0ff */
[----:B0-----:R-:W-:Y:S01]  /*ded0*/  IMAD.SHL.U32 R2, R2, 0x8, RZ ;  /* 0x0000000802027824 */ /* 0x001fe200078e00ff */
[----:B------:R-:W-:-:S04]  /*dee0*/  LOP3.LUT R17, R17, 0xefffffff, RZ, 0xc0, !PT ;  /* 0xefffffff11117812 */ /* 0x000fc800078ec0ff */
[----:B------:R-:W-:-:S05]  /*def0*/  LOP3.LUT R2, R2, 0x38, RZ, 0xc0, !PT ;  /* 0x0000003802027812 */ /* 0x000fca00078ec0ff */
[----:B------:R-:W-:Y:S02]  /*df00*/  IMAD.SHL.U32 R0, R2, 0x2, RZ ;  /* 0x0000000202007824 */ /* 0x000fe400078e00ff */
[----:B------:R-:W-:Y:S01]  /*df10*/  @P6 LOP3.LUT R17, R17, 0x10000000, RZ, 0xfc, !PT ;  /* 0x1000000011116812 */ /* 0x000fe200078efcff */
[----:B------:R-:W0:Y:S01]  /*df20*/  SHFL.IDX PT, R2, R8, 0x1, 0x181f ;  /* 0x00381f0008027f89 */ /* 0x000e2200000e0000 */
[----:B------:R-:W-:Y:S02]  /*df30*/  LOP3.LUT P6, RZ, R16, 0x80000000, RZ, 0xc0, !PT ;  /* 0x8000000010ff7812 */ /* 0x000fe400078cc0ff */
[----:B------:R-:W-:Y:S02]  /*df40*/  LOP3.LUT R17, R17, 0xdfffffff, RZ, 0xc0, !PT ;  /* 0xdfffffff11117812 */ /* 0x000fe400078ec0ff */
[----:B-1----:R-:W-:Y:S02]  /*df50*/  IADD3 R4, P0, R14, R0, RZ ;  /* 0x000000000e047210 */ /* 0x002fe40007f1e0ff */
[----:B------:R-:W-:Y:S03]  /*df60*/  SHFL.IDX PT, R14, R8, 0x2, 0x181f ;  /* 0x00581f00080e7f89 */ /* 0x000fe600000e0000 */
[----:B--2---:R-:W-:-:S02]  /*df70*/  IMAD.X R5, RZ, RZ, R3, P0 ;  /* 0x000000ffff057224 */ /* 0x004fc400000e0603 */
[----:B------:R-:W1:Y:S02]  /*df80*/  SHFL.IDX PT, R3, R10, 0x1, 0x181f ;  /* 0x00381f000a037f89 */ /* 0x000e6400000e0000 */
[----:B------:R-:W-:Y:S02]  /*df90*/  @P6 LOP3.LUT R17, R17, 0x20000000, RZ, 0xfc, !PT ;  /* 0x2000000011116812 */ /* 0x000fe400078efcff */
[----:B------:R-:W2:Y:S02]  /*dfa0*/  SHFL.IDX PT, R10, R10, 0x3, 0x181f ;  /* 0x00781f000a0a7f89 */ /* 0x000ea400000e0000 */
[C---:B------:R-:W-:Y:S02]  /*dfb0*/  LOP3.LUT P6, RZ, R17.reuse, 0x1, RZ, 0xc0, !PT ;  /* 0x0000000111ff7812 */ /* 0x040fe400078cc0ff */
[----:B------:R-:W-:Y:S02]  /*dfc0*/  LOP3.LUT R17, R17, 0xbfffffff, RZ, 0xc0, !PT ;  /* 0xbfffffff11117812 */ /* 0x000fe400078ec0ff */
[----:B0-----:R-:W-:-:S09]  /*dfd0*/  IADD3 R6, P0, R2, R0, RZ ;  /* 0x0000000002067210 */ /* 0x001fd20007f1e0ff */
[----:B------:R-:W-:-:S04]  /*dfe0*/  @P6 LOP3.LUT R17, R17, 0x40000000, RZ, 0xfc, !PT ;  /* 0x4000000011116812 */ /* 0x000fc800078efcff */
[C---:B------:R-:W-:Y:S01]  /*dff0*/  LOP3.LUT P6, RZ, R17.reuse, 0x2, RZ, 0xc0, !PT ;  /* 0x0000000211ff7812 */ /* 0x040fe200078cc0ff */
[----:B-1----:R-:W-:Y:S01]  /*e000*/  IMAD.X R7, RZ, RZ, R3, P0 ;  /* 0x000000ffff077224 */ /* 0x002fe200000e0603 */
[----:B------:R-:W-:-:S11]  /*e010*/  LOP3.LUT R17, R17, 0x7fffffff, RZ, 0xc0, !PT ;  /* 0x7fffffff11117812 */ /* 0x000fd600078ec0ff */
[----:B------:R-:W-:-:S04]  /*e020*/  @P6 LOP3.LUT R17, R17, 0x80000000, RZ, 0xfc, !PT ;  /* 0x8000000011116812 */ /* 0x000fc800078efcff */
[C---:B------:R-:W-:Y:S02]  /*e030*/  LOP3.LUT P6, RZ, R17.reuse, 0x80, RZ, 0xc0, !PT ;  /* 0x0000008011ff7812 */ /* 0x040fe400078cc0ff */
[C---:B------:R-:W-:Y:S02]  /*e040*/  LOP3.LUT P0, RZ, R17.reuse, 0x4, RZ, 0xc0, !PT ;  /* 0x0000000411ff7812 */ /* 0x040fe4000780c0ff */
[----:B------:R-:W-:-:S09]  /*e050*/  LOP3.LUT P5, RZ, R17, 0x40, RZ, 0xc0, !PT ;  /* 0x0000004011ff7812 */ /* 0x000fd200078ac0ff */
[----:B------:R-:W-:Y:S02]  /*e060*/  @P6 LOP3.LUT R22, R22, 0x1, RZ, 0xfc, !PT ;  /* 0x0000000116166812 */ /* 0x000fe400078efcff */
[----:B------:R-:W-:Y:S02]  /*e070*/  LOP3.LUT P6, RZ, R17, 0x400, RZ, 0xc0, !PT ;  /* 0x0000040011ff7812 */ /* 0x000fe400078cc0ff */
[----:B------:R-:W-:-:S11]  /*e080*/  LOP3.LUT R22, R22, 0xfffffffd, RZ, 0xc0, !PT ;  /* 0xfffffffd16167812 */ /* 0x000fd600078ec0ff */
        /* <DEDUP_REMOVED lines=25> */
[----:B------:R-:W-:-:S13]  /*e220*/  LOP3.LUT P6, RZ, R17, 0x20000, RZ, 0xc0, !PT ;  /* 0x0002000011ff7812 */ /* 0x000fda00078cc0ff */
[----:B------:R0:W-:Y:S01]  /*e230*/  LDGSTS.E.BYPASS.LTC128B.128 [R9+0x400], desc[UR42][R4.64], !P6 ;  /* 0x0040000004097fae */ /* 0x0001e2000f101d6a */
        /* <DEDUP_REMOVED lines=12> */
[----:B------:R-:W-:-:S03]  /*e300*/  LOP3.LUT P6, RZ, R22, 0x8, RZ, 0xc0, !PT ;  /* 0x0000000816ff7812 */ /* 0x000fc600078cc0ff */
[----:B------:R0:W-:Y:S01]  /*e310*/  LDGSTS.E.BYPASS.LTC128B.128 [R9+0xe400], desc[UR42][R4.64+0x380], !P0 ;  /* 0x0e40038004097fae */ /* 0x0001e2000c101d6a */
[----:B------:R-:W-:-:S03]  /*e320*/  IADD3 R2, P0, R14, R0, RZ ;  /* 0x000000000e027210 */ /* 0x000fc60007f1e0ff */
[----:B------:R0:W1:Y:S02]  /*e330*/  SHFL.IDX PT, R14, R8, 0x3, 0x181f ;  /* 0x00781f00080e7f89 */ /* 0x00006400000e0000 */
[----:B------:R-:W-:Y:S01]  /*e340*/  IMAD.X R3, RZ, RZ, R20, P0 ;  /* 0x000000ffff037224 */ /* 0x000fe200000e0614 */
[----:B------:R-:W-:-:S03]  /*e350*/  LOP3.LUT P0, RZ, R17, 0x1000, RZ, 0xc0, !PT ;  /* 0x0000100011ff7812 */ /* 0x000fc6000780c0ff */
        /* <DEDUP_REMOVED lines=18> */
[----:B------:R0:W-:Y:S10]  /*e480*/  LDGSTS.E.BYPASS.LTC128B.128 [R9+0x3400], desc[UR42][R2.64+0x80], !P0 ;  /* 0x0340008002097fae */ /* 0x0001f4000c101d6a */
[----:B------:R0:W-:Y:S04]  /*e490*/  LDGSTS.E.BYPASS.LTC128B.128 [R9+0x5400], desc[UR42][R2.64+0x100], !P6 ;  /* 0x0540010002097fae */ /* 0x0001e8000f101d6a */
[----:B------:R0:W-:Y:S04]  /*e4a0*/  LDGSTS.E.BYPASS.LTC128B.128 [R9+0x7400], desc[UR42][R2.64+0x180], !P5 ;  /* 0x0740018002097fae */ /* 0x0001e8000e901d6a */
[----:B------:R0:W-:Y:S04]  /*e4b0*/  LDGSTS.E.BYPASS.LTC128B.128 [R9+0x9400], desc[UR42][R2.64+0x200], !P4 ;  /* 0x0940020002097fae */ /* 0x0001e8000e101d6a */
[----:B------:R0:W-:Y:S04]  /*e4c0*/  LDGSTS.E.BYPASS.LTC128B.128 [R9+0xb400], desc[UR42][R2.64+0x280], !P3 ;  /* 0x0b40028002097fae */ /* 0x0001e8000d901d6a */
[----:B------:R0:W-:Y:S04]  /*e4d0*/  LDGSTS.E.BYPASS.LTC128B.128 [R9+0xd400], desc[UR42][R2.64+0x300], !P2 ;  /* 0x0d40030002097fae */ /* 0x0001e8000d101d6a */
[----:B-12---:R0:W-:Y:S02]  /*e4e0*/  LDGSTS.E.BYPASS.LTC128B.128 [R9+0xf400], desc[UR42][R2.64+0x380], !P1 ;  /* 0x0f40038002097fae */ /* 0x0061e4000c901d6a */
.L_x_3535:
[C---:B------:R-:W-:Y:S02]  /*e4f0*/  LOP3.LUT P6, RZ, R17.reuse, 0x800000, RZ, 0xc0, !PT ;  /* 0x0080000011ff7812 */ /* 0x040fe400078cc0ff */
[----:B0-----:R-:W-:Y:S02]  /*e500*/  IADD3 R2, P0, R14, R0, RZ ;  /* 0x000000000e027210 */ /* 0x001fe40007f1e0ff */
[----:B------:R-:W-:Y:S02]  /*e510*/  P2R R4, PR, RZ, 0x40 ;  /* 0x00000040ff047803 */ /* 0x000fe40000000000 */
[C---:B------:R-:W-:Y:S02]  /*e520*/  LOP3.LUT P6, RZ, R17.reuse, 0x2000000, RZ, 0xc0, !PT ;  /* 0x0200000011ff7812 */ /* 0x040fe400078cc0ff */
[----:B------:R-:W-:Y:S02]  /*e530*/  IADD3.X R3, RZ, R10, RZ, P0, !PT ;  /* 0x0000000aff037210 */ /* 0x000fe400007fe4ff */
[----:B------:R-:W-:-:S02]  /*e540*/  LOP3.LUT P0, RZ, R17, 0x1000000, RZ, 0xc0, !PT ;  /* 0x0100000011ff7812 */ /* 0x000fc4000780c0ff */
[C---:B------:R-:W-:Y:S02]  /*e550*/  LOP3.LUT P5, RZ, R17.reuse, 0x400000, RZ, 0xc0, !PT ;  /* 0x0040000011ff7812 */ /* 0x040fe400078ac0ff */
[C---:B------:R-:W-:Y:S02]  /*e560*/  LOP3.LUT P4, RZ, R17.reuse, 0x200000, RZ, 0xc0, !PT ;  /* 0x0020000011ff7812 */ /* 0x040fe4000788c0ff */
[C---:B------:R-:W-:Y:S02]  /*e570*/  LOP3.LUT P3, RZ, R17.reuse, 0x100000, RZ, 0xc0, !PT ;  /* 0x0010000011ff7812 */ /* 0x040fe4000786c0ff */
[C---:B------:R-:W-:Y:S01]  /*e580*/  LOP3.LUT P2, RZ, R17.reuse, 0x80000, RZ, 0xc0, !PT ;  /* 0x0008000011ff7812 */ /* 0x040fe2000784c0ff */
[----:B------:R-:W-:Y:S01]  /*e590*/  @!PT LDS RZ, [RZ] ;  /* 0x00000000fffff984 */ /* 0x000fe20000000800 */
[----:B------:R-:W-:Y:S01]  /*e5a0*/  @!PT LDS RZ, [RZ] ;  /* 0x00000000fffff984 */ /* 0x000fe20000000800 */
[----:B------:R-:W-:Y:S01]  /*e5b0*/  @!PT LDS RZ, [RZ] ;  /* 0x00000000fffff984 */ /* 0x000fe20000000800 */
[----:B------:R0:W-:Y:S01]  /*e5c0*/  LDGSTS.E.BYPASS.LTC128B.128 [R9+0x1c00], desc[UR42][R2.64], !P6 ;  /* 0x01c0000002097fae */ /* 0x0001e2000f101d6a */
[----:B------:R-:W-:Y:S02]  /*e5d0*/  ISETP.NE.AND P6, PT, R4, RZ, PT ;  /* 0x000000ff0400720c */ /* 0x000fe40003fc5270 */
[----:B------:R-:W-:Y:S01]  /*e5e0*/  LOP3.LUT P1, RZ, R17, 0x40000, RZ, 0xc0, !PT ;  /* 0x0004000011ff7812 */ /* 0x000fe2000782c0ff */
        /* <DEDUP_REMOVED lines=9> */
.L_x_3459:
[----:B------:R-:W-:Y:S02]  /*e680*/  PLOP3.LUT P1, PT, P1, P0, PT, 0xa2, 0x0 ;  /* 0x000000000000781c */ /* 0x000fe40000f21472 */
[----:B------:R-:W-:-:S08]  /*e690*/  @P0 R2UR P1, UR4, R25 ;  /* 0x00000000190402ca */ /* 0x000fd00000020000 */
[----:B------:R-:W-:-:S05]  /*e6a0*/  @P0 PLOP3.LUT P0, PT, P1, PT, PT, 0x80, 0x0 ;  /* 0x000000000000081c */ /* 0x000fca0000f0f070 */
[----:B------:R-:W-:Y:S01]  /*e6b0*/  @!P1 SYNCS.ARRIVE.TRANS64.RED.A0T1 RZ, [UR4+0x38850], RZ ;  /* 0x038850ffffff99a7 */ /* 0x000fe20008200404 */
[----:B------:R-:W-:Y:S07]  /*e6c0*/  @!P1 ARRIVES.LDGSTSBAR.64.TRANSCNT [UR4+0x38850] ;  /* 0x03885000ff0099b0 */ /* 0x000fee0008000a84 */
[----:B------:R-:W-:Y:S05]  /*e6d0*/  @P0 BRA.U.ANY `(.L_x_3459) ;  /* 0xfffffffd00e80947 */ /* 0x000fea000393ffff */
[----:B------:R-:W-:Y:S01]  /*e6e0*/  NOP ;  /* 0x0000000000007918 */ /* 0x000fe20000000000 */
[----:B0-----:R-:W-:-:S04]  /*e6f0*/  LOP3.LUT R2, R37, 0x2, RZ, 0xfc, !PT ;  /* 0x0000000225027812 */ /* 0x001fc800078efcff */
[----:B------:R-:W-:-:S13]  /*e700*/  ISETP.NE.AND P2, PT, R2, 0x3, PT ;  /* 0x000000030200780c */ /* 0x000fda0003f45270 */
[----:B------:R-:W-:Y:S05]  /*e710*/  @!P2 BRA `(.L_x_3460) ;  /* 0x000000000004a947 */ /* 0x000fea0003800000 */
[----:B------:R-:W-:Y:S01]  /*e720*/  BPT.TRAP 0x1 ;  /* 0x000000040000795c */ /* 0x000fe20000300000 */
.L_x_3460:
[----:B------:R-:W2:Y:S01]  /*e730*/  LDL R3, [R1+0x20] ;  /* 0x0000200001037983 */ /* 0x000ea20000100800 */
[----:B------:R-:W-:Y:S01]  /*e740*/  VIADD R18, R18, 0x1 ;  /* 0x0000000112127836 */ /* 0x000fe20000000000 */
[----:B------:R0:W-:Y:S04]  /*e750*/  SYNCS.ARRIVE.TRANS64.A1T0 RZ, [R25+URZ+0x38850], RZ ;  /* 0x038850ff19ff79a7 */ /* 0x0001e8000810003f */
[----:B------:R-:W-:-:S04]  /*e760*/  ISETP.NE.AND P0, PT, R18, 0x2, PT ;  /* 0x000000021200780c */ /* 0x000fc80003f05270 */
[----:B------:R-:W-:Y:S02]  /*e770*/  SEL R18, R18, RZ, P0 ;  /* 0x000000ff12127207 */ /* 0x000fe40000000000 */
[----:B------:R-:W-:-:S04]  /*e780*/  SEL R2, RZ, 0x1, P0 ;  /* 0x00000001ff027807 */ /* 0x000fc80000000000 */
[----:B------:R-:W-:Y:S02]  /*e790*/  LOP3.LUT R23, R23, R2, RZ, 0x3c, !PT ;  /* 0x0000000217177212 */ /* 0x000fe400078e3cff */
[----:B--2---:R-:W-:-:S13]  /*e7a0*/  ISETP.GE.AND P0, PT, R3, 0x41, PT ;  /* 0x000000410300780c */ /* 0x004fda0003f06270 */
[----:B0-----:R-:W-:Y:S05]  /*e7b0*/  @!P0 BRA `(.L_x_3461) ;  /* 0x0000000c00848947 */ /* 0x001fea0003800000 */
[----:B------:R0:W5:Y:S01]  /*e7c0*/  LDL R9, [R1+0x28] ;  /* 0x0000280001097983 */ /* 0x0001620000100800 */
[----:B------:R-:W-:Y:S01]  /*e7d0*/  BSSY B0, `(.L_x_3461) ;  /* 0x00000df000007945 */ /* 0x000fe20003800000 */
.L_x_3474:
[----:B------:R-:W1:Y:S01]  /*e7e0*/  LDC R2, c[0x0][0x430] ;  /* 0x00010c00ff027b82 */ /* 0x000e620000000800 */
[C---:B------:R-:W-:Y:S01]  /*e7f0*/  ISETP.GT.U32.AND P0, PT, R24.reuse, 0x3f, PT ;  /* 0x0000003f1800780c */ /* 0x040fe20003f04070 */
[----:B-----5:R-:W-:Y:S01]  /*e800*/  IMAD R3, R9, 0x40, R32 ;  /* 0x0000004009037824 */ /* 0x020fe200078e0220 */
[----:B------:R-:W-:Y:S01]  /*e810*/  LOP3.LUT R11, R37, 0x2, RZ, 0xfc, !PT ;  /* 0x00000002250b7812 */ /* 0x000fe200078efcff */
[----:B------:R-:W-:Y:S02]  /*e820*/  ULDC UR4, c[0x0][0x430] ;  /* 0x00010c0000047ab9 */ /* 0x000fe40000000800 */
[----:B---3--:R-:W-:-:S04]  /*e830*/  IMAD.IADD R8, R24, 0x1, R3 ;  /* 0x0000000118087824 */ /* 0x008fc800078e0203 */
[----:B------:R-:W-:-:S04]  /*e840*/  IMAD.MOV.U32 R10, RZ, RZ, R8 ;  /* 0x000000ffff0a7224 */ /* 0x000fc800078e0008 */
[----:B------:R-:W2:Y:S01]  /*e850*/  @!P0 LDC.64 R4, c[0x0][0x428] ;  /* 0x00010a00ff048b82 */ /* 0x000ea20000000a00 */
[----:B-1----:R-:W-:-:S13]  /*e860*/  ISETP.NE.AND P1, PT, R2, 0x1, PT ;  /* 0x000000010200780c */ /* 0x002fda0003f25270 */
[----:B------:R-:W1:Y:S08]  /*e870*/  @P1 LDC R7, c[0x0][0x434] ;  /* 0x00010d00ff071b82 */ /* 0x000e700000000800 */
[----:B------:R-:W3:Y:S01]  /*e880*/  @P1 LDC R2, c[0x0][0x438] ;  /* 0x00010e00ff021b82 */ /* 0x000ee20000000800 */
[----:B-1----:R-:W-:-:S07]  /*e890*/  @P1 IMAD.HI.U32 R3, R8, R7, RZ ;  /* 0x0000000708031227 */ /* 0x002fce00078e00ff */
[----:B------:R-:W1:Y:S01]  /*e8a0*/  @!P0 LDC.64 R6, c[0x0][0x418] ;  /* 0x00010600ff068b82 */ /* 0x000e620000000a00 */
[----:B---3--:R-:W-:Y:S01]  /*e8b0*/  @P1 SHF.R.U32.HI R10, RZ, R2, R3 ;  /* 0x00000002ff0a1219 */ /* 0x008fe20000011603 */
[----:B--2---:R-:W-:-:S03]  /*e8c0*/  @!P0 IMAD R2, R33, R4, RZ ;  /* 0x0000000421028224 */ /* 0x004fc600078e02ff */
[----:B------:R-:W-:Y:S01]  /*e8d0*/  @!P0 SHF.R.S32.HI R3, RZ, 0x1f, R10 ;  /* 0x0000001fff038819 */ /* 0x000fe2000001140a */
[----:B------:R-:W-:Y:S02]  /*e8e0*/  @!P0 IMAD R5, R28, R5, R2 ;  /* 0x000000051c058224 */ /* 0x000fe400078e0202 */
[----:B------:R-:W-:-:S04]  /*e8f0*/  @!P0 IMAD.MOV.U32 R2, RZ, RZ, R10 ;  /* 0x000000ffff028224 */ /* 0x000fc800078e000a */
[----:B------:R-:W-:-:S04]  /*e900*/  @!P0 IMAD.WIDE.U32 R2, R28, R4, R2 ;  /* 0x000000041c028225 */ /* 0x000fc800078e0002 */
[----:B------:R-:W-:Y:S02]  /*e910*/  @!P0 IMAD.IADD R5, R5, 0x1, R3 ;  /* 0x0000000105058824 */ /* 0x000fe400078e0203 */
[----:B------:R-:W-:Y:S01]  /*e920*/  IMAD.MOV.U32 R4, RZ, RZ, RZ ;  /* 0x000000ffff047224 */ /* 0x000fe200078e00ff */
[----:B-1----:R-:W-:-:S04]  /*e930*/  @!P0 LEA R6, P1, R2, R6, 0x2 ;  /* 0x0000000602068211 */ /* 0x002fc800078210ff */
[----:B------:R-:W-:-:S05]  /*e940*/  @!P0 LEA.HI.X R7, R2, R7, R5, 0x2, P1 ;  /* 0x0000000702078211 */ /* 0x000fca00008f1405 */
[----:B------:R1:W5:Y:S01]  /*e950*/  @!P0 LDG.E R4, desc[UR42][R6.64] ;  /* 0x0000002a06048981 */ /* 0x000362000c1e1900 */
[----:B------:R-:W-:Y:S01]  /*e960*/  ISETP.NE.AND P2, PT, R11, 0x3, PT ;  /* 0x000000030b00780c */ /* 0x000fe20003f45270 */
[----:B------:R-:W-:-:S04]  /*e970*/  IMAD.MOV R5, RZ, RZ, -R10 ;  /* 0x000000ffff057224 */ /* 0x000fc800078e0a0a */
[----:B------:R-:W-:-:S08]  /*e980*/  IMAD R5, R5, UR4, R8 ;  /* 0x0000000405057c24 */ /* 0x000fd0000f8e0208 */
[----:B-1----:R-:W-:Y:S05]  /*e990*/  @!P2 BRA `(.L_x_3462) ;  /* 0x000000000004a947 */ /* 0x002fea0003800000 */
[----:B------:R-:W-:Y:S01]  /*e9a0*/  BPT.TRAP 0x1 ;  /* 0x000000040000795c */ /* 0x000fe20000300000 */
.L_x_3462:
[----:B------:R-:W-:Y:S01]  /*e9b0*/  LEA R8, R18, UR37, 0x3 ;  /* 0x0000002512087c11 */ /* 0x000fe2000f8e18ff */
[----:B------:R-:W-:Y:S01]  /*e9c0*/  BSSY B1, `(.L_x_3463) ;  /* 0x0000005000017945 */ /* 0x000fe20003800000 */
[----:B------:R-:W-:Y:S02]  /*e9d0*/  SHF.L.U32 R20, R23, 0x1f, RZ ;  /* 0x0000001f17147819 */ /* 0x000fe400000006ff */
[----:B------:R-:W-:Y:S02]  /*e9e0*/  SHF.R.S32.HI R7, RZ, 0x1f, R5 ;  /* 0x0000001fff077819 */ /* 0x000fe40000011405 */
[----:B------:R-:W1:Y:S02]  /*e9f0*/  SYNCS.PHASECHK.TRANS64.TRYWAIT P0, [R8+URZ+0x38840], R20 ;  /* 0x03884014080075a7 */ /* 0x000e64000800017f */
[----:B-1----:R-:W-:Y:S05]  /*ea00*/  @!P0 BRA `(.L_x_3464) ;  /* 0x0000002c00748947 */ /* 0x002fea0003800000 */
.L_x_3536:
[----:B------:R-:W-:Y:S05]  /*ea10*/  BSYNC B1 ;  /* 0x0000000000017941 */ /* 0x000fea0003800000 */
.L_x_3463:
[----:B------:R-:W-:Y:S01]  /*ea20*/  ULDC.64 UR4, c[0x0][0x300] ;  /* 0x0000c00000047ab9 */ /* 0x000fe20000000a00 */
[----:B-----5:R-:W-:Y:S01]  /*ea30*/  SHF.R.S32.HI R10, RZ, 0x1f, R4 ;  /* 0x0000001fff0a7819 */ /* 0x020fe20000011404 */
[----:B------:R-:W-:Y:S01]  /*ea40*/  IMAD R6, R7, UR4, RZ ;  /* 0x0000000407067c24 */ /* 0x000fe2000f8e02ff */
[----:B------:R-:W-:Y:S01]  /*ea50*/  LOP3.LUT P1, RZ, R16, 0x1, RZ, 0xc0, !PT ;  /* 0x0000000110ff7812 */ /* 0x000fe2000782c0ff */
[----:B------:R-:W-:-:S04]  /*ea60*/  IMAD.WIDE.U32 R2, R5, UR4, RZ ;  /* 0x0000000405027c25 */ /* 0x000fc8000f8e00ff */
        /* <DEDUP_REMOVED lines=15> */
[----:B------:R-:W-:Y:S02]  /*eb60*/  LEA.HI.X R27, R2, UR5, R6, 0x1, P0 ;  /* 0x00000005021b7c11 */ /* 0x000fe400080f0c06 */
[----:B------:R-:W-:Y:S01]  /*eb70*/  LEA R6, R18, R29, 0xc ;  /* 0x0000001d12067211 */ /* 0x000fe200078e60ff */
[----:B------:R-:W-:Y:S06]  /*eb80*/  BRA.DIV UR4, `(.L_x_3465) ;  /* 0x0000002e04287947 */ /* 0x000fec000b800000 */
[----:B------:R-:W2:Y:S01]  /*eb90*/  SHFL.IDX PT, R2, R21, RZ, 0x181f ;  /* 0x00181fff15027589 */ /* 0x000ea200000e0000 */
[----:B------:R-:W-:-:S03]  /*eba0*/  LEA R25, R6, UR37, 0x1 ;  /* 0x0000002506197c11 */ /* 0x000fc6000f8e08ff */
[----:B------:R-:W3:Y:S01]  /*ebb0*/  SHFL.IDX PT, R3, R27, RZ, 0x181f ;  /* 0x00181fff1b037589 */ /* 0x000ee200000e0000 */
[----:B--2---:R-:W-:-:S05]  /*ebc0*/  IADD3 R2, P0, R2, R0, RZ ;  /* 0x0000000002027210 */ /* 0x004fca0007f1e0ff */
[----:B---3--:R-:W-:-:S05]  /*ebd0*/  IMAD.X R3, RZ, RZ, R3, P0 ;  /* 0x000000ffff037224 */ /* 0x008fca00000e0603 */
[----:B------:R-:W-:Y:S01]  /*ebe0*/  @!PT LDS RZ, [RZ] ;  /* 0x00000000fffff984 */ /* 0x000fe20000000800 */
[----:B------:R2:W-:Y:S04]  /*ebf0*/  LDGSTS.E.BYPASS.LTC128B.128 [R25+0x22400], desc[UR42][R2.64], !P1 ;  /* 0x2240000002197fae */ /* 0x0005e8000c901d6a */
[----:B--2---:R-:W2:Y:S04]  /*ec00*/  SHFL.IDX PT, R2, R21, 0x1, 0x181f ;  /* 0x00381f0015027f89 */ /* 0x004ea800000e0000 */
[----:B------:R-:W3:Y:S01]  /*ec10*/  SHFL.IDX PT, R3, R27, 0x1, 0x181f ;  /* 0x00381f001b037f89 */ /* 0x000ee200000e0000 */
[----:B--2---:R-:W-:-:S05]  /*ec20*/  IADD3 R2, P0, R2, R0, RZ ;  /* 0x0000000002027210 */ /* 0x004fca0007f1e0ff */
[----:B---3--:R-:W-:-:S05]  /*ec30*/  IMAD.X R3, RZ, RZ, R3, P0 ;  /* 0x000000ffff037224 */ /* 0x008fca00000e0603 */
[----:B------:R2:W-:Y:S04]  /*ec40*/  LDGSTS.E.BYPASS.LTC128B.128 [R25+0x22c00], desc[UR42][R2.64], !P1 ;  /* 0x22c0000002197fae */ /* 0x0005e8000c901d6a */
[----:B--2---:R-:W2:Y:S04]  /*ec50*/  SHFL.IDX PT, R2, R21, 0x2, 0x181f ;  /* 0x00581f0015027f89 */ /* 0x004ea800000e0000 */
[----:B------:R-:W3:Y:S04]  /*ec60*/  SHFL.IDX PT, R3, R27, 0x2, 0x181f ;  /* 0x00581f001b037f89 */ /* 0x000ee800000e0000 */
[----:B------:R-:W4:Y:S01]  /*ec70*/  SHFL.IDX PT, R27, R27, 0x3, 0x181f ;  /* 0x00781f001b1b7f89 */ /* 0x000f2200000e0000 */
[----:B--2---:R-:W-:-:S05]  /*ec80*/  IADD3 R2, P0, R2, R0, RZ ;  /* 0x0000000002027210 */ /* 0x004fca0007f1e0ff */
[----:B---3--:R-:W-:-:S05]  /*ec90*/  IMAD.X R3, RZ, RZ, R3, P0 ;  /* 0x000000ffff037224 */ /* 0x008fca00000e0603 */
[----:B------:R2:W-:Y:S04]  /*eca0*/  LDGSTS.E.BYPASS.LTC128B.128 [R25+0x23400], desc[UR42][R2.64], !P1 ;  /* 0x2340000002197fae */ /* 0x0005e8000c901d6a */
[----:B--2-4-:R2:W3:Y:S02]  /*ecb0*/  SHFL.IDX PT, R2, R21, 0x3, 0x181f ;  /* 0x00781f0015027f89 */ /* 0x0144e400000e0000 */
.L_x_3546:
[----:B---3--:R-:W-:-:S05]  /*ecc0*/  IADD3 R2, P0, R2, R0, RZ ;  /* 0x0000000002027210 */ /* 0x008fca0007f1e0ff */
[----:B------:R-:W-:Y:S01]  /*ecd0*/  IMAD.X R3, RZ, RZ, R27, P0 ;  /* 0x000000ffff037224 */ /* 0x000fe200000e061b */
[----:B------:R-:W-:-:S04]  /*ece0*/  PLOP3.LUT P0, PT, PT, PT, PT, 0x80, 0x0 ;  /* 0x000000000000781c */ /* 0x000fc80003f0f070 */
[----:B------:R-:W-:Y:S01]  /*ecf0*/  @!PT LDS RZ, [RZ] ;  /* 0x00000000fffff984 */ /* 0x000fe20000000800 */
[----:B------:R-:W-:Y:S01]  /*ed00*/  @!PT LDS RZ, [RZ] ;  /* 0x00000000fffff984 */ /* 0x000fe20000000800 */
[----:B------:R-:W-:Y:S01]  /*ed10*/  @!PT LDS RZ, [RZ] ;  /* 0x00000000fffff984 */ /* 0x000fe20000000800 */
[----:B------:R3:W-:Y:S01]  /*ed20*/  LDGSTS.E.BYPASS.LTC128B.128 [R25+0x23c00], desc[UR42][R2.64], !P1 ;  /* 0x23c0000002197fae */ /* 0x0007e2000c901d6a */
[----:B------:R-:W-:-:S08]  /*ed30*/  NOP ;  /* 0x0000000000007918 */ /* 0x000fd00000000000 */
.L_x_3466:
[----:B------:R-:W-:Y:S02]  /*ed40*/  PLOP3.LUT P1, PT, P1, P0, PT, 0xa2, 0x0 ;  /* 0x000000000000781c */ /* 0x000fe40000f21472 */
[----:B------:R-:W-:-:S08]  /*ed50*/  @P0 R2UR P1, UR4, R8 ;  /* 0x00000000080402ca */ /* 0x000fd00000020000 */
[----:B------:R-:W-:-:S05]  /*ed60*/  @P0 PLOP3.LUT P0, PT, P1, PT, PT, 0x80, 0x0 ;  /* 0x000000000000081c */ /* 0x000fca0000f0f070 */
[----:B------:R-:W-:Y:S01]  /*ed70*/  @!P1 SYNCS.ARRIVE.TRANS64.RED.A0T1 RZ, [UR4+0x38830], RZ ;  /* 0x038830ffffff99a7 */ /* 0x000fe20008200404 */
[----:B------:R-:W-:Y:S07]  /*ed80*/  @!P1 ARRIVES.LDGSTSBAR.64.TRANSCNT [UR4+0x38830] ;  /* 0x03883000ff0099b0 */ /* 0x000fee0008000a84 */
[----:B------:R-:W-:Y:S05]  /*ed90*/  @P0 BRA.U.ANY `(.L_x_3466) ;  /* 0xfffffffd00e80947 */ /* 0x000fea000393ffff */
[----:B------:R-:W-:Y:S01]  /*eda0*/  NOP ;  /* 0x0000000000007918 */ /* 0x000fe20000000000 */
[----:B---3--:R-:W-:-:S04]  /*edb0*/  LOP3.LUT R2, R37, 0x2, RZ, 0xfc, !PT ;  /* 0x0000000225027812 */ /* 0x008fc800078efcff */
[----:B------:R-:W-:-:S13]  /*edc0*/  ISETP.NE.AND P2, PT, R2, 0x3, PT ;  /* 0x000000030200780c */ /* 0x000fda0003f45270 */
[----:B------:R-:W-:Y:S05]  /*edd0*/  @!P2 BRA `(.L_x_3467) ;  /* 0x000000000004a947 */ /* 0x000fea0003800000 */
[----:B------:R-:W-:Y:S01]  /*ede0*/  BPT.TRAP 0x1 ;  /* 0x000000040000795c */ /* 0x000fe20000300000 */
.L_x_3467:
[----:B------:R3:W-:Y:S01]  /*edf0*/  SYNCS.ARRIVE.TRANS64.A1T0 RZ, [R8+URZ+0x38830], RZ ;  /* 0x038830ff08ff79a7 */ /* 0x0007e2000810003f */
[----:B------:R-:W-:Y:S05]  /*ee00*/  @!P2 BRA `(.L_x_3468) ;  /* 0x000000000004a947 */ /* 0x000fea0003800000 */
[----:B------:R-:W-:Y:S01]  /*ee10*/  BPT.TRAP 0x1 ;  /* 0x000000040000795c */ /* 0x000fe20000300000 */
.L_x_3468:
[----:B------:R-:W4:Y:S01]  /*ee20*/  SYNCS.PHASECHK.TRANS64.TRYWAIT P0, [R8+URZ+0x38860], R20 ;  /* 0x03886014080075a7 */ /* 0x000f22000800017f */
[----:B------:R-:W-:Y:S04]  /*ee30*/  BSSY B1, `(.L_x_3469) ;  /* 0x0000002000017945 */ /* 0x000fe80003800000 */
[----:B----4-:R-:W-:Y:S05]  /*ee40*/  @!P0 BRA `(.L_x_3470) ;  /* 0x0000002c00948947 */ /* 0x010fea0003800000 */
.L_x_3547:
[----:B------:R-:W-:Y:S05]  /*ee50*/  BSYNC B1 ;  /* 0x0000000000017941 */ /* 0x000fea0003800000 */
.L_x_3469:
[----:B------:R-:W-:Y:S01]  /*ee60*/  ULDC.64 UR4, c[0x0][0x328] ;  /* 0x0000ca0000047ab9 */ /* 0x000fe20000000a00 */
[C---:B------:R-:W-:Y:S01]  /*ee70*/  LOP3.LUT P5, RZ, R16.reuse, 0x8, RZ, 0xc0, !PT ;  /* 0x0000000810ff7812 */ /* 0x040fe200078ac0ff */
[----:B------:R-:W-:Y:S01]  /*ee80*/  IMAD R2, R7, UR4, RZ ;  /* 0x0000000407027c24 */ /* 0x000fe2000f8e02ff */
[----:B------:R-:W-:Y:S01]  /*ee90*/  LOP3.LUT P4, RZ, R16, 0x4, RZ, 0xc0, !PT ;  /* 0x0000000410ff7812 */ /* 0x000fe2000788c0ff */
[----:B--2---:R-:W-:Y:S01]  /*eea0*/  IMAD R21, R18, 0x7000, R6 ;  /* 0x0000700012157824 */ /* 0x004fe200078e0206 */
        /* <DEDUP_REMOVED lines=17> */
[----:B-1--4-:R-:W-:Y:S01]  /*efc0*/  LEA.HI.X R20, R2, UR5, R3, 0x1, P0 ;  /* 0x0000000502147c11 */ /* 0x012fe200080f0c03 */
[----:B------:R-:W-:Y:S08]  /*efd0*/  BRA.DIV UR4, `(.L_x_3471) ;  /* 0x0000002e04447947 */ /* 0x000ff0000b800000 */
[----:B------:R-:W1:Y:S01]  /*efe0*/  SHFL.IDX PT, R14, R10, RZ, 0x181f ;  /* 0x00181fff0a0e7589 */ /* 0x000e6200000e0000 */
[C---:B------:R-:W-:Y:S02]  /*eff0*/  LOP3.LUT P1, RZ, R16.reuse, 0x200, RZ, 0xc0, !PT ;  /* 0x0000020010ff7812 */ /* 0x040fe4000782c0ff */
[C---:B------:R-:W-:Y:S01]  /*f000*/  LOP3.LUT P2, RZ, R16.reuse, 0x20, RZ, 0xc0, !PT ;  /* 0x0000002010ff7812 */ /* 0x040fe2000784c0ff */
[----:B------:R-:W2:Y:S01]  /*f010*/  SHFL.IDX PT, R3, R20, RZ, 0x181f ;  /* 0x00181fff14037589 */ /* 0x000ea200000e0000 */
[----:B------:R-:W-:Y:S02]  /*f020*/  LOP3.LUT P6, RZ, R16, 0x10, RZ, 0xc0, !PT ;  /* 0x0000001010ff7812 */ /* 0x000fe400078cc0ff */
[----:B------:R-:W-:Y:S01]  /*f030*/  LEA R21, R21, UR37, 0x1 ;  /* 0x0000002515157c11 */ /* 0x000fe2000f8e08ff */
[----:B------:R-:W4:Y:S01]  /*f040*/  SHFL.IDX PT, R2, R10, 0x1, 0x181f ;  /* 0x00381f000a027f89 */ /* 0x000f2200000e0000 */
[----:B------:R-:W-:-:S09]  /*f050*/  LOP3.LUT R17, R17, 0xf7ffffff, RZ, 0xc0, !PT ;  /* 0xf7ffffff11117812 */ /* 0x000fd200078ec0ff */
[----:B------:R-:W-:Y:S02]  /*f060*/  @P6 LOP3.LUT R17, R17, 0x8000000, RZ, 0xfc, !PT ;  /* 0x0800000011116812 */ /* 0x000fe400078efcff */
[-C--:B-1----:R-:W-:Y:S02]  /*f070*/  IADD3 R4, P0, R14, R0.reuse, RZ ;  /* 0x000000000e047210 */ /* 0x082fe40007f1e0ff */
[----:B------:R-:W1:Y:S03]  /*f080*/  SHFL.IDX PT, R14, R10, 0x2, 0x181f ;  /* 0x00581f000a0e7f89 */ /* 0x000e6600000e0000 */
[----:B--2---:R-:W-:Y:S02]  /*f090*/  IMAD.X R5, RZ, RZ, R3, P0 ;  /* 0x000000ffff057224 */ /* 0x004fe400000e0603 */
[----:B------:R-:W2:Y:S01]  /*f0a0*/  SHFL.IDX PT, R3, R20, 0x1, 0x181f ;  /* 0x00381f0014037f89 */ /* 0x000ea200000e0000 */
[----:B----4-:R-:W-:-:S03]  /*f0b0*/  IADD3 R6, P0, R2, R0, RZ ;  /* 0x0000000002067210 */ /* 0x010fc60007f1e0ff */
[----:B------:R4:W-:Y:S01]  /*f0c0*/  LDGSTS.E.BYPASS.LTC128B.128 [R21+0x400], desc[UR42][R4.64], !P1 ;  /* 0x0040000004157fae */ /* 0x0009e2000c901d6a */
[----:B------:R-:W-:-:S03]  /*f0d0*/  ISETP.NE.U32.AND P1, PT, R30, RZ, PT ;  /* 0x000000ff1e00720c */ /* 0x000fc60003f25070 */
[----:B------:R4:W-:Y:S04]  /*f0e0*/  LDGSTS.E.BYPASS.LTC128B.128 [R21+0x2400], desc[UR42][R4.64+0x80], !P2 ;  /* 0x0240008004157fae */ /* 0x0009e8000d101d6a */
[----:B------:R4:W-:Y:S01]  /*f0f0*/  LDGSTS.E.BYPASS.LTC128B.128 [R21+0x4400], desc[UR42][R4.64+0x100], !P6 ;  /* 0x0440010004157fae */ /* 0x0009e2000f101d6a */
[----:B------:R-:W-:-:S03]  /*f100*/  LOP3.LUT P6, RZ, R16, 0x200, RZ, 0xc0, !PT ;  /* 0x0000020010ff7812 */ /* 0x000fc600078cc0ff */
[----:B------:R4:W-:Y:S01]  /*f110*/  LDGSTS.E.BYPASS.LTC128B.128 [R21+0x6400], desc[UR42][R4.64+0x180], !P5 ;  /* 0x0640018004157fae */ /* 0x0009e2000e901d6a */
[----:B-1----:R-:W-:-:S03]  /*f120*/  IADD3 R2, P2, R14, R0, RZ ;  /* 0x000000000e027210 */ /* 0x002fc60007f5e0ff */
[----:B------:R4:W-:Y:S01]  /*f130*/  LDGSTS.E.BYPASS.LTC128B.128 [R21+0x8400], desc[UR42][R4.64+0x200], !P4 ;  /* 0x0840020004157fae */ /* 0x0009e2000e101d6a */
[----:B--2---:R-:W-:Y:S01]  /*f140*/  IMAD.X R7, RZ, RZ, R3, P0 ;  /* 0x000000ffff077224 */ /* 0x004fe200000e0603 */
[----:B------:R-:W-:Y:S02]  /*f150*/  ISETP.NE.U32.AND P0, PT, R31, RZ, PT ;  /* 0x000000ff1f00720c */ /* 0x000fe40003f05070 */
[----:B------:R-:W1:Y:S04]  /*f160*/  SHFL.IDX PT, R3, R20, 0x2, 0x181f ;  /* 0x00581f0014037f89 */ /* 0x000e6800000e0000 */
[----:B------:R4:W-:Y:S04]  /*f170*/  LDGSTS.E.BYPASS.LTC128B.128 [R21+0xa400], desc[UR42][R4.64+0x280], !P3 ;  /* 0x0a40028004157fae */ /* 0x0009e8000d901d6a */
[----:B------:R4:W2:Y:S04]  /*f180*/  SHFL.IDX PT, R14, R10, 0x3, 0x181f ;  /* 0x00781f000a0e7f89 */ /* 0x0008a800000e0000 */
[----:B------:R4:W-:Y:S04]  /*f190*/  LDGSTS.E.BYPASS.LTC128B.128 [R21+0xc400], desc[UR42][R4.64+0x300], P0 ;  /* 0x0c40030004157fae */ /* 0x0009e80008101d6a */
[----:B------:R4:W-:Y:S04]  /*f1a0*/  LDGSTS.E.BYPASS.LTC128B.128 [R21+0xe400], desc[UR42][R4.64+0x380], P1 ;  /* 0x0e40038004157fae */ /* 0x0009e80008901d6a */
[----:B------:R4:W-:Y:S01]  /*f1b0*/  LDGSTS.E.BYPASS.LTC128B.128 [R21+0xc00], desc[UR42][R6.64], !P6 ;  /* 0x00c0000006157fae */ /* 0x0009e2000f101d6a */
[----:B------:R-:W-:-:S02]  /*f1c0*/  LOP3.LUT P6, RZ, R17, 0x8000000, RZ, 0xc0, !PT ;  /* 0x0800000011ff7812 */ /* 0x000fc400078cc0ff */
[----:B------:R-:W-:Y:S01]  /*f1d0*/  LOP3.LUT R17, R17, 0xfbffffff, RZ, 0xc0, !PT ;  /* 0xfbffffff11117812 */ /* 0x000fe200078ec0ff */
[----:B-1----:R-:W-:Y:S01]  /*f1e0*/  IMAD.X R3, RZ, RZ, R3, P2 ;  /* 0x000000ffff037224 */ /* 0x002fe200010e0603 */
[----:B------:R-:W-:Y:S01]  /*f1f0*/  LOP3.LUT P2, RZ, R16, 0x20, RZ, 0xc0, !PT ;  /* 0x0000002010ff7812 */ /* 0x000fe2000784c0ff */
[----:B------:R-:W1:-:S12]  /*f200*/  SHFL.IDX PT, R20, R20, 0x3, 0x181f ;  /* 0x00781f0014147f89 */ /* 0x000e5800000e0000 */
[----:B------:R4:W-:Y:S01]  /*f210*/  LDGSTS.E.BYPASS.LTC128B.128 [R21+0x2c00], desc[UR42][R6.64+0x80], !P2 ;  /* 0x02c0008006157fae */ /* 0x0009e2000d101d6a */
[----:B------:R-:W-:Y:S02]  /*f220*/  @P2 LOP3.LUT R17, R17, 0x4000000, RZ, 0xfc, !PT ;  /* 0x0400000011112812 */ /* 0x000fe400078efcff */
[----:B------:R-:W-:Y:S01]  /*f230*/  LOP3.LUT P2, RZ, R16, 0x200, RZ, 0xc0, !PT ;  /* 0x0000020010ff7812 */ /* 0x000fe2000784c0ff */
[----:B------:R4:W-:Y:S04]  /*f240*/  LDGSTS.E.BYPASS.LTC128B.128 [R21+0x4c00], desc[UR42][R6.64+0x100], !P6 ;  /* 0x04c0010006157fae */ /* 0x0009e8000f101d6a */
[----:B------:R4:W-:Y:S04]  /*f250*/  LDGSTS.E.BYPASS.LTC128B.128 [R21+0x6c00], desc[UR42][R6.64+0x180], !P5 ;  /* 0x06c0018006157fae */ /* 0x0009e8000e901d6a */
[----:B------:R4:W-:Y:S04]  /*f260*/  LDGSTS.E.BYPASS.LTC128B.128 [R21+0x8c00], desc[UR42][R6.64+0x200], !P4 ;  /* 0x08c0020006157fae */ /* 0x0009e8000e101d6a */
[----:B------:R4:W-:Y:S04]  /*f270*/  LDGSTS.E.BYPASS.LTC128B.128 [R21+0xac00], desc[UR42][R6.64+0x280], !P3 ;  /* 0x0ac0028006157fae */ /* 0x0009e8000d901d6a */
[----:B------:R4:W-:Y:S04]  /*f280*/  LDGSTS.E.BYPASS.LTC128B.128 [R21+0xcc00], desc[UR42][R6.64+0x300], P0 ;  /* 0x0cc0030006157fae */ /* 0x0009e80008101d6a */
[----:B------:R4:W-:Y:S04]  /*f290*/  LDGSTS.E.BYPASS.LTC128B.128 [R21+0xec00], desc[UR42][R6.64+0x380], P1 ;  /* 0x0ec0038006157fae */ /* 0x0009e80008901d6a */
[----:B------:R4:W-:Y:S01]  /*f2a0*/  LDGSTS.E.BYPASS.LTC128B.128 [R21+0x1400], desc[UR42][R2.64], !P2 ;  /* 0x0140000002157fae */ /* 0x0009e2000d101d6a */
[----:B------:R-:W-:-:S13]  /*f2b0*/  LOP3.LUT P2, RZ, R17, 0x4000000, RZ, 0xc0, !PT ;  /* 0x0400000011ff7812 */ /* 0x000fda000784c0ff */
[----:B------:R4:W-:Y:S04]  /*f2c0*/  LDGSTS.E.BYPASS.LTC128B.128 [R21+0x3400], desc[UR42][R2.64+0x80], !P2 ;  /* 0x0340008002157fae */ /* 0x0009e8000d101d6a */
[----:B------:R4:W-:Y:S04]  /*f2d0*/  LDGSTS.E.BYPASS.LTC128B.128 [R21+0x5400], desc[UR42][R2.64+0x100], !P6 ;  /* 0x0540010002157fae */ /* 0x0009e8000f101d6a */
[----:B------:R4:W-:Y:S04]  /*f2e0*/  LDGSTS.E.BYPASS.LTC128B.128 [R21+0x7400], desc[UR42][R2.64+0x180], !P5 ;  /* 0x0740018002157fae */ /* 0x0009e8000e901d6a */
[----:B------:R4:W-:Y:S04]  /*f2f0*/  LDGSTS.E.BYPASS.LTC128B.128 [R21+0x9400], desc[UR42][R2.64+0x200], !P4 ;  /* 0x0940020002157fae */ /* 0x0009e8000e101d6a */
[----:B------:R4:W-:Y:S04]  /*f300*/  LDGSTS.E.BYPASS.LTC128B.128 [R21+0xb400], desc[UR42][R2.64+0x280], !P3 ;  /* 0x0b40028002157fae */ /* 0x0009e8000d901d6a */
[----:B------:R4:W-:Y:S04]  /*f310*/  LDGSTS.E.BYPASS.LTC128B.128 [R21+0xd400], desc[UR42][R2.64+0x300], P0 ;  /* 0x0d40030002157fae */ /* 0x0009e80008101d6a */
[----:B-12---:R4:W-:Y:S02]  /*f320*/  LDGSTS.E.BYPASS.LTC128B.128 [R21+0xf400], desc[UR42][R2.64+0x380], P1 ;  /* 0x0f40038002157fae */ /* 0x0069e40008901d6a */
.L_x_3557:
[----:B----4-:R-:W-:Y:S02]  /*f330*/  P2R R4, PR, RZ, 0x2 ;  /* 0x00000002ff047803 */ /* 0x010fe40000000000 */
        /* <DEDUP_REMOVED lines=19> */
.L_x_3472:
[----:B------:R-:W-:Y:S02]  /*f470*/  PLOP3.LUT P1, PT, P1, P0, PT, 0xa2, 0x0 ;  /* 0x000000000000781c */ /* 0x000fe40000f21472 */
[----:B------:R-:W-:-:S08]  /*f480*/  @P0 R2UR P1, UR4, R8 ;  /* 0x00000000080402ca */ /* 0x000fd00000020000 */
[----:B------:R-:W-:-:S05]  /*f490*/  @P0 PLOP3.LUT P0, PT, P1, PT, PT, 0x80, 0x0 ;  /* 0x000000000000081c */ /* 0x000fca0000f0f070 */
[----:B------:R-:W-:Y:S01]  /*f4a0*/  @!P1 SYNCS.ARRIVE.TRANS64.RED.A0T1 RZ, [UR4+0x38850], RZ ;  /* 0x038850ffffff99a7 */ /* 0x000fe20008200404 */
[----:B------:R-:W-:Y:S07]  /*f4b0*/  @!P1 ARRIVES.LDGSTSBAR.64.TRANSCNT [UR4+0x38850] ;  /* 0x03885000ff0099b0 */ /* 0x000fee0008000a84 */
[----:B------:R-:W-:Y:S05]  /*f4c0*/  @P0 BRA.U.ANY `(.L_x_3472) ;  /* 0xfffffffd00e80947 */ /* 0x000fea000393ffff */
[----:B------:R-:W-:Y:S01]  /*f4d0*/  NOP ;  /* 0x0000000000007918 */ /* 0x000fe20000000000 */
[----:B-1----:R-:W-:-:S04]  /*f4e0*/  LOP3.LUT R2, R37, 0x2, RZ, 0xfc, !PT ;  /* 0x0000000225027812 */ /* 0x002fc800078efcff */
[----:B------:R-:W-:-:S13]  /*f4f0*/  ISETP.NE.AND P2, PT, R2, 0x3, PT ;  /* 0x000000030200780c */ /* 0x000fda0003f45270 */
[----:B------:R-:W-:Y:S05]  /*f500*/  @!P2 BRA `(.L_x_3473) ;  /* 0x000000000004a947 */ /* 0x000fea0003800000 */
[----:B------:R-:W-:Y:S01]  /*f510*/  BPT.TRAP 0x1 ;  /* 0x000000040000795c */ /* 0x000fe20000300000 */
.L_x_3473:
[----:B------:R-:W-:Y:S01]  /*f520*/  IADD3 R18, R18, 0x1, RZ ;  /* 0x0000000112127810 */ /* 0x000fe20007ffe0ff */
[----:B------:R1:W-:Y:S03]  /*f530*/  SYNCS.ARRIVE.TRANS64.A1T0 RZ, [R8+URZ+0x38850], RZ ;  /* 0x038850ff08ff79a7 */ /* 0x0003e6000810003f */
[----:B------:R-:W-:-:S04]  /*f540*/  ISETP.NE.AND P0, PT, R18, 0x2, PT ;  /* 0x000000021200780c */ /* 0x000fc80003f05270 */
[----:B------:R-:W-:Y:S02]  /*f550*/  SEL R18, R18, RZ, P0 ;  /* 0x000000ff12127207 */ /* 0x000fe40000000000 */
[----:B------:R-:W-:Y:S02]  /*f560*/  SEL R2, RZ, 0x1, P0 ;  /* 0x00000001ff027807 */ /* 0x000fe40000000000 */
[----:B------:R-:W-:Y:S02]  /*f570*/  ISETP.GT.AND P0, PT, R9, RZ, PT ;  /* 0x000000ff0900720c */ /* 0x000fe40003f04270 */
[----:B------:R-:W-:Y:S01]  /*f580*/  LOP3.LUT R23, R23, R2, RZ, 0x3c, !PT ;  /* 0x0000000217177212 */ /* 0x000fe200078e3cff */
[----:B------:R-:W-:-:S04]  /*f590*/  VIADD R2, R9, 0xffffffff ;  /* 0xffffffff09027836 */ /* 0x000fc80000000000 */
[----:B------:R-:W-:-:S06]  /*f5a0*/  IMAD.MOV.U32 R9, RZ, RZ, R2 ;  /* 0x000000ffff097224 */ /* 0x000fcc00078e0002 */
[----:B-1----:R-:W-:Y:S05]  /*f5b0*/  @P0 BRA `(.L_x_3474) ;  /* 0xfffffff000880947 */ /* 0x002fea000383ffff */
[----:B------:R-:W-:Y:S05]  /*f5c0*/  BSYNC B0 ;  /* 0x0000000000007941 */ /* 0x000fea0003800000 */
.L_x_3461:
[----:B------:R-:W2:Y:S01]  /*f5d0*/  LDL.LU R2, [R1+0xc] ;  /* 0x00000c0001027983 */ /* 0x000ea20000300800 */
[----:B------:R-:W-:-:S03]  /*f5e0*/  ULDC UR4, c[0x0][0xd34] ;  /* 0x00034d0000047ab9 */ /* 0x000fc60000000800 */
[----:B------:R-:W4:Y:S01]  /*f5f0*/  LDL.LU R0, [R1+0x1c] ;  /* 0x00001c0001007983 */ /* 0x000f220000300800 */
[----:B--2---:R-:W-:Y:S02]  /*f600*/  VIADD R2, R2, UR38 ;  /* 0x0000002602027c36 */ /* 0x004fe40008000000 */
[----:B----4-:R-:W-:-:S03]  /*f610*/  VIADD R0, R0, 0x1 ;  /* 0x0000000100007836 */ /* 0x010fc60000000000 */
[----:B------:R1:W-:Y:S01]  /*f620*/  STL [R1+0xc], R2 ;  /* 0x00000c0201007387 */ /* 0x0003e20000100800 */
[----:B------:R-:W-:-:S03]  /*f630*/  ISETP.GE.AND P0, PT, R2, UR4, PT ;  /* 0x0000000402007c0c */ /* 0x000fc6000bf06270 */
[----:B------:R1:W-:Y:S10]  /*f640*/  STL [R1+0x1c], R0 ;  /* 0x00001c0001007387 */ /* 0x0003f40000100800 */
[----:B-1----:R-:W-:Y:S05]  /*f650*/  @!P0 BRA `(.L_x_3475) ;  /* 0xffffffc4007c8947 */ /* 0x002fea000383ffff */
[----:B------:R-:W-:-:S07]  /*f660*/  LOP3.LUT R0, R0, 0x1, RZ, 0xc, !PT ;  /* 0x0000000100007812 */ /* 0x000fce00078e0cff */
.L_x_3438:
[----:B------:R-:W1:Y:S01]  /*f670*/  S2R R3, SR_CgaCtaId ;  /* 0x0000000000037919 */ /* 0x000e620000008800 */
[----:B------:R-:W-:Y:S01]  /*f680*/  MOV R2, 0x400 ;  /* 0x0000040000027802 */ /* 0x000fe20000000f00 */
[----:B------:R-:W-:Y:S01]  /*f690*/  BSSY B0, `(.L_x_3476) ;  /* 0x0000005000007945 */ /* 0x000fe20003800000 */
[----:B------:R-:W-:Y:S02]  /*f6a0*/  SHF.L.U32 R0, R0, 0x1f, RZ ;  /* 0x0000001f00007819 */ /* 0x000fe400000006ff */
[----:B-1----:R-:W-:-:S04]  /*f6b0*/  LEA R5, R3, R2, 0x18 ;  /* 0x0000000203057211 */ /* 0x002fc800078ec0ff */
[----:B------:R-:W1:Y:S02]  /*f6c0*/  SYNCS.PHASECHK.TRANS64.TRYWAIT P0, [R5+URZ+0x38820], R0 ;  /* 0x03882000050075a7 */ /* 0x000e64000800017f */
[----:B-1----:R-:W-:Y:S05]  /*f6d0*/  @!P0 BRA `(.L_x_3477) ;  /* 0x0000002c00488947 */ /* 0x002fea0003800000 */
.L_x_3558:
[----:B------:R-:W-:Y:S05]  /*f6e0*/  BSYNC B0 ;  /* 0x0000000000007941 */ /* 0x000fea0003800000 */
.L_x_3476:
[----:B------:R-:W-:-:S03]  /*f6f0*/  UMOV UR4, 0xffffffff ;  /* 0xffffffff00047882 */ /* 0x000fc60000000000 */
[----:B------:R-:W-:Y:S05]  /*f700*/  BRA.DIV UR4, `(.L_x_3478) ;  /* 0x0000002e04507947 */ /* 0x000fea000b800000 */
[----:B-1----:R-:W1:Y:S02]  /*f710*/  S2R R0, SR_TID.X ;  /* 0x0000000000007919 */ /* 0x002e640000002100 */
[----:B-1----:R-:W-:-:S04]  /*f720*/  SHF.R.U32.HI R0, RZ, 0x5, R0 ;  /* 0x00000005ff007819 */ /* 0x002fc80000011600 */
[----:B------:R-:W-:-:S05]  /*f730*/  LOP3.LUT R0, R0, 0x3, RZ, 0xc0, !PT ;  /* 0x0000000300007812 */ /* 0x000fca00078ec0ff */
[----:B------:R1:W2:Y:S02]  /*f740*/  SHFL.IDX PT, R14, R0, RZ, 0x1f ;  /* 0x00001fff000e7589 */ /* 0x0002a400000e0000 */
.L_x_3561:
[----:B--2---:R-:W-:Y:S01]  /*f750*/  ISETP.NE.AND P0, PT, R14, RZ, PT ;  /* 0x000000ff0e00720c */ /* 0x004fe20003f05270 */
[----:B------:R-:W-:-:S12]  /*f760*/  BSSY B0, `(.L_x_3479) ;  /* 0x0000023000007945 */ /* 0x000fd80003800000 */
[----:B------:R-:W-:Y:S05]  /*f770*/  @P0 BRA `(.L_x_3480) ;  /* 0x0000000000840947 */ /* 0x000fea0003800000 */
[----:B------:R-:W-:-:S03]  /*f780*/  UMOV UR4, 0xffffffff ;  /* 0xffffffff00047882 */ /* 0x000fc60000000000 */
[----:B------:R-:W-:Y:S05]  /*f790*/  BRA.DIV UR4, `(.L_x_3481) ;  /* 0x0000002e04607947 */ /* 0x000fea000b800000 */
[----:B------:R-:W-:-:S13]  /*f7a0*/  ELECT P6, URZ, PT ;  /* 0x00000000003f782f */ /* 0x000fda00038c0000 */
.L_x_3564:
[----:B------:R-:W-:Y:S05]  /*f7b0*/  @!P6 BRA `(.L_x_3480) ;  /* 0x000000000074e947 */ /* 0x000fea0003800000 */
[----:B------:R-:W-:-:S04]  /*f7c0*/  LOP3.LUT R37, R37, 0x2, RZ, 0xfc, !PT ;  /* 0x0000000225257812 */ /* 0x000fc800078efcff */
[----:B------:R-:W-:-:S13]  /*f7d0*/  ISETP.NE.AND P0, PT, R37, 0x3, PT ;  /* 0x000000032500780c */ /* 0x000fda0003f05270 */
[----:B------:R-:W-:Y:S05]  /*f7e0*/  @!P0 BRA `(.L_x_3482) ;  /* 0x0000000000048947 */ /* 0x000fea0003800000 */
[----:B------:R-:W-:Y:S01]  /*f7f0*/  BPT.TRAP 0x1 ;  /* 0x000000040000795c */ /* 0x000fe20000300000 */
.L_x_3482:
[C---:B------:R-:W-:Y:S01]  /*f800*/  IMAD R3, R18.reuse, 0x8, R5 ;  /* 0x0000000812037824 */ /* 0x040fe200078e0205 */
[----:B------:R-:W-:Y:S01]  /*f810*/  SHF.L.U32 R2, R23, 0x1f, RZ ;  /* 0x0000001f17027819 */ /* 0x000fe200000006ff */
[----:B------:R-:W-:-:S03]  /*f820*/  VIADD R18, R18, 0x1 ;  /* 0x0000000112127836 */ /* 0x000fc60000000000 */
[----:B------:R-:W2:Y:S02]  /*f830*/  SYNCS.PHASECHK.TRANS64.TRYWAIT P1, [R3+URZ+0x38840], R2 ;  /* 0x03884002030075a7 */ /* 0x000ea4000802017f */
[----:B------:R-:W-:-:S04]  /*f840*/  ISETP.NE.AND P2, PT, R18, 0x2, PT ;  /* 0x000000021200780c */ /* 0x000fc80003f45270 */
[----:B-1----:R-:W-:Y:S01]  /*f850*/  SEL R0, RZ, 0x1, P2 ;  /* 0x00000001ff007807 */ /* 0x002fe20001000000 */
[----:B--2---:R-:W-:Y:S08]  /*f860*/  @!P1 BRA `(.L_x_3483) ;  /* 0x0000002c004c9947 */ /* 0x004ff00003800000 */
.L_x_3565:
[----:B------:R-:W-:Y:S02]  /*f870*/  SEL R18, R18, RZ, P2 ;  /* 0x000000ff12127207 */ /* 0x000fe40001000000 */
[----:B------:R-:W-:Y:S01]  /*f880*/  LOP3.LUT R0, R23, R0, RZ, 0x3c, !PT ;  /* 0x0000000017007212 */ /* 0x000fe200078e3cff */
[----:B------:R-:W-:Y:S06]  /*f890*/  @!P0 BRA `(.L_x_3484) ;  /* 0x0000000000048947 */ /* 0x000fec0003800000 */
[----:B------:R-:W-:Y:S01]  /*f8a0*/  BPT.TRAP 0x1 ;  /* 0x000000040000795c */ /* 0x000fe20000300000 */
.L_x_3484:
[----:B------:R-:W-:Y:S01]  /*f8b0*/  IMAD R5, R18, 0x8, R5 ;  /* 0x0000000812057824 */ /* 0x000fe200078e0205 */
[----:B------:R-:W-:-:S04]  /*f8c0*/  SHF.L.U32 R0, R0, 0x1f, RZ ;  /* 0x0000001f00007819 */ /* 0x000fc800000006ff */
[----:B------:R-:W2:Y:S02]  /*f8d0*/  SYNCS.PHASECHK.TRANS64.TRYWAIT P1, [R5+URZ+0x38840], R0 ;  /* 0x03884000050075a7 */ /* 0x000ea4000802017f */
[----:B--2---:R-:W-:Y:S05]  /*f8e0*/  @!P1 BRA `(.L_x_3485) ;  /* 0x0000002c00409947 */ /* 0x004fea0003800000 */
.L_x_3566:
[----:B------:R-:W-:Y:S05]  /*f8f0*/  @!P0 BRA `(.L_x_3486) ;  /* 0x0000000000048947 */ /* 0x000fea0003800000 */
[----:B------:R-:W-:Y:S01]  /*f900*/  BPT.TRAP 0x1 ;  /* 0x000000040000795c */ /* 0x000fe20000300000 */
.L_x_3486:
[----:B------:R-:W4:Y:S02]  /*f910*/  SYNCS.PHASECHK.TRANS64.TRYWAIT P1, [R3+URZ+0x38860], R2 ;  /* 0x03886002030075a7 */ /* 0x000f24000802017f */
[----:B----4-:R-:W-:Y:S05]  /*f920*/  @!P1 BRA `(.L_x_3487) ;  /* 0x0000002c00449947 */ /* 0x010fea0003800000 */
.L_x_3567:
[----:B------:R-:W-:Y:S05]  /*f930*/  @!P0 BRA `(.L_x_3488) ;  /* 0x0000000000048947 */ /* 0x000fea0003800000 */
[----:B------:R-:W-:Y:S01]  /*f940*/  BPT.TRAP 0x1 ;  /* 0x000000040000795c */ /* 0x000fe20000300000 */
.L_x_3488:
[----:B------:R0:W0:Y:S02]  /*f950*/  SYNCS.PHASECHK.TRANS64.TRYWAIT P0, [R5+URZ+0x38860], R0 ;  /* 0x03886000050075a7 */ /* 0x000024000800017f */
[----:B0-----:R-:W-:Y:S05]  /*f960*/  @!P0 NANOSLEEP.SYNCS 0x989680 ;  /* 0x009896800000895d */ /* 0x001fea0003900000 */
[----:B------:R-:W0:Y:S02]  /*f970*/  @!P0 SYNCS.PHASECHK.TRANS64 P0, [R5+URZ+0x38860], R0 ;  /* 0x03886000050085a7 */ /* 0x000e24000800007f */
[----:B0-----:R-:W-:Y:S05]  /*f980*/  @!P0 BRA `(.L_x_3488) ;  /* 0xfffffffc00f08947 */ /* 0x001fea000383ffff */
.L_x_3480:
[----:B------:R-:W-:Y:S05]  /*f990*/  BSYNC B0 ;  /* 0x0000000000007941 */ /* 0x000fea0003800000 */
.L_x_3479:
[----:B------:R-:W-:Y:S05]  /*f9a0*/  EXIT ;  /* 0x000000000000794d */ /* 0x000fea0003800000 */
.L_x_3408:
[----:B0-----:R-:W-:-:S04]  /*f9b0*/  IMAD.U32 R3, RZ, RZ, UR38 ;  /* 0x00000026ff037e24 */ /* 0x001fc8000f8e00ff */
[----:B------:R0:W1:Y:S03]  /*f9c0*/  SYNCS.PHASECHK.TRANS64.TRYWAIT P1, [R3+URZ+0x38800], R4 ;  /* 0x03880004030075a7 */ /* 0x000066000802017f */
[----:B-1----:R-:W-:Y:S05]  /*f9d0*/  @!P1 NANOSLEEP.SYNCS 0x989680 ;  /* 0x009896800000995d */ /* 0x002fea0003900000 */
[----:B------:R-:W1:Y:S02]  /*f9e0*/  @!P1 SYNCS.PHASECHK.TRANS64 P1, [R3+URZ+0x38800], R4 ;  /* 0x03880004030095a7 */ /* 0x000e64000802007f */
[----:B-1----:R-:W-:Y:S05]  /*f9f0*/  @!P1 BRA `(.L_x_3408) ;  /* 0xfffffffc00ec9947 */ /* 0x002fea000383ffff */
[----:B------:R-:W-:Y:S05]  /*fa00*/  BRA `(.L_x_3489) ;  /* 0xffffff3000207947 */ /* 0x000fea000383ffff */
.L_x_3412:
[----:B-1----:R1:W2:Y:S02]  /*fa10*/  SYNCS.PHASECHK.TRANS64.TRYWAIT P1, [R3+URZ+0x38830], R6 ;  /* 0x03883006030075a7 */ /* 0x0022a4000802017f */
[----:B--2---:R-:W-:Y:S05]  /*fa20*/  @!P1 NANOSLEEP.SYNCS 0x989680 ;  /* 0x009896800000995d */ /* 0x004fea0003900000 */
[----:B------:R-:W2:Y:S02]  /*fa30*/  @!P1 SYNCS.PHASECHK.TRANS64 P1, [R3+URZ+0x38830], R6 ;  /* 0x03883006030095a7 */ /* 0x000ea4000802007f */
[----:B--2---:R-:W-:Y:S05]  /*fa40*/  @!P1 BRA `(.L_x_3412) ;  /* 0xfffffffc00f09947 */ /* 0x004fea000383ffff */
[----:B------:R-:W-:Y:S05]  /*fa50*/  BRA `(.L_x_3411) ;  /* 0xffffff3000387947 */ /* 0x000fea000383ffff */
.L_x_3413:
[----:B--2---:R-:W-:-:S04]  /*fa60*/  IMAD.U32 R5, RZ, RZ, UR38 ;  /* 0x00000026ff057e24 */ /* 0x004fc8000f8e00ff */
[----:B------:R2:W3:Y:S03]  /*fa70*/  SYNCS.PHASECHK.TRANS64.TRYWAIT P1, [R5+URZ+0x38810], R4 ;  /* 0x03881004050075a7 */ /* 0x0004e6000802017f */
[----:B---3--:R-:W-:Y:S05]  /*fa80*/  @!P1 NANOSLEEP.SYNCS 0x989680 ;  /* 0x009896800000995d */ /* 0x008fea0003900000 */
[----:B------:R-:W3:Y:S02]  /*fa90*/  @!P1 SYNCS.PHASECHK.TRANS64 P1, [R5+URZ+0x38810], R4 ;  /* 0x03881004050095a7 */ /* 0x000ee4000802007f */
[----:B---3--:R-:W-:Y:S05]  /*faa0*/  @!P1 BRA `(.L_x_3413) ;  /* 0xfffffffc00ec9947 */ /* 0x008fea000383ffff */
[----:B------:R-:W-:Y:S05]  /*fab0*/  BRA `(.L_x_3490) ;  /* 0xffffff3000c07947 */ /* 0x000fea000383ffff */
.L_x_3417:
[----:B----4-:R4:W0:Y:S02]  /*fac0*/  SYNCS.PHASECHK.TRANS64.TRYWAIT P1, [R3+URZ+0x38850], R6 ;  /* 0x03885006030075a7 */ /* 0x010824000802017f */
[----:B0-----:R-:W-:Y:S05]  /*fad0*/  @!P1 NANOSLEEP.SYNCS 0x989680 ;  /* 0x009896800000995d */ /* 0x001fea0003900000 */
[----:B------:R-:W0:Y:S02]  /*fae0*/  @!P1 SYNCS.PHASECHK.TRANS64 P1, [R3+URZ+0x38850], R6 ;  /* 0x03885006030095a7 */ /* 0x000e24000802007f */
[----:B0-----:R-:W-:Y:S05]  /*faf0*/  @!P1 BRA `(.L_x_3417) ;  /* 0xfffffffc00f09947 */ /* 0x001fea000383ffff */
[----:B------:R-:W-:Y:S05]  /*fb00*/  BRA `(.L_x_3416) ;  /* 0xffffff3000cc7947 */ /* 0x000fea000383ffff */
.L_x_3424:
[----:B-1----:R-:W-:-:S04]  /*fb10*/  IMAD.U32 R5, RZ, RZ, UR7 ;  /* 0x00000007ff057e24 */ /* 0x002fc8000f8e00ff */
[----:B------:R1:W2:Y:S03]  /*fb20*/  SYNCS.PHASECHK.TRANS64.TRYWAIT P2, [R5+URZ+0x38830], R4 ;  /* 0x03883004050075a7 */ /* 0x0002a6000804017f */
[----:B--2---:R-:W-:Y:S05]  /*fb30*/  @!P2 NANOSLEEP.SYNCS 0x989680 ;  /* 0x009896800000a95d */ /* 0x004fea0003900000 */
[----:B------:R-:W2:Y:S02]  /*fb40*/  @!P2 SYNCS.PHASECHK.TRANS64 P2, [R5+URZ+0x38830], R4 ;  /* 0x038830040500a5a7 */ /* 0x000ea4000804007f */
[----:B--2---:R-:W-:Y:S05]  /*fb50*/  @!P2 BRA `(.L_x_3424) ;  /* 0xfffffffc00eca947 */ /* 0x004fea000383ffff */
[----:B------:R-:W-:Y:S05]  /*fb60*/  BRA `(.L_x_3423) ;  /* 0xffffff5800587947 */ /* 0x000fea000383ffff */
.L_x_3428:
[----:B-1----:R-:W-:-:S04]  /*fb70*/  IMAD.U32 R5, RZ, RZ, UR7 ;  /* 0x00000007ff057e24 */ /* 0x002fc8000f8e00ff */
[----:B------:R1:W3:Y:S03]  /*fb80*/  SYNCS.PHASECHK.TRANS64.TRYWAIT P2, [R5+URZ+0x38850], R4 ;  /* 0x03885004050075a7 */ /* 0x0002e6000804017f */
[----:B---3--:R-:W-:Y:S05]  /*fb90*/  @!P2 NANOSLEEP.SYNCS 0x989680 ;  /* 0x009896800000a95d */ /* 0x008fea0003900000 */
[----:B------:R-:W3:Y:S02]  /*fba0*/  @!P2 SYNCS.PHASECHK.TRANS64 P2, [R5+URZ+0x38850], R4 ;  /* 0x038850040500a5a7 */ /* 0x000ee4000804007f */
[----:B---3--:R-:W-:Y:S05]  /*fbb0*/  @!P2 BRA `(.L_x_3428) ;  /* 0xfffffffc00eca947 */ /* 0x008fea000383ffff */
[----:B------:R-:W-:Y:S05]  /*fbc0*/  BRA `(.L_x_3427) ;  /* 0xffffff5800d47947 */ /* 0x000fea000383ffff */
.L_x_3442:
        /* <DEDUP_REMOVED lines=8> */
[----:B-1---5:R-:W-:Y:S05]  /*fc50*/  WARPSYNC.COLLECTIVE R15, `(.L_x_3492) ;  /* 0x000000000f087348 */ /* 0x022fea0003c00000 */
[----:B------:R0:W2:Y:S02]  /*fc60*/  SHFL.IDX P6, R14, R13, R12, R11 ;  /* 0x0000000c0d0e7389 */ /* 0x0000a400000c000b */
[----:B012--5:R-:W-:Y:S01]  /*fc70*/  ENDCOLLECTIVE ;  /* 0x000000000000791b */ /* 0x027fe20003800000 */
.L_x_3492:
[----:B------:R-:W-:Y:S05]  /*fc80*/  BSYNC B0 ;  /* 0x0000000000007941 */ /* 0x000fea0003800000 */
.L_x_3491:
[----:B------:R-:W-:Y:S05]  /*fc90*/  BRA `(.L_x_3493) ;  /* 0xffffffc400547947 */ /* 0x000fea000383ffff */
.L_x_3445:
[----:B0-----:R0:W1:Y:S02]  /*fca0*/  SYNCS.PHASECHK.TRANS64.TRYWAIT P0, [R25+URZ+0x38840], R0 ;  /* 0x03884000190075a7 */ /* 0x001064000800017f */
[----:B-1----:R-:W-:Y:S05]  /*fcb0*/  @!P0 NANOSLEEP.SYNCS 0x989680 ;  /* 0x009896800000895d */ /* 0x002fea0003900000 */
[----:B------:R-:W1:Y:S02]  /*fcc0*/  @!P0 SYNCS.PHASECHK.TRANS64 P0, [R25+URZ+0x38840], R0 ;  /* 0x03884000190085a7 */ /* 0x000e64000800007f */
[----:B-1----:R-:W-:Y:S05]  /*fcd0*/  @!P0 BRA `(.L_x_3445) ;  /* 0xfffffffc00f08947 */ /* 0x002fea000383ffff */
[----:B------:R-:W-:Y:S05]  /*fce0*/  BRA `(.L_x_3494) ;  /* 0xffffffc400d87947 */ /* 0x000fea000383ffff */
.L_x_3446:
        /* <DEDUP_REMOVED lines=8> */
.L_x_3496:
[----:B------:R-:W-:Y:S05]  /*fd70*/  BSYNC B0 ;  /* 0x0000000000007941 */ /* 0x000fea0003800000 */
.L_x_3495:
[----:B------:R-:W-:Y:S01]  /*fd80*/  IMAD.MOV.U32 R13, RZ, RZ, R0 ;  /* 0x000000ffff0d7224 */ /* 0x000fe200078e0000 */
[----:B------:R-:W-:Y:S01]  /*fd90*/  MOV R15, 0xffffffff ;  /* 0xffffffff000f7802 */ /* 0x000fe20000000f00 */
[----:B------:R-:W-:Y:S01]  /*fda0*/  IMAD.MOV.U32 R12, RZ, RZ, RZ ;  /* 0x000000ffff0c7224 */ /* 0x000fe200078e00ff */
[----:B------:R-:W-:Y:S01]  /*fdb0*/  ISETP.GE.AND P2, PT, R36, 0x1, PT ;  /* 0x000000012400780c */ /* 0x000fe20003f46270 */
[----:B------:R-:W-:Y:S02]  /*fdc0*/  IMAD.MOV.U32 R11, RZ, RZ, 0x181f ;  /* 0x0000181fff0b7424 */ /* 0x000fe400078e00ff */
[----:B------:R-:W-:-:S10]  /*fdd0*/  IMAD.MOV.U32 R2, RZ, RZ, R14 ;  /* 0x000000ffff027224 */ /* 0x000fd400078e000e */
[----:B------:R-:W-:Y:S05]  /*fde0*/  WARPSYNC.COLLECTIVE R15, `(.L_x_3497) ;  /* 0x000000000f087348 */ /* 0x000fea0003c00000 */
[----:B------:R0:W1:Y:S02]  /*fdf0*/  SHFL.IDX P6, R14, R13, R12, R11 ;  /* 0x0000000c0d0e7389 */ /* 0x00006400000c000b */
[----:B01----:R-:W-:Y:S01]  /*fe00*/  ENDCOLLECTIVE ;  /* 0x000000000000791b */ /* 0x003fe20003800000 */
.L_x_3497:
[----:B------:R-:W-:Y:S01]  /*fe10*/  @P2 LEA R6, R5, UR37, 0x1 ;  /* 0x0000002505062c11 */ /* 0x000fe2000f8e08ff */
[----:B------:R-:W-:Y:S02]  /*fe20*/  IMAD.MOV.U32 R13, RZ, RZ, R4 ;  /* 0x000000ffff0d7224 */ /* 0x000fe400078e0004 */
[----:B------:R-:W-:Y:S02]  /*fe30*/  IMAD.MOV.U32 R12, RZ, RZ, 0x1 ;  /* 0x00000001ff0c7424 */ /* 0x000fe400078e00ff */
[----:B------:R-:W-:-:S07]  /*fe40*/  IMAD.MOV.U32 R3, RZ, RZ, R14 ;  /* 0x000000ffff037224 */ /* 0x000fce00078e000e */
[----:B------:R-:W-:Y:S05]  /*fe50*/  WARPSYNC.COLLECTIVE R15, `(.L_x_3498) ;  /* 0x000000000f087348 */ /* 0x000fea0003c00000 */
[----:B------:R0:W1:Y:S02]  /*fe60*/  SHFL.IDX P6, R14, R13, R12, R11 ;  /* 0x0000000c0d0e7389 */ /* 0x00006400000c000b */
[----:B01----:R-:W-:Y:S01]  /*fe70*/  ENDCOLLECTIVE ;  /* 0x000000000000791b */ /* 0x003fe20003800000 */
.L_x_3498:
        /* <DEDUP_REMOVED lines=9> */
[----:B------:R0:W-:Y:S01]  /*ff10*/  @P2 LDGSTS.E.BYPASS.LTC128B.128 [R6+0x22400], desc[UR42][R2.64], !P1 ;  /* 0x2240000002062fae */ /* 0x0001e2000c901d6a */
[----:B------:R-:W-:Y:S01]  /*ff20*/  ISETP.GE.AND P2, PT, R36, 0x11, PT ;  /* 0x000000112400780c */ /* 0x000fe20003f46270 */
[----:B0-----:R-:W-:-:S12]  /*ff30*/  IMAD.MOV.U32 R2, RZ, RZ, R14 ;  /* 0x000000ffff027224 */ /* 0x001fd800078e000e */
[----:B------:R-:W-:Y:S05]  /*ff40*/  WARPSYNC.COLLECTIVE R15, `(.L_x_3499) ;  /* 0x000000000f087348 */ /* 0x000fea0003c00000 */
[----:B------:R0:W1:Y:S02]  /*ff50*/  SHFL.IDX P6, R14, R13, R12, R11 ;  /* 0x0000000c0d0e7389 */ /* 0x00006400000c000b */
[----:B01----:R-:W-:Y:S01]  /*ff60*/  ENDCOLLECTIVE ;  /* 0x000000000000791b */ /* 0x003fe20003800000 */
.L_x_3499:
[----:B------:R-:W-:Y:S01]  /*ff70*/  @P2 LEA R6, R5, UR37, 0x1 ;  /* 0x0000002505062c11 */ /* 0x000fe2000f8e08ff */
[----:B------:R-:W-:Y:S02]  /*ff80*/  IMAD.MOV.U32 R13, RZ, RZ, R4 ;  /* 0x000000ffff0d7224 */ /* 0x000fe400078e0004 */
[----:B------:R-:W-:Y:S02]  /*ff90*/  IMAD.MOV.U32 R12, RZ, RZ, 0x2 ;  /* 0x00000002ff0c7424 */ /* 0x000fe400078e00ff */
[----:B------:R-:W-:-:S07]  /*ffa0*/  IMAD.MOV.U32 R3, RZ, RZ, R14 ;  /* 0x000000ffff037224 */ /* 0x000fce00078e000e */
[----:B------:R-:W-:Y:S05]  /*ffb0*/  WARPSYNC.COLLECTIVE R15, `(.L_x_3500) ;  /* 0x000000000f087348 */ /* 0x000fea0003c00000 */
[----:B------:R0:W1:Y:S02]  /*ffc0*/  SHFL.IDX P6, R14, R13, R12, R11 ;  /* 0x0000000c0d0e7389 */ /* 0x00006400000c000b */
[----:B01----:R-:W-:Y:S01]  /*ffd0*/  ENDCOLLECTIVE ;  /* 0x000000000000791b */ /* 0x003fe20003800000 */
.L_x_3500:
        /* <DEDUP_REMOVED lines=15> */
.L_x_3501:
[----:B------:R-:W-:Y:S01]  /*100d0*/  @P2 LEA R6, R5, UR37, 0x1 ;  /* 0x0000002505062c11 */ /* 0x000fe2000f8e08ff */
[----:B------:R-:W-:Y:S02]  /*100e0*/  IMAD.MOV.U32 R13, RZ, RZ, R4 ;  /* 0x000000ffff0d7224 */ /* 0x000fe400078e0004 */
[----:B------:R-:W-:Y:S02]  /*100f0*/  IMAD.MOV.U32 R12, RZ, RZ, 0x3 ;  /* 0x00000003ff0c7424 */ /* 0x000fe400078e00ff */
[----:B------:R-:W-:-:S07]  /*10100*/  IMAD.MOV.U32 R3, RZ, RZ, R14 ;  /* 0x000000ffff037224 */ /* 0x000fce00078e000e */
[----:B------:R-:W-:Y:S05]  /*10110*/  WARPSYNC.COLLECTIVE R15, `(.L_x_3502) ;  /* 0x000000000f087348 */ /* 0x000fea0003c00000 */
[----:B------:R0:W1:Y:S02]  /*10120*/  SHFL.IDX P6, R14, R13, R12, R11 ;  /* 0x0000000c0d0e7389 */ /* 0x00006400000c000b */
[----:B01----:R-:W-:Y:S01]  /*10130*/  ENDCOLLECTIVE ;  /* 0x000000000000791b */ /* 0x003fe20003800000 */
.L_x_3502:
        /* <DEDUP_REMOVED lines=10> */
.L_x_3503:
[----:B------:R-:W-:Y:S01]  /*101e0*/  @!PT LDS RZ, [RZ] ;  /* 0x00000000fffff984 */ /* 0x000fe20000000800 */
[----:B------:R-:W-:Y:S01]  /*101f0*/  @!PT LDS RZ, [RZ] ;  /* 0x00000000fffff984 */ /* 0x000fe20000000800 */
[----:B------:R-:W-:Y:S01]  /*10200*/  @!PT LDS RZ, [RZ] ;  /* 0x00000000fffff984 */ /* 0x000fe20000000800 */
[----:B------:R0:W-:Y:S01]  /*10210*/  @P2 LDGSTS.E.BYPASS.LTC128B.128 [R6+0x23400], desc[UR42][R2.64], !P1 ;  /* 0x2340000002062fae */ /* 0x0001e2000c901d6a */
[----:B------:R-:W-:Y:S01]  /*10220*/  IMAD.MOV.U32 R0, RZ, RZ, R14 ;  /* 0x000000ffff007224 */ /* 0x000fe200078e000e */
[----:B------:R-:W-:Y:S06]  /*10230*/  BRA `(.L_x_3504) ;  /* 0xffffffc400847947 */ /* 0x000fec000383ffff */
.L_x_3450:
[----:B------:R-:W-:Y:S01]  /*10240*/  IMAD.MOV.U32 R13, RZ, RZ, R2 ;  /* 0x000000ffff0d7224 */ /* 0x000fe200078e0002 */
[----:B------:R-:W-:Y:S01]  /*10250*/  LOP3.LUT R16, R16, 0xfffffeff, RZ, 0xc0, !PT ;  /* 0xfffffeff10107812 */ /* 0x000fe200078ec0ff */
[----:B------:R-:W-:Y:S02]  /*10260*/  IMAD.MOV.U32 R12, RZ, RZ, RZ ;  /* 0x000000ffff0c7224 */ /* 0x000fe400078e00ff */
[----:B------:R-:W-:Y:S02]  /*10270*/  IMAD.MOV.U32 R11, RZ, RZ, 0x181f ;  /* 0x0000181fff0b7424 */ /* 0x000fe400078e00ff */
[----:B------:R-:W-:Y:S02]  /*10280*/  IMAD.MOV.U32 R15, RZ, RZ, -0x1 ;  /* 0xffffffffff0f7424 */ /* 0x000fe400078e00ff */
[----:B------:R-:W-:-:S07]  /*10290*/  IMAD R5, R5, 0x40, R10 ;  /* 0x0000004005057824 */ /* 0x000fce00078e020a */
[----:B-1----:R-:W-:Y:S05]  /*102a0*/  WARPSYNC.COLLECTIVE R15, `(.L_x_3505) ;  /* 0x000000000f087348 */ /* 0x002fea0003c00000 */
[----:B------:R0:W2:Y:S02]  /*102b0*/  SHFL.IDX P6, R14, R13, R12, R11 ;  /* 0x0000000c0d0e7389 */ /* 0x0000a400000c000b */
[----:B012---:R-:W-:Y:S01]  /*102c0*/  ENDCOLLECTIVE ;  /* 0x000000000000791b */ /* 0x007fe20003800000 */
.L_x_3505:
[----:B------:R-:W-:Y:S01]  /*102d0*/  ISETP.GE.AND P2, PT, R5, UR36, PT ;  /* 0x0000002405007c0c */ /* 0x000fe2000bf46270 */
[----:B------:R-:W-:-:S12]  /*102e0*/  IMAD.MOV.U32 R13, RZ, RZ, R0 ;  /* 0x000000ffff0d7224 */ /* 0x000fd800078e0000 */
[----:B------:R-:W-:-:S04]  /*102f0*/  @P2 LOP3.LUT R16, R16, 0x100, RZ, 0xfc, !PT ;  /* 0x0000010010102812 */ /* 0x000fc800078efcff */
[----:B------:R-:W-:Y:S02]  /*10300*/  LOP3.LUT R16, R16, 0xffffff7f, RZ, 0xc0, !PT ;  /* 0xffffff7f10107812 */ /* 0x000fe400078ec0ff */
[----:B------:R-:W-:-:S07]  /*10310*/  MOV R3, R14 ;  /* 0x0000000e00037202 */ /* 0x000fce0000000f00 */
[----:B------:R-:W-:Y:S05]  /*10320*/  WARPSYNC.COLLECTIVE R15, `(.L_x_3506) ;  /* 0x000000000f087348 */ /* 0x000fea0003c00000 */
[----:B------:R0:W1:Y:S02]  /*10330*/  SHFL.IDX P6, R14, R13, R12, R11 ;  /* 0x0000000c0d0e7389 */ /* 0x00006400000c000b */
[----:B01----:R-:W-:Y:S01]  /*10340*/  ENDCOLLECTIVE ;  /* 0x000000000000791b */ /* 0x003fe20003800000 */
.L_x_3506:
[----:B------:R-:W-:Y:S02]  /*10350*/  IMAD.MOV.U32 R13, RZ, RZ, R2 ;  /* 0x000000ffff0d7224 */ /* 0x000fe400078e0002 */
[----:B------:R-:W-:Y:S02]  /*10360*/  IMAD.MOV.U32 R12, RZ, RZ, 0x1 ;  /* 0x00000001ff0c7424 */ /* 0x000fe400078e00ff */
[----:B------:R-:W-:-:S07]  /*10370*/  IMAD.MOV.U32 R4, RZ, RZ, R14 ;  /* 0x000000ffff047224 */ /* 0x000fce00078e000e */
[----:B------:R-:W-:Y:S05]  /*10380*/  WARPSYNC.COLLECTIVE R15, `(.L_x_3507) ;  /* 0x000000000f087348 */ /* 0x000fea0003c00000 */
[----:B------:R0:W1:Y:S02]  /*10390*/  SHFL.IDX P6, R14, R13, R12, R11 ;  /* 0x0000000c0d0e7389 */ /* 0x00006400000c000b */
[----:B01----:R-:W-:Y:S01]  /*103a0*/  ENDCOLLECTIVE ;  /* 0x000000000000791b */ /* 0x003fe20003800000 */
.L_x_3507:
[----:B------:R-:W-:-:S05]  /*103b0*/  @!P2 LEA R4, P0, R9, R4, 0x1 ;  /* 0x000000040904a211 */ /* 0x000fca00078008ff */
[----:B------:R-:W-:Y:S02]  /*103c0*/  @!P2 IMAD.X R3, RZ, RZ, R3, P0 ;  /* 0x000000ffff03a224 */ /* 0x000fe400000e0603 */
[----:B------:R-:W-:Y:S02]  /*103d0*/  @!P2 IMAD.MOV.U32 R6, RZ, RZ, R4 ;  /* 0x000000ffff06a224 */ /* 0x000fe400078e0004 */
[----:B------:R-:W-:Y:S02]  /*103e0*/  @!P2 IMAD.MOV.U32 R7, RZ, RZ, R3 ;  /* 0x000000ffff07a224 */ /* 0x000fe400078e0003 */
[----:B------:R-:W-:Y:S02]  /*103f0*/  VIADD R3, R5, 0x10 ;  /* 0x0000001005037836 */ /* 0x000fe40000000000 */
[----:B------:R-:W-:Y:S01]  /*10400*/  IMAD.MOV.U32 R13, RZ, RZ, R0 ;  /* 0x000000ffff0d7224 */ /* 0x000fe200078e0000 */
[----:B------:R-:W-:Y:S01]  /*10410*/  @!PT LDS RZ, [RZ] ;  /* 0x00000000fffff984 */ /* 0x000fe20000000800 */
[----:B------:R-:W-:Y:S01]  /*10420*/  @!PT LDS RZ, [RZ] ;  /* 0x00000000fffff984 */ /* 0x000fe20000000800 */
[----:B------:R-:W-:Y:S01]  /*10430*/  @!PT LDS RZ, [RZ] ;  /* 0x00000000fffff984 */ /* 0x000fe20000000800 */
[----:B------:R0:W-:Y:S02]  /*10440*/  @!P2 LDGSTS.E.BYPASS.LTC128B.128 [R8+0x20400], desc[UR42][R6.64], !P1 ;  /* 0x204000000608afae */ /* 0x0001e4000c901d6a */
[----:B------:R-:W-:Y:S01]  /*10450*/  ISETP.GE.AND P2, PT, R3, UR36, PT ;  /* 0x0000002403007c0c */ /* 0x000fe2000bf46270 */
[----:B------:R-:W-:-:S12]  /*10460*/  IMAD.MOV.U32 R3, RZ, RZ, R14 ;  /* 0x000000ffff037224 */ /* 0x000fd800078e000e */
[----:B0-----:R-:W-:Y:S05]  /*10470*/  WARPSYNC.COLLECTIVE R15, `(.L_x_3508) ;  /* 0x000000000f087348 */ /* 0x001fea0003c00000 */
[----:B------:R1:W2:Y:S02]  /*10480*/  SHFL.IDX P6, R14, R13, R12, R11 ;  /* 0x0000000c0d0e7389 */ /* 0x0002a400000c000b */
[----:B012---:R-:W-:Y:S01]  /*10490*/  ENDCOLLECTIVE ;  /* 0x000000000000791b */ /* 0x007fe20003800000 */
.L_x_3508:
[----:B------:R-:W-:-:S04]  /*104a0*/  @P2 LOP3.LUT R16, R16, 0x80, RZ, 0xfc, !PT ;  /* 0x0000008010102812 */ /* 0x000fc800078efcff */
[----:B------:R-:W-:Y:S01]  /*104b0*/  LOP3.LUT R16, R16, 0xffffffbf, RZ, 0xc0, !PT ;  /* 0xffffffbf10107812 */ /* 0x000fe200078ec0ff */
[----:B------:R-:W-:Y:S02]  /*104c0*/  IMAD.MOV.U32 R13, RZ, RZ, R2 ;  /* 0x000000ffff0d7224 */ /* 0x000fe400078e0002 */
[----:B------:R-:W-:Y:S01]  /*104d0*/  IMAD.MOV.U32 R12, RZ, RZ, 0x2 ;  /* 0x00000002ff0c7424 */ /* 0x000fe200078e00ff */
[----:B------:R-:W-:-:S07]  /*104e0*/  MOV R6, R14 ;  /* 0x0000000e00067202 */ /* 0x000fce0000000f00 */
[----:B------:R-:W-:Y:S05]  /*104f0*/  WARPSYNC.COLLECTIVE R15, `(.L_x_3509) ;  /* 0x000000000f087348 */ /* 0x000fea0003c00000 */
[----:B------:R0:W1:Y:S02]  /*10500*/  SHFL.IDX P6, R14, R13, R12, R11 ;  /* 0x0000000c0d0e7389 */ /* 0x00006400000c000b */
[----:B01----:R-:W-:Y:S01]  /*10510*/  ENDCOLLECTIVE ;  /* 0x000000000000791b */ /* 0x003fe20003800000 */
.L_x_3509:
[----:B------:R-:W-:-:S05]  /*10520*/  @!P2 LEA R6, P0, R9, R6, 0x1 ;  /* 0x000000060906a211 */ /* 0x000fca00078008ff */
[----:B------:R-:W-:-:S04]  /*10530*/  @!P2 IMAD.X R3, RZ, RZ, R3, P0 ;  /* 0x000000ffff03a224 */ /* 0x000fc800000e0603 */
        /* <DEDUP_REMOVED lines=12> */
.L_x_3510:
[----:B------:R-:W-:Y:S02]  /*10600*/  @P2 LOP3.LUT R16, R16, 0x40, RZ, 0xfc, !PT ;  /* 0x0000004010102812 */ /* 0x000fe400078efcff */
[----:B------:R-:W-:Y:S01]  /*10610*/  MOV R13, R2 ;  /* 0x00000002000d7202 */ /* 0x000fe20000000f00 */
[----:B------:R-:W-:Y:S02]  /*10620*/  IMAD.MOV.U32 R12, RZ, RZ, 0x3 ;  /* 0x00000003ff0c7424 */ /* 0x000fe400078e00ff */
[----:B------:R-:W-:-:S07]  /*10630*/  IMAD.MOV.U32 R6, RZ, RZ, R14 ;  /* 0x000000ffff067224 */ /* 0x000fce00078e000e */
[----:B------:R-:W-:Y:S05]  /*10640*/  WARPSYNC.COLLECTIVE R15, `(.L_x_3511) ;  /* 0x000000000f087348 */ /* 0x000fea0003c00000 */
[----:B------:R0:W1:Y:S02]  /*10650*/  SHFL.IDX P6, R14, R13, R12, R11 ;  /* 0x0000000c0d0e7389 */ /* 0x00006400000c000b */
[----:B01----:R-:W-:Y:S01]  /*10660*/  ENDCOLLECTIVE ;  /* 0x000000000000791b */ /* 0x003fe20003800000 */
.L_x_3511:
[----:B------:R-:W-:-:S05]  /*10670*/  @!P2 LEA R6, P0, R9, R6, 0x1 ;  /* 0x000000060906a211 */ /* 0x000fca00078008ff */
[----:B------:R-:W-:-:S04]  /*10680*/  @!P2 IMAD.X R3, RZ, RZ, R3, P0 ;  /* 0x000000ffff03a224 */ /* 0x000fc800000e0603 */
[----:B------:R-:W-:Y:S02]  /*10690*/  @!P2 IMAD.MOV.U32 R7, RZ, RZ, R3 ;  /* 0x000000ffff07a224 */ /* 0x000fe400078e0003 */
[----:B------:R-:W-:-:S03]  /*106a0*/  IMAD.MOV.U32 R13, RZ, RZ, R0 ;  /* 0x000000ffff0d7224 */ /* 0x000fc600078e0000 */
[----:B------:R-:W-:Y:S01]  /*106b0*/  @!PT LDS RZ, [RZ] ;  /* 0x00000000fffff984 */ /* 0x000fe20000000800 */
[----:B------:R-:W-:Y:S01]  /*106c0*/  @!PT LDS RZ, [RZ] ;  /* 0x00000000fffff984 */ /* 0x000fe20000000800 */
[----:B------:R-:W-:Y:S01]  /*106d0*/  @!PT LDS RZ, [RZ] ;  /* 0x00000000fffff984 */ /* 0x000fe20000000800 */
[----:B------:R0:W-:Y:S01]  /*106e0*/  @!P2 LDGSTS.E.BYPASS.LTC128B.128 [R8+0x21400], desc[UR42][R6.64], !P1 ;  /* 0x214000000608afae */ /* 0x0001e2000c901d6a */
[----:B------:R-:W-:-:S07]  /*106f0*/  IMAD.MOV.U32 R3, RZ, RZ, R14 ;  /* 0x000000ffff037224 */ /* 0x000fce00078e000e */
[----:B0-----:R-:W-:Y:S05]  /*10700*/  WARPSYNC.COLLECTIVE R15, `(.L_x_3512) ;  /* 0x000000000f087348 */ /* 0x001fea0003c00000 */
[----:B------:R1:W2:Y:S02]  /*10710*/  SHFL.IDX P6, R14, R13, R12, R11 ;  /* 0x0000000c0d0e7389 */ /* 0x0002a400000c000b */
[----:B012---:R-:W-:Y:S01]  /*10720*/  ENDCOLLECTIVE ;  /* 0x000000000000791b */ /* 0x007fe20003800000 */
.L_x_3512:
[----:B------:R-:W-:Y:S01]  /*10730*/  IMAD.MOV.U32 R0, RZ, RZ, R14 ;  /* 0x000000ffff007224 */ /* 0x000fe200078e000e */
[----:B------:R-:W-:Y:S06]  /*10740*/  BRA `(.L_x_3513) ;  /* 0xffffffc800547947 */ /* 0x000fec000383ffff */
.L_x_3452:
[----:B------:R-:W-:Y:S01]  /*10750*/  BSSY B0, `(.L_x_3514) ;  /* 0x0000008000007945 */ /* 0x000fe20003800000 */
[----:B------:R-:W-:Y:S02]  /*10760*/  IMAD.MOV.U32 R13, RZ, RZ, R4 ;  /* 0x000000ffff0d7224 */ /* 0x000fe400078e0004 */
[----:B------:R-:W-:Y:S02]  /*10770*/  IMAD.MOV.U32 R12, RZ, RZ, RZ ;  /* 0x000000ffff0c7224 */ /* 0x000fe400078e00ff */
[----:B------:R-:W-:Y:S02]  /*10780*/  IMAD.MOV.U32 R11, RZ, RZ, 0x181f ;  /* 0x0000181fff0b7424 */ /* 0x000fe400078e00ff */
[----:B------:R-:W-:-:S07]  /*10790*/  IMAD.MOV.U32 R15, RZ, RZ, -0x1 ;  /* 0xffffffffff0f7424 */ /* 0x000fce00078e00ff */
[----:B-1---5:R-:W-:Y:S05]  /*107a0*/  WARPSYNC.COLLECTIVE R15, `(.L_x_3515) ;  /* 0x000000000f087348 */ /* 0x022fea0003c00000 */
[----:B------:R0:W2:Y:S02]  /*107b0*/  SHFL.IDX P6, R14, R13, R12, R11 ;  /* 0x0000000c0d0e7389 */ /* 0x0000a400000c000b */
[----:B012--5:R-:W-:Y:S01]  /*107c0*/  ENDCOLLECTIVE ;  /* 0x000000000000791b */ /* 0x027fe20003800000 */
.L_x_3515:
[----:B------:R-:W-:Y:S05]  /*107d0*/  BSYNC B0 ;  /* 0x0000000000007941 */ /* 0x000fea0003800000 */
.L_x_3514:
[----:B------:R-:W-:Y:S01]  /*107e0*/  IMAD.MOV.U32 R13, RZ, RZ, R0 ;  /* 0x000000ffff0d7224 */ /* 0x000fe200078e0000 */
[----:B------:R-:W-:Y:S01]  /*107f0*/  MOV R12, RZ ;  /* 0x000000ff000c7202 */ /* 0x000fe20000000f00 */
[----:B------:R-:W-:Y:S01]  /*10800*/  IMAD.MOV.U32 R11, RZ, RZ, 0x181f ;  /* 0x0000181fff0b7424 */ /* 0x000fe200078e00ff */
[----:B------:R-:W-:Y:S01]  /*10810*/  LOP3.LUT P1, RZ, R16, 0x100, RZ, 0xc0, !PT ;  /* 0x0000010010ff7812 */ /* 0x000fe2000782c0ff */
[----:B------:R-:W-:Y:S01]  /*10820*/  IMAD.MOV.U32 R15, RZ, RZ, -0x1 ;  /* 0xffffffffff0f7424 */ /* 0x000fe200078e00ff */
[----:B------:R-:W-:Y:S01]  /*10830*/  LOP3.LUT R22, R22, 0xfbffffff, RZ, 0xc0, !PT ;  /* 0xfbffffff16167812 */ /* 0x000fe200078ec0ff */
[----:B------:R-:W-:-:S10]  /*10840*/  IMAD.MOV.U32 R2, RZ, RZ, R14 ;  /* 0x000000ffff027224 */ /* 0x000fd400078e000e */
[----:B------:R-:W-:Y:S05]  /*10850*/  WARPSYNC.COLLECTIVE R15, `(.L_x_3516) ;  /* 0x000000000f087348 */ /* 0x000fea0003c00000 */
[----:B------:R0:W1:Y:S02]  /*10860*/  SHFL.IDX P6, R14, R13, R12, R11 ;  /* 0x0000000c0d0e7389 */ /* 0x00006400000c000b */
[----:B01----:R-:W-:Y:S01]  /*10870*/  ENDCOLLECTIVE ;  /* 0x000000000000791b */ /* 0x003fe20003800000 */
.L_x_3516:
[----:B------:R-:W-:Y:S01]  /*10880*/  @P5 LOP3.LUT R22, R22, 0x4000000, RZ, 0xfc, !PT ;  /* 0x0400000016165812 */ /* 0x000fe200078efcff */
[----:B------:R-:W-:Y:S02]  /*10890*/  IMAD.MOV.U32 R13, RZ, RZ, R4 ;  /* 0x000000ffff0d7224 */ /* 0x000fe400078e0004 */
[----:B------:R-:W-:Y:S02]  /*108a0*/  IMAD.MOV.U32 R12, RZ, RZ, 0x1 ;  /* 0x00000001ff0c7424 */ /* 0x000fe400078e00ff */
[----:B------:R-:W-:Y:S01]  /*108b0*/  IMAD.MOV.U32 R3, RZ, RZ, R14 ;  /* 0x000000ffff037224 */ /* 0x000fe200078e000e */
[----:B------:R-:W-:-:S04]  /*108c0*/  LOP3.LUT P6, RZ, R16, 0x400000, RZ, 0xc0, !PT ;  /* 0x0040000010ff7812 */ /* 0x000fc800078cc0ff */
[----:B------:R-:W-:-:S05]  /*108d0*/  @!P1 LEA R3, P0, R21, R3, 0x1 ;  /* 0x0000000315039211 */ /* 0x000fca00078008ff */
[----:B------:R-:W-:Y:S01]  /*108e0*/  @!P1 IMAD.X R2, RZ, RZ, R2, P0 ;  /* 0x000000ffff029224 */ /* 0x000fe200000e0602 */
[----:B------:R-:W-:-:S04]  /*108f0*/  LOP3.LUT P0, RZ, R16, 0x800000, RZ, 0xc0, !PT ;  /* 0x0080000010ff7812 */ /* 0x000fc8000780c0ff */
[----:B------:R-:W-:-:S04]  /*10900*/  @!P1 LOP3.LUT R3, R3, R2, RZ, 0x3c, !PT ;  /* 0x0000000203039212 */ /* 0x000fc800078e3cff */
[----:B------:R-:W-:-:S04]  /*10910*/  @!P1 LOP3.LUT R2, R3, R2, RZ, 0x3c, !PT ;  /* 0x0000000203029212 */ /* 0x000fc800078e3cff */
[----:B------:R-:W-:-:S05]  /*10920*/  @!P1 LOP3.LUT R3, R3, R2, RZ, 0x3c, !PT ;  /* 0x0000000203039212 */ /* 0x000fca00078e3cff */
[----:B------:R-:W-:Y:S01]  /*10930*/  @!PT LDS RZ, [RZ] ;  /* 0x00000000fffff984 */ /* 0x000fe20000000800 */
[----:B------:R-:W-:Y:S01]  /*10940*/  @!PT LDS RZ, [RZ] ;  /* 0x00000000fffff984 */ /* 0x000fe20000000800 */
[----:B------:R-:W-:Y:S01]  /*10950*/  @!PT LDS RZ, [RZ] ;  /* 0x00000000fffff984 */ /* 0x000fe20000000800 */
[----:B------:R0:W-:Y:S01]  /*10960*/  @!P1 LDGSTS.E.BYPASS.LTC128B.128 [R20+0x26400], desc[UR42][R2.64], !P0 ;  /* 0x2640000002149fae */ /* 0x0001e2000c101d6a */
[----:B------:R-:W-:-:S03]  /*10970*/  @!P1 ISETP.NE.U32.AND P0, PT, R9, RZ, PT ;  /* 0x000000ff0900920c */ /* 0x000fc60003f05070 */
[----:B------:R0:W-:Y:S10]  /*10980*/  @!P1 LDGSTS.E.BYPASS.LTC128B.128 [R20+0x28400], desc[UR42][R2.64+0x80], !P6 ;  /* 0x2840008002149fae */ /* 0x0001f4000f101d6a */
[----:B0-----:R-:W-:Y:S05]  /*10990*/  WARPSYNC.COLLECTIVE R15, `(.L_x_3517) ;  /* 0x000000000f087348 */ /* 0x001fea0003c00000 */
[----:B------:R1:W2:Y:S02]  /*109a0*/  SHFL.IDX P6, R14, R13, R12, R11 ;  /* 0x0000000c0d0e7389 */ /* 0x0002a400000c000b */
[----:B012---:R-:W-:Y:S01]  /*109b0*/  ENDCOLLECTIVE ;  /* 0x000000000000791b */ /* 0x007fe20003800000 */
.L_x_3517:
[----:B------:R-:W-:Y:S01]  /*109c0*/  @!PT LDS RZ, [RZ] ;  /* 0x00000000fffff984 */ /* 0x000fe20000000800 */
[----:B------:R-:W-:Y:S01]  /*109d0*/  @!PT LDS RZ, [RZ] ;  /* 0x00000000fffff984 */ /* 0x000fe20000000800 */
[----:B------:R-:W-:Y:S01]  /*109e0*/  @!PT LDS RZ, [RZ] ;  /* 0x00000000fffff984 */ /* 0x000fe20000000800 */
[----:B------:R0:W-:Y:S01]  /*109f0*/  @!P1 LDGSTS.E.BYPASS.LTC128B.128 [R20+0x2a400], desc[UR42][R2.64+0x100], !P5 ;  /* 0x2a40010002149fae */ /* 0x0001e2000e901d6a */
[----:B------:R-:W-:-:S03]  /*10a00*/  LOP3.LUT P5, RZ, R16, 0x800000, RZ, 0xc0, !PT ;  /* 0x0080000010ff7812 */ /* 0x000fc600078ac0ff */
[----:B------:R0:W-:Y:S04]  /*10a10*/  @!P1 LDGSTS.E.BYPASS.LTC128B.128 [R20+0x2c400], desc[UR42][R2.64+0x180], !P4 ;  /* 0x2c40018002149fae */ /* 0x0001e8000e101d6a */
[----:B------:R0:W-:Y:S01]  /*10a20*/  @!P1 LDGSTS.E.BYPASS.LTC128B.128 [R20+0x2e400], desc[UR42][R2.64+0x200], !P3 ;  /* 0x2e40020002149fae */ /* 0x0001e2000d901d6a */
[----:B------:R-:W-:-:S03]  /*10a30*/  IMAD.MOV.U32 R13, RZ, RZ, R0 ;  /* 0x000000ffff0d7224 */ /* 0x000fc600078e0000 */
[----:B------:R0:W-:Y:S04]  /*10a40*/  @!P1 LDGSTS.E.BYPASS.LTC128B.128 [R20+0x30400], desc[UR42][R2.64+0x280], !P2 ;  /* 0x3040028002149fae */ /* 0x0001e8000d101d6a */
[----:B------:R0:W-:Y:S01]  /*10a50*/  @!P1 LDGSTS.E.BYPASS.LTC128B.128 [R20+0x32400], desc[UR42][R2.64+0x300], P0 ;  /* 0x3240030002149fae */ /* 0x0001e20008101d6a */
[----:B------:R-:W-:Y:S01]  /*10a60*/  @!P1 ISETP.NE.U32.AND P0, PT, R8, RZ, PT ;  /* 0x000000ff0800920c */ /* 0x000fe20003f05070 */
[----:B------:R-:W-:-:S12]  /*10a70*/  IMAD.MOV.U32 R5, RZ, RZ, R14 ;  /* 0x000000ffff057224 */ /* 0x000fd800078e000e */
[----:B0-----:R-:W-:Y:S05]  /*10a80*/  WARPSYNC.COLLECTIVE R15, `(.L_x_3518) ;  /* 0x000000000f087348 */ /* 0x001fea0003c00000 */
[----:B------:R1:W2:Y:S02]  /*10a90*/  SHFL.IDX P6, R14, R13, R12, R11 ;  /* 0x0000000c0d0e7389 */ /* 0x0002a400000c000b */
[----:B012---:R-:W-:Y:S01]  /*10aa0*/  ENDCOLLECTIVE ;  /* 0x000000000000791b */ /* 0x007fe20003800000 */
.L_x_3518:
[----:B------:R-:W-:Y:S01]  /*10ab0*/  @!PT LDS RZ, [RZ] ;  /* 0x00000000fffff984 */ /* 0x000fe20000000800 */
[----:B------:R-:W-:Y:S01]  /*10ac0*/  @!PT LDS RZ, [RZ] ;  /* 0x00000000fffff984 */ /* 0x000fe20000000800 */
[----:B------:R-:W-:Y:S01]  /*10ad0*/  @!PT LDS RZ, [RZ] ;  /* 0x00000000fffff984 */ /* 0x000fe20000000800 */
[----:B------:R0:W-:Y:S01]  /*10ae0*/  @!P1 LDGSTS.E.BYPASS.LTC128B.128 [R20+0x34400], desc[UR42][R2.64+0x380], P0 ;  /* 0x3440038002149fae */ /* 0x0001e20008101d6a */
[C---:B------:R-:W-:Y:S01]  /*10af0*/  LOP3.LUT P1, RZ, R16.reuse, 0x40, RZ, 0xc0, !PT ;  /* 0x0000004010ff7812 */ /* 0x040fe2000782c0ff */
[----:B------:R-:W-:Y:S02]  /*10b00*/  IMAD.MOV.U32 R13, RZ, RZ, R4 ;  /* 0x000000ffff0d7224 */ /* 0x000fe400078e0004 */
[----:B------:R-:W-:Y:S01]  /*10b10*/  IMAD.MOV.U32 R12, RZ, RZ, 0x2 ;  /* 0x00000002ff0c7424 */ /* 0x000fe200078e00ff */
[----:B------:R-:W-:-:S13]  /*10b20*/  LOP3.LUT P6, RZ, R16, 0x80, RZ, 0xc0, !PT ;  /* 0x0000008010ff7812 */ /* 0x000fda00078cc0ff */
[----:B------:R-:W-:-:S05]  /*10b30*/  @!P6 LEA R6, P0, R21, R14, 0x1 ;  /* 0x0000000e1506e211 */ /* 0x000fca00078008ff */
[----:B------:R-:W-:Y:S01]  /*10b40*/  @!P6 IMAD.X R7, RZ, RZ, R5, P0 ;  /* 0x000000ffff07e224 */ /* 0x000fe200000e0605 */
[----:B------:R-:W-:Y:S01]  /*10b50*/  LOP3.LUT P0, RZ, R16, 0x400000, RZ, 0xc0, !PT ;  /* 0x0040000010ff7812 */ /* 0x000fe2000780c0ff */
[----:B0-----:R-:W-:-:S03]  /*10b60*/  @!P6 IMAD.MOV.U32 R2, RZ, RZ, R6 ;  /* 0x000000ffff02e224 */ /* 0x001fc600078e0006 */
[----:B------:R-:W-:-:S05]  /*10b70*/  @!P6 MOV R3, R7 ;  /* 0x000000070003e202 */ /* 0x000fca0000000f00 */
[----:B------:R0:W-:Y:S01]  /*10b80*/  @!P6 LDGSTS.E.BYPASS.LTC128B.128 [R20+0x26c00], desc[UR42][R2.64], !P5 ;  /* 0x26c000000214efae */ /* 0x0001e2000e901d6a */
[----:B------:R-:W-:-:S03]  /*10b90*/  LOP3.LUT P5, RZ, R22, 0x4000000, RZ, 0xc0, !PT ;  /* 0x0400000016ff7812 */ /* 0x000fc600078ac0ff */
[----:B------:R0:W-:Y:S01]  /*10ba0*/  @!P6 LDGSTS.E.BYPASS.LTC128B.128 [R20+0x28c00], desc[UR42][R2.64+0x80], !P0 ;  /* 0x28c000800214efae */ /* 0x0001e2000c101d6a */
[----:B------:R-:W-:-:S09]  /*10bb0*/  @!P6 ISETP.NE.U32.AND P0, PT, R9, RZ, PT ;  /* 0x000000ff0900e20c */ /* 0x000fd20003f05070 */
[----:B------:R0:W-:Y:S04]  /*10bc0*/  @!P6 LDGSTS.E.BYPASS.LTC128B.128 [R20+0x2ac00], desc[UR42][R2.64+0x100], !P5 ;  /* 0x2ac001000214efae */ /* 0x0001e8000e901d6a */
[----:B------:R0:W-:Y:S04]  /*10bd0*/  @!P6 LDGSTS.E.BYPASS.LTC128B.128 [R20+0x2cc00], desc[UR42][R2.64+0x180], !P4 ;  /* 0x2cc001800214efae */ /* 0x0001e8000e101d6a */
[----:B------:R0:W-:Y:S04]  /*10be0*/  @!P6 LDGSTS.E.BYPASS.LTC128B.128 [R20+0x2ec00], desc[UR42][R2.64+0x200], !P3 ;  /* 0x2ec002000214efae */ /* 0x0001e8000d901d6a */
[----:B------:R0:W-:Y:S04]  /*10bf0*/  @!P6 LDGSTS.E.BYPASS.LTC128B.128 [R20+0x30c00], desc[UR42][R2.64+0x280], !P2 ;  /* 0x30c002800214efae */ /* 0x0001e8000d101d6a */
[----:B------:R0:W-:Y:S01]  /*10c00*/  @!P6 LDGSTS.E.BYPASS.LTC128B.128 [R20+0x32c00], desc[UR42][R2.64+0x300], P0 ;  /* 0x32c003000214efae */ /* 0x0001e20008101d6a */
[----:B------:R-:W-:-:S13]  /*10c10*/  @!P6 ISETP.NE.U32.AND P0, PT, R8, RZ, PT ;  /* 0x000000ff0800e20c */ /* 0x000fda0003f05070 */
[----:B------:R0:W-:Y:S02]  /*10c20*/  @!P6 LDGSTS.E.BYPASS.LTC128B.128 [R20+0x34c00], desc[UR42][R2.64+0x380], P0 ;  /* 0x34c003800214efae */ /* 0x0001e40008101d6a */
[----:B0-----:R-:W-:Y:S05]  /*10c30*/  WARPSYNC.COLLECTIVE R15, `(.L_x_3519) ;  /* 0x000000000f087348 */ /* 0x001fea0003c00000 */
[----:B------:R1:W2:Y:S02]  /*10c40*/  SHFL.IDX P6, R14, R13, R12, R11 ;  /* 0x0000000c0d0e7389 */ /* 0x0002a400000c000b */
[----:B012---:R-:W-:Y:S01]  /*10c50*/  ENDCOLLECTIVE ;  /* 0x000000000000791b */ /* 0x007fe20003800000 */
.L_x_3519:
[----:B------:R-:W-:Y:S02]  /*10c60*/  IMAD.MOV.U32 R13, RZ, RZ, R0 ;  /* 0x000000ffff0d7224 */ /* 0x000fe400078e0000 */
[----:B------:R-:W-:-:S07]  /*10c70*/  IMAD.MOV.U32 R5, RZ, RZ, R14 ;  /* 0x000000ffff057224 */ /* 0x000fce00078e000e */
[----:B------:R-:W-:Y:S05]  /*10c80*/  WARPSYNC.COLLECTIVE R15, `(.L_x_3520) ;  /* 0x000000000f087348 */ /* 0x000fea0003c00000 */
[----:B------:R0:W1:Y:S02]  /*10c90*/  SHFL.IDX P6, R14, R13, R12, R11 ;  /* 0x0000000c0d0e7389 */ /* 0x00006400000c000b */
[----:B01----:R-:W-:Y:S01]  /*10ca0*/  ENDCOLLECTIVE ;  /* 0x000000000000791b */ /* 0x003fe20003800000 */
.L_x_3520:
[----:B------:R-:W-:Y:S02]  /*10cb0*/  IMAD.MOV.U32 R13, RZ, RZ, R4 ;  /* 0x000000ffff0d7224 */ /* 0x000fe400078e0004 */
[----:B------:R-:W-:Y:S01]  /*10cc0*/  IMAD.MOV.U32 R12, RZ, RZ, 0x3 ;  /* 0x00000003ff0c7424 */ /* 0x000fe200078e00ff */
[----:B------:R-:W-:Y:S02]  /*10cd0*/  @!P1 LEA R6, P0, R21, R14, 0x1 ;  /* 0x0000000e15069211 */ /* 0x000fe400078008ff */
[----:B------:R-:W-:-:S03]  /*10ce0*/  LOP3.LUT P6, RZ, R16, 0x400000, RZ, 0xc0, !PT ;  /* 0x0040000010ff7812 */ /* 0x000fc600078cc0ff */
[----:B------:R-:W-:Y:S01]  /*10cf0*/  @!P1 IMAD.X R7, RZ, RZ, R5, P0 ;  /* 0x000000ffff079224 */ /* 0x000fe200000e0605 */
[----:B------:R-:W-:Y:S01]  /*10d00*/  LOP3.LUT P0, RZ, R16, 0x800000, RZ, 0xc0, !PT ;  /* 0x0080000010ff7812 */ /* 0x000fe2000780c0ff */
[----:B------:R-:W-:Y:S02]  /*10d10*/  @!P1 IMAD.MOV.U32 R2, RZ, RZ, R6 ;  /* 0x000000ffff029224 */ /* 0x000fe400078e0006 */
[----:B------:R-:W-:-:S10]  /*10d20*/  @!P1 IMAD.MOV.U32 R3, RZ, RZ, R7 ;  /* 0x000000ffff039224 */ /* 0x000fd400078e0007 */
        /* <DEDUP_REMOVED lines=9> */
.L_x_3521:
[----:B------:R-:W-:Y:S01]  /*10dc0*/  @!PT LDS RZ, [RZ] ;  /* 0x00000000fffff984 */ /* 0x000fe20000000800 */
[----:B------:R-:W-:Y:S01]  /*10dd0*/  @!PT LDS RZ, [RZ] ;  /* 0x00000000fffff984 */ /* 0x000fe20000000800 */
[----:B------:R-:W-:Y:S01]  /*10de0*/  @!PT LDS RZ, [RZ] ;  /* 0x00000000fffff984 */ /* 0x000fe20000000800 */
[----:B------:R0:W-:Y:S04]  /*10df0*/  @!P1 LDGSTS.E.BYPASS.LTC128B.128 [R20+0x2b400], desc[UR42][R2.64+0x100], !P5 ;  /* 0x2b40010002149fae */ /* 0x0001e8000e901d6a */
[----:B------:R0:W-:Y:S04]  /*10e00*/  @!P1 LDGSTS.E.BYPASS.LTC128B.128 [R20+0x2d400], desc[UR42][R2.64+0x180], !P4 ;  /* 0x2d40018002149fae */ /* 0x0001e8000e101d6a */
[----:B------:R0:W-:Y:S01]  /*10e10*/  @!P1 LDGSTS.E.BYPASS.LTC128B.128 [R20+0x2f400], desc[UR42][R2.64+0x200], !P3 ;  /* 0x2f40020002149fae */ /* 0x0001e2000d901d6a */
[----:B------:R-:W-:-:S03]  /*10e20*/  MOV R13, R0 ;  /* 0x00000000000d7202 */ /* 0x000fc60000000f00 */
[----:B------:R0:W-:Y:S04]  /*10e30*/  @!P1 LDGSTS.E.BYPASS.LTC128B.128 [R20+0x31400], desc[UR42][R2.64+0x280], !P2 ;  /* 0x3140028002149fae */ /* 0x0001e8000d101d6a */
[----:B------:R0:W-:Y:S01]  /*10e40*/  @!P1 LDGSTS.E.BYPASS.LTC128B.128 [R20+0x33400], desc[UR42][R2.64+0x300], P0 ;  /* 0x3340030002149fae */ /* 0x0001e20008101d6a */
[----:B------:R-:W-:Y:S01]  /*10e50*/  @!P1 ISETP.NE.U32.AND P0, PT, R8, RZ, PT ;  /* 0x000000ff0800920c */ /* 0x000fe20003f05070 */
[----:B------:R-:W-:-:S12]  /*10e60*/  IMAD.MOV.U32 R4, RZ, RZ, R14 ;  /* 0x000000ffff047224 */ /* 0x000fd800078e000e */
[----:B0-----:R-:W-:Y:S05]  /*10e70*/  WARPSYNC.COLLECTIVE R15, `(.L_x_3522) ;  /* 0x000000000f087348 */ /* 0x001fea0003c00000 */
[----:B------:R1:W2:Y:S02]  /*10e80*/  SHFL.IDX P6, R14, R13, R12, R11 ;  /* 0x0000000c0d0e7389 */ /* 0x0002a400000c000b */
[----:B012---:R-:W-:Y:S01]  /*10e90*/  ENDCOLLECTIVE ;  /* 0x000000000000791b */ /* 0x007fe20003800000 */
.L_x_3522:
[----:B------:R-:W-:Y:S01]  /*10ea0*/  @!PT LDS RZ, [RZ] ;  /* 0x00000000fffff984 */ /* 0x000fe20000000800 */
[----:B------:R-:W-:Y:S01]  /*10eb0*/  @!PT LDS RZ, [RZ] ;  /* 0x00000000fffff984 */ /* 0x000fe20000000800 */
[----:B------:R-:W-:Y:S01]  /*10ec0*/  @!PT LDS RZ, [RZ] ;  /* 0x00000000fffff984 */ /* 0x000fe20000000800 */
[----:B------:R0:W-:Y:S01]  /*10ed0*/  @!P1 LDGSTS.E.BYPASS.LTC128B.128 [R20+0x35400], desc[UR42][R2.64+0x380], P0 ;  /* 0x3540038002149fae */ /* 0x0001e20008101d6a */
[----:B------:R-:W-:Y:S05]  /*10ee0*/  BRA `(.L_x_3523) ;  /* 0xffffffc800b87947 */ /* 0x000fea000383ffff */
.L_x_3454:
[----:B0-----:R-:W-:-:S04]  /*10ef0*/  IMAD.U32 R3, RZ, RZ, UR37 ;  /* 0x00000025ff037e24 */ /* 0x001fc8000f8e00ff */
[----:B------:R0:W1:Y:S03]  /*10f00*/  SYNCS.PHASECHK.TRANS64.TRYWAIT P0, [R3+URZ+0x38820], R0 ;  /* 0x03882000030075a7 */ /* 0x000066000800017f */
[----:B-1----:R-:W-:Y:S05]  /*10f10*/  @!P0 NANOSLEEP.SYNCS 0x989680 ;  /* 0x009896800000895d */ /* 0x002fea0003900000 */
[----:B------:R-:W1:Y:S02]  /*10f20*/  @!P0 SYNCS.PHASECHK.TRANS64 P0, [R3+URZ+0x38820], R0 ;  /* 0x03882000030085a7 */ /* 0x000e64000800007f */
[----:B-1----:R-:W-:Y:S05]  /*10f30*/  @!P0 BRA `(.L_x_3454) ;  /* 0xfffffffc00ec8947 */ /* 0x002fea000383ffff */
[----:B------:R-:W-:Y:S05]  /*10f40*/  BRA `(.L_x_3524) ;  /* 0xffffffcc00147947 */ /* 0x000fea000383ffff */
.L_x_3457:
[----:B0-----:R0:W1:Y:S02]  /*10f50*/  SYNCS.PHASECHK.TRANS64.TRYWAIT P0, [R25+URZ+0x38860], R0 ;  /* 0x03886000190075a7 */ /* 0x001064000800017f */
[----:B-1----:R-:W-:Y:S05]  /*10f60*/  @!P0 NANOSLEEP.SYNCS 0x989680 ;  /* 0x009896800000895d */ /* 0x002fea0003900000 */
[----:B------:R-:W1:Y:S02]  /*10f70*/  @!P0 SYNCS.PHASECHK.TRANS64 P0, [R25+URZ+0x38860], R0 ;  /* 0x03886000190085a7 */ /* 0x000e64000800007f */
[----:B-1----:R-:W-:Y:S05]  /*10f80*/  @!P0 BRA `(.L_x_3457) ;  /* 0xfffffffc00f08947 */ /* 0x002fea000383ffff */
[----:B------:R-:W-:Y:S05]  /*10f90*/  BRA `(.L_x_3525) ;  /* 0xffffffcc00247947 */ /* 0x000fea000383ffff */
.L_x_3458:
        /* <DEDUP_REMOVED lines=8> */
.L_x_3527:
[----:B------:R-:W-:Y:S05]  /*11020*/  BSYNC B0 ;  /* 0x0000000000007941 */ /* 0x000fea0003800000 */
.L_x_3526:
[----:B------:R-:W0:Y:S01]  /*11030*/  S2R R6, SR_TID.X ;  /* 0x0000000000067919 */ /* 0x000e220000002100 */
[----:B------:R-:W-:Y:S01]  /*11040*/  IMAD.MOV.U32 R13, RZ, RZ, R8 ;  /* 0x000000ffff0d7224 */ /* 0x000fe200078e0008 */
[----:B------:R-:W-:Y:S01]  /*11050*/  LOP3.LUT P5, RZ, R17, 0x100, RZ, 0xc0, !PT ;  /* 0x0000010011ff7812 */ /* 0x000fe200078ac0ff */
[----:B------:R-:W-:Y:S01]  /*11060*/  IMAD.MOV.U32 R12, RZ, RZ, RZ ;  /* 0x000000ffff0c7224 */ /* 0x000fe200078e00ff */
[----:B------:R-:W-:Y:S01]  /*11070*/  LEA R9, R9, UR37, 0x1 ;  /* 0x0000002509097c11 */ /* 0x000fe2000f8e08ff */
[----:B------:R-:W-:Y:S01]  /*11080*/  IMAD.MOV.U32 R11, RZ, RZ, 0x181f ;  /* 0x0000181fff0b7424 */ /* 0x000fe200078e00ff */
[----:B------:R-:W-:Y:S01]  /*11090*/  P2R R4, PR, RZ, 0x20 ;  /* 0x00000020ff047803 */ /* 0x000fe20000000000 */
[----:B------:R-:W-:Y:S01]  /*110a0*/  IMAD.MOV.U32 R15, RZ, RZ, -0x1 ;  /* 0xffffffffff0f7424 */ /* 0x000fe200078e00ff */
[C---:B------:R-:W-:Y:S01]  /*110b0*/  LOP3.LUT P5, RZ, R17.reuse, 0x20000, RZ, 0xc0, !PT ;  /* 0x0002000011ff7812 */ /* 0x040fe200078ac0ff */
[----:B------:R-:W-:Y:S01]  /*110c0*/  IMAD.MOV.U32 R3, RZ, RZ, R14 ;  /* 0x000000ffff037224 */ /* 0x000fe200078e000e */
[----:B------:R-:W-:-:S13]  /*110d0*/  LOP3.LUT P4, RZ, R17, 0x20, RZ, 0xc0, !PT ;  /* 0x0000002011ff7812 */ /* 0x000fda000788c0ff */
[----:B0-----:R-:W-:Y:S05]  /*110e0*/  WARPSYNC.COLLECTIVE R15, `(.L_x_3528) ;  /* 0x000000000f087348 */ /* 0x001fea0003c00000 */
[----:B------:R1:W2:Y:S02]  /*110f0*/  SHFL.IDX P6, R14, R13, R12, R11 ;  /* 0x0000000c0d0e7389 */ /* 0x0002a400000c000b */
[----:B012---:R-:W-:Y:S01]  /*11100*/  ENDCOLLECTIVE ;  /* 0x000000000000791b */ /* 0x007fe20003800000 */
.L_x_3528:
[C---:B------:R-:W-:Y:S02]  /*11110*/  LOP3.LUT P3, RZ, R17.reuse, 0x10, RZ, 0xc0, !PT ;  /* 0x0000001011ff7812 */ /* 0x040fe4000786c0ff */
[C---:B------:R-:W-:Y:S02]  /*11120*/  LOP3.LUT P2, RZ, R17.reuse, 0x8, RZ, 0xc0, !PT ;  /* 0x0000000811ff7812 */ /* 0x040fe4000784c0ff */
[----:B------:R-:W-:Y:S01]  /*11130*/  LOP3.LUT P1, RZ, R17, 0x4, RZ, 0xc0, !PT ;  /* 0x0000000411ff7812 */ /* 0x000fe2000782c0ff */
[----:B------:R-:W-:Y:S02]  /*11140*/  IMAD.MOV.U32 R13, RZ, RZ, R10 ;  /* 0x000000ffff0d7224 */ /* 0x000fe400078e000a */
[----:B------:R-:W-:Y:S01]  /*11150*/  IMAD.MOV.U32 R12, RZ, RZ, 0x1 ;  /* 0x00000001ff0c7424 */ /* 0x000fe200078e00ff */
[----:B------:R-:W-:-:S04]  /*11160*/  SHF.L.U32 R6, R6, 0x3, RZ ;  /* 0x0000000306067819 */ /* 0x000fc800000006ff */
        /* <DEDUP_REMOVED lines=16> */
.L_x_3529:
[----:B------:R-:W-:Y:S01]  /*11270*/  @!PT LDS RZ, [RZ] ;  /* 0x00000000fffff984 */ /* 0x000fe20000000800 */
[----:B------:R-:W-:Y:S01]  /*11280*/  @!PT LDS RZ, [RZ] ;  /* 0x00000000fffff984 */ /* 0x000fe20000000800 */
[----:B------:R-:W-:Y:S01]  /*11290*/  @!PT LDS RZ, [RZ] ;  /* 0x00000000fffff984 */ /* 0x000fe20000000800 */
[----:B------:R-:W-:Y:S01]  /*112a0*/  LDGSTS.E.BYPASS.LTC128B.128 [R9+0x6400], desc[UR42][R2.64+0x180], !P5 ;  /* 0x0640018002097fae */ /* 0x000fe2000e901d6a */
[----:B------:R-:W-:-:S03]  /*112b0*/  LOP3.LUT P5, RZ, R17, 0x80, RZ, 0xc0, !PT ;  /* 0x0000008011ff7812 */ /* 0x000fc600078ac0ff */
[----:B------:R-:W-:Y:S01]  /*112c0*/  LDGSTS.E.BYPASS.LTC128B.128 [R9+0x8400], desc[UR42][R2.64+0x200], !P4 ;  /* 0x0840020002097fae */ /* 0x000fe2000e101d6a */
[----:B------:R-:W-:Y:S02]  /*112d0*/  P2R R4, PR, RZ, 0x20 ;  /* 0x00000020ff047803 */ /* 0x000fe40000000000 */
[C---:B------:R-:W-:Y:S01]  /*112e0*/  LOP3.LUT P5, RZ, R17.reuse, 0x10000, RZ, 0xc0, !PT ;  /* 0x0001000011ff7812 */ /* 0x040fe200078ac0ff */
[----:B------:R-:W-:Y:S01]  /*112f0*/  LDGSTS.E.BYPASS.LTC128B.128 [R9+0xa400], desc[UR42][R2.64+0x280], !P3 ;  /* 0x0a40028002097fae */ /* 0x000fe2000d901d6a */
[C---:B------:R-:W-:Y:S01]  /*11300*/  LOP3.LUT P4, RZ, R17.reuse, 0x2, RZ, 0xc0, !PT ;  /* 0x0000000211ff7812 */ /* 0x040fe2000788c0ff */
[----:B------:R-:W-:Y:S01]  /*11310*/  IMAD.MOV.U32 R13, RZ, RZ, R8 ;  /* 0x000000ffff0d7224 */ /* 0x000fe200078e0008 */
[----:B------:R-:W-:Y:S01]  /*11320*/  LOP3.LUT P3, RZ, R17, 0x1, RZ, 0xc0, !PT ;  /* 0x0000000111ff7812 */ /* 0x000fe2000786c0ff */
        /* <DEDUP_REMOVED lines=8> */
.L_x_3530:
[----:B------:R-:W-:Y:S02]  /*113b0*/  IMAD.MOV.U32 R13, RZ, RZ, R10 ;  /* 0x000000ffff0d7224 */ /* 0x000fe400078e000a */
        /* <DEDUP_REMOVED lines=16> */
.L_x_3531:
[----:B------:R-:W-:Y:S01]  /*114c0*/  @!PT LDS RZ, [RZ] ;  /* 0x00000000fffff984 */ /* 0x000fe20000000800 */
[----:B------:R-:W-:Y:S01]  /*114d0*/  @!PT LDS RZ, [RZ] ;  /* 0x00000000fffff984 */ /* 0x000fe20000000800 */
[----:B------:R-:W-:Y:S01]  /*114e0*/  @!PT LDS RZ, [RZ] ;  /* 0x00000000fffff984 */ /* 0x000fe20000000800 */
[----:B------:R0:W-:Y:S01]  /*114f0*/  LDGSTS.E.BYPASS.LTC128B.128 [R9+0x6c00], desc[UR42][R2.64+0x180], !P5 ;  /* 0x06c0018002097fae */ /* 0x0001e2000e901d6a */
[----:B------:R-:W-:-:S03]  /*11500*/  LOP3.LUT P5, RZ, R17, 0x40, RZ, 0xc0, !PT ;  /* 0x0000004011ff7812 */ /* 0x000fc600078ac0ff */
[----:B------:R0:W-:Y:S01]  /*11510*/  LDGSTS.E.BYPASS.LTC128B.128 [R9+0x8c00], desc[UR42][R2.64+0x200], !P4 ;  /* 0x08c0020002097fae */ /* 0x0001e2000e101d6a */
[----:B------:R-:W-:Y:S02]  /*11520*/  P2R R4, PR, RZ, 0x20 ;  /* 0x00000020ff047803 */ /* 0x000fe40000000000 */
[----:B------:R-:W-:Y:S01]  /*11530*/  LOP3.LUT P5, RZ, R17, 0x8000, RZ, 0xc0, !PT ;  /* 0x0000800011ff7812 */ /* 0x000fe200078ac0ff */
[----:B------:R0:W-:Y:S01]  /*11540*/  LDGSTS.E.BYPASS.LTC128B.128 [R9+0xac00], desc[UR42][R2.64+0x280], !P3 ;  /* 0x0ac0028002097fae */ /* 0x0001e2000d901d6a */
[C---:B------:R-:W-:Y:S01]  /*11550*/  LOP3.LUT P4, RZ, R16.reuse, 0x20000000, RZ, 0xc0, !PT ;  /* 0x2000000010ff7812 */ /* 0x040fe2000788c0ff */
[----:B------:R-:W-:Y:S01]  /*11560*/  IMAD.MOV.U32 R13, RZ, RZ, R8 ;  /* 0x000000ffff0d7224 */ /* 0x000fe200078e0008 */
[C---:B------:R-:W-:Y:S01]  /*11570*/  LOP3.LUT P3, RZ, R16.reuse, 0x10000000, RZ, 0xc0, !PT ;  /* 0x1000000010ff7812 */ /* 0x040fe2000786c0ff */
[----:B------:R0:W-:Y:S01]  /*11580*/  LDGSTS.E.BYPASS.LTC128B.128 [R9+0xcc00], desc[UR42][R2.64+0x300], !P2 ;  /* 0x0cc0030002097fae */ /* 0x0001e2000d101d6a */
[----:B------:R-:W-:-:S03]  /*11590*/  LOP3.LUT P2, RZ, R16, 0x8000000, RZ, 0xc0, !PT ;  /* 0x0800000010ff7812 */ /* 0x000fc6000784c0ff */
[----:B------:R0:W-:Y:S01]  /*115a0*/  LDGSTS.E.BYPASS.LTC128B.128 [R9+0xec00], desc[UR42][R2.64+0x380], !P1 ;  /* 0x0ec0038002097fae */ /* 0x0001e2000c901d6a */
[----:B------:R-:W-:Y:S02]  /*115b0*/  LOP3.LUT P1, RZ, R16, 0x4000000, RZ, 0xc0, !PT ;  /* 0x0400000010ff7812 */ /* 0x000fe4000782c0ff */
[----:B------:R-:W-:-:S11]  /*115c0*/  MOV R20, R14 ;  /* 0x0000000e00147202 */ /* 0x000fd60000000f00 */
[----:B0-----:R-:W-:Y:S05]  /*115d0*/  WARPSYNC.COLLECTIVE R15, `(.L_x_3532) ;  /* 0x000000000f087348 */ /* 0x001fea0003c00000 */
[----:B------:R1:W2:Y:S02]  /*115e0*/  SHFL.IDX P6, R14, R13, R12, R11 ;  /* 0x0000000c0d0e7389 */ /* 0x0002a400000c000b */
[----:B012---:R-:W-:Y:S01]  /*115f0*/  ENDCOLLECTIVE ;  /* 0x000000000000791b */ /* 0x007fe20003800000 */
.L_x_3532:
        /* <DEDUP_REMOVED lines=16> */
.L_x_3533:
        /* <DEDUP_REMOVED lines=13> */
.L_x_3534:
[----:B------:R-:W-:Y:S05]  /*117d0*/  BRA `(.L_x_3535) ;  /* 0xffffffcc00447947 */ /* 0x000fea000383ffff */
.L_x_3464:
[----:B-1----:R1:W2:Y:S02]  /*117e0*/  SYNCS.PHASECHK.TRANS64.TRYWAIT P0, [R8+URZ+0x38840], R20 ;  /* 0x03884014080075a7 */ /* 0x0022a4000800017f */
[----:B--2---:R-:W-:Y:S05]  /*117f0*/  @!P0 NANOSLEEP.SYNCS 0x989680 ;  /* 0x009896800000895d */ /* 0x004fea0003900000 */
[----:B------:R-:W2:Y:S02]  /*11800*/  @!P0 SYNCS.PHASECHK.TRANS64 P0, [R8+URZ+0x38840], R20 ;  /* 0x03884014080085a7 */ /* 0x000ea4000800007f */
[----:B--2---:R-:W-:Y:S05]  /*11810*/  @!P0 BRA `(.L_x_3464) ;  /* 0xfffffffc00f08947 */ /* 0x004fea000383ffff */
[----:B------:R-:W-:Y:S05]  /*11820*/  BRA `(.L_x_3536) ;  /* 0xffffffd000787947 */ /* 0x000fea000383ffff */
.L_x_3465:
        /* <DEDUP_REMOVED lines=8> */
.L_x_3538:
[----:B------:R-:W-:Y:S05]  /*118b0*/  BSYNC B1 ;  /* 0x0000000000017941 */ /* 0x000fea0003800000 */
.L_x_3537:
[----:B------:R-:W-:Y:S01]  /*118c0*/  IMAD.MOV.U32 R13, RZ, RZ, R21 ;  /* 0x000000ffff0d7224 */ /* 0x000fe200078e0015 */
[----:B------:R-:W-:Y:S01]  /*118d0*/  MOV R3, R14 ;  /* 0x0000000e00037202 */ /* 0x000fe20000000f00 */
[----:B------:R-:W-:Y:S01]  /*118e0*/  IMAD.MOV.U32 R12, RZ, RZ, RZ ;  /* 0x000000ffff0c7224 */ /* 0x000fe200078e00ff */
[----:B------:R-:W-:Y:S01]  /*118f0*/  LEA R25, R6, UR37, 0x1 ;  /* 0x0000002506197c11 */ /* 0x000fe2000f8e08ff */
[----:B------:R-:W-:Y:S02]  /*11900*/  IMAD.MOV.U32 R11, RZ, RZ, 0x181f ;  /* 0x0000181fff0b7424 */ /* 0x000fe400078e00ff */
[----:B------:R-:W-:-:S07]  /*11910*/  IMAD.MOV.U32 R15, RZ, RZ, -0x1 ;  /* 0xffffffffff0f7424 */ /* 0x000fce00078e00ff */
[----:B------:R-:W-:Y:S05]  /*11920*/  WARPSYNC.COLLECTIVE R15, `(.L_x_3539) ;  /* 0x000000000f087348 */ /* 0x000fea0003c00000 */
[----:B------:R0:W1:Y:S02]  /*11930*/  SHFL.IDX P6, R14, R13, R12, R11 ;  /* 0x0000000c0d0e7389 */ /* 0x00006400000c000b */
[----:B01----:R-:W-:Y:S01]  /*11940*/  ENDCOLLECTIVE ;  /* 0x000000000000791b */ /* 0x003fe20003800000 */
.L_x_3539:
[----:B------:R-:W-:Y:S02]  /*11950*/  IMAD.MOV.U32 R13, RZ, RZ, R27 ;  /* 0x000000ffff0d7224 */ /* 0x000fe400078e001b */
[----:B------:R-:W-:Y:S02]  /*11960*/  IMAD.MOV.U32 R12, RZ, RZ, 0x1 ;  /* 0x00000001ff0c7424 */ /* 0x000fe400078e00ff */
[----:B------:R-:W-:-:S07]  /*11970*/  IMAD.MOV.U32 R2, RZ, RZ, R14 ;  /* 0x000000ffff027224 */ /* 0x000fce00078e000e */
[----:B------:R-:W-:Y:S05]  /*11980*/  WARPSYNC.COLLECTIVE R15, `(.L_x_3540) ;  /* 0x000000000f087348 */ /* 0x000fea0003c00000 */
[----:B------:R0:W1:Y:S02]  /*11990*/  SHFL.IDX P6, R14, R13, R12, R11 ;  /* 0x0000000c0d0e7389 */ /* 0x00006400000c000b */
[----:B01----:R-:W-:Y:S01]  /*119a0*/  ENDCOLLECTIVE ;  /* 0x000000000000791b */ /* 0x003fe20003800000 */
.L_x_3540:
        /* <DEDUP_REMOVED lines=11> */
.L_x_3541:
[----:B------:R-:W-:Y:S02]  /*11a60*/  IMAD.MOV.U32 R13, RZ, RZ, R27 ;  /* 0x000000ffff0d7224 */ /* 0x000fe400078e001b */
[----:B------:R-:W-:Y:S01]  /*11a70*/  IMAD.MOV.U32 R12, RZ, RZ, 0x2 ;  /* 0x00000002ff0c7424 */ /* 0x000fe200078e00ff */
[----:B------:R-:W-:-:S07]  /*11a80*/  MOV R2, R14 ;  /* 0x0000000e00027202 */ /* 0x000fce0000000f00 */
[----:B------:R-:W-:Y:S05]  /*11a90*/  WARPSYNC.COLLECTIVE R15, `(.L_x_3542) ;  /* 0x000000000f087348 */ /* 0x000fea0003c00000 */
[----:B------:R0:W1:Y:S02]  /*11aa0*/  SHFL.IDX P6, R14, R13, R12, R11 ;  /* 0x0000000c0d0e7389 */ /* 0x00006400000c000b */
[----:B01----:R-:W-:Y:S01]  /*11ab0*/  ENDCOLLECTIVE ;  /* 0x000000000000791b */ /* 0x003fe20003800000 */
.L_x_3542:
        /* <DEDUP_REMOVED lines=11> */
.L_x_3543:
[----:B------:R-:W-:Y:S02]  /*11b70*/  IMAD.MOV.U32 R13, RZ, RZ, R27 ;  /* 0x000000ffff0d7224 */ /* 0x000fe400078e001b */
[----:B------:R-:W-:Y:S02]  /*11b80*/  IMAD.MOV.U32 R12, RZ, RZ, 0x3 ;  /* 0x00000003ff0c7424 */ /* 0x000fe400078e00ff */
[----:B------:R-:W-:-:S07]  /*11b90*/  IMAD.MOV.U32 R2, RZ, RZ, R14 ;  /* 0x000000ffff027224 */ /* 0x000fce00078e000e */
[----:B------:R-:W-:Y:S05]  /*11ba0*/  WARPSYNC.COLLECTIVE R15, `(.L_x_3544) ;  /* 0x000000000f087348 */ /* 0x000fea0003c00000 */
[----:B------:R0:W1:Y:S02]  /*11bb0*/  SHFL.IDX P6, R14, R13, R12, R11 ;  /* 0x0000000c0d0e7389 */ /* 0x00006400000c000b */
[----:B01----:R-:W-:Y:S01]  /*11bc0*/  ENDCOLLECTIVE ;  /* 0x000000000000791b */ /* 0x003fe20003800000 */
.L_x_3544:
[----:B------:R-:W-:-:S05]  /*11bd0*/  IADD3 R2, P0, R2, R0, RZ ;  /* 0x0000000002027210 */ /* 0x000fca0007f1e0ff */
[----:B------:R-:W-:-:S05]  /*11be0*/  IMAD.X R3, RZ, RZ, R3, P0 ;  /* 0x000000ffff037224 */ /* 0x000fca00000e0603 */
[----:B------:R-:W-:Y:S01]  /*11bf0*/  @!PT LDS RZ, [RZ] ;  /* 0x00000000fffff984 */ /* 0x000fe20000000800 */
[----:B------:R-:W-:Y:S01]  /*11c00*/  @!PT LDS RZ, [RZ] ;  /* 0x00000000fffff984 */ /* 0x000fe20000000800 */
[----:B------:R-:W-:Y:S01]  /*11c10*/  @!PT LDS RZ, [RZ] ;  /* 0x00000000fffff984 */ /* 0x000fe20000000800 */
[----:B------:R0:W-:Y:S01]  /*11c20*/  LDGSTS.E.BYPASS.LTC128B.128 [R25+0x23400], desc[UR42][R2.64], !P1 ;  /* 0x2340000002197fae */ /* 0x0001e2000c901d6a */
[----:B------:R-:W-:Y:S01]  /*11c30*/  MOV R13, R21 ;  /* 0x00000015000d7202 */ /* 0x000fe20000000f00 */
[----:B------:R-:W-:-:S07]  /*11c40*/  IMAD.MOV.U32 R27, RZ, RZ, R14 ;  /* 0x000000ffff1b7224 */ /* 0x000fce00078e000e */
[----:B0-----:R-:W-:Y:S05]  /*11c50*/  WARPSYNC.COLLECTIVE R15, `(.L_x_3545) ;  /* 0x000000000f087348 */ /* 0x001fea0003c00000 */
[----:B------:R1:W2:Y:S02]  /*11c60*/  SHFL.IDX P6, R14, R13, R12, R11 ;  /* 0x0000000c0d0e7389 */ /* 0x0002a400000c000b */
[----:B012---:R-:W-:Y:S01]  /*11c70*/  ENDCOLLECTIVE ;  /* 0x000000000000791b */ /* 0x007fe20003800000 */
.L_x_3545:
[----:B------:R-:W-:Y:S01]  /*11c80*/  IMAD.MOV.U32 R2, RZ, RZ, R14 ;  /* 0x000000ffff027224 */ /* 0x000fe200078e000e */
[----:B------:R-:W-:Y:S06]  /*11c90*/  BRA `(.L_x_3546) ;  /* 0xffffffd000087947 */ /* 0x000fec000383ffff */
.L_x_3470:
[----:B----4-:R4:W0:Y:S02]  /*11ca0*/  SYNCS.PHASECHK.TRANS64.TRYWAIT P0, [R8+URZ+0x38860], R20 ;  /* 0x03886014080075a7 */ /* 0x010824000800017f */
[----:B0-----:R-:W-:Y:S05]  /*11cb0*/  @!P0 NANOSLEEP.SYNCS 0x989680 ;  /* 0x009896800000895d */ /* 0x001fea0003900000 */
[----:B------:R-:W0:Y:S02]  /*11cc0*/  @!P0 SYNCS.PHASECHK.TRANS64 P0, [R8+URZ+0x38860], R20 ;  /* 0x03886014080085a7 */ /* 0x000e24000800007f */
[----:B0-----:R-:W-:Y:S05]  /*11cd0*/  @!P0 BRA `(.L_x_3470) ;  /* 0xfffffffc00f08947 */ /* 0x001fea000383ffff */
[----:B------:R-:W-:Y:S05]  /*11ce0*/  BRA `(.L_x_3547) ;  /* 0xffffffd000587947 */ /* 0x000fea000383ffff */
.L_x_3471:
[----:B------:R-:W-:Y:S01]  /*11cf0*/  BSSY B1, `(.L_x_3548) ;  /* 0x0000008000017945 */ /* 0x000fe20003800000 */
[----:B------:R-:W-:Y:S02]  /*11d00*/  IMAD.MOV.U32 R13, RZ, RZ, R20 ;  /* 0x000000ffff0d7224 */ /* 0x000fe400078e0014 */
[----:B------:R-:W-:Y:S02]  /*11d10*/  IMAD.MOV.U32 R12, RZ, RZ, RZ ;  /* 0x000000ffff0c7224 */ /* 0x000fe400078e00ff */
[----:B------:R-:W-:Y:S02]  /*11d20*/  IMAD.MOV.U32 R11, RZ, RZ, 0x181f ;  /* 0x0000181fff0b7424 */ /* 0x000fe400078e00ff */
[----:B------:R-:W-:-:S07]  /*11d30*/  IMAD.MOV.U32 R15, RZ, RZ, -0x1 ;  /* 0xffffffffff0f7424 */ /* 0x000fce00078e00ff */
[----:B0--3--:R-:W-:Y:S05]  /*11d40*/  WARPSYNC.COLLECTIVE R15, `(.L_x_3549) ;  /* 0x000000000f087348 */ /* 0x009fea0003c00000 */
[----:B------:R1:W2:Y:S02]  /*11d50*/  SHFL.IDX P6, R14, R13, R12, R11 ;  /* 0x0000000c0d0e7389 */ /* 0x0002a400000c000b */
[----:B0123--:R-:W-:Y:S01]  /*11d60*/  ENDCOLLECTIVE ;  /* 0x000000000000791b */ /* 0x00ffe20003800000 */
.L_x_3549:
[----:B------:R-:W-:Y:S05]  /*11d70*/  BSYNC B1 ;  /* 0x0000000000017941 */ /* 0x000fea0003800000 */
.L_x_3548:
[----:B------:R-:W-:Y:S01]  /*11d80*/  IMAD.MOV.U32 R13, RZ, RZ, R10 ;  /* 0x000000ffff0d7224 */ /* 0x000fe200078e000a */
[----:B------:R-:W-:Y:S01]  /*11d90*/  LEA R21, R21, UR37, 0x1 ;  /* 0x0000002515157c11 */ /* 0x000fe2000f8e08ff */
[----:B------:R-:W-:Y:S01]  /*11da0*/  IMAD.MOV.U32 R12, RZ, RZ, RZ ;  /* 0x000000ffff0c7224 */ /* 0x000fe200078e00ff */
[C---:B------:R-:W-:Y:S01]  /*11db0*/  LOP3.LUT P2, RZ, R16.reuse, 0x20, RZ, 0xc0, !PT ;  /* 0x0000002010ff7812 */ /* 0x040fe2000784c0ff */
[----:B------:R-:W-:Y:S01]  /*11dc0*/  IMAD.MOV.U32 R11, RZ, RZ, 0x181f ;  /* 0x0000181fff0b7424 */ /* 0x000fe200078e00ff */
[----:B------:R-:W-:Y:S01]  /*11dd0*/  LOP3.LUT P1, RZ, R16, 0x10, RZ, 0xc0, !PT ;  /* 0x0000001010ff7812 */ /* 0x000fe2000782c0ff */
[----:B------:R-:W-:Y:S01]  /*11de0*/  IMAD.MOV.U32 R15, RZ, RZ, -0x1 ;  /* 0xffffffffff0f7424 */ /* 0x000fe200078e00ff */
[----:B------:R-:W-:Y:S01]  /*11df0*/  P2R R4, PR, RZ, 0x20 ;  /* 0x00000020ff047803 */ /* 0x000fe20000000000 */
[----:B------:R-:W-:-:S10]  /*11e00*/  IMAD.MOV.U32 R3, RZ, RZ, R14 ;  /* 0x000000ffff037224 */ /* 0x000fd400078e000e */
[----:B------:R-:W-:Y:S05]  /*11e10*/  WARPSYNC.COLLECTIVE R15, `(.L_x_3550) ;  /* 0x000000000f087348 */ /* 0x000fea0003c00000 */
[----:B------:R0:W1:Y:S02]  /*11e20*/  SHFL.IDX P6, R14, R13, R12, R11 ;  /* 0x0000000c0d0e7389 */ /* 0x00006400000c000b */
[----:B01----:R-:W-:Y:S01]  /*11e30*/  ENDCOLLECTIVE ;  /* 0x000000000000791b */ /* 0x003fe20003800000 */
.L_x_3550:
[----:B------:R-:W-:Y:S02]  /*11e40*/  IMAD.MOV.U32 R13, RZ, RZ, R20 ;  /* 0x000000ffff0d7224 */ /* 0x000fe400078e0014 */
[----:B------:R-:W-:Y:S01]  /*11e50*/  IMAD.MOV.U32 R12, RZ, RZ, 0x1 ;  /* 0x00000001ff0c7424 */ /* 0x000fe200078e00ff */
[----:B------:R-:W-:Y:S02]  /*11e60*/  LOP3.LUT P6, RZ, R16, 0x200, RZ, 0xc0, !PT ;  /* 0x0000020010ff7812 */ /* 0x000fe400078cc0ff */
[----:B------:R-:W-:-:S04]  /*11e70*/  IADD3 R2, P0, R14, R0, RZ ;  /* 0x000000000e027210 */ /* 0x000fc80007f1e0ff */
[----:B------:R-:W-:Y:S02]  /*11e80*/  IADD3.X R3, RZ, R3, RZ, P0, !PT ;  /* 0x00000003ff037210 */ /* 0x000fe400007fe4ff */
        /* <DEDUP_REMOVED lines=8> */
.L_x_3551:
        /* <DEDUP_REMOVED lines=17> */
.L_x_3552:
        /* <DEDUP_REMOVED lines=11> */
[----:B------:R-:W-:-:S04]  /*120d0*/  ISETP.NE.AND P5, PT, R4, RZ, PT ;  /* 0x000000ff0400720c */ /* 0x000fc80003fa5270 */
[----:B------:R-:W-:-:S04]  /*120e0*/  P2R R4, PR, RZ, 0x20 ;  /* 0x00000020ff047803 */ /* 0x000fc80000000000 */
[----:B------:R0:W-:Y:S04]  /*120f0*/  LDGSTS.E.BYPASS.LTC128B.128 [R21+0x2c00], desc[UR42][R2.64+0x80], !P2 ;  /* 0x02c0008002157fae */ /* 0x0001e8000d101d6a */
[----:B------:R0:W-:Y:S02]  /*12100*/  LDGSTS.E.BYPASS.LTC128B.128 [R21+0x4c00], desc[UR42][R2.64+0x100], !P6 ;  /* 0x04c0010002157fae */ /* 0x0001e4000f101d6a */
[----:B0-----:R-:W-:Y:S05]  /*12110*/  WARPSYNC.COLLECTIVE R15, `(.L_x_3553) ;  /* 0x000000000f087348 */ /* 0x001fea0003c00000 */
[----:B------:R1:W2:Y:S02]  /*12120*/  SHFL.IDX P6, R14, R13, R12, R11 ;  /* 0x0000000c0d0e7389 */ /* 0x0002a400000c000b */
[----:B012---:R-:W-:Y:S01]  /*12130*/  ENDCOLLECTIVE ;  /* 0x000000000000791b */ /* 0x007fe20003800000 */
.L_x_3553:
[----:B------:R-:W-:Y:S01]  /*12140*/  @!PT LDS RZ, [RZ] ;  /* 0x00000000fffff984 */ /* 0x000fe20000000800 */
[----:B------:R-:W-:Y:S01]  /*12150*/  @!PT LDS RZ, [RZ] ;  /* 0x00000000fffff984 */ /* 0x000fe20000000800 */
[----:B------:R-:W-:Y:S01]  /*12160*/  @!PT LDS RZ, [RZ] ;  /* 0x00000000fffff984 */ /* 0x000fe20000000800 */
[----:B------:R-:W-:Y:S01]  /*12170*/  LDGSTS.E.BYPASS.LTC128B.128 [R21+0x6c00], desc[UR42][R2.64+0x180], !P5 ;  /* 0x06c0018002157fae */ /* 0x000fe2000e901d6a */
[----:B------:R-:W-:-:S03]  /*12180*/  LOP3.LUT P5, RZ, R16, 0x200, RZ, 0xc0, !PT ;  /* 0x0000020010ff7812 */ /* 0x000fc600078ac0ff */
[----:B------:R-:W-:Y:S04]  /*12190*/  LDGSTS.E.BYPASS.LTC128B.128 [R21+0x8c00], desc[UR42][R2.64+0x200], !P4 ;  /* 0x08c0020002157fae */ /* 0x000fe8000e101d6a */
[----:B------:R-:W-:Y:S01]  /*121a0*/  LDGSTS.E.BYPASS.LTC128B.128 [R21+0xac00], desc[UR42][R2.64+0x280], !P3 ;  /* 0x0ac0028002157fae */ /* 0x000fe2000d901d6a */
[----:B------:R-:W-:-:S03]  /*121b0*/  IMAD.MOV.U32 R13, RZ, RZ, R10 ;  /* 0x000000ffff0d7224 */ /* 0x000fc600078e000a */
[----:B------:R-:W-:Y:S04]  /*121c0*/  LDGSTS.E.BYPASS.LTC128B.128 [R21+0xcc00], desc[UR42][R2.64+0x300], P0 ;  /* 0x0cc0030002157fae */ /* 0x000fe80008101d6a */
[----:B------:R0:W-:Y:S02]  /*121d0*/  LDGSTS.E.BYPASS.LTC128B.128 [R21+0xec00], desc[UR42][R2.64+0x380], P1 ;  /* 0x0ec0038002157fae */ /* 0x0001e40008901d6a */
[----:B0-----:R-:W-:-:S07]  /*121e0*/  IMAD.MOV.U32 R3, RZ, RZ, R14 ;  /* 0x000000ffff037224 */ /* 0x001fce00078e000e */
[----:B------:R-:W-:Y:S05]  /*121f0*/  WARPSYNC.COLLECTIVE R15, `(.L_x_3554) ;  /* 0x000000000f087348 */ /* 0x000fea0003c00000 */
[----:B------:R0:W1:Y:S02]  /*12200*/  SHFL.IDX P6, R14, R13, R12, R11 ;  /* 0x0000000c0d0e7389 */ /* 0x00006400000c000b */
[----:B01----:R-:W-:Y:S01]  /*12210*/  ENDCOLLECTIVE ;  /* 0x000000000000791b */ /* 0x003fe20003800000 */
.L_x_3554:
        /* <DEDUP_REMOVED lines=10> */
[----:B------:R-:W-:-:S09]  /*122c0*/  ISETP.NE.AND P5, PT, R4, RZ, PT ;  /* 0x000000ff0400720c */ /* 0x000fd20003fa5270 */
[----:B------:R0:W-:Y:S04]  /*122d0*/  LDGSTS.E.BYPASS.LTC128B.128 [R21+0x3400], desc[UR42][R2.64+0x80], !P2 ;  /* 0x0340008002157fae */ /* 0x0001e8000d101d6a */
[----:B------:R0:W-:Y:S02]  /*122e0*/  LDGSTS.E.BYPASS.LTC128B.128 [R21+0x5400], desc[UR42][R2.64+0x100], !P6 ;  /* 0x0540010002157fae */ /* 0x0001e4000f101d6a */
[----:B0-----:R-:W-:Y:S05]  /*122f0*/  WARPSYNC.COLLECTIVE R15, `(.L_x_3555) ;  /* 0x000000000f087348 */ /* 0x001fea0003c00000 */
[----:B------:R1:W2:Y:S02]  /*12300*/  SHFL.IDX P6, R14, R13, R12, R11 ;  /* 0x0000000c0d0e7389 */ /* 0x0002a400000c000b */
[----:B012---:R-:W-:Y:S01]  /*12310*/  ENDCOLLECTIVE ;  /* 0x000000000000791b */ /* 0x007fe20003800000 */
.L_x_3555:
        /* <DEDUP_REMOVED lines=9> */
[----:B------:R-:W-:-:S07]  /*123b0*/  IMAD.MOV.U32 R20, RZ, RZ, R14 ;  /* 0x000000ffff147224 */ /* 0x000fce00078e000e */
[----:B0-----:R-:W-:Y:S05]  /*123c0*/  WARPSYNC.COLLECTIVE R15, `(.L_x_3556) ;  /* 0x000000000f087348 */ /* 0x001fea0003c00000 */
[----:B------:R1:W2:Y:S02]  /*123d0*/  SHFL.IDX P6, R14, R13, R12, R11 ;  /* 0x0000000c0d0e7389 */ /* 0x0002a400000c000b */
[----:B012---:R-:W-:Y:S01]  /*123e0*/  ENDCOLLECTIVE ;  /* 0x000000000000791b */ /* 0x007fe20003800000 */
.L_x_3556:
[----:B------:R-:W-:Y:S05]  /*123f0*/  BRA `(.L_x_3557) ;  /* 0xffffffcc00cc7947 */ /* 0x000fea000383ffff */
.L_x_3477:
[----:B-1----:R1:W2:Y:S02]  /*12400*/  SYNCS.PHASECHK.TRANS64.TRYWAIT P0, [R5+URZ+0x38820], R0 ;  /* 0x03882000050075a7 */ /* 0x0022a4000800017f */
[----:B--2---:R-:W-:Y:S05]  /*12410*/  @!P0 NANOSLEEP.SYNCS 0x989680 ;  /* 0x009896800000895d */ /* 0x004fea0003900000 */
[----:B------:R-:W2:Y:S02]  /*12420*/  @!P0 SYNCS.PHASECHK.TRANS64 P0, [R5+URZ+0x38820], R0 ;  /* 0x03882000050085a7 */ /* 0x000ea4000800007f */
[----:B--2---:R-:W-:Y:S05]  /*12430*/  @!P0 BRA `(.L_x_3477) ;  /* 0xfffffffc00f08947 */ /* 0x004fea000383ffff */
[----:B------:R-:W-:Y:S05]  /*12440*/  BRA `(.L_x_3558) ;  /* 0xffffffd000a47947 */ /* 0x000fea000383ffff */
.L_x_3478:
        /* <DEDUP_REMOVED lines=11> */
.L_x_3560:
[----:B------:R-:W-:Y:S05]  /*12500*/  BSYNC B0 ;  /* 0x0000000000007941 */ /* 0x000fea0003800000 */
.L_x_3559:
[----:B------:R-:W-:Y:S05]  /*12510*/  BRA `(.L_x_3561) ;  /* 0xffffffd0008c7947 */ /* 0x000fea000383ffff */
.L_x_3481:
[----:B------:R-:W-:Y:S01]  /*12520*/  BSSY B1, `(.L_x_3562) ;  /* 0x0000006000017945 */ /* 0x000fe20003800000 */
[----:B------:R-:W-:-:S07]  /*12530*/  IMAD.MOV.U32 R15, RZ, RZ, -0x1 ;  /* 0xffffffffff0f7424 */ /* 0x000fce00078e00ff */
[----:B01-3--:R-:W-:Y:S05]  /*12540*/  WARPSYNC.COLLECTIVE R15, `(.L_x_3563) ;  /* 0x000000000f0c7348 */ /* 0x00bfea0003c00000 */
[----:B------:R-:W-:Y:S02]  /*12550*/  ELECT P6, UR62, PT ;  /* 0x00000000003e782f */ /* 0x000fe400038c0000 */
[----:B------:R-:W-:Y:S01]  /*12560*/  MOV R14, UR62 ;  /* 0x0000003e000e7c02 */ /* 0x000fe20008000f00 */
[----:B01-3--:R-:W-:Y:S10]  /*12570*/  ENDCOLLECTIVE ;  /* 0x000000000000791b */ /* 0x00bff40003800000 */
.L_x_3563:
[----:B------:R-:W-:Y:S05]  /*12580*/  BSYNC B1 ;  /* 0x0000000000017941 */ /* 0x000fea0003800000 */
.L_x_3562:
[----:B------:R-:W-:Y:S05]  /*12590*/  BRA `(.L_x_3564) ;  /* 0xffffffd000847947 */ /* 0x000fea000383ffff */
.L_x_3483:
[----:B-1----:R1:W2:Y:S02]  /*125a0*/  SYNCS.PHASECHK.TRANS64.TRYWAIT P1, [R3+URZ+0x38840], R2 ;  /* 0x03884002030075a7 */ /* 0x0022a4000802017f */
[----:B--2---:R-:W-:Y:S05]  /*125b0*/  @!P1 NANOSLEEP.SYNCS 0x989680 ;  /* 0x009896800000995d */ /* 0x004fea0003900000 */
[----:B------:R-:W2:Y:S02]  /*125c0*/  @!P1 SYNCS.PHASECHK.TRANS64 P1, [R3+URZ+0x38840], R2 ;  /* 0x03884002030095a7 */ /* 0x000ea4000802007f */
[----:B--2---:R-:W-:Y:S05]  /*125d0*/  @!P1 BRA `(.L_x_3483) ;  /* 0xfffffffc00f09947 */ /* 0x004fea000383ffff */
[----:B------:R-:W-:Y:S05]  /*125e0*/  BRA `(.L_x_3565) ;  /* 0xffffffd000a07947 */ /* 0x000fea000383ffff */
.L_x_3485:
[----:B--2---:R2:W4:Y:S02]  /*125f0*/  SYNCS.PHASECHK.TRANS64.TRYWAIT P1, [R5+URZ+0x38840], R0 ;  /* 0x03884000050075a7 */ /* 0x004524000802017f */
[----:B----4-:R-:W-:Y:S05]  /*12600*/  @!P1 NANOSLEEP.SYNCS 0x989680 ;  /* 0x009896800000995d */ /* 0x010fea0003900000 */
[----:B------:R-:W4:Y:S02]  /*12610*/  @!P1 SYNCS.PHASECHK.TRANS64 P1, [R5+URZ+0x38840], R0 ;  /* 0x03884000050095a7 */ /* 0x000f24000802007f */
[----:B----4-:R-:W-:Y:S05]  /*12620*/  @!P1 BRA `(.L_x_3485) ;  /* 0xfffffffc00f09947 */ /* 0x010fea000383ffff */
[----:B------:R-:W-:Y:S05]  /*12630*/  BRA `(.L_x_3566) ;  /* 0xffffffd000ac7947 */ /* 0x000fea000383ffff */
.L_x_3487:
[----:B----4-:R4:W0:Y:S02]  /*12640*/  SYNCS.PHASECHK.TRANS64.TRYWAIT P1, [R3+URZ+0x38860], R2 ;  /* 0x03886002030075a7 */ /* 0x010824000802017f */
[----:B0-----:R-:W-:Y:S05]  /*12650*/  @!P1 NANOSLEEP.SYNCS 0x989680 ;  /* 0x009896800000995d */ /* 0x001fea0003900000 */
[----:B------:R-:W0:Y:S02]  /*12660*/  @!P1 SYNCS.PHASECHK.TRANS64 P1, [R3+URZ+0x38860], R2 ;  /* 0x03886002030095a7 */ /* 0x000e24000802007f */
[----:B0-----:R-:W-:Y:S05]  /*12670*/  @!P1 BRA `(.L_x_3487) ;  /* 0xfffffffc00f09947 */ /* 0x001fea000383ffff */
[----:B------:R-:W-:Y:S05]  /*12680*/  BRA `(.L_x_3567) ;  /* 0xffffffd000a87947 */ /* 0x000fea000383ffff */
.L_x_3568:
        /* <DEDUP_REMOVED lines=15> */
.L_x_15643:


//--------------------- .text._ZN7cutlass13device_kernelIN5flash11enable_sm90INS1_16FlashAttnFwdSm90INS1_25CollectiveMainloopFwdSm90ILi2EN4cute5tupleIJNS5_1CILi1EEES8_S8_EEENS6_IJNS7_ILi64EEESA_SA_EEELi512ENS_10bfloat16_tEfNS_4arch4Sm90ELb0ELb0ELb1ELb1ELb1ELb0ELb0ELb0ELb0ELb1ELb0ELb0EEENS1_21CollectiveEpilogueFwdINS6_IJSA_NS7_ILi512EEESA_EEES9_SC_SE_Li256ELb1ELb1ELb0ELb0EEENS1_36VarlenDynamicPersistentTileSchedulerILi64ELi64ELi256ELi128ELb0ELb1ELb1ELb0ELb1ELb1EEEEEEEEEvNT_6ParamsE --------------------------
	.section	.text._ZN7cutlass13device_kernelIN5flash11enable_sm90INS1_16FlashAttnFwdSm90INS1_25CollectiveMainloopFwdSm90ILi2EN4cute5tupleIJNS5_1CILi1EEES8_S8_EEENS6_IJNS7_ILi64EEESA_SA_EEELi512ENS_10bfloat16_tEfNS_4arch4Sm90ELb0ELb0ELb1ELb1ELb1ELb0ELb0ELb0ELb0ELb1ELb0ELb0EEENS1_21CollectiveEpilogueFwdINS6_IJSA_NS7_ILi512EEESA_EEES9_SC_SE_Li256ELb1ELb1ELb0ELb0EEENS1_36VarlenDynamicPersistentTileSchedulerILi64ELi64ELi256ELi128ELb0ELb1ELb1ELb0ELb1ELb1EEEEEEEEEvNT_6ParamsE,"ax",@progbits
	.align	128
.text._ZN7cutlass13device_kernelIN5flash11enable_sm90INS1_16FlashAttnFwdSm90INS1_25CollectiveMainloopFwdSm90ILi2EN4cute5tupleIJNS5_1CILi1EEES8_S8_EEENS6_IJNS7_ILi64EEESA_SA_EEELi512ENS_10bfloat16_tEfNS_4arch4Sm90ELb0ELb0ELb1ELb1ELb1ELb0ELb0ELb0ELb0ELb1ELb0ELb0EEENS1_21CollectiveEpilogueFwdINS6_IJSA_NS7_ILi512EEESA_EEES9_SC_SE_Li256ELb1ELb1ELb0ELb0EEENS1_36VarlenDynamicPersistentTileSchedulerILi64ELi64ELi256ELi128ELb0ELb1ELb1ELb0ELb1ELb1EEEEEEEEEvNT_6ParamsE:
        .type           _ZN7cutlass13device_kernelIN5flash11enable_sm90INS1_16FlashAttnFwdSm90INS1_25CollectiveMainloopFwdSm90ILi2EN4cute5tupleIJNS5_1CILi1EEES8_S8_EEENS6_IJNS7_ILi64EEESA_SA_EEELi512ENS_10bfloat16_tEfNS_4arch4Sm90ELb0ELb0ELb1ELb1ELb1ELb0ELb0ELb0ELb0ELb1ELb0ELb0EEENS1_21CollectiveEpilogueFwdINS6_IJSA_NS7_ILi512EEESA_EEES9_SC_SE_Li256ELb1ELb1ELb0ELb0EEENS1_36VarlenDynamicPersistentTileSchedulerILi64ELi64ELi256ELi128ELb0ELb1ELb1ELb0ELb1ELb1EEEEEEEEEvNT_6ParamsE,@function
        .size           _ZN7cutlass13device_kernelIN5flash11enable_sm90INS1_16FlashAttnFwdSm90INS1_25CollectiveMainloopFwdSm90ILi2EN4cute5tupleIJNS5_1CILi1EEES8_S8_EEENS6_IJNS7_ILi64EEESA_SA_EEELi512ENS_10bfloat16_tEfNS_4arch4Sm90ELb0ELb0ELb1ELb1ELb1ELb0ELb0ELb0ELb0ELb1ELb0ELb0EEENS1_21CollectiveEpilogueFwdINS6_IJSA_NS7_ILi512EEESA_EEES9_SC_SE_Li256ELb1ELb1ELb0ELb0EEENS1_36VarlenDynamicPersistentTileSchedulerILi64ELi64ELi256ELi128ELb0ELb1ELb1ELb0ELb1ELb1EEEEEEEEEvNT_6ParamsE,(.L_x_15644 - _ZN7cutlass13device_kernelIN5flash11enable_sm90INS1_16FlashAttnFwdSm90INS1_25CollectiveMainloopFwdSm90ILi2EN4cute5tupleIJNS5_1CILi1EEES8_S8_EEENS6_IJNS7_ILi64EEESA_SA_EEELi512ENS_10bfloat16_tEfNS_4arch4Sm90ELb0ELb0ELb1ELb1ELb1ELb0ELb0ELb0ELb0ELb1ELb0ELb0EEENS1_21CollectiveEpilogueFwdINS6_IJSA_NS7_ILi512EEESA_EEES9_SC_SE_Li256ELb1ELb1ELb0ELb0EEENS1_36VarlenDynamicPersistentTileSchedulerILi64ELi64ELi256ELi128ELb0ELb1ELb1ELb0ELb1ELb1EEEEEEEEEvNT_6ParamsE)
        .other          _ZN7cutlass13device_kernelIN5flash11enable_sm90INS1_16FlashAttnFwdSm90INS1_25CollectiveMainloopFwdSm90ILi2EN4cute5tupleIJNS5_1CILi1EEES8_S8_EEENS6_IJNS7_ILi64EEESA_SA_EEELi512ENS_10bfloat16_tEfNS_4arch4Sm90ELb0ELb0ELb1ELb1ELb1ELb0ELb0ELb0ELb0ELb1ELb0ELb0EEENS1_21CollectiveEpilogueFwdINS6_IJSA_NS7_ILi512EEESA_EEES9_SC_SE_Li256ELb1ELb1ELb0ELb0EEENS1_36VarlenDynamicPersistentTileSchedulerILi64ELi64ELi256ELi128ELb0ELb1ELb1ELb0ELb1ELb1EEEEEEEEEvNT_6ParamsE,@"STO_CUDA_ENTRY STV_DEFAULT"
_ZN7cutlass13device_kernelIN5flash11enable_sm90INS1_16FlashAttnFwdSm90INS1_25CollectiveMainloopFwdSm90ILi2EN4cute5tupleIJNS5_1CILi1EEES8_S8_EEENS6_IJNS7_ILi64EEESA_SA_EEELi512ENS_10bfloat16_tEfNS_4arch4Sm90ELb0ELb0ELb1ELb1ELb1ELb0ELb0ELb0ELb0ELb1ELb0ELb0EEENS1_21CollectiveEpilogueFwdINS6_IJSA_NS7_ILi512EEESA_EEES9_SC_SE_Li256ELb1ELb1ELb0ELb0EEENS1_36VarlenDynamicPersistentTileSchedulerILi64ELi64ELi256ELi128ELb0ELb1ELb1ELb0ELb1ELb1EEEEEEEEEvNT_6ParamsE:
        /* <DEDUP_REMOVED lines=41> */
.L_x_3569:
        /* <DEDUP_REMOVED lines=22> */
.L_x_3570:
        /* <DEDUP_REMOVED lines=18> */
.L_x_3571:
        /* <DEDUP_REMOVED lines=22> */
.L_x_3572:
        /* <DEDUP_REMOVED lines=23> */
.L_x_3573:
        /* <DEDUP_REMOVED lines=8> */
.L_x_3575:
[----:B------:R-:W-:-:S08]  /*0860*/  NOP ;  /* 0x0000000000007918 */ /* 0x000fd00000000000 */
[----:B------:R-:W0:Y:S02]  /*0870*/  USETMAXREG.TRY_ALLOC.CTAPOOL UP0, 0xe8 ;  /* 0x000000e8000079c8 */ /* 0x000e240008000600 */
[----:B0-----:R-:W-:-:S13]  /*0880*/  PLOP3.LUT P0, PT, PT, PT, UP0, 0x80, 0x0 ;  /* 0x000000000000781c */ /* 0x001fda0003f0f008 */
[----:B------:R-:W-:Y:S05]  /*0890*/  @!P0 BRA `(.L_x_3575) ;  /* 0xfffffffc00f08947 */ /* 0x000fea000383ffff */
[----:B------:R-:W0:Y:S01]  /*08a0*/  S2R R2, SR_TID.X ;  /* 0x0000000000027919 */ /* 0x000e220000002100 */
[----:B------:R-:W1:Y:S01]  /*08b0*/  S2UR UR40, SR_CgaCtaId ;  /* 0x00000000002879c3 */ /* 0x000e620000008800 */
[----:B------:R-:W-:Y:S01]  /*08c0*/  UMOV UR41, 0x400 ;  /* 0x0000040000297882 */ /* 0x000fe20000000000 */
[----:B------:R-:W-:Y:S01]  /*08d0*/  ULDC UR4, c[0x0][0xc3c] ;  /* 0x00030f0000047ab9 */ /* 0x000fe20000000800 */
[----:B-1----:R-:W-:Y:S01]  /*08e0*/  ULEA UR41, UR40, UR41, 0x18 ;  /* 0x0000002928297291 */ /* 0x002fe2000f8ec03f */
[----:B0-----:R-:W-:-:S04]  /*08f0*/  LOP3.LUT R0, R2, 0xffffff80, RZ, 0xc0, !PT ;  /* 0xffffff8002007812 */ /* 0x001fc800078ec0ff */
[----:B------:R-:W-:-:S13]  /*0900*/  ISETP.NE.AND P0, PT, R0, 0x80, PT ;  /* 0x000000800000780c */ /* 0x000fda0003f05270 */
[----:B------:R-:W-:Y:S06]  /*0910*/  @!P0 BAR.ARV 0x8, 0x100 ;  /* 0x0204000000008b1d */ /* 0x000fec0000002000 */
[----:B------:R-:W-:-:S13]  /*0920*/  ISETP.GE.U32.AND P0, PT, R2, 0x100, PT ;  /* 0x000001000200780c */ /* 0x000fda0003f06070 */
[----:B------:R-:W-:Y:S08]  /*0930*/  @P0 BAR.ARV 0xf, 0x100 ;  /* 0x03c4000000000b1d */ /* 0x000ff00000002000 */
[----:B------:R-:W-:Y:S06]  /*0940*/  BAR.SYNC.DEFER_BLOCKING 0x5, 0x180 ;  /* 0x0146000000007b1d */ /* 0x000fec0000010000 */
[----:B------:R-:W0:Y:S02]  /*0950*/  LDS.128 R4, [UR41+0x28cd0] ;  /* 0x028cd029ff047984 */ /* 0x000e240008000c00 */
[----:B------:R-:W-:Y:S06]  /*0960*/  BAR.ARV 0x4, 0x180 ;  /* 0x0106000000007b1d */ /* 0x000fec0000002000 */
[----:B0-----:R-:W-:-:S13]  /*0970*/  ISETP.GE.AND P0, PT, R7, UR4, PT ;  /* 0x0000000407007c0c */ /* 0x001fda000bf06270 */
[----:B------:R-:W-:Y:S05]  /*0980*/  @P0 EXIT ;  /* 0x000000000000094d */ /* 0x000fea0003800000 */
[----:B------:R-:W-:Y:S01]  /*0990*/  VIADD R197, R2, 0xffffff80 ;  /* 0xffffff8002c57836 */ /* 0x000fe20000000000 */
[----:B------:R-:W-:Y:S01]  /*09a0*/  R2UR UR5, R5 ;  /* 0x00000000050572ca */ /* 0x000fe200000e0000 */
[----:B------:R-:W-:Y:S01]  /*09b0*/  IMAD.MOV.U32 R23, RZ, RZ, 0x20 ;  /* 0x00000020ff177424 */ /* 0x000fe200078e00ff */
[----:B------:R-:W-:Y:S01]  /*09c0*/  R2UR UR7, R7 ;  /* 0x00000000070772ca */ /* 0x000fe200000e0000 */
[----:B------:R-:W-:Y:S01]  /*09d0*/  ULOP3.LUT UR46, UR39, 0x1, URZ, 0xfc, !UPT ;  /* 0x00000001272e7892 */ /* 0x000fe2000f8efc3f */
[----:B------:R-:W-:Y:S01]  /*09e0*/  SHF.R.S32.HI R0, RZ, 0x1f, R197 ;  /* 0x0000001fff007819 */ /* 0x000fe200000114c5 */
[----:B------:R-:W-:Y:S01]  /*09f0*/  UMOV UR36, URZ ;  /* 0x0000003f00247c82 */ /* 0x000fe20008000000 */
[----:B------:R-:W-:Y:S01]  /*0a00*/  R2UR UR6, R6 ;  /* 0x00000000060672ca */ /* 0x000fe200000e0000 */
[----:B------:R-:W-:Y:S01]  /*0a10*/  UMOV UR37, URZ ;  /* 0x0000003f00257c82 */ /* 0x000fe20008000000 */
[CC--:B------:R-:W-:Y:S01]  /*0a20*/  LEA.HI R2, R0.reuse, R197.reuse, RZ, 0x4 ;  /* 0x000000c500027211 */ /* 0x0c0fe200078f20ff */
[----:B------:R-:W-:Y:S01]  /*0a30*/  UMOV UR38, URZ ;  /* 0x0000003f00267c82 */ /* 0x000fe20008000000 */
[----:B------:R-:W-:-:S02]  /*0a40*/  LEA.HI R5, R0, R197, RZ, 0x5 ;  /* 0x000000c500057211 */ /* 0x000fc400078f28ff */
[----:B------:R-:W-:Y:S02]  /*0a50*/  SHF.R.S32.HI R3, RZ, 0x4, R2 ;  /* 0x00000004ff037819 */ /* 0x000fe40000011402 */
[----:B------:R-:W-:Y:S02]  /*0a60*/  LEA.HI R7, R0, R197, RZ, 0x2 ;  /* 0x000000c500077211 */ /* 0x000fe400078f10ff */
[----:B------:R-:W-:Y:S02]  /*0a70*/  LEA.HI R4, R2, R3, RZ, 0x1 ;  /* 0x0000000302047211 */ /* 0x000fe400078f08ff */
[--C-:B------:R-:W-:Y:S02]  /*0a80*/  SHF.R.S32.HI R11, RZ, 0x5, R5.reuse ;  /* 0x00000005ff0b7819 */ /* 0x100fe40000011405 */
[----:B------:R-:W-:Y:S02]  /*0a90*/  LOP3.LUT R4, R4, 0x1ffffffe, RZ, 0xc0, !PT ;  /* 0x1ffffffe04047812 */ /* 0x000fe400078ec0ff */
[----:B------:R-:W-:-:S02]  /*0aa0*/  SHF.R.S32.HI R6, RZ, 0x1f, R5 ;  /* 0x0000001fff067819 */ /* 0x000fc40000011405 */
[----:B------:R-:W-:Y:S01]  /*0ab0*/  LOP3.LUT R8, R7, 0xfffffffc, RZ, 0xc0, !PT ;  /* 0xfffffffc07087812 */ /* 0x000fe200078ec0ff */
[----:B------:R-:W-:Y:S01]  /*0ac0*/  IMAD.IADD R9, R3, 0x1, -R4 ;  /* 0x0000000103097824 */ /* 0x000fe200078e0a04 */
[----:B------:R-:W-:Y:S02]  /*0ad0*/  LOP3.LUT R4, R2, 0xfffffff0, RZ, 0xc0, !PT ;  /* 0xfffffff002047812 */ /* 0x000fe400078ec0ff */
[----:B------:R-:W-:Y:S01]  /*0ae0*/  LEA.HI R3, R0, R197, RZ, 0x7 ;  /* 0x000000c500037211 */ /* 0x000fe200078f38ff */
[C---:B------:R-:W-:Y:S01]  /*0af0*/  IMAD.IADD R10, R197.reuse, 0x1, -R8 ;  /* 0x00000001c50a7824 */ /* 0x040fe200078e0a08 */
[----:B------:R-:W-:Y:S01]  /*0b00*/  LEA.HI R6, R6, R11, RZ, 0x2 ;  /* 0x0000000b06067211 */ /* 0x000fe200078f10ff */
[----:B------:R-:W-:Y:S01]  /*0b10*/  IMAD.IADD R7, R197, 0x1, -R4 ;  /* 0x00000001c5077824 */ /* 0x000fe200078e0a04 */
[----:B------:R-:W-:Y:S01]  /*0b20*/  LOP3.LUT R2, R3, 0xffffff80, RZ, 0xc0, !PT ;  /* 0xffffff8003027812 */ /* 0x000fe200078ec0ff */
[----:B------:R-:W-:Y:S01]  /*0b30*/  IMAD.SHL.U32 R9, R9, 0x8, RZ ;  /* 0x0000000809097824 */ /* 0x000fe200078e00ff */
[----:B------:R-:W-:-:S02]  /*0b40*/  SHF.R.S32.HI R192, RZ, 0x7, R3 ;  /* 0x00000007ffc07819 */ /* 0x000fc40000011403 */
[----:B------:R-:W-:Y:S01]  /*0b50*/  SHF.R.S32.HI R4, RZ, 0x1f, R7 ;  /* 0x0000001fff047819 */ /* 0x000fe20000011407 */
[----:B------:R-:W-:Y:S01]  /*0b60*/  IMAD.IADD R2, R197, 0x1, -R2 ;  /* 0x00000001c5027824 */ /* 0x000fe200078e0a02 */
[----:B------:R-:W-:Y:S02]  /*0b70*/  LOP3.LUT R6, R6, 0x3ffffc, RZ, 0xc0, !PT ;  /* 0x003ffffc06067812 */ /* 0x000fe400078ec0ff */
[-C--:B------:R-:W-:Y:S02]  /*0b80*/  LEA R15, R192, R7.reuse, 0x8 ;  /* 0x00000007c00f7211 */ /* 0x080fe400078e40ff */
[----:B------:R-:W-:Y:S02]  /*0b90*/  LEA.HI R12, R10, R10, RZ, 0x1 ;  /* 0x0000000a0a0c7211 */ /* 0x000fe400078f08ff */
[----:B------:R-:W-:Y:S01]  /*0ba0*/  LEA.HI R8, R4, R7, RZ, 0x3 ;  /* 0x0000000704087211 */ /* 0x000fe200078f18ff */
[----:B------:R-:W-:Y:S01]  /*0bb0*/  IMAD.IADD R4, R11, 0x1, -R6 ;  /* 0x000000010b047824 */ /* 0x000fe200078e0a06 */
[----:B------:R-:W-:-:S02]  /*0bc0*/  SHF.R.S32.HI R5, RZ, 0x1f, R2 ;  /* 0x0000001fff057819 */ /* 0x000fc40000011402 */
[----:B------:R-:W-:Y:S01]  /*0bd0*/  LOP3.LUT R13, R12, 0x1ffffffe, RZ, 0xc0, !PT ;  /* 0x1ffffffe0c0d7812 */ /* 0x000fe200078ec0ff */
[----:B------:R-:W-:Y:S01]  /*0be0*/  IMAD R196, R4, 0x10, R15 ;  /* 0x0000001004c47824 */ /* 0x000fe200078e020f */
[C---:B------:R-:W-:Y:S01]  /*0bf0*/  LOP3.LUT R6, R8.reuse, 0xfffffff8, RZ, 0xc0, !PT ;  /* 0xfffffff808067812 */ /* 0x040fe200078ec0ff */
[----:B------:R-:W-:Y:S01]  /*0c00*/  IMAD.SHL.U32 R8, R8, 0x40, RZ ;  /* 0x0000004008087824 */ /* 0x000fe200078e00ff */
[-C--:B------:R-:W-:Y:S01]  /*0c10*/  LEA.HI R4, R5, R2.reuse, RZ, 0x2 ;  /* 0x0000000205047211 */ /* 0x080fe200078f10ff */
[----:B------:R-:W-:Y:S01]  /*0c20*/  IMAD.IADD R195, R10, 0x1, -R13 ;  /* 0x000000010ac37824 */ /* 0x000fe200078e0a0d */
[----:B------:R-:W-:Y:S01]  /*0c30*/  LEA.HI R0, R0, R197, RZ, 0x3 ;  /* 0x000000c500007211 */ /* 0x000fe200078f18ff */
[----:B------:R-:W-:Y:S01]  /*0c40*/  IMAD.IADD R7, R7, 0x1, -R6 ;  /* 0x0000000107077824 */ /* 0x000fe200078e0a06 */
[----:B------:R-:W-:Y:S01]  /*0c50*/  LOP3.LUT R13, R4, 0x7ffffffc, RZ, 0xc0, !PT ;  /* 0x7ffffffc040d7812 */ /* 0x000fe200078ec0ff */
[----:B------:R-:W-:Y:S01]  /*0c60*/  IMAD.U32 R196, R196, 0x40, R9 ;  /* 0x00000040c4c47824 */ /* 0x000fe200078e0009 */
[----:B------:R-:W-:-:S02]  /*0c70*/  LEA.HI R6, R5, R2, RZ, 0x5 ;  /* 0x0000000205067211 */ /* 0x000fc400078f28ff */
[----:B------:R-:W-:Y:S01]  /*0c80*/  LOP3.LUT R8, R8, 0x7ffffe00, RZ, 0xc0, !PT ;  /* 0x7ffffe0008087812 */ /* 0x000fe200078ec0ff */
[----:B------:R-:W-:Y:S01]  /*0c90*/  IMAD.IADD R13, R2, 0x1, -R13 ;  /* 0x00000001020d7824 */ /* 0x000fe200078e0a0d */
[----:B------:R-:W-:Y:S02]  /*0ca0*/  SHF.L.U32 R2, R7, 0x6, RZ ;  /* 0x0000000607027819 */ /* 0x000fe400000006ff */
[----:B------:R-:W-:Y:S01]  /*0cb0*/  SHF.R.S32.HI R5, RZ, 0x2, R4 ;  /* 0x00000002ff057819 */ /* 0x000fe20000011404 */
[----:B------:R-:W-:Y:S01]  /*0cc0*/  IMAD R8, R11, 0x400, R8 ;  /* 0x000004000b087824 */ /* 0x000fe200078e0208 */
[----:B------:R-:W-:Y:S01]  /*0cd0*/  LOP3.LUT R2, R2, 0x1c0, RZ, 0xc0, !PT ;  /* 0x000001c002027812 */ /* 0x000fe200078ec0ff */
[----:B------:R-:W-:Y:S01]  /*0ce0*/  IMAD.SHL.U32 R17, R13, 0x2, RZ ;  /* 0x000000020d117824 */ /* 0x000fe200078e00ff */
[----:B------:R-:W-:Y:S02]  /*0cf0*/  SHF.R.S32.HI R4, RZ, 0x1f, R4 ;  /* 0x0000001fff047819 */ /* 0x000fe40000011404 */
[----:B------:R-:W-:-:S02]  /*0d00*/  LOP3.LUT R9, R2, 0x8, R9, 0xf8, !PT ;  /* 0x0000000802097812 */ /* 0x000fc400078ef809 */
[----:B------:R-:W-:Y:S02]  /*0d10*/  SHF.R.U32.HI R2, RZ, 0x3, R2 ;  /* 0x00000003ff027819 */ /* 0x000fe40000011602 */
[----:B------:R-:W-:Y:S02]  /*0d20*/  R2P PR, R7, 0x6 ;  /* 0x0000000607007804 */ /* 0x000fe40000000000 */
[----:B------:R-:W-:Y:S02]  /*0d30*/  LOP3.LUT R9, R9, R2, RZ, 0x3c, !PT ;  /* 0x0000000209097212 */ /* 0x000fe400078e3cff */
[----:B------:R-:W-:Y:S02]  /*0d40*/  LOP3.LUT R190, R0, 0xfffffff8, RZ, 0xc0, !PT ;  /* 0xfffffff800be7812 */ /* 0x000fe400078ec0ff */
[----:B------:R-:W-:Y:S01]  /*0d50*/  LEA.HI R4, R4, R5, RZ, 0x3 ;  /* 0x0000000504047211 */ /* 0x000fe200078f18ff */
[----:B------:R-:W-:Y:S01]  /*0d60*/  IMAD.IADD R8, R8, 0x1, R9 ;  /* 0x0000000108087824 */ /* 0x000fe200078e0209 */
[----:B------:R-:W-:-:S02]  /*0d70*/  IADD3 R190, R197, -R190, RZ ;  /* 0x800000bec5be7210 */ /* 0x000fc40007ffe0ff */
[----:B------:R-:W-:Y:S02]  /*0d80*/  LOP3.LUT R4, R4, 0xfffffff8, RZ, 0xc0, !PT ;  /* 0xfffffff804047812 */ /* 0x000fe400078ec0ff */
[----:B------:R-:W-:Y:S01]  /*0d90*/  LEA R19, R8, UR41, 0x1 ;  /* 0x0000002908137c11 */ /* 0x000fe2000f8e08ff */
[----:B------:R-:W-:Y:S01]  /*0da0*/  IMAD.SHL.U32 R2, R190, 0x8, RZ ;  /* 0x00000008be027824 */ /* 0x000fe200078e00ff */
[----:B------:R-:W-:Y:S01]  /*0db0*/  LEA.HI R3, R3, R192, RZ, 0x1 ;  /* 0x000000c003037211 */ /* 0x000fe200078f08ff */
[----:B------:R-:W-:Y:S01]  /*0dc0*/  IMAD.IADD R5, R5, 0x1, -R4 ;  /* 0x0000000105057824 */ /* 0x000fe200078e0a04 */
[----:B------:R-:W-:Y:S01]  /*0dd0*/  SHF.R.S32.HI R6, RZ, 0x5, R6 ;  /* 0x00000005ff067819 */ /* 0x000fe20000011406 */
[----:B------:R-:W-:Y:S01]  /*0de0*/  VIADD R184, R19, 0x26800 ;  /* 0x0002680013b87836 */ /* 0x000fe20000000000 */
[----:B------:R-:W-:Y:S01]  /*0df0*/  LOP3.LUT R3, R3, 0xfffffe, RZ, 0xc0, !PT ;  /* 0x00fffffe03037812 */ /* 0x000fe200078ec0ff */
[----:B------:R-:W-:Y:S01]  /*0e00*/  VIADD R22, R19, 0x26840 ;  /* 0x0002684013167836 */ /* 0x000fe20000000000 */
[----:B------:R-:W-:Y:S01]  /*0e10*/  SEL R23, R23, 0xffffffe0, !P1 ;  /* 0xffffffe017177807 */ /* 0x000fe20004800000 */
[----:B------:R-:W-:Y:S01]  /*0e20*/  VIADD R189, R2, 0x40 ;  /* 0x0000004002bd7836 */ /* 0x000fe20000000000 */
[----:B------:R-:W-:Y:S01]  /*0e30*/  @P2 IADD3 R22, R184, -0x40, RZ ;  /* 0xffffffc0b8162810 */ /* 0x000fe20007ffe0ff */
[C---:B------:R-:W-:Y:S01]  /*0e40*/  VIADD R188, R2.reuse, 0x80 ;  /* 0x0000008002bc7836 */ /* 0x040fe20000000000 */
[C---:B------:R-:W-:Y:S01]  /*0e50*/  IADD3 R186, R2.reuse, 0x100, RZ ;  /* 0x0000010002ba7810 */ /* 0x040fe20007ffe0ff */
[C---:B------:R-:W-:Y:S01]  /*0e60*/  VIADD R187, R2.reuse, 0xc0 ;  /* 0x000000c002bb7836 */ /* 0x040fe20000000000 */
[----:B------:R-:W-:Y:S01]  /*0e70*/  SHF.R.S32.HI R191, RZ, 0x3, R0 ;  /* 0x00000003ffbf7819 */ /* 0x000fe20000011400 */
[C---:B------:R-:W-:Y:S01]  /*0e80*/  VIADD R185, R2.reuse, 0x140 ;  /* 0x0000014002b97836 */ /* 0x040fe20000000000 */
[----:B------:R-:W-:Y:S01]  /*0e90*/  SHF.R.S32.HI R204, RZ, 0x1f, R189 ;  /* 0x0000001fffcc7819 */ /* 0x000fe200000114bd */
[C---:B------:R-:W-:Y:S01]  /*0ea0*/  VIADD R194, R2.reuse, 0x180 ;  /* 0x0000018002c27836 */ /* 0x040fe20000000000 */
[----:B------:R-:W-:Y:S01]  /*0eb0*/  SHF.R.S32.HI R203, RZ, 0x1f, R188 ;  /* 0x0000001fffcb7819 */ /* 0x000fe200000114bc */
[----:B------:R-:W-:Y:S01]  /*0ec0*/  VIADD R193, R2, 0x1c0 ;  /* 0x000001c002c17836 */ /* 0x000fe20000000000 */
[----:B------:R-:W-:Y:S01]  /*0ed0*/  SHF.R.S32.HI R202, RZ, 0x1f, R187 ;  /* 0x0000001fffca7819 */ /* 0x000fe200000114bb */
[----:B------:R-:W-:Y:S01]  /*0ee0*/  IMAD R16, R6, 0x10, R5 ;  /* 0x0000001006107824 */ /* 0x000fe200078e0205 */
[----:B------:R-:W-:Y:S01]  /*0ef0*/  SHF.R.S32.HI R201, RZ, 0x1f, R186 ;  /* 0x0000001fffc97819 */ /* 0x000fe200000114ba */
[----:B------:R-:W-:Y:S01]  /*0f00*/  IMAD.IADD R3, R192, 0x1, -R3 ;  /* 0x00000001c0037824 */ /* 0x000fe200078e0a03 */
[----:B------:R-:W-:Y:S01]  /*0f10*/  SHF.R.S32.HI R200, RZ, 0x1f, R185 ;  /* 0x0000001fffc87819 */ /* 0x000fe200000114b9 */
[----:B------:R-:W-:Y:S01]  /*0f20*/  IMAD.IADD R184, R184, 0x1, R23 ;  /* 0x00000001b8b87824 */ /* 0x000fe200078e0217 */
[----:B------:R-:W-:Y:S01]  /*0f30*/  SHF.R.S32.HI R199, RZ, 0x1f, R194 ;  /* 0x0000001fffc77819 */ /* 0x000fe200000114c2 */
[----:B------:R-:W-:Y:S01]  /*0f40*/  IMAD.SHL.U32 R18, R3, 0x100, RZ ;  /* 0x0000010003127824 */ /* 0x000fe200078e00ff */
[----:B------:R-:W-:Y:S01]  /*0f50*/  SHF.R.S32.HI R198, RZ, 0x1f, R193 ;  /* 0x0000001fffc67819 */ /* 0x000fe200000114c1 */
[----:B------:R-:W-:-:S02]  /*0f60*/  IMAD R195, R195, 0x8, R16 ;  /* 0x00000008c3c37824 */ /* 0x000fc400078e0210 */
[----:B------:R-:W-:-:S07]  /*0f70*/  IMAD.IADD R23, R23, 0x1, R22 ;  /* 0x0000000117177824 */ /* 0x000fce00078e0216 */
.L_x_3625:
[----:B------:R-:W-:Y:S01]  /*0f80*/  ULDC.64 UR8, c[0x0][0xc88] ;  /* 0x0003220000087ab9 */ /* 0x000fe20000000a00 */
[----:B------:R-:W-:Y:S01]  /*0f90*/  ULDC.64 UR10, c[0x0][0xa20] ;  /* 0x00028800000a7ab9 */ /* 0x000fe20000000a00 */
[----:B------:R-:W-:Y:S01]  /*0fa0*/  UIMAD.WIDE UR8, UR7, 0x4, UR8 ;  /* 0x00000004070878a5 */ /* 0x000fe2000f8e0208 */
[----:B------:R-:W-:-:S05]  /*0fb0*/  ULDC UR4, c[0x0][0x424] ;  /* 0x0001090000047ab9 */ /* 0x000fca0000000800 */
[----:B0-2-4-:R-:W-:Y:S02]  /*0fc0*/  IMAD.U32 R4, RZ, RZ, UR8 ;  /* 0x00000008ff047e24 */ /* 0x015fe4000f8e00ff */
[----:B------:R-:W-:Y:S01]  /*0fd0*/  IMAD.U32 R5, RZ, RZ, UR9 ;  /* 0x00000009ff057e24 */ /* 0x000fe2000f8e00ff */
[----:B------:R-:W-:-:S04]  /*0fe0*/  ULDC.64 UR8, c[0x0][0xa28] ;  /* 0x00028a0000087ab9 */ /* 0x000fc80000000a00 */
[----:B------:R-:W2:Y:S01]  /*0ff0*/  LDG.E R4, desc[UR50][R4.64] ;  /* 0x0000003204047981 */ /* 0x000ea2000c1e1900 */
[----:B------:R-:W-:Y:S02]  /*1000*/  UISETP.NE.U32.AND UP0, UPT, UR8, URZ, UPT ;  /* 0x0000003f0800728c */ /* 0x000fe4000bf05070 */
[----:B------:R-:W-:Y:S02]  /*1010*/  UISETP.NE.U32.AND UP1, UPT, UR10, URZ, UPT ;  /* 0x0000003f0a00728c */ /* 0x000fe4000bf25070 */
[----:B------:R-:W-:Y:S02]  /*1020*/  UISETP.NE.AND.EX UP0, UPT, UR9, URZ, UPT, UP0 ;  /* 0x0000003f0900728c */ /* 0x000fe4000bf05300 */
[----:B------:R-:W-:-:S04]  /*1030*/  UISETP.NE.AND.EX UP1, UPT, UR11, URZ, UPT, UP1 ;  /* 0x0000003f0b00728c */ /* 0x000fc8000bf25310 */
[----:B------:R-:W-:Y:S02]  /*1040*/  PLOP3.LUT P0, PT, PT, PT, UP0, 0x80, 0x0 ;  /* 0x000000000000781c */ /* 0x000fe40003f0f008 */
[----:B------:R-:W-:Y:S02]  /*1050*/  PLOP3.LUT P1, PT, PT, PT, UP1, 0x80, 0x0 ;  /* 0x000000000000781c */ /* 0x000fe40003f2f018 */
[----:B--2---:R-:W-:-:S13]  /*1060*/  R2UR UR42, R4 ;  /* 0x00000000042a72ca */ /* 0x004fda00000e0000 */
[----:B------:R-:W-:Y:S02]  /*1070*/  USHF.R.S32.HI UR43, URZ, 0x1f, UR42 ;  /* 0x0000001f3f2b7899 */ /* 0x000fe4000801142a */
[----:B------:R-:W-:Y:S02]  /*1080*/  @UP0 ULEA UR8, UP2, UR42, UR8, 0x2 ;  /* 0x000000082a080291 */ /* 0x000fe4000f84103f */
[----:B------:R-:W-:Y:S02]  /*1090*/  @UP1 ULEA UR10, UP3, UR42, UR10, 0x2 ;  /* 0x0000000a2a0a1291 */ /* 0x000fe4000f86103f */
[----:B------:R-:W-:Y:S02]  /*10a0*/  @UP0 ULEA.HI.X UR9, UR42, UR9, UR43, 0x2, UP2 ;  /* 0x000000092a090291 */ /* 0x000fe400090f142b */
[----:B------:R-:W-:Y:S01]  /*10b0*/  @UP1 ULEA.HI.X UR11, UR42, UR11, UR43, 0x2, UP3 ;  /* 0x0000000b2a0b1291 */ /* 0x000fe200098f142b */
[----:B------:R-:W-:Y:S01]  /*10c0*/  MOV R4, UR8 ;  /* 0x0000000800047c02 */ /* 0x000fe20008000f00 */
[----:B-1----:R-:W-:-:S02]  /*10d0*/  IMAD.U32 R6, RZ, RZ, UR10 ;  /* 0x0000000aff067e24 */ /* 0x002fc4000f8e00ff */
[----:B------:R-:W-:Y:S01]  /*10e0*/  IMAD.U32 R5, RZ, RZ, UR9 ;  /* 0x00000009ff057e24 */ /* 0x000fe2000f8e00ff */
[----:B------:R-:W-:Y:S01]  /*10f0*/  ULDC.64 UR8, c[0x0][0x418] ;  /* 0x0001060000087ab9 */ /* 0x000fe20000000a00 */
[----:B---3--:R-:W-:-:S03]  /*1100*/  IMAD.U32 R7, RZ, RZ, UR11 ;  /* 0x0000000bff077e24 */ /* 0x008fc6000f8e00ff */
[----:B------:R-:W2:Y:S04]  /*1110*/  @P0 LDG.E R4, desc[UR50][R4.64] ;  /* 0x0000003204040981 */ /* 0x000ea8000c1e1900 */
[----:B------:R-:W3:Y:S01]  /*1120*/  @P1 LDG.E R6, desc[UR50][R6.64] ;  /* 0x0000003206061981 */ /* 0x000ee2000c1e1900 */
[----:B------:R-:W-:Y:S01]  /*1130*/  UISETP.NE.U32.AND UP0, UPT, UR8, URZ, UPT ;  /* 0x0000003f0800728c */ /* 0x000fe2000bf05070 */
[----:B------:R-:W-:Y:S01]  /*1140*/  CS2R R20, SRZ ;  /* 0x0000000000147805 */ /* 0x000fe2000001ff00 */
[----:B------:R-:W-:Y:S01]  /*1150*/  UMOV UR44, UR5 ;  /* 0x00000005002c7c82 */ /* 0x000fe20008000000 */
[----:B------:R-:W-:Y:S01]  /*1160*/  ULDC UR5, c[0x0][0x2f0] ;  /* 0x0000bc0000057ab9 */ /* 0x000fe20000000800 */
[----:B------:R-:W-:Y:S01]  /*1170*/  UISETP.NE.AND.EX UP0, UPT, UR9, URZ, UPT, UP0 ;  /* 0x0000003f0900728c */ /* 0x000fe2000bf05300 */
[----:B------:R-:W-:Y:S01]  /*1180*/  IMAD.MOV.U32 R0, RZ, RZ, RZ ;  /* 0x000000ffff007224 */ /* 0x000fe200078e00ff */
[----:B------:R-:W-:Y:S01]  /*1190*/  UMOV UR49, URZ ;  /* 0x0000003f00317c82 */ /* 0x000fe20008000000 */
[----:B------:R-:W-:Y:S01]  /*11a0*/  UMOV UR45, UR6 ;  /* 0x00000006002d7c82 */ /* 0x000fe20008000000 */
[----:B------:R-:W-:Y:S01]  /*11b0*/  USEL UR4, UR4, 0x1, UP0 ;  /* 0x0000000104047887 */ /* 0x000fe20008000000 */
[----:B------:R-:W-:Y:S01]  /*11c0*/  IMAD.MOV.U32 R150, RZ, RZ, RZ ;  /* 0x000000ffff967224 */ /* 0x000fe200078e00ff */
[----:B------:R-:W-:Y:S01]  /*11d0*/  UISETP.NE.AND UP0, UPT, UR47, 0x1, UPT ;  /* 0x000000012f00788c */ /* 0x000fe2000bf05270 */
[----:B------:R-:W-:Y:S01]  /*11e0*/  CS2R R148, SRZ ;  /* 0x0000000000947805 */ /* 0x000fe2000001ff00 */
[----:B------:R-:W-:Y:S01]  /*11f0*/  UIMAD UR4, UR4, UR5, URZ ;  /* 0x00000005040472a4 */ /* 0x000fe2000f8e023f */
        /* <DEDUP_REMOVED lines=54> */
[----:B------:R-:W-:Y:S02]  /*1560*/  MOV R168, RZ ;  /* 0x000000ff00a87202 */ /* 0x000fe40000000f00 */
[----:B--2---:R-:W-:-:S02]  /*1570*/  @P0 R2UR UR49, R4 ;  /* 0x00000000043102ca */ /* 0x004fc400000e0000 */
[----:B---3--:R-:W-:Y:S01]  /*1580*/  @P1 R2UR UR4, R6 ;  /* 0x00000000060412ca */ /* 0x008fe200000e0000 */
[----:B------:R-:W-:-:S14]  /*1590*/  @P1 BRA `(.L_x_3576) ;  /* 0x0000000000341947 */ /* 0x000fdc0003800000 */
[----:B------:R-:W-:Y:S02]  /*15a0*/  ULDC.64 UR6, c[0x0][0xa08] ;  /* 0x0002820000067ab9 */ /* 0x000fe40000000a00 */
[----:B------:R-:W-:-:S04]  /*15b0*/  ISETP.NE.U32.AND P0, PT, RZ, UR6, PT ;  /* 0x00000006ff007c0c */ /* 0x000fc8000bf05070 */
[----:B------:R-:W-:-:S13]  /*15c0*/  ISETP.NE.AND.EX P0, PT, RZ, UR7, PT, P0 ;  /* 0x00000007ff007c0c */ /* 0x000fda000bf05300 */
[----:B------:R-:W-:Y:S05]  /*15d0*/  @!P0 BRA `(.L_x_3576) ;  /* 0x0000000000248947 */ /* 0x000fea0003800000 */
[----:B------:R-:W-:Y:S02]  /*15e0*/  ULDC.64 UR4, c[0x0][0xa08] ;  /* 0x0002820000047ab9 */ /* 0x000fe40000000a00 */
[----:B------:R-:W-:-:S06]  /*15f0*/  UIMAD.WIDE UR4, UR42, 0x4, UR4 ;  /* 0x000000042a0478a5 */ /* 0x000fcc000f8e0204 */
[----:B------:R-:W-:Y:S02]  /*1600*/  IMAD.U32 R4, RZ, RZ, UR4 ;  /* 0x00000004ff047e24 */ /* 0x000fe4000f8e00ff */
[----:B------:R-:W-:-:S05]  /*1610*/  IMAD.U32 R5, RZ, RZ, UR5 ;  /* 0x00000005ff057e24 */ /* 0x000fca000f8e00ff */
[----:B------:R-:W2:Y:S04]  /*1620*/  LDG.E R6, desc[UR50][R4.64] ;  /* 0x0000003204067981 */ /* 0x000ea8000c1e1900 */
[----:B------:R-:W3:Y:S01]  /*1630*/  LDG.E R3, desc[UR50][R4.64+0x4] ;  /* 0x0000043204037981 */ /* 0x000ee2000c1e1900 */
[----:B--2---:R-:W-:Y:S02]  /*1640*/  R2UR UR4, R6 ;  /* 0x00000000060472ca */ /* 0x004fe400000e0000 */
[----:B---3--:R-:W-:-:S13]  /*1650*/  R2UR UR5, R3 ;  /* 0x00000000030572ca */ /* 0x008fda00000e0000 */
[----:B------:R-:W-:-:S12]  /*1660*/  UIADD3 UR4, -UR4, UR5, URZ ;  /* 0x0000000504047290 */ /* 0x000fd8000fffe13f */
.L_x_3576:
[----:B------:R-:W-:Y:S01]  /*1670*/  UIADD3 UR49, -UR49, UR4, URZ ;  /* 0x0000000431317290 */ /* 0x000fe2000fffe13f */
[----:B------:R-:W-:Y:S02]  /*1680*/  PLOP3.LUT P0, PT, PT, PT, UP0, 0x80, 0x0 ;  /* 0x000000000000781c */ /* 0x000fe40003f0f008 */
[----:B------:R-:W-:Y:S01]  /*1690*/  CS2R R38, SRZ ;  /* 0x0000000000267805 */ /* 0x000fe2000001ff00 */
[----:B------:R-:W-:Y:S01]  /*16a0*/  IMAD.MOV.U32 R8, RZ, RZ, RZ ;  /* 0x000000ffff087224 */ /* 0x000fe200078e00ff */
[----:B------:R-:W-:Y:S01]  /*16b0*/  UIADD3 UR4, UR49, 0x3f, URZ ;  /* 0x0000003f31047890 */ /* 0x000fe2000fffe03f */
[----:B------:R-:W-:Y:S02]  /*16c0*/  CS2R R166, SRZ ;  /* 0x0000000000a67805 */ /* 0x000fe4000001ff00 */
[----:B------:R-:W-:Y:S01]  /*16d0*/  CS2R R34, SRZ ;  /* 0x0000000000227805 */ /* 0x000fe2000001ff00 */
[----:B------:R-:W-:Y:S01]  /*16e0*/  IMAD.MOV.U32 R169, RZ, RZ, RZ ;  /* 0x000000ffffa97224 */ /* 0x000fe200078e00ff */
[----:B------:R-:W-:Y:S01]  /*16f0*/  USHF.R.S32.HI UR5, URZ, 0x1f, UR4 ;  /* 0x0000001f3f057899 */ /* 0x000fe20008011404 */
[----:B------:R-:W-:Y:S01]  /*1700*/  CS2R R30, SRZ ;  /* 0x00000000001e7805 */ /* 0x000fe2000001ff00 */
[----:B------:R-:W-:Y:S01]  /*1710*/  IMAD.MOV.U32 R28, RZ, RZ, RZ ;  /* 0x000000ffff1c7224 */ /* 0x000fe200078e00ff */
[----:B------:R-:W-:Y:S01]  /*1720*/  CS2R R170, SRZ ;  /* 0x0000000000aa7805 */ /* 0x000fe2000001ff00 */
[----:B------:R-:W-:Y:S01]  /*1730*/  ULEA.HI UR5, UR5, UR4, URZ, 0x6 ;  /* 0x0000000405057291 */ /* 0x000fe2000f8f303f */
[----:B------:R-:W-:Y:S01]  /*1740*/  CS2R R26, SRZ ;  /* 0x00000000001a7805 */ /* 0x000fe2000001ff00 */
[----:B------:R-:W-:-:S02]  /*1750*/  IMAD.MOV.U32 R172, RZ, RZ, RZ ;  /* 0x000000ffffac7224 */ /* 0x000fc400078e00ff */
[----:B------:R-:W-:Y:S01]  /*1760*/  USHF.R.S32.HI UR48, URZ, 0x6, UR5 ;  /* 0x000000063f307899 */ /* 0x000fe20008011405 */
[----:B------:R-:W-:Y:S11]  /*1770*/  @!P0 BRA `(.L_x_3577) ;  /* 0x0000001800448947 */ /* 0x000ff60003800000 */
[----:B------:R-:W-:Y:S01]  /*1780*/  UISETP.GE.AND UP0, UPT, UR49, 0x1, UPT ;  /* 0x000000013100788c */ /* 0x000fe2000bf06270 */
[----:B------:R-:W-:-:S05]  /*1790*/  PLOP3.LUT P0, PT, PT, PT, PT, 0x80, 0x0 ;  /* 0x000000000000781c */ /* 0x000fca0003f0f070 */
[----:B------:R-:W-:-:S13]  /*17a0*/  PLOP3.LUT P1, PT, PT, PT, UP0, 0x80, 0x0 ;  /* 0x000000000000781c */ /* 0x000fda0003f2f008 */
[----:B------:R-:W-:Y:S05]  /*17b0*/  @!P1 BRA `(.L_x_3578) ;  /* 0x0000005800dc9947 */ /* 0x000fea0003800000 */
        /* <DEDUP_REMOVED lines=14> */
.L_x_3579:
[----:B------:R-:W-:Y:S01]  /*18a0*/  ULEA UR16, UR38, UR41, 0x3 ;  /* 0x0000002926107291 */ /* 0x000fe2000f8e183f */
[----:B------:R-:W-:-:S04]  /*18b0*/  MOV R0, UR37 ;  /* 0x0000002500007c02 */ /* 0x000fc80008000f00 */
[----:B------:R-:W-:-:S04]  /*18c0*/  SHF.L.U32 R0, R0, 0x1f, RZ ;  /* 0x0000001f00007819 */ /* 0x000fc800000006ff */
[----:B------:R-:W0:Y:S02]  /*18d0*/  SYNCS.PHASECHK.TRANS64.TRYWAIT P1, [UR16+0x28c50], R0 ;  /* 0x028c5000ff0075a7 */ /* 0x000e240008020150 */
[----:B0-----:R-:W-:Y:S05]  /*18e0*/  @!P1 BRA `(.L_x_3580) ;  /* 0x000000dc008c9947 */ /* 0x001fea0003800000 */
.L_x_3710:
        /* <DEDUP_REMOVED lines=40> */
.L_x_3581:
        /* <DEDUP_REMOVED lines=8> */
.L_x_3588:
[----:B------:R-:W-:Y:S01]  /*1bf0*/  BAR.SYNC.DEFER_BLOCKING 0xe, 0x100 ;  /* 0x0384000000007b1d */ /* 0x000fe20000010000 */
[----:B01----:R-:W-:Y:S01]  /*1c00*/  IMAD.U32 R3, RZ, RZ, UR38 ;  /* 0x00000026ff037e24 */ /* 0x003fe2000f8e00ff */
[----:B------:R-:W-:Y:S01]  /*1c10*/  UIADD3 UR38, UR38, 0x1, URZ ;  /* 0x0000000126267890 */ /* 0x000fe2000fffe03f */
[C---:B------:R-:W-:Y:S01]  /*1c20*/  ISETP.GT.AND P2, PT, R0.reuse, RZ, PT ;  /* 0x000000ff0000720c */ /* 0x040fe20003f44270 */
[----:B------:R-:W-:Y:S02]  /*1c30*/  VIADD R0, R0, 0xffffffff ;  /* 0xffffffff00007836 */ /* 0x000fe40000000000 */
        /* <DEDUP_REMOVED lines=138> */
.L_x_3583:
[----:B------:R-:W-:Y:S01]  /*24e0*/  ULEA UR21, UR38, UR41, 0x3 ;  /* 0x0000002926157291 */ /* 0x000fe2000f8e183f */
[----:B------:R-:W-:-:S05]  /*24f0*/  IMAD.U32 R3, RZ, RZ, UR37 ;  /* 0x00000025ff037e24 */ /* 0x000fca000f8e00ff */
[----:B------:R-:W-:-:S04]  /*2500*/  SHF.L.U32 R3, R3, 0x1f, RZ ;  /* 0x0000001f03037819 */ /* 0x000fc800000006ff */
[----:B------:R0:W1:Y:S01]  /*2510*/  SYNCS.PHASECHK.TRANS64.TRYWAIT P1, [UR21+0x28c50], R3 ;  /* 0x028c5003ff0075a7 */ /* 0x0000620008020155 */
[----:B------:R-:W-:Y:S05]  /*2520*/  @!P0 BRA `(.L_x_3584) ;  /* 0x0000000000048947 */ /* 0x000fea0003800000 */
[----:B------:R-:W-:Y:S01]  /*2530*/  BPT.TRAP 0x1 ;  /* 0x000000040000795c */ /* 0x000fe20000300000 */
.L_x_3584:
[----:B-1----:R-:W-:Y:S05]  /*2540*/  @P1 BRA `(.L_x_3585) ;  /* 0x0000000000081947 */ /* 0x002fea0003800000 */
[----:B------:R-:W1:Y:S02]  /*2550*/  SYNCS.PHASECHK.TRANS64.TRYWAIT P1, [UR21+0x28c50], R3 ;  /* 0x028c5003ff0075a7 */ /* 0x000e640008020155 */
[----:B-1----:R-:W-:Y:S05]  /*2560*/  @!P1 BRA `(.L_x_3586) ;  /* 0x000000d000849947 */ /* 0x002fea0003800000 */
.L_x_3585:
        /* <DEDUP_REMOVED lines=31> */
.L_x_3587:
[----:B------:R-:W-:-:S04]  /*2760*/  UIADD3 UR6, UR21, 0x28c60, URZ ;  /* 0x00028c6015067890 */ /* 0x000fc8000fffe03f */
[----:B------:R-:W-:-:S09]  /*2770*/  UPRMT UR6, UR40, 0x654, UR6 ;  /* 0x0000065428067896 */ /* 0x000fd20008000006 */
[----:B------:R-:W-:Y:S01]  /*2780*/  SYNCS.ARRIVE.TRANS64.RED.A1T0 RZ, [UR6], RZ ;  /* 0x000000ffffff79a7 */ /* 0x000fe20008100406 */
[----:B------:R-:W-:Y:S05]  /*2790*/  @P2 BRA `(.L_x_3588) ;  /* 0xfffffff400142947 */ /* 0x000fea000383ffff */
.L_x_3582:
[----:B------:R-:W-:Y:S01]  /*27a0*/  BAR.SYNC.DEFER_BLOCKING 0xe, 0x100 ;  /* 0x0384000000007b1d */ /* 0x000fe20000010000 */
[----:B01----:R-:W-:Y:S01]  /*27b0*/  IMAD.U32 R3, RZ, RZ, UR38 ;  /* 0x00000026ff037e24 */ /* 0x003fe2000f8e00ff */
[----:B------:R-:W-:Y:S01]  /*27c0*/  UIADD3 UR38, UR38, 0x1, URZ ;  /* 0x0000000126267890 */ /* 0x000fe2000fffe03f */
[----:B------:R-:W-:Y:S02]  /*27d0*/  PLOP3.LUT P0, PT, PT, PT, PT, 0x8, 0x0 ;  /* 0x000000000000781c */ /* 0x000fe40003f0e170 */
[----:B------:R-:W-:Y:S02]  /*27e0*/  CS2R R20, SRZ ;  /* 0x0000000000147805 */ /* 0x000fe4000001ff00 */
[----:B------:R-:W-:Y:S01]  /*27f0*/  LEA R0, R3, R16, 0x6 ;  /* 0x0000001003007211 */ /* 0x000fe200078e30ff */
[----:B------:R-:W-:-:S03]  /*2800*/  UISETP.NE.AND UP0, UPT, UR38, 0x2, UPT ;  /* 0x000000022600788c */ /* 0x000fc6000bf05270 */
        /* <DEDUP_REMOVED lines=133> */
[----:B------:R-:W-:Y:S01]  /*3060*/  FMUL.FTZ R0, R151, R0 ;  /* 0x0000000097007220 */ /* 0x000fe20000410000 */
[----:B------:R-:W-:Y:S06]  /*3070*/  BAR.ARV 0xf, 0x100 ;  /* 0x03c4000000007b1d */ /* 0x000fec0000002000 */
[----:B------:R-:W-:Y:S05]  /*3080*/  BRA `(.L_x_3578) ;  /* 0x0000004000a87947 */ /* 0x000fea0003800000 */
.L_x_3577:
[----:B------:R-:W-:Y:S01]  /*3090*/  UISETP.GE.AND UP0, UPT, UR49, 0x1, UPT ;  /* 0x000000013100788c */ /* 0x000fe2000bf06270 */
[----:B------:R-:W-:-:S05]  /*30a0*/  PLOP3.LUT P0, PT, PT, PT, PT, 0x80, 0x0 ;  /* 0x000000000000781c */ /* 0x000fca0003f0f070 */
[----:B------:R-:W-:-:S13]  /*30b0*/  PLOP3.LUT P1, PT, PT, PT, UP0, 0x80, 0x0 ;  /* 0x000000000000781c */ /* 0x000fda0003f2f008 */
[----:B------:R-:W-:Y:S05]  /*30c0*/  @!P1 BRA `(.L_x_3578) ;  /* 0x0000004000989947 */ /* 0x000fea0003800000 */
        /* <DEDUP_REMOVED lines=29> */
.L_x_3589:
[----:B------:R-:W-:Y:S01]  /*32a0*/  ULEA.HI UR4, UR36, UR36, URZ, 0x1 ;  /* 0x0000002424047291 */ /* 0x000fe2000f8f083f */
[----:B------:R-:W-:-:S03]  /*32b0*/  IMAD.U32 R3, RZ, RZ, UR46 ;  /* 0x0000002eff037e24 */ /* 0x000fc6000f8e00ff */
[----:B------:R-:W-:Y:S02]  /*32c0*/  ULOP3.LUT UR4, UR4, 0xfffffffe, URZ, 0xc0, !UPT ;  /* 0xfffffffe04047892 */ /* 0x000fe4000f8ec03f */
[----:B------:R-:W-:Y:S02]  /*32d0*/  ISETP.NE.AND P0, PT, R3, 0x3, PT ;  /* 0x000000030300780c */ /* 0x000fe40003f05270 */
[----:B------:R-:W-:-:S06]  /*32e0*/  UIADD3 UR4, UR36, -UR4, URZ ;  /* 0x8000000424047290 */ /* 0x000fcc000fffe03f */
[----:B------:R-:W-:-:S05]  /*32f0*/  IMAD.U32 R0, RZ, RZ, UR4 ;  /* 0x00000004ff007e24 */ /* 0x000fca000f8e00ff */
[----:B------:R-:W-:-:S04]  /*3300*/  SHF.L.U32 R0, R0, 0x1f, RZ ;  /* 0x0000001f00007819 */ /* 0x000fc800000006ff */
[----:B------:R-:W0:Y:S02]  /*3310*/  SYNCS.PHASECHK.TRANS64.TRYWAIT P1, [UR41+0x28c00], R0 ;  /* 0x028c0000ff0075a7 */ /* 0x000e240008020169 */
[----:B0-----:R-:W-:Y:S05]  /*3320*/  @!P1 BRA `(.L_x_3590) ;  /* 0x000000c4002c9947 */ /* 0x001fea0003800000 */
.L_x_3711:
[----:B------:R-:W-:Y:S05]  /*3330*/  @!P0 BRA `(.L_x_3591) ;  /* 0x0000000000048947 */ /* 0x000fea0003800000 */
[----:B------:R-:W-:Y:S01]  /*3340*/  BPT.TRAP 0x1 ;  /* 0x000000040000795c */ /* 0x000fe20000300000 */
.L_x_3591:
[----:B------:R-:W-:Y:S02]  /*3350*/  IMAD.U32 R7, RZ, RZ, UR38 ;  /* 0x00000026ff077e24 */ /* 0x000fe4000f8e00ff */
[----:B------:R-:W-:-:S03]  /*3360*/  IMAD.U32 R8, RZ, RZ, UR37 ;  /* 0x00000025ff087e24 */ /* 0x000fc6000f8e00ff */
[----:B------:R-:W-:Y:S02]  /*3370*/  LEA R7, R7, UR41, 0x3 ;  /* 0x0000002907077c11 */ /* 0x000fe4000f8e18ff */
[----:B------:R-:W-:-:S04]  /*3380*/  SHF.L.U32 R8, R8, 0x1f, RZ ;  /* 0x0000001f08087819 */ /* 0x000fc800000006ff */
[----:B------:R1:W2:Y:S01]  /*3390*/  SYNCS.PHASECHK.TRANS64.TRYWAIT P1, [R7+URZ+0x28c30], R8 ;  /* 0x028c3008070075a7 */ /* 0x0002a2000802017f */
[----:B------:R-:W-:Y:S05]  /*33a0*/  @!P0 BRA `(.L_x_3592) ;  /* 0x0000000000048947 */ /* 0x000fea0003800000 */
[----:B------:R-:W-:Y:S01]  /*33b0*/  BPT.TRAP 0x1 ;  /* 0x000000040000795c */ /* 0x000fe20000300000 */
.L_x_3592:
[----:B--2---:R-:W-:Y:S05]  /*33c0*/  @P1 BRA `(.L_x_3593) ;  /* 0x0000000000081947 */ /* 0x004fea0003800000 */
[----:B------:R-:W2:Y:S02]  /*33d0*/  SYNCS.PHASECHK.TRANS64.TRYWAIT P1, [R7+URZ+0x28c30], R8 ;  /* 0x028c3008070075a7 */ /* 0x000ea4000802017f */
[----:B--2---:R-:W-:Y:S05]  /*33e0*/  @!P1 BRA `(.L_x_3594) ;  /* 0x000000c400149947 */ /* 0x004fea0003800000 */
.L_x_3593:
[----:B------:R-:W-:-:S04]  /*33f0*/  UIADD3 UR4, UR41, 0x22400, URZ ;  /* 0x0002240029047890 */ /* 0x000fc8000fffe03f */
[----:B------:R-:W-:-:S04]  /*3400*/  USHF.R.U32.HI UR4, URZ, 0x4, UR4 ;  /* 0x000000043f047899 */ /* 0x000fc80008011604 */
[----:B------:R-:W-:-:S06]  /*3410*/  ULOP3.LUT UR4, UR4, 0x3fff, URZ, 0xc0, !UPT ;  /* 0x00003fff04047892 */ /* 0x000fcc000f8ec03f */
[----:B0-----:R-:W-:Y:S01]  /*3420*/  MOV R0, UR4 ;  /* 0x0000000400007c02 */ /* 0x001fe20008000f00 */
        /* <DEDUP_REMOVED lines=38> */
.L_x_3595:
        /* <DEDUP_REMOVED lines=190> */
[----:B0-----:R-:W-:-:S04]  /*4270*/  FMNMX.FTZ R4, R5, R4, !PT ;  /* 0x0000000405047209 */ /* 0x001fc80007810000 */
[C---:B------:R-:W-:Y:S01]  /*4280*/  FSETP.NEU.FTZ.AND P1, PT, R4.reuse, -INF , PT ;  /* 0xff8000000400780b */ /* 0x040fe20003f3d000 */
[----:B------:R-:W-:Y:S01]  /*4290*/  FMUL.FTZ R5, R4, UR20 ;  /* 0x0000001404057c20 */ /* 0x000fe20008410000 */
[----:B------:R-:W-:Y:S04]  /*42a0*/  MUFU.EX2 R40, R40 ;  /* 0x0000002800287308 */ /* 0x000fe80000000800 */
[----:B------:R-:W-:Y:S02]  /*42b0*/  FSEL R9, R5, RZ, P1 ;  /* 0x000000ff05097208 */ /* 0x000fe40000800000 */
[----:B----4-:R-:W-:Y:S02]  /*42c0*/  F2FP.BF16.F32.PACK_AB R158, R37, R36 ;  /* 0x00000024259e723e */ /* 0x010fe400000010ff */
[----:B------:R0:W-:Y:S01]  /*42d0*/  MUFU.EX2 R5, R6 ;  /* 0x0000000600057308 */ /* 0x0001e20000000800 */
[--C-:B------:R-:W-:Y:S01]  /*42e0*/  FFMA.FTZ R26, R26, UR20, -R9.reuse ;  /* 0x000000141a1a7c23 */ /* 0x100fe20008010809 */
[--C-:B------:R-:W-:Y:S01]  /*42f0*/  FFMA.FTZ R27, R27, UR20, -R9.reuse ;  /* 0x000000141b1b7c23 */ /* 0x100fe20008010809 */
[--C-:B------:R-:W-:Y:S01]  /*4300*/  FFMA.FTZ R30, R30, UR20, -R9.reuse ;  /* 0x000000141e1e7c23 */ /* 0x100fe20008010809 */
[--C-:B------:R-:W-:Y:S01]  /*4310*/  FFMA.FTZ R31, R31, UR20, -R9.reuse ;  /* 0x000000141f1f7c23 */ /* 0x100fe20008010809 */
[--C-:B------:R-:W-:Y:S01]  /*4320*/  FFMA.FTZ R34, R34, UR20, -R9.reuse ;  /* 0x0000001422227c23 */ /* 0x100fe20008010809 */
[--C-:B------:R-:W-:Y:S01]  /*4330*/  FFMA.FTZ R35, R35, UR20, -R9.reuse ;  /* 0x0000001423237c23 */ /* 0x100fe20008010809 */
[----:B------:R-:W-:Y:S01]  /*4340*/  FFMA.FTZ R38, R38, UR20, -R9 ;  /* 0x0000001426267c23 */ /* 0x000fe20008010809 */
[----:B------:R-:W-:Y:S01]  /*4350*/  MUFU.EX2 R26, R26 ;  /* 0x0000001a001a7308 */ /* 0x000fe20000000800 */
[----:B0-----:R-:W-:Y:S01]  /*4360*/  FADD.FTZ R6, R28, R11 ;  /* 0x0000000b1c067221 */ /* 0x001fe20000010000 */
[--C-:B------:R-:W-:Y:S01]  /*4370*/  FFMA.FTZ R39, R39, UR20, -R9.reuse ;  /* 0x0000001427277c23 */ /* 0x100fe20008010809 */
[--C-:B------:R-:W-:Y:S01]  /*4380*/  FFMA.FTZ R42, R42, UR20, -R9.reuse ;  /* 0x000000142a2a7c23 */ /* 0x100fe20008010809 */
[--C-:B------:R-:W-:Y:S01]  /*4390*/  FFMA.FTZ R43, R43, UR20, -R9.reuse ;  /* 0x000000142b2b7c23 */ /* 0x100fe20008010809 */
[----:B------:R-:W-:Y:S01]  /*43a0*/  FADD.FTZ R13, R29, R6 ;  /* 0x000000061d0d7221 */ /* 0x000fe20000010000 */
[--C-:B------:R-:W-:Y:S01]  /*43b0*/  FFMA.FTZ R46, R46, UR20, -R9.reuse ;  /* 0x000000142e2e7c23 */ /* 0x100fe20008010809 */
[----:B------:R-:W-:Y:S01]  /*43c0*/  FFMA.FTZ R47, R47, UR20, -R9 ;  /* 0x000000142f2f7c23 */ /* 0x000fe20008010809 */
[----:B------:R-:W0:Y:S01]  /*43d0*/  MUFU.EX2 R27, R27 ;  /* 0x0000001b001b7308 */ /* 0x000e220000000800 */
[----:B------:R-:W-:Y:S01]  /*43e0*/  FADD.FTZ R10, R32, R13 ;  /* 0x0000000d200a7221 */ /* 0x000fe20000010000 */
[--C-:B------:R-:W-:Y:S01]  /*43f0*/  FFMA.FTZ R50, R50, UR20, -R9.reuse ;  /* 0x0000001432327c23 */ /* 0x100fe20008010809 */
[--C-:B------:R-:W-:Y:S01]  /*4400*/  FFMA.FTZ R51, R51, UR20, -R9.reuse ;  /* 0x0000001433337c23 */ /* 0x100fe20008010809 */
[--C-:B------:R-:W-:Y:S01]  /*4410*/  FFMA.FTZ R54, R54, UR20, -R9.reuse ;  /* 0x0000001436367c23 */ /* 0x100fe20008010809 */
[----:B------:R-:W-:Y:S01]  /*4420*/  FADD.FTZ R13, R33, R10 ;  /* 0x0000000a210d7221 */ /* 0x000fe20000010000 */
[----:B------:R-:W-:-:S02]  /*4430*/  FFMA.FTZ R9, R55, UR20, -R9 ;  /* 0x0000001437097c23 */ /* 0x000fc40008010809 */
[----:B------:R-:W3:Y:S01]  /*4440*/  MUFU.EX2 R30, R30 ;  /* 0x0000001e001e7308 */ /* 0x000ee20000000800 */
[----:B------:R-:W-:-:S04]  /*4450*/  FADD.FTZ R10, R36, R13 ;  /* 0x0000000d240a7221 */ /* 0x000fc80000010000 */
[----:B------:R-:W-:-:S03]  /*4460*/  FADD.FTZ R13, R37, R10 ;  /* 0x0000000a250d7221 */ /* 0x000fc60000010000 */
[----:B------:R-:W4:Y:S01]  /*4470*/  MUFU.EX2 R31, R31 ;  /* 0x0000001f001f7308 */ /* 0x000f220000000800 */
[----:B0-----:R-:W-:Y:S01]  /*4480*/  FADD.FTZ R11, R26, R27 ;  /* 0x0000001b1a0b7221 */ /* 0x001fe20000010000 */
[----:B------:R-:W-:Y:S01]  /*4490*/  FADD.FTZ R10, R40, R13 ;  /* 0x0000000d280a7221 */ /* 0x000fe20000010000 */
[----:B------:R-:W-:-:S05]  /*44a0*/  F2FP.BF16.F32.PACK_AB R153, R27, R26 ;  /* 0x0000001a1b99723e */ /* 0x000fca00000010ff */
[----:B------:R-:W0:Y:S01]  /*44b0*/  MUFU.EX2 R34, R34 ;  /* 0x0000002200227308 */ /* 0x000e220000000800 */
[----:B---3--:R-:W-:-:S07]  /*44c0*/  FADD.FTZ R6, R30, R11 ;  /* 0x0000000b1e067221 */ /* 0x008fce0000010000 */
[----:B------:R-:W3:Y:S01]  /*44d0*/  MUFU.EX2 R35, R35 ;  /* 0x0000002300237308 */ /* 0x000ee20000000800 */
[C---:B----4-:R-:W-:Y:S01]  /*44e0*/  FADD.FTZ R11, R31.reuse, R6 ;  /* 0x000000061f0b7221 */ /* 0x050fe20000010000 */
[----:B------:R-:W-:-:S05]  /*44f0*/  F2FP.BF16.F32.PACK_AB R155, R31, R30 ;  /* 0x0000001e1f9b723e */ /* 0x000fca00000010ff */
[----:B------:R4:W-:Y:S01]  /*4500*/  STSM.16.M88.4 [R19+0x26800], R152 ;  /* 0x0268009813007844 */ /* 0x0009e20000000200 */
[----:B------:R-:W5:Y:S01]  /*4510*/  MUFU.EX2 R38, R38 ;  /* 0x0000002600267308 */ /* 0x000f620000000800 */
[----:B0-----:R-:W-:-:S07]  /*4520*/  FADD.FTZ R6, R34, R11 ;  /* 0x0000000b22067221 */ /* 0x001fce0000010000 */
[----:B------:R-:W0:Y:S01]  /*4530*/  MUFU.EX2 R39, R39 ;  /* 0x0000002700277308 */ /* 0x000e220000000800 */
[C---:B---3--:R-:W-:Y:S01]  /*4540*/  FADD.FTZ R11, R35.reuse, R6 ;  /* 0x00000006230b7221 */ /* 0x048fe20000010000 */
[----:B------:R-:W-:-:S06]  /*4550*/  F2FP.BF16.F32.PACK_AB R157, R35, R34 ;  /* 0x00000022239d723e */ /* 0x000fcc00000010ff */
[----:B------:R-:W3:Y:S01]  /*4560*/  MUFU.EX2 R42, R42 ;  /* 0x0000002a002a7308 */ /* 0x000ee20000000800 */
[----:B-----5:R-:W-:-:S07]  /*4570*/  FADD.FTZ R6, R38, R11 ;  /* 0x0000000b26067221 */ /* 0x020fce0000010000 */
[----:B------:R-:W5:Y:S01]  /*4580*/  MUFU.EX2 R41, R41 ;  /* 0x0000002900297308 */ /* 0x000f620000000800 */
[C---:B0-----:R-:W-:Y:S01]  /*4590*/  FADD.FTZ R11, R39.reuse, R6 ;  /* 0x00000006270b7221 */ /* 0x041fe20000010000 */
[----:B------:R-:W-:-:S05]  /*45a0*/  F2FP.BF16.F32.PACK_AB R159, R39, R38 ;  /* 0x00000026279f723e */ /* 0x000fca00000010ff */
[----:B------:R4:W-:Y:S01]  /*45b0*/  STSM.16.M88.4 [R184], R156 ;  /* 0x0000009cb8007844 */ /* 0x0009e20000000200 */
[----:B------:R-:W0:Y:S01]  /*45c0*/  MUFU.EX2 R43, R43 ;  /* 0x0000002b002b7308 */ /* 0x000e220000000800 */
[----:B---3--:R-:W-:-:S07]  /*45d0*/  FADD.FTZ R6, R42, R11 ;  /* 0x0000000b2a067221 */ /* 0x008fce0000010000 */
[----:B------:R-:W3:Y:S01]  /*45e0*/  MUFU.EX2 R44, R44 ;  /* 0x0000002c002c7308 */ /* 0x000ee20000000800 */
[C---:B-----5:R-:W-:Y:S01]  /*45f0*/  FADD.FTZ R13, R41.reuse, R10 ;  /* 0x0000000a290d7221 */ /* 0x060fe20000010000 */
[----:B------:R-:W-:-:S06]  /*4600*/  F2FP.BF16.F32.PACK_AB R160, R41, R40 ;  /* 0x0000002829a0723e */ /* 0x000fcc00000010ff */
[----:B------:R-:W5:Y:S01]  /*4610*/  MUFU.EX2 R46, R46 ;  /* 0x0000002e002e7308 */ /* 0x000f620000000800 */
[C---:B0-----:R-:W-:Y:S01]  /*4620*/  FADD.FTZ R11, R43.reuse, R6 ;  /* 0x000000062b0b7221 */ /* 0x041fe20000010000 */
[----:B------:R-:W-:-:S06]  /*4630*/  F2FP.BF16.F32.PACK_AB R161, R43, R42 ;  /* 0x0000002a2ba1723e */ /* 0x000fcc00000010ff */
[----:B------:R-:W0:Y:S01]  /*4640*/  MUFU.EX2 R45, R45 ;  /* 0x0000002d002d7308 */ /* 0x000e220000000800 */
[----:B---3--:R-:W-:-:S07]  /*4650*/  FADD.FTZ R6, R44, R13 ;  /* 0x0000000d2c067221 */ /* 0x008fce0000010000 */
[----:B------:R-:W3:Y:S01]  /*4660*/  MUFU.EX2 R47, R47 ;  /* 0x0000002f002f7308 */ /* 0x000ee20000000800 */
[----:B-----5:R-:W-:-:S07]  /*4670*/  FADD.FTZ R10, R46, R11 ;  /* 0x0000000b2e0a7221 */ /* 0x020fce0000010000 */
[----:B------:R-:W-:Y:S01]  /*4680*/  MUFU.EX2 R48, R48 ;  /* 0x0000003000307308 */ /* 0x000fe20000000800 */
[C---:B0-----:R-:W-:Y:S01]  /*4690*/  F2FP.BF16.F32.PACK_AB R162, R45.reuse, R44 ;  /* 0x0000002c2da2723e */ /* 0x041fe200000010ff */
[----:B------:R-:W-:-:S06]  /*46a0*/  FADD.FTZ R45, R45, R6 ;  /* 0x000000062d2d7221 */ /* 0x000fcc0000010000 */
[----:B------:R-:W0:Y:S01]  /*46b0*/  MUFU.EX2 R49, R49 ;  /* 0x0000003100317308 */ /* 0x000e220000000800 */
[C---:B---3--:R-:W-:Y:S01]  /*46c0*/  F2FP.BF16.F32.PACK_AB R163, R47.reuse, R46 ;  /* 0x0000002e2fa3723e */ /* 0x048fe200000010ff */
[----:B------:R-:W-:-:S04]  /*46d0*/  FADD.FTZ R47, R47, R10 ;  /* 0x0000000a2f2f7221 */ /* 0x000fc80000010000 */
[----:B------:R4:W-:Y:S02]  /*46e0*/  STSM.16.M88.4 [R22], R160 ;  /* 0x000000a016007844 */ /* 0x0009e40000000200 */
[----:B------:R-:W-:Y:S08]  /*46f0*/  MUFU.EX2 R50, R50 ;  /* 0x0000003200327308 */ /* 0x000ff00000000800 */
[----:B------:R-:W3:Y:S01]  /*4700*/  MUFU.EX2 R51, R51 ;  /* 0x0000003300337308 */ /* 0x000ee20000000800 */
[----:B0-----:R-:W-:Y:S01]  /*4710*/  F2FP.BF16.F32.PACK_AB R164, R49, R48 ;  /* 0x0000003031a4723e */ /* 0x001fe200000010ff */
[----:B------:R-:W-:-:S04]  /*4720*/  FADD.FTZ R48, R48, R45 ;  /* 0x0000002d30307221 */ /* 0x000fc80000010000 */
[----:B------:R-:W-:Y:S02]  /*4730*/  FADD.FTZ R49, R49, R48 ;  /* 0x0000003031317221 */ /* 0x000fe40000010000 */
[----:B------:R-:W0:Y:S08]  /*4740*/  MUFU.EX2 R52, R52 ;  /* 0x0000003400347308 */ /* 0x000e300000000800 */
[----:B------:R-:W-:Y:S01]  /*4750*/  MUFU.EX2 R54, R54 ;  /* 0x0000003600367308 */ /* 0x000fe20000000800 */
[----:B---3--:R-:W-:Y:S01]  /*4760*/  F2FP.BF16.F32.PACK_AB R165, R51, R50 ;  /* 0x0000003233a5723e */ /* 0x008fe200000010ff */
[----:B------:R-:W-:-:S04]  /*4770*/  FADD.FTZ R50, R50, R47 ;  /* 0x0000002f32327221 */ /* 0x000fc80000010000 */
[----:B------:R-:W-:Y:S02]  /*4780*/  FADD.FTZ R51, R51, R50 ;  /* 0x0000003233337221 */ /* 0x000fe40000010000 */
[----:B------:R-:W3:Y:S01]  /*4790*/  MUFU.EX2 R9, R9 ;  /* 0x0000000900097308 */ /* 0x000ee20000000800 */
[----:B0-----:R-:W-:Y:S01]  /*47a0*/  F2FP.BF16.F32.PACK_AB R166, R5, R52 ;  /* 0x0000003405a6723e */ /* 0x001fe200000010ff */
[----:B------:R-:W-:-:S04]  /*47b0*/  FADD.FTZ R6, R52, R49 ;  /* 0x0000003134067221 */ /* 0x000fc80000010000 */
[----:B------:R-:W-:Y:S01]  /*47c0*/  FADD.FTZ R6, R5, R6 ;  /* 0x0000000605067221 */ /* 0x000fe20000010000 */
[----:B---3--:R-:W-:Y:S01]  /*47d0*/  F2FP.BF16.F32.PACK_AB R167, R9, R54 ;  /* 0x0000003609a7723e */ /* 0x008fe200000010ff */
[----:B------:R-:W-:-:S04]  /*47e0*/  FADD.FTZ R54, R54, R51 ;  /* 0x0000003336367221 */ /* 0x000fc80000010000 */
[----:B------:R4:W-:Y:S01]  /*47f0*/  STSM.16.M88.4 [R23], R164 ;  /* 0x000000a417007844 */ /* 0x0009e20000000200 */
[----:B------:R-:W-:Y:S01]  /*4800*/  FADD.FTZ R5, R9, R54 ;  /* 0x0000003609057221 */ /* 0x000fe20000010000 */
[----:B------:R-:W-:Y:S06]  /*4810*/  @!P0 BRA `(.L_x_3596) ;  /* 0x0000000000048947 */ /* 0x000fec0003800000 */
[----:B------:R-:W-:Y:S01]  /*4820*/  BPT.TRAP 0x1 ;  /* 0x000000040000795c */ /* 0x000fe20000300000 */
.L_x_3596:
[----:B------:R0:W3:Y:S01]  /*4830*/  SYNCS.PHASECHK.TRANS64.TRYWAIT P1, [R7+URZ+0x28c50], R8 ;  /* 0x028c5008070075a7 */ /* 0x0000e2000802017f */
[----:B------:R-:W-:Y:S05]  /*4840*/  @!P0 BRA `(.L_x_3597) ;  /* 0x0000000000048947 */ /* 0x000fea0003800000 */
[----:B------:R-:W-:Y:S01]  /*4850*/  BPT.TRAP 0x1 ;  /* 0x000000040000795c */ /* 0x000fe20000300000 */
.L_x_3597:
[----:B------:R-:W-:Y:S01]  /*4860*/  ULOP3.LUT UR52, UR52, 0x2000000, URZ, 0xfc, !UPT ;  /* 0x0200000034347892 */ /* 0x000fe2000f8efc3f */
[----:B---3--:R-:W-:Y:S11]  /*4870*/  @P1 BRA `(.L_x_3598) ;  /* 0x0000000000081947 */ /* 0x008ff60003800000 */
[----:B------:R-:W3:Y:S02]  /*4880*/  SYNCS.PHASECHK.TRANS64.TRYWAIT P1, [R7+URZ+0x28c50], R8 ;  /* 0x028c5008070075a7 */ /* 0x000ee4000802017f */
[----:B---3--:R-:W-:Y:S05]  /*4890*/  @!P1 BRA `(.L_x_3599) ;  /* 0x000000ac00fc9947 */ /* 0x008fea0003800000 */
.L_x_3598:
        /* <DEDUP_REMOVED lines=34> */
.L_x_3600:
[----:B------:R-:W-:Y:S01]  /*4ac0*/  R2UR UR6, R7 ;  /* 0x00000000070672ca */ /* 0x000fe200000e0000 */
[----:B------:R-:W-:-:S06]  /*4ad0*/  UISETP.GE.AND UP0, UPT, UR49, 0x41, UPT ;  /* 0x000000413100788c */ /* 0x000fcc000bf06270 */
[----:B------:R-:W-:-:S06]  /*4ae0*/  PLOP3.LUT P1, PT, PT, PT, UP0, 0x80, 0x0 ;  /* 0x000000000000781c */ /* 0x000fcc0003f2f008 */
[----:B------:R-:W-:-:S04]  /*4af0*/  UIADD3 UR6, UR6, 0x28c60, URZ ;  /* 0x00028c6006067890 */ /* 0x000fc8000fffe03f */
[----:B------:R-:W-:-:S09]  /*4b00*/  UPRMT UR6, UR40, 0x654, UR6 ;  /* 0x0000065428067896 */ /* 0x000fd20008000006 */
[----:B------:R-:W-:Y:S01]  /*4b10*/  SYNCS.ARRIVE.TRANS64.RED.A1T0 RZ, [UR6], RZ ;  /* 0x000000ffffff79a7 */ /* 0x000fe20008100406 */
[----:B------:R-:W-:Y:S05]  /*4b20*/  @!P1 BRA `(.L_x_3601) ;  /* 0x0000001c00549947 */ /* 0x000fea0003800000 */
[----:B------:R-:W-:Y:S01]  /*4b30*/  IMAD.MOV.U32 R9, RZ, RZ, R4 ;  /* 0x000000ffff097224 */ /* 0x000fe200078e0004 */
[----:B------:R-:W-:Y:S01]  /*4b40*/  UIADD3 UR48, UR48, -0x2, URZ ;  /* 0xfffffffe30307890 */ /* 0x000fe2000fffe03f */
[----:B------:R-:W-:Y:S01]  /*4b50*/  IMAD.MOV.U32 R206, RZ, RZ, R3 ;  /* 0x000000ffffce7224 */ /* 0x000fe200078e0003 */
[----:B------:R-:W-:Y:S01]  /*4b60*/  UMOV UR22, UR38 ;  /* 0x0000002600167c82 */ /* 0x000fe20008000000 */
[----:B------:R-:W-:Y:S01]  /*4b70*/  ULDC UR23, c[0x0][0x9d8] ;  /* 0x0002760000177ab9 */ /* 0x000fe20000000800 */
[----:B------:R-:W-:-:S08]  /*4b80*/  ULDC UR20, c[0x0][0x988] ;  /* 0x0002620000147ab9 */ /* 0x000fd00000000800 */
.L_x_3612:
        /* <DEDUP_REMOVED lines=8> */
[----:B------:R-:W-:Y:S11]  /*4c10*/  @!P0 BRA `(.L_x_3602) ;  /* 0x0000000000048947 */ /* 0x000ff60003800000 */
[----:B------:R-:W-:Y:S01]  /*4c20*/  BPT.TRAP 0x1 ;  /* 0x000000040000795c */ /* 0x000fe20000300000 */
.L_x_3602:
[----:B------:R-:W-:Y:S01]  /*4c30*/  ULEA UR21, UR38, UR41, 0x3 ;  /* 0x0000002926157291 */ /* 0x000fe2000f8e183f */
[----:B0123--:R-:W-:-:S05]  /*4c40*/  IMAD.U32 R7, RZ, RZ, UR37 ;  /* 0x00000025ff077e24 */ /* 0x00ffca000f8e00ff */
[----:B------:R-:W-:-:S04]  /*4c50*/  SHF.L.U32 R7, R7, 0x1f, RZ ;  /* 0x0000001f07077819 */ /* 0x000fc800000006ff */
[----:B------:R0:W1:Y:S01]  /*4c60*/  SYNCS.PHASECHK.TRANS64.TRYWAIT P2, [UR21+0x28c30], R7 ;  /* 0x028c3007ff0075a7 */ /* 0x0000620008040155 */
[----:B------:R-:W-:Y:S05]  /*4c70*/  @!P0 BRA `(.L_x_3603) ;  /* 0x0000000000048947 */ /* 0x000fea0003800000 */
[----:B------:R-:W-:Y:S01]  /*4c80*/  BPT.TRAP 0x1 ;  /* 0x000000040000795c */ /* 0x000fe20000300000 */
.L_x_3603:
[----:B-1----:R-:W-:Y:S05]  /*4c90*/  @P2 BRA `(.L_x_3604) ;  /* 0x0000000000082947 */ /* 0x002fea0003800000 */
[----:B------:R-:W1:Y:S02]  /*4ca0*/  SYNCS.PHASECHK.TRANS64.TRYWAIT P2, [UR21+0x28c30], R7 ;  /* 0x028c3007ff0075a7 */ /* 0x000e640008040155 */
[----:B-1----:R-:W-:Y:S05]  /*4cb0*/  @!P2 BRA `(.L_x_3605) ;  /* 0x000000ac0008a947 */ /* 0x002fea0003800000 */
.L_x_3604:
[----:B------:R-:W-:Y:S01]  /*4cc0*/  R2UR UR18, R0 ;  /* 0x00000000001272ca */ /* 0x000fe200000e0000 */
[----:B------:R-:W-:Y:S01]  /*4cd0*/  UIADD3 UR6, UR41, 0x20400, URZ ;  /* 0x0002040029067890 */ /* 0x000fe2000fffe03f */
[----:B----4-:R-:W-:Y:S01]  /*4ce0*/  WARPGROUP.ARRIVE ;  /* 0x00000000000079c5 */ /* 0x010fe20000000000 */
        /* <DEDUP_REMOVED lines=25> */
.L_x_3606:
[----:B------:R-:W-:Y:S01]  /*4e80*/  FMUL.FTZ R205, R152, UR23 ;  /* 0x0000001798cd7c20 */ /* 0x000fe20008410000 */
[----:B-1----:R-:W-:Y:S01]  /*4e90*/  FMUL.FTZ R4, R153, UR23 ;  /* 0x0000001799047c20 */ /* 0x002fe20008410000 */
        /* <DEDUP_REMOVED lines=32> */
[----:B------:R-:W-:-:S04]  /*50a0*/  UIADD3 UR6, UR21, 0x28c40, URZ ;  /* 0x00028c4015067890 */ /* 0x000fc8000fffe03f */
        /* <DEDUP_REMOVED lines=17> */
[----:B-1----:R-:W-:Y:S01]  /*51c0*/  FMNMX.FTZ R3, R169, R14, !PT ;  /* 0x0000000ea9037209 */ /* 0x002fe20007810000 */
[----:B------:R-:W-:-:S06]  /*51d0*/  FMUL.FTZ R14, R162, UR23 ;  /* 0x00000017a20e7c20 */ /* 0x000fcc0008410000 */
        /* <DEDUP_REMOVED lines=9> */
[----:B---3--:R-:W-:Y:S01]  /*5270*/  FMNMX.FTZ R3, R173, R20, !PT ;  /* 0x00000014ad037209 */ /* 0x008fe20007810000 */
[----:B------:R-:W-:-:S06]  /*5280*/  FMUL.FTZ R20, R166, UR23 ;  /* 0x00000017a6147c20 */ /* 0x000fcc0008410000 */
[----:B------:R-:W3:Y:S01]  /*5290*/  MUFU.TANH R10, R10 ;  /* 0x0000000a000a7308 */ /* 0x000ee20000002400 */
[----:B-1----:R-:W-:-:S05]  /*52a0*/  FMNMX.FTZ R3, R160, R3, !PT ;  /* 0x00000003a0037209 */ /* 0x002fca0007810000 */
[----:B------:R-:W1:Y:S02]  /*52b0*/  SHFL.BFLY PT, R156, R3, 0x2, 0x1f ;  /* 0x0c401f00039c7f89 */ /* 0x000e6400000e0000 */
[----:B------:R-:W4:Y:S08]  /*52c0*/  MUFU.TANH R11, R11 ;  /* 0x0000000b000b7308 */ /* 0x000f300000002400 */
[----:B------:R-:W5:Y:S08]  /*52d0*/  MUFU.TANH R12, R12 ;  /* 0x0000000c000c7308 */ /* 0x000f700000002400 */
[----:B------:R-:W0:Y:S01]  /*52e0*/  MUFU.TANH R14, R14 ;  /* 0x0000000e000e7308 */ /* 0x000e220000002400 */
[----:B-1----:R-:W-:Y:S01]  /*52f0*/  FMNMX.FTZ R13, R3, R156, !PT ;  /* 0x0000009c030d7209 */ /* 0x002fe20007810000 */
[----:B------:R-:W-:Y:S01]  /*5300*/  FMUL.FTZ R156, R178, UR23 ;  /* 0x00000017b29c7c20 */ /* 0x000fe20008410000 */
[----:B--2---:R-:W-:-:S05]  /*5310*/  FMNMX.FTZ R3, R8, R9, !PT ;  /* 0x0000000908037209 */ /* 0x004fca0007810000 */
[----:B------:R-:W1:Y:S01]  /*5320*/  MUFU.TANH R15, R15 ;  /* 0x0000000f000f7308 */ /* 0x000e620000002400 */
[----:B------:R-:W2:Y:S01]  /*5330*/  SHFL.BFLY PT, R170, R13, 0x1, 0x1f ;  /* 0x0c201f000daa7f89 */ /* 0x000ea200000e0000 */
[----:B---3--:R-:W-:-:S04]  /*5340*/  FMNMX.FTZ R162, R10, R3, !PT ;  /* 0x000000030aa27209 */ /* 0x008fc80007810000 */
[----:B----4-:R-:W-:Y:S02]  /*5350*/  FMNMX.FTZ R3, R11, R162, !PT ;  /* 0x000000a20b037209 */ /* 0x010fe40007810000 */
[----:B------:R-:W3:Y:S01]  /*5360*/  MUFU.TANH R20, R20 ;  /* 0x0000001400147308 */ /* 0x000ee20000002400 */
[----:B------:R-:W-:Y:S01]  /*5370*/  FMUL.FTZ R162, R182, UR23 ;  /* 0x00000017b6a27c20 */ /* 0x000fe20008410000 */
[----:B-----5:R-:W-:-:S04]  /*5380*/  FMNMX.FTZ R3, R12, R3, !PT ;  /* 0x000000030c037209 */ /* 0x020fc80007810000 */
[----:B0-----:R-:W-:Y:S02]  /*5390*/  FMNMX.FTZ R166, R14, R3, !PT ;  /* 0x000000030ea67209 */ /* 0x001fe40007810000 */
[----:B------:R-:W0:Y:S08]  /*53a0*/  MUFU.TANH R21, R21 ;  /* 0x0000001500157308 */ /* 0x000e300000002400 */
[----:B------:R-:W4:Y:S01]  /*53b0*/  MUFU.TANH R152, R152 ;  /* 0x0000009800987308 */ /* 0x000f220000002400 */
[----:B--2---:R-:W-:-:S02]  /*53c0*/  FMNMX.FTZ R3, R13, R170, !PT ;  /* 0x000000aa0d037209 */ /* 0x004fc40007810000 */
[----:B-1----:R-:W-:-:S03]  /*53d0*/  FMNMX.FTZ R13, R15, R166, !PT ;  /* 0x000000a60f0d7209 */ /* 0x002fc60007810000 */
[C---:B------:R-:W-:Y:S02]  /*53e0*/  FADD.FTZ R167, -R3.reuse, R206 ;  /* 0x000000ce03a77221 */ /* 0x040fe40000010100 */
[----:B------:R-:W1:Y:S01]  /*53f0*/  MUFU.TANH R153, R153 ;  /* 0x0000009900997308 */ /* 0x000e620000002400 */
[----:B---3--:R-:W-:Y:S01]  /*5400*/  FMNMX.FTZ R166, R20, R13, !PT ;  /* 0x0000000d14a67209 */ /* 0x008fe20007810000 */
[----:B------:R-:W-:Y:S01]  /*5410*/  FMUL.FTZ R177, R3, UR20 ;  /* 0x0000001403b17c20 */ /* 0x000fe20008410000 */
[----:B------:R-:W-:Y:S02]  /*5420*/  FMUL.FTZ R13, R167, UR20 ;  /* 0x00000014a70d7c20 */ /* 0x000fe40008410000 */
[----:B0-----:R-:W-:Y:S01]  /*5430*/  FMNMX.FTZ R167, R21, R166, !PT ;  /* 0x000000a615a77209 */ /* 0x001fe20007810000 */
[--C-:B------:R-:W-:Y:S01]  /*5440*/  FFMA.FTZ R174, R169, UR20, -R177.reuse ;  /* 0x00000014a9ae7c23 */ /* 0x100fe200080108b1 */
[--C-:B------:R-:W-:Y:S01]  /*5450*/  FFMA.FTZ R205, R205, UR20, -R177.reuse ;  /* 0x00000014cdcd7c23 */ /* 0x100fe200080108b1 */
[----:B------:R-:W0:Y:S01]  /*5460*/  MUFU.TANH R154, R154 ;  /* 0x0000009a009a7308 */ /* 0x000e220000002400 */
[----:B----4-:R-:W-:Y:S01]  /*5470*/  FMNMX.FTZ R166, R152, R167, !PT ;  /* 0x000000a798a67209 */ /* 0x010fe20007810000 */
[--C-:B------:R-:W-:Y:S01]  /*5480*/  FFMA.FTZ R175, R208, UR20, -R177.reuse ;  /* 0x00000014d0af7c23 */ /* 0x100fe200080108b1 */
[--C-:B------:R-:W-:Y:S01]  /*5490*/  FFMA.FTZ R158, R158, UR20, -R177.reuse ;  /* 0x000000149e9e7c23 */ /* 0x100fe200080108b1 */
[--C-:B------:R-:W-:Y:S01]  /*54a0*/  FFMA.FTZ R164, R164, UR20, -R177.reuse ;  /* 0x00000014a4a47c23 */ /* 0x100fe200080108b1 */
[--C-:B------:R-:W-:Y:S01]  /*54b0*/  FFMA.FTZ R178, R209, UR20, -R177.reuse ;  /* 0x00000014d1b27c23 */ /* 0x100fe200080108b1 */
[----:B------:R-:W-:-:S02]  /*54c0*/  FFMA.FTZ R169, R176, UR20, -R177 ;  /* 0x00000014b0a97c23 */ /* 0x000fc400080108b1 */
[----:B------:R-:W2:Y:S01]  /*54d0*/  MUFU.TANH R155, R155 ;  /* 0x0000009b009b7308 */ /* 0x000ea20000002400 */
[----:B-1----:R-:W-:-:S07]  /*54e0*/  FMNMX.FTZ R167, R153, R166, !PT ;  /* 0x000000a699a77209 */ /* 0x002fce0007810000 */
[----:B------:R-:W1:Y:S01]  /*54f0*/  MUFU.TANH R156, R156 ;  /* 0x0000009c009c7308 */ /* 0x000e620000002400 */
[----:B0-----:R-:W-:Y:S01]  /*5500*/  FMNMX.FTZ R170, R154, R167, !PT ;  /* 0x000000a79aaa7209 */ /* 0x001fe20007810000 */
[----:B------:R-:W-:-:S06]  /*5510*/  FFMA.FTZ R167, R4, UR20, -R177 ;  /* 0x0000001404a77c23 */ /* 0x000fcc00080108b1 */
[----:B------:R-:W0:Y:S01]  /*5520*/  MUFU.TANH R157, R157 ;  /* 0x0000009d009d7308 */ /* 0x000e220000002400 */
[----:B--2---:R-:W-:Y:S01]  /*5530*/  FMNMX.FTZ R171, R155, R170, !PT ;  /* 0x000000aa9bab7209 */ /* 0x004fe20007810000 */
[----:B------:R-:W-:-:S06]  /*5540*/  FFMA.FTZ R170, R207, UR20, -R177 ;  /* 0x00000014cfaa7c23 */ /* 0x000fcc00080108b1 */
[----:B------:R-:W2:Y:S01]  /*5550*/  MUFU.TANH R162, R162 ;  /* 0x000000a200a27308 */ /* 0x000ea20000002400 */
[----:B-1----:R-:W-:-:S07]  /*5560*/  FMNMX.FTZ R4, R156, R171, !PT ;  /* 0x000000ab9c047209 */ /* 0x002fce0007810000 */
[----:B------:R-:W1:Y:S01]  /*5570*/  MUFU.TANH R163, R163 ;  /* 0x000000a300a37308 */ /* 0x000e620000002400 */
[----:B0-----:R-:W-:-:S07]  /*5580*/  FMNMX.FTZ R171, R157, R4, !PT ;  /* 0x000000049dab7209 */ /* 0x001fce0007810000 */
[----:B------:R-:W0:Y:S01]  /*5590*/  MUFU.EX2 R13, R13 ;  /* 0x0000000d000d7308 */ /* 0x000e220000000800 */
[----:B--2---:R-:W-:Y:S01]  /*55a0*/  FMNMX.FTZ R4, R162, R171, !PT ;  /* 0x000000aba2047209 */ /* 0x004fe20007810000 */
[--C-:B------:R-:W-:Y:S01]  /*55b0*/  FFMA.FTZ R171, R159, UR20, -R177.reuse ;  /* 0x000000149fab7c23 */ /* 0x100fe200080108b1 */
[--C-:B------:R-:W-:Y:S01]  /*55c0*/  FFMA.FTZ R159, R161, UR20, -R177.reuse ;  /* 0x00000014a19f7c23 */ /* 0x100fe200080108b1 */
[--C-:B------:R-:W-:Y:S01]  /*55d0*/  FFMA.FTZ R161, R165, UR20, -R177.reuse ;  /* 0x00000014a5a17c23 */ /* 0x100fe200080108b1 */
[--C-:B------:R-:W-:Y:S01]  /*55e0*/  FFMA.FTZ R165, R168, UR20, -R177.reuse ;  /* 0x00000014a8a57c23 */ /* 0x100fe200080108b1 */
[--C-:B------:R-:W-:Y:S01]  /*55f0*/  FFMA.FTZ R168, R172, UR20, -R177.reuse ;  /* 0x00000014aca87c23 */ /* 0x100fe200080108b1 */
[----:B------:R-:W-:Y:S01]  /*5600*/  FFMA.FTZ R172, R173, UR20, -R177 ;  /* 0x00000014adac7c23 */ /* 0x000fe200080108b1 */
[----:B------:R-:W2:Y:S01]  /*5610*/  MUFU.EX2 R166, R205 ;  /* 0x000000cd00a67308 */ /* 0x000ea20000000800 */
[----:B-1----:R-:W-:-:S05]  /*5620*/  FMNMX.FTZ R4, R163, R4, !PT ;  /* 0x00000004a3047209 */ /* 0x002fca0007810000 */
[----:B------:R-:W1:Y:S02]  /*5630*/  SHFL.BFLY PT, R179, R4, 0x2, 0x1f ;  /* 0x0c401f0004b37f89 */ /* 0x000e6400000e0000 */
[----:B------:R-:W3:Y:S01]  /*5640*/  MUFU.EX2 R167, R167 ;  /* 0x000000a700a77308 */ /* 0x000ee20000000800 */
[-C--:B0-----:R-:W-:Y:S01]  /*5650*/  FMUL.FTZ R24, R24, R13.reuse ;  /* 0x0000000d18187220 */ /* 0x081fe20000410000 */
        /* <DEDUP_REMOVED lines=19> */
[----:B------:R-:W-:Y:S01]  /*5790*/  FMUL.FTZ R60, R60, R13 ;  /* 0x0000000d3c3c7220 */ /* 0x000fe20000410000 */
[----:B-1----:R-:W-:Y:S01]  /*57a0*/  FMNMX.FTZ R179, R4, R179, !PT ;  /* 0x000000b304b37209 */ /* 0x002fe20007810000 */
[-C--:B------:R-:W-:Y:S01]  /*57b0*/  FMUL.FTZ R61, R61, R13.reuse ;  /* 0x0000000d3d3d7220 */ /* 0x080fe20000410000 */
[----:B------:R-:W-:Y:S01]  /*57c0*/  MUFU.EX2 R158, R158 ;  /* 0x0000009e009e7308 */ /* 0x000fe20000000800 */
[-C--:B------:R-:W-:Y:S01]  /*57d0*/  FMUL.FTZ R64, R64, R13.reuse ;  /* 0x0000000d40407220 */ /* 0x080fe20000410000 */
[-C--:B------:R-:W-:Y:S01]  /*57e0*/  FMUL.FTZ R65, R65, R13.reuse ;  /* 0x0000000d41417220 */ /* 0x080fe20000410000 */
[----:B------:R-:W0:Y:S01]  /*57f0*/  SHFL.BFLY PT, R4, R179, 0x1, 0x1f ;  /* 0x0c201f00b3047f89 */ /* 0x000e2200000e0000 */
        /* <DEDUP_REMOVED lines=23> */
[----:B0-----:R-:W-:Y:S01]  /*5970*/  FMNMX.FTZ R4, R179, R4, !PT ;  /* 0x00000004b3047209 */ /* 0x001fe20007810000 */
[----:B------:R-:W-:Y:S01]  /*5980*/  FFMA.FTZ R179, R160, UR20, -R177 ;  /* 0x00000014a0b37c23 */ /* 0x000fe200080108b1 */
[-C--:B------:R-:W-:Y:S01]  /*5990*/  FMUL.FTZ R108, R108, R13.reuse ;  /* 0x0000000d6c6c7220 */ /* 0x080fe20000410000 */
[-C--:B------:R-:W-:Y:S01]  /*59a0*/  FMUL.FTZ R109, R109, R13.reuse ;  /* 0x0000000d6d6d7220 */ /* 0x080fe20000410000 */
[-C--:B------:R-:W-:Y:S01]  /*59b0*/  FMUL.FTZ R112, R112, R13.reuse ;  /* 0x0000000d70707220 */ /* 0x080fe20000410000 */
[C---:B------:R-:W-:Y:S01]  /*59c0*/  FMUL.FTZ R177, R4.reuse, UR20 ;  /* 0x0000001404b17c20 */ /* 0x040fe20008410000 */
[----:B------:R-:W-:Y:S01]  /*59d0*/  FADD.FTZ R160, -R4, R9 ;  /* 0x0000000904a07221 */ /* 0x000fe20000010100 */
[----:B------:R-:W-:Y:S01]  /*59e0*/  MUFU.EX2 R161, R161 ;  /* 0x000000a100a17308 */ /* 0x000fe20000000800 */
[----:B------:R-:W-:Y:S01]  /*59f0*/  FMUL.FTZ R113, R113, R13 ;  /* 0x0000000d71717220 */ /* 0x000fe20000410000 */
[--C-:B------:R-:W-:Y:S01]  /*5a00*/  FFMA.FTZ R173, R8, UR20, -R177.reuse ;  /* 0x0000001408ad7c23 */ /* 0x100fe200080108b1 */
[----:B------:R-:W-:Y:S01]  /*5a10*/  FMUL.FTZ R160, R160, UR20 ;  /* 0x00000014a0a07c20 */ /* 0x000fe20008410000 */
[--C-:B------:R-:W-:Y:S01]  /*5a20*/  FFMA.FTZ R180, R12, UR20, -R177.reuse ;  /* 0x000000140cb47c23 */ /* 0x100fe200080108b1 */
[--C-:B------:R-:W-:Y:S01]  /*5a30*/  FFMA.FTZ R12, R20, UR20, -R177.reuse ;  /* 0x00000014140c7c23 */ /* 0x100fe200080108b1 */
[--C-:B------:R-:W-:Y:S01]  /*5a40*/  FFMA.FTZ R8, R10, UR20, -R177.reuse ;  /* 0x000000140a087c23 */ /* 0x100fe200080108b1 */
[----:B------:R-:W-:Y:S01]  /*5a50*/  IMAD.MOV R20, RZ, RZ, -R18 ;  /* 0x000000ffff147224 */ /* 0x000fe200078e0a12 */
[----:B------:R2:W-:Y:S01]  /*5a60*/  MUFU.EX2 R176, R160 ;  /* 0x000000a000b07308 */ /* 0x0005e20000000800 */
[--C-:B------:R-:W-:Y:S01]  /*5a70*/  FFMA.FTZ R10, R11, UR20, -R177.reuse ;  /* 0x000000140b0a7c23 */ /* 0x100fe200080108b1 */
[--C-:B------:R-:W-:Y:S01]  /*5a80*/  FFMA.FTZ R11, R14, UR20, -R177.reuse ;  /* 0x000000140e0b7c23 */ /* 0x100fe200080108b1 */
[--C-:B------:R-:W-:Y:S01]  /*5a90*/  FFMA.FTZ R14, R15, UR20, -R177.reuse ;  /* 0x000000140f0e7c23 */ /* 0x100fe200080108b1 */
[----:B------:R-:W-:Y:S01]  /*5aa0*/  ISETP.NE.AND P2, PT, R17, R20, PT ;  /* 0x000000141100720c */ /* 0x000fe20003f45270 */
[--C-:B------:R-:W-:Y:S01]  /*5ab0*/  FFMA.FTZ R15, R21, UR20, -R177.reuse ;  /* 0x00000014150f7c23 */ /* 0x100fe200080108b1 */
[--C-:B------:R-:W-:Y:S01]  /*5ac0*/  FFMA.FTZ R21, R153, UR20, -R177.reuse ;  /* 0x0000001499157c23 */ /* 0x100fe200080108b1 */
[----:B------:R-:W-:Y:S01]  /*5ad0*/  MOV R153, UR22 ;  /* 0x0000001600997c02 */ /* 0x000fe20008000f00 */
[----:B------:R-:W0:Y:S01]  /*5ae0*/  MUFU.EX2 R173, R173 ;  /* 0x000000ad00ad7308 */ /* 0x000e220000000800 */
[--C-:B------:R-:W-:Y:S01]  /*5af0*/  FFMA.FTZ R20, R152, UR20, -R177.reuse ;  /* 0x0000001498147c23 */ /* 0x100fe200080108b1 */
[----:B--2---:R-:W-:Y:S01]  /*5b00*/  FFMA.FTZ R160, R13, R6, R166 ;  /* 0x000000060da07223 */ /* 0x004fe200000100a6 */
[--C-:B------:R-:W-:Y:S01]  /*5b10*/  FFMA.FTZ R6, R155, UR20, -R177.reuse ;  /* 0x000000149b067c23 */ /* 0x100fe200080108b1 */
[--C-:B------:R-:W-:Y:S01]  /*5b20*/  FFMA.FTZ R154, R154, UR20, -R177.reuse ;  /* 0x000000149a9a7c23 */ /* 0x100fe200080108b1 */
[--C-:B------:R-:W-:Y:S01]  /*5b30*/  FFMA.FTZ R157, R157, UR20, -R177.reuse ;  /* 0x000000149d9d7c23 */ /* 0x100fe200080108b1 */
[----:B---3--:R-:W-:Y:S01]  /*5b40*/  FADD.FTZ R155, R167, R160 ;  /* 0x000000a0a79b7221 */ /* 0x008fe20000010000 */
[----:B------:R-:W-:Y:S01]  /*5b50*/  FFMA.FTZ R162, R162, UR20, -R177 ;  /* 0x00000014a2a27c23 */ /* 0x000fe200080108b1 */
[----:B------:R-:W1:Y:S01]  /*5b60*/  MUFU.EX2 R8, R8 ;  /* 0x0000000800087308 */ /* 0x000e620000000800 */
[----:B------:R-:W-:-:S02]  /*5b70*/  @!P2 IMAD R152, R153, 0x40, R16 ;  /* 0x000000409998a824 */ /* 0x000fc400078e0210 */
[-C--:B------:R-:W-:Y:S01]  /*5b80*/  FMUL.FTZ R116, R116, R13.reuse ;  /* 0x0000000d74747220 */ /* 0x080fe20000410000 */
[-C--:B------:R-:W-:Y:S01]  /*5b90*/  FMUL.FTZ R117, R117, R13.reuse ;  /* 0x0000000d75757220 */ /* 0x080fe20000410000 */
[-C--:B------:R-:W-:Y:S01]  /*5ba0*/  FMUL.FTZ R120, R120, R13.reuse ;  /* 0x0000000d78787220 */ /* 0x080fe20000410000 */
[-C--:B------:R-:W-:Y:S01]  /*5bb0*/  FMUL.FTZ R121, R121, R13.reuse ;  /* 0x0000000d79797220 */ /* 0x080fe20000410000 */
[-C--:B------:R-:W-:Y:S01]  /*5bc0*/  FMUL.FTZ R124, R124, R13.reuse ;  /* 0x0000000d7c7c7220 */ /* 0x080fe20000410000 */
[----:B------:R-:W-:Y:S01]  /*5bd0*/  FMUL.FTZ R125, R125, R13 ;  /* 0x0000000d7d7d7220 */ /* 0x000fe20000410000 */
[----:B------:R-:W2:Y:S01]  /*5be0*/  MUFU.EX2 R10, R10 ;  /* 0x0000000a000a7308 */ /* 0x000ea20000000800 */
[----:B0-----:R-:W-:Y:S01]  /*5bf0*/  FFMA.FTZ R153, R176, R5, R173 ;  /* 0x00000005b0997223 */ /* 0x001fe200000100ad */
[-C--:B------:R-:W-:Y:S01]  /*5c00*/  FMUL.FTZ R128, R128, R13.reuse ;  /* 0x0000000d80807220 */ /* 0x080fe20000410000 */
[-C--:B------:R-:W-:Y:S01]  /*5c10*/  FMUL.FTZ R129, R129, R13.reuse ;  /* 0x0000000d81817220 */ /* 0x080fe20000410000 */
[-C--:B------:R-:W-:Y:S01]  /*5c20*/  FMUL.FTZ R132, R132, R13.reuse ;  /* 0x0000000d84847220 */ /* 0x080fe20000410000 */
[-C--:B------:R-:W-:Y:S01]  /*5c30*/  FMUL.FTZ R133, R133, R13.reuse ;  /* 0x0000000d85857220 */ /* 0x080fe20000410000 */
[-C--:B------:R-:W-:Y:S01]  /*5c40*/  FMUL.FTZ R136, R136, R13.reuse ;  /* 0x0000000d88887220 */ /* 0x080fe20000410000 */
[-C--:B------:R-:W-:Y:S01]  /*5c50*/  FMUL.FTZ R137, R137, R13.reuse ;  /* 0x0000000d89897220 */ /* 0x080fe20000410000 */
[----:B------:R-:W-:Y:S01]  /*5c60*/  MUFU.EX2 R9, R179 ;  /* 0x000000b300097308 */ /* 0x000fe20000000800 */
[----:B-1----:R-:W-:Y:S01]  /*5c70*/  FADD.FTZ R181, R8, R153 ;  /* 0x0000009908b57221 */ /* 0x002fe20000010000 */
[----:B------:R-:W-:Y:S01]  /*5c80*/  FFMA.FTZ R153, R156, UR20, -R177 ;  /* 0x000000149c997c23 */ /* 0x000fe200080108b1 */
[----:B------:R-:W-:Y:S01]  /*5c90*/  FADD.FTZ R156, R170, R155 ;  /* 0x0000009baa9c7221 */ /* 0x000fe20000010000 */
[-C--:B------:R-:W-:Y:S01]  /*5ca0*/  FMUL.FTZ R140, R140, R13.reuse ;  /* 0x0000000d8c8c7220 */ /* 0x080fe20000410000 */
[-C--:B------:R-:W-:Y:S01]  /*5cb0*/  FMUL.FTZ R141, R141, R13.reuse ;  /* 0x0000000d8d8d7220 */ /* 0x080fe20000410000 */
[-C--:B------:R-:W-:Y:S01]  /*5cc0*/  FMUL.FTZ R144, R144, R13.reuse ;  /* 0x0000000d90907220 */ /* 0x080fe20000410000 */
[----:B------:R-:W-:Y:S01]  /*5cd0*/  FADD.FTZ R155, R175, R156 ;  /* 0x0000009caf9b7221 */ /* 0x000fe20000010000 */
[----:B------:R0:W1:Y:S01]  /*5ce0*/  MUFU.EX2 R179, R180 ;  /* 0x000000b400b37308 */ /* 0x0000620000000800 */
[----:B--2---:R-:W-:Y:S01]  /*5cf0*/  FADD.FTZ R160, R10, R181 ;  /* 0x000000b50aa07221 */ /* 0x004fe20000010000 */
[----:B------:R-:W-:Y:S01]  /*5d00*/  @!P2 LEA R156, R152, UR41, 0x2 ;  /* 0x00000029989cac11 */ /* 0x000fe2000f8e10ff */
[-C--:B------:R-:W-:Y:S01]  /*5d10*/  FMUL.FTZ R145, R145, R13.reuse ;  /* 0x0000000d91917220 */ /* 0x080fe20000410000 */
[----:B------:R-:W-:Y:S01]  /*5d20*/  F2FP.BF16.F32.PACK_AB R152, R167, R166 ;  /* 0x000000a6a798723e */ /* 0x000fe200000010ff */
[-C--:B------:R-:W-:Y:S01]  /*5d30*/  FMUL.FTZ R148, R148, R13.reuse ;  /* 0x0000000d94947220 */ /* 0x080fe20000410000 */
[----:B------:R-:W-:Y:S01]  /*5d40*/  FMUL.FTZ R149, R149, R13 ;  /* 0x0000000d95957220 */ /* 0x000fe20000410000 */
[----:B------:R-:W-:Y:S01]  /*5d50*/  @!P2 STS [R156+0x28800], R13 ;  /* 0x0288000d9c00a388 */ /* 0x000fe20000000800 */
[----:B------:R-:W2:Y:S01]  /*5d60*/  MUFU.EX2 R11, R11 ;  /* 0x0000000b000b7308 */ /* 0x000ea20000000800 */
[----:B0-----:R-:W-:Y:S01]  /*5d70*/  FFMA.FTZ R180, R163, UR20, -R177 ;  /* 0x00000014a3b47c23 */ /* 0x001fe200080108b1 */
[-C--:B------:R-:W-:Y:S01]  /*5d80*/  FMUL.FTZ R26, R26, R176.reuse ;  /* 0x000000b01a1a7220 */ /* 0x080fe20000410000 */
[----:B------:R0:W-:Y:S01]  /*5d90*/  @!P2 STS [R156+0x28820], R176 ;  /* 0x028820b09c00a388 */ /* 0x0001e20000000800 */
[-C--:B------:R-:W-:Y:S01]  /*5da0*/  FMUL.FTZ R27, R27, R176.reuse ;  /* 0x000000b01b1b7220 */ /* 0x080fe20000410000 */
[-C--:B------:R-:W-:Y:S01]  /*5db0*/  FMUL.FTZ R30, R30, R176.reuse ;  /* 0x000000b01e1e7220 */ /* 0x080fe20000410000 */
[-C--:B------:R-:W-:Y:S01]  /*5dc0*/  FMUL.FTZ R31, R31, R176.reuse ;  /* 0x000000b01f1f7220 */ /* 0x080fe20000410000 */
[-C--:B------:R-:W-:Y:S01]  /*5dd0*/  FMUL.FTZ R34, R34, R176.reuse ;  /* 0x000000b022227220 */ /* 0x080fe20000410000 */
[----:B------:R-:W3:Y:S01]  /*5de0*/  MUFU.EX2 R14, R14 ;  /* 0x0000000e000e7308 */ /* 0x000ee20000000800 */
[----:B-1----:R-:W-:Y:S01]  /*5df0*/  FADD.FTZ R160, R179, R160 ;  /* 0x000000a0b3a07221 */ /* 0x002fe20000010000 */
[-C--:B------:R-:W-:Y:S01]  /*5e00*/  FMUL.FTZ R35, R35, R176.reuse ;  /* 0x000000b023237220 */ /* 0x080fe20000410000 */
[-C--:B------:R-:W-:Y:S01]  /*5e10*/  FMUL.FTZ R38, R38, R176.reuse ;  /* 0x000000b026267220 */ /* 0x080fe20000410000 */
[----:B------:R-:W-:Y:S01]  /*5e20*/  FMUL.FTZ R39, R39, R176 ;  /* 0x000000b027277220 */ /* 0x000fe20000410000 */
[----:B0-----:R-:W-:Y:S01]  /*5e30*/  F2FP.BF16.F32.PACK_AB R156, R171, R158 ;  /* 0x0000009eab9c723e */ /* 0x001fe200000010ff */
        /* <DEDUP_REMOVED lines=11> */
[-C--:B------:R-:W-:Y:S01]  /*5ef0*/  FMUL.FTZ R59, R59, R176.reuse ;  /* 0x000000b03b3b7220 */ /* 0x080fe20000410000 */
[-C--:B------:R-:W-:Y:S01]  /*5f00*/  FMUL.FTZ R62, R62, R176.reuse ;  /* 0x000000b03e3e7220 */ /* 0x080fe20000410000 */
[-C--:B------:R-:W-:Y:S01]  /*5f10*/  FMUL.FTZ R63, R63, R176.reuse ;  /* 0x000000b03f3f7220 */ /* 0x080fe20000410000 */
[-C--:B------:R-:W-:Y:S01]  /*5f20*/  FMUL.FTZ R66, R66, R176.reuse ;  /* 0x000000b042427220 */ /* 0x080fe20000410000 */
[-C--:B------:R-:W-:Y:S01]  /*5f30*/  FMUL.FTZ R67, R67, R176.reuse ;  /* 0x000000b043437220 */ /* 0x080fe20000410000 */
[-C--:B------:R-:W-:Y:S01]  /*5f40*/  FMUL.FTZ R70, R70, R176.reuse ;  /* 0x000000b046467220 */ /* 0x080fe20000410000 */
[-C--:B------:R-:W-:Y:S01]  /*5f50*/  FMUL.FTZ R71, R71, R176.reuse ;  /* 0x000000b047477220 */ /* 0x080fe20000410000 */
[----:B------:R4:W-:Y:S01]  /*5f60*/  MUFU.EX2 R5, R154 ;  /* 0x0000009a00057308 */ /* 0x0009e20000000800 */
        /* <DEDUP_REMOVED lines=8> */
[----:B----4-:R-:W-:Y:S01]  /*5ff0*/  FADD.FTZ R154, R158, R155 ;  /* 0x0000009b9e9a7221 */ /* 0x010fe20000010000 */
[----:B--2---:R-:W-:Y:S01]  /*6000*/  FADD.FTZ R155, R11, R160 ;  /* 0x000000a00b9b7221 */ /* 0x004fe20000010000 */
[----:B------:R-:W-:Y:S01]  /*6010*/  F2FP.BF16.F32.PACK_AB R158, R164, R159 ;  /* 0x0000009fa49e723e */ /* 0x000fe200000010ff */
[-C--:B------:R-:W-:Y:S01]  /*6020*/  FMUL.FTZ R87, R87, R176.reuse ;  /* 0x000000b057577220 */ /* 0x080fe20000410000 */
[----:B------:R-:W-:Y:S01]  /*6030*/  FADD.FTZ R154, R171, R154 ;  /* 0x0000009aab9a7221 */ /* 0x000fe20000010000 */
[----:B---3--:R-:W-:Y:S01]  /*6040*/  FADD.FTZ R155, R14, R155 ;  /* 0x0000009b0e9b7221 */ /* 0x008fe20000010000 */
[----:B------:R-:W-:Y:S01]  /*6050*/  FMUL.FTZ R90, R90, R176 ;  /* 0x000000b05a5a7220 */ /* 0x000fe20000410000 */
[----:B------:R-:W-:Y:S01]  /*6060*/  MUFU.EX2 R21, R21 ;  /* 0x0000001500157308 */ /* 0x000fe20000000800 */
[----:B------:R-:W-:Y:S01]  /*6070*/  FADD.FTZ R163, R159, R154 ;  /* 0x0000009a9fa37221 */ /* 0x000fe20000010000 */
[----:B0-----:R-:W-:Y:S01]  /*6080*/  FADD.FTZ R154, R12, R155 ;  /* 0x0000009b0c9a7221 */ /* 0x001fe20000010000 */
[----:B-1----:R-:W-:Y:S01]  /*6090*/  F2FP.BF16.F32.PACK_AB R159, R15, R12 ;  /* 0x0000000c0f9f723e */ /* 0x002fe200000010ff */
[----:B------:R-:W-:Y:S01]  /*60a0*/  FMUL.FTZ R91, R91, R176 ;  /* 0x000000b05b5b7220 */ /* 0x000fe20000410000 */
[----:B------:R-:W-:Y:S01]  /*60b0*/  FADD.FTZ R160, R164, R163 ;  /* 0x000000a3a4a07221 */ /* 0x000fe20000010000 */
[----:B------:R-:W-:Y:S01]  /*60c0*/  FADD.FTZ R155, R15, R154 ;  /* 0x0000009a0f9b7221 */ /* 0x000fe20000010000 */
[----:B------:R-:W-:Y:S01]  /*60d0*/  F2FP.BF16.F32.PACK_AB R154, R175, R170 ;  /* 0x000000aaaf9a723e */ /* 0x000fe200000010ff */
[----:B------:R-:W0:Y:S01]  /*60e0*/  MUFU.EX2 R174, R174 ;  /* 0x000000ae00ae7308 */ /* 0x000e220000000800 */
[----:B------:R-:W-:Y:S01]  /*60f0*/  FADD.FTZ R163, R161, R160 ;  /* 0x000000a0a1a37221 */ /* 0x000fe20000010000 */
        /* <DEDUP_REMOVED lines=16> */
[----:B------:R-:W-:Y:S01]  /*6200*/  FMUL.FTZ R119, R119, R176 ;  /* 0x000000b077777220 */ /* 0x000fe20000410000 */
[----:B------:R-:W-:Y:S01]  /*6210*/  F2FP.BF16.F32.PACK_AB R161, R21, R20 ;  /* 0x0000001415a1723e */ /* 0x000fe200000010ff */
        /* <DEDUP_REMOVED lines=11> */
[----:B------:R-:W-:Y:S01]  /*62d0*/  FMUL.FTZ R142, R142, R176 ;  /* 0x000000b08e8e7220 */ /* 0x000fe20000410000 */
[----:B------:R-:W2:Y:S01]  /*62e0*/  MUFU.EX2 R178, R178 ;  /* 0x000000b200b27308 */ /* 0x000ea20000000800 */
[----:B0-----:R-:W-:Y:S01]  /*62f0*/  F2FP.BF16.F32.PACK_AB R153, R8, R173 ;  /* 0x000000ad0899723e */ /* 0x001fe200000010ff */
[----:B------:R-:W-:Y:S01]  /*6300*/  FADD.FTZ R8, R20, R155 ;  /* 0x0000009b14087221 */ /* 0x000fe20000010000 */
[----:B------:R-:W-:Y:S01]  /*6310*/  F2FP.BF16.F32.PACK_AB R155, R179, R10 ;  /* 0x0000000ab39b723e */ /* 0x000fe200000010ff */
[----:B------:R-:W-:Y:S01]  /*6320*/  BAR.SYNC.DEFER_BLOCKING 0xf, 0x100 ;  /* 0x03c4000000007b1d */ /* 0x000fe20000010000 */
[----:B------:R-:W-:Y:S01]  /*6330*/  FADD.FTZ R10, R174, R163 ;  /* 0x000000a3ae0a7221 */ /* 0x000fe20000010000 */
[----:B------:R-:W-:Y:S01]  /*6340*/  FADD.FTZ R8, R21, R8 ;  /* 0x0000000815087221 */ /* 0x000fe20000010000 */
[-C--:B------:R-:W-:Y:S01]  /*6350*/  FMUL.FTZ R143, R143, R176.reuse ;  /* 0x000000b08f8f7220 */ /* 0x080fe20000410000 */
[-C--:B------:R-:W-:Y:S01]  /*6360*/  FMUL.FTZ R146, R146, R176.reuse ;  /* 0x000000b092927220 */ /* 0x080fe20000410000 */
[----:B-1----:R-:W-:Y:S01]  /*6370*/  FADD.FTZ R163, R165, R10 ;  /* 0x0000000aa5a37221 */ /* 0x002fe20000010000 */
[----:B------:R0:W1:Y:S01]  /*6380*/  MUFU.EX2 R166, R157 ;  /* 0x0000009d00a67308 */ /* 0x0000620000000800 */
[-C--:B------:R-:W-:Y:S01]  /*6390*/  FMUL.FTZ R147, R147, R176.reuse ;  /* 0x000000b093937220 */ /* 0x080fe20000410000 */
[-C--:B------:R-:W-:Y:S01]  /*63a0*/  FMUL.FTZ R150, R150, R176.reuse ;  /* 0x000000b096967220 */ /* 0x080fe20000410000 */
[----:B------:R-:W-:Y:S01]  /*63b0*/  FMUL.FTZ R151, R151, R176 ;  /* 0x000000b097977220 */ /* 0x000fe20000410000 */
[----:B--2---:R-:W-:-:S04]  /*63c0*/  FADD.FTZ R163, R178, R163 ;  /* 0x000000a3b2a37221 */ /* 0x004fc80000010000 */
[----:B------:R-:W2:Y:S01]  /*63d0*/  MUFU.EX2 R168, R168 ;  /* 0x000000a800a87308 */ /* 0x000ea20000000800 */
[----:B0-----:R-:W-:Y:S01]  /*63e0*/  F2FP.BF16.F32.PACK_AB R157, R14, R11 ;  /* 0x0000000b0e9d723e */ /* 0x001fe200000010ff */
[----:B------:R-:W-:-:S04]  /*63f0*/  FADD.FTZ R11, R5, R8 ;  /* 0x00000008050b7221 */ /* 0x000fc80000010000 */
[----:B------:R-:W-:Y:S02]  /*6400*/  FADD.FTZ R8, R6, R11 ;  /* 0x0000000b06087221 */ /* 0x000fe40000010000 */
[----:B------:R0:W3:Y:S02]  /*6410*/  MUFU.EX2 R167, R162 ;  /* 0x000000a200a77308 */ /* 0x0000e40000000800 */
[----:B------:R-:W-:Y:S01]  /*6420*/  FADD.FTZ R11, R177, R8 ;  /* 0x00000008b10b7221 */ /* 0x000fe20000010000 */
[----:B------:R4:W-:Y:S03]  /*6430*/  STSM.16.M88.4 [R19+0x26800], R152 ;  /* 0x0268009813007844 */ /* 0x0009e60000000200 */
[----:B-1----:R-:W-:Y:S01]  /*6440*/  FADD.FTZ R8, R166, R11 ;  /* 0x0000000ba6087221 */ /* 0x002fe20000010000 */
[----:B------:R4:W-:Y:S01]  /*6450*/  STSM.16.M88.4 [R184], R156 ;  /* 0x0000009cb8007844 */ /* 0x0009e20000000200 */
[----:B------:R-:W1:Y:S01]  /*6460*/  MUFU.EX2 R169, R169 ;  /* 0x000000a900a97308 */ /* 0x000e620000000800 */
[----:B--2---:R-:W-:Y:S01]  /*6470*/  FADD.FTZ R10, R168, R163 ;  /* 0x000000a3a80a7221 */ /* 0x004fe20000010000 */
[----:B0-----:R-:W-:-:S02]  /*6480*/  F2FP.BF16.F32.PACK_AB R162, R178, R165 ;  /* 0x000000a5b2a2723e */ /* 0x001fc400000010ff */
[----:B------:R-:W-:Y:S02]  /*6490*/  F2FP.BF16.F32.PACK_AB R163, R6, R5 ;  /* 0x0000000506a3723e */ /* 0x000fe400000010ff */
[----:B------:R-:W-:Y:S02]  /*64a0*/  F2FP.BF16.F32.PACK_AB R165, R166, R177 ;  /* 0x000000b1a6a5723e */ /* 0x000fe400000010ff */
[----:B------:R-:W0:Y:S01]  /*64b0*/  MUFU.EX2 R172, R172 ;  /* 0x000000ac00ac7308 */ /* 0x000e220000000800 */
[----:B---3--:R-:W-:Y:S01]  /*64c0*/  FADD.FTZ R5, R167, R8 ;  /* 0x00000008a7057221 */ /* 0x008fe20000010000 */
[----:B------:R4:W-:Y:S06]  /*64d0*/  STSM.16.M88.4 [R22], R160 ;  /* 0x000000a016007844 */ /* 0x0009ec0000000200 */
[----:B------:R-:W2:Y:S01]  /*64e0*/  MUFU.EX2 R180, R180 ;  /* 0x000000b400b47308 */ /* 0x000ea20000000800 */
[C---:B-1----:R-:W-:Y:S01]  /*64f0*/  FADD.FTZ R15, R169.reuse, R10 ;  /* 0x0000000aa90f7221 */ /* 0x042fe20000010000 */
[----:B------:R-:W-:-:S02]  /*6500*/  F2FP.BF16.F32.PACK_AB R164, R169, R168 ;  /* 0x000000a8a9a4723e */ /* 0x000fc400000010ff */
[----:B0-----:R-:W-:Y:S01]  /*6510*/  F2FP.BF16.F32.PACK_AB R166, R9, R172 ;  /* 0x000000ac09a6723e */ /* 0x001fe200000010ff */
[----:B------:R-:W-:-:S04]  /*6520*/  FADD.FTZ R6, R172, R15 ;  /* 0x0000000fac067221 */ /* 0x000fc80000010000 */
[----:B------:R-:W-:Y:S01]  /*6530*/  FADD.FTZ R6, R9, R6 ;  /* 0x0000000609067221 */ /* 0x000fe20000010000 */
[C---:B--2---:R-:W-:Y:S01]  /*6540*/  F2FP.BF16.F32.PACK_AB R167, R180.reuse, R167 ;  /* 0x000000a7b4a7723e */ /* 0x044fe200000010ff */
[----:B------:R-:W-:-:S04]  /*6550*/  FADD.FTZ R5, R180, R5 ;  /* 0x00000005b4057221 */ /* 0x000fc80000010000 */
[----:B------:R4:W-:Y:S01]  /*6560*/  STSM.16.M88.4 [R23], R164 ;  /* 0x000000a417007844 */ /* 0x0009e20000000200 */
[----:B------:R-:W-:Y:S05]  /*6570*/  @!P0 BRA `(.L_x_3607) ;  /* 0x0000000000048947 */ /* 0x000fea0003800000 */
[----:B------:R-:W-:Y:S01]  /*6580*/  BPT.TRAP 0x1 ;  /* 0x000000040000795c */ /* 0x000fe20000300000 */
.L_x_3607:
[----:B------:R0:W1:Y:S01]  /*6590*/  SYNCS.PHASECHK.TRANS64.TRYWAIT P2, [UR21+0x28c50], R7 ;  /* 0x028c5007ff0075a7 */ /* 0x0000620008040155 */
[----:B------:R-:W-:Y:S05]  /*65a0*/  @!P0 BRA `(.L_x_3608) ;  /* 0x0000000000048947 */ /* 0x000fea0003800000 */
[----:B------:R-:W-:Y:S01]  /*65b0*/  BPT.TRAP 0x1 ;  /* 0x000000040000795c */ /* 0x000fe20000300000 */
.L_x_3608:
[----:B-1----:R-:W-:Y:S05]  /*65c0*/  @P2 BRA `(.L_x_3609) ;  /* 0x0000000000082947 */ /* 0x002fea0003800000 */
[----:B------:R-:W1:Y:S02]  /*65d0*/  SYNCS.PHASECHK.TRANS64.TRYWAIT P2, [UR21+0x28c50], R7 ;  /* 0x028c5007ff0075a7 */ /* 0x000e640008040155 */
[----:B-1----:R-:W-:Y:S05]  /*65e0*/  @!P2 BRA `(.L_x_3610) ;  /* 0x0000009000d4a947 */ /* 0x002fea0003800000 */
.L_x_3609:
        /* <DEDUP_REMOVED lines=29> */
[----:B--2---:R-:W2:Y:S02]  /*67c0*/  FENCE.VIEW.ASYNC.S ;  /* 0x00000000000073c6 */ /* 0x004ea40000000000 */
[----:B--2---:R-:W-:Y:S01]  /*67d0*/  NOP ;  /* 0x0000000000007918 */ /* 0x004fe20000000000 */
[----:B------:R-:W-:Y:S06]  /*67e0*/  BAR.ARV 0xe, 0x100 ;  /* 0x0384000000007b1d */ /* 0x000fec0000002000 */
[----:B------:R-:W-:Y:S05]  /*67f0*/  @!P0 BRA `(.L_x_3611) ;  /* 0x0000000000048947 */ /* 0x000fea0003800000 */
[----:B------:R-:W-:Y:S01]  /*6800*/  BPT.TRAP 0x1 ;  /* 0x000000040000795c */ /* 0x000fe20000300000 */
.L_x_3611:
[----:B------:R-:W-:Y:S01]  /*6810*/  UIADD3 UR21, UR21, 0x28c60, URZ ;  /* 0x00028c6015157890 */ /* 0x000fe2000fffe03f */
[----:B------:R-:W-:Y:S01]  /*6820*/  IMAD.MOV.U32 R9, RZ, RZ, R4 ;  /* 0x000000ffff097224 */ /* 0x000fe200078e0004 */
[----:B------:R-:W-:Y:S01]  /*6830*/  UMOV UR22, UR38 ;  /* 0x0000002600167c82 */ /* 0x000fe20008000000 */
[----:B------:R-:W-:Y:S01]  /*6840*/  IMAD.MOV.U32 R206, RZ, RZ, R3 ;  /* 0x000000ffffce7224 */ /* 0x000fe200078e0003 */
[----:B------:R-:W-:-:S09]  /*6850*/  UPRMT UR21, UR40, 0x654, UR21 ;  /* 0x0000065428157896 */ /* 0x000fd20008000015 */
[----:B------:R-:W-:Y:S01]  /*6860*/  SYNCS.ARRIVE.TRANS64.RED.A1T0 RZ, [UR21], RZ ;  /* 0x000000ffffff79a7 */ /* 0x000fe20008100415 */
[----:B------:R-:W-:Y:S05]  /*6870*/  @P1 BRA `(.L_x_3612) ;  /* 0xffffffe000c41947 */ /* 0x000fea000383ffff */
.L_x_3601:
[----:B0123--:R-:W0:Y:S01]  /*6880*/  SHFL.BFLY PT, R7, R6, 0x2, 0x1f ;  /* 0x0c401f0006077f89 */ /* 0x00fe2200000e0000 */
[----:B------:R-:W-:Y:S01]  /*6890*/  IMAD.MOV R10, RZ, RZ, -R18 ;  /* 0x000000ffff0a7224 */ /* 0x000fe200078e0a12 */
[----:B------:R-:W-:Y:S01]  /*68a0*/  UIADD3 UR36, UR36, 0x1, URZ ;  /* 0x0000000124247890 */ /* 0x000fe2000fffe03f */
[----:B------:R-:W-:Y:S01]  /*68b0*/  IMAD.MOV.U32 R9, RZ, RZ, RZ ;  /* 0x000000ffff097224 */ /* 0x000fe200078e00ff */
[----:B------:R-:W1:Y:S01]  /*68c0*/  SHFL.BFLY PT, R8, R5, 0x2, 0x1f ;  /* 0x0c401f0005087f89 */ /* 0x000e6200000e0000 */
[----:B------:R-:W-:Y:S01]  /*68d0*/  IMAD.MOV.U32 R21, RZ, RZ, -0x800000 ;  /* 0xff800000ff157424 */ /* 0x000fe200078e00ff */
[----:B------:R-:W-:Y:S08]  /*68e0*/  BAR.ARV 0x8, 0x100 ;  /* 0x0204000000007b1d */ /* 0x000ff00000002000 */
[----:B------:R-:W-:Y:S01]  /*68f0*/  BAR.SYNC.DEFER_BLOCKING 0xf, 0x100 ;  /* 0x03c4000000007b1d */ /* 0x000fe20000010000 */
[----:B------:R-:W-:Y:S01]  /*6900*/  ISETP.NE.AND P0, PT, R17, R10, PT ;  /* 0x0000000a1100720c */ /* 0x000fe20003f05270 */
[----:B------:R-:W-:-:S02]  /*6910*/  IMAD.MOV.U32 R20, RZ, RZ, -0x800000 ;  /* 0xff800000ff147424 */ /* 0x000fc400078e00ff */
[----:B0-----:R-:W-:Y:S01]  /*6920*/  FADD.FTZ R0, R7, R6 ;  /* 0x0000000607007221 */ /* 0x001fe20000010000 */
[----:B-1----:R-:W-:-:S04]  /*6930*/  FADD.FTZ R8, R8, R5 ;  /* 0x0000000508087221 */ /* 0x002fc80000010000 */
[----:B------:R-:W0:Y:S01]  /*6940*/  SHFL.BFLY PT, R7, R0, 0x1, 0x1f ;  /* 0x0c201f0000077f89 */ /* 0x000e2200000e0000 */
[----:B------:R-:W-:Y:S01]  /*6950*/  IMAD.U32 R5, RZ, RZ, UR38 ;  /* 0x00000026ff057e24 */ /* 0x000fe2000f8e00ff */
[----:B------:R-:W-:Y:S02]  /*6960*/  UIADD3 UR38, UR38, 0x1, URZ ;  /* 0x0000000126267890 */ /* 0x000fe4000fffe03f */
[----:B------:R-:W1:Y:S01]  /*6970*/  SHFL.BFLY PT, R11, R8, 0x1, 0x1f ;  /* 0x0c201f00080b7f89 */ /* 0x000e6200000e0000 */
[----:B------:R-:W-:Y:S01]  /*6980*/  @!P0 IMAD R5, R5, 0x40, R16 ;  /* 0x0000004005058824 */ /* 0x000fe200078e0210 */
[----:B------:R-:W-:-:S04]  /*6990*/  UISETP.NE.AND UP0, UPT, UR38, 0x2, UPT ;  /* 0x000000022600788c */ /* 0x000fc8000bf05270 */
[----:B------:R-:W-:Y:S01]  /*69a0*/  @!P0 LEA R5, R5, UR41, 0x2 ;  /* 0x0000002905058c11 */ /* 0x000fe2000f8e10ff */
[----:B------:R-:W-:Y:S02]  /*69b0*/  USEL UR4, URZ, 0x1, UP0 ;  /* 0x000000013f047887 */ /* 0x000fe40008000000 */
[----:B------:R-:W-:Y:S02]  /*69c0*/  USEL UR38, UR38, URZ, UP0 ;  /* 0x0000003f26267287 */ /* 0x000fe40008000000 */
[----:B------:R-:W-:Y:S01]  /*69d0*/  ULOP3.LUT UR37, UR37, UR4, URZ, 0x3c, !UPT ;  /* 0x0000000425257292 */ /* 0x000fe2000f8e3c3f */
[----:B0-----:R-:W-:Y:S01]  /*69e0*/  FADD.FTZ R7, R0, R7 ;  /* 0x0000000700077221 */ /* 0x001fe20000010000 */
[----:B------:R-:W-:Y:S01]  /*69f0*/  MOV R0, RZ ;  /* 0x000000ff00007202 */ /* 0x000fe20000000f00 */
[----:B-1----:R-:W-:-:S03]  /*6a00*/  FADD.FTZ R6, R8, R11 ;  /* 0x0000000b08067221 */ /* 0x002fc60000010000 */
[----:B------:R-:W-:Y:S01]  /*6a10*/  FSETP.NE.FTZ.AND P1, PT, R7, RZ, PT ;  /* 0x000000ff0700720b */ /* 0x000fe20003f35000 */
[----:B------:R-:W-:Y:S01]  /*6a20*/  IMAD.U32 R11, RZ, RZ, UR20 ;  /* 0x00000014ff0b7e24 */ /* 0x000fe2000f8e00ff */
[----:B------:R-:W-:-:S11]  /*6a30*/  FSETP.NE.FTZ.AND P2, PT, R6, RZ, PT ;  /* 0x000000ff0600720b */ /* 0x000fd60003f55000 */
[----:B------:R-:W0:Y:S08]  /*6a40*/  @P1 MUFU.RCP R9, R7 ;  /* 0x0000000700091308 */ /* 0x000e300000001000 */
[----:B------:R-:W1:Y:S08]  /*6a50*/  @P2 MUFU.RCP R0, R6 ;  /* 0x0000000600002308 */ /* 0x000e700000001000 */
[----:B------:R-:W2:Y:S01]  /*6a60*/  @P1 MUFU.LG2 R7, R7 ;  /* 0x0000000700071308 */ /* 0x000ea20000000c00 */
[----:B0-----:R-:W-:Y:S01]  /*6a70*/  @!P0 STS [R5+0x28800], R9 ;  /* 0x0288000905008388 */ /* 0x001fe20000000800 */
[----:B------:R-:W-:Y:S01]  /*6a80*/  FMUL.FTZ R169, R32, R9 ;  /* 0x0000000920a97220 */ /* 0x000fe20000410000 */
[----:B------:R-:W-:-:S02]  /*6a90*/  IMAD.U32 R32, RZ, RZ, UR20 ;  /* 0x00000014ff207e24 */ /* 0x000fc4000f8e00ff */
[-C--:B------:R-:W-:Y:S01]  /*6aa0*/  FMUL.FTZ R172, R24, R9.reuse ;  /* 0x0000000918ac7220 */ /* 0x080fe20000410000 */
[-C--:B------:R-:W-:Y:S01]  /*6ab0*/  FMUL.FTZ R171, R28, R9.reuse ;  /* 0x000000091cab7220 */ /* 0x080fe20000410000 */
[-C--:B------:R-:W-:Y:S01]  /*6ac0*/  FMUL.FTZ R170, R25, R9.reuse ;  /* 0x0000000919aa7220 */ /* 0x080fe20000410000 */
[----:B------:R-:W-:Y:S01]  /*6ad0*/  @P1 FMUL.FTZ R32, R32, 0.69314718246459960938 ;  /* 0x3f31721820201820 */ /* 0x000fe20000410000 */
[----:B------:R-:W0:Y:S01]  /*6ae0*/  @P2 MUFU.LG2 R6, R6 ;  /* 0x0000000600062308 */ /* 0x000e220000000c00 */
[----:B-1----:R1:W-:Y:S01]  /*6af0*/  @!P0 STS [R5+0x28820], R0 ;  /* 0x0288200005008388 */ /* 0x0023e20000000800 */
[-C--:B------:R-:W-:Y:S01]  /*6b00*/  FMUL.FTZ R28, R29, R9.reuse ;  /* 0x000000091d1c7220 */ /* 0x080fe20000410000 */
[-C--:B----4-:R-:W-:Y:S01]  /*6b10*/  FMUL.FTZ R166, R33, R9.reuse ;  /* 0x0000000921a67220 */ /* 0x090fe20000410000 */
[-C--:B------:R-:W-:Y:S01]  /*6b20*/  FMUL.FTZ R167, R36, R9.reuse ;  /* 0x0000000924a77220 */ /* 0x080fe20000410000 */
[-C--:B------:R-:W-:Y:S01]  /*6b30*/  FMUL.FTZ R8, R37, R9.reuse ;  /* 0x0000000925087220 */ /* 0x080fe20000410000 */
[-C--:B------:R-:W-:Y:S01]  /*6b40*/  FMUL.FTZ R168, R40, R9.reuse ;  /* 0x0000000928a87220 */ /* 0x080fe20000410000 */
[-C--:B------:R-:W-:Y:S01]  /*6b50*/  FMUL.FTZ R164, R41, R9.reuse ;  /* 0x0000000929a47220 */ /* 0x080fe20000410000 */
[-C--:B------:R-:W-:Y:S01]  /*6b60*/  FMUL.FTZ R165, R44, R9.reuse ;  /* 0x000000092ca57220 */ /* 0x080fe20000410000 */
[----:B--2---:R-:W-:Y:S01]  /*6b70*/  @P1 FMUL.FTZ R7, R7, 0.69314718246459960938 ;  /* 0x3f31721807071820 */ /* 0x004fe20000410000 */
[-C--:B------:R-:W-:Y:S01]  /*6b80*/  FMUL.FTZ R10, R45, R9.reuse ;  /* 0x000000092d0a7220 */ /* 0x080fe20000410000 */
[----:B-1----:R-:W-:Y:S01]  /*6b90*/  @P2 FMUL.FTZ R5, R11, 0.69314718246459960938 ;  /* 0x3f3172180b052820 */ /* 0x002fe20000410000 */
[-C--:B------:R-:W-:Y:S01]  /*6ba0*/  FMUL.FTZ R162, R48, R9.reuse ;  /* 0x0000000930a27220 */ /* 0x080fe20000410000 */
[-C--:B------:R-:W-:Y:S01]  /*6bb0*/  FMUL.FTZ R12, R49, R9.reuse ;  /* 0x00000009310c7220 */ /* 0x080fe20000410000 */
[-C--:B------:R-:W-:Y:S01]  /*6bc0*/  FMUL.FTZ R155, R52, R9.reuse ;  /* 0x00000009349b7220 */ /* 0x080fe20000410000 */
[-C--:B------:R-:W-:Y:S01]  /*6bd0*/  FMUL.FTZ R14, R53, R9.reuse ;  /* 0x00000009350e7220 */ /* 0x080fe20000410000 */
[-C--:B------:R-:W-:Y:S01]  /*6be0*/  FMUL.FTZ R24, R56, R9.reuse ;  /* 0x0000000938187220 */ /* 0x080fe20000410000 */
[----:B0-----:R-:W-:Y:S01]  /*6bf0*/  @P2 FMUL.FTZ R6, R6, 0.69314718246459960938 ;  /* 0x3f31721806062820 */ /* 0x001fe20000410000 */
        /* <DEDUP_REMOVED lines=110> */
[----:B------:R-:W-:Y:S06]  /*72e0*/  BAR.ARV 0xe, 0x100 ;  /* 0x0384000000007b1d */ /* 0x000fec0000002000 */
[----:B------:R-:W-:Y:S01]  /*72f0*/  PLOP3.LUT P0, PT, PT, PT, PT, 0x8, 0x0 ;  /* 0x000000000000781c */ /* 0x000fe20003f0e170 */
[----:B------:R-:W-:Y:S01]  /*7300*/  FMUL.FTZ R0, R151, R0 ;  /* 0x0000000097007220 */ /* 0x000fe20000410000 */
[----:B------:R-:W-:Y:S01]  /*7310*/  @P1 FFMA.FTZ R21, R32, R3, R7 ;  /* 0x0000000320151223 */ /* 0x000fe20000010007 */
[----:B------:R-:W-:-:S10]  /*7320*/  @P2 FFMA.FTZ R20, R5, R4, R6 ;  /* 0x0000000405142223 */ /* 0x000fd40000010006 */
.L_x_3578:
[----:B------:R-:W0:Y:S08]  /*7330*/  S2UR UR40, SR_CgaCtaId ;  /* 0x00000000002879c3 */ /* 0x000e300000008800 */
[----:B------:R-:W-:Y:S06]  /*7340*/  BAR.SYNC.DEFER_BLOCKING 0x5, 0x180 ;  /* 0x0146000000007b1d */ /* 0x000fec0000010000 */
[----:B------:R-:W-:Y:S01]  /*7350*/  UMOV UR41, 0x400 ;  /* 0x0000040000297882 */ /* 0x000fe20000000000 */
[----:B------:R-:W-:Y:S01]  /*7360*/  BSSY B0, `(.L_x_3613) ;  /* 0x00002f9000007945 */ /* 0x000fe20003800000 */
[----:B0-----:R-:W-:-:S09]  /*7370*/  ULEA UR41, UR40, UR41, 0x18 ;  /* 0x0000002928297291 */ /* 0x001fd2000f8ec03f */
[----:B------:R-:W0:Y:S02]  /*7380*/  LDS.128 R4, [UR41+0x28cd0] ;  /* 0x028cd029ff047984 */ /* 0x000e240008000c00 */
[----:B0-----:R-:W-:Y:S02]  /*7390*/  R2UR UR5, R5 ;  /* 0x00000000050572ca */ /* 0x001fe400000e0000 */
[----:B------:R-:W-:Y:S02]  /*73a0*/  R2UR UR6, R6 ;  /* 0x00000000060672ca */ /* 0x000fe400000e0000 */
[----:B------:R-:W-:Y:S01]  /*73b0*/  R2UR UR7, R7 ;  /* 0x00000000070772ca */ /* 0x000fe200000e0000 */
[----:B------:R-:W-:Y:S06]  /*73c0*/  BAR.ARV 0x4, 0x180 ;  /* 0x0106000000007b1d */ /* 0x000fec0000002000 */
[----:B------:R-:W-:Y:S08]  /*73d0*/  @P0 BRA `(.L_x_3614) ;  /* 0x0000002000300947 */ /* 0x000ff00003800000 */
[----:B------:R-:W0:Y:S08]  /*73e0*/  S2UR UR4, SR_SWINHI ;  /* 0x00000000000479c3 */ /* 0x000e300000002f00 */
[----:B------:R-:W-:Y:S01]  /*73f0*/  BAR.SYNC.DEFER_BLOCKING 0x1, 0x100 ;  /* 0x0044000000007b1d */ /* 0x000fe20000010000 */
        /* <DEDUP_REMOVED lines=16> */
[----:B------:R-:W-:Y:S01]  /*7500*/  ULDC.64 UR8, c[0x0][0xc00] ;  /* 0x0003000000087ab9 */ /* 0x000fe20000000a00 */
[----:B------:R-:W-:Y:S01]  /*7510*/  F2FP.BF16.F32.PACK_AB R66, R69, R68 ;  /* 0x000000444542723e */ /* 0x000fe200000010ff */
[----:B------:R-:W-:Y:S01]  /*7520*/  UISETP.NE.U32.AND UP0, UPT, UR8, URZ, UPT ;  /* 0x0000003f0800728c */ /* 0x000fe2000bf05070 */
[----:B------:R-:W-:Y:S01]  /*7530*/  F2FP.BF16.F32.PACK_AB R67, R71, R70 ;  /* 0x000000464743723e */ /* 0x000fe200000010ff */
[----:B------:R-:W-:Y:S01]  /*7540*/  IMAD.WIDE R4, R196, 0x2, R174 ;  /* 0x00000002c4047825 */ /* 0x000fe200078e02ae */
[----:B------:R-:W-:Y:S01]  /*7550*/  F2FP.BF16.F32.PACK_AB R73, R75, R74 ;  /* 0x0000004a4b49723e */ /* 0x000fe200000010ff */
[----:B------:R-:W-:Y:S01]  /*7560*/  UISETP.NE.AND.EX UP0, UPT, UR9, URZ, UPT, UP0 ;  /* 0x0000003f0900728c */ /* 0x000fe2000bf05300 */
[----:B------:R-:W-:-:S02]  /*7570*/  F2FP.BF16.F32.PACK_AB R80, R81, R80 ;  /* 0x000000505150723e */ /* 0x000fc400000010ff */
[C---:B------:R-:W-:Y:S01]  /*7580*/  IADD3 R173, P1, R4.reuse, 0x20, RZ ;  /* 0x0000002004ad7810 */ /* 0x040fe20007f3e0ff */
[----:B------:R-:W-:Y:S01]  /*7590*/  ULDC.64 UR8, c[0x0][0xc00] ;  /* 0x0003000000087ab9 */ /* 0x000fe20000000a00 */
[C---:B------:R-:W-:Y:S01]  /*75a0*/  IADD3 R177, P0, R4.reuse, 0x40, RZ ;  /* 0x0000004004b17810 */ /* 0x040fe20007f1e0ff */
[----:B------:R-:W-:Y:S01]  /*75b0*/  UIMAD.WIDE UR8, UR42, 0x4, UR8 ;  /* 0x000000042a0878a5 */ /* 0x000fe2000f8e0208 */
[----:B------:R-:W-:Y:S01]  /*75c0*/  LOP3.LUT R36, R173, 0x380, RZ, 0xc0, !PT ;  /* 0x00000380ad247812 */ /* 0x000fe200078ec0ff */
[--C-:B------:R-:W-:Y:S01]  /*75d0*/  IMAD.X R37, RZ, RZ, R5.reuse, P1 ;  /* 0x000000ffff257224 */ /* 0x100fe200008e0605 */
[----:B------:R-:W-:Y:S01]  /*75e0*/  IADD3 R183, P6, R4, 0x2020, RZ ;  /* 0x0000202004b77810 */ /* 0x000fe20007fde0ff */
[--C-:B------:R-:W-:Y:S01]  /*75f0*/  IMAD.X R41, RZ, RZ, R5.reuse, P0 ;  /* 0x000000ffff297224 */ /* 0x100fe200000e0605 */
[----:B------:R-:W-:Y:S02]  /*7600*/  SHF.R.U64 R36, R36, 0x3, RZ ;  /* 0x0000000324247819 */ /* 0x000fe400000012ff */
[C---:B------:R-:W-:Y:S01]  /*7610*/  IADD3 R6, P0, R4.reuse, 0x4020, RZ ;  /* 0x0000402004067810 */ /* 0x040fe20007f1e0ff */
[----:B------:R-:W-:Y:S01]  /*7620*/  IMAD.X R53, RZ, RZ, R5, P6 ;  /* 0x000000ffff357224 */ /* 0x000fe200030e0605 */
[----:B------:R-:W-:-:S02]  /*7630*/  LOP3.LUT R29, R4, 0x380, RZ, 0xc0, !PT ;  /* 0x00000380041d7812 */ /* 0x000fc400078ec0ff */
        /* <DEDUP_REMOVED lines=8> */
[--C-:B------:R-:W-:Y:S01]  /*76c0*/  IMAD.X R95, RZ, RZ, R5.reuse, P5 ;  /* 0x000000ffff5f7224 */ /* 0x100fe200028e0605 */
[----:B------:R-:W-:Y:S01]  /*76d0*/  IADD3 R207, P2, R4, 0x2060, RZ ;  /* 0x0000206004cf7810 */ /* 0x000fe20007f5e0ff */
[--C-:B------:R-:W-:Y:S01]  /*76e0*/  IMAD.X R103, RZ, RZ, R5.reuse, P1 ;  /* 0x000000ffff677224 */ /* 0x100fe200008e0605 */
[----:B------:R-:W-:Y:S01]  /*76f0*/  LOP3.LUT R36, R36, R173, RZ, 0x3c, !PT ;  /* 0x000000ad24247212 */ /* 0x000fe200078e3cff */
[----:B------:R-:W-:Y:S01]  /*7700*/  IMAD.X R119, RZ, RZ, R5, P6 ;  /* 0x000000ffff777224 */ /* 0x000fe200030e0605 */
[----:B------:R-:W-:-:S02]  /*7710*/  LOP3.LUT R173, R6, 0x380, RZ, 0xc0, !PT ;  /* 0x0000038006ad7812 */ /* 0x000fc400078ec0ff */
[----:B------:R-:W-:Y:S02]  /*7720*/  SHF.R.U64 R29, R29, 0x3, RZ ;  /* 0x000000031d1d7819 */ /* 0x000fe400000012ff */
[----:B------:R-:W-:Y:S02]  /*7730*/  LOP3.LUT R118, R7, 0x380, RZ, 0xc0, !PT ;  /* 0x0000038007767812 */ /* 0x000fe400078ec0ff */
[----:B------:R-:W-:Y:S02]  /*7740*/  IADD3.X R99, RZ, R5, RZ, P2, !PT ;  /* 0x00000005ff637210 */ /* 0x000fe400017fe4ff */
[C---:B------:R-:W-:Y:S02]  /*7750*/  IADD3 R110, P4, R4.reuse, 0x4040, RZ ;  /* 0x00004040046e7810 */ /* 0x040fe40007f9e0ff */
[C---:B------:R-:W-:Y:S02]  /*7760*/  IADD3 R114, P3, R4.reuse, 0x4060, RZ ;  /* 0x0000406004727810 */ /* 0x040fe40007f7e0ff */
[C---:B------:R-:W-:Y:S01]  /*7770*/  IADD3 R3, P5, R4.reuse, 0x6020, RZ ;  /* 0x0000602004037810 */ /* 0x040fe20007fbe0ff */
[--C-:B------:R-:W-:Y:S01]  /*7780*/  IMAD.X R111, RZ, RZ, R5.reuse, P4 ;  /* 0x000000ffff6f7224 */ /* 0x100fe200020e0605 */
[C---:B------:R-:W-:Y:S01]  /*7790*/  IADD3 R32, P2, R4.reuse, 0x6040, RZ ;  /* 0x0000604004207810 */ /* 0x040fe20007f5e0ff */
[--C-:B------:R-:W-:Y:S01]  /*77a0*/  IMAD.X R115, RZ, RZ, R5.reuse, P3 ;  /* 0x000000ffff737224 */ /* 0x100fe200018e0605 */
[----:B------:R-:W-:Y:S01]  /*77b0*/  IADD3 R151, P1, R4, 0x6060, RZ ;  /* 0x0000606004977810 */ /* 0x000fe20007f3e0ff */
[----:B------:R-:W-:Y:S01]  /*77c0*/  IMAD.X R123, RZ, RZ, R5, P5 ;  /* 0x000000ffff7b7224 */ /* 0x000fe200028e0605 */
[----:B------:R-:W-:-:S02]  /*77d0*/  SHF.R.U64 R173, R173, 0x3, RZ ;  /* 0x00000003adad7819 */ /* 0x000fc400000012ff */
[----:B------:R-:W-:Y:S01]  /*77e0*/  LOP3.LUT R4, R29, R4, RZ, 0x3c, !PT ;  /* 0x000000041d047212 */ /* 0x000fe200078e3cff */
[----:B------:R-:W-:Y:S01]  /*77f0*/  IMAD.X R33, RZ, RZ, R5, P1 ;  /* 0x000000ffff217224 */ /* 0x000fe200008e0605 */
[----:B------:R-:W-:Y:S02]  /*7800*/  LOP3.LUT R40, R177, 0x380, RZ, 0xc0, !PT ;  /* 0x00000380b1287812 */ /* 0x000fe400078ec0ff */
[----:B------:R-:W-:Y:S02]  /*7810*/  LOP3.LUT R44, R179, 0x380, RZ, 0xc0, !PT ;  /* 0x00000380b32c7812 */ /* 0x000fe400078ec0ff */
[----:B------:R-:W-:Y:S02]  /*7820*/  SHF.R.U64 R118, R118, 0x3, RZ ;  /* 0x0000000376767819 */ /* 0x000fe400000012ff */
[----:B------:R-:W-:Y:S02]  /*7830*/  LOP3.LUT R48, R181, 0x380, RZ, 0xc0, !PT ;  /* 0x00000380b5307812 */ /* 0x000fe400078ec0ff */
[----:B------:R-:W-:-:S02]  /*7840*/  LOP3.LUT R106, R173, R6, RZ, 0x3c, !PT ;  /* 0x00000006ad6a7212 */ /* 0x000fc400078e3cff */
[-C--:B------:R-:W-:Y:S02]  /*7850*/  IADD3.X R29, RZ, R5.reuse, RZ, P2, !PT ;  /* 0x00000005ff1d7210 */ /* 0x080fe400017fe4ff */
[----:B------:R-:W-:Y:S02]  /*7860*/  SHF.R.U64 R40, R40, 0x3, RZ ;  /* 0x0000000328287819 */ /* 0x000fe400000012ff */
[----:B------:R-:W-:Y:S02]  /*7870*/  LOP3.LUT R52, R183, 0x380, RZ, 0xc0, !PT ;  /* 0x00000380b7347812 */ /* 0x000fe400078ec0ff */
[----:B------:R-:W-:Y:S02]  /*7880*/  MOV R173, R4 ;  /* 0x0000000400ad7202 */ /* 0x000fe40000000f00 */
[----:B------:R-:W-:Y:S02]  /*7890*/  SHF.R.U64 R44, R44, 0x3, RZ ;  /* 0x000000032c2c7819 */ /* 0x000fe400000012ff */
[----:B------:R-:W-:-:S02]  /*78a0*/  LOP3.LUT R94, R205, 0x380, RZ, 0xc0, !PT ;  /* 0x00000380cd5e7812 */ /* 0x000fc400078ec0ff */
[----:B------:R-:W-:Y:S02]  /*78b0*/  LOP3.LUT R118, R118, R7, RZ, 0x3c, !PT ;  /* 0x0000000776767212 */ /* 0x000fe400078e3cff */
[----:B------:R-:W-:Y:S02]  /*78c0*/  F2FP.BF16.F32.PACK_AB R5, R27, R26 ;  /* 0x0000001a1b05723e */ /* 0x000fe400000010ff */
[----:B------:R-:W-:Y:S02]  /*78d0*/  LOP3.LUT R98, R207, 0x380, RZ, 0xc0, !PT ;  /* 0x00000380cf627812 */ /* 0x000fe400078ec0ff */
[----:B------:R-:W-:Y:S02]  /*78e0*/  F2FP.BF16.F32.PACK_AB R4, R170, R172 ;  /* 0x000000acaa04723e */ /* 0x000fe400000010ff */
[----:B------:R-:W-:Y:S02]  /*78f0*/  LOP3.LUT R26, R3, 0x380, RZ, 0xc0, !PT ;  /* 0x00000380031a7812 */ /* 0x000fe400078ec0ff */
[----:B------:R-:W-:-:S02]  /*7900*/  LOP3.LUT R27, R32, 0x380, RZ, 0xc0, !PT ;  /* 0x00000380201b7812 */ /* 0x000fc400078ec0ff */
[----:B------:R-:W-:Y:S02]  /*7910*/  F2FP.BF16.F32.PACK_AB R6, R28, R171 ;  /* 0x000000ab1c06723e */ /* 0x000fe400000010ff */
[----:B------:R-:W-:Y:S02]  /*7920*/  F2FP.BF16.F32.PACK_AB R7, R31, R30 ;  /* 0x0000001e1f07723e */ /* 0x000fe400000010ff */
[----:B------:R-:W-:Y:S02]  /*7930*/  SHF.R.U64 R48, R48, 0x3, RZ ;  /* 0x0000000330307819 */ /* 0x000fe400000012ff */
[----:B------:R-:W-:Y:S01]  /*7940*/  LOP3.LUT R102, R209, 0x380, RZ, 0xc0, !PT ;  /* 0x00000380d1667812 */ /* 0x000fe200078ec0ff */
[----:B------:R0:W-:Y:S01]  /*7950*/  STSM.16.M88.4 [R173], R4 ;  /* 0x00000004ad007844 */ /* 0x0001e20000000200 */
[----:B------:R-:W-:Y:S02]  /*7960*/  LOP3.LUT R40, R40, R177, RZ, 0x3c, !PT ;  /* 0x000000b128287212 */ /* 0x000fe400078e3cff */
[----:B------:R-:W-:-:S02]  /*7970*/  SHF.R.U64 R52, R52, 0x3, RZ ;  /* 0x0000000334347819 */ /* 0x000fc400000012ff */
[----:B------:R-:W-:Y:S02]  /*7980*/  LOP3.LUT R44, R44, R179, RZ, 0x3c, !PT ;  /* 0x000000b32c2c7212 */ /* 0x000fe400078e3cff */
[----:B------:R-:W-:Y:S02]  /*7990*/  SHF.R.U64 R94, R94, 0x3, RZ ;  /* 0x000000035e5e7819 */ /* 0x000fe400000012ff */
[----:B------:R-:W-:Y:S02]  /*79a0*/  LOP3.LUT R177, R110, 0x380, RZ, 0xc0, !PT ;  /* 0x000003806eb17812 */ /* 0x000fe400078ec0ff */
[----:B------:R-:W-:Y:S02]  /*79b0*/  SHF.R.U64 R98, R98, 0x3, RZ ;  /* 0x0000000362627819 */ /* 0x000fe400000012ff */
[----:B------:R-:W-:Y:S02]  /*79c0*/  LOP3.LUT R179, R114, 0x380, RZ, 0xc0, !PT ;  /* 0x0000038072b37812 */ /* 0x000fe400078ec0ff */
[----:B------:R-:W-:-:S02]  /*79d0*/  SHF.R.U64 R26, R26, 0x3, RZ ;  /* 0x000000031a1a7819 */ /* 0x000fc400000012ff */
[----:B------:R-:W-:Y:S02]  /*79e0*/  SHF.R.U64 R27, R27, 0x3, RZ ;  /* 0x000000031b1b7819 */ /* 0x000fe400000012ff */
[----:B------:R-:W-:Y:S02]  /*79f0*/  LOP3.LUT R48, R48, R181, RZ, 0x3c, !PT ;  /* 0x000000b530307212 */ /* 0x000fe400078e3cff */
[----:B------:R-:W-:Y:S02]  /*7a00*/  SHF.R.U64 R102, R102, 0x3, RZ ;  /* 0x0000000366667819 */ /* 0x000fe400000012ff */
[----:B------:R-:W-:Y:S02]  /*7a10*/  LOP3.LUT R52, R52, R183, RZ, 0x3c, !PT ;  /* 0x000000b734347212 */ /* 0x000fe400078e3cff */
[----:B------:R-:W-:Y:S02]  /*7a20*/  MOV R36, R36 ;  /* 0x0000002400247202 */ /* 0x000fe40000000f00 */
[----:B0-----:R-:W-:-:S02]  /*7a30*/  F2FP.BF16.F32.PACK_AB R4, R166, R169 ;  /* 0x000000a9a604723e */ /* 0x001fc400000010ff */
[----:B------:R-:W-:Y:S02]  /*7a40*/  F2FP.BF16.F32.PACK_AB R5, R35, R34 ;  /* 0x000000222305723e */ /* 0x000fe400000010ff */
[----:B------:R-:W-:Y:S02]  /*7a50*/  F2FP.BF16.F32.PACK_AB R6, R8, R167 ;  /* 0x000000a70806723e */ /* 0x000fe400000010ff */
[----:B------:R-:W-:Y:S02]  /*7a60*/  F2FP.BF16.F32.PACK_AB R7, R39, R38 ;  /* 0x000000262707723e */ /* 0x000fe400000010ff */
[----:B------:R-:W-:Y:S02]  /*7a70*/  LOP3.LUT R94, R94, R205, RZ, 0x3c, !PT ;  /* 0x000000cd5e5e7212 */ /* 0x000fe400078e3cff */
[----:B------:R-:W-:Y:S01]  /*7a80*/  SHF.R.U64 R177, R177, 0x3, RZ ;  /* 0x00000003b1b17819 */ /* 0x000fe200000012ff */
[----:B------:R0:W-:Y:S01]  /*7a90*/  STSM.16.M88.4 [R36], R4 ;  /* 0x0000000424007844 */ /* 0x0001e20000000200 */
[----:B------:R-:W-:-:S02]  /*7aa0*/  MOV R40, R40 ;  /* 0x0000002800287202 */ /* 0x000fc40000000f00 */
[----:B------:R-:W-:Y:S02]  /*7ab0*/  F2FP.BF16.F32.PACK_AB R8, R164, R168 ;  /* 0x000000a8a408723e */ /* 0x000fe400000010ff */
[----:B------:R-:W-:Y:S02]  /*7ac0*/  LOP3.LUT R98, R98, R207, RZ, 0x3c, !PT ;  /* 0x000000cf62627212 */ /* 0x000fe400078e3cff */
[----:B------:R-:W-:Y:S01]  /*7ad0*/  SHF.R.U64 R179, R179, 0x3, RZ ;  /* 0x00000003b3b37819 */ /* 0x000fe200000012ff */
[----:B------:R1:W-:Y:S01]  /*7ae0*/  STSM.16.M88.4 [R40], R8 ;  /* 0x0000000828007844 */ /* 0x0003e20000000200 */
[----:B------:R-:W-:Y:S02]  /*7af0*/  LOP3.LUT R170, R151, 0x380, RZ, 0xc0, !PT ;  /* 0x0000038097aa7812 */ /* 0x000fe400078ec0ff */
[----:B------:R-:W-:Y:S02]  /*7b00*/  LOP3.LUT R122, R26, R3, RZ, 0x3c, !PT ;  /* 0x000000031a7a7212 */ /* 0x000fe400078e3cff */
[----:B------:R-:W-:-:S02]  /*7b10*/  LOP3.LUT R28, R27, R32, RZ, 0x3c, !PT ;  /* 0x000000201b1c7212 */ /* 0x000fc400078e3cff */
[----:B------:R-:W-:Y:S01]  /*7b20*/  MOV R44, R44 ;  /* 0x0000002c002c7202 */ /* 0x000fe20000000f00 */
[----:B0-----:R-:W-:Y:S01]  /*7b30*/  IMAD.U32 R4, RZ, RZ, UR8 ;  /* 0x00000008ff047e24 */ /* 0x001fe2000f8e00ff */
[----:B------:R-:W-:Y:S01]  /*7b40*/  LOP3.LUT R102, R102, R209, RZ, 0x3c, !PT ;  /* 0x000000d166667212 */ /* 0x000fe200078e3cff */
[----:B------:R-:W-:Y:S01]  /*7b50*/  IMAD.U32 R5, RZ, RZ, UR9 ;  /* 0x00000009ff057e24 */ /* 0x000fe2000f8e00ff */
[----:B------:R-:W-:Y:S01]  /*7b60*/  MOV R48, R48 ;  /* 0x0000003000307202 */ /* 0x000fe20000000f00 */
[----:B------:R0:W-:Y:S01]  /*7b70*/  STSM.16.M88.4 [R44], R12 ;  /* 0x0000000c2c007844 */ /* 0x0001e20000000200 */
[----:B------:R-:W-:Y:S01]  /*7b80*/  F2FP.BF16.F32.PACK_AB R26, R61, R60 ;  /* 0x0000003c3d1a723e */ /* 0x000fe200000010ff */
[----:B------:R-:W-:Y:S01]  /*7b90*/  ULDC.64 UR8, c[0x0][0xc08] ;  /* 0x0003020000087ab9 */ /* 0x000fe20000000a00 */
[----:B------:R-:W-:Y:S02]  /*7ba0*/  F2FP.BF16.F32.PACK_AB R27, R63, R62 ;  /* 0x0000003e3f1b723e */ /* 0x000fe400000010ff */
[----:B------:R-:W-:-:S02]  /*7bb0*/  MOV R52, R52 ;  /* 0x0000003400347202 */ /* 0x000fc40000000f00 */
[----:B------:R-:W-:Y:S01]  /*7bc0*/  LOP3.LUT R110, R177, R110, RZ, 0x3c, !PT ;  /* 0x0000006eb16e7212 */ /* 0x000fe200078e3cff */
[----:B------:R2:W-:Y:S01]  /*7bd0*/  STSM.16.M88.4 [R48], R24 ;  /* 0x0000001830007844 */ /* 0x0005e20000000200 */
[----:B------:R-:W-:Y:S02]  /*7be0*/  MOV R94, R94 ;  /* 0x0000005e005e7202 */ /* 0x000fe40000000f00 */
[----:B------:R-:W-:Y:S01]  /*7bf0*/  F2FP.BF16.F32.PACK_AB R74, R77, R76 ;  /* 0x0000004c4d4a723e */ /* 0x000fe200000010ff */
[----:B------:R-:W-:Y:S01]  /*7c00*/  STSM.16.M88.4 [R52], R64 ;  /* 0x0000004034007844 */ /* 0x000fe20000000200 */
[----:B------:R-:W-:Y:S02]  /*7c10*/  F2FP.BF16.F32.PACK_AB R75, R79, R78 ;  /* 0x0000004e4f4b723e */ /* 0x000fe400000010ff */
[----:B------:R-:W-:Y:S02]  /*7c20*/  F2FP.BF16.F32.PACK_AB R81, R83, R82 ;  /* 0x000000525351723e */ /* 0x000fe400000010ff */
[----:B------:R-:W-:Y:S01]  /*7c30*/  F2FP.BF16.F32.PACK_AB R88, R89, R88 ;  /* 0x000000585958723e */ /* 0x000fe200000010ff */
[----:B------:R-:W-:Y:S01]  /*7c40*/  STSM.16.M88.4 [R94], R72 ;  /* 0x000000485e007844 */ /* 0x000fe20000000200 */
[----:B------:R-:W-:-:S02]  /*7c50*/  LOP3.LUT R114, R179, R114, RZ, 0x3c, !PT ;  /* 0x00000072b3727212 */ /* 0x000fc400078e3cff */
[----:B------:R-:W-:Y:S02]  /*7c60*/  SHF.R.U64 R170, R170, 0x3, RZ ;  /* 0x00000003aaaa7819 */ /* 0x000fe400000012ff */
[----:B------:R-:W-:Y:S02]  /*7c70*/  MOV R31, R98 ;  /* 0x00000062001f7202 */ /* 0x000fe40000000f00 */
[----:B------:R-:W-:Y:S02]  /*7c80*/  F2FP.BF16.F32.PACK_AB R82, R85, R84 ;  /* 0x000000545552723e */ /* 0x000fe400000010ff */
[----:B------:R-:W-:Y:S02]  /*7c90*/  F2FP.BF16.F32.PACK_AB R83, R87, R86 ;  /* 0x000000565753723e */ /* 0x000fe400000010ff */
[----:B------:R-:W-:Y:S02]  /*7ca0*/  F2FP.BF16.F32.PACK_AB R89, R91, R90 ;  /* 0x0000005a5b59723e */ /* 0x000fe400000010ff */
[----:B------:R-:W-:Y:S01]  /*7cb0*/  MOV R102, R102 ;  /* 0x0000006600667202 */ /* 0x000fe20000000f00 */
[----:B------:R-:W-:Y:S01]  /*7cc0*/  STSM.16.M88.4 [R31], R80 ;  /* 0x000000501f007844 */ /* 0x000fe20000000200 */
[----:B------:R-:W-:-:S02]  /*7cd0*/  F2FP.BF16.F32.PACK_AB R90, R93, R92 ;  /* 0x0000005c5d5a723e */ /* 0x000fc400000010ff */
[----:B------:R-:W-:Y:S02]  /*7ce0*/  F2FP.BF16.F32.PACK_AB R91, R46, R42 ;  /* 0x0000002a2e5b723e */ /* 0x000fe400000010ff */
[----:B------:R-:W-:Y:S02]  /*7cf0*/  F2FP.BF16.F32.PACK_AB R96, R97, R96 ;  /* 0x000000606160723e */ /* 0x000fe400000010ff */
[----:B------:R-:W-:Y:S01]  /*7d00*/  MOV R30, R106 ;  /* 0x0000006a001e7202 */ /* 0x000fe20000000f00 */
[----:B------:R-:W-:Y:S01]  /*7d10*/  STSM.16.M88.4 [R102], R88 ;  /* 0x0000005866007844 */ /* 0x000fe20000000200 */
[----:B------:R-:W-:Y:S02]  /*7d20*/  F2FP.BF16.F32.PACK_AB R97, R54, R50 ;  /* 0x000000323661723e */ /* 0x000fe400000010ff */
[----:B------:R-:W-:Y:S02]  /*7d30*/  F2FP.BF16.F32.PACK_AB R98, R101, R100 ;  /* 0x000000646562723e */ /* 0x000fe400000010ff */
[----:B------:R-:W-:-:S02]  /*7d40*/  F2FP.BF16.F32.PACK_AB R99, R58, R56 ;  /* 0x000000383a63723e */ /* 0x000fc400000010ff */
[----:B------:R-:W-:Y:S02]  /*7d50*/  F2FP.BF16.F32.PACK_AB R104, R105, R104 ;  /* 0x000000686968723e */ /* 0x000fe400000010ff */
[----:B------:R-:W-:Y:S01]  /*7d60*/  MOV R110, R110 ;  /* 0x0000006e006e7202 */ /* 0x000fe20000000f00 */
[----:B------:R-:W-:Y:S01]  /*7d70*/  STSM.16.M88.4 [R30], R96 ;  /* 0x000000601e007844 */ /* 0x000fe20000000200 */
[----:B------:R-:W-:Y:S02]  /*7d80*/  F2FP.BF16.F32.PACK_AB R105, R153, R152 ;  /* 0x000000989969723e */ /* 0x000fe400000010ff */
[----:B------:R-:W-:Y:S02]  /*7d90*/  F2FP.BF16.F32.PACK_AB R106, R109, R108 ;  /* 0x0000006c6d6a723e */ /* 0x000fe400000010ff */
[----:B------:R-:W-:Y:S02]  /*7da0*/  F2FP.BF16.F32.PACK_AB R107, R156, R154 ;  /* 0x0000009a9c6b723e */ /* 0x000fe400000010ff */
[----:B------:R-:W-:-:S02]  /*7db0*/  F2FP.BF16.F32.PACK_AB R157, R158, R157 ;  /* 0x0000009d9e9d723e */ /* 0x000fc400000010ff */
[----:B------:R-:W-:Y:S01]  /*7dc0*/  LOP3.LUT R32, R170, R151, RZ, 0x3c, !PT ;  /* 0x00000097aa207212 */ /* 0x000fe200078e3cff */
[----:B------:R-:W-:Y:S01]  /*7dd0*/  STSM.16.M88.4 [R110], R104 ;  /* 0x000000686e007844 */ /* 0x000fe20000000200 */
[----:B------:R-:W-:Y:S02]  /*7de0*/  MOV R114, R114 ;  /* 0x0000007200727202 */ /* 0x000fe40000000f00 */
[----:B------:R-:W-:Y:S02]  /*7df0*/  MOV R3, R122 ;  /* 0x0000007a00037202 */ /* 0x000fe40000000f00 */
[----:B------:R-:W-:Y:S02]  /*7e00*/  F2FP.BF16.F32.PACK_AB R156, R113, R112 ;  /* 0x00000070719c723e */ /* 0x000fe400000010ff */
[----:B------:R-:W-:Y:S02]  /*7e10*/  F2FP.BF16.F32.PACK_AB R158, R117, R116 ;  /* 0x00000074759e723e */ /* 0x000fe400000010ff */
        /* <DEDUP_REMOVED lines=8> */
[----:B------:R-:W-:Y:S02]  /*7ea0*/  F2FP.BF16.F32.PACK_AB R129, R131, R130 ;  /* 0x000000828381723e */ /* 0x000fe400000010ff */
[----:B------:R-:W-:Y:S01]  /*7eb0*/  F2FP.BF16.F32.PACK_AB R136, R137, R136 ;  /* 0x000000888988723e */ /* 0x000fe200000010ff */
[----:B------:R-:W-:Y:S01]  /*7ec0*/  STSM.16.M88.4 [R118], R120 ;  /* 0x0000007876007844 */ /* 0x000fe20000000200 */
[----:B------:R-:W-:Y:S02]  /*7ed0*/  F2FP.BF16.F32.PACK_AB R130, R133, R132 ;  /* 0x000000848582723e */ /* 0x000fe400000010ff */
[----:B------:R-:W-:Y:S02]  /*7ee0*/  F2FP.BF16.F32.PACK_AB R131, R135, R134 ;  /* 0x000000868783723e */ /* 0x000fe400000010ff */
[----:B------:R-:W-:Y:S02]  /*7ef0*/  F2FP.BF16.F32.PACK_AB R137, R139, R138 ;  /* 0x0000008a8b89723e */ /* 0x000fe400000010ff */
[----:B------:R-:W-:Y:S01]  /*7f00*/  F2FP.BF16.F32.PACK_AB R144, R145, R144 ;  /* 0x000000909190723e */ /* 0x000fe200000010ff */
[----:B------:R-:W-:Y:S01]  /*7f10*/  STSM.16.M88.4 [R3], R128 ;  /* 0x0000008003007844 */ /* 0x000fe20000000200 */
[----:B------:R-:W-:-:S02]  /*7f20*/  MOV R28, R28 ;  /* 0x0000001c001c7202 */ /* 0x000fc40000000f00 */
[----:B------:R-:W-:Y:S02]  /*7f30*/  F2FP.BF16.F32.PACK_AB R138, R141, R140 ;  /* 0x0000008c8d8a723e */ /* 0x000fe400000010ff */
[----:B------:R-:W-:Y:S02]  /*7f40*/  F2FP.BF16.F32.PACK_AB R139, R143, R142 ;  /* 0x0000008e8f8b723e */ /* 0x000fe400000010ff */
[----:B------:R-:W-:Y:S02]  /*7f50*/  F2FP.BF16.F32.PACK_AB R145, R147, R146 ;  /* 0x000000929391723e */ /* 0x000fe400000010ff */
[----:B------:R-:W-:Y:S01]  /*7f60*/  MOV R32, R32 ;  /* 0x0000002000207202 */ /* 0x000fe20000000f00 */
[----:B------:R3:W-:Y:S01]  /*7f70*/  STSM.16.M88.4 [R28], R136 ;  /* 0x000000881c007844 */ /* 0x0007e20000000200 */
[----:B------:R-:W-:Y:S02]  /*7f80*/  F2FP.BF16.F32.PACK_AB R146, R149, R148 ;  /* 0x000000949592723e */ /* 0x000fe400000010ff */
[----:B------:R-:W-:Y:S01]  /*7f90*/  F2FP.BF16.F32.PACK_AB R147, R0, R150 ;  /* 0x000000960093723e */ /* 0x000fe200000010ff */
[----:B------:R-:W-:Y:S01]  /*7fa0*/  UISETP.NE.U32.AND UP1, UPT, UR8, URZ, UPT ;  /* 0x0000003f0800728c */ /* 0x000fe2000bf25070 */
[----:B------:R-:W-:-:S03]  /*7fb0*/  PLOP3.LUT P0, PT, PT, PT, UP0, 0x80, 0x0 ;  /* 0x000000000000781c */ /* 0x000fc60003f0f008 */
[----:B------:R4:W-:Y:S01]  /*7fc0*/  STSM.16.M88.4 [R32], R144 ;  /* 0x0000009020007844 */ /* 0x0009e20000000200 */
[----:B------:R-:W-:Y:S01]  /*7fd0*/  BAR.SYNC.DEFER_BLOCKING 0x1, 0x100 ;  /* 0x0044000000007b1d */ /* 0x000fe20000010000 */
[----:B------:R-:W-:-:S06]  /*7fe0*/  UISETP.NE.AND.EX UP1, UPT, UR9, URZ, UPT, UP1 ;  /* 0x0000003f0900728c */ /* 0x000fcc000bf25310 */
[----:B------:R-:W-:-:S05]  /*7ff0*/  PLOP3.LUT P6, PT, PT, PT, UP1, 0x80, 0x0 ;  /* 0x000000000000781c */ /* 0x000fca0003fcf018 */
[----:B------:R-:W-:-:S04]  /*8000*/  @UP1 ULEA UR8, UP2, UR42, UR8, 0x2 ;  /* 0x000000082a081291 */ /* 0x000fc8000f84103f */
[----:B------:R-:W-:Y:S01]  /*8010*/  @UP1 ULEA.HI.X UR9, UR42, UR9, UR43, 0x2, UP2 ;  /* 0x000000092a091291 */ /* 0x000fe200090f142b */
[----:B------:R-:W-:Y:S01]  /*8020*/  ULDC UR4, c[0x0][0xa88] ;  /* 0x0002a20000047ab9 */ /* 0x000fe20000000800 */
[----:B-1----:R-:W-:Y:S02]  /*8030*/  IMAD.U32 R10, RZ, RZ, UR8 ;  /* 0x00000008ff0a7e24 */ /* 0x002fe4000f8e00ff */
[----:B------:R-:W-:Y:S02]  /*8040*/  IMAD.U32 R0, RZ, RZ, UR4 ;  /* 0x00000004ff007e24 */ /* 0x000fe4000f8e00ff */
[----:B------:R-:W-:Y:S01]  /*8050*/  MOV R11, UR9 ;  /* 0x00000009000b7c02 */ /* 0x000fe20008000f00 */
[----:B------:R-:W4:Y:S01]  /*8060*/  @P0 LDG.E R6, desc[UR50][R4.64] ;  /* 0x0000003204060981 */ /* 0x000f22000c1e1900 */
[----:B------:R-:W-:-:S03]  /*8070*/  IMAD R7, R191, 0x40, R2 ;  /* 0x00000040bf077824 */ /* 0x000fc600078e0202 */
[----:B------:R1:W5:Y:S01]  /*8080*/  @P6 LDG.E R0, desc[UR50][R10.64] ;  /* 0x000000320a006981 */ /* 0x000362000c1e1900 */
[----:B------:R-:W-:-:S03]  /*8090*/  IMAD.WIDE R174, R7, 0x2, R174 ;  /* 0x0000000207ae7825 */ /* 0x000fc600078e02ae */
[C---:B------:R-:W-:Y:S02]  /*80a0*/  IADD3 R9, P2, R174.reuse, 0x1000, RZ ;  /* 0x00001000ae097810 */ /* 0x040fe40007f5e0ff */
[C---:B0-----:R-:W-:Y:S02]  /*80b0*/  IADD3 R13, P1, R174.reuse, 0x2000, RZ ;  /* 0x00002000ae0d7810 */ /* 0x041fe40007f3e0ff */
[----:B------:R-:W-:Y:S02]  /*80c0*/  P2R R7, PR, RZ, 0x4 ;  /* 0x00000004ff077803 */ /* 0x000fe40000000000 */
[C---:B--2---:R-:W-:Y:S02]  /*80d0*/  IADD3 R25, P2, R174.reuse, 0x3000, RZ ;  /* 0x00003000ae197810 */ /* 0x044fe40007f5e0ff */
[C---:B------:R-:W-:Y:S02]  /*80e0*/  IADD3 R29, P3, R174.reuse, 0x4000, RZ ;  /* 0x00004000ae1d7810 */ /* 0x040fe40007f7e0ff */
[----:B------:R-:W-:-:S02]  /*80f0*/  IADD3 R33, P4, R174, 0x5000, RZ ;  /* 0x00005000ae217810 */ /* 0x000fc40007f9e0ff */
[----:B------:R-:W-:Y:S02]  /*8100*/  IADD3 R37, P5, R174, 0x6000, RZ ;  /* 0x00006000ae257810 */ /* 0x000fe40007fbe0ff */
[----:B------:R-:W-:Y:S02]  /*8110*/  LOP3.LUT R8, R9, 0x380, RZ, 0xc0, !PT ;  /* 0x0000038009087812 */ /* 0x000fe400078ec0ff */
[----:B------:R-:W-:Y:S02]  /*8120*/  LOP3.LUT R12, R13, 0x380, RZ, 0xc0, !PT ;  /* 0x000003800d0c7812 */ /* 0x000fe400078ec0ff */
[----:B------:R-:W-:Y:S02]  /*8130*/  LOP3.LUT R24, R25, 0x380, RZ, 0xc0, !PT ;  /* 0x0000038019187812 */ /* 0x000fe400078ec0ff */
[----:B---3--:R-:W-:Y:S02]  /*8140*/  LOP3.LUT R28, R29, 0x380, RZ, 0xc0, !PT ;  /* 0x000003801d1c7812 */ /* 0x008fe400078ec0ff */
[----:B----4-:R-:W-:-:S02]  /*8150*/  LOP3.LUT R32, R33, 0x380, RZ, 0xc0, !PT ;  /* 0x0000038021207812 */ /* 0x010fc400078ec0ff */
[----:B------:R-:W-:Y:S01]  /*8160*/  LOP3.LUT R36, R37, 0x380, RZ, 0xc0, !PT ;  /* 0x0000038025247812 */ /* 0x000fe200078ec0ff */
[----:B------:R-:W-:Y:S01]  /*8170*/  UMOV UR4, URZ ;  /* 0x0000003f00047c82 */ /* 0x000fe20008000000 */
[----:B------:R-:W-:Y:S02]  /*8180*/  SHF.R.U64 R8, R8, 0x3, RZ ;  /* 0x0000000308087819 */ /* 0x000fe400000012ff */
[----:B------:R-:W-:Y:S02]  /*8190*/  SHF.R.U64 R12, R12, 0x3, RZ ;  /* 0x000000030c0c7819 */ /* 0x000fe400000012ff */
[----:B------:R-:W-:Y:S02]  /*81a0*/  SHF.R.U64 R24, R24, 0x3, RZ ;  /* 0x0000000318187819 */ /* 0x000fe400000012ff */
[----:B------:R-:W-:Y:S02]  /*81b0*/  SHF.R.U64 R28, R28, 0x3, RZ ;  /* 0x000000031c1c7819 */ /* 0x000fe400000012ff */
[----:B------:R-:W-:-:S02]  /*81c0*/  SHF.R.U64 R32, R32, 0x3, RZ ;  /* 0x0000000320207819 */ /* 0x000fc400000012ff */
[----:B------:R-:W-:Y:S02]  /*81d0*/  SHF.R.U64 R36, R36, 0x3, RZ ;  /* 0x0000000324247819 */ /* 0x000fe400000012ff */
[----:B------:R-:W-:Y:S02]  /*81e0*/  LOP3.LUT R8, R8, R9, RZ, 0x3c, !PT ;  /* 0x0000000908087212 */ /* 0x000fe400078e3cff */
[----:B------:R-:W-:Y:S02]  /*81f0*/  LOP3.LUT R12, R12, R13, RZ, 0x3c, !PT ;  /* 0x0000000d0c0c7212 */ /* 0x000fe400078e3cff */
[----:B------:R-:W-:Y:S02]  /*8200*/  LOP3.LUT R24, R24, R25, RZ, 0x3c, !PT ;  /* 0x0000001918187212 */ /* 0x000fe400078e3cff */
[----:B------:R-:W-:Y:S02]  /*8210*/  LOP3.LUT R28, R28, R29, RZ, 0x3c, !PT ;  /* 0x0000001d1c1c7212 */ /* 0x000fe400078e3cff */
[----:B------:R-:W-:-:S02]  /*8220*/  LOP3.LUT R32, R32, R33, RZ, 0x3c, !PT ;  /* 0x0000002120207212 */ /* 0x000fc400078e3cff */
[----:B------:R-:W-:Y:S02]  /*8230*/  LOP3.LUT R36, R36, R37, RZ, 0x3c, !PT ;  /* 0x0000002524247212 */ /* 0x000fe400078e3cff */
[----:B------:R-:W-:Y:S01]  /*8240*/  @P0 R2UR UR4, R6 ;  /* 0x00000000060402ca */ /* 0x000fe200000e0000 */
[----:B-1----:R-:W-:-:S14]  /*8250*/  @P6 BRA `(.L_x_3615) ;  /* 0x0000000000106947 */ /* 0x002fdc0003800000 */
[----:B------:R-:W-:Y:S05]  /*8260*/  @!P0 BRA `(.L_x_3615) ;  /* 0x00000000000c8947 */ /* 0x000fea0003800000 */
[----:B------:R-:W2:Y:S04]  /*8270*/  LDG.E R3, desc[UR50][R4.64] ;  /* 0x0000003204037981 */ /* 0x000ea8000c1e1900 */
[----:B-----5:R-:W2:Y:S02]  /*8280*/  LDG.E R0, desc[UR50][R4.64+0x4] ;  /* 0x0000043204007981 */ /* 0x020ea4000c1e1900 */
[----:B--2---:R-:W-:-:S07]  /*8290*/  IMAD.IADD R0, R0, 0x1, -R3 ;  /* 0x0000000100007824 */ /* 0x004fce00078e0a03 */
.L_x_3615:
[----:B------:R-:W0:Y:S01]  /*82a0*/  SHFL.IDX PT, R3, R192, RZ, 0x1f ;  /* 0x00001fffc0037589 */ /* 0x000e2200000e0000 */
[----:B------:R-:W-:Y:S01]  /*82b0*/  ISETP.NE.AND P6, PT, R7, RZ, PT ;  /* 0x000000ff0700720c */ /* 0x000fe20003fc5270 */
[--C-:B------:R-:W-:Y:S01]  /*82c0*/  IMAD.X R13, RZ, RZ, R175.reuse, P1 ;  /* 0x000000ffff0d7224 */ /* 0x100fe200008e06af */
[C---:B------:R-:W-:Y:S01]  /*82d0*/  IADD3 R41, P0, R174.reuse, 0x7000, RZ ;  /* 0x00007000ae297810 */ /* 0x040fe20007f1e0ff */
[--C-:B------:R-:W-:Y:S01]  /*82e0*/  IMAD.X R25, RZ, RZ, R175.reuse, P2 ;  /* 0x000000ffff197224 */ /* 0x100fe200010e06af */
[C---:B------:R-:W-:Y:S01]  /*82f0*/  IADD3 R49, P1, R174.reuse, 0x9000, RZ ;  /* 0x00009000ae317810 */ /* 0x040fe20007f3e0ff */
[--C-:B------:R-:W-:Y:S01]  /*8300*/  IMAD.X R9, RZ, RZ, R175.reuse, P6 ;  /* 0x000000ffff097224 */ /* 0x100fe200030e06af */
[----:B------:R-:W-:Y:S01]  /*8310*/  IADD3 R45, P6, R174, 0x8000, RZ ;  /* 0x00008000ae2d7810 */ /* 0x000fe20007fde0ff */
[--C-:B------:R-:W-:Y:S01]  /*8320*/  IMAD.X R29, RZ, RZ, R175.reuse, P3 ;  /* 0x000000ffff1d7224 */ /* 0x100fe200018e06af */
[----:B------:R-:W-:Y:S01]  /*8330*/  LOP3.LUT R40, R41, 0x380, RZ, 0xc0, !PT ;  /* 0x0000038029287812 */ /* 0x000fe200078ec0ff */
[----:B------:R-:W-:Y:S01]  /*8340*/  IMAD.X R33, RZ, RZ, R175, P4 ;  /* 0x000000ffff217224 */ /* 0x000fe200020e06af */
[----:B------:R-:W-:Y:S01]  /*8350*/  LOP3.LUT R44, R45, 0x380, RZ, 0xc0, !PT ;  /* 0x000003802d2c7812 */ /* 0x000fe200078ec0ff */
[----:B------:R-:W-:Y:S01]  /*8360*/  USHF.R.S32.HI UR14, URZ, 0x1f, UR4 ;  /* 0x0000001f3f0e7899 */ /* 0x000fe20008011404 */
[----:B------:R-:W-:Y:S01]  /*8370*/  LOP3.LUT R48, R49, 0x380, RZ, 0xc0, !PT ;  /* 0x0000038031307812 */ /* 0x000fe200078ec0ff */
[----:B------:R-:W-:Y:S01]  /*8380*/  USHF.R.S32.HI UR15, URZ, 0x1f, UR45 ;  /* 0x0000001f3f0f7899 */ /* 0x000fe2000801142d */
[----:B------:R-:W-:Y:S01]  /*8390*/  SHF.R.U64 R44, R44, 0x3, RZ ;  /* 0x000000032c2c7819 */ /* 0x000fe200000012ff */
[----:B------:R-:W-:Y:S01]  /*83a0*/  USEL UR42, UR42, URZ, !UP0 ;  /* 0x0000003f2a2a7287 */ /* 0x000fe2000c000000 */
[----:B------:R-:W-:Y:S01]  /*83b0*/  SHF.R.U64 R40, R40, 0x3, RZ ;  /* 0x0000000328287819 */ /* 0x000fe200000012ff */
[----:B------:R-:W-:Y:S01]  /*83c0*/  USEL UR43, UR43, URZ, !UP0 ;  /* 0x0000003f2b2b7287 */ /* 0x000fe2000c000000 */
[----:B------:R-:W-:-:S02]  /*83d0*/  SHF.R.U64 R48, R48, 0x3, RZ ;  /* 0x0000000330307819 */ /* 0x000fc400000012ff */
[----:B------:R-:W-:Y:S01]  /*83e0*/  LOP3.LUT R44, R44, R45, RZ, 0x3c, !PT ;  /* 0x0000002d2c2c7212 */ /* 0x000fe200078e3cff */
[--C-:B------:R-:W-:Y:S01]  /*83f0*/  IMAD.X R45, RZ, RZ, R175.reuse, P6 ;  /* 0x000000ffff2d7224 */ /* 0x100fe200030e06af */
[----:B------:R-:W-:Y:S01]  /*8400*/  LOP3.LUT R40, R40, R41, RZ, 0x3c, !PT ;  /* 0x0000002928287212 */ /* 0x000fe200078e3cff */
[--C-:B------:R-:W-:Y:S01]  /*8410*/  IMAD.X R41, RZ, RZ, R175.reuse, P0 ;  /* 0x000000ffff297224 */ /* 0x100fe200000e06af */
[----:B0-----:R-:W-:Y:S02]  /*8420*/  ISETP.NE.AND P6, PT, R3, RZ, PT ;  /* 0x000000ff0300720c */ /* 0x001fe40003fc5270 */
[----:B------:R-:W-:Y:S01]  /*8430*/  LOP3.LUT R48, R48, R49, RZ, 0x3c, !PT ;  /* 0x0000003130307212 */ /* 0x000fe200078e3cff */
[----:B------:R-:W-:Y:S01]  /*8440*/  IMAD.X R49, RZ, RZ, R175, P1 ;  /* 0x000000ffff317224 */ /* 0x000fe200008e06af */
[----:B------:R-:W-:Y:S02]  /*8450*/  IADD3.X R37, RZ, R175, RZ, P5, !PT ;  /* 0x000000afff257210 */ /* 0x000fe40002ffe4ff */
[----:B------:R-:W-:-:S02]  /*8460*/  IADD3 R57, P2, R174, 0xa000, RZ ;  /* 0x0000a000ae397810 */ /* 0x000fc40007f5e0ff */
[C---:B------:R-:W-:Y:S02]  /*8470*/  IADD3 R53, P3, R174.reuse, 0xb000, RZ ;  /* 0x0000b000ae357810 */ /* 0x040fe40007f7e0ff */
[C---:B------:R-:W-:Y:S02]  /*8480*/  IADD3 R65, P4, R174.reuse, 0xc000, RZ ;  /* 0x0000c000ae417810 */ /* 0x040fe40007f9e0ff */
[C---:B------:R-:W-:Y:S02]  /*8490*/  IADD3 R61, P5, R174.reuse, 0xd000, RZ ;  /* 0x0000d000ae3d7810 */ /* 0x040fe40007fbe0ff */
[C---:B------:R-:W-:Y:S02]  /*84a0*/  IADD3 R73, P0, R174.reuse, 0xe000, RZ ;  /* 0x0000e000ae497810 */ /* 0x040fe40007f1e0ff */
[----:B------:R-:W-:Y:S02]  /*84b0*/  IADD3 R4, P1, R174, 0xf000, RZ ;  /* 0x0000f000ae047810 */ /* 0x000fe40007f3e0ff */
[----:B------:R-:W-:-:S02]  /*84c0*/  LOP3.LUT R56, R57, 0x380, RZ, 0xc0, !PT ;  /* 0x0000038039387812 */ /* 0x000fc400078ec0ff */
[----:B------:R-:W-:Y:S01]  /*84d0*/  LOP3.LUT R52, R53, 0x380, RZ, 0xc0, !PT ;  /* 0x0000038035347812 */ /* 0x000fe200078ec0ff */
[----:B------:R-:W-:Y:S01]  /*84e0*/  IMAD.X R69, RZ, RZ, R175, P1 ;  /* 0x000000ffff457224 */ /* 0x000fe200008e06af */
[----:B------:R-:W-:Y:S02]  /*84f0*/  LOP3.LUT R64, R65, 0x380, RZ, 0xc0, !PT ;  /* 0x0000038041407812 */ /* 0x000fe400078ec0ff */
[----:B------:R-:W-:Y:S02]  /*8500*/  LOP3.LUT R60, R61, 0x380, RZ, 0xc0, !PT ;  /* 0x000003803d3c7812 */ /* 0x000fe400078ec0ff */
[----:B------:R-:W-:Y:S02]  /*8510*/  LOP3.LUT R72, R73, 0x380, RZ, 0xc0, !PT ;  /* 0x0000038049487812 */ /* 0x000fe400078ec0ff */
[----:B------:R-:W-:Y:S02]  /*8520*/  LOP3.LUT R5, R174, 0x380, RZ, 0xc0, !PT ;  /* 0x00000380ae057812 */ /* 0x000fe400078ec0ff */
[----:B------:R-:W-:-:S02]  /*8530*/  LOP3.LUT R3, R4, 0x380, RZ, 0xc0, !PT ;  /* 0x0000038004037812 */ /* 0x000fc400078ec0ff */
[----:B------:R-:W-:Y:S02]  /*8540*/  SHF.R.U64 R56, R56, 0x3, RZ ;  /* 0x0000000338387819 */ /* 0x000fe400000012ff */
[----:B------:R-:W-:Y:S02]  /*8550*/  SHF.R.U64 R52, R52, 0x3, RZ ;  /* 0x0000000334347819 */ /* 0x000fe400000012ff */
[----:B------:R-:W-:Y:S02]  /*8560*/  SHF.R.U64 R64, R64, 0x3, RZ ;  /* 0x0000000340407819 */ /* 0x000fe400000012ff */
[----:B------:R-:W-:Y:S02]  /*8570*/  SHF.R.U64 R60, R60, 0x3, RZ ;  /* 0x000000033c3c7819 */ /* 0x000fe400000012ff */
[----:B------:R-:W-:Y:S02]  /*8580*/  SHF.R.U64 R72, R72, 0x3, RZ ;  /* 0x0000000348487819 */ /* 0x000fe400000012ff */
[----:B------:R-:W-:-:S02]  /*8590*/  SHF.R.U64 R5, R5, 0x3, RZ ;  /* 0x0000000305057819 */ /* 0x000fc400000012ff */
[----:B------:R-:W-:Y:S02]  /*85a0*/  SHF.R.U64 R3, R3, 0x3, RZ ;  /* 0x0000000303037819 */ /* 0x000fe400000012ff */
[----:B------:R-:W-:Y:S01]  /*85b0*/  LOP3.LUT R56, R56, R57, RZ, 0x3c, !PT ;  /* 0x0000003938387212 */ /* 0x000fe200078e3cff */
[--C-:B------:R-:W-:Y:S01]  /*85c0*/  IMAD.X R57, RZ, RZ, R175.reuse, P2 ;  /* 0x000000ffff397224 */ /* 0x100fe200010e06af */
[----:B------:R-:W-:Y:S01]  /*85d0*/  LOP3.LUT R52, R52, R53, RZ, 0x3c, !PT ;  /* 0x0000003534347212 */ /* 0x000fe200078e3cff */
[--C-:B------:R-:W-:Y:S01]  /*85e0*/  IMAD.X R53, RZ, RZ, R175.reuse, P3 ;  /* 0x000000ffff357224 */ /* 0x100fe200018e06af */
[----:B------:R-:W-:Y:S01]  /*85f0*/  LOP3.LUT R64, R64, R65, RZ, 0x3c, !PT ;  /* 0x0000004140407212 */ /* 0x000fe200078e3cff */
[--C-:B------:R-:W-:Y:S01]  /*8600*/  IMAD.X R65, RZ, RZ, R175.reuse, P4 ;  /* 0x000000ffff417224 */ /* 0x100fe200020e06af */
[----:B------:R-:W-:Y:S02]  /*8610*/  LOP3.LUT R60, R60, R61, RZ, 0x3c, !PT ;  /* 0x0000003d3c3c7212 */ /* 0x000fe400078e3cff */
[----:B------:R-:W-:Y:S01]  /*8620*/  LOP3.LUT R72, R72, R73, RZ, 0x3c, !PT ;  /* 0x0000004948487212 */ /* 0x000fe200078e3cff */
[----:B------:R-:W-:Y:S01]  /*8630*/  IMAD.X R73, RZ, RZ, R175, P0 ;  /* 0x000000ffff497224 */ /* 0x000fe200000e06af */
[----:B------:R-:W-:-:S02]  /*8640*/  IADD3.X R61, RZ, R175, RZ, P5, !PT ;  /* 0x000000afff3d7210 */ /* 0x000fc40002ffe4ff */
[----:B------:R-:W-:Y:S02]  /*8650*/  LOP3.LUT R174, R5, R174, RZ, 0x3c, !PT ;  /* 0x000000ae05ae7212 */ /* 0x000fe400078e3cff */
[----:B------:R-:W-:Y:S01]  /*8660*/  LOP3.LUT R68, R3, R4, RZ, 0x3c, !PT ;  /* 0x0000000403447212 */ /* 0x000fe200078e3cff */
[----:B------:R-:W-:Y:S06]  /*8670*/  @P6 BRA `(.L_x_3616) ;  /* 0x0000000000c46947 */ /* 0x000fec0003800000 */
[----:B------:R-:W0:Y:S01]  /*8680*/  LDC R11, c[0x0][0xbe8] ;  /* 0x0002fa00ff0b7b82 */ /* 0x000e220000000800 */
[----:B------:R-:W-:Y:S01]  /*8690*/  IMAD.U32 R10, RZ, RZ, UR44 ;  /* 0x0000002cff0a7e24 */ /* 0x000fe2000f8e00ff */
[----:B------:R-:W-:Y:S01]  /*86a0*/  ULDC.64 UR12, c[0x0][0xb90] ;  /* 0x0002e400000c7ab9 */ /* 0x000fe20000000a00 */
[----:B------:R-:W-:Y:S01]  /*86b0*/  UMOV UR8, UR4 ;  /* 0x0000000400087c82 */ /* 0x000fe20008000000 */
[----:B------:R-:W-:Y:S01]  /*86c0*/  UIMAD UR10, UR15, UR12, URZ ;  /* 0x0000000c0f0a72a4 */ /* 0x000fe2000f8e023f */
[----:B------:R-:W-:Y:S01]  /*86d0*/  IMAD R10, R10, 0x40, R195 ;  /* 0x000000400a0a7824 */ /* 0x000fe200078e02c3 */
[----:B------:R-:W-:Y:S01]  /*86e0*/  UMOV UR9, UR14 ;  /* 0x0000000e00097c82 */ /* 0x000fe20008000000 */
[----:B------:R-:W-:Y:S01]  /*86f0*/  IMAD.U32 R15, RZ, RZ, UR44 ;  /* 0x0000002cff0f7e24 */ /* 0x000fe2000f8e00ff */
[----:B------:R-:W-:Y:S01]  /*8700*/  UIMAD.WIDE.U32 UR8, UR45, UR12, UR8 ;  /* 0x0000000c2d0872a5 */ /* 0x000fe2000f8e0008 */
[----:B------:R-:W-:Y:S01]  /*8710*/  IMAD.MOV.U32 R4, RZ, RZ, R10 ;  /* 0x000000ffff047224 */ /* 0x000fe200078e000a */
[----:B------:R-:W-:Y:S01]  /*8720*/  UIMAD UR10, UR45, UR13, UR10 ;  /* 0x0000000d2d0a72a4 */ /* 0x000fe2000f8e020a */
[----:B------:R-:W-:-:S02]  /*8730*/  IMAD.MOV R30, RZ, RZ, -R18 ;  /* 0x000000ffff1e7224 */ /* 0x000fc400078e0a12 */
[----:B------:R-:W-:Y:S01]  /*8740*/  ULDC.64 UR12, c[0x0][0xb98] ;  /* 0x0002e600000c7ab9 */ /* 0x000fe20000000a00 */
[----:B------:R-:W-:Y:S01]  /*8750*/  UIADD3 UR9, UR9, UR10, URZ ;  /* 0x0000000a09097290 */ /* 0x000fe2000fffe03f */
[----:B------:R-:W-:Y:S01]  /*8760*/  IMAD R15, R15, 0x40, R16 ;  /* 0x000000400f0f7824 */ /* 0x000fe200078e0210 */
[----:B------:R-:W-:Y:S02]  /*8770*/  UIMAD UR11, UR43, UR12, URZ ;  /* 0x0000000c2b0b72a4 */ /* 0x000fe4000f8e023f */
[----:B------:R-:W-:Y:S02]  /*8780*/  UIMAD.WIDE.U32 UR8, UR42, UR12, UR8 ;  /* 0x0000000c2a0872a5 */ /* 0x000fe4000f8e0008 */
[----:B------:R-:W-:Y:S01]  /*8790*/  UIMAD UR11, UR42, UR13, UR11 ;  /* 0x0000000d2a0b72a4 */ /* 0x000fe2000f8e020b */
[----:B0-----:R-:W-:Y:S01]  /*87a0*/  ISETP.NE.AND P0, PT, R11, 0x1, PT ;  /* 0x000000010b00780c */ /* 0x001fe20003f05270 */
[----:B-----5:R-:W-:-:S12]  /*87b0*/  IMAD R26, R0, R11, RZ ;  /* 0x0000000b001a7224 */ /* 0x020fd800078e02ff */
[----:B------:R-:W0:Y:S08]  /*87c0*/  @P0 LDC R3, c[0x0][0xbec] ;  /* 0x0002fb00ff030b82 */ /* 0x000e300000000800 */
[----:B------:R-:W1:Y:S01]  /*87d0*/  @P0 LDC R6, c[0x0][0xbf0] ;  /* 0x0002fc00ff060b82 */ /* 0x000e620000000800 */
[----:B0-----:R-:W-:-:S05]  /*87e0*/  @P0 IMAD.HI.U32 R3, R10, R3, RZ ;  /* 0x000000030a030227 */ /* 0x001fca00078e00ff */
[----:B-1----:R-:W-:-:S04]  /*87f0*/  @P0 SHF.R.U32.HI R4, RZ, R6, R3 ;  /* 0x00000006ff040219 */ /* 0x002fc80000011603 */
[--C-:B------:R-:W-:Y:S01]  /*8800*/  SHF.R.S32.HI R5, RZ, 0x1f, R4.reuse ;  /* 0x0000001fff057819 */ /* 0x100fe20000011404 */
[----:B------:R-:W-:Y:S01]  /*8810*/  IMAD.MOV R6, RZ, RZ, -R4 ;  /* 0x000000ffff067224 */ /* 0x000fe200078e0a04 */
[----:B------:R-:W-:-:S03]  /*8820*/  IADD3 R4, P0, R4, UR8, RZ ;  /* 0x0000000804047c10 */ /* 0x000fc6000ff1e0ff */
[----:B------:R-:W-:Y:S01]  /*8830*/  IMAD R3, R11, R6, R10 ;  /* 0x000000060b037224 */ /* 0x000fe200078e020a */
[----:B------:R-:W-:-:S04]  /*8840*/  MOV R10, UR11 ;  /* 0x0000000b000a7c02 */ /* 0x000fc80008000f00 */
[----:B------:R-:W-:Y:S02]  /*8850*/  SHF.R.S32.HI R6, RZ, 0x1f, R3 ;  /* 0x0000001fff067819 */ /* 0x000fe40000011403 */
[----:B------:R-:W-:Y:S01]  /*8860*/  IADD3.X R5, R5, UR9, R10, P0, !PT ;  /* 0x0000000905057c10 */ /* 0x000fe200087fe40a */
[----:B------:R-:W-:Y:S02]  /*8870*/  ULDC.64 UR8, c[0x0][0xb88] ;  /* 0x0002e20000087ab9 */ /* 0x000fe40000000a00 */
[----:B------:R-:W-:Y:S02]  /*8880*/  IMAD R6, R6, UR8, RZ ;  /* 0x0000000806067c24 */ /* 0x000fe4000f8e02ff */
[----:B------:R-:W-:-:S04]  /*8890*/  IMAD.WIDE.U32 R4, R3, UR8, R4 ;  /* 0x0000000803047c25 */ /* 0x000fc8000f8e0004 */
[----:B------:R-:W-:Y:S01]  /*88a0*/  IMAD R3, R3, UR9, R6 ;  /* 0x0000000903037c24 */ /* 0x000fe2000f8e0206 */
[----:B------:R-:W-:Y:S02]  /*88b0*/  ULDC.64 UR8, c[0x0][0xb50] ;  /* 0x0002d40000087ab9 */ /* 0x000fe40000000a00 */
[----:B------:R-:W-:Y:S01]  /*88c0*/  LEA R10, P0, R4, UR8, 0x2 ;  /* 0x00000008040a7c11 */ /* 0x000fe2000f8010ff */
[----:B------:R-:W-:-:S04]  /*88d0*/  IMAD.IADD R3, R5, 0x1, R3 ;  /* 0x0000000105037824 */ /* 0x000fc800078e0203 */
[----:B------:R-:W-:Y:S01]  /*88e0*/  SHFL.IDX PT, R6, R10, 0x1, 0x1c1f ;  /* 0x003c1f000a067f89 */ /* 0x000fe200000e0000 */
[----:B------:R-:W-:Y:S01]  /*88f0*/  LEA.HI.X R14, R4, UR9, R3, 0x2, P0 ;  /* 0x00000009040e7c11 */ /* 0x000fe200080f1403 */
[----:B------:R-:W-:Y:S01]  /*8900*/  VIADD R3, R15, 0x8 ;  /* 0x000000080f037836 */ /* 0x000fe20000000000 */
        /* <DEDUP_REMOVED lines=8> */
.L_x_3616:
[----:B------:R-:W1:Y:S01]  /*8990*/  LDC R81, c[0x0][0xbe8] ;  /* 0x0002fa00ff517b82 */ /* 0x000e620000000800 */
[----:B------:R-:W-:Y:S01]  /*89a0*/  ULDC UR16, c[0x0][0xac8] ;  /* 0x0002b20000107ab9 */ /* 0x000fe20000000800 */
[----:B------:R-:W-:Y:S01]  /*89b0*/  ULDC.64 UR12, c[0x0][0xaa0] ;  /* 0x0002a800000c7ab9 */ /* 0x000fe20000000a00 */
[----:B------:R-:W-:Y:S01]  /*89c0*/  ISETP.GE.AND P0, PT, R189, UR16, PT ;  /* 0x00000010bd007c0c */ /* 0x000fe2000bf06270 */
[----:B0-----:R0:W5:Y:S01]  /*89d0*/  LD.E.128 R4, desc[UR50][R174.64] ;  /* 0x00000032ae047980 */ /* 0x001162000c101d00 */
[----:B------:R-:W-:Y:S02]  /*89e0*/  ISETP.GE.AND P1, PT, R2, UR16, PT ;  /* 0x0000001002007c0c */ /* 0x000fe4000bf26270 */
[----:B------:R-:W-:Y:S01]  /*89f0*/  SEL R20, RZ, 0xffffffff, P0 ;  /* 0xffffffffff147807 */ /* 0x000fe20000000000 */
[----:B------:R-:W5:Y:S04]  /*8a00*/  LD.E.128 R8, desc[UR50][R8.64] ;  /* 0x0000003208087980 */ /* 0x000f68000c101d00 */
[----:B------:R-:W5:Y:S04]  /*8a10*/  LD.E.128 R12, desc[UR50][R12.64] ;  /* 0x000000320c0c7980 */ /* 0x000f68000c101d00 */
[----:B------:R-:W5:Y:S04]  /*8a20*/  LD.E.128 R24, desc[UR50][R24.64] ;  /* 0x0000003218187980 */ /* 0x000f68000c101d00 */
[----:B------:R-:W5:Y:S01]  /*8a30*/  LD.E.128 R28, desc[UR50][R28.64] ;  /* 0x000000321c1c7980 */ /* 0x000f62000c101d00 */
[----:B-1----:R-:W-:-:S03]  /*8a40*/  ISETP.NE.AND P2, PT, R81, 0x1, PT ;  /* 0x000000015100780c */ /* 0x002fc60003f45270 */
[----:B------:R-:W5:Y:S01]  /*8a50*/  LD.E.128 R32, desc[UR50][R32.64] ;  /* 0x0000003220207980 */ /* 0x000f62000c101d00 */
[----:B------:R-:W-:Y:S01]  /*8a60*/  ISETP.GE.AND P0, PT, R188, UR16, PT ;  /* 0x00000010bc007c0c */ /* 0x000fe2000bf06270 */
[----:B------:R-:W-:Y:S01]  /*8a70*/  IMAD.SHL.U32 R76, R20, 0x2, RZ ;  /* 0x00000002144c7824 */ /* 0x000fe200078e00ff */
[----:B------:R-:W-:Y:S01]  /*8a80*/  SEL R3, RZ, 0x1, P1 ;  /* 0x00000001ff037807 */ /* 0x000fe20000800000 */
[----:B------:R-:W5:Y:S01]  /*8a90*/  LD.E.128 R36, desc[UR50][R36.64] ;  /* 0x0000003224247980 */ /* 0x000f62000c101d00 */
[----:B------:R-:W-:-:S03]  /*8aa0*/  SEL R20, RZ, 0xffffffff, P0 ;  /* 0xffffffffff147807 */ /* 0x000fc60000000000 */
[----:B------:R-:W5:Y:S02]  /*8ab0*/  LD.E.128 R40, desc[UR50][R40.64] ;  /* 0x0000003228287980 */ /* 0x000f64000c101d00 */
[----:B------:R-:W1:Y:S01]  /*8ac0*/  @P2 LDC R77, c[0x0][0xbec] ;  /* 0x0002fb00ff4d2b82 */ /* 0x000e620000000800 */
[----:B------:R-:W-:Y:S01]  /*8ad0*/  ISETP.GE.AND P0, PT, R187, UR16, PT ;  /* 0x00000010bb007c0c */ /* 0x000fe2000bf06270 */
[----:B------:R-:W-:Y:S01]  /*8ae0*/  UIMAD UR10, UR14, UR12, URZ ;  /* 0x0000000c0e0a72a4 */ /* 0x000fe2000f8e023f */
[----:B------:R-:W5:Y:S04]  /*8af0*/  LD.E.128 R44, desc[UR50][R44.64] ;  /* 0x000000322c2c7980 */ /* 0x000f68000c101d00 */
[----:B------:R-:W5:Y:S01]  /*8b00*/  LD.E.128 R48, desc[UR50][R48.64] ;  /* 0x0000003230307980 */ /* 0x000f62000c101d00 */
[----:B------:R-:W2:Y:S01]  /*8b10*/  @P2 LDC R79, c[0x0][0xbf0] ;  /* 0x0002fc00ff4f2b82 */ /* 0x000ea20000000800 */
[----:B------:R-:W-:-:S02]  /*8b20*/  LOP3.LUT R3, R76, 0x2, R3, 0xe2, !PT ;  /* 0x000000024c037812 */ /* 0x000fc400078ee203 */
[----:B------:R-:W-:Y:S01]  /*8b30*/  SHF.L.U32 R20, R20, 0x2, RZ ;  /* 0x0000000214147819 */ /* 0x000fe200000006ff */
[----:B------:R-:W5:Y:S01]  /*8b40*/  LD.E.128 R56, desc[UR50][R56.64] ;  /* 0x0000003238387980 */ /* 0x000f62000c101d00 */
[----:B------:R-:W-:Y:S01]  /*8b50*/  SEL R21, RZ, 0xffffffff, P0 ;  /* 0xffffffffff157807 */ /* 0x000fe20000000000 */
[----:B------:R-:W-:Y:S01]  /*8b60*/  UIMAD.WIDE.U32 UR8, UR4, UR12, URZ ;  /* 0x0000000c040872a5 */ /* 0x000fe2000f8e003f */
[----:B------:R-:W-:Y:S01]  /*8b70*/  LOP3.LUT R20, R20, 0x4, R3, 0xe2, !PT ;  /* 0x0000000414147812 */ /* 0x000fe200078ee203 */
[----:B------:R-:W-:Y:S01]  /*8b80*/  UIMAD UR10, UR4, UR13, UR10 ;  /* 0x0000000d040a72a4 */ /* 0x000fe2000f8e020a */
[----:B------:R-:W-:Y:S01]  /*8b90*/  IMAD R3, R190, 0x20, R191 ;  /* 0x00000020be037824 */ /* 0x000fe200078e02bf */
[----:B------:R-:W5:Y:S01]  /*8ba0*/  LD.E.128 R52, desc[UR50][R52.64] ;  /* 0x0000003234347980 */ /* 0x000f62000c101d00 */
[----:B------:R-:W-:Y:S01]  /*8bb0*/  IMAD.U32 R82, RZ, RZ, UR44 ;  /* 0x0000002cff527e24 */ /* 0x000fe2000f8e00ff */
[----:B------:R-:W-:Y:S01]  /*8bc0*/  ULDC.64 UR12, c[0x0][0xae8] ;  /* 0x0002ba00000c7ab9 */ /* 0x000fe20000000a00 */
[----:B------:R-:W-:Y:S01]  /*8bd0*/  IMAD.SHL.U32 R21, R21, 0x8, RZ ;  /* 0x0000000815157824 */ /* 0x000fe200078e00ff */
[----:B------:R-:W-:Y:S01]  /*8be0*/  ISETP.GE.AND P0, PT, R186, UR16, PT ;  /* 0x00000010ba007c0c */ /* 0x000fe2000bf06270 */
[----:B------:R-:W-:Y:S01]  /*8bf0*/  UIADD3 UR9, UR9, UR10, URZ ;  /* 0x0000000a09097290 */ /* 0x000fe2000fffe03f */
[----:B------:R-:W-:Y:S01]  /*8c00*/  IMAD R82, R82, 0x40, R3 ;  /* 0x0000004052527824 */ /* 0x000fe200078e0203 */
[----:B------:R-:W-:Y:S01]  /*8c10*/  UIMAD UR4, UR15, UR12, URZ ;  /* 0x0000000c0f0472a4 */ /* 0x000fe2000f8e023f */
[----:B------:R-:W-:Y:S01]  /*8c20*/  SEL R3, RZ, 0xffffffff, P0 ;  /* 0xffffffffff037807 */ /* 0x000fe20000000000 */
[----:B------:R-:W-:Y:S01]  /*8c30*/  UIMAD.WIDE.U32 UR8, UR45, UR12, UR8 ;  /* 0x0000000c2d0872a5 */ /* 0x000fe2000f8e0008 */
[----:B------:R-:W-:Y:S01]  /*8c40*/  LOP3.LUT R21, R21, 0x8, R20, 0xe2, !PT ;  /* 0x0000000815157812 */ /* 0x000fe200078ee214 */
[----:B------:R-:W-:Y:S01]  /*8c50*/  UIMAD UR4, UR45, UR13, UR4 ;  /* 0x0000000d2d0472a4 */ /* 0x000fe2000f8e0204 */
[----:B-1----:R-:W-:Y:S01]  /*8c60*/  @P2 IMAD.HI.U32 R20, R82, R77, RZ ;  /* 0x0000004d52142227 */ /* 0x002fe200078e00ff */
[----:B------:R-:W-:Y:S01]  /*8c70*/  ULDC.64 UR10, c[0x0][0xaf0] ;  /* 0x0002bc00000a7ab9 */ /* 0x000fe20000000a00 */
[----:B------:R-:W5:Y:S01]  /*8c80*/  LD.E.128 R64, desc[UR50][R64.64] ;  /* 0x0000003240407980 */ /* 0x000f62000c101d00 */
[----:B------:R-:W-:Y:S01]  /*8c90*/  UIMAD UR43, UR43, UR10, URZ ;  /* 0x0000000a2b2b72a4 */ /* 0x000fe2000f8e023f */
[----:B------:R-:W-:Y:S01]  /*8ca0*/  IMAD.SHL.U32 R76, R3, 0x10, RZ ;  /* 0x00000010034c7824 */ /* 0x000fe200078e00ff */
[----:B------:R-:W-:Y:S01]  /*8cb0*/  UIADD3 UR9, UR9, UR4, URZ ;  /* 0x0000000409097290 */ /* 0x000fe2000fffe03f */
[----:B------:R-:W-:Y:S01]  /*8cc0*/  IMAD.MOV.U32 R3, RZ, RZ, R82 ;  /* 0x000000ffff037224 */ /* 0x000fe200078e0052 */
[----:B--2---:R-:W-:Y:S01]  /*8cd0*/  @P2 SHF.R.U32.HI R3, RZ, R79, R20 ;  /* 0x0000004fff032219 */ /* 0x004fe20000011614 */
[----:B------:R-:W-:Y:S01]  /*8ce0*/  UIMAD UR4, UR42, UR11, UR43 ;  /* 0x0000000b2a0472a4 */ /* 0x000fe2000f8e022b */
[----:B------:R-:W5:Y:S01]  /*8cf0*/  LD.E.128 R60, desc[UR50][R60.64] ;  /* 0x000000323c3c7980 */ /* 0x000f62000c101d00 */
[----:B------:R-:W-:Y:S01]  /*8d00*/  UIMAD.WIDE.U32 UR42, UR42, UR10, UR8 ;  /* 0x0000000a2a2a72a5 */ /* 0x000fe2000f8e0008 */
[--C-:B------:R-:W-:Y:S01]  /*8d10*/  SHF.R.S32.HI R77, RZ, 0x1f, R3.reuse ;  /* 0x0000001fff4d7819 */ /* 0x100fe20000011403 */
[----:B------:R-:W-:Y:S01]  /*8d20*/  IMAD.MOV R79, RZ, RZ, -R3 ;  /* 0x000000ffff4f7224 */ /* 0x000fe200078e0a03 */
[----:B------:R-:W-:Y:S01]  /*8d30*/  ISETP.GE.AND P0, PT, R185, UR16, PT ;  /* 0x00000010b9007c0c */ /* 0x000fe2000bf06270 */
[----:B------:R-:W-:Y:S01]  /*8d40*/  UIADD3 UR4, UR43, UR4, URZ ;  /* 0x000000042b047290 */ /* 0x000fe2000fffe03f */
[----:B------:R-:W5:Y:S01]  /*8d50*/  LD.E.128 R72, desc[UR50][R72.64] ;  /* 0x0000003248487980 */ /* 0x000f62000c101d00 */
[----:B------:R-:W-:Y:S01]  /*8d60*/  ULDC.64 UR8, c[0x0][0xae0] ;  /* 0x0002b80000087ab9 */ /* 0x000fe20000000a00 */
[----:B------:R-:W-:Y:S01]  /*8d70*/  SEL R78, RZ, 0xffffffff, P0 ;  /* 0xffffffffff4e7807 */ /* 0x000fe20000000000 */
[----:B------:R-:W-:Y:S01]  /*8d80*/  IMAD R80, R77, UR8, RZ ;  /* 0x000000084d507c24 */ /* 0x000fe2000f8e02ff */
[----:B------:R-:W-:Y:S01]  /*8d90*/  LOP3.LUT R76, R76, 0x10, R21, 0xe2, !PT ;  /* 0x000000104c4c7812 */ /* 0x000fe200078ee215 */
[----:B------:R-:W-:Y:S01]  /*8da0*/  IMAD R77, R81, R79, R82 ;  /* 0x0000004f514d7224 */ /* 0x000fe200078e0252 */
[----:B------:R-:W-:Y:S01]  /*8db0*/  MOV R20, UR42 ;  /* 0x0000002a00147c02 */ /* 0x000fe20008000f00 */
[----:B------:R-:W-:Y:S01]  /*8dc0*/  IMAD.U32 R21, RZ, RZ, UR43 ;  /* 0x0000002bff157e24 */ /* 0x000fe2000f8e00ff */
[----:B------:R-:W5:Y:S01]  /*8dd0*/  LD.E.128 R68, desc[UR50][R68.64] ;  /* 0x0000003244447980 */ /* 0x000f62000c101d00 */
[----:B------:R-:W-:Y:S01]  /*8de0*/  IMAD.U32 R21, RZ, RZ, UR4 ;  /* 0x00000004ff157e24 */ /* 0x000fe2000f8e00ff */
[----:B------:R-:W-:Y:S01]  /*8df0*/  ISETP.GE.AND P0, PT, R194, UR16, PT ;  /* 0x00000010c2007c0c */ /* 0x000fe2000bf06270 */
[----:B------:R-:W-:Y:S01]  /*8e00*/  IMAD.SHL.U32 R83, R78, 0x20, RZ ;  /* 0x000000204e537824 */ /* 0x000fe200078e00ff */
[----:B------:R-:W-:Y:S01]  /*8e10*/  @!PT LDS RZ, [RZ] ;  /* 0x00000000fffff984 */ /* 0x000fe20000000800 */
[----:B------:R-:W-:Y:S01]  /*8e20*/  @!PT LDS RZ, [RZ] ;  /* 0x00000000fffff984 */ /* 0x000fe20000000800 */
[----:B------:R-:W-:Y:S01]  /*8e30*/  @!PT LDS RZ, [RZ] ;  /* 0x00000000fffff984 */ /* 0x000fe20000000800 */
[----:B------:R-:W-:Y:S01]  /*8e40*/  @!PT LDS RZ, [RZ] ;  /* 0x00000000fffff984 */ /* 0x000fe20000000800 */
[----:B------:R1:W-:Y:S06]  /*8e50*/  MEMBAR.ALL.CTA ;  /* 0x0000000000007992 */ /* 0x0003ec0000008000 */
[----:B-1----:R-:W1:Y:S01]  /*8e60*/  FENCE.VIEW.ASYNC.S ;  /* 0x00000000000073c6 */ /* 0x002e620000000000 */
[----:B------:R-:W-:Y:S01]  /*8e70*/  SHF.R.S32.HI R78, RZ, 0x1f, R77 ;  /* 0x0000001fff4e7819 */ /* 0x000fe2000001144d */
[C---:B------:R-:W-:Y:S01]  /*8e80*/  IMAD R79, R3.reuse, UR9, R80 ;  /* 0x00000009034f7c24 */ /* 0x040fe2000f8e0250 */
[----:B------:R-:W-:Y:S01]  /*8e90*/  UIADD3 UR4, UR41, 0x28c20, URZ ;  /* 0x00028c2029047890 */ /* 0x000fe2000fffe03f */
[----:B------:R-:W-:Y:S01]  /*8ea0*/  IMAD.WIDE.U32 R20, R3, UR8, R20 ;  /* 0x0000000803147c25 */ /* 0x000fe2000f8e0014 */
[----:B------:R-:W-:Y:S01]  /*8eb0*/  ULDC.64 UR8, c[0x0][0xad8] ;  /* 0x0002b60000087ab9 */ /* 0x000fe20000000a00 */
[----:B------:R-:W-:Y:S01]  /*8ec0*/  SEL R3, RZ, 0x40, P0 ;  /* 0x00000040ff037807 */ /* 0x000fe20000000000 */
[----:B------:R-:W-:Y:S01]  /*8ed0*/  UPRMT UR4, URZ, 0x654, UR4 ;  /* 0x000006543f047896 */ /* 0x000fe20008000004 */
[----:B------:R-:W-:Y:S01]  /*8ee0*/  IMAD.U32 R86, RZ, RZ, UR44 ;  /* 0x0000002cff567e24 */ /* 0x000fe2000f8e00ff */
[----:B------:R-:W-:Y:S01]  /*8ef0*/  ISETP.GE.AND P0, PT, R193, UR16, PT ;  /* 0x00000010c1007c0c */ /* 0x000fe2000bf06270 */
[----:B------:R-:W-:Y:S01]  /*8f00*/  IMAD.IADD R21, R21, 0x1, R79 ;  /* 0x0000000115157824 */ /* 0x000fe200078e024f */
[----:B------:R-:W-:Y:S01]  /*8f10*/  LOP3.LUT R76, R83, 0x20, R76, 0xe2, !PT ;  /* 0x00000020534c7812 */ /* 0x000fe200078ee24c */
[----:B------:R-:W-:Y:S01]  /*8f20*/  IMAD R78, R78, UR8, RZ ;  /* 0x000000084e4e7c24 */ /* 0x000fe2000f8e02ff */
[----:B------:R-:W-:Y:S01]  /*8f30*/  LEA R86, R86, R191, 0x6 ;  /* 0x000000bf56567211 */ /* 0x000fe200078e30ff */
[----:B-----5:R-:W-:Y:S01]  /*8f40*/  IMAD R87, R0, R81, RZ ;  /* 0x0000005100577224 */ /* 0x020fe200078e02ff */
[----:B------:R-:W-:Y:S01]  /*8f50*/  SEL R0, RZ, 0x80, P0 ;  /* 0x00000080ff007807 */ /* 0x000fe20000000000 */
[C---:B------:R-:W-:Y:S01]  /*8f60*/  IMAD R79, R77.reuse, UR9, R78 ;  /* 0x000000094d4f7c24 */ /* 0x040fe2000f8e024e */
[----:B------:R-:W-:Y:S01]  /*8f70*/  LOP3.LUT R3, R76, R3, RZ, 0xfc, !PT ;  /* 0x000000034c037212 */ /* 0x000fe200078efcff */
[----:B------:R-:W-:Y:S01]  /*8f80*/  IMAD.WIDE.U32 R20, R77, UR8, R20 ;  /* 0x000000084d147c25 */ /* 0x000fe2000f8e0014 */
[----:B------:R-:W-:Y:S01]  /*8f90*/  ISETP.GE.AND P0, PT, R86, R87, PT ;  /* 0x000000575600720c */ /* 0x000fe20003f06270 */
[----:B------:R-:W-:Y:S01]  /*8fa0*/  ULDC.64 UR8, c[0x0][0xa80] ;  /* 0x0002a00000087ab9 */ /* 0x000fe20000000a00 */
[----:B------:R-:W-:Y:S01]  /*8fb0*/  BSSY B1, `(.L_x_3617) ;  /* 0x0000028000017945 */ /* 0x000fe20003800000 */
[----:B------:R-:W-:Y:S01]  /*8fc0*/  IMAD.IADD R21, R21, 0x1, R79 ;  /* 0x0000000115157824 */ /* 0x000fe200078e024f */
[----:B------:R-:W-:Y:S01]  /*8fd0*/  LEA R84, P1, R20, UR8, 0x1 ;  /* 0x0000000814547c11 */ /* 0x000fe2000f8208ff */
[----:B-1----:R-:W-:Y:S01]  /*8fe0*/  SYNCS.ARRIVE.TRANS64.RED.A1T0 RZ, [UR4], RZ ;  /* 0x000000ffffff79a7 */ /* 0x002fe20008100404 */
[----:B------:R-:W-:-:S02]  /*8ff0*/  LOP3.LUT R0, R3, R0, RZ, 0xfc, !PT ;  /* 0x0000000003007212 */ /* 0x000fc400078efcff */
[----:B------:R-:W-:Y:S01]  /*9000*/  LEA.HI.X R85, R20, UR9, R21, 0x1, P1 ;  /* 0x0000000914557c11 */ /* 0x000fe200088f0c15 */
[----:B------:R0:W1:Y:S04]  /*9010*/  SHFL.IDX PT, R76, R84, RZ, 0x181f ;  /* 0x00181fff544c7589 */ /* 0x00006800000e0000 */
[----:B------:R0:W2:Y:S01]  /*9020*/  SHFL.IDX PT, R77, R85, RZ, 0x181f ;  /* 0x00181fff554d7589 */ /* 0x0000a200000e0000 */
[----:B------:R-:W-:Y:S05]  /*9030*/  @P0 BRA `(.L_x_3618) ;  /* 0x00000000007c0947 */ /* 0x000fea0003800000 */
        /* <DEDUP_REMOVED lines=8> */
[----:B------:R1:W-:Y:S01]  /*90c0*/  @!P0 ST.E.128 desc[UR50][R20.64], R4 ;  /* 0x0000000414008985 */ /* 0x0003e2000c101d32 */
        /* <DEDUP_REMOVED lines=11> */
[-C--:B------:R-:W-:Y:S02]  /*9180*/  @!P1 LEA R6, P6, R185, R76.reuse, 0x1 ;  /* 0x0000004cb9069211 */ /* 0x080fe400078c08ff */
[-C--:B--2---:R-:W-:Y:S02]  /*9190*/  @P0 LEA R12, P3, R194, R76.reuse, 0x1 ;  /* 0x0000004cc20c0211 */ /* 0x084fe400078608ff */
        /* <DEDUP_REMOVED lines=9> */
.L_x_3618:
[----:B------:R-:W-:Y:S05]  /*9230*/  BSYNC B1 ;  /* 0x0000000000017941 */ /* 0x000fea0003800000 */
.L_x_3617:
[----:B---3--:R-:W-:Y:S01]  /*9240*/  VIADD R4, R86, 0x20 ;  /* 0x0000002056047836 */ /* 0x008fe20000000000 */
[----:B------:R4:W3:Y:S04]  /*9250*/  SHFL.IDX PT, R7, R85, 0x1, 0x181f ;  /* 0x00381f0055077f89 */ /* 0x0008e800000e0000 */
[----:B------:R-:W-:Y:S01]  /*9260*/  ISETP.GE.AND P0, PT, R4, R87, PT ;  /* 0x000000570400720c */ /* 0x000fe20003f06270 */
[----:B------:R4:W0:-:S12]  /*9270*/  SHFL.IDX PT, R6, R84, 0x1, 0x181f ;  /* 0x00381f0054067f89 */ /* 0x00081800000e0000 */
[----:B----4-:R-:W-:Y:S05]  /*9280*/  @P0 BRA `(.L_x_3619) ;  /* 0x0000001000180947 */ /* 0x010fea0003800000 */
[----:B------:R-:W-:Y:S02]  /*9290*/  ISETP.GE.AND P0, PT, R2, UR16, PT ;  /* 0x0000001002007c0c */ /* 0x000fe4000bf06270 */
[----:B------:R-:W-:Y:S02]  /*92a0*/  ISETP.GE.AND P5, PT, R189, UR16, PT ;  /* 0x00000010bd007c0c */ /* 0x000fe4000bfa6270 */
[----:B------:R-:W-:Y:S02]  /*92b0*/  ISETP.GE.AND P3, PT, R188, UR16, PT ;  /* 0x00000010bc007c0c */ /* 0x000fe4000bf66270 */
[----:B------:R-:W-:Y:S02]  /*92c0*/  ISETP.GE.AND P2, PT, R187, UR16, PT ;  /* 0x00000010bb007c0c */ /* 0x000fe4000bf46270 */
[----:B------:R-:W-:-:S05]  /*92d0*/  ISETP.GE.AND P1, PT, R186, UR16, PT ;  /* 0x00000010ba007c0c */ /* 0x000fca000bf26270 */
[----:B0--3--:R-:W-:Y:S02]  /*92e0*/  @!P0 IMAD.WIDE R4, R2, 0x2, R6 ;  /* 0x0000000202048825 */ /* 0x009fe400078e0206 */
[-C--:B------:R-:W-:Y:S02]  /*92f0*/  @!P5 LEA R12, P4, R189, R6.reuse, 0x1 ;  /* 0x00000006bd0cd211 */ /* 0x080fe400078808ff */
[----:B------:R-:W-:Y:S01]  /*9300*/  @!P3 LEA R14, P6, R188, R6, 0x1 ;  /* 0x00000006bc0eb211 */ /* 0x000fe200078c08ff */
[----:B------:R0:W-:Y:S01]  /*9310*/  @!P0 ST.E.128 desc[UR50][R4.64], R8 ;  /* 0x0000000804008985 */ /* 0x0001e2000c101d32 */
[----:B------:R-:W-:Y:S02]  /*9320*/  ISETP.GE.AND P0, PT, R185, UR16, PT ;  /* 0x00000010b9007c0c */ /* 0x000fe4000bf06270 */
[----:B------:R-:W-:Y:S02]  /*9330*/  @!P5 LEA.HI.X R13, R189, R7, R204, 0x1, P4 ;  /* 0x00000007bd0dd211 */ /* 0x000fe400020f0ccc */
[----:B------:R-:W-:-:S02]  /*9340*/  LOP3.LUT P4, RZ, R3, 0x40, RZ, 0xc0, !PT ;  /* 0x0000004003ff7812 */ /* 0x000fc4000788c0ff */
[----:B------:R-:W-:Y:S01]  /*9350*/  @!P3 LEA.HI.X R15, R188, R7, R203, 0x1, P6 ;  /* 0x00000007bc0fb211 */ /* 0x000fe200030f0ccb */
[----:B------:R4:W-:Y:S01]  /*9360*/  @!P5 ST.E.128 desc[UR50][R12.64], R24 ;  /* 0x000000180c00d985 */ /* 0x0009e2000c101d32 */
[----:B------:R-:W-:-:S03]  /*9370*/  @!P2 LEA R20, P5, R187, R6, 0x1 ;  /* 0x00000006bb14a211 */ /* 0x000fc600078a08ff */
[----:B------:R4:W-:Y:S01]  /*9380*/  @!P3 ST.E.128 desc[UR50][R14.64], R32 ;  /* 0x000000200e00b985 */ /* 0x0009e2000c101d32 */
[----:B------:R-:W-:Y:S02]  /*9390*/  @!P2 LEA.HI.X R21, R187, R7, R202, 0x1, P5 ;  /* 0x00000007bb15a211 */ /* 0x000fe400028f0cca */
[----:B0-----:R-:W-:-:S03]  /*93a0*/  @!P1 LEA R4, P6, R186, R6, 0x1 ;  /* 0x00000006ba049211 */ /* 0x001fc600078c08ff */
[----:B------:R4:W-:Y:S01]  /*93b0*/  @!P2 ST.E.128 desc[UR50][R20.64], R40 ;  /* 0x000000281400a985 */ /* 0x0009e2000c101d32 */
[CC--:B------:R-:W-:Y:S02]  /*93c0*/  @!P0 LEA R8, P3, R185.reuse, R6.reuse, 0x1 ;  /* 0x00000006b9088211 */ /* 0x0c0fe400078608ff */
[----:B------:R-:W-:Y:S02]  /*93d0*/  @P4 LEA R10, P5, R194, R6, 0x1 ;  /* 0x00000006c20a4211 */ /* 0x000fe400078a08ff */
[-C--:B------:R-:W-:Y:S02]  /*93e0*/  @!P1 LEA.HI.X R5, R186, R7.reuse, R201, 0x1, P6 ;  /* 0x00000007ba059211 */ /* 0x080fe400030f0cc9 */
[-C--:B------:R-:W-:Y:S02]  /*93f0*/  @!P0 LEA.HI.X R9, R185, R7.reuse, R200, 0x1, P3 ;  /* 0x00000007b9098211 */ /* 0x080fe400018f0cc8 */
[----:B------:R-:W-:Y:S01]  /*9400*/  @P4 LEA.HI.X R11, R194, R7, R199, 0x1, P5 ;  /* 0x00000007c20b4211 */ /* 0x000fe200028f0cc7 */
[----:B------:R4:W-:Y:S04]  /*9410*/  @!P1 ST.E.128 desc[UR50][R4.64], R48 ;  /* 0x0000003004009985 */ /* 0x0009e8000c101d32 */
[----:B------:R4:W-:Y:S01]  /*9420*/  @!P0 ST.E.128 desc[UR50][R8.64], R52 ;  /* 0x0000003408008985 */ /* 0x0009e2000c101d32 */
[----:B------:R-:W-:-:S03]  /*9430*/  LOP3.LUT P0, RZ, R0, 0x80, RZ, 0xc0, !PT ;  /* 0x0000008000ff7812 */ /* 0x000fc6000780c0ff */
[----:B------:R4:W-:Y:S10]  /*9440*/  @P4 ST.E.128 desc[UR50][R10.64], R60 ;  /* 0x0000003c0a004985 */ /* 0x0009f4000c101d32 */
[----:B------:R-:W-:Y:S05]  /*9450*/  @!P0 BRA `(.L_x_3619) ;  /* 0x0000000c00a48947 */ /* 0x000fea0003800000 */
[----:B----4-:R-:W-:-:S04]  /*9460*/  LEA R4, P0, R193, R6, 0x1 ;  /* 0x00000006c1047211 */ /* 0x010fc800078008ff */
[----:B------:R-:W-:-:S05]  /*9470*/  LEA.HI.X R5, R193, R7, R198, 0x1, P0 ;  /* 0x00000007c1057211 */ /* 0x000fca00000f0cc6 */
[----:B------:R0:W-:Y:S01]  /*9480*/  ST.E.128 desc[UR50][R4.64], R68 ;  /* 0x0000004404007985 */ /* 0x0001e2000c101d32 */
[----:B------:R-:W-:Y:S05]  /*9490*/  BRA `(.L_x_3619) ;  /* 0x0000000c00947947 */ /* 0x000fea0003800000 */
.L_x_3614:
[----:B------:R-:W-:Y:S01]  /*94a0*/  ULDC.64 UR10, c[0x0][0xc00] ;  /* 0x00030000000a7ab9 */ /* 0x000fe20000000a00 */
[----:B------:R-:W-:Y:S01]  /*94b0*/  USHF.L.U32 UR9, UR42, 0x2, URZ ;  /* 0x000000022a097899 */ /* 0x000fe2000800063f */
[----:B------:R-:W0:Y:S01]  /*94c0*/  LDC R11, c[0x0][0xbe8] ;  /* 0x0002fa00ff0b7b82 */ /* 0x000e220000000800 */
[----:B------:R-:W-:Y:S02]  /*94d0*/  UISETP.NE.U32.AND UP0, UPT, UR10, URZ, UPT ;  /* 0x0000003f0a00728c */ /* 0x000fe4000bf05070 */
[----:B------:R-:W-:Y:S02]  /*94e0*/  USHF.L.U64.HI UR12, UR42, 0x2, UR43 ;  /* 0x000000022a0c7899 */ /* 0x000fe4000801022b */
[----:B------:R-:W-:Y:S02]  /*94f0*/  UISETP.NE.AND.EX UP0, UPT, UR11, URZ, UPT, UP0 ;  /* 0x0000003f0b00728c */ /* 0x000fe4000bf05300 */
[----:B------:R-:W-:-:S04]  /*9500*/  UIADD3 UR4, UP1, UR9, UR10, URZ ;  /* 0x0000000a09047290 */ /* 0x000fc8000ff3e03f */
[----:B------:R-:W-:Y:S01]  /*9510*/  PLOP3.LUT P1, PT, PT, PT, UP0, 0x80, 0x0 ;  /* 0x000000000000781c */ /* 0x000fe20003f2f008 */
[----:B------:R-:W-:Y:S01]  /*9520*/  UIADD3.X UR8, UR12, UR11, URZ, UP1, !UPT ;  /* 0x0000000b0c087290 */ /* 0x000fe20008ffe43f */
[----:B------:R-:W-:Y:S02]  /*9530*/  IMAD.U32 R4, RZ, RZ, UR4 ;  /* 0x00000004ff047e24 */ /* 0x000fe4000f8e00ff */
[----:B------:R-:W-:Y:S02]  /*9540*/  ULDC.64 UR10, c[0x0][0xc08] ;  /* 0x00030200000a7ab9 */ /* 0x000fe40000000a00 */
[----:B------:R-:W-:Y:S01]  /*9550*/  UISETP.NE.U32.AND UP1, UPT, UR10, URZ, UPT ;  /* 0x0000003f0a00728c */ /* 0x000fe2000bf25070 */
[----:B------:R-:W-:-:S03]  /*9560*/  IMAD.U32 R5, RZ, RZ, UR8 ;  /* 0x00000008ff057e24 */ /* 0x000fc6000f8e00ff */
[----:B------:R-:W-:-:S03]  /*9570*/  UISETP.NE.AND.EX UP1, UPT, UR11, URZ, UPT, UP1 ;  /* 0x0000003f0b00728c */ /* 0x000fc6000bf25310 */
[----:B------:R-:W2:Y:S01]  /*9580*/  @P1 LDG.E R3, desc[UR50][R4.64] ;  /* 0x0000003204031981 */ /* 0x000ea2000c1e1900 */
[----:B------:R-:W-:Y:S02]  /*9590*/  ULDC UR4, c[0x0][0xa88] ;  /* 0x0002a20000047ab9 */ /* 0x000fe40000000800 */
[----:B------:R-:W-:Y:S01]  /*95a0*/  PLOP3.LUT P2, PT, PT, PT, UP1, 0x80, 0x0 ;  /* 0x000000000000781c */ /* 0x000fe20003f4f018 */
[----:B------:R-:W-:-:S04]  /*95b0*/  IMAD.U32 R0, RZ, RZ, UR4 ;  /* 0x00000004ff007e24 */ /* 0x000fc8000f8e00ff */
[----:B------:R-:W-:-:S04]  /*95c0*/  @UP1 UIADD3 UR8, UP2, UR9, UR10, URZ ;  /* 0x0000000a09081290 */ /* 0x000fc8000ff5e03f */
[----:B------:R-:W-:Y:S02]  /*95d0*/  @UP1 UIADD3.X UR9, UR12, UR11, URZ, UP2, !UPT ;  /* 0x0000000b0c091290 */ /* 0x000fe400097fe43f */
[----:B------:R-:W-:-:S04]  /*95e0*/  IMAD.U32 R6, RZ, RZ, UR8 ;  /* 0x00000008ff067e24 */ /* 0x000fc8000f8e00ff */
[----:B------:R-:W-:-:S05]  /*95f0*/  MOV R7, UR9 ;  /* 0x0000000900077c02 */ /* 0x000fca0008000f00 */
[----:B------:R1:W5:Y:S01]  /*9600*/  @P2 LDG.E R0, desc[UR50][R6.64] ;  /* 0x0000003206002981 */ /* 0x000362000c1e1900 */
[----:B------:R-:W-:Y:S01]  /*9610*/  UMOV UR4, URZ ;  /* 0x0000003f00047c82 */ /* 0x000fe20008000000 */
[----:B------:R-:W-:Y:S01]  /*9620*/  USHF.R.S32.HI UR12, URZ, 0x1f, UR45 ;  /* 0x0000001f3f0c7899 */ /* 0x000fe2000801142d */
[----:B------:R-:W-:Y:S02]  /*9630*/  ISETP.GE.AND P0, PT, R197, 0x40, PT ;  /* 0x00000040c500780c */ /* 0x000fe40003f06270 */
[----:B--2---:R-:W-:-:S13]  /*9640*/  @P1 R2UR UR4, R3 ;  /* 0x00000000030412ca */ /* 0x004fda00000e0000 */
[----:B------:R-:W-:Y:S01]  /*9650*/  USHF.R.S32.HI UR11, URZ, 0x1f, UR4 ;  /* 0x0000001f3f0b7899 */ /* 0x000fe20008011404 */
[----:B01----:R-:W-:Y:S11]  /*9660*/  @P2 BRA `(.L_x_3620) ;  /* 0x0000000000102947 */ /* 0x003ff60003800000 */
[----:B------:R-:W-:Y:S05]  /*9670*/  @!P1 BRA `(.L_x_3620) ;  /* 0x00000000000c9947 */ /* 0x000fea0003800000 */
[----:B------:R-:W2:Y:S04]  /*9680*/  LDG.E R3, desc[UR50][R4.64] ;  /* 0x0000003204037981 */ /* 0x000ea8000c1e1900 */
[----:B-----5:R-:W2:Y:S02]  /*9690*/  LDG.E R0, desc[UR50][R4.64+0x4] ;  /* 0x0000043204007981 */ /* 0x020ea4000c1e1900 */
[----:B--2---:R-:W-:-:S07]  /*96a0*/  IMAD.IADD R0, R0, 0x1, -R3 ;  /* 0x0000000100007824 */ /* 0x004fce00078e0a03 */
.L_x_3620:
[----:B------:R-:W-:Y:S01]  /*96b0*/  USEL UR42, UR42, URZ, !UP0 ;  /* 0x0000003f2a2a7287 */ /* 0x000fe2000c000000 */
[----:B------:R-:W-:Y:S01]  /*96c0*/  BSSY B1, `(.L_x_3621) ;  /* 0x000002d000017945 */ /* 0x000fe20003800000 */
[----:B------:R-:W-:-:S03]  /*96d0*/  USEL UR43, UR43, URZ, !UP0 ;  /* 0x0000003f2b2b7287 */ /* 0x000fc6000c000000 */
[----:B------:R-:W-:Y:S09]  /*96e0*/  @P0 BRA `(.L_x_3622) ;  /* 0x0000000000a80947 */ /* 0x000ff20003800000 */
[----:B------:R-:W0:Y:S01]  /*96f0*/  S2R R4, SR_TID.X ;  /* 0x0000000000047919 */ /* 0x000e220000002100 */
[----:B------:R-:W1:Y:S01]  /*9700*/  LDC R6, c[0x0][0xbe8] ;  /* 0x0002fa00ff067b82 */ /* 0x000e620000000800 */
[----:B------:R-:W-:-:S04]  /*9710*/  IMAD.U32 R3, RZ, RZ, UR44 ;  /* 0x0000002cff037e24 */ /* 0x000fc8000f8e00ff */
[----:B0-----:R-:W-:Y:S02]  /*9720*/  IMAD R3, R3, 0x40, R4 ;  /* 0x0000004003037824 */ /* 0x001fe400078e0204 */
[----:B-1---5:R-:W-:Y:S02]  /*9730*/  IMAD R4, R0, R6, RZ ;  /* 0x0000000600047224 */ /* 0x022fe400078e02ff */
[----:B------:R-:W-:-:S05]  /*9740*/  VIADD R5, R3, 0xffffff80 ;  /* 0xffffff8003057836 */ /* 0x000fca0000000000 */
[----:B------:R-:W-:-:S13]  /*9750*/  ISETP.GE.AND P0, PT, R5, R4, PT ;  /* 0x000000040500720c */ /* 0x000fda0003f06270 */
[----:B------:R-:W-:Y:S05]  /*9760*/  @P0 BRA `(.L_x_3622) ;  /* 0x0000000000880947 */ /* 0x000fea0003800000 */
[----:B------:R-:W-:Y:S01]  /*9770*/  ISETP.NE.AND P0, PT, R6, 0x1, PT ;  /* 0x000000010600780c */ /* 0x000fe20003f05270 */
[----:B------:R-:W-:Y:S01]  /*9780*/  ULDC.64 UR14, c[0x0][0xb90] ;  /* 0x0002e400000e7ab9 */ /* 0x000fe20000000a00 */
[----:B------:R-:W-:Y:S01]  /*9790*/  UMOV UR8, UR4 ;  /* 0x0000000400087c82 */ /* 0x000fe20008000000 */
[----:B------:R-:W-:Y:S01]  /*97a0*/  UIMAD UR10, UR12, UR14, URZ ;  /* 0x0000000e0c0a72a4 */ /* 0x000fe2000f8e023f */
[----:B------:R-:W-:Y:S02]  /*97b0*/  UMOV UR9, UR11 ;  /* 0x0000000b00097c82 */ /* 0x000fe40008000000 */
[----:B------:R-:W-:Y:S02]  /*97c0*/  UIMAD.WIDE.U32 UR8, UR45, UR14, UR8 ;  /* 0x0000000e2d0872a5 */ /* 0x000fe4000f8e0008 */
[----:B------:R-:W-:-:S03]  /*97d0*/  UIMAD UR10, UR45, UR15, UR10 ;  /* 0x0000000f2d0a72a4 */ /* 0x000fc6000f8e020a */
[----:B------:R-:W-:Y:S02]  /*97e0*/  ULDC.64 UR14, c[0x0][0xb98] ;  /* 0x0002e600000e7ab9 */ /* 0x000fe40000000a00 */
[----:B------:R-:W0:Y:S01]  /*97f0*/  @P0 LDC R4, c[0x0][0xbec] ;  /* 0x0002fb00ff040b82 */ /* 0x000e220000000800 */
[----:B------:R-:W-:Y:S02]  /*9800*/  UIADD3 UR9, UR9, UR10, URZ ;  /* 0x0000000a09097290 */ /* 0x000fe4000fffe03f */
[----:B------:R-:W-:Y:S02]  /*9810*/  UIMAD UR10, UR43, UR14, URZ ;  /* 0x0000000e2b0a72a4 */ /* 0x000fe4000f8e023f */
[----:B------:R-:W-:Y:S02]  /*9820*/  UIMAD.WIDE.U32 UR8, UR42, UR14, UR8 ;  /* 0x0000000e2a0872a5 */ /* 0x000fe4000f8e0008 */
[----:B------:R-:W-:Y:S01]  /*9830*/  UIMAD UR10, UR42, UR15, UR10 ;  /* 0x0000000f2a0a72a4 */ /* 0x000fe2000f8e020a */
[----:B------:R-:W1:Y:S02]  /*9840*/  @P0 LDC R8, c[0x0][0xbf0] ;  /* 0x0002fc00ff080b82 */ /* 0x000e640000000800 */
[----:B------:R-:W-:Y:S01]  /*9850*/  ULDC.64 UR14, c[0x0][0xb88] ;  /* 0x0002e200000e7ab9 */ /* 0x000fe20000000a00 */
[----:B0-----:R-:W-:-:S04]  /*9860*/  @P0 IMAD.HI.U32 R3, R5, R4, RZ ;  /* 0x0000000405030227 */ /* 0x001fc800078e00ff */
[----:B------:R-:W-:Y:S01]  /*9870*/  IMAD.MOV.U32 R4, RZ, RZ, R5 ;  /* 0x000000ffff047224 */ /* 0x000fe200078e0005 */
[----:B-1----:R-:W-:Y:S02]  /*9880*/  @P0 SHF.R.U32.HI R4, RZ, R8, R3 ;  /* 0x00000008ff040219 */ /* 0x002fe40000011603 */
[----:B------:R-:W-:-:S03]  /*9890*/  MOV R8, UR10 ;  /* 0x0000000a00087c02 */ /* 0x000fc60008000f00 */
[----:B------:R-:W-:-:S04]  /*98a0*/  IMAD.MOV R3, RZ, RZ, -R4 ;  /* 0x000000ffff037224 */ /* 0x000fc800078e0a04 */
[----:B------:R-:W-:Y:S01]  /*98b0*/  IMAD R3, R6, R3, R5 ;  /* 0x0000000306037224 */ /* 0x000fe200078e0205 */
[----:B------:R-:W-:Y:S02]  /*98c0*/  SHF.R.S32.HI R5, RZ, 0x1f, R4 ;  /* 0x0000001fff057819 */ /* 0x000fe40000011404 */
[----:B------:R-:W-:Y:S02]  /*98d0*/  IADD3 R4, P0, R4, UR8, RZ ;  /* 0x0000000804047c10 */ /* 0x000fe4000ff1e0ff */
[----:B------:R-:W-:Y:S02]  /*98e0*/  SHF.R.S32.HI R6, RZ, 0x1f, R3 ;  /* 0x0000001fff067819 */ /* 0x000fe40000011403 */
[----:B------:R-:W-:Y:S01]  /*98f0*/  IADD3.X R5, R5, UR9, R8, P0, !PT ;  /* 0x0000000905057c10 */ /* 0x000fe200087fe408 */
[----:B------:R-:W-:Y:S02]  /*9900*/  ULDC.64 UR8, c[0x0][0xb50] ;  /* 0x0002d40000087ab9 */ /* 0x000fe40000000a00 */
[----:B------:R-:W-:-:S02]  /*9910*/  IMAD R6, R6, UR14, RZ ;  /* 0x0000000e06067c24 */ /* 0x000fc4000f8e02ff */
[----:B------:R-:W-:-:S04]  /*9920*/  IMAD.WIDE.U32 R4, R3, UR14, R4 ;  /* 0x0000000e03047c25 */ /* 0x000fc8000f8e0004 */
[----:B------:R-:W-:Y:S01]  /*9930*/  IMAD R7, R3, UR15, R6 ;  /* 0x0000000f03077c24 */ /* 0x000fe2000f8e0206 */
[----:B------:R-:W-:-:S03]  /*9940*/  LEA R6, P0, R4, UR8, 0x2 ;  /* 0x0000000804067c11 */ /* 0x000fc6000f8010ff */
[----:B------:R-:W-:-:S05]  /*9950*/  IMAD.IADD R3, R5, 0x1, R7 ;  /* 0x0000000105037824 */ /* 0x000fca00078e0207 */
[----:B------:R-:W-:Y:S01]  /*9960*/  LEA.HI.X R7, R4, UR9, R3, 0x2, P0 ;  /* 0x0000000904077c11 */ /* 0x000fe200080f1403 */
[----:B------:R-:W-:-:S05]  /*9970*/  IMAD.MOV.U32 R3, RZ, RZ, -0x800000 ;  /* 0xff800000ff037424 */ /* 0x000fca00078e00ff */
[----:B------:R0:W-:Y:S02]  /*9980*/  STG.E desc[UR50][R6.64], R3 ;  /* 0x0000000306007986 */ /* 0x0001e4000c101932 */
.L_x_3622:
[----:B------:R-:W-:Y:S05]  /*9990*/  BSYNC B1 ;  /* 0x0000000000017941 */ /* 0x000fea0003800000 */
.L_x_3621:
[----:B------:R-:W-:Y:S01]  /*99a0*/  ISETP.NE.AND P0, PT, R11, 0x1, PT ;  /* 0x000000010b00780c */ /* 0x000fe20003f05270 */
[----:B------:R-:W-:Y:S01]  /*99b0*/  ULDC UR13, c[0x0][0xac8] ;  /* 0x0002b200000d7ab9 */ /* 0x000fe20000000800 */
[----:B------:R-:W-:Y:S01]  /*99c0*/  ULDC.64 UR14, c[0x0][0xaa0] ;  /* 0x0002a800000e7ab9 */ /* 0x000fe20000000a00 */
[----:B------:R-:W-:Y:S01]  /*99d0*/  ISETP.GE.AND P1, PT, R189, UR13, PT ;  /* 0x0000000dbd007c0c */ /* 0x000fe2000bf26270 */
[----:B------:R-:W-:Y:S01]  /*99e0*/  UIMAD UR10, UR11, UR14, URZ ;  /* 0x0000000e0b0a72a4 */ /* 0x000fe2000f8e023f */
[----:B------:R-:W-:Y:S01]  /*99f0*/  ISETP.GE.AND P2, PT, R2, UR13, PT ;  /* 0x0000000d02007c0c */ /* 0x000fe2000bf46270 */
[----:B------:R-:W-:Y:S01]  /*9a00*/  UIMAD.WIDE.U32 UR8, UR4, UR14, URZ ;  /* 0x0000000e040872a5 */ /* 0x000fe2000f8e003f */
[----:B------:R-:W-:Y:S01]  /*9a10*/  SEL R4, RZ, 0xffffffff, P1 ;  /* 0xffffffffff047807 */ /* 0x000fe20000800000 */
[----:B------:R-:W-:Y:S01]  /*9a20*/  UIMAD UR10, UR4, UR15, UR10 ;  /* 0x0000000f040a72a4 */ /* 0x000fe2000f8e020a */
[----:B0-----:R-:W-:Y:S01]  /*9a30*/  SEL R3, RZ, 0x1, P2 ;  /* 0x00000001ff037807 */ /* 0x001fe20001000000 */
[----:B------:R-:W-:Y:S01]  /*9a40*/  IMAD.U32 R8, RZ, RZ, UR44 ;  /* 0x0000002cff087e24 */ /* 0x000fe2000f8e00ff */
[----:B------:R-:W-:Y:S01]  /*9a50*/  ULDC.64 UR14, c[0x0][0xae8] ;  /* 0x0002ba00000e7ab9 */ /* 0x000fe20000000a00 */
[----:B------:R-:W-:Y:S01]  /*9a60*/  IMAD.SHL.U32 R4, R4, 0x2, RZ ;  /* 0x0000000204047824 */ /* 0x000fe200078e00ff */
[----:B------:R-:W0:Y:S01]  /*9a70*/  @P0 LDC R5, c[0x0][0xbec] ;  /* 0x0002fb00ff050b82 */ /* 0x000e220000000800 */
[----:B------:R-:W-:Y:S01]  /*9a80*/  ISETP.GE.AND P2, PT, R188, UR13, PT ;  /* 0x0000000dbc007c0c */ /* 0x000fe2000bf46270 */
[----:B------:R-:W-:Y:S01]  /*9a90*/  UIADD3 UR9, UR9, UR10, URZ ;  /* 0x0000000a09097290 */ /* 0x000fe2000fffe03f */
[----:B------:R-:W-:Y:S01]  /*9aa0*/  ISETP.GE.AND P1, PT, R187, UR13, PT ;  /* 0x0000000dbb007c0c */ /* 0x000fe2000bf26270 */
[----:B------:R-:W-:Y:S01]  /*9ab0*/  UIMAD UR4, UR12, UR14, URZ ;  /* 0x0000000e0c0472a4 */ /* 0x000fe2000f8e023f */
[----:B------:R-:W-:Y:S01]  /*9ac0*/  LOP3.LUT R4, R4, 0x2, R3, 0xe2, !PT ;  /* 0x0000000204047812 */ /* 0x000fe200078ee203 */
[----:B------:R-:W-:Y:S01]  /*9ad0*/  IMAD R3, R190, 0x20, R191 ;  /* 0x00000020be037824 */ /* 0x000fe200078e02bf */
[----:B------:R-:W-:Y:S01]  /*9ae0*/  SEL R6, RZ, 0xffffffff, P2 ;  /* 0xffffffffff067807 */ /* 0x000fe20001000000 */
[----:B------:R-:W1:Y:S01]  /*9af0*/  @P0 LDC R7, c[0x0][0xbf0] ;  /* 0x0002fc00ff070b82 */ /* 0x000e620000000800 */
[----:B------:R-:W-:Y:S01]  /*9b00*/  UIMAD UR4, UR45, UR15, UR4 ;  /* 0x0000000f2d0472a4 */ /* 0x000fe2000f8e0204 */
[----:B------:R-:W-:Y:S01]  /*9b10*/  SEL R10, RZ, 0xffffffff, P1 ;  /* 0xffffffffff0a7807 */ /* 0x000fe20000800000 */
[----:B------:R-:W-:Y:S01]  /*9b20*/  UIMAD.WIDE.U32 UR8, UR45, UR14, UR8 ;  /* 0x0000000e2d0872a5 */ /* 0x000fe2000f8e0008 */
[----:B------:R-:W-:Y:S01]  /*9b30*/  LEA R8, R8, R3, 0x6 ;  /* 0x0000000308087211 */ /* 0x000fe200078e30ff */
[----:B------:R-:W-:Y:S01]  /*9b40*/  ULDC.64 UR10, c[0x0][0xaf0] ;  /* 0x0002bc00000a7ab9 */ /* 0x000fe20000000a00 */
[----:B------:R-:W-:Y:S01]  /*9b50*/  IMAD.SHL.U32 R9, R6, 0x4, RZ ;  /* 0x0000000406097824 */ /* 0x000fe200078e00ff */
[----:B------:R-:W-:Y:S01]  /*9b60*/  UIMAD UR43, UR43, UR10, URZ ;  /* 0x0000000a2b2b72a4 */ /* 0x000fe2000f8e023f */
[----:B------:R-:W-:Y:S01]  /*9b70*/  IMAD.SHL.U32 R10, R10, 0x8, RZ ;  /* 0x000000080a0a7824 */ /* 0x000fe200078e00ff */
[----:B------:R-:W-:Y:S01]  /*9b80*/  UIADD3 UR9, UR9, UR4, URZ ;  /* 0x0000000409097290 */ /* 0x000fe2000fffe03f */
[----:B------:R-:W-:Y:S01]  /*9b90*/  IMAD.MOV.U32 R3, RZ, RZ, R8 ;  /* 0x000000ffff037224 */ /* 0x000fe200078e0008 */
[----:B------:R-:W-:Y:S01]  /*9ba0*/  UIMAD UR4, UR42, UR11, UR43 ;  /* 0x0000000b2a0472a4 */ /* 0x000fe2000f8e022b */
[----:B------:R-:W-:Y:S01]  /*9bb0*/  LOP3.LUT R9, R9, 0x4, R4, 0xe2, !PT ;  /* 0x0000000409097812 */ /* 0x000fe200078ee204 */
[----:B------:R-:W-:Y:S01]  /*9bc0*/  UIMAD.WIDE.U32 UR42, UR42, UR10, UR8 ;  /* 0x0000000a2a2a72a5 */ /* 0x000fe2000f8e0008 */
[----:B------:R-:W-:Y:S01]  /*9bd0*/  IMAD.U32 R26, RZ, RZ, UR44 ;  /* 0x0000002cff1a7e24 */ /* 0x000fe2000f8e00ff */
[----:B------:R-:W-:Y:S01]  /*9be0*/  ISETP.GE.AND P2, PT, R193, UR13, PT ;  /* 0x0000000dc1007c0c */ /* 0x000fe2000bf46270 */
[----:B0-----:R-:W-:Y:S01]  /*9bf0*/  @P0 IMAD.HI.U32 R6, R8, R5, RZ ;  /* 0x0000000508060227 */ /* 0x001fe200078e00ff */
[----:B------:R-:W-:Y:S01]  /*9c00*/  UIADD3 UR4, UR43, UR4, URZ ;  /* 0x000000042b047290 */ /* 0x000fe2000fffe03f */
[----:B------:R-:W-:Y:S01]  /*9c10*/  LOP3.LUT R10, R10, 0x8, R9, 0xe2, !PT ;  /* 0x000000080a0a7812 */ /* 0x000fe200078ee209 */
[----:B------:R-:W-:Y:S01]  /*9c20*/  ULDC.64 UR8, c[0x0][0xae0] ;  /* 0x0002b80000087ab9 */ /* 0x000fe20000000a00 */
[----:B------:R-:W-:Y:S01]  /*9c30*/  IMAD.U32 R5, RZ, RZ, UR43 ;  /* 0x0000002bff057e24 */ /* 0x000fe2000f8e00ff */
[----:B------:R-:W-:Y:S01]  /*9c40*/  BSSY B1, `(.L_x_3623) ;  /* 0x0000046000017945 */ /* 0x000fe20003800000 */
[----:B------:R-:W-:Y:S01]  /*9c50*/  IMAD.U32 R4, RZ, RZ, UR42 ;  /* 0x0000002aff047e24 */ /* 0x000fe2000f8e00ff */
[----:B-1----:R-:W-:Y:S01]  /*9c60*/  @P0 SHF.R.U32.HI R3, RZ, R7, R6 ;  /* 0x00000007ff030219 */ /* 0x002fe20000011606 */
[----:B------:R-:W-:Y:S01]  /*9c70*/  IMAD.U32 R5, RZ, RZ, UR4 ;  /* 0x00000004ff057e24 */ /* 0x000fe2000f8e00ff */
[----:B------:R-:W-:Y:S01]  /*9c80*/  ISETP.GE.AND P0, PT, R186, UR13, PT ;  /* 0x0000000dba007c0c */ /* 0x000fe2000bf06270 */
[----:B-----5:R-:W-:Y:S01]  /*9c90*/  IMAD R25, R0, R11, RZ ;  /* 0x0000000b00197224 */ /* 0x020fe200078e02ff */
[--C-:B------:R-:W-:Y:S01]  /*9ca0*/  SHF.R.S32.HI R6, RZ, 0x1f, R3.reuse ;  /* 0x0000001fff067819 */ /* 0x100fe20000011403 */
[----:B------:R-:W-:Y:S01]  /*9cb0*/  IMAD.MOV R7, RZ, RZ, -R3 ;  /* 0x000000ffff077224 */ /* 0x000fe200078e0a03 */
[----:B------:R-:W-:Y:S01]  /*9cc0*/  SEL R9, RZ, 0xffffffff, P0 ;  /* 0xffffffffff097807 */ /* 0x000fe20000000000 */
[----:B------:R-:W-:Y:S01]  /*9cd0*/  IMAD.WIDE.U32 R4, R3, UR8, R4 ;  /* 0x0000000803047c25 */ /* 0x000fe2000f8e0004 */
[----:B------:R-:W-:-:S02]  /*9ce0*/  ISETP.GE.AND P0, PT, R185, UR13, PT ;  /* 0x0000000db9007c0c */ /* 0x000fc4000bf06270 */
[----:B------:R-:W-:Y:S01]  /*9cf0*/  SHF.L.U32 R13, R9, 0x4, RZ ;  /* 0x00000004090d7819 */ /* 0x000fe200000006ff */
[----:B------:R-:W-:Y:S02]  /*9d00*/  IMAD R6, R6, UR8, RZ ;  /* 0x0000000806067c24 */ /* 0x000fe4000f8e02ff */
[----:B------:R-:W-:Y:S01]  /*9d10*/  IMAD R7, R11, R7, R8 ;  /* 0x000000070b077224 */ /* 0x000fe200078e0208 */
[----:B------:R-:W-:Y:S01]  /*9d20*/  SEL R8, RZ, 0xffffffff, P0 ;  /* 0xffffffffff087807 */ /* 0x000fe20000000000 */
[----:B------:R-:W-:Y:S01]  /*9d30*/  IMAD R9, R3, UR9, R6 ;  /* 0x0000000903097c24 */ /* 0x000fe2000f8e0206 */
[----:B------:R-:W-:Y:S01]  /*9d40*/  ULDC.64 UR8, c[0x0][0xad8] ;  /* 0x0002b60000087ab9 */ /* 0x000fe20000000a00 */
[----:B------:R-:W-:Y:S01]  /*9d50*/  ISETP.GE.AND P0, PT, R194, UR13, PT ;  /* 0x0000000dc2007c0c */ /* 0x000fe2000bf06270 */
[----:B------:R-:W-:Y:S01]  /*9d60*/  IMAD R26, R26, 0x40, R191 ;  /* 0x000000401a1a7824 */ /* 0x000fe200078e02bf */
[----:B------:R-:W-:Y:S01]  /*9d70*/  SHF.R.S32.HI R3, RZ, 0x1f, R7 ;  /* 0x0000001fff037819 */ /* 0x000fe20000011407 */
[----:B------:R-:W-:Y:S01]  /*9d80*/  IMAD.IADD R5, R5, 0x1, R9 ;  /* 0x0000000105057824 */ /* 0x000fe200078e0209 */
[----:B------:R-:W-:Y:S01]  /*9d90*/  LOP3.LUT R10, R13, 0x10, R10, 0xe2, !PT ;  /* 0x000000100d0a7812 */ /* 0x000fe200078ee20a */
[----:B------:R-:W-:-:S02]  /*9da0*/  IMAD.SHL.U32 R13, R8, 0x20, RZ ;  /* 0x00000020080d7824 */ /* 0x000fc400078e00ff */
[----:B------:R-:W-:Y:S02]  /*9db0*/  IMAD R0, R3, UR8, RZ ;  /* 0x0000000803007c24 */ /* 0x000fe4000f8e02ff */
[----:B------:R-:W-:Y:S01]  /*9dc0*/  IMAD.WIDE.U32 R4, R7, UR8, R4 ;  /* 0x0000000807047c25 */ /* 0x000fe2000f8e0004 */
[----:B------:R-:W-:-:S03]  /*9dd0*/  LOP3.LUT R10, R13, 0x20, R10, 0xe2, !PT ;  /* 0x000000200d0a7812 */ /* 0x000fc600078ee20a */
[----:B------:R-:W-:Y:S01]  /*9de0*/  IMAD R3, R7, UR9, R0 ;  /* 0x0000000907037c24 */ /* 0x000fe2000f8e0200 */
[----:B------:R-:W-:Y:S01]  /*9df0*/  SEL R7, RZ, 0x40, P0 ;  /* 0x00000040ff077807 */ /* 0x000fe20000000000 */
[----:B------:R-:W-:Y:S01]  /*9e00*/  ULDC.64 UR8, c[0x0][0xa80] ;  /* 0x0002a00000087ab9 */ /* 0x000fe20000000a00 */
[----:B------:R-:W-:Y:S01]  /*9e10*/  ISETP.GE.AND P0, PT, R26, R25, PT ;  /* 0x000000191a00720c */ /* 0x000fe20003f06270 */
[----:B------:R-:W-:Y:S01]  /*9e20*/  IMAD.IADD R3, R5, 0x1, R3 ;  /* 0x0000000105037824 */ /* 0x000fe200078e0203 */
[----:B------:R-:W-:Y:S02]  /*9e30*/  LEA R20, P1, R4, UR8, 0x1 ;  /* 0x0000000804147c11 */ /* 0x000fe4000f8208ff */
[----:B------:R-:W-:Y:S02]  /*9e40*/  LOP3.LUT R21, R10, R7, RZ, 0xfc, !PT ;  /* 0x000000070a157212 */ /* 0x000fe400078efcff */
[----:B------:R-:W-:Y:S01]  /*9e50*/  LEA.HI.X R3, R4, UR9, R3, 0x1, P1 ;  /* 0x0000000904037c11 */ /* 0x000fe200088f0c03 */
[----:B------:R0:W1:Y:S01]  /*9e60*/  SHFL.IDX PT, R6, R20, RZ, 0x181f ;  /* 0x00181fff14067589 */ /* 0x00006200000e0000 */
[----:B------:R-:W-:-:S03]  /*9e70*/  SEL R0, RZ, 0x80, P2 ;  /* 0x00000080ff007807 */ /* 0x000fc60001000000 */
[----:B------:R0:W2:Y:S01]  /*9e80*/  SHFL.IDX PT, R7, R3, RZ, 0x181f ;  /* 0x00181fff03077589 */ /* 0x0000a200000e0000 */
        /* <DEDUP_REMOVED lines=9> */
[----:B------:R-:W-:Y:S01]  /*9f20*/  @!P5 LEA R10, P4, R188, R6, 0x1 ;  /* 0x00000006bc0ad211 */ /* 0x000fe200078808ff */
[----:B------:R-:W-:Y:S01]  /*9f30*/  @!P1 ST.E.128 desc[UR50][R4.64], RZ ;  /* 0x000000ff04009985 */ /* 0x000fe2000c101d32 */
[----:B------:R-:W-:Y:S02]  /*9f40*/  ISETP.GE.AND P1, PT, R185, UR13, PT ;  /* 0x0000000db9007c0c */ /* 0x000fe4000bf26270 */
[----:B------:R-:W-:Y:S01]  /*9f50*/  LOP3.LUT P0, RZ, R21, 0x40, RZ, 0xc0, !PT ;  /* 0x0000004015ff7812 */ /* 0x000fe2000780c0ff */
[----:B------:R1:W-:Y:S01]  /*9f60*/  @!P2 ST.E.128 desc[UR50][R8.64], RZ ;  /* 0x000000ff0800a985 */ /* 0x0003e2000c101d32 */
[----:B------:R-:W-:-:S02]  /*9f70*/  ISETP.GE.AND P2, PT, R186, UR13, PT ;  /* 0x0000000dba007c0c */ /* 0x000fc4000bf46270 */
[-C--:B------:R-:W-:Y:S02]  /*9f80*/  @!P5 LEA.HI.X R11, R188, R7.reuse, R203, 0x1, P4 ;  /* 0x00000007bc0bd211 */ /* 0x080fe400020f0ccb */
[----:B------:R-:W-:Y:S02]  /*9f90*/  LOP3.LUT P4, RZ, R24, 0x80, RZ, 0xc0, !PT ;  /* 0x0000008018ff7812 */ /* 0x000fe4000788c0ff */
[CC--:B------:R-:W-:Y:S01]  /*9fa0*/  @!P3 LEA R12, P6, R187.reuse, R6.reuse, 0x1 ;  /* 0x00000006bb0cb211 */ /* 0x0c0fe200078c08ff */
[----:B------:R3:W-:Y:S03]  /*9fb0*/  @!P5 ST.E.128 desc[UR50][R10.64], RZ ;  /* 0x000000ff0a00d985 */ /* 0x0007e6000c101d32 */
[----:B------:R-:W-:Y:S02]  /*9fc0*/  @!P3 LEA.HI.X R13, R187, R7, R202, 0x1, P6 ;  /* 0x00000007bb0db211 */ /* 0x000fe400030f0cca */
[----:B-1----:R-:W-:-:S02]  /*9fd0*/  @!P1 LEA R8, P6, R185, R6, 0x1 ;  /* 0x00000006b9089211 */ /* 0x002fc400078c08ff */
[-C--:B------:R-:W-:Y:S01]  /*9fe0*/  @!P2 LEA R4, P5, R186, R6.reuse, 0x1 ;  /* 0x00000006ba04a211 */ /* 0x080fe200078a08ff */
[----:B------:R3:W-:Y:S01]  /*9ff0*/  @!P3 ST.E.128 desc[UR50][R12.64], RZ ;  /* 0x000000ff0c00b985 */ /* 0x0007e2000c101d32 */
[-C--:B------:R-:W-:Y:S02]  /*a000*/  @P0 LEA R14, P3, R194, R6.reuse, 0x1 ;  /* 0x00000006c20e0211 */ /* 0x080fe400078608ff */
[-C--:B------:R-:W-:Y:S02]  /*a010*/  @!P2 LEA.HI.X R5, R186, R7.reuse, R201, 0x1, P5 ;  /* 0x00000007ba05a211 */ /* 0x080fe400028f0cc9 */
[----:B------:R-:W-:Y:S02]  /*a020*/  @P4 LEA R6, P5, R193, R6, 0x1 ;  /* 0x00000006c1064211 */ /* 0x000fe400078a08ff */
[-C--:B------:R-:W-:Y:S01]  /*a030*/  @!P1 LEA.HI.X R9, R185, R7.reuse, R200, 0x1, P6 ;  /* 0x00000007b9099211 */ /* 0x080fe200030f0cc8 */
[----:B------:R3:W-:Y:S01]  /*a040*/  @!P2 ST.E.128 desc[UR50][R4.64], RZ ;  /* 0x000000ff0400a985 */ /* 0x0007e2000c101d32 */
[----:B------:R-:W-:-:S02]  /*a050*/  @P0 LEA.HI.X R15, R194, R7, R199, 0x1, P3 ;  /* 0x00000007c20f0211 */ /* 0x000fc400018f0cc7 */
[----:B------:R-:W-:Y:S01]  /*a060*/  @P4 LEA.HI.X R7, R193, R7, R198, 0x1, P5 ;  /* 0x00000007c1074211 */ /* 0x000fe200028f0cc6 */
[----:B------:R3:W-:Y:S04]  /*a070*/  @!P1 ST.E.128 desc[UR50][R8.64], RZ ;  /* 0x000000ff08009985 */ /* 0x0007e8000c101d32 */
[----:B------:R3:W-:Y:S04]  /*a080*/  @P0 ST.E.128 desc[UR50][R14.64], RZ ;  /* 0x000000ff0e000985 */ /* 0x0007e8000c101d32 */
[----:B------:R3:W-:Y:S02]  /*a090*/  @P4 ST.E.128 desc[UR50][R6.64], RZ ;  /* 0x000000ff06004985 */ /* 0x0007e4000c101d32 */
.L_x_3624:
[----:B------:R-:W-:Y:S05]  /*a0a0*/  BSYNC B1 ;  /* 0x0000000000017941 */ /* 0x000fea0003800000 */
.L_x_3623:
[----:B------:R-:W-:Y:S01]  /*a0b0*/  VIADD R0, R26, 0x20 ;  /* 0x000000201a007836 */ /* 0x000fe20000000000 */
[----:B--23--:R2:W3:Y:S04]  /*a0c0*/  SHFL.IDX PT, R7, R3, 0x1, 0x181f ;  /* 0x00381f0003077f89 */ /* 0x00c4e800000e0000 */
        /* <DEDUP_REMOVED lines=12> */
[----:B------:R1:W-:Y:S01]  /*a190*/  @!P3 ST.E.128 desc[UR50][R4.64], RZ ;  /* 0x000000ff0400b985 */ /* 0x0003e2000c101d32 */
[----:B------:R-:W-:Y:S02]  /*a1a0*/  ISETP.GE.AND P3, PT, R186, UR13, PT ;  /* 0x0000000dba007c0c */ /* 0x000fe4000bf66270 */
[----:B------:R-:W-:Y:S01]  /*a1b0*/  @!P5 LEA.HI.X R11, R188, R7, R203, 0x1, P0 ;  /* 0x00000007bc0bd211 */ /* 0x000fe200000f0ccb */
[----:B------:R2:W-:Y:S01]  /*a1c0*/  @!P2 ST.E.128 desc[UR50][R8.64], RZ ;  /* 0x000000ff0800a985 */ /* 0x0005e2000c101d32 */
[----:B------:R-:W-:-:S02]  /*a1d0*/  ISETP.GE.AND P2, PT, R185, UR13, PT ;  /* 0x0000000db9007c0c */ /* 0x000fc4000bf46270 */
[----:B------:R-:W-:Y:S01]  /*a1e0*/  LOP3.LUT P0, RZ, R24, 0x80, RZ, 0xc0, !PT ;  /* 0x0000008018ff7812 */ /* 0x000fe2000780c0ff */
[----:B------:R2:W-:Y:S01]  /*a1f0*/  @!P5 ST.E.128 desc[UR50][R10.64], RZ ;  /* 0x000000ff0a00d985 */ /* 0x0005e2000c101d32 */
[----:B------:R-:W-:-:S04]  /*a200*/  @!P4 LEA R12, P6, R187, R6, 0x1 ;  /* 0x00000006bb0cc211 */ /* 0x000fc800078c08ff */
[----:B------:R-:W-:Y:S02]  /*a210*/  @!P4 LEA.HI.X R13, R187, R7, R202, 0x1, P6 ;  /* 0x00000007bb0dc211 */ /* 0x000fe400030f0cca */
[----:B------:R-:W-:-:S03]  /*a220*/  @!P3 LEA R14, P5, R186, R6, 0x1 ;  /* 0x00000006ba0eb211 */ /* 0x000fc600078a08ff */
[----:B------:R2:W-:Y:S01]  /*a230*/  @!P4 ST.E.128 desc[UR50][R12.64], RZ ;  /* 0x000000ff0c00c985 */ /* 0x0005e2000c101d32 */
[-C--:B-1----:R-:W-:Y:S02]  /*a240*/  @!P2 LEA R4, P6, R185, R6.reuse, 0x1 ;  /* 0x00000006b904a211 */ /* 0x082fe400078c08ff */
[-C--:B0-----:R-:W-:Y:S02]  /*a250*/  @P1 LEA R20, P4, R194, R6.reuse, 0x1 ;  /* 0x00000006c2141211 */ /* 0x081fe400078808ff */
        /* <DEDUP_REMOVED lines=9> */
.L_x_3619:
[----:B------:R-:W-:Y:S05]  /*a2f0*/  BSYNC B0 ;  /* 0x0000000000007941 */ /* 0x000fea0003800000 */
.L_x_3613:
[----:B------:R-:W-:Y:S02]  /*a300*/  ULDC UR4, c[0x0][0xc3c] ;  /* 0x00030f0000047ab9 */ /* 0x000fe40000000800 */
[----:B------:R-:W-:-:S06]  /*a310*/  UISETP.GE.AND UP0, UPT, UR7, UR4, UPT ;  /* 0x000000040700728c */ /* 0x000fcc000bf06270 */
[----:B------:R-:W-:-:S13]  /*a320*/  PLOP3.LUT P0, PT, PT, PT, UP0, 0x80, 0x0 ;  /* 0x000000000000781c */ /* 0x000fda0003f0f008 */
[----:B------:R-:W-:Y:S05]  /*a330*/  @!P0 BRA `(.L_x_3625) ;  /* 0xffffff6c00108947 */ /* 0x000fea000383ffff */
[----:B------:R-:W-:Y:S05]  /*a340*/  EXIT ;  /* 0x000000000000794d */ /* 0x000fea0003800000 */
.L_x_3574:
[----:B------:R-:W-:-:S08]  /*a350*/  NOP ;  /* 0x0000000000007918 */ /* 0x000fd00000000000 */
[----:B------:R-:W0:-:S00]  /*a360*/  USETMAXREG.DEALLOC.CTAPOOL 0x28 ;  /* 0x00000028000079c8 */ /* 0x000e0000080e0500 */
[----:B0-----:R-:W-:Y:S02]  /*a370*/  LOP3.LUT R0, R0, 0x3, RZ, 0xc0, !PT ;  /* 0x0000000300007812 */ /* 0x001fe400078ec0ff */
[----:B------:R-:W-:-:S04]  /*a380*/  LOP3.LUT R22, R22, 0xffffdfff, RZ, 0xc0, !PT ;  /* 0xffffdfff16167812 */ /* 0x000fc800078ec0ff */
[----:B------:R-:W0:Y:S02]  /*a390*/  SHFL.IDX PT, R0, R0, RZ, 0x1f ;  /* 0x00001fff00007589 */ /* 0x000e2400000e0000 */
[----:B0-----:R-:W-:Y:S02]  /*a3a0*/  ISETP.NE.AND P0, PT, R0, RZ, PT ;  /* 0x000000ff0000720c */ /* 0x001fe40003f05270 */
[----:B------:R-:W-:-:S11]  /*a3b0*/  MOV R0, RZ ;  /* 0x000000ff00007202 */ /* 0x000fd60000000f00 */
        /* <DEDUP_REMOVED lines=9> */
.L_x_3626:
        /* <DEDUP_REMOVED lines=34> */
[----:B-1----:R-:W-:Y:S02]  /*a670*/  ISETP.GT.AND P6, PT, R4, UR6, PT ;  /* 0x0000000604007c0c */ /* 0x002fe4000bfc4270 */
[----:B------:R-:W-:-:S11]  /*a680*/  MOV R3, R4 ;  /* 0x0000000400037202 */ /* 0x000fd60000000f00 */
[----:B------:R-:W-:Y:S05]  /*a690*/  @P6 BRA `(.L_x_3628) ;  /* 0x0000000000946947 */ /* 0x000fea0003800000 */
[----:B------:R-:W-:Y:S01]  /*a6a0*/  IMAD.MOV.U32 R4, RZ, RZ, R3 ;  /* 0x000000ffff047224 */ /* 0x000fe200078e0003 */
[----:B------:R-:W-:Y:S01]  /*a6b0*/  UMOV UR4, URZ ;  /* 0x0000003f00047c82 */ /* 0x000fe20008000000 */
[----:B------:R-:W-:-:S05]  /*a6c0*/  ULDC UR5, c[0x0][0xc38] ;  /* 0x00030e0000057ab9 */ /* 0x000fca0000000800 */
.L_x_3632:
        /* <DEDUP_REMOVED lines=12> */
.L_x_3631:
[----:B------:R-:W-:Y:S05]  /*a790*/  BSYNC B0 ;  /* 0x0000000000007941 */ /* 0x000fea0003800000 */
.L_x_3630:
        /* <DEDUP_REMOVED lines=20> */
[----:B------:R-:W-:-:S07]  /*a8e0*/  IMAD.MOV.U32 R7, RZ, RZ, R9 ;  /* 0x000000ffff077224 */ /* 0x000fce00078e0009 */
.L_x_3628:
        /* <DEDUP_REMOVED lines=15> */
.L_x_3633:
[----:B---3--:R-:W-:Y:S01]  /*a9e0*/  IMAD R16, R16, UR5, R8 ;  /* 0x0000000510107c24 */ /* 0x008fe2000f8e0208 */
[----:B0-----:R-:W-:Y:S01]  /*a9f0*/  IABS R2, R10 ;  /* 0x0000000a00027213 */ /* 0x001fe20000000000 */
[----:B------:R-:W-:Y:S01]  /*aa00*/  VIADD R19, R19, UR4 ;  /* 0x0000000413137c36 */ /* 0x000fe20008000000 */
[----:B-1----:R-:W-:Y:S02]  /*aa10*/  IADD3 R0, RZ, -R3, RZ ;  /* 0x80000003ff007210 */ /* 0x002fe40007ffe0ff */
[----:B------:R-:W-:Y:S01]  /*aa20*/  IADD3 R11, -R16, UR6, RZ ;  /* 0x00000006100b7c10 */ /* 0x000fe2000fffe1ff */
[----:B------:R-:W-:Y:S02]  /*aa30*/  IMAD.MOV R4, RZ, RZ, -R2 ;  /* 0x000000ffff047224 */ /* 0x000fe400078e0a02 */
[----:B--2---:R-:W-:Y:S01]  /*aa40*/  IMAD R7, R0, R9, RZ ;  /* 0x0000000900077224 */ /* 0x004fe200078e02ff */
        /* <DEDUP_REMOVED lines=16> */
[----:B------:R-:W-:-:S05]  /*ab50*/  @!P1 LOP3.LUT R2, RZ, R10, RZ, 0x33, !PT ;  /* 0x0000000aff029212 */ /* 0x000fca00078e33ff */
[--C-:B------:R-:W-:Y:S02]  /*ab60*/  IMAD.MOV R17, RZ, RZ, -R2.reuse ;  /* 0x000000ffff117224 */ /* 0x100fe400078e0a02 */
[----:B------:R-:W-:Y:S02]  /*ab70*/  IMAD.MOV.U32 R18, RZ, RZ, R2 ;  /* 0x000000ffff127224 */ /* 0x000fe400078e0002 */
[----:B------:R-:W-:Y:S01]  /*ab80*/  IMAD R17, R10, R17, R11 ;  /* 0x000000110a117224 */ /* 0x000fe200078e020b */
[----:B------:R-:W-:Y:S06]  /*ab90*/  BRA `(.L_x_3634) ;  /* 0x0000000000147947 */ /* 0x000fec0003800000 */
.L_x_3629:
[----:B------:R-:W-:Y:S01]  /*aba0*/  ULDC UR4, c[0x0][0xc3c] ;  /* 0x00030f0000047ab9 */ /* 0x000fe20000000800 */
[----:B------:R-:W-:Y:S01]  /*abb0*/  IMAD.MOV.U32 R17, RZ, RZ, RZ ;  /* 0x000000ffff117224 */ /* 0x000fe200078e00ff */
[----:B------:R-:W-:Y:S01]  /*abc0*/  MOV R18, RZ ;  /* 0x000000ff00127202 */ /* 0x000fe20000000f00 */
[----:B------:R-:W-:Y:S02]  /*abd0*/  IMAD.U32 R16, RZ, RZ, UR6 ;  /* 0x00000006ff107e24 */ /* 0x000fe4000f8e00ff */
[----:B------:R-:W-:-:S07]  /*abe0*/  IMAD.U32 R19, RZ, RZ, UR4 ;  /* 0x00000004ff137e24 */ /* 0x000fce000f8e00ff */
.L_x_3634:
[----:B------:R-:W-:-:S13]  /*abf0*/  ISETP.NE.AND P0, PT, R5, RZ, PT ;  /* 0x000000ff0500720c */ /* 0x000fda0003f05270 */
[----:B------:R-:W0:Y:S01]  /*ac00*/  @!P0 S2R R3, SR_CgaCtaId ;  /* 0x0000000000038919 */ /* 0x000e220000008800 */
[----:B------:R-:W-:-:S04]  /*ac10*/  @!P0 MOV R0, 0x400 ;  /* 0x0000040000008802 */ /* 0x000fc80000000f00 */
[----:B0-----:R-:W-:-:S05]  /*ac20*/  @!P0 LEA R0, R3, R0, 0x18 ;  /* 0x0000000003008211 */ /* 0x001fca00078ec0ff */
[----:B------:R1:W-:Y:S01]  /*ac30*/  @!P0 STS.128 [R0+0x28cd0], R16 ;  /* 0x028cd01000008388 */ /* 0x0003e20000000c00 */
[----:B------:R-:W-:Y:S06]  /*ac40*/  BAR.ARV 0x5, 0x180 ;  /* 0x0146000000007b1d */ /* 0x000fec0000002000 */
.L_x_3627:
        /* <DEDUP_REMOVED lines=12> */
[----:B------:R-:W-:Y:S01]  /*ad10*/  MOV R24, RZ ;  /* 0x000000ff00187202 */ /* 0x000fe20000000f00 */
[----:B------:R-:W-:Y:S01]  /*ad20*/  ULOP3.LUT UR36, UR39, 0x2, URZ, 0xfc, !UPT ;  /* 0x0000000227247892 */ /* 0x000fe2000f8efc3f */
[----:B------:R-:W-:Y:S01]  /*ad30*/  ULDC UR37, c[0x0][0xc] ;  /* 0x0000030000257ab9 */ /* 0x000fe20000000800 */
[----:B--2---:R-:W-:-:S06]  /*ad40*/  ULEA UR4, UR5, UR4, 0x18 ;  /* 0x0000000405047291 */ /* 0x004fcc000f8ec03f */
[----:B------:R-:W-:Y:S01]  /*ad50*/  IMAD.U32 R23, RZ, RZ, UR4 ;  /* 0x00000004ff177e24 */ /* 0x000fe2000f8e00ff */
[C---:B0-----:R-:W-:Y:S01]  /*ad60*/  LOP3.LUT R3, R4.reuse, 0x7f, RZ, 0xc0, !PT ;  /* 0x0000007f04037812 */ /* 0x041fe200078ec0ff */
[----:B-1----:R-:W-:-:S03]  /*ad70*/  IMAD.SHL.U32 R0, R4, 0x8, RZ ;  /* 0x0000000804007824 */ /* 0x002fc600078e00ff */
[----:B------:R-:W-:Y:S02]  /*ad80*/  SHF.R.U32.HI R37, RZ, 0x3, R3 ;  /* 0x00000003ff257819 */ /* 0x000fe40000011603 */
[C---:B------:R-:W-:Y:S02]  /*ad90*/  LOP3.LUT R2, R0.reuse, 0x1f8, RZ, 0xc0, !PT ;  /* 0x000001f800027812 */ /* 0x040fe400078ec0ff */
[----:B------:R-:W-:Y:S02]  /*ada0*/  LOP3.LUT R3, R0, 0x38, RZ, 0xc0, !PT ;  /* 0x0000003800037812 */ /* 0x000fe400078ec0ff */
[----:B------:R-:W-:Y:S01]  /*adb0*/  LOP3.LUT R33, R2, 0x38, R4, 0x78, !PT ;  /* 0x0000003802217812 */ /* 0x000fe200078e7804 */
[----:B------:R-:W-:Y:S01]  /*adc0*/  IMAD.SHL.U32 R2, R4, 0x10, RZ ;  /* 0x0000001004027824 */ /* 0x000fe200078e00ff */
[----:B------:R-:W-:Y:S02]  /*add0*/  LOP3.LUT R4, R3, 0x80, RZ, 0xfc, !PT ;  /* 0x0000008003047812 */ /* 0x000fe400078efcff */
[----:B------:R-:W-:-:S02]  /*ade0*/  LOP3.LUT R33, R33, 0x200, R0, 0xf8, !PT ;  /* 0x0000020021217812 */ /* 0x000fc400078ef800 */
[----:B------:R-:W-:Y:S02]  /*adf0*/  LOP3.LUT R0, R37, 0x70, R2, 0xf8, !PT ;  /* 0x0000007025007812 */ /* 0x000fe400078ef802 */
[C---:B------:R-:W-:Y:S02]  /*ae00*/  LOP3.LUT R0, R3.reuse, 0xc0, RZ, 0xfc, !PT ;  /* 0x000000c003007812 */ /* 0x040fe400078efcff */
[----:B------:R-:W-:Y:S01]  /*ae10*/  LOP3.LUT R0, R3, 0x140, RZ, 0xfc, !PT ;  /* 0x0000014003007812 */ /* 0x000fe200078efcff */
[----:B------:R-:W-:Y:S01]  /*ae20*/  IMAD R0, R33, 0x2, R23 ;  /* 0x0000000221007824 */ /* 0x000fe200078e0217 */
[C---:B------:R-:W-:Y:S02]  /*ae30*/  LOP3.LUT R2, R3.reuse, 0x40, RZ, 0xfc, !PT ;  /* 0x0000004003027812 */ /* 0x040fe400078efcff */
[C---:B------:R-:W-:Y:S02]  /*ae40*/  LOP3.LUT R2, R3.reuse, 0x100, RZ, 0xfc, !PT ;  /* 0x0000010003027812 */ /* 0x040fe400078efcff */
[----:B------:R3:W-:Y:S01]  /*ae50*/  STL [R1+0x2c], R0 ;  /* 0x00002c0001007387 */ /* 0x0007e20000100800 */
[----:B------:R-:W-:-:S02]  /*ae60*/  LOP3.LUT R4, R3, 0x180, RZ, 0xfc, !PT ;  /* 0x0000018003047812 */ /* 0x000fc400078efcff */
[----:B------:R-:W-:-:S07]  /*ae70*/  LOP3.LUT R2, R3, 0x1c0, RZ, 0xfc, !PT ;  /* 0x000001c003027812 */ /* 0x000fce00078efcff */
.L_x_3696:
[----:B------:R-:W0:Y:S02]  /*ae80*/  LDC.64 R30, c[0x0][0xc88] ;  /* 0x00032200ff1e7b82 */ /* 0x000e240000000a00 */
[----:B0-----:R-:W-:-:S06]  /*ae90*/  IMAD.WIDE R30, R19, 0x4, R30 ;  /* 0x00000004131e7825 */ /* 0x001fcc00078e021e */
[----:B---3--:R0:W3:Y:S01]  /*aea0*/  LDG.E R30, desc[UR50][R30.64] ;  /* 0x000000321e1e7981 */ /* 0x0080e2000c1e1900 */
[----:B------:R-:W-:Y:S05]  /*aeb0*/  YIELD ;  /* 0x0000000000007946 */ /* 0x000fea0003800000 */
[----:B------:R-:W-:Y:S01]  /*aec0*/  ULDC.64 UR4, c[0x0][0xa28] ;  /* 0x00028a0000047ab9 */ /* 0x000fe20000000a00 */
[----:B------:R-:W-:Y:S01]  /*aed0*/  ULDC.64 UR6, c[0x0][0xa18] ;  /* 0x0002860000067ab9 */ /* 0x000fe20000000a00 */
[----:B------:R-:W-:Y:S01]  /*aee0*/  ISETP.NE.U32.AND P0, PT, RZ, UR4, PT ;  /* 0x00000004ff007c0c */ /* 0x000fe2000bf05070 */
[----:B0-----:R-:W-:-:S03]  /*aef0*/  IMAD.MOV.U32 R31, RZ, RZ, RZ ;  /* 0x000000ffff1f7224 */ /* 0x001fc600078e00ff */
[----:B------:R-:W-:Y:S02]  /*af00*/  ISETP.NE.AND.EX P0, PT, RZ, UR5, PT, P0 ;  /* 0x00000005ff007c0c */ /* 0x000fe4000bf05300 */
[----:B---3--:R-:W-:-:S11]  /*af10*/  SHF.R.S32.HI R0, RZ, 0x1f, R30 ;  /* 0x0000001fff007819 */ /* 0x008fd6000001141e */
        /* <DEDUP_REMOVED lines=8> */
[----:B------:R-:W-:Y:S01]  /*afa0*/  LOP3.LUT R22, R22, 0xfffffeff, RZ, 0xc0, !PT ;  /* 0xfffffeff16167812 */ /* 0x000fe200078ec0ff */
[----:B0-----:R-:W-:Y:S01]  /*afb0*/  IMAD.MOV.U32 R0, RZ, RZ, RZ ;  /* 0x000000ffff007224 */ /* 0x001fe200078e00ff */
[----:B------:R-:W-:Y:S02]  /*afc0*/  ISETP.NE.AND.EX P2, PT, RZ, UR5, PT, P0 ;  /* 0x00000005ff007c0c */ /* 0x000fe4000bf45300 */
[----:B------:R-:W-:Y:S02]  /*afd0*/  ISETP.NE.U32.AND P0, PT, RZ, UR6, PT ;  /* 0x00000006ff007c0c */ /* 0x000fe4000bf05070 */
[----:B-1----:R-:W-:Y:S02]  /*afe0*/  IADD3 R2, P1, R26, UR4, RZ ;  /* 0x000000041a027c10 */ /* 0x002fe4000ff3e0ff */
[----:B------:R-:W-:-:S02]  /*aff0*/  ISETP.NE.AND.EX P0, PT, RZ, UR7, PT, P0 ;  /* 0x00000007ff007c0c */ /* 0x000fc4000bf05300 */
[----:B------:R-:W-:Y:S01]  /*b000*/  IADD3.X R3, R27, UR5, RZ, P1, !PT ;  /* 0x000000051b037c10 */ /* 0x000fe20008ffe4ff */
[----:B------:R-:W-:-:S04]  /*b010*/  ULDC.64 UR4, c[0x0][0x418] ;  /* 0x0001060000047ab9 */ /* 0x000fc80000000a00 */
[----:B------:R-:W-:Y:S01]  /*b020*/  @P2 LOP3.LUT R22, R22, 0x100, RZ, 0xfc, !PT ;  /* 0x0000010016162812 */ /* 0x000fe200078efcff */
[----:B--2---:R-:W2:Y:S05]  /*b030*/  @P2 LDG.E R0, desc[UR50][R2.64] ;  /* 0x0000003202002981 */ /* 0x004eaa000c1e1900 */
[----:B------:R-:W-:-:S04]  /*b040*/  @P0 IADD3 R4, P1, R26, UR6, RZ ;  /* 0x000000061a040c10 */ /* 0x000fc8000ff3e0ff */
[----:B------:R-:W-:Y:S01]  /*b050*/  @P0 IADD3.X R5, R27, UR7, RZ, P1, !PT ;  /* 0x000000071b050c10 */ /* 0x000fe20008ffe4ff */
[----:B--2---:R0:W-:Y:S04]  /*b060*/  STL [R1], R0 ;  /* 0x0000000001007387 */ /* 0x0041e80000100800 */
        /* <DEDUP_REMOVED lines=9> */
[----:B----4-:R-:W-:Y:S05]  /*b100*/  @P0 BRA `(.L_x_3636) ;  /* 0x0000000000200947 */ /* 0x010fea0003800000 */
[----:B------:R-:W-:Y:S02]  /*b110*/  ULDC UR4, c[0x0][0x288] ;  /* 0x0000a20000047ab9 */ /* 0x000fe40000000800 */
[----:B0-----:R-:W-:-:S05]  /*b120*/  MOV R0, UR4 ;  /* 0x0000000400007c02 */ /* 0x001fca0008000f00 */
[----:B------:R1:W-:Y:S01]  /*b130*/  STL [R1+0xc], R0 ;  /* 0x00000c0001007387 */ /* 0x0003e20000100800 */
[----:B------:R-:W-:Y:S05]  /*b140*/  @!P2 BRA `(.L_x_3636) ;  /* 0x000000000010a947 */ /* 0x000fea0003800000 */
[----:B------:R-:W2:Y:S04]  /*b150*/  LDG.E R5, desc[UR50][R2.64] ;  /* 0x0000003202057981 */ /* 0x000ea8000c1e1900 */
[----:B-1----:R-:W2:Y:S02]  /*b160*/  LDG.E R0, desc[UR50][R2.64+0x4] ;  /* 0x0000043202007981 */ /* 0x002ea4000c1e1900 */
[----:B--2---:R-:W-:-:S05]  /*b170*/  IMAD.IADD R0, R0, 0x1, -R5 ;  /* 0x0000000100007824 */ /* 0x004fca00078e0a05 */
[----:B------:R2:W-:Y:S02]  /*b180*/  STL [R1+0xc], R0 ;  /* 0x00000c0001007387 */ /* 0x0005e40000100800 */
.L_x_3636:
        /* <DEDUP_REMOVED lines=9> */
.L_x_3637:
[----:B------:R-:W-:Y:S02]  /*b220*/  ULDC.64 UR4, c[0x0][0xa08] ;  /* 0x0002820000047ab9 */ /* 0x000fe40000000a00 */
[----:B------:R-:W-:-:S04]  /*b230*/  ISETP.NE.U32.AND P0, PT, RZ, UR4, PT ;  /* 0x00000004ff007c0c */ /* 0x000fc8000bf05070 */
[----:B------:R-:W-:-:S13]  /*b240*/  ISETP.NE.AND.EX P0, PT, RZ, UR5, PT, P0 ;  /* 0x00000005ff007c0c */ /* 0x000fda000bf05300 */
[----:B------:R-:W-:Y:S05]  /*b250*/  @!P0 BRA `(.L_x_3638) ;  /* 0x0000000000148947 */ /* 0x000fea0003800000 */
[----:B------:R-:W3:Y:S02]  /*b260*/  LDC.64 R2, c[0x0][0xa08] ;  /* 0x00028200ff027b82 */ /* 0x000ee40000000a00 */
[----:B---3--:R-:W-:-:S05]  /*b270*/  IMAD.WIDE R2, R28, 0x4, R2 ;  /* 0x000000041c027825 */ /* 0x008fca00078e0202 */
[----:B------:R-:W3:Y:S04]  /*b280*/  LDG.E R36, desc[UR50][R2.64] ;  /* 0x0000003202247981 */ /* 0x000ee8000c1e1900 */
[----:B------:R-:W3:Y:S02]  /*b290*/  LDG.E R5, desc[UR50][R2.64+0x4] ;  /* 0x0000043202057981 */ /* 0x000ee4000c1e1900 */
[----:B---3--:R-:W-:-:S07]  /*b2a0*/  IMAD.IADD R36, R5, 0x1, -R36 ;  /* 0x0000000105247824 */ /* 0x008fce00078e0a24 */
.L_x_3638:
[----:B-----5:R-:W-:Y:S01]  /*b2b0*/  IMAD.IADD R36, R36, 0x1, -R31 ;  /* 0x0000000124247824 */ /* 0x020fe200078e0a1f */
[----:B------:R-:W-:Y:S03]  /*b2c0*/  BSSY B7, `(.L_x_3639) ;  /* 0x000036c000077945 */ /* 0x000fe60003800000 */
[C---:B012---:R-:W-:Y:S01]  /*b2d0*/  VIADD R0, R36.reuse, 0x3f ;  /* 0x0000003f24007836 */ /* 0x047fe20000000000 */
[----:B------:R-:W-:-:S04]  /*b2e0*/  ISETP.GT.AND P0, PT, R36, RZ, PT ;  /* 0x000000ff2400720c */ /* 0x000fc80003f04270 */
[----:B---3--:R-:W-:-:S04]  /*b2f0*/  SHF.R.S32.HI R3, RZ, 0x1f, R0 ;  /* 0x0000001fff037819 */ /* 0x008fc80000011400 */
[----:B------:R-:W-:-:S04]  /*b300*/  LEA.HI R3, R3, R0, RZ, 0x6 ;  /* 0x0000000003037211 */ /* 0x000fc800078f30ff */
[----:B------:R-:W-:-:S05]  /*b310*/  SHF.R.S32.HI R34, RZ, 0x6, R3 ;  /* 0x00000006ff227819 */ /* 0x000fca0000011403 */
        /* <DEDUP_REMOVED lines=19> */
.L_x_3640:
        /* <DEDUP_REMOVED lines=20> */
.L_x_3643:
[----:B------:R-:W-:Y:S05]  /*b590*/  BSYNC B6 ;  /* 0x0000000000067941 */ /* 0x000fea0003800000 */
.L_x_3642:
        /* <DEDUP_REMOVED lines=17> */
[----:B-1----:R-:W-:-:S07]  /*b6b0*/  IMAD.MOV.U32 R13, RZ, RZ, RZ ;  /* 0x000000ffff0d7224 */ /* 0x002fce00078e00ff */
[----:B------:R-:W-:-:S07]  /*b6c0*/  LEPC R20, `(.L_x_3646) ;  /* 0x000000001014794e */ /* 0x000fce0000000000 */
[----:B0-2---:R-:W-:Y:S05]  /*b6d0*/  CALL.ABS.NOINC R2 ;  /* 0x0000000002007343 */ /* 0x005fea0003c00000 */
.L_x_3646:
        /* <DEDUP_REMOVED lines=15> */
.L_x_3645:
[----:B------:R-:W-:Y:S05]  /*b7d0*/  BSYNC B6 ;  /* 0x0000000000067941 */ /* 0x000fea0003800000 */
.L_x_3644:
[----:B------:R-:W1:Y:S01]  /*b7e0*/  S2R R21, SR_TID.X ;  /* 0x0000000000157919 */ /* 0x000e620000002100 */
[----:B------:R-:W-:Y:S01]  /*b7f0*/  ULDC.64 UR4, c[0x0][0x9f8] ;  /* 0x00027e0000047ab9 */ /* 0x000fe20000000a00 */
[----:B------:R-:W2:Y:S01]  /*b800*/  LDC R20, c[0x0][0x430] ;  /* 0x00010c00ff147b82 */ /* 0x000ea20000000800 */
[----:B------:R-:W-:Y:S01]  /*b810*/  ISETP.NE.U32.AND P0, PT, RZ, UR4, PT ;  /* 0x00000004ff007c0c */ /* 0x000fe2000bf05070 */
[----:B------:R-:W3:Y:S03]  /*b820*/  S2R R2, SR_TID.X ;  /* 0x0000000000027919 */ /* 0x000ee60000002100 */
[----:B------:R-:W-:-:S13]  /*b830*/  ISETP.NE.AND.EX P0, PT, RZ, UR5, PT, P0 ;  /* 0x00000005ff007c0c */ /* 0x000fda000bf05300 */
[----:B------:R-:W-:Y:S01]  /*b840*/  @P0 IADD3 R26, P1, R26, UR4, RZ ;  /* 0x000000041a1a0c10 */ /* 0x000fe2000ff3e0ff */
[----:B------:R-:W-:-:S03]  /*b850*/  ULDC UR4, c[0x0][0x320] ;  /* 0x0000c80000047ab9 */ /* 0x000fc60000000800 */
[----:B------:R-:W-:-:S05]  /*b860*/  @P0 IADD3.X R27, R27, UR5, RZ, P1, !PT ;  /* 0x000000051b1b0c10 */ /* 0x000fca0008ffe4ff */
[----:B------:R4:W5:Y:S01]  /*b870*/  @P0 LDG.E R28, desc[UR50][R26.64] ;  /* 0x000000321a1c0981 */ /* 0x000962000c1e1900 */
[----:B------:R-:W-:Y:S01]  /*b880*/  LOP3.LUT R22, R22, 0xffffffbf, RZ, 0xc0, !PT ;  /* 0xffffffbf16167812 */ /* 0x000fe200078ec0ff */
[----:B------:R-:W-:Y:S01]  /*b890*/  UMOV UR5, 0xffffffff ;  /* 0xffffffff00057882 */ /* 0x000fe20000000000 */
[----:B-1----:R-:W-:-:S04]  /*b8a0*/  SHF.L.U32 R29, R21, 0x3, RZ ;  /* 0x00000003151d7819 */ /* 0x002fc800000006ff */
[----:B------:R-:W-:Y:S01]  /*b8b0*/  LOP3.LUT R29, R29, 0x38, RZ, 0xc0, !PT ;  /* 0x000000381d1d7812 */ /* 0x000fe200078ec0ff */
[C---:B---3--:R-:W-:Y:S02]  /*b8c0*/  IMAD.SHL.U32 R21, R2.reuse, 0x8, RZ ;  /* 0x0000000802157824 */ /* 0x048fe400078e00ff */
[----:B------:R-:W-:Y:S01]  /*b8d0*/  IMAD.SHL.U32 R9, R2, 0x10, RZ ;  /* 0x0000001002097824 */ /* 0x000fe200078e00ff */
[C---:B------:R-:W-:Y:S02]  /*b8e0*/  LOP3.LUT R35, R29.reuse, 0x40, RZ, 0xfc, !PT ;  /* 0x000000401d237812 */ /* 0x040fe400078efcff */
[----:B------:R-:W-:Y:S02]  /*b8f0*/  LOP3.LUT R32, R29, 0x180, RZ, 0xfc, !PT ;  /* 0x000001801d207812 */ /* 0x000fe400078efcff */
[----:B------:R-:W1:Y:S01]  /*b900*/  S2R R29, SR_TID.X ;  /* 0x00000000001d7919 */ /* 0x000e620000002100 */
[----:B------:R-:W-:Y:S02]  /*b910*/  ISETP.GE.AND P0, PT, R35, UR4, PT ;  /* 0x0000000423007c0c */ /* 0x000fe4000bf06270 */
[----:B------:R-:W-:-:S02]  /*b920*/  ISETP.GE.AND P1, PT, R32, UR4, PT ;  /* 0x0000000420007c0c */ /* 0x000fc4000bf26270 */
[----:B------:R-:W-:Y:S02]  /*b930*/  LOP3.LUT R21, R21, 0x38, RZ, 0xc0, !PT ;  /* 0x0000003815157812 */ /* 0x000fe400078ec0ff */
[----:B------:R-:W-:Y:S02]  /*b940*/  LOP3.LUT R9, R37, 0x70, R9, 0xf8, !PT ;  /* 0x0000007025097812 */ /* 0x000fe400078ef809 */
[C---:B------:R-:W-:Y:S02]  /*b950*/  ISETP.GE.AND P2, PT, R21.reuse, UR4, PT ;  /* 0x0000000415007c0c */ /* 0x040fe4000bf46270 */
[----:B------:R-:W-:Y:S02]  /*b960*/  LOP3.LUT R21, R21, 0x140, RZ, 0xfc, !PT ;  /* 0x0000014015157812 */ /* 0x000fe400078efcff */
[----:B------:R-:W-:Y:S02]  /*b970*/  SEL R0, RZ, 0x40, P1 ;  /* 0x00000040ff007807 */ /* 0x000fe40000800000 */
[----:B------:R-:W-:-:S04]  /*b980*/  @P0 LOP3.LUT R22, R22, 0x40, RZ, 0xfc, !PT ;  /* 0x0000004016160812 */ /* 0x000fc800078efcff */
[----:B------:R-:W-:-:S04]  /*b990*/  LOP3.LUT R22, R22, 0xffffff7f, RZ, 0xc0, !PT ;  /* 0xffffff7f16167812 */ /* 0x000fc800078ec0ff */
[----:B------:R-:W-:Y:S02]  /*b9a0*/  @P2 LOP3.LUT R22, R22, 0x80, RZ, 0xfc, !PT ;  /* 0x0000008016162812 */ /* 0x000fe400078efcff */
[----:B------:R-:W-:Y:S02]  /*b9b0*/  ISETP.GE.AND P2, PT, R21, UR4, PT ;  /* 0x0000000415007c0c */ /* 0x000fe4000bf46270 */
[----:B------:R-:W-:Y:S01]  /*b9c0*/  LOP3.LUT R22, R22, 0xffffffdf, RZ, 0xc0, !PT ;  /* 0xffffffdf16167812 */ /* 0x000fe200078ec0ff */
[C---:B-1----:R-:W-:Y:S02]  /*b9d0*/  IMAD.SHL.U32 R32, R29.reuse, 0x8, RZ ;  /* 0x000000081d207824 */ /* 0x042fe400078e00ff */
[----:B------:R-:W-:-:S03]  /*b9e0*/  IMAD.SHL.U32 R29, R29, 0x8, RZ ;  /* 0x000000081d1d7824 */ /* 0x000fc600078e00ff */
[----:B------:R-:W-:Y:S02]  /*b9f0*/  LOP3.LUT R32, R32, 0x38, RZ, 0xc0, !PT ;  /* 0x0000003820207812 */ /* 0x000fe400078ec0ff */
[----:B------:R-:W-:Y:S02]  /*ba00*/  LOP3.LUT R29, R29, 0x38, RZ, 0xc0, !PT ;  /* 0x000000381d1d7812 */ /* 0x000fe400078ec0ff */
[C---:B------:R-:W-:Y:S02]  /*ba10*/  LOP3.LUT R35, R32.reuse, 0x80, RZ, 0xfc, !PT ;  /* 0x0000008020237812 */ /* 0x040fe400078efcff */
[----:B------:R-:W-:Y:S02]  /*ba20*/  LOP3.LUT R32, R32, 0x1c0, RZ, 0xfc, !PT ;  /* 0x000001c020207812 */ /* 0x000fe400078efcff */
[----:B------:R-:W-:Y:S02]  /*ba30*/  ISETP.GE.AND P5, PT, R35, UR4, PT ;  /* 0x0000000423007c0c */ /* 0x000fe4000bfa6270 */
[----:B------:R-:W-:-:S02]  /*ba40*/  LOP3.LUT R29, R29, 0xc0, RZ, 0xfc, !PT ;  /* 0x000000c01d1d7812 */ /* 0x000fc400078efcff */
[----:B------:R-:W-:Y:S01]  /*ba50*/  ISETP.GE.AND P0, PT, R32, UR4, PT ;  /* 0x0000000420007c0c */ /* 0x000fe2000bf06270 */
[----:B------:R-:W-:Y:S01]  /*ba60*/  IMAD.SHL.U32 R32, R2, 0x8, RZ ;  /* 0x0000000802207824 */ /* 0x000fe200078e00ff */
[----:B------:R-:W-:Y:S02]  /*ba70*/  ISETP.GE.AND P4, PT, R29, UR4, PT ;  /* 0x000000041d007c0c */ /* 0x000fe4000bf86270 */
[----:B------:R-:W-:Y:S02]  /*ba80*/  LEA R29, R34, 0xffffffc0, 0x6 ;  /* 0xffffffc0221d7811 */ /* 0x000fe400078e30ff */
[----:B------:R-:W-:Y:S02]  /*ba90*/  LOP3.LUT R32, R32, 0x38, RZ, 0xc0, !PT ;  /* 0x0000003820207812 */ /* 0x000fe400078ec0ff */
[----:B------:R-:W-:Y:S01]  /*baa0*/  SEL R7, RZ, 0x80, P0 ;  /* 0x00000080ff077807 */ /* 0x000fe20000000000 */
[----:B------:R-:W-:Y:S01]  /*bab0*/  IMAD.IADD R35, R9, 0x1, R29 ;  /* 0x0000000109237824 */ /* 0x000fe200078e021d */
[----:B------:R-:W-:-:S02]  /*bac0*/  @P5 LOP3.LUT R22, R22, 0x20, RZ, 0xfc, !PT ;  /* 0x0000002016165812 */ /* 0x000fc400078efcff */
[----:B------:R-:W-:Y:S02]  /*bad0*/  LOP3.LUT R32, R32, 0x100, RZ, 0xfc, !PT ;  /* 0x0000010020207812 */ /* 0x000fe400078efcff */
[----:B------:R-:W-:Y:S02]  /*bae0*/  LOP3.LUT R22, R22, 0xffffffef, RZ, 0xc0, !PT ;  /* 0xffffffef16167812 */ /* 0x000fe400078ec0ff */
[----:B------:R-:W-:Y:S02]  /*baf0*/  ISETP.GE.AND P3, PT, R32, UR4, PT ;  /* 0x0000000420007c0c */ /* 0x000fe4000bf66270 */
[----:B------:R-:W-:-:S04]  /*bb00*/  @P4 LOP3.LUT R22, R22, 0x10, RZ, 0xfc, !PT ;  /* 0x0000001016164812 */ /* 0x000fc800078efcff */
[----:B------:R-:W-:-:S04]  /*bb10*/  LOP3.LUT R22, R22, 0xfffffffb, RZ, 0xc0, !PT ;  /* 0xfffffffb16167812 */ /* 0x000fc800078ec0ff */
[----:B------:R-:W-:-:S04]  /*bb20*/  LOP3.LUT R22, R22, 0xfffffff7, RZ, 0xc0, !PT ;  /* 0xfffffff716167812 */ /* 0x000fc800078ec0ff */
[----:B------:R-:W-:-:S04]  /*bb30*/  @P3 LOP3.LUT R22, R22, 0x8, RZ, 0xfc, !PT ;  /* 0x0000000816163812 */ /* 0x000fc800078efcff */
[----:B------:R-:W-:Y:S01]  /*bb40*/  @P2 LOP3.LUT R22, R22, 0x4, RZ, 0xfc, !PT ;  /* 0x0000000416162812 */ /* 0x000fe200078efcff */
[----:B--2-4-:R-:W-:Y:S06]  /*bb50*/  BRA.DIV UR5, `(.L_x_3647) ;  /* 0x0000003e05907947 */ /* 0x014fec000b800000 */
.L_x_3714:
[----:B------:R-:W-:Y:S01]  /*bb60*/  ISETP.NE.AND P1, PT, R20, 0x1, PT ;  /* 0x000000011400780c */ /* 0x000fe20003f25270 */
[----:B0-----:R-:W-:Y:S01]  /*bb70*/  IMAD.MOV.U32 R34, RZ, RZ, RZ ;  /* 0x000000ffff227224 */ /* 0x001fe200078e00ff */
[C---:B------:R-:W-:Y:S02]  /*bb80*/  ISETP.GE.AND P0, PT, R35.reuse, R36, PT ;  /* 0x000000242300720c */ /* 0x040fe40003f06270 */
[----:B------:R-:W-:Y:S02]  /*bb90*/  IADD3 R35, R35, R31, RZ ;  /* 0x0000001f23237210 */ /* 0x000fe40007ffe0ff */
[----:B------:R-:W-:Y:S02]  /*bba0*/  ISETP.GT.U32.OR P0, PT, R9, 0x3f, P0 ;  /* 0x0000003f0900780c */ /* 0x000fe40000704470 */
[----:B-----5:R-:W-:Y:S01]  /*bbb0*/  SHF.R.S32.HI R32, RZ, 0x1f, R28 ;  /* 0x0000001fff207819 */ /* 0x020fe2000001141c */
[----:B------:R-:W-:Y:S01]  /*bbc0*/  IMAD.MOV.U32 R6, RZ, RZ, R35 ;  /* 0x000000ffff067224 */ /* 0x000fe200078e0023 */
[----:B------:R-:W-:-:S02]  /*bbd0*/  LOP3.LUT P6, RZ, R22, 0x80, RZ, 0xc0, !PT ;  /* 0x0000008016ff7812 */ /* 0x000fc400078cc0ff */
[----:B------:R-:W-:Y:S01]  /*bbe0*/  LOP3.LUT R22, R22, 0xfffff7ff, RZ, 0xc0, !PT ;  /* 0xfffff7ff16167812 */ /* 0x000fe200078ec0ff */
[----:B------:R-:W0:Y:S03]  /*bbf0*/  @P1 LDC R3, c[0x0][0x434] ;  /* 0x00010d00ff031b82 */ /* 0x000e260000000800 */
[----:B------:R-:W-:-:S05]  /*bc00*/  @P1 LOP3.LUT R22, R22, 0x800, RZ, 0xfc, !PT ;  /* 0x0000080016161812 */ /* 0x000fca00078efcff */
[----:B------:R-:W1:Y:S08]  /*bc10*/  @P1 LDC R2, c[0x0][0x438] ;  /* 0x00010e00ff021b82 */ /* 0x000e700000000800 */
[----:B------:R-:W2:Y:S01]  /*bc20*/  @!P0 LDC.64 R4, c[0x0][0x428] ;  /* 0x00010a00ff048b82 */ /* 0x000ea20000000a00 */
[----:B0-----:R-:W-:-:S05]  /*bc30*/  @P1 IMAD.HI.U32 R3, R35, R3, RZ ;  /* 0x0000000323031227 */ /* 0x001fca00078e00ff */
[----:B-1----:R-:W-:-:S04]  /*bc40*/  @P1 SHF.R.U32.HI R6, RZ, R2, R3 ;  /* 0x00000002ff061219 */ /* 0x002fc80000011603 */
[--C-:B------:R-:W-:Y:S01]  /*bc50*/  @!P0 SHF.R.S32.HI R3, RZ, 0x1f, R6.reuse ;  /* 0x0000001fff038819 */ /* 0x100fe20000011406 */
[----:B------:R-:W-:Y:S02]  /*bc60*/  @!P0 IMAD.MOV.U32 R2, RZ, RZ, R6 ;  /* 0x000000ffff028224 */ /* 0x000fe400078e0006 */
[-C--:B--2---:R-:W-:Y:S02]  /*bc70*/  @!P0 IMAD R8, R32, R4.reuse, RZ ;  /* 0x0000000420088224 */ /* 0x084fe400078e02ff */
[----:B------:R-:W-:-:S04]  /*bc80*/  @!P0 IMAD.WIDE.U32 R2, R28, R4, R2 ;  /* 0x000000041c028225 */ /* 0x000fc800078e0002 */
[----:B------:R-:W-:Y:S02]  /*bc90*/  @!P0 IMAD R8, R28, R5, R8 ;  /* 0x000000051c088224 */ /* 0x000fe400078e0208 */
[----:B------:R-:W0:Y:S02]  /*bca0*/  @!P0 LDC.64 R4, c[0x0][0x418] ;  /* 0x00010600ff048b82 */ /* 0x000e240000000a00 */
[----:B------:R-:W-:Y:S01]  /*bcb0*/  @!P0 IMAD.IADD R8, R3, 0x1, R8 ;  /* 0x0000000103088824 */ /* 0x000fe200078e0208 */
[----:B------:R-:W-:Y:S02]  /*bcc0*/  SEL R3, RZ, 0x1, P6 ;  /* 0x00000001ff037807 */ /* 0x000fe40003000000 */
[----:B0-----:R-:W-:-:S04]  /*bcd0*/  @!P0 LEA R4, P1, R2, R4, 0x2 ;  /* 0x0000000402048211 */ /* 0x001fc800078210ff */
[----:B------:R-:W-:Y:S02]  /*bce0*/  @!P0 LEA.HI.X R5, R2, R5, R8, 0x2, P1 ;  /* 0x0000000502058211 */ /* 0x000fe400008f1408 */
[----:B------:R-:W-:-:S03]  /*bcf0*/  LOP3.LUT P1, RZ, R22, 0x40, RZ, 0xc0, !PT ;  /* 0x0000004016ff7812 */ /* 0x000fc6000782c0ff */
[----:B------:R0:W5:Y:S01]  /*bd00*/  @!P0 LDG.E R34, desc[UR50][R4.64] ;  /* 0x0000003204228981 */ /* 0x000162000c1e1900 */
[----:B------:R-:W-:Y:S02]  /*bd10*/  SEL R2, RZ, 0xffffffff, P1 ;  /* 0xffffffffff027807 */ /* 0x000fe40000800000 */
[----:B------:R-:W-:Y:S02]  /*bd20*/  ISETP.GT.U32.AND P1, PT, R9, 0x3f, PT ;  /* 0x0000003f0900780c */ /* 0x000fe40003f24070 */
[----:B------:R-:W-:Y:S01]  /*bd30*/  LOP3.LUT R22, R22, 0xfffffbff, RZ, 0xc0, !PT ;  /* 0xfffffbff16167812 */ /* 0x000fe200078ec0ff */
[----:B------:R-:W-:Y:S01]  /*bd40*/  IMAD.SHL.U32 R2, R2, 0x2, RZ ;  /* 0x0000000202027824 */ /* 0x000fe200078e00ff */
[----:B------:R-:W-:Y:S02]  /*bd50*/  SHF.R.S32.HI R26, RZ, 0x1f, R18 ;  /* 0x0000001fff1a7819 */ /* 0x000fe40000011412 */
[----:B0-----:R-:W-:Y:S02]  /*bd60*/  SEL R4, RZ, 0x8, P4 ;  /* 0x00000008ff047807 */ /* 0x001fe40002000000 */
[----:B------:R-:W-:-:S02]  /*bd70*/  LOP3.LUT R2, R2, 0x2, R3, 0xe2, !PT ;  /* 0x0000000202027812 */ /* 0x000fc400078ee203 */
[----:B------:R-:W-:-:S04]  /*bd80*/  SEL R3, RZ, 0x4, P5 ;  /* 0x00000004ff037807 */ /* 0x000fc80002800000 */
[----:B------:R-:W-:Y:S02]  /*bd90*/  LOP3.LUT R2, R4, R2, R3, 0xfe, !PT ;  /* 0x0000000204027212 */ /* 0x000fe400078efe03 */
[----:B------:R-:W-:Y:S02]  /*bda0*/  SEL R3, RZ, 0x10, P3 ;  /* 0x00000010ff037807 */ /* 0x000fe40001800000 */
[----:B------:R-:W-:-:S04]  /*bdb0*/  SEL R4, RZ, 0x20, P2 ;  /* 0x00000020ff047807 */ /* 0x000fc80001000000 */
[----:B------:R-:W-:-:S04]  /*bdc0*/  LOP3.LUT R2, R4, R2, R3, 0xfe, !PT ;  /* 0x0000000204027212 */ /* 0x000fc800078efe03 */
[----:B------:R-:W-:Y:S01]  /*bdd0*/  LOP3.LUT R10, R2, R0, RZ, 0xfc, !PT ;  /* 0x00000000020a7212 */ /* 0x000fe200078efcff */
[----:B------:R-:W-:Y:S01]  /*bde0*/  IMAD.MOV R0, RZ, RZ, -R6 ;  /* 0x000000ffff007224 */ /* 0x000fe200078e0a06 */
[----:B------:R-:W-:-:S03]  /*bdf0*/  MOV R2, UR36 ;  /* 0x0000002400027c02 */ /* 0x000fc60008000f00 */
[----:B------:R-:W-:Y:S01]  /*be00*/  IMAD R35, R20, R0, R35 ;  /* 0x0000000014237224 */ /* 0x000fe200078e0223 */
[----:B------:R-:W-:Y:S01]  /*be10*/  LOP3.LUT R0, R10, R7, RZ, 0xfc, !PT ;  /* 0x000000070a007212 */ /* 0x000fe200078efcff */
[----:B------:R0:W-:Y:S01]  /*be20*/  STL [R1+0x28], R10 ;  /* 0x0000280a01007387 */ /* 0x0001e20000100800 */
[----:B------:R-:W-:-:S03]  /*be30*/  ISETP.NE.AND P0, PT, R2, 0x3, PT ;  /* 0x000000030200780c */ /* 0x000fc60003f05270 */
[----:B------:R0:W-:Y:S10]  /*be40*/  STL [R1+0x4], R0 ;  /* 0x0000040001007387 */ /* 0x0001f40000100800 */
[----:B------:R-:W-:-:S04]  /*be50*/  @P0 LOP3.LUT R22, R22, 0x400, RZ, 0xfc, !PT ;  /* 0x0000040016160812 */ /* 0x000fc800078efcff */
[----:B------:R-:W-:-:S04]  /*be60*/  LOP3.LUT R22, R22, 0xfffffffe, RZ, 0xc0, !PT ;  /* 0xfffffffe16167812 */ /* 0x000fc800078ec0ff */
[----:B------:R-:W-:Y:S01]  /*be70*/  @P1 LOP3.LUT R22, R22, 0x1, RZ, 0xfc, !PT ;  /* 0x0000000116161812 */ /* 0x000fe200078efcff */
[----:B0-----:R-:W-:Y:S06]  /*be80*/  @!P0 BRA `(.L_x_3648) ;  /* 0x0000000000048947 */ /* 0x001fec0003800000 */
[----:B------:R-:W-:Y:S01]  /*be90*/  BPT.TRAP 0x1 ;  /* 0x000000040000795c */ /* 0x000fe20000300000 */
.L_x_3648:
[----:B------:R-:W-:Y:S01]  /*bea0*/  IMAD R27, R24, 0x8, R23 ;  /* 0x00000008181b7824 */ /* 0x000fe200078e0217 */
[----:B------:R-:W-:Y:S01]  /*beb0*/  SHF.L.U32 R0, R25, 0x1f, RZ ;  /* 0x0000001f19007819 */ /* 0x000fe200000006ff */
[----:B------:R-:W-:Y:S03]  /*bec0*/  BSSY B0, `(.L_x_3649) ;  /* 0x0000003000007945 */ /* 0x000fe60003800000 */
[----:B------:R-:W0:Y:S02]  /*bed0*/  SYNCS.PHASECHK.TRANS64.TRYWAIT P0, [R27+URZ+0x28c40], R0 ;  /* 0x028c40001b0075a7 */ /* 0x000e24000800017f */
[----:B0-----:R-:W-:Y:S05]  /*bee0*/  @!P0 BRA `(.L_x_3650) ;  /* 0x0000003800dc8947 */ /* 0x001fea0003800000 */
.L_x_3715:
[----:B------:R-:W-:Y:S05]  /*bef0*/  BSYNC B0 ;  /* 0x0000000000007941 */ /* 0x000fea0003800000 */
.L_x_3649:
[----:B0-----:R-:W-:Y:S01]  /*bf00*/  SHF.R.S32.HI R0, RZ, 0x1f, R35 ;  /* 0x0000001fff007819 */ /* 0x001fe20000011423 */
[----:B------:R-:W-:Y:S01]  /*bf10*/  ULDC.64 UR4, c[0x0][0x300] ;  /* 0x0000c00000047ab9 */ /* 0x000fe20000000a00 */
[----:B-----5:R-:W-:Y:S01]  /*bf20*/  SHF.R.S32.HI R4, RZ, 0x1f, R34 ;  /* 0x0000001fff047819 */ /* 0x020fe20000011422 */
[----:B------:R-:W-:Y:S01]  /*bf30*/  IMAD.WIDE.U32 R2, R35, UR4, RZ ;  /* 0x0000000423027c25 */ /* 0x000fe2000f8e00ff */
[----:B------:R-:W-:Y:S01]  /*bf40*/  IADD3 R29, -R37, R36, -R29 ;  /* 0x00000024251d7210 */ /* 0x000fe20007ffe91d */
[----:B------:R0:W-:Y:S01]  /*bf50*/  STL [R1+0x1c], R0 ;  /* 0x00001c0001007387 */ /* 0x0001e20000100800 */
[----:B------:R-:W-:-:S03]  /*bf60*/  LOP3.LUT R22, R22, 0xfffffffd, RZ, 0xc0, !PT ;  /* 0xfffffffd16167812 */ /* 0x000fc600078ec0ff */
[----:B------:R1:W-:Y:S01]  /*bf70*/  STL [R1+0x20], R4 ;  /* 0x0000200401007387 */ /* 0x0003e20000100800 */
[----:B0-----:R-:W-:-:S04]  /*bf80*/  IMAD R0, R0, UR4, RZ ;  /* 0x0000000400007c24 */ /* 0x001fc8000f8e02ff */
[----:B------:R-:W-:Y:S01]  /*bf90*/  IMAD R0, R35, UR5, R0 ;  /* 0x0000000523007c24 */ /* 0x000fe2000f8e0200 */
[----:B------:R-:W-:-:S03]  /*bfa0*/  ULDC.64 UR4, c[0x0][0x310] ;  /* 0x0000c40000047ab9 */ /* 0x000fc60000000a00 */
[----:B------:R-:W-:Y:S02]  /*bfb0*/  IMAD.IADD R3, R3, 0x1, R0 ;  /* 0x0000000103037824 */ /* 0x000fe400078e0200 */
[----:B------:R-:W-:Y:S02]  /*bfc0*/  IMAD R0, R4, UR4, RZ ;  /* 0x0000000404007c24 */ /* 0x000fe4000f8e02ff */
[----:B-1----:R-:W0:Y:S01]  /*bfd0*/  S2R R4, SR_TID.X ;  /* 0x0000000000047919 */ /* 0x002e220000002100 */
[----:B------:R-:W-:-:S04]  /*bfe0*/  IMAD.WIDE.U32 R2, R34, UR4, R2 ;  /* 0x0000000422027c25 */ /* 0x000fc8000f8e0002 */
[----:B------:R-:W-:Y:S01]  /*bff0*/  IMAD R0, R34, UR5, R0 ;  /* 0x0000000522007c24 */ /* 0x000fe2000f8e0200 */
[----:B------:R-:W-:-:S03]  /*c000*/  ULDC.64 UR4, c[0x0][0x308] ;  /* 0x0000c20000047ab9 */ /* 0x000fc60000000a00 */
[----:B------:R-:W-:Y:S02]  /*c010*/  IMAD.IADD R3, R3, 0x1, R0 ;  /* 0x0000000103037824 */ /* 0x000fe400078e0200 */
[----:B------:R-:W-:Y:S02]  /*c020*/  IMAD R0, R26, UR4, RZ ;  /* 0x000000041a007c24 */ /* 0x000fe4000f8e02ff */
[----:B------:R-:W-:-:S04]  /*c030*/  IMAD.WIDE.U32 R2, R18, UR4, R2 ;  /* 0x0000000412027c25 */ /* 0x000fc8000f8e0002 */
[----:B------:R-:W-:Y:S01]  /*c040*/  IMAD R0, R18, UR5, R0 ;  /* 0x0000000512007c24 */ /* 0x000fe2000f8e0200 */
[----:B------:R-:W-:-:S03]  /*c050*/  ULDC.64 UR4, c[0x0][0x2e8] ;  /* 0x0000ba0000047ab9 */ /* 0x000fc60000000a00 */
[----:B------:R-:W-:Y:S01]  /*c060*/  IMAD.IADD R5, R3, 0x1, R0 ;  /* 0x0000000103057824 */ /* 0x000fe200078e0200 */
[----:B------:R-:W-:Y:S01]  /*c070*/  LEA R0, P0, R2, UR4, 0x1 ;  /* 0x0000000402007c11 */ /* 0x000fe2000f8008ff */
[----:B------:R-:W-:-:S03]  /*c080*/  ULDC UR4, c[0x0][0x2f4] ;  /* 0x0000bd0000047ab9 */ /* 0x000fc60000000800 */
[----:B------:R-:W-:Y:S01]  /*c090*/  LEA.HI.X R5, R2, UR5, R5, 0x1, P0 ;  /* 0x0000000502057c11 */ /* 0x000fe200080f0c05 */
[----:B------:R-:W-:Y:S01]  /*c0a0*/  UMOV UR5, 0xffffffff ;  /* 0xffffffff00057882 */ /* 0x000fe20000000000 */
[----:B------:R-:W-:Y:S01]  /*c0b0*/  ISETP.GE.AND P0, PT, R29, 0x1, PT ;  /* 0x000000011d00780c */ /* 0x000fe20003f06270 */
[----:B0-----:R-:W-:Y:S02]  /*c0c0*/  IMAD.SHL.U32 R7, R4, 0x8, RZ ;  /* 0x0000000804077824 */ /* 0x001fe400078e00ff */
[----:B------:R-:W-:-:S03]  /*c0d0*/  IMAD R4, R24, 0x1000, R33 ;  /* 0x0000100018047824 */ /* 0x000fc600078e0221 */
[----:B------:R-:W-:-:S04]  /*c0e0*/  LOP3.LUT R7, R7, 0x38, RZ, 0xc0, !PT ;  /* 0x0000003807077812 */ /* 0x000fc800078ec0ff */
[----:B------:R-:W-:-:S13]  /*c0f0*/  ISETP.GE.AND P2, PT, R7, UR4, PT ;  /* 0x0000000407007c0c */ /* 0x000fda000bf46270 */
[----:B------:R-:W-:Y:S01]  /*c100*/  @P2 LOP3.LUT R22, R22, 0x2, RZ, 0xfc, !PT ;  /* 0x0000000216162812 */ /* 0x000fe200078efcff */
[----:B------:R-:W-:Y:S06]  /*c110*/  BRA.DIV UR5, `(.L_x_3651) ;  /* 0x0000003a05647947 */ /* 0x000fec000b800000 */
[----:B------:R-:W0:Y:S01]  /*c120*/  SHFL.IDX PT, R3, R0, RZ, 0x181f ;  /* 0x00181fff00037589 */ /* 0x000e2200000e0000 */
[----:B------:R-:W-:-:S03]  /*c130*/  @P0 IMAD R6, R4, 0x2, R23 ;  /* 0x0000000204060824 */ /* 0x000fc600078e0217 */
[----:B------:R-:W1:Y:S01]  /*c140*/  SHFL.IDX PT, R2, R5, RZ, 0x181f ;  /* 0x00181fff05027589 */ /* 0x000e6200000e0000 */
[----:B0-----:R-:W-:-:S04]  /*c150*/  @P0 LEA R3, P1, R7, R3, 0x1 ;  /* 0x0000000307030211 */ /* 0x001fc800078208ff */
[----:B-1----:R-:W-:-:S04]  /*c160*/  @P0 IADD3.X R2, RZ, R2, RZ, P1, !PT ;  /* 0x00000002ff020210 */ /* 0x002fc80000ffe4ff */
[----:B------:R-:W-:-:S04]  /*c170*/  @P0 LOP3.LUT R3, R3, R2, RZ, 0x3c, !PT ;  /* 0x0000000203030212 */ /* 0x000fc800078e3cff */
[----:B------:R-:W-:-:S04]  /*c180*/  @P0 LOP3.LUT R2, R3, R2, RZ, 0x3c, !PT ;  /* 0x0000000203020212 */ /* 0x000fc800078e3cff */
[----:B------:R-:W-:-:S05]  /*c190*/  @P0 LOP3.LUT R3, R3, R2, RZ, 0x3c, !PT ;  /* 0x0000000203030212 */ /* 0x000fca00078e3cff */
[----:B------:R-:W-:Y:S01]  /*c1a0*/  @!PT LDS RZ, [RZ] ;  /* 0x00000000fffff984 */ /* 0x000fe20000000800 */
        /* <DEDUP_REMOVED lines=10> */
[----:B------:R0:W-:Y:S01]  /*c250*/  @P0 LDGSTS.E.BYPASS.LTC128B.128 [R6+0x22c00], desc[UR50][R2.64], !P2 ;  /* 0x22c0000002060fae */ /* 0x0001e2000d101d72 */
[----:B------:R-:W-:-:S03]  /*c260*/  ISETP.GE.AND P0, PT, R29, 0x21, PT ;  /* 0x000000211d00780c */ /* 0x000fc60003f06270 */
[----:B0-----:R-:W0:Y:S10]  /*c270*/  SHFL.IDX PT, R3, R0, 0x2, 0x181f ;  /* 0x00581f0000037f89 */ /* 0x001e3400000e0000 */
[----:B------:R-:W-:Y:S01]  /*c280*/  @P0 IMAD R6, R4, 0x2, R23 ;  /* 0x0000000204060824 */ /* 0x000fe200078e0217 */
        /* <DEDUP_REMOVED lines=9> */
.L_x_3725:
[----:B------:R-:W-:-:S13]  /*c320*/  ISETP.GE.AND P0, PT, R29, 0x31, PT ;  /* 0x000000311d00780c */ /* 0x000fda0003f06270 */
[----:B01----:R-:W-:Y:S02]  /*c330*/  @P0 LEA R2, P1, R7, R0, 0x1 ;  /* 0x0000000007020211 */ /* 0x003fe400078208ff */
[----:B------:R-:W-:-:S03]  /*c340*/  @P0 LEA R4, R4, R23, 0x1 ;  /* 0x0000001704040211 */ /* 0x000fc600078e08ff */
[----:B------:R-:W-:-:S05]  /*c350*/  @P0 IMAD.X R3, RZ, RZ, R5, P1 ;  /* 0x000000ffff030224 */ /* 0x000fca00008e0605 */
[----:B------:R-:W-:Y:S01]  /*c360*/  @!PT LDS RZ, [RZ] ;  /* 0x00000000fffff984 */ /* 0x000fe20000000800 */
[----:B------:R-:W-:Y:S01]  /*c370*/  @!PT LDS RZ, [RZ] ;  /* 0x00000000fffff984 */ /* 0x000fe20000000800 */
[----:B------:R-:W-:Y:S01]  /*c380*/  @!PT LDS RZ, [RZ] ;  /* 0x00000000fffff984 */ /* 0x000fe20000000800 */
[----:B------:R0:W-:Y:S01]  /*c390*/  @P0 LDGSTS.E.BYPASS.LTC128B.128 [R4+0x23c00], desc[UR50][R2.64], !P2 ;  /* 0x23c0000002040fae */ /* 0x0001e2000d101d72 */
[----:B------:R-:W-:Y:S01]  /*c3a0*/  PLOP3.LUT P0, PT, PT, PT, PT, 0x80, 0x0 ;  /* 0x000000000000781c */ /* 0x000fe20003f0f070 */
[----:B------:R-:W-:-:S12]  /*c3b0*/  NOP ;  /* 0x0000000000007918 */ /* 0x000fd80000000000 */
.L_x_3652:
        /* <DEDUP_REMOVED lines=11> */
.L_x_3653:
[----:B------:R1:W5:Y:S01]  /*c470*/  LDL.LU R0, [R1+0x8] ;  /* 0x0000080001007983 */ /* 0x0003620000300800 */
[----:B------:R-:W-:Y:S01]  /*c480*/  LOP3.LUT P0, RZ, R22, 0x100, RZ, 0xc0, !PT ;  /* 0x0000010016ff7812 */ /* 0x000fe2000780c0ff */
[----:B------:R1:W-:Y:S02]  /*c490*/  SYNCS.ARRIVE.TRANS64.A1T0 RZ, [R27+URZ+0x28c30], RZ ;  /* 0x028c30ff1bff79a7 */ /* 0x0003e4000810003f */
[----:B0-----:R1:W5:Y:S04]  /*c4a0*/  LDL.LU R4, [R1] ;  /* 0x0000000001047983 */ /* 0x0013680000300800 */
[----:B------:R1:W5:Y:S01]  /*c4b0*/  LDL R3, [R1+0x4] ;  /* 0x0000040001037983 */ /* 0x0003620000100800 */
[----:B------:R-:W-:-:S07]  /*c4c0*/  SEL R2, R30, RZ, !P0 ;  /* 0x000000ff1e027207 */ /* 0x000fce0004000000 */
[----:B------:R-:W-:Y:S05]  /*c4d0*/  WARPSYNC.ALL ;  /* 0x0000000000007948 */ /* 0x000fea0003800000 */
[----:B------:R0:W-:Y:S01]  /*c4e0*/  STL [R1+0x18], R2 ;  /* 0x0000180201007387 */ /* 0x0001e20000100800 */
[----:B------:R-:W-:Y:S01]  /*c4f0*/  ULDC.64 UR4, c[0x0][0x298] ;  /* 0x0000a60000047ab9 */ /* 0x000fe20000000a00 */
[----:B------:R-:W-:Y:S01]  /*c500*/  BSSY B6, `(.L_x_3654) ;  /* 0x0000020000067945 */ /* 0x000fe20003800000 */
[----:B0-----:R-:W-:Y:S01]  /*c510*/  VIADD R2, R23, 0x20400 ;  /* 0x0002040017027836 */ /* 0x001fe20000000000 */
[----:B------:R-:W-:Y:S01]  /*c520*/  BAR.SYNC.DEFER_BLOCKING 0x8, 0x100 ;  /* 0x0204000000007b1d */ /* 0x000fe20000010000 */
[----:B-----5:R-:W-:-:S03]  /*c530*/  SEL R0, R0, RZ, !P0 ;  /* 0x000000ff00007207 */ /* 0x020fc60004000000 */
[----:B------:R-:W-:Y:S02]  /*c540*/  LOP3.LUT P0, RZ, R2, 0x3ff, RZ, 0xc0, !PT ;  /* 0x000003ff02ff7812 */ /* 0x000fe4000780c0ff */
[----:B------:R0:W-:Y:S01]  /*c550*/  STL [R1+0x8], R0 ;  /* 0x0000080001007387 */ /* 0x0001e20000100800 */
[----:B------:R-:W-:-:S04]  /*c560*/  PRMT R30, R3, 0x8880, RZ ;  /* 0x00008880031e7816 */ /* 0x000fc800000000ff */
[----:B------:R-:W-:Y:S02]  /*c570*/  PRMT R30, R30, 0x7710, RZ ;  /* 0x000077101e1e7816 */ /* 0x000fe400000000ff */
[----:B0-----:R-:W-:-:S05]  /*c580*/  SHF.R.S32.HI R0, RZ, 0x1f, R4 ;  /* 0x0000001fff007819 */ /* 0x001fca0000011404 */
[----:B------:R-:W-:-:S04]  /*c590*/  IMAD R0, R0, UR4, RZ ;  /* 0x0000000400007c24 */ /* 0x000fc8000f8e02ff */
[C---:B------:R-:W-:Y:S02]  /*c5a0*/  IMAD R0, R4.reuse, UR5, R0 ;  /* 0x0000000504007c24 */ /* 0x040fe4000f8e0200 */
[----:B------:R-:W-:-:S04]  /*c5b0*/  IMAD.WIDE.U32 R4, R4, UR4, RZ ;  /* 0x0000000404047c25 */ /* 0x000fc8000f8e00ff */
[----:B------:R-:W-:Y:S01]  /*c5c0*/  IMAD.IADD R0, R5, 0x1, R0 ;  /* 0x0000000105007824 */ /* 0x000fe200078e0200 */
[----:B------:R0:W-:Y:S04]  /*c5d0*/  STL.64 [R1+0x10], R4 ;  /* 0x0000100401007387 */ /* 0x0001e80000100a00 */
[----:B------:R0:W-:Y:S01]  /*c5e0*/  STL [R1], R0 ;  /* 0x0000000001007387 */ /* 0x0001e20000100800 */
        /* <DEDUP_REMOVED lines=17> */
.L_x_3655:
[----:B------:R-:W-:Y:S05]  /*c700*/  BSYNC B6 ;  /* 0x0000000000067941 */ /* 0x000fea0003800000 */
.L_x_3654:
[----:B0-----:R-:W2:Y:S01]  /*c710*/  LDL.LU R0, [R1] ;  /* 0x0000000001007983 */ /* 0x001ea20000300800 */
[----:B------:R-:W-:Y:S01]  /*c720*/  ULDC.64 UR4, c[0x0][0x2d8] ;  /* 0x0000b60000047ab9 */ /* 0x000fe20000000a00 */
[----:B------:R-:W0:Y:S02]  /*c730*/  LDC R7, c[0x0][0x448] ;  /* 0x00011200ff077b82 */ /* 0x000e240000000800 */
[----:B------:R-:W2:Y:S04]  /*c740*/  LDL.LU.64 R2, [R1+0x10] ;  /* 0x0000100001027983 */ /* 0x000ea80000300a00 */
[----:B------:R-:W3:Y:S04]  /*c750*/  LDL.LU R21, [R1+0x8] ;  /* 0x0000080001157983 */ /* 0x000ee80000300800 */
[----:B------:R-:W4:Y:S04]  /*c760*/  LDL.LU R20, [R1+0x18] ;  /* 0x0000180001147983 */ /* 0x000f280000300800 */
[----:B------:R0:W5:Y:S04]  /*c770*/  LDL R10, [R1+0xc] ;  /* 0x00000c00010a7983 */ /* 0x0001680000100800 */
[----:B------:R0:W5:Y:S02]  /*c780*/  LDL R8, [R1+0x2c] ;  /* 0x00002c0001087983 */ /* 0x0001640000100800 */
[----:B0-----:R-:W-:-:S13]  /*c790*/  ISETP.NE.AND P0, PT, R7, 0x1, PT ;  /* 0x000000010700780c */ /* 0x001fda0003f05270 */
[----:B------:R-:W0:Y:S01]  /*c7a0*/  @P0 LDC R6, c[0x0][0x44c] ;  /* 0x00011300ff060b82 */ /* 0x000e220000000800 */
[----:B------:R-:W1:Y:S02]  /*c7b0*/  S2R R9, SR_TID.X ;  /* 0x0000000000097919 */ /* 0x000e640000002100 */
[----:B-1----:R-:W-:-:S05]  /*c7c0*/  IMAD.SHL.U32 R9, R9, 0x8, RZ ;  /* 0x0000000809097824 */ /* 0x002fca00078e00ff */
[----:B------:R-:W-:Y:S02]  /*c7d0*/  LOP3.LUT R9, R9, 0x38, RZ, 0xc0, !PT ;  /* 0x0000003809097812 */ /* 0x000fe400078ec0ff */
[----:B--2---:R-:W-:Y:S01]  /*c7e0*/  MOV R3, R0 ;  /* 0x0000000000037202 */ /* 0x004fe20000000f00 */
[----:B------:R-:W-:Y:S02]  /*c7f0*/  IMAD R0, R26, UR4, RZ ;  /* 0x000000041a007c24 */ /* 0x000fe4000f8e02ff */
[----:B------:R-:W-:-:S04]  /*c800*/  IMAD.WIDE.U32 R2, R18, UR4, R2 ;  /* 0x0000000412027c25 */ /* 0x000fc8000f8e0002 */
[----:B------:R-:W-:Y:S01]  /*c810*/  IMAD R0, R18, UR5, R0 ;  /* 0x0000000512007c24 */ /* 0x000fe2000f8e0200 */
[----:B------:R-:W-:-:S03]  /*c820*/  ULDC.64 UR4, c[0x0][0x2e0] ;  /* 0x0000b80000047ab9 */ /* 0x000fc60000000a00 */
[----:B------:R-:W-:Y:S02]  /*c830*/  IMAD.IADD R3, R3, 0x1, R0 ;  /* 0x0000000103037824 */ /* 0x000fe400078e0200 */
[----:B---3--:R-:W-:Y:S02]  /*c840*/  IMAD R0, R21, UR4, RZ ;  /* 0x0000000415007c24 */ /* 0x008fe4000f8e02ff */
[----:B----4-:R-:W-:-:S04]  /*c850*/  IMAD.WIDE.U32 R2, R20, UR4, R2 ;  /* 0x0000000414027c25 */ /* 0x010fc8000f8e0002 */
[----:B------:R-:W-:Y:S01]  /*c860*/  IMAD R0, R20, UR5, R0 ;  /* 0x0000000514007c24 */ /* 0x000fe2000f8e0200 */
[----:B------:R-:W-:Y:S01]  /*c870*/  ULDC.64 UR4, c[0x0][0x2d0] ;  /* 0x0000b40000047ab9 */ /* 0x000fe20000000a00 */
[----:B------:R-:W1:Y:S02]  /*c880*/  S2R R20, SR_TID.X ;  /* 0x0000000000147919 */ /* 0x000e640000002100 */
[----:B------:R-:W-:Y:S02]  /*c890*/  IMAD.IADD R3, R3, 0x1, R0 ;  /* 0x0000000103037824 */ /* 0x000fe400078e0200 */
[----:B------:R-:W2:Y:S01]  /*c8a0*/  @P0 LDC R0, c[0x0][0x450] ;  /* 0x00011400ff000b82 */ /* 0x000ea20000000800 */
[----:B-1----:R-:W-:-:S05]  /*c8b0*/  IMAD.SHL.U32 R20, R20, 0x10, RZ ;  /* 0x0000001014147824 */ /* 0x002fca00078e00ff */
[----:B------:R-:W-:-:S05]  /*c8c0*/  LOP3.LUT R20, R37, 0x70, R20, 0xf8, !PT ;  /* 0x0000007025147812 */ /* 0x000fca00078ef814 */
[----:B------:R-:W-:-:S04]  /*c8d0*/  IMAD R5, R17, 0x40, R20 ;  /* 0x0000004011057824 */ /* 0x000fc800078e0214 */
[----:B0-----:R-:W-:-:S04]  /*c8e0*/  @P0 IMAD.HI.U32 R6, R5, R6, RZ ;  /* 0x0000000605060227 */ /* 0x001fc800078e00ff */
[----:B------:R-:W-:Y:S01]  /*c8f0*/  IMAD.MOV.U32 R4, RZ, RZ, R5 ;  /* 0x000000ffff047224 */ /* 0x000fe200078e0005 */
[----:B--2---:R-:W-:-:S04]  /*c900*/  @P0 SHF.R.U32.HI R4, RZ, R0, R6 ;  /* 0x00000000ff040219 */ /* 0x004fc80000011606 */
        /* <DEDUP_REMOVED lines=13> */
[----:B------:R-:W-:Y:S01]  /*c9e0*/  LEA R0, P0, R2, UR4, 0x1 ;  /* 0x0000000402007c11 */ /* 0x000fe2000f8008ff */
[----:B------:R-:W-:Y:S01]  /*c9f0*/  IMAD.IADD R4, R3, 0x1, R4 ;  /* 0x0000000103047824 */ /* 0x000fe200078e0204 */
[----:B------:R-:W-:-:S04]  /*ca00*/  ULDC UR4, c[0x0][0x2b8] ;  /* 0x0000ae0000047ab9 */ /* 0x000fc80000000800 */
[----:B------:R-:W-:Y:S01]  /*ca10*/  LEA.HI.X R4, R2, UR5, R4, 0x1, P0 ;  /* 0x0000000502047c11 */ /* 0x000fe200080f0c04 */
[----:B------:R-:W-:Y:S01]  /*ca20*/  UMOV UR5, 0xffffffff ;  /* 0xffffffff00057882 */ /* 0x000fe20000000000 */
[----:B------:R-:W-:Y:S02]  /*ca30*/  ISETP.GE.AND P1, PT, R9, UR4, PT ;  /* 0x0000000409007c0c */ /* 0x000fe4000bf26270 */
[----:B------:R-:W-:Y:S11]  /*ca40*/  BRA.DIV UR5, `(.L_x_3656) ;  /* 0x0000003605687947 */ /* 0x000ff6000b800000 */
[----:B------:R-:W0:Y:S01]  /*ca50*/  SHFL.IDX PT, R3, R0, RZ, 0x181f ;  /* 0x00181fff00037589 */ /* 0x000e2200000e0000 */
[----:B-----5:R-:W-:Y:S02]  /*ca60*/  IMAD R5, R10, R7, RZ ;  /* 0x000000070a057224 */ /* 0x020fe400078e02ff */
[----:B------:R-:W-:Y:S01]  /*ca70*/  IMAD R17, R17, 0x40, R37 ;  /* 0x0000004011117824 */ /* 0x000fe200078e0225 */
[----:B------:R-:W1:Y:S04]  /*ca80*/  SHFL.IDX PT, R2, R4, RZ, 0x181f ;  /* 0x00181fff04027589 */ /* 0x000e6800000e0000 */
[----:B------:R-:W-:-:S13]  /*ca90*/  ISETP.GE.AND P0, PT, R17, R5, PT ;  /* 0x000000051100720c */ /* 0x000fda0003f06270 */
[----:B0-----:R-:W-:-:S05]  /*caa0*/  @!P0 LEA R3, P2, R9, R3, 0x1 ;  /* 0x0000000309038211 */ /* 0x001fca00078408ff */
[----:B-1----:R-:W-:-:S05]  /*cab0*/  @!P0 IMAD.X R2, RZ, RZ, R2, P2 ;  /* 0x000000ffff028224 */ /* 0x002fca00010e0602 */
[----:B------:R-:W-:-:S04]  /*cac0*/  @!P0 LOP3.LUT R3, R3, R2, RZ, 0x3c, !PT ;  /* 0x0000000203038212 */ /* 0x000fc800078e3cff */
[----:B------:R-:W-:-:S04]  /*cad0*/  @!P0 LOP3.LUT R2, R3, R2, RZ, 0x3c, !PT ;  /* 0x0000000203028212 */ /* 0x000fc800078e3cff */
[----:B------:R-:W-:-:S05]  /*cae0*/  @!P0 LOP3.LUT R3, R3, R2, RZ, 0x3c, !PT ;  /* 0x0000000203038212 */ /* 0x000fca00078e3cff */
[----:B------:R-:W-:Y:S01]  /*caf0*/  @!PT LDS RZ, [RZ] ;  /* 0x00000000fffff984 */ /* 0x000fe20000000800 */
[----:B------:R0:W-:Y:S02]  /*cb00*/  @!P0 LDGSTS.E.BYPASS.LTC128B.128 [R8+0x20400], desc[UR50][R2.64], !P1 ;  /* 0x2040000002088fae */ /* 0x0001e4000c901d72 */
[----:B0-----:R-:W-:Y:S02]  /*cb10*/  IADD3 R2, R17, 0x10, RZ ;  /* 0x0000001011027810 */ /* 0x001fe40007ffe0ff */
[----:B------:R-:W0:Y:S02]  /*cb20*/  SHFL.IDX PT, R3, R0, 0x1, 0x181f ;  /* 0x00381f0000037f89 */ /* 0x000e2400000e0000 */
[----:B------:R-:W-:Y:S02]  /*cb30*/  ISETP.GE.AND P0, PT, R2, R5, PT ;  /* 0x000000050200720c */ /* 0x000fe40003f06270 */
[----:B------:R-:W1:Y:S11]  /*cb40*/  SHFL.IDX PT, R2, R4, 0x1, 0x181f ;  /* 0x00381f0004027f89 */ /* 0x000e7600000e0000 */
[----:B0-----:R-:W-:-:S05]  /*cb50*/  @!P0 LEA R3, P2, R9, R3, 0x1 ;  /* 0x0000000309038211 */ /* 0x001fca00078408ff */
[----:B-1----:R-:W-:-:S05]  /*cb60*/  @!P0 IMAD.X R2, RZ, RZ, R2, P2 ;  /* 0x000000ffff028224 */ /* 0x002fca00010e0602 */
[----:B------:R-:W-:-:S04]  /*cb70*/  @!P0 LOP3.LUT R3, R3, R2, RZ, 0x3c, !PT ;  /* 0x0000000203038212 */ /* 0x000fc800078e3cff */
[----:B------:R-:W-:-:S04]  /*cb80*/  @!P0 LOP3.LUT R2, R3, R2, RZ, 0x3c, !PT ;  /* 0x0000000203028212 */ /* 0x000fc800078e3cff */
[----:B------:R-:W-:-:S05]  /*cb90*/  @!P0 LOP3.LUT R3, R3, R2, RZ, 0x3c, !PT ;  /* 0x0000000203038212 */ /* 0x000fca00078e3cff */
[----:B------:R0:W-:Y:S02]  /*cba0*/  @!P0 LDGSTS.E.BYPASS.LTC128B.128 [R8+0x20c00], desc[UR50][R2.64], !P1 ;  /* 0x20c0000002088fae */ /* 0x0001e4000c901d72 */
[----:B0-----:R-:W-:Y:S02]  /*cbb0*/  VIADD R2, R17, 0x20 ;  /* 0x0000002011027836 */ /* 0x001fe40000000000 */
[----:B------:R-:W0:Y:S03]  /*cbc0*/  SHFL.IDX PT, R3, R0, 0x2, 0x181f ;  /* 0x00581f0000037f89 */ /* 0x000e2600000e0000 */
[----:B------:R-:W-:Y:S01]  /*cbd0*/  ISETP.GE.AND P0, PT, R2, R5, PT ;  /* 0x000000050200720c */ /* 0x000fe20003f06270 */
[----:B------:R-:W-:Y:S04]  /*cbe0*/  SHFL.IDX PT, R0, R0, 0x3, 0x181f ;  /* 0x00781f0000007f89 */ /* 0x000fe800000e0000 */
[----:B------:R-:W1:Y:S04]  /*cbf0*/  SHFL.IDX PT, R2, R4, 0x2, 0x181f ;  /* 0x00581f0004027f89 */ /* 0x000e6800000e0000 */
[----:B------:R-:W2:Y:S04]  /*cc00*/  SHFL.IDX PT, R4, R4, 0x3, 0x181f ;  /* 0x00781f0004047f89 */ /* 0x000ea800000e0000 */
[----:B0-----:R-:W-:-:S05]  /*cc10*/  @!P0 LEA R3, P2, R9, R3, 0x1 ;  /* 0x0000000309038211 */ /* 0x001fca00078408ff */
[----:B-1----:R-:W-:-:S05]  /*cc20*/  @!P0 IMAD.X R2, RZ, RZ, R2, P2 ;  /* 0x000000ffff028224 */ /* 0x002fca00010e0602 */
[----:B------:R-:W-:-:S04]  /*cc30*/  @!P0 LOP3.LUT R3, R3, R2, RZ, 0x3c, !PT ;  /* 0x0000000203038212 */ /* 0x000fc800078e3cff */
[----:B------:R-:W-:-:S04]  /*cc40*/  @!P0 LOP3.LUT R2, R3, R2, RZ, 0x3c, !PT ;  /* 0x0000000203028212 */ /* 0x000fc800078e3cff */
[----:B------:R-:W-:-:S05]  /*cc50*/  @!P0 LOP3.LUT R3, R3, R2, RZ, 0x3c, !PT ;  /* 0x0000000203038212 */ /* 0x000fca00078e3cff */
[----:B--2---:R0:W-:Y:S02]  /*cc60*/  @!P0 LDGSTS.E.BYPASS.LTC128B.128 [R8+0x21400], desc[UR50][R2.64], !P1 ;  /* 0x2140000002088fae */ /* 0x0041e4000c901d72 */
.L_x_3734:
[----:B------:R-:W-:-:S05]  /*cc70*/  VIADD R17, R17, 0x30 ;  /* 0x0000003011117836 */ /* 0x000fca0000000000 */
[----:B------:R-:W-:-:S13]  /*cc80*/  ISETP.GE.AND P0, PT, R17, R5, PT ;  /* 0x000000051100720c */ /* 0x000fda0003f06270 */
[----:B01----:R-:W-:-:S05]  /*cc90*/  @!P0 LEA R2, P2, R9, R0, 0x1 ;  /* 0x0000000009028211 */ /* 0x003fca00078408ff */
[----:B------:R-:W-:-:S05]  /*cca0*/  @!P0 IMAD.X R3, RZ, RZ, R4, P2 ;  /* 0x000000ffff038224 */ /* 0x000fca00010e0604 */
[----:B------:R-:W-:Y:S01]  /*ccb0*/  @!PT LDS RZ, [RZ] ;  /* 0x00000000fffff984 */ /* 0x000fe20000000800 */
[----:B------:R-:W-:Y:S01]  /*ccc0*/  @!PT LDS RZ, [RZ] ;  /* 0x00000000fffff984 */ /* 0x000fe20000000800 */
[----:B------:R-:W-:Y:S01]  /*ccd0*/  @!PT LDS RZ, [RZ] ;  /* 0x00000000fffff984 */ /* 0x000fe20000000800 */
[----:B------:R0:W-:Y:S01]  /*cce0*/  @!P0 LDGSTS.E.BYPASS.LTC128B.128 [R8+0x21c00], desc[UR50][R2.64], !P1 ;  /* 0x21c0000002088fae */ /* 0x0001e2000c901d72 */
[----:B------:R-:W-:Y:S01]  /*ccf0*/  PLOP3.LUT P0, PT, PT, PT, PT, 0x80, 0x0 ;  /* 0x000000000000781c */ /* 0x000fe20003f0f070 */
[----:B------:R-:W-:-:S12]  /*cd00*/  NOP ;  /* 0x0000000000007918 */ /* 0x000fd80000000000 */
.L_x_3657:
[----:B------:R-:W-:Y:S02]  /*cd10*/  PLOP3.LUT P1, PT, P1, P0, PT, 0xa2, 0x0 ;  /* 0x000000000000781c */ /* 0x000fe40000f21472 */
[----:B------:R-:W-:-:S08]  /*cd20*/  @P0 R2UR P1, UR4, R23 ;  /* 0x00000000170402ca */ /* 0x000fd00000020000 */
[----:B------:R-:W-:-:S05]  /*cd30*/  @P0 PLOP3.LUT P0, PT, P1, PT, PT, 0x80, 0x0 ;  /* 0x000000000000081c */ /* 0x000fca0000f0f070 */
[----:B------:R-:W-:Y:S01]  /*cd40*/  @!P1 SYNCS.ARRIVE.TRANS64.RED.A0T1 RZ, [UR4+0x28c00], RZ ;  /* 0x028c00ffffff99a7 */ /* 0x000fe20008200404 */
[----:B------:R-:W-:Y:S07]  /*cd50*/  @!P1 ARRIVES.LDGSTSBAR.64.TRANSCNT [UR4+0x28c00] ;  /* 0x028c0000ff0099b0 */ /* 0x000fee0008000a84 */
[----:B------:R-:W-:Y:S05]  /*cd60*/  @P0 BRA.U.ANY `(.L_x_3657) ;  /* 0xfffffffd00e80947 */ /* 0x000fea000393ffff */
[----:B0-----:R-:W2:Y:S02]  /*cd70*/  LDL.LU R2, [R1+0x24] ;  /* 0x0000240001027983 */ /* 0x001ea40000300800 */
        /* <DEDUP_REMOVED lines=11> */
.L_x_3735:
[----:B------:R-:W-:Y:S05]  /*ce30*/  BSYNC B0 ;  /* 0x0000000000007941 */ /* 0x000fea0003800000 */
.L_x_3658:
[----:B------:R-:W-:-:S05]  /*ce40*/  IMAD.U32 R2, RZ, RZ, UR36 ;  /* 0x00000024ff027e24 */ /* 0x000fca000f8e00ff */
[----:B------:R-:W-:-:S13]  /*ce50*/  ISETP.NE.AND P0, PT, R2, 0x3, PT ;  /* 0x000000030200780c */ /* 0x000fda0003f05270 */
[----:B------:R-:W-:Y:S05]  /*ce60*/  @!P0 BRA `(.L_x_3660) ;  /* 0x0000000000048947 */ /* 0x000fea0003800000 */
[----:B------:R-:W-:Y:S01]  /*ce70*/  BPT.TRAP 0x1 ;  /* 0x000000040000795c */ /* 0x000fe20000300000 */
.L_x_3660:
[----:B0-----:R-:W-:Y:S01]  /*ce80*/  SHF.L.U32 R0, R25, 0x1f, RZ ;  /* 0x0000001f19007819 */ /* 0x001fe200000006ff */
[----:B------:R-:W-:Y:S03]  /*ce90*/  BSSY B0, `(.L_x_3661) ;  /* 0x0000003000007945 */ /* 0x000fe60003800000 */
[----:B------:R-:W0:Y:S02]  /*cea0*/  SYNCS.PHASECHK.TRANS64.TRYWAIT P0, [R27+URZ+0x28c60], R0 ;  /* 0x028c60001b0075a7 */ /* 0x000e24000800017f */
[----:B0-----:R-:W-:Y:S05]  /*ceb0*/  @!P0 BRA `(.L_x_3662) ;  /* 0x0000003400a48947 */ /* 0x001fea0003800000 */
.L_x_3736:
[----:B------:R-:W-:Y:S05]  /*cec0*/  BSYNC B0 ;  /* 0x0000000000007941 */ /* 0x000fea0003800000 */
.L_x_3661:
[----:B------:R-:W0:Y:S01]  /*ced0*/  LDL.LU R2, [R1+0x1c] ;  /* 0x00001c0001027983 */ /* 0x000e220000300800 */
[----:B------:R-:W-:-:S03]  /*cee0*/  ULDC.64 UR4, c[0x0][0x328] ;  /* 0x0000ca0000047ab9 */ /* 0x000fc60000000a00 */
[----:B------:R-:W2:Y:S01]  /*cef0*/  LDL.LU R4, [R1+0x20] ;  /* 0x0000200001047983 */ /* 0x000ea20000300800 */
[----:B------:R-:W-:Y:S01]  /*cf00*/  LEA R5, R24, R33, 0xf ;  /* 0x0000002118057211 */ /* 0x000fe200078e78ff */
[----:B0-----:R-:W-:Y:S02]  /*cf10*/  IMAD R0, R2, UR4, RZ ;  /* 0x0000000402007c24 */ /* 0x001fe4000f8e02ff */
[----:B------:R-:W-:-:S04]  /*cf20*/  IMAD.WIDE.U32 R2, R35, UR4, RZ ;  /* 0x0000000423027c25 */ /* 0x000fc8000f8e00ff */
[----:B------:R-:W-:Y:S01]  /*cf30*/  IMAD R0, R35, UR5, R0 ;  /* 0x0000000523007c24 */ /* 0x000fe2000f8e0200 */
[----:B------:R-:W-:-:S03]  /*cf40*/  ULDC.64 UR4, c[0x0][0x338] ;  /* 0x0000ce0000047ab9 */ /* 0x000fc60000000a00 */
[----:B------:R-:W-:Y:S02]  /*cf50*/  IMAD.IADD R3, R3, 0x1, R0 ;  /* 0x0000000103037824 */ /* 0x000fe400078e0200 */
[----:B--2---:R-:W-:Y:S02]  /*cf60*/  IMAD R0, R4, UR4, RZ ;  /* 0x0000000404007c24 */ /* 0x004fe4000f8e02ff */
        /* <DEDUP_REMOVED lines=13> */
[----:B------:R-:W2:Y:S01]  /*d040*/  LDL R3, [R1+0x4] ;  /* 0x0000040001037983 */ /* 0x000ea20000100800 */
[----:B------:R-:W-:Y:S01]  /*d050*/  IMAD R5, R5, 0x2, R23 ;  /* 0x0000000205057824 */ /* 0x000fe200078e0217 */
[C---:B------:R-:W-:Y:S01]  /*d060*/  LOP3.LUT P5, RZ, R30.reuse, 0x2, RZ, 0xc0, !PT ;  /* 0x000000021eff7812 */ /* 0x040fe200078ac0ff */
[----:B------:R-:W0:Y:S01]  /*d070*/  S2R R7, SR_TID.X ;  /* 0x0000000000077919 */ /* 0x000e220000002100 */
[C---:B------:R-:W-:Y:S02]  /*d080*/  LOP3.LUT P4, RZ, R30.reuse, 0x4, RZ, 0xc0, !PT ;  /* 0x000000041eff7812 */ /* 0x040fe4000788c0ff */
[----:B------:R-:W-:Y:S01]  /*d090*/  LOP3.LUT P3, RZ, R30, 0x8, RZ, 0xc0, !PT ;  /* 0x000000081eff7812 */ /* 0x000fe2000786c0ff */
[----:B------:R-:W1:Y:S01]  /*d0a0*/  SHFL.IDX PT, R2, R4, RZ, 0x181f ;  /* 0x00181fff04027589 */ /* 0x000e6200000e0000 */
[----:B------:R-:W-:Y:S02]  /*d0b0*/  LOP3.LUT R22, R22, 0xfffffeff, RZ, 0xc0, !PT ;  /* 0xfffffeff16167812 */ /* 0x000fe400078ec0ff */
[----:B------:R-:W-:Y:S01]  /*d0c0*/  LOP3.LUT P2, RZ, R30, 0x10, RZ, 0xc0, !PT ;  /* 0x000000101eff7812 */ /* 0x000fe2000784c0ff */
[----:B0-----:R-:W-:-:S05]  /*d0d0*/  IMAD.SHL.U32 R7, R7, 0x8, RZ ;  /* 0x0000000807077824 */ /* 0x001fca00078e00ff */
[----:B------:R-:W-:-:S05]  /*d0e0*/  LOP3.LUT R7, R7, 0x38, RZ, 0xc0, !PT ;  /* 0x0000003807077812 */ /* 0x000fca00078ec0ff */
[----:B------:R-:W-:Y:S01]  /*d0f0*/  IMAD.SHL.U32 R0, R7, 0x2, RZ ;  /* 0x0000000207007824 */ /* 0x000fe200078e00ff */
[----:B------:R-:W-:-:S04]  /*d100*/  LOP3.LUT R7, R30, 0x1, RZ, 0xc0, !PT ;  /* 0x000000011e077812 */ /* 0x000fc800078ec0ff */
[----:B-1----:R-:W-:Y:S02]  /*d110*/  IADD3 R2, P0, R2, R0, RZ ;  /* 0x0000000002027210 */ /* 0x002fe40007f1e0ff */
[----:B------:R-:W-:-:S13]  /*d120*/  ISETP.NE.U32.AND P1, PT, R7, 0x1, PT ;  /* 0x000000010700780c */ /* 0x000fda0003f25070 */
[----:B------:R-:W-:-:S04]  /*d130*/  @P1 LOP3.LUT R22, R22, 0x100, RZ, 0xfc, !PT ;  /* 0x0000010016161812 */ /* 0x000fc800078efcff */
[----:B------:R-:W-:Y:S01]  /*d140*/  LOP3.LUT R22, R22, 0xfffffdff, RZ, 0xc0, !PT ;  /* 0xfffffdff16167812 */ /* 0x000fe200078ec0ff */
[----:B--2---:R-:W-:Y:S02]  /*d150*/  IMAD.MOV.U32 R8, RZ, RZ, R3 ;  /* 0x000000ffff087224 */ /* 0x004fe400078e0003 */
[----:B------:R-:W0:Y:S03]  /*d160*/  SHFL.IDX PT, R3, R6, RZ, 0x181f ;  /* 0x00181fff06037589 */ /* 0x000e2600000e0000 */
[----:B------:R-:W-:Y:S01]  /*d170*/  PRMT R7, R8, 0x8880, RZ ;  /* 0x0000888008077816 */ /* 0x000fe200000000ff */
[----:B0-----:R-:W-:Y:S01]  /*d180*/  IMAD.X R3, RZ, RZ, R3, P0 ;  /* 0x000000ffff037224 */ /* 0x001fe200000e0603 */
[----:B------:R-:W-:Y:S02]  /*d190*/  ISETP.LT.OR P0, PT, R29, 0x1, P1 ;  /* 0x000000011d00780c */ /* 0x000fe40000f01670 */
[----:B------:R-:W-:-:S04]  /*d1a0*/  LOP3.LUT P1, RZ, R30, 0x20, RZ, 0xc0, !PT ;  /* 0x000000201eff7812 */ /* 0x000fc8000782c0ff */
[----:B------:R-:W-:-:S07]  /*d1b0*/  ISETP.LT.OR P6, PT, R29, 0x1, !P1 ;  /* 0x000000011d00780c */ /* 0x000fce0004fc1670 */
[----:B------:R-:W-:Y:S01]  /*d1c0*/  @!PT LDS RZ, [RZ] ;  /* 0x00000000fffff984 */ /* 0x000fe20000000800 */
[----:B------:R-:W-:Y:S01]  /*d1d0*/  LDGSTS.E.BYPASS.LTC128B.128 [R5+0x400], desc[UR50][R2.64], !P0 ;  /* 0x0040000002057fae */ /* 0x000fe2000c101d72 */
[----:B------:R-:W-:-:S13]  /*d1e0*/  ISETP.LT.OR P0, PT, R29, 0x1, !P5 ;  /* 0x000000011d00780c */ /* 0x000fda0006f01670 */
[----:B------:R-:W-:Y:S01]  /*d1f0*/  LDGSTS.E.BYPASS.LTC128B.128 [R5+0x2400], desc[UR50][R2.64+0x80], !P0 ;  /* 0x0240008002057fae */ /* 0x000fe2000c101d72 */
[----:B------:R-:W-:-:S13]  /*d200*/  ISETP.LT.OR P0, PT, R29, 0x1, !P4 ;  /* 0x000000011d00780c */ /* 0x000fda0006701670 */
[----:B------:R-:W-:Y:S01]  /*d210*/  LDGSTS.E.BYPASS.LTC128B.128 [R5+0x4400], desc[UR50][R2.64+0x100], !P0 ;  /* 0x0440010002057fae */ /* 0x000fe2000c101d72 */
[----:B------:R-:W-:-:S13]  /*d220*/  ISETP.LT.OR P0, PT, R29, 0x1, !P3 ;  /* 0x000000011d00780c */ /* 0x000fda0005f01670 */
[----:B------:R-:W-:Y:S01]  /*d230*/  LDGSTS.E.BYPASS.LTC128B.128 [R5+0x6400], desc[UR50][R2.64+0x180], !P0 ;  /* 0x0640018002057fae */ /* 0x000fe2000c101d72 */
[----:B------:R-:W-:-:S13]  /*d240*/  ISETP.LT.OR P0, PT, R29, 0x1, !P2 ;  /* 0x000000011d00780c */ /* 0x000fda0005701670 */
[----:B------:R-:W-:Y:S01]  /*d250*/  LDGSTS.E.BYPASS.LTC128B.128 [R5+0x8400], desc[UR50][R2.64+0x200], !P0 ;  /* 0x0840020002057fae */ /* 0x000fe2000c101d72 */
[----:B------:R-:W-:-:S03]  /*d260*/  LOP3.LUT P0, RZ, R30, 0x40, RZ, 0xc0, !PT ;  /* 0x000000401eff7812 */ /* 0x000fc6000780c0ff */
[----:B------:R-:W-:Y:S01]  /*d270*/  LDGSTS.E.BYPASS.LTC128B.128 [R5+0xa400], desc[UR50][R2.64+0x280], !P6 ;  /* 0x0a40028002057fae */ /* 0x000fe2000f101d72 */
[----:B------:R-:W-:-:S13]  /*d280*/  ISETP.LT.OR P6, PT, R29, 0x1, !P0 ;  /* 0x000000011d00780c */ /* 0x000fda00047c1670 */
[----:B------:R-:W-:Y:S01]  /*d290*/  LDGSTS.E.BYPASS.LTC128B.128 [R5+0xc400], desc[UR50][R2.64+0x300], !P6 ;  /* 0x0c40030002057fae */ /* 0x000fe2000f101d72 */
[----:B------:R-:W-:-:S03]  /*d2a0*/  ISETP.GT.AND P6, PT, R7, -0x1, PT ;  /* 0xffffffff0700780c */ /* 0x000fc60003fc4270 */
[----:B------:R-:W-:Y:S10]  /*d2b0*/  SHFL.IDX PT, R7, R6, 0x2, 0x181f ;  /* 0x00581f0006077f89 */ /* 0x000ff400000e0000 */
[----:B------:R-:W-:-:S02]  /*d2c0*/  @P6 LOP3.LUT R22, R22, 0x200, RZ, 0xfc, !PT ;  /* 0x0000020016166812 */ /* 0x000fc400078efcff */
[----:B------:R-:W-:-:S13]  /*d2d0*/  ISETP.LT.OR P6, PT, R29, 0x1, P6 ;  /* 0x000000011d00780c */ /* 0x000fda00037c1670 */
[----:B------:R0:W-:Y:S04]  /*d2e0*/  LDGSTS.E.BYPASS.LTC128B.128 [R5+0xe400], desc[UR50][R2.64+0x380], !P6 ;  /* 0x0e40038002057fae */ /* 0x0001e8000f101d72 */
[----:B0-----:R-:W0:Y:S04]  /*d2f0*/  SHFL.IDX PT, R2, R4, 0x1, 0x181f ;  /* 0x00381f0004027f89 */ /* 0x001e2800000e0000 */
[----:B------:R-:W1:Y:S04]  /*d300*/  SHFL.IDX PT, R3, R6, 0x1, 0x181f ;  /* 0x00381f0006037f89 */ /* 0x000e6800000e0000 */
[----:B------:R-:W-:Y:S01]  /*d310*/  SHFL.IDX PT, R6, R6, 0x3, 0x181f ;  /* 0x00781f0006067f89 */ /* 0x000fe200000e0000 */
[----:B0-----:R-:W-:-:S04]  /*d320*/  IADD3 R2, P6, R2, R0, RZ ;  /* 0x0000000002027210 */ /* 0x001fc80007fde0ff */
[----:B-1----:R-:W-:Y:S02]  /*d330*/  IADD3.X R3, RZ, R3, RZ, P6, !PT ;  /* 0x00000003ff037210 */ /* 0x002fe400037fe4ff */
[----:B------:R-:W-:-:S04]  /*d340*/  LOP3.LUT P6, RZ, R22, 0x100, RZ, 0xc0, !PT ;  /* 0x0000010016ff7812 */ /* 0x000fc800078cc0ff */
[----:B------:R-:W-:-:S13]  /*d350*/  ISETP.LT.OR P6, PT, R29, 0x11, P6 ;  /* 0x000000111d00780c */ /* 0x000fda00037c1670 */
        /* <DEDUP_REMOVED lines=13> */
[----:B------:R-:W-:-:S04]  /*d430*/  LOP3.LUT P6, RZ, R22, 0x200, RZ, 0xc0, !PT ;  /* 0x0000020016ff7812 */ /* 0x000fc800078cc0ff */
[----:B------:R-:W-:-:S13]  /*d440*/  ISETP.LT.OR P6, PT, R29, 0x11, P6 ;  /* 0x000000111d00780c */ /* 0x000fda00037c1670 */
[----:B------:R0:W-:Y:S04]  /*d450*/  LDGSTS.E.BYPASS.LTC128B.128 [R5+0xec00], desc[UR50][R2.64+0x380], !P6 ;  /* 0x0ec0038002057fae */ /* 0x0001e8000f101d72 */
[----:B0-----:R-:W0:Y:S02]  /*d460*/  SHFL.IDX PT, R2, R4, 0x2, 0x181f ;  /* 0x00581f0004027f89 */ /* 0x001e2400000e0000 */
[----:B0-----:R-:W-:-:S05]  /*d470*/  IADD3 R2, P6, R2, R0, RZ ;  /* 0x0000000002027210 */ /* 0x001fca0007fde0ff */
[----:B------:R-:W-:Y:S01]  /*d480*/  IMAD.X R3, RZ, RZ, R7, P6 ;  /* 0x000000ffff037224 */ /* 0x000fe200030e0607 */
        /* <DEDUP_REMOVED lines=18> */
[----:B0-----:R0:W1:Y:S02]  /*d5b0*/  SHFL.IDX PT, R2, R4, 0x3, 0x181f ;  /* 0x00781f0004027f89 */ /* 0x00106400000e0000 */
.L_x_3746:
[C---:B------:R-:W-:Y:S02]  /*d5c0*/  LOP3.LUT P6, RZ, R22.reuse, 0x100, RZ, 0xc0, !PT ;  /* 0x0000010016ff7812 */ /* 0x040fe400078cc0ff */
[----:B------:R-:W-:Y:S02]  /*d5d0*/  LOP3.LUT R22, R22, 0xffffefff, RZ, 0xc0, !PT ;  /* 0xffffefff16167812 */ /* 0x000fe400078ec0ff */
[C---:B------:R-:W-:Y:S02]  /*d5e0*/  ISETP.LT.OR P6, PT, R29.reuse, 0x31, P6 ;  /* 0x000000311d00780c */ /* 0x040fe400037c1670 */
[----:B------:R-:W-:-:S11]  /*d5f0*/  ISETP.LT.OR P5, PT, R29, 0x31, !P5 ;  /* 0x000000311d00780c */ /* 0x000fd60006fa1670 */
[----:B------:R-:W-:Y:S02]  /*d600*/  @P6 LOP3.LUT R22, R22, 0x1000, RZ, 0xfc, !PT ;  /* 0x0000100016166812 */ /* 0x000fe400078efcff */
[C---:B------:R-:W-:Y:S02]  /*d610*/  ISETP.LT.OR P6, PT, R29.reuse, 0x31, !P4 ;  /* 0x000000311d00780c */ /* 0x040fe400067c1670 */
[----:B------:R-:W-:Y:S02]  /*d620*/  LOP3.LUT R22, R22, 0xffffbfff, RZ, 0xc0, !PT ;  /* 0xffffbfff16167812 */ /* 0x000fe400078ec0ff */
[C---:B------:R-:W-:Y:S02]  /*d630*/  ISETP.LT.OR P4, PT, R29.reuse, 0x31, !P2 ;  /* 0x000000311d00780c */ /* 0x040fe40005781670 */
[----:B------:R-:W-:Y:S02]  /*d640*/  LOP3.LUT R22, R22, 0xfffffeff, RZ, 0xc0, !PT ;  /* 0xfffffeff16167812 */ /* 0x000fe400078ec0ff */
[----:B------:R-:W-:-:S02]  /*d650*/  ISETP.LT.OR P2, PT, R29, 0x31, !P0 ;  /* 0x000000311d00780c */ /* 0x000fc40004741670 */
[----:B------:R-:W-:Y:S02]  /*d660*/  @P5 LOP3.LUT R22, R22, 0x100, RZ, 0xfc, !PT ;  /* 0x0000010016165812 */ /* 0x000fe400078efcff */
[----:B-1----:R-:W-:Y:S02]  /*d670*/  IADD3 R2, P0, R2, R0, RZ ;  /* 0x0000000002027210 */ /* 0x002fe40007f1e0ff */
[----:B------:R-:W-:Y:S02]  /*d680*/  @P6 LOP3.LUT R22, R22, 0x4000, RZ, 0xfc, !PT ;  /* 0x0000400016166812 */ /* 0x000fe400078efcff */
[----:B------:R-:W-:Y:S01]  /*d690*/  ISETP.LT.OR P5, PT, R29, 0x31, !P3 ;  /* 0x000000311d00780c */ /* 0x000fe20005fa1670 */
[----:B------:R-:W-:Y:S01]  /*d6a0*/  IMAD.X R3, RZ, RZ, R6, P0 ;  /* 0x000000ffff037224 */ /* 0x000fe200000e0606 */
[C---:B------:R-:W-:Y:S02]  /*d6b0*/  LOP3.LUT P6, RZ, R22.reuse, 0x1000, RZ, 0xc0, !PT ;  /* 0x0000100016ff7812 */ /* 0x040fe400078cc0ff */
[----:B------:R-:W-:-:S02]  /*d6c0*/  LOP3.LUT P0, RZ, R22, 0x100, RZ, 0xc0, !PT ;  /* 0x0000010016ff7812 */ /* 0x000fc4000780c0ff */
[----:B------:R-:W-:Y:S02]  /*d6d0*/  ISETP.LT.OR P3, PT, R29, 0x31, !P1 ;  /* 0x000000311d00780c */ /* 0x000fe40004f61670 */
[----:B------:R-:W-:-:S04]  /*d6e0*/  LOP3.LUT P1, RZ, R22, 0x200, RZ, 0xc0, !PT ;  /* 0x0000020016ff7812 */ /* 0x000fc8000782c0ff */
[----:B------:R-:W-:-:S03]  /*d6f0*/  ISETP.LT.OR P1, PT, R29, 0x31, P1 ;  /* 0x000000311d00780c */ /* 0x000fc60000f21670 */
[----:B------:R-:W-:Y:S01]  /*d700*/  @!PT LDS RZ, [RZ] ;  /* 0x00000000fffff984 */ /* 0x000fe20000000800 */
[----:B------:R-:W-:Y:S01]  /*d710*/  @!PT LDS RZ, [RZ] ;  /* 0x00000000fffff984 */ /* 0x000fe20000000800 */
[----:B------:R-:W-:Y:S01]  /*d720*/  @!PT LDS RZ, [RZ] ;  /* 0x00000000fffff984 */ /* 0x000fe20000000800 */
[----:B------:R1:W-:Y:S01]  /*d730*/  LDGSTS.E.BYPASS.LTC128B.128 [R5+0x1c00], desc[UR50][R2.64], !P6 ;  /* 0x01c0000002057fae */ /* 0x0003e2000f101d72 */
[----:B------:R-:W-:-:S03]  /*d740*/  LOP3.LUT P6, RZ, R22, 0x4000, RZ, 0xc0, !PT ;  /* 0x0000400016ff7812 */ /* 0x000fc600078cc0ff */
        /* <DEDUP_REMOVED lines=9> */
.L_x_3664:
        /* <DEDUP_REMOVED lines=11> */
.L_x_3665:
[----:B------:R-:W-:Y:S01]  /*d890*/  ISETP.GE.AND P0, PT, R36, 0x41, PT ;  /* 0x000000412400780c */ /* 0x000fe20003f06270 */
[----:B------:R1:W-:Y:S01]  /*d8a0*/  SYNCS.ARRIVE.TRANS64.A1T0 RZ, [R27+URZ+0x28c50], RZ ;  /* 0x028c50ff1bff79a7 */ /* 0x0003e2000810003f */
[----:B------:R-:W-:Y:S11]  /*d8b0*/  BSSY B0, `(.L_x_3666) ;  /* 0x00000f5000007945 */ /* 0x000ff60003800000 */
[----:B-1----:R-:W-:Y:S05]  /*d8c0*/  @!P0 BRA `(.L_x_3667) ;  /* 0x0000000c00cc8947 */ /* 0x002fea0003800000 */
[----:B0-----:R-:W2:Y:S04]  /*d8d0*/  LDL.LU R4, [R1+0x28] ;  /* 0x0000280001047983 */ /* 0x001ea80000300800 */
[----:B------:R-:W3:Y:S04]  /*d8e0*/  LDL.LU R3, [R1+0x4] ;  /* 0x0000040001037983 */ /* 0x000ee80000300800 */
[----:B------:R-:W4:Y:S01]  /*d8f0*/  LDL.LU R2, [R1+0x30] ;  /* 0x0000300001027983 */ /* 0x000f220000300800 */
[----:B--2---:R-:W-:Y:S02]  /*d900*/  LOP3.LUT R30, R4, 0x40, RZ, 0xc0, !PT ;  /* 0x00000040041e7812 */ /* 0x004fe400078ec0ff */
[----:B---3--:R-:W-:-:S02]  /*d910*/  LOP3.LUT R29, R3, 0x80, RZ, 0xc0, !PT ;  /* 0x00000080031d7812 */ /* 0x008fc400078ec0ff */
[----:B------:R-:W-:Y:S01]  /*d920*/  SHF.R.U32.HI R30, RZ, 0x2, R30 ;  /* 0x00000002ff1e7819 */ /* 0x000fe2000001161e */
[----:B----4-:R-:W-:Y:S01]  /*d930*/  VIADD R7, R2, 0xfffffffe ;  /* 0xfffffffe02077836 */ /* 0x010fe20000000000 */
[----:B------:R-:W-:-:S07]  /*d940*/  SHF.R.U32.HI R29, RZ, 0x3, R29 ;  /* 0x00000003ff1d7819 */ /* 0x000fce000001161d */
.L_x_3680:
[----:B------:R-:W0:Y:S01]  /*d950*/  S2R R2, SR_TID.X ;  /* 0x0000000000027919 */ /* 0x000e220000002100 */
[----:B-1----:R-:W1:Y:S01]  /*d960*/  LDC R3, c[0x0][0x430] ;  /* 0x00010c00ff037b82 */ /* 0x002e620000000800 */
[----:B--23--:R-:W-:Y:S01]  /*d970*/  LEA R6, R7, R31, 0x6 ;  /* 0x0000001f07067211 */ /* 0x00cfe200078e30ff */
[----:B------:R-:W-:Y:S01]  /*d980*/  IMAD.U32 R11, RZ, RZ, UR36 ;  /* 0x00000024ff0b7e24 */ /* 0x000fe2000f8e00ff */
[----:B------:R-:W-:Y:S01]  /*d990*/  IADD3 R24, R24, 0x1, RZ ;  /* 0x0000000118187810 */ /* 0x000fe20007ffe0ff */
[----:B------:R-:W-:Y:S05]  /*d9a0*/  YIELD ;  /* 0x0000000000007946 */ /* 0x000fea0003800000 */
[----:B------:R-:W-:Y:S01]  /*d9b0*/  ULDC UR4, c[0x0][0x430] ;  /* 0x00010c0000047ab9 */ /* 0x000fe20000000800 */
[----:B-1----:R-:W-:Y:S01]  /*d9c0*/  ISETP.NE.AND P0, PT, R3, 0x1, PT ;  /* 0x000000010300780c */ /* 0x002fe20003f05270 */
[----:B0-----:R-:W-:-:S05]  /*d9d0*/  IMAD.SHL.U32 R4, R2, 0x10, RZ ;  /* 0x0000001002047824 */ /* 0x001fca00078e00ff */
[----:B------:R-:W-:-:S07]  /*d9e0*/  LOP3.LUT R4, R37, 0x70, R4, 0xf8, !PT ;  /* 0x0000007025047812 */ /* 0x000fce00078ef804 */
[----:B------:R-:W0:Y:S01]  /*d9f0*/  @P0 LDC R3, c[0x0][0x434] ;  /* 0x00010d00ff030b82 */ /* 0x000e220000000800 */
[C---:B------:R-:W-:Y:S01]  /*da00*/  ISETP.GT.U32.AND P1, PT, R4.reuse, 0x3f, PT ;  /* 0x0000003f0400780c */ /* 0x040fe20003f24070 */
[----:B------:R-:W-:-:S06]  /*da10*/  IMAD.IADD R6, R4, 0x1, R6 ;  /* 0x0000000104067824 */ /* 0x000fcc00078e0206 */
[----:B------:R-:W1:Y:S01]  /*da20*/  @P0 LDC R2, c[0x0][0x438] ;  /* 0x00010e00ff020b82 */ /* 0x000e620000000800 */
[----:B------:R-:W-:-:S07]  /*da30*/  IMAD.MOV.U32 R10, RZ, RZ, R6 ;  /* 0x000000ffff0a7224 */ /* 0x000fce00078e0006 */
[----:B------:R-:W2:Y:S01]  /*da40*/  @!P1 LDC.64 R4, c[0x0][0x428] ;  /* 0x00010a00ff049b82 */ /* 0x000ea20000000a00 */
[----:B0-----:R-:W-:-:S07]  /*da50*/  @P0 IMAD.HI.U32 R3, R6, R3, RZ ;  /* 0x0000000306030227 */ /* 0x001fce00078e00ff */
[----:B------:R-:W0:Y:S01]  /*da60*/  @!P1 LDC.64 R8, c[0x0][0x418] ;  /* 0x00010600ff089b82 */ /* 0x000e220000000a00 */
[----:B-1----:R-:W-:-:S04]  /*da70*/  @P0 SHF.R.U32.HI R10, RZ, R2, R3 ;  /* 0x00000002ff0a0219 */ /* 0x002fc80000011603 */
[--C-:B------:R-:W-:Y:S01]  /*da80*/  @!P1 SHF.R.S32.HI R3, RZ, 0x1f, R10.reuse ;  /* 0x0000001fff039819 */ /* 0x100fe2000001140a */
[----:B------:R-:W-:-:S04]  /*da90*/  @!P1 IMAD.MOV.U32 R2, RZ, RZ, R10 ;  /* 0x000000ffff029224 */ /* 0x000fc800078e000a */
[----:B--2---:R-:W-:-:S04]  /*daa0*/  @!P1 IMAD.WIDE.U32 R2, R28, R4, R2 ;  /* 0x000000041c029225 */ /* 0x004fc800078e0002 */
[----:B------:R-:W-:-:S04]  /*dab0*/  @!P1 IMAD R4, R32, R4, RZ ;  /* 0x0000000420049224 */ /* 0x000fc800078e02ff */
[----:B------:R-:W-:Y:S01]  /*dac0*/  @!P1 IMAD R5, R28, R5, R4 ;  /* 0x000000051c059224 */ /* 0x000fe200078e0204 */
[----:B0-----:R-:W-:Y:S01]  /*dad0*/  @!P1 LEA R8, P0, R2, R8, 0x2 ;  /* 0x0000000802089211 */ /* 0x001fe200078010ff */
[----:B------:R-:W-:Y:S02]  /*dae0*/  IMAD.MOV.U32 R4, RZ, RZ, RZ ;  /* 0x000000ffff047224 */ /* 0x000fe400078e00ff */
[----:B------:R-:W-:Y:S02]  /*daf0*/  @!P1 IMAD.IADD R3, R5, 0x1, R3 ;  /* 0x0000000105039824 */ /* 0x000fe400078e0203 */
[----:B------:R-:W-:-:S03]  /*db00*/  IMAD.MOV R5, RZ, RZ, -R10 ;  /* 0x000000ffff057224 */ /* 0x000fc600078e0a0a */
[----:B------:R-:W-:Y:S01]  /*db10*/  @!P1 LEA.HI.X R9, R2, R9, R3, 0x2, P0 ;  /* 0x0000000902099211 */ /* 0x000fe200000f1403 */
[----:B------:R-:W-:Y:S01]  /*db20*/  IMAD R5, R5, UR4, R6 ;  /* 0x0000000405057c24 */ /* 0x000fe2000f8e0206 */
[----:B------:R-:W-:-:S03]  /*db30*/  ISETP.NE.AND P0, PT, R24, 0x2, PT ;  /* 0x000000021800780c */ /* 0x000fc60003f05270 */
[----:B------:R0:W5:Y:S01]  /*db40*/  @!P1 LDG.E R4, desc[UR50][R8.64] ;  /* 0x0000003208049981 */ /* 0x000162000c1e1900 */
[----:B------:R-:W-:Y:S02]  /*db50*/  ISETP.NE.AND P1, PT, R11, 0x3, PT ;  /* 0x000000030b00780c */ /* 0x000fe40003f25270 */
[----:B------:R-:W-:Y:S02]  /*db60*/  SEL R2, RZ, 0x1, P0 ;  /* 0x00000001ff027807 */ /* 0x000fe40000000000 */
[----:B------:R-:W-:Y:S02]  /*db70*/  SEL R24, R24, RZ, P0 ;  /* 0x000000ff18187207 */ /* 0x000fe40000000000 */
[----:B------:R-:W-:Y:S01]  /*db80*/  LOP3.LUT R25, R25, R2, RZ, 0x3c, !PT ;  /* 0x0000000219197212 */ /* 0x000fe200078e3cff */
[----:B------:R-:W-:Y:S02]  /*db90*/  IMAD.MOV.U32 R2, RZ, RZ, R7 ;  /* 0x000000ffff027224 */ /* 0x000fe400078e0007 */
[----:B------:R-:W-:-:S03]  /*dba0*/  VIADD R7, R7, 0xffffffff ;  /* 0xffffffff07077836 */ /* 0x000fc60000000000 */
[----:B------:R-:W-:Y:S01]  /*dbb0*/  ISETP.GT.AND P3, PT, R2, RZ, PT ;  /* 0x000000ff0200720c */ /* 0x000fe20003f64270 */
[----:B0-----:R-:W-:-:S12]  /*dbc0*/  @!P1 BRA `(.L_x_3668) ;  /* 0x0000000000049947 */ /* 0x001fd80003800000 */
[----:B------:R-:W-:Y:S01]  /*dbd0*/  BPT.TRAP 0x1 ;  /* 0x000000040000795c */ /* 0x000fe20000300000 */
.L_x_3668:
[----:B------:R-:W-:Y:S01]  /*dbe0*/  IMAD R6, R24, 0x8, R23 ;  /* 0x0000000818067824 */ /* 0x000fe200078e0217 */
[----:B------:R-:W-:Y:S01]  /*dbf0*/  SHF.L.U32 R17, R25, 0x1f, RZ ;  /* 0x0000001f19117819 */ /* 0x000fe200000006ff */
[----:B------:R-:W-:Y:S01]  /*dc00*/  BSSY B1, `(.L_x_3669) ;  /* 0x0000004000017945 */ /* 0x000fe20003800000 */
[----:B------:R-:W-:Y:S02]  /*dc10*/  SHF.R.S32.HI R9, RZ, 0x1f, R5 ;  /* 0x0000001fff097819 */ /* 0x000fe40000011405 */
[----:B------:R-:W0:Y:S02]  /*dc20*/  SYNCS.PHASECHK.TRANS64.TRYWAIT P0, [R6+URZ+0x28c40], R17 ;  /* 0x028c4011060075a7 */ /* 0x000e24000800017f */
[----:B0-----:R-:W-:Y:S05]  /*dc30*/  @!P0 BRA `(.L_x_3670) ;  /* 0x0000003000848947 */ /* 0x001fea0003800000 */
.L_x_3747:
[----:B------:R-:W-:Y:S05]  /*dc40*/  BSYNC B1 ;  /* 0x0000000000017941 */ /* 0x000fea0003800000 */
.L_x_3669:
[----:B------:R-:W-:Y:S01]  /*dc50*/  ULDC.64 UR4, c[0x0][0x300] ;  /* 0x0000c00000047ab9 */ /* 0x000fe20000000a00 */
[----:B-----5:R-:W-:Y:S01]  /*dc60*/  SHF.R.S32.HI R10, RZ, 0x1f, R4 ;  /* 0x0000001fff0a7819 */ /* 0x020fe20000011404 */
[----:B------:R-:W-:Y:S01]  /*dc70*/  IMAD R8, R9, UR4, RZ ;  /* 0x0000000409087c24 */ /* 0x000fe2000f8e02ff */
[----:B------:R-:W-:Y:S01]  /*dc80*/  LOP3.LUT P1, RZ, R22, 0x2, RZ, 0xc0, !PT ;  /* 0x0000000216ff7812 */ /* 0x000fe2000782c0ff */
[----:B------:R-:W-:-:S04]  /*dc90*/  IMAD.WIDE.U32 R2, R5, UR4, RZ ;  /* 0x0000000405027c25 */ /* 0x000fc8000f8e00ff */
        /* <DEDUP_REMOVED lines=16> */
[----:B------:R-:W-:Y:S01]  /*dda0*/  IMAD R8, R24, 0x1000, R33 ;  /* 0x0000100018087824 */ /* 0x000fe200078e0221 */
[----:B------:R-:W-:Y:S06]  /*ddb0*/  BRA.DIV UR4, `(.L_x_3671) ;  /* 0x0000003204387947 */ /* 0x000fec000b800000 */
[----:B------:R-:W1:Y:S01]  /*ddc0*/  SHFL.IDX PT, R2, R20, RZ, 0x181f ;  /* 0x00181fff14027589 */ /* 0x000e6200000e0000 */
[----:B------:R-:W-:-:S03]  /*ddd0*/  IMAD R21, R8, 0x2, R23 ;  /* 0x0000000208157824 */ /* 0x000fc600078e0217 */
[----:B------:R-:W2:Y:S01]  /*dde0*/  SHFL.IDX PT, R3, R27, RZ, 0x181f ;  /* 0x00181fff1b037589 */ /* 0x000ea200000e0000 */
[----:B-1----:R-:W-:-:S05]  /*ddf0*/  IADD3 R2, P0, R2, R0, RZ ;  /* 0x0000000002027210 */ /* 0x002fca0007f1e0ff */
[----:B--2---:R-:W-:-:S05]  /*de00*/  IMAD.X R3, RZ, RZ, R3, P0 ;  /* 0x000000ffff037224 */ /* 0x004fca00000e0603 */
[----:B------:R-:W-:Y:S01]  /*de10*/  @!PT LDS RZ, [RZ] ;  /* 0x00000000fffff984 */ /* 0x000fe20000000800 */
[----:B------:R1:W-:Y:S04]  /*de20*/  LDGSTS.E.BYPASS.LTC128B.128 [R21+0x22400], desc[UR50][R2.64], !P1 ;  /* 0x2240000002157fae */ /* 0x0003e8000c901d72 */
[----:B-1----:R-:W1:Y:S04]  /*de30*/  SHFL.IDX PT, R2, R20, 0x1, 0x181f ;  /* 0x00381f0014027f89 */ /* 0x002e6800000e0000 */
[----:B------:R-:W2:Y:S01]  /*de40*/  SHFL.IDX PT, R3, R27, 0x1, 0x181f ;  /* 0x00381f001b037f89 */ /* 0x000ea200000e0000 */
[----:B-1----:R-:W-:-:S04]  /*de50*/  IADD3 R2, P0, R2, R0, RZ ;  /* 0x0000000002027210 */ /* 0x002fc80007f1e0ff */
[----:B--2---:R-:W-:-:S05]  /*de60*/  IADD3.X R3, RZ, R3, RZ, P0, !PT ;  /* 0x00000003ff037210 */ /* 0x004fca00007fe4ff */
[----:B------:R1:W-:Y:S04]  /*de70*/  LDGSTS.E.BYPASS.LTC128B.128 [R21+0x22c00], desc[UR50][R2.64], !P1 ;  /* 0x22c0000002157fae */ /* 0x0003e8000c901d72 */
[----:B-1----:R-:W1:Y:S04]  /*de80*/  SHFL.IDX PT, R2, R20, 0x2, 0x181f ;  /* 0x00581f0014027f89 */ /* 0x002e6800000e0000 */
[----:B------:R-:W2:Y:S04]  /*de90*/  SHFL.IDX PT, R3, R27, 0x2, 0x181f ;  /* 0x00581f001b037f89 */ /* 0x000ea800000e0000 */
[----:B------:R-:W3:Y:S01]  /*dea0*/  SHFL.IDX PT, R27, R27, 0x3, 0x181f ;  /* 0x00781f001b1b7f89 */ /* 0x000ee200000e0000 */
[----:B-1----:R-:W-:-:S05]  /*deb0*/  IADD3 R2, P0, R2, R0, RZ ;  /* 0x0000000002027210 */ /* 0x002fca0007f1e0ff */
[----:B--2---:R-:W-:-:S05]  /*dec0*/  IMAD.X R3, RZ, RZ, R3, P0 ;  /* 0x000000ffff037224 */ /* 0x004fca00000e0603 */
[----:B------:R1:W-:Y:S04]  /*ded0*/  LDGSTS.E.BYPASS.LTC128B.128 [R21+0x23400], desc[UR50][R2.64], !P1 ;  /* 0x2340000002157fae */ /* 0x0003e8000c901d72 */
[----:B-1-3--:R1:W2:Y:S02]  /*dee0*/  SHFL.IDX PT, R2, R20, 0x3, 0x181f ;  /* 0x00781f0014027f89 */ /* 0x00a2a400000e0000 */
.L_x_3757:
        /* <DEDUP_REMOVED lines=8> */
.L_x_3672:
[----:B------:R-:W-:Y:S02]  /*df70*/  PLOP3.LUT P1, PT, P1, P0, PT, 0xa2, 0x0 ;  /* 0x000000000000781c */ /* 0x000fe40000f21472 */
[----:B------:R-:W-:-:S08]  /*df80*/  @P0 R2UR P1, UR4, R6 ;  /* 0x00000000060402ca */ /* 0x000fd00000020000 */
[----:B------:R-:W-:-:S05]  /*df90*/  @P0 PLOP3.LUT P0, PT, P1, PT, PT, 0x80, 0x0 ;  /* 0x000000000000081c */ /* 0x000fca0000f0f070 */
[----:B------:R-:W-:Y:S01]  /*dfa0*/  @!P1 SYNCS.ARRIVE.TRANS64.RED.A0T1 RZ, [UR4+0x28c30], RZ ;  /* 0x028c30ffffff99a7 */ /* 0x000fe20008200404 */
[----:B------:R-:W-:Y:S07]  /*dfb0*/  @!P1 ARRIVES.LDGSTSBAR.64.TRANSCNT [UR4+0x28c30] ;  /* 0x028c3000ff0099b0 */ /* 0x000fee0008000a84 */
[----:B------:R-:W-:Y:S05]  /*dfc0*/  @P0 BRA.U.ANY `(.L_x_3672) ;  /* 0xfffffffd00e80947 */ /* 0x000fea000393ffff */
[----:B------:R-:W-:Y:S01]  /*dfd0*/  NOP ;  /* 0x0000000000007918 */ /* 0x000fe20000000000 */
[----:B--2---:R-:W-:-:S05]  /*dfe0*/  IMAD.U32 R2, RZ, RZ, UR36 ;  /* 0x00000024ff027e24 */ /* 0x004fca000f8e00ff */
[----:B------:R-:W-:-:S13]  /*dff0*/  ISETP.NE.AND P2, PT, R2, 0x3, PT ;  /* 0x000000030200780c */ /* 0x000fda0003f45270 */
[----:B------:R-:W-:Y:S05]  /*e000*/  @!P2 BRA `(.L_x_3673) ;  /* 0x000000000004a947 */ /* 0x000fea0003800000 */
[----:B------:R-:W-:Y:S01]  /*e010*/  BPT.TRAP 0x1 ;  /* 0x000000040000795c */ /* 0x000fe20000300000 */
.L_x_3673:
[----:B------:R2:W-:Y:S01]  /*e020*/  SYNCS.ARRIVE.TRANS64.A1T0 RZ, [R6+URZ+0x28c30], RZ ;  /* 0x028c30ff06ff79a7 */ /* 0x0005e2000810003f */
[----:B------:R-:W-:Y:S05]  /*e030*/  @!P2 BRA `(.L_x_3674) ;  /* 0x000000000004a947 */ /* 0x000fea0003800000 */
[----:B------:R-:W-:Y:S01]  /*e040*/  BPT.TRAP 0x1 ;  /* 0x000000040000795c */ /* 0x000fe20000300000 */
.L_x_3674:
[----:B------:R-:W3:Y:S01]  /*e050*/  SYNCS.PHASECHK.TRANS64.TRYWAIT P0, [R6+URZ+0x28c60], R17 ;  /* 0x028c6011060075a7 */ /* 0x000ee2000800017f */
[----:B------:R-:W-:Y:S04]  /*e060*/  BSSY B1, `(.L_x_3675) ;  /* 0x0000002000017945 */ /* 0x000fe80003800000 */
[----:B---3--:R-:W-:Y:S05]  /*e070*/  @!P0 BRA `(.L_x_3676) ;  /* 0x0000003000a48947 */ /* 0x008fea0003800000 */
.L_x_3758:
[----:B------:R-:W-:Y:S05]  /*e080*/  BSYNC B1 ;  /* 0x0000000000017941 */ /* 0x000fea0003800000 */
.L_x_3675:
[----:B------:R-:W-:Y:S01]  /*e090*/  ULDC.64 UR4, c[0x0][0x328] ;  /* 0x0000ca0000047ab9 */ /* 0x000fe20000000a00 */
[C---:B------:R-:W-:Y:S01]  /*e0a0*/  LOP3.LUT P5, RZ, R22.reuse, 0x8, RZ, 0xc0, !PT ;  /* 0x0000000816ff7812 */ /* 0x040fe200078ac0ff */
[----:B------:R-:W-:Y:S01]  /*e0b0*/  IMAD R9, R9, UR4, RZ ;  /* 0x0000000409097c24 */ /* 0x000fe2000f8e02ff */
[----:B------:R-:W-:Y:S01]  /*e0c0*/  LOP3.LUT P4, RZ, R22, 0x4, RZ, 0xc0, !PT ;  /* 0x0000000416ff7812 */ /* 0x000fe2000788c0ff */
[----:B------:R-:W-:-:S04]  /*e0d0*/  IMAD.WIDE.U32 R2, R5, UR4, RZ ;  /* 0x0000000405027c25 */ /* 0x000fc8000f8e00ff */
[----:B------:R-:W-:Y:S01]  /*e0e0*/  IMAD R9, R5, UR5, R9 ;  /* 0x0000000505097c24 */ /* 0x000fe2000f8e0209 */
[----:B------:R-:W-:Y:S01]  /*e0f0*/  ULDC.64 UR4, c[0x0][0x338] ;  /* 0x0000ce0000047ab9 */ /* 0x000fe20000000a00 */
[----:B0--3--:R-:W-:Y:S02]  /*e100*/  IMAD R17, R24, 0x7000, R8 ;  /* 0x0000700018117824 */ /* 0x009fe400078e0208 */
        /* <DEDUP_REMOVED lines=9> */
[----:B------:R-:W-:-:S04]  /*e1a0*/  ULDC.64 UR4, c[0x0][0x318] ;  /* 0x0000c60000047ab9 */ /* 0x000fc80000000a00 */
[----:B------:R-:W-:Y:S02]  /*e1b0*/  IADD3 R4, R4, R3, RZ ;  /* 0x0000000304047210 */ /* 0x000fe40007ffe0ff */
[----:B------:R-:W-:Y:S01]  /*e1c0*/  LEA R9, P0, R2, UR4, 0x1 ;  /* 0x0000000402097c11 */ /* 0x000fe2000f8008ff */
[----:B------:R-:W-:-:S03]  /*e1d0*/  UMOV UR4, 0xffffffff ;  /* 0xffffffff00047882 */ /* 0x000fc60000000000 */
[----:B------:R-:W-:Y:S01]  /*e1e0*/  LEA.HI.X R10, R2, UR5, R4, 0x1, P0 ;  /* 0x00000005020a7c11 */ /* 0x000fe200080f0c04 */
[----:B------:R-:W-:Y:S08]  /*e1f0*/  BRA.DIV UR4, `(.L_x_3677) ;  /* 0x0000003204587947 */ /* 0x000ff0000b800000 */
[----:B------:R-:W0:Y:S01]  /*e200*/  SHFL.IDX PT, R2, R9, RZ, 0x181f ;  /* 0x00181fff09027589 */ /* 0x000e2200000e0000 */
[C---:B------:R-:W-:Y:S01]  /*e210*/  LOP3.LUT P1, RZ, R22.reuse, 0x80, RZ, 0xc0, !PT ;  /* 0x0000008016ff7812 */ /* 0x040fe2000782c0ff */
[----:B------:R-:W-:Y:S01]  /*e220*/  IMAD R17, R17, 0x2, R23 ;  /* 0x0000000211117824 */ /* 0x000fe200078e0217 */
[C---:B------:R-:W-:Y:S01]  /*e230*/  LOP3.LUT P2, RZ, R22.reuse, 0x40, RZ, 0xc0, !PT ;  /* 0x0000004016ff7812 */ /* 0x040fe2000784c0ff */
[----:B------:R-:W3:Y:S01]  /*e240*/  SHFL.IDX PT, R3, R10, RZ, 0x181f ;  /* 0x00181fff0a037589 */ /* 0x000ee200000e0000 */
[----:B------:R-:W-:-:S03]  /*e250*/  LOP3.LUT R22, R22, 0xffffbfff, RZ, 0xc0, !PT ;  /* 0xffffbfff16167812 */ /* 0x000fc600078ec0ff */
[----:B------:R-:W4:Y:S01]  /*e260*/  SHFL.IDX PT, R14, R9, 0x1, 0x181f ;  /* 0x00381f00090e7f89 */ /* 0x000f2200000e0000 */
[----:B------:R-:W-:-:S03]  /*e270*/  @P3 LOP3.LUT R22, R22, 0x4000, RZ, 0xfc, !PT ;  /* 0x0000400016163812 */ /* 0x000fc600078efcff */
[----:B------:R-:W5:Y:S01]  /*e280*/  SHFL.IDX PT, R5, R10, 0x1, 0x181f ;  /* 0x00381f000a057f89 */ /* 0x000f6200000e0000 */
[C---:B------:R-:W-:Y:S02]  /*e290*/  LOP3.LUT P3, RZ, R22.reuse, 0x20, RZ, 0xc0, !PT ;  /* 0x0000002016ff7812 */ /* 0x040fe4000786c0ff */
[C---:B------:R-:W-:Y:S01]  /*e2a0*/  LOP3.LUT P6, RZ, R22.reuse, 0x10, RZ, 0xc0, !PT ;  /* 0x0000001016ff7812 */ /* 0x040fe200078cc0ff */
[----:B------:R-:W-:Y:S01]  /*e2b0*/  SHFL.IDX PT, R8, R10, 0x2, 0x181f ;  /* 0x00581f000a087f89 */ /* 0x000fe200000e0000 */
[----:B------:R-:W-:-:S03]  /*e2c0*/  LOP3.LUT R22, R22, 0xfffeffff, RZ, 0xc0, !PT ;  /* 0xfffeffff16167812 */ /* 0x000fc600078ec0ff */
[----:B------:R-:W-:Y:S01]  /*e2d0*/  SHFL.IDX PT, R10, R10, 0x3, 0x181f ;  /* 0x00781f000a0a7f89 */ /* 0x000fe200000e0000 */
[----:B0-----:R-:W-:-:S05]  /*e2e0*/  IADD3 R2, P0, R2, R0, RZ ;  /* 0x0000000002027210 */ /* 0x001fca0007f1e0ff */
[----:B------:R-:W-:Y:S01]  /*e2f0*/  @P3 LOP3.LUT R22, R22, 0x10000, RZ, 0xfc, !PT ;  /* 0x0001000016163812 */ /* 0x000fe200078efcff */
[----:B---3--:R-:W-:Y:S01]  /*e300*/  IMAD.X R3, RZ, RZ, R3, P0 ;  /* 0x000000ffff037224 */ /* 0x008fe200000e0603 */
[----:B------:R-:W-:-:S04]  /*e310*/  ISETP.NE.U32.AND P0, PT, R30, RZ, PT ;  /* 0x000000ff1e00720c */ /* 0x000fc80003f05070 */
[----:B------:R-:W-:Y:S01]  /*e320*/  LDGSTS.E.BYPASS.LTC128B.128 [R17+0x400], desc[UR50][R2.64], !P1 ;  /* 0x0040000002117fae */ /* 0x000fe2000c901d72 */
[----:B------:R-:W-:-:S03]  /*e330*/  ISETP.NE.U32.AND P1, PT, R29, RZ, PT ;  /* 0x000000ff1d00720c */ /* 0x000fc60003f25070 */
[----:B------:R-:W-:Y:S01]  /*e340*/  LDGSTS.E.BYPASS.LTC128B.128 [R17+0x2400], desc[UR50][R2.64+0x80], !P2 ;  /* 0x0240008002117fae */ /* 0x000fe2000d101d72 */
[----:B----4-:R-:W-:-:S03]  /*e350*/  IADD3 R4, P2, R14, R0, RZ ;  /* 0x000000000e047210 */ /* 0x010fc60007f5e0ff */
[----:B------:R-:W-:Y:S01]  /*e360*/  LDGSTS.E.BYPASS.LTC128B.128 [R17+0x4400], desc[UR50][R2.64+0x100], !P3 ;  /* 0x0440010002117fae */ /* 0x000fe2000d901d72 */
[C---:B------:R-:W-:Y:S01]  /*e370*/  LOP3.LUT P3, RZ, R22.reuse, 0x80, RZ, 0xc0, !PT ;  /* 0x0000008016ff7812 */ /* 0x040fe2000786c0ff */
[----:B-----5:R-:W-:Y:S01]  /*e380*/  IMAD.X R5, RZ, RZ, R5, P2 ;  /* 0x000000ffff057224 */ /* 0x020fe200010e0605 */
[C---:B------:R-:W-:Y:S01]  /*e390*/  LOP3.LUT P2, RZ, R22.reuse, 0x40, RZ, 0xc0, !PT ;  /* 0x0000004016ff7812 */ /* 0x040fe2000784c0ff */
[----:B------:R-:W-:Y:S04]  /*e3a0*/  LDGSTS.E.BYPASS.LTC128B.128 [R17+0x6400], desc[UR50][R2.64+0x180], !P6 ;  /* 0x0640018002117fae */ /* 0x000fe8000f101d72 */
[----:B------:R-:W-:Y:S04]  /*e3b0*/  LDGSTS.E.BYPASS.LTC128B.128 [R17+0x8400], desc[UR50][R2.64+0x200], !P5 ;  /* 0x0840020002117fae */ /* 0x000fe8000e901d72 */
[----:B------:R-:W-:Y:S04]  /*e3c0*/  LDGSTS.E.BYPASS.LTC128B.128 [R17+0xa400], desc[UR50][R2.64+0x280], !P4 ;  /* 0x0a40028002117fae */ /* 0x000fe8000e101d72 */
[----:B------:R-:W0:Y:S04]  /*e3d0*/  SHFL.IDX PT, R14, R9, 0x2, 0x181f ;  /* 0x00581f00090e7f89 */ /* 0x000e2800000e0000 */
[----:B------:R-:W-:Y:S04]  /*e3e0*/  LDGSTS.E.BYPASS.LTC128B.128 [R17+0xc400], desc[UR50][R2.64+0x300], P0 ;  /* 0x0c40030002117fae */ /* 0x000fe80008101d72 */
[----:B------:R0:W-:Y:S04]  /*e3f0*/  LDGSTS.E.BYPASS.LTC128B.128 [R17+0xe400], desc[UR50][R2.64+0x380], P1 ;  /* 0x0e40038002117fae */ /* 0x0001e80008901d72 */
[----:B------:R3:W-:Y:S01]  /*e400*/  LDGSTS.E.BYPASS.LTC128B.128 [R17+0xc00], desc[UR50][R4.64], !P3 ;  /* 0x00c0000004117fae */ /* 0x0007e2000d901d72 */
[----:B------:R-:W-:-:S02]  /*e410*/  LOP3.LUT P3, RZ, R22, 0x10000, RZ, 0xc0, !PT ;  /* 0x0001000016ff7812 */ /* 0x000fc4000786c0ff */
[----:B------:R-:W-:Y:S01]  /*e420*/  LOP3.LUT R22, R22, 0xffff7fff, RZ, 0xc0, !PT ;  /* 0xffff7fff16167812 */ /* 0x000fe200078ec0ff */
[----:B------:R3:W-:Y:S01]  /*e430*/  LDGSTS.E.BYPASS.LTC128B.128 [R17+0x2c00], desc[UR50][R4.64+0x80], !P2 ;  /* 0x02c0008004117fae */ /* 0x0007e2000d101d72 */
[----:B0-----:R-:W-:-:S09]  /*e440*/  IADD3 R2, P2, R14, R0, RZ ;  /* 0x000000000e027210 */ /* 0x001fd20007f5e0ff */
[----:B------:R-:W-:Y:S01]  /*e450*/  @P3 LOP3.LUT R22, R22, 0x8000, RZ, 0xfc, !PT ;  /* 0x0000800016163812 */ /* 0x000fe200078efcff */
[----:B------:R3:W-:Y:S01]  /*e460*/  LDGSTS.E.BYPASS.LTC128B.128 [R17+0x4c00], desc[UR50][R4.64+0x100], !P3 ;  /* 0x04c0010004117fae */ /* 0x0007e2000d901d72 */
[----:B------:R-:W-:Y:S02]  /*e470*/  IMAD.X R3, RZ, RZ, R8, P2 ;  /* 0x000000ffff037224 */ /* 0x000fe400010e0608 */
[C---:B------:R-:W-:Y:S01]  /*e480*/  LOP3.LUT P3, RZ, R22.reuse, 0x80, RZ, 0xc0, !PT ;  /* 0x0000008016ff7812 */ /* 0x040fe2000786c0ff */
[----:B------:R3:W-:Y:S01]  /*e490*/  LDGSTS.E.BYPASS.LTC128B.128 [R17+0x6c00], desc[UR50][R4.64+0x180], !P6 ;  /* 0x06c0018004117fae */ /* 0x0007e2000f101d72 */
[----:B------:R-:W-:-:S03]  /*e4a0*/  LOP3.LUT P2, RZ, R22, 0x40, RZ, 0xc0, !PT ;  /* 0x0000004016ff7812 */ /* 0x000fc6000784c0ff */
[----:B------:R3:W-:Y:S04]  /*e4b0*/  LDGSTS.E.BYPASS.LTC128B.128 [R17+0x8c00], desc[UR50][R4.64+0x200], !P5 ;  /* 0x08c0020004117fae */ /* 0x0007e8000e901d72 */
[----:B------:R3:W-:Y:S04]  /*e4c0*/  LDGSTS.E.BYPASS.LTC128B.128 [R17+0xac00], desc[UR50][R4.64+0x280], !P4 ;  /* 0x0ac0028004117fae */ /* 0x0007e8000e101d72 */
[----:B------:R3:W-:Y:S04]  /*e4d0*/  LDGSTS.E.BYPASS.LTC128B.128 [R17+0xcc00], desc[UR50][R4.64+0x300], P0 ;  /* 0x0cc0030004117fae */ /* 0x0007e80008101d72 */
[----:B------:R3:W-:Y:S04]  /*e4e0*/  LDGSTS.E.BYPASS.LTC128B.128 [R17+0xec00], desc[UR50][R4.64+0x380], P1 ;  /* 0x0ec0038004117fae */ /* 0x0007e80008901d72 */
[----:B------:R3:W-:Y:S01]  /*e4f0*/  LDGSTS.E.BYPASS.LTC128B.128 [R17+0x1400], desc[UR50][R2.64], !P3 ;  /* 0x0140000002117fae */ /* 0x0007e2000d901d72 */
[----:B------:R-:W-:-:S03]  /*e500*/  LOP3.LUT P3, RZ, R22, 0x8000, RZ, 0xc0, !PT ;  /* 0x0000800016ff7812 */ /* 0x000fc6000786c0ff */
[----:B------:R3:W-:Y:S04]  /*e510*/  LDGSTS.E.BYPASS.LTC128B.128 [R17+0x3400], desc[UR50][R2.64+0x80], !P2 ;  /* 0x0340008002117fae */ /* 0x0007e8000d101d72 */
[----:B------:R3:W0:Y:S06]  /*e520*/  SHFL.IDX PT, R14, R9, 0x3, 0x181f ;  /* 0x00781f00090e7f89 */ /* 0x00062c00000e0000 */
[----:B------:R3:W-:Y:S01]  /*e530*/  LDGSTS.E.BYPASS.LTC128B.128 [R17+0x5400], desc[UR50][R2.64+0x100], !P3 ;  /* 0x0540010002117fae */ /* 0x0007e2000d901d72 */
[----:B------:R-:W-:-:S03]  /*e540*/  LOP3.LUT P3, RZ, R22, 0x4000, RZ, 0xc0, !PT ;  /* 0x0000400016ff7812 */ /* 0x000fc6000786c0ff */
[----:B------:R3:W-:Y:S04]  /*e550*/  LDGSTS.E.BYPASS.LTC128B.128 [R17+0x7400], desc[UR50][R2.64+0x180], !P6 ;  /* 0x0740018002117fae */ /* 0x0007e8000f101d72 */
[----:B------:R3:W-:Y:S04]  /*e560*/  LDGSTS.E.BYPASS.LTC128B.128 [R17+0x9400], desc[UR50][R2.64+0x200], !P5 ;  /* 0x0940020002117fae */ /* 0x0007e8000e901d72 */
[----:B------:R3:W-:Y:S04]  /*e570*/  LDGSTS.E.BYPASS.LTC128B.128 [R17+0xb400], desc[UR50][R2.64+0x280], !P4 ;  /* 0x0b40028002117fae */ /* 0x0007e8000e101d72 */
[----:B------:R3:W-:Y:S04]  /*e580*/  LDGSTS.E.BYPASS.LTC128B.128 [R17+0xd400], desc[UR50][R2.64+0x300], P0 ;  /* 0x0d40030002117fae */ /* 0x0007e80008101d72 */
[----:B0-----:R3:W-:Y:S02]  /*e590*/  LDGSTS.E.BYPASS.LTC128B.128 [R17+0xf400], desc[UR50][R2.64+0x380], P1 ;  /* 0x0f40038002117fae */ /* 0x0017e40008901d72 */
.L_x_3768:
[----:B------:R-:W-:Y:S02]  /*e5a0*/  LOP3.LUT R22, R22, 0xffff7fff, RZ, 0xc0, !PT ;  /* 0xffff7fff16167812 */ /* 0x000fe400078ec0ff */
[----:B---3--:R-:W-:Y:S02]  /*e5b0*/  IADD3 R2, P2, R14, R0, RZ ;  /* 0x000000000e027210 */ /* 0x008fe40007f5e0ff */
[----:B------:R-:W-:-:S03]  /*e5c0*/  @P1 LOP3.LUT R22, R22, 0x8000, RZ, 0xfc, !PT ;  /* 0x0000800016161812 */ /* 0x000fc600078efcff */
[----:B------:R-:W-:Y:S01]  /*e5d0*/  IMAD.X R3, RZ, RZ, R10, P2 ;  /* 0x000000ffff037224 */ /* 0x000fe200010e060a */
[C---:B------:R-:W-:Y:S02]  /*e5e0*/  LOP3.LUT P1, RZ, R22.reuse, 0x80, RZ, 0xc0, !PT ;  /* 0x0000008016ff7812 */ /* 0x040fe4000782c0ff */
[----:B------:R-:W-:-:S04]  /*e5f0*/  LOP3.LUT R22, R22, 0xffffbfff, RZ, 0xc0, !PT ;  /* 0xffffbfff16167812 */ /* 0x000fc800078ec0ff */
[----:B------:R-:W-:-:S04]  /*e600*/  @P3 LOP3.LUT R22, R22, 0x4000, RZ, 0xfc, !PT ;  /* 0x0000400016163812 */ /* 0x000fc800078efcff */
[C---:B------:R-:W-:Y:S02]  /*e610*/  LOP3.LUT P3, RZ, R22.reuse, 0x40, RZ, 0xc0, !PT ;  /* 0x0000004016ff7812 */ /* 0x040fe4000786c0ff */
[C---:B------:R-:W-:Y:S01]  /*e620*/  LOP3.LUT P2, RZ, R22.reuse, 0x20, RZ, 0xc0, !PT ;  /* 0x0000002016ff7812 */ /* 0x040fe2000784c0ff */
[----:B------:R-:W-:Y:S01]  /*e630*/  @!PT LDS RZ, [RZ] ;  /* 0x00000000fffff984 */ /* 0x000fe20000000800 */
[----:B------:R-:W-:Y:S01]  /*e640*/  @!PT LDS RZ, [RZ] ;  /* 0x00000000fffff984 */ /* 0x000fe20000000800 */
[----:B------:R-:W-:Y:S01]  /*e650*/  @!PT LDS RZ, [RZ] ;  /* 0x00000000fffff984 */ /* 0x000fe20000000800 */
[----:B------:R0:W-:Y:S01]  /*e660*/  LDGSTS.E.BYPASS.LTC128B.128 [R17+0x1c00], desc[UR50][R2.64], !P1 ;  /* 0x01c0000002117fae */ /* 0x0001e2000c901d72 */
[C---:B------:R-:W-:Y:S02]  /*e670*/  LOP3.LUT P6, RZ, R22.reuse, 0x10, RZ, 0xc0, !PT ;  /* 0x0000001016ff7812 */ /* 0x040fe400078cc0ff */
[----:B------:R-:W-:-:S07]  /*e680*/  LOP3.LUT P1, RZ, R22, 0x8000, RZ, 0xc0, !PT ;  /* 0x0000800016ff7812 */ /* 0x000fce000782c0ff */
[----:B------:R0:W-:Y:S01]  /*e690*/  LDGSTS.E.BYPASS.LTC128B.128 [R17+0x3c00], desc[UR50][R2.64+0x80], !P3 ;  /* 0x03c0008002117fae */ /* 0x0001e2000d901d72 */
[----:B------:R-:W-:-:S03]  /*e6a0*/  LOP3.LUT P3, RZ, R22, 0x4000, RZ, 0xc0, !PT ;  /* 0x0000400016ff7812 */ /* 0x000fc6000786c0ff */
        /* <DEDUP_REMOVED lines=8> */
.L_x_3678:
[----:B------:R-:W-:Y:S02]  /*e730*/  PLOP3.LUT P1, PT, P1, P0, PT, 0xa2, 0x0 ;  /* 0x000000000000781c */ /* 0x000fe40000f21472 */
[----:B------:R-:W-:-:S08]  /*e740*/  @P0 R2UR P1, UR4, R6 ;  /* 0x00000000060402ca */ /* 0x000fd00000020000 */
[----:B------:R-:W-:-:S05]  /*e750*/  @P0 PLOP3.LUT P0, PT, P1, PT, PT, 0x80, 0x0 ;  /* 0x000000000000081c */ /* 0x000fca0000f0f070 */
[----:B------:R-:W-:Y:S01]  /*e760*/  @!P1 SYNCS.ARRIVE.TRANS64.RED.A0T1 RZ, [UR4+0x28c50], RZ ;  /* 0x028c50ffffff99a7 */ /* 0x000fe20008200404 */
[----:B------:R-:W-:Y:S07]  /*e770*/  @!P1 ARRIVES.LDGSTSBAR.64.TRANSCNT [UR4+0x28c50] ;  /* 0x028c5000ff0099b0 */ /* 0x000fee0008000a84 */
[----:B------:R-:W-:Y:S05]  /*e780*/  @P0 BRA.U.ANY `(.L_x_3678) ;  /* 0xfffffffd00e80947 */ /* 0x000fea000393ffff */
[----:B------:R-:W-:Y:S01]  /*e790*/  NOP ;  /* 0x0000000000007918 */ /* 0x000fe20000000000 */
[----:B0-----:R-:W-:-:S04]  /*e7a0*/  MOV R2, UR36 ;  /* 0x0000002400027c02 */ /* 0x001fc80008000f00 */
[----:B------:R-:W-:-:S13]  /*e7b0*/  ISETP.NE.AND P2, PT, R2, 0x3, PT ;  /* 0x000000030200780c */ /* 0x000fda0003f45270 */
[----:B------:R-:W-:Y:S05]  /*e7c0*/  @!P2 BRA `(.L_x_3679) ;  /* 0x000000000004a947 */ /* 0x000fea0003800000 */
[----:B------:R-:W-:Y:S01]  /*e7d0*/  BPT.TRAP 0x1 ;  /* 0x000000040000795c */ /* 0x000fe20000300000 */
.L_x_3679:
[----:B------:R3:W-:Y:S01]  /*e7e0*/  SYNCS.ARRIVE.TRANS64.A1T0 RZ, [R6+URZ+0x28c50], RZ ;  /* 0x028c50ff06ff79a7 */ /* 0x0007e2000810003f */
[----:B------:R-:W-:Y:S05]  /*e7f0*/  @P3 BRA `(.L_x_3680) ;  /* 0xfffffff000543947 */ /* 0x000fea000383ffff */
.L_x_3667:
[----:B------:R-:W-:Y:S05]  /*e800*/  BSYNC B0 ;  /* 0x0000000000007941 */ /* 0x000fea0003800000 */
.L_x_3666:
[----:B------:R-:W4:Y:S01]  /*e810*/  S2R R2, SR_TID.X ;  /* 0x0000000000027919 */ /* 0x000f220000002100 */
[----:B------:R-:W-:Y:S01]  /*e820*/  VIADD R24, R24, 0x1 ;  /* 0x0000000118187836 */ /* 0x000fe20000000000 */
[----:B------:R-:W-:Y:S04]  /*e830*/  BSSY B0, `(.L_x_3681) ;  /* 0x0000013000007945 */ /* 0x000fe80003800000 */
[----:B------:R-:W-:-:S04]  /*e840*/  ISETP.NE.AND P0, PT, R24, 0x2, PT ;  /* 0x000000021800780c */ /* 0x000fc80003f05270 */
[----:B------:R-:W-:-:S04]  /*e850*/  SEL R0, RZ, 0x1, P0 ;  /* 0x00000001ff007807 */ /* 0x000fc80000000000 */
[----:B------:R-:W-:Y:S02]  /*e860*/  LOP3.LUT R25, R25, R0, RZ, 0x3c, !PT ;  /* 0x0000000019197212 */ /* 0x000fe400078e3cff */
[----:B----4-:R-:W-:-:S04]  /*e870*/  LOP3.LUT R2, R2, 0x7f, RZ, 0xc0, !PT ;  /* 0x0000007f02027812 */ /* 0x010fc800078ec0ff */
[----:B------:R-:W-:-:S13]  /*e880*/  ISETP.NE.AND P1, PT, R2, RZ, PT ;  /* 0x000000ff0200720c */ /* 0x000fda0003f25270 */
[----:B------:R-:W-:Y:S05]  /*e890*/  @P1 BRA `(.L_x_3682) ;  /* 0x0000000000301947 */ /* 0x000fea0003800000 */
[----:B------:R-:W4:Y:S01]  /*e8a0*/  S2R R5, SR_LANEID ;  /* 0x0000000000057919 */ /* 0x000f220000000000 */
[----:B------:R-:W-:Y:S01]  /*e8b0*/  VOTEU.ANY UR4, UPT, PT ;  /* 0x0000000000047886 */ /* 0x000fe200038e0100 */
[----:B------:R-:W5:Y:S01]  /*e8c0*/  LDC.64 R2, c[0x0][0xc60] ;  /* 0x00031800ff027b82 */ /* 0x000f620000000a00 */
[----:B------:R-:W4:Y:S02]  /*e8d0*/  FLO.U32 R0, UR4 ;  /* 0x0000000400007d00 */ /* 0x000f2400080e0000 */
[----:B----4-:R-:W-:-:S06]  /*e8e0*/  ISETP.EQ.U32.AND P1, PT, R0, R5, PT ;  /* 0x000000050000720c */ /* 0x010fcc0003f22070 */
[----:B------:R-:W5:Y:S07]  /*e8f0*/  POPC R5, UR4 ;  /* 0x0000000400057d09 */ /* 0x000f6e0008000000 */
[----:B-----5:R-:W4:Y:S01]  /*e900*/  @P1 ATOMG.E.ADD.STRONG.GPU PT, R3, desc[UR50][R2.64], R5 ;  /* 0x00000005020319a8 */ /* 0x020f2200081ee1f2 */
[----:B0-----:R-:W0:Y:S02]  /*e910*/  S2R R4, SR_LTMASK ;  /* 0x0000000000047919 */ /* 0x001e240000003900 */
[----:B0-----:R-:W-:-:S04]  /*e920*/  LOP3.LUT R4, R4, UR4, RZ, 0xc0, !PT ;  /* 0x0000000404047c12 */ /* 0x001fc8000f8ec0ff */
[----:B------:R-:W0:Y:S01]  /*e930*/  POPC R7, R4 ;  /* 0x0000000400077309 */ /* 0x000e220000000000 */
[----:B----4-:R-:W0:Y:S02]  /*e940*/  SHFL.IDX PT, R0, R3, R0, 0x1f ;  /* 0x00001f0003007589 */ /* 0x010e2400000e0000 */
[----:B0-----:R-:W-:-:S07]  /*e950*/  IADD3 R16, R0, UR37, R7 ;  /* 0x0000002500107c10 */ /* 0x001fce000fffe007 */
.L_x_3682:
[----:B------:R-:W-:Y:S05]  /*e960*/  BSYNC B0 ;  /* 0x0000000000007941 */ /* 0x000fea0003800000 */
.L_x_3681:
[----:B------:R-:W-:-:S07]  /*e970*/  SEL R24, R24, RZ, P0 ;  /* 0x000000ff18187207 */ /* 0x000fce0000000000 */
.L_x_3641:
[----:B------:R-:W-:Y:S05]  /*e980*/  BSYNC B7 ;  /* 0x0000000000077941 */ /* 0x000fea0003800000 */
.L_x_3639:
[----:B------:R-:W-:-:S13]  /*e990*/  LOP3.LUT P0, RZ, R22, 0x2000, RZ, 0xc0, !PT ;  /* 0x0000200016ff7812 */ /* 0x000fda000780c0ff */
[----:B------:R-:W-:Y:S05]  /*e9a0*/  @!P0 BRA `(.L_x_3683) ;  /* 0x0000000000248947 */ /* 0x000fea0003800000 */
[----:B------:R-:W-:Y:S05]  /*e9b0*/  WARPSYNC.ALL ;  /* 0x0000000000007948 */ /* 0x000fea0003800000 */
[----:B------:R-:W4:Y:S08]  /*e9c0*/  S2UR UR5, SR_CgaCtaId ;  /* 0x00000000000579c3 */ /* 0x000f300000008800 */
[----:B------:R-:W-:Y:S06]  /*e9d0*/  BAR.SYNC.DEFER_BLOCKING 0x5, 0x180 ;  /* 0x0146000000007b1d */ /* 0x000fec0000010000 */
[----:B------:R-:W-:-:S02]  /*e9e0*/  UMOV UR4, 0x400 ;  /* 0x0000040000047882 */ /* 0x000fc40000000000 */
[----:B----4-:R-:W-:-:S06]  /*e9f0*/  ULEA UR4, UR5, UR4, 0x18 ;  /* 0x0000000405047291 */ /* 0x010fcc000f8ec03f */
[----:B------:R-:W-:-:S05]  /*ea00*/  IMAD.U32 R23, RZ, RZ, UR4 ;  /* 0x00000004ff177e24 */ /* 0x000fca000f8e00ff */
[----:B------:R4:W0:Y:S01]  /*ea10*/  LDS.128 R16, [R23+0x28cd0] ;  /* 0x028cd00017107984 */ /* 0x0008220000000c00 */
[----:B------:R-:W-:Y:S06]  /*ea20*/  BAR.ARV 0x4, 0x180 ;  /* 0x0106000000007b1d */ /* 0x000fec0000002000 */
[----:B------:R-:W-:Y:S05]  /*ea30*/  BRA `(.L_x_3684) ;  /* 0x0000000800407947 */ /* 0x000fea0003800000 */
.L_x_3683:
[----:B------:R-:W4:Y:S01]  /*ea40*/  S2R R0, SR_TID.X ;  /* 0x0000000000007919 */ /* 0x000f220000002100 */
[----:B------:R-:W-:Y:S01]  /*ea50*/  UMOV UR4, 0xffffffff ;  /* 0xffffffff00047882 */ /* 0x000fe20000000000 */
[----:B----4-:R-:W-:-:S04]  /*ea60*/  LOP3.LUT R8, R0, 0x1f, RZ, 0xc0, !PT ;  /* 0x0000001f00087812 */ /* 0x010fc800078ec0ff */
[----:B------:R-:W-:Y:S01]  /*ea70*/  ISETP.NE.AND P0, PT, R8, 0x1f, PT ;  /* 0x0000001f0800780c */ /* 0x000fe20003f05270 */
[----:B------:R-:W-:-:S12]  /*ea80*/  BRA.DIV UR4, `(.L_x_3685) ;  /* 0x0000003204107947 */ /* 0x000fd8000b800000 */
[----:B------:R-:W-:Y:S01]  /*ea90*/  IMAD.IADD R5, R19, 0x1, R8 ;  /* 0x0000000113057824 */ /* 0x000fe200078e0208 */
[----:B------:R-:W-:-:S04]  /*eaa0*/  ULDC UR4, c[0x0][0xc3c] ;  /* 0x00030f0000047ab9 */ /* 0x000fc80000000800 */
[----:B------:R-:W-:-:S13]  /*eab0*/  ISETP.GE.OR P1, PT, R5, UR4, !P0 ;  /* 0x0000000405007c0c */ /* 0x000fda000c726670 */
[----:B------:R-:W4:Y:S02]  /*eac0*/  @!P1 LDC.64 R2, c[0x0][0xc80] ;  /* 0x00032000ff029b82 */ /* 0x000f240000000a00 */
[----:B----4-:R-:W-:-:S06]  /*ead0*/  @!P1 IMAD.WIDE R2, R5, 0x4, R2 ;  /* 0x0000000405029825 */ /* 0x010fcc00078e0202 */
[----:B------:R-:W4:Y:S01]  /*eae0*/  @!P1 LDG.E R2, desc[UR50][R2.64] ;  /* 0x0000003202029981 */ /* 0x000f22000c1e1900 */
[----:B------:R-:W-:Y:S01]  /*eaf0*/  IMAD.MOV.U32 R5, RZ, RZ, RZ ;  /* 0x000000ffff057224 */ /* 0x000fe200078e00ff */
[C---:B------:R-:W-:Y:S02]  /*eb00*/  ISETP.GE.U32.AND P2, PT, R8.reuse, 0x2, PT ;  /* 0x000000020800780c */ /* 0x040fe40003f46070 */
[C---:B------:R-:W-:Y:S01]  /*eb10*/  ISETP.GE.U32.AND P3, PT, R8.reuse, 0x4, PT ;  /* 0x000000040800780c */ /* 0x040fe20003f66070 */
[----:B------:R-:W-:Y:S01]  /*eb20*/  SHFL.IDX PT, R0, R16, RZ, 0x1f ;  /* 0x00001fff10007589 */ /* 0x000fe200000e0000 */
[C---:B------:R-:W-:Y:S02]  /*eb30*/  ISETP.GE.U32.AND P4, PT, R8.reuse, 0x8, PT ;  /* 0x000000080800780c */ /* 0x040fe40003f86070 */
[C---:B------:R-:W-:Y:S01]  /*eb40*/  ISETP.GE.U32.AND P5, PT, R8.reuse, 0x10, PT ;  /* 0x000000100800780c */ /* 0x040fe20003fa6070 */
[----:B0-----:R-:W-:Y:S01]  /*eb50*/  SHFL.IDX PT, R4, R16, 0x1, 0x1f ;  /* 0x00201f0010047f89 */ /* 0x001fe200000e0000 */
[----:B----4-:R-:W-:Y:S01]  /*eb60*/  @!P1 IMAD.MOV.U32 R5, RZ, RZ, R2 ;  /* 0x000000ffff059224 */ /* 0x010fe200078e0002 */
[----:B------:R-:W-:-:S04]  /*eb70*/  ISETP.NE.AND P1, PT, R8, RZ, PT ;  /* 0x000000ff0800720c */ /* 0x000fc80003f25270 */
[----:B------:R-:W2:Y:S02]  /*eb80*/  SHFL.UP PT, R14, R5, 0x1, RZ ;  /* 0x04200000050e7989 */ /* 0x000ea400000e00ff */
[----:B--23--:R-:W-:-:S04]  /*eb90*/  SEL R6, R14, RZ, P1 ;  /* 0x000000ff0e067207 */ /* 0x00cfc80000800000 */
        /* <DEDUP_REMOVED lines=14> */
.L_x_3778:
[----:B------:R-:W-:Y:S02]  /*ec80*/  ULDC UR4, c[0x0][0xc38] ;  /* 0x00030e0000047ab9 */ /* 0x000fe40000000800 */
[----:B------:R-:W-:-:S04]  /*ec90*/  IMAD.U32 R7, RZ, RZ, UR4 ;  /* 0x00000004ff077e24 */ /* 0x000fc8000f8e00ff */
[----:B--2---:R-:W-:-:S05]  /*eca0*/  IMAD R14, R14, R7, RZ ;  /* 0x000000070e0e7224 */ /* 0x004fca00078e02ff */
[----:B------:R-:W-:-:S04]  /*ecb0*/  IADD3 R9, R4, R14, RZ ;  /* 0x0000000e04097210 */ /* 0x000fc80007ffe0ff */
[----:B------:R-:W-:-:S13]  /*ecc0*/  ISETP.GT.AND P6, PT, R9, R0, PT ;  /* 0x000000000900720c */ /* 0x000fda0003fc4270 */
[----:B------:R-:W-:Y:S05]  /*ecd0*/  @P6 BRA `(.L_x_3686) ;  /* 0x00000000009c6947 */ /* 0x000fea0003800000 */
.L_x_3691:
        /* <DEDUP_REMOVED lines=14> */
.L_x_3689:
[----:B------:R-:W-:Y:S05]  /*edc0*/  BSYNC B0 ;  /* 0x0000000000007941 */ /* 0x000fea0003800000 */
.L_x_3688:
        /* <DEDUP_REMOVED lines=17> */
[----:B------:R0:W2:Y:S02]  /*eee0*/  SHFL.IDX PT, R14, R2, 0x1f, 0x1f ;  /* 0x03e01f00020e7f89 */ /* 0x0000a400000e0000 */
.L_x_3786:
[----:B------:R-:W-:Y:S02]  /*eef0*/  ULDC UR4, c[0x0][0xc38] ;  /* 0x00030e0000047ab9 */ /* 0x000fe40000000800 */
[----:B------:R-:W-:-:S04]  /*ef00*/  IMAD.U32 R7, RZ, RZ, UR4 ;  /* 0x00000004ff077e24 */ /* 0x000fc8000f8e00ff */
[----:B--2---:R-:W-:-:S04]  /*ef10*/  IMAD R14, R14, R7, RZ ;  /* 0x000000070e0e7224 */ /* 0x004fc800078e02ff */
[----:B------:R-:W-:-:S05]  /*ef20*/  IMAD.IADD R9, R14, 0x1, R9 ;  /* 0x000000010e097824 */ /* 0x000fca00078e0209 */
[----:B------:R-:W-:-:S13]  /*ef30*/  ISETP.GT.AND P6, PT, R9, R0, PT ;  /* 0x000000000900720c */ /* 0x000fda0003fc4270 */
[----:B------:R-:W-:Y:S05]  /*ef40*/  @!P6 BRA `(.L_x_3691) ;  /* 0xfffffffc0064e947 */ /* 0x000fea000383ffff */
.L_x_3686:
        /* <DEDUP_REMOVED lines=8> */
.L_x_3790:
[----:B------:R-:W-:Y:S02]  /*efd0*/  ISETP.NE.AND P0, PT, R3, RZ, PT ;  /* 0x000000ff0300720c */ /* 0x000fe40003f05270 */
[----:B------:R-:W-:-:S11]  /*efe0*/  MOV R14, RZ ;  /* 0x000000ff000e7202 */ /* 0x000fd60000000f00 */
[----:B------:R-:W-:Y:S05]  /*eff0*/  @!P0 BRA `(.L_x_3693) ;  /* 0x0000000000108947 */ /* 0x000fea0003800000 */
[----:B------:R-:W-:Y:S01]  /*f000*/  UMOV UR4, 0xffffffff ;  /* 0xffffffff00047882 */ /* 0x000fe20000000000 */
[----:B------:R-:W-:Y:S02]  /*f010*/  VIADD R12, R4, 0xffffffff ;  /* 0xffffffff040c7836 */ /* 0x000fe40000000000 */
[----:B------:R-:W-:Y:S05]  /*f020*/  BRA.DIV UR4, `(.L_x_3694) ;  /* 0x0000003204d07947 */ /* 0x000fea000b800000 */
[----:B------:R4:W0:Y:S02]  /*f030*/  SHFL.IDX PT, R14, R2, R12, 0x1f ;  /* 0x00001f0c020e7589 */ /* 0x00082400000e0000 */
.L_x_3693:
[----:B---3--:R-:W-:Y:S01]  /*f040*/  IABS R6, R5 ;  /* 0x0000000500067213 */ /* 0x008fe20000000000 */
[----:B0-----:R-:W-:Y:S01]  /*f050*/  IMAD R16, R14, R7, R16 ;  /* 0x000000070e107224 */ /* 0x001fe200078e0210 */
[----:B------:R-:W-:Y:S02]  /*f060*/  IADD3 R19, R4, R19, RZ ;  /* 0x0000001304137210 */ /* 0x000fe40007ffe0ff */
[----:B------:R-:W0:Y:S01]  /*f070*/  I2F.RP R8, R6 ;  /* 0x0000000600087306 */ /* 0x000e220000209400 */
[----:B------:R-:W-:-:S05]  /*f080*/  IMAD.IADD R10, R0, 0x1, -R16 ;  /* 0x00000001000a7824 */ /* 0x000fca00078e0a10 */
[----:B------:R-:W-:Y:S02]  /*f090*/  IABS R0, R10 ;  /* 0x0000000a00007213 */ /* 0x000fe40000000000 */
[----:B0-----:R-:W4:Y:S02]  /*f0a0*/  MUFU.RCP R8, R8 ;  /* 0x0000000800087308 */ /* 0x001f240000001000 */
[----:B----4-:R-:W-:-:S06]  /*f0b0*/  VIADD R2, R8, 0xffffffe ;  /* 0x0ffffffe08027836 */ /* 0x010fcc0000000000 */
[----:B------:R0:W3:Y:S02]  /*f0c0*/  F2I.FTZ.U32.TRUNC.NTZ R3, R2 ;  /* 0x0000000200037305 */ /* 0x0000e4000021f000 */
[----:B0-----:R-:W-:Y:S02]  /*f0d0*/  IMAD.MOV.U32 R2, RZ, RZ, RZ ;  /* 0x000000ffff027224 */ /* 0x001fe400078e00ff */
[----:B---3--:R-:W-:-:S04]  /*f0e0*/  IMAD.MOV R7, RZ, RZ, -R3 ;  /* 0x000000ffff077224 */ /* 0x008fc800078e0a03 */
[----:B------:R-:W-:-:S04]  /*f0f0*/  IMAD R7, R7, R6, RZ ;  /* 0x0000000607077224 */ /* 0x000fc800078e02ff */
[----:B------:R-:W-:Y:S01]  /*f100*/  IMAD.HI.U32 R3, R3, R7, R2 ;  /* 0x0000000703037227 */ /* 0x000fe200078e0002 */
[----:B------:R-:W-:-:S04]  /*f110*/  IABS R7, R5 ;  /* 0x0000000500077213 */ /* 0x000fc80000000000 */
[----:B------:R-:W-:Y:S01]  /*f120*/  IADD3 R7, RZ, -R7, RZ ;  /* 0x80000007ff077210 */ /* 0x000fe20007ffe0ff */
        /* <DEDUP_REMOVED lines=16> */
.L_x_3687:
[----:B------:R-:W-:Y:S01]  /*f230*/  UMOV UR4, URZ ;  /* 0x0000003f00047c82 */ /* 0x000fe20008000000 */
[----:B------:R-:W-:Y:S01]  /*f240*/  UMOV UR5, URZ ;  /* 0x0000003f00057c82 */ /* 0x000fe20008000000 */
[----:B------:R-:W-:Y:S01]  /*f250*/  ULDC UR6, c[0x0][0xc3c] ;  /* 0x00030f0000067ab9 */ /* 0x000fe20000000800 */
[----:B------:R-:W-:Y:S02]  /*f260*/  IMAD.MOV.U32 R16, RZ, RZ, R0 ;  /* 0x000000ffff107224 */ /* 0x000fe400078e0000 */
[----:B------:R-:W-:Y:S02]  /*f270*/  IMAD.U32 R17, RZ, RZ, UR4 ;  /* 0x00000004ff117e24 */ /* 0x000fe4000f8e00ff */
[----:B------:R-:W-:Y:S02]  /*f280*/  IMAD.U32 R18, RZ, RZ, UR5 ;  /* 0x00000005ff127e24 */ /* 0x000fe4000f8e00ff */
[----:B------:R-:W-:-:S07]  /*f290*/  IMAD.U32 R19, RZ, RZ, UR6 ;  /* 0x00000006ff137e24 */ /* 0x000fce000f8e00ff */
.L_x_3695:
        /* <DEDUP_REMOVED lines=10> */
.L_x_3684:
[----:B------:R-:W-:Y:S02]  /*f340*/  ULDC UR4, c[0x0][0xc3c] ;  /* 0x00030f0000047ab9 */ /* 0x000fe40000000800 */
[----:B0-----:R-:W-:-:S13]  /*f350*/  ISETP.GE.AND P0, PT, R19, UR4, PT ;  /* 0x0000000413007c0c */ /* 0x001fda000bf06270 */
[----:B------:R-:W-:Y:S05]  /*f360*/  @!P0 BRA `(.L_x_3696) ;  /* 0xffffffb800c48947 */ /* 0x000fea000383ffff */
[----:B------:R-:W-:Y:S05]  /*f370*/  BSYNC B8 ;  /* 0x0000000000087941 */ /* 0x000fea0003800000 */
.L_x_3635:
[----:B-1----:R-:W5:Y:S01]  /*f380*/  LDL.LU R0, [R1+0x24] ;  /* 0x0000240001007983 */ /* 0x002f620000300800 */
[----:B------:R-:W-:Y:S01]  /*f390*/  BSSY B0, `(.L_x_3697) ;  /* 0x000000b000007945 */ /* 0x000fe20003800000 */
[----:B------:R-:W0:Y:S01]  /*f3a0*/  S2R R5, SR_CgaCtaId ;  /* 0x0000000000057919 */ /* 0x000e220000008800 */
[----:B-----5:R-:W-:-:S04]  /*f3b0*/  IADD3 R0, R0, 0x1, RZ ;  /* 0x0000000100007810 */ /* 0x020fc80007ffe0ff */
[----:B------:R-:W-:-:S04]  /*f3c0*/  LEA.HI R2, R0, R0, RZ, 0x1 ;  /* 0x0000000000027211 */ /* 0x000fc800078f08ff */
[----:B------:R-:W-:Y:S02]  /*f3d0*/  LOP3.LUT R3, R2, 0xfffffffe, RZ, 0xc0, !PT ;  /* 0xfffffffe02037812 */ /* 0x000fe400078ec0ff */
[----:B------:R-:W-:-:S03]  /*f3e0*/  MOV R2, 0x400 ;  /* 0x0000040000027802 */ /* 0x000fc60000000f00 */
[----:B------:R-:W-:Y:S01]  /*f3f0*/  IMAD.IADD R0, R0, 0x1, -R3 ;  /* 0x0000000100007824 */ /* 0x000fe200078e0a03 */
[----:B0-----:R-:W-:-:S04]  /*f400*/  LEA R5, R5, R2, 0x18 ;  /* 0x0000000205057211 */ /* 0x001fc800078ec0ff */
[----:B------:R-:W-:-:S04]  /*f410*/  SHF.L.U32 R0, R0, 0x1f, RZ ;  /* 0x0000001f00007819 */ /* 0x000fc800000006ff */
[----:B------:R-:W0:Y:S02]  /*f420*/  SYNCS.PHASECHK.TRANS64.TRYWAIT P0, [R5+URZ+0x28c20], R0 ;  /* 0x028c2000050075a7 */ /* 0x000e24000800017f */
[----:B0-----:R-:W-:Y:S05]  /*f430*/  @!P0 BRA `(.L_x_3698) ;  /* 0x0000002c00f08947 */ /* 0x001fea0003800000 */
.L_x_3793:
[----:B------:R-:W-:Y:S05]  /*f440*/  BSYNC B0 ;  /* 0x0000000000007941 */ /* 0x000fea0003800000 */
.L_x_3697:
[----:B------:R-:W-:-:S03]  /*f450*/  UMOV UR4, 0xffffffff ;  /* 0xffffffff00047882 */ /* 0x000fc60000000000 */
[----:B------:R-:W-:Y:S05]  /*f460*/  BRA.DIV UR4, `(.L_x_3699) ;  /* 0x0000002e04f87947 */ /* 0x000fea000b800000 */
[----:B0-----:R-:W0:Y:S02]  /*f470*/  S2R R0, SR_TID.X ;  /* 0x0000000000007919 */ /* 0x001e240000002100 */
[----:B0-----:R-:W-:-:S04]  /*f480*/  SHF.R.U32.HI R0, RZ, 0x5, R0 ;  /* 0x00000005ff007819 */ /* 0x001fc80000011600 */
[----:B------:R-:W-:-:S05]  /*f490*/  LOP3.LUT R0, R0, 0x3, RZ, 0xc0, !PT ;  /* 0x0000000300007812 */ /* 0x000fca00078ec0ff */
[----:B------:R0:W1:Y:S02]  /*f4a0*/  SHFL.IDX PT, R14, R0, RZ, 0x1f ;  /* 0x00001fff000e7589 */ /* 0x00006400000e0000 */
.L_x_3796:
[----:B-1----:R-:W-:Y:S01]  /*f4b0*/  ISETP.NE.AND P0, PT, R14, RZ, PT ;  /* 0x000000ff0e00720c */ /* 0x002fe20003f05270 */
[----:B------:R-:W-:-:S12]  /*f4c0*/  BSSY B0, `(.L_x_3700) ;  /* 0x0000024000007945 */ /* 0x000fd80003800000 */
[----:B------:R-:W-:Y:S05]  /*f4d0*/  @P0 BRA `(.L_x_3701) ;  /* 0x0000000000880947 */ /* 0x000fea0003800000 */
[----:B------:R-:W-:-:S03]  /*f4e0*/  UMOV UR4, 0xffffffff ;  /* 0xffffffff00047882 */ /* 0x000fc60000000000 */
[----:B------:R-:W-:Y:S05]  /*f4f0*/  BRA.DIV UR4, `(.L_x_3702) ;  /* 0x0000003204087947 */ /* 0x000fea000b800000 */
[----:B------:R-:W-:-:S13]  /*f500*/  ELECT P6, URZ, PT ;  /* 0x00000000003f782f */ /* 0x000fda00038c0000 */
.L_x_3799:
[----:B------:R-:W-:Y:S05]  /*f510*/  @!P6 BRA `(.L_x_3701) ;  /* 0x000000000078e947 */ /* 0x000fea0003800000 */
[----:B------:R-:W-:-:S06]  /*f520*/  ULOP3.LUT UR4, UR39, 0x2, URZ, 0xfc, !UPT ;  /* 0x0000000227047892 */ /* 0x000fcc000f8efc3f */
[----:B0-----:R-:W-:-:S05]  /*f530*/  IMAD.U32 R0, RZ, RZ, UR4 ;  /* 0x00000004ff007e24 */ /* 0x001fca000f8e00ff */
[----:B------:R-:W-:-:S13]  /*f540*/  ISETP.NE.AND P0, PT, R0, 0x3, PT ;  /* 0x000000030000780c */ /* 0x000fda0003f05270 */
[----:B------:R-:W-:Y:S05]  /*f550*/  @!P0 BRA `(.L_x_3703) ;  /* 0x0000000000048947 */ /* 0x000fea0003800000 */
[----:B------:R-:W-:Y:S01]  /*f560*/  BPT.TRAP 0x1 ;  /* 0x000000040000795c */ /* 0x000fe20000300000 */
.L_x_3703:
[C---:B------:R-:W-:Y:S01]  /*f570*/  IMAD R3, R24.reuse, 0x8, R5 ;  /* 0x0000000818037824 */ /* 0x040fe200078e0205 */
[----:B------:R-:W-:Y:S01]  /*f580*/  SHF.L.U32 R2, R25, 0x1f, RZ ;  /* 0x0000001f19027819 */ /* 0x000fe200000006ff */
[----:B------:R-:W-:-:S03]  /*f590*/  VIADD R24, R24, 0x1 ;  /* 0x0000000118187836 */ /* 0x000fc60000000000 */
[----:B------:R-:W0:Y:S02]  /*f5a0*/  SYNCS.PHASECHK.TRANS64.TRYWAIT P1, [R3+URZ+0x28c40], R2 ;  /* 0x028c4002030075a7 */ /* 0x000e24000802017f */
[----:B------:R-:W-:-:S04]  /*f5b0*/  ISETP.NE.AND P2, PT, R24, 0x2, PT ;  /* 0x000000021800780c */ /* 0x000fc80003f45270 */
[----:B------:R-:W-:Y:S01]  /*f5c0*/  SEL R0, RZ, 0x1, P2 ;  /* 0x00000001ff007807 */ /* 0x000fe20001000000 */
[----:B0-----:R-:W-:Y:S08]  /*f5d0*/  @!P1 BRA `(.L_x_3704) ;  /* 0x0000002c00f09947 */ /* 0x001ff00003800000 */
.L_x_3800:
[----:B------:R-:W-:Y:S02]  /*f5e0*/  SEL R24, R24, RZ, P2 ;  /* 0x000000ff18187207 */ /* 0x000fe40001000000 */
[----:B------:R-:W-:Y:S01]  /*f5f0*/  LOP3.LUT R0, R25, R0, RZ, 0x3c, !PT ;  /* 0x0000000019007212 */ /* 0x000fe200078e3cff */
[----:B------:R-:W-:Y:S06]  /*f600*/  @!P0 BRA `(.L_x_3705) ;  /* 0x0000000000048947 */ /* 0x000fec0003800000 */
[----:B------:R-:W-:Y:S01]  /*f610*/  BPT.TRAP 0x1 ;  /* 0x000000040000795c */ /* 0x000fe20000300000 */
.L_x_3705:
[----:B------:R-:W-:Y:S01]  /*f620*/  IMAD R5, R24, 0x8, R5 ;  /* 0x0000000818057824 */ /* 0x000fe200078e0205 */
[----:B------:R-:W-:-:S04]  /*f630*/  SHF.L.U32 R0, R0, 0x1f, RZ ;  /* 0x0000001f00007819 */ /* 0x000fc800000006ff */
[----:B------:R-:W1:Y:S02]  /*f640*/  SYNCS.PHASECHK.TRANS64.TRYWAIT P1, [R5+URZ+0x28c40], R0 ;  /* 0x028c4000050075a7 */ /* 0x000e64000802017f */
[----:B-1----:R-:W-:Y:S05]  /*f650*/  @!P1 BRA `(.L_x_3706) ;  /* 0x0000002c00e49947 */ /* 0x002fea0003800000 */
.L_x_3801:
[----:B------:R-:W-:Y:S05]  /*f660*/  @!P0 BRA `(.L_x_3707) ;  /* 0x0000000000048947 */ /* 0x000fea0003800000 */
[----:B------:R-:W-:Y:S01]  /*f670*/  BPT.TRAP 0x1 ;  /* 0x000000040000795c */ /* 0x000fe20000300000 */
.L_x_3707:
[----:B------:R-:W5:Y:S02]  /*f680*/  SYNCS.PHASECHK.TRANS64.TRYWAIT P1, [R3+URZ+0x28c60], R2 ;  /* 0x028c6002030075a7 */ /* 0x000f64000802017f */
[----:B-----5:R-:W-:Y:S05]  /*f690*/  @!P1 BRA `(.L_x_3708) ;  /* 0x0000002c00e89947 */ /* 0x020fea0003800000 */
.L_x_3802:
[----:B------:R-:W-:Y:S05]  /*f6a0*/  @!P0 BRA `(.L_x_3709) ;  /* 0x0000000000048947 */ /* 0x000fea0003800000 */
[----:B------:R-:W-:Y:S01]  /*f6b0*/  BPT.TRAP 0x1 ;  /* 0x000000040000795c */ /* 0x000fe20000300000 */
.L_x_3709:
[----:B------:R0:W0:Y:S02]  /*f6c0*/  SYNCS.PHASECHK.TRANS64.TRYWAIT P0, [R5+URZ+0x28c60], R0 ;  /* 0x028c6000050075a7 */ /* 0x000024000800017f */
[----:B0-----:R-:W-:Y:S05]  /*f6d0*/  @!P0 NANOSLEEP.SYNCS 0x989680 ;  /* 0x009896800000895d */ /* 0x001fea0003900000 */
[----:B------:R-:W0:Y:S02]  /*f6e0*/  @!P0 SYNCS.PHASECHK.TRANS64 P0, [R5+URZ+0x28c60], R0 ;  /* 0x028c6000050085a7 */ /* 0x000e24000800007f */
[----:B0-----:R-:W-:Y:S05]  /*f6f0*/  @!P0 BRA `(.L_x_3709) ;  /* 0xfffffffc00f08947 */ /* 0x001fea000383ffff */
.L_x_3701:
[----:B------:R-:W-:Y:S05]  /*f700*/  BSYNC B0 ;  /* 0x0000000000007941 */ /* 0x000fea0003800000 */
.L_x_3700:
[----:B------:R-:W-:Y:S05]  /*f710*/  EXIT ;  /* 0x000000000000794d */ /* 0x000fea0003800000 */
.L_x_3580:
[----:B0-----:R-:W-:-:S04]  /*f720*/  MOV R3, UR16 ;  /* 0x0000001000037c02 */ /* 0x001fc80008000f00 */
[----:B------:R0:W1:Y:S03]  /*f730*/  SYNCS.PHASECHK.TRANS64.TRYWAIT P1, [R3+URZ+0x28c50], R0 ;  /* 0x028c5000030075a7 */ /* 0x000066000802017f */
[----:B-1----:R-:W-:Y:S05]  /*f740*/  @!P1 NANOSLEEP.SYNCS 0x989680 ;  /* 0x009896800000995d */ /* 0x002fea0003900000 */
[----:B------:R-:W1:Y:S02]  /*f750*/  @!P1 SYNCS.PHASECHK.TRANS64 P1, [R3+URZ+0x28c50], R0 ;  /* 0x028c5000030095a7 */ /* 0x000e64000802007f */
[----:B-1----:R-:W-:Y:S05]  /*f760*/  @!P1 BRA `(.L_x_3580) ;  /* 0xfffffffc00ec9947 */ /* 0x002fea000383ffff */
[----:B------:R-:W-:Y:S05]  /*f770*/  BRA `(.L_x_3710) ;  /* 0xffffff20005c7947 */ /* 0x000fea000383ffff */
.L_x_3586:
[----:B-1----:R-:W-:-:S04]  /*f780*/  IMAD.U32 R4, RZ, RZ, UR21 ;  /* 0x00000015ff047e24 */ /* 0x002fc8000f8e00ff */
[----:B------:R1:W2:Y:S03]  /*f790*/  SYNCS.PHASECHK.TRANS64.TRYWAIT P1, [R4+URZ+0x28c50], R3 ;  /* 0x028c5003040075a7 */ /* 0x0002a6000802017f */
[----:B--2---:R-:W-:Y:S05]  /*f7a0*/  @!P1 NANOSLEEP.SYNCS 0x989680 ;  /* 0x009896800000995d */ /* 0x004fea0003900000 */
[----:B------:R-:W2:Y:S02]  /*f7b0*/  @!P1 SYNCS.PHASECHK.TRANS64 P1, [R4+URZ+0x28c50], R3 ;  /* 0x028c5003040095a7 */ /* 0x000ea4000802007f */
[----:B--2---:R-:W-:Y:S05]  /*f7c0*/  @!P1 BRA `(.L_x_3586) ;  /* 0xfffffffc00ec9947 */ /* 0x004fea000383ffff */
[----:B------:R-:W-:Y:S05]  /*f7d0*/  BRA `(.L_x_3585) ;  /* 0xffffff2c00647947 */ /* 0x000fea000383ffff */
.L_x_3590:
[----:B0-----:R-:W-:-:S04]  /*f7e0*/  IMAD.U32 R3, RZ, RZ, UR41 ;  /* 0x00000029ff037e24 */ /* 0x001fc8000f8e00ff */
[----:B------:R0:W1:Y:S03]  /*f7f0*/  SYNCS.PHASECHK.TRANS64.TRYWAIT P1, [R3+URZ+0x28c00], R0 ;  /* 0x028c0000030075a7 */ /* 0x000066000802017f */
[----:B-1----:R-:W-:Y:S05]  /*f800*/  @!P1 NANOSLEEP.SYNCS 0x989680 ;  /* 0x009896800000995d */ /* 0x002fea0003900000 */
[----:B------:R-:W1:Y:S02]  /*f810*/  @!P1 SYNCS.PHASECHK.TRANS64 P1, [R3+URZ+0x28c00], R0 ;  /* 0x028c0000030095a7 */ /* 0x000e64000802007f */
[----:B-1----:R-:W-:Y:S05]  /*f820*/  @!P1 BRA `(.L_x_3590) ;  /* 0xfffffffc00ec9947 */ /* 0x002fea000383ffff */
[----:B------:R-:W-:Y:S05]  /*f830*/  BRA `(.L_x_3711) ;  /* 0xffffff3800bc7947 */ /* 0x000fea000383ffff */
.L_x_3594:
[----:B--2---:R2:W3:Y:S02]  /*f840*/  SYNCS.PHASECHK.TRANS64.TRYWAIT P1, [R7+URZ+0x28c30], R8 ;  /* 0x028c3008070075a7 */ /* 0x0044e4000802017f */
[----:B---3--:R-:W-:Y:S05]  /*f850*/  @!P1 NANOSLEEP.SYNCS 0x989680 ;  /* 0x009896800000995d */ /* 0x008fea0003900000 */
[----:B------:R-:W3:Y:S02]  /*f860*/  @!P1 SYNCS.PHASECHK.TRANS64 P1, [R7+URZ+0x28c30], R8 ;  /* 0x028c3008070095a7 */ /* 0x000ee4000802007f */
[----:B---3--:R-:W-:Y:S05]  /*f870*/  @!P1 BRA `(.L_x_3594) ;  /* 0xfffffffc00f09947 */ /* 0x008fea000383ffff */
[----:B------:R-:W-:Y:S05]  /*f880*/  BRA `(.L_x_3593) ;  /* 0xffffff3800d87947 */ /* 0x000fea000383ffff */
.L_x_3599:
[----:B---3--:R3:W0:Y:S02]  /*f890*/  SYNCS.PHASECHK.TRANS64.TRYWAIT P1, [R7+URZ+0x28c50], R8 ;  /* 0x028c5008070075a7 */ /* 0x008624000802017f */
[----:B0-----:R-:W-:Y:S05]  /*f8a0*/  @!P1 NANOSLEEP.SYNCS 0x989680 ;  /* 0x009896800000995d */ /* 0x001fea0003900000 */
[----:B------:R-:W0:Y:S02]  /*f8b0*/  @!P1 SYNCS.PHASECHK.TRANS64 P1, [R7+URZ+0x28c50], R8 ;  /* 0x028c5008070095a7 */ /* 0x000e24000802007f */
[----:B0-----:R-:W-:Y:S05]  /*f8c0*/  @!P1 BRA `(.L_x_3599) ;  /* 0xfffffffc00f09947 */ /* 0x001fea000383ffff */
[----:B------:R-:W-:Y:S05]  /*f8d0*/  BRA `(.L_x_3598) ;  /* 0xffffff4c00f07947 */ /* 0x000fea000383ffff */
.L_x_3605:
[----:B-1----:R-:W-:-:S04]  /*f8e0*/  IMAD.U32 R4, RZ, RZ, UR21 ;  /* 0x00000015ff047e24 */ /* 0x002fc8000f8e00ff */
[----:B------:R1:W2:Y:S03]  /*f8f0*/  SYNCS.PHASECHK.TRANS64.TRYWAIT P2, [R4+URZ+0x28c30], R7 ;  /* 0x028c3007040075a7 */ /* 0x0002a6000804017f */
[----:B--2---:R-:W-:Y:S05]  /*f900*/  @!P2 NANOSLEEP.SYNCS 0x989680 ;  /* 0x009896800000a95d */ /* 0x004fea0003900000 */
[----:B------:R-:W2:Y:S02]  /*f910*/  @!P2 SYNCS.PHASECHK.TRANS64 P2, [R4+URZ+0x28c30], R7 ;  /* 0x028c30070400a5a7 */ /* 0x000ea4000804007f */
[----:B--2---:R-:W-:Y:S05]  /*f920*/  @!P2 BRA `(.L_x_3605) ;  /* 0xfffffffc00eca947 */ /* 0x004fea000383ffff */
[----:B------:R-:W-:Y:S05]  /*f930*/  BRA `(.L_x_3604) ;  /* 0xffffff5000e07947 */ /* 0x000fea000383ffff */
.L_x_3610:
[----:B-1----:R-:W-:-:S04]  /*f940*/  IMAD.U32 R8, RZ, RZ, UR21 ;  /* 0x00000015ff087e24 */ /* 0x002fc8000f8e00ff */
[----:B------:R1:W2:Y:S03]  /*f950*/  SYNCS.PHASECHK.TRANS64.TRYWAIT P2, [R8+URZ+0x28c50], R7 ;  /* 0x028c5007080075a7 */ /* 0x0002a6000804017f */
[----:B--2---:R-:W-:Y:S05]  /*f960*/  @!P2 NANOSLEEP.SYNCS 0x989680 ;  /* 0x009896800000a95d */ /* 0x004fea0003900000 */
[----:B------:R-:W2:Y:S02]  /*f970*/  @!P2 SYNCS.PHASECHK.TRANS64 P2, [R8+URZ+0x28c50], R7 ;  /* 0x028c50070800a5a7 */ /* 0x000ea4000804007f */
[----:B--2---:R-:W-:Y:S05]  /*f980*/  @!P2 BRA `(.L_x_3610) ;  /* 0xfffffffc00eca947 */ /* 0x004fea000383ffff */
[----:B------:R-:W-:Y:S05]  /*f990*/  BRA `(.L_x_3609) ;  /* 0xffffff6c00147947 */ /* 0x000fea000383ffff */
.L_x_3647:
[----:B------:R-:W-:Y:S01]  /*f9a0*/  SHF.R.U32.HI R2, RZ, 0x5, R2 ;  /* 0x00000005ff027819 */ /* 0x000fe20000011602 */
[----:B------:R-:W-:Y:S01]  /*f9b0*/  BSSY B0, `(.L_x_3712) ;  /* 0x0000009000007945 */ /* 0x000fe20003800000 */
[----:B------:R-:W-:Y:S01]  /*f9c0*/  MOV R12, RZ ;  /* 0x000000ff000c7202 */ /* 0x000fe20000000f00 */
[----:B------:R-:W-:Y:S01]  /*f9d0*/  IMAD.MOV.U32 R11, RZ, RZ, 0x1f ;  /* 0x0000001fff0b7424 */ /* 0x000fe200078e00ff */
[----:B------:R-:W-:Y:S01]  /*f9e0*/  LOP3.LUT R2, R2, 0x3, RZ, 0xc0, !PT ;  /* 0x0000000302027812 */ /* 0x000fe200078ec0ff */
[----:B------:R-:W-:-:S04]  /*f9f0*/  IMAD.MOV.U32 R15, RZ, RZ, -0x1 ;  /* 0xffffffffff0f7424 */ /* 0x000fc800078e00ff */
[----:B------:R-:W-:-:S07]  /*fa00*/  IMAD.MOV.U32 R13, RZ, RZ, R2 ;  /* 0x000000ffff0d7224 */ /* 0x000fce00078e0002 */
[----:B0----5:R-:W-:Y:S05]  /*fa10*/  WARPSYNC.COLLECTIVE R15, `(.L_x_3713) ;  /* 0x000000000f087348 */ /* 0x021fea0003c00000 */
[----:B------:R1:W2:Y:S02]  /*fa20*/  SHFL.IDX P6, R14, R13, R12, R11 ;  /* 0x0000000c0d0e7389 */ /* 0x0002a400000c000b */
[----:B012--5:R-:W-:Y:S01]  /*fa30*/  ENDCOLLECTIVE ;  /* 0x000000000000791b */ /* 0x027fe20003800000 */
.L_x_3713:
[----:B------:R-:W-:Y:S05]  /*fa40*/  BSYNC B0 ;  /* 0x0000000000007941 */ /* 0x000fea0003800000 */
.L_x_3712:
[----:B------:R-:W-:Y:S05]  /*fa50*/  BRA `(.L_x_3714) ;  /* 0xffffffc000407947 */ /* 0x000fea000383ffff */
.L_x_3650:
[----:B0-----:R0:W1:Y:S02]  /*fa60*/  SYNCS.PHASECHK.TRANS64.TRYWAIT P0, [R27+URZ+0x28c40], R0 ;  /* 0x028c40001b0075a7 */ /* 0x001064000800017f */
[----:B-1----:R-:W-:Y:S05]  /*fa70*/  @!P0 NANOSLEEP.SYNCS 0x989680 ;  /* 0x009896800000895d */ /* 0x002fea0003900000 */
[----:B------:R-:W1:Y:S02]  /*fa80*/  @!P0 SYNCS.PHASECHK.TRANS64 P0, [R27+URZ+0x28c40], R0 ;  /* 0x028c40001b0085a7 */ /* 0x000e64000800007f */
[----:B-1----:R-:W-:Y:S05]  /*fa90*/  @!P0 BRA `(.L_x_3650) ;  /* 0xfffffffc00f08947 */ /* 0x002fea000383ffff */
[----:B------:R-:W-:Y:S05]  /*faa0*/  BRA `(.L_x_3715) ;  /* 0xffffffc400107947 */ /* 0x000fea000383ffff */
.L_x_3651:
        /* <DEDUP_REMOVED lines=8> */
.L_x_3717:
[----:B------:R-:W-:Y:S05]  /*fb30*/  BSYNC B0 ;  /* 0x0000000000007941 */ /* 0x000fea0003800000 */
.L_x_3716:
        /* <DEDUP_REMOVED lines=9> */
.L_x_3718:
[----:B------:R-:W-:Y:S02]  /*fbd0*/  IMAD.MOV.U32 R13, RZ, RZ, R5 ;  /* 0x000000ffff0d7224 */ /* 0x000fe400078e0005 */
[----:B------:R-:W-:Y:S01]  /*fbe0*/  IMAD.MOV.U32 R12, RZ, RZ, 0x1 ;  /* 0x00000001ff0c7424 */ /* 0x000fe200078e00ff */
[----:B------:R-:W-:-:S07]  /*fbf0*/  MOV R3, R14 ;  /* 0x0000000e00037202 */ /* 0x000fce0000000f00 */
[----:B------:R-:W-:Y:S05]  /*fc00*/  WARPSYNC.COLLECTIVE R15, `(.L_x_3719) ;  /* 0x000000000f087348 */ /* 0x000fea0003c00000 */
[----:B------:R0:W1:Y:S02]  /*fc10*/  SHFL.IDX P6, R14, R13, R12, R11 ;  /* 0x0000000c0d0e7389 */ /* 0x00006400000c000b */
[----:B01----:R-:W-:Y:S01]  /*fc20*/  ENDCOLLECTIVE ;  /* 0x000000000000791b */ /* 0x003fe20003800000 */
.L_x_3719:
        /* <DEDUP_REMOVED lines=15> */
.L_x_3720:
[----:B------:R-:W-:Y:S02]  /*fd20*/  @P0 IMAD R6, R4, 0x2, R23 ;  /* 0x0000000204060824 */ /* 0x000fe400078e0217 */
[----:B------:R-:W-:Y:S02]  /*fd30*/  IMAD.MOV.U32 R13, RZ, RZ, R5 ;  /* 0x000000ffff0d7224 */ /* 0x000fe400078e0005 */
[----:B------:R-:W-:Y:S02]  /*fd40*/  IMAD.MOV.U32 R12, RZ, RZ, 0x2 ;  /* 0x00000002ff0c7424 */ /* 0x000fe400078e00ff */
[----:B------:R-:W-:-:S07]  /*fd50*/  IMAD.MOV.U32 R3, RZ, RZ, R14 ;  /* 0x000000ffff037224 */ /* 0x000fce00078e000e */
[----:B------:R-:W-:Y:S05]  /*fd60*/  WARPSYNC.COLLECTIVE R15, `(.L_x_3721) ;  /* 0x000000000f087348 */ /* 0x000fea0003c00000 */
[----:B------:R0:W1:Y:S02]  /*fd70*/  SHFL.IDX P6, R14, R13, R12, R11 ;  /* 0x0000000c0d0e7389 */ /* 0x00006400000c000b */
[----:B01----:R-:W-:Y:S01]  /*fd80*/  ENDCOLLECTIVE ;  /* 0x000000000000791b */ /* 0x003fe20003800000 */
.L_x_3721:
        /* <DEDUP_REMOVED lines=10> */
[----:B------:R-:W-:Y:S02]  /*fe30*/  ISETP.GE.AND P0, PT, R29, 0x21, PT ;  /* 0x000000211d00780c */ /* 0x000fe40003f06270 */
[----:B0-----:R-:W-:-:S11]  /*fe40*/  MOV R2, R14 ;  /* 0x0000000e00027202 */ /* 0x001fd60000000f00 */
[----:B------:R-:W-:Y:S05]  /*fe50*/  WARPSYNC.COLLECTIVE R15, `(.L_x_3722) ;  /* 0x000000000f087348 */ /* 0x000fea0003c00000 */
[----:B------:R0:W1:Y:S02]  /*fe60*/  SHFL.IDX P6, R14, R13, R12, R11 ;  /* 0x0000000c0d0e7389 */ /* 0x00006400000c000b */
[----:B01----:R-:W-:Y:S01]  /*fe70*/  ENDCOLLECTIVE ;  /* 0x000000000000791b */ /* 0x003fe20003800000 */
.L_x_3722:
[----:B------:R-:W-:Y:S02]  /*fe80*/  @P0 IMAD R6, R4, 0x2, R23 ;  /* 0x0000000204060824 */ /* 0x000fe400078e0217 */
[----:B------:R-:W-:Y:S01]  /*fe90*/  IMAD.MOV.U32 R13, RZ, RZ, R5 ;  /* 0x000000ffff0d7224 */ /* 0x000fe200078e0005 */
[----:B------:R-:W-:Y:S01]  /*fea0*/  MOV R12, 0x3 ;  /* 0x00000003000c7802 */ /* 0x000fe20000000f00 */
[----:B------:R-:W-:-:S07]  /*feb0*/  IMAD.MOV.U32 R3, RZ, RZ, R14 ;  /* 0x000000ffff037224 */ /* 0x000fce00078e000e */
[----:B------:R-:W-:Y:S05]  /*fec0*/  WARPSYNC.COLLECTIVE R15, `(.L_x_3723) ;  /* 0x000000000f087348 */ /* 0x000fea0003c00000 */
[----:B------:R0:W1:Y:S02]  /*fed0*/  SHFL.IDX P6, R14, R13, R12, R11 ;  /* 0x0000000c0d0e7389 */ /* 0x00006400000c000b */
[----:B01----:R-:W-:Y:S01]  /*fee0*/  ENDCOLLECTIVE ;  /* 0x000000000000791b */ /* 0x003fe20003800000 */
.L_x_3723:
        /* <DEDUP_REMOVED lines=10> */
.L_x_3724:
[----:B------:R-:W-:Y:S01]  /*ff90*/  @!PT LDS RZ, [RZ] ;  /* 0x00000000fffff984 */ /* 0x000fe20000000800 */
[----:B------:R-:W-:Y:S01]  /*ffa0*/  @!PT LDS RZ, [RZ] ;  /* 0x00000000fffff984 */ /* 0x000fe20000000800 */
[----:B------:R-:W-:Y:S01]  /*ffb0*/  @!PT LDS RZ, [RZ] ;  /* 0x00000000fffff984 */ /* 0x000fe20000000800 */
[----:B------:R0:W-:Y:S01]  /*ffc0*/  @P0 LDGSTS.E.BYPASS.LTC128B.128 [R6+0x23400], desc[UR50][R2.64], !P2 ;  /* 0x2340000002060fae */ /* 0x0001e2000d101d72 */
[----:B------:R-:W-:Y:S01]  /*ffd0*/  IMAD.MOV.U32 R0, RZ, RZ, R14 ;  /* 0x000000ffff007224 */ /* 0x000fe200078e000e */
[----:B------:R-:W-:Y:S06]  /*ffe0*/  BRA `(.L_x_3725) ;  /* 0xffffffc000cc7947 */ /* 0x000fec000383ffff */
.L_x_3656:
[----:B------:R-:W-:Y:S01]  /*fff0*/  IMAD.MOV.U32 R13, RZ, RZ, R4 ;  /* 0x000000ffff0d7224 */ /* 0x000fe200078e0004 */
[----:B------:R-:W-:Y:S01]  /*10000*/  MOV R11, 0x181f ;  /* 0x0000181f000b7802 */ /* 0x000fe20000000f00 */
[----:B------:R-:W-:Y:S02]  /*10010*/  IMAD.MOV.U32 R12, RZ, RZ, RZ ;  /* 0x000000ffff0c7224 */ /* 0x000fe400078e00ff */
[----:B------:R-:W-:Y:S02]  /*10020*/  IMAD.MOV.U32 R15, RZ, RZ, -0x1 ;  /* 0xffffffffff0f7424 */ /* 0x000fe400078e00ff */
[----:B-----5:R-:W-:Y:S02]  /*10030*/  IMAD R5, R10, R7, RZ ;  /* 0x000000070a057224 */ /* 0x020fe400078e02ff */
[----:B------:R-:W-:-:S07]  /*10040*/  IMAD R17, R17, 0x40, R37 ;  /* 0x0000004011117824 */ /* 0x000fce00078e0225 */
[----:B------:R-:W-:Y:S05]  /*10050*/  WARPSYNC.COLLECTIVE R15, `(.L_x_3726) ;  /* 0x000000000f087348 */ /* 0x000fea0003c00000 */
[----:B------:R0:W1:Y:S02]  /*10060*/  SHFL.IDX P6, R14, R13, R12, R11 ;  /* 0x0000000c0d0e7389 */ /* 0x00006400000c000b */
[----:B01----:R-:W-:Y:S01]  /*10070*/  ENDCOLLECTIVE ;  /* 0x000000000000791b */ /* 0x003fe20003800000 */
.L_x_3726:
[C---:B------:R-:W-:Y:S01]  /*10080*/  VIADD R6, R17.reuse, 0x10 ;  /* 0x0000001011067836 */ /* 0x040fe20000000000 */
[----:B------:R-:W-:Y:S01]  /*10090*/  ISETP.GE.AND P0, PT, R17, R5, PT ;  /* 0x000000051100720c */ /* 0x000fe20003f06270 */
[----:B------:R-:W-:Y:S02]  /*100a0*/  IMAD.MOV.U32 R13, RZ, RZ, R0 ;  /* 0x000000ffff0d7224 */ /* 0x000fe400078e0000 */
[----:B------:R-:W-:-:S10]  /*100b0*/  IMAD.MOV.U32 R2, RZ, RZ, R14 ;  /* 0x000000ffff027224 */ /* 0x000fd400078e000e */
[----:B------:R-:W-:Y:S05]  /*100c0*/  WARPSYNC.COLLECTIVE R15, `(.L_x_3727) ;  /* 0x000000000f087348 */ /* 0x000fea0003c00000 */
[----:B------:R0:W1:Y:S02]  /*100d0*/  SHFL.IDX P6, R14, R13, R12, R11 ;  /* 0x0000000c0d0e7389 */ /* 0x00006400000c000b */
[----:B01----:R-:W-:Y:S01]  /*100e0*/  ENDCOLLECTIVE ;  /* 0x000000000000791b */ /* 0x003fe20003800000 */
.L_x_3727:
[----:B------:R-:W-:Y:S02]  /*100f0*/  IMAD.MOV.U32 R13, RZ, RZ, R4 ;  /* 0x000000ffff0d7224 */ /* 0x000fe400078e0004 */
[----:B------:R-:W-:Y:S02]  /*10100*/  IMAD.MOV.U32 R12, RZ, RZ, 0x1 ;  /* 0x00000001ff0c7424 */ /* 0x000fe400078e00ff */
[----:B------:R-:W-:-:S07]  /*10110*/  IMAD.MOV.U32 R3, RZ, RZ, R14 ;  /* 0x000000ffff037224 */ /* 0x000fce00078e000e */
[----:B------:R-:W-:Y:S05]  /*10120*/  WARPSYNC.COLLECTIVE R15, `(.L_x_3728) ;  /* 0x000000000f087348 */ /* 0x000fea0003c00000 */
[----:B------:R0:W1:Y:S02]  /*10130*/  SHFL.IDX P6, R14, R13, R12, R11 ;  /* 0x0000000c0d0e7389 */ /* 0x00006400000c000b */
[----:B01----:R-:W-:Y:S01]  /*10140*/  ENDCOLLECTIVE ;  /* 0x000000000000791b */ /* 0x003fe20003800000 */
.L_x_3728:
[----:B------:R-:W-:-:S04]  /*10150*/  @!P0 LEA R3, P2, R9, R3, 0x1 ;  /* 0x0000000309038211 */ /* 0x000fc800078408ff */
[----:B------:R-:W-:-:S04]  /*10160*/  @!P0 IADD3.X R2, RZ, R2, RZ, P2, !PT ;  /* 0x00000002ff028210 */ /* 0x000fc800017fe4ff */
[----:B------:R-:W-:Y:S01]  /*10170*/  @!P0 LOP3.LUT R3, R3, R2, RZ, 0x3c, !PT ;  /* 0x0000000203038212 */ /* 0x000fe200078e3cff */
[----:B------:R-:W-:-:S03]  /*10180*/  IMAD.MOV.U32 R13, RZ, RZ, R0 ;  /* 0x000000ffff0d7224 */ /* 0x000fc600078e0000 */
[----:B------:R-:W-:-:S04]  /*10190*/  @!P0 LOP3.LUT R2, R3, R2, RZ, 0x3c, !PT ;  /* 0x0000000203028212 */ /* 0x000fc800078e3cff */
[----:B------:R-:W-:-:S05]  /*101a0*/  @!P0 LOP3.LUT R3, R3, R2, RZ, 0x3c, !PT ;  /* 0x0000000203038212 */ /* 0x000fca00078e3cff */
[----:B------:R-:W-:Y:S01]  /*101b0*/  @!PT LDS RZ, [RZ] ;  /* 0x00000000fffff984 */ /* 0x000fe20000000800 */
[----:B------:R-:W-:Y:S01]  /*101c0*/  @!PT LDS RZ, [RZ] ;  /* 0x00000000fffff984 */ /* 0x000fe20000000800 */
[----:B------:R-:W-:Y:S01]  /*101d0*/  @!PT LDS RZ, [RZ] ;  /* 0x00000000fffff984 */ /* 0x000fe20000000800 */
[----:B------:R0:W-:Y:S01]  /*101e0*/  @!P0 LDGSTS.E.BYPASS.LTC128B.128 [R8+0x20400], desc[UR50][R2.64], !P1 ;  /* 0x2040000002088fae */ /* 0x0001e2000c901d72 */
[----:B------:R-:W-:Y:S01]  /*101f0*/  ISETP.GE.AND P0, PT, R6, R5, PT ;  /* 0x000000050600720c */ /* 0x000fe20003f06270 */
[----:B0-----:R-:W-:-:S12]  /*10200*/  IMAD.MOV.U32 R2, RZ, RZ, R14 ;  /* 0x000000ffff027224 */ /* 0x001fd800078e000e */
[----:B------:R-:W-:Y:S05]  /*10210*/  WARPSYNC.COLLECTIVE R15, `(.L_x_3729) ;  /* 0x000000000f087348 */ /* 0x000fea0003c00000 */
[----:B------:R0:W1:Y:S02]  /*10220*/  SHFL.IDX P6, R14, R13, R12, R11 ;  /* 0x0000000c0d0e7389 */ /* 0x00006400000c000b */
[----:B01----:R-:W-:Y:S01]  /*10230*/  ENDCOLLECTIVE ;  /* 0x000000000000791b */ /* 0x003fe20003800000 */
.L_x_3729:
[----:B------:R-:W-:Y:S02]  /*10240*/  IMAD.MOV.U32 R13, RZ, RZ, R4 ;  /* 0x000000ffff0d7224 */ /* 0x000fe400078e0004 */
[----:B------:R-:W-:Y:S01]  /*10250*/  IMAD.MOV.U32 R12, RZ, RZ, 0x2 ;  /* 0x00000002ff0c7424 */ /* 0x000fe200078e00ff */
[----:B------:R-:W-:-:S07]  /*10260*/  MOV R3, R14 ;  /* 0x0000000e00037202 */ /* 0x000fce0000000f00 */
[----:B------:R-:W-:Y:S05]  /*10270*/  WARPSYNC.COLLECTIVE R15, `(.L_x_3730) ;  /* 0x000000000f087348 */ /* 0x000fea0003c00000 */
[----:B------:R0:W1:Y:S02]  /*10280*/  SHFL.IDX P6, R14, R13, R12, R11 ;  /* 0x0000000c0d0e7389 */ /* 0x00006400000c000b */
[----:B01----:R-:W-:Y:S01]  /*10290*/  ENDCOLLECTIVE ;  /* 0x000000000000791b */ /* 0x003fe20003800000 */
.L_x_3730:
[----:B------:R-:W-:-:S05]  /*102a0*/  @!P0 LEA R3, P2, R9, R3, 0x1 ;  /* 0x0000000309038211 */ /* 0x000fca00078408ff */
[----:B------:R-:W-:-:S05]  /*102b0*/  @!P0 IMAD.X R2, RZ, RZ, R2, P2 ;  /* 0x000000ffff028224 */ /* 0x000fca00010e0602 */
[----:B------:R-:W-:Y:S02]  /*102c0*/  @!P0 LOP3.LUT R3, R3, R2, RZ, 0x3c, !PT ;  /* 0x0000000203038212 */ /* 0x000fe400078e3cff */
[----:B------:R-:W-:Y:S02]  /*102d0*/  MOV R13, R0 ;  /* 0x00000000000d7202 */ /* 0x000fe40000000f00 */
[----:B------:R-:W-:-:S04]  /*102e0*/  @!P0 LOP3.LUT R2, R3, R2, RZ, 0x3c, !PT ;  /* 0x0000000203028212 */ /* 0x000fc800078e3cff */
[----:B------:R-:W-:-:S05]  /*102f0*/  @!P0 LOP3.LUT R3, R3, R2, RZ, 0x3c, !PT ;  /* 0x0000000203038212 */ /* 0x000fca00078e3cff */
[----:B------:R-:W-:Y:S01]  /*10300*/  @!PT LDS RZ, [RZ] ;  /* 0x00000000fffff984 */ /* 0x000fe20000000800 */
[----:B------:R-:W-:Y:S01]  /*10310*/  @!PT LDS RZ, [RZ] ;  /* 0x00000000fffff984 */ /* 0x000fe20000000800 */
[----:B------:R-:W-:Y:S01]  /*10320*/  @!PT LDS RZ, [RZ] ;  /* 0x00000000fffff984 */ /* 0x000fe20000000800 */
[----:B------:R0:W-:Y:S02]  /*10330*/  @!P0 LDGSTS.E.BYPASS.LTC128B.128 [R8+0x20c00], desc[UR50][R2.64], !P1 ;  /* 0x20c0000002088fae */ /* 0x0001e4000c901d72 */
[----:B0-----:R-:W-:-:S05]  /*10340*/  VIADD R2, R17, 0x20 ;  /* 0x0000002011027836 */ /* 0x001fca0000000000 */
[----:B------:R-:W-:Y:S01]  /*10350*/  ISETP.GE.AND P0, PT, R2, R5, PT ;  /* 0x000000050200720c */ /* 0x000fe20003f06270 */
[----:B------:R-:W-:-:S12]  /*10360*/  IMAD.MOV.U32 R2, RZ, RZ, R14 ;  /* 0x000000ffff027224 */ /* 0x000fd800078e000e */
[----:B------:R-:W-:Y:S05]  /*10370*/  WARPSYNC.COLLECTIVE R15, `(.L_x_3731) ;  /* 0x000000000f087348 */ /* 0x000fea0003c00000 */
[----:B------:R0:W1:Y:S02]  /*10380*/  SHFL.IDX P6, R14, R13, R12, R11 ;  /* 0x0000000c0d0e7389 */ /* 0x00006400000c000b */
[----:B01----:R-:W-:Y:S01]  /*10390*/  ENDCOLLECTIVE ;  /* 0x000000000000791b */ /* 0x003fe20003800000 */
.L_x_3731:
[----:B------:R-:W-:Y:S02]  /*103a0*/  IMAD.MOV.U32 R13, RZ, RZ, R4 ;  /* 0x000000ffff0d7224 */ /* 0x000fe400078e0004 */
[----:B------:R-:W-:Y:S02]  /*103b0*/  IMAD.MOV.U32 R12, RZ, RZ, 0x3 ;  /* 0x00000003ff0c7424 */ /* 0x000fe400078e00ff */
[----:B------:R-:W-:-:S07]  /*103c0*/  IMAD.MOV.U32 R3, RZ, RZ, R14 ;  /* 0x000000ffff037224 */ /* 0x000fce00078e000e */
[----:B------:R-:W-:Y:S05]  /*103d0*/  WARPSYNC.COLLECTIVE R15, `(.L_x_3732) ;  /* 0x000000000f087348 */ /* 0x000fea0003c00000 */
[----:B------:R0:W1:Y:S02]  /*103e0*/  SHFL.IDX P6, R14, R13, R12, R11 ;  /* 0x0000000c0d0e7389 */ /* 0x00006400000c000b */
[----:B01----:R-:W-:Y:S01]  /*103f0*/  ENDCOLLECTIVE ;  /* 0x000000000000791b */ /* 0x003fe20003800000 */
.L_x_3732:
[----:B------:R-:W-:-:S05]  /*10400*/  @!P0 LEA R3, P2, R9, R3, 0x1 ;  /* 0x0000000309038211 */ /* 0x000fca00078408ff */
[----:B------:R-:W-:-:S05]  /*10410*/  @!P0 IMAD.X R2, RZ, RZ, R2, P2 ;  /* 0x000000ffff028224 */ /* 0x000fca00010e0602 */
[----:B------:R-:W-:Y:S02]  /*10420*/  @!P0 LOP3.LUT R3, R3, R2, RZ, 0x3c, !PT ;  /* 0x0000000203038212 */ /* 0x000fe400078e3cff */
[----:B------:R-:W-:Y:S02]  /*10430*/  MOV R13, R0 ;  /* 0x00000000000d7202 */ /* 0x000fe40000000f00 */
[----:B------:R-:W-:-:S04]  /*10440*/  @!P0 LOP3.LUT R2, R3, R2, RZ, 0x3c, !PT ;  /* 0x0000000203028212 */ /* 0x000fc800078e3cff */
[----:B------:R-:W-:Y:S01]  /*10450*/  @!P0 LOP3.LUT R3, R3, R2, RZ, 0x3c, !PT ;  /* 0x0000000203038212 */ /* 0x000fe200078e3cff */
[----:B------:R-:W-:-:S07]  /*10460*/  IMAD.MOV.U32 R4, RZ, RZ, R14 ;  /* 0x000000ffff047224 */ /* 0x000fce00078e000e */
[----:B------:R-:W-:Y:S05]  /*10470*/  WARPSYNC.COLLECTIVE R15, `(.L_x_3733) ;  /* 0x000000000f087348 */ /* 0x000fea0003c00000 */
[----:B------:R0:W1:Y:S02]  /*10480*/  SHFL.IDX P6, R14, R13, R12, R11 ;  /* 0x0000000c0d0e7389 */ /* 0x00006400000c000b */
[----:B01----:R-:W-:Y:S01]  /*10490*/  ENDCOLLECTIVE ;  /* 0x000000000000791b */ /* 0x003fe20003800000 */
.L_x_3733:
[----:B------:R-:W-:Y:S01]  /*104a0*/  @!PT LDS RZ, [RZ] ;  /* 0x00000000fffff984 */ /* 0x000fe20000000800 */
[----:B------:R-:W-:Y:S01]  /*104b0*/  @!PT LDS RZ, [RZ] ;  /* 0x00000000fffff984 */ /* 0x000fe20000000800 */
[----:B------:R-:W-:Y:S01]  /*104c0*/  @!PT LDS RZ, [RZ] ;  /* 0x00000000fffff984 */ /* 0x000fe20000000800 */
[----:B------:R1:W-:Y:S01]  /*104d0*/  @!P0 LDGSTS.E.BYPASS.LTC128B.128 [R8+0x21400], desc[UR50][R2.64], !P1 ;  /* 0x2140000002088fae */ /* 0x0003e2000c901d72 */
[----:B------:R-:W-:Y:S01]  /*104e0*/  IMAD.MOV.U32 R0, RZ, RZ, R14 ;  /* 0x000000ffff007224 */ /* 0x000fe200078e000e */
[----:B------:R-:W-:Y:S06]  /*104f0*/  BRA `(.L_x_3734) ;  /* 0xffffffc400dc7947 */ /* 0x000fec000383ffff */
.L_x_3659:
[----:B0-----:R0:W1:Y:S02]  /*10500*/  SYNCS.PHASECHK.TRANS64.TRYWAIT P0, [R23+URZ+0x28c20], R0 ;  /* 0x028c2000170075a7 */ /* 0x001064000800017f */
[----:B-1----:R-:W-:Y:S05]  /*10510*/  @!P0 NANOSLEEP.SYNCS 0x989680 ;  /* 0x009896800000895d */ /* 0x002fea0003900000 */
[----:B------:R-:W1:Y:S02]  /*10520*/  @!P0 SYNCS.PHASECHK.TRANS64 P0, [R23+URZ+0x28c20], R0 ;  /* 0x028c2000170085a7 */ /* 0x000e64000800007f */
[----:B-1----:R-:W-:Y:S05]  /*10530*/  @!P0 BRA `(.L_x_3659) ;  /* 0xfffffffc00f08947 */ /* 0x002fea000383ffff */
[----:B------:R-:W-:Y:S05]  /*10540*/  BRA `(.L_x_3735) ;  /* 0xffffffc800387947 */ /* 0x000fea000383ffff */
.L_x_3662:
[----:B0-----:R0:W1:Y:S02]  /*10550*/  SYNCS.PHASECHK.TRANS64.TRYWAIT P0, [R27+URZ+0x28c60], R0 ;  /* 0x028c60001b0075a7 */ /* 0x001064000800017f */
[----:B-1----:R-:W-:Y:S05]  /*10560*/  @!P0 NANOSLEEP.SYNCS 0x989680 ;  /* 0x009896800000895d */ /* 0x002fea0003900000 */
[----:B------:R-:W1:Y:S02]  /*10570*/  @!P0 SYNCS.PHASECHK.TRANS64 P0, [R27+URZ+0x28c60], R0 ;  /* 0x028c60001b0085a7 */ /* 0x000e64000800007f */
[----:B-1----:R-:W-:Y:S05]  /*10580*/  @!P0 BRA `(.L_x_3662) ;  /* 0xfffffffc00f08947 */ /* 0x002fea000383ffff */
[----:B------:R-:W-:Y:S05]  /*10590*/  BRA `(.L_x_3736) ;  /* 0xffffffc800487947 */ /* 0x000fea000383ffff */
.L_x_3663:
        /* <DEDUP_REMOVED lines=8> */
.L_x_3738:
[----:B------:R-:W-:Y:S05]  /*10620*/  BSYNC B0 ;  /* 0x0000000000007941 */ /* 0x000fea0003800000 */
.L_x_3737:
[----:B------:R0:W5:Y:S01]  /*10630*/  LDL R8, [R1+0x4] ;  /* 0x0000040001087983 */ /* 0x0001620000100800 */
[----:B------:R-:W-:Y:S01]  /*10640*/  IMAD.MOV.U32 R13, RZ, RZ, R4 ;  /* 0x000000ffff0d7224 */ /* 0x000fe200078e0004 */
[----:B------:R-:W-:Y:S01]  /*10650*/  MOV R3, R14 ;  /* 0x0000000e00037202 */ /* 0x000fe20000000f00 */
[----:B------:R-:W-:Y:S01]  /*10660*/  IMAD.MOV.U32 R12, RZ, RZ, RZ ;  /* 0x000000ffff0c7224 */ /* 0x000fe200078e00ff */
[----:B------:R-:W1:Y:S01]  /*10670*/  S2R R7, SR_TID.X ;  /* 0x0000000000077919 */ /* 0x000e620000002100 */
[----:B------:R-:W-:Y:S01]  /*10680*/  IMAD.MOV.U32 R11, RZ, RZ, 0x181f ;  /* 0x0000181fff0b7424 */ /* 0x000fe200078e00ff */
[C---:B------:R-:W-:Y:S01]  /*10690*/  LOP3.LUT P5, RZ, R30.reuse, 0x2, RZ, 0xc0, !PT ;  /* 0x000000021eff7812 */ /* 0x040fe200078ac0ff */
[----:B------:R-:W-:Y:S01]  /*106a0*/  IMAD.MOV.U32 R15, RZ, RZ, -0x1 ;  /* 0xffffffffff0f7424 */ /* 0x000fe200078e00ff */
[C---:B------:R-:W-:Y:S01]  /*106b0*/  LOP3.LUT P4, RZ, R30.reuse, 0x4, RZ, 0xc0, !PT ;  /* 0x000000041eff7812 */ /* 0x040fe2000788c0ff */
[----:B------:R-:W-:Y:S01]  /*106c0*/  IMAD R5, R5, 0x2, R23 ;  /* 0x0000000205057824 */ /* 0x000fe200078e0217 */
[----:B0-----:R-:W-:-:S13]  /*106d0*/  LOP3.LUT P3, RZ, R30, 0x8, RZ, 0xc0, !PT ;  /* 0x000000081eff7812 */ /* 0x001fda000786c0ff */
[----:B-1---5:R-:W-:Y:S05]  /*106e0*/  WARPSYNC.COLLECTIVE R15, `(.L_x_3739) ;  /* 0x000000000f087348 */ /* 0x022fea0003c00000 */
[----:B------:R0:W2:Y:S02]  /*106f0*/  SHFL.IDX P6, R14, R13, R12, R11 ;  /* 0x0000000c0d0e7389 */ /* 0x0000a400000c000b */
[----:B012--5:R-:W-:Y:S01]  /*10700*/  ENDCOLLECTIVE ;  /* 0x000000000000791b */ /* 0x027fe20003800000 */
.L_x_3739:
[----:B------:R-:W-:Y:S02]  /*10710*/  LOP3.LUT R22, R22, 0xfffffeff, RZ, 0xc0, !PT ;  /* 0xfffffeff16167812 */ /* 0x000fe400078ec0ff */
[----:B------:R-:W-:Y:S01]  /*10720*/  LOP3.LUT P2, RZ, R30, 0x10, RZ, 0xc0, !PT ;  /* 0x000000101eff7812 */ /* 0x000fe2000784c0ff */
[----:B------:R-:W-:Y:S02]  /*10730*/  IMAD.MOV.U32 R13, RZ, RZ, R6 ;  /* 0x000000ffff0d7224 */ /* 0x000fe400078e0006 */
[----:B------:R-:W-:Y:S02]  /*10740*/  IMAD.MOV.U32 R12, RZ, RZ, 0x1 ;  /* 0x00000001ff0c7424 */ /* 0x000fe400078e00ff */
[----:B------:R-:W-:Y:S01]  /*10750*/  IMAD.SHL.U32 R7, R7, 0x8, RZ ;  /* 0x0000000807077824 */ /* 0x000fe200078e00ff */
[----:B------:R-:W-:-:S04]  /*10760*/  MOV R2, R14 ;  /* 0x0000000e00027202 */ /* 0x000fc80000000f00 */
[----:B------:R-:W-:-:S05]  /*10770*/  LOP3.LUT R7, R7, 0x38, RZ, 0xc0, !PT ;  /* 0x0000003807077812 */ /* 0x000fca00078ec0ff */
[----:B------:R-:W-:Y:S01]  /*10780*/  IMAD.SHL.U32 R0, R7, 0x2, RZ ;  /* 0x0000000207007824 */ /* 0x000fe200078e00ff */
[----:B------:R-:W-:-:S04]  /*10790*/  LOP3.LUT R7, R30, 0x1, RZ, 0xc0, !PT ;  /* 0x000000011e077812 */ /* 0x000fc800078ec0ff */
[----:B------:R-:W-:Y:S02]  /*107a0*/  IADD3 R2, P0, R2, R0, RZ ;  /* 0x0000000002027210 */ /* 0x000fe40007f1e0ff */
[----:B------:R-:W-:-:S03]  /*107b0*/  ISETP.NE.U32.AND P1, PT, R7, 0x1, PT ;  /* 0x000000010700780c */ /* 0x000fc60003f25070 */
[----:B------:R-:W-:Y:S01]  /*107c0*/  IMAD.X R3, RZ, RZ, R3, P0 ;  /* 0x000000ffff037224 */ /* 0x000fe200000e0603 */
[----:B------:R-:W-:-:S09]  /*107d0*/  ISETP.LT.OR P0, PT, R29, 0x1, P1 ;  /* 0x000000011d00780c */ /* 0x000fd20000f01670 */
[----:B------:R-:W-:Y:S02]  /*107e0*/  @P1 LOP3.LUT R22, R22, 0x100, RZ, 0xfc, !PT ;  /* 0x0000010016161812 */ /* 0x000fe400078efcff */
[----:B------:R-:W-:Y:S02]  /*107f0*/  LOP3.LUT P1, RZ, R30, 0x20, RZ, 0xc0, !PT ;  /* 0x000000201eff7812 */ /* 0x000fe4000782c0ff */
[----:B------:R-:W-:Y:S01]  /*10800*/  @!PT LDS RZ, [RZ] ;  /* 0x00000000fffff984 */ /* 0x000fe20000000800 */
[----:B------:R-:W-:Y:S01]  /*10810*/  @!PT LDS RZ, [RZ] ;  /* 0x00000000fffff984 */ /* 0x000fe20000000800 */
[----:B------:R-:W-:Y:S01]  /*10820*/  @!PT LDS RZ, [RZ] ;  /* 0x00000000fffff984 */ /* 0x000fe20000000800 */
[----:B------:R0:W-:Y:S01]  /*10830*/  LDGSTS.E.BYPASS.LTC128B.128 [R5+0x400], desc[UR50][R2.64], !P0 ;  /* 0x0040000002057fae */ /* 0x0001e2000c101d72 */
[C---:B------:R-:W-:Y:S02]  /*10840*/  ISETP.LT.OR P0, PT, R29.reuse, 0x1, !P5 ;  /* 0x000000011d00780c */ /* 0x040fe40006f01670 */
[----:B------:R-:W-:Y:S02]  /*10850*/  ISETP.LT.OR P6, PT, R29, 0x1, !P1 ;  /* 0x000000011d00780c */ /* 0x000fe40004fc1670 */
[----:B------:R-:W-:-:S09]  /*10860*/  LOP3.LUT R22, R22, 0xfffffdff, RZ, 0xc0, !PT ;  /* 0xfffffdff16167812 */ /* 0x000fd200078ec0ff */
[----:B------:R0:W-:Y:S01]  /*10870*/  LDGSTS.E.BYPASS.LTC128B.128 [R5+0x2400], desc[UR50][R2.64+0x80], !P0 ;  /* 0x0240008002057fae */ /* 0x0001e2000c101d72 */
[----:B------:R-:W-:-:S13]  /*10880*/  ISETP.LT.OR P0, PT, R29, 0x1, !P4 ;  /* 0x000000011d00780c */ /* 0x000fda0006701670 */
[----:B------:R0:W-:Y:S01]  /*10890*/  LDGSTS.E.BYPASS.LTC128B.128 [R5+0x4400], desc[UR50][R2.64+0x100], !P0 ;  /* 0x0440010002057fae */ /* 0x0001e2000c101d72 */
[----:B------:R-:W-:-:S13]  /*108a0*/  ISETP.LT.OR P0, PT, R29, 0x1, !P3 ;  /* 0x000000011d00780c */ /* 0x000fda0005f01670 */
[----:B------:R0:W-:Y:S01]  /*108b0*/  LDGSTS.E.BYPASS.LTC128B.128 [R5+0x6400], desc[UR50][R2.64+0x180], !P0 ;  /* 0x0640018002057fae */ /* 0x0001e2000c101d72 */
[----:B------:R-:W-:-:S13]  /*108c0*/  ISETP.LT.OR P0, PT, R29, 0x1, !P2 ;  /* 0x000000011d00780c */ /* 0x000fda0005701670 */
[----:B------:R0:W-:Y:S01]  /*108d0*/  LDGSTS.E.BYPASS.LTC128B.128 [R5+0x8400], desc[UR50][R2.64+0x200], !P0 ;  /* 0x0840020002057fae */ /* 0x0001e2000c101d72 */
[----:B------:R-:W-:-:S03]  /*108e0*/  LOP3.LUT P0, RZ, R30, 0x40, RZ, 0xc0, !PT ;  /* 0x000000401eff7812 */ /* 0x000fc6000780c0ff */
[----:B------:R0:W-:Y:S01]  /*108f0*/  LDGSTS.E.BYPASS.LTC128B.128 [R5+0xa400], desc[UR50][R2.64+0x280], !P6 ;  /* 0x0a40028002057fae */ /* 0x0001e2000f101d72 */
[----:B------:R-:W-:-:S13]  /*10900*/  ISETP.LT.OR P6, PT, R29, 0x1, !P0 ;  /* 0x000000011d00780c */ /* 0x000fda00047c1670 */
[----:B------:R0:W-:Y:S01]  /*10910*/  LDGSTS.E.BYPASS.LTC128B.128 [R5+0xc400], desc[UR50][R2.64+0x300], !P6 ;  /* 0x0c40030002057fae */ /* 0x0001e2000f101d72 */
[----:B------:R-:W-:-:S04]  /*10920*/  PRMT R7, R8, 0x8880, RZ ;  /* 0x0000888008077816 */ /* 0x000fc800000000ff */
[----:B------:R-:W-:-:S13]  /*10930*/  ISETP.GT.AND P6, PT, R7, -0x1, PT ;  /* 0xffffffff0700780c */ /* 0x000fda0003fc4270 */
[----:B------:R-:W-:Y:S02]  /*10940*/  @P6 LOP3.LUT R22, R22, 0x200, RZ, 0xfc, !PT ;  /* 0x0000020016166812 */ /* 0x000fe400078efcff */
[----:B------:R-:W-:-:S13]  /*10950*/  ISETP.LT.OR P6, PT, R29, 0x1, P6 ;  /* 0x000000011d00780c */ /* 0x000fda00037c1670 */
[----:B------:R0:W-:Y:S02]  /*10960*/  LDGSTS.E.BYPASS.LTC128B.128 [R5+0xe400], desc[UR50][R2.64+0x380], !P6 ;  /* 0x0e40038002057fae */ /* 0x0001e4000f101d72 */
[----:B0-----:R-:W-:Y:S05]  /*10970*/  WARPSYNC.COLLECTIVE R15, `(.L_x_3740) ;  /* 0x000000000f087348 */ /* 0x001fea0003c00000 */
[----:B------:R1:W2:Y:S02]  /*10980*/  SHFL.IDX P6, R14, R13, R12, R11 ;  /* 0x0000000c0d0e7389 */ /* 0x0002a400000c000b */
[----:B012---:R-:W-:Y:S01]  /*10990*/  ENDCOLLECTIVE ;  /* 0x000000000000791b */ /* 0x007fe20003800000 */
.L_x_3740:
[----:B------:R-:W-:Y:S01]  /*109a0*/  IMAD.MOV.U32 R13, RZ, RZ, R4 ;  /* 0x000000ffff0d7224 */ /* 0x000fe200078e0004 */
[----:B------:R-:W-:-:S07]  /*109b0*/  MOV R3, R14 ;  /* 0x0000000e00037202 */ /* 0x000fce0000000f00 */
[----:B------:R-:W-:Y:S05]  /*109c0*/  WARPSYNC.COLLECTIVE R15, `(.L_x_3741) ;  /* 0x000000000f087348 */ /* 0x000fea0003c00000 */
[----:B------:R0:W1:Y:S02]  /*109d0*/  SHFL.IDX P6, R14, R13, R12, R11 ;  /* 0x0000000c0d0e7389 */ /* 0x00006400000c000b */
[----:B01----:R-:W-:Y:S01]  /*109e0*/  ENDCOLLECTIVE ;  /* 0x000000000000791b */ /* 0x003fe20003800000 */
.L_x_3741:
[----:B------:R-:W-:Y:S02]  /*109f0*/  IMAD.MOV.U32 R13, RZ, RZ, R6 ;  /* 0x000000ffff0d7224 */ /* 0x000fe400078e0006 */
[----:B------:R-:W-:Y:S02]  /*10a00*/  IMAD.MOV.U32 R12, RZ, RZ, 0x2 ;  /* 0x00000002ff0c7424 */ /* 0x000fe400078e00ff */
[----:B------:R-:W-:-:S05]  /*10a10*/  IMAD.MOV.U32 R2, RZ, RZ, R14 ;  /* 0x000000ffff027224 */ /* 0x000fca00078e000e */
[----:B------:R-:W-:-:S05]  /*10a20*/  IADD3 R2, P6, R2, R0, RZ ;  /* 0x0000000002027210 */ /* 0x000fca0007fde0ff */
[----:B------:R-:W-:Y:S01]  /*10a30*/  IMAD.X R3, RZ, RZ, R3, P6 ;  /* 0x000000ffff037224 */ /* 0x000fe200030e0603 */
[----:B------:R-:W-:-:S04]  /*10a40*/  LOP3.LUT P6, RZ, R22, 0x100, RZ, 0xc0, !PT ;  /* 0x0000010016ff7812 */ /* 0x000fc800078cc0ff */
[----:B------:R-:W-:-:S13]  /*10a50*/  ISETP.LT.OR P6, PT, R29, 0x11, P6 ;  /* 0x000000111d00780c */ /* 0x000fda00037c1670 */
[----:B------:R-:W-:Y:S01]  /*10a60*/  @!PT LDS RZ, [RZ] ;  /* 0x00000000fffff984 */ /* 0x000fe20000000800 */
[----:B------:R-:W-:Y:S01]  /*10a70*/  @!PT LDS RZ, [RZ] ;  /* 0x00000000fffff984 */ /* 0x000fe20000000800 */
[----:B------:R-:W-:Y:S01]  /*10a80*/  @!PT LDS RZ, [RZ] ;  /* 0x00000000fffff984 */ /* 0x000fe20000000800 */
[----:B------:R0:W-:Y:S01]  /*10a90*/  LDGSTS.E.BYPASS.LTC128B.128 [R5+0xc00], desc[UR50][R2.64], !P6 ;  /* 0x00c0000002057fae */ /* 0x0001e2000f101d72 */
[----:B------:R-:W-:-:S13]  /*10aa0*/  ISETP.LT.OR P6, PT, R29, 0x11, !P5 ;  /* 0x000000111d00780c */ /* 0x000fda0006fc1670 */
        /* <DEDUP_REMOVED lines=11> */
[----:B------:R-:W-:-:S04]  /*10b60*/  LOP3.LUT P6, RZ, R22, 0x200, RZ, 0xc0, !PT ;  /* 0x0000020016ff7812 */ /* 0x000fc800078cc0ff */
[----:B------:R-:W-:-:S13]  /*10b70*/  ISETP.LT.OR P6, PT, R29, 0x11, P6 ;  /* 0x000000111d00780c */ /* 0x000fda00037c1670 */
[----:B------:R0:W-:Y:S02]  /*10b80*/  LDGSTS.E.BYPASS.LTC128B.128 [R5+0xec00], desc[UR50][R2.64+0x380], !P6 ;  /* 0x0ec0038002057fae */ /* 0x0001e4000f101d72 */
[----:B0-----:R-:W-:Y:S05]  /*10b90*/  WARPSYNC.COLLECTIVE R15, `(.L_x_3742) ;  /* 0x000000000f087348 */ /* 0x001fea0003c00000 */
[----:B------:R1:W2:Y:S02]  /*10ba0*/  SHFL.IDX P6, R14, R13, R12, R11 ;  /* 0x0000000c0d0e7389 */ /* 0x0002a400000c000b */
[----:B012---:R-:W-:Y:S01]  /*10bb0*/  ENDCOLLECTIVE ;  /* 0x000000000000791b */ /* 0x007fe20003800000 */
.L_x_3742:
[----:B------:R-:W-:Y:S01]  /*10bc0*/  IMAD.MOV.U32 R13, RZ, RZ, R4 ;  /* 0x000000ffff0d7224 */ /* 0x000fe200078e0004 */
[----:B------:R-:W-:-:S07]  /*10bd0*/  MOV R7, R14 ;  /* 0x0000000e00077202 */ /* 0x000fce0000000f00 */
[----:B------:R-:W-:Y:S05]  /*10be0*/  WARPSYNC.COLLECTIVE R15, `(.L_x_3743) ;  /* 0x000000000f087348 */ /* 0x000fea0003c00000 */
[----:B------:R0:W1:Y:S02]  /*10bf0*/  SHFL.IDX P6, R14, R13, R12, R11 ;  /* 0x0000000c0d0e7389 */ /* 0x00006400000c000b */
[----:B01----:R-:W-:Y:S01]  /*10c00*/  ENDCOLLECTIVE ;  /* 0x000000000000791b */ /* 0x003fe20003800000 */
.L_x_3743:
        /* <DEDUP_REMOVED lines=29> */
.L_x_3744:
[----:B------:R-:W-:Y:S01]  /*10de0*/  IMAD.MOV.U32 R13, RZ, RZ, R4 ;  /* 0x000000ffff0d7224 */ /* 0x000fe200078e0004 */
[----:B------:R-:W-:-:S07]  /*10df0*/  MOV R6, R14 ;  /* 0x0000000e00067202 */ /* 0x000fce0000000f00 */
[----:B------:R-:W-:Y:S05]  /*10e00*/  WARPSYNC.COLLECTIVE R15, `(.L_x_3745) ;  /* 0x000000000f087348 */ /* 0x000fea0003c00000 */
[----:B------:R0:W1:Y:S02]  /*10e10*/  SHFL.IDX P6, R14, R13, R12, R11 ;  /* 0x0000000c0d0e7389 */ /* 0x00006400000c000b */
[----:B01----:R-:W-:Y:S01]  /*10e20*/  ENDCOLLECTIVE ;  /* 0x000000000000791b */ /* 0x003fe20003800000 */
.L_x_3745:
[----:B------:R-:W-:Y:S01]  /*10e30*/  IMAD.MOV.U32 R2, RZ, RZ, R14 ;  /* 0x000000ffff027224 */ /* 0x000fe200078e000e */
[----:B------:R-:W-:Y:S06]  /*10e40*/  BRA `(.L_x_3746) ;  /* 0xffffffc400dc7947 */ /* 0x000fec000383ffff */
.L_x_3670:
[----:B0-----:R0:W1:Y:S02]  /*10e50*/  SYNCS.PHASECHK.TRANS64.TRYWAIT P0, [R6+URZ+0x28c40], R17 ;  /* 0x028c4011060075a7 */ /* 0x001064000800017f */
[----:B-1----:R-:W-:Y:S05]  /*10e60*/  @!P0 NANOSLEEP.SYNCS 0x989680 ;  /* 0x009896800000895d */ /* 0x002fea0003900000 */
[----:B------:R-:W1:Y:S02]  /*10e70*/  @!P0 SYNCS.PHASECHK.TRANS64 P0, [R6+URZ+0x28c40], R17 ;  /* 0x028c4011060085a7 */ /* 0x000e64000800007f */
[----:B-1----:R-:W-:Y:S05]  /*10e80*/  @!P0 BRA `(.L_x_3670) ;  /* 0xfffffffc00f08947 */ /* 0x002fea000383ffff */
[----:B------:R-:W-:Y:S05]  /*10e90*/  BRA `(.L_x_3747) ;  /* 0xffffffcc00687947 */ /* 0x000fea000383ffff */
.L_x_3671:
        /* <DEDUP_REMOVED lines=8> */
.L_x_3749:
[----:B------:R-:W-:Y:S05]  /*10f20*/  BSYNC B1 ;  /* 0x0000000000017941 */ /* 0x000fea0003800000 */
.L_x_3748:
        /* <DEDUP_REMOVED lines=9> */
.L_x_3750:
[----:B------:R-:W-:Y:S02]  /*10fc0*/  IMAD.MOV.U32 R13, RZ, RZ, R27 ;  /* 0x000000ffff0d7224 */ /* 0x000fe400078e001b */
[----:B------:R-:W-:Y:S01]  /*10fd0*/  IMAD.MOV.U32 R12, RZ, RZ, 0x1 ;  /* 0x00000001ff0c7424 */ /* 0x000fe200078e00ff */
[----:B------:R-:W-:-:S07]  /*10fe0*/  MOV R2, R14 ;  /* 0x0000000e00027202 */ /* 0x000fce0000000f00 */
[----:B------:R-:W-:Y:S05]  /*10ff0*/  WARPSYNC.COLLECTIVE R15, `(.L_x_3751) ;  /* 0x000000000f087348 */ /* 0x000fea0003c00000 */
[----:B------:R0:W1:Y:S02]  /*11000*/  SHFL.IDX P6, R14, R13, R12, R11 ;  /* 0x0000000c0d0e7389 */ /* 0x00006400000c000b */
[----:B01----:R-:W-:Y:S01]  /*11010*/  ENDCOLLECTIVE ;  /* 0x000000000000791b */ /* 0x003fe20003800000 */
.L_x_3751:
[----:B------:R-:W-:-:S05]  /*11020*/  IADD3 R2, P0, R2, R0, RZ ;  /* 0x0000000002027210 */ /* 0x000fca0007f1e0ff */
[----:B------:R-:W-:-:S05]  /*11030*/  IMAD.X R3, RZ, RZ, R3, P0 ;  /* 0x000000ffff037224 */ /* 0x000fca00000e0603 */
[----:B------:R-:W-:Y:S01]  /*11040*/  @!PT LDS RZ, [RZ] ;  /* 0x00000000fffff984 */ /* 0x000fe20000000800 */
[----:B------:R-:W-:Y:S01]  /*11050*/  @!PT LDS RZ, [RZ] ;  /* 0x00000000fffff984 */ /* 0x000fe20000000800 */
[----:B------:R-:W-:Y:S01]  /*11060*/  @!PT LDS RZ, [RZ] ;  /* 0x00000000fffff984 */ /* 0x000fe20000000800 */
[----:B------:R0:W-:Y:S01]  /*11070*/  LDGSTS.E.BYPASS.LTC128B.128 [R21+0x22400], desc[UR50][R2.64], !P1 ;  /* 0x2240000002157fae */ /* 0x0001e2000c901d72 */
[----:B------:R-:W-:Y:S01]  /*11080*/  MOV R13, R20 ;  /* 0x00000014000d7202 */ /* 0x000fe20000000f00 */
[----:B0-----:R-:W-:-:S07]  /*11090*/  IMAD.MOV.U32 R3, RZ, RZ, R14 ;  /* 0x000000ffff037224 */ /* 0x001fce00078e000e */
[----:B------:R-:W-:Y:S05]  /*110a0*/  WARPSYNC.COLLECTIVE R15, `(.L_x_3752) ;  /* 0x000000000f087348 */ /* 0x000fea0003c00000 */
[----:B------:R0:W1:Y:S02]  /*110b0*/  SHFL.IDX P6, R14, R13, R12, R11 ;  /* 0x0000000c0d0e7389 */ /* 0x00006400000c000b */
[----:B01----:R-:W-:Y:S01]  /*110c0*/  ENDCOLLECTIVE ;  /* 0x000000000000791b */ /* 0x003fe20003800000 */
.L_x_3752:
[----:B------:R-:W-:Y:S02]  /*110d0*/  IMAD.MOV.U32 R13, RZ, RZ, R27 ;  /* 0x000000ffff0d7224 */ /* 0x000fe400078e001b */
[----:B------:R-:W-:Y:S02]  /*110e0*/  IMAD.MOV.U32 R12, RZ, RZ, 0x2 ;  /* 0x00000002ff0c7424 */ /* 0x000fe400078e00ff */
[----:B------:R-:W-:-:S07]  /*110f0*/  IMAD.MOV.U32 R2, RZ, RZ, R14 ;  /* 0x000000ffff027224 */ /* 0x000fce00078e000e */
[----:B------:R-:W-:Y:S05]  /*11100*/  WARPSYNC.COLLECTIVE R15, `(.L_x_3753) ;  /* 0x000000000f087348 */ /* 0x000fea0003c00000 */
[----:B------:R0:W1:Y:S02]  /*11110*/  SHFL.IDX P6, R14, R13, R12, R11 ;  /* 0x0000000c0d0e7389 */ /* 0x00006400000c000b */
[----:B01----:R-:W-:Y:S01]  /*11120*/  ENDCOLLECTIVE ;  /* 0x000000000000791b */ /* 0x003fe20003800000 */
.L_x_3753:
        /* <DEDUP_REMOVED lines=11> */
.L_x_3754:
[----:B------:R-:W-:Y:S02]  /*111e0*/  IMAD.MOV.U32 R13, RZ, RZ, R27 ;  /* 0x000000ffff0d7224 */ /* 0x000fe400078e001b */
[----:B------:R-:W-:Y:S02]  /*111f0*/  IMAD.MOV.U32 R12, RZ, RZ, 0x3 ;  /* 0x00000003ff0c7424 */ /* 0x000fe400078e00ff */
[----:B------:R-:W-:-:S07]  /*11200*/  IMAD.MOV.U32 R2, RZ, RZ, R14 ;  /* 0x000000ffff027224 */ /* 0x000fce00078e000e */
[----:B------:R-:W-:Y:S05]  /*11210*/  WARPSYNC.COLLECTIVE R15, `(.L_x_3755) ;  /* 0x000000000f087348 */ /* 0x000fea0003c00000 */
[----:B------:R0:W1:Y:S02]  /*11220*/  SHFL.IDX P6, R14, R13, R12, R11 ;  /* 0x0000000c0d0e7389 */ /* 0x00006400000c000b */
[----:B01----:R-:W-:Y:S01]  /*11230*/  ENDCOLLECTIVE ;  /* 0x000000000000791b */ /* 0x003fe20003800000 */
.L_x_3755:
        /* <DEDUP_REMOVED lines=11> */
.L_x_3756:
[----:B------:R-:W-:Y:S01]  /*112f0*/  IMAD.MOV.U32 R2, RZ, RZ, R14 ;  /* 0x000000ffff027224 */ /* 0x000fe200078e000e */
[----:B------:R-:W-:Y:S06]  /*11300*/  BRA `(.L_x_3757) ;  /* 0xffffffc800f87947 */ /* 0x000fec000383ffff */
.L_x_3676:
[----:B---3--:R3:W4:Y:S02]  /*11310*/  SYNCS.PHASECHK.TRANS64.TRYWAIT P0, [R6+URZ+0x28c60], R17 ;  /* 0x028c6011060075a7 */ /* 0x008724000800017f */
[----:B----4-:R-:W-:Y:S05]  /*11320*/  @!P0 NANOSLEEP.SYNCS 0x989680 ;  /* 0x009896800000895d */ /* 0x010fea0003900000 */
[----:B------:R-:W4:Y:S02]  /*11330*/  @!P0 SYNCS.PHASECHK.TRANS64 P0, [R6+URZ+0x28c60], R17 ;  /* 0x028c6011060085a7 */ /* 0x000f24000800007f */
[----:B----4-:R-:W-:Y:S05]  /*11340*/  @!P0 BRA `(.L_x_3676) ;  /* 0xfffffffc00f08947 */ /* 0x010fea000383ffff */
[----:B------:R-:W-:Y:S05]  /*11350*/  BRA `(.L_x_3758) ;  /* 0xffffffcc00487947 */ /* 0x000fea000383ffff */
.L_x_3677:
[----:B------:R-:W-:Y:S01]  /*11360*/  BSSY B1, `(.L_x_3759) ;  /* 0x0000008000017945 */ /* 0x000fe20003800000 */
[----:B------:R-:W-:Y:S02]  /*11370*/  IMAD.MOV.U32 R13, RZ, RZ, R10 ;  /* 0x000000ffff0d7224 */ /* 0x000fe400078e000a */
[----:B------:R-:W-:Y:S02]  /*11380*/  IMAD.MOV.U32 R12, RZ, RZ, RZ ;  /* 0x000000ffff0c7224 */ /* 0x000fe400078e00ff */
[----:B------:R-:W-:Y:S02]  /*11390*/  IMAD.MOV.U32 R11, RZ, RZ, 0x181f ;  /* 0x0000181fff0b7424 */ /* 0x000fe400078e00ff */
[----:B------:R-:W-:-:S07]  /*113a0*/  IMAD.MOV.U32 R15, RZ, RZ, -0x1 ;  /* 0xffffffffff0f7424 */ /* 0x000fce00078e00ff */
[----:B-12---:R-:W-:Y:S05]  /*113b0*/  WARPSYNC.COLLECTIVE R15, `(.L_x_3760) ;  /* 0x000000000f087348 */ /* 0x006fea0003c00000 */
[----:B------:R0:W3:Y:S02]  /*113c0*/  SHFL.IDX P6, R14, R13, R12, R11 ;  /* 0x0000000c0d0e7389 */ /* 0x0000e400000c000b */
[----:B0123--:R-:W-:Y:S01]  /*113d0*/  ENDCOLLECTIVE ;  /* 0x000000000000791b */ /* 0x00ffe20003800000 */
.L_x_3760:
[----:B------:R-:W-:Y:S05]  /*113e0*/  BSYNC B1 ;  /* 0x0000000000017941 */ /* 0x000fea0003800000 */
.L_x_3759:
[----:B------:R-:W-:Y:S01]  /*113f0*/  IMAD.MOV.U32 R13, RZ, RZ, R9 ;  /* 0x000000ffff0d7224 */ /* 0x000fe200078e0009 */
[----:B------:R-:W-:Y:S01]  /*11400*/  MOV R3, R14 ;  /* 0x0000000e00037202 */ /* 0x000fe20000000f00 */
[----:B------:R-:W-:Y:S01]  /*11410*/  IMAD.MOV.U32 R12, RZ, RZ, RZ ;  /* 0x000000ffff0c7224 */ /* 0x000fe200078e00ff */
[C---:B------:R-:W-:Y:S01]  /*11420*/  LOP3.LUT P2, RZ, R22.reuse, 0x40, RZ, 0xc0, !PT ;  /* 0x0000004016ff7812 */ /* 0x040fe2000784c0ff */
[----:B------:R-:W-:Y:S01]  /*11430*/  IMAD.MOV.U32 R11, RZ, RZ, 0x181f ;  /* 0x0000181fff0b7424 */ /* 0x000fe200078e00ff */
[C---:B------:R-:W-:Y:S01]  /*11440*/  LOP3.LUT P1, RZ, R22.reuse, 0x20, RZ, 0xc0, !PT ;  /* 0x0000002016ff7812 */ /* 0x040fe2000782c0ff */
[----:B------:R-:W-:Y:S01]  /*11450*/  IMAD.MOV.U32 R15, RZ, RZ, -0x1 ;  /* 0xffffffffff0f7424 */ /* 0x000fe200078e00ff */
[----:B------:R-:W-:Y:S01]  /*11460*/  LOP3.LUT R22, R22, 0xffffbfff, RZ, 0xc0, !PT ;  /* 0xffffbfff16167812 */ /* 0x000fe200078ec0ff */
[----:B------:R-:W-:-:S10]  /*11470*/  IMAD R17, R17, 0x2, R23 ;  /* 0x0000000211117824 */ /* 0x000fd400078e0217 */
[----:B------:R-:W-:Y:S05]  /*11480*/  WARPSYNC.COLLECTIVE R15, `(.L_x_3761) ;  /* 0x000000000f087348 */ /* 0x000fea0003c00000 */
[----:B------:R0:W1:Y:S02]  /*11490*/  SHFL.IDX P6, R14, R13, R12, R11 ;  /* 0x0000000c0d0e7389 */ /* 0x00006400000c000b */
[----:B01----:R-:W-:Y:S01]  /*114a0*/  ENDCOLLECTIVE ;  /* 0x000000000000791b */ /* 0x003fe20003800000 */
.L_x_3761:
[----:B------:R-:W-:-:S04]  /*114b0*/  @P3 LOP3.LUT R22, R22, 0x4000, RZ, 0xfc, !PT ;  /* 0x0000400016163812 */ /* 0x000fc800078efcff */
[C---:B------:R-:W-:Y:S01]  /*114c0*/  LOP3.LUT P3, RZ, R22.reuse, 0x10, RZ, 0xc0, !PT ;  /* 0x0000001016ff7812 */ /* 0x040fe2000786c0ff */
[----:B------:R-:W-:Y:S02]  /*114d0*/  IMAD.MOV.U32 R13, RZ, RZ, R10 ;  /* 0x000000ffff0d7224 */ /* 0x000fe400078e000a */
[----:B------:R-:W-:Y:S02]  /*114e0*/  IMAD.MOV.U32 R12, RZ, RZ, 0x1 ;  /* 0x00000001ff0c7424 */ /* 0x000fe400078e00ff */
[----:B------:R-:W-:Y:S01]  /*114f0*/  IMAD.MOV.U32 R2, RZ, RZ, R14 ;  /* 0x000000ffff027224 */ /* 0x000fe200078e000e */
[C---:B------:R-:W-:Y:S02]  /*11500*/  LOP3.LUT P6, RZ, R22.reuse, 0x80, RZ, 0xc0, !PT ;  /* 0x0000008016ff7812 */ /* 0x040fe400078cc0ff */
[----:B------:R-:W-:Y:S02]  /*11510*/  LOP3.LUT R22, R22, 0xfffeffff, RZ, 0xc0, !PT ;  /* 0xfffeffff16167812 */ /* 0x000fe400078ec0ff */
[----:B------:R-:W-:-:S03]  /*11520*/  IADD3 R2, P0, R2, R0, RZ ;  /* 0x0000000002027210 */ /* 0x000fc60007f1e0ff */
[----:B------:R-:W-:Y:S02]  /*11530*/  @P3 LOP3.LUT R22, R22, 0x10000, RZ, 0xfc, !PT ;  /* 0x0001000016163812 */ /* 0x000fe400078efcff */
[----:B------:R-:W-:Y:S02]  /*11540*/  IADD3.X R3, RZ, R3, RZ, P0, !PT ;  /* 0x00000003ff037210 */ /* 0x000fe400007fe4ff */
[----:B------:R-:W-:-:S03]  /*11550*/  ISETP.NE.U32.AND P0, PT, R30, RZ, PT ;  /* 0x000000ff1e00720c */ /* 0x000fc60003f05070 */
[----:B------:R-:W-:Y:S01]  /*11560*/  @!PT LDS RZ, [RZ] ;  /* 0x00000000fffff984 */ /* 0x000fe20000000800 */
[----:B------:R-:W-:Y:S01]  /*11570*/  @!PT LDS RZ, [RZ] ;  /* 0x00000000fffff984 */ /* 0x000fe20000000800 */
[----:B------:R-:W-:Y:S01]  /*11580*/  @!PT LDS RZ, [RZ] ;  /* 0x00000000fffff984 */ /* 0x000fe20000000800 */
[----:B------:R0:W-:Y:S10]  /*11590*/  LDGSTS.E.BYPASS.LTC128B.128 [R17+0x400], desc[UR50][R2.64], !P6 ;  /* 0x0040000002117fae */ /* 0x0001f4000f101d72 */
[----:B0-----:R-:W-:Y:S05]  /*115a0*/  WARPSYNC.COLLECTIVE R15, `(.L_x_3762) ;  /* 0x000000000f087348 */ /* 0x001fea0003c00000 */
[----:B------:R1:W2:Y:S02]  /*115b0*/  SHFL.IDX P6, R14, R13, R12, R11 ;  /* 0x0000000c0d0e7389 */ /* 0x0002a400000c000b */
[----:B012---:R-:W-:Y:S01]  /*115c0*/  ENDCOLLECTIVE ;  /* 0x000000000000791b */ /* 0x007fe20003800000 */
.L_x_3762:
[----:B------:R-:W-:Y:S01]  /*115d0*/  @!PT LDS RZ, [RZ] ;  /* 0x00000000fffff984 */ /* 0x000fe20000000800 */
[----:B------:R-:W-:Y:S01]  /*115e0*/  @!PT LDS RZ, [RZ] ;  /* 0x00000000fffff984 */ /* 0x000fe20000000800 */
[----:B------:R-:W-:Y:S01]  /*115f0*/  @!PT LDS RZ, [RZ] ;  /* 0x00000000fffff984 */ /* 0x000fe20000000800 */
[----:B------:R0:W-:Y:S04]  /*11600*/  LDGSTS.E.BYPASS.LTC128B.128 [R17+0x2400], desc[UR50][R2.64+0x80], !P2 ;  /* 0x0240008002117fae */ /* 0x0001e8000d101d72 */
[----:B------:R0:W-:Y:S01]  /*11610*/  LDGSTS.E.BYPASS.LTC128B.128 [R17+0x4400], desc[UR50][R2.64+0x100], !P1 ;  /* 0x0440010002117fae */ /* 0x0001e2000c901d72 */
[----:B------:R-:W-:-:S03]  /*11620*/  ISETP.NE.U32.AND P1, PT, R29, RZ, PT ;  /* 0x000000ff1d00720c */ /* 0x000fc60003f25070 */
[----:B------:R0:W-:Y:S01]  /*11630*/  LDGSTS.E.BYPASS.LTC128B.128 [R17+0x6400], desc[UR50][R2.64+0x180], !P3 ;  /* 0x0640018002117fae */ /* 0x0001e2000d901d72 */
[----:B------:R-:W-:Y:S01]  /*11640*/  LOP3.LUT P3, RZ, R22, 0x80, RZ, 0xc0, !PT ;  /* 0x0000008016ff7812 */ /* 0x000fe2000786c0ff */
[----:B------:R-:W-:Y:S02]  /*11650*/  IMAD.MOV.U32 R13, RZ, RZ, R9 ;  /* 0x000000ffff0d7224 */ /* 0x000fe400078e0009 */
[----:B------:R0:W-:Y:S04]  /*11660*/  LDGSTS.E.BYPASS.LTC128B.128 [R17+0x8400], desc[UR50][R2.64+0x200], !P5 ;  /* 0x0840020002117fae */ /* 0x0001e8000e901d72 */
[----:B------:R0:W-:Y:S01]  /*11670*/  LDGSTS.E.BYPASS.LTC128B.128 [R17+0xa400], desc[UR50][R2.64+0x280], !P4 ;  /* 0x0a40028002117fae */ /* 0x0001e2000e101d72 */
[----:B------:R-:W-:-:S03]  /*11680*/  IMAD.MOV.U32 R5, RZ, RZ, R14 ;  /* 0x000000ffff057224 */ /* 0x000fc600078e000e */
[----:B------:R0:W-:Y:S04]  /*11690*/  LDGSTS.E.BYPASS.LTC128B.128 [R17+0xc400], desc[UR50][R2.64+0x300], P0 ;  /* 0x0c40030002117fae */ /* 0x0001e80008101d72 */
[----:B0-----:R-:W-:Y:S05]  /*116a0*/  WARPSYNC.COLLECTIVE R15, `(.L_x_3763) ;  /* 0x000000000f087348 */ /* 0x001fea0003c00000 */
[----:B------:R1:W2:Y:S02]  /*116b0*/  SHFL.IDX P6, R14, R13, R12, R11 ;  /* 0x0000000c0d0e7389 */ /* 0x0002a400000c000b */
[----:B012---:R-:W-:Y:S01]  /*116c0*/  ENDCOLLECTIVE ;  /* 0x000000000000791b */ /* 0x007fe20003800000 */
.L_x_3763:
[----:B------:R-:W-:Y:S01]  /*116d0*/  @!PT LDS RZ, [RZ] ;  /* 0x00000000fffff984 */ /* 0x000fe20000000800 */
[----:B------:R-:W-:Y:S01]  /*116e0*/  @!PT LDS RZ, [RZ] ;  /* 0x00000000fffff984 */ /* 0x000fe20000000800 */
[----:B------:R-:W-:Y:S01]  /*116f0*/  @!PT LDS RZ, [RZ] ;  /* 0x00000000fffff984 */ /* 0x000fe20000000800 */
[----:B------:R0:W-:Y:S01]  /*11700*/  LDGSTS.E.BYPASS.LTC128B.128 [R17+0xe400], desc[UR50][R2.64+0x380], P1 ;  /* 0x0e40038002117fae */ /* 0x0001e20008901d72 */
[----:B------:R-:W-:Y:S02]  /*11710*/  IMAD.MOV.U32 R13, RZ, RZ, R10 ;  /* 0x000000ffff0d7224 */ /* 0x000fe400078e000a */
[----:B------:R-:W-:Y:S01]  /*11720*/  IMAD.MOV.U32 R12, RZ, RZ, 0x2 ;  /* 0x00000002ff0c7424 */ /* 0x000fe200078e00ff */
[----:B0-----:R-:W-:Y:S02]  /*11730*/  IADD3 R2, P2, R14, R0, RZ ;  /* 0x000000000e027210 */ /* 0x001fe40007f5e0ff */
[C---:B------:R-:W-:Y:S02]  /*11740*/  LOP3.LUT P6, RZ, R22.reuse, 0x20, RZ, 0xc0, !PT ;  /* 0x0000002016ff7812 */ /* 0x040fe400078cc0ff */
[----:B------:R-:W-:Y:S02]  /*11750*/  IADD3.X R3, RZ, R5, RZ, P2, !PT ;  /* 0x00000005ff037210 */ /* 0x000fe400017fe4ff */
[----:B------:R-:W-:-:S03]  /*11760*/  LOP3.LUT P2, RZ, R22, 0x40, RZ, 0xc0, !PT ;  /* 0x0000004016ff7812 */ /* 0x000fc6000784c0ff */
[----:B------:R0:W-:Y:S01]  /*11770*/  LDGSTS.E.BYPASS.LTC128B.128 [R17+0xc00], desc[UR50][R2.64], !P3 ;  /* 0x00c0000002117fae */ /* 0x0001e2000d901d72 */
[C---:B------:R-:W-:Y:S02]  /*11780*/  LOP3.LUT P3, RZ, R22.reuse, 0x10000, RZ, 0xc0, !PT ;  /* 0x0001000016ff7812 */ /* 0x040fe4000786c0ff */
[----:B------:R-:W-:-:S07]  /*11790*/  LOP3.LUT R22, R22, 0xffff7fff, RZ, 0xc0, !PT ;  /* 0xffff7fff16167812 */ /* 0x000fce00078ec0ff */
[----:B------:R0:W-:Y:S04]  /*117a0*/  LDGSTS.E.BYPASS.LTC128B.128 [R17+0x2c00], desc[UR50][R2.64+0x80], !P2 ;  /* 0x02c0008002117fae */ /* 0x0001e8000d101d72 */
[----:B------:R0:W-:Y:S01]  /*117b0*/  LDGSTS.E.BYPASS.LTC128B.128 [R17+0x4c00], desc[UR50][R2.64+0x100], !P6 ;  /* 0x04c0010002117fae */ /* 0x0001e2000f101d72 */
[----:B------:R-:W-:-:S07]  /*117c0*/  @P3 LOP3.LUT R22, R22, 0x8000, RZ, 0xfc, !PT ;  /* 0x0000800016163812 */ /* 0x000fce00078efcff */
[----:B0-----:R-:W-:Y:S05]  /*117d0*/  WARPSYNC.COLLECTIVE R15, `(.L_x_3764) ;  /* 0x000000000f087348 */ /* 0x001fea0003c00000 */
[----:B------:R1:W2:Y:S02]  /*117e0*/  SHFL.IDX P6, R14, R13, R12, R11 ;  /* 0x0000000c0d0e7389 */ /* 0x0002a400000c000b */
[----:B012---:R-:W-:Y:S01]  /*117f0*/  ENDCOLLECTIVE ;  /* 0x000000000000791b */ /* 0x007fe20003800000 */
.L_x_3764:
[----:B------:R-:W-:Y:S01]  /*11800*/  @!PT LDS RZ, [RZ] ;  /* 0x00000000fffff984 */ /* 0x000fe20000000800 */
[----:B------:R-:W-:Y:S01]  /*11810*/  @!PT LDS RZ, [RZ] ;  /* 0x00000000fffff984 */ /* 0x000fe20000000800 */
[----:B------:R-:W-:Y:S01]  /*11820*/  @!PT LDS RZ, [RZ] ;  /* 0x00000000fffff984 */ /* 0x000fe20000000800 */
[----:B------:R0:W-:Y:S01]  /*11830*/  LDGSTS.E.BYPASS.LTC128B.128 [R17+0x6c00], desc[UR50][R2.64+0x180], !P3 ;  /* 0x06c0018002117fae */ /* 0x0001e2000d901d72 */
[----:B------:R-:W-:-:S03]  /*11840*/  LOP3.LUT P3, RZ, R22, 0x80, RZ, 0xc0, !PT ;  /* 0x0000008016ff7812 */ /* 0x000fc6000786c0ff */
        /* <DEDUP_REMOVED lines=9> */
.L_x_3765:
[----:B------:R-:W-:Y:S01]  /*118e0*/  MOV R13, R10 ;  /* 0x0000000a000d7202 */ /* 0x000fe20000000f00 */
        /* <DEDUP_REMOVED lines=9> */
[----:B------:R-:W-:-:S08]  /*11980*/  LOP3.LUT P3, RZ, R22, 0x8000, RZ, 0xc0, !PT ;  /* 0x0000800016ff7812 */ /* 0x000fd0000786c0ff */
[----:B------:R0:W-:Y:S04]  /*11990*/  LDGSTS.E.BYPASS.LTC128B.128 [R17+0x3400], desc[UR50][R2.64+0x80], !P2 ;  /* 0x0340008002117fae */ /* 0x0001e8000d101d72 */
[----:B------:R0:W-:Y:S02]  /*119a0*/  LDGSTS.E.BYPASS.LTC128B.128 [R17+0x5400], desc[UR50][R2.64+0x100], !P6 ;  /* 0x0540010002117fae */ /* 0x0001e4000f101d72 */
[----:B0-----:R-:W-:Y:S05]  /*119b0*/  WARPSYNC.COLLECTIVE R15, `(.L_x_3766) ;  /* 0x000000000f087348 */ /* 0x001fea0003c00000 */
[----:B------:R1:W2:Y:S02]  /*119c0*/  SHFL.IDX P6, R14, R13, R12, R11 ;  /* 0x0000000c0d0e7389 */ /* 0x0002a400000c000b */
[----:B012---:R-:W-:Y:S01]  /*119d0*/  ENDCOLLECTIVE ;  /* 0x000000000000791b */ /* 0x007fe20003800000 */
.L_x_3766:
        /* <DEDUP_REMOVED lines=14> */
.L_x_3767:
[----:B------:R-:W-:Y:S05]  /*11ac0*/  BRA `(.L_x_3768) ;  /* 0xffffffc800b47947 */ /* 0x000fea000383ffff */
.L_x_3685:
[----:B------:R-:W-:Y:S01]  /*11ad0*/  BSSY B0, `(.L_x_3769) ;  /* 0x0000008000007945 */ /* 0x000fe20003800000 */
[----:B------:R-:W-:Y:S01]  /*11ae0*/  IMAD.MOV.U32 R13, RZ, RZ, R16 ;  /* 0x000000ffff0d7224 */ /* 0x000fe200078e0010 */
[----:B------:R-:W-:Y:S01]  /*11af0*/  MOV R11, 0x1f ;  /* 0x0000001f000b7802 */ /* 0x000fe20000000f00 */
[----:B------:R-:W-:Y:S02]  /*11b00*/  IMAD.MOV.U32 R12, RZ, RZ, RZ ;  /* 0x000000ffff0c7224 */ /* 0x000fe400078e00ff */
[----:B------:R-:W-:-:S07]  /*11b10*/  IMAD.MOV.U32 R15, RZ, RZ, -0x1 ;  /* 0xffffffffff0f7424 */ /* 0x000fce00078e00ff */
[----:B0123--:R-:W-:Y:S05]  /*11b20*/  WARPSYNC.COLLECTIVE R15, `(.L_x_3770) ;  /* 0x000000000f087348 */ /* 0x00ffea0003c00000 */
[----:B------:R4:W0:Y:S02]  /*11b30*/  SHFL.IDX P6, R14, R13, R12, R11 ;  /* 0x0000000c0d0e7389 */ /* 0x00082400000c000b */
[----:B01234-:R-:W-:Y:S01]  /*11b40*/  ENDCOLLECTIVE ;  /* 0x000000000000791b */ /* 0x01ffe20003800000 */
.L_x_3770:
[----:B------:R-:W-:Y:S05]  /*11b50*/  BSYNC B0 ;  /* 0x0000000000007941 */ /* 0x000fea0003800000 */
.L_x_3769:
        /* <DEDUP_REMOVED lines=9> */
.L_x_3771:
[----:B------:R-:W-:Y:S02]  /*11bf0*/  ULDC UR4, c[0x0][0xc3c] ;  /* 0x00030f0000047ab9 */ /* 0x000fe40000000800 */
[----:B------:R-:W-:-:S13]  /*11c00*/  ISETP.GE.OR P1, PT, R5, UR4, !P0 ;  /* 0x0000000405007c0c */ /* 0x000fda000c726670 */
[----:B------:R-:W0:Y:S01]  /*11c10*/  @!P1 LDC.64 R2, c[0x0][0xc80] ;  /* 0x00032000ff029b82 */ /* 0x000e220000000a00 */
[----:B------:R-:W-:Y:S01]  /*11c20*/  MOV R11, RZ ;  /* 0x000000ff000b7202 */ /* 0x000fe20000000f00 */
        /* <DEDUP_REMOVED lines=14> */
.L_x_3772:
[----:B------:R-:W-:Y:S01]  /*11d10*/  IMAD.MOV.U32 R12, RZ, RZ, 0x2 ;  /* 0x00000002ff0c7424 */ /* 0x000fe200078e00ff */
[----:B------:R-:W-:-:S05]  /*11d20*/  SEL R6, R14, RZ, P1 ;  /* 0x000000ff0e067207 */ /* 0x000fca0000800000 */
[----:B------:R-:W-:-:S04]  /*11d30*/  IMAD.IADD R6, R5, 0x1, R6 ;  /* 0x0000000105067824 */ /* 0x000fc800078e0206 */
[----:B------:R-:W-:-:S07]  /*11d40*/  IMAD.MOV.U32 R13, RZ, RZ, R6 ;  /* 0x000000ffff0d7224 */ /* 0x000fce00078e0006 */
[----:B------:R-:W-:Y:S05]  /*11d50*/  WARPSYNC.COLLECTIVE R15, `(.L_x_3773) ;  /* 0x000000000f087348 */ /* 0x000fea0003c00000 */
[----:B------:R0:W1:Y:S02]  /*11d60*/  SHFL.UP P6, R14, R13, R12, R11 ;  /* 0x0400000c0d0e7389 */ /* 0x00006400000c000b */
[----:B01----:R-:W-:Y:S01]  /*11d70*/  ENDCOLLECTIVE ;  /* 0x000000000000791b */ /* 0x003fe20003800000 */
.L_x_3773:
[----:B------:R-:W-:Y:S02]  /*11d80*/  MOV R12, 0x4 ;  /* 0x00000004000c7802 */ /* 0x000fe40000000f00 */
[----:B------:R-:W-:-:S05]  /*11d90*/  SEL R7, R14, RZ, P2 ;  /* 0x000000ff0e077207 */ /* 0x000fca0001000000 */
[----:B------:R-:W-:-:S04]  /*11da0*/  IMAD.IADD R7, R6, 0x1, R7 ;  /* 0x0000000106077824 */ /* 0x000fc800078e0207 */
[----:B------:R-:W-:-:S07]  /*11db0*/  IMAD.MOV.U32 R13, RZ, RZ, R7 ;  /* 0x000000ffff0d7224 */ /* 0x000fce00078e0007 */
[----:B------:R-:W-:Y:S05]  /*11dc0*/  WARPSYNC.COLLECTIVE R15, `(.L_x_3774) ;  /* 0x000000000f087348 */ /* 0x000fea0003c00000 */
[----:B------:R0:W1:Y:S02]  /*11dd0*/  SHFL.UP P6, R14, R13, R12, R11 ;  /* 0x0400000c0d0e7389 */ /* 0x00006400000c000b */
[----:B01----:R-:W-:Y:S01]  /*11de0*/  ENDCOLLECTIVE ;  /* 0x000000000000791b */ /* 0x003fe20003800000 */
.L_x_3774:
[----:B------:R-:W-:Y:S01]  /*11df0*/  IMAD.MOV.U32 R12, RZ, RZ, 0x8 ;  /* 0x00000008ff0c7424 */ /* 0x000fe200078e00ff */
[----:B------:R-:W-:-:S05]  /*11e00*/  SEL R2, R14, RZ, P3 ;  /* 0x000000ff0e027207 */ /* 0x000fca0001800000 */
[----:B------:R-:W-:-:S04]  /*11e10*/  IMAD.IADD R2, R7, 0x1, R2 ;  /* 0x0000000107027824 */ /* 0x000fc800078e0202 */
[----:B------:R-:W-:-:S07]  /*11e20*/  IMAD.MOV.U32 R13, RZ, RZ, R2 ;  /* 0x000000ffff0d7224 */ /* 0x000fce00078e0002 */
[----:B------:R-:W-:Y:S05]  /*11e30*/  WARPSYNC.COLLECTIVE R15, `(.L_x_3775) ;  /* 0x000000000f087348 */ /* 0x000fea0003c00000 */
[----:B------:R0:W1:Y:S02]  /*11e40*/  SHFL.UP P6, R14, R13, R12, R11 ;  /* 0x0400000c0d0e7389 */ /* 0x00006400000c000b */
[----:B01----:R-:W-:Y:S01]  /*11e50*/  ENDCOLLECTIVE ;  /* 0x000000000000791b */ /* 0x003fe20003800000 */
.L_x_3775:
[----:B------:R-:W-:Y:S02]  /*11e60*/  MOV R12, 0x10 ;  /* 0x00000010000c7802 */ /* 0x000fe40000000f00 */
[----:B------:R-:W-:-:S05]  /*11e70*/  SEL R3, R14, RZ, P4 ;  /* 0x000000ff0e037207 */ /* 0x000fca0002000000 */
[----:B------:R-:W-:-:S04]  /*11e80*/  IMAD.IADD R3, R2, 0x1, R3 ;  /* 0x0000000102037824 */ /* 0x000fc800078e0203 */
[----:B------:R-:W-:-:S07]  /*11e90*/  IMAD.MOV.U32 R13, RZ, RZ, R3 ;  /* 0x000000ffff0d7224 */ /* 0x000fce00078e0003 */
[----:B------:R-:W-:Y:S05]  /*11ea0*/  WARPSYNC.COLLECTIVE R15, `(.L_x_3776) ;  /* 0x000000000f087348 */ /* 0x000fea0003c00000 */
[----:B------:R0:W1:Y:S02]  /*11eb0*/  SHFL.UP P6, R14, R13, R12, R11 ;  /* 0x0400000c0d0e7389 */ /* 0x00006400000c000b */
[----:B01----:R-:W-:Y:S01]  /*11ec0*/  ENDCOLLECTIVE ;  /* 0x000000000000791b */ /* 0x003fe20003800000 */
.L_x_3776:
        /* <DEDUP_REMOVED lines=8> */
.L_x_3777:
[----:B------:R-:W-:Y:S05]  /*11f50*/  BRA `(.L_x_3778) ;  /* 0xffffffcc00487947 */ /* 0x000fea000383ffff */
.L_x_3690:
        /* <DEDUP_REMOVED lines=8> */
.L_x_3780:
[----:B------:R-:W-:Y:S05]  /*11fe0*/  BSYNC B0 ;  /* 0x0000000000007941 */ /* 0x000fea0003800000 */
.L_x_3779:
        /* <DEDUP_REMOVED lines=8> */
.L_x_3781:
[----:B------:R-:W-:Y:S01]  /*12070*/  IMAD.MOV.U32 R12, RZ, RZ, 0x4 ;  /* 0x00000004ff0c7424 */ /* 0x000fe200078e00ff */
[----:B------:R-:W-:-:S05]  /*12080*/  SEL R2, R14, RZ, P2 ;  /* 0x000000ff0e027207 */ /* 0x000fca0001000000 */
[----:B------:R-:W-:-:S04]  /*12090*/  IMAD.IADD R2, R13, 0x1, R2 ;  /* 0x000000010d027824 */ /* 0x000fc800078e0202 */
[----:B------:R-:W-:-:S07]  /*120a0*/  IMAD.MOV.U32 R13, RZ, RZ, R2 ;  /* 0x000000ffff0d7224 */ /* 0x000fce00078e0002 */
[----:B------:R-:W-:Y:S05]  /*120b0*/  WARPSYNC.COLLECTIVE R15, `(.L_x_3782) ;  /* 0x000000000f087348 */ /* 0x000fea0003c00000 */
[----:B------:R0:W1:Y:S02]  /*120c0*/  SHFL.UP P6, R14, R13, R12, R11 ;  /* 0x0400000c0d0e7389 */ /* 0x00006400000c000b */
[----:B01----:R-:W-:Y:S01]  /*120d0*/  ENDCOLLECTIVE ;  /* 0x000000000000791b */ /* 0x003fe20003800000 */
.L_x_3782:
[----:B------:R-:W-:Y:S02]  /*120e0*/  MOV R12, 0x8 ;  /* 0x00000008000c7802 */ /* 0x000fe40000000f00 */
[----:B------:R-:W-:-:S05]  /*120f0*/  SEL R3, R14, RZ, P3 ;  /* 0x000000ff0e037207 */ /* 0x000fca0001800000 */
[----:B------:R-:W-:-:S04]  /*12100*/  IMAD.IADD R3, R2, 0x1, R3 ;  /* 0x0000000102037824 */ /* 0x000fc800078e0203 */
[----:B------:R-:W-:-:S07]  /*12110*/  IMAD.MOV.U32 R13, RZ, RZ, R3 ;  /* 0x000000ffff0d7224 */ /* 0x000fce00078e0003 */
[----:B------:R-:W-:Y:S05]  /*12120*/  WARPSYNC.COLLECTIVE R15, `(.L_x_3783) ;  /* 0x000000000f087348 */ /* 0x000fea0003c00000 */
[----:B------:R0:W1:Y:S02]  /*12130*/  SHFL.UP P6, R14, R13, R12, R11 ;  /* 0x0400000c0d0e7389 */ /* 0x00006400000c000b */
[----:B01----:R-:W-:Y:S01]  /*12140*/  ENDCOLLECTIVE ;  /* 0x000000000000791b */ /* 0x003fe20003800000 */
.L_x_3783:
[----:B------:R-:W-:Y:S01]  /*12150*/  IMAD.MOV.U32 R12, RZ, RZ, 0x10 ;  /* 0x00000010ff0c7424 */ /* 0x000fe200078e00ff */
[----:B------:R-:W-:-:S05]  /*12160*/  SEL R4, R14, RZ, P4 ;  /* 0x000000ff0e047207 */ /* 0x000fca0002000000 */
[----:B------:R-:W-:-:S04]  /*12170*/  IMAD.IADD R4, R3, 0x1, R4 ;  /* 0x0000000103047824 */ /* 0x000fc800078e0204 */
[----:B------:R-:W-:-:S07]  /*12180*/  IMAD.MOV.U32 R13, RZ, RZ, R4 ;  /* 0x000000ffff0d7224 */ /* 0x000fce00078e0004 */
[----:B------:R-:W-:Y:S05]  /*12190*/  WARPSYNC.COLLECTIVE R15, `(.L_x_3784) ;  /* 0x000000000f087348 */ /* 0x000fea0003c00000 */
[----:B------:R0:W1:Y:S02]  /*121a0*/  SHFL.UP P6, R14, R13, R12, R11 ;  /* 0x0400000c0d0e7389 */ /* 0x00006400000c000b */
[----:B01----:R-:W-:Y:S01]  /*121b0*/  ENDCOLLECTIVE ;  /* 0x000000000000791b */ /* 0x003fe20003800000 */
.L_x_3784:
[----:B------:R-:W-:Y:S01]  /*121c0*/  MOV R12, 0x1f ;  /* 0x0000001f000c7802 */ /* 0x000fe20000000f00 */
[----:B------:R-:W-:Y:S01]  /*121d0*/  IMAD.MOV.U32 R11, RZ, RZ, 0x1f ;  /* 0x0000001fff0b7424 */ /* 0x000fe200078e00ff */
[----:B------:R-:W-:-:S05]  /*121e0*/  SEL R3, R14, RZ, P5 ;  /* 0x000000ff0e037207 */ /* 0x000fca0002800000 */
[----:B------:R-:W-:-:S04]  /*121f0*/  IMAD.IADD R2, R4, 0x1, R3 ;  /* 0x0000000104027824 */ /* 0x000fc800078e0203 */
[----:B------:R-:W-:-:S07]  /*12200*/  IMAD.MOV.U32 R13, RZ, RZ, R2 ;  /* 0x000000ffff0d7224 */ /* 0x000fce00078e0002 */
[----:B------:R-:W-:Y:S05]  /*12210*/  WARPSYNC.COLLECTIVE R15, `(.L_x_3785) ;  /* 0x000000000f087348 */ /* 0x000fea0003c00000 */
[----:B------:R0:W1:Y:S02]  /*12220*/  SHFL.IDX P6, R14, R13, R12, R11 ;  /* 0x0000000c0d0e7389 */ /* 0x00006400000c000b */
[----:B01----:R-:W-:Y:S01]  /*12230*/  ENDCOLLECTIVE ;  /* 0x000000000000791b */ /* 0x003fe20003800000 */
.L_x_3785:
[----:B------:R-:W-:Y:S05]  /*12240*/  BRA `(.L_x_3786) ;  /* 0xffffffcc00287947 */ /* 0x000fea000383ffff */
.L_x_3692:
[----:B------:R-:W-:Y:S01]  /*12250*/  BSSY B0, `(.L_x_3787) ;  /* 0x0000006000007945 */ /* 0x000fe20003800000 */
[----:B------:R-:W-:Y:S01]  /*12260*/  PLOP3.LUT P6, PT, P6, PT, PT, 0x8, 0x0 ;  /* 0x000000000000781c */ /* 0x000fe200037ce170 */
[----:B------:R-:W-:-:S12]  /*12270*/  IMAD.MOV.U32 R15, RZ, RZ, -0x1 ;  /* 0xffffffffff0f7424 */ /* 0x000fd800078e00ff */
[----:B01----:R-:W-:Y:S05]  /*12280*/  WARPSYNC.COLLECTIVE R15, `(.L_x_3788) ;  /* 0x000000000f087348 */ /* 0x003fea0003c00000 */
[----:B------:R-:W-:Y:S01]  /*12290*/  VOTE.ANY R14, PT, P6 ;  /* 0x00000000000e7806 */ /* 0x000fe200030e0100 */
[----:B01----:R-:W-:Y:S06]  /*122a0*/  ENDCOLLECTIVE ;  /* 0x000000000000791b */ /* 0x003fec0003800000 */
.L_x_3788:
[----:B------:R-:W-:Y:S05]  /*122b0*/  BSYNC B0 ;  /* 0x0000000000007941 */ /* 0x000fea0003800000 */
.L_x_3787:
        /* <DEDUP_REMOVED lines=9> */
.L_x_3789:
[----:B------:R-:W-:Y:S01]  /*12350*/  IMAD.MOV.U32 R5, RZ, RZ, R14 ;  /* 0x000000ffff057224 */ /* 0x000fe200078e000e */
[----:B------:R-:W-:Y:S06]  /*12360*/  BRA `(.L_x_3790) ;  /* 0xffffffcc00187947 */ /* 0x000fec000383ffff */
.L_x_3694:
[----:B------:R-:W-:Y:S01]  /*12370*/  BSSY B0, `(.L_x_3791) ;  /* 0x0000007000007945 */ /* 0x000fe20003800000 */
[----:B------:R-:W-:Y:S02]  /*12380*/  IMAD.MOV.U32 R13, RZ, RZ, R2 ;  /* 0x000000ffff0d7224 */ /* 0x000fe400078e0002 */
[----:B------:R-:W-:Y:S02]  /*12390*/  IMAD.MOV.U32 R11, RZ, RZ, 0x1f ;  /* 0x0000001fff0b7424 */ /* 0x000fe400078e00ff */
[----:B------:R-:W-:-:S07]  /*123a0*/  IMAD.MOV.U32 R15, RZ, RZ, -0x1 ;  /* 0xffffffffff0f7424 */ /* 0x000fce00078e00ff */
[----:B0123--:R-:W-:Y:S05]  /*123b0*/  WARPSYNC.COLLECTIVE R15, `(.L_x_3792) ;  /* 0x000000000f087348 */ /* 0x00ffea0003c00000 */
[----:B------:R4:W0:Y:S02]  /*123c0*/  SHFL.IDX P6, R14, R13, R12, R11 ;  /* 0x0000000c0d0e7389 */ /* 0x00082400000c000b */
[----:B01234-:R-:W-:Y:S01]  /*123d0*/  ENDCOLLECTIVE ;  /* 0x000000000000791b */ /* 0x01ffe20003800000 */
.L_x_3792:
[----:B------:R-:W-:Y:S05]  /*123e0*/  BSYNC B0 ;  /* 0x0000000000007941 */ /* 0x000fea0003800000 */
.L_x_3791:
[----:B------:R-:W-:Y:S05]  /*123f0*/  BRA `(.L_x_3693) ;  /* 0xffffffcc00107947 */ /* 0x000fea000383ffff */
.L_x_3698:
[----:B0-----:R0:W1:Y:S02]  /*12400*/  SYNCS.PHASECHK.TRANS64.TRYWAIT P0, [R5+URZ+0x28c20], R0 ;  /* 0x028c2000050075a7 */ /* 0x001064000800017f */
[----:B-1----:R-:W-:Y:S05]  /*12410*/  @!P0 NANOSLEEP.SYNCS 0x989680 ;  /* 0x009896800000895d */ /* 0x002fea0003900000 */
[----:B------:R-:W1:Y:S02]  /*12420*/  @!P0 SYNCS.PHASECHK.TRANS64 P0, [R5+URZ+0x28c20], R0 ;  /* 0x028c2000050085a7 */ /* 0x000e64000800007f */
[----:B-1----:R-:W-:Y:S05]  /*12430*/  @!P0 BRA `(.L_x_3698) ;  /* 0xfffffffc00f08947 */ /* 0x002fea000383ffff */
[----:B------:R-:W-:Y:S05]  /*12440*/  BRA `(.L_x_3793) ;  /* 0xffffffcc00fc7947 */ /* 0x000fea000383ffff */
.L_x_3699:
[----:B------:R-:W1:Y:S01]  /*12450*/  S2R R2, SR_TID.X ;  /* 0x0000000000027919 */ /* 0x000e620000002100 */
[----:B------:R-:W-:Y:S01]  /*12460*/  BSSY B0, `(.L_x_3794) ;  /* 0x000000a000007945 */ /* 0x000fe20003800000 */
[----:B------:R-:W-:Y:S02]  /*12470*/  IMAD.MOV.U32 R12, RZ, RZ, RZ ;  /* 0x000000ffff0c7224 */ /* 0x000fe400078e00ff */
[----:B------:R-:W-:Y:S02]  /*12480*/  IMAD.MOV.U32 R11, RZ, RZ, 0x1f ;  /* 0x0000001fff0b7424 */ /* 0x000fe400078e00ff */
[----:B------:R-:W-:Y:S01]  /*12490*/  IMAD.MOV.U32 R15, RZ, RZ, -0x1 ;  /* 0xffffffffff0f7424 */ /* 0x000fe200078e00ff */
[----:B-1----:R-:W-:-:S04]  /*124a0*/  SHF.R.U32.HI R2, RZ, 0x5, R2 ;  /* 0x00000005ff027819 */ /* 0x002fc80000011602 */
[----:B------:R-:W-:-:S04]  /*124b0*/  LOP3.LUT R2, R2, 0x3, RZ, 0xc0, !PT ;  /* 0x0000000302027812 */ /* 0x000fc800078ec0ff */
[----:B------:R-:W-:-:S07]  /*124c0*/  MOV R13, R2 ;  /* 0x00000002000d7202 */ /* 0x000fce0000000f00 */
[----:B0-234-:R-:W-:Y:S05]  /*124d0*/  WARPSYNC.COLLECTIVE R15, `(.L_x_3795) ;  /* 0x000000000f087348 */ /* 0x01dfea0003c00000 */
[----:B------:R1:W0:Y:S02]  /*124e0*/  SHFL.IDX P6, R14, R13, R12, R11 ;  /* 0x0000000c0d0e7389 */ /* 0x00022400000c000b */
[----:B01234-:R-:W-:Y:S01]  /*124f0*/  ENDCOLLECTIVE ;  /* 0x000000000000791b */ /* 0x01ffe20003800000 */
.L_x_3795:
[----:B------:R-:W-:Y:S05]  /*12500*/  BSYNC B0 ;  /* 0x0000000000007941 */ /* 0x000fea0003800000 */
.L_x_3794:
[----:B------:R-:W-:Y:S05]  /*12510*/  BRA `(.L_x_3796) ;  /* 0xffffffcc00e47947 */ /* 0x000fea000383ffff */
.L_x_3702:
[----:B------:R-:W-:Y:S01]  /*12520*/  BSSY B1, `(.L_x_3797) ;  /* 0x0000006000017945 */ /* 0x000fe20003800000 */
[----:B------:R-:W-:-:S07]  /*12530*/  IMAD.MOV.U32 R15, RZ, RZ, -0x1 ;  /* 0xffffffffff0f7424 */ /* 0x000fce00078e00ff */
[----:B0-234-:R-:W-:Y:S05]  /*12540*/  WARPSYNC.COLLECTIVE R15, `(.L_x_3798) ;  /* 0x000000000f0c7348 */ /* 0x01dfea0003c00000 */
[----:B------:R-:W-:Y:S02]  /*12550*/  ELECT P6, UR62, PT ;  /* 0x00000000003e782f */ /* 0x000fe400038c0000 */
[----:B------:R-:W-:Y:S01]  /*12560*/  MOV R14, UR62 ;  /* 0x0000003e000e7c02 */ /* 0x000fe20008000f00 */
[----:B0-234-:R-:W-:Y:S10]  /*12570*/  ENDCOLLECTIVE ;  /* 0x000000000000791b */ /* 0x01dff40003800000 */
.L_x_3798:
[----:B------:R-:W-:Y:S05]  /*12580*/  BSYNC B1 ;  /* 0x0000000000017941 */ /* 0x000fea0003800000 */
.L_x_3797:
[----:B------:R-:W-:Y:S05]  /*12590*/  BRA `(.L_x_3799) ;  /* 0xffffffcc00dc7947 */ /* 0x000fea000383ffff */
.L_x_3704:
[----:B0-----:R0:W1:Y:S02]  /*125a0*/  SYNCS.PHASECHK.TRANS64.TRYWAIT P1, [R3+URZ+0x28c40], R2 ;  /* 0x028c4002030075a7 */ /* 0x001064000802017f */
[----:B-1----:R-:W-:Y:S05]  /*125b0*/  @!P1 NANOSLEEP.SYNCS 0x989680 ;  /* 0x009896800000995d */ /* 0x002fea0003900000 */
[----:B------:R-:W1:Y:S02]  /*125c0*/  @!P1 SYNCS.PHASECHK.TRANS64 P1, [R3+URZ+0x28c40], R2 ;  /* 0x028c4002030095a7 */ /* 0x000e64000802007f */
[----:B-1----:R-:W-:Y:S05]  /*125d0*/  @!P1 BRA `(.L_x_3704) ;  /* 0xfffffffc00f09947 */ /* 0x002fea000383ffff */
[----:B------:R-:W-:Y:S05]  /*125e0*/  BRA `(.L_x_3800) ;  /* 0xffffffcc00fc7947 */ /* 0x000fea000383ffff */
.L_x_3706:
[----:B-1----:R1:W0:Y:S02]  /*125f0*/  SYNCS.PHASECHK.TRANS64.TRYWAIT P1, [R5+URZ+0x28c40], R0 ;  /* 0x028c4000050075a7 */ /* 0x002224000802017f */
[----:B0-----:R-:W-:Y:S05]  /*12600*/  @!P1 NANOSLEEP.SYNCS 0x989680 ;  /* 0x009896800000995d */ /* 0x001fea0003900000 */
[----:B------:R-:W0:Y:S02]  /*12610*/  @!P1 SYNCS.PHASECHK.TRANS64 P1, [R5+URZ+0x28c40], R0 ;  /* 0x028c4000050095a7 */ /* 0x000e24000802007f */
[----:B0-----:R-:W-:Y:S05]  /*12620*/  @!P1 BRA `(.L_x_3706) ;  /* 0xfffffffc00f09947 */ /* 0x001fea000383ffff */
[----:B------:R-:W-:Y:S05]  /*12630*/  BRA `(.L_x_3801) ;  /* 0xffffffd000087947 */ /* 0x000fea000383ffff */
.L_x_3708:
[----:B------:R0:W0:Y:S02]  /*12640*/  SYNCS.PHASECHK.TRANS64.TRYWAIT P1, [R3+URZ+0x28c60], R2 ;  /* 0x028c6002030075a7 */ /* 0x000024000802017f */
[----:B0-----:R-:W-:Y:S05]  /*12650*/  @!P1 NANOSLEEP.SYNCS 0x989680 ;  /* 0x009896800000995d */ /* 0x001fea0003900000 */
[----:B------:R-:W0:Y:S02]  /*12660*/  @!P1 SYNCS.PHASECHK.TRANS64 P1, [R3+URZ+0x28c60], R2 ;  /* 0x028c6002030095a7 */ /* 0x000e24000802007f */
[----:B0-----:R-:W-:Y:S05]  /*12670*/  @!P1 BRA `(.L_x_3708) ;  /* 0xfffffffc00f09947 */ /* 0x001fea000383ffff */
[----:B------:R-:W-:Y:S05]  /*12680*/  BRA `(.L_x_3802) ;  /* 0xffffffd000047947 */ /* 0x000fea000383ffff */
.L_x_3803:
        /* <DEDUP_REMOVED lines=15> */
.L_x_15644:


//--------------------- .text._ZN7cutlass13device_kernelIN5flash11enable_sm90INS1_16FlashAttnFwdSm90INS1_25CollectiveMainloopFwdSm90ILi2EN4cute5tupleIJNS5_1CILi1EEES8_S8_EEENS6_IJNS7_ILi64EEESA_SA_EEELi512ENS_10bfloat16_tEfNS_4arch4Sm90ELb0ELb0ELb1ELb1ELb1ELb1ELb0ELb0ELb0ELb1ELb0ELb0EEENS1_21CollectiveEpilogueFwdINS6_IJSA_NS7_ILi512EEESA_EEES9_SC_SE_Li256ELb1ELb1ELb0ELb0EEENS1_36VarlenDynamicPersistentTileSchedulerILi64ELi64ELi256ELi128ELb0ELb1ELb1ELb0ELb1ELb1EEEEEEEEEvNT_6ParamsE --------------------------
	.section	.text._ZN7cutlass13device_kernelIN5flash11enable_sm90INS1_16FlashAttnFwdSm90INS1_25CollectiveMainloopFwdSm90ILi2EN4cute5tupleIJNS5_1CILi1EEES8_S8_EEENS6_IJNS7_ILi64EEESA_SA_EEELi512ENS_10bfloat16_tEfNS_4arch4Sm90ELb0ELb0ELb1ELb1ELb1ELb1ELb0ELb0ELb0ELb1ELb0ELb0EEENS1_21CollectiveEpilogueFwdINS6_IJSA_NS7_ILi512EEESA_EEES9_SC_SE_Li256ELb1ELb1ELb0ELb0EEENS1_36VarlenDynamicPersistentTileSchedulerILi64ELi64ELi256ELi128ELb0ELb1ELb1ELb0ELb1ELb1EEEEEEEEEvNT_6ParamsE,"ax",@progbits
	.align	128
.text._ZN7cutlass13device_kernelIN5flash11enable_sm90INS1_16FlashAttnFwdSm90INS1_25CollectiveMainloopFwdSm90ILi2EN4cute5tupleIJNS5_1CILi1EEES8_S8_EEENS6_IJNS7_ILi64EEESA_SA_EEELi512ENS_10bfloat16_tEfNS_4arch4Sm90ELb0ELb0ELb1ELb1ELb1ELb1ELb0ELb0ELb0ELb1ELb0ELb0EEENS1_21CollectiveEpilogueFwdINS6_IJSA_NS7_ILi512EEESA_EEES9_SC_SE_Li256ELb1ELb1ELb0ELb0EEENS1_36VarlenDynamicPersistentTileSchedulerILi64ELi64ELi256ELi128ELb0ELb1ELb1ELb0ELb1ELb1EEEEEEEEEvNT_6ParamsE:
        .type           _ZN7cutlass13device_kernelIN5flash11enable_sm90INS1_16FlashAttnFwdSm90INS1_25CollectiveMainloopFwdSm90ILi2EN4cute5tupleIJNS5_1CILi1EEES8_S8_EEENS6_IJNS7_ILi64EEESA_SA_EEELi512ENS_10bfloat16_tEfNS_4arch4Sm90ELb0ELb0ELb1ELb1ELb1ELb1ELb0ELb0ELb0ELb1ELb0ELb0EEENS1_21CollectiveEpilogueFwdINS6_IJSA_NS7_ILi512EEESA_EEES9_SC_SE_Li256ELb1ELb1ELb0ELb0EEENS1_36VarlenDynamicPersistentTileSchedulerILi64ELi64ELi256ELi128ELb0ELb1ELb1ELb0ELb1ELb1EEEEEEEEEvNT_6ParamsE,@function
        .size           _ZN7cutlass13device_kernelIN5flash11enable_sm90INS1_16FlashAttnFwdSm90INS1_25CollectiveMainloopFwdSm90ILi2EN4cute5tupleIJNS5_1CILi1EEES8_S8_EEENS6_IJNS7_ILi64EEESA_SA_EEELi512ENS_10bfloat16_tEfNS_4arch4Sm90ELb0ELb0ELb1ELb1ELb1ELb1ELb0ELb0ELb0ELb1ELb0ELb0EEENS1_21CollectiveEpilogueFwdINS6_IJSA_NS7_ILi512EEESA_EEES9_SC_SE_Li256ELb1ELb1ELb0ELb0EEENS1_36VarlenDynamicPersistentTileSchedulerILi64ELi64ELi256ELi128ELb0ELb1ELb1ELb0ELb1ELb1EEEEEEEEEvNT_6ParamsE,(.L_x_15645 - _ZN7cutlass13device_kernelIN5flash11enable_sm90INS1_16FlashAttnFwdSm90INS1_25CollectiveMainloopFwdSm90ILi2EN4cute5tupleIJNS5_1CILi1EEES8_S8_EEENS6_IJNS7_ILi64EEESA_SA_EEELi512ENS_10bfloat16_tEfNS_4arch4Sm90ELb0ELb0ELb1ELb1ELb1ELb1ELb0ELb0ELb0ELb1ELb0ELb0EEENS1_21CollectiveEpilogueFwdINS6_IJSA_NS7_ILi512EEESA_EEES9_SC_SE_Li256ELb1ELb1ELb0ELb0EEENS1_36VarlenDynamicPersistentTileSchedulerILi64ELi64ELi256ELi128ELb0ELb1ELb1ELb0ELb1ELb1EEEEEEEEEvNT_6ParamsE)
        .other          _ZN7cutlass13device_kernelIN5flash11enable_sm90INS1_16FlashAttnFwdSm90INS1_25CollectiveMainloopFwdSm90ILi2EN4cute5tupleIJNS5_1CILi1EEES8_S8_EEENS6_IJNS7_ILi64EEESA_SA_EEELi512ENS_10bfloat16_tEfNS_4arch4Sm90ELb0ELb0ELb1ELb1ELb1ELb1ELb0ELb0ELb0ELb1ELb0ELb0EEENS1_21CollectiveEpilogueFwdINS6_IJSA_NS7_ILi512EEESA_EEES9_SC_SE_Li256ELb1ELb1ELb0ELb0EEENS1_36VarlenDynamicPersistentTileSchedulerILi64ELi64ELi256ELi128ELb0ELb1ELb1ELb0ELb1ELb1EEEEEEEEEvNT_6ParamsE,@"STO_CUDA_ENTRY STV_DEFAULT"
_ZN7cutlass13device_kernelIN5flash11enable_sm90INS1_16FlashAttnFwdSm90INS1_25CollectiveMainloopFwdSm90ILi2EN4cute5tupleIJNS5_1CILi1EEES8_S8_EEENS6_IJNS7_ILi64EEESA_SA_EEELi512ENS_10bfloat16_tEfNS_4arch4Sm90ELb0ELb0ELb1ELb1ELb1ELb1ELb0ELb0ELb0ELb1ELb0ELb0EEENS1_21CollectiveEpilogueFwdINS6_IJSA_NS7_ILi512EEESA_EEES9_SC_SE_Li256ELb1ELb1ELb0ELb0EEENS1_36VarlenDynamicPersistentTileSchedulerILi64ELi64ELi256ELi128ELb0ELb1ELb1ELb0ELb1ELb1EEEEEEEEEvNT_6ParamsE:
[----:B------:R-:W0:Y:S02]  /*0000*/  LDC R1, c[0x0][0x28] ;  /* 0x00000a00ff017b82 */ /* 0x000e240000000800 */
[----:B0-----:R-:W-:Y:S01]  /*0010*/  VIADD R1, R1, 0xffffffa0 ;  /* 0xffffffa001017836 */ /* 0x001fe20000000000 */
[----:B------:R-:W0:Y:S01]  /*0020*/  S2R R0, SR_TID.X ;  /* 0x0000000000007919 */ /* 0x000e220000002100 */
[----:B------:R-:W-:Y:S01]  /*0030*/  ELECT P0, URZ, PT ;  /* 0x00000000003f782f */ /* 0x000fe20003800000 */
[----:B------:R-:W-:Y:S01]  /*0040*/  BSSY B0, `(.L_x_3804) ;  /* 0x000000d000007945 */ /* 0x000fe20003800000 */
[----:B0-----:R-:W-:-:S05]  /*0050*/  SHF.R.U32.HI R2, RZ, 0x5, R0 ;  /* 0x00000005ff027819 */ /* 0x001fca0000011600 */
[----:B------:R-:W0:Y:S02]  /*0060*/  SHFL.IDX PT, R3, R2, RZ, 0x1f ;  /* 0x00001fff02037589 */ /* 0x000e2400000e0000 */
[----:B0-----:R-:W-:-:S13]  /*0070*/  ISETP.EQ.AND P0, PT, R3, RZ, P0 ;  /* 0x000000ff0300720c */ /* 0x001fda0000702270 */
        /* <DEDUP_REMOVED lines=9> */
.L_x_3805:
[----:B------:R-:W-:Y:S05]  /*0110*/  BSYNC B0 ;  /* 0x0000000000007941 */ /* 0x000fea0003800000 */
.L_x_3804:
[----:B------:R-:W-:Y:S01]  /*0120*/  SHF.R.U32.HI R4, RZ, 0x7, R0 ;  /* 0x00000007ff047819 */ /* 0x000fe20000011600 */
[----:B------:R-:W-:Y:S01]  /*0130*/  VOTEU.ANY UP0, P0 ;  /* 0x00000000003f7886 */ /* 0x000fe20000000100 */
[----:B------:R-:W0:Y:S01]  /*0140*/  SHFL.IDX PT, R3, R2, RZ, 0x1f ;  /* 0x00001fff02037589 */ /* 0x000e2200000e0000 */
[----:B------:R-:W-:Y:S01]  /*0150*/  UMOV UR4, 0x80 ;  /* 0x0000008000047882 */ /* 0x000fe20000000000 */
[----:B------:R-:W-:Y:S01]  /*0160*/  UMOV UR7, 0x100 ;  /* 0x0000010000077882 */ /* 0x000fe20000000000 */
[----:B------:R-:W-:Y:S01]  /*0170*/  VOTEU.ANY UP1, P0 ;  /* 0x00000000003f7886 */ /* 0x000fe20000020100 */
[----:B------:R-:W1:Y:S01]  /*0180*/  SHFL.IDX PT, R4, R4, RZ, 0x1f ;  /* 0x00001fff04047589 */ /* 0x000e6200000e0000 */
[----:B------:R-:W2:Y:S01]  /*0190*/  @UP0 S2UR UR8, SR_CgaCtaId ;  /* 0x00000000000809c3 */ /* 0x000ea20000008800 */
[----:B------:R-:W-:Y:S01]  /*01a0*/  @UP0 UMOV UR6, 0x400 ;  /* 0x0000040000060882 */ /* 0x000fe20000000000 */
[----:B------:R-:W-:-:S04]  /*01b0*/  @UP0 UIADD3 UR4, -UR4, 0x100000, URZ ;  /* 0x0010000004040890 */ /* 0x000fc8000fffe13f */
[----:B------:R-:W-:Y:S02]  /*01c0*/  @UP0 USHF.L.U32 UR5, UR4, 0xb, URZ ;  /* 0x0000000b04050899 */ /* 0x000fe4000800063f */
[----:B------:R-:W-:Y:S01]  /*01d0*/  @UP0 USHF.L.U32 UR4, UR4, 0x1, URZ ;  /* 0x0000000104040899 */ /* 0x000fe2000800063f */
[----:B0-----:R-:W-:Y:S01]  /*01e0*/  ISETP.NE.AND P1, PT, R3, RZ, PT ;  /* 0x000000ff0300720c */ /* 0x001fe20003f25270 */
[----:B-1----:R0:W-:Y:S01]  /*01f0*/  STL [R1+0x50], R4 ;  /* 0x0000500401007387 */ /* 0x0021e20000100800 */
[----:B--2---:R-:W-:Y:S02]  /*0200*/  @UP0 ULEA UR8, UR8, UR6, 0x18 ;  /* 0x0000000608080291 */ /* 0x004fe4000f8ec03f */
[----:B------:R-:W-:-:S04]  /*0210*/  @UP0 UIADD3 UR6, -UR7, 0x100000, URZ ;  /* 0x0010000007060890 */ /* 0x000fc8000fffe13f */
[----:B------:R-:W-:Y:S02]  /*0220*/  @UP0 USHF.L.U32 UR7, UR6, 0xb, URZ ;  /* 0x0000000b06070899 */ /* 0x000fe4000800063f */
[----:B------:R-:W-:Y:S01]  /*0230*/  @UP0 USHF.L.U32 UR6, UR6, 0x1, URZ ;  /* 0x0000000106060899 */ /* 0x000fe2000800063f */
[----:B------:R-:W-:Y:S01]  /*0240*/  VOTEU.ANY UP0, P0 ;  /* 0x00000000003f7886 */ /* 0x000fe20000000100 */
[----:B------:R-:W1:Y:S04]  /*0250*/  FENCE.VIEW.ASYNC.S ;  /* 0x00000000000073c6 */ /* 0x000e680000000000 */
[----:B-1----:R0:W1:Y:S06]  /*0260*/  @UP0 SYNCS.EXCH.64 URZ, [UR8+0x28c00], UR4 ;  /* 0x028c0004083f05b2 */ /* 0x00206c0008000100 */
[----:B------:R0:W2:Y:S02]  /*0270*/  @UP1 SYNCS.EXCH.64 URZ, [UR8+0x28c20], UR6 ;  /* 0x028c2006083f15b2 */ /* 0x0000a40008000100 */
        /* <DEDUP_REMOVED lines=10> */
[----:B0-----:R0:W3:Y:S01]  /*0320*/  SYNCS.EXCH.64 URZ, [UR6+0x28c30], UR4 ;  /* 0x028c3004063f75b2 */ /* 0x0010e20008000100 */
[----:B------:R0:W4:Y:S01]  /*0330*/  SYNCS.EXCH.64 URZ, [UR6+0x28c40], UR4 ;  /* 0x028c4004063f75b2 */ /* 0x0001220008000100 */
[----:B------:R0:W0:Y:S01]  /*0340*/  SYNCS.EXCH.64 URZ, [UR6+0x28c38], UR4 ;  /* 0x028c3804063f75b2 */ /* 0x0000220008000100 */
[----:B------:R0:W0:Y:S01]  /*0350*/  SYNCS.EXCH.64 URZ, [UR6+0x28c48], UR4 ;  /* 0x028c4804063f75b2 */ /* 0x0000220008000100 */
[----:B------:R-:W-:Y:S01]  /*0360*/  NOP ;  /* 0x0000000000007918 */ /* 0x000fe20000000000 */
.L_x_3806:
        /* <DEDUP_REMOVED lines=22> */
.L_x_3807:
        /* <DEDUP_REMOVED lines=18> */
.L_x_3808:
        /* <DEDUP_REMOVED lines=22> */
.L_x_3809:
        /* <DEDUP_REMOVED lines=22> */
.L_x_3810:
[----:B------:R-:W-:Y:S01]  /*08b0*/  ISETP.NE.AND P0, PT, R4, RZ, PT ;  /* 0x000000ff0400720c */ /* 0x000fe20003f05270 */
[----:B------:R-:W-:Y:S01]  /*08c0*/  IMAD.MOV.U32 R37, RZ, RZ, 0x1 ;  /* 0x00000001ff257424 */ /* 0x000fe200078e00ff */
[----:B------:R-:W-:Y:S01]  /*08d0*/  NOP ;  /* 0x0000000000007918 */ /* 0x000fe20000000000 */
[----:B------:R-:W-:Y:S01]  /*08e0*/  ULDC.64 UR40, c[0x0][0x208] ;  /* 0x0000820000287ab9 */ /* 0x000fe20000000a00 */
[----:B------:R-:W-:Y:S02]  /*08f0*/  BSSY B9, `(.L_x_3811) ;  /* 0x00016d6000097945 */ /* 0x000fe40003800000 */
[----:B------:R-:W-:Y:S01]  /*0900*/  SEL R37, R37, 0x2, !P0 ;  /* 0x0000000225257807 */ /* 0x000fe20004000000 */
[----:B01234-:R-:W-:Y:S06]  /*0910*/  BAR.SYNC.DEFER_BLOCKING 0x0 ;  /* 0x0000000000007b1d */ /* 0x01ffec0000010000 */
[----:B------:R-:W-:Y:S05]  /*0920*/  @!P0 BRA `(.L_x_3812) ;  /* 0x000000fc00388947 */ /* 0x000fea0003800000 */
.L_x_3813:
[----:B------:R-:W-:-:S08]  /*0930*/  NOP ;  /* 0x0000000000007918 */ /* 0x000fd00000000000 */
[----:B------:R-:W0:Y:S02]  /*0940*/  USETMAXREG.TRY_ALLOC.CTAPOOL UP0, 0xe8 ;  /* 0x000000e8000079c8 */ /* 0x000e240008000600 */
[----:B0-----:R-:W-:-:S13]  /*0950*/  PLOP3.LUT P0, PT, PT, PT, UP0, 0x80, 0x0 ;  /* 0x000000000000781c */ /* 0x001fda0003f0f008 */
[----:B------:R-:W-:Y:S05]  /*0960*/  @!P0 BRA `(.L_x_3813) ;  /* 0xfffffffc00f08947 */ /* 0x000fea000383ffff */
[----:B------:R-:W-:Y:S01]  /*0970*/  SHF.R.U32.HI R2, RZ, 0x7, R0 ;  /* 0x00000007ff027819 */ /* 0x000fe20000011600 */
[----:B------:R-:W0:Y:S03]  /*0980*/  S2UR UR4, SR_CgaCtaId ;  /* 0x00000000000479c3 */ /* 0x000e260000008800 */
[----:B------:R-:W-:Y:S02]  /*0990*/  ISETP.NE.AND P0, PT, R2, 0x1, PT ;  /* 0x000000010200780c */ /* 0x000fe40003f05270 */
[----:B------:R-:W-:-:S11]  /*09a0*/  MOV R2, 0x400 ;  /* 0x0000040000027802 */ /* 0x000fd60000000f00 */
[----:B------:R-:W-:Y:S06]  /*09b0*/  @!P0 BAR.ARV 0x8, 0x100 ;  /* 0x0204000000008b1d */ /* 0x000fec0000002000 */
[----:B------:R-:W-:Y:S01]  /*09c0*/  ISETP.GE.U32.AND P0, PT, R0, 0x100, PT ;  /* 0x000001000000780c */ /* 0x000fe20003f06070 */
[----:B0-----:R-:W-:Y:S01]  /*09d0*/  IMAD.U32 R189, RZ, RZ, UR4 ;  /* 0x00000004ffbd7e24 */ /* 0x001fe2000f8e00ff */
[----:B------:R-:W-:-:S04]  /*09e0*/  ULDC UR4, c[0x0][0xc3c] ;  /* 0x00030f0000047ab9 */ /* 0x000fc80000000800 */
[----:B------:R-:W-:-:S07]  /*09f0*/  LEA R2, R189, R2, 0x18 ;  /* 0x00000002bd027211 */ /* 0x000fce00078ec0ff */
[----:B------:R-:W-:Y:S08]  /*0a00*/  @P0 BAR.ARV 0xf, 0x100 ;  /* 0x03c4000000000b1d */ /* 0x000ff00000002000 */
[----:B------:R-:W-:Y:S06]  /*0a10*/  BAR.SYNC.DEFER_BLOCKING 0x5, 0x180 ;  /* 0x0146000000007b1d */ /* 0x000fec0000010000 */
[----:B------:R-:W0:Y:S02]  /*0a20*/  LDS.128 R24, [R2+0x28cd0] ;  /* 0x028cd00002187984 */ /* 0x000e240000000c00 */
[----:B------:R-:W-:Y:S06]  /*0a30*/  BAR.ARV 0x4, 0x180 ;  /* 0x0106000000007b1d */ /* 0x000fec0000002000 */
[----:B0-----:R-:W-:-:S13]  /*0a40*/  ISETP.GE.AND P0, PT, R27, UR4, PT ;  /* 0x000000041b007c0c */ /* 0x001fda000bf06270 */
[----:B------:R-:W-:Y:S05]  /*0a50*/  @P0 BRA `(.L_x_3814) ;  /* 0x0000016800fc0947 */ /* 0x000fea0003800000 */
[----:B------:R-:W-:Y:S01]  /*0a60*/  VIADD R19, R0, 0xffffff80 ;  /* 0xffffff8000137836 */ /* 0x000fe20000000000 */
[----:B------:R-:W-:Y:S01]  /*0a70*/  LOP3.LUT R186, R37, 0x1, RZ, 0xfc, !PT ;  /* 0x0000000125ba7812 */ /* 0x000fe200078efcff */
[----:B------:R-:W-:Y:S01]  /*0a80*/  IMAD.MOV.U32 R214, RZ, RZ, 0x20 ;  /* 0x00000020ffd67424 */ /* 0x000fe200078e00ff */
[----:B------:R-:W-:Y:S01]  /*0a90*/  CS2R R22, SRZ ;  /* 0x0000000000167805 */ /* 0x000fe2000001ff00 */
[----:B------:R-:W-:Y:S01]  /*0aa0*/  IMAD.MOV.U32 R187, RZ, RZ, RZ ;  /* 0x000000ffffbb7224 */ /* 0x000fe200078e00ff */
[----:B------:R-:W-:Y:S01]  /*0ab0*/  SHF.R.S32.HI R0, RZ, 0x1f, R19 ;  /* 0x0000001fff007819 */ /* 0x000fe20000011413 */
[----:B------:R-:W-:-:S03]  /*0ac0*/  IMAD.MOV.U32 R18, RZ, RZ, RZ ;  /* 0x000000ffff127224 */ /* 0x000fc600078e00ff */
[CC--:B------:R-:W-:Y:S02]  /*0ad0*/  LEA.HI R3, R0.reuse, R19.reuse, RZ, 0x7 ;  /* 0x0000001300037211 */ /* 0x0c0fe400078f38ff */
[-C--:B------:R-:W-:Y:S02]  /*0ae0*/  LEA.HI R6, R0, R19.reuse, RZ, 0x4 ;  /* 0x0000001300067211 */ /* 0x080fe400078f20ff */
[----:B------:R-:W-:Y:S02]  /*0af0*/  LOP3.LUT R4, R3, 0xffffff80, RZ, 0xc0, !PT ;  /* 0xffffff8003047812 */ /* 0x000fe400078ec0ff */
[----:B------:R-:W-:Y:S02]  /*0b00*/  LOP3.LUT R5, R6, 0xfffffff0, RZ, 0xc0, !PT ;  /* 0xfffffff006057812 */ /* 0x000fe400078ec0ff */
[----:B------:R-:W-:Y:S01]  /*0b10*/  LEA.HI R7, R0, R19, RZ, 0x5 ;  /* 0x0000001300077211 */ /* 0x000fe200078f28ff */
[C---:B------:R-:W-:Y:S01]  /*0b20*/  IMAD.IADD R4, R19.reuse, 0x1, -R4 ;  /* 0x0000000113047824 */ /* 0x040fe200078e0a04 */
[----:B------:R-:W-:Y:S01]  /*0b30*/  SHF.R.S32.HI R11, RZ, 0x4, R6 ;  /* 0x00000004ff0b7819 */ /* 0x000fe20000011406 */
[----:B------:R-:W-:Y:S01]  /*0b40*/  IMAD.IADD R9, R19, 0x1, -R5 ;  /* 0x0000000113097824 */ /* 0x000fe200078e0a05 */
[----:B------:R-:W-:-:S02]  /*0b50*/  SHF.R.S32.HI R209, RZ, 0x5, R7 ;  /* 0x00000005ffd17819 */ /* 0x000fc40000011407 */
[----:B------:R-:W-:Y:S02]  /*0b60*/  SHF.R.S32.HI R5, RZ, 0x1f, R4 ;  /* 0x0000001fff057819 */ /* 0x000fe40000011404 */
[----:B------:R-:W-:Y:S02]  /*0b70*/  SHF.R.S32.HI R12, RZ, 0x1f, R7 ;  /* 0x0000001fff0c7819 */ /* 0x000fe40000011407 */
[----:B------:R-:W-:Y:S02]  /*0b80*/  SHF.R.S32.HI R8, RZ, 0x1f, R9 ;  /* 0x0000001fff087819 */ /* 0x000fe40000011409 */
[----:B------:R-:W-:Y:S02]  /*0b90*/  LEA.HI R7, R6, R11, RZ, 0x1 ;  /* 0x0000000b06077211 */ /* 0x000fe400078f08ff */
[----:B------:R-:W-:Y:S02]  /*0ba0*/  LEA.HI R6, R5, R4, RZ, 0x2 ;  /* 0x0000000405067211 */ /* 0x000fe400078f10ff */
[----:B------:R-:W-:-:S02]  /*0bb0*/  LEA.HI R13, R12, R209, RZ, 0x2 ;  /* 0x000000d10c0d7211 */ /* 0x000fc400078f10ff */
[----:B------:R-:W-:Y:S02]  /*0bc0*/  LEA.HI R10, R8, R9, RZ, 0x3 ;  /* 0x00000009080a7211 */ /* 0x000fe400078f18ff */
[----:B------:R-:W-:Y:S02]  /*0bd0*/  LOP3.LUT R14, R7, 0x1ffffffe, RZ, 0xc0, !PT ;  /* 0x1ffffffe070e7812 */ /* 0x000fe400078ec0ff */
[--C-:B------:R-:W-:Y:S02]  /*0be0*/  SHF.R.S32.HI R7, RZ, 0x2, R6.reuse ;  /* 0x00000002ff077819 */ /* 0x100fe40000011406 */
[----:B------:R-:W-:Y:S01]  /*0bf0*/  SHF.R.S32.HI R8, RZ, 0x1f, R6 ;  /* 0x0000001fff087819 */ /* 0x000fe20000011406 */
[----:B------:R-:W-:Y:S01]  /*0c00*/  IMAD.IADD R14, R11, 0x1, -R14 ;  /* 0x000000010b0e7824 */ /* 0x000fe200078e0a0e */
[----:B------:R-:W-:Y:S02]  /*0c10*/  SHF.R.S32.HI R15, RZ, 0x7, R3 ;  /* 0x00000007ff0f7819 */ /* 0x000fe40000011403 */
[----:B------:R-:W-:Y:S01]  /*0c20*/  LOP3.LUT R16, R13, 0x3ffffc, RZ, 0xc0, !PT ;  /* 0x003ffffc0d107812 */ /* 0x000fe200078ec0ff */
[----:B------:R-:W-:Y:S01]  /*0c30*/  IMAD.SHL.U32 R14, R14, 0x8, RZ ;  /* 0x000000080e0e7824 */ /* 0x000fe200078e00ff */
[----:B------:R-:W-:Y:S01]  /*0c40*/  LEA.HI R8, R8, R7, RZ, 0x3 ;  /* 0x0000000708087211 */ /* 0x000fe200078f18ff */
[----:B------:R-:W-:Y:S01]  /*0c50*/  IMAD R13, R15, 0x100, R9 ;  /* 0x000001000f0d7824 */ /* 0x000fe200078e0209 */
[----:B------:R-:W-:Y:S01]  /*0c60*/  LOP3.LUT R12, R10, 0xfffffff8, RZ, 0xc0, !PT ;  /* 0xfffffff80a0c7812 */ /* 0x000fe200078ec0ff */
[----:B------:R-:W-:Y:S01]  /*0c70*/  IMAD.IADD R16, R209, 0x1, -R16 ;  /* 0x00000001d1107824 */ /* 0x000fe200078e0a10 */
[----:B------:R-:W-:Y:S01]  /*0c80*/  LOP3.LUT R8, R8, 0xfffffff8, RZ, 0xc0, !PT ;  /* 0xfffffff808087812 */ /* 0x000fe200078ec0ff */
[----:B------:R-:W-:Y:S01]  /*0c90*/  IMAD.SHL.U32 R10, R10, 0x40, RZ ;  /* 0x000000400a0a7824 */ /* 0x000fe200078e00ff */
[----:B------:R-:W-:Y:S01]  /*0ca0*/  LEA.HI R5, R5, R4, RZ, 0x5 ;  /* 0x0000000405057211 */ /* 0x000fe200078f28ff */
[----:B------:R-:W-:Y:S01]  /*0cb0*/  IMAD R13, R16, 0x10, R13 ;  /* 0x00000010100d7824 */ /* 0x000fe200078e020d */
[----:B------:R-:W-:Y:S01]  /*0cc0*/  LEA.HI R3, R3, R15, RZ, 0x1 ;  /* 0x0000000f03037211 */ /* 0x000fe200078f08ff */
[----:B------:R-:W-:Y:S01]  /*0cd0*/  IMAD.IADD R8, R7, 0x1, -R8 ;  /* 0x0000000107087824 */ /* 0x000fe200078e0a08 */
[----:B------:R-:W-:Y:S01]  /*0ce0*/  SHF.R.S32.HI R5, RZ, 0x5, R5 ;  /* 0x00000005ff057819 */ /* 0x000fe20000011405 */
[----:B------:R-:W-:Y:S01]  /*0cf0*/  IMAD.U32 R7, R13, 0x40, R14 ;  /* 0x000000400d077824 */ /* 0x000fe200078e000e */
[----:B------:R-:W-:Y:S01]  /*0d00*/  LOP3.LUT R10, R10, 0x7ffffe00, RZ, 0xc0, !PT ;  /* 0x7ffffe000a0a7812 */ /* 0x000fe200078ec0ff */
[----:B------:R-:W-:Y:S01]  /*0d10*/  IMAD.IADD R12, R9, 0x1, -R12 ;  /* 0x00000001090c7824 */ /* 0x000fe200078e0a0c */
[----:B------:R-:W-:Y:S01]  /*0d20*/  LOP3.LUT R3, R3, 0xfffffe, RZ, 0xc0, !PT ;  /* 0x00fffffe03037812 */ /* 0x000fe200078ec0ff */
[----:B------:R-:W-:Y:S01]  /*0d30*/  IMAD R194, R5, 0x10, R8 ;  /* 0x0000001005c27824 */ /* 0x000fe200078e0208 */
[----:B------:R0:W-:Y:S01]  /*0d40*/  STL [R1+0x5c], R7 ;  /* 0x00005c0701007387 */ /* 0x0001e20000100800 */
[C---:B------:R-:W-:Y:S01]  /*0d50*/  IMAD.SHL.U32 R9, R12.reuse, 0x40, RZ ;  /* 0x000000400c097824 */ /* 0x040fe200078e00ff */
[----:B------:R-:W-:Y:S01]  /*0d60*/  R2P PR, R12, 0x6 ;  /* 0x000000060c007804 */ /* 0x000fe20000000000 */
[----:B------:R-:W-:Y:S01]  /*0d70*/  IMAD R10, R209, 0x400, R10 ;  /* 0x00000400d10a7824 */ /* 0x000fe200078e020a */
[----:B------:R-:W-:Y:S01]  /*0d80*/  STL [R1+0x34], RZ ;  /* 0x000034ff01007387 */ /* 0x000fe20000100800 */
[----:B------:R-:W-:Y:S01]  /*0d90*/  IMAD.IADD R3, R15, 0x1, -R3 ;  /* 0x000000010f037824 */ /* 0x000fe200078e0a03 */
[----:B------:R-:W-:-:S02]  /*0da0*/  LOP3.LUT R9, R9, 0x1c0, RZ, 0xc0, !PT ;  /* 0x000001c009097812 */ /* 0x000fc400078ec0ff */
[----:B------:R-:W-:Y:S01]  /*0db0*/  SEL R214, R214, 0xffffffe0, !P1 ;  /* 0xffffffe0d6d67807 */ /* 0x000fe20004800000 */
[----:B------:R-:W-:Y:S01]  /*0dc0*/  IMAD.SHL.U32 R211, R3, 0x100, RZ ;  /* 0x0000010003d37824 */ /* 0x000fe200078e00ff */
[----:B0-----:R-:W-:Y:S02]  /*0dd0*/  LOP3.LUT R7, R6, 0x7ffffffc, RZ, 0xc0, !PT ;  /* 0x7ffffffc06077812 */ /* 0x001fe400078ec0ff */
[----:B------:R-:W-:Y:S02]  /*0de0*/  LOP3.LUT R14, R9, 0x8, R14, 0xf8, !PT ;  /* 0x00000008090e7812 */ /* 0x000fe400078ef80e */
[----:B------:R-:W-:Y:S01]  /*0df0*/  SHF.R.U32.HI R9, RZ, 0x3, R9 ;  /* 0x00000003ff097819 */ /* 0x000fe20000011609 */
[----:B------:R-:W-:Y:S01]  /*0e00*/  IMAD.IADD R7, R4, 0x1, -R7 ;  /* 0x0000000104077824 */ /* 0x000fe200078e0a07 */
[CC--:B------:R-:W-:Y:S02]  /*0e10*/  LEA.HI R4, R0.reuse, R19.reuse, RZ, 0x3 ;  /* 0x0000001300047211 */ /* 0x0c0fe400078f18ff */
[----:B------:R-:W-:Y:S01]  /*0e20*/  LEA.HI R0, R0, R19, RZ, 0x2 ;  /* 0x0000001300007211 */ /* 0x000fe200078f10ff */
[----:B------:R-:W-:Y:S01]  /*0e30*/  IMAD.SHL.U32 R210, R7, 0x2, RZ ;  /* 0x0000000207d27824 */ /* 0x000fe200078e00ff */
[----:B------:R-:W-:-:S02]  /*0e40*/  SHF.R.S32.HI R5, RZ, 0x3, R4 ;  /* 0x00000003ff057819 */ /* 0x000fc40000011404 */
[----:B------:R-:W-:Y:S02]  /*0e50*/  LOP3.LUT R4, R4, 0xfffffff8, RZ, 0xc0, !PT ;  /* 0xfffffff804047812 */ /* 0x000fe400078ec0ff */
[----:B------:R-:W-:Y:S02]  /*0e60*/  LOP3.LUT R9, R14, R9, RZ, 0x3c, !PT ;  /* 0x000000090e097212 */ /* 0x000fe400078e3cff */
[----:B------:R-:W-:Y:S02]  /*0e70*/  IADD3 R11, R19, -R4, RZ ;  /* 0x80000004130b7210 */ /* 0x000fe40007ffe0ff */
[--C-:B------:R-:W-:Y:S01]  /*0e80*/  SHF.R.S32.HI R188, RZ, 0x2, R0.reuse ;  /* 0x00000002ffbc7819 */ /* 0x100fe20000011400 */
[----:B------:R-:W-:Y:S01]  /*0e90*/  IMAD.IADD R9, R10, 0x1, R9 ;  /* 0x000000010a097824 */ /* 0x000fe200078e0209 */
[----:B------:R-:W-:Y:S01]  /*0ea0*/  SHF.R.S32.HI R5, RZ, 0x1f, R0 ;  /* 0x0000001fff057819 */ /* 0x000fe20000011400 */
[----:B------:R-:W-:Y:S01]  /*0eb0*/  IMAD.SHL.U32 R192, R11, 0x8, RZ ;  /* 0x000000080bc07824 */ /* 0x000fe200078e00ff */
[----:B------:R-:W-:Y:S01]  /*0ec0*/  LOP3.LUT R0, R0, 0xfffffffc, RZ, 0xc0, !PT ;  /* 0xfffffffc00007812 */ /* 0x000fe200078ec0ff */
[----:B------:R-:W-:Y:S01]  /*0ed0*/  VIADD R10, R188, 0x20 ;  /* 0x00000020bc0a7836 */ /* 0x000fe20000000000 */
[----:B------:R-:W-:Y:S01]  /*0ee0*/  LEA.HI R5, R5, R188, RZ, 0x3 ;  /* 0x000000bc05057211 */ /* 0x000fe200078f18ff */
[----:B------:R-:W-:-:S02]  /*0ef0*/  VIADD R30, R192, 0x40 ;  /* 0x00000040c01e7836 */ /* 0x000fc40000000000 */
[----:B------:R-:W-:Y:S01]  /*0f00*/  IMAD.IADD R8, R19, 0x1, -R0 ;  /* 0x0000000113087824 */ /* 0x000fe200078e0a00 */
[----:B------:R-:W-:Y:S01]  /*0f10*/  SHF.R.S32.HI R6, RZ, 0x1f, R10 ;  /* 0x0000001fff067819 */ /* 0x000fe2000001140a */
[----:B------:R-:W-:Y:S01]  /*0f20*/  VIADD R29, R192, 0x80 ;  /* 0x00000080c01d7836 */ /* 0x000fe20000000000 */
[----:B------:R-:W-:Y:S01]  /*0f30*/  SHF.R.S32.HI R31, RZ, 0x1f, R30 ;  /* 0x0000001fff1f7819 */ /* 0x000fe2000001141e */
[C---:B------:R-:W-:Y:S01]  /*0f40*/  IMAD.SHL.U32 R184, R8.reuse, 0x4, RZ ;  /* 0x0000000408b87824 */ /* 0x040fe200078e00ff */
[----:B------:R-:W-:Y:S01]  /*0f50*/  LEA.HI R0, R8, R8, RZ, 0x1 ;  /* 0x0000000808007211 */ /* 0x000fe200078f08ff */
[C---:B------:R-:W-:Y:S01]  /*0f60*/  VIADD R28, R192.reuse, 0xc0 ;  /* 0x000000c0c01c7836 */ /* 0x040fe20000000000 */
[----:B------:R-:W-:Y:S01]  /*0f70*/  SHF.R.S32.HI R30, RZ, 0x1f, R29 ;  /* 0x0000001fff1e7819 */ /* 0x000fe2000001141d */
[----:B------:R-:W-:Y:S01]  /*0f80*/  VIADD R24, R192, 0x100 ;  /* 0x00000100c0187836 */ /* 0x000fe20000000000 */
[----:B------:R-:W-:Y:S01]  /*0f90*/  LOP3.LUT R0, R0, 0x1ffffffe, RZ, 0xc0, !PT ;  /* 0x1ffffffe00007812 */ /* 0x000fe200078ec0ff */
[----:B------:R-:W-:Y:S01]  /*0fa0*/  IMAD.SHL.U32 R4, R10, 0x40, RZ ;  /* 0x000000400a047824 */ /* 0x000fe200078e00ff */
[----:B------:R-:W-:Y:S01]  /*0fb0*/  LEA.HI R6, R6, R10, RZ, 0x3 ;  /* 0x0000000a06067211 */ /* 0x000fe200078f18ff */
[----:B------:R-:W-:Y:S01]  /*0fc0*/  VIADD R21, R192, 0x140 ;  /* 0x00000140c0157836 */ /* 0x000fe20000000000 */
[----:B------:R-:W-:Y:S01]  /*0fd0*/  IADD3 R193, R184, 0x10, RZ ;  /* 0x00000010b8c17810 */ /* 0x000fe20007ffe0ff */
[----:B------:R-:W-:Y:S01]  /*0fe0*/  IMAD.SHL.U32 R16, R8, 0x8, RZ ;  /* 0x0000000808107824 */ /* 0x000fe200078e00ff */
[----:B------:R-:W-:Y:S01]  /*0ff0*/  SHF.R.S32.HI R29, RZ, 0x1f, R28 ;  /* 0x0000001fff1d7819 */ /* 0x000fe2000001141c */
[C---:B------:R-:W-:Y:S01]  /*1000*/  VIADD R20, R192.reuse, 0x180 ;  /* 0x00000180c0147836 */ /* 0x040fe20000000000 */
[----:B------:R-:W-:Y:S01]  /*1010*/  LOP3.LUT R5, R5, 0xfffffff8, RZ, 0xc0, !PT ;  /* 0xfffffff805057812 */ /* 0x000fe200078ec0ff */
[----:B------:R-:W-:Y:S01]  /*1020*/  VIADD R15, R192, 0x1c0 ;  /* 0x000001c0c00f7836 */ /* 0x000fe20000000000 */
[----:B------:R-:W-:Y:S01]  /*1030*/  SHF.R.S32.HI R28, RZ, 0x1f, R24 ;  /* 0x0000001fff1c7819 */ /* 0x000fe20000011418 */
[----:B------:R-:W-:Y:S01]  /*1040*/  VIADD R204, R16, 0x80 ;  /* 0x0000008010cc7836 */ /* 0x000fe20000000000 */
[----:B------:R-:W-:Y:S01]  /*1050*/  LOP3.LUT R4, R4, 0x1c0, RZ, 0xc0, !PT ;  /* 0x000001c004047812 */ /* 0x000fe200078ec0ff */
[C---:B------:R-:W-:Y:S01]  /*1060*/  VIADD R197, R16.reuse, 0x160 ;  /* 0x0000016010c57836 */ /* 0x040fe20000000000 */
[----:B------:R-:W-:Y:S01]  /*1070*/  SHF.R.S32.HI R24, RZ, 0x1f, R21 ;  /* 0x0000001fff187819 */ /* 0x000fe20000011415 */
[----:B------:R-:W-:Y:S01]  /*1080*/  VIADD R196, R16, 0x180 ;  /* 0x0000018010c47836 */ /* 0x000fe20000000000 */
[----:B------:R-:W-:Y:S01]  /*1090*/  SHF.R.S32.HI R21, RZ, 0x1f, R20 ;  /* 0x0000001fff157819 */ /* 0x000fe20000011414 */
[----:B------:R-:W-:Y:S01]  /*10a0*/  IMAD.IADD R3, R8, 0x1, -R0 ;  /* 0x0000000108037824 */ /* 0x000fe200078e0a00 */
[----:B------:R-:W-:Y:S01]  /*10b0*/  SHF.R.S32.HI R20, RZ, 0x1f, R15 ;  /* 0x0000001fff147819 */ /* 0x000fe2000001140f */
[----:B------:R-:W-:Y:S01]  /*10c0*/  IMAD.SHL.U32 R6, R6, 0x40, RZ ;  /* 0x0000004006067824 */ /* 0x000fe200078e00ff */
[----:B------:R-:W-:Y:S01]  /*10d0*/  LOP3.LUT R0, R4, 0x38, R16, 0xf8, !PT ;  /* 0x0000003804007812 */ /* 0x000fe200078ef810 */
[----:B------:R-:W-:Y:S01]  /*10e0*/  IMAD.SHL.U32 R15, R193, 0x2, RZ ;  /* 0x00000002c10f7824 */ /* 0x000fe200078e00ff */
[----:B------:R-:W-:Y:S01]  /*10f0*/  SHF.R.U32.HI R14, RZ, 0x3, R4 ;  /* 0x00000003ff0e7819 */ /* 0x000fe20000011604 */
[----:B------:R-:W-:Y:S01]  /*1100*/  IMAD.IADD R190, R188, 0x1, -R5 ;  /* 0x00000001bcbe7824 */ /* 0x000fe200078e0a05 */
[----:B------:R-:W-:Y:S01]  /*1110*/  SHF.R.S32.HI R5, RZ, 0x1f, R204 ;  /* 0x0000001fff057819 */ /* 0x000fe200000114cc */
[C---:B------:R-:W-:Y:S01]  /*1120*/  VIADD R195, R16.reuse, 0x1a0 ;  /* 0x000001a010c37836 */ /* 0x040fe20000000000 */
[----:B------:R-:W-:Y:S01]  /*1130*/  SHF.R.S32.HI R4, RZ, 0x1f, R197 ;  /* 0x0000001fff047819 */ /* 0x000fe200000114c5 */
[C---:B------:R-:W-:Y:S01]  /*1140*/  VIADD R208, R16.reuse, 0x1c0 ;  /* 0x000001c010d07836 */ /* 0x040fe20000000000 */
[----:B------:R-:W-:Y:S01]  /*1150*/  SHF.R.S32.HI R11, RZ, 0x1f, R196 ;  /* 0x0000001fff0b7819 */ /* 0x000fe200000114c4 */
[----:B------:R-:W-:Y:S01]  /*1160*/  VIADD R207, R16, 0x1e0 ;  /* 0x000001e010cf7836 */ /* 0x000fe20000000000 */
[----:B------:R-:W-:Y:S01]  /*1170*/  LOP3.LUT R6, R6, 0xfffffe00, RZ, 0xc0, !PT ;  /* 0xfffffe0006067812 */ /* 0x000fe200078ec0ff */
[----:B------:R0:W-:Y:S01]  /*1180*/  STL [R1+0x48], R15 ;  /* 0x0000480f01007387 */ /* 0x0001e20000100800 */
[----:B------:R-:W-:Y:S01]  /*1190*/  SHF.L.U64.HI R220, R204, 0x1, R5 ;  /* 0x00000001ccdc7819 */ /* 0x000fe20000010205 */
[----:B------:R-:W-:Y:S01]  /*11a0*/  IMAD R212, R9, 0x2, R2 ;  /* 0x0000000209d47824 */ /* 0x000fe200078e0202 */
[----:B------:R-:W-:Y:S01]  /*11b0*/  SHF.R.S32.HI R8, RZ, 0x1f, R195 ;  /* 0x0000001fff087819 */ /* 0x000fe200000114c3 */
[----:B------:R-:W-:Y:S01]  /*11c0*/  STL [R1+0x54], R6 ;  /* 0x0000540601007387 */ /* 0x000fe20000100800 */
[----:B------:R-:W-:Y:S01]  /*11d0*/  SHF.L.U64.HI R5, R196, 0x1, R11 ;  /* 0x00000001c4057819 */ /* 0x000fe2000001020b */
[C---:B------:R-:W-:Y:S01]  /*11e0*/  VIADD R206, R16.reuse, 0x40 ;  /* 0x0000004010ce7836 */ /* 0x040fe20000000000 */
[----:B------:R-:W-:Y:S01]  /*11f0*/  SHF.R.S32.HI R13, RZ, 0x1f, R208 ;  /* 0x0000001fff0d7819 */ /* 0x000fe200000114d0 */
[C---:B------:R-:W-:Y:S01]  /*1200*/  VIADD R205, R16.reuse, 0x60 ;  /* 0x0000006010cd7836 */ /* 0x040fe20000000000 */
[----:B------:R-:W-:Y:S01]  /*1210*/  SHF.R.S32.HI R10, RZ, 0x1f, R207 ;  /* 0x0000001fff0a7819 */ /* 0x000fe200000114cf */
[C---:B------:R-:W-:Y:S01]  /*1220*/  VIADD R203, R16.reuse, 0xa0 ;  /* 0x000000a010cb7836 */ /* 0x040fe20000000000 */
[----:B0-----:R-:W-:Y:S01]  /*1230*/  SHF.L.U64.HI R15, R197, 0x1, R4 ;  /* 0x00000001c50f7819 */ /* 0x001fe20000010204 */
[C---:B------:R-:W-:Y:S01]  /*1240*/  VIADD R202, R16.reuse, 0xc0 ;  /* 0x000000c010ca7836 */ /* 0x040fe20000000000 */
[----:B------:R-:W-:Y:S01]  /*1250*/  SHF.L.U64.HI R4, R195, 0x1, R8 ;  /* 0x00000001c3047819 */ /* 0x000fe20000010208 */
[----:B------:R-:W-:Y:S01]  /*1260*/  VIADD R201, R16, 0xe0 ;  /* 0x000000e010c97836 */ /* 0x000fe20000000000 */
[----:B------:R-:W-:Y:S01]  /*1270*/  SHF.L.U64.HI R8, R208, 0x1, R13 ;  /* 0x00000001d0087819 */ /* 0x000fe2000001020d */
[----:B------:R-:W-:Y:S01]  /*1280*/  STL [R1], R15 ;  /* 0x0000000f01007387 */ /* 0x000fe20000100800 */
[----:B------:R-:W-:Y:S01]  /*1290*/  SHF.R.S32.HI R12, RZ, 0x1f, R193 ;  /* 0x0000001fff0c7819 */ /* 0x000fe200000114c1 */
[C---:B------:R-:W-:Y:S01]  /*12a0*/  VIADD R200, R16.reuse, 0x100 ;  /* 0x0000010010c87836 */ /* 0x040fe20000000000 */
[----:B------:R-:W-:Y:S01]  /*12b0*/  SHF.R.S32.HI R217, RZ, 0x1f, R206 ;  /* 0x0000001fffd97819 */ /* 0x000fe200000114ce */
[----:B------:R0:W-:Y:S01]  /*12c0*/  STL [R1+0x4], R5 ;  /* 0x0000040501007387 */ /* 0x0001e20000100800 */
[C---:B------:R-:W-:Y:S01]  /*12d0*/  VIADD R199, R16.reuse, 0x120 ;  /* 0x0000012010c77836 */ /* 0x040fe20000000000 */
[----:B------:R-:W-:Y:S01]  /*12e0*/  SHF.R.S32.HI R218, RZ, 0x1f, R205 ;  /* 0x0000001fffda7819 */ /* 0x000fe200000114cd */
[----:B------:R-:W-:Y:S01]  /*12f0*/  VIADD R198, R16, 0x140 ;  /* 0x0000014010c67836 */ /* 0x000fe20000000000 */
[----:B------:R1:W-:Y:S01]  /*1300*/  STL [R1+0x8], R4 ;  /* 0x0000080401007387 */ /* 0x0003e20000100800 */
[----:B------:R-:W-:Y:S01]  /*1310*/  VIADD R215, R212, 0x26800 ;  /* 0x00026800d4d77836 */ /* 0x000fe20000000000 */
[----:B------:R-:W-:Y:S01]  /*1320*/  SHF.R.S32.HI R224, RZ, 0x1f, R203 ;  /* 0x0000001fffe07819 */ /* 0x000fe200000114cb */
[----:B------:R-:W-:Y:S01]  /*1330*/  VIADD R19, R16, 0x20 ;  /* 0x0000002010137836 */ /* 0x000fe20000000000 */
[----:B------:R-:W-:Y:S01]  /*1340*/  STL [R1+0xc], R8 ;  /* 0x00000c0801007387 */ /* 0x000fe20000100800 */
[----:B------:R-:W-:Y:S01]  /*1350*/  VIADD R213, R212, 0x26840 ;  /* 0x00026840d4d57836 */ /* 0x000fe20000000000 */
[----:B0-----:R-:W-:Y:S01]  /*1360*/  SHF.L.U64.HI R5, R207, 0x1, R10 ;  /* 0x00000001cf057819 */ /* 0x001fe2000001020a */
[C---:B------:R-:W-:Y:S01]  /*1370*/  @P2 VIADD R213, R215.reuse, 0xffffffc0 ;  /* 0xffffffc0d7d52836 */ /* 0x040fe20000000000 */
[----:B------:R-:W-:Y:S01]  /*1380*/  SHF.R.S32.HI R225, RZ, 0x1f, R202 ;  /* 0x0000001fffe17819 */ /* 0x000fe200000114ca */
[----:B------:R-:W-:Y:S01]  /*1390*/  IMAD.IADD R215, R215, 0x1, R214 ;  /* 0x00000001d7d77824 */ /* 0x000fe200078e02d6 */
[----:B-1----:R-:W-:Y:S01]  /*13a0*/  SHF.L.U64.HI R4, R193, 0x1, R12 ;  /* 0x00000001c1047819 */ /* 0x002fe2000001020c */
[----:B------:R0:W-:Y:S01]  /*13b0*/  STL [R1+0x10], R5 ;  /* 0x0000100501007387 */ /* 0x0001e20000100800 */
[----:B------:R-:W-:Y:S01]  /*13c0*/  SHF.R.S32.HI R226, RZ, 0x1f, R201 ;  /* 0x0000001fffe27819 */ /* 0x000fe200000114c9 */
[----:B------:R-:W-:Y:S01]  /*13d0*/  IMAD.IADD R214, R214, 0x1, R213 ;  /* 0x00000001d6d67824 */ /* 0x000fe200078e02d5 */
[----:B------:R-:W-:Y:S01]  /*13e0*/  SHF.R.S32.HI R227, RZ, 0x1f, R200 ;  /* 0x0000001fffe37819 */ /* 0x000fe200000114c8 */
[----:B------:R1:W-:Y:S01]  /*13f0*/  STL [R1+0x44], R4 ;  /* 0x0000440401007387 */ /* 0x0003e20000100800 */
[----:B------:R-:W-:-:S02]  /*1400*/  SHF.R.S32.HI R228, RZ, 0x1f, R199 ;  /* 0x0000001fffe47819 */ /* 0x000fc400000114c7 */
[----:B------:R-:W-:Y:S02]  /*1410*/  SHF.R.S32.HI R229, RZ, 0x1f, R198 ;  /* 0x0000001fffe57819 */ /* 0x000fe400000114c6 */
[----:B------:R-:W-:Y:S02]  /*1420*/  SHF.R.S32.HI R17, RZ, 0x1f, R16 ;  /* 0x0000001fff117819 */ /* 0x000fe40000011410 */
[----:B0-----:R-:W-:Y:S01]  /*1430*/  LOP3.LUT R5, R6, R0, R14, 0xf6, !PT ;  /* 0x0000000006057212 */ /* 0x001fe200078ef60e */
[----:B------:R-:W-:Y:S01]  /*1440*/  IMAD R0, R3, 0x8, R194 ;  /* 0x0000000803007824 */ /* 0x000fe200078e02c2 */
[----:B------:R-:W-:Y:S02]  /*1450*/  SHF.R.S32.HI R191, RZ, 0x1f, R19 ;  /* 0x0000001fffbf7819 */ /* 0x000fe40000011413 */
[----:B------:R-:W-:Y:S01]  /*1460*/  SHF.L.U64.HI R217, R206, 0x1, R217 ;  /* 0x00000001ced97819 */ /* 0x000fe200000102d9 */
[----:B-1----:R-:W-:Y:S01]  /*1470*/  IMAD R4, R5, 0x2, R2 ;  /* 0x0000000205047824 */ /* 0x002fe200078e0202 */
[----:B------:R-:W-:-:S02]  /*1480*/  SHF.L.U64.HI R218, R205, 0x1, R218 ;  /* 0x00000001cdda7819 */ /* 0x000fc400000102da */
[----:B------:R-:W-:Y:S02]  /*1490*/  SHF.L.U64.HI R224, R203, 0x1, R224 ;  /* 0x00000001cbe07819 */ /* 0x000fe400000102e0 */
[----:B------:R0:W-:Y:S01]  /*14a0*/  STL [R1+0x4c], R4 ;  /* 0x00004c0401007387 */ /* 0x0001e20000100800 */
[----:B------:R-:W-:Y:S02]  /*14b0*/  SHF.L.U64.HI R225, R202, 0x1, R225 ;  /* 0x00000001cae17819 */ /* 0x000fe400000102e1 */
[----:B------:R-:W-:Y:S01]  /*14c0*/  SHF.L.U64.HI R226, R201, 0x1, R226 ;  /* 0x00000001c9e27819 */ /* 0x000fe200000102e2 */
[----:B------:R0:W-:Y:S01]  /*14d0*/  STL [R1+0x58], R0 ;  /* 0x0000580001007387 */ /* 0x0001e20000100800 */
[----:B------:R-:W-:Y:S02]  /*14e0*/  SHF.L.U64.HI R227, R200, 0x1, R227 ;  /* 0x00000001c8e37819 */ /* 0x000fe400000102e3 */
[----:B------:R-:W-:Y:S02]  /*14f0*/  SHF.L.U64.HI R228, R199, 0x1, R228 ;  /* 0x00000001c7e47819 */ /* 0x000fe400000102e4 */
[----:B------:R-:W-:-:S07]  /*1500*/  SHF.L.U64.HI R229, R198, 0x1, R229 ;  /* 0x00000001c6e57819 */ /* 0x000fce00000102e5 */
.L_x_3942:
[----:B0-2-4-:R-:W0:Y:S01]  /*1510*/  LDC.64 R4, c[0x0][0xc88] ;  /* 0x00032200ff047b82 */ /* 0x015e220000000a00 */
[----:B------:R-:W-:Y:S01]  /*1520*/  ULDC.64 UR4, c[0x0][0xa28] ;  /* 0x00028a0000047ab9 */ /* 0x000fe20000000a00 */
[----:B------:R-:W-:Y:S01]  /*1530*/  ULDC.64 UR8, c[0x0][0xa18] ;  /* 0x0002860000087ab9 */ /* 0x000fe20000000a00 */
[----:B------:R-:W-:Y:S01]  /*1540*/  ULDC.64 UR6, c[0x0][0xa08] ;  /* 0x0002820000067ab9 */ /* 0x000fe20000000a00 */
[----:B0-----:R-:W-:-:S05]  /*1550*/  IMAD.WIDE R4, R27, 0x4, R4 ;  /* 0x000000041b047825 */ /* 0x001fca00078e0204 */
[----:B------:R-:W2:Y:S01]  /*1560*/  LDG.E R0, desc[UR40][R4.64] ;  /* 0x0000002804007981 */ /* 0x000ea2000c1e1900 */
[----:B------:R-:W-:Y:S01]  /*1570*/  ISETP.NE.U32.AND P2, PT, RZ, UR4, PT ;  /* 0x00000004ff007c0c */ /* 0x000fe2000bf45070 */
[----:B------:R-:W-:Y:S01]  /*1580*/  IMAD.MOV.U32 R29, RZ, RZ, RZ ;  /* 0x000000ffff1d7224 */ /* 0x000fe200078e00ff */
[----:B------:R-:W-:Y:S02]  /*1590*/  ISETP.NE.U32.AND P1, PT, RZ, UR8, PT ;  /* 0x00000008ff007c0c */ /* 0x000fe4000bf25070 */
[----:B------:R-:W-:Y:S02]  /*15a0*/  ISETP.NE.AND.EX P2, PT, RZ, UR5, PT, P2 ;  /* 0x00000005ff007c0c */ /* 0x000fe4000bf45320 */
[----:B------:R-:W-:Y:S02]  /*15b0*/  ISETP.NE.AND.EX P1, PT, RZ, UR9, PT, P1 ;  /* 0x00000009ff007c0c */ /* 0x000fe4000bf25310 */
[----:B------:R-:W-:-:S04]  /*15c0*/  ISETP.NE.U32.AND P0, PT, RZ, UR6, PT ;  /* 0x00000006ff007c0c */ /* 0x000fc8000bf05070 */
[----:B------:R-:W-:Y:S02]  /*15d0*/  ISETP.NE.AND.EX P0, PT, RZ, UR7, PT, P0 ;  /* 0x00000007ff007c0c */ /* 0x000fe4000bf05300 */
[----:B--2---:R-:W-:Y:S01]  /*15e0*/  SHF.R.S32.HI R3, RZ, 0x1f, R0 ;  /* 0x0000001fff037819 */ /* 0x004fe20000011400 */
[----:B------:R-:W-:Y:S02]  /*15f0*/  STL [R1+0x20], R0 ;  /* 0x0000200001007387 */ /* 0x000fe40000100800 */
[C---:B------:R-:W-:Y:S01]  /*1600*/  @P2 LEA R4, P3, R0.reuse, UR4, 0x2 ;  /* 0x0000000400042c11 */ /* 0x040fe2000f8610ff */
[C---:B------:R-:W-:Y:S01]  /*1610*/  IMAD.SHL.U32 R31, R0.reuse, 0x4, RZ ;  /* 0x00000004001f7824 */ /* 0x040fe200078e00ff */
[C-C-:B------:R-:W-:Y:S01]  /*1620*/  SHF.L.U64.HI R30, R0.reuse, 0x2, R3.reuse ;  /* 0x00000002001e7819 */ /* 0x140fe20000010203 */
[----:B------:R0:W-:Y:S01]  /*1630*/  STL [R1+0x40], R3 ;  /* 0x0000400301007387 */ /* 0x0001e20000100800 */
[----:B------:R-:W-:Y:S01]  /*1640*/  @P2 LEA.HI.X R5, R0, UR5, R3, 0x2, P3 ;  /* 0x0000000500052c11 */ /* 0x000fe200098f1403 */
[----:B------:R-:W-:Y:S01]  /*1650*/  ULDC UR4, c[0x0][0x288] ;  /* 0x0000a20000047ab9 */ /* 0x000fe20000000800 */
[----:B------:R-:W-:Y:S01]  /*1660*/  IADD3 R8, P4, R31, UR6, RZ ;  /* 0x000000061f087c10 */ /* 0x000fe2000ff9e0ff */
[----:B-1----:R1:W-:Y:S01]  /*1670*/  STL [R1+0x18], R31 ;  /* 0x0000181f01007387 */ /* 0x0023e20000100800 */
[----:B0-----:R-:W-:Y:S01]  /*1680*/  MOV R3, RZ ;  /* 0x000000ff00037202 */ /* 0x001fe20000000f00 */
[----:B------:R-:W-:Y:S01]  /*1690*/  IMAD.U32 R24, RZ, RZ, UR4 ;  /* 0x00000004ff187e24 */ /* 0x000fe2000f8e00ff */
[----:B------:R-:W-:Y:S01]  /*16a0*/  IADD3.X R9, R30, UR7, RZ, P4, !PT ;  /* 0x000000071e097c10 */ /* 0x000fe2000a7fe4ff */
[----:B------:R1:W-:Y:S01]  /*16b0*/  STL [R1+0x1c], R30 ;  /* 0x00001c1e01007387 */ /* 0x0003e20000100800 */
[----:B------:R-:W-:-:S03]  /*16c0*/  ULDC.64 UR4, c[0x0][0x418] ;  /* 0x0001060000047ab9 */ /* 0x000fc60000000a00 */
[----:B------:R1:W5:Y:S01]  /*16d0*/  @P2 LDG.E R3, desc[UR40][R4.64] ;  /* 0x0000002804032981 */ /* 0x000362000c1e1900 */
[----:B------:R-:W-:-:S03]  /*16e0*/  @P1 IADD3 R6, P2, R31, UR8, RZ ;  /* 0x000000081f061c10 */ /* 0x000fc6000ff5e0ff */
[----:B------:R1:W5:Y:S01]  /*16f0*/  @P0 LDG.E R29, desc[UR40][R8.64] ;  /* 0x00000028081d0981 */ /* 0x000362000c1e1900 */
[----:B---3--:R-:W-:-:S03]  /*1700*/  @P1 IADD3.X R7, R30, UR9, RZ, P2, !PT ;  /* 0x000000091e071c10 */ /* 0x008fc600097fe4ff */
[----:B------:R1:W-:Y:S01]  /*1710*/  STL [R1+0x38], R25 ;  /* 0x0000381901007387 */ /* 0x0003e20000100800 */
[----:B------:R-:W-:Y:S01]  /*1720*/  UISETP.NE.U32.AND UP0, UPT, UR4, URZ, UPT ;  /* 0x0000003f0400728c */ /* 0x000fe2000bf05070 */
[----:B------:R-:W-:Y:S02]  /*1730*/  ULDC.64 UR8, c[0x0][0xa20] ;  /* 0x0002880000087ab9 */ /* 0x000fe40000000a00 */
[----:B------:R1:W5:Y:S01]  /*1740*/  @P1 LDG.E R24, desc[UR40][R6.64] ;  /* 0x0000002806181981 */ /* 0x000362000c1e1900 */
[----:B------:R-:W-:Y:S01]  /*1750*/  UISETP.NE.AND.EX UP0, UPT, UR5, URZ, UPT, UP0 ;  /* 0x0000003f0500728c */ /* 0x000fe2000bf05300 */
[----:B------:R-:W-:Y:S01]  /*1760*/  ISETP.NE.U32.AND P2, PT, RZ, UR8, PT ;  /* 0x00000008ff007c0c */ /* 0x000fe2000bf45070 */
[----:B------:R-:W-:Y:S01]  /*1770*/  ULDC UR4, c[0x0][0x424] ;  /* 0x0001090000047ab9 */ /* 0x000fe20000000800 */
[----:B------:R1:W-:Y:S01]  /*1780*/  STL [R1+0x14], R26 ;  /* 0x0000141a01007387 */ /* 0x0003e20000100800 */
[----:B------:R-:W-:Y:S01]  /*1790*/  USEL UR4, UR4, 0x1, UP0 ;  /* 0x0000000104047887 */ /* 0x000fe20008000000 */
[----:B------:R-:W-:Y:S01]  /*17a0*/  ISETP.NE.AND.EX P2, PT, RZ, UR9, PT, P2 ;  /* 0x00000009ff007c0c */ /* 0x000fe2000bf45320 */
[----:B------:R-:W-:Y:S01]  /*17b0*/  ULDC UR5, c[0x0][0x2f0] ;  /* 0x0000bc0000057ab9 */ /* 0x000fe20000000800 */
[----:B------:R-:W-:Y:S01]  /*17c0*/  IMAD.MOV.U32 R41, RZ, RZ, R0 ;  /* 0x000000ffff297224 */ /* 0x000fe200078e0000 */
[----:B------:R-:W-:-:S03]  /*17d0*/  UIMAD UR4, UR4, UR5, URZ ;  /* 0x00000005040472a4 */ /* 0x000fc6000f8e023f */
[----:B------:R-:W-:Y:S01]  /*17e0*/  ULDC UR5, c[0x0][0x348] ;  /* 0x0000d20000057ab9 */ /* 0x000fe20000000800 */
[----:B------:R-:W-:Y:S08]  /*17f0*/  @P1 BRA `(.L_x_3815) ;  /* 0x0000000000241947 */ /* 0x000ff00003800000 */
[----:B------:R-:W-:Y:S02]  /*1800*/  ULDC.64 UR6, c[0x0][0xa00] ;  /* 0x0002800000067ab9 */ /* 0x000fe40000000a00 */
[----:B------:R-:W-:-:S04]  /*1810*/  ISETP.NE.U32.AND P1, PT, RZ, UR6, PT ;  /* 0x00000006ff007c0c */ /* 0x000fc8000bf25070 */
[----:B------:R-:W-:-:S13]  /*1820*/  ISETP.NE.AND.EX P1, PT, RZ, UR7, PT, P1 ;  /* 0x00000007ff007c0c */ /* 0x000fda000bf25310 */
[----:B------:R-:W-:Y:S05]  /*1830*/  @!P1 BRA `(.L_x_3815) ;  /* 0x0000000000149947 */ /* 0x000fea0003800000 */
[----:B-1----:R-:W0:Y:S02]  /*1840*/  LDC.64 R4, c[0x0][0xa00] ;  /* 0x00028000ff047b82 */ /* 0x002e240000000a00 */
[----:B0-----:R-:W-:-:S05]  /*1850*/  IMAD.WIDE R4, R41, 0x4, R4 ;  /* 0x0000000429047825 */ /* 0x001fca00078e0204 */
[----:B-----5:R-:W2:Y:S04]  /*1860*/  LDG.E R24, desc[UR40][R4.64] ;  /* 0x0000002804187981 */ /* 0x020ea8000c1e1900 */
[----:B------:R-:W2:Y:S02]  /*1870*/  LDG.E R7, desc[UR40][R4.64+0x4] ;  /* 0x0000042804077981 */ /* 0x000ea4000c1e1900 */
[----:B--2---:R-:W-:-:S07]  /*1880*/  IMAD.IADD R24, R7, 0x1, -R24 ;  /* 0x0000000107187824 */ /* 0x004fce00078e0a18 */
.L_x_3815:
[----:B------:R-:W-:Y:S02]  /*1890*/  IMAD.U32 R40, RZ, RZ, UR5 ;  /* 0x00000005ff287e24 */ /* 0x000fe4000f8e00ff */
[----:B------:R-:W-:Y:S01]  /*18a0*/  IMAD.U32 R28, RZ, RZ, UR4 ;  /* 0x00000004ff1c7e24 */ /* 0x000fe2000f8e00ff */
[----:B------:R-:W-:Y:S06]  /*18b0*/  @!P2 BRA `(.L_x_3816) ;  /* 0x000000000010a947 */ /* 0x000fec0003800000 */
[----:B-1----:R-:W-:-:S04]  /*18c0*/  IADD3 R4, P0, R31, UR8, RZ ;  /* 0x000000081f047c10 */ /* 0x002fc8000ff1e0ff */
[----:B------:R-:W-:-:S05]  /*18d0*/  IADD3.X R5, R30, UR9, RZ, P0, !PT ;  /* 0x000000091e057c10 */ /* 0x000fca00087fe4ff */
[----:B------:R0:W5:Y:S01]  /*18e0*/  LDG.E R28, desc[UR40][R4.64] ;  /* 0x00000028041c7981 */ /* 0x000162000c1e1900 */
[----:B------:R-:W-:Y:S05]  /*18f0*/  BRA `(.L_x_3817) ;  /* 0x0000000000107947 */ /* 0x000fea0003800000 */
.L_x_3816:
[----:B------:R-:W-:Y:S05]  /*1900*/  @!P0 BRA `(.L_x_3817) ;  /* 0x00000000000c8947 */ /* 0x000fea0003800000 */
[----:B-1----:R-:W2:Y:S04]  /*1910*/  LDG.E R5, desc[UR40][R8.64] ;  /* 0x0000002808057981 */ /* 0x002ea8000c1e1900 */
[----:B------:R-:W2:Y:S02]  /*1920*/  LDG.E R28, desc[UR40][R8.64+0x4] ;  /* 0x00000428081c7981 */ /* 0x000ea4000c1e1900 */
[----:B--2---:R-:W-:-:S07]  /*1930*/  IMAD.IADD R28, R28, 0x1, -R5 ;  /* 0x000000011c1c7824 */ /* 0x004fce00078e0a05 */
.L_x_3817:
[----:B------:R-:W-:Y:S02]  /*1940*/  ULDC.64 UR4, c[0x0][0xa10] ;  /* 0x0002840000047ab9 */ /* 0x000fe40000000a00 */
[----:B------:R-:W-:-:S04]  /*1950*/  ISETP.NE.U32.AND P0, PT, RZ, UR4, PT ;  /* 0x00000004ff007c0c */ /* 0x000fc8000bf05070 */
[----:B------:R-:W-:Y:S01]  /*1960*/  ISETP.NE.AND.EX P0, PT, RZ, UR5, PT, P0 ;  /* 0x00000005ff007c0c */ /* 0x000fe2000bf05300 */
[----:B------:R-:W-:-:S12]  /*1970*/  ULDC.64 UR4, c[0x0][0xa30] ;  /* 0x00028c0000047ab9 */ /* 0x000fd80000000a00 */
[----:B01----:R-:W0:Y:S02]  /*1980*/  @P0 LDC.64 R4, c[0x0][0xa10] ;  /* 0x00028400ff040b82 */ /* 0x003e240000000a00 */
[----:B0-----:R-:W-:-:S05]  /*1990*/  @P0 IMAD.WIDE R4, R41, 0x4, R4 ;  /* 0x0000000429040825 */ /* 0x001fca00078e0204 */
[----:B------:R-:W2:Y:S04]  /*19a0*/  @P0 LDG.E R0, desc[UR40][R4.64] ;  /* 0x0000002804000981 */ /* 0x000ea8000c1e1900 */
[----:B------:R-:W2:Y:S01]  /*19b0*/  @P0 LDG.E R9, desc[UR40][R4.64+0x4] ;  /* 0x0000042804090981 */ /* 0x000ea2000c1e1900 */
[----:B------:R-:W-:Y:S01]  /*19c0*/  ISETP.NE.U32.AND P1, PT, RZ, UR4, PT ;  /* 0x00000004ff007c0c */ /* 0x000fe2000bf25070 */
[----:B-----5:R-:W-:-:S03]  /*19d0*/  IMAD.MOV.U32 R27, RZ, RZ, R28 ;  /* 0x000000ffff1b7224 */ /* 0x020fc600078e001c */
[----:B------:R-:W-:-:S13]  /*19e0*/  ISETP.NE.AND.EX P1, PT, RZ, UR5, PT, P1 ;  /* 0x00000005ff007c0c */ /* 0x000fda000bf25310 */
[----:B------:R-:W-:-:S04]  /*19f0*/  @P1 IADD3 R6, P2, R31, UR4, RZ ;  /* 0x000000041f061c10 */ /* 0x000fc8000ff5e0ff */
[----:B------:R-:W-:-:S05]  /*1a00*/  @P1 IADD3.X R7, R30, UR5, RZ, P2, !PT ;  /* 0x000000051e071c10 */ /* 0x000fca00097fe4ff */
[----:B------:R0:W5:Y:S01]  /*1a10*/  @P1 LDG.E R27, desc[UR40][R6.64] ;  /* 0x00000028061b1981 */ /* 0x000162000c1e1900 */
[----:B------:R-:W-:Y:S01]  /*1a20*/  IMAD.IADD R11, R28, 0x1, -R3 ;  /* 0x000000011c0b7824 */ /* 0x000fe200078e0a03 */
[----:B------:R-:W-:-:S03]  /*1a30*/  PLOP3.LUT P3, PT, PT, PT, PT, 0x80, 0x0 ;  /* 0x000000000000781c */ /* 0x000fc60003f6f070 */
[----:B------:R-:W-:-:S05]  /*1a40*/  IMAD.MOV R39, RZ, RZ, -R11 ;  /* 0x000000ffff277224 */ /* 0x000fca00078e0a0b */
[----:B------:R-:W-:Y:S01]  /*1a50*/  VIMNMX R39, RZ, R39, !PT ;  /* 0x00000027ff277248 */ /* 0x000fe20007fe0100 */
[----:B--2---:R-:W-:-:S04]  /*1a60*/  @P0 IMAD.IADD R40, R9, 0x1, -R0 ;  /* 0x0000000109280824 */ /* 0x004fc800078e0a00 */
[----:B------:R-:W-:-:S04]  /*1a70*/  IMAD.IADD R171, R11, 0x1, R40 ;  /* 0x000000010bab7824 */ /* 0x000fc800078e0228 */
[----:B------:R-:W-:-:S05]  /*1a80*/  VIADD R0, R171, 0x3f ;  /* 0x0000003fab007836 */ /* 0x000fca0000000000 */
[----:B------:R-:W-:-:S04]  /*1a90*/  SHF.R.S32.HI R3, RZ, 0x1f, R0 ;  /* 0x0000001fff037819 */ /* 0x000fc80000011400 */
[----:B------:R-:W-:-:S04]  /*1aa0*/  LEA.HI R3, R3, R0, RZ, 0x6 ;  /* 0x0000000003037211 */ /* 0x000fc800078f30ff */
[----:B------:R-:W-:Y:S02]  /*1ab0*/  LOP3.LUT R5, R3, 0xffffffc0, RZ, 0xc0, !PT ;  /* 0xffffffc003057812 */ /* 0x000fe400078ec0ff */
[----:B------:R-:W-:Y:S02]  /*1ac0*/  SHF.R.S32.HI R172, RZ, 0x6, R3 ;  /* 0x00000006ffac7819 */ /* 0x000fe40000011403 */
[----:B------:R-:W-:-:S04]  /*1ad0*/  VIADDMNMX R0, R5, -R11, R40, PT ;  /* 0x8000000b05007246 */ /* 0x000fc80003800128 */
[----:B------:R-:W-:Y:S02]  /*1ae0*/  ISETP.GT.AND P0, PT, R0, R39, PT ;  /* 0x000000270000720c */ /* 0x000fe40003f04270 */
[----:B------:R-:W-:-:S05]  /*1af0*/  SHF.R.U32.HI R39, RZ, 0x6, R39 ;  /* 0x00000006ff277819 */ /* 0x000fca0000011627 */
[----:B------:R-:W-:-:S06]  /*1b00*/  IMAD.MOV.U32 R38, RZ, RZ, R39 ;  /* 0x000000ffff267224 */ /* 0x000fcc00078e0027 */
[----:B------:R-:W-:-:S05]  /*1b10*/  @P0 VIADD R0, R0, 0x3f ;  /* 0x0000003f00000836 */ /* 0x000fca0000000000 */
[----:B------:R-:W-:-:S04]  /*1b20*/  @P0 SHF.R.S32.HI R5, RZ, 0x1f, R0 ;  /* 0x0000001fff050819 */ /* 0x000fc80000011400 */
[----:B------:R-:W-:-:S04]  /*1b30*/  @P0 LEA.HI R5, R5, R0, RZ, 0x6 ;  /* 0x0000000005050211 */ /* 0x000fc800078f30ff */
[----:B------:R-:W-:-:S04]  /*1b40*/  @P0 SHF.R.S32.HI R38, RZ, 0x6, R5 ;  /* 0x00000006ff260819 */ /* 0x000fc80000011405 */
        /* <DEDUP_REMOVED lines=22> */
.L_x_3820:
[----:B------:R-:W-:Y:S05]  /*1cb0*/  BSYNC B6 ;  /* 0x0000000000067941 */ /* 0x000fea0003800000 */
.L_x_3819:
        /* <DEDUP_REMOVED lines=20> */
.L_x_3822:
[----:B------:R-:W-:Y:S05]  /*1e00*/  BSYNC B6 ;  /* 0x0000000000067941 */ /* 0x000fea0003800000 */
.L_x_3821:
[----:B------:R-:W-:Y:S01]  /*1e10*/  ULDC.64 UR4, c[0x0][0x9f8] ;  /* 0x00027e0000047ab9 */ /* 0x000fe20000000a00 */
[----:B------:R-:W0:Y:S01]  /*1e20*/  LDC.64 R4, c[0x0][0x3f8] ;  /* 0x0000fe00ff047b82 */ /* 0x000e220000000a00 */
[----:B------:R-:W-:-:S04]  /*1e30*/  ISETP.NE.U32.AND P0, PT, RZ, UR4, PT ;  /* 0x00000004ff007c0c */ /* 0x000fc8000bf05070 */
[----:B------:R-:W-:-:S03]  /*1e40*/  ISETP.NE.AND.EX P0, PT, RZ, UR5, PT, P0 ;  /* 0x00000005ff007c0c */ /* 0x000fc6000bf05300 */
[----:B------:R-:W1:Y:S08]  /*1e50*/  LDC.64 R46, c[0x0][0x408] ;  /* 0x00010200ff2e7b82 */ /* 0x000e700000000a00 */
[----:B------:R-:W2:Y:S02]  /*1e60*/  LDC R51, c[0x0][0x3f4] ;  /* 0x0000fd00ff337b82 */ /* 0x000ea40000000800 */
[----:B------:R-:W-:-:S02]  /*1e70*/  @P0 IADD3 R6, P1, R31, UR4, RZ ;  /* 0x000000041f060c10 */ /* 0x000fc4000ff3e0ff */
[----:B------:R-:W-:Y:S01]  /*1e80*/  SHF.R.S32.HI R3, RZ, 0x1f, R188 ;  /* 0x0000001fff037819 */ /* 0x000fe200000114bc */
[----:B------:R-:W3:Y:S01]  /*1e90*/  S2R R12, SR_TID.X ;  /* 0x00000000000c7919 */ /* 0x000ee20000002100 */
[----:B------:R-:W-:Y:S02]  /*1ea0*/  @P0 IADD3.X R7, R30, UR5, RZ, P1, !PT ;  /* 0x000000051e070c10 */ /* 0x000fe40008ffe4ff */
[----:B------:R-:W-:Y:S01]  /*1eb0*/  SHF.R.S32.HI R185, RZ, 0x1f, R184 ;  /* 0x0000001fffb97819 */ /* 0x000fe200000114b8 */
[----:B0-----:R-:W-:-:S04]  /*1ec0*/  IMAD.WIDE.U32 R32, R188, R4, R16 ;  /* 0x00000004bc207225 */ /* 0x001fc800078e0010 */
[----:B------:R-:W-:Y:S01]  /*1ed0*/  IMAD.SHL.U32 R44, R190, 0x40, RZ ;  /* 0x00000040be2c7824 */ /* 0x000fe200078e00ff */
[----:B------:R0:W4:Y:S01]  /*1ee0*/  @P0 LDG.E R41, desc[UR40][R6.64] ;  /* 0x0000002806290981 */ /* 0x000122000c1e1900 */
[C---:B------:R-:W-:Y:S01]  /*1ef0*/  IMAD R0, R3.reuse, R4, RZ ;  /* 0x0000000403007224 */ /* 0x040fe200078e02ff */
[----:B------:R-:W-:Y:S01]  /*1f00*/  SHF.L.U64.HI R42, R4, 0x6, R5 ;  /* 0x00000006042a7819 */ /* 0x000fe20000010205 */
[----:B-1----:R-:W-:Y:S01]  /*1f10*/  IMAD R3, R3, R46, RZ ;  /* 0x0000002e03037224 */ /* 0x002fe200078e02ff */
[----:B------:R-:W1:Y:S01]  /*1f20*/  S2R R30, SR_TID.X ;  /* 0x00000000001e7919 */ /* 0x000e620000002100 */
[----:B------:R-:W-:Y:S01]  /*1f30*/  IMAD R9, R188, R5, R0 ;  /* 0x00000005bc097224 */ /* 0x000fe200078e0200 */
[----:B------:R-:W-:Y:S01]  /*1f40*/  LOP3.LUT R44, R44, 0x1c0, RZ, 0xc0, !PT ;  /* 0x000001c02c2c7812 */ /* 0x000fe200078ec0ff */
[----:B------:R-:W-:Y:S01]  /*1f50*/  IMAD R11, R188, R47, R3 ;  /* 0x0000002fbc0b7224 */ /* 0x000fe200078e0203 */
[----:B------:R-:W-:Y:S01]  /*1f60*/  SHF.L.U64.HI R45, R46, 0x6, R47 ;  /* 0x000000062e2d7819 */ /* 0x000fe2000001022f */
[-C--:B------:R-:W-:Y:S01]  /*1f70*/  IMAD.WIDE.U32 R20, R188, R4.reuse, R184 ;  /* 0x00000004bc147225 */ /* 0x080fe200078e00b8 */
[C---:B--2---:R-:W-:Y:S01]  /*1f80*/  ISETP.GE.AND P0, PT, R16.reuse, R51, PT ;  /* 0x000000331000720c */ /* 0x044fe20003f06270 */
[----:B------:R-:W-:Y:S01]  /*1f90*/  ULDC UR4, c[0x0][0x2f4] ;  /* 0x0000bd0000047ab9 */ /* 0x000fe20000000800 */
[----:B0----5:R-:W-:Y:S01]  /*1fa0*/  SHF.R.S32.HI R7, RZ, 0x1f, R27 ;  /* 0x0000001fff077819 */ /* 0x021fe2000001141b */
[----:B------:R-:W-:Y:S01]  /*1fb0*/  IMAD.IADD R21, R21, 0x1, R9 ;  /* 0x0000000115157824 */ /* 0x000fe200078e0209 */
[----:B------:R-:W-:Y:S01]  /*1fc0*/  SEL R3, R51, RZ, P0 ;  /* 0x000000ff33037207 */ /* 0x000fe20000000000 */
[----:B------:R-:W-:Y:S01]  /*1fd0*/  IMAD.IADD R33, R9, 0x1, R33 ;  /* 0x0000000109217824 */ /* 0x000fe200078e0221 */
[C---:B------:R-:W-:Y:S01]  /*1fe0*/  ISETP.GE.AND P2, PT, R16.reuse, UR4, PT ;  /* 0x0000000410007c0c */ /* 0x040fe2000bf46270 */
[-C--:B------:R-:W-:Y:S01]  /*1ff0*/  IMAD R8, R7, R4.reuse, RZ ;  /* 0x0000000407087224 */ /* 0x080fe200078e02ff */
[----:B------:R-:W-:Y:S01]  /*2000*/  SHF.R.S32.HI R48, RZ, 0x1f, R26 ;  /* 0x0000001fff307819 */ /* 0x000fe2000001141a */
[----:B------:R-:W-:Y:S01]  /*2010*/  IMAD.IADD R3, R16, 0x1, R3 ;  /* 0x0000000110037824 */ /* 0x000fe200078e0203 */
[----:B------:R-:W-:Y:S01]  /*2020*/  ISETP.GE.AND P1, PT, R19, UR4, PT ;  /* 0x0000000413007c0c */ /* 0x000fe2000bf26270 */
[----:B------:R-:W-:Y:S01]  /*2030*/  IMAD.WIDE.U32 R20, R27, R4, R20 ;  /* 0x000000041b147225 */ /* 0x000fe200078e0014 */
[----:B------:R-:W-:-:S02]  /*2040*/  P2R R63, PR, RZ, 0x4 ;  /* 0x00000004ff3f7803 */ /* 0x000fc40000000000 */
[----:B------:R-:W-:Y:S01]  /*2050*/  SHF.R.S32.HI R6, RZ, 0x1f, R3 ;  /* 0x0000001fff067819 */ /* 0x000fe20000011403 */
[----:B------:R-:W-:Y:S01]  /*2060*/  IMAD.WIDE.U32 R32, R27, R4, R32 ;  /* 0x000000041b207225 */ /* 0x000fe200078e0020 */
[----:B---3--:R-:W-:Y:S02]  /*2070*/  SHF.R.U32.HI R12, RZ, 0x7, R12 ;  /* 0x00000007ff0c7819 */ /* 0x008fe4000001160c */
[----:B------:R-:W-:Y:S01]  /*2080*/  LEA.HI R3, R6, R3, RZ, 0x3 ;  /* 0x0000000306037211 */ /* 0x000fe200078f18ff */
[-C--:B------:R-:W-:Y:S02]  /*2090*/  IMAD R6, R7, R46.reuse, RZ ;  /* 0x0000002e07067224 */ /* 0x080fe400078e02ff */
[----:B------:R-:W-:Y:S01]  /*20a0*/  IMAD.SHL.U32 R43, R4, 0x40, RZ ;  /* 0x00000040042b7824 */ /* 0x000fe200078e00ff */
[----:B------:R-:W-:Y:S01]  /*20b0*/  LOP3.LUT R4, R44, 0x18, R16, 0xf8, !PT ;  /* 0x000000182c047812 */ /* 0x000fe200078ef810 */
[----:B------:R-:W-:Y:S01]  /*20c0*/  IMAD R57, R27, R47, R6 ;  /* 0x0000002f1b397224 */ /* 0x000fe200078e0206 */
[----:B------:R-:W-:Y:S01]  /*20d0*/  SHF.R.U32.HI R47, RZ, 0x3, R44 ;  /* 0x00000003ff2f7819 */ /* 0x000fe2000001162c */
[----:B------:R-:W-:Y:S01]  /*20e0*/  IMAD.WIDE.U32 R34, R188, R46, R184 ;  /* 0x0000002ebc227225 */ /* 0x000fe200078e00b8 */
[----:B------:R-:W-:-:S02]  /*20f0*/  LOP3.LUT R56, R3, 0xfffffff8, RZ, 0xc0, !PT ;  /* 0xfffffff803387812 */ /* 0x000fc400078ec0ff */
[----:B------:R-:W-:Y:S01]  /*2100*/  LOP3.LUT R4, R4, R47, RZ, 0x3c, !PT ;  /* 0x0000002f04047212 */ /* 0x000fe200078e3cff */
[----:B-1----:R-:W-:Y:S01]  /*2110*/  VIADD R30, R30, 0xffffff80 ;  /* 0xffffff801e1e7836 */ /* 0x002fe20000000000 */
[----:B------:R-:W-:Y:S01]  /*2120*/  SHF.R.S32.HI R61, RZ, 0x1f, R56 ;  /* 0x0000001fff3d7819 */ /* 0x000fe20000011438 */
[----:B------:R-:W-:-:S03]  /*2130*/  IMAD.WIDE.U32 R36, R188, R46, R16 ;  /* 0x0000002ebc247225 */ /* 0x000fc600078e0010 */
[----:B------:R-:W-:Y:S01]  /*2140*/  SHF.R.S32.HI R10, RZ, 0x1f, R30 ;  /* 0x0000001fff0a7819 */ /* 0x000fe2000001141e */
[----:B------:R-:W-:Y:S01]  /*2150*/  IMAD R52, R209, 0x200, R4 ;  /* 0x00000200d1347824 */ /* 0x000fe200078e0204 */
[----:B------:R-:W-:Y:S01]  /*2160*/  LOP3.LUT R4, R44, 0x38, R3, 0xf8, !PT ;  /* 0x000000382c047812 */ /* 0x000fe200078ef803 */
[----:B------:R-:W-:Y:S01]  /*2170*/  IMAD.IADD R35, R35, 0x1, R11 ;  /* 0x0000000123237824 */ /* 0x000fe200078e020b */
[----:B------:R-:W-:Y:S01]  /*2180*/  LEA.HI R10, R10, R30, RZ, 0x2 ;  /* 0x0000001e0a0a7211 */ /* 0x000fe200078f10ff */
[----:B------:R-:W-:Y:S01]  /*2190*/  IMAD.IADD R37, R11, 0x1, R37 ;  /* 0x000000010b257824 */ /* 0x000fe200078e0225 */
[----:B------:R-:W-:Y:S01]  /*21a0*/  LOP3.LUT R4, R4, R47, RZ, 0x3c, !PT ;  /* 0x0000002f04047212 */ /* 0x000fe200078e3cff */
[----:B------:R-:W-:Y:S01]  /*21b0*/  IMAD.WIDE.U32 R34, R27, R46, R34 ;  /* 0x0000002e1b227225 */ /* 0x000fe200078e0022 */
[----:B------:R-:W-:-:S03]  /*21c0*/  LOP3.LUT R10, R10, 0xfffffffc, RZ, 0xc0, !PT ;  /* 0xfffffffc0a0a7812 */ /* 0x000fc600078ec0ff */
[C---:B------:R-:W-:Y:S01]  /*21d0*/  IMAD R9, R27.reuse, R5, R8 ;  /* 0x000000051b097224 */ /* 0x040fe200078e0208 */
[----:B------:R-:W-:Y:S01]  /*21e0*/  IADD3 R10, R30, -R10, RZ ;  /* 0x8000000a1e0a7210 */ /* 0x000fe20007ffe0ff */
[----:B------:R-:W-:-:S04]  /*21f0*/  IMAD.WIDE.U32 R36, R27, R46, R36 ;  /* 0x0000002e1b247225 */ /* 0x000fc800078e0024 */
[----:B------:R-:W-:Y:S02]  /*2200*/  IMAD.IADD R55, R35, 0x1, R57 ;  /* 0x0000000123377824 */ /* 0x000fe400078e0239 */
[----:B------:R-:W-:Y:S02]  /*2210*/  IMAD.IADD R0, R29, 0x1, R28 ;  /* 0x000000011d007824 */ /* 0x000fe400078e021c */
[----:B------:R-:W-:Y:S02]  /*2220*/  IMAD.SHL.U32 R46, R46, 0x40, RZ ;  /* 0x000000402e2e7824 */ /* 0x000fe400078e00ff */
[----:B------:R-:W-:Y:S02]  /*2230*/  VIADD R49, R12, 0x8 ;  /* 0x000000080c317836 */ /* 0x000fe40000000000 */
[----:B------:R-:W-:Y:S02]  /*2240*/  IMAD R50, R10, 0x40, R188 ;  /* 0x000000400a327824 */ /* 0x000fe400078e02bc */
[----:B------:R-:W-:-:S02]  /*2250*/  IMAD.SHL.U32 R51, R51, 0x2, RZ ;  /* 0x0000000233337824 */ /* 0x000fc400078e00ff */
[----:B------:R-:W-:Y:S02]  /*2260*/  IMAD.IADD R53, R21, 0x1, R9 ;  /* 0x0000000115357824 */ /* 0x000fe400078e0209 */
[----:B------:R-:W-:Y:S02]  /*2270*/  IMAD.IADD R54, R9, 0x1, R33 ;  /* 0x0000000109367824 */ /* 0x000fe400078e0221 */
[----:B------:R-:W-:Y:S02]  /*2280*/  IMAD.IADD R57, R57, 0x1, R37 ;  /* 0x0000000139397824 */ /* 0x000fe400078e0225 */
[----:B------:R-:W-:Y:S01]  /*2290*/  IMAD R62, R209, 0x200, R4 ;  /* 0x00000200d13e7824 */ /* 0x000fe200078e0204 */
[----:B----4-:R-:W-:-:S07]  /*22a0*/  SHF.R.S32.HI R60, RZ, 0x1f, R41 ;  /* 0x0000001fff3c7819 */ /* 0x010fce0000011429 */
.L_x_3855:
[----:B0-----:R-:W0:Y:S01]  /*22b0*/  LDC R66, c[0x0][0x430] ;  /* 0x00010c00ff427b82 */ /* 0x001e220000000800 */
[----:B------:R-:W-:Y:S02]  /*22c0*/  VIADD R38, R38, 0xffffffff ;  /* 0xffffffff26267836 */ /* 0x000fe40000000000 */
[----:B------:R-:W-:Y:S02]  /*22d0*/  IMAD.MOV.U32 R65, RZ, RZ, RZ ;  /* 0x000000ffff417224 */ /* 0x000fe400078e00ff */
        /* <DEDUP_REMOVED lines=8> */
[----:B--2---:R-:W2:Y:S08]  /*2360*/  @!P2 LDC.64 R4, c[0x0][0x418] ;  /* 0x00010600ff04ab82 */ /* 0x004eb00000000a00 */
[----:B------:R-:W3:Y:S08]  /*2370*/  @P3 LDC R9, c[0x0][0x434] ;  /* 0x00010d00ff093b82 */ /* 0x000ef00000000800 */
[----:B------:R-:W4:Y:S01]  /*2380*/  @P3 LDC R10, c[0x0][0x438] ;  /* 0x00010e00ff0a3b82 */ /* 0x000f220000000800 */
[----:B---3--:R-:W-:-:S05]  /*2390*/  @P3 IMAD.HI.U32 R9, R12, R9, RZ ;  /* 0x000000090c093227 */ /* 0x008fca00078e00ff */
[----:B----4-:R-:W-:Y:S01]  /*23a0*/  @P3 SHF.R.U32.HI R8, RZ, R10, R9 ;  /* 0x0000000aff083219 */ /* 0x010fe20000011609 */
[----:B0-----:R-:W-:-:S03]  /*23b0*/  @!P2 IMAD R10, R60, R6, RZ ;  /* 0x000000063c0aa224 */ /* 0x001fc600078e02ff */
[----:B------:R-:W-:Y:S01]  /*23c0*/  @!P2 SHF.R.S32.HI R9, RZ, 0x1f, R8 ;  /* 0x0000001fff09a819 */ /* 0x000fe20000011408 */
[C---:B------:R-:W-:Y:S02]  /*23d0*/  @!P2 IMAD R11, R41.reuse, R7, R10 ;  /* 0x00000007290ba224 */ /* 0x040fe400078e020a */
[----:B------:R-:W-:-:S04]  /*23e0*/  @!P2 IMAD.WIDE.U32 R6, R41, R6, R8 ;  /* 0x000000062906a225 */ /* 0x000fc800078e0008 */
[----:B------:R-:W-:Y:S01]  /*23f0*/  @!P2 IMAD.IADD R7, R7, 0x1, R11 ;  /* 0x000000010707a824 */ /* 0x000fe200078e020b */
[----:B--2---:R-:W-:-:S04]  /*2400*/  @!P2 LEA R4, P3, R6, R4, 0x2 ;  /* 0x000000040604a211 */ /* 0x004fc800078610ff */
[----:B------:R-:W-:Y:S02]  /*2410*/  @!P2 LEA.HI.X R5, R6, R5, R7, 0x2, P3 ;  /* 0x000000050605a211 */ /* 0x000fe400018f1407 */
[----:B-1----:R-:W-:Y:S01]  /*2420*/  ISETP.GE.AND P3, PT, R77, 0x1, PT ;  /* 0x000000014d00780c */ /* 0x002fe20003f66270 */
[----:B------:R-:W-:Y:S02]  /*2430*/  IMAD.MOV R7, RZ, RZ, -R8 ;  /* 0x000000ffff077224 */ /* 0x000fe400078e0a08 */
[----:B------:R-:W-:Y:S01]  /*2440*/  IMAD.SHL.U32 R73, R22, 0x1000, RZ ;  /* 0x0000100016497824 */ /* 0x000fe200078e00ff */
[----:B------:R-:W-:Y:S05]  /*2450*/  YIELD ;  /* 0x0000000000007946 */ /* 0x000fea0003800000 */
[----:B------:R-:W-:Y:S01]  /*2460*/  IMAD R66, R66, R7, R12 ;  /* 0x0000000742427224 */ /* 0x000fe200078e020c */
[----:B------:R-:W-:Y:S01]  /*2470*/  BSSY B0, `(.L_x_3823) ;  /* 0x00001bb000007945 */ /* 0x000fe20003800000 */
[----:B------:R-:W-:Y:S01]  /*2480*/  IMAD.IADD R7, R52, 0x1, R73 ;  /* 0x0000000134077824 */ /* 0x000fe200078e0249 */
[----:B------:R0:W5:Y:S01]  /*2490*/  @!P2 LDG.E R65, desc[UR40][R4.64] ;  /* 0x000000280441a981 */ /* 0x000162000c1e1900 */
[----:B------:R-:W-:-:S02]  /*24a0*/  ISETP.GT.AND P2, PT, R38, R39, PT ;  /* 0x000000272600720c */ /* 0x000fc40003f44270 */
[----:B------:R-:W-:Y:S01]  /*24b0*/  IMAD R72, R7, 0x2, R2 ;  /* 0x0000000207487824 */ /* 0x000fe200078e0202 */
[----:B------:R-:W-:Y:S10]  /*24c0*/  @!P3 BRA `(.L_x_3824) ;  /* 0x0000001400fcb947 */ /* 0x000ff40003800000 */
[----:B------:R-:W-:Y:S01]  /*24d0*/  SHF.R.S32.HI R68, RZ, 0x1f, R66 ;  /* 0x0000001fff447819 */ /* 0x000fe20000011442 */
[----:B------:R-:W-:Y:S01]  /*24e0*/  ULDC.64 UR4, c[0x0][0x300] ;  /* 0x0000c00000047ab9 */ /* 0x000fe20000000a00 */
[----:B-----5:R-:W-:Y:S01]  /*24f0*/  SHF.R.S32.HI R67, RZ, 0x1f, R65 ;  /* 0x0000001fff437819 */ /* 0x020fe20000011441 */
[----:B0-----:R-:W-:Y:S01]  /*2500*/  IMAD.WIDE.U32 R4, R66, UR4, RZ ;  /* 0x0000000442047c25 */ /* 0x001fe2000f8e00ff */
[----:B------:R-:W-:Y:S01]  /*2510*/  ULDC.U8 UR6, c[0x0][0x410] ;  /* 0x0001040000067ab9 */ /* 0x000fe20000000000 */
[----:B------:R-:W-:Y:S02]  /*2520*/  SHF.R.S32.HI R15, RZ, 0x1f, R38 ;  /* 0x0000001fff0f7819 */ /* 0x000fe40000011426 */
[----:B------:R-:W-:Y:S01]  /*2530*/  IMAD R7, R68, UR4, RZ ;  /* 0x0000000444077c24 */ /* 0x000fe2000f8e02ff */
[----:B------:R-:W-:Y:S01]  /*2540*/  ISETP.NE.AND P3, PT, RZ, UR6, PT ;  /* 0x00000006ff007c0c */ /* 0x000fe2000bf65270 */
[----:B------:R-:W-:Y:S02]  /*2550*/  IMAD R8, R42, R38, RZ ;  /* 0x000000262a087224 */ /* 0x000fe400078e02ff */
[----:B------:R-:W-:Y:S01]  /*2560*/  IMAD R7, R66, UR5, R7 ;  /* 0x0000000542077c24 */ /* 0x000fe2000f8e0207 */
[----:B------:R-:W-:Y:S01]  /*2570*/  ULDC.64 UR4, c[0x0][0x310] ;  /* 0x0000c40000047ab9 */ /* 0x000fe20000000a00 */
[----:B------:R-:W-:-:S02]  /*2580*/  IMAD R11, R15, R43, R8 ;  /* 0x0000002b0f0b7224 */ /* 0x000fc400078e0208 */
[----:B------:R-:W-:Y:S02]  /*2590*/  IMAD R6, R67, UR4, RZ ;  /* 0x0000000443067c24 */ /* 0x000fe4000f8e02ff */
        /* <DEDUP_REMOVED lines=11> */
[----:B------:R-:W-:-:S03]  /*2650*/  IMAD.WIDE.U32 R4, R43, R38, RZ ;  /* 0x000000262b047225 */ /* 0x000fc600078e00ff */
[----:B------:R-:W-:Y:S02]  /*2660*/  LEA.HI.X R70, R6, UR5, R7, 0x1, P4 ;  /* 0x0000000506467c11 */ /* 0x000fe4000a0f0c07 */
[----:B------:R-:W-:Y:S01]  /*2670*/  IADD3 R11, R5, R11, RZ ;  /* 0x0000000b050b7210 */ /* 0x000fe20007ffe0ff */
[----:B------:R-:W-:Y:S06]  /*2680*/  @!P3 BRA `(.L_x_3825) ;  /* 0x0000000800ccb947 */ /* 0x000fec0003800000 */
[----:B------:R-:W-:Y:S01]  /*2690*/  IMAD R69, R38, -0x40, R40 ;  /* 0xffffffc026457824 */ /* 0x000fe200078e0228 */
[----:B------:R-:W-:Y:S01]  /*26a0*/  BSSY B1, `(.L_x_3826) ;  /* 0x000001e000017945 */ /* 0x000fe20003800000 */
[----:B------:R-:W-:Y:S02]  /*26b0*/  CS2R R8, SRZ ;  /* 0x0000000000087805 */ /* 0x000fe4000001ff00 */
[----:B------:R-:W-:Y:S02]  /*26c0*/  CS2R R30, SRZ ;  /* 0x00000000001e7805 */ /* 0x000fe4000001ff00 */
[----:B------:R-:W-:Y:S02]  /*26d0*/  CS2R R28, SRZ ;  /* 0x00000000001c7805 */ /* 0x000fe4000001ff00 */
[----:B------:R-:W-:Y:S02]  /*26e0*/  VIMNMX R69, R69, 0x40, PT ;  /* 0x0000004045457848 */ /* 0x000fe40003fe0100 */
[----:B------:R-:W-:-:S02]  /*26f0*/  CS2R R58, SRZ ;  /* 0x00000000003a7805 */ /* 0x000fc4000001ff00 */
[----:B------:R-:W-:-:S13]  /*2700*/  ISETP.GE.AND P4, PT, R188, R69, PT ;  /* 0x00000045bc00720c */ /* 0x000fda0003f86270 */
[----:B------:R-:W-:Y:S05]  /*2710*/  @P4 BRA `(.L_x_3827) ;  /* 0x0000000000584947 */ /* 0x000fea0003800000 */
[----:B------:R-:W-:Y:S01]  /*2720*/  IMAD.MOV.U32 R6, RZ, RZ, R34 ;  /* 0x000000ffff067224 */ /* 0x000fe200078e0022 */
[----:B------:R-:W-:Y:S01]  /*2730*/  ULDC.64 UR4, c[0x0][0x3e8] ;  /* 0x0000fa0000047ab9 */ /* 0x000fe20000000a00 */
[----:B------:R-:W-:Y:S01]  /*2740*/  IMAD.MOV.U32 R7, RZ, RZ, R55 ;  /* 0x000000ffff077224 */ /* 0x000fe200078e0037 */
[----:B------:R-:W-:Y:S01]  /*2750*/  ULDC.64 UR6, c[0x0][0x400] ;  /* 0x0001000000067ab9 */ /* 0x000fe20000000a00 */
[----:B------:R-:W-:Y:S01]  /*2760*/  IMAD R5, R45, R38, RZ ;  /* 0x000000262d057224 */ /* 0x000fe200078e02ff */
[----:B------:R-:W-:Y:S01]  /*2770*/  CS2R R28, SRZ ;  /* 0x00000000001c7805 */ /* 0x000fe2000001ff00 */
[----:B------:R-:W-:Y:S01]  /*2780*/  IMAD.WIDE.U32 R8, R38, R46, R6 ;  /* 0x0000002e26087225 */ /* 0x000fe200078e0006 */
[----:B------:R-:W-:-:S03]  /*2790*/  IADD3 R7, P3, R20, R4, RZ ;  /* 0x0000000414077210 */ /* 0x000fc60007f7e0ff */
[----:B------:R-:W-:Y:S01]  /*27a0*/  IMAD R5, R15, R46, R5 ;  /* 0x0000002e0f057224 */ /* 0x000fe200078e0205 */
[----:B------:R-:W-:Y:S01]  /*27b0*/  LEA R4, P5, R8, UR6, 0x1 ;  /* 0x0000000608047c11 */ /* 0x000fe2000f8a08ff */
[----:B------:R-:W-:Y:S01]  /*27c0*/  IMAD.X R10, R11, 0x1, R53, P3 ;  /* 0x000000010b0a7824 */ /* 0x000fe200018e0635 */
[----:B------:R-:W-:Y:S01]  /*27d0*/  LEA R6, P3, R7, UR4, 0x1 ;  /* 0x0000000407067c11 */ /* 0x000fe2000f8608ff */
[----:B------:R-:W-:-:S03]  /*27e0*/  IMAD.IADD R5, R9, 0x1, R5 ;  /* 0x0000000109057824 */ /* 0x000fc600078e0205 */
[----:B------:R-:W-:Y:S02]  /*27f0*/  LEA.HI.X R7, R7, UR5, R10, 0x1, P3 ;  /* 0x0000000507077c11 */ /* 0x000fe400098f0c0a */
[----:B------:R-:W-:Y:S02]  /*2800*/  LEA.HI.X R5, R8, UR7, R5, 0x1, P5 ;  /* 0x0000000708057c11 */ /* 0x000fe4000a8f0c05 */
[----:B------:R-:W-:Y:S02]  /*2810*/  CS2R R8, SRZ ;  /* 0x0000000000087805 */ /* 0x000fe4000001ff00 */
[-C--:B------:R-:W-:Y:S02]  /*2820*/  ISETP.GE.AND P5, PT, R184, R77.reuse, PT ;  /* 0x0000004db800720c */ /* 0x080fe40003fa6270 */
[----:B------:R-:W-:-:S11]  /*2830*/  ISETP.GE.AND P3, PT, R193, R77, PT ;  /* 0x0000004dc100720c */ /* 0x000fd60003f66270 */
[----:B------:R0:W5:Y:S04]  /*2840*/  @!P5 LDG.E.64 R30, desc[UR40][R6.64] ;  /* 0x00000028061ed981 */ /* 0x000168000c1e1b00 */
[----:B------:R0:W5:Y:S04]  /*2850*/  @!P3 LDG.E.64 R8, desc[UR40][R6.64+0x20] ;  /* 0x000020280608b981 */ /* 0x000168000c1e1b00 */
[----:B------:R0:W5:Y:S04]  /*2860*/  @!P5 LDG.E.64 R58, desc[UR40][R4.64] ;  /* 0x00000028043ad981 */ /* 0x000168000c1e1b00 */
[----:B------:R0:W5:Y:S02]  /*2870*/  @!P3 LDG.E.64 R28, desc[UR40][R4.64+0x20] ;  /* 0x00002028041cb981 */ /* 0x000164000c1e1b00 */
.L_x_3827:
[----:B------:R-:W-:Y:S05]  /*2880*/  BSYNC B1 ;  /* 0x0000000000017941 */ /* 0x000fea0003800000 */
.L_x_3826:
[----:B------:R-:W-:Y:S01]  /*2890*/  ISETP.NE.AND P3, PT, R186, 0x3, PT ;  /* 0x00000003ba00780c */ /* 0x000fe20003f65270 */
[----:B0----5:R-:W-:Y:S02]  /*28a0*/  IMAD.MOV.U32 R4, RZ, RZ, R8 ;  /* 0x000000ffff047224 */ /* 0x021fe400078e0008 */
[----:B------:R-:W-:Y:S02]  /*28b0*/  IMAD.MOV.U32 R5, RZ, RZ, R9 ;  /* 0x000000ffff057224 */ /* 0x000fe400078e0009 */
[----:B------:R-:W-:Y:S02]  /*28c0*/  IMAD.MOV.U32 R6, RZ, RZ, R30 ;  /* 0x000000ffff067224 */ /* 0x000fe400078e001e */
        /* <DEDUP_REMOVED lines=11> */
[----:B------:R-:W-:Y:S06]  /*2980*/  @!P3 BRA `(.L_x_3828) ;  /* 0x000000000004b947 */ /* 0x000fec0003800000 */
[----:B------:R-:W-:Y:S01]  /*2990*/  BPT.TRAP 0x1 ;  /* 0x000000040000795c */ /* 0x000fe20000300000 */
.L_x_3828:
[----:B------:R-:W-:Y:S01]  /*29a0*/  IMAD R64, R22, 0x8, R2 ;  /* 0x0000000816407824 */ /* 0x000fe200078e0202 */
[----:B------:R-:W-:Y:S01]  /*29b0*/  SHF.L.U32 R75, R187, 0x1f, RZ ;  /* 0x0000001fbb4b7819 */ /* 0x000fe200000006ff */
[----:B------:R-:W-:Y:S03]  /*29c0*/  BSSY B1, `(.L_x_3829) ;  /* 0x0000003000017945 */ /* 0x000fe60003800000 */
[----:B------:R-:W0:Y:S02]  /*29d0*/  SYNCS.PHASECHK.TRANS64.TRYWAIT P5, [R64+URZ+0x28c90], R75 ;  /* 0x028c904b400075a7 */ /* 0x000e2400080a017f */
[----:B0-----:R-:W-:Y:S05]  /*29e0*/  @!P5 BRA `(.L_x_3830) ;  /* 0x0000014c0020d947 */ /* 0x001fea0003800000 */
.L_x_4071:
[----:B------:R-:W-:Y:S05]  /*29f0*/  BSYNC B1 ;  /* 0x0000000000017941 */ /* 0x000fea0003800000 */
.L_x_3829:
[----:B------:R-:W-:-:S03]  /*2a00*/  UMOV UR4, 0xffffffff ;  /* 0xffffffff00047882 */ /* 0x000fc60000000000 */
[----:B------:R-:W-:Y:S05]  /*2a10*/  BRA.DIV UR4, `(.L_x_3831) ;  /* 0x0000014e04287947 */ /* 0x000fea000b800000 */
[----:B------:R-:W1:Y:S04]  /*2a20*/  SHFL.IDX PT, R70, R70, RZ, 0x1c1f ;  /* 0x001c1fff46467589 */ /* 0x000e6800000e0000 */
[----:B------:R2:W3:Y:S02]  /*2a30*/  SHFL.IDX PT, R14, R71, RZ, 0x1c1f ;  /* 0x001c1fff470e7589 */ /* 0x0004e400000e0000 */
.L_x_4075:
[----:B------:R-:W-:Y:S05]  /*2a40*/  @P4 BRA `(.L_x_3832) ;  /* 0x0000001400744947 */ /* 0x000fea0003800000 */
[----:B------:R-:W-:Y:S01]  /*2a50*/  ISETP.NE.AND P5, PT, R63, RZ, PT ;  /* 0x000000ff3f00720c */ /* 0x000fe20003fa5270 */
[----:B------:R-:W-:-:S12]  /*2a60*/  BSSY B1, `(.L_x_3833) ;  /* 0x0000038000017945 */ /* 0x000fd80003800000 */
[----:B------:R-:W-:Y:S05]  /*2a70*/  @P5 BRA `(.L_x_3834) ;  /* 0x0000000000d85947 */ /* 0x000fea0003800000 */
[----:B------:R4:W0:Y:S01]  /*2a80*/  LDS.128 R4, [R72+0x22400] ;  /* 0x0224000048047984 */ /* 0x0008220000000c00 */
[----:B------:R-:W-:Y:S01]  /*2a90*/  ISETP.GE.AND P5, PT, R184, R77, PT ;  /* 0x0000004db800720c */ /* 0x000fe20003fa6270 */
[----:B------:R-:W-:Y:S01]  /*2aa0*/  BSSY B2, `(.L_x_3835) ;  /* 0x0000032000027945 */ /* 0x000fe20003800000 */
[----:B---3--:R-:W-:-:S04]  /*2ab0*/  LEA R10, P4, R16, R14, 0x1 ;  /* 0x0000000e100a7211 */ /* 0x008fc800078808ff */
[----:B-1----:R-:W-:-:S07]  /*2ac0*/  LEA.HI.X R11, R16, R70, R17, 0x1, P4 ;  /* 0x00000046100b7211 */ /* 0x002fce00020f0c11 */
[----:B----4-:R-:W-:Y:S05]  /*2ad0*/  @P5 BRA `(.L_x_3836) ;  /* 0x0000000000b85947 */ /* 0x010fea0003800000 */
[----:B------:R-:W-:Y:S01]  /*2ae0*/  SHF.R.U32.HI R76, RZ, 0x10, R59 ;  /* 0x00000010ff4c7819 */ /* 0x000fe2000001163b */
[----:B0-----:R-:W-:Y:S01]  /*2af0*/  IMAD.U32 R15, R7, 0x10000, RZ ;  /* 0x00010000070f7824 */ /* 0x001fe200078e00ff */
[----:B--2---:R-:W-:Y:S01]  /*2b00*/  SHF.R.U32.HI R71, RZ, 0x10, R31 ;  /* 0x00000010ff477819 */ /* 0x004fe2000001161f */
[----:B------:R-:W-:Y:S01]  /*2b10*/  IMAD.U32 R12, R6, 0x10000, RZ ;  /* 0x00010000060c7824 */ /* 0x000fe200078e00ff */
[----:B------:R-:W-:Y:S02]  /*2b20*/  SHF.R.U64 R72, R58, 0x10, R59 ;  /* 0x000000103a487819 */ /* 0x000fe4000000123b */
[----:B------:R-:W-:Y:S02]  /*2b30*/  SHF.R.U64 R74, R30, 0x10, R31 ;  /* 0x000000101e4a7819 */ /* 0x000fe4000000121f */
[----:B------:R-:W-:Y:S02]  /*2b40*/  PRMT R76, R81, 0x5432, R76 ;  /* 0x00005432514c7816 */ /* 0x000fe4000000004c */
[----:B------:R-:W-:-:S02]  /*2b50*/  PRMT R59, R78, 0x5410, R71 ;  /* 0x000054104e3b7816 */ /* 0x000fc40000000047 */
[----:B------:R-:W-:Y:S02]  /*2b60*/  PRMT R72, R79, 0x5432, R72 ;  /* 0x000054324f487816 */ /* 0x000fe40000000048 */
[----:B------:R-:W-:Y:S01]  /*2b70*/  LOP3.LUT R13, R6, 0xffff0000, RZ, 0xc0, !PT ;  /* 0xffff0000060d7812 */ /* 0x000fe200078ec0ff */
[----:B------:R-:W-:Y:S01]  /*2b80*/  IMAD.U32 R71, R59, 0x10000, RZ ;  /* 0x000100003b477824 */ /* 0x000fe200078e00ff */
[----:B------:R-:W-:Y:S01]  /*2b90*/  LOP3.LUT R30, R7, 0xffff0000, RZ, 0xc0, !PT ;  /* 0xffff0000071e7812 */ /* 0x000fe200078ec0ff */
[C---:B------:R-:W-:Y:S01]  /*2ba0*/  IMAD.U32 R6, R5.reuse, 0x10000, RZ ;  /* 0x0001000005067824 */ /* 0x040fe200078e00ff */
[----:B------:R-:W-:Y:S01]  /*2bb0*/  PRMT R31, R78, 0x5432, R74 ;  /* 0x000054324e1f7816 */ /* 0x000fe2000000004a */
[----:B------:R-:W-:Y:S01]  /*2bc0*/  IMAD.U32 R78, R76, 0x10000, RZ ;  /* 0x000100004c4e7824 */ /* 0x000fe200078e00ff */
[----:B------:R-:W-:Y:S01]  /*2bd0*/  LOP3.LUT R7, R5, 0xffff0000, RZ, 0xc0, !PT ;  /* 0xffff000005077812 */ /* 0x000fe200078ec0ff */
[----:B------:R-:W-:Y:S01]  /*2be0*/  IMAD.U32 R5, R4, 0x10000, RZ ;  /* 0x0001000004057824 */ /* 0x000fe200078e00ff */
[----:B------:R-:W-:Y:S01]  /*2bf0*/  LOP3.LUT R74, R72, 0xffff0000, RZ, 0xc0, !PT ;  /* 0xffff0000484a7812 */ /* 0x000fe200078ec0ff */
[----:B------:R-:W-:Y:S01]  /*2c00*/  FMUL.FTZ R81, R13, R78 ;  /* 0x0000004e0d517220 */ /* 0x000fe20000410000 */
[----:B------:R-:W-:Y:S01]  /*2c10*/  LOP3.LUT R58, R31, 0xffff0000, RZ, 0xc0, !PT ;  /* 0xffff00001f3a7812 */ /* 0x000fe200078ec0ff */
[-C--:B------:R-:W-:Y:S01]  /*2c20*/  FMUL.FTZ R13, R13, R71.reuse ;  /* 0x000000470d0d7220 */ /* 0x080fe20000410000 */
[----:B------:R-:W-:Y:S01]  /*2c30*/  LOP3.LUT R76, R76, 0xffff0000, RZ, 0xc0, !PT ;  /* 0xffff00004c4c7812 */ /* 0x000fe200078ec0ff */
[----:B------:R-:W-:Y:S01]  /*2c40*/  FMUL.FTZ R79, R7, R74 ;  /* 0x0000004a074f7220 */ /* 0x000fe20000410000 */
[----:B------:R-:W-:Y:S01]  /*2c50*/  LOP3.LUT R59, R59, 0xffff0000, RZ, 0xc0, !PT ;  /* 0xffff00003b3b7812 */ /* 0x000fe200078ec0ff */
[-C--:B------:R-:W-:Y:S01]  /*2c60*/  FMUL.FTZ R7, R7, R58.reuse ;  /* 0x0000003a07077220 */ /* 0x080fe20000410000 */
[----:B------:R-:W-:Y:S01]  /*2c70*/  LOP3.LUT R4, R4, 0xffff0000, RZ, 0xc0, !PT ;  /* 0xffff000004047812 */ /* 0x000fe200078ec0ff */
[----:B------:R-:W-:Y:S01]  /*2c80*/  FFMA.FTZ R81, R12, R71, -R81 ;  /* 0x000000470c517223 */ /* 0x000fe20000010851 */
[----:B------:R-:W-:Y:S01]  /*2c90*/  FFMA.FTZ R79, R6, R58, -R79 ;  /* 0x0000003a064f7223 */ /* 0x000fe2000001084f */
[----:B------:R-:W-:-:S02]  /*2ca0*/  IMAD.U32 R72, R72, 0x10000, RZ ;  /* 0x0001000048487824 */ /* 0x000fc400078e00ff */
[----:B------:R-:W-:Y:S01]  /*2cb0*/  FFMA.FTZ R12, R12, R78, R13 ;  /* 0x0000004e0c0c7223 */ /* 0x000fe2000001000d */
[----:B------:R-:W-:Y:S02]  /*2cc0*/  IMAD.U32 R31, R31, 0x10000, RZ ;  /* 0x000100001f1f7824 */ /* 0x000fe400078e00ff */
[C---:B------:R-:W-:Y:S01]  /*2cd0*/  FMUL.FTZ R58, R30.reuse, R76 ;  /* 0x0000004c1e3a7220 */ /* 0x040fe20000410000 */
[----:B------:R-:W-:Y:S01]  /*2ce0*/  FMUL.FTZ R13, R30, R59 ;  /* 0x0000003b1e0d7220 */ /* 0x000fe20000410000 */
[----:B------:R-:W-:Y:S01]  /*2cf0*/  FFMA.FTZ R74, R6, R74, R7 ;  /* 0x0000004a064a7223 */ /* 0x000fe20000010007 */
        /* <DEDUP_REMOVED lines=10> */
[----:B------:R-:W-:Y:S02]  /*2da0*/  F2FP.BF16.F32.PACK_AB R5, R74, R79 ;  /* 0x0000004f4a05723e */ /* 0x000fe400000010ff */
[----:B------:R-:W-:-:S07]  /*2db0*/  MOV R7, R13 ;  /* 0x0000000d00077202 */ /* 0x000fce0000000f00 */
.L_x_3836:
[----:B------:R-:W-:Y:S05]  /*2dc0*/  BSYNC B2 ;  /* 0x0000000000027941 */ /* 0x000fea0003800000 */
.L_x_3835:
[----:B0-----:R4:W-:Y:S02]  /*2dd0*/  ST.E.128 desc[UR40][R10.64], R4 ;  /* 0x000000040a007985 */ /* 0x0019e4000c101d28 */
.L_x_3834:
[----:B------:R-:W-:Y:S05]  /*2de0*/  BSYNC B1 ;  /* 0x0000000000017941 */ /* 0x000fea0003800000 */
.L_x_3833:
[----:B------:R-:W-:Y:S05]  /*2df0*/  @P1 BRA `(.L_x_3832) ;  /* 0x0000001000881947 */ /* 0x000fea0003800000 */
[----:B----4-:R-:W-:Y:S01]  /*2e00*/  IMAD.MOV.U32 R4, RZ, RZ, 0x20 ;  /* 0x00000020ff047424 */ /* 0x010fe200078e00ff */
[----:B------:R-:W-:Y:S01]  /*2e10*/  LOP3.LUT P4, RZ, R190, 0x4, RZ, 0xc0, !PT ;  /* 0x00000004beff7812 */ /* 0x000fe2000788c0ff */
[----:B------:R-:W-:Y:S01]  /*2e20*/  BSSY B1, `(.L_x_3837) ;  /* 0x0000037000017945 */ /* 0x000fe20003800000 */
[----:B------:R-:W-:Y:S02]  /*2e30*/  ISETP.GE.AND P5, PT, R193, R77, PT ;  /* 0x0000004dc100720c */ /* 0x000fe40003fa6270 */
[----:B------:R-:W-:Y:S02]  /*2e40*/  SEL R4, R4, 0xffffffe0, !P4 ;  /* 0xffffffe004047807 */ /* 0x000fe40006000000 */
[C---:B---3--:R-:W-:Y:S02]  /*2e50*/  LEA R10, P4, R19.reuse, R14, 0x1 ;  /* 0x0000000e130a7211 */ /* 0x048fe400078808ff */
[----:B------:R-:W-:Y:S02]  /*2e60*/  IADD3 R73, R4, R52, R73 ;  /* 0x0000003404497210 */ /* 0x000fe40007ffe049 */
[----:B-1----:R-:W-:-:S03]  /*2e70*/  LEA.HI.X R11, R19, R70, R191, 0x1, P4 ;  /* 0x00000046130b7211 */ /* 0x002fc600020f0cbf */
[----:B------:R-:W-:-:S06]  /*2e80*/  IMAD R4, R73, 0x2, R2 ;  /* 0x0000000249047824 */ /* 0x000fcc00078e0202 */
[----:B------:R-:W1:Y:S01]  /*2e90*/  LDS.128 R4, [R4+0x22400] ;  /* 0x0224000004047984 */ /* 0x000e620000000c00 */
[----:B------:R-:W-:Y:S05]  /*2ea0*/  @P5 BRA `(.L_x_3838) ;  /* 0x0000000000b85947 */ /* 0x000fea0003800000 */
[----:B------:R-:W-:Y:S01]  /*2eb0*/  SHF.R.U64 R14, R8, 0x10, R9 ;  /* 0x00000010080e7819 */ /* 0x000fe20000001209 */
[----:B-1----:R-:W-:Y:S01]  /*2ec0*/  IMAD.U32 R12, R7, 0x10000, RZ ;  /* 0x00010000070c7824 */ /* 0x002fe200078e00ff */
[--C-:B------:R-:W-:Y:S01]  /*2ed0*/  SHF.R.U64 R30, R28, 0x10, R29.reuse ;  /* 0x000000101c1e7819 */ /* 0x100fe2000000121d */
[----:B------:R-:W-:Y:S01]  /*2ee0*/  IMAD.U32 R8, R6, 0x10000, RZ ;  /* 0x0001000006087824 */ /* 0x000fe200078e00ff */
        /* <DEDUP_REMOVED lines=8> */
[----:B------:R-:W-:Y:S01]  /*2f70*/  LOP3.LUT R7, R5, 0xffff0000, RZ, 0xc0, !PT ;  /* 0xffff000005077812 */ /* 0x000fe200078ec0ff */
[----:B------:R-:W-:Y:S01]  /*2f80*/  IMAD.U32 R29, R28, 0x10000, RZ ;  /* 0x000100001c1d7824 */ /* 0x000fe200078e00ff */
[C---:B------:R-:W-:Y:S01]  /*2f90*/  LOP3.LUT R31, R30.reuse, 0xffff0000, RZ, 0xc0, !PT ;  /* 0xffff00001e1f7812 */ /* 0x040fe200078ec0ff */
[----:B------:R-:W-:Y:S01]  /*2fa0*/  IMAD.U32 R30, R30, 0x10000, RZ ;  /* 0x000100001e1e7824 */ /* 0x000fe200078e00ff */
[C---:B------:R-:W-:Y:S01]  /*2fb0*/  LOP3.LUT R15, R14.reuse, 0xffff0000, RZ, 0xc0, !PT ;  /* 0xffff00000e0f7812 */ /* 0x040fe200078ec0ff */
[----:B------:R-:W-:Y:S01]  /*2fc0*/  IMAD.U32 R14, R14, 0x10000, RZ ;  /* 0x000100000e0e7824 */ /* 0x000fe200078e00ff */
[----:B------:R-:W-:Y:S01]  /*2fd0*/  LOP3.LUT R9, R6, 0xffff0000, RZ, 0xc0, !PT ;  /* 0xffff000006097812 */ /* 0x000fe200078ec0ff */
[C---:B--2---:R-:W-:Y:S01]  /*2fe0*/  FMUL.FTZ R71, R7.reuse, R31 ;  /* 0x0000001f07477220 */ /* 0x044fe20000410000 */
[----:B------:R-:W-:Y:S01]  /*2ff0*/  LOP3.LUT R58, R58, 0xffff0000, RZ, 0xc0, !PT ;  /* 0xffff00003a3a7812 */ /* 0x000fe200078ec0ff */
[----:B------:R-:W-:Y:S01]  /*3000*/  FMUL.FTZ R70, R7, R15 ;  /* 0x0000000f07467220 */ /* 0x000fe20000410000 */
[----:B------:R-:W-:Y:S01]  /*3010*/  LOP3.LUT R28, R28, 0xffff0000, RZ, 0xc0, !PT ;  /* 0xffff00001c1c7812 */ /* 0x000fe200078ec0ff */
[C---:B------:R-:W-:Y:S01]  /*3020*/  FMUL.FTZ R7, R9.reuse, R59 ;  /* 0x0000003b09077220 */ /* 0x040fe20000410000 */
[----:B------:R-:W-:Y:S01]  /*3030*/  FMUL.FTZ R9, R9, R29 ;  /* 0x0000001d09097220 */ /* 0x000fe20000410000 */
[----:B------:R-:W-:-:S02]  /*3040*/  IMAD.U32 R6, R5, 0x10000, RZ ;  /* 0x0001000005067824 */ /* 0x000fc400078e00ff */
[----:B------:R-:W-:Y:S01]  /*3050*/  FFMA.FTZ R29, R8, R29, -R7 ;  /* 0x0000001d081d7223 */ /* 0x000fe20000010807 */
[----:B------:R-:W-:Y:S02]  /*3060*/  IMAD.U32 R5, R4, 0x10000, RZ ;  /* 0x0001000004057824 */ /* 0x000fe400078e00ff */
[----:B------:R-:W-:Y:S01]  /*3070*/  FFMA.FTZ R8, R8, R59, R9 ;  /* 0x0000003b08087223 */ /* 0x000fe20000010009 */
[----:B------:R-:W-:Y:S01]  /*3080*/  LOP3.LUT R4, R4, 0xffff0000, RZ, 0xc0, !PT ;  /* 0xffff000004047812 */ /* 0x000fe200078ec0ff */
[C---:B------:R-:W-:Y:S01]  /*3090*/  FMUL.FTZ R9, R13.reuse, R58 ;  /* 0x0000003a0d097220 */ /* 0x040fe20000410000 */
[-C--:B------:R-:W-:Y:S01]  /*30a0*/  FMUL.FTZ R13, R13, R28.reuse ;  /* 0x0000001c0d0d7220 */ /* 0x080fe20000410000 */
[C---:B------:R-:W-:Y:S01]  /*30b0*/  FFMA.FTZ R71, R6.reuse, R15, -R71 ;  /* 0x0000000f06477223 */ /* 0x040fe20000010847 */
[----:B------:R-:W-:Y:S01]  /*30c0*/  FFMA.FTZ R70, R6, R31, R70 ;  /* 0x0000001f06467223 */ /* 0x000fe20000010046 */
[----:B------:R-:W-:Y:S01]  /*30d0*/  FFMA.FTZ R9, R12, R28, -R9 ;  /* 0x0000001c0c097223 */ /* 0x000fe20000010809 */
[C---:B------:R-:W-:Y:S01]  /*30e0*/  FMUL.FTZ R6, R4.reuse, R30 ;  /* 0x0000001e04067220 */ /* 0x040fe20000410000 */
[----:B------:R-:W-:Y:S01]  /*30f0*/  FMUL.FTZ R7, R4, R14 ;  /* 0x0000000e04077220 */ /* 0x000fe20000410000 */
[----:B------:R-:W-:Y:S01]  /*3100*/  FFMA.FTZ R12, R12, R58, R13 ;  /* 0x0000003a0c0c7223 */ /* 0x000fe2000001000d */
[----:B------:R-:W-:Y:S01]  /*3110*/  F2FP.BF16.F32.PACK_AB R8, R8, R29 ;  /* 0x0000001d0808723e */ /* 0x000fe200000010ff */
[C---:B------:R-:W-:Y:S01]  /*3120*/  FFMA.FTZ R6, R5.reuse, R14, -R6 ;  /* 0x0000000e05067223 */ /* 0x040fe20000010806 */
[----:B------:R-:W-:Y:S01]  /*3130*/  FFMA.FTZ R7, R5, R30, R7 ;  /* 0x0000001e05077223 */ /* 0x000fe20000010007 */
[----:B------:R-:W-:-:S02]  /*3140*/  F2FP.BF16.F32.PACK_AB R5, R70, R71 ;  /* 0x000000474605723e */ /* 0x000fc400000010ff */
[----:B------:R-:W-:Y:S02]  /*3150*/  F2FP.BF16.F32.PACK_AB R9, R12, R9 ;  /* 0x000000090c09723e */ /* 0x000fe400000010ff */
[----:B------:R-:W-:Y:S01]  /*3160*/  F2FP.BF16.F32.PACK_AB R4, R7, R6 ;  /* 0x000000060704723e */ /* 0x000fe200000010ff */
[----:B------:R-:W-:Y:S02]  /*3170*/  IMAD.MOV.U32 R6, RZ, RZ, R8 ;  /* 0x000000ffff067224 */ /* 0x000fe400078e0008 */
[----:B------:R-:W-:-:S07]  /*3180*/  IMAD.MOV.U32 R7, RZ, RZ, R9 ;  /* 0x000000ffff077224 */ /* 0x000fce00078e0009 */
.L_x_3838:
[----:B------:R-:W-:Y:S05]  /*3190*/  BSYNC B1 ;  /* 0x0000000000017941 */ /* 0x000fea0003800000 */
.L_x_3837:
[----:B-1----:R1:W-:Y:S01]  /*31a0*/  ST.E.128 desc[UR40][R10.64], R4 ;  /* 0x000000040a007985 */ /* 0x0023e2000c101d28 */
[----:B------:R-:W-:Y:S05]  /*31b0*/  BRA `(.L_x_3832) ;  /* 0x0000000c00987947 */ /* 0x000fea0003800000 */
.L_x_3825:
[----:B------:R-:W-:-:S05]  /*31c0*/  IMAD R69, R38, -0x40, R40 ;  /* 0xffffffc026457824 */ /* 0x000fca00078e0228 */
[----:B------:R-:W-:-:S04]  /*31d0*/  VIMNMX R69, R69, 0x40, PT ;  /* 0x0000004045457848 */ /* 0x000fc80003fe0100 */
[----:B------:R-:W-:-:S04]  /*31e0*/  ISETP.GE.AND P4, PT, R188, R69, PT ;  /* 0x00000045bc00720c */ /* 0x000fc80003f86270 */
[----:B------:R-:W-:-:S13]  /*31f0*/  ISETP.GE.OR P3, PT, R16, R77, P4 ;  /* 0x0000004d1000720c */ /* 0x000fda0002766670 */
[----:B------:R-:W0:Y:S01]  /*3200*/  @!P3 LDC.64 R12, c[0x0][0x3e8] ;  /* 0x0000fa00ff0cbb82 */ /* 0x000e220000000a00 */
[----:B------:R-:W-:Y:S01]  /*3210*/  @!P3 IADD3 R6, P5, R32, R4, RZ ;  /* 0x000000042006b210 */ /* 0x000fe20007fbe0ff */
[----:B------:R-:W-:Y:S02]  /*3220*/  @!P3 IMAD R4, R45, R38, RZ ;  /* 0x000000262d04b224 */ /* 0x000fe400078e02ff */
[----:B------:R-:W-:Y:S02]  /*3230*/  @!P3 IMAD.MOV.U32 R5, RZ, RZ, R57 ;  /* 0x000000ffff05b224 */ /* 0x000fe400078e0039 */
[----:B------:R-:W-:Y:S02]  /*3240*/  @!P3 IMAD R15, R15, R46, R4 ;  /* 0x0000002e0f0fb224 */ /* 0x000fe400078e0204 */
[----:B------:R-:W1:Y:S01]  /*3250*/  @!P3 LDC.64 R8, c[0x0][0x400] ;  /* 0x00010000ff08bb82 */ /* 0x000e620000000a00 */
[----:B------:R-:W-:Y:S02]  /*3260*/  @!P3 IMAD.X R7, R11, 0x1, R54, P5 ;  /* 0x000000010b07b824 */ /* 0x000fe400028e0636 */
[----:B------:R-:W-:-:S04]  /*3270*/  @!P3 IMAD.MOV.U32 R4, RZ, RZ, R36 ;  /* 0x000000ffff04b224 */ /* 0x000fc800078e0024 */
[----:B------:R-:W-:Y:S01]  /*3280*/  @!P3 IMAD.WIDE.U32 R10, R38, R46, R4 ;  /* 0x0000002e260ab225 */ /* 0x000fe200078e0004 */
[----:B------:R-:W-:-:S03]  /*3290*/  CS2R R4, SRZ ;  /* 0x0000000000047805 */ /* 0x000fc6000001ff00 */
[----:B------:R-:W-:Y:S01]  /*32a0*/  @!P3 IMAD.IADD R11, R15, 0x1, R11 ;  /* 0x000000010f0bb824 */ /* 0x000fe200078e020b */
[----:B0-----:R-:W-:-:S04]  /*32b0*/  @!P3 LEA R12, P5, R6, R12, 0x1 ;  /* 0x0000000c060cb211 */ /* 0x001fc800078a08ff */
[----:B------:R-:W-:Y:S02]  /*32c0*/  @!P3 LEA.HI.X R13, R6, R13, R7, 0x1, P5 ;  /* 0x0000000d060db211 */ /* 0x000fe400028f0c07 */
[----:B------:R-:W-:Y:S02]  /*32d0*/  CS2R R6, SRZ ;  /* 0x0000000000067805 */ /* 0x000fe4000001ff00 */
[C---:B-1----:R-:W-:Y:S02]  /*32e0*/  @!P3 LEA R8, P5, R10.reuse, R8, 0x1 ;  /* 0x000000080a08b211 */ /* 0x042fe400078a08ff */
[----:B------:R-:W-:Y:S02]  /*32f0*/  CS2R R30, SRZ ;  /* 0x00000000001e7805 */ /* 0x000fe4000001ff00 */
[----:B------:R-:W-:Y:S01]  /*3300*/  CS2R R28, SRZ ;  /* 0x00000000001c7805 */ /* 0x000fe2000001ff00 */
[----:B------:R-:W2:Y:S01]  /*3310*/  @!P3 LDG.E.128 R4, desc[UR40][R12.64] ;  /* 0x000000280c04b981 */ /* 0x000ea2000c1e1d00 */
[----:B------:R-:W-:-:S05]  /*3320*/  @!P3 LEA.HI.X R9, R10, R9, R11, 0x1, P5 ;  /* 0x000000090a09b211 */ /* 0x000fca00028f0c0b */
[----:B------:R-:W3:Y:S01]  /*3330*/  @!P3 LDG.E.128 R28, desc[UR40][R8.64] ;  /* 0x00000028081cb981 */ /* 0x000ee2000c1e1d00 */
[----:B------:R-:W-:Y:S02]  /*3340*/  ISETP.NE.AND P3, PT, R186, 0x3, PT ;  /* 0x00000003ba00780c */ /* 0x000fe40003f65270 */
[----:B------:R-:W-:Y:S01]  /*3350*/  ISETP.GE.AND P5, PT, R16, R77, PT ;  /* 0x0000004d1000720c */ /* 0x000fe20003fa6270 */
[----:B--2---:R-:W-:Y:S02]  /*3360*/  IMAD.MOV.U32 R10, RZ, RZ, R4 ;  /* 0x000000ffff0a7224 */ /* 0x004fe400078e0004 */
[----:B------:R-:W-:Y:S02]  /*3370*/  IMAD.MOV.U32 R11, RZ, RZ, R5 ;  /* 0x000000ffff0b7224 */ /* 0x000fe400078e0005 */
[----:B------:R-:W-:Y:S02]  /*3380*/  IMAD.MOV.U32 R14, RZ, RZ, R6 ;  /* 0x000000ffff0e7224 */ /* 0x000fe400078e0006 */
[----:B------:R-:W-:Y:S01]  /*3390*/  IMAD.MOV.U32 R15, RZ, RZ, R7 ;  /* 0x000000ffff0f7224 */ /* 0x000fe200078e0007 */
[----:B------:R-:W-:Y:S01]  /*33a0*/  PRMT R79, R10, 0x5410, R11 ;  /* 0x000054100a4f7816 */ /* 0x000fe2000000000b */
[----:B---3--:R-:W-:Y:S01]  /*33b0*/  IMAD.MOV.U32 R8, RZ, RZ, R30 ;  /* 0x000000ffff087224 */ /* 0x008fe200078e001e */
[----:B------:R-:W-:Y:S01]  /*33c0*/  PRMT R83, R83, 0x5410, R14 ;  /* 0x0000541053537816 */ /* 0x000fe2000000000e */
[----:B------:R-:W-:Y:S01]  /*33d0*/  IMAD.MOV.U32 R9, RZ, RZ, R31 ;  /* 0x000000ffff097224 */ /* 0x000fe200078e001f */
[----:B------:R-:W-:Y:S01]  /*33e0*/  MOV R10, R28 ;  /* 0x0000001c000a7202 */ /* 0x000fe20000000f00 */
[----:B------:R-:W-:Y:S01]  /*33f0*/  IMAD.MOV.U32 R11, RZ, RZ, R29 ;  /* 0x000000ffff0b7224 */ /* 0x000fe200078e001d */
[----:B------:R-:W-:-:S02]  /*3400*/  PRMT R87, R87, 0x5410, R15 ;  /* 0x0000541057577816 */ /* 0x000fc4000000000f */
[----:B------:R-:W-:Y:S02]  /*3410*/  PRMT R82, R9, 0x5410, R8 ;  /* 0x0000541009527816 */ /* 0x000fe40000000008 */
[----:B------:R-:W-:Y:S02]  /*3420*/  PRMT R86, R86, 0x5410, R10 ;  /* 0x0000541056567816 */ /* 0x000fe4000000000a */
[----:B------:R-:W-:Y:S01]  /*3430*/  PRMT R83, R11, 0x7610, R83 ;  /* 0x000076100b537816 */ /* 0x000fe20000000053 */
[----:B------:R-:W-:Y:S06]  /*3440*/  @!P3 BRA `(.L_x_3839) ;  /* 0x000000000004b947 */ /* 0x000fec0003800000 */
[----:B------:R-:W-:Y:S01]  /*3450*/  BPT.TRAP 0x1 ;  /* 0x000000040000795c */ /* 0x000fe20000300000 */
.L_x_3839:
[----:B------:R-:W-:Y:S01]  /*3460*/  IMAD R64, R22, 0x8, R2 ;  /* 0x0000000816407824 */ /* 0x000fe200078e0202 */
[----:B------:R-:W-:Y:S01]  /*3470*/  SHF.L.U32 R75, R187, 0x1f, RZ ;  /* 0x0000001fbb4b7819 */ /* 0x000fe200000006ff */
[----:B------:R-:W-:Y:S03]  /*3480*/  BSSY B1, `(.L_x_3840) ;  /* 0x0000003000017945 */ /* 0x000fe60003800000 */
[----:B------:R-:W0:Y:S02]  /*3490*/  SYNCS.PHASECHK.TRANS64.TRYWAIT P6, [R64+URZ+0x28c90], R75 ;  /* 0x028c904b400075a7 */ /* 0x000e2400080c017f */
[----:B0-----:R-:W-:Y:S05]  /*34a0*/  @!P6 BRA `(.L_x_3841) ;  /* 0x0000014000cce947 */ /* 0x001fea0003800000 */
.L_x_4076:
[----:B------:R-:W-:Y:S05]  /*34b0*/  BSYNC B1 ;  /* 0x0000000000017941 */ /* 0x000fea0003800000 */
.L_x_3840:
[----:B------:R-:W-:-:S03]  /*34c0*/  UMOV UR4, 0xffffffff ;  /* 0xffffffff00047882 */ /* 0x000fc60000000000 */
[----:B------:R-:W-:Y:S05]  /*34d0*/  BRA.DIV UR4, `(.L_x_3842) ;  /* 0x0000014204d47947 */ /* 0x000fea000b800000 */
[----:B------:R-:W1:Y:S04]  /*34e0*/  SHFL.IDX PT, R70, R70, RZ, 0x1c1f ;  /* 0x001c1fff46467589 */ /* 0x000e6800000e0000 */
[----:B------:R-:W2:Y:S02]  /*34f0*/  SHFL.IDX PT, R71, R71, RZ, 0x1c1f ;  /* 0x001c1fff47477589 */ /* 0x000ea400000e0000 */
.L_x_4080:
[----:B------:R-:W3:Y:S02]  /*3500*/  LDC R72, c[0x0][0x2f4] ;  /* 0x0000bd00ff487b82 */ /* 0x000ee40000000800 */
[----:B---3--:R-:W-:-:S13]  /*3510*/  ISETP.GE.OR P4, PT, R16, R72, P4 ;  /* 0x000000481000720c */ /* 0x008fda0002786670 */
[----:B------:R-:W-:Y:S05]  /*3520*/  @P4 BRA `(.L_x_3832) ;  /* 0x0000000800bc4947 */ /* 0x000fea0003800000 */
[----:B------:R-:W-:Y:S01]  /*3530*/  IMAD.IADD R8, R72, 0x1, -R51 ;  /* 0x0000000148087824 */ /* 0x000fe200078e0a33 */
[C---:B--2---:R-:W-:Y:S01]  /*3540*/  LEA R58, P4, R56.reuse, R71, 0x1 ;  /* 0x00000047383a7211 */ /* 0x044fe200078808ff */
[----:B------:R-:W-:Y:S03]  /*3550*/  BSSY B1, `(.L_x_3843) ;  /* 0x000006e000017945 */ /* 0x000fe60003800000 */
[----:B------:R-:W-:Y:S02]  /*3560*/  SEL R8, R51, R8, !P0 ;  /* 0x0000000833087207 */ /* 0x000fe40004000000 */
[----:B-1----:R-:W-:Y:S02]  /*3570*/  LEA.HI.X R59, R56, R70, R61, 0x1, P4 ;  /* 0x00000046383b7211 */ /* 0x002fe400020f0c3d */
[----:B------:R-:W-:-:S04]  /*3580*/  SHF.R.S32.HI R9, RZ, 0x1f, R8 ;  /* 0x0000001fff097819 */ /* 0x000fc80000011408 */
[----:B------:R-:W-:-:S04]  /*3590*/  LEA.HI R9, R9, R8, RZ, 0x4 ;  /* 0x0000000809097211 */ /* 0x000fc800078f20ff */
[----:B------:R-:W-:Y:S01]  /*35a0*/  SHF.R.S32.HI R8, RZ, 0x4, R9 ;  /* 0x00000004ff087819 */ /* 0x000fe20000011409 */
[----:B------:R-:W-:-:S03]  /*35b0*/  IMAD.IADD R9, R62, 0x1, R73 ;  /* 0x000000013e097824 */ /* 0x000fc600078e0249 */
[----:B------:R-:W-:Y:S01]  /*35c0*/  LEA.HI.SX32 R8, R3, R8, 0x1d ;  /* 0x0000000803087211 */ /* 0x000fe200078feaff */
[----:B------:R-:W-:-:S04]  /*35d0*/  IMAD R9, R9, 0x2, R2 ;  /* 0x0000000209097824 */ /* 0x000fc800078e0202 */
[----:B------:R-:W-:-:S05]  /*35e0*/  IMAD.SHL.U32 R77, R8, 0x8, RZ ;  /* 0x00000008084d7824 */ /* 0x000fca00078e00ff */
[----:B------:R-:W-:-:S04]  /*35f0*/  LOP3.LUT R8, R44, 0x38, R77, 0xf8, !PT ;  /* 0x000000382c087812 */ /* 0x000fc800078ef84d */
[----:B------:R-:W-:-:S05]  /*3600*/  LOP3.LUT R8, R8, R47, RZ, 0x3c, !PT ;  /* 0x0000002f08087212 */ /* 0x000fca00078e3cff */
[----:B------:R-:W-:-:S04]  /*3610*/  IMAD R8, R209, 0x200, R8 ;  /* 0x00000200d1087824 */ /* 0x000fc800078e0208 */
[----:B------:R-:W-:Y:S02]  /*3620*/  IMAD.IADD R73, R73, 0x1, R8 ;  /* 0x0000000149497824 */ /* 0x000fe400078e0208 */
[----:B------:R-:W1:Y:S02]  /*3630*/  LDS.128 R8, [R9+0x22400] ;  /* 0x0224000009087984 */ /* 0x000e640000000c00 */
[----:B------:R-:W-:-:S05]  /*3640*/  IMAD R73, R73, 0x2, R2 ;  /* 0x0000000249497824 */ /* 0x000fca00078e0202 */
[----:B------:R2:W3:Y:S01]  /*3650*/  LDS.128 R12, [R73+0x22400] ;  /* 0x02240000490c7984 */ /* 0x0004e20000000c00 */
[----:B------:R-:W-:Y:S05]  /*3660*/  @P5 BRA `(.L_x_3844) ;  /* 0x0000000400705947 */ /* 0x000fea0003800000 */
[----:B------:R-:W-:Y:S02]  /*3670*/  SHF.R.U32.HI R74, RZ, 0x10, R5 ;  /* 0x00000010ff4a7819 */ /* 0x000fe40000011605 */
[----:B------:R-:W-:Y:S02]  /*3680*/  SHF.R.U32.HI R81, RZ, 0x10, R29 ;  /* 0x00000010ff517819 */ /* 0x000fe4000001161d */
[----:B--2---:R-:W-:Y:S01]  /*3690*/  SHF.R.U64 R73, R4, 0x10, R5 ;  /* 0x0000001004497819 */ /* 0x004fe20000001205 */
[----:B-1----:R-:W-:Y:S01]  /*36a0*/  IMAD.U32 R5, R8, 0x10000, RZ ;  /* 0x0001000008057824 */ /* 0x002fe200078e00ff */
[----:B------:R-:W-:Y:S01]  /*36b0*/  SHF.R.U64 R76, R6, 0x10, R7 ;  /* 0x00000010064c7819 */ /* 0x000fe20000001207 */
[----:B------:R-:W-:Y:S01]  /*36c0*/  IMAD.U32 R6, R9, 0x10000, RZ ;  /* 0x0001000009067824 */ /* 0x000fe200078e00ff */
[----:B------:R-:W-:Y:S01]  /*36d0*/  PRMT R74, R79, 0x5432, R74 ;  /* 0x000054324f4a7816 */ /* 0x000fe2000000004a */
[----:B------:R-:W-:Y:S01]  /*36e0*/  IMAD.U32 R4, R10, 0x10000, RZ ;  /* 0x000100000a047824 */ /* 0x000fe200078e00ff */
[----:B------:R-:W-:-:S02]  /*36f0*/  PRMT R81, R83, 0x5410, R81 ;  /* 0x0000541053517816 */ /* 0x000fc40000000051 */
[--C-:B------:R-:W-:Y:S01]  /*3700*/  SHF.R.U64 R84, R30, 0x10, R31.reuse ;  /* 0x000000101e547819 */ /* 0x100fe2000000121f */
[----:B---3--:R-:W-:Y:S01]  /*3710*/  IMAD.U32 R30, R15, 0x10000, RZ ;  /* 0x000100000f1e7824 */ /* 0x008fe200078e00ff */
[----:B------:R-:W-:Y:S02]  /*3720*/  SHF.R.U32.HI R85, RZ, 0x10, R31 ;  /* 0x00000010ff557819 */ /* 0x000fe4000001161f */
[----:B------:R-:W-:Y:S02]  /*3730*/  SHF.R.U32.HI R78, RZ, 0x10, R7 ;  /* 0x00000010ff4e7819 */ /* 0x000fe40000011607 */
[----:B------:R-:W-:Y:S01]  /*3740*/  SHF.R.U64 R80, R28, 0x10, R29 ;  /* 0x000000101c507819 */ /* 0x000fe2000000121d */
[----:B------:R-:W-:Y:S01]  /*3750*/  IMAD.U32 R28, R13, 0x10000, RZ ;  /* 0x000100000d1c7824 */ /* 0x000fe200078e00ff */
[----:B------:R-:W-:Y:S01]  /*3760*/  PRMT R73, R79, 0x5410, R73 ;  /* 0x000054104f497816 */ /* 0x000fe20000000049 */
[----:B------:R-:W-:Y:S01]  /*3770*/  IMAD.U32 R79, R74, 0x10000, RZ ;  /* 0x000100004a4f7824 */ /* 0x000fe200078e00ff */
[----:B------:R-:W-:Y:S01]  /*3780*/  PRMT R76, R83, 0x5432, R76 ;  /* 0x00005432534c7816 */ /* 0x000fe2000000004c */
[----:B------:R-:W-:Y:S01]  /*3790*/  IMAD.U32 R83, R81, 0x10000, RZ ;  /* 0x0001000051537824 */ /* 0x000fe200078e00ff */
[----:B------:R-:W-:-:S02]  /*37a0*/  PRMT R84, R82, 0x5432, R84 ;  /* 0x0000543252547816 */ /* 0x000fc40000000054 */
[----:B------:R-:W-:Y:S02]  /*37b0*/  PRMT R85, R82, 0x5410, R85 ;  /* 0x0000541052557816 */ /* 0x000fe40000000055 */
[----:B------:R-:W-:Y:S01]  /*37c0*/  LOP3.LUT R29, R13, 0xffff0000, RZ, 0xc0, !PT ;  /* 0xffff00000d1d7812 */ /* 0x000fe200078ec0ff */
[----:B------:R-:W-:Y:S01]  /*37d0*/  IMAD.U32 R13, R12, 0x10000, RZ ;  /* 0x000100000c0d7824 */ /* 0x000fe200078e00ff */
[----:B------:R-:W-:Y:S01]  /*37e0*/  PRMT R78, R87, 0x5432, R78 ;  /* 0x00005432574e7816 */ /* 0x000fe2000000004e */
[C---:B------:R-:W-:Y:S01]  /*37f0*/  FMUL.FTZ R87, R28.reuse, R83 ;  /* 0x000000531c577220 */ /* 0x040fe20000410000 */
[----:B------:R-:W-:Y:S01]  /*3800*/  LOP3.LUT R82, R81, 0xffff0000, RZ, 0xc0, !PT ;  /* 0xffff000051527812 */ /* 0x000fe200078ec0ff */
[-C--:B------:R-:W-:Y:S01]  /*3810*/  FMUL.FTZ R81, R28, R79.reuse ;  /* 0x0000004f1c517220 */ /* 0x080fe20000410000 */
[----:B------:R-:W-:Y:S01]  /*3820*/  LOP3.LUT R7, R9, 0xffff0000, RZ, 0xc0, !PT ;  /* 0xffff000009077812 */ /* 0x000fe200078ec0ff */
[----:B------:R-:W-:Y:S01]  /*3830*/  FFMA.FTZ R87, R6, R79, -R87 ;  /* 0x0000004f06577223 */ /* 0x000fe20000010857 */
[----:B------:R-:W-:Y:S01]  /*3840*/  PRMT R80, R86, 0x5432, R80 ;  /* 0x0000543256507816 */ /* 0x000fe20000000050 */
[----:B------:R-:W-:Y:S01]  /*3850*/  FMUL.FTZ R86, R29, R82 ;  /* 0x000000521d567220 */ /* 0x000fe20000410000 */
[----:B------:R-:W-:Y:S01]  /*3860*/  LOP3.LUT R74, R74, 0xffff0000, RZ, 0xc0, !PT ;  /* 0xffff00004a4a7812 */ /* 0x000fe200078ec0ff */
[----:B------:R-:W-:Y:S01]  /*3870*/  FFMA.FTZ R81, R6, R83, R81 ;  /* 0x0000005306517223 */ /* 0x000fe20000010051 */
[----:B------:R-:W-:Y:S01]  /*3880*/  IMAD.U32 R6, R78, 0x10000, RZ ;  /* 0x000100004e067824 */ /* 0x000fe200078e00ff */
[----:B------:R-:W-:Y:S01]  /*3890*/  LOP3.LUT R31, R15, 0xffff0000, RZ, 0xc0, !PT ;  /* 0xffff00000f1f7812 */ /* 0x000fe200078ec0ff */
[----:B------:R-:W-:-:S02]  /*38a0*/  IMAD.U32 R28, R85, 0x10000, RZ ;  /* 0x00010000551c7824 */ /* 0x000fc400078e00ff */
[-C--:B------:R-:W-:Y:S01]  /*38b0*/  FMUL.FTZ R88, R29, R74.reuse ;  /* 0x0000004a1d587220 */ /* 0x080fe20000410000 */
[----:B------:R-:W-:Y:S01]  /*38c0*/  FFMA.FTZ R86, R7, R74, -R86 ;  /* 0x0000004a07567223 */ /* 0x000fe20000010856 */
[----:B------:R-:W-:Y:S01]  /*38d0*/  IMAD.U32 R9, R11, 0x10000, RZ ;  /* 0x000100000b097824 */ /* 0x000fe200078e00ff */
[----:B------:R-:W-:Y:S01]  /*38e0*/  LOP3.LUT R74, R85, 0xffff0000, RZ, 0xc0, !PT ;  /* 0xffff0000554a7812 */ /* 0x000fe200078ec0ff */
[C---:B------:R-:W-:Y:S01]  /*38f0*/  FMUL.FTZ R29, R30.reuse, R6 ;  /* 0x000000061e1d7220 */ /* 0x040fe20000410000 */
[----:B------:R-:W-:Y:S01]  /*3900*/  FMUL.FTZ R90, R30, R28 ;  /* 0x0000001c1e5a7220 */ /* 0x000fe20000410000 */
[----:B------:R-:W-:Y:S01]  /*3910*/  LOP3.LUT R78, R78, 0xffff0000, RZ, 0xc0, !PT ;  /* 0xffff00004e4e7812 */ /* 0x000fe200078ec0ff */
[----:B------:R-:W-:Y:S01]  /*3920*/  FFMA.FTZ R88, R7, R82, R88 ;  /* 0x0000005207587223 */ /* 0x000fe20000010058 */
[----:B------:R-:W-:Y:S01]  /*3930*/  LOP3.LUT R11, R11, 0xffff0000, RZ, 0xc0, !PT ;  /* 0xffff00000b0b7812 */ /* 0x000fe200078ec0ff */
[C---:B------:R-:W-:Y:S01]  /*3940*/  FFMA.FTZ R79, R9.reuse, R28, R29 ;  /* 0x0000001c094f7223 */ /* 0x040fe2000001001d */
[----:B------:R-:W-:Y:S01]  /*3950*/  FFMA.FTZ R90, R9, R6, -R90 ;  /* 0x00000006095a7223 */ /* 0x000fe2000001085a */
[----:B------:R-:W-:Y:S01]  /*3960*/  FMUL.FTZ R30, R31, R74 ;  /* 0x0000004a1f1e7220 */ /* 0x000fe20000410000 */
[----:B------:R-:W-:Y:S01]  /*3970*/  SHF.L.U32 R28, R80, 0x10, RZ ;  /* 0x00000010501c7819 */ /* 0x000fe200000006ff */
[----:B------:R-:W-:Y:S01]  /*3980*/  IMAD.U32 R6, R73, 0x10000, RZ ;  /* 0x0001000049067824 */ /* 0x000fe200078e00ff */
[----:B------:R-:W-:Y:S01]  /*3990*/  LOP3.LUT R12, R12, 0xffff0000, RZ, 0xc0, !PT ;  /* 0xffff00000c0c7812 */ /* 0x000fe200078ec0ff */
[-C--:B------:R-:W-:Y:S01]  /*39a0*/  FMUL.FTZ R82, R31, R78.reuse ;  /* 0x0000004e1f527220 */ /* 0x080fe20000410000 */
[----:B------:R-:W-:Y:S01]  /*39b0*/  LOP3.LUT R9, R80, 0xffff0000, RZ, 0xc0, !PT ;  /* 0xffff000050097812 */ /* 0x000fe200078ec0ff */
[----:B------:R-:W-:Y:S01]  /*39c0*/  FFMA.FTZ R31, R11, R78, -R30 ;  /* 0x0000004e0b1f7223 */ /* 0x000fe2000001081e */
[----:B------:R-:W-:Y:S01]  /*39d0*/  LOP3.LUT R73, R73, 0xffff0000, RZ, 0xc0, !PT ;  /* 0xffff000049497812 */ /* 0x000fe200078ec0ff */
[C---:B------:R-:W-:Y:S01]  /*39e0*/  FMUL.FTZ R30, R13.reuse, R28 ;  /* 0x0000001c0d1e7220 */ /* 0x040fe20000410000 */
[----:B------:R-:W-:Y:S01]  /*39f0*/  LOP3.LUT R8, R8, 0xffff0000, RZ, 0xc0, !PT ;  /* 0xffff000008087812 */ /* 0x000fe200078ec0ff */
[----:B------:R-:W-:Y:S01]  /*3a00*/  FMUL.FTZ R13, R13, R6 ;  /* 0x000000060d0d7220 */ /* 0x000fe20000410000 */
[----:B------:R-:W-:Y:S01]  /*3a10*/  FMUL.FTZ R7, R12, R9 ;  /* 0x000000090c077220 */ /* 0x000fe20000410000 */
[----:B------:R-:W-:-:S02]  /*3a20*/  IMAD.U32 R15, R14, 0x10000, RZ ;  /* 0x000100000e0f7824 */ /* 0x000fc400078e00ff */
[----:B------:R-:W-:Y:S01]  /*3a30*/  FFMA.FTZ R82, R11, R74, R82 ;  /* 0x0000004a0b527223 */ /* 0x000fe20000010052 */
[C---:B------:R-:W-:Y:S01]  /*3a40*/  FFMA.FTZ R30, R5.reuse, R6, -R30 ;  /* 0x00000006051e7223 */ /* 0x040fe2000001081e */
[-C--:B------:R-:W-:Y:S01]  /*3a50*/  FMUL.FTZ R29, R12, R73.reuse ;  /* 0x000000490c1d7220 */ /* 0x080fe20000410000 */
[----:B------:R-:W-:Y:S01]  /*3a60*/  LOP3.LUT R14, R14, 0xffff0000, RZ, 0xc0, !PT ;  /* 0xffff00000e0e7812 */ /* 0x000fe200078ec0ff */
[----:B------:R-:W-:Y:S01]  /*3a70*/  FFMA.FTZ R13, R5, R28, R13 ;  /* 0x0000001c050d7223 */ /* 0x000fe2000001000d */
[----:B------:R-:W-:Y:S01]  /*3a80*/  FFMA.FTZ R73, R8, R73, -R7 ;  /* 0x0000004908497223 */ /* 0x000fe20000010807 */
[C---:B------:R-:W-:Y:S01]  /*3a90*/  IMAD.U32 R6, R84.reuse, 0x10000, RZ ;  /* 0x0001000054067824 */ /* 0x040fe200078e00ff */
[----:B------:R-:W-:Y:S01]  /*3aa0*/  LOP3.LUT R11, R84, 0xffff0000, RZ, 0xc0, !PT ;  /* 0xffff0000540b7812 */ /* 0x000fe200078ec0ff */
[C---:B------:R-:W-:Y:S01]  /*3ab0*/  IMAD.U32 R5, R76.reuse, 0x10000, RZ ;  /* 0x000100004c057824 */ /* 0x040fe200078e00ff */
[----:B------:R-:W-:Y:S01]  /*3ac0*/  LOP3.LUT R7, R76, 0xffff0000, RZ, 0xc0, !PT ;  /* 0xffff00004c077812 */ /* 0x000fe200078ec0ff */
[----:B------:R-:W-:Y:S01]  /*3ad0*/  FFMA.FTZ R8, R8, R9, R29 ;  /* 0x0000000908087223 */ /* 0x000fe2000001001d */
[CC--:B------:R-:W-:Y:S01]  /*3ae0*/  FMUL.FTZ R9, R15.reuse, R6.reuse ;  /* 0x000000060f097220 */ /* 0x0c0fe20000410000 */
[----:B------:R-:W-:Y:S01]  /*3af0*/  LOP3.LUT R10, R10, 0xffff0000, RZ, 0xc0, !PT ;  /* 0xffff00000a0a7812 */ /* 0x000fe200078ec0ff */
        /* <DEDUP_REMOVED lines=19> */
.L_x_3844:
[----:B------:R-:W-:Y:S05]  /*3c30*/  BSYNC B1 ;  /* 0x0000000000017941 */ /* 0x000fea0003800000 */
.L_x_3843:
[----:B-1----:R1:W-:Y:S01]  /*3c40*/  ST.E.128 desc[UR40][R58.64], R8 ;  /* 0x000000083a007985 */ /* 0x0023e2000c101d28 */
[----:B------:R-:W-:Y:S01]  /*3c50*/  ISETP.GE.AND P4, PT, R77, R72, PT ;  /* 0x000000484d00720c */ /* 0x000fe20003f86270 */
[----:B------:R-:W-:Y:S02]  /*3c60*/  IMAD.MOV.U32 R4, RZ, RZ, R71 ;  /* 0x000000ffff047224 */ /* 0x000fe400078e0047 */
[----:B------:R-:W-:-:S10]  /*3c70*/  IMAD.MOV.U32 R5, RZ, RZ, R70 ;  /* 0x000000ffff057224 */ /* 0x000fd400078e0046 */
[----:B------:R-:W-:Y:S05]  /*3c80*/  @P4 BRA `(.L_x_3832) ;  /* 0x0000000000e44947 */ /* 0x000fea0003800000 */
[----:B------:R-:W-:-:S05]  /*3c90*/  IMAD.WIDE R4, R77, 0x2, R4 ;  /* 0x000000024d047825 */ /* 0x000fca00078e0204 */
[----:B---3--:R3:W-:Y:S01]  /*3ca0*/  ST.E.128 desc[UR40][R4.64], R12 ;  /* 0x0000000c04007985 */ /* 0x0087e2000c101d28 */
[----:B------:R-:W-:Y:S05]  /*3cb0*/  BRA `(.L_x_3832) ;  /* 0x0000000000d87947 */ /* 0x000fea0003800000 */
.L_x_3824:
[----:B------:R-:W-:-:S13]  /*3cc0*/  ISETP.NE.AND P3, PT, R186, 0x3, PT ;  /* 0x00000003ba00780c */ /* 0x000fda0003f65270 */
[----:B------:R-:W-:Y:S05]  /*3cd0*/  @!P3 BRA `(.L_x_3845) ;  /* 0x000000000004b947 */ /* 0x000fea0003800000 */
[----:B------:R-:W-:Y:S01]  /*3ce0*/  BPT.TRAP 0x1 ;  /* 0x000000040000795c */ /* 0x000fe20000300000 */
.L_x_3845:
[----:B------:R-:W-:Y:S01]  /*3cf0*/  IMAD R64, R22, 0x8, R2 ;  /* 0x0000000816407824 */ /* 0x000fe200078e0202 */
[----:B------:R-:W-:Y:S01]  /*3d00*/  SHF.L.U32 R75, R187, 0x1f, RZ ;  /* 0x0000001fbb4b7819 */ /* 0x000fe200000006ff */
[----:B------:R-:W-:Y:S01]  /*3d10*/  BSSY B1, `(.L_x_3846) ;  /* 0x0000004000017945 */ /* 0x000fe20003800000 */
[----:B------:R-:W-:Y:S02]  /*3d20*/  SHF.R.S32.HI R68, RZ, 0x1f, R66 ;  /* 0x0000001fff447819 */ /* 0x000fe40000011442 */
[----:B------:R-:W1:Y:S02]  /*3d30*/  SYNCS.PHASECHK.TRANS64.TRYWAIT P4, [R64+URZ+0x28c90], R75 ;  /* 0x028c904b400075a7 */ /* 0x000e64000808017f */
[----:B-1----:R-:W-:Y:S05]  /*3d40*/  @!P4 BRA `(.L_x_3847) ;  /* 0x0000013c0004c947 */ /* 0x002fea0003800000 */
.L_x_4081:
[----:B------:R-:W-:Y:S05]  /*3d50*/  BSYNC B1 ;  /* 0x0000000000017941 */ /* 0x000fea0003800000 */
.L_x_3846:
[----:B------:R-:W-:Y:S01]  /*3d60*/  ULDC.64 UR4, c[0x0][0x300] ;  /* 0x0000c00000047ab9 */ /* 0x000fe20000000a00 */
[----:B-----5:R-:W-:Y:S01]  /*3d70*/  SHF.R.S32.HI R67, RZ, 0x1f, R65 ;  /* 0x0000001fff437819 */ /* 0x020fe20000011441 */
[----:B------:R-:W-:Y:S02]  /*3d80*/  IMAD R7, R68, UR4, RZ ;  /* 0x0000000444077c24 */ /* 0x000fe4000f8e02ff */
[----:B0-----:R-:W-:-:S04]  /*3d90*/  IMAD.WIDE.U32 R4, R66, UR4, RZ ;  /* 0x0000000442047c25 */ /* 0x001fc8000f8e00ff */
        /* <DEDUP_REMOVED lines=8> */
[----:B------:R-:W-:Y:S01]  /*3e20*/  ULDC.64 UR4, c[0x0][0x308] ;  /* 0x0000c20000047ab9 */ /* 0x000fe20000000a00 */
[----:B------:R-:W-:-:S02]  /*3e30*/  ISETP.GT.AND P4, PT, R69, R188, PT ;  /* 0x000000bc4500720c */ /* 0x000fc40003f84270 */
        /* <DEDUP_REMOVED lines=10> */
[----:B------:R0:W2:Y:S04]  /*3ee0*/  SHFL.IDX PT, R10, R13, RZ, 0x1c1f ;  /* 0x001c1fff0d0a7589 */ /* 0x0000a800000e0000 */
[----:B------:R0:W3:Y:S02]  /*3ef0*/  SHFL.IDX PT, R14, R6, RZ, 0x1c1f ;  /* 0x001c1fff060e7589 */ /* 0x0000e400000e0000 */
.L_x_4085:
[----:B------:R-:W-:Y:S05]  /*3f00*/  @!P4 BRA `(.L_x_3832) ;  /* 0x000000000044c947 */ /* 0x000fea0003800000 */
[----:B------:R-:W-:Y:S02]  /*3f10*/  ULDC UR4, c[0x0][0x2f4] ;  /* 0x0000bd0000047ab9 */ /* 0x000fe40000000800 */
[----:B------:R-:W-:-:S13]  /*3f20*/  ISETP.GE.AND P4, PT, R16, UR4, PT ;  /* 0x0000000410007c0c */ /* 0x000fda000bf86270 */
[----:B0-----:R-:W0:Y:S01]  /*3f30*/  @!P4 LDS.128 R4, [R72+0x22400] ;  /* 0x022400004804c984 */ /* 0x001e220000000c00 */
[----:B---3--:R-:W-:-:S04]  /*3f40*/  @!P4 LEA R8, P5, R16, R14, 0x1 ;  /* 0x0000000e1008c211 */ /* 0x008fc800078a08ff */
[----:B--2---:R-:W-:-:S05]  /*3f50*/  @!P4 LEA.HI.X R9, R16, R10, R17, 0x1, P5 ;  /* 0x0000000a1009c211 */ /* 0x004fca00028f0c11 */
[----:B0-----:R4:W-:Y:S01]  /*3f60*/  @!P4 ST.E.128 desc[UR40][R8.64], R4 ;  /* 0x000000040800c985 */ /* 0x0019e2000c101d28 */
[----:B------:R-:W-:-:S13]  /*3f70*/  ISETP.GE.AND P4, PT, R19, UR4, PT ;  /* 0x0000000413007c0c */ /* 0x000fda000bf86270 */
[----:B------:R-:W-:Y:S05]  /*3f80*/  @P4 BRA `(.L_x_3832) ;  /* 0x0000000000244947 */ /* 0x000fea0003800000 */
[----:B------:R-:W-:Y:S01]  /*3f90*/  LOP3.LUT P4, RZ, R190, 0x4, RZ, 0xc0, !PT ;  /* 0x00000004beff7812 */ /* 0x000fe2000788c0ff */
[----:B----4-:R-:W-:-:S12]  /*3fa0*/  VIADD R4, R52, 0x20 ;  /* 0x0000002034047836 */ /* 0x010fd80000000000 */
[----:B------:R-:W-:Y:S01]  /*3fb0*/  @P4 VIADD R4, R52, 0xffffffe0 ;  /* 0xffffffe034044836 */ /* 0x000fe20000000000 */
[----:B------:R-:W-:-:S03]  /*3fc0*/  LEA R8, P4, R19, R14, 0x1 ;  /* 0x0000000e13087211 */ /* 0x000fc600078808ff */
[----:B------:R-:W-:Y:S01]  /*3fd0*/  IMAD.IADD R73, R73, 0x1, R4 ;  /* 0x0000000149497824 */ /* 0x000fe200078e0204 */
[----:B------:R-:W-:-:S03]  /*3fe0*/  LEA.HI.X R9, R19, R10, R191, 0x1, P4 ;  /* 0x0000000a13097211 */ /* 0x000fc600020f0cbf */
[----:B------:R-:W-:-:S06]  /*3ff0*/  IMAD R4, R73, 0x2, R2 ;  /* 0x0000000249047824 */ /* 0x000fcc00078e0202 */
[----:B------:R-:W0:Y:S04]  /*4000*/  LDS.128 R4, [R4+0x22400] ;  /* 0x0224000004047984 */ /* 0x000e280000000c00 */
[----:B0-----:R0:W-:Y:S02]  /*4010*/  ST.E.128 desc[UR40][R8.64], R4 ;  /* 0x0000000408007985 */ /* 0x0011e4000c101d28 */
.L_x_3832:
[----:B------:R-:W-:Y:S05]  /*4020*/  BSYNC B0 ;  /* 0x0000000000007941 */ /* 0x000fea0003800000 */
.L_x_3823:
[----:B01-34-:R-:W0:Y:S01]  /*4030*/  S2R R4, SR_TID.X ;  /* 0x0000000000047919 */ /* 0x01be220000002100 */
[----:B------:R-:W-:Y:S01]  /*4040*/  @!PT LDS RZ, [RZ] ;  /* 0x00000000fffff984 */ /* 0x000fe20000000800 */
[----:B------:R-:W-:Y:S01]  /*4050*/  @!PT LDS RZ, [RZ] ;  /* 0x00000000fffff984 */ /* 0x000fe20000000800 */
[----:B------:R-:W-:Y:S01]  /*4060*/  @!PT LDS RZ, [RZ] ;  /* 0x00000000fffff984 */ /* 0x000fe20000000800 */
[----:B------:R-:W-:Y:S01]  /*4070*/  @!PT LDS RZ, [RZ] ;  /* 0x00000000fffff984 */ /* 0x000fe20000000800 */
[----:B------:R1:W-:Y:S06]  /*4080*/  MEMBAR.ALL.CTA ;  /* 0x0000000000007992 */ /* 0x0003ec0000008000 */
[----:B-1----:R-:W1:Y:S01]  /*4090*/  FENCE.VIEW.ASYNC.S ;  /* 0x00000000000073c6 */ /* 0x002e620000000000 */
[----:B------:R-:W-:Y:S05]  /*40a0*/  WARPSYNC.ALL ;  /* 0x0000000000007948 */ /* 0x000fea0003800000 */
[----:B------:R-:W-:Y:S01]  /*40b0*/  BSSY B0, `(.L_x_3849) ;  /* 0x0000009000007945 */ /* 0x000fe20003800000 */
[----:B0-----:R-:W-:Y:S01]  /*40c0*/  LOP3.LUT R4, R4, 0x7f, RZ, 0xc0, !PT ;  /* 0x0000007f04047812 */ /* 0x001fe200078ec0ff */
[----:B-1----:R0:W-:Y:S03]  /*40d0*/  BAR.SYNC.DEFER_BLOCKING R49, 0x80 ;  /* 0x000200310000751d */ /* 0x0021e60000010000 */
[----:B------:R-:W-:-:S13]  /*40e0*/  ISETP.NE.AND P4, PT, R4, RZ, PT ;  /* 0x000000ff0400720c */ /* 0x000fda0003f85270 */
[----:B------:R-:W-:-:S05]  /*40f0*/  @!P4 VIADD R4, R64, 0x28ca0 ;  /* 0x00028ca04004c836 */ /* 0x000fca0000000000 */
[----:B------:R-:W-:-:S04]  /*4100*/  @!P4 PRMT R4, RZ, 0x654, R4 ;  /* 0x00000654ff04c816 */ /* 0x000fc80000000004 */
[----:B------:R0:W-:Y:S01]  /*4110*/  @!P4 SYNCS.ARRIVE.TRANS64.RED.A1T0 RZ, [R4+URZ], RZ ;  /* 0x000000ff04ffc9a7 */ /* 0x0001e2000810043f */
[----:B------:R-:W-:Y:S05]  /*4120*/  @!P3 BRA `(.L_x_3850) ;  /* 0x000000000004b947 */ /* 0x000fea0003800000 */
[----:B------:R-:W-:Y:S01]  /*4130*/  BPT.TRAP 0x1 ;  /* 0x000000040000795c */ /* 0x000fe20000300000 */
.L_x_3850:
[----:B------:R-:W-:Y:S05]  /*4140*/  BSYNC B0 ;  /* 0x0000000000007941 */ /* 0x000fea0003800000 */
.L_x_3849:
[----:B------:R-:W1:Y:S01]  /*4150*/  SYNCS.PHASECHK.TRANS64.TRYWAIT P3, [R64+URZ+0x28cb0], R75 ;  /* 0x028cb04b400075a7 */ /* 0x000e62000806017f */
[----:B------:R-:W-:Y:S04]  /*4160*/  BSSY B0, `(.L_x_3851) ;  /* 0x0000002000007945 */ /* 0x000fe80003800000 */
[----:B-1----:R-:W-:Y:S05]  /*4170*/  @!P3 BRA `(.L_x_3852) ;  /* 0x000001380050b947 */ /* 0x002fea0003800000 */
.L_x_4086:
[----:B------:R-:W-:Y:S05]  /*4180*/  BSYNC B0 ;  /* 0x0000000000007941 */ /* 0x000fea0003800000 */
.L_x_3851:
[----:B------:R-:W-:Y:S01]  /*4190*/  ULDC.64 UR4, c[0x0][0x328] ;  /* 0x0000ca0000047ab9 */ /* 0x000fe20000000a00 */
[----:B------:R-:W-:Y:S01]  /*41a0*/  BSSY B0, `(.L_x_3853) ;  /* 0x0000072000007945 */ /* 0x000fe20003800000 */
[----:B------:R-:W-:Y:S02]  /*41b0*/  IMAD R7, R68, UR4, RZ ;  /* 0x0000000444077c24 */ /* 0x000fe4000f8e02ff */
[----:B0-----:R-:W-:-:S04]  /*41c0*/  IMAD.WIDE.U32 R4, R66, UR4, RZ ;  /* 0x0000000442047c25 */ /* 0x001fc8000f8e00ff */
[----:B------:R-:W-:Y:S01]  /*41d0*/  IMAD R7, R66, UR5, R7 ;  /* 0x0000000542077c24 */ /* 0x000fe2000f8e0207 */
[----:B------:R-:W-:Y:S02]  /*41e0*/  ULDC.64 UR4, c[0x0][0x338] ;  /* 0x0000ce0000047ab9 */ /* 0x000fe40000000a00 */
        /* <DEDUP_REMOVED lines=11> */
[----:B------:R-:W-:-:S04]  /*42a0*/  LEA R11, P3, R4, UR4, 0x1 ;  /* 0x00000004040b7c11 */ /* 0x000fc8000f8608ff */
[----:B--2---:R-:W-:Y:S02]  /*42b0*/  LEA.HI.X R10, R4, UR5, R5, 0x1, P3 ;  /* 0x00000005040a7c11 */ /* 0x004fe400098f0c05 */
[----:B------:R-:W-:Y:S01]  /*42c0*/  ISETP.GT.AND P3, PT, R69, R188, PT ;  /* 0x000000bc4500720c */ /* 0x000fe20003f64270 */
[----:B------:R-:W0:Y:S04]  /*42d0*/  SHFL.IDX PT, R11, R11, RZ, 0x1c1f ;  /* 0x001c1fff0b0b7589 */ /* 0x000e2800000e0000 */
[----:B------:R-:W2:Y:S08]  /*42e0*/  SHFL.IDX PT, R10, R10, RZ, 0x1c1f ;  /* 0x001c1fff0a0a7589 */ /* 0x000eb000000e0000 */
[----:B------:R-:W-:Y:S05]  /*42f0*/  @!P3 BRA `(.L_x_3854) ;  /* 0x000000040070b947 */ /* 0x000fea0003800000 */
[----:B------:R-:W-:Y:S01]  /*4300*/  ULDC UR4, c[0x0][0x320] ;  /* 0x0000c80000047ab9 */ /* 0x000fe20000000800 */
[----:B------:R-:W3:Y:S01]  /*4310*/  LDL R30, [R1] ;  /* 0x00000000011e7983 */ /* 0x000ee20000100800 */
[----:B------:R-:W-:Y:S01]  /*4320*/  ISETP.GE.AND P5, PT, R16, UR4, PT ;  /* 0x0000000410007c0c */ /* 0x000fe2000bfa6270 */
[----:B------:R-:W-:Y:S02]  /*4330*/  IMAD R9, R22, 0x8000, R52 ;  /* 0x0000800016097824 */ /* 0x000fe400078e0234 */
[----:B------:R-:W4:Y:S02]  /*4340*/  LDL R29, [R1+0x4] ;  /* 0x00000400011d7983 */ /* 0x000f240000100800 */
[----:B------:R-:W-:Y:S02]  /*4350*/  IMAD R12, R9, 0x2, R2 ;  /* 0x00000002090c7824 */ /* 0x000fe400078e0202 */
[----:B------:R-:W5:Y:S04]  /*4360*/  LDL R28, [R1+0x8] ;  /* 0x00000800011c7983 */ /* 0x000f680000100800 */
[----:B------:R-:W5:Y:S04]  /*4370*/  LDL R15, [R1+0xc] ;  /* 0x00000c00010f7983 */ /* 0x000f680000100800 */
[----:B------:R-:W1:Y:S01]  /*4380*/  @!P5 LDS.128 R4, [R12+0x400] ;  /* 0x000400000c04d984 */ /* 0x000e620000000c00 */
[----:B------:R-:W-:-:S02]  /*4390*/  LOP3.LUT P3, RZ, R190, 0x4, RZ, 0xc0, !PT ;  /* 0x00000004beff7812 */ /* 0x000fc4000786c0ff */
[C---:B------:R-:W-:Y:S01]  /*43a0*/  IADD3 R13, R9.reuse, 0x20, RZ ;  /* 0x00000020090d7810 */ /* 0x040fe20007ffe0ff */
[----:B------:R-:W5:Y:S10]  /*43b0*/  LDL R14, [R1+0x10] ;  /* 0x00001000010e7983 */ /* 0x000f740000100800 */
[----:B------:R-:W-:Y:S01]  /*43c0*/  @P3 VIADD R13, R9, 0xffffffe0 ;  /* 0xffffffe0090d3836 */ /* 0x000fe20000000000 */
[----:B0-----:R-:W-:-:S03]  /*43d0*/  @!P5 LEA R8, P3, R16, R11, 0x1 ;  /* 0x0000000b1008d211 */ /* 0x001fc600078608ff */
[----:B------:R-:W-:Y:S01]  /*43e0*/  IMAD R13, R13, 0x2, R2 ;  /* 0x000000020d0d7824 */ /* 0x000fe200078e0202 */
[----:B--2---:R-:W-:Y:S02]  /*43f0*/  @!P5 LEA.HI.X R9, R16, R10, R17, 0x1, P3 ;  /* 0x0000000a1009d211 */ /* 0x004fe400018f0c11 */
[----:B------:R-:W-:-:S03]  /*4400*/  ISETP.GE.AND P3, PT, R19, UR4, PT ;  /* 0x0000000413007c0c */ /* 0x000fc6000bf66270 */
[----:B-1----:R0:W-:Y:S10]  /*4410*/  @!P5 ST.E.128 desc[UR40][R8.64], R4 ;  /* 0x000000040800d985 */ /* 0x0021f4000c101d28 */
[----:B------:R-:W1:Y:S01]  /*4420*/  @!P3 LDS.128 R4, [R13+0x400] ;  /* 0x000400000d04b984 */ /* 0x000e620000000c00 */
[----:B0-----:R-:W-:-:S04]  /*4430*/  @!P3 LEA R8, P5, R19, R11, 0x1 ;  /* 0x0000000b1308b211 */ /* 0x001fc800078a08ff */
[----:B------:R-:W-:Y:S02]  /*4440*/  @!P3 LEA.HI.X R9, R19, R10, R191, 0x1, P5 ;  /* 0x0000000a1309b211 */ /* 0x000fe400028f0cbf */
[----:B------:R-:W-:-:S03]  /*4450*/  ISETP.GE.AND P5, PT, R206, UR4, PT ;  /* 0x00000004ce007c0c */ /* 0x000fc6000bfa6270 */
[----:B-1----:R0:W-:Y:S10]  /*4460*/  @!P3 ST.E.128 desc[UR40][R8.64], R4 ;  /* 0x000000040800b985 */ /* 0x0021f4000c101d28 */
[----:B------:R-:W1:Y:S01]  /*4470*/  @!P5 LDS.128 R4, [R12+0x2400] ;  /* 0x002400000c04d984 */ /* 0x000e620000000c00 */
[----:B0-----:R-:W-:-:S05]  /*4480*/  @!P5 LEA R8, P3, R206, R11, 0x1 ;  /* 0x0000000bce08d211 */ /* 0x001fca00078608ff */
[----:B------:R-:W-:Y:S01]  /*4490*/  @!P5 IMAD.X R9, R10, 0x1, R217, P3 ;  /* 0x000000010a09d824 */ /* 0x000fe200018e06d9 */
[----:B------:R-:W-:-:S04]  /*44a0*/  ISETP.GE.AND P3, PT, R205, UR4, PT ;  /* 0x00000004cd007c0c */ /* 0x000fc8000bf66270 */
[----:B-1----:R0:W-:Y:S09]  /*44b0*/  @!P5 ST.E.128 desc[UR40][R8.64], R4 ;  /* 0x000000040800d985 */ /* 0x0021f2000c101d28 */
        /* <DEDUP_REMOVED lines=42> */
[----:B---3--:R-:W-:Y:S01]  /*4760*/  @!P3 IMAD.X R9, R10, 0x1, R30, P5 ;  /* 0x000000010a09b824 */ /* 0x008fe200028e061e */
[----:B------:R-:W-:-:S04]  /*4770*/  ISETP.GE.AND P5, PT, R196, UR4, PT ;  /* 0x00000004c4007c0c */ /* 0x000fc8000bfa6270 */
[----:B-1----:R0:W-:Y:S09]  /*4780*/  @!P3 ST.E.128 desc[UR40][R8.64], R4 ;  /* 0x000000040800b985 */ /* 0x0021f2000c101d28 */
[----:B------:R-:W1:Y:S01]  /*4790*/  @!P5 LDS.128 R4, [R12+0xc400] ;  /* 0x00c400000c04d984 */ /* 0x000e620000000c00 */
[----:B0-----:R-:W-:-:S05]  /*47a0*/  @!P5 LEA R8, P3, R196, R11, 0x1 ;  /* 0x0000000bc408d211 */ /* 0x001fca00078608ff */
[----:B----4-:R-:W-:Y:S01]  /*47b0*/  @!P5 IMAD.X R9, R10, 0x1, R29, P3 ;  /* 0x000000010a09d824 */ /* 0x010fe200018e061d */
[----:B------:R-:W-:-:S04]  /*47c0*/  ISETP.GE.AND P3, PT, R195, UR4, PT ;  /* 0x00000004c3007c0c */ /* 0x000fc8000bf66270 */
[----:B-1----:R0:W-:Y:S09]  /*47d0*/  @!P5 ST.E.128 desc[UR40][R8.64], R4 ;  /* 0x000000040800d985 */ /* 0x0021f2000c101d28 */
[----:B------:R-:W1:Y:S01]  /*47e0*/  @!P3 LDS.128 R4, [R13+0xc400] ;  /* 0x00c400000d04b984 */ /* 0x000e620000000c00 */
[----:B0-----:R-:W-:-:S05]  /*47f0*/  @!P3 LEA R8, P5, R195, R11, 0x1 ;  /* 0x0000000bc308b211 */ /* 0x001fca00078a08ff */
[----:B-----5:R-:W-:Y:S01]  /*4800*/  @!P3 IMAD.X R9, R10, 0x1, R28, P5 ;  /* 0x000000010a09b824 */ /* 0x020fe200028e061c */
        /* <DEDUP_REMOVED lines=9> */
[----:B------:R-:W-:-:S05]  /*48a0*/  @!P3 IMAD.X R9, R10, 0x1, R14, P5 ;  /* 0x000000010a09b824 */ /* 0x000fca00028e060e */
[----:B-1----:R3:W-:Y:S03]  /*48b0*/  @!P3 ST.E.128 desc[UR40][R8.64], R4 ;  /* 0x000000040800b985 */ /* 0x0027e6000c101d28 */
.L_x_3854:
[----:B------:R-:W-:Y:S05]  /*48c0*/  BSYNC B0 ;  /* 0x0000000000007941 */ /* 0x000fea0003800000 */
.L_x_3853:
[----:B------:R-:W-:Y:S01]  /*48d0*/  @!PT LDS RZ, [RZ] ;  /* 0x00000000fffff984 */ /* 0x000fe20000000800 */
[----:B------:R-:W-:Y:S01]  /*48e0*/  @!PT LDS RZ, [RZ] ;  /* 0x00000000fffff984 */ /* 0x000fe20000000800 */
[----:B------:R-:W-:Y:S01]  /*48f0*/  @!PT LDS RZ, [RZ] ;  /* 0x00000000fffff984 */ /* 0x000fe20000000800 */
[----:B------:R-:W-:Y:S01]  /*4900*/  @!PT LDS RZ, [RZ] ;  /* 0x00000000fffff984 */ /* 0x000fe20000000800 */
[----:B------:R4:W-:Y:S06]  /*4910*/  MEMBAR.ALL.CTA ;  /* 0x0000000000007992 */ /* 0x0009ec0000008000 */
[----:B----4-:R-:W4:Y:S01]  /*4920*/  FENCE.VIEW.ASYNC.S ;  /* 0x00000000000073c6 */ /* 0x010f220000000000 */
[----:B-1----:R-:W-:Y:S01]  /*4930*/  @!P4 VIADD R64, R64, 0x28cc0 ;  /* 0x00028cc04040c836 */ /* 0x002fe20000000000 */
[----:B----4-:R1:W-:Y:S04]  /*4940*/  BAR.SYNC.DEFER_BLOCKING R49, 0x80 ;  /* 0x000200310000751d */ /* 0x0103e80000010000 */
[----:B------:R-:W-:Y:S01]  /*4950*/  @!P4 PRMT R64, RZ, 0x654, R64 ;  /* 0x00000654ff40c816 */ /* 0x000fe20000000040 */
[----:B------:R-:W-:Y:S01]  /*4960*/  VIADD R22, R22, 0x1 ;  /* 0x0000000116167836 */ /* 0x000fe20000000000 */
[----:B------:R-:W-:-:S02]  /*4970*/  PLOP3.LUT P3, PT, PT, PT, PT, 0x8, 0x0 ;  /* 0x000000000000781c */ /* 0x000fc40003f6e170 */
[----:B------:R1:W-:Y:S02]  /*4980*/  @!P4 SYNCS.ARRIVE.TRANS64.RED.A1T0 RZ, [R64+URZ], RZ ;  /* 0x000000ff40ffc9a7 */ /* 0x0003e4000810043f */
[----:B------:R-:W-:-:S04]  /*4990*/  ISETP.NE.AND P4, PT, R22, 0x2, PT ;  /* 0x000000021600780c */ /* 0x000fc80003f85270 */
[----:B---3--:R-:W-:Y:S02]  /*49a0*/  SEL R4, RZ, 0x1, P4 ;  /* 0x00000001ff047807 */ /* 0x008fe40002000000 */
[----:B------:R-:W-:Y:S02]  /*49b0*/  SEL R22, R22, RZ, P4 ;  /* 0x000000ff16167207 */ /* 0x000fe40002000000 */
[----:B------:R-:W-:Y:S01]  /*49c0*/  LOP3.LUT R187, R187, R4, RZ, 0x3c, !PT ;  /* 0x00000004bbbb7212 */ /* 0x000fe200078e3cff */
[----:B-1----:R-:W-:Y:S06]  /*49d0*/  @P2 BRA `(.L_x_3855) ;  /* 0xffffffd800342947 */ /* 0x002fec000383ffff */
.L_x_3818:
[----:B------:R-:W3:Y:S01]  /*49e0*/  LDL R4, [R1+0x50] ;  /* 0x0000500001047983 */ /* 0x000ee20000100800 */
[----:B------:R-:W-:Y:S01]  /*49f0*/  BSSY B0, `(.L_x_3856) ;  /* 0x0000047000007945 */ /* 0x000fe20003800000 */
[----:B------:R-:W-:Y:S01]  /*4a00*/  IMAD.MOV.U32 R0, RZ, RZ, RZ ;  /* 0x000000ffff007224 */ /* 0x000fe200078e00ff */
        /* <DEDUP_REMOVED lines=32> */
[----:B------:R-:W-:Y:S02]  /*4c10*/  MOV R91, RZ ;  /* 0x000000ff005b7202 */ /* 0x000fe40000000f00 */
[----:B------:R-:W-:Y:S02]  /*4c20*/  CS2R R36, SRZ ;  /* 0x0000000000247805 */ /* 0x000fe4000001ff00 */
[----:B------:R-:W-:Y:S02]  /*4c30*/  CS2R R88, SRZ ;  /* 0x0000000000587805 */ /* 0x000fe4000001ff00 */
[----:B------:R-:W-:Y:S02]  /*4c40*/  CS2R R86, SRZ ;  /* 0x0000000000567805 */ /* 0x000fe4000001ff00 */
[----:B------:R-:W-:Y:S01]  /*4c50*/  CS2R R84, SRZ ;  /* 0x0000000000547805 */ /* 0x000fe2000001ff00 */
[----:B------:R-:W-:Y:S01]  /*4c60*/  IMAD.MOV.U32 R83, RZ, RZ, RZ ;  /* 0x000000ffff537224 */ /* 0x000fe200078e00ff */
[----:B------:R-:W-:-:S02]  /*4c70*/  CS2R R32, SRZ ;  /* 0x0000000000207805 */ /* 0x000fc4000001ff00 */
[----:B------:R-:W-:Y:S02]  /*4c80*/  CS2R R80, SRZ ;  /* 0x0000000000507805 */ /* 0x000fe4000001ff00 */
[----:B------:R-:W-:Y:S02]  /*4c90*/  CS2R R78, SRZ ;  /* 0x00000000004e7805 */ /* 0x000fe4000001ff00 */
[----:B------:R-:W-:Y:S01]  /*4ca0*/  CS2R R76, SRZ ;  /* 0x00000000004c7805 */ /* 0x000fe2000001ff00 */
[----:B------:R-:W-:Y:S01]  /*4cb0*/  IMAD.MOV.U32 R75, RZ, RZ, RZ ;  /* 0x000000ffff4b7224 */ /* 0x000fe200078e00ff */
        /* <DEDUP_REMOVED lines=8> */
[----:B------:R-:W-:-:S02]  /*4d40*/  CS2R R62, SRZ ;  /* 0x00000000003e7805 */ /* 0x000fc4000001ff00 */
[----:B------:R-:W-:Y:S02]  /*4d50*/  CS2R R60, SRZ ;  /* 0x00000000003c7805 */ /* 0x000fe4000001ff00 */
[----:B------:R-:W-:Y:S01]  /*4d60*/  CS2R R58, SRZ ;  /* 0x00000000003a7805 */ /* 0x000fe2000001ff00 */
[----:B------:R-:W-:Y:S01]  /*4d70*/  IMAD.MOV.U32 R157, RZ, RZ, RZ ;  /* 0x000000ffff9d7224 */ /* 0x000fe200078e00ff */
[----:B------:R-:W-:Y:S02]  /*4d80*/  CS2R R158, SRZ ;  /* 0x00000000009e7805 */ /* 0x000fe4000001ff00 */
[----:B------:R-:W-:Y:S02]  /*4d90*/  CS2R R54, SRZ ;  /* 0x0000000000367805 */ /* 0x000fe4000001ff00 */
[----:B------:R-:W-:Y:S02]  /*4da0*/  CS2R R160, SRZ ;  /* 0x0000000000a07805 */ /* 0x000fe4000001ff00 */
[----:B------:R-:W-:Y:S01]  /*4db0*/  CS2R R50, SRZ ;  /* 0x0000000000327805 */ /* 0x000fe2000001ff00 */
[----:B------:R-:W-:Y:S01]  /*4dc0*/  IMAD.MOV.U32 R162, RZ, RZ, RZ ;  /* 0x000000ffffa27224 */ /* 0x000fe200078e00ff */
[----:B------:R-:W-:-:S02]  /*4dd0*/  CS2R R46, SRZ ;  /* 0x00000000002e7805 */ /* 0x000fc4000001ff00 */
[----:B------:R-:W-:Y:S01]  /*4de0*/  CS2R R42, SRZ ;  /* 0x00000000002a7805 */ /* 0x000fe2000001ff00 */
[----:B------:R-:W-:Y:S02]  /*4df0*/  IMAD.MOV.U32 R155, RZ, RZ, RZ ;  /* 0x000000ffff9b7224 */ /* 0x000fe400078e00ff */
[----:B------:R-:W-:Y:S02]  /*4e00*/  IMAD.MOV.U32 R39, RZ, RZ, RZ ;  /* 0x000000ffff277224 */ /* 0x000fe400078e00ff */
[----:B0-----:R-:W-:Y:S01]  /*4e10*/  IMAD.MOV.U32 R11, RZ, RZ, RZ ;  /* 0x000000ffff0b7224 */ /* 0x001fe200078e00ff */
[----:B---3--:R-:W-:Y:S01]  /*4e20*/  ISETP.NE.AND P0, PT, R4, 0x1, PT ;  /* 0x000000010400780c */ /* 0x008fe20003f05270 */
[----:B------:R-:W-:-:S12]  /*4e30*/  @P3 BRA `(.L_x_3857) ;  /* 0x0000000000083947 */ /* 0x000fd80003800000 */
[----:B------:R-:W0:Y:S02]  /*4e40*/  FENCE.VIEW.ASYNC.G ;  /* 0x00000000000073c6 */ /* 0x000e240000000100 */
[----:B0-----:R-:W-:Y:S06]  /*4e50*/  BAR.ARV 0xc, 0x180 ;  /* 0x0306000000007b1d */ /* 0x001fec0000002000 */
.L_x_3857:
[----:B------:R-:W-:Y:S05]  /*4e60*/  BSYNC B0 ;  /* 0x0000000000007941 */ /* 0x000fea0003800000 */
.L_x_3856:
[----:B------:R-:W-:Y:S01]  /*4e70*/  BSSY B7, `(.L_x_3858) ;  /* 0x000084a000077945 */ /* 0x000fe20003800000 */
[----:B------:R-:W-:Y:S01]  /*4e80*/  IMAD.MOV.U32 R28, RZ, RZ, RZ ;  /* 0x000000ffff1c7224 */ /* 0x000fe200078e00ff */
[----:B------:R-:W-:Y:S01]  /*4e90*/  CS2R R8, SRZ ;  /* 0x0000000000087805 */ /* 0x000fe2000001ff00 */
[----:B------:R-:W-:Y:S01]  /*4ea0*/  IMAD.MOV.U32 R154, RZ, RZ, RZ ;  /* 0x000000ffff9a7224 */ /* 0x000fe200078e00ff */
[----:B------:R-:W-:Y:S01]  /*4eb0*/  CS2R R152, SRZ ;  /* 0x0000000000987805 */ /* 0x000fe2000001ff00 */
[----:B------:R-:W-:Y:S01]  /*4ec0*/  IMAD.MOV.U32 R35, RZ, RZ, RZ ;  /* 0x000000ffff237224 */ /* 0x000fe200078e00ff */
[----:B------:R-:W-:Y:S01]  /*4ed0*/  CS2R R6, SRZ ;  /* 0x0000000000067805 */ /* 0x000fe2000001ff00 */
[----:B------:R-:W-:Y:S02]  /*4ee0*/  IMAD.MOV.U32 R14, RZ, RZ, RZ ;  /* 0x000000ffff0e7224 */ /* 0x000fe400078e00ff */
[----:B------:R-:W-:Y:S02]  /*4ef0*/  IMAD.MOV.U32 R31, RZ, RZ, RZ ;  /* 0x000000ffff1f7224 */ /* 0x000fe400078e00ff */
[----:B------:R-:W-:-:S02]  /*4f00*/  IMAD.MOV.U32 R156, RZ, RZ, RZ ;  /* 0x000000ffff9c7224 */ /* 0x000fc400078e00ff */
[----:B------:R-:W-:Y:S02]  /*4f10*/  IMAD.MOV.U32 R5, RZ, RZ, RZ ;  /* 0x000000ffff057224 */ /* 0x000fe400078e00ff */
[----:B--2---:R-:W-:Y:S01]  /*4f20*/  IMAD.MOV.U32 R10, RZ, RZ, RZ ;  /* 0x000000ffff0a7224 */ /* 0x004fe200078e00ff */
[----:B------:R-:W-:Y:S06]  /*4f30*/  @!P0 BRA `(.L_x_3859) ;  /* 0x0000001800b88947 */ /* 0x000fec0003800000 */
[----:B------:R-:W-:Y:S02]  /*4f40*/  ISETP.GE.AND P1, PT, R171, 0x1, PT ;  /* 0x00000001ab00780c */ /* 0x000fe40003f26270 */
[----:B------:R-:W-:-:S11]  /*4f50*/  PLOP3.LUT P0, PT, PT, PT, PT, 0x80, 0x0 ;  /* 0x000000000000781c */ /* 0x000fd60003f0f070 */
[----:B------:R-:W-:Y:S05]  /*4f60*/  @!P1 BRA `(.L_x_3860) ;  /* 0x0000008000e89947 */ /* 0x000fea0003800000 */
[----:B------:R-:W0:Y:S01]  /*4f70*/  S2R R20, SR_TID.X ;  /* 0x0000000000147919 */ /* 0x000e220000002100 */
[----:B------:R-:W-:Y:S01]  /*4f80*/  ISETP.NE.AND P0, PT, R186, 0x3, PT ;  /* 0x00000003ba00780c */ /* 0x000fe20003f05270 */
[----:B0-----:R-:W-:-:S05]  /*4f90*/  VIADD R20, R20, 0xffffff80 ;  /* 0xffffff8014147836 */ /* 0x001fca0000000000 */
[----:B------:R-:W-:-:S04]  /*4fa0*/  SHF.R.S32.HI R4, RZ, 0x1f, R20 ;  /* 0x0000001fff047819 */ /* 0x000fc80000011414 */
[----:B------:R-:W-:-:S04]  /*4fb0*/  LEA.HI R4, R4, R20, RZ, 0x7 ;  /* 0x0000001404047211 */ /* 0x000fc800078f38ff */
[----:B------:R-:W-:-:S05]  /*4fc0*/  SHF.R.S32.HI R4, RZ, 0x7, R4 ;  /* 0x00000007ff047819 */ /* 0x000fca0000011404 */
[----:B------:R-:W0:Y:S02]  /*4fd0*/  SHFL.IDX PT, R0, R4, RZ, 0x1f ;  /* 0x00001fff04007589 */ /* 0x000e2400000e0000 */
[----:B0-----:R-:W-:-:S04]  /*4fe0*/  LEA.HI R3, R0, R0, RZ, 0x1 ;  /* 0x0000000000037211 */ /* 0x001fc800078f08ff */
[----:B------:R-:W-:-:S05]  /*4ff0*/  LOP3.LUT R3, R3, 0x1fffe, RZ, 0xc0, !PT ;  /* 0x0001fffe03037812 */ /* 0x000fca00078ec0ff */
[----:B------:R-:W-:-:S04]  /*5000*/  IMAD.IADD R3, R0, 0x1, -R3 ;  /* 0x0000000100037824 */ /* 0x000fc800078e0a03 */
[----:B------:R-:W-:-:S05]  /*5010*/  IMAD R3, R3, 0x8000, R2 ;  /* 0x0000800003037824 */ /* 0x000fca00078e0202 */
[----:B------:R-:W-:-:S04]  /*5020*/  IADD3 R3, R3, 0x400, RZ ;  /* 0x0000040003037810 */ /* 0x000fc80007ffe0ff */
[----:B------:R-:W-:-:S04]  /*5030*/  SHF.R.U32.HI R3, RZ, 0x4, R3 ;  /* 0x00000004ff037819 */ /* 0x000fc80000011603 */
[----:B------:R-:W-:-:S04]  /*5040*/  LOP3.LUT R0, R3, 0x3fff, RZ, 0xc0, !PT ;  /* 0x00003fff03007812 */ /* 0x000fc800078ec0ff */
[----:B------:R-:W-:Y:S01]  /*5050*/  LOP3.LUT R0, R0, 0x2000000, RZ, 0xfc, !PT ;  /* 0x0200000000007812 */ /* 0x000fe200078efcff */
[----:B------:R-:W-:Y:S06]  /*5060*/  @!P0 BRA `(.L_x_3861) ;  /* 0x0000000000048947 */ /* 0x000fec0003800000 */
[----:B------:R-:W-:Y:S01]  /*5070*/  BPT.TRAP 0x1 ;  /* 0x000000040000795c */ /* 0x000fe20000300000 */
.L_x_3861:
[----:B------:R-:W-:Y:S01]  /*5080*/  IMAD R3, R18, 0x8, R2 ;  /* 0x0000000812037824 */ /* 0x000fe200078e0202 */
[----:B------:R-:W-:Y:S01]  /*5090*/  SHF.L.U32 R6, R23, 0x1f, RZ ;  /* 0x0000001f17067819 */ /* 0x000fe200000006ff */
[----:B------:R-:W-:Y:S01]  /*50a0*/  VIADD R4, R2, 0x26800 ;  /* 0x0002680002047836 */ /* 0x000fe20000000000 */
[----:B------:R-:W-:Y:S02]  /*50b0*/  BSSY B0, `(.L_x_3862) ;  /* 0x0000008000007945 */ /* 0x000fe40003800000 */
[----:B------:R-:W0:Y:S02]  /*50c0*/  SYNCS.PHASECHK.TRANS64.TRYWAIT P1, [R3+URZ+0x28c50], R6 ;  /* 0x028c5006030075a7 */ /* 0x000e24000802017f */
[----:B------:R-:W-:Y:S01]  /*50d0*/  SHF.R.U32.HI R5, RZ, 0x4, R4 ;  /* 0x00000004ff057819 */ /* 0x000fe20000011604 */
[----:B------:R-:W-:-:S03]  /*50e0*/  IMAD R4, R18, 0x1000, R0 ;  /* 0x0000100012047824 */ /* 0x000fc600078e0200 */
[----:B------:R-:W-:-:S04]  /*50f0*/  LOP3.LUT R5, R5, 0x3fff, RZ, 0xc0, !PT ;  /* 0x00003fff05057812 */ /* 0x000fc800078ec0ff */
[----:B------:R-:W-:Y:S01]  /*5100*/  LOP3.LUT R10, R5, 0x10000, RZ, 0xfc, !PT ;  /* 0x00010000050a7812 */ /* 0x000fe200078efcff */
[----:B------:R-:W-:Y:S01]  /*5110*/  IMAD.MOV.U32 R5, RZ, RZ, 0x40000040 ;  /* 0x40000040ff057424 */ /* 0x000fe200078e00ff */
[----:B0-----:R-:W-:Y:S06]  /*5120*/  @!P1 BRA `(.L_x_3863) ;  /* 0x0000012800789947 */ /* 0x001fec0003800000 */
.L_x_4087:
[----:B------:R-:W-:Y:S05]  /*5130*/  BSYNC B0 ;  /* 0x0000000000007941 */ /* 0x000fea0003800000 */
.L_x_3862:
[----:B------:R-:W-:Y:S01]  /*5140*/  BAR.SYNC.DEFER_BLOCKING 0xe, 0x100 ;  /* 0x0384000000007b1d */ /* 0x000fe20000010000 */
[----:B------:R-:W-:Y:S01]  /*5150*/  IMAD.MOV.U32 R11, RZ, RZ, 0x40000040 ;  /* 0x40000040ff0b7424 */ /* 0x000fe200078e00ff */
[C---:B------:R-:W-:Y:S01]  /*5160*/  R2UR UR6, R4.reuse ;  /* 0x00000000040672ca */ /* 0x040fe200000e0000 */
[----:B0-----:R-:W-:Y:S01]  /*5170*/  VIADD R6, R4, 0x80 ;  /* 0x0000008004067836 */ /* 0x001fe20000000000 */
[----:B------:R-:W-:Y:S01]  /*5180*/  R2UR UR7, R5 ;  /* 0x00000000050772ca */ /* 0x000fe200000e0000 */
[----:B------:R-:W-:Y:S01]  /*5190*/  IMAD.MOV.U32 R7, RZ, RZ, 0x40000040 ;  /* 0x40000040ff077424 */ /* 0x000fe200078e00ff */
[C---:B------:R-:W-:Y:S01]  /*51a0*/  R2UR UR4, R10.reuse ;  /* 0x000000000a0472ca */ /* 0x040fe200000e0000 */
[----:B------:R-:W-:Y:S01]  /*51b0*/  VIADD R8, R10, 0x2 ;  /* 0x000000020a087836 */ /* 0x000fe20000000000 */
[----:B------:R-:W-:Y:S01]  /*51c0*/  R2UR UR5, R11 ;  /* 0x000000000b0572ca */ /* 0x000fe200000e0000 */
[----:B------:R-:W-:Y:S02]  /*51d0*/  IMAD.MOV.U32 R9, RZ, RZ, 0x40000040 ;  /* 0x40000040ff097424 */ /* 0x000fe400078e00ff */
[----:B------:R-:W-:-:S05]  /*51e0*/  IMAD.MOV.U32 R5, RZ, RZ, 0x40000040 ;  /* 0x40000040ff057424 */ /* 0x000fca00078e00ff */
[----:B------:R-:W-:Y:S01]  /*51f0*/  R2UR UR15, R5 ;  /* 0x00000000050f72ca */ /* 0x000fe200000e0000 */
[----:B------:R-:W-:-:S05]  /*5200*/  IMAD.MOV.U32 R5, RZ, RZ, 0x40000040 ;  /* 0x40000040ff057424 */ /* 0x000fca00078e00ff */
[----:B------:R-:W-:Y:S01]  /*5210*/  R2UR UR13, R5 ;  /* 0x00000000050d72ca */ /* 0x000fe200000e0000 */
[----:B-----5:R-:W-:-:S06]  /*5220*/  WARPGROUP.ARRIVE ;  /* 0x00000000000079c5 */ /* 0x020fcc0000000000 */
[----:B------:R-:W-:Y:S01]  /*5230*/  HGMMA.64x256x16.F32.BF16 R24, gdesc[UR4].tnspB, RZ, !UPT, gsb0 ;  /* 0x43e00000041879f0 */ /* 0x000fe2000c0018ff */
[----:B------:R-:W-:Y:S01]  /*5240*/  R2UR UR6, R6 ;  /* 0x00000000060672ca */ /* 0x000fe200000e0000 */
[----:B------:R-:W-:Y:S01]  /*5250*/  VIADD R6, R4, 0x100 ;  /* 0x0000010004067836 */ /* 0x000fe20000000000 */
[----:B------:R-:W-:Y:S01]  /*5260*/  R2UR UR7, R7 ;  /* 0x00000000070772ca */ /* 0x000fe200000e0000 */
[----:B------:R-:W-:Y:S01]  /*5270*/  IMAD.MOV.U32 R7, RZ, RZ, 0x40000040 ;  /* 0x40000040ff077424 */ /* 0x000fe200078e00ff */
[----:B------:R-:W-:Y:S01]  /*5280*/  R2UR UR4, R8 ;  /* 0x00000000080472ca */ /* 0x000fe200000e0000 */
[----:B------:R-:W-:Y:S01]  /*5290*/  VIADD R4, R4, 0x180 ;  /* 0x0000018004047836 */ /* 0x000fe20000000000 */
[----:B------:R-:W-:Y:S02]  /*52a0*/  R2UR UR5, R9 ;  /* 0x00000000090572ca */ /* 0x000fe400000e0000 */
[----:B------:R-:W-:Y:S01]  /*52b0*/  R2UR UR10, R6 ;  /* 0x00000000060a72ca */ /* 0x000fe200000e0000 */
[----:B------:R-:W-:Y:S01]  /*52c0*/  VIADD R6, R10, 0x4 ;  /* 0x000000040a067836 */ /* 0x000fe20000000000 */
[----:B------:R-:W-:Y:S01]  /*52d0*/  R2UR UR11, R7 ;  /* 0x00000000070b72ca */ /* 0x000fe200000e0000 */
[----:B------:R-:W-:Y:S01]  /*52e0*/  IMAD.MOV.U32 R7, RZ, RZ, 0x40000040 ;  /* 0x40000040ff077424 */ /* 0x000fe200078e00ff */
[----:B------:R-:W-:Y:S01]  /*52f0*/  R2UR UR14, R4 ;  /* 0x00000000040e72ca */ /* 0x000fe200000e0000 */
[----:B------:R-:W-:Y:S01]  /*5300*/  VIADD R4, R10, 0x6 ;  /* 0x000000060a047836 */ /* 0x000fe20000000000 */
[----:B------:R-:W-:-:S02]  /*5310*/  R2UR UR8, R6 ;  /* 0x00000000060872ca */ /* 0x000fc400000e0000 */
[----:B------:R-:W-:Y:S02]  /*5320*/  R2UR UR9, R7 ;  /* 0x00000000070972ca */ /* 0x000fe400000e0000 */
[----:B------:R-:W-:Y:S01]  /*5330*/  R2UR UR12, R4 ;  /* 0x00000000040c72ca */ /* 0x000fe200000e0000 */
[----:B------:R-:W-:Y:S02]  /*5340*/  WARPGROUP.DEPBAR.LE gsb0, 0x0 ;  /* 0x00008000000079c5 */ /* 0x000fe40000010000 */
        /* <DEDUP_REMOVED lines=14> */
.L_x_3864:
[----:B------:R-:W-:Y:S01]  /*5430*/  ISETP.GE.AND P1, PT, R171, 0x41, PT ;  /* 0x00000041ab00780c */ /* 0x000fe20003f26270 */
[----:B------:R-:W-:Y:S01]  /*5440*/  VIADD R10, R3, 0x28c60 ;  /* 0x00028c60030a7836 */ /* 0x000fe20000000000 */
[----:B------:R-:W-:Y:S04]  /*5450*/  BSSY B0, `(.L_x_3865) ;  /* 0x00000cd000007945 */ /* 0x000fe80003800000 */
[----:B------:R-:W-:-:S04]  /*5460*/  PRMT R10, R189, 0x654, R10 ;  /* 0x00000654bd0a7816 */ /* 0x000fc8000000000a */
[----:B------:R0:W-:Y:S03]  /*5470*/  SYNCS.ARRIVE.TRANS64.RED.A1T0 RZ, [R10+URZ], RZ ;  /* 0x000000ff0aff79a7 */ /* 0x0001e6000810043f */
[----:B------:R-:W-:Y:S05]  /*5480*/  @!P1 BRA `(.L_x_3866) ;  /* 0x0000000c00249947 */ /* 0x000fea0003800000 */
[----:B------:R-:W-:-:S07]  /*5490*/  VIADD R172, R172, 0xfffffffe ;  /* 0xfffffffeacac7836 */ /* 0x000fce0000000000 */
.L_x_3873:
[----:B------:R-:W-:Y:S01]  /*54a0*/  BAR.SYNC.DEFER_BLOCKING 0xe, 0x100 ;  /* 0x0384000000007b1d */ /* 0x000fe20000010000 */
[----:B------:R-:W-:Y:S01]  /*54b0*/  IMAD R3, R18, 0x40, R194 ;  /* 0x0000004012037824 */ /* 0x000fe200078e02c2 */
[----:B------:R-:W-:Y:S01]  /*54c0*/  ISETP.GT.AND P2, PT, R172, RZ, PT ;  /* 0x000000ffac00720c */ /* 0x000fe20003f44270 */
[----:B------:R-:W-:Y:S01]  /*54d0*/  VIADD R18, R18, 0x1 ;  /* 0x0000000112127836 */ /* 0x000fe20000000000 */
[----:B------:R-:W-:Y:S01]  /*54e0*/  IADD3 R172, R172, -0x1, RZ ;  /* 0xffffffffacac7810 */ /* 0x000fe20007ffe0ff */
[----:B------:R-:W-:-:S03]  /*54f0*/  IMAD R3, R3, 0x4, R2 ;  /* 0x0000000403037824 */ /* 0x000fc600078e0202 */
[----:B------:R-:W-:-:S04]  /*5500*/  ISETP.NE.AND P1, PT, R18, 0x2, PT ;  /* 0x000000021200780c */ /* 0x000fc80003f25270 */
[----:B------:R-:W-:Y:S01]  /*5510*/  SEL R18, R18, RZ, P1 ;  /* 0x000000ff12127207 */ /* 0x000fe20000800000 */
[----:B01----:R-:W0:Y:S04]  /*5520*/  LDS R10, [R3+0x28800] ;  /* 0x02880000030a7984 */ /* 0x003e280000000800 */
        /* <DEDUP_REMOVED lines=65> */
[----:B------:R-:W-:Y:S01]  /*5940*/  SEL R10, RZ, 0x1, P1 ;  /* 0x00000001ff0a7807 */ /* 0x000fe20000800000 */
        /* <DEDUP_REMOVED lines=65> */
[----:B------:R-:W-:Y:S06]  /*5d60*/  @!P0 BRA `(.L_x_3867) ;  /* 0x0000000000048947 */ /* 0x000fec0003800000 */
[----:B------:R-:W-:Y:S01]  /*5d70*/  BPT.TRAP 0x1 ;  /* 0x000000040000795c */ /* 0x000fe20000300000 */
.L_x_3867:
[----:B------:R-:W-:Y:S01]  /*5d80*/  IMAD R3, R18, 0x8, R2 ;  /* 0x0000000812037824 */ /* 0x000fe200078e0202 */
[----:B------:R-:W-:-:S04]  /*5d90*/  SHF.L.U32 R10, R23, 0x1f, RZ ;  /* 0x0000001f170a7819 */ /* 0x000fc800000006ff */
[----:B------:R0:W1:Y:S01]  /*5da0*/  SYNCS.PHASECHK.TRANS64.TRYWAIT P1, [R3+URZ+0x28c50], R10 ;  /* 0x028c500a030075a7 */ /* 0x000062000802017f */
[----:B------:R-:W-:Y:S05]  /*5db0*/  @!P0 BRA `(.L_x_3868) ;  /* 0x0000000000048947 */ /* 0x000fea0003800000 */
[----:B------:R-:W-:Y:S01]  /*5dc0*/  BPT.TRAP 0x1 ;  /* 0x000000040000795c */ /* 0x000fe20000300000 */
.L_x_3868:
[----:B------:R-:W-:Y:S04]  /*5dd0*/  BSSY B1, `(.L_x_3869) ;  /* 0x0000004000017945 */ /* 0x000fe80003800000 */
[----:B-1----:R-:W-:Y:S05]  /*5de0*/  @P1 BRA `(.L_x_3870) ;  /* 0x0000000000081947 */ /* 0x002fea0003800000 */
[----:B------:R-:W1:Y:S02]  /*5df0*/  SYNCS.PHASECHK.TRANS64.TRYWAIT P1, [R3+URZ+0x28c50], R10 ;  /* 0x028c500a030075a7 */ /* 0x000e64000802017f */
[----:B-1----:R-:W-:Y:S05]  /*5e00*/  @!P1 BRA `(.L_x_3871) ;  /* 0x0000011c00549947 */ /* 0x002fea0003800000 */
.L_x_3870:
[----:B------:R-:W-:Y:S05]  /*5e10*/  BSYNC B1 ;  /* 0x0000000000017941 */ /* 0x000fea0003800000 */
.L_x_3869:
[----:B01----:R-:W-:Y:S01]  /*5e20*/  IMAD R10, R18, 0x1000, R0 ;  /* 0x00001000120a7824 */ /* 0x003fe200078e0200 */
[----:B------:R-:W-:Y:S01]  /*5e30*/  WARPGROUP.ARRIVE ;  /* 0x00000000000079c5 */ /* 0x000fe20000000000 */
[----:B------:R-:W-:Y:S01]  /*5e40*/  IMAD.MOV.U32 R11, RZ, RZ, 0x40000040 ;  /* 0x40000040ff0b7424 */ /* 0x000fe200078e00ff */
[----:B------:R-:W-:Y:S01]  /*5e50*/  R2UR UR8, R8 ;  /* 0x00000000080872ca */ /* 0x000fe200000e0000 */
[C---:B------:R-:W-:Y:S01]  /*5e60*/  VIADD R12, R10.reuse, 0x80 ;  /* 0x000000800a0c7836 */ /* 0x040fe20000000000 */
[----:B------:R-:W-:Y:S01]  /*5e70*/  R2UR UR6, R10 ;  /* 0x000000000a0672ca */ /* 0x000fe200000e0000 */
[----:B------:R-:W-:Y:S01]  /*5e80*/  IMAD.MOV.U32 R13, RZ, RZ, 0x40000040 ;  /* 0x40000040ff0d7424 */ /* 0x000fe200078e00ff */
[C---:B------:R-:W-:Y:S02]  /*5e90*/  R2UR UR7, R11.reuse ;  /* 0x000000000b0772ca */ /* 0x040fe400000e0000 */
[----:B------:R-:W-:Y:S01]  /*5ea0*/  R2UR UR10, R12 ;  /* 0x000000000c0a72ca */ /* 0x000fe200000e0000 */
[C---:B------:R-:W-:Y:S01]  /*5eb0*/  VIADD R12, R10.reuse, 0x100 ;  /* 0x000001000a0c7836 */ /* 0x040fe20000000000 */
[----:B------:R-:W-:Y:S01]  /*5ec0*/  R2UR UR5, R11 ;  /* 0x000000000b0572ca */ /* 0x000fe200000e0000 */
[----:B------:R-:W-:Y:S01]  /*5ed0*/  VIADD R10, R10, 0x180 ;  /* 0x000001800a0a7836 */ /* 0x000fe20000000000 */
[----:B------:R-:W-:-:S02]  /*5ee0*/  R2UR UR11, R13 ;  /* 0x000000000d0b72ca */ /* 0x000fc400000e0000 */
[----:B------:R-:W-:Y:S02]  /*5ef0*/  R2UR UR9, R9 ;  /* 0x00000000090972ca */ /* 0x000fe400000e0000 */
[----:B------:R-:W-:Y:S01]  /*5f00*/  R2UR UR18, R10 ;  /* 0x000000000a1272ca */ /* 0x000fe200000e0000 */
[----:B------:R-:W-:Y:S01]  /*5f10*/  VIADD R10, R2, 0x26800 ;  /* 0x00026800020a7836 */ /* 0x000fe20000000000 */
[----:B------:R-:W-:Y:S02]  /*5f20*/  R2UR UR14, R12 ;  /* 0x000000000c0e72ca */ /* 0x000fe400000e0000 */
[----:B------:R-:W-:Y:S02]  /*5f30*/  R2UR UR15, R13 ;  /* 0x000000000d0f72ca */ /* 0x000fe400000e0000 */
[----:B------:R-:W-:Y:S02]  /*5f40*/  SHF.R.U32.HI R10, RZ, 0x4, R10 ;  /* 0x00000004ff0a7819 */ /* 0x000fe4000001160a */
[----:B------:R-:W-:-:S02]  /*5f50*/  R2UR UR12, R6 ;  /* 0x00000000060c72ca */ /* 0x000fc400000e0000 */
[----:B------:R-:W-:Y:S02]  /*5f60*/  LOP3.LUT R10, R10, 0x3fff, RZ, 0xc0, !PT ;  /* 0x00003fff0a0a7812 */ /* 0x000fe400078ec0ff */
[----:B------:R-:W-:Y:S02]  /*5f70*/  R2UR UR13, R7 ;  /* 0x00000000070d72ca */ /* 0x000fe400000e0000 */
[----:B------:R-:W-:Y:S02]  /*5f80*/  LOP3.LUT R10, R10, 0x10000, RZ, 0xfc, !PT ;  /* 0x000100000a0a7812 */ /* 0x000fe400078efcff */
[----:B------:R-:W-:Y:S02]  /*5f90*/  R2UR UR19, R11 ;  /* 0x000000000b1372ca */ /* 0x000fe400000e0000 */
[----:B------:R-:W-:Y:S02]  /*5fa0*/  R2UR UR4, R10 ;  /* 0x000000000a0472ca */ /* 0x000fe400000e0000 */
[----:B------:R-:W-:-:S02]  /*5fb0*/  R2UR UR16, R4 ;  /* 0x00000000041072ca */ /* 0x000fc400000e0000 */
[----:B------:R-:W-:-:S09]  /*5fc0*/  R2UR UR17, R5 ;  /* 0x00000000051172ca */ /* 0x000fd200000e0000 */
        /* <DEDUP_REMOVED lines=17> */
.L_x_3872:
[----:B------:R-:W-:-:S05]  /*60e0*/  VIADD R10, R3, 0x28c60 ;  /* 0x00028c60030a7836 */ /* 0x000fca0000000000 */
[----:B------:R-:W-:-:S04]  /*60f0*/  PRMT R10, R189, 0x654, R10 ;  /* 0x00000654bd0a7816 */ /* 0x000fc8000000000a */
[----:B------:R1:W-:Y:S01]  /*6100*/  SYNCS.ARRIVE.TRANS64.RED.A1T0 RZ, [R10+URZ], RZ ;  /* 0x000000ff0aff79a7 */ /* 0x0003e2000810043f */
[----:B------:R-:W-:Y:S05]  /*6110*/  @P2 BRA `(.L_x_3873) ;  /* 0xfffffff000e02947 */ /* 0x000fea000383ffff */
.L_x_3866:
[----:B------:R-:W-:Y:S05]  /*6120*/  BSYNC B0 ;  /* 0x0000000000007941 */ /* 0x000fea0003800000 */
.L_x_3865:
[----:B------:R-:W-:Y:S01]  /*6130*/  BAR.SYNC.DEFER_BLOCKING 0xe, 0x100 ;  /* 0x0384000000007b1d */ /* 0x000fe20000010000 */
[C---:B------:R-:W-:Y:S01]  /*6140*/  IMAD R3, R18.reuse, 0x40, R194 ;  /* 0x0000004012037824 */ /* 0x040fe200078e02c2 */
[----:B------:R-:W-:Y:S01]  /*6150*/  PLOP3.LUT P0, PT, PT, PT, PT, 0x8, 0x0 ;  /* 0x000000000000781c */ /* 0x000fe20003f0e170 */
[----:B------:R-:W-:Y:S02]  /*6160*/  VIADD R18, R18, 0x1 ;  /* 0x0000000112127836 */ /* 0x000fe40000000000 */
[----:B------:R-:W-:-:S03]  /*6170*/  IMAD R3, R3, 0x4, R2 ;  /* 0x0000000403037824 */ /* 0x000fc600078e0202 */
[----:B------:R-:W-:-:S04]  /*6180*/  ISETP.NE.AND P1, PT, R18, 0x2, PT ;  /* 0x000000021200780c */ /* 0x000fc80003f25270 */
[----:B------:R-:W-:Y:S01]  /*6190*/  SEL R18, R18, RZ, P1 ;  /* 0x000000ff12127207 */ /* 0x000fe20000800000 */
[----:B------:R-:W2:Y:S04]  /*61a0*/  LDS R2, [R3+0x28800] ;  /* 0x0288000003027984 */ /* 0x000ea80000000800 */
[----:B------:R3:W4:Y:S02]  /*61b0*/  LDS R0, [R3+0x28820] ;  /* 0x0288200003007984 */ /* 0x0007240000000800 */
[----:B---3--:R-:W-:Y:S02]  /*61c0*/  IMAD.MOV.U32 R3, RZ, RZ, RZ ;  /* 0x000000ffff037224 */ /* 0x008fe400078e00ff */
[-C--:B--2---:R-:W-:Y:S01]  /*61d0*/  FMUL.FTZ R156, R28, R2.reuse ;  /* 0x000000021c9c7220 */ /* 0x084fe20000410000 */
[-C--:B------:R-:W-:Y:S01]  /*61e0*/  FMUL.FTZ R153, R32, R2.reuse ;  /* 0x0000000220997220 */ /* 0x080fe20000410000 */
[-C--:B------:R-:W-:Y:S01]  /*61f0*/  FMUL.FTZ R152, R29, R2.reuse ;  /* 0x000000021d987220 */ /* 0x080fe20000410000 */
[-C--:B------:R-:W-:Y:S01]  /*6200*/  FMUL.FTZ R14, R33, R2.reuse ;  /* 0x00000002210e7220 */ /* 0x080fe20000410000 */
[-C--:B------:R-:W-:Y:S01]  /*6210*/  FMUL.FTZ R28, R37, R2.reuse ;  /* 0x00000002251c7220 */ /* 0x080fe20000410000 */
[----:B------:R-:W-:Y:S01]  /*6220*/  FMUL.FTZ R32, R41, R2 ;  /* 0x0000000229207220 */ /* 0x000fe20000410000 */
[-C--:B----4-:R-:W-:Y:S01]  /*6230*/  FMUL.FTZ R5, R26, R0.reuse ;  /* 0x000000001a057220 */ /* 0x090fe20000410000 */
        /* <DEDUP_REMOVED lines=64> */
[-C--:B------:R-:W-:Y:S01]  /*6640*/  FMUL.FTZ R154, R36, R2.reuse ;  /* 0x00000002249a7220 */ /* 0x080fe20000410000 */
[-C--:B------:R-:W-:Y:S01]  /*6650*/  FMUL.FTZ R155, R40, R2.reuse ;  /* 0x00000002289b7220 */ /* 0x080fe20000410000 */
[----:B01----:R-:W-:Y:S01]  /*6660*/  FMUL.FTZ R10, R24, R2 ;  /* 0x00000002180a7220 */ /* 0x003fe20000410000 */
[----:B------:R-:W-:Y:S01]  /*6670*/  LOP3.LUT R23, R23, R0, RZ, 0x3c, !PT ;  /* 0x0000000017177212 */ /* 0x000fe200078e3cff */
        /* <DEDUP_REMOVED lines=58> */
.L_x_3859:
[----:B------:R-:W-:Y:S02]  /*6a20*/  ISETP.GE.AND P1, PT, R171, 0x1, PT ;  /* 0x00000001ab00780c */ /* 0x000fe40003f26270 */
[----:B------:R-:W-:-:S11]  /*6a30*/  PLOP3.LUT P0, PT, PT, PT, PT, 0x80, 0x0 ;  /* 0x000000000000781c */ /* 0x000fd60003f0f070 */
[----:B------:R-:W-:Y:S05]  /*6a40*/  @!P1 BRA `(.L_x_3860) ;  /* 0x0000006800309947 */ /* 0x000fea0003800000 */
[----:B------:R-:W0:Y:S01]  /*6a50*/  S2R R20, SR_TID.X ;  /* 0x0000000000147919 */ /* 0x000e220000002100 */
[----:B------:R-:W-:Y:S01]  /*6a60*/  BSSY B6, `(.L_x_3874) ;  /* 0x0000020000067945 */ /* 0x000fe20003800000 */
[----:B0-----:R-:W-:-:S05]  /*6a70*/  VIADD R20, R20, 0xffffff80 ;  /* 0xffffff8014147836 */ /* 0x001fca0000000000 */
[----:B------:R-:W-:-:S04]  /*6a80*/  SHF.R.S32.HI R4, RZ, 0x1f, R20 ;  /* 0x0000001fff047819 */ /* 0x000fc80000011414 */
[----:B------:R-:W-:-:S04]  /*6a90*/  LEA.HI R4, R4, R20, RZ, 0x7 ;  /* 0x0000001404047211 */ /* 0x000fc800078f38ff */
[----:B------:R-:W-:-:S05]  /*6aa0*/  SHF.R.S32.HI R4, RZ, 0x7, R4 ;  /* 0x00000007ff047819 */ /* 0x000fca0000011404 */
[----:B------:R-:W0:Y:S02]  /*6ab0*/  SHFL.IDX PT, R0, R4, RZ, 0x1f ;  /* 0x00001fff04007589 */ /* 0x000e2400000e0000 */
[----:B0-----:R-:W-:-:S04]  /*6ac0*/  LEA.HI R3, R0, R0, RZ, 0x1 ;  /* 0x0000000000037211 */ /* 0x001fc800078f08ff */
[----:B------:R-:W-:-:S05]  /*6ad0*/  LOP3.LUT R3, R3, 0x1fffe, RZ, 0xc0, !PT ;  /* 0x0001fffe03037812 */ /* 0x000fca00078ec0ff */
[----:B------:R-:W-:Y:S02]  /*6ae0*/  IMAD.IADD R3, R0, 0x1, -R3 ;  /* 0x0000000100037824 */ /* 0x000fe400078e0a03 */
[----:B------:R-:W-:Y:S02]  /*6af0*/  VIADD R0, R2, 0x26800 ;  /* 0x0002680002007836 */ /* 0x000fe40000000000 */
[----:B------:R-:W-:-:S03]  /*6b00*/  IMAD R3, R3, 0x8000, R2 ;  /* 0x0000800003037824 */ /* 0x000fc600078e0202 */
[----:B------:R-:W-:Y:S01]  /*6b10*/  LOP3.LUT P0, RZ, R0, 0x3ff, RZ, 0xc0, !PT ;  /* 0x000003ff00ff7812 */ /* 0x000fe2000780c0ff */
[----:B------:R-:W-:-:S05]  /*6b20*/  VIADD R3, R3, 0x400 ;  /* 0x0000040003037836 */ /* 0x000fca0000000000 */
[----:B------:R-:W-:-:S04]  /*6b30*/  SHF.R.U32.HI R3, RZ, 0x4, R3 ;  /* 0x00000004ff037819 */ /* 0x000fc80000011603 */
[----:B------:R-:W-:-:S03]  /*6b40*/  LOP3.LUT R56, R3, 0x3fff, RZ, 0xc0, !PT ;  /* 0x00003fff03387812 */ /* 0x000fc600078ec0ff */
        /* <DEDUP_REMOVED lines=17> */
.L_x_3875:
[----:B------:R-:W-:Y:S05]  /*6c60*/  BSYNC B6 ;  /* 0x0000000000067941 */ /* 0x000fea0003800000 */
.L_x_3874:
[----:B------:R-:W-:Y:S02]  /*6c70*/  ULDC UR4, c[0x0][0x3f4] ;  /* 0x0000fd0000047ab9 */ /* 0x000fe40000000800 */
[----:B------:R-:W-:-:S13]  /*6c80*/  ISETP.LT.AND P0, PT, RZ, UR4, PT ;  /* 0x00000004ff007c0c */ /* 0x000fda000bf01270 */
[----:B------:R-:W-:Y:S05]  /*6c90*/  @P0 BRA `(.L_x_3876) ;  /* 0x0000000000400947 */ /* 0x000fea0003800000 */
[----:B------:R-:W2:Y:S02]  /*6ca0*/  LDL R20, [R1+0x34] ;  /* 0x0000340001147983 */ /* 0x000ea40000100800 */
[----:B--2---:R-:W-:-:S04]  /*6cb0*/  LEA.HI R0, R20, R20, RZ, 0x1 ;  /* 0x0000001414007211 */ /* 0x004fc800078f08ff */
        /* <DEDUP_REMOVED lines=8> */
.L_x_3879:
[----:B-1----:R1:W2:Y:S02]  /*6d40*/  SYNCS.PHASECHK.TRANS64.TRYWAIT P0, [R2+URZ+0x28c00], R3 ;  /* 0x028c0003020075a7 */ /* 0x0022a4000800017f */
[----:B--2---:R-:W-:Y:S05]  /*6d50*/  @!P0 NANOSLEEP.SYNCS 0x989680 ;  /* 0x009896800000895d */ /* 0x004fea0003900000 */
[----:B------:R-:W2:Y:S02]  /*6d60*/  @!P0 SYNCS.PHASECHK.TRANS64 P0, [R2+URZ+0x28c00], R3 ;  /* 0x028c0003020085a7 */ /* 0x000ea4000800007f */
[----:B--2---:R-:W-:Y:S05]  /*6d70*/  @!P0 BRA `(.L_x_3879) ;  /* 0xfffffffc00f08947 */ /* 0x004fea000383ffff */
.L_x_3878:
[----:B------:R-:W-:Y:S05]  /*6d80*/  BSYNC B0 ;  /* 0x0000000000007941 */ /* 0x000fea0003800000 */
.L_x_3877:
[----:B------:R-:W-:Y:S05]  /*6d90*/  BRA `(.L_x_3880) ;  /* 0x0000002000b87947 */ /* 0x000fea0003800000 */
.L_x_3876:
[----:B-----5:R-:W-:Y:S01]  /*6da0*/  SHF.R.S32.HI R0, RZ, 0x1f, R27 ;  /* 0x0000001fff007819 */ /* 0x020fe2000001141b */
[----:B------:R-:W-:Y:S01]  /*6db0*/  VIADD R3, R2, 0x20400 ;  /* 0x0002040002037836 */ /* 0x000fe20000000000 */
[----:B------:R-:W-:Y:S01]  /*6dc0*/  ULDC.64 UR4, c[0x0][0x3f8] ;  /* 0x0000fe0000047ab9 */ /* 0x000fe20000000a00 */
[----:B------:R-:W-:Y:S01]  /*6dd0*/  ULDC.64 UR6, c[0x0][0x408] ;  /* 0x0001020000067ab9 */ /* 0x000fe20000000a00 */
[----:B------:R-:W-:Y:S01]  /*6de0*/  IMAD.WIDE.U32 R4, R27, UR4, RZ ;  /* 0x000000041b047c25 */ /* 0x000fe2000f8e00ff */
[----:B------:R-:W-:Y:S01]  /*6df0*/  BSSY B6, `(.L_x_3881) ;  /* 0x0000020000067945 */ /* 0x000fe20003800000 */
[----:B------:R-:W-:Y:S02]  /*6e00*/  LOP3.LUT P0, RZ, R3, 0x3ff, RZ, 0xc0, !PT ;  /* 0x000003ff03ff7812 */ /* 0x000fe4000780c0ff */
[C---:B------:R-:W-:Y:S02]  /*6e10*/  IMAD R6, R0.reuse, UR4, RZ ;  /* 0x0000000400067c24 */ /* 0x040fe4000f8e02ff */
[----:B------:R-:W-:-:S02]  /*6e20*/  IMAD R0, R0, UR6, RZ ;  /* 0x0000000600007c24 */ /* 0x000fc4000f8e02ff */
[C---:B------:R-:W-:Y:S01]  /*6e30*/  IMAD R3, R27.reuse, UR5, R6 ;  /* 0x000000051b037c24 */ /* 0x040fe2000f8e0206 */
[----:B------:R-:W-:Y:S01]  /*6e40*/  ULDC.64 UR4, c[0x0][0x3e8] ;  /* 0x0000fa0000047ab9 */ /* 0x000fe20000000a00 */
[----:B------:R-:W-:Y:S01]  /*6e50*/  IMAD.WIDE.U32 R6, R27, UR6, RZ ;  /* 0x000000061b067c25 */ /* 0x000fe2000f8e00ff */
[----:B------:R-:W-:-:S03]  /*6e60*/  LEA R26, P1, R4, UR4, 0x1 ;  /* 0x00000004041a7c11 */ /* 0x000fc6000f8208ff */
[----:B------:R-:W-:Y:S01]  /*6e70*/  IMAD R29, R27, UR7, R0 ;  /* 0x000000071b1d7c24 */ /* 0x000fe2000f8e0200 */
[----:B------:R-:W-:Y:S01]  /*6e80*/  ULDC.64 UR6, c[0x0][0x400] ;  /* 0x0001000000067ab9 */ /* 0x000fe20000000a00 */
[----:B------:R-:W-:Y:S01]  /*6e90*/  IMAD.IADD R27, R3, 0x1, R5 ;  /* 0x00000001031b7824 */ /* 0x000fe200078e0205 */
[----:B------:R-:W-:Y:S01]  /*6ea0*/  LEA R28, P2, R6, UR6, 0x1 ;  /* 0x00000006061c7c11 */ /* 0x000fe2000f8408ff */
[----:B------:R-:W-:-:S03]  /*6eb0*/  IMAD.IADD R29, R29, 0x1, R7 ;  /* 0x000000011d1d7824 */ /* 0x000fc600078e0207 */
[----:B------:R-:W-:Y:S02]  /*6ec0*/  LEA.HI.X R27, R4, UR5, R27, 0x1, P1 ;  /* 0x00000005041b7c11 */ /* 0x000fe400088f0c1b */
[----:B------:R-:W-:Y:S01]  /*6ed0*/  LEA.HI.X R29, R6, UR7, R29, 0x1, P2 ;  /* 0x00000007061d7c11 */ /* 0x000fe200090f0c1d */
        /* <DEDUP_REMOVED lines=17> */
.L_x_3882:
[----:B------:R-:W-:Y:S05]  /*6ff0*/  BSYNC B6 ;  /* 0x0000000000067941 */ /* 0x000fea0003800000 */
.L_x_3881:
        /* <DEDUP_REMOVED lines=10> */
[----:B------:R0:W4:Y:S02]  /*70a0*/  SHFL.IDX PT, R14, R28, RZ, 0x1c1f ;  /* 0x001c1fff1c0e7589 */ /* 0x00012400000e0000 */
.L_x_4093:
[----:B------:R-:W5:Y:S01]  /*70b0*/  LDL R7, [R1+0x34] ;  /* 0x0000340001077983 */ /* 0x000f620000100800 */
[----:B------:R-:W-:Y:S01]  /*70c0*/  ULDC UR4, c[0x0][0x448] ;  /* 0x0001120000047ab9 */ /* 0x000fe20000000800 */
[----:B------:R-:W-:Y:S01]  /*70d0*/  BSSY B1, `(.L_x_3886) ;  /* 0x0000022000017945 */ /* 0x000fe20003800000 */
[----:B------:R-:W-:Y:S01]  /*70e0*/  IMAD R24, R24, UR4, RZ ;  /* 0x0000000418187c24 */ /* 0x000fe2000f8e02ff */
[----:B------:R-:W-:Y:S02]  /*70f0*/  CS2R R10, SRZ ;  /* 0x00000000000a7805 */ /* 0x000fe4000001ff00 */
[----:B------:R-:W-:Y:S02]  /*7100*/  CS2R R12, SRZ ;  /* 0x00000000000c7805 */ /* 0x000fe4000001ff00 */
[----:B------:R-:W-:Y:S02]  /*7110*/  CS2R R8, SRZ ;  /* 0x0000000000087805 */ /* 0x000fe4000001ff00 */
[----:B------:R-:W-:Y:S01]  /*7120*/  ISETP.GE.AND P0, PT, R4, R24, PT ;  /* 0x000000180400720c */ /* 0x000fe20003f06270 */
[----:B------:R-:W-:-:S05]  /*7130*/  IMAD.SHL.U32 R4, R190, 0x40, RZ ;  /* 0x00000040be047824 */ /* 0x000fca00078e00ff */
[----:B------:R-:W-:Y:S02]  /*7140*/  LOP3.LUT R31, R4, 0x1c0, RZ, 0xc0, !PT ;  /* 0x000001c0041f7812 */ /* 0x000fe400078ec0ff */
[----:B-----5:R-:W-:-:S04]  /*7150*/  LEA.HI R6, R7, R7, RZ, 0x1 ;  /* 0x0000000707067211 */ /* 0x020fc800078f08ff */
[----:B------:R-:W-:-:S05]  /*7160*/  LOP3.LUT R6, R6, 0xfffffffe, RZ, 0xc0, !PT ;  /* 0xfffffffe06067812 */ /* 0x000fca00078ec0ff */
[----:B------:R-:W-:-:S05]  /*7170*/  IMAD.IADD R6, R7, 0x1, -R6 ;  /* 0x0000000107067824 */ /* 0x000fca00078e0a06 */
[----:B0-----:R-:W-:Y:S02]  /*7180*/  SHF.L.U32 R29, R6, 0x1f, RZ ;  /* 0x0000001f061d7819 */ /* 0x001fe400000006ff */
[----:B------:R-:W-:Y:S01]  /*7190*/  CS2R R6, SRZ ;  /* 0x0000000000067805 */ /* 0x000fe2000001ff00 */
[----:B------:R-:W-:Y:S06]  /*71a0*/  @P0 BRA `(.L_x_3887) ;  /* 0x0000000000500947 */ /* 0x000fec0003800000 */
[----:B------:R-:W4:Y:S01]  /*71b0*/  LDL R30, [R1+0x48] ;  /* 0x00004800011e7983 */ /* 0x000f220000100800 */
[----:B------:R-:W-:-:S03]  /*71c0*/  ULDC UR4, c[0x0][0x3f4] ;  /* 0x0000fd0000047ab9 */ /* 0x000fc60000000800 */
[----:B------:R-:W4:Y:S01]  /*71d0*/  LDL R28, [R1+0x44] ;  /* 0x00004400011c7983 */ /* 0x000f220000100800 */
[----:B------:R-:W-:Y:S01]  /*71e0*/  ISETP.GE.AND P3, PT, R193, UR4, PT ;  /* 0x00000004c1007c0c */ /* 0x000fe2000bf66270 */
[----:B--2---:R-:W-:Y:S01]  /*71f0*/  IMAD.MOV.U32 R8, RZ, RZ, R0 ;  /* 0x000000ffff087224 */ /* 0x004fe200078e0000 */
[----:B------:R-:W-:Y:S01]  /*7200*/  ISETP.GE.AND P2, PT, R184, UR4, PT ;  /* 0x00000004b8007c0c */ /* 0x000fe2000bf46270 */
[----:B---3--:R-:W-:Y:S01]  /*7210*/  IMAD.MOV.U32 R15, RZ, RZ, R5 ;  /* 0x000000ffff0f7224 */ /* 0x008fe200078e0005 */
[----:B-1----:R-:W-:Y:S02]  /*7220*/  MOV R9, R3 ;  /* 0x0000000300097202 */ /* 0x002fe40000000f00 */
[----:B------:R-:W-:-:S09]  /*7230*/  CS2R R10, SRZ ;  /* 0x00000000000a7805 */ /* 0x000fd2000001ff00 */
[----:B------:R-:W-:Y:S01]  /*7240*/  @!P2 IMAD.WIDE R20, R184, 0x2, R8 ;  /* 0x00000002b814a825 */ /* 0x000fe200078e0208 */
[----:B------:R-:W-:-:S04]  /*7250*/  CS2R R8, SRZ ;  /* 0x0000000000087805 */ /* 0x000fc8000001ff00 */
[----:B------:R0:W5:Y:S01]  /*7260*/  @!P2 LD.E.64 R12, desc[UR40][R20.64] ;  /* 0x00000028140ca980 */ /* 0x000162000c101b00 */
[-C--:B----4-:R-:W-:Y:S02]  /*7270*/  @!P3 IADD3 R26, P0, R0, R30.reuse, RZ ;  /* 0x0000001e001ab210 */ /* 0x090fe40007f1e0ff */
[----:B------:R-:W-:Y:S01]  /*7280*/  @!P3 IADD3 R4, P1, R14, R30, RZ ;  /* 0x0000001e0e04b210 */ /* 0x000fe20007f3e0ff */
[----:B------:R-:W-:-:S04]  /*7290*/  @!P2 IMAD.WIDE R14, R184, 0x2, R14 ;  /* 0x00000002b80ea825 */ /* 0x000fc800078e020e */
[--C-:B------:R-:W-:Y:S01]  /*72a0*/  @!P3 IMAD.X R27, R3, 0x1, R28.reuse, P0 ;  /* 0x00000001031bb824 */ /* 0x100fe200000e061c */
[----:B------:R0:W5:Y:S01]  /*72b0*/  @!P2 LD.E.64 R6, desc[UR40][R14.64] ;  /* 0x000000280e06a980 */ /* 0x000162000c101b00 */
[----:B------:R-:W-:-:S03]  /*72c0*/  @!P3 IMAD.X R5, R5, 0x1, R28, P1 ;  /* 0x000000010505b824 */ /* 0x000fc600008e061c */
[----:B------:R0:W5:Y:S04]  /*72d0*/  @!P3 LD.E.64 R10, desc[UR40][R26.64] ;  /* 0x000000281a0ab980 */ /* 0x000168000c101b00 */
[----:B------:R0:W5:Y:S02]  /*72e0*/  @!P3 LD.E.64 R8, desc[UR40][R4.64] ;  /* 0x000000280408b980 */ /* 0x000164000c101b00 */
.L_x_3887:
[----:B------:R-:W-:Y:S05]  /*72f0*/  BSYNC B1 ;  /* 0x0000000000017941 */ /* 0x000fea0003800000 */
.L_x_3886:
[----:B------:R-:W4:Y:S01]  /*7300*/  SYNCS.PHASECHK.TRANS64.TRYWAIT P0, [R2+URZ+0x28c00], R29 ;  /* 0x028c001d020075a7 */ /* 0x000f22000800017f */
[----:B-1----:R-:W-:Y:S01]  /*7310*/  LOP3.LUT R3, R31, 0x18, R16, 0xf8, !PT ;  /* 0x000000181f037812 */ /* 0x002fe200078ef810 */
[----:B--2---:R-:W-:Y:S01]  /*7320*/  IMAD R0, R25, -0x40, R24 ;  /* 0xffffffc019007824 */ /* 0x004fe200078e0218 */
[----:B0-----:R-:W-:Y:S01]  /*7330*/  SHF.R.U32.HI R4, RZ, 0x3, R31 ;  /* 0x00000003ff047819 */ /* 0x001fe2000001161f */
[----:B---3-5:R-:W-:Y:S01]  /*7340*/  IMAD.MOV.U32 R5, RZ, RZ, R12 ;  /* 0x000000ffff057224 */ /* 0x028fe200078e000c */
[--C-:B------:R-:W-:Y:S01]  /*7350*/  SHF.R.U64 R26, R12, 0x10, R13.reuse ;  /* 0x000000100c1a7819 */ /* 0x100fe2000000120d */
[----:B----4-:R-:W-:Y:S01]  /*7360*/  IMAD.MOV.U32 R14, RZ, RZ, R13 ;  /* 0x000000ffff0e7224 */ /* 0x010fe200078e000d */
[----:B------:R-:W-:Y:S01]  /*7370*/  LOP3.LUT R28, R3, R4, RZ, 0x3c, !PT ;  /* 0x00000004031c7212 */ /* 0x000fe200078e3cff */
[----:B------:R-:W-:Y:S01]  /*7380*/  IMAD.MOV.U32 R4, RZ, RZ, R11 ;  /* 0x000000ffff047224 */ /* 0x000fe200078e000b */
[----:B------:R-:W-:Y:S01]  /*7390*/  SHF.R.U32.HI R25, RZ, 0x10, R13 ;  /* 0x00000010ff197819 */ /* 0x000fe2000001160d */
[----:B------:R-:W-:Y:S01]  /*73a0*/  IMAD.MOV.U32 R12, RZ, RZ, R6 ;  /* 0x000000ffff0c7224 */ /* 0x000fe200078e0006 */
[----:B------:R-:W-:Y:S01]  /*73b0*/  SHF.R.U64 R24, R10, 0x10, R11 ;  /* 0x000000100a187819 */ /* 0x000fe2000000120b */
[----:B------:R-:W-:Y:S01]  /*73c0*/  IMAD.MOV.U32 R13, RZ, RZ, R7 ;  /* 0x000000ffff0d7224 */ /* 0x000fe200078e0007 */
[----:B------:R-:W-:Y:S01]  /*73d0*/  SHF.R.U32.HI R21, RZ, 0x10, R11 ;  /* 0x00000010ff157819 */ /* 0x000fe2000001160b */
[----:B------:R-:W-:Y:S01]  /*73e0*/  IMAD.MOV.U32 R11, RZ, RZ, R8 ;  /* 0x000000ffff0b7224 */ /* 0x000fe200078e0008 */
[----:B------:R-:W-:Y:S01]  /*73f0*/  SHF.R.U64 R15, R6, 0x10, R7 ;  /* 0x00000010060f7819 */ /* 0x000fe20000001207 */
[----:B------:R-:W-:Y:S01]  /*7400*/  IMAD.MOV.U32 R6, RZ, RZ, R9 ;  /* 0x000000ffff067224 */ /* 0x000fe200078e0009 */
[----:B------:R-:W-:Y:S01]  /*7410*/  SHF.R.U32.HI R20, RZ, 0x10, R7 ;  /* 0x00000010ff147819 */ /* 0x000fe20000011607 */
[----:B------:R-:W-:Y:S01]  /*7420*/  IMAD.MOV.U32 R3, RZ, RZ, R10 ;  /* 0x000000ffff037224 */ /* 0x000fe200078e000a */
[--C-:B------:R-:W-:Y:S01]  /*7430*/  SHF.R.U64 R8, R8, 0x10, R9.reuse ;  /* 0x0000001008087819 */ /* 0x100fe20000001209 */
[----:B------:R-:W-:Y:S01]  /*7440*/  BSSY B1, `(.L_x_3888) ;  /* 0x000000f000017945 */ /* 0x000fe20003800000 */
[----:B------:R-:W-:Y:S01]  /*7450*/  SHF.R.U32.HI R7, RZ, 0x10, R9 ;  /* 0x00000010ff077819 */ /* 0x000fe20000011609 */
[----:B------:R-:W-:Y:S01]  /*7460*/  IMAD R9, R209, 0x200, R28 ;  /* 0x00000200d1097824 */ /* 0x000fe200078e021c */
[----:B------:R-:W-:-:S02]  /*7470*/  VIMNMX R35, R0, 0x40, PT ;  /* 0x0000004000237848 */ /* 0x000fc40003fe0100 */
[----:B------:R-:W-:Y:S01]  /*7480*/  PRMT R31, R5, 0x5410, R26 ;  /* 0x00005410051f7816 */ /* 0x000fe2000000001a */
[----:B------:R-:W-:Y:S01]  /*7490*/  IMAD R10, R9, 0x2, R2 ;  /* 0x00000002090a7824 */ /* 0x000fe200078e0202 */
[----:B------:R-:W-:Y:S02]  /*74a0*/  PRMT R9, R3, 0x5410, R24 ;  /* 0x0000541003097816 */ /* 0x000fe40000000018 */
[----:B------:R-:W-:Y:S01]  /*74b0*/  PRMT R3, R4, 0x5410, R21 ;  /* 0x0000541004037816 */ /* 0x000fe20000000015 */
[----:B------:R-:W-:Y:S01]  /*74c0*/  VIADD R4, R10, 0x20400 ;  /* 0x000204000a047836 */ /* 0x000fe20000000000 */
[----:B------:R-:W-:Y:S01]  /*74d0*/  LOP3.LUT P2, RZ, R190, 0x4, RZ, 0xc0, !PT ;  /* 0x00000004beff7812 */ /* 0x000fe2000784c0ff */
[----:B------:R-:W-:Y:S01]  /*74e0*/  VIADD R0, R10, 0x20440 ;  /* 0x000204400a007836 */ /* 0x000fe20000000000 */
[----:B------:R-:W-:Y:S02]  /*74f0*/  ISETP.GE.AND P1, PT, R188, R35, PT ;  /* 0x00000023bc00720c */ /* 0x000fe40003f26270 */
[----:B------:R-:W-:-:S02]  /*7500*/  PRMT R32, R14, 0x5410, R25 ;  /* 0x000054100e207816 */ /* 0x000fc40000000019 */
[----:B------:R-:W-:Y:S01]  /*7510*/  PRMT R33, R12, 0x5410, R15 ;  /* 0x000054100c217816 */ /* 0x000fe2000000000f */
[----:B------:R-:W-:Y:S08]  /*7520*/  @!P0 BRA `(.L_x_3889) ;  /* 0x0000010800108947 */ /* 0x000ff00003800000 */
.L_x_4094:
[----:B------:R-:W-:Y:S05]  /*7530*/  BSYNC B1 ;  /* 0x0000000000017941 */ /* 0x000fea0003800000 */
.L_x_3888:
[----:B------:R-:W-:Y:S01]  /*7540*/  BSSY B1, `(.L_x_3890) ;  /* 0x0000059000017945 */ /* 0x000fe20003800000 */
[----:B------:R-:W-:Y:S01]  /*7550*/  PRMT R11, R11, 0x5410, R8 ;  /* 0x000054100b0b7816 */ /* 0x000fe20000000008 */
[----:B------:R-:W-:Y:S01]  /*7560*/  @P2 VIADD R0, R4, 0xffffffc0 ;  /* 0xffffffc004002836 */ /* 0x000fe20000000000 */
[----:B------:R-:W-:Y:S02]  /*7570*/  PRMT R34, R13, 0x5410, R20 ;  /* 0x000054100d227816 */ /* 0x000fe40000000014 */
[----:B------:R-:W-:Y:S01]  /*7580*/  PRMT R8, R6, 0x5410, R7 ;  /* 0x0000541006087816 */ /* 0x000fe20000000007 */
[----:B------:R-:W-:Y:S06]  /*7590*/  @P1 BRA `(.L_x_3891) ;  /* 0x00000004004c1947 */ /* 0x000fec0003800000 */
[----:B------:R-:W1:Y:S01]  /*75a0*/  LDC R4, c[0x0][0x3f4] ;  /* 0x0000fd00ff047b82 */ /* 0x000e620000000800 */
[----:B------:R-:W-:Y:S01]  /*75b0*/  BSSY B2, `(.L_x_3892) ;  /* 0x000002a000027945 */ /* 0x000fe20003800000 */
[-C--:B-1----:R-:W-:Y:S02]  /*75c0*/  ISETP.GE.AND P0, PT, R184, R4.reuse, PT ;  /* 0x00000004b800720c */ /* 0x082fe40003f06270 */
[----:B------:R-:W-:-:S11]  /*75d0*/  ISETP.GE.AND P1, PT, R193, R4, PT ;  /* 0x00000004c100720c */ /* 0x000fd60003f26270 */
[----:B------:R-:W-:Y:S05]  /*75e0*/  @P0 BRA `(.L_x_3893) ;  /* 0x0000000000980947 */ /* 0x000fea0003800000 */
[----:B------:R-:W1:Y:S01]  /*75f0*/  LDS.128 R4, [R10+0x20400] ;  /* 0x020400000a047984 */ /* 0x000e620000000c00 */
        /* <DEDUP_REMOVED lines=18> */
[----:B------:R-:W-:Y:S01]  /*7720*/  SHF.L.U32 R21, R34, 0x10, RZ ;  /* 0x0000001022157819 */ /* 0x000fe200000006ff */
[----:B------:R-:W-:Y:S01]  /*7730*/  IMAD.U32 R5, R32, 0x10000, RZ ;  /* 0x0001000020057824 */ /* 0x000fe200078e00ff */
[----:B------:R-:W-:Y:S01]  /*7740*/  LOP3.LUT R12, R34, 0xffff0000, RZ, 0xc0, !PT ;  /* 0xffff0000220c7812 */ /* 0x000fe200078ec0ff */
[C---:B------:R-:W-:Y:S01]  /*7750*/  FFMA.FTZ R28, R13.reuse, R20, -R28 ;  /* 0x000000140d1c7223 */ /* 0x040fe2000001081c */
[----:B------:R-:W-:Y:S01]  /*7760*/  LOP3.LUT R4, R32, 0xffff0000, RZ, 0xc0, !PT ;  /* 0xffff000020047812 */ /* 0x000fe200078ec0ff */
[----:B------:R-:W-:Y:S01]  /*7770*/  FFMA.FTZ R13, R13, R24, R30 ;  /* 0x000000180d0d7223 */ /* 0x000fe2000001001e */
[C---:B------:R-:W-:Y:S01]  /*7780*/  FMUL.FTZ R25, R6.reuse, R21 ;  /* 0x0000001506197220 */ /* 0x040fe20000410000 */
[-C--:B------:R-:W-:Y:S01]  /*7790*/  FMUL.FTZ R20, R6, R5.reuse ;  /* 0x0000000506147220 */ /* 0x080fe20000410000 */
[C---:B------:R-:W-:Y:S01]  /*77a0*/  FMUL.FTZ R24, R7.reuse, R12 ;  /* 0x0000000c07187220 */ /* 0x040fe20000410000 */
[-C--:B0-----:R-:W-:Y:S01]  /*77b0*/  FMUL.FTZ R29, R7, R4.reuse ;  /* 0x00000004071d7220 */ /* 0x081fe20000410000 */
        /* <DEDUP_REMOVED lines=9> */
.L_x_3893:
[----:B------:R-:W-:Y:S05]  /*7850*/  BSYNC B2 ;  /* 0x0000000000027941 */ /* 0x000fea0003800000 */
.L_x_3892:
[----:B------:R-:W-:Y:S05]  /*7860*/  @P1 BRA `(.L_x_3891) ;  /* 0x0000000000981947 */ /* 0x000fea0003800000 */
[----:B-1----:R-:W1:Y:S01]  /*7870*/  LDS.128 R4, [R0] ;  /* 0x0000000000047984 */ /* 0x002e620000000c00 */
        /* <DEDUP_REMOVED lines=37> */
.L_x_3891:
[----:B------:R-:W-:Y:S05]  /*7ad0*/  BSYNC B1 ;  /* 0x0000000000017941 */ /* 0x000fea0003800000 */
.L_x_3890:
[----:B-12---:R-:W-:-:S05]  /*7ae0*/  VIADD R4, R188, 0x20 ;  /* 0x00000020bc047836 */ /* 0x006fca0000000000 */
[----:B------:R-:W-:-:S13]  /*7af0*/  ISETP.GE.AND P0, PT, R4, R35, PT ;  /* 0x000000230400720c */ /* 0x000fda0003f06270 */
[----:B------:R-:W-:Y:S05]  /*7b00*/  @P0 BRA `(.L_x_3894) ;  /* 0x0000001400380947 */ /* 0x000fea0003800000 */
        /* <DEDUP_REMOVED lines=10> */
[C---:B------:R-:W-:Y:S01]  /*7bb0*/  IMAD.U32 R28, R34.reuse, 0x10000, RZ ;  /* 0x00010000221c7824 */ /* 0x040fe200078e00ff */
[----:B0-----:R-:W-:Y:S02]  /*7bc0*/  LOP3.LUT R29, R34, 0xffff0000, RZ, 0xc0, !PT ;  /* 0xffff0000221d7812 */ /* 0x001fe400078ec0ff */
[----:B------:R-:W-:Y:S01]  /*7bd0*/  LOP3.LUT R27, R32, 0xffff0000, RZ, 0xc0, !PT ;  /* 0xffff0000201b7812 */ /* 0x000fe200078ec0ff */
[C---:B-1----:R-:W-:Y:S01]  /*7be0*/  IMAD.U32 R12, R4.reuse, 0x10000, RZ ;  /* 0x00010000040c7824 */ /* 0x042fe200078e00ff */
[----:B------:R-:W-:Y:S01]  /*7bf0*/  LOP3.LUT R4, R4, 0xffff0000, RZ, 0xc0, !PT ;  /* 0xffff000004047812 */ /* 0x000fe200078ec0ff */
[C---:B------:R-:W-:Y:S01]  /*7c00*/  IMAD.U32 R13, R5.reuse, 0x10000, RZ ;  /* 0x00010000050d7824 */ /* 0x040fe200078e00ff */
[----:B------:R-:W-:Y:S01]  /*7c10*/  LOP3.LUT R5, R5, 0xffff0000, RZ, 0xc0, !PT ;  /* 0xffff000005057812 */ /* 0x000fe200078ec0ff */
[C---:B------:R-:W-:Y:S01]  /*7c20*/  IMAD.U32 R14, R6.reuse, 0x10000, RZ ;  /* 0x00010000060e7824 */ /* 0x040fe200078e00ff */
[----:B------:R-:W-:Y:S01]  /*7c30*/  LOP3.LUT R6, R6, 0xffff0000, RZ, 0xc0, !PT ;  /* 0xffff000006067812 */ /* 0x000fe200078ec0ff */
[-C--:B------:R-:W-:Y:S01]  /*7c40*/  FMUL.FTZ R21, R26, R4.reuse ;  /* 0x000000041a157220 */ /* 0x080fe20000410000 */
[C---:B------:R-:W-:Y:S01]  /*7c50*/  FMUL.FTZ R25, R24.reuse, R4 ;  /* 0x0000000418197220 */ /* 0x040fe20000410000 */
        /* <DEDUP_REMOVED lines=11> */
[C---:B------:R-:W-:Y:S01]  /*7d10*/  FMUL.FTZ R21, R26.reuse, R6 ;  /* 0x000000061a157220 */ /* 0x040fe20000410000 */
[C---:B------:R-:W-:Y:S01]  /*7d20*/  FMUL.FTZ R20, R29.reuse, R7 ;  /* 0x000000071d147220 */ /* 0x040fe20000410000 */
[-C--:B------:R-:W-:Y:S01]  /*7d30*/  FFMA.FTZ R24, R29, R15.reuse, R24 ;  /* 0x0000000f1d187223 */ /* 0x080fe20000010018 */
[-C--:B------:R-:W-:Y:S01]  /*7d40*/  FFMA.FTZ R6, R26, R14.reuse, -R13 ;  /* 0x0000000e1a067223 */ /* 0x080fe2000001080d */
[----:B------:R-:W-:Y:S01]  /*7d50*/  FFMA.FTZ R21, R28, R14, R21 ;  /* 0x0000000e1c157223 */ /* 0x000fe20000010015 */
[----:B------:R-:W-:Y:S01]  /*7d60*/  FFMA.FTZ R7, R27, R15, -R20 ;  /* 0x0000000f1b077223 */ /* 0x000fe20000010814 */
[----:B------:R-:W-:-:S02]  /*7d70*/  F2FP.BF16.F32.PACK_AB R4, R25, R4 ;  /* 0x000000041904723e */ /* 0x000fc400000010ff */
[----:B------:R-:W-:Y:S02]  /*7d80*/  F2FP.BF16.F32.PACK_AB R5, R12, R5 ;  /* 0x000000050c05723e */ /* 0x000fe400000010ff */
[----:B------:R-:W-:Y:S02]  /*7d90*/  F2FP.BF16.F32.PACK_AB R6, R21, R6 ;  /* 0x000000061506723e */ /* 0x000fe400000010ff */
[----:B------:R-:W-:-:S05]  /*7da0*/  F2FP.BF16.F32.PACK_AB R7, R24, R7 ;  /* 0x000000071807723e */ /* 0x000fca00000010ff */
[----:B------:R1:W-:Y:S02]  /*7db0*/  STS.128 [R10+0x21400], R4 ;  /* 0x021400040a007388 */ /* 0x0003e40000000c00 */
.L_x_3896:
[----:B------:R-:W-:Y:S05]  /*7dc0*/  BSYNC B1 ;  /* 0x0000000000017941 */ /* 0x000fea0003800000 */
.L_x_3895:
[----:B------:R-:W-:Y:S05]  /*7dd0*/  @P1 BRA `(.L_x_3894) ;  /* 0x0000001000841947 */ /* 0x000fea0003800000 */
[----:B-1----:R-:W1:Y:S01]  /*7de0*/  LDS.128 R4, [R0+0x1000] ;  /* 0x0010000000047984 */ /* 0x002e620000000c00 */
        /* <DEDUP_REMOVED lines=10> */
[----:B------:R-:W-:Y:S01]  /*7e90*/  IMAD.U32 R11, R7, 0x10000, RZ ;  /* 0x00010000070b7824 */ /* 0x000fe200078e00ff */
[----:B------:R-:W-:Y:S01]  /*7ea0*/  SHF.L.U32 R9, R6, 0x10, RZ ;  /* 0x0000001006097819 */ /* 0x000fe200000006ff */
[-C--:B------:R-:W-:Y:S01]  /*7eb0*/  FMUL.FTZ R13, R24, R4.reuse ;  /* 0x00000004180d7220 */ /* 0x080fe20000410000 */
[----:B------:R-:W-:Y:S01]  /*7ec0*/  FMUL.FTZ R15, R14, R4 ;  /* 0x000000040e0f7220 */ /* 0x000fe20000410000 */
[-C--:B------:R-:W-:Y:S01]  /*7ed0*/  FMUL.FTZ R21, R26, R5.reuse ;  /* 0x000000051a157220 */ /* 0x080fe20000410000 */
[----:B------:R-:W-:Y:S01]  /*7ee0*/  LOP3.LUT R6, R6, 0xffff0000, RZ, 0xc0, !PT ;  /* 0xffff000006067812 */ /* 0x000fe200078ec0ff */
[----:B------:R-:W-:Y:S01]  /*7ef0*/  FFMA.FTZ R4, R14, R10, -R13 ;  /* 0x0000000a0e047223 */ /* 0x000fe2000001080d */
[C---:B------:R-:W-:Y:S01]  /*7f00*/  FMUL.FTZ R13, R20.reuse, R5 ;  /* 0x00000005140d7220 */ /* 0x040fe20000410000 */
[----:B------:R-:W-:Y:S01]  /*7f10*/  FFMA.FTZ R5, R20, R12, -R21 ;  /* 0x0000000c14057223 */ /* 0x000fe20000010815 */
[----:B------:R-:W-:Y:S01]  /*7f20*/  IMAD.U32 R21, R3, 0x10000, RZ ;  /* 0x0001000003157824 */ /* 0x000fe200078e00ff */
[----:B------:R-:W-:Y:S01]  /*7f30*/  LOP3.LUT R7, R7, 0xffff0000, RZ, 0xc0, !PT ;  /* 0xffff000007077812 */ /* 0x000fe200078ec0ff */
[----:B------:R-:W-:Y:S01]  /*7f40*/  FFMA.FTZ R15, R24, R10, R15 ;  /* 0x0000000a180f7223 */ /* 0x000fe2000001000f */
[----:B------:R-:W-:Y:S01]  /*7f50*/  LOP3.LUT R3, R3, 0xffff0000, RZ, 0xc0, !PT ;  /* 0xffff000003037812 */ /* 0x000fe200078ec0ff */
[-C--:B------:R-:W-:Y:S01]  /*7f60*/  FMUL.FTZ R8, R25, R6.reuse ;  /* 0x0000000619087220 */ /* 0x080fe20000410000 */
[----:B------:R-:W-:Y:S01]  /*7f70*/  FMUL.FTZ R10, R21, R6 ;  /* 0x00000006150a7220 */ /* 0x000fe20000410000 */
[-C--:B------:R-:W-:Y:S01]  /*7f80*/  FMUL.FTZ R14, R27, R7.reuse ;  /* 0x000000071b0e7220 */ /* 0x080fe20000410000 */
[----:B------:R-:W-:Y:S01]  /*7f90*/  FFMA.FTZ R12, R26, R12, R13 ;  /* 0x0000000c1a0c7223 */ /* 0x000fe2000001000d */
[----:B------:R-:W-:Y:S01]  /*7fa0*/  FMUL.FTZ R20, R3, R7 ;  /* 0x0000000703147220 */ /* 0x000fe20000410000 */
[-C--:B------:R-:W-:Y:S01]  /*7fb0*/  FFMA.FTZ R6, R21, R9.reuse, -R8 ;  /* 0x0000000915067223 */ /* 0x080fe20000010808 */
[----:B------:R-:W-:Y:S01]  /*7fc0*/  FFMA.FTZ R9, R25, R9, R10 ;  /* 0x0000000919097223 */ /* 0x000fe2000001000a */
[-C--:B------:R-:W-:Y:S01]  /*7fd0*/  FFMA.FTZ R7, R3, R11.reuse, -R14 ;  /* 0x0000000b03077223 */ /* 0x080fe2000001080e */
[----:B------:R-:W-:Y:S01]  /*7fe0*/  FFMA.FTZ R20, R27, R11, R20 ;  /* 0x0000000b1b147223 */ /* 0x000fe20000010014 */
[----:B------:R-:W-:-:S02]  /*7ff0*/  F2FP.BF16.F32.PACK_AB R4, R15, R4 ;  /* 0x000000040f04723e */ /* 0x000fc400000010ff */
[----:B------:R-:W-:Y:S02]  /*8000*/  F2FP.BF16.F32.PACK_AB R5, R12, R5 ;  /* 0x000000050c05723e */ /* 0x000fe400000010ff */
[----:B------:R-:W-:Y:S02]  /*8010*/  F2FP.BF16.F32.PACK_AB R6, R9, R6 ;  /* 0x000000060906723e */ /* 0x000fe400000010ff */
[----:B------:R-:W-:-:S05]  /*8020*/  F2FP.BF16.F32.PACK_AB R7, R20, R7 ;  /* 0x000000071407723e */ /* 0x000fca00000010ff */
[----:B------:R3:W-:Y:S01]  /*8030*/  STS.128 [R0+0x1000], R4 ;  /* 0x0010000400007388 */ /* 0x0007e20000000c00 */
[----:B------:R-:W-:Y:S05]  /*8040*/  BRA `(.L_x_3894) ;  /* 0x0000000c00e87947 */ /* 0x000fea0003800000 */
.L_x_3884:
[----:B------:R-:W-:-:S03]  /*8050*/  UMOV UR4, 0xffffffff ;  /* 0xffffffff00047882 */ /* 0x000fc60000000000 */
[----:B------:R-:W-:Y:S05]  /*8060*/  BRA.DIV UR4, `(.L_x_3897) ;  /* 0x000000fe04547947 */ /* 0x000fea000b800000 */
[----:B------:R0:W1:Y:S04]  /*8070*/  SHFL.IDX PT, R0, R27, RZ, 0x1c1f ;  /* 0x001c1fff1b007589 */ /* 0x00006800000e0000 */
[----:B------:R0:W2:Y:S04]  /*8080*/  SHFL.IDX PT, R3, R26, RZ, 0x1c1f ;  /* 0x001c1fff1a037589 */ /* 0x0000a800000e0000 */
[----:B------:R0:W3:Y:S04]  /*8090*/  SHFL.IDX PT, R20, R29, RZ, 0x1c1f ;  /* 0x001c1fff1d147589 */ /* 0x0000e800000e0000 */
[----:B------:R0:W4:Y:S02]  /*80a0*/  SHFL.IDX PT, R14, R28, RZ, 0x1c1f ;  /* 0x001c1fff1c0e7589 */ /* 0x00012400000e0000 */
.L_x_4100:
[----:B------:R-:W5:Y:S01]  /*80b0*/  LDL R6, [R1+0x34] ;  /* 0x0000340001067983 */ /* 0x000f620000100800 */
[----:B------:R-:W-:Y:S01]  /*80c0*/  ULDC UR4, c[0x0][0x448] ;  /* 0x0001120000047ab9 */ /* 0x000fe20000000800 */
[----:B------:R-:W0:Y:S01]  /*80d0*/  LDC R21, c[0x0][0x3f4] ;  /* 0x0000fd00ff157b82 */ /* 0x000e220000000800 */
[----:B------:R-:W-:Y:S01]  /*80e0*/  IMAD R24, R24, UR4, RZ ;  /* 0x0000000418187c24 */ /* 0x000fe2000f8e02ff */
[----:B------:R-:W-:Y:S01]  /*80f0*/  BSSY B1, `(.L_x_3898) ;  /* 0x0000017000017945 */ /* 0x000fe20003800000 */
[----:B------:R-:W-:Y:S02]  /*8100*/  CS2R R8, SRZ ;  /* 0x0000000000087805 */ /* 0x000fe4000001ff00 */
[----:B------:R-:W-:Y:S02]  /*8110*/  CS2R R10, SRZ ;  /* 0x00000000000a7805 */ /* 0x000fe4000001ff00 */
[----:B------:R-:W-:Y:S02]  /*8120*/  ISETP.GE.AND P0, PT, R4, R24, PT ;  /* 0x000000180400720c */ /* 0x000fe40003f06270 */
[----:B-----5:R-:W-:-:S04]  /*8130*/  LEA.HI R5, R6, R6, RZ, 0x1 ;  /* 0x0000000606057211 */ /* 0x020fc800078f08ff */
[----:B------:R-:W-:-:S05]  /*8140*/  LOP3.LUT R5, R5, 0xfffffffe, RZ, 0xc0, !PT ;  /* 0xfffffffe05057812 */ /* 0x000fca00078ec0ff */
[----:B0-----:R-:W-:Y:S01]  /*8150*/  IMAD.IADD R27, R6, 0x1, -R5 ;  /* 0x00000001061b7824 */ /* 0x001fe200078e0a05 */
[----:B------:R-:W-:Y:S02]  /*8160*/  CS2R R4, SRZ ;  /* 0x0000000000047805 */ /* 0x000fe4000001ff00 */
[----:B------:R-:W-:Y:S02]  /*8170*/  CS2R R6, SRZ ;  /* 0x0000000000067805 */ /* 0x000fe4000001ff00 */
[----:B------:R-:W-:Y:S01]  /*8180*/  SHF.L.U32 R27, R27, 0x1f, RZ ;  /* 0x0000001f1b1b7819 */ /* 0x000fe200000006ff */
[----:B------:R-:W-:Y:S06]  /*8190*/  @P0 BRA `(.L_x_3899) ;  /* 0x0000000000300947 */ /* 0x000fec0003800000 */
[----:B------:R-:W-:Y:S01]  /*81a0*/  ULDC UR4, c[0x0][0x3f4] ;  /* 0x0000fd0000047ab9 */ /* 0x000fe20000000800 */
[C---:B------:R-:W-:Y:S01]  /*81b0*/  IMAD.SHL.U32 R15, R16.reuse, 0x2, RZ ;  /* 0x00000002100f7824 */ /* 0x040fe200078e00ff */
[C---:B------:R-:W-:Y:S02]  /*81c0*/  ISETP.GE.AND P2, PT, R16.reuse, UR4, PT ;  /* 0x0000000410007c0c */ /* 0x040fe4000bf46270 */
[----:B------:R-:W-:Y:S02]  /*81d0*/  SHF.L.U64.HI R5, R16, 0x1, R17 ;  /* 0x0000000110057819 */ /* 0x000fe40000010211 */
[-C--:B--2---:R-:W-:Y:S02]  /*81e0*/  IADD3 R12, P0, R3, R15.reuse, RZ ;  /* 0x0000000f030c7210 */ /* 0x084fe40007f1e0ff */
[----:B----4-:R-:W-:-:S03]  /*81f0*/  IADD3 R14, P1, R14, R15, RZ ;  /* 0x0000000f0e0e7210 */ /* 0x010fc60007f3e0ff */
[--C-:B-1----:R-:W-:Y:S02]  /*8200*/  IMAD.X R13, R0, 0x1, R5.reuse, P0 ;  /* 0x00000001000d7824 */ /* 0x102fe400000e0605 */
[----:B---3--:R-:W-:Y:S01]  /*8210*/  IMAD.X R15, R20, 0x1, R5, P1 ;  /* 0x00000001140f7824 */ /* 0x008fe200008e0605 */
[----:B------:R-:W-:Y:S01]  /*8220*/  CS2R R4, SRZ ;  /* 0x0000000000047805 */ /* 0x000fe2000001ff00 */
[----:B------:R-:W-:Y:S06]  /*8230*/  @P2 BRA `(.L_x_3899) ;  /* 0x0000000000082947 */ /* 0x000fec0003800000 */
[----:B------:R0:W5:Y:S04]  /*8240*/  LD.E.128 R4, desc[UR40][R12.64] ;  /* 0x000000280c047980 */ /* 0x000168000c101d00 */
[----:B------:R0:W5:Y:S02]  /*8250*/  LD.E.128 R8, desc[UR40][R14.64] ;  /* 0x000000280e087980 */ /* 0x000164000c101d00 */
.L_x_3899:
[----:B------:R-:W-:Y:S05]  /*8260*/  BSYNC B1 ;  /* 0x0000000000017941 */ /* 0x000fea0003800000 */
.L_x_3898:
[----:B------:R-:W3:Y:S01]  /*8270*/  SYNCS.PHASECHK.TRANS64.TRYWAIT P1, [R2+URZ+0x28c00], R27 ;  /* 0x028c001b020075a7 */ /* 0x000ee2000802017f */
[----:B-1----:R-:W-:Y:S01]  /*8280*/  IMAD R0, R25, -0x40, R24 ;  /* 0xffffffc019007824 */ /* 0x002fe200078e0218 */
[--C-:B-----5:R-:W-:Y:S01]  /*8290*/  SHF.R.U32.HI R29, RZ, 0x10, R7.reuse ;  /* 0x00000010ff1d7819 */ /* 0x120fe20000011607 */
[----:B--2---:R-:W-:Y:S01]  /*82a0*/  IMAD.MOV.U32 R3, RZ, RZ, R6 ;  /* 0x000000ffff037224 */ /* 0x004fe200078e0006 */
[--C-:B------:R-:W-:Y:S01]  /*82b0*/  SHF.R.U64 R6, R6, 0x10, R7.reuse ;  /* 0x0000001006067819 */ /* 0x100fe20000001207 */
[----:B0---4-:R-:W-:Y:S01]  /*82c0*/  IMAD.MOV.U32 R14, RZ, RZ, R7 ;  /* 0x000000ffff0e7224 */ /* 0x011fe200078e0007 */
[--C-:B------:R-:W-:Y:S01]  /*82d0*/  SHF.R.U64 R25, R8, 0x10, R9.reuse ;  /* 0x0000001008197819 */ /* 0x100fe20000001209 */
[--C-:B------:R-:W-:Y:S01]  /*82e0*/  IMAD.MOV.U32 R12, RZ, RZ, R9.reuse ;  /* 0x000000ffff0c7224 */ /* 0x100fe200078e0009 */
[----:B------:R-:W-:Y:S01]  /*82f0*/  SHF.R.U32.HI R7, RZ, 0x10, R9 ;  /* 0x00000010ff077819 */ /* 0x000fe20000011609 */
[----:B---3--:R-:W-:Y:S01]  /*8300*/  IMAD.MOV.U32 R20, RZ, RZ, R4 ;  /* 0x000000ffff147224 */ /* 0x008fe200078e0004 */
[----:B------:R-:W-:Y:S01]  /*8310*/  VIMNMX R9, R0, 0x40, PT ;  /* 0x0000004000097848 */ /* 0x000fe20003fe0100 */
[--C-:B------:R-:W-:Y:S01]  /*8320*/  IMAD.MOV.U32 R15, RZ, RZ, R5.reuse ;  /* 0x000000ffff0f7224 */ /* 0x100fe200078e0005 */
[--C-:B------:R-:W-:Y:S01]  /*8330*/  SHF.R.U64 R31, R4, 0x10, R5.reuse ;  /* 0x00000010041f7819 */ /* 0x100fe20000001205 */
[----:B------:R-:W-:Y:S01]  /*8340*/  IMAD.MOV.U32 R24, RZ, RZ, R8 ;  /* 0x000000ffff187224 */ /* 0x000fe200078e0008 */
[----:B------:R-:W-:Y:S01]  /*8350*/  SHF.R.U32.HI R26, RZ, 0x10, R5 ;  /* 0x00000010ff1a7819 */ /* 0x000fe20000011605 */
[----:B------:R-:W-:Y:S01]  /*8360*/  IMAD.MOV.U32 R13, RZ, RZ, R10 ;  /* 0x000000ffff0d7224 */ /* 0x000fe200078e000a */
[----:B------:R-:W-:Y:S01]  /*8370*/  ISETP.GE.AND P0, PT, R16, R21, PT ;  /* 0x000000151000720c */ /* 0x000fe20003f06270 */
[--C-:B------:R-:W-:Y:S01]  /*8380*/  IMAD.MOV.U32 R0, RZ, RZ, R11.reuse ;  /* 0x000000ffff007224 */ /* 0x100fe200078e000b */
[--C-:B------:R-:W-:Y:S01]  /*8390*/  SHF.R.U64 R4, R10, 0x10, R11.reuse ;  /* 0x000000100a047819 */ /* 0x100fe2000000120b */
[C---:B------:R-:W-:Y:S01]  /*83a0*/  VIADD R28, R188.reuse, 0x20 ;  /* 0x00000020bc1c7836 */ /* 0x040fe20000000000 */
[----:B------:R-:W-:Y:S01]  /*83b0*/  SHF.R.U32.HI R5, RZ, 0x10, R11 ;  /* 0x00000010ff057819 */ /* 0x000fe2000001160b */
[----:B------:R-:W-:Y:S01]  /*83c0*/  BSSY B1, `(.L_x_3900) ;  /* 0x000000c000017945 */ /* 0x000fe20003800000 */
[----:B------:R-:W-:-:S02]  /*83d0*/  ISETP.GE.OR P2, PT, R188, R9, P0 ;  /* 0x00000009bc00720c */ /* 0x000fc40000746670 */
[----:B------:R-:W-:Y:S02]  /*83e0*/  PRMT R20, R20, 0x5410, R31 ;  /* 0x0000541014147816 */ /* 0x000fe4000000001f */
[----:B------:R-:W-:Y:S02]  /*83f0*/  ISETP.GE.OR P0, PT, R28, R9, P0 ;  /* 0x000000091c00720c */ /* 0x000fe40000706670 */
[----:B------:R-:W-:Y:S02]  /*8400*/  PRMT R15, R15, 0x5410, R26 ;  /* 0x000054100f0f7816 */ /* 0x000fe4000000001a */
[----:B------:R-:W-:Y:S02]  /*8410*/  PRMT R3, R3, 0x5410, R6 ;  /* 0x0000541003037816 */ /* 0x000fe40000000006 */
[----:B------:R-:W-:Y:S02]  /*8420*/  PRMT R14, R14, 0x5410, R29 ;  /* 0x000054100e0e7816 */ /* 0x000fe4000000001d */
[----:B------:R-:W-:-:S02]  /*8430*/  PRMT R24, R24, 0x5410, R25 ;  /* 0x0000541018187816 */ /* 0x000fc40000000019 */
[----:B------:R-:W-:Y:S02]  /*8440*/  PRMT R12, R12, 0x5410, R7 ;  /* 0x000054100c0c7816 */ /* 0x000fe40000000007 */
[----:B------:R-:W-:Y:S02]  /*8450*/  PRMT R13, R13, 0x5410, R4 ;  /* 0x000054100d0d7816 */ /* 0x000fe40000000004 */
[----:B------:R-:W-:Y:S01]  /*8460*/  PRMT R0, R0, 0x5410, R5 ;  /* 0x0000541000007816 */ /* 0x000fe20000000005 */
[----:B------:R-:W-:Y:S06]  /*8470*/  @!P1 BRA `(.L_x_3901) ;  /* 0x000000f800c09947 */ /* 0x000fec0003800000 */
.L_x_4101:
[----:B------:R-:W-:Y:S05]  /*8480*/  BSYNC B1 ;  /* 0x0000000000017941 */ /* 0x000fea0003800000 */
.L_x_3900:
[----:B------:R-:W-:Y:S04]  /*8490*/  BSSY B1, `(.L_x_3902) ;  /* 0x000005a000017945 */ /* 0x000fe80003800000 */
[----:B------:R-:W-:Y:S05]  /*84a0*/  @P2 BRA `(.L_x_3903) ;  /* 0x0000000400602947 */ /* 0x000fea0003800000 */
[----:B------:R-:W-:Y:S01]  /*84b0*/  IMAD.SHL.U32 R4, R190, 0x40, RZ ;  /* 0x00000040be047824 */ /* 0x000fe200078e00ff */
[----:B------:R-:W-:Y:S01]  /*84c0*/  LOP3.LUT R33, R24, 0xffff0000, RZ, 0xc0, !PT ;  /* 0xffff000018217812 */ /* 0x000fe200078ec0ff */
[----:B------:R-:W-:Y:S02]  /*84d0*/  IMAD.IADD R5, R16, 0x1, R21 ;  /* 0x0000000110057824 */ /* 0x000fe400078e0215 */
[----:B------:R-:W-:Y:S01]  /*84e0*/  IMAD.U32 R36, R24, 0x10000, RZ ;  /* 0x0001000018247824 */ /* 0x000fe200078e00ff */
[----:B------:R-:W-:Y:S01]  /*84f0*/  LOP3.LUT R6, R4, 0x1c0, RZ, 0xc0, !PT ;  /* 0x000001c004067812 */ /* 0x000fe200078ec0ff */
[----:B------:R-:W-:-:S03]  /*8500*/  IMAD.U32 R34, R20, 0x10000, RZ ;  /* 0x0001000014227824 */ /* 0x000fc600078e00ff */
[C---:B------:R-:W-:Y:S02]  /*8510*/  LOP3.LUT R4, R6.reuse, 0x38, R16, 0xf8, !PT ;  /* 0x0000003806047812 */ /* 0x040fe400078ef810 */
[----:B------:R-:W-:Y:S02]  /*8520*/  SHF.R.U32.HI R7, RZ, 0x3, R6 ;  /* 0x00000003ff077819 */ /* 0x000fe40000011606 */
[----:B------:R-:W-:Y:S02]  /*8530*/  LOP3.LUT R6, R6, 0x38, R5, 0xf8, !PT ;  /* 0x0000003806067812 */ /* 0x000fe400078ef805 */
[-C--:B------:R-:W-:Y:S02]  /*8540*/  LOP3.LUT R4, R4, R7.reuse, RZ, 0x3c, !PT ;  /* 0x0000000704047212 */ /* 0x080fe400078e3cff */
[----:B------:R-:W-:-:S03]  /*8550*/  LOP3.LUT R6, R6, R7, RZ, 0x3c, !PT ;  /* 0x0000000706067212 */ /* 0x000fc600078e3cff */
[C---:B------:R-:W-:Y:S02]  /*8560*/  IMAD R5, R209.reuse, 0x200, R4 ;  /* 0x00000200d1057824 */ /* 0x040fe400078e0204 */
[----:B------:R-:W-:Y:S02]  /*8570*/  IMAD R9, R209, 0x200, R6 ;  /* 0x00000200d1097824 */ /* 0x000fe400078e0206 */
[--C-:B------:R-:W-:Y:S02]  /*8580*/  IMAD R42, R5, 0x2, R2.reuse ;  /* 0x00000002052a7824 */ /* 0x100fe400078e0202 */
[----:B------:R-:W-:-:S03]  /*8590*/  IMAD R44, R9, 0x2, R2 ;  /* 0x00000002092c7824 */ /* 0x000fc600078e0202 */
[----:B------:R-:W1:Y:S04]  /*85a0*/  LDS.128 R4, [R42+0x20400] ;  /* 0x020400002a047984 */ /* 0x000e680000000c00 */
[----:B------:R-:W2:Y:S01]  /*85b0*/  LDS.128 R8, [R44+0x20400] ;  /* 0x020400002c087984 */ /* 0x000ea20000000c00 */
[----:B-1----:R-:W-:Y:S01]  /*85c0*/  SHF.L.U32 R25, R4, 0x10, RZ ;  /* 0x0000001004197819 */ /* 0x002fe200000006ff */
[----:B0-----:R-:W-:Y:S01]  /*85d0*/  IMAD.U32 R27, R6, 0x10000, RZ ;  /* 0x00010000061b7824 */ /* 0x001fe200078e00ff */
[----:B------:R-:W-:Y:S01]  /*85e0*/  LOP3.LUT R4, R4, 0xffff0000, RZ, 0xc0, !PT ;  /* 0xffff000004047812 */ /* 0x000fe200078ec0ff */
[----:B------:R-:W-:Y:S01]  /*85f0*/  IMAD.U32 R26, R5, 0x10000, RZ ;  /* 0x00010000051a7824 */ /* 0x000fe200078e00ff */
[----:B------:R-:W-:Y:S01]  /*8600*/  LOP3.LUT R6, R6, 0xffff0000, RZ, 0xc0, !PT ;  /* 0xffff000006067812 */ /* 0x000fe200078ec0ff */
[C---:B--2---:R-:W-:Y:S01]  /*8610*/  IMAD.U32 R29, R8.reuse, 0x10000, RZ ;  /* 0x00010000081d7824 */ /* 0x044fe200078e00ff */
[----:B------:R-:W-:Y:S01]  /*8620*/  LOP3.LUT R8, R8, 0xffff0000, RZ, 0xc0, !PT ;  /* 0xffff000008087812 */ /* 0x000fe200078ec0ff */
[C---:B------:R-:W-:Y:S01]  /*8630*/  IMAD.U32 R31, R10.reuse, 0x10000, RZ ;  /* 0x000100000a1f7824 */ /* 0x040fe200078e00ff */
[----:B------:R-:W-:Y:S01]  /*8640*/  LOP3.LUT R10, R10, 0xffff0000, RZ, 0xc0, !PT ;  /* 0xffff00000a0a7812 */ /* 0x000fe200078ec0ff */
[C---:B------:R-:W-:Y:S01]  /*8650*/  FMUL.FTZ R38, R29.reuse, R36 ;  /* 0x000000241d267220 */ /* 0x040fe20000410000 */
[-C--:B------:R-:W-:Y:S01]  /*8660*/  FMUL.FTZ R40, R29, R34.reuse ;  /* 0x000000221d287220 */ /* 0x080fe20000410000 */
[----:B------:R-:W-:Y:S01]  /*8670*/  LOP3.LUT R29, R20, 0xffff0000, RZ, 0xc0, !PT ;  /* 0xffff0000141d7812 */ /* 0x000fe200078ec0ff */
[----:B------:R-:W-:Y:S01]  /*8680*/  FMUL.FTZ R35, R8, R33 ;  /* 0x0000002108237220 */ /* 0x000fe20000410000 */
[----:B------:R-:W-:Y:S01]  /*8690*/  FFMA.FTZ R37, R25, R34, -R38 ;  /* 0x0000002219257223 */ /* 0x000fe20000010826 */
[----:B------:R-:W-:-:S02]  /*86a0*/  IMAD.U32 R38, R13, 0x10000, RZ ;  /* 0x000100000d267824 */ /* 0x000fc400078e00ff */
[----:B------:R-:W-:Y:S01]  /*86b0*/  FFMA.FTZ R40, R25, R36, R40 ;  /* 0x0000002419287223 */ /* 0x000fe20000010028 */
[----:B------:R-:W-:Y:S02]  /*86c0*/  IMAD.U32 R34, R3, 0x10000, RZ ;  /* 0x0001000003227824 */ /* 0x000fe400078e00ff */
[-C--:B------:R-:W-:Y:S01]  /*86d0*/  FMUL.FTZ R25, R8, R29.reuse ;  /* 0x0000001d08197220 */ /* 0x080fe20000410000 */
[----:B------:R-:W-:Y:S01]  /*86e0*/  FFMA.FTZ R36, R4, R29, -R35 ;  /* 0x0000001d04247223 */ /* 0x000fe20000010823 */
[----:B------:R-:W-:Y:S01]  /*86f0*/  FMUL.FTZ R8, R31, R38 ;  /* 0x000000261f087220 */ /* 0x000fe20000410000 */
[----:B------:R-:W-:Y:S01]  /*8700*/  LOP3.LUT R35, R13, 0xffff0000, RZ, 0xc0, !PT ;  /* 0xffff00000d237812 */ /* 0x000fe200078ec0ff */
[-C--:B------:R-:W-:Y:S01]  /*8710*/  FMUL.FTZ R31, R31, R34.reuse ;  /* 0x000000221f1f7220 */ /* 0x080fe20000410000 */
[----:B------:R-:W-:Y:S01]  /*8720*/  LOP3.LUT R29, R3, 0xffff0000, RZ, 0xc0, !PT ;  /* 0xffff0000031d7812 */ /* 0x000fe200078ec0ff */
[----:B------:R-:W-:Y:S01]  /*8730*/  FFMA.FTZ R34, R27, R34, -R8 ;  /* 0x000000221b227223 */ /* 0x000fe20000010808 */
[----:B------:R-:W-:-:S02]  /*8740*/  IMAD.U32 R30, R9, 0x10000, RZ ;  /* 0x00010000091e7824 */ /* 0x000fc400078e00ff */
[----:B------:R-:W-:Y:S01]  /*8750*/  FFMA.FTZ R38, R27, R38, R31 ;  /* 0x000000261b267223 */ /* 0x000fe2000001001f */
[----:B------:R-:W-:Y:S01]  /*8760*/  FMUL.FTZ R27, R10, R35 ;  /* 0x000000230a1b7220 */ /* 0x000fe20000410000 */
[----:B------:R-:W-:Y:S02]  /*8770*/  IMAD.U32 R31, R12, 0x10000, RZ ;  /* 0x000100000c1f7824 */ /* 0x000fe400078e00ff */
[----:B------:R-:W-:Y:S01]  /*8780*/  FFMA.FTZ R33, R4, R33, R25 ;  /* 0x0000002104217223 */ /* 0x000fe20000010019 */
[----:B------:R-:W-:Y:S02]  /*8790*/  IMAD.U32 R25, R15, 0x10000, RZ ;  /* 0x000100000f197824 */ /* 0x000fe400078e00ff */
[-C--:B------:R-:W-:Y:S01]  /*87a0*/  FMUL.FTZ R43, R10, R29.reuse ;  /* 0x0000001d0a2b7220 */ /* 0x080fe20000410000 */
[----:B------:R-:W-:Y:S01]  /*87b0*/  FFMA.FTZ R41, R6, R29, -R27 ;  /* 0x0000001d06297223 */ /* 0x000fe2000001081b */
[----:B------:R-:W-:Y:S01]  /*87c0*/  FMUL.FTZ R39, R30, R31 ;  /* 0x0000001f1e277220 */ /* 0x000fe20000410000 */
[----:B------:R-:W-:-:S02]  /*87d0*/  IMAD.U32 R32, R11, 0x10000, RZ ;  /* 0x000100000b207824 */ /* 0x000fc400078e00ff */
[----:B------:R-:W-:Y:S01]  /*87e0*/  FMUL.FTZ R30, R30, R25 ;  /* 0x000000191e1e7220 */ /* 0x000fe20000410000 */
[----:B------:R-:W-:Y:S02]  /*87f0*/  IMAD.U32 R29, R0, 0x10000, RZ ;  /* 0x00010000001d7824 */ /* 0x000fe400078e00ff */
[----:B------:R-:W-:Y:S01]  /*8800*/  FFMA.FTZ R43, R6, R35, R43 ;  /* 0x00000023062b7223 */ /* 0x000fe2000001002b */
[----:B------:R-:W-:Y:S02]  /*8810*/  IMAD.U32 R27, R14, 0x10000, RZ ;  /* 0x000100000e1b7824 */ /* 0x000fe400078e00ff */
[----:B------:R-:W-:Y:S01]  /*8820*/  FFMA.FTZ R39, R26, R25, -R39 ;  /* 0x000000191a277223 */ /* 0x000fe20000010827 */
[----:B------:R-:W-:Y:S01]  /*8830*/  IMAD.U32 R28, R7, 0x10000, RZ ;  /* 0x00010000071c7824 */ /* 0x000fe200078e00ff */
[----:B------:R-:W-:Y:S01]  /*8840*/  LOP3.LUT R9, R9, 0xffff0000, RZ, 0xc0, !PT ;  /* 0xffff000009097812 */ /* 0x000fe200078ec0ff */
[C---:B------:R-:W-:Y:S01]  /*8850*/  FMUL.FTZ R35, R32.reuse, R29 ;  /* 0x0000001d20237220 */ /* 0x040fe20000410000 */
        /* <DEDUP_REMOVED lines=12> */
[----:B------:R-:W-:Y:S01]  /*8920*/  LOP3.LUT R7, R7, 0xffff0000, RZ, 0xc0, !PT ;  /* 0xffff000007077812 */ /* 0x000fe200078ec0ff */
[----:B------:R-:W-:Y:S01]  /*8930*/  FMUL.FTZ R9, R9, R4 ;  /* 0x0000000409097220 */ /* 0x000fe20000410000 */
[----:B------:R-:W-:Y:S01]  /*8940*/  FMUL.FTZ R11, R11, R6 ;  /* 0x000000060b0b7220 */ /* 0x000fe20000410000 */
[----:B------:R-:W-:Y:S01]  /*8950*/  FFMA.FTZ R26, R5, R4, -R26 ;  /* 0x00000004051a7223 */ /* 0x000fe2000001081a */
[----:B------:R-:W-:Y:S01]  /*8960*/  F2FP.BF16.F32.PACK_AB R4, R36, R37 ;  /* 0x000000252404723e */ /* 0x000fe200000010ff */
[----:B------:R-:W-:Y:S01]  /*8970*/  FFMA.FTZ R28, R7, R6, -R28 ;  /* 0x00000006071c7223 */ /* 0x000fe2000001081c */
[----:B------:R-:W-:Y:S01]  /*8980*/  FFMA.FTZ R9, R5, R8, R9 ;  /* 0x0000000805097223 */ /* 0x000fe20000010009 */
[----:B------:R-:W-:Y:S01]  /*8990*/  FFMA.FTZ R32, R7, R10, R11 ;  /* 0x0000000a07207223 */ /* 0x000fe2000001000b */
[----:B------:R-:W-:-:S02]  /*89a0*/  F2FP.BF16.F32.PACK_AB R6, R41, R34 ;  /* 0x000000222906723e */ /* 0x000fc400000010ff */
[----:B------:R-:W-:Y:S02]  /*89b0*/  F2FP.BF16.F32.PACK_AB R5, R26, R39 ;  /* 0x000000271a05723e */ /* 0x000fe400000010ff */
[----:B------:R-:W-:Y:S02]  /*89c0*/  F2FP.BF16.F32.PACK_AB R7, R28, R35 ;  /* 0x000000231c07723e */ /* 0x000fe400000010ff */
[----:B------:R-:W-:Y:S02]  /*89d0*/  F2FP.BF16.F32.PACK_AB R8, R33, R40 ;  /* 0x000000282108723e */ /* 0x000fe400000010ff */
[----:B------:R-:W-:Y:S01]  /*89e0*/  F2FP.BF16.F32.PACK_AB R10, R43, R38 ;  /* 0x000000262b0a723e */ /* 0x000fe200000010ff */
[----:B------:R1:W-:Y:S01]  /*89f0*/  STS.128 [R42+0x20400], R4 ;  /* 0x020400042a007388 */ /* 0x0003e20000000c00 */
[----:B------:R-:W-:Y:S02]  /*8a00*/  F2FP.BF16.F32.PACK_AB R9, R9, R30 ;  /* 0x0000001e0909723e */ /* 0x000fe400000010ff */
[----:B------:R-:W-:-:S05]  /*8a10*/  F2FP.BF16.F32.PACK_AB R11, R32, R25 ;  /* 0x00000019200b723e */ /* 0x000fca00000010ff */
[----:B------:R1:W-:Y:S02]  /*8a20*/  STS.128 [R44+0x20400], R8 ;  /* 0x020400082c007388 */ /* 0x0003e40000000c00 */
.L_x_3903:
[----:B------:R-:W-:Y:S05]  /*8a30*/  BSYNC B1 ;  /* 0x0000000000017941 */ /* 0x000fea0003800000 */
.L_x_3902:
[----:B------:R-:W-:Y:S05]  /*8a40*/  @P0 BRA `(.L_x_3894) ;  /* 0x0000000400680947 */ /* 0x000fea0003800000 */
[----:B-1----:R-:W2:Y:S01]  /*8a50*/  LDL R5, [R1+0x54] ;  /* 0x0000540001057983 */ /* 0x002ea20000100800 */
[C---:B------:R-:W-:Y:S02]  /*8a60*/  VIADD R6, R188.reuse, 0x20 ;  /* 0x00000020bc067836 */ /* 0x040fe40000000000 */
[----:B------:R-:W-:Y:S01]  /*8a70*/  VIADD R7, R188, 0x20 ;  /* 0x00000020bc077836 */ /* 0x000fe20000000000 */
[----:B------:R-:W3:Y:S01]  /*8a80*/  LDL R42, [R1+0x4c] ;  /* 0x00004c00012a7983 */ /* 0x000ee20000100800 */
[----:B------:R-:W-:Y:S02]  /*8a90*/  IMAD.SHL.U32 R6, R6, 0x40, RZ ;  /* 0x0000004006067824 */ /* 0x000fe400078e00ff */
[----:B------:R-:W-:Y:S02]  /*8aa0*/  IMAD.SHL.U32 R7, R7, 0x40, RZ ;  /* 0x0000004007077824 */ /* 0x000fe400078e00ff */
[----:B------:R-:W-:Y:S01]  /*8ab0*/  IMAD.IADD R4, R16, 0x1, R21 ;  /* 0x0000000110047824 */ /* 0x000fe200078e0215 */
[----:B------:R-:W-:-:S02]  /*8ac0*/  LOP3.LUT R6, R6, 0x1c0, RZ, 0xc0, !PT ;  /* 0x000001c006067812 */ /* 0x000fc400078ec0ff */
[----:B------:R-:W-:Y:S02]  /*8ad0*/  LOP3.LUT R7, R7, 0x1c0, RZ, 0xc0, !PT ;  /* 0x000001c007077812 */ /* 0x000fe400078ec0ff */
[----:B------:R-:W-:Y:S02]  /*8ae0*/  SHF.R.U32.HI R6, RZ, 0x3, R6 ;  /* 0x00000003ff067819 */ /* 0x000fe40000011606 */
[----:B------:R-:W-:-:S04]  /*8af0*/  LOP3.LUT R4, R7, 0x38, R4, 0xf8, !PT ;  /* 0x0000003807047812 */ /* 0x000fc800078ef804 */
[----:B------:R-:W-:Y:S01]  /*8b00*/  LOP3.LUT R4, R4, R6, RZ, 0x3c, !PT ;  /* 0x0000000604047212 */ /* 0x000fe200078e3cff */
[----:B------:R-:W-:Y:S02]  /*8b10*/  IMAD.U32 R35, R24, 0x10000, RZ ;  /* 0x0001000018237824 */ /* 0x000fe400078e00ff */
[----:B------:R-:W-:Y:S01]  /*8b20*/  IMAD.U32 R33, R20, 0x10000, RZ ;  /* 0x0001000014217824 */ /* 0x000fe200078e00ff */
[----:B------:R-:W-:Y:S01]  /*8b30*/  LOP3.LUT R38, R24, 0xffff0000, RZ, 0xc0, !PT ;  /* 0xffff000018267812 */ /* 0x000fe200078ec0ff */
[----:B------:R-:W-:Y:S01]  /*8b40*/  IMAD.U32 R40, R12, 0x10000, RZ ;  /* 0x000100000c287824 */ /* 0x000fe200078e00ff */
[----:B------:R-:W-:Y:S01]  /*8b50*/  LOP3.LUT R20, R20, 0xffff0000, RZ, 0xc0, !PT ;  /* 0xffff000014147812 */ /* 0x000fe200078ec0ff */
[----:B------:R-:W-:Y:S02]  /*8b60*/  IMAD.U32 R36, R15, 0x10000, RZ ;  /* 0x000100000f247824 */ /* 0x000fe400078e00ff */
[----:B------:R-:W-:Y:S02]  /*8b70*/  IMAD.U32 R37, R3, 0x10000, RZ ;  /* 0x0001000003257824 */ /* 0x000fe400078e00ff */
[----:B------:R-:W-:Y:S01]  /*8b80*/  IMAD.U32 R39, R13, 0x10000, RZ ;  /* 0x000100000d277824 */ /* 0x000fe200078e00ff */
[----:B------:R-:W-:-:S02]  /*8b90*/  LOP3.LUT R41, R0, 0xffff0000, RZ, 0xc0, !PT ;  /* 0xffff000000297812 */ /* 0x000fc400078ec0ff */
[----:B------:R-:W-:Y:S01]  /*8ba0*/  LOP3.LUT R15, R15, 0xffff0000, RZ, 0xc0, !PT ;  /* 0xffff00000f0f7812 */ /* 0x000fe200078ec0ff */
[----:B--2---:R-:W-:-:S04]  /*8bb0*/  IMAD.IADD R9, R5, 0x1, R4 ;  /* 0x0000000105097824 */ /* 0x004fc800078e0204 */
[----:B------:R-:W-:Y:S01]  /*8bc0*/  IMAD R21, R9, 0x2, R2 ;  /* 0x0000000209157824 */ /* 0x000fe200078e0202 */
[----:B---3--:R-:W1:Y:S04]  /*8bd0*/  LDS.128 R4, [R42+0x20400] ;  /* 0x020400002a047984 */ /* 0x008e680000000c00 */
[----:B------:R-:W2:Y:S01]  /*8be0*/  LDS.128 R8, [R21+0x20400] ;  /* 0x0204000015087984 */ /* 0x000ea20000000c00 */
[----:B-1----:R-:W-:Y:S01]  /*8bf0*/  SHF.L.U32 R25, R4, 0x10, RZ ;  /* 0x0000001004197819 */ /* 0x002fe200000006ff */
[C---:B--2---:R-:W-:Y:S01]  /*8c00*/  IMAD.U32 R29, R8.reuse, 0x10000, RZ ;  /* 0x00010000081d7824 */ /* 0x044fe200078e00ff */
[----:B------:R-:W-:Y:S01]  /*8c10*/  LOP3.LUT R8, R8, 0xffff0000, RZ, 0xc0, !PT ;  /* 0xffff000008087812 */ /* 0x000fe200078ec0ff */
[----:B------:R-:W-:Y:S02]  /*8c20*/  IMAD.U32 R30, R9, 0x10000, RZ ;  /* 0x00010000091e7824 */ /* 0x000fe400078e00ff */
[-C--:B------:R-:W-:Y:S01]  /*8c30*/  FMUL.FTZ R34, R35, R29.reuse ;  /* 0x0000001d23227220 */ /* 0x080fe20000410000 */
[----:B------:R-:W-:Y:S01]  /*8c40*/  FMUL.FTZ R24, R33, R29 ;  /* 0x0000001d21187220 */ /* 0x000fe20000410000 */
[----:B------:R-:W-:Y:S01]  /*8c50*/  LOP3.LUT R4, R4, 0xffff0000, RZ, 0xc0, !PT ;  /* 0xffff000004047812 */ /* 0x000fe200078ec0ff */
[----:B------:R-:W-:-:S02]  /*8c60*/  IMAD.U32 R26, R5, 0x10000, RZ ;  /* 0x00010000051a7824 */ /* 0x000fc400078e00ff */
[-C--:B------:R-:W-:Y:S01]  /*8c70*/  FFMA.FTZ R34, R33, R25.reuse, -R34 ;  /* 0x0000001921227223 */ /* 0x080fe20000010822 */
[----:B------:R-:W-:Y:S01]  /*8c80*/  FFMA.FTZ R24, R35, R25, R24 ;  /* 0x0000001923187223 */ /* 0x000fe20000010018 */
[----:B------:R-:W-:Y:S01]  /*8c90*/  FMUL.FTZ R29, R38, R8 ;  /* 0x00000008261d7220 */ /* 0x000fe20000410000 */
[-C--:B------:R-:W-:Y:S01]  /*8ca0*/  FMUL.FTZ R33, R40, R30.reuse ;  /* 0x0000001e28217220 */ /* 0x080fe20000410000 */
[----:B------:R-:W-:Y:S01]  /*8cb0*/  FMUL.FTZ R35, R36, R30 ;  /* 0x0000001e24237220 */ /* 0x000fe20000410000 */
[----:B------:R-:W-:Y:S02]  /*8cc0*/  IMAD.U32 R31, R10, 0x10000, RZ ;  /* 0x000100000a1f7824 */ /* 0x000fe400078e00ff */
[C---:B------:R-:W-:Y:S01]  /*8cd0*/  FMUL.FTZ R25, R20.reuse, R8 ;  /* 0x0000000814197220 */ /* 0x040fe20000410000 */
[----:B------:R-:W-:Y:S01]  /*8ce0*/  FFMA.FTZ R29, R20, R4, -R29 ;  /* 0x00000004141d7223 */ /* 0x000fe2000001081d */
[-C--:B------:R-:W-:Y:S01]  /*8cf0*/  FFMA.FTZ R33, R36, R26.reuse, -R33 ;  /* 0x0000001a24217223 */ /* 0x080fe20000010821 */
[----:B------:R-:W-:Y:S01]  /*8d00*/  FFMA.FTZ R35, R40, R26, R35 ;  /* 0x0000001a28237223 */ /* 0x000fe20000010023 */
[----:B0-----:R-:W-:Y:S01]  /*8d10*/  IMAD.U32 R27, R6, 0x10000, RZ ;  /* 0x00010000061b7824 */ /* 0x001fe200078e00ff */
[----:B------:R-:W-:Y:S01]  /*8d20*/  LOP3.LUT R10, R10, 0xffff0000, RZ, 0xc0, !PT ;  /* 0xffff00000a0a7812 */ /* 0x000fe200078ec0ff */
[----:B------:R-:W-:Y:S01]  /*8d30*/  FFMA.FTZ R25, R38, R4, R25 ;  /* 0x0000000426197223 */ /* 0x000fe20000010019 */
[----:B------:R-:W-:Y:S01]  /*8d40*/  LOP3.LUT R20, R3, 0xffff0000, RZ, 0xc0, !PT ;  /* 0xffff000003147812 */ /* 0x000fe200078ec0ff */
[-C--:B------:R-:W-:Y:S01]  /*8d50*/  FMUL.FTZ R8, R37, R31.reuse ;  /* 0x0000001f25087220 */ /* 0x080fe20000410000 */
[----:B------:R-:W-:Y:S01]  /*8d60*/  LOP3.LUT R26, R13, 0xffff0000, RZ, 0xc0, !PT ;  /* 0xffff00000d1a7812 */ /* 0x000fe200078ec0ff */
[----:B------:R-:W-:Y:S01]  /*8d70*/  FMUL.FTZ R4, R39, R31 ;  /* 0x0000001f27047220 */ /* 0x000fe20000410000 */
[----:B------:R-:W-:-:S02]  /*8d80*/  IMAD.U32 R32, R11, 0x10000, RZ ;  /* 0x000100000b207824 */ /* 0x000fc400078e00ff */
[----:B------:R-:W-:Y:S01]  /*8d90*/  IMAD.U32 R30, R0, 0x10000, RZ ;  /* 0x00010000001e7824 */ /* 0x000fe200078e00ff */
[----:B------:R-:W-:Y:S01]  /*8da0*/  LOP3.LUT R6, R6, 0xffff0000, RZ, 0xc0, !PT ;  /* 0xffff000006067812 */ /* 0x000fe200078ec0ff */
[-C--:B------:R-:W-:Y:S01]  /*8db0*/  FFMA.FTZ R8, R39, R27.reuse, R8 ;  /* 0x0000001b27087223 */ /* 0x080fe20000010008 */
[----:B------:R-:W-:Y:S01]  /*8dc0*/  LOP3.LUT R9, R9, 0xffff0000, RZ, 0xc0, !PT ;  /* 0xffff000009097812 */ /* 0x000fe200078ec0ff */
[----:B------:R-:W-:Y:S01]  /*8dd0*/  FFMA.FTZ R3, R37, R27, -R4 ;  /* 0x0000001b25037223 */ /* 0x000fe20000010804 */
[----:B------:R-:W-:Y:S01]  /*8de0*/  LOP3.LUT R11, R11, 0xffff0000, RZ, 0xc0, !PT ;  /* 0xffff00000b0b7812 */ /* 0x000fe200078ec0ff */
[-C--:B------:R-:W-:Y:S01]  /*8df0*/  FMUL.FTZ R13, R26, R10.reuse ;  /* 0x0000000a1a0d7220 */ /* 0x080fe20000410000 */
[----:B------:R-:W-:Y:S01]  /*8e00*/  FMUL.FTZ R31, R20, R10 ;  /* 0x0000000a141f7220 */ /* 0x000fe20000410000 */
[----:B------:R-:W-:Y:S01]  /*8e10*/  LOP3.LUT R39, R12, 0xffff0000, RZ, 0xc0, !PT ;  /* 0xffff00000c277812 */ /* 0x000fe200078ec0ff */
[----:B------:R-:W-:Y:S02]  /*8e20*/  IMAD.U32 R28, R7, 0x10000, RZ ;  /* 0x00010000071c7824 */ /* 0x000fe400078e00ff */
[----:B------:R-:W-:Y:S01]  /*8e30*/  FMUL.FTZ R27, R30, R32 ;  /* 0x000000201e1b7220 */ /* 0x000fe20000410000 */
[C---:B------:R-:W-:Y:S01]  /*8e40*/  IMAD.U32 R4, R14.reuse, 0x10000, RZ ;  /* 0x000100000e047824 */ /* 0x040fe200078e00ff */
[----:B------:R-:W-:Y:S01]  /*8e50*/  LOP3.LUT R37, R14, 0xffff0000, RZ, 0xc0, !PT ;  /* 0xffff00000e257812 */ /* 0x000fe200078ec0ff */
[-C--:B------:R-:W-:Y:S01]  /*8e60*/  FFMA.FTZ R10, R20, R6.reuse, -R13 ;  /* 0x00000006140a7223 */ /* 0x080fe2000001080d */
[----:B------:R-:W-:Y:S01]  /*8e70*/  LOP3.LUT R5, R5, 0xffff0000, RZ, 0xc0, !PT ;  /* 0xffff000005057812 */ /* 0x000fe200078ec0ff */
[----:B------:R-:W-:Y:S01]  /*8e80*/  FFMA.FTZ R31, R26, R6, R31 ;  /* 0x000000061a1f7223 */ /* 0x000fe2000001001f */
[----:B------:R-:W-:Y:S01]  /*8e90*/  LOP3.LUT R7, R7, 0xffff0000, RZ, 0xc0, !PT ;  /* 0xffff000007077812 */ /* 0x000fe200078ec0ff */
[C---:B------:R-:W-:Y:S01]  /*8ea0*/  FMUL.FTZ R13, R4.reuse, R32 ;  /* 0x00000020040d7220 */ /* 0x040fe20000410000 */
[-C--:B------:R-:W-:Y:S01]  /*8eb0*/  FFMA.FTZ R27, R4, R28.reuse, -R27 ;  /* 0x0000001c041b7223 */ /* 0x080fe2000001081b */
        /* <DEDUP_REMOVED lines=17> */
[----:B------:R2:W-:Y:S04]  /*8fd0*/  STS.128 [R42+0x20400], R4 ;  /* 0x020400042a007388 */ /* 0x0005e80000000c00 */
[----:B------:R2:W-:Y:S02]  /*8fe0*/  STS.128 [R21+0x20400], R8 ;  /* 0x0204000815007388 */ /* 0x0005e40000000c00 */
.L_x_3894:
[----:B------:R-:W-:Y:S05]  /*8ff0*/  BSYNC B0 ;  /* 0x0000000000007941 */ /* 0x000fea0003800000 */
.L_x_3883:
[----:B------:R-:W-:Y:S01]  /*9000*/  @!PT LDS RZ, [RZ] ;  /* 0x00000000fffff984 */ /* 0x000fe20000000800 */
[----:B------:R-:W-:Y:S01]  /*9010*/  @!PT LDS RZ, [RZ] ;  /* 0x00000000fffff984 */ /* 0x000fe20000000800 */
[----:B------:R-:W-:Y:S01]  /*9020*/  @!PT LDS RZ, [RZ] ;  /* 0x00000000fffff984 */ /* 0x000fe20000000800 */
[----:B------:R-:W-:Y:S01]  /*9030*/  @!PT LDS RZ, [RZ] ;  /* 0x00000000fffff984 */ /* 0x000fe20000000800 */
[----:B------:R4:W-:Y:S06]  /*9040*/  MEMBAR.ALL.CTA ;  /* 0x0000000000007992 */ /* 0x0009ec0000008000 */
[----:B----4-:R-:W4:Y:S01]  /*9050*/  FENCE.VIEW.ASYNC.S ;  /* 0x00000000000073c6 */ /* 0x010f220000000000 */
[----:B------:R-:W-:Y:S05]  /*9060*/  WARPSYNC.ALL ;  /* 0x0000000000007948 */ /* 0x000fea0003800000 */
[----:B----4-:R-:W-:Y:S06]  /*9070*/  BAR.SYNC.DEFER_BLOCKING 0xd, 0x80 ;  /* 0x0342000000007b1d */ /* 0x010fec0000010000 */
.L_x_3880:
[----:B------:R-:W-:-:S13]  /*9080*/  ISETP.NE.AND P0, PT, R186, 0x3, PT ;  /* 0x00000003ba00780c */ /* 0x000fda0003f05270 */
[----:B------:R-:W-:Y:S05]  /*9090*/  @!P0 BRA `(.L_x_3904) ;  /* 0x0000000000048947 */ /* 0x000fea0003800000 */
[----:B------:R-:W-:Y:S01]  /*90a0*/  BPT.TRAP 0x1 ;  /* 0x000000040000795c */ /* 0x000fe20000300000 */
.L_x_3904:
[----:B------:R-:W-:Y:S01]  /*90b0*/  IMAD R12, R18, 0x8, R2 ;  /* 0x00000008120c7824 */ /* 0x000fe200078e0202 */
[----:B------:R-:W-:-:S04]  /*90c0*/  SHF.L.U32 R13, R23, 0x1f, RZ ;  /* 0x0000001f170d7819 */ /* 0x000fc800000006ff */
[----:B------:R4:W0:Y:S01]  /*90d0*/  SYNCS.PHASECHK.TRANS64.TRYWAIT P1, [R12+URZ+0x28c30], R13 ;  /* 0x028c300d0c0075a7 */ /* 0x000822000802017f */
[----:B------:R-:W-:Y:S05]  /*90e0*/  @!P0 BRA `(.L_x_3905) ;  /* 0x0000000000048947 */ /* 0x000fea0003800000 */
[----:B------:R-:W-:Y:S01]  /*90f0*/  BPT.TRAP 0x1 ;  /* 0x000000040000795c */ /* 0x000fe20000300000 */
.L_x_3905:
[C---:B---3--:R-:W-:Y:S02]  /*9100*/  VIADD R0, R2.reuse, 0x22400 ;  /* 0x0002240002007836 */ /* 0x048fe40000000000 */
[----:B01----:R-:W-:-:S03]  /*9110*/  VIADD R3, R2, 0x20400 ;  /* 0x0002040002037836 */ /* 0x003fc60000000000 */
[----:B------:R-:W-:Y:S02]  /*9120*/  SHF.R.U32.HI R0, RZ, 0x4, R0 ;  /* 0x00000004ff007819 */ /* 0x000fe40000011600 */
[----:B------:R-:W-:Y:S02]  /*9130*/  SHF.R.U32.HI R3, RZ, 0x4, R3 ;  /* 0x00000004ff037819 */ /* 0x000fe40000011603 */
[----:B------:R-:W-:Y:S02]  /*9140*/  LOP3.LUT R0, R0, 0x3fff, RZ, 0xc0, !PT ;  /* 0x00003fff00007812 */ /* 0x000fe400078ec0ff */
[----:B------:R-:W-:Y:S02]  /*9150*/  LOP3.LUT R3, R3, 0x3fff, RZ, 0xc0, !PT ;  /* 0x00003fff03037812 */ /* 0x000fe400078ec0ff */
[----:B--2---:R-:W-:Y:S01]  /*9160*/  LOP3.LUT R11, R0, 0x10000, RZ, 0xfc, !PT ;  /* 0x00010000000b7812 */ /* 0x004fe200078efcff */
[----:B------:R-:W-:Y:S06]  /*9170*/  @P1 BRA `(.L_x_3906) ;  /* 0x0000000000081947 */ /* 0x000fec0003800000 */
[----:B------:R-:W0:Y:S02]  /*9180*/  SYNCS.PHASECHK.TRANS64.TRYWAIT P1, [R12+URZ+0x28c30], R13 ;  /* 0x028c300d0c0075a7 */ /* 0x000e24000802017f */
[----:B0-----:R-:W-:Y:S05]  /*9190*/  @!P1 BRA `(.L_x_3907) ;  /* 0x000000ec008c9947 */ /* 0x001fea0003800000 */
.L_x_3906:
[----:B------:R-:W-:Y:S01]  /*91a0*/  IMAD R14, R18, 0x200, R11 ;  /* 0x00000200120e7824 */ /* 0x000fe200078e020b */
[----:B------:R-:W-:Y:S01]  /*91b0*/  LOP3.LUT R4, R3, 0x10000, RZ, 0xfc, !PT ;  /* 0x0001000003047812 */ /* 0x000fe200078efcff */
[----:B------:R-:W-:Y:S01]  /*91c0*/  IMAD.MOV.U32 R5, RZ, RZ, 0x40000040 ;  /* 0x40000040ff057424 */ /* 0x000fe200078e00ff */
[----:B------:R-:W-:Y:S05]  /*91d0*/  WARPSYNC.ALL ;  /* 0x0000000000007948 */ /* 0x000fea0003800000 */
[----:B------:R-:W-:Y:S01]  /*91e0*/  IMAD.MOV.U32 R15, RZ, RZ, 0x40000040 ;  /* 0x40000040ff0f7424 */ /* 0x000fe200078e00ff */
[C---:B------:R-:W-:Y:S01]  /*91f0*/  R2UR UR4, R4.reuse ;  /* 0x00000000040472ca */ /* 0x040fe200000e0000 */
[----:B-----5:R-:W-:Y:S01]  /*9200*/  WARPGROUP.ARRIVE ;  /* 0x00000000000079c5 */ /* 0x020fe20000000000 */
[----:B------:R-:W-:Y:S01]  /*9210*/  R2UR UR5, R5 ;  /* 0x00000000050572ca */ /* 0x000fe200000e0000 */
[----:B------:R-:W-:Y:S01]  /*9220*/  VIADD R8, R4, 0x2 ;  /* 0x0000000204087836 */ /* 0x000fe20000000000 */
[C---:B------:R-:W-:Y:S01]  /*9230*/  R2UR UR6, R14.reuse ;  /* 0x000000000e0672ca */ /* 0x040fe200000e0000 */
[----:B------:R-:W-:Y:S01]  /*9240*/  IMAD.MOV.U32 R9, RZ, RZ, 0x40000040 ;  /* 0x40000040ff097424 */ /* 0x000fe200078e00ff */
[----:B------:R-:W-:Y:S01]  /*9250*/  R2UR UR7, R15 ;  /* 0x000000000f0772ca */ /* 0x000fe200000e0000 */
[----:B------:R-:W-:Y:S01]  /*9260*/  IMAD.MOV.U32 R7, RZ, RZ, 0x40000040 ;  /* 0x40000040ff077424 */ /* 0x000fe200078e00ff */
[C---:B------:R-:W-:Y:S01]  /*9270*/  IADD3 R6, R14.reuse, 0x2, RZ ;  /* 0x000000020e067810 */ /* 0x040fe20007ffe0ff */
[----:B------:R-:W-:-:S02]  /*9280*/  VIADD R20, R14, 0x4 ;  /* 0x000000040e147836 */ /* 0x000fc40000000000 */
[----:B------:R-:W-:Y:S02]  /*9290*/  IMAD.MOV.U32 R21, RZ, RZ, 0x40000040 ;  /* 0x40000040ff157424 */ /* 0x000fe400078e00ff */
[----:B------:R-:W-:Y:S02]  /*92a0*/  VIADD R14, R14, 0x6 ;  /* 0x000000060e0e7836 */ /* 0x000fe40000000000 */
[----:B------:R-:W-:Y:S02]  /*92b0*/  IMAD.MOV.U32 R5, RZ, RZ, 0x40000040 ;  /* 0x40000040ff057424 */ /* 0x000fe400078e00ff */
[----:B------:R-:W-:Y:S02]  /*92c0*/  IMAD.MOV.U32 R15, RZ, RZ, 0x40000040 ;  /* 0x40000040ff0f7424 */ /* 0x000fe400078e00ff */
[----:B------:R-:W-:Y:S01]  /*92d0*/  HGMMA.64x64x16.F32.BF16 R24, gdesc[UR4], RZ, !UPT, gsb0 ;  /* 0x00e00000041879f0 */ /* 0x000fe2000c0018ff */
[----:B------:R-:W-:Y:S02]  /*92e0*/  R2UR UR4, R8 ;  /* 0x00000000080472ca */ /* 0x000fe400000e0000 */
[----:B------:R-:W-:-:S02]  /*92f0*/  R2UR UR5, R9 ;  /* 0x00000000090572ca */ /* 0x000fc400000e0000 */
[----:B------:R-:W-:Y:S01]  /*9300*/  R2UR UR6, R6 ;  /* 0x00000000060672ca */ /* 0x000fe200000e0000 */
[C---:B------:R-:W-:Y:S01]  /*9310*/  VIADD R6, R4.reuse, 0x4 ;  /* 0x0000000404067836 */ /* 0x040fe20000000000 */
[----:B------:R-:W-:Y:S01]  /*9320*/  R2UR UR7, R7 ;  /* 0x00000000070772ca */ /* 0x000fe200000e0000 */
[----:B------:R-:W-:Y:S02]  /*9330*/  IMAD.MOV.U32 R7, RZ, RZ, 0x40000040 ;  /* 0x40000040ff077424 */ /* 0x000fe400078e00ff */
[----:B------:R-:W-:Y:S01]  /*9340*/  VIADD R4, R4, 0x6 ;  /* 0x0000000604047836 */ /* 0x000fe20000000000 */
[----:B------:R-:W-:Y:S02]  /*9350*/  WARPGROUP.DEPBAR.LE gsb0, 0x0 ;  /* 0x00008000000079c5 */ /* 0x000fe40000010000 */
[----:B------:R-:W-:-:S07]  /*9360*/  WARPGROUP.ARRIVE ;  /* 0x00000000000079c5 */ /* 0x000fce0000000000 */
[----:B------:R-:W-:Y:S01]  /*9370*/  HGMMA.64x64x16.F32.BF16 R24, gdesc[UR4], R24, gsb0 ;  /* 0x00e00000041879f0 */ /* 0x000fe20008001818 */
[----:B------:R-:W-:Y:S02]  /*9380*/  R2UR UR4, R6 ;  /* 0x00000000060472ca */ /* 0x000fe400000e0000 */
[----:B------:R-:W-:Y:S02]  /*9390*/  R2UR UR5, R7 ;  /* 0x00000000070572ca */ /* 0x000fe400000e0000 */
[----:B------:R-:W-:Y:S02]  /*93a0*/  R2UR UR6, R20 ;  /* 0x00000000140672ca */ /* 0x000fe400000e0000 */
[----:B------:R-:W-:Y:S01]  /*93b0*/  R2UR UR7, R21 ;  /* 0x00000000150772ca */ /* 0x000fe200000e0000 */
[----:B------:R-:W-:Y:S02]  /*93c0*/  WARPGROUP.DEPBAR.LE gsb0, 0x0 ;  /* 0x00008000000079c5 */ /* 0x000fe40000010000 */
[----:B------:R-:W-:-:S10]  /*93d0*/  WARPGROUP.ARRIVE ;  /* 0x00000000000079c5 */ /* 0x000fd40000000000 */
[----:B------:R-:W-:Y:S01]  /*93e0*/  HGMMA.64x64x16.F32.BF16 R24, gdesc[UR4], R24, gsb0 ;  /* 0x00e00000041879f0 */ /* 0x000fe20008001818 */
[----:B------:R-:W-:Y:S02]  /*93f0*/  R2UR UR4, R4 ;  /* 0x00000000040472ca */ /* 0x000fe400000e0000 */
[----:B------:R-:W-:Y:S02]  /*9400*/  R2UR UR5, R5 ;  /* 0x00000000050572ca */ /* 0x000fe400000e0000 */
[----:B------:R-:W-:Y:S02]  /*9410*/  R2UR UR6, R14 ;  /* 0x000000000e0672ca */ /* 0x000fe400000e0000 */
[----:B------:R-:W-:Y:S01]  /*9420*/  R2UR UR7, R15 ;  /* 0x000000000f0772ca */ /* 0x000fe200000e0000 */
[----:B------:R-:W-:Y:S02]  /*9430*/  WARPGROUP.DEPBAR.LE gsb0, 0x0 ;  /* 0x00008000000079c5 */ /* 0x000fe40000010000 */
[----:B------:R-:W-:-:S10]  /*9440*/  WARPGROUP.ARRIVE ;  /* 0x00000000000079c5 */ /* 0x000fd40000000000 */
[----:B------:R-:W-:Y:S03]  /*9450*/  HGMMA.64x64x16.F32.BF16 R24, gdesc[UR4], R24, gsb0 ;  /* 0x00e00000041879f0 */ /* 0x000fe60008001818 */
[----:B------:R-:W-:Y:S02]  /*9460*/  WARPGROUP.DEPBAR.LE gsb0, 0x0 ;  /* 0x00008000000079c5 */ /* 0x000fe40000010000 */
[----:B------:R-:W-:Y:S05]  /*9470*/  @!P0 BRA `(.L_x_3908) ;  /* 0x0000000000048947 */ /* 0x000fea0003800000 */
[----:B------:R-:W-:Y:S01]  /*9480*/  BPT.TRAP 0x1 ;  /* 0x000000040000795c */ /* 0x000fe20000300000 */
.L_x_3908:
[----:B------:R-:W-:Y:S01]  /*9490*/  ULDC UR4, c[0x0][0x9d8] ;  /* 0x0002760000047ab9 */ /* 0x000fe20000000800 */
[----:B------:R-:W-:Y:S02]  /*94a0*/  IMAD R15, R172, -0x40, R171 ;  /* 0xffffffc0ac0f7824 */ /* 0x000fe400078e02ab */
[----:B------:R-:W-:Y:S01]  /*94b0*/  FMUL.FTZ R24, R24, UR4 ;  /* 0x0000000418187c20 */ /* 0x000fe20008410000 */
[----:B------:R-:W-:Y:S01]  /*94c0*/  FMUL.FTZ R25, R25, UR4 ;  /* 0x0000000419197c20 */ /* 0x000fe20008410000 */
[----:B------:R-:W-:Y:S01]  /*94d0*/  FMUL.FTZ R28, R28, UR4 ;  /* 0x000000041c1c7c20 */ /* 0x000fe20008410000 */
[----:B------:R-:W-:Y:S01]  /*94e0*/  FMUL.FTZ R29, R29, UR4 ;  /* 0x000000041d1d7c20 */ /* 0x000fe20008410000 */
[----:B------:R-:W-:Y:S01]  /*94f0*/  FMUL.FTZ R32, R32, UR4 ;  /* 0x0000000420207c20 */ /* 0x000fe20008410000 */
[----:B------:R-:W-:Y:S01]  /*9500*/  IADD3 R15, -R210, 0x40, R15 ;  /* 0x00000040d20f7810 */ /* 0x000fe20007ffe10f */
[----:B------:R-:W-:Y:S01]  /*9510*/  MUFU.TANH R24, R24 ;  /* 0x0000001800187308 */ /* 0x000fe20000002400 */
[----:B------:R-:W-:Y:S01]  /*9520*/  FMUL.FTZ R33, R33, UR4 ;  /* 0x0000000421217c20 */ /* 0x000fe20008410000 */
[----:B------:R-:W-:Y:S01]  /*9530*/  FMUL.FTZ R26, R26, UR4 ;  /* 0x000000041a1a7c20 */ /* 0x000fe20008410000 */
[----:B------:R-:W-:Y:S01]  /*9540*/  FMUL.FTZ R34, R34, UR4 ;  /* 0x0000000422227c20 */ /* 0x000fe20008410000 */
[C---:B------:R-:W-:Y:S01]  /*9550*/  ISETP.GT.AND P5, PT, R15.reuse, RZ, PT ;  /* 0x000000ff0f00720c */ /* 0x040fe20003fa4270 */
[----:B------:R-:W-:Y:S01]  /*9560*/  FMUL.FTZ R36, R36, UR4 ;  /* 0x0000000424247c20 */ /* 0x000fe20008410000 */
[----:B------:R-:W-:Y:S01]  /*9570*/  ISETP.GT.AND P4, PT, R15, 0x1, PT ;  /* 0x000000010f00780c */ /* 0x000fe20003f84270 */
[----:B------:R-:W-:Y:S01]  /*9580*/  FMUL.FTZ R27, R27, UR4 ;  /* 0x000000041b1b7c20 */ /* 0x000fe20008410000 */
[----:B------:R-:W1:Y:S01]  /*9590*/  MUFU.TANH R25, R25 ;  /* 0x0000001900197308 */ /* 0x000e620000002400 */
[----:B------:R-:W-:Y:S01]  /*95a0*/  FMUL.FTZ R38, R38, UR4 ;  /* 0x0000000426267c20 */ /* 0x000fe20008410000 */
[----:B------:R-:W-:Y:S01]  /*95b0*/  ISETP.GT.AND P3, PT, R15, 0x8, PT ;  /* 0x000000080f00780c */ /* 0x000fe20003f64270 */
[----:B------:R-:W-:Y:S01]  /*95c0*/  FMUL.FTZ R30, R30, UR4 ;  /* 0x000000041e1e7c20 */ /* 0x000fe20008410000 */
[----:B------:R-:W-:Y:S01]  /*95d0*/  FMUL.FTZ R37, R37, UR4 ;  /* 0x0000000425257c20 */ /* 0x000fe20008410000 */
[----:B------:R-:W-:Y:S01]  /*95e0*/  FMUL.FTZ R42, R42, UR4 ;  /* 0x000000042a2a7c20 */ /* 0x000fe20008410000 */
[----:B------:R-:W-:Y:S01]  /*95f0*/  ISETP.GT.AND P2, PT, R15, 0x9, PT ;  /* 0x000000090f00780c */ /* 0x000fe20003f44270 */
[----:B------:R-:W-:Y:S01]  /*9600*/  FMUL.FTZ R40, R40, UR4 ;  /* 0x0000000428287c20 */ /* 0x000fe20008410000 */
[----:B------:R-:W-:Y:S01]  /*9610*/  MUFU.TANH R28, R28 ;  /* 0x0000001c001c7308 */ /* 0x000fe20000002400 */
[----:B------:R-:W-:Y:S01]  /*9620*/  FMUL.FTZ R31, R31, UR4 ;  /* 0x000000041f1f7c20 */ /* 0x000fe20008410000 */
[----:B------:R-:W-:Y:S01]  /*9630*/  ISETP.GT.AND P1, PT, R15, 0x10, PT ;  /* 0x000000100f00780c */ /* 0x000fe20003f24270 */
[----:B------:R-:W-:Y:S01]  /*9640*/  FMUL.FTZ R41, R41, UR4 ;  /* 0x0000000429297c20 */ /* 0x000fe20008410000 */
[----:B------:R-:W-:Y:S01]  /*9650*/  FMUL.FTZ R35, R35, UR4 ;  /* 0x0000000423237c20 */ /* 0x000fe20008410000 */
[----:B------:R-:W-:Y:S01]  /*9660*/  ISETP.GT.AND P6, PT, R15, 0x11, PT ;  /* 0x000000110f00780c */ /* 0x000fe20003fc4270 */
[----:B------:R-:W-:Y:S01]  /*9670*/  FMUL.FTZ R44, R44, UR4 ;  /* 0x000000042c2c7c20 */ /* 0x000fe20008410000 */
[----:B------:R-:W-:Y:S01]  /*9680*/  FMUL.FTZ R45, R45, UR4 ;  /* 0x000000042d2d7c20 */ /* 0x000fe20008410000 */
[----:B------:R-:W-:Y:S01]  /*9690*/  MUFU.TANH R29, R29 ;  /* 0x0000001d001d7308 */ /* 0x000fe20000002400 */
[----:B-1----:R-:W-:Y:S01]  /*96a0*/  FSEL R25, R25, -INF , P4 ;  /* 0xff80000019197808 */ /* 0x002fe20002000000 */
        /* <DEDUP_REMOVED lines=12> */
[----:B------:R-:W-:Y:S01]  /*9770*/  ULDC UR5, c[0x0][0x988] ;  /* 0x0002620000057ab9 */ /* 0x000fe20000000800 */
[----:B------:R-:W-:Y:S01]  /*9780*/  FMUL.FTZ R55, R55, UR4 ;  /* 0x0000000437377c20 */ /* 0x000fe20008410000 */
[----:B------:R-:W2:Y:S01]  /*9790*/  MUFU.TANH R0, R26 ;  /* 0x0000001a00007308 */ /* 0x000ea20000002400 */
[----:B------:R-:W-:-:S07]  /*97a0*/  IMAD.U32 R169, RZ, RZ, UR5 ;  /* 0x00000005ffa97e24 */ /* 0x000fce000f8e00ff */
[----:B------:R-:W3:Y:S01]  /*97b0*/  MUFU.TANH R33, R33 ;  /* 0x0000002100217308 */ /* 0x000ee20000002400 */
[----:B-1----:R-:W-:-:S07]  /*97c0*/  FSEL R58, R32, -INF , P1 ;  /* 0xff800000203a7808 */ /* 0x002fce0000800000 */
[----:B------:R1:W5:Y:S01]  /*97d0*/  MUFU.TANH R20, R34 ;  /* 0x0000002200147308 */ /* 0x0003620000002400 */
[----:B--2---:R-:W-:-:S07]  /*97e0*/  FSEL R0, R0, -INF , P5 ;  /* 0xff80000000007808 */ /* 0x004fce0002800000 */
[----:B------:R-:W2:Y:S01]  /*97f0*/  MUFU.TANH R3, R27 ;  /* 0x0000001b00037308 */ /* 0x000ea20000002400 */
[----:B-1----:R-:W-:Y:S02]  /*9800*/  FSEL R34, R24, -INF , P5 ;  /* 0xff80000018227808 */ /* 0x002fe40002800000 */
[----:B------:R-:W-:Y:S02]  /*9810*/  ISETP.GT.AND P5, PT, R15, 0x18, PT ;  /* 0x000000180f00780c */ /* 0x000fe40003fa4270 */
[----:B------:R-:W-:Y:S02]  /*9820*/  FMNMX.FTZ R21, R34, R25, !PT ;  /* 0x0000001922157209 */ /* 0x000fe40007810000 */
[----:B---3--:R-:W-:Y:S01]  /*9830*/  FSEL R60, R33, -INF , P6 ;  /* 0xff800000213c7808 */ /* 0x008fe20003000000 */
[----:B------:R-:W1:Y:S01]  /*9840*/  MUFU.TANH R36, R36 ;  /* 0x0000002400247308 */ /* 0x000e620000002400 */
[----:B-----5:R-:W-:Y:S02]  /*9850*/  FSEL R20, R20, -INF , P1 ;  /* 0xff80000014147808 */ /* 0x020fe40000800000 */
[----:B------:R-:W-:-:S05]  /*9860*/  ISETP.GT.AND P1, PT, R15, 0x28, PT ;  /* 0x000000280f00780c */ /* 0x000fca0003f24270 */
[----:B------:R3:W5:Y:S01]  /*9870*/  MUFU.TANH R26, R38 ;  /* 0x00000026001a7308 */ /* 0x0007620000002400 */
[----:B--2---:R-:W-:Y:S02]  /*9880*/  FSEL R3, R3, -INF , P4 ;  /* 0xff80000003037808 */ /* 0x004fe40002000000 */
[----:B------:R-:W-:-:S05]  /*9890*/  ISETP.GT.AND P4, PT, R15, 0x19, PT ;  /* 0x000000190f00780c */ /* 0x000fca0003f84270 */
[----:B------:R-:W2:Y:S01]  /*98a0*/  MUFU.TANH R10, R30 ;  /* 0x0000001e000a7308 */ /* 0x000ea20000002400 */
[----:B---3--:R-:W-:Y:S02]  /*98b0*/  FSEL R38, R28, -INF , P3 ;  /* 0xff8000001c267808 */ /* 0x008fe40001800000 */
[----:B-1----:R-:W-:Y:S02]  /*98c0*/  FSEL R36, R36, -INF , P5 ;  /* 0xff80000024247808 */ /* 0x002fe40002800000 */
[----:B------:R-:W-:-:S03]  /*98d0*/  FMNMX.FTZ R21, R38, R21, !PT ;  /* 0x0000001526157209 */ /* 0x000fc60007810000 */
        /* <DEDUP_REMOVED lines=11> */
[----:B------:R-:W-:Y:S02]  /*9990*/  FMNMX.FTZ R21, R58, R21, !PT ;  /* 0x000000153a157209 */ /* 0x000fe40007810000 */
[----:B-----5:R-:W-:Y:S02]  /*99a0*/  FSEL R30, R30, -INF , P3 ;  /* 0xff8000001e1e7808 */ /* 0x020fe40001800000 */
[----:B------:R-:W-:-:S03]  /*99b0*/  FMNMX.FTZ R21, R60, R21, !PT ;  /* 0x000000153c157209 */ /* 0x000fc60007810000 */
[----:B------:R-:W3:Y:S01]  /*99c0*/  MUFU.TANH R41, R41 ;  /* 0x0000002900297308 */ /* 0x000ee20000002400 */
[----:B------:R-:W-:Y:S02]  /*99d0*/  FMNMX.FTZ R21, R36, R21, !PT ;  /* 0x0000001524157209 */ /* 0x000fe40007810000 */
[----:B--2---:R-:W-:Y:S02]  /*99e0*/  FSEL R14, R14, -INF , P2 ;  /* 0xff8000000e0e7808 */ /* 0x004fe40001000000 */
[C---:B------:R-:W-:Y:S02]  /*99f0*/  ISETP.GT.AND P2, PT, R15.reuse, 0x21, PT ;  /* 0x000000210f00780c */ /* 0x040fe40003f44270 */
[----:B------:R-:W-:Y:S01]  /*9a00*/  FMNMX.FTZ R21, R62, R21, !PT ;  /* 0x000000153e157209 */ /* 0x000fe20007810000 */
[----:B------:R-:W2:Y:S01]  /*9a10*/  MUFU.TANH R35, R35 ;  /* 0x0000002300237308 */ /* 0x000ea20000002400 */
[----:B-1----:R-:W-:Y:S02]  /*9a20*/  FSEL R40, R40, -INF , P3 ;  /* 0xff80000028287808 */ /* 0x002fe40001800000 */
[----:B------:R-:W-:-:S02]  /*9a30*/  ISETP.GT.AND P3, PT, R15, 0x38, PT ;  /* 0x000000380f00780c */ /* 0x000fc40003f64270 */
[----:B------:R-:W-:-:S03]  /*9a40*/  FMNMX.FTZ R21, R40, R21, !PT ;  /* 0x0000001528157209 */ /* 0x000fc60007810000 */
[----:B------:R-:W1:Y:S01]  /*9a50*/  MUFU.TANH R44, R44 ;  /* 0x0000002c002c7308 */ /* 0x000e620000002400 */
[----:B---3--:R-:W-:-:S04]  /*9a60*/  FSEL R64, R41, -INF , P2 ;  /* 0xff80000029407808 */ /* 0x008fc80001000000 */
[----:B------:R-:W-:-:S03]  /*9a70*/  FMNMX.FTZ R21, R64, R21, !PT ;  /* 0x0000001540157209 */ /* 0x000fc60007810000 */
[----:B------:R-:W3:Y:S01]  /*9a80*/  MUFU.TANH R45, R45 ;  /* 0x0000002d002d7308 */ /* 0x000ee20000002400 */
[----:B--2---:R-:W-:Y:S02]  /*9a90*/  FSEL R24, R35, -INF , P6 ;  /* 0xff80000023187808 */ /* 0x004fe40003000000 */
[----:B------:R-:W-:-:S05]  /*9aa0*/  ISETP.GT.AND P6, PT, R15, 0x29, PT ;  /* 0x000000290f00780c */ /* 0x000fca0003fc4270 */
[----:B------:R-:W2:Y:S01]  /*9ab0*/  MUFU.TANH R39, R39 ;  /* 0x0000002700277308 */ /* 0x000ea20000002400 */
[----:B-1----:R-:W-:-:S04]  /*9ac0*/  FSEL R44, R44, -INF , P1 ;  /* 0xff8000002c2c7808 */ /* 0x002fc80000800000 */
        /* <DEDUP_REMOVED lines=15> */
[----:B------:R-:W-:Y:S02]  /*9bc0*/  ISETP.GT.AND P2, PT, R15, 0x39, PT ;  /* 0x000000390f00780c */ /* 0x000fe40003f44270 */
[----:B------:R-:W-:-:S03]  /*9bd0*/  FMNMX.FTZ R15, R0, R3, !PT ;  /* 0x00000003000f7209 */ /* 0x000fc60007810000 */
[----:B------:R-:W2:Y:S01]  /*9be0*/  MUFU.TANH R46, R46 ;  /* 0x0000002e002e7308 */ /* 0x000ea20000002400 */
[----:B-1----:R-:W-:Y:S02]  /*9bf0*/  FSEL R52, R52, -INF , P3 ;  /* 0xff80000034347808 */ /* 0x002fe40001800000 */
[----:B------:R-:W-:Y:S02]  /*9c00*/  FMNMX.FTZ R15, R10, R15, !PT ;  /* 0x0000000f0a0f7209 */ /* 0x000fe40007810000 */
[----:B------:R-:W-:Y:S02]  /*9c10*/  FMNMX.FTZ R21, R52, R21, !PT ;  /* 0x0000001534157209 */ /* 0x000fe40007810000 */
[----:B------:R-:W-:Y:S01]  /*9c20*/  FMNMX.FTZ R15, R14, R15, !PT ;  /* 0x0000000f0e0f7209 */ /* 0x000fe20007810000 */
[----:B------:R-:W-:Y:S01]  /*9c30*/  MUFU.TANH R47, R47 ;  /* 0x0000002f002f7308 */ /* 0x000fe20000002400 */
[----:B---3--:R-:W-:Y:S02]  /*9c40*/  FSEL R74, R53, -INF , P2 ;  /* 0xff800000354a7808 */ /* 0x008fe40001000000 */
[----:B------:R-:W-:-:S02]  /*9c50*/  FMNMX.FTZ R15, R20, R15, !PT ;  /* 0x0000000f140f7209 */ /* 0x000fc40007810000 */
[----:B------:R-:W-:Y:S02]  /*9c60*/  FMNMX.FTZ R21, R74, R21, !PT ;  /* 0x000000154a157209 */ /* 0x000fe40007810000 */
[----:B------:R-:W-:Y:S01]  /*9c70*/  FMNMX.FTZ R15, R24, R15, !PT ;  /* 0x0000000f180f7209 */ /* 0x000fe20007810000 */
[----:B------:R-:W1:Y:S01]  /*9c80*/  MUFU.TANH R50, R50 ;  /* 0x0000003200327308 */ /* 0x000e620000002400 */
[----:B--2---:R-:W-:Y:S01]  /*9c90*/  FSEL R46, R46, -INF , P1 ;  /* 0xff8000002e2e7808 */ /* 0x004fe20000800000 */
[----:B------:R-:W2:Y:S01]  /*9ca0*/  SHFL.BFLY PT, R48, R21, 0x2, 0x1f ;  /* 0x0c401f0015307f89 */ /* 0x000ea200000e0000 */
[----:B------:R-:W-:-:S04]  /*9cb0*/  FMNMX.FTZ R15, R26, R15, !PT ;  /* 0x0000000f1a0f7209 */ /* 0x000fc80007810000 */
[----:B------:R-:W-:Y:S01]  /*9cc0*/  FMNMX.FTZ R15, R28, R15, !PT ;  /* 0x0000000f1c0f7209 */ /* 0x000fe20007810000 */
[----:B------:R-:W-:Y:S03]  /*9cd0*/  MUFU.TANH R51, R51 ;  /* 0x0000003300337308 */ /* 0x000fe60000002400 */
[----:B------:R-:W-:-:S04]  /*9ce0*/  FMNMX.FTZ R15, R30, R15, !PT ;  /* 0x0000000f1e0f7209 */ /* 0x000fc80007810000 */
[----:B------:R-:W-:Y:S01]  /*9cf0*/  FMNMX.FTZ R15, R32, R15, !PT ;  /* 0x0000000f200f7209 */ /* 0x000fe20007810000 */
[----:B------:R-:W3:Y:S01]  /*9d00*/  MUFU.TANH R54, R54 ;  /* 0x0000003600367308 */ /* 0x000ee20000002400 */
[----:B-1----:R-:W-:Y:S02]  /*9d10*/  FSEL R50, R50, -INF , P5 ;  /* 0xff80000032327808 */ /* 0x002fe40002800000 */
[----:B------:R-:W-:-:S05]  /*9d20*/  FMNMX.FTZ R15, R46, R15, !PT ;  /* 0x0000000f2e0f7209 */ /* 0x000fca0007810000 */
[----:B------:R-:W1:Y:S01]  /*9d30*/  MUFU.TANH R55, R55 ;  /* 0x0000003700377308 */ /* 0x000e620000002400 */
[----:B--2---:R-:W-:-:S05]  /*9d40*/  FMNMX.FTZ R48, R21, R48, !PT ;  /* 0x0000003015307209 */ /* 0x004fca0007810000 */
[----:B------:R-:W2:Y:S01]  /*9d50*/  SHFL.BFLY PT, R27, R48, 0x1, 0x1f ;  /* 0x0c201f00301b7f89 */ /* 0x000ea200000e0000 */
[----:B---3--:R-:W-:Y:S02]  /*9d60*/  FSEL R54, R54, -INF , P3 ;  /* 0xff80000036367808 */ /* 0x008fe40001800000 */
[----:B-1----:R-:W-:Y:S02]  /*9d70*/  FSEL R72, R55, -INF , P2 ;  /* 0xff80000037487808 */ /* 0x002fe40001000000 */
[----:B--2---:R-:W-:Y:S02]  /*9d80*/  FMNMX.FTZ R168, R48, R27, !PT ;  /* 0x0000001b30a87209 */ /* 0x004fe40007810000 */
[----:B------:R-:W-:Y:S02]  /*9d90*/  FSEL R48, R47, -INF , P6 ;  /* 0xff8000002f307808 */ /* 0x000fe40003000000 */
[C---:B------:R-:W-:Y:S01]  /*9da0*/  FSETP.NEU.FTZ.AND P1, PT, R168.reuse, -INF , PT ;  /* 0xff800000a800780b */ /* 0x040fe20003f3d000 */
[----:B------:R-:W-:Y:S01]  /*9db0*/  FMUL.FTZ R21, R168, R169 ;  /* 0x000000a9a8157220 */ /* 0x000fe20000410000 */
[----:B------:R-:W-:-:S04]  /*9dc0*/  FMNMX.FTZ R15, R48, R15, !PT ;  /* 0x0000000f300f7209 */ /* 0x000fc80007810000 */
[----:B------:R-:W-:Y:S02]  /*9dd0*/  FSEL R21, R21, RZ, P1 ;  /* 0x000000ff15157208 */ /* 0x000fe40000800000 */
[----:B------:R-:W-:-:S03]  /*9de0*/  FMNMX.FTZ R15, R50, R15, !PT ;  /* 0x0000000f320f7209 */ /* 0x000fc60007810000 */
[-CC-:B------:R-:W-:Y:S01]  /*9df0*/  FFMA.FTZ R27, R34, R169.reuse, -R21.reuse ;  /* 0x000000a9221b7223 */ /* 0x180fe20000010815 */
[----:B------:R-:W-:Y:S01]  /*9e00*/  FSEL R34, R51, -INF , P4 ;  /* 0xff80000033227808 */ /* 0x000fe20002000000 */
[-CC-:B------:R-:W-:Y:S01]  /*9e10*/  FFMA.FTZ R29, R38, R169.reuse, -R21.reuse ;  /* 0x000000a9261d7223 */ /* 0x180fe20000010815 */
[-CC-:B------:R-:W-:Y:S01]  /*9e20*/  FFMA.FTZ R25, R25, R169.reuse, -R21.reuse ;  /* 0x000000a919197223 */ /* 0x180fe20000010815 */
        /* <DEDUP_REMOVED lines=8> */
[--C-:B------:R-:W-:Y:S01]  /*9eb0*/  FFMA.FTZ R40, R40, R169, -R21.reuse ;  /* 0x000000a928287223 */ /* 0x100fe20000010815 */
[----:B------:R-:W-:Y:S01]  /*9ec0*/  FMNMX.FTZ R15, R72, R15, !PT ;  /* 0x0000000f480f7209 */ /* 0x000fe20007810000 */
[----:B------:R-:W-:Y:S01]  /*9ed0*/  MUFU.EX2 R152, R25 ;  /* 0x0000001900987308 */ /* 0x000fe20000000800 */
[-CC-:B------:R-:W-:Y:S01]  /*9ee0*/  FFMA.FTZ R64, R64, R169.reuse, -R21.reuse ;  /* 0x000000a940407223 */ /* 0x180fe20000010815 */
[-CC-:B------:R-:W-:Y:S01]  /*9ef0*/  FFMA.FTZ R44, R44, R169.reuse, -R21.reuse ;  /* 0x000000a92c2c7223 */ /* 0x180fe20000010815 */
[-CC-:B------:R-:W-:Y:S01]  /*9f00*/  FFMA.FTZ R66, R66, R169.reuse, -R21.reuse ;  /* 0x000000a942427223 */ /* 0x180fe20000010815 */
[----:B------:R-:W1:Y:S01]  /*9f10*/  SHFL.BFLY PT, R38, R15, 0x2, 0x1f ;  /* 0x0c401f000f267f89 */ /* 0x000e6200000e0000 */
[-CC-:B------:R-:W-:Y:S01]  /*9f20*/  FFMA.FTZ R68, R68, R169.reuse, -R21.reuse ;  /* 0x000000a944447223 */ /* 0x180fe20000010815 */
[-CC-:B------:R-:W-:Y:S01]  /*9f30*/  FFMA.FTZ R70, R70, R169.reuse, -R21.reuse ;  /* 0x000000a946467223 */ /* 0x180fe20000010815 */
[-CC-:B------:R-:W-:Y:S01]  /*9f40*/  FFMA.FTZ R52, R52, R169.reuse, -R21.reuse ;  /* 0x000000a934347223 */ /* 0x180fe20000010815 */
[----:B------:R-:W-:Y:S01]  /*9f50*/  MUFU.EX2 R29, R29 ;  /* 0x0000001d001d7308 */ /* 0x000fe20000000800 */
[----:B------:R-:W-:-:S07]  /*9f60*/  FFMA.FTZ R21, R74, R169, -R21 ;  /* 0x000000a94a157223 */ /* 0x000fce0000010815 */
[----:B------:R-:W2:Y:S08]  /*9f70*/  MUFU.EX2 R42, R42 ;  /* 0x0000002a002a7308 */ /* 0x000eb00000000800 */
[----:B------:R-:W-:Y:S01]  /*9f80*/  MUFU.EX2 R58, R58 ;  /* 0x0000003a003a7308 */ /* 0x000fe20000000800 */
[----:B-1----:R-:W-:-:S07]  /*9f90*/  FMNMX.FTZ R38, R15, R38, !PT ;  /* 0x000000260f267209 */ /* 0x002fce0007810000 */
[----:B------:R-:W1:Y:S01]  /*9fa0*/  MUFU.EX2 R25, R60 ;  /* 0x0000003c00197308 */ /* 0x000e620000000800 */
[----:B------:R-:W3:Y:S01]  /*9fb0*/  SHFL.BFLY PT, R15, R38, 0x1, 0x1f ;  /* 0x0c201f00260f7f89 */ /* 0x000ee200000e0000 */
[----:B--2---:R-:W-:-:S06]  /*9fc0*/  F2FP.BF16.F32.PACK_AB R154, R42, R29 ;  /* 0x0000001d2a9a723e */ /* 0x004fcc00000010ff */
[----:B------:R-:W-:Y:S08]  /*9fd0*/  MUFU.EX2 R36, R36 ;  /* 0x0000002400247308 */ /* 0x000ff00000000800 */
[----:B------:R-:W2:Y:S01]  /*9fe0*/  MUFU.EX2 R31, R62 ;  /* 0x0000003e001f7308 */ /* 0x000ea20000000800 */
[----:B-1----:R-:W-:-:S07]  /*9ff0*/  F2FP.BF16.F32.PACK_AB R156, R25, R58 ;  /* 0x0000003a199c723e */ /* 0x002fce00000010ff */
[----:B------:R-:W-:Y:S01]  /*a000*/  MUFU.EX2 R40, R40 ;  /* 0x0000002800287308 */ /* 0x000fe20000000800 */
[----:B---3--:R-:W-:-:S04]  /*a010*/  FMNMX.FTZ R170, R38, R15, !PT ;  /* 0x0000000f26aa7209 */ /* 0x008fc80007810000 */
[C---:B------:R-:W-:Y:S01]  /*a020*/  FSETP.NEU.FTZ.AND P1, PT, R170.reuse, -INF , PT ;  /* 0xff800000aa00780b */ /* 0x040fe20003f3d000 */
[----:B------:R-:W-:Y:S02]  /*a030*/  FMUL.FTZ R37, R170, R169 ;  /* 0x000000a9aa257220 */ /* 0x000fe40000410000 */
[----:B------:R-:W1:Y:S01]  /*a040*/  MUFU.EX2 R33, R64 ;  /* 0x0000004000217308 */ /* 0x000e620000000800 */
[----:B--2---:R-:W-:Y:S02]  /*a050*/  F2FP.BF16.F32.PACK_AB R158, R31, R36 ;  /* 0x000000241f9e723e */ /* 0x004fe400000010ff */
[----:B------:R-:W-:-:S05]  /*a060*/  FSEL R37, R37, RZ, P1 ;  /* 0x000000ff25257208 */ /* 0x000fca0000800000 */
        /* <DEDUP_REMOVED lines=11> */
[--C-:B------:R-:W-:Y:S01]  /*a120*/  FFMA.FTZ R46, R46, R169, -R37.reuse ;  /* 0x000000a92e2e7223 */ /* 0x100fe20000010825 */
[----:B------:R-:W3:Y:S01]  /*a130*/  MUFU.EX2 R38, R3 ;  /* 0x0000000300267308 */ /* 0x000ee20000000800 */
[----:B--2---:R-:W-:Y:S01]  /*a140*/  FADD.FTZ R0, R27, R152 ;  /* 0x000000981b007221 */ /* 0x004fe20000010000 */
[----:B------:R-:W-:Y:S01]  /*a150*/  F2FP.BF16.F32.PACK_AB R152, R152, R27 ;  /* 0x0000001b9898723e */ /* 0x000fe200000010ff */
[-CC-:B------:R-:W-:Y:S01]  /*a160*/  FFMA.FTZ R48, R48, R169.reuse, -R37.reuse ;  /* 0x000000a930307223 */ /* 0x180fe20000010825 */
[----:B------:R-:W-:Y:S01]  /*a170*/  FFMA.FTZ R50, R50, R169, -R37 ;  /* 0x000000a932327223 */ /* 0x000fe20000010825 */
[----:B------:R-:W-:Y:S01]  /*a180*/  FADD.FTZ R41, R29, R0 ;  /* 0x000000001d297221 */ /* 0x000fe20000010000 */
[----:B------:R-:W-:-:S02]  /*a190*/  VIADD R0, R12, 0x28c40 ;  /* 0x00028c400c007836 */ /* 0x000fc40000000000 */
[-C--:B------:R-:W-:Y:S01]  /*a1a0*/  FFMA.FTZ R34, R34, R169.reuse, -R37 ;  /* 0x000000a922227223 */ /* 0x080fe20000010825 */
[----:B------:R-:W2:Y:S01]  /*a1b0*/  MUFU.EX2 R10, R10 ;  /* 0x0000000a000a7308 */ /* 0x000ea20000000800 */
[----:B------:R-:W-:Y:S01]  /*a1c0*/  FADD.FTZ R41, R42, R41 ;  /* 0x000000292a297221 */ /* 0x000fe20000010000 */
[-CC-:B------:R-:W-:Y:S01]  /*a1d0*/  FFMA.FTZ R54, R54, R169.reuse, -R37.reuse ;  /* 0x000000a936367223 */ /* 0x180fe20000010825 */
[----:B------:R-:W-:Y:S01]  /*a1e0*/  PRMT R0, R189, 0x654, R0 ;  /* 0x00000654bd007816 */ /* 0x000fe20000000000 */
[----:B------:R-:W-:Y:S01]  /*a1f0*/  FFMA.FTZ R37, R72, R169, -R37 ;  /* 0x000000a948257223 */ /* 0x000fe20000010825 */
[----:B-1----:R-:W-:Y:S02]  /*a200*/  F2FP.BF16.F32.PACK_AB R160, R33, R40 ;  /* 0x0000002821a0723e */ /* 0x002fe400000010ff */
[----:B------:R1:W-:Y:S01]  /*a210*/  SYNCS.ARRIVE.TRANS64.RED.A1T0 RZ, [R0+URZ], RZ ;  /* 0x000000ff00ff79a7 */ /* 0x0003e2000810043f */
[----:B------:R2:W5:Y:S01]  /*a220*/  MUFU.EX2 R155, R14 ;  /* 0x0000000e009b7308 */ /* 0x0005620000000800 */
[----:B---3--:R-:W-:Y:S01]  /*a230*/  FADD.FTZ R39, R153, R38 ;  /* 0x0000002699277221 */ /* 0x008fe20000010000 */
[----:B------:R-:W-:-:S06]  /*a240*/  F2FP.BF16.F32.PACK_AB R153, R38, R153 ;  /* 0x000000992699723e */ /* 0x000fcc00000010ff */
[----:B------:R-:W1:Y:S01]  /*a250*/  MUFU.EX2 R20, R20 ;  /* 0x0000001400147308 */ /* 0x000e620000000800 */
[----:B--2---:R-:W-:-:S07]  /*a260*/  FADD.FTZ R14, R10, R39 ;  /* 0x000000270a0e7221 */ /* 0x004fce0000010000 */
[----:B------:R2:W3:Y:S08]  /*a270*/  MUFU.EX2 R157, R24 ;  /* 0x00000018009d7308 */ /* 0x0004f00000000800 */
[----:B------:R-:W0:Y:S01]  /*a280*/  MUFU.EX2 R26, R26 ;  /* 0x0000001a001a7308 */ /* 0x000e220000000800 */
[----:B--2---:R-:W-:Y:S01]  /*a290*/  FADD.FTZ R24, R58, R41 ;  /* 0x000000293a187221 */ /* 0x004fe20000010000 */
[C---:B-----5:R-:W-:Y:S01]  /*a2a0*/  FADD.FTZ R41, R155.reuse, R14 ;  /* 0x0000000e9b297221 */ /* 0x060fe20000010000 */
[----:B------:R-:W-:Y:S01]  /*a2b0*/  F2FP.BF16.F32.PACK_AB R155, R155, R10 ;  /* 0x0000000a9b9b723e */ /* 0x000fe200000010ff */
[----:B------:R-:W-:Y:S01]  /*a2c0*/  BAR.SYNC.DEFER_BLOCKING 0xf, 0x100 ;  /* 0x03c4000000007b1d */ /* 0x000fe20000010000 */
[----:B------:R-:W-:Y:S01]  /*a2d0*/  FADD.FTZ R43, R25, R24 ;  /* 0x00000018192b7221 */ /* 0x000fe20000010000 */
[----:B-1----:R-:W-:-:S03]  /*a2e0*/  FADD.FTZ R0, R20, R41 ;  /* 0x0000002914007221 */ /* 0x002fc60000010000 */
[----:B------:R-:W-:Y:S01]  /*a2f0*/  FADD.FTZ R14, R36, R43 ;  /* 0x0000002b240e7221 */ /* 0x000fe20000010000 */
[----:B------:R-:W1:Y:S01]  /*a300*/  MUFU.EX2 R159, R28 ;  /* 0x0000001c009f7308 */ /* 0x000e620000000800 */
[C---:B---3--:R-:W-:Y:S01]  /*a310*/  FADD.FTZ R27, R157.reuse, R0 ;  /* 0x000000009d1b7221 */ /* 0x048fe20000010000 */
[----:B------:R-:W-:Y:S01]  /*a320*/  F2FP.BF16.F32.PACK_AB R157, R157, R20 ;  /* 0x000000149d9d723e */ /* 0x000fe200000010ff */
[----:B------:R-:W-:Y:S02]  /*a330*/  FADD.FTZ R41, R31, R14 ;  /* 0x0000000e1f297221 */ /* 0x000fe40000010000 */
[----:B0-----:R-:W-:-:S03]  /*a340*/  FADD.FTZ R0, R26, R27 ;  /* 0x0000001b1a007221 */ /* 0x001fc60000010000 */
[----:B------:R-:W0:Y:S01]  /*a350*/  MUFU.EX2 R30, R30 ;  /* 0x0000001e001e7308 */ /* 0x000e220000000800 */
[----:B------:R-:W-:-:S04]  /*a360*/  FADD.FTZ R14, R40, R41 ;  /* 0x00000029280e7221 */ /* 0x000fc80000010000 */
[----:B------:R-:W-:-:S03]  /*a370*/  FADD.FTZ R27, R33, R14 ;  /* 0x0000000e211b7221 */ /* 0x000fc60000010000 */
[----:B------:R-:W2:Y:S01]  /*a380*/  MUFU.EX2 R161, R32 ;  /* 0x0000002000a17308 */ /* 0x000ea20000000800 */
[C---:B-1----:R-:W-:Y:S01]  /*a390*/  FADD.FTZ R25, R159.reuse, R0 ;  /* 0x000000009f197221 */ /* 0x042fe20000010000 */
[----:B------:R-:W-:Y:S01]  /*a3a0*/  F2FP.BF16.F32.PACK_AB R159, R159, R26 ;  /* 0x0000001a9f9f723e */ /* 0x000fe200000010ff */
[----:B------:R1:W-:Y:S04]  /*a3b0*/  STSM.16.M88.4 [R212+0x26800], R152 ;  /* 0x02680098d4007844 */ /* 0x0003e80000000200 */
[----:B------:R1:W-:Y:S01]  /*a3c0*/  STSM.16.M88.4 [R215], R156 ;  /* 0x0000009cd7007844 */ /* 0x0003e20000000200 */
[----:B------:R-:W3:Y:S01]  /*a3d0*/  MUFU.EX2 R44, R44 ;  /* 0x0000002c002c7308 */ /* 0x000ee20000000800 */
[----:B0-----:R-:W-:-:S07]  /*a3e0*/  FADD.FTZ R0, R30, R25 ;  /* 0x000000191e007221 */ /* 0x001fce0000010000 */
[----:B------:R-:W0:Y:S01]  /*a3f0*/  MUFU.EX2 R46, R46 ;  /* 0x0000002e002e7308 */ /* 0x000e220000000800 */
[C---:B--2---:R-:W-:Y:S01]  /*a400*/  FADD.FTZ R25, R161.reuse, R0 ;  /* 0x00000000a1197221 */ /* 0x044fe20000010000 */
[----:B------:R-:W-:-:S06]  /*a410*/  F2FP.BF16.F32.PACK_AB R161, R161, R30 ;  /* 0x0000001ea1a1723e */ /* 0x000fcc00000010ff */
[----:B------:R-:W2:Y:S01]  /*a420*/  MUFU.EX2 R35, R66 ;  /* 0x0000004200237308 */ /* 0x000ea20000000800 */
[----:B---3--:R-:W-:-:S07]  /*a430*/  FADD.FTZ R0, R44, R27 ;  /* 0x0000001b2c007221 */ /* 0x008fce0000010000 */
[----:B------:R-:W3:Y:S01]  /*a440*/  MUFU.EX2 R3, R48 ;  /* 0x0000003000037308 */ /* 0x000ee20000000800 */
[----:B0-----:R-:W-:-:S07]  /*a450*/  FADD.FTZ R10, R46, R25 ;  /* 0x000000192e0a7221 */ /* 0x001fce0000010000 */
[----:B------:R-:W-:Y:S01]  /*a460*/  MUFU.EX2 R68, R68 ;  /* 0x0000004400447308 */ /* 0x000fe20000000800 */
[C---:B--2---:R-:W-:Y:S01]  /*a470*/  F2FP.BF16.F32.PACK_AB R162, R35.reuse, R44 ;  /* 0x0000002c23a2723e */ /* 0x044fe200000010ff */
[----:B------:R-:W-:-:S06]  /*a480*/  FADD.FTZ R35, R35, R0 ;  /* 0x0000000023237221 */ /* 0x000fcc0000010000 */
[----:B------:R-:W0:Y:S01]  /*a490*/  MUFU.EX2 R15, R70 ;  /* 0x00000046000f7308 */ /* 0x000e220000000800 */
[C---:B---3--:R-:W-:Y:S01]  /*a4a0*/  F2FP.BF16.F32.PACK_AB R163, R3.reuse, R46 ;  /* 0x0000002e03a3723e */ /* 0x048fe200000010ff */
[----:B------:R-:W-:-:S04]  /*a4b0*/  FADD.FTZ R3, R3, R10 ;  /* 0x0000000a03037221 */ /* 0x000fc80000010000 */
[----:B------:R1:W-:Y:S02]  /*a4c0*/  STSM.16.M88.4 [R213], R160 ;  /* 0x000000a0d5007844 */ /* 0x0003e40000000200 */
[----:B------:R-:W-:Y:S08]  /*a4d0*/  MUFU.EX2 R50, R50 ;  /* 0x0000003200327308 */ /* 0x000ff00000000800 */
[----:B------:R-:W2:Y:S01]  /*a4e0*/  MUFU.EX2 R39, R34 ;  /* 0x0000002200277308 */ /* 0x000ea20000000800 */
[----:B0-----:R-:W-:Y:S01]  /*a4f0*/  F2FP.BF16.F32.PACK_AB R164, R15, R68 ;  /* 0x000000440fa4723e */ /* 0x001fe200000010ff */
[----:B------:R-:W-:-:S04]  /*a500*/  FADD.FTZ R68, R68, R35 ;  /* 0x0000002344447221 */ /* 0x000fc80000010000 */
[----:B------:R-:W-:Y:S02]  /*a510*/  FADD.FTZ R15, R15, R68 ;  /* 0x000000440f0f7221 */ /* 0x000fe40000010000 */
[----:B------:R-:W0:Y:S08]  /*a520*/  MUFU.EX2 R52, R52 ;  /* 0x0000003400347308 */ /* 0x000e300000000800 */
[----:B------:R-:W3:Y:S01]  /*a530*/  MUFU.EX2 R21, R21 ;  /* 0x0000001500157308 */ /* 0x000ee20000000800 */
[----:B--2---:R-:W-:Y:S01]  /*a540*/  F2FP.BF16.F32.PACK_AB R165, R39, R50 ;  /* 0x0000003227a5723e */ /* 0x004fe200000010ff */
[----:B------:R-:W-:-:S04]  /*a550*/  FADD.FTZ R50, R50, R3 ;  /* 0x0000000332327221 */ /* 0x000fc80000010000 */
[----:B------:R-:W-:Y:S02]  /*a560*/  FADD.FTZ R39, R39, R50 ;  /* 0x0000003227277221 */ /* 0x000fe40000010000 */
[----:B------:R-:W-:Y:S01]  /*a570*/  MUFU.EX2 R54, R54 ;  /* 0x0000003600367308 */ /* 0x000fe20000000800 */
[----:B0-----:R-:W-:-:S07]  /*a580*/  FADD.FTZ R0, R52, R15 ;  /* 0x0000000f34007221 */ /* 0x001fce0000010000 */
[----:B------:R-:W0:Y:S01]  /*a590*/  MUFU.EX2 R37, R37 ;  /* 0x0000002500257308 */ /* 0x000e220000000800 */
[C---:B---3--:R-:W-:Y:S01]  /*a5a0*/  F2FP.BF16.F32.PACK_AB R166, R21.reuse, R52 ;  /* 0x0000003415a6723e */ /* 0x048fe200000010ff */
[----:B------:R-:W-:Y:S01]  /*a5b0*/  FADD.FTZ R0, R21, R0 ;  /* 0x0000000015007221 */ /* 0x000fe20000010000 */
[----:B0-----:R-:W-:Y:S01]  /*a5c0*/  F2FP.BF16.F32.PACK_AB R167, R37, R54 ;  /* 0x0000003625a7723e */ /* 0x001fe200000010ff */
[----:B------:R-:W-:-:S04]  /*a5d0*/  FADD.FTZ R54, R54, R39 ;  /* 0x0000002736367221 */ /* 0x000fc80000010000 */
[----:B------:R1:W-:Y:S01]  /*a5e0*/  STSM.16.M88.4 [R214], R164 ;  /* 0x000000a4d6007844 */ /* 0x0003e20000000200 */
[----:B------:R-:W-:Y:S01]  /*a5f0*/  FADD.FTZ R3, R37, R54 ;  /* 0x0000003625037221 */ /* 0x000fe20000010000 */
[----:B------:R-:W-:Y:S06]  /*a600*/  @!P0 BRA `(.L_x_3909) ;  /* 0x0000000000048947 */ /* 0x000fec0003800000 */
[----:B------:R-:W-:Y:S01]  /*a610*/  BPT.TRAP 0x1 ;  /* 0x000000040000795c */ /* 0x000fe20000300000 */
.L_x_3909:
[----:B------:R0:W2:Y:S01]  /*a620*/  SYNCS.PHASECHK.TRANS64.TRYWAIT P1, [R12+URZ+0x28c50], R13 ;  /* 0x028c500d0c0075a7 */ /* 0x0000a2000802017f */
[----:B------:R-:W-:Y:S05]  /*a630*/  @!P0 BRA `(.L_x_3910) ;  /* 0x0000000000048947 */ /* 0x000fea0003800000 */
[----:B------:R-:W-:Y:S01]  /*a640*/  BPT.TRAP 0x1 ;  /* 0x000000040000795c */ /* 0x000fe20000300000 */
.L_x_3910:
[----:B------:R-:W-:Y:S01]  /*a650*/  LOP3.LUT R10, R56, 0x2000000, RZ, 0xfc, !PT ;  /* 0x02000000380a7812 */ /* 0x000fe200078efcff */
[----:B------:R-:W-:Y:S01]  /*a660*/  ULDC UR37, c[0x0][0x9d8] ;  /* 0x0002760000257ab9 */ /* 0x000fe20000000800 */
[----:B------:R-:W-:Y:S01]  /*a670*/  ULDC UR36, c[0x0][0x988] ;  /* 0x0002620000247ab9 */ /* 0x000fe20000000800 */
[----:B------:R-:W-:Y:S01]  /*a680*/  BSSY B0, `(.L_x_3911) ;  /* 0x0000006000007945 */ /* 0x000fe20003800000 */
[----:B------:R-:W-:Y:S02]  /*a690*/  IMAD.MOV.U32 R15, RZ, RZ, 0x40000040 ;  /* 0x40000040ff0f7424 */ /* 0x000fe400078e00ff */
[----:B------:R-:W-:Y:S01]  /*a6a0*/  IMAD R14, R18, 0x1000, R10 ;  /* 0x00001000120e7824 */ /* 0x000fe200078e020a */
[----:B--2---:R-:W-:Y:S06]  /*a6b0*/  @P1 BRA `(.L_x_3912) ;  /* 0x0000000000081947 */ /* 0x004fec0003800000 */
[----:B------:R-:W2:Y:S02]  /*a6c0*/  SYNCS.PHASECHK.TRANS64.TRYWAIT P1, [R12+URZ+0x28c50], R13 ;  /* 0x028c500d0c0075a7 */ /* 0x000ea4000802017f */
[----:B--2---:R-:W-:Y:S05]  /*a6d0*/  @!P1 BRA `(.L_x_3913) ;  /* 0x000000d800509947 */ /* 0x004fea0003800000 */
.L_x_3912:
[----:B------:R-:W-:Y:S05]  /*a6e0*/  BSYNC B0 ;  /* 0x0000000000007941 */ /* 0x000fea0003800000 */
.L_x_3911:
[C---:B------:R-:W-:Y:S01]  /*a6f0*/  R2UR UR6, R14.reuse ;  /* 0x000000000e0672ca */ /* 0x040fe200000e0000 */
[C---:B------:R-:W-:Y:S01]  /*a700*/  VIADD R24, R14.reuse, 0x100 ;  /* 0x000001000e187836 */ /* 0x040fe20000000000 */
[----:B------:R-:W-:Y:S01]  /*a710*/  R2UR UR7, R15 ;  /* 0x000000000f0772ca */ /* 0x000fe200000e0000 */
[----:B------:R-:W-:Y:S02]  /*a720*/  IMAD.MOV.U32 R25, RZ, RZ, 0x40000040 ;  /* 0x40000040ff197424 */ /* 0x000fe400078e00ff */
[----:B------:R-:W-:Y:S01]  /*a730*/  VIADD R20, R14, 0x80 ;  /* 0x000000800e147836 */ /* 0x000fe20000000000 */
[----:B------:R-:W-:Y:S01]  /*a740*/  R2UR UR14, R24 ;  /* 0x00000000180e72ca */ /* 0x000fe200000e0000 */
[----:B------:R-:W-:Y:S01]  /*a750*/  IMAD.MOV.U32 R21, RZ, RZ, 0x40000040 ;  /* 0x40000040ff157424 */ /* 0x000fe200078e00ff */
[----:B------:R-:W-:Y:S01]  /*a760*/  R2UR UR15, R25 ;  /* 0x00000000190f72ca */ /* 0x000fe200000e0000 */
[----:B------:R-:W-:Y:S01]  /*a770*/  VIADD R14, R14, 0x180 ;  /* 0x000001800e0e7836 */ /* 0x000fe20000000000 */
[----:B------:R-:W-:Y:S01]  /*a780*/  WARPGROUP.ARRIVE ;  /* 0x00000000000079c5 */ /* 0x000fe20000000000 */
[----:B------:R-:W-:Y:S01]  /*a790*/  R2UR UR10, R20 ;  /* 0x00000000140a72ca */ /* 0x000fe200000e0000 */
[----:B------:R-:W-:Y:S01]  /*a7a0*/  IMAD.MOV.U32 R15, RZ, RZ, 0x40000040 ;  /* 0x40000040ff0f7424 */ /* 0x000fe200078e00ff */
[----:B------:R-:W-:-:S02]  /*a7b0*/  R2UR UR11, R21 ;  /* 0x00000000150b72ca */ /* 0x000fc400000e0000 */
[----:B------:R-:W-:Y:S01]  /*a7c0*/  R2UR UR18, R14 ;  /* 0x000000000e1272ca */ /* 0x000fe200000e0000 */
[----:B------:R-:W-:Y:S01]  /*a7d0*/  HGMMA.64x256x16.F32.BF16 R24, R152, gdesc[UR4].tnspB, RZ, !UPT, gsb0 ;  /* 0x43e0000498187df0 */ /* 0x000fe2000c0018ff */
[----:B------:R-:W-:Y:S02]  /*a7e0*/  R2UR UR19, R15 ;  /* 0x000000000f1372ca */ /* 0x000fe400000e0000 */
[----:B------:R-:W-:Y:S02]  /*a7f0*/  WARPGROUP.DEPBAR.LE gsb0, 0x0 ;  /* 0x00008000000079c5 */ /* 0x000fe40000010000 */
[----:B------:R-:W-:-:S15]  /*a800*/  WARPGROUP.ARRIVE ;  /* 0x00000000000079c5 */ /* 0x000fde0000000000 */
[----:B------:R-:W-:-:S08]  /*a810*/  NOP ;  /* 0x0000000000007918 */ /* 0x000fd00000000000 */
[----:B------:R-:W-:Y:S03]  /*a820*/  HGMMA.64x256x16.F32.BF16 R24, R156, gdesc[UR8].tnspB, R24, gsb0 ;  /* 0x43e000089c187df0 */ /* 0x000fe60008001818 */
        /* <DEDUP_REMOVED lines=14> */
[----:B---3--:R-:W3:Y:S02]  /*a910*/  FENCE.VIEW.ASYNC.S ;  /* 0x00000000000073c6 */ /* 0x008ee40000000000 */
[----:B---3--:R-:W-:Y:S01]  /*a920*/  NOP ;  /* 0x0000000000007918 */ /* 0x008fe20000000000 */
[----:B------:R-:W-:Y:S06]  /*a930*/  BAR.ARV 0xe, 0x100 ;  /* 0x0384000000007b1d */ /* 0x000fec0000002000 */
[----:B------:R-:W-:Y:S05]  /*a940*/  @!P0 BRA `(.L_x_3914) ;  /* 0x0000000000048947 */ /* 0x000fea0003800000 */
[----:B------:R-:W-:Y:S01]  /*a950*/  BPT.TRAP 0x1 ;  /* 0x000000040000795c */ /* 0x000fe20000300000 */
.L_x_3914:
[----:B------:R-:W-:Y:S01]  /*a960*/  ISETP.GE.AND P1, PT, R171, 0x41, PT ;  /* 0x00000041ab00780c */ /* 0x000fe20003f26270 */
[----:B0-2-4-:R-:W-:Y:S01]  /*a970*/  VIADD R12, R12, 0x28c60 ;  /* 0x00028c600c0c7836 */ /* 0x015fe20000000000 */
[----:B------:R-:W-:Y:S04]  /*a980*/  BSSY B0, `(.L_x_3915) ;  /* 0x00001ef000007945 */ /* 0x000fe80003800000 */
[----:B------:R-:W-:-:S04]  /*a990*/  PRMT R12, R189, 0x654, R12 ;  /* 0x00000654bd0c7816 */ /* 0x000fc8000000000c */
[----:B------:R0:W-:Y:S03]  /*a9a0*/  SYNCS.ARRIVE.TRANS64.RED.A1T0 RZ, [R12+URZ], RZ ;  /* 0x000000ff0cff79a7 */ /* 0x0001e6000810043f */
[----:B------:R-:W-:Y:S05]  /*a9b0*/  @!P1 BRA `(.L_x_3916) ;  /* 0x0000001c00ac9947 */ /* 0x000fea0003800000 */
[----:B------:R-:W-:Y:S01]  /*a9c0*/  VIADD R13, R172, 0xfffffffe ;  /* 0xfffffffeac0d7836 */ /* 0x000fe20000000000 */
[----:B------:R-:W-:Y:S01]  /*a9d0*/  MOV R15, R170 ;  /* 0x000000aa000f7202 */ /* 0x000fe20000000f00 */
[----:B------:R-:W-:Y:S02]  /*a9e0*/  IMAD.MOV.U32 R219, RZ, RZ, R168 ;  /* 0x000000ffffdb7224 */ /* 0x000fe400078e00a8 */
[----:B------:R-:W-:-:S07]  /*a9f0*/  IMAD.MOV.U32 R216, RZ, RZ, R18 ;  /* 0x000000ffffd87224 */ /* 0x000fce00078e0012 */
.L_x_3929:
[----:B------:R-:W-:Y:S02]  /*aa00*/  VIADD R18, R216, 0x1 ;  /* 0x00000001d8127836 */ /* 0x000fe40000000000 */
[----:B0-2---:R-:W-:Y:S02]  /*aa10*/  IMAD.MOV.U32 R12, RZ, RZ, R13 ;  /* 0x000000ffff0c7224 */ /* 0x005fe400078e000d */
[----:B------:R-:W-:Y:S01]  /*aa20*/  VIADD R13, R13, 0xffffffff ;  /* 0xffffffff0d0d7836 */ /* 0x000fe20000000000 */
[----:B------:R-:W-:Y:S02]  /*aa30*/  ISETP.NE.AND P2, PT, R18, 0x2, PT ;  /* 0x000000021200780c */ /* 0x000fe40003f45270 */
[----:B------:R-:W-:Y:S02]  /*aa40*/  ISETP.GT.AND P1, PT, R12, RZ, PT ;  /* 0x000000ff0c00720c */ /* 0x000fe40003f24270 */
[----:B------:R-:W-:Y:S02]  /*aa50*/  SEL R12, RZ, 0x1, P2 ;  /* 0x00000001ff0c7807 */ /* 0x000fe40001000000 */
[----:B------:R-:W-:-:S02]  /*aa60*/  SEL R18, R18, RZ, P2 ;  /* 0x000000ff12127207 */ /* 0x000fc40001000000 */
[----:B------:R-:W-:Y:S01]  /*aa70*/  LOP3.LUT R23, R23, R12, RZ, 0x3c, !PT ;  /* 0x0000000c17177212 */ /* 0x000fe200078e3cff */
[----:B------:R-:W-:Y:S06]  /*aa80*/  @!P0 BRA `(.L_x_3917) ;  /* 0x0000000000048947 */ /* 0x000fec0003800000 */
[----:B------:R-:W-:Y:S01]  /*aa90*/  BPT.TRAP 0x1 ;  /* 0x000000040000795c */ /* 0x000fe20000300000 */
.L_x_3917:
[----:B------:R-:W-:Y:S01]  /*aaa0*/  IMAD R12, R18, 0x8, R2 ;  /* 0x00000008120c7824 */ /* 0x000fe200078e0202 */
[----:B------:R-:W-:-:S04]  /*aab0*/  SHF.L.U32 R14, R23, 0x1f, RZ ;  /* 0x0000001f170e7819 */ /* 0x000fc800000006ff */
[----:B------:R0:W2:Y:S01]  /*aac0*/  SYNCS.PHASECHK.TRANS64.TRYWAIT P2, [R12+URZ+0x28c30], R14 ;  /* 0x028c300e0c0075a7 */ /* 0x0000a2000804017f */
[----:B------:R-:W-:Y:S05]  /*aad0*/  @!P0 BRA `(.L_x_3918) ;  /* 0x0000000000048947 */ /* 0x000fea0003800000 */
[----:B------:R-:W-:Y:S01]  /*aae0*/  BPT.TRAP 0x1 ;  /* 0x000000040000795c */ /* 0x000fe20000300000 */
.L_x_3918:
[----:B------:R-:W-:Y:S01]  /*aaf0*/  VIADD R20, R2, 0x20400 ;  /* 0x0002040002147836 */ /* 0x000fe20000000000 */
[----:B------:R-:W-:Y:S01]  /*ab00*/  BSSY B1, `(.L_x_3919) ;  /* 0x0000009000017945 */ /* 0x000fe20003800000 */
[----:B-1----:R-:W-:Y:S02]  /*ab10*/  IMAD R154, R18, 0x200, R11 ;  /* 0x00000200129a7824 */ /* 0x002fe400078e020b */
[----:B------:R-:W-:Y:S01]  /*ab20*/  IMAD.MOV.U32 R155, RZ, RZ, 0x40000040 ;  /* 0x40000040ff9b7424 */ /* 0x000fe200078e00ff */
[----:B------:R-:W-:-:S04]  /*ab30*/  SHF.R.U32.HI R20, RZ, 0x4, R20 ;  /* 0x00000004ff147819 */ /* 0x000fc80000011614 */
[----:B------:R-:W-:-:S04]  /*ab40*/  LOP3.LUT R20, R20, 0x3fff, RZ, 0xc0, !PT ;  /* 0x00003fff14147812 */ /* 0x000fc800078ec0ff */
[----:B------:R-:W-:Y:S01]  /*ab50*/  LOP3.LUT R20, R20, 0x10000, RZ, 0xfc, !PT ;  /* 0x0001000014147812 */ /* 0x000fe200078efcff */
[----:B--2---:R-:W-:Y:S06]  /*ab60*/  @P2 BRA `(.L_x_3920) ;  /* 0x0000000000082947 */ /* 0x004fec0003800000 */
[----:B------:R-:W1:Y:S02]  /*ab70*/  SYNCS.PHASECHK.TRANS64.TRYWAIT P2, [R12+URZ+0x28c30], R14 ;  /* 0x028c300e0c0075a7 */ /* 0x000e64000804017f */
[----:B-1----:R-:W-:Y:S05]  /*ab80*/  @!P2 BRA `(.L_x_3921) ;  /* 0x000000d40038a947 */ /* 0x002fea0003800000 */
.L_x_3920:
[----:B------:R-:W-:Y:S05]  /*ab90*/  BSYNC B1 ;  /* 0x0000000000017941 */ /* 0x000fea0003800000 */
.L_x_3919:
[----:B------:R-:W-:Y:S01]  /*aba0*/  IMAD.MOV.U32 R21, RZ, RZ, 0x40000040 ;  /* 0x40000040ff157424 */ /* 0x000fe200078e00ff */
[----:B------:R-:W-:Y:S01]  /*abb0*/  R2UR UR4, R20 ;  /* 0x00000000140472ca */ /* 0x000fe200000e0000 */
[C---:B------:R-:W-:Y:S01]  /*abc0*/  VIADD R152, R154.reuse, 0x2 ;  /* 0x000000029a987836 */ /* 0x040fe20000000000 */
[C---:B------:R-:W-:Y:S01]  /*abd0*/  R2UR UR6, R154.reuse ;  /* 0x000000009a0672ca */ /* 0x040fe200000e0000 */
[C---:B------:R-:W-:Y:S01]  /*abe0*/  VIADD R20, R154.reuse, 0x4 ;  /* 0x000000049a147836 */ /* 0x040fe20000000000 */
[----:B------:R-:W-:Y:S01]  /*abf0*/  R2UR UR7, R155 ;  /* 0x000000009b0772ca */ /* 0x000fe200000e0000 */
[----:B------:R-:W-:Y:S01]  /*ac00*/  VIADD R154, R154, 0x6 ;  /* 0x000000069a9a7836 */ /* 0x000fe20000000000 */
[----:B------:R-:W-:Y:S01]  /*ac10*/  R2UR UR5, R21 ;  /* 0x00000000150572ca */ /* 0x000fe200000e0000 */
[----:B------:R-:W-:Y:S01]  /*ac20*/  IMAD.MOV.U32 R153, RZ, RZ, 0x40000040 ;  /* 0x40000040ff997424 */ /* 0x000fe200078e00ff */
[----:B------:R-:W-:Y:S01]  /*ac30*/  R2UR UR10, R152 ;  /* 0x00000000980a72ca */ /* 0x000fe200000e0000 */
[----:B------:R-:W-:Y:S01]  /*ac40*/  IMAD.MOV.U32 R155, RZ, RZ, 0x40000040 ;  /* 0x40000040ff9b7424 */ /* 0x000fe200078e00ff */
[----:B------:R-:W-:-:S02]  /*ac50*/  R2UR UR18, R154 ;  /* 0x000000009a1272ca */ /* 0x000fc400000e0000 */
[----:B------:R-:W-:Y:S02]  /*ac60*/  R2UR UR11, R153 ;  /* 0x00000000990b72ca */ /* 0x000fe400000e0000 */
[----:B------:R-:W-:Y:S02]  /*ac70*/  R2UR UR19, R155 ;  /* 0x000000009b1372ca */ /* 0x000fe400000e0000 */
[----:B------:R-:W-:Y:S01]  /*ac80*/  WARPGROUP.ARRIVE ;  /* 0x00000000000079c5 */ /* 0x000fe20000000000 */
[----:B------:R-:W-:Y:S02]  /*ac90*/  R2UR UR8, R8 ;  /* 0x00000000080872ca */ /* 0x000fe400000e0000 */
[----:B------:R-:W-:Y:S02]  /*aca0*/  R2UR UR9, R9 ;  /* 0x00000000090972ca */ /* 0x000fe400000e0000 */
[----:B------:R-:W-:Y:S01]  /*acb0*/  R2UR UR14, R20 ;  /* 0x00000000140e72ca */ /* 0x000fe200000e0000 */
[----:B------:R-:W-:Y:S01]  /*acc0*/  HGMMA.64x64x16.F32.BF16 R152, gdesc[UR4], RZ, !UPT, gsb0 ;  /* 0x00e00000049879f0 */ /* 0x000fe2000c0018ff */
[----:B------:R-:W-:-:S02]  /*acd0*/  R2UR UR15, R21 ;  /* 0x00000000150f72ca */ /* 0x000fc400000e0000 */
[----:B------:R-:W-:Y:S02]  /*ace0*/  R2UR UR12, R6 ;  /* 0x00000000060c72ca */ /* 0x000fe400000e0000 */
[----:B------:R-:W-:Y:S02]  /*acf0*/  R2UR UR13, R7 ;  /* 0x00000000070d72ca */ /* 0x000fe400000e0000 */
[----:B------:R-:W-:Y:S02]  /*ad00*/  R2UR UR16, R4 ;  /* 0x00000000041072ca */ /* 0x000fe400000e0000 */
[----:B------:R-:W-:Y:S01]  /*ad10*/  R2UR UR17, R5 ;  /* 0x00000000051172ca */ /* 0x000fe200000e0000 */
        /* <DEDUP_REMOVED lines=12> */
.L_x_3922:
        /* <DEDUP_REMOVED lines=23> */
[----:B--2---:R-:W-:Y:S01]  /*af50*/  FMNMX.FTZ R168, R20, R219, !PT ;  /* 0x000000db14a87209 */ /* 0x004fe20007810000 */
[----:B------:R-:W-:Y:S01]  /*af60*/  FMUL.FTZ R162, R162, UR37 ;  /* 0x00000025a2a27c20 */ /* 0x000fe20008410000 */
[----:B------:R-:W-:-:S05]  /*af70*/  FMUL.FTZ R170, R170, UR37 ;  /* 0x00000025aaaa7c20 */ /* 0x000fca0008410000 */
[----:B------:R-:W2:Y:S01]  /*af80*/  MUFU.TANH R153, R153 ;  /* 0x0000009900997308 */ /* 0x000ea20000002400 */
[----:B---3--:R-:W-:-:S07]  /*af90*/  FMNMX.FTZ R168, R21, R168, !PT ;  /* 0x000000a815a87209 */ /* 0x008fce0007810000 */
[----:B------:R-:W3:Y:S01]  /*afa0*/  MUFU.TANH R156, R156 ;  /* 0x0000009c009c7308 */ /* 0x000ee20000002400 */
[----:B----4-:R-:W-:-:S07]  /*afb0*/  FMNMX.FTZ R168, R152, R168, !PT ;  /* 0x000000a898a87209 */ /* 0x010fce0007810000 */
[----:B------:R-:W4:Y:S01]  /*afc0*/  MUFU.TANH R157, R157 ;  /* 0x0000009d009d7308 */ /* 0x000f220000002400 */
[----:B--2---:R-:W-:-:S07]  /*afd0*/  FMNMX.FTZ R168, R153, R168, !PT ;  /* 0x000000a899a87209 */ /* 0x004fce0007810000 */
        /* <DEDUP_REMOVED lines=20> */
[----:B------:R-:W-:Y:S01]  /*b120*/  MUFU.TANH R177, R177 ;  /* 0x000000b100b17308 */ /* 0x000fe20000002400 */
[----:B----4-:R-:W-:-:S07]  /*b130*/  FMNMX.FTZ R168, R180, R168, !PT ;  /* 0x000000a8b4a87209 */ /* 0x010fce0007810000 */
[----:B------:R-:W-:Y:S01]  /*b140*/  MUFU.TANH R155, R155 ;  /* 0x0000009b009b7308 */ /* 0x000fe20000002400 */
[----:B--2---:R-:W-:-:S05]  /*b150*/  FMNMX.FTZ R168, R181, R168, !PT ;  /* 0x000000a8b5a87209 */ /* 0x004fca0007810000 */
[----:B------:R-:W2:Y:S02]  /*b160*/  SHFL.BFLY PT, R169, R168, 0x2, 0x1f ;  /* 0x0c401f00a8a97f89 */ /* 0x000ea400000e0000 */
[----:B------:R-:W-:Y:S08]  /*b170*/  MUFU.TANH R158, R158 ;  /* 0x0000009e009e7308 */ /* 0x000ff00000002400 */
[----:B------:R-:W-:Y:S08]  /*b180*/  MUFU.TANH R159, R159 ;  /* 0x0000009f009f7308 */ /* 0x000ff00000002400 */
[----:B------:R-:W-:Y:S01]  /*b190*/  MUFU.TANH R162, R162 ;  /* 0x000000a200a27308 */ /* 0x000fe20000002400 */
[----:B--2---:R-:W-:-:S05]  /*b1a0*/  FMNMX.FTZ R168, R168, R169, !PT ;  /* 0x000000a9a8a87209 */ /* 0x004fca0007810000 */
[----:B------:R-:W2:Y:S02]  /*b1b0*/  SHFL.BFLY PT, R169, R168, 0x1, 0x1f ;  /* 0x0c201f00a8a97f89 */ /* 0x000ea400000e0000 */
[----:B--2---:R-:W-:Y:S01]  /*b1c0*/  FMNMX.FTZ R168, R168, R169, !PT ;  /* 0x000000a9a8a87209 */ /* 0x004fe20007810000 */
[----:B------:R-:W-:-:S04]  /*b1d0*/  IMAD.U32 R169, RZ, RZ, UR36 ;  /* 0x00000024ffa97e24 */ /* 0x000fc8000f8e00ff */
[C---:B------:R-:W-:Y:S01]  /*b1e0*/  FADD.FTZ R222, -R168.reuse, R219 ;  /* 0x000000dba8de7221 */ /* 0x040fe20000010100 */
[----:B------:R-:W-:-:S03]  /*b1f0*/  FMUL.FTZ R154, R168, R169 ;  /* 0x000000a9a89a7220 */ /* 0x000fc60000410000 */
[-C--:B------:R-:W-:Y:S01]  /*b200*/  FMUL.FTZ R222, R222, R169.reuse ;  /* 0x000000a9dede7220 */ /* 0x080fe20000410000 */
        /* <DEDUP_REMOVED lines=11> */
[----:B------:R-:W3:Y:S01]  /*b2c0*/  MUFU.EX2 R152, R219 ;  /* 0x000000db00987308 */ /* 0x000ee20000000800 */
[-CC-:B------:R-:W-:Y:S01]  /*b2d0*/  FFMA.FTZ R172, R172, R169.reuse, -R154.reuse ;  /* 0x000000a9acac7223 */ /* 0x180fe2000001089a */
[-CC-:B------:R-:W-:Y:S01]  /*b2e0*/  FFMA.FTZ R173, R173, R169.reuse, -R154.reuse ;  /* 0x000000a9adad7223 */ /* 0x180fe2000001089a */
[-CC-:B------:R-:W-:Y:S01]  /*b2f0*/  FFMA.FTZ R176, R176, R169.reuse, -R154.reuse ;  /* 0x000000a9b0b07223 */ /* 0x180fe2000001089a */
[-CC-:B------:R-:W-:Y:S01]  /*b300*/  FFMA.FTZ R221, R221, R169.reuse, -R154.reuse ;  /* 0x000000a9dddd7223 */ /* 0x180fe2000001089a */
[-CC-:B------:R-:W-:Y:S01]  /*b310*/  FFMA.FTZ R180, R180, R169.reuse, -R154.reuse ;  /* 0x000000a9b4b47223 */ /* 0x180fe2000001089a */
[----:B------:R-:W-:-:S02]  /*b320*/  FFMA.FTZ R181, R181, R169, -R154 ;  /* 0x000000a9b5b57223 */ /* 0x000fc4000001089a */
[----:B------:R-:W4:Y:S01]  /*b330*/  MUFU.EX2 R223, R223 ;  /* 0x000000df00df7308 */ /* 0x000f220000000800 */
[-C--:B--2---:R-:W-:Y:S01]  /*b340*/  FMUL.FTZ R24, R24, R20.reuse ;  /* 0x0000001418187220 */ /* 0x084fe20000410000 */
[-C--:B------:R-:W-:Y:S01]  /*b350*/  FMUL.FTZ R25, R25, R20.reuse ;  /* 0x0000001419197220 */ /* 0x080fe20000410000 */
[-C--:B------:R-:W-:Y:S01]  /*b360*/  FMUL.FTZ R28, R28, R20.reuse ;  /* 0x000000141c1c7220 */ /* 0x080fe20000410000 */
[-C--:B------:R-:W-:Y:S01]  /*b370*/  FMUL.FTZ R29, R29, R20.reuse ;  /* 0x000000141d1d7220 */ /* 0x080fe20000410000 */
[-C--:B------:R-:W-:Y:S01]  /*b380*/  FMUL.FTZ R32, R32, R20.reuse ;  /* 0x0000001420207220 */ /* 0x080fe20000410000 */
[-C--:B------:R-:W-:Y:S01]  /*b390*/  FMUL.FTZ R33, R33, R20.reuse ;  /* 0x0000001421217220 */ /* 0x080fe20000410000 */
[----:B------:R-:W-:Y:S01]  /*b3a0*/  FMUL.FTZ R36, R36, R20 ;  /* 0x0000001424247220 */ /* 0x000fe20000410000 */
[----:B------:R2:W5:Y:S01]  /*b3b0*/  MUFU.EX2 R219, R21 ;  /* 0x0000001500db7308 */ /* 0x0005620000000800 */
[----:B---3--:R-:W-:Y:S01]  /*b3c0*/  FFMA.FTZ R154, R20, R0, R152 ;  /* 0x00000000149a7223 */ /* 0x008fe20000010098 */
[----:B------:R-:W-:Y:S01]  /*b3d0*/  FMUL.FTZ R0, R163, UR37 ;  /* 0x00000025a3007c20 */ /* 0x000fe20008410000 */
[-C--:B------:R-:W-:Y:S01]  /*b3e0*/  FMUL.FTZ R37, R37, R20.reuse ;  /* 0x0000001425257220 */ /* 0x080fe20000410000 */
[-C--:B------:R-:W-:Y:S01]  /*b3f0*/  FMUL.FTZ R40, R40, R20.reuse ;  /* 0x0000001428287220 */ /* 0x080fe20000410000 */
[-C--:B------:R-:W-:Y:S01]  /*b400*/  FMUL.FTZ R41, R41, R20.reuse ;  /* 0x0000001429297220 */ /* 0x080fe20000410000 */
[-C--:B------:R-:W-:Y:S01]  /*b410*/  FMUL.FTZ R44, R44, R20.reuse ;  /* 0x000000142c2c7220 */ /* 0x080fe20000410000 */
[----:B------:R-:W-:Y:S01]  /*b420*/  FMUL.FTZ R45, R45, R20 ;  /* 0x000000142d2d7220 */ /* 0x000fe20000410000 */
[----:B------:R-:W3:Y:S01]  /*b430*/  MUFU.EX2 R153, R153 ;  /* 0x0000009900997308 */ /* 0x000ee20000000800 */
[C---:B----4-:R-:W-:Y:S01]  /*b440*/  FADD.FTZ R154, R223.reuse, R154 ;  /* 0x0000009adf9a7221 */ /* 0x050fe20000010000 */
[----:B--2---:R-:W-:Y:S01]  /*b450*/  FMUL.FTZ R21, R166, UR37 ;  /* 0x00000025a6157c20 */ /* 0x004fe20008410000 */
[----:B------:R-:W-:Y:S01]  /*b460*/  F2FP.BF16.F32.PACK_AB R152, R223, R152 ;  /* 0x00000098df98723e */ /* 0x000fe200000010ff */
[-C--:B------:R-:W-:Y:S01]  /*b470*/  FMUL.FTZ R48, R48, R20.reuse ;  /* 0x0000001430307220 */ /* 0x080fe20000410000 */
[-C--:B------:R-:W-:Y:S01]  /*b480*/  FMUL.FTZ R49, R49, R20.reuse ;  /* 0x0000001431317220 */ /* 0x080fe20000410000 */
[-C--:B------:R-:W-:Y:S01]  /*b490*/  FMUL.FTZ R52, R52, R20.reuse ;  /* 0x0000001434347220 */ /* 0x080fe20000410000 */
[-C--:B------:R-:W-:Y:S01]  /*b4a0*/  FMUL.FTZ R53, R53, R20.reuse ;  /* 0x0000001435357220 */ /* 0x080fe20000410000 */
[----:B------:R-:W2:Y:S01]  /*b4b0*/  MUFU.TANH R0, R0 ;  /* 0x0000000000007308 */ /* 0x000ea20000002400 */
[----:B-----5:R-:W-:Y:S01]  /*b4c0*/  FADD.FTZ R154, R219, R154 ;  /* 0x0000009adb9a7221 */ /* 0x020fe20000010000 */
[-C--:B------:R-:W-:Y:S01]  /*b4d0*/  FMUL.FTZ R56, R56, R20.reuse ;  /* 0x0000001438387220 */ /* 0x080fe20000410000 */
[-C--:B------:R-:W-:Y:S01]  /*b4e0*/  FMUL.FTZ R57, R57, R20.reuse ;  /* 0x0000001439397220 */ /* 0x080fe20000410000 */
[-C--:B------:R-:W-:Y:S01]  /*b4f0*/  FMUL.FTZ R60, R60, R20.reuse ;  /* 0x000000143c3c7220 */ /* 0x080fe20000410000 */
[-C--:B------:R-:W-:Y:S01]  /*b500*/  FMUL.FTZ R61, R61, R20.reuse ;  /* 0x000000143d3d7220 */ /* 0x080fe20000410000 */
[-C--:B------:R-:W-:Y:S01]  /*b510*/  FMUL.FTZ R64, R64, R20.reuse ;  /* 0x0000001440407220 */ /* 0x080fe20000410000 */
[-C--:B------:R-:W-:Y:S01]  /*b520*/  FMUL.FTZ R65, R65, R20.reuse ;  /* 0x0000001441417220 */ /* 0x080fe20000410000 */
[----:B------:R-:W4:Y:S01]  /*b530*/  MUFU.TANH R21, R21 ;  /* 0x0000001500157308 */ /* 0x000f220000002400 */
[C---:B---3--:R-:W-:Y:S01]  /*b540*/  FADD.FTZ R163, R153.reuse, R154 ;  /* 0x0000009a99a37221 */ /* 0x048fe20000010000 */
[----:B------:R-:W-:Y:S01]  /*b550*/  F2FP.BF16.F32.PACK_AB R154, R153, R219 ;  /* 0x000000db999a723e */ /* 0x000fe200000010ff */
[----:B------:R-:W-:Y:S01]  /*b560*/  FMUL.FTZ R153, R167, UR37 ;  /* 0x00000025a7997c20 */ /* 0x000fe20008410000 */
[----:B------:R-:W-:Y:S01]  /*b570*/  FMUL.FTZ R167, R174, UR37 ;  /* 0x00000025aea77c20 */ /* 0x000fe20008410000 */
[----:B------:R-:W-:Y:S01]  /*b580*/  FMUL.FTZ R174, R178, UR37 ;  /* 0x00000025b2ae7c20 */ /* 0x000fe20008410000 */
        /* <DEDUP_REMOVED lines=10> */
[----:B------:R-:W5:Y:S01]  /*b630*/  MUFU.TANH R153, R153 ;  /* 0x0000009900997308 */ /* 0x000f620000002400 */
[----:B---3--:R-:W-:-:S02]  /*b640*/  IMAD.MOV R157, RZ, RZ, -R211 ;  /* 0x000000ffff9d7224 */ /* 0x008fc400078e0ad3 */
[-C--:B------:R-:W-:Y:S01]  /*b650*/  FMUL.FTZ R85, R85, R20.reuse ;  /* 0x0000001455557220 */ /* 0x080fe20000410000 */
[-C--:B------:R-:W-:Y:S01]  /*b660*/  FMUL.FTZ R88, R88, R20.reuse ;  /* 0x0000001458587220 */ /* 0x080fe20000410000 */
[-C--:B------:R-:W-:Y:S01]  /*b670*/  FMUL.FTZ R89, R89, R20.reuse ;  /* 0x0000001459597220 */ /* 0x080fe20000410000 */
[-C--:B------:R-:W-:Y:S01]  /*b680*/  FMUL.FTZ R92, R92, R20.reuse ;  /* 0x000000145c5c7220 */ /* 0x080fe20000410000 */
[----:B------:R-:W-:Y:S01]  /*b690*/  ISETP.NE.AND P2, PT, R210, R157, PT ;  /* 0x0000009dd200720c */ /* 0x000fe20003f45270 */
[----:B------:R-:W-:Y:S01]  /*b6a0*/  VIADD R157, R12, 0x28c40 ;  /* 0x00028c400c9d7836 */ /* 0x000fe20000000000 */
[----:B------:R-:W-:Y:S01]  /*b6b0*/  MUFU.TANH R167, R167 ;  /* 0x000000a700a77308 */ /* 0x000fe20000002400 */
[-C--:B------:R-:W-:Y:S01]  /*b6c0*/  FMUL.FTZ R93, R93, R20.reuse ;  /* 0x000000145d5d7220 */ /* 0x080fe20000410000 */
[-C--:B------:R-:W-:Y:S01]  /*b6d0*/  FMUL.FTZ R96, R96, R20.reuse ;  /* 0x0000001460607220 */ /* 0x080fe20000410000 */
[-C--:B------:R-:W-:Y:S01]  /*b6e0*/  FMUL.FTZ R97, R97, R20.reuse ;  /* 0x0000001461617220 */ /* 0x080fe20000410000 */
[----:B------:R-:W-:Y:S01]  /*b6f0*/  PRMT R166, R189, 0x654, R157 ;  /* 0x00000654bda67816 */ /* 0x000fe2000000009d */
[-C--:B------:R-:W-:Y:S01]  /*b700*/  FMUL.FTZ R100, R100, R20.reuse ;  /* 0x0000001464647220 */ /* 0x080fe20000410000 */
[-C--:B------:R-:W-:Y:S01]  /*b710*/  FMUL.FTZ R101, R101, R20.reuse ;  /* 0x0000001465657220 */ /* 0x080fe20000410000 */
[-C--:B------:R-:W-:Y:S01]  /*b720*/  FMUL.FTZ R104, R104, R20.reuse ;  /* 0x0000001468687220 */ /* 0x080fe20000410000 */
[----:B------:R3:W0:Y:S01]  /*b730*/  MUFU.TANH R157, R170 ;  /* 0x000000aa009d7308 */ /* 0x0006220000002400 */
[----:B------:R1:W-:Y:S01]  /*b740*/  SYNCS.ARRIVE.TRANS64.RED.A1T0 RZ, [R166+URZ], RZ ;  /* 0x000000ffa6ff79a7 */ /* 0x0003e2000810043f */
[-C--:B------:R-:W-:Y:S01]  /*b750*/  FMUL.FTZ R105, R105, R20.reuse ;  /* 0x0000001469697220 */ /* 0x080fe20000410000 */
[-C--:B------:R-:W-:Y:S01]  /*b760*/  FMUL.FTZ R108, R108, R20.reuse ;  /* 0x000000146c6c7220 */ /* 0x080fe20000410000 */
[-C--:B------:R-:W-:Y:S01]  /*b770*/  FMUL.FTZ R109, R109, R20.reuse ;  /* 0x000000146d6d7220 */ /* 0x080fe20000410000 */
[-C--:B------:R-:W-:Y:S01]  /*b780*/  FMUL.FTZ R112, R112, R20.reuse ;  /* 0x0000001470707220 */ /* 0x080fe20000410000 */
[-C--:B------:R-:W-:Y:S01]  /*b790*/  FMUL.FTZ R113, R113, R20.reuse ;  /* 0x0000001471717220 */ /* 0x080fe20000410000 */
[----:B------:R-:W-:Y:S01]  /*b7a0*/  FMUL.FTZ R116, R116, R20 ;  /* 0x0000001474747220 */ /* 0x000fe20000410000 */
[----:B------:R-:W-:Y:S01]  /*b7b0*/  MUFU.TANH R174, R174 ;  /* 0x000000ae00ae7308 */ /* 0x000fe20000002400 */
[----:B---3--:R-:W-:Y:S01]  /*b7c0*/  FMNMX.FTZ R170, R177, R15, !PT ;  /* 0x0000000fb1aa7209 */ /* 0x008fe20007810000 */
[----:B-1----:R-:W-:Y:S01]  /*b7d0*/  FMUL.FTZ R166, R171, UR37 ;  /* 0x00000025aba67c20 */ /* 0x002fe20008410000 */
[----:B------:R-:W-:Y:S01]  /*b7e0*/  FMUL.FTZ R171, R175, UR37 ;  /* 0x00000025afab7c20 */ /* 0x000fe20008410000 */
[----:B------:R-:W-:Y:S01]  /*b7f0*/  FMUL.FTZ R175, R179, UR37 ;  /* 0x00000025b3af7c20 */ /* 0x000fe20008410000 */
[----:B------:R-:W-:Y:S01]  /*b800*/  FMNMX.FTZ R170, R155, R170, !PT ;  /* 0x000000aa9baa7209 */ /* 0x000fe20007810000 */
[----:B------:R-:W-:Y:S01]  /*b810*/  FMUL.FTZ R179, R182, UR37 ;  /* 0x00000025b6b37c20 */ /* 0x000fe20008410000 */
[----:B------:R-:W-:Y:S01]  /*b820*/  FMUL.FTZ R182, R183, UR37 ;  /* 0x00000025b7b67c20 */ /* 0x000fe20008410000 */
[----:B------:R-:W1:Y:S01]  /*b830*/  MUFU.TANH R166, R166 ;  /* 0x000000a600a67308 */ /* 0x000e620000002400 */
[----:B------:R-:W-:Y:S01]  /*b840*/  FMNMX.FTZ R170, R158, R170, !PT ;  /* 0x000000aa9eaa7209 */ /* 0x000fe20007810000 */
[-C--:B------:R-:W-:Y:S01]  /*b850*/  FMUL.FTZ R117, R117, R20.reuse ;  /* 0x0000001475757220 */ /* 0x080fe20000410000 */
[-C--:B------:R-:W-:Y:S01]  /*b860*/  FMUL.FTZ R120, R120, R20.reuse ;  /* 0x0000001478787220 */ /* 0x080fe20000410000 */
[----:B------:R-:W-:Y:S01]  /*b870*/  FMUL.FTZ R121, R121, R20 ;  /* 0x0000001479797220 */ /* 0x000fe20000410000 */
[----:B------:R-:W-:Y:S01]  /*b880*/  FMNMX.FTZ R170, R159, R170, !PT ;  /* 0x000000aa9faa7209 */ /* 0x000fe20007810000 */
[-C--:B------:R-:W-:Y:S01]  /*b890*/  FMUL.FTZ R124, R124, R20.reuse ;  /* 0x000000147c7c7220 */ /* 0x080fe20000410000 */
[----:B------:R-:W-:Y:S01]  /*b8a0*/  FMUL.FTZ R125, R125, R20 ;  /* 0x000000147d7d7220 */ /* 0x000fe20000410000 */
[----:B------:R-:W3:Y:S01]  /*b8b0*/  MUFU.TANH R171, R171 ;  /* 0x000000ab00ab7308 */ /* 0x000ee20000002400 */
[----:B------:R-:W-:Y:S01]  /*b8c0*/  FMNMX.FTZ R170, R162, R170, !PT ;  /* 0x000000aaa2aa7209 */ /* 0x000fe20007810000 */
[-C--:B------:R-:W-:Y:S01]  /*b8d0*/  FMUL.FTZ R128, R128, R20.reuse ;  /* 0x0000001480807220 */ /* 0x080fe20000410000 */
[-C--:B------:R-:W-:Y:S01]  /*b8e0*/  FMUL.FTZ R129, R129, R20.reuse ;  /* 0x0000001481817220 */ /* 0x080fe20000410000 */
[----:B------:R-:W-:Y:S01]  /*b8f0*/  FMUL.FTZ R132, R132, R20 ;  /* 0x0000001484847220 */ /* 0x000fe20000410000 */
[----:B--2---:R-:W-:Y:S01]  /*b900*/  FMNMX.FTZ R170, R0, R170, !PT ;  /* 0x000000aa00aa7209 */ /* 0x004fe20007810000 */
[-C--:B------:R-:W-:Y:S01]  /*b910*/  FMUL.FTZ R133, R133, R20.reuse ;  /* 0x0000001485857220 */ /* 0x080fe20000410000 */
[----:B------:R-:W-:Y:S01]  /*b920*/  FMUL.FTZ R136, R136, R20 ;  /* 0x0000001488887220 */ /* 0x000fe20000410000 */
[----:B------:R-:W2:Y:S01]  /*b930*/  MUFU.TANH R175, R175 ;  /* 0x000000af00af7308 */ /* 0x000ea20000002400 */
[----:B----4-:R-:W-:Y:S01]  /*b940*/  FMNMX.FTZ R170, R21, R170, !PT ;  /* 0x000000aa15aa7209 */ /* 0x010fe20007810000 */
[-C--:B------:R-:W-:Y:S01]  /*b950*/  FMUL.FTZ R137, R137, R20.reuse ;  /* 0x0000001489897220 */ /* 0x080fe20000410000 */
[-C--:B------:R-:W-:Y:S01]  /*b960*/  FMUL.FTZ R140, R140, R20.reuse ;  /* 0x000000148c8c7220 */ /* 0x080fe20000410000 */
[----:B------:R-:W-:Y:S01]  /*b970*/  FMUL.FTZ R141, R141, R20 ;  /* 0x000000148d8d7220 */ /* 0x000fe20000410000 */
[----:B-----5:R-:W-:Y:S01]  /*b980*/  FMNMX.FTZ R170, R153, R170, !PT ;  /* 0x000000aa99aa7209 */ /* 0x020fe20007810000 */
[-C--:B------:R-:W-:Y:S01]  /*b990*/  FMUL.FTZ R144, R144, R20.reuse ;  /* 0x0000001490907220 */ /* 0x080fe20000410000 */
[----:B------:R-:W-:Y:S01]  /*b9a0*/  FMUL.FTZ R145, R145, R20 ;  /* 0x0000001491917220 */ /* 0x000fe20000410000 */
[----:B------:R-:W4:Y:S01]  /*b9b0*/  MUFU.TANH R179, R179 ;  /* 0x000000b300b37308 */ /* 0x000f220000002400 */
[----:B0-----:R-:W-:Y:S01]  /*b9c0*/  FMNMX.FTZ R170, R157, R170, !PT ;  /* 0x000000aa9daa7209 */ /* 0x001fe20007810000 */
[-C--:B------:R-:W-:Y:S01]  /*b9d0*/  FMUL.FTZ R148, R148, R20.reuse ;  /* 0x0000001494947220 */ /* 0x080fe20000410000 */
[----:B------:R-:W-:-:S02]  /*b9e0*/  FMUL.FTZ R149, R149, R20 ;  /* 0x0000001495957220 */ /* 0x000fc40000410000 */
[----:B-1----:R-:W-:-:S03]  /*b9f0*/  FMNMX.FTZ R170, R166, R170, !PT ;  /* 0x000000aaa6aa7209 */ /* 0x002fc60007810000 */
[----:B------:R-:W0:Y:S01]  /*ba00*/  MUFU.TANH R182, R182 ;  /* 0x000000b600b67308 */ /* 0x000e220000002400 */
[----:B------:R-:W-:-:S04]  /*ba10*/  FMNMX.FTZ R170, R167, R170, !PT ;  /* 0x000000aaa7aa7209 */ /* 0x000fc80007810000 */
[----:B---3--:R-:W-:-:S03]  /*ba20*/  FMNMX.FTZ R170, R171, R170, !PT ;  /* 0x000000aaabaa7209 */ /* 0x008fc60007810000 */
[----:B------:R-:W1:Y:S01]  /*ba30*/  MUFU.EX2 R156, R156 ;  /* 0x0000009c009c7308 */ /* 0x000e620000000800 */
[----:B------:R-:W-:-:S04]  /*ba40*/  FMNMX.FTZ R170, R174, R170, !PT ;  /* 0x000000aaaeaa7209 */ /* 0x000fc80007810000 */
[----:B--2---:R-:W-:-:S03]  /*ba50*/  FMNMX.FTZ R170, R175, R170, !PT ;  /* 0x000000aaafaa7209 */ /* 0x004fc60007810000 */
[----:B------:R-:W-:Y:S01]  /*ba60*/  MUFU.EX2 R161, R161 ;  /* 0x000000a100a17308 */ /* 0x000fe20000000800 */
[----:B----4-:R-:W-:-:S04]  /*ba70*/  FMNMX.FTZ R170, R179, R170, !PT ;  /* 0x000000aab3aa7209 */ /* 0x010fc80007810000 */
[----:B0-----:R-:W-:-:S03]  /*ba80*/  FMNMX.FTZ R170, R182, R170, !PT ;  /* 0x000000aab6aa7209 */ /* 0x001fc60007810000 */
[----:B------:R-:W-:Y:S01]  /*ba90*/  MUFU.EX2 R165, R165 ;  /* 0x000000a500a57308 */ /* 0x000fe20000000800 */
[----:B-1----:R-:W-:Y:S01]  /*baa0*/  FADD.FTZ R163, R156, R163 ;  /* 0x000000a39ca37221 */ /* 0x002fe20000010000 */
[----:B------:R-:W0:Y:S01]  /*bab0*/  SHFL.BFLY PT, R178, R170, 0x2, 0x1f ;  /* 0x0c401f00aab27f89 */ /* 0x000e2200000e0000 */
[C---:B------:R-:W-:Y:S02]  /*bac0*/  F2FP.BF16.F32.PACK_AB R156, R219.reuse, R156 ;  /* 0x0000009cdb9c723e */ /* 0x040fe400000010ff */
[----:B------:R-:W-:-:S03]  /*bad0*/  FADD.FTZ R163, R219, R163 ;  /* 0x000000a3dba37221 */ /* 0x000fc60000010000 */
[----:B------:R-:W-:Y:S08]  /*bae0*/  MUFU.EX2 R172, R172 ;  /* 0x000000ac00ac7308 */ /* 0x000ff00000000800 */
[----:B------:R-:W-:Y:S08]  /*baf0*/  MUFU.EX2 R173, R173 ;  /* 0x000000ad00ad7308 */ /* 0x000ff00000000800 */
[----:B------:R-:W-:Y:S01]  /*bb00*/  MUFU.EX2 R221, R221 ;  /* 0x000000dd00dd7308 */ /* 0x000fe20000000800 */
[----:B0-----:R-:W-:-:S05]  /*bb10*/  FMNMX.FTZ R170, R170, R178, !PT ;  /* 0x000000b2aaaa7209 */ /* 0x001fca0007810000 */
[----:B------:R-:W0:Y:S02]  /*bb20*/  SHFL.BFLY PT, R183, R170, 0x1, 0x1f ;  /* 0x0c201f00aab77f89 */ /* 0x000e2400000e0000 */
[----:B------:R-:W-:Y:S08]  /*bb30*/  MUFU.EX2 R178, R160 ;  /* 0x000000a000b27308 */ /* 0x000ff00000000800 */
[----:B------:R-:W-:Y:S08]  /*bb40*/  MUFU.EX2 R160, R164 ;  /* 0x000000a400a07308 */ /* 0x000ff00000000800 */
[----:B------:R1:W-:Y:S01]  /*bb50*/  MUFU.EX2 R164, R176 ;  /* 0x000000b000a47308 */ /* 0x0003e20000000800 */
[----:B0-----:R-:W-:-:S07]  /*bb60*/  FMNMX.FTZ R170, R170, R183, !PT ;  /* 0x000000b7aaaa7209 */ /* 0x001fce0007810000 */
[----:B------:R-:W-:Y:S01]  /*bb70*/  MUFU.EX2 R180, R180 ;  /* 0x000000b400b47308 */ /* 0x000fe20000000800 */
[----:B-1----:R-:W-:Y:S02]  /*bb80*/  @!P2 IMAD R176, R216, 0x40, R194 ;  /* 0x00000040d8b0a824 */ /* 0x002fe400078e02c2 */
[----:B------:R-:W-:Y:S02]  /*bb90*/  FADD.FTZ R15, -R170, R15 ;  /* 0x0000000faa0f7221 */ /* 0x000fe40000010100 */
[----:B------:R-:W-:Y:S02]  /*bba0*/  @!P2 IMAD R176, R176, 0x4, R2 ;  /* 0x00000004b0b0a824 */ /* 0x000fe400078e0202 */
[----:B------:R-:W-:Y:S01]  /*bbb0*/  FMUL.FTZ R15, R15, R169 ;  /* 0x000000a90f0f7220 */ /* 0x000fe20000410000 */
[----:B------:R-:W-:Y:S02]  /*bbc0*/  MUFU.EX2 R181, R181 ;  /* 0x000000b500b57308 */ /* 0x000fe40000000800 */
[----:B------:R-:W-:Y:S06]  /*bbd0*/  @!P2 STS [R176+0x28800], R20 ;  /* 0x02880014b000a388 */ /* 0x000fec0000000800 */
[----:B------:R-:W0:Y:S02]  /*bbe0*/  MUFU.EX2 R15, R15 ;  /* 0x0000000f000f7308 */ /* 0x000e240000000800 */
[----:B0-----:R0:W-:Y:S01]  /*bbf0*/  @!P2 STS [R176+0x28820], R15 ;  /* 0x0288200fb000a388 */ /* 0x0011e20000000800 */
        /* <DEDUP_REMOVED lines=9> */
[----:B0-----:R-:W-:Y:S01]  /*bc90*/  FMUL.FTZ R176, R170, R169 ;  /* 0x000000a9aab07220 */ /* 0x001fe20000410000 */
[-C--:B------:R-:W-:Y:S01]  /*bca0*/  FMUL.FTZ R43, R43, R15.reuse ;  /* 0x0000000f2b2b7220 */ /* 0x080fe20000410000 */
[-C--:B------:R-:W-:Y:S01]  /*bcb0*/  FMUL.FTZ R46, R46, R15.reuse ;  /* 0x0000000f2e2e7220 */ /* 0x080fe20000410000 */
[----:B------:R-:W-:Y:S01]  /*bcc0*/  FMUL.FTZ R47, R47, R15 ;  /* 0x0000000f2f2f7220 */ /* 0x000fe20000410000 */
        /* <DEDUP_REMOVED lines=17> */
[----:B------:R-:W-:Y:S01]  /*bde0*/  FFMA.FTZ R176, R182, R169, -R176 ;  /* 0x000000a9b6b07223 */ /* 0x000fe200000108b0 */
        /* <DEDUP_REMOVED lines=13> */
[----:B-1----:R-:W-:Y:S01]  /*bec0*/  FADD.FTZ R153, R155, R3 ;  /* 0x000000039b997221 */ /* 0x002fe20000010000 */
[-C--:B------:R-:W-:Y:S01]  /*bed0*/  FMUL.FTZ R70, R70, R15.reuse ;  /* 0x0000000f46467220 */ /* 0x080fe20000410000 */
[-C--:B------:R-:W-:Y:S01]  /*bee0*/  FMUL.FTZ R71, R71, R15.reuse ;  /* 0x0000000f47477220 */ /* 0x080fe20000410000 */
[-C--:B------:R-:W-:Y:S01]  /*bef0*/  FMUL.FTZ R74, R74, R15.reuse ;  /* 0x0000000f4a4a7220 */ /* 0x080fe20000410000 */
[-C--:B------:R-:W-:Y:S01]  /*bf00*/  FMUL.FTZ R75, R75, R15.reuse ;  /* 0x0000000f4b4b7220 */ /* 0x080fe20000410000 */
[-C--:B------:R-:W-:Y:S01]  /*bf10*/  FMUL.FTZ R78, R78, R15.reuse ;  /* 0x0000000f4e4e7220 */ /* 0x080fe20000410000 */
[----:B------:R-:W-:Y:S01]  /*bf20*/  FMUL.FTZ R79, R79, R15 ;  /* 0x0000000f4f4f7220 */ /* 0x000fe20000410000 */
[----:B------:R-:W1:Y:S01]  /*bf30*/  MUFU.EX2 R162, R162 ;  /* 0x000000a200a27308 */ /* 0x000e620000000800 */
[----:B--2---:R-:W-:Y:S01]  /*bf40*/  FADD.FTZ R157, R158, R153 ;  /* 0x000000999e9d7221 */ /* 0x004fe20000010000 */
[----:B------:R-:W-:Y:S01]  /*bf50*/  F2FP.BF16.F32.PACK_AB R153, R155, R177 ;  /* 0x000000b19b99723e */ /* 0x000fe200000010ff */
[-C--:B------:R-:W-:Y:S01]  /*bf60*/  FMUL.FTZ R82, R82, R15.reuse ;  /* 0x0000000f52527220 */ /* 0x080fe20000410000 */
[-C--:B------:R-:W-:Y:S01]  /*bf70*/  FMUL.FTZ R83, R83, R15.reuse ;  /* 0x0000000f53537220 */ /* 0x080fe20000410000 */
[-C--:B------:R-:W-:Y:S01]  /*bf80*/  FMUL.FTZ R86, R86, R15.reuse ;  /* 0x0000000f56567220 */ /* 0x080fe20000410000 */
[-C--:B------:R-:W-:Y:S01]  /*bf90*/  FMUL.FTZ R87, R87, R15.reuse ;  /* 0x0000000f57577220 */ /* 0x080fe20000410000 */
[-C--:B------:R-:W-:Y:S01]  /*bfa0*/  FMUL.FTZ R90, R90, R15.reuse ;  /* 0x0000000f5a5a7220 */ /* 0x080fe20000410000 */
[----:B------:R-:W2:Y:S01]  /*bfb0*/  MUFU.EX2 R183, R183 ;  /* 0x000000b700b77308 */ /* 0x000ea20000000800 */
[C---:B0-----:R-:W-:Y:S01]  /*bfc0*/  FADD.FTZ R157, R159.reuse, R157 ;  /* 0x0000009d9f9d7221 */ /* 0x041fe20000010000 */
[----:B------:R-:W-:Y:S01]  /*bfd0*/  F2FP.BF16.F32.PACK_AB R155, R159, R158 ;  /* 0x0000009e9f9b723e */ /* 0x000fe200000010ff */
[----:B------:R-:W-:Y:S01]  /*bfe0*/  BAR.SYNC.DEFER_BLOCKING 0xf, 0x100 ;  /* 0x03c4000000007b1d */ /* 0x000fe20000010000 */
        /* <DEDUP_REMOVED lines=12> */
[-C--:B------:R-:W-:Y:S01]  /*c0b0*/  FMUL.FTZ R111, R111, R15.reuse ;  /* 0x0000000f6f6f7220 */ /* 0x080fe20000410000 */
[----:B------:R-:W1:Y:S01]  /*c0c0*/  MUFU.EX2 R216, R216 ;  /* 0x000000d800d87308 */ /* 0x000e620000000800 */
[C---:B--2---:R-:W-:Y:S01]  /*c0d0*/  FADD.FTZ R158, R183.reuse, R157 ;  /* 0x0000009db79e7221 */ /* 0x044fe20000010000 */
[----:B------:R-:W-:Y:S01]  /*c0e0*/  F2FP.BF16.F32.PACK_AB R157, R183, R162 ;  /* 0x000000a2b79d723e */ /* 0x000fe200000010ff */
[----:B------:R-:W-:Y:S01]  /*c0f0*/  FADD.FTZ R162, R178, R163 ;  /* 0x000000a3b2a27221 */ /* 0x000fe20000010000 */
[-C--:B------:R-:W-:Y:S01]  /*c100*/  FMUL.FTZ R114, R114, R15.reuse ;  /* 0x0000000f72727220 */ /* 0x080fe20000410000 */
[-C--:B------:R-:W-:Y:S01]  /*c110*/  FMUL.FTZ R115, R115, R15.reuse ;  /* 0x0000000f73737220 */ /* 0x080fe20000410000 */
[-C--:B------:R-:W-:Y:S01]  /*c120*/  FMUL.FTZ R118, R118, R15.reuse ;  /* 0x0000000f76767220 */ /* 0x080fe20000410000 */
[C---:B------:R-:W-:Y:S01]  /*c130*/  FADD.FTZ R162, R161.reuse, R162 ;  /* 0x000000a2a1a27221 */ /* 0x040fe20000010000 */
[----:B------:R-:W2:Y:S01]  /*c140*/  MUFU.EX2 R21, R21 ;  /* 0x0000001500157308 */ /* 0x000ea20000000800 */
[----:B0-----:R-:W-:Y:S01]  /*c150*/  FADD.FTZ R159, R0, R158 ;  /* 0x0000009e009f7221 */ /* 0x001fe20000010000 */
[----:B------:R-:W-:Y:S01]  /*c160*/  F2FP.BF16.F32.PACK_AB R158, R161, R178 ;  /* 0x000000b2a19e723e */ /* 0x000fe200000010ff */
[----:B------:R0:W-:Y:S01]  /*c170*/  STSM.16.M88.4 [R212+0x26800], R152 ;  /* 0x02680098d4007844 */ /* 0x0001e20000000200 */
[-C--:B------:R-:W-:Y:S01]  /*c180*/  FMUL.FTZ R119, R119, R15.reuse ;  /* 0x0000000f77777220 */ /* 0x080fe20000410000 */
[-C--:B------:R-:W-:Y:S01]  /*c190*/  FMUL.FTZ R122, R122, R15.reuse ;  /* 0x0000000f7a7a7220 */ /* 0x080fe20000410000 */
[-C--:B------:R-:W-:Y:S01]  /*c1a0*/  FMUL.FTZ R123, R123, R15.reuse ;  /* 0x0000000f7b7b7220 */ /* 0x080fe20000410000 */
[-C--:B------:R-:W-:Y:S01]  /*c1b0*/  FMUL.FTZ R126, R126, R15.reuse ;  /* 0x0000000f7e7e7220 */ /* 0x080fe20000410000 */
[----:B------:R-:W3:Y:S01]  /*c1c0*/  MUFU.EX2 R166, R166 ;  /* 0x000000a600a67308 */ /* 0x000ee20000000800 */
[C---:B-1----:R-:W-:Y:S01]  /*c1d0*/  FADD.FTZ R161, R216.reuse, R159 ;  /* 0x0000009fd8a17221 */ /* 0x042fe20000010000 */
[----:B------:R-:W-:Y:S01]  /*c1e0*/  F2FP.BF16.F32.PACK_AB R159, R216, R0 ;  /* 0x00000000d89f723e */ /* 0x000fe200000010ff */
[----:B------:R-:W-:Y:S01]  /*c1f0*/  FADD.FTZ R0, R160, R162 ;  /* 0x000000a2a0007221 */ /* 0x000fe20000010000 */
[----:B------:R-:W-:Y:S01]  /*c200*/  F2FP.BF16.F32.PACK_AB R160, R165, R160 ;  /* 0x000000a0a5a0723e */ /* 0x000fe200000010ff */
[-C--:B------:R-:W-:Y:S01]  /*c210*/  FMUL.FTZ R127, R127, R15.reuse ;  /* 0x0000000f7f7f7220 */ /* 0x080fe20000410000 */
[-C--:B------:R-:W-:Y:S01]  /*c220*/  FMUL.FTZ R130, R130, R15.reuse ;  /* 0x0000000f82827220 */ /* 0x080fe20000410000 */
[----:B------:R-:W-:Y:S01]  /*c230*/  FADD.FTZ R0, R165, R0 ;  /* 0x00000000a5007221 */ /* 0x000fe20000010000 */
[----:B------:R-:W1:Y:S01]  /*c240*/  MUFU.EX2 R3, R167 ;  /* 0x000000a700037308 */ /* 0x000e620000000800 */
[----:B--2---:R-:W-:Y:S01]  /*c250*/  FADD.FTZ R161, R21, R161 ;  /* 0x000000a115a17221 */ /* 0x004fe20000010000 */
[----:B------:R0:W-:Y:S01]  /*c260*/  STSM.16.M88.4 [R215], R156 ;  /* 0x0000009cd7007844 */ /* 0x0001e20000000200 */
[----:B------:R-:W-:Y:S01]  /*c270*/  FADD.FTZ R0, R172, R0 ;  /* 0x00000000ac007221 */ /* 0x000fe20000010000 */
[-C--:B------:R-:W-:Y:S01]  /*c280*/  FMUL.FTZ R131, R131, R15.reuse ;  /* 0x0000000f83837220 */ /* 0x080fe20000410000 */
[-C--:B------:R-:W-:Y:S01]  /*c290*/  FMUL.FTZ R134, R134, R15.reuse ;  /* 0x0000000f86867220 */ /* 0x080fe20000410000 */
[----:B------:R-:W-:Y:S01]  /*c2a0*/  FMUL.FTZ R135, R135, R15 ;  /* 0x0000000f87877220 */ /* 0x000fe20000410000 */
[----:B------:R-:W-:Y:S01]  /*c2b0*/  FADD.FTZ R0, R173, R0 ;  /* 0x00000000ad007221 */ /* 0x000fe20000010000 */
[----:B------:R-:W2:Y:S01]  /*c2c0*/  MUFU.EX2 R171, R171 ;  /* 0x000000ab00ab7308 */ /* 0x000ea20000000800 */
[C---:B---3--:R-:W-:Y:S01]  /*c2d0*/  FADD.FTZ R162, R166.reuse, R161 ;  /* 0x000000a1a6a27221 */ /* 0x048fe20000010000 */
[----:B------:R-:W-:Y:S01]  /*c2e0*/  F2FP.BF16.F32.PACK_AB R161, R166, R21 ;  /* 0x00000015a6a1723e */ /* 0x000fe200000010ff */
[----:B------:R-:W-:Y:S01]  /*c2f0*/  FADD.FTZ R0, R164, R0 ;  /* 0x00000000a4007221 */ /* 0x000fe20000010000 */
[----:B------:R-:W-:Y:S01]  /*c300*/  F2FP.BF16.F32.PACK_AB R164, R221, R164 ;  /* 0x000000a4dda4723e */ /* 0x000fe200000010ff */
[-C--:B------:R-:W-:Y:S01]  /*c310*/  FMUL.FTZ R138, R138, R15.reuse ;  /* 0x0000000f8a8a7220 */ /* 0x080fe20000410000 */
[----:B------:R-:W-:Y:S01]  /*c320*/  F2FP.BF16.F32.PACK_AB R166, R181, R180 ;  /* 0x000000b4b5a6723e */ /* 0x000fe200000010ff */
[----:B------:R-:W-:Y:S01]  /*c330*/  FADD.FTZ R0, R221, R0 ;  /* 0x00000000dd007221 */ /* 0x000fe20000010000 */
[----:B------:R-:W3:Y:S01]  /*c340*/  MUFU.EX2 R174, R174 ;  /* 0x000000ae00ae7308 */ /* 0x000ee20000000800 */
[----:B-1----:R-:W-:Y:S01]  /*c350*/  FADD.FTZ R21, R3, R162 ;  /* 0x000000a203157221 */ /* 0x002fe20000010000 */
[----:B------:R-:W-:Y:S01]  /*c360*/  F2FP.BF16.F32.PACK_AB R162, R173, R172 ;  /* 0x000000acada2723e */ /* 0x000fe200000010ff */
[----:B------:R-:W-:Y:S01]  /*c370*/  FADD.FTZ R0, R180, R0 ;  /* 0x00000000b4007221 */ /* 0x000fe20000010000 */
[-C--:B------:R-:W-:Y:S01]  /*c380*/  FMUL.FTZ R139, R139, R15.reuse ;  /* 0x0000000f8b8b7220 */ /* 0x080fe20000410000 */
[-C--:B------:R-:W-:Y:S01]  /*c390*/  FMUL.FTZ R142, R142, R15.reuse ;  /* 0x0000000f8e8e7220 */ /* 0x080fe20000410000 */
[----:B------:R-:W-:Y:S01]  /*c3a0*/  FMUL.FTZ R143, R143, R15 ;  /* 0x0000000f8f8f7220 */ /* 0x000fe20000410000 */
[----:B------:R-:W-:Y:S01]  /*c3b0*/  FADD.FTZ R0, R181, R0 ;  /* 0x00000000b5007221 */ /* 0x000fe20000010000 */
[----:B------:R-:W1:Y:S01]  /*c3c0*/  MUFU.EX2 R175, R175 ;  /* 0x000000af00af7308 */ /* 0x000e620000000800 */
[C---:B--2---:R-:W-:Y:S01]  /*c3d0*/  FADD.FTZ R21, R171.reuse, R21 ;  /* 0x00000015ab157221 */ /* 0x044fe20000010000 */
[----:B------:R-:W-:Y:S01]  /*c3e0*/  F2FP.BF16.F32.PACK_AB R163, R171, R3 ;  /* 0x00000003aba3723e */ /* 0x000fe200000010ff */
[-C--:B------:R-:W-:Y:S01]  /*c3f0*/  FMUL.FTZ R146, R146, R15.reuse ;  /* 0x0000000f92927220 */ /* 0x080fe20000410000 */
[-C--:B------:R-:W-:Y:S01]  /*c400*/  FMUL.FTZ R147, R147, R15.reuse ;  /* 0x0000000f93937220 */ /* 0x080fe20000410000 */
[-C--:B------:R-:W-:Y:S01]  /*c410*/  FMUL.FTZ R150, R150, R15.reuse ;  /* 0x0000000f96967220 */ /* 0x080fe20000410000 */
[----:B------:R-:W-:Y:S01]  /*c420*/  FMUL.FTZ R151, R151, R15 ;  /* 0x0000000f97977220 */ /* 0x000fe20000410000 */
[----:B------:R0:W-:Y:S01]  /*c430*/  STSM.16.M88.4 [R213], R160 ;  /* 0x000000a0d5007844 */ /* 0x0001e20000000200 */
[----:B------:R-:W2:Y:S01]  /*c440*/  MUFU.EX2 R167, R179 ;  /* 0x000000b300a77308 */ /* 0x000ea20000000800 */
[----:B---3--:R-:W-:-:S07]  /*c450*/  FADD.FTZ R21, R174, R21 ;  /* 0x00000015ae157221 */ /* 0x008fce0000010000 */
[----:B------:R-:W3:Y:S01]  /*c460*/  MUFU.EX2 R176, R176 ;  /* 0x000000b000b07308 */ /* 0x000ee20000000800 */
[C---:B-1----:R-:W-:Y:S01]  /*c470*/  FADD.FTZ R21, R175.reuse, R21 ;  /* 0x00000015af157221 */ /* 0x042fe20000010000 */
[----:B------:R-:W-:-:S03]  /*c480*/  F2FP.BF16.F32.PACK_AB R165, R175, R174 ;  /* 0x000000aeafa5723e */ /* 0x000fc600000010ff */
[----:B--2---:R-:W-:Y:S01]  /*c490*/  FADD.FTZ R21, R167, R21 ;  /* 0x00000015a7157221 */ /* 0x004fe20000010000 */
[----:B---3--:R-:W-:-:S03]  /*c4a0*/  F2FP.BF16.F32.PACK_AB R167, R176, R167 ;  /* 0x000000a7b0a7723e */ /* 0x008fc600000010ff */
[----:B------:R-:W-:Y:S02]  /*c4b0*/  FADD.FTZ R3, R176, R21 ;  /* 0x00000015b0037221 */ /* 0x000fe40000010000 */
[----:B------:R0:W-:Y:S01]  /*c4c0*/  STSM.16.M88.4 [R214], R164 ;  /* 0x000000a4d6007844 */ /* 0x0001e20000000200 */
[----:B------:R-:W-:Y:S05]  /*c4d0*/  @!P0 BRA `(.L_x_3923) ;  /* 0x0000000000048947 */ /* 0x000fea0003800000 */
[----:B------:R-:W-:Y:S01]  /*c4e0*/  BPT.TRAP 0x1 ;  /* 0x000000040000795c */ /* 0x000fe20000300000 */
.L_x_3923:
[----:B------:R1:W2:Y:S01]  /*c4f0*/  SYNCS.PHASECHK.TRANS64.TRYWAIT P2, [R12+URZ+0x28c50], R14 ;  /* 0x028c500e0c0075a7 */ /* 0x0002a2000804017f */
[----:B------:R-:W-:Y:S05]  /*c500*/  @!P0 BRA `(.L_x_3924) ;  /* 0x0000000000048947 */ /* 0x000fea0003800000 */
[----:B------:R-:W-:Y:S01]  /*c510*/  BPT.TRAP 0x1 ;  /* 0x000000040000795c */ /* 0x000fe20000300000 */
.L_x_3924:
[----:B------:R-:W-:Y:S04]  /*c520*/  BSSY B1, `(.L_x_3925) ;  /* 0x0000004000017945 */ /* 0x000fe80003800000 */
[----:B--2---:R-:W-:Y:S05]  /*c530*/  @P2 BRA `(.L_x_3926) ;  /* 0x0000000000082947 */ /* 0x004fea0003800000 */
[----:B------:R-:W2:Y:S02]  /*c540*/  SYNCS.PHASECHK.TRANS64.TRYWAIT P2, [R12+URZ+0x28c50], R14 ;  /* 0x028c500e0c0075a7 */ /* 0x000ea4000804017f */
[----:B--2---:R-:W-:Y:S05]  /*c550*/  @!P2 BRA `(.L_x_3927) ;  /* 0x000000b800d8a947 */ /* 0x004fea0003800000 */
.L_x_3926:
[----:B------:R-:W-:Y:S05]  /*c560*/  BSYNC B1 ;  /* 0x0000000000017941 */ /* 0x000fea0003800000 */
.L_x_3925:
[----:B-12---:R-:W-:Y:S01]  /*c570*/  IMAD R14, R18, 0x1000, R10 ;  /* 0x00001000120e7824 */ /* 0x006fe200078e020a */
[----:B------:R-:W-:Y:S01]  /*c580*/  WARPGROUP.ARRIVE ;  /* 0x00000000000079c5 */ /* 0x000fe20000000000 */
[----:B------:R-:W-:Y:S02]  /*c590*/  IMAD.MOV.U32 R15, RZ, RZ, 0x40000040 ;  /* 0x40000040ff0f7424 */ /* 0x000fe400078e00ff */
[----:B------:R-:W-:Y:S01]  /*c5a0*/  IMAD.MOV.U32 R21, RZ, RZ, 0x40000040 ;  /* 0x40000040ff157424 */ /* 0x000fe200078e00ff */
[C---:B------:R-:W-:Y:S02]  /*c5b0*/  R2UR UR6, R14.reuse ;  /* 0x000000000e0672ca */ /* 0x040fe400000e0000 */
[----:B------:R-:W-:Y:S01]  /*c5c0*/  R2UR UR7, R15 ;  /* 0x000000000f0772ca */ /* 0x000fe200000e0000 */
[----:B------:R-:W-:Y:S01]  /*c5d0*/  IMAD.MOV.U32 R15, RZ, RZ, 0x40000040 ;  /* 0x40000040ff0f7424 */ /* 0x000fe200078e00ff */
[----:B------:R-:W-:-:S11]  /*c5e0*/  IADD3 R20, R14, 0x80, RZ ;  /* 0x000000800e147810 */ /* 0x000fd60007ffe0ff */
[----:B------:R-:W-:Y:S01]  /*c5f0*/  HGMMA.64x256x16.F32.BF16 R24, R152, gdesc[UR4].tnspB, R24, gsb0 ;  /* 0x43e0000498187df0 */ /* 0x000fe20008001818 */
[----:B------:R-:W-:Y:S01]  /*c600*/  R2UR UR6, R20 ;  /* 0x00000000140672ca */ /* 0x000fe200000e0000 */
[C---:B------:R-:W-:Y:S01]  /*c610*/  VIADD R20, R14.reuse, 0x100 ;  /* 0x000001000e147836 */ /* 0x040fe20000000000 */
[----:B------:R-:W-:Y:S01]  /*c620*/  R2UR UR7, R21 ;  /* 0x00000000150772ca */ /* 0x000fe200000e0000 */
[----:B------:R-:W-:Y:S02]  /*c630*/  IMAD.MOV.U32 R21, RZ, RZ, 0x40000040 ;  /* 0x40000040ff157424 */ /* 0x000fe400078e00ff */
[----:B------:R-:W-:Y:S01]  /*c640*/  VIADD R14, R14, 0x180 ;  /* 0x000001800e0e7836 */ /* 0x000fe20000000000 */
[----:B------:R-:W-:Y:S02]  /*c650*/  WARPGROUP.DEPBAR.LE gsb0, 0x0 ;  /* 0x00008000000079c5 */ /* 0x000fe40000010000 */
[----:B------:R-:W-:-:S15]  /*c660*/  WARPGROUP.ARRIVE ;  /* 0x00000000000079c5 */ /* 0x000fde0000000000 */
[----:B------:R-:W-:-:S04]  /*c670*/  NOP ;  /* 0x0000000000007918 */ /* 0x000fc80000000000 */
[----:B------:R-:W-:Y:S01]  /*c680*/  HGMMA.64x256x16.F32.BF16 R24, R156, gdesc[UR4].tnspB, R24, gsb0 ;  /* 0x43e000049c187df0 */ /* 0x000fe20008001818 */
[----:B------:R-:W-:Y:S02]  /*c690*/  R2UR UR6, R20 ;  /* 0x00000000140672ca */ /* 0x000fe400000e0000 */
[----:B------:R-:W-:Y:S01]  /*c6a0*/  R2UR UR7, R21 ;  /* 0x00000000150772ca */ /* 0x000fe200000e0000 */
[----:B------:R-:W-:Y:S02]  /*c6b0*/  WARPGROUP.DEPBAR.LE gsb0, 0x0 ;  /* 0x00008000000079c5 */ /* 0x000fe40000010000 */
[----:B------:R-:W-:-:S15]  /*c6c0*/  WARPGROUP.ARRIVE ;  /* 0x00000000000079c5 */ /* 0x000fde0000000000 */
[----:B------:R-:W-:-:S07]  /*c6d0*/  NOP ;  /* 0x0000000000007918 */ /* 0x000fce0000000000 */
[----:B------:R-:W-:Y:S01]  /*c6e0*/  HGMMA.64x256x16.F32.BF16 R24, R160, gdesc[UR4].tnspB, R24, gsb0 ;  /* 0x43e00004a0187df0 */ /* 0x000fe20008001818 */
[----:B------:R-:W-:Y:S02]  /*c6f0*/  R2UR UR6, R14 ;  /* 0x000000000e0672ca */ /* 0x000fe400000e0000 */
[----:B------:R-:W-:Y:S01]  /*c700*/  R2UR UR7, R15 ;  /* 0x000000000f0772ca */ /* 0x000fe200000e0000 */
[----:B------:R-:W-:Y:S02]  /*c710*/  WARPGROUP.DEPBAR.LE gsb0, 0x0 ;  /* 0x00008000000079c5 */ /* 0x000fe40000010000 */
[----:B------:R-:W-:-:S15]  /*c720*/  WARPGROUP.ARRIVE ;  /* 0x00000000000079c5 */ /* 0x000fde0000000000 */
[----:B------:R-:W-:-:S07]  /*c730*/  NOP ;  /* 0x0000000000007918 */ /* 0x000fce0000000000 */
        /* <DEDUP_REMOVED lines=10> */
[----:B------:R-:W-:Y:S05]  /*c7e0*/  @!P0 BRA `(.L_x_3928) ;  /* 0x0000000000048947 */ /* 0x000fea0003800000 */
[----:B------:R-:W-:Y:S01]  /*c7f0*/  BPT.TRAP 0x1 ;  /* 0x000000040000795c */ /* 0x000fe20000300000 */
.L_x_3928:
[----:B------:R-:W-:Y:S02]  /*c800*/  VIADD R12, R12, 0x28c60 ;  /* 0x00028c600c0c7836 */ /* 0x000fe40000000000 */
[----:B------:R-:W-:Y:S02]  /*c810*/  IMAD.MOV.U32 R15, RZ, RZ, R170 ;  /* 0x000000ffff0f7224 */ /* 0x000fe400078e00aa */
[----:B------:R-:W-:Y:S01]  /*c820*/  IMAD.MOV.U32 R219, RZ, RZ, R168 ;  /* 0x000000ffffdb7224 */ /* 0x000fe200078e00a8 */
[----:B------:R-:W-:Y:S01]  /*c830*/  PRMT R12, R189, 0x654, R12 ;  /* 0x00000654bd0c7816 */ /* 0x000fe2000000000c */
[----:B------:R-:W-:-:S03]  /*c840*/  IMAD.MOV.U32 R216, RZ, RZ, R18 ;  /* 0x000000ffffd87224 */ /* 0x000fc600078e0012 */
[----:B------:R2:W-:Y:S01]  /*c850*/  SYNCS.ARRIVE.TRANS64.RED.A1T0 RZ, [R12+URZ], RZ ;  /* 0x000000ff0cff79a7 */ /* 0x0005e2000810043f */
[----:B------:R-:W-:Y:S05]  /*c860*/  @P1 BRA `(.L_x_3929) ;  /* 0xffffffe000641947 */ /* 0x000fea000383ffff */
.L_x_3916:
[----:B------:R-:W-:Y:S05]  /*c870*/  BSYNC B0 ;  /* 0x0000000000007941 */ /* 0x000fea0003800000 */
.L_x_3915:
[----:B------:R-:W3:Y:S04]  /*c880*/  LDL.LU R20, [R1+0x34] ;  /* 0x0000340001147983 */ /* 0x000ee80000300800 */
[----:B------:R-:W4:Y:S04]  /*c890*/  SHFL.BFLY PT, R4, R3, 0x2, 0x1f ;  /* 0x0c401f0003047f89 */ /* 0x000f2800000e0000 */
[----:B------:R-:W5:Y:S01]  /*c8a0*/  SHFL.BFLY PT, R5, R0, 0x2, 0x1f ;  /* 0x0c401f0000057f89 */ /* 0x000f6200000e0000 */
[----:B----4-:R-:W-:Y:S01]  /*c8b0*/  FADD.FTZ R4, R4, R3 ;  /* 0x0000000304047221 */ /* 0x010fe20000010000 */
[----:B------:R-:W-:-:S02]  /*c8c0*/  IMAD.MOV.U32 R3, RZ, RZ, -0x800000 ;  /* 0xff800000ff037424 */ /* 0x000fc400078e00ff */
[----:B-----5:R-:W-:Y:S02]  /*c8d0*/  FADD.FTZ R5, R5, R0 ;  /* 0x0000000005057221 */ /* 0x020fe40000010000 */
[----:B------:R-:W4:Y:S04]  /*c8e0*/  SHFL.BFLY PT, R7, R4, 0x1, 0x1f ;  /* 0x0c201f0004077f89 */ /* 0x000f2800000e0000 */
[----:B------:R-:W5:Y:S01]  /*c8f0*/  SHFL.BFLY PT, R6, R5, 0x1, 0x1f ;  /* 0x0c201f0005067f89 */ /* 0x000f6200000e0000 */
[----:B----4-:R-:W-:Y:S01]  /*c900*/  FADD.FTZ R7, R4, R7 ;  /* 0x0000000704077221 */ /* 0x010fe20000010000 */
[----:B-----5:R-:W-:Y:S01]  /*c910*/  FADD.FTZ R6, R5, R6 ;  /* 0x0000000605067221 */ /* 0x020fe20000010000 */
[----:B------:R-:W-:Y:S08]  /*c920*/  BAR.ARV 0x8, 0x100 ;  /* 0x0204000000007b1d */ /* 0x000ff00000002000 */
[----:B------:R-:W-:Y:S01]  /*c930*/  BAR.SYNC.DEFER_BLOCKING 0xf, 0x100 ;  /* 0x03c4000000007b1d */ /* 0x000fe20000010000 */
[----:B------:R-:W-:-:S02]  /*c940*/  FSETP.NE.FTZ.AND P1, PT, R7, RZ, PT ;  /* 0x000000ff0700720b */ /* 0x000fc40003f35000 */
[----:B------:R-:W-:-:S11]  /*c950*/  FSETP.NE.FTZ.AND P0, PT, R6, RZ, PT ;  /* 0x000000ff0600720b */ /* 0x000fd60003f15000 */
[----:B------:R-:W4:Y:S01]  /*c960*/  @P1 MUFU.LG2 R0, R7 ;  /* 0x0000000700001308 */ /* 0x000f220000000c00 */
[C---:B------:R-:W-:Y:S01]  /*c970*/  @P1 FMUL.FTZ R4, R169.reuse, 0.69314718246459960938 ;  /* 0x3f317218a9041820 */ /* 0x040fe20000410000 */
[----:B------:R-:W-:-:S06]  /*c980*/  @P0 FMUL.FTZ R9, R169, 0.69314718246459960938 ;  /* 0x3f317218a9090820 */ /* 0x000fcc0000410000 */
[----:B------:R-:W5:Y:S01]  /*c990*/  @P0 MUFU.LG2 R8, R6 ;  /* 0x0000000600080308 */ /* 0x000f620000000c00 */
[----:B----4-:R-:W-:Y:S01]  /*c9a0*/  @P1 FMUL.FTZ R5, R0, 0.69314718246459960938 ;  /* 0x3f31721800051820 */ /* 0x010fe20000410000 */
[----:B------:R-:W-:-:S03]  /*c9b0*/  IMAD.MOV.U32 R0, RZ, RZ, -0x800000 ;  /* 0xff800000ff007424 */ /* 0x000fc600078e00ff */
[----:B------:R-:W-:Y:S01]  /*c9c0*/  @P1 FFMA.FTZ R0, R4, R170, R5 ;  /* 0x000000aa04001223 */ /* 0x000fe20000010005 */
[----:B------:R-:W-:Y:S02]  /*c9d0*/  IMAD.MOV R5, RZ, RZ, -R211 ;  /* 0x000000ffff057224 */ /* 0x000fe400078e0ad3 */
[----:B-----5:R-:W-:-:S03]  /*c9e0*/  @P0 FMUL.FTZ R8, R8, 0.69314718246459960938 ;  /* 0x3f31721808080820 */ /* 0x020fc60000410000 */
[----:B------:R-:W-:Y:S02]  /*c9f0*/  ISETP.NE.AND P2, PT, R210, R5, PT ;  /* 0x00000005d200720c */ /* 0x000fe40003f45270 */
[----:B------:R-:W-:Y:S01]  /*ca00*/  CS2R R4, SRZ ;  /* 0x0000000000047805 */ /* 0x000fe2000001ff00 */
[----:B------:R-:W-:-:S05]  /*ca10*/  @P0 FFMA.FTZ R3, R9, R168, R8 ;  /* 0x000000a809030223 */ /* 0x000fca0000010008 */
[----:B------:R-:W4:Y:S01]  /*ca20*/  @P0 MUFU.RCP R5, R6 ;  /* 0x0000000600050308 */ /* 0x000f220000001000 */
[----:B------:R-:W-:-:S04]  /*ca30*/  PLOP3.LUT P0, PT, PT, PT, PT, 0x8, 0x0 ;  /* 0x000000000000781c */ /* 0x000fc80003f0e170 */
[----:B------:R-:W-:-:S03]  /*ca40*/  @!P2 IMAD R9, R18, 0x40, R194 ;  /* 0x000000401209a824 */ /* 0x000fc600078e02c2 */
[----:B------:R-:W5:Y:S01]  /*ca50*/  @P1 MUFU.RCP R4, R7 ;  /* 0x0000000700041308 */ /* 0x000f620000001000 */
[----:B------:R-:W-:Y:S02]  /*ca60*/  VIADD R18, R18, 0x1 ;  /* 0x0000000112127836 */ /* 0x000fe40000000000 */
[----:B------:R-:W-:-:S03]  /*ca70*/  @!P2 IMAD R9, R9, 0x4, R2 ;  /* 0x000000040909a824 */ /* 0x000fc600078e0202 */
[----:B------:R-:W-:Y:S02]  /*ca80*/  ISETP.NE.AND P1, PT, R18, 0x2, PT ;  /* 0x000000021200780c */ /* 0x000fe40003f25270 */
[----:B----4-:R4:W-:Y:S02]  /*ca90*/  @!P2 STS [R9+0x28800], R5 ;  /* 0x028800050900a388 */ /* 0x0109e40000000800 */
[----:B------:R-:W-:Y:S01]  /*caa0*/  SEL R2, RZ, 0x1, P1 ;  /* 0x00000001ff027807 */ /* 0x000fe20000800000 */
[-C--:B01----:R-:W-:Y:S01]  /*cab0*/  FMUL.FTZ R156, R28, R5.reuse ;  /* 0x000000051c9c7220 */ /* 0x083fe20000410000 */
[-C--:B------:R-:W-:Y:S01]  /*cac0*/  FMUL.FTZ R153, R32, R5.reuse ;  /* 0x0000000520997220 */ /* 0x080fe20000410000 */
[-C--:B------:R-:W-:Y:S01]  /*cad0*/  FMUL.FTZ R154, R36, R5.reuse ;  /* 0x00000005249a7220 */ /* 0x080fe20000410000 */
[-C--:B------:R-:W-:Y:S01]  /*cae0*/  FMUL.FTZ R155, R40, R5.reuse ;  /* 0x00000005289b7220 */ /* 0x080fe20000410000 */
[-C--:B------:R-:W-:Y:S01]  /*caf0*/  FMUL.FTZ R10, R24, R5.reuse ;  /* 0x00000005180a7220 */ /* 0x080fe20000410000 */
[-C--:B------:R-:W-:Y:S01]  /*cb00*/  FMUL.FTZ R8, R25, R5.reuse ;  /* 0x0000000519087220 */ /* 0x080fe20000410000 */
[----:B-----5:R0:W-:Y:S01]  /*cb10*/  @!P2 STS [R9+0x28820], R4 ;  /* 0x028820040900a388 */ /* 0x0201e20000000800 */
[-C--:B------:R-:W-:Y:S01]  /*cb20*/  FMUL.FTZ R152, R29, R5.reuse ;  /* 0x000000051d987220 */ /* 0x080fe20000410000 */
[-C--:B------:R-:W-:Y:S01]  /*cb30*/  FMUL.FTZ R14, R33, R5.reuse ;  /* 0x00000005210e7220 */ /* 0x080fe20000410000 */
[-C--:B------:R-:W-:Y:S01]  /*cb40*/  FMUL.FTZ R28, R37, R5.reuse ;  /* 0x00000005251c7220 */ /* 0x080fe20000410000 */
[-C--:B------:R-:W-:Y:S01]  /*cb50*/  FMUL.FTZ R32, R41, R5.reuse ;  /* 0x0000000529207220 */ /* 0x080fe20000410000 */
[-C--:B------:R-:W-:Y:S01]  /*cb60*/  FMUL.FTZ R36, R44, R5.reuse ;  /* 0x000000052c247220 */ /* 0x080fe20000410000 */
        /* <DEDUP_REMOVED lines=117> */
[----:B------:R-:W-:-:S02]  /*d2c0*/  LOP3.LUT R23, R23, R2, RZ, 0x3c, !PT ;  /* 0x0000000217177212 */ /* 0x000fc400078e3cff */
[----:B------:R-:W-:Y:S01]  /*d2d0*/  SEL R18, R18, RZ, P1 ;  /* 0x000000ff12127207 */ /* 0x000fe20000800000 */
[----:B---3--:R-:W-:-:S05]  /*d2e0*/  VIADD R20, R20, 0x1 ;  /* 0x0000000114147836 */ /* 0x008fca0000000000 */
[----:B------:R0:W-:Y:S01]  /*d2f0*/  STL [R1+0x34], R20 ;  /* 0x0000341401007387 */ /* 0x0001e20000100800 */
[----:B------:R-:W-:Y:S06]  /*d300*/  BAR.ARV 0xe, 0x100 ;  /* 0x0384000000007b1d */ /* 0x000fec0000002000 */
.L_x_3860:
[----:B------:R-:W-:Y:S05]  /*d310*/  BSYNC B7 ;  /* 0x0000000000077941 */ /* 0x000fea0003800000 */
.L_x_3858:
[----:B------:R-:W1:Y:S08]  /*d320*/  S2UR UR4, SR_CgaCtaId ;  /* 0x00000000000479c3 */ /* 0x000e700000008800 */
[----:B------:R-:W-:Y:S01]  /*d330*/  BAR.SYNC.DEFER_BLOCKING 0x5, 0x180 ;  /* 0x0146000000007b1d */ /* 0x000fe20000010000 */
[----:B------:R-:W-:-:S05]  /*d340*/  MOV R2, 0x400 ;  /* 0x0000040000027802 */ /* 0x000fca0000000f00 */
[----:B------:R-:W-:Y:S01]  /*d350*/  BSSY B0, `(.L_x_3930) ;  /* 0x0000327000007945 */ /* 0x000fe20003800000 */
[----:B-1----:R-:W-:-:S05]  /*d360*/  IMAD.U32 R189, RZ, RZ, UR4 ;  /* 0x00000004ffbd7e24 */ /* 0x002fca000f8e00ff */
[----:B------:R-:W-:-:S05]  /*d370*/  LEA R2, R189, R2, 0x18 ;  /* 0x00000002bd027211 */ /* 0x000fca00078ec0ff */
[----:B-----5:R1:W2:Y:S01]  /*d380*/  LDS.128 R24, [R2+0x28cd0] ;  /* 0x028cd00002187984 */ /* 0x0202a20000000c00 */
[----:B------:R-:W-:Y:S06]  /*d390*/  BAR.ARV 0x4, 0x180 ;  /* 0x0106000000007b1d */ /* 0x000fec0000002000 */
[----:B------:R-:W-:Y:S05]  /*d3a0*/  @P0 BRA `(.L_x_3931) ;  /* 0x0000002000a00947 */ /* 0x000fea0003800000 */
[----:B------:R-:W3:Y:S01]  /*d3b0*/  LDL R30, [R1+0x5c] ;  /* 0x00005c00011e7983 */ /* 0x000ee20000100800 */
[----:B------:R-:W4:Y:S01]  /*d3c0*/  S2R R45, SR_SWINHI ;  /* 0x00000000002d7919 */ /* 0x000f220000002f00 */
[----:B------:R-:W-:Y:S01]  /*d3d0*/  F2FP.BF16.F32.PACK_AB R7, R31, R7 ;  /* 0x000000071f07723e */ /* 0x000fe200000010ff */
[----:B------:R-:W-:Y:S01]  /*d3e0*/  ULDC.64 UR4, c[0x0][0xc00] ;  /* 0x0003000000047ab9 */ /* 0x000fe20000000a00 */
[----:B------:R-:W-:Y:S01]  /*d3f0*/  F2FP.BF16.F32.PACK_AB R5, R6, R5 ;  /* 0x000000050605723e */ /* 0x000fe200000010ff */
[----:B------:R-:W2:Y:S01]  /*d400*/  LDL.LU R70, [R1+0x18] ;  /* 0x0000180001467983 */ /* 0x000ea20000300800 */
[----:B------:R-:W-:-:S03]  /*d410*/  F2FP.BF16.F32.PACK_AB R4, R8, R10 ;  /* 0x0000000a0804723e */ /* 0x000fc600000010ff */
[----:B------:R-:W2:Y:S01]  /*d420*/  LDL.LU R66, [R1+0x1c] ;  /* 0x00001c0001427983 */ /* 0x000ea20000300800 */
[----:B------:R-:W-:Y:S02]  /*d430*/  F2FP.BF16.F32.PACK_AB R6, R152, R156 ;  /* 0x0000009c9806723e */ /* 0x000fe400000010ff */
[----:B0-----:R-:W-:Y:S02]  /*d440*/  MOV R20, R2 ;  /* 0x0000000200147202 */ /* 0x001fe40000000f00 */
[----:B----4-:R-:W-:Y:S02]  /*d450*/  MOV R21, R45 ;  /* 0x0000002d00157202 */ /* 0x010fe40000000f00 */
        /* <DEDUP_REMOVED lines=10> */
[----:B------:R-:W-:Y:S01]  /*d500*/  BAR.SYNC.DEFER_BLOCKING 0x1, 0x100 ;  /* 0x0044000000007b1d */ /* 0x000fe20000010000 */
[----:B---3--:R-:W-:-:S03]  /*d510*/  IMAD.WIDE R44, R30, 0x2, R20 ;  /* 0x000000021e2c7825 */ /* 0x008fc600078e0214 */
[----:B------:R-:W-:Y:S01]  /*d520*/  LOP3.LUT R49, R44, 0x380, RZ, 0xc0, !PT ;  /* 0x000003802c317812 */ /* 0x000fe200078ec0ff */
[----:B------:R-:W-:-:S03]  /*d530*/  IMAD.MOV.U32 R31, RZ, RZ, R45 ;  /* 0x000000ffff1f7224 */ /* 0x000fc600078e002d */
[----:B------:R-:W-:-:S04]  /*d540*/  SHF.R.U64 R49, R49, 0x3, RZ ;  /* 0x0000000331317819 */ /* 0x000fc800000012ff */
[----:B------:R-:W-:-:S04]  /*d550*/  LOP3.LUT R30, R49, R44, RZ, 0x3c, !PT ;  /* 0x0000002c311e7212 */ /* 0x000fc800078e3cff */
[----:B------:R-:W-:Y:S02]  /*d560*/  MOV R30, R30 ;  /* 0x0000001e001e7202 */ /* 0x000fe40000000f00 */
[----:B------:R-:W-:-:S03]  /*d570*/  IADD3 R31, P0, R44, 0x20, RZ ;  /* 0x000000202c1f7810 */ /* 0x000fc60007f1e0ff */
[----:B------:R0:W-:Y:S01]  /*d580*/  STSM.16.M88.4 [R30], R4 ;  /* 0x000000041e007844 */ /* 0x0001e20000000200 */
[----:B------:R-:W-:Y:S02]  /*d590*/  LOP3.LUT R10, R31, 0x380, RZ, 0xc0, !PT ;  /* 0x000003801f0a7812 */ /* 0x000fe400078ec0ff */
[C---:B------:R-:W-:Y:S01]  /*d5a0*/  IADD3 R49, P6, R44.reuse, 0x2040, RZ ;  /* 0x000020402c317810 */ /* 0x040fe20007fde0ff */
[----:B0-----:R-:W-:Y:S01]  /*d5b0*/  IMAD.X R5, RZ, RZ, R45, P0 ;  /* 0x000000ffff057224 */ /* 0x001fe200000e062d */
[----:B------:R-:W-:-:S04]  /*d5c0*/  IADD3 R7, P0, R44, 0x40, RZ ;  /* 0x000000402c077810 */ /* 0x000fc80007f1e0ff */
[----:B------:R-:W-:-:S04]  /*d5d0*/  LOP3.LUT R6, R7, 0x380, RZ, 0xc0, !PT ;  /* 0x0000038007067812 */ /* 0x000fc800078ec0ff */
[----:B------:R-:W-:Y:S02]  /*d5e0*/  SHF.R.U64 R6, R6, 0x3, RZ ;  /* 0x0000000306067819 */ /* 0x000fe400000012ff */
[----:B------:R-:W-:Y:S02]  /*d5f0*/  SHF.R.U64 R10, R10, 0x3, RZ ;  /* 0x000000030a0a7819 */ /* 0x000fe400000012ff */
[----:B------:R-:W-:Y:S01]  /*d600*/  LOP3.LUT R6, R6, R7, RZ, 0x3c, !PT ;  /* 0x0000000706067212 */ /* 0x000fe200078e3cff */
[----:B------:R-:W-:Y:S01]  /*d610*/  IMAD.X R7, RZ, RZ, R45, P0 ;  /* 0x000000ffff077224 */ /* 0x000fe200000e062d */
[----:B------:R-:W-:Y:S02]  /*d620*/  LOP3.LUT R4, R10, R31, RZ, 0x3c, !PT ;  /* 0x0000001f0a047212 */ /* 0x000fe400078e3cff */
[----:B------:R-:W-:Y:S02]  /*d630*/  LOP3.LUT R48, R49, 0x380, RZ, 0xc0, !PT ;  /* 0x0000038031307812 */ /* 0x000fe400078ec0ff */
[----:B------:R-:W-:-:S02]  /*d640*/  MOV R14, R6 ;  /* 0x00000006000e7202 */ /* 0x000fc40000000f00 */
[----:B--2---:R-:W-:Y:S02]  /*d650*/  MOV R24, R4 ;  /* 0x0000000400187202 */ /* 0x004fe40000000f00 */
[----:B------:R-:W-:Y:S02]  /*d660*/  F2FP.BF16.F32.PACK_AB R10, R28, R154 ;  /* 0x0000009a1c0a723e */ /* 0x000fe400000010ff */
[----:B------:R-:W-:Y:S02]  /*d670*/  F2FP.BF16.F32.PACK_AB R7, R47, R46 ;  /* 0x0000002e2f07723e */ /* 0x000fe400000010ff */
[----:B------:R-:W-:Y:S02]  /*d680*/  F2FP.BF16.F32.PACK_AB R4, R32, R155 ;  /* 0x0000009b2004723e */ /* 0x000fe400000010ff */
[----:B------:R-:W-:Y:S02]  /*d690*/  F2FP.BF16.F32.PACK_AB R5, R43, R42 ;  /* 0x0000002a2b05723e */ /* 0x000fe400000010ff */
[----:B------:R-:W-:-:S02]  /*d6a0*/  IADD3 R57, P4, R44, 0x60, RZ ;  /* 0x000000602c397810 */ /* 0x000fc40007f9e0ff */
[----:B------:R-:W-:Y:S02]  /*d6b0*/  F2FP.BF16.F32.PACK_AB R6, R12, R36 ;  /* 0x000000240c06723e */ /* 0x000fe400000010ff */
[C---:B------:R-:W-:Y:S02]  /*d6c0*/  IADD3 R39, P3, R44.reuse, 0x2000, RZ ;  /* 0x000020002c277810 */ /* 0x040fe40007f7e0ff */
[C---:B------:R-:W-:Y:S02]  /*d6d0*/  IADD3 R53, P2, R44.reuse, 0x2020, RZ ;  /* 0x000020202c357810 */ /* 0x040fe40007f5e0ff */
[----:B------:R-:W-:Y:S02]  /*d6e0*/  IADD3 R47, P5, R44, 0x2060, RZ ;  /* 0x000020602c2f7810 */ /* 0x000fe40007fbe0ff */
[----:B------:R-:W-:Y:S02]  /*d6f0*/  SHF.R.U64 R48, R48, 0x3, RZ ;  /* 0x0000000330307819 */ /* 0x000fe400000012ff */
[----:B------:R-:W-:Y:S01]  /*d700*/  IADD3 R43, P1, R44, 0x4000, RZ ;  /* 0x000040002c2b7810 */ /* 0x000fe20007f3e0ff */
[----:B------:R-:W-:Y:S01]  /*d710*/  STSM.16.M88.4 [R24], R8 ;  /* 0x0000000818007844 */ /* 0x000fe20000000200 */
[----:B------:R-:W-:-:S02]  /*d720*/  LOP3.LUT R56, R57, 0x380, RZ, 0xc0, !PT ;  /* 0x0000038039387812 */ /* 0x000fc400078ec0ff */
[----:B------:R-:W-:Y:S01]  /*d730*/  LOP3.LUT R38, R39, 0x380, RZ, 0xc0, !PT ;  /* 0x0000038027267812 */ /* 0x000fe200078ec0ff */
[----:B------:R0:W-:Y:S01]  /*d740*/  STSM.16.M88.4 [R14], R4 ;  /* 0x000000040e007844 */ /* 0x0001e20000000200 */
[----:B------:R-:W-:Y:S02]  /*d750*/  LOP3.LUT R52, R53, 0x380, RZ, 0xc0, !PT ;  /* 0x0000038035347812 */ /* 0x000fe400078ec0ff */
[----:B------:R-:W-:Y:S02]  /*d760*/  LOP3.LUT R46, R47, 0x380, RZ, 0xc0, !PT ;  /* 0x000003802f2e7812 */ /* 0x000fe400078ec0ff */
[----:B------:R-:W-:Y:S01]  /*d770*/  LOP3.LUT R48, R48, R49, RZ, 0x3c, !PT ;  /* 0x0000003130307212 */ /* 0x000fe200078e3cff */
[----:B------:R-:W-:Y:S01]  /*d780*/  IMAD.X R49, RZ, RZ, R45, P6 ;  /* 0x000000ffff317224 */ /* 0x000fe200030e062d */
[----:B------:R-:W-:Y:S02]  /*d790*/  LOP3.LUT R42, R43, 0x380, RZ, 0xc0, !PT ;  /* 0x000003802b2a7812 */ /* 0x000fe400078ec0ff */
[----:B------:R-:W-:-:S02]  /*d7a0*/  SHF.R.U64 R56, R56, 0x3, RZ ;  /* 0x0000000338387819 */ /* 0x000fc400000012ff */
[----:B------:R-:W-:Y:S02]  /*d7b0*/  SHF.R.U64 R38, R38, 0x3, RZ ;  /* 0x0000000326267819 */ /* 0x000fe400000012ff */
[----:B------:R-:W-:Y:S02]  /*d7c0*/  SHF.R.U64 R52, R52, 0x3, RZ ;  /* 0x0000000334347819 */ /* 0x000fe400000012ff */
[----:B0-----:R-:W-:Y:S02]  /*d7d0*/  IADD3 R6, P6, R44, 0x6020, RZ ;  /* 0x000060202c067810 */ /* 0x001fe40007fde0ff */
[----:B------:R-:W-:Y:S02]  /*d7e0*/  SHF.R.U64 R46, R46, 0x3, RZ ;  /* 0x000000032e2e7819 */ /* 0x000fe400000012ff */
[----:B------:R-:W-:Y:S02]  /*d7f0*/  SHF.R.U64 R42, R42, 0x3, RZ ;  /* 0x000000032a2a7819 */ /* 0x000fe400000012ff */
[----:B------:R-:W-:-:S02]  /*d800*/  LOP3.LUT R7, R6, 0x380, RZ, 0xc0, !PT ;  /* 0x0000038006077812 */ /* 0x000fc400078ec0ff */
[----:B------:R-:W-:Y:S01]  /*d810*/  LOP3.LUT R56, R56, R57, RZ, 0x3c, !PT ;  /* 0x0000003938387212 */ /* 0x000fe200078e3cff */
[--C-:B------:R-:W-:Y:S01]  /*d820*/  IMAD.X R57, RZ, RZ, R45.reuse, P4 ;  /* 0x000000ffff397224 */ /* 0x100fe200020e062d */
[----:B------:R-:W-:Y:S01]  /*d830*/  LOP3.LUT R38, R38, R39, RZ, 0x3c, !PT ;  /* 0x0000002726267212 */ /* 0x000fe200078e3cff */
[--C-:B------:R-:W-:Y:S01]  /*d840*/  IMAD.X R39, RZ, RZ, R45.reuse, P3 ;  /* 0x000000ffff277224 */ /* 0x100fe200018e062d */
[----:B------:R-:W-:Y:S02]  /*d850*/  LOP3.LUT R52, R52, R53, RZ, 0x3c, !PT ;  /* 0x0000003534347212 */ /* 0x000fe400078e3cff */
        /* <DEDUP_REMOVED lines=9> */
[----:B------:R-:W-:Y:S02]  /*d8f0*/  SHF.R.U64 R7, R7, 0x3, RZ ;  /* 0x0000000307077819 */ /* 0x000fe400000012ff */
[----:B------:R-:W-:-:S02]  /*d900*/  IADD3 R4, P5, R44, 0x6040, RZ ;  /* 0x000060402c047810 */ /* 0x000fc40007fbe0ff */
[----:B------:R-:W-:Y:S02]  /*d910*/  IADD3 R44, P1, R44, 0x6060, RZ ;  /* 0x000060602c2c7810 */ /* 0x000fe40007f3e0ff */
[----:B------:R-:W-:Y:S02]  /*d920*/  LOP3.LUT R6, R7, R6, RZ, 0x3c, !PT ;  /* 0x0000000607067212 */ /* 0x000fe400078e3cff */
[----:B------:R-:W-:Y:S02]  /*d930*/  LOP3.LUT R7, R4, 0x380, RZ, 0xc0, !PT ;  /* 0x0000038004077812 */ /* 0x000fe400078ec0ff */
[----:B------:R-:W-:Y:S02]  /*d940*/  LOP3.LUT R5, R44, 0x380, RZ, 0xc0, !PT ;  /* 0x000003802c057812 */ /* 0x000fe400078ec0ff */
[----:B------:R-:W-:Y:S02]  /*d950*/  LOP3.LUT R8, R9, 0x380, RZ, 0xc0, !PT ;  /* 0x0000038009087812 */ /* 0x000fe400078ec0ff */
[----:B------:R-:W-:-:S02]  /*d960*/  LOP3.LUT R10, R11, 0x380, RZ, 0xc0, !PT ;  /* 0x000003800b0a7812 */ /* 0x000fc400078ec0ff */
[----:B------:R-:W-:Y:S02]  /*d970*/  LOP3.LUT R30, R31, 0x380, RZ, 0xc0, !PT ;  /* 0x000003801f1e7812 */ /* 0x000fe400078ec0ff */
[----:B------:R-:W-:Y:S02]  /*d980*/  SHF.R.U64 R7, R7, 0x3, RZ ;  /* 0x0000000307077819 */ /* 0x000fe400000012ff */
[----:B------:R-:W-:Y:S02]  /*d990*/  SHF.R.U64 R5, R5, 0x3, RZ ;  /* 0x0000000305057819 */ /* 0x000fe400000012ff */
[----:B------:R-:W-:Y:S02]  /*d9a0*/  SHF.R.U64 R8, R8, 0x3, RZ ;  /* 0x0000000308087819 */ /* 0x000fe400000012ff */
[----:B------:R-:W-:Y:S02]  /*d9b0*/  SHF.R.U64 R10, R10, 0x3, RZ ;  /* 0x000000030a0a7819 */ /* 0x000fe400000012ff */
[----:B------:R-:W-:-:S02]  /*d9c0*/  SHF.R.U64 R30, R30, 0x3, RZ ;  /* 0x000000031e1e7819 */ /* 0x000fc400000012ff */
[----:B------:R-:W-:Y:S02]  /*d9d0*/  LOP3.LUT R34, R35, 0x380, RZ, 0xc0, !PT ;  /* 0x0000038023227812 */ /* 0x000fe400078ec0ff */
        /* <DEDUP_REMOVED lines=10> */
[----:B------:R-:W-:-:S02]  /*da80*/  SHF.R.U64 R34, R34, 0x3, RZ ;  /* 0x0000000322227819 */ /* 0x000fc400000012ff */
[----:B------:R-:W-:Y:S02]  /*da90*/  MOV R56, R56 ;  /* 0x0000003800387202 */ /* 0x000fe40000000f00 */
[----:B------:R-:W-:Y:S02]  /*daa0*/  MOV R38, R38 ;  /* 0x0000002600267202 */ /* 0x000fe40000000f00 */
[----:B------:R-:W-:Y:S02]  /*dab0*/  MOV R39, R48 ;  /* 0x0000003000277202 */ /* 0x000fe40000000f00 */
[----:B------:R-:W-:Y:S02]  /*dac0*/  MOV R57, R46 ;  /* 0x0000002e00397202 */ /* 0x000fe40000000f00 */
[----:B------:R-:W-:Y:S02]  /*dad0*/  MOV R36, R52 ;  /* 0x0000003400247202 */ /* 0x000fe40000000f00 */
[----:B------:R-:W-:-:S02]  /*dae0*/  MOV R46, R6 ;  /* 0x00000006002e7202 */ /* 0x000fc40000000f00 */
[----:B------:R-:W-:Y:S02]  /*daf0*/  MOV R48, R4 ;  /* 0x0000000400307202 */ /* 0x000fe40000000f00 */
[----:B------:R-:W-:Y:S02]  /*db00*/  MOV R47, R8 ;  /* 0x00000008002f7202 */ /* 0x000fe40000000f00 */
[----:B------:R-:W-:Y:S02]  /*db10*/  MOV R53, R10 ;  /* 0x0000000a00357202 */ /* 0x000fe40000000f00 */
[----:B------:R-:W-:Y:S02]  /*db20*/  F2FP.BF16.F32.PACK_AB R4, R160, R162 ;  /* 0x000000a2a004723e */ /* 0x000fe400000010ff */
[----:B------:R-:W-:Y:S02]  /*db30*/  F2FP.BF16.F32.PACK_AB R5, R51, R50 ;  /* 0x000000323305723e */ /* 0x000fe400000010ff */
[----:B------:R-:W-:-:S02]  /*db40*/  F2FP.BF16.F32.PACK_AB R6, R158, R161 ;  /* 0x000000a19e06723e */ /* 0x000fc400000010ff */
[----:B------:R-:W-:Y:S02]  /*db50*/  F2FP.BF16.F32.PACK_AB R7, R55, R54 ;  /* 0x000000363707723e */ /* 0x000fe400000010ff */
[----:B------:R-:W-:Y:S01]  /*db60*/  LOP3.LUT R34, R34, R35, RZ, 0x3c, !PT ;  /* 0x0000002322227212 */ /* 0x000fe200078e3cff */
[----:B------:R-:W-:Y:S01]  /*db70*/  IMAD.X R35, RZ, RZ, R45, P4 ;  /* 0x000000ffff237224 */ /* 0x000fe200020e062d */
[----:B------:R-:W-:Y:S02]  /*db80*/  F2FP.BF16.F32.PACK_AB R8, R157, R159 ;  /* 0x0000009f9d08723e */ /* 0x000fe400000010ff */
[----:B------:R-:W-:Y:S02]  /*db90*/  F2FP.BF16.F32.PACK_AB R9, R59, R58 ;  /* 0x0000003a3b09723e */ /* 0x000fe400000010ff */
[----:B------:R-:W-:Y:S02]  /*dba0*/  F2FP.BF16.F32.PACK_AB R10, R61, R60 ;  /* 0x0000003c3d0a723e */ /* 0x000fe400000010ff */
[----:B------:R-:W-:-:S02]  /*dbb0*/  F2FP.BF16.F32.PACK_AB R11, R63, R62 ;  /* 0x0000003e3f0b723e */ /* 0x000fc400000010ff */
[----:B------:R-:W-:Y:S02]  /*dbc0*/  MOV R52, R30 ;  /* 0x0000001e00347202 */ /* 0x000fe40000000f00 */
[----:B------:R-:W-:Y:S02]  /*dbd0*/  F2FP.BF16.F32.PACK_AB R12, R65, R64 ;  /* 0x00000040410c723e */ /* 0x000fe400000010ff */
[----:B------:R-:W-:Y:S02]  /*dbe0*/  F2FP.BF16.F32.PACK_AB R14, R69, R68 ;  /* 0x00000044450e723e */ /* 0x000fe400000010ff */
[----:B------:R-:W-:Y:S02]  /*dbf0*/  F2FP.BF16.F32.PACK_AB R28, R73, R72 ;  /* 0x00000048491c723e */ /* 0x000fe400000010ff */
[----:B------:R-:W-:Y:S02]  /*dc00*/  F2FP.BF16.F32.PACK_AB R30, R77, R76 ;  /* 0x0000004c4d1e723e */ /* 0x000fe400000010ff */
[----:B------:R-:W-:Y:S01]  /*dc10*/  F2FP.BF16.F32.PACK_AB R31, R79, R78 ;  /* 0x0000004e4f1f723e */ /* 0x000fe200000010ff */
[----:B------:R0:W-:Y:S01]  /*dc20*/  STSM.16.M88.4 [R56], R4 ;  /* 0x0000000438007844 */ /* 0x0001e20000000200 */
[----:B------:R-:W-:-:S03]  /*dc30*/  MOV R49, R34 ;  /* 0x0000002200317202 */ /* 0x000fc60000000f00 */
[----:B------:R2:W-:Y:S01]  /*dc40*/  STSM.16.M88.4 [R38], R8 ;  /* 0x0000000826007844 */ /* 0x0005e20000000200 */
[----:B------:R-:W-:Y:S02]  /*dc50*/  F2FP.BF16.F32.PACK_AB R32, R81, R80 ;  /* 0x000000505120723e */ /* 0x000fe400000010ff */
[----:B------:R-:W-:Y:S01]  /*dc60*/  F2FP.BF16.F32.PACK_AB R34, R85, R84 ;  /* 0x000000545522723e */ /* 0x000fe200000010ff */
[----:B------:R3:W-:Y:S01]  /*dc70*/  STSM.16.M88.4 [R36], R12 ;  /* 0x0000000c24007844 */ /* 0x0007e20000000200 */
[----:B------:R-:W-:Y:S02]  /*dc80*/  F2FP.BF16.F32.PACK_AB R35, R87, R86 ;  /* 0x000000565723723e */ /* 0x000fe400000010ff */
[----:B------:R-:W-:Y:S01]  /*dc90*/  MOV R24, R42 ;  /* 0x0000002a00187202 */ /* 0x000fe20000000f00 */
[----:B------:R4:W-:Y:S01]  /*dca0*/  STSM.16.M88.4 [R39], R28 ;  /* 0x0000001c27007844 */ /* 0x0009e20000000200 */
[----:B------:R-:W-:Y:S02]  /*dcb0*/  F2FP.BF16.F32.PACK_AB R42, R101, R100 ;  /* 0x00000064652a723e */ /* 0x000fe400000010ff */
[----:B------:R-:W-:-:S02]  /*dcc0*/  F2FP.BF16.F32.PACK_AB R43, R103, R102 ;  /* 0x00000066672b723e */ /* 0x000fc400000010ff */
[----:B0-----:R-:W-:Y:S02]  /*dcd0*/  F2FP.BF16.F32.PACK_AB R4, R105, R104 ;  /* 0x000000686904723e */ /* 0x001fe400000010ff */
[----:B--2---:R-:W-:Y:S02]  /*dce0*/  F2FP.BF16.F32.PACK_AB R38, R93, R92 ;  /* 0x0000005c5d26723e */ /* 0x004fe400000010ff */
[----:B------:R-:W-:Y:S02]  /*dcf0*/  F2FP.BF16.F32.PACK_AB R5, R107, R106 ;  /* 0x0000006a6b05723e */ /* 0x000fe400000010ff */
[----:B---3--:R-:W-:Y:S02]  /*dd00*/  F2FP.BF16.F32.PACK_AB R36, R89, R88 ;  /* 0x000000585924723e */ /* 0x008fe400000010ff */
[----:B------:R-:W-:Y:S02]  /*dd10*/  F2FP.BF16.F32.PACK_AB R6, R109, R108 ;  /* 0x0000006c6d06723e */ /* 0x000fe400000010ff */
[----:B----4-:R-:W-:-:S02]  /*dd20*/  F2FP.BF16.F32.PACK_AB R39, R95, R94 ;  /* 0x0000005e5f27723e */ /* 0x010fc400000010ff */
[----:B------:R-:W-:Y:S01]  /*dd30*/  F2FP.BF16.F32.PACK_AB R7, R111, R110 ;  /* 0x0000006e6f07723e */ /* 0x000fe200000010ff */
[----:B------:R0:W-:Y:S01]  /*dd40*/  STSM.16.M88.4 [R57], R32 ;  /* 0x0000002039007844 */ /* 0x0001e20000000200 */
[----:B------:R-:W-:Y:S02]  /*dd50*/  F2FP.BF16.F32.PACK_AB R8, R113, R112 ;  /* 0x000000707108723e */ /* 0x000fe400000010ff */
[----:B------:R-:W-:Y:S02]  /*dd60*/  F2FP.BF16.F32.PACK_AB R9, R115, R114 ;  /* 0x000000727309723e */ /* 0x000fe400000010ff */
[----:B------:R-:W-:Y:S02]  /*dd70*/  F2FP.BF16.F32.PACK_AB R10, R117, R116 ;  /* 0x00000074750a723e */ /* 0x000fe400000010ff */
[----:B------:R-:W-:Y:S01]  /*dd80*/  F2FP.BF16.F32.PACK_AB R11, R119, R118 ;  /* 0x00000076770b723e */ /* 0x000fe200000010ff */
[----:B------:R-:W-:Y:S01]  /*dd90*/  STSM.16.M88.4 [R24], R36 ;  /* 0x0000002418007844 */ /* 0x000fe20000000200 */
[----:B------:R-:W-:-:S03]  /*dda0*/  IMAD.X R45, RZ, RZ, R45, P1 ;  /* 0x000000ffff2d7224 */ /* 0x000fc600008e062d */
[----:B------:R-:W-:Y:S01]  /*ddb0*/  STSM.16.M88.4 [R47], R40 ;  /* 0x000000282f007844 */ /* 0x000fe20000000200 */
[----:B------:R-:W-:-:S03]  /*ddc0*/  F2FP.BF16.F32.PACK_AB R12, R121, R120 ;  /* 0x00000078790c723e */ /* 0x000fc600000010ff */
[----:B------:R-:W-:Y:S01]  /*ddd0*/  STSM.16.M88.4 [R49], R4 ;  /* 0x0000000431007844 */ /* 0x000fe20000000200 */
[----:B------:R-:W-:Y:S02]  /*dde0*/  F2FP.BF16.F32.PACK_AB R13, R123, R122 ;  /* 0x0000007a7b0d723e */ /* 0x000fe400000010ff */
[----:B------:R-:W-:Y:S01]  /*ddf0*/  F2FP.BF16.F32.PACK_AB R14, R125, R124 ;  /* 0x0000007c7d0e723e */ /* 0x000fe200000010ff */
[----:B------:R2:W-:Y:S01]  /*de00*/  STSM.16.M88.4 [R52], R8 ;  /* 0x0000000834007844 */ /* 0x0005e20000000200 */
[----:B------:R-:W-:Y:S02]  /*de10*/  F2FP.BF16.F32.PACK_AB R15, R127, R126 ;  /* 0x0000007e7f0f723e */ /* 0x000fe400000010ff */
[----:B------:R-:W-:Y:S02]  /*de20*/  ISETP.NE.U32.AND P0, PT, RZ, UR4, PT ;  /* 0x00000004ff007c0c */ /* 0x000fe4000bf05070 */
[----:B------:R-:W-:Y:S02]  /*de30*/  F2FP.BF16.F32.PACK_AB R28, R129, R128 ;  /* 0x00000080811c723e */ /* 0x000fe400000010ff */
[----:B------:R-:W-:-:S02]  /*de40*/  F2FP.BF16.F32.PACK_AB R29, R131, R130 ;  /* 0x00000082831d723e */ /* 0x000fc400000010ff */
[----:B------:R-:W-:Y:S02]  /*de50*/  F2FP.BF16.F32.PACK_AB R30, R133, R132 ;  /* 0x00000084851e723e */ /* 0x000fe400000010ff */
[----:B------:R-:W-:Y:S02]  /*de60*/  F2FP.BF16.F32.PACK_AB R31, R135, R134 ;  /* 0x00000086871f723e */ /* 0x000fe400000010ff */
[----:B0-----:R-:W-:Y:S02]  /*de70*/  F2FP.BF16.F32.PACK_AB R32, R137, R136 ;  /* 0x000000888920723e */ /* 0x001fe400000010ff */
[----:B--2---:R-:W-:Y:S02]  /*de80*/  IADD3 R8, P1, R70, UR4, RZ ;  /* 0x0000000446087c10 */ /* 0x004fe4000ff3e0ff */
[----:B------:R-:W-:Y:S02]  /*de90*/  F2FP.BF16.F32.PACK_AB R33, R139, R138 ;  /* 0x0000008a8b21723e */ /* 0x000fe400000010ff */
[----:B------:R-:W-:-:S02]  /*dea0*/  F2FP.BF16.F32.PACK_AB R34, R141, R140 ;  /* 0x0000008c8d22723e */ /* 0x000fc400000010ff */
[----:B------:R-:W-:Y:S02]  /*deb0*/  F2FP.BF16.F32.PACK_AB R35, R143, R142 ;  /* 0x0000008e8f23723e */ /* 0x000fe400000010ff */
[----:B------:R-:W-:Y:S02]  /*dec0*/  MOV R44, R44 ;  /* 0x0000002c002c7202 */ /* 0x000fe40000000f00 */
[----:B------:R-:W-:Y:S02]  /*ded0*/  F2FP.BF16.F32.PACK_AB R4, R145, R144 ;  /* 0x000000909104723e */ /* 0x000fe400000010ff */
[----:B------:R-:W-:Y:S02]  /*dee0*/  F2FP.BF16.F32.PACK_AB R5, R147, R146 ;  /* 0x000000929305723e */ /* 0x000fe400000010ff */
[----:B------:R-:W-:Y:S02]  /*def0*/  F2FP.BF16.F32.PACK_AB R6, R149, R148 ;  /* 0x000000949506723e */ /* 0x000fe400000010ff */
[----:B------:R-:W-:Y:S01]  /*df00*/  F2FP.BF16.F32.PACK_AB R7, R151, R150 ;  /* 0x000000969707723e */ /* 0x000fe200000010ff */
[----:B------:R-:W-:Y:S01]  /*df10*/  STSM.16.M88.4 [R53], R12 ;  /* 0x0000000c35007844 */ /* 0x000fe20000000200 */
[----:B------:R-:W-:-:S02]  /*df20*/  ISETP.NE.AND.EX P0, PT, RZ, UR5, PT, P0 ;  /* 0x00000005ff007c0c */ /* 0x000fc4000bf05300 */
[----:B------:R-:W-:Y:S01]  /*df30*/  IADD3.X R9, R66, UR5, RZ, P1, !PT ;  /* 0x0000000542097c10 */ /* 0x000fe20008ffe4ff */
[----:B------:R-:W-:Y:S01]  /*df40*/  ULDC.64 UR4, c[0x0][0xc08] ;  /* 0x0003020000047ab9 */ /* 0x000fe20000000a00 */
[----:B------:R-:W-:Y:S01]  /*df50*/  STSM.16.M88.4 [R46], R28 ;  /* 0x0000001c2e007844 */ /* 0x000fe20000000200 */
[----:B------:R-:W-:-:S03]  /*df60*/  ISETP.NE.U32.AND P6, PT, RZ, UR4, PT ;  /* 0x00000004ff007c0c */ /* 0x000fc6000bfc5070 */
[----:B------:R-:W-:Y:S01]  /*df70*/  STSM.16.M88.4 [R48], R32 ;  /* 0x0000002030007844 */ /* 0x000fe20000000200 */
[----:B------:R-:W-:-:S03]  /*df80*/  ISETP.NE.AND.EX P6, PT, RZ, UR5, PT, P6 ;  /* 0x00000005ff007c0c */ /* 0x000fc6000bfc5360 */
[----:B------:R0:W-:Y:S01]  /*df90*/  STSM.16.M88.4 [R44], R4 ;  /* 0x000000042c007844 */ /* 0x0001e20000000200 */
[----:B------:R-:W-:Y:S01]  /*dfa0*/  IMAD.MOV.U32 R80, RZ, RZ, RZ ;  /* 0x000000ffff507224 */ /* 0x000fe200078e00ff */
[----:B------:R-:W-:Y:S08]  /*dfb0*/  BAR.SYNC.DEFER_BLOCKING 0x1, 0x100 ;  /* 0x0044000000007b1d */ /* 0x000ff00000010000 */
[----:B0-----:R-:W-:Y:S01]  /*dfc0*/  @P6 IADD3 R4, P4, R70, UR4, RZ ;  /* 0x0000000446046c10 */ /* 0x001fe2000ff9e0ff */
[----:B------:R-:W-:-:S02]  /*dfd0*/  ULDC UR4, c[0x0][0xa88] ;  /* 0x0002a20000047ab9 */ /* 0x000fc40000000800 */
[----:B------:R-:W-:Y:S01]  /*dfe0*/  IMAD.U32 R24, RZ, RZ, UR4 ;  /* 0x00000004ff187e24 */ /* 0x000fe2000f8e00ff */
[----:B------:R-:W-:Y:S01]  /*dff0*/  @P6 IADD3.X R5, R66, UR5, RZ, P4, !PT ;  /* 0x0000000542056c10 */ /* 0x000fe2000a7fe4ff */
[----:B------:R0:W5:Y:S04]  /*e000*/  @P0 LDG.E R80, desc[UR40][R8.64] ;  /* 0x0000002808500981 */ /* 0x000168000c1e1900 */
[----:B------:R0:W5:Y:S01]  /*e010*/  @P6 LDG.E R24, desc[UR40][R4.64] ;  /* 0x0000002804186981 */ /* 0x000162000c1e1900 */
[----:B------:R-:W2:Y:S02]  /*e020*/  S2R R90, SR_TID.X ;  /* 0x00000000005a7919 */ /* 0x000ea40000002100 */
[----:B--2---:R-:W-:-:S05]  /*e030*/  VIADD R90, R90, 0xffffff80 ;  /* 0xffffff805a5a7836 */ /* 0x004fca0000000000 */
[----:B------:R-:W-:-:S04]  /*e040*/  SHF.R.S32.HI R97, RZ, 0x1f, R90 ;  /* 0x0000001fff617819 */ /* 0x000fc8000001145a */
[----:B------:R-:W-:-:S04]  /*e050*/  LEA.HI R97, R97, R90, RZ, 0x3 ;  /* 0x0000005a61617211 */ /* 0x000fc800078f18ff */
[----:B------:R-:W-:-:S05]  /*e060*/  SHF.R.S32.HI R97, RZ, 0x3, R97 ;  /* 0x00000003ff617819 */ /* 0x000fca0000011461 */
[----:B------:R-:W-:-:S04]  /*e070*/  IMAD R11, R97, 0x40, R192 ;  /* 0x00000040610b7824 */ /* 0x000fc800078e02c0 */
[----:B------:R-:W-:-:S03]  /*e080*/  IMAD.WIDE R20, R11, 0x2, R20 ;  /* 0x000000020b147825 */ /* 0x000fc600078e0214 */
[C---:B------:R-:W-:Y:S02]  /*e090*/  IADD3 R11, P1, R20.reuse, 0x1000, RZ ;  /* 0x00001000140b7810 */ /* 0x040fe40007f3e0ff */
[C---:B------:R-:W-:Y:S02]  /*e0a0*/  IADD3 R13, P2, R20.reuse, 0x2000, RZ ;  /* 0x00002000140d7810 */ /* 0x040fe40007f5e0ff */
[C---:B------:R-:W-:Y:S02]  /*e0b0*/  IADD3 R29, P3, R20.reuse, 0x3000, RZ ;  /* 0x00003000141d7810 */ /* 0x040fe40007f7e0ff */
[----:B------:R-:W-:Y:S02]  /*e0c0*/  IADD3 R33, P4, R20, 0x4000, RZ ;  /* 0x0000400014217810 */ /* 0x000fe40007f9e0ff */
[----:B------:R-:W-:Y:S02]  /*e0d0*/  LOP3.LUT R10, R11, 0x380, RZ, 0xc0, !PT ;  /* 0x000003800b0a7812 */ /* 0x000fe400078ec0ff */
[----:B------:R-:W-:-:S02]  /*e0e0*/  LOP3.LUT R12, R13, 0x380, RZ, 0xc0, !PT ;  /* 0x000003800d0c7812 */ /* 0x000fc400078ec0ff */
[----:B------:R-:W-:Y:S02]  /*e0f0*/  LOP3.LUT R28, R29, 0x380, RZ, 0xc0, !PT ;  /* 0x000003801d1c7812 */ /* 0x000fe400078ec0ff */
[----:B------:R-:W-:Y:S02]  /*e100*/  LOP3.LUT R32, R33, 0x380, RZ, 0xc0, !PT ;  /* 0x0000038021207812 */ /* 0x000fe400078ec0ff */
[----:B------:R-:W-:Y:S02]  /*e110*/  SHF.R.U64 R10, R10, 0x3, RZ ;  /* 0x000000030a0a7819 */ /* 0x000fe400000012ff */
[----:B------:R-:W-:Y:S02]  /*e120*/  SHF.R.U64 R12, R12, 0x3, RZ ;  /* 0x000000030c0c7819 */ /* 0x000fe400000012ff */
[----:B------:R-:W-:Y:S02]  /*e130*/  SHF.R.U64 R28, R28, 0x3, RZ ;  /* 0x000000031c1c7819 */ /* 0x000fe400000012ff */
[----:B------:R-:W-:-:S02]  /*e140*/  SHF.R.U64 R32, R32, 0x3, RZ ;  /* 0x0000000320207819 */ /* 0x000fc400000012ff */
[----:B------:R-:W-:Y:S02]  /*e150*/  IADD3 R37, P5, R20, 0x5000, RZ ;  /* 0x0000500014257810 */ /* 0x000fe40007fbe0ff */
        /* <DEDUP_REMOVED lines=8> */
[----:B------:R-:W-:-:S02]  /*e1e0*/  P2R R6, PR, RZ, 0x20 ;  /* 0x00000020ff067803 */ /* 0x000fc40000000000 */
[C---:B------:R-:W-:Y:S02]  /*e1f0*/  IADD3 R41, P1, R20.reuse, 0x6000, RZ ;  /* 0x0000600014297810 */ /* 0x040fe40007f3e0ff */
[C---:B------:R-:W-:Y:S02]  /*e200*/  IADD3 R45, P2, R20.reuse, 0x7000, RZ ;  /* 0x00007000142d7810 */ /* 0x040fe40007f5e0ff */
[C---:B------:R-:W-:Y:S02]  /*e210*/  IADD3 R49, P3, R20.reuse, 0x8000, RZ ;  /* 0x0000800014317810 */ /* 0x040fe40007f7e0ff */
[C---:B------:R-:W-:Y:S02]  /*e220*/  IADD3 R53, P4, R20.reuse, 0x9000, RZ ;  /* 0x0000900014357810 */ /* 0x040fe40007f9e0ff */
[----:B------:R-:W-:Y:S02]  /*e230*/  IADD3 R57, P5, R20, 0xa000, RZ ;  /* 0x0000a00014397810 */ /* 0x000fe40007fbe0ff */
[----:B------:R-:W-:-:S02]  /*e240*/  LOP3.LUT R36, R37, 0x380, RZ, 0xc0, !PT ;  /* 0x0000038025247812 */ /* 0x000fc400078ec0ff */
[----:B------:R-:W-:Y:S02]  /*e250*/  LOP3.LUT R40, R41, 0x380, RZ, 0xc0, !PT ;  /* 0x0000038029287812 */ /* 0x000fe400078ec0ff */
[----:B------:R-:W-:Y:S02]  /*e260*/  LOP3.LUT R44, R45, 0x380, RZ, 0xc0, !PT ;  /* 0x000003802d2c7812 */ /* 0x000fe400078ec0ff */
[----:B------:R-:W-:Y:S02]  /*e270*/  LOP3.LUT R48, R49, 0x380, RZ, 0xc0, !PT ;  /* 0x0000038031307812 */ /* 0x000fe400078ec0ff */
[----:B------:R-:W-:Y:S02]  /*e280*/  LOP3.LUT R52, R53, 0x380, RZ, 0xc0, !PT ;  /* 0x0000038035347812 */ /* 0x000fe400078ec0ff */
[----:B------:R-:W-:Y:S02]  /*e290*/  LOP3.LUT R56, R57, 0x380, RZ, 0xc0, !PT ;  /* 0x0000038039387812 */ /* 0x000fe400078ec0ff */
[----:B------:R-:W-:-:S02]  /*e2a0*/  SHF.R.U64 R36, R36, 0x3, RZ ;  /* 0x0000000324247819 */ /* 0x000fc400000012ff */
[----:B------:R-:W-:Y:S02]  /*e2b0*/  SHF.R.U64 R40, R40, 0x3, RZ ;  /* 0x0000000328287819 */ /* 0x000fe400000012ff */
[----:B------:R-:W-:Y:S02]  /*e2c0*/  SHF.R.U64 R44, R44, 0x3, RZ ;  /* 0x000000032c2c7819 */ /* 0x000fe400000012ff */
[----:B------:R-:W-:Y:S02]  /*e2d0*/  SHF.R.U64 R48, R48, 0x3, RZ ;  /* 0x0000000330307819 */ /* 0x000fe400000012ff */
[----:B------:R-:W-:Y:S02]  /*e2e0*/  SHF.R.U64 R52, R52, 0x3, RZ ;  /* 0x0000000334347819 */ /* 0x000fe400000012ff */
[----:B------:R-:W-:Y:S02]  /*e2f0*/  SHF.R.U64 R56, R56, 0x3, RZ ;  /* 0x0000000338387819 */ /* 0x000fe400000012ff */
[----:B------:R-:W-:-:S02]  /*e300*/  LOP3.LUT R36, R36, R37, RZ, 0x3c, !PT ;  /* 0x0000002524247212 */ /* 0x000fc400078e3cff */
[----:B------:R-:W-:Y:S02]  /*e310*/  LOP3.LUT R40, R40, R41, RZ, 0x3c, !PT ;  /* 0x0000002928287212 */ /* 0x000fe400078e3cff */
[----:B------:R-:W-:Y:S02]  /*e320*/  LOP3.LUT R44, R44, R45, RZ, 0x3c, !PT ;  /* 0x0000002d2c2c7212 */ /* 0x000fe400078e3cff */
[----:B------:R-:W-:Y:S02]  /*e330*/  LOP3.LUT R48, R48, R49, RZ, 0x3c, !PT ;  /* 0x0000003130307212 */ /* 0x000fe400078e3cff */
[----:B------:R-:W-:Y:S02]  /*e340*/  LOP3.LUT R52, R52, R53, RZ, 0x3c, !PT ;  /* 0x0000003534347212 */ /* 0x000fe400078e3cff */
[----:B------:R-:W-:Y:S01]  /*e350*/  LOP3.LUT R56, R56, R57, RZ, 0x3c, !PT ;  /* 0x0000003938387212 */ /* 0x000fe200078e3cff */
[----:B0-----:R-:W-:Y:S06]  /*e360*/  @P6 BRA `(.L_x_3932) ;  /* 0x0000000000106947 */ /* 0x001fec0003800000 */
[----:B------:R-:W-:Y:S05]  /*e370*/  @!P0 BRA `(.L_x_3932) ;  /* 0x00000000000c8947 */ /* 0x000fea0003800000 */
[----:B------:R-:W2:Y:S04]  /*e380*/  LDG.E R5, desc[UR40][R8.64] ;  /* 0x0000002808057981 */ /* 0x000ea8000c1e1900 */
[----:B-----5:R-:W2:Y:S02]  /*e390*/  LDG.E R24, desc[UR40][R8.64+0x4] ;  /* 0x0000042808187981 */ /* 0x020ea4000c1e1900 */
[----:B--2---:R-:W-:-:S07]  /*e3a0*/  IMAD.IADD R24, R24, 0x1, -R5 ;  /* 0x0000000118187824 */ /* 0x004fce00078e0a05 */
.L_x_3932:
[----:B------:R-:W2:Y:S01]  /*e3b0*/  LDL.LU R9, [R1+0x20] ;  /* 0x0000200001097983 */ /* 0x000ea20000300800 */
[----:B------:R-:W-:-:S03]  /*e3c0*/  ISETP.NE.AND P6, PT, R6, RZ, PT ;  /* 0x000000ff0600720c */ /* 0x000fc60003fc5270 */
[----:B------:R-:W3:Y:S01]  /*e3d0*/  LDL.LU R8, [R1+0x40] ;  /* 0x0000400001087983 */ /* 0x000ee20000300800 */
[----:B------:R-:W0:Y:S01]  /*e3e0*/  S2R R5, SR_TID.X ;  /* 0x0000000000057919 */ /* 0x000e220000002100 */
[--C-:B------:R-:W-:Y:S01]  /*e3f0*/  IMAD.X R57, RZ, RZ, R21.reuse, P5 ;  /* 0x000000ffff397224 */ /* 0x100fe200028e0615 */
[----:B------:R-:W-:Y:S01]  /*e400*/  IADD3.X R45, RZ, R21, RZ, P2, !PT ;  /* 0x00000015ff2d7210 */ /* 0x000fe200017fe4ff */
[----:B------:R-:W-:Y:S01]  /*e410*/  IMAD.X R37, RZ, RZ, R21, P6 ;  /* 0x000000ffff257224 */ /* 0x000fe200030e0615 */
[----:B------:R-:W4:Y:S04]  /*e420*/  LDL R86, [R1+0x14] ;  /* 0x0000140001567983 */ /* 0x000f280000100800 */
[----:B------:R0:W5:Y:S02]  /*e430*/  LDL R84, [R1+0x38] ;  /* 0x0000380001547983 */ /* 0x0001640000100800 */
[----:B0-----:R-:W-:-:S05]  /*e440*/  VIADD R5, R5, 0xffffff80 ;  /* 0xffffff8005057836 */ /* 0x001fca0000000000 */
[----:B------:R-:W-:-:S04]  /*e450*/  SHF.R.S32.HI R4, RZ, 0x1f, R5 ;  /* 0x0000001fff047819 */ /* 0x000fc80000011405 */
[----:B------:R-:W-:-:S04]  /*e460*/  LEA.HI R4, R4, R5, RZ, 0x7 ;  /* 0x0000000504047211 */ /* 0x000fc800078f38ff */
[----:B------:R-:W-:-:S06]  /*e470*/  SHF.R.S32.HI R4, RZ, 0x7, R4 ;  /* 0x00000007ff047819 */ /* 0x000fcc0000011404 */
[----:B------:R-:W0:Y:S01]  /*e480*/  SHFL.IDX PT, R4, R4, RZ, 0x1f ;  /* 0x00001fff04047589 */ /* 0x000e2200000e0000 */
[--C-:B------:R-:W-:Y:S01]  /*e490*/  IMAD.X R41, RZ, RZ, R21.reuse, P1 ;  /* 0x000000ffff297224 */ /* 0x100fe200008e0615 */
[C---:B------:R-:W-:Y:S01]  /*e4a0*/  IADD3 R61, P6, R20.reuse, 0xb000, RZ ;  /* 0x0000b000143d7810 */ /* 0x040fe20007fde0ff */
[--C-:B------:R-:W-:Y:S01]  /*e4b0*/  IMAD.X R49, RZ, RZ, R21.reuse, P3 ;  /* 0x000000ffff317224 */ /* 0x100fe200018e0615 */
[C---:B------:R-:W-:Y:S01]  /*e4c0*/  IADD3 R65, P1, R20.reuse, 0xc000, RZ ;  /* 0x0000c00014417810 */ /* 0x040fe20007f3e0ff */
[----:B------:R-:W-:Y:S01]  /*e4d0*/  IMAD.X R53, RZ, RZ, R21, P4 ;  /* 0x000000ffff357224 */ /* 0x000fe200020e0615 */
[C---:B------:R-:W-:Y:S02]  /*e4e0*/  IADD3 R69, P2, R20.reuse, 0xd000, RZ ;  /* 0x0000d00014457810 */ /* 0x040fe40007f5e0ff */
[C---:B------:R-:W-:Y:S02]  /*e4f0*/  IADD3 R73, P3, R20.reuse, 0xe000, RZ ;  /* 0x0000e00014497810 */ /* 0x040fe40007f7e0ff */
[----:B------:R-:W-:-:S02]  /*e500*/  IADD3 R7, P4, R20, 0xf000, RZ ;  /* 0x0000f00014077810 */ /* 0x000fc40007f9e0ff */
[----:B------:R-:W-:Y:S02]  /*e510*/  LOP3.LUT R60, R61, 0x380, RZ, 0xc0, !PT ;  /* 0x000003803d3c7812 */ /* 0x000fe400078ec0ff */
[----:B------:R-:W-:Y:S02]  /*e520*/  LOP3.LUT R64, R65, 0x380, RZ, 0xc0, !PT ;  /* 0x0000038041407812 */ /* 0x000fe400078ec0ff */
[----:B------:R-:W-:Y:S02]  /*e530*/  LOP3.LUT R68, R69, 0x380, RZ, 0xc0, !PT ;  /* 0x0000038045447812 */ /* 0x000fe400078ec0ff */
[----:B------:R-:W-:Y:S02]  /*e540*/  LOP3.LUT R72, R73, 0x380, RZ, 0xc0, !PT ;  /* 0x0000038049487812 */ /* 0x000fe400078ec0ff */
[----:B0-----:R-:W-:Y:S02]  /*e550*/  ISETP.NE.AND P5, PT, R4, RZ, PT ;  /* 0x000000ff0400720c */ /* 0x001fe40003fa5270 */
[----:B------:R-:W-:-:S02]  /*e560*/  LOP3.LUT R5, R20, 0x380, RZ, 0xc0, !PT ;  /* 0x0000038014057812 */ /* 0x000fc400078ec0ff */
[----:B------:R-:W-:Y:S02]  /*e570*/  LOP3.LUT R6, R7, 0x380, RZ, 0xc0, !PT ;  /* 0x0000038007067812 */ /* 0x000fe400078ec0ff */
[----:B------:R-:W-:Y:S02]  /*e580*/  SHF.R.U64 R60, R60, 0x3, RZ ;  /* 0x000000033c3c7819 */ /* 0x000fe400000012ff */
[----:B------:R-:W-:Y:S02]  /*e590*/  SHF.R.U64 R64, R64, 0x3, RZ ;  /* 0x0000000340407819 */ /* 0x000fe400000012ff */
[----:B------:R-:W-:Y:S02]  /*e5a0*/  SHF.R.U64 R68, R68, 0x3, RZ ;  /* 0x0000000344447819 */ /* 0x000fe400000012ff */
[----:B------:R-:W-:Y:S02]  /*e5b0*/  SHF.R.U64 R72, R72, 0x3, RZ ;  /* 0x0000000348487819 */ /* 0x000fe400000012ff */
[----:B------:R-:W-:-:S02]  /*e5c0*/  SHF.R.U64 R5, R5, 0x3, RZ ;  /* 0x0000000305057819 */ /* 0x000fc400000012ff */
[----:B------:R-:W-:Y:S01]  /*e5d0*/  SHF.R.U64 R6, R6, 0x3, RZ ;  /* 0x0000000306067819 */ /* 0x000fe200000012ff */
        /* <DEDUP_REMOVED lines=10> */
[----:B------:R-:W-:Y:S01]  /*e680*/  IMAD.MOV.U32 R5, RZ, RZ, R21 ;  /* 0x000000ffff057224 */ /* 0x000fe200078e0015 */
[----:B------:R-:W-:-:S02]  /*e690*/  LOP3.LUT R76, R6, R7, RZ, 0x3c, !PT ;  /* 0x00000007064c7212 */ /* 0x000fc400078e3cff */
[----:B-----5:R-:W-:Y:S02]  /*e6a0*/  SHF.R.S32.HI R21, RZ, 0x1f, R80 ;  /* 0x0000001fff157819 */ /* 0x020fe40000011450 */
[----:B--2---:R-:W-:Y:S02]  /*e6b0*/  SEL R81, R9, RZ, !P0 ;  /* 0x000000ff09517207 */ /* 0x004fe40004000000 */
[----:B---3--:R-:W-:Y:S02]  /*e6c0*/  SEL R82, R8, RZ, !P0 ;  /* 0x000000ff08527207 */ /* 0x008fe40004000000 */
[----:B----4-:R-:W-:Y:S01]  /*e6d0*/  SHF.R.S32.HI R83, RZ, 0x1f, R86 ;  /* 0x0000001fff537819 */ /* 0x010fe20000011456 */
[----:B------:R-:W-:Y:S06]  /*e6e0*/  @P5 BRA `(.L_x_3933) ;  /* 0x0000000000bc5947 */ /* 0x000fec0003800000 */
[----:B------:R-:W2:Y:S01]  /*e6f0*/  LDL R8, [R1+0x58] ;  /* 0x0000580001087983 */ /* 0x000ea20000100800 */
[----:B------:R-:W0:Y:S01]  /*e700*/  LDC R35, c[0x0][0xbe8] ;  /* 0x0002fa00ff237b82 */ /* 0x000e220000000800 */
[----:B------:R-:W-:Y:S01]  /*e710*/  ULDC.64 UR4, c[0x0][0xb90] ;  /* 0x0002e40000047ab9 */ /* 0x000fe20000000a00 */
[----:B------:R-:W-:Y:S02]  /*e720*/  IMAD.MOV.U32 R6, RZ, RZ, R80 ;  /* 0x000000ffff067224 */ /* 0x000fe400078e0050 */
[----:B------:R-:W-:Y:S02]  /*e730*/  IMAD.MOV.U32 R7, RZ, RZ, R21 ;  /* 0x000000ffff077224 */ /* 0x000fe400078e0015 */
[----:B------:R-:W-:Y:S02]  /*e740*/  IMAD R30, R84, 0x40, R194 ;  /* 0x00000040541e7824 */ /* 0x000fe400078e02c2 */
[----:B------:R-:W-:Y:S01]  /*e750*/  IMAD.WIDE.U32 R6, R86, UR4, R6 ;  /* 0x0000000456067c25 */ /* 0x000fe2000f8e0006 */
[----:B0-----:R-:W-:-:S13]  /*e760*/  ISETP.NE.AND P0, PT, R35, 0x1, PT ;  /* 0x000000012300780c */ /* 0x001fda0003f05270 */
[----:B------:R-:W0:Y:S08]  /*e770*/  @P0 LDC R9, c[0x0][0xbec] ;  /* 0x0002fb00ff090b82 */ /* 0x000e300000000800 */
[----:B------:R-:W3:Y:S01]  /*e780*/  @P0 LDC R31, c[0x0][0xbf0] ;  /* 0x0002fc00ff1f0b82 */ /* 0x000ee20000000800 */
[----:B--2---:R-:W-:Y:S02]  /*e790*/  IMAD R20, R84, 0x40, R8 ;  /* 0x0000004054147824 */ /* 0x004fe400078e0208 */
[----:B------:R-:W-:-:S04]  /*e7a0*/  IMAD R8, R83, UR4, RZ ;  /* 0x0000000453087c24 */ /* 0x000fc8000f8e02ff */
[----:B------:R-:W-:Y:S01]  /*e7b0*/  IMAD R15, R86, UR5, R8 ;  /* 0x00000005560f7c24 */ /* 0x000fe2000f8e0208 */
[----:B------:R-:W-:Y:S01]  /*e7c0*/  ULDC.64 UR4, c[0x0][0xb98] ;  /* 0x0002e60000047ab9 */ /* 0x000fe20000000a00 */
[----:B0-----:R-:W-:-:S04]  /*e7d0*/  @P0 IMAD.HI.U32 R8, R20, R9, RZ ;  /* 0x0000000914080227 */ /* 0x001fc800078e00ff */
[----:B------:R-:W-:Y:S01]  /*e7e0*/  IMAD.MOV.U32 R9, RZ, RZ, R20 ;  /* 0x000000ffff097224 */ /* 0x000fe200078e0014 */
[----:B---3--:R-:W-:Y:S01]  /*e7f0*/  @P0 SHF.R.U32.HI R9, RZ, R31, R8 ;  /* 0x0000001fff090219 */ /* 0x008fe20000011608 */
[----:B------:R-:W-:Y:S02]  /*e800*/  IMAD.IADD R7, R7, 0x1, R15 ;  /* 0x0000000107077824 */ /* 0x000fe400078e020f */
[----:B------:R-:W-:Y:S01]  /*e810*/  IMAD R8, R82, UR4, RZ ;  /* 0x0000000452087c24 */ /* 0x000fe2000f8e02ff */
[--C-:B------:R-:W-:Y:S01]  /*e820*/  SHF.R.S32.HI R31, RZ, 0x1f, R9.reuse ;  /* 0x0000001fff1f7819 */ /* 0x100fe20000011409 */
[----:B------:R-:W-:Y:S02]  /*e830*/  IMAD.MOV R14, RZ, RZ, -R9 ;  /* 0x000000ffff0e7224 */ /* 0x000fe400078e0a09 */
[----:B------:R-:W-:-:S04]  /*e840*/  IMAD.WIDE.U32 R6, R81, UR4, R6 ;  /* 0x0000000451067c25 */ /* 0x000fc8000f8e0006 */
[----:B------:R-:W-:Y:S01]  /*e850*/  IMAD R15, R35, R14, R20 ;  /* 0x0000000e230f7224 */ /* 0x000fe200078e0214 */
[----:B------:R-:W-:Y:S01]  /*e860*/  IADD3 R6, P0, R9, R6, RZ ;  /* 0x0000000609067210 */ /* 0x000fe20007f1e0ff */
[----:B------:R-:W-:Y:S01]  /*e870*/  IMAD R14, R81, UR5, R8 ;  /* 0x00000005510e7c24 */ /* 0x000fe2000f8e0208 */
[----:B------:R-:W-:Y:S01]  /*e880*/  ULDC.64 UR4, c[0x0][0xb88] ;  /* 0x0002e20000047ab9 */ /* 0x000fe20000000a00 */
[----:B------:R-:W-:Y:S01]  /*e890*/  IMAD R35, R24, R35, RZ ;  /* 0x0000002318237224 */ /* 0x000fe200078e02ff */
[----:B------:R-:W-:Y:S02]  /*e8a0*/  SHF.R.S32.HI R8, RZ, 0x1f, R15 ;  /* 0x0000001fff087819 */ /* 0x000fe4000001140f */
[----:B------:R-:W-:Y:S01]  /*e8b0*/  IADD3.X R7, R31, R7, R14, P0, !PT ;  /* 0x000000071f077210 */ /* 0x000fe200007fe40e */
[----:B------:R-:W-:Y:S02]  /*e8c0*/  IMAD.MOV R31, RZ, RZ, -R211 ;  /* 0x000000ffff1f7224 */ /* 0x000fe400078e0ad3 */
[----:B------:R-:W-:-:S02]  /*e8d0*/  IMAD R8, R8, UR4, RZ ;  /* 0x0000000408087c24 */ /* 0x000fc4000f8e02ff */
[----:B------:R-:W-:-:S04]  /*e8e0*/  IMAD.WIDE.U32 R6, R15, UR4, R6 ;  /* 0x000000040f067c25 */ /* 0x000fc8000f8e0006 */
[----:B------:R-:W-:Y:S01]  /*e8f0*/  IMAD R15, R15, UR5, R8 ;  /* 0x000000050f0f7c24 */ /* 0x000fe2000f8e0208 */
[----:B------:R-:W-:Y:S01]  /*e900*/  ULDC.64 UR4, c[0x0][0xb50] ;  /* 0x0002d40000047ab9 */ /* 0x000fe20000000a00 */
[----:B------:R-:W-:Y:S02]  /*e910*/  VIADD R14, R30, 0x8 ;  /* 0x000000081e0e7836 */ /* 0x000fe40000000000 */
[----:B------:R-:W-:Y:S01]  /*e920*/  IMAD.IADD R7, R7, 0x1, R15 ;  /* 0x0000000107077824 */ /* 0x000fe200078e020f */
[----:B------:R-:W-:-:S04]  /*e930*/  LEA R15, P0, R6, UR4, 0x2 ;  /* 0x00000004060f7c11 */ /* 0x000fc8000f8010ff */
[----:B------:R-:W-:Y:S01]  /*e940*/  LEA.HI.X R20, R6, UR5, R7, 0x2, P0 ;  /* 0x0000000506147c11 */ /* 0x000fe200080f1407 */
[----:B------:R-:W-:Y:S01]  /*e950*/  SHFL.IDX PT, R8, R15, 0x1, 0x1c1f ;  /* 0x003c1f000f087f89 */ /* 0x000fe200000e0000 */
[----:B------:R-:W-:-:S03]  /*e960*/  ISETP.NE.AND P0, PT, R210, R31, PT ;  /* 0x0000001fd200720c */ /* 0x000fc60003f05270 */
[----:B------:R-:W-:Y:S01]  /*e970*/  SHFL.IDX PT, R6, R15, RZ, 0x1c1f ;  /* 0x001c1fff0f067589 */ /* 0x000fe200000e0000 */
[-C--:B------:R-:W-:Y:S02]  /*e980*/  ISETP.GE.OR P1, PT, R30, R35.reuse, P0 ;  /* 0x000000231e00720c */ /* 0x080fe40000726670 */
[----:B------:R-:W-:Y:S01]  /*e990*/  ISETP.GE.OR P0, PT, R14, R35, P0 ;  /* 0x000000230e00720c */ /* 0x000fe20000706670 */
[----:B------:R-:W0:Y:S04]  /*e9a0*/  SHFL.IDX PT, R7, R20, RZ, 0x1c1f ;  /* 0x001c1fff14077589 */ /* 0x000e2800000e0000 */
[----:B------:R-:W2:Y:S06]  /*e9b0*/  SHFL.IDX PT, R9, R20, 0x1, 0x1c1f ;  /* 0x003c1f0014097f89 */ /* 0x000eac00000e0000 */
[----:B0-----:R0:W-:Y:S04]  /*e9c0*/  @!P1 ST.E desc[UR40][R6.64], R3 ;  /* 0x0000000306009985 */ /* 0x0011e8000c101928 */
[----:B--2---:R0:W-:Y:S02]  /*e9d0*/  @!P0 ST.E desc[UR40][R8.64], R0 ;  /* 0x0000000008008985 */ /* 0x0041e4000c101928 */
.L_x_3933:
[----:B------:R-:W2:Y:S01]  /*e9e0*/  LDC R87, c[0x0][0xbe8] ;  /* 0x0002fa00ff577b82 */ /* 0x000ea20000000800 */
[----:B------:R-:W-:Y:S01]  /*e9f0*/  ULDC.64 UR4, c[0x0][0xaa0] ;  /* 0x0002a80000047ab9 */ /* 0x000fe20000000a00 */
[----:B0-----:R-:W5:Y:S01]  /*ea00*/  LD.E.128 R4, desc[UR40][R4.64] ;  /* 0x0000002804047980 */ /* 0x001f62000c101d00 */
[----:B------:R-:W-:Y:S01]  /*ea10*/  IMAD R21, R21, UR4, RZ ;  /* 0x0000000415157c24 */ /* 0x000fe2000f8e02ff */
[----:B------:R-:W-:Y:S02]  /*ea20*/  SHF.R.S32.HI R0, RZ, 0x1f, R90 ;  /* 0x0000001fff007819 */ /* 0x000fe4000001145a */
[----:B------:R-:W5:Y:S01]  /*ea30*/  LD.E.128 R8, desc[UR40][R10.64] ;  /* 0x000000280a087980 */ /* 0x000f62000c101d00 */
[C---:B------:R-:W-:Y:S02]  /*ea40*/  IMAD R3, R80.reuse, UR5, R21 ;  /* 0x0000000550037c24 */ /* 0x040fe4000f8e0215 */
[----:B------:R-:W-:Y:S01]  /*ea50*/  IMAD.WIDE.U32 R20, R80, UR4, RZ ;  /* 0x0000000450147c25 */ /* 0x000fe2000f8e00ff */
[----:B------:R-:W-:Y:S01]  /*ea60*/  LEA.HI R0, R0, R90, RZ, 0x3 ;  /* 0x0000005a00007211 */ /* 0x000fe200078f18ff */
[----:B------:R-:W-:Y:S01]  /*ea70*/  ULDC.64 UR4, c[0x0][0xae8] ;  /* 0x0002ba0000047ab9 */ /* 0x000fe20000000a00 */
[----:B------:R-:W5:Y:S04]  /*ea80*/  LD.E.128 R12, desc[UR40][R12.64] ;  /* 0x000000280c0c7980 */ /* 0x000f68000c101d00 */
[----:B------:R-:W5:Y:S04]  /*ea90*/  LD.E.128 R28, desc[UR40][R28.64] ;  /* 0x000000281c1c7980 */ /* 0x000f68000c101d00 */
[----:B------:R-:W5:Y:S01]  /*eaa0*/  LD.E.128 R32, desc[UR40][R32.64] ;  /* 0x0000002820207980 */ /* 0x000f62000c101d00 */
[----:B--2---:R-:W-:Y:S01]  /*eab0*/  ISETP.NE.AND P1, PT, R87, 0x1, PT ;  /* 0x000000015700780c */ /* 0x004fe20003f25270 */
[----:B------:R-:W-:-:S02]  /*eac0*/  IMAD.IADD R21, R21, 0x1, R3 ;  /* 0x0000000115157824 */ /* 0x000fc400078e0203 */
[----:B------:R-:W5:Y:S01]  /*ead0*/  LD.E.128 R36, desc[UR40][R36.64] ;  /* 0x0000002824247980 */ /* 0x000f62000c101d00 */
[----:B------:R-:W0:Y:S01]  /*eae0*/  LDC R3, c[0x0][0xac8] ;  /* 0x0002b200ff037b82 */ /* 0x000e220000000800 */
[----:B------:R-:W-:Y:S01]  /*eaf0*/  LOP3.LUT R0, R0, 0xfffffff8, RZ, 0xc0, !PT ;  /* 0xfffffff800007812 */ /* 0x000fe200078ec0ff */
[----:B------:R-:W-:Y:S01]  /*eb00*/  IMAD R83, R83, UR4, RZ ;  /* 0x0000000453537c24 */ /* 0x000fe2000f8e02ff */
[----:B------:R-:W5:Y:S04]  /*eb10*/  LD.E.128 R40, desc[UR40][R40.64] ;  /* 0x0000002828287980 */ /* 0x000f68000c101d00 */
[----:B------:R-:W5:Y:S02]  /*eb20*/  LD.E.128 R44, desc[UR40][R44.64] ;  /* 0x000000282c2c7980 */ /* 0x000f64000c101d00 */
[----:B------:R-:W2:Y:S01]  /*eb30*/  @P1 LDC R85, c[0x0][0xbec] ;  /* 0x0002fb00ff551b82 */ /* 0x000ea20000000800 */
[----:B------:R-:W-:Y:S01]  /*eb40*/  IMAD.IADD R0, R90, 0x1, -R0 ;  /* 0x000000015a007824 */ /* 0x000fe200078e0a00 */
[----:B------:R-:W5:Y:S04]  /*eb50*/  LD.E.128 R48, desc[UR40][R48.64] ;  /* 0x0000002830307980 */ /* 0x000f68000c101d00 */
[----:B------:R-:W5:Y:S02]  /*eb60*/  LD.E.128 R52, desc[UR40][R52.64] ;  /* 0x0000002834347980 */ /* 0x000f64000c101d00 */
[----:B------:R-:W3:Y:S01]  /*eb70*/  @P1 LDC R89, c[0x0][0xbf0] ;  /* 0x0002fc00ff591b82 */ /* 0x000ee20000000800 */
[C---:B------:R-:W-:Y:S01]  /*eb80*/  IMAD R83, R86.reuse, UR5, R83 ;  /* 0x0000000556537c24 */ /* 0x040fe2000f8e0253 */
[----:B------:R-:W5:Y:S01]  /*eb90*/  LD.E.128 R56, desc[UR40][R56.64] ;  /* 0x0000002838387980 */ /* 0x000f62000c101d00 */
[----:B------:R-:W-:Y:S01]  /*eba0*/  IMAD.WIDE.U32 R20, R86, UR4, R20 ;  /* 0x0000000456147c25 */ /* 0x000fe2000f8e0014 */
[----:B------:R-:W-:Y:S01]  /*ebb0*/  ULDC.64 UR4, c[0x0][0xaf0] ;  /* 0x0002bc0000047ab9 */ /* 0x000fe20000000a00 */
[----:B------:R-:W-:Y:S01]  /*ebc0*/  LEA R0, R0, R97, 0x5 ;  /* 0x0000006100007211 */ /* 0x000fe200078e28ff */
[----:B------:R-:W5:Y:S01]  /*ebd0*/  LD.E.128 R60, desc[UR40][R60.64] ;  /* 0x000000283c3c7980 */ /* 0x000f62000c101d00 */
[----:B------:R-:W-:-:S02]  /*ebe0*/  IMAD R82, R82, UR4, RZ ;  /* 0x0000000452527c24 */ /* 0x000fc4000f8e02ff */
[----:B------:R-:W-:Y:S01]  /*ebf0*/  IMAD.IADD R21, R21, 0x1, R83 ;  /* 0x0000000115157824 */ /* 0x000fe200078e0253 */
[----:B------:R-:W5:Y:S01]  /*ec00*/  LD.E.128 R64, desc[UR40][R64.64] ;  /* 0x0000002840407980 */ /* 0x000f62000c101d00 */
[C---:B------:R-:W-:Y:S02]  /*ec10*/  IMAD R83, R81.reuse, UR5, R82 ;  /* 0x0000000551537c24 */ /* 0x040fe4000f8e0252 */
[----:B------:R-:W-:Y:S01]  /*ec20*/  VIADD R100, R192, 0x40 ;  /* 0x00000040c0647836 */ /* 0x000fe20000000000 */
[----:B------:R-:W5:Y:S01]  /*ec30*/  LD.E.128 R68, desc[UR40][R68.64] ;  /* 0x0000002844447980 */ /* 0x000f62000c101d00 */
[----:B------:R-:W-:Y:S02]  /*ec40*/  IMAD R82, R84, 0x40, R0 ;  /* 0x0000004054527824 */ /* 0x000fe400078e0200 */
[----:B------:R-:W-:Y:S01]  /*ec50*/  VIADD R98, R192, 0x80 ;  /* 0x00000080c0627836 */ /* 0x000fe20000000000 */
[----:B0-----:R-:W-:Y:S01]  /*ec60*/  ISETP.GE.AND P0, PT, R100, R3, PT ;  /* 0x000000036400720c */ /* 0x001fe20003f06270 */
[----:B--2---:R-:W-:Y:S01]  /*ec70*/  @P1 IMAD.HI.U32 R0, R82, R85, RZ ;  /* 0x0000005552001227 */ /* 0x004fe200078e00ff */
[----:B------:R-:W5:Y:S02]  /*ec80*/  LD.E.128 R72, desc[UR40][R72.64] ;  /* 0x0000002848487980 */ /* 0x000f64000c101d00 */
[----:B------:R-:W-:Y:S01]  /*ec90*/  SEL R80, RZ, 0xffffffff, P0 ;  /* 0xffffffffff507807 */ /* 0x000fe20000000000 */
[----:B------:R-:W-:Y:S01]  /*eca0*/  IMAD.WIDE.U32 R20, R81, UR4, R20 ;  /* 0x0000000451147c25 */ /* 0x000fe2000f8e0014 */
[----:B------:R-:W-:Y:S01]  /*ecb0*/  ISETP.GE.AND P0, PT, R98, R3, PT ;  /* 0x000000036200720c */ /* 0x000fe20003f06270 */
[----:B------:R-:W-:Y:S01]  /*ecc0*/  ULDC.64 UR4, c[0x0][0xae0] ;  /* 0x0002b80000047ab9 */ /* 0x000fe20000000a00 */
[----:B------:R-:W5:Y:S01]  /*ecd0*/  LD.E.128 R76, desc[UR40][R76.64] ;  /* 0x000000284c4c7980 */ /* 0x000f62000c101d00 */
[----:B------:R-:W-:Y:S01]  /*ece0*/  IMAD.MOV.U32 R81, RZ, RZ, R82 ;  /* 0x000000ffff517224 */ /* 0x000fe200078e0052 */
[----:B---3--:R-:W-:Y:S01]  /*ecf0*/  @P1 SHF.R.U32.HI R81, RZ, R89, R0 ;  /* 0x00000059ff511219 */ /* 0x008fe20000011600 */
[C---:B------:R-:W-:Y:S01]  /*ed00*/  VIADD R96, R192.reuse, 0xc0 ;  /* 0x000000c0c0607836 */ /* 0x040fe20000000000 */
[-C--:B------:R-:W-:Y:S01]  /*ed10*/  ISETP.GE.AND P1, PT, R192, R3.reuse, PT ;  /* 0x00000003c000720c */ /* 0x080fe20003f26270 */
[----:B------:R-:W-:Y:S01]  /*ed20*/  IMAD.SHL.U32 R85, R80, 0x2, RZ ;  /* 0x0000000250557824 */ /* 0x000fe200078e00ff */
[----:B------:R-:W-:Y:S01]  /*ed30*/  SEL R80, RZ, 0xffffffff, P0 ;  /* 0xffffffffff507807 */ /* 0x000fe20000000000 */
[----:B------:R-:W-:Y:S01]  /*ed40*/  VIADD R94, R192, 0x100 ;  /* 0x00000100c05e7836 */ /* 0x000fe20000000000 */
[----:B------:R-:W-:Y:S01]  /*ed50*/  SEL R0, RZ, 0x1, P1 ;  /* 0x00000001ff007807 */ /* 0x000fe20000800000 */
[----:B------:R-:W-:Y:S01]  /*ed60*/  IMAD.IADD R21, R21, 0x1, R83 ;  /* 0x0000000115157824 */ /* 0x000fe200078e0253 */
[-C--:B------:R-:W-:Y:S01]  /*ed70*/  ISETP.GE.AND P0, PT, R96, R3.reuse, PT ;  /* 0x000000036000720c */ /* 0x080fe20003f06270 */
[--C-:B------:R-:W-:Y:S01]  /*ed80*/  IMAD.MOV R83, RZ, RZ, -R81.reuse ;  /* 0x000000ffff537224 */ /* 0x100fe200078e0a51 */
[----:B------:R-:W-:Y:S01]  /*ed90*/  LOP3.LUT R0, R85, 0x2, R0, 0xe2, !PT ;  /* 0x0000000255007812 */ /* 0x000fe200078ee200 */
[----:B------:R-:W-:Y:S01]  /*eda0*/  IMAD.SHL.U32 R85, R80, 0x4, RZ ;  /* 0x0000000450557824 */ /* 0x000fe200078e00ff */
[----:B------:R-:W-:Y:S01]  /*edb0*/  SEL R80, RZ, 0xffffffff, P0 ;  /* 0xffffffffff507807 */ /* 0x000fe20000000000 */
[----:B------:R-:W-:Y:S01]  /*edc0*/  VIADD R92, R192, 0x140 ;  /* 0x00000140c05c7836 */ /* 0x000fe20000000000 */
[----:B------:R-:W-:Y:S01]  /*edd0*/  ISETP.GE.AND P0, PT, R94, R3, PT ;  /* 0x000000035e00720c */ /* 0x000fe20003f06270 */
[----:B------:R-:W-:Y:S01]  /*ede0*/  IMAD R83, R87, R83, R82 ;  /* 0x0000005357537224 */ /* 0x000fe200078e0252 */
[----:B------:R-:W-:Y:S01]  /*edf0*/  LOP3.LUT R0, R85, 0x4, R0, 0xe2, !PT ;  /* 0x0000000455007812 */ /* 0x000fe200078ee200 */
[----:B------:R-:W-:Y:S01]  /*ee00*/  IMAD.SHL.U32 R85, R80, 0x8, RZ ;  /* 0x0000000850557824 */ /* 0x000fe200078e00ff */
[----:B------:R-:W-:Y:S01]  /*ee10*/  SHF.R.S32.HI R82, RZ, 0x1f, R81 ;  /* 0x0000001fff527819 */ /* 0x000fe20000011451 */
[----:B------:R-:W-:Y:S01]  /*ee20*/  @!PT LDS RZ, [RZ] ;  /* 0x00000000fffff984 */ /* 0x000fe20000000800 */
[----:B------:R-:W-:Y:S01]  /*ee30*/  @!PT LDS RZ, [RZ] ;  /* 0x00000000fffff984 */ /* 0x000fe20000000800 */
[----:B------:R-:W-:Y:S01]  /*ee40*/  @!PT LDS RZ, [RZ] ;  /* 0x00000000fffff984 */ /* 0x000fe20000000800 */
[----:B------:R-:W-:Y:S01]  /*ee50*/  @!PT LDS RZ, [RZ] ;  /* 0x00000000fffff984 */ /* 0x000fe20000000800 */
[----:B------:R0:W-:Y:S06]  /*ee60*/  MEMBAR.ALL.CTA ;  /* 0x0000000000007992 */ /* 0x0001ec0000008000 */
[----:B0-----:R-:W0:Y:S01]  /*ee70*/  FENCE.VIEW.ASYNC.S ;  /* 0x00000000000073c6 */ /* 0x001e220000000000 */
[----:B------:R-:W-:Y:S01]  /*ee80*/  SEL R80, RZ, 0xffffffff, P0 ;  /* 0xffffffffff507807 */ /* 0x000fe20000000000 */
[----:B------:R-:W-:Y:S01]  /*ee90*/  VIADD R90, R192, 0x180 ;  /* 0x00000180c05a7836 */ /* 0x000fe20000000000 */
[-C--:B------:R-:W-:Y:S01]  /*eea0*/  ISETP.GE.AND P0, PT, R92, R3.reuse, PT ;  /* 0x000000035c00720c */ /* 0x080fe20003f06270 */
[----:B------:R-:W-:Y:S01]  /*eeb0*/  IMAD R82, R82, UR4, RZ ;  /* 0x0000000452527c24 */ /* 0x000fe2000f8e02ff */
[----:B------:R-:W-:Y:S01]  /*eec0*/  LOP3.LUT R0, R85, 0x8, R0, 0xe2, !PT ;  /* 0x0000000855007812 */ /* 0x000fe200078ee200 */
[----:B------:R-:W-:Y:S01]  /*eed0*/  IMAD.SHL.U32 R89, R80, 0x10, RZ ;  /* 0x0000001050597824 */ /* 0x000fe200078e00ff */
[----:B------:R-:W-:Y:S01]  /*eee0*/  SEL R80, RZ, 0xffffffff, P0 ;  /* 0xffffffffff507807 */ /* 0x000fe20000000000 */
[C---:B------:R-:W-:Y:S01]  /*eef0*/  IMAD R85, R81.reuse, UR5, R82 ;  /* 0x0000000551557c24 */ /* 0x040fe2000f8e0252 */
[----:B------:R-:W-:Y:S01]  /*ef00*/  ISETP.GE.AND P0, PT, R90, R3, PT ;  /* 0x000000035a00720c */ /* 0x000fe20003f06270 */
[----:B------:R-:W-:Y:S01]  /*ef10*/  IMAD.WIDE.U32 R20, R81, UR4, R20 ;  /* 0x0000000451147c25 */ /* 0x000fe2000f8e0014 */
[----:B------:R-:W-:Y:S01]  /*ef20*/  SHF.R.S32.HI R81, RZ, 0x1f, R83 ;  /* 0x0000001fff517819 */ /* 0x000fe20000011453 */
[----:B------:R-:W-:Y:S01]  /*ef30*/  ULDC.64 UR4, c[0x0][0xad8] ;  /* 0x0002b60000047ab9 */ /* 0x000fe20000000a00 */
[----:B------:R-:W-:Y:S01]  /*ef40*/  LOP3.LUT R0, R89, 0x10, R0, 0xe2, !PT ;  /* 0x0000001059007812 */ /* 0x000fe200078ee200 */
[----:B------:R-:W-:Y:S01]  /*ef50*/  IMAD.SHL.U32 R89, R80, 0x20, RZ ;  /* 0x0000002050597824 */ /* 0x000fe200078e00ff */
[----:B------:R-:W-:Y:S01]  /*ef60*/  IADD3 R93, R192, 0x140, RZ ;  /* 0x00000140c05d7810 */ /* 0x000fe20007ffe0ff */
[----:B------:R-:W-:Y:S01]  /*ef70*/  IMAD R87, R24, R87, RZ ;  /* 0x0000005718577224 */ /* 0x000fe200078e02ff */
[----:B------:R-:W-:Y:S01]  /*ef80*/  BSSY B1, `(.L_x_3934) ;  /* 0x0000044000017945 */ /* 0x000fe20003800000 */
[----:B------:R-:W-:Y:S01]  /*ef90*/  IMAD.IADD R21, R21, 0x1, R85 ;  /* 0x0000000115157824 */ /* 0x000fe200078e0255 */
[----:B------:R-:W-:Y:S01]  /*efa0*/  LOP3.LUT R0, R89, 0x20, R0, 0xe2, !PT ;  /* 0x0000002059007812 */ /* 0x000fe200078ee200 */
[----:B------:R-:W-:Y:S01]  /*efb0*/  IMAD R24, R81, UR4, RZ ;  /* 0x0000000451187c24 */ /* 0x000fe2000f8e02ff */
[----:B------:R-:W-:Y:S01]  /*efc0*/  SEL R81, RZ, 0x40, P0 ;  /* 0x00000040ff517807 */ /* 0x000fe20000000000 */
[----:B------:R-:W-:Y:S01]  /*efd0*/  IMAD R86, R84, 0x40, R97 ;  /* 0x0000004054567824 */ /* 0x000fe200078e0261 */
[----:B------:R-:W-:Y:S01]  /*efe0*/  SHF.R.S32.HI R93, RZ, 0x1f, R93 ;  /* 0x0000001fff5d7819 */ /* 0x000fe2000001145d */
[----:B------:R-:W-:-:S02]  /*eff0*/  VIADD R88, R192, 0x1c0 ;  /* 0x000001c0c0587836 */ /* 0x000fc40000000000 */
[C---:B------:R-:W-:Y:S01]  /*f000*/  IMAD R85, R83.reuse, UR5, R24 ;  /* 0x0000000553557c24 */ /* 0x040fe2000f8e0218 */
[----:B------:R-:W-:Y:S01]  /*f010*/  LOP3.LUT R24, R0, R81, RZ, 0xfc, !PT ;  /* 0x0000005100187212 */ /* 0x000fe200078efcff */
[----:B------:R-:W-:Y:S01]  /*f020*/  IMAD.WIDE.U32 R20, R83, UR4, R20 ;  /* 0x0000000453147c25 */ /* 0x000fe2000f8e0014 */
[----:B------:R-:W-:Y:S01]  /*f030*/  ISETP.GE.AND P1, PT, R86, R87, PT ;  /* 0x000000575600720c */ /* 0x000fe20003f26270 */
[----:B------:R-:W-:Y:S01]  /*f040*/  ULDC.64 UR4, c[0x0][0xa80] ;  /* 0x0002a00000047ab9 */ /* 0x000fe20000000a00 */
[----:B------:R-:W-:Y:S01]  /*f050*/  ISETP.GE.AND P0, PT, R88, R3, PT ;  /* 0x000000035800720c */ /* 0x000fe20003f06270 */
[----:B------:R-:W-:Y:S01]  /*f060*/  VIADD R0, R2, 0x28c20 ;  /* 0x00028c2002007836 */ /* 0x000fe20000000000 */
[----:B------:R-:W-:Y:S01]  /*f070*/  LEA R84, P2, R20, UR4, 0x1 ;  /* 0x0000000414547c11 */ /* 0x000fe2000f8408ff */
[----:B------:R-:W-:Y:S01]  /*f080*/  IMAD.IADD R81, R21, 0x1, R85 ;  /* 0x0000000115517824 */ /* 0x000fe200078e0255 */
[----:B------:R-:W-:Y:S01]  /*f090*/  SEL R21, RZ, 0x80, P0 ;  /* 0x00000080ff157807 */ /* 0x000fe20000000000 */
[C---:B------:R-:W-:Y:S01]  /*f0a0*/  VIADD R89, R192.reuse, 0x1c0 ;  /* 0x000001c0c0597836 */ /* 0x040fe20000000000 */
[----:B------:R-:W-:Y:S01]  /*f0b0*/  PRMT R0, RZ, 0x654, R0 ;  /* 0x00000654ff007816 */ /* 0x000fe20000000000 */
[----:B------:R-:W-:Y:S01]  /*f0c0*/  VIADD R91, R192, 0x180 ;  /* 0x00000180c05b7836 */ /* 0x000fe20000000000 */
[----:B------:R-:W-:Y:S01]  /*f0d0*/  LEA.HI.X R85, R20, UR5, R81, 0x1, P2 ;  /* 0x0000000514557c11 */ /* 0x000fe200090f0c51 */
[C---:B------:R-:W-:Y:S01]  /*f0e0*/  VIADD R95, R192.reuse, 0x100 ;  /* 0x00000100c05f7836 */ /* 0x040fe20000000000 */
[----:B0-----:R0:W-:Y:S01]  /*f0f0*/  SYNCS.ARRIVE.TRANS64.RED.A1T0 RZ, [R0+URZ], RZ ;  /* 0x000000ff00ff79a7 */ /* 0x0011e2000810043f */
[C---:B------:R-:W-:Y:S01]  /*f100*/  VIADD R97, R192.reuse, 0xc0 ;  /* 0x000000c0c0617836 */ /* 0x040fe20000000000 */
[----:B------:R2:W3:Y:S01]  /*f110*/  SHFL.IDX PT, R20, R84, RZ, 0x181f ;  /* 0x00181fff54147589 */ /* 0x0004e200000e0000 */
[C---:B------:R-:W-:Y:S01]  /*f120*/  VIADD R99, R192.reuse, 0x80 ;  /* 0x00000080c0637836 */ /* 0x040fe20000000000 */
[----:B------:R-:W-:Y:S01]  /*f130*/  SHF.R.S32.HI R89, RZ, 0x1f, R89 ;  /* 0x0000001fff597819 */ /* 0x000fe20000011459 */
[----:B------:R-:W-:Y:S01]  /*f140*/  VIADD R101, R192, 0x40 ;  /* 0x00000040c0657836 */ /* 0x000fe20000000000 */
[----:B------:R-:W-:-:S02]  /*f150*/  SHF.R.S32.HI R91, RZ, 0x1f, R91 ;  /* 0x0000001fff5b7819 */ /* 0x000fc4000001145b */
[----:B0-----:R-:W-:Y:S02]  /*f160*/  LOP3.LUT R0, R24, R21, RZ, 0xfc, !PT ;  /* 0x0000001518007212 */ /* 0x001fe400078efcff */
[----:B------:R2:W0:Y:S01]  /*f170*/  SHFL.IDX PT, R21, R85, RZ, 0x181f ;  /* 0x00181fff55157589 */ /* 0x00042200000e0000 */
[----:B------:R-:W-:Y:S02]  /*f180*/  SHF.R.S32.HI R95, RZ, 0x1f, R95 ;  /* 0x0000001fff5f7819 */ /* 0x000fe4000001145f */
[----:B------:R-:W-:Y:S02]  /*f190*/  SHF.R.S32.HI R97, RZ, 0x1f, R97 ;  /* 0x0000001fff617819 */ /* 0x000fe40000011461 */
[----:B------:R-:W-:Y:S02]  /*f1a0*/  SHF.R.S32.HI R99, RZ, 0x1f, R99 ;  /* 0x0000001fff637819 */ /* 0x000fe40000011463 */
[----:B------:R-:W-:Y:S01]  /*f1b0*/  SHF.R.S32.HI R101, RZ, 0x1f, R101 ;  /* 0x0000001fff657819 */ /* 0x000fe20000011465 */
[----:B--2---:R-:W-:Y:S06]  /*f1c0*/  @P1 BRA `(.L_x_3935) ;  /* 0x00000000007c1947 */ /* 0x004fec0003800000 */
[-C--:B------:R-:W-:Y:S02]  /*f1d0*/  ISETP.GE.AND P1, PT, R100, R3.reuse, PT ;  /* 0x000000036400720c */ /* 0x080fe40003f26270 */
[-C--:B------:R-:W-:Y:S02]  /*f1e0*/  ISETP.GE.AND P0, PT, R192, R3.reuse, PT ;  /* 0x00000003c000720c */ /* 0x080fe40003f06270 */
[-C--:B------:R-:W-:Y:S02]  /*f1f0*/  ISETP.GE.AND P5, PT, R98, R3.reuse, PT ;  /* 0x000000036200720c */ /* 0x080fe40003fa6270 */
[----:B------:R-:W-:-:S07]  /*f200*/  ISETP.GE.AND P3, PT, R96, R3, PT ;  /* 0x000000036000720c */ /* 0x000fce0003f66270 */
[----:B---3--:R-:W-:Y:S02]  /*f210*/  @!P1 LEA R80, P2, R100, R20, 0x1 ;  /* 0x0000001464509211 */ /* 0x008fe400078408ff */
[----:B0-----:R-:W-:Y:S02]  /*f220*/  @!P0 IMAD.WIDE R82, R192, 0x2, R20 ;  /* 0x00000002c0528825 */ /* 0x001fe400078e0214 */
[----:B------:R-:W-:Y:S02]  /*f230*/  @!P1 LEA.HI.X R81, R100, R21, R101, 0x1, P2 ;  /* 0x0000001564519211 */ /* 0x000fe400010f0c65 */
[----:B------:R-:W-:Y:S01]  /*f240*/  ISETP.GE.AND P2, PT, R94, R3, PT ;  /* 0x000000035e00720c */ /* 0x000fe20003f46270 */
[----:B-----5:R0:W-:Y:S01]  /*f250*/  @!P0 ST.E.128 desc[UR40][R82.64], R4 ;  /* 0x0000000452008985 */ /* 0x0201e2000c101d28 */
[----:B------:R-:W-:-:S03]  /*f260*/  LOP3.LUT P0, RZ, R24, 0x40, RZ, 0xc0, !PT ;  /* 0x0000004018ff7812 */ /* 0x000fc6000780c0ff */
[----:B------:R2:W-:Y:S01]  /*f270*/  @!P1 ST.E.128 desc[UR40][R80.64], R12 ;  /* 0x0000000c50009985 */ /* 0x0005e2000c101d28 */
[----:B------:R-:W-:Y:S02]  /*f280*/  ISETP.GE.AND P1, PT, R92, R3, PT ;  /* 0x000000035c00720c */ /* 0x000fe40003f26270 */
[-C--:B0-----:R-:W-:Y:S02]  /*f290*/  @!P5 LEA R4, P4, R98, R20.reuse, 0x1 ;  /* 0x000000146204d211 */ /* 0x081fe400078808ff */
[-C--:B------:R-:W-:Y:S02]  /*f2a0*/  @!P3 LEA R6, P6, R96, R20.reuse, 0x1 ;  /* 0x000000146006b211 */ /* 0x080fe400078c08ff */
[-C--:B------:R-:W-:Y:S02]  /*f2b0*/  @!P5 LEA.HI.X R5, R98, R21.reuse, R99, 0x1, P4 ;  /* 0x000000156205d211 */ /* 0x080fe400020f0c63 */
[----:B------:R-:W-:Y:S02]  /*f2c0*/  LOP3.LUT P4, RZ, R0, 0x80, RZ, 0xc0, !PT ;  /* 0x0000008000ff7812 */ /* 0x000fe4000788c0ff */
[----:B------:R-:W-:Y:S01]  /*f2d0*/  @!P3 LEA.HI.X R7, R96, R21, R97, 0x1, P6 ;  /* 0x000000156007b211 */ /* 0x000fe200030f0c61 */
[----:B------:R4:W-:Y:S01]  /*f2e0*/  @!P5 ST.E.128 desc[UR40][R4.64], R32 ;  /* 0x000000200400d985 */ /* 0x0009e2000c101d28 */
[----:B------:R-:W-:-:S02]  /*f2f0*/  @!P2 LEA R82, P5, R94, R20, 0x1 ;  /* 0x000000145e52a211 */ /* 0x000fc400078a08ff */
[-C--:B--2---:R-:W-:Y:S01]  /*f300*/  @!P1 LEA R12, P6, R92, R20.reuse, 0x1 ;  /* 0x000000145c0c9211 */ /* 0x084fe200078c08ff */
[----:B------:R4:W-:Y:S01]  /*f310*/  @!P3 ST.E.128 desc[UR40][R6.64], R40 ;  /* 0x000000280600b985 */ /* 0x0009e2000c101d28 */
[-C--:B------:R-:W-:Y:S02]  /*f320*/  @P0 LEA R14, P3, R90, R20.reuse, 0x1 ;  /* 0x000000145a0e0211 */ /* 0x080fe400078608ff */
[-C--:B------:R-:W-:Y:S02]  /*f330*/  @!P2 LEA.HI.X R83, R94, R21.reuse, R95, 0x1, P5 ;  /* 0x000000155e53a211 */ /* 0x080fe400028f0c5f */
[-C--:B------:R-:W-:Y:S02]  /*f340*/  @!P1 LEA.HI.X R13, R92, R21.reuse, R93, 0x1, P6 ;  /* 0x000000155c0d9211 */ /* 0x080fe400030f0c5d */
[----:B------:R-:W-:Y:S01]  /*f350*/  @P4 LEA R20, P5, R88, R20, 0x1 ;  /* 0x0000001458144211 */ /* 0x000fe200078a08ff */
[----:B------:R4:W-:Y:S01]  /*f360*/  @!P2 ST.E.128 desc[UR40][R82.64], R48 ;  /* 0x000000305200a985 */ /* 0x0009e2000c101d28 */
[----:B------:R-:W-:-:S02]  /*f370*/  @P0 LEA.HI.X R15, R90, R21, R91, 0x1, P3 ;  /* 0x000000155a0f0211 */ /* 0x000fc400018f0c5b */
[----:B------:R-:W-:Y:S01]  /*f380*/  @P4 LEA.HI.X R21, R88, R21, R89, 0x1, P5 ;  /* 0x0000001558154211 */ /* 0x000fe200028f0c59 */
[----:B------:R4:W-:Y:S04]  /*f390*/  @!P1 ST.E.128 desc[UR40][R12.64], R56 ;  /* 0x000000380c009985 */ /* 0x0009e8000c101d28 */
[----:B------:R4:W-:Y:S04]  /*f3a0*/  @P0 ST.E.128 desc[UR40][R14.64], R64 ;  /* 0x000000400e000985 */ /* 0x0009e8000c101d28 */
[----:B------:R4:W-:Y:S02]  /*f3b0*/  @P4 ST.E.128 desc[UR40][R20.64], R72 ;  /* 0x0000004814004985 */ /* 0x0009e4000c101d28 */
.L_x_3935:
[----:B------:R-:W-:Y:S05]  /*f3c0*/  BSYNC B1 ;  /* 0x0000000000017941 */ /* 0x000fea0003800000 */
.L_x_3934:
[----:B----45:R-:W-:Y:S01]  /*f3d0*/  VIADD R6, R86, 0x20 ;  /* 0x0000002056067836 */ /* 0x030fe20000000000 */
[----:B------:R2:W4:Y:S04]  /*f3e0*/  SHFL.IDX PT, R5, R85, 0x1, 0x181f ;  /* 0x00381f0055057f89 */ /* 0x00052800000e0000 */
[----:B------:R-:W-:Y:S01]  /*f3f0*/  ISETP.GE.AND P0, PT, R6, R87, PT ;  /* 0x000000570600720c */ /* 0x000fe20003f06270 */
[----:B------:R2:W0:-:S12]  /*f400*/  SHFL.IDX PT, R4, R84, 0x1, 0x181f ;  /* 0x00381f0054047f89 */ /* 0x00041800000e0000 */
[----:B--2---:R-:W-:Y:S05]  /*f410*/  @P0 BRA `(.L_x_3936) ;  /* 0x0000001000680947 */ /* 0x004fea0003800000 */
[-C--:B------:R-:W-:Y:S02]  /*f420*/  ISETP.GE.AND P5, PT, R100, R3.reuse, PT ;  /* 0x000000036400720c */ /* 0x080fe40003fa6270 */
[-C--:B------:R-:W-:Y:S02]  /*f430*/  ISETP.GE.AND P6, PT, R192, R3.reuse, PT ;  /* 0x00000003c000720c */ /* 0x080fe40003fc6270 */
[-C--:B------:R-:W-:Y:S02]  /*f440*/  ISETP.GE.AND P3, PT, R98, R3.reuse, PT ;  /* 0x000000036200720c */ /* 0x080fe40003f66270 */
[-C--:B------:R-:W-:Y:S02]  /*f450*/  ISETP.GE.AND P2, PT, R96, R3.reuse, PT ;  /* 0x000000036000720c */ /* 0x080fe40003f46270 */
[-C--:B------:R-:W-:Y:S02]  /*f460*/  ISETP.GE.AND P1, PT, R94, R3.reuse, PT ;  /* 0x000000035e00720c */ /* 0x080fe40003f26270 */
[----:B------:R-:W-:-:S03]  /*f470*/  ISETP.GE.AND P0, PT, R92, R3, PT ;  /* 0x000000035c00720c */ /* 0x000fc60003f06270 */
[-C--:B0-----:R-:W-:Y:S02]  /*f480*/  @!P5 LEA R12, P4, R100, R4.reuse, 0x1 ;  /* 0x00000004640cd211 */ /* 0x081fe400078808ff */
[----:B----4-:R-:W-:Y:S02]  /*f490*/  @!P6 IMAD.WIDE R6, R192, 0x2, R4 ;  /* 0x00000002c006e825 */ /* 0x010fe400078e0204 */
[----:B------:R-:W-:Y:S02]  /*f4a0*/  @!P5 LEA.HI.X R13, R100, R5, R101, 0x1, P4 ;  /* 0x00000005640dd211 */ /* 0x000fe400020f0c65 */
[----:B------:R-:W-:Y:S01]  /*f4b0*/  LOP3.LUT P4, RZ, R24, 0x40, RZ, 0xc0, !PT ;  /* 0x0000004018ff7812 */ /* 0x000fe2000788c0ff */
[----:B------:R0:W-:Y:S01]  /*f4c0*/  @!P6 ST.E.128 desc[UR40][R6.64], R8 ;  /* 0x000000080600e985 */ /* 0x0001e2000c101d28 */
[----:B------:R-:W-:-:S03]  /*f4d0*/  @!P3 LEA R14, P6, R98, R4, 0x1 ;  /* 0x00000004620eb211 */ /* 0x000fc600078c08ff */
[----:B------:R2:W-:Y:S01]  /*f4e0*/  @!P5 ST.E.128 desc[UR40][R12.64], R28 ;  /* 0x0000001c0c00d985 */ /* 0x0005e2000c101d28 */
[-C--:B------:R-:W-:Y:S02]  /*f4f0*/  @!P3 LEA.HI.X R15, R98, R5.reuse, R99, 0x1, P6 ;  /* 0x00000005620fb211 */ /* 0x080fe400030f0c63 */
[-C--:B---3--:R-:W-:Y:S02]  /*f500*/  @!P2 LEA R20, P5, R96, R4.reuse, 0x1 ;  /* 0x000000046014a211 */ /* 0x088fe400078a08ff */
[-C--:B------:R-:W-:Y:S01]  /*f510*/  @!P1 LEA R32, P6, R94, R4.reuse, 0x1 ;  /* 0x000000045e209211 */ /* 0x080fe200078c08ff */
[----:B------:R2:W-:Y:S01]  /*f520*/  @!P3 ST.E.128 desc[UR40][R14.64], R36 ;  /* 0x000000240e00b985 */ /* 0x0005e2000c101d28 */
[----:B------:R-:W-:Y:S02]  /*f530*/  @!P0 LEA R34, P3, R92, R4, 0x1 ;  /* 0x000000045c228211 */ /* 0x000fe400078608ff */
[-C--:B------:R-:W-:Y:S02]  /*f540*/  @!P2 LEA.HI.X R21, R96, R5.reuse, R97, 0x1, P5 ;  /* 0x000000056015a211 */ /* 0x080fe400028f0c61 */
[----:B------:R-:W-:-:S02]  /*f550*/  @!P1 LEA.HI.X R33, R94, R5, R95, 0x1, P6 ;  /* 0x000000055e219211 */ /* 0x000fc400030f0c5f */
[----:B------:R-:W-:Y:S01]  /*f560*/  @!P0 LEA.HI.X R35, R92, R5, R93, 0x1, P3 ;  /* 0x000000055c238211 */ /* 0x000fe200018f0c5d */
[----:B------:R2:W-:Y:S01]  /*f570*/  @!P2 ST.E.128 desc[UR40][R20.64], R44 ;  /* 0x0000002c1400a985 */ /* 0x0005e2000c101d28 */
[----:B0-----:R-:W-:-:S03]  /*f580*/  @P4 LEA R6, P5, R90, R4, 0x1 ;  /* 0x000000045a064211 */ /* 0x001fc600078a08ff */
[----:B------:R2:W-:Y:S01]  /*f590*/  @!P1 ST.E.128 desc[UR40][R32.64], R52 ;  /* 0x0000003420009985 */ /* 0x0005e2000c101d28 */
[----:B------:R-:W-:-:S03]  /*f5a0*/  @P4 LEA.HI.X R7, R90, R5, R91, 0x1, P5 ;  /* 0x000000055a074211 */ /* 0x000fc600028f0c5b */
[----:B------:R2:W-:Y:S01]  /*f5b0*/  @!P0 ST.E.128 desc[UR40][R34.64], R60 ;  /* 0x0000003c22008985 */ /* 0x0005e2000c101d28 */
[----:B------:R-:W-:-:S03]  /*f5c0*/  LOP3.LUT P0, RZ, R0, 0x80, RZ, 0xc0, !PT ;  /* 0x0000008000ff7812 */ /* 0x000fc6000780c0ff */
[----:B------:R2:W-:Y:S10]  /*f5d0*/  @P4 ST.E.128 desc[UR40][R6.64], R68 ;  /* 0x0000004406004985 */ /* 0x0005f4000c101d28 */
[----:B------:R-:W-:Y:S05]  /*f5e0*/  @!P0 BRA `(.L_x_3936) ;  /* 0x0000000c00f48947 */ /* 0x000fea0003800000 */
[----:B------:R-:W-:-:S04]  /*f5f0*/  LEA R4, P0, R88, R4, 0x1 ;  /* 0x0000000458047211 */ /* 0x000fc800078008ff */
[----:B------:R-:W-:-:S05]  /*f600*/  LEA.HI.X R5, R88, R5, R89, 0x1, P0 ;  /* 0x0000000558057211 */ /* 0x000fca00000f0c59 */
[----:B------:R0:W-:Y:S01]  /*f610*/  ST.E.128 desc[UR40][R4.64], R76 ;  /* 0x0000004c04007985 */ /* 0x0001e2000c101d28 */
[----:B------:R-:W-:Y:S05]  /*f620*/  BRA `(.L_x_3936) ;  /* 0x0000000c00e47947 */ /* 0x000fea0003800000 */
.L_x_3931:
[----:B------:R-:W3:Y:S01]  /*f630*/  LDL.LU R6, [R1+0x18] ;  /* 0x0000180001067983 */ /* 0x000ee20000300800 */
[----:B------:R-:W-:Y:S01]  /*f640*/  ULDC.64 UR4, c[0x0][0xc00] ;  /* 0x0003000000047ab9 */ /* 0x000fe20000000a00 */
[----:B------:R-:W-:Y:S01]  /*f650*/  IMAD.MOV.U32 R3, RZ, RZ, RZ ;  /* 0x000000ffff037224 */ /* 0x000fe200078e00ff */
[----:B------:R-:W4:Y:S01]  /*f660*/  LDC R29, c[0x0][0xbe8] ;  /* 0x0002fa00ff1d7b82 */ /* 0x000f220000000800 */
[----:B------:R-:W2:Y:S01]  /*f670*/  LDL.LU R0, [R1+0x1c] ;  /* 0x00001c0001007983 */ /* 0x000ea20000300800 */
[----:B------:R-:W-:-:S04]  /*f680*/  ISETP.NE.U32.AND P0, PT, RZ, UR4, PT ;  /* 0x00000004ff007c0c */ /* 0x000fc8000bf05070 */
[----:B------:R-:W-:Y:S02]  /*f690*/  ISETP.NE.AND.EX P0, PT, RZ, UR5, PT, P0 ;  /* 0x00000005ff007c0c */ /* 0x000fe4000bf05300 */
[----:B---3--:R-:W-:-:S04]  /*f6a0*/  IADD3 R4, P1, R6, UR4, RZ ;  /* 0x0000000406047c10 */ /* 0x008fc8000ff3e0ff */
[----:B--2---:R-:W-:Y:S01]  /*f6b0*/  IADD3.X R5, R0, UR5, RZ, P1, !PT ;  /* 0x0000000500057c10 */ /* 0x004fe20008ffe4ff */
[----:B------:R-:W-:Y:S02]  /*f6c0*/  ULDC.64 UR4, c[0x0][0xc08] ;  /* 0x0003020000047ab9 */ /* 0x000fe40000000a00 */
[----:B------:R-:W-:-:S04]  /*f6d0*/  ISETP.NE.U32.AND P1, PT, RZ, UR4, PT ;  /* 0x00000004ff007c0c */ /* 0x000fc8000bf25070 */
[----:B------:R2:W5:Y:S01]  /*f6e0*/  @P0 LDG.E R3, desc[UR40][R4.64] ;  /* 0x0000002804030981 */ /* 0x000562000c1e1900 */
[----:B------:R-:W-:Y:S01]  /*f6f0*/  ISETP.NE.AND.EX P1, PT, RZ, UR5, PT, P1 ;  /* 0x00000005ff007c0c */ /* 0x000fe2000bf25310 */
[----:B------:R-:W3:-:S12]  /*f700*/  S2R R24, SR_TID.X ;  /* 0x0000000000187919 */ /* 0x000ed80000002100 */
[----:B------:R-:W-:Y:S01]  /*f710*/  @P1 IADD3 R6, P2, R6, UR4, RZ ;  /* 0x0000000406061c10 */ /* 0x000fe2000ff5e0ff */
[----:B------:R-:W-:-:S03]  /*f720*/  ULDC UR4, c[0x0][0xa88] ;  /* 0x0002a20000047ab9 */ /* 0x000fc60000000800 */
[----:B------:R-:W-:Y:S01]  /*f730*/  @P1 IADD3.X R7, R0, UR5, RZ, P2, !PT ;  /* 0x0000000500071c10 */ /* 0x000fe200097fe4ff */
[----:B------:R-:W-:-:S06]  /*f740*/  IMAD.U32 R0, RZ, RZ, UR4 ;  /* 0x00000004ff007e24 */ /* 0x000fcc000f8e00ff */
[----:B------:R2:W5:Y:S01]  /*f750*/  @P1 LDG.E R0, desc[UR40][R6.64] ;  /* 0x0000002806001981 */ /* 0x000562000c1e1900 */
[----:B---3--:R-:W-:-:S05]  /*f760*/  VIADD R24, R24, 0xffffff80 ;  /* 0xffffff8018187836 */ /* 0x008fca0000000000 */
[----:B------:R-:W-:Y:S01]  /*f770*/  ISETP.GE.AND P2, PT, R24, 0x40, PT ;  /* 0x000000401800780c */ /* 0x000fe20003f46270 */
[----:B--2-4-:R-:W-:-:S12]  /*f780*/  @P1 BRA `(.L_x_3937) ;  /* 0x0000000000101947 */ /* 0x014fd80003800000 */
[----:B------:R-:W-:Y:S05]  /*f790*/  @!P0 BRA `(.L_x_3937) ;  /* 0x00000000000c8947 */ /* 0x000fea0003800000 */
[----:B------:R-:W2:Y:S04]  /*f7a0*/  LDG.E R7, desc[UR40][R4.64] ;  /* 0x0000002804077981 */ /* 0x000ea8000c1e1900 */
[----:B-----5:R-:W2:Y:S02]  /*f7b0*/  LDG.E R0, desc[UR40][R4.64+0x4] ;  /* 0x0000042804007981 */ /* 0x020ea4000c1e1900 */
[----:B--2---:R-:W-:-:S07]  /*f7c0*/  IMAD.IADD R0, R0, 0x1, -R7 ;  /* 0x0000000100007824 */ /* 0x004fce00078e0a07 */
.L_x_3937:
[----:B------:R-:W2:Y:S04]  /*f7d0*/  LDL.LU R5, [R1+0x20] ;  /* 0x0000200001057983 */ /* 0x000ea80000300800 */
[----:B------:R-:W3:Y:S04]  /*f7e0*/  LDL.LU R4, [R1+0x40] ;  /* 0x0000400001047983 */ /* 0x000ee80000300800 */
[----:B------:R-:W4:Y:S04]  /*f7f0*/  LDL R28, [R1+0x14] ;  /* 0x00001400011c7983 */ /* 0x000f280000100800 */
[----:B0-----:R0:W5:Y:S01]  /*f800*/  LDL R20, [R1+0x38] ;  /* 0x0000380001147983 */ /* 0x0011620000100800 */
[----:B------:R-:W-:Y:S01]  /*f810*/  BSSY B1, `(.L_x_3938) ;  /* 0x000002e000017945 */ /* 0x000fe20003800000 */
[----:B-----5:R-:W-:-:S02]  /*f820*/  SHF.R.S32.HI R10, RZ, 0x1f, R3 ;  /* 0x0000001fff0a7819 */ /* 0x020fc40000011403 */
[----:B--2---:R-:W-:Y:S02]  /*f830*/  SEL R15, R5, RZ, !P0 ;  /* 0x000000ff050f7207 */ /* 0x004fe40004000000 */
[----:B---3--:R-:W-:Y:S02]  /*f840*/  SEL R14, R4, RZ, !P0 ;  /* 0x000000ff040e7207 */ /* 0x008fe40004000000 */
[----:B----4-:R-:W-:Y:S01]  /*f850*/  SHF.R.S32.HI R13, RZ, 0x1f, R28 ;  /* 0x0000001fff0d7819 */ /* 0x010fe2000001141c */
[----:B0-----:R-:W-:Y:S06]  /*f860*/  @P2 BRA `(.L_x_3939) ;  /* 0x0000000000a02947 */ /* 0x001fec0003800000 */
[----:B------:R-:W0:Y:S01]  /*f870*/  S2R R4, SR_TID.X ;  /* 0x0000000000047919 */ /* 0x000e220000002100 */
[----:B------:R-:W2:Y:S02]  /*f880*/  LDC R11, c[0x0][0xbe8] ;  /* 0x0002fa00ff0b7b82 */ /* 0x000ea40000000800 */
[----:B--2---:R-:W-:Y:S02]  /*f890*/  IMAD R5, R0, R11, RZ ;  /* 0x0000000b00057224 */ /* 0x004fe400078e02ff */
[----:B0-----:R-:W-:-:S04]  /*f8a0*/  IMAD R4, R20, 0x40, R4 ;  /* 0x0000004014047824 */ /* 0x001fc800078e0204 */
        /* <DEDUP_REMOVED lines=10> */
[----:B------:R-:W0:Y:S08]  /*f950*/  @P0 LDC R9, c[0x0][0xbec] ;  /* 0x0002fb00ff090b82 */ /* 0x000e300000000800 */
[----:B------:R-:W2:Y:S01]  /*f960*/  @P0 LDC R21, c[0x0][0xbf0] ;  /* 0x0002fc00ff150b82 */ /* 0x000ea20000000800 */
[----:B0-----:R-:W-:-:S04]  /*f970*/  @P0 IMAD.HI.U32 R6, R12, R9, RZ ;  /* 0x000000090c060227 */ /* 0x001fc800078e00ff */
[----:B------:R-:W-:Y:S01]  /*f980*/  IMAD R9, R28, UR5, R8 ;  /* 0x000000051c097c24 */ /* 0x000fe2000f8e0208 */
[----:B------:R-:W-:Y:S01]  /*f990*/  ULDC.64 UR4, c[0x0][0xb98] ;  /* 0x0002e60000047ab9 */ /* 0x000fe20000000a00 */
[----:B--2---:R-:W-:Y:S02]  /*f9a0*/  @P0 SHF.R.U32.HI R7, RZ, R21, R6 ;  /* 0x00000015ff070219 */ /* 0x004fe40000011606 */
        /* <DEDUP_REMOVED lines=20> */
.L_x_3939:
[----:B------:R-:W-:Y:S05]  /*faf0*/  BSYNC B1 ;  /* 0x0000000000017941 */ /* 0x000fea0003800000 */
.L_x_3938:
[----:B------:R-:W-:Y:S01]  /*fb00*/  ISETP.NE.AND P0, PT, R29, 0x1, PT ;  /* 0x000000011d00780c */ /* 0x000fe20003f05270 */
[----:B------:R-:W2:Y:S01]  /*fb10*/  LDC R21, c[0x0][0xac8] ;  /* 0x0002b200ff157b82 */ /* 0x000ea20000000800 */
[--C-:B------:R-:W-:Y:S01]  /*fb20*/  SHF.R.S32.HI R8, RZ, 0x1f, R24.reuse ;  /* 0x0000001fff087819 */ /* 0x100fe20000011418 */
[----:B------:R-:W-:Y:S01]  /*fb30*/  ULDC.64 UR4, c[0x0][0xaa0] ;  /* 0x0002a80000047ab9 */ /* 0x000fe20000000a00 */
[----:B------:R-:W-:Y:S01]  /*fb40*/  SHF.R.S32.HI R12, RZ, 0x1f, R24 ;  /* 0x0000001fff0c7819 */ /* 0x000fe20000011418 */
[----:B0-----:R-:W-:Y:S01]  /*fb50*/  IMAD R6, R10, UR4, RZ ;  /* 0x000000040a067c24 */ /* 0x001fe2000f8e02ff */
[-C--:B------:R-:W-:Y:S01]  /*fb60*/  LEA.HI R8, R8, R24.reuse, RZ, 0x3 ;  /* 0x0000001808087211 */ /* 0x080fe200078f18ff */
[C---:B------:R-:W-:Y:S01]  /*fb70*/  IMAD.WIDE.U32 R4, R3.reuse, UR4, RZ ;  /* 0x0000000403047c25 */ /* 0x040fe2000f8e00ff */
[----:B------:R-:W-:Y:S01]  /*fb80*/  LEA.HI R12, R12, R24, RZ, 0x3 ;  /* 0x000000180c0c7211 */ /* 0x000fe200078f18ff */
[----:B------:R-:W-:Y:S01]  /*fb90*/  BSSY B1, `(.L_x_3940) ;  /* 0x000007e000017945 */ /* 0x000fe20003800000 */
[----:B------:R-:W-:Y:S01]  /*fba0*/  LOP3.LUT R8, R8, 0xfffffff8, RZ, 0xc0, !PT ;  /* 0xfffffff808087812 */ /* 0x000fe200078ec0ff */
[----:B------:R-:W-:Y:S01]  /*fbb0*/  IMAD R3, R3, UR5, R6 ;  /* 0x0000000503037c24 */ /* 0x000fe2000f8e0206 */
[----:B------:R-:W-:Y:S01]  /*fbc0*/  ULDC.64 UR4, c[0x0][0xae8] ;  /* 0x0002ba0000047ab9 */ /* 0x000fe20000000a00 */
[----:B------:R-:W0:Y:S01]  /*fbd0*/  @P0 LDC R7, c[0x0][0xbec] ;  /* 0x0002fb00ff070b82 */ /* 0x000e220000000800 */
[----:B------:R-:W-:Y:S01]  /*fbe0*/  SHF.R.S32.HI R12, RZ, 0x3, R12 ;  /* 0x00000003ff0c7819 */ /* 0x000fe2000001140c */
[----:B------:R-:W-:Y:S01]  /*fbf0*/  IMAD.IADD R5, R5, 0x1, R3 ;  /* 0x0000000105057824 */ /* 0x000fe200078e0203 */
[----:B------:R-:W-:Y:S01]  /*fc00*/  IADD3 R40, R192, 0xc0, RZ ;  /* 0x000000c0c0287810 */ /* 0x000fe20007ffe0ff */
[----:B------:R-:W-:-:S02]  /*fc10*/  IMAD R3, R13, UR4, RZ ;  /* 0x000000040d037c24 */ /* 0x000fc4000f8e02ff */
[----:B------:R-:W-:Y:S01]  /*fc20*/  IMAD.IADD R8, R24, 0x1, -R8 ;  /* 0x0000000118087824 */ /* 0x000fe200078e0a08 */
[----:B------:R-:W-:Y:S01]  /*fc30*/  SHF.R.S32.HI R40, RZ, 0x1f, R40 ;  /* 0x0000001fff287819 */ /* 0x000fe20000011428 */
[----:B------:R-:W3:Y:S01]  /*fc40*/  @P0 LDC R9, c[0x0][0xbf0] ;  /* 0x0002fc00ff090b82 */ /* 0x000ee20000000800 */
[----:B------:R-:W-:Y:S02]  /*fc50*/  VIADD R43, R192, 0x40 ;  /* 0x00000040c02b7836 */ /* 0x000fe40000000000 */
[----:B------:R-:W-:Y:S01]  /*fc60*/  IMAD R3, R28, UR5, R3 ;  /* 0x000000051c037c24 */ /* 0x000fe2000f8e0203 */
[----:B------:R-:W-:Y:S01]  /*fc70*/  LEA R6, R8, R12, 0x5 ;  /* 0x0000000c08067211 */ /* 0x000fe200078e28ff */
[----:B------:R-:W-:Y:S01]  /*fc80*/  IMAD.WIDE.U32 R4, R28, UR4, R4 ;  /* 0x000000041c047c25 */ /* 0x000fe2000f8e0004 */
[-C--:B--2---:R-:W-:Y:S01]  /*fc90*/  ISETP.GE.AND P1, PT, R43, R21.reuse, PT ;  /* 0x000000152b00720c */ /* 0x084fe20003f26270 */
[----:B------:R-:W-:Y:S01]  /*fca0*/  ULDC.64 UR4, c[0x0][0xaf0] ;  /* 0x0002bc0000047ab9 */ /* 0x000fe20000000a00 */
[----:B------:R-:W-:Y:S01]  /*fcb0*/  ISETP.GE.AND P2, PT, R192, R21, PT ;  /* 0x00000015c000720c */ /* 0x000fe20003f46270 */
[----:B------:R-:W-:Y:S01]  /*fcc0*/  IMAD.IADD R5, R5, 0x1, R3 ;  /* 0x0000000105057824 */ /* 0x000fe200078e0203 */
[----:B------:R-:W-:Y:S01]  /*fcd0*/  SEL R10, RZ, 0xffffffff, P1 ;  /* 0xffffffffff0a7807 */ /* 0x000fe20000800000 */
[----:B------:R-:W-:-:S02]  /*fce0*/  IMAD R3, R14, UR4, RZ ;  /* 0x000000040e037c24 */ /* 0x000fc4000f8e02ff */
[----:B------:R-:W-:Y:S02]  /*fcf0*/  IMAD R8, R20, 0x40, R6 ;  /* 0x0000004014087824 */ /* 0x000fe400078e0206 */
[----:B------:R-:W-:Y:S02]  /*fd00*/  VIADD R41, R192, 0x80 ;  /* 0x00000080c0297836 */ /* 0x000fe40000000000 */
[C---:B------:R-:W-:Y:S02]  /*fd10*/  IMAD R3, R15.reuse, UR5, R3 ;  /* 0x000000050f037c24 */ /* 0x040fe4000f8e0203 */
[----:B------:R-:W-:Y:S01]  /*fd20*/  IMAD.WIDE.U32 R4, R15, UR4, R4 ;  /* 0x000000040f047c25 */ /* 0x000fe2000f8e0004 */
[----:B------:R-:W-:-:S03]  /*fd30*/  ULDC.64 UR4, c[0x0][0xae0] ;  /* 0x0002b80000047ab9 */ /* 0x000fc60000000a00 */
[----:B0-----:R-:W-:Y:S01]  /*fd40*/  @P0 IMAD.HI.U32 R6, R8, R7, RZ ;  /* 0x0000000708060227 */ /* 0x001fe200078e00ff */
[----:B------:R-:W-:Y:S02]  /*fd50*/  SEL R7, RZ, 0x1, P2 ;  /* 0x00000001ff077807 */ /* 0x000fe40001000000 */
[----:B------:R-:W-:Y:S01]  /*fd60*/  ISETP.GE.AND P2, PT, R41, R21, PT ;  /* 0x000000152900720c */ /* 0x000fe20003f46270 */
[----:B------:R-:W-:Y:S02]  /*fd70*/  IMAD.SHL.U32 R10, R10, 0x2, RZ ;  /* 0x000000020a0a7824 */ /* 0x000fe400078e00ff */
[C---:B------:R-:W-:Y:S02]  /*fd80*/  VIADD R39, R192.reuse, 0xc0 ;  /* 0x000000c0c0277836 */ /* 0x040fe40000000000 */
[----:B------:R-:W-:Y:S02]  /*fd90*/  IMAD.IADD R5, R5, 0x1, R3 ;  /* 0x0000000105057824 */ /* 0x000fe400078e0203 */
[----:B------:R-:W-:Y:S01]  /*fda0*/  IMAD.MOV.U32 R3, RZ, RZ, R8 ;  /* 0x000000ffff037224 */ /* 0x000fe200078e0008 */
[----:B---3--:R-:W-:Y:S01]  /*fdb0*/  @P0 SHF.R.U32.HI R3, RZ, R9, R6 ;  /* 0x00000009ff030219 */ /* 0x008fe20000011606 */
[----:B------:R-:W-:Y:S01]  /*fdc0*/  VIADD R37, R192, 0x100 ;  /* 0x00000100c0257836 */ /* 0x000fe20000000000 */
[----:B------:R-:W-:Y:S01]  /*fdd0*/  LOP3.LUT R9, R10, 0x2, R7, 0xe2, !PT ;  /* 0x000000020a097812 */ /* 0x000fe200078ee207 */
[----:B------:R-:W-:Y:S01]  /*fde0*/  IMAD R31, R0, R29, RZ ;  /* 0x0000001d001f7224 */ /* 0x000fe200078e02ff */
[----:B------:R-:W-:Y:S01]  /*fdf0*/  ISETP.GE.AND P1, PT, R39, R21, PT ;  /* 0x000000152700720c */ /* 0x000fe20003f26270 */
[----:B------:R-:W-:Y:S01]  /*fe00*/  IMAD.MOV R7, RZ, RZ, -R3 ;  /* 0x000000ffff077224 */ /* 0x000fe200078e0a03 */
[----:B------:R-:W-:Y:S01]  /*fe10*/  SEL R10, RZ, 0xffffffff, P2 ;  /* 0xffffffffff0a7807 */ /* 0x000fe20001000000 */
[----:B------:R-:W-:Y:S01]  /*fe20*/  IMAD.WIDE.U32 R4, R3, UR4, R4 ;  /* 0x0000000403047c25 */ /* 0x000fe2000f8e0004 */
[----:B------:R-:W-:-:S02]  /*fe30*/  SHF.R.S32.HI R6, RZ, 0x1f, R3 ;  /* 0x0000001fff067819 */ /* 0x000fc40000011403 */
[----:B------:R-:W-:Y:S01]  /*fe40*/  SEL R11, RZ, 0xffffffff, P1 ;  /* 0xffffffffff0b7807 */ /* 0x000fe20000800000 */
[----:B------:R-:W-:Y:S01]  /*fe50*/  IMAD.SHL.U32 R10, R10, 0x4, RZ ;  /* 0x000000040a0a7824 */ /* 0x000fe200078e00ff */
[----:B------:R-:W-:Y:S01]  /*fe60*/  ISETP.GE.AND P0, PT, R37, R21, PT ;  /* 0x000000152500720c */ /* 0x000fe20003f06270 */
[----:B------:R-:W-:Y:S02]  /*fe70*/  IMAD R6, R6, UR4, RZ ;  /* 0x0000000406067c24 */ /* 0x000fe4000f8e02ff */
[----:B------:R-:W-:Y:S01]  /*fe80*/  IMAD.SHL.U32 R11, R11, 0x8, RZ ;  /* 0x000000080b0b7824 */ /* 0x000fe200078e00ff */
[----:B------:R-:W-:Y:S01]  /*fe90*/  LOP3.LUT R0, R10, 0x4, R9, 0xe2, !PT ;  /* 0x000000040a007812 */ /* 0x000fe200078ee209 */
[----:B------:R-:W-:Y:S02]  /*fea0*/  IMAD R7, R29, R7, R8 ;  /* 0x000000071d077224 */ /* 0x000fe400078e0208 */
[----:B------:R-:W-:Y:S01]  /*feb0*/  IMAD R9, R3, UR5, R6 ;  /* 0x0000000503097c24 */ /* 0x000fe2000f8e0206 */
[----:B------:R-:W-:Y:S01]  /*fec0*/  SEL R6, RZ, 0xffffffff, P0 ;  /* 0xffffffffff067807 */ /* 0x000fe20000000000 */
[----:B------:R-:W-:Y:S01]  /*fed0*/  VIADD R35, R192, 0x140 ;  /* 0x00000140c0237836 */ /* 0x000fe20000000000 */
[----:B------:R-:W-:Y:S01]  /*fee0*/  LOP3.LUT R3, R11, 0x8, R0, 0xe2, !PT ;  /* 0x000000080b037812 */ /* 0x000fe200078ee200 */
[----:B------:R-:W-:Y:S01]  /*fef0*/  ULDC.64 UR4, c[0x0][0xad8] ;  /* 0x0002b60000047ab9 */ /* 0x000fe20000000a00 */
[----:B------:R-:W-:Y:S01]  /*ff00*/  SHF.R.S32.HI R0, RZ, 0x1f, R7 ;  /* 0x0000001fff007819 */ /* 0x000fe20000011407 */
[----:B------:R-:W-:Y:S01]  /*ff10*/  IMAD.SHL.U32 R6, R6, 0x10, RZ ;  /* 0x0000001006067824 */ /* 0x000fe200078e00ff */
[----:B------:R-:W-:Y:S01]  /*ff20*/  ISETP.GE.AND P0, PT, R35, R21, PT ;  /* 0x000000152300720c */ /* 0x000fe20003f06270 */
[----:B------:R-:W-:-:S02]  /*ff30*/  VIADD R33, R192, 0x180 ;  /* 0x00000180c0217836 */ /* 0x000fc40000000000 */
[----:B------:R-:W-:Y:S01]  /*ff40*/  IMAD R0, R0, UR4, RZ ;  /* 0x0000000400007c24 */ /* 0x000fe2000f8e02ff */
[----:B------:R-:W-:Y:S01]  /*ff50*/  LOP3.LUT R6, R6, 0x10, R3, 0xe2, !PT ;  /* 0x0000001006067812 */ /* 0x000fe200078ee203 */
[----:B------:R-:W-:Y:S01]  /*ff60*/  IMAD.IADD R5, R5, 0x1, R9 ;  /* 0x0000000105057824 */ /* 0x000fe200078e0209 */
[----:B------:R-:W-:Y:S01]  /*ff70*/  SEL R8, RZ, 0xffffffff, P0 ;  /* 0xffffffffff087807 */ /* 0x000fe20000000000 */
[----:B------:R-:W-:Y:S01]  /*ff80*/  IMAD R3, R7, UR5, R0 ;  /* 0x0000000507037c24 */ /* 0x000fe2000f8e0200 */
[----:B------:R-:W-:Y:S01]  /*ff90*/  ISETP.GE.AND P0, PT, R33, R21, PT ;  /* 0x000000152100720c */ /* 0x000fe20003f06270 */
[----:B------:R-:W-:Y:S02]  /*ffa0*/  IMAD R0, R20, 0x40, R12 ;  /* 0x0000004014007824 */ /* 0x000fe400078e020c */
[----:B------:R-:W-:Y:S01]  /*ffb0*/  IMAD.WIDE.U32 R4, R7, UR4, R4 ;  /* 0x0000000407047c25 */ /* 0x000fe2000f8e0004 */
[----:B------:R-:W-:Y:S01]  /*ffc0*/  SEL R7, RZ, 0x40, P0 ;  /* 0x00000040ff077807 */ /* 0x000fe20000000000 */
[----:B------:R-:W-:Y:S01]  /*ffd0*/  ULDC.64 UR4, c[0x0][0xa80] ;  /* 0x0002a00000047ab9 */ /* 0x000fe20000000a00 */
[----:B------:R-:W-:Y:S01]  /*ffe0*/  ISETP.GE.AND P0, PT, R0, R31, PT ;  /* 0x0000001f0000720c */ /* 0x000fe20003f06270 */
[----:B------:R-:W-:Y:S01]  /*fff0*/  IMAD.SHL.U32 R9, R8, 0x20, RZ ;  /* 0x0000002008097824 */ /* 0x000fe200078e00ff */
[----:B------:R-:W-:Y:S01]  /*10000*/  LEA R20, P1, R4, UR4, 0x1 ;  /* 0x0000000404147c11 */ /* 0x000fe2000f8208ff */
[----:B------:R-:W-:-:S02]  /*10010*/  VIADD R30, R192, 0x1c0 ;  /* 0x000001c0c01e7836 */ /* 0x000fc40000000000 */
[----:B------:R-:W-:Y:S01]  /*10020*/  IMAD.IADD R3, R5, 0x1, R3 ;  /* 0x0000000105037824 */ /* 0x000fe200078e0203 */
[----:B------:R-:W-:Y:S01]  /*10030*/  LOP3.LUT R6, R9, 0x20, R6, 0xe2, !PT ;  /* 0x0000002009067812 */ /* 0x000fe200078ee206 */
[----:B------:R-:W-:Y:S01]  /*10040*/  VIADD R32, R192, 0x1c0 ;  /* 0x000001c0c0207836 */ /* 0x000fe20000000000 */
[----:B------:R-:W-:Y:S01]  /*10050*/  ISETP.GE.AND P2, PT, R30, R21, PT ;  /* 0x000000151e00720c */ /* 0x000fe20003f46270 */
[----:B------:R-:W-:Y:S01]  /*10060*/  VIADD R34, R192, 0x180 ;  /* 0x00000180c0227836 */ /* 0x000fe20000000000 */
[----:B------:R-:W-:Y:S01]  /*10070*/  LEA.HI.X R3, R4, UR5, R3, 0x1, P1 ;  /* 0x0000000504037c11 */ /* 0x000fe200088f0c03 */
[----:B------:R-:W-:Y:S01]  /*10080*/  VIADD R36, R192, 0x140 ;  /* 0x00000140c0247836 */ /* 0x000fe20000000000 */
[----:B------:R-:W-:Y:S01]  /*10090*/  LOP3.LUT R24, R6, R7, RZ, 0xfc, !PT ;  /* 0x0000000706187212 */ /* 0x000fe200078efcff */
[C---:B------:R-:W-:Y:S01]  /*100a0*/  VIADD R38, R192.reuse, 0x100 ;  /* 0x00000100c0267836 */ /* 0x040fe20000000000 */
[----:B------:R-:W-:Y:S01]  /*100b0*/  SEL R5, RZ, 0x80, P2 ;  /* 0x00000080ff057807 */ /* 0x000fe20001000000 */
[C---:B------:R-:W-:Y:S01]  /*100c0*/  VIADD R42, R192.reuse, 0x80 ;  /* 0x00000080c02a7836 */ /* 0x040fe20000000000 */
[----:B------:R0:W2:Y:S01]  /*100d0*/  SHFL.IDX PT, R6, R20, RZ, 0x181f ;  /* 0x00181fff14067589 */ /* 0x0000a200000e0000 */
[----:B------:R-:W-:Y:S01]  /*100e0*/  VIADD R44, R192, 0x40 ;  /* 0x00000040c02c7836 */ /* 0x000fe20000000000 */
[----:B------:R-:W-:-:S02]  /*100f0*/  LOP3.LUT R28, R24, R5, RZ, 0xfc, !PT ;  /* 0x00000005181c7212 */ /* 0x000fc400078efcff */
[----:B------:R0:W3:Y:S01]  /*10100*/  SHFL.IDX PT, R7, R3, RZ, 0x181f ;  /* 0x00181fff03077589 */ /* 0x0000e200000e0000 */
[----:B------:R-:W-:Y:S02]  /*10110*/  SHF.R.S32.HI R32, RZ, 0x1f, R32 ;  /* 0x0000001fff207819 */ /* 0x000fe40000011420 */
[----:B------:R-:W-:Y:S02]  /*10120*/  SHF.R.S32.HI R34, RZ, 0x1f, R34 ;  /* 0x0000001fff227819 */ /* 0x000fe40000011422 */
[----:B------:R-:W-:Y:S02]  /*10130*/  SHF.R.S32.HI R36, RZ, 0x1f, R36 ;  /* 0x0000001fff247819 */ /* 0x000fe40000011424 */
[----:B------:R-:W-:Y:S02]  /*10140*/  SHF.R.S32.HI R38, RZ, 0x1f, R38 ;  /* 0x0000001fff267819 */ /* 0x000fe40000011426 */
[----:B------:R-:W-:Y:S02]  /*10150*/  SHF.R.S32.HI R42, RZ, 0x1f, R42 ;  /* 0x0000001fff2a7819 */ /* 0x000fe4000001142a */
[----:B------:R-:W-:Y:S01]  /*10160*/  SHF.R.S32.HI R44, RZ, 0x1f, R44 ;  /* 0x0000001fff2c7819 */ /* 0x000fe2000001142c */
[----:B0-----:R-:W-:Y:S06]  /*10170*/  @P0 BRA `(.L_x_3941) ;  /* 0x00000000007c0947 */ /* 0x001fec0003800000 */
[-C--:B------:R-:W-:Y:S02]  /*10180*/  ISETP.GE.AND P2, PT, R43, R21.reuse, PT ;  /* 0x000000152b00720c */ /* 0x080fe40003f46270 */
[-C--:B------:R-:W-:Y:S02]  /*10190*/  ISETP.GE.AND P1, PT, R192, R21.reuse, PT ;  /* 0x00000015c000720c */ /* 0x080fe40003f26270 */
[-C--:B------:R-:W-:Y:S02]  /*101a0*/  ISETP.GE.AND P5, PT, R41, R21.reuse, PT ;  /* 0x000000152900720c */ /* 0x080fe40003fa6270 */
[----:B------:R-:W-:-:S07]  /*101b0*/  ISETP.GE.AND P3, PT, R39, R21, PT ;  /* 0x000000152700720c */ /* 0x000fce0003f66270 */
[CC--:B--2---:R-:W-:Y:S02]  /*101c0*/  @!P2 LEA R8, P0, R43.reuse, R6.reuse, 0x1 ;  /* 0x000000062b08a211 */ /* 0x0c4fe400078008ff */
[----:B---3--:R-:W-:Y:S02]  /*101d0*/  @!P1 IMAD.WIDE R4, R192, 0x2, R6 ;  /* 0x00000002c0049825 */ /* 0x008fe400078e0206 */
[----:B------:R-:W-:Y:S02]  /*101e0*/  @!P2 LEA.HI.X R9, R43, R7, R44, 0x1, P0 ;  /* 0x000000072b09a211 */ /* 0x000fe400000f0c2c */
[----:B------:R-:W-:Y:S01]  /*101f0*/  @!P5 LEA R10, P4, R41, R6, 0x1 ;  /* 0x00000006290ad211 */ /* 0x000fe200078808ff */
[----:B------:R-:W-:Y:S01]  /*10200*/  @!P1 ST.E.128 desc[UR40][R4.64], RZ ;  /* 0x000000ff04009985 */ /* 0x000fe2000c101d28 */
[-C--:B------:R-:W-:Y:S02]  /*10210*/  ISETP.GE.AND P1, PT, R35, R21.reuse, PT ;  /* 0x000000152300720c */ /* 0x080fe40003f26270 */
[----:B------:R-:W-:Y:S01]  /*10220*/  LOP3.LUT P0, RZ, R24, 0x40, RZ, 0xc0, !PT ;  /* 0x0000004018ff7812 */ /* 0x000fe2000780c0ff */
[----:B------:R0:W-:Y:S01]  /*10230*/  @!P2 ST.E.128 desc[UR40][R8.64], RZ ;  /* 0x000000ff0800a985 */ /* 0x0001e2000c101d28 */
[----:B------:R-:W-:-:S02]  /*10240*/  ISETP.GE.AND P2, PT, R37, R21, PT ;  /* 0x000000152500720c */ /* 0x000fc40003f46270 */
[-C--:B------:R-:W-:Y:S02]  /*10250*/  @!P5 LEA.HI.X R11, R41, R7.reuse, R42, 0x1, P4 ;  /* 0x00000007290bd211 */ /* 0x080fe400020f0c2a */
[----:B------:R-:W-:Y:S02]  /*10260*/  LOP3.LUT P4, RZ, R28, 0x80, RZ, 0xc0, !PT ;  /* 0x000000801cff7812 */ /* 0x000fe4000788c0ff */
[CC--:B------:R-:W-:Y:S01]  /*10270*/  @!P3 LEA R12, P6, R39.reuse, R6.reuse, 0x1 ;  /* 0x00000006270cb211 */ /* 0x0c0fe200078c08ff */
[----:B------:R4:W-:Y:S03]  /*10280*/  @!P5 ST.E.128 desc[UR40][R10.64], RZ ;  /* 0x000000ff0a00d985 */ /* 0x0009e6000c101d28 */
[----:B------:R-:W-:Y:S02]  /*10290*/  @!P3 LEA.HI.X R13, R39, R7, R40, 0x1, P6 ;  /* 0x00000007270db211 */ /* 0x000fe400030f0c28 */
[----:B0-----:R-:W-:-:S02]  /*102a0*/  @!P1 LEA R8, P6, R35, R6, 0x1 ;  /* 0x0000000623089211 */ /* 0x001fc400078c08ff */
        /* <DEDUP_REMOVED lines=12> */
.L_x_3941:
[----:B------:R-:W-:Y:S05]  /*10370*/  BSYNC B1 ;  /* 0x0000000000017941 */ /* 0x000fea0003800000 */
.L_x_3940:
[----:B------:R-:W-:Y:S01]  /*10380*/  VIADD R0, R0, 0x20 ;  /* 0x0000002000007836 */ /* 0x000fe20000000000 */
[----:B---34-:R0:W3:Y:S04]  /*10390*/  SHFL.IDX PT, R7, R3, 0x1, 0x181f ;  /* 0x00381f0003077f89 */ /* 0x0180e800000e0000 */
[----:B------:R-:W-:Y:S01]  /*103a0*/  ISETP.GE.AND P0, PT, R0, R31, PT ;  /* 0x0000001f0000720c */ /* 0x000fe20003f06270 */
[----:B--2---:R0:W2:-:S12]  /*103b0*/  SHFL.IDX PT, R6, R20, 0x1, 0x181f ;  /* 0x00381f0014067f89 */ /* 0x00409800000e0000 */
[----:B0-----:R-:W-:Y:S05]  /*103c0*/  @P0 BRA `(.L_x_3936) ;  /* 0x00000000007c0947 */ /* 0x001fea0003800000 */
[-C--:B------:R-:W-:Y:S02]  /*103d0*/  ISETP.GE.AND P6, PT, R192, R21.reuse, PT ;  /* 0x00000015c000720c */ /* 0x080fe40003fc6270 */
[-C--:B------:R-:W-:Y:S02]  /*103e0*/  ISETP.GE.AND P5, PT, R43, R21.reuse, PT ;  /* 0x000000152b00720c */ /* 0x080fe40003fa6270 */
[-C--:B------:R-:W-:Y:S02]  /*103f0*/  ISETP.GE.AND P4, PT, R41, R21.reuse, PT ;  /* 0x000000152900720c */ /* 0x080fe40003f86270 */
[-C--:B------:R-:W-:Y:S02]  /*10400*/  ISETP.GE.AND P3, PT, R39, R21.reuse, PT ;  /* 0x000000152700720c */ /* 0x080fe40003f66270 */
[-C--:B------:R-:W-:Y:S02]  /*10410*/  ISETP.GE.AND P2, PT, R37, R21.reuse, PT ;  /* 0x000000152500720c */ /* 0x080fe40003f46270 */
[----:B------:R-:W-:-:S03]  /*10420*/  ISETP.GE.AND P1, PT, R35, R21, PT ;  /* 0x000000152300720c */ /* 0x000fc60003f26270 */
[----:B--23--:R-:W-:Y:S02]  /*10430*/  @!P6 IMAD.WIDE R4, R192, 0x2, R6 ;  /* 0x00000002c004e825 */ /* 0x00cfe400078e0206 */
[----:B------:R-:W-:-:S03]  /*10440*/  @!P5 LEA R8, P0, R43, R6, 0x1 ;  /* 0x000000062b08d211 */ /* 0x000fc600078008ff */
[----:B------:R0:W-:Y:S01]  /*10450*/  @!P6 ST.E.128 desc[UR40][R4.64], RZ ;  /* 0x000000ff0400e985 */ /* 0x0001e2000c101d28 */
[-C--:B------:R-:W-:Y:S02]  /*10460*/  @!P4 LEA R10, P6, R41, R6.reuse, 0x1 ;  /* 0x00000006290ac211 */ /* 0x080fe400078c08ff */
[-C--:B------:R-:W-:Y:S02]  /*10470*/  @!P5 LEA.HI.X R9, R43, R7.reuse, R44, 0x1, P0 ;  /* 0x000000072b09d211 */ /* 0x080fe400000f0c2c */
[----:B------:R-:W-:Y:S02]  /*10480*/  LOP3.LUT P0, RZ, R24, 0x40, RZ, 0xc0, !PT ;  /* 0x0000004018ff7812 */ /* 0x000fe4000780c0ff */
[----:B------:R-:W-:Y:S01]  /*10490*/  @!P4 LEA.HI.X R11, R41, R7, R42, 0x1, P6 ;  /* 0x00000007290bc211 */ /* 0x000fe200030f0c2a */
[----:B------:R2:W-:Y:S01]  /*104a0*/  @!P5 ST.E.128 desc[UR40][R8.64], RZ ;  /* 0x000000ff0800d985 */ /* 0x0005e2000c101d28 */
[----:B------:R-:W-:Y:S02]  /*104b0*/  LOP3.LUT P6, RZ, R28, 0x80, RZ, 0xc0, !PT ;  /* 0x000000801cff7812 */ /* 0x000fe400078cc0ff */
[-C--:B------:R-:W-:Y:S01]  /*104c0*/  @!P3 LEA R12, P5, R39, R6.reuse, 0x1 ;  /* 0x00000006270cb211 */ /* 0x080fe200078a08ff */
[----:B------:R2:W-:Y:S01]  /*104d0*/  @!P4 ST.E.128 desc[UR40][R10.64], RZ ;  /* 0x000000ff0a00c985 */ /* 0x0005e2000c101d28 */
[----:B------:R-:W-:-:S02]  /*104e0*/  @!P2 LEA R14, P4, R37, R6, 0x1 ;  /* 0x00000006250ea211 */ /* 0x000fc400078808ff */
[-C--:B------:R-:W-:Y:S02]  /*104f0*/  @!P3 LEA.HI.X R13, R39, R7.reuse, R40, 0x1, P5 ;  /* 0x00000007270db211 */ /* 0x080fe400028f0c28 */
[-C--:B0-----:R-:W-:Y:S02]  /*10500*/  @!P1 LEA R4, P5, R35, R6.reuse, 0x1 ;  /* 0x0000000623049211 */ /* 0x081fe400078a08ff */
[-C--:B------:R-:W-:Y:S01]  /*10510*/  @!P2 LEA.HI.X R15, R37, R7.reuse, R38, 0x1, P4 ;  /* 0x00000007250fa211 */ /* 0x080fe200020f0c26 */
[----:B------:R2:W-:Y:S01]  /*10520*/  @!P3 ST.E.128 desc[UR40][R12.64], RZ ;  /* 0x000000ff0c00b985 */ /* 0x0005e2000c101d28 */
[-C--:B------:R-:W-:Y:S02]  /*10530*/  @P0 LEA R20, P3, R33, R6.reuse, 0x1 ;  /* 0x0000000621140211 */ /* 0x080fe400078608ff */
[----:B------:R-:W-:Y:S01]  /*10540*/  @P6 LEA R6, P4, R30, R6, 0x1 ;  /* 0x000000061e066211 */ /* 0x000fe200078808ff */
[----:B------:R2:W-:Y:S01]  /*10550*/  @!P2 ST.E.128 desc[UR40][R14.64], RZ ;  /* 0x000000ff0e00a985 */ /* 0x0005e2000c101d28 */
[----:B------:R-:W-:-:S02]  /*10560*/  @!P1 LEA.HI.X R5, R35, R7, R36, 0x1, P5 ;  /* 0x0000000723059211 */ /* 0x000fc400028f0c24 */
[-C--:B------:R-:W-:Y:S02]  /*10570*/  @P0 LEA.HI.X R21, R33, R7.reuse, R34, 0x1, P3 ;  /* 0x0000000721150211 */ /* 0x080fe400018f0c22 */
[----:B------:R-:W-:Y:S01]  /*10580*/  @P6 LEA.HI.X R7, R30, R7, R32, 0x1, P4 ;  /* 0x000000071e076211 */ /* 0x000fe200020f0c20 */
[----:B------:R2:W-:Y:S04]  /*10590*/  @!P1 ST.E.128 desc[UR40][R4.64], RZ ;  /* 0x000000ff04009985 */ /* 0x0005e8000c101d28 */
[----:B------:R2:W-:Y:S04]  /*105a0*/  @P0 ST.E.128 desc[UR40][R20.64], RZ ;  /* 0x000000ff14000985 */ /* 0x0005e8000c101d28 */
[----:B------:R2:W-:Y:S02]  /*105b0*/  @P6 ST.E.128 desc[UR40][R6.64], RZ ;  /* 0x000000ff06006985 */ /* 0x0005e4000c101d28 */
.L_x_3936:
[----:B------:R-:W-:Y:S05]  /*105c0*/  BSYNC B0 ;  /* 0x0000000000007941 */ /* 0x000fea0003800000 */
.L_x_3930:
[----:B------:R-:W-:Y:S02]  /*105d0*/  ULDC UR4, c[0x0][0xc3c] ;  /* 0x00030f0000047ab9 */ /* 0x000fe40000000800 */
[----:B------:R-:W-:-:S13]  /*105e0*/  ISETP.GE.AND P0, PT, R27, UR4, PT ;  /* 0x000000041b007c0c */ /* 0x000fda000bf06270 */
[----:B------:R-:W-:Y:S05]  /*105f0*/  @!P0 BRA `(.L_x_3942) ;  /* 0xffffff0c00c48947 */ /* 0x000fea000383ffff */
[----:B------:R-:W-:Y:S05]  /*10600*/  BRA `(.L_x_3814) ;  /* 0x0000007000107947 */ /* 0x000fea0003800000 */
.L_x_3812:
[----:B------:R-:W-:-:S08]  /*10610*/  NOP ;  /* 0x0000000000007918 */ /* 0x000fd00000000000 */
[----:B------:R-:W0:-:S00]  /*10620*/  USETMAXREG.DEALLOC.CTAPOOL 0x28 ;  /* 0x00000028000079c8 */ /* 0x000e0000080e0500 */
        /* <DEDUP_REMOVED lines=14> */
.L_x_3943:
        /* <DEDUP_REMOVED lines=41> */
.L_x_3949:
        /* <DEDUP_REMOVED lines=12> */
.L_x_3948:
[----:B------:R-:W-:Y:S05]  /*10a60*/  BSYNC B0 ;  /* 0x0000000000007941 */ /* 0x000fea0003800000 */
.L_x_3947:
        /* <DEDUP_REMOVED lines=21> */
.L_x_3945:
[----:B------:R-:W-:-:S05]  /*10bc0*/  IADD3 R9, -R3, R6, RZ ;  /* 0x0000000603097210 */ /* 0x000fca0007ffe1ff */
        /* <DEDUP_REMOVED lines=14> */
.L_x_3950:
        /* <DEDUP_REMOVED lines=24> */
[--C-:B------:R-:W-:Y:S02]  /*10e30*/  IMAD.MOV R17, RZ, RZ, -R2.reuse ;  /* 0x000000ffff117224 */ /* 0x100fe400078e0a02 */
[----:B------:R-:W-:Y:S02]  /*10e40*/  IMAD.MOV.U32 R18, RZ, RZ, R2 ;  /* 0x000000ffff127224 */ /* 0x000fe400078e0002 */
[----:B------:R-:W-:Y:S01]  /*10e50*/  IMAD R17, R4, R17, R9 ;  /* 0x0000001104117224 */ /* 0x000fe200078e0209 */
[----:B------:R-:W-:Y:S06]  /*10e60*/  BRA `(.L_x_3951) ;  /* 0x00000000000c7947 */ /* 0x000fec0003800000 */
.L_x_3946:
[----:B------:R-:W-:Y:S02]  /*10e70*/  IMAD.MOV.U32 R17, RZ, RZ, RZ ;  /* 0x000000ffff117224 */ /* 0x000fe400078e00ff */
[----:B------:R-:W-:Y:S02]  /*10e80*/  IMAD.U32 R16, RZ, RZ, UR6 ;  /* 0x00000006ff107e24 */ /* 0x000fe4000f8e00ff */
[----:B------:R-:W-:-:S07]  /*10e90*/  IMAD.MOV.U32 R18, RZ, RZ, RZ ;  /* 0x000000ffff127224 */ /* 0x000fce00078e00ff */
.L_x_3951:
[----:B------:R-:W-:-:S13]  /*10ea0*/  ISETP.NE.AND P0, PT, R5, RZ, PT ;  /* 0x000000ff0500720c */ /* 0x000fda0003f05270 */
[----:B------:R-:W0:Y:S01]  /*10eb0*/  @!P0 S2R R3, SR_CgaCtaId ;  /* 0x0000000000038919 */ /* 0x000e220000008800 */
[----:B------:R-:W-:-:S04]  /*10ec0*/  @!P0 MOV R2, 0x400 ;  /* 0x0000040000028802 */ /* 0x000fc80000000f00 */
[----:B0-----:R-:W-:-:S05]  /*10ed0*/  @!P0 LEA R2, R3, R2, 0x18 ;  /* 0x0000000203028211 */ /* 0x001fca00078ec0ff */
[----:B------:R1:W-:Y:S01]  /*10ee0*/  @!P0 STS.128 [R2+0x28cd0], R16 ;  /* 0x028cd01002008388 */ /* 0x0003e20000000c00 */
[----:B------:R-:W-:Y:S06]  /*10ef0*/  BAR.ARV 0x5, 0x180 ;  /* 0x0146000000007b1d */ /* 0x000fec0000002000 */
.L_x_3944:
[----:B------:R2:W-:Y:S01]  /*10f00*/  STL [R1+0x1c], RZ ;  /* 0x00001cff01007387 */ /* 0x0005e20000100800 */
[----:B------:R-:W-:Y:S01]  /*10f10*/  ULDC UR4, c[0x0][0xc3c] ;  /* 0x00030f0000047ab9 */ /* 0x000fe20000000800 */
[----:B------:R-:W-:Y:S01]  /*10f20*/  IMAD.MOV.U32 R26, RZ, RZ, 0x1 ;  /* 0x00000001ff1a7424 */ /* 0x000fe200078e00ff */
[----:B0-----:R-:W-:Y:S01]  /*10f30*/  ISETP.GE.AND P0, PT, R19, UR4, PT ;  /* 0x0000000413007c0c */ /* 0x001fe2000bf06270 */
[----:B------:R-:W-:-:S12]  /*10f40*/  IMAD.MOV.U32 R25, RZ, RZ, RZ ;  /* 0x000000ffff197224 */ /* 0x000fd800078e00ff */
[----:B--2---:R-:W-:Y:S05]  /*10f50*/  @P0 BRA `(.L_x_3952) ;  /* 0x0000006000e40947 */ /* 0x004fea0003800000 */
[----:B------:R-:W0:Y:S01]  /*10f60*/  S2UR UR5, SR_CgaCtaId ;  /* 0x00000000000579c3 */ /* 0x000e220000008800 */
[C---:B-1----:R-:W-:Y:S01]  /*10f70*/  IMAD.SHL.U32 R2, R0.reuse, 0x8, RZ ;  /* 0x0000000800027824 */ /* 0x042fe200078e00ff */
[----:B------:R-:W-:Y:S01]  /*10f80*/  LOP3.LUT R5, R0, 0x7f, RZ, 0xc0, !PT ;  /* 0x0000007f00057812 */ /* 0x000fe200078ec0ff */
[----:B------:R-:W-:Y:S01]  /*10f90*/  UMOV UR4, 0x400 ;  /* 0x0000040000047882 */ /* 0x000fe20000000000 */
[----:B------:R1:W-:Y:S01]  /*10fa0*/  STL [R1+0x1c], RZ ;  /* 0x00001cff01007387 */ /* 0x0003e20000100800 */
[----:B------:R-:W-:Y:S01]  /*10fb0*/  BSSY B8, `(.L_x_3952) ;  /* 0x0000633000087945 */ /* 0x000fe20003800000 */
[C---:B------:R-:W-:Y:S01]  /*10fc0*/  LOP3.LUT R3, R2.reuse, 0x1f8, RZ, 0xc0, !PT ;  /* 0x000001f802037812 */ /* 0x040fe200078ec0ff */
[----:B------:R-:W-:Y:S01]  /*10fd0*/  IMAD.SHL.U32 R35, R5, 0x8, RZ ;  /* 0x0000000805237824 */ /* 0x000fe200078e00ff */
[----:B------:R-:W-:Y:S02]  /*10fe0*/  LOP3.LUT R2, R2, 0x38, RZ, 0xc0, !PT ;  /* 0x0000003802027812 */ /* 0x000fe400078ec0ff */
[----:B------:R-:W-:-:S02]  /*10ff0*/  CS2R R24, SRZ ;  /* 0x0000000000187805 */ /* 0x000fc4000001ff00 */
[----:B------:R-:W-:Y:S01]  /*11000*/  LOP3.LUT R4, R3, 0x38, R0, 0x78, !PT ;  /* 0x0000003803047812 */ /* 0x000fe200078e7800 */
[----:B------:R-:W-:Y:S01]  /*11010*/  IMAD.SHL.U32 R0, R0, 0x10, RZ ;  /* 0x0000001000007824 */ /* 0x000fe200078e00ff */
[----:B------:R-:W-:Y:S01]  /*11020*/  SHF.R.U32.HI R3, RZ, 0x3, R5 ;  /* 0x00000003ff037819 */ /* 0x000fe20000011605 */
[----:B------:R-:W-:Y:S01]  /*11030*/  IMAD.MOV.U32 R26, RZ, RZ, 0x1 ;  /* 0x00000001ff1a7424 */ /* 0x000fe200078e00ff */
[----:B------:R-:W-:Y:S01]  /*11040*/  LOP3.LUT R35, R4, 0x200, R35, 0xf8, !PT ;  /* 0x0000020004237812 */ /* 0x000fe200078ef823 */
[----:B------:R-:W-:Y:S01]  /*11050*/  ULDC.64 UR38, c[0x0][0x198] ;  /* 0x0000660000267ab9 */ /* 0x000fe20000000a00 */
[----:B------:R-:W-:Y:S01]  /*11060*/  LOP3.LUT R0, R3, 0x70, R0, 0xf8, !PT ;  /* 0x0000007003007812 */ /* 0x000fe200078ef800 */
[----:B------:R-:W-:Y:S01]  /*11070*/  ULDC UR36, c[0x0][0xc] ;  /* 0x0000030000247ab9 */ /* 0x000fe20000000800 */
[C---:B------:R-:W-:Y:S02]  /*11080*/  LOP3.LUT R0, R2.reuse, 0xc0, RZ, 0xfc, !PT ;  /* 0x000000c002007812 */ /* 0x040fe400078efcff */
[----:B------:R-:W-:-:S02]  /*11090*/  LOP3.LUT R0, R2, 0x140, RZ, 0xfc, !PT ;  /* 0x0000014002007812 */ /* 0x000fc400078efcff */
[C---:B------:R-:W-:Y:S01]  /*110a0*/  LOP3.LUT R3, R2.reuse, 0x40, RZ, 0xfc, !PT ;  /* 0x0000004002037812 */ /* 0x040fe200078efcff */
[----:B0-----:R-:W-:Y:S01]  /*110b0*/  ULEA UR4, UR5, UR4, 0x18 ;  /* 0x0000000405047291 */ /* 0x001fe2000f8ec03f */
[----:B------:R-:W-:Y:S02]  /*110c0*/  LOP3.LUT R4, R37, 0x2, RZ, 0xfc, !PT ;  /* 0x0000000225047812 */ /* 0x000fe400078efcff */
[C---:B------:R-:W-:Y:S02]  /*110d0*/  LOP3.LUT R3, R2.reuse, 0x100, RZ, 0xfc, !PT ;  /* 0x0000010002037812 */ /* 0x040fe400078efcff */
[C---:B------:R-:W-:Y:S01]  /*110e0*/  LOP3.LUT R4, R2.reuse, 0x80, RZ, 0xfc, !PT ;  /* 0x0000008002047812 */ /* 0x040fe200078efcff */
[----:B------:R-:W-:Y:S01]  /*110f0*/  IMAD.U32 R23, RZ, RZ, UR4 ;  /* 0x00000004ff177e24 */ /* 0x000fe2000f8e00ff */
[C---:B------:R-:W-:Y:S02]  /*11100*/  LOP3.LUT R3, R2.reuse, 0x180, RZ, 0xfc, !PT ;  /* 0x0000018002037812 */ /* 0x040fe400078efcff */
[----:B------:R-:W-:Y:S01]  /*11110*/  MOV R28, 0x1 ;  /* 0x00000001001c7802 */ /* 0x000fe20000000f00 */
[----:B------:R-:W-:Y:S01]  /*11120*/  IMAD R0, R35, 0x2, R23 ;  /* 0x0000000223007824 */ /* 0x000fe200078e0217 */
[----:B------:R-:W-:-:S04]  /*11130*/  LOP3.LUT R2, R2, 0x1c0, RZ, 0xfc, !PT ;  /* 0x000001c002027812 */ /* 0x000fc800078efcff */
[----:B------:R1:W-:Y:S03]  /*11140*/  STL [R1+0x34], R0 ;  /* 0x0000340001007387 */ /* 0x0003e60000100800 */
.L_x_4059:
[----:B0-----:R-:W0:Y:S02]  /*11150*/  LDC.64 R32, c[0x0][0xc88] ;  /* 0x00032200ff207b82 */ /* 0x001e240000000a00 */
[----:B0-----:R-:W-:-:S06]  /*11160*/  IMAD.WIDE R32, R19, 0x4, R32 ;  /* 0x0000000413207825 */ /* 0x001fcc00078e0220 */
[----:B-1----:R0:W1:Y:S01]  /*11170*/  LDG.E R32, desc[UR40][R32.64] ;  /* 0x0000002820207981 */ /* 0x002062000c1e1900 */
[----:B------:R-:W-:Y:S05]  /*11180*/  YIELD ;  /* 0x0000000000007946 */ /* 0x000fea0003800000 */
[----:B------:R-:W-:Y:S01]  /*11190*/  ULDC.64 UR4, c[0x0][0xa28] ;  /* 0x00028a0000047ab9 */ /* 0x000fe20000000a00 */
[----:B--23--:R-:W-:Y:S01]  /*111a0*/  IMAD.MOV.U32 R6, RZ, RZ, RZ ;  /* 0x000000ffff067224 */ /* 0x00cfe200078e00ff */
[----:B------:R-:W-:Y:S01]  /*111b0*/  ISETP.NE.U32.AND P0, PT, RZ, UR4, PT ;  /* 0x00000004ff007c0c */ /* 0x000fe2000bf05070 */
[----:B------:R-:W-:Y:S01]  /*111c0*/  ULDC.64 UR8, c[0x0][0xa18] ;  /* 0x0002860000087ab9 */ /* 0x000fe20000000a00 */
[----:B0-----:R-:W-:Y:S01]  /*111d0*/  IMAD.MOV.U32 R33, RZ, RZ, RZ ;  /* 0x000000ffff217224 */ /* 0x001fe200078e00ff */
[----:B------:R-:W-:Y:S01]  /*111e0*/  ULDC.64 UR6, c[0x0][0xa10] ;  /* 0x0002840000067ab9 */ /* 0x000fe20000000a00 */
[----:B------:R-:W-:-:S02]  /*111f0*/  ISETP.NE.AND.EX P0, PT, RZ, UR5, PT, P0 ;  /* 0x00000005ff007c0c */ /* 0x000fc4000bf05300 */
[----:B-1----:R-:W-:-:S11]  /*11200*/  SHF.R.S32.HI R0, RZ, 0x1f, R32 ;  /* 0x0000001fff007819 */ /* 0x002fd60000011420 */
        /* <DEDUP_REMOVED lines=8> */
[----:B------:R-:W-:Y:S01]  /*11290*/  ISETP.NE.U32.AND P2, PT, RZ, UR8, PT ;  /* 0x00000008ff007c0c */ /* 0x000fe2000bf45070 */
[----:B0-----:R-:W-:Y:S01]  /*112a0*/  IMAD.MOV.U32 R0, RZ, RZ, RZ ;  /* 0x000000ffff007224 */ /* 0x001fe200078e00ff */
[----:B------:R-:W-:Y:S02]  /*112b0*/  ISETP.NE.AND.EX P0, PT, RZ, UR5, PT, P0 ;  /* 0x00000005ff007c0c */ /* 0x000fe4000bf05300 */
[----:B------:R-:W-:Y:S02]  /*112c0*/  ISETP.NE.AND.EX P2, PT, RZ, UR9, PT, P2 ;  /* 0x00000009ff007c0c */ /* 0x000fe4000bf45320 */
[----:B------:R-:W-:Y:S02]  /*112d0*/  ISETP.NE.U32.AND P1, PT, RZ, UR6, PT ;  /* 0x00000006ff007c0c */ /* 0x000fe4000bf25070 */
[----:B-1----:R-:W-:-:S02]  /*112e0*/  IADD3 R2, P3, R27, UR4, RZ ;  /* 0x000000041b027c10 */ /* 0x002fc4000ff7e0ff */
[----:B------:R-:W-:Y:S02]  /*112f0*/  ISETP.NE.AND.EX P1, PT, RZ, UR7, PT, P1 ;  /* 0x00000007ff007c0c */ /* 0x000fe4000bf25310 */
[----:B------:R-:W-:Y:S02]  /*11300*/  IADD3.X R3, R29, UR5, RZ, P3, !PT ;  /* 0x000000051d037c10 */ /* 0x000fe40009ffe4ff */
[----:B------:R-:W-:-:S03]  /*11310*/  IADD3 R4, P4, R27, UR6, RZ ;  /* 0x000000061b047c10 */ /* 0x000fc6000ff9e0ff */
[----:B------:R-:W2:Y:S01]  /*11320*/  @P0 LDG.E R6, desc[UR40][R2.64] ;  /* 0x0000002802060981 */ /* 0x000ea2000c1e1900 */
[----:B------:R-:W-:Y:S01]  /*11330*/  ULDC UR4, c[0x0][0x288] ;  /* 0x0000a20000047ab9 */ /* 0x000fe20000000800 */
[----:B------:R-:W-:Y:S01]  /*11340*/  IADD3.X R5, R29, UR7, RZ, P4, !PT ;  /* 0x000000071d057c10 */ /* 0x000fe2000a7fe4ff */
[----:B------:R-:W-:Y:S01]  /*11350*/  IMAD.U32 R8, RZ, RZ, UR4 ;  /* 0x00000004ff087e24 */ /* 0x000fe2000f8e00ff */
[----:B------:R-:W-:-:S03]  /*11360*/  ULDC.64 UR4, c[0x0][0x418] ;  /* 0x0001060000047ab9 */ /* 0x000fc60000000a00 */
[----:B------:R-:W5:Y:S04]  /*11370*/  @P1 LDG.E R0, desc[UR40][R4.64] ;  /* 0x0000002804001981 */ /* 0x000f68000c1e1900 */
[----:B--2---:R0:W-:Y:S02]  /*11380*/  STL [R1+0xc], R6 ;  /* 0x00000c0601007387 */ /* 0x0041e40000100800 */
[----:B0-----:R-:W-:-:S04]  /*11390*/  @P2 IADD3 R6, P3, R27, UR8, RZ ;  /* 0x000000081b062c10 */ /* 0x001fc8000ff7e0ff */
[----:B------:R-:W-:-:S05]  /*113a0*/  @P2 IADD3.X R7, R29, UR9, RZ, P3, !PT ;  /* 0x000000091d072c10 */ /* 0x000fca0009ffe4ff */
[----:B------:R0:W2:Y:S01]  /*113b0*/  @P2 LDG.E R8, desc[UR40][R6.64] ;  /* 0x0000002806082981 */ /* 0x0000a2000c1e1900 */
        /* <DEDUP_REMOVED lines=9> */
[----:B--2---:R0:W-:Y:S01]  /*11450*/  STL [R1+0x18], R8 ;  /* 0x0000180801007387 */ /* 0x0041e20000100800 */
[----:B------:R-:W-:Y:S05]  /*11460*/  @P2 BRA `(.L_x_3953) ;  /* 0x0000000000142947 */ /* 0x000fea0003800000 */
[----:B------:R-:W-:Y:S05]  /*11470*/  @!P0 BRA `(.L_x_3953) ;  /* 0x0000000000108947 */ /* 0x000fea0003800000 */
[----:B0-----:R-:W2:Y:S04]  /*11480*/  LDG.E R8, desc[UR40][R2.64] ;  /* 0x0000002802087981 */ /* 0x001ea8000c1e1900 */
[----:B------:R-:W2:Y:S02]  /*11490*/  LDG.E R2, desc[UR40][R2.64+0x4] ;  /* 0x0000042802027981 */ /* 0x000ea4000c1e1900 */
[----:B--2---:R-:W-:-:S05]  /*114a0*/  IMAD.IADD R2, R2, 0x1, -R8 ;  /* 0x0000000102027824 */ /* 0x004fca00078e0a08 */
[----:B------:R1:W-:Y:S02]  /*114b0*/  STL [R1+0x18], R2 ;  /* 0x0000180201007387 */ /* 0x0003e40000100800 */
.L_x_3953:
        /* <DEDUP_REMOVED lines=9> */
.L_x_3954:
[----:B------:R-:W-:Y:S02]  /*11550*/  ULDC.64 UR4, c[0x0][0xa08] ;  /* 0x0002820000047ab9 */ /* 0x000fe40000000a00 */
[----:B------:R-:W-:-:S04]  /*11560*/  ISETP.NE.U32.AND P0, PT, RZ, UR4, PT ;  /* 0x00000004ff007c0c */ /* 0x000fc8000bf05070 */
[----:B------:R-:W-:-:S13]  /*11570*/  ISETP.NE.AND.EX P0, PT, RZ, UR5, PT, P0 ;  /* 0x00000005ff007c0c */ /* 0x000fda000bf05300 */
[----:B------:R-:W-:Y:S05]  /*11580*/  @!P0 BRA `(.L_x_3955) ;  /* 0x0000000000148947 */ /* 0x000fea0003800000 */
[----:B-1----:R-:W1:Y:S02]  /*11590*/  LDC.64 R2, c[0x0][0xa08] ;  /* 0x00028200ff027b82 */ /* 0x002e640000000a00 */
[----:B-1----:R-:W-:-:S05]  /*115a0*/  IMAD.WIDE R2, R30, 0x4, R2 ;  /* 0x000000041e027825 */ /* 0x002fca00078e0202 */
[----:B------:R-:W2:Y:S04]  /*115b0*/  LDG.E R7, desc[UR40][R2.64] ;  /* 0x0000002802077981 */ /* 0x000ea8000c1e1900 */
[----:B------:R-:W2:Y:S02]  /*115c0*/  LDG.E R2, desc[UR40][R2.64+0x4] ;  /* 0x0000042802027981 */ /* 0x000ea4000c1e1900 */
[----:B--2---:R-:W-:-:S07]  /*115d0*/  IMAD.IADD R7, R2, 0x1, -R7 ;  /* 0x0000000102077824 */ /* 0x004fce00078e0a07 */
.L_x_3955:
[----:B-1----:R-:W2:Y:S04]  /*115e0*/  @P1 LDG.E R2, desc[UR40][R4.64] ;  /* 0x0000002804021981 */ /* 0x002ea8000c1e1900 */
[----:B------:R-:W2:Y:S01]  /*115f0*/  @P1 LDG.E R4, desc[UR40][R4.64+0x4] ;  /* 0x0000042804041981 */ /* 0x000ea2000c1e1900 */
[----:B-----5:R-:W-:Y:S01]  /*11600*/  IMAD.IADD R7, R7, 0x1, -R33 ;  /* 0x0000000107077824 */ /* 0x020fe200078e0a21 */
[----:B------:R-:W-:Y:S01]  /*11610*/  BSSY B0, `(.L_x_3956) ;  /* 0x00001ae000007945 */ /* 0x000fe20003800000 */
[----:B--2---:R-:W-:-:S04]  /*11620*/  @P1 IMAD.IADD R6, R4, 0x1, -R2 ;  /* 0x0000000104061824 */ /* 0x004fc800078e0a02 */
[----:B------:R-:W-:-:S04]  /*11630*/  IMAD.IADD R3, R7, 0x1, R6 ;  /* 0x0000000107037824 */ /* 0x000fc800078e0206 */
[----:B------:R-:W-:Y:S01]  /*11640*/  VIADD R2, R3, 0x3f ;  /* 0x0000003f03027836 */ /* 0x000fe20000000000 */
[----:B------:R1:W-:Y:S04]  /*11650*/  STL [R1+0x4], R3 ;  /* 0x0000040301007387 */ /* 0x0003e80000100800 */
[----:B-1----:R-:W-:-:S04]  /*11660*/  SHF.R.S32.HI R3, RZ, 0x1f, R2 ;  /* 0x0000001fff037819 */ /* 0x002fc80000011402 */
[----:B------:R-:W-:Y:S01]  /*11670*/  LEA.HI R4, R3, R2, RZ, 0x6 ;  /* 0x0000000203047211 */ /* 0x000fe200078f30ff */
[----:B------:R-:W-:-:S03]  /*11680*/  IMAD.MOV R2, RZ, RZ, -R7 ;  /* 0x000000ffff027224 */ /* 0x000fc600078e0a07 */
[----:B------:R-:W-:Y:S01]  /*11690*/  LOP3.LUT R31, R4, 0xffffffc0, RZ, 0xc0, !PT ;  /* 0xffffffc0041f7812 */ /* 0x000fe200078ec0ff */
[----:B------:R1:W-:Y:S01]  /*116a0*/  STL [R1+0x3c], R4 ;  /* 0x00003c0401007387 */ /* 0x0003e20000100800 */
[----:B------:R-:W-:Y:S02]  /*116b0*/  VIMNMX R5, RZ, R2, !PT ;  /* 0x00000002ff057248 */ /* 0x000fe40007fe0100 */
[----:B------:R-:W-:-:S04]  /*116c0*/  VIADDMNMX R6, R31, -R7, R6, PT ;  /* 0x800000071f067246 */ /* 0x000fc80003800106 */
[----:B------:R-:W-:Y:S02]  /*116d0*/  ISETP.GT.AND P0, PT, R6, R5, PT ;  /* 0x000000050600720c */ /* 0x000fe40003f04270 */
[----:B------:R-:W-:-:S11]  /*116e0*/  SHF.R.U32.HI R5, RZ, 0x6, R5 ;  /* 0x00000006ff057819 */ /* 0x000fd60000011605 */
[----:B------:R-:W-:-:S05]  /*116f0*/  @P0 VIADD R2, R6, 0x3f ;  /* 0x0000003f06020836 */ /* 0x000fca0000000000 */
[----:B------:R-:W-:-:S04]  /*11700*/  @P0 SHF.R.S32.HI R3, RZ, 0x1f, R2 ;  /* 0x0000001fff030819 */ /* 0x000fc80000011402 */
[----:B------:R-:W-:Y:S01]  /*11710*/  @P0 LEA.HI R3, R3, R2, RZ, 0x6 ;  /* 0x0000000203030211 */ /* 0x000fe200078f30ff */
[----:B------:R-:W-:-:S03]  /*11720*/  IMAD.MOV.U32 R2, RZ, RZ, R5 ;  /* 0x000000ffff027224 */ /* 0x000fc600078e0005 */
[----:B------:R-:W-:Y:S02]  /*11730*/  @P0 SHF.R.S32.HI R2, RZ, 0x6, R3 ;  /* 0x00000006ff020819 */ /* 0x000fe40000011403 */
[----:B------:R-:W-:Y:S02]  /*11740*/  PLOP3.LUT P0, PT, PT, PT, PT, 0x80, 0x0 ;  /* 0x000000000000781c */ /* 0x000fe40003f0f070 */
[----:B------:R-:W-:-:S13]  /*11750*/  ISETP.GT.AND P2, PT, R2, R5, PT ;  /* 0x000000050200720c */ /* 0x000fda0003f44270 */
[----:B-1----:R-:W-:Y:S05]  /*11760*/  @!P2 BRA `(.L_x_3957) ;  /* 0x000000180060a947 */ /* 0x002fea0003800000 */
[----:B------:R-:W-:Y:S01]  /*11770*/  UMOV UR4, 0xffffffff ;  /* 0xffffffff00047882 */ /* 0x000fe20000000000 */
[----:B------:R-:W-:Y:S02]  /*11780*/  SEL R4, R30, RZ, !P1 ;  /* 0x000000ff1e047207 */ /* 0x000fe40004800000 */
[----:B------:R-:W-:Y:S05]  /*11790*/  BRA.DIV UR4, `(.L_x_3958) ;  /* 0x0000006a045c7947 */ /* 0x000fea000b800000 */
[----:B------:R-:W1:Y:S02]  /*117a0*/  S2R R3, SR_TID.X ;  /* 0x0000000000037919 */ /* 0x000e640000002100 */
[----:B-1----:R-:W-:-:S04]  /*117b0*/  SHF.R.U32.HI R3, RZ, 0x5, R3 ;  /* 0x00000005ff037819 */ /* 0x002fc80000011603 */
[----:B------:R-:W-:-:S05]  /*117c0*/  LOP3.LUT R3, R3, 0x3, RZ, 0xc0, !PT ;  /* 0x0000000303037812 */ /* 0x000fca00078ec0ff */
[----:B------:R1:W2:Y:S02]  /*117d0*/  SHFL.IDX PT, R14, R3, RZ, 0x1f ;  /* 0x00001fff030e7589 */ /* 0x0002a400000e0000 */
.L_x_4104:
[----:B--2---:R-:W-:Y:S02]  /*117e0*/  ISETP.NE.AND P0, PT, R14, RZ, PT ;  /* 0x000000ff0e00720c */ /* 0x004fe40003f05270 */
[----:B------:R-:W-:-:S11]  /*117f0*/  PLOP3.LUT P6, PT, PT, PT, PT, 0x8, 0x0 ;  /* 0x000000000000781c */ /* 0x000fd60003fce170 */
[----:B------:R-:W-:Y:S05]  /*11800*/  @P0 BRA `(.L_x_3959) ;  /* 0x00000000000c0947 */ /* 0x000fea0003800000 */
[----:B------:R-:W-:-:S03]  /*11810*/  UMOV UR4, 0xffffffff ;  /* 0xffffffff00047882 */ /* 0x000fc60000000000 */
[----:B------:R-:W-:Y:S05]  /*11820*/  BRA.DIV UR4, `(.L_x_3960) ;  /* 0x0000006a046c7947 */ /* 0x000fea000b800000 */
[----:B------:R-:W-:-:S13]  /*11830*/  ELECT P6, URZ, PT ;  /* 0x00000000003f782f */ /* 0x000fda00038c0000 */
.L_x_3959:
[----:B-1----:R-:W2:Y:S01]  /*11840*/  LDL R3, [R1+0x1c] ;  /* 0x00001c0001037983 */ /* 0x002ea20000100800 */
[----:B------:R-:W-:Y:S01]  /*11850*/  BSSY B1, `(.L_x_3961) ;  /* 0x0000008000017945 */ /* 0x000fe20003800000 */
[----:B--2---:R-:W-:-:S05]  /*11860*/  VIADD R3, R3, 0x1 ;  /* 0x0000000103037836 */ /* 0x004fca0000000000 */
[----:B------:R-:W-:-:S04]  /*11870*/  LEA.HI R6, R3, R3, RZ, 0x1 ;  /* 0x0000000303067211 */ /* 0x000fc800078f08ff */
[----:B------:R-:W-:-:S05]  /*11880*/  LOP3.LUT R6, R6, 0xfffffffe, RZ, 0xc0, !PT ;  /* 0xfffffffe06067812 */ /* 0x000fca00078ec0ff */
[----:B------:R-:W-:-:S05]  /*11890*/  IMAD.IADD R3, R3, 0x1, -R6 ;  /* 0x0000000103037824 */ /* 0x000fca00078e0a06 */
[----:B------:R-:W-:-:S04]  /*118a0*/  SHF.L.U32 R3, R3, 0x1f, RZ ;  /* 0x0000001f03037819 */ /* 0x000fc800000006ff */
[----:B------:R-:W1:Y:S02]  /*118b0*/  SYNCS.PHASECHK.TRANS64.TRYWAIT P0, [R23+URZ+0x28c20], R3 ;  /* 0x028c2003170075a7 */ /* 0x000e64000800017f */
[----:B-1----:R-:W-:Y:S05]  /*118c0*/  @!P0 BRA `(.L_x_3962) ;  /* 0x0000006800648947 */ /* 0x002fea0003800000 */
.L_x_4107:
[----:B------:R-:W-:Y:S05]  /*118d0*/  BSYNC B1 ;  /* 0x0000000000017941 */ /* 0x000fea0003800000 */
.L_x_3961:
[----:B------:R-:W-:Y:S04]  /*118e0*/  BSSY B1, `(.L_x_3963) ;  /* 0x00000b7000017945 */ /* 0x000fe80003800000 */
[----:B------:R-:W-:Y:S05]  /*118f0*/  @!P6 BRA `(.L_x_3964) ;  /* 0x0000000800d4e947 */ /* 0x000fea0003800000 */
[----:B-1----:R-:W-:Y:S01]  /*11900*/  LEA R3, R24, R23, 0x3 ;  /* 0x0000001718037211 */ /* 0x002fe200078e18ff */
[----:B------:R-:W1:Y:S01]  /*11910*/  S2R R7, SR_TID.X ;  /* 0x0000000000077919 */ /* 0x000e620000002100 */
[----:B------:R-:W-:Y:S01]  /*11920*/  SHF.L.U32 R6, R28, 0x1f, RZ ;  /* 0x0000001f1c067819 */ /* 0x000fe200000006ff */
[----:B------:R-:W-:Y:S03]  /*11930*/  BSSY B2, `(.L_x_3965) ;  /* 0x0000005000027945 */ /* 0x000fe60003800000 */
[----:B------:R-:W2:Y:S01]  /*11940*/  SYNCS.PHASECHK.TRANS64.TRYWAIT P0, [R3+URZ+0x28ca0], R6 ;  /* 0x028ca006030075a7 */ /* 0x000ea2000800017f */
[----:B-1----:R-:W-:-:S04]  /*11950*/  LOP3.LUT R7, R7, 0x7f, RZ, 0xc0, !PT ;  /* 0x0000007f07077812 */ /* 0x002fc800078ec0ff */
[----:B------:R-:W-:Y:S01]  /*11960*/  ISETP.NE.AND P1, PT, R7, RZ, PT ;  /* 0x000000ff0700720c */ /* 0x000fe20003f25270 */
[----:B--2---:R-:W-:-:S12]  /*11970*/  @!P0 BRA `(.L_x_3966) ;  /* 0x00000068004c8947 */ /* 0x004fd80003800000 */
.L_x_4108:
[----:B------:R-:W-:Y:S05]  /*11980*/  BSYNC B2 ;  /* 0x0000000000027941 */ /* 0x000fea0003800000 */
.L_x_3965:
        /* <DEDUP_REMOVED lines=9> */
.L_x_3968:
[----:B------:R-:W-:Y:S05]  /*11a20*/  BSYNC B2 ;  /* 0x0000000000027941 */ /* 0x000fea0003800000 */
.L_x_3967:
        /* <DEDUP_REMOVED lines=10> */
[----:B------:R-:W-:Y:S01]  /*11ad0*/  VIADD R9, R3, 0x28c90 ;  /* 0x00028c9003097836 */ /* 0x000fe20000000000 */
[----:B------:R-:W-:-:S09]  /*11ae0*/  UMOV UR7, 0x12f00000 ;  /* 0x12f0000000077882 */ /* 0x000fd20000000000 */
.L_x_3969:
        /* <DEDUP_REMOVED lines=13> */
.L_x_4109:
[----:B------:R-:W-:Y:S05]  /*11bc0*/  BSYNC B2 ;  /* 0x0000000000027941 */ /* 0x000fea0003800000 */
.L_x_3970:
        /* <DEDUP_REMOVED lines=11> */
.L_x_3973:
[----:B------:R-:W-:Y:S05]  /*11c80*/  BSYNC B2 ;  /* 0x0000000000027941 */ /* 0x000fea0003800000 */
.L_x_3972:
        /* <DEDUP_REMOVED lines=9> */
.L_x_3974:
        /* <DEDUP_REMOVED lines=12> */
[----:B------:R-:W-:Y:S01]  /*11de0*/  R2UR UR7, R11 ;  /* 0x000000000b0772ca */ /* 0x000fe200000e0000 */
[----:B------:R-:W-:Y:S01]  /*11df0*/  UMOV UR10, 0x40 ;  /* 0x00000040000a7882 */ /* 0x000fe20000000000 */
[----:B------:R-:W-:-:S13]  /*11e00*/  PLOP3.LUT P0, PT, PT, PT, PT, 0x80, 0x0 ;  /* 0x000000000000781c */ /* 0x000fda0003f0f070 */
.L_x_3975:
        /* <DEDUP_REMOVED lines=15> */
.L_x_3976:
        /* <DEDUP_REMOVED lines=15> */
.L_x_3977:
        /* <DEDUP_REMOVED lines=15> */
.L_x_3978:
        /* <DEDUP_REMOVED lines=15> */
.L_x_3979:
        /* <DEDUP_REMOVED lines=15> */
.L_x_3980:
        /* <DEDUP_REMOVED lines=15> */
.L_x_3981:
        /* <DEDUP_REMOVED lines=10> */
.L_x_3964:
[----:B------:R-:W-:Y:S05]  /*12450*/  BSYNC B1 ;  /* 0x0000000000017941 */ /* 0x000fea0003800000 */
.L_x_3963:
        /* <DEDUP_REMOVED lines=9> */
.L_x_4001:
[----:B------:R-:W-:Y:S05]  /*124f0*/  YIELD ;  /* 0x0000000000007946 */ /* 0x000fea0003800000 */
[----:B------:R-:W-:Y:S04]  /*12500*/  BSSY B1, `(.L_x_3982) ;  /* 0x00000b6000017945 */ /* 0x000fe80003800000 */
[----:B------:R-:W-:Y:S05]  /*12510*/  @!P6 BRA `(.L_x_3983) ;  /* 0x0000000800d0e947 */ /* 0x000fea0003800000 */
[----:B------:R-:W-:Y:S01]  /*12520*/  LEA R6, R24, R23, 0x3 ;  /* 0x0000001718067211 */ /* 0x000fe200078e18ff */
[----:B-1----:R-:W1:Y:S01]  /*12530*/  S2R R3, SR_TID.X ;  /* 0x0000000000037919 */ /* 0x002e620000002100 */
[----:B------:R-:W-:Y:S01]  /*12540*/  SHF.L.U32 R2, R28, 0x1f, RZ ;  /* 0x0000001f1c027819 */ /* 0x000fe200000006ff */
[----:B------:R-:W-:Y:S03]  /*12550*/  BSSY B2, `(.L_x_3984) ;  /* 0x0000005000027945 */ /* 0x000fe60003800000 */
[----:B------:R-:W2:Y:S01]  /*12560*/  SYNCS.PHASECHK.TRANS64.TRYWAIT P1, [R6+URZ+0x28ca0], R2 ;  /* 0x028ca002060075a7 */ /* 0x000ea2000802017f */
[----:B-1----:R-:W-:-:S04]  /*12570*/  LOP3.LUT R3, R3, 0x7f, RZ, 0xc0, !PT ;  /* 0x0000007f03037812 */ /* 0x002fc800078ec0ff */
[----:B------:R-:W-:Y:S01]  /*12580*/  ISETP.NE.AND P2, PT, R3, RZ, PT ;  /* 0x000000ff0300720c */ /* 0x000fe20003f45270 */
[----:B--2---:R-:W-:-:S12]  /*12590*/  @!P1 BRA `(.L_x_3985) ;  /* 0x0000005c006c9947 */ /* 0x004fd80003800000 */
.L_x_4110:
[----:B------:R-:W-:Y:S05]  /*125a0*/  BSYNC B2 ;  /* 0x0000000000027941 */ /* 0x000fea0003800000 */
.L_x_3984:
[----:B------:R-:W-:Y:S04]  /*125b0*/  BSSY B2, `(.L_x_3986) ;  /* 0x0000009000027945 */ /* 0x000fe80003800000 */
        /* <DEDUP_REMOVED lines=8> */
.L_x_3987:
[----:B------:R-:W-:Y:S05]  /*12640*/  BSYNC B2 ;  /* 0x0000000000027941 */ /* 0x000fea0003800000 */
.L_x_3986:
        /* <DEDUP_REMOVED lines=11> */
.L_x_3988:
        /* <DEDUP_REMOVED lines=13> */
.L_x_4111:
[----:B------:R-:W-:Y:S05]  /*127d0*/  BSYNC B2 ;  /* 0x0000000000027941 */ /* 0x000fea0003800000 */
.L_x_3989:
        /* <DEDUP_REMOVED lines=11> */
.L_x_3992:
[----:B------:R-:W-:Y:S05]  /*12890*/  BSYNC B2 ;  /* 0x0000000000027941 */ /* 0x000fea0003800000 */
.L_x_3991:
[----:B------:R-:W-:Y:S01]  /*128a0*/  R2UR UR6, R2 ;  /* 0x00000000020672ca */ /* 0x000fe200000e0000 */
[----:B------:R-:W-:Y:S01]  /*128b0*/  IMAD R7, R24, 0x10000, R23 ;  /* 0x0001000018077824 */ /* 0x000fe200078e0217 */
[----:B------:R-:W-:Y:S01]  /*128c0*/  R2UR UR7, R3 ;  /* 0x00000000030772ca */ /* 0x000fe200000e0000 */
[----:B------:R-:W-:Y:S01]  /*128d0*/  UIADD3 UR4, UP0, UR38, 0x670, URZ ;  /* 0x0000067026047890 */ /* 0x000fe2000ff1e03f */
[----:B------:R-:W-:Y:S01]  /*128e0*/  R2UR UR10, R10 ;  /* 0x000000000a0a72ca */ /* 0x000fe200000e0000 */
[----:B------:R-:W-:Y:S01]  /*128f0*/  VIADD R6, R6, 0x28cb0 ;  /* 0x00028cb006067836 */ /* 0x000fe20000000000 */
[----:B------:R-:W-:Y:S01]  /*12900*/  PLOP3.LUT P1, PT, PT, PT, PT, 0x80, 0x0 ;  /* 0x000000000000781c */ /* 0x000fe20003f2f070 */
[----:B------:R-:W-:Y:S01]  /*12910*/  VIADD R10, R7, 0x400 ;  /* 0x00000400070a7836 */ /* 0x000fe20000000000 */
[----:B------:R-:W-:-:S12]  /*12920*/  UIADD3.X UR5, URZ, UR39, URZ, UP0, !UPT ;  /* 0x000000273f057290 */ /* 0x000fd800087fe43f */
.L_x_3993:
        /* <DEDUP_REMOVED lines=15> */
.L_x_3994:
        /* <DEDUP_REMOVED lines=15> */
.L_x_3995:
        /* <DEDUP_REMOVED lines=15> */
.L_x_3996:
        /* <DEDUP_REMOVED lines=15> */
.L_x_3997:
        /* <DEDUP_REMOVED lines=15> */
.L_x_3998:
        /* <DEDUP_REMOVED lines=15> */
.L_x_3999:
        /* <DEDUP_REMOVED lines=15> */
.L_x_4000:
        /* <DEDUP_REMOVED lines=10> */
.L_x_3983:
[----:B------:R-:W-:Y:S05]  /*13060*/  BSYNC B1 ;  /* 0x0000000000017941 */ /* 0x000fea0003800000 */
.L_x_3982:
        /* <DEDUP_REMOVED lines=8> */
.L_x_3957:
[----:B------:R-:W-:Y:S05]  /*130f0*/  BSYNC B0 ;  /* 0x0000000000007941 */ /* 0x000fea0003800000 */
.L_x_3956:
[----:B------:R-:W2:Y:S01]  /*13100*/  LDL R2, [R1+0x4] ;  /* 0x0000040001027983 */ /* 0x000ea20000100800 */
[----:B------:R-:W-:Y:S05]  /*13110*/  @!P0 WARPSYNC.ALL ;  /* 0x0000000000008948 */ /* 0x000fea0003800000 */
[----:B------:R-:W-:Y:S06]  /*13120*/  @!P0 BAR.SYNC.DEFER_BLOCKING 0xc, 0x180 ;  /* 0x0306000000008b1d */ /* 0x000fec0000010000 */
[----:B------:R-:W-:Y:S01]  /*13130*/  BSSY B7, `(.L_x_4002) ;  /* 0x000037c000077945 */ /* 0x000fe20003800000 */
[----:B--2---:R-:W-:-:S13]  /*13140*/  ISETP.GT.AND P0, PT, R2, RZ, PT ;  /* 0x000000ff0200720c */ /* 0x004fda0003f04270 */
[----:B------:R-:W-:Y:S05]  /*13150*/  @P0 BRA `(.L_x_4003) ;  /* 0x0000000000440947 */ /* 0x000fea0003800000 */
[----:B------:R-:W2:Y:S02]  /*13160*/  S2R R2, SR_TID.X ;  /* 0x0000000000027919 */ /* 0x000ea40000002100 */
[----:B--2---:R-:W-:-:S04]  /*13170*/  LOP3.LUT R2, R2, 0x7f, RZ, 0xc0, !PT ;  /* 0x0000007f02027812 */ /* 0x004fc800078ec0ff */
[----:B------:R-:W-:-:S13]  /*13180*/  ISETP.NE.AND P0, PT, R2, RZ, PT ;  /* 0x000000ff0200720c */ /* 0x000fda0003f05270 */
[----:B------:R-:W-:Y:S05]  /*13190*/  @P0 BRA `(.L_x_4004) ;  /* 0x0000003400d40947 */ /* 0x000fea0003800000 */
[----:B------:R-:W2:Y:S01]  /*131a0*/  S2R R5, SR_LANEID ;  /* 0x0000000000057919 */ /* 0x000ea20000000000 */
[----:B------:R-:W-:Y:S01]  /*131b0*/  VOTEU.ANY UR4, UPT, PT ;  /* 0x0000000000047886 */ /* 0x000fe200038e0100 */
[----:B-1----:R-:W1:Y:S01]  /*131c0*/  LDC.64 R2, c[0x0][0xc60] ;  /* 0x00031800ff027b82 */ /* 0x002e620000000a00 */
[----:B------:R-:W2:Y:S02]  /*131d0*/  FLO.U32 R0, UR4 ;  /* 0x0000000400007d00 */ /* 0x000ea400080e0000 */
[----:B--2---:R-:W-:-:S06]  /*131e0*/  ISETP.EQ.U32.AND P0, PT, R0, R5, PT ;  /* 0x000000050000720c */ /* 0x004fcc0003f02070 */
[----:B------:R-:W1:Y:S07]  /*131f0*/  POPC R5, UR4 ;  /* 0x0000000400057d09 */ /* 0x000e6e0008000000 */
[----:B-1----:R-:W2:Y:S01]  /*13200*/  @P0 ATOMG.E.ADD.STRONG.GPU PT, R3, desc[UR40][R2.64], R5 ;  /* 0x00000005020309a8 */ /* 0x002ea200081ee1e8 */
[----:B------:R-:W1:Y:S02]  /*13210*/  S2R R4, SR_LTMASK ;  /* 0x0000000000047919 */ /* 0x000e640000003900 */
[----:B-1----:R-:W-:-:S04]  /*13220*/  LOP3.LUT R4, R4, UR4, RZ, 0xc0, !PT ;  /* 0x0000000404047c12 */ /* 0x002fc8000f8ec0ff */
[----:B------:R-:W1:Y:S01]  /*13230*/  POPC R7, R4 ;  /* 0x0000000400077309 */ /* 0x000e620000000000 */
[----:B--2---:R-:W1:Y:S02]  /*13240*/  SHFL.IDX PT, R0, R3, R0, 0x1f ;  /* 0x00001f0003007589 */ /* 0x004e6400000e0000 */
[----:B-1----:R-:W-:Y:S01]  /*13250*/  IADD3 R16, R0, UR36, R7 ;  /* 0x0000002400107c10 */ /* 0x002fe2000fffe007 */
[----:B------:R-:W-:Y:S06]  /*13260*/  BRA `(.L_x_4004) ;  /* 0x0000003400a07947 */ /* 0x000fec0003800000 */
.L_x_4003:
        /* <DEDUP_REMOVED lines=10> */
[----:B-1----:R-:W1:Y:S01]  /*13310*/  LDC.64 R2, c[0x4][R2] ;  /* 0x0100000002027b82 */ /* 0x002e620000000a00 */
[----:B------:R-:W-:Y:S02]  /*13320*/  IMAD.U32 R6, RZ, RZ, UR8 ;  /* 0x00000008ff067e24 */ /* 0x000fe4000f8e00ff */
[----:B------:R-:W-:Y:S02]  /*13330*/  IMAD.U32 R7, RZ, RZ, UR9 ;  /* 0x00000009ff077e24 */ /* 0x000fe4000f8e00ff */
[----:B------:R-:W-:-:S02]  /*13340*/  IMAD.U32 R10, RZ, RZ, UR4 ;  /* 0x00000004ff0a7e24 */ /* 0x000fc4000f8e00ff */
[----:B------:R-:W-:Y:S02]  /*13350*/  IMAD.U32 R11, RZ, RZ, UR5 ;  /* 0x00000005ff0b7e24 */ /* 0x000fe4000f8e00ff */
[----:B0-----:R-:W-:Y:S02]  /*13360*/  IMAD.MOV.U32 R8, RZ, RZ, 0x70 ;  /* 0x00000070ff087424 */ /* 0x001fe400078e00ff */
[----:B------:R-:W-:Y:S02]  /*13370*/  IMAD.MOV.U32 R12, RZ, RZ, 0x1 ;  /* 0x00000001ff0c7424 */ /* 0x000fe400078e00ff */
[----:B------:R-:W-:-:S07]  /*13380*/  IMAD.MOV.U32 R13, RZ, RZ, RZ ;  /* 0x000000ffff0d7224 */ /* 0x000fce00078e00ff */
[----:B------:R-:W-:-:S07]  /*13390*/  LEPC R20, `(.L_x_4006) ;  /* 0x000000001014794e */ /* 0x000fce0000000000 */
[----:B-1----:R-:W-:Y:S05]  /*133a0*/  CALL.ABS.NOINC R2 ;  /* 0x0000000002007343 */ /* 0x002fea0003c00000 */
.L_x_4006:
[----:B------:R-:W-:Y:S05]  /*133b0*/  BSYNC B6 ;  /* 0x0000000000067941 */ /* 0x000fea0003800000 */
.L_x_4005:
        /* <DEDUP_REMOVED lines=8> */
[----:B-1----:R1:W2:Y:S01]  /*13440*/  LDC.64 R2, c[0x4][R34] ;  /* 0x0100000022027b82 */ /* 0x0022a20000000a00 */
[----:B------:R-:W-:Y:S02]  /*13450*/  IMAD.U32 R4, RZ, RZ, UR6 ;  /* 0x00000006ff047e24 */ /* 0x000fe4000f8e00ff */
[----:B------:R-:W-:Y:S02]  /*13460*/  IMAD.U32 R5, RZ, RZ, UR7 ;  /* 0x00000007ff057e24 */ /* 0x000fe4000f8e00ff */
[----:B------:R-:W-:Y:S02]  /*13470*/  IMAD.U32 R6, RZ, RZ, UR8 ;  /* 0x00000008ff067e24 */ /* 0x000fe4000f8e00ff */
[----:B------:R-:W-:-:S02]  /*13480*/  IMAD.U32 R7, RZ, RZ, UR9 ;  /* 0x00000009ff077e24 */ /* 0x000fc4000f8e00ff */
[----:B------:R-:W-:Y:S02]  /*13490*/  IMAD.U32 R10, RZ, RZ, UR4 ;  /* 0x00000004ff0a7e24 */ /* 0x000fe4000f8e00ff */
[----:B------:R-:W-:Y:S02]  /*134a0*/  IMAD.U32 R11, RZ, RZ, UR5 ;  /* 0x00000005ff0b7e24 */ /* 0x000fe4000f8e00ff */
[----:B0-----:R-:W-:Y:S02]  /*134b0*/  IMAD.MOV.U32 R8, RZ, RZ, 0x70 ;  /* 0x00000070ff087424 */ /* 0x001fe400078e00ff */
[----:B------:R-:W-:Y:S02]  /*134c0*/  IMAD.MOV.U32 R12, RZ, RZ, 0x1 ;  /* 0x00000001ff0c7424 */ /* 0x000fe400078e00ff */
[----:B-1----:R-:W-:-:S07]  /*134d0*/  IMAD.MOV.U32 R13, RZ, RZ, RZ ;  /* 0x000000ffff0d7224 */ /* 0x002fce00078e00ff */
[----:B------:R-:W-:-:S07]  /*134e0*/  LEPC R20, `(.L_x_4009) ;  /* 0x000000001014794e */ /* 0x000fce0000000000 */
[----:B--2---:R-:W-:Y:S05]  /*134f0*/  CALL.ABS.NOINC R2 ;  /* 0x0000000002007343 */ /* 0x004fea0003c00000 */
.L_x_4009:
        /* <DEDUP_REMOVED lines=15> */
.L_x_4008:
[----:B------:R-:W-:Y:S05]  /*135f0*/  BSYNC B6 ;  /* 0x0000000000067941 */ /* 0x000fea0003800000 */
.L_x_4007:
[----:B------:R-:W2:Y:S01]  /*13600*/  LDL R34, [R1+0x4] ;  /* 0x0000040001227983 */ /* 0x000ea20000100800 */
[----:B------:R-:W-:Y:S01]  /*13610*/  ULDC.64 UR4, c[0x0][0x9f8] ;  /* 0x00027e0000047ab9 */ /* 0x000fe20000000a00 */
[----:B------:R-:W3:Y:S01]  /*13620*/  LDC R10, c[0x0][0x430] ;  /* 0x00010c00ff0a7b82 */ /* 0x000ee20000000800 */
[----:B------:R-:W-:Y:S01]  /*13630*/  ISETP.NE.U32.AND P0, PT, RZ, UR4, PT ;  /* 0x00000004ff007c0c */ /* 0x000fe2000bf05070 */
[----:B------:R-:W4:Y:S03]  /*13640*/  S2R R20, SR_TID.X ;  /* 0x0000000000147919 */ /* 0x000f260000002100 */
[----:B------:R-:W-:-:S13]  /*13650*/  ISETP.NE.AND.EX P0, PT, RZ, UR5, PT, P0 ;  /* 0x00000005ff007c0c */ /* 0x000fda000bf05300 */
[----:B------:R-:W-:Y:S01]  /*13660*/  @P0 IADD3 R2, P1, R27, UR4, RZ ;  /* 0x000000041b020c10 */ /* 0x000fe2000ff3e0ff */
[----:B------:R-:W0:Y:S01]  /*13670*/  S2R R11, SR_TID.X ;  /* 0x00000000000b7919 */ /* 0x000e220000002100 */
[----:B------:R-:W-:Y:S02]  /*13680*/  ULDC UR4, c[0x0][0x320] ;  /* 0x0000c80000047ab9 */ /* 0x000fe40000000800 */
[----:B-1----:R-:W-:-:S05]  /*13690*/  @P0 IADD3.X R3, R29, UR5, RZ, P1, !PT ;  /* 0x000000051d030c10 */ /* 0x002fca0008ffe4ff */
[----:B------:R1:W2:Y:S01]  /*136a0*/  @P0 LDG.E R30, desc[UR40][R2.64] ;  /* 0x00000028021e0981 */ /* 0x0002a2000c1e1900 */
[----:B----4-:R-:W-:-:S04]  /*136b0*/  LOP3.LUT R20, R20, 0x7f, RZ, 0xc0, !PT ;  /* 0x0000007f14147812 */ /* 0x010fc800078ec0ff */
[----:B------:R-:W-:Y:S02]  /*136c0*/  SHF.R.U32.HI R21, RZ, 0x3, R20 ;  /* 0x00000003ff157819 */ /* 0x000fe40000011614 */
[----:B------:R-:W4:Y:S02]  /*136d0*/  S2R R20, SR_TID.X ;  /* 0x0000000000147919 */ /* 0x000f240000002100 */
[----:B----4-:R-:W-:-:S05]  /*136e0*/  IMAD.SHL.U32 R20, R20, 0x10, RZ ;  /* 0x0000001014147824 */ /* 0x010fca00078e00ff */
[----:B------:R-:W-:Y:S02]  /*136f0*/  LOP3.LUT R20, R21, 0x70, R20, 0xf8, !PT ;  /* 0x0000007015147812 */ /* 0x000fe400078ef814 */
[----:B------:R-:W4:Y:S01]  /*13700*/  S2R R21, SR_TID.X ;  /* 0x0000000000157919 */ /* 0x000f220000002100 */
[----:B---3--:R-:W-:Y:S01]  /*13710*/  ISETP.NE.AND P1, PT, R10, 0x1, PT ;  /* 0x000000010a00780c */ /* 0x008fe20003f25270 */
[----:B------:R-:W-:-:S12]  /*13720*/  VIADD R31, R31, 0xffffffc0 ;  /* 0xffffffc01f1f7836 */ /* 0x000fd80000000000 */
[----:B------:R-:W3:Y:S08]  /*13730*/  @P1 LDC R0, c[0x0][0x434] ;  /* 0x00010d00ff001b82 */ /* 0x000ef00000000800 */
[----:B-1----:R-:W1:Y:S01]  /*13740*/  @P1 LDC R2, c[0x0][0x438] ;  /* 0x00010e00ff021b82 */ /* 0x002e620000000800 */
[----:B----4-:R-:W-:-:S05]  /*13750*/  IMAD.SHL.U32 R21, R21, 0x8, RZ ;  /* 0x0000000815157824 */ /* 0x010fca00078e00ff */
[----:B------:R-:W-:-:S04]  /*13760*/  LOP3.LUT R21, R21, 0x38, RZ, 0xc0, !PT ;  /* 0x0000003815157812 */ /* 0x000fc800078ec0ff */
[----:B------:R-:W-:-:S04]  /*13770*/  LOP3.LUT R21, R21, 0x40, RZ, 0xfc, !PT ;  /* 0x0000004015157812 */ /* 0x000fc800078efcff */
[----:B------:R-:W-:Y:S02]  /*13780*/  ISETP.GE.AND P2, PT, R21, UR4, PT ;  /* 0x0000000415007c0c */ /* 0x000fe4000bf46270 */
[----:B------:R-:W4:Y:S01]  /*13790*/  S2R R21, SR_TID.X ;  /* 0x0000000000157919 */ /* 0x000f220000002100 */
[----:B------:R-:W-:Y:S02]  /*137a0*/  IMAD.IADD R3, R20, 0x1, R31 ;  /* 0x0000000114037824 */ /* 0x000fe400078e021f */
[----:B0-----:R-:W-:Y:S02]  /*137b0*/  IMAD.SHL.U32 R11, R11, 0x8, RZ ;  /* 0x000000080b0b7824 */ /* 0x001fe400078e00ff */
[----:B------:R-:W-:-:S03]  /*137c0*/  IMAD.IADD R8, R3, 0x1, R33 ;  /* 0x0000000103087824 */ /* 0x000fc600078e0221 */
[----:B------:R-:W-:Y:S02]  /*137d0*/  LOP3.LUT R11, R11, 0x38, RZ, 0xc0, !PT ;  /* 0x000000380b0b7812 */ /* 0x000fe400078ec0ff */
[----:B------:R-:W-:-:S04]  /*137e0*/  LOP3.LUT R22, R22, 0xffffffbf, RZ, 0xc0, !PT ;  /* 0xffffffbf16167812 */ /* 0x000fc800078ec0ff */
[----:B------:R-:W-:Y:S01]  /*137f0*/  @P2 LOP3.LUT R22, R22, 0x40, RZ, 0xfc, !PT ;  /* 0x0000004016162812 */ /* 0x000fe200078efcff */
[----:B------:R-:W0:Y:S01]  /*13800*/  S2R R12, SR_TID.X ;  /* 0x00000000000c7919 */ /* 0x000e220000002100 */
[----:B------:R-:W-:Y:S02]  /*13810*/  SEL R9, RZ, 0xffffffff, P2 ;  /* 0xffffffffff097807 */ /* 0x000fe40001000000 */
[----:B------:R-:W-:Y:S01]  /*13820*/  LOP3.LUT R22, R22, 0xffffff7f, RZ, 0xc0, !PT ;  /* 0xffffff7f16167812 */ /* 0x000fe200078ec0ff */
[----:B----4-:R-:W-:-:S05]  /*13830*/  IMAD.SHL.U32 R21, R21, 0x8, RZ ;  /* 0x0000000815157824 */ /* 0x010fca00078e00ff */
[----:B------:R-:W-:Y:S01]  /*13840*/  LOP3.LUT R21, R21, 0x38, RZ, 0xc0, !PT ;  /* 0x0000003815157812 */ /* 0x000fe200078ec0ff */
[----:B------:R-:W-:Y:S02]  /*13850*/  IMAD.SHL.U32 R9, R9, 0x2, RZ ;  /* 0x0000000209097824 */ /* 0x000fe400078e00ff */
[----:B------:R-:W-:Y:S02]  /*13860*/  IMAD.MOV.U32 R36, RZ, RZ, RZ ;  /* 0x000000ffff247224 */ /* 0x000fe400078e00ff */
[----:B0-----:R-:W-:-:S05]  /*13870*/  IMAD.SHL.U32 R12, R12, 0x8, RZ ;  /* 0x000000080c0c7824 */ /* 0x001fca00078e00ff */
[----:B------:R-:W-:-:S04]  /*13880*/  LOP3.LUT R12, R12, 0x38, RZ, 0xc0, !PT ;  /* 0x000000380c0c7812 */ /* 0x000fc800078ec0ff */
[----:B------:R-:W-:Y:S01]  /*13890*/  LOP3.LUT R12, R12, 0x180, RZ, 0xfc, !PT ;  /* 0x000001800c0c7812 */ /* 0x000fe200078efcff */
[----:B------:R-:W-:Y:S01]  /*138a0*/  UMOV UR5, 0xffffffff ;  /* 0xffffffff00057882 */ /* 0x000fe20000000000 */
[----:B--2---:R-:W-:Y:S01]  /*138b0*/  ISETP.GE.AND P0, PT, R3, R34, PT ;  /* 0x000000220300720c */ /* 0x004fe20003f06270 */
[----:B---3--:R-:W-:-:S03]  /*138c0*/  @P1 IMAD.HI.U32 R3, R8, R0, RZ ;  /* 0x0000000008031227 */ /* 0x008fc600078e00ff */
[----:B------:R-:W-:Y:S01]  /*138d0*/  ISETP.GT.U32.OR P0, PT, R20, 0x3f, P0 ;  /* 0x0000003f1400780c */ /* 0x000fe20000704470 */
[----:B------:R-:W-:Y:S01]  /*138e0*/  IMAD.MOV.U32 R0, RZ, RZ, R8 ;  /* 0x000000ffff007224 */ /* 0x000fe200078e0008 */
[----:B-1----:R-:W-:Y:S02]  /*138f0*/  @P1 SHF.R.U32.HI R0, RZ, R2, R3 ;  /* 0x00000002ff001219 */ /* 0x002fe40000011603 */
[----:B------:R-:W-:Y:S02]  /*13900*/  ISETP.GE.AND P1, PT, R11, UR4, PT ;  /* 0x000000040b007c0c */ /* 0x000fe4000bf26270 */
[C---:B------:R-:W-:Y:S02]  /*13910*/  LOP3.LUT R34, R21.reuse, 0x80, RZ, 0xfc, !PT ;  /* 0x0000008015227812 */ /* 0x040fe400078efcff */
[----:B------:R-:W-:Y:S02]  /*13920*/  LOP3.LUT R21, R21, 0xc0, RZ, 0xfc, !PT ;  /* 0x000000c015157812 */ /* 0x000fe400078efcff */
[----:B------:R-:W-:-:S03]  /*13930*/  SEL R4, RZ, 0x1, P1 ;  /* 0x00000001ff047807 */ /* 0x000fc60000800000 */
[----:B------:R-:W0:Y:S04]  /*13940*/  @!P0 LDC.64 R2, c[0x0][0x428] ;  /* 0x00010a00ff028b82 */ /* 0x000e280000000a00 */
[----:B------:R-:W-:Y:S02]  /*13950*/  @P1 LOP3.LUT R22, R22, 0x80, RZ, 0xfc, !PT ;  /* 0x0000008016161812 */ /* 0x000fe400078efcff */
[----:B------:R-:W-:Y:S02]  /*13960*/  ISETP.GE.AND P1, PT, R21, UR4, PT ;  /* 0x0000000415007c0c */ /* 0x000fe4000bf26270 */
[----:B------:R-:W1:Y:S01]  /*13970*/  S2R R21, SR_TID.X ;  /* 0x0000000000157919 */ /* 0x000e620000002100 */
[----:B------:R-:W-:Y:S02]  /*13980*/  LOP3.LUT R9, R9, 0x2, R4, 0xe2, !PT ;  /* 0x0000000209097812 */ /* 0x000fe400078ee204 */
[----:B------:R-:W-:Y:S01]  /*13990*/  ISETP.GE.AND P2, PT, R34, UR4, PT ;  /* 0x0000000422007c0c */ /* 0x000fe2000bf46270 */
[----:B------:R-:W2:Y:S01]  /*139a0*/  @!P0 LDC.64 R4, c[0x0][0x418] ;  /* 0x00010600ff048b82 */ /* 0x000ea20000000a00 */
[----:B------:R-:W-:-:S02]  /*139b0*/  SEL R7, RZ, 0x8, P1 ;  /* 0x00000008ff077807 */ /* 0x000fc40000800000 */
[----:B------:R-:W-:Y:S02]  /*139c0*/  SEL R6, RZ, 0x4, P2 ;  /* 0x00000004ff067807 */ /* 0x000fe40001000000 */
[----:B------:R-:W-:Y:S02]  /*139d0*/  SHF.R.S32.HI R34, RZ, 0x1f, R30 ;  /* 0x0000001fff227819 */ /* 0x000fe4000001141e */
[----:B------:R-:W-:Y:S01]  /*139e0*/  LOP3.LUT R9, R7, R9, R6, 0xfe, !PT ;  /* 0x0000000907097212 */ /* 0x000fe200078efe06 */
[--C-:B------:R-:W-:Y:S01]  /*139f0*/  @!P0 IMAD.MOV.U32 R6, RZ, RZ, R0.reuse ;  /* 0x000000ffff068224 */ /* 0x100fe200078e0000 */
[----:B------:R-:W-:Y:S02]  /*13a00*/  @!P0 SHF.R.S32.HI R7, RZ, 0x1f, R0 ;  /* 0x0000001fff078819 */ /* 0x000fe40000011400 */
[----:B------:R-:W-:Y:S01]  /*13a10*/  LOP3.LUT R22, R22, 0xffffffdf, RZ, 0xc0, !PT ;  /* 0xffffffdf16167812 */ /* 0x000fe200078ec0ff */
[----:B0-----:R-:W-:-:S03]  /*13a20*/  @!P0 IMAD.WIDE.U32 R6, R30, R2, R6 ;  /* 0x000000021e068225 */ /* 0x001fc600078e0006 */
[----:B------:R-:W-:Y:S01]  /*13a30*/  @P2 LOP3.LUT R22, R22, 0x20, RZ, 0xfc, !PT ;  /* 0x0000002016162812 */ /* 0x000fe200078efcff */
[----:B------:R-:W-:-:S03]  /*13a40*/  @!P0 IMAD R2, R34, R2, RZ ;  /* 0x0000000222028224 */ /* 0x000fc600078e02ff */
[----:B------:R-:W-:Y:S01]  /*13a50*/  LOP3.LUT R22, R22, 0xffffffef, RZ, 0xc0, !PT ;  /* 0xffffffef16167812 */ /* 0x000fe200078ec0ff */
[----:B------:R-:W-:-:S03]  /*13a60*/  @!P0 IMAD R3, R30, R3, R2 ;  /* 0x000000031e038224 */ /* 0x000fc600078e0202 */
[----:B------:R-:W-:Y:S02]  /*13a70*/  @P1 LOP3.LUT R22, R22, 0x10, RZ, 0xfc, !PT ;  /* 0x0000001016161812 */ /* 0x000fe400078efcff */
[----:B--2---:R-:W-:Y:S01]  /*13a80*/  @!P0 LEA R4, P1, R6, R4, 0x2 ;  /* 0x0000000406048211 */ /* 0x004fe200078210ff */
[----:B------:R-:W-:Y:S02]  /*13a90*/  @!P0 IMAD.IADD R3, R7, 0x1, R3 ;  /* 0x0000000107038824 */ /* 0x000fe400078e0203 */
[----:B-1----:R-:W-:-:S03]  /*13aa0*/  IMAD.SHL.U32 R21, R21, 0x8, RZ ;  /* 0x0000000815157824 */ /* 0x002fc600078e00ff */
[----:B------:R-:W-:Y:S02]  /*13ab0*/  @!P0 LEA.HI.X R5, R6, R5, R3, 0x2, P1 ;  /* 0x0000000506058211 */ /* 0x000fe400008f1403 */
[----:B------:R-:W-:-:S03]  /*13ac0*/  LOP3.LUT R21, R21, 0x38, RZ, 0xc0, !PT ;  /* 0x0000003815157812 */ /* 0x000fc600078ec0ff */
[----:B------:R0:W5:Y:S01]  /*13ad0*/  @!P0 LDG.E R36, desc[UR40][R4.64] ;  /* 0x0000002804248981 */ /* 0x000162000c1e1900 */
[----:B------:R-:W-:Y:S02]  /*13ae0*/  ISETP.GE.AND P0, PT, R12, UR4, PT ;  /* 0x000000040c007c0c */ /* 0x000fe4000bf06270 */
[C---:B------:R-:W-:Y:S02]  /*13af0*/  LOP3.LUT R13, R21.reuse, 0x100, RZ, 0xfc, !PT ;  /* 0x00000100150d7812 */ /* 0x040fe400078efcff */
[----:B------:R-:W-:Y:S02]  /*13b00*/  LOP3.LUT R12, R21, 0x140, RZ, 0xfc, !PT ;  /* 0x00000140150c7812 */ /* 0x000fe400078efcff */
[----:B------:R-:W-:Y:S02]  /*13b10*/  ISETP.GE.AND P3, PT, R13, UR4, PT ;  /* 0x000000040d007c0c */ /* 0x000fe4000bf66270 */
[----:B------:R-:W-:Y:S02]  /*13b20*/  ISETP.GE.AND P2, PT, R12, UR4, PT ;  /* 0x000000040c007c0c */ /* 0x000fe4000bf46270 */
[----:B0-----:R-:W-:-:S02]  /*13b30*/  SEL R4, RZ, 0x10, P3 ;  /* 0x00000010ff047807 */ /* 0x001fc40001800000 */
[----:B------:R-:W-:Y:S01]  /*13b40*/  SEL R5, RZ, 0x20, P2 ;  /* 0x00000020ff057807 */ /* 0x000fe20001000000 */
[----:B------:R-:W-:Y:S01]  /*13b50*/  IMAD.MOV R0, RZ, RZ, -R0 ;  /* 0x000000ffff007224 */ /* 0x000fe200078e0a00 */
[----:B------:R-:W-:Y:S02]  /*13b60*/  SEL R3, RZ, 0x40, P0 ;  /* 0x00000040ff037807 */ /* 0x000fe40000000000 */
[----:B------:R-:W-:Y:S01]  /*13b70*/  LOP3.LUT R4, R5, R9, R4, 0xfe, !PT ;  /* 0x0000000905047212 */ /* 0x000fe200078efe04 */
[----:B------:R-:W-:-:S03]  /*13b80*/  IMAD R0, R10, R0, R8 ;  /* 0x000000000a007224 */ /* 0x000fc600078e0208 */
[----:B------:R-:W-:Y:S02]  /*13b90*/  LOP3.LUT R3, R4, R3, RZ, 0xfc, !PT ;  /* 0x0000000304037212 */ /* 0x000fe400078efcff */
[----:B------:R-:W-:Y:S02]  /*13ba0*/  LOP3.LUT R14, R21, 0x1c0, RZ, 0xfc, !PT ;  /* 0x000001c0150e7812 */ /* 0x000fe400078efcff */
[----:B------:R-:W-:Y:S01]  /*13bb0*/  LOP3.LUT R22, R22, 0xfffffff7, RZ, 0xc0, !PT ;  /* 0xfffffff716167812 */ /* 0x000fe200078ec0ff */
[----:B------:R0:W-:Y:S01]  /*13bc0*/  STL [R1+0x38], R3 ;  /* 0x0000380301007387 */ /* 0x0001e20000100800 */
[----:B------:R-:W-:Y:S01]  /*13bd0*/  ISETP.GE.AND P0, PT, R14, UR4, PT ;  /* 0x000000040e007c0c */ /* 0x000fe2000bf06270 */
[----:B------:R-:W-:Y:S02]  /*13be0*/  ULDC UR4, c[0x0][0x2f4] ;  /* 0x0000bd0000047ab9 */ /* 0x000fe40000000800 */
[----:B------:R0:W-:Y:S01]  /*13bf0*/  STL [R1], R0 ;  /* 0x0000000001007387 */ /* 0x0001e20000100800 */
[----:B------:R-:W-:-:S02]  /*13c00*/  @P3 LOP3.LUT R22, R22, 0x8, RZ, 0xfc, !PT ;  /* 0x0000000816163812 */ /* 0x000fc400078efcff */
[----:B------:R-:W-:Y:S02]  /*13c10*/  SEL R2, RZ, 0x80, P0 ;  /* 0x00000080ff027807 */ /* 0x000fe40000000000 */
[----:B------:R-:W-:Y:S02]  /*13c20*/  ISETP.GE.AND P0, PT, R11, UR4, PT ;  /* 0x000000040b007c0c */ /* 0x000fe4000bf06270 */
[----:B------:R-:W-:-:S04]  /*13c30*/  LOP3.LUT R22, R22, 0xfffffffb, RZ, 0xc0, !PT ;  /* 0xfffffffb16167812 */ /* 0x000fc800078ec0ff */
[----:B------:R-:W-:-:S04]  /*13c40*/  @P2 LOP3.LUT R22, R22, 0x4, RZ, 0xfc, !PT ;  /* 0x0000000416162812 */ /* 0x000fc800078efcff */
[----:B------:R-:W-:-:S04]  /*13c50*/  LOP3.LUT R22, R22, 0xfffffffd, RZ, 0xc0, !PT ;  /* 0xfffffffd16167812 */ /* 0x000fc800078ec0ff */
[----:B------:R-:W-:Y:S01]  /*13c60*/  @P0 LOP3.LUT R22, R22, 0x2, RZ, 0xfc, !PT ;  /* 0x0000000216160812 */ /* 0x000fe200078efcff */
[----:B0-----:R-:W-:Y:S06]  /*13c70*/  BRA.DIV UR5, `(.L_x_4010) ;  /* 0x0000004605dc7947 */ /* 0x001fec000b800000 */
.L_x_4114:
[----:B------:R-:W-:Y:S02]  /*13c80*/  LOP3.LUT R2, R3, R2, RZ, 0xfc, !PT ;  /* 0x0000000203027212 */ /* 0x000fe400078efcff */
[----:B------:R-:W-:Y:S02]  /*13c90*/  LOP3.LUT R0, R37, 0x2, RZ, 0xfc, !PT ;  /* 0x0000000225007812 */ /* 0x000fe400078efcff */
[----:B------:R-:W-:Y:S01]  /*13ca0*/  ISETP.GT.U32.AND P1, PT, R20, 0x3f, PT ;  /* 0x0000003f1400780c */ /* 0x000fe20003f24070 */
[----:B------:R0:W-:Y:S01]  /*13cb0*/  STL [R1+0x10], R2 ;  /* 0x0000100201007387 */ /* 0x0001e20000100800 */
[----:B------:R-:W-:Y:S02]  /*13cc0*/  ISETP.NE.AND P0, PT, R0, 0x3, PT ;  /* 0x000000030000780c */ /* 0x000fe40003f05270 */
[----:B------:R-:W-:Y:S02]  /*13cd0*/  LOP3.LUT R22, R22, 0xfffffeff, RZ, 0xc0, !PT ;  /* 0xfffffeff16167812 */ /* 0x000fe400078ec0ff */
[----:B------:R-:W-:-:S02]  /*13ce0*/  SHF.R.S32.HI R29, RZ, 0x1f, R18 ;  /* 0x0000001fff1d7819 */ /* 0x000fc40000011412 */
[----:B------:R-:W-:-:S05]  /*13cf0*/  LOP3.LUT R22, R22, 0xfffffffe, RZ, 0xc0, !PT ;  /* 0xfffffffe16167812 */ /* 0x000fca00078ec0ff */
[----:B------:R-:W-:-:S04]  /*13d00*/  @P1 LOP3.LUT R22, R22, 0x1, RZ, 0xfc, !PT ;  /* 0x0000000116161812 */ /* 0x000fc800078efcff */
[----:B------:R-:W-:Y:S01]  /*13d10*/  @P0 LOP3.LUT R22, R22, 0x100, RZ, 0xfc, !PT ;  /* 0x0000010016160812 */ /* 0x000fe200078efcff */
[----:B0-----:R-:W-:Y:S06]  /*13d20*/  @!P0 BRA `(.L_x_4011) ;  /* 0x0000000000048947 */ /* 0x001fec0003800000 */
[----:B------:R-:W-:Y:S01]  /*13d30*/  BPT.TRAP 0x1 ;  /* 0x000000040000795c */ /* 0x000fe20000300000 */
.L_x_4011:
[----:B------:R-:W-:Y:S01]  /*13d40*/  IMAD R27, R25, 0x8, R23 ;  /* 0x00000008191b7824 */ /* 0x000fe200078e0217 */
[----:B------:R-:W-:Y:S01]  /*13d50*/  SHF.L.U32 R0, R26, 0x1f, RZ ;  /* 0x0000001f1a007819 */ /* 0x000fe200000006ff */
[----:B------:R-:W-:Y:S03]  /*13d60*/  BSSY B0, `(.L_x_4012) ;  /* 0x0000003000007945 */ /* 0x000fe60003800000 */
[----:B------:R-:W0:Y:S02]  /*13d70*/  SYNCS.PHASECHK.TRANS64.TRYWAIT P0, [R27+URZ+0x28c40], R0 ;  /* 0x028c40001b0075a7 */ /* 0x000e24000800017f */
[----:B0-----:R-:W-:Y:S05]  /*13d80*/  @!P0 BRA `(.L_x_4013) ;  /* 0x0000004400cc8947 */ /* 0x001fea0003800000 */
.L_x_4115:
[----:B------:R-:W-:Y:S05]  /*13d90*/  BSYNC B0 ;  /* 0x0000000000007941 */ /* 0x000fea0003800000 */
.L_x_4012:
[----:B------:R-:W0:Y:S01]  /*13da0*/  LDL R2, [R1] ;  /* 0x0000000001027983 */ /* 0x000e220000100800 */
[----:B------:R-:W-:-:S03]  /*13db0*/  ULDC.64 UR4, c[0x0][0x300] ;  /* 0x0000c00000047ab9 */ /* 0x000fc60000000a00 */
[----:B------:R-:W2:Y:S01]  /*13dc0*/  LDL R6, [R1+0x4] ;  /* 0x0000040001067983 */ /* 0x000ea20000100800 */
[----:B-----5:R-:W-:Y:S02]  /*13dd0*/  SHF.R.S32.HI R4, RZ, 0x1f, R36 ;  /* 0x0000001fff047819 */ /* 0x020fe40000011424 */
[----:B------:R-:W-:Y:S01]  /*13de0*/  LOP3.LUT P2, RZ, R22, 0x2, RZ, 0xc0, !PT ;  /* 0x0000000216ff7812 */ /* 0x000fe2000784c0ff */
[----:B------:R-:W1:Y:S02]  /*13df0*/  S2R R7, SR_TID.X ;  /* 0x0000000000077919 */ /* 0x000e640000002100 */
        /* <DEDUP_REMOVED lines=20> */
[----:B0-----:R-:W-:-:S04]  /*13f40*/  LOP3.LUT R4, R4, 0x7f, RZ, 0xc0, !PT ;  /* 0x0000007f04047812 */ /* 0x001fc800078ec0ff */
[----:B------:R-:W-:Y:S02]  /*13f50*/  SHF.R.U32.HI R5, RZ, 0x3, R4 ;  /* 0x00000003ff057819 */ /* 0x000fe40000011604 */
[----:B------:R-:W-:Y:S02]  /*13f60*/  IADD3 R4, R3, R0, RZ ;  /* 0x0000000003047210 */ /* 0x000fe40007ffe0ff */
[C---:B------:R-:W-:Y:S01]  /*13f70*/  LEA R0, P0, R2.reuse, UR4, 0x1 ;  /* 0x0000000402007c11 */ /* 0x040fe2000f8008ff */
[----:B------:R-:W-:Y:S01]  /*13f80*/  UMOV UR4, 0xffffffff ;  /* 0xffffffff00047882 */ /* 0x000fe20000000000 */
[----:B--2---:R-:W-:Y:S01]  /*13f90*/  IADD3 R31, -R5, R6, -R31 ;  /* 0x00000006051f7210 */ /* 0x004fe20007ffe91f */
[----:B------:R-:W-:Y:S01]  /*13fa0*/  IMAD R5, R25, 0x1000, R35 ;  /* 0x0000100019057824 */ /* 0x000fe200078e0223 */
[----:B------:R-:W-:Y:S02]  /*13fb0*/  LEA.HI.X R4, R2, UR5, R4, 0x1, P0 ;  /* 0x0000000502047c11 */ /* 0x000fe400080f0c04 */
[----:B------:R-:W-:Y:S01]  /*13fc0*/  ISETP.GE.AND P0, PT, R31, 0x1, PT ;  /* 0x000000011f00780c */ /* 0x000fe20003f06270 */
[----:B------:R-:W-:-:S12]  /*13fd0*/  BRA.DIV UR4, `(.L_x_4014) ;  /* 0x00000046044c7947 */ /* 0x000fd8000b800000 */
[----:B------:R-:W0:Y:S01]  /*13fe0*/  SHFL.IDX PT, R3, R0, RZ, 0x181f ;  /* 0x00181fff00037589 */ /* 0x000e2200000e0000 */
[----:B------:R-:W-:-:S03]  /*13ff0*/  @P0 IMAD R6, R5, 0x2, R23 ;  /* 0x0000000205060824 */ /* 0x000fc600078e0217 */
[----:B------:R-:W1:Y:S01]  /*14000*/  SHFL.IDX PT, R2, R4, RZ, 0x181f ;  /* 0x00181fff04027589 */ /* 0x000e6200000e0000 */
        /* <DEDUP_REMOVED lines=29> */
.L_x_4125:
[----:B------:R-:W-:-:S13]  /*141e0*/  ISETP.GE.AND P0, PT, R31, 0x31, PT ;  /* 0x000000311f00780c */ /* 0x000fda0003f06270 */
[----:B01----:R-:W-:Y:S01]  /*141f0*/  @P0 LEA R2, P1, R7, R0, 0x1 ;  /* 0x0000000007020211 */ /* 0x003fe200078208ff */
[----:B------:R-:W-:-:S04]  /*14200*/  @P0 IMAD R5, R5, 0x2, R23 ;  /* 0x0000000205050824 */ /* 0x000fc800078e0217 */
[----:B------:R-:W-:-:S05]  /*14210*/  @P0 IMAD.X R3, RZ, RZ, R4, P1 ;  /* 0x000000ffff030224 */ /* 0x000fca00008e0604 */
[----:B------:R-:W-:Y:S01]  /*14220*/  @!PT LDS RZ, [RZ] ;  /* 0x00000000fffff984 */ /* 0x000fe20000000800 */
[----:B------:R-:W-:Y:S01]  /*14230*/  @!PT LDS RZ, [RZ] ;  /* 0x00000000fffff984 */ /* 0x000fe20000000800 */
[----:B------:R-:W-:Y:S01]  /*14240*/  @!PT LDS RZ, [RZ] ;  /* 0x00000000fffff984 */ /* 0x000fe20000000800 */
[----:B------:R0:W-:Y:S01]  /*14250*/  @P0 LDGSTS.E.BYPASS.LTC128B.128 [R5+0x23c00], desc[UR40][R2.64], !P2 ;  /* 0x23c0000002050fae */ /* 0x0001e2000d101d68 */
[----:B------:R-:W-:Y:S01]  /*14260*/  PLOP3.LUT P0, PT, PT, PT, PT, 0x80, 0x0 ;  /* 0x000000000000781c */ /* 0x000fe20003f0f070 */
[----:B------:R-:W-:-:S12]  /*14270*/  NOP ;  /* 0x0000000000007918 */ /* 0x000fd80000000000 */
.L_x_4015:
        /* <DEDUP_REMOVED lines=11> */
.L_x_4016:
[----:B------:R1:W5:Y:S01]  /*14330*/  LDL.LU R0, [R1+0x14] ;  /* 0x0000140001007983 */ /* 0x0003620000300800 */
[----:B------:R1:W-:Y:S03]  /*14340*/  SYNCS.ARRIVE.TRANS64.A1T0 RZ, [R27+URZ+0x28c30], RZ ;  /* 0x028c30ff1bff79a7 */ /* 0x0003e6000810003f */
[----:B------:R1:W5:Y:S04]  /*14350*/  LDL.LU R4, [R1+0xc] ;  /* 0x00000c0001047983 */ /* 0x0003680000300800 */
[----:B0-----:R1:W5:Y:S02]  /*14360*/  LDL R3, [R1+0x10] ;  /* 0x0000100001037983 */ /* 0x0013640000100800 */
[----:B------:R-:W-:Y:S05]  /*14370*/  WARPSYNC.ALL ;  /* 0x0000000000007948 */ /* 0x000fea0003800000 */
[----:B------:R-:W-:Y:S01]  /*14380*/  ULDC.64 UR4, c[0x0][0xa00] ;  /* 0x0002800000047ab9 */ /* 0x000fe20000000a00 */
[----:B------:R-:W-:Y:S01]  /*14390*/  BSSY B6, `(.L_x_4017) ;  /* 0x0000025000067945 */ /* 0x000fe20003800000 */
[----:B------:R-:W-:Y:S01]  /*143a0*/  BAR.SYNC.DEFER_BLOCKING 0x8, 0x100 ;  /* 0x0204000000007b1d */ /* 0x000fe20000010000 */
[----:B------:R-:W-:-:S04]  /*143b0*/  ISETP.NE.U32.AND P0, PT, RZ, UR4, PT ;  /* 0x00000004ff007c0c */ /* 0x000fc8000bf05070 */
[----:B------:R-:W-:Y:S01]  /*143c0*/  ISETP.NE.AND.EX P0, PT, RZ, UR5, PT, P0 ;  /* 0x00000005ff007c0c */ /* 0x000fe2000bf05300 */
[----:B------:R-:W-:-:S03]  /*143d0*/  ULDC.64 UR4, c[0x0][0x298] ;  /* 0x0000a60000047ab9 */ /* 0x000fc60000000a00 */
[----:B------:R-:W-:-:S05]  /*143e0*/  SEL R5, R32, RZ, !P0 ;  /* 0x000000ff20057207 */ /* 0x000fca0004000000 */
[----:B------:R0:W-:Y:S01]  /*143f0*/  STL [R1+0x28], R5 ;  /* 0x0000280501007387 */ /* 0x0001e20000100800 */
[----:B-----5:R-:W-:Y:S02]  /*14400*/  SEL R2, R0, RZ, !P0 ;  /* 0x000000ff00027207 */ /* 0x020fe40004000000 */
[----:B------:R-:W-:-:S03]  /*14410*/  SHF.R.S32.HI R0, RZ, 0x1f, R4 ;  /* 0x0000001fff007819 */ /* 0x000fc60000011404 */
[----:B------:R2:W-:Y:S01]  /*14420*/  STL [R1+0x14], R2 ;  /* 0x0000140201007387 */ /* 0x0005e20000100800 */
[----:B------:R-:W-:Y:S01]  /*14430*/  PRMT R32, R3, 0x8880, RZ ;  /* 0x0000888003207816 */ /* 0x000fe200000000ff */
[----:B------:R-:W-:-:S03]  /*14440*/  IMAD R0, R0, UR4, RZ ;  /* 0x0000000400007c24 */ /* 0x000fc6000f8e02ff */
[----:B------:R-:W-:Y:S01]  /*14450*/  PRMT R32, R32, 0x7710, RZ ;  /* 0x0000771020207816 */ /* 0x000fe200000000ff */
[C---:B------:R-:W-:Y:S02]  /*14460*/  IMAD R0, R4.reuse, UR5, R0 ;  /* 0x0000000504007c24 */ /* 0x040fe4000f8e0200 */
[----:B0-----:R-:W-:-:S04]  /*14470*/  IMAD.WIDE.U32 R4, R4, UR4, RZ ;  /* 0x0000000404047c25 */ /* 0x001fc8000f8e00ff */
[----:B------:R-:W-:Y:S01]  /*14480*/  IMAD.IADD R0, R5, 0x1, R0 ;  /* 0x0000000105007824 */ /* 0x000fe200078e0200 */
[----:B------:R0:W-:Y:S01]  /*14490*/  STL.64 [R1+0x20], R4 ;  /* 0x0000200401007387 */ /* 0x0001e20000100a00 */
[----:B--2---:R-:W-:-:S03]  /*144a0*/  VIADD R2, R23, 0x20400 ;  /* 0x0002040017027836 */ /* 0x004fc60000000000 */
[----:B------:R0:W-:Y:S02]  /*144b0*/  STL [R1+0xc], R0 ;  /* 0x00000c0001007387 */ /* 0x0001e40000100800 */
[----:B------:R-:W-:-:S13]  /*144c0*/  LOP3.LUT P0, RZ, R2, 0x3ff, RZ, 0xc0, !PT ;  /* 0x000003ff02ff7812 */ /* 0x000fda000780c0ff */
        /* <DEDUP_REMOVED lines=17> */
.L_x_4018:
[----:B------:R-:W-:Y:S05]  /*145e0*/  BSYNC B6 ;  /* 0x0000000000067941 */ /* 0x000fea0003800000 */
.L_x_4017:
[----:B------:R-:W2:Y:S01]  /*145f0*/  LDL.LU R0, [R1+0xc] ;  /* 0x00000c0001007983 */ /* 0x000ea20000300800 */
[----:B------:R-:W-:Y:S01]  /*14600*/  ULDC.64 UR4, c[0x0][0x2d8] ;  /* 0x0000b60000047ab9 */ /* 0x000fe20000000a00 */
[----:B------:R-:W0:Y:S02]  /*14610*/  LDC R7, c[0x0][0x448] ;  /* 0x00011200ff077b82 */ /* 0x000e240000000800 */
[----:B------:R-:W2:Y:S04]  /*14620*/  LDL.LU.64 R2, [R1+0x20] ;  /* 0x0000200001027983 */ /* 0x000ea80000300a00 */
[----:B------:R-:W3:Y:S04]  /*14630*/  LDL.LU R20, [R1+0x14] ;  /* 0x0000140001147983 */ /* 0x000ee80000300800 */
[----:B------:R-:W4:Y:S04]  /*14640*/  LDL.LU R21, [R1+0x28] ;  /* 0x0000280001157983 */ /* 0x000f280000300800 */
[----:B------:R0:W5:Y:S02]  /*14650*/  LDL R8, [R1+0x34] ;  /* 0x0000340001087983 */ /* 0x0001640000100800 */
[----:B0-----:R-:W-:-:S13]  /*14660*/  ISETP.NE.AND P0, PT, R7, 0x1, PT ;  /* 0x000000010700780c */ /* 0x001fda0003f05270 */
[----:B------:R-:W0:Y:S08]  /*14670*/  @P0 LDC R5, c[0x0][0x44c] ;  /* 0x00011300ff050b82 */ /* 0x000e300000000800 */
[----:B------:R-:W1:Y:S01]  /*14680*/  @P0 LDC R6, c[0x0][0x450] ;  /* 0x00011400ff060b82 */ /* 0x000e620000000800 */
[----:B--2---:R-:W-:Y:S02]  /*14690*/  IMAD.MOV.U32 R3, RZ, RZ, R0 ;  /* 0x000000ffff037224 */ /* 0x004fe400078e0000 */
[----:B------:R-:W-:-:S02]  /*146a0*/  IMAD R0, R29, UR4, RZ ;  /* 0x000000041d007c24 */ /* 0x000fc4000f8e02ff */
[----:B------:R-:W-:-:S04]  /*146b0*/  IMAD.WIDE.U32 R2, R18, UR4, R2 ;  /* 0x0000000412027c25 */ /* 0x000fc8000f8e0002 */
[----:B------:R-:W-:Y:S01]  /*146c0*/  IMAD R0, R18, UR5, R0 ;  /* 0x0000000512007c24 */ /* 0x000fe2000f8e0200 */
[----:B------:R-:W-:-:S04]  /*146d0*/  ULDC.64 UR4, c[0x0][0x2e0] ;  /* 0x0000b80000047ab9 */ /* 0x000fc80000000a00 */
[----:B------:R-:W-:Y:S01]  /*146e0*/  IADD3 R3, R3, R0, RZ ;  /* 0x0000000003037210 */ /* 0x000fe20007ffe0ff */
[----:B---3--:R-:W-:Y:S02]  /*146f0*/  IMAD R0, R20, UR4, RZ ;  /* 0x0000000414007c24 */ /* 0x008fe4000f8e02ff */
[----:B------:R-:W2:Y:S02]  /*14700*/  S2R R20, SR_TID.X ;  /* 0x0000000000147919 */ /* 0x000ea40000002100 */
[C---:B----4-:R-:W-:Y:S02]  /*14710*/  IMAD R0, R21.reuse, UR5, R0 ;  /* 0x0000000515007c24 */ /* 0x050fe4000f8e0200 */
[----:B------:R-:W-:Y:S01]  /*14720*/  IMAD.WIDE.U32 R2, R21, UR4, R2 ;  /* 0x0000000415027c25 */ /* 0x000fe2000f8e0002 */
[----:B------:R-:W3:Y:S01]  /*14730*/  S2R R9, SR_TID.X ;  /* 0x0000000000097919 */ /* 0x000ee20000002100 */
[----:B------:R-:W-:Y:S02]  /*14740*/  ULDC.64 UR4, c[0x0][0x2d0] ;  /* 0x0000b40000047ab9 */ /* 0x000fe40000000a00 */
[----:B------:R-:W-:Y:S01]  /*14750*/  IMAD.IADD R3, R3, 0x1, R0 ;  /* 0x0000000103037824 */ /* 0x000fe200078e0200 */
[----:B--2---:R-:W-:-:S04]  /*14760*/  LOP3.LUT R20, R20, 0x7f, RZ, 0xc0, !PT ;  /* 0x0000007f14147812 */ /* 0x004fc800078ec0ff */
[----:B------:R-:W-:Y:S02]  /*14770*/  SHF.R.U32.HI R21, RZ, 0x3, R20 ;  /* 0x00000003ff157819 */ /* 0x000fe40000011614 */
[----:B------:R-:W2:Y:S02]  /*14780*/  S2R R20, SR_TID.X ;  /* 0x0000000000147919 */ /* 0x000ea40000002100 */
[----:B--2---:R-:W-:-:S05]  /*14790*/  IMAD.SHL.U32 R20, R20, 0x10, RZ ;  /* 0x0000001014147824 */ /* 0x004fca00078e00ff */
[----:B------:R-:W-:-:S05]  /*147a0*/  LOP3.LUT R20, R21, 0x70, R20, 0xf8, !PT ;  /* 0x0000007015147812 */ /* 0x000fca00078ef814 */
[----:B------:R-:W-:Y:S02]  /*147b0*/  IMAD R0, R17, 0x40, R20 ;  /* 0x0000004011007824 */ /* 0x000fe400078e0214 */
[----:B------:R2:W5:Y:S02]  /*147c0*/  LDL R20, [R1+0x18] ;  /* 0x0000180001147983 */ /* 0x0005640000100800 */
[----:B0-----:R-:W-:-:S04]  /*147d0*/  @P0 IMAD.HI.U32 R5, R0, R5, RZ ;  /* 0x0000000500050227 */ /* 0x001fc800078e00ff */
[----:B------:R-:W-:Y:S01]  /*147e0*/  IMAD.MOV.U32 R4, RZ, RZ, R0 ;  /* 0x000000ffff047224 */ /* 0x000fe200078e0000 */
[----:B-1----:R-:W-:Y:S01]  /*147f0*/  @P0 SHF.R.U32.HI R4, RZ, R6, R5 ;  /* 0x00000006ff040219 */ /* 0x002fe20000011605 */
[----:B------:R-:W0:Y:S04]  /*14800*/  S2R R21, SR_TID.X ;  /* 0x0000000000157919 */ /* 0x000e280000002100 */
        /* <DEDUP_REMOVED lines=13> */
[----:B---3--:R-:W-:Y:S01]  /*148e0*/  IMAD.SHL.U32 R9, R9, 0x8, RZ ;  /* 0x0000000809097824 */ /* 0x008fe200078e00ff */
[C---:B------:R-:W-:Y:S01]  /*148f0*/  LEA R0, P0, R2.reuse, UR4, 0x1 ;  /* 0x0000000402007c11 */ /* 0x040fe2000f8008ff */
[----:B------:R-:W-:Y:S01]  /*14900*/  IMAD.IADD R3, R3, 0x1, R4 ;  /* 0x0000000103037824 */ /* 0x000fe200078e0204 */
[----:B------:R-:W-:Y:S02]  /*14910*/  ULDC UR4, c[0x0][0x2b8] ;  /* 0x0000ae0000047ab9 */ /* 0x000fe40000000800 */
[----:B------:R-:W-:Y:S02]  /*14920*/  LOP3.LUT R9, R9, 0x38, RZ, 0xc0, !PT ;  /* 0x0000003809097812 */ /* 0x000fe400078ec0ff */
[----:B------:R-:W-:Y:S01]  /*14930*/  LEA.HI.X R2, R2, UR5, R3, 0x1, P0 ;  /* 0x0000000502027c11 */ /* 0x000fe200080f0c03 */
[----:B------:R-:W-:Y:S01]  /*14940*/  UMOV UR5, 0xffffffff ;  /* 0xffffffff00057882 */ /* 0x000fe20000000000 */
[----:B0-----:R-:W-:-:S02]  /*14950*/  LOP3.LUT R21, R21, 0x7f, RZ, 0xc0, !PT ;  /* 0x0000007f15157812 */ /* 0x001fc400078ec0ff */
[----:B------:R-:W-:Y:S02]  /*14960*/  ISETP.GE.AND P1, PT, R9, UR4, PT ;  /* 0x0000000409007c0c */ /* 0x000fe4000bf26270 */
[----:B------:R-:W-:Y:S01]  /*14970*/  SHF.R.U32.HI R10, RZ, 0x3, R21 ;  /* 0x00000003ff0a7819 */ /* 0x000fe20000011615 */
[----:B--2---:R-:W-:Y:S10]  /*14980*/  BRA.DIV UR5, `(.L_x_4019) ;  /* 0x0000004205307947 */ /* 0x004ff4000b800000 */
        /* <DEDUP_REMOVED lines=12> */
[----:B0-----:R-:W-:Y:S02]  /*14a50*/  VIADD R4, R17, 0x10 ;  /* 0x0000001011047836 */ /* 0x001fe40000000000 */
[----:B------:R-:W0:Y:S03]  /*14a60*/  SHFL.IDX PT, R5, R0, 0x1, 0x181f ;  /* 0x00381f0000057f89 */ /* 0x000e2600000e0000 */
        /* <DEDUP_REMOVED lines=12> */
[----:B------:R-:W1:Y:S08]  /*14b30*/  SHFL.IDX PT, R4, R2, 0x2, 0x181f ;  /* 0x00581f0002047f89 */ /* 0x000e7000000e0000 */
[----:B0-----:R-:W-:-:S05]  /*14b40*/  @!P0 LEA R5, P2, R9, R5, 0x1 ;  /* 0x0000000509058211 */ /* 0x001fca00078408ff */
[----:B-1----:R-:W-:-:S05]  /*14b50*/  @!P0 IMAD.X R4, RZ, RZ, R4, P2 ;  /* 0x000000ffff048224 */ /* 0x002fca00010e0604 */
[----:B------:R-:W-:-:S04]  /*14b60*/  @!P0 LOP3.LUT R5, R5, R4, RZ, 0x3c, !PT ;  /* 0x0000000405058212 */ /* 0x000fc800078e3cff */
[----:B------:R-:W-:-:S04]  /*14b70*/  @!P0 LOP3.LUT R4, R5, R4, RZ, 0x3c, !PT ;  /* 0x0000000405048212 */ /* 0x000fc800078e3cff */
[----:B------:R-:W-:-:S05]  /*14b80*/  @!P0 LOP3.LUT R5, R5, R4, RZ, 0x3c, !PT ;  /* 0x0000000405058212 */ /* 0x000fca00078e3cff */
[----:B------:R0:W-:Y:S04]  /*14b90*/  @!P0 LDGSTS.E.BYPASS.LTC128B.128 [R8+0x21400], desc[UR40][R4.64], !P1 ;  /* 0x2140000004088fae */ /* 0x0001e8000c901d68 */
[----:B0-----:R0:W1:Y:S02]  /*14ba0*/  SHFL.IDX PT, R4, R2, 0x3, 0x181f ;  /* 0x00781f0002047f89 */ /* 0x00106400000e0000 */
.L_x_4134:
[----:B------:R-:W-:-:S05]  /*14bb0*/  VIADD R17, R17, 0x30 ;  /* 0x0000003011117836 */ /* 0x000fca0000000000 */
[----:B------:R-:W-:-:S13]  /*14bc0*/  ISETP.GE.AND P0, PT, R17, R3, PT ;  /* 0x000000031100720c */ /* 0x000fda0003f06270 */
[----:B0-----:R-:W-:-:S05]  /*14bd0*/  @!P0 LEA R2, P2, R9, R0, 0x1 ;  /* 0x0000000009028211 */ /* 0x001fca00078408ff */
[----:B-1----:R-:W-:-:S05]  /*14be0*/  @!P0 IMAD.X R3, RZ, RZ, R4, P2 ;  /* 0x000000ffff038224 */ /* 0x002fca00010e0604 */
[----:B------:R-:W-:Y:S01]  /*14bf0*/  @!PT LDS RZ, [RZ] ;  /* 0x00000000fffff984 */ /* 0x000fe20000000800 */
[----:B------:R-:W-:Y:S01]  /*14c00*/  @!PT LDS RZ, [RZ] ;  /* 0x00000000fffff984 */ /* 0x000fe20000000800 */
[----:B------:R-:W-:Y:S01]  /*14c10*/  @!PT LDS RZ, [RZ] ;  /* 0x00000000fffff984 */ /* 0x000fe20000000800 */
[----:B------:R0:W-:Y:S01]  /*14c20*/  @!P0 LDGSTS.E.BYPASS.LTC128B.128 [R8+0x21c00], desc[UR40][R2.64], !P1 ;  /* 0x21c0000002088fae */ /* 0x0001e2000c901d68 */
[----:B------:R-:W-:Y:S01]  /*14c30*/  PLOP3.LUT P0, PT, PT, PT, PT, 0x80, 0x0 ;  /* 0x000000000000781c */ /* 0x000fe20003f0f070 */
[----:B------:R-:W-:-:S12]  /*14c40*/  NOP ;  /* 0x0000000000007918 */ /* 0x000fd80000000000 */
.L_x_4020:
        /* <DEDUP_REMOVED lines=18> */
.L_x_4135:
[----:B------:R-:W-:Y:S05]  /*14d70*/  BSYNC B0 ;  /* 0x0000000000007941 */ /* 0x000fea0003800000 */
.L_x_4021:
[----:B------:R-:W-:-:S04]  /*14d80*/  LOP3.LUT R2, R37, 0x2, RZ, 0xfc, !PT ;  /* 0x0000000225027812 */ /* 0x000fc800078efcff */
[----:B------:R-:W-:-:S13]  /*14d90*/  ISETP.NE.AND P0, PT, R2, 0x3, PT ;  /* 0x000000030200780c */ /* 0x000fda0003f05270 */
[----:B------:R-:W-:Y:S05]  /*14da0*/  @!P0 BRA `(.L_x_4023) ;  /* 0x0000000000048947 */ /* 0x000fea0003800000 */
[----:B------:R-:W-:Y:S01]  /*14db0*/  BPT.TRAP 0x1 ;  /* 0x000000040000795c */ /* 0x000fe20000300000 */
.L_x_4023:
[----:B0-----:R-:W-:Y:S01]  /*14dc0*/  SHF.L.U32 R0, R26, 0x1f, RZ ;  /* 0x0000001f1a007819 */ /* 0x001fe200000006ff */
[----:B------:R-:W-:Y:S03]  /*14dd0*/  BSSY B0, `(.L_x_4024) ;  /* 0x0000003000007945 */ /* 0x000fe60003800000 */
[----:B------:R-:W0:Y:S02]  /*14de0*/  SYNCS.PHASECHK.TRANS64.TRYWAIT P0, [R27+URZ+0x28c60], R0 ;  /* 0x028c60001b0075a7 */ /* 0x000e24000800017f */
[----:B0-----:R-:W-:Y:S05]  /*14df0*/  @!P0 BRA `(.L_x_4025) ;  /* 0x00000040006c8947 */ /* 0x001fea0003800000 */
.L_x_4136:
[----:B------:R-:W-:Y:S05]  /*14e00*/  BSYNC B0 ;  /* 0x0000000000007941 */ /* 0x000fea0003800000 */
.L_x_4024:
[----:B------:R-:W0:Y:S01]  /*14e10*/  LDL.LU R3, [R1+0x2c] ;  /* 0x00002c0001037983 */ /* 0x000e220000300800 */
[----:B------:R-:W-:-:S03]  /*14e20*/  ULDC.64 UR4, c[0x0][0x328] ;  /* 0x0000ca0000047ab9 */ /* 0x000fc60000000a00 */
[----:B------:R-:W2:Y:S04]  /*14e30*/  LDL.LU R2, [R1] ;  /* 0x0000000001027983 */ /* 0x000ea80000300800 */
[----:B------:R-:W3:Y:S01]  /*14e40*/  LDL.LU R4, [R1+0x30] ;  /* 0x0000300001047983 */ /* 0x000ee20000300800 */
        /* <DEDUP_REMOVED lines=28> */
[----:B------:R-:W-:-:S02]  /*15010*/  LOP3.LUT P2, RZ, R32, 0x10, RZ, 0xc0, !PT ;  /* 0x0000001020ff7812 */ /* 0x000fc4000784c0ff */
[----:B0-----:R-:W-:-:S04]  /*15020*/  SHF.L.U32 R7, R7, 0x3, RZ ;  /* 0x0000000307077819 */ /* 0x001fc800000006ff */
        /* <DEDUP_REMOVED lines=36> */
[----:B0-----:R-:W-:-:S05]  /*15270*/  IADD3 R2, P6, R2, R0, RZ ;  /* 0x0000000002027210 */ /* 0x001fca0007fde0ff */
[----:B-1----:R-:W-:Y:S01]  /*15280*/  IMAD.X R3, RZ, RZ, R3, P6 ;  /* 0x000000ffff037224 */ /* 0x002fe200030e0603 */
        /* <DEDUP_REMOVED lines=40> */
.L_x_4146:
        /* <DEDUP_REMOVED lines=34> */
.L_x_4027:
        /* <DEDUP_REMOVED lines=11> */
.L_x_4028:
[----:B------:R-:W2:Y:S01]  /*157e0*/  LDL.LU R2, [R1+0x4] ;  /* 0x0000040001027983 */ /* 0x000ea20000300800 */
[----:B------:R1:W-:Y:S01]  /*157f0*/  SYNCS.ARRIVE.TRANS64.A1T0 RZ, [R27+URZ+0x28c50], RZ ;  /* 0x028c50ff1bff79a7 */ /* 0x0003e2000810003f */
[----:B------:R-:W-:Y:S01]  /*15800*/  BSSY B0, `(.L_x_4029) ;  /* 0x00000f7000007945 */ /* 0x000fe20003800000 */
[----:B--2---:R-:W-:-:S13]  /*15810*/  ISETP.GE.AND P0, PT, R2, 0x41, PT ;  /* 0x000000410200780c */ /* 0x004fda0003f06270 */
[----:B-1----:R-:W-:Y:S05]  /*15820*/  @!P0 BRA `(.L_x_4030) ;  /* 0x0000000c00d08947 */ /* 0x002fea0003800000 */
[----:B------:R-:W2:Y:S04]  /*15830*/  LDL.LU R4, [R1+0x38] ;  /* 0x0000380001047983 */ /* 0x000ea80000300800 */
[----:B------:R-:W3:Y:S04]  /*15840*/  LDL.LU R3, [R1+0x10] ;  /* 0x0000100001037983 */ /* 0x000ee80000300800 */
[----:B------:R-:W4:Y:S01]  /*15850*/  LDL.LU R2, [R1+0x3c] ;  /* 0x00003c0001027983 */ /* 0x000f220000300800 */
[----:B--2---:R-:W-:Y:S02]  /*15860*/  LOP3.LUT R32, R4, 0x40, RZ, 0xc0, !PT ;  /* 0x0000004004207812 */ /* 0x004fe400078ec0ff */
[----:B---3--:R-:W-:-:S02]  /*15870*/  LOP3.LUT R31, R3, 0x80, RZ, 0xc0, !PT ;  /* 0x00000080031f7812 */ /* 0x008fc400078ec0ff */
[----:B------:R-:W-:Y:S02]  /*15880*/  SHF.R.U32.HI R32, RZ, 0x2, R32 ;  /* 0x00000002ff207819 */ /* 0x000fe40000011620 */
[----:B----4-:R-:W-:Y:S02]  /*15890*/  LEA.HI.SX32 R7, R2, 0xfffffffe, 0x1a ;  /* 0xfffffffe02077811 */ /* 0x010fe400078fd2ff */
[----:B------:R-:W-:-:S07]  /*158a0*/  SHF.R.U32.HI R31, RZ, 0x3, R31 ;  /* 0x00000003ff1f7819 */ /* 0x000fce000001161f */
.L_x_4043:
[----:B-1----:R-:W1:Y:S01]  /*158b0*/  S2R R2, SR_TID.X ;  /* 0x0000000000027919 */ /* 0x002e620000002100 */
[----:B0-----:R-:W0:Y:S01]  /*158c0*/  LDC R5, c[0x0][0x430] ;  /* 0x00010c00ff057b82 */ /* 0x001e220000000800 */
[----:B------:R-:W-:Y:S01]  /*158d0*/  IMAD R4, R7, 0x40, R33 ;  /* 0x0000004007047824 */ /* 0x000fe200078e0221 */
[----:B------:R-:W-:Y:S01]  /*158e0*/  LOP3.LUT R10, R37, 0x2, RZ, 0xfc, !PT ;  /* 0x00000002250a7812 */ /* 0x000fe200078efcff */
[----:B--2---:R-:W2:Y:S01]  /*158f0*/  S2R R8, SR_TID.X ;  /* 0x0000000000087919 */ /* 0x004ea20000002100 */
[----:B------:R-:W-:Y:S01]  /*15900*/  VIADD R25, R25, 0x1 ;  /* 0x0000000119197836 */ /* 0x000fe20000000000 */
[----:B0-----:R-:W-:Y:S02]  /*15910*/  ISETP.NE.AND P0, PT, R5, 0x1, PT ;  /* 0x000000010500780c */ /* 0x001fe40003f05270 */
[----:B-1----:R-:W-:Y:S01]  /*15920*/  LOP3.LUT R2, R2, 0x7f, RZ, 0xc0, !PT ;  /* 0x0000007f02027812 */ /* 0x002fe200078ec0ff */
[----:B--2---:R-:W-:-:S03]  /*15930*/  IMAD.SHL.U32 R8, R8, 0x10, RZ ;  /* 0x0000001008087824 */ /* 0x004fc600078e00ff */
[----:B------:R-:W-:-:S07]  /*15940*/  SHF.R.U32.HI R2, RZ, 0x3, R2 ;  /* 0x00000003ff027819 */ /* 0x000fce0000011602 */
[----:B---3--:R-:W0:Y:S01]  /*15950*/  @P0 LDC R6, c[0x0][0x434] ;  /* 0x00010d00ff060b82 */ /* 0x008e220000000800 */
[----:B------:R-:W-:-:S04]  /*15960*/  LOP3.LUT R8, R2, 0x70, R8, 0xf8, !PT ;  /* 0x0000007002087812 */ /* 0x000fc800078ef808 */
[----:B------:R-:W-:-:S03]  /*15970*/  ISETP.GT.U32.AND P1, PT, R8, 0x3f, PT ;  /* 0x0000003f0800780c */ /* 0x000fc60003f24070 */
[----:B------:R-:W1:Y:S01]  /*15980*/  @P0 LDC R3, c[0x0][0x438] ;  /* 0x00010e00ff030b82 */ /* 0x000e620000000800 */
[----:B------:R-:W-:-:S04]  /*15990*/  IMAD.IADD R4, R8, 0x1, R4 ;  /* 0x0000000108047824 */ /* 0x000fc800078e0204 */
[----:B------:R-:W-:-:S05]  /*159a0*/  IMAD.MOV.U32 R2, RZ, RZ, R4 ;  /* 0x000000ffff027224 */ /* 0x000fca00078e0004 */
[----:B------:R-:W2:Y:S01]  /*159b0*/  @!P1 LDC.64 R8, c[0x0][0x428] ;  /* 0x00010a00ff089b82 */ /* 0x000ea20000000a00 */
[----:B0-----:R-:W-:-:S05]  /*159c0*/  @P0 IMAD.HI.U32 R6, R4, R6, RZ ;  /* 0x0000000604060227 */ /* 0x001fca00078e00ff */
[----:B-1----:R-:W-:-:S05]  /*159d0*/  @P0 SHF.R.U32.HI R2, RZ, R3, R6 ;  /* 0x00000003ff020219 */ /* 0x002fca0000011606 */
[----:B------:R-:W-:-:S04]  /*159e0*/  IMAD.MOV R3, RZ, RZ, -R2 ;  /* 0x000000ffff037224 */ /* 0x000fc800078e0a02 */
[----:B------:R-:W-:Y:S01]  /*159f0*/  IMAD R5, R5, R3, R4 ;  /* 0x0000000305057224 */ /* 0x000fe200078e0204 */
[--C-:B------:R-:W-:Y:S01]  /*15a00*/  @!P1 SHF.R.S32.HI R3, RZ, 0x1f, R2.reuse ;  /* 0x0000001fff039819 */ /* 0x100fe20000011402 */
[-C--:B--2---:R-:W-:Y:S02]  /*15a10*/  @!P1 IMAD R4, R34, R8.reuse, RZ ;  /* 0x0000000822049224 */ /* 0x084fe400078e02ff */
[----:B------:R-:W-:-:S04]  /*15a20*/  @!P1 IMAD.WIDE.U32 R2, R30, R8, R2 ;  /* 0x000000081e029225 */ /* 0x000fc800078e0002 */
[----:B------:R-:W-:Y:S02]  /*15a30*/  @!P1 IMAD R4, R30, R9, R4 ;  /* 0x000000091e049224 */ /* 0x000fe400078e0204 */
[----:B------:R-:W0:Y:S02]  /*15a40*/  @!P1 LDC.64 R8, c[0x0][0x418] ;  /* 0x00010600ff089b82 */ /* 0x000e240000000a00 */
[----:B------:R-:W-:Y:S02]  /*15a50*/  @!P1 IMAD.IADD R3, R4, 0x1, R3 ;  /* 0x0000000104039824 */ /* 0x000fe400078e0203 */
[----:B------:R-:W-:Y:S01]  /*15a60*/  IMAD.MOV.U32 R4, RZ, RZ, RZ ;  /* 0x000000ffff047224 */ /* 0x000fe200078e00ff */
[----:B0-----:R-:W-:-:S04]  /*15a70*/  @!P1 LEA R8, P0, R2, R8, 0x2 ;  /* 0x0000000802089211 */ /* 0x001fc800078010ff */
[----:B------:R-:W-:Y:S02]  /*15a80*/  @!P1 LEA.HI.X R9, R2, R9, R3, 0x2, P0 ;  /* 0x0000000902099211 */ /* 0x000fe400000f1403 */
[----:B------:R-:W-:-:S03]  /*15a90*/  ISETP.NE.AND P0, PT, R25, 0x2, PT ;  /* 0x000000021900780c */ /* 0x000fc60003f05270 */
[----:B------:R0:W5:Y:S01]  /*15aa0*/  @!P1 LDG.E R4, desc[UR40][R8.64] ;  /* 0x0000002808049981 */ /* 0x000162000c1e1900 */
[----:B------:R-:W-:Y:S02]  /*15ab0*/  ISETP.NE.AND P1, PT, R10, 0x3, PT ;  /* 0x000000030a00780c */ /* 0x000fe40003f25270 */
[----:B------:R-:W-:Y:S01]  /*15ac0*/  SEL R2, RZ, 0x1, P0 ;  /* 0x00000001ff027807 */ /* 0x000fe20000000000 */
[----:B------:R-:W-:Y:S05]  /*15ad0*/  YIELD ;  /* 0x0000000000007946 */ /* 0x000fea0003800000 */
[----:B------:R-:W-:Y:S01]  /*15ae0*/  LOP3.LUT R26, R26, R2, RZ, 0x3c, !PT ;  /* 0x000000021a1a7212 */ /* 0x000fe200078e3cff */
[----:B------:R-:W-:Y:S01]  /*15af0*/  IMAD.MOV.U32 R2, RZ, RZ, R7 ;  /* 0x000000ffff027224 */ /* 0x000fe200078e0007 */
[----:B------:R-:W-:Y:S01]  /*15b00*/  SEL R25, R25, RZ, P0 ;  /* 0x000000ff19197207 */ /* 0x000fe20000000000 */
[----:B------:R-:W-:-:S03]  /*15b10*/  VIADD R7, R7, 0xffffffff ;  /* 0xffffffff07077836 */ /* 0x000fc60000000000 */
[----:B------:R-:W-:Y:S01]  /*15b20*/  ISETP.GT.AND P3, PT, R2, RZ, PT ;  /* 0x000000ff0200720c */ /* 0x000fe20003f64270 */
[----:B0-----:R-:W-:-:S12]  /*15b30*/  @!P1 BRA `(.L_x_4031) ;  /* 0x0000000000049947 */ /* 0x001fd80003800000 */
[----:B------:R-:W-:Y:S01]  /*15b40*/  BPT.TRAP 0x1 ;  /* 0x000000040000795c */ /* 0x000fe20000300000 */
.L_x_4031:
[----:B------:R-:W-:Y:S01]  /*15b50*/  IMAD R6, R25, 0x8, R23 ;  /* 0x0000000819067824 */ /* 0x000fe200078e0217 */
[----:B------:R-:W-:Y:S01]  /*15b60*/  SHF.L.U32 R17, R26, 0x1f, RZ ;  /* 0x0000001f1a117819 */ /* 0x000fe200000006ff */
[----:B------:R-:W-:Y:S01]  /*15b70*/  BSSY B1, `(.L_x_4032) ;  /* 0x0000004000017945 */ /* 0x000fe20003800000 */
[----:B------:R-:W-:Y:S02]  /*15b80*/  SHF.R.S32.HI R9, RZ, 0x1f, R5 ;  /* 0x0000001fff097819 */ /* 0x000fe40000011405 */
[----:B------:R-:W0:Y:S02]  /*15b90*/  SYNCS.PHASECHK.TRANS64.TRYWAIT P0, [R6+URZ+0x28c40], R17 ;  /* 0x028c4011060075a7 */ /* 0x000e24000800017f */
[----:B0-----:R-:W-:Y:S05]  /*15ba0*/  @!P0 BRA `(.L_x_4033) ;  /* 0x0000003c00408947 */ /* 0x001fea0003800000 */
.L_x_4147:
[----:B------:R-:W-:Y:S05]  /*15bb0*/  BSYNC B1 ;  /* 0x0000000000017941 */ /* 0x000fea0003800000 */
.L_x_4032:
        /* <DEDUP_REMOVED lines=26> */
[----:B-1----:R-:W-:-:S04]  /*15d60*/  IADD3 R2, P0, R2, R0, RZ ;  /* 0x0000000002027210 */ /* 0x002fc80007f1e0ff */
[----:B--2---:R-:W-:-:S05]  /*15d70*/  IADD3.X R3, RZ, R3, RZ, P0, !PT ;  /* 0x00000003ff037210 */ /* 0x004fca00007fe4ff */
[----:B------:R-:W-:Y:S01]  /*15d80*/  @!PT LDS RZ, [RZ] ;  /* 0x00000000fffff984 */ /* 0x000fe20000000800 */
[----:B------:R1:W-:Y:S04]  /*15d90*/  LDGSTS.E.BYPASS.LTC128B.128 [R21+0x22400], desc[UR40][R2.64], !P1 ;  /* 0x2240000002157fae */ /* 0x0003e8000c901d68 */
[----:B-1----:R-:W1:Y:S04]  /*15da0*/  SHFL.IDX PT, R2, R20, 0x1, 0x181f ;  /* 0x00381f0014027f89 */ /* 0x002e6800000e0000 */
[----:B------:R-:W2:Y:S01]  /*15db0*/  SHFL.IDX PT, R3, R27, 0x1, 0x181f ;  /* 0x00381f001b037f89 */ /* 0x000ea200000e0000 */
[----:B-1----:R-:W-:-:S05]  /*15dc0*/  IADD3 R2, P0, R2, R0, RZ ;  /* 0x0000000002027210 */ /* 0x002fca0007f1e0ff */
[----:B--2---:R-:W-:-:S05]  /*15dd0*/  IMAD.X R3, RZ, RZ, R3, P0 ;  /* 0x000000ffff037224 */ /* 0x004fca00000e0603 */
        /* <DEDUP_REMOVED lines=8> */
.L_x_4157:
        /* <DEDUP_REMOVED lines=8> */
.L_x_4035:
[----:B------:R-:W-:Y:S02]  /*15ee0*/  PLOP3.LUT P1, PT, P1, P0, PT, 0xa2, 0x0 ;  /* 0x000000000000781c */ /* 0x000fe40000f21472 */
[----:B------:R-:W-:-:S08]  /*15ef0*/  @P0 R2UR P1, UR4, R6 ;  /* 0x00000000060402ca */ /* 0x000fd00000020000 */
[----:B------:R-:W-:-:S05]  /*15f00*/  @P0 PLOP3.LUT P0, PT, P1, PT, PT, 0x80, 0x0 ;  /* 0x000000000000081c */ /* 0x000fca0000f0f070 */
[----:B------:R-:W-:Y:S01]  /*15f10*/  @!P1 SYNCS.ARRIVE.TRANS64.RED.A0T1 RZ, [UR4+0x28c30], RZ ;  /* 0x028c30ffffff99a7 */ /* 0x000fe20008200404 */
[----:B------:R-:W-:Y:S07]  /*15f20*/  @!P1 ARRIVES.LDGSTSBAR.64.TRANSCNT [UR4+0x28c30] ;  /* 0x028c3000ff0099b0 */ /* 0x000fee0008000a84 */
[----:B------:R-:W-:Y:S05]  /*15f30*/  @P0 BRA.U.ANY `(.L_x_4035) ;  /* 0xfffffffd00e80947 */ /* 0x000fea000393ffff */
[----:B------:R-:W-:Y:S01]  /*15f40*/  NOP ;  /* 0x0000000000007918 */ /* 0x000fe20000000000 */
[----:B--2---:R-:W-:-:S04]  /*15f50*/  LOP3.LUT R2, R37, 0x2, RZ, 0xfc, !PT ;  /* 0x0000000225027812 */ /* 0x004fc800078efcff */
[----:B------:R-:W-:-:S13]  /*15f60*/  ISETP.NE.AND P2, PT, R2, 0x3, PT ;  /* 0x000000030200780c */ /* 0x000fda0003f45270 */
[----:B------:R-:W-:Y:S05]  /*15f70*/  @!P2 BRA `(.L_x_4036) ;  /* 0x000000000004a947 */ /* 0x000fea0003800000 */
[----:B------:R-:W-:Y:S01]  /*15f80*/  BPT.TRAP 0x1 ;  /* 0x000000040000795c */ /* 0x000fe20000300000 */
.L_x_4036:
[----:B------:R2:W-:Y:S01]  /*15f90*/  SYNCS.ARRIVE.TRANS64.A1T0 RZ, [R6+URZ+0x28c30], RZ ;  /* 0x028c30ff06ff79a7 */ /* 0x0005e2000810003f */
[----:B------:R-:W-:Y:S05]  /*15fa0*/  @!P2 BRA `(.L_x_4037) ;  /* 0x000000000004a947 */ /* 0x000fea0003800000 */
[----:B------:R-:W-:Y:S01]  /*15fb0*/  BPT.TRAP 0x1 ;  /* 0x000000040000795c */ /* 0x000fe20000300000 */
.L_x_4037:
[----:B------:R-:W3:Y:S01]  /*15fc0*/  SYNCS.PHASECHK.TRANS64.TRYWAIT P0, [R6+URZ+0x28c60], R17 ;  /* 0x028c6011060075a7 */ /* 0x000ee2000800017f */
[----:B------:R-:W-:Y:S04]  /*15fd0*/  BSSY B1, `(.L_x_4038) ;  /* 0x0000002000017945 */ /* 0x000fe80003800000 */
[----:B---3--:R-:W-:Y:S05]  /*15fe0*/  @!P0 BRA `(.L_x_4039) ;  /* 0x0000003c00608947 */ /* 0x008fea0003800000 */
.L_x_4158:
[----:B------:R-:W-:Y:S05]  /*15ff0*/  BSYNC B1 ;  /* 0x0000000000017941 */ /* 0x000fea0003800000 */
.L_x_4038:
        /* <DEDUP_REMOVED lines=81> */
.L_x_4168:
        /* <DEDUP_REMOVED lines=25> */
.L_x_4041:
        /* <DEDUP_REMOVED lines=11> */
.L_x_4042:
[----:B------:R3:W-:Y:S01]  /*16750*/  SYNCS.ARRIVE.TRANS64.A1T0 RZ, [R6+URZ+0x28c50], RZ ;  /* 0x028c50ff06ff79a7 */ /* 0x0007e2000810003f */
[----:B------:R-:W-:Y:S05]  /*16760*/  @P3 BRA `(.L_x_4043) ;  /* 0xfffffff000503947 */ /* 0x000fea000383ffff */
.L_x_4030:
[----:B------:R-:W-:Y:S05]  /*16770*/  BSYNC B0 ;  /* 0x0000000000007941 */ /* 0x000fea0003800000 */
.L_x_4029:
        /* <DEDUP_REMOVED lines=9> */
[----:B0-----:R-:W0:Y:S01]  /*16810*/  S2R R5, SR_LANEID ;  /* 0x0000000000057919 */ /* 0x001e220000000000 */
[----:B------:R-:W-:Y:S01]  /*16820*/  VOTEU.ANY UR4, UPT, PT ;  /* 0x0000000000047886 */ /* 0x000fe200038e0100 */
[----:B------:R-:W4:Y:S01]  /*16830*/  LDC.64 R2, c[0x0][0xc60] ;  /* 0x00031800ff027b82 */ /* 0x000f220000000a00 */
[----:B------:R-:W0:Y:S02]  /*16840*/  FLO.U32 R0, UR4 ;  /* 0x0000000400007d00 */ /* 0x000e2400080e0000 */
[----:B0-----:R-:W-:-:S06]  /*16850*/  ISETP.EQ.U32.AND P1, PT, R0, R5, PT ;  /* 0x000000050000720c */ /* 0x001fcc0003f22070 */
[----:B------:R-:W4:Y:S07]  /*16860*/  POPC R5, UR4 ;  /* 0x0000000400057d09 */ /* 0x000f2e0008000000 */
[----:B----4-:R-:W4:Y:S01]  /*16870*/  @P1 ATOMG.E.ADD.STRONG.GPU PT, R3, desc[UR40][R2.64], R5 ;  /* 0x00000005020319a8 */ /* 0x010f2200081ee1e8 */
[----:B------:R-:W0:Y:S02]  /*16880*/  S2R R4, SR_LTMASK ;  /* 0x0000000000047919 */ /* 0x000e240000003900 */
[----:B0-----:R-:W-:-:S04]  /*16890*/  LOP3.LUT R4, R4, UR4, RZ, 0xc0, !PT ;  /* 0x0000000404047c12 */ /* 0x001fc8000f8ec0ff */
[----:B------:R-:W0:Y:S01]  /*168a0*/  POPC R7, R4 ;  /* 0x0000000400077309 */ /* 0x000e220000000000 */
[----:B----4-:R-:W0:Y:S02]  /*168b0*/  SHFL.IDX PT, R0, R3, R0, 0x1f ;  /* 0x00001f0003007589 */ /* 0x010e2400000e0000 */
[----:B0-----:R-:W-:-:S07]  /*168c0*/  IADD3 R16, R0, UR36, R7 ;  /* 0x0000002400107c10 */ /* 0x001fce000fffe007 */
.L_x_4045:
[----:B------:R-:W-:Y:S05]  /*168d0*/  BSYNC B0 ;  /* 0x0000000000007941 */ /* 0x000fea0003800000 */
.L_x_4044:
[----:B------:R-:W-:-:S07]  /*168e0*/  SEL R25, R25, RZ, P0 ;  /* 0x000000ff19197207 */ /* 0x000fce0000000000 */
.L_x_4004:
[----:B------:R-:W-:Y:S05]  /*168f0*/  BSYNC B7 ;  /* 0x0000000000077941 */ /* 0x000fea0003800000 */
.L_x_4002:
[----:B------:R-:W-:-:S13]  /*16900*/  LOP3.LUT P0, RZ, R22, 0x1000, RZ, 0xc0, !PT ;  /* 0x0000100016ff7812 */ /* 0x000fda000780c0ff */
[----:B------:R-:W-:Y:S05]  /*16910*/  @!P0 BRA `(.L_x_4046) ;  /* 0x0000000000248947 */ /* 0x000fea0003800000 */
[----:B------:R-:W-:Y:S05]  /*16920*/  WARPSYNC.ALL ;  /* 0x0000000000007948 */ /* 0x000fea0003800000 */
[----:B------:R-:W4:Y:S08]  /*16930*/  S2UR UR5, SR_CgaCtaId ;  /* 0x00000000000579c3 */ /* 0x000f300000008800 */
[----:B------:R-:W-:Y:S06]  /*16940*/  BAR.SYNC.DEFER_BLOCKING 0x5, 0x180 ;  /* 0x0146000000007b1d */ /* 0x000fec0000010000 */
[----:B------:R-:W-:-:S02]  /*16950*/  UMOV UR4, 0x400 ;  /* 0x0000040000047882 */ /* 0x000fc40000000000 */
[----:B----4-:R-:W-:-:S06]  /*16960*/  ULEA UR4, UR5, UR4, 0x18 ;  /* 0x0000000405047291 */ /* 0x010fcc000f8ec03f */
[----:B-1----:R-:W-:-:S05]  /*16970*/  IMAD.U32 R23, RZ, RZ, UR4 ;  /* 0x00000004ff177e24 */ /* 0x002fca000f8e00ff */
[----:B------:R1:W4:Y:S01]  /*16980*/  LDS.128 R16, [R23+0x28cd0] ;  /* 0x028cd00017107984 */ /* 0x0003220000000c00 */
[----:B------:R-:W-:Y:S06]  /*16990*/  BAR.ARV 0x4, 0x180 ;  /* 0x0106000000007b1d */ /* 0x000fec0000002000 */
[----:B------:R-:W-:Y:S05]  /*169a0*/  BRA `(.L_x_4047) ;  /* 0x0000000800407947 */ /* 0x000fea0003800000 */
.L_x_4046:
[----:B0-----:R-:W0:Y:S01]  /*169b0*/  S2R R8, SR_TID.X ;  /* 0x0000000000087919 */ /* 0x001e220000002100 */
[----:B------:R-:W-:Y:S01]  /*169c0*/  UMOV UR4, 0xffffffff ;  /* 0xffffffff00047882 */ /* 0x000fe20000000000 */
[----:B0-----:R-:W-:-:S04]  /*169d0*/  LOP3.LUT R8, R8, 0x1f, RZ, 0xc0, !PT ;  /* 0x0000001f08087812 */ /* 0x001fc800078ec0ff */
[----:B------:R-:W-:Y:S01]  /*169e0*/  ISETP.NE.AND P0, PT, R8, 0x1f, PT ;  /* 0x0000001f0800780c */ /* 0x000fe20003f05270 */
[----:B------:R-:W-:-:S12]  /*169f0*/  BRA.DIV UR4, `(.L_x_4048) ;  /* 0x0000003a04cc7947 */ /* 0x000fd8000b800000 */
[----:B------:R-:W-:Y:S01]  /*16a00*/  IMAD.IADD R5, R19, 0x1, R8 ;  /* 0x0000000113057824 */ /* 0x000fe200078e0208 */
[----:B------:R-:W-:-:S04]  /*16a10*/  ULDC UR4, c[0x0][0xc3c] ;  /* 0x00030f0000047ab9 */ /* 0x000fc80000000800 */
[----:B------:R-:W-:-:S13]  /*16a20*/  ISETP.GE.OR P1, PT, R5, UR4, !P0 ;  /* 0x0000000405007c0c */ /* 0x000fda000c726670 */
[----:B-1----:R-:W0:Y:S02]  /*16a30*/  @!P1 LDC.64 R2, c[0x0][0xc80] ;  /* 0x00032000ff029b82 */ /* 0x002e240000000a00 */
[----:B0-----:R-:W-:-:S06]  /*16a40*/  @!P1 IMAD.WIDE R2, R5, 0x4, R2 ;  /* 0x0000000405029825 */ /* 0x001fcc00078e0202 */
[----:B------:R0:W4:Y:S01]  /*16a50*/  @!P1 LDG.E R3, desc[UR40][R2.64] ;  /* 0x0000002802039981 */ /* 0x000122000c1e1900 */
[C---:B------:R-:W-:Y:S02]  /*16a60*/  ISETP.GE.U32.AND P2, PT, R8.reuse, 0x2, PT ;  /* 0x000000020800780c */ /* 0x040fe40003f46070 */
[C---:B------:R-:W-:Y:S01]  /*16a70*/  ISETP.GE.U32.AND P3, PT, R8.reuse, 0x4, PT ;  /* 0x000000040800780c */ /* 0x040fe20003f66070 */
[----:B------:R-:W-:Y:S01]  /*16a80*/  SHFL.IDX PT, R0, R16, RZ, 0x1f ;  /* 0x00001fff10007589 */ /* 0x000fe200000e0000 */
[C---:B------:R-:W-:Y:S02]  /*16a90*/  ISETP.GE.U32.AND P4, PT, R8.reuse, 0x8, PT ;  /* 0x000000080800780c */ /* 0x040fe40003f86070 */
[C---:B------:R-:W-:Y:S01]  /*16aa0*/  ISETP.GE.U32.AND P5, PT, R8.reuse, 0x10, PT ;  /* 0x000000100800780c */ /* 0x040fe20003fa6070 */
[----:B------:R-:W-:Y:S01]  /*16ab0*/  SHFL.IDX PT, R4, R16, 0x1, 0x1f ;  /* 0x00201f0010047f89 */ /* 0x000fe200000e0000 */
[----:B0-----:R-:W-:Y:S02]  /*16ac0*/  IMAD.MOV.U32 R2, RZ, RZ, RZ ;  /* 0x000000ffff027224 */ /* 0x001fe400078e00ff */
[----:B----4-:R-:W-:Y:S01]  /*16ad0*/  @!P1 IMAD.MOV.U32 R2, RZ, RZ, R3 ;  /* 0x000000ffff029224 */ /* 0x010fe200078e0003 */
[----:B------:R-:W-:-:S04]  /*16ae0*/  ISETP.NE.AND P1, PT, R8, RZ, PT ;  /* 0x000000ff0800720c */ /* 0x000fc80003f25270 */
[----:B------:R-:W0:Y:S02]  /*16af0*/  SHFL.UP PT, R14, R2, 0x1, RZ ;  /* 0x04200000020e7989 */ /* 0x000e2400000e00ff */
[----:B0-----:R-:W-:-:S05]  /*16b00*/  SEL R5, R14, RZ, P1 ;  /* 0x000000ff0e057207 */ /* 0x001fca0000800000 */
[----:B------:R-:W-:-:S05]  /*16b10*/  IMAD.IADD R5, R2, 0x1, R5 ;  /* 0x0000000102057824 */ /* 0x000fca00078e0205 */
[----:B------:R-:W2:Y:S02]  /*16b20*/  SHFL.UP PT, R14, R5, 0x2, RZ ;  /* 0x04400000050e7989 */ /* 0x000ea400000e00ff */
[----:B--23--:R-:W-:-:S05]  /*16b30*/  SEL R6, R14, RZ, P2 ;  /* 0x000000ff0e067207 */ /* 0x00cfca0001000000 */
        /* <DEDUP_REMOVED lines=11> */
.L_x_4178:
[----:B------:R-:W-:Y:S02]  /*16bf0*/  ULDC UR4, c[0x0][0xc38] ;  /* 0x00030e0000047ab9 */ /* 0x000fe40000000800 */
[----:B------:R-:W-:-:S05]  /*16c00*/  MOV R16, UR4 ;  /* 0x0000000400107c02 */ /* 0x000fca0008000f00 */
[----:B-1----:R-:W-:-:S04]  /*16c10*/  IMAD R5, R14, R16, RZ ;  /* 0x000000100e057224 */ /* 0x002fc800078e02ff */
[----:B------:R-:W-:-:S05]  /*16c20*/  IMAD.IADD R4, R4, 0x1, R5 ;  /* 0x0000000104047824 */ /* 0x000fca00078e0205 */
[----:B------:R-:W-:-:S13]  /*16c30*/  ISETP.GT.AND P6, PT, R4, R0, PT ;  /* 0x000000000400720c */ /* 0x000fda0003fc4270 */
[----:B------:R-:W-:Y:S05]  /*16c40*/  @P6 BRA `(.L_x_4049) ;  /* 0x00000000009c6947 */ /* 0x000fea0003800000 */
.L_x_4054:
[----:B------:R-:W1:Y:S01]  /*16c50*/  LDC R6, c[0x0][0xc3c] ;  /* 0x00030f00ff067b82 */ /* 0x000e620000000800 */
[----:B------:R-:W-:-:S05]  /*16c60*/  VIADD R19, R19, 0x1f ;  /* 0x0000001f13137836 */ /* 0x000fca0000000000 */
[----:B-1----:R-:W-:-:S13]  /*16c70*/  ISETP.GE.AND P6, PT, R19, R6, PT ;  /* 0x000000061300720c */ /* 0x002fda0003fc6270 */
[----:B------:R-:W-:Y:S05]  /*16c80*/  @P6 BRA `(.L_x_4050) ;  /* 0x0000000400446947 */ /* 0x000fea0003800000 */
[----:B------:R-:W1:Y:S01]  /*16c90*/  S2R R2, SR_TID.X ;  /* 0x0000000000027919 */ /* 0x000e620000002100 */
[----:B------:R-:W-:Y:S01]  /*16ca0*/  BSSY B0, `(.L_x_4051) ;  /* 0x0000009000007945 */ /* 0x000fe20003800000 */
[----:B-1----:R-:W-:-:S05]  /*16cb0*/  LOP3.LUT R2, R2, 0x1f, RZ, 0xc0, !PT ;  /* 0x0000001f02027812 */ /* 0x002fca00078ec0ff */
[----:B------:R-:W-:Y:S02]  /*16cc0*/  IMAD.IADD R5, R19, 0x1, R2 ;  /* 0x0000000113057824 */ /* 0x000fe400078e0202 */
[----:B------:R-:W-:-:S03]  /*16cd0*/  IMAD.MOV.U32 R2, RZ, RZ, RZ ;  /* 0x000000ffff027224 */ /* 0x000fc600078e00ff */
[----:B------:R-:W-:-:S13]  /*16ce0*/  ISETP.GE.OR P6, PT, R5, R6, !P0 ;  /* 0x000000060500720c */ /* 0x000fda00047c6670 */
[----:B------:R-:W-:Y:S05]  /*16cf0*/  @P6 BRA `(.L_x_4052) ;  /* 0x00000000000c6947 */ /* 0x000fea0003800000 */
[----:B0-----:R-:W0:Y:S02]  /*16d00*/  LDC.64 R2, c[0x0][0xc80] ;  /* 0x00032000ff027b82 */ /* 0x001e240000000a00 */
[----:B0-----:R-:W-:-:S06]  /*16d10*/  IMAD.WIDE R2, R5, 0x4, R2 ;  /* 0x0000000405027825 */ /* 0x001fcc00078e0202 */
[----:B------:R1:W5:Y:S02]  /*16d20*/  LDG.E R2, desc[UR40][R2.64] ;  /* 0x0000002802027981 */ /* 0x000364000c1e1900 */
.L_x_4052:
[----:B------:R-:W-:Y:S05]  /*16d30*/  BSYNC B0 ;  /* 0x0000000000007941 */ /* 0x000fea0003800000 */
.L_x_4051:
[----:B------:R-:W-:-:S03]  /*16d40*/  UMOV UR4, 0xffffffff ;  /* 0xffffffff00047882 */ /* 0x000fc60000000000 */
[----:B------:R-:W-:Y:S05]  /*16d50*/  BRA.DIV UR4, `(.L_x_4053) ;  /* 0x0000003e04187947 */ /* 0x000fea000b800000 */
[----:B-----5:R-:W2:Y:S02]  /*16d60*/  SHFL.UP PT, R14, R2, 0x1, RZ ;  /* 0x04200000020e7989 */ /* 0x020ea400000e00ff */
[----:B--2---:R-:W-:-:S05]  /*16d70*/  SEL R13, R14, RZ, P1 ;  /* 0x000000ff0e0d7207 */ /* 0x004fca0000800000 */
[----:B------:R-:W-:-:S05]  /*16d80*/  IMAD.IADD R13, R2, 0x1, R13 ;  /* 0x00000001020d7824 */ /* 0x000fca00078e020d */
[----:B------:R-:W2:Y:S02]  /*16d90*/  SHFL.UP PT, R14, R13, 0x2, RZ ;  /* 0x044000000d0e7989 */ /* 0x000ea400000e00ff */
[----:B--2---:R-:W-:-:S05]  /*16da0*/  SEL R14, R14, RZ, P2 ;  /* 0x000000ff0e0e7207 */ /* 0x004fca0001000000 */
[----:B01----:R-:W-:-:S05]  /*16db0*/  IMAD.IADD R3, R13, 0x1, R14 ;  /* 0x000000010d037824 */ /* 0x003fca00078e020e */
        /* <DEDUP_REMOVED lines=10> */
.L_x_4186:
[----:B------:R-:W-:Y:S02]  /*16e60*/  ULDC UR4, c[0x0][0xc38] ;  /* 0x00030e0000047ab9 */ /* 0x000fe40000000800 */
[----:B------:R-:W-:-:S04]  /*16e70*/  IMAD.U32 R16, RZ, RZ, UR4 ;  /* 0x00000004ff107e24 */ /* 0x000fc8000f8e00ff */
[----:B-1----:R-:W-:-:S04]  /*16e80*/  IMAD R5, R14, R16, RZ ;  /* 0x000000100e057224 */ /* 0x002fc800078e02ff */
[----:B------:R-:W-:-:S05]  /*16e90*/  IMAD.IADD R4, R5, 0x1, R4 ;  /* 0x0000000105047824 */ /* 0x000fca00078e0204 */
[----:B------:R-:W-:-:S13]  /*16ea0*/  ISETP.GT.AND P6, PT, R4, R0, PT ;  /* 0x000000000400720c */ /* 0x000fda0003fc4270 */
[----:B------:R-:W-:Y:S05]  /*16eb0*/  @!P6 BRA `(.L_x_4054) ;  /* 0xfffffffc0064e947 */ /* 0x000fea000383ffff */
.L_x_4049:
        /* <DEDUP_REMOVED lines=8> */
.L_x_4190:
[----:B------:R-:W-:Y:S01]  /*16f40*/  ISETP.NE.AND P0, PT, R6, RZ, PT ;  /* 0x000000ff0600720c */ /* 0x000fe20003f05270 */
[----:B------:R-:W-:-:S12]  /*16f50*/  IMAD.MOV.U32 R14, RZ, RZ, RZ ;  /* 0x000000ffff0e7224 */ /* 0x000fd800078e00ff */
[----:B------:R-:W-:Y:S05]  /*16f60*/  @!P0 BRA `(.L_x_4056) ;  /* 0x0000000000108947 */ /* 0x000fea0003800000 */
[----:B------:R-:W-:Y:S01]  /*16f70*/  UMOV UR4, 0xffffffff ;  /* 0xffffffff00047882 */ /* 0x000fe20000000000 */
[----:B------:R-:W-:Y:S02]  /*16f80*/  VIADD R12, R4, 0xffffffff ;  /* 0xffffffff040c7836 */ /* 0x000fe40000000000 */
[----:B------:R-:W-:Y:S05]  /*16f90*/  BRA.DIV UR4, `(.L_x_4057) ;  /* 0x0000003e048c7947 */ /* 0x000fea000b800000 */
[----:B------:R3:W4:Y:S02]  /*16fa0*/  SHFL.IDX PT, R14, R3, R12, 0x1f ;  /* 0x00001f0c030e7589 */ /* 0x00072400000e0000 */
.L_x_4056:
[----:B--2---:R-:W-:Y:S01]  /*16fb0*/  IABS R6, R17 ;  /* 0x0000001100067213 */ /* 0x004fe20000000000 */
[----:B----4-:R-:W-:Y:S02]  /*16fc0*/  IMAD R16, R14, R16, R5 ;  /* 0x000000100e107224 */ /* 0x010fe400078e0205 */
[----:B------:R-:W-:Y:S01]  /*16fd0*/  IMAD.IADD R19, R4, 0x1, R19 ;  /* 0x0000000104137824 */ /* 0x000fe200078e0213 */
[----:B------:R-:W2:Y:S01]  /*16fe0*/  I2F.RP R7, R6 ;  /* 0x0000000600077306 */ /* 0x000ea20000209400 */
[----:B------:R-:W-:-:S07]  /*16ff0*/  IMAD.IADD R0, R0, 0x1, -R16 ;  /* 0x0000000100007824 */ /* 0x000fce00078e0a10 */
[----:B--2---:R-:W1:Y:S02]  /*17000*/  MUFU.RCP R7, R7 ;  /* 0x0000000700077308 */ /* 0x004e640000001000 */
[----:B-1----:R-:W-:-:S06]  /*17010*/  VIADD R2, R7, 0xffffffe ;  /* 0x0ffffffe07027836 */ /* 0x002fcc0000000000 */
[----:B0--3--:R0:W1:Y:S02]  /*17020*/  F2I.FTZ.U32.TRUNC.NTZ R3, R2 ;  /* 0x0000000200037305 */ /* 0x009064000021f000 */
[----:B0-----:R-:W-:Y:S02]  /*17030*/  IMAD.MOV.U32 R2, RZ, RZ, RZ ;  /* 0x000000ffff027224 */ /* 0x001fe400078e00ff */
[----:B-1----:R-:W-:-:S04]  /*17040*/  IMAD.MOV R5, RZ, RZ, -R3 ;  /* 0x000000ffff057224 */ /* 0x002fc800078e0a03 */
[----:B------:R-:W-:-:S04]  /*17050*/  IMAD R5, R5, R6, RZ ;  /* 0x0000000605057224 */ /* 0x000fc800078e02ff */
[----:B------:R-:W-:Y:S01]  /*17060*/  IMAD.HI.U32 R3, R3, R5, R2 ;  /* 0x0000000503037227 */ /* 0x000fe200078e0002 */
[----:B------:R-:W-:Y:S02]  /*17070*/  IABS R5, R17 ;  /* 0x0000001100057213 */ /* 0x000fe40000000000 */
[----:B------:R-:W-:-:S03]  /*17080*/  IABS R2, R0 ;  /* 0x0000000000027213 */ /* 0x000fc60000000000 */
[----:B------:R-:W-:Y:S02]  /*17090*/  IMAD.MOV R5, RZ, RZ, -R5 ;  /* 0x000000ffff057224 */ /* 0x000fe400078e0a05 */
        /* <DEDUP_REMOVED lines=9> */
[----:B------:R-:W-:-:S05]  /*17130*/  @P0 VIADD R3, R3, 0x1 ;  /* 0x0000000103030836 */ /* 0x000fca0000000000 */
[----:B------:R-:W-:Y:S02]  /*17140*/  @!P2 IADD3 R3, -R3, RZ, RZ ;  /* 0x000000ff0303a210 */ /* 0x000fe40007ffe1ff */
[----:B------:R-:W-:-:S05]  /*17150*/  @!P1 LOP3.LUT R3, RZ, R17, RZ, 0x33, !PT ;  /* 0x00000011ff039212 */ /* 0x000fca00078e33ff */
[--C-:B------:R-:W-:Y:S02]  /*17160*/  IMAD.MOV R2, RZ, RZ, -R3.reuse ;  /* 0x000000ffff027224 */ /* 0x100fe400078e0a03 */
[----:B------:R-:W-:Y:S02]  /*17170*/  IMAD.MOV.U32 R18, RZ, RZ, R3 ;  /* 0x000000ffff127224 */ /* 0x000fe400078e0003 */
[----:B------:R-:W-:Y:S01]  /*17180*/  IMAD R17, R17, R2, R0 ;  /* 0x0000000211117224 */ /* 0x000fe200078e0200 */
[----:B------:R-:W-:Y:S06]  /*17190*/  BRA `(.L_x_4058) ;  /* 0x00000000001c7947 */ /* 0x000fec0003800000 */
.L_x_4050:
[----:B------:R-:W-:Y:S01]  /*171a0*/  UMOV UR4, URZ ;  /* 0x0000003f00047c82 */ /* 0x000fe20008000000 */
[----:B------:R-:W-:Y:S01]  /*171b0*/  UMOV UR5, URZ ;  /* 0x0000003f00057c82 */ /* 0x000fe20008000000 */
[----:B------:R-:W-:Y:S01]  /*171c0*/  ULDC UR6, c[0x0][0xc3c] ;  /* 0x00030f0000067ab9 */ /* 0x000fe20000000800 */
[----:B------:R-:W-:Y:S02]  /*171d0*/  IMAD.MOV.U32 R16, RZ, RZ, R0 ;  /* 0x000000ffff107224 */ /* 0x000fe400078e0000 */
[----:B------:R-:W-:Y:S02]  /*171e0*/  IMAD.U32 R17, RZ, RZ, UR4 ;  /* 0x00000004ff117e24 */ /* 0x000fe4000f8e00ff */
[----:B------:R-:W-:Y:S02]  /*171f0*/  IMAD.U32 R18, RZ, RZ, UR5 ;  /* 0x00000005ff127e24 */ /* 0x000fe4000f8e00ff */
[----:B------:R-:W-:-:S07]  /*17200*/  IMAD.U32 R19, RZ, RZ, UR6 ;  /* 0x00000006ff137e24 */ /* 0x000fce000f8e00ff */
.L_x_4058:
[----:B------:R-:W1:Y:S01]  /*17210*/  S2R R0, SR_TID.X ;  /* 0x0000000000007919 */ /* 0x000e620000002100 */
[----:B------:R-:W-:Y:S05]  /*17220*/  WARPSYNC.ALL ;  /* 0x0000000000007948 */ /* 0x000fea0003800000 */
[----:B------:R-:W-:Y:S01]  /*17230*/  BAR.SYNC.DEFER_BLOCKING 0x4, 0x180 ;  /* 0x0106000000007b1d */ /* 0x000fe20000010000 */
[----:B-1----:R-:W-:-:S04]  /*17240*/  LOP3.LUT R0, R0, 0x1f, RZ, 0xc0, !PT ;  /* 0x0000001f00007812 */ /* 0x002fc800078ec0ff */
[----:B------:R-:W-:-:S13]  /*17250*/  ISETP.NE.AND P0, PT, R0, RZ, PT ;  /* 0x000000ff0000720c */ /* 0x000fda0003f05270 */
[----:B0-----:R-:W0:Y:S01]  /*17260*/  @!P0 S2R R3, SR_CgaCtaId ;  /* 0x0000000000038919 */ /* 0x001e220000008800 */
[----:B------:R-:W-:-:S04]  /*17270*/  @!P0 MOV R0, 0x400 ;  /* 0x0000040000008802 */ /* 0x000fc80000000f00 */
[----:B0-----:R-:W-:-:S05]  /*17280*/  @!P0 LEA R23, R3, R0, 0x18 ;  /* 0x0000000003178211 */ /* 0x001fca00078ec0ff */
[----:B------:R0:W-:Y:S01]  /*17290*/  @!P0 STS.128 [R23+0x28cd0], R16 ;  /* 0x028cd01017008388 */ /* 0x0001e20000000c00 */
[----:B------:R-:W-:Y:S06]  /*172a0*/  BAR.ARV 0x5, 0x180 ;  /* 0x0146000000007b1d */ /* 0x000fec0000002000 */
.L_x_4047:
[----:B------:R-:W-:Y:S02]  /*172b0*/  ULDC UR4, c[0x0][0xc3c] ;  /* 0x00030f0000047ab9 */ /* 0x000fe40000000800 */
[----:B----4-:R-:W-:-:S13]  /*172c0*/  ISETP.GE.AND P0, PT, R19, UR4, PT ;  /* 0x0000000413007c0c */ /* 0x010fda000bf06270 */
[----:B------:R-:W-:Y:S05]  /*172d0*/  @!P0 BRA `(.L_x_4059) ;  /* 0xffffff9c009c8947 */ /* 0x000fea000383ffff */
[----:B------:R-:W-:Y:S05]  /*172e0*/  BSYNC B8 ;  /* 0x0000000000087941 */ /* 0x000fea0003800000 */
.L_x_3952:
[----:B------:R-:W4:Y:S01]  /*172f0*/  LDL.LU R0, [R1+0x1c] ;  /* 0x00001c0001007983 */ /* 0x000f220000300800 */
[----:B------:R-:W-:Y:S01]  /*17300*/  BSSY B0, `(.L_x_4060) ;  /* 0x000000b000007945 */ /* 0x000fe20003800000 */
[----:B0-----:R-:W0:Y:S01]  /*17310*/  S2R R5, SR_CgaCtaId ;  /* 0x0000000000057919 */ /* 0x001e220000008800 */
[----:B----4-:R-:W-:-:S05]  /*17320*/  VIADD R0, R0, 0x1 ;  /* 0x0000000100007836 */ /* 0x010fca0000000000 */
[----:B-1----:R-:W-:-:S04]  /*17330*/  LEA.HI R2, R0, R0, RZ, 0x1 ;  /* 0x0000000000027211 */ /* 0x002fc800078f08ff */
[----:B------:R-:W-:Y:S02]  /*17340*/  LOP3.LUT R3, R2, 0xfffffffe, RZ, 0xc0, !PT ;  /* 0xfffffffe02037812 */ /* 0x000fe400078ec0ff */
[----:B------:R-:W-:-:S03]  /*17350*/  MOV R2, 0x400 ;  /* 0x0000040000027802 */ /* 0x000fc60000000f00 */
[----:B------:R-:W-:Y:S01]  /*17360*/  IMAD.IADD R0, R0, 0x1, -R3 ;  /* 0x0000000100007824 */ /* 0x000fe200078e0a03 */
[----:B0-----:R-:W-:-:S04]  /*17370*/  LEA R4, R5, R2, 0x18 ;  /* 0x0000000205047211 */ /* 0x001fc800078ec0ff */
[----:B------:R-:W-:-:S04]  /*17380*/  SHF.L.U32 R0, R0, 0x1f, RZ ;  /* 0x0000001f00007819 */ /* 0x000fc800000006ff */
[----:B------:R-:W0:Y:S02]  /*17390*/  SYNCS.PHASECHK.TRANS64.TRYWAIT P0, [R4+URZ+0x28c20], R0 ;  /* 0x028c2000040075a7 */ /* 0x000e24000800017f */
[----:B0-----:R-:W-:Y:S05]  /*173a0*/  @!P0 BRA `(.L_x_4061) ;  /* 0x0000003800ac8947 */ /* 0x001fea0003800000 */
.L_x_4193:
[----:B------:R-:W-:Y:S05]  /*173b0*/  BSYNC B0 ;  /* 0x0000000000007941 */ /* 0x000fea0003800000 */
.L_x_4060:
[----:B------:R-:W-:-:S03]  /*173c0*/  UMOV UR4, 0xffffffff ;  /* 0xffffffff00047882 */ /* 0x000fc60000000000 */
[----:B------:R-:W-:Y:S05]  /*173d0*/  BRA.DIV UR4, `(.L_x_4062) ;  /* 0x0000003a04b47947 */ /* 0x000fea000b800000 */
[----:B0-----:R-:W0:Y:S02]  /*173e0*/  S2R R0, SR_TID.X ;  /* 0x0000000000007919 */ /* 0x001e240000002100 */
[----:B0-----:R-:W-:-:S04]  /*173f0*/  SHF.R.U32.HI R0, RZ, 0x5, R0 ;  /* 0x00000005ff007819 */ /* 0x001fc80000011600 */
[----:B------:R-:W-:-:S05]  /*17400*/  LOP3.LUT R0, R0, 0x3, RZ, 0xc0, !PT ;  /* 0x0000000300007812 */ /* 0x000fca00078ec0ff */
[----:B------:R0:W1:Y:S02]  /*17410*/  SHFL.IDX PT, R14, R0, RZ, 0x1f ;  /* 0x00001fff000e7589 */ /* 0x00006400000e0000 */
.L_x_4196:
[----:B-1----:R-:W-:-:S13]  /*17420*/  ISETP.NE.AND P0, PT, R14, RZ, PT ;  /* 0x000000ff0e00720c */ /* 0x002fda0003f05270 */
[----:B------:R-:W-:Y:S05]  /*17430*/  @P0 BRA `(.L_x_3814) ;  /* 0x0000000000840947 */ /* 0x000fea0003800000 */
[----:B------:R-:W-:-:S03]  /*17440*/  UMOV UR4, 0xffffffff ;  /* 0xffffffff00047882 */ /* 0x000fc60000000000 */
[----:B------:R-:W-:Y:S05]  /*17450*/  BRA.DIV UR4, `(.L_x_4063) ;  /* 0x0000003a04c87947 */ /* 0x000fea000b800000 */
[----:B------:R-:W-:-:S13]  /*17460*/  ELECT P6, URZ, PT ;  /* 0x00000000003f782f */ /* 0x000fda00038c0000 */
.L_x_4199:
[----:B------:R-:W-:Y:S05]  /*17470*/  @!P6 BRA `(.L_x_3814) ;  /* 0x000000000074e947 */ /* 0x000fea0003800000 */
[----:B------:R-:W-:-:S04]  /*17480*/  LOP3.LUT R37, R37, 0x2, RZ, 0xfc, !PT ;  /* 0x0000000225257812 */ /* 0x000fc800078efcff */
[----:B------:R-:W-:-:S13]  /*17490*/  ISETP.NE.AND P0, PT, R37, 0x3, PT ;  /* 0x000000032500780c */ /* 0x000fda0003f05270 */
[----:B------:R-:W-:Y:S05]  /*174a0*/  @!P0 BRA `(.L_x_4064) ;  /* 0x0000000000048947 */ /* 0x000fea0003800000 */
[----:B------:R-:W-:Y:S01]  /*174b0*/  BPT.TRAP 0x1 ;  /* 0x000000040000795c */ /* 0x000fe20000300000 */
.L_x_4064:
[C---:B------:R-:W-:Y:S01]  /*174c0*/  IMAD R5, R25.reuse, 0x8, R4 ;  /* 0x0000000819057824 */ /* 0x040fe200078e0204 */
[----:B0-----:R-:W-:Y:S01]  /*174d0*/  SHF.L.U32 R0, R26, 0x1f, RZ ;  /* 0x0000001f1a007819 */ /* 0x001fe200000006ff */
[----:B------:R-:W-:-:S03]  /*174e0*/  VIADD R25, R25, 0x1 ;  /* 0x0000000119197836 */ /* 0x000fc60000000000 */
[----:B------:R-:W0:Y:S02]  /*174f0*/  SYNCS.PHASECHK.TRANS64.TRYWAIT P1, [R5+URZ+0x28c40], R0 ;  /* 0x028c4000050075a7 */ /* 0x000e24000802017f */
[----:B------:R-:W-:-:S04]  /*17500*/  ISETP.NE.AND P2, PT, R25, 0x2, PT ;  /* 0x000000021900780c */ /* 0x000fc80003f45270 */
[----:B------:R-:W-:Y:S01]  /*17510*/  SEL R3, RZ, 0x1, P2 ;  /* 0x00000001ff037807 */ /* 0x000fe20001000000 */
[----:B0-----:R-:W-:Y:S08]  /*17520*/  @!P1 BRA `(.L_x_4065) ;  /* 0x0000003800b49947 */ /* 0x001ff00003800000 */
.L_x_4200:
[----:B------:R-:W-:Y:S02]  /*17530*/  SEL R25, R25, RZ, P2 ;  /* 0x000000ff19197207 */ /* 0x000fe40001000000 */
[----:B------:R-:W-:Y:S01]  /*17540*/  LOP3.LUT R2, R26, R3, RZ, 0x3c, !PT ;  /* 0x000000031a027212 */ /* 0x000fe200078e3cff */
[----:B------:R-:W-:Y:S06]  /*17550*/  @!P0 BRA `(.L_x_4066) ;  /* 0x0000000000048947 */ /* 0x000fec0003800000 */
[----:B------:R-:W-:Y:S01]  /*17560*/  BPT.TRAP 0x1 ;  /* 0x000000040000795c */ /* 0x000fe20000300000 */
.L_x_4066:
[----:B------:R-:W-:Y:S01]  /*17570*/  IMAD R25, R25, 0x8, R4 ;  /* 0x0000000819197824 */ /* 0x000fe200078e0204 */
[----:B------:R-:W-:-:S04]  /*17580*/  SHF.L.U32 R2, R2, 0x1f, RZ ;  /* 0x0000001f02027819 */ /* 0x000fc800000006ff */
[----:B------:R-:W1:Y:S02]  /*17590*/  SYNCS.PHASECHK.TRANS64.TRYWAIT P1, [R25+URZ+0x28c40], R2 ;  /* 0x028c4002190075a7 */ /* 0x000e64000802017f */
[----:B-1----:R-:W-:Y:S05]  /*175a0*/  @!P1 BRA `(.L_x_4067) ;  /* 0x0000003800a89947 */ /* 0x002fea0003800000 */
.L_x_4201:
[----:B------:R-:W-:Y:S05]  /*175b0*/  @!P0 BRA `(.L_x_4068) ;  /* 0x0000000000048947 */ /* 0x000fea0003800000 */
[----:B------:R-:W-:Y:S01]  /*175c0*/  BPT.TRAP 0x1 ;  /* 0x000000040000795c */ /* 0x000fe20000300000 */
.L_x_4068:
[----:B------:R-:W4:Y:S02]  /*175d0*/  SYNCS.PHASECHK.TRANS64.TRYWAIT P1, [R5+URZ+0x28c60], R0 ;  /* 0x028c6000050075a7 */ /* 0x000f24000802017f */
[----:B----4-:R-:W-:Y:S05]  /*175e0*/  @!P1 BRA `(.L_x_4069) ;  /* 0x0000003800ac9947 */ /* 0x010fea0003800000 */
.L_x_4202:
[----:B------:R-:W-:Y:S05]  /*175f0*/  @!P0 BRA `(.L_x_4070) ;  /* 0x0000000000048947 */ /* 0x000fea0003800000 */
[----:B------:R-:W-:Y:S01]  /*17600*/  BPT.TRAP 0x1 ;  /* 0x000000040000795c */ /* 0x000fe20000300000 */
.L_x_4070:
[----:B------:R0:W0:Y:S02]  /*17610*/  SYNCS.PHASECHK.TRANS64.TRYWAIT P0, [R25+URZ+0x28c60], R2 ;  /* 0x028c6002190075a7 */ /* 0x000024000800017f */
[----:B0-----:R-:W-:Y:S05]  /*17620*/  @!P0 NANOSLEEP.SYNCS 0x989680 ;  /* 0x009896800000895d */ /* 0x001fea0003900000 */
[----:B------:R-:W0:Y:S02]  /*17630*/  @!P0 SYNCS.PHASECHK.TRANS64 P0, [R25+URZ+0x28c60], R2 ;  /* 0x028c6002190085a7 */ /* 0x000e24000800007f */
[----:B0-----:R-:W-:Y:S05]  /*17640*/  @!P0 BRA `(.L_x_4070) ;  /* 0xfffffffc00f08947 */ /* 0x001fea000383ffff */
.L_x_3814:
[----:B------:R-:W-:Y:S05]  /*17650*/  BSYNC B9 ;  /* 0x0000000000097941 */ /* 0x000fea0003800000 */
.L_x_3811:
[----:B------:R-:W-:Y:S05]  /*17660*/  EXIT ;  /* 0x000000000000794d */ /* 0x000fea0003800000 */
.L_x_3830:
[----:B0-----:R0:W1:Y:S02]  /*17670*/  SYNCS.PHASECHK.TRANS64.TRYWAIT P5, [R64+URZ+0x28c90], R75 ;  /* 0x028c904b400075a7 */ /* 0x00106400080a017f */
[----:B-1----:R-:W-:Y:S05]  /*17680*/  @!P5 NANOSLEEP.SYNCS 0x989680 ;  /* 0x009896800000d95d */ /* 0x002fea0003900000 */
[----:B------:R-:W1:Y:S02]  /*17690*/  @!P5 SYNCS.PHASECHK.TRANS64 P5, [R64+URZ+0x28c90], R75 ;  /* 0x028c904b4000d5a7 */ /* 0x000e6400080a007f */
[----:B-1----:R-:W-:Y:S05]  /*176a0*/  @!P5 BRA `(.L_x_3830) ;  /* 0xfffffffc00f0d947 */ /* 0x002fea000383ffff */
[----:B------:R-:W-:Y:S05]  /*176b0*/  BRA `(.L_x_4071) ;  /* 0xfffffeb000cc7947 */ /* 0x000fea000383ffff */
.L_x_3831:
        /* <DEDUP_REMOVED lines=8> */
.L_x_4073:
[----:B------:R-:W-:Y:S05]  /*17740*/  BSYNC B1 ;  /* 0x0000000000017941 */ /* 0x000fea0003800000 */
.L_x_4072:
        /* <DEDUP_REMOVED lines=8> */
.L_x_4074:
[----:B------:R-:W-:Y:S05]  /*177d0*/  BRA `(.L_x_4075) ;  /* 0xfffffeb000987947 */ /* 0x000fea000383ffff */
.L_x_3841:
[----:B0-----:R0:W1:Y:S02]  /*177e0*/  SYNCS.PHASECHK.TRANS64.TRYWAIT P6, [R64+URZ+0x28c90], R75 ;  /* 0x028c904b400075a7 */ /* 0x00106400080c017f */
[----:B-1----:R-:W-:Y:S05]  /*177f0*/  @!P6 NANOSLEEP.SYNCS 0x989680 ;  /* 0x009896800000e95d */ /* 0x002fea0003900000 */
[----:B------:R-:W1:Y:S02]  /*17800*/  @!P6 SYNCS.PHASECHK.TRANS64 P6, [R64+URZ+0x28c90], R75 ;  /* 0x028c904b4000e5a7 */ /* 0x000e6400080c007f */
[----:B-1----:R-:W-:Y:S05]  /*17810*/  @!P6 BRA `(.L_x_3841) ;  /* 0xfffffffc00f0e947 */ /* 0x002fea000383ffff */
[----:B------:R-:W-:Y:S05]  /*17820*/  BRA `(.L_x_4076) ;  /* 0xfffffebc00207947 */ /* 0x000fea000383ffff */
.L_x_3842:
        /* <DEDUP_REMOVED lines=8> */
.L_x_4078:
[----:B------:R-:W-:Y:S05]  /*178b0*/  BSYNC B1 ;  /* 0x0000000000017941 */ /* 0x000fea0003800000 */
.L_x_4077:
        /* <DEDUP_REMOVED lines=8> */
.L_x_4079:
[----:B------:R-:W-:Y:S01]  /*17940*/  IMAD.MOV.U32 R71, RZ, RZ, R14 ;  /* 0x000000ffff477224 */ /* 0x000fe200078e000e */
[----:B------:R-:W-:Y:S06]  /*17950*/  BRA `(.L_x_4080) ;  /* 0xfffffeb800e87947 */ /* 0x000fec000383ffff */
.L_x_3847:
[----:B-1----:R1:W2:Y:S02]  /*17960*/  SYNCS.PHASECHK.TRANS64.TRYWAIT P4, [R64+URZ+0x28c90], R75 ;  /* 0x028c904b400075a7 */ /* 0x0022a4000808017f */
[----:B--2---:R-:W-:Y:S05]  /*17970*/  @!P4 NANOSLEEP.SYNCS 0x989680 ;  /* 0x009896800000c95d */ /* 0x004fea0003900000 */
[----:B------:R-:W2:Y:S02]  /*17980*/  @!P4 SYNCS.PHASECHK.TRANS64 P4, [R64+URZ+0x28c90], R75 ;  /* 0x028c904b4000c5a7 */ /* 0x000ea4000808007f */
[----:B--2---:R-:W-:Y:S05]  /*17990*/  @!P4 BRA `(.L_x_3847) ;  /* 0xfffffffc00f0c947 */ /* 0x004fea000383ffff */
[----:B------:R-:W-:Y:S05]  /*179a0*/  BRA `(.L_x_4081) ;  /* 0xfffffec000e87947 */ /* 0x000fea000383ffff */
.L_x_3848:
[----:B------:R-:W-:Y:S01]  /*179b0*/  BSSY B1, `(.L_x_4082) ;  /* 0x0000007000017945 */ /* 0x000fe20003800000 */
[----:B------:R-:W-:Y:S02]  /*179c0*/  IMAD.MOV.U32 R12, RZ, RZ, RZ ;  /* 0x000000ffff0c7224 */ /* 0x000fe400078e00ff */
[----:B------:R-:W-:Y:S02]  /*179d0*/  IMAD.MOV.U32 R11, RZ, RZ, 0x1c1f ;  /* 0x00001c1fff0b7424 */ /* 0x000fe400078e00ff */
[----:B------:R-:W-:-:S07]  /*179e0*/  IMAD.MOV.U32 R15, RZ, RZ, -0x1 ;  /* 0xffffffffff0f7424 */ /* 0x000fce00078e00ff */
[----:B-1----:R-:W-:Y:S05]  /*179f0*/  WARPSYNC.COLLECTIVE R15, `(.L_x_4083) ;  /* 0x000000000f087348 */ /* 0x002fea0003c00000 */
[----:B------:R0:W2:Y:S02]  /*17a00*/  SHFL.IDX P6, R14, R13, R12, R11 ;  /* 0x0000000c0d0e7389 */ /* 0x0000a400000c000b */
[----:B012---:R-:W-:Y:S01]  /*17a10*/  ENDCOLLECTIVE ;  /* 0x000000000000791b */ /* 0x007fe20003800000 */
.L_x_4083:
[----:B------:R-:W-:Y:S05]  /*17a20*/  BSYNC B1 ;  /* 0x0000000000017941 */ /* 0x000fea0003800000 */
.L_x_4082:
        /* <DEDUP_REMOVED lines=8> */
.L_x_4084:
[----:B------:R-:W-:Y:S05]  /*17ab0*/  BRA `(.L_x_4085) ;  /* 0xfffffec400107947 */ /* 0x000fea000383ffff */
.L_x_3852:
[----:B-1----:R1:W3:Y:S02]  /*17ac0*/  SYNCS.PHASECHK.TRANS64.TRYWAIT P3, [R64+URZ+0x28cb0], R75 ;  /* 0x028cb04b400075a7 */ /* 0x0022e4000806017f */
[----:B---3--:R-:W-:Y:S05]  /*17ad0*/  @!P3 NANOSLEEP.SYNCS 0x989680 ;  /* 0x009896800000b95d */ /* 0x008fea0003900000 */
[----:B------:R-:W3:Y:S02]  /*17ae0*/  @!P3 SYNCS.PHASECHK.TRANS64 P3, [R64+URZ+0x28cb0], R75 ;  /* 0x028cb04b4000b5a7 */ /* 0x000ee4000806007f */
[----:B---3--:R-:W-:Y:S05]  /*17af0*/  @!P3 BRA `(.L_x_3852) ;  /* 0xfffffffc00f0b947 */ /* 0x008fea000383ffff */
[----:B------:R-:W-:Y:S05]  /*17b00*/  BRA `(.L_x_4086) ;  /* 0xfffffec4009c7947 */ /* 0x000fea000383ffff */
.L_x_3863:
[----:B0-----:R0:W1:Y:S02]  /*17b10*/  SYNCS.PHASECHK.TRANS64.TRYWAIT P1, [R3+URZ+0x28c50], R6 ;  /* 0x028c5006030075a7 */ /* 0x001064000802017f */
[----:B-1----:R-:W-:Y:S05]  /*17b20*/  @!P1 NANOSLEEP.SYNCS 0x989680 ;  /* 0x009896800000995d */ /* 0x002fea0003900000 */
[----:B------:R-:W1:Y:S02]  /*17b30*/  @!P1 SYNCS.PHASECHK.TRANS64 P1, [R3+URZ+0x28c50], R6 ;  /* 0x028c5006030095a7 */ /* 0x000e64000802007f */
[----:B-1----:R-:W-:Y:S05]  /*17b40*/  @!P1 BRA `(.L_x_3863) ;  /* 0xfffffffc00f09947 */ /* 0x002fea000383ffff */
[----:B------:R-:W-:Y:S05]  /*17b50*/  BRA `(.L_x_4087) ;  /* 0xfffffed400747947 */ /* 0x000fea000383ffff */
.L_x_3871:
[----:B-1----:R1:W2:Y:S02]  /*17b60*/  SYNCS.PHASECHK.TRANS64.TRYWAIT P1, [R3+URZ+0x28c50], R10 ;  /* 0x028c500a030075a7 */ /* 0x0022a4000802017f */
[----:B--2---:R-:W-:Y:S05]  /*17b70*/  @!P1 NANOSLEEP.SYNCS 0x989680 ;  /* 0x009896800000995d */ /* 0x004fea0003900000 */
[----:B------:R-:W2:Y:S02]  /*17b80*/  @!P1 SYNCS.PHASECHK.TRANS64 P1, [R3+URZ+0x28c50], R10 ;  /* 0x028c500a030095a7 */ /* 0x000ea4000802007f */
[----:B--2---:R-:W-:Y:S05]  /*17b90*/  @!P1 BRA `(.L_x_3871) ;  /* 0xfffffffc00f09947 */ /* 0x004fea000383ffff */
[----:B------:R-:W-:Y:S05]  /*17ba0*/  BRA `(.L_x_3870) ;  /* 0xfffffee000987947 */ /* 0x000fea000383ffff */
.L_x_3885:
        /* <DEDUP_REMOVED lines=8> */
.L_x_4089:
[----:B------:R-:W-:Y:S05]  /*17c30*/  BSYNC B1 ;  /* 0x0000000000017941 */ /* 0x000fea0003800000 */
.L_x_4088:
[----:B------:R-:W-:Y:S01]  /*17c40*/  IMAD.MOV.U32 R13, RZ, RZ, R26 ;  /* 0x000000ffff0d7224 */ /* 0x000fe200078e001a */
[----:B------:R-:W-:Y:S01]  /*17c50*/  MOV R12, RZ ;  /* 0x000000ff000c7202 */ /* 0x000fe20000000f00 */
[----:B------:R-:W-:Y:S02]  /*17c60*/  IMAD.MOV.U32 R11, RZ, RZ, 0x1c1f ;  /* 0x00001c1fff0b7424 */ /* 0x000fe400078e00ff */
[----:B------:R-:W-:Y:S02]  /*17c70*/  IMAD.MOV.U32 R15, RZ, RZ, -0x1 ;  /* 0xffffffffff0f7424 */ /* 0x000fe400078e00ff */
[----:B------:R-:W-:-:S07]  /*17c80*/  IMAD.MOV.U32 R3, RZ, RZ, R14 ;  /* 0x000000ffff037224 */ /* 0x000fce00078e000e */
[----:B------:R-:W-:Y:S05]  /*17c90*/  WARPSYNC.COLLECTIVE R15, `(.L_x_4090) ;  /* 0x000000000f087348 */ /* 0x000fea0003c00000 */
[----:B------:R0:W1:Y:S02]  /*17ca0*/  SHFL.IDX P6, R14, R13, R12, R11 ;  /* 0x0000000c0d0e7389 */ /* 0x00006400000c000b */
[----:B01----:R-:W-:Y:S01]  /*17cb0*/  ENDCOLLECTIVE ;  /* 0x000000000000791b */ /* 0x003fe20003800000 */
.L_x_4090:
[----:B------:R-:W-:Y:S02]  /*17cc0*/  IMAD.MOV.U32 R13, RZ, RZ, R29 ;  /* 0x000000ffff0d7224 */ /* 0x000fe400078e001d */
[----:B------:R-:W-:-:S07]  /*17cd0*/  IMAD.MOV.U32 R0, RZ, RZ, R14 ;  /* 0x000000ffff007224 */ /* 0x000fce00078e000e */
[----:B------:R-:W-:Y:S05]  /*17ce0*/  WARPSYNC.COLLECTIVE R15, `(.L_x_4091) ;  /* 0x000000000f087348 */ /* 0x000fea0003c00000 */
[----:B------:R0:W1:Y:S02]  /*17cf0*/  SHFL.IDX P6, R14, R13, R12, R11 ;  /* 0x0000000c0d0e7389 */ /* 0x00006400000c000b */
[----:B01----:R-:W-:Y:S01]  /*17d00*/  ENDCOLLECTIVE ;  /* 0x000000000000791b */ /* 0x003fe20003800000 */
.L_x_4091:
[----:B------:R-:W-:Y:S02]  /*17d10*/  IMAD.MOV.U32 R13, RZ, RZ, R28 ;  /* 0x000000ffff0d7224 */ /* 0x000fe400078e001c */
[----:B------:R-:W-:-:S07]  /*17d20*/  IMAD.MOV.U32 R5, RZ, RZ, R14 ;  /* 0x000000ffff057224 */ /* 0x000fce00078e000e */
[----:B------:R-:W-:Y:S05]  /*17d30*/  WARPSYNC.COLLECTIVE R15, `(.L_x_4092) ;  /* 0x000000000f087348 */ /* 0x000fea0003c00000 */
[----:B------:R0:W1:Y:S02]  /*17d40*/  SHFL.IDX P6, R14, R13, R12, R11 ;  /* 0x0000000c0d0e7389 */ /* 0x00006400000c000b */
[----:B01----:R-:W-:Y:S01]  /*17d50*/  ENDCOLLECTIVE ;  /* 0x000000000000791b */ /* 0x003fe20003800000 */
.L_x_4092:
[----:B------:R-:W-:Y:S05]  /*17d60*/  BRA `(.L_x_4093) ;  /* 0xfffffef000d07947 */ /* 0x000fea000383ffff */
.L_x_3889:
[----:B0-----:R0:W1:Y:S02]  /*17d70*/  SYNCS.PHASECHK.TRANS64.TRYWAIT P0, [R2+URZ+0x28c00], R29 ;  /* 0x028c001d020075a7 */ /* 0x001064000800017f */
[----:B-1----:R-:W-:Y:S05]  /*17d80*/  @!P0 NANOSLEEP.SYNCS 0x989680 ;  /* 0x009896800000895d */ /* 0x002fea0003900000 */
[----:B------:R-:W1:Y:S02]  /*17d90*/  @!P0 SYNCS.PHASECHK.TRANS64 P0, [R2+URZ+0x28c00], R29 ;  /* 0x028c001d020085a7 */ /* 0x000e64000800007f */
[----:B-1----:R-:W-:Y:S05]  /*17da0*/  @!P0 BRA `(.L_x_3889) ;  /* 0xfffffffc00f08947 */ /* 0x002fea000383ffff */
[----:B------:R-:W-:Y:S05]  /*17db0*/  BRA `(.L_x_4094) ;  /* 0xfffffef400dc7947 */ /* 0x000fea000383ffff */
.L_x_3897:
        /* <DEDUP_REMOVED lines=8> */
.L_x_4096:
[----:B------:R-:W-:Y:S05]  /*17e40*/  BSYNC B1 ;  /* 0x0000000000017941 */ /* 0x000fea0003800000 */
.L_x_4095:
        /* <DEDUP_REMOVED lines=8> */
.L_x_4097:
[----:B------:R-:W-:Y:S02]  /*17ed0*/  IMAD.MOV.U32 R13, RZ, RZ, R29 ;  /* 0x000000ffff0d7224 */ /* 0x000fe400078e001d */
[----:B------:R-:W-:-:S07]  /*17ee0*/  IMAD.MOV.U32 R3, RZ, RZ, R14 ;  /* 0x000000ffff037224 */ /* 0x000fce00078e000e */
[----:B------:R-:W-:Y:S05]  /*17ef0*/  WARPSYNC.COLLECTIVE R15, `(.L_x_4098) ;  /* 0x000000000f087348 */ /* 0x000fea0003c00000 */
[----:B------:R0:W1:Y:S02]  /*17f00*/  SHFL.IDX P6, R14, R13, R12, R11 ;  /* 0x0000000c0d0e7389 */ /* 0x00006400000c000b */
[----:B01----:R-:W-:Y:S01]  /*17f10*/  ENDCOLLECTIVE ;  /* 0x000000000000791b */ /* 0x003fe20003800000 */
.L_x_4098:
[----:B------:R-:W-:Y:S02]  /*17f20*/  IMAD.MOV.U32 R13, RZ, RZ, R28 ;  /* 0x000000ffff0d7224 */ /* 0x000fe400078e001c */
[----:B------:R-:W-:-:S07]  /*17f30*/  IMAD.MOV.U32 R20, RZ, RZ, R14 ;  /* 0x000000ffff147224 */ /* 0x000fce00078e000e */
[----:B------:R-:W-:Y:S05]  /*17f40*/  WARPSYNC.COLLECTIVE R15, `(.L_x_4099) ;  /* 0x000000000f087348 */ /* 0x000fea0003c00000 */
[----:B------:R0:W1:Y:S02]  /*17f50*/  SHFL.IDX P6, R14, R13, R12, R11 ;  /* 0x0000000c0d0e7389 */ /* 0x00006400000c000b */
[----:B01----:R-:W-:Y:S01]  /*17f60*/  ENDCOLLECTIVE ;  /* 0x000000000000791b */ /* 0x003fe20003800000 */
.L_x_4099:
[----:B------:R-:W-:Y:S05]  /*17f70*/  BRA `(.L_x_4100) ;  /* 0xffffff00004c7947 */ /* 0x000fea000383ffff */
.L_x_3901:
[----:B0-----:R0:W1:Y:S02]  /*17f80*/  SYNCS.PHASECHK.TRANS64.TRYWAIT P1, [R2+URZ+0x28c00], R27 ;  /* 0x028c001b020075a7 */ /* 0x001064000802017f */
[----:B-1----:R-:W-:Y:S05]  /*17f90*/  @!P1 NANOSLEEP.SYNCS 0x989680 ;  /* 0x009896800000995d */ /* 0x002fea0003900000 */
[----:B------:R-:W1:Y:S02]  /*17fa0*/  @!P1 SYNCS.PHASECHK.TRANS64 P1, [R2+URZ+0x28c00], R27 ;  /* 0x028c001b020095a7 */ /* 0x000e64000802007f */
[----:B-1----:R-:W-:Y:S05]  /*17fb0*/  @!P1 BRA `(.L_x_3901) ;  /* 0xfffffffc00f09947 */ /* 0x002fea000383ffff */
[----:B------:R-:W-:Y:S05]  /*17fc0*/  BRA `(.L_x_4101) ;  /* 0xffffff04002c7947 */ /* 0x000fea000383ffff */
.L_x_3907:
[----:B0-----:R0:W1:Y:S02]  /*17fd0*/  SYNCS.PHASECHK.TRANS64.TRYWAIT P1, [R12+URZ+0x28c30], R13 ;  /* 0x028c300d0c0075a7 */ /* 0x001064000802017f */
[----:B-1----:R-:W-:Y:S05]  /*17fe0*/  @!P1 NANOSLEEP.SYNCS 0x989680 ;  /* 0x009896800000995d */ /* 0x002fea0003900000 */
[----:B------:R-:W1:Y:S02]  /*17ff0*/  @!P1 SYNCS.PHASECHK.TRANS64 P1, [R12+URZ+0x28c30], R13 ;  /* 0x028c300d0c0095a7 */ /* 0x000e64000802007f */
[----:B-1----:R-:W-:Y:S05]  /*18000*/  @!P1 BRA `(.L_x_3907) ;  /* 0xfffffffc00f09947 */ /* 0x002fea000383ffff */
[----:B------:R-:W-:Y:S05]  /*18010*/  BRA `(.L_x_3906) ;  /* 0xffffff1000607947 */ /* 0x000fea000383ffff */
.L_x_3913:
[----:B--2---:R2:W3:Y:S02]  /*18020*/  SYNCS.PHASECHK.TRANS64.TRYWAIT P1, [R12+URZ+0x28c50], R13 ;  /* 0x028c500d0c0075a7 */ /* 0x0044e4000802017f */
[----:B---3--:R-:W-:Y:S05]  /*18030*/  @!P1 NANOSLEEP.SYNCS 0x989680 ;  /* 0x009896800000995d */ /* 0x008fea0003900000 */
[----:B------:R-:W3:Y:S02]  /*18040*/  @!P1 SYNCS.PHASECHK.TRANS64 P1, [R12+URZ+0x28c50], R13 ;  /* 0x028c500d0c0095a7 */ /* 0x000ee4000802007f */
[----:B---3--:R-:W-:Y:S05]  /*18050*/  @!P1 BRA `(.L_x_3913) ;  /* 0xfffffffc00f09947 */ /* 0x008fea000383ffff */
[----:B------:R-:W-:Y:S05]  /*18060*/  BRA `(.L_x_3912) ;  /* 0xffffff24009c7947 */ /* 0x000fea000383ffff */
.L_x_3921:
[----:B-1----:R1:W2:Y:S02]  /*18070*/  SYNCS.PHASECHK.TRANS64.TRYWAIT P2, [R12+URZ+0x28c30], R14 ;  /* 0x028c300e0c0075a7 */ /* 0x0022a4000804017f */
[----:B--2---:R-:W-:Y:S05]  /*18080*/  @!P2 NANOSLEEP.SYNCS 0x989680 ;  /* 0x009896800000a95d */ /* 0x004fea0003900000 */
[----:B------:R-:W2:Y:S02]  /*18090*/  @!P2 SYNCS.PHASECHK.TRANS64 P2, [R12+URZ+0x28c30], R14 ;  /* 0x028c300e0c00a5a7 */ /* 0x000ea4000804007f */
[----:B--2---:R-:W-:Y:S05]  /*180a0*/  @!P2 BRA `(.L_x_3921) ;  /* 0xfffffffc00f0a947 */ /* 0x004fea000383ffff */
[----:B------:R-:W-:Y:S05]  /*180b0*/  BRA `(.L_x_3920) ;  /* 0xffffff2800b47947 */ /* 0x000fea000383ffff */
.L_x_3927:
[----:B--2---:R2:W3:Y:S02]  /*180c0*/  SYNCS.PHASECHK.TRANS64.TRYWAIT P2, [R12+URZ+0x28c50], R14 ;  /* 0x028c500e0c0075a7 */ /* 0x0044e4000804017f */
[----:B---3--:R-:W-:Y:S05]  /*180d0*/  @!P2 NANOSLEEP.SYNCS 0x989680 ;  /* 0x009896800000a95d */ /* 0x008fea0003900000 */
[----:B------:R-:W3:Y:S02]  /*180e0*/  @!P2 SYNCS.PHASECHK.TRANS64 P2, [R12+URZ+0x28c50], R14 ;  /* 0x028c500e0c00a5a7 */ /* 0x000ee4000804007f */
[----:B---3--:R-:W-:Y:S05]  /*180f0*/  @!P2 BRA `(.L_x_3927) ;  /* 0xfffffffc00f0a947 */ /* 0x008fea000383ffff */
[----:B------:R-:W-:Y:S05]  /*18100*/  BRA `(.L_x_3926) ;  /* 0xffffff4400147947 */ /* 0x000fea000383ffff */
.L_x_3958:
[----:B0-----:R-:W0:Y:S01]  /*18110*/  S2R R8, SR_TID.X ;  /* 0x0000000000087919 */ /* 0x001e220000002100 */
[----:B------:R-:W-:Y:S01]  /*18120*/  BSSY B1, `(.L_x_4102) ;  /* 0x000000a000017945 */ /* 0x000fe20003800000 */
[----:B------:R-:W-:Y:S01]  /*18130*/  IMAD.MOV.U32 R12, RZ, RZ, RZ ;  /* 0x000000ffff0c7224 */ /* 0x000fe200078e00ff */
[----:B------:R-:W-:Y:S01]  /*18140*/  MOV R11, 0x1f ;  /* 0x0000001f000b7802 */ /* 0x000fe20000000f00 */
[----:B------:R-:W-:Y:S01]  /*18150*/  IMAD.MOV.U32 R15, RZ, RZ, -0x1 ;  /* 0xffffffffff0f7424 */ /* 0x000fe200078e00ff */
[----:B0-----:R-:W-:-:S04]  /*18160*/  SHF.R.U32.HI R8, RZ, 0x5, R8 ;  /* 0x00000005ff087819 */ /* 0x001fc80000011608 */
[----:B------:R-:W-:-:S05]  /*18170*/  LOP3.LUT R8, R8, 0x3, RZ, 0xc0, !PT ;  /* 0x0000000308087812 */ /* 0x000fca00078ec0ff */
[----:B------:R-:W-:-:S07]  /*18180*/  IMAD.MOV.U32 R13, RZ, RZ, R8 ;  /* 0x000000ffff0d7224 */ /* 0x000fce00078e0008 */
[----:B------:R-:W-:Y:S05]  /*18190*/  WARPSYNC.COLLECTIVE R15, `(.L_x_4103) ;  /* 0x000000000f087348 */ /* 0x000fea0003c00000 */
[----:B------:R0:W1:Y:S02]  /*181a0*/  SHFL.IDX P6, R14, R13, R12, R11 ;  /* 0x0000000c0d0e7389 */ /* 0x00006400000c000b */
[----:B01----:R-:W-:Y:S01]  /*181b0*/  ENDCOLLECTIVE ;  /* 0x000000000000791b */ /* 0x003fe20003800000 */
.L_x_4103:
[----:B------:R-:W-:Y:S05]  /*181c0*/  BSYNC B1 ;  /* 0x0000000000017941 */ /* 0x000fea0003800000 */
.L_x_4102:
[----:B------:R-:W-:Y:S05]  /*181d0*/  BRA `(.L_x_4104) ;  /* 0xffffff9400807947 */ /* 0x000fea000383ffff */
.L_x_3960:
[----:B------:R-:W-:Y:S01]  /*181e0*/  BSSY B1, `(.L_x_4105) ;  /* 0x0000006000017945 */ /* 0x000fe20003800000 */
[----:B------:R-:W-:-:S07]  /*181f0*/  IMAD.MOV.U32 R15, RZ, RZ, -0x1 ;  /* 0xffffffffff0f7424 */ /* 0x000fce00078e00ff */
[----:B01----:R-:W-:Y:S05]  /*18200*/  WARPSYNC.COLLECTIVE R15, `(.L_x_4106) ;  /* 0x000000000f0c7348 */ /* 0x003fea0003c00000 */
[----:B------:R-:W-:Y:S02]  /*18210*/  ELECT P6, UR62, PT ;  /* 0x00000000003e782f */ /* 0x000fe400038c0000 */
[----:B------:R-:W-:Y:S01]  /*18220*/  MOV R14, UR62 ;  /* 0x0000003e000e7c02 */ /* 0x000fe20008000f00 */
[----:B01----:R-:W-:Y:S10]  /*18230*/  ENDCOLLECTIVE ;  /* 0x000000000000791b */ /* 0x003ff40003800000 */
.L_x_4106:
[----:B------:R-:W-:Y:S05]  /*18240*/  BSYNC B1 ;  /* 0x0000000000017941 */ /* 0x000fea0003800000 */
.L_x_4105:
[----:B------:R-:W-:Y:S05]  /*18250*/  BRA `(.L_x_3959) ;  /* 0xffffff9400787947 */ /* 0x000fea000383ffff */
.L_x_3962:
[----:B-1----:R1:W2:Y:S02]  /*18260*/  SYNCS.PHASECHK.TRANS64.TRYWAIT P0, [R23+URZ+0x28c20], R3 ;  /* 0x028c2003170075a7 */ /* 0x0022a4000800017f */
[----:B--2---:R-:W-:Y:S05]  /*18270*/  @!P0 NANOSLEEP.SYNCS 0x989680 ;  /* 0x009896800000895d */ /* 0x004fea0003900000 */
[----:B------:R-:W2:Y:S02]  /*18280*/  @!P0 SYNCS.PHASECHK.TRANS64 P0, [R23+URZ+0x28c20], R3 ;  /* 0x028c2003170085a7 */ /* 0x000ea4000800007f */
[----:B--2---:R-:W-:Y:S05]  /*18290*/  @!P0 BRA `(.L_x_3962) ;  /* 0xfffffffc00f08947 */ /* 0x004fea000383ffff */
[----:B------:R-:W-:Y:S05]  /*182a0*/  BRA `(.L_x_4107) ;  /* 0xffffff9400887947 */ /* 0x000fea000383ffff */
.L_x_3966:
[----:B-1----:R1:W2:Y:S02]  /*182b0*/  SYNCS.PHASECHK.TRANS64.TRYWAIT P0, [R3+URZ+0x28ca0], R6 ;  /* 0x028ca006030075a7 */ /* 0x0022a4000800017f */
[----:B--2---:R-:W-:Y:S05]  /*182c0*/  @!P0 NANOSLEEP.SYNCS 0x989680 ;  /* 0x009896800000895d */ /* 0x004fea0003900000 */
[----:B------:R-:W2:Y:S02]  /*182d0*/  @!P0 SYNCS.PHASECHK.TRANS64 P0, [R3+URZ+0x28ca0], R6 ;  /* 0x028ca006030085a7 */ /* 0x000ea4000800007f */
[----:B--2---:R-:W-:Y:S05]  /*182e0*/  @!P0 BRA `(.L_x_3966) ;  /* 0xfffffffc00f08947 */ /* 0x004fea000383ffff */
[----:B------:R-:W-:Y:S05]  /*182f0*/  BRA `(.L_x_4108) ;  /* 0xffffff9400a07947 */ /* 0x000fea000383ffff */
.L_x_3971:
[----:B0-----:R0:W2:Y:S02]  /*18300*/  SYNCS.PHASECHK.TRANS64.TRYWAIT P0, [R3+URZ+0x28cc0], R6 ;  /* 0x028cc006030075a7 */ /* 0x0010a4000800017f */
[----:B--2---:R-:W-:Y:S05]  /*18310*/  @!P0 NANOSLEEP.SYNCS 0x989680 ;  /* 0x009896800000895d */ /* 0x004fea0003900000 */
[----:B------:R-:W2:Y:S02]  /*18320*/  @!P0 SYNCS.PHASECHK.TRANS64 P0, [R3+URZ+0x28cc0], R6 ;  /* 0x028cc006030085a7 */ /* 0x000ea4000800007f */
[----:B--2---:R-:W-:Y:S05]  /*18330*/  @!P0 BRA `(.L_x_3971) ;  /* 0xfffffffc00f08947 */ /* 0x004fea000383ffff */
[----:B------:R-:W-:Y:S05]  /*18340*/  BRA `(.L_x_4109) ;  /* 0xffffff98001c7947 */ /* 0x000fea000383ffff */
.L_x_3985:
[----:B-1----:R1:W2:Y:S02]  /*18350*/  SYNCS.PHASECHK.TRANS64.TRYWAIT P1, [R6+URZ+0x28ca0], R2 ;  /* 0x028ca002060075a7 */ /* 0x0022a4000802017f */
[----:B--2---:R-:W-:Y:S05]  /*18360*/  @!P1 NANOSLEEP.SYNCS 0x989680 ;  /* 0x009896800000995d */ /* 0x004fea0003900000 */
[----:B------:R-:W2:Y:S02]  /*18370*/  @!P1 SYNCS.PHASECHK.TRANS64 P1, [R6+URZ+0x28ca0], R2 ;  /* 0x028ca002060095a7 */ /* 0x000ea4000802007f */
[----:B--2---:R-:W-:Y:S05]  /*18380*/  @!P1 BRA `(.L_x_3985) ;  /* 0xfffffffc00f09947 */ /* 0x004fea000383ffff */
[----:B------:R-:W-:Y:S05]  /*18390*/  BRA `(.L_x_4110) ;  /* 0xffffffa000807947 */ /* 0x000fea000383ffff */
.L_x_3990:
[----:B0-----:R0:W2:Y:S02]  /*183a0*/  SYNCS.PHASECHK.TRANS64.TRYWAIT P1, [R6+URZ+0x28cc0], R2 ;  /* 0x028cc002060075a7 */ /* 0x0010a4000802017f */
[----:B--2---:R-:W-:Y:S05]  /*183b0*/  @!P1 NANOSLEEP.SYNCS 0x989680 ;  /* 0x009896800000995d */ /* 0x004fea0003900000 */
[----:B------:R-:W2:Y:S02]  /*183c0*/  @!P1 SYNCS.PHASECHK.TRANS64 P1, [R6+URZ+0x28cc0], R2 ;  /* 0x028cc002060095a7 */ /* 0x000ea4000802007f */
[----:B--2---:R-:W-:Y:S05]  /*183d0*/  @!P1 BRA `(.L_x_3990) ;  /* 0xfffffffc00f09947 */ /* 0x004fea000383ffff */
[----:B------:R-:W-:Y:S05]  /*183e0*/  BRA `(.L_x_4111) ;  /* 0xffffffa000f87947 */ /* 0x000fea000383ffff */
.L_x_4010:
[----:B------:R-:W0:Y:S01]  /*183f0*/  S2R R11, SR_TID.X ;  /* 0x00000000000b7919 */ /* 0x000e220000002100 */
[----:B------:R-:W-:Y:S01]  /*18400*/  BSSY B0, `(.L_x_4112) ;  /* 0x000000a000007945 */ /* 0x000fe20003800000 */
[----:B------:R-:W-:Y:S02]  /*18410*/  IMAD.MOV.U32 R12, RZ, RZ, RZ ;  /* 0x000000ffff0c7224 */ /* 0x000fe400078e00ff */
[----:B------:R-:W-:Y:S01]  /*18420*/  IMAD.MOV.U32 R15, RZ, RZ, -0x1 ;  /* 0xffffffffff0f7424 */ /* 0x000fe200078e00ff */
[----:B0-----:R-:W-:-:S04]  /*18430*/  SHF.R.U32.HI R11, RZ, 0x5, R11 ;  /* 0x00000005ff0b7819 */ /* 0x001fc8000001160b */
[----:B------:R-:W-:-:S05]  /*18440*/  LOP3.LUT R11, R11, 0x3, RZ, 0xc0, !PT ;  /* 0x000000030b0b7812 */ /* 0x000fca00078ec0ff */
[----:B------:R-:W-:Y:S02]  /*18450*/  IMAD.MOV.U32 R13, RZ, RZ, R11 ;  /* 0x000000ffff0d7224 */ /* 0x000fe400078e000b */
[----:B------:R-:W-:-:S07]  /*18460*/  IMAD.MOV.U32 R11, RZ, RZ, 0x1f ;  /* 0x0000001fff0b7424 */ /* 0x000fce00078e00ff */
[----:B-----5:R-:W-:Y:S05]  /*18470*/  WARPSYNC.COLLECTIVE R15, `(.L_x_4113) ;  /* 0x000000000f087348 */ /* 0x020fea0003c00000 */
[----:B------:R0:W1:Y:S02]  /*18480*/  SHFL.IDX P6, R14, R13, R12, R11 ;  /* 0x0000000c0d0e7389 */ /* 0x00006400000c000b */
[----:B01---5:R-:W-:Y:S01]  /*18490*/  ENDCOLLECTIVE ;  /* 0x000000000000791b */ /* 0x023fe20003800000 */
.L_x_4113:
[----:B------:R-:W-:Y:S05]  /*184a0*/  BSYNC B0 ;  /* 0x0000000000007941 */ /* 0x000fea0003800000 */
.L_x_4112:
[----:B------:R-:W-:Y:S05]  /*184b0*/  BRA `(.L_x_4114) ;  /* 0xffffffb400f07947 */ /* 0x000fea000383ffff */
.L_x_4013:
[----:B0-----:R0:W1:Y:S02]  /*184c0*/  SYNCS.PHASECHK.TRANS64.TRYWAIT P0, [R27+URZ+0x28c40], R0 ;  /* 0x028c40001b0075a7 */ /* 0x001064000800017f */
[----:B-1----:R-:W-:Y:S05]  /*184d0*/  @!P0 NANOSLEEP.SYNCS 0x989680 ;  /* 0x009896800000895d */ /* 0x002fea0003900000 */
[----:B------:R-:W1:Y:S02]  /*184e0*/  @!P0 SYNCS.PHASECHK.TRANS64 P0, [R27+URZ+0x28c40], R0 ;  /* 0x028c40001b0085a7 */ /* 0x000e64000800007f */
[----:B-1----:R-:W-:Y:S05]  /*184f0*/  @!P0 BRA `(.L_x_4013) ;  /* 0xfffffffc00f08947 */ /* 0x002fea000383ffff */
[----:B------:R-:W-:Y:S05]  /*18500*/  BRA `(.L_x_4115) ;  /* 0xffffffb800207947 */ /* 0x000fea000383ffff */
.L_x_4014:
        /* <DEDUP_REMOVED lines=8> */
.L_x_4117:
[----:B------:R-:W-:Y:S05]  /*18590*/  BSYNC B0 ;  /* 0x0000000000007941 */ /* 0x000fea0003800000 */
.L_x_4116:
        /* <DEDUP_REMOVED lines=9> */
.L_x_4118:
[----:B------:R-:W-:Y:S02]  /*18630*/  IMAD.MOV.U32 R13, RZ, RZ, R4 ;  /* 0x000000ffff0d7224 */ /* 0x000fe400078e0004 */
[----:B------:R-:W-:Y:S02]  /*18640*/  IMAD.MOV.U32 R12, RZ, RZ, 0x1 ;  /* 0x00000001ff0c7424 */ /* 0x000fe400078e00ff */
[----:B------:R-:W-:-:S07]  /*18650*/  IMAD.MOV.U32 R3, RZ, RZ, R14 ;  /* 0x000000ffff037224 */ /* 0x000fce00078e000e */
[----:B------:R-:W-:Y:S05]  /*18660*/  WARPSYNC.COLLECTIVE R15, `(.L_x_4119) ;  /* 0x000000000f087348 */ /* 0x000fea0003c00000 */
[----:B------:R0:W1:Y:S02]  /*18670*/  SHFL.IDX P6, R14, R13, R12, R11 ;  /* 0x0000000c0d0e7389 */ /* 0x00006400000c000b */
[----:B01----:R-:W-:Y:S01]  /*18680*/  ENDCOLLECTIVE ;  /* 0x000000000000791b */ /* 0x003fe20003800000 */
.L_x_4119:
        /* <DEDUP_REMOVED lines=15> */
.L_x_4120:
[----:B------:R-:W-:Y:S02]  /*18780*/  @P0 IMAD R6, R5, 0x2, R23 ;  /* 0x0000000205060824 */ /* 0x000fe400078e0217 */
[----:B------:R-:W-:Y:S02]  /*18790*/  IMAD.MOV.U32 R13, RZ, RZ, R4 ;  /* 0x000000ffff0d7224 */ /* 0x000fe400078e0004 */
[----:B------:R-:W-:Y:S02]  /*187a0*/  IMAD.MOV.U32 R12, RZ, RZ, 0x2 ;  /* 0x00000002ff0c7424 */ /* 0x000fe400078e00ff */
[----:B------:R-:W-:-:S07]  /*187b0*/  IMAD.MOV.U32 R3, RZ, RZ, R14 ;  /* 0x000000ffff037224 */ /* 0x000fce00078e000e */
[----:B------:R-:W-:Y:S05]  /*187c0*/  WARPSYNC.COLLECTIVE R15, `(.L_x_4121) ;  /* 0x000000000f087348 */ /* 0x000fea0003c00000 */
[----:B------:R0:W1:Y:S02]  /*187d0*/  SHFL.IDX P6, R14, R13, R12, R11 ;  /* 0x0000000c0d0e7389 */ /* 0x00006400000c000b */
[----:B01----:R-:W-:Y:S01]  /*187e0*/  ENDCOLLECTIVE ;  /* 0x000000000000791b */ /* 0x003fe20003800000 */
.L_x_4121:
        /* <DEDUP_REMOVED lines=15> */
.L_x_4122:
[----:B------:R-:W-:Y:S02]  /*188e0*/  @P0 IMAD R6, R5, 0x2, R23 ;  /* 0x0000000205060824 */ /* 0x000fe400078e0217 */
[----:B------:R-:W-:Y:S02]  /*188f0*/  IMAD.MOV.U32 R13, RZ, RZ, R4 ;  /* 0x000000ffff0d7224 */ /* 0x000fe400078e0004 */
[----:B------:R-:W-:Y:S02]  /*18900*/  IMAD.MOV.U32 R12, RZ, RZ, 0x3 ;  /* 0x00000003ff0c7424 */ /* 0x000fe400078e00ff */
[----:B------:R-:W-:-:S07]  /*18910*/  IMAD.MOV.U32 R3, RZ, RZ, R14 ;  /* 0x000000ffff037224 */ /* 0x000fce00078e000e */
[----:B------:R-:W-:Y:S05]  /*18920*/  WARPSYNC.COLLECTIVE R15, `(.L_x_4123) ;  /* 0x000000000f087348 */ /* 0x000fea0003c00000 */
[----:B------:R0:W1:Y:S02]  /*18930*/  SHFL.IDX P6, R14, R13, R12, R11 ;  /* 0x0000000c0d0e7389 */ /* 0x00006400000c000b */
[----:B01----:R-:W-:Y:S01]  /*18940*/  ENDCOLLECTIVE ;  /* 0x000000000000791b */ /* 0x003fe20003800000 */
.L_x_4123:
        /* <DEDUP_REMOVED lines=10> */
.L_x_4124:
[----:B------:R-:W-:Y:S01]  /*189f0*/  @!PT LDS RZ, [RZ] ;  /* 0x00000000fffff984 */ /* 0x000fe20000000800 */
[----:B------:R-:W-:Y:S01]  /*18a00*/  @!PT LDS RZ, [RZ] ;  /* 0x00000000fffff984 */ /* 0x000fe20000000800 */
[----:B------:R-:W-:Y:S01]  /*18a10*/  @!PT LDS RZ, [RZ] ;  /* 0x00000000fffff984 */ /* 0x000fe20000000800 */
[----:B------:R0:W-:Y:S01]  /*18a20*/  @P0 LDGSTS.E.BYPASS.LTC128B.128 [R6+0x23400], desc[UR40][R2.64], !P2 ;  /* 0x2340000002060fae */ /* 0x0001e2000d101d68 */
[----:B------:R-:W-:Y:S01]  /*18a30*/  IMAD.MOV.U32 R0, RZ, RZ, R14 ;  /* 0x000000ffff007224 */ /* 0x000fe200078e000e */
[----:B------:R-:W-:Y:S06]  /*18a40*/  BRA `(.L_x_4125) ;  /* 0xffffffb400e47947 */ /* 0x000fec000383ffff */
.L_x_4019:
        /* <DEDUP_REMOVED lines=9> */
.L_x_4126:
[C---:B------:R-:W-:Y:S01]  /*18ae0*/  VIADD R6, R17.reuse, 0x10 ;  /* 0x0000001011067836 */ /* 0x040fe20000000000 */
[----:B------:R-:W-:Y:S01]  /*18af0*/  ISETP.GE.AND P0, PT, R17, R3, PT ;  /* 0x000000031100720c */ /* 0x000fe20003f06270 */
[----:B------:R-:W-:Y:S02]  /*18b00*/  IMAD.MOV.U32 R13, RZ, RZ, R0 ;  /* 0x000000ffff0d7224 */ /* 0x000fe400078e0000 */
[----:B------:R-:W-:-:S10]  /*18b10*/  IMAD.MOV.U32 R4, RZ, RZ, R14 ;  /* 0x000000ffff047224 */ /* 0x000fd400078e000e */
[----:B------:R-:W-:Y:S05]  /*18b20*/  WARPSYNC.COLLECTIVE R15, `(.L_x_4127) ;  /* 0x000000000f087348 */ /* 0x000fea0003c00000 */
[----:B------:R0:W1:Y:S02]  /*18b30*/  SHFL.IDX P6, R14, R13, R12, R11 ;  /* 0x0000000c0d0e7389 */ /* 0x00006400000c000b */
[----:B01----:R-:W-:Y:S01]  /*18b40*/  ENDCOLLECTIVE ;  /* 0x000000000000791b */ /* 0x003fe20003800000 */
.L_x_4127:
[----:B------:R-:W-:Y:S02]  /*18b50*/  IMAD.MOV.U32 R13, RZ, RZ, R2 ;  /* 0x000000ffff0d7224 */ /* 0x000fe400078e0002 */
[----:B------:R-:W-:Y:S01]  /*18b60*/  IMAD.MOV.U32 R12, RZ, RZ, 0x1 ;  /* 0x00000001ff0c7424 */ /* 0x000fe200078e00ff */
[----:B------:R-:W-:-:S07]  /*18b70*/  MOV R5, R14 ;  /* 0x0000000e00057202 */ /* 0x000fce0000000f00 */
[----:B------:R-:W-:Y:S05]  /*18b80*/  WARPSYNC.COLLECTIVE R15, `(.L_x_4128) ;  /* 0x000000000f087348 */ /* 0x000fea0003c00000 */
[----:B------:R0:W1:Y:S02]  /*18b90*/  SHFL.IDX P6, R14, R13, R12, R11 ;  /* 0x0000000c0d0e7389 */ /* 0x00006400000c000b */
[----:B01----:R-:W-:Y:S01]  /*18ba0*/  ENDCOLLECTIVE ;  /* 0x000000000000791b */ /* 0x003fe20003800000 */
.L_x_4128:
        /* <DEDUP_REMOVED lines=15> */
.L_x_4129:
[----:B------:R-:W-:Y:S02]  /*18ca0*/  IMAD.MOV.U32 R13, RZ, RZ, R2 ;  /* 0x000000ffff0d7224 */ /* 0x000fe400078e0002 */
[----:B------:R-:W-:Y:S02]  /*18cb0*/  IMAD.MOV.U32 R12, RZ, RZ, 0x2 ;  /* 0x00000002ff0c7424 */ /* 0x000fe400078e00ff */
[----:B------:R-:W-:-:S07]  /*18cc0*/  IMAD.MOV.U32 R5, RZ, RZ, R14 ;  /* 0x000000ffff057224 */ /* 0x000fce00078e000e */
[----:B------:R-:W-:Y:S05]  /*18cd0*/  WARPSYNC.COLLECTIVE R15, `(.L_x_4130) ;  /* 0x000000000f087348 */ /* 0x000fea0003c00000 */
[----:B------:R0:W1:Y:S02]  /*18ce0*/  SHFL.IDX P6, R14, R13, R12, R11 ;  /* 0x0000000c0d0e7389 */ /* 0x00006400000c000b */
[----:B01----:R-:W-:Y:S01]  /*18cf0*/  ENDCOLLECTIVE ;  /* 0x000000000000791b */ /* 0x003fe20003800000 */
.L_x_4130:
        /* <DEDUP_REMOVED lines=16> */
.L_x_4131:
[----:B------:R-:W-:Y:S02]  /*18e00*/  IMAD.MOV.U32 R13, RZ, RZ, R2 ;  /* 0x000000ffff0d7224 */ /* 0x000fe400078e0002 */
[----:B------:R-:W-:Y:S02]  /*18e10*/  IMAD.MOV.U32 R12, RZ, RZ, 0x3 ;  /* 0x00000003ff0c7424 */ /* 0x000fe400078e00ff */
[----:B------:R-:W-:-:S07]  /*18e20*/  IMAD.MOV.U32 R5, RZ, RZ, R14 ;  /* 0x000000ffff057224 */ /* 0x000fce00078e000e */
[----:B------:R-:W-:Y:S05]  /*18e30*/  WARPSYNC.COLLECTIVE R15, `(.L_x_4132) ;  /* 0x000000000f087348 */ /* 0x000fea0003c00000 */
[----:B------:R0:W1:Y:S02]  /*18e40*/  SHFL.IDX P6, R14, R13, R12, R11 ;  /* 0x0000000c0d0e7389 */ /* 0x00006400000c000b */
[----:B01----:R-:W-:Y:S01]  /*18e50*/  ENDCOLLECTIVE ;  /* 0x000000000000791b */ /* 0x003fe20003800000 */
.L_x_4132:
        /* <DEDUP_REMOVED lines=10> */
[----:B0-----:R-:W-:-:S07]  /*18f00*/  IMAD.MOV.U32 R4, RZ, RZ, R14 ;  /* 0x000000ffff047224 */ /* 0x001fce00078e000e */
[----:B------:R-:W-:Y:S05]  /*18f10*/  WARPSYNC.COLLECTIVE R15, `(.L_x_4133) ;  /* 0x000000000f087348 */ /* 0x000fea0003c00000 */
[----:B------:R0:W1:Y:S02]  /*18f20*/  SHFL.IDX P6, R14, R13, R12, R11 ;  /* 0x0000000c0d0e7389 */ /* 0x00006400000c000b */
[----:B01----:R-:W-:Y:S01]  /*18f30*/  ENDCOLLECTIVE ;  /* 0x000000000000791b */ /* 0x003fe20003800000 */
.L_x_4133:
[----:B------:R-:W-:Y:S01]  /*18f40*/  IMAD.MOV.U32 R0, RZ, RZ, R14 ;  /* 0x000000ffff007224 */ /* 0x000fe200078e000e */
[----:B------:R-:W-:Y:S06]  /*18f50*/  BRA `(.L_x_4134) ;  /* 0xffffffbc00147947 */ /* 0x000fec000383ffff */
.L_x_4022:
[----:B0-----:R0:W1:Y:S02]  /*18f60*/  SYNCS.PHASECHK.TRANS64.TRYWAIT P0, [R23+URZ+0x28c20], R0 ;  /* 0x028c2000170075a7 */ /* 0x001064000800017f */
[----:B-1----:R-:W-:Y:S05]  /*18f70*/  @!P0 NANOSLEEP.SYNCS 0x989680 ;  /* 0x009896800000895d */ /* 0x002fea0003900000 */
[----:B------:R-:W1:Y:S02]  /*18f80*/  @!P0 SYNCS.PHASECHK.TRANS64 P0, [R23+URZ+0x28c20], R0 ;  /* 0x028c2000170085a7 */ /* 0x000e64000800007f */
[----:B-1----:R-:W-:Y:S05]  /*18f90*/  @!P0 BRA `(.L_x_4022) ;  /* 0xfffffffc00f08947 */ /* 0x002fea000383ffff */
[----:B------:R-:W-:Y:S05]  /*18fa0*/  BRA `(.L_x_4135) ;  /* 0xffffffbc00707947 */ /* 0x000fea000383ffff */
.L_x_4025:
[----:B0-----:R0:W1:Y:S02]  /*18fb0*/  SYNCS.PHASECHK.TRANS64.TRYWAIT P0, [R27+URZ+0x28c60], R0 ;  /* 0x028c60001b0075a7 */ /* 0x001064000800017f */
[----:B-1----:R-:W-:Y:S05]  /*18fc0*/  @!P0 NANOSLEEP.SYNCS 0x989680 ;  /* 0x009896800000895d */ /* 0x002fea0003900000 */
[----:B------:R-:W1:Y:S02]  /*18fd0*/  @!P0 SYNCS.PHASECHK.TRANS64 P0, [R27+URZ+0x28c60], R0 ;  /* 0x028c60001b0085a7 */ /* 0x000e64000800007f */
[----:B-1----:R-:W-:Y:S05]  /*18fe0*/  @!P0 BRA `(.L_x_4025) ;  /* 0xfffffffc00f08947 */ /* 0x002fea000383ffff */
[----:B------:R-:W-:Y:S05]  /*18ff0*/  BRA `(.L_x_4136) ;  /* 0xffffffbc00807947 */ /* 0x000fea000383ffff */
.L_x_4026:
        /* <DEDUP_REMOVED lines=8> */
.L_x_4138:
[----:B------:R-:W-:Y:S05]  /*19080*/  BSYNC B0 ;  /* 0x0000000000007941 */ /* 0x000fea0003800000 */
.L_x_4137:
[----:B------:R0:W5:Y:S01]  /*19090*/  LDL R8, [R1+0x10] ;  /* 0x0000100001087983 */ /* 0x0001620000100800 */
[----:B------:R-:W-:Y:S01]  /*190a0*/  IMAD.MOV.U32 R13, RZ, RZ, R5 ;  /* 0x000000ffff0d7224 */ /* 0x000fe200078e0005 */
[C---:B------:R-:W-:Y:S01]  /*190b0*/  LOP3.LUT P5, RZ, R32.reuse, 0x2, RZ, 0xc0, !PT ;  /* 0x0000000220ff7812 */ /* 0x040fe200078ac0ff */
[----:B------:R-:W-:Y:S01]  /*190c0*/  IMAD.MOV.U32 R12, RZ, RZ, RZ ;  /* 0x000000ffff0c7224 */ /* 0x000fe200078e00ff */
[----:B------:R-:W1:Y:S01]  /*190d0*/  S2R R7, SR_TID.X ;  /* 0x0000000000077919 */ /* 0x000e620000002100 */
[----:B------:R-:W-:Y:S01]  /*190e0*/  IMAD.MOV.U32 R11, RZ, RZ, 0x181f ;  /* 0x0000181fff0b7424 */ /* 0x000fe200078e00ff */
[C---:B------:R-:W-:Y:S01]  /*190f0*/  LOP3.LUT P4, RZ, R32.reuse, 0x4, RZ, 0xc0, !PT ;  /* 0x0000000420ff7812 */ /* 0x040fe2000788c0ff */
[----:B------:R-:W-:Y:S01]  /*19100*/  IMAD.MOV.U32 R15, RZ, RZ, -0x1 ;  /* 0xffffffffff0f7424 */ /* 0x000fe200078e00ff */
[----:B------:R-:W-:Y:S01]  /*19110*/  LOP3.LUT P3, RZ, R32, 0x8, RZ, 0xc0, !PT ;  /* 0x0000000820ff7812 */ /* 0x000fe2000786c0ff */
[----:B------:R-:W-:Y:S01]  /*19120*/  IMAD.MOV.U32 R3, RZ, RZ, R14 ;  /* 0x000000ffff037224 */ /* 0x000fe200078e000e */
[----:B------:R-:W-:Y:S01]  /*19130*/  LOP3.LUT R22, R22, 0xfffffdff, RZ, 0xc0, !PT ;  /* 0xfffffdff16167812 */ /* 0x000fe200078ec0ff */
[----:B0-----:R-:W-:-:S10]  /*19140*/  IMAD R4, R4, 0x2, R23 ;  /* 0x0000000204047824 */ /* 0x001fd400078e0217 */
[----:B-1---5:R-:W-:Y:S05]  /*19150*/  WARPSYNC.COLLECTIVE R15, `(.L_x_4139) ;  /* 0x000000000f087348 */ /* 0x022fea0003c00000 */
[----:B------:R0:W2:Y:S02]  /*19160*/  SHFL.IDX P6, R14, R13, R12, R11 ;  /* 0x0000000c0d0e7389 */ /* 0x0000a400000c000b */
[----:B012--5:R-:W-:Y:S01]  /*19170*/  ENDCOLLECTIVE ;  /* 0x000000000000791b */ /* 0x027fe20003800000 */
.L_x_4139:
[----:B------:R-:W-:Y:S01]  /*19180*/  LOP3.LUT P2, RZ, R32, 0x10, RZ, 0xc0, !PT ;  /* 0x0000001020ff7812 */ /* 0x000fe2000784c0ff */
[----:B------:R-:W-:Y:S02]  /*19190*/  IMAD.MOV.U32 R13, RZ, RZ, R6 ;  /* 0x000000ffff0d7224 */ /* 0x000fe400078e0006 */
[----:B------:R-:W-:Y:S02]  /*191a0*/  IMAD.MOV.U32 R12, RZ, RZ, 0x1 ;  /* 0x00000001ff0c7424 */ /* 0x000fe400078e00ff */
[----:B------:R-:W-:Y:S02]  /*191b0*/  IMAD.SHL.U32 R7, R7, 0x8, RZ ;  /* 0x0000000807077824 */ /* 0x000fe400078e00ff */
[----:B------:R-:W-:-:S03]  /*191c0*/  IMAD.MOV.U32 R2, RZ, RZ, R14 ;  /* 0x000000ffff027224 */ /* 0x000fc600078e000e */
        /* <DEDUP_REMOVED lines=35> */
.L_x_4140:
[----:B------:R-:W-:Y:S02]  /*19400*/  IMAD.MOV.U32 R13, RZ, RZ, R5 ;  /* 0x000000ffff0d7224 */ /* 0x000fe400078e0005 */
[----:B------:R-:W-:-:S07]  /*19410*/  IMAD.MOV.U32 R3, RZ, RZ, R14 ;  /* 0x000000ffff037224 */ /* 0x000fce00078e000e */
[----:B------:R-:W-:Y:S05]  /*19420*/  WARPSYNC.COLLECTIVE R15, `(.L_x_4141) ;  /* 0x000000000f087348 */ /* 0x000fea0003c00000 */
[----:B------:R0:W1:Y:S02]  /*19430*/  SHFL.IDX P6, R14, R13, R12, R11 ;  /* 0x0000000c0d0e7389 */ /* 0x00006400000c000b */
[----:B01----:R-:W-:Y:S01]  /*19440*/  ENDCOLLECTIVE ;  /* 0x000000000000791b */ /* 0x003fe20003800000 */
.L_x_4141:
        /* <DEDUP_REMOVED lines=29> */
.L_x_4142:
[----:B------:R-:W-:Y:S01]  /*19620*/  IMAD.MOV.U32 R13, RZ, RZ, R5 ;  /* 0x000000ffff0d7224 */ /* 0x000fe200078e0005 */
[----:B------:R-:W-:-:S07]  /*19630*/  MOV R7, R14 ;  /* 0x0000000e00077202 */ /* 0x000fce0000000f00 */
[----:B------:R-:W-:Y:S05]  /*19640*/  WARPSYNC.COLLECTIVE R15, `(.L_x_4143) ;  /* 0x000000000f087348 */ /* 0x000fea0003c00000 */
[----:B------:R0:W1:Y:S02]  /*19650*/  SHFL.IDX P6, R14, R13, R12, R11 ;  /* 0x0000000c0d0e7389 */ /* 0x00006400000c000b */
[----:B01----:R-:W-:Y:S01]  /*19660*/  ENDCOLLECTIVE ;  /* 0x000000000000791b */ /* 0x003fe20003800000 */
.L_x_4143:
        /* <DEDUP_REMOVED lines=29> */
.L_x_4144:
[----:B------:R-:W-:Y:S02]  /*19840*/  IMAD.MOV.U32 R13, RZ, RZ, R5 ;  /* 0x000000ffff0d7224 */ /* 0x000fe400078e0005 */
[----:B------:R-:W-:-:S07]  /*19850*/  IMAD.MOV.U32 R6, RZ, RZ, R14 ;  /* 0x000000ffff067224 */ /* 0x000fce00078e000e */
[----:B------:R-:W-:Y:S05]  /*19860*/  WARPSYNC.COLLECTIVE R15, `(.L_x_4145) ;  /* 0x000000000f087348 */ /* 0x000fea0003c00000 */
[----:B------:R0:W1:Y:S02]  /*19870*/  SHFL.IDX P6, R14, R13, R12, R11 ;  /* 0x0000000c0d0e7389 */ /* 0x00006400000c000b */
[----:B01----:R-:W-:Y:S01]  /*19880*/  ENDCOLLECTIVE ;  /* 0x000000000000791b */ /* 0x003fe20003800000 */
.L_x_4145:
[----:B------:R-:W-:Y:S01]  /*19890*/  IMAD.MOV.U32 R2, RZ, RZ, R14 ;  /* 0x000000ffff027224 */ /* 0x000fe200078e000e */
[----:B------:R-:W-:Y:S06]  /*198a0*/  BRA `(.L_x_4146) ;  /* 0xffffffbc00187947 */ /* 0x000fec000383ffff */
.L_x_4033:
[----:B0-----:R0:W1:Y:S02]  /*198b0*/  SYNCS.PHASECHK.TRANS64.TRYWAIT P0, [R6+URZ+0x28c40], R17 ;  /* 0x028c4011060075a7 */ /* 0x001064000800017f */
[----:B-1----:R-:W-:Y:S05]  /*198c0*/  @!P0 NANOSLEEP.SYNCS 0x989680 ;  /* 0x009896800000895d */ /* 0x002fea0003900000 */
[----:B------:R-:W1:Y:S02]  /*198d0*/  @!P0 SYNCS.PHASECHK.TRANS64 P0, [R6+URZ+0x28c40], R17 ;  /* 0x028c4011060085a7 */ /* 0x000e64000800007f */
[----:B-1----:R-:W-:Y:S05]  /*198e0*/  @!P0 BRA `(.L_x_4033) ;  /* 0xfffffffc00f08947 */ /* 0x002fea000383ffff */
[----:B------:R-:W-:Y:S05]  /*198f0*/  BRA `(.L_x_4147) ;  /* 0xffffffc000ac7947 */ /* 0x000fea000383ffff */
.L_x_4034:
        /* <DEDUP_REMOVED lines=8> */
.L_x_4149:
[----:B------:R-:W-:Y:S05]  /*19980*/  BSYNC B1 ;  /* 0x0000000000017941 */ /* 0x000fea0003800000 */
.L_x_4148:
        /* <DEDUP_REMOVED lines=9> */
.L_x_4150:
[----:B------:R-:W-:Y:S01]  /*19a20*/  IMAD.MOV.U32 R13, RZ, RZ, R27 ;  /* 0x000000ffff0d7224 */ /* 0x000fe200078e001b */
[----:B------:R-:W-:Y:S01]  /*19a30*/  MOV R12, 0x1 ;  /* 0x00000001000c7802 */ /* 0x000fe20000000f00 */
[----:B------:R-:W-:-:S07]  /*19a40*/  IMAD.MOV.U32 R2, RZ, RZ, R14 ;  /* 0x000000ffff027224 */ /* 0x000fce00078e000e */
[----:B------:R-:W-:Y:S05]  /*19a50*/  WARPSYNC.COLLECTIVE R15, `(.L_x_4151) ;  /* 0x000000000f087348 */ /* 0x000fea0003c00000 */
[----:B------:R0:W1:Y:S02]  /*19a60*/  SHFL.IDX P6, R14, R13, R12, R11 ;  /* 0x0000000c0d0e7389 */ /* 0x00006400000c000b */
[----:B01----:R-:W-:Y:S01]  /*19a70*/  ENDCOLLECTIVE ;  /* 0x000000000000791b */ /* 0x003fe20003800000 */
.L_x_4151:
        /* <DEDUP_REMOVED lines=11> */
.L_x_4152:
[----:B------:R-:W-:Y:S02]  /*19b30*/  IMAD.MOV.U32 R13, RZ, RZ, R27 ;  /* 0x000000ffff0d7224 */ /* 0x000fe400078e001b */
[----:B------:R-:W-:Y:S02]  /*19b40*/  IMAD.MOV.U32 R12, RZ, RZ, 0x2 ;  /* 0x00000002ff0c7424 */ /* 0x000fe400078e00ff */
[----:B------:R-:W-:-:S07]  /*19b50*/  IMAD.MOV.U32 R2, RZ, RZ, R14 ;  /* 0x000000ffff027224 */ /* 0x000fce00078e000e */
[----:B------:R-:W-:Y:S05]  /*19b60*/  WARPSYNC.COLLECTIVE R15, `(.L_x_4153) ;  /* 0x000000000f087348 */ /* 0x000fea0003c00000 */
[----:B------:R0:W1:Y:S02]  /*19b70*/  SHFL.IDX P6, R14, R13, R12, R11 ;  /* 0x0000000c0d0e7389 */ /* 0x00006400000c000b */
[----:B01----:R-:W-:Y:S01]  /*19b80*/  ENDCOLLECTIVE ;  /* 0x000000000000791b */ /* 0x003fe20003800000 */
.L_x_4153:
        /* <DEDUP_REMOVED lines=11> */
.L_x_4154:
[----:B------:R-:W-:Y:S02]  /*19c40*/  IMAD.MOV.U32 R13, RZ, RZ, R27 ;  /* 0x000000ffff0d7224 */ /* 0x000fe400078e001b */
[----:B------:R-:W-:Y:S02]  /*19c50*/  IMAD.MOV.U32 R12, RZ, RZ, 0x3 ;  /* 0x00000003ff0c7424 */ /* 0x000fe400078e00ff */
[----:B------:R-:W-:-:S07]  /*19c60*/  IMAD.MOV.U32 R2, RZ, RZ, R14 ;  /* 0x000000ffff027224 */ /* 0x000fce00078e000e */
[----:B------:R-:W-:Y:S05]  /*19c70*/  WARPSYNC.COLLECTIVE R15, `(.L_x_4155) ;  /* 0x000000000f087348 */ /* 0x000fea0003c00000 */
[----:B------:R0:W1:Y:S02]  /*19c80*/  SHFL.IDX P6, R14, R13, R12, R11 ;  /* 0x0000000c0d0e7389 */ /* 0x00006400000c000b */
[----:B01----:R-:W-:Y:S01]  /*19c90*/  ENDCOLLECTIVE ;  /* 0x000000000000791b */ /* 0x003fe20003800000 */
.L_x_4155:
[----:B------:R-:W-:-:S05]  /*19ca0*/  IADD3 R2, P0, R2, R0, RZ ;  /* 0x0000000002027210 */ /* 0x000fca0007f1e0ff */
[----:B------:R-:W-:-:S05]  /*19cb0*/  IMAD.X R3, RZ, RZ, R3, P0 ;  /* 0x000000ffff037224 */ /* 0x000fca00000e0603 */
[----:B------:R-:W-:Y:S01]  /*19cc0*/  @!PT LDS RZ, [RZ] ;  /* 0x00000000fffff984 */ /* 0x000fe20000000800 */
[----:B------:R-:W-:Y:S01]  /*19cd0*/  @!PT LDS RZ, [RZ] ;  /* 0x00000000fffff984 */ /* 0x000fe20000000800 */
[----:B------:R-:W-:Y:S01]  /*19ce0*/  @!PT LDS RZ, [RZ] ;  /* 0x00000000fffff984 */ /* 0x000fe20000000800 */
[----:B------:R0:W-:Y:S01]  /*19cf0*/  LDGSTS.E.BYPASS.LTC128B.128 [R21+0x23400], desc[UR40][R2.64], !P1 ;  /* 0x2340000002157fae */ /* 0x0001e2000c901d68 */
[----:B------:R-:W-:Y:S02]  /*19d00*/  IMAD.MOV.U32 R13, RZ, RZ, R20 ;  /* 0x000000ffff0d7224 */ /* 0x000fe400078e0014 */
[----:B------:R-:W-:-:S07]  /*19d10*/  IMAD.MOV.U32 R27, RZ, RZ, R14 ;  /* 0x000000ffff1b7224 */ /* 0x000fce00078e000e */
[----:B0-----:R-:W-:Y:S05]  /*19d20*/  WARPSYNC.COLLECTIVE R15, `(.L_x_4156) ;  /* 0x000000000f087348 */ /* 0x001fea0003c00000 */
[----:B------:R1:W2:Y:S02]  /*19d30*/  SHFL.IDX P6, R14, R13, R12, R11 ;  /* 0x0000000c0d0e7389 */ /* 0x0002a400000c000b */
[----:B012---:R-:W-:Y:S01]  /*19d40*/  ENDCOLLECTIVE ;  /* 0x000000000000791b */ /* 0x007fe20003800000 */
.L_x_4156:
[----:B------:R-:W-:Y:S01]  /*19d50*/  IMAD.MOV.U32 R2, RZ, RZ, R14 ;  /* 0x000000ffff027224 */ /* 0x000fe200078e000e */
[----:B------:R-:W-:Y:S06]  /*19d60*/  BRA `(.L_x_4157) ;  /* 0xffffffc0003c7947 */ /* 0x000fec000383ffff */
.L_x_4039:
[----:B---3--:R3:W4:Y:S02]  /*19d70*/  SYNCS.PHASECHK.TRANS64.TRYWAIT P0, [R6+URZ+0x28c60], R17 ;  /* 0x028c6011060075a7 */ /* 0x008724000800017f */
[----:B----4-:R-:W-:Y:S05]  /*19d80*/  @!P0 NANOSLEEP.SYNCS 0x989680 ;  /* 0x009896800000895d */ /* 0x010fea0003900000 */
[----:B------:R-:W4:Y:S02]  /*19d90*/  @!P0 SYNCS.PHASECHK.TRANS64 P0, [R6+URZ+0x28c60], R17 ;  /* 0x028c6011060085a7 */ /* 0x000f24000800007f */
[----:B----4-:R-:W-:Y:S05]  /*19da0*/  @!P0 BRA `(.L_x_4039) ;  /* 0xfffffffc00f08947 */ /* 0x010fea000383ffff */
[----:B------:R-:W-:Y:S05]  /*19db0*/  BRA `(.L_x_4158) ;  /* 0xffffffc0008c7947 */ /* 0x000fea000383ffff */
.L_x_4040:
        /* <DEDUP_REMOVED lines=8> */
.L_x_4160:
[----:B------:R-:W-:Y:S05]  /*19e40*/  BSYNC B1 ;  /* 0x0000000000017941 */ /* 0x000fea0003800000 */
.L_x_4159:
[----:B------:R-:W-:Y:S01]  /*19e50*/  IMAD.MOV.U32 R13, RZ, RZ, R9 ;  /* 0x000000ffff0d7224 */ /* 0x000fe200078e0009 */
[----:B------:R-:W-:Y:S01]  /*19e60*/  MOV R12, RZ ;  /* 0x000000ff000c7202 */ /* 0x000fe20000000f00 */
[----:B------:R-:W-:Y:S01]  /*19e70*/  IMAD.MOV.U32 R11, RZ, RZ, 0x181f ;  /* 0x0000181fff0b7424 */ /* 0x000fe200078e00ff */
[C---:B------:R-:W-:Y:S01]  /*19e80*/  LOP3.LUT P2, RZ, R22.reuse, 0x40, RZ, 0xc0, !PT ;  /* 0x0000004016ff7812 */ /* 0x040fe2000784c0ff */
[----:B------:R-:W-:Y:S01]  /*19e90*/  IMAD.MOV.U32 R15, RZ, RZ, -0x1 ;  /* 0xffffffffff0f7424 */ /* 0x000fe200078e00ff */
[C---:B------:R-:W-:Y:S01]  /*19ea0*/  LOP3.LUT P1, RZ, R22.reuse, 0x20, RZ, 0xc0, !PT ;  /* 0x0000002016ff7812 */ /* 0x040fe2000782c0ff */
[----:B------:R-:W-:Y:S01]  /*19eb0*/  IMAD.MOV.U32 R3, RZ, RZ, R14 ;  /* 0x000000ffff037224 */ /* 0x000fe200078e000e */
[----:B------:R-:W-:Y:S01]  /*19ec0*/  LOP3.LUT R22, R22, 0xffffdfff, RZ, 0xc0, !PT ;  /* 0xffffdfff16167812 */ /* 0x000fe200078ec0ff */
[----:B------:R-:W-:-:S10]  /*19ed0*/  IMAD R17, R17, 0x2, R23 ;  /* 0x0000000211117824 */ /* 0x000fd400078e0217 */
[----:B------:R-:W-:Y:S05]  /*19ee0*/  WARPSYNC.COLLECTIVE R15, `(.L_x_4161) ;  /* 0x000000000f087348 */ /* 0x000fea0003c00000 */
[----:B------:R0:W1:Y:S02]  /*19ef0*/  SHFL.IDX P6, R14, R13, R12, R11 ;  /* 0x0000000c0d0e7389 */ /* 0x00006400000c000b */
[----:B01----:R-:W-:Y:S01]  /*19f00*/  ENDCOLLECTIVE ;  /* 0x000000000000791b */ /* 0x003fe20003800000 */
.L_x_4161:
        /* <DEDUP_REMOVED lines=9> */
[----:B------:R-:W-:Y:S01]  /*19fa0*/  IMAD.X R3, RZ, RZ, R3, P0 ;  /* 0x000000ffff037224 */ /* 0x000fe200000e0603 */
[----:B------:R-:W-:-:S04]  /*19fb0*/  ISETP.NE.U32.AND P0, PT, R32, RZ, PT ;  /* 0x000000ff2000720c */ /* 0x000fc80003f05070 */
[----:B------:R-:W-:Y:S01]  /*19fc0*/  @!PT LDS RZ, [RZ] ;  /* 0x00000000fffff984 */ /* 0x000fe20000000800 */
[----:B------:R-:W-:Y:S01]  /*19fd0*/  @!PT LDS RZ, [RZ] ;  /* 0x00000000fffff984 */ /* 0x000fe20000000800 */
[----:B------:R-:W-:Y:S01]  /*19fe0*/  @!PT LDS RZ, [RZ] ;  /* 0x00000000fffff984 */ /* 0x000fe20000000800 */
[----:B------:R0:W-:Y:S09]  /*19ff0*/  LDGSTS.E.BYPASS.LTC128B.128 [R17+0x400], desc[UR40][R2.64], !P6 ;  /* 0x0040000002117fae */ /* 0x0001f2000f101d68 */
[----:B0-----:R-:W-:Y:S05]  /*1a000*/  WARPSYNC.COLLECTIVE R15, `(.L_x_4162) ;  /* 0x000000000f087348 */ /* 0x001fea0003c00000 */
[----:B------:R1:W2:Y:S02]  /*1a010*/  SHFL.IDX P6, R14, R13, R12, R11 ;  /* 0x0000000c0d0e7389 */ /* 0x0002a400000c000b */
[----:B012---:R-:W-:Y:S01]  /*1a020*/  ENDCOLLECTIVE ;  /* 0x000000000000791b */ /* 0x007fe20003800000 */
.L_x_4162:
        /* <DEDUP_REMOVED lines=16> */
.L_x_4163:
[----:B------:R-:W-:Y:S01]  /*1a130*/  @!PT LDS RZ, [RZ] ;  /* 0x00000000fffff984 */ /* 0x000fe20000000800 */
[----:B------:R-:W-:Y:S01]  /*1a140*/  @!PT LDS RZ, [RZ] ;  /* 0x00000000fffff984 */ /* 0x000fe20000000800 */
[----:B------:R-:W-:Y:S01]  /*1a150*/  @!PT LDS RZ, [RZ] ;  /* 0x00000000fffff984 */ /* 0x000fe20000000800 */
[----:B------:R0:W-:Y:S01]  /*1a160*/  LDGSTS.E.BYPASS.LTC128B.128 [R17+0xe400], desc[UR40][R2.64+0x380], P1 ;  /* 0x0e40038002117fae */ /* 0x0001e20008901d68 */
[----:B------:R-:W-:Y:S02]  /*1a170*/  IMAD.MOV.U32 R13, RZ, RZ, R10 ;  /* 0x000000ffff0d7224 */ /* 0x000fe400078e000a */
[----:B------:R-:W-:Y:S01]  /*1a180*/  IMAD.MOV.U32 R12, RZ, RZ, 0x2 ;  /* 0x00000002ff0c7424 */ /* 0x000fe200078e00ff */
[----:B0-----:R-:W-:Y:S02]  /*1a190*/  IADD3 R2, P2, R14, R0, RZ ;  /* 0x000000000e027210 */ /* 0x001fe40007f5e0ff */
[----:B------:R-:W-:-:S03]  /*1a1a0*/  LOP3.LUT P6, RZ, R22, 0x20, RZ, 0xc0, !PT ;  /* 0x0000002016ff7812 */ /* 0x000fc600078cc0ff */
[----:B------:R-:W-:Y:S01]  /*1a1b0*/  IMAD.X R3, RZ, RZ, R5, P2 ;  /* 0x000000ffff037224 */ /* 0x000fe200010e0605 */
[----:B------:R-:W-:-:S04]  /*1a1c0*/  LOP3.LUT P2, RZ, R22, 0x40, RZ, 0xc0, !PT ;  /* 0x0000004016ff7812 */ /* 0x000fc8000784c0ff */
[----:B------:R0:W-:Y:S01]  /*1a1d0*/  LDGSTS.E.BYPASS.LTC128B.128 [R17+0xc00], desc[UR40][R2.64], !P3 ;  /* 0x00c0000002117fae */ /* 0x0001e2000d901d68 */
[C---:B------:R-:W-:Y:S02]  /*1a1e0*/  LOP3.LUT P3, RZ, R22.reuse, 0x8000, RZ, 0xc0, !PT ;  /* 0x0000800016ff7812 */ /* 0x040fe4000786c0ff */
[----:B------:R-:W-:-:S06]  /*1a1f0*/  LOP3.LUT R22, R22, 0xffffbfff, RZ, 0xc0, !PT ;  /* 0xffffbfff16167812 */ /* 0x000fcc00078ec0ff */
[----:B------:R0:W-:Y:S04]  /*1a200*/  LDGSTS.E.BYPASS.LTC128B.128 [R17+0x2c00], desc[UR40][R2.64+0x80], !P2 ;  /* 0x02c0008002117fae */ /* 0x0001e8000d101d68 */
[----:B------:R0:W-:Y:S01]  /*1a210*/  LDGSTS.E.BYPASS.LTC128B.128 [R17+0x4c00], desc[UR40][R2.64+0x100], !P6 ;  /* 0x04c0010002117fae */ /* 0x0001e2000f101d68 */
[----:B------:R-:W-:-:S07]  /*1a220*/  @P3 LOP3.LUT R22, R22, 0x4000, RZ, 0xfc, !PT ;  /* 0x0000400016163812 */ /* 0x000fce00078efcff */
[----:B0-----:R-:W-:Y:S05]  /*1a230*/  WARPSYNC.COLLECTIVE R15, `(.L_x_4164) ;  /* 0x000000000f087348 */ /* 0x001fea0003c00000 */
[----:B------:R1:W2:Y:S02]  /*1a240*/  SHFL.IDX P6, R14, R13, R12, R11 ;  /* 0x0000000c0d0e7389 */ /* 0x0002a400000c000b */
[----:B012---:R-:W-:Y:S01]  /*1a250*/  ENDCOLLECTIVE ;  /* 0x000000000000791b */ /* 0x007fe20003800000 */
.L_x_4164:
        /* <DEDUP_REMOVED lines=14> */
.L_x_4165:
        /* <DEDUP_REMOVED lines=16> */
.L_x_4166:
        /* <DEDUP_REMOVED lines=14> */
.L_x_4167:
[----:B------:R-:W-:Y:S05]  /*1a520*/  BRA `(.L_x_4168) ;  /* 0xffffffbc00f87947 */ /* 0x000fea000383ffff */
.L_x_4048:
[----:B------:R-:W-:Y:S01]  /*1a530*/  BSSY B0, `(.L_x_4169) ;  /* 0x0000008000007945 */ /* 0x000fe20003800000 */
[----:B------:R-:W-:Y:S01]  /*1a540*/  IMAD.MOV.U32 R13, RZ, RZ, R16 ;  /* 0x000000ffff0d7224 */ /* 0x000fe200078e0010 */
[----:B------:R-:W-:Y:S01]  /*1a550*/  MOV R11, 0x1f ;  /* 0x0000001f000b7802 */ /* 0x000fe20000000f00 */
[----:B------:R-:W-:Y:S02]  /*1a560*/  IMAD.MOV.U32 R12, RZ, RZ, RZ ;  /* 0x000000ffff0c7224 */ /* 0x000fe400078e00ff */
[----:B------:R-:W-:-:S07]  /*1a570*/  IMAD.MOV.U32 R15, RZ, RZ, -0x1 ;  /* 0xffffffffff0f7424 */ /* 0x000fce00078e00ff */
[----:B-123--:R-:W-:Y:S05]  /*1a580*/  WARPSYNC.COLLECTIVE R15, `(.L_x_4170) ;  /* 0x000000000f087348 */ /* 0x00efea0003c00000 */
[----:B------:R0:W4:Y:S02]  /*1a590*/  SHFL.IDX P6, R14, R13, R12, R11 ;  /* 0x0000000c0d0e7389 */ /* 0x00012400000c000b */
[----:B01234-:R-:W-:Y:S01]  /*1a5a0*/  ENDCOLLECTIVE ;  /* 0x000000000000791b */ /* 0x01ffe20003800000 */
.L_x_4170:
[----:B------:R-:W-:Y:S05]  /*1a5b0*/  BSYNC B0 ;  /* 0x0000000000007941 */ /* 0x000fea0003800000 */
.L_x_4169:
        /* <DEDUP_REMOVED lines=9> */
.L_x_4171:
[----:B------:R-:W-:Y:S02]  /*1a650*/  ULDC UR4, c[0x0][0xc3c] ;  /* 0x00030f0000047ab9 */ /* 0x000fe40000000800 */
[----:B------:R-:W-:-:S13]  /*1a660*/  ISETP.GE.OR P1, PT, R5, UR4, !P0 ;  /* 0x0000000405007c0c */ /* 0x000fda000c726670 */
[----:B------:R-:W0:Y:S01]  /*1a670*/  @!P1 LDC.64 R2, c[0x0][0xc80] ;  /* 0x00032000ff029b82 */ /* 0x000e220000000a00 */
[----:B------:R-:W-:Y:S02]  /*1a680*/  IMAD.MOV.U32 R11, RZ, RZ, RZ ;  /* 0x000000ffff0b7224 */ /* 0x000fe400078e00ff */
[----:B------:R-:W-:Y:S02]  /*1a690*/  IMAD.MOV.U32 R4, RZ, RZ, R14 ;  /* 0x000000ffff047224 */ /* 0x000fe400078e000e */
[----:B0-----:R-:W-:-:S06]  /*1a6a0*/  @!P1 IMAD.WIDE R2, R5, 0x4, R2 ;  /* 0x0000000405029825 */ /* 0x001fcc00078e0202 */
[----:B------:R0:W2:Y:S01]  /*1a6b0*/  @!P1 LDG.E R3, desc[UR40][R2.64] ;  /* 0x0000002802039981 */ /* 0x0000a2000c1e1900 */
[C---:B------:R-:W-:Y:S02]  /*1a6c0*/  ISETP.GE.U32.AND P2, PT, R8.reuse, 0x2, PT ;  /* 0x000000020800780c */ /* 0x040fe40003f46070 */
[C---:B------:R-:W-:Y:S02]  /*1a6d0*/  ISETP.GE.U32.AND P3, PT, R8.reuse, 0x4, PT ;  /* 0x000000040800780c */ /* 0x040fe40003f66070 */
[C---:B------:R-:W-:Y:S02]  /*1a6e0*/  ISETP.GE.U32.AND P4, PT, R8.reuse, 0x8, PT ;  /* 0x000000080800780c */ /* 0x040fe40003f86070 */
[C---:B------:R-:W-:Y:S01]  /*1a6f0*/  ISETP.GE.U32.AND P5, PT, R8.reuse, 0x10, PT ;  /* 0x000000100800780c */ /* 0x040fe20003fa6070 */
[----:B0-----:R-:W-:Y:S02]  /*1a700*/  IMAD.MOV.U32 R2, RZ, RZ, RZ ;  /* 0x000000ffff027224 */ /* 0x001fe400078e00ff */
[----:B--2---:R-:W-:Y:S01]  /*1a710*/  @!P1 IMAD.MOV.U32 R2, RZ, RZ, R3 ;  /* 0x000000ffff029224 */ /* 0x004fe200078e0003 */
[----:B------:R-:W-:-:S03]  /*1a720*/  ISETP.NE.AND P1, PT, R8, RZ, PT ;  /* 0x000000ff0800720c */ /* 0x000fc60003f25270 */
[----:B------:R-:W-:-:S10]  /*1a730*/  IMAD.MOV.U32 R13, RZ, RZ, R2 ;  /* 0x000000ffff0d7224 */ /* 0x000fd400078e0002 */
[----:B------:R-:W-:Y:S05]  /*1a740*/  WARPSYNC.COLLECTIVE R15, `(.L_x_4172) ;  /* 0x000000000f087348 */ /* 0x000fea0003c00000 */
[----:B------:R0:W1:Y:S02]  /*1a750*/  SHFL.UP P6, R14, R13, R12, R11 ;  /* 0x0400000c0d0e7389 */ /* 0x00006400000c000b */
[----:B01----:R-:W-:Y:S01]  /*1a760*/  ENDCOLLECTIVE ;  /* 0x000000000000791b */ /* 0x003fe20003800000 */
.L_x_4172:
[----:B------:R-:W-:Y:S01]  /*1a770*/  IMAD.MOV.U32 R12, RZ, RZ, 0x2 ;  /* 0x00000002ff0c7424 */ /* 0x000fe200078e00ff */
[----:B------:R-:W-:-:S05]  /*1a780*/  SEL R5, R14, RZ, P1 ;  /* 0x000000ff0e057207 */ /* 0x000fca0000800000 */
[----:B------:R-:W-:-:S04]  /*1a790*/  IMAD.IADD R5, R2, 0x1, R5 ;  /* 0x0000000102057824 */ /* 0x000fc800078e0205 */
[----:B------:R-:W-:-:S07]  /*1a7a0*/  IMAD.MOV.U32 R13, RZ, RZ, R5 ;  /* 0x000000ffff0d7224 */ /* 0x000fce00078e0005 */
[----:B------:R-:W-:Y:S05]  /*1a7b0*/  WARPSYNC.COLLECTIVE R15, `(.L_x_4173) ;  /* 0x000000000f087348 */ /* 0x000fea0003c00000 */
[----:B------:R0:W1:Y:S02]  /*1a7c0*/  SHFL.UP P6, R14, R13, R12, R11 ;  /* 0x0400000c0d0e7389 */ /* 0x00006400000c000b */
[----:B01----:R-:W-:Y:S01]  /*1a7d0*/  ENDCOLLECTIVE ;  /* 0x000000000000791b */ /* 0x003fe20003800000 */
.L_x_4173:
[----:B------:R-:W-:Y:S01]  /*1a7e0*/  IMAD.MOV.U32 R12, RZ, RZ, 0x4 ;  /* 0x00000004ff0c7424 */ /* 0x000fe200078e00ff */
[----:B------:R-:W-:-:S05]  /*1a7f0*/  SEL R6, R14, RZ, P2 ;  /* 0x000000ff0e067207 */ /* 0x000fca0001000000 */
[----:B------:R-:W-:-:S04]  /*1a800*/  IMAD.IADD R6, R5, 0x1, R6 ;  /* 0x0000000105067824 */ /* 0x000fc800078e0206 */
[----:B------:R-:W-:-:S07]  /*1a810*/  IMAD.MOV.U32 R13, RZ, RZ, R6 ;  /* 0x000000ffff0d7224 */ /* 0x000fce00078e0006 */
[----:B------:R-:W-:Y:S05]  /*1a820*/  WARPSYNC.COLLECTIVE R15, `(.L_x_4174) ;  /* 0x000000000f087348 */ /* 0x000fea0003c00000 */
[----:B------:R0:W1:Y:S02]  /*1a830*/  SHFL.UP P6, R14, R13, R12, R11 ;  /* 0x0400000c0d0e7389 */ /* 0x00006400000c000b */
[----:B01----:R-:W-:Y:S01]  /*1a840*/  ENDCOLLECTIVE ;  /* 0x000000000000791b */ /* 0x003fe20003800000 */
.L_x_4174:
[----:B------:R-:W-:Y:S01]  /*1a850*/  IMAD.MOV.U32 R12, RZ, RZ, 0x8 ;  /* 0x00000008ff0c7424 */ /* 0x000fe200078e00ff */
[----:B------:R-:W-:-:S05]  /*1a860*/  SEL R7, R14, RZ, P3 ;  /* 0x000000ff0e077207 */ /* 0x000fca0001800000 */
[----:B------:R-:W-:-:S04]  /*1a870*/  IMAD.IADD R7, R6, 0x1, R7 ;  /* 0x0000000106077824 */ /* 0x000fc800078e0207 */
[----:B------:R-:W-:-:S07]  /*1a880*/  IMAD.MOV.U32 R13, RZ, RZ, R7 ;  /* 0x000000ffff0d7224 */ /* 0x000fce00078e0007 */
[----:B------:R-:W-:Y:S05]  /*1a890*/  WARPSYNC.COLLECTIVE R15, `(.L_x_4175) ;  /* 0x000000000f087348 */ /* 0x000fea0003c00000 */
[----:B------:R0:W1:Y:S02]  /*1a8a0*/  SHFL.UP P6, R14, R13, R12, R11 ;  /* 0x0400000c0d0e7389 */ /* 0x00006400000c000b */
[----:B01----:R-:W-:Y:S01]  /*1a8b0*/  ENDCOLLECTIVE ;  /* 0x000000000000791b */ /* 0x003fe20003800000 */
.L_x_4175:
[----:B------:R-:W-:Y:S01]  /*1a8c0*/  IMAD.MOV.U32 R12, RZ, RZ, 0x10 ;  /* 0x00000010ff0c7424 */ /* 0x000fe200078e00ff */
[----:B------:R-:W-:-:S04]  /*1a8d0*/  SEL R14, R14, RZ, P4 ;  /* 0x000000ff0e0e7207 */ /* 0x000fc80002000000 */
[----:B------:R-:W-:-:S05]  /*1a8e0*/  IADD3 R5, R7, R14, RZ ;  /* 0x0000000e07057210 */ /* 0x000fca0007ffe0ff */
[----:B------:R-:W-:-:S07]  /*1a8f0*/  IMAD.MOV.U32 R13, RZ, RZ, R5 ;  /* 0x000000ffff0d7224 */ /* 0x000fce00078e0005 */
[----:B------:R-:W-:Y:S05]  /*1a900*/  WARPSYNC.COLLECTIVE R15, `(.L_x_4176) ;  /* 0x000000000f087348 */ /* 0x000fea0003c00000 */
[----:B------:R0:W1:Y:S02]  /*1a910*/  SHFL.UP P6, R14, R13, R12, R11 ;  /* 0x0400000c0d0e7389 */ /* 0x00006400000c000b */
[----:B01----:R-:W-:Y:S01]  /*1a920*/  ENDCOLLECTIVE ;  /* 0x000000000000791b */ /* 0x003fe20003800000 */
.L_x_4176:
        /* <DEDUP_REMOVED lines=8> */
.L_x_4177:
[----:B------:R-:W-:Y:S05]  /*1a9b0*/  BRA `(.L_x_4178) ;  /* 0xffffffc0008c7947 */ /* 0x000fea000383ffff */
.L_x_4053:
        /* <DEDUP_REMOVED lines=8> */
.L_x_4180:
[----:B------:R-:W-:Y:S05]  /*1aa40*/  BSYNC B0 ;  /* 0x0000000000007941 */ /* 0x000fea0003800000 */
.L_x_4179:
        /* <DEDUP_REMOVED lines=8> */
.L_x_4181:
[----:B------:R-:W-:Y:S01]  /*1aad0*/  IMAD.MOV.U32 R12, RZ, RZ, 0x4 ;  /* 0x00000004ff0c7424 */ /* 0x000fe200078e00ff */
[----:B------:R-:W-:-:S05]  /*1aae0*/  SEL R14, R14, RZ, P2 ;  /* 0x000000ff0e0e7207 */ /* 0x000fca0001000000 */
[----:B------:R-:W-:-:S04]  /*1aaf0*/  IMAD.IADD R3, R13, 0x1, R14 ;  /* 0x000000010d037824 */ /* 0x000fc800078e020e */
[----:B------:R-:W-:-:S07]  /*1ab00*/  IMAD.MOV.U32 R13, RZ, RZ, R3 ;  /* 0x000000ffff0d7224 */ /* 0x000fce00078e0003 */
[----:B------:R-:W-:Y:S05]  /*1ab10*/  WARPSYNC.COLLECTIVE R15, `(.L_x_4182) ;  /* 0x000000000f087348 */ /* 0x000fea0003c00000 */
[----:B------:R0:W1:Y:S02]  /*1ab20*/  SHFL.UP P6, R14, R13, R12, R11 ;  /* 0x0400000c0d0e7389 */ /* 0x00006400000c000b */
[----:B01----:R-:W-:Y:S01]  /*1ab30*/  ENDCOLLECTIVE ;  /* 0x000000000000791b */ /* 0x003fe20003800000 */
.L_x_4182:
[----:B------:R-:W-:Y:S01]  /*1ab40*/  IMAD.MOV.U32 R12, RZ, RZ, 0x8 ;  /* 0x00000008ff0c7424 */ /* 0x000fe200078e00ff */
[----:B------:R-:W-:-:S05]  /*1ab50*/  SEL R14, R14, RZ, P3 ;  /* 0x000000ff0e0e7207 */ /* 0x000fca0001800000 */
[----:B------:R-:W-:-:S04]  /*1ab60*/  IMAD.IADD R5, R3, 0x1, R14 ;  /* 0x0000000103057824 */ /* 0x000fc800078e020e */
[----:B------:R-:W-:-:S07]  /*1ab70*/  IMAD.MOV.U32 R13, RZ, RZ, R5 ;  /* 0x000000ffff0d7224 */ /* 0x000fce00078e0005 */
[----:B------:R-:W-:Y:S05]  /*1ab80*/  WARPSYNC.COLLECTIVE R15, `(.L_x_4183) ;  /* 0x000000000f087348 */ /* 0x000fea0003c00000 */
[----:B------:R0:W1:Y:S02]  /*1ab90*/  SHFL.UP P6, R14, R13, R12, R11 ;  /* 0x0400000c0d0e7389 */ /* 0x00006400000c000b */
[----:B01----:R-:W-:Y:S01]  /*1aba0*/  ENDCOLLECTIVE ;  /* 0x000000000000791b */ /* 0x003fe20003800000 */
.L_x_4183:
[----:B------:R-:W-:Y:S01]  /*1abb0*/  IMAD.MOV.U32 R12, RZ, RZ, 0x10 ;  /* 0x00000010ff0c7424 */ /* 0x000fe200078e00ff */
[----:B------:R-:W-:-:S05]  /*1abc0*/  SEL R6, R14, RZ, P4 ;  /* 0x000000ff0e067207 */ /* 0x000fca0002000000 */
[----:B------:R-:W-:-:S05]  /*1abd0*/  IMAD.IADD R6, R5, 0x1, R6 ;  /* 0x0000000105067824 */ /* 0x000fca00078e0206 */
[----:B------:R-:W-:-:S07]  /*1abe0*/  MOV R13, R6 ;  /* 0x00000006000d7202 */ /* 0x000fce0000000f00 */
[----:B------:R-:W-:Y:S05]  /*1abf0*/  WARPSYNC.COLLECTIVE R15, `(.L_x_4184) ;  /* 0x000000000f087348 */ /* 0x000fea0003c00000 */
[----:B------:R0:W1:Y:S02]  /*1ac00*/  SHFL.UP P6, R14, R13, R12, R11 ;  /* 0x0400000c0d0e7389 */ /* 0x00006400000c000b */
[----:B01----:R-:W-:Y:S01]  /*1ac10*/  ENDCOLLECTIVE ;  /* 0x000000000000791b */ /* 0x003fe20003800000 */
.L_x_4184:
        /* <DEDUP_REMOVED lines=8> */
.L_x_4185:
[----:B------:R-:W-:Y:S05]  /*1aca0*/  BRA `(.L_x_4186) ;  /* 0xffffffc0006c7947 */ /* 0x000fea000383ffff */
.L_x_4055:
[----:B------:R-:W-:Y:S01]  /*1acb0*/  BSSY B0, `(.L_x_4187) ;  /* 0x0000006000007945 */ /* 0x000fe20003800000 */
[----:B------:R-:W-:Y:S01]  /*1acc0*/  PLOP3.LUT P6, PT, P6, PT, PT, 0x8, 0x0 ;  /* 0x000000000000781c */ /* 0x000fe200037ce170 */
[----:B------:R-:W-:-:S12]  /*1acd0*/  IMAD.MOV.U32 R15, RZ, RZ, -0x1 ;  /* 0xffffffffff0f7424 */ /* 0x000fd800078e00ff */
[----:B0-----:R-:W-:Y:S05]  /*1ace0*/  WARPSYNC.COLLECTIVE R15, `(.L_x_4188) ;  /* 0x000000000f087348 */ /* 0x001fea0003c00000 */
[----:B------:R-:W-:Y:S01]  /*1acf0*/  VOTE.ANY R14, PT, P6 ;  /* 0x00000000000e7806 */ /* 0x000fe200030e0100 */
[----:B0-----:R-:W-:Y:S06]  /*1ad00*/  ENDCOLLECTIVE ;  /* 0x000000000000791b */ /* 0x001fec0003800000 */
.L_x_4188:
[----:B------:R-:W-:Y:S05]  /*1ad10*/  BSYNC B0 ;  /* 0x0000000000007941 */ /* 0x000fea0003800000 */
.L_x_4187:
        /* <DEDUP_REMOVED lines=9> */
.L_x_4189:
[----:B------:R-:W-:Y:S01]  /*1adb0*/  IMAD.MOV.U32 R17, RZ, RZ, R14 ;  /* 0x000000ffff117224 */ /* 0x000fe200078e000e */
[----:B------:R-:W-:Y:S06]  /*1adc0*/  BRA `(.L_x_4190) ;  /* 0xffffffc0005c7947 */ /* 0x000fec000383ffff */
.L_x_4057:
[----:B------:R-:W-:Y:S01]  /*1add0*/  BSSY B0, `(.L_x_4191) ;  /* 0x0000007000007945 */ /* 0x000fe20003800000 */
[----:B------:R-:W-:Y:S02]  /*1ade0*/  IMAD.MOV.U32 R13, RZ, RZ, R3 ;  /* 0x000000ffff0d7224 */ /* 0x000fe400078e0003 */
[----:B------:R-:W-:Y:S02]  /*1adf0*/  IMAD.MOV.U32 R11, RZ, RZ, 0x1f ;  /* 0x0000001fff0b7424 */ /* 0x000fe400078e00ff */
[----:B------:R-:W-:-:S07]  /*1ae00*/  IMAD.MOV.U32 R15, RZ, RZ, -0x1 ;  /* 0xffffffffff0f7424 */ /* 0x000fce00078e00ff */
[----:B012---:R-:W-:Y:S05]  /*1ae10*/  WARPSYNC.COLLECTIVE R15, `(.L_x_4192) ;  /* 0x000000000f087348 */ /* 0x007fea0003c00000 */
[----:B------:R3:W4:Y:S02]  /*1ae20*/  SHFL.IDX P6, R14, R13, R12, R11 ;  /* 0x0000000c0d0e7389 */ /* 0x00072400000c000b */
[----:B01234-:R-:W-:Y:S01]  /*1ae30*/  ENDCOLLECTIVE ;  /* 0x000000000000791b */ /* 0x01ffe20003800000 */
.L_x_4192:
[----:B------:R-:W-:Y:S05]  /*1ae40*/  BSYNC B0 ;  /* 0x0000000000007941 */ /* 0x000fea0003800000 */
.L_x_4191:
[----:B------:R-:W-:Y:S05]  /*1ae50*/  BRA `(.L_x_4056) ;  /* 0xffffffc000547947 */ /* 0x000fea000383ffff */
.L_x_4061:
[----:B0-----:R0:W1:Y:S02]  /*1ae60*/  SYNCS.PHASECHK.TRANS64.TRYWAIT P0, [R4+URZ+0x28c20], R0 ;  /* 0x028c2000040075a7 */ /* 0x001064000800017f */
[----:B-1----:R-:W-:Y:S05]  /*1ae70*/  @!P0 NANOSLEEP.SYNCS 0x989680 ;  /* 0x009896800000895d */ /* 0x002fea0003900000 */
[----:B------:R-:W1:Y:S02]  /*1ae80*/  @!P0 SYNCS.PHASECHK.TRANS64 P0, [R4+URZ+0x28c20], R0 ;  /* 0x028c2000040085a7 */ /* 0x000e64000800007f */
[----:B-1----:R-:W-:Y:S05]  /*1ae90*/  @!P0 BRA `(.L_x_4061) ;  /* 0xfffffffc00f08947 */ /* 0x002fea000383ffff */
[----:B------:R-:W-:Y:S05]  /*1aea0*/  BRA `(.L_x_4193) ;  /* 0xffffffc400407947 */ /* 0x000fea000383ffff */
.L_x_4062:
        /* <DEDUP_REMOVED lines=8> */
[----:B0-23--:R-:W-:Y:S05]  /*1af30*/  WARPSYNC.COLLECTIVE R15, `(.L_x_4195) ;  /* 0x000000000f087348 */ /* 0x00dfea0003c00000 */
[----:B------:R1:W4:Y:S02]  /*1af40*/  SHFL.IDX P6, R14, R13, R12, R11 ;  /* 0x0000000c0d0e7389 */ /* 0x00032400000c000b */
[----:B01234-:R-:W-:Y:S01]  /*1af50*/  ENDCOLLECTIVE ;  /* 0x000000000000791b */ /* 0x01ffe20003800000 */
.L_x_4195:
[----:B------:R-:W-:Y:S05]  /*1af60*/  BSYNC B0 ;  /* 0x0000000000007941 */ /* 0x000fea0003800000 */
.L_x_4194:
[----:B------:R-:W-:Y:S05]  /*1af70*/  BRA `(.L_x_4196) ;  /* 0xffffffc400287947 */ /* 0x000fea000383ffff */
.L_x_4063:
[----:B------:R-:W-:Y:S01]  /*1af80*/  BSSY B0, `(.L_x_4197) ;  /* 0x0000006000007945 */ /* 0x000fe20003800000 */
[----:B------:R-:W-:-:S07]  /*1af90*/  IMAD.MOV.U32 R15, RZ, RZ, -0x1 ;  /* 0xffffffffff0f7424 */ /* 0x000fce00078e00ff */
[----:B0-23--:R-:W-:Y:S05]  /*1afa0*/  WARPSYNC.COLLECTIVE R15, `(.L_x_4198) ;  /* 0x000000000f0c7348 */ /* 0x00dfea0003c00000 */
[----:B------:R-:W-:Y:S02]  /*1afb0*/  ELECT P6, UR62, PT ;  /* 0x00000000003e782f */ /* 0x000fe400038c0000 */
[----:B------:R-:W-:Y:S01]  /*1afc0*/  MOV R14, UR62 ;  /* 0x0000003e000e7c02 */ /* 0x000fe20008000f00 */
[----:B0-23--:R-:W-:Y:S10]  /*1afd0*/  ENDCOLLECTIVE ;  /* 0x000000000000791b */ /* 0x00dff40003800000 */
.L_x_4198:
[----:B------:R-:W-:Y:S05]  /*1afe0*/  BSYNC B0 ;  /* 0x0000000000007941 */ /* 0x000fea0003800000 */
.L_x_4197:
[----:B------:R-:W-:Y:S05]  /*1aff0*/  BRA `(.L_x_4199) ;  /* 0xffffffc4001c7947 */ /* 0x000fea000383ffff */
.L_x_4065:
[----:B0-----:R0:W1:Y:S02]  /*1b000*/  SYNCS.PHASECHK.TRANS64.TRYWAIT P1, [R5+URZ+0x28c40], R0 ;  /* 0x028c4000050075a7 */ /* 0x001064000802017f */
[----:B-1----:R-:W-:Y:S05]  /*1b010*/  @!P1 NANOSLEEP.SYNCS 0x989680 ;  /* 0x009896800000995d */ /* 0x002fea0003900000 */
[----:B------:R-:W1:Y:S02]  /*1b020*/  @!P1 SYNCS.PHASECHK.TRANS64 P1, [R5+URZ+0x28c40], R0 ;  /* 0x028c4000050095a7 */ /* 0x000e64000802007f */
[----:B-1----:R-:W-:Y:S05]  /*1b030*/  @!P1 BRA `(.L_x_4065) ;  /* 0xfffffffc00f09947 */ /* 0x002fea000383ffff */
[----:B------:R-:W-:Y:S05]  /*1b040*/  BRA `(.L_x_4200) ;  /* 0xffffffc400387947 */ /* 0x000fea000383ffff */
.L_x_4067:
[----:B-1----:R1:W4:Y:S02]  /*1b050*/  SYNCS.PHASECHK.TRANS64.TRYWAIT P1, [R25+URZ+0x28c40], R2 ;  /* 0x028c4002190075a7 */ /* 0x002324000802017f */
[----:B----4-:R-:W-:Y:S05]  /*1b060*/  @!P1 NANOSLEEP.SYNCS 0x989680 ;  /* 0x009896800000995d */ /* 0x010fea0003900000 */
[----:B------:R-:W4:Y:S02]  /*1b070*/  @!P1 SYNCS.PHASECHK.TRANS64 P1, [R25+URZ+0x28c40], R2 ;  /* 0x028c4002190095a7 */ /* 0x000f24000802007f */
[----:B----4-:R-:W-:Y:S05]  /*1b080*/  @!P1 BRA `(.L_x_4067) ;  /* 0xfffffffc00f09947 */ /* 0x010fea000383ffff */
[----:B------:R-:W-:Y:S05]  /*1b090*/  BRA `(.L_x_4201) ;  /* 0xffffffc400447947 */ /* 0x000fea000383ffff */
.L_x_4069:
[----:B----4-:R4:W0:Y:S02]  /*1b0a0*/  SYNCS.PHASECHK.TRANS64.TRYWAIT P1, [R5+URZ+0x28c60], R0 ;  /* 0x028c6000050075a7 */ /* 0x010824000802017f */
[----:B0-----:R-:W-:Y:S05]  /*1b0b0*/  @!P1 NANOSLEEP.SYNCS 0x989680 ;  /* 0x009896800000995d */ /* 0x001fea0003900000 */
[----:B------:R-:W0:Y:S02]  /*1b0c0*/  @!P1 SYNCS.PHASECHK.TRANS64 P1, [R5+URZ+0x28c60], R0 ;  /* 0x028c6000050095a7 */ /* 0x000e24000802007f */
[----:B0-----:R-:W-:Y:S05]  /*1b0d0*/  @!P1 BRA `(.L_x_4069) ;  /* 0xfffffffc00f09947 */ /* 0x001fea000383ffff */
[----:B------:R-:W-:Y:S05]  /*1b0e0*/  BRA `(.L_x_4202) ;  /* 0xffffffc400407947 */ /* 0x000fea000383ffff */
.L_x_4203:
        /* <DEDUP_REMOVED lines=9> */
.L_x_15645:


//--------------------- .text._ZN7cutlass13device_kernelIN5flash11enable_sm90INS1_16FlashAttnFwdSm90INS1_25CollectiveMainloopFwdSm90ILi2EN4cute5tupleIJNS5_1CILi1EEES8_S8_EEENS6_IJNS7_ILi64EEESA_SA_EEELi512ENS_10bfloat16_tEfNS_4arch4Sm90ELb0ELb0ELb1ELb1ELb1ELb0ELb1ELb0ELb0ELb1ELb0ELb0EEENS1_21CollectiveEpilogueFwdINS6_IJSA_NS7_ILi512EEESA_EEES9_SC_SE_Li256ELb1ELb1ELb0ELb0EEENS1_36VarlenDynamicPersistentTileSchedulerILi64ELi64ELi256ELi128ELb0ELb1ELb1ELb0ELb1ELb1EEEEEEEEEvNT_6ParamsE --------------------------
	.section	.text._ZN7cutlass13device_kernelIN5flash11enable_sm90INS1_16FlashAttnFwdSm90INS1_25CollectiveMainloopFwdSm90ILi2EN4cute5tupleIJNS5_1CILi1EEES8_S8_EEENS6_IJNS7_ILi64EEESA_SA_EEELi512ENS_10bfloat16_tEfNS_4arch4Sm90ELb0ELb0ELb1ELb1ELb1ELb0ELb1ELb0ELb0ELb1ELb0ELb0EEENS1_21CollectiveEpilogueFwdINS6_IJSA_NS7_ILi512EEESA_EEES9_SC_SE_Li256ELb1ELb1ELb0ELb0EEENS1_36VarlenDynamicPersistentTileSchedulerILi64ELi64ELi256ELi128ELb0ELb1ELb1ELb0ELb1ELb1EEEEEEEEEvNT_6ParamsE,"ax",@progbits
	.align	128
.text._ZN7cutlass13device_kernelIN5flash11enable_sm90INS1_16FlashAttnFwdSm90INS1_25CollectiveMainloopFwdSm90ILi2EN4cute5tupleIJNS5_1CILi1EEES8_S8_EEENS6_IJNS7_ILi64EEESA_SA_EEELi512ENS_10bfloat16_tEfNS_4arch4Sm90ELb0ELb0ELb1ELb1ELb1ELb0ELb1ELb0ELb0ELb1ELb0ELb0EEENS1_21CollectiveEpilogueFwdINS6_IJSA_NS7_ILi512EEESA_EEES9_SC_SE_Li256ELb1ELb1ELb0ELb0EEENS1_36VarlenDynamicPersistentTileSchedulerILi64ELi64ELi256ELi128ELb0ELb1ELb1ELb0ELb1ELb1EEEEEEEEEvNT_6ParamsE:
        .type           _ZN7cutlass13device_kernelIN5flash11enable_sm90INS1_16FlashAttnFwdSm90INS1_25CollectiveMainloopFwdSm90ILi2EN4cute5tupleIJNS5_1CILi1EEES8_S8_EEENS6_IJNS7_ILi64EEESA_SA_EEELi512ENS_10bfloat16_tEfNS_4arch4Sm90ELb0ELb0ELb1ELb1ELb1ELb0ELb1ELb0ELb0ELb1ELb0ELb0EEENS1_21CollectiveEpilogueFwdINS6_IJSA_NS7_ILi512EEESA_EEES9_SC_SE_Li256ELb1ELb1ELb0ELb0EEENS1_36VarlenDynamicPersistentTileSchedulerILi64ELi64ELi256ELi128ELb0ELb1ELb1ELb0ELb1ELb1EEEEEEEEEvNT_6ParamsE,@function
        .size           _ZN7cutlass13device_kernelIN5flash11enable_sm90INS1_16FlashAttnFwdSm90INS1_25CollectiveMainloopFwdSm90ILi2EN4cute5tupleIJNS5_1CILi1EEES8_S8_EEENS6_IJNS7_ILi64EEESA_SA_EEELi512ENS_10bfloat16_tEfNS_4arch4Sm90ELb0ELb0ELb1ELb1ELb1ELb0ELb1ELb0ELb0ELb1ELb0ELb0EEENS1_21CollectiveEpilogueFwdINS6_IJSA_NS7_ILi512EEESA_EEES9_SC_SE_Li256ELb1ELb1ELb0ELb0EEENS1_36VarlenDynamicPersistentTileSchedulerILi64ELi64ELi256ELi128ELb0ELb1ELb1ELb0ELb1ELb1EEEEEEEEEvNT_6ParamsE,(.L_x_15646 - _ZN7cutlass13device_kernelIN5flash11enable_sm90INS1_16FlashAttnFwdSm90INS1_25CollectiveMainloopFwdSm90ILi2EN4cute5tupleIJNS5_1CILi1EEES8_S8_EEENS6_IJNS7_ILi64EEESA_SA_EEELi512ENS_10bfloat16_tEfNS_4arch4Sm90ELb0ELb0ELb1ELb1ELb1ELb0ELb1ELb0ELb0ELb1ELb0ELb0EEENS1_21CollectiveEpilogueFwdINS6_IJSA_NS7_ILi512EEESA_EEES9_SC_SE_Li256ELb1ELb1ELb0ELb0EEENS1_36VarlenDynamicPersistentTileSchedulerILi64ELi64ELi256ELi128ELb0ELb1ELb1ELb0ELb1ELb1EEEEEEEEEvNT_6ParamsE)
        .other          _ZN7cutlass13device_kernelIN5flash11enable_sm90INS1_16FlashAttnFwdSm90INS1_25CollectiveMainloopFwdSm90ILi2EN4cute5tupleIJNS5_1CILi1EEES8_S8_EEENS6_IJNS7_ILi64EEESA_SA_EEELi512ENS_10bfloat16_tEfNS_4arch4Sm90ELb0ELb0ELb1ELb1ELb1ELb0ELb1ELb0ELb0ELb1ELb0ELb0EEENS1_21CollectiveEpilogueFwdINS6_IJSA_NS7_ILi512EEESA_EEES9_SC_SE_Li256ELb1ELb1ELb0ELb0EEENS1_36VarlenDynamicPersistentTileSchedulerILi64ELi64ELi256ELi128ELb0ELb1ELb1ELb0ELb1ELb1EEEEEEEEEvNT_6ParamsE,@"STO_CUDA_ENTRY STV_DEFAULT"
_ZN7cutlass13device_kernelIN5flash11enable_sm90INS1_16FlashAttnFwdSm90INS1_25CollectiveMainloopFwdSm90ILi2EN4cute5tupleIJNS5_1CILi1EEES8_S8_EEENS6_IJNS7_ILi64EEESA_SA_EEELi512ENS_10bfloat16_tEfNS_4arch4Sm90ELb0ELb0ELb1ELb1ELb1ELb0ELb1ELb0ELb0ELb1ELb0ELb0EEENS1_21CollectiveEpilogueFwdINS6_IJSA_NS7_ILi512EEESA_EEES9_SC_SE_Li256ELb1ELb1ELb0ELb0EEENS1_36VarlenDynamicPersistentTileSchedulerILi64ELi64ELi256ELi128ELb0ELb1ELb1ELb0ELb1ELb1EEEEEEEEEvNT_6ParamsE:
        /* <DEDUP_REMOVED lines=11> */
[----:B------:R-:W-:-:S11]  /*00b0*/  ISETP.NE.AND P1, PT, R2, RZ, PT ;  /* 0x000000ff0200720c */ /* 0x000fd60003f25270 */
[----:B------:R-:W-:Y:S01]  /*00c0*/  VOTEU.ALL UP0, P0 ;  /* 0x00000000003f7886 */ /* 0x000fe20000000000 */
[----:B------:R-:W-:Y:S01]  /*00d0*/  VOTEU.ALL UP1, P0 ;  /* 0x00000000003f7886 */ /* 0x000fe20000020000 */
[----:B------:R-:W-:-:S03]  /*00e0*/  VOTEU.ALL UP2, P0 ;  /* 0x00000000003f7886 */ /* 0x000fc60000040000 */
[----:B------:R-:W0:Y:S01]  /*00f0*/  @!UP0 S2UR UR8, SR_CgaCtaId ;  /* 0x00000000000889c3 */ /* 0x000e220000008800 */
[----:B------:R-:W-:Y:S01]  /*0100*/  @!UP0 UMOV UR6, 0x400 ;  /* 0x0000040000068882 */ /* 0x000fe20000000000 */
[----:B------:R-:W-:-:S04]  /*0110*/  @!UP0 UIADD3 UR4, -UR4, 0x100000, URZ ;  /* 0x0010000004048890 */ /* 0x000fc8000fffe13f */
[----:B------:R-:W-:Y:S02]  /*0120*/  @!UP0 USHF.L.U32 UR5, UR4, 0xb, URZ ;  /* 0x0000000b04058899 */ /* 0x000fe4000800063f */
[----:B------:R-:W-:Y:S02]  /*0130*/  @!UP0 USHF.L.U32 UR4, UR4, 0x1, URZ ;  /* 0x0000000104048899 */ /* 0x000fe4000800063f */
[----:B0-----:R-:W-:Y:S02]  /*0140*/  @!UP0 ULEA UR8, UR8, UR6, 0x18 ;  /* 0x0000000608088291 */ /* 0x001fe4000f8ec03f */
[----:B------:R-:W-:-:S04]  /*0150*/  @!UP0 UIADD3 UR6, -UR7, 0x100000, URZ ;  /* 0x0010000007068890 */ /* 0x000fc8000fffe13f */
[----:B------:R-:W-:Y:S02]  /*0160*/  @!UP0 USHF.L.U32 UR7, UR6, 0xb, URZ ;  /* 0x0000000b06078899 */ /* 0x000fe4000800063f */
[----:B------:R-:W-:Y:S01]  /*0170*/  @!UP0 USHF.L.U32 UR6, UR6, 0x1, URZ ;  /* 0x0000000106068899 */ /* 0x000fe2000800063f */
[----:B------:R-:W-:-:S05]  /*0180*/  VOTEU.ALL UP0, P0 ;  /* 0x00000000003f7886 */ /* 0x000fca0000000000 */
[----:B------:R0:W2:Y:S01]  /*0190*/  @!UP0 SYNCS.EXCH.64 URZ, [UR8+0x38800], UR4 ;  /* 0x03880004083f85b2 */ /* 0x0000a20008000100 */
[----:B------:R0:W3:Y:S05]  /*01a0*/  @!UP1 SYNCS.EXCH.64 URZ, [UR8+0x38810], UR4 ;  /* 0x03881004083f95b2 */ /* 0x0000ea0008000100 */
[----:B------:R0:W4:Y:S02]  /*01b0*/  @!UP2 SYNCS.EXCH.64 URZ, [UR8+0x38820], UR6 ;  /* 0x03882006083fa5b2 */ /* 0x0001240008000100 */
        /* <DEDUP_REMOVED lines=11> */
[----:B------:R0:W0:Y:S01]  /*0270*/  SYNCS.EXCH.64 URZ, [UR6+0x38840], UR4 ;  /* 0x03884004063f75b2 */ /* 0x0000220008000100 */
[----:B------:R0:W0:Y:S01]  /*0280*/  SYNCS.EXCH.64 URZ, [UR6+0x38838], UR4 ;  /* 0x03883804063f75b2 */ /* 0x0000220008000100 */
[----:B------:R0:W0:Y:S01]  /*0290*/  SYNCS.EXCH.64 URZ, [UR6+0x38848], UR4 ;  /* 0x03884804063f75b2 */ /* 0x0000220008000100 */
[----:B------:R-:W-:Y:S01]  /*02a0*/  NOP ;  /* 0x0000000000007918 */ /* 0x000fe20000000000 */
.L_x_4204:
        /* <DEDUP_REMOVED lines=22> */
.L_x_4205:
        /* <DEDUP_REMOVED lines=18> */
.L_x_4206:
        /* <DEDUP_REMOVED lines=22> */
.L_x_4207:
        /* <DEDUP_REMOVED lines=23> */
.L_x_4208:
        /* <DEDUP_REMOVED lines=8> */
.L_x_4210:
        /* <DEDUP_REMOVED lines=22> */
[----:B------:R-:W-:Y:S01]  /*09e0*/  ULOP3.LUT UR41, UR38, 0x1, URZ, 0xfc, !UPT ;  /* 0x0000000126297892 */ /* 0x000fe2000f8efc3f */
[----:B------:R-:W-:Y:S01]  /*09f0*/  IMAD.MOV.U32 R196, RZ, RZ, RZ ;  /* 0x000000ffffc47224 */ /* 0x000fe200078e00ff */
[----:B------:R-:W-:Y:S01]  /*0a00*/  SHF.R.S32.HI R3, RZ, 0x1f, R202 ;  /* 0x0000001fff037819 */ /* 0x000fe200000114ca */
[----:B------:R-:W-:-:S03]  /*0a10*/  UMOV UR36, URZ ;  /* 0x0000003f00247c82 */ /* 0x000fc60008000000 */
[CC--:B------:R-:W-:Y:S02]  /*0a20*/  LEA.HI R2, R3.reuse, R202.reuse, RZ, 0x4 ;  /* 0x000000ca03027211 */ /* 0x0c0fe400078f20ff */
[----:B------:R-:W-:Y:S02]  /*0a30*/  LEA.HI R4, R3, R202, RZ, 0x5 ;  /* 0x000000ca03047211 */ /* 0x000fe400078f28ff */
[----:B------:R-:W-:Y:S02]  /*0a40*/  SHF.R.S32.HI R5, RZ, 0x4, R2 ;  /* 0x00000004ff057819 */ /* 0x000fe40000011402 */
[C---:B------:R-:W-:Y:S02]  /*0a50*/  LOP3.LUT R7, R2.reuse, 0xfffffff0, RZ, 0xc0, !PT ;  /* 0xfffffff002077812 */ /* 0x040fe400078ec0ff */
[----:B------:R-:W-:Y:S02]  /*0a60*/  LEA.HI R0, R2, R5, RZ, 0x1 ;  /* 0x0000000502007211 */ /* 0x000fe400078f08ff */
[----:B------:R-:W-:Y:S01]  /*0a70*/  SHF.R.S32.HI R11, RZ, 0x5, R4 ;  /* 0x00000005ff0b7819 */ /* 0x000fe20000011404 */
[----:B------:R-:W-:Y:S01]  /*0a80*/  IMAD.IADD R6, R202, 0x1, -R7 ;  /* 0x00000001ca067824 */ /* 0x000fe200078e0a07 */
[----:B------:R-:W-:-:S02]  /*0a90*/  LOP3.LUT R0, R0, 0x1ffffffe, RZ, 0xc0, !PT ;  /* 0x1ffffffe00007812 */ /* 0x000fc400078ec0ff */
[----:B------:R-:W-:Y:S02]  /*0aa0*/  SHF.R.S32.HI R4, RZ, 0x1f, R4 ;  /* 0x0000001fff047819 */ /* 0x000fe40000011404 */
[----:B------:R-:W-:Y:S01]  /*0ab0*/  SHF.R.S32.HI R7, RZ, 0x1f, R6 ;  /* 0x0000001fff077819 */ /* 0x000fe20000011406 */
[----:B------:R-:W-:Y:S01]  /*0ac0*/  IMAD.IADD R8, R5, 0x1, -R0 ;  /* 0x0000000105087824 */ /* 0x000fe200078e0a00 */
[CC--:B------:R-:W-:Y:S02]  /*0ad0*/  LEA.HI R5, R3.reuse, R202.reuse, RZ, 0x2 ;  /* 0x000000ca03057211 */ /* 0x0c0fe400078f10ff */
[----:B------:R-:W-:Y:S02]  /*0ae0*/  LEA.HI R0, R3, R202, RZ, 0x7 ;  /* 0x000000ca03007211 */ /* 0x000fe400078f38ff */
[----:B------:R-:W-:Y:S02]  /*0af0*/  LOP3.LUT R9, R5, 0xfffffffc, RZ, 0xc0, !PT ;  /* 0xfffffffc05097812 */ /* 0x000fe400078ec0ff */
[----:B------:R-:W-:-:S02]  /*0b00*/  LOP3.LUT R5, R0, 0xffffff80, RZ, 0xc0, !PT ;  /* 0xffffff8000057812 */ /* 0x000fc400078ec0ff */
[----:B------:R-:W-:Y:S01]  /*0b10*/  LEA.HI R4, R4, R11, RZ, 0x2 ;  /* 0x0000000b04047211 */ /* 0x000fe200078f10ff */
[C---:B------:R-:W-:Y:S01]  /*0b20*/  IMAD.IADD R12, R202.reuse, 0x1, -R9 ;  /* 0x00000001ca0c7824 */ /* 0x040fe200078e0a09 */
[----:B------:R-:W-:Y:S01]  /*0b30*/  SHF.R.S32.HI R197, RZ, 0x7, R0 ;  /* 0x00000007ffc57819 */ /* 0x000fe20000011400 */
[----:B------:R-:W-:Y:S01]  /*0b40*/  IMAD.IADD R5, R202, 0x1, -R5 ;  /* 0x00000001ca057824 */ /* 0x000fe200078e0a05 */
[----:B------:R-:W-:Y:S02]  /*0b50*/  LOP3.LUT R4, R4, 0x3ffffc, RZ, 0xc0, !PT ;  /* 0x003ffffc04047812 */ /* 0x000fe400078ec0ff */
[----:B------:R-:W-:Y:S01]  /*0b60*/  LEA.HI R9, R12, R12, RZ, 0x1 ;  /* 0x0000000c0c097211 */ /* 0x000fe200078f08ff */
[----:B------:R-:W-:Y:S01]  /*0b70*/  IMAD R17, R197, 0x100, R6 ;  /* 0x00000100c5117824 */ /* 0x000fe200078e0206 */
[----:B------:R-:W-:Y:S01]  /*0b80*/  SHF.R.S32.HI R2, RZ, 0x1f, R5 ;  /* 0x0000001fff027819 */ /* 0x000fe20000011405 */
[----:B------:R-:W-:Y:S01]  /*0b90*/  IMAD.IADD R10, R11, 0x1, -R4 ;  /* 0x000000010b0a7824 */ /* 0x000fe200078e0a04 */
[----:B------:R-:W-:-:S02]  /*0ba0*/  LEA.HI R7, R7, R6, RZ, 0x3 ;  /* 0x0000000607077211 */ /* 0x000fc400078f18ff */
[-C--:B------:R-:W-:Y:S01]  /*0bb0*/  LEA.HI R4, R2, R5.reuse, RZ, 0x2 ;  /* 0x0000000502047211 */ /* 0x080fe200078f10ff */
[----:B------:R-:W-:Y:S01]  /*0bc0*/  IMAD R16, R10, 0x10, R17 ;  /* 0x000000100a107824 */ /* 0x000fe200078e0211 */
[----:B------:R-:W-:Y:S02]  /*0bd0*/  LOP3.LUT R13, R9, 0x1ffffffe, RZ, 0xc0, !PT ;  /* 0x1ffffffe090d7812 */ /* 0x000fe400078ec0ff */
[----:B------:R-:W-:Y:S02]  /*0be0*/  LOP3.LUT R9, R7, 0xfffffff8, RZ, 0xc0, !PT ;  /* 0xfffffff807097812 */ /* 0x000fe400078ec0ff */
[----:B------:R-:W-:Y:S01]  /*0bf0*/  LOP3.LUT R10, R4, 0x7ffffffc, RZ, 0xc0, !PT ;  /* 0x7ffffffc040a7812 */ /* 0x000fe200078ec0ff */
[----:B------:R-:W-:Y:S01]  /*0c00*/  IMAD.IADD R200, R12, 0x1, -R13 ;  /* 0x000000010cc87824 */ /* 0x000fe200078e0a0d */
[----:B------:R-:W-:Y:S01]  /*0c10*/  LEA.HI R3, R3, R202, RZ, 0x3 ;  /* 0x000000ca03037211 */ /* 0x000fe200078f18ff */
[----:B------:R-:W-:Y:S01]  /*0c20*/  IMAD.IADD R9, R6, 0x1, -R9 ;  /* 0x0000000106097824 */ /* 0x000fe200078e0a09 */
[----:B------:R-:W-:Y:S01]  /*0c30*/  LEA.HI R6, R2, R5, RZ, 0x5 ;  /* 0x0000000502067211 */ /* 0x000fe200078f28ff */
[----:B------:R-:W-:Y:S01]  /*0c40*/  IMAD.IADD R18, R5, 0x1, -R10 ;  /* 0x0000000105127824 */ /* 0x000fe200078e0a0a */
[--C-:B------:R-:W-:Y:S01]  /*0c50*/  SHF.R.S32.HI R2, RZ, 0x2, R4.reuse ;  /* 0x00000002ff027819 */ /* 0x100fe20000011404 */
[----:B------:R-:W-:Y:S01]  /*0c60*/  IMAD.SHL.U32 R10, R7, 0x40, RZ ;  /* 0x00000040070a7824 */ /* 0x000fe200078e00ff */
[----:B------:R-:W-:Y:S01]  /*0c70*/  SHF.R.S32.HI R5, RZ, 0x1f, R4 ;  /* 0x0000001fff057819 */ /* 0x000fe20000011404 */
[----:B------:R-:W-:Y:S01]  /*0c80*/  IMAD.SHL.U32 R4, R9, 0x40, RZ ;  /* 0x0000004009047824 */ /* 0x000fe200078e00ff */
[----:B------:R-:W-:Y:S01]  /*0c90*/  SHF.R.S32.HI R6, RZ, 0x5, R6 ;  /* 0x00000005ff067819 */ /* 0x000fe20000011406 */
[----:B------:R-:W-:Y:S01]  /*0ca0*/  IMAD.SHL.U32 R7, R8, 0x8, RZ ;  /* 0x0000000808077824 */ /* 0x000fe200078e00ff */
[----:B------:R-:W-:Y:S01]  /*0cb0*/  LEA.HI R5, R5, R2, RZ, 0x3 ;  /* 0x0000000205057211 */ /* 0x000fe200078f18ff */
[----:B------:R-:W-:Y:S01]  /*0cc0*/  IMAD.SHL.U32 R18, R18, 0x2, RZ ;  /* 0x0000000212127824 */ /* 0x000fe200078e00ff */
[----:B------:R-:W-:Y:S01]  /*0cd0*/  LOP3.LUT R4, R4, 0x1c0, RZ, 0xc0, !PT ;  /* 0x000001c004047812 */ /* 0x000fe200078ec0ff */
[----:B------:R-:W-:Y:S01]  /*0ce0*/  IMAD.U32 R201, R16, 0x40, R7 ;  /* 0x0000004010c97824 */ /* 0x000fe200078e0007 */
[----:B------:R-:W-:-:S02]  /*0cf0*/  LOP3.LUT R10, R10, 0x7ffffe00, RZ, 0xc0, !PT ;  /* 0x7ffffe000a0a7812 */ /* 0x000fc400078ec0ff */
[----:B------:R-:W-:Y:S02]  /*0d00*/  LOP3.LUT R5, R5, 0xfffffff8, RZ, 0xc0, !PT ;  /* 0xfffffff805057812 */ /* 0x000fe400078ec0ff */
[----:B------:R-:W-:Y:S01]  /*0d10*/  LOP3.LUT R7, R4, 0x8, R7, 0xf8, !PT ;  /* 0x0000000804077812 */ /* 0x000fe200078ef807 */
[----:B------:R-:W-:Y:S01]  /*0d20*/  IMAD R10, R11, 0x400, R10 ;  /* 0x000004000b0a7824 */ /* 0x000fe200078e020a */
[----:B------:R-:W-:Y:S01]  /*0d30*/  SHF.R.U32.HI R4, RZ, 0x3, R4 ;  /* 0x00000003ff047819 */ /* 0x000fe20000011604 */
[----:B------:R-:W-:Y:S01]  /*0d40*/  IMAD.IADD R5, R2, 0x1, -R5 ;  /* 0x0000000102057824 */ /* 0x000fe200078e0a05 */
[----:B------:R-:W-:Y:S01]  /*0d50*/  R2P PR, R9, 0x6 ;  /* 0x0000000609007804 */ /* 0x000fe20000000000 */
[----:B------:R-:W-:Y:S01]  /*0d60*/  IMAD.MOV.U32 R2, RZ, RZ, RZ ;  /* 0x000000ffff027224 */ /* 0x000fe200078e00ff */
[----:B------:R-:W-:Y:S01]  /*0d70*/  LOP3.LUT R7, R7, R4, RZ, 0x3c, !PT ;  /* 0x0000000407077212 */ /* 0x000fe200078e3cff */
[----:B------:R-:W-:Y:S01]  /*0d80*/  IMAD R17, R6, 0x10, R5 ;  /* 0x0000001006117824 */ /* 0x000fe200078e0205 */
[----:B------:R-:W-:Y:S01]  /*0d90*/  LOP3.LUT R5, R3, 0xfffffff8, RZ, 0xc0, !PT ;  /* 0xfffffff803057812 */ /* 0x000fe200078ec0ff */
[----:B------:R-:W-:Y:S01]  /*0da0*/  IMAD.MOV.U32 R6, RZ, RZ, R14 ;  /* 0x000000ffff067224 */ /* 0x000fe200078e000e */
[----:B------:R-:W-:Y:S01]  /*0db0*/  IADD3 R10, R10, R7, RZ ;  /* 0x000000070a0a7210 */ /* 0x000fe20007ffe0ff */
[----:B------:R-:W-:Y:S01]  /*0dc0*/  IMAD.MOV.U32 R7, RZ, RZ, R15 ;  /* 0x000000ffff077224 */ /* 0x000fe200078e000f */
[----:B------:R-:W-:Y:S01]  /*0dd0*/  LEA.HI R0, R0, R197, RZ, 0x1 ;  /* 0x000000c500007211 */ /* 0x000fe200078f08ff */
[----:B------:R-:W-:Y:S01]  /*0de0*/  IMAD.IADD R194, R202, 0x1, -R5 ;  /* 0x00000001cac27824 */ /* 0x000fe200078e0a05 */
[----:B------:R-:W-:Y:S01]  /*0df0*/  LEA R22, R10, UR40, 0x1 ;  /* 0x000000280a167c11 */ /* 0x000fe2000f8e08ff */
[----:B------:R-:W-:Y:S01]  /*0e00*/  IMAD R200, R200, 0x8, R17 ;  /* 0x00000008c8c87824 */ /* 0x000fe200078e0211 */
[----:B------:R-:W-:Y:S01]  /*0e10*/  LOP3.LUT R0, R0, 0xfffffe, RZ, 0xc0, !PT ;  /* 0x00fffffe00007812 */ /* 0x000fe200078ec0ff */
[----:B------:R-:W-:Y:S01]  /*0e20*/  IMAD.SHL.U32 R16, R194, 0x8, RZ ;  /* 0x00000008c2107824 */ /* 0x000fe200078e00ff */
[----:B------:R-:W-:Y:S01]  /*0e30*/  SEL R184, R184, 0xffffffe0, !P1 ;  /* 0xffffffe0b8b87807 */ /* 0x000fe20004800000 */
[C---:B------:R-:W-:Y:S01]  /*0e40*/  VIADD R185, R22.reuse, 0x36400 ;  /* 0x0003640016b97836 */ /* 0x040fe20000000000 */
[----:B------:R-:W-:Y:S01]  /*0e50*/  SHF.R.S32.HI R195, RZ, 0x3, R3 ;  /* 0x00000003ffc37819 */ /* 0x000fe20000011403 */
[----:B------:R-:W-:-:S02]  /*0e60*/  VIADD R23, R22, 0x36440 ;  /* 0x0003644016177836 */ /* 0x000fc40000000000 */
[C---:B------:R-:W-:Y:S01]  /*0e70*/  VIADD R192, R16.reuse, 0x40 ;  /* 0x0000004010c07836 */ /* 0x040fe20000000000 */
[----:B------:R-:W-:Y:S01]  /*0e80*/  @P2 IADD3 R23, R185, -0x40, RZ ;  /* 0xffffffc0b9172810 */ /* 0x000fe20007ffe0ff */
[C---:B------:R-:W-:Y:S02]  /*0e90*/  VIADD R191, R16.reuse, 0x80 ;  /* 0x0000008010bf7836 */ /* 0x040fe40000000000 */
[C---:B------:R-:W-:Y:S01]  /*0ea0*/  VIADD R190, R16.reuse, 0xc0 ;  /* 0x000000c010be7836 */ /* 0x040fe20000000000 */
[----:B------:R-:W-:Y:S01]  /*0eb0*/  SHF.R.S32.HI R209, RZ, 0x1f, R192 ;  /* 0x0000001fffd17819 */ /* 0x000fe200000114c0 */
        /* <DEDUP_REMOVED lines=8> */
[----:B------:R-:W-:Y:S01]  /*0f40*/  IMAD.IADD R0, R197, 0x1, -R0 ;  /* 0x00000001c5007824 */ /* 0x000fe200078e0a00 */
[----:B------:R-:W-:Y:S01]  /*0f50*/  SHF.R.S32.HI R204, RZ, 0x1f, R199 ;  /* 0x0000001fffcc7819 */ /* 0x000fe200000114c7 */
[----:B------:R-:W-:Y:S01]  /*0f60*/  IMAD.IADD R185, R185, 0x1, R184 ;  /* 0x00000001b9b97824 */ /* 0x000fe200078e02b8 */
[----:B------:R-:W-:Y:S01]  /*0f70*/  SHF.R.S32.HI R203, RZ, 0x1f, R198 ;  /* 0x0000001fffcb7819 */ /* 0x000fe200000114c6 */
[----:B------:R-:W-:-:S02]  /*0f80*/  IMAD.SHL.U32 R19, R0, 0x100, RZ ;  /* 0x0000010000137824 */ /* 0x000fc400078e00ff */
[----:B------:R-:W-:-:S07]  /*0f90*/  IMAD.IADD R184, R184, 0x1, R23 ;  /* 0x00000001b8b87824 */ /* 0x000fce00078e0217 */
.L_x_4255:
[----:B0-----:R-:W0:Y:S01]  /*0fa0*/  LDC.64 R186, c[0x0][0xd88] ;  /* 0x00036200ffba7b82 */ /* 0x001e220000000a00 */
[----:B------:R-:W-:Y:S01]  /*0fb0*/  ULDC.64 UR6, c[0x0][0xb20] ;  /* 0x0002c80000067ab9 */ /* 0x000fe20000000a00 */
[----:B------:R-:W-:Y:S01]  /*0fc0*/  IMAD.MOV.U32 R3, RZ, RZ, RZ ;  /* 0x000000ffff037224 */ /* 0x000fe200078e00ff */
[----:B------:R-:W-:Y:S01]  /*0fd0*/  ULDC.64 UR8, c[0x0][0xb18] ;  /* 0x0002c60000087ab9 */ /* 0x000fe20000000a00 */
[----:B------:R-:W-:Y:S01]  /*0fe0*/  ULDC UR5, c[0x0][0x424] ;  /* 0x0001090000057ab9 */ /* 0x000fe20000000800 */
[----:B0-----:R-:W-:-:S06]  /*0ff0*/  IMAD.WIDE R186, R7, 0x4, R186 ;  /* 0x0000000407ba7825 */ /* 0x001fcc00078e02ba */
[----:B--2---:R-:W2:Y:S01]  /*1000*/  LDG.E R186, desc[UR44][R186.64] ;  /* 0x0000002cbaba7981 */ /* 0x004ea2000c1e1900 */
[----:B------:R-:W-:-:S04]  /*1010*/  ISETP.NE.U32.AND P0, PT, RZ, UR6, PT ;  /* 0x00000006ff007c0c */ /* 0x000fc8000bf05070 */
[----:B------:R-:W-:Y:S02]  /*1020*/  ISETP.NE.AND.EX P0, PT, RZ, UR7, PT, P0 ;  /* 0x00000007ff007c0c */ /* 0x000fe4000bf05300 */
[----:B--2---:R-:W-:-:S11]  /*1030*/  SHF.R.S32.HI R193, RZ, 0x1f, R186 ;  /* 0x0000001fffc17819 */ /* 0x004fd600000114ba */
[----:B----4-:R-:W-:-:S04]  /*1040*/  @P0 LEA R4, P1, R186, UR6, 0x2 ;  /* 0x00000006ba040c11 */ /* 0x010fc8000f8210ff */
[----:B------:R-:W-:Y:S01]  /*1050*/  @P0 LEA.HI.X R5, R186, UR7, R193, 0x2, P1 ;  /* 0x00000007ba050c11 */ /* 0x000fe200088f14c1 */
[----:B------:R-:W-:-:S04]  /*1060*/  ULDC.64 UR6, c[0x0][0x418] ;  /* 0x0001060000067ab9 */ /* 0x000fc80000000a00 */
[----:B------:R0:W5:Y:S01]  /*1070*/  @P0 LDG.E R3, desc[UR44][R4.64] ;  /* 0x0000002c04030981 */ /* 0x000162000c1e1900 */
[----:B------:R-:W-:Y:S01]  /*1080*/  ISETP.NE.U32.AND P0, PT, RZ, UR8, PT ;  /* 0x00000008ff007c0c */ /* 0x000fe2000bf05070 */
[----:B------:R-:W-:-:S03]  /*1090*/  UISETP.NE.U32.AND UP0, UPT, UR6, URZ, UPT ;  /* 0x0000003f0600728c */ /* 0x000fc6000bf05070 */
[----:B------:R-:W-:Y:S01]  /*10a0*/  ISETP.NE.AND.EX P0, PT, RZ, UR9, PT, P0 ;  /* 0x00000009ff007c0c */ /* 0x000fe2000bf05300 */
[----:B------:R-:W-:Y:S01]  /*10b0*/  UISETP.NE.AND.EX UP0, UPT, UR7, URZ, UPT, UP0 ;  /* 0x0000003f0700728c */ /* 0x000fe2000bf05300 */
[----:B------:R-:W-:-:S03]  /*10c0*/  ULDC UR6, c[0x0][0x2f0] ;  /* 0x0000bc0000067ab9 */ /* 0x000fc60000000800 */
[----:B------:R-:W-:-:S04]  /*10d0*/  USEL UR5, UR5, 0x1, UP0 ;  /* 0x0000000105057887 */ /* 0x000fc80008000000 */
[----:B------:R-:W-:-:S04]  /*10e0*/  UIMAD UR5, UR5, UR6, URZ ;  /* 0x00000006050572a4 */ /* 0x000fc8000f8e023f */
[C---:B0-----:R-:W-:Y:S02]  /*10f0*/  @P0 LEA R4, P1, R186.reuse, UR8, 0x2 ;  /* 0x00000008ba040c11 */ /* 0x041fe4000f8210ff */
[----:B------:R-:W-:Y:S02]  /*1100*/  IMAD.U32 R168, RZ, RZ, UR5 ;  /* 0x00000005ffa87e24 */ /* 0x000fe4000f8e00ff */
[----:B------:R-:W-:-:S05]  /*1110*/  @P0 LEA.HI.X R5, R186, UR9, R193, 0x2, P1 ;  /* 0x00000009ba050c11 */ /* 0x000fca00088f14c1 */
[----:B------:R0:W5:Y:S01]  /*1120*/  @P0 LDG.E R168, desc[UR44][R4.64] ;  /* 0x0000002c04a80981 */ /* 0x000162000c1e1900 */
[----:B------:R-:W-:Y:S01]  /*1130*/  UMOV UR42, UR4 ;  /* 0x00000004002a7c82 */ /* 0x000fe20008000000 */
[----:B-1-3--:R-:W-:Y:S05]  /*1140*/  @P0 BRA `(.L_x_4211) ;  /* 0x0000000000240947 */ /* 0x00afea0003800000 */
        /* <DEDUP_REMOVED lines=8> */
[----:B--2---:R-:W-:-:S07]  /*11d0*/  IMAD.IADD R168, R7, 0x1, -R168 ;  /* 0x0000000107a87824 */ /* 0x004fce00078e0aa8 */
.L_x_4211:
[----:B------:R-:W-:Y:S01]  /*11e0*/  UISETP.NE.AND UP0, UPT, UR37, 0x1, UPT ;  /* 0x000000012500788c */ /* 0x000fe2000bf05270 */
[----:B-----5:R-:W-:Y:S01]  /*11f0*/  IMAD.IADD R168, R168, 0x1, -R3 ;  /* 0x00000001a8a87824 */ /* 0x020fe200078e0a03 */
[----:B------:R-:W-:Y:S01]  /*1200*/  CS2R R164, SRZ ;  /* 0x0000000000a47805 */ /* 0x000fe2000001ff00 */
[----:B------:R-:W-:Y:S01]  /*1210*/  IMAD.MOV.U32 R187, RZ, RZ, R6 ;  /* 0x000000ffffbb7224 */ /* 0x000fe200078e0006 */
[----:B------:R-:W-:Y:S01]  /*1220*/  CS2R R150, SRZ ;  /* 0x0000000000967805 */ /* 0x000fe2000001ff00 */
[----:B------:R-:W-:Y:S01]  /*1230*/  VIADD R0, R168, 0x3f ;  /* 0x0000003fa8007836 */ /* 0x000fe20000000000 */
[----:B------:R-:W-:Y:S02]  /*1240*/  PLOP3.LUT P0, PT, PT, PT, UP0, 0x80, 0x0 ;  /* 0x000000000000781c */ /* 0x000fe40003f0f008 */
[----:B------:R-:W-:Y:S02]  /*1250*/  CS2R R148, SRZ ;  /* 0x0000000000947805 */ /* 0x000fe4000001ff00 */
[----:B------:R-:W-:-:S02]  /*1260*/  CS2R R146, SRZ ;  /* 0x0000000000927805 */ /* 0x000fc4000001ff00 */
[----:B------:R-:W-:Y:S02]  /*1270*/  CS2R R144, SRZ ;  /* 0x0000000000907805 */ /* 0x000fe4000001ff00 */
[----:B------:R-:W-:Y:S02]  /*1280*/  SHF.R.S32.HI R3, RZ, 0x1f, R0 ;  /* 0x0000001fff037819 */ /* 0x000fe40000011400 */
[----:B------:R-:W-:Y:S02]  /*1290*/  CS2R R142, SRZ ;  /* 0x00000000008e7805 */ /* 0x000fe4000001ff00 */
[----:B------:R-:W-:Y:S02]  /*12a0*/  CS2R R140, SRZ ;  /* 0x00000000008c7805 */ /* 0x000fe4000001ff00 */
[----:B------:R-:W-:Y:S02]  /*12b0*/  CS2R R138, SRZ ;  /* 0x00000000008a7805 */ /* 0x000fe4000001ff00 */
[----:B------:R-:W-:Y:S01]  /*12c0*/  LEA.HI R3, R3, R0, RZ, 0x6 ;  /* 0x0000000003037211 */ /* 0x000fe200078f30ff */
[----:B------:R-:W-:Y:S01]  /*12d0*/  IMAD.MOV.U32 R0, RZ, RZ, RZ ;  /* 0x000000ffff007224 */ /* 0x000fe200078e00ff */
        /* <DEDUP_REMOVED lines=52> */
[----:B------:R-:W-:Y:S01]  /*1620*/  CS2R R34, SRZ ;  /* 0x0000000000227805 */ /* 0x000fe2000001ff00 */
[----:B------:R-:W-:Y:S01]  /*1630*/  IMAD.MOV.U32 R31, RZ, RZ, RZ ;  /* 0x000000ffff1f7224 */ /* 0x000fe200078e00ff */
[----:B------:R-:W-:Y:S02]  /*1640*/  CS2R R10, SRZ ;  /* 0x00000000000a7805 */ /* 0x000fe4000001ff00 */
[----:B------:R-:W-:Y:S01]  /*1650*/  CS2R R174, SRZ ;  /* 0x0000000000ae7805 */ /* 0x000fe2000001ff00 */
[----:B------:R-:W-:Y:S01]  /*1660*/  IMAD.MOV.U32 R27, RZ, RZ, RZ ;  /* 0x000000ffff1b7224 */ /* 0x000fe200078e00ff */
[----:B------:R-:W-:-:S02]  /*1670*/  CS2R R8, SRZ ;  /* 0x0000000000087805 */ /* 0x000fc4000001ff00 */
[----:B------:R-:W-:Y:S01]  /*1680*/  SHF.R.S32.HI R176, RZ, 0x6, R3 ;  /* 0x00000006ffb07819 */ /* 0x000fe20000011403 */
[----:B------:R-:W-:Y:S06]  /*1690*/  @!P0 BRA `(.L_x_4212) ;  /* 0x0000001400d88947 */ /* 0x000fec0003800000 */
[----:B------:R-:W-:Y:S02]  /*16a0*/  ISETP.GE.AND P1, PT, R168, 0x1, PT ;  /* 0x00000001a800780c */ /* 0x000fe40003f26270 */
[----:B------:R-:W-:-:S11]  /*16b0*/  PLOP3.LUT P0, PT, PT, PT, PT, 0x80, 0x0 ;  /* 0x000000000000781c */ /* 0x000fd60003f0f070 */
[----:B------:R-:W-:Y:S05]  /*16c0*/  @!P1 BRA `(.L_x_4213) ;  /* 0x0000007800f09947 */ /* 0x000fea0003800000 */
[----:B------:R-:W1:Y:S01]  /*16d0*/  SHFL.IDX PT, R3, R197, RZ, 0x1f ;  /* 0x00001fffc5037589 */ /* 0x000e6200000e0000 */
[----:B------:R-:W-:Y:S01]  /*16e0*/  UMOV UR7, 0x40000040 ;  /* 0x4000004000077882 */ /* 0x000fe20000000000 */
[----:B------:R-:W-:Y:S01]  /*16f0*/  UMOV UR13, 0x40000040 ;  /* 0x40000040000d7882 */ /* 0x000fe20000000000 */
[----:B------:R-:W-:Y:S01]  /*1700*/  UMOV UR15, 0x40000040 ;  /* 0x40000040000f7882 */ /* 0x000fe20000000000 */
[----:B------:R-:W-:Y:S01]  /*1710*/  BAR.SYNC.DEFER_BLOCKING 0xe, 0x100 ;  /* 0x0384000000007b1d */ /* 0x000fe20000010000 */
[----:B------:R-:W-:-:S05]  /*1720*/  UISETP.NE.AND UP0, UPT, UR41, 0x3, UPT ;  /* 0x000000032900788c */ /* 0x000fca000bf05270 */
[----:B------:R-:W-:Y:S01]  /*1730*/  UMOV UR17, 0x40000040 ;  /* 0x4000004000117882 */ /* 0x000fe20000000000 */
[----:B------:R-:W-:Y:S01]  /*1740*/  UMOV UR19, 0x40000040 ;  /* 0x4000004000137882 */ /* 0x000fe20000000000 */
[----:B------:R-:W-:Y:S01]  /*1750*/  UMOV UR9, 0x40000040 ;  /* 0x4000004000097882 */ /* 0x000fe20000000000 */
[----:B------:R-:W-:Y:S01]  /*1760*/  UMOV UR11, 0x40000040 ;  /* 0x40000040000b7882 */ /* 0x000fe20000000000 */
[----:B------:R-:W-:Y:S02]  /*1770*/  PLOP3.LUT P1, PT, PT, PT, UP0, 0x80, 0x0 ;  /* 0x000000000000781c */ /* 0x000fe40003f2f008 */
[----:B-1----:R-:W-:Y:S01]  /*1780*/  R2UR UR4, R3 ;  /* 0x00000000030472ca */ /* 0x002fe200000e0000 */
        /* <DEDUP_REMOVED lines=15> */
[----:B------:R-:W-:Y:S01]  /*1880*/  ULEA UR6, UR36, UR20, 0xc ;  /* 0x0000001424067291 */ /* 0x000fe2000f8e603f */
[----:B------:R-:W-:Y:S01]  /*1890*/  UMOV UR5, 0x40000040 ;  /* 0x4000004000057882 */ /* 0x000fe20000000000 */
[----:B------:R-:W-:Y:S02]  /*18a0*/  UIADD3 UR8, UR4, 0x6, URZ ;  /* 0x0000000604087890 */ /* 0x000fe4000fffe03f */
[----:B------:R-:W-:Y:S02]  /*18b0*/  UIADD3 UR14, UR6, 0x80, URZ ;  /* 0x00000080060e7890 */ /* 0x000fe4000fffe03f */
[----:B------:R-:W-:-:S03]  /*18c0*/  UIADD3 UR18, UR6, 0x100, URZ ;  /* 0x0000010006127890 */ /* 0x000fc6000fffe03f */
[----:B------:R-:W-:Y:S01]  /*18d0*/  HGMMA.64x256x16.F32.BF16 R24, gdesc[UR4].tnspB, RZ, !UPT, gsb0 ;  /* 0x43e00000041879f0 */ /* 0x000fe2000c0018ff */
[----:B------:R-:W-:Y:S02]  /*18e0*/  UIADD3 UR10, UR6, 0x180, URZ ;  /* 0x00000180060a7890 */ /* 0x000fe4000fffe03f */
        /* <DEDUP_REMOVED lines=16> */
.L_x_4214:
[----:B------:R-:W-:Y:S01]  /*19f0*/  ULEA UR6, UR36, UR40, 0x3 ;  /* 0x0000002824067291 */ /* 0x000fe2000f8e183f */
[----:B------:R-:W-:-:S03]  /*1a00*/  ISETP.GE.AND P0, PT, R168, 0x41, PT ;  /* 0x00000041a800780c */ /* 0x000fc60003f06270 */
[----:B------:R-:W-:-:S04]  /*1a10*/  UIADD3 UR6, UR6, 0x38860, URZ ;  /* 0x0003886006067890 */ /* 0x000fc8000fffe03f */
[----:B------:R-:W-:-:S09]  /*1a20*/  UPRMT UR6, UR39, 0x654, UR6 ;  /* 0x0000065427067896 */ /* 0x000fd20008000006 */
[----:B------:R-:W-:Y:S01]  /*1a30*/  SYNCS.ARRIVE.TRANS64.RED.A1T0 RZ, [UR6], RZ ;  /* 0x000000ffffff79a7 */ /* 0x000fe20008100406 */
[----:B------:R-:W-:Y:S05]  /*1a40*/  @!P0 BRA `(.L_x_4215) ;  /* 0x0000000800b48947 */ /* 0x000fea0003800000 */
[----:B------:R-:W-:-:S07]  /*1a50*/  VIADD R176, R176, 0xfffffffe ;  /* 0xfffffffeb0b07836 */ /* 0x000fce0000000000 */
.L_x_4217:
[----:B------:R-:W-:Y:S01]  /*1a60*/  BAR.SYNC.DEFER_BLOCKING 0xe, 0x100 ;  /* 0x0384000000007b1d */ /* 0x000fe20000010000 */
[----:B0-----:R-:W-:Y:S01]  /*1a70*/  IMAD.U32 R4, RZ, RZ, UR36 ;  /* 0x00000024ff047e24 */ /* 0x001fe2000f8e00ff */
        /* <DEDUP_REMOVED lines=146> */
[----:B------:R-:W-:Y:S01]  /*23a0*/  HGMMA.64x256x16.F32.BF16 R24, gdesc[UR4].tnspB, R24, gsb0 ;  /* 0x43e00000041879f0 */ /* 0x000fe20008001818 */
[----:B------:R-:W-:-:S06]  /*23b0*/  USEL UR6, URZ, 0x1, UP0 ;  /* 0x000000013f067887 */ /* 0x000fcc0008000000 */
[----:B------:R-:W-:Y:S01]  /*23c0*/  LOP3.LUT R2, R2, UR6, RZ, 0x3c, !PT ;  /* 0x0000000602027c12 */ /* 0x000fe2000f8e3cff */
[----:B------:R-:W-:Y:S02]  /*23d0*/  WARPGROUP.DEPBAR.LE gsb0, 0x0 ;  /* 0x00008000000079c5 */ /* 0x000fe40000010000 */
[----:B------:R-:W-:-:S15]  /*23e0*/  WARPGROUP.ARRIVE ;  /* 0x00000000000079c5 */ /* 0x000fde0000000000 */
[----:B------:R-:W-:-:S03]  /*23f0*/  NOP ;  /* 0x0000000000007918 */ /* 0x000fc60000000000 */
        /* <DEDUP_REMOVED lines=13> */
.L_x_4216:
[----:B------:R-:W-:-:S04]  /*24d0*/  ULEA UR6, UR36, UR40, 0x3 ;  /* 0x0000002824067291 */ /* 0x000fc8000f8e183f */
[----:B------:R-:W-:-:S04]  /*24e0*/  UIADD3 UR6, UR6, 0x38860, URZ ;  /* 0x0003886006067890 */ /* 0x000fc8000fffe03f */
[----:B------:R-:W-:-:S09]  /*24f0*/  UPRMT UR6, UR39, 0x654, UR6 ;  /* 0x0000065427067896 */ /* 0x000fd20008000006 */
[----:B------:R-:W-:Y:S01]  /*2500*/  SYNCS.ARRIVE.TRANS64.RED.A1T0 RZ, [UR6], RZ ;  /* 0x000000ffffff79a7 */ /* 0x000fe20008100406 */
[----:B------:R-:W-:Y:S05]  /*2510*/  @P0 BRA `(.L_x_4217) ;  /* 0xfffffff400500947 */ /* 0x000fea000383ffff */
.L_x_4215:
[----:B------:R-:W-:Y:S01]  /*2520*/  BAR.SYNC.DEFER_BLOCKING 0xe, 0x100 ;  /* 0x0384000000007b1d */ /* 0x000fe20000010000 */
[----:B0-----:R-:W-:Y:S01]  /*2530*/  MOV R4, UR36 ;  /* 0x0000002400047c02 */ /* 0x001fe20008000f00 */
[----:B------:R-:W-:Y:S01]  /*2540*/  UIADD3 UR36, UR36, 0x1, URZ ;  /* 0x0000000124247890 */ /* 0x000fe2000fffe03f */
[----:B------:R-:W-:-:S03]  /*2550*/  PLOP3.LUT P0, PT, PT, PT, PT, 0x8, 0x0 ;  /* 0x000000000000781c */ /* 0x000fc60003f0e170 */
        /* <DEDUP_REMOVED lines=136> */
[----:B------:R-:W-:Y:S06]  /*2de0*/  BAR.ARV 0xf, 0x100 ;  /* 0x03c4000000007b1d */ /* 0x000fec0000002000 */
[----:B------:R-:W-:Y:S05]  /*2df0*/  BRA `(.L_x_4213) ;  /* 0x0000006400247947 */ /* 0x000fea0003800000 */
.L_x_4212:
[----:B------:R-:W-:Y:S02]  /*2e00*/  ISETP.GE.AND P1, PT, R168, 0x1, PT ;  /* 0x00000001a800780c */ /* 0x000fe40003f26270 */
[----:B------:R-:W-:-:S11]  /*2e10*/  PLOP3.LUT P0, PT, PT, PT, PT, 0x80, 0x0 ;  /* 0x000000000000781c */ /* 0x000fd60003f0f070 */
[----:B------:R-:W-:Y:S05]  /*2e20*/  @!P1 BRA `(.L_x_4213) ;  /* 0x0000006400189947 */ /* 0x000fea0003800000 */
[----:B------:R-:W1:Y:S02]  /*2e30*/  SHFL.IDX PT, R0, R197, RZ, 0x1f ;  /* 0x00001fffc5007589 */ /* 0x000e6400000e0000 */
[----:B-1----:R-:W-:-:S13]  /*2e40*/  R2UR UR4, R0 ;  /* 0x00000000000472ca */ /* 0x002fda00000e0000 */
        /* <DEDUP_REMOVED lines=14> */
[----:B0-----:R-:W-:Y:S01]  /*2f30*/  IMAD.U32 R4, RZ, RZ, UR4 ;  /* 0x00000004ff047e24 */ /* 0x001fe2000f8e00ff */
        /* <DEDUP_REMOVED lines=12> */
.L_x_4218:
[----:B------:R-:W-:-:S04]  /*3000*/  LEA.HI R0, R196, R196, RZ, 0x1 ;  /* 0x000000c4c4007211 */ /* 0x000fc800078f08ff */
[----:B------:R-:W-:Y:S01]  /*3010*/  LOP3.LUT R3, R0, 0xfffffffe, RZ, 0xc0, !PT ;  /* 0xfffffffe00037812 */ /* 0x000fe200078ec0ff */
[----:B------:R-:W-:-:S04]  /*3020*/  IMAD.U32 R0, RZ, RZ, UR41 ;  /* 0x00000029ff007e24 */ /* 0x000fc8000f8e00ff */
[----:B------:R-:W-:Y:S01]  /*3030*/  IMAD.IADD R3, R196, 0x1, -R3 ;  /* 0x00000001c4037824 */ /* 0x000fe200078e0a03 */
[----:B------:R-:W-:-:S04]  /*3040*/  ISETP.NE.AND P0, PT, R0, 0x3, PT ;  /* 0x000000030000780c */ /* 0x000fc80003f05270 */
[----:B------:R-:W-:-:S04]  /*3050*/  SHF.L.U32 R3, R3, 0x1f, RZ ;  /* 0x0000001f03037819 */ /* 0x000fc800000006ff */
[----:B------:R-:W1:Y:S02]  /*3060*/  SYNCS.PHASECHK.TRANS64.TRYWAIT P1, [UR40+0x38800], R3 ;  /* 0x03880003ff0075a7 */ /* 0x000e640008020168 */
[----:B-1----:R-:W-:Y:S05]  /*3070*/  @!P1 BRA `(.L_x_4219) ;  /* 0x000000f000c89947 */ /* 0x002fea0003800000 */
.L_x_4346:
[----:B------:R-:W-:Y:S05]  /*3080*/  @!P0 BRA `(.L_x_4220) ;  /* 0x0000000000048947 */ /* 0x000fea0003800000 */
[----:B------:R-:W-:Y:S01]  /*3090*/  BPT.TRAP 0x1 ;  /* 0x000000040000795c */ /* 0x000fe20000300000 */
.L_x_4220:
[----:B------:R-:W-:Y:S01]  /*30a0*/  IMAD.U32 R7, RZ, RZ, UR36 ;  /* 0x00000024ff077e24 */ /* 0x000fe2000f8e00ff */
[----:B0-----:R-:W-:-:S04]  /*30b0*/  SHF.L.U32 R4, R2, 0x1f, RZ ;  /* 0x0000001f02047819 */ /* 0x001fc800000006ff */
[----:B------:R-:W-:-:S04]  /*30c0*/  LEA R7, R7, UR40, 0x3 ;  /* 0x0000002807077c11 */ /* 0x000fc8000f8e18ff */
[----:B------:R0:W2:Y:S01]  /*30d0*/  SYNCS.PHASECHK.TRANS64.TRYWAIT P1, [R7+URZ+0x38830], R4 ;  /* 0x03883004070075a7 */ /* 0x0000a2000802017f */
[----:B------:R-:W-:Y:S05]  /*30e0*/  @!P0 BRA `(.L_x_4221) ;  /* 0x0000000000048947 */ /* 0x000fea0003800000 */
[----:B------:R-:W-:Y:S01]  /*30f0*/  BPT.TRAP 0x1 ;  /* 0x000000040000795c */ /* 0x000fe20000300000 */
.L_x_4221:
[----:B--2---:R-:W-:Y:S05]  /*3100*/  @P1 BRA `(.L_x_4222) ;  /* 0x0000000000081947 */ /* 0x004fea0003800000 */
[----:B------:R-:W2:Y:S02]  /*3110*/  SYNCS.PHASECHK.TRANS64.TRYWAIT P1, [R7+URZ+0x38830], R4 ;  /* 0x03883004070075a7 */ /* 0x000ea4000802017f */
[----:B--2---:R-:W-:Y:S05]  /*3120*/  @!P1 BRA `(.L_x_4223) ;  /* 0x000000f000b49947 */ /* 0x004fea0003800000 */
.L_x_4222:
[----:B------:R-:W-:-:S04]  /*3130*/  UIADD3 UR4, UR40, 0x22400, URZ ;  /* 0x0002240028047890 */ /* 0x000fc8000fffe03f */
[----:B------:R-:W-:-:S04]  /*3140*/  USHF.R.U32.HI UR4, URZ, 0x4, UR4 ;  /* 0x000000043f047899 */ /* 0x000fc80008011604 */
[----:B------:R-:W-:-:S06]  /*3150*/  ULOP3.LUT UR4, UR4, 0x3fff, URZ, 0xc0, !UPT ;  /* 0x00003fff04047892 */ /* 0x000fcc000f8ec03f */
[----:B-1----:R-:W-:Y:S01]  /*3160*/  IMAD.U32 R0, RZ, RZ, UR4 ;  /* 0x00000004ff007e24 */ /* 0x002fe2000f8e00ff */
        /* <DEDUP_REMOVED lines=34> */
[----:B------:R-:W1:Y:S02]  /*3390*/  SYNCS.PHASECHK.TRANS64.TRYWAIT P1, [UR40+0x38810], R3 ;  /* 0x03881003ff0075a7 */ /* 0x000e640008020168 */
[----:B-1----:R-:W-:Y:S05]  /*33a0*/  @!P1 BRA `(.L_x_4224) ;  /* 0x000000f000289947 */ /* 0x002fea0003800000 */
.L_x_4347:
[----:B------:R-:W-:Y:S05]  /*33b0*/  @!P0 BRA `(.L_x_4225) ;  /* 0x0000000000048947 */ /* 0x000fea0003800000 */
[----:B------:R-:W-:Y:S01]  /*33c0*/  BPT.TRAP 0x1 ;  /* 0x000000040000795c */ /* 0x000fe20000300000 */
.L_x_4225:
[----:B------:R3:W4:Y:S01]  /*33d0*/  SYNCS.PHASECHK.TRANS64.TRYWAIT P1, [R7+URZ+0x38850], R4 ;  /* 0x03885004070075a7 */ /* 0x000722000802017f */
[----:B------:R-:W-:Y:S05]  /*33e0*/  @!P0 BRA `(.L_x_4226) ;  /* 0x0000000000048947 */ /* 0x000fea0003800000 */
[----:B------:R-:W-:Y:S01]  /*33f0*/  BPT.TRAP 0x1 ;  /* 0x000000040000795c */ /* 0x000fe20000300000 */
.L_x_4226:
[----:B----4-:R-:W-:Y:S05]  /*3400*/  @P1 BRA `(.L_x_4227) ;  /* 0x0000000000081947 */ /* 0x010fea0003800000 */
[----:B------:R-:W4:Y:S02]  /*3410*/  SYNCS.PHASECHK.TRANS64.TRYWAIT P1, [R7+URZ+0x38850], R4 ;  /* 0x03885004070075a7 */ /* 0x000f24000802017f */
[----:B----4-:R-:W-:Y:S05]  /*3420*/  @!P1 BRA `(.L_x_4228) ;  /* 0x000000f000209947 */ /* 0x010fea0003800000 */
.L_x_4227:
[----:B------:R-:W-:Y:S01]  /*3430*/  UIADD3 UR4, UR40, 0x400, URZ ;  /* 0x0000040028047890 */ /* 0x000fe2000fffe03f */
[----:B------:R-:W-:Y:S01]  /*3440*/  WARPGROUP.ARRIVE ;  /* 0x00000000000079c5 */ /* 0x000fe20000000000 */
[----:B------:R-:W-:-:S05]  /*3450*/  UIADD3 UR5, UR40, 0x26400, URZ ;  /* 0x0002640028057890 */ /* 0x000fca000fffe03f */
[----:B-1----:R-:W1:Y:S01]  /*3460*/  S2R R3, SR_TID.X ;  /* 0x0000000000037919 */ /* 0x002e620000002100 */
        /* <DEDUP_REMOVED lines=18> */
[----:B-1----:R-:W-:-:S06]  /*3590*/  SHF.R.U32.HI R3, RZ, 0x7, R3 ;  /* 0x00000007ff037819 */ /* 0x002fcc0000011603 */
[----:B------:R-:W1:Y:S02]  /*35a0*/  SHFL.IDX PT, R3, R3, RZ, 0x1f ;  /* 0x00001fff03037589 */ /* 0x000e6400000e0000 */
[----:B-1----:R-:W-:-:S13]  /*35b0*/  R2UR UR7, R3 ;  /* 0x00000000030772ca */ /* 0x002fda00000e0000 */
        /* <DEDUP_REMOVED lines=251> */
.L_x_4229:
        /* <DEDUP_REMOVED lines=8> */
[----:B------:R-:W1:Y:S01]  /*45f0*/  MUFU.TANH R24, R24 ;  /* 0x0000001800187308 */ /* 0x000e620000002400 */
[----:B------:R-:W-:Y:S01]  /*4600*/  IADD3 R3, -R18, 0x40, R3 ;  /* 0x0000004012037810 */ /* 0x000fe20007ffe103 */
[----:B------:R-:W-:Y:S01]  /*4610*/  FMUL.FTZ R33, R33, UR5 ;  /* 0x0000000521217c20 */ /* 0x000fe20008410000 */
[----:B------:R-:W-:Y:S01]  /*4620*/  FMUL.FTZ R27, R27, UR5 ;  /* 0x000000051b1b7c20 */ /* 0x000fe20008410000 */
[----:B------:R-:W-:Y:S01]  /*4630*/  FMUL.FTZ R36, R36, UR5 ;  /* 0x0000000524247c20 */ /* 0x000fe20008410000 */
[C---:B------:R-:W-:Y:S01]  /*4640*/  ISETP.GT.AND P5, PT, R3.reuse, RZ, PT ;  /* 0x000000ff0300720c */ /* 0x040fe20003fa4270 */
[----:B------:R-:W-:Y:S01]  /*4650*/  FMUL.FTZ R30, R30, UR5 ;  /* 0x000000051e1e7c20 */ /* 0x000fe20008410000 */
[C---:B------:R-:W-:Y:S01]  /*4660*/  ISETP.GT.AND P4, PT, R3.reuse, 0x1, PT ;  /* 0x000000010300780c */ /* 0x040fe20003f84270 */
[----:B------:R-:W5:Y:S01]  /*4670*/  MUFU.TANH R25, R25 ;  /* 0x0000001900197308 */ /* 0x000f620000002400 */
[----:B------:R-:W-:Y:S01]  /*4680*/  ISETP.GT.AND P3, PT, R3, 0x8, PT ;  /* 0x000000080300780c */ /* 0x000fe20003f64270 */
[----:B------:R-:W-:Y:S01]  /*4690*/  FMUL.FTZ R37, R37, UR5 ;  /* 0x0000000525257c20 */ /* 0x000fe20008410000 */
[----:B------:R-:W-:Y:S01]  /*46a0*/  FMUL.FTZ R31, R31, UR5 ;  /* 0x000000051f1f7c20 */ /* 0x000fe20008410000 */
[C---:B------:R-:W-:Y:S01]  /*46b0*/  ISETP.GT.AND P2, PT, R3.reuse, 0x9, PT ;  /* 0x000000090300780c */ /* 0x040fe20003f44270 */
[----:B------:R-:W-:Y:S01]  /*46c0*/  FMUL.FTZ R40, R40, UR5 ;  /* 0x0000000528287c20 */ /* 0x000fe20008410000 */
[----:B------:R-:W-:Y:S01]  /*46d0*/  FMUL.FTZ R34, R34, UR5 ;  /* 0x0000000522227c20 */ /* 0x000fe20008410000 */
[----:B------:R-:W-:Y:S01]  /*46e0*/  ISETP.GT.AND P1, PT, R3, 0x10, PT ;  /* 0x000000100300780c */ /* 0x000fe20003f24270 */
[----:B------:R-:W0:Y:S01]  /*46f0*/  MUFU.TANH R28, R28 ;  /* 0x0000001c001c7308 */ /* 0x000e220000002400 */
[----:B-1----:R-:W-:Y:S01]  /*4700*/  FSEL R24, R24, -INF , P5 ;  /* 0xff80000018187808 */ /* 0x002fe20002800000 */
[----:B------:R-:W-:Y:S01]  /*4710*/  FMUL.FTZ R41, R41, UR5 ;  /* 0x0000000529297c20 */ /* 0x000fe20008410000 */
[----:B------:R-:W-:Y:S01]  /*4720*/  FMUL.FTZ R35, R35, UR5 ;  /* 0x0000000523237c20 */ /* 0x000fe20008410000 */
[----:B------:R-:W-:Y:S01]  /*4730*/  ISETP.GT.AND P6, PT, R3, 0x11, PT ;  /* 0x000000110300780c */ /* 0x000fe20003fc4270 */
[----:B------:R-:W-:Y:S01]  /*4740*/  FMUL.FTZ R44, R44, UR5 ;  /* 0x000000052c2c7c20 */ /* 0x000fe20008410000 */
[----:B------:R-:W-:Y:S01]  /*4750*/  FMUL.FTZ R38, R38, UR5 ;  /* 0x0000000526267c20 */ /* 0x000fe20008410000 */
[----:B------:R-:W-:Y:S01]  /*4760*/  FMUL.FTZ R45, R45, UR5 ;  /* 0x000000052d2d7c20 */ /* 0x000fe20008410000 */
[----:B------:R-:W1:Y:S01]  /*4770*/  MUFU.TANH R29, R29 ;  /* 0x0000001d001d7308 */ /* 0x000e620000002400 */
        /* <DEDUP_REMOVED lines=12> */
[----:B--234-:R-:W-:Y:S01]  /*4840*/  FMNMX.FTZ R4, R28, R5, !PT ;  /* 0x000000051c047209 */ /* 0x01cfe20007810000 */
[----:B------:R-:W-:Y:S01]  /*4850*/  FMUL.FTZ R47, R47, UR5 ;  /* 0x000000052f2f7c20 */ /* 0x000fe20008410000 */
[----:B------:R-:W-:Y:S01]  /*4860*/  FMUL.FTZ R50, R50, UR5 ;  /* 0x0000000532327c20 */ /* 0x000fe20008410000 */
[----:B------:R-:W0:Y:S01]  /*4870*/  MUFU.TANH R26, R26 ;  /* 0x0000001a001a7308 */ /* 0x000e220000002400 */
[----:B-1----:R-:W-:Y:S01]  /*4880*/  FSEL R29, R29, -INF , P2 ;  /* 0xff8000001d1d7808 */ /* 0x002fe20001000000 */
[----:B------:R-:W-:Y:S01]  /*4890*/  FMUL.FTZ R51, R51, UR5 ;  /* 0x0000000533337c20 */ /* 0x000fe20008410000 */
[----:B------:R-:W-:Y:S01]  /*48a0*/  FMUL.FTZ R54, R54, UR5 ;  /* 0x0000000536367c20 */ /* 0x000fe20008410000 */
[----:B------:R-:W-:Y:S01]  /*48b0*/  FMUL.FTZ R55, R55, UR5 ;  /* 0x0000000537377c20 */ /* 0x000fe20008410000 */
[----:B------:R-:W-:Y:S01]  /*48c0*/  FMNMX.FTZ R5, R29, R4, !PT ;  /* 0x000000041d057209 */ /* 0x000fe20007810000 */
[----:B------:R-:W-:Y:S01]  /*48d0*/  ULDC UR11, c[0x0][0xa80] ;  /* 0x0002a000000b7ab9 */ /* 0x000fe20000000800 */
[----:B------:R-:W-:Y:S01]  /*48e0*/  R2UR UR6, R7 ;  /* 0x00000000070672ca */ /* 0x000fe200000e0000 */
[----:B------:R-:W1:Y:S01]  /*48f0*/  MUFU.TANH R33, R33 ;  /* 0x0000002100217308 */ /* 0x000e620000002400 */
[----:B-----5:R-:W-:Y:S01]  /*4900*/  FSEL R32, R32, -INF , P1 ;  /* 0xff80000020207808 */ /* 0x020fe20000800000 */
[----:B------:R-:W-:Y:S01]  /*4910*/  ULOP3.LUT UR5, UR43, 0x2000000, URZ, 0xfc, !UPT ;  /* 0x020000002b057892 */ /* 0x000fe2000f8efc3f */
[----:B------:R-:W-:-:S02]  /*4920*/  UMOV UR15, 0x40000040 ;  /* 0x40000040000f7882 */ /* 0x000fc40000000000 */
[----:B------:R-:W-:Y:S01]  /*4930*/  FMNMX.FTZ R4, R32, R5, !PT ;  /* 0x0000000520047209 */ /* 0x000fe20007810000 */
[----:B------:R-:W-:Y:S02]  /*4940*/  ULEA UR10, UR36, UR5, 0xc ;  /* 0x00000005240a7291 */ /* 0x000fe4000f8e603f */
[----:B------:R-:W2:Y:S01]  /*4950*/  MUFU.TANH R27, R27 ;  /* 0x0000001b001b7308 */ /* 0x000ea20000002400 */
[----:B0-----:R-:W-:Y:S01]  /*4960*/  FSEL R26, R26, -INF , P5 ;  /* 0xff8000001a1a7808 */ /* 0x001fe20002800000 */
[----:B------:R-:W-:Y:S01]  /*4970*/  UMOV UR7, 0x40000040 ;  /* 0x4000004000077882 */ /* 0x000fe20000000000 */
[----:B------:R-:W-:Y:S01]  /*4980*/  ISETP.GT.AND P5, PT, R3, 0x18, PT ;  /* 0x000000180300780c */ /* 0x000fe20003fa4270 */
[----:B------:R-:W-:Y:S01]  /*4990*/  UIADD3 UR6, UR6, 0x38840, URZ ;  /* 0x0003884006067890 */ /* 0x000fe2000fffe03f */
[----:B------:R-:W-:-:S03]  /*49a0*/  UMOV UR14, UR10 ;  /* 0x0000000a000e7c82 */ /* 0x000fc60008000000 */
[----:B------:R-:W0:Y:S01]  /*49b0*/  MUFU.TANH R36, R36 ;  /* 0x0000002400247308 */ /* 0x000e220000002400 */
[----:B-1----:R-:W-:Y:S01]  /*49c0*/  FSEL R33, R33, -INF , P6 ;  /* 0xff80000021217808 */ /* 0x002fe20003000000 */
[----:B------:R-:W-:-:S03]  /*49d0*/  UPRMT UR6, UR39, 0x654, UR6 ;  /* 0x0000065427067896 */ /* 0x000fc60008000006 */
[----:B------:R-:W-:-:S03]  /*49e0*/  FMNMX.FTZ R5, R33, R4, !PT ;  /* 0x0000000421057209 */ /* 0x000fc60007810000 */
[----:B------:R-:W1:Y:S01]  /*49f0*/  MUFU.TANH R30, R30 ;  /* 0x0000001e001e7308 */ /* 0x000e620000002400 */
[----:B--2---:R-:W-:Y:S02]  /*4a00*/  FSEL R27, R27, -INF , P4 ;  /* 0xff8000001b1b7808 */ /* 0x004fe40002000000 */
[----:B------:R-:W-:Y:S01]  /*4a10*/  ISETP.GT.AND P4, PT, R3, 0x19, PT ;  /* 0x000000190300780c */ /* 0x000fe20003f84270 */
[----:B------:R-:W-:Y:S01]  /*4a20*/  SYNCS.ARRIVE.TRANS64.RED.A1T0 RZ, [UR6], RZ ;  /* 0x000000ffffff79a7 */ /* 0x000fe20008100406 */
[----:B------:R-:W-:-:S03]  /*4a30*/  UIADD3 UR6, UR10, 0x80, URZ ;  /* 0x000000800a067890 */ /* 0x000fc6000fffe03f */
[----:B------:R-:W2:Y:S01]  /*4a40*/  MUFU.TANH R37, R37 ;  /* 0x0000002500257308 */ /* 0x000ea20000002400 */
[----:B0-----:R-:W-:-:S04]  /*4a50*/  FSEL R36, R36, -INF , P5 ;  /* 0xff80000024247808 */ /* 0x001fc80002800000 */
        /* <DEDUP_REMOVED lines=41> */
[----:B--2---:R-:W-:-:S07]  /*4cf0*/  FSEL R49, R49, -INF , P4 ;  /* 0xff80000031317808 */ /* 0x004fce0002000000 */
[----:B------:R-:W2:Y:S01]  /*4d00*/  MUFU.TANH R53, R53 ;  /* 0x0000003500357308 */ /* 0x000ea20000002400 */
[----:B0-----:R-:W-:Y:S02]  /*4d10*/  FSEL R43, R43, -INF , P2 ;  /* 0xff8000002b2b7808 */ /* 0x001fe40001000000 */
[----:B------:R-:W-:Y:S02]  /*4d20*/  ISETP.GT.AND P2, PT, R3, 0x39, PT ;  /* 0x000000390300780c */ /* 0x000fe40003f44270 */
[----:B------:R-:W-:-:S03]  /*4d30*/  FMNMX.FTZ R3, R49, R4, !PT ;  /* 0x0000000431037209 */ /* 0x000fc60007810000 */
[----:B------:R-:W0:Y:S01]  /*4d40*/  MUFU.TANH R46, R46 ;  /* 0x0000002e002e7308 */ /* 0x000e220000002400 */
[----:B-1----:R-:W-:-:S04]  /*4d50*/  FSEL R52, R52, -INF , P3 ;  /* 0xff80000034347808 */ /* 0x002fc80001800000 */
[----:B------:R-:W-:Y:S02]  /*4d60*/  FMNMX.FTZ R4, R52, R3, !PT ;  /* 0x0000000334047209 */ /* 0x000fe40007810000 */
[----:B------:R-:W-:Y:S01]  /*4d70*/  FMNMX.FTZ R3, R26, R27, !PT ;  /* 0x0000001b1a037209 */ /* 0x000fe20007810000 */
[----:B------:R-:W1:Y:S01]  /*4d80*/  MUFU.TANH R47, R47 ;  /* 0x0000002f002f7308 */ /* 0x000e620000002400 */
[----:B--2---:R-:W-:-:S04]  /*4d90*/  FSEL R53, R53, -INF , P2 ;  /* 0xff80000035357808 */ /* 0x004fc80001000000 */
[----:B------:R-:W-:-:S03]  /*4da0*/  FMNMX.FTZ R5, R53, R4, !PT ;  /* 0x0000000435057209 */ /* 0x000fc60007810000 */
[----:B------:R-:W2:Y:S01]  /*4db0*/  MUFU.TANH R50, R50 ;  /* 0x0000003200327308 */ /* 0x000ea20000002400 */
[----:B0-----:R-:W-:Y:S01]  /*4dc0*/  FSEL R46, R46, -INF , P1 ;  /* 0xff8000002e2e7808 */ /* 0x001fe20000800000 */
[----:B------:R-:W0:Y:S06]  /*4dd0*/  SHFL.BFLY PT, R4, R5, 0x2, 0x1f ;  /* 0x0c401f0005047f89 */ /* 0x000e2c00000e0000 */
[----:B------:R-:W3:Y:S01]  /*4de0*/  MUFU.TANH R51, R51 ;  /* 0x0000003300337308 */ /* 0x000ee20000002400 */
[----:B-1----:R-:W-:-:S07]  /*4df0*/  FSEL R47, R47, -INF , P6 ;  /* 0xff8000002f2f7808 */ /* 0x002fce0003000000 */
[----:B------:R-:W1:Y:S01]  /*4e00*/  MUFU.TANH R54, R54 ;  /* 0x0000003600367308 */ /* 0x000e620000002400 */
[----:B--2---:R-:W-:-:S07]  /*4e10*/  FSEL R50, R50, -INF , P5 ;  /* 0xff80000032327808 */ /* 0x004fce0002800000 */
[----:B------:R-:W2:Y:S01]  /*4e20*/  MUFU.TANH R55, R55 ;  /* 0x0000003700377308 */ /* 0x000ea20000002400 */
[----:B---3--:R-:W-:Y:S02]  /*4e30*/  FSEL R51, R51, -INF , P4 ;  /* 0xff80000033337808 */ /* 0x008fe40002000000 */
[----:B0-----:R-:W-:Y:S02]  /*4e40*/  FMNMX.FTZ R6, R5, R4, !PT ;  /* 0x0000000405067209 */ /* 0x001fe40007810000 */
[----:B------:R-:W-:-:S03]  /*4e50*/  FMNMX.FTZ R4, R30, R3, !PT ;  /* 0x000000031e047209 */ /* 0x000fc60007810000 */
[----:B------:R-:W0:Y:S01]  /*4e60*/  SHFL.BFLY PT, R9, R6, 0x1, 0x1f ;  /* 0x0c201f0006097f89 */ /* 0x000e2200000e0000 */
[----:B------:R-:W-:Y:S02]  /*4e70*/  FMNMX.FTZ R3, R31, R4, !PT ;  /* 0x000000041f037209 */ /* 0x000fe40007810000 */
[----:B-1----:R-:W-:Y:S02]  /*4e80*/  FSEL R54, R54, -INF , P3 ;  /* 0xff80000036367808 */ /* 0x002fe40001800000 */
[----:B------:R-:W-:-:S04]  /*4e90*/  FMNMX.FTZ R4, R34, R3, !PT ;  /* 0x0000000322047209 */ /* 0x000fc80007810000 */
[----:B------:R-:W-:Y:S02]  /*4ea0*/  FMNMX.FTZ R3, R35, R4, !PT ;  /* 0x0000000423037209 */ /* 0x000fe40007810000 */
[----:B--2---:R-:W-:Y:S02]  /*4eb0*/  FSEL R55, R55, -INF , P2 ;  /* 0xff80000037377808 */ /* 0x004fe40001000000 */
[----:B------:R-:W-:-:S04]  /*4ec0*/  FMNMX.FTZ R4, R38, R3, !PT ;  /* 0x0000000326047209 */ /* 0x000fc80007810000 */
[----:B------:R-:W-:-:S04]  /*4ed0*/  FMNMX.FTZ R5, R39, R4, !PT ;  /* 0x0000000427057209 */ /* 0x000fc80007810000 */
[----:B------:R-:W-:Y:S02]  /*4ee0*/  FMNMX.FTZ R4, R42, R5, !PT ;  /* 0x000000052a047209 */ /* 0x000fe40007810000 */
[----:B0-----:R-:W-:Y:S02]  /*4ef0*/  FMNMX.FTZ R3, R6, R9, !PT ;  /* 0x0000000906037209 */ /* 0x001fe40007810000 */
        /* <DEDUP_REMOVED lines=23> */
[--C-:B------:R-:W-:Y:S01]  /*5070*/  FFMA.FTZ R169, R48, UR11, -R56.reuse ;  /* 0x0000000b30a97c23 */ /* 0x100fe20008010838 */
[--C-:B------:R-:W-:Y:S01]  /*5080*/  FFMA.FTZ R170, R49, UR11, -R56.reuse ;  /* 0x0000000b31aa7c23 */ /* 0x100fe20008010838 */
[--C-:B------:R-:W-:Y:S01]  /*5090*/  FFMA.FTZ R171, R52, UR11, -R56.reuse ;  /* 0x0000000b34ab7c23 */ /* 0x100fe20008010838 */
[--C-:B------:R-:W-:Y:S01]  /*50a0*/  FFMA.FTZ R172, R53, UR11, -R56.reuse ;  /* 0x0000000b35ac7c23 */ /* 0x100fe20008010838 */
[----:B------:R-:W-:Y:S08]  /*50b0*/  MUFU.EX2 R5, R5 ;  /* 0x0000000500057308 */ /* 0x000ff00000000800 */
[----:B------:R-:W1:Y:S08]  /*50c0*/  MUFU.EX2 R6, R6 ;  /* 0x0000000600067308 */ /* 0x000e700000000800 */
[----:B------:R-:W-:Y:S01]  /*50d0*/  MUFU.EX2 R8, R8 ;  /* 0x0000000800087308 */ /* 0x000fe20000000800 */
[----:B0-----:R-:W-:Y:S01]  /*50e0*/  FMNMX.FTZ R24, R4, R15, !PT ;  /* 0x0000000f04187209 */ /* 0x001fe20007810000 */
[----:B------:R-:W-:-:S04]  /*50f0*/  FFMA.FTZ R15, R41, UR11, -R56 ;  /* 0x0000000b290f7c23 */ /* 0x000fc80008010838 */
        /* <DEDUP_REMOVED lines=12> */
[----:B------:R-:W-:-:S04]  /*51c0*/  FMUL.FTZ R24, R4, UR11 ;  /* 0x0000000b04187c20 */ /* 0x000fc80008410000 */
[----:B------:R-:W0:Y:S01]  /*51d0*/  MUFU.EX2 R13, R13 ;  /* 0x0000000d000d7308 */ /* 0x000e220000000800 */
[----:B------:R-:W-:Y:S02]  /*51e0*/  FSEL R24, R24, RZ, P1 ;  /* 0x000000ff18187208 */ /* 0x000fe40000800000 */
[----:B-1----:R-:W-:Y:S01]  /*51f0*/  F2FP.BF16.F32.PACK_AB R156, R11, R10 ;  /* 0x0000000a0b9c723e */ /* 0x002fe200000010ff */
[----:B------:R-:W-:Y:S02]  /*5200*/  FADD.FTZ R10, R10, R9 ;  /* 0x000000090a0a7221 */ /* 0x000fe40000010000 */
[--C-:B------:R-:W-:Y:S01]  /*5210*/  FFMA.FTZ R173, R26, UR11, -R24.reuse ;  /* 0x0000000b1aad7c23 */ /* 0x100fe20008010818 */
        /* <DEDUP_REMOVED lines=28> */
[----:B------:R-:W-:-:S04]  /*53e0*/  FADD.FTZ R175, R175, R174 ;  /* 0x000000aeafaf7221 */ /* 0x000fc80000010000 */
[----:B------:R1:W-:Y:S01]  /*53f0*/  STSM.16.M88.4 [R22+0x36400], R152 ;  /* 0x0364009816007844 */ /* 0x0003e20000000200 */
[----:B------:R-:W-:Y:S01]  /*5400*/  FADD.FTZ R178, R178, R175 ;  /* 0x000000afb2b27221 */ /* 0x000fe20000010000 */
[----:B------:R-:W-:Y:S08]  /*5410*/  MUFU.EX2 R179, R179 ;  /* 0x000000b300b37308 */ /* 0x000ff00000000800 */
[----:B------:R-:W2:Y:S01]  /*5420*/  MUFU.EX2 R182, R182 ;  /* 0x000000b600b67308 */ /* 0x000ea20000000800 */
[----:B0-----:R-:W-:Y:S01]  /*5430*/  F2FP.BF16.F32.PACK_AB R157, R180, R177 ;  /* 0x000000b1b49d723e */ /* 0x001fe200000010ff */
[----:B------:R-:W-:-:S04]  /*5440*/  FADD.FTZ R177, R177, R178 ;  /* 0x000000b2b1b17221 */ /* 0x000fc80000010000 */
[----:B------:R-:W-:Y:S02]  /*5450*/  FADD.FTZ R180, R180, R177 ;  /* 0x000000b1b4b47221 */ /* 0x000fe40000010000 */
[----:B------:R-:W-:Y:S08]  /*5460*/  MUFU.EX2 R14, R14 ;  /* 0x0000000e000e7308 */ /* 0x000ff00000000800 */
[----:B------:R-:W0:Y:S01]  /*5470*/  MUFU.EX2 R15, R15 ;  /* 0x0000000f000f7308 */ /* 0x000e220000000800 */
[----:B--2---:R-:W-:Y:S01]  /*5480*/  F2FP.BF16.F32.PACK_AB R159, R182, R179 ;  /* 0x000000b3b69f723e */ /* 0x004fe200000010ff */
[----:B------:R-:W-:-:S04]  /*5490*/  FADD.FTZ R179, R179, R180 ;  /* 0x000000b4b3b37221 */ /* 0x000fc80000010000 */
[----:B------:R1:W-:Y:S01]  /*54a0*/  STSM.16.M88.4 [R185], R156 ;  /* 0x0000009cb9007844 */ /* 0x0003e20000000200 */
        /* <DEDUP_REMOVED lines=10> */
[----:B------:R-:W-:Y:S02]  /*5550*/  FADD.FTZ R20, R21, R20 ;  /* 0x0000001415147221 */ /* 0x000fe40000010000 */
        /* <DEDUP_REMOVED lines=11> */
[----:B------:R-:W2:Y:S08]  /*5610*/  MUFU.EX2 R171, R171 ;  /* 0x000000ab00ab7308 */ /* 0x000eb00000000800 */
[----:B------:R-:W3:Y:S01]  /*5620*/  MUFU.EX2 R172, R172 ;  /* 0x000000ac00ac7308 */ /* 0x000ee20000000800 */
[----:B0-----:R-:W-:Y:S01]  /*5630*/  F2FP.BF16.F32.PACK_AB R164, R170, R169 ;  /* 0x000000a9aaa4723e */ /* 0x001fe200000010ff */
[----:B------:R-:W-:-:S04]  /*5640*/  FADD.FTZ R169, R169, R20 ;  /* 0x00000014a9a97221 */ /* 0x000fc80000010000 */
[----:B------:R-:W-:Y:S02]  /*5650*/  FADD.FTZ R170, R170, R169 ;  /* 0x000000a9aaaa7221 */ /* 0x000fe40000010000 */
[----:B------:R-:W-:Y:S02]  /*5660*/  MUFU.EX2 R211, R211 ;  /* 0x000000d300d37308 */ /* 0x000fe40000000800 */
[----:B--2---:R-:W-:-:S06]  /*5670*/  FADD.FTZ R5, R171, R170 ;  /* 0x000000aaab057221 */ /* 0x004fcc0000010000 */
[----:B------:R-:W0:Y:S01]  /*5680*/  MUFU.EX2 R214, R214 ;  /* 0x000000d600d67308 */ /* 0x000e220000000800 */
[C---:B---3--:R-:W-:Y:S01]  /*5690*/  F2FP.BF16.F32.PACK_AB R166, R172.reuse, R171 ;  /* 0x000000abaca6723e */ /* 0x048fe200000010ff */
[----:B------:R-:W-:-:S06]  /*56a0*/  FADD.FTZ R5, R172, R5 ;  /* 0x00000005ac057221 */ /* 0x000fcc0000010000 */
[----:B------:R-:W-:Y:S08]  /*56b0*/  MUFU.EX2 R213, R213 ;  /* 0x000000d500d57308 */ /* 0x000ff00000000800 */
[----:B------:R-:W2:Y:S01]  /*56c0*/  MUFU.EX2 R216, R216 ;  /* 0x000000d800d87308 */ /* 0x000ea20000000800 */
[----:B0-----:R-:W-:Y:S01]  /*56d0*/  F2FP.BF16.F32.PACK_AB R165, R214, R211 ;  /* 0x000000d3d6a5723e */ /* 0x001fe200000010ff */
[----:B------:R-:W-:-:S04]  /*56e0*/  FADD.FTZ R211, R211, R212 ;  /* 0x000000d4d3d37221 */ /* 0x000fc80000010000 */
[----:B------:R-:W-:Y:S01]  /*56f0*/  FADD.FTZ R214, R214, R211 ;  /* 0x000000d3d6d67221 */ /* 0x000fe20000010000 */
[----:B--2---:R-:W-:-:S03]  /*5700*/  F2FP.BF16.F32.PACK_AB R167, R216, R213 ;  /* 0x000000d5d8a7723e */ /* 0x004fc600000010ff */
[----:B------:R-:W-:Y:S02]  /*5710*/  FADD.FTZ R213, R213, R214 ;  /* 0x000000d6d5d57221 */ /* 0x000fe40000010000 */
[----:B------:R1:W-:Y:S01]  /*5720*/  STSM.16.M88.4 [R184], R164 ;  /* 0x000000a4b8007844 */ /* 0x0003e20000000200 */
[----:B------:R-:W-:Y:S01]  /*5730*/  WARPGROUP.ARRIVE ;  /* 0x00000000000079c5 */ /* 0x000fe20000000000 */
[----:B------:R-:W-:-:S05]  /*5740*/  FADD.FTZ R6, R216, R213 ;  /* 0x000000d5d8067221 */ /* 0x000fca0000010000 */
[----:B------:R-:W-:Y:S03]  /*5750*/  HGMMA.64x256x16.F32.BF16 R24, R152, gdesc[UR12].tnspB, RZ, !UPT, gsb0 ;  /* 0x43e0000c98187df0 */ /* 0x000fe6000c0018ff */
        /* <DEDUP_REMOVED lines=10> */
[----:B------:R-:W-:Y:S01]  /*5800*/  HGMMA.64x256x16.F32.BF16 R24, R160, gdesc[UR4].tnspB, R24, gsb0 ;  /* 0x43e00004a0187df0 */ /* 0x000fe20008001818 */
[----:B------:R-:W-:Y:S01]  /*5810*/  UMOV UR6, UR10 ;  /* 0x0000000a00067c82 */ /* 0x000fe20008000000 */
        /* <DEDUP_REMOVED lines=14> */
.L_x_4230:
        /* <DEDUP_REMOVED lines=10> */
.L_x_4242:
        /* <DEDUP_REMOVED lines=9> */
.L_x_4232:
[----:B------:R-:W-:Y:S01]  /*5a30*/  ULEA UR6, UR36, UR40, 0x3 ;  /* 0x0000002824067291 */ /* 0x000fe2000f8e183f */
[----:B------:R-:W-:-:S08]  /*5a40*/  SHF.L.U32 R3, R2, 0x1f, RZ ;  /* 0x0000001f02037819 */ /* 0x000fd000000006ff */
[----:B------:R0:W1:Y:S01]  /*5a50*/  SYNCS.PHASECHK.TRANS64.TRYWAIT P2, [UR6+0x38830], R3 ;  /* 0x03883003ff0075a7 */ /* 0x0000620008040146 */
[----:B------:R-:W-:Y:S05]  /*5a60*/  @!P0 BRA `(.L_x_4233) ;  /* 0x0000000000048947 */ /* 0x000fea0003800000 */
[----:B------:R-:W-:Y:S01]  /*5a70*/  BPT.TRAP 0x1 ;  /* 0x000000040000795c */ /* 0x000fe20000300000 */
.L_x_4233:
[----:B-1----:R-:W-:Y:S05]  /*5a80*/  @P2 BRA `(.L_x_4234) ;  /* 0x0000000000082947 */ /* 0x002fea0003800000 */
[----:B------:R-:W1:Y:S02]  /*5a90*/  SYNCS.PHASECHK.TRANS64.TRYWAIT P2, [UR6+0x38830], R3 ;  /* 0x03883003ff0075a7 */ /* 0x000e640008040146 */
[----:B-1----:R-:W-:Y:S05]  /*5aa0*/  @!P2 BRA `(.L_x_4235) ;  /* 0x000000c80094a947 */ /* 0x002fea0003800000 */
.L_x_4234:
        /* <DEDUP_REMOVED lines=28> */
.L_x_4236:
[----:B------:R2:W3:Y:S01]  /*5c70*/  SYNCS.PHASECHK.TRANS64.TRYWAIT P2, [UR6+0x38850], R3 ;  /* 0x03885003ff0075a7 */ /* 0x0004e20008040146 */
[----:B------:R-:W-:Y:S05]  /*5c80*/  @!P0 BRA `(.L_x_4237) ;  /* 0x0000000000048947 */ /* 0x000fea0003800000 */
[----:B------:R-:W-:Y:S01]  /*5c90*/  BPT.TRAP 0x1 ;  /* 0x000000040000795c */ /* 0x000fe20000300000 */
.L_x_4237:
[----:B---3--:R-:W-:Y:S05]  /*5ca0*/  @P2 BRA `(.L_x_4238) ;  /* 0x0000000000082947 */ /* 0x008fea0003800000 */
[----:B------:R-:W3:Y:S02]  /*5cb0*/  SYNCS.PHASECHK.TRANS64.TRYWAIT P2, [UR6+0x38850], R3 ;  /* 0x03885003ff0075a7 */ /* 0x000ee40008040146 */
[----:B---3--:R-:W-:Y:S05]  /*5cc0*/  @!P2 BRA `(.L_x_4239) ;  /* 0x000000c80024a947 */ /* 0x008fea0003800000 */
.L_x_4238:
[----:B------:R-:W-:Y:S01]  /*5cd0*/  UIADD3 UR10, UR40, 0x26400, URZ ;  /* 0x00026400280a7890 */ /* 0x000fe2000fffe03f */
[----:B------:R-:W-:Y:S01]  /*5ce0*/  WARPGROUP.ARRIVE ;  /* 0x00000000000079c5 */ /* 0x000fe20000000000 */
[----:B------:R-:W-:-:S05]  /*5cf0*/  ULEA UR11, UR36, UR4, 0xc ;  /* 0x00000004240b7291 */ /* 0x000fca000f8e603f */
[----:B-1----:R-:W1:Y:S01]  /*5d00*/  S2R R4, SR_TID.X ;  /* 0x0000000000047919 */ /* 0x002e620000002100 */
[----:B------:R-:W-:Y:S01]  /*5d10*/  USHF.R.U32.HI UR10, URZ, 0x4, UR10 ;  /* 0x000000043f0a7899 */ /* 0x000fe2000801160a */
[----:B------:R-:W-:Y:S01]  /*5d20*/  UMOV UR23, 0x40000040 ;  /* 0x4000004000177882 */ /* 0x000fe20000000000 */
[----:B------:R-:W-:Y:S02]  /*5d30*/  UMOV UR21, 0x40000040 ;  /* 0x4000004000157882 */ /* 0x000fe40000000000 */
[----:B------:R-:W-:Y:S01]  /*5d40*/  ULOP3.LUT UR10, UR10, 0x3fff, URZ, 0xc0, !UPT ;  /* 0x00003fff0a0a7892 */ /* 0x000fe2000f8ec03f */
[----:B------:R-:W-:Y:S01]  /*5d50*/  UMOV UR22, UR11 ;  /* 0x0000000b00167c82 */ /* 0x000fe20008000000 */
[----:B------:R-:W-:Y:S02]  /*5d60*/  UIADD3 UR19, UR11, 0x800, URZ ;  /* 0x000008000b137890 */ /* 0x000fe4000fffe03f */
[----:B------:R-:W-:-:S04]  /*5d70*/  ULOP3.LUT UR10, UR10, 0x10000, URZ, 0xfc, !UPT ;  /* 0x000100000a0a7892 */ /* 0x000fc8000f8efc3f */
[----:B------:R-:W-:-:S03]  /*5d80*/  UIADD3 UR24, UR10, 0x800, URZ ;  /* 0x000008000a187890 */ /* 0x000fc6000fffe03f */
[----:B------:R-:W-:Y:S02]  /*5d90*/  UMOV UR20, UR10 ;  /* 0x0000000a00147c82 */ /* 0x000fe40008000000 */
[----:B------:R-:W-:Y:S01]  /*5da0*/  HGMMA.64x64x16.F32.BF16 R152, gdesc[UR20], R152, gsb0 ;  /* 0x00e00000149879f0 */ /* 0x000fe20008001898 */
[----:B------:R-:W-:Y:S02]  /*5db0*/  UIADD3 UR22, UR11, 0x2, URZ ;  /* 0x000000020b167890 */ /* 0x000fe4000fffe03f */
[----:B------:R-:W-:Y:S01]  /*5dc0*/  UIADD3 UR20, UR10, 0x2, URZ ;  /* 0x000000020a147890 */ /* 0x000fe2000fffe03f */
[----:B------:R-:W-:Y:S01]  /*5dd0*/  UMOV UR23, 0x40000040 ;  /* 0x4000004000177882 */ /* 0x000fe20000000000 */
[----:B------:R-:W-:Y:S01]  /*5de0*/  UMOV UR21, 0x40000040 ;  /* 0x4000004000157882 */ /* 0x000fe20000000000 */
[----:B-1----:R-:W-:-:S05]  /*5df0*/  SHF.R.U32.HI R4, RZ, 0x7, R4 ;  /* 0x00000007ff047819 */ /* 0x002fca0000011604 */
[----:B0-2---:R-:W0:Y:S02]  /*5e00*/  SHFL.IDX PT, R3, R4, RZ, 0x1f ;  /* 0x00001fff04037589 */ /* 0x005e2400000e0000 */
        /* <DEDUP_REMOVED lines=258> */
.L_x_4240:
[----:B------:R-:W-:Y:S01]  /*6e30*/  ULDC UR10, c[0x0][0xad0] ;  /* 0x0002b400000a7ab9 */ /* 0x000fe20000000800 */
[----:B------:R-:W-:Y:S01]  /*6e40*/  ULDC UR11, c[0x0][0xa80] ;  /* 0x0002a000000b7ab9 */ /* 0x000fe20000000800 */
        /* <DEDUP_REMOVED lines=37> */
[----:B------:R-:W-:Y:S01]  /*70a0*/  ULEA UR14, UR36, UR5, 0xc ;  /* 0x00000005240e7291 */ /* 0x000fe2000f8e603f */
[----:B------:R-:W1:Y:S01]  /*70b0*/  MUFU.TANH R153, R153 ;  /* 0x0000009900997308 */ /* 0x000e620000002400 */
[----:B--2---:R-:W-:Y:S01]  /*70c0*/  FMNMX.FTZ R3, R15, R152, !PT ;  /* 0x000000980f037209 */ /* 0x004fe20007810000 */
[----:B------:R-:W-:Y:S01]  /*70d0*/  UMOV UR15, 0x40000040 ;  /* 0x40000040000f7882 */ /* 0x000fe20000000000 */
[----:B------:R-:W-:-:S05]  /*70e0*/  UMOV UR19, 0x40000040 ;  /* 0x4000004000137882 */ /* 0x000fca0000000000 */
        /* <DEDUP_REMOVED lines=12> */
[----:B------:R-:W-:Y:S01]  /*71b0*/  FMUL.FTZ R152, R181, UR10 ;  /* 0x0000000ab5987c20 */ /* 0x000fe20008410000 */
[----:B------:R-:W-:-:S04]  /*71c0*/  UIADD3 UR10, UR6, 0x38840, URZ ;  /* 0x00038840060a7890 */ /* 0x000fc8000fffe03f */
[----:B------:R-:W-:Y:S01]  /*71d0*/  UPRMT UR10, UR39, 0x654, UR10 ;  /* 0x00000654270a7896 */ /* 0x000fe2000800000a */
[----:B------:R-:W2:Y:S01]  /*71e0*/  MUFU.TANH R159, R159 ;  /* 0x0000009f009f7308 */ /* 0x000ea20000002400 */
[----:B0-----:R-:W-:-:S07]  /*71f0*/  FMNMX.FTZ R168, R158, R3, !PT ;  /* 0x000000039ea87209 */ /* 0x001fce0007810000 */
[----:B------:R-:W0:Y:S01]  /*7200*/  MUFU.TANH R160, R160 ;  /* 0x000000a000a07308 */ /* 0x000e220000002400 */
[----:B-1----:R-:W-:Y:S01]  /*7210*/  FMNMX.FTZ R168, R21, R168, !PT ;  /* 0x000000a815a87209 */ /* 0x002fe20007810000 */
[----:B------:R-:W-:Y:S01]  /*7220*/  SYNCS.ARRIVE.TRANS64.RED.A1T0 RZ, [UR10], RZ ;  /* 0x000000ffffff79a7 */ /* 0x000fe2000810040a */
[----:B------:R-:W-:-:S05]  /*7230*/  UIADD3 UR10, UR14, 0x80, URZ ;  /* 0x000000800e0a7890 */ /* 0x000fca000fffe03f */
[----:B------:R-:W1:Y:S01]  /*7240*/  MUFU.TANH R161, R161 ;  /* 0x000000a100a17308 */ /* 0x000e620000002400 */
[----:B--2---:R-:W-:Y:S01]  /*7250*/  FMNMX.FTZ R3, R159, R168, !PT ;  /* 0x000000a89f037209 */ /* 0x004fe20007810000 */
[----:B------:R-:W-:Y:S01]  /*7260*/  UMOV UR18, UR10 ;  /* 0x0000000a00127c82 */ /* 0x000fe20008000000 */
[----:B------:R-:W-:-:S05]  /*7270*/  UIADD3 UR10, UR14, 0x100, URZ ;  /* 0x000001000e0a7890 */ /* 0x000fca000fffe03f */
        /* <DEDUP_REMOVED lines=9> */
[----:B------:R-:W3:Y:S08]  /*7310*/  MUFU.TANH R11, R11 ;  /* 0x0000000b000b7308 */ /* 0x000ef00000002400 */
[----:B------:R-:W4:Y:S08]  /*7320*/  MUFU.TANH R12, R12 ;  /* 0x0000000c000c7308 */ /* 0x000f300000002400 */
[----:B------:R-:W5:Y:S01]  /*7330*/  MUFU.TANH R162, R162 ;  /* 0x000000a200a27308 */ /* 0x000f620000002400 */
[----:B0-----:R-:W-:-:S02]  /*7340*/  FMNMX.FTZ R169, R3, R168, !PT ;  /* 0x000000a803a97209 */ /* 0x001fc40007810000 */
[----:B-1----:R-:W-:-:S05]  /*7350*/  FMNMX.FTZ R3, R8, R9, !PT ;  /* 0x0000000908037209 */ /* 0x002fca0007810000 */
[----:B------:R-:W0:Y:S01]  /*7360*/  MUFU.TANH R163, R163 ;  /* 0x000000a300a37308 */ /* 0x000e220000002400 */
[----:B------:R-:W1:Y:S01]  /*7370*/  SHFL.BFLY PT, R170, R169, 0x1, 0x1f ;  /* 0x0c201f00a9aa7f89 */ /* 0x000e6200000e0000 */
[----:B--2---:R-:W-:-:S04]  /*7380*/  FMNMX.FTZ R168, R10, R3, !PT ;  /* 0x000000030aa87209 */ /* 0x004fc80007810000 */
[----:B---3--:R-:W-:Y:S02]  /*7390*/  FMNMX.FTZ R3, R11, R168, !PT ;  /* 0x000000a80b037209 */ /* 0x008fe40007810000 */
[----:B------:R-:W2:Y:S02]  /*73a0*/  MUFU.TANH R165, R165 ;  /* 0x000000a500a57308 */ /* 0x000ea40000002400 */
[----:B----4-:R-:W-:-:S04]  /*73b0*/  FMNMX.FTZ R3, R12, R3, !PT ;  /* 0x000000030c037209 */ /* 0x010fc80007810000 */
[----:B-----5:R-:W-:Y:S02]  /*73c0*/  FMNMX.FTZ R168, R162, R3, !PT ;  /* 0x00000003a2a87209 */ /* 0x020fe40007810000 */
[----:B------:R-:W3:Y:S02]  /*73d0*/  MUFU.TANH R166, R166 ;  /* 0x000000a600a67308 */ /* 0x000ee40000002400 */
[----:B0-----:R-:W-:-:S06]  /*73e0*/  FMNMX.FTZ R168, R163, R168, !PT ;  /* 0x000000a8a3a87209 */ /* 0x001fcc0007810000 */
[----:B------:R-:W0:Y:S01]  /*73f0*/  MUFU.TANH R167, R167 ;  /* 0x000000a700a77308 */ /* 0x000e220000002400 */
[----:B-1----:R-:W-:Y:S02]  /*7400*/  FMNMX.FTZ R3, R169, R170, !PT ;  /* 0x000000aaa9037209 */ /* 0x002fe40007810000 */
[----:B--2---:R-:W-:-:S03]  /*7410*/  FMNMX.FTZ R169, R165, R168, !PT ;  /* 0x000000a8a5a97209 */ /* 0x004fc60007810000 */
[C---:B------:R-:W-:Y:S02]  /*7420*/  FMUL.FTZ R212, R3.reuse, UR11 ;  /* 0x0000000b03d47c20 */ /* 0x040fe40008410000 */
[----:B------:R-:W1:Y:S01]  /*7430*/  MUFU.TANH R176, R176 ;  /* 0x000000b000b07308 */ /* 0x000e620000002400 */
[----:B---3--:R-:W-:Y:S01]  /*7440*/  FMNMX.FTZ R168, R166, R169, !PT ;  /* 0x000000a9a6a87209 */ /* 0x008fe20007810000 */
[----:B------:R-:W-:Y:S01]  /*7450*/  FADD.FTZ R14, -R3, R14 ;  /* 0x0000000e030e7221 */ /* 0x000fe20000010100 */
[--C-:B------:R-:W-:Y:S01]  /*7460*/  FFMA.FTZ R170, R4, UR11, -R212.reuse ;  /* 0x0000000b04aa7c23 */ /* 0x100fe200080108d4 */
[--C-:B------:R-:W-:Y:S01]  /*7470*/  FFMA.FTZ R13, R13, UR11, -R212.reuse ;  /* 0x0000000b0d0d7c23 */ /* 0x100fe200080108d4 */
[--C-:B------:R-:W-:Y:S01]  /*7480*/  FFMA.FTZ R15, R15, UR11, -R212.reuse ;  /* 0x0000000b0f0f7c23 */ /* 0x100fe200080108d4 */
[----:B------:R-:W-:Y:S01]  /*7490*/  FMUL.FTZ R14, R14, UR11 ;  /* 0x0000000b0e0e7c20 */ /* 0x000fe20008410000 */
[--C-:B------:R-:W-:Y:S01]  /*74a0*/  FFMA.FTZ R20, R20, UR11, -R212.reuse ;  /* 0x0000000b14147c23 */ /* 0x100fe200080108d4 */
[----:B------:R-:W2:Y:S01]  /*74b0*/  MUFU.TANH R177, R177 ;  /* 0x000000b100b17308 */ /* 0x000ea20000002400 */
[----:B0-----:R-:W-:Y:S01]  /*74c0*/  FMNMX.FTZ R169, R167, R168, !PT ;  /* 0x000000a8a7a97209 */ /* 0x001fe20007810000 */
[--C-:B------:R-:W-:Y:S01]  /*74d0*/  FFMA.FTZ R171, R155, UR11, -R212.reuse ;  /* 0x0000000b9bab7c23 */ /* 0x100fe200080108d4 */
[--C-:B------:R-:W-:Y:S01]  /*74e0*/  FFMA.FTZ R172, R156, UR11, -R212.reuse ;  /* 0x0000000b9cac7c23 */ /* 0x100fe200080108d4 */
[--C-:B------:R-:W-:Y:S01]  /*74f0*/  FFMA.FTZ R173, R157, UR11, -R212.reuse ;  /* 0x0000000b9dad7c23 */ /* 0x100fe200080108d4 */
[--C-:B------:R-:W-:Y:S01]  /*7500*/  FFMA.FTZ R174, R158, UR11, -R212.reuse ;  /* 0x0000000b9eae7c23 */ /* 0x100fe200080108d4 */
[--C-:B------:R-:W-:Y:S01]  /*7510*/  FFMA.FTZ R21, R21, UR11, -R212.reuse ;  /* 0x0000000b15157c23 */ /* 0x100fe200080108d4 */
[--C-:B------:R-:W-:Y:S01]  /*7520*/  FFMA.FTZ R178, R159, UR11, -R212.reuse ;  /* 0x0000000b9fb27c23 */ /* 0x100fe200080108d4 */
[----:B------:R-:W0:Y:S01]  /*7530*/  MUFU.TANH R175, R175 ;  /* 0x000000af00af7308 */ /* 0x000e220000002400 */
[----:B-1----:R-:W-:Y:S01]  /*7540*/  FMNMX.FTZ R168, R176, R169, !PT ;  /* 0x000000a9b0a87209 */ /* 0x002fe20007810000 */
[--C-:B------:R-:W-:Y:S01]  /*7550*/  FFMA.FTZ R181, R160, UR11, -R212.reuse ;  /* 0x0000000ba0b57c23 */ /* 0x100fe200080108d4 */
[--C-:B------:R-:W-:Y:S01]  /*7560*/  FFMA.FTZ R182, R161, UR11, -R212.reuse ;  /* 0x0000000ba1b67c23 */ /* 0x100fe200080108d4 */
[----:B------:R-:W-:-:S04]  /*7570*/  FFMA.FTZ R211, R164, UR11, -R212 ;  /* 0x0000000ba4d37c23 */ /* 0x000fc800080108d4 */
        /* <DEDUP_REMOVED lines=8> */
[----:B------:R-:W2:Y:S01]  /*7600*/  MUFU.EX2 R14, R14 ;  /* 0x0000000e000e7308 */ /* 0x000ea20000000800 */
[----:B0-----:R-:W-:Y:S01]  /*7610*/  FMNMX.FTZ R4, R210, R169, !PT ;  /* 0x000000a9d2047209 */ /* 0x001fe20007810000 */
[----:B------:R-:W-:-:S06]  /*7620*/  FFMA.FTZ R169, R153, UR11, -R212 ;  /* 0x0000000b99a97c23 */ /* 0x000fcc00080108d4 */
[----:B------:R0:W-:Y:S01]  /*7630*/  MUFU.EX2 R168, R170 ;  /* 0x000000aa00a87308 */ /* 0x0001e20000000800 */
[----:B-1----:R-:W-:-:S05]  /*7640*/  FMNMX.FTZ R4, R183, R4, !PT ;  /* 0x00000004b7047209 */ /* 0x002fca0007810000 */
[----:B------:R-:W1:Y:S02]  /*7650*/  SHFL.BFLY PT, R153, R4, 0x2, 0x1f ;  /* 0x0c401f0004997f89 */ /* 0x000e6400000e0000 */
[----:B------:R-:W-:Y:S01]  /*7660*/  MUFU.EX2 R13, R13 ;  /* 0x0000000d000d7308 */ /* 0x000fe20000000800 */
[--C-:B0-----:R-:W-:Y:S01]  /*7670*/  FFMA.FTZ R170, R154, UR11, -R212.reuse ;  /* 0x0000000b9aaa7c23 */ /* 0x101fe200080108d4 */
[----:B------:R-:W-:Y:S02]  /*7680*/  IMAD.U32 R154, RZ, RZ, UR7 ;  /* 0x00000007ff9a7e24 */ /* 0x000fe4000f8e00ff */
[----:B------:R-:W-:Y:S01]  /*7690*/  FFMA.FTZ R212, R152, UR11, -R212 ;  /* 0x0000000b98d47c23 */ /* 0x000fe200080108d4 */
[-C--:B--2---:R-:W-:Y:S01]  /*76a0*/  FMUL.FTZ R24, R24, R14.reuse ;  /* 0x0000000e18187220 */ /* 0x084fe20000410000 */
        /* <DEDUP_REMOVED lines=44> */
[----:B-1----:R-:W-:Y:S01]  /*7970*/  F2FP.BF16.F32.PACK_AB R156, R170, R169 ;  /* 0x000000a9aa9c723e */ /* 0x002fe200000010ff */
[----:B------:R-:W-:Y:S01]  /*7980*/  FMUL.FTZ R97, R97, R14 ;  /* 0x0000000e61617220 */ /* 0x000fe20000410000 */
[----:B0-----:R-:W-:Y:S01]  /*7990*/  FMNMX.FTZ R4, R153, R4, !PT ;  /* 0x0000000499047209 */ /* 0x001fe20007810000 */
[-C--:B------:R-:W-:Y:S01]  /*79a0*/  FMUL.FTZ R100, R100, R14.reuse ;  /* 0x0000000e64647220 */ /* 0x080fe20000410000 */
[----:B------:R-:W-:Y:S01]  /*79b0*/  IADD3 R153, -R19, RZ, RZ ;  /* 0x000000ff13997210 */ /* 0x000fe20007ffe1ff */
[-C--:B------:R-:W-:Y:S01]  /*79c0*/  FMUL.FTZ R101, R101, R14.reuse ;  /* 0x0000000e65657220 */ /* 0x080fe20000410000 */
[-C--:B------:R-:W-:Y:S01]  /*79d0*/  FMUL.FTZ R104, R104, R14.reuse ;  /* 0x0000000e68687220 */ /* 0x080fe20000410000 */
[----:B------:R-:W-:Y:S01]  /*79e0*/  FADD.FTZ R9, -R4, R9 ;  /* 0x0000000904097221 */ /* 0x000fe20000010100 */
[----:B------:R-:W-:Y:S01]  /*79f0*/  ISETP.NE.AND P2, PT, R18, R153, PT ;  /* 0x000000991200720c */ /* 0x000fe20003f45270 */
[----:B------:R-:W-:Y:S01]  /*7a00*/  FMUL.FTZ R152, R4, UR11 ;  /* 0x0000000b04987c20 */ /* 0x000fe20008410000 */
[----:B------:R-:W-:Y:S01]  /*7a10*/  MUFU.EX2 R173, R173 ;  /* 0x000000ad00ad7308 */ /* 0x000fe20000000800 */
[----:B------:R-:W-:Y:S01]  /*7a20*/  FMUL.FTZ R9, R9, UR11 ;  /* 0x0000000b09097c20 */ /* 0x000fe20008410000 */
[----:B------:R-:W-:Y:S01]  /*7a30*/  FMUL.FTZ R105, R105, R14 ;  /* 0x0000000e69697220 */ /* 0x000fe20000410000 */
[--C-:B------:R-:W-:Y:S01]  /*7a40*/  FFMA.FTZ R213, R10, UR11, -R152.reuse ;  /* 0x0000000b0ad57c23 */ /* 0x100fe20008010898 */
[--C-:B------:R-:W-:Y:S01]  /*7a50*/  FFMA.FTZ R219, R176, UR11, -R152.reuse ;  /* 0x0000000bb0db7c23 */ /* 0x100fe20008010898 */
[--C-:B------:R-:W-:Y:S01]  /*7a60*/  FFMA.FTZ R10, R11, UR11, -R152.reuse ;  /* 0x0000000b0b0a7c23 */ /* 0x100fe20008010898 */
[--C-:B------:R-:W-:Y:S01]  /*7a70*/  FFMA.FTZ R176, R177, UR11, -R152.reuse ;  /* 0x0000000bb1b07c23 */ /* 0x100fe20008010898 */
[--C-:B------:R-:W-:Y:S01]  /*7a80*/  FFMA.FTZ R8, R8, UR11, -R152.reuse ;  /* 0x0000000b08087c23 */ /* 0x100fe20008010898 */
[----:B------:R-:W0:Y:S01]  /*7a90*/  MUFU.EX2 R9, R9 ;  /* 0x0000000900097308 */ /* 0x000e220000000800 */
[--C-:B------:R-:W-:Y:S01]  /*7aa0*/  FFMA.FTZ R11, R12, UR11, -R152.reuse ;  /* 0x0000000b0c0b7c23 */ /* 0x100fe20008010898 */
[----:B------:R-:W-:Y:S01]  /*7ab0*/  FFMA.FTZ R177, R180, UR11, -R152 ;  /* 0x0000000bb4b17c23 */ /* 0x000fe20008010898 */
[----:B------:R-:W-:-:S02]  /*7ac0*/  @!P2 IMAD R153, R154, 0x40, R17 ;  /* 0x000000409a99a824 */ /* 0x000fc400078e0211 */
[--C-:B------:R-:W-:Y:S01]  /*7ad0*/  FFMA.FTZ R12, R162, UR11, -R152.reuse ;  /* 0x0000000ba20c7c23 */ /* 0x100fe20008010898 */
[--C-:B------:R-:W-:Y:S01]  /*7ae0*/  FFMA.FTZ R215, R163, UR11, -R152.reuse ;  /* 0x0000000ba3d77c23 */ /* 0x100fe20008010898 */
[--C-:B------:R-:W-:Y:S01]  /*7af0*/  FFMA.FTZ R214, R165, UR11, -R152.reuse ;  /* 0x0000000ba5d67c23 */ /* 0x100fe20008010898 */
[--C-:B------:R-:W-:Y:S01]  /*7b00*/  FFMA.FTZ R217, R166, UR11, -R152.reuse ;  /* 0x0000000ba6d97c23 */ /* 0x100fe20008010898 */
[----:B------:R-:W-:Y:S01]  /*7b10*/  @!P2 LEA R153, R153, UR40, 0x2 ;  /* 0x000000289999ac11 */ /* 0x000fe2000f8e10ff */
[--C-:B------:R-:W-:Y:S01]  /*7b20*/  FFMA.FTZ R180, R179, UR11, -R152.reuse ;  /* 0x0000000bb3b47c23 */ /* 0x100fe20008010898 */
[--C-:B------:R-:W-:Y:S01]  /*7b30*/  FFMA.FTZ R216, R167, UR11, -R152.reuse ;  /* 0x0000000ba7d87c23 */ /* 0x100fe20008010898 */
[--C-:B------:R-:W-:Y:S01]  /*7b40*/  FFMA.FTZ R175, R175, UR11, -R152.reuse ;  /* 0x0000000bafaf7c23 */ /* 0x100fe20008010898 */
[--C-:B------:R-:W-:Y:S01]  /*7b50*/  FFMA.FTZ R179, R210, UR11, -R152.reuse ;  /* 0x0000000bd2b37c23 */ /* 0x100fe20008010898 */
[----:B------:R-:W-:Y:S01]  /*7b60*/  FFMA.FTZ R210, R183, UR11, -R152 ;  /* 0x0000000bb7d27c23 */ /* 0x000fe20008010898 */
[----:B------:R-:W-:Y:S01]  /*7b70*/  @!P2 STS [R153+0x38400], R14 ;  /* 0x0384000e9900a388 */ /* 0x000fe20000000800 */
[----:B------:R-:W-:Y:S01]  /*7b80*/  MUFU.EX2 R8, R8 ;  /* 0x0000000800087308 */ /* 0x000fe20000000800 */
[----:B------:R-:W-:Y:S01]  /*7b90*/  F2FP.BF16.F32.PACK_AB R152, R168, R13 ;  /* 0x0000000da898723e */ /* 0x000fe200000010ff */
[----:B0-----:R-:W-:Y:S01]  /*7ba0*/  FMUL.FTZ R26, R26, R9 ;  /* 0x000000091a1a7220 */ /* 0x001fe20000410000 */
[----:B------:R0:W-:Y:S01]  /*7bb0*/  @!P2 STS [R153+0x38420], R9 ;  /* 0x038420099900a388 */ /* 0x0001e20000000800 */
[----:B------:R-:W-:Y:S01]  /*7bc0*/  F2FP.BF16.F32.PACK_AB R154, R20, R15 ;  /* 0x0000000f149a723e */ /* 0x000fe200000010ff */
[----:B------:R-:W-:Y:S01]  /*7bd0*/  FMUL.FTZ R27, R27, R9 ;  /* 0x000000091b1b7220 */ /* 0x000fe20000410000 */
[----:B------:R-:W-:Y:S01]  /*7be0*/  F2FP.BF16.F32.PACK_AB R158, R172, R171 ;  /* 0x000000abac9e723e */ /* 0x000fe200000010ff */
        /* <DEDUP_REMOVED lines=66> */
[----:B-1----:R-:W-:Y:S01]  /*8010*/  F2FP.BF16.F32.PACK_AB R159, R217, R214 ;  /* 0x000000d6d99f723e */ /* 0x002fe200000010ff */
[-C--:B------:R-:W-:Y:S01]  /*8020*/  FMUL.FTZ R121, R121, R14.reuse ;  /* 0x0000000e79797220 */ /* 0x080fe20000410000 */
[-C--:B------:R-:W-:Y:S01]  /*8030*/  FMUL.FTZ R122, R122, R9.reuse ;  /* 0x000000097a7a7220 */ /* 0x080fe20000410000 */
[-C--:B------:R-:W-:Y:S01]  /*8040*/  FMUL.FTZ R123, R123, R9.reuse ;  /* 0x000000097b7b7220 */ /* 0x080fe20000410000 */
[-C--:B------:R-:W-:Y:S01]  /*8050*/  FMUL.FTZ R124, R124, R14.reuse ;  /* 0x0000000e7c7c7220 */ /* 0x080fe20000410000 */
[-C--:B------:R-:W-:Y:S01]  /*8060*/  FMUL.FTZ R125, R125, R14.reuse ;  /* 0x0000000e7d7d7220 */ /* 0x080fe20000410000 */
[----:B------:R-:W-:Y:S01]  /*8070*/  FMUL.FTZ R126, R126, R9 ;  /* 0x000000097e7e7220 */ /* 0x000fe20000410000 */
        /* <DEDUP_REMOVED lines=16> */
[----:B------:R-:W0:Y:S01]  /*8180*/  MUFU.EX2 R219, R219 ;  /* 0x000000db00db7308 */ /* 0x000e220000000800 */
[----:B-1----:R-:W-:Y:S01]  /*8190*/  F2FP.BF16.F32.PACK_AB R162, R178, R21 ;  /* 0x00000015b2a2723e */ /* 0x002fe200000010ff */
        /* <DEDUP_REMOVED lines=17> */
[----:B------:R1:W-:Y:S01]  /*82b0*/  STSM.16.M88.4 [R185], R156 ;  /* 0x0000009cb9007844 */ /* 0x0003e20000000200 */
[----:B------:R-:W-:-:S02]  /*82c0*/  FFMA.FTZ R6, R9, R6, R8 ;  /* 0x0000000609067223 */ /* 0x000fc40000010008 */
[----:B------:R-:W-:Y:S02]  /*82d0*/  FADD.FTZ R168, R168, R5 ;  /* 0x00000005a8a87221 */ /* 0x000fe40000010000 */
[----:B------:R-:W-:Y:S01]  /*82e0*/  MUFU.EX2 R181, R181 ;  /* 0x000000b500b57308 */ /* 0x000fe20000000800 */
[----:B------:R-:W-:Y:S01]  /*82f0*/  FADD.FTZ R213, R213, R6 ;  /* 0x00000006d5d57221 */ /* 0x000fe20000010000 */
[----:B------:R-:W-:-:S03]  /*8300*/  FADD.FTZ R15, R15, R168 ;  /* 0x000000a80f0f7221 */ /* 0x000fc60000010000 */
[----:B------:R-:W-:Y:S01]  /*8310*/  FADD.FTZ R10, R10, R213 ;  /* 0x000000d50a0a7221 */ /* 0x000fe20000010000 */
[----:B------:R-:W-:Y:S02]  /*8320*/  FADD.FTZ R20, R20, R15 ;  /* 0x0000000f14147221 */ /* 0x000fe40000010000 */
[----:B------:R-:W0:Y:S01]  /*8330*/  MUFU.EX2 R182, R182 ;  /* 0x000000b600b67308 */ /* 0x000e220000000800 */
[----:B--2---:R-:W-:Y:S01]  /*8340*/  F2FP.BF16.F32.PACK_AB R163, R175, R176 ;  /* 0x000000b0afa3723e */ /* 0x004fe200000010ff */
[----:B------:R-:W-:Y:S01]  /*8350*/  FADD.FTZ R11, R11, R10 ;  /* 0x0000000a0b0b7221 */ /* 0x000fe20000010000 */
[----:B------:R-:W-:-:S03]  /*8360*/  FADD.FTZ R169, R169, R20 ;  /* 0x00000014a9a97221 */ /* 0x000fc60000010000 */
[----:B------:R1:W-:Y:S01]  /*8370*/  STSM.16.M88.4 [R23], R160 ;  /* 0x000000a017007844 */ /* 0x0003e20000000200 */
[----:B------:R-:W-:Y:S01]  /*8380*/  FADD.FTZ R12, R12, R11 ;  /* 0x0000000b0c0c7221 */ /* 0x000fe20000010000 */
[----:B------:R-:W-:Y:S01]  /*8390*/  MUFU.EX2 R211, R211 ;  /* 0x000000d300d37308 */ /* 0x000fe20000000800 */
[----:B------:R-:W-:Y:S02]  /*83a0*/  FADD.FTZ R170, R170, R169 ;  /* 0x000000a9aaaa7221 */ /* 0x000fe40000010000 */
[----:B------:R-:W-:Y:S02]  /*83b0*/  FADD.FTZ R215, R215, R12 ;  /* 0x0000000cd7d77221 */ /* 0x000fe40000010000 */
[----:B------:R-:W-:Y:S02]  /*83c0*/  FADD.FTZ R171, R171, R170 ;  /* 0x000000aaabab7221 */ /* 0x000fe40000010000 */
[----:B------:R-:W-:Y:S01]  /*83d0*/  FADD.FTZ R214, R214, R215 ;  /* 0x000000d7d6d67221 */ /* 0x000fe20000010000 */
[----:B------:R-:W2:Y:S01]  /*83e0*/  MUFU.EX2 R212, R212 ;  /* 0x000000d400d47308 */ /* 0x000ea20000000800 */
[----:B0-----:R-:W-:Y:S01]  /*83f0*/  F2FP.BF16.F32.PACK_AB R164, R182, R181 ;  /* 0x000000b5b6a4723e */ /* 0x001fe200000010ff */
[----:B------:R-:W-:Y:S01]  /*8400*/  FADD.FTZ R172, R172, R171 ;  /* 0x000000abacac7221 */ /* 0x000fe20000010000 */
[----:B------:R-:W-:-:S03]  /*8410*/  FADD.FTZ R217, R217, R214 ;  /* 0x000000d6d9d97221 */ /* 0x000fc60000010000 */
        /* <DEDUP_REMOVED lines=11> */
[----:B------:R-:W-:Y:S02]  /*84d0*/  FADD.FTZ R181, R181, R178 ;  /* 0x000000b2b5b57221 */ /* 0x000fe40000010000 */
[----:B------:R-:W-:Y:S02]  /*84e0*/  MUFU.EX2 R179, R179 ;  /* 0x000000b300b37308 */ /* 0x000fe40000000800 */
[----:B------:R-:W-:-:S04]  /*84f0*/  FADD.FTZ R182, R182, R181 ;  /* 0x000000b5b6b67221 */ /* 0x000fc80000010000 */
[----:B------:R-:W-:Y:S02]  /*8500*/  FADD.FTZ R5, R211, R182 ;  /* 0x000000b6d3057221 */ /* 0x000fe40000010000 */
[----:B------:R-:W2:Y:S01]  /*8510*/  MUFU.EX2 R210, R210 ;  /* 0x000000d200d27308 */ /* 0x000ea20000000800 */
[----:B0-----:R-:W-:Y:S01]  /*8520*/  F2FP.BF16.F32.PACK_AB R165, R180, R177 ;  /* 0x000000b1b4a5723e */ /* 0x001fe200000010ff */
[----:B------:R-:W-:Y:S01]  /*8530*/  FADD.FTZ R177, R177, R176 ;  /* 0x000000b0b1b17221 */ /* 0x000fe20000010000 */
[----:B------:R-:W-:-:S03]  /*8540*/  FADD.FTZ R5, R212, R5 ;  /* 0x00000005d4057221 */ /* 0x000fc60000010000 */
[----:B------:R-:W-:Y:S01]  /*8550*/  FADD.FTZ R180, R180, R177 ;  /* 0x000000b1b4b47221 */ /* 0x000fe20000010000 */
[----:B--2---:R-:W-:-:S03]  /*8560*/  F2FP.BF16.F32.PACK_AB R167, R210, R179 ;  /* 0x000000b3d2a7723e */ /* 0x004fc600000010ff */
[----:B------:R-:W-:Y:S02]  /*8570*/  FADD.FTZ R179, R179, R180 ;  /* 0x000000b4b3b37221 */ /* 0x000fe40000010000 */
[----:B------:R1:W-:Y:S01]  /*8580*/  STSM.16.M88.4 [R184], R164 ;  /* 0x000000a4b8007844 */ /* 0x0003e20000000200 */
[----:B------:R-:W-:Y:S01]  /*8590*/  WARPGROUP.ARRIVE ;  /* 0x00000000000079c5 */ /* 0x000fe20000000000 */
[----:B------:R-:W-:-:S05]  /*85a0*/  FADD.FTZ R6, R210, R179 ;  /* 0x000000b3d2067221 */ /* 0x000fca0000010000 */
[----:B------:R-:W-:Y:S01]  /*85b0*/  HGMMA.64x256x16.F32.BF16 R24, R152, gdesc[UR12].tnspB, R24, gsb0 ;  /* 0x43e0000c98187df0 */ /* 0x000fe20008001818 */
[----:B------:R-:W-:Y:S01]  /*85c0*/  UIADD3 UR14, UR14, 0x180, URZ ;  /* 0x000001800e0e7890 */ /* 0x000fe2000fffe03f */
[----:B------:R-:W-:Y:S01]  /*85d0*/  UMOV UR15, 0x40000040 ;  /* 0x40000040000f7882 */ /* 0x000fe20000000000 */
[----:B------:R-:W-:Y:S02]  /*85e0*/  WARPGROUP.DEPBAR.LE gsb0, 0x0 ;  /* 0x00008000000079c5 */ /* 0x000fe40000010000 */
[----:B------:R-:W-:-:S15]  /*85f0*/  WARPGROUP.ARRIVE ;  /* 0x00000000000079c5 */ /* 0x000fde0000000000 */
[----:B------:R-:W-:-:S08]  /*8600*/  NOP ;  /* 0x0000000000007918 */ /* 0x000fd00000000000 */
        /* <DEDUP_REMOVED lines=22> */
.L_x_4241:
[----:B------:R-:W-:Y:S01]  /*8770*/  UIADD3 UR6, UR6, 0x38860, URZ ;  /* 0x0003886006067890 */ /* 0x000fe2000fffe03f */
[----:B------:R-:W-:Y:S01]  /*8780*/  IMAD.MOV.U32 R9, RZ, RZ, R4 ;  /* 0x000000ffff097224 */ /* 0x000fe200078e0004 */
[----:B------:R-:W-:Y:S01]  /*8790*/  UMOV UR7, UR36 ;  /* 0x0000002400077c82 */ /* 0x000fe20008000000 */
[----:B------:R-:W-:Y:S01]  /*87a0*/  IMAD.MOV.U32 R14, RZ, RZ, R3 ;  /* 0x000000ffff0e7224 */ /* 0x000fe200078e0003 */
[----:B------:R-:W-:-:S09]  /*87b0*/  UPRMT UR6, UR39, 0x654, UR6 ;  /* 0x0000065427067896 */ /* 0x000fd20008000006 */
[----:B------:R-:W-:Y:S01]  /*87c0*/  SYNCS.ARRIVE.TRANS64.RED.A1T0 RZ, [UR6], RZ ;  /* 0x000000ffffff79a7 */ /* 0x000fe20008100406 */
[----:B------:R-:W-:Y:S05]  /*87d0*/  @P1 BRA `(.L_x_4242) ;  /* 0xffffffd000701947 */ /* 0x000fea000383ffff */
.L_x_4231:
[----:B------:R-:W0:Y:S01]  /*87e0*/  SHFL.BFLY PT, R0, R5, 0x2, 0x1f ;  /* 0x0c401f0005007f89 */ /* 0x000e2200000e0000 */
[----:B------:R-:W-:Y:S02]  /*87f0*/  IMAD.U32 R11, RZ, RZ, UR11 ;  /* 0x0000000bff0b7e24 */ /* 0x000fe4000f8e00ff */
[----:B------:R-:W-:Y:S01]  /*8800*/  IMAD.MOV.U32 R165, RZ, RZ, -0x800000 ;  /* 0xff800000ffa57424 */ /* 0x000fe200078e00ff */
[----:B------:R-:W1:Y:S01]  /*8810*/  SHFL.BFLY PT, R9, R6, 0x2, 0x1f ;  /* 0x0c401f0006097f89 */ /* 0x000e6200000e0000 */
[----:B------:R-:W-:Y:S01]  /*8820*/  VIADD R196, R196, 0x1 ;  /* 0x00000001c4c47836 */ /* 0x000fe20000000000 */
[----:B------:R-:W-:Y:S08]  /*8830*/  BAR.ARV 0x8, 0x100 ;  /* 0x0204000000007b1d */ /* 0x000ff00000002000 */
[----:B------:R-:W-:Y:S01]  /*8840*/  BAR.SYNC.DEFER_BLOCKING 0xf, 0x100 ;  /* 0x03c4000000007b1d */ /* 0x000fe20000010000 */
[----:B0-----:R-:W-:Y:S01]  /*8850*/  FADD.FTZ R8, R0, R5 ;  /* 0x0000000500087221 */ /* 0x001fe20000010000 */
[----:B------:R-:W-:-:S02]  /*8860*/  IMAD.MOV.U32 R0, RZ, RZ, RZ ;  /* 0x000000ffff007224 */ /* 0x000fc400078e00ff */
[----:B------:R-:W-:Y:S02]  /*8870*/  IMAD.MOV.U32 R5, RZ, RZ, RZ ;  /* 0x000000ffff057224 */ /* 0x000fe400078e00ff */
[----:B-1----:R-:W-:Y:S01]  /*8880*/  FADD.FTZ R9, R9, R6 ;  /* 0x0000000609097221 */ /* 0x002fe20000010000 */
[----:B------:R-:W0:Y:S01]  /*8890*/  SHFL.BFLY PT, R7, R8, 0x1, 0x1f ;  /* 0x0c201f0008077f89 */ /* 0x000e2200000e0000 */
[----:B------:R-:W-:Y:S01]  /*88a0*/  IMAD.U32 R6, RZ, RZ, UR36 ;  /* 0x00000024ff067e24 */ /* 0x000fe2000f8e00ff */
[----:B------:R-:W-:Y:S02]  /*88b0*/  UIADD3 UR36, UR36, 0x1, URZ ;  /* 0x0000000124247890 */ /* 0x000fe4000fffe03f */
[----:B------:R-:W1:Y:S02]  /*88c0*/  SHFL.BFLY PT, R10, R9, 0x1, 0x1f ;  /* 0x0c201f00090a7f89 */ /* 0x000e6400000e0000 */
[----:B------:R-:W-:-:S04]  /*88d0*/  UISETP.NE.AND UP0, UPT, UR36, 0x2, UPT ;  /* 0x000000022400788c */ /* 0x000fc8000bf05270 */
[----:B------:R-:W-:Y:S02]  /*88e0*/  USEL UR4, URZ, 0x1, UP0 ;  /* 0x000000013f047887 */ /* 0x000fe40008000000 */
[----:B------:R-:W-:-:S04]  /*88f0*/  USEL UR36, UR36, URZ, UP0 ;  /* 0x0000003f24247287 */ /* 0x000fc80008000000 */
[----:B------:R-:W-:Y:S01]  /*8900*/  LOP3.LUT R2, R2, UR4, RZ, 0x3c, !PT ;  /* 0x0000000402027c12 */ /* 0x000fe2000f8e3cff */
[----:B0-----:R-:W-:Y:S01]  /*8910*/  FADD.FTZ R20, R8, R7 ;  /* 0x0000000708147221 */ /* 0x001fe20000010000 */
[----:B------:R-:W-:-:S04]  /*8920*/  IMAD.MOV R7, RZ, RZ, -R19 ;  /* 0x000000ffff077224 */ /* 0x000fc800078e0a13 */
[----:B------:R-:W-:Y:S02]  /*8930*/  FSETP.NE.FTZ.AND P1, PT, R20, RZ, PT ;  /* 0x000000ff1400720b */ /* 0x000fe40003f35000 */
[----:B------:R-:W-:Y:S01]  /*8940*/  ISETP.NE.AND P0, PT, R18, R7, PT ;  /* 0x000000071200720c */ /* 0x000fe20003f05270 */
[----:B-1----:R-:W-:Y:S01]  /*8950*/  FADD.FTZ R7, R9, R10 ;  /* 0x0000000a09077221 */ /* 0x002fe20000010000 */
[----:B------:R-:W-:-:S04]  /*8960*/  IMAD.U32 R9, RZ, RZ, UR11 ;  /* 0x0000000bff097e24 */ /* 0x000fc8000f8e00ff */
[----:B------:R-:W-:-:S05]  /*8970*/  FSETP.NE.FTZ.AND P2, PT, R7, RZ, PT ;  /* 0x000000ff0700720b */ /* 0x000fca0003f55000 */
[----:B------:R-:W0:Y:S02]  /*8980*/  @P1 MUFU.RCP R0, R20 ;  /* 0x0000001400001308 */ /* 0x000e240000001000 */
[----:B------:R-:W-:-:S05]  /*8990*/  @!P0 IMAD R6, R6, 0x40, R17 ;  /* 0x0000004006068824 */ /* 0x000fca00078e0211 */
[----:B------:R-:W-:Y:S01]  /*89a0*/  @!P0 LEA R6, R6, UR40, 0x2 ;  /* 0x0000002806068c11 */ /* 0x000fe2000f8e10ff */
[----:B------:R-:W1:Y:S08]  /*89b0*/  @P2 MUFU.RCP R5, R7 ;  /* 0x0000000700052308 */ /* 0x000e700000001000 */
[----:B------:R-:W2:Y:S01]  /*89c0*/  @P1 MUFU.LG2 R20, R20 ;  /* 0x0000001400141308 */ /* 0x000ea20000000c00 */
[----:B0-----:R-:W-:Y:S01]  /*89d0*/  @!P0 STS [R6+0x38400], R0 ;  /* 0x0384000006008388 */ /* 0x001fe20000000800 */
[-C--:B------:R-:W-:Y:S01]  /*89e0*/  FMUL.FTZ R169, R37, R0.reuse ;  /* 0x0000000025a97220 */ /* 0x080fe20000410000 */
[-C--:B------:R-:W-:Y:S01]  /*89f0*/  FMUL.FTZ R175, R24, R0.reuse ;  /* 0x0000000018af7220 */ /* 0x080fe20000410000 */
[-C--:B------:R-:W-:Y:S01]  /*8a00*/  FMUL.FTZ R174, R28, R0.reuse ;  /* 0x000000001cae7220 */ /* 0x080fe20000410000 */
[-C--:B------:R-:W-:Y:S01]  /*8a10*/  FMUL.FTZ R173, R32, R0.reuse ;  /* 0x0000000020ad7220 */ /* 0x080fe20000410000 */
[-C--:B------:R-:W-:Y:S01]  /*8a20*/  FMUL.FTZ R8, R25, R0.reuse ;  /* 0x0000000019087220 */ /* 0x080fe20000410000 */
[-C--:B------:R-:W-:Y:S01]  /*8a30*/  FMUL.FTZ R10, R29, R0.reuse ;  /* 0x000000001d0a7220 */ /* 0x080fe20000410000 */
[----:B------:R0:W3:Y:S01]  /*8a40*/  @P2 MUFU.LG2 R21, R7 ;  /* 0x0000000700152308 */ /* 0x0000e20000000c00 */
        /* <DEDUP_REMOVED lines=9> */
[----:B0-----:R-:W-:Y:S01]  /*8ae0*/  @P2 FMUL.FTZ R7, R11, 0.69314718246459960938 ;  /* 0x3f3172180b072820 */ /* 0x001fe20000410000 */
[----:B-1----:R-:W-:Y:S01]  /*8af0*/  @P1 FMUL.FTZ R6, R9, 0.69314718246459960938 ;  /* 0x3f31721809061820 */ /* 0x002fe20000410000 */
        /* <DEDUP_REMOVED lines=52> */
[----:B------:R-:W-:-:S02]  /*8e40*/  IMAD.MOV.U32 R0, RZ, RZ, -0x800000 ;  /* 0xff800000ff007424 */ /* 0x000fc400078e00ff */
        /* <DEDUP_REMOVED lines=68> */
.L_x_4213:
[----:B------:R-:W1:Y:S08]  /*9290*/  S2UR UR39, SR_CgaCtaId ;  /* 0x00000000002779c3 */ /* 0x000e700000008800 */
[----:B------:R-:W-:Y:S06]  /*92a0*/  BAR.SYNC.DEFER_BLOCKING 0x5, 0x180 ;  /* 0x0146000000007b1d */ /* 0x000fec0000010000 */
[----:B------:R-:W-:Y:S01]  /*92b0*/  UMOV UR40, 0x400 ;  /* 0x0000040000287882 */ /* 0x000fe20000000000 */
[----:B------:R-:W-:Y:S01]  /*92c0*/  BSSY B0, `(.L_x_4243) ;  /* 0x00002e0000007945 */ /* 0x000fe20003800000 */
[----:B-1----:R-:W-:-:S09]  /*92d0*/  ULEA UR40, UR39, UR40, 0x18 ;  /* 0x0000002827287291 */ /* 0x002fd2000f8ec03f */
[----:B0-----:R-:W0:Y:S02]  /*92e0*/  LDS.128 R4, [UR40+0x388d0] ;  /* 0x0388d028ff047984 */ /* 0x001e240008000c00 */
[----:B0-----:R-:W-:Y:S01]  /*92f0*/  R2UR UR4, R5 ;  /* 0x00000000050472ca */ /* 0x001fe200000e0000 */
        /* <DEDUP_REMOVED lines=22> */
[----:B------:R-:W-:Y:S01]  /*9460*/  ULDC.64 UR6, c[0x0][0xd08] ;  /* 0x0003420000067ab9 */ /* 0x000fe20000000a00 */
[----:B------:R-:W-:Y:S01]  /*9470*/  F2FP.BF16.F32.PACK_AB R33, R67, R33 ;  /* 0x000000214321723e */ /* 0x000fe200000010ff */
[----:B------:R-:W-:Y:S01]  /*9480*/  IMAD.WIDE R122, R201, 0x2, R176 ;  /* 0x00000002c97a7825 */ /* 0x000fe200078e02b0 */
[----:B------:R-:W-:-:S02]  /*9490*/  F2FP.BF16.F32.PACK_AB R73, R75, R74 ;  /* 0x0000004a4b49723e */ /* 0x000fc400000010ff */
[----:B------:R-:W-:Y:S02]  /*94a0*/  F2FP.BF16.F32.PACK_AB R80, R81, R80 ;  /* 0x000000505150723e */ /* 0x000fe400000010ff */
[C---:B------:R-:W-:Y:S02]  /*94b0*/  IADD3 R179, P1, R122.reuse, 0x20, RZ ;  /* 0x000000207ab37810 */ /* 0x040fe40007f3e0ff */
[C---:B------:R-:W-:Y:S02]  /*94c0*/  IADD3 R48, P6, R122.reuse, 0x2020, RZ ;  /* 0x000020207a307810 */ /* 0x040fe40007fde0ff */
[----:B------:R-:W-:Y:S01]  /*94d0*/  LOP3.LUT R20, R179, 0x380, RZ, 0xc0, !PT ;  /* 0x00000380b3147812 */ /* 0x000fe200078ec0ff */
[--C-:B------:R-:W-:Y:S01]  /*94e0*/  IMAD.X R21, RZ, RZ, R123.reuse, P1 ;  /* 0x000000ffff157224 */ /* 0x100fe200008e067b */
[----:B------:R-:W-:Y:S01]  /*94f0*/  IADD3 R183, P4, R122, 0x60, RZ ;  /* 0x000000607ab77810 */ /* 0x000fe20007f9e0ff */
[----:B------:R-:W-:Y:S01]  /*9500*/  IMAD.X R49, RZ, RZ, R123, P6 ;  /* 0x000000ffff317224 */ /* 0x000fe200030e067b */
[----:B------:R-:W-:-:S02]  /*9510*/  SHF.R.U64 R20, R20, 0x3, RZ ;  /* 0x0000000314147819 */ /* 0x000fc400000012ff */
[----:B------:R-:W-:Y:S02]  /*9520*/  IADD3 R181, P0, R122, 0x40, RZ ;  /* 0x000000407ab57810 */ /* 0x000fe40007f1e0ff */
[----:B------:R-:W-:Y:S02]  /*9530*/  LOP3.LUT R20, R20, R179, RZ, 0x3c, !PT ;  /* 0x000000b314147212 */ /* 0x000fe400078e3cff */
[----:B------:R-:W-:Y:S01]  /*9540*/  LOP3.LUT R179, R48, 0x380, RZ, 0xc0, !PT ;  /* 0x0000038030b37812 */ /* 0x000fe200078ec0ff */
[--C-:B------:R-:W-:Y:S01]  /*9550*/  IMAD.X R37, RZ, RZ, R123.reuse, P0 ;  /* 0x000000ffff257224 */ /* 0x100fe200000e067b */
[C---:B------:R-:W-:Y:S02]  /*9560*/  IADD3 R211, P3, R122.reuse, 0x2000, RZ ;  /* 0x000020007ad37810 */ /* 0x040fe40007f7e0ff */
[C---:B------:R-:W-:Y:S02]  /*9570*/  IADD3 R56, P2, R122.reuse, 0x2060, RZ ;  /* 0x000020607a387810 */ /* 0x040fe40007f5e0ff */
[----:B------:R-:W-:Y:S01]  /*9580*/  LOP3.LUT R40, R183, 0x380, RZ, 0xc0, !PT ;  /* 0x00000380b7287812 */ /* 0x000fe200078ec0ff */
[--C-:B------:R-:W-:Y:S01]  /*9590*/  IMAD.X R45, RZ, RZ, R123.reuse, P3 ;  /* 0x000000ffff2d7224 */ /* 0x100fe200018e067b */
[----:B------:R-:W-:Y:S01]  /*95a0*/  IADD3 R60, P1, R122, 0x4000, RZ ;  /* 0x000040007a3c7810 */ /* 0x000fe20007f3e0ff */
[----:B------:R-:W-:Y:S01]  /*95b0*/  IMAD.X R57, RZ, RZ, R123, P2 ;  /* 0x000000ffff397224 */ /* 0x000fe200010e067b */
[----:B------:R-:W-:-:S02]  /*95c0*/  LOP3.LUT R36, R181, 0x380, RZ, 0xc0, !PT ;  /* 0x00000380b5247812 */ /* 0x000fc400078ec0ff */
[----:B------:R-:W-:Y:S01]  /*95d0*/  SHF.R.U64 R179, R179, 0x3, RZ ;  /* 0x00000003b3b37819 */ /* 0x000fe200000012ff */
[--C-:B------:R-:W-:Y:S01]  /*95e0*/  IMAD.X R61, RZ, RZ, R123.reuse, P1 ;  /* 0x000000ffff3d7224 */ /* 0x100fe200008e067b */
[C---:B------:R-:W-:Y:S02]  /*95f0*/  IADD3 R30, P0, R122.reuse, 0x4020, RZ ;  /* 0x000040207a1e7810 */ /* 0x040fe40007f1e0ff */
[----:B------:R-:W-:Y:S02]  /*9600*/  LOP3.LUT R44, R211, 0x380, RZ, 0xc0, !PT ;  /* 0x00000380d32c7812 */ /* 0x000fe400078ec0ff */
[C---:B------:R-:W-:Y:S01]  /*9610*/  LOP3.LUT R5, R122.reuse, 0x380, RZ, 0xc0, !PT ;  /* 0x000003807a057812 */ /* 0x040fe200078ec0ff */
[----:B------:R-:W-:Y:S01]  /*9620*/  IMAD.X R99, RZ, RZ, R123, P0 ;  /* 0x000000ffff637224 */ /* 0x000fe200000e067b */
[----:B------:R-:W-:Y:S02]  /*9630*/  IADD3 R52, P5, R122, 0x2040, RZ ;  /* 0x000020407a347810 */ /* 0x000fe40007fbe0ff */
[----:B------:R-:W-:-:S02]  /*9640*/  SHF.R.U64 R40, R40, 0x3, RZ ;  /* 0x0000000328287819 */ /* 0x000fc400000012ff */
[----:B------:R-:W-:Y:S01]  /*9650*/  SHF.R.U64 R36, R36, 0x3, RZ ;  /* 0x0000000324247819 */ /* 0x000fe200000012ff */
[--C-:B------:R-:W-:Y:S01]  /*9660*/  IMAD.X R53, RZ, RZ, R123.reuse, P5 ;  /* 0x000000ffff357224 */ /* 0x100fe200028e067b */
[C---:B------:R-:W-:Y:S02]  /*9670*/  IADD3 R4, P2, R122.reuse, 0x6040, RZ ;  /* 0x000060407a047810 */ /* 0x040fe40007f5e0ff */
[----:B------:R-:W-:Y:S02]  /*9680*/  LOP3.LUT R48, R179, R48, RZ, 0x3c, !PT ;  /* 0x00000030b3307212 */ /* 0x000fe400078e3cff */
[----:B------:R-:W-:Y:S01]  /*9690*/  IADD3 R26, P1, R122, 0x6060, RZ ;  /* 0x000060607a1a7810 */ /* 0x000fe20007f3e0ff */
[----:B------:R-:W-:Y:S01]  /*96a0*/  IMAD.X R119, RZ, RZ, R123, P2 ;  /* 0x000000ffff777224 */ /* 0x000fe200010e067b */
[----:B------:R-:W-:Y:S02]  /*96b0*/  SHF.R.U64 R44, R44, 0x3, RZ ;  /* 0x000000032c2c7819 */ /* 0x000fe400000012ff */
[----:B------:R-:W-:-:S02]  /*96c0*/  LOP3.LUT R179, R30, 0x380, RZ, 0xc0, !PT ;  /* 0x000003801eb37812 */ /* 0x000fc400078ec0ff */
[----:B------:R-:W-:Y:S02]  /*96d0*/  SHF.R.U64 R5, R5, 0x3, RZ ;  /* 0x0000000305057819 */ /* 0x000fe400000012ff */
[----:B------:R-:W-:Y:S02]  /*96e0*/  LOP3.LUT R40, R40, R183, RZ, 0x3c, !PT ;  /* 0x000000b728287212 */ /* 0x000fe400078e3cff */
[----:B------:R-:W-:Y:S02]  /*96f0*/  IADD3.X R41, RZ, R123, RZ, P4, !PT ;  /* 0x0000007bff297210 */ /* 0x000fe400027fe4ff */
[----:B------:R-:W-:Y:S02]  /*9700*/  LOP3.LUT R36, R36, R181, RZ, 0x3c, !PT ;  /* 0x000000b524247212 */ /* 0x000fe400078e3cff */
[----:B------:R-:W-:Y:S02]  /*9710*/  LOP3.LUT R183, R56, 0x380, RZ, 0xc0, !PT ;  /* 0x0000038038b77812 */ /* 0x000fe400078ec0ff */
[----:B------:R-:W-:-:S02]  /*9720*/  IADD3 R102, P4, R122, 0x4040, RZ ;  /* 0x000040407a667810 */ /* 0x000fc40007f9e0ff */
[C---:B------:R-:W-:Y:S02]  /*9730*/  IADD3 R106, P3, R122.reuse, 0x4060, RZ ;  /* 0x000040607a6a7810 */ /* 0x040fe40007f7e0ff */
[C---:B------:R-:W-:Y:S01]  /*9740*/  IADD3 R110, P6, R122.reuse, 0x6000, RZ ;  /* 0x000060007a6e7810 */ /* 0x040fe20007fde0ff */
[--C-:B------:R-:W-:Y:S01]  /*9750*/  IMAD.X R103, RZ, RZ, R123.reuse, P4 ;  /* 0x000000ffff677224 */ /* 0x100fe200020e067b */
[----:B------:R-:W-:Y:S01]  /*9760*/  IADD3 R3, P5, R122, 0x6020, RZ ;  /* 0x000060207a037810 */ /* 0x000fe20007fbe0ff */
[--C-:B------:R-:W-:Y:S01]  /*9770*/  IMAD.X R107, RZ, RZ, R123.reuse, P3 ;  /* 0x000000ffff6b7224 */ /* 0x100fe200018e067b */
[----:B------:R-:W-:Y:S01]  /*9780*/  LOP3.LUT R181, R52, 0x380, RZ, 0xc0, !PT ;  /* 0x0000038034b57812 */ /* 0x000fe200078ec0ff */
[--C-:B------:R-:W-:Y:S01]  /*9790*/  IMAD.X R111, RZ, RZ, R123.reuse, P6 ;  /* 0x000000ffff6f7224 */ /* 0x100fe200030e067b */
[----:B------:R-:W-:Y:S01]  /*97a0*/  LOP3.LUT R27, R4, 0x380, RZ, 0xc0, !PT ;  /* 0x00000380041b7812 */ /* 0x000fe200078ec0ff */
[----:B------:R-:W-:Y:S01]  /*97b0*/  IMAD.X R115, RZ, RZ, R123, P5 ;  /* 0x000000ffff737224 */ /* 0x000fe200028e067b */
[----:B------:R-:W-:-:S02]  /*97c0*/  LOP3.LUT R44, R44, R211, RZ, 0x3c, !PT ;  /* 0x000000d32c2c7212 */ /* 0x000fc400078e3cff */
[----:B------:R-:W-:Y:S02]  /*97d0*/  SHF.R.U64 R179, R179, 0x3, RZ ;  /* 0x00000003b3b37819 */ /* 0x000fe400000012ff */
[----:B------:R-:W-:Y:S02]  /*97e0*/  LOP3.LUT R175, R26, 0x380, RZ, 0xc0, !PT ;  /* 0x000003801aaf7812 */ /* 0x000fe400078ec0ff */
[----:B------:R-:W-:Y:S01]  /*97f0*/  LOP3.LUT R122, R5, R122, RZ, 0x3c, !PT ;  /* 0x0000007a057a7212 */ /* 0x000fe200078e3cff */
[----:B------:R-:W-:Y:S01]  /*9800*/  IMAD.X R5, RZ, RZ, R123, P1 ;  /* 0x000000ffff057224 */ /* 0x000fe200008e067b */
[----:B------:R-:W-:Y:S02]  /*9810*/  LOP3.LUT R211, R60, 0x380, RZ, 0xc0, !PT ;  /* 0x000003803cd37812 */ /* 0x000fe400078ec0ff */
[----:B------:R-:W-:Y:S02]  /*9820*/  SHF.R.U64 R183, R183, 0x3, RZ ;  /* 0x00000003b7b77819 */ /* 0x000fe400000012ff */
[----:B------:R-:W-:-:S02]  /*9830*/  SHF.R.U64 R181, R181, 0x3, RZ ;  /* 0x00000003b5b57819 */ /* 0x000fc400000012ff */
[----:B------:R-:W-:Y:S02]  /*9840*/  SHF.R.U64 R27, R27, 0x3, RZ ;  /* 0x000000031b1b7819 */ /* 0x000fe400000012ff */
[----:B------:R-:W-:Y:S02]  /*9850*/  LOP3.LUT R98, R179, R30, RZ, 0x3c, !PT ;  /* 0x0000001eb3627212 */ /* 0x000fe400078e3cff */
[----:B------:R-:W-:Y:S02]  /*9860*/  SHF.R.U64 R175, R175, 0x3, RZ ;  /* 0x00000003afaf7819 */ /* 0x000fe400000012ff */
[----:B------:R-:W-:Y:S02]  /*9870*/  SHF.R.U64 R211, R211, 0x3, RZ ;  /* 0x00000003d3d37819 */ /* 0x000fe400000012ff */
[----:B------:R-:W-:Y:S02]  /*9880*/  MOV R123, R122 ;  /* 0x0000007a007b7202 */ /* 0x000fe40000000f00 */
[----:B------:R-:W-:-:S02]  /*9890*/  LOP3.LUT R30, R3, 0x380, RZ, 0xc0, !PT ;  /* 0x00000380031e7812 */ /* 0x000fc400078ec0ff */
[----:B------:R-:W-:Y:S01]  /*98a0*/  LOP3.LUT R56, R183, R56, RZ, 0x3c, !PT ;  /* 0x00000038b7387212 */ /* 0x000fe200078e3cff */
[----:B------:R0:W-:Y:S01]  /*98b0*/  STSM.16.M88.4 [R123], R8 ;  /* 0x000000087b007844 */ /* 0x0001e20000000200 */
[----:B------:R-:W-:Y:S02]  /*98c0*/  LOP3.LUT R52, R181, R52, RZ, 0x3c, !PT ;  /* 0x00000034b5347212 */ /* 0x000fe400078e3cff */
[----:B------:R-:W-:Y:S02]  /*98d0*/  LOP3.LUT R183, R106, 0x380, RZ, 0xc0, !PT ;  /* 0x000003806ab77812 */ /* 0x000fe400078ec0ff */
[----:B------:R-:W-:Y:S02]  /*98e0*/  LOP3.LUT R118, R27, R4, RZ, 0x3c, !PT ;  /* 0x000000041b767212 */ /* 0x000fe400078e3cff */
[----:B------:R-:W-:Y:S02]  /*98f0*/  LOP3.LUT R181, R102, 0x380, RZ, 0xc0, !PT ;  /* 0x0000038066b57812 */ /* 0x000fe400078ec0ff */
[----:B------:R-:W-:-:S02]  /*9900*/  LOP3.LUT R4, R175, R26, RZ, 0x3c, !PT ;  /* 0x0000001aaf047212 */ /* 0x000fc400078e3cff */
[----:B------:R-:W-:Y:S02]  /*9910*/  LOP3.LUT R60, R211, R60, RZ, 0x3c, !PT ;  /* 0x0000003cd33c7212 */ /* 0x000fe400078e3cff */
[----:B------:R-:W-:Y:S02]  /*9920*/  SHF.R.U64 R30, R30, 0x3, RZ ;  /* 0x000000031e1e7819 */ /* 0x000fe400000012ff */
[----:B------:R-:W-:Y:S02]  /*9930*/  LOP3.LUT R211, R110, 0x380, RZ, 0xc0, !PT ;  /* 0x000003806ed37812 */ /* 0x000fe400078ec0ff */
[----:B------:R-:W-:Y:S02]  /*9940*/  SHF.R.U64 R183, R183, 0x3, RZ ;  /* 0x00000003b7b77819 */ /* 0x000fe400000012ff */
[----:B------:R-:W-:Y:S02]  /*9950*/  MOV R122, R20 ;  /* 0x00000014007a7202 */ /* 0x000fe40000000f00 */
[----:B0-----:R-:W-:-:S02]  /*9960*/  F2FP.BF16.F32.PACK_AB R8, R171, R173 ;  /* 0x000000adab08723e */ /* 0x001fc400000010ff */
[----:B------:R-:W-:Y:S02]  /*9970*/  F2FP.BF16.F32.PACK_AB R9, R35, R34 ;  /* 0x000000222309723e */ /* 0x000fe400000010ff */
[----:B------:R-:W-:Y:S02]  /*9980*/  F2FP.BF16.F32.PACK_AB R10, R169, R172 ;  /* 0x000000aca90a723e */ /* 0x000fe400000010ff */
[----:B------:R-:W-:Y:S02]  /*9990*/  F2FP.BF16.F32.PACK_AB R11, R39, R38 ;  /* 0x00000026270b723e */ /* 0x000fe400000010ff */
[----:B------:R-:W-:Y:S02]  /*99a0*/  SHF.R.U64 R181, R181, 0x3, RZ ;  /* 0x00000003b5b57819 */ /* 0x000fe400000012ff */
[----:B------:R-:W-:Y:S01]  /*99b0*/  MOV R37, R36 ;  /* 0x0000002400257202 */ /* 0x000fe20000000f00 */
[----:B------:R0:W-:Y:S01]  /*99c0*/  STSM.16.M88.4 [R122], R8 ;  /* 0x000000087a007844 */ /* 0x0001e20000000200 */
[----:B------:R-:W-:-:S02]  /*99d0*/  LOP3.LUT R114, R30, R3, RZ, 0x3c, !PT ;  /* 0x000000031e727212 */ /* 0x000fc400078e3cff */
[----:B------:R-:W-:Y:S01]  /*99e0*/  MOV R40, R40 ;  /* 0x0000002800287202 */ /* 0x000fe20000000f00 */
[----:B------:R-:W-:Y:S01]  /*99f0*/  STSM.16.M88.4 [R37], R12 ;  /* 0x0000000c25007844 */ /* 0x000fe20000000200 */
[----:B------:R-:W-:Y:S02]  /*9a00*/  F2FP.BF16.F32.PACK_AB R26, R160, R164 ;  /* 0x000000a4a01a723e */ /* 0x000fe400000010ff */
[----:B------:R-:W-:Y:S02]  /*9a10*/  F2FP.BF16.F32.PACK_AB R27, R55, R54 ;  /* 0x00000036371b723e */ /* 0x000fe400000010ff */
[----:B------:R-:W-:Y:S02]  /*9a20*/  MOV R36, R4 ;  /* 0x0000000400247202 */ /* 0x000fe40000000f00 */
[----:B------:R-:W-:Y:S01]  /*9a30*/  SHF.R.U64 R211, R211, 0x3, RZ ;  /* 0x00000003d3d37819 */ /* 0x000fe200000012ff */
[----:B------:R-:W1:Y:S01]  /*9a40*/  LDC.64 R4, c[0x0][0xd00] ;  /* 0x00034000ff047b82 */ /* 0x000e620000000a00 */
[----:B------:R-:W-:Y:S01]  /*9a50*/  MOV R44, R44 ;  /* 0x0000002c002c7202 */ /* 0x000fe20000000f00 */
[----:B------:R-:W-:Y:S01]  /*9a60*/  STSM.16.M88.4 [R40], R24 ;  /* 0x0000001828007844 */ /* 0x000fe20000000200 */
[----:B------:R-:W-:-:S02]  /*9a70*/  F2FP.BF16.F32.PACK_AB R30, R32, R158 ;  /* 0x0000009e201e723e */ /* 0x000fc400000010ff */
[----:B------:R-:W-:Y:S02]  /*9a80*/  LOP3.LUT R106, R183, R106, RZ, 0x3c, !PT ;  /* 0x0000006ab76a7212 */ /* 0x000fe400078e3cff */
[----:B------:R-:W-:Y:S01]  /*9a90*/  MOV R48, R48 ;  /* 0x0000003000307202 */ /* 0x000fe20000000f00 */
[----:B------:R-:W-:Y:S01]  /*9aa0*/  STSM.16.M88.4 [R44], R28 ;  /* 0x0000001c2c007844 */ /* 0x000fe20000000200 */
[----:B------:R-:W-:Y:S01]  /*9ab0*/  F2FP.BF16.F32.PACK_AB R32, R65, R152 ;  /* 0x000000984120723e */ /* 0x000fe200000010ff */
[----:B0-----:R-:W0:Y:S01]  /*9ac0*/  LDC.64 R8, c[0x0][0xd00] ;  /* 0x00034000ff087b82 */ /* 0x001e220000000a00 */
[----:B------:R-:W-:Y:S02]  /*9ad0*/  F2FP.BF16.F32.PACK_AB R34, R69, R68 ;  /* 0x000000444522723e */ /* 0x000fe400000010ff */
[----:B------:R-:W-:Y:S02]  /*9ae0*/  F2FP.BF16.F32.PACK_AB R35, R71, R70 ;  /* 0x000000464723723e */ /* 0x000fe400000010ff */
[----:B------:R-:W-:-:S02]  /*9af0*/  LOP3.LUT R102, R181, R102, RZ, 0x3c, !PT ;  /* 0x00000066b5667212 */ /* 0x000fc400078e3cff */
[----:B------:R-:W-:Y:S01]  /*9b00*/  MOV R52, R52 ;  /* 0x0000003400347202 */ /* 0x000fe20000000f00 */
        /* <DEDUP_REMOVED lines=10> */
[----:B------:R-:W-:Y:S01]  /*9bb0*/  F2FP.BF16.F32.PACK_AB R96, R97, R96 ;  /* 0x000000606160723e */ /* 0x000fe200000010ff */
[----:B------:R-:W-:Y:S01]  /*9bc0*/  STSM.16.M88.4 [R56], R80 ;  /* 0x0000005038007844 */ /* 0x000fe20000000200 */
[----:B------:R-:W-:Y:S02]  /*9bd0*/  LOP3.LUT R110, R211, R110, RZ, 0x3c, !PT ;  /* 0x0000006ed36e7212 */ /* 0x000fe400078e3cff */
[----:B------:R-:W-:-:S02]  /*9be0*/  F2FP.BF16.F32.PACK_AB R104, R105, R104 ;  /* 0x000000686968723e */ /* 0x000fc400000010ff */
[----:B------:R-:W-:Y:S02]  /*9bf0*/  F2FP.BF16.F32.PACK_AB R112, R113, R112 ;  /* 0x000000707170723e */ /* 0x000fe400000010ff */
[----:B------:R-:W-:Y:S02]  /*9c00*/  F2FP.BF16.F32.PACK_AB R120, R121, R120 ;  /* 0x000000787978723e */ /* 0x000fe400000010ff */
[----:B------:R-:W-:Y:S02]  /*9c10*/  F2FP.BF16.F32.PACK_AB R128, R129, R128 ;  /* 0x000000808180723e */ /* 0x000fe400000010ff */
[----:B------:R-:W-:Y:S02]  /*9c20*/  F2FP.BF16.F32.PACK_AB R136, R137, R136 ;  /* 0x000000888988723e */ /* 0x000fe400000010ff */
[----:B------:R-:W-:Y:S01]  /*9c30*/  F2FP.BF16.F32.PACK_AB R144, R145, R144 ;  /* 0x000000909190723e */ /* 0x000fe200000010ff */
[----:B------:R-:W-:Y:S01]  /*9c40*/  ULDC UR5, c[0x0][0xb88] ;  /* 0x0002e20000057ab9 */ /* 0x000fe20000000800 */
[----:B------:R-:W-:Y:S01]  /*9c50*/  MOV R60, R60 ;  /* 0x0000003c003c7202 */ /* 0x000fe20000000f00 */
[----:B0-----:R-:W-:Y:S01]  /*9c60*/  IMAD.WIDE R8, R186, 0x4, R8 ;  /* 0x00000004ba087825 */ /* 0x001fe200078e0208 */
[----:B------:R-:W-:-:S02]  /*9c70*/  MOV R3, R98 ;  /* 0x0000006200037202 */ /* 0x000fc40000000f00 */
[----:B------:R-:W-:Y:S02]  /*9c80*/  F2FP.BF16.F32.PACK_AB R90, R93, R92 ;  /* 0x0000005c5d5a723e */ /* 0x000fe400000010ff */
[----:B------:R-:W-:Y:S02]  /*9c90*/  F2FP.BF16.F32.PACK_AB R91, R95, R94 ;  /* 0x0000005e5f5b723e */ /* 0x000fe400000010ff */
[----:B------:R-:W-:Y:S02]  /*9ca0*/  MOV R21, R106 ;  /* 0x0000006a00157202 */ /* 0x000fe40000000f00 */
[----:B------:R-:W-:Y:S01]  /*9cb0*/  F2FP.BF16.F32.PACK_AB R97, R46, R42 ;  /* 0x0000002a2e61723e */ /* 0x000fe200000010ff */
[----:B------:R-:W-:Y:S01]  /*9cc0*/  STSM.16.M88.4 [R60], R88 ;  /* 0x000000583c007844 */ /* 0x000fe20000000200 */
[----:B------:R-:W-:Y:S02]  /*9cd0*/  F2FP.BF16.F32.PACK_AB R98, R101, R100 ;  /* 0x000000646562723e */ /* 0x000fe400000010ff */
[----:B------:R-:W-:-:S02]  /*9ce0*/  F2FP.BF16.F32.PACK_AB R99, R58, R50 ;  /* 0x000000323a63723e */ /* 0x000fc400000010ff */
[----:B------:R-:W-:Y:S02]  /*9cf0*/  MOV R102, R102 ;  /* 0x0000006600667202 */ /* 0x000fe40000000f00 */
[----:B------:R-:W-:Y:S01]  /*9d00*/  MOV R20, R114 ;  /* 0x0000007200147202 */ /* 0x000fe20000000f00 */
[----:B------:R0:W-:Y:S01]  /*9d10*/  STSM.16.M88.4 [R3], R96 ;  /* 0x0000006003007844 */ /* 0x0001e20000000200 */
[----:B------:R-:W-:Y:S02]  /*9d20*/  F2FP.BF16.F32.PACK_AB R105, R66, R64 ;  /* 0x000000404269723e */ /* 0x000fe400000010ff */
[----:B------:R-:W-:Y:S02]  /*9d30*/  F2FP.BF16.F32.PACK_AB R106, R109, R108 ;  /* 0x0000006c6d6a723e */ /* 0x000fe400000010ff */
[----:B------:R-:W-:Y:S02]  /*9d40*/  F2FP.BF16.F32.PACK_AB R107, R154, R153 ;  /* 0x000000999a6b723e */ /* 0x000fe400000010ff */
[----:B------:R-:W-:-:S02]  /*9d50*/  F2FP.BF16.F32.PACK_AB R113, R156, R155 ;  /* 0x0000009b9c71723e */ /* 0x000fc400000010ff */
[----:B------:R-:W-:Y:S01]  /*9d60*/  F2FP.BF16.F32.PACK_AB R114, R117, R116 ;  /* 0x000000747572723e */ /* 0x000fe200000010ff */
[----:B------:R-:W-:Y:S01]  /*9d70*/  STSM.16.M88.4 [R102], R104 ;  /* 0x0000006866007844 */ /* 0x000fe20000000200 */
[----:B------:R-:W-:Y:S02]  /*9d80*/  F2FP.BF16.F32.PACK_AB R115, R159, R157 ;  /* 0x0000009d9f73723e */ /* 0x000fe400000010ff */
[----:B------:R-:W-:Y:S02]  /*9d90*/  MOV R110, R110 ;  /* 0x0000006e006e7202 */ /* 0x000fe40000000f00 */
[----:B------:R-:W-:Y:S01]  /*9da0*/  F2FP.BF16.F32.PACK_AB R121, R162, R161 ;  /* 0x000000a1a279723e */ /* 0x000fe200000010ff */
[----:B------:R-:W-:Y:S01]  /*9db0*/  STSM.16.M88.4 [R21], R112 ;  /* 0x0000007015007844 */ /* 0x000fe20000000200 */
[----:B------:R-:W-:Y:S02]  /*9dc0*/  F2FP.BF16.F32.PACK_AB R122, R125, R124 ;  /* 0x0000007c7d7a723e */ /* 0x000fe400000010ff */
[----:B------:R-:W-:-:S02]  /*9dd0*/  F2FP.BF16.F32.PACK_AB R123, R127, R126 ;  /* 0x0000007e7f7b723e */ /* 0x000fc400000010ff */
[----:B------:R-:W-:Y:S02]  /*9de0*/  F2FP.BF16.F32.PACK_AB R129, R131, R130 ;  /* 0x000000828381723e */ /* 0x000fe400000010ff */
[----:B------:R-:W-:Y:S01]  /*9df0*/  F2FP.BF16.F32.PACK_AB R130, R133, R132 ;  /* 0x000000848582723e */ /* 0x000fe200000010ff */
[----:B------:R-:W-:Y:S01]  /*9e00*/  STSM.16.M88.4 [R110], R120 ;  /* 0x000000786e007844 */ /* 0x000fe20000000200 */
[----:B------:R-:W-:Y:S02]  /*9e10*/  F2FP.BF16.F32.PACK_AB R131, R135, R134 ;  /* 0x000000868783723e */ /* 0x000fe400000010ff */
[----:B------:R-:W-:Y:S02]  /*9e20*/  F2FP.BF16.F32.PACK_AB R137, R139, R138 ;  /* 0x0000008a8b89723e */ /* 0x000fe400000010ff */
[----:B------:R-:W-:Y:S01]  /*9e30*/  MOV R118, R118 ;  /* 0x0000007600767202 */ /* 0x000fe20000000f00 */
[----:B------:R-:W-:Y:S01]  /*9e40*/  STSM.16.M88.4 [R20], R128 ;  /* 0x0000008014007844 */ /* 0x000fe20000000200 */
[----:B------:R-:W-:-:S02]  /*9e50*/  F2FP.BF16.F32.PACK_AB R138, R141, R140 ;  /* 0x0000008c8d8a723e */ /* 0x000fc400000010ff */
[----:B------:R-:W-:Y:S02]  /*9e60*/  F2FP.BF16.F32.PACK_AB R139, R143, R142 ;  /* 0x0000008e8f8b723e */ /* 0x000fe400000010ff */
[----:B------:R-:W-:Y:S02]  /*9e70*/  F2FP.BF16.F32.PACK_AB R145, R147, R146 ;  /* 0x000000929391723e */ /* 0x000fe400000010ff */
[----:B------:R-:W-:Y:S01]  /*9e80*/  F2FP.BF16.F32.PACK_AB R146, R149, R148 ;  /* 0x000000949592723e */ /* 0x000fe200000010ff */
[----:B------:R-:W-:Y:S01]  /*9e90*/  STSM.16.M88.4 [R118], R136 ;  /* 0x0000008876007844 */ /* 0x000fe20000000200 */
[----:B------:R-:W-:Y:S02]  /*9ea0*/  F2FP.BF16.F32.PACK_AB R147, R151, R150 ;  /* 0x000000969793723e */ /* 0x000fe400000010ff */
[----:B------:R-:W-:Y:S02]  /*9eb0*/  ISETP.NE.U32.AND P6, PT, RZ, UR6, PT ;  /* 0x00000006ff007c0c */ /* 0x000fe4000bfc5070 */
[----:B-1----:R-:W-:Y:S01]  /*9ec0*/  ISETP.NE.U32.AND P0, PT, R4, RZ, PT ;  /* 0x000000ff0400720c */ /* 0x002fe20003f05070 */
[----:B------:R1:W-:Y:S01]  /*9ed0*/  STSM.16.M88.4 [R36], R144 ;  /* 0x0000009024007844 */ /* 0x0003e20000000200 */
[----:B------:R-:W-:Y:S01]  /*9ee0*/  BAR.SYNC.DEFER_BLOCKING 0x1, 0x100 ;  /* 0x0044000000007b1d */ /* 0x000fe20000010000 */
[----:B------:R-:W-:Y:S01]  /*9ef0*/  ISETP.NE.AND.EX P6, PT, RZ, UR7, PT, P6 ;  /* 0x00000007ff007c0c */ /* 0x000fe2000bfc5360 */
[----:B0-----:R-:W-:Y:S01]  /*9f00*/  IMAD R3, R195, 0x40, R16 ;  /* 0x00000040c3037824 */ /* 0x001fe200078e0210 */
[----:B------:R-:W-:Y:S01]  /*9f10*/  ISETP.NE.AND.EX P0, PT, R5, RZ, PT, P0 ;  /* 0x000000ff0500720c */ /* 0x000fe20003f05300 */
[----:B------:R-:W-:-:S02]  /*9f20*/  IMAD.MOV.U32 R4, RZ, RZ, RZ ;  /* 0x000000ffff047224 */ /* 0x000fc400078e00ff */
[----:B------:R-:W-:Y:S01]  /*9f30*/  IMAD.WIDE R176, R3, 0x2, R176 ;  /* 0x0000000203b07825 */ /* 0x000fe200078e02b0 */
[----:B------:R-:W-:-:S07]  /*9f40*/  MOV R3, UR5 ;  /* 0x0000000500037c02 */ /* 0x000fce0008000f00 */
[----:B------:R-:W-:-:S04]  /*9f50*/  @P6 LEA R10, P4, R186, UR6, 0x2 ;  /* 0x00000006ba0a6c11 */ /* 0x000fc8000f8810ff */
[----:B------:R-:W-:Y:S01]  /*9f60*/  @P6 LEA.HI.X R11, R186, UR7, R193, 0x2, P4 ;  /* 0x00000007ba0b6c11 */ /* 0x000fe2000a0f14c1 */
[----:B------:R0:W5:Y:S01]  /*9f70*/  @P0 LDG.E R4, desc[UR44][R8.64] ;  /* 0x0000002c08040981 */ /* 0x000162000c1e1900 */
[C---:B------:R-:W-:Y:S02]  /*9f80*/  IADD3 R13, P1, R176.reuse, 0x1000, RZ ;  /* 0x00001000b00d7810 */ /* 0x040fe40007f3e0ff */
[C---:B------:R-:W-:Y:S01]  /*9f90*/  IADD3 R25, P2, R176.reuse, 0x2000, RZ ;  /* 0x00002000b0197810 */ /* 0x040fe20007f5e0ff */
[----:B------:R0:W5:Y:S01]  /*9fa0*/  @P6 LDG.E R3, desc[UR44][R10.64] ;  /* 0x0000002c0a036981 */ /* 0x000162000c1e1900 */
[C---:B------:R-:W-:Y:S02]  /*9fb0*/  IADD3 R29, P3, R176.reuse, 0x3000, RZ ;  /* 0x00003000b01d7810 */ /* 0x040fe40007f7e0ff */
[----:B------:R-:W-:Y:S02]  /*9fc0*/  IADD3 R33, P4, R176, 0x4000, RZ ;  /* 0x00004000b0217810 */ /* 0x000fe40007f9e0ff */
        /* <DEDUP_REMOVED lines=23> */
[----:B-1----:R-:W-:-:S02]  /*a140*/  LOP3.LUT R36, R37, 0x380, RZ, 0xc0, !PT ;  /* 0x0000038025247812 */ /* 0x002fc400078ec0ff */
        /* <DEDUP_REMOVED lines=22> */
.L_x_4245:
[----:B------:R-:W-:Y:S01]  /*a2b0*/  ISETP.NE.AND P6, PT, R5, RZ, PT ;  /* 0x000000ff0500720c */ /* 0x000fe20003fc5270 */
[--C-:B------:R-:W-:Y:S01]  /*a2c0*/  IMAD.X R57, RZ, RZ, R177.reuse, P5 ;  /* 0x000000ffff397224 */ /* 0x100fe200028e06b1 */
[----:B------:R-:W0:Y:S01]  /*a2d0*/  SHFL.IDX PT, R5, R197, RZ, 0x1f ;  /* 0x00001fffc5057589 */ /* 0x000e2200000e0000 */
[--C-:B------:R-:W-:Y:S01]  /*a2e0*/  IMAD.X R41, RZ, RZ, R177.reuse, P1 ;  /* 0x000000ffff297224 */ /* 0x100fe200008e06b1 */
[C---:B------:R-:W-:Y:S01]  /*a2f0*/  IADD3 R65, P1, R176.reuse, 0xc000, RZ ;  /* 0x0000c000b0417810 */ /* 0x040fe20007f3e0ff */
[--C-:B------:R-:W-:Y:S01]  /*a300*/  IMAD.X R37, RZ, RZ, R177.reuse, P6 ;  /* 0x000000ffff257224 */ /* 0x100fe200030e06b1 */
[C---:B------:R-:W-:Y:S01]  /*a310*/  IADD3 R61, P6, R176.reuse, 0xb000, RZ ;  /* 0x0000b000b03d7810 */ /* 0x040fe20007fde0ff */
[--C-:B------:R-:W-:Y:S01]  /*a320*/  IMAD.X R45, RZ, RZ, R177.reuse, P2 ;  /* 0x000000ffff2d7224 */ /* 0x100fe200010e06b1 */
[C---:B------:R-:W-:Y:S01]  /*a330*/  IADD3 R69, P2, R176.reuse, 0xd000, RZ ;  /* 0x0000d000b0457810 */ /* 0x040fe20007f5e0ff */
[--C-:B------:R-:W-:Y:S01]  /*a340*/  IMAD.X R49, RZ, RZ, R177.reuse, P3 ;  /* 0x000000ffff317224 */ /* 0x100fe200018e06b1 */
[C---:B------:R-:W-:Y:S01]  /*a350*/  IADD3 R73, P3, R176.reuse, 0xe000, RZ ;  /* 0x0000e000b0497810 */ /* 0x040fe20007f7e0ff */
[----:B------:R-:W-:Y:S01]  /*a360*/  IMAD.X R53, RZ, RZ, R177, P4 ;  /* 0x000000ffff357224 */ /* 0x000fe200020e06b1 */
[----:B------:R-:W-:-:S02]  /*a370*/  IADD3 R8, P4, R176, 0xf000, RZ ;  /* 0x0000f000b0087810 */ /* 0x000fc40007f9e0ff */
[----:B------:R-:W-:Y:S02]  /*a380*/  LOP3.LUT R60, R61, 0x380, RZ, 0xc0, !PT ;  /* 0x000003803d3c7812 */ /* 0x000fe400078ec0ff */
[----:B------:R-:W-:Y:S01]  /*a390*/  LOP3.LUT R64, R65, 0x380, RZ, 0xc0, !PT ;  /* 0x0000038041407812 */ /* 0x000fe200078ec0ff */
[----:B------:R-:W-:Y:S01]  /*a3a0*/  IMAD.X R77, RZ, RZ, R177, P4 ;  /* 0x000000ffff4d7224 */ /* 0x000fe200020e06b1 */
[----:B------:R-:W-:Y:S02]  /*a3b0*/  LOP3.LUT R68, R69, 0x380, RZ, 0xc0, !PT ;  /* 0x0000038045447812 */ /* 0x000fe400078ec0ff */
[----:B------:R-:W-:Y:S02]  /*a3c0*/  LOP3.LUT R72, R73, 0x380, RZ, 0xc0, !PT ;  /* 0x0000038049487812 */ /* 0x000fe400078ec0ff */
[----:B------:R-:W-:Y:S02]  /*a3d0*/  LOP3.LUT R9, R176, 0x380, RZ, 0xc0, !PT ;  /* 0x00000380b0097812 */ /* 0x000fe400078ec0ff */
[----:B------:R-:W-:-:S02]  /*a3e0*/  SHF.R.U64 R60, R60, 0x3, RZ ;  /* 0x000000033c3c7819 */ /* 0x000fc400000012ff */
[----:B0-----:R-:W-:Y:S02]  /*a3f0*/  ISETP.NE.AND P5, PT, R5, RZ, PT ;  /* 0x000000ff0500720c */ /* 0x001fe40003fa5270 */
[----:B------:R-:W-:Y:S02]  /*a400*/  LOP3.LUT R5, R8, 0x380, RZ, 0xc0, !PT ;  /* 0x0000038008057812 */ /* 0x000fe400078ec0ff */
        /* <DEDUP_REMOVED lines=14> */
[----:B------:R-:W-:Y:S02]  /*a4f0*/  LOP3.LUT R76, R5, R8, RZ, 0x3c, !PT ;  /* 0x00000008054c7212 */ /* 0x000fe400078e3cff */
[----:B------:R-:W-:Y:S02]  /*a500*/  SHF.R.S32.HI R80, RZ, 0x1f, R187 ;  /* 0x0000001fff507819 */ /* 0x000fe400000114bb */
[----:B------:R-:W-:Y:S02]  /*a510*/  SEL R83, R186, RZ, !P0 ;  /* 0x000000ffba537207 */ /* 0x000fe40004000000 */
[----:B------:R-:W-:Y:S02]  /*a520*/  SEL R193, R193, RZ, !P0 ;  /* 0x000000ffc1c17207 */ /* 0x000fe40004000000 */
[----:B-----5:R-:W-:Y:S01]  /*a530*/  SHF.R.S32.HI R81, RZ, 0x1f, R4 ;  /* 0x0000001fff517819 */ /* 0x020fe20000011404 */
[----:B------:R-:W-:Y:S06]  /*a540*/  @P5 BRA `(.L_x_4246) ;  /* 0x0000000000bc5947 */ /* 0x000fec0003800000 */
[----:B------:R-:W0:Y:S01]  /*a550*/  LDC R14, c[0x0][0xce8] ;  /* 0x00033a00ff0e7b82 */ /* 0x000e220000000800 */
[----:B------:R-:W-:Y:S01]  /*a560*/  IMAD.U32 R5, RZ, RZ, UR42 ;  /* 0x0000002aff057e24 */ /* 0x000fe2000f8e00ff */
[----:B------:R-:W-:Y:S01]  /*a570*/  ULDC.64 UR6, c[0x0][0xc90] ;  /* 0x0003240000067ab9 */ /* 0x000fe20000000a00 */
[----:B------:R-:W-:Y:S02]  /*a580*/  IMAD.U32 R26, RZ, RZ, UR42 ;  /* 0x0000002aff1a7e24 */ /* 0x000fe4000f8e00ff */
[----:B------:R-:W-:Y:S02]  /*a590*/  IMAD R10, R80, UR6, RZ ;  /* 0x00000006500a7c24 */ /* 0x000fe4000f8e02ff */
[----:B------:R-:W-:Y:S02]  /*a5a0*/  IMAD R20, R5, 0x40, R200 ;  /* 0x0000004005147824 */ /* 0x000fe400078e02c8 */
[----:B------:R-:W-:Y:S02]  /*a5b0*/  IMAD.MOV.U32 R5, RZ, RZ, R81 ;  /* 0x000000ffff057224 */ /* 0x000fe400078e0051 */
[----:B------:R-:W-:-:S02]  /*a5c0*/  IMAD R11, R187, UR7, R10 ;  /* 0x00000007bb0b7c24 */ /* 0x000fc4000f8e020a */
[----:B------:R-:W-:Y:S01]  /*a5d0*/  IMAD.WIDE.U32 R8, R187, UR6, R4 ;  /* 0x00000006bb087c25 */ /* 0x000fe2000f8e0004 */
[----:B------:R-:W-:-:S03]  /*a5e0*/  ULDC.64 UR6, c[0x0][0xc98] ;  /* 0x0003260000067ab9 */ /* 0x000fc60000000a00 */
[----:B------:R-:W-:Y:S02]  /*a5f0*/  IMAD.MOV.U32 R5, RZ, RZ, R20 ;  /* 0x000000ffff057224 */ /* 0x000fe400078e0014 */
[----:B------:R-:W-:Y:S02]  /*a600*/  IMAD.IADD R9, R9, 0x1, R11 ;  /* 0x0000000109097824 */ /* 0x000fe400078e020b */
[----:B------:R-:W-:Y:S01]  /*a610*/  IMAD.WIDE.U32 R8, R83, UR6, R8 ;  /* 0x0000000653087c25 */ /* 0x000fe2000f8e0008 */
[----:B0-----:R-:W-:-:S13]  /*a620*/  ISETP.NE.AND P0, PT, R14, 0x1, PT ;  /* 0x000000010e00780c */ /* 0x001fda0003f05270 */
[----:B------:R-:W0:Y:S08]  /*a630*/  @P0 LDC R15, c[0x0][0xcec] ;  /* 0x00033b00ff0f0b82 */ /* 0x000e300000000800 */
[----:B------:R-:W1:Y:S01]  /*a640*/  @P0 LDC R21, c[0x0][0xcf0] ;  /* 0x00033c00ff150b82 */ /* 0x000e620000000800 */
[----:B0-----:R-:W-:-:S05]  /*a650*/  @P0 IMAD.HI.U32 R10, R20, R15, RZ ;  /* 0x0000000f140a0227 */ /* 0x001fca00078e00ff */
[----:B-1----:R-:W-:Y:S01]  /*a660*/  @P0 SHF.R.U32.HI R5, RZ, R21, R10 ;  /* 0x00000015ff050219 */ /* 0x002fe2000001160a */
[----:B------:R-:W-:Y:S02]  /*a670*/  IMAD R10, R193, UR6, RZ ;  /* 0x00000006c10a7c24 */ /* 0x000fe4000f8e02ff */
[----:B------:R-:W-:Y:S01]  /*a680*/  IMAD R21, R26, 0x40, R17 ;  /* 0x000000401a157824 */ /* 0x000fe200078e0211 */
[--C-:B------:R-:W-:Y:S01]  /*a690*/  SHF.R.S32.HI R15, RZ, 0x1f, R5.reuse ;  /* 0x0000001fff0f7819 */ /* 0x100fe20000011405 */
[----:B------:R-:W-:Y:S01]  /*a6a0*/  IMAD.MOV R11, RZ, RZ, -R5 ;  /* 0x000000ffff0b7224 */ /* 0x000fe200078e0a05 */
[----:B------:R-:W-:Y:S01]  /*a6b0*/  IADD3 R8, P0, R5, R8, RZ ;  /* 0x0000000805087210 */ /* 0x000fe20007f1e0ff */
[----:B------:R-:W-:Y:S01]  /*a6c0*/  IMAD R10, R83, UR7, R10 ;  /* 0x00000007530a7c24 */ /* 0x000fe2000f8e020a */
[----:B------:R-:W-:Y:S01]  /*a6d0*/  ULDC.64 UR6, c[0x0][0xc88] ;  /* 0x0003220000067ab9 */ /* 0x000fe20000000a00 */
[----:B------:R-:W-:Y:S02]  /*a6e0*/  IMAD R11, R14, R11, R20 ;  /* 0x0000000b0e0b7224 */ /* 0x000fe400078e0214 */
[----:B------:R-:W-:Y:S01]  /*a6f0*/  IMAD R14, R3, R14, RZ ;  /* 0x0000000e030e7224 */ /* 0x000fe200078e02ff */
[----:B------:R-:W-:-:S02]  /*a700*/  IADD3.X R9, R15, R9, R10, P0, !PT ;  /* 0x000000090f097210 */ /* 0x000fc400007fe40a */
[----:B------:R-:W-:Y:S01]  /*a710*/  SHF.R.S32.HI R5, RZ, 0x1f, R11 ;  /* 0x0000001fff057819 */ /* 0x000fe2000001140b */
[----:B------:R-:W-:-:S04]  /*a720*/  IMAD.WIDE.U32 R8, R11, UR6, R8 ;  /* 0x000000060b087c25 */ /* 0x000fc8000f8e0008 */
[----:B------:R-:W-:-:S04]  /*a730*/  IMAD R10, R5, UR6, RZ ;  /* 0x00000006050a7c24 */ /* 0x000fc8000f8e02ff */
[----:B------:R-:W-:Y:S01]  /*a740*/  IMAD R5, R11, UR7, R10 ;  /* 0x000000070b057c24 */ /* 0x000fe2000f8e020a */
[----:B------:R-:W-:Y:S02]  /*a750*/  ULDC.64 UR6, c[0x0][0xc50] ;  /* 0x0003140000067ab9 */ /* 0x000fe40000000a00 */
[----:B------:R-:W-:Y:S02]  /*a760*/  LEA R15, P0, R8, UR6, 0x2 ;  /* 0x00000006080f7c11 */ /* 0x000fe4000f8010ff */
[----:B------:R-:W-:-:S03]  /*a770*/  IADD3 R5, R9, R5, RZ ;  /* 0x0000000509057210 */ /* 0x000fc60007ffe0ff */
[----:B------:R-:W-:Y:S01]  /*a780*/  SHFL.IDX PT, R10, R15, 0x1, 0x1c1f ;  /* 0x003c1f000f0a7f89 */ /* 0x000fe200000e0000 */
[----:B------:R-:W-:Y:S01]  /*a790*/  LEA.HI.X R20, R8, UR7, R5, 0x2, P0 ;  /* 0x0000000708147c11 */ /* 0x000fe200080f1405 */
[----:B------:R-:W-:Y:S02]  /*a7a0*/  IMAD.MOV R5, RZ, RZ, -R19 ;  /* 0x000000ffff057224 */ /* 0x000fe400078e0a13 */
[----:B------:R-:W-:Y:S03]  /*a7b0*/  SHFL.IDX PT, R8, R15, RZ, 0x1c1f ;  /* 0x001c1fff0f087589 */ /* 0x000fe600000e0000 */
[----:B------:R-:W-:Y:S01]  /*a7c0*/  ISETP.NE.AND P0, PT, R18, R5, PT ;  /* 0x000000051200720c */ /* 0x000fe20003f05270 */
[----:B------:R-:W0:Y:S01]  /*a7d0*/  SHFL.IDX PT, R9, R20, RZ, 0x1c1f ;  /* 0x001c1fff14097589 */ /* 0x000e2200000e0000 */
[C---:B------:R-:W-:Y:S02]  /*a7e0*/  VIADD R5, R21.reuse, 0x8 ;  /* 0x0000000815057836 */ /* 0x040fe40000000000 */
[-C--:B------:R-:W-:Y:S01]  /*a7f0*/  ISETP.GE.OR P1, PT, R21, R14.reuse, P0 ;  /* 0x0000000e1500720c */ /* 0x080fe20000726670 */
[----:B------:R-:W1:Y:S02]  /*a800*/  SHFL.IDX PT, R11, R20, 0x1, 0x1c1f ;  /* 0x003c1f00140b7f89 */ /* 0x000e6400000e0000 */
[----:B------:R-:W-:-:S10]  /*a810*/  ISETP.GE.OR P0, PT, R5, R14, P0 ;  /* 0x0000000e0500720c */ /* 0x000fd40000706670 */
[----:B0-----:R0:W-:Y:S04]  /*a820*/  @!P1 ST.E desc[UR44][R8.64], R0 ;  /* 0x0000000008009985 */ /* 0x0011e8000c10192c */
[----:B-1----:R0:W-:Y:S02]  /*a830*/  @!P0 ST.E desc[UR44][R10.64], R165 ;  /* 0x000000a50a008985 */ /* 0x0021e4000c10192c */
.L_x_4246:
[----:B------:R-:W1:Y:S01]  /*a840*/  LDC R84, c[0x0][0xce8] ;  /* 0x00033a00ff547b82 */ /* 0x000e620000000800 */
[----:B------:R-:W-:Y:S01]  /*a850*/  ULDC UR8, c[0x0][0xbc8] ;  /* 0x0002f20000087ab9 */ /* 0x000fe20000000800 */
[----:B------:R-:W-:Y:S01]  /*a860*/  ULDC.64 UR6, c[0x0][0xba0] ;  /* 0x0002e80000067ab9 */ /* 0x000fe20000000a00 */
[----:B------:R-:W-:Y:S01]  /*a870*/  ISETP.GE.AND P0, PT, R192, UR8, PT ;  /* 0x00000008c0007c0c */ /* 0x000fe2000bf06270 */
[----:B0-----:R0:W5:Y:S03]  /*a880*/  LD.E.128 R8, desc[UR44][R176.64] ;  /* 0x0000002cb0087980 */ /* 0x001166000c101d00 */
[----:B------:R-:W-:Y:S01]  /*a890*/  SEL R20, RZ, 0xffffffff, P0 ;  /* 0xffffffffff147807 */ /* 0x000fe20000000000 */
[----:B------:R-:W5:Y:S01]  /*a8a0*/  LD.E.128 R12, desc[UR44][R12.64] ;  /* 0x0000002c0c0c7980 */ /* 0x000f62000c101d00 */
[----:B------:R-:W-:-:S03]  /*a8b0*/  ISETP.GE.AND P0, PT, R191, UR8, PT ;  /* 0x00000008bf007c0c */ /* 0x000fc6000bf06270 */
[----:B------:R-:W5:Y:S04]  /*a8c0*/  LD.E.128 R24, desc[UR44][R24.64] ;  /* 0x0000002c18187980 */ /* 0x000f68000c101d00 */
[----:B------:R-:W5:Y:S04]  /*a8d0*/  LD.E.128 R28, desc[UR44][R28.64] ;  /* 0x0000002c1c1c7980 */ /* 0x000f68000c101d00 */
[----:B------:R-:W5:Y:S01]  /*a8e0*/  LD.E.128 R32, desc[UR44][R32.64] ;  /* 0x0000002c20207980 */ /* 0x000f62000c101d00 */
[----:B-1----:R-:W-:Y:S01]  /*a8f0*/  ISETP.NE.AND P2, PT, R84, 0x1, PT ;  /* 0x000000015400780c */ /* 0x002fe20003f45270 */
[----:B------:R-:W-:Y:S01]  /*a900*/  IMAD R5, R81, UR6, RZ ;  /* 0x0000000651057c24 */ /* 0x000fe2000f8e02ff */
[----:B------:R-:W-:Y:S01]  /*a910*/  ISETP.GE.AND P1, PT, R16, UR8, PT ;  /* 0x0000000810007c0c */ /* 0x000fe2000bf26270 */
[----:B------:R-:W-:Y:S01]  /*a920*/  IMAD.SHL.U32 R81, R20, 0x2, RZ ;  /* 0x0000000214517824 */ /* 0x000fe200078e00ff */
[----:B------:R-:W-:Y:S01]  /*a930*/  SEL R20, RZ, 0xffffffff, P0 ;  /* 0xffffffffff147807 */ /* 0x000fe20000000000 */
[----:B------:R-:W5:Y:S01]  /*a940*/  LD.E.128 R36, desc[UR44][R36.64] ;  /* 0x0000002c24247980 */ /* 0x000f62000c101d00 */
[----:B------:R-:W-:-:S03]  /*a950*/  SEL R0, RZ, 0x1, P1 ;  /* 0x00000001ff007807 */ /* 0x000fc60000800000 */
[----:B------:R-:W5:Y:S04]  /*a960*/  LD.E.128 R40, desc[UR44][R40.64] ;  /* 0x0000002c28287980 */ /* 0x000f68000c101d00 */
[----:B------:R-:W1:Y:S01]  /*a970*/  @P2 LDC R85, c[0x0][0xcec] ;  /* 0x00033b00ff552b82 */ /* 0x000e620000000800 */
[----:B------:R-:W-:Y:S01]  /*a980*/  IMAD.SHL.U32 R89, R20, 0x4, RZ ;  /* 0x0000000414597824 */ /* 0x000fe200078e00ff */
[----:B------:R-:W-:Y:S01]  /*a990*/  LOP3.LUT R0, R81, 0x2, R0, 0xe2, !PT ;  /* 0x0000000251007812 */ /* 0x000fe200078ee200 */
[----:B------:R-:W5:Y:S04]  /*a9a0*/  LD.E.128 R44, desc[UR44][R44.64] ;  /* 0x0000002c2c2c7980 */ /* 0x000f68000c101d00 */
[----:B------:R-:W5:Y:S01]  /*a9b0*/  LD.E.128 R48, desc[UR44][R48.64] ;  /* 0x0000002c30307980 */ /* 0x000f62000c101d00 */
[----:B------:R-:W2:Y:S01]  /*a9c0*/  @P2 LDC R87, c[0x0][0xcf0] ;  /* 0x00033c00ff572b82 */ /* 0x000ea20000000800 */
[----:B------:R-:W-:Y:S01]  /*a9d0*/  IMAD R21, R4, UR7, R5 ;  /* 0x0000000704157c24 */ /* 0x000fe2000f8e0205 */
[----:B------:R-:W-:Y:S01]  /*a9e0*/  ISETP.GE.AND P0, PT, R190, UR8, PT ;  /* 0x00000008be007c0c */ /* 0x000fe2000bf06270 */
[----:B------:R-:W-:Y:S01]  /*a9f0*/  IMAD.WIDE.U32 R4, R4, UR6, RZ ;  /* 0x0000000604047c25 */ /* 0x000fe2000f8e00ff */
[----:B------:R-:W-:Y:S01]  /*aa00*/  ULDC.64 UR6, c[0x0][0xbe8] ;  /* 0x0002fa0000067ab9 */ /* 0x000fe20000000a00 */
[----:B------:R-:W-:Y:S01]  /*aa10*/  LOP3.LUT R20, R89, 0x4, R0, 0xe2, !PT ;  /* 0x0000000459147812 */ /* 0x000fe200078ee200 */
[----:B------:R-:W5:Y:S01]  /*aa20*/  LD.E.128 R52, desc[UR44][R52.64] ;  /* 0x0000002c34347980 */ /* 0x000f62000c101d00 */
[----:B------:R-:W-:Y:S01]  /*aa30*/  IMAD.IADD R5, R5, 0x1, R21 ;  /* 0x0000000105057824 */ /* 0x000fe200078e0215 */
[----:B------:R-:W-:Y:S01]  /*aa40*/  SEL R21, RZ, 0xffffffff, P0 ;  /* 0xffffffffff157807 */ /* 0x000fe20000000000 */
[----:B------:R-:W-:Y:S01]  /*aa50*/  IMAD R80, R80, UR6, RZ ;  /* 0x0000000650507c24 */ /* 0x000fe2000f8e02ff */
[----:B------:R-:W5:Y:S01]  /*aa60*/  LD.E.128 R56, desc[UR44][R56.64] ;  /* 0x0000002c38387980 */ /* 0x000f62000c101d00 */
[----:B------:R-:W-:-:S02]  /*aa70*/  IMAD R0, R194, 0x20, R195 ;  /* 0x00000020c2007824 */ /* 0x000fc400078e02c3 */
[----:B------:R-:W-:Y:S01]  /*aa80*/  IMAD.U32 R89, RZ, RZ, UR42 ;  /* 0x0000002aff597e24 */ /* 0x000fe2000f8e00ff */
[----:B------:R-:W5:Y:S01]  /*aa90*/  LD.E.128 R60, desc[UR44][R60.64] ;  /* 0x0000002c3c3c7980 */ /* 0x000f62000c101d00 */
[C---:B------:R-:W-:Y:S02]  /*aaa0*/  IMAD R81, R187.reuse, UR7, R80 ;  /* 0x00000007bb517c24 */ /* 0x040fe4000f8e0250 */
[----:B------:R-:W-:Y:S01]  /*aab0*/  IMAD.WIDE.U32 R4, R187, UR6, R4 ;  /* 0x00000006bb047c25 */ /* 0x000fe2000f8e0004 */
[----:B------:R-:W-:Y:S01]  /*aac0*/  ISETP.GE.AND P0, PT, R189, UR8, PT ;  /* 0x00000008bd007c0c */ /* 0x000fe2000bf06270 */
[----:B------:R-:W-:Y:S01]  /*aad0*/  ULDC.64 UR6, c[0x0][0xbf0] ;  /* 0x0002fc0000067ab9 */ /* 0x000fe20000000a00 */
[----:B------:R-:W5:Y:S01]  /*aae0*/  LD.E.128 R64, desc[UR44][R64.64] ;  /* 0x0000002c40407980 */ /* 0x000f62000c101d00 */
[----:B------:R-:W-:Y:S02]  /*aaf0*/  IMAD R82, R89, 0x40, R0 ;  /* 0x0000004059527824 */ /* 0x000fe400078e0200 */
[----:B------:R-:W-:Y:S01]  /*ab00*/  IMAD.SHL.U32 R21, R21, 0x8, RZ ;  /* 0x0000000815157824 */ /* 0x000fe200078e00ff */
[----:B------:R-:W5:Y:S01]  /*ab10*/  LD.E.128 R68, desc[UR44][R68.64] ;  /* 0x0000002c44447980 */ /* 0x000f62000c101d00 */
[----:B------:R-:W-:-:S02]  /*ab20*/  IMAD.IADD R5, R5, 0x1, R81 ;  /* 0x0000000105057824 */ /* 0x000fc400078e0251 */
[----:B-1----:R-:W-:Y:S01]  /*ab30*/  @P2 IMAD.HI.U32 R0, R82, R85, RZ ;  /* 0x0000005552002227 */ /* 0x002fe200078e00ff */
[----:B------:R-:W-:Y:S01]  /*ab40*/  LOP3.LUT R20, R21, 0x8, R20, 0xe2, !PT ;  /* 0x0000000815147812 */ /* 0x000fe200078ee214 */
[----:B------:R-:W5:Y:S02]  /*ab50*/  LD.E.128 R72, desc[UR44][R72.64] ;  /* 0x0000002c48487980 */ /* 0x000f64000c101d00 */
[----:B------:R-:W-:Y:S01]  /*ab60*/  IMAD R81, R193, UR6, RZ ;  /* 0x00000006c1517c24 */ /* 0x000fe2000f8e02ff */
[----:B------:R-:W-:Y:S01]  /*ab70*/  SEL R80, RZ, 0xffffffff, P0 ;  /* 0xffffffffff507807 */ /* 0x000fe20000000000 */
[----:B------:R-:W-:Y:S01]  /*ab80*/  IMAD.MOV.U32 R21, RZ, RZ, R82 ;  /* 0x000000ffff157224 */ /* 0x000fe200078e0052 */
[----:B--2---:R-:W-:Y:S01]  /*ab90*/  @P2 SHF.R.U32.HI R21, RZ, R87, R0 ;  /* 0x00000057ff152219 */ /* 0x004fe20000011600 */
[C---:B------:R-:W-:Y:S01]  /*aba0*/  IMAD R81, R83.reuse, UR7, R81 ;  /* 0x0000000753517c24 */ /* 0x040fe2000f8e0251 */
[----:B------:R-:W5:Y:S01]  /*abb0*/  LD.E.128 R76, desc[UR44][R76.64] ;  /* 0x0000002c4c4c7980 */ /* 0x000f62000c101d00 */
[----:B------:R-:W-:Y:S01]  /*abc0*/  IMAD.WIDE.U32 R4, R83, UR6, R4 ;  /* 0x0000000653047c25 */ /* 0x000fe2000f8e0004 */
[----:B------:R-:W-:Y:S01]  /*abd0*/  ISETP.GE.AND P0, PT, R188, UR8, PT ;  /* 0x00000008bc007c0c */ /* 0x000fe2000bf06270 */
[----:B------:R-:W-:Y:S01]  /*abe0*/  ULDC.64 UR6, c[0x0][0xbe0] ;  /* 0x0002f80000067ab9 */ /* 0x000fe20000000a00 */
[----:B------:R-:W-:Y:S01]  /*abf0*/  @!PT LDS RZ, [RZ] ;  /* 0x00000000fffff984 */ /* 0x000fe20000000800 */
[----:B------:R-:W-:Y:S01]  /*ac00*/  @!PT LDS RZ, [RZ] ;  /* 0x00000000fffff984 */ /* 0x000fe20000000800 */
[----:B------:R-:W-:Y:S01]  /*ac10*/  @!PT LDS RZ, [RZ] ;  /* 0x00000000fffff984 */ /* 0x000fe20000000800 */
[----:B------:R-:W-:Y:S01]  /*ac20*/  @!PT LDS RZ, [RZ] ;  /* 0x00000000fffff984 */ /* 0x000fe20000000800 */
[----:B------:R1:W-:Y:S06]  /*ac30*/  MEMBAR.ALL.CTA ;  /* 0x0000000000007992 */ /* 0x0003ec0000008000 */
[----:B-1----:R-:W1:Y:S01]  /*ac40*/  FENCE.VIEW.ASYNC.S ;  /* 0x00000000000073c6 */ /* 0x002e620000000000 */
[----:B------:R-:W-:Y:S01]  /*ac50*/  IMAD.SHL.U32 R85, R80, 0x10, RZ ;  /* 0x0000001050557824 */ /* 0x000fe200078e00ff */
[----:B------:R-:W-:Y:S01]  /*ac60*/  SHF.R.S32.HI R80, RZ, 0x1f, R21 ;  /* 0x0000001fff507819 */ /* 0x000fe20000011415 */
[----:B------:R-:W-:Y:S01]  /*ac70*/  IMAD.IADD R5, R5, 0x1, R81 ;  /* 0x0000000105057824 */ /* 0x000fe200078e0251 */
[----:B------:R-:W-:Y:S01]  /*ac80*/  SEL R0, RZ, 0xffffffff, P0 ;  /* 0xffffffffff007807 */ /* 0x000fe20000000000 */
[----:B------:R-:W-:Y:S01]  /*ac90*/  IMAD.MOV R81, RZ, RZ, -R21 ;  /* 0x000000ffff517224 */ /* 0x000fe200078e0a15 */
[----:B------:R-:W-:Y:S01]  /*aca0*/  LOP3.LUT R20, R85, 0x10, R20, 0xe2, !PT ;  /* 0x0000001055147812 */ /* 0x000fe200078ee214 */
[----:B------:R-:W-:Y:S01]  /*acb0*/  IMAD R80, R80, UR6, RZ ;  /* 0x0000000650507c24 */ /* 0x000fe2000f8e02ff */
[----:B------:R-:W-:Y:S01]  /*acc0*/  ISETP.GE.AND P0, PT, R199, UR8, PT ;  /* 0x00000008c7007c0c */ /* 0x000fe2000bf06270 */
[----:B------:R-:W-:Y:S01]  /*acd0*/  IMAD R81, R84, R81, R82 ;  /* 0x0000005154517224 */ /* 0x000fe200078e0252 */
[----:B------:R-:W-:Y:S01]  /*ace0*/  MOV R88, UR42 ;  /* 0x0000002a00587c02 */ /* 0x000fe20008000f00 */
[----:B------:R-:W-:Y:S01]  /*acf0*/  IMAD.SHL.U32 R85, R0, 0x20, RZ ;  /* 0x0000002000557824 */ /* 0x000fe200078e00ff */
[----:B------:R-:W-:Y:S01]  /*ad00*/  UIADD3 UR5, UR40, 0x38820, URZ ;  /* 0x0003882028057890 */ /* 0x000fe2000fffe03f */
[C---:B------:R-:W-:Y:S01]  /*ad10*/  IMAD R83, R21.reuse, UR7, R80 ;  /* 0x0000000715537c24 */ /* 0x040fe2000f8e0250 */
[----:B------:R-:W-:Y:S01]  /*ad20*/  SHF.R.S32.HI R80, RZ, 0x1f, R81 ;  /* 0x0000001fff507819 */ /* 0x000fe20000011451 */
[----:B------:R-:W-:Y:S01]  /*ad30*/  IMAD.WIDE.U32 R4, R21, UR6, R4 ;  /* 0x0000000615047c25 */ /* 0x000fe2000f8e0004 */
[----:B------:R-:W-:Y:S01]  /*ad40*/  ULDC.64 UR6, c[0x0][0xbd8] ;  /* 0x0002f60000067ab9 */ /* 0x000fe20000000a00 */
[----:B------:R-:W-:Y:S01]  /*ad50*/  LOP3.LUT R20, R85, 0x20, R20, 0xe2, !PT ;  /* 0x0000002055147812 */ /* 0x000fe200078ee214 */
[----:B------:R-:W-:Y:S01]  /*ad60*/  UPRMT UR5, URZ, 0x654, UR5 ;  /* 0x000006543f057896 */ /* 0x000fe20008000005 */
[----:B------:R-:W-:Y:S01]  /*ad70*/  SEL R21, RZ, 0x40, P0 ;  /* 0x00000040ff157807 */ /* 0x000fe20000000000 */
[----:B------:R-:W-:Y:S01]  /*ad80*/  IMAD.IADD R5, R5, 0x1, R83 ;  /* 0x0000000105057824 */ /* 0x000fe200078e0253 */
[----:B------:R-:W-:Y:S01]  /*ad90*/  ISETP.GE.AND P0, PT, R198, UR8, PT ;  /* 0x00000008c6007c0c */ /* 0x000fe2000bf06270 */
[----:B------:R-:W-:Y:S01]  /*ada0*/  IMAD R80, R80, UR6, RZ ;  /* 0x0000000650507c24 */ /* 0x000fe2000f8e02ff */
[----:B------:R-:W-:Y:S01]  /*adb0*/  LOP3.LUT R0, R20, R21, RZ, 0xfc, !PT ;  /* 0x0000001514007212 */ /* 0x000fe200078efcff */
[----:B------:R-:W-:Y:S01]  /*adc0*/  IMAD R89, R3, R84, RZ ;  /* 0x0000005403597224 */ /* 0x000fe200078e02ff */
[----:B------:R-:W-:Y:S01]  /*add0*/  SEL R3, RZ, 0x80, P0 ;  /* 0x00000080ff037807 */ /* 0x000fe20000000000 */
[----:B------:R-:W-:Y:S01]  /*ade0*/  IMAD R88, R88, 0x40, R195 ;  /* 0x0000004058587824 */ /* 0x000fe200078e02c3 */
[----:B-1----:R-:W-:Y:S01]  /*adf0*/  SYNCS.ARRIVE.TRANS64.RED.A1T0 RZ, [UR5], RZ ;  /* 0x000000ffffff79a7 */ /* 0x002fe20008100405 */
[C---:B------:R-:W-:Y:S01]  /*ae00*/  IMAD R21, R81.reuse, UR7, R80 ;  /* 0x0000000751157c24 */ /* 0x040fe2000f8e0250 */
[----:B------:R-:W-:Y:S01]  /*ae10*/  BSSY B1, `(.L_x_4247) ;  /* 0x000002a000017945 */ /* 0x000fe20003800000 */
[----:B------:R-:W-:Y:S01]  /*ae20*/  IMAD.WIDE.U32 R4, R81, UR6, R4 ;  /* 0x0000000651047c25 */ /* 0x000fe2000f8e0004 */
[----:B------:R-:W-:Y:S01]  /*ae30*/  ISETP.GE.AND P0, PT, R88, R89, PT ;  /* 0x000000595800720c */ /* 0x000fe20003f06270 */
[----:B------:R-:W-:Y:S01]  /*ae40*/  ULDC.64 UR6, c[0x0][0xb80] ;  /* 0x0002e00000067ab9 */ /* 0x000fe20000000a00 */
[----:B------:R-:W-:Y:S01]  /*ae50*/  LOP3.LUT R3, R0, R3, RZ, 0xfc, !PT ;  /* 0x0000000300037212 */ /* 0x000fe200078efcff */
[----:B------:R-:W-:Y:S01]  /*ae60*/  IMAD.IADD R5, R5, 0x1, R21 ;  /* 0x0000000105057824 */ /* 0x000fe200078e0215 */
[----:B------:R-:W-:-:S04]  /*ae70*/  LEA R86, P1, R4, UR6, 0x1 ;  /* 0x0000000604567c11 */ /* 0x000fc8000f8208ff */
        /* <DEDUP_REMOVED lines=35> */
.L_x_4248:
[----:B------:R-:W-:Y:S05]  /*b0b0*/  BSYNC B1 ;  /* 0x0000000000017941 */ /* 0x000fea0003800000 */
.L_x_4247:
[----:B---3--:R-:W-:Y:S01]  /*b0c0*/  VIADD R4, R88, 0x20 ;  /* 0x0000002058047836 */ /* 0x008fe20000000000 */
[----:B-----5:R4:W3:Y:S04]  /*b0d0*/  SHFL.IDX PT, R9, R87, 0x1, 0x181f ;  /* 0x00381f0057097f89 */ /* 0x0208e800000e0000 */
        /* <DEDUP_REMOVED lines=10> */
[----:B-1----:R-:W-:Y:S01]  /*b180*/  @!P3 LEA R20, P6, R191, R8, 0x1 ;  /* 0x00000008bf14b211 */ /* 0x002fe200078c08ff */
[----:B------:R0:W-:Y:S01]  /*b190*/  @!P0 ST.E.128 desc[UR44][R4.64], R12 ;  /* 0x0000000c04008985 */ /* 0x0001e2000c101d2c */
[----:B------:R-:W-:Y:S02]  /*b1a0*/  ISETP.GE.AND P0, PT, R188, UR8, PT ;  /* 0x00000008bc007c0c */ /* 0x000fe4000bf06270 */
[----:B------:R-:W-:Y:S02]  /*b1b0*/  @!P5 LEA.HI.X R11, R192, R9, R209, 0x1, P4 ;  /* 0x00000009c00bd211 */ /* 0x000fe400020f0cd1 */
[----:B------:R-:W-:-:S02]  /*b1c0*/  LOP3.LUT P4, RZ, R0, 0x40, RZ, 0xc0, !PT ;  /* 0x0000004000ff7812 */ /* 0x000fc4000788c0ff */
[----:B--2---:R-:W-:Y:S01]  /*b1d0*/  @!P3 LEA.HI.X R21, R191, R9, R208, 0x1, P6 ;  /* 0x00000009bf15b211 */ /* 0x004fe200030f0cd0 */
        /* <DEDUP_REMOVED lines=20> */
.L_x_4244:
[----:B------:R-:W0:Y:S01]  /*b320*/  LDC.64 R8, c[0x0][0xd00] ;  /* 0x00034000ff087b82 */ /* 0x000e220000000a00 */
[C---:B------:R-:W-:Y:S01]  /*b330*/  IMAD.SHL.U32 R5, R186.reuse, 0x4, RZ ;  /* 0x00000004ba057824 */ /* 0x040fe200078e00ff */
[----:B------:R-:W-:Y:S01]  /*b340*/  SHF.L.U64.HI R0, R186, 0x2, R193 ;  /* 0x00000002ba007819 */ /* 0x000fe200000102c1 */
[----:B------:R-:W-:Y:S01]  /*b350*/  ULDC.64 UR6, c[0x0][0xd08] ;  /* 0x0003420000067ab9 */ /* 0x000fe20000000a00 */
[----:B------:R-:W-:Y:S01]  /*b360*/  ULDC UR5, c[0x0][0xb88] ;  /* 0x0002e20000057ab9 */ /* 0x000fe20000000800 */
[----:B------:R-:W-:-:S03]  /*b370*/  IMAD.MOV.U32 R3, RZ, RZ, RZ ;  /* 0x000000ffff037224 */ /* 0x000fc600078e00ff */
[----:B------:R-:W1:Y:S01]  /*b380*/  LDC R27, c[0x0][0xce8] ;  /* 0x00033a00ff1b7b82 */ /* 0x000e620000000800 */
[----:B0-----:R-:W-:Y:S02]  /*b390*/  ISETP.NE.U32.AND P0, PT, R8, RZ, PT ;  /* 0x000000ff0800720c */ /* 0x001fe40003f05070 */
[----:B------:R-:W-:Y:S02]  /*b3a0*/  IADD3 R8, P1, R5, R8, RZ ;  /* 0x0000000805087210 */ /* 0x000fe40007f3e0ff */
[----:B------:R-:W-:-:S03]  /*b3b0*/  ISETP.NE.AND.EX P0, PT, R9, RZ, PT, P0 ;  /* 0x000000ff0900720c */ /* 0x000fc60003f05300 */
[----:B------:R-:W-:Y:S01]  /*b3c0*/  IMAD.X R9, R0, 0x1, R9, P1 ;  /* 0x0000000100097824 */ /* 0x000fe200008e0609 */
[----:B------:R-:W-:-:S04]  /*b3d0*/  ISETP.NE.U32.AND P1, PT, RZ, UR6, PT ;  /* 0x00000006ff007c0c */ /* 0x000fc8000bf25070 */
[----:B------:R-:W-:-:S05]  /*b3e0*/  ISETP.NE.AND.EX P1, PT, RZ, UR7, PT, P1 ;  /* 0x00000007ff007c0c */ /* 0x000fca000bf25310 */
[----:B------:R0:W5:Y:S08]  /*b3f0*/  @P0 LDG.E R3, desc[UR44][R8.64] ;  /* 0x0000002c08030981 */ /* 0x000170000c1e1900 */
[----:B------:R-:W-:-:S04]  /*b400*/  @P1 IADD3 R4, P2, R5, UR6, RZ ;  /* 0x0000000605041c10 */ /* 0x000fc8000ff5e0ff */
[----:B------:R-:W-:Y:S01]  /*b410*/  @P1 IADD3.X R5, R0, UR7, RZ, P2, !PT ;  /* 0x0000000700051c10 */ /* 0x000fe200097fe4ff */
[----:B------:R-:W-:-:S06]  /*b420*/  IMAD.U32 R0, RZ, RZ, UR5 ;  /* 0x00000005ff007e24 */ /* 0x000fcc000f8e00ff */
[----:B------:R0:W5:Y:S01]  /*b430*/  @P1 LDG.E R0, desc[UR44][R4.64] ;  /* 0x0000002c04001981 */ /* 0x000162000c1e1900 */
[----:B------:R-:W-:Y:S01]  /*b440*/  ISETP.GE.AND P2, PT, R202, 0x40, PT ;  /* 0x00000040ca00780c */ /* 0x000fe20003f46270 */
[----:B-1----:R-:W-:-:S12]  /*b450*/  @P1 BRA `(.L_x_4250) ;  /* 0x0000000000101947 */ /* 0x002fd80003800000 */
[----:B------:R-:W-:Y:S05]  /*b460*/  @!P0 BRA `(.L_x_4250) ;  /* 0x00000000000c8947 */ /* 0x000fea0003800000 */
[----:B0-----:R-:W2:Y:S04]  /*b470*/  LDG.E R5, desc[UR44][R8.64] ;  /* 0x0000002c08057981 */ /* 0x001ea8000c1e1900 */
[----:B-----5:R-:W2:Y:S02]  /*b480*/  LDG.E R0, desc[UR44][R8.64+0x4] ;  /* 0x0000042c08007981 */ /* 0x020ea4000c1e1900 */
[----:B--2---:R-:W-:-:S07]  /*b490*/  IMAD.IADD R0, R0, 0x1, -R5 ;  /* 0x0000000100007824 */ /* 0x004fce00078e0a05 */
.L_x_4250:
[----:B------:R-:W-:Y:S01]  /*b4a0*/  BSSY B1, `(.L_x_4251) ;  /* 0x000002f000017945 */ /* 0x000fe20003800000 */
[----:B------:R-:W-:Y:S02]  /*b4b0*/  SHF.R.S32.HI R15, RZ, 0x1f, R187 ;  /* 0x0000001fff0f7819 */ /* 0x000fe400000114bb */
[----:B------:R-:W-:Y:S02]  /*b4c0*/  SEL R21, R186, RZ, !P0 ;  /* 0x000000ffba157207 */ /* 0x000fe40004000000 */
[----:B------:R-:W-:Y:S02]  /*b4d0*/  SEL R193, R193, RZ, !P0 ;  /* 0x000000ffc1c17207 */ /* 0x000fe40004000000 */
[----:B-----5:R-:W-:Y:S01]  /*b4e0*/  SHF.R.S32.HI R12, RZ, 0x1f, R3 ;  /* 0x0000001fff0c7819 */ /* 0x020fe20000011403 */
[----:B------:R-:W-:Y:S06]  /*b4f0*/  @P2 BRA `(.L_x_4252) ;  /* 0x0000000000a42947 */ /* 0x000fec0003800000 */
[----:B0-----:R-:W0:Y:S01]  /*b500*/  S2R R5, SR_TID.X ;  /* 0x0000000000057919 */ /* 0x001e220000002100 */
[----:B------:R-:W1:Y:S01]  /*b510*/  LDC R13, c[0x0][0xce8] ;  /* 0x00033a00ff0d7b82 */ /* 0x000e620000000800 */
[----:B------:R-:W-:-:S04]  /*b520*/  IMAD.U32 R4, RZ, RZ, UR42 ;  /* 0x0000002aff047e24 */ /* 0x000fc8000f8e00ff */
[----:B0-----:R-:W-:Y:S02]  /*b530*/  IMAD R4, R4, 0x40, R5 ;  /* 0x0000004004047824 */ /* 0x001fe400078e0205 */
[----:B-1----:R-:W-:Y:S02]  /*b540*/  IMAD R5, R0, R13, RZ ;  /* 0x0000000d00057224 */ /* 0x002fe400078e02ff */
        /* <DEDUP_REMOVED lines=11> */
[----:B------:R-:W1:Y:S01]  /*b600*/  @P0 LDC R25, c[0x0][0xcf0] ;  /* 0x00033c00ff190b82 */ /* 0x000e620000000800 */
[----:B0-----:R-:W-:-:S04]  /*b610*/  @P0 IMAD.HI.U32 R8, R14, R11, RZ ;  /* 0x0000000b0e080227 */ /* 0x001fc800078e00ff */
[----:B------:R-:W-:Y:S01]  /*b620*/  IMAD R11, R187, UR7, R10 ;  /* 0x00000007bb0b7c24 */ /* 0x000fe2000f8e020a */
[----:B------:R-:W-:Y:S01]  /*b630*/  ULDC.64 UR6, c[0x0][0xc98] ;  /* 0x0003260000067ab9 */ /* 0x000fe20000000a00 */
[----:B-1----:R-:W-:Y:S02]  /*b640*/  @P0 SHF.R.U32.HI R9, RZ, R25, R8 ;  /* 0x00000019ff090219 */ /* 0x002fe40000011608 */
        /* <DEDUP_REMOVED lines=20> */
.L_x_4252:
[----:B------:R-:W-:Y:S05]  /*b790*/  BSYNC B1 ;  /* 0x0000000000017941 */ /* 0x000fea0003800000 */
.L_x_4251:
[----:B------:R-:W-:Y:S01]  /*b7a0*/  ISETP.NE.AND P0, PT, R27, 0x1, PT ;  /* 0x000000011b00780c */ /* 0x000fe20003f05270 */
[----:B------:R-:W-:Y:S01]  /*b7b0*/  ULDC.64 UR6, c[0x0][0xba0] ;  /* 0x0002e80000067ab9 */ /* 0x000fe20000000a00 */
[----:B------:R-:W-:Y:S01]  /*b7c0*/  ULDC UR5, c[0x0][0xbc8] ;  /* 0x0002f20000057ab9 */ /* 0x000fe20000000800 */
[----:B01----:R-:W-:Y:S01]  /*b7d0*/  IMAD R8, R12, UR6, RZ ;  /* 0x000000060c087c24 */ /* 0x003fe2000f8e02ff */
[----:B------:R-:W-:Y:S01]  /*b7e0*/  ISETP.GE.AND P1, PT, R192, UR5, PT ;  /* 0x00000005c0007c0c */ /* 0x000fe2000bf26270 */
[C---:B------:R-:W-:Y:S01]  /*b7f0*/  IMAD.WIDE.U32 R4, R3.reuse, UR6, RZ ;  /* 0x0000000603047c25 */ /* 0x040fe2000f8e00ff */
[----:B------:R-:W-:Y:S01]  /*b800*/  ISETP.GE.AND P2, PT, R16, UR5, PT ;  /* 0x0000000510007c0c */ /* 0x000fe2000bf46270 */
[----:B------:R-:W-:Y:S01]  /*b810*/  BSSY B1, `(.L_x_4253) ;  /* 0x0000066000017945 */ /* 0x000fe20003800000 */
[----:B------:R-:W-:Y:S01]  /*b820*/  SEL R10, RZ, 0xffffffff, P1 ;  /* 0xffffffffff0a7807 */ /* 0x000fe20000800000 */
[----:B------:R-:W-:Y:S01]  /*b830*/  IMAD R3, R3, UR7, R8 ;  /* 0x0000000703037c24 */ /* 0x000fe2000f8e0208 */
[----:B------:R-:W-:Y:S01]  /*b840*/  ULDC.64 UR6, c[0x0][0xbe8] ;  /* 0x0002fa0000067ab9 */ /* 0x000fe20000000a00 */
[----:B------:R-:W-:Y:S01]  /*b850*/  IMAD R9, R194, 0x20, R195 ;  /* 0x00000020c2097824 */ /* 0x000fe200078e02c3 */
[----:B------:R-:W-:Y:S01]  /*b860*/  ISETP.GE.AND P1, PT, R191, UR5, PT ;  /* 0x00000005bf007c0c */ /* 0x000fe2000bf26270 */
[----:B------:R-:W0:Y:S01]  /*b870*/  @P0 LDC R11, c[0x0][0xcec] ;  /* 0x00033b00ff0b0b82 */ /* 0x000e220000000800 */
[----:B------:R-:W-:Y:S01]  /*b880*/  IMAD.U32 R12, RZ, RZ, UR42 ;  /* 0x0000002aff0c7e24 */ /* 0x000fe2000f8e00ff */
[----:B------:R-:W-:Y:S01]  /*b890*/  IADD3 R5, R5, R3, RZ ;  /* 0x0000000305057210 */ /* 0x000fe20007ffe0ff */
[----:B------:R-:W-:-:S02]  /*b8a0*/  IMAD R8, R15, UR6, RZ ;  /* 0x000000060f087c24 */ /* 0x000fc4000f8e02ff */
[----:B------:R-:W-:Y:S02]  /*b8b0*/  IMAD.SHL.U32 R15, R10, 0x2, RZ ;  /* 0x000000020a0f7824 */ /* 0x000fe400078e00ff */
[C---:B------:R-:W-:Y:S01]  /*b8c0*/  IMAD R3, R187.reuse, UR7, R8 ;  /* 0x00000007bb037c24 */ /* 0x040fe2000f8e0208 */
[----:B------:R-:W1:Y:S01]  /*b8d0*/  @P0 LDC R13, c[0x0][0xcf0] ;  /* 0x00033c00ff0d0b82 */ /* 0x000e620000000800 */
[----:B------:R-:W-:Y:S01]  /*b8e0*/  IMAD R10, R12, 0x40, R9 ;  /* 0x000000400c0a7824 */ /* 0x000fe200078e0209 */
[----:B------:R-:W-:Y:S01]  /*b8f0*/  SEL R8, RZ, 0x1, P2 ;  /* 0x00000001ff087807 */ /* 0x000fe20001000000 */
[----:B------:R-:W-:Y:S01]  /*b900*/  IMAD.WIDE.U32 R4, R187, UR6, R4 ;  /* 0x00000006bb047c25 */ /* 0x000fe2000f8e0004 */
[----:B------:R-:W-:Y:S01]  /*b910*/  SEL R9, RZ, 0xffffffff, P1 ;  /* 0xffffffffff097807 */ /* 0x000fe20000800000 */
[----:B------:R-:W-:Y:S01]  /*b920*/  ULDC.64 UR6, c[0x0][0xbf0] ;  /* 0x0002fc0000067ab9 */ /* 0x000fe20000000a00 */
[----:B------:R-:W-:Y:S01]  /*b930*/  LOP3.LUT R8, R15, 0x2, R8, 0xe2, !PT ;  /* 0x000000020f087812 */ /* 0x000fe200078ee208 */
[----:B------:R-:W-:Y:S01]  /*b940*/  IMAD.IADD R5, R5, 0x1, R3 ;  /* 0x0000000105057824 */ /* 0x000fe200078e0203 */
[----:B------:R-:W-:Y:S01]  /*b950*/  ISETP.GE.AND P1, PT, R190, UR5, PT ;  /* 0x00000005be007c0c */ /* 0x000fe2000bf26270 */
[----:B------:R-:W-:Y:S01]  /*b960*/  IMAD.SHL.U32 R15, R9, 0x4, RZ ;  /* 0x00000004090f7824 */ /* 0x000fe200078e00ff */
[----:B------:R-:W-:Y:S01]  /*b970*/  ISETP.GE.AND P2, PT, R198, UR5, PT ;  /* 0x00000005c6007c0c */ /* 0x000fe2000bf46270 */
[----:B------:R-:W-:Y:S01]  /*b980*/  IMAD R3, R193, UR6, RZ ;  /* 0x00000006c1037c24 */ /* 0x000fe2000f8e02ff */
[----:B------:R-:W-:Y:S01]  /*b990*/  SEL R14, RZ, 0xffffffff, P1 ;  /* 0xffffffffff0e7807 */ /* 0x000fe20000800000 */
[----:B------:R-:W-:Y:S01]  /*b9a0*/  IMAD.WIDE.U32 R4, R21, UR6, R4 ;  /* 0x0000000615047c25 */ /* 0x000fe2000f8e0004 */
[----:B------:R-:W-:-:S03]  /*b9b0*/  LOP3.LUT R12, R15, 0x4, R8, 0xe2, !PT ;  /* 0x000000040f0c7812 */ /* 0x000fc600078ee208 */
[----:B0-----:R-:W-:-:S04]  /*b9c0*/  @P0 IMAD.HI.U32 R8, R10, R11, RZ ;  /* 0x0000000b0a080227 */ /* 0x001fc800078e00ff */
[----:B------:R-:W-:Y:S01]  /*b9d0*/  IMAD R9, R21, UR7, R3 ;  /* 0x0000000715097c24 */ /* 0x000fe2000f8e0203 */
[----:B------:R-:W-:Y:S01]  /*b9e0*/  ULDC.64 UR6, c[0x0][0xbe0] ;  /* 0x0002f80000067ab9 */ /* 0x000fe20000000a00 */
[----:B------:R-:W-:Y:S01]  /*b9f0*/  IMAD.MOV.U32 R3, RZ, RZ, R10 ;  /* 0x000000ffff037224 */ /* 0x000fe200078e000a */
[----:B-1----:R-:W-:Y:S01]  /*ba00*/  @P0 SHF.R.U32.HI R3, RZ, R13, R8 ;  /* 0x0000000dff030219 */ /* 0x002fe20000011608 */
[----:B------:R-:W-:Y:S01]  /*ba10*/  IMAD.SHL.U32 R11, R14, 0x8, RZ ;  /* 0x000000080e0b7824 */ /* 0x000fe200078e00ff */
[----:B------:R-:W-:Y:S01]  /*ba20*/  ISETP.GE.AND P0, PT, R189, UR5, PT ;  /* 0x00000005bd007c0c */ /* 0x000fe2000bf06270 */
[----:B------:R-:W-:Y:S01]  /*ba30*/  IMAD.IADD R5, R5, 0x1, R9 ;  /* 0x0000000105057824 */ /* 0x000fe200078e0209 */
[--C-:B------:R-:W-:Y:S01]  /*ba40*/  SHF.R.S32.HI R8, RZ, 0x1f, R3.reuse ;  /* 0x0000001fff087819 */ /* 0x100fe20000011403 */
[----:B------:R-:W-:Y:S01]  /*ba50*/  IMAD.MOV R9, RZ, RZ, -R3 ;  /* 0x000000ffff097224 */ /* 0x000fe200078e0a03 */
[----:B------:R-:W-:Y:S01]  /*ba60*/  LOP3.LUT R12, R11, 0x8, R12, 0xe2, !PT ;  /* 0x000000080b0c7812 */ /* 0x000fe200078ee20c */
[----:B------:R-:W-:Y:S01]  /*ba70*/  IMAD.WIDE.U32 R4, R3, UR6, R4 ;  /* 0x0000000603047c25 */ /* 0x000fe2000f8e0004 */
[----:B------:R-:W-:-:S02]  /*ba80*/  SEL R11, RZ, 0xffffffff, P0 ;  /* 0xffffffffff0b7807 */ /* 0x000fc40000000000 */
[----:B------:R-:W-:Y:S01]  /*ba90*/  ISETP.GE.AND P0, PT, R188, UR5, PT ;  /* 0x00000005bc007c0c */ /* 0x000fe2000bf06270 */
[----:B------:R-:W-:Y:S02]  /*baa0*/  IMAD R8, R8, UR6, RZ ;  /* 0x0000000608087c24 */ /* 0x000fe4000f8e02ff */
[----:B------:R-:W-:Y:S01]  /*bab0*/  IMAD R9, R27, R9, R10 ;  /* 0x000000091b097224 */ /* 0x000fe200078e020a */
[----:B------:R-:W-:Y:S01]  /*bac0*/  SEL R10, RZ, 0xffffffff, P0 ;  /* 0xffffffffff0a7807 */ /* 0x000fe20000000000 */
[----:B------:R-:W-:Y:S01]  /*bad0*/  IMAD.SHL.U32 R13, R11, 0x10, RZ ;  /* 0x000000100b0d7824 */ /* 0x000fe200078e00ff */
[----:B------:R-:W-:Y:S01]  /*bae0*/  ISETP.GE.AND P0, PT, R199, UR5, PT ;  /* 0x00000005c7007c0c */ /* 0x000fe2000bf06270 */
[----:B------:R-:W-:Y:S01]  /*baf0*/  IMAD R11, R3, UR7, R8 ;  /* 0x00000007030b7c24 */ /* 0x000fe2000f8e0208 */
[----:B------:R-:W-:Y:S01]  /*bb00*/  SHF.R.S32.HI R3, RZ, 0x1f, R9 ;  /* 0x0000001fff037819 */ /* 0x000fe20000011409 */
[----:B------:R-:W-:Y:S01]  /*bb10*/  IMAD.U32 R28, RZ, RZ, UR42 ;  /* 0x0000002aff1c7e24 */ /* 0x000fe2000f8e00ff */
[----:B------:R-:W-:Y:S01]  /*bb20*/  ULDC.64 UR6, c[0x0][0xbd8] ;  /* 0x0002f60000067ab9 */ /* 0x000fe20000000a00 */
[----:B------:R-:W-:Y:S01]  /*bb30*/  IMAD R27, R0, R27, RZ ;  /* 0x0000001b001b7224 */ /* 0x000fe200078e02ff */
[----:B------:R-:W-:Y:S01]  /*bb40*/  LOP3.LUT R12, R13, 0x10, R12, 0xe2, !PT ;  /* 0x000000100d0c7812 */ /* 0x000fe200078ee20c */
[----:B------:R-:W-:-:S02]  /*bb50*/  IMAD.IADD R5, R5, 0x1, R11 ;  /* 0x0000000105057824 */ /* 0x000fc400078e020b */
[----:B------:R-:W-:Y:S02]  /*bb60*/  IMAD R0, R3, UR6, RZ ;  /* 0x0000000603007c24 */ /* 0x000fe4000f8e02ff */
[----:B------:R-:W-:Y:S02]  /*bb70*/  IMAD R28, R28, 0x40, R195 ;  /* 0x000000401c1c7824 */ /* 0x000fe400078e02c3 */
[C---:B------:R-:W-:Y:S01]  /*bb80*/  IMAD R3, R9.reuse, UR7, R0 ;  /* 0x0000000709037c24 */ /* 0x040fe2000f8e0200 */
[----:B------:R-:W-:Y:S01]  /*bb90*/  SEL R0, RZ, 0x80, P2 ;  /* 0x00000080ff007807 */ /* 0x000fe20001000000 */
[----:B------:R-:W-:Y:S01]  /*bba0*/  IMAD.WIDE.U32 R4, R9, UR6, R4 ;  /* 0x0000000609047c25 */ /* 0x000fe2000f8e0004 */
[----:B------:R-:W-:Y:S01]  /*bbb0*/  SEL R9, RZ, 0x40, P0 ;  /* 0x00000040ff097807 */ /* 0x000fe20000000000 */
[----:B------:R-:W-:Y:S01]  /*bbc0*/  ULDC.64 UR6, c[0x0][0xb80] ;  /* 0x0002e00000067ab9 */ /* 0x000fe20000000a00 */
[----:B------:R-:W-:Y:S01]  /*bbd0*/  ISETP.GE.AND P0, PT, R28, R27, PT ;  /* 0x0000001b1c00720c */ /* 0x000fe20003f06270 */
[----:B------:R-:W-:Y:S01]  /*bbe0*/  IMAD.SHL.U32 R13, R10, 0x20, RZ ;  /* 0x000000200a0d7824 */ /* 0x000fe200078e00ff */
[----:B------:R-:W-:Y:S01]  /*bbf0*/  LEA R24, P1, R4, UR6, 0x1 ;  /* 0x0000000604187c11 */ /* 0x000fe2000f8208ff */
[----:B------:R-:W-:-:S03]  /*bc00*/  IMAD.IADD R3, R5, 0x1, R3 ;  /* 0x0000000105037824 */ /* 0x000fc600078e0203 */
[----:B------:R-:W-:Y:S01]  /*bc10*/  LOP3.LUT R12, R13, 0x20, R12, 0xe2, !PT ;  /* 0x000000200d0c7812 */ /* 0x000fe200078ee20c */
[----:B------:R0:W1:Y:S01]  /*bc20*/  SHFL.IDX PT, R8, R24, RZ, 0x181f ;  /* 0x00181fff18087589 */ /* 0x00006200000e0000 */
[----:B------:R-:W-:Y:S02]  /*bc30*/  LEA.HI.X R3, R4, UR7, R3, 0x1, P1 ;  /* 0x0000000704037c11 */ /* 0x000fe400088f0c03 */
[----:B------:R-:W-:-:S03]  /*bc40*/  LOP3.LUT R25, R12, R9, RZ, 0xfc, !PT ;  /* 0x000000090c197212 */ /* 0x000fc600078efcff */
        /* <DEDUP_REMOVED lines=34> */
.L_x_4254:
[----:B------:R-:W-:Y:S05]  /*be70*/  BSYNC B1 ;  /* 0x0000000000017941 */ /* 0x000fea0003800000 */
.L_x_4253:
        /* <DEDUP_REMOVED lines=10> */
[-C--:B-1----:R-:W-:Y:S02]  /*bf20*/  @!P2 LEA R10, P0, R192, R8.reuse, 0x1 ;  /* 0x00000008c00aa211 */ /* 0x082fe400078008ff */
        /* <DEDUP_REMOVED lines=25> */
.L_x_4249:
[----:B------:R-:W-:Y:S05]  /*c0c0*/  BSYNC B0 ;  /* 0x0000000000007941 */ /* 0x000fea0003800000 */
.L_x_4243:
[----:B------:R-:W-:Y:S02]  /*c0d0*/  ULDC UR5, c[0x0][0xd3c] ;  /* 0x00034f0000057ab9 */ /* 0x000fe40000000800 */
[----:B------:R-:W-:-:S13]  /*c0e0*/  ISETP.GE.AND P0, PT, R7, UR5, PT ;  /* 0x0000000507007c0c */ /* 0x000fda000bf06270 */
[----:B------:R-:W-:Y:S05]  /*c0f0*/  @!P0 BRA `(.L_x_4255) ;  /* 0xffffff4c00a88947 */ /* 0x000fea000383ffff */
[----:B------:R-:W-:Y:S05]  /*c100*/  EXIT ;  /* 0x000000000000794d */ /* 0x000fea0003800000 */
.L_x_4209:
        /* <DEDUP_REMOVED lines=16> */
.L_x_4256:
        /* <DEDUP_REMOVED lines=40> */
.L_x_4262:
        /* <DEDUP_REMOVED lines=12> */
.L_x_4261:
[----:B------:R-:W-:Y:S05]  /*c550*/  BSYNC B0 ;  /* 0x0000000000007941 */ /* 0x000fea0003800000 */
.L_x_4260:
        /* <DEDUP_REMOVED lines=21> */
.L_x_4258:
        /* <DEDUP_REMOVED lines=15> */
.L_x_4263:
        /* <DEDUP_REMOVED lines=28> */
.L_x_4259:
[----:B------:R-:W-:Y:S01]  /*c960*/  ULDC UR4, c[0x0][0xd3c] ;  /* 0x00034f0000047ab9 */ /* 0x000fe20000000800 */
[----:B------:R-:W-:Y:S02]  /*c970*/  IMAD.MOV.U32 R17, RZ, RZ, RZ ;  /* 0x000000ffff117224 */ /* 0x000fe400078e00ff */
[----:B------:R-:W-:Y:S02]  /*c980*/  IMAD.U32 R16, RZ, RZ, UR6 ;  /* 0x00000006ff107e24 */ /* 0x000fe4000f8e00ff */
[----:B------:R-:W-:Y:S02]  /*c990*/  IMAD.MOV.U32 R18, RZ, RZ, RZ ;  /* 0x000000ffff127224 */ /* 0x000fe400078e00ff */
[----:B------:R-:W-:-:S07]  /*c9a0*/  IMAD.U32 R19, RZ, RZ, UR4 ;  /* 0x00000004ff137e24 */ /* 0x000fce000f8e00ff */
.L_x_4264:
[----:B------:R-:W-:-:S13]  /*c9b0*/  ISETP.NE.AND P0, PT, R5, RZ, PT ;  /* 0x000000ff0500720c */ /* 0x000fda0003f05270 */
[----:B------:R-:W0:Y:S01]  /*c9c0*/  @!P0 S2R R3, SR_CgaCtaId ;  /* 0x0000000000038919 */ /* 0x000e220000008800 */
[----:B------:R-:W-:-:S04]  /*c9d0*/  @!P0 MOV R0, 0x400 ;  /* 0x0000040000008802 */ /* 0x000fc80000000f00 */
[----:B0-----:R-:W-:-:S05]  /*c9e0*/  @!P0 LEA R0, R3, R0, 0x18 ;  /* 0x0000000003008211 */ /* 0x001fca00078ec0ff */
[----:B------:R1:W-:Y:S01]  /*c9f0*/  @!P0 STS.128 [R0+0x388d0], R16 ;  /* 0x0388d01000008388 */ /* 0x0003e20000000c00 */
[----:B------:R-:W-:Y:S06]  /*ca00*/  BAR.ARV 0x5, 0x180 ;  /* 0x0146000000007b1d */ /* 0x000fec0000002000 */
.L_x_4257:
[----:B------:R2:W-:Y:S01]  /*ca10*/  STL [R1+0x20], RZ ;  /* 0x000020ff01007387 */ /* 0x0005e20000100800 */
[----:B------:R-:W-:Y:S01]  /*ca20*/  ULDC UR4, c[0x0][0xd3c] ;  /* 0x00034f0000047ab9 */ /* 0x000fe20000000800 */
[----:B------:R-:W-:Y:S01]  /*ca30*/  IMAD.MOV.U32 R26, RZ, RZ, 0x1 ;  /* 0x00000001ff1a7424 */ /* 0x000fe200078e00ff */
[----:B0-----:R-:W-:Y:S01]  /*ca40*/  ISETP.GE.AND P0, PT, R19, UR4, PT ;  /* 0x0000000413007c0c */ /* 0x001fe2000bf06270 */
[----:B------:R-:W-:-:S12]  /*ca50*/  IMAD.MOV.U32 R24, RZ, RZ, RZ ;  /* 0x000000ffff187224 */ /* 0x000fd800078e00ff */
[----:B--2---:R-:W-:Y:S05]  /*ca60*/  @P0 BRA `(.L_x_4265) ;  /* 0x0000005400640947 */ /* 0x004fea0003800000 */
[----:B------:R-:W1:Y:S01]  /*ca70*/  S2R R5, SR_TID.X ;  /* 0x0000000000057919 */ /* 0x000e620000002100 */
[----:B------:R-:W0:Y:S01]  /*ca80*/  S2UR UR5, SR_CgaCtaId ;  /* 0x00000000000579c3 */ /* 0x000e220000008800 */
[----:B------:R-:W-:Y:S01]  /*ca90*/  UMOV UR4, 0x400 ;  /* 0x0000040000047882 */ /* 0x000fe20000000000 */
[----:B------:R-:W-:Y:S01]  /*caa0*/  BSSY B8, `(.L_x_4265) ;  /* 0x0000555000087945 */ /* 0x000fe20003800000 */
[----:B------:R2:W-:Y:S01]  /*cab0*/  STL [R1+0x20], RZ ;  /* 0x000020ff01007387 */ /* 0x0005e20000100800 */
[----:B------:R-:W-:Y:S01]  /*cac0*/  IMAD.MOV.U32 R26, RZ, RZ, 0x1 ;  /* 0x00000001ff1a7424 */ /* 0x000fe200078e00ff */
[----:B------:R-:W-:Y:S01]  /*cad0*/  ULOP3.LUT UR36, UR38, 0x2, URZ, 0xfc, !UPT ;  /* 0x0000000226247892 */ /* 0x000fe2000f8efc3f */
[----:B------:R-:W-:Y:S01]  /*cae0*/  IMAD.MOV.U32 R24, RZ, RZ, RZ ;  /* 0x000000ffff187224 */ /* 0x000fe200078e00ff */
[----:B------:R-:W-:Y:S01]  /*caf0*/  ULDC UR37, c[0x0][0xc] ;  /* 0x0000030000257ab9 */ /* 0x000fe20000000800 */
[----:B0-----:R-:W-:-:S06]  /*cb00*/  ULEA UR4, UR5, UR4, 0x18 ;  /* 0x0000000405047291 */ /* 0x001fcc000f8ec03f */
[----:B------:R-:W-:Y:S01]  /*cb10*/  IMAD.U32 R23, RZ, RZ, UR4 ;  /* 0x00000004ff177e24 */ /* 0x000fe2000f8e00ff */
[C---:B-1----:R-:W-:Y:S02]  /*cb20*/  SHF.L.U32 R0, R5.reuse, 0x3, RZ ;  /* 0x0000000305007819 */ /* 0x042fe400000006ff */
[----:B------:R-:W-:Y:S02]  /*cb30*/  LOP3.LUT R4, R5, 0x7f, RZ, 0xc0, !PT ;  /* 0x0000007f05047812 */ /* 0x000fe400078ec0ff */
[----:B------:R-:W-:-:S04]  /*cb40*/  LOP3.LUT R2, R0, 0x1f8, RZ, 0xc0, !PT ;  /* 0x000001f800027812 */ /* 0x000fc800078ec0ff */
[----:B------:R-:W-:Y:S01]  /*cb50*/  LOP3.LUT R3, R2, 0x38, R5, 0x78, !PT ;  /* 0x0000003802037812 */ /* 0x000fe200078e7805 */
[----:B------:R-:W-:Y:S01]  /*cb60*/  IMAD.SHL.U32 R2, R5, 0x10, RZ ;  /* 0x0000001005027824 */ /* 0x000fe200078e00ff */
[----:B------:R-:W-:Y:S02]  /*cb70*/  SHF.R.U32.HI R5, RZ, 0x3, R4 ;  /* 0x00000003ff057819 */ /* 0x000fe40000011604 */
[----:B------:R-:W-:Y:S02]  /*cb80*/  LOP3.LUT R4, R0, 0x38, RZ, 0xc0, !PT ;  /* 0x0000003800047812 */ /* 0x000fe400078ec0ff */
[----:B------:R-:W-:Y:S02]  /*cb90*/  LOP3.LUT R34, R3, 0x200, R0, 0xf8, !PT ;  /* 0x0000020003227812 */ /* 0x000fe400078ef800 */
[----:B------:R-:W-:Y:S02]  /*cba0*/  LOP3.LUT R2, R5, 0x70, R2, 0xf8, !PT ;  /* 0x0000007005027812 */ /* 0x000fe400078ef802 */
[----:B------:R-:W-:Y:S01]  /*cbb0*/  LOP3.LUT R0, R4, 0x40, RZ, 0xfc, !PT ;  /* 0x0000004004007812 */ /* 0x000fe200078efcff */
[----:B------:R-:W-:Y:S01]  /*cbc0*/  IMAD R25, R34, 0x2, R23 ;  /* 0x0000000222197824 */ /* 0x000fe200078e0217 */
[----:B------:R-:W-:-:S02]  /*cbd0*/  LOP3.LUT R3, R4, 0x80, RZ, 0xfc, !PT ;  /* 0x0000008004037812 */ /* 0x000fc400078efcff */
[C---:B------:R-:W-:Y:S02]  /*cbe0*/  LOP3.LUT R2, R4.reuse, 0xc0, RZ, 0xfc, !PT ;  /* 0x000000c004027812 */ /* 0x040fe400078efcff */
[C---:B------:R-:W-:Y:S02]  /*cbf0*/  LOP3.LUT R0, R4.reuse, 0x100, RZ, 0xfc, !PT ;  /* 0x0000010004007812 */ /* 0x040fe400078efcff */
[C---:B------:R-:W-:Y:S02]  /*cc00*/  LOP3.LUT R3, R4.reuse, 0x140, RZ, 0xfc, !PT ;  /* 0x0000014004037812 */ /* 0x040fe400078efcff */
[C---:B------:R-:W-:Y:S02]  /*cc10*/  LOP3.LUT R2, R4.reuse, 0x180, RZ, 0xfc, !PT ;  /* 0x0000018004027812 */ /* 0x040fe400078efcff */
[----:B--2---:R-:W-:-:S07]  /*cc20*/  LOP3.LUT R0, R4, 0x1c0, RZ, 0xfc, !PT ;  /* 0x000001c004007812 */ /* 0x004fce00078efcff */
.L_x_4332:
[----:B------:R-:W0:Y:S02]  /*cc30*/  LDC.64 R2, c[0x0][0xd88] ;  /* 0x00036200ff027b82 */ /* 0x000e240000000a00 */
[----:B0-----:R-:W-:-:S05]  /*cc40*/  IMAD.WIDE R2, R19, 0x4, R2 ;  /* 0x0000000413027825 */ /* 0x001fca00078e0202 */
[----:B--2---:R-:W2:Y:S01]  /*cc50*/  LDG.E R35, desc[UR44][R2.64] ;  /* 0x0000002c02237981 */ /* 0x004ea2000c1e1900 */
        /* <DEDUP_REMOVED lines=36> */
[----:B---34-:R-:W-:Y:S05]  /*cea0*/  @P0 BRA `(.L_x_4266) ;  /* 0x0000000000200947 */ /* 0x018fea0003800000 */
        /* <DEDUP_REMOVED lines=8> */
.L_x_4266:
        /* <DEDUP_REMOVED lines=9> */
.L_x_4267:
[----:B------:R-:W-:Y:S02]  /*cfc0*/  ULDC.64 UR4, c[0x0][0xb00] ;  /* 0x0002c00000047ab9 */ /* 0x000fe40000000a00 */
[----:B------:R-:W-:-:S04]  /*cfd0*/  ISETP.NE.U32.AND P0, PT, RZ, UR4, PT ;  /* 0x00000004ff007c0c */ /* 0x000fc8000bf05070 */
[----:B------:R-:W-:-:S13]  /*cfe0*/  ISETP.NE.AND.EX P0, PT, RZ, UR5, PT, P0 ;  /* 0x00000005ff007c0c */ /* 0x000fda000bf05300 */
[----:B------:R-:W-:Y:S05]  /*cff0*/  @!P0 BRA `(.L_x_4268) ;  /* 0x0000000000148947 */ /* 0x000fea0003800000 */
[----:B-1----:R-:W1:Y:S02]  /*d000*/  LDC.64 R2, c[0x0][0xb00] ;  /* 0x0002c000ff027b82 */ /* 0x002e640000000a00 */
[----:B-1----:R-:W-:-:S05]  /*d010*/  IMAD.WIDE R2, R29, 0x4, R2 ;  /* 0x000000041d027825 */ /* 0x002fca00078e0202 */
[----:B------:R-:W3:Y:S04]  /*d020*/  LDG.E R7, desc[UR44][R2.64] ;  /* 0x0000002c02077981 */ /* 0x000ee8000c1e1900 */
[----:B0-2---:R-:W3:Y:S02]  /*d030*/  LDG.E R0, desc[UR44][R2.64+0x4] ;  /* 0x0000042c02007981 */ /* 0x005ee4000c1e1900 */
[----:B---3--:R-:W-:-:S07]  /*d040*/  IMAD.IADD R7, R0, 0x1, -R7 ;  /* 0x0000000100077824 */ /* 0x008fce00078e0a07 */
.L_x_4268:
[----:B-----5:R-:W-:Y:S01]  /*d050*/  IMAD.IADD R33, R7, 0x1, -R32 ;  /* 0x0000000107217824 */ /* 0x020fe200078e0a20 */
[----:B------:R-:W-:Y:S03]  /*d060*/  BSSY B7, `(.L_x_4269) ;  /* 0x000045a000077945 */ /* 0x000fe60003800000 */
[C---:B012---:R-:W-:Y:S01]  /*d070*/  VIADD R0, R33.reuse, 0x3f ;  /* 0x0000003f21007836 */ /* 0x047fe20000000000 */
[----:B------:R0:W-:Y:S01]  /*d080*/  STL [R1+0x4], R33 ;  /* 0x0000042101007387 */ /* 0x0001e20000100800 */
[----:B------:R-:W-:-:S03]  /*d090*/  ISETP.GT.AND P0, PT, R33, RZ, PT ;  /* 0x000000ff2100720c */ /* 0x000fc60003f04270 */
[----:B------:R-:W-:-:S04]  /*d0a0*/  SHF.R.S32.HI R3, RZ, 0x1f, R0 ;  /* 0x0000001fff037819 */ /* 0x000fc80000011400 */
        /* <DEDUP_REMOVED lines=11> */
[----:B0-----:R-:W1:Y:S02]  /*d160*/  FLO.U32 R0, UR4 ;  /* 0x0000000400007d00 */ /* 0x001e6400080e0000 */
[----:B-1----:R-:W-:-:S06]  /*d170*/  ISETP.EQ.U32.AND P0, PT, R0, R5, PT ;  /* 0x000000050000720c */ /* 0x002fcc0003f02070 */
        /* <DEDUP_REMOVED lines=8> */
.L_x_4270:
[----:B0-----:R-:W-:Y:S01]  /*d200*/  VIADD R0, R23, 0x22400 ;  /* 0x0002240017007836 */ /* 0x001fe20000000000 */
        /* <DEDUP_REMOVED lines=19> */
.L_x_4273:
[----:B------:R-:W-:Y:S05]  /*d340*/  BSYNC B6 ;  /* 0x0000000000067941 */ /* 0x000fea0003800000 */
.L_x_4272:
        /* <DEDUP_REMOVED lines=20> */
.L_x_4276:
        /* <DEDUP_REMOVED lines=15> */
.L_x_4275:
[----:B------:R-:W-:Y:S05]  /*d580*/  BSYNC B6 ;  /* 0x0000000000067941 */ /* 0x000fea0003800000 */
.L_x_4274:
[----:B------:R-:W2:Y:S01]  /*d590*/  LDL R5, [R1+0x28] ;  /* 0x0000280001057983 */ /* 0x000ea20000100800 */
[----:B------:R-:W-:Y:S01]  /*d5a0*/  ULDC.64 UR4, c[0x0][0xaf0] ;  /* 0x0002bc0000047ab9 */ /* 0x000fe20000000a00 */
[----:B------:R-:W0:Y:S01]  /*d5b0*/  LDC R20, c[0x0][0x430] ;  /* 0x00010c00ff147b82 */ /* 0x000e220000000800 */
[----:B------:R-:W-:Y:S01]  /*d5c0*/  ISETP.NE.U32.AND P0, PT, RZ, UR4, PT ;  /* 0x00000004ff007c0c */ /* 0x000fe2000bf05070 */
[----:B------:R-:W1:Y:S03]  /*d5d0*/  S2R R21, SR_TID.X ;  /* 0x0000000000157919 */ /* 0x000e660000002100 */
[----:B------:R-:W-:Y:S01]  /*d5e0*/  ISETP.NE.AND.EX P0, PT, RZ, UR5, PT, P0 ;  /* 0x00000005ff007c0c */ /* 0x000fe2000bf05300 */
[----:B------:R-:W3:-:S12]  /*d5f0*/  S2R R4, SR_TID.X ;  /* 0x0000000000047919 */ /* 0x000ed80000002100 */
[----:B------:R-:W-:Y:S01]  /*d600*/  @P0 IADD3 R2, P1, R27, UR4, RZ ;  /* 0x000000041b020c10 */ /* 0x000fe2000ff3e0ff */
[----:B------:R-:W-:-:S03]  /*d610*/  ULDC UR4, c[0x0][0x320] ;  /* 0x0000c80000047ab9 */ /* 0x000fc60000000800 */
[----:B------:R-:W-:-:S05]  /*d620*/  @P0 IADD3.X R3, R28, UR5, RZ, P1, !PT ;  /* 0x000000051c030c10 */ /* 0x000fca0008ffe4ff */
[----:B------:R4:W5:Y:S01]  /*d630*/  @P0 LDG.E R29, desc[UR44][R2.64] ;  /* 0x0000002c021d0981 */ /* 0x000962000c1e1900 */
[----:B------:R-:W-:Y:S01]  /*d640*/  LOP3.LUT R22, R22, 0xfffffdff, RZ, 0xc0, !PT ;  /* 0xfffffdff16167812 */ /* 0x000fe200078ec0ff */
[----:B------:R-:W-:Y:S01]  /*d650*/  UMOV UR5, 0xffffffff ;  /* 0xffffffff00057882 */ /* 0x000fe20000000000 */
[----:B-1----:R-:W-:Y:S02]  /*d660*/  IMAD.SHL.U32 R21, R21, 0x8, RZ ;  /* 0x0000000815157824 */ /* 0x002fe400078e00ff */
[----:B---3--:R-:W-:-:S03]  /*d670*/  IMAD.SHL.U32 R30, R4, 0x8, RZ ;  /* 0x00000008041e7824 */ /* 0x008fc600078e00ff */
[----:B------:R-:W-:-:S04]  /*d680*/  LOP3.LUT R21, R21, 0x38, RZ, 0xc0, !PT ;  /* 0x0000003815157812 */ /* 0x000fc800078ec0ff */
[C---:B------:R-:W-:Y:S02]  /*d690*/  LOP3.LUT R0, R21.reuse, 0x40, RZ, 0xfc, !PT ;  /* 0x0000004015007812 */ /* 0x040fe400078efcff */
[----:B------:R-:W-:Y:S02]  /*d6a0*/  LOP3.LUT R31, R21, 0x180, RZ, 0xfc, !PT ;  /* 0x00000180151f7812 */ /* 0x000fe400078efcff */
[----:B------:R-:W1:Y:S01]  /*d6b0*/  S2R R21, SR_TID.X ;  /* 0x0000000000157919 */ /* 0x000e620000002100 */
[----:B------:R-:W-:Y:S02]  /*d6c0*/  ISETP.GE.AND P0, PT, R0, UR4, PT ;  /* 0x0000000400007c0c */ /* 0x000fe4000bf06270 */
[----:B------:R-:W-:Y:S02]  /*d6d0*/  ISETP.GE.AND P1, PT, R31, UR4, PT ;  /* 0x000000041f007c0c */ /* 0x000fe4000bf26270 */
[----:B------:R-:W-:-:S04]  /*d6e0*/  LOP3.LUT R30, R30, 0x38, RZ, 0xc0, !PT ;  /* 0x000000381e1e7812 */ /* 0x000fc800078ec0ff */
[C---:B------:R-:W-:Y:S02]  /*d6f0*/  ISETP.GE.AND P2, PT, R30.reuse, UR4, PT ;  /* 0x000000041e007c0c */ /* 0x040fe4000bf46270 */
[----:B------:R-:W-:-:S03]  /*d700*/  LOP3.LUT R30, R30, 0x140, RZ, 0xfc, !PT ;  /* 0x000001401e1e7812 */ /* 0x000fc600078efcff */
        /* <DEDUP_REMOVED lines=9> */
[----:B------:R-:W-:Y:S02]  /*d7a0*/  LOP3.LUT R0, R31, 0x80, RZ, 0xfc, !PT ;  /* 0x000000801f007812 */ /* 0x000fe400078efcff */
[----:B------:R-:W-:Y:S02]  /*d7b0*/  LOP3.LUT R21, R21, 0xc0, RZ, 0xfc, !PT ;  /* 0x000000c015157812 */ /* 0x000fe400078efcff */
[----:B------:R-:W-:Y:S02]  /*d7c0*/  ISETP.GE.AND P5, PT, R0, UR4, PT ;  /* 0x0000000400007c0c */ /* 0x000fe4000bfa6270 */
[----:B------:R-:W-:-:S02]  /*d7d0*/  ISETP.GE.AND P4, PT, R21, UR4, PT ;  /* 0x0000000415007c0c */ /* 0x000fc4000bf86270 */
[----:B------:R-:W1:Y:S01]  /*d7e0*/  S2R R21, SR_TID.X ;  /* 0x0000000000157919 */ /* 0x000e620000002100 */
[----:B------:R-:W-:Y:S02]  /*d7f0*/  LOP3.LUT R31, R31, 0x1c0, RZ, 0xfc, !PT ;  /* 0x000001c01f1f7812 */ /* 0x000fe400078efcff */
[----:B------:R-:W-:Y:S02]  /*d800*/  SEL R0, RZ, 0x40, P1 ;  /* 0x00000040ff007807 */ /* 0x000fe40000800000 */
[----:B------:R-:W-:Y:S01]  /*d810*/  ISETP.GE.AND P0, PT, R31, UR4, PT ;  /* 0x000000041f007c0c */ /* 0x000fe2000bf06270 */
[C---:B------:R-:W-:Y:S01]  /*d820*/  IMAD.SHL.U32 R31, R4.reuse, 0x8, RZ ;  /* 0x00000008041f7824 */ /* 0x040fe200078e00ff */
[----:B------:R-:W-:Y:S02]  /*d830*/  LOP3.LUT R4, R4, 0x7f, RZ, 0xc0, !PT ;  /* 0x0000007f04047812 */ /* 0x000fe400078ec0ff */
[----:B------:R-:W-:Y:S02]  /*d840*/  @P5 LOP3.LUT R22, R22, 0x20, RZ, 0xfc, !PT ;  /* 0x0000002016165812 */ /* 0x000fe400078efcff */
[----:B------:R-:W-:-:S02]  /*d850*/  LOP3.LUT R31, R31, 0x38, RZ, 0xc0, !PT ;  /* 0x000000381f1f7812 */ /* 0x000fc400078ec0ff */
[----:B------:R-:W-:-:S04]  /*d860*/  LOP3.LUT R22, R22, 0xffffffef, RZ, 0xc0, !PT ;  /* 0xffffffef16167812 */ /* 0x000fc800078ec0ff */
[----:B------:R-:W-:-:S04]  /*d870*/  @P4 LOP3.LUT R22, R22, 0x10, RZ, 0xfc, !PT ;  /* 0x0000001016164812 */ /* 0x000fc800078efcff */
[----:B------:R-:W-:-:S04]  /*d880*/  LOP3.LUT R22, R22, 0xfffffffb, RZ, 0xc0, !PT ;  /* 0xfffffffb16167812 */ /* 0x000fc800078ec0ff */
[----:B------:R-:W-:Y:S01]  /*d890*/  LOP3.LUT R22, R22, 0xfffffff7, RZ, 0xc0, !PT ;  /* 0xfffffff716167812 */ /* 0x000fe200078ec0ff */
[----:B-1----:R-:W-:Y:S01]  /*d8a0*/  IMAD.SHL.U32 R9, R21, 0x10, RZ ;  /* 0x0000001015097824 */ /* 0x002fe200078e00ff */
[----:B--2---:R-:W-:Y:S02]  /*d8b0*/  LEA R27, R5, 0xffffffc0, 0x6 ;  /* 0xffffffc0051b7811 */ /* 0x004fe400078e30ff */
[----:B------:R-:W-:Y:S02]  /*d8c0*/  SHF.R.U32.HI R5, RZ, 0x3, R4 ;  /* 0x00000003ff057819 */ /* 0x000fe40000011604 */
[----:B------:R-:W-:Y:S02]  /*d8d0*/  LOP3.LUT R4, R31, 0x100, RZ, 0xfc, !PT ;  /* 0x000001001f047812 */ /* 0x000fe400078efcff */
[----:B------:R-:W-:Y:S02]  /*d8e0*/  LOP3.LUT R9, R5, 0x70, R9, 0xf8, !PT ;  /* 0x0000007005097812 */ /* 0x000fe400078ef809 */
[----:B------:R-:W-:-:S02]  /*d8f0*/  ISETP.GE.AND P3, PT, R4, UR4, PT ;  /* 0x0000000404007c0c */ /* 0x000fc4000bf66270 */
[----:B------:R-:W-:Y:S01]  /*d900*/  SEL R31, RZ, 0x80, P0 ;  /* 0x00000080ff1f7807 */ /* 0x000fe20000000000 */
[----:B------:R-:W-:-:S10]  /*d910*/  IMAD.IADD R6, R9, 0x1, R27 ;  /* 0x0000000109067824 */ /* 0x000fd400078e021b */
[----:B------:R-:W-:-:S04]  /*d920*/  @P3 LOP3.LUT R22, R22, 0x8, RZ, 0xfc, !PT ;  /* 0x0000000816163812 */ /* 0x000fc800078efcff */
[----:B------:R-:W-:Y:S01]  /*d930*/  @P2 LOP3.LUT R22, R22, 0x4, RZ, 0xfc, !PT ;  /* 0x0000000416162812 */ /* 0x000fe200078efcff */
[----:B0---4-:R-:W-:Y:S06]  /*d940*/  BRA.DIV UR5, `(.L_x_4277) ;  /* 0x0000004e051c7947 */ /* 0x011fec000b800000 */
.L_x_4350:
[----:B------:R-:W-:Y:S01]  /*d950*/  ISETP.NE.AND P1, PT, R20, 0x1, PT ;  /* 0x000000011400780c */ /* 0x000fe20003f25270 */
[----:B------:R-:W-:Y:S01]  /*d960*/  IMAD.MOV.U32 R37, RZ, RZ, RZ ;  /* 0x000000ffff257224 */ /* 0x000fe200078e00ff */
[C---:B------:R-:W-:Y:S01]  /*d970*/  ISETP.GE.AND P0, PT, R6.reuse, R33, PT ;  /* 0x000000210600720c */ /* 0x040fe20003f06270 */
[----:B------:R-:W-:Y:S01]  /*d980*/  IMAD.IADD R6, R6, 0x1, R32 ;  /* 0x0000000106067824 */ /* 0x000fe200078e0220 */
[----:B-----5:R-:W-:Y:S02]  /*d990*/  SHF.R.S32.HI R33, RZ, 0x1f, R29 ;  /* 0x0000001fff217819 */ /* 0x020fe4000001141d */
[----:B------:R-:W-:Y:S01]  /*d9a0*/  ISETP.GT.U32.OR P0, PT, R9, 0x3f, P0 ;  /* 0x0000003f0900780c */ /* 0x000fe20000704470 */
[----:B------:R-:W-:Y:S01]  /*d9b0*/  IMAD.MOV.U32 R7, RZ, RZ, R6 ;  /* 0x000000ffff077224 */ /* 0x000fe200078e0006 */
[C---:B------:R-:W-:Y:S02]  /*d9c0*/  LOP3.LUT P6, RZ, R22.reuse, 0x400, RZ, 0xc0, !PT ;  /* 0x0000040016ff7812 */ /* 0x040fe400078cc0ff */
[----:B------:R-:W-:-:S03]  /*d9d0*/  LOP3.LUT R22, R22, 0xffffdfff, RZ, 0xc0, !PT ;  /* 0xffffdfff16167812 */ /* 0x000fc600078ec0ff */
[----:B------:R-:W0:Y:S01]  /*d9e0*/  @P1 LDC R3, c[0x0][0x434] ;  /* 0x00010d00ff031b82 */ /* 0x000e220000000800 */
[----:B------:R-:W-:-:S07]  /*d9f0*/  @P1 LOP3.LUT R22, R22, 0x2000, RZ, 0xfc, !PT ;  /* 0x0000200016161812 */ /* 0x000fce00078efcff */
        /* <DEDUP_REMOVED lines=18> */
[----:B------:R-:W-:Y:S02]  /*db20*/  SHF.L.U32 R2, R2, 0x1, RZ ;  /* 0x0000000102027819 */ /* 0x000fe400000006ff */
[----:B------:R-:W-:Y:S02]  /*db30*/  LOP3.LUT R22, R22, 0xffffefff, RZ, 0xc0, !PT ;  /* 0xffffefff16167812 */ /* 0x000fe400078ec0ff */
[----:B------:R-:W-:Y:S02]  /*db40*/  LOP3.LUT R2, R2, 0x2, R3, 0xe2, !PT ;  /* 0x0000000202027812 */ /* 0x000fe400078ee203 */
[----:B------:R-:W-:-:S02]  /*db50*/  SEL R3, RZ, 0x4, P5 ;  /* 0x00000004ff037807 */ /* 0x000fc40002800000 */
[----:B0-----:R-:W-:Y:S02]  /*db60*/  SEL R4, RZ, 0x8, P4 ;  /* 0x00000008ff047807 */ /* 0x001fe40002000000 */
[----:B------:R-:W-:Y:S02]  /*db70*/  SHF.R.S32.HI R28, RZ, 0x1f, R18 ;  /* 0x0000001fff1c7819 */ /* 0x000fe40000011412 */
[----:B------:R-:W-:Y:S02]  /*db80*/  LOP3.LUT R2, R4, R2, R3, 0xfe, !PT ;  /* 0x0000000204027212 */ /* 0x000fe400078efe03 */
[----:B------:R-:W-:Y:S02]  /*db90*/  SEL R3, RZ, 0x10, P3 ;  /* 0x00000010ff037807 */ /* 0x000fe40001800000 */
[----:B------:R-:W-:-:S04]  /*dba0*/  SEL R4, RZ, 0x20, P2 ;  /* 0x00000020ff047807 */ /* 0x000fc80001000000 */
[----:B------:R-:W-:-:S04]  /*dbb0*/  LOP3.LUT R2, R4, R2, R3, 0xfe, !PT ;  /* 0x0000000204027212 */ /* 0x000fc800078efe03 */
[----:B------:R-:W-:Y:S01]  /*dbc0*/  LOP3.LUT R10, R2, R0, RZ, 0xfc, !PT ;  /* 0x00000000020a7212 */ /* 0x000fe200078efcff */
[----:B------:R-:W-:Y:S02]  /*dbd0*/  IMAD.MOV R0, RZ, RZ, -R7 ;  /* 0x000000ffff007224 */ /* 0x000fe400078e0a07 */
[----:B------:R-:W-:Y:S01]  /*dbe0*/  IMAD.U32 R2, RZ, RZ, UR36 ;  /* 0x00000024ff027e24 */ /* 0x000fe2000f8e00ff */
[----:B------:R-:W-:Y:S01]  /*dbf0*/  LOP3.LUT R31, R10, R31, RZ, 0xfc, !PT ;  /* 0x0000001f0a1f7212 */ /* 0x000fe200078efcff */
[----:B------:R-:W-:Y:S01]  /*dc00*/  IMAD R0, R20, R0, R6 ;  /* 0x0000000014007224 */ /* 0x000fe200078e0206 */
[----:B------:R0:W-:Y:S02]  /*dc10*/  STL [R1+0x24], R10 ;  /* 0x0000240a01007387 */ /* 0x0001e40000100800 */
[----:B------:R-:W-:Y:S02]  /*dc20*/  ISETP.NE.AND P0, PT, R2, 0x3, PT ;  /* 0x000000030200780c */ /* 0x000fe40003f05270 */
[----:B------:R0:W-:Y:S11]  /*dc30*/  STL [R1], R0 ;  /* 0x0000000001007387 */ /* 0x0001f60000100800 */
[----:B------:R-:W-:-:S04]  /*dc40*/  @P0 LOP3.LUT R22, R22, 0x1000, RZ, 0xfc, !PT ;  /* 0x0000100016160812 */ /* 0x000fc800078efcff */
[----:B------:R-:W-:-:S04]  /*dc50*/  LOP3.LUT R22, R22, 0xfffffffe, RZ, 0xc0, !PT ;  /* 0xfffffffe16167812 */ /* 0x000fc800078ec0ff */
[----:B------:R-:W-:Y:S01]  /*dc60*/  @P1 LOP3.LUT R22, R22, 0x1, RZ, 0xfc, !PT ;  /* 0x0000000116161812 */ /* 0x000fe200078efcff */
[----:B0-----:R-:W-:Y:S06]  /*dc70*/  @!P0 BRA `(.L_x_4278) ;  /* 0x0000000000048947 */ /* 0x001fec0003800000 */
[----:B------:R-:W-:Y:S01]  /*dc80*/  BPT.TRAP 0x1 ;  /* 0x000000040000795c */ /* 0x000fe20000300000 */
.L_x_4278:
[----:B------:R-:W-:Y:S01]  /*dc90*/  IMAD R30, R24, 0x8, R23 ;  /* 0x00000008181e7824 */ /* 0x000fe200078e0217 */
[----:B------:R-:W-:Y:S01]  /*dca0*/  SHF.L.U32 R0, R26, 0x1f, RZ ;  /* 0x0000001f1a007819 */ /* 0x000fe200000006ff */
[----:B------:R-:W-:Y:S03]  /*dcb0*/  BSSY B0, `(.L_x_4279) ;  /* 0x0000003000007945 */ /* 0x000fe60003800000 */
[----:B------:R-:W0:Y:S02]  /*dcc0*/  SYNCS.PHASECHK.TRANS64.TRYWAIT P0, [R30+URZ+0x38840], R0 ;  /* 0x038840001e0075a7 */ /* 0x000e24000800017f */
[----:B0-----:R-:W-:Y:S05]  /*dcd0*/  @!P0 BRA `(.L_x_4280) ;  /* 0x0000004800688947 */ /* 0x001fea0003800000 */
.L_x_4351:
[----:B------:R-:W-:Y:S05]  /*dce0*/  BSYNC B0 ;  /* 0x0000000000007941 */ /* 0x000fea0003800000 */
.L_x_4279:
[----:B------:R-:W0:Y:S01]  /*dcf0*/  LDL R2, [R1] ;  /* 0x0000000001027983 */ /* 0x000e220000100800 */
[----:B------:R-:W-:-:S03]  /*dd00*/  ULDC.64 UR4, c[0x0][0x300] ;  /* 0x0000c00000047ab9 */ /* 0x000fc60000000a00 */
[----:B------:R-:W2:Y:S01]  /*dd10*/  LDL R7, [R1+0x4] ;  /* 0x0000040001077983 */ /* 0x000ea20000100800 */
[----:B-----5:R-:W-:Y:S02]  /*dd20*/  SHF.R.S32.HI R4, RZ, 0x1f, R37 ;  /* 0x0000001fff047819 */ /* 0x020fe40000011425 */
        /* <DEDUP_REMOVED lines=19> */
[----:B0-----:R-:W-:Y:S02]  /*de60*/  LOP3.LUT R5, R4, 0x7f, RZ, 0xc0, !PT ;  /* 0x0000007f04057812 */ /* 0x001fe400078ec0ff */
[----:B------:R-:W-:Y:S01]  /*de70*/  IMAD.IADD R4, R3, 0x1, R0 ;  /* 0x0000000103047824 */ /* 0x000fe200078e0200 */
[C---:B------:R-:W-:Y:S01]  /*de80*/  LEA R0, P0, R2.reuse, UR4, 0x1 ;  /* 0x0000000402007c11 */ /* 0x040fe2000f8008ff */
[----:B------:R-:W-:Y:S01]  /*de90*/  ULDC UR4, c[0x0][0x2f4] ;  /* 0x0000bd0000047ab9 */ /* 0x000fe20000000800 */
[----:B------:R-:W-:Y:S02]  /*dea0*/  SHF.R.U32.HI R6, RZ, 0x3, R5 ;  /* 0x00000003ff067819 */ /* 0x000fe40000011605 */
[----:B------:R-:W0:Y:S01]  /*deb0*/  S2R R5, SR_TID.X ;  /* 0x0000000000057919 */ /* 0x000e220000002100 */
[----:B------:R-:W-:Y:S01]  /*dec0*/  LEA.HI.X R4, R2, UR5, R4, 0x1, P0 ;  /* 0x0000000502047c11 */ /* 0x000fe200080f0c04 */
[----:B------:R-:W-:Y:S01]  /*ded0*/  UMOV UR5, 0xffffffff ;  /* 0xffffffff00057882 */ /* 0x000fe20000000000 */
[----:B--2---:R-:W-:-:S04]  /*dee0*/  IADD3 R27, -R6, R7, -R27 ;  /* 0x00000007061b7210 */ /* 0x004fc80007ffe91b */
        /* <DEDUP_REMOVED lines=39> */
.L_x_4361:
        /* <DEDUP_REMOVED lines=10> */
.L_x_4282:
        /* <DEDUP_REMOVED lines=11> */
.L_x_4283:
[----:B------:R1:W5:Y:S01]  /*e2b0*/  LDL.LU R0, [R1+0xc] ;  /* 0x00000c0001007983 */ /* 0x0003620000300800 */
[----:B------:R-:W-:Y:S01]  /*e2c0*/  LOP3.LUT P0, RZ, R22, 0x40, RZ, 0xc0, !PT ;  /* 0x0000004016ff7812 */ /* 0x000fe2000780c0ff */
[----:B------:R1:W-:-:S12]  /*e2d0*/  SYNCS.ARRIVE.TRANS64.A1T0 RZ, [R30+URZ+0x38830], RZ ;  /* 0x038830ff1eff79a7 */ /* 0x0003d8000810003f */
[----:B------:R-:W-:Y:S05]  /*e2e0*/  WARPSYNC.ALL ;  /* 0x0000000000007948 */ /* 0x000fea0003800000 */
[----:B0-----:R-:W-:Y:S01]  /*e2f0*/  SEL R2, R35, RZ, !P0 ;  /* 0x000000ff23027207 */ /* 0x001fe20004000000 */
[----:B------:R-:W-:Y:S04]  /*e300*/  BSSY B6, `(.L_x_4284) ;  /* 0x000001a000067945 */ /* 0x000fe80003800000 */
[----:B------:R0:W-:Y:S01]  /*e310*/  STL [R1+0x8], R2 ;  /* 0x0000080201007387 */ /* 0x0001e20000100800 */
[----:B------:R-:W-:Y:S01]  /*e320*/  BAR.SYNC.DEFER_BLOCKING 0x8, 0x100 ;  /* 0x0204000000007b1d */ /* 0x000fe20000010000 */
[----:B-----5:R-:W-:Y:S01]  /*e330*/  SEL R35, R0, RZ, !P0 ;  /* 0x000000ff00237207 */ /* 0x020fe20004000000 */
[----:B------:R-:W-:-:S04]  /*e340*/  VIADD R0, R23, 0x20400 ;  /* 0x0002040017007836 */ /* 0x000fc80000000000 */
[----:B------:R0:W-:Y:S01]  /*e350*/  STL [R1+0x14], R35 ;  /* 0x0000142301007387 */ /* 0x0001e20000100800 */
[----:B------:R-:W-:Y:S02]  /*e360*/  LOP3.LUT P0, RZ, R0, 0x3ff, RZ, 0xc0, !PT ;  /* 0x000003ff00ff7812 */ /* 0x000fe4000780c0ff */
[----:B------:R-:W-:-:S05]  /*e370*/  SHF.R.S32.HI R0, RZ, 0x1f, R36 ;  /* 0x0000001fff007819 */ /* 0x000fca0000011424 */
[----:B------:R0:W-:Y:S06]  /*e380*/  STL [R1+0xc], R0 ;  /* 0x00000c0001007387 */ /* 0x0001ec0000100800 */
        /* <DEDUP_REMOVED lines=17> */
.L_x_4285:
[----:B------:R-:W-:Y:S05]  /*e4a0*/  BSYNC B6 ;  /* 0x0000000000067941 */ /* 0x000fea0003800000 */
.L_x_4284:
[----:B------:R-:W2:Y:S01]  /*e4b0*/  LDL R4, [R1+0xc] ;  /* 0x00000c0001047983 */ /* 0x000ea20000100800 */
[----:B------:R-:W3:Y:S01]  /*e4c0*/  LDC R10, c[0x0][0x448] ;  /* 0x00011200ff0a7b82 */ /* 0x000ee20000000800 */
[----:B0-----:R-:W0:Y:S01]  /*e4d0*/  S2R R2, SR_TID.X ;  /* 0x0000000000027919 */ /* 0x001e220000002100 */
[----:B------:R-:W-:Y:S01]  /*e4e0*/  IMAD.MOV.U32 R21, RZ, RZ, R35 ;  /* 0x000000ffff157224 */ /* 0x000fe200078e0023 */
[----:B------:R-:W-:Y:S01]  /*e4f0*/  ULDC.64 UR4, c[0x0][0x298] ;  /* 0x0000a60000047ab9 */ /* 0x000fe20000000a00 */
[----:B------:R-:W4:Y:S04]  /*e500*/  LDL R20, [R1+0x8] ;  /* 0x0000080001147983 */ /* 0x000f280000100800 */
[----:B------:R0:W5:Y:S01]  /*e510*/  LDL R9, [R1+0x10] ;  /* 0x0000100001097983 */ /* 0x0001620000100800 */
[----:B------:R-:W1:Y:S01]  /*e520*/  S2R R35, SR_TID.X ;  /* 0x0000000000237919 */ /* 0x000e620000002100 */
[----:B---3--:R-:W-:-:S02]  /*e530*/  ISETP.NE.AND P0, PT, R10, 0x1, PT ;  /* 0x000000010a00780c */ /* 0x008fc40003f05270 */
[----:B0-----:R-:W-:-:S11]  /*e540*/  LOP3.LUT R2, R2, 0x7f, RZ, 0xc0, !PT ;  /* 0x0000007f02027812 */ /* 0x001fd600078ec0ff */
[----:B------:R-:W0:Y:S01]  /*e550*/  @P0 LDC R3, c[0x0][0x44c] ;  /* 0x00011300ff030b82 */ /* 0x000e220000000800 */
[----:B------:R-:W-:Y:S01]  /*e560*/  SHF.R.U32.HI R2, RZ, 0x3, R2 ;  /* 0x00000003ff027819 */ /* 0x000fe20000011602 */
[----:B-1----:R-:W-:-:S05]  /*e570*/  IMAD.SHL.U32 R35, R35, 0x10, RZ ;  /* 0x0000001023237824 */ /* 0x002fca00078e00ff */
[----:B------:R-:W-:Y:S02]  /*e580*/  LOP3.LUT R35, R2, 0x70, R35, 0xf8, !PT ;  /* 0x0000007002237812 */ /* 0x000fe400078ef823 */
[----:B------:R-:W1:Y:S03]  /*e590*/  @P0 LDC R2, c[0x0][0x450] ;  /* 0x00011400ff020b82 */ /* 0x000e660000000800 */
[----:B------:R-:W-:-:S04]  /*e5a0*/  IMAD R35, R17, 0x40, R35 ;  /* 0x0000004011237824 */ /* 0x000fc800078e0223 */
[----:B0-----:R-:W-:-:S04]  /*e5b0*/  @P0 IMAD.HI.U32 R3, R35, R3, RZ ;  /* 0x0000000323030227 */ /* 0x001fc800078e00ff */
[----:B------:R-:W-:Y:S01]  /*e5c0*/  IMAD.MOV.U32 R0, RZ, RZ, R35 ;  /* 0x000000ffff007224 */ /* 0x000fe200078e0023 */
[----:B-1----:R-:W-:Y:S01]  /*e5d0*/  @P0 SHF.R.U32.HI R0, RZ, R2, R3 ;  /* 0x00000002ff000219 */ /* 0x002fe20000011603 */
[----:B------:R-:W-:Y:S01]  /*e5e0*/  IMAD.WIDE.U32 R2, R36, UR4, RZ ;  /* 0x0000000424027c25 */ /* 0x000fe2000f8e00ff */
[----:B------:R-:W0:Y:S01]  /*e5f0*/  S2R R5, SR_TID.X ;  /* 0x0000000000057919 */ /* 0x000e220000002100 */
[----:B------:R-:W-:-:S04]  /*e600*/  LOP3.LUT R22, R22, 0xfffff7ff, RZ, 0xc0, !PT ;  /* 0xfffff7ff16167812 */ /* 0x000fc800078ec0ff */
[----:B------:R-:W-:Y:S02]  /*e610*/  @P0 LOP3.LUT R22, R22, 0x800, RZ, 0xfc, !PT ;  /* 0x0000080016160812 */ /* 0x000fe400078efcff */
[----:B0-----:R-:W-:-:S04]  /*e620*/  SHF.L.U32 R7, R5, 0x3, RZ ;  /* 0x0000000305077819 */ /* 0x001fc800000006ff */
[----:B------:R-:W-:Y:S01]  /*e630*/  LOP3.LUT R7, R7, 0x38, RZ, 0xc0, !PT ;  /* 0x0000003807077812 */ /* 0x000fe200078ec0ff */
[----:B--2---:R-:W-:-:S04]  /*e640*/  IMAD R4, R4, UR4, RZ ;  /* 0x0000000404047c24 */ /* 0x004fc8000f8e02ff */
        /* <DEDUP_REMOVED lines=9> */
[----:B----4-:R-:W-:-:S04]  /*e6e0*/  IMAD.WIDE.U32 R2, R20, UR4, R2 ;  /* 0x0000000414027c25 */ /* 0x010fc8000f8e0002 */
[----:B------:R-:W-:Y:S01]  /*e6f0*/  IMAD R4, R20, UR5, R4 ;  /* 0x0000000514047c24 */ /* 0x000fe2000f8e0204 */
[----:B------:R-:W-:-:S03]  /*e700*/  ULDC.64 UR4, c[0x0][0x2d0] ;  /* 0x0000b40000047ab9 */ /* 0x000fc60000000a00 */
[----:B------:R-:W-:Y:S01]  /*e710*/  IMAD.IADD R3, R3, 0x1, R4 ;  /* 0x0000000103037824 */ /* 0x000fe200078e0204 */
[----:B------:R-:W-:-:S05]  /*e720*/  SHF.R.S32.HI R4, RZ, 0x1f, R0 ;  /* 0x0000001fff047819 */ /* 0x000fca0000011400 */
[----:B------:R-:W-:Y:S02]  /*e730*/  IMAD R4, R4, UR4, RZ ;  /* 0x0000000404047c24 */ /* 0x000fe4000f8e02ff */
[----:B------:R-:W-:-:S04]  /*e740*/  IMAD.WIDE.U32 R2, R0, UR4, R2 ;  /* 0x0000000400027c25 */ /* 0x000fc8000f8e0002 */
[----:B------:R-:W-:Y:S01]  /*e750*/  IMAD R4, R0, UR5, R4 ;  /* 0x0000000500047c24 */ /* 0x000fe2000f8e0204 */
[----:B------:R-:W-:Y:S01]  /*e760*/  ULDC.64 UR4, c[0x0][0x2c8] ;  /* 0x0000b20000047ab9 */ /* 0x000fe20000000a00 */
[----:B------:R-:W-:-:S04]  /*e770*/  IMAD.MOV R0, RZ, RZ, -R0 ;  /* 0x000000ffff007224 */ /* 0x000fc800078e0a00 */
[----:B------:R-:W-:Y:S02]  /*e780*/  IMAD R0, R10, R0, R35 ;  /* 0x000000000a007224 */ /* 0x000fe400078e0223 */
[----:B------:R-:W-:-:S03]  /*e790*/  IMAD.IADD R3, R3, 0x1, R4 ;  /* 0x0000000103037824 */ /* 0x000fc600078e0204 */
[----:B------:R-:W-:Y:S01]  /*e7a0*/  SHF.R.S32.HI R4, RZ, 0x1f, R0 ;  /* 0x0000001fff047819 */ /* 0x000fe20000011400 */
[----:B------:R-:W-:-:S04]  /*e7b0*/  IMAD.WIDE.U32 R2, R0, UR4, R2 ;  /* 0x0000000400027c25 */ /* 0x000fc8000f8e0002 */
[----:B------:R-:W-:-:S04]  /*e7c0*/  IMAD R4, R4, UR4, RZ ;  /* 0x0000000404047c24 */ /* 0x000fc8000f8e02ff */
[----:B------:R-:W-:Y:S01]  /*e7d0*/  IMAD R4, R0, UR5, R4 ;  /* 0x0000000500047c24 */ /* 0x000fe2000f8e0204 */
[----:B------:R-:W-:Y:S02]  /*e7e0*/  ULDC.64 UR4, c[0x0][0x280] ;  /* 0x0000a00000047ab9 */ /* 0x000fe40000000a00 */
[----:B------:R-:W-:Y:S01]  /*e7f0*/  LEA R0, P0, R2, UR4, 0x1 ;  /* 0x0000000402007c11 */ /* 0x000fe2000f8008ff */
[----:B------:R-:W-:Y:S01]  /*e800*/  IMAD.IADD R3, R3, 0x1, R4 ;  /* 0x0000000103037824 */ /* 0x000fe200078e0204 */
[----:B------:R-:W-:Y:S01]  /*e810*/  ULDC UR4, c[0x0][0x2b8] ;  /* 0x0000ae0000047ab9 */ /* 0x000fe20000000800 */
[----:B------:R-:W-:-:S03]  /*e820*/  LOP3.LUT R20, R5, 0x7f, RZ, 0xc0, !PT ;  /* 0x0000007f05147812 */ /* 0x000fc600078ec0ff */
[----:B------:R-:W-:Y:S01]  /*e830*/  LEA.HI.X R2, R2, UR5, R3, 0x1, P0 ;  /* 0x0000000502027c11 */ /* 0x000fe200080f0c03 */
[----:B------:R-:W-:Y:S01]  /*e840*/  UMOV UR5, 0xffffffff ;  /* 0xffffffff00057882 */ /* 0x000fe20000000000 */
[----:B------:R-:W-:Y:S02]  /*e850*/  ISETP.GE.AND P0, PT, R7, UR4, PT ;  /* 0x0000000407007c0c */ /* 0x000fe4000bf06270 */
[----:B------:R-:W-:Y:S01]  /*e860*/  SHF.R.U32.HI R8, RZ, 0x3, R20 ;  /* 0x00000003ff087819 */ /* 0x000fe20000011614 */
[----:B------:R-:W-:Y:S10]  /*e870*/  BRA.DIV UR5, `(.L_x_4286) ;  /* 0x0000004205e47947 */ /* 0x000ff4000b800000 */
[----:B------:R-:W0:Y:S01]  /*e880*/  SHFL.IDX PT, R5, R0, RZ, 0x181f ;  /* 0x00181fff00057589 */ /* 0x000e2200000e0000 */
[----:B-----5:R-:W-:Y:S01]  /*e890*/  IMAD R3, R9, R10, RZ ;  /* 0x0000000a09037224 */ /* 0x020fe200078e02ff */
[----:B------:R-:W-:Y:S01]  /*e8a0*/  LOP3.LUT R22, R22, 0xfffffeff, RZ, 0xc0, !PT ;  /* 0xfffffeff16167812 */ /* 0x000fe200078ec0ff */
[----:B------:R-:W-:Y:S01]  /*e8b0*/  IMAD R17, R17, 0x40, R8 ;  /* 0x0000004011117824 */ /* 0x000fe200078e0208 */
[----:B------:R-:W1:Y:S04]  /*e8c0*/  SHFL.IDX PT, R4, R2, RZ, 0x181f ;  /* 0x00181fff02047589 */ /* 0x000e6800000e0000 */
[----:B------:R-:W-:-:S13]  /*e8d0*/  ISETP.GE.AND P2, PT, R17, R3, PT ;  /* 0x000000031100720c */ /* 0x000fda0003f46270 */
[----:B------:R-:W-:Y:S02]  /*e8e0*/  @P2 LOP3.LUT R22, R22, 0x100, RZ, 0xfc, !PT ;  /* 0x0000010016162812 */ /* 0x000fe400078efcff */
[----:B0-----:R-:W-:Y:S02]  /*e8f0*/  @!P2 LEA R5, P1, R7, R5, 0x1 ;  /* 0x000000050705a211 */ /* 0x001fe400078208ff */
[----:B------:R-:W-:-:S03]  /*e900*/  LOP3.LUT R22, R22, 0xffffff7f, RZ, 0xc0, !PT ;  /* 0xffffff7f16167812 */ /* 0x000fc600078ec0ff */
        /* <DEDUP_REMOVED lines=10> */
[----:B------:R-:W-:-:S04]  /*e9b0*/  @P2 LOP3.LUT R22, R22, 0x80, RZ, 0xfc, !PT ;  /* 0x0000008016162812 */ /* 0x000fc800078efcff */
[----:B------:R-:W-:Y:S02]  /*e9c0*/  LOP3.LUT R22, R22, 0xffffffbf, RZ, 0xc0, !PT ;  /* 0xffffffbf16167812 */ /* 0x000fe400078ec0ff */
        /* <DEDUP_REMOVED lines=11> */
[----:B------:R-:W-:-:S02]  /*ea80*/  @P2 LOP3.LUT R22, R22, 0x40, RZ, 0xfc, !PT ;  /* 0x0000004016162812 */ /* 0x000fc400078efcff */
[----:B0-----:R-:W-:-:S05]  /*ea90*/  @!P2 LEA R5, P1, R7, R5, 0x1 ;  /* 0x000000050705a211 */ /* 0x001fca00078208ff */
[----:B-1----:R-:W-:-:S05]  /*eaa0*/  @!P2 IMAD.X R4, RZ, RZ, R4, P1 ;  /* 0x000000ffff04a224 */ /* 0x002fca00008e0604 */
[----:B------:R-:W-:-:S04]  /*eab0*/  @!P2 LOP3.LUT R5, R5, R4, RZ, 0x3c, !PT ;  /* 0x000000040505a212 */ /* 0x000fc800078e3cff */
[----:B------:R-:W-:-:S04]  /*eac0*/  @!P2 LOP3.LUT R4, R5, R4, RZ, 0x3c, !PT ;  /* 0x000000040504a212 */ /* 0x000fc800078e3cff */
[----:B------:R-:W-:-:S05]  /*ead0*/  @!P2 LOP3.LUT R5, R5, R4, RZ, 0x3c, !PT ;  /* 0x000000040505a212 */ /* 0x000fca00078e3cff */
[----:B------:R0:W-:Y:S04]  /*eae0*/  @!P2 LDGSTS.E.BYPASS.LTC128B.128 [R25+0x21400], desc[UR44][R4.64], !P0 ;  /* 0x214000000419afae */ /* 0x0001e8000c101d6c */
[----:B0-----:R0:W1:Y:S02]  /*eaf0*/  SHFL.IDX PT, R4, R2, 0x3, 0x181f ;  /* 0x00781f0002047f89 */ /* 0x00106400000e0000 */
.L_x_4370:
[----:B------:R-:W-:Y:S01]  /*eb00*/  VIADD R17, R17, 0x30 ;  /* 0x0000003011117836 */ /* 0x000fe20000000000 */
[----:B------:R-:W-:-:S04]  /*eb10*/  LOP3.LUT R22, R22, 0xfffeffff, RZ, 0xc0, !PT ;  /* 0xfffeffff16167812 */ /* 0x000fc800078ec0ff */
[----:B------:R-:W-:-:S13]  /*eb20*/  ISETP.GE.AND P2, PT, R17, R3, PT ;  /* 0x000000031100720c */ /* 0x000fda0003f46270 */
[----:B0-----:R-:W-:Y:S02]  /*eb30*/  @!P2 LEA R2, P1, R7, R0, 0x1 ;  /* 0x000000000702a211 */ /* 0x001fe400078208ff */
[----:B------:R-:W-:-:S03]  /*eb40*/  @P2 LOP3.LUT R22, R22, 0x10000, RZ, 0xfc, !PT ;  /* 0x0001000016162812 */ /* 0x000fc600078efcff */
[----:B-1----:R-:W-:-:S05]  /*eb50*/  @!P2 IMAD.X R3, RZ, RZ, R4, P1 ;  /* 0x000000ffff03a224 */ /* 0x002fca00008e0604 */
[----:B------:R-:W-:Y:S01]  /*eb60*/  @!PT LDS RZ, [RZ] ;  /* 0x00000000fffff984 */ /* 0x000fe20000000800 */
[----:B------:R-:W-:Y:S01]  /*eb70*/  @!PT LDS RZ, [RZ] ;  /* 0x00000000fffff984 */ /* 0x000fe20000000800 */
[----:B------:R-:W-:Y:S01]  /*eb80*/  @!PT LDS RZ, [RZ] ;  /* 0x00000000fffff984 */ /* 0x000fe20000000800 */
[----:B------:R0:W-:Y:S01]  /*eb90*/  @!P2 LDGSTS.E.BYPASS.LTC128B.128 [R25+0x21c00], desc[UR44][R2.64], !P0 ;  /* 0x21c000000219afae */ /* 0x0001e2000c101d6c */
[----:B------:R-:W-:Y:S01]  /*eba0*/  PLOP3.LUT P0, PT, PT, PT, PT, 0x80, 0x0 ;  /* 0x000000000000781c */ /* 0x000fe20003f0f070 */
[----:B------:R-:W-:-:S12]  /*ebb0*/  NOP ;  /* 0x0000000000007918 */ /* 0x000fd80000000000 */
.L_x_4287:
[----:B------:R-:W-:Y:S02]  /*ebc0*/  PLOP3.LUT P1, PT, P1, P0, PT, 0xa2, 0x0 ;  /* 0x000000000000781c */ /* 0x000fe40000f21472 */
[----:B------:R-:W-:-:S08]  /*ebd0*/  @P0 R2UR P1, UR4, R23 ;  /* 0x00000000170402ca */ /* 0x000fd00000020000 */
[----:B------:R-:W-:-:S05]  /*ebe0*/  @P0 PLOP3.LUT P0, PT, P1, PT, PT, 0x80, 0x0 ;  /* 0x000000000000081c */ /* 0x000fca0000f0f070 */
[----:B------:R-:W-:Y:S01]  /*ebf0*/  @!P1 SYNCS.ARRIVE.TRANS64.RED.A0T1 RZ, [UR4+0x38800], RZ ;  /* 0x038800ffffff99a7 */ /* 0x000fe20008200404 */
[----:B------:R-:W-:Y:S07]  /*ec00*/  @!P1 ARRIVES.LDGSTSBAR.64.TRANSCNT [UR4+0x38800] ;  /* 0x03880000ff0099b0 */ /* 0x000fee0008000a84 */
[----:B------:R-:W-:Y:S05]  /*ec10*/  @P0 BRA.U.ANY `(.L_x_4287) ;  /* 0xfffffffd00e80947 */ /* 0x000fea000393ffff */
[----:B------:R-:W-:Y:S01]  /*ec20*/  NOP ;  /* 0x0000000000007918 */ /* 0x000fe20000000000 */
[----:B------:R-:W-:Y:S01]  /*ec30*/  VIADD R0, R23, 0x26400 ;  /* 0x0002640017007836 */ /* 0x000fe20000000000 */
[----:B------:R1:W-:Y:S01]  /*ec40*/  SYNCS.ARRIVE.TRANS64.A1T0 RZ, [R23+URZ+0x38800], RZ ;  /* 0x038800ff17ff79a7 */ /* 0x0003e2000810003f */
[----:B------:R-:W-:Y:S03]  /*ec50*/  BSSY B6, `(.L_x_4288) ;  /* 0x0000013000067945 */ /* 0x000fe60003800000 */
[----:B------:R-:W-:-:S13]  /*ec60*/  LOP3.LUT P0, RZ, R0, 0x3ff, RZ, 0xc0, !PT ;  /* 0x000003ff00ff7812 */ /* 0x000fda000780c0ff */
[----:B-1----:R-:W-:Y:S05]  /*ec70*/  @!P0 BRA `(.L_x_4289) ;  /* 0x0000000000408947 */ /* 0x002fea0003800000 */
        /* <DEDUP_REMOVED lines=16> */
.L_x_4289:
[----:B------:R-:W-:Y:S05]  /*ed80*/  BSYNC B6 ;  /* 0x0000000000067941 */ /* 0x000fea0003800000 */
.L_x_4288:
[----:B------:R-:W2:Y:S01]  /*ed90*/  LDL.LU R21, [R1+0xc] ;  /* 0x00000c0001157983 */ /* 0x000ea20000300800 */
[----:B0-----:R-:W0:Y:S01]  /*eda0*/  LDC R2, c[0x0][0x448] ;  /* 0x00011200ff027b82 */ /* 0x001e220000000800 */
[----:B------:R-:W-:Y:S02]  /*edb0*/  ULDC.64 UR4, c[0x0][0x398] ;  /* 0x0000e60000047ab9 */ /* 0x000fe40000000a00 */
[----:B------:R-:W3:Y:S04]  /*edc0*/  LDL.LU R20, [R1+0x14] ;  /* 0x0000140001147983 */ /* 0x000ee80000300800 */
[----:B------:R-:W4:Y:S01]  /*edd0*/  LDL.LU R17, [R1+0x8] ;  /* 0x0000080001117983 */ /* 0x000f220000300800 */
[----:B0-----:R-:W-:-:S13]  /*ede0*/  ISETP.NE.AND P6, PT, R2, 0x1, PT ;  /* 0x000000010200780c */ /* 0x001fda0003fc5270 */
[----:B------:R-:W0:Y:S08]  /*edf0*/  @P6 LDC R3, c[0x0][0x44c] ;  /* 0x00011300ff036b82 */ /* 0x000e300000000800 */
[----:B------:R-:W1:Y:S01]  /*ee00*/  @P6 LDC R2, c[0x0][0x450] ;  /* 0x00011400ff026b82 */ /* 0x000e620000000800 */
[----:B------:R-:W-:Y:S01]  /*ee10*/  MOV R0, R35 ;  /* 0x0000002300007202 */ /* 0x000fe20000000f00 */
[----:B------:R-:W5:Y:S01]  /*ee20*/  S2R R7, SR_TID.X ;  /* 0x0000000000077919 */ /* 0x000f620000002100 */
[----:B0-----:R-:W-:-:S05]  /*ee30*/  @P6 IMAD.HI.U32 R3, R35, R3, RZ ;  /* 0x0000000323036227 */ /* 0x001fca00078e00ff */
[----:B-1----:R-:W-:Y:S01]  /*ee40*/  @P6 SHF.R.U32.HI R0, RZ, R2, R3 ;  /* 0x00000002ff006219 */ /* 0x002fe20000011603 */
[----:B------:R-:W-:Y:S01]  /*ee50*/  IMAD.WIDE.U32 R2, R36, UR4, RZ ;  /* 0x0000000424027c25 */ /* 0x000fe2000f8e00ff */
[----:B------:R-:W0:Y:S02]  /*ee60*/  S2R R10, SR_TID.X ;  /* 0x00000000000a7919 */ /* 0x000e240000002100 */
[----:B------:R-:W-:Y:S01]  /*ee70*/  SHF.R.S32.HI R5, RZ, 0x1f, R0 ;  /* 0x0000001fff057819 */ /* 0x000fe20000011400 */
[----:B------:R-:W1:Y:S01]  /*ee80*/  S2R R9, SR_TID.X ;  /* 0x0000000000097919 */ /* 0x000e620000002100 */
[----:B------:R-:W-:Y:S01]  /*ee90*/  LOP3.LUT R22, R22, 0xfffff7ff, RZ, 0xc0, !PT ;  /* 0xfffff7ff16167812 */ /* 0x000fe200078ec0ff */
[----:B-1----:R-:W-:-:S05]  /*eea0*/  IMAD.SHL.U32 R8, R9, 0x8, RZ ;  /* 0x0000000809087824 */ /* 0x002fca00078e00ff */
        /* <DEDUP_REMOVED lines=10> */
[----:B---3--:R-:W-:Y:S02]  /*ef50*/  IMAD R4, R20, UR4, RZ ;  /* 0x0000000414047c24 */ /* 0x008fe4000f8e02ff */
[----:B----4-:R-:W-:Y:S01]  /*ef60*/  IMAD.WIDE.U32 R2, R17, UR4, R2 ;  /* 0x0000000411027c25 */ /* 0x010fe2000f8e0002 */
        /* <DEDUP_REMOVED lines=10> */
[----:B------:R-:W-:Y:S01]  /*f010*/  ULDC.64 UR4, c[0x0][0x3c8] ;  /* 0x0000f20000047ab9 */ /* 0x000fe20000000a00 */
[----:B-----5:R-:W-:Y:S02]  /*f020*/  IMAD.SHL.U32 R20, R7, 0x8, RZ ;  /* 0x0000000807147824 */ /* 0x020fe400078e00ff */
[----:B------:R-:W-:Y:S02]  /*f030*/  IMAD.IADD R3, R3, 0x1, R5 ;  /* 0x0000000103037824 */ /* 0x000fe400078e0205 */
[----:B------:R-:W-:Y:S01]  /*f040*/  IMAD R0, R0, UR4, RZ ;  /* 0x0000000400007c24 */ /* 0x000fe2000f8e02ff */
[----:B------:R-:W-:Y:S01]  /*f050*/  LOP3.LUT R20, R20, 0x38, RZ, 0xc0, !PT ;  /* 0x0000003814147812 */ /* 0x000fe200078ec0ff */
[----:B------:R-:W-:-:S04]  /*f060*/  IMAD.WIDE.U32 R2, R4, UR4, R2 ;  /* 0x0000000404027c25 */ /* 0x000fc8000f8e0002 */
[----:B------:R-:W-:Y:S01]  /*f070*/  IMAD R0, R4, UR5, R0 ;  /* 0x0000000504007c24 */ /* 0x000fe2000f8e0200 */
[----:B------:R-:W-:Y:S01]  /*f080*/  ULDC.64 UR4, c[0x0][0x390] ;  /* 0x0000e40000047ab9 */ /* 0x000fe20000000a00 */
[----:B------:R-:W-:Y:S01]  /*f090*/  IMAD.SHL.U32 R17, R7, 0x8, RZ ;  /* 0x0000000807117824 */ /* 0x000fe200078e00ff */
[----:B------:R-:W-:Y:S01]  /*f0a0*/  LOP3.LUT R7, R20, 0x80, RZ, 0xfc, !PT ;  /* 0x0000008014077812 */ /* 0x000fe200078efcff */
[----:B------:R-:W-:Y:S01]  /*f0b0*/  IMAD.IADD R6, R3, 0x1, R0 ;  /* 0x0000000103067824 */ /* 0x000fe200078e0200 */
[----:B------:R-:W-:Y:S01]  /*f0c0*/  LEA R0, P0, R2, UR4, 0x1 ;  /* 0x0000000402007c11 */ /* 0x000fe2000f8008ff */
[----:B------:R-:W-:Y:S01]  /*f0d0*/  ULDC UR4, c[0x0][0x3b8] ;  /* 0x0000ee0000047ab9 */ /* 0x000fe20000000800 */
[----:B------:R-:W-:Y:S02]  /*f0e0*/  LOP3.LUT R17, R17, 0x38, RZ, 0xc0, !PT ;  /* 0x0000003811117812 */ /* 0x000fe400078ec0ff */
[----:B------:R-:W-:Y:S02]  /*f0f0*/  ISETP.GE.AND P4, PT, R7, UR4, PT ;  /* 0x0000000407007c0c */ /* 0x000fe4000bf86270 */
[----:B------:R-:W-:Y:S01]  /*f100*/  LOP3.LUT R7, R17, 0x40, RZ, 0xfc, !PT ;  /* 0x0000004011077812 */ /* 0x000fe200078efcff */
[----:B0-----:R-:W-:-:S05]  /*f110*/  IMAD.SHL.U32 R17, R10, 0x8, RZ ;  /* 0x000000080a117824 */ /* 0x001fca00078e00ff */
[----:B------:R-:W-:Y:S02]  /*f120*/  LOP3.LUT R17, R17, 0x38, RZ, 0xc0, !PT ;  /* 0x0000003811117812 */ /* 0x000fe400078ec0ff */
[----:B------:R-:W-:Y:S02]  /*f130*/  ISETP.GE.AND P5, PT, R7, UR4, PT ;  /* 0x0000000407007c0c */ /* 0x000fe4000bfa6270 */
[----:B------:R-:W-:Y:S01]  /*f140*/  LOP3.LUT R7, R17, 0x100, RZ, 0xfc, !PT ;  /* 0x0000010011077812 */ /* 0x000fe200078efcff */
[----:B------:R-:W-:Y:S01]  /*f150*/  IMAD.SHL.U32 R17, R10, 0x8, RZ ;  /* 0x000000080a117824 */ /* 0x000fe200078e00ff */
[----:B------:R-:W-:-:S04]  /*f160*/  ISETP.GE.AND P1, PT, R8, UR4, PT ;  /* 0x0000000408007c0c */ /* 0x000fc8000bf26270 */
[----:B------:R-:W-:Y:S01]  /*f170*/  LOP3.LUT R17, R17, 0x38, RZ, 0xc0, !PT ;  /* 0x0000003811117812 */ /* 0x000fe200078ec0ff */
[----:B------:R-:W-:Y:S01]  /*f180*/  IMAD.SHL.U32 R20, R9, 0x8, RZ ;  /* 0x0000000809147824 */ /* 0x000fe200078e00ff */
[----:B------:R-:W-:Y:S02]  /*f190*/  ISETP.GE.AND P2, PT, R7, UR4, PT ;  /* 0x0000000407007c0c */ /* 0x000fe4000bf46270 */
[----:B------:R-:W-:Y:S01]  /*f1a0*/  LOP3.LUT R7, R17, 0xc0, RZ, 0xfc, !PT ;  /* 0x000000c011077812 */ /* 0x000fe200078efcff */
[----:B------:R-:W-:Y:S01]  /*f1b0*/  IMAD.SHL.U32 R17, R9, 0x8, RZ ;  /* 0x0000000809117824 */ /* 0x000fe200078e00ff */
[----:B------:R-:W-:Y:S02]  /*f1c0*/  LOP3.LUT R20, R20, 0x38, RZ, 0xc0, !PT ;  /* 0x0000003814147812 */ /* 0x000fe400078ec0ff */
[----:B------:R-:W-:Y:S02]  /*f1d0*/  LEA.HI.X R6, R2, UR5, R6, 0x1, P0 ;  /* 0x0000000502067c11 */ /* 0x000fe400080f0c06 */
[----:B------:R-:W-:-:S02]  /*f1e0*/  LOP3.LUT R17, R17, 0x38, RZ, 0xc0, !PT ;  /* 0x0000003811117812 */ /* 0x000fc400078ec0ff */
[----:B------:R-:W-:Y:S02]  /*f1f0*/  SEL R2, RZ, 0x1, P1 ;  /* 0x00000001ff027807 */ /* 0x000fe40000800000 */
[----:B------:R-:W-:Y:S02]  /*f200*/  SEL R3, RZ, 0x4, P4 ;  /* 0x00000004ff037807 */ /* 0x000fe40002000000 */
[----:B------:R-:W-:Y:S02]  /*f210*/  SEL R4, RZ, 0x2, P5 ;  /* 0x00000002ff047807 */ /* 0x000fe40002800000 */
[----:B------:R-:W-:Y:S02]  /*f220*/  ISETP.GE.AND P3, PT, R7, UR4, PT ;  /* 0x0000000407007c0c */ /* 0x000fe4000bf66270 */
[----:B------:R-:W-:Y:S02]  /*f230*/  LOP3.LUT R7, R20, 0x180, RZ, 0xfc, !PT ;  /* 0x0000018014077812 */ /* 0x000fe400078efcff */
[----:B------:R-:W-:-:S02]  /*f240*/  LOP3.LUT R9, R17, 0x140, RZ, 0xfc, !PT ;  /* 0x0000014011097812 */ /* 0x000fc400078efcff */
[----:B------:R-:W-:Y:S02]  /*f250*/  IADD3 R2, R3, R4, R2 ;  /* 0x0000000403027210 */ /* 0x000fe40007ffe002 */
[----:B------:R-:W-:Y:S02]  /*f260*/  SEL R3, RZ, 0x10, P2 ;  /* 0x00000010ff037807 */ /* 0x000fe40001000000 */
[----:B------:R-:W-:Y:S02]  /*f270*/  SEL R4, RZ, 0x8, P3 ;  /* 0x00000008ff047807 */ /* 0x000fe40001800000 */
[----:B------:R-:W-:Y:S02]  /*f280*/  @P1 LOP3.LUT R22, R22, 0x800, RZ, 0xfc, !PT ;  /* 0x0000080016161812 */ /* 0x000fe400078efcff */
[----:B------:R-:W-:Y:S02]  /*f290*/  ISETP.GE.AND P0, PT, R7, UR4, PT ;  /* 0x0000000407007c0c */ /* 0x000fe4000bf06270 */
[----:B------:R-:W-:-:S02]  /*f2a0*/  LOP3.LUT R7, R17, 0x1c0, RZ, 0xfc, !PT ;  /* 0x000001c011077812 */ /* 0x000fc400078efcff */
[----:B------:R-:W-:Y:S02]  /*f2b0*/  ISETP.GE.AND P1, PT, R9, UR4, PT ;  /* 0x0000000409007c0c */ /* 0x000fe4000bf26270 */
[----:B------:R-:W-:Y:S02]  /*f2c0*/  IADD3 R4, R3, R2, R4 ;  /* 0x0000000203047210 */ /* 0x000fe40007ffe004 */
[----:B------:R-:W-:Y:S02]  /*f2d0*/  SEL R2, RZ, 0x40, P0 ;  /* 0x00000040ff027807 */ /* 0x000fe40000000000 */
[----:B------:R-:W-:Y:S02]  /*f2e0*/  SEL R3, RZ, 0x20, P1 ;  /* 0x00000020ff037807 */ /* 0x000fe40000800000 */
[----:B------:R-:W-:Y:S01]  /*f2f0*/  ISETP.GE.AND P0, PT, R7, UR4, PT ;  /* 0x0000000407007c0c */ /* 0x000fe2000bf06270 */
[----:B------:R-:W-:Y:S01]  /*f300*/  UMOV UR4, 0xffffffff ;  /* 0xffffffff00047882 */ /* 0x000fe20000000000 */
[----:B------:R-:W-:-:S02]  /*f310*/  IADD3 R4, R2, R4, R3 ;  /* 0x0000000402047210 */ /* 0x000fc40007ffe003 */
[----:B------:R-:W-:-:S05]  /*f320*/  SEL R5, RZ, 0x80, P0 ;  /* 0x00000080ff057807 */ /* 0x000fca0000000000 */
[----:B------:R-:W-:Y:S01]  /*f330*/  IMAD.IADD R5, R4, 0x1, R5 ;  /* 0x0000000104057824 */ /* 0x000fe200078e0205 */
[----:B------:R-:W-:Y:S06]  /*f340*/  BRA.DIV UR4, `(.L_x_4290) ;  /* 0x0000003e048c7947 */ /* 0x000fec000b800000 */
[C---:B------:R-:W-:Y:S01]  /*f350*/  LOP3.LUT P6, RZ, R22.reuse, 0x40, RZ, 0xc0, !PT ;  /* 0x0000004016ff7812 */ /* 0x040fe200078cc0ff */
[----:B------:R-:W0:Y:S01]  /*f360*/  SHFL.IDX PT, R3, R0, RZ, 0x181f ;  /* 0x00181fff00037589 */ /* 0x000e2200000e0000 */
[----:B------:R-:W-:-:S03]  /*f370*/  LOP3.LUT R22, R22, 0xffbfffff, RZ, 0xc0, !PT ;  /* 0xffbfffff16167812 */ /* 0x000fc600078ec0ff */
[----:B------:R-:W1:Y:S08]  /*f380*/  SHFL.IDX PT, R2, R6, RZ, 0x181f ;  /* 0x00181fff06027589 */ /* 0x000e7000000e0000 */
[----:B------:R-:W-:-:S04]  /*f390*/  @P6 LOP3.LUT R22, R22, 0x400000, RZ, 0xfc, !PT ;  /* 0x0040000016166812 */ /* 0x000fc800078efcff */
[C---:B------:R-:W-:Y:S02]  /*f3a0*/  LOP3.LUT P6, RZ, R22.reuse, 0x80, RZ, 0xc0, !PT ;  /* 0x0000008016ff7812 */ /* 0x040fe400078cc0ff */
[----:B------:R-:W-:-:S11]  /*f3b0*/  LOP3.LUT R22, R22, 0xff7fffff, RZ, 0xc0, !PT ;  /* 0xff7fffff16167812 */ /* 0x000fd600078ec0ff */
[----:B------:R-:W-:-:S04]  /*f3c0*/  @P6 LOP3.LUT R22, R22, 0x800000, RZ, 0xfc, !PT ;  /* 0x0080000016166812 */ /* 0x000fc800078efcff */
[----:B------:R-:W-:-:S13]  /*f3d0*/  LOP3.LUT P6, RZ, R22, 0x100, RZ, 0xc0, !PT ;  /* 0x0000010016ff7812 */ /* 0x000fda00078cc0ff */
[----:B0-----:R-:W-:Y:S02]  /*f3e0*/  @!P6 LEA R3, P0, R8, R3, 0x1 ;  /* 0x000000030803e211 */ /* 0x001fe400078008ff */
[----:B------:R-:W-:-:S03]  /*f3f0*/  @!P6 LOP3.LUT R7, R4, 0x40, RZ, 0xc0, !PT ;  /* 0x000000400407e812 */ /* 0x000fc600078ec0ff */
[----:B-1----:R-:W-:Y:S01]  /*f400*/  @!P6 IMAD.X R2, RZ, RZ, R2, P0 ;  /* 0x000000ffff02e224 */ /* 0x002fe200000e0602 */
[----:B------:R-:W-:Y:S02]  /*f410*/  LOP3.LUT P0, RZ, R22, 0x800, RZ, 0xc0, !PT ;  /* 0x0000080016ff7812 */ /* 0x000fe4000780c0ff */
[----:B------:R-:W-:Y:S02]  /*f420*/  @!P6 SHF.R.U32.HI R7, RZ, 0x2, R7 ;  /* 0x00000002ff07e819 */ /* 0x000fe40000011607 */
[----:B------:R-:W-:-:S04]  /*f430*/  @!P6 LOP3.LUT R3, R3, R2, RZ, 0x3c, !PT ;  /* 0x000000020303e212 */ /* 0x000fc800078e3cff */
[----:B------:R-:W-:-:S04]  /*f440*/  @!P6 LOP3.LUT R2, R3, R2, RZ, 0x3c, !PT ;  /* 0x000000020302e212 */ /* 0x000fc800078e3cff */
[----:B------:R-:W-:-:S05]  /*f450*/  @!P6 LOP3.LUT R3, R3, R2, RZ, 0x3c, !PT ;  /* 0x000000020303e212 */ /* 0x000fca00078e3cff */
[----:B------:R-:W-:Y:S01]  /*f460*/  @!PT LDS RZ, [RZ] ;  /* 0x00000000fffff984 */ /* 0x000fe20000000800 */
[----:B------:R-:W-:Y:S01]  /*f470*/  @!P6 LDGSTS.E.BYPASS.LTC128B.128 [R25+0x26400], desc[UR44][R2.64], !P0 ;  /* 0x264000000219efae */ /* 0x000fe2000c101d6c */
[----:B------:R-:W-:Y:S02]  /*f480*/  @!P6 ISETP.NE.U32.AND P0, PT, R7, RZ, PT ;  /* 0x000000ff0700e20c */ /* 0x000fe40003f05070 */
[----:B------:R-:W-:Y:S01]  /*f490*/  @!P6 LOP3.LUT R7, R5, 0x80, RZ, 0xc0, !PT ;  /* 0x000000800507e812 */ /* 0x000fe200078ec0ff */
[----:B------:R-:W-:Y:S03]  /*f4a0*/  @!P6 LDGSTS.E.BYPASS.LTC128B.128 [R25+0x28400], desc[UR44][R2.64+0x80], !P5 ;  /* 0x284000800219efae */ /* 0x000fe6000e901d6c */
[----:B------:R-:W-:Y:S01]  /*f4b0*/  @!P6 SHF.R.U32.HI R7, RZ, 0x3, R7 ;  /* 0x00000003ff07e819 */ /* 0x000fe20000011607 */
[----:B------:R-:W-:Y:S04]  /*f4c0*/  @!P6 LDGSTS.E.BYPASS.LTC128B.128 [R25+0x2a400], desc[UR44][R2.64+0x100], !P4 ;  /* 0x2a4001000219efae */ /* 0x000fe8000e101d6c */
[----:B------:R-:W-:Y:S04]  /*f4d0*/  @!P6 LDGSTS.E.BYPASS.LTC128B.128 [R25+0x2c400], desc[UR44][R2.64+0x180], !P3 ;  /* 0x2c4001800219efae */ /* 0x000fe8000d901d6c */
[----:B------:R-:W-:Y:S04]  /*f4e0*/  @!P6 LDGSTS.E.BYPASS.LTC128B.128 [R25+0x2e400], desc[UR44][R2.64+0x200], !P2 ;  /* 0x2e4002000219efae */ /* 0x000fe8000d101d6c */
[----:B------:R-:W-:Y:S04]  /*f4f0*/  @!P6 LDGSTS.E.BYPASS.LTC128B.128 [R25+0x30400], desc[UR44][R2.64+0x280], !P1 ;  /* 0x304002800219efae */ /* 0x000fe8000c901d6c */
[----:B------:R-:W-:Y:S01]  /*f500*/  @!P6 LDGSTS.E.BYPASS.LTC128B.128 [R25+0x32400], desc[UR44][R2.64+0x300], P0 ;  /* 0x324003000219efae */ /* 0x000fe20008101d6c */
[----:B------:R-:W-:-:S03]  /*f510*/  @!P6 ISETP.NE.U32.AND P0, PT, R7, RZ, PT ;  /* 0x000000ff0700e20c */ /* 0x000fc60003f05070 */
[----:B------:R-:W-:Y:S10]  /*f520*/  SHFL.IDX PT, R7, R6, 0x1, 0x181f ;  /* 0x00381f0006077f89 */ /* 0x000ff400000e0000 */
[----:B------:R0:W-:Y:S01]  /*f530*/  @!P6 LDGSTS.E.BYPASS.LTC128B.128 [R25+0x34400], desc[UR44][R2.64+0x380], P0 ;  /* 0x344003800219efae */ /* 0x0001e20008101d6c */
[----:B------:R-:W-:-:S03]  /*f540*/  LOP3.LUT P6, RZ, R22, 0x800000, RZ, 0xc0, !PT ;  /* 0x0080000016ff7812 */ /* 0x000fc600078cc0ff */
[----:B0-----:R-:W0:Y:S10]  /*f550*/  SHFL.IDX PT, R2, R0, 0x1, 0x181f ;  /* 0x00381f0000027f89 */ /* 0x001e3400000e0000 */
[----:B0-----:R-:W-:-:S05]  /*f560*/  @!P6 LEA R2, P0, R8, R2, 0x1 ;  /* 0x000000020802e211 */ /* 0x001fca00078008ff */
[----:B------:R-:W-:Y:S01]  /*f570*/  @!P6 IMAD.X R3, RZ, RZ, R7, P0 ;  /* 0x000000ffff03e224 */ /* 0x000fe200000e0607 */
[----:B------:R-:W-:Y:S02]  /*f580*/  LOP3.LUT P0, RZ, R22, 0x800, RZ, 0xc0, !PT ;  /* 0x0000080016ff7812 */ /* 0x000fe4000780c0ff */
[----:B------:R-:W-:-:S04]  /*f590*/  @!P6 LOP3.LUT R7, R4, 0x40, RZ, 0xc0, !PT ;  /* 0x000000400407e812 */ /* 0x000fc800078ec0ff */
[----:B------:R-:W-:-:S07]  /*f5a0*/  @!P6 SHF.R.U32.HI R7, RZ, 0x2, R7 ;  /* 0x00000002ff07e819 */ /* 0x000fce0000011607 */
        /* <DEDUP_REMOVED lines=11> */
[----:B------:R-:W-:Y:S04]  /*f660*/  SHFL.IDX PT, R7, R6, 0x2, 0x181f ;  /* 0x00581f0006077f89 */ /* 0x000fe800000e0000 */
[----:B------:R-:W-:Y:S06]  /*f670*/  SHFL.IDX PT, R6, R6, 0x3, 0x181f ;  /* 0x00781f0006067f89 */ /* 0x000fec00000e0000 */
[----:B------:R0:W-:Y:S01]  /*f680*/  @!P6 LDGSTS.E.BYPASS.LTC128B.128 [R25+0x34c00], desc[UR44][R2.64+0x380], P0 ;  /* 0x34c003800219efae */ /* 0x0001e20008101d6c */
[----:B------:R-:W-:-:S03]  /*f690*/  LOP3.LUT P6, RZ, R22, 0x400000, RZ, 0xc0, !PT ;  /* 0x0040000016ff7812 */ /* 0x000fc600078cc0ff */
[----:B0-----:R-:W0:Y:S04]  /*f6a0*/  SHFL.IDX PT, R2, R0, 0x2, 0x181f ;  /* 0x00581f0000027f89 */ /* 0x001e2800000e0000 */
[----:B------:R-:W1:Y:S06]  /*f6b0*/  SHFL.IDX PT, R0, R0, 0x3, 0x181f ;  /* 0x00781f0000007f89 */ /* 0x000e6c00000e0000 */
[----:B0-----:R-:W-:-:S05]  /*f6c0*/  @!P6 LEA R2, P0, R8, R2, 0x1 ;  /* 0x000000020802e211 */ /* 0x001fca00078008ff */
[----:B------:R-:W-:Y:S01]  /*f6d0*/  @!P6 IMAD.X R3, RZ, RZ, R7, P0 ;  /* 0x000000ffff03e224 */ /* 0x000fe200000e0607 */
[----:B------:R-:W-:Y:S02]  /*f6e0*/  LOP3.LUT P0, RZ, R22, 0x800, RZ, 0xc0, !PT ;  /* 0x0000080016ff7812 */ /* 0x000fe4000780c0ff */
[----:B------:R-:W-:-:S04]  /*f6f0*/  @!P6 LOP3.LUT R7, R4, 0x40, RZ, 0xc0, !PT ;  /* 0x000000400407e812 */ /* 0x000fc800078ec0ff */
[----:B------:R-:W-:-:S07]  /*f700*/  @!P6 SHF.R.U32.HI R7, RZ, 0x2, R7 ;  /* 0x00000002ff07e819 */ /* 0x000fce0000011607 */
[----:B------:R0:W-:Y:S01]  /*f710*/  @!P6 LDGSTS.E.BYPASS.LTC128B.128 [R25+0x27400], desc[UR44][R2.64], !P0 ;  /* 0x274000000219efae */ /* 0x0001e2000c101d6c */
[----:B------:R-:W-:Y:S02]  /*f720*/  @!P6 ISETP.NE.U32.AND P0, PT, R7, RZ, PT ;  /* 0x000000ff0700e20c */ /* 0x000fe40003f05070 */
[----:B------:R-:W-:Y:S01]  /*f730*/  @!P6 LOP3.LUT R7, R5, 0x80, RZ, 0xc0, !PT ;  /* 0x000000800507e812 */ /* 0x000fe200078ec0ff */
[----:B------:R0:W-:Y:S03]  /*f740*/  @!P6 LDGSTS.E.BYPASS.LTC128B.128 [R25+0x29400], desc[UR44][R2.64+0x80], !P5 ;  /* 0x294000800219efae */ /* 0x0001e6000e901d6c */
[----:B------:R-:W-:Y:S01]  /*f750*/  @!P6 SHF.R.U32.HI R7, RZ, 0x3, R7 ;  /* 0x00000003ff07e819 */ /* 0x000fe20000011607 */
[----:B------:R0:W-:Y:S04]  /*f760*/  @!P6 LDGSTS.E.BYPASS.LTC128B.128 [R25+0x2b400], desc[UR44][R2.64+0x100], !P4 ;  /* 0x2b4001000219efae */ /* 0x0001e8000e101d6c */
[----:B------:R0:W-:Y:S04]  /*f770*/  @!P6 LDGSTS.E.BYPASS.LTC128B.128 [R25+0x2d400], desc[UR44][R2.64+0x180], !P3 ;  /* 0x2d4001800219efae */ /* 0x0001e8000d901d6c */
[----:B------:R0:W-:Y:S04]  /*f780*/  @!P6 LDGSTS.E.BYPASS.LTC128B.128 [R25+0x2f400], desc[UR44][R2.64+0x200], !P2 ;  /* 0x2f4002000219efae */ /* 0x0001e8000d101d6c */
[----:B------:R0:W-:Y:S04]  /*f790*/  @!P6 LDGSTS.E.BYPASS.LTC128B.128 [R25+0x31400], desc[UR44][R2.64+0x280], !P1 ;  /* 0x314002800219efae */ /* 0x0001e8000c901d6c */
[----:B------:R0:W-:Y:S01]  /*f7a0*/  @!P6 LDGSTS.E.BYPASS.LTC128B.128 [R25+0x33400], desc[UR44][R2.64+0x300], P0 ;  /* 0x334003000219efae */ /* 0x0001e20008101d6c */
[----:B------:R-:W-:-:S13]  /*f7b0*/  @!P6 ISETP.NE.U32.AND P0, PT, R7, RZ, PT ;  /* 0x000000ff0700e20c */ /* 0x000fda0003f05070 */
[----:B-1----:R0:W-:Y:S02]  /*f7c0*/  @!P6 LDGSTS.E.BYPASS.LTC128B.128 [R25+0x35400], desc[UR44][R2.64+0x380], P0 ;  /* 0x354003800219efae */ /* 0x0021e40008101d6c */
.L_x_4380:
[----:B------:R-:W-:Y:S01]  /*f7d0*/  LOP3.LUT P0, RZ, R22, 0x10000, RZ, 0xc0, !PT ;  /* 0x0001000016ff7812 */ /* 0x000fe2000780c0ff */
[----:B------:R-:W-:-:S12]  /*f7e0*/  BSSY B0, `(.L_x_4291) ;  /* 0x0000016000007945 */ /* 0x000fd80003800000 */
[----:B------:R-:W-:Y:S05]  /*f7f0*/  @P0 BRA `(.L_x_4292) ;  /* 0x0000000000500947 */ /* 0x000fea0003800000 */
[----:B------:R-:W-:Y:S02]  /*f800*/  LOP3.LUT R4, R4, 0x40, RZ, 0xc0, !PT ;  /* 0x0000004004047812 */ /* 0x000fe400078ec0ff */
[----:B------:R-:W-:Y:S02]  /*f810*/  LOP3.LUT P6, RZ, R22, 0x800, RZ, 0xc0, !PT ;  /* 0x0000080016ff7812 */ /* 0x000fe400078cc0ff */
[----:B0-----:R-:W-:Y:S02]  /*f820*/  LEA R2, P0, R8, R0, 0x1 ;  /* 0x0000000008027211 */ /* 0x001fe400078008ff */
[----:B------:R-:W-:Y:S02]  /*f830*/  SHF.R.U32.HI R4, RZ, 0x2, R4 ;  /* 0x00000002ff047819 */ /* 0x000fe40000011604 */
[----:B------:R-:W-:Y:S01]  /*f840*/  LOP3.LUT R5, R5, 0x80, RZ, 0xc0, !PT ;  /* 0x0000008005057812 */ /* 0x000fe200078ec0ff */
[----:B------:R-:W-:Y:S01]  /*f850*/  IMAD.X R3, RZ, RZ, R6, P0 ;  /* 0x000000ffff037224 */ /* 0x000fe200000e0606 */
[----:B------:R-:W-:-:S02]  /*f860*/  ISETP.NE.U32.AND P0, PT, R4, RZ, PT ;  /* 0x000000ff0400720c */ /* 0x000fc40003f05070 */
[----:B------:R-:W-:-:S03]  /*f870*/  SHF.R.U32.HI R5, RZ, 0x3, R5 ;  /* 0x00000003ff057819 */ /* 0x000fc60000011605 */
[----:B------:R-:W-:Y:S01]  /*f880*/  @!PT LDS RZ, [RZ] ;  /* 0x00000000fffff984 */ /* 0x000fe20000000800 */
[----:B------:R-:W-:Y:S01]  /*f890*/  @!PT LDS RZ, [RZ] ;  /* 0x00000000fffff984 */ /* 0x000fe20000000800 */
[----:B------:R-:W-:Y:S01]  /*f8a0*/  @!PT LDS RZ, [RZ] ;  /* 0x00000000fffff984 */ /* 0x000fe20000000800 */
[----:B------:R1:W-:Y:S04]  /*f8b0*/  LDGSTS.E.BYPASS.LTC128B.128 [R25+0x27c00], desc[UR44][R2.64], !P6 ;  /* 0x27c0000002197fae */ /* 0x0003e8000f101d6c */
[----:B------:R1:W-:Y:S04]  /*f8c0*/  LDGSTS.E.BYPASS.LTC128B.128 [R25+0x29c00], desc[UR44][R2.64+0x80], !P5 ;  /* 0x29c0008002197fae */ /* 0x0003e8000e901d6c */
[----:B------:R1:W-:Y:S04]  /*f8d0*/  LDGSTS.E.BYPASS.LTC128B.128 [R25+0x2bc00], desc[UR44][R2.64+0x100], !P4 ;  /* 0x2bc0010002197fae */ /* 0x0003e8000e101d6c */
[----:B------:R1:W-:Y:S04]  /*f8e0*/  LDGSTS.E.BYPASS.LTC128B.128 [R25+0x2dc00], desc[UR44][R2.64+0x180], !P3 ;  /* 0x2dc0018002197fae */ /* 0x0003e8000d901d6c */
[----:B------:R1:W-:Y:S04]  /*f8f0*/  LDGSTS.E.BYPASS.LTC128B.128 [R25+0x2fc00], desc[UR44][R2.64+0x200], !P2 ;  /* 0x2fc0020002197fae */ /* 0x0003e8000d101d6c */
[----:B------:R1:W-:Y:S04]  /*f900*/  LDGSTS.E.BYPASS.LTC128B.128 [R25+0x31c00], desc[UR44][R2.64+0x280], !P1 ;  /* 0x31c0028002197fae */ /* 0x0003e8000c901d6c */
[----:B------:R1:W-:Y:S01]  /*f910*/  LDGSTS.E.BYPASS.LTC128B.128 [R25+0x33c00], desc[UR44][R2.64+0x300], P0 ;  /* 0x33c0030002197fae */ /* 0x0003e20008101d6c */
[----:B------:R-:W-:-:S13]  /*f920*/  ISETP.NE.U32.AND P0, PT, R5, RZ, PT ;  /* 0x000000ff0500720c */ /* 0x000fda0003f05070 */
[----:B------:R1:W-:Y:S02]  /*f930*/  LDGSTS.E.BYPASS.LTC128B.128 [R25+0x35c00], desc[UR44][R2.64+0x380], P0 ;  /* 0x35c0038002197fae */ /* 0x0003e40008101d6c */
.L_x_4292:
[----:B------:R-:W-:Y:S05]  /*f940*/  BSYNC B0 ;  /* 0x0000000000007941 */ /* 0x000fea0003800000 */
.L_x_4291:
[----:B------:R-:W-:Y:S01]  /*f950*/  NOP ;  /* 0x0000000000007918 */ /* 0x000fe20000000000 */
[----:B------:R-:W-:-:S13]  /*f960*/  PLOP3.LUT P0, PT, PT, PT, PT, 0x80, 0x0 ;  /* 0x000000000000781c */ /* 0x000fda0003f0f070 */
.L_x_4293:
        /* <DEDUP_REMOVED lines=18> */
.L_x_4381:
[----:B------:R-:W-:Y:S05]  /*fa90*/  BSYNC B0 ;  /* 0x0000000000007941 */ /* 0x000fea0003800000 */
.L_x_4294:
[----:B------:R-:W-:-:S05]  /*faa0*/  IMAD.U32 R2, RZ, RZ, UR36 ;  /* 0x00000024ff027e24 */ /* 0x000fca000f8e00ff */
[----:B------:R-:W-:-:S13]  /*fab0*/  ISETP.NE.AND P0, PT, R2, 0x3, PT ;  /* 0x000000030200780c */ /* 0x000fda0003f05270 */
[----:B------:R-:W-:Y:S05]  /*fac0*/  @!P0 BRA `(.L_x_4296) ;  /* 0x0000000000048947 */ /* 0x000fea0003800000 */
[----:B------:R-:W-:Y:S01]  /*fad0*/  BPT.TRAP 0x1 ;  /* 0x000000040000795c */ /* 0x000fe20000300000 */
.L_x_4296:
[----:B0-----:R-:W-:Y:S01]  /*fae0*/  SHF.L.U32 R0, R26, 0x1f, RZ ;  /* 0x0000001f1a007819 */ /* 0x001fe200000006ff */
[----:B------:R-:W-:Y:S03]  /*faf0*/  BSSY B0, `(.L_x_4297) ;  /* 0x0000003000007945 */ /* 0x000fe60003800000 */
[----:B------:R-:W0:Y:S02]  /*fb00*/  SYNCS.PHASECHK.TRANS64.TRYWAIT P0, [R30+URZ+0x38860], R0 ;  /* 0x038860001e0075a7 */ /* 0x000e24000800017f */
[----:B0-----:R-:W-:Y:S05]  /*fb10*/  @!P0 BRA `(.L_x_4298) ;  /* 0x0000004000688947 */ /* 0x001fea0003800000 */
.L_x_4382:
[----:B------:R-:W-:Y:S05]  /*fb20*/  BSYNC B0 ;  /* 0x0000000000007941 */ /* 0x000fea0003800000 */
.L_x_4297:
        /* <DEDUP_REMOVED lines=26> */
[C---:B------:R-:W-:Y:S01]  /*fcd0*/  LOP3.LUT P5, RZ, R31.reuse, 0x2, RZ, 0xc0, !PT ;  /* 0x000000021fff7812 */ /* 0x040fe200078ac0ff */
[----:B------:R-:W1:Y:S01]  /*fce0*/  SHFL.IDX PT, R2, R4, RZ, 0x181f ;  /* 0x00181fff04027589 */ /* 0x000e6200000e0000 */
[C---:B------:R-:W-:Y:S02]  /*fcf0*/  LOP3.LUT P4, RZ, R31.reuse, 0x4, RZ, 0xc0, !PT ;  /* 0x000000041fff7812 */ /* 0x040fe4000788c0ff */
[C---:B------:R-:W-:Y:S02]  /*fd00*/  LOP3.LUT P3, RZ, R31.reuse, 0x8, RZ, 0xc0, !PT ;  /* 0x000000081fff7812 */ /* 0x040fe4000786c0ff */
[----:B------:R-:W-:Y:S02]  /*fd10*/  LOP3.LUT P2, RZ, R31, 0x10, RZ, 0xc0, !PT ;  /* 0x000000101fff7812 */ /* 0x000fe4000784c0ff */
[----:B------:R-:W-:Y:S01]  /*fd20*/  LOP3.LUT R22, R22, 0xffffffbf, RZ, 0xc0, !PT ;  /* 0xffffffbf16167812 */ /* 0x000fe200078ec0ff */
[----:B0-----:R-:W-:-:S02]  /*fd30*/  IMAD.SHL.U32 R7, R3, 0x8, RZ ;  /* 0x0000000803077824 */ /* 0x001fc400078e00ff */
[----:B------:R-:W0:Y:S03]  /*fd40*/  SHFL.IDX PT, R3, R6, RZ, 0x181f ;  /* 0x00181fff06037589 */ /* 0x000e2600000e0000 */
[----:B------:R-:W-:-:S05]  /*fd50*/  LOP3.LUT R7, R7, 0x38, RZ, 0xc0, !PT ;  /* 0x0000003807077812 */ /* 0x000fca00078ec0ff */
[----:B------:R-:W-:Y:S01]  /*fd60*/  IMAD.SHL.U32 R0, R7, 0x2, RZ ;  /* 0x0000000207007824 */ /* 0x000fe200078e00ff */
[----:B------:R-:W-:-:S04]  /*fd70*/  LOP3.LUT R7, R31, 0x1, RZ, 0xc0, !PT ;  /* 0x000000011f077812 */ /* 0x000fc800078ec0ff */
[----:B-1----:R-:W-:Y:S02]  /*fd80*/  IADD3 R2, P0, R2, R0, RZ ;  /* 0x0000000002027210 */ /* 0x002fe40007f1e0ff */
[----:B------:R-:W-:Y:S02]  /*fd90*/  ISETP.NE.U32.AND P1, PT, R7, 0x1, PT ;  /* 0x000000010700780c */ /* 0x000fe40003f25070 */
[----:B------:R-:W-:Y:S01]  /*fda0*/  PRMT R7, R31, 0x8880, RZ ;  /* 0x000088801f077816 */ /* 0x000fe200000000ff */
[----:B0-----:R-:W-:Y:S01]  /*fdb0*/  IMAD.X R3, RZ, RZ, R3, P0 ;  /* 0x000000ffff037224 */ /* 0x001fe200000e0603 */
[----:B------:R-:W-:-:S09]  /*fdc0*/  ISETP.LT.OR P0, PT, R27, 0x1, P1 ;  /* 0x000000011b00780c */ /* 0x000fd20000f01670 */
[----:B------:R-:W-:Y:S02]  /*fdd0*/  @P1 LOP3.LUT R22, R22, 0x40, RZ, 0xfc, !PT ;  /* 0x0000004016161812 */ /* 0x000fe400078efcff */
[----:B------:R-:W-:Y:S02]  /*fde0*/  LOP3.LUT P1, RZ, R31, 0x20, RZ, 0xc0, !PT ;  /* 0x000000201fff7812 */ /* 0x000fe4000782c0ff */
[----:B------:R-:W-:Y:S01]  /*fdf0*/  LOP3.LUT R22, R22, 0xffffff7f, RZ, 0xc0, !PT ;  /* 0xffffff7f16167812 */ /* 0x000fe200078ec0ff */
        /* <DEDUP_REMOVED lines=65> */
.L_x_4392:
        /* <DEDUP_REMOVED lines=34> */
.L_x_4300:
        /* <DEDUP_REMOVED lines=11> */
.L_x_4301:
[----:B------:R-:W2:Y:S01]  /*104e0*/  LDL.LU R2, [R1+0x4] ;  /* 0x0000040001027983 */ /* 0x000ea20000300800 */
[----:B------:R1:W-:Y:S01]  /*104f0*/  SYNCS.ARRIVE.TRANS64.A1T0 RZ, [R30+URZ+0x38850], RZ ;  /* 0x038850ff1eff79a7 */ /* 0x0003e2000810003f */
[----:B------:R-:W-:Y:S01]  /*10500*/  BSSY B0, `(.L_x_4302) ;  /* 0x00000f8000007945 */ /* 0x000fe20003800000 */
[----:B--2---:R-:W-:-:S13]  /*10510*/  ISETP.GE.AND P0, PT, R2, 0x41, PT ;  /* 0x000000410200780c */ /* 0x004fda0003f06270 */
[----:B-1----:R-:W-:Y:S05]  /*10520*/  @!P0 BRA `(.L_x_4303) ;  /* 0x0000000c00d48947 */ /* 0x002fea0003800000 */
[----:B------:R-:W2:Y:S04]  /*10530*/  LDL.LU R2, [R1+0x24] ;  /* 0x0000240001027983 */ /* 0x000ea80000300800 */
[----:B------:R-:W3:Y:S01]  /*10540*/  LDL.LU R3, [R1+0x28] ;  /* 0x0000280001037983 */ /* 0x000ee20000300800 */
[----:B------:R-:W-:-:S04]  /*10550*/  LOP3.LUT R30, R31, 0x80, RZ, 0xc0, !PT ;  /* 0x000000801f1e7812 */ /* 0x000fc800078ec0ff */
[----:B------:R-:W-:Y:S02]  /*10560*/  SHF.R.U32.HI R30, RZ, 0x3, R30 ;  /* 0x00000003ff1e7819 */ /* 0x000fe4000001161e */
[----:B--2---:R-:W-:Y:S01]  /*10570*/  LOP3.LUT R2, R2, 0x40, RZ, 0xc0, !PT ;  /* 0x0000004002027812 */ /* 0x004fe200078ec0ff */
[----:B---3--:R-:W-:-:S03]  /*10580*/  VIADD R7, R3, 0xfffffffe ;  /* 0xfffffffe03077836 */ /* 0x008fc60000000000 */
[----:B------:R-:W-:-:S07]  /*10590*/  SHF.R.U32.HI R31, RZ, 0x2, R2 ;  /* 0x00000002ff1f7819 */ /* 0x000fce0000011602 */
.L_x_4316:
[----:B-1----:R-:W1:Y:S01]  /*105a0*/  S2R R2, SR_TID.X ;  /* 0x0000000000027919 */ /* 0x002e620000002100 */
[----:B0-----:R-:W0:Y:S01]  /*105b0*/  LDC R4, c[0x0][0x430] ;  /* 0x00010c00ff047b82 */ /* 0x001e220000000800 */
[----:B--23--:R-:W-:Y:S01]  /*105c0*/  IMAD R6, R7, 0x40, R32 ;  /* 0x0000004007067824 */ /* 0x00cfe200078e0220 */
[----:B------:R-:W-:Y:S05]  /*105d0*/  YIELD ;  /* 0x0000000000007946 */ /* 0x000fea0003800000 */
[----:B------:R-:W2:Y:S01]  /*105e0*/  S2R R3, SR_TID.X ;  /* 0x0000000000037919 */ /* 0x000ea20000002100 */
[----:B------:R-:W-:Y:S01]  /*105f0*/  IMAD.U32 R11, RZ, RZ, UR36 ;  /* 0x00000024ff0b7e24 */ /* 0x000fe2000f8e00ff */
[----:B------:R-:W-:Y:S01]  /*10600*/  ULDC UR4, c[0x0][0x430] ;  /* 0x00010c0000047ab9 */ /* 0x000fe20000000800 */
[----:B------:R-:W-:Y:S01]  /*10610*/  VIADD R24, R24, 0x1 ;  /* 0x0000000118187836 */ /* 0x000fe20000000000 */
[----:B0-----:R-:W-:-:S02]  /*10620*/  ISETP.NE.AND P0, PT, R4, 0x1, PT ;  /* 0x000000010400780c */ /* 0x001fc40003f05270 */
[----:B-1----:R-:W-:-:S04]  /*10630*/  LOP3.LUT R2, R2, 0x7f, RZ, 0xc0, !PT ;  /* 0x0000007f02027812 */ /* 0x002fc800078ec0ff */
[----:B------:R-:W-:Y:S01]  /*10640*/  SHF.R.U32.HI R2, RZ, 0x3, R2 ;  /* 0x00000003ff027819 */ /* 0x000fe20000011602 */
[----:B--2---:R-:W-:-:S06]  /*10650*/  IMAD.SHL.U32 R4, R3, 0x10, RZ ;  /* 0x0000001003047824 */ /* 0x004fcc00078e00ff */
[----:B------:R-:W0:Y:S01]  /*10660*/  @P0 LDC R3, c[0x0][0x434] ;  /* 0x00010d00ff030b82 */ /* 0x000e220000000800 */
[----:B------:R-:W-:-:S04]  /*10670*/  LOP3.LUT R4, R2, 0x70, R4, 0xf8, !PT ;  /* 0x0000007002047812 */ /* 0x000fc800078ef804 */
[----:B------:R-:W-:-:S03]  /*10680*/  ISETP.GT.U32.AND P1, PT, R4, 0x3f, PT ;  /* 0x0000003f0400780c */ /* 0x000fc60003f24070 */
[----:B------:R-:W1:Y:S01]  /*10690*/  @P0 LDC R2, c[0x0][0x438] ;  /* 0x00010e00ff020b82 */ /* 0x000e620000000800 */
[----:B------:R-:W-:-:S05]  /*106a0*/  IMAD.IADD R6, R4, 0x1, R6 ;  /* 0x0000000104067824 */ /* 0x000fca00078e0206 */
[----:B------:R-:W-:-:S04]  /*106b0*/  MOV R10, R6 ;  /* 0x00000006000a7202 */ /* 0x000fc80000000f00 */
        /* <DEDUP_REMOVED lines=26> */
.L_x_4304:
[----:B------:R-:W-:Y:S01]  /*10860*/  IMAD R6, R24, 0x8, R23 ;  /* 0x0000000818067824 */ /* 0x000fe200078e0217 */
[----:B------:R-:W-:Y:S01]  /*10870*/  SHF.L.U32 R17, R26, 0x1f, RZ ;  /* 0x0000001f1a117819 */ /* 0x000fe200000006ff */
[----:B------:R-:W-:Y:S01]  /*10880*/  BSSY B1, `(.L_x_4305) ;  /* 0x0000004000017945 */ /* 0x000fe20003800000 */
[----:B------:R-:W-:Y:S02]  /*10890*/  SHF.R.S32.HI R9, RZ, 0x1f, R5 ;  /* 0x0000001fff097819 */ /* 0x000fe40000011405 */
[----:B------:R-:W0:Y:S02]  /*108a0*/  SYNCS.PHASECHK.TRANS64.TRYWAIT P0, [R6+URZ+0x38840], R17 ;  /* 0x03884011060075a7 */ /* 0x000e24000800017f */
[----:B0-----:R-:W-:Y:S05]  /*108b0*/  @!P0 BRA `(.L_x_4306) ;  /* 0x0000003c003c8947 */ /* 0x001fea0003800000 */
.L_x_4393:
[----:B------:R-:W-:Y:S05]  /*108c0*/  BSYNC B1 ;  /* 0x0000000000017941 */ /* 0x000fea0003800000 */
.L_x_4305:
        /* <DEDUP_REMOVED lines=42> */
.L_x_4403:
        /* <DEDUP_REMOVED lines=8> */
.L_x_4308:
[----:B------:R-:W-:Y:S02]  /*10bf0*/  PLOP3.LUT P1, PT, P1, P0, PT, 0xa2, 0x0 ;  /* 0x000000000000781c */ /* 0x000fe40000f21472 */
[----:B------:R-:W-:-:S08]  /*10c00*/  @P0 R2UR P1, UR4, R6 ;  /* 0x00000000060402ca */ /* 0x000fd00000020000 */
[----:B------:R-:W-:-:S05]  /*10c10*/  @P0 PLOP3.LUT P0, PT, P1, PT, PT, 0x80, 0x0 ;  /* 0x000000000000081c */ /* 0x000fca0000f0f070 */
[----:B------:R-:W-:Y:S01]  /*10c20*/  @!P1 SYNCS.ARRIVE.TRANS64.RED.A0T1 RZ, [UR4+0x38830], RZ ;  /* 0x038830ffffff99a7 */ /* 0x000fe20008200404 */
[----:B------:R-:W-:Y:S07]  /*10c30*/  @!P1 ARRIVES.LDGSTSBAR.64.TRANSCNT [UR4+0x38830] ;  /* 0x03883000ff0099b0 */ /* 0x000fee0008000a84 */
[----:B------:R-:W-:Y:S05]  /*10c40*/  @P0 BRA.U.ANY `(.L_x_4308) ;  /* 0xfffffffd00e80947 */ /* 0x000fea000393ffff */
[----:B------:R-:W-:Y:S01]  /*10c50*/  NOP ;  /* 0x0000000000007918 */ /* 0x000fe20000000000 */
[----:B--2---:R-:W-:-:S04]  /*10c60*/  MOV R2, UR36 ;  /* 0x0000002400027c02 */ /* 0x004fc80008000f00 */
[----:B------:R-:W-:-:S13]  /*10c70*/  ISETP.NE.AND P2, PT, R2, 0x3, PT ;  /* 0x000000030200780c */ /* 0x000fda0003f45270 */
[----:B------:R-:W-:Y:S05]  /*10c80*/  @!P2 BRA `(.L_x_4309) ;  /* 0x000000000004a947 */ /* 0x000fea0003800000 */
[----:B------:R-:W-:Y:S01]  /*10c90*/  BPT.TRAP 0x1 ;  /* 0x000000040000795c */ /* 0x000fe20000300000 */
.L_x_4309:
[----:B------:R2:W-:Y:S01]  /*10ca0*/  SYNCS.ARRIVE.TRANS64.A1T0 RZ, [R6+URZ+0x38830], RZ ;  /* 0x038830ff06ff79a7 */ /* 0x0005e2000810003f */
[----:B------:R-:W-:Y:S05]  /*10cb0*/  @!P2 BRA `(.L_x_4310) ;  /* 0x000000000004a947 */ /* 0x000fea0003800000 */
[----:B------:R-:W-:Y:S01]  /*10cc0*/  BPT.TRAP 0x1 ;  /* 0x000000040000795c */ /* 0x000fe20000300000 */
.L_x_4310:
[----:B------:R-:W3:Y:S01]  /*10cd0*/  SYNCS.PHASECHK.TRANS64.TRYWAIT P0, [R6+URZ+0x38860], R17 ;  /* 0x03886011060075a7 */ /* 0x000ee2000800017f */
[----:B------:R-:W-:Y:S04]  /*10ce0*/  BSSY B1, `(.L_x_4311) ;  /* 0x0000002000017945 */ /* 0x000fe80003800000 */
[----:B---3--:R-:W-:Y:S05]  /*10cf0*/  @!P0 BRA `(.L_x_4312) ;  /* 0x0000003c005c8947 */ /* 0x008fea0003800000 */
.L_x_4404:
[----:B------:R-:W-:Y:S05]  /*10d00*/  BSYNC B1 ;  /* 0x0000000000017941 */ /* 0x000fea0003800000 */
.L_x_4311:
        /* <DEDUP_REMOVED lines=81> */
.L_x_4414:
        /* <DEDUP_REMOVED lines=25> */
.L_x_4314:
        /* <DEDUP_REMOVED lines=11> */
.L_x_4315:
[----:B------:R3:W-:Y:S01]  /*11460*/  SYNCS.ARRIVE.TRANS64.A1T0 RZ, [R6+URZ+0x38850], RZ ;  /* 0x038850ff06ff79a7 */ /* 0x0007e2000810003f */
[----:B------:R-:W-:Y:S05]  /*11470*/  @P3 BRA `(.L_x_4316) ;  /* 0xfffffff000483947 */ /* 0x000fea000383ffff */
.L_x_4303:
[----:B------:R-:W-:Y:S05]  /*11480*/  BSYNC B0 ;  /* 0x0000000000007941 */ /* 0x000fea0003800000 */
.L_x_4302:
        /* <DEDUP_REMOVED lines=21> */
.L_x_4318:
[----:B------:R-:W-:Y:S05]  /*115e0*/  BSYNC B0 ;  /* 0x0000000000007941 */ /* 0x000fea0003800000 */
.L_x_4317:
[----:B------:R-:W-:-:S07]  /*115f0*/  SEL R24, R24, RZ, P0 ;  /* 0x000000ff18187207 */ /* 0x000fce0000000000 */
.L_x_4271:
[----:B------:R-:W-:Y:S05]  /*11600*/  BSYNC B7 ;  /* 0x0000000000077941 */ /* 0x000fea0003800000 */
.L_x_4269:
        /* <DEDUP_REMOVED lines=11> */
.L_x_4319:
        /* <DEDUP_REMOVED lines=8> */
[----:B------:R-:W0:Y:S02]  /*11740*/  @!P1 LDC.64 R2, c[0x0][0xd80] ;  /* 0x00036000ff029b82 */ /* 0x000e240000000a00 */
[----:B0-----:R-:W-:-:S06]  /*11750*/  @!P1 IMAD.WIDE R2, R5, 0x4, R2 ;  /* 0x0000000405029825 */ /* 0x001fcc00078e0202 */
[----:B------:R-:W4:Y:S01]  /*11760*/  @!P1 LDG.E R2, desc[UR44][R2.64] ;  /* 0x0000002c02029981 */ /* 0x000f22000c1e1900 */
[----:B------:R-:W-:Y:S01]  /*11770*/  IMAD.MOV.U32 R5, RZ, RZ, RZ ;  /* 0x000000ffff057224 */ /* 0x000fe200078e00ff */
[C---:B------:R-:W-:Y:S02]  /*11780*/  ISETP.GE.U32.AND P2, PT, R8.reuse, 0x2, PT ;  /* 0x000000020800780c */ /* 0x040fe40003f46070 */
[C---:B------:R-:W-:Y:S01]  /*11790*/  ISETP.GE.U32.AND P3, PT, R8.reuse, 0x4, PT ;  /* 0x000000040800780c */ /* 0x040fe20003f66070 */
[----:B------:R-:W-:Y:S01]  /*117a0*/  SHFL.IDX PT, R0, R16, RZ, 0x1f ;  /* 0x00001fff10007589 */ /* 0x000fe200000e0000 */
[C---:B------:R-:W-:Y:S02]  /*117b0*/  ISETP.GE.U32.AND P4, PT, R8.reuse, 0x8, PT ;  /* 0x000000080800780c */ /* 0x040fe40003f86070 */
[C---:B------:R-:W-:Y:S01]  /*117c0*/  ISETP.GE.U32.AND P5, PT, R8.reuse, 0x10, PT ;  /* 0x000000100800780c */ /* 0x040fe20003fa6070 */
[----:B------:R-:W-:Y:S01]  /*117d0*/  SHFL.IDX PT, R4, R16, 0x1, 0x1f ;  /* 0x00201f0010047f89 */ /* 0x000fe200000e0000 */
[----:B----4-:R-:W-:Y:S01]  /*117e0*/  @!P1 IMAD.MOV.U32 R5, RZ, RZ, R2 ;  /* 0x000000ffff059224 */ /* 0x010fe200078e0002 */
[----:B------:R-:W-:-:S04]  /*117f0*/  ISETP.NE.AND P1, PT, R8, RZ, PT ;  /* 0x000000ff0800720c */ /* 0x000fc80003f25270 */
        /* <DEDUP_REMOVED lines=15> */
[----:B------:R0:W2:Y:S02]  /*118f0*/  SHFL.IDX PT, R14, R2, 0x1f, 0x1f ;  /* 0x03e01f00020e7f89 */ /* 0x0000a400000e0000 */
.L_x_4424:
[----:B------:R-:W-:Y:S02]  /*11900*/  ULDC UR4, c[0x0][0xd38] ;  /* 0x00034e0000047ab9 */ /* 0x000fe40000000800 */
[----:B------:R-:W-:-:S04]  /*11910*/  IMAD.U32 R7, RZ, RZ, UR4 ;  /* 0x00000004ff077e24 */ /* 0x000fc8000f8e00ff */
[----:B--2---:R-:W-:-:S04]  /*11920*/  IMAD R14, R14, R7, RZ ;  /* 0x000000070e0e7224 */ /* 0x004fc800078e02ff */
[----:B------:R-:W-:-:S05]  /*11930*/  IMAD.IADD R9, R4, 0x1, R14 ;  /* 0x0000000104097824 */ /* 0x000fca00078e020e */
[----:B------:R-:W-:-:S13]  /*11940*/  ISETP.GT.AND P6, PT, R9, R0, PT ;  /* 0x000000000900720c */ /* 0x000fda0003fc4270 */
[----:B------:R-:W-:Y:S05]  /*11950*/  @P6 BRA `(.L_x_4322) ;  /* 0x00000000009c6947 */ /* 0x000fea0003800000 */
.L_x_4327:
        /* <DEDUP_REMOVED lines=14> */
.L_x_4325:
[----:B------:R-:W-:Y:S05]  /*11a40*/  BSYNC B0 ;  /* 0x0000000000007941 */ /* 0x000fea0003800000 */
.L_x_4324:
        /* <DEDUP_REMOVED lines=18> */
.L_x_4432:
[----:B------:R-:W-:Y:S02]  /*11b70*/  ULDC UR4, c[0x0][0xd38] ;  /* 0x00034e0000047ab9 */ /* 0x000fe40000000800 */
[----:B------:R-:W-:-:S04]  /*11b80*/  IMAD.U32 R7, RZ, RZ, UR4 ;  /* 0x00000004ff077e24 */ /* 0x000fc8000f8e00ff */
[----:B--2---:R-:W-:-:S04]  /*11b90*/  IMAD R14, R14, R7, RZ ;  /* 0x000000070e0e7224 */ /* 0x004fc800078e02ff */
[----:B------:R-:W-:-:S05]  /*11ba0*/  IMAD.IADD R9, R14, 0x1, R9 ;  /* 0x000000010e097824 */ /* 0x000fca00078e0209 */
[----:B------:R-:W-:-:S13]  /*11bb0*/  ISETP.GT.AND P6, PT, R9, R0, PT ;  /* 0x000000000900720c */ /* 0x000fda0003fc4270 */
[----:B------:R-:W-:Y:S05]  /*11bc0*/  @!P6 BRA `(.L_x_4327) ;  /* 0xfffffffc0064e947 */ /* 0x000fea000383ffff */
.L_x_4322:
        /* <DEDUP_REMOVED lines=8> */
.L_x_4436:
[----:B------:R-:W-:Y:S01]  /*11c50*/  ISETP.NE.AND P0, PT, R3, RZ, PT ;  /* 0x000000ff0300720c */ /* 0x000fe20003f05270 */
[----:B------:R-:W-:-:S12]  /*11c60*/  IMAD.MOV.U32 R14, RZ, RZ, RZ ;  /* 0x000000ffff0e7224 */ /* 0x000fd800078e00ff */
[----:B------:R-:W-:Y:S05]  /*11c70*/  @!P0 BRA `(.L_x_4329) ;  /* 0x0000000000108947 */ /* 0x000fea0003800000 */
[----:B------:R-:W-:Y:S01]  /*11c80*/  UMOV UR4, 0xffffffff ;  /* 0xffffffff00047882 */ /* 0x000fe20000000000 */
[----:B------:R-:W-:Y:S02]  /*11c90*/  VIADD R12, R4, 0xffffffff ;  /* 0xffffffff040c7836 */ /* 0x000fe40000000000 */
[----:B------:R-:W-:Y:S05]  /*11ca0*/  BRA.DIV UR4, `(.L_x_4330) ;  /* 0x0000003e04887947 */ /* 0x000fea000b800000 */
[----:B------:R4:W0:Y:S02]  /*11cb0*/  SHFL.IDX PT, R14, R2, R12, 0x1f ;  /* 0x00001f0c020e7589 */ /* 0x00082400000e0000 */
.L_x_4329:
[----:B---3--:R-:W-:Y:S01]  /*11cc0*/  IABS R6, R5 ;  /* 0x0000000500067213 */ /* 0x008fe20000000000 */
[----:B0-----:R-:W-:Y:S02]  /*11cd0*/  IMAD R16, R14, R7, R16 ;  /* 0x000000070e107224 */ /* 0x001fe400078e0210 */
[----:B------:R-:W-:Y:S01]  /*11ce0*/  IMAD.IADD R19, R4, 0x1, R19 ;  /* 0x0000000104137824 */ /* 0x000fe200078e0213 */
[----:B------:R-:W0:Y:S01]  /*11cf0*/  I2F.RP R8, R6 ;  /* 0x0000000600087306 */ /* 0x000e220000209400 */
[----:B------:R-:W-:-:S05]  /*11d00*/  IMAD.IADD R10, R0, 0x1, -R16 ;  /* 0x00000001000a7824 */ /* 0x000fca00078e0a10 */
[----:B------:R-:W-:Y:S02]  /*11d10*/  IABS R0, R10 ;  /* 0x0000000a00007213 */ /* 0x000fe40000000000 */
[----:B0-----:R-:W4:Y:S02]  /*11d20*/  MUFU.RCP R8, R8 ;  /* 0x0000000800087308 */ /* 0x001f240000001000 */
[----:B----4-:R-:W-:-:S06]  /*11d30*/  VIADD R2, R8, 0xffffffe ;  /* 0x0ffffffe08027836 */ /* 0x010fcc0000000000 */
[----:B------:R0:W3:Y:S02]  /*11d40*/  F2I.FTZ.U32.TRUNC.NTZ R3, R2 ;  /* 0x0000000200037305 */ /* 0x0000e4000021f000 */
[----:B0-----:R-:W-:Y:S01]  /*11d50*/  IMAD.MOV.U32 R2, RZ, RZ, RZ ;  /* 0x000000ffff027224 */ /* 0x001fe200078e00ff */
[----:B---3--:R-:W-:-:S05]  /*11d60*/  IADD3 R7, RZ, -R3, RZ ;  /* 0x80000003ff077210 */ /* 0x008fca0007ffe0ff */
[----:B------:R-:W-:-:S04]  /*11d70*/  IMAD R7, R7, R6, RZ ;  /* 0x0000000607077224 */ /* 0x000fc800078e02ff */
[----:B------:R-:W-:Y:S01]  /*11d80*/  IMAD.HI.U32 R3, R3, R7, R2 ;  /* 0x0000000703037227 */ /* 0x000fe200078e0002 */
[----:B------:R-:W-:-:S05]  /*11d90*/  IABS R7, R5 ;  /* 0x0000000500077213 */ /* 0x000fca0000000000 */
        /* <DEDUP_REMOVED lines=17> */
.L_x_4323:
[----:B------:R-:W-:Y:S01]  /*11eb0*/  UMOV UR4, URZ ;  /* 0x0000003f00047c82 */ /* 0x000fe20008000000 */
[----:B------:R-:W-:Y:S01]  /*11ec0*/  UMOV UR5, URZ ;  /* 0x0000003f00057c82 */ /* 0x000fe20008000000 */
[----:B------:R-:W-:Y:S01]  /*11ed0*/  ULDC UR6, c[0x0][0xd3c] ;  /* 0x00034f0000067ab9 */ /* 0x000fe20000000800 */
[----:B------:R-:W-:Y:S02]  /*11ee0*/  IMAD.MOV.U32 R16, RZ, RZ, R0 ;  /* 0x000000ffff107224 */ /* 0x000fe400078e0000 */
[----:B------:R-:W-:Y:S02]  /*11ef0*/  IMAD.U32 R17, RZ, RZ, UR4 ;  /* 0x00000004ff117e24 */ /* 0x000fe4000f8e00ff */
[----:B------:R-:W-:Y:S02]  /*11f00*/  IMAD.U32 R18, RZ, RZ, UR5 ;  /* 0x00000005ff127e24 */ /* 0x000fe4000f8e00ff */
[----:B------:R-:W-:-:S07]  /*11f10*/  IMAD.U32 R19, RZ, RZ, UR6 ;  /* 0x00000006ff137e24 */ /* 0x000fce000f8e00ff */
.L_x_4331:
        /* <DEDUP_REMOVED lines=10> */
.L_x_4320:
[----:B------:R-:W-:Y:S02]  /*11fc0*/  ULDC UR4, c[0x0][0xd3c] ;  /* 0x00034f0000047ab9 */ /* 0x000fe40000000800 */
[----:B0-----:R-:W-:-:S13]  /*11fd0*/  ISETP.GE.AND P0, PT, R19, UR4, PT ;  /* 0x0000000413007c0c */ /* 0x001fda000bf06270 */
[----:B------:R-:W-:Y:S05]  /*11fe0*/  @!P0 BRA `(.L_x_4332) ;  /* 0xffffffac00108947 */ /* 0x000fea000383ffff */
[----:B------:R-:W-:Y:S05]  /*11ff0*/  BSYNC B8 ;  /* 0x0000000000087941 */ /* 0x000fea0003800000 */
.L_x_4265:
[----:B-1----:R-:W5:Y:S01]  /*12000*/  LDL.LU R0, [R1+0x20] ;  /* 0x0000200001007983 */ /* 0x002f620000300800 */
[----:B------:R-:W-:Y:S01]  /*12010*/  BSSY B0, `(.L_x_4333) ;  /* 0x000000b000007945 */ /* 0x000fe20003800000 */
[----:B------:R-:W0:Y:S01]  /*12020*/  S2R R5, SR_CgaCtaId ;  /* 0x0000000000057919 */ /* 0x000e220000008800 */
[----:B-----5:R-:W-:-:S05]  /*12030*/  VIADD R0, R0, 0x1 ;  /* 0x0000000100007836 */ /* 0x020fca0000000000 */
        /* <DEDUP_REMOVED lines=8> */
.L_x_4439:
[----:B------:R-:W-:Y:S05]  /*120c0*/  BSYNC B0 ;  /* 0x0000000000007941 */ /* 0x000fea0003800000 */
.L_x_4333:
[----:B------:R-:W-:-:S03]  /*120d0*/  UMOV UR4, 0xffffffff ;  /* 0xffffffff00047882 */ /* 0x000fc60000000000 */
[----:B------:R-:W-:Y:S05]  /*120e0*/  BRA.DIV UR4, `(.L_x_4335) ;  /* 0x0000003a04b07947 */ /* 0x000fea000b800000 */
[----:B0-----:R-:W0:Y:S02]  /*120f0*/  S2R R0, SR_TID.X ;  /* 0x0000000000007919 */ /* 0x001e240000002100 */
[----:B0-----:R-:W-:-:S04]  /*12100*/  SHF.R.U32.HI R0, RZ, 0x5, R0 ;  /* 0x00000005ff007819 */ /* 0x001fc80000011600 */
[----:B------:R-:W-:-:S05]  /*12110*/  LOP3.LUT R0, R0, 0x3, RZ, 0xc0, !PT ;  /* 0x0000000300007812 */ /* 0x000fca00078ec0ff */
[----:B------:R0:W1:Y:S02]  /*12120*/  SHFL.IDX PT, R14, R0, RZ, 0x1f ;  /* 0x00001fff000e7589 */ /* 0x00006400000e0000 */
.L_x_4442:
[----:B-1----:R-:W-:Y:S01]  /*12130*/  ISETP.NE.AND P0, PT, R14, RZ, PT ;  /* 0x000000ff0e00720c */ /* 0x002fe20003f05270 */
[----:B------:R-:W-:-:S12]  /*12140*/  BSSY B0, `(.L_x_4336) ;  /* 0x0000024000007945 */ /* 0x000fd80003800000 */
[----:B------:R-:W-:Y:S05]  /*12150*/  @P0 BRA `(.L_x_4337) ;  /* 0x0000000000880947 */ /* 0x000fea0003800000 */
[----:B------:R-:W-:-:S03]  /*12160*/  UMOV UR4, 0xffffffff ;  /* 0xffffffff00047882 */ /* 0x000fc60000000000 */
[----:B------:R-:W-:Y:S05]  /*12170*/  BRA.DIV UR4, `(.L_x_4338) ;  /* 0x0000003a04c07947 */ /* 0x000fea000b800000 */
[----:B------:R-:W-:-:S13]  /*12180*/  ELECT P6, URZ, PT ;  /* 0x00000000003f782f */ /* 0x000fda00038c0000 */
.L_x_4445:
[----:B------:R-:W-:Y:S05]  /*12190*/  @!P6 BRA `(.L_x_4337) ;  /* 0x000000000078e947 */ /* 0x000fea0003800000 */
[----:B------:R-:W-:-:S06]  /*121a0*/  ULOP3.LUT UR4, UR38, 0x2, URZ, 0xfc, !UPT ;  /* 0x0000000226047892 */ /* 0x000fcc000f8efc3f */
[----:B0-----:R-:W-:-:S05]  /*121b0*/  IMAD.U32 R0, RZ, RZ, UR4 ;  /* 0x00000004ff007e24 */ /* 0x001fca000f8e00ff */
[----:B------:R-:W-:-:S13]  /*121c0*/  ISETP.NE.AND P0, PT, R0, 0x3, PT ;  /* 0x000000030000780c */ /* 0x000fda0003f05270 */
[----:B------:R-:W-:Y:S05]  /*121d0*/  @!P0 BRA `(.L_x_4339) ;  /* 0x0000000000048947 */ /* 0x000fea0003800000 */
[----:B------:R-:W-:Y:S01]  /*121e0*/  BPT.TRAP 0x1 ;  /* 0x000000040000795c */ /* 0x000fe20000300000 */
.L_x_4339:
[C---:B------:R-:W-:Y:S01]  /*121f0*/  LEA R5, R24.reuse, R7, 0x3 ;  /* 0x0000000718057211 */ /* 0x040fe200078e18ff */
[----:B------:R-:W-:Y:S01]  /*12200*/  VIADD R24, R24, 0x1 ;  /* 0x0000000118187836 */ /* 0x000fe20000000000 */
[----:B------:R-:W-:-:S04]  /*12210*/  SHF.L.U32 R0, R26, 0x1f, RZ ;  /* 0x0000001f1a007819 */ /* 0x000fc800000006ff */
[----:B------:R-:W0:Y:S01]  /*12220*/  SYNCS.PHASECHK.TRANS64.TRYWAIT P1, [R5+URZ+0x38840], R0 ;  /* 0x03884000050075a7 */ /* 0x000e22000802017f */
[----:B------:R-:W-:-:S04]  /*12230*/  ISETP.NE.AND P2, PT, R24, 0x2, PT ;  /* 0x000000021800780c */ /* 0x000fc80003f45270 */
[----:B------:R-:W-:Y:S01]  /*12240*/  SEL R3, RZ, 0x1, P2 ;  /* 0x00000001ff037807 */ /* 0x000fe20001000000 */
[----:B0-----:R-:W-:Y:S08]  /*12250*/  @!P1 BRA `(.L_x_4340) ;  /* 0x0000003800a89947 */ /* 0x001ff00003800000 */
.L_x_4446:
[----:B------:R-:W-:Y:S02]  /*12260*/  SEL R24, R24, RZ, P2 ;  /* 0x000000ff18187207 */ /* 0x000fe40001000000 */
[----:B------:R-:W-:Y:S01]  /*12270*/  LOP3.LUT R2, R26, R3, RZ, 0x3c, !PT ;  /* 0x000000031a027212 */ /* 0x000fe200078e3cff */
[----:B------:R-:W-:Y:S06]  /*12280*/  @!P0 BRA `(.L_x_4341) ;  /* 0x0000000000048947 */ /* 0x000fec0003800000 */
[----:B------:R-:W-:Y:S01]  /*12290*/  BPT.TRAP 0x1 ;  /* 0x000000040000795c */ /* 0x000fe20000300000 */
.L_x_4341:
[----:B------:R-:W-:Y:S01]  /*122a0*/  IMAD R3, R24, 0x8, R7 ;  /* 0x0000000818037824 */ /* 0x000fe200078e0207 */
[----:B------:R-:W-:-:S04]  /*122b0*/  SHF.L.U32 R2, R2, 0x1f, RZ ;  /* 0x0000001f02027819 */ /* 0x000fc800000006ff */
[----:B------:R-:W1:Y:S02]  /*122c0*/  SYNCS.PHASECHK.TRANS64.TRYWAIT P1, [R3+URZ+0x38840], R2 ;  /* 0x03884002030075a7 */ /* 0x000e64000802017f */
[----:B-1----:R-:W-:Y:S05]  /*122d0*/  @!P1 BRA `(.L_x_4342) ;  /* 0x00000038009c9947 */ /* 0x002fea0003800000 */
.L_x_4447:
[----:B------:R-:W-:Y:S05]  /*122e0*/  @!P0 BRA `(.L_x_4343) ;  /* 0x0000000000048947 */ /* 0x000fea0003800000 */
[----:B------:R-:W-:Y:S01]  /*122f0*/  BPT.TRAP 0x1 ;  /* 0x000000040000795c */ /* 0x000fe20000300000 */
.L_x_4343:
[----:B------:R-:W5:Y:S02]  /*12300*/  SYNCS.PHASECHK.TRANS64.TRYWAIT P1, [R5+URZ+0x38860], R0 ;  /* 0x03886000050075a7 */ /* 0x000f64000802017f */
[----:B-----5:R-:W-:Y:S05]  /*12310*/  @!P1 BRA `(.L_x_4344) ;  /* 0x0000003800a09947 */ /* 0x020fea0003800000 */
.L_x_4448:
[----:B------:R-:W-:Y:S05]  /*12320*/  @!P0 BRA `(.L_x_4345) ;  /* 0x0000000000048947 */ /* 0x000fea0003800000 */
[----:B------:R-:W-:Y:S01]  /*12330*/  BPT.TRAP 0x1 ;  /* 0x000000040000795c */ /* 0x000fe20000300000 */
.L_x_4345:
[----:B------:R0:W0:Y:S02]  /*12340*/  SYNCS.PHASECHK.TRANS64.TRYWAIT P0, [R3+URZ+0x38860], R2 ;  /* 0x03886002030075a7 */ /* 0x000024000800017f */
[----:B0-----:R-:W-:Y:S05]  /*12350*/  @!P0 NANOSLEEP.SYNCS 0x989680 ;  /* 0x009896800000895d */ /* 0x001fea0003900000 */
[----:B------:R-:W0:Y:S02]  /*12360*/  @!P0 SYNCS.PHASECHK.TRANS64 P0, [R3+URZ+0x38860], R2 ;  /* 0x03886002030085a7 */ /* 0x000e24000800007f */
[----:B0-----:R-:W-:Y:S05]  /*12370*/  @!P0 BRA `(.L_x_4345) ;  /* 0xfffffffc00f08947 */ /* 0x001fea000383ffff */
.L_x_4337:
[----:B------:R-:W-:Y:S05]  /*12380*/  BSYNC B0 ;  /* 0x0000000000007941 */ /* 0x000fea0003800000 */
.L_x_4336:
[----:B------:R-:W-:Y:S05]  /*12390*/  EXIT ;  /* 0x000000000000794d */ /* 0x000fea0003800000 */
.L_x_4219:
[----:B-1----:R-:W-:-:S04]  /*123a0*/  IMAD.U32 R0, RZ, RZ, UR40 ;  /* 0x00000028ff007e24 */ /* 0x002fc8000f8e00ff */
[----:B------:R1:W2:Y:S03]  /*123b0*/  SYNCS.PHASECHK.TRANS64.TRYWAIT P1, [R0+URZ+0x38800], R3 ;  /* 0x03880003000075a7 */ /* 0x0002a6000802017f */
[----:B--2---:R-:W-:Y:S05]  /*123c0*/  @!P1 NANOSLEEP.SYNCS 0x989680 ;  /* 0x009896800000995d */ /* 0x004fea0003900000 */
[----:B------:R-:W2:Y:S02]  /*123d0*/  @!P1 SYNCS.PHASECHK.TRANS64 P1, [R0+URZ+0x38800], R3 ;  /* 0x03880003000095a7 */ /* 0x000ea4000802007f */
[----:B--2---:R-:W-:Y:S05]  /*123e0*/  @!P1 BRA `(.L_x_4219) ;  /* 0xfffffffc00ec9947 */ /* 0x004fea000383ffff */
[----:B------:R-:W-:Y:S05]  /*123f0*/  BRA `(.L_x_4346) ;  /* 0xffffff0c00207947 */ /* 0x000fea000383ffff */
.L_x_4223:
[----:B--2---:R2:W3:Y:S02]  /*12400*/  SYNCS.PHASECHK.TRANS64.TRYWAIT P1, [R7+URZ+0x38830], R4 ;  /* 0x03883004070075a7 */ /* 0x0044e4000802017f */
[----:B---3--:R-:W-:Y:S05]  /*12410*/  @!P1 NANOSLEEP.SYNCS 0x989680 ;  /* 0x009896800000995d */ /* 0x008fea0003900000 */
[----:B------:R-:W3:Y:S02]  /*12420*/  @!P1 SYNCS.PHASECHK.TRANS64 P1, [R7+URZ+0x38830], R4 ;  /* 0x03883004070095a7 */ /* 0x000ee4000802007f */
[----:B---3--:R-:W-:Y:S05]  /*12430*/  @!P1 BRA `(.L_x_4223) ;  /* 0xfffffffc00f09947 */ /* 0x008fea000383ffff */
[----:B------:R-:W-:Y:S05]  /*12440*/  BRA `(.L_x_4222) ;  /* 0xffffff0c00387947 */ /* 0x000fea000383ffff */
.L_x_4224:
[----:B-1----:R-:W-:-:S04]  /*12450*/  IMAD.U32 R6, RZ, RZ, UR40 ;  /* 0x00000028ff067e24 */ /* 0x002fc8000f8e00ff */
[----:B------:R1:W3:Y:S03]  /*12460*/  SYNCS.PHASECHK.TRANS64.TRYWAIT P1, [R6+URZ+0x38810], R3 ;  /* 0x03881003060075a7 */ /* 0x0002e6000802017f */
[----:B---3--:R-:W-:Y:S05]  /*12470*/  @!P1 NANOSLEEP.SYNCS 0x989680 ;  /* 0x009896800000995d */ /* 0x008fea0003900000 */
[----:B------:R-:W3:Y:S02]  /*12480*/  @!P1 SYNCS.PHASECHK.TRANS64 P1, [R6+URZ+0x38810], R3 ;  /* 0x03881003060095a7 */ /* 0x000ee4000802007f */
[----:B---3--:R-:W-:Y:S05]  /*12490*/  @!P1 BRA `(.L_x_4224) ;  /* 0xfffffffc00ec9947 */ /* 0x008fea000383ffff */
[----:B------:R-:W-:Y:S05]  /*124a0*/  BRA `(.L_x_4347) ;  /* 0xffffff0c00c07947 */ /* 0x000fea000383ffff */
.L_x_4228:
[----:B----4-:R4:W0:Y:S02]  /*124b0*/  SYNCS.PHASECHK.TRANS64.TRYWAIT P1, [R7+URZ+0x38850], R4 ;  /* 0x03885004070075a7 */ /* 0x010824000802017f */
[----:B0-----:R-:W-:Y:S05]  /*124c0*/  @!P1 NANOSLEEP.SYNCS 0x989680 ;  /* 0x009896800000995d */ /* 0x001fea0003900000 */
[----:B------:R-:W0:Y:S02]  /*124d0*/  @!P1 SYNCS.PHASECHK.TRANS64 P1, [R7+URZ+0x38850], R4 ;  /* 0x03885004070095a7 */ /* 0x000e24000802007f */
[----:B0-----:R-:W-:Y:S05]  /*124e0*/  @!P1 BRA `(.L_x_4228) ;  /* 0xfffffffc00f09947 */ /* 0x001fea000383ffff */
[----:B------:R-:W-:Y:S05]  /*124f0*/  BRA `(.L_x_4227) ;  /* 0xffffff0c00cc7947 */ /* 0x000fea000383ffff */
.L_x_4235:
[----:B-1----:R-:W-:-:S04]  /*12500*/  IMAD.U32 R4, RZ, RZ, UR6 ;  /* 0x00000006ff047e24 */ /* 0x002fc8000f8e00ff */
[----:B------:R1:W2:Y:S03]  /*12510*/  SYNCS.PHASECHK.TRANS64.TRYWAIT P2, [R4+URZ+0x38830], R3 ;  /* 0x03883003040075a7 */ /* 0x0002a6000804017f */
[----:B--2---:R-:W-:Y:S05]  /*12520*/  @!P2 NANOSLEEP.SYNCS 0x989680 ;  /* 0x009896800000a95d */ /* 0x004fea0003900000 */
[----:B------:R-:W2:Y:S02]  /*12530*/  @!P2 SYNCS.PHASECHK.TRANS64 P2, [R4+URZ+0x38830], R3 ;  /* 0x038830030400a5a7 */ /* 0x000ea4000804007f */
[----:B--2---:R-:W-:Y:S05]  /*12540*/  @!P2 BRA `(.L_x_4235) ;  /* 0xfffffffc00eca947 */ /* 0x004fea000383ffff */
[----:B------:R-:W-:Y:S05]  /*12550*/  BRA `(.L_x_4234) ;  /* 0xffffff3400547947 */ /* 0x000fea000383ffff */
.L_x_4239:
[----:B-1----:R-:W-:-:S04]  /*12560*/  IMAD.U32 R4, RZ, RZ, UR6 ;  /* 0x00000006ff047e24 */ /* 0x002fc8000f8e00ff */
[----:B------:R1:W3:Y:S03]  /*12570*/  SYNCS.PHASECHK.TRANS64.TRYWAIT P2, [R4+URZ+0x38850], R3 ;  /* 0x03885003040075a7 */ /* 0x0002e6000804017f */
[----:B---3--:R-:W-:Y:S05]  /*12580*/  @!P2 NANOSLEEP.SYNCS 0x989680 ;  /* 0x009896800000a95d */ /* 0x008fea0003900000 */
[----:B------:R-:W3:Y:S02]  /*12590*/  @!P2 SYNCS.PHASECHK.TRANS64 P2, [R4+URZ+0x38850], R3 ;  /* 0x038850030400a5a7 */ /* 0x000ee4000804007f */
[----:B---3--:R-:W-:Y:S05]  /*125a0*/  @!P2 BRA `(.L_x_4239) ;  /* 0xfffffffc00eca947 */ /* 0x008fea000383ffff */
[----:B------:R-:W-:Y:S05]  /*125b0*/  BRA `(.L_x_4238) ;  /* 0xffffff3400c47947 */ /* 0x000fea000383ffff */
.L_x_4277:
[----:B------:R-:W-:Y:S01]  /*125c0*/  SHF.R.U32.HI R21, RZ, 0x5, R21 ;  /* 0x00000005ff157819 */ /* 0x000fe20000011615 */
[----:B------:R-:W-:Y:S01]  /*125d0*/  BSSY B0, `(.L_x_4348) ;  /* 0x0000009000007945 */ /* 0x000fe20003800000 */
[----:B------:R-:W-:Y:S02]  /*125e0*/  IMAD.MOV.U32 R12, RZ, RZ, RZ ;  /* 0x000000ffff0c7224 */ /* 0x000fe400078e00ff */
[----:B------:R-:W-:Y:S01]  /*125f0*/  LOP3.LUT R21, R21, 0x3, RZ, 0xc0, !PT ;  /* 0x0000000315157812 */ /* 0x000fe200078ec0ff */
[----:B------:R-:W-:Y:S02]  /*12600*/  IMAD.MOV.U32 R11, RZ, RZ, 0x1f ;  /* 0x0000001fff0b7424 */ /* 0x000fe400078e00ff */
[----:B------:R-:W-:Y:S02]  /*12610*/  IMAD.MOV.U32 R15, RZ, RZ, -0x1 ;  /* 0xffffffffff0f7424 */ /* 0x000fe400078e00ff */
[----:B------:R-:W-:-:S07]  /*12620*/  IMAD.MOV.U32 R13, RZ, RZ, R21 ;  /* 0x000000ffff0d7224 */ /* 0x000fce00078e0015 */
[----:B-----5:R-:W-:Y:S05]  /*12630*/  WARPSYNC.COLLECTIVE R15, `(.L_x_4349) ;  /* 0x000000000f087348 */ /* 0x020fea0003c00000 */
[----:B------:R0:W1:Y:S02]  /*12640*/  SHFL.IDX P6, R14, R13, R12, R11 ;  /* 0x0000000c0d0e7389 */ /* 0x00006400000c000b */
[----:B01---5:R-:W-:Y:S01]  /*12650*/  ENDCOLLECTIVE ;  /* 0x000000000000791b */ /* 0x023fe20003800000 */
.L_x_4349:
[----:B------:R-:W-:Y:S05]  /*12660*/  BSYNC B0 ;  /* 0x0000000000007941 */ /* 0x000fea0003800000 */
.L_x_4348:
[----:B------:R-:W-:Y:S05]  /*12670*/  BRA `(.L_x_4350) ;  /* 0xffffffb000b47947 */ /* 0x000fea000383ffff */
.L_x_4280:
[----:B0-----:R0:W1:Y:S02]  /*12680*/  SYNCS.PHASECHK.TRANS64.TRYWAIT P0, [R30+URZ+0x38840], R0 ;  /* 0x038840001e0075a7 */ /* 0x001064000800017f */
[----:B-1----:R-:W-:Y:S05]  /*12690*/  @!P0 NANOSLEEP.SYNCS 0x989680 ;  /* 0x009896800000895d */ /* 0x002fea0003900000 */
[----:B------:R-:W1:Y:S02]  /*126a0*/  @!P0 SYNCS.PHASECHK.TRANS64 P0, [R30+URZ+0x38840], R0 ;  /* 0x038840001e0085a7 */ /* 0x000e64000800007f */
[----:B-1----:R-:W-:Y:S05]  /*126b0*/  @!P0 BRA `(.L_x_4280) ;  /* 0xfffffffc00f08947 */ /* 0x002fea000383ffff */
[----:B------:R-:W-:Y:S05]  /*126c0*/  BRA `(.L_x_4351) ;  /* 0xffffffb400847947 */ /* 0x000fea000383ffff */
.L_x_4281:
        /* <DEDUP_REMOVED lines=8> */
.L_x_4353:
[----:B------:R-:W-:Y:S05]  /*12750*/  BSYNC B0 ;  /* 0x0000000000007941 */ /* 0x000fea0003800000 */
.L_x_4352:
[----:B------:R-:W-:Y:S01]  /*12760*/  IMAD.MOV.U32 R13, RZ, RZ, R0 ;  /* 0x000000ffff0d7224 */ /* 0x000fe200078e0000 */
[----:B------:R-:W-:Y:S01]  /*12770*/  MOV R11, 0x181f ;  /* 0x0000181f000b7802 */ /* 0x000fe20000000f00 */
[----:B------:R-:W-:Y:S02]  /*12780*/  IMAD.MOV.U32 R12, RZ, RZ, RZ ;  /* 0x000000ffff0c7224 */ /* 0x000fe400078e00ff */
[----:B------:R-:W-:Y:S02]  /*12790*/  IMAD.MOV.U32 R15, RZ, RZ, -0x1 ;  /* 0xffffffffff0f7424 */ /* 0x000fe400078e00ff */
[----:B------:R-:W-:Y:S02]  /*127a0*/  IMAD.MOV.U32 R2, RZ, RZ, R14 ;  /* 0x000000ffff027224 */ /* 0x000fe400078e000e */
[----:B------:R-:W-:-:S07]  /*127b0*/  @P0 IMAD R6, R5, 0x2, R23 ;  /* 0x0000000205060824 */ /* 0x000fce00078e0217 */
[----:B------:R-:W-:Y:S05]  /*127c0*/  WARPSYNC.COLLECTIVE R15, `(.L_x_4354) ;  /* 0x000000000f087348 */ /* 0x000fea0003c00000 */
[----:B------:R0:W1:Y:S02]  /*127d0*/  SHFL.IDX P6, R14, R13, R12, R11 ;  /* 0x0000000c0d0e7389 */ /* 0x00006400000c000b */
[----:B01----:R-:W-:Y:S01]  /*127e0*/  ENDCOLLECTIVE ;  /* 0x000000000000791b */ /* 0x003fe20003800000 */
.L_x_4354:
[----:B------:R-:W-:Y:S02]  /*127f0*/  IMAD.MOV.U32 R13, RZ, RZ, R4 ;  /* 0x000000ffff0d7224 */ /* 0x000fe400078e0004 */
[----:B------:R-:W-:Y:S02]  /*12800*/  IMAD.MOV.U32 R12, RZ, RZ, 0x1 ;  /* 0x00000001ff0c7424 */ /* 0x000fe400078e00ff */
[----:B------:R-:W-:-:S07]  /*12810*/  IMAD.MOV.U32 R3, RZ, RZ, R14 ;  /* 0x000000ffff037224 */ /* 0x000fce00078e000e */
[----:B------:R-:W-:Y:S05]  /*12820*/  WARPSYNC.COLLECTIVE R15, `(.L_x_4355) ;  /* 0x000000000f087348 */ /* 0x000fea0003c00000 */
[----:B------:R0:W1:Y:S02]  /*12830*/  SHFL.IDX P6, R14, R13, R12, R11 ;  /* 0x0000000c0d0e7389 */ /* 0x00006400000c000b */
[----:B01----:R-:W-:Y:S01]  /*12840*/  ENDCOLLECTIVE ;  /* 0x000000000000791b */ /* 0x003fe20003800000 */
.L_x_4355:
        /* <DEDUP_REMOVED lines=15> */
.L_x_4356:
[----:B------:R-:W-:Y:S02]  /*12940*/  @P0 IMAD R6, R5, 0x2, R23 ;  /* 0x0000000205060824 */ /* 0x000fe400078e0217 */
[----:B------:R-:W-:Y:S02]  /*12950*/  IMAD.MOV.U32 R13, RZ, RZ, R4 ;  /* 0x000000ffff0d7224 */ /* 0x000fe400078e0004 */
[----:B------:R-:W-:Y:S02]  /*12960*/  IMAD.MOV.U32 R12, RZ, RZ, 0x2 ;  /* 0x00000002ff0c7424 */ /* 0x000fe400078e00ff */
[----:B------:R-:W-:-:S07]  /*12970*/  IMAD.MOV.U32 R3, RZ, RZ, R14 ;  /* 0x000000ffff037224 */ /* 0x000fce00078e000e */
[----:B------:R-:W-:Y:S05]  /*12980*/  WARPSYNC.COLLECTIVE R15, `(.L_x_4357) ;  /* 0x000000000f087348 */ /* 0x000fea0003c00000 */
[----:B------:R0:W1:Y:S02]  /*12990*/  SHFL.IDX P6, R14, R13, R12, R11 ;  /* 0x0000000c0d0e7389 */ /* 0x00006400000c000b */
[----:B01----:R-:W-:Y:S01]  /*129a0*/  ENDCOLLECTIVE ;  /* 0x000000000000791b */ /* 0x003fe20003800000 */
.L_x_4357:
        /* <DEDUP_REMOVED lines=15> */
.L_x_4358:
[----:B------:R-:W-:Y:S01]  /*12aa0*/  @P0 LEA R6, R5, R23, 0x1 ;  /* 0x0000001705060211 */ /* 0x000fe200078e08ff */
[----:B------:R-:W-:Y:S02]  /*12ab0*/  IMAD.MOV.U32 R13, RZ, RZ, R4 ;  /* 0x000000ffff0d7224 */ /* 0x000fe400078e0004 */
[----:B------:R-:W-:Y:S02]  /*12ac0*/  IMAD.MOV.U32 R12, RZ, RZ, 0x3 ;  /* 0x00000003ff0c7424 */ /* 0x000fe400078e00ff */
[----:B------:R-:W-:-:S07]  /*12ad0*/  IMAD.MOV.U32 R3, RZ, RZ, R14 ;  /* 0x000000ffff037224 */ /* 0x000fce00078e000e */
[----:B------:R-:W-:Y:S05]  /*12ae0*/  WARPSYNC.COLLECTIVE R15, `(.L_x_4359) ;  /* 0x000000000f087348 */ /* 0x000fea0003c00000 */
[----:B------:R0:W1:Y:S02]  /*12af0*/  SHFL.IDX P6, R14, R13, R12, R11 ;  /* 0x0000000c0d0e7389 */ /* 0x00006400000c000b */
[----:B01----:R-:W-:Y:S01]  /*12b00*/  ENDCOLLECTIVE ;  /* 0x000000000000791b */ /* 0x003fe20003800000 */
.L_x_4359:
        /* <DEDUP_REMOVED lines=10> */
.L_x_4360:
[----:B------:R-:W-:Y:S01]  /*12bb0*/  @!PT LDS RZ, [RZ] ;  /* 0x00000000fffff984 */ /* 0x000fe20000000800 */
[----:B------:R-:W-:Y:S01]  /*12bc0*/  @!PT LDS RZ, [RZ] ;  /* 0x00000000fffff984 */ /* 0x000fe20000000800 */
[----:B------:R-:W-:Y:S01]  /*12bd0*/  @!PT LDS RZ, [RZ] ;  /* 0x00000000fffff984 */ /* 0x000fe20000000800 */
[----:B------:R0:W-:Y:S01]  /*12be0*/  @P0 LDGSTS.E.BYPASS.LTC128B.128 [R6+0x23400], desc[UR44][R2.64], !P2 ;  /* 0x2340000002060fae */ /* 0x0001e2000d101d6c */
[----:B------:R-:W-:Y:S01]  /*12bf0*/  IMAD.MOV.U32 R0, RZ, RZ, R14 ;  /* 0x000000ffff007224 */ /* 0x000fe200078e000e */
[----:B------:R-:W-:Y:S06]  /*12c00*/  BRA `(.L_x_4361) ;  /* 0xffffffb400547947 */ /* 0x000fec000383ffff */
.L_x_4286:
[----:B------:R-:W-:Y:S01]  /*12c10*/  IMAD.MOV.U32 R13, RZ, RZ, R2 ;  /* 0x000000ffff0d7224 */ /* 0x000fe200078e0002 */
[----:B------:R-:W-:Y:S01]  /*12c20*/  LOP3.LUT R22, R22, 0xfffffeff, RZ, 0xc0, !PT ;  /* 0xfffffeff16167812 */ /* 0x000fe200078ec0ff */
        /* <DEDUP_REMOVED lines=8> */
.L_x_4362:
[C---:B------:R-:W-:Y:S01]  /*12cb0*/  VIADD R6, R17.reuse, 0x10 ;  /* 0x0000001011067836 */ /* 0x040fe20000000000 */
[----:B------:R-:W-:Y:S01]  /*12cc0*/  ISETP.GE.AND P2, PT, R17, R3, PT ;  /* 0x000000031100720c */ /* 0x000fe20003f46270 */
[----:B------:R-:W-:-:S12]  /*12cd0*/  IMAD.MOV.U32 R13, RZ, RZ, R0 ;  /* 0x000000ffff0d7224 */ /* 0x000fd800078e0000 */
[----:B------:R-:W-:-:S04]  /*12ce0*/  @P2 LOP3.LUT R22, R22, 0x100, RZ, 0xfc, !PT ;  /* 0x0000010016162812 */ /* 0x000fc800078efcff */
[----:B------:R-:W-:Y:S01]  /*12cf0*/  LOP3.LUT R22, R22, 0xffffff7f, RZ, 0xc0, !PT ;  /* 0xffffff7f16167812 */ /* 0x000fe200078ec0ff */
[----:B------:R-:W-:-:S07]  /*12d00*/  IMAD.MOV.U32 R4, RZ, RZ, R14 ;  /* 0x000000ffff047224 */ /* 0x000fce00078e000e */
[----:B------:R-:W-:Y:S05]  /*12d10*/  WARPSYNC.COLLECTIVE R15, `(.L_x_4363) ;  /* 0x000000000f087348 */ /* 0x000fea0003c00000 */
[----:B------:R0:W1:Y:S02]  /*12d20*/  SHFL.IDX P6, R14, R13, R12, R11 ;  /* 0x0000000c0d0e7389 */ /* 0x00006400000c000b */
[----:B01----:R-:W-:Y:S01]  /*12d30*/  ENDCOLLECTIVE ;  /* 0x000000000000791b */ /* 0x003fe20003800000 */
.L_x_4363:
[----:B------:R-:W-:Y:S02]  /*12d40*/  IMAD.MOV.U32 R13, RZ, RZ, R2 ;  /* 0x000000ffff0d7224 */ /* 0x000fe400078e0002 */
[----:B------:R-:W-:Y:S02]  /*12d50*/  IMAD.MOV.U32 R12, RZ, RZ, 0x1 ;  /* 0x00000001ff0c7424 */ /* 0x000fe400078e00ff */
[----:B------:R-:W-:-:S07]  /*12d60*/  IMAD.MOV.U32 R5, RZ, RZ, R14 ;  /* 0x000000ffff057224 */ /* 0x000fce00078e000e */
[----:B------:R-:W-:Y:S05]  /*12d70*/  WARPSYNC.COLLECTIVE R15, `(.L_x_4364) ;  /* 0x000000000f087348 */ /* 0x000fea0003c00000 */
[----:B------:R0:W1:Y:S02]  /*12d80*/  SHFL.IDX P6, R14, R13, R12, R11 ;  /* 0x0000000c0d0e7389 */ /* 0x00006400000c000b */
[----:B01----:R-:W-:Y:S01]  /*12d90*/  ENDCOLLECTIVE ;  /* 0x000000000000791b */ /* 0x003fe20003800000 */
.L_x_4364:
        /* <DEDUP_REMOVED lines=10> */
[----:B------:R-:W-:Y:S02]  /*12e40*/  ISETP.GE.AND P2, PT, R6, R3, PT ;  /* 0x000000030600720c */ /* 0x000fe40003f46270 */
[----:B0-----:R-:W-:-:S11]  /*12e50*/  MOV R4, R14 ;  /* 0x0000000e00047202 */ /* 0x001fd60000000f00 */
[----:B------:R-:W-:Y:S05]  /*12e60*/  WARPSYNC.COLLECTIVE R15, `(.L_x_4365) ;  /* 0x000000000f087348 */ /* 0x000fea0003c00000 */
[----:B------:R0:W1:Y:S02]  /*12e70*/  SHFL.IDX P6, R14, R13, R12, R11 ;  /* 0x0000000c0d0e7389 */ /* 0x00006400000c000b */
[----:B01----:R-:W-:Y:S01]  /*12e80*/  ENDCOLLECTIVE ;  /* 0x000000000000791b */ /* 0x003fe20003800000 */
.L_x_4365:
[----:B------:R-:W-:-:S04]  /*12e90*/  @P2 LOP3.LUT R22, R22, 0x80, RZ, 0xfc, !PT ;  /* 0x0000008016162812 */ /* 0x000fc800078efcff */
[----:B------:R-:W-:Y:S01]  /*12ea0*/  LOP3.LUT R22, R22, 0xffffffbf, RZ, 0xc0, !PT ;  /* 0xffffffbf16167812 */ /* 0x000fe200078ec0ff */
[----:B------:R-:W-:Y:S02]  /*12eb0*/  IMAD.MOV.U32 R13, RZ, RZ, R2 ;  /* 0x000000ffff0d7224 */ /* 0x000fe400078e0002 */
[----:B------:R-:W-:Y:S02]  /*12ec0*/  IMAD.MOV.U32 R12, RZ, RZ, 0x2 ;  /* 0x00000002ff0c7424 */ /* 0x000fe400078e00ff */
[----:B------:R-:W-:-:S07]  /*12ed0*/  IMAD.MOV.U32 R5, RZ, RZ, R14 ;  /* 0x000000ffff057224 */ /* 0x000fce00078e000e */
[----:B------:R-:W-:Y:S05]  /*12ee0*/  WARPSYNC.COLLECTIVE R15, `(.L_x_4366) ;  /* 0x000000000f087348 */ /* 0x000fea0003c00000 */
[----:B------:R0:W1:Y:S02]  /*12ef0*/  SHFL.IDX P6, R14, R13, R12, R11 ;  /* 0x0000000c0d0e7389 */ /* 0x00006400000c000b */
[----:B01----:R-:W-:Y:S01]  /*12f00*/  ENDCOLLECTIVE ;  /* 0x000000000000791b */ /* 0x003fe20003800000 */
.L_x_4366:
        /* <DEDUP_REMOVED lines=16> */
.L_x_4367:
[----:B------:R-:W-:Y:S01]  /*13010*/  @P2 LOP3.LUT R22, R22, 0x40, RZ, 0xfc, !PT ;  /* 0x0000004016162812 */ /* 0x000fe200078efcff */
[----:B------:R-:W-:Y:S02]  /*13020*/  IMAD.MOV.U32 R13, RZ, RZ, R2 ;  /* 0x000000ffff0d7224 */ /* 0x000fe400078e0002 */
[----:B------:R-:W-:Y:S02]  /*13030*/  IMAD.MOV.U32 R12, RZ, RZ, 0x3 ;  /* 0x00000003ff0c7424 */ /* 0x000fe400078e00ff */
[----:B------:R-:W-:-:S07]  /*13040*/  IMAD.MOV.U32 R5, RZ, RZ, R14 ;  /* 0x000000ffff057224 */ /* 0x000fce00078e000e */
[----:B------:R-:W-:Y:S05]  /*13050*/  WARPSYNC.COLLECTIVE R15, `(.L_x_4368) ;  /* 0x000000000f087348 */ /* 0x000fea0003c00000 */
[----:B------:R0:W1:Y:S02]  /*13060*/  SHFL.IDX P6, R14, R13, R12, R11 ;  /* 0x0000000c0d0e7389 */ /* 0x00006400000c000b */
[----:B01----:R-:W-:Y:S01]  /*13070*/  ENDCOLLECTIVE ;  /* 0x000000000000791b */ /* 0x003fe20003800000 */
.L_x_4368:
        /* <DEDUP_REMOVED lines=14> */
.L_x_4369:
[----:B------:R-:W-:Y:S01]  /*13160*/  IMAD.MOV.U32 R0, RZ, RZ, R14 ;  /* 0x000000ffff007224 */ /* 0x000fe200078e000e */
[----:B------:R-:W-:Y:S06]  /*13170*/  BRA `(.L_x_4370) ;  /* 0xffffffb800607947 */ /* 0x000fec000383ffff */
.L_x_4290:
[----:B------:R-:W-:Y:S01]  /*13180*/  LOP3.LUT R22, R22, 0xff7fffff, RZ, 0xc0, !PT ;  /* 0xff7fffff16167812 */ /* 0x000fe200078ec0ff */
[----:B------:R-:W-:Y:S01]  /*13190*/  BSSY B0, `(.L_x_4371) ;  /* 0x000002e000007945 */ /* 0x000fe20003800000 */
[----:B------:R-:W-:Y:S01]  /*131a0*/  IMAD.MOV.U32 R13, RZ, RZ, R6 ;  /* 0x000000ffff0d7224 */ /* 0x000fe200078e0006 */
[----:B------:R-:W-:Y:S01]  /*131b0*/  MOV R11, 0x181f ;  /* 0x0000181f000b7802 */ /* 0x000fe20000000f00 */
[----:B------:R-:W-:Y:S01]  /*131c0*/  IMAD.MOV.U32 R12, RZ, RZ, RZ ;  /* 0x000000ffff0c7224 */ /* 0x000fe200078e00ff */
[----:B------:R-:W-:Y:S01]  /*131d0*/  @P2 LOP3.LUT R22, R22, 0x800000, RZ, 0xfc, !PT ;  /* 0x0080000016162812 */ /* 0x000fe200078efcff */
[----:B------:R-:W-:-:S03]  /*131e0*/  IMAD.MOV.U32 R15, RZ, RZ, -0x1 ;  /* 0xffffffffff0f7424 */ /* 0x000fc600078e00ff */
[----:B------:R-:W-:-:S04]  /*131f0*/  LOP3.LUT R22, R22, 0xffbfffff, RZ, 0xc0, !PT ;  /* 0xffbfffff16167812 */ /* 0x000fc800078ec0ff */
[----:B------:R-:W-:-:S04]  /*13200*/  @P1 LOP3.LUT R22, R22, 0x400000, RZ, 0xfc, !PT ;  /* 0x0040000016161812 */ /* 0x000fc800078efcff */
[C---:B------:R-:W-:Y:S02]  /*13210*/  LOP3.LUT P1, RZ, R22.reuse, 0x100, RZ, 0xc0, !PT ;  /* 0x0000010016ff7812 */ /* 0x040fe4000782c0ff */
[C---:B------:R-:W-:Y:S02]  /*13220*/  LOP3.LUT P0, RZ, R22.reuse, 0x80, RZ, 0xc0, !PT ;  /* 0x0000008016ff7812 */ /* 0x040fe4000780c0ff */
[C---:B------:R-:W-:Y:S02]  /*13230*/  LOP3.LUT P6, RZ, R22.reuse, 0x40, RZ, 0xc0, !PT ;  /* 0x0000004016ff7812 */ /* 0x040fe400078cc0ff */
[----:B------:R-:W-:-:S07]  /*13240*/  LOP3.LUT R22, R22, 0xffff7fff, RZ, 0xc0, !PT ;  /* 0xffff7fff16167812 */ /* 0x000fce00078ec0ff */
[----:B------:R-:W-:-:S04]  /*13250*/  @!P1 LOP3.LUT R7, R4, 0x40, RZ, 0xc0, !PT ;  /* 0x0000004004079812 */ /* 0x000fc800078ec0ff */
[----:B------:R-:W-:-:S04]  /*13260*/  @!P1 SHF.R.U32.HI R7, RZ, 0x2, R7 ;  /* 0x00000002ff079819 */ /* 0x000fc80000011607 */
[----:B------:R-:W-:Y:S02]  /*13270*/  @!P1 ISETP.NE.U32.AND P2, PT, R7, RZ, PT ;  /* 0x000000ff0700920c */ /* 0x000fe40003f45070 */
[----:B------:R-:W-:-:S04]  /*13280*/  @!P1 LOP3.LUT R7, R5, 0x80, RZ, 0xc0, !PT ;  /* 0x0000008005079812 */ /* 0x000fc800078ec0ff */
[----:B------:R-:W-:-:S04]  /*13290*/  @!P1 SHF.R.U32.HI R7, RZ, 0x3, R7 ;  /* 0x00000003ff079819 */ /* 0x000fc80000011607 */
[----:B------:R-:W-:Y:S02]  /*132a0*/  @!P1 ISETP.NE.U32.AND P1, PT, R7, RZ, PT ;  /* 0x000000ff0700920c */ /* 0x000fe40003f25070 */
[----:B------:R-:W-:Y:S02]  /*132b0*/  @!P0 LOP3.LUT R7, R4, 0x40, RZ, 0xc0, !PT ;  /* 0x0000004004078812 */ /* 0x000fe400078ec0ff */
[----:B------:R-:W-:Y:S02]  /*132c0*/  @P2 LOP3.LUT R22, R22, 0x8000, RZ, 0xfc, !PT ;  /* 0x0000800016162812 */ /* 0x000fe400078efcff */
[----:B------:R-:W-:Y:S02]  /*132d0*/  @!P0 SHF.R.U32.HI R7, RZ, 0x2, R7 ;  /* 0x00000002ff078819 */ /* 0x000fe40000011607 */
[C---:B------:R-:W-:Y:S02]  /*132e0*/  LOP3.LUT P2, RZ, R22.reuse, 0x800000, RZ, 0xc0, !PT ;  /* 0x0080000016ff7812 */ /* 0x040fe4000784c0ff */
[----:B------:R-:W-:-:S04]  /*132f0*/  LOP3.LUT R22, R22, 0xffffbfff, RZ, 0xc0, !PT ;  /* 0xffffbfff16167812 */ /* 0x000fc800078ec0ff */
[----:B------:R-:W-:Y:S02]  /*13300*/  @P1 LOP3.LUT R22, R22, 0x4000, RZ, 0xfc, !PT ;  /* 0x0000400016161812 */ /* 0x000fe400078efcff */
[----:B------:R-:W-:Y:S02]  /*13310*/  @!P0 ISETP.NE.U32.AND P1, PT, R7, RZ, PT ;  /* 0x000000ff0700820c */ /* 0x000fe40003f25070 */
[----:B------:R-:W-:Y:S02]  /*13320*/  @!P0 LOP3.LUT R7, R5, 0x80, RZ, 0xc0, !PT ;  /* 0x0000008005078812 */ /* 0x000fe400078ec0ff */
[----:B------:R-:W-:Y:S02]  /*13330*/  LOP3.LUT R22, R22, 0xfffbffff, RZ, 0xc0, !PT ;  /* 0xfffbffff16167812 */ /* 0x000fe400078ec0ff */
        /* <DEDUP_REMOVED lines=11> */
[----:B------:R-:W-:-:S07]  /*133f0*/  @!P6 SHF.R.U32.HI R7, RZ, 0x3, R7 ;  /* 0x00000003ff07e819 */ /* 0x000fce0000011607 */
[----:B------:R-:W-:Y:S02]  /*13400*/  @P0 LOP3.LUT R22, R22, 0x100000, RZ, 0xfc, !PT ;  /* 0x0010000016160812 */ /* 0x000fe400078efcff */
[----:B------:R-:W-:Y:S02]  /*13410*/  @!P6 ISETP.NE.U32.AND P0, PT, R7, RZ, PT ;  /* 0x000000ff0700e20c */ /* 0x000fe40003f05070 */
[----:B------:R-:W-:-:S11]  /*13420*/  LOP3.LUT R22, R22, 0xfff7ffff, RZ, 0xc0, !PT ;  /* 0xfff7ffff16167812 */ /* 0x000fd600078ec0ff */
[----:B------:R-:W-:-:S07]  /*13430*/  @P0 LOP3.LUT R22, R22, 0x80000, RZ, 0xfc, !PT ;  /* 0x0008000016160812 */ /* 0x000fce00078efcff */
[----:B------:R-:W-:Y:S05]  /*13440*/  WARPSYNC.COLLECTIVE R15, `(.L_x_4372) ;  /* 0x000000000f087348 */ /* 0x000fea0003c00000 */
[----:B------:R0:W1:Y:S02]  /*13450*/  SHFL.IDX P6, R14, R13, R12, R11 ;  /* 0x0000000c0d0e7389 */ /* 0x00006400000c000b */
[----:B01----:R-:W-:Y:S01]  /*13460*/  ENDCOLLECTIVE ;  /* 0x000000000000791b */ /* 0x003fe20003800000 */
.L_x_4372:
[----:B------:R-:W-:Y:S05]  /*13470*/  BSYNC B0 ;  /* 0x0000000000007941 */ /* 0x000fea0003800000 */
.L_x_4371:
[----:B------:R-:W-:Y:S01]  /*13480*/  IMAD.MOV.U32 R13, RZ, RZ, R0 ;  /* 0x000000ffff0d7224 */ /* 0x000fe200078e0000 */
[----:B------:R-:W-:Y:S01]  /*13490*/  LOP3.LUT R22, R22, 0xbfffffff, RZ, 0xc0, !PT ;  /* 0xbfffffff16167812 */ /* 0x000fe200078ec0ff */
[----:B------:R-:W-:Y:S02]  /*134a0*/  IMAD.MOV.U32 R12, RZ, RZ, RZ ;  /* 0x000000ffff0c7224 */ /* 0x000fe400078e00ff */
[----:B------:R-:W-:Y:S01]  /*134b0*/  IMAD.MOV.U32 R11, RZ, RZ, 0x181f ;  /* 0x0000181fff0b7424 */ /* 0x000fe200078e00ff */
[----:B------:R-:W-:Y:S01]  /*134c0*/  @P2 LOP3.LUT R22, R22, 0x40000000, RZ, 0xfc, !PT ;  /* 0x4000000016162812 */ /* 0x000fe200078efcff */
[----:B------:R-:W-:Y:S02]  /*134d0*/  IMAD.MOV.U32 R15, RZ, RZ, -0x1 ;  /* 0xffffffffff0f7424 */ /* 0x000fe400078e00ff */
[----:B------:R-:W-:Y:S01]  /*134e0*/  IMAD.MOV.U32 R2, RZ, RZ, R14 ;  /* 0x000000ffff027224 */ /* 0x000fe200078e000e */
[----:B------:R-:W-:-:S13]  /*134f0*/  LOP3.LUT P2, RZ, R22, 0x100, RZ, 0xc0, !PT ;  /* 0x0000010016ff7812 */ /* 0x000fda000784c0ff */
[----:B------:R-:W-:Y:S05]  /*13500*/  WARPSYNC.COLLECTIVE R15, `(.L_x_4373) ;  /* 0x000000000f087348 */ /* 0x000fea0003c00000 */
[----:B------:R0:W1:Y:S02]  /*13510*/  SHFL.IDX P6, R14, R13, R12, R11 ;  /* 0x0000000c0d0e7389 */ /* 0x00006400000c000b */
[----:B01----:R-:W-:Y:S01]  /*13520*/  ENDCOLLECTIVE ;  /* 0x000000000000791b */ /* 0x003fe20003800000 */
.L_x_4373:
[----:B------:R-:W-:-:S04]  /*13530*/  LOP3.LUT R22, R22, 0xdfffffff, RZ, 0xc0, !PT ;  /* 0xdfffffff16167812 */ /* 0x000fc800078ec0ff */
[----:B------:R-:W-:-:S04]  /*13540*/  @P1 LOP3.LUT R22, R22, 0x20000000, RZ, 0xfc, !PT ;  /* 0x2000000016161812 */ /* 0x000fc800078efcff */
[C---:B------:R-:W-:Y:S01]  /*13550*/  LOP3.LUT P1, RZ, R22.reuse, 0x800, RZ, 0xc0, !PT ;  /* 0x0000080016ff7812 */ /* 0x040fe2000782c0ff */
[----:B------:R-:W-:Y:S02]  /*13560*/  IMAD.MOV.U32 R13, RZ, RZ, R6 ;  /* 0x000000ffff0d7224 */ /* 0x000fe400078e0006 */
[----:B------:R-:W-:Y:S01]  /*13570*/  IMAD.MOV.U32 R12, RZ, RZ, 0x1 ;  /* 0x00000001ff0c7424 */ /* 0x000fe200078e00ff */
[C---:B------:R-:W-:Y:S01]  /*13580*/  LOP3.LUT P6, RZ, R22.reuse, 0x4000, RZ, 0xc0, !PT ;  /* 0x0000400016ff7812 */ /* 0x040fe200078cc0ff */
[----:B------:R-:W-:Y:S01]  /*13590*/  IMAD.MOV.U32 R3, RZ, RZ, R14 ;  /* 0x000000ffff037224 */ /* 0x000fe200078e000e */
[----:B------:R-:W-:-:S04]  /*135a0*/  LOP3.LUT R22, R22, 0xefffffff, RZ, 0xc0, !PT ;  /* 0xefffffff16167812 */ /* 0x000fc800078ec0ff */
[----:B------:R-:W-:-:S05]  /*135b0*/  @!P2 LEA R3, P0, R8, R3, 0x1 ;  /* 0x000000030803a211 */ /* 0x000fca00078008ff */
[----:B------:R-:W-:Y:S02]  /*135c0*/  @!P2 IMAD.X R2, RZ, RZ, R2, P0 ;  /* 0x000000ffff02a224 */ /* 0x000fe400000e0602 */
[----:B------:R-:W-:-:S04]  /*135d0*/  @P6 LOP3.LUT R22, R22, 0x10000000, RZ, 0xfc, !PT ;  /* 0x1000000016166812 */ /* 0x000fc800078efcff */
[C---:B------:R-:W-:Y:S02]  /*135e0*/  LOP3.LUT P0, RZ, R22.reuse, 0x100, RZ, 0xc0, !PT ;  /* 0x0000010016ff7812 */ /* 0x040fe4000780c0ff */
[C---:B------:R-:W-:Y:S02]  /*135f0*/  LOP3.LUT P6, RZ, R22.reuse, 0x8000, RZ, 0xc0, !PT ;  /* 0x0000800016ff7812 */ /* 0x040fe400078cc0ff */
[----:B------:R-:W-:-:S09]  /*13600*/  LOP3.LUT P2, RZ, R22, 0x40000000, RZ, 0xc0, !PT ;  /* 0x4000000016ff7812 */ /* 0x000fd2000784c0ff */
[----:B------:R-:W-:-:S04]  /*13610*/  @!P0 LOP3.LUT R3, R3, R2, RZ, 0x3c, !PT ;  /* 0x0000000203038212 */ /* 0x000fc800078e3cff */
[----:B------:R-:W-:-:S04]  /*13620*/  @!P0 LOP3.LUT R2, R3, R2, RZ, 0x3c, !PT ;  /* 0x0000000203028212 */ /* 0x000fc800078e3cff */
[----:B------:R-:W-:-:S05]  /*13630*/  @!P0 LOP3.LUT R3, R3, R2, RZ, 0x3c, !PT ;  /* 0x0000000203038212 */ /* 0x000fca00078e3cff */
[----:B------:R-:W-:Y:S01]  /*13640*/  @!PT LDS RZ, [RZ] ;  /* 0x00000000fffff984 */ /* 0x000fe20000000800 */
[----:B------:R-:W-:Y:S01]  /*13650*/  @!PT LDS RZ, [RZ] ;  /* 0x00000000fffff984 */ /* 0x000fe20000000800 */
[----:B------:R-:W-:Y:S01]  /*13660*/  @!PT LDS RZ, [RZ] ;  /* 0x00000000fffff984 */ /* 0x000fe20000000800 */
[----:B------:R0:W-:Y:S01]  /*13670*/  @!P0 LDGSTS.E.BYPASS.LTC128B.128 [R25+0x26400], desc[UR44][R2.64], !P1 ;  /* 0x2640000002198fae */ /* 0x0001e2000c901d6c */
[C---:B------:R-:W-:Y:S02]  /*13680*/  LOP3.LUT P1, RZ, R22.reuse, 0x20000000, RZ, 0xc0, !PT ;  /* 0x2000000016ff7812 */ /* 0x040fe4000782c0ff */
[----:B------:R-:W-:Y:S01]  /*13690*/  LOP3.LUT R22, R22, 0xfbffffff, RZ, 0xc0, !PT ;  /* 0xfbffffff16167812 */ /* 0x000fe200078ec0ff */
[----:B------:R0:W-:Y:S03]  /*136a0*/  @!P0 LDGSTS.E.BYPASS.LTC128B.128 [R25+0x28400], desc[UR44][R2.64+0x80], !P5 ;  /* 0x2840008002198fae */ /* 0x0001e6000e901d6c */
[----:B------:R-:W-:Y:S01]  /*136b0*/  @P5 LOP3.LUT R22, R22, 0x4000000, RZ, 0xfc, !PT ;  /* 0x0400000016165812 */ /* 0x000fe200078efcff */
[----:B------:R0:W-:Y:S03]  /*136c0*/  @!P0 LDGSTS.E.BYPASS.LTC128B.128 [R25+0x2a400], desc[UR44][R2.64+0x100], !P4 ;  /* 0x2a40010002198fae */ /* 0x0001e6000e101d6c */
[C---:B------:R-:W-:Y:S01]  /*136d0*/  LOP3.LUT P5, RZ, R22.reuse, 0x800, RZ, 0xc0, !PT ;  /* 0x0000080016ff7812 */ /* 0x040fe200078ac0ff */
[----:B------:R0:W-:Y:S01]  /*136e0*/  @!P0 LDGSTS.E.BYPASS.LTC128B.128 [R25+0x2c400], desc[UR44][R2.64+0x180], !P3 ;  /* 0x2c40018002198fae */ /* 0x0001e2000d901d6c */
[----:B------:R-:W-:-:S03]  /*136f0*/  LOP3.LUT R22, R22, 0xf7ffffff, RZ, 0xc0, !PT ;  /* 0xf7ffffff16167812 */ /* 0x000fc600078ec0ff */
[----:B------:R0:W-:Y:S04]  /*13700*/  @!P0 LDGSTS.E.BYPASS.LTC128B.128 [R25+0x2e400], desc[UR44][R2.64+0x200], !P2 ;  /* 0x2e40020002198fae */ /* 0x0001e8000d101d6c */
[----:B------:R0:W-:Y:S04]  /*13710*/  @!P0 LDGSTS.E.BYPASS.LTC128B.128 [R25+0x30400], desc[UR44][R2.64+0x280], !P1 ;  /* 0x3040028002198fae */ /* 0x0001e8000c901d6c */
[----:B------:R-:W-:Y:S01]  /*13720*/  @P5 LOP3.LUT R22, R22, 0x8000000, RZ, 0xfc, !PT ;  /* 0x0800000016165812 */ /* 0x000fe200078efcff */
[----:B------:R0:W-:Y:S03]  /*13730*/  @!P0 LDGSTS.E.BYPASS.LTC128B.128 [R25+0x32400], desc[UR44][R2.64+0x300], P6 ;  /* 0x3240030002198fae */ /* 0x0001e6000b101d6c */
[----:B------:R-:W-:-:S02]  /*13740*/  LOP3.LUT P6, RZ, R22, 0x10000000, RZ, 0xc0, !PT ;  /* 0x1000000016ff7812 */ /* 0x000fc400078cc0ff */
[----:B------:R-:W-:-:S11]  /*13750*/  LOP3.LUT P5, RZ, R22, 0x80, RZ, 0xc0, !PT ;  /* 0x0000008016ff7812 */ /* 0x000fd600078ac0ff */
[----:B------:R0:W-:Y:S02]  /*13760*/  @!P0 LDGSTS.E.BYPASS.LTC128B.128 [R25+0x34400], desc[UR44][R2.64+0x380], P6 ;  /* 0x3440038002198fae */ /* 0x0001e4000b101d6c */
[----:B0-----:R-:W-:Y:S05]  /*13770*/  WARPSYNC.COLLECTIVE R15, `(.L_x_4374) ;  /* 0x000000000f087348 */ /* 0x001fea0003c00000 */
[----:B------:R1:W2:Y:S02]  /*13780*/  SHFL.IDX P6, R14, R13, R12, R11 ;  /* 0x0000000c0d0e7389 */ /* 0x0002a400000c000b */
[----:B012---:R-:W-:Y:S01]  /*13790*/  ENDCOLLECTIVE ;  /* 0x000000000000791b */ /* 0x007fe20003800000 */
.L_x_4374:
[----:B------:R-:W-:Y:S02]  /*137a0*/  IMAD.MOV.U32 R13, RZ, RZ, R0 ;  /* 0x000000ffff0d7224 */ /* 0x000fe400078e0000 */
[----:B------:R-:W-:-:S07]  /*137b0*/  IMAD.MOV.U32 R7, RZ, RZ, R14 ;  /* 0x000000ffff077224 */ /* 0x000fce00078e000e */
[----:B------:R-:W-:Y:S05]  /*137c0*/  WARPSYNC.COLLECTIVE R15, `(.L_x_4375) ;  /* 0x000000000f087348 */ /* 0x000fea0003c00000 */
[----:B------:R0:W1:Y:S02]  /*137d0*/  SHFL.IDX P6, R14, R13, R12, R11 ;  /* 0x0000000c0d0e7389 */ /* 0x00006400000c000b */
[----:B01----:R-:W-:Y:S01]  /*137e0*/  ENDCOLLECTIVE ;  /* 0x000000000000791b */ /* 0x003fe20003800000 */
.L_x_4375:
        /* <DEDUP_REMOVED lines=10> */
[----:B------:R-:W-:-:S11]  /*13890*/  LOP3.LUT P6, RZ, R22, 0x40000, RZ, 0xc0, !PT ;  /* 0x0004000016ff7812 */ /* 0x000fd600078cc0ff */
[----:B------:R-:W-:Y:S01]  /*138a0*/  @!PT LDS RZ, [RZ] ;  /* 0x00000000fffff984 */ /* 0x000fe20000000800 */
[----:B------:R-:W-:Y:S01]  /*138b0*/  @!PT LDS RZ, [RZ] ;  /* 0x00000000fffff984 */ /* 0x000fe20000000800 */
[----:B------:R-:W-:Y:S01]  /*138c0*/  @!PT LDS RZ, [RZ] ;  /* 0x00000000fffff984 */ /* 0x000fe20000000800 */
[----:B------:R0:W-:Y:S01]  /*138d0*/  @!P0 LDGSTS.E.BYPASS.LTC128B.128 [R25+0x26c00], desc[UR44][R2.64], !P5 ;  /* 0x26c0000002198fae */ /* 0x0001e2000e901d6c */
[C---:B------:R-:W-:Y:S02]  /*138e0*/  LOP3.LUT P5, RZ, R22.reuse, 0x4000000, RZ, 0xc0, !PT ;  /* 0x0400000016ff7812 */ /* 0x040fe400078ac0ff */
[----:B------:R-:W-:-:S11]  /*138f0*/  LOP3.LUT R22, R22, 0xff7fffff, RZ, 0xc0, !PT ;  /* 0xff7fffff16167812 */ /* 0x000fd600078ec0ff */
        /* <DEDUP_REMOVED lines=8> */
[----:B------:R0:W-:Y:S03]  /*13980*/  @!P0 LDGSTS.E.BYPASS.LTC128B.128 [R25+0x30c00], desc[UR44][R2.64+0x280], !P1 ;  /* 0x30c0028002198fae */ /* 0x0001e6000c901d6c */
[C---:B------:R-:W-:Y:S01]  /*13990*/  LOP3.LUT P5, RZ, R22.reuse, 0x40, RZ, 0xc0, !PT ;  /* 0x0000004016ff7812 */ /* 0x040fe200078ac0ff */
[----:B------:R0:W-:Y:S01]  /*139a0*/  @!P0 LDGSTS.E.BYPASS.LTC128B.128 [R25+0x32c00], desc[UR44][R2.64+0x300], P6 ;  /* 0x32c0030002198fae */ /* 0x0001e2000b101d6c */
[----:B------:R-:W-:-:S13]  /*139b0*/  LOP3.LUT P6, RZ, R22, 0x2000000, RZ, 0xc0, !PT ;  /* 0x0200000016ff7812 */ /* 0x000fda00078cc0ff */
[----:B------:R0:W-:Y:S02]  /*139c0*/  @!P0 LDGSTS.E.BYPASS.LTC128B.128 [R25+0x34c00], desc[UR44][R2.64+0x380], P6 ;  /* 0x34c0038002198fae */ /* 0x0001e4000b101d6c */
[----:B0-----:R-:W-:Y:S05]  /*139d0*/  WARPSYNC.COLLECTIVE R15, `(.L_x_4376) ;  /* 0x000000000f087348 */ /* 0x001fea0003c00000 */
[----:B------:R1:W2:Y:S02]  /*139e0*/  SHFL.IDX P6, R14, R13, R12, R11 ;  /* 0x0000000c0d0e7389 */ /* 0x0002a400000c000b */
[----:B012---:R-:W-:Y:S01]  /*139f0*/  ENDCOLLECTIVE ;  /* 0x000000000000791b */ /* 0x007fe20003800000 */
.L_x_4376:
[----:B------:R-:W-:Y:S01]  /*13a00*/  MOV R13, R0 ;  /* 0x00000000000d7202 */ /* 0x000fe20000000f00 */
[----:B------:R-:W-:-:S07]  /*13a10*/  IMAD.MOV.U32 R7, RZ, RZ, R14 ;  /* 0x000000ffff077224 */ /* 0x000fce00078e000e */
[----:B------:R-:W-:Y:S05]  /*13a20*/  WARPSYNC.COLLECTIVE R15, `(.L_x_4377) ;  /* 0x000000000f087348 */ /* 0x000fea0003c00000 */
[----:B------:R0:W1:Y:S02]  /*13a30*/  SHFL.IDX P6, R14, R13, R12, R11 ;  /* 0x0000000c0d0e7389 */ /* 0x00006400000c000b */
[----:B01----:R-:W-:Y:S01]  /*13a40*/  ENDCOLLECTIVE ;  /* 0x000000000000791b */ /* 0x003fe20003800000 */
.L_x_4377:
        /* <DEDUP_REMOVED lines=15> */
[----:B------:R-:W-:-:S13]  /*13b40*/  LOP3.LUT P5, RZ, R22, 0x800000, RZ, 0xc0, !PT ;  /* 0x0080000016ff7812 */ /* 0x000fda00078ac0ff */
[----:B------:R0:W-:Y:S04]  /*13b50*/  @!P0 LDGSTS.E.BYPASS.LTC128B.128 [R25+0x29400], desc[UR44][R2.64+0x80], !P5 ;  /* 0x2940008002198fae */ /* 0x0001e8000e901d6c */
[----:B------:R0:W-:Y:S04]  /*13b60*/  @!P0 LDGSTS.E.BYPASS.LTC128B.128 [R25+0x2b400], desc[UR44][R2.64+0x100], !P4 ;  /* 0x2b40010002198fae */ /* 0x0001e8000e101d6c */
[----:B------:R0:W-:Y:S04]  /*13b70*/  @!P0 LDGSTS.E.BYPASS.LTC128B.128 [R25+0x2d400], desc[UR44][R2.64+0x180], !P3 ;  /* 0x2d40018002198fae */ /* 0x0001e8000d901d6c */
[----:B------:R0:W-:Y:S04]  /*13b80*/  @!P0 LDGSTS.E.BYPASS.LTC128B.128 [R25+0x2f400], desc[UR44][R2.64+0x200], !P2 ;  /* 0x2f40020002198fae */ /* 0x0001e8000d101d6c */
[----:B------:R0:W-:Y:S04]  /*13b90*/  @!P0 LDGSTS.E.BYPASS.LTC128B.128 [R25+0x31400], desc[UR44][R2.64+0x280], !P1 ;  /* 0x3140028002198fae */ /* 0x0001e8000c901d6c */
[----:B------:R0:W-:Y:S01]  /*13ba0*/  @!P0 LDGSTS.E.BYPASS.LTC128B.128 [R25+0x33400], desc[UR44][R2.64+0x300], P6 ;  /* 0x3340030002198fae */ /* 0x0001e2000b101d6c */
[----:B------:R-:W-:-:S13]  /*13bb0*/  LOP3.LUT P6, RZ, R22, 0x400000, RZ, 0xc0, !PT ;  /* 0x0040000016ff7812 */ /* 0x000fda00078cc0ff */
[----:B------:R0:W-:Y:S02]  /*13bc0*/  @!P0 LDGSTS.E.BYPASS.LTC128B.128 [R25+0x35400], desc[UR44][R2.64+0x380], P6 ;  /* 0x3540038002198fae */ /* 0x0001e4000b101d6c */
[----:B0-----:R-:W-:Y:S05]  /*13bd0*/  WARPSYNC.COLLECTIVE R15, `(.L_x_4378) ;  /* 0x000000000f087348 */ /* 0x001fea0003c00000 */
[----:B------:R1:W2:Y:S02]  /*13be0*/  SHFL.IDX P6, R14, R13, R12, R11 ;  /* 0x0000000c0d0e7389 */ /* 0x0002a400000c000b */
[----:B012---:R-:W-:Y:S01]  /*13bf0*/  ENDCOLLECTIVE ;  /* 0x000000000000791b */ /* 0x007fe20003800000 */
.L_x_4378:
[----:B------:R-:W-:Y:S02]  /*13c00*/  IMAD.MOV.U32 R13, RZ, RZ, R0 ;  /* 0x000000ffff0d7224 */ /* 0x000fe400078e0000 */
[----:B------:R-:W-:-:S07]  /*13c10*/  IMAD.MOV.U32 R6, RZ, RZ, R14 ;  /* 0x000000ffff067224 */ /* 0x000fce00078e000e */
[----:B------:R-:W-:Y:S05]  /*13c20*/  WARPSYNC.COLLECTIVE R15, `(.L_x_4379) ;  /* 0x000000000f087348 */ /* 0x000fea0003c00000 */
[----:B------:R0:W1:Y:S02]  /*13c30*/  SHFL.IDX P6, R14, R13, R12, R11 ;  /* 0x0000000c0d0e7389 */ /* 0x00006400000c000b */
[----:B01----:R-:W-:Y:S01]  /*13c40*/  ENDCOLLECTIVE ;  /* 0x000000000000791b */ /* 0x003fe20003800000 */
.L_x_4379:
[----:B------:R-:W-:Y:S01]  /*13c50*/  IMAD.MOV.U32 R0, RZ, RZ, R14 ;  /* 0x000000ffff007224 */ /* 0x000fe200078e000e */
[----:B------:R-:W-:Y:S06]  /*13c60*/  BRA `(.L_x_4380) ;  /* 0xffffffb800d87947 */ /* 0x000fec000383ffff */
.L_x_4295:
[----:B0-----:R0:W1:Y:S02]  /*13c70*/  SYNCS.PHASECHK.TRANS64.TRYWAIT P0, [R23+URZ+0x38820], R0 ;  /* 0x03882000170075a7 */ /* 0x001064000800017f */
[----:B-1----:R-:W-:Y:S05]  /*13c80*/  @!P0 NANOSLEEP.SYNCS 0x989680 ;  /* 0x009896800000895d */ /* 0x002fea0003900000 */
[----:B------:R-:W1:Y:S02]  /*13c90*/  @!P0 SYNCS.PHASECHK.TRANS64 P0, [R23+URZ+0x38820], R0 ;  /* 0x03882000170085a7 */ /* 0x000e64000800007f */
[----:B-1----:R-:W-:Y:S05]  /*13ca0*/  @!P0 BRA `(.L_x_4295) ;  /* 0xfffffffc00f08947 */ /* 0x002fea000383ffff */
[----:B------:R-:W-:Y:S05]  /*13cb0*/  BRA `(.L_x_4381) ;  /* 0xffffffbc00747947 */ /* 0x000fea000383ffff */
.L_x_4298:
[----:B0-----:R0:W1:Y:S02]  /*13cc0*/  SYNCS.PHASECHK.TRANS64.TRYWAIT P0, [R30+URZ+0x38860], R0 ;  /* 0x038860001e0075a7 */ /* 0x001064000800017f */
[----:B-1----:R-:W-:Y:S05]  /*13cd0*/  @!P0 NANOSLEEP.SYNCS 0x989680 ;  /* 0x009896800000895d */ /* 0x002fea0003900000 */
[----:B------:R-:W1:Y:S02]  /*13ce0*/  @!P0 SYNCS.PHASECHK.TRANS64 P0, [R30+URZ+0x38860], R0 ;  /* 0x038860001e0085a7 */ /* 0x000e64000800007f */
[----:B-1----:R-:W-:Y:S05]  /*13cf0*/  @!P0 BRA `(.L_x_4298) ;  /* 0xfffffffc00f08947 */ /* 0x002fea000383ffff */
[----:B------:R-:W-:Y:S05]  /*13d00*/  BRA `(.L_x_4382) ;  /* 0xffffffbc00847947 */ /* 0x000fea000383ffff */
.L_x_4299:
        /* <DEDUP_REMOVED lines=8> */
.L_x_4384:
[----:B------:R-:W-:Y:S05]  /*13d90*/  BSYNC B0 ;  /* 0x0000000000007941 */ /* 0x000fea0003800000 */
.L_x_4383:
[----:B------:R-:W0:Y:S01]  /*13da0*/  S2R R7, SR_TID.X ;  /* 0x0000000000077919 */ /* 0x000e220000002100 */
[----:B------:R-:W-:Y:S01]  /*13db0*/  IMAD.MOV.U32 R13, RZ, RZ, R4 ;  /* 0x000000ffff0d7224 */ /* 0x000fe200078e0004 */
[C---:B------:R-:W-:Y:S01]  /*13dc0*/  LOP3.LUT P5, RZ, R31.reuse, 0x2, RZ, 0xc0, !PT ;  /* 0x000000021fff7812 */ /* 0x040fe200078ac0ff */
[----:B------:R-:W-:Y:S01]  /*13dd0*/  IMAD.MOV.U32 R12, RZ, RZ, RZ ;  /* 0x000000ffff0c7224 */ /* 0x000fe200078e00ff */
[C---:B------:R-:W-:Y:S01]  /*13de0*/  LOP3.LUT P4, RZ, R31.reuse, 0x4, RZ, 0xc0, !PT ;  /* 0x000000041fff7812 */ /* 0x040fe2000788c0ff */
[----:B------:R-:W-:Y:S01]  /*13df0*/  IMAD.MOV.U32 R11, RZ, RZ, 0x181f ;  /* 0x0000181fff0b7424 */ /* 0x000fe200078e00ff */
[C---:B------:R-:W-:Y:S01]  /*13e00*/  LOP3.LUT P3, RZ, R31.reuse, 0x8, RZ, 0xc0, !PT ;  /* 0x000000081fff7812 */ /* 0x040fe2000786c0ff */
[----:B------:R-:W-:Y:S01]  /*13e10*/  IMAD.MOV.U32 R15, RZ, RZ, -0x1 ;  /* 0xffffffffff0f7424 */ /* 0x000fe200078e00ff */
[----:B------:R-:W-:Y:S01]  /*13e20*/  LOP3.LUT P2, RZ, R31, 0x10, RZ, 0xc0, !PT ;  /* 0x000000101fff7812 */ /* 0x000fe2000784c0ff */
[----:B------:R-:W-:Y:S01]  /*13e30*/  IMAD.MOV.U32 R3, RZ, RZ, R14 ;  /* 0x000000ffff037224 */ /* 0x000fe200078e000e */
[----:B------:R-:W-:Y:S01]  /*13e40*/  LOP3.LUT R22, R22, 0xffffffbf, RZ, 0xc0, !PT ;  /* 0xffffffbf16167812 */ /* 0x000fe200078ec0ff */
[----:B------:R-:W-:-:S10]  /*13e50*/  IMAD R5, R5, 0x2, R23 ;  /* 0x0000000205057824 */ /* 0x000fd400078e0217 */
[----:B0-----:R-:W-:Y:S05]  /*13e60*/  WARPSYNC.COLLECTIVE R15, `(.L_x_4385) ;  /* 0x000000000f087348 */ /* 0x001fea0003c00000 */
[----:B------:R1:W2:Y:S02]  /*13e70*/  SHFL.IDX P6, R14, R13, R12, R11 ;  /* 0x0000000c0d0e7389 */ /* 0x0002a400000c000b */
[----:B012---:R-:W-:Y:S01]  /*13e80*/  ENDCOLLECTIVE ;  /* 0x000000000000791b */ /* 0x007fe20003800000 */
.L_x_4385:
        /* <DEDUP_REMOVED lines=8> */
[----:B------:R-:W-:Y:S02]  /*13f10*/  ISETP.NE.U32.AND P1, PT, R7, 0x1, PT ;  /* 0x000000010700780c */ /* 0x000fe40003f25070 */
[----:B------:R-:W-:Y:S01]  /*13f20*/  PRMT R7, R31, 0x8880, RZ ;  /* 0x000088801f077816 */ /* 0x000fe200000000ff */
        /* <DEDUP_REMOVED lines=8> */
[----:B------:R-:W-:Y:S02]  /*13fb0*/  ISETP.LT.OR P0, PT, R27, 0x1, !P5 ;  /* 0x000000011b00780c */ /* 0x000fe40006f01670 */
[----:B------:R-:W-:-:S11]  /*13fc0*/  LOP3.LUT R22, R22, 0xffffff7f, RZ, 0xc0, !PT ;  /* 0xffffff7f16167812 */ /* 0x000fd600078ec0ff */
        /* <DEDUP_REMOVED lines=10> */
[----:B------:R-:W-:-:S13]  /*14070*/  ISETP.LT.OR P6, PT, R27, 0x1, !P0 ;  /* 0x000000011b00780c */ /* 0x000fda00047c1670 */
[----:B------:R0:W-:Y:S01]  /*14080*/  LDGSTS.E.BYPASS.LTC128B.128 [R5+0xc400], desc[UR44][R2.64+0x300], !P6 ;  /* 0x0c40030002057fae */ /* 0x0001e2000f101d6c */
[----:B------:R-:W-:-:S13]  /*14090*/  ISETP.GT.AND P6, PT, R7, -0x1, PT ;  /* 0xffffffff0700780c */ /* 0x000fda0003fc4270 */
[----:B------:R-:W-:Y:S02]  /*140a0*/  @P6 LOP3.LUT R22, R22, 0x80, RZ, 0xfc, !PT ;  /* 0x0000008016166812 */ /* 0x000fe400078efcff */
[----:B------:R-:W-:-:S13]  /*140b0*/  ISETP.LT.OR P6, PT, R27, 0x1, P6 ;  /* 0x000000011b00780c */ /* 0x000fda00037c1670 */
[----:B------:R0:W-:Y:S02]  /*140c0*/  LDGSTS.E.BYPASS.LTC128B.128 [R5+0xe400], desc[UR44][R2.64+0x380], !P6 ;  /* 0x0e40038002057fae */ /* 0x0001e4000f101d6c */
[----:B0-----:R-:W-:Y:S05]  /*140d0*/  WARPSYNC.COLLECTIVE R15, `(.L_x_4386) ;  /* 0x000000000f087348 */ /* 0x001fea0003c00000 */
[----:B------:R1:W2:Y:S02]  /*140e0*/  SHFL.IDX P6, R14, R13, R12, R11 ;  /* 0x0000000c0d0e7389 */ /* 0x0002a400000c000b */
[----:B012---:R-:W-:Y:S01]  /*140f0*/  ENDCOLLECTIVE ;  /* 0x000000000000791b */ /* 0x007fe20003800000 */
.L_x_4386:
[----:B------:R-:W-:Y:S02]  /*14100*/  IMAD.MOV.U32 R13, RZ, RZ, R4 ;  /* 0x000000ffff0d7224 */ /* 0x000fe400078e0004 */
[----:B------:R-:W-:-:S07]  /*14110*/  IMAD.MOV.U32 R3, RZ, RZ, R14 ;  /* 0x000000ffff037224 */ /* 0x000fce00078e000e */
[----:B------:R-:W-:Y:S05]  /*14120*/  WARPSYNC.COLLECTIVE R15, `(.L_x_4387) ;  /* 0x000000000f087348 */ /* 0x000fea0003c00000 */
[----:B------:R0:W1:Y:S02]  /*14130*/  SHFL.IDX P6, R14, R13, R12, R11 ;  /* 0x0000000c0d0e7389 */ /* 0x00006400000c000b */
[----:B01----:R-:W-:Y:S01]  /*14140*/  ENDCOLLECTIVE ;  /* 0x000000000000791b */ /* 0x003fe20003800000 */
.L_x_4387:
        /* <DEDUP_REMOVED lines=29> */
.L_x_4388:
[----:B------:R-:W-:Y:S02]  /*14320*/  IMAD.MOV.U32 R13, RZ, RZ, R4 ;  /* 0x000000ffff0d7224 */ /* 0x000fe400078e0004 */
[----:B------:R-:W-:-:S07]  /*14330*/  IMAD.MOV.U32 R7, RZ, RZ, R14 ;  /* 0x000000ffff077224 */ /* 0x000fce00078e000e */
[----:B------:R-:W-:Y:S05]  /*14340*/  WARPSYNC.COLLECTIVE R15, `(.L_x_4389) ;  /* 0x000000000f087348 */ /* 0x000fea0003c00000 */
[----:B------:R0:W1:Y:S02]  /*14350*/  SHFL.IDX P6, R14, R13, R12, R11 ;  /* 0x0000000c0d0e7389 */ /* 0x00006400000c000b */
[----:B01----:R-:W-:Y:S01]  /*14360*/  ENDCOLLECTIVE ;  /* 0x000000000000791b */ /* 0x003fe20003800000 */
.L_x_4389:
        /* <DEDUP_REMOVED lines=29> */
.L_x_4390:
[----:B------:R-:W-:Y:S01]  /*14540*/  IMAD.MOV.U32 R13, RZ, RZ, R4 ;  /* 0x000000ffff0d7224 */ /* 0x000fe200078e0004 */
[----:B------:R-:W-:-:S07]  /*14550*/  MOV R6, R14 ;  /* 0x0000000e00067202 */ /* 0x000fce0000000f00 */
[----:B------:R-:W-:Y:S05]  /*14560*/  WARPSYNC.COLLECTIVE R15, `(.L_x_4391) ;  /* 0x000000000f087348 */ /* 0x000fea0003c00000 */
[----:B------:R0:W1:Y:S02]  /*14570*/  SHFL.IDX P6, R14, R13, R12, R11 ;  /* 0x0000000c0d0e7389 */ /* 0x00006400000c000b */
[----:B01----:R-:W-:Y:S01]  /*14580*/  ENDCOLLECTIVE ;  /* 0x000000000000791b */ /* 0x003fe20003800000 */
.L_x_4391:
[----:B------:R-:W-:Y:S01]  /*14590*/  IMAD.MOV.U32 R2, RZ, RZ, R14 ;  /* 0x000000ffff027224 */ /* 0x000fe200078e000e */
[----:B------:R-:W-:Y:S06]  /*145a0*/  BRA `(.L_x_4392) ;  /* 0xffffffbc00187947 */ /* 0x000fec000383ffff */
.L_x_4306:
[----:B0-----:R0:W1:Y:S02]  /*145b0*/  SYNCS.PHASECHK.TRANS64.TRYWAIT P0, [R6+URZ+0x38840], R17 ;  /* 0x03884011060075a7 */ /* 0x001064000800017f */
[----:B-1----:R-:W-:Y:S05]  /*145c0*/  @!P0 NANOSLEEP.SYNCS 0x989680 ;  /* 0x009896800000895d */ /* 0x002fea0003900000 */
[----:B------:R-:W1:Y:S02]  /*145d0*/  @!P0 SYNCS.PHASECHK.TRANS64 P0, [R6+URZ+0x38840], R17 ;  /* 0x03884011060085a7 */ /* 0x000e64000800007f */
[----:B-1----:R-:W-:Y:S05]  /*145e0*/  @!P0 BRA `(.L_x_4306) ;  /* 0xfffffffc00f08947 */ /* 0x002fea000383ffff */
[----:B------:R-:W-:Y:S05]  /*145f0*/  BRA `(.L_x_4393) ;  /* 0xffffffc000b07947 */ /* 0x000fea000383ffff */
.L_x_4307:
        /* <DEDUP_REMOVED lines=8> */
.L_x_4395:
[----:B------:R-:W-:Y:S05]  /*14680*/  BSYNC B1 ;  /* 0x0000000000017941 */ /* 0x000fea0003800000 */
.L_x_4394:
        /* <DEDUP_REMOVED lines=9> */
.L_x_4396:
[----:B------:R-:W-:Y:S02]  /*14720*/  IMAD.MOV.U32 R13, RZ, RZ, R27 ;  /* 0x000000ffff0d7224 */ /* 0x000fe400078e001b */
[----:B------:R-:W-:Y:S02]  /*14730*/  IMAD.MOV.U32 R12, RZ, RZ, 0x1 ;  /* 0x00000001ff0c7424 */ /* 0x000fe400078e00ff */
[----:B------:R-:W-:-:S07]  /*14740*/  IMAD.MOV.U32 R2, RZ, RZ, R14 ;  /* 0x000000ffff027224 */ /* 0x000fce00078e000e */
[----:B------:R-:W-:Y:S05]  /*14750*/  WARPSYNC.COLLECTIVE R15, `(.L_x_4397) ;  /* 0x000000000f087348 */ /* 0x000fea0003c00000 */
[----:B------:R0:W1:Y:S02]  /*14760*/  SHFL.IDX P6, R14, R13, R12, R11 ;  /* 0x0000000c0d0e7389 */ /* 0x00006400000c000b */
[----:B01----:R-:W-:Y:S01]  /*14770*/  ENDCOLLECTIVE ;  /* 0x000000000000791b */ /* 0x003fe20003800000 */
.L_x_4397:
        /* <DEDUP_REMOVED lines=11> */
.L_x_4398:
[----:B------:R-:W-:Y:S02]  /*14830*/  IMAD.MOV.U32 R13, RZ, RZ, R27 ;  /* 0x000000ffff0d7224 */ /* 0x000fe400078e001b */
[----:B------:R-:W-:Y:S02]  /*14840*/  IMAD.MOV.U32 R12, RZ, RZ, 0x2 ;  /* 0x00000002ff0c7424 */ /* 0x000fe400078e00ff */
[----:B------:R-:W-:-:S07]  /*14850*/  IMAD.MOV.U32 R2, RZ, RZ, R14 ;  /* 0x000000ffff027224 */ /* 0x000fce00078e000e */
[----:B------:R-:W-:Y:S05]  /*14860*/  WARPSYNC.COLLECTIVE R15, `(.L_x_4399) ;  /* 0x000000000f087348 */ /* 0x000fea0003c00000 */
[----:B------:R0:W1:Y:S02]  /*14870*/  SHFL.IDX P6, R14, R13, R12, R11 ;  /* 0x0000000c0d0e7389 */ /* 0x00006400000c000b */
[----:B01----:R-:W-:Y:S01]  /*14880*/  ENDCOLLECTIVE ;  /* 0x000000000000791b */ /* 0x003fe20003800000 */
.L_x_4399:
        /* <DEDUP_REMOVED lines=11> */
.L_x_4400:
[----:B------:R-:W-:Y:S02]  /*14940*/  IMAD.MOV.U32 R13, RZ, RZ, R27 ;  /* 0x000000ffff0d7224 */ /* 0x000fe400078e001b */
[----:B------:R-:W-:Y:S02]  /*14950*/  IMAD.MOV.U32 R12, RZ, RZ, 0x3 ;  /* 0x00000003ff0c7424 */ /* 0x000fe400078e00ff */
[----:B------:R-:W-:-:S07]  /*14960*/  IMAD.MOV.U32 R2, RZ, RZ, R14 ;  /* 0x000000ffff027224 */ /* 0x000fce00078e000e */
[----:B------:R-:W-:Y:S05]  /*14970*/  WARPSYNC.COLLECTIVE R15, `(.L_x_4401) ;  /* 0x000000000f087348 */ /* 0x000fea0003c00000 */
[----:B------:R0:W1:Y:S02]  /*14980*/  SHFL.IDX P6, R14, R13, R12, R11 ;  /* 0x0000000c0d0e7389 */ /* 0x00006400000c000b */
[----:B01----:R-:W-:Y:S01]  /*14990*/  ENDCOLLECTIVE ;  /* 0x000000000000791b */ /* 0x003fe20003800000 */
.L_x_4401:
        /* <DEDUP_REMOVED lines=11> */
.L_x_4402:
[----:B------:R-:W-:Y:S01]  /*14a50*/  IMAD.MOV.U32 R2, RZ, RZ, R14 ;  /* 0x000000ffff027224 */ /* 0x000fe200078e000e */
[----:B------:R-:W-:Y:S06]  /*14a60*/  BRA `(.L_x_4403) ;  /* 0xffffffc000407947 */ /* 0x000fec000383ffff */
.L_x_4312:
[----:B---3--:R3:W4:Y:S02]  /*14a70*/  SYNCS.PHASECHK.TRANS64.TRYWAIT P0, [R6+URZ+0x38860], R17 ;  /* 0x03886011060075a7 */ /* 0x008724000800017f */
[----:B----4-:R-:W-:Y:S05]  /*14a80*/  @!P0 NANOSLEEP.SYNCS 0x989680 ;  /* 0x009896800000895d */ /* 0x010fea0003900000 */
[----:B------:R-:W4:Y:S02]  /*14a90*/  @!P0 SYNCS.PHASECHK.TRANS64 P0, [R6+URZ+0x38860], R17 ;  /* 0x03886011060085a7 */ /* 0x000f24000800007f */
[----:B----4-:R-:W-:Y:S05]  /*14aa0*/  @!P0 BRA `(.L_x_4312) ;  /* 0xfffffffc00f08947 */ /* 0x010fea000383ffff */
[----:B------:R-:W-:Y:S05]  /*14ab0*/  BRA `(.L_x_4404) ;  /* 0xffffffc000907947 */ /* 0x000fea000383ffff */
.L_x_4313:
        /* <DEDUP_REMOVED lines=8> */
.L_x_4406:
[----:B------:R-:W-:Y:S05]  /*14b40*/  BSYNC B1 ;  /* 0x0000000000017941 */ /* 0x000fea0003800000 */
.L_x_4405:
        /* <DEDUP_REMOVED lines=12> */
.L_x_4407:
        /* <DEDUP_REMOVED lines=18> */
.L_x_4408:
        /* <DEDUP_REMOVED lines=16> */
.L_x_4409:
        /* <DEDUP_REMOVED lines=19> */
.L_x_4410:
        /* <DEDUP_REMOVED lines=14> */
.L_x_4411:
        /* <DEDUP_REMOVED lines=16> */
.L_x_4412:
        /* <DEDUP_REMOVED lines=14> */
.L_x_4413:
[----:B------:R-:W-:Y:S05]  /*15220*/  BRA `(.L_x_4414) ;  /* 0xffffffbc00fc7947 */ /* 0x000fea000383ffff */
.L_x_4321:
[----:B------:R-:W-:Y:S01]  /*15230*/  BSSY B0, `(.L_x_4415) ;  /* 0x0000008000007945 */ /* 0x000fe20003800000 */
[----:B------:R-:W-:Y:S02]  /*15240*/  IMAD.MOV.U32 R13, RZ, RZ, R16 ;  /* 0x000000ffff0d7224 */ /* 0x000fe400078e0010 */
[----:B------:R-:W-:Y:S02]  /*15250*/  IMAD.MOV.U32 R12, RZ, RZ, RZ ;  /* 0x000000ffff0c7224 */ /* 0x000fe400078e00ff */
[----:B------:R-:W-:Y:S02]  /*15260*/  IMAD.MOV.U32 R11, RZ, RZ, 0x1f ;  /* 0x0000001fff0b7424 */ /* 0x000fe400078e00ff */
[----:B------:R-:W-:-:S07]  /*15270*/  IMAD.MOV.U32 R15, RZ, RZ, -0x1 ;  /* 0xffffffffff0f7424 */ /* 0x000fce00078e00ff */
[----:B-123--:R-:W-:Y:S05]  /*15280*/  WARPSYNC.COLLECTIVE R15, `(.L_x_4416) ;  /* 0x000000000f087348 */ /* 0x00efea0003c00000 */
[----:B------:R0:W4:Y:S02]  /*15290*/  SHFL.IDX P6, R14, R13, R12, R11 ;  /* 0x0000000c0d0e7389 */ /* 0x00012400000c000b */
[----:B01234-:R-:W-:Y:S01]  /*152a0*/  ENDCOLLECTIVE ;  /* 0x000000000000791b */ /* 0x01ffe20003800000 */
.L_x_4416:
[----:B------:R-:W-:Y:S05]  /*152b0*/  BSYNC B0 ;  /* 0x0000000000007941 */ /* 0x000fea0003800000 */
.L_x_4415:
        /* <DEDUP_REMOVED lines=9> */
.L_x_4417:
        /* <DEDUP_REMOVED lines=18> */
.L_x_4418:
[----:B------:R-:W-:Y:S01]  /*15470*/  IMAD.MOV.U32 R12, RZ, RZ, 0x2 ;  /* 0x00000002ff0c7424 */ /* 0x000fe200078e00ff */
[----:B------:R-:W-:-:S05]  /*15480*/  SEL R6, R14, RZ, P1 ;  /* 0x000000ff0e067207 */ /* 0x000fca0000800000 */
[----:B------:R-:W-:-:S04]  /*15490*/  IMAD.IADD R6, R5, 0x1, R6 ;  /* 0x0000000105067824 */ /* 0x000fc800078e0206 */
[----:B------:R-:W-:-:S07]  /*154a0*/  IMAD.MOV.U32 R13, RZ, RZ, R6 ;  /* 0x000000ffff0d7224 */ /* 0x000fce00078e0006 */
[----:B------:R-:W-:Y:S05]  /*154b0*/  WARPSYNC.COLLECTIVE R15, `(.L_x_4419) ;  /* 0x000000000f087348 */ /* 0x000fea0003c00000 */
[----:B------:R0:W1:Y:S02]  /*154c0*/  SHFL.UP P6, R14, R13, R12, R11 ;  /* 0x0400000c0d0e7389 */ /* 0x00006400000c000b */
[----:B01----:R-:W-:Y:S01]  /*154d0*/  ENDCOLLECTIVE ;  /* 0x000000000000791b */ /* 0x003fe20003800000 */
.L_x_4419:
[----:B------:R-:W-:Y:S01]  /*154e0*/  IMAD.MOV.U32 R12, RZ, RZ, 0x4 ;  /* 0x00000004ff0c7424 */ /* 0x000fe200078e00ff */
[----:B------:R-:W-:-:S05]  /*154f0*/  SEL R7, R14, RZ, P2 ;  /* 0x000000ff0e077207 */ /* 0x000fca0001000000 */
[----:B------:R-:W-:-:S04]  /*15500*/  IMAD.IADD R7, R6, 0x1, R7 ;  /* 0x0000000106077824 */ /* 0x000fc800078e0207 */
[----:B------:R-:W-:-:S07]  /*15510*/  IMAD.MOV.U32 R13, RZ, RZ, R7 ;  /* 0x000000ffff0d7224 */ /* 0x000fce00078e0007 */
[----:B------:R-:W-:Y:S05]  /*15520*/  WARPSYNC.COLLECTIVE R15, `(.L_x_4420) ;  /* 0x000000000f087348 */ /* 0x000fea0003c00000 */
[----:B------:R0:W1:Y:S02]  /*15530*/  SHFL.UP P6, R14, R13, R12, R11 ;  /* 0x0400000c0d0e7389 */ /* 0x00006400000c000b */
[----:B01----:R-:W-:Y:S01]  /*15540*/  ENDCOLLECTIVE ;  /* 0x000000000000791b */ /* 0x003fe20003800000 */
.L_x_4420:
[----:B------:R-:W-:Y:S01]  /*15550*/  IMAD.MOV.U32 R12, RZ, RZ, 0x8 ;  /* 0x00000008ff0c7424 */ /* 0x000fe200078e00ff */
[----:B------:R-:W-:-:S05]  /*15560*/  SEL R2, R14, RZ, P3 ;  /* 0x000000ff0e027207 */ /* 0x000fca0001800000 */
[----:B------:R-:W-:-:S04]  /*15570*/  IMAD.IADD R2, R7, 0x1, R2 ;  /* 0x0000000107027824 */ /* 0x000fc800078e0202 */
[----:B------:R-:W-:-:S07]  /*15580*/  IMAD.MOV.U32 R13, RZ, RZ, R2 ;  /* 0x000000ffff0d7224 */ /* 0x000fce00078e0002 */
[----:B------:R-:W-:Y:S05]  /*15590*/  WARPSYNC.COLLECTIVE R15, `(.L_x_4421) ;  /* 0x000000000f087348 */ /* 0x000fea0003c00000 */
[----:B------:R0:W1:Y:S02]  /*155a0*/  SHFL.UP P6, R14, R13, R12, R11 ;  /* 0x0400000c0d0e7389 */ /* 0x00006400000c000b */
[----:B01----:R-:W-:Y:S01]  /*155b0*/  ENDCOLLECTIVE ;  /* 0x000000000000791b */ /* 0x003fe20003800000 */
.L_x_4421:
[----:B------:R-:W-:Y:S01]  /*155c0*/  IMAD.MOV.U32 R12, RZ, RZ, 0x10 ;  /* 0x00000010ff0c7424 */ /* 0x000fe200078e00ff */
[----:B------:R-:W-:-:S05]  /*155d0*/  SEL R3, R14, RZ, P4 ;  /* 0x000000ff0e037207 */ /* 0x000fca0002000000 */
[----:B------:R-:W-:-:S04]  /*155e0*/  IMAD.IADD R3, R2, 0x1, R3 ;  /* 0x0000000102037824 */ /* 0x000fc800078e0203 */
[----:B------:R-:W-:-:S07]  /*155f0*/  IMAD.MOV.U32 R13, RZ, RZ, R3 ;  /* 0x000000ffff0d7224 */ /* 0x000fce00078e0003 */
[----:B------:R-:W-:Y:S05]  /*15600*/  WARPSYNC.COLLECTIVE R15, `(.L_x_4422) ;  /* 0x000000000f087348 */ /* 0x000fea0003c00000 */
[----:B------:R0:W1:Y:S02]  /*15610*/  SHFL.UP P6, R14, R13, R12, R11 ;  /* 0x0400000c0d0e7389 */ /* 0x00006400000c000b */
[----:B01----:R-:W-:Y:S01]  /*15620*/  ENDCOLLECTIVE ;  /* 0x000000000000791b */ /* 0x003fe20003800000 */
.L_x_4422:
        /* <DEDUP_REMOVED lines=8> */
.L_x_4423:
[----:B------:R-:W-:Y:S05]  /*156b0*/  BRA `(.L_x_4424) ;  /* 0xffffffc000907947 */ /* 0x000fea000383ffff */
.L_x_4326:
        /* <DEDUP_REMOVED lines=8> */
.L_x_4426:
[----:B------:R-:W-:Y:S05]  /*15740*/  BSYNC B0 ;  /* 0x0000000000007941 */ /* 0x000fea0003800000 */
.L_x_4425:
        /* <DEDUP_REMOVED lines=8> */
.L_x_4427:
[----:B------:R-:W-:Y:S01]  /*157d0*/  IMAD.MOV.U32 R12, RZ, RZ, 0x4 ;  /* 0x00000004ff0c7424 */ /* 0x000fe200078e00ff */
[----:B------:R-:W-:-:S05]  /*157e0*/  SEL R2, R14, RZ, P2 ;  /* 0x000000ff0e027207 */ /* 0x000fca0001000000 */
[----:B------:R-:W-:-:S04]  /*157f0*/  IMAD.IADD R2, R13, 0x1, R2 ;  /* 0x000000010d027824 */ /* 0x000fc800078e0202 */
[----:B------:R-:W-:-:S07]  /*15800*/  IMAD.MOV.U32 R13, RZ, RZ, R2 ;  /* 0x000000ffff0d7224 */ /* 0x000fce00078e0002 */
[----:B------:R-:W-:Y:S05]  /*15810*/  WARPSYNC.COLLECTIVE R15, `(.L_x_4428) ;  /* 0x000000000f087348 */ /* 0x000fea0003c00000 */
[----:B------:R0:W1:Y:S02]  /*15820*/  SHFL.UP P6, R14, R13, R12, R11 ;  /* 0x0400000c0d0e7389 */ /* 0x00006400000c000b */
[----:B01----:R-:W-:Y:S01]  /*15830*/  ENDCOLLECTIVE ;  /* 0x000000000000791b */ /* 0x003fe20003800000 */
.L_x_4428:
[----:B------:R-:W-:Y:S01]  /*15840*/  IMAD.MOV.U32 R12, RZ, RZ, 0x8 ;  /* 0x00000008ff0c7424 */ /* 0x000fe200078e00ff */
[----:B------:R-:W-:-:S05]  /*15850*/  SEL R3, R14, RZ, P3 ;  /* 0x000000ff0e037207 */ /* 0x000fca0001800000 */
[----:B------:R-:W-:-:S04]  /*15860*/  IMAD.IADD R3, R2, 0x1, R3 ;  /* 0x0000000102037824 */ /* 0x000fc800078e0203 */
[----:B------:R-:W-:-:S07]  /*15870*/  IMAD.MOV.U32 R13, RZ, RZ, R3 ;  /* 0x000000ffff0d7224 */ /* 0x000fce00078e0003 */
[----:B------:R-:W-:Y:S05]  /*15880*/  WARPSYNC.COLLECTIVE R15, `(.L_x_4429) ;  /* 0x000000000f087348 */ /* 0x000fea0003c00000 */
[----:B------:R0:W1:Y:S02]  /*15890*/  SHFL.UP P6, R14, R13, R12, R11 ;  /* 0x0400000c0d0e7389 */ /* 0x00006400000c000b */
[----:B01----:R-:W-:Y:S01]  /*158a0*/  ENDCOLLECTIVE ;  /* 0x000000000000791b */ /* 0x003fe20003800000 */
.L_x_4429:
[----:B------:R-:W-:Y:S01]  /*158b0*/  IMAD.MOV.U32 R12, RZ, RZ, 0x10 ;  /* 0x00000010ff0c7424 */ /* 0x000fe200078e00ff */
[----:B------:R-:W-:-:S05]  /*158c0*/  SEL R4, R14, RZ, P4 ;  /* 0x000000ff0e047207 */ /* 0x000fca0002000000 */
[----:B------:R-:W-:-:S04]  /*158d0*/  IMAD.IADD R4, R3, 0x1, R4 ;  /* 0x0000000103047824 */ /* 0x000fc800078e0204 */
[----:B------:R-:W-:-:S07]  /*158e0*/  IMAD.MOV.U32 R13, RZ, RZ, R4 ;  /* 0x000000ffff0d7224 */ /* 0x000fce00078e0004 */
[----:B------:R-:W-:Y:S05]  /*158f0*/  WARPSYNC.COLLECTIVE R15, `(.L_x_4430) ;  /* 0x000000000f087348 */ /* 0x000fea0003c00000 */
[----:B------:R0:W1:Y:S02]  /*15900*/  SHFL.UP P6, R14, R13, R12, R11 ;  /* 0x0400000c0d0e7389 */ /* 0x00006400000c000b */
[----:B01----:R-:W-:Y:S01]  /*15910*/  ENDCOLLECTIVE ;  /* 0x000000000000791b */ /* 0x003fe20003800000 */
.L_x_4430:
        /* <DEDUP_REMOVED lines=8> */
.L_x_4431:
[----:B------:R-:W-:Y:S05]  /*159a0*/  BRA `(.L_x_4432) ;  /* 0xffffffc000707947 */ /* 0x000fea000383ffff */
.L_x_4328:
[----:B------:R-:W-:Y:S01]  /*159b0*/  BSSY B0, `(.L_x_4433) ;  /* 0x0000006000007945 */ /* 0x000fe20003800000 */
[----:B------:R-:W-:Y:S01]  /*159c0*/  PLOP3.LUT P6, PT, P6, PT, PT, 0x8, 0x0 ;  /* 0x000000000000781c */ /* 0x000fe200037ce170 */
[----:B------:R-:W-:-:S12]  /*159d0*/  IMAD.MOV.U32 R15, RZ, RZ, -0x1 ;  /* 0xffffffffff0f7424 */ /* 0x000fd800078e00ff */
[----:B01----:R-:W-:Y:S05]  /*159e0*/  WARPSYNC.COLLECTIVE R15, `(.L_x_4434) ;  /* 0x000000000f087348 */ /* 0x003fea0003c00000 */
[----:B------:R-:W-:Y:S01]  /*159f0*/  VOTE.ANY R14, PT, P6 ;  /* 0x00000000000e7806 */ /* 0x000fe200030e0100 */
[----:B01----:R-:W-:Y:S06]  /*15a00*/  ENDCOLLECTIVE ;  /* 0x000000000000791b */ /* 0x003fec0003800000 */
.L_x_4434:
[----:B------:R-:W-:Y:S05]  /*15a10*/  BSYNC B0 ;  /* 0x0000000000007941 */ /* 0x000fea0003800000 */
.L_x_4433:
        /* <DEDUP_REMOVED lines=9> */
.L_x_4435:
[----:B------:R-:W-:Y:S01]  /*15ab0*/  IMAD.MOV.U32 R5, RZ, RZ, R14 ;  /* 0x000000ffff057224 */ /* 0x000fe200078e000e */
[----:B------:R-:W-:Y:S06]  /*15ac0*/  BRA `(.L_x_4436) ;  /* 0xffffffc000607947 */ /* 0x000fec000383ffff */
.L_x_4330:
[----:B------:R-:W-:Y:S01]  /*15ad0*/  BSSY B0, `(.L_x_4437) ;  /* 0x0000007000007945 */ /* 0x000fe20003800000 */
[----:B------:R-:W-:Y:S02]  /*15ae0*/  IMAD.MOV.U32 R13, RZ, RZ, R2 ;  /* 0x000000ffff0d7224 */ /* 0x000fe400078e0002 */
[----:B------:R-:W-:Y:S02]  /*15af0*/  IMAD.MOV.U32 R11, RZ, RZ, 0x1f ;  /* 0x0000001fff0b7424 */ /* 0x000fe400078e00ff */
[----:B------:R-:W-:-:S07]  /*15b00*/  IMAD.MOV.U32 R15, RZ, RZ, -0x1 ;  /* 0xffffffffff0f7424 */ /* 0x000fce00078e00ff */
[----:B0123--:R-:W-:Y:S05]  /*15b10*/  WARPSYNC.COLLECTIVE R15, `(.L_x_4438) ;  /* 0x000000000f087348 */ /* 0x00ffea0003c00000 */
[----:B------:R4:W0:Y:S02]  /*15b20*/  SHFL.IDX P6, R14, R13, R12, R11 ;  /* 0x0000000c0d0e7389 */ /* 0x00082400000c000b */
[----:B01234-:R-:W-:Y:S01]  /*15b30*/  ENDCOLLECTIVE ;  /* 0x000000000000791b */ /* 0x01ffe20003800000 */
.L_x_4438:
[----:B------:R-:W-:Y:S05]  /*15b40*/  BSYNC B0 ;  /* 0x0000000000007941 */ /* 0x000fea0003800000 */
.L_x_4437:
[----:B------:R-:W-:Y:S05]  /*15b50*/  BRA `(.L_x_4329) ;  /* 0xffffffc000587947 */ /* 0x000fea000383ffff */
.L_x_4334:
[----:B0-----:R0:W1:Y:S02]  /*15b60*/  SYNCS.PHASECHK.TRANS64.TRYWAIT P0, [R7+URZ+0x38820], R0 ;  /* 0x03882000070075a7 */ /* 0x001064000800017f */
[----:B-1----:R-:W-:Y:S05]  /*15b70*/  @!P0 NANOSLEEP.SYNCS 0x989680 ;  /* 0x009896800000895d */ /* 0x002fea0003900000 */
[----:B------:R-:W1:Y:S02]  /*15b80*/  @!P0 SYNCS.PHASECHK.TRANS64 P0, [R7+URZ+0x38820], R0 ;  /* 0x03882000070085a7 */ /* 0x000e64000800007f */
[----:B-1----:R-:W-:Y:S05]  /*15b90*/  @!P0 BRA `(.L_x_4334) ;  /* 0xfffffffc00f08947 */ /* 0x002fea000383ffff */
[----:B------:R-:W-:Y:S05]  /*15ba0*/  BRA `(.L_x_4439) ;  /* 0xffffffc400447947 */ /* 0x000fea000383ffff */
.L_x_4335:
        /* <DEDUP_REMOVED lines=8> */
[----:B0-234-:R-:W-:Y:S05]  /*15c30*/  WARPSYNC.COLLECTIVE R15, `(.L_x_4441) ;  /* 0x000000000f087348 */ /* 0x01dfea0003c00000 */
[----:B------:R1:W0:Y:S02]  /*15c40*/  SHFL.IDX P6, R14, R13, R12, R11 ;  /* 0x0000000c0d0e7389 */ /* 0x00022400000c000b */
[----:B01234-:R-:W-:Y:S01]  /*15c50*/  ENDCOLLECTIVE ;  /* 0x000000000000791b */ /* 0x01ffe20003800000 */
.L_x_4441:
[----:B------:R-:W-:Y:S05]  /*15c60*/  BSYNC B0 ;  /* 0x0000000000007941 */ /* 0x000fea0003800000 */
.L_x_4440:
[----:B------:R-:W-:Y:S05]  /*15c70*/  BRA `(.L_x_4442) ;  /* 0xffffffc4002c7947 */ /* 0x000fea000383ffff */
.L_x_4338:
[----:B------:R-:W-:Y:S01]  /*15c80*/  BSSY B1, `(.L_x_4443) ;  /* 0x0000006000017945 */ /* 0x000fe20003800000 */
[----:B------:R-:W-:-:S07]  /*15c90*/  IMAD.MOV.U32 R15, RZ, RZ, -0x1 ;  /* 0xffffffffff0f7424 */ /* 0x000fce00078e00ff */
[----:B0-234-:R-:W-:Y:S05]  /*15ca0*/  WARPSYNC.COLLECTIVE R15, `(.L_x_4444) ;  /* 0x000000000f0c7348 */ /* 0x01dfea0003c00000 */
[----:B------:R-:W-:Y:S02]  /*15cb0*/  ELECT P6, UR62, PT ;  /* 0x00000000003e782f */ /* 0x000fe400038c0000 */
[----:B------:R-:W-:Y:S01]  /*15cc0*/  MOV R14, UR62 ;  /* 0x0000003e000e7c02 */ /* 0x000fe20008000f00 */
[----:B0-234-:R-:W-:Y:S10]  /*15cd0*/  ENDCOLLECTIVE ;  /* 0x000000000000791b */ /* 0x01dff40003800000 */
.L_x_4444:
[----:B------:R-:W-:Y:S05]  /*15ce0*/  BSYNC B1 ;  /* 0x0000000000017941 */ /* 0x000fea0003800000 */
.L_x_4443:
[----:B------:R-:W-:Y:S05]  /*15cf0*/  BRA `(.L_x_4445) ;  /* 0xffffffc400247947 */ /* 0x000fea000383ffff */
.L_x_4340:
[----:B0-----:R0:W1:Y:S02]  /*15d00*/  SYNCS.PHASECHK.TRANS64.TRYWAIT P1, [R5+URZ+0x38840], R0 ;  /* 0x03884000050075a7 */ /* 0x001064000802017f */
[----:B-1----:R-:W-:Y:S05]  /*15d10*/  @!P1 NANOSLEEP.SYNCS 0x989680 ;  /* 0x009896800000995d */ /* 0x002fea0003900000 */
[----:B------:R-:W1:Y:S02]  /*15d20*/  @!P1 SYNCS.PHASECHK.TRANS64 P1, [R5+URZ+0x38840], R0 ;  /* 0x03884000050095a7 */ /* 0x000e64000802007f */
[----:B-1----:R-:W-:Y:S05]  /*15d30*/  @!P1 BRA `(.L_x_4340) ;  /* 0xfffffffc00f09947 */ /* 0x002fea000383ffff */
[----:B------:R-:W-:Y:S05]  /*15d40*/  BRA `(.L_x_4446) ;  /* 0xffffffc400447947 */ /* 0x000fea000383ffff */
.L_x_4342:
[----:B-1----:R1:W0:Y:S02]  /*15d50*/  SYNCS.PHASECHK.TRANS64.TRYWAIT P1, [R3+URZ+0x38840], R2 ;  /* 0x03884002030075a7 */ /* 0x002224000802017f */
[----:B0-----:R-:W-:Y:S05]  /*15d60*/  @!P1 NANOSLEEP.SYNCS 0x989680 ;  /* 0x009896800000995d */ /* 0x001fea0003900000 */
[----:B------:R-:W0:Y:S02]  /*15d70*/  @!P1 SYNCS.PHASECHK.TRANS64 P1, [R3+URZ+0x38840], R2 ;  /* 0x03884002030095a7 */ /* 0x000e24000802007f */
[----:B0-----:R-:W-:Y:S05]  /*15d80*/  @!P1 BRA `(.L_x_4342) ;  /* 0xfffffffc00f09947 */ /* 0x001fea000383ffff */
[----:B------:R-:W-:Y:S05]  /*15d90*/  BRA `(.L_x_4447) ;  /* 0xffffffc400507947 */ /* 0x000fea000383ffff */
.L_x_4344:
[----:B------:R0:W0:Y:S02]  /*15da0*/  SYNCS.PHASECHK.TRANS64.TRYWAIT P1, [R5+URZ+0x38860], R0 ;  /* 0x03886000050075a7 */ /* 0x000024000802017f */
[----:B0-----:R-:W-:Y:S05]  /*15db0*/  @!P1 NANOSLEEP.SYNCS 0x989680 ;  /* 0x009896800000995d */ /* 0x001fea0003900000 */
[----:B------:R-:W0:Y:S02]  /*15dc0*/  @!P1 SYNCS.PHASECHK.TRANS64 P1, [R5+URZ+0x38860], R0 ;  /* 0x03886000050095a7 */ /* 0x000e24000802007f */
[----:B0-----:R-:W-:Y:S05]  /*15dd0*/  @!P1 BRA `(.L_x_4344) ;  /* 0xfffffffc00f09947 */ /* 0x001fea000383ffff */
[----:B------:R-:W-:Y:S05]  /*15de0*/  BRA `(.L_x_4448) ;  /* 0xffffffc4004c7947 */ /* 0x000fea000383ffff */
.L_x_4449:
        /* <DEDUP_REMOVED lines=9> */
.L_x_15646:


//--------------------- .text._ZN7cutlass13device_kernelIN5flash11enable_sm90INS1_16FlashAttnFwdSm90INS1_25CollectiveMainloopFwdSm90ILi2EN4cute5tupleIJNS5_1CILi1EEES8_S8_EEENS6_IJNS7_ILi64EEESA_SA_EEELi512ENS_10bfloat16_tEfNS_4arch4Sm90ELb0ELb0ELb1ELb1ELb1ELb1ELb1ELb0ELb0ELb1ELb0ELb0EEENS1_21CollectiveEpilogueFwdINS6_IJSA_NS7_ILi512EEESA_EEES9_SC_SE_Li256ELb1ELb1ELb0ELb0EEENS1_36VarlenDynamicPersistentTileSchedulerILi64ELi64ELi256ELi128ELb0ELb1ELb1ELb0ELb1ELb1EEEEEEEEEvNT_6ParamsE --------------------------
	.section	.text._ZN7cutlass13device_kernelIN5flash11enable_sm90INS1_16FlashAttnFwdSm90INS1_25CollectiveMainloopFwdSm90ILi2EN4cute5tupleIJNS5_1CILi1EEES8_S8_EEENS6_IJNS7_ILi64EEESA_SA_EEELi512ENS_10bfloat16_tEfNS_4arch4Sm90ELb0ELb0ELb1ELb1ELb1ELb1ELb1ELb0ELb0ELb1ELb0ELb0EEENS1_21CollectiveEpilogueFwdINS6_IJSA_NS7_ILi512EEESA_EEES9_SC_SE_Li256ELb1ELb1ELb0ELb0EEENS1_36VarlenDynamicPersistentTileSchedulerILi64ELi64ELi256ELi128ELb0ELb1ELb1ELb0ELb1ELb1EEEEEEEEEvNT_6ParamsE,"ax",@progbits
	.align	128
.text._ZN7cutlass13device_kernelIN5flash11enable_sm90INS1_16FlashAttnFwdSm90INS1_25CollectiveMainloopFwdSm90ILi2EN4cute5tupleIJNS5_1CILi1EEES8_S8_EEENS6_IJNS7_ILi64EEESA_SA_EEELi512ENS_10bfloat16_tEfNS_4arch4Sm90ELb0ELb0ELb1ELb1ELb1ELb1ELb1ELb0ELb0ELb1ELb0ELb0EEENS1_21CollectiveEpilogueFwdINS6_IJSA_NS7_ILi512EEESA_EEES9_SC_SE_Li256ELb1ELb1ELb0ELb0EEENS1_36VarlenDynamicPersistentTileSchedulerILi64ELi64ELi256ELi128ELb0ELb1ELb1ELb0ELb1ELb1EEEEEEEEEvNT_6ParamsE:
        .type           _ZN7cutlass13device_kernelIN5flash11enable_sm90INS1_16FlashAttnFwdSm90INS1_25CollectiveMainloopFwdSm90ILi2EN4cute5tupleIJNS5_1CILi1EEES8_S8_EEENS6_IJNS7_ILi64EEESA_SA_EEELi512ENS_10bfloat16_tEfNS_4arch4Sm90ELb0ELb0ELb1ELb1ELb1ELb1ELb1ELb0ELb0ELb1ELb0ELb0EEENS1_21CollectiveEpilogueFwdINS6_IJSA_NS7_ILi512EEESA_EEES9_SC_SE_Li256ELb1ELb1ELb0ELb0EEENS1_36VarlenDynamicPersistentTileSchedulerILi64ELi64ELi256ELi128ELb0ELb1ELb1ELb0ELb1ELb1EEEEEEEEEvNT_6ParamsE,@function
        .size           _ZN7cutlass13device_kernelIN5flash11enable_sm90INS1_16FlashAttnFwdSm90INS1_25CollectiveMainloopFwdSm90ILi2EN4cute5tupleIJNS5_1CILi1EEES8_S8_EEENS6_IJNS7_ILi64EEESA_SA_EEELi512ENS_10bfloat16_tEfNS_4arch4Sm90ELb0ELb0ELb1ELb1ELb1ELb1ELb1ELb0ELb0ELb1ELb0ELb0EEENS1_21CollectiveEpilogueFwdINS6_IJSA_NS7_ILi512EEESA_EEES9_SC_SE_Li256ELb1ELb1ELb0ELb0EEENS1_36VarlenDynamicPersistentTileSchedulerILi64ELi64ELi256ELi128ELb0ELb1ELb1ELb0ELb1ELb1EEEEEEEEEvNT_6ParamsE,(.L_x_15647 - _ZN7cutlass13device_kernelIN5flash11enable_sm90INS1_16FlashAttnFwdSm90INS1_25CollectiveMainloopFwdSm90ILi2EN4cute5tupleIJNS5_1CILi1EEES8_S8_EEENS6_IJNS7_ILi64EEESA_SA_EEELi512ENS_10bfloat16_tEfNS_4arch4Sm90ELb0ELb0ELb1ELb1ELb1ELb1ELb1ELb0ELb0ELb1ELb0ELb0EEENS1_21CollectiveEpilogueFwdINS6_IJSA_NS7_ILi512EEESA_EEES9_SC_SE_Li256ELb1ELb1ELb0ELb0EEENS1_36VarlenDynamicPersistentTileSchedulerILi64ELi64ELi256ELi128ELb0ELb1ELb1ELb0ELb1ELb1EEEEEEEEEvNT_6ParamsE)
        .other          _ZN7cutlass13device_kernelIN5flash11enable_sm90INS1_16FlashAttnFwdSm90INS1_25CollectiveMainloopFwdSm90ILi2EN4cute5tupleIJNS5_1CILi1EEES8_S8_EEENS6_IJNS7_ILi64EEESA_SA_EEELi512ENS_10bfloat16_tEfNS_4arch4Sm90ELb0ELb0ELb1ELb1ELb1ELb1ELb1ELb0ELb0ELb1ELb0ELb0EEENS1_21CollectiveEpilogueFwdINS6_IJSA_NS7_ILi512EEESA_EEES9_SC_SE_Li256ELb1ELb1ELb0ELb0EEENS1_36VarlenDynamicPersistentTileSchedulerILi64ELi64ELi256ELi128ELb0ELb1ELb1ELb0ELb1ELb1EEEEEEEEEvNT_6ParamsE,@"STO_CUDA_ENTRY STV_DEFAULT"
_ZN7cutlass13device_kernelIN5flash11enable_sm90INS1_16FlashAttnFwdSm90INS1_25CollectiveMainloopFwdSm90ILi2EN4cute5tupleIJNS5_1CILi1EEES8_S8_EEENS6_IJNS7_ILi64EEESA_SA_EEELi512ENS_10bfloat16_tEfNS_4arch4Sm90ELb0ELb0ELb1ELb1ELb1ELb1ELb1ELb0ELb0ELb1ELb0ELb0EEENS1_21CollectiveEpilogueFwdINS6_IJSA_NS7_ILi512EEESA_EEES9_SC_SE_Li256ELb1ELb1ELb0ELb0EEENS1_36VarlenDynamicPersistentTileSchedulerILi64ELi64ELi256ELi128ELb0ELb1ELb1ELb0ELb1ELb1EEEEEEEEEvNT_6ParamsE:
        /* <DEDUP_REMOVED lines=17> */
.L_x_4451:
[----:B------:R-:W-:Y:S05]  /*0110*/  BSYNC B0 ;  /* 0x0000000000007941 */ /* 0x000fea0003800000 */
.L_x_4450:
        /* <DEDUP_REMOVED lines=12> */
[----:B------:R-:W-:Y:S01]  /*01e0*/  VOTEU.ANY UP2, P0 ;  /* 0x00000000003f7886 */ /* 0x000fe20000040100 */
        /* <DEDUP_REMOVED lines=8> */
[----:B-1----:R0:W1:Y:S01]  /*0270*/  @UP0 SYNCS.EXCH.64 URZ, [UR8+0x38800], UR4 ;  /* 0x03880004083f05b2 */ /* 0x0020620008000100 */
[----:B------:R0:W2:Y:S05]  /*0280*/  @UP1 SYNCS.EXCH.64 URZ, [UR8+0x38810], UR4 ;  /* 0x03881004083f15b2 */ /* 0x0000aa0008000100 */
[----:B------:R0:W3:Y:S02]  /*0290*/  @UP2 SYNCS.EXCH.64 URZ, [UR8+0x38820], UR6 ;  /* 0x03882006083f25b2 */ /* 0x0000e40008000100 */
        /* <DEDUP_REMOVED lines=15> */
.L_x_4452:
        /* <DEDUP_REMOVED lines=22> */
.L_x_4453:
        /* <DEDUP_REMOVED lines=18> */
.L_x_4454:
        /* <DEDUP_REMOVED lines=22> */
.L_x_4455:
        /* <DEDUP_REMOVED lines=22> */
.L_x_4456:
[----:B------:R-:W-:Y:S01]  /*08d0*/  IMAD.MOV.U32 R3, RZ, RZ, 0x1 ;  /* 0x00000001ff037424 */ /* 0x000fe200078e00ff */
[----:B------:R-:W-:Y:S01]  /*08e0*/  ISETP.NE.AND P0, PT, R4, RZ, PT ;  /* 0x000000ff0400720c */ /* 0x000fe20003f05270 */
[----:B------:R-:W-:Y:S01]  /*08f0*/  NOP ;  /* 0x0000000000007918 */ /* 0x000fe20000000000 */
[----:B------:R-:W-:Y:S01]  /*0900*/  ULDC.64 UR40, c[0x0][0x208] ;  /* 0x0000820000287ab9 */ /* 0x000fe20000000a00 */
[----:B------:R-:W-:Y:S01]  /*0910*/  BSSY B9, `(.L_x_4457) ;  /* 0x0001ae5000097945 */ /* 0x000fe20003800000 */
[----:B------:R-:W-:-:S05]  /*0920*/  SEL R3, R3, 0x2, !P0 ;  /* 0x0000000203037807 */ /* 0x000fca0004000000 */
[----:B------:R0:W-:Y:S02]  /*0930*/  STL [R1+0x8], R3 ;  /* 0x0000080301007387 */ /* 0x0001e40000100800 */
[----:B01234-:R-:W-:Y:S06]  /*0940*/  BAR.SYNC.DEFER_BLOCKING 0x0 ;  /* 0x0000000000007b1d */ /* 0x01ffec0000010000 */
[----:B------:R-:W-:Y:S05]  /*0950*/  @!P0 BRA `(.L_x_4458) ;  /* 0x0000012c00988947 */ /* 0x000fea0003800000 */
.L_x_4459:
        /* <DEDUP_REMOVED lines=19> */
[----:B------:R-:W2:Y:S01]  /*0a90*/  LDL.LU R18, [R1+0x8] ;  /* 0x0000080001127983 */ /* 0x000ea20000300800 */
[----:B------:R-:W-:Y:S01]  /*0aa0*/  VIADD R19, R0, 0xffffff80 ;  /* 0xffffff8000137836 */ /* 0x000fe20000000000 */
[----:B------:R-:W-:Y:S01]  /*0ab0*/  CS2R R22, SRZ ;  /* 0x0000000000167805 */ /* 0x000fe2000001ff00 */
[----:B------:R-:W-:Y:S02]  /*0ac0*/  IMAD.MOV.U32 R225, RZ, RZ, 0x20 ;  /* 0x00000020ffe17424 */ /* 0x000fe400078e00ff */
[----:B------:R-:W-:Y:S01]  /*0ad0*/  IMAD.MOV.U32 R186, RZ, RZ, RZ ;  /* 0x000000ffffba7224 */ /* 0x000fe200078e00ff */
[----:B------:R-:W-:-:S04]  /*0ae0*/  SHF.R.S32.HI R0, RZ, 0x1f, R19 ;  /* 0x0000001fff007819 */ /* 0x000fc80000011413 */
        /* <DEDUP_REMOVED lines=15> */
[----:B------:R-:W-:Y:S02]  /*0be0*/  LOP3.LUT R14, R7, 0x1ffffffe, RZ, 0xc0, !PT ;  /* 0x1ffffffe070e7812 */ /* 0x000fe400078ec0ff */
[----:B------:R-:W-:Y:S02]  /*0bf0*/  LEA.HI R13, R13, R220, RZ, 0x2 ;  /* 0x000000dc0d0d7211 */ /* 0x000fe400078f10ff */
[----:B------:R-:W-:Y:S01]  /*0c00*/  SHF.R.S32.HI R7, RZ, 0x2, R6 ;  /* 0x00000002ff077819 */ /* 0x000fe20000011406 */
[----:B------:R-:W-:Y:S01]  /*0c10*/  IMAD.IADD R14, R11, 0x1, -R14 ;  /* 0x000000010b0e7824 */ /* 0x000fe200078e0a0e */
[----:B------:R-:W-:Y:S02]  /*0c20*/  SHF.R.S32.HI R8, RZ, 0x1f, R6 ;  /* 0x0000001fff087819 */ /* 0x000fe40000011406 */
[----:B------:R-:W-:Y:S01]  /*0c30*/  SHF.R.S32.HI R15, RZ, 0x7, R3 ;  /* 0x00000007ff0f7819 */ /* 0x000fe20000011403 */
[----:B------:R-:W-:Y:S01]  /*0c40*/  IMAD.SHL.U32 R14, R14, 0x8, RZ ;  /* 0x000000080e0e7824 */ /* 0x000fe200078e00ff */
[----:B------:R-:W-:-:S02]  /*0c50*/  LOP3.LUT R13, R13, 0x3ffffc, RZ, 0xc0, !PT ;  /* 0x003ffffc0d0d7812 */ /* 0x000fc400078ec0ff */
[----:B------:R-:W-:Y:S01]  /*0c60*/  LEA.HI R8, R8, R7, RZ, 0x3 ;  /* 0x0000000708087211 */ /* 0x000fe200078f18ff */
[----:B------:R-:W-:Y:S01]  /*0c70*/  IMAD R16, R15, 0x100, R9 ;  /* 0x000001000f107824 */ /* 0x000fe200078e0209 */
[----:B------:R-:W-:Y:S01]  /*0c80*/  LOP3.LUT R12, R10, 0xfffffff8, RZ, 0xc0, !PT ;  /* 0xfffffff80a0c7812 */ /* 0x000fe200078ec0ff */
[----:B------:R-:W-:Y:S01]  /*0c90*/  IMAD.IADD R13, R220, 0x1, -R13 ;  /* 0x00000001dc0d7824 */ /* 0x000fe200078e0a0d */
[----:B------:R-:W-:Y:S01]  /*0ca0*/  LOP3.LUT R8, R8, 0xfffffff8, RZ, 0xc0, !PT ;  /* 0xfffffff808087812 */ /* 0x000fe200078ec0ff */
[----:B------:R-:W-:Y:S01]  /*0cb0*/  IMAD.SHL.U32 R10, R10, 0x40, RZ ;  /* 0x000000400a0a7824 */ /* 0x000fe200078e00ff */
[----:B------:R-:W-:Y:S01]  /*0cc0*/  LEA.HI R5, R5, R4, RZ, 0x5 ;  /* 0x0000000405057211 */ /* 0x000fe200078f28ff */
[----:B------:R-:W-:Y:S01]  /*0cd0*/  IMAD.IADD R12, R9, 0x1, -R12 ;  /* 0x00000001090c7824 */ /* 0x000fe200078e0a0c */
[----:B------:R-:W-:Y:S01]  /*0ce0*/  LOP3.LUT R11, R6, 0x7ffffffc, RZ, 0xc0, !PT ;  /* 0x7ffffffc060b7812 */ /* 0x000fe200078ec0ff */
[----:B------:R-:W-:Y:S01]  /*0cf0*/  IMAD R13, R13, 0x10, R16 ;  /* 0x000000100d0d7824 */ /* 0x000fe200078e0210 */
[----:B------:R-:W-:Y:S01]  /*0d00*/  SHF.R.S32.HI R5, RZ, 0x5, R5 ;  /* 0x00000005ff057819 */ /* 0x000fe20000011405 */
[----:B------:R-:W-:Y:S01]  /*0d10*/  IMAD.IADD R8, R7, 0x1, -R8 ;  /* 0x0000000107087824 */ /* 0x000fe200078e0a08 */
[----:B------:R-:W-:Y:S01]  /*0d20*/  LEA.HI R3, R3, R15, RZ, 0x1 ;  /* 0x0000000f03037211 */ /* 0x000fe200078f08ff */
[----:B------:R-:W-:Y:S01]  /*0d30*/  IMAD.IADD R11, R4, 0x1, -R11 ;  /* 0x00000001040b7824 */ /* 0x000fe200078e0a0b */
[-C--:B------:R-:W-:Y:S01]  /*0d40*/  LEA.HI R4, R0, R19.reuse, RZ, 0x3 ;  /* 0x0000001300047211 */ /* 0x080fe200078f18ff */
[----:B------:R-:W-:Y:S01]  /*0d50*/  IMAD.SHL.U32 R9, R12, 0x40, RZ ;  /* 0x000000400c097824 */ /* 0x000fe200078e00ff */
[----:B------:R-:W-:Y:S01]  /*0d60*/  LEA.HI R0, R0, R19, RZ, 0x2 ;  /* 0x0000001300007211 */ /* 0x000fe200078f10ff */
[----:B------:R-:W-:Y:S01]  /*0d70*/  IMAD.U32 R7, R13, 0x40, R14 ;  /* 0x000000400d077824 */ /* 0x000fe200078e000e */
[----:B------:R-:W-:Y:S01]  /*0d80*/  LOP3.LUT R3, R3, 0xfffffe, RZ, 0xc0, !PT ;  /* 0x00fffffe03037812 */ /* 0x000fe200078ec0ff */
[----:B------:R-:W-:Y:S01]  /*0d90*/  IMAD R194, R5, 0x10, R8 ;  /* 0x0000001005c27824 */ /* 0x000fe200078e0208 */
[----:B------:R-:W-:Y:S01]  /*0da0*/  SHF.R.S32.HI R5, RZ, 0x3, R4 ;  /* 0x00000003ff057819 */ /* 0x000fe20000011404 */
[----:B------:R-:W-:Y:S01]  /*0db0*/  IMAD.SHL.U32 R221, R11, 0x2, RZ ;  /* 0x000000020bdd7824 */ /* 0x000fe200078e00ff */
[----:B------:R-:W-:Y:S01]  /*0dc0*/  LOP3.LUT R9, R9, 0x1c0, RZ, 0xc0, !PT ;  /* 0x000001c009097812 */ /* 0x000fe200078ec0ff */
[----:B------:R0:W-:Y:S01]  /*0dd0*/  STL [R1+0x6c], R7 ;  /* 0x00006c0701007387 */ /* 0x0001e20000100800 */
[----:B------:R-:W-:Y:S01]  /*0de0*/  LOP3.LUT R4, R4, 0xfffffff8, RZ, 0xc0, !PT ;  /* 0xfffffff804047812 */ /* 0x000fe200078ec0ff */
[----:B------:R-:W-:Y:S01]  /*0df0*/  IMAD.IADD R3, R15, 0x1, -R3 ;  /* 0x000000010f037824 */ /* 0x000fe200078e0a03 */
[----:B------:R-:W-:Y:S01]  /*0e00*/  LOP3.LUT R14, R9, 0x8, R14, 0xf8, !PT ;  /* 0x00000008090e7812 */ /* 0x000fe200078ef80e */
[----:B------:R-:W-:Y:S01]  /*0e10*/  STL [R1+0x48], RZ ;  /* 0x000048ff01007387 */ /* 0x000fe20000100800 */
[--C-:B------:R-:W-:Y:S01]  /*0e20*/  SHF.R.S32.HI R187, RZ, 0x2, R0.reuse ;  /* 0x00000002ffbb7819 */ /* 0x100fe20000011400 */
[----:B------:R-:W-:Y:S01]  /*0e30*/  IMAD.SHL.U32 R222, R3, 0x100, RZ ;  /* 0x0000010003de7824 */ /* 0x000fe200078e00ff */
[----:B------:R-:W-:-:S02]  /*0e40*/  SHF.R.S32.HI R6, RZ, 0x1f, R0 ;  /* 0x0000001fff067819 */ /* 0x000fc40000011400 */
[----:B------:R-:W-:Y:S02]  /*0e50*/  SHF.R.U32.HI R9, RZ, 0x3, R9 ;  /* 0x00000003ff097819 */ /* 0x000fe40000011609 */
[----:B0-----:R-:W-:Y:S01]  /*0e60*/  LOP3.LUT R7, R10, 0x7ffffe00, RZ, 0xc0, !PT ;  /* 0x7ffffe000a077812 */ /* 0x001fe200078ec0ff */
[C---:B------:R-:W-:Y:S01]  /*0e70*/  IMAD.IADD R10, R19.reuse, 0x1, -R4 ;  /* 0x00000001130a7824 */ /* 0x040fe200078e0a04 */
[----:B------:R-:W-:Y:S02]  /*0e80*/  LOP3.LUT R0, R0, 0xfffffffc, RZ, 0xc0, !PT ;  /* 0xfffffffc00007812 */ /* 0x000fe400078ec0ff */
[----:B------:R-:W-:Y:S01]  /*0e90*/  LOP3.LUT R14, R14, R9, RZ, 0x3c, !PT ;  /* 0x000000090e0e7212 */ /* 0x000fe200078e3cff */
[----:B------:R-:W-:Y:S01]  /*0ea0*/  IMAD.SHL.U32 R192, R10, 0x8, RZ ;  /* 0x000000080ac07824 */ /* 0x000fe200078e00ff */
[----:B------:R-:W-:Y:S01]  /*0eb0*/  LEA.HI R6, R6, R187, RZ, 0x3 ;  /* 0x000000bb06067211 */ /* 0x000fe200078f18ff */
[----:B------:R-:W-:Y:S01]  /*0ec0*/  IMAD.IADD R8, R19, 0x1, -R0 ;  /* 0x0000000113087824 */ /* 0x000fe200078e0a00 */
[----:B------:R-:W-:Y:S01]  /*0ed0*/  R2P PR, R12, 0x6 ;  /* 0x000000060c007804 */ /* 0x000fe20000000000 */
[----:B------:R-:W-:Y:S01]  /*0ee0*/  VIADD R9, R187, 0x20 ;  /* 0x00000020bb097836 */ /* 0x000fe20000000000 */
[----:B------:R-:W-:Y:S01]  /*0ef0*/  LOP3.LUT R6, R6, 0xfffffff8, RZ, 0xc0, !PT ;  /* 0xfffffff806067812 */ /* 0x000fe200078ec0ff */
[----:B------:R-:W-:Y:S01]  /*0f00*/  VIADD R35, R192, 0x40 ;  /* 0x00000040c0237836 */ /* 0x000fe20000000000 */
[----:B------:R-:W-:Y:S01]  /*0f10*/  LEA.HI R0, R8, R8, RZ, 0x1 ;  /* 0x0000000808007211 */ /* 0x000fe200078f08ff */
[C---:B------:R-:W-:Y:S01]  /*0f20*/  VIADD R34, R192.reuse, 0x80 ;  /* 0x00000080c0227836 */ /* 0x040fe20000000000 */
[----:B------:R-:W-:Y:S01]  /*0f30*/  SHF.R.S32.HI R5, RZ, 0x1f, R9 ;  /* 0x0000001fff057819 */ /* 0x000fe20000011409 */
[----:B------:R-:W-:Y:S01]  /*0f40*/  VIADD R33, R192, 0xc0 ;  /* 0x000000c0c0217836 */ /* 0x000fe20000000000 */
[----:B------:R-:W-:Y:S01]  /*0f50*/  SHF.R.S32.HI R36, RZ, 0x1f, R35 ;  /* 0x0000001fff247819 */ /* 0x000fe20000011423 */
[----:B------:R-:W-:Y:S01]  /*0f60*/  IMAD.SHL.U32 R4, R9, 0x40, RZ ;  /* 0x0000004009047824 */ /* 0x000fe200078e00ff */
[----:B------:R-:W-:Y:S01]  /*0f70*/  LOP3.LUT R0, R0, 0x1ffffffe, RZ, 0xc0, !PT ;  /* 0x1ffffffe00007812 */ /* 0x000fe200078ec0ff */
[----:B------:R-:W-:Y:S01]  /*0f80*/  VIADD R32, R192, 0x100 ;  /* 0x00000100c0207836 */ /* 0x000fe20000000000 */
[----:B------:R-:W-:Y:S01]  /*0f90*/  LEA.HI R5, R5, R9, RZ, 0x3 ;  /* 0x0000000905057211 */ /* 0x000fe200078f18ff */
[C---:B------:R-:W-:Y:S01]  /*0fa0*/  IMAD.SHL.U32 R16, R8.reuse, 0x8, RZ ;  /* 0x0000000808107824 */ /* 0x040fe200078e00ff */
[----:B------:R-:W-:Y:S01]  /*0fb0*/  SHF.R.S32.HI R35, RZ, 0x1f, R34 ;  /* 0x0000001fff237819 */ /* 0x000fe20000011422 */
[----:B------:R-:W-:Y:S01]  /*0fc0*/  IMAD.SHL.U32 R184, R8, 0x4, RZ ;  /* 0x0000000408b87824 */ /* 0x000fe200078e00ff */
[----:B------:R-:W-:Y:S01]  /*0fd0*/  SHF.R.S32.HI R34, RZ, 0x1f, R33 ;  /* 0x0000001fff227819 */ /* 0x000fe20000011421 */
[----:B------:R-:W-:Y:S01]  /*0fe0*/  VIADD R31, R192, 0x140 ;  /* 0x00000140c01f7836 */ /* 0x000fe20000000000 */
[----:B------:R-:W-:Y:S01]  /*0ff0*/  LOP3.LUT R4, R4, 0x1c0, RZ, 0xc0, !PT ;  /* 0x000001c004047812 */ /* 0x000fe200078ec0ff */
[C---:B------:R-:W-:Y:S01]  /*1000*/  VIADD R30, R192.reuse, 0x180 ;  /* 0x00000180c01e7836 */ /* 0x040fe20000000000 */
[----:B------:R-:W-:Y:S01]  /*1010*/  SHF.R.S32.HI R33, RZ, 0x1f, R32 ;  /* 0x0000001fff217819 */ /* 0x000fe20000011420 */
[----:B------:R-:W-:Y:S01]  /*1020*/  VIADD R28, R192, 0x1c0 ;  /* 0x000001c0c01c7836 */ /* 0x000fe20000000000 */
[----:B------:R-:W-:Y:S01]  /*1030*/  SHF.R.S32.HI R32, RZ, 0x1f, R31 ;  /* 0x0000001fff207819 */ /* 0x000fe2000001141f */
[----:B------:R-:W-:Y:S01]  /*1040*/  VIADD R211, R16, 0xa0 ;  /* 0x000000a010d37836 */ /* 0x000fe20000000000 */
[----:B------:R-:W-:Y:S01]  /*1050*/  SHF.R.S32.HI R31, RZ, 0x1f, R30 ;  /* 0x0000001fff1f7819 */ /* 0x000fe2000001141e */
[----:B------:R-:W-:Y:S01]  /*1060*/  VIADD R193, R184, 0x10 ;  /* 0x00000010b8c17836 */ /* 0x000fe20000000000 */
[----:B------:R-:W-:Y:S01]  /*1070*/  SHF.R.S32.HI R30, RZ, 0x1f, R28 ;  /* 0x0000001fff1e7819 */ /* 0x000fe2000001141c */
[C---:B------:R-:W-:Y:S01]  /*1080*/  VIADD R210, R16.reuse, 0xc0 ;  /* 0x000000c010d27836 */ /* 0x040fe20000000000 */
[----:B------:R-:W-:Y:S01]  /*1090*/  SHF.R.U32.HI R24, RZ, 0x3, R4 ;  /* 0x00000003ff187819 */ /* 0x000fe20000011604 */
[----:B------:R-:W-:Y:S01]  /*10a0*/  VIADD R209, R16, 0xe0 ;  /* 0x000000e010d17836 */ /* 0x000fe20000000000 */
[----:B------:R-:W-:Y:S01]  /*10b0*/  SHF.R.S32.HI R20, RZ, 0x1f, R193 ;  /* 0x0000001fff147819 */ /* 0x000fe200000114c1 */
[----:B------:R-:W-:Y:S01]  /*10c0*/  IMAD.IADD R3, R8, 0x1, -R0 ;  /* 0x0000000108037824 */ /* 0x000fe200078e0a00 */
[----:B------:R-:W-:Y:S01]  /*10d0*/  LOP3.LUT R0, R4, 0x38, R16, 0xf8, !PT ;  /* 0x0000003804007812 */ /* 0x000fe200078ef810 */
[----:B------:R-:W-:Y:S01]  /*10e0*/  IMAD.SHL.U32 R5, R5, 0x40, RZ ;  /* 0x0000004005057824 */ /* 0x000fe200078e00ff */
[----:B------:R-:W-:Y:S01]  /*10f0*/  SHF.R.S32.HI R4, RZ, 0x1f, R211 ;  /* 0x0000001fff047819 */ /* 0x000fe200000114d3 */
[----:B------:R-:W-:Y:S01]  /*1100*/  IMAD.SHL.U32 R28, R193, 0x2, RZ ;  /* 0x00000002c11c7824 */ /* 0x000fe200078e00ff */
[----:B------:R-:W-:Y:S01]  /*1110*/  SHF.R.S32.HI R9, RZ, 0x1f, R210 ;  /* 0x0000001fff097819 */ /* 0x000fe200000114d2 */
[----:B------:R-:W-:Y:S01]  /*1120*/  IMAD.IADD R190, R187, 0x1, -R6 ;  /* 0x00000001bbbe7824 */ /* 0x000fe200078e0a06 */
[----:B------:R-:W-:Y:S01]  /*1130*/  SHF.R.S32.HI R6, RZ, 0x1f, R209 ;  /* 0x0000001fff067819 */ /* 0x000fe200000114d1 */
[C---:B------:R-:W-:Y:S01]  /*1140*/  VIADD R208, R16.reuse, 0x100 ;  /* 0x0000010010d07836 */ /* 0x040fe20000000000 */
[----:B------:R-:W-:Y:S01]  /*1150*/  LOP3.LUT R5, R5, 0xfffffe00, RZ, 0xc0, !PT ;  /* 0xfffffe0005057812 */ /* 0x000fe200078ec0ff */
[C---:B------:R-:W-:Y:S01]  /*1160*/  VIADD R207, R16.reuse, 0x120 ;  /* 0x0000012010cf7836 */ /* 0x040fe20000000000 */
[----:B------:R0:W-:Y:S01]  /*1170*/  STL [R1+0x58], R28 ;  /* 0x0000581c01007387 */ /* 0x0001e20000100800 */
[C---:B------:R-:W-:Y:S01]  /*1180*/  VIADD R206, R16.reuse, 0x140 ;  /* 0x0000014010ce7836 */ /* 0x040fe20000000000 */
[----:B------:R-:W-:Y:S01]  /*1190*/  SHF.L.U64.HI R30, R211, 0x1, R4 ;  /* 0x00000001d31e7819 */ /* 0x000fe20000010204 */
[C---:B------:R-:W-:Y:S01]  /*11a0*/  VIADD R205, R16.reuse, 0x160 ;  /* 0x0000016010cd7836 */ /* 0x040fe20000000000 */
[----:B------:R-:W-:Y:S01]  /*11b0*/  SHF.R.S32.HI R13, RZ, 0x1f, R208 ;  /* 0x0000001fff0d7819 */ /* 0x000fe200000114d0 */
[C---:B------:R-:W-:Y:S01]  /*11c0*/  VIADD R204, R16.reuse, 0x180 ;  /* 0x0000018010cc7836 */ /* 0x040fe20000000000 */
[----:B------:R-:W-:Y:S01]  /*11d0*/  SHF.L.U64.HI R4, R209, 0x1, R6 ;  /* 0x00000001d1047819 */ /* 0x000fe20000010206 */
[----:B------:R-:W-:Y:S01]  /*11e0*/  STL [R1+0x64], R5 ;  /* 0x0000640501007387 */ /* 0x000fe20000100800 */
[----:B------:R-:W-:Y:S01]  /*11f0*/  SHF.R.S32.HI R8, RZ, 0x1f, R207 ;  /* 0x0000001fff087819 */ /* 0x000fe200000114cf */
[----:B------:R-:W-:Y:S01]  /*1200*/  VIADD R195, R16, 0x1a0 ;  /* 0x000001a010c37836 */ /* 0x000fe20000000000 */
[----:B0-----:R-:W-:Y:S01]  /*1210*/  SHF.L.U64.HI R28, R210, 0x1, R9 ;  /* 0x00000001d21c7819 */ /* 0x001fe20000010209 */
[----:B------:R-:W-:Y:S01]  /*1220*/  STL [R1], R30 ;  /* 0x0000001e01007387 */ /* 0x000fe20000100800 */
[----:B------:R-:W-:Y:S01]  /*1230*/  SHF.R.S32.HI R15, RZ, 0x1f, R206 ;  /* 0x0000001fff0f7819 */ /* 0x000fe200000114ce */
[----:B------:R-:W-:Y:S01]  /*1240*/  IMAD R7, R220, 0x400, R7 ;  /* 0x00000400dc077824 */ /* 0x000fe200078e0207 */
[----:B------:R-:W-:Y:S01]  /*1250*/  SHF.L.U64.HI R9, R208, 0x1, R13 ;  /* 0x00000001d0097819 */ /* 0x000fe2000001020d */
[----:B------:R-:W-:Y:S01]  /*1260*/  STL [R1+0x4], R28 ;  /* 0x0000041c01007387 */ /* 0x000fe20000100800 */
[----:B------:R-:W-:Y:S01]  /*1270*/  SHF.L.U64.HI R6, R207, 0x1, R8 ;  /* 0x00000001cf067819 */ /* 0x000fe20000010208 */
[C---:B------:R-:W-:Y:S01]  /*1280*/  VIADD R216, R16.reuse, 0x1c0 ;  /* 0x000001c010d87836 */ /* 0x040fe20000000000 */
[----:B------:R-:W-:Y:S01]  /*1290*/  SHF.R.S32.HI R10, RZ, 0x1f, R205 ;  /* 0x0000001fff0a7819 */ /* 0x000fe200000114cd */
[----:B------:R0:W-:Y:S01]  /*12a0*/  STL [R1+0x8], R4 ;  /* 0x0000080401007387 */ /* 0x0001e20000100800 */
[----:B------:R-:W-:Y:S01]  /*12b0*/  SHF.R.S32.HI R21, RZ, 0x1f, R204 ;  /* 0x0000001fff157819 */ /* 0x000fe200000114cc */
[----:B------:R-:W-:Y:S01]  /*12c0*/  VIADD R215, R16, 0x1e0 ;  /* 0x000001e010d77836 */ /* 0x000fe20000000000 */
[----:B------:R-:W-:Y:S01]  /*12d0*/  SHF.R.S32.HI R12, RZ, 0x1f, R195 ;  /* 0x0000001fff0c7819 */ /* 0x000fe200000114c3 */
[----:B------:R-:W-:Y:S01]  /*12e0*/  STL [R1+0xc], R9 ;  /* 0x00000c0901007387 */ /* 0x000fe20000100800 */
[----:B------:R-:W-:Y:S01]  /*12f0*/  SHF.L.U64.HI R8, R205, 0x1, R10 ;  /* 0x00000001cd087819 */ /* 0x000fe2000001020a */
[----:B------:R-:W-:Y:S01]  /*1300*/  IMAD.IADD R7, R7, 0x1, R14 ;  /* 0x0000000107077824 */ /* 0x000fe200078e020e */
[----:B------:R-:W-:Y:S01]  /*1310*/  SHF.R.S32.HI R29, RZ, 0x1f, R216 ;  /* 0x0000001fff1d7819 */ /* 0x000fe200000114d8 */
[----:B------:R1:W-:Y:S01]  /*1320*/  STL [R1+0x10], R6 ;  /* 0x0000100601007387 */ /* 0x0003e20000100800 */
[----:B------:R-:W-:Y:S01]  /*1330*/  SHF.R.S32.HI R14, RZ, 0x1f, R215 ;  /* 0x0000001fff0e7819 */ /* 0x000fe200000114d7 */
[----:B------:R-:W-:Y:S01]  /*1340*/  IMAD R223, R7, 0x2, R2 ;  /* 0x0000000207df7824 */ /* 0x000fe200078e0202 */
[----:B0-----:R-:W-:Y:S01]  /*1350*/  SHF.L.U64.HI R4, R206, 0x1, R15 ;  /* 0x00000001ce047819 */ /* 0x001fe2000001020f */
[----:B------:R-:W-:Y:S01]  /*1360*/  VIADD R214, R16, 0x40 ;  /* 0x0000004010d67836 */ /* 0x000fe20000000000 */
[----:B------:R-:W-:Y:S01]  /*1370*/  SHF.L.U64.HI R7, R216, 0x1, R29 ;  /* 0x00000001d8077819 */ /* 0x000fe2000001021d */
[----:B------:R-:W-:Y:S01]  /*1380*/  VIADD R213, R16, 0x60 ;  /* 0x0000006010d57836 */ /* 0x000fe20000000000 */
[----:B------:R-:W-:Y:S01]  /*1390*/  LOP3.LUT R5, R5, R0, R24, 0xf6, !PT ;  /* 0x0000000005057212 */ /* 0x000fe200078ef618 */
[----:B------:R0:W-:Y:S01]  /*13a0*/  STL [R1+0x14], R4 ;  /* 0x0000140401007387 */ /* 0x0001e20000100800 */
[----:B------:R-:W-:Y:S01]  /*13b0*/  IMAD R0, R3, 0x8, R194 ;  /* 0x0000000803007824 */ /* 0x000fe200078e02c2 */
[----:B-1----:R-:W-:Y:S01]  /*13c0*/  SHF.L.U64.HI R6, R204, 0x1, R21 ;  /* 0x00000001cc067819 */ /* 0x002fe20000010215 */
[C---:B------:R-:W-:Y:S01]  /*13d0*/  VIADD R212, R16.reuse, 0x80 ;  /* 0x0000008010d47836 */ /* 0x040fe20000000000 */
[----:B------:R-:W-:Y:S01]  /*13e0*/  STL [R1+0x18], R8 ;  /* 0x0000180801007387 */ /* 0x000fe20000100800 */
[----:B------:R-:W-:Y:S01]  /*13f0*/  VIADD R226, R223, 0x36400 ;  /* 0x00036400dfe27836 */ /* 0x000fe20000000000 */
[----:B------:R-:W-:Y:S01]  /*1400*/  SEL R225, R225, 0xffffffe0, !P1 ;  /* 0xffffffe0e1e17807 */ /* 0x000fe20004800000 */
[----:B------:R-:W-:Y:S01]  /*1410*/  VIADD R19, R16, 0x20 ;  /* 0x0000002010137836 */ /* 0x000fe20000000000 */
[----:B------:R1:W-:Y:S01]  /*1420*/  STL [R1+0x1c], R6 ;  /* 0x00001c0601007387 */ /* 0x0003e20000100800 */
[----:B------:R-:W-:Y:S01]  /*1430*/  VIADD R224, R223, 0x36440 ;  /* 0x00036440dfe07836 */ /* 0x000fe20000000000 */
[----:B0-----:R-:W-:Y:S01]  /*1440*/  SHF.L.U64.HI R4, R195, 0x1, R12 ;  /* 0x00000001c3047819 */ /* 0x001fe2000001020c */
[C---:B------:R-:W-:Y:S01]  /*1450*/  @P2 VIADD R224, R226.reuse, 0xffffffc0 ;  /* 0xffffffc0e2e02836 */ /* 0x040fe20000000000 */
[----:B------:R-:W-:Y:S01]  /*1460*/  SHF.R.S32.HI R227, RZ, 0x1f, R214 ;  /* 0x0000001fffe37819 */ /* 0x000fe200000114d6 */
[----:B------:R-:W-:Y:S01]  /*1470*/  IMAD.IADD R226, R226, 0x1, R225 ;  /* 0x00000001e2e27824 */ /* 0x000fe200078e02e1 */
[----:B------:R-:W-:Y:S01]  /*1480*/  SHF.R.S32.HI R228, RZ, 0x1f, R213 ;  /* 0x0000001fffe47819 */ /* 0x000fe200000114d5 */
[----:B------:R0:W-:Y:S01]  /*1490*/  STL [R1+0x20], R4 ;  /* 0x0000200401007387 */ /* 0x0001e20000100800 */
[----:B------:R-:W-:Y:S01]  /*14a0*/  SHF.R.S32.HI R229, RZ, 0x1f, R212 ;  /* 0x0000001fffe57819 */ /* 0x000fe200000114d4 */
[----:B------:R-:W-:Y:S01]  /*14b0*/  IMAD.IADD R225, R225, 0x1, R224 ;  /* 0x00000001e1e17824 */ /* 0x000fe200078e02e0 */
[----:B-1----:R-:W-:Y:S01]  /*14c0*/  SHF.L.U64.HI R6, R215, 0x1, R14 ;  /* 0x00000001d7067819 */ /* 0x002fe2000001020e */
[----:B------:R-:W-:Y:S01]  /*14d0*/  STL [R1+0x24], R7 ;  /* 0x0000240701007387 */ /* 0x000fe20000100800 */
[----:B------:R-:W-:-:S02]  /*14e0*/  SHF.R.S32.HI R17, RZ, 0x1f, R16 ;  /* 0x0000001fff117819 */ /* 0x000fc40000011410 */
[----:B------:R-:W-:Y:S01]  /*14f0*/  SHF.R.S32.HI R191, RZ, 0x1f, R19 ;  /* 0x0000001fffbf7819 */ /* 0x000fe20000011413 */
[----:B------:R-:W-:Y:S01]  /*1500*/  STL [R1+0x28], R6 ;  /* 0x0000280601007387 */ /* 0x000fe20000100800 */
[----:B------:R-:W-:Y:S02]  /*1510*/  SHF.L.U64.HI R227, R214, 0x1, R227 ;  /* 0x00000001d6e37819 */ /* 0x000fe400000102e3 */
[----:B0-----:R-:W-:Y:S02]  /*1520*/  SHF.L.U64.HI R4, R193, 0x1, R20 ;  /* 0x00000001c1047819 */ /* 0x001fe40000010214 */
[----:B------:R-:W-:Y:S02]  /*1530*/  SHF.L.U64.HI R228, R213, 0x1, R228 ;  /* 0x00000001d5e47819 */ /* 0x000fe400000102e4 */
[----:B------:R-:W-:Y:S01]  /*1540*/  SHF.L.U64.HI R229, R212, 0x1, R229 ;  /* 0x00000001d4e57819 */ /* 0x000fe200000102e5 */
[----:B------:R0:W-:Y:S02]  /*1550*/  STL [R1+0x54], R4 ;  /* 0x0000540401007387 */ /* 0x0001e40000100800 */
[----:B0-----:R-:W-:-:S05]  /*1560*/  IMAD R4, R5, 0x2, R2 ;  /* 0x0000000205047824 */ /* 0x001fca00078e0202 */
[----:B------:R0:W-:Y:S04]  /*1570*/  STL [R1+0x5c], R4 ;  /* 0x00005c0401007387 */ /* 0x0001e80000100800 */
[----:B------:R0:W-:Y:S01]  /*1580*/  STL [R1+0x68], R0 ;  /* 0x0000680001007387 */ /* 0x0001e20000100800 */
[----:B--2---:R-:W-:Y:S01]  /*1590*/  LOP3.LUT R188, R18, 0x1, RZ, 0xfc, !PT ;  /* 0x0000000112bc7812 */ /* 0x004fe200078efcff */
[----:B0-----:R-:W-:-:S07]  /*15a0*/  IMAD.MOV.U32 R18, RZ, RZ, RZ ;  /* 0x000000ffff127224 */ /* 0x001fce00078e00ff */
.L_x_4581:
        /* <DEDUP_REMOVED lines=23> */
[----:B0-----:R-:W-:-:S02]  /*1720*/  IMAD.MOV.U32 R3, RZ, RZ, RZ ;  /* 0x000000ffff037224 */ /* 0x001fc400078e00ff */
[----:B------:R-:W-:Y:S01]  /*1730*/  IADD3.X R9, R30, UR7, RZ, P4, !PT ;  /* 0x000000071e097c10 */ /* 0x000fe2000a7fe4ff */
[----:B------:R-:W-:Y:S01]  /*1740*/  IMAD.U32 R24, RZ, RZ, UR4 ;  /* 0x00000004ff187e24 */ /* 0x000fe2000f8e00ff */
        /* <DEDUP_REMOVED lines=30> */
.L_x_4461:
[----:B------:R-:W-:Y:S02]  /*1930*/  IMAD.U32 R40, RZ, RZ, UR5 ;  /* 0x00000005ff287e24 */ /* 0x000fe4000f8e00ff */
[----:B------:R-:W-:Y:S01]  /*1940*/  IMAD.U32 R28, RZ, RZ, UR4 ;  /* 0x00000004ff1c7e24 */ /* 0x000fe2000f8e00ff */
[----:B------:R-:W-:Y:S06]  /*1950*/  @!P2 BRA `(.L_x_4462) ;  /* 0x000000000010a947 */ /* 0x000fec0003800000 */
[----:B-1----:R-:W-:-:S04]  /*1960*/  IADD3 R4, P0, R31, UR8, RZ ;  /* 0x000000081f047c10 */ /* 0x002fc8000ff1e0ff */
[----:B------:R-:W-:-:S05]  /*1970*/  IADD3.X R5, R30, UR9, RZ, P0, !PT ;  /* 0x000000091e057c10 */ /* 0x000fca00087fe4ff */
[----:B------:R0:W5:Y:S01]  /*1980*/  LDG.E R28, desc[UR40][R4.64] ;  /* 0x00000028041c7981 */ /* 0x000162000c1e1900 */
[----:B------:R-:W-:Y:S05]  /*1990*/  BRA `(.L_x_4463) ;  /* 0x0000000000107947 */ /* 0x000fea0003800000 */
.L_x_4462:
[----:B------:R-:W-:Y:S05]  /*19a0*/  @!P0 BRA `(.L_x_4463) ;  /* 0x00000000000c8947 */ /* 0x000fea0003800000 */
[----:B-1----:R-:W2:Y:S04]  /*19b0*/  LDG.E R5, desc[UR40][R8.64] ;  /* 0x0000002808057981 */ /* 0x002ea8000c1e1900 */
[----:B------:R-:W2:Y:S02]  /*19c0*/  LDG.E R28, desc[UR40][R8.64+0x4] ;  /* 0x00000428081c7981 */ /* 0x000ea4000c1e1900 */
[----:B--2---:R-:W-:-:S07]  /*19d0*/  IMAD.IADD R28, R28, 0x1, -R5 ;  /* 0x000000011c1c7824 */ /* 0x004fce00078e0a05 */
.L_x_4463:
        /* <DEDUP_REMOVED lines=55> */
.L_x_4466:
[----:B------:R-:W-:Y:S05]  /*1d50*/  BSYNC B6 ;  /* 0x0000000000067941 */ /* 0x000fea0003800000 */
.L_x_4465:
        /* <DEDUP_REMOVED lines=20> */
.L_x_4468:
[----:B------:R-:W-:Y:S05]  /*1ea0*/  BSYNC B6 ;  /* 0x0000000000067941 */ /* 0x000fea0003800000 */
.L_x_4467:
[----:B------:R-:W-:Y:S01]  /*1eb0*/  ULDC.64 UR4, c[0x0][0xaf0] ;  /* 0x0002bc0000047ab9 */ /* 0x000fe20000000a00 */
[----:B------:R-:W0:Y:S01]  /*1ec0*/  LDC R51, c[0x0][0x3f4] ;  /* 0x0000fd00ff337b82 */ /* 0x000e220000000800 */
[----:B------:R-:W-:-:S04]  /*1ed0*/  ISETP.NE.U32.AND P0, PT, RZ, UR4, PT ;  /* 0x00000004ff007c0c */ /* 0x000fc8000bf05070 */
[----:B------:R-:W-:-:S03]  /*1ee0*/  ISETP.NE.AND.EX P0, PT, RZ, UR5, PT, P0 ;  /* 0x00000005ff007c0c */ /* 0x000fc6000bf05300 */
[----:B------:R-:W1:Y:S08]  /*1ef0*/  LDC.64 R4, c[0x0][0x3f8] ;  /* 0x0000fe00ff047b82 */ /* 0x000e700000000a00 */
[----:B------:R-:W2:Y:S02]  /*1f00*/  LDC.64 R46, c[0x0][0x408] ;  /* 0x00010200ff2e7b82 */ /* 0x000ea40000000a00 */
[----:B------:R-:W-:-:S02]  /*1f10*/  @P0 IADD3 R6, P1, R31, UR4, RZ ;  /* 0x000000041f060c10 */ /* 0x000fc4000ff3e0ff */
[----:B------:R-:W-:Y:S01]  /*1f20*/  SHF.R.S32.HI R3, RZ, 0x1f, R187 ;  /* 0x0000001fff037819 */ /* 0x000fe200000114bb */
[----:B------:R-:W3:Y:S01]  /*1f30*/  S2R R12, SR_TID.X ;  /* 0x00000000000c7919 */ /* 0x000ee20000002100 */
[----:B------:R-:W-:Y:S02]  /*1f40*/  @P0 IADD3.X R7, R30, UR5, RZ, P1, !PT ;  /* 0x000000051e070c10 */ /* 0x000fe40008ffe4ff */
[--C-:B------:R-:W-:Y:S01]  /*1f50*/  SHF.R.S32.HI R185, RZ, 0x1f, R184.reuse ;  /* 0x0000001fffb97819 */ /* 0x100fe200000114b8 */
[----:B------:R-:W-:Y:S01]  /*1f60*/  IMAD.SHL.U32 R44, R190, 0x40, RZ ;  /* 0x00000040be2c7824 */ /* 0x000fe200078e00ff */
[----:B------:R-:W-:Y:S01]  /*1f70*/  ULDC UR4, c[0x0][0x2f4] ;  /* 0x0000bd0000047ab9 */ /* 0x000fe20000000800 */
[----:B------:R4:W3:Y:S01]  /*1f80*/  @P0 LDG.E R41, desc[UR40][R6.64] ;  /* 0x0000002806290981 */ /* 0x0008e2000c1e1900 */
[----:B0-----:R-:W-:Y:S02]  /*1f90*/  ISETP.GE.AND P0, PT, R16, R51, PT ;  /* 0x000000331000720c */ /* 0x001fe40003f06270 */
[----:B------:R-:W-:Y:S01]  /*1fa0*/  LOP3.LUT R44, R44, 0x1c0, RZ, 0xc0, !PT ;  /* 0x000001c02c2c7812 */ /* 0x000fe200078ec0ff */
[----:B------:R-:W0:Y:S01]  /*1fb0*/  S2R R30, SR_TID.X ;  /* 0x00000000001e7919 */ /* 0x000e220000002100 */
[-C--:B-1----:R-:W-:Y:S01]  /*1fc0*/  IMAD R0, R3, R4.reuse, RZ ;  /* 0x0000000403007224 */ /* 0x082fe200078e02ff */
[----:B------:R-:W-:Y:S01]  /*1fd0*/  SHF.L.U64.HI R42, R4, 0x6, R5 ;  /* 0x00000006042a7819 */ /* 0x000fe20000010205 */
[----:B------:R-:W-:Y:S01]  /*1fe0*/  IMAD.WIDE.U32 R20, R187, R4, R184 ;  /* 0x00000004bb147225 */ /* 0x000fe200078e00b8 */
[----:B------:R-:W-:-:S02]  /*1ff0*/  ISETP.GE.AND P2, PT, R16, UR4, PT ;  /* 0x0000000410007c0c */ /* 0x000fc4000bf46270 */
[----:B----45:R-:W-:Y:S01]  /*2000*/  SHF.R.S32.HI R7, RZ, 0x1f, R27 ;  /* 0x0000001fff077819 */ /* 0x030fe2000001141b */
[----:B------:R-:W-:Y:S01]  /*2010*/  IMAD R9, R187, R5, R0 ;  /* 0x00000005bb097224 */ /* 0x000fe200078e0200 */
[----:B------:R-:W-:Y:S01]  /*2020*/  SHF.R.S32.HI R48, RZ, 0x1f, R26 ;  /* 0x0000001fff307819 */ /* 0x000fe2000001141a */
[----:B--2---:R-:W-:Y:S01]  /*2030*/  IMAD R8, R3, R46, RZ ;  /* 0x0000002e03087224 */ /* 0x004fe200078e02ff */
[----:B------:R-:W-:Y:S01]  /*2040*/  SEL R3, R51, RZ, P0 ;  /* 0x000000ff33037207 */ /* 0x000fe20000000000 */
[----:B------:R-:W-:Y:S01]  /*2050*/  IMAD.WIDE.U32 R32, R187, R4, R16 ;  /* 0x00000004bb207225 */ /* 0x000fe200078e0010 */
[----:B------:R-:W-:Y:S02]  /*2060*/  SHF.L.U64.HI R45, R46, 0x6, R47 ;  /* 0x000000062e2d7819 */ /* 0x000fe4000001022f */
[----:B------:R-:W-:Y:S01]  /*2070*/  ISETP.GE.AND P1, PT, R19, UR4, PT ;  /* 0x0000000413007c0c */ /* 0x000fe2000bf26270 */
[----:B------:R-:W-:Y:S01]  /*2080*/  IMAD.IADD R3, R16, 0x1, R3 ;  /* 0x0000000110037824 */ /* 0x000fe200078e0203 */
[----:B------:R-:W-:Y:S01]  /*2090*/  P2R R63, PR, RZ, 0x4 ;  /* 0x00000004ff3f7803 */ /* 0x000fe20000000000 */
[----:B------:R-:W-:-:S02]  /*20a0*/  IMAD.IADD R21, R21, 0x1, R9 ;  /* 0x0000000115157824 */ /* 0x000fc400078e0209 */
[----:B------:R-:W-:Y:S01]  /*20b0*/  IMAD.IADD R33, R9, 0x1, R33 ;  /* 0x0000000109217824 */ /* 0x000fe200078e0221 */
[----:B------:R-:W-:Y:S01]  /*20c0*/  SHF.R.S32.HI R6, RZ, 0x1f, R3 ;  /* 0x0000001fff067819 */ /* 0x000fe20000011403 */
[----:B------:R-:W-:Y:S01]  /*20d0*/  IMAD R11, R187, R47, R8 ;  /* 0x0000002fbb0b7224 */ /* 0x000fe200078e0208 */
[----:B---3--:R-:W-:Y:S01]  /*20e0*/  SHF.R.U32.HI R12, RZ, 0x7, R12 ;  /* 0x00000007ff0c7819 */ /* 0x008fe2000001160c */
[C---:B------:R-:W-:Y:S01]  /*20f0*/  IMAD R8, R7.reuse, R4, RZ ;  /* 0x0000000407087224 */ /* 0x040fe200078e02ff */
[----:B------:R-:W-:Y:S01]  /*2100*/  LEA.HI R3, R6, R3, RZ, 0x3 ;  /* 0x0000000306037211 */ /* 0x000fe200078f18ff */
[----:B------:R-:W-:Y:S02]  /*2110*/  IMAD R6, R7, R46, RZ ;  /* 0x0000002e07067224 */ /* 0x000fe400078e02ff */
[----:B------:R-:W-:Y:S01]  /*2120*/  IMAD.WIDE.U32 R20, R27, R4, R20 ;  /* 0x000000041b147225 */ /* 0x000fe200078e0014 */
[----:B------:R-:W-:-:S03]  /*2130*/  LOP3.LUT R56, R3, 0xfffffff8, RZ, 0xc0, !PT ;  /* 0xfffffff803387812 */ /* 0x000fc600078ec0ff */
[----:B------:R-:W-:Y:S01]  /*2140*/  IMAD.WIDE.U32 R32, R27, R4, R32 ;  /* 0x000000041b207225 */ /* 0x000fe200078e0020 */
[----:B------:R-:W-:-:S03]  /*2150*/  SHF.R.S32.HI R61, RZ, 0x1f, R56 ;  /* 0x0000001fff3d7819 */ /* 0x000fc60000011438 */
[----:B0-----:R-:W-:Y:S02]  /*2160*/  VIADD R30, R30, 0xffffff80 ;  /* 0xffffff801e1e7836 */ /* 0x001fe40000000000 */
[----:B------:R-:W-:Y:S01]  /*2170*/  IMAD.SHL.U32 R43, R4, 0x40, RZ ;  /* 0x00000040042b7824 */ /* 0x000fe200078e00ff */
[----:B------:R-:W-:Y:S01]  /*2180*/  LOP3.LUT R4, R44, 0x18, R16, 0xf8, !PT ;  /* 0x000000182c047812 */ /* 0x000fe200078ef810 */
[----:B------:R-:W-:Y:S01]  /*2190*/  IMAD R57, R27, R47, R6 ;  /* 0x0000002f1b397224 */ /* 0x000fe200078e0206 */
[----:B------:R-:W-:Y:S01]  /*21a0*/  SHF.R.S32.HI R10, RZ, 0x1f, R30 ;  /* 0x0000001fff0a7819 */ /* 0x000fe2000001141e */
[C---:B------:R-:W-:Y:S01]  /*21b0*/  IMAD.WIDE.U32 R34, R187.reuse, R46, R184 ;  /* 0x0000002ebb227225 */ /* 0x040fe200078e00b8 */
[----:B------:R-:W-:Y:S02]  /*21c0*/  SHF.R.U32.HI R47, RZ, 0x3, R44 ;  /* 0x00000003ff2f7819 */ /* 0x000fe4000001162c */
[----:B------:R-:W-:Y:S01]  /*21d0*/  LEA.HI R10, R10, R30, RZ, 0x2 ;  /* 0x0000001e0a0a7211 */ /* 0x000fe200078f10ff */
[----:B------:R-:W-:-:S03]  /*21e0*/  IMAD.WIDE.U32 R36, R187, R46, R16 ;  /* 0x0000002ebb247225 */ /* 0x000fc600078e0010 */
[----:B------:R-:W-:Y:S01]  /*21f0*/  LOP3.LUT R10, R10, 0xfffffffc, RZ, 0xc0, !PT ;  /* 0xfffffffc0a0a7812 */ /* 0x000fe200078ec0ff */
[----:B------:R-:W-:Y:S01]  /*2200*/  IMAD R9, R27, R5, R8 ;  /* 0x000000051b097224 */ /* 0x000fe200078e0208 */
[-C--:B------:R-:W-:Y:S01]  /*2210*/  LOP3.LUT R5, R4, R47.reuse, RZ, 0x3c, !PT ;  /* 0x0000002f04057212 */ /* 0x080fe200078e3cff */
[----:B------:R-:W-:Y:S01]  /*2220*/  IMAD.IADD R35, R35, 0x1, R11 ;  /* 0x0000000123237824 */ /* 0x000fe200078e020b */
[----:B------:R-:W-:Y:S01]  /*2230*/  LOP3.LUT R4, R44, 0x38, R3, 0xf8, !PT ;  /* 0x000000382c047812 */ /* 0x000fe200078ef803 */
[----:B------:R-:W-:Y:S02]  /*2240*/  IMAD.IADD R37, R11, 0x1, R37 ;  /* 0x000000010b257824 */ /* 0x000fe400078e0225 */
[----:B------:R-:W-:Y:S01]  /*2250*/  IMAD R52, R220, 0x200, R5 ;  /* 0x00000200dc347824 */ /* 0x000fe200078e0205 */
[----:B------:R-:W-:Y:S01]  /*2260*/  LOP3.LUT R5, R4, R47, RZ, 0x3c, !PT ;  /* 0x0000002f04057212 */ /* 0x000fe200078e3cff */
[----:B------:R-:W-:-:S04]  /*2270*/  IMAD.WIDE.U32 R34, R27, R46, R34 ;  /* 0x0000002e1b227225 */ /* 0x000fc800078e0022 */
[----:B------:R-:W-:-:S04]  /*2280*/  IMAD.WIDE.U32 R36, R27, R46, R36 ;  /* 0x0000002e1b247225 */ /* 0x000fc800078e0024 */
[----:B------:R-:W-:Y:S02]  /*2290*/  IMAD.IADD R10, R30, 0x1, -R10 ;  /* 0x000000011e0a7824 */ /* 0x000fe400078e0a0a */
[----:B------:R-:W-:Y:S02]  /*22a0*/  IMAD.IADD R55, R35, 0x1, R57 ;  /* 0x0000000123377824 */ /* 0x000fe400078e0239 */
[----:B------:R-:W-:Y:S02]  /*22b0*/  IMAD.IADD R0, R29, 0x1, R28 ;  /* 0x000000011d007824 */ /* 0x000fe400078e021c */
[----:B------:R-:W-:Y:S02]  /*22c0*/  IMAD.SHL.U32 R46, R46, 0x40, RZ ;  /* 0x000000402e2e7824 */ /* 0x000fe400078e00ff */
[----:B------:R-:W-:Y:S02]  /*22d0*/  VIADD R49, R12, 0x8 ;  /* 0x000000080c317836 */ /* 0x000fe40000000000 */
[----:B------:R-:W-:-:S02]  /*22e0*/  IMAD R50, R10, 0x40, R187 ;  /* 0x000000400a327824 */ /* 0x000fc400078e02bb */
[----:B------:R-:W-:Y:S02]  /*22f0*/  IMAD.SHL.U32 R51, R51, 0x2, RZ ;  /* 0x0000000233337824 */ /* 0x000fe400078e00ff */
[----:B------:R-:W-:Y:S02]  /*2300*/  IMAD.IADD R53, R21, 0x1, R9 ;  /* 0x0000000115357824 */ /* 0x000fe400078e0209 */
[----:B------:R-:W-:Y:S02]  /*2310*/  IMAD.IADD R54, R9, 0x1, R33 ;  /* 0x0000000109367824 */ /* 0x000fe400078e0221 */
[----:B------:R-:W-:Y:S02]  /*2320*/  IMAD.IADD R57, R57, 0x1, R37 ;  /* 0x0000000139397824 */ /* 0x000fe400078e0225 */
[----:B------:R-:W-:Y:S01]  /*2330*/  IMAD R62, R220, 0x200, R5 ;  /* 0x00000200dc3e7824 */ /* 0x000fe200078e0205 */
[----:B------:R-:W-:-:S07]  /*2340*/  SHF.R.S32.HI R60, RZ, 0x1f, R41 ;  /* 0x0000001fff3c7819 */ /* 0x000fce0000011429 */
.L_x_4501:
        /* <DEDUP_REMOVED lines=59> */
[----:B------:R-:W-:Y:S01]  /*2700*/  LEA.HI.X R70, R6, UR5, R7, 0x1, P4 ;  /* 0x0000000506467c11 */ /* 0x000fe2000a0f0c07 */
[----:B------:R-:W-:Y:S01]  /*2710*/  IMAD.IADD R11, R5, 0x1, R11 ;  /* 0x00000001050b7824 */ /* 0x000fe200078e020b */
[----:B------:R-:W-:Y:S07]  /*2720*/  @!P3 BRA `(.L_x_4471) ;  /* 0x0000000800ccb947 */ /* 0x000fee0003800000 */
        /* <DEDUP_REMOVED lines=31> */
.L_x_4473:
[----:B------:R-:W-:Y:S05]  /*2920*/  BSYNC B1 ;  /* 0x0000000000017941 */ /* 0x000fea0003800000 */
.L_x_4472:
        /* <DEDUP_REMOVED lines=17> */
.L_x_4474:
[----:B------:R-:W-:Y:S01]  /*2a40*/  IMAD R64, R22, 0x8, R2 ;  /* 0x0000000816407824 */ /* 0x000fe200078e0202 */
[----:B------:R-:W-:Y:S01]  /*2a50*/  SHF.L.U32 R75, R186, 0x1f, RZ ;  /* 0x0000001fba4b7819 */ /* 0x000fe200000006ff */
[----:B------:R-:W-:Y:S03]  /*2a60*/  BSSY B1, `(.L_x_4475) ;  /* 0x0000003000017945 */ /* 0x000fe60003800000 */
[----:B------:R-:W0:Y:S02]  /*2a70*/  SYNCS.PHASECHK.TRANS64.TRYWAIT P5, [R64+URZ+0x38890], R75 ;  /* 0x0388904b400075a7 */ /* 0x000e2400080a017f */
[----:B0-----:R-:W-:Y:S05]  /*2a80*/  @!P5 BRA `(.L_x_4476) ;  /* 0x0000018c003cd947 */ /* 0x001fea0003800000 */
.L_x_4716:
[----:B------:R-:W-:Y:S05]  /*2a90*/  BSYNC B1 ;  /* 0x0000000000017941 */ /* 0x000fea0003800000 */
.L_x_4475:
[----:B------:R-:W-:-:S03]  /*2aa0*/  UMOV UR4, 0xffffffff ;  /* 0xffffffff00047882 */ /* 0x000fc60000000000 */
[----:B------:R-:W-:Y:S05]  /*2ab0*/  BRA.DIV UR4, `(.L_x_4477) ;  /* 0x0000018e04447947 */ /* 0x000fea000b800000 */
[----:B------:R-:W1:Y:S04]  /*2ac0*/  SHFL.IDX PT, R70, R70, RZ, 0x1c1f ;  /* 0x001c1fff46467589 */ /* 0x000e6800000e0000 */
[----:B------:R2:W3:Y:S02]  /*2ad0*/  SHFL.IDX PT, R14, R71, RZ, 0x1c1f ;  /* 0x001c1fff470e7589 */ /* 0x0004e400000e0000 */
.L_x_4720:
        /* <DEDUP_REMOVED lines=34> */
[----:B------:R-:W-:Y:S01]  /*2d00*/  FFMA.FTZ R81, R12, R71, -R81 ;  /* 0x000000470c517223 */ /* 0x000fe20000010851 */
[-C--:B------:R-:W-:Y:S01]  /*2d10*/  FMUL.FTZ R7, R7, R58.reuse ;  /* 0x0000003a07077220 */ /* 0x080fe20000410000 */
[----:B------:R-:W-:Y:S01]  /*2d20*/  LOP3.LUT R4, R4, 0xffff0000, RZ, 0xc0, !PT ;  /* 0xffff000004047812 */ /* 0x000fe200078ec0ff */
[----:B------:R-:W-:Y:S01]  /*2d30*/  FFMA.FTZ R79, R6, R58, -R79 ;  /* 0x0000003a064f7223 */ /* 0x000fe2000001084f */
[----:B------:R-:W-:Y:S01]  /*2d40*/  FFMA.FTZ R12, R12, R78, R13 ;  /* 0x0000004e0c0c7223 */ /* 0x000fe2000001000d */
[----:B------:R-:W-:-:S02]  /*2d50*/  IMAD.U32 R72, R72, 0x10000, RZ ;  /* 0x0001000048487824 */ /* 0x000fc400078e00ff */
[C---:B------:R-:W-:Y:S01]  /*2d60*/  FMUL.FTZ R58, R30.reuse, R76 ;  /* 0x0000004c1e3a7220 */ /* 0x040fe20000410000 */
[----:B------:R-:W-:Y:S02]  /*2d70*/  IMAD.U32 R31, R31, 0x10000, RZ ;  /* 0x000100001f1f7824 */ /* 0x000fe400078e00ff */
        /* <DEDUP_REMOVED lines=13> */
[----:B------:R-:W-:-:S07]  /*2e50*/  IMAD.MOV.U32 R7, RZ, RZ, R13 ;  /* 0x000000ffff077224 */ /* 0x000fce00078e000d */
.L_x_4482:
[----:B------:R-:W-:Y:S05]  /*2e60*/  BSYNC B2 ;  /* 0x0000000000027941 */ /* 0x000fea0003800000 */
.L_x_4481:
[----:B0-----:R4:W-:Y:S02]  /*2e70*/  ST.E.128 desc[UR40][R10.64], R4 ;  /* 0x000000040a007985 */ /* 0x0019e4000c101d28 */
.L_x_4480:
[----:B------:R-:W-:Y:S05]  /*2e80*/  BSYNC B1 ;  /* 0x0000000000017941 */ /* 0x000fea0003800000 */
.L_x_4479:
        /* <DEDUP_REMOVED lines=58> */
.L_x_4484:
[----:B------:R-:W-:Y:S05]  /*3230*/  BSYNC B1 ;  /* 0x0000000000017941 */ /* 0x000fea0003800000 */
.L_x_4483:
[----:B-1----:R1:W-:Y:S01]  /*3240*/  ST.E.128 desc[UR40][R10.64], R4 ;  /* 0x000000040a007985 */ /* 0x0023e2000c101d28 */
[----:B------:R-:W-:Y:S05]  /*3250*/  BRA `(.L_x_4478) ;  /* 0x0000000c00987947 */ /* 0x000fea0003800000 */
.L_x_4471:
        /* <DEDUP_REMOVED lines=34> */
[----:B------:R-:W-:Y:S01]  /*3480*/  PRMT R87, R87, 0x5410, R15 ;  /* 0x0000541057577816 */ /* 0x000fe2000000000f */
[----:B------:R-:W-:-:S02]  /*3490*/  IMAD.MOV.U32 R10, RZ, RZ, R28 ;  /* 0x000000ffff0a7224 */ /* 0x000fc400078e001c */
[----:B------:R-:W-:Y:S01]  /*34a0*/  IMAD.MOV.U32 R11, RZ, RZ, R29 ;  /* 0x000000ffff0b7224 */ /* 0x000fe200078e001d */
[----:B------:R-:W-:Y:S02]  /*34b0*/  PRMT R82, R9, 0x5410, R8 ;  /* 0x0000541009527816 */ /* 0x000fe40000000008 */
[----:B------:R-:W-:Y:S02]  /*34c0*/  PRMT R86, R86, 0x5410, R10 ;  /* 0x0000541056567816 */ /* 0x000fe4000000000a */
[----:B------:R-:W-:Y:S01]  /*34d0*/  PRMT R83, R11, 0x7610, R83 ;  /* 0x000076100b537816 */ /* 0x000fe20000000053 */
[----:B------:R-:W-:Y:S06]  /*34e0*/  @!P3 BRA `(.L_x_4485) ;  /* 0x000000000004b947 */ /* 0x000fec0003800000 */
[----:B------:R-:W-:Y:S01]  /*34f0*/  BPT.TRAP 0x1 ;  /* 0x000000040000795c */ /* 0x000fe20000300000 */
.L_x_4485:
[----:B------:R-:W-:Y:S01]  /*3500*/  IMAD R64, R22, 0x8, R2 ;  /* 0x0000000816407824 */ /* 0x000fe200078e0202 */
[----:B------:R-:W-:Y:S01]  /*3510*/  SHF.L.U32 R75, R186, 0x1f, RZ ;  /* 0x0000001fba4b7819 */ /* 0x000fe200000006ff */
[----:B------:R-:W-:Y:S03]  /*3520*/  BSSY B1, `(.L_x_4486) ;  /* 0x0000003000017945 */ /* 0x000fe60003800000 */
[----:B------:R-:W0:Y:S02]  /*3530*/  SYNCS.PHASECHK.TRANS64.TRYWAIT P6, [R64+URZ+0x38890], R75 ;  /* 0x0388904b400075a7 */ /* 0x000e2400080c017f */
[----:B0-----:R-:W-:Y:S05]  /*3540*/  @!P6 BRA `(.L_x_4487) ;  /* 0x0000018000e8e947 */ /* 0x001fea0003800000 */
.L_x_4721:
[----:B------:R-:W-:Y:S05]  /*3550*/  BSYNC B1 ;  /* 0x0000000000017941 */ /* 0x000fea0003800000 */
.L_x_4486:
[----:B------:R-:W-:-:S03]  /*3560*/  UMOV UR4, 0xffffffff ;  /* 0xffffffff00047882 */ /* 0x000fc60000000000 */
[----:B------:R-:W-:Y:S05]  /*3570*/  BRA.DIV UR4, `(.L_x_4488) ;  /* 0x0000018204f07947 */ /* 0x000fea000b800000 */
[----:B------:R-:W1:Y:S04]  /*3580*/  SHFL.IDX PT, R70, R70, RZ, 0x1c1f ;  /* 0x001c1fff46467589 */ /* 0x000e6800000e0000 */
[----:B------:R-:W2:Y:S02]  /*3590*/  SHFL.IDX PT, R71, R71, RZ, 0x1c1f ;  /* 0x001c1fff47477589 */ /* 0x000ea400000e0000 */
.L_x_4725:
        /* <DEDUP_REMOVED lines=10> */
[----:B------:R-:W-:-:S04]  /*3640*/  SHF.R.S32.HI R8, RZ, 0x4, R9 ;  /* 0x00000004ff087819 */ /* 0x000fc80000011409 */
[----:B------:R-:W-:-:S05]  /*3650*/  LEA.HI.SX32 R8, R3, R8, 0x1d ;  /* 0x0000000803087211 */ /* 0x000fca00078feaff */
[----:B------:R-:W-:-:S05]  /*3660*/  IMAD.SHL.U32 R77, R8, 0x8, RZ ;  /* 0x00000008084d7824 */ /* 0x000fca00078e00ff */
[----:B------:R-:W-:-:S04]  /*3670*/  LOP3.LUT R8, R44, 0x38, R77, 0xf8, !PT ;  /* 0x000000382c087812 */ /* 0x000fc800078ef84d */
[----:B------:R-:W-:-:S05]  /*3680*/  LOP3.LUT R9, R8, R47, RZ, 0x3c, !PT ;  /* 0x0000002f08097212 */ /* 0x000fca00078e3cff */
[----:B------:R-:W-:Y:S02]  /*3690*/  IMAD R8, R220, 0x200, R9 ;  /* 0x00000200dc087824 */ /* 0x000fe400078e0209 */
[----:B------:R-:W-:Y:S02]  /*36a0*/  IMAD.IADD R9, R62, 0x1, R73 ;  /* 0x000000013e097824 */ /* 0x000fe400078e0249 */
[----:B------:R-:W-:Y:S02]  /*36b0*/  IMAD.IADD R73, R73, 0x1, R8 ;  /* 0x0000000149497824 */ /* 0x000fe400078e0208 */
[--C-:B------:R-:W-:Y:S02]  /*36c0*/  IMAD R9, R9, 0x2, R2.reuse ;  /* 0x0000000209097824 */ /* 0x100fe400078e0202 */
[----:B------:R-:W-:-:S04]  /*36d0*/  IMAD R73, R73, 0x2, R2 ;  /* 0x0000000249497824 */ /* 0x000fc800078e0202 */
[----:B------:R-:W1:Y:S04]  /*36e0*/  LDS.128 R8, [R9+0x22400] ;  /* 0x0224000009087984 */ /* 0x000e680000000c00 */
        /* <DEDUP_REMOVED lines=25> */
[----:B------:R-:W-:Y:S01]  /*3880*/  LOP3.LUT R82, R81, 0xffff0000, RZ, 0xc0, !PT ;  /* 0xffff000051527812 */ /* 0x000fe200078ec0ff */
[C---:B------:R-:W-:Y:S01]  /*3890*/  FMUL.FTZ R81, R28.reuse, R79 ;  /* 0x0000004f1c517220 */ /* 0x040fe20000410000 */
[----:B------:R-:W-:Y:S01]  /*38a0*/  PRMT R78, R87, 0x5432, R78 ;  /* 0x00005432574e7816 */ /* 0x000fe2000000004e */
[-C--:B------:R-:W-:Y:S01]  /*38b0*/  FMUL.FTZ R87, R28, R83.reuse ;  /* 0x000000531c577220 */ /* 0x080fe20000410000 */
[----:B------:R-:W-:Y:S01]  /*38c0*/  LOP3.LUT R7, R9, 0xffff0000, RZ, 0xc0, !PT ;  /* 0xffff000009077812 */ /* 0x000fe200078ec0ff */
[----:B------:R-:W-:Y:S01]  /*38d0*/  FFMA.FTZ R81, R6, R83, R81 ;  /* 0x0000005306517223 */ /* 0x000fe20000010051 */
[----:B------:R-:W-:Y:S01]  /*38e0*/  PRMT R80, R86, 0x5432, R80 ;  /* 0x0000543256507816 */ /* 0x000fe20000000050 */
[----:B------:R-:W-:Y:S01]  /*38f0*/  FMUL.FTZ R86, R29, R82 ;  /* 0x000000521d567220 */ /* 0x000fe20000410000 */
[----:B------:R-:W-:Y:S01]  /*3900*/  LOP3.LUT R74, R74, 0xffff0000, RZ, 0xc0, !PT ;  /* 0xffff00004a4a7812 */ /* 0x000fe200078ec0ff */
[----:B------:R-:W-:Y:S01]  /*3910*/  FFMA.FTZ R87, R6, R79, -R87 ;  /* 0x0000004f06577223 */ /* 0x000fe20000010857 */
[----:B------:R-:W-:Y:S01]  /*3920*/  IMAD.U32 R28, R85, 0x10000, RZ ;  /* 0x00010000551c7824 */ /* 0x000fe200078e00ff */
[----:B------:R-:W-:Y:S01]  /*3930*/  LOP3.LUT R31, R15, 0xffff0000, RZ, 0xc0, !PT ;  /* 0xffff00000f1f7812 */ /* 0x000fe200078ec0ff */
[----:B------:R-:W-:-:S02]  /*3940*/  IMAD.U32 R6, R78, 0x10000, RZ ;  /* 0x000100004e067824 */ /* 0x000fc400078e00ff */
[-C--:B------:R-:W-:Y:S01]  /*3950*/  FMUL.FTZ R88, R29, R74.reuse ;  /* 0x0000004a1d587220 */ /* 0x080fe20000410000 */
[----:B------:R-:W-:Y:S01]  /*3960*/  FFMA.FTZ R86, R7, R74, -R86 ;  /* 0x0000004a07567223 */ /* 0x000fe20000010856 */
[----:B------:R-:W-:Y:S01]  /*3970*/  LOP3.LUT R74, R85, 0xffff0000, RZ, 0xc0, !PT ;  /* 0xffff0000554a7812 */ /* 0x000fe200078ec0ff */
[----:B------:R-:W-:Y:S02]  /*3980*/  IMAD.U32 R9, R11, 0x10000, RZ ;  /* 0x000100000b097824 */ /* 0x000fe400078e00ff */
[C---:B------:R-:W-:Y:S01]  /*3990*/  FMUL.FTZ R90, R30.reuse, R28 ;  /* 0x0000001c1e5a7220 */ /* 0x040fe20000410000 */
[----:B------:R-:W-:Y:S01]  /*39a0*/  FMUL.FTZ R29, R30, R6 ;  /* 0x000000061e1d7220 */ /* 0x000fe20000410000 */
[----:B------:R-:W-:Y:S01]  /*39b0*/  LOP3.LUT R78, R78, 0xffff0000, RZ, 0xc0, !PT ;  /* 0xffff00004e4e7812 */ /* 0x000fe200078ec0ff */
[----:B------:R-:W-:Y:S01]  /*39c0*/  FMUL.FTZ R30, R31, R74 ;  /* 0x0000004a1f1e7220 */ /* 0x000fe20000410000 */
[----:B------:R-:W-:Y:S01]  /*39d0*/  LOP3.LUT R11, R11, 0xffff0000, RZ, 0xc0, !PT ;  /* 0xffff00000b0b7812 */ /* 0x000fe200078ec0ff */
[C---:B------:R-:W-:Y:S01]  /*39e0*/  FFMA.FTZ R90, R9.reuse, R6, -R90 ;  /* 0x00000006095a7223 */ /* 0x040fe2000001085a */
[----:B------:R-:W-:Y:S01]  /*39f0*/  FFMA.FTZ R79, R9, R28, R29 ;  /* 0x0000001c094f7223 */ /* 0x000fe2000001001d */
[----:B------:R-:W-:Y:S01]  /*3a00*/  LOP3.LUT R12, R12, 0xffff0000, RZ, 0xc0, !PT ;  /* 0xffff00000c0c7812 */ /* 0x000fe200078ec0ff */
[C---:B------:R-:W-:Y:S01]  /*3a10*/  IMAD.U32 R28, R80.reuse, 0x10000, RZ ;  /* 0x00010000501c7824 */ /* 0x040fe200078e00ff */
[----:B------:R-:W-:Y:S01]  /*3a20*/  LOP3.LUT R9, R80, 0xffff0000, RZ, 0xc0, !PT ;  /* 0xffff000050097812 */ /* 0x000fe200078ec0ff */
[----:B------:R-:W-:Y:S01]  /*3a30*/  FFMA.FTZ R88, R7, R82, R88 ;  /* 0x0000005207587223 */ /* 0x000fe20000010058 */
[----:B------:R-:W-:-:S02]  /*3a40*/  IMAD.U32 R6, R73, 0x10000, RZ ;  /* 0x0001000049067824 */ /* 0x000fc400078e00ff */
[-C--:B------:R-:W-:Y:S01]  /*3a50*/  FMUL.FTZ R82, R31, R78.reuse ;  /* 0x0000004e1f527220 */ /* 0x080fe20000410000 */
[----:B------:R-:W-:Y:S01]  /*3a60*/  FFMA.FTZ R31, R11, R78, -R30 ;  /* 0x0000004e0b1f7223 */ /* 0x000fe2000001081e */
[----:B------:R-:W-:Y:S01]  /*3a70*/  LOP3.LUT R73, R73, 0xffff0000, RZ, 0xc0, !PT ;  /* 0xffff000049497812 */ /* 0x000fe200078ec0ff */
[C---:B------:R-:W-:Y:S01]  /*3a80*/  FMUL.FTZ R30, R13.reuse, R28 ;  /* 0x0000001c0d1e7220 */ /* 0x040fe20000410000 */
[----:B------:R-:W-:Y:S01]  /*3a90*/  LOP3.LUT R8, R8, 0xffff0000, RZ, 0xc0, !PT ;  /* 0xffff000008087812 */ /* 0x000fe200078ec0ff */
[----:B------:R-:W-:Y:S01]  /*3aa0*/  FMUL.FTZ R13, R13, R6 ;  /* 0x000000060d0d7220 */ /* 0x000fe20000410000 */
[----:B------:R-:W-:Y:S01]  /*3ab0*/  FMUL.FTZ R7, R12, R9 ;  /* 0x000000090c077220 */ /* 0x000fe20000410000 */
[----:B------:R-:W-:Y:S02]  /*3ac0*/  IMAD.U32 R15, R14, 0x10000, RZ ;  /* 0x000100000e0f7824 */ /* 0x000fe400078e00ff */
        /* <DEDUP_REMOVED lines=32> */
.L_x_4490:
[----:B------:R-:W-:Y:S05]  /*3cd0*/  BSYNC B1 ;  /* 0x0000000000017941 */ /* 0x000fea0003800000 */
.L_x_4489:
        /* <DEDUP_REMOVED lines=8> */
.L_x_4470:
[----:B------:R-:W-:-:S13]  /*3d60*/  ISETP.NE.AND P3, PT, R188, 0x3, PT ;  /* 0x00000003bc00780c */ /* 0x000fda0003f65270 */
[----:B------:R-:W-:Y:S05]  /*3d70*/  @!P3 BRA `(.L_x_4491) ;  /* 0x000000000004b947 */ /* 0x000fea0003800000 */
[----:B------:R-:W-:Y:S01]  /*3d80*/  BPT.TRAP 0x1 ;  /* 0x000000040000795c */ /* 0x000fe20000300000 */
.L_x_4491:
[----:B------:R-:W-:Y:S01]  /*3d90*/  IMAD R64, R22, 0x8, R2 ;  /* 0x0000000816407824 */ /* 0x000fe200078e0202 */
[----:B------:R-:W-:Y:S01]  /*3da0*/  SHF.L.U32 R75, R186, 0x1f, RZ ;  /* 0x0000001fba4b7819 */ /* 0x000fe200000006ff */
[----:B------:R-:W-:Y:S01]  /*3db0*/  BSSY B1, `(.L_x_4492) ;  /* 0x0000004000017945 */ /* 0x000fe20003800000 */
[----:B------:R-:W-:Y:S02]  /*3dc0*/  SHF.R.S32.HI R68, RZ, 0x1f, R66 ;  /* 0x0000001fff447819 */ /* 0x000fe40000011442 */
[----:B------:R-:W1:Y:S02]  /*3dd0*/  SYNCS.PHASECHK.TRANS64.TRYWAIT P4, [R64+URZ+0x38890], R75 ;  /* 0x0388904b400075a7 */ /* 0x000e64000808017f */
[----:B-1----:R-:W-:Y:S05]  /*3de0*/  @!P4 BRA `(.L_x_4493) ;  /* 0x0000017c0020c947 */ /* 0x002fea0003800000 */
.L_x_4726:
[----:B------:R-:W-:Y:S05]  /*3df0*/  BSYNC B1 ;  /* 0x0000000000017941 */ /* 0x000fea0003800000 */
.L_x_4492:
        /* <DEDUP_REMOVED lines=26> */
.L_x_4730:
        /* <DEDUP_REMOVED lines=18> */
.L_x_4478:
[----:B------:R-:W-:Y:S05]  /*40c0*/  BSYNC B0 ;  /* 0x0000000000007941 */ /* 0x000fea0003800000 */
.L_x_4469:
        /* <DEDUP_REMOVED lines=17> */
.L_x_4496:
[----:B------:R-:W-:Y:S05]  /*41e0*/  BSYNC B0 ;  /* 0x0000000000007941 */ /* 0x000fea0003800000 */
.L_x_4495:
[----:B------:R-:W1:Y:S01]  /*41f0*/  SYNCS.PHASECHK.TRANS64.TRYWAIT P3, [R64+URZ+0x388b0], R75 ;  /* 0x0388b04b400075a7 */ /* 0x000e62000806017f */
[----:B------:R-:W-:Y:S04]  /*4200*/  BSSY B0, `(.L_x_4497) ;  /* 0x0000002000007945 */ /* 0x000fe80003800000 */
[----:B-1----:R-:W-:Y:S05]  /*4210*/  @!P3 BRA `(.L_x_4498) ;  /* 0x00000178006cb947 */ /* 0x002fea0003800000 */
.L_x_4731:
[----:B------:R-:W-:Y:S05]  /*4220*/  BSYNC B0 ;  /* 0x0000000000007941 */ /* 0x000fea0003800000 */
.L_x_4497:
        /* <DEDUP_REMOVED lines=23> */
[----:B------:R-:W3:Y:S01]  /*43a0*/  LDL R29, [R1] ;  /* 0x00000000011d7983 */ /* 0x000ee20000100800 */
[----:B------:R-:W-:-:S03]  /*43b0*/  ULDC UR4, c[0x0][0x320] ;  /* 0x0000c80000047ab9 */ /* 0x000fc60000000800 */
[----:B------:R-:W4:Y:S01]  /*43c0*/  LDL R28, [R1+0x4] ;  /* 0x00000400011c7983 */ /* 0x000f220000100800 */
[----:B------:R-:W-:Y:S01]  /*43d0*/  ISETP.GE.AND P5, PT, R16, UR4, PT ;  /* 0x0000000410007c0c */ /* 0x000fe2000bfa6270 */
[----:B------:R-:W-:Y:S02]  /*43e0*/  IMAD R9, R22, 0x8000, R52 ;  /* 0x0000800016097824 */ /* 0x000fe400078e0234 */
[----:B------:R-:W5:Y:S02]  /*43f0*/  LDL R15, [R1+0x8] ;  /* 0x00000800010f7983 */ /* 0x000f640000100800 */
[C---:B------:R-:W-:Y:S01]  /*4400*/  IMAD R12, R9.reuse, 0x2, R2 ;  /* 0x00000002090c7824 */ /* 0x040fe200078e0202 */
[----:B------:R-:W-:Y:S01]  /*4410*/  LOP3.LUT P3, RZ, R190, 0x4, RZ, 0xc0, !PT ;  /* 0x00000004beff7812 */ /* 0x000fe2000786c0ff */
[----:B------:R-:W5:Y:S04]  /*4420*/  LDL R14, [R1+0xc] ;  /* 0x00000c00010e7983 */ /* 0x000f680000100800 */
[----:B------:R-:W5:Y:S04]  /*4430*/  LDL R58, [R1+0x10] ;  /* 0x00001000013a7983 */ /* 0x000f680000100800 */
[----:B------:R-:W1:Y:S01]  /*4440*/  @!P5 LDS.128 R4, [R12+0x400] ;  /* 0x000400000c04d984 */ /* 0x000e620000000c00 */
[----:B------:R-:W-:-:S03]  /*4450*/  VIADD R13, R9, 0x20 ;  /* 0x00000020090d7836 */ /* 0x000fc60000000000 */
[----:B------:R-:W-:Y:S01]  /*4460*/  @P3 VIADD R13, R9, 0xffffffe0 ;  /* 0xffffffe0090d3836 */ /* 0x000fe20000000000 */
[C---:B0-----:R-:W-:Y:S01]  /*4470*/  @!P5 LEA R8, P3, R16.reuse, R11, 0x1 ;  /* 0x0000000b1008d211 */ /* 0x041fe200078608ff */
[----:B------:R-:W5:Y:S02]  /*4480*/  LDL R31, [R1+0x14] ;  /* 0x00001400011f7983 */ /* 0x000f640000100800 */
[----:B------:R-:W-:Y:S01]  /*4490*/  IMAD R13, R13, 0x2, R2 ;  /* 0x000000020d0d7824 */ /* 0x000fe200078e0202 */
[----:B--2---:R-:W-:Y:S01]  /*44a0*/  @!P5 LEA.HI.X R9, R16, R10, R17, 0x1, P3 ;  /* 0x0000000a1009d211 */ /* 0x004fe200018f0c11 */
[----:B------:R-:W2:Y:S01]  /*44b0*/  LDL R30, [R1+0x18] ;  /* 0x00001800011e7983 */ /* 0x000ea20000100800 */
        /* <DEDUP_REMOVED lines=24> */
[----:B---3--:R-:W-:Y:S02]  /*4640*/  @!P3 IMAD.X R9, R10, 0x1, R29, P5 ;  /* 0x000000010a09b824 */ /* 0x008fe400028e061d */
[----:B------:R-:W3:Y:S01]  /*4650*/  LDL R29, [R1+0x1c] ;  /* 0x00001c00011d7983 */ /* 0x000ee20000100800 */
[----:B------:R-:W-:-:S03]  /*4660*/  ISETP.GE.AND P5, PT, R210, UR4, PT ;  /* 0x00000004d2007c0c */ /* 0x000fc6000bfa6270 */
[----:B-1----:R0:W-:Y:S10]  /*4670*/  @!P3 ST.E.128 desc[UR40][R8.64], R4 ;  /* 0x000000040800b985 */ /* 0x0021f4000c101d28 */
[----:B------:R-:W1:Y:S01]  /*4680*/  @!P5 LDS.128 R4, [R12+0x6400] ;  /* 0x006400000c04d984 */ /* 0x000e620000000c00 */
[----:B0-----:R-:W-:-:S05]  /*4690*/  @!P5 LEA R8, P3, R210, R11, 0x1 ;  /* 0x0000000bd208d211 */ /* 0x001fca00078608ff */
[----:B----4-:R-:W-:Y:S02]  /*46a0*/  @!P5 IMAD.X R9, R10, 0x1, R28, P3 ;  /* 0x000000010a09d824 */ /* 0x010fe400018e061c */
[----:B------:R-:W4:Y:S01]  /*46b0*/  LDL R28, [R1+0x20] ;  /* 0x00002000011c7983 */ /* 0x000f220000100800 */
[----:B------:R-:W-:-:S03]  /*46c0*/  ISETP.GE.AND P3, PT, R209, UR4, PT ;  /* 0x00000004d1007c0c */ /* 0x000fc6000bf66270 */
[----:B-1----:R0:W-:Y:S10]  /*46d0*/  @!P5 ST.E.128 desc[UR40][R8.64], R4 ;  /* 0x000000040800d985 */ /* 0x0021f4000c101d28 */
[----:B------:R-:W1:Y:S01]  /*46e0*/  @!P3 LDS.128 R4, [R13+0x6400] ;  /* 0x006400000d04b984 */ /* 0x000e620000000c00 */
[----:B0-----:R-:W-:-:S05]  /*46f0*/  @!P3 LEA R8, P5, R209, R11, 0x1 ;  /* 0x0000000bd108b211 */ /* 0x001fca00078a08ff */
[----:B-----5:R-:W-:Y:S02]  /*4700*/  @!P3 IMAD.X R9, R10, 0x1, R15, P5 ;  /* 0x000000010a09b824 */ /* 0x020fe400028e060f */
[----:B------:R-:W5:Y:S01]  /*4710*/  LDL R15, [R1+0x24] ;  /* 0x00002400010f7983 */ /* 0x000f620000100800 */
[----:B------:R-:W-:-:S03]  /*4720*/  ISETP.GE.AND P5, PT, R208, UR4, PT ;  /* 0x00000004d0007c0c */ /* 0x000fc6000bfa6270 */
[----:B-1----:R0:W-:Y:S10]  /*4730*/  @!P3 ST.E.128 desc[UR40][R8.64], R4 ;  /* 0x000000040800b985 */ /* 0x0021f4000c101d28 */
[----:B------:R-:W1:Y:S01]  /*4740*/  @!P5 LDS.128 R4, [R12+0x8400] ;  /* 0x008400000c04d984 */ /* 0x000e620000000c00 */
[----:B0-----:R-:W-:-:S05]  /*4750*/  @!P5 LEA R8, P3, R208, R11, 0x1 ;  /* 0x0000000bd008d211 */ /* 0x001fca00078608ff */
[----:B------:R-:W-:Y:S02]  /*4760*/  @!P5 IMAD.X R9, R10, 0x1, R14, P3 ;  /* 0x000000010a09d824 */ /* 0x000fe400018e060e */
[----:B------:R-:W5:Y:S01]  /*4770*/  LDL R14, [R1+0x28] ;  /* 0x00002800010e7983 */ /* 0x000f620000100800 */
        /* <DEDUP_REMOVED lines=14> */
[----:B--2---:R-:W-:Y:S01]  /*4860*/  @!P3 IMAD.X R9, R10, 0x1, R30, P5 ;  /* 0x000000010a09b824 */ /* 0x004fe200028e061e */
        /* <DEDUP_REMOVED lines=19> */
[----:B------:R-:W-:-:S05]  /*49a0*/  @!P3 IMAD.X R9, R10, 0x1, R14, P5 ;  /* 0x000000010a09b824 */ /* 0x000fca00028e060e */
[----:B-1----:R3:W-:Y:S03]  /*49b0*/  @!P3 ST.E.128 desc[UR40][R8.64], R4 ;  /* 0x000000040800b985 */ /* 0x0027e6000c101d28 */
.L_x_4500:
[----:B------:R-:W-:Y:S05]  /*49c0*/  BSYNC B0 ;  /* 0x0000000000007941 */ /* 0x000fea0003800000 */
.L_x_4499:
        /* <DEDUP_REMOVED lines=17> */
.L_x_4464:
[----:B------:R-:W3:Y:S01]  /*4ae0*/  LDL R4, [R1+0x60] ;  /* 0x0000600001047983 */ /* 0x000ee20000100800 */
[----:B------:R-:W-:Y:S01]  /*4af0*/  BSSY B0, `(.L_x_4502) ;  /* 0x0000046000007945 */ /* 0x000fe20003800000 */
        /* <DEDUP_REMOVED lines=30> */
[----:B------:R-:W-:Y:S01]  /*4ce0*/  IMAD.MOV.U32 R96, RZ, RZ, RZ ;  /* 0x000000ffff607224 */ /* 0x000fe200078e00ff */
[----:B------:R-:W-:-:S02]  /*4cf0*/  CS2R R94, SRZ ;  /* 0x00000000005e7805 */ /* 0x000fc4000001ff00 */
[----:B------:R-:W-:Y:S01]  /*4d00*/  CS2R R92, SRZ ;  /* 0x00000000005c7805 */ /* 0x000fe2000001ff00 */
[----:B------:R-:W-:Y:S01]  /*4d10*/  IMAD.MOV.U32 R91, RZ, RZ, RZ ;  /* 0x000000ffff5b7224 */ /* 0x000fe200078e00ff */
[----:B------:R-:W-:Y:S01]  /*4d20*/  CS2R R88, SRZ ;  /* 0x0000000000587805 */ /* 0x000fe2000001ff00 */
[----:B------:R-:W-:Y:S01]  /*4d30*/  IMAD.MOV.U32 R37, RZ, RZ, RZ ;  /* 0x000000ffff257224 */ /* 0x000fe200078e00ff */
        /* <DEDUP_REMOVED lines=33> */
.L_x_4503:
[----:B------:R-:W-:Y:S05]  /*4f50*/  BSYNC B0 ;  /* 0x0000000000007941 */ /* 0x000fea0003800000 */
.L_x_4502:
[----:B------:R-:W-:Y:S01]  /*4f60*/  BSSY B7, `(.L_x_4504) ;  /* 0x0000b56000077945 */ /* 0x000fe20003800000 */
[----:B--2---:R-:W-:Y:S01]  /*4f70*/  IMAD.MOV.U32 R10, RZ, RZ, RZ ;  /* 0x000000ffff0a7224 */ /* 0x004fe200078e00ff */
        /* <DEDUP_REMOVED lines=9> */
[----:B------:R-:W-:Y:S01]  /*5010*/  IMAD.MOV.U32 R0, RZ, RZ, RZ ;  /* 0x000000ffff007224 */ /* 0x000fe200078e00ff */
[----:B------:R-:W-:Y:S06]  /*5020*/  @!P0 BRA `(.L_x_4505) ;  /* 0x0000001800688947 */ /* 0x000fec0003800000 */
[----:B------:R-:W-:Y:S02]  /*5030*/  ISETP.GE.AND P1, PT, R170, 0x1, PT ;  /* 0x00000001aa00780c */ /* 0x000fe40003f26270 */
[----:B------:R-:W-:-:S11]  /*5040*/  PLOP3.LUT P0, PT, PT, PT, PT, 0x80, 0x0 ;  /* 0x000000000000781c */ /* 0x000fd60003f0f070 */
[----:B------:R-:W-:Y:S05]  /*5050*/  @!P1 BRA `(.L_x_4506) ;  /* 0x000000b400189947 */ /* 0x000fea0003800000 */
[----:B------:R-:W0:Y:S01]  /*5060*/  S2R R20, SR_TID.X ;  /* 0x0000000000147919 */ /* 0x000e220000002100 */
[----:B------:R-:W-:Y:S01]  /*5070*/  IMAD.MOV.U32 R5, RZ, RZ, 0x40000040 ;  /* 0x40000040ff057424 */ /* 0x000fe200078e00ff */
[----:B------:R-:W-:Y:S01]  /*5080*/  BAR.SYNC.DEFER_BLOCKING 0xe, 0x100 ;  /* 0x0384000000007b1d */ /* 0x000fe20000010000 */
[----:B------:R-:W-:-:S03]  /*5090*/  IMAD.MOV.U32 R7, RZ, RZ, 0x40000040 ;  /* 0x40000040ff077424 */ /* 0x000fc600078e00ff */
[----:B------:R-:W-:Y:S01]  /*50a0*/  R2UR UR5, R5 ;  /* 0x00000000050572ca */ /* 0x000fe200000e0000 */
[----:B------:R-:W-:Y:S01]  /*50b0*/  IMAD.MOV.U32 R11, RZ, RZ, 0x40000040 ;  /* 0x40000040ff0b7424 */ /* 0x000fe200078e00ff */
[----:B------:R-:W-:Y:S01]  /*50c0*/  ISETP.NE.AND P2, PT, R188, 0x3, PT ;  /* 0x00000003bc00780c */ /* 0x000fe20003f45270 */
[----:B------:R-:W-:Y:S01]  /*50d0*/  IMAD.MOV.U32 R9, RZ, RZ, 0x40000040 ;  /* 0x40000040ff097424 */ /* 0x000fe200078e00ff */
[----:B------:R-:W-:Y:S01]  /*50e0*/  R2UR UR7, R7 ;  /* 0x00000000070772ca */ /* 0x000fe200000e0000 */
[----:B------:R-:W-:Y:S01]  /*50f0*/  IMAD.MOV.U32 R7, RZ, RZ, 0x40000040 ;  /* 0x40000040ff077424 */ /* 0x000fe200078e00ff */
[----:B------:R-:W-:Y:S01]  /*5100*/  R2UR UR15, R11 ;  /* 0x000000000b0f72ca */ /* 0x000fe200000e0000 */
[----:B------:R-:W-:Y:S01]  /*5110*/  IMAD.MOV.U32 R11, RZ, RZ, 0x40000040 ;  /* 0x40000040ff0b7424 */ /* 0x000fe200078e00ff */
[----:B------:R-:W-:Y:S01]  /*5120*/  R2UR UR11, R9 ;  /* 0x00000000090b72ca */ /* 0x000fe200000e0000 */
[----:B------:R-:W-:-:S03]  /*5130*/  IMAD.MOV.U32 R9, RZ, RZ, 0x40000040 ;  /* 0x40000040ff097424 */ /* 0x000fc600078e00ff */
[----:B------:R-:W-:Y:S02]  /*5140*/  R2UR UR9, R11 ;  /* 0x000000000b0972ca */ /* 0x000fe400000e0000 */
[----:B------:R-:W-:Y:S01]  /*5150*/  R2UR UR13, R9 ;  /* 0x00000000090d72ca */ /* 0x000fe200000e0000 */
[----:B-----5:R-:W-:Y:S01]  /*5160*/  WARPGROUP.ARRIVE ;  /* 0x00000000000079c5 */ /* 0x020fe20000000000 */
        /* <DEDUP_REMOVED lines=10> */
[----:B------:R-:W-:Y:S01]  /*5210*/  SHF.R.U32.HI R4, RZ, 0x4, R0 ;  /* 0x00000004ff047819 */ /* 0x000fe20000011600 */
[----:B------:R-:W-:-:S03]  /*5220*/  VIADD R3, R3, 0x400 ;  /* 0x0000040003037836 */ /* 0x000fc60000000000 */
[----:B------:R-:W-:Y:S02]  /*5230*/  LOP3.LUT R4, R4, 0x3fff, RZ, 0xc0, !PT ;  /* 0x00003fff04047812 */ /* 0x000fe400078ec0ff */
[----:B------:R-:W-:Y:S02]  /*5240*/  SHF.R.U32.HI R3, RZ, 0x4, R3 ;  /* 0x00000004ff037819 */ /* 0x000fe40000011603 */
[----:B------:R-:W-:Y:S02]  /*5250*/  LOP3.LUT R4, R4, 0x10000, RZ, 0xfc, !PT ;  /* 0x0001000004047812 */ /* 0x000fe400078efcff */
[----:B------:R-:W-:Y:S02]  /*5260*/  LOP3.LUT R0, R3, 0x3fff, RZ, 0xc0, !PT ;  /* 0x00003fff03007812 */ /* 0x000fe400078ec0ff */
[----:B------:R-:W-:Y:S02]  /*5270*/  R2UR UR4, R4 ;  /* 0x00000000040472ca */ /* 0x000fe400000e0000 */
[----:B------:R-:W-:-:S05]  /*5280*/  LOP3.LUT R0, R0, 0x2000000, RZ, 0xfc, !PT ;  /* 0x0200000000007812 */ /* 0x000fca00078efcff */
[----:B------:R-:W-:-:S04]  /*5290*/  IMAD R6, R18, 0x1000, R0 ;  /* 0x0000100012067824 */ /* 0x000fc800078e0200 */
[C---:B------:R-:W-:Y:S01]  /*52a0*/  VIADD R10, R6.reuse, 0x100 ;  /* 0x00000100060a7836 */ /* 0x040fe20000000000 */
[C---:B------:R-:W-:Y:S01]  /*52b0*/  R2UR UR6, R6.reuse ;  /* 0x00000000060672ca */ /* 0x040fe200000e0000 */
[C---:B------:R-:W-:Y:S02]  /*52c0*/  VIADD R8, R6.reuse, 0x80 ;  /* 0x0000008006087836 */ /* 0x040fe40000000000 */
[----:B------:R-:W-:Y:S01]  /*52d0*/  VIADD R6, R6, 0x180 ;  /* 0x0000018006067836 */ /* 0x000fe20000000000 */
[----:B------:R-:W-:Y:S01]  /*52e0*/  R2UR UR14, R10 ;  /* 0x000000000a0e72ca */ /* 0x000fe200000e0000 */
[----:B------:R-:W-:Y:S01]  /*52f0*/  VIADD R10, R4, 0x2 ;  /* 0x00000002040a7836 */ /* 0x000fe20000000000 */
[----:B------:R-:W-:Y:S01]  /*5300*/  R2UR UR10, R8 ;  /* 0x00000000080a72ca */ /* 0x000fe200000e0000 */
[----:B------:R-:W-:-:S03]  /*5310*/  VIADD R8, R4, 0x4 ;  /* 0x0000000404087836 */ /* 0x000fc60000000000 */
[----:B------:R-:W-:Y:S02]  /*5320*/  R2UR UR8, R10 ;  /* 0x000000000a0872ca */ /* 0x000fe400000e0000 */
[----:B------:R-:W-:Y:S01]  /*5330*/  R2UR UR12, R8 ;  /* 0x00000000080c72ca */ /* 0x000fe200000e0000 */
[----:B------:R-:W-:Y:S01]  /*5340*/  HGMMA.64x256x16.F32.BF16 R24, gdesc[UR4].tnspB, RZ, !UPT, gsb0 ;  /* 0x43e00000041879f0 */ /* 0x000fe2000c0018ff */
[----:B------:R-:W-:Y:S01]  /*5350*/  R2UR UR6, R6 ;  /* 0x00000000060672ca */ /* 0x000fe200000e0000 */
[----:B------:R-:W-:Y:S01]  /*5360*/  VIADD R6, R4, 0x6 ;  /* 0x0000000604067836 */ /* 0x000fe20000000000 */
[----:B------:R-:W-:Y:S01]  /*5370*/  R2UR UR7, R7 ;  /* 0x00000000070772ca */ /* 0x000fe200000e0000 */
[----:B------:R-:W-:-:S03]  /*5380*/  IMAD.MOV.U32 R7, RZ, RZ, 0x40000040 ;  /* 0x40000040ff077424 */ /* 0x000fc600078e00ff */
[----:B------:R-:W-:Y:S02]  /*5390*/  R2UR UR4, R6 ;  /* 0x00000000060472ca */ /* 0x000fe400000e0000 */
[----:B------:R-:W-:Y:S01]  /*53a0*/  R2UR UR5, R7 ;  /* 0x00000000070572ca */ /* 0x000fe200000e0000 */
        /* <DEDUP_REMOVED lines=16> */
.L_x_4507:
[----:B------:R-:W-:Y:S01]  /*54b0*/  IMAD R3, R18, 0x8, R2 ;  /* 0x0000000812037824 */ /* 0x000fe200078e0202 */
[----:B------:R-:W-:Y:S01]  /*54c0*/  ISETP.GE.AND P0, PT, R170, 0x41, PT ;  /* 0x00000041aa00780c */ /* 0x000fe20003f06270 */
[----:B------:R-:W-:Y:S02]  /*54d0*/  BSSY B0, `(.L_x_4508) ;  /* 0x00000c2000007945 */ /* 0x000fe40003800000 */
[----:B------:R-:W-:-:S05]  /*54e0*/  VIADD R3, R3, 0x38860 ;  /* 0x0003886003037836 */ /* 0x000fca0000000000 */
[----:B------:R-:W-:-:S04]  /*54f0*/  PRMT R3, R189, 0x654, R3 ;  /* 0x00000654bd037816 */ /* 0x000fc80000000003 */
[----:B------:R0:W-:Y:S01]  /*5500*/  SYNCS.ARRIVE.TRANS64.RED.A1T0 RZ, [R3+URZ], RZ ;  /* 0x000000ff03ff79a7 */ /* 0x0001e2000810043f */
[----:B------:R-:W-:Y:S05]  /*5510*/  @!P0 BRA `(.L_x_4509) ;  /* 0x0000000800f48947 */ /* 0x000fea0003800000 */
[----:B------:R-:W-:-:S07]  /*5520*/  VIADD R171, R171, 0xfffffffe ;  /* 0xfffffffeabab7836 */ /* 0x000fce0000000000 */
.L_x_4511:
[----:B------:R-:W-:Y:S01]  /*5530*/  BAR.SYNC.DEFER_BLOCKING 0xe, 0x100 ;  /* 0x0384000000007b1d */ /* 0x000fe20000010000 */
[----:B01----:R-:W-:Y:S01]  /*5540*/  IMAD R3, R18, 0x40, R194 ;  /* 0x0000004012037824 */ /* 0x003fe200078e02c2 */
[----:B------:R-:W-:Y:S01]  /*5550*/  R2UR UR4, R4 ;  /* 0x00000000040472ca */ /* 0x000fe200000e0000 */
[----:B------:R-:W-:Y:S01]  /*5560*/  VIADD R18, R18, 0x1 ;  /* 0x0000000112127836 */ /* 0x000fe20000000000 */
[----:B------:R-:W-:Y:S01]  /*5570*/  R2UR UR5, R5 ;  /* 0x00000000050572ca */ /* 0x000fe200000e0000 */
[----:B------:R-:W-:Y:S02]  /*5580*/  IMAD R3, R3, 0x4, R2 ;  /* 0x0000000403037824 */ /* 0x000fe400078e0202 */
[----:B------:R-:W-:Y:S01]  /*5590*/  IMAD.MOV.U32 R13, RZ, RZ, 0x40000040 ;  /* 0x40000040ff0d7424 */ /* 0x000fe200078e00ff */
[----:B------:R-:W-:Y:S01]  /*55a0*/  ISETP.NE.AND P0, PT, R18, 0x2, PT ;  /* 0x000000021200780c */ /* 0x000fe20003f05270 */
[----:B------:R-:W-:-:S03]  /*55b0*/  IMAD.MOV.U32 R15, RZ, RZ, 0x40000040 ;  /* 0x40000040ff0f7424 */ /* 0x000fc600078e00ff */
[----:B------:R-:W-:Y:S02]  /*55c0*/  SEL R18, R18, RZ, P0 ;  /* 0x000000ff12127207 */ /* 0x000fe40000000000 */
[----:B------:R-:W-:Y:S01]  /*55d0*/  R2UR UR7, R13 ;  /* 0x000000000d0772ca */ /* 0x000fe200000e0000 */
[----:B------:R-:W-:Y:S01]  /*55e0*/  IMAD.MOV.U32 R13, RZ, RZ, 0x40000040 ;  /* 0x40000040ff0d7424 */ /* 0x000fe200078e00ff */
        /* <DEDUP_REMOVED lines=66> */
[----:B------:R-:W-:-:S02]  /*5a10*/  IMAD R12, R18, 0x1000, R0 ;  /* 0x00001000120c7824 */ /* 0x000fc400078e0200 */
[-C--:B-1----:R-:W-:Y:S01]  /*5a20*/  FMUL.FTZ R26, R26, R3.reuse ;  /* 0x000000031a1a7220 */ /* 0x082fe20000410000 */
[-C--:B------:R-:W-:Y:S01]  /*5a30*/  FMUL.FTZ R27, R27, R3.reuse ;  /* 0x000000031b1b7220 */ /* 0x080fe20000410000 */
[-C--:B------:R-:W-:Y:S01]  /*5a40*/  FMUL.FTZ R30, R30, R3.reuse ;  /* 0x000000031e1e7220 */ /* 0x080fe20000410000 */
[-C--:B------:R-:W-:Y:S01]  /*5a50*/  FMUL.FTZ R31, R31, R3.reuse ;  /* 0x000000031f1f7220 */ /* 0x080fe20000410000 */
[----:B------:R-:W-:Y:S01]  /*5a60*/  R2UR UR6, R12 ;  /* 0x000000000c0672ca */ /* 0x000fe200000e0000 */
        /* <DEDUP_REMOVED lines=60> */
[----:B------:R-:W-:-:S02]  /*5e30*/  VIADD R14, R12, 0x80 ;  /* 0x000000800c0e7836 */ /* 0x000fc40000000000 */
[----:B------:R-:W-:Y:S02]  /*5e40*/  IMAD.MOV.U32 R3, RZ, RZ, R171 ;  /* 0x000000ffff037224 */ /* 0x000fe400078e00ab */
[----:B------:R-:W-:Y:S01]  /*5e50*/  VIADD R171, R171, 0xffffffff ;  /* 0xffffffffabab7836 */ /* 0x000fe20000000000 */
[----:B------:R-:W-:Y:S02]  /*5e60*/  WARPGROUP.ARRIVE ;  /* 0x00000000000079c5 */ /* 0x000fe40000000000 */
[----:B------:R-:W-:Y:S02]  /*5e70*/  ISETP.GT.AND P1, PT, R3, RZ, PT ;  /* 0x000000ff0300720c */ /* 0x000fe40003f24270 */
[----:B------:R-:W-:Y:S02]  /*5e80*/  SEL R3, RZ, 0x1, P0 ;  /* 0x00000001ff037807 */ /* 0x000fe40000000000 */
[----:B------:R-:W-:Y:S01]  /*5e90*/  HGMMA.64x256x16.F32.BF16 R24, gdesc[UR4].tnspB, R24, gsb0 ;  /* 0x43e00000041879f0 */ /* 0x000fe20008001818 */
[----:B------:R-:W-:Y:S01]  /*5ea0*/  R2UR UR6, R14 ;  /* 0x000000000e0672ca */ /* 0x000fe200000e0000 */
[----:B------:R-:W-:Y:S01]  /*5eb0*/  VIADD R14, R12, 0x100 ;  /* 0x000001000c0e7836 */ /* 0x000fe20000000000 */
[----:B------:R-:W-:Y:S01]  /*5ec0*/  R2UR UR7, R15 ;  /* 0x000000000f0772ca */ /* 0x000fe200000e0000 */
[----:B------:R-:W-:Y:S01]  /*5ed0*/  IMAD.MOV.U32 R15, RZ, RZ, 0x40000040 ;  /* 0x40000040ff0f7424 */ /* 0x000fe200078e00ff */
[----:B------:R-:W-:Y:S01]  /*5ee0*/  R2UR UR4, R10 ;  /* 0x000000000a0472ca */ /* 0x000fe200000e0000 */
[----:B------:R-:W-:Y:S01]  /*5ef0*/  VIADD R12, R12, 0x180 ;  /* 0x000001800c0c7836 */ /* 0x000fe20000000000 */
[----:B------:R-:W-:-:S02]  /*5f00*/  R2UR UR5, R11 ;  /* 0x000000000b0572ca */ /* 0x000fc400000e0000 */
[----:B------:R-:W-:Y:S01]  /*5f10*/  LOP3.LUT R23, R23, R3, RZ, 0x3c, !PT ;  /* 0x0000000317177212 */ /* 0x000fe200078e3cff */
[----:B------:R-:W-:Y:S02]  /*5f20*/  WARPGROUP.DEPBAR.LE gsb0, 0x0 ;  /* 0x00008000000079c5 */ /* 0x000fe40000010000 */
[----:B------:R-:W-:-:S15]  /*5f30*/  WARPGROUP.ARRIVE ;  /* 0x00000000000079c5 */ /* 0x000fde0000000000 */
[----:B------:R-:W-:-:S01]  /*5f40*/  NOP ;  /* 0x0000000000007918 */ /* 0x000fc20000000000 */
[----:B------:R-:W-:Y:S01]  /*5f50*/  HGMMA.64x256x16.F32.BF16 R24, gdesc[UR4].tnspB, R24, gsb0 ;  /* 0x43e00000041879f0 */ /* 0x000fe20008001818 */
[----:B------:R-:W-:Y:S02]  /*5f60*/  R2UR UR6, R14 ;  /* 0x000000000e0672ca */ /* 0x000fe400000e0000 */
[----:B------:R-:W-:Y:S02]  /*5f70*/  R2UR UR7, R15 ;  /* 0x000000000f0772ca */ /* 0x000fe400000e0000 */
[----:B------:R-:W-:Y:S02]  /*5f80*/  R2UR UR4, R8 ;  /* 0x00000000080472ca */ /* 0x000fe400000e0000 */
[----:B------:R-:W-:Y:S01]  /*5f90*/  R2UR UR5, R9 ;  /* 0x00000000090572ca */ /* 0x000fe200000e0000 */
[----:B------:R-:W-:Y:S02]  /*5fa0*/  WARPGROUP.DEPBAR.LE gsb0, 0x0 ;  /* 0x00008000000079c5 */ /* 0x000fe40000010000 */
[----:B------:R-:W-:-:S15]  /*5fb0*/  WARPGROUP.ARRIVE ;  /* 0x00000000000079c5 */ /* 0x000fde0000000000 */
[----:B------:R-:W-:-:S03]  /*5fc0*/  NOP ;  /* 0x0000000000007918 */ /* 0x000fc60000000000 */
        /* <DEDUP_REMOVED lines=8> */
[----:B------:R-:W-:Y:S03]  /*6050*/  HGMMA.64x256x16.F32.BF16 R24, gdesc[UR4].tnspB, R24, gsb0 ;  /* 0x43e00000041879f0 */ /* 0x000fe60008001818 */
[----:B------:R-:W-:Y:S02]  /*6060*/  WARPGROUP.DEPBAR.LE gsb0, 0x0 ;  /* 0x00008000000079c5 */ /* 0x000fe40000010000 */
[----:B------:R-:W-:Y:S06]  /*6070*/  BAR.ARV 0xf, 0x100 ;  /* 0x03c4000000007b1d */ /* 0x000fec0000002000 */
[----:B------:R-:W-:Y:S05]  /*6080*/  @!P2 BRA `(.L_x_4510) ;  /* 0x000000000004a947 */ /* 0x000fea0003800000 */
[----:B------:R-:W-:Y:S01]  /*6090*/  BPT.TRAP 0x1 ;  /* 0x000000040000795c */ /* 0x000fe20000300000 */
.L_x_4510:
[----:B------:R-:W-:-:S04]  /*60a0*/  IMAD R3, R18, 0x8, R2 ;  /* 0x0000000812037824 */ /* 0x000fc800078e0202 */
[----:B------:R-:W-:-:S05]  /*60b0*/  VIADD R3, R3, 0x38860 ;  /* 0x0003886003037836 */ /* 0x000fca0000000000 */
[----:B------:R-:W-:-:S04]  /*60c0*/  PRMT R3, R189, 0x654, R3 ;  /* 0x00000654bd037816 */ /* 0x000fc80000000003 */
[----:B------:R1:W-:Y:S01]  /*60d0*/  SYNCS.ARRIVE.TRANS64.RED.A1T0 RZ, [R3+URZ], RZ ;  /* 0x000000ff03ff79a7 */ /* 0x0003e2000810043f */
[----:B------:R-:W-:Y:S05]  /*60e0*/  @P1 BRA `(.L_x_4511) ;  /* 0xfffffff400101947 */ /* 0x000fea000383ffff */
.L_x_4509:
[----:B------:R-:W-:Y:S05]  /*60f0*/  BSYNC B0 ;  /* 0x0000000000007941 */ /* 0x000fea0003800000 */
.L_x_4508:
[----:B------:R-:W-:Y:S01]  /*6100*/  BAR.SYNC.DEFER_BLOCKING 0xe, 0x100 ;  /* 0x0384000000007b1d */ /* 0x000fe20000010000 */
[C---:B01----:R-:W-:Y:S01]  /*6110*/  IMAD R3, R18.reuse, 0x40, R194 ;  /* 0x0000004012037824 */ /* 0x043fe200078e02c2 */
[----:B------:R-:W-:Y:S01]  /*6120*/  PLOP3.LUT P0, PT, PT, PT, PT, 0x8, 0x0 ;  /* 0x000000000000781c */ /* 0x000fe20003f0e170 */
[----:B------:R-:W-:Y:S02]  /*6130*/  VIADD R18, R18, 0x1 ;  /* 0x0000000112127836 */ /* 0x000fe40000000000 */
[----:B------:R-:W-:-:S03]  /*6140*/  IMAD R3, R3, 0x4, R2 ;  /* 0x0000000403037824 */ /* 0x000fc600078e0202 */
[----:B------:R-:W-:-:S04]  /*6150*/  ISETP.NE.AND P1, PT, R18, 0x2, PT ;  /* 0x000000021200780c */ /* 0x000fc80003f25270 */
[----:B------:R-:W-:Y:S01]  /*6160*/  SEL R18, R18, RZ, P1 ;  /* 0x000000ff12127207 */ /* 0x000fe20000800000 */
        /* <DEDUP_REMOVED lines=130> */
[----:B------:R-:W-:-:S04]  /*6990*/  SEL R2, RZ, 0x1, P1 ;  /* 0x00000001ff027807 */ /* 0x000fc80000800000 */
[----:B------:R-:W-:Y:S01]  /*69a0*/  LOP3.LUT R23, R23, R2, RZ, 0x3c, !PT ;  /* 0x0000000217177212 */ /* 0x000fe200078e3cff */
[----:B------:R-:W-:Y:S06]  /*69b0*/  BAR.ARV 0xf, 0x100 ;  /* 0x03c4000000007b1d */ /* 0x000fec0000002000 */
[----:B------:R-:W-:Y:S05]  /*69c0*/  BRA `(.L_x_4506) ;  /* 0x0000009800bc7947 */ /* 0x000fea0003800000 */
.L_x_4505:
        /* <DEDUP_REMOVED lines=36> */
.L_x_4513:
[----:B------:R-:W-:Y:S05]  /*6c10*/  BSYNC B6 ;  /* 0x0000000000067941 */ /* 0x000fea0003800000 */
.L_x_4512:
        /* <DEDUP_REMOVED lines=13> */
.L_x_4517:
[----:B-1----:R1:W2:Y:S02]  /*6cf0*/  SYNCS.PHASECHK.TRANS64.TRYWAIT P0, [R2+URZ+0x38800], R3 ;  /* 0x03880003020075a7 */ /* 0x0022a4000800017f */
[----:B--2---:R-:W-:Y:S05]  /*6d00*/  @!P0 NANOSLEEP.SYNCS 0x989680 ;  /* 0x009896800000895d */ /* 0x004fea0003900000 */
[----:B------:R-:W2:Y:S02]  /*6d10*/  @!P0 SYNCS.PHASECHK.TRANS64 P0, [R2+URZ+0x38800], R3 ;  /* 0x03880003020085a7 */ /* 0x000ea4000800007f */
[----:B--2---:R-:W-:Y:S05]  /*6d20*/  @!P0 BRA `(.L_x_4517) ;  /* 0xfffffffc00f08947 */ /* 0x004fea000383ffff */
.L_x_4516:
[----:B------:R-:W-:Y:S05]  /*6d30*/  BSYNC B0 ;  /* 0x0000000000007941 */ /* 0x000fea0003800000 */
.L_x_4515:
[----:B------:R-:W-:Y:S05]  /*6d40*/  BRA `(.L_x_4518) ;  /* 0x0000002000b87947 */ /* 0x000fea0003800000 */
.L_x_4514:
        /* <DEDUP_REMOVED lines=37> */
.L_x_4520:
[----:B------:R-:W-:Y:S05]  /*6fa0*/  BSYNC B6 ;  /* 0x0000000000067941 */ /* 0x000fea0003800000 */
.L_x_4519:
        /* <DEDUP_REMOVED lines=11> */
.L_x_4737:
        /* <DEDUP_REMOVED lines=12> */
[----:B------:R-:W-:Y:S01]  /*7120*/  IMAD.IADD R21, R7, 0x1, -R6 ;  /* 0x0000000107157824 */ /* 0x000fe200078e0a06 */
[----:B------:R-:W-:-:S04]  /*7130*/  CS2R R6, SRZ ;  /* 0x0000000000067805 */ /* 0x000fc8000001ff00 */
[----:B------:R-:W-:Y:S01]  /*7140*/  SHF.L.U32 R31, R21, 0x1f, RZ ;  /* 0x0000001f151f7819 */ /* 0x000fe200000006ff */
[----:B------:R-:W-:Y:S06]  /*7150*/  @P0 BRA `(.L_x_4525) ;  /* 0x0000000000500947 */ /* 0x000fec0003800000 */
[----:B------:R-:W4:Y:S01]  /*7160*/  LDL R30, [R1+0x58] ;  /* 0x00005800011e7983 */ /* 0x000f220000100800 */
[----:B------:R-:W-:-:S03]  /*7170*/  ULDC UR4, c[0x0][0x3f4] ;  /* 0x0000fd0000047ab9 */ /* 0x000fc60000000800 */
[----:B------:R-:W4:Y:S01]  /*7180*/  LDL R20, [R1+0x54] ;  /* 0x0000540001147983 */ /* 0x000f220000100800 */
[----:B------:R-:W-:Y:S01]  /*7190*/  ISETP.GE.AND P3, PT, R193, UR4, PT ;  /* 0x00000004c1007c0c */ /* 0x000fe2000bf66270 */
[----:B--2---:R-:W-:Y:S01]  /*71a0*/  IMAD.MOV.U32 R8, RZ, RZ, R0 ;  /* 0x000000ffff087224 */ /* 0x004fe200078e0000 */
[----:B------:R-:W-:Y:S01]  /*71b0*/  ISETP.GE.AND P2, PT, R184, UR4, PT ;  /* 0x00000004b8007c0c */ /* 0x000fe2000bf46270 */
[----:B-1----:R-:W-:Y:S02]  /*71c0*/  IMAD.MOV.U32 R9, RZ, RZ, R3 ;  /* 0x000000ffff097224 */ /* 0x002fe400078e0003 */
[----:B---3--:R-:W-:Y:S01]  /*71d0*/  IMAD.MOV.U32 R15, RZ, RZ, R5 ;  /* 0x000000ffff0f7224 */ /* 0x008fe200078e0005 */
[----:B------:R-:W-:-:S09]  /*71e0*/  CS2R R10, SRZ ;  /* 0x00000000000a7805 */ /* 0x000fd2000001ff00 */
[----:B0-----:R-:W-:Y:S01]  /*71f0*/  @!P2 IMAD.WIDE R26, R184, 0x2, R8 ;  /* 0x00000002b81aa825 */ /* 0x001fe200078e0208 */
        /* <DEDUP_REMOVED lines=10> */
.L_x_4525:
[----:B------:R-:W-:Y:S05]  /*72a0*/  BSYNC B1 ;  /* 0x0000000000017941 */ /* 0x000fea0003800000 */
.L_x_4524:
        /* <DEDUP_REMOVED lines=9> */
[--C-:B------:R-:W-:Y:S01]  /*7340*/  SHF.R.U64 R24, R10, 0x10, R11.reuse ;  /* 0x000000100a187819 */ /* 0x100fe2000000120b */
[----:B------:R-:W-:Y:S01]  /*7350*/  IMAD.MOV.U32 R4, RZ, RZ, R11 ;  /* 0x000000ffff047224 */ /* 0x000fe200078e000b */
[----:B------:R-:W-:Y:S01]  /*7360*/  SHF.R.U32.HI R27, RZ, 0x10, R13 ;  /* 0x00000010ff1b7819 */ /* 0x000fe2000001160d */
[----:B------:R-:W-:Y:S01]  /*7370*/  IMAD R29, R220, 0x200, R29 ;  /* 0x00000200dc1d7824 */ /* 0x000fe200078e021d */
[----:B------:R-:W-:Y:S01]  /*7380*/  SHF.R.U32.HI R25, RZ, 0x10, R11 ;  /* 0x00000010ff197819 */ /* 0x000fe2000001160b */
[----:B------:R-:W-:Y:S01]  /*7390*/  IMAD.MOV.U32 R12, RZ, RZ, R6 ;  /* 0x000000ffff0c7224 */ /* 0x000fe200078e0006 */
[--C-:B------:R-:W-:Y:S01]  /*73a0*/  SHF.R.U64 R15, R6, 0x10, R7.reuse ;  /* 0x00000010060f7819 */ /* 0x100fe20000001207 */
[--C-:B------:R-:W-:Y:S01]  /*73b0*/  IMAD.MOV.U32 R13, RZ, RZ, R7.reuse ;  /* 0x000000ffff0d7224 */ /* 0x100fe200078e0007 */
[----:B------:R-:W-:Y:S01]  /*73c0*/  SHF.R.U32.HI R20, RZ, 0x10, R7 ;  /* 0x00000010ff147819 */ /* 0x000fe20000011607 */
[----:B------:R-:W-:Y:S01]  /*73d0*/  IMAD.MOV.U32 R11, RZ, RZ, R8 ;  /* 0x000000ffff0b7224 */ /* 0x000fe200078e0008 */
[----:B------:R-:W-:Y:S01]  /*73e0*/  VIMNMX R36, R0, 0x40, PT ;  /* 0x0000004000247848 */ /* 0x000fe20003fe0100 */
[----:B------:R-:W-:Y:S01]  /*73f0*/  IMAD R10, R29, 0x2, R2 ;  /* 0x000000021d0a7824 */ /* 0x000fe200078e0202 */
[--C-:B------:R-:W-:Y:S01]  /*7400*/  SHF.R.U64 R8, R8, 0x10, R9.reuse ;  /* 0x0000001008087819 */ /* 0x100fe20000001209 */
[--C-:B------:R-:W-:Y:S01]  /*7410*/  IMAD.MOV.U32 R6, RZ, RZ, R9.reuse ;  /* 0x000000ffff067224 */ /* 0x100fe200078e0009 */
[----:B------:R-:W-:Y:S01]  /*7420*/  SHF.R.U32.HI R7, RZ, 0x10, R9 ;  /* 0x00000010ff077819 */ /* 0x000fe20000011609 */
[----:B------:R-:W-:Y:S01]  /*7430*/  BSSY B1, `(.L_x_4526) ;  /* 0x000000b000017945 */ /* 0x000fe20003800000 */
[----:B------:R-:W-:Y:S01]  /*7440*/  PRMT R9, R3, 0x5410, R24 ;  /* 0x0000541003097816 */ /* 0x000fe20000000018 */
[----:B------:R-:W-:Y:S01]  /*7450*/  VIADD R0, R10, 0x20440 ;  /* 0x000204400a007836 */ /* 0x000fe20000000000 */
[----:B------:R-:W-:Y:S01]  /*7460*/  PRMT R3, R4, 0x5410, R25 ;  /* 0x0000541004037816 */ /* 0x000fe20000000019 */
[----:B------:R-:W-:Y:S01]  /*7470*/  VIADD R4, R10, 0x20400 ;  /* 0x000204000a047836 */ /* 0x000fe20000000000 */
[----:B------:R-:W-:-:S02]  /*7480*/  PRMT R32, R5, 0x5410, R26 ;  /* 0x0000541005207816 */ /* 0x000fc4000000001a */
[----:B------:R-:W-:Y:S02]  /*7490*/  LOP3.LUT P2, RZ, R190, 0x4, RZ, 0xc0, !PT ;  /* 0x00000004beff7812 */ /* 0x000fe4000784c0ff */
[----:B------:R-:W-:Y:S02]  /*74a0*/  ISETP.GE.AND P1, PT, R187, R36, PT ;  /* 0x00000024bb00720c */ /* 0x000fe40003f26270 */
[----:B------:R-:W-:Y:S02]  /*74b0*/  PRMT R33, R14, 0x5410, R27 ;  /* 0x000054100e217816 */ /* 0x000fe4000000001b */
[----:B------:R-:W-:Y:S01]  /*74c0*/  PRMT R34, R12, 0x5410, R15 ;  /* 0x000054100c227816 */ /* 0x000fe2000000000f */
[----:B------:R-:W-:Y:S08]  /*74d0*/  @!P0 BRA `(.L_x_4527) ;  /* 0x0000014800408947 */ /* 0x000ff00003800000 */
.L_x_4738:
[----:B------:R-:W-:Y:S05]  /*74e0*/  BSYNC B1 ;  /* 0x0000000000017941 */ /* 0x000fea0003800000 */
.L_x_4526:
        /* <DEDUP_REMOVED lines=49> */
.L_x_4531:
[----:B------:R-:W-:Y:S05]  /*7800*/  BSYNC B2 ;  /* 0x0000000000027941 */ /* 0x000fea0003800000 */
.L_x_4530:
        /* <DEDUP_REMOVED lines=39> */
.L_x_4529:
[----:B------:R-:W-:Y:S05]  /*7a80*/  BSYNC B1 ;  /* 0x0000000000017941 */ /* 0x000fea0003800000 */
.L_x_4528:
        /* <DEDUP_REMOVED lines=12> */
[----:B0-----:R-:W-:Y:S01]  /*7b50*/  LOP3.LUT R31, R34, 0xffff0000, RZ, 0xc0, !PT ;  /* 0xffff0000221f7812 */ /* 0x001fe200078ec0ff */
        /* <DEDUP_REMOVED lines=12> */
[-C--:B------:R-:W-:Y:S01]  /*7c20*/  FFMA.FTZ R27, R26, R12.reuse, R27 ;  /* 0x0000000c1a1b7223 */ /* 0x080fe2000001001b */
[----:B------:R-:W-:Y:S01]  /*7c30*/  FFMA.FTZ R4, R24, R12, -R25 ;  /* 0x0000000c18047223 */ /* 0x000fe20000010819 */
[----:B------:R-:W-:-:S02]  /*7c40*/  IMAD.U32 R26, R33, 0x10000, RZ ;  /* 0x00010000211a7824 */ /* 0x000fc400078e00ff */
[-C--:B------:R-:W-:Y:S01]  /*7c50*/  FMUL.FTZ R20, R31, R5.reuse ;  /* 0x000000051f147220 */ /* 0x080fe20000410000 */
[----:B------:R-:W-:Y:S01]  /*7c60*/  FMUL.FTZ R12, R29, R5 ;  /* 0x000000051d0c7220 */ /* 0x000fe20000410000 */
[----:B------:R-:W-:Y:S01]  /*7c70*/  LOP3.LUT R33, R33, 0xffff0000, RZ, 0xc0, !PT ;  /* 0xffff000021217812 */ /* 0x000fe200078ec0ff */
[-C--:B------:R-:W-:Y:S01]  /*7c80*/  FMUL.FTZ R25, R26, R6.reuse ;  /* 0x000000061a197220 */ /* 0x080fe20000410000 */
[-C--:B------:R-:W-:Y:S01]  /*7c90*/  FFMA.FTZ R5, R29, R13.reuse, -R20 ;  /* 0x0000000d1d057223 */ /* 0x080fe20000010814 */
[----:B------:R-:W-:Y:S01]  /*7ca0*/  FFMA.FTZ R12, R31, R13, R12 ;  /* 0x0000000d1f0c7223 */ /* 0x000fe2000001000c */
[C---:B------:R-:W-:Y:S01]  /*7cb0*/  FMUL.FTZ R13, R28.reuse, R6 ;  /* 0x000000061c0d7220 */ /* 0x040fe20000410000 */
[-C--:B------:R-:W-:Y:S01]  /*7cc0*/  FMUL.FTZ R20, R35, R7.reuse ;  /* 0x0000000723147220 */ /* 0x080fe20000410000 */
[C---:B------:R-:W-:Y:S01]  /*7cd0*/  FMUL.FTZ R24, R33.reuse, R7 ;  /* 0x0000000721187220 */ /* 0x040fe20000410000 */
[-C--:B------:R-:W-:Y:S01]  /*7ce0*/  FFMA.FTZ R25, R28, R14.reuse, R25 ;  /* 0x0000000e1c197223 */ /* 0x080fe20000010019 */
[----:B------:R-:W-:Y:S01]  /*7cf0*/  FFMA.FTZ R6, R26, R14, -R13 ;  /* 0x0000000e1a067223 */ /* 0x000fe2000001080d */
[-C--:B------:R-:W-:Y:S01]  /*7d00*/  FFMA.FTZ R7, R33, R15.reuse, -R20 ;  /* 0x0000000f21077223 */ /* 0x080fe20000010814 */
[----:B------:R-:W-:Y:S01]  /*7d10*/  FFMA.FTZ R24, R35, R15, R24 ;  /* 0x0000000f23187223 */ /* 0x000fe20000010018 */
[----:B------:R-:W-:-:S02]  /*7d20*/  F2FP.BF16.F32.PACK_AB R4, R27, R4 ;  /* 0x000000041b04723e */ /* 0x000fc400000010ff */
[----:B------:R-:W-:Y:S02]  /*7d30*/  F2FP.BF16.F32.PACK_AB R5, R12, R5 ;  /* 0x000000050c05723e */ /* 0x000fe400000010ff */
[----:B------:R-:W-:Y:S02]  /*7d40*/  F2FP.BF16.F32.PACK_AB R6, R25, R6 ;  /* 0x000000061906723e */ /* 0x000fe400000010ff */
[----:B------:R-:W-:-:S05]  /*7d50*/  F2FP.BF16.F32.PACK_AB R7, R24, R7 ;  /* 0x000000071807723e */ /* 0x000fca00000010ff */
[----:B------:R1:W-:Y:S02]  /*7d60*/  STS.128 [R10+0x21400], R4 ;  /* 0x021400040a007388 */ /* 0x0003e40000000c00 */
.L_x_4534:
[----:B------:R-:W-:Y:S05]  /*7d70*/  BSYNC B1 ;  /* 0x0000000000017941 */ /* 0x000fea0003800000 */
.L_x_4533:
        /* <DEDUP_REMOVED lines=40> */
.L_x_4522:
[----:B------:R-:W-:-:S03]  /*8000*/  UMOV UR4, 0xffffffff ;  /* 0xffffffff00047882 */ /* 0x000fc60000000000 */
[----:B------:R-:W-:Y:S05]  /*8010*/  BRA.DIV UR4, `(.L_x_4535) ;  /* 0x0000013e04847947 */ /* 0x000fea000b800000 */
[----:B------:R0:W1:Y:S04]  /*8020*/  SHFL.IDX PT, R0, R27, RZ, 0x1c1f ;  /* 0x001c1fff1b007589 */ /* 0x00006800000e0000 */
[----:B------:R0:W2:Y:S04]  /*8030*/  SHFL.IDX PT, R3, R26, RZ, 0x1c1f ;  /* 0x001c1fff1a037589 */ /* 0x0000a800000e0000 */
[----:B------:R0:W3:Y:S04]  /*8040*/  SHFL.IDX PT, R20, R29, RZ, 0x1c1f ;  /* 0x001c1fff1d147589 */ /* 0x0000e800000e0000 */
[----:B------:R0:W4:Y:S02]  /*8050*/  SHFL.IDX PT, R14, R28, RZ, 0x1c1f ;  /* 0x001c1fff1c0e7589 */ /* 0x00012400000e0000 */
.L_x_4744:
[----:B------:R-:W5:Y:S01]  /*8060*/  LDL R6, [R1+0x48] ;  /* 0x0000480001067983 */ /* 0x000f620000100800 */
[----:B------:R-:W-:Y:S01]  /*8070*/  ULDC UR4, c[0x0][0x448] ;  /* 0x0001120000047ab9 */ /* 0x000fe20000000800 */
[----:B0-----:R-:W0:Y:S01]  /*8080*/  LDC R27, c[0x0][0x3f4] ;  /* 0x0000fd00ff1b7b82 */ /* 0x001e220000000800 */
[----:B------:R-:W-:Y:S01]  /*8090*/  IMAD R24, R24, UR4, RZ ;  /* 0x0000000418187c24 */ /* 0x000fe2000f8e02ff */
[----:B------:R-:W-:Y:S01]  /*80a0*/  BSSY B1, `(.L_x_4536) ;  /* 0x0000017000017945 */ /* 0x000fe20003800000 */
[----:B------:R-:W-:Y:S02]  /*80b0*/  CS2R R8, SRZ ;  /* 0x0000000000087805 */ /* 0x000fe4000001ff00 */
[----:B------:R-:W-:Y:S02]  /*80c0*/  CS2R R10, SRZ ;  /* 0x00000000000a7805 */ /* 0x000fe4000001ff00 */
[----:B------:R-:W-:Y:S02]  /*80d0*/  ISETP.GE.AND P0, PT, R4, R24, PT ;  /* 0x000000180400720c */ /* 0x000fe40003f06270 */
[----:B-----5:R-:W-:-:S04]  /*80e0*/  LEA.HI R5, R6, R6, RZ, 0x1 ;  /* 0x0000000606057211 */ /* 0x020fc800078f08ff */
[----:B------:R-:W-:-:S05]  /*80f0*/  LOP3.LUT R5, R5, 0xfffffffe, RZ, 0xc0, !PT ;  /* 0xfffffffe05057812 */ /* 0x000fca00078ec0ff */
[----:B------:R-:W-:Y:S01]  /*8100*/  IMAD.IADD R21, R6, 0x1, -R5 ;  /* 0x0000000106157824 */ /* 0x000fe200078e0a05 */
[----:B------:R-:W-:Y:S02]  /*8110*/  CS2R R4, SRZ ;  /* 0x0000000000047805 */ /* 0x000fe4000001ff00 */
[----:B------:R-:W-:Y:S02]  /*8120*/  CS2R R6, SRZ ;  /* 0x0000000000067805 */ /* 0x000fe4000001ff00 */
[----:B------:R-:W-:Y:S01]  /*8130*/  SHF.L.U32 R29, R21, 0x1f, RZ ;  /* 0x0000001f151d7819 */ /* 0x000fe200000006ff */
[----:B0-----:R-:W-:Y:S06]  /*8140*/  @P0 BRA `(.L_x_4537) ;  /* 0x0000000000300947 */ /* 0x001fec0003800000 */
        /* <DEDUP_REMOVED lines=12> */
.L_x_4537:
[----:B------:R-:W-:Y:S05]  /*8210*/  BSYNC B1 ;  /* 0x0000000000017941 */ /* 0x000fea0003800000 */
.L_x_4536:
[----:B------:R-:W4:Y:S01]  /*8220*/  SYNCS.PHASECHK.TRANS64.TRYWAIT P1, [R2+URZ+0x38800], R29 ;  /* 0x0388001d020075a7 */ /* 0x000f22000802017f */
[----:B-1----:R-:W-:Y:S01]  /*8230*/  IMAD R0, R25, -0x40, R24 ;  /* 0xffffffc019007824 */ /* 0x002fe200078e0218 */
[----:B-----5:R-:W-:Y:S01]  /*8240*/  SHF.R.U64 R25, R8, 0x10, R9 ;  /* 0x0000001008197819 */ /* 0x020fe20000001209 */
[----:B------:R-:W-:Y:S01]  /*8250*/  IMAD.MOV.U32 R24, RZ, RZ, R8 ;  /* 0x000000ffff187224 */ /* 0x000fe200078e0008 */
[--C-:B------:R-:W-:Y:S01]  /*8260*/  SHF.R.U64 R33, R4, 0x10, R5.reuse ;  /* 0x0000001004217819 */ /* 0x100fe20000001205 */
[----:B--2---:R-:W-:Y:S01]  /*8270*/  IMAD.MOV.U32 R3, RZ, RZ, R6 ;  /* 0x000000ffff037224 */ /* 0x004fe200078e0006 */
[----:B------:R-:W-:Y:S01]  /*8280*/  VIMNMX R8, R0, 0x40, PT ;  /* 0x0000004000087848 */ /* 0x000fe20003fe0100 */
[----:B---3--:R-:W-:Y:S01]  /*8290*/  IMAD.MOV.U32 R20, RZ, RZ, R4 ;  /* 0x000000ffff147224 */ /* 0x008fe200078e0004 */
[--C-:B------:R-:W-:Y:S01]  /*82a0*/  SHF.R.U32.HI R26, RZ, 0x10, R5.reuse ;  /* 0x00000010ff1a7819 */ /* 0x100fe20000011605 */
[----:B0-----:R-:W-:Y:S01]  /*82b0*/  IMAD.MOV.U32 R15, RZ, RZ, R5 ;  /* 0x000000ffff0f7224 */ /* 0x001fe200078e0005 */
[--C-:B------:R-:W-:Y:S01]  /*82c0*/  SHF.R.U64 R6, R6, 0x10, R7.reuse ;  /* 0x0000001006067819 */ /* 0x100fe20000001207 */
[--C-:B----4-:R-:W-:Y:S01]  /*82d0*/  IMAD.MOV.U32 R14, RZ, RZ, R7.reuse ;  /* 0x000000ffff0e7224 */ /* 0x110fe200078e0007 */
[----:B------:R-:W-:Y:S01]  /*82e0*/  SHF.R.U32.HI R31, RZ, 0x10, R7 ;  /* 0x00000010ff1f7819 */ /* 0x000fe20000011607 */
[--C-:B------:R-:W-:Y:S01]  /*82f0*/  IMAD.MOV.U32 R12, RZ, RZ, R9.reuse ;  /* 0x000000ffff0c7224 */ /* 0x100fe200078e0009 */
[----:B------:R-:W-:Y:S01]  /*8300*/  ISETP.GE.AND P0, PT, R16, R27, PT ;  /* 0x0000001b1000720c */ /* 0x000fe20003f06270 */
[----:B------:R-:W-:Y:S01]  /*8310*/  IMAD.MOV.U32 R13, RZ, RZ, R10 ;  /* 0x000000ffff0d7224 */ /* 0x000fe200078e000a */
[----:B------:R-:W-:Y:S01]  /*8320*/  SHF.R.U32.HI R7, RZ, 0x10, R9 ;  /* 0x00000010ff077819 */ /* 0x000fe20000011609 */
        /* <DEDUP_REMOVED lines=16> */
.L_x_4745:
[----:B------:R-:W-:Y:S05]  /*8430*/  BSYNC B1 ;  /* 0x0000000000017941 */ /* 0x000fea0003800000 */
.L_x_4538:
[----:B------:R-:W-:Y:S04]  /*8440*/  BSSY B1, `(.L_x_4540) ;  /* 0x000005a000017945 */ /* 0x000fe80003800000 */
[----:B------:R-:W-:Y:S05]  /*8450*/  @P2 BRA `(.L_x_4541) ;  /* 0x0000000400602947 */ /* 0x000fea0003800000 */
[----:B------:R-:W-:Y:S01]  /*8460*/  IMAD.SHL.U32 R4, R190, 0x40, RZ ;  /* 0x00000040be047824 */ /* 0x000fe200078e00ff */
[----:B------:R-:W-:Y:S01]  /*8470*/  LOP3.LUT R37, R24, 0xffff0000, RZ, 0xc0, !PT ;  /* 0xffff000018257812 */ /* 0x000fe200078ec0ff */
[----:B------:R-:W-:Y:S01]  /*8480*/  IMAD.IADD R6, R16, 0x1, R27 ;  /* 0x0000000110067824 */ /* 0x000fe200078e021b */
[----:B------:R-:W-:Y:S01]  /*8490*/  LOP3.LUT R35, R20, 0xffff0000, RZ, 0xc0, !PT ;  /* 0xffff000014237812 */ /* 0x000fe200078ec0ff */
[----:B------:R-:W-:Y:S01]  /*84a0*/  IMAD.U32 R36, R24, 0x10000, RZ ;  /* 0x0001000018247824 */ /* 0x000fe200078e00ff */
[----:B------:R-:W-:Y:S01]  /*84b0*/  LOP3.LUT R7, R4, 0x1c0, RZ, 0xc0, !PT ;  /* 0x000001c004077812 */ /* 0x000fe200078ec0ff */
[----:B------:R-:W-:Y:S02]  /*84c0*/  IMAD.U32 R34, R20, 0x10000, RZ ;  /* 0x0001000014227824 */ /* 0x000fe400078e00ff */
[----:B------:R-:W-:Y:S01]  /*84d0*/  IMAD.U32 R39, R13, 0x10000, RZ ;  /* 0x000100000d277824 */ /* 0x000fe200078e00ff */
[----:B------:R-:W-:Y:S02]  /*84e0*/  SHF.R.U32.HI R9, RZ, 0x3, R7 ;  /* 0x00000003ff097819 */ /* 0x000fe40000011607 */
[----:B------:R-:W-:-:S02]  /*84f0*/  LOP3.LUT R6, R7, 0x38, R6, 0xf8, !PT ;  /* 0x0000003807067812 */ /* 0x000fc400078ef806 */
        /* <DEDUP_REMOVED lines=9> */
[C---:B-1----:R-:W-:Y:S01]  /*8590*/  IMAD.U32 R30, R8.reuse, 0x10000, RZ ;  /* 0x00010000081e7824 */ /* 0x042fe200078e00ff */
[----:B------:R-:W-:Y:S01]  /*85a0*/  LOP3.LUT R8, R8, 0xffff0000, RZ, 0xc0, !PT ;  /* 0xffff000008087812 */ /* 0x000fe200078ec0ff */
[C---:B------:R-:W-:Y:S01]  /*85b0*/  IMAD.U32 R32, R10.reuse, 0x10000, RZ ;  /* 0x000100000a207824 */ /* 0x040fe200078e00ff */
[----:B------:R-:W-:Y:S01]  /*85c0*/  LOP3.LUT R10, R10, 0xffff0000, RZ, 0xc0, !PT ;  /* 0xffff00000a0a7812 */ /* 0x000fe200078ec0ff */
[----:B------:R-:W-:Y:S01]  /*85d0*/  FMUL.FTZ R38, R30, R36 ;  /* 0x000000241e267220 */ /* 0x000fe20000410000 */
[----:B--2---:R-:W-:-:S02]  /*85e0*/  IMAD.U32 R25, R4, 0x10000, RZ ;  /* 0x0001000004197824 */ /* 0x004fc400078e00ff */
[-C--:B------:R-:W-:Y:S01]  /*85f0*/  FMUL.FTZ R30, R30, R34.reuse ;  /* 0x000000221e1e7220 */ /* 0x080fe20000410000 */
[----:B------:R-:W-:Y:S01]  /*8600*/  LOP3.LUT R4, R4, 0xffff0000, RZ, 0xc0, !PT ;  /* 0xffff000004047812 */ /* 0x000fe200078ec0ff */
[----:B------:R-:W-:Y:S01]  /*8610*/  FMUL.FTZ R41, R8, R37 ;  /* 0x0000002508297220 */ /* 0x000fe20000410000 */
[C---:B------:R-:W-:Y:S01]  /*8620*/  FFMA.FTZ R38, R25.reuse, R34, -R38 ;  /* 0x0000002219267223 */ /* 0x040fe20000010826 */
[----:B------:R-:W-:Y:S01]  /*8630*/  FFMA.FTZ R30, R25, R36, R30 ;  /* 0x00000024191e7223 */ /* 0x000fe2000001001e */
[----:B------:R-:W-:Y:S02]  /*8640*/  IMAD.U32 R25, R3, 0x10000, RZ ;  /* 0x0001000003197824 */ /* 0x000fe400078e00ff */
[----:B------:R-:W-:Y:S01]  /*8650*/  FMUL.FTZ R45, R32, R39 ;  /* 0x00000027202d7220 */ /* 0x000fe20000410000 */
[----:B------:R-:W-:Y:S02]  /*8660*/  IMAD.U32 R28, R6, 0x10000, RZ ;  /* 0x00010000061c7824 */ /* 0x000fe400078e00ff */
[-C--:B------:R-:W-:Y:S01]  /*8670*/  FMUL.FTZ R43, R8, R35.reuse ;  /* 0x00000023082b7220 */ /* 0x080fe20000410000 */
[----:B------:R-:W-:Y:S01]  /*8680*/  FFMA.FTZ R41, R4, R35, -R41 ;  /* 0x0000002304297223 */ /* 0x000fe20000010829 */
[----:B------:R-:W-:Y:S01]  /*8690*/  LOP3.LUT R35, R13, 0xffff0000, RZ, 0xc0, !PT ;  /* 0xffff00000d237812 */ /* 0x000fe200078ec0ff */
[-C--:B------:R-:W-:Y:S01]  /*86a0*/  FMUL.FTZ R32, R32, R25.reuse ;  /* 0x0000001920207220 */ /* 0x080fe20000410000 */
[----:B------:R-:W-:Y:S01]  /*86b0*/  FFMA.FTZ R45, R28, R25, -R45 ;  /* 0x000000191c2d7223 */ /* 0x000fe2000001082d */
[----:B------:R-:W-:Y:S01]  /*86c0*/  LOP3.LUT R25, R3, 0xffff0000, RZ, 0xc0, !PT ;  /* 0xffff000003197812 */ /* 0x000fe200078ec0ff */
[----:B------:R-:W-:Y:S01]  /*86d0*/  FFMA.FTZ R43, R4, R37, R43 ;  /* 0x00000025042b7223 */ /* 0x000fe2000001002b */
[----:B------:R-:W-:Y:S01]  /*86e0*/  LOP3.LUT R6, R6, 0xffff0000, RZ, 0xc0, !PT ;  /* 0xffff000006067812 */ /* 0x000fe200078ec0ff */
[----:B------:R-:W-:Y:S01]  /*86f0*/  FFMA.FTZ R39, R28, R39, R32 ;  /* 0x000000271c277223 */ /* 0x000fe20000010020 */
[----:B------:R-:W-:Y:S01]  /*8700*/  FMUL.FTZ R37, R10, R35 ;  /* 0x000000230a257220 */ /* 0x000fe20000410000 */
[----:B------:R-:W-:-:S02]  /*8710*/  IMAD.U32 R31, R9, 0x10000, RZ ;  /* 0x00010000091f7824 */ /* 0x000fc400078e00ff */
[-C--:B------:R-:W-:Y:S01]  /*8720*/  FMUL.FTZ R47, R10, R25.reuse ;  /* 0x000000190a2f7220 */ /* 0x080fe20000410000 */
[----:B------:R-:W-:Y:S02]  /*8730*/  IMAD.U32 R28, R12, 0x10000, RZ ;  /* 0x000100000c1c7824 */ /* 0x000fe400078e00ff */
[C---:B------:R-:W-:Y:S01]  /*8740*/  FFMA.FTZ R34, R6.reuse, R25, -R37 ;  /* 0x0000001906227223 */ /* 0x040fe20000010825 */
[----:B------:R-:W-:Y:S02]  /*8750*/  IMAD.U32 R4, R15, 0x10000, RZ ;  /* 0x000100000f047824 */ /* 0x000fe400078e00ff */
[----:B------:R-:W-:Y:S01]  /*8760*/  FFMA.FTZ R36, R6, R35, R47 ;  /* 0x0000002306247223 */ /* 0x000fe2000001002f */
[----:B------:R-:W-:Y:S02]  /*8770*/  IMAD.U32 R33, R11, 0x10000, RZ ;  /* 0x000100000b217824 */ /* 0x000fe400078e00ff */
[----:B------:R-:W-:Y:S01]  /*8780*/  FMUL.FTZ R25, R31, R28 ;  /* 0x0000001c1f197220 */ /* 0x000fe20000410000 */
[----:B------:R-:W-:-:S02]  /*8790*/  IMAD.U32 R10, R0, 0x10000, RZ ;  /* 0x00010000000a7824 */ /* 0x000fc400078e00ff */
[----:B------:R-:W-:Y:S01]  /*87a0*/  FMUL.FTZ R31, R31, R4 ;  /* 0x000000041f1f7220 */ /* 0x000fe20000410000 */
[----:B------:R-:W-:Y:S01]  /*87b0*/  IMAD.U32 R26, R5, 0x10000, RZ ;  /* 0x00010000051a7824 */ /* 0x000fe200078e00ff */
[----:B------:R-:W-:Y:S01]  /*87c0*/  LOP3.LUT R9, R9, 0xffff0000, RZ, 0xc0, !PT ;  /* 0xffff000009097812 */ /* 0x000fe200078ec0ff */
[----:B------:R-:W-:Y:S02]  /*87d0*/  IMAD.U32 R8, R14, 0x10000, RZ ;  /* 0x000100000e087824 */ /* 0x000fe400078e00ff */
[----:B------:R-:W-:Y:S01]  /*87e0*/  FMUL.FTZ R6, R33, R10 ;  /* 0x0000000a21067220 */ /* 0x000fe20000410000 */
[----:B0-----:R-:W-:Y:S02]  /*87f0*/  IMAD.U32 R29, R7, 0x10000, RZ ;  /* 0x00010000071d7824 */ /* 0x001fe400078e00ff */
[C---:B------:R-:W-:Y:S01]  /*8800*/  FFMA.FTZ R31, R26.reuse, R28, R31 ;  /* 0x0000001c1a1f7223 */ /* 0x040fe2000001001f */
[----:B------:R-:W-:Y:S01]  /*8810*/  FMUL.FTZ R28, R33, R8 ;  /* 0x00000008211c7220 */ /* 0x000fe20000410000 */
[----:B------:R-:W-:Y:S01]  /*8820*/  FFMA.FTZ R25, R26, R4, -R25 ;  /* 0x000000041a197223 */ /* 0x000fe20000010819 */
[----:B------:R-:W-:Y:S01]  /*8830*/  FFMA.FTZ R33, R29, R8, -R6 ;  /* 0x000000081d217223 */ /* 0x000fe20000010806 */
[----:B------:R-:W-:Y:S01]  /*8840*/  LOP3.LUT R11, R11, 0xffff0000, RZ, 0xc0, !PT ;  /* 0xffff00000b0b7812 */ /* 0x000fe200078ec0ff */
[----:B------:R-:W-:Y:S01]  /*8850*/  FFMA.FTZ R29, R29, R10, R28 ;  /* 0x0000000a1d1d7223 */ /* 0x000fe2000001001c */
[----:B------:R-:W-:-:S02]  /*8860*/  LOP3.LUT R8, R12, 0xffff0000, RZ, 0xc0, !PT ;  /* 0xffff00000c087812 */ /* 0x000fc400078ec0ff */
[----:B------:R-:W-:Y:S02]  /*8870*/  LOP3.LUT R26, R0, 0xffff0000, RZ, 0xc0, !PT ;  /* 0xffff0000001a7812 */ /* 0x000fe400078ec0ff */
[----:B------:R-:W-:Y:S01]  /*8880*/  LOP3.LUT R4, R15, 0xffff0000, RZ, 0xc0, !PT ;  /* 0xffff00000f047812 */ /* 0x000fe200078ec0ff */
[----:B------:R-:W-:Y:S01]  /*8890*/  FMUL.FTZ R10, R9, R8 ;  /* 0x00000008090a7220 */ /* 0x000fe20000410000 */
[----:B------:R-:W-:Y:S01]  /*88a0*/  LOP3.LUT R6, R14, 0xffff0000, RZ, 0xc0, !PT ;  /* 0xffff00000e067812 */ /* 0x000fe200078ec0ff */
[----:B------:R-:W-:Y:S01]  /*88b0*/  FMUL.FTZ R40, R11, R26 ;  /* 0x0000001a0b287220 */ /* 0x000fe20000410000 */
[----:B------:R-:W-:Y:S01]  /*88c0*/  LOP3.LUT R5, R5, 0xffff0000, RZ, 0xc0, !PT ;  /* 0xffff000005057812 */ /* 0x000fe200078ec0ff */
[----:B------:R-:W-:Y:S01]  /*88d0*/  FMUL.FTZ R9, R9, R4 ;  /* 0x0000000409097220 */ /* 0x000fe20000410000 */
[----:B------:R-:W-:Y:S01]  /*88e0*/  LOP3.LUT R7, R7, 0xffff0000, RZ, 0xc0, !PT ;  /* 0xffff000007077812 */ /* 0x000fe200078ec0ff */
[----:B------:R-:W-:Y:S02]  /*88f0*/  FMUL.FTZ R11, R11, R6 ;  /* 0x000000060b0b7220 */ /* 0x000fe40000410000 */
        /* <DEDUP_REMOVED lines=14> */
.L_x_4541:
[----:B------:R-:W-:Y:S05]  /*89e0*/  BSYNC B1 ;  /* 0x0000000000017941 */ /* 0x000fea0003800000 */
.L_x_4540:
        /* <DEDUP_REMOVED lines=13> */
[C---:B------:R-:W-:Y:S01]  /*8ac0*/  IMAD.U32 R36, R24.reuse, 0x10000, RZ ;  /* 0x0001000018247824 */ /* 0x040fe200078e00ff */
[----:B------:R-:W-:Y:S01]  /*8ad0*/  LOP3.LUT R38, R24, 0xffff0000, RZ, 0xc0, !PT ;  /* 0xffff000018267812 */ /* 0x000fe200078ec0ff */
[C---:B------:R-:W-:Y:S01]  /*8ae0*/  IMAD.U32 R34, R20.reuse, 0x10000, RZ ;  /* 0x0001000014227824 */ /* 0x040fe200078e00ff */
[----:B------:R-:W-:Y:S01]  /*8af0*/  LOP3.LUT R20, R20, 0xffff0000, RZ, 0xc0, !PT ;  /* 0xffff000014147812 */ /* 0x000fe200078ec0ff */
[----:B------:R-:W-:Y:S02]  /*8b00*/  IMAD.U32 R45, R12, 0x10000, RZ ;  /* 0x000100000c2d7824 */ /* 0x000fe400078e00ff */
[----:B------:R-:W-:Y:S02]  /*8b10*/  IMAD.U32 R43, R15, 0x10000, RZ ;  /* 0x000100000f2b7824 */ /* 0x000fe400078e00ff */
[----:B--2---:R-:W-:-:S04]  /*8b20*/  IMAD.IADD R9, R5, 0x1, R4 ;  /* 0x0000000105097824 */ /* 0x004fc800078e0204 */
[----:B------:R-:W-:Y:S01]  /*8b30*/  IMAD R25, R9, 0x2, R2 ;  /* 0x0000000209197824 */ /* 0x000fe200078e0202 */
[----:B---3--:R-:W1:Y:S04]  /*8b40*/  LDS.128 R4, [R40+0x20400] ;  /* 0x0204000028047984 */ /* 0x008e680000000c00 */
[----:B------:R-:W2:Y:S01]  /*8b50*/  LDS.128 R8, [R25+0x20400] ;  /* 0x0204000019087984 */ /* 0x000ea20000000c00 */
[----:B-1----:R-:W-:Y:S02]  /*8b60*/  IMAD.U32 R26, R4, 0x10000, RZ ;  /* 0x00010000041a7824 */ /* 0x002fe400078e00ff */
[C---:B--2---:R-:W-:Y:S01]  /*8b70*/  IMAD.U32 R30, R8.reuse, 0x10000, RZ ;  /* 0x00010000081e7824 */ /* 0x044fe200078e00ff */
[----:B------:R-:W-:Y:S01]  /*8b80*/  LOP3.LUT R8, R8, 0xffff0000, RZ, 0xc0, !PT ;  /* 0xffff000008087812 */ /* 0x000fe200078ec0ff */
[----:B------:R-:W-:Y:S01]  /*8b90*/  IMAD.U32 R31, R9, 0x10000, RZ ;  /* 0x00010000091f7824 */ /* 0x000fe200078e00ff */
[----:B------:R-:W-:Y:S01]  /*8ba0*/  LOP3.LUT R4, R4, 0xffff0000, RZ, 0xc0, !PT ;  /* 0xffff000004047812 */ /* 0x000fe200078ec0ff */
[-C--:B------:R-:W-:Y:S01]  /*8bb0*/  FMUL.FTZ R35, R36, R30.reuse ;  /* 0x0000001e24237220 */ /* 0x080fe20000410000 */
[----:B------:R-:W-:Y:S01]  /*8bc0*/  FMUL.FTZ R37, R34, R30 ;  /* 0x0000001e22257220 */ /* 0x000fe20000410000 */
[-C--:B------:R-:W-:Y:S01]  /*8bd0*/  FMUL.FTZ R39, R38, R8.reuse ;  /* 0x0000000826277220 */ /* 0x080fe20000410000 */
[----:B------:R-:W-:Y:S01]  /*8be0*/  FMUL.FTZ R41, R20, R8 ;  /* 0x0000000814297220 */ /* 0x000fe20000410000 */
[-C--:B------:R-:W-:Y:S01]  /*8bf0*/  FFMA.FTZ R35, R34, R26.reuse, -R35 ;  /* 0x0000001a22237223 */ /* 0x080fe20000010823 */
[----:B------:R-:W-:Y:S01]  /*8c00*/  FFMA.FTZ R37, R36, R26, R37 ;  /* 0x0000001a24257223 */ /* 0x000fe20000010025 */
[----:B------:R-:W-:-:S02]  /*8c10*/  IMAD.U32 R27, R5, 0x10000, RZ ;  /* 0x00010000051b7824 */ /* 0x000fc400078e00ff */
[-C--:B------:R-:W-:Y:S01]  /*8c20*/  FMUL.FTZ R24, R45, R31.reuse ;  /* 0x0000001f2d187220 */ /* 0x080fe20000410000 */
[----:B------:R-:W-:Y:S01]  /*8c30*/  FMUL.FTZ R26, R43, R31 ;  /* 0x0000001f2b1a7220 */ /* 0x000fe20000410000 */
[----:B------:R-:W-:Y:S02]  /*8c40*/  IMAD.U32 R32, R10, 0x10000, RZ ;  /* 0x000100000a207824 */ /* 0x000fe400078e00ff */
[-C--:B------:R-:W-:Y:S01]  /*8c50*/  FFMA.FTZ R8, R20, R4.reuse, -R39 ;  /* 0x0000000414087223 */ /* 0x080fe20000010827 */
[----:B------:R-:W-:Y:S02]  /*8c60*/  IMAD.U32 R34, R13, 0x10000, RZ ;  /* 0x000100000d227824 */ /* 0x000fe400078e00ff */
[----:B------:R-:W-:Y:S01]  /*8c70*/  FFMA.FTZ R20, R38, R4, R41 ;  /* 0x0000000426147223 */ /* 0x000fe20000010029 */
[----:B------:R-:W-:Y:S01]  /*8c80*/  LOP3.LUT R10, R10, 0xffff0000, RZ, 0xc0, !PT ;  /* 0xffff00000a0a7812 */ /* 0x000fe200078ec0ff */
[C---:B------:R-:W-:Y:S01]  /*8c90*/  IMAD.U32 R4, R3.reuse, 0x10000, RZ ;  /* 0x0001000003047824 */ /* 0x040fe200078e00ff */
[----:B------:R-:W-:Y:S01]  /*8ca0*/  LOP3.LUT R30, R3, 0xffff0000, RZ, 0xc0, !PT ;  /* 0xffff0000031e7812 */ /* 0x000fe200078ec0ff */
[-C--:B------:R-:W-:Y:S01]  /*8cb0*/  FFMA.FTZ R24, R43, R27.reuse, -R24 ;  /* 0x0000001b2b187223 */ /* 0x080fe20000010818 */
[----:B------:R-:W-:Y:S01]  /*8cc0*/  LOP3.LUT R36, R13, 0xffff0000, RZ, 0xc0, !PT ;  /* 0xffff00000d247812 */ /* 0x000fe200078ec0ff */
[----:B------:R-:W-:Y:S01]  /*8cd0*/  FFMA.FTZ R26, R45, R27, R26 ;  /* 0x0000001b2d1a7223 */ /* 0x000fe2000001001a */
[----:B------:R-:W-:-:S02]  /*8ce0*/  IMAD.U32 R28, R6, 0x10000, RZ ;  /* 0x00010000061c7824 */ /* 0x000fc400078e00ff */
[-C--:B------:R-:W-:Y:S01]  /*8cf0*/  FMUL.FTZ R27, R34, R32.reuse ;  /* 0x00000020221b7220 */ /* 0x080fe20000410000 */
[----:B------:R-:W-:Y:S01]  /*8d00*/  IMAD.U32 R33, R11, 0x10000, RZ ;  /* 0x000100000b217824 */ /* 0x000fe200078e00ff */
[----:B------:R-:W-:Y:S01]  /*8d10*/  LOP3.LUT R6, R6, 0xffff0000, RZ, 0xc0, !PT ;  /* 0xffff000006067812 */ /* 0x000fe200078ec0ff */
[----:B------:R-:W-:Y:S02]  /*8d20*/  IMAD.U32 R41, R0, 0x10000, RZ ;  /* 0x0001000000297824 */ /* 0x000fe400078e00ff */
[----:B------:R-:W-:Y:S01]  /*8d30*/  FMUL.FTZ R3, R4, R32 ;  /* 0x0000002004037220 */ /* 0x000fe20000410000 */
[-C--:B------:R-:W-:Y:S01]  /*8d40*/  FMUL.FTZ R13, R36, R10.reuse ;  /* 0x0000000a240d7220 */ /* 0x080fe20000410000 */
[----:B------:R-:W-:Y:S01]  /*8d50*/  FMUL.FTZ R31, R30, R10 ;  /* 0x0000000a1e1f7220 */ /* 0x000fe20000410000 */
[----:B------:R-:W-:Y:S01]  /*8d60*/  FFMA.FTZ R27, R4, R28, -R27 ;  /* 0x0000001c041b7223 */ /* 0x000fe2000001081b */
[----:B------:R-:W-:Y:S02]  /*8d70*/  IMAD.U32 R39, R14, 0x10000, RZ ;  /* 0x000100000e277824 */ /* 0x000fe400078e00ff */
[----:B------:R-:W-:Y:S01]  /*8d80*/  FMUL.FTZ R4, R41, R33 ;  /* 0x0000002129047220 */ /* 0x000fe20000410000 */
[----:B0-----:R-:W-:-:S02]  /*8d90*/  IMAD.U32 R29, R7, 0x10000, RZ ;  /* 0x00010000071d7824 */ /* 0x001fc400078e00ff */
[----:B------:R-:W-:Y:S01]  /*8da0*/  FFMA.FTZ R10, R34, R28, R3 ;  /* 0x0000001c220a7223 */ /* 0x000fe20000010003 */
[-C--:B------:R-:W-:Y:S01]  /*8db0*/  FFMA.FTZ R28, R30, R6.reuse, -R13 ;  /* 0x000000061e1c7223 */ /* 0x080fe2000001080d */
[----:B------:R-:W-:Y:S01]  /*8dc0*/  FFMA.FTZ R31, R36, R6, R31 ;  /* 0x00000006241f7223 */ /* 0x000fe2000001001f */
[----:B------:R-:W-:Y:S01]  /*8dd0*/  FMUL.FTZ R6, R39, R33 ;  /* 0x0000002127067220 */ /* 0x000fe20000410000 */
[----:B------:R-:W-:Y:S01]  /*8de0*/  LOP3.LUT R9, R9, 0xffff0000, RZ, 0xc0, !PT ;  /* 0xffff000009097812 */ /* 0x000fe200078ec0ff */
[----:B------:R-:W-:Y:S01]  /*8df0*/  FFMA.FTZ R13, R39, R29, -R4 ;  /* 0x0000001d270d7223 */ /* 0x000fe20000010804 */
[----:B------:R-:W-:Y:S02]  /*8e00*/  LOP3.LUT R33, R12, 0xffff0000, RZ, 0xc0, !PT ;  /* 0xffff00000c217812 */ /* 0x000fe400078ec0ff */
[----:B------:R-:W-:Y:S02]  /*8e10*/  LOP3.LUT R11, R11, 0xffff0000, RZ, 0xc0, !PT ;  /* 0xffff00000b0b7812 */ /* 0x000fe400078ec0ff */
[----:B------:R-:W-:-:S02]  /*8e20*/  LOP3.LUT R3, R15, 0xffff0000, RZ, 0xc0, !PT ;  /* 0xffff00000f037812 */ /* 0x000fc400078ec0ff */
[----:B------:R-:W-:Y:S02]  /*8e30*/  LOP3.LUT R39, R0, 0xffff0000, RZ, 0xc0, !PT ;  /* 0xffff000000277812 */ /* 0x000fe400078ec0ff */
        /* <DEDUP_REMOVED lines=22> */
.L_x_4532:
[----:B------:R-:W-:Y:S05]  /*8fa0*/  BSYNC B0 ;  /* 0x0000000000007941 */ /* 0x000fea0003800000 */
.L_x_4521:
        /* <DEDUP_REMOVED lines=8> */
.L_x_4518:
[----:B------:R-:W-:-:S13]  /*9030*/  ISETP.NE.AND P0, PT, R188, 0x3, PT ;  /* 0x00000003bc00780c */ /* 0x000fda0003f05270 */
[----:B------:R-:W-:Y:S05]  /*9040*/  @!P0 BRA `(.L_x_4542) ;  /* 0x0000000000048947 */ /* 0x000fea0003800000 */
[----:B------:R-:W-:Y:S01]  /*9050*/  BPT.TRAP 0x1 ;  /* 0x000000040000795c */ /* 0x000fe20000300000 */
.L_x_4542:
[----:B-1-3--:R-:W-:Y:S01]  /*9060*/  IMAD R11, R18, 0x8, R2 ;  /* 0x00000008120b7824 */ /* 0x00afe200078e0202 */
[----:B------:R-:W-:-:S04]  /*9070*/  SHF.L.U32 R10, R23, 0x1f, RZ ;  /* 0x0000001f170a7819 */ /* 0x000fc800000006ff */
[----:B------:R1:W3:Y:S01]  /*9080*/  SYNCS.PHASECHK.TRANS64.TRYWAIT P1, [R11+URZ+0x38830], R10 ;  /* 0x0388300a0b0075a7 */ /* 0x0002e2000802017f */
[----:B------:R-:W-:Y:S05]  /*9090*/  @!P0 BRA `(.L_x_4543) ;  /* 0x0000000000048947 */ /* 0x000fea0003800000 */
[----:B------:R-:W-:Y:S01]  /*90a0*/  BPT.TRAP 0x1 ;  /* 0x000000040000795c */ /* 0x000fe20000300000 */
.L_x_4543:
[C---:B--2---:R-:W-:Y:S02]  /*90b0*/  VIADD R0, R2.reuse, 0x22400 ;  /* 0x0002240002007836 */ /* 0x044fe40000000000 */
[----:B0-----:R-:W-:-:S03]  /*90c0*/  VIADD R3, R2, 0x20400 ;  /* 0x0002040002037836 */ /* 0x001fc60000000000 */
[----:B------:R-:W-:Y:S02]  /*90d0*/  SHF.R.U32.HI R0, RZ, 0x4, R0 ;  /* 0x00000004ff007819 */ /* 0x000fe40000011600 */
[----:B------:R-:W-:Y:S02]  /*90e0*/  SHF.R.U32.HI R3, RZ, 0x4, R3 ;  /* 0x00000004ff037819 */ /* 0x000fe40000011603 */
[----:B------:R-:W-:Y:S02]  /*90f0*/  LOP3.LUT R0, R0, 0x3fff, RZ, 0xc0, !PT ;  /* 0x00003fff00007812 */ /* 0x000fe400078ec0ff */
[----:B------:R-:W-:Y:S02]  /*9100*/  LOP3.LUT R3, R3, 0x3fff, RZ, 0xc0, !PT ;  /* 0x00003fff03037812 */ /* 0x000fe400078ec0ff */
[----:B------:R-:W-:Y:S01]  /*9110*/  LOP3.LUT R218, R0, 0x10000, RZ, 0xfc, !PT ;  /* 0x0001000000da7812 */ /* 0x000fe200078efcff */
[----:B---3--:R-:W-:Y:S06]  /*9120*/  @P1 BRA `(.L_x_4544) ;  /* 0x0000000000081947 */ /* 0x008fec0003800000 */
[----:B------:R-:W0:Y:S02]  /*9130*/  SYNCS.PHASECHK.TRANS64.TRYWAIT P1, [R11+URZ+0x38830], R10 ;  /* 0x0388300a0b0075a7 */ /* 0x000e24000802017f */
[----:B0-----:R-:W-:Y:S05]  /*9140*/  @!P1 BRA `(.L_x_4545) ;  /* 0x0000012c00bc9947 */ /* 0x001fea0003800000 */
.L_x_4544:
        /* <DEDUP_REMOVED lines=10> */
[C---:B------:R-:W-:Y:S01]  /*91f0*/  VIADD R6, R12.reuse, 0x2 ;  /* 0x000000020c067836 */ /* 0x040fe20000000000 */
[----:B------:R-:W-:Y:S01]  /*9200*/  R2UR UR7, R13 ;  /* 0x000000000d0772ca */ /* 0x000fe200000e0000 */
[----:B------:R-:W-:Y:S01]  /*9210*/  IMAD.MOV.U32 R5, RZ, RZ, 0x40000040 ;  /* 0x40000040ff057424 */ /* 0x000fe200078e00ff */
[----:B------:R-:W-:Y:S01]  /*9220*/  SHF.L.U32 R21, R21, 0x1f, RZ ;  /* 0x0000001f15157819 */ /* 0x000fe200000006ff */
[----:B------:R-:W-:Y:S01]  /*9230*/  IMAD.MOV.U32 R7, RZ, RZ, 0x40000040 ;  /* 0x40000040ff077424 */ /* 0x000fe200078e00ff */
[----:B------:R-:W-:Y:S01]  /*9240*/  BSSY B0, `(.L_x_4546) ;  /* 0x0000022000007945 */ /* 0x000fe20003800000 */
[----:B------:R-:W-:-:S02]  /*9250*/  VIADD R14, R12, 0x4 ;  /* 0x000000040c0e7836 */ /* 0x000fc40000000000 */
[----:B------:R-:W-:Y:S02]  /*9260*/  IMAD.MOV.U32 R15, RZ, RZ, 0x40000040 ;  /* 0x40000040ff0f7424 */ /* 0x000fe400078e00ff */
[----:B------:R-:W-:Y:S02]  /*9270*/  VIADD R12, R12, 0x6 ;  /* 0x000000060c0c7836 */ /* 0x000fe40000000000 */
[----:B------:R-:W-:Y:S02]  /*9280*/  IMAD.MOV.U32 R9, RZ, RZ, 0x40000040 ;  /* 0x40000040ff097424 */ /* 0x000fe400078e00ff */
[----:B------:R-:W-:Y:S01]  /*9290*/  HGMMA.64x64x16.F32.BF16 R24, gdesc[UR4], RZ, !UPT, gsb0 ;  /* 0x00e00000041879f0 */ /* 0x000fe2000c0018ff */
[----:B------:R-:W-:Y:S01]  /*92a0*/  R2UR UR4, R4 ;  /* 0x00000000040472ca */ /* 0x000fe200000e0000 */
[----:B------:R-:W-:Y:S01]  /*92b0*/  IMAD.MOV.U32 R13, RZ, RZ, 0x40000040 ;  /* 0x40000040ff0d7424 */ /* 0x000fe200078e00ff */
[----:B------:R-:W-:Y:S02]  /*92c0*/  R2UR UR5, R5 ;  /* 0x00000000050572ca */ /* 0x000fe400000e0000 */
[----:B------:R-:W-:Y:S01]  /*92d0*/  R2UR UR6, R6 ;  /* 0x00000000060672ca */ /* 0x000fe200000e0000 */
[----:B------:R-:W-:Y:S01]  /*92e0*/  VIADD R6, R8, 0x4 ;  /* 0x0000000408067836 */ /* 0x000fe20000000000 */
[----:B------:R-:W-:Y:S01]  /*92f0*/  R2UR UR7, R7 ;  /* 0x00000000070772ca */ /* 0x000fe200000e0000 */
[----:B------:R-:W-:-:S02]  /*9300*/  IMAD.MOV.U32 R7, RZ, RZ, 0x40000040 ;  /* 0x40000040ff077424 */ /* 0x000fc400078e00ff */
        /* <DEDUP_REMOVED lines=19> */
[----:B------:R-:W2:Y:S02]  /*9440*/  SYNCS.PHASECHK.TRANS64.TRYWAIT P1, [R2+URZ+0x38810], R21 ;  /* 0x03881015020075a7 */ /* 0x000ea4000802017f */
[----:B--2---:R-:W-:Y:S05]  /*9450*/  @!P1 BRA `(.L_x_4547) ;  /* 0x0000012c000c9947 */ /* 0x004fea0003800000 */
.L_x_4746:
[----:B------:R-:W-:Y:S05]  /*9460*/  BSYNC B0 ;  /* 0x0000000000007941 */ /* 0x000fea0003800000 */
.L_x_4546:
[----:B------:R-:W-:Y:S05]  /*9470*/  @!P0 BRA `(.L_x_4548) ;  /* 0x0000000000048947 */ /* 0x000fea0003800000 */
[----:B------:R-:W-:Y:S01]  /*9480*/  BPT.TRAP 0x1 ;  /* 0x000000040000795c */ /* 0x000fe20000300000 */
.L_x_4548:
[----:B------:R3:W4:Y:S01]  /*9490*/  SYNCS.PHASECHK.TRANS64.TRYWAIT P1, [R11+URZ+0x38850], R10 ;  /* 0x0388500a0b0075a7 */ /* 0x000722000802017f */
[----:B------:R-:W-:Y:S05]  /*94a0*/  @!P0 BRA `(.L_x_4549) ;  /* 0x0000000000048947 */ /* 0x000fea0003800000 */
[----:B------:R-:W-:Y:S01]  /*94b0*/  BPT.TRAP 0x1 ;  /* 0x000000040000795c */ /* 0x000fe20000300000 */
.L_x_4549:
[C---:B------:R-:W-:Y:S02]  /*94c0*/  VIADD R0, R2.reuse, 0x400 ;  /* 0x0000040002007836 */ /* 0x040fe40000000000 */
[----:B------:R-:W-:-:S03]  /*94d0*/  VIADD R3, R2, 0x26400 ;  /* 0x0002640002037836 */ /* 0x000fc60000000000 */
[----:B------:R-:W-:Y:S02]  /*94e0*/  SHF.R.U32.HI R0, RZ, 0x4, R0 ;  /* 0x00000004ff007819 */ /* 0x000fe40000011600 */
[----:B------:R-:W-:Y:S02]  /*94f0*/  SHF.R.U32.HI R3, RZ, 0x4, R3 ;  /* 0x00000004ff037819 */ /* 0x000fe40000011603 */
[----:B------:R-:W-:Y:S02]  /*9500*/  LOP3.LUT R0, R0, 0x3fff, RZ, 0xc0, !PT ;  /* 0x00003fff00007812 */ /* 0x000fe400078ec0ff */
[----:B------:R-:W-:Y:S02]  /*9510*/  LOP3.LUT R3, R3, 0x3fff, RZ, 0xc0, !PT ;  /* 0x00003fff03037812 */ /* 0x000fe400078ec0ff */
[----:B------:R-:W-:Y:S01]  /*9520*/  LOP3.LUT R219, R0, 0x10000, RZ, 0xfc, !PT ;  /* 0x0001000000db7812 */ /* 0x000fe200078efcff */
[----:B----4-:R-:W-:Y:S06]  /*9530*/  @P1 BRA `(.L_x_4550) ;  /* 0x0000000000081947 */ /* 0x010fec0003800000 */
[----:B------:R-:W4:Y:S02]  /*9540*/  SYNCS.PHASECHK.TRANS64.TRYWAIT P1, [R11+URZ+0x38850], R10 ;  /* 0x0388500a0b0075a7 */ /* 0x000f24000802017f */
[----:B----4-:R-:W-:Y:S05]  /*9550*/  @!P1 BRA `(.L_x_4551) ;  /* 0x0000012800e09947 */ /* 0x010fea0003800000 */
.L_x_4550:
[----:B------:R-:W-:Y:S01]  /*9560*/  LOP3.LUT R0, R3, 0x10000, RZ, 0xfc, !PT ;  /* 0x0001000003007812 */ /* 0x000fe200078efcff */
[----:B------:R-:W-:Y:S01]  /*9570*/  IMAD R12, R18, 0x1000, R219 ;  /* 0x00001000120c7824 */ /* 0x000fe200078e02db */
[----:B------:R-:W-:Y:S05]  /*9580*/  WARPSYNC.ALL ;  /* 0x0000000000007948 */ /* 0x000fea0003800000 */
[----:B------:R-:W-:Y:S01]  /*9590*/  IMAD.MOV.U32 R14, RZ, RZ, R0 ;  /* 0x000000ffff0e7224 */ /* 0x000fe200078e0000 */
[----:B------:R-:W-:Y:S01]  /*95a0*/  R2UR UR6, R12 ;  /* 0x000000000c0672ca */ /* 0x000fe200000e0000 */
[----:B------:R-:W-:Y:S01]  /*95b0*/  IMAD.MOV.U32 R15, RZ, RZ, 0x40000040 ;  /* 0x40000040ff0f7424 */ /* 0x000fe200078e00ff */
[----:B------:R-:W-:Y:S01]  /*95c0*/  WARPGROUP.ARRIVE ;  /* 0x00000000000079c5 */ /* 0x000fe20000000000 */
[----:B------:R-:W-:Y:S01]  /*95d0*/  IMAD.MOV.U32 R13, RZ, RZ, 0x40000040 ;  /* 0x40000040ff0d7424 */ /* 0x000fe200078e00ff */
[----:B------:R-:W-:Y:S01]  /*95e0*/  R2UR UR4, R14 ;  /* 0x000000000e0472ca */ /* 0x000fe200000e0000 */
[----:B------:R-:W-:Y:S01]  /*95f0*/  VIADD R14, R0, 0x2 ;  /* 0x00000002000e7836 */ /* 0x000fe20000000000 */
[----:B------:R-:W-:Y:S01]  /*9600*/  R2UR UR5, R15 ;  /* 0x000000000f0572ca */ /* 0x000fe200000e0000 */
[----:B------:R-:W-:Y:S01]  /*9610*/  VIADD R20, R12, 0x2 ;  /* 0x000000020c147836 */ /* 0x000fe20000000000 */
[----:B------:R-:W-:Y:S01]  /*9620*/  R2UR UR7, R13 ;  /* 0x000000000d0772ca */ /* 0x000fe200000e0000 */
[----:B------:R-:W-:Y:S01]  /*9630*/  IMAD.MOV.U32 R15, RZ, RZ, 0x40000040 ;  /* 0x40000040ff0f7424 */ /* 0x000fe200078e00ff */
[----:B------:R-:W5:Y:S01]  /*9640*/  S2R R56, SR_TID.X ;  /* 0x0000000000387919 */ /* 0x000f620000002100 */
[----:B--2---:R-:W-:-:S02]  /*9650*/  IMAD.MOV.U32 R21, RZ, RZ, 0x40000040 ;  /* 0x40000040ff157424 */ /* 0x004fc400078e00ff */
[----:B01-34-:R-:W-:Y:S02]  /*9660*/  VIADD R10, R0, 0x800 ;  /* 0x00000800000a7836 */ /* 0x01bfe40000000000 */
[----:B------:R-:W-:-:S06]  /*9670*/  IMAD.MOV.U32 R57, RZ, RZ, 0x4 ;  /* 0x00000004ff397424 */ /* 0x000fcc00078e00ff */
[----:B------:R-:W-:Y:S01]  /*9680*/  HGMMA.64x64x16.F32.BF16 R24, gdesc[UR4], R24, gsb0 ;  /* 0x00e00000041879f0 */ /* 0x000fe20008001818 */
[----:B------:R-:W-:Y:S01]  /*9690*/  R2UR UR4, R14 ;  /* 0x000000000e0472ca */ /* 0x000fe200000e0000 */
[----:B------:R-:W-:Y:S01]  /*96a0*/  VIADD R14, R0, 0x4 ;  /* 0x00000004000e7836 */ /* 0x000fe20000000000 */
[----:B------:R-:W-:Y:S01]  /*96b0*/  R2UR UR5, R15 ;  /* 0x000000000f0572ca */ /* 0x000fe200000e0000 */
[----:B------:R-:W-:Y:S01]  /*96c0*/  IMAD.MOV.U32 R15, RZ, RZ, 0x40000040 ;  /* 0x40000040ff0f7424 */ /* 0x000fe200078e00ff */
[----:B------:R-:W-:Y:S01]  /*96d0*/  R2UR UR6, R20 ;  /* 0x00000000140672ca */ /* 0x000fe200000e0000 */
[----:B------:R-:W-:Y:S01]  /*96e0*/  VIADD R20, R12, 0x4 ;  /* 0x000000040c147836 */ /* 0x000fe20000000000 */
[----:B------:R-:W-:Y:S01]  /*96f0*/  R2UR UR7, R21 ;  /* 0x00000000150772ca */ /* 0x000fe200000e0000 */
[----:B------:R-:W-:Y:S01]  /*9700*/  IMAD.MOV.U32 R21, RZ, RZ, 0x40000040 ;  /* 0x40000040ff157424 */ /* 0x000fe200078e00ff */
[----:B-----5:R-:W-:-:S05]  /*9710*/  SHF.R.U32.HI R56, RZ, 0x7, R56 ;  /* 0x00000007ff387819 */ /* 0x020fca0000011638 */
[----:B------:R0:W1:Y:S02]  /*9720*/  SHFL.IDX PT, R3, R56, RZ, 0x1f ;  /* 0x00001fff38037589 */ /* 0x00006400000e0000 */
[----:B0-----:R-:W-:Y:S01]  /*9730*/  VIADD R56, R12, 0x800 ;  /* 0x000008000c387836 */ /* 0x001fe20000000000 */
[----:B-1----:R-:W-:-:S04]  /*9740*/  ISETP.GT.AND P1, PT, R3, 0x7f, PT ;  /* 0x0000007f0300780c */ /* 0x002fc80003f24270 */
[----:B------:R-:W-:Y:S02]  /*9750*/  SEL R3, RZ, 0x2, !P1 ;  /* 0x00000002ff037807 */ /* 0x000fe40004800000 */
[C---:B------:R-:W-:Y:S02]  /*9760*/  SEL R13, R57.reuse, 0x2, P1 ;  /* 0x00000002390d7807 */ /* 0x040fe40000800000 */
[----:B------:R-:W-:Y:S01]  /*9770*/  SEL R57, R57, 0x6, !P1 ;  /* 0x0000000639397807 */ /* 0x000fe20004800000 */
[----:B------:R-:W-:Y:S02]  /*9780*/  WARPGROUP.DEPBAR.LE gsb0, 0x0 ;  /* 0x00008000000079c5 */ /* 0x000fe40000010000 */
[----:B------:R-:W-:-:S06]  /*9790*/  WARPGROUP.ARRIVE ;  /* 0x00000000000079c5 */ /* 0x000fcc0000000000 */
        /* <DEDUP_REMOVED lines=9> */
[----:B------:R-:W-:Y:S02]  /*9830*/  WARPGROUP.DEPBAR.LE gsb0, 0x0 ;  /* 0x00008000000079c5 */ /* 0x000fe40000010000 */
[----:B------:R-:W-:-:S09]  /*9840*/  WARPGROUP.ARRIVE ;  /* 0x00000000000079c5 */ /* 0x000fd20000000000 */
        /* <DEDUP_REMOVED lines=134> */
[----:B------:R-:W-:Y:S01]  /*a0b0*/  IMAD.IADD R14, R3, 0x1, R56 ;  /* 0x00000001030e7824 */ /* 0x000fe200078e0238 */
[----:B------:R-:W-:Y:S01]  /*a0c0*/  R2UR UR5, R15 ;  /* 0x000000000f0572ca */ /* 0x000fe200000e0000 */
[----:B------:R-:W-:Y:S01]  /*a0d0*/  IMAD.MOV.U32 R15, RZ, RZ, 0x40000040 ;  /* 0x40000040ff0f7424 */ /* 0x000fe200078e00ff */
[----:B------:R-:W-:Y:S01]  /*a0e0*/  R2UR UR6, R20 ;  /* 0x00000000140672ca */ /* 0x000fe200000e0000 */
[----:B------:R-:W-:Y:S01]  /*a0f0*/  IMAD.IADD R20, R3, 0x1, R10 ;  /* 0x0000000103147824 */ /* 0x000fe200078e020a */
[----:B------:R-:W-:Y:S01]  /*a100*/  R2UR UR7, R21 ;  /* 0x00000000150772ca */ /* 0x000fe200000e0000 */
[----:B------:R-:W-:Y:S01]  /*a110*/  IMAD.MOV.U32 R21, RZ, RZ, 0x40000040 ;  /* 0x40000040ff157424 */ /* 0x000fe200078e00ff */
[----:B------:R-:W-:Y:S02]  /*a120*/  WARPGROUP.DEPBAR.LE gsb0, 0x0 ;  /* 0x00008000000079c5 */ /* 0x000fe40000010000 */
[----:B------:R-:W-:-:S09]  /*a130*/  WARPGROUP.ARRIVE ;  /* 0x00000000000079c5 */ /* 0x000fd20000000000 */
[----:B------:R-:W-:Y:S01]  /*a140*/  HGMMA.64x64x16.F32.BF16 R24, gdesc[UR4], R24, gsb0 ;  /* 0x00e00000041879f0 */ /* 0x000fe20008001818 */
[----:B------:R-:W-:Y:S01]  /*a150*/  R2UR UR6, R14 ;  /* 0x000000000e0672ca */ /* 0x000fe200000e0000 */
[--C-:B------:R-:W-:Y:S01]  /*a160*/  IMAD.IADD R14, R56, 0x1, R13.reuse ;  /* 0x00000001380e7824 */ /* 0x100fe200078e020d */
        /* <DEDUP_REMOVED lines=16> */
[----:B------:R-:W-:Y:S02]  /*a270*/  IMAD.MOV.U32 R21, RZ, RZ, 0x40000040 ;  /* 0x40000040ff157424 */ /* 0x000fe400078e00ff */
[----:B------:R-:W-:-:S02]  /*a280*/  IMAD.MOV.U32 R10, RZ, RZ, 0x28 ;  /* 0x00000028ff0a7424 */ /* 0x000fc400078e00ff */
[----:B------:R-:W-:-:S03]  /*a290*/  VIADD R56, R12, 0xa00 ;  /* 0x00000a000c387836 */ /* 0x000fc60000000000 */
[----:B------:R-:W-:Y:S01]  /*a2a0*/  SEL R10, R10, 0x26, P1 ;  /* 0x000000260a0a7807 */ /* 0x000fe20000800000 */
[----:B------:R-:W-:Y:S02]  /*a2b0*/  WARPGROUP.DEPBAR.LE gsb0, 0x0 ;  /* 0x00008000000079c5 */ /* 0x000fe40000010000 */
[----:B------:R-:W-:-:S06]  /*a2c0*/  WARPGROUP.ARRIVE ;  /* 0x00000000000079c5 */ /* 0x000fcc0000000000 */
[----:B------:R-:W-:Y:S01]  /*a2d0*/  HGMMA.64x64x16.F32.BF16 R24, gdesc[UR4], R24, gsb0 ;  /* 0x00e00000041879f0 */ /* 0x000fe20008001818 */
[----:B------:R-:W-:Y:S01]  /*a2e0*/  R2UR UR4, R14 ;  /* 0x000000000e0472ca */ /* 0x000fe200000e0000 */
[----:B------:R-:W-:Y:S01]  /*a2f0*/  IMAD.MOV.U32 R14, RZ, RZ, 0xa00 ;  /* 0x00000a00ff0e7424 */ /* 0x000fe200078e00ff */
[----:B------:R-:W-:Y:S01]  /*a300*/  R2UR UR5, R15 ;  /* 0x000000000f0572ca */ /* 0x000fe200000e0000 */
[----:B------:R-:W-:Y:S01]  /*a310*/  IMAD.MOV.U32 R15, RZ, RZ, 0x40000040 ;  /* 0x40000040ff0f7424 */ /* 0x000fe200078e00ff */
[----:B------:R-:W-:Y:S02]  /*a320*/  R2UR UR6, R20 ;  /* 0x00000000140672ca */ /* 0x000fe400000e0000 */
[----:B------:R-:W-:Y:S02]  /*a330*/  R2UR UR7, R21 ;  /* 0x00000000150772ca */ /* 0x000fe400000e0000 */
[----:B------:R-:W-:Y:S02]  /*a340*/  SEL R14, R14, 0x980, P1 ;  /* 0x000009800e0e7807 */ /* 0x000fe40000800000 */
[----:B------:R-:W-:Y:S01]  /*a350*/  LOP3.LUT R21, R10, 0x6, RZ, 0xc0, !PT ;  /* 0x000000060a157812 */ /* 0x000fe200078ec0ff */
[----:B------:R-:W-:Y:S01]  /*a360*/  VIADD R10, R0, 0xa00 ;  /* 0x00000a00000a7836 */ /* 0x000fe20000000000 */
[----:B------:R-:W-:-:S04]  /*a370*/  LOP3.LUT R20, R14, 0xa00, RZ, 0xc0, !PT ;  /* 0x00000a000e147812 */ /* 0x000fc800078ec0ff */
[CC--:B------:R-:W-:Y:S02]  /*a380*/  IADD3 R14, R21.reuse, R20.reuse, R0 ;  /* 0x00000014150e7210 */ /* 0x0c0fe40007ffe000 */
[----:B------:R-:W-:Y:S01]  /*a390*/  IADD3 R20, R21, R20, R12 ;  /* 0x0000001415147210 */ /* 0x000fe20007ffe00c */
[----:B------:R-:W-:Y:S01]  /*a3a0*/  IMAD.MOV.U32 R21, RZ, RZ, 0x40000040 ;  /* 0x40000040ff157424 */ /* 0x000fe200078e00ff */
[----:B------:R-:W-:Y:S02]  /*a3b0*/  WARPGROUP.DEPBAR.LE gsb0, 0x0 ;  /* 0x00008000000079c5 */ /* 0x000fe40000010000 */
[----:B------:R-:W-:-:S06]  /*a3c0*/  WARPGROUP.ARRIVE ;  /* 0x00000000000079c5 */ /* 0x000fcc0000000000 */
        /* <DEDUP_REMOVED lines=113> */
[----:B------:R-:W-:-:S05]  /*aae0*/  IMAD.MOV.U32 R3, RZ, RZ, 0x40 ;  /* 0x00000040ff037424 */ /* 0x000fca00078e00ff */
[----:B------:R-:W-:-:S04]  /*aaf0*/  SEL R3, R3, 0x3e, P1 ;  /* 0x0000003e03037807 */ /* 0x000fc80000800000 */
[----:B------:R-:W-:Y:S01]  /*ab00*/  LOP3.LUT R3, R3, 0x6, RZ, 0xc0, !PT ;  /* 0x0000000603037812 */ /* 0x000fe200078ec0ff */
        /* <DEDUP_REMOVED lines=11> */
[----:B------:R-:W-:Y:S01]  /*abc0*/  IMAD.MOV.U32 R13, RZ, RZ, 0x40000040 ;  /* 0x40000040ff0d7424 */ /* 0x000fe200078e00ff */
[----:B------:R-:W-:-:S02]  /*abd0*/  WARPGROUP.DEPBAR.LE gsb0, 0x0 ;  /* 0x00008000000079c5 */ /* 0x000fc40000010000 */
[----:B------:R-:W-:-:S07]  /*abe0*/  WARPGROUP.ARRIVE ;  /* 0x00000000000079c5 */ /* 0x000fce0000000000 */
        /* <DEDUP_REMOVED lines=11> */
[----:B------:R-:W-:-:S04]  /*aca0*/  LOP3.LUT R10, R10, 0x1e00, RZ, 0xc0, !PT ;  /* 0x00001e000a0a7812 */ /* 0x000fc800078ec0ff */
[----:B------:R-:W-:Y:S01]  /*acb0*/  IADD3 R12, R3, R10, R12 ;  /* 0x0000000a030c7210 */ /* 0x000fe20007ffe00c */
[----:B------:R-:W-:Y:S02]  /*acc0*/  WARPGROUP.DEPBAR.LE gsb0, 0x0 ;  /* 0x00008000000079c5 */ /* 0x000fe40000010000 */
[----:B------:R-:W-:-:S06]  /*acd0*/  WARPGROUP.ARRIVE ;  /* 0x00000000000079c5 */ /* 0x000fcc0000000000 */
[----:B------:R-:W-:Y:S01]  /*ace0*/  HGMMA.64x64x16.F32.BF16 R24, gdesc[UR4], R24, gsb0 ;  /* 0x00e00000041879f0 */ /* 0x000fe20008001818 */
[----:B------:R-:W-:Y:S02]  /*acf0*/  R2UR UR4, R14 ;  /* 0x000000000e0472ca */ /* 0x000fe400000e0000 */
[----:B------:R-:W-:Y:S01]  /*ad00*/  R2UR UR5, R15 ;  /* 0x000000000f0572ca */ /* 0x000fe200000e0000 */
[----:B------:R-:W-:Y:S01]  /*ad10*/  IMAD.MOV.U32 R15, RZ, RZ, 0x40000040 ;  /* 0x40000040ff0f7424 */ /* 0x000fe200078e00ff */
[----:B------:R-:W-:Y:S02]  /*ad20*/  R2UR UR6, R20 ;  /* 0x00000000140672ca */ /* 0x000fe400000e0000 */
[----:B------:R-:W-:Y:S02]  /*ad30*/  R2UR UR7, R21 ;  /* 0x00000000150772ca */ /* 0x000fe400000e0000 */
[----:B------:R-:W-:Y:S01]  /*ad40*/  IADD3 R14, R3, R10, R0 ;  /* 0x0000000a030e7210 */ /* 0x000fe20007ffe000 */
[----:B------:R-:W-:-:S02]  /*ad50*/  WARPGROUP.DEPBAR.LE gsb0, 0x0 ;  /* 0x00008000000079c5 */ /* 0x000fc40000010000 */
[----:B------:R-:W-:-:S08]  /*ad60*/  WARPGROUP.ARRIVE ;  /* 0x00000000000079c5 */ /* 0x000fd00000000000 */
        /* <DEDUP_REMOVED lines=11> */
.L_x_4552:
        /* <DEDUP_REMOVED lines=12> */
[----:B------:R-:W-:Y:S01]  /*aee0*/  FMUL.FTZ R39, R39, UR4 ;  /* 0x0000000427277c20 */ /* 0x000fe20008410000 */
[----:B------:R-:W-:Y:S01]  /*aef0*/  ISETP.GT.AND P5, PT, R12, RZ, PT ;  /* 0x000000ff0c00720c */ /* 0x000fe20003fa4270 */
[----:B------:R-:W-:Y:S01]  /*af00*/  FMUL.FTZ R36, R36, UR4 ;  /* 0x0000000424247c20 */ /* 0x000fe20008410000 */
[C---:B------:R-:W-:Y:S01]  /*af10*/  ISETP.GT.AND P4, PT, R12.reuse, 0x1, PT ;  /* 0x000000010c00780c */ /* 0x040fe20003f84270 */
[----:B------:R-:W0:Y:S01]  /*af20*/  MUFU.TANH R25, R25 ;  /* 0x0000001900197308 */ /* 0x000e220000002400 */
[----:B------:R-:W-:Y:S01]  /*af30*/  FMUL.FTZ R27, R27, UR4 ;  /* 0x000000041b1b7c20 */ /* 0x000fe20008410000 */
[----:B------:R-:W-:Y:S01]  /*af40*/  ISETP.GT.AND P3, PT, R12, 0x8, PT ;  /* 0x000000080c00780c */ /* 0x000fe20003f64270 */
[----:B------:R-:W-:Y:S01]  /*af50*/  FMUL.FTZ R37, R37, UR4 ;  /* 0x0000000425257c20 */ /* 0x000fe20008410000 */
[----:B------:R-:W-:Y:S01]  /*af60*/  FMUL.FTZ R30, R30, UR4 ;  /* 0x000000041e1e7c20 */ /* 0x000fe20008410000 */
[----:B------:R-:W-:Y:S01]  /*af70*/  ISETP.GT.AND P2, PT, R12, 0x9, PT ;  /* 0x000000090c00780c */ /* 0x000fe20003f44270 */
[----:B------:R-:W-:Y:S01]  /*af80*/  FMUL.FTZ R40, R40, UR4 ;  /* 0x0000000428287c20 */ /* 0x000fe20008410000 */
[----:B------:R-:W-:Y:S01]  /*af90*/  FMUL.FTZ R34, R34, UR4 ;  /* 0x0000000422227c20 */ /* 0x000fe20008410000 */
[----:B------:R-:W1:Y:S01]  /*afa0*/  MUFU.TANH R28, R28 ;  /* 0x0000001c001c7308 */ /* 0x000e620000002400 */
[C---:B------:R-:W-:Y:S01]  /*afb0*/  ISETP.GT.AND P1, PT, R12.reuse, 0x10, PT ;  /* 0x000000100c00780c */ /* 0x040fe20003f24270 */
[----:B------:R-:W-:Y:S01]  /*afc0*/  FMUL.FTZ R41, R41, UR4 ;  /* 0x0000000429297c20 */ /* 0x000fe20008410000 */
[----:B------:R-:W-:Y:S01]  /*afd0*/  ISETP.GT.AND P6, PT, R12, 0x11, PT ;  /* 0x000000110c00780c */ /* 0x000fe20003fc4270 */
[----:B------:R-:W-:Y:S01]  /*afe0*/  FMUL.FTZ R44, R44, UR4 ;  /* 0x000000042c2c7c20 */ /* 0x000fe20008410000 */
[----:B------:R-:W-:Y:S01]  /*aff0*/  FMUL.FTZ R35, R35, UR4 ;  /* 0x0000000423237c20 */ /* 0x000fe20008410000 */
[----:B------:R-:W-:Y:S01]  /*b000*/  FMUL.FTZ R38, R38, UR4 ;  /* 0x0000000426267c20 */ /* 0x000fe20008410000 */
[----:B------:R-:W-:Y:S01]  /*b010*/  FMUL.FTZ R45, R45, UR4 ;  /* 0x000000042d2d7c20 */ /* 0x000fe20008410000 */
[----:B------:R-:W2:Y:S01]  /*b020*/  MUFU.TANH R29, R29 ;  /* 0x0000001d001d7308 */ /* 0x000ea20000002400 */
        /* <DEDUP_REMOVED lines=16> */
[----:B--2---:R-:W-:Y:S01]  /*b130*/  FSEL R59, R29, -INF , P2 ;  /* 0xff8000001d3b7808 */ /* 0x004fe20001000000 */
[----:B------:R-:W-:Y:S01]  /*b140*/  ULDC UR5, c[0x0][0xa80] ;  /* 0x0002a00000057ab9 */ /* 0x000fe20000000800 */
[----:B------:R-:W-:Y:S01]  /*b150*/  LOP3.LUT R217, R217, 0x2000000, RZ, 0xfc, !PT ;  /* 0x02000000d9d97812 */ /* 0x000fe200078efcff */
[----:B------:R-:W-:-:S04]  /*b160*/  IMAD.U32 R168, RZ, RZ, UR5 ;  /* 0x00000005ffa87e24 */ /* 0x000fc8000f8e00ff */
[----:B------:R-:W2:Y:S01]  /*b170*/  MUFU.TANH R15, R31 ;  /* 0x0000001f000f7308 */ /* 0x000ea20000002400 */
[----:B0-----:R-:W-:-:S07]  /*b180*/  FSEL R61, R32, -INF , P1 ;  /* 0xff800000203d7808 */ /* 0x001fce0000800000 */
[----:B------:R-:W0:Y:S01]  /*b190*/  MUFU.TANH R33, R33 ;  /* 0x0000002100217308 */ /* 0x000e220000002400 */
[----:B-1----:R-:W-:-:S07]  /*b1a0*/  FSEL R3, R3, -INF , P5 ;  /* 0xff80000003037808 */ /* 0x002fce0002800000 */
[----:B------:R1:W-:Y:S01]  /*b1b0*/  MUFU.TANH R31, R39 ;  /* 0x00000027001f7308 */ /* 0x0003e20000002400 */
[----:B--2---:R-:W-:Y:S02]  /*b1c0*/  FSEL R15, R15, -INF , P2 ;  /* 0xff8000000f0f7808 */ /* 0x004fe40001000000 */
[----:B------:R-:W-:-:S05]  /*b1d0*/  ISETP.GT.AND P2, PT, R12, 0x21, PT ;  /* 0x000000210c00780c */ /* 0x000fca0003f44270 */
[----:B------:R-:W2:Y:S01]  /*b1e0*/  MUFU.TANH R10, R27 ;  /* 0x0000001b000a7308 */ /* 0x000ea20000002400 */
[----:B-1----:R-:W-:Y:S02]  /*b1f0*/  FSEL R39, R24, -INF , P5 ;  /* 0xff80000018277808 */ /* 0x002fe40002800000 */
[----:B------:R-:W-:Y:S02]  /*b200*/  ISETP.GT.AND P5, PT, R12, 0x18, PT ;  /* 0x000000180c00780c */ /* 0x000fe40003fa4270 */
[----:B------:R-:W-:Y:S02]  /*b210*/  FMNMX.FTZ R20, R39, R14, !PT ;  /* 0x0000000e27147209 */ /* 0x000fe40007810000 */
[----:B0-----:R-:W-:Y:S01]  /*b220*/  FSEL R63, R33, -INF , P6 ;  /* 0xff800000213f7808 */ /* 0x001fe20003000000 */
[----:B------:R-:W0:Y:S01]  /*b230*/  MUFU.TANH R36, R36 ;  /* 0x0000002400247308 */ /* 0x000e220000002400 */
[----:B------:R-:W-:-:S04]  /*b240*/  FMNMX.FTZ R20, R57, R20, !PT ;  /* 0x0000001439147209 */ /* 0x000fc80007810000 */
[----:B------:R-:W-:-:S03]  /*b250*/  FMNMX.FTZ R20, R59, R20, !PT ;  /* 0x000000143b147209 */ /* 0x000fc60007810000 */
[----:B------:R-:W1:Y:S01]  /*b260*/  MUFU.TANH R13, R30 ;  /* 0x0000001e000d7308 */ /* 0x000e620000002400 */
[----:B------:R-:W-:Y:S02]  /*b270*/  FMNMX.FTZ R20, R61, R20, !PT ;  /* 0x000000143d147209 */ /* 0x000fe40007810000 */
[----:B--2---:R-:W-:Y:S02]  /*b280*/  FSEL R10, R10, -INF , P4 ;  /* 0xff8000000a0a7808 */ /* 0x004fe40002000000 */
[----:B------:R-:W-:Y:S02]  /*b290*/  ISETP.GT.AND P4, PT, R12, 0x19, PT ;  /* 0x000000190c00780c */ /* 0x000fe40003f84270 */
[----:B------:R-:W-:Y:S01]  /*b2a0*/  FMNMX.FTZ R20, R63, R20, !PT ;  /* 0x000000143f147209 */ /* 0x000fe20007810000 */
[----:B------:R-:W2:Y:S01]  /*b2b0*/  MUFU.TANH R37, R37 ;  /* 0x0000002500257308 */ /* 0x000ea20000002400 */
[----:B0-----:R-:W-:Y:S02]  /*b2c0*/  FSEL R65, R36, -INF , P5 ;  /* 0xff80000024417808 */ /* 0x001fe40002800000 */
[----:B------:R-:W-:-:S02]  /*b2d0*/  FSEL R31, R31, -INF , P4 ;  /* 0xff8000001f1f7808 */ /* 0x000fc40002000000 */
[----:B------:R-:W-:-:S03]  /*b2e0*/  FMNMX.FTZ R20, R65, R20, !PT ;  /* 0x0000001441147209 */ /* 0x000fc60007810000 */
[----:B------:R-:W0:Y:S01]  /*b2f0*/  MUFU.TANH R40, R40 ;  /* 0x0000002800287308 */ /* 0x000e220000002400 */
[----:B-1----:R-:W-:Y:S02]  /*b300*/  FSEL R13, R13, -INF , P3 ;  /* 0xff8000000d0d7808 */ /* 0x002fe40001800000 */
[----:B------:R-:W-:-:S05]  /*b310*/  ISETP.GT.AND P3, PT, R12, 0x20, PT ;  /* 0x000000200c00780c */ /* 0x000fca0003f64270 */
[----:B------:R-:W1:Y:S01]  /*b320*/  MUFU.TANH R34, R34 ;  /* 0x0000002200227308 */ /* 0x000e620000002400 */
[----:B--2---:R-:W-:Y:S02]  /*b330*/  FSEL R37, R37, -INF , P4 ;  /* 0xff80000025257808 */ /* 0x004fe40002000000 */
[----:B------:R-:W-:Y:S02]  /*b340*/  ISETP.GT.AND P4, PT, R12, 0x31, PT ;  /* 0x000000310c00780c */ /* 0x000fe40003f84270 */
[----:B------:R-:W-:-:S03]  /*b350*/  FMNMX.FTZ R20, R37, R20, !PT ;  /* 0x0000001425147209 */ /* 0x000fc60007810000 */
        /* <DEDUP_REMOVED lines=32> */
[----:B------:R-:W-:Y:S02]  /*b560*/  ISETP.GT.AND P2, PT, R12, 0x39, PT ;  /* 0x000000390c00780c */ /* 0x000fe40003f44270 */
[----:B------:R-:W-:-:S03]  /*b570*/  FMNMX.FTZ R12, R3, R10, !PT ;  /* 0x0000000a030c7209 */ /* 0x000fc60007810000 */
[----:B------:R-:W1:Y:S01]  /*b580*/  MUFU.TANH R46, R46 ;  /* 0x0000002e002e7308 */ /* 0x000e620000002400 */
[----:B--2---:R-:W-:Y:S02]  /*b590*/  FSEL R75, R52, -INF , P3 ;  /* 0xff800000344b7808 */ /* 0x004fe40001800000 */
[----:B------:R-:W-:Y:S02]  /*b5a0*/  FMNMX.FTZ R12, R13, R12, !PT ;  /* 0x0000000c0d0c7209 */ /* 0x000fe40007810000 */
[----:B------:R-:W-:Y:S02]  /*b5b0*/  FMNMX.FTZ R20, R75, R20, !PT ;  /* 0x000000144b147209 */ /* 0x000fe40007810000 */
[----:B------:R-:W-:Y:S01]  /*b5c0*/  FMNMX.FTZ R12, R15, R12, !PT ;  /* 0x0000000c0f0c7209 */ /* 0x000fe20007810000 */
[----:B------:R-:W2:Y:S01]  /*b5d0*/  MUFU.TANH R47, R47 ;  /* 0x0000002f002f7308 */ /* 0x000ea20000002400 */
[----:B0-----:R-:W-:Y:S02]  /*b5e0*/  FSEL R77, R53, -INF , P2 ;  /* 0xff800000354d7808 */ /* 0x001fe40001000000 */
[----:B------:R-:W-:-:S02]  /*b5f0*/  FMNMX.FTZ R12, R25, R12, !PT ;  /* 0x0000000c190c7209 */ /* 0x000fc40007810000 */
[----:B------:R-:W-:Y:S02]  /*b600*/  FMNMX.FTZ R20, R77, R20, !PT ;  /* 0x000000144d147209 */ /* 0x000fe40007810000 */
[----:B------:R-:W-:Y:S01]  /*b610*/  FMNMX.FTZ R12, R27, R12, !PT ;  /* 0x0000000c1b0c7209 */ /* 0x000fe20007810000 */
[----:B------:R-:W0:Y:S01]  /*b620*/  MUFU.TANH R50, R50 ;  /* 0x0000003200327308 */ /* 0x000e220000002400 */
[----:B-1----:R-:W-:Y:S01]  /*b630*/  FSEL R43, R46, -INF , P1 ;  /* 0xff8000002e2b7808 */ /* 0x002fe20000800000 */
[----:B------:R-:W1:Y:S01]  /*b640*/  SHFL.BFLY PT, R21, R20, 0x2, 0x1f ;  /* 0x0c401f0014157f89 */ /* 0x000e6200000e0000 */
[----:B------:R-:W-:-:S04]  /*b650*/  FMNMX.FTZ R12, R29, R12, !PT ;  /* 0x0000000c1d0c7209 */ /* 0x000fc80007810000 */
[----:B------:R-:W-:Y:S01]  /*b660*/  FMNMX.FTZ R12, R31, R12, !PT ;  /* 0x0000000c1f0c7209 */ /* 0x000fe20007810000 */
[----:B------:R-:W3:Y:S01]  /*b670*/  MUFU.TANH R51, R51 ;  /* 0x0000003300337308 */ /* 0x000ee20000002400 */
[----:B--2---:R-:W-:Y:S02]  /*b680*/  FSEL R47, R47, -INF , P6 ;  /* 0xff8000002f2f7808 */ /* 0x004fe40003000000 */
[----:B------:R-:W-:-:S04]  /*b690*/  FMNMX.FTZ R12, R35, R12, !PT ;  /* 0x0000000c230c7209 */ /* 0x000fc80007810000 */
[----:B------:R-:W-:Y:S01]  /*b6a0*/  FMNMX.FTZ R12, R33, R12, !PT ;  /* 0x0000000c210c7209 */ /* 0x000fe20007810000 */
[----:B------:R-:W2:Y:S01]  /*b6b0*/  MUFU.TANH R54, R54 ;  /* 0x0000003600367308 */ /* 0x000ea20000002400 */
[----:B0-----:R-:W-:Y:S02]  /*b6c0*/  FSEL R49, R50, -INF , P5 ;  /* 0xff80000032317808 */ /* 0x001fe40002800000 */
[----:B------:R-:W-:-:S04]  /*b6d0*/  FMNMX.FTZ R12, R43, R12, !PT ;  /* 0x0000000c2b0c7209 */ /* 0x000fc80007810000 */
[----:B------:R-:W-:Y:S01]  /*b6e0*/  FMNMX.FTZ R12, R47, R12, !PT ;  /* 0x0000000c2f0c7209 */ /* 0x000fe20007810000 */
[----:B------:R-:W0:Y:S01]  /*b6f0*/  MUFU.TANH R55, R55 ;  /* 0x0000003700377308 */ /* 0x000e220000002400 */
[----:B---3--:R-:W-:Y:S02]  /*b700*/  FSEL R51, R51, -INF , P4 ;  /* 0xff80000033337808 */ /* 0x008fe40002000000 */
[----:B-1----:R-:W-:Y:S02]  /*b710*/  FMNMX.FTZ R21, R20, R21, !PT ;  /* 0x0000001514157209 */ /* 0x002fe40007810000 */
[----:B------:R-:W-:-:S03]  /*b720*/  FMNMX.FTZ R12, R49, R12, !PT ;  /* 0x0000000c310c7209 */ /* 0x000fc60007810000 */
[----:B------:R-:W1:Y:S01]  /*b730*/  SHFL.BFLY PT, R24, R21, 0x1, 0x1f ;  /* 0x0c201f0015187f89 */ /* 0x000e6200000e0000 */
[----:B--2---:R-:W-:Y:S02]  /*b740*/  FSEL R53, R54, -INF , P3 ;  /* 0xff80000036357808 */ /* 0x004fe40001800000 */
[----:B------:R-:W-:-:S04]  /*b750*/  FMNMX.FTZ R12, R51, R12, !PT ;  /* 0x0000000c330c7209 */ /* 0x000fc80007810000 */
[----:B------:R-:W-:Y:S02]  /*b760*/  FMNMX.FTZ R12, R53, R12, !PT ;  /* 0x0000000c350c7209 */ /* 0x000fe40007810000 */
[----:B0-----:R-:W-:-:S04]  /*b770*/  FSEL R55, R55, -INF , P2 ;  /* 0xff80000037377808 */ /* 0x001fc80001000000 */
[----:B------:R-:W-:Y:S02]  /*b780*/  FMNMX.FTZ R12, R55, R12, !PT ;  /* 0x0000000c370c7209 */ /* 0x000fe40007810000 */
[----:B-1----:R-:W-:-:S04]  /*b790*/  FMNMX.FTZ R21, R21, R24, !PT ;  /* 0x0000001815157209 */ /* 0x002fc80007810000 */
[C---:B------:R-:W-:Y:S01]  /*b7a0*/  FSETP.NEU.FTZ.AND P1, PT, R21.reuse, -INF , PT ;  /* 0xff8000001500780b */ /* 0x040fe20003f3d000 */
[----:B------:R-:W-:-:S05]  /*b7b0*/  FMUL.FTZ R20, R21, R168 ;  /* 0x000000a815147220 */ /* 0x000fca0000410000 */
[----:B------:R-:W-:-:S05]  /*b7c0*/  FSEL R20, R20, RZ, P1 ;  /* 0x000000ff14147208 */ /* 0x000fca0000800000 */
[-CC-:B------:R-:W-:Y:S01]  /*b7d0*/  FFMA.FTZ R152, R39, R168.reuse, -R20.reuse ;  /* 0x000000a827987223 */ /* 0x180fe20000010814 */
[-CC-:B------:R-:W-:Y:S01]  /*b7e0*/  FFMA.FTZ R14, R14, R168.reuse, -R20.reuse ;  /* 0x000000a80e0e7223 */ /* 0x180fe20000010814 */
[----:B------:R-:W0:Y:S01]  /*b7f0*/  SHFL.BFLY PT, R39, R12, 0x2, 0x1f ;  /* 0x0c401f000c277f89 */ /* 0x000e2200000e0000 */
        /* <DEDUP_REMOVED lines=12> */
[----:B------:R-:W-:-:S06]  /*b8c0*/  FFMA.FTZ R166, R75, R168, -R20 ;  /* 0x000000a84ba67223 */ /* 0x000fcc0000010814 */
[----:B------:R-:W-:Y:S01]  /*b8d0*/  MUFU.EX2 R57, R57 ;  /* 0x0000003900397308 */ /* 0x000fe20000000800 */
[----:B0-----:R-:W-:Y:S01]  /*b8e0*/  FMNMX.FTZ R14, R12, R39, !PT ;  /* 0x000000270c0e7209 */ /* 0x001fe20007810000 */
[-CC-:B------:R-:W-:Y:S01]  /*b8f0*/  FFMA.FTZ R39, R41, R168.reuse, -R20.reuse ;  /* 0x000000a829277223 */ /* 0x180fe20000010814 */
[----:B------:R-:W-:-:S05]  /*b900*/  FFMA.FTZ R41, R45, R168, -R20 ;  /* 0x000000a82d297223 */ /* 0x000fca0000010814 */
[----:B------:R-:W-:Y:S01]  /*b910*/  MUFU.EX2 R154, R59 ;  /* 0x0000003b009a7308 */ /* 0x000fe20000000800 */
[----:B------:R-:W-:Y:S01]  /*b920*/  FFMA.FTZ R20, R77, R168, -R20 ;  /* 0x000000a84d147223 */ /* 0x000fe20000010814 */
[----:B------:R-:W0:Y:S01]  /*b930*/  SHFL.BFLY PT, R169, R14, 0x1, 0x1f ;  /* 0x0c201f000ea97f89 */ /* 0x000e2200000e0000 */
[----:B-1----:R-:W-:Y:S01]  /*b940*/  FADD.FTZ R30, R152, R79 ;  /* 0x0000004f981e7221 */ /* 0x002fe20000010000 */
[----:B------:R-:W-:-:S04]  /*b950*/  F2FP.BF16.F32.PACK_AB R152, R79, R152 ;  /* 0x000000984f98723e */ /* 0x000fc800000010ff */
[----:B------:R-:W-:Y:S08]  /*b960*/  MUFU.EX2 R61, R61 ;  /* 0x0000003d003d7308 */ /* 0x000ff00000000800 */
[----:B------:R-:W-:Y:S08]  /*b970*/  MUFU.EX2 R156, R63 ;  /* 0x0000003f009c7308 */ /* 0x000ff00000000800 */
[----:B------:R-:W-:Y:S01]  /*b980*/  MUFU.EX2 R45, R20 ;  /* 0x00000014002d7308 */ /* 0x000fe20000000800 */
[----:B0-----:R-:W-:-:S04]  /*b990*/  FMNMX.FTZ R169, R14, R169, !PT ;  /* 0x000000a90ea97209 */ /* 0x001fc80007810000 */
[C---:B------:R-:W-:Y:S01]  /*b9a0*/  FSETP.NEU.FTZ.AND P1, PT, R169.reuse, -INF , PT ;  /* 0xff800000a900780b */ /* 0x040fe20003f3d000 */
[----:B------:R-:W-:Y:S02]  /*b9b0*/  FMUL.FTZ R12, R169, R168 ;  /* 0x000000a8a90c7220 */ /* 0x000fe40000410000 */
[----:B------:R-:W-:Y:S03]  /*b9c0*/  MUFU.EX2 R158, R158 ;  /* 0x0000009e009e7308 */ /* 0x000fe60000000800 */
[----:B------:R-:W-:Y:S01]  /*b9d0*/  FSEL R14, R12, RZ, P1 ;  /* 0x000000ff0c0e7208 */ /* 0x000fe20000800000 */
[----:B------:R-:W-:-:S04]  /*b9e0*/  IMAD R12, R18, 0x1000, R217 ;  /* 0x00001000120c7824 */ /* 0x000fc800078e02d9 */
        /* <DEDUP_REMOVED lines=16> */
[----:B------:R0:W1:Y:S01]  /*baf0*/  MUFU.EX2 R24, R10 ;  /* 0x0000000a00187308 */ /* 0x0000620000000800 */
[-CC-:B------:R-:W-:Y:S01]  /*bb00*/  FFMA.FTZ R53, R53, R168.reuse, -R14.reuse ;  /* 0x000000a835357223 */ /* 0x180fe2000001080e */
[----:B------:R-:W-:Y:S01]  /*bb10*/  FFMA.FTZ R55, R55, R168, -R14 ;  /* 0x000000a837377223 */ /* 0x000fe2000001080e */
[C---:B------:R-:W-:Y:S01]  /*bb20*/  VIADD R14, R12.reuse, 0x80 ;  /* 0x000000800c0e7836 */ /* 0x040fe20000000000 */
[----:B------:R-:W-:-:S04]  /*bb30*/  R2UR UR6, R12 ;  /* 0x000000000c0672ca */ /* 0x000fc800000e0000 */
[----:B------:R2:W3:Y:S01]  /*bb40*/  MUFU.EX2 R155, R13 ;  /* 0x0000000d009b7308 */ /* 0x0004e20000000800 */
[----:B0-----:R-:W-:Y:S01]  /*bb50*/  VIADD R10, R11, 0x38840 ;  /* 0x000388400b0a7836 */ /* 0x001fe20000000000 */
[----:B------:R-:W-:Y:S01]  /*bb60*/  R2UR UR10, R14 ;  /* 0x000000000e0a72ca */ /* 0x000fe200000e0000 */
[C---:B------:R-:W-:Y:S02]  /*bb70*/  VIADD R14, R12.reuse, 0x100 ;  /* 0x000001000c0e7836 */ /* 0x040fe40000000000 */
[----:B------:R-:W-:Y:S01]  /*bb80*/  VIADD R12, R12, 0x180 ;  /* 0x000001800c0c7836 */ /* 0x000fe20000000000 */
[----:B------:R-:W-:Y:S02]  /*bb90*/  PRMT R10, R189, 0x654, R10 ;  /* 0x00000654bd0a7816 */ /* 0x000fe4000000000a */
[----:B------:R0:W4:Y:S01]  /*bba0*/  MUFU.EX2 R26, R15 ;  /* 0x0000000f001a7308 */ /* 0x0001220000000800 */
[----:B--2---:R-:W-:Y:S02]  /*bbb0*/  IMAD.MOV.U32 R13, RZ, RZ, 0x40000040 ;  /* 0x40000040ff0d7424 */ /* 0x004fe400078e00ff */
[----:B-1----:R-:W-:Y:S01]  /*bbc0*/  FADD.FTZ R32, R3, R24 ;  /* 0x0000001803207221 */ /* 0x002fe20000010000 */
[----:B------:R1:W-:Y:S01]  /*bbd0*/  SYNCS.ARRIVE.TRANS64.RED.A1T0 RZ, [R10+URZ], RZ ;  /* 0x000000ff0aff79a7 */ /* 0x0003e2000810043f */
[----:B------:R-:W-:-:S02]  /*bbe0*/  R2UR UR14, R14 ;  /* 0x000000000e0e72ca */ /* 0x000fc400000e0000 */
[----:B------:R-:W-:Y:S01]  /*bbf0*/  R2UR UR7, R13 ;  /* 0x000000000d0772ca */ /* 0x000fe200000e0000 */
[----:B------:R-:W-:Y:S01]  /*bc00*/  FADD.FTZ R13, R57, R30 ;  /* 0x0000001e390d7221 */ /* 0x000fe20000010000 */
[----:B------:R-:W2:Y:S01]  /*bc10*/  MUFU.EX2 R25, R25 ;  /* 0x0000001900197308 */ /* 0x000ea20000000800 */
[----:B0-----:R-:W-:Y:S01]  /*bc20*/  IMAD.MOV.U32 R15, RZ, RZ, 0x40000040 ;  /* 0x40000040ff0f7424 */ /* 0x001fe200078e00ff */
[----:B------:R-:W-:Y:S02]  /*bc30*/  F2FP.BF16.F32.PACK_AB R153, R24, R3 ;  /* 0x000000031899723e */ /* 0x000fe400000010ff */
[----:B------:R-:W-:Y:S02]  /*bc40*/  R2UR UR18, R12 ;  /* 0x000000000c1272ca */ /* 0x000fe400000e0000 */
[----:B------:R-:W-:Y:S01]  /*bc50*/  R2UR UR11, R15 ;  /* 0x000000000f0b72ca */ /* 0x000fe200000e0000 */
[----:B---3--:R-:W-:Y:S01]  /*bc60*/  FADD.FTZ R15, R155, R32 ;  /* 0x000000209b0f7221 */ /* 0x008fe20000010000 */
[----:B------:R2:W0:Y:S01]  /*bc70*/  MUFU.EX2 R20, R27 ;  /* 0x0000001b00147308 */ /* 0x0004220000000800 */
[C---:B------:R-:W-:Y:S01]  /*bc80*/  FADD.FTZ R32, R154.reuse, R13 ;  /* 0x0000000d9a207221 */ /* 0x040fe20000010000 */
[----:B------:R-:W-:Y:S01]  /*bc90*/  F2FP.BF16.F32.PACK_AB R154, R154, R57 ;  /* 0x000000399a9a723e */ /* 0x000fe200000010ff */
[----:B----4-:R-:W-:Y:S01]  /*bca0*/  FADD.FTZ R34, R26, R15 ;  /* 0x0000000f1a227221 */ /* 0x010fe20000010000 */
[----:B------:R-:W-:-:S02]  /*bcb0*/  IMAD.MOV.U32 R15, RZ, RZ, 0x40000040 ;  /* 0x40000040ff0f7424 */ /* 0x000fc400078e00ff */
[----:B------:R-:W-:Y:S01]  /*bcc0*/  FADD.FTZ R13, R61, R32 ;  /* 0x000000203d0d7221 */ /* 0x000fe20000010000 */
[----:B------:R-:W-:Y:S01]  /*bcd0*/  F2FP.BF16.F32.PACK_AB R155, R26, R155 ;  /* 0x0000009b1a9b723e */ /* 0x000fe200000010ff */
[----:B------:R-:W-:Y:S01]  /*bce0*/  BAR.SYNC.DEFER_BLOCKING 0xf, 0x100 ;  /* 0x03c4000000007b1d */ /* 0x000fe20000010000 */
[----:B--2---:R-:W-:Y:S01]  /*bcf0*/  FADD.FTZ R27, R25, R34 ;  /* 0x00000022191b7221 */ /* 0x004fe20000010000 */
[----:B------:R-:W-:Y:S01]  /*bd00*/  R2UR UR15, R15 ;  /* 0x000000000f0f72ca */ /* 0x000fe200000e0000 */
[C---:B------:R-:W-:Y:S01]  /*bd10*/  FADD.FTZ R15, R156.reuse, R13 ;  /* 0x0000000d9c0f7221 */ /* 0x040fe20000010000 */
[----:B------:R-:W-:Y:S02]  /*bd20*/  IMAD.MOV.U32 R13, RZ, RZ, 0x40000040 ;  /* 0x40000040ff0d7424 */ /* 0x000fe400078e00ff */
[----:B------:R-:W2:Y:S01]  /*bd30*/  MUFU.EX2 R29, R29 ;  /* 0x0000001d001d7308 */ /* 0x000ea20000000800 */
[----:B------:R-:W-:Y:S01]  /*bd40*/  F2FP.BF16.F32.PACK_AB R156, R156, R61 ;  /* 0x0000003d9c9c723e */ /* 0x000fe200000010ff */
[----:B------:R-:W-:Y:S01]  /*bd50*/  FADD.FTZ R32, R158, R15 ;  /* 0x0000000f9e207221 */ /* 0x000fe20000010000 */
[----:B------:R-:W-:Y:S01]  /*bd60*/  F2FP.BF16.F32.PACK_AB R158, R37, R158 ;  /* 0x0000009e259e723e */ /* 0x000fe200000010ff */
[C---:B0-----:R-:W-:Y:S01]  /*bd70*/  FADD.FTZ R14, R20.reuse, R27 ;  /* 0x0000001b140e7221 */ /* 0x041fe20000010000 */
[----:B------:R-:W-:Y:S01]  /*bd80*/  R2UR UR19, R13 ;  /* 0x000000000d1372ca */ /* 0x000fe200000e0000 */
[----:B------:R-:W-:Y:S01]  /*bd90*/  FADD.FTZ R15, R37, R32 ;  /* 0x00000020250f7221 */ /* 0x000fe20000010000 */
[----:B------:R-:W-:Y:S01]  /*bda0*/  F2FP.BF16.F32.PACK_AB R157, R20, R25 ;  /* 0x00000019149d723e */ /* 0x000fe200000010ff */
[----:B------:R-:W0:Y:S08]  /*bdb0*/  MUFU.EX2 R28, R31 ;  /* 0x0000001f001c7308 */ /* 0x000e300000000800 */
[----:B------:R-:W3:Y:S01]  /*bdc0*/  MUFU.EX2 R160, R160 ;  /* 0x000000a000a07308 */ /* 0x000ee20000000800 */
[----:B--2---:R-:W-:Y:S01]  /*bdd0*/  FADD.FTZ R13, R29, R14 ;  /* 0x0000000e1d0d7221 */ /* 0x004fe20000010000 */
[----:B------:R2:W-:Y:S06]  /*bde0*/  STSM.16.M88.4 [R223+0x36400], R152 ;  /* 0x03640098df007844 */ /* 0x0005ec0000000200 */
[----:B------:R-:W4:Y:S01]  /*bdf0*/  MUFU.EX2 R35, R35 ;  /* 0x0000002300237308 */ /* 0x000f220000000800 */
[C---:B0-----:R-:W-:Y:S01]  /*be00*/  FADD.FTZ R14, R28.reuse, R13 ;  /* 0x0000000d1c0e7221 */ /* 0x041fe20000010000 */
[----:B------:R-:W-:-:S05]  /*be10*/  F2FP.BF16.F32.PACK_AB R159, R28, R29 ;  /* 0x0000001d1c9f723e */ /* 0x000fca00000010ff */
[----:B------:R2:W-:Y:S01]  /*be20*/  STSM.16.M88.4 [R226], R156 ;  /* 0x0000009ce2007844 */ /* 0x0005e20000000200 */
[----:B------:R-:W0:Y:S01]  /*be30*/  MUFU.EX2 R39, R39 ;  /* 0x0000002700277308 */ /* 0x000e220000000800 */
[----:B---3--:R-:W-:-:S07]  /*be40*/  FADD.FTZ R32, R160, R15 ;  /* 0x0000000fa0207221 */ /* 0x008fce0000010000 */
[----:B-1----:R-:W1:Y:S01]  /*be50*/  MUFU.EX2 R10, R33 ;  /* 0x00000021000a7308 */ /* 0x002e620000000800 */
[----:B----4-:R-:W-:-:S07]  /*be60*/  FADD.FTZ R13, R35, R14 ;  /* 0x0000000e230d7221 */ /* 0x010fce0000010000 */
[----:B------:R-:W3:Y:S01]  /*be70*/  MUFU.EX2 R162, R162 ;  /* 0x000000a200a27308 */ /* 0x000ee20000000800 */
[C---:B0-----:R-:W-:Y:S01]  /*be80*/  FADD.FTZ R3, R39.reuse, R32 ;  /* 0x0000002027037221 */ /* 0x041fe20000010000 */
[----:B------:R-:W-:-:S06]  /*be90*/  F2FP.BF16.F32.PACK_AB R160, R39, R160 ;  /* 0x000000a027a0723e */ /* 0x000fcc00000010ff */
[----:B------:R-:W0:Y:S01]  /*bea0*/  MUFU.EX2 R43, R43 ;  /* 0x0000002b002b7308 */ /* 0x000e220000000800 */
[C---:B-1----:R-:W-:Y:S01]  /*beb0*/  FADD.FTZ R14, R10.reuse, R13 ;  /* 0x0000000d0a0e7221 */ /* 0x042fe20000010000 */
[----:B------:R-:W-:-:S06]  /*bec0*/  F2FP.BF16.F32.PACK_AB R161, R10, R35 ;  /* 0x000000230aa1723e */ /* 0x000fcc00000010ff */
[----:B------:R-:W1:Y:S01]  /*bed0*/  MUFU.EX2 R41, R41 ;  /* 0x0000002900297308 */ /* 0x000e620000000800 */
[----:B---3--:R-:W-:-:S07]  /*bee0*/  FADD.FTZ R24, R162, R3 ;  /* 0x00000003a2187221 */ /* 0x008fce0000010000 */
[----:B------:R-:W3:Y:S01]  /*bef0*/  MUFU.EX2 R164, R164 ;  /* 0x000000a400a47308 */ /* 0x000ee20000000800 */
[----:B0-----:R-:W-:-:S07]  /*bf00*/  FADD.FTZ R3, R43, R14 ;  /* 0x0000000e2b037221 */ /* 0x001fce0000010000 */
[----:B------:R-:W0:Y:S01]  /*bf10*/  MUFU.EX2 R30, R47 ;  /* 0x0000002f001e7308 */ /* 0x000e220000000800 */
[C---:B-1----:R-:W-:Y:S01]  /*bf20*/  FADD.FTZ R13, R41.reuse, R24 ;  /* 0x00000018290d7221 */ /* 0x042fe20000010000 */
[----:B------:R-:W-:-:S06]  /*bf30*/  F2FP.BF16.F32.PACK_AB R162, R41, R162 ;  /* 0x000000a229a2723e */ /* 0x000fcc00000010ff */
[----:B------:R-:W1:Y:S01]  /*bf40*/  MUFU.EX2 R73, R73 ;  /* 0x0000004900497308 */ /* 0x000e620000000800 */
[----:B---3--:R-:W-:-:S07]  /*bf50*/  FADD.FTZ R24, R164, R13 ;  /* 0x0000000da4187221 */ /* 0x008fce0000010000 */
[----:B------:R-:W3:Y:S01]  /*bf60*/  MUFU.EX2 R49, R49 ;  /* 0x0000003100317308 */ /* 0x000ee20000000800 */
[C---:B0-----:R-:W-:Y:S01]  /*bf70*/  FADD.FTZ R20, R30.reuse, R3 ;  /* 0x000000031e147221 */ /* 0x041fe20000010000 */
[----:B------:R-:W-:-:S05]  /*bf80*/  F2FP.BF16.F32.PACK_AB R163, R30, R43 ;  /* 0x0000002b1ea3723e */ /* 0x000fca00000010ff */
[----:B------:R2:W-:Y:S01]  /*bf90*/  STSM.16.M88.4 [R224], R160 ;  /* 0x000000a0e0007844 */ /* 0x0005e20000000200 */
[----:B------:R-:W0:Y:S01]  /*bfa0*/  MUFU.EX2 R166, R166 ;  /* 0x000000a600a67308 */ /* 0x000e220000000800 */
[C---:B-1----:R-:W-:Y:S01]  /*bfb0*/  FADD.FTZ R13, R73.reuse, R24 ;  /* 0x00000018490d7221 */ /* 0x042fe20000010000 */
[----:B------:R-:W-:-:S06]  /*bfc0*/  F2FP.BF16.F32.PACK_AB R164, R73, R164 ;  /* 0x000000a449a4723e */ /* 0x000fcc00000010ff */
[----:B------:R-:W1:Y:S01]  /*bfd0*/  MUFU.EX2 R12, R51 ;  /* 0x00000033000c7308 */ /* 0x000e620000000800 */
[----:B---3--:R-:W-:-:S07]  /*bfe0*/  FADD.FTZ R3, R49, R20 ;  /* 0x0000001431037221 */ /* 0x008fce0000010000 */
[----:B------:R-:W3:Y:S01]  /*bff0*/  MUFU.EX2 R53, R53 ;  /* 0x0000003500357308 */ /* 0x000ee20000000800 */
[----:B0-----:R-:W-:Y:S01]  /*c000*/  FADD.FTZ R20, R166, R13 ;  /* 0x0000000da6147221 */ /* 0x001fe20000010000 */
[----:B------:R-:W-:-:S06]  /*c010*/  F2FP.BF16.F32.PACK_AB R166, R45, R166 ;  /* 0x000000a62da6723e */ /* 0x000fcc00000010ff */
[----:B------:R-:W0:Y:S01]  /*c020*/  MUFU.EX2 R14, R55 ;  /* 0x00000037000e7308 */ /* 0x000e220000000800 */
[C---:B-1----:R-:W-:Y:S01]  /*c030*/  F2FP.BF16.F32.PACK_AB R165, R12.reuse, R49 ;  /* 0x000000310ca5723e */ /* 0x042fe200000010ff */
[----:B------:R-:W-:Y:S01]  /*c040*/  FADD.FTZ R10, R12, R3 ;  /* 0x000000030c0a7221 */ /* 0x000fe20000010000 */
[----:B------:R-:W-:-:S03]  /*c050*/  FADD.FTZ R3, R45, R20 ;  /* 0x000000142d037221 */ /* 0x000fc60000010000 */
[----:B---3--:R-:W-:Y:S01]  /*c060*/  FADD.FTZ R13, R53, R10 ;  /* 0x0000000a350d7221 */ /* 0x008fe20000010000 */
[----:B0-----:R-:W-:-:S03]  /*c070*/  F2FP.BF16.F32.PACK_AB R167, R14, R53 ;  /* 0x000000350ea7723e */ /* 0x001fc600000010ff */
[----:B------:R-:W-:Y:S02]  /*c080*/  FADD.FTZ R10, R14, R13 ;  /* 0x0000000d0e0a7221 */ /* 0x000fe40000010000 */
[----:B------:R2:W-:Y:S01]  /*c090*/  STSM.16.M88.4 [R225], R164 ;  /* 0x000000a4e1007844 */ /* 0x0005e20000000200 */
[----:B------:R-:W-:-:S06]  /*c0a0*/  WARPGROUP.ARRIVE ;  /* 0x00000000000079c5 */ /* 0x000fcc0000000000 */
[----:B------:R-:W-:Y:S03]  /*c0b0*/  HGMMA.64x256x16.F32.BF16 R24, R152, gdesc[UR4].tnspB, RZ, !UPT, gsb0 ;  /* 0x43e0000498187df0 */ /* 0x000fe6000c0018ff */
        /* <DEDUP_REMOVED lines=21> */
[----:B--2---:R-:W-:Y:S05]  /*c210*/  @!P0 BRA `(.L_x_4553) ;  /* 0x0000000000048947 */ /* 0x004fea0003800000 */
[----:B------:R-:W-:Y:S01]  /*c220*/  BPT.TRAP 0x1 ;  /* 0x000000040000795c */ /* 0x000fe20000300000 */
.L_x_4553:
[----:B------:R-:W-:Y:S01]  /*c230*/  ISETP.GE.AND P1, PT, R170, 0x41, PT ;  /* 0x00000041aa00780c */ /* 0x000fe20003f26270 */
[----:B------:R-:W-:Y:S01]  /*c240*/  VIADD R11, R11, 0x38860 ;  /* 0x000388600b0b7836 */ /* 0x000fe20000000000 */
[----:B------:R-:W-:Y:S01]  /*c250*/  ULDC UR37, c[0x0][0xad0] ;  /* 0x0002b40000257ab9 */ /* 0x000fe20000000800 */
[----:B------:R-:W-:Y:S01]  /*c260*/  ULDC UR36, c[0x0][0xa80] ;  /* 0x0002a00000247ab9 */ /* 0x000fe20000000800 */
[----:B------:R-:W-:Y:S02]  /*c270*/  BSSY B0, `(.L_x_4554) ;  /* 0x000037a000007945 */ /* 0x000fe40003800000 */
[----:B------:R-:W-:-:S04]  /*c280*/  PRMT R11, R189, 0x654, R11 ;  /* 0x00000654bd0b7816 */ /* 0x000fc8000000000b */
[----:B------:R0:W-:Y:S03]  /*c290*/  SYNCS.ARRIVE.TRANS64.RED.A1T0 RZ, [R11+URZ], RZ ;  /* 0x000000ff0bff79a7 */ /* 0x0001e6000810043f */
[----:B------:R-:W-:Y:S05]  /*c2a0*/  @!P1 BRA `(.L_x_4555) ;  /* 0x0000003400d89947 */ /* 0x000fea0003800000 */
[----:B0-----:R-:W-:Y:S02]  /*c2b0*/  VIADD R11, R171, 0xfffffffe ;  /* 0xfffffffeab0b7836 */ /* 0x001fe40000000000 */
[----:B------:R-:W-:Y:S02]  /*c2c0*/  IMAD.MOV.U32 R13, RZ, RZ, R169 ;  /* 0x000000ffff0d7224 */ /* 0x000fe400078e00a9 */
[----:B------:R-:W-:Y:S02]  /*c2d0*/  IMAD.MOV.U32 R20, RZ, RZ, R21 ;  /* 0x000000ffff147224 */ /* 0x000fe400078e0015 */
[----:B------:R-:W-:-:S07]  /*c2e0*/  IMAD.MOV.U32 R14, RZ, RZ, R18 ;  /* 0x000000ffff0e7224 */ /* 0x000fce00078e0012 */
.L_x_4568:
[----:B------:R-:W-:Y:S01]  /*c2f0*/  VIADD R15, R14, 0x1 ;  /* 0x000000010e0f7836 */ /* 0x000fe20000000000 */
[C---:B------:R-:W-:Y:S01]  /*c300*/  ISETP.GT.AND P1, PT, R11.reuse, RZ, PT ;  /* 0x000000ff0b00720c */ /* 0x040fe20003f24270 */
[----:B------:R-:W-:-:S03]  /*c310*/  VIADD R11, R11, 0xffffffff ;  /* 0xffffffff0b0b7836 */ /* 0x000fc60000000000 */
[----:B------:R-:W-:-:S04]  /*c320*/  ISETP.NE.AND P2, PT, R15, 0x2, PT ;  /* 0x000000020f00780c */ /* 0x000fc80003f45270 */
[----:B------:R-:W-:Y:S02]  /*c330*/  SEL R15, R15, RZ, P2 ;  /* 0x000000ff0f0f7207 */ /* 0x000fe40001000000 */
[----:B-1----:R-:W-:-:S03]  /*c340*/  SEL R12, RZ, 0x1, P2 ;  /* 0x00000001ff0c7807 */ /* 0x002fc60001000000 */
[----:B------:R-:W-:Y:S01]  /*c350*/  IMAD.MOV.U32 R18, RZ, RZ, R15 ;  /* 0x000000ffff127224 */ /* 0x000fe200078e000f */
[----:B------:R-:W-:Y:S01]  /*c360*/  LOP3.LUT R23, R23, R12, RZ, 0x3c, !PT ;  /* 0x0000000c17177212 */ /* 0x000fe200078e3cff */
[----:B------:R-:W-:Y:S06]  /*c370*/  @!P0 BRA `(.L_x_4556) ;  /* 0x0000000000048947 */ /* 0x000fec0003800000 */
[----:B------:R-:W-:Y:S01]  /*c380*/  BPT.TRAP 0x1 ;  /* 0x000000040000795c */ /* 0x000fe20000300000 */
.L_x_4556:
[----:B------:R-:W-:Y:S01]  /*c390*/  IMAD R12, R18, 0x8, R2 ;  /* 0x00000008120c7824 */ /* 0x000fe200078e0202 */
[----:B------:R-:W-:-:S04]  /*c3a0*/  SHF.L.U32 R21, R23, 0x1f, RZ ;  /* 0x0000001f17157819 */ /* 0x000fc800000006ff */
[----:B------:R0:W1:Y:S01]  /*c3b0*/  SYNCS.PHASECHK.TRANS64.TRYWAIT P2, [R12+URZ+0x38830], R21 ;  /* 0x038830150c0075a7 */ /* 0x000062000804017f */
[----:B------:R-:W-:Y:S05]  /*c3c0*/  @!P0 BRA `(.L_x_4557) ;  /* 0x0000000000048947 */ /* 0x000fea0003800000 */
[----:B------:R-:W-:Y:S01]  /*c3d0*/  BPT.TRAP 0x1 ;  /* 0x000000040000795c */ /* 0x000fe20000300000 */
.L_x_4557:
[----:B------:R-:W-:Y:S01]  /*c3e0*/  VIADD R152, R2, 0x20400 ;  /* 0x0002040002987836 */ /* 0x000fe20000000000 */
[----:B------:R-:W-:Y:S01]  /*c3f0*/  BSSY B1, `(.L_x_4558) ;  /* 0x0000009000017945 */ /* 0x000fe20003800000 */
[----:B------:R-:W-:Y:S02]  /*c400*/  IMAD R156, R18, 0x200, R218 ;  /* 0x00000200129c7824 */ /* 0x000fe400078e02da */
[----:B------:R-:W-:Y:S01]  /*c410*/  IMAD.MOV.U32 R157, RZ, RZ, 0x40000040 ;  /* 0x40000040ff9d7424 */ /* 0x000fe200078e00ff */
[----:B------:R-:W-:-:S04]  /*c420*/  SHF.R.U32.HI R152, RZ, 0x4, R152 ;  /* 0x00000004ff987819 */ /* 0x000fc80000011698 */
[----:B------:R-:W-:-:S04]  /*c430*/  LOP3.LUT R152, R152, 0x3fff, RZ, 0xc0, !PT ;  /* 0x00003fff98987812 */ /* 0x000fc800078ec0ff */
[----:B------:R-:W-:Y:S01]  /*c440*/  LOP3.LUT R152, R152, 0x10000, RZ, 0xfc, !PT ;  /* 0x0001000098987812 */ /* 0x000fe200078efcff */
[----:B-1----:R-:W-:Y:S06]  /*c450*/  @P2 BRA `(.L_x_4559) ;  /* 0x0000000000082947 */ /* 0x002fec0003800000 */
[----:B------:R-:W1:Y:S02]  /*c460*/  SYNCS.PHASECHK.TRANS64.TRYWAIT P2, [R12+URZ+0x38830], R21 ;  /* 0x038830150c0075a7 */ /* 0x000e64000804017f */
[----:B-1----:R-:W-:Y:S05]  /*c470*/  @!P2 BRA `(.L_x_4560) ;  /* 0x000000fc002ca947 */ /* 0x002fea0003800000 */
.L_x_4559:
[----:B------:R-:W-:Y:S05]  /*c480*/  BSYNC B1 ;  /* 0x0000000000017941 */ /* 0x000fea0003800000 */
.L_x_4558:
        /* <DEDUP_REMOVED lines=14> */
[----:B------:R-:W-:Y:S02]  /*c570*/  R2UR UR18, R156 ;  /* 0x000000009c1272ca */ /* 0x000fe400000e0000 */
[----:B------:R-:W-:Y:S02]  /*c580*/  R2UR UR19, R157 ;  /* 0x000000009d1372ca */ /* 0x000fe400000e0000 */
[----:B------:R-:W-:Y:S01]  /*c590*/  WARPGROUP.ARRIVE ;  /* 0x00000000000079c5 */ /* 0x000fe20000000000 */
[----:B------:R-:W-:Y:S02]  /*c5a0*/  R2UR UR8, R4 ;  /* 0x00000000040872ca */ /* 0x000fe400000e0000 */
[----:B------:R-:W-:-:S02]  /*c5b0*/  R2UR UR9, R5 ;  /* 0x00000000050972ca */ /* 0x000fc400000e0000 */
[----:B------:R-:W-:Y:S01]  /*c5c0*/  R2UR UR12, R6 ;  /* 0x00000000060c72ca */ /* 0x000fe200000e0000 */
[----:B------:R-:W-:Y:S01]  /*c5d0*/  HGMMA.64x64x16.F32.BF16 R152, gdesc[UR4], RZ, !UPT, gsb0 ;  /* 0x00e00000049879f0 */ /* 0x000fe2000c0018ff */
        /* <DEDUP_REMOVED lines=15> */
.L_x_4561:
[----:B------:R2:W3:Y:S01]  /*c6d0*/  SYNCS.PHASECHK.TRANS64.TRYWAIT P2, [R12+URZ+0x38850], R21 ;  /* 0x038850150c0075a7 */ /* 0x0004e2000804017f */
[----:B------:R-:W-:Y:S05]  /*c6e0*/  @!P0 BRA `(.L_x_4562) ;  /* 0x0000000000048947 */ /* 0x000fea0003800000 */
[----:B------:R-:W-:Y:S01]  /*c6f0*/  BPT.TRAP 0x1 ;  /* 0x000000040000795c */ /* 0x000fe20000300000 */
.L_x_4562:
[----:B------:R-:W-:Y:S01]  /*c700*/  VIADD R196, R2, 0x26400 ;  /* 0x0002640002c47836 */ /* 0x000fe20000000000 */
[----:B------:R-:W-:Y:S04]  /*c710*/  BSSY B1, `(.L_x_4563) ;  /* 0x0000005000017945 */ /* 0x000fe80003800000 */
[----:B------:R-:W-:Y:S01]  /*c720*/  SHF.R.U32.HI R196, RZ, 0x4, R196 ;  /* 0x00000004ffc47819 */ /* 0x000fe200000116c4 */
[----:B---3--:R-:W-:Y:S06]  /*c730*/  @P2 BRA `(.L_x_4564) ;  /* 0x0000000000082947 */ /* 0x008fec0003800000 */
[----:B------:R-:W3:Y:S02]  /*c740*/  SYNCS.PHASECHK.TRANS64.TRYWAIT P2, [R12+URZ+0x38850], R21 ;  /* 0x038850150c0075a7 */ /* 0x000ee4000804017f */
[----:B---3--:R-:W-:Y:S05]  /*c750*/  @!P2 BRA `(.L_x_4565) ;  /* 0x000000f80088a947 */ /* 0x008fea0003800000 */
.L_x_4564:
[----:B------:R-:W-:Y:S05]  /*c760*/  BSYNC B1 ;  /* 0x0000000000017941 */ /* 0x000fea0003800000 */
.L_x_4563:
[----:B0123--:R-:W-:Y:S01]  /*c770*/  LOP3.LUT R21, R196, 0x3fff, RZ, 0xc0, !PT ;  /* 0x00003fffc4157812 */ /* 0x00ffe200078ec0ff */
[C---:B------:R-:W-:Y:S01]  /*c780*/  VIADD R196, R0.reuse, 0x2 ;  /* 0x0000000200c47836 */ /* 0x040fe20000000000 */
[----:B------:R-:W-:Y:S01]  /*c790*/  WARPGROUP.ARRIVE ;  /* 0x00000000000079c5 */ /* 0x000fe20000000000 */
[----:B------:R-:W-:Y:S01]  /*c7a0*/  VIADD R200, R0, 0x4 ;  /* 0x0000000400c87836 */ /* 0x000fe20000000000 */
[----:B------:R-:W-:Y:S01]  /*c7b0*/  LOP3.LUT R0, R21, 0x10000, RZ, 0xfc, !PT ;  /* 0x0001000015007812 */ /* 0x000fe200078efcff */
[----:B------:R-:W-:-:S03]  /*c7c0*/  IMAD R198, R15, 0x1000, R219 ;  /* 0x000010000fc67824 */ /* 0x000fc600078e02db */
[----:B------:R-:W0:Y:S01]  /*c7d0*/  S2R R21, SR_TID.X ;  /* 0x0000000000157919 */ /* 0x000e220000002100 */
[----:B------:R-:W-:Y:S02]  /*c7e0*/  IMAD.MOV.U32 R199, RZ, RZ, 0x40000040 ;  /* 0x40000040ffc77424 */ /* 0x000fe400078e00ff */
[----:B------:R-:W-:Y:S01]  /*c7f0*/  IMAD.MOV.U32 R202, RZ, RZ, R0 ;  /* 0x000000ffffca7224 */ /* 0x000fe200078e0000 */
[----:B------:R-:W-:Y:S01]  /*c800*/  R2UR UR6, R198 ;  /* 0x00000000c60672ca */ /* 0x000fe200000e0000 */
[----:B------:R-:W-:Y:S01]  /*c810*/  IMAD.MOV.U32 R203, RZ, RZ, 0x40000040 ;  /* 0x40000040ffcb7424 */ /* 0x000fe200078e00ff */
[----:B------:R-:W-:Y:S01]  /*c820*/  R2UR UR7, R199 ;  /* 0x00000000c70772ca */ /* 0x000fe200000e0000 */
[----:B------:R-:W-:Y:S01]  /*c830*/  IMAD.MOV.U32 R197, RZ, RZ, 0x40000040 ;  /* 0x40000040ffc57424 */ /* 0x000fe200078e00ff */
[----:B------:R-:W-:Y:S01]  /*c840*/  R2UR UR4, R202 ;  /* 0x00000000ca0472ca */ /* 0x000fe200000e0000 */
[----:B------:R-:W-:Y:S01]  /*c850*/  IMAD.MOV.U32 R201, RZ, RZ, 0x40000040 ;  /* 0x40000040ffc97424 */ /* 0x000fe200078e00ff */
[----:B------:R-:W-:Y:S01]  /*c860*/  R2UR UR5, R203 ;  /* 0x00000000cb0572ca */ /* 0x000fe200000e0000 */
[----:B------:R-:W-:-:S02]  /*c870*/  VIADD R199, R198, 0x800 ;  /* 0x00000800c6c77836 */ /* 0x000fc40000000000 */
[----:B------:R-:W-:Y:S02]  /*c880*/  VIADD R202, R0, 0x800 ;  /* 0x0000080000ca7836 */ /* 0x000fe40000000000 */
[----:B------:R-:W-:-:S08]  /*c890*/  IMAD.MOV.U32 R203, RZ, RZ, 0xa00 ;  /* 0x00000a00ffcb7424 */ /* 0x000fd000078e00ff */
[----:B------:R-:W-:Y:S01]  /*c8a0*/  HGMMA.64x64x16.F32.BF16 R152, gdesc[UR4], R152, gsb0 ;  /* 0x00e00000049879f0 */ /* 0x000fe20008001898 */
[----:B------:R-:W-:Y:S01]  /*c8b0*/  R2UR UR4, R196 ;  /* 0x00000000c40472ca */ /* 0x000fe200000e0000 */
[----:B------:R-:W-:Y:S01]  /*c8c0*/  VIADD R196, R198, 0x2 ;  /* 0x00000002c6c47836 */ /* 0x000fe20000000000 */
[----:B------:R-:W-:Y:S01]  /*c8d0*/  R2UR UR5, R197 ;  /* 0x00000000c50572ca */ /* 0x000fe200000e0000 */
[----:B------:R-:W-:-:S03]  /*c8e0*/  IMAD.MOV.U32 R197, RZ, RZ, 0x40000040 ;  /* 0x40000040ffc57424 */ /* 0x000fc600078e00ff */
[----:B------:R-:W-:Y:S01]  /*c8f0*/  R2UR UR6, R196 ;  /* 0x00000000c40672ca */ /* 0x000fe200000e0000 */
[----:B------:R-:W-:Y:S01]  /*c900*/  VIADD R196, R198, 0x4 ;  /* 0x00000004c6c47836 */ /* 0x000fe20000000000 */
[----:B------:R-:W-:Y:S01]  /*c910*/  R2UR UR7, R197 ;  /* 0x00000000c50772ca */ /* 0x000fe200000e0000 */
[----:B------:R-:W-:Y:S01]  /*c920*/  IMAD.MOV.U32 R197, RZ, RZ, 0x40000040 ;  /* 0x40000040ffc57424 */ /* 0x000fe200078e00ff */
[----:B0-----:R-:W-:-:S06]  /*c930*/  SHF.R.U32.HI R21, RZ, 0x7, R21 ;  /* 0x00000007ff157819 */ /* 0x001fcc0000011615 */
[----:B------:R-:W0:Y:S02]  /*c940*/  SHFL.IDX PT, R21, R21, RZ, 0x1f ;  /* 0x00001fff15157589 */ /* 0x000e2400000e0000 */
[----:B0-----:R-:W-:-:S04]  /*c950*/  ISETP.GT.AND P2, PT, R21, 0x7f, PT ;  /* 0x0000007f1500780c */ /* 0x001fc80003f44270 */
[----:B------:R-:W-:Y:S02]  /*c960*/  SEL R21, RZ, 0x2, !P2 ;  /* 0x00000002ff157807 */ /* 0x000fe40005000000 */
[----:B------:R-:W-:-:S04]  /*c970*/  SEL R203, R203, 0x980, P2 ;  /* 0x00000980cbcb7807 */ /* 0x000fc80001000000 */
[----:B------:R-:W-:Y:S01]  /*c980*/  LOP3.LUT R203, R203, 0xa00, RZ, 0xc0, !PT ;  /* 0x00000a00cbcb7812 */ /* 0x000fe200078ec0ff */
[----:B------:R-:W-:Y:S02]  /*c990*/  WARPGROUP.DEPBAR.LE gsb0, 0x0 ;  /* 0x00008000000079c5 */ /* 0x000fe40000010000 */
[----:B------:R-:W-:-:S06]  /*c9a0*/  WARPGROUP.ARRIVE ;  /* 0x00000000000079c5 */ /* 0x000fcc0000000000 */
[----:B------:R-:W-:Y:S01]  /*c9b0*/  HGMMA.64x64x16.F32.BF16 R152, gdesc[UR4], R152, gsb0 ;  /* 0x00e00000049879f0 */ /* 0x000fe20008001898 */
[----:B------:R-:W-:Y:S02]  /*c9c0*/  R2UR UR4, R200 ;  /* 0x00000000c80472ca */ /* 0x000fe400000e0000 */
        /* <DEDUP_REMOVED lines=155> */
[----:B------:R-:W-:-:S03]  /*d380*/  IMAD.MOV.U32 R197, RZ, RZ, 0x40000040 ;  /* 0x40000040ffc57424 */ /* 0x000fc600078e00ff */
[----:B------:R-:W-:Y:S01]  /*d390*/  R2UR UR4, R196 ;  /* 0x00000000c40472ca */ /* 0x000fe200000e0000 */
[----:B------:R-:W-:Y:S01]  /*d3a0*/  IMAD.MOV.U32 R196, RZ, RZ, 0x4 ;  /* 0x00000004ffc47424 */ /* 0x000fe200078e00ff */
[----:B------:R-:W-:-:S04]  /*d3b0*/  R2UR UR5, R197 ;  /* 0x00000000c50572ca */ /* 0x000fc800000e0000 */
[C---:B------:R-:W-:Y:S02]  /*d3c0*/  SEL R197, R196.reuse, 0x2, P2 ;  /* 0x00000002c4c57807 */ /* 0x040fe40001000000 */
[----:B------:R-:W-:-:S03]  /*d3d0*/  SEL R196, R196, 0x6, !P2 ;  /* 0x00000006c4c47807 */ /* 0x000fc60005000000 */
[----:B------:R-:W-:Y:S01]  /*d3e0*/  IMAD.IADD R200, R199, 0x1, R197 ;  /* 0x00000001c7c87824 */ /* 0x000fe200078e02c5 */
[----:B------:R-:W-:Y:S02]  /*d3f0*/  WARPGROUP.DEPBAR.LE gsb0, 0x0 ;  /* 0x00008000000079c5 */ /* 0x000fe40000010000 */
[----:B------:R-:W-:-:S06]  /*d400*/  WARPGROUP.ARRIVE ;  /* 0x00000000000079c5 */ /* 0x000fcc0000000000 */
[----:B------:R-:W-:Y:S01]  /*d410*/  HGMMA.64x64x16.F32.BF16 R152, gdesc[UR4], R152, gsb0 ;  /* 0x00e00000049879f0 */ /* 0x000fe20008001898 */
[----:B------:R-:W-:Y:S01]  /*d420*/  R2UR UR6, R200 ;  /* 0x00000000c80672ca */ /* 0x000fe200000e0000 */
[----:B------:R-:W-:Y:S01]  /*d430*/  IMAD.IADD R200, R202, 0x1, R197 ;  /* 0x00000001cac87824 */ /* 0x000fe200078e02c5 */
[----:B------:R-:W-:Y:S01]  /*d440*/  R2UR UR7, R201 ;  /* 0x00000000c90772ca */ /* 0x000fe200000e0000 */
[----:B------:R-:W-:-:S03]  /*d450*/  IMAD.MOV.U32 R201, RZ, RZ, 0x40000040 ;  /* 0x40000040ffc97424 */ /* 0x000fc600078e00ff */
        /* <DEDUP_REMOVED lines=13> */
[----:B------:R-:W-:Y:S02]  /*d530*/  IMAD.MOV.U32 R201, RZ, RZ, 0x40000040 ;  /* 0x40000040ffc97424 */ /* 0x000fe400078e00ff */
[----:B------:R-:W-:Y:S01]  /*d540*/  VIADD R199, R0, 0xa00 ;  /* 0x00000a0000c77836 */ /* 0x000fe20000000000 */
[----:B------:R-:W-:Y:S02]  /*d550*/  R2UR UR6, R200 ;  /* 0x00000000c80672ca */ /* 0x000fe400000e0000 */
[----:B------:R-:W-:Y:S01]  /*d560*/  R2UR UR7, R201 ;  /* 0x00000000c90772ca */ /* 0x000fe200000e0000 */
[----:B------:R-:W-:Y:S01]  /*d570*/  IMAD.MOV.U32 R201, RZ, RZ, 0x40000040 ;  /* 0x40000040ffc97424 */ /* 0x000fe200078e00ff */
[----:B------:R-:W-:-:S02]  /*d580*/  IADD3 R200, R202, R203, R0 ;  /* 0x000000cbcac87210 */ /* 0x000fc40007ffe000 */
        /* <DEDUP_REMOVED lines=10> */
[----:B------:R-:W-:Y:S01]  /*d630*/  VIADD R202, R198, 0xa00 ;  /* 0x00000a00c6ca7836 */ /* 0x000fe20000000000 */
[----:B------:R-:W-:Y:S01]  /*d640*/  R2UR UR7, R203 ;  /* 0x00000000cb0772ca */ /* 0x000fe200000e0000 */
        /* <DEDUP_REMOVED lines=25> */
[----:B------:R-:W-:Y:S01]  /*d7e0*/  VIADD R199, R0, 0xc00 ;  /* 0x00000c0000c77836 */ /* 0x000fe20000000000 */
[----:B------:R-:W-:Y:S02]  /*d7f0*/  WARPGROUP.DEPBAR.LE gsb0, 0x0 ;  /* 0x00008000000079c5 */ /* 0x000fe40000010000 */
[----:B------:R-:W-:-:S07]  /*d800*/  WARPGROUP.ARRIVE ;  /* 0x00000000000079c5 */ /* 0x000fce0000000000 */
[----:B------:R-:W-:Y:S01]  /*d810*/  HGMMA.64x64x16.F32.BF16 R152, gdesc[UR4], R152, gsb0 ;  /* 0x00e00000049879f0 */ /* 0x000fe20008001898 */
[----:B------:R-:W-:Y:S01]  /*d820*/  R2UR UR4, R200 ;  /* 0x00000000c80472ca */ /* 0x000fe200000e0000 */
[----:B------:R-:W-:Y:S01]  /*d830*/  IMAD.IADD R200, R196, 0x1, R202 ;  /* 0x00000001c4c87824 */ /* 0x000fe200078e02ca */
[----:B------:R-:W-:Y:S01]  /*d840*/  R2UR UR5, R201 ;  /* 0x00000000c90572ca */ /* 0x000fe200000e0000 */
[----:B------:R-:W-:Y:S02]  /*d850*/  IMAD.MOV.U32 R201, RZ, RZ, 0x40000040 ;  /* 0x40000040ffc97424 */ /* 0x000fe400078e00ff */
[----:B------:R-:W-:Y:S01]  /*d860*/  IMAD.MOV.U32 R202, RZ, RZ, 0x30 ;  /* 0x00000030ffca7424 */ /* 0x000fe200078e00ff */
[----:B------:R-:W-:Y:S02]  /*d870*/  R2UR UR6, R200 ;  /* 0x00000000c80672ca */ /* 0x000fe400000e0000 */
[----:B------:R-:W-:Y:S01]  /*d880*/  R2UR UR7, R201 ;  /* 0x00000000c90772ca */ /* 0x000fe200000e0000 */
[----:B------:R-:W-:Y:S01]  /*d890*/  IMAD.MOV.U32 R201, RZ, RZ, 0x40000040 ;  /* 0x40000040ffc97424 */ /* 0x000fe200078e00ff */
[----:B------:R-:W-:-:S04]  /*d8a0*/  SEL R202, R202, 0x2e, P2 ;  /* 0x0000002ecaca7807 */ /* 0x000fc80001000000 */
        /* <DEDUP_REMOVED lines=66> */
[----:B------:R-:W-:Y:S02]  /*dcd0*/  WARPGROUP.DEPBAR.LE gsb0, 0x0 ;  /* 0x00008000000079c5 */ /* 0x000fe40000010000 */
[----:B------:R-:W-:-:S10]  /*dce0*/  WARPGROUP.ARRIVE ;  /* 0x00000000000079c5 */ /* 0x000fd40000000000 */
[----:B------:R-:W-:Y:S01]  /*dcf0*/  HGMMA.64x64x16.F32.BF16 R152, gdesc[UR4], R152, gsb0 ;  /* 0x00e00000049879f0 */ /* 0x000fe20008001898 */
[----:B------:R-:W-:Y:S01]  /*dd00*/  R2UR UR6, R200 ;  /* 0x00000000c80672ca */ /* 0x000fe200000e0000 */
[----:B------:R-:W-:Y:S01]  /*dd10*/  IMAD.IADD R200, R202, 0x1, R21 ;  /* 0x00000001cac87824 */ /* 0x000fe200078e0215 */
[----:B------:R-:W-:Y:S01]  /*dd20*/  R2UR UR7, R201 ;  /* 0x00000000c90772ca */ /* 0x000fe200000e0000 */
[----:B------:R-:W-:Y:S02]  /*dd30*/  IMAD.MOV.U32 R201, RZ, RZ, 0x40000040 ;  /* 0x40000040ffc97424 */ /* 0x000fe400078e00ff */
[----:B------:R-:W-:Y:S01]  /*dd40*/  IMAD.MOV.U32 R21, RZ, RZ, 0x1000 ;  /* 0x00001000ff157424 */ /* 0x000fe200078e00ff */
[----:B------:R-:W-:Y:S01]  /*dd50*/  R2UR UR4, R200 ;  /* 0x00000000c80472ca */ /* 0x000fe200000e0000 */
[----:B------:R-:W-:Y:S01]  /*dd60*/  IMAD.IADD R200, R202, 0x1, R197 ;  /* 0x00000001cac87824 */ /* 0x000fe200078e02c5 */
[----:B------:R-:W-:Y:S01]  /*dd70*/  R2UR UR5, R201 ;  /* 0x00000000c90572ca */ /* 0x000fe200000e0000 */
[----:B------:R-:W-:Y:S01]  /*dd80*/  IMAD.MOV.U32 R201, RZ, RZ, 0x40000040 ;  /* 0x40000040ffc97424 */ /* 0x000fe200078e00ff */
[----:B------:R-:W-:-:S04]  /*dd90*/  SEL R21, R21, 0xf80, P2 ;  /* 0x00000f8015157807 */ /* 0x000fc80001000000 */
[----:B------:R-:W-:Y:S01]  /*dda0*/  LOP3.LUT R21, R21, 0x1e00, RZ, 0xc0, !PT ;  /* 0x00001e0015157812 */ /* 0x000fe200078ec0ff */
[----:B------:R-:W-:Y:S02]  /*ddb0*/  WARPGROUP.DEPBAR.LE gsb0, 0x0 ;  /* 0x00008000000079c5 */ /* 0x000fe40000010000 */
[----:B------:R-:W-:-:S06]  /*ddc0*/  WARPGROUP.ARRIVE ;  /* 0x00000000000079c5 */ /* 0x000fcc0000000000 */
[----:B------:R-:W-:Y:S01]  /*ddd0*/  HGMMA.64x64x16.F32.BF16 R152, gdesc[UR4], R152, gsb0 ;  /* 0x00e00000049879f0 */ /* 0x000fe20008001898 */
[----:B------:R-:W-:Y:S01]  /*dde0*/  R2UR UR4, R200 ;  /* 0x00000000c80472ca */ /* 0x000fe200000e0000 */
[--C-:B------:R-:W-:Y:S01]  /*ddf0*/  IMAD.IADD R200, R197, 0x1, R199.reuse ;  /* 0x00000001c5c87824 */ /* 0x100fe200078e02c7 */
[----:B------:R-:W-:Y:S01]  /*de00*/  R2UR UR5, R201 ;  /* 0x00000000c90572ca */ /* 0x000fe200000e0000 */
[----:B------:R-:W-:Y:S02]  /*de10*/  IMAD.MOV.U32 R201, RZ, RZ, 0x40000040 ;  /* 0x40000040ffc97424 */ /* 0x000fe400078e00ff */
[----:B------:R-:W-:Y:S01]  /*de20*/  IMAD.MOV.U32 R197, RZ, RZ, 0x40000040 ;  /* 0x40000040ffc57424 */ /* 0x000fe200078e00ff */
[----:B------:R-:W-:Y:S01]  /*de30*/  R2UR UR6, R200 ;  /* 0x00000000c80672ca */ /* 0x000fe200000e0000 */
[----:B------:R-:W-:Y:S01]  /*de40*/  IMAD.IADD R200, R202, 0x1, R196 ;  /* 0x00000001cac87824 */ /* 0x000fe200078e02c4 */
[----:B------:R-:W-:Y:S01]  /*de50*/  R2UR UR7, R201 ;  /* 0x00000000c90772ca */ /* 0x000fe200000e0000 */
[----:B------:R-:W-:-:S02]  /*de60*/  IMAD.IADD R196, R196, 0x1, R199 ;  /* 0x00000001c4c47824 */ /* 0x000fc400078e02c7 */
        /* <DEDUP_REMOVED lines=9> */
[----:B------:R-:W-:Y:S02]  /*df00*/  R2UR UR5, R201 ;  /* 0x00000000c90572ca */ /* 0x000fe400000e0000 */
[----:B------:R-:W-:Y:S02]  /*df10*/  R2UR UR6, R196 ;  /* 0x00000000c40672ca */ /* 0x000fe400000e0000 */
[----:B------:R-:W-:Y:S01]  /*df20*/  R2UR UR7, R197 ;  /* 0x00000000c50772ca */ /* 0x000fe200000e0000 */
[----:B------:R-:W-:Y:S01]  /*df30*/  IMAD.MOV.U32 R197, RZ, RZ, 0x40000040 ;  /* 0x40000040ffc57424 */ /* 0x000fe200078e00ff */
[----:B------:R-:W-:Y:S01]  /*df40*/  IADD3 R196, R199, R21, R0 ;  /* 0x00000015c7c47210 */ /* 0x000fe20007ffe000 */
[----:B------:R-:W-:Y:S01]  /*df50*/  IMAD.MOV.U32 R199, RZ, RZ, 0x40000040 ;  /* 0x40000040ffc77424 */ /* 0x000fe200078e00ff */
[----:B------:R-:W-:-:S02]  /*df60*/  WARPGROUP.DEPBAR.LE gsb0, 0x0 ;  /* 0x00008000000079c5 */ /* 0x000fc40000010000 */
        /* <DEDUP_REMOVED lines=12> */
.L_x_4566:
        /* <DEDUP_REMOVED lines=24> */
[----:B------:R-:W-:-:S06]  /*e1b0*/  FMUL.FTZ R162, R162, UR37 ;  /* 0x00000025a2a27c20 */ /* 0x000fcc0008410000 */
        /* <DEDUP_REMOVED lines=26> */
[----:B------:R-:W-:Y:S01]  /*e360*/  MUFU.TANH R154, R154 ;  /* 0x0000009a009a7308 */ /* 0x000fe20000002400 */
[----:B--2---:R-:W-:-:S07]  /*e370*/  FMNMX.FTZ R21, R180, R21, !PT ;  /* 0x00000015b4157209 */ /* 0x004fce0007810000 */
[----:B------:R-:W-:Y:S01]  /*e380*/  MUFU.TANH R155, R155 ;  /* 0x0000009b009b7308 */ /* 0x000fe20000002400 */
[----:B0-----:R-:W-:-:S05]  /*e390*/  FMNMX.FTZ R21, R181, R21, !PT ;  /* 0x00000015b5157209 */ /* 0x001fca0007810000 */
[----:B------:R-:W0:Y:S02]  /*e3a0*/  SHFL.BFLY PT, R168, R21, 0x2, 0x1f ;  /* 0x0c401f0015a87f89 */ /* 0x000e2400000e0000 */
[----:B------:R-:W-:Y:S08]  /*e3b0*/  MUFU.TANH R158, R158 ;  /* 0x0000009e009e7308 */ /* 0x000ff00000002400 */
[----:B------:R-:W-:Y:S08]  /*e3c0*/  MUFU.TANH R159, R159 ;  /* 0x0000009f009f7308 */ /* 0x000ff00000002400 */
[----:B------:R-:W-:Y:S01]  /*e3d0*/  MUFU.TANH R162, R162 ;  /* 0x000000a200a27308 */ /* 0x000fe20000002400 */
[----:B0-----:R-:W-:-:S05]  /*e3e0*/  FMNMX.FTZ R21, R21, R168, !PT ;  /* 0x000000a815157209 */ /* 0x001fca0007810000 */
[----:B------:R-:W0:Y:S02]  /*e3f0*/  SHFL.BFLY PT, R168, R21, 0x1, 0x1f ;  /* 0x0c201f0015a87f89 */ /* 0x000e2400000e0000 */
[----:B0-----:R-:W-:Y:S01]  /*e400*/  FMNMX.FTZ R21, R21, R168, !PT ;  /* 0x000000a815157209 */ /* 0x001fe20007810000 */
[----:B------:R-:W-:-:S04]  /*e410*/  IMAD.U32 R168, RZ, RZ, UR36 ;  /* 0x00000024ffa87e24 */ /* 0x000fc8000f8e00ff */
[C---:B------:R-:W-:Y:S01]  /*e420*/  FADD.FTZ R20, -R21.reuse, R20 ;  /* 0x0000001415147221 */ /* 0x040fe20000010100 */
[----:B------:R-:W-:-:S03]  /*e430*/  FMUL.FTZ R197, R21, R168 ;  /* 0x000000a815c57220 */ /* 0x000fc60000410000 */
[-C--:B------:R-:W-:Y:S01]  /*e440*/  FMUL.FTZ R20, R20, R168.reuse ;  /* 0x000000a814147220 */ /* 0x080fe20000410000 */
        /* <DEDUP_REMOVED lines=18> */
[----:B------:R2:W3:Y:S01]  /*e570*/  MUFU.EX2 R169, R153 ;  /* 0x0000009900a97308 */ /* 0x0004e20000000800 */
[-C--:B0-----:R-:W-:Y:S01]  /*e580*/  FMUL.FTZ R24, R24, R20.reuse ;  /* 0x0000001418187220 */ /* 0x081fe20000410000 */
[-C--:B------:R-:W-:Y:S01]  /*e590*/  FMUL.FTZ R25, R25, R20.reuse ;  /* 0x0000001419197220 */ /* 0x080fe20000410000 */
[-C--:B------:R-:W-:Y:S01]  /*e5a0*/  FMUL.FTZ R28, R28, R20.reuse ;  /* 0x000000141c1c7220 */ /* 0x080fe20000410000 */
[-C--:B------:R-:W-:Y:S01]  /*e5b0*/  FMUL.FTZ R29, R29, R20.reuse ;  /* 0x000000141d1d7220 */ /* 0x080fe20000410000 */
[-C--:B------:R-:W-:Y:S01]  /*e5c0*/  FMUL.FTZ R32, R32, R20.reuse ;  /* 0x0000001420207220 */ /* 0x080fe20000410000 */
[-C--:B------:R-:W-:Y:S01]  /*e5d0*/  FMUL.FTZ R33, R33, R20.reuse ;  /* 0x0000001421217220 */ /* 0x080fe20000410000 */
[----:B------:R-:W-:Y:S01]  /*e5e0*/  FMUL.FTZ R36, R36, R20 ;  /* 0x0000001424247220 */ /* 0x000fe20000410000 */
[----:B------:R-:W0:Y:S01]  /*e5f0*/  MUFU.EX2 R156, R156 ;  /* 0x0000009c009c7308 */ /* 0x000e220000000800 */
[----:B-1----:R-:W-:Y:S01]  /*e600*/  FFMA.FTZ R3, R20, R3, R152 ;  /* 0x0000000314037223 */ /* 0x002fe20000010098 */
[----:B--2---:R-:W-:Y:S01]  /*e610*/  FMUL.FTZ R153, R163, UR37 ;  /* 0x00000025a3997c20 */ /* 0x004fe20008410000 */
[----:B------:R-:W-:Y:S01]  /*e620*/  FMUL.FTZ R163, R166, UR37 ;  /* 0x00000025a6a37c20 */ /* 0x000fe20008410000 */
[----:B------:R-:W-:Y:S01]  /*e630*/  FMUL.FTZ R166, R167, UR37 ;  /* 0x00000025a7a67c20 */ /* 0x000fe20008410000 */
[----:B------:R-:W-:Y:S01]  /*e640*/  FMUL.FTZ R167, R170, UR37 ;  /* 0x00000025aaa77c20 */ /* 0x000fe20008410000 */
[----:B------:R-:W-:Y:S01]  /*e650*/  FMUL.FTZ R170, R171, UR37 ;  /* 0x00000025abaa7c20 */ /* 0x000fe20008410000 */
[----:B------:R-:W-:Y:S01]  /*e660*/  FMUL.FTZ R171, R174, UR37 ;  /* 0x00000025aeab7c20 */ /* 0x000fe20008410000 */
[----:B------:R-:W1:Y:S01]  /*e670*/  MUFU.TANH R153, R153 ;  /* 0x0000009900997308 */ /* 0x000e620000002400 */
[C---:B---3--:R-:W-:Y:S01]  /*e680*/  FADD.FTZ R3, R169.reuse, R3 ;  /* 0x00000003a9037221 */ /* 0x048fe20000010000 */
[----:B------:R-:W-:Y:S01]  /*e690*/  F2FP.BF16.F32.PACK_AB R152, R169, R152 ;  /* 0x00000098a998723e */ /* 0x000fe200000010ff */
[----:B------:R-:W-:-:S02]  /*e6a0*/  IMAD.MOV R169, RZ, RZ, -R222 ;  /* 0x000000ffffa97224 */ /* 0x000fc400078e0ade */
[----:B------:R-:W-:Y:S01]  /*e6b0*/  FMUL.FTZ R174, R175, UR37 ;  /* 0x00000025afae7c20 */ /* 0x000fe20008410000 */
[----:B------:R-:W-:Y:S01]  /*e6c0*/  FMUL.FTZ R175, R178, UR37 ;  /* 0x00000025b2af7c20 */ /* 0x000fe20008410000 */
[----:B------:R-:W-:Y:S01]  /*e6d0*/  FMUL.FTZ R178, R179, UR37 ;  /* 0x00000025b3b27c20 */ /* 0x000fe20008410000 */
[----:B------:R-:W-:Y:S01]  /*e6e0*/  FMUL.FTZ R179, R182, UR37 ;  /* 0x00000025b6b37c20 */ /* 0x000fe20008410000 */
[----:B------:R-:W-:Y:S01]  /*e6f0*/  ISETP.NE.AND P2, PT, R221, R169, PT ;  /* 0x000000a9dd00720c */ /* 0x000fe20003f45270 */
[----:B------:R-:W-:Y:S01]  /*e700*/  VIADD R169, R12, 0x38840 ;  /* 0x000388400ca97836 */ /* 0x000fe20000000000 */
[----:B------:R-:W2:Y:S01]  /*e710*/  MUFU.TANH R163, R163 ;  /* 0x000000a300a37308 */ /* 0x000ea20000002400 */
[----:B------:R-:W-:Y:S01]  /*e720*/  FMUL.FTZ R182, R183, UR37 ;  /* 0x00000025b7b67c20 */ /* 0x000fe20008410000 */
[----:B0-----:R-:W-:Y:S01]  /*e730*/  FADD.FTZ R3, R156, R3 ;  /* 0x000000039c037221 */ /* 0x001fe20000010000 */
[-C--:B------:R-:W-:Y:S01]  /*e740*/  FMUL.FTZ R37, R37, R20.reuse ;  /* 0x0000001425257220 */ /* 0x080fe20000410000 */
[----:B------:R-:W-:Y:S01]  /*e750*/  PRMT R169, R189, 0x654, R169 ;  /* 0x00000654bda97816 */ /* 0x000fe200000000a9 */
[-C--:B------:R-:W-:Y:S01]  /*e760*/  FMUL.FTZ R40, R40, R20.reuse ;  /* 0x0000001428287220 */ /* 0x080fe20000410000 */
[-C--:B------:R-:W-:Y:S01]  /*e770*/  FMUL.FTZ R41, R41, R20.reuse ;  /* 0x0000001429297220 */ /* 0x080fe20000410000 */
[-C--:B------:R-:W-:Y:S01]  /*e780*/  FMUL.FTZ R44, R44, R20.reuse ;  /* 0x000000142c2c7220 */ /* 0x080fe20000410000 */
[----:B------:R0:W-:Y:S01]  /*e790*/  SYNCS.ARRIVE.TRANS64.RED.A1T0 RZ, [R169+URZ], RZ ;  /* 0x000000ffa9ff79a7 */ /* 0x0001e2000810043f */
[----:B------:R-:W3:Y:S01]  /*e7a0*/  MUFU.TANH R166, R166 ;  /* 0x000000a600a67308 */ /* 0x000ee20000002400 */
[----:B------:R-:W-:Y:S01]  /*e7b0*/  FMUL.FTZ R45, R45, R20 ;  /* 0x000000142d2d7220 */ /* 0x000fe20000410000 */
[----:B------:R-:W-:-:S02]  /*e7c0*/  @!P2 IMAD R14, R14, 0x40, R194 ;  /* 0x000000400e0ea824 */ /* 0x000fc400078e02c2 */
[-C--:B------:R-:W-:Y:S01]  /*e7d0*/  FMUL.FTZ R48, R48, R20.reuse ;  /* 0x0000001430307220 */ /* 0x080fe20000410000 */
[-C--:B------:R-:W-:Y:S01]  /*e7e0*/  FMUL.FTZ R49, R49, R20.reuse ;  /* 0x0000001431317220 */ /* 0x080fe20000410000 */
[-C--:B------:R-:W-:Y:S01]  /*e7f0*/  FMUL.FTZ R52, R52, R20.reuse ;  /* 0x0000001434347220 */ /* 0x080fe20000410000 */
[----:B------:R-:W-:Y:S01]  /*e800*/  @!P2 IMAD R14, R14, 0x4, R2 ;  /* 0x000000040e0ea824 */ /* 0x000fe200078e0202 */
[----:B0-----:R-:W-:Y:S01]  /*e810*/  FMNMX.FTZ R169, R154, R13, !PT ;  /* 0x0000000d9aa97209 */ /* 0x001fe20007810000 */
[----:B------:R-:W0:Y:S01]  /*e820*/  MUFU.TANH R167, R167 ;  /* 0x000000a700a77308 */ /* 0x000e220000002400 */
[-C--:B------:R-:W-:Y:S01]  /*e830*/  FMUL.FTZ R53, R53, R20.reuse ;  /* 0x0000001435357220 */ /* 0x080fe20000410000 */
[-C--:B------:R-:W-:Y:S01]  /*e840*/  FMUL.FTZ R56, R56, R20.reuse ;  /* 0x0000001438387220 */ /* 0x080fe20000410000 */
[----:B------:R-:W-:Y:S01]  /*e850*/  FMNMX.FTZ R169, R155, R169, !PT ;  /* 0x000000a99ba97209 */ /* 0x000fe20007810000 */
[----:B------:R-:W-:Y:S01]  /*e860*/  @!P2 STS [R14+0x38400], R20 ;  /* 0x038400140e00a388 */ /* 0x000fe20000000800 */
[-C--:B------:R-:W-:Y:S01]  /*e870*/  FMUL.FTZ R57, R57, R20.reuse ;  /* 0x0000001439397220 */ /* 0x080fe20000410000 */
[-C--:B------:R-:W-:Y:S01]  /*e880*/  FMUL.FTZ R60, R60, R20.reuse ;  /* 0x000000143c3c7220 */ /* 0x080fe20000410000 */
[----:B------:R-:W-:Y:S01]  /*e890*/  FMNMX.FTZ R169, R158, R169, !PT ;  /* 0x000000a99ea97209 */ /* 0x000fe20007810000 */
[----:B------:R-:W4:Y:S01]  /*e8a0*/  MUFU.TANH R170, R170 ;  /* 0x000000aa00aa7308 */ /* 0x000f220000002400 */
[-C--:B------:R-:W-:Y:S01]  /*e8b0*/  FMUL.FTZ R61, R61, R20.reuse ;  /* 0x000000143d3d7220 */ /* 0x080fe20000410000 */
[-C--:B------:R-:W-:Y:S01]  /*e8c0*/  FMUL.FTZ R64, R64, R20.reuse ;  /* 0x0000001440407220 */ /* 0x080fe20000410000 */
[----:B------:R-:W-:Y:S01]  /*e8d0*/  FMNMX.FTZ R169, R159, R169, !PT ;  /* 0x000000a99fa97209 */ /* 0x000fe20007810000 */
[-C--:B------:R-:W-:Y:S01]  /*e8e0*/  FMUL.FTZ R65, R65, R20.reuse ;  /* 0x0000001441417220 */ /* 0x080fe20000410000 */
[-C--:B------:R-:W-:Y:S01]  /*e8f0*/  FMUL.FTZ R68, R68, R20.reuse ;  /* 0x0000001444447220 */ /* 0x080fe20000410000 */
[-C--:B------:R-:W-:Y:S01]  /*e900*/  FMUL.FTZ R69, R69, R20.reuse ;  /* 0x0000001445457220 */ /* 0x080fe20000410000 */
[----:B------:R-:W-:Y:S01]  /*e910*/  FMNMX.FTZ R169, R162, R169, !PT ;  /* 0x000000a9a2a97209 */ /* 0x000fe20007810000 */
[----:B------:R-:W5:Y:S01]  /*e920*/  MUFU.TANH R171, R171 ;  /* 0x000000ab00ab7308 */ /* 0x000f620000002400 */
[-C--:B------:R-:W-:Y:S01]  /*e930*/  FMUL.FTZ R72, R72, R20.reuse ;  /* 0x0000001448487220 */ /* 0x080fe20000410000 */
[-C--:B------:R-:W-:Y:S01]  /*e940*/  FMUL.FTZ R73, R73, R20.reuse ;  /* 0x0000001449497220 */ /* 0x080fe20000410000 */
[----:B-1----:R-:W-:Y:S01]  /*e950*/  FMNMX.FTZ R169, R153, R169, !PT ;  /* 0x000000a999a97209 */ /* 0x002fe20007810000 */
[-C--:B------:R-:W-:Y:S01]  /*e960*/  FMUL.FTZ R76, R76, R20.reuse ;  /* 0x000000144c4c7220 */ /* 0x080fe20000410000 */
[-C--:B------:R-:W-:Y:S01]  /*e970*/  FMUL.FTZ R77, R77, R20.reuse ;  /* 0x000000144d4d7220 */ /* 0x080fe20000410000 */
[-C--:B------:R-:W-:Y:S01]  /*e980*/  FMUL.FTZ R80, R80, R20.reuse ;  /* 0x0000001450507220 */ /* 0x080fe20000410000 */
[----:B--2---:R-:W-:Y:S01]  /*e990*/  FMNMX.FTZ R169, R163, R169, !PT ;  /* 0x000000a9a3a97209 */ /* 0x004fe20007810000 */
[----:B------:R-:W1:Y:S01]  /*e9a0*/  MUFU.TANH R174, R174 ;  /* 0x000000ae00ae7308 */ /* 0x000e620000002400 */
[-C--:B------:R-:W-:Y:S01]  /*e9b0*/  FMUL.FTZ R81, R81, R20.reuse ;  /* 0x0000001451517220 */ /* 0x080fe20000410000 */
[-C--:B------:R-:W-:Y:S01]  /*e9c0*/  FMUL.FTZ R84, R84, R20.reuse ;  /* 0x0000001454547220 */ /* 0x080fe20000410000 */
[----:B---3--:R-:W-:Y:S01]  /*e9d0*/  FMNMX.FTZ R169, R166, R169, !PT ;  /* 0x000000a9a6a97209 */ /* 0x008fe20007810000 */
[-C--:B------:R-:W-:Y:S01]  /*e9e0*/  FMUL.FTZ R85, R85, R20.reuse ;  /* 0x0000001455557220 */ /* 0x080fe20000410000 */
[-C--:B------:R-:W-:Y:S01]  /*e9f0*/  FMUL.FTZ R88, R88, R20.reuse ;  /* 0x0000001458587220 */ /* 0x080fe20000410000 */
[-C--:B------:R-:W-:Y:S01]  /*ea00*/  FMUL.FTZ R89, R89, R20.reuse ;  /* 0x0000001459597220 */ /* 0x080fe20000410000 */
[----:B0-----:R-:W-:Y:S01]  /*ea10*/  FMNMX.FTZ R169, R167, R169, !PT ;  /* 0x000000a9a7a97209 */ /* 0x001fe20007810000 */
[----:B------:R-:W0:Y:S01]  /*ea20*/  MUFU.TANH R175, R175 ;  /* 0x000000af00af7308 */ /* 0x000e220000002400 */
[-C--:B------:R-:W-:Y:S01]  /*ea30*/  FMUL.FTZ R92, R92, R20.reuse ;  /* 0x000000145c5c7220 */ /* 0x080fe20000410000 */
[-C--:B------:R-:W-:Y:S01]  /*ea40*/  FMUL.FTZ R93, R93, R20.reuse ;  /* 0x000000145d5d7220 */ /* 0x080fe20000410000 */
[----:B----4-:R-:W-:Y:S01]  /*ea50*/  FMNMX.FTZ R169, R170, R169, !PT ;  /* 0x000000a9aaa97209 */ /* 0x010fe20007810000 */
[-C--:B------:R-:W-:Y:S01]  /*ea60*/  FMUL.FTZ R96, R96, R20.reuse ;  /* 0x0000001460607220 */ /* 0x080fe20000410000 */
[-C--:B------:R-:W-:Y:S01]  /*ea70*/  FMUL.FTZ R97, R97, R20.reuse ;  /* 0x0000001461617220 */ /* 0x080fe20000410000 */
[-C--:B------:R-:W-:Y:S01]  /*ea80*/  FMUL.FTZ R100, R100, R20.reuse ;  /* 0x0000001464647220 */ /* 0x080fe20000410000 */
[----:B-----5:R-:W-:Y:S01]  /*ea90*/  FMNMX.FTZ R169, R171, R169, !PT ;  /* 0x000000a9aba97209 */ /* 0x020fe20007810000 */
[----:B------:R-:W2:Y:S01]  /*eaa0*/  MUFU.TANH R178, R178 ;  /* 0x000000b200b27308 */ /* 0x000ea20000002400 */
[-C--:B------:R-:W-:Y:S01]  /*eab0*/  FMUL.FTZ R101, R101, R20.reuse ;  /* 0x0000001465657220 */ /* 0x080fe20000410000 */
[-C--:B------:R-:W-:Y:S01]  /*eac0*/  FMUL.FTZ R104, R104, R20.reuse ;  /* 0x0000001468687220 */ /* 0x080fe20000410000 */
[----:B-1----:R-:W-:Y:S01]  /*ead0*/  FMNMX.FTZ R169, R174, R169, !PT ;  /* 0x000000a9aea97209 */ /* 0x002fe20007810000 */
[-C--:B------:R-:W-:Y:S01]  /*eae0*/  FMUL.FTZ R105, R105, R20.reuse ;  /* 0x0000001469697220 */ /* 0x080fe20000410000 */
[-C--:B------:R-:W-:Y:S01]  /*eaf0*/  FMUL.FTZ R108, R108, R20.reuse ;  /* 0x000000146c6c7220 */ /* 0x080fe20000410000 */
[-C--:B------:R-:W-:Y:S01]  /*eb00*/  FMUL.FTZ R109, R109, R20.reuse ;  /* 0x000000146d6d7220 */ /* 0x080fe20000410000 */
[-C--:B------:R-:W-:Y:S01]  /*eb10*/  FMUL.FTZ R112, R112, R20.reuse ;  /* 0x0000001470707220 */ /* 0x080fe20000410000 */
[----:B------:R-:W1:Y:S01]  /*eb20*/  MUFU.TANH R179, R179 ;  /* 0x000000b300b37308 */ /* 0x000e620000002400 */
[----:B0-----:R-:W-:Y:S01]  /*eb30*/  FMNMX.FTZ R169, R175, R169, !PT ;  /* 0x000000a9afa97209 */ /* 0x001fe20007810000 */
[-C--:B------:R-:W-:Y:S01]  /*eb40*/  FMUL.FTZ R113, R113, R20.reuse ;  /* 0x0000001471717220 */ /* 0x080fe20000410000 */
[-C--:B------:R-:W-:Y:S01]  /*eb50*/  FMUL.FTZ R116, R116, R20.reuse ;  /* 0x0000001474747220 */ /* 0x080fe20000410000 */
[-C--:B------:R-:W-:Y:S01]  /*eb60*/  FMUL.FTZ R117, R117, R20.reuse ;  /* 0x0000001475757220 */ /* 0x080fe20000410000 */
[-C--:B------:R-:W-:Y:S01]  /*eb70*/  FMUL.FTZ R120, R120, R20.reuse ;  /* 0x0000001478787220 */ /* 0x080fe20000410000 */
[-C--:B------:R-:W-:Y:S01]  /*eb80*/  FMUL.FTZ R121, R121, R20.reuse ;  /* 0x0000001479797220 */ /* 0x080fe20000410000 */
[-C--:B------:R-:W-:Y:S01]  /*eb90*/  FMUL.FTZ R124, R124, R20.reuse ;  /* 0x000000147c7c7220 */ /* 0x080fe20000410000 */
[----:B------:R-:W0:Y:S01]  /*eba0*/  MUFU.TANH R182, R182 ;  /* 0x000000b600b67308 */ /* 0x000e220000002400 */
[----:B--2---:R-:W-:Y:S01]  /*ebb0*/  FMNMX.FTZ R169, R178, R169, !PT ;  /* 0x000000a9b2a97209 */ /* 0x004fe20007810000 */
[-C--:B------:R-:W-:Y:S01]  /*ebc0*/  FMUL.FTZ R125, R125, R20.reuse ;  /* 0x000000147d7d7220 */ /* 0x080fe20000410000 */
[-C--:B------:R-:W-:Y:S01]  /*ebd0*/  FMUL.FTZ R128, R128, R20.reuse ;  /* 0x0000001480807220 */ /* 0x080fe20000410000 */
[-C--:B------:R-:W-:Y:S01]  /*ebe0*/  FMUL.FTZ R129, R129, R20.reuse ;  /* 0x0000001481817220 */ /* 0x080fe20000410000 */
[-C--:B------:R-:W-:Y:S01]  /*ebf0*/  FMUL.FTZ R132, R132, R20.reuse ;  /* 0x0000001484847220 */ /* 0x080fe20000410000 */
[-C--:B------:R-:W-:Y:S01]  /*ec00*/  FMUL.FTZ R133, R133, R20.reuse ;  /* 0x0000001485857220 */ /* 0x080fe20000410000 */
[-C--:B------:R-:W-:Y:S01]  /*ec10*/  FMUL.FTZ R136, R136, R20.reuse ;  /* 0x0000001488887220 */ /* 0x080fe20000410000 */
[----:B------:R-:W2:Y:S01]  /*ec20*/  MUFU.EX2 R157, R157 ;  /* 0x0000009d009d7308 */ /* 0x000ea20000000800 */
[----:B-1----:R-:W-:Y:S01]  /*ec30*/  FMNMX.FTZ R169, R179, R169, !PT ;  /* 0x000000a9b3a97209 */ /* 0x002fe20007810000 */
[-C--:B------:R-:W-:Y:S01]  /*ec40*/  FMUL.FTZ R137, R137, R20.reuse ;  /* 0x0000001489897220 */ /* 0x080fe20000410000 */
[-C--:B------:R-:W-:Y:S01]  /*ec50*/  FMUL.FTZ R140, R140, R20.reuse ;  /* 0x000000148c8c7220 */ /* 0x080fe20000410000 */
[-C--:B------:R-:W-:Y:S01]  /*ec60*/  FMUL.FTZ R141, R141, R20.reuse ;  /* 0x000000148d8d7220 */ /* 0x080fe20000410000 */
[-C--:B------:R-:W-:Y:S01]  /*ec70*/  FMUL.FTZ R144, R144, R20.reuse ;  /* 0x0000001490907220 */ /* 0x080fe20000410000 */
[-C--:B------:R-:W-:Y:S01]  /*ec80*/  FMUL.FTZ R145, R145, R20.reuse ;  /* 0x0000001491917220 */ /* 0x080fe20000410000 */
[-C--:B------:R-:W-:Y:S01]  /*ec90*/  FMUL.FTZ R148, R148, R20.reuse ;  /* 0x0000001494947220 */ /* 0x080fe20000410000 */
[----:B------:R-:W1:Y:S01]  /*eca0*/  MUFU.EX2 R160, R160 ;  /* 0x000000a000a07308 */ /* 0x000e620000000800 */
[----:B0-----:R-:W-:Y:S01]  /*ecb0*/  FMNMX.FTZ R169, R182, R169, !PT ;  /* 0x000000a9b6a97209 */ /* 0x001fe20007810000 */
[----:B------:R-:W-:-:S04]  /*ecc0*/  FMUL.FTZ R149, R149, R20 ;  /* 0x0000001495957220 */ /* 0x000fc80000410000 */
[----:B------:R-:W0:Y:S02]  /*ecd0*/  SHFL.BFLY PT, R183, R169, 0x2, 0x1f ;  /* 0x0c401f00a9b77f89 */ /* 0x000e2400000e0000 */
[----:B------:R-:W3:Y:S01]  /*ece0*/  MUFU.EX2 R161, R161 ;  /* 0x000000a100a17308 */ /* 0x000ee20000000800 */
[----:B--2---:R-:W-:-:S07]  /*ecf0*/  FADD.FTZ R3, R157, R3 ;  /* 0x000000039d037221 */ /* 0x004fce0000010000 */
[----:B------:R-:W2:Y:S01]  /*ed00*/  MUFU.EX2 R164, R164 ;  /* 0x000000a400a47308 */ /* 0x000ea20000000800 */
[----:B-1----:R-:W-:-:S07]  /*ed10*/  FADD.FTZ R3, R160, R3 ;  /* 0x00000003a0037221 */ /* 0x002fce0000010000 */
[----:B------:R-:W1:Y:S01]  /*ed20*/  MUFU.EX2 R165, R165 ;  /* 0x000000a500a57308 */ /* 0x000e620000000800 */
[----:B---3--:R-:W-:Y:S01]  /*ed30*/  FADD.FTZ R3, R161, R3 ;  /* 0x00000003a1037221 */ /* 0x008fe20000010000 */
[----:B0-----:R-:W-:-:S06]  /*ed40*/  FMNMX.FTZ R169, R169, R183, !PT ;  /* 0x000000b7a9a97209 */ /* 0x001fcc0007810000 */
[----:B------:R-:W0:Y:S01]  /*ed50*/  MUFU.EX2 R196, R196 ;  /* 0x000000c400c47308 */ /* 0x000e220000000800 */
[----:B--2---:R-:W-:Y:S01]  /*ed60*/  FADD.FTZ R3, R164, R3 ;  /* 0x00000003a4037221 */ /* 0x004fe20000010000 */
[----:B------:R-:W2:Y:S06]  /*ed70*/  SHFL.BFLY PT, R183, R169, 0x1, 0x1f ;  /* 0x0c201f00a9b77f89 */ /* 0x000eac00000e0000 */
[----:B------:R-:W3:Y:S01]  /*ed80*/  MUFU.EX2 R198, R198 ;  /* 0x000000c600c67308 */ /* 0x000ee20000000800 */
[----:B-1----:R-:W-:-:S07]  /*ed90*/  FADD.FTZ R3, R165, R3 ;  /* 0x00000003a5037221 */ /* 0x002fce0000010000 */
[----:B------:R-:W1:Y:S01]  /*eda0*/  MUFU.EX2 R172, R172 ;  /* 0x000000ac00ac7308 */ /* 0x000e620000000800 */
[----:B0-----:R-:W-:-:S07]  /*edb0*/  FADD.FTZ R3, R196, R3 ;  /* 0x00000003c4037221 */ /* 0x001fce0000010000 */
[----:B------:R-:W0:Y:S01]  /*edc0*/  MUFU.EX2 R173, R173 ;  /* 0x000000ad00ad7308 */ /* 0x000e220000000800 */
[----:B---3--:R-:W-:Y:S01]  /*edd0*/  FADD.FTZ R3, R198, R3 ;  /* 0x00000003c6037221 */ /* 0x008fe20000010000 */
[----:B--2---:R-:W-:-:S05]  /*ede0*/  FMNMX.FTZ R169, R169, R183, !PT ;  /* 0x000000b7a9a97209 */ /* 0x004fca0007810000 */
[----:B------:R-:W-:Y:S01]  /*edf0*/  FADD.FTZ R13, -R169, R13 ;  /* 0x0000000da90d7221 */ /* 0x000fe20000010100 */
[----:B------:R-:W2:Y:S01]  /*ee00*/  MUFU.EX2 R176, R176 ;  /* 0x000000b000b07308 */ /* 0x000ea20000000800 */
[----:B-1----:R-:W-:Y:S02]  /*ee10*/  FADD.FTZ R3, R172, R3 ;  /* 0x00000003ac037221 */ /* 0x002fe40000010000 */
[----:B------:R-:W-:-:S05]  /*ee20*/  FMUL.FTZ R13, R13, R168 ;  /* 0x000000a80d0d7220 */ /* 0x000fca0000410000 */
[----:B------:R-:W1:Y:S01]  /*ee30*/  MUFU.EX2 R177, R177 ;  /* 0x000000b100b17308 */ /* 0x000e620000000800 */
[----:B0-----:R-:W-:-:S07]  /*ee40*/  FADD.FTZ R3, R173, R3 ;  /* 0x00000003ad037221 */ /* 0x001fce0000010000 */
[----:B------:R-:W0:Y:S01]  /*ee50*/  MUFU.EX2 R13, R13 ;  /* 0x0000000d000d7308 */ /* 0x000e220000000800 */
[----:B--2---:R-:W-:-:S04]  /*ee60*/  FADD.FTZ R3, R176, R3 ;  /* 0x00000003b0037221 */ /* 0x004fc80000010000 */
[----:B-1----:R-:W-:Y:S01]  /*ee70*/  FADD.FTZ R3, R177, R3 ;  /* 0x00000003b1037221 */ /* 0x002fe20000010000 */
        /* <DEDUP_REMOVED lines=56> */
[----:B0-----:R-:W-:Y:S01]  /*f200*/  FFMA.FTZ R10, R13, R10, R14 ;  /* 0x0000000a0d0a7223 */ /* 0x001fe2000001000e */
[----:B------:R-:W-:Y:S01]  /*f210*/  F2FP.BF16.F32.PACK_AB R156, R161, R160 ;  /* 0x000000a0a19c723e */ /* 0x000fe200000010ff */
[-C--:B------:R-:W-:Y:S01]  /*f220*/  FMUL.FTZ R91, R91, R13.reuse ;  /* 0x0000000d5b5b7220 */ /* 0x080fe20000410000 */
[----:B------:R-:W-:Y:S01]  /*f230*/  F2FP.BF16.F32.PACK_AB R160, R198, R196 ;  /* 0x000000c4c6a0723e */ /* 0x000fe200000010ff */
        /* <DEDUP_REMOVED lines=34> */
[----:B------:R1:W2:Y:S01]  /*f460*/  MUFU.EX2 R175, R153 ;  /* 0x0000009900af7308 */ /* 0x0002a20000000800 */
[----:B0-----:R-:W-:Y:S01]  /*f470*/  FADD.FTZ R3, R166, R3 ;  /* 0x00000003a6037221 */ /* 0x001fe20000010000 */
[----:B------:R-:W-:Y:S01]  /*f480*/  F2FP.BF16.F32.PACK_AB R166, R197, R166 ;  /* 0x000000a6c5a6723e */ /* 0x000fe200000010ff */
[----:B------:R-:W-:-:S02]  /*f490*/  FADD.FTZ R10, R200, R10 ;  /* 0x0000000ac80a7221 */ /* 0x000fc40000010000 */
[----:B------:R-:W-:Y:S02]  /*f4a0*/  FADD.FTZ R3, R197, R3 ;  /* 0x00000003c5037221 */ /* 0x000fe40000010000 */
[----:B------:R-:W-:Y:S01]  /*f4b0*/  FADD.FTZ R10, R170, R10 ;  /* 0x0000000aaa0a7221 */ /* 0x000fe20000010000 */
[----:B------:R-:W0:Y:S01]  /*f4c0*/  MUFU.EX2 R178, R199 ;  /* 0x000000c700b27308 */ /* 0x000e220000000800 */
[----:B-1----:R-:W-:Y:S01]  /*f4d0*/  F2FP.BF16.F32.PACK_AB R153, R200, R14 ;  /* 0x0000000ec899723e */ /* 0x002fe200000010ff */
[----:B------:R-:W-:Y:S02]  /*f4e0*/  IMAD R14, R15, 0x1000, R217 ;  /* 0x000010000f0e7824 */ /* 0x000fe400078e02d9 */
[----:B------:R-:W-:Y:S01]  /*f4f0*/  FADD.FTZ R10, R171, R10 ;  /* 0x0000000aab0a7221 */ /* 0x000fe20000010000 */
[----:B------:R-:W-:Y:S02]  /*f500*/  IMAD.MOV.U32 R15, RZ, RZ, 0x40000040 ;  /* 0x40000040ff0f7424 */ /* 0x000fe400078e00ff */
[----:B------:R-:W-:Y:S01]  /*f510*/  R2UR UR6, R14 ;  /* 0x000000000e0672ca */ /* 0x000fe200000e0000 */
[----:B------:R-:W-:Y:S01]  /*f520*/  MUFU.EX2 R181, R183 ;  /* 0x000000b700b57308 */ /* 0x000fe20000000800 */
[----:B--2---:R-:W-:Y:S01]  /*f530*/  F2FP.BF16.F32.PACK_AB R157, R175, R174 ;  /* 0x000000aeaf9d723e */ /* 0x004fe200000010ff */
[----:B------:R-:W-:Y:S01]  /*f540*/  FADD.FTZ R10, R174, R10 ;  /* 0x0000000aae0a7221 */ /* 0x000fe20000010000 */
[----:B------:R-:W-:Y:S01]  /*f550*/  R2UR UR7, R15 ;  /* 0x000000000f0772ca */ /* 0x000fe200000e0000 */
[----:B------:R-:W-:-:S02]  /*f560*/  IMAD.MOV.U32 R15, RZ, RZ, 0x40000040 ;  /* 0x40000040ff0f7424 */ /* 0x000fc400078e00ff */
[----:B------:R-:W-:Y:S02]  /*f570*/  FADD.FTZ R10, R175, R10 ;  /* 0x0000000aaf0a7221 */ /* 0x000fe40000010000 */
[----:B------:R1:W-:Y:S02]  /*f580*/  MUFU.EX2 R196, R162 ;  /* 0x000000a200c47308 */ /* 0x0003e40000000800 */
[----:B0-----:R-:W-:-:S04]  /*f590*/  FADD.FTZ R10, R178, R10 ;  /* 0x0000000ab20a7221 */ /* 0x001fc80000010000 */
[----:B------:R-:W-:Y:S02]  /*f5a0*/  FADD.FTZ R10, R179, R10 ;  /* 0x0000000ab30a7221 */ /* 0x000fe40000010000 */
[----:B------:R-:W0:Y:S01]  /*f5b0*/  MUFU.EX2 R180, R167 ;  /* 0x000000a700b47308 */ /* 0x000e220000000800 */
[----:B-1----:R-:W-:-:S07]  /*f5c0*/  F2FP.BF16.F32.PACK_AB R162, R173, R172 ;  /* 0x000000acada2723e */ /* 0x002fce00000010ff */
[----:B------:R1:W2:Y:S08]  /*f5d0*/  MUFU.EX2 R183, R158 ;  /* 0x0000009e00b77308 */ /* 0x0002b00000000800 */
[----:B------:R3:W4:Y:S01]  /*f5e0*/  MUFU.EX2 R199, R159 ;  /* 0x0000009f00c77308 */ /* 0x0007220000000800 */
[----:B-1----:R-:W-:Y:S01]  /*f5f0*/  F2FP.BF16.F32.PACK_AB R158, R165, R164 ;  /* 0x000000a4a59e723e */ /* 0x002fe200000010ff */
[----:B0-----:R-:W-:Y:S01]  /*f600*/  FADD.FTZ R10, R180, R10 ;  /* 0x0000000ab40a7221 */ /* 0x001fe20000010000 */
[----:B------:R-:W-:-:S02]  /*f610*/  F2FP.BF16.F32.PACK_AB R161, R181, R180 ;  /* 0x000000b4b5a1723e */ /* 0x000fc400000010ff */
[----:B------:R-:W-:Y:S01]  /*f620*/  F2FP.BF16.F32.PACK_AB R164, R177, R176 ;  /* 0x000000b0b1a4723e */ /* 0x000fe200000010ff */
[----:B------:R-:W-:Y:S02]  /*f630*/  FADD.FTZ R10, R181, R10 ;  /* 0x0000000ab50a7221 */ /* 0x000fe40000010000 */
[----:B------:R4:W0:Y:S01]  /*f640*/  MUFU.EX2 R172, R163 ;  /* 0x000000a300ac7308 */ /* 0x0008220000000800 */
[----:B---3--:R-:W-:Y:S01]  /*f650*/  F2FP.BF16.F32.PACK_AB R159, R179, R178 ;  /* 0x000000b2b39f723e */ /* 0x008fe200000010ff */
[----:B--2---:R-:W-:-:S06]  /*f660*/  FADD.FTZ R10, R183, R10 ;  /* 0x0000000ab70a7221 */ /* 0x004fcc0000010000 */
[----:B------:R1:W2:Y:S01]  /*f670*/  MUFU.EX2 R173, R155 ;  /* 0x0000009b00ad7308 */ /* 0x0002a20000000800 */
[C---:B----4-:R-:W-:Y:S01]  /*f680*/  F2FP.BF16.F32.PACK_AB R163, R199.reuse, R183 ;  /* 0x000000b7c7a3723e */ /* 0x050fe200000010ff */
[----:B------:R-:W-:-:S04]  /*f690*/  FADD.FTZ R10, R199, R10 ;  /* 0x0000000ac70a7221 */ /* 0x000fc80000010000 */
[----:B------:R-:W-:Y:S02]  /*f6a0*/  FADD.FTZ R10, R196, R10 ;  /* 0x0000000ac40a7221 */ /* 0x000fe40000010000 */
[----:B------:R-:W3:Y:S01]  /*f6b0*/  MUFU.EX2 R182, R182 ;  /* 0x000000b600b67308 */ /* 0x000ee20000000800 */
[----:B-1----:R-:W-:Y:S01]  /*f6c0*/  F2FP.BF16.F32.PACK_AB R155, R171, R170 ;  /* 0x000000aaab9b723e */ /* 0x002fe200000010ff */
[----:B------:R-:W-:Y:S01]  /*f6d0*/  BAR.SYNC.DEFER_BLOCKING 0xf, 0x100 ;  /* 0x03c4000000007b1d */ /* 0x000fe20000010000 */
[C---:B0-----:R-:W-:Y:S01]  /*f6e0*/  F2FP.BF16.F32.PACK_AB R165, R172.reuse, R196 ;  /* 0x000000c4aca5723e */ /* 0x041fe200000010ff */
[----:B------:R-:W-:-:S04]  /*f6f0*/  FADD.FTZ R10, R172, R10 ;  /* 0x0000000aac0a7221 */ /* 0x000fc80000010000 */
[----:B--2---:R-:W-:Y:S01]  /*f700*/  FADD.FTZ R10, R173, R10 ;  /* 0x0000000aad0a7221 */ /* 0x004fe20000010000 */
[----:B---3--:R-:W-:-:S03]  /*f710*/  F2FP.BF16.F32.PACK_AB R167, R182, R173 ;  /* 0x000000adb6a7723e */ /* 0x008fc600000010ff */
[----:B------:R-:W-:Y:S01]  /*f720*/  FADD.FTZ R10, R182, R10 ;  /* 0x0000000ab60a7221 */ /* 0x000fe20000010000 */
[----:B------:R0:W-:Y:S04]  /*f730*/  STSM.16.M88.4 [R223+0x36400], R152 ;  /* 0x03640098df007844 */ /* 0x0001e80000000200 */
[----:B------:R1:W-:Y:S04]  /*f740*/  STSM.16.M88.4 [R226], R156 ;  /* 0x0000009ce2007844 */ /* 0x0003e80000000200 */
[----:B------:R1:W-:Y:S04]  /*f750*/  STSM.16.M88.4 [R224], R160 ;  /* 0x000000a0e0007844 */ /* 0x0003e80000000200 */
[----:B------:R1:W-:Y:S01]  /*f760*/  STSM.16.M88.4 [R225], R164 ;  /* 0x000000a4e1007844 */ /* 0x0003e20000000200 */
[----:B------:R-:W-:-:S06]  /*f770*/  WARPGROUP.ARRIVE ;  /* 0x00000000000079c5 */ /* 0x000fcc0000000000 */
[----:B------:R-:W-:Y:S03]  /*f780*/  HGMMA.64x256x16.F32.BF16 R24, R152, gdesc[UR4].tnspB, R24, gsb0 ;  /* 0x43e0000498187df0 */ /* 0x000fe60008001818 */
[----:B------:R-:W-:Y:S02]  /*f790*/  WARPGROUP.DEPBAR.LE gsb0, 0x0 ;  /* 0x00008000000079c5 */ /* 0x000fe40000010000 */
[----:B0-----:R-:W-:Y:S01]  /*f7a0*/  VIADD R152, R14, 0x80 ;  /* 0x000000800e987836 */ /* 0x001fe20000000000 */
[----:B------:R-:W-:Y:S01]  /*f7b0*/  WARPGROUP.ARRIVE ;  /* 0x00000000000079c5 */ /* 0x000fe20000000000 */
[----:B------:R-:W-:-:S03]  /*f7c0*/  IMAD.MOV.U32 R153, RZ, RZ, 0x40000040 ;  /* 0x40000040ff997424 */ /* 0x000fc600078e00ff */
[----:B------:R-:W-:Y:S01]  /*f7d0*/  R2UR UR6, R152 ;  /* 0x00000000980672ca */ /* 0x000fe200000e0000 */
[C---:B------:R-:W-:Y:S01]  /*f7e0*/  VIADD R152, R14.reuse, 0x100 ;  /* 0x000001000e987836 */ /* 0x040fe20000000000 */
[----:B------:R-:W-:Y:S01]  /*f7f0*/  R2UR UR7, R153 ;  /* 0x00000000990772ca */ /* 0x000fe200000e0000 */
[----:B------:R-:W-:Y:S02]  /*f800*/  IMAD.MOV.U32 R153, RZ, RZ, 0x40000040 ;  /* 0x40000040ff997424 */ /* 0x000fe400078e00ff */
[----:B------:R-:W-:-:S13]  /*f810*/  VIADD R14, R14, 0x180 ;  /* 0x000001800e0e7836 */ /* 0x000fda0000000000 */
        /* <DEDUP_REMOVED lines=24> */
.L_x_4567:
[----:B------:R-:W-:Y:S02]  /*f9a0*/  VIADD R12, R12, 0x38860 ;  /* 0x000388600c0c7836 */ /* 0x000fe40000000000 */
[----:B------:R-:W-:Y:S02]  /*f9b0*/  IMAD.MOV.U32 R13, RZ, RZ, R169 ;  /* 0x000000ffff0d7224 */ /* 0x000fe400078e00a9 */
[----:B------:R-:W-:Y:S01]  /*f9c0*/  IMAD.MOV.U32 R20, RZ, RZ, R21 ;  /* 0x000000ffff147224 */ /* 0x000fe200078e0015 */
[----:B------:R-:W-:Y:S01]  /*f9d0*/  PRMT R12, R189, 0x654, R12 ;  /* 0x00000654bd0c7816 */ /* 0x000fe2000000000c */
[----:B------:R-:W-:-:S03]  /*f9e0*/  IMAD.MOV.U32 R14, RZ, RZ, R18 ;  /* 0x000000ffff0e7224 */ /* 0x000fc600078e0012 */
[----:B------:R1:W-:Y:S01]  /*f9f0*/  SYNCS.ARRIVE.TRANS64.RED.A1T0 RZ, [R12+URZ], RZ ;  /* 0x000000ff0cff79a7 */ /* 0x0003e2000810043f */
[----:B------:R-:W-:Y:S05]  /*fa00*/  @P1 BRA `(.L_x_4568) ;  /* 0xffffffc800381947 */ /* 0x000fea000383ffff */
.L_x_4555:
[----:B------:R-:W-:Y:S05]  /*fa10*/  BSYNC B0 ;  /* 0x0000000000007941 */ /* 0x000fea0003800000 */
.L_x_4554:
[----:B------:R-:W2:Y:S01]  /*fa20*/  LDL.LU R163, [R1+0x48] ;  /* 0x0000480001a37983 */ /* 0x000ea20000300800 */
[----:B------:R-:W-:Y:S02]  /*fa30*/  IMAD.MOV.U32 R162, RZ, RZ, -0x800000 ;  /* 0xff800000ffa27424 */ /* 0x000fe400078e00ff */
[----:B------:R-:W-:Y:S01]  /*fa40*/  IMAD.MOV.U32 R161, RZ, RZ, -0x800000 ;  /* 0xff800000ffa17424 */ /* 0x000fe200078e00ff */
[----:B------:R-:W3:Y:S04]  /*fa50*/  SHFL.BFLY PT, R0, R3, 0x2, 0x1f ;  /* 0x0c401f0003007f89 */ /* 0x000ee800000e0000 */
[----:B------:R-:W4:Y:S01]  /*fa60*/  SHFL.BFLY PT, R5, R10, 0x2, 0x1f ;  /* 0x0c401f000a057f89 */ /* 0x000f2200000e0000 */
[----:B---3--:R-:W-:Y:S01]  /*fa70*/  FADD.FTZ R0, R0, R3 ;  /* 0x0000000300007221 */ /* 0x008fe20000010000 */
[----:B----4-:R-:W-:-:S04]  /*fa80*/  FADD.FTZ R4, R5, R10 ;  /* 0x0000000a05047221 */ /* 0x010fc80000010000 */
[----:B------:R-:W3:Y:S04]  /*fa90*/  SHFL.BFLY PT, R5, R0, 0x1, 0x1f ;  /* 0x0c201f0000057f89 */ /* 0x000ee800000e0000 */
[----:B------:R-:W4:Y:S01]  /*faa0*/  SHFL.BFLY PT, R7, R4, 0x1, 0x1f ;  /* 0x0c201f0004077f89 */ /* 0x000f2200000e0000 */
[----:B---3--:R-:W-:Y:S01]  /*fab0*/  FADD.FTZ R5, R0, R5 ;  /* 0x0000000500057221 */ /* 0x008fe20000010000 */
[----:B------:R-:W-:Y:S02]  /*fac0*/  IMAD.MOV R0, RZ, RZ, -R222 ;  /* 0x000000ffff007224 */ /* 0x000fe400078e0ade */
[----:B----4-:R-:W-:Y:S01]  /*fad0*/  FADD.FTZ R7, R4, R7 ;  /* 0x0000000704077221 */ /* 0x010fe20000010000 */
[----:B------:R-:W-:Y:S08]  /*fae0*/  BAR.ARV 0x8, 0x100 ;  /* 0x0204000000007b1d */ /* 0x000ff00000002000 */
[----:B------:R-:W-:Y:S01]  /*faf0*/  BAR.SYNC.DEFER_BLOCKING 0xf, 0x100 ;  /* 0x03c4000000007b1d */ /* 0x000fe20000010000 */
[----:B------:R-:W-:-:S02]  /*fb00*/  FSETP.NE.FTZ.AND P0, PT, R5, RZ, PT ;  /* 0x000000ff0500720b */ /* 0x000fc40003f15000 */
[----:B------:R-:W-:Y:S02]  /*fb10*/  FSETP.NE.FTZ.AND P1, PT, R7, RZ, PT ;  /* 0x000000ff0700720b */ /* 0x000fe40003f35000 */
[----:B------:R-:W-:Y:S01]  /*fb20*/  ISETP.NE.AND P2, PT, R221, R0, PT ;  /* 0x00000000dd00720c */ /* 0x000fe20003f45270 */
[----:B------:R-:W-:-:S08]  /*fb30*/  IMAD.MOV.U32 R0, RZ, RZ, RZ ;  /* 0x000000ffff007224 */ /* 0x000fd000078e00ff */
[----:B------:R-:W3:Y:S04]  /*fb40*/  @P0 MUFU.LG2 R6, R5 ;  /* 0x0000000500060308 */ /* 0x000ee80000000c00 */
[C---:B------:R-:W-:Y:S02]  /*fb50*/  @!P2 IMAD R9, R18.reuse, 0x40, R194 ;  /* 0x000000401209a824 */ /* 0x040fe400078e02c2 */
[----:B------:R-:W-:Y:S02]  /*fb60*/  VIADD R18, R18, 0x1 ;  /* 0x0000000112127836 */ /* 0x000fe40000000000 */
[----:B------:R-:W4:Y:S01]  /*fb70*/  @P1 MUFU.LG2 R8, R7 ;  /* 0x0000000700081308 */ /* 0x000f220000000c00 */
[----:B------:R-:W-:-:S07]  /*fb80*/  @!P2 IMAD R9, R9, 0x4, R2 ;  /* 0x000000040909a824 */ /* 0x000fce00078e0202 */
[----:B------:R-:W5:Y:S01]  /*fb90*/  @P0 MUFU.RCP R0, R5 ;  /* 0x0000000500000308 */ /* 0x000f620000001000 */
[----:B---3--:R-:W-:Y:S01]  /*fba0*/  @P0 FMUL.FTZ R3, R6, 0.69314718246459960938 ;  /* 0x3f31721806030820 */ /* 0x008fe20000410000 */
[----:B------:R-:W-:-:S04]  /*fbb0*/  @P0 FMUL.FTZ R6, R168, 0.69314718246459960938 ;  /* 0x3f317218a8060820 */ /* 0x000fc80000410000 */
[----:B------:R-:W-:Y:S01]  /*fbc0*/  @P0 FFMA.FTZ R162, R6, R21, R3 ;  /* 0x0000001506a20223 */ /* 0x000fe20000010003 */
[----:B------:R-:W-:Y:S01]  /*fbd0*/  @P1 FMUL.FTZ R3, R168, 0.69314718246459960938 ;  /* 0x3f317218a8031820 */ /* 0x000fe20000410000 */
[----:B------:R-:W-:Y:S01]  /*fbe0*/  PLOP3.LUT P0, PT, PT, PT, PT, 0x8, 0x0 ;  /* 0x000000000000781c */ /* 0x000fe20003f0e170 */
[----:B----4-:R-:W-:-:S04]  /*fbf0*/  @P1 FMUL.FTZ R8, R8, 0.69314718246459960938 ;  /* 0x3f31721808081820 */ /* 0x010fc80000410000 */
[----:B------:R-:W-:Y:S01]  /*fc00*/  @P1 FFMA.FTZ R161, R3, R169, R8 ;  /* 0x000000a903a11223 */ /* 0x000fe20000010008 */
[----:B------:R-:W-:Y:S01]  /*fc10*/  IMAD.MOV.U32 R3, RZ, RZ, RZ ;  /* 0x000000ffff037224 */ /* 0x000fe200078e00ff */
[----:B-----5:R3:W-:Y:S01]  /*fc20*/  @!P2 STS [R9+0x38400], R0 ;  /* 0x038400000900a388 */ /* 0x0207e20000000800 */
[-C--:B------:R-:W-:Y:S01]  /*fc30*/  FMUL.FTZ R154, R28, R0.reuse ;  /* 0x000000001c9a7220 */ /* 0x080fe20000410000 */
[----:B------:R-:W-:-:S03]  /*fc40*/  FMUL.FTZ R153, R40, R0 ;  /* 0x0000000028997220 */ /* 0x000fc60000410000 */
[----:B------:R-:W4:Y:S01]  /*fc50*/  @P1 MUFU.RCP R3, R7 ;  /* 0x0000000700031308 */ /* 0x000f220000001000 */
[----:B------:R-:W-:Y:S01]  /*fc60*/  ISETP.NE.AND P1, PT, R18, 0x2, PT ;  /* 0x000000021200780c */ /* 0x000fe20003f25270 */
[-C--:B------:R-:W-:Y:S01]  /*fc70*/  FMUL.FTZ R6, R24, R0.reuse ;  /* 0x0000000018067220 */ /* 0x080fe20000410000 */
[-C--:B------:R-:W-:Y:S01]  /*fc80*/  FMUL.FTZ R4, R25, R0.reuse ;  /* 0x0000000019047220 */ /* 0x080fe20000410000 */
        /* <DEDUP_REMOVED lines=13> */
[----:B----4-:R1:W-:Y:S01]  /*fd60*/  @!P2 STS [R9+0x38420], R3 ;  /* 0x038420030900a388 */ /* 0x0103e20000000800 */
        /* <DEDUP_REMOVED lines=49> */
[-C--:B---3--:R-:W-:Y:S01]  /*10080*/  FMUL.FTZ R0, R27, R3.reuse ;  /* 0x000000031b007220 */ /* 0x088fe20000410000 */
[-C--:B------:R-:W-:Y:S01]  /*10090*/  FMUL.FTZ R7, R30, R3.reuse ;  /* 0x000000031e077220 */ /* 0x080fe20000410000 */
[-C--:B------:R-:W-:Y:S01]  /*100a0*/  FMUL.FTZ R31, R31, R3.reuse ;  /* 0x000000031f1f7220 */ /* 0x080fe20000410000 */
[-C--:B-1----:R-:W-:Y:S01]  /*100b0*/  FMUL.FTZ R9, R34, R3.reuse ;  /* 0x0000000322097220 */ /* 0x082fe20000410000 */
        /* <DEDUP_REMOVED lines=61> */
[----:B--2---:R-:W-:-:S05]  /*10490*/  VIADD R163, R163, 0x1 ;  /* 0x00000001a3a37836 */ /* 0x004fca0000000000 */
[----:B------:R0:W-:Y:S01]  /*104a0*/  STL [R1+0x48], R163 ;  /* 0x000048a301007387 */ /* 0x0001e20000100800 */
[----:B------:R-:W-:Y:S06]  /*104b0*/  BAR.ARV 0xe, 0x100 ;  /* 0x0384000000007b1d */ /* 0x000fec0000002000 */
.L_x_4506:
[----:B------:R-:W-:Y:S05]  /*104c0*/  BSYNC B7 ;  /* 0x0000000000077941 */ /* 0x000fea0003800000 */
.L_x_4504:
        /* <DEDUP_REMOVED lines=18> */
[----:B------:R-:W-:Y:S02]  /*105f0*/  MOV R20, R2 ;  /* 0x0000000200147202 */ /* 0x000fe40000000f00 */
        /* <DEDUP_REMOVED lines=13> */
[----:B------:R-:W-:Y:S01]  /*106d0*/  BAR.SYNC.DEFER_BLOCKING 0x1, 0x100 ;  /* 0x0044000000007b1d */ /* 0x000fe20000010000 */
[----:B---3--:R-:W-:-:S03]  /*106e0*/  IMAD.WIDE R44, R30, 0x2, R20 ;  /* 0x000000021e2c7825 */ /* 0x008fc600078e0214 */
[----:B------:R-:W-:Y:S01]  /*106f0*/  LOP3.LUT R3, R44, 0x380, RZ, 0xc0, !PT ;  /* 0x000003802c037812 */ /* 0x000fe200078ec0ff */
[----:B------:R-:W-:-:S03]  /*10700*/  IMAD.MOV.U32 R31, RZ, RZ, R45 ;  /* 0x000000ffff1f7224 */ /* 0x000fc600078e002d */
[----:B------:R-:W-:-:S04]  /*10710*/  SHF.R.U64 R3, R3, 0x3, RZ ;  /* 0x0000000303037819 */ /* 0x000fc800000012ff */
[----:B------:R-:W-:Y:S02]  /*10720*/  LOP3.LUT R30, R3, R44, RZ, 0x3c, !PT ;  /* 0x0000002c031e7212 */ /* 0x000fe400078e3cff */
[----:B------:R-:W-:Y:S02]  /*10730*/  IADD3 R3, P0, R44, 0x20, RZ ;  /* 0x000000202c037810 */ /* 0x000fe40007f1e0ff */
[----:B------:R-:W-:-:S05]  /*10740*/  MOV R30, R30 ;  /* 0x0000001e001e7202 */ /* 0x000fca0000000f00 */
[----:B------:R3:W-:Y:S01]  /*10750*/  STSM.16.M88.4 [R30], R4 ;  /* 0x000000041e007844 */ /* 0x0007e20000000200 */
[----:B------:R-:W-:Y:S01]  /*10760*/  LOP3.LUT R0, R3, 0x380, RZ, 0xc0, !PT ;  /* 0x0000038003007812 */ /* 0x000fe200078ec0ff */
[----:B---3--:R-:W-:Y:S01]  /*10770*/  IMAD.X R5, RZ, RZ, R45, P0 ;  /* 0x000000ffff057224 */ /* 0x008fe200000e062d */
[----:B------:R-:W-:-:S04]  /*10780*/  IADD3 R7, P0, R44, 0x40, RZ ;  /* 0x000000402c077810 */ /* 0x000fc80007f1e0ff */
[----:B------:R-:W-:-:S04]  /*10790*/  LOP3.LUT R6, R7, 0x380, RZ, 0xc0, !PT ;  /* 0x0000038007067812 */ /* 0x000fc800078ec0ff */
[----:B------:R-:W-:Y:S02]  /*107a0*/  SHF.R.U64 R6, R6, 0x3, RZ ;  /* 0x0000000306067819 */ /* 0x000fe400000012ff */
[----:B------:R-:W-:Y:S02]  /*107b0*/  SHF.R.U64 R0, R0, 0x3, RZ ;  /* 0x0000000300007819 */ /* 0x000fe400000012ff */
[----:B------:R-:W-:Y:S01]  /*107c0*/  LOP3.LUT R6, R6, R7, RZ, 0x3c, !PT ;  /* 0x0000000706067212 */ /* 0x000fe200078e3cff */
[----:B------:R-:W-:Y:S01]  /*107d0*/  IMAD.X R7, RZ, RZ, R45, P0 ;  /* 0x000000ffff077224 */ /* 0x000fe200000e062d */
[----:B------:R-:W-:Y:S02]  /*107e0*/  LOP3.LUT R4, R0, R3, RZ, 0x3c, !PT ;  /* 0x0000000300047212 */ /* 0x000fe400078e3cff */
[----:B------:R-:W-:Y:S02]  /*107f0*/  IADD3 R49, P6, R44, 0x2040, RZ ;  /* 0x000020402c317810 */ /* 0x000fe40007fde0ff */
[----:B------:R-:W-:-:S02]  /*10800*/  MOV R0, R6 ;  /* 0x0000000600007202 */ /* 0x000fc40000000f00 */
[----:B------:R-:W-:Y:S02]  /*10810*/  F2FP.BF16.F32.PACK_AB R7, R47, R46 ;  /* 0x0000002e2f07723e */ /* 0x000fe400000010ff */
[C---:B------:R-:W-:Y:S02]  /*10820*/  IADD3 R47, P5, R44.reuse, 0x2060, RZ ;  /* 0x000020602c2f7810 */ /* 0x040fe40007fbe0ff */
[C---:B------:R-:W-:Y:S02]  /*10830*/  IADD3 R53, P2, R44.reuse, 0x2020, RZ ;  /* 0x000020202c357810 */ /* 0x040fe40007f5e0ff */
[C---:B------:R-:W-:Y:S02]  /*10840*/  IADD3 R39, P3, R44.reuse, 0x2000, RZ ;  /* 0x000020002c277810 */ /* 0x040fe40007f7e0ff */
[----:B------:R-:W-:Y:S02]  /*10850*/  IADD3 R57, P4, R44, 0x60, RZ ;  /* 0x000000602c397810 */ /* 0x000fe40007f9e0ff */
[----:B------:R-:W-:-:S02]  /*10860*/  LOP3.LUT R48, R49, 0x380, RZ, 0xc0, !PT ;  /* 0x0000038031307812 */ /* 0x000fc400078ec0ff */
[----:B------:R-:W-:Y:S02]  /*10870*/  LOP3.LUT R46, R47, 0x380, RZ, 0xc0, !PT ;  /* 0x000003802f2e7812 */ /* 0x000fe400078ec0ff */
[----:B------:R-:W-:Y:S02]  /*10880*/  LOP3.LUT R52, R53, 0x380, RZ, 0xc0, !PT ;  /* 0x0000038035347812 */ /* 0x000fe400078ec0ff */
[----:B------:R-:W-:Y:S02]  /*10890*/  MOV R3, R4 ;  /* 0x0000000400037202 */ /* 0x000fe40000000f00 */
[----:B------:R-:W-:Y:S02]  /*108a0*/  LOP3.LUT R38, R39, 0x380, RZ, 0xc0, !PT ;  /* 0x0000038027267812 */ /* 0x000fe400078ec0ff */
[----:B------:R-:W-:Y:S02]  /*108b0*/  F2FP.BF16.F32.PACK_AB R4, R14, R153 ;  /* 0x000000990e04723e */ /* 0x000fe400000010ff */
[----:B------:R-:W-:-:S02]  /*108c0*/  F2FP.BF16.F32.PACK_AB R5, R43, R42 ;  /* 0x0000002a2b05723e */ /* 0x000fc400000010ff */
[----:B------:R-:W-:Y:S02]  /*108d0*/  F2FP.BF16.F32.PACK_AB R6, R12, R28 ;  /* 0x0000001c0c06723e */ /* 0x000fe400000010ff */
[----:B------:R-:W-:Y:S02]  /*108e0*/  LOP3.LUT R56, R57, 0x380, RZ, 0xc0, !PT ;  /* 0x0000038039387812 */ /* 0x000fe400078ec0ff */
[----:B------:R-:W-:Y:S02]  /*108f0*/  SHF.R.U64 R48, R48, 0x3, RZ ;  /* 0x0000000330307819 */ /* 0x000fe400000012ff */
        /* <DEDUP_REMOVED lines=16> */
[----:B------:R-:W-:-:S02]  /*10a00*/  IADD3 R43, P1, R44, 0x4000, RZ ;  /* 0x000040002c2b7810 */ /* 0x000fc40007f3e0ff */
[C---:B---3--:R-:W-:Y:S02]  /*10a10*/  IADD3 R9, P0, R44.reuse, 0x4020, RZ ;  /* 0x000040202c097810 */ /* 0x048fe40007f1e0ff */
[C---:B------:R-:W-:Y:S02]  /*10a20*/  IADD3 R11, P2, R44.reuse, 0x6000, RZ ;  /* 0x000060002c0b7810 */ /* 0x040fe40007f5e0ff */
[C---:B----4-:R-:W-:Y:S02]  /*10a30*/  IADD3 R6, P6, R44.reuse, 0x6020, RZ ;  /* 0x000060202c067810 */ /* 0x050fe40007fde0ff */
[C---:B------:R-:W-:Y:S02]  /*10a40*/  IADD3 R4, P5, R44.reuse, 0x6040, RZ ;  /* 0x000060402c047810 */ /* 0x040fe40007fbe0ff */
[C---:B------:R-:W-:Y:S02]  /*10a50*/  IADD3 R31, P3, R44.reuse, 0x4060, RZ ;  /* 0x000040602c1f7810 */ /* 0x040fe40007f7e0ff */
[----:B------:R-:W-:-:S02]  /*10a60*/  IADD3 R35, P4, R44, 0x4040, RZ ;  /* 0x000040402c237810 */ /* 0x000fc40007f9e0ff */
[----:B------:R-:W-:Y:S02]  /*10a70*/  LOP3.LUT R7, R6, 0x380, RZ, 0xc0, !PT ;  /* 0x0000038006077812 */ /* 0x000fe400078ec0ff */
[----:B------:R-:W-:Y:S02]  /*10a80*/  LOP3.LUT R5, R4, 0x380, RZ, 0xc0, !PT ;  /* 0x0000038004057812 */ /* 0x000fe400078ec0ff */
        /* <DEDUP_REMOVED lines=27> */
[----:B------:R-:W-:Y:S02]  /*10c40*/  MOV R38, R38 ;  /* 0x0000002600267202 */ /* 0x000fe40000000f00 */
[----:B------:R-:W-:Y:S02]  /*10c50*/  MOV R39, R46 ;  /* 0x0000002e00277202 */ /* 0x000fe40000000f00 */
[----:B------:R-:W-:Y:S02]  /*10c60*/  MOV R36, R48 ;  /* 0x0000003000247202 */ /* 0x000fe40000000f00 */
[----:B------:R-:W-:Y:S02]  /*10c70*/  MOV R3, R6 ;  /* 0x0000000600037202 */ /* 0x000fe40000000f00 */
[----:B------:R-:W-:Y:S02]  /*10c80*/  MOV R46, R4 ;  /* 0x00000004002e7202 */ /* 0x000fe40000000f00 */
[----:B------:R-:W-:-:S02]  /*10c90*/  MOV R56, R56 ;  /* 0x0000003800387202 */ /* 0x000fc40000000f00 */
[----:B--2---:R-:W-:Y:S02]  /*10ca0*/  MOV R24, R8 ;  /* 0x0000000800187202 */ /* 0x004fe40000000f00 */
[----:B------:R-:W-:Y:S02]  /*10cb0*/  MOV R49, R10 ;  /* 0x0000000a00317202 */ /* 0x000fe40000000f00 */
[----:B------:R-:W-:Y:S02]  /*10cc0*/  F2FP.BF16.F32.PACK_AB R4, R158, R160 ;  /* 0x000000a09e04723e */ /* 0x000fe400000010ff */
[----:B------:R-:W-:Y:S02]  /*10cd0*/  F2FP.BF16.F32.PACK_AB R5, R51, R50 ;  /* 0x000000323305723e */ /* 0x000fe400000010ff */
[----:B------:R-:W-:Y:S02]  /*10ce0*/  F2FP.BF16.F32.PACK_AB R6, R156, R159 ;  /* 0x0000009f9c06723e */ /* 0x000fe400000010ff */
[----:B------:R-:W-:-:S02]  /*10cf0*/  F2FP.BF16.F32.PACK_AB R7, R55, R54 ;  /* 0x000000363707723e */ /* 0x000fc400000010ff */
[----:B------:R-:W-:Y:S02]  /*10d00*/  LOP3.LUT R0, R44, 0x380, RZ, 0xc0, !PT ;  /* 0x000003802c007812 */ /* 0x000fe400078ec0ff */
[----:B------:R-:W-:Y:S02]  /*10d10*/  F2FP.BF16.F32.PACK_AB R8, R155, R157 ;  /* 0x0000009d9b08723e */ /* 0x000fe400000010ff */
[----:B------:R-:W-:Y:S02]  /*10d20*/  F2FP.BF16.F32.PACK_AB R9, R59, R58 ;  /* 0x0000003a3b09723e */ /* 0x000fe400000010ff */
[----:B------:R-:W-:Y:S02]  /*10d30*/  F2FP.BF16.F32.PACK_AB R10, R61, R60 ;  /* 0x0000003c3d0a723e */ /* 0x000fe400000010ff */
[----:B------:R-:W-:Y:S02]  /*10d40*/  F2FP.BF16.F32.PACK_AB R11, R63, R62 ;  /* 0x0000003e3f0b723e */ /* 0x000fe400000010ff */
[----:B------:R-:W-:-:S02]  /*10d50*/  MOV R52, R52 ;  /* 0x0000003400347202 */ /* 0x000fc40000000f00 */
[----:B------:R-:W-:Y:S02]  /*10d60*/  MOV R48, R30 ;  /* 0x0000001e00307202 */ /* 0x000fe40000000f00 */
[----:B------:R-:W-:Y:S02]  /*10d70*/  F2FP.BF16.F32.PACK_AB R12, R65, R64 ;  /* 0x00000040410c723e */ /* 0x000fe400000010ff */
[----:B------:R-:W-:Y:S02]  /*10d80*/  F2FP.BF16.F32.PACK_AB R14, R69, R68 ;  /* 0x00000044450e723e */ /* 0x000fe400000010ff */
[----:B------:R-:W-:Y:S02]  /*10d90*/  MOV R47, R34 ;  /* 0x00000022002f7202 */ /* 0x000fe40000000f00 */
[----:B------:R-:W-:Y:S02]  /*10da0*/  F2FP.BF16.F32.PACK_AB R28, R73, R72 ;  /* 0x00000048491c723e */ /* 0x000fe400000010ff */
[----:B------:R-:W-:-:S02]  /*10db0*/  F2FP.BF16.F32.PACK_AB R30, R77, R76 ;  /* 0x0000004c4d1e723e */ /* 0x000fc400000010ff */
[----:B------:R-:W-:Y:S01]  /*10dc0*/  F2FP.BF16.F32.PACK_AB R31, R79, R78 ;  /* 0x0000004e4f1f723e */ /* 0x000fe200000010ff */
[----:B------:R-:W-:Y:S01]  /*10dd0*/  STSM.16.M88.4 [R56], R4 ;  /* 0x0000000438007844 */ /* 0x000fe20000000200 */
[----:B------:R-:W-:Y:S02]  /*10de0*/  F2FP.BF16.F32.PACK_AB R34, R85, R84 ;  /* 0x000000545522723e */ /* 0x000fe400000010ff */
[----:B------:R-:W-:Y:S01]  /*10df0*/  F2FP.BF16.F32.PACK_AB R35, R87, R86 ;  /* 0x000000565723723e */ /* 0x000fe200000010ff */
[----:B------:R2:W-:Y:S01]  /*10e00*/  STSM.16.M88.4 [R38], R8 ;  /* 0x0000000826007844 */ /* 0x0005e20000000200 */
[----:B------:R-:W-:-:S03]  /*10e10*/  SHF.R.U64 R0, R0, 0x3, RZ ;  /* 0x0000000300007819 */ /* 0x000fc600000012ff */
[----:B------:R-:W-:Y:S01]  /*10e20*/  STSM.16.M88.4 [R52], R12 ;  /* 0x0000000c34007844 */ /* 0x000fe20000000200 */
[----:B------:R-:W-:-:S03]  /*10e30*/  LOP3.LUT R44, R0, R44, RZ, 0x3c, !PT ;  /* 0x0000002c002c7212 */ /* 0x000fc600078e3cff */
[----:B------:R3:W-:Y:S01]  /*10e40*/  STSM.16.M88.4 [R36], R28 ;  /* 0x0000001c24007844 */ /* 0x0007e20000000200 */
[----:B------:R-:W-:-:S03]  /*10e50*/  MOV R0, R42 ;  /* 0x0000002a00007202 */ /* 0x000fc60000000f00 */
[----:B------:R4:W-:Y:S01]  /*10e60*/  STSM.16.M88.4 [R39], R32 ;  /* 0x0000002027007844 */ /* 0x0009e20000000200 */
[----:B------:R-:W-:Y:S02]  /*10e70*/  F2FP.BF16.F32.PACK_AB R42, R101, R100 ;  /* 0x00000064652a723e */ /* 0x000fe400000010ff */
[----:B------:R-:W-:Y:S02]  /*10e80*/  F2FP.BF16.F32.PACK_AB R43, R103, R102 ;  /* 0x00000066672b723e */ /* 0x000fe400000010ff */
[----:B--2---:R-:W-:Y:S02]  /*10e90*/  F2FP.BF16.F32.PACK_AB R38, R93, R92 ;  /* 0x0000005c5d26723e */ /* 0x004fe400000010ff */
[----:B------:R-:W-:Y:S02]  /*10ea0*/  F2FP.BF16.F32.PACK_AB R4, R105, R104 ;  /* 0x000000686904723e */ /* 0x000fe400000010ff */
[----:B------:R-:W-:Y:S02]  /*10eb0*/  F2FP.BF16.F32.PACK_AB R5, R107, R106 ;  /* 0x0000006a6b05723e */ /* 0x000fe400000010ff */
[----:B---3--:R-:W-:-:S02]  /*10ec0*/  F2FP.BF16.F32.PACK_AB R36, R89, R88 ;  /* 0x000000585924723e */ /* 0x008fc400000010ff */
[----:B------:R-:W-:Y:S02]  /*10ed0*/  F2FP.BF16.F32.PACK_AB R6, R109, R108 ;  /* 0x0000006c6d06723e */ /* 0x000fe400000010ff */
[----:B----4-:R-:W-:Y:S02]  /*10ee0*/  F2FP.BF16.F32.PACK_AB R39, R95, R94 ;  /* 0x0000005e5f27723e */ /* 0x010fe400000010ff */
[----:B------:R-:W-:Y:S02]  /*10ef0*/  F2FP.BF16.F32.PACK_AB R7, R111, R110 ;  /* 0x0000006e6f07723e */ /* 0x000fe400000010ff */
[----:B------:R-:W-:Y:S02]  /*10f00*/  F2FP.BF16.F32.PACK_AB R8, R113, R112 ;  /* 0x000000707108723e */ /* 0x000fe400000010ff */
[----:B------:R-:W-:Y:S02]  /*10f10*/  F2FP.BF16.F32.PACK_AB R9, R115, R114 ;  /* 0x000000727309723e */ /* 0x000fe400000010ff */
[----:B------:R-:W-:-:S02]  /*10f20*/  F2FP.BF16.F32.PACK_AB R10, R117, R116 ;  /* 0x00000074750a723e */ /* 0x000fc400000010ff */
        /* <DEDUP_REMOVED lines=15> */
[----:B------:R-:W-:Y:S02]  /*11020*/  F2FP.BF16.F32.PACK_AB R28, R137, R136 ;  /* 0x00000088891c723e */ /* 0x000fe400000010ff */
        /* <DEDUP_REMOVED lines=20> */
[----:B--2---:R-:W-:Y:S01]  /*11170*/  @P6 IADD3 R4, P4, R70, UR4, RZ ;  /* 0x0000000446046c10 */ /* 0x004fe2000ff9e0ff */
[----:B------:R-:W-:-:S02]  /*11180*/  ULDC UR4, c[0x0][0xb88] ;  /* 0x0002e20000047ab9 */ /* 0x000fc40000000800 */
[----:B------:R-:W-:Y:S01]  /*11190*/  IMAD.U32 R0, RZ, RZ, UR4 ;  /* 0x00000004ff007e24 */ /* 0x000fe2000f8e00ff */
[----:B------:R-:W-:Y:S01]  /*111a0*/  @P6 IADD3.X R5, R66, UR5, RZ, P4, !PT ;  /* 0x0000000542056c10 */ /* 0x000fe2000a7fe4ff */
[----:B------:R2:W5:Y:S04]  /*111b0*/  @P0 LDG.E R24, desc[UR40][R8.64] ;  /* 0x0000002808180981 */ /* 0x000568000c1e1900 */
[----:B------:R2:W5:Y:S01]  /*111c0*/  @P6 LDG.E R0, desc[UR40][R4.64] ;  /* 0x0000002804006981 */ /* 0x000562000c1e1900 */
[----:B------:R-:W3:Y:S02]  /*111d0*/  S2R R90, SR_TID.X ;  /* 0x00000000005a7919 */ /* 0x000ee40000002100 */
[----:B---3--:R-:W-:-:S05]  /*111e0*/  VIADD R90, R90, 0xffffff80 ;  /* 0xffffff805a5a7836 */ /* 0x008fca0000000000 */
        /* <DEDUP_REMOVED lines=50> */
[----:B--2---:R-:W-:Y:S06]  /*11510*/  @P6 BRA `(.L_x_4571) ;  /* 0x0000000000106947 */ /* 0x004fec0003800000 */
[----:B------:R-:W-:Y:S05]  /*11520*/  @!P0 BRA `(.L_x_4571) ;  /* 0x00000000000c8947 */ /* 0x000fea0003800000 */
[----:B------:R-:W2:Y:S04]  /*11530*/  LDG.E R3, desc[UR40][R8.64] ;  /* 0x0000002808037981 */ /* 0x000ea8000c1e1900 */
[----:B-----5:R-:W2:Y:S02]  /*11540*/  LDG.E R0, desc[UR40][R8.64+0x4] ;  /* 0x0000042808007981 */ /* 0x020ea4000c1e1900 */
[----:B--2---:R-:W-:-:S07]  /*11550*/  IMAD.IADD R0, R0, 0x1, -R3 ;  /* 0x0000000100007824 */ /* 0x004fce00078e0a03 */
.L_x_4571:
[----:B------:R-:W2:Y:S01]  /*11560*/  LDL.LU R8, [R1+0x38] ;  /* 0x0000380001087983 */ /* 0x000ea20000300800 */
[----:B------:R-:W-:-:S03]  /*11570*/  ISETP.NE.AND P6, PT, R6, RZ, PT ;  /* 0x000000ff0600720c */ /* 0x000fc60003fc5270 */
[----:B------:R-:W3:Y:S01]  /*11580*/  LDL.LU R7, [R1+0x50] ;  /* 0x0000500001077983 */ /* 0x000ee20000300800 */
[----:B------:R-:W4:Y:S01]  /*11590*/  S2R R4, SR_TID.X ;  /* 0x0000000000047919 */ /* 0x000f220000002100 */
[--C-:B------:R-:W-:Y:S02]  /*115a0*/  IMAD.X R57, RZ, RZ, R21.reuse, P5 ;  /* 0x000000ffff397224 */ /* 0x100fe400028e0615 */
[----:B------:R-:W-:Y:S01]  /*115b0*/  IMAD.X R37, RZ, RZ, R21, P6 ;  /* 0x000000ffff257224 */ /* 0x000fe200030e0615 */
[----:B------:R-:W3:Y:S04]  /*115c0*/  LDL R82, [R1+0x2c] ;  /* 0x00002c0001527983 */ /* 0x000ee80000100800 */
[----:B------:R0:W5:Y:S01]  /*115d0*/  LDL R84, [R1+0x4c] ;  /* 0x00004c0001547983 */ /* 0x0001620000100800 */
[----:B----4-:R-:W-:-:S05]  /*115e0*/  VIADD R4, R4, 0xffffff80 ;  /* 0xffffff8004047836 */ /* 0x010fca0000000000 */
[----:B------:R-:W-:-:S04]  /*115f0*/  SHF.R.S32.HI R3, RZ, 0x1f, R4 ;  /* 0x0000001fff037819 */ /* 0x000fc80000011404 */
[----:B------:R-:W-:-:S04]  /*11600*/  LEA.HI R3, R3, R4, RZ, 0x7 ;  /* 0x0000000403037211 */ /* 0x000fc800078f38ff */
[----:B------:R-:W-:-:S06]  /*11610*/  SHF.R.S32.HI R3, RZ, 0x7, R3 ;  /* 0x00000007ff037819 */ /* 0x000fcc0000011403 */
[----:B------:R-:W4:Y:S01]  /*11620*/  SHFL.IDX PT, R3, R3, RZ, 0x1f ;  /* 0x00001fff03037589 */ /* 0x000f2200000e0000 */
[--C-:B------:R-:W-:Y:S01]  /*11630*/  IMAD.X R41, RZ, RZ, R21.reuse, P1 ;  /* 0x000000ffff297224 */ /* 0x100fe200008e0615 */
[C---:B------:R-:W-:Y:S01]  /*11640*/  IADD3 R61, P6, R20.reuse, 0xb000, RZ ;  /* 0x0000b000143d7810 */ /* 0x040fe20007fde0ff */
[--C-:B------:R-:W-:Y:S01]  /*11650*/  IMAD.X R45, RZ, RZ, R21.reuse, P2 ;  /* 0x000000ffff2d7224 */ /* 0x100fe200010e0615 */
[C---:B------:R-:W-:Y:S01]  /*11660*/  IADD3 R65, P1, R20.reuse, 0xc000, RZ ;  /* 0x0000c00014417810 */ /* 0x040fe20007f3e0ff */
[--C-:B------:R-:W-:Y:S01]  /*11670*/  IMAD.X R49, RZ, RZ, R21.reuse, P3 ;  /* 0x000000ffff317224 */ /* 0x100fe200018e0615 */
[C---:B------:R-:W-:Y:S01]  /*11680*/  IADD3 R69, P2, R20.reuse, 0xd000, RZ ;  /* 0x0000d00014457810 */ /* 0x040fe20007f5e0ff */
[----:B------:R-:W-:Y:S01]  /*11690*/  IMAD.X R53, RZ, RZ, R21, P4 ;  /* 0x000000ffff357224 */ /* 0x000fe200020e0615 */
[C---:B------:R-:W-:Y:S02]  /*116a0*/  IADD3 R73, P3, R20.reuse, 0xe000, RZ ;  /* 0x0000e00014497810 */ /* 0x040fe40007f7e0ff */
[----:B------:R-:W-:-:S02]  /*116b0*/  IADD3 R6, P4, R20, 0xf000, RZ ;  /* 0x0000f00014067810 */ /* 0x000fc40007f9e0ff */
[----:B------:R-:W-:Y:S02]  /*116c0*/  LOP3.LUT R60, R61, 0x380, RZ, 0xc0, !PT ;  /* 0x000003803d3c7812 */ /* 0x000fe400078ec0ff */
[----:B------:R-:W-:Y:S02]  /*116d0*/  LOP3.LUT R64, R65, 0x380, RZ, 0xc0, !PT ;  /* 0x0000038041407812 */ /* 0x000fe400078ec0ff */
[----:B------:R-:W-:Y:S02]  /*116e0*/  LOP3.LUT R68, R69, 0x380, RZ, 0xc0, !PT ;  /* 0x0000038045447812 */ /* 0x000fe400078ec0ff */
[----:B------:R-:W-:Y:S02]  /*116f0*/  LOP3.LUT R72, R73, 0x380, RZ, 0xc0, !PT ;  /* 0x0000038049487812 */ /* 0x000fe400078ec0ff */
[----:B----4-:R-:W-:Y:S02]  /*11700*/  ISETP.NE.AND P5, PT, R3, RZ, PT ;  /* 0x000000ff0300720c */ /* 0x010fe40003fa5270 */
        /* <DEDUP_REMOVED lines=23> */
[----:B------:R-:W-:Y:S01]  /*11880*/  SHF.R.S32.HI R81, RZ, 0x1f, R82 ;  /* 0x0000001fff517819 */ /* 0x000fe20000011452 */
[----:B0-----:R-:W-:Y:S06]  /*11890*/  @P5 BRA `(.L_x_4572) ;  /* 0x0000000000bc5947 */ /* 0x001fec0003800000 */
[----:B------:R-:W2:Y:S01]  /*118a0*/  LDL R7, [R1+0x68] ;  /* 0x0000680001077983 */ /* 0x000ea20000100800 */
[----:B------:R-:W0:Y:S01]  /*118b0*/  LDC R35, c[0x0][0xce8] ;  /* 0x00033a00ff237b82 */ /* 0x000e220000000800 */
[----:B------:R-:W-:Y:S01]  /*118c0*/  ULDC.64 UR4, c[0x0][0xc90] ;  /* 0x0003240000047ab9 */ /* 0x000fe20000000a00 */
[----:B------:R-:W-:Y:S02]  /*118d0*/  IMAD.MOV.U32 R6, RZ, RZ, R24 ;  /* 0x000000ffff067224 */ /* 0x000fe400078e0018 */
[----:B------:R-:W-:Y:S02]  /*118e0*/  IMAD R8, R81, UR4, RZ ;  /* 0x0000000451087c24 */ /* 0x000fe4000f8e02ff */
[----:B------:R-:W-:Y:S02]  /*118f0*/  IMAD R30, R84, 0x40, R194 ;  /* 0x00000040541e7824 */ /* 0x000fe400078e02c2 */
[----:B------:R-:W-:Y:S01]  /*11900*/  IMAD R15, R82, UR5, R8 ;  /* 0x00000005520f7c24 */ /* 0x000fe2000f8e0208 */
[----:B0-----:R-:W-:-:S13]  /*11910*/  ISETP.NE.AND P0, PT, R35, 0x1, PT ;  /* 0x000000012300780c */ /* 0x001fda0003f05270 */
[----:B------:R-:W0:Y:S08]  /*11920*/  @P0 LDC R9, c[0x0][0xcec] ;  /* 0x00033b00ff090b82 */ /* 0x000e300000000800 */
[----:B------:R-:W3:Y:S01]  /*11930*/  @P0 LDC R31, c[0x0][0xcf0] ;  /* 0x00033c00ff1f0b82 */ /* 0x000ee20000000800 */
[----:B--2---:R-:W-:Y:S02]  /*11940*/  IMAD R20, R84, 0x40, R7 ;  /* 0x0000004054147824 */ /* 0x004fe400078e0207 */
[----:B------:R-:W-:-:S02]  /*11950*/  IMAD.MOV.U32 R7, RZ, RZ, R21 ;  /* 0x000000ffff077224 */ /* 0x000fc400078e0015 */
[----:B0-----:R-:W-:-:S04]  /*11960*/  @P0 IMAD.HI.U32 R8, R20, R9, RZ ;  /* 0x0000000914080227 */ /* 0x001fc800078e00ff */
[----:B------:R-:W-:Y:S01]  /*11970*/  IMAD.MOV.U32 R9, RZ, RZ, R20 ;  /* 0x000000ffff097224 */ /* 0x000fe200078e0014 */
[----:B---3--:R-:W-:Y:S01]  /*11980*/  @P0 SHF.R.U32.HI R9, RZ, R31, R8 ;  /* 0x0000001fff090219 */ /* 0x008fe20000011608 */
[----:B------:R-:W-:Y:S01]  /*11990*/  IMAD.WIDE.U32 R6, R82, UR4, R6 ;  /* 0x0000000452067c25 */ /* 0x000fe2000f8e0006 */
[----:B------:R-:W-:Y:S02]  /*119a0*/  ULDC.64 UR4, c[0x0][0xc98] ;  /* 0x0003260000047ab9 */ /* 0x000fe40000000a00 */
[----:B------:R-:W-:Y:S01]  /*119b0*/  SHF.R.S32.HI R31, RZ, 0x1f, R9 ;  /* 0x0000001fff1f7819 */ /* 0x000fe20000011409 */
[----:B------:R-:W-:Y:S02]  /*119c0*/  IMAD.IADD R7, R7, 0x1, R15 ;  /* 0x0000000107077824 */ /* 0x000fe400078e020f */
[----:B------:R-:W-:Y:S02]  /*119d0*/  IMAD.MOV R14, RZ, RZ, -R9 ;  /* 0x000000ffff0e7224 */ /* 0x000fe400078e0a09 */
[----:B------:R-:W-:-:S02]  /*119e0*/  IMAD R8, R80, UR4, RZ ;  /* 0x0000000450087c24 */ /* 0x000fc4000f8e02ff */
        /* <DEDUP_REMOVED lines=12> */
[----:B------:R-:W-:-:S03]  /*11ab0*/  ULDC.64 UR4, c[0x0][0xc50] ;  /* 0x0003140000047ab9 */ /* 0x000fc60000000a00 */
[----:B------:R-:W-:Y:S01]  /*11ac0*/  IMAD.IADD R7, R7, 0x1, R15 ;  /* 0x0000000107077824 */ /* 0x000fe200078e020f */
[----:B------:R-:W-:-:S04]  /*11ad0*/  LEA R15, P0, R6, UR4, 0x2 ;  /* 0x00000004060f7c11 */ /* 0x000fc8000f8010ff */
[----:B------:R-:W-:Y:S01]  /*11ae0*/  LEA.HI.X R20, R6, UR5, R7, 0x2, P0 ;  /* 0x0000000506147c11 */ /* 0x000fe200080f1407 */
[----:B------:R-:W-:Y:S01]  /*11af0*/  SHFL.IDX PT, R8, R15, 0x1, 0x1c1f ;  /* 0x003c1f000f087f89 */ /* 0x000fe200000e0000 */
[----:B------:R-:W-:Y:S01]  /*11b00*/  ISETP.NE.AND P0, PT, R221, R14, PT ;  /* 0x0000000edd00720c */ /* 0x000fe20003f05270 */
[C---:B------:R-:W-:Y:S02]  /*11b10*/  VIADD R14, R30.reuse, 0x8 ;  /* 0x000000081e0e7836 */ /* 0x040fe40000000000 */
[----:B------:R-:W-:Y:S01]  /*11b20*/  SHFL.IDX PT, R6, R15, RZ, 0x1c1f ;  /* 0x001c1fff0f067589 */ /* 0x000fe200000e0000 */
[-C--:B------:R-:W-:Y:S02]  /*11b30*/  ISETP.GE.OR P1, PT, R30, R35.reuse, P0 ;  /* 0x000000231e00720c */ /* 0x080fe40000726670 */
[----:B------:R-:W-:Y:S01]  /*11b40*/  ISETP.GE.OR P0, PT, R14, R35, P0 ;  /* 0x000000230e00720c */ /* 0x000fe20000706670 */
[----:B------:R-:W0:Y:S04]  /*11b50*/  SHFL.IDX PT, R7, R20, RZ, 0x1c1f ;  /* 0x001c1fff14077589 */ /* 0x000e2800000e0000 */
[----:B------:R-:W2:Y:S06]  /*11b60*/  SHFL.IDX PT, R9, R20, 0x1, 0x1c1f ;  /* 0x003c1f0014097f89 */ /* 0x000eac00000e0000 */
[----:B0-----:R0:W-:Y:S04]  /*11b70*/  @!P1 ST.E desc[UR40][R6.64], R162 ;  /* 0x000000a206009985 */ /* 0x0011e8000c101928 */
[----:B--2---:R0:W-:Y:S02]  /*11b80*/  @!P0 ST.E desc[UR40][R8.64], R161 ;  /* 0x000000a108008985 */ /* 0x0041e4000c101928 */
.L_x_4572:
[----:B------:R-:W2:Y:S01]  /*11b90*/  LDC R87, c[0x0][0xce8] ;  /* 0x00033a00ff577b82 */ /* 0x000ea20000000800 */
[----:B------:R-:W-:Y:S01]  /*11ba0*/  ULDC.64 UR4, c[0x0][0xba0] ;  /* 0x0002e80000047ab9 */ /* 0x000fe20000000a00 */
[----:B0-----:R-:W5:Y:S01]  /*11bb0*/  LD.E.128 R4, desc[UR40][R4.64] ;  /* 0x0000002804047980 */ /* 0x001f62000c101d00 */
[----:B------:R-:W-:-:S03]  /*11bc0*/  IMAD R21, R21, UR4, RZ ;  /* 0x0000000415157c24 */ /* 0x000fc6000f8e02ff */
[----:B------:R-:W5:Y:S01]  /*11bd0*/  LD.E.128 R8, desc[UR40][R10.64] ;  /* 0x000000280a087980 */ /* 0x000f62000c101d00 */
[C---:B------:R-:W-:Y:S01]  /*11be0*/  IMAD R83, R24.reuse, UR5, R21 ;  /* 0x0000000518537c24 */ /* 0x040fe2000f8e0215 */
[----:B------:R-:W0:Y:S01]  /*11bf0*/  LDC R85, c[0x0][0xbc8] ;  /* 0x0002f200ff557b82 */ /* 0x000e220000000800 */
[----:B------:R-:W-:Y:S01]  /*11c00*/  IMAD.WIDE.U32 R20, R24, UR4, RZ ;  /* 0x0000000418147c25 */ /* 0x000fe2000f8e00ff */
[----:B------:R-:W-:Y:S01]  /*11c10*/  ULDC.64 UR4, c[0x0][0xbe8] ;  /* 0x0002fa0000047ab9 */ /* 0x000fe20000000a00 */
[----:B------:R-:W5:Y:S02]  /*11c20*/  LD.E.128 R12, desc[UR40][R12.64] ;  /* 0x000000280c0c7980 */ /* 0x000f64000c101d00 */
[----:B------:R-:W-:Y:S02]  /*11c30*/  IMAD.IADD R21, R21, 0x1, R83 ;  /* 0x0000000115157824 */ /* 0x000fe400078e0253 */
[----:B------:R-:W-:Y:S01]  /*11c40*/  IMAD R81, R81, UR4, RZ ;  /* 0x0000000451517c24 */ /* 0x000fe2000f8e02ff */
[----:B------:R-:W5:Y:S04]  /*11c50*/  LD.E.128 R28, desc[UR40][R28.64] ;  /* 0x000000281c1c7980 */ /* 0x000f68000c101d00 */
[----:B------:R-:W5:Y:S01]  /*11c60*/  LD.E.128 R32, desc[UR40][R32.64] ;  /* 0x0000002820207980 */ /* 0x000f62000c101d00 */
[----:B--2---:R-:W-:Y:S01]  /*11c70*/  ISETP.NE.AND P1, PT, R87, 0x1, PT ;  /* 0x000000015700780c */ /* 0x004fe20003f25270 */
[----:B------:R-:W-:-:S02]  /*11c80*/  IMAD R81, R82, UR5, R81 ;  /* 0x0000000552517c24 */ /* 0x000fc4000f8e0251 */
[----:B------:R-:W5:Y:S01]  /*11c90*/  LD.E.128 R36, desc[UR40][R36.64] ;  /* 0x0000002824247980 */ /* 0x000f62000c101d00 */
[----:B------:R-:W-:Y:S01]  /*11ca0*/  IMAD.WIDE.U32 R20, R82, UR4, R20 ;  /* 0x0000000452147c25 */ /* 0x000fe2000f8e0014 */
[----:B------:R-:W-:Y:S01]  /*11cb0*/  SHF.R.S32.HI R82, RZ, 0x1f, R90 ;  /* 0x0000001fff527819 */ /* 0x000fe2000001145a */
[----:B------:R-:W-:Y:S01]  /*11cc0*/  ULDC.64 UR4, c[0x0][0xbf0] ;  /* 0x0002fc0000047ab9 */ /* 0x000fe20000000a00 */
[----:B------:R-:W5:Y:S02]  /*11cd0*/  LD.E.128 R40, desc[UR40][R40.64] ;  /* 0x0000002828287980 */ /* 0x000f64000c101d00 */
[----:B------:R-:W-:Y:S02]  /*11ce0*/  LEA.HI R82, R82, R90, RZ, 0x3 ;  /* 0x0000005a52527211 */ /* 0x000fe400078f18ff */
[----:B------:R-:W5:Y:S02]  /*11cf0*/  LD.E.128 R44, desc[UR40][R44.64] ;  /* 0x000000282c2c7980 */ /* 0x000f64000c101d00 */
[----:B------:R-:W2:Y:S01]  /*11d00*/  @P1 LDC R83, c[0x0][0xcec] ;  /* 0x00033b00ff531b82 */ /* 0x000ea20000000800 */
[----:B------:R-:W-:Y:S01]  /*11d10*/  LOP3.LUT R82, R82, 0xfffffff8, RZ, 0xc0, !PT ;  /* 0xfffffff852527812 */ /* 0x000fe200078ec0ff */
[----:B------:R-:W5:Y:S04]  /*11d20*/  LD.E.128 R48, desc[UR40][R48.64] ;  /* 0x0000002830307980 */ /* 0x000f68000c101d00 */
[----:B------:R-:W5:Y:S02]  /*11d30*/  LD.E.128 R52, desc[UR40][R52.64] ;  /* 0x0000002834347980 */ /* 0x000f64000c101d00 */
[----:B------:R-:W3:Y:S01]  /*11d40*/  @P1 LDC R89, c[0x0][0xcf0] ;  /* 0x00033c00ff591b82 */ /* 0x000ee20000000800 */
[----:B------:R-:W-:Y:S01]  /*11d50*/  IMAD.IADD R82, R90, 0x1, -R82 ;  /* 0x000000015a527824 */ /* 0x000fe200078e0a52 */
[----:B------:R-:W5:Y:S03]  /*11d60*/  LD.E.128 R56, desc[UR40][R56.64] ;  /* 0x0000002838387980 */ /* 0x000f66000c101d00 */
[----:B------:R-:W-:Y:S01]  /*11d70*/  IMAD R24, R82, 0x20, R98 ;  /* 0x0000002052187824 */ /* 0x000fe200078e0262 */
[----:B------:R-:W5:Y:S01]  /*11d80*/  LD.E.128 R60, desc[UR40][R60.64] ;  /* 0x000000283c3c7980 */ /* 0x000f62000c101d00 */
[----:B------:R-:W-:-:S02]  /*11d90*/  VIADD R101, R192, 0x40 ;  /* 0x00000040c0657836 */ /* 0x000fc40000000000 */
[----:B------:R-:W-:Y:S01]  /*11da0*/  IMAD R82, R84, 0x40, R24 ;  /* 0x0000004054527824 */ /* 0x000fe200078e0218 */
[----:B------:R-:W5:Y:S01]  /*11db0*/  LD.E.128 R64, desc[UR40][R64.64] ;  /* 0x0000002840407980 */ /* 0x000f62000c101d00 */
[----:B------:R-:W-:Y:S01]  /*11dc0*/  IMAD.IADD R21, R21, 0x1, R81 ;  /* 0x0000000115157824 */ /* 0x000fe200078e0251 */
[----:B0-----:R-:W-:Y:S01]  /*11dd0*/  ISETP.GE.AND P0, PT, R101, R85, PT ;  /* 0x000000556500720c */ /* 0x001fe20003f06270 */
[----:B------:R-:W-:Y:S01]  /*11de0*/  IMAD R80, R80, UR4, RZ ;  /* 0x0000000450507c24 */ /* 0x000fe2000f8e02ff */
[----:B------:R-:W5:Y:S01]  /*11df0*/  LD.E.128 R68, desc[UR40][R68.64] ;  /* 0x0000002844447980 */ /* 0x000f62000c101d00 */
[----:B------:R-:W-:Y:S02]  /*11e00*/  VIADD R99, R192, 0x80 ;  /* 0x00000080c0637836 */ /* 0x000fe40000000000 */
[----:B--2---:R-:W-:Y:S01]  /*11e10*/  @P1 IMAD.HI.U32 R24, R82, R83, RZ ;  /* 0x0000005352181227 */ /* 0x004fe200078e00ff */
[----:B------:R-:W5:Y:S03]  /*11e20*/  LD.E.128 R72, desc[UR40][R72.64] ;  /* 0x0000002848487980 */ /* 0x000f66000c101d00 */
[C---:B------:R-:W-:Y:S01]  /*11e30*/  IMAD R81, R3.reuse, UR5, R80 ;  /* 0x0000000503517c24 */ /* 0x040fe2000f8e0250 */
        /* <DEDUP_REMOVED lines=14> */
[----:B------:R-:W-:Y:S01]  /*11f20*/  ISETP.GE.AND P0, PT, R97, R85, PT ;  /* 0x000000556100720c */ /* 0x000fe20003f06270 */
[--C-:B------:R-:W-:Y:S01]  /*11f30*/  IMAD.MOV R81, RZ, RZ, -R3.reuse ;  /* 0x000000ffff517224 */ /* 0x100fe200078e0a03 */
[----:B------:R-:W-:Y:S01]  /*11f40*/  LOP3.LUT R24, R83, 0x2, R24, 0xe2, !PT ;  /* 0x0000000253187812 */ /* 0x000fe200078ee218 */
[----:B------:R-:W-:Y:S01]  /*11f50*/  IMAD.SHL.U32 R83, R80, 0x4, RZ ;  /* 0x0000000450537824 */ /* 0x000fe200078e00ff */
[----:B------:R-:W-:Y:S01]  /*11f60*/  SEL R80, RZ, 0xffffffff, P0 ;  /* 0xffffffffff507807 */ /* 0x000fe20000000000 */
[----:B------:R-:W-:Y:S01]  /*11f70*/  IMAD R81, R87, R81, R82 ;  /* 0x0000005157517224 */ /* 0x000fe200078e0252 */
[-C--:B------:R-:W-:Y:S01]  /*11f80*/  ISETP.GE.AND P0, PT, R95, R85.reuse, PT ;  /* 0x000000555f00720c */ /* 0x080fe20003f06270 */
[----:B------:R-:W-:Y:S01]  /*11f90*/  VIADD R93, R192, 0x140 ;  /* 0x00000140c05d7836 */ /* 0x000fe20000000000 */
[----:B------:R-:W-:Y:S01]  /*11fa0*/  SHF.R.S32.HI R82, RZ, 0x1f, R3 ;  /* 0x0000001fff527819 */ /* 0x000fe20000011403 */
[----:B------:R-:W-:Y:S01]  /*11fb0*/  @!PT LDS RZ, [RZ] ;  /* 0x00000000fffff984 */ /* 0x000fe20000000800 */
[----:B------:R-:W-:Y:S01]  /*11fc0*/  @!PT LDS RZ, [RZ] ;  /* 0x00000000fffff984 */ /* 0x000fe20000000800 */
[----:B------:R-:W-:Y:S01]  /*11fd0*/  @!PT LDS RZ, [RZ] ;  /* 0x00000000fffff984 */ /* 0x000fe20000000800 */
[----:B------:R-:W-:Y:S01]  /*11fe0*/  @!PT LDS RZ, [RZ] ;  /* 0x00000000fffff984 */ /* 0x000fe20000000800 */
[----:B------:R0:W-:Y:S06]  /*11ff0*/  MEMBAR.ALL.CTA ;  /* 0x0000000000007992 */ /* 0x0001ec0000008000 */
[----:B0-----:R-:W0:Y:S01]  /*12000*/  FENCE.VIEW.ASYNC.S ;  /* 0x00000000000073c6 */ /* 0x001e220000000000 */
[----:B------:R-:W-:Y:S01]  /*12010*/  LOP3.LUT R24, R83, 0x4, R24, 0xe2, !PT ;  /* 0x0000000453187812 */ /* 0x000fe200078ee218 */
[----:B------:R-:W-:Y:S01]  /*12020*/  IMAD.SHL.U32 R83, R80, 0x8, RZ ;  /* 0x0000000850537824 */ /* 0x000fe200078e00ff */
[----:B------:R-:W-:Y:S01]  /*12030*/  SEL R80, RZ, 0xffffffff, P0 ;  /* 0xffffffffff507807 */ /* 0x000fe20000000000 */
[----:B------:R-:W-:Y:S01]  /*12040*/  IMAD R82, R82, UR4, RZ ;  /* 0x0000000452527c24 */ /* 0x000fe2000f8e02ff */
[----:B------:R-:W-:Y:S01]  /*12050*/  ISETP.GE.AND P0, PT, R93, R85, PT ;  /* 0x000000555d00720c */ /* 0x000fe20003f06270 */
[----:B------:R-:W-:Y:S01]  /*12060*/  IMAD.WIDE.U32 R20, R3, UR4, R20 ;  /* 0x0000000403147c25 */ /* 0x000fe2000f8e0014 */
[----:B------:R-:W-:Y:S01]  /*12070*/  LOP3.LUT R24, R83, 0x8, R24, 0xe2, !PT ;  /* 0x0000000853187812 */ /* 0x000fe200078ee218 */
[----:B------:R-:W-:Y:S02]  /*12080*/  BSSY B1, `(.L_x_4573) ;  /* 0x000004f000017945 */ /* 0x000fe40003800000 */
[----:B------:R-:W-:Y:S01]  /*12090*/  IMAD.SHL.U32 R89, R80, 0x10, RZ ;  /* 0x0000001050597824 */ /* 0x000fe200078e00ff */
[----:B------:R-:W-:Y:S01]  /*120a0*/  SHF.R.S32.HI R80, RZ, 0x1f, R81 ;  /* 0x0000001fff507819 */ /* 0x000fe20000011451 */
[----:B------:R-:W-:Y:S01]  /*120b0*/  IMAD R83, R3, UR5, R82 ;  /* 0x0000000503537c24 */ /* 0x000fe2000f8e0252 */
[----:B------:R-:W-:Y:S01]  /*120c0*/  ULDC.64 UR4, c[0x0][0xbd8] ;  /* 0x0002f60000047ab9 */ /* 0x000fe20000000a00 */
[----:B------:R-:W-:Y:S01]  /*120d0*/  IMAD R88, R0, R87, RZ ;  /* 0x0000005700587224 */ /* 0x000fe200078e02ff */
[----:B------:R-:W-:Y:S01]  /*120e0*/  SEL R3, RZ, 0xffffffff, P0 ;  /* 0xffffffffff037807 */ /* 0x000fe20000000000 */
[----:B------:R-:W-:Y:S01]  /*120f0*/  IMAD.IADD R21, R21, 0x1, R83 ;  /* 0x0000000115157824 */ /* 0x000fe200078e0253 */
[----:B------:R-:W-:Y:S01]  /*12100*/  LOP3.LUT R24, R89, 0x10, R24, 0xe2, !PT ;  /* 0x0000001059187812 */ /* 0x000fe200078ee218 */
[----:B------:R-:W-:-:S02]  /*12110*/  IMAD R80, R80, UR4, RZ ;  /* 0x0000000450507c24 */ /* 0x000fc4000f8e02ff */
[----:B------:R-:W-:Y:S02]  /*12120*/  IMAD R87, R84, 0x40, R98 ;  /* 0x0000004054577824 */ /* 0x000fe400078e0262 */
[----:B------:R-:W-:Y:S02]  /*12130*/  VIADD R91, R192, 0x180 ;  /* 0x00000180c05b7836 */ /* 0x000fe40000000000 */
[----:B------:R-:W-:Y:S01]  /*12140*/  IMAD R83, R81, UR5, R80 ;  /* 0x0000000551537c24 */ /* 0x000fe2000f8e0250 */
[----:B------:R-:W-:Y:S01]  /*12150*/  ISETP.GE.AND P1, PT, R87, R88, PT ;  /* 0x000000585700720c */ /* 0x000fe20003f26270 */
[----:B------:R-:W-:Y:S01]  /*12160*/  IMAD.WIDE.U32 R20, R81, UR4, R20 ;  /* 0x0000000451147c25 */ /* 0x000fe2000f8e0014 */
[----:B------:R-:W-:Y:S01]  /*12170*/  ULDC.64 UR4, c[0x0][0xb80] ;  /* 0x0002e00000047ab9 */ /* 0x000fe20000000a00 */
[----:B------:R-:W-:Y:S02]  /*12180*/  ISETP.GE.AND P0, PT, R91, R85, PT ;  /* 0x000000555b00720c */ /* 0x000fe40003f06270 */
[----:B------:R-:W-:Y:S01]  /*12190*/  IMAD.SHL.U32 R3, R3, 0x20, RZ ;  /* 0x0000002003037824 */ /* 0x000fe200078e00ff */
[----:B------:R-:W-:Y:S01]  /*121a0*/  LEA R84, P2, R20, UR4, 0x1 ;  /* 0x0000000414547c11 */ /* 0x000fe2000f8408ff */
[----:B------:R-:W-:-:S02]  /*121b0*/  VIADD R90, R192, 0x1c0 ;  /* 0x000001c0c05a7836 */ /* 0x000fc40000000000 */
[----:B------:R-:W-:Y:S01]  /*121c0*/  IMAD.IADD R21, R21, 0x1, R83 ;  /* 0x0000000115157824 */ /* 0x000fe200078e0253 */
[----:B------:R-:W-:Y:S01]  /*121d0*/  LOP3.LUT R24, R3, 0x20, R24, 0xe2, !PT ;  /* 0x0000002003187812 */ /* 0x000fe200078ee218 */
[----:B------:R-:W-:Y:S01]  /*121e0*/  VIADD R0, R2, 0x38820 ;  /* 0x0003882002007836 */ /* 0x000fe20000000000 */
[----:B------:R-:W-:Y:S01]  /*121f0*/  SEL R3, RZ, 0x40, P0 ;  /* 0x00000040ff037807 */ /* 0x000fe20000000000 */
[----:B------:R-:W-:Y:S01]  /*12200*/  VIADD R89, R192, 0x1c0 ;  /* 0x000001c0c0597836 */ /* 0x000fe20000000000 */
[----:B------:R-:W-:Y:S01]  /*12210*/  ISETP.GE.AND P0, PT, R90, R85, PT ;  /* 0x000000555a00720c */ /* 0x000fe20003f06270 */
[----:B------:R-:W-:Y:S01]  /*12220*/  VIADD R92, R192, 0x180 ;  /* 0x00000180c05c7836 */ /* 0x000fe20000000000 */
[----:B------:R-:W-:Y:S01]  /*12230*/  LEA.HI.X R86, R20, UR5, R21, 0x1, P2 ;  /* 0x0000000514567c11 */ /* 0x000fe200090f0c15 */
[C---:B------:R-:W-:Y:S01]  /*12240*/  VIADD R94, R192.reuse, 0x140 ;  /* 0x00000140c05e7836 */ /* 0x040fe20000000000 */
[----:B------:R-:W-:Y:S01]  /*12250*/  PRMT R0, RZ, 0x654, R0 ;  /* 0x00000654ff007816 */ /* 0x000fe20000000000 */
[----:B------:R-:W-:Y:S01]  /*12260*/  VIADD R96, R192, 0x100 ;  /* 0x00000100c0607836 */ /* 0x000fe20000000000 */
[----:B------:R-:W-:Y:S01]  /*12270*/  LOP3.LUT R3, R24, R3, RZ, 0xfc, !PT ;  /* 0x0000000318037212 */ /* 0x000fe200078efcff */
[C---:B------:R-:W-:Y:S01]  /*12280*/  VIADD R98, R192.reuse, 0xc0 ;  /* 0x000000c0c0627836 */ /* 0x040fe20000000000 */
[----:B------:R-:W-:Y:S01]  /*12290*/  SEL R24, RZ, 0x80, P0 ;  /* 0x00000080ff187807 */ /* 0x000fe20000000000 */
[C---:B------:R-:W-:Y:S01]  /*122a0*/  VIADD R100, R192.reuse, 0x80 ;  /* 0x00000080c0647836 */ /* 0x040fe20000000000 */
[----:B0-----:R0:W-:Y:S01]  /*122b0*/  SYNCS.ARRIVE.TRANS64.RED.A1T0 RZ, [R0+URZ], RZ ;  /* 0x000000ff00ff79a7 */ /* 0x0011e2000810043f */
[----:B------:R-:W-:Y:S01]  /*122c0*/  VIADD R102, R192, 0x40 ;  /* 0x00000040c0667836 */ /* 0x000fe20000000000 */
[----:B------:R0:W2:Y:S01]  /*122d0*/  SHFL.IDX PT, R20, R84, RZ, 0x181f ;  /* 0x00181fff54147589 */ /* 0x0000a200000e0000 */
[----:B------:R-:W-:-:S02]  /*122e0*/  LOP3.LUT R24, R3, R24, RZ, 0xfc, !PT ;  /* 0x0000001803187212 */ /* 0x000fc400078efcff */
[----:B------:R-:W-:Y:S01]  /*122f0*/  SHF.R.S32.HI R89, RZ, 0x1f, R89 ;  /* 0x0000001fff597819 */ /* 0x000fe20000011459 */
[----:B------:R0:W3:Y:S01]  /*12300*/  SHFL.IDX PT, R21, R86, RZ, 0x181f ;  /* 0x00181fff56157589 */ /* 0x0000e200000e0000 */
[----:B------:R-:W-:Y:S02]  /*12310*/  SHF.R.S32.HI R92, RZ, 0x1f, R92 ;  /* 0x0000001fff5c7819 */ /* 0x000fe4000001145c */
[----:B------:R-:W-:Y:S02]  /*12320*/  SHF.R.S32.HI R94, RZ, 0x1f, R94 ;  /* 0x0000001fff5e7819 */ /* 0x000fe4000001145e */
[----:B------:R-:W-:Y:S02]  /*12330*/  SHF.R.S32.HI R96, RZ, 0x1f, R96 ;  /* 0x0000001fff607819 */ /* 0x000fe40000011460 */
[----:B------:R-:W-:Y:S02]  /*12340*/  SHF.R.S32.HI R98, RZ, 0x1f, R98 ;  /* 0x0000001fff627819 */ /* 0x000fe40000011462 */
[----:B------:R-:W-:-:S02]  /*12350*/  SHF.R.S32.HI R100, RZ, 0x1f, R100 ;  /* 0x0000001fff647819 */ /* 0x000fc40000011464 */
[----:B------:R-:W-:Y:S01]  /*12360*/  SHF.R.S32.HI R102, RZ, 0x1f, R102 ;  /* 0x0000001fff667819 */ /* 0x000fe20000011466 */
[----:B0-----:R-:W-:Y:S06]  /*12370*/  @P1 BRA `(.L_x_4574) ;  /* 0x00000000007c1947 */ /* 0x001fec0003800000 */
[-C--:B------:R-:W-:Y:S02]  /*12380*/  ISETP.GE.AND P1, PT, R101, R85.reuse, PT ;  /* 0x000000556500720c */ /* 0x080fe40003f26270 */
[-C--:B------:R-:W-:Y:S02]  /*12390*/  ISETP.GE.AND P0, PT, R192, R85.reuse, PT ;  /* 0x00000055c000720c */ /* 0x080fe40003f06270 */
[-C--:B------:R-:W-:Y:S02]  /*123a0*/  ISETP.GE.AND P5, PT, R99, R85.reuse, PT ;  /* 0x000000556300720c */ /* 0x080fe40003fa6270 */
[----:B------:R-:W-:-:S07]  /*123b0*/  ISETP.GE.AND P3, PT, R97, R85, PT ;  /* 0x000000556100720c */ /* 0x000fce0003f66270 */
[C---:B--2---:R-:W-:Y:S02]  /*123c0*/  @!P1 LEA R80, P2, R101.reuse, R20, 0x1 ;  /* 0x0000001465509211 */ /* 0x044fe400078408ff */
[----:B---3--:R-:W-:Y:S02]  /*123d0*/  @!P0 IMAD.WIDE R82, R192, 0x2, R20 ;  /* 0x00000002c0528825 */ /* 0x008fe400078e0214 */
        /* <DEDUP_REMOVED lines=25> */
.L_x_4574:
[----:B------:R-:W-:Y:S05]  /*12570*/  BSYNC B1 ;  /* 0x0000000000017941 */ /* 0x000fea0003800000 */
.L_x_4573:
[----:B------:R-:W-:Y:S01]  /*12580*/  VIADD R0, R87, 0x20 ;  /* 0x0000002057007836 */ /* 0x000fe20000000000 */
[----:B0----5:R0:W4:Y:S04]  /*12590*/  SHFL.IDX PT, R5, R86, 0x1, 0x181f ;  /* 0x00381f0056057f89 */ /* 0x02112800000e0000 */
[----:B------:R-:W-:Y:S01]  /*125a0*/  ISETP.GE.AND P0, PT, R0, R88, PT ;  /* 0x000000580000720c */ /* 0x000fe20003f06270 */
[----:B------:R0:W0:-:S12]  /*125b0*/  SHFL.IDX PT, R4, R84, 0x1, 0x181f ;  /* 0x00381f0054047f89 */ /* 0x00001800000e0000 */
[----:B------:R-:W-:Y:S05]  /*125c0*/  @P0 BRA `(.L_x_4575) ;  /* 0x0000001000680947 */ /* 0x000fea0003800000 */
[-C--:B------:R-:W-:Y:S02]  /*125d0*/  ISETP.GE.AND P5, PT, R101, R85.reuse, PT ;  /* 0x000000556500720c */ /* 0x080fe40003fa6270 */
[-C--:B------:R-:W-:Y:S02]  /*125e0*/  ISETP.GE.AND P6, PT, R192, R85.reuse, PT ;  /* 0x00000055c000720c */ /* 0x080fe40003fc6270 */
[-C--:B------:R-:W-:Y:S02]  /*125f0*/  ISETP.GE.AND P3, PT, R99, R85.reuse, PT ;  /* 0x000000556300720c */ /* 0x080fe40003f66270 */
[-C--:B------:R-:W-:Y:S02]  /*12600*/  ISETP.GE.AND P2, PT, R97, R85.reuse, PT ;  /* 0x000000556100720c */ /* 0x080fe40003f46270 */
[-C--:B------:R-:W-:Y:S02]  /*12610*/  ISETP.GE.AND P1, PT, R95, R85.reuse, PT ;  /* 0x000000555f00720c */ /* 0x080fe40003f26270 */
[----:B------:R-:W-:-:S03]  /*12620*/  ISETP.GE.AND P0, PT, R93, R85, PT ;  /* 0x000000555d00720c */ /* 0x000fc60003f06270 */
[CC--:B0-----:R-:W-:Y:S02]  /*12630*/  @!P5 LEA R12, P4, R101.reuse, R4.reuse, 0x1 ;  /* 0x00000004650cd211 */ /* 0x0c1fe400078808ff */
[----:B----4-:R-:W-:Y:S02]  /*12640*/  @!P6 IMAD.WIDE R6, R192, 0x2, R4 ;  /* 0x00000002c006e825 */ /* 0x010fe400078e0204 */
[----:B------:R-:W-:Y:S02]  /*12650*/  @!P5 LEA.HI.X R13, R101, R5, R102, 0x1, P4 ;  /* 0x00000005650dd211 */ /* 0x000fe400020f0c66 */
[----:B------:R-:W-:Y:S01]  /*12660*/  LOP3.LUT P4, RZ, R3, 0x40, RZ, 0xc0, !PT ;  /* 0x0000004003ff7812 */ /* 0x000fe2000788c0ff */
[----:B------:R0:W-:Y:S01]  /*12670*/  @!P6 ST.E.128 desc[UR40][R6.64], R8 ;  /* 0x000000080600e985 */ /* 0x0001e2000c101d28 */
[----:B------:R-:W-:-:S03]  /*12680*/  @!P3 LEA R14, P6, R99, R4, 0x1 ;  /* 0x00000004630eb211 */ /* 0x000fc600078c08ff */
[----:B------:R4:W-:Y:S01]  /*12690*/  @!P5 ST.E.128 desc[UR40][R12.64], R28 ;  /* 0x0000001c0c00d985 */ /* 0x0009e2000c101d28 */
[-C--:B------:R-:W-:Y:S02]  /*126a0*/  @!P3 LEA.HI.X R15, R99, R5.reuse, R100, 0x1, P6 ;  /* 0x00000005630fb211 */ /* 0x080fe400030f0c64 */
[-C--:B--2---:R-:W-:Y:S02]  /*126b0*/  @!P2 LEA R20, P5, R97, R4.reuse, 0x1 ;  /* 0x000000046114a211 */ /* 0x084fe400078a08ff */
[-C--:B------:R-:W-:Y:S01]  /*126c0*/  @!P1 LEA R32, P6, R95, R4.reuse, 0x1 ;  /* 0x000000045f209211 */ /* 0x080fe200078c08ff */
[----:B------:R4:W-:Y:S01]  /*126d0*/  @!P3 ST.E.128 desc[UR40][R14.64], R36 ;  /* 0x000000240e00b985 */ /* 0x0009e2000c101d28 */
[----:B------:R-:W-:Y:S02]  /*126e0*/  @!P0 LEA R34, P3, R93, R4, 0x1 ;  /* 0x000000045d228211 */ /* 0x000fe400078608ff */
[-C--:B---3--:R-:W-:Y:S02]  /*126f0*/  @!P2 LEA.HI.X R21, R97, R5.reuse, R98, 0x1, P5 ;  /* 0x000000056115a211 */ /* 0x088fe400028f0c62 */
        /* <DEDUP_REMOVED lines=14> */
.L_x_4570:
        /* <DEDUP_REMOVED lines=26> */
.L_x_4576:
[----:B------:R-:W2:Y:S04]  /*12980*/  LDL.LU R5, [R1+0x38] ;  /* 0x0000380001057983 */ /* 0x000ea80000300800 */
[----:B------:R-:W3:Y:S04]  /*12990*/  LDL.LU R4, [R1+0x50] ;  /* 0x0000500001047983 */ /* 0x000ee80000300800 */
[----:B------:R-:W4:Y:S04]  /*129a0*/  LDL R28, [R1+0x2c] ;  /* 0x00002c00011c7983 */ /* 0x000f280000100800 */
[----:B------:R0:W5:Y:S01]  /*129b0*/  LDL R20, [R1+0x4c] ;  /* 0x00004c0001147983 */ /* 0x0001620000100800 */
        /* <DEDUP_REMOVED lines=46> */
.L_x_4578:
[----:B------:R-:W-:Y:S05]  /*12ca0*/  BSYNC B1 ;  /* 0x0000000000017941 */ /* 0x000fea0003800000 */
.L_x_4577:
[----:B------:R-:W-:Y:S01]  /*12cb0*/  ISETP.NE.AND P0, PT, R29, 0x1, PT ;  /* 0x000000011d00780c */ /* 0x000fe20003f05270 */
[----:B------:R-:W2:Y:S01]  /*12cc0*/  LDC R21, c[0x0][0xbc8] ;  /* 0x0002f200ff157b82 */ /* 0x000ea20000000800 */
[----:B------:R-:W-:Y:S01]  /*12cd0*/  ULDC.64 UR4, c[0x0][0xba0] ;  /* 0x0002e80000047ab9 */ /* 0x000fe20000000a00 */
[--C-:B------:R-:W-:Y:S01]  /*12ce0*/  SHF.R.S32.HI R8, RZ, 0x1f, R24.reuse ;  /* 0x0000001fff087819 */ /* 0x100fe20000011418 */
[----:B0-----:R-:W-:Y:S01]  /*12cf0*/  IMAD R6, R10, UR4, RZ ;  /* 0x000000040a067c24 */ /* 0x001fe2000f8e02ff */
[----:B------:R-:W-:Y:S01]  /*12d00*/  SHF.R.S32.HI R12, RZ, 0x1f, R24 ;  /* 0x0000001fff0c7819 */ /* 0x000fe20000011418 */
[C---:B------:R-:W-:Y:S01]  /*12d10*/  IMAD.WIDE.U32 R4, R3.reuse, UR4, RZ ;  /* 0x0000000403047c25 */ /* 0x040fe2000f8e00ff */
[-C--:B------:R-:W-:Y:S01]  /*12d20*/  LEA.HI R8, R8, R24.reuse, RZ, 0x3 ;  /* 0x0000001808087211 */ /* 0x080fe200078f18ff */
[----:B------:R-:W-:Y:S01]  /*12d30*/  BSSY B1, `(.L_x_4579) ;  /* 0x000007f000017945 */ /* 0x000fe20003800000 */
[----:B------:R-:W-:Y:S01]  /*12d40*/  LEA.HI R12, R12, R24, RZ, 0x3 ;  /* 0x000000180c0c7211 */ /* 0x000fe200078f18ff */
[----:B------:R-:W-:Y:S01]  /*12d50*/  IMAD R3, R3, UR5, R6 ;  /* 0x0000000503037c24 */ /* 0x000fe2000f8e0206 */
[----:B------:R-:W-:Y:S01]  /*12d60*/  LOP3.LUT R8, R8, 0xfffffff8, RZ, 0xc0, !PT ;  /* 0xfffffff808087812 */ /* 0x000fe200078ec0ff */
[----:B------:R-:W-:Y:S01]  /*12d70*/  ULDC.64 UR4, c[0x0][0xbe8] ;  /* 0x0002fa0000047ab9 */ /* 0x000fe20000000a00 */
[----:B------:R-:W0:Y:S01]  /*12d80*/  @P0 LDC R7, c[0x0][0xcec] ;  /* 0x00033b00ff070b82 */ /* 0x000e220000000800 */
[----:B------:R-:W-:Y:S01]  /*12d90*/  IMAD.IADD R5, R5, 0x1, R3 ;  /* 0x0000000105057824 */ /* 0x000fe200078e0203 */
[----:B------:R-:W-:Y:S01]  /*12da0*/  SHF.R.S32.HI R12, RZ, 0x3, R12 ;  /* 0x00000003ff0c7819 */ /* 0x000fe2000001140c */
[----:B------:R-:W-:-:S02]  /*12db0*/  IMAD R3, R13, UR4, RZ ;  /* 0x000000040d037c24 */ /* 0x000fc4000f8e02ff */
[----:B------:R-:W-:Y:S02]  /*12dc0*/  VIADD R43, R192, 0x40 ;  /* 0x00000040c02b7836 */ /* 0x000fe40000000000 */
[----:B------:R-:W-:Y:S01]  /*12dd0*/  IMAD.IADD R8, R24, 0x1, -R8 ;  /* 0x0000000118087824 */ /* 0x000fe200078e0a08 */
[----:B------:R-:W3:Y:S01]  /*12de0*/  @P0 LDC R9, c[0x0][0xcf0] ;  /* 0x00033c00ff090b82 */ /* 0x000ee20000000800 */
[C---:B------:R-:W-:Y:S02]  /*12df0*/  IMAD R3, R28.reuse, UR5, R3 ;  /* 0x000000051c037c24 */ /* 0x040fe4000f8e0203 */
[----:B------:R-:W-:Y:S01]  /*12e00*/  IMAD.WIDE.U32 R4, R28, UR4, R4 ;  /* 0x000000041c047c25 */ /* 0x000fe2000f8e0004 */
[-C--:B--2---:R-:W-:Y:S01]  /*12e10*/  ISETP.GE.AND P1, PT, R43, R21.reuse, PT ;  /* 0x000000152b00720c */ /* 0x084fe20003f26270 */
[----:B------:R-:W-:Y:S01]  /*12e20*/  ULDC.64 UR4, c[0x0][0xbf0] ;  /* 0x0002fc0000047ab9 */ /* 0x000fe20000000a00 */
[----:B------:R-:W-:Y:S01]  /*12e30*/  ISETP.GE.AND P2, PT, R192, R21, PT ;  /* 0x00000015c000720c */ /* 0x000fe20003f46270 */
[----:B------:R-:W-:Y:S01]  /*12e40*/  IMAD R6, R8, 0x20, R12 ;  /* 0x0000002008067824 */ /* 0x000fe200078e020c */
[----:B------:R-:W-:Y:S01]  /*12e50*/  SEL R10, RZ, 0xffffffff, P1 ;  /* 0xffffffffff0a7807 */ /* 0x000fe20000800000 */
[----:B------:R-:W-:-:S02]  /*12e60*/  IMAD.IADD R5, R5, 0x1, R3 ;  /* 0x0000000105057824 */ /* 0x000fc400078e0203 */
[----:B------:R-:W-:Y:S02]  /*12e70*/  IMAD R3, R14, UR4, RZ ;  /* 0x000000040e037c24 */ /* 0x000fe4000f8e02ff */
        /* <DEDUP_REMOVED lines=64> */
[----:B------:R-:W-:Y:S01]  /*13280*/  LOP3.LUT R28, R24, R5, RZ, 0xfc, !PT ;  /* 0x00000005181c7212 */ /* 0x000fe200078efcff */
[----:B------:R-:W-:Y:S01]  /*13290*/  VIADD R44, R192, 0x40 ;  /* 0x00000040c02c7836 */ /* 0x000fe20000000000 */
[----:B------:R0:W3:Y:S01]  /*132a0*/  SHFL.IDX PT, R7, R3, RZ, 0x181f ;  /* 0x00181fff03077589 */ /* 0x0000e200000e0000 */
[----:B------:R-:W-:-:S02]  /*132b0*/  SHF.R.S32.HI R32, RZ, 0x1f, R32 ;  /* 0x0000001fff207819 */ /* 0x000fc40000011420 */
        /* <DEDUP_REMOVED lines=38> */
.L_x_4580:
[----:B------:R-:W-:Y:S05]  /*13520*/  BSYNC B1 ;  /* 0x0000000000017941 */ /* 0x000fea0003800000 */
.L_x_4579:
        /* <DEDUP_REMOVED lines=36> */
.L_x_4575:
[----:B------:R-:W-:Y:S05]  /*13770*/  BSYNC B0 ;  /* 0x0000000000007941 */ /* 0x000fea0003800000 */
.L_x_4569:
[----:B------:R-:W-:Y:S02]  /*13780*/  ULDC UR4, c[0x0][0xd3c] ;  /* 0x00034f0000047ab9 */ /* 0x000fe40000000800 */
[----:B------:R-:W-:-:S13]  /*13790*/  ISETP.GE.AND P0, PT, R27, UR4, PT ;  /* 0x000000041b007c0c */ /* 0x000fda000bf06270 */
[----:B------:R-:W-:Y:S05]  /*137a0*/  @!P0 BRA `(.L_x_4581) ;  /* 0xfffffedc00808947 */ /* 0x000fea000383ffff */
[----:B------:R-:W-:Y:S05]  /*137b0*/  BRA `(.L_x_4460) ;  /* 0x0000007c00e87947 */ /* 0x000fea0003800000 */
.L_x_4458:
        /* <DEDUP_REMOVED lines=16> */
.L_x_4582:
        /* <DEDUP_REMOVED lines=41> */
.L_x_4588:
        /* <DEDUP_REMOVED lines=12> */
.L_x_4587:
[----:B------:R-:W-:Y:S05]  /*13c10*/  BSYNC B0 ;  /* 0x0000000000007941 */ /* 0x000fea0003800000 */
.L_x_4586:
        /* <DEDUP_REMOVED lines=21> */
.L_x_4584:
        /* <DEDUP_REMOVED lines=15> */
.L_x_4589:
        /* <DEDUP_REMOVED lines=28> */
.L_x_4585:
[----:B------:R-:W-:Y:S02]  /*14020*/  IMAD.MOV.U32 R17, RZ, RZ, RZ ;  /* 0x000000ffff117224 */ /* 0x000fe400078e00ff */
[----:B------:R-:W-:Y:S02]  /*14030*/  IMAD.U32 R16, RZ, RZ, UR6 ;  /* 0x00000006ff107e24 */ /* 0x000fe4000f8e00ff */
[----:B------:R-:W-:-:S07]  /*14040*/  IMAD.MOV.U32 R18, RZ, RZ, RZ ;  /* 0x000000ffff127224 */ /* 0x000fce00078e00ff */
.L_x_4590:
[----:B------:R-:W-:-:S13]  /*14050*/  ISETP.NE.AND P0, PT, R5, RZ, PT ;  /* 0x000000ff0500720c */ /* 0x000fda0003f05270 */
[----:B------:R-:W0:Y:S01]  /*14060*/  @!P0 S2R R3, SR_CgaCtaId ;  /* 0x0000000000038919 */ /* 0x000e220000008800 */
[----:B------:R-:W-:-:S04]  /*14070*/  @!P0 MOV R2, 0x400 ;  /* 0x0000040000028802 */ /* 0x000fc80000000f00 */
[----:B0-----:R-:W-:-:S05]  /*14080*/  @!P0 LEA R2, R3, R2, 0x18 ;  /* 0x0000000203028211 */ /* 0x001fca00078ec0ff */
[----:B------:R1:W-:Y:S01]  /*14090*/  @!P0 STS.128 [R2+0x388d0], R16 ;  /* 0x0388d01002008388 */ /* 0x0003e20000000c00 */
[----:B------:R-:W-:Y:S06]  /*140a0*/  BAR.ARV 0x5, 0x180 ;  /* 0x0146000000007b1d */ /* 0x000fec0000002000 */
.L_x_4583:
[----:B------:R2:W-:Y:S01]  /*140b0*/  STL [R1+0x28], RZ ;  /* 0x000028ff01007387 */ /* 0x0005e20000100800 */
[----:B------:R-:W-:Y:S01]  /*140c0*/  ULDC UR4, c[0x0][0xd3c] ;  /* 0x00034f0000047ab9 */ /* 0x000fe20000000800 */
[----:B------:R-:W-:Y:S01]  /*140d0*/  IMAD.MOV.U32 R28, RZ, RZ, 0x1 ;  /* 0x00000001ff1c7424 */ /* 0x000fe200078e00ff */
[----:B0-----:R-:W-:Y:S01]  /*140e0*/  ISETP.GE.AND P0, PT, R19, UR4, PT ;  /* 0x0000000413007c0c */ /* 0x001fe2000bf06270 */
[----:B------:R-:W-:-:S12]  /*140f0*/  IMAD.MOV.U32 R25, RZ, RZ, RZ ;  /* 0x000000ffff197224 */ /* 0x000fd800078e00ff */
[----:B--2---:R-:W-:Y:S05]  /*14100*/  @P0 BRA `(.L_x_4591) ;  /* 0x0000007000b80947 */ /* 0x004fea0003800000 */
[----:B------:R-:W2:Y:S01]  /*14110*/  LDL R4, [R1+0x8] ;  /* 0x0000080001047983 */ /* 0x000ea20000100800 */
[----:B------:R-:W0:Y:S01]  /*14120*/  S2UR UR5, SR_CgaCtaId ;  /* 0x00000000000579c3 */ /* 0x000e220000008800 */
[C---:B-1----:R-:W-:Y:S01]  /*14130*/  IMAD.SHL.U32 R2, R0.reuse, 0x8, RZ ;  /* 0x0000000800027824 */ /* 0x042fe200078e00ff */
[----:B------:R-:W-:Y:S01]  /*14140*/  LOP3.LUT R5, R0, 0x7f, RZ, 0xc0, !PT ;  /* 0x0000007f00057812 */ /* 0x000fe200078ec0ff */
[----:B------:R-:W-:Y:S01]  /*14150*/  UMOV UR4, 0x400 ;  /* 0x0000040000047882 */ /* 0x000fe20000000000 */
[----:B------:R-:W-:Y:S01]  /*14160*/  BSSY B8, `(.L_x_4591) ;  /* 0x0000728000087945 */ /* 0x000fe20003800000 */
[----:B------:R-:W-:Y:S01]  /*14170*/  IMAD.MOV.U32 R29, RZ, RZ, 0x1 ;  /* 0x00000001ff1d7424 */ /* 0x000fe200078e00ff */
[C---:B------:R-:W-:Y:S01]  /*14180*/  LOP3.LUT R3, R2.reuse, 0x1f8, RZ, 0xc0, !PT ;  /* 0x000001f802037812 */ /* 0x040fe200078ec0ff */
[----:B------:R-:W-:Y:S01]  /*14190*/  IMAD.SHL.U32 R36, R5, 0x8, RZ ;  /* 0x0000000805247824 */ /* 0x000fe200078e00ff */
[----:B------:R-:W-:Y:S02]  /*141a0*/  LOP3.LUT R2, R2, 0x38, RZ, 0xc0, !PT ;  /* 0x0000003802027812 */ /* 0x000fe400078ec0ff */
[----:B------:R-:W-:-:S02]  /*141b0*/  CS2R R24, SRZ ;  /* 0x0000000000187805 */ /* 0x000fc4000001ff00 */
[----:B------:R-:W-:Y:S01]  /*141c0*/  LOP3.LUT R3, R3, 0x38, R0, 0x78, !PT ;  /* 0x0000003803037812 */ /* 0x000fe200078e7800 */
[----:B------:R-:W-:Y:S01]  /*141d0*/  IMAD.SHL.U32 R0, R0, 0x10, RZ ;  /* 0x0000001000007824 */ /* 0x000fe200078e00ff */
[----:B------:R-:W-:Y:S01]  /*141e0*/  ULDC.64 UR38, c[0x0][0x198] ;  /* 0x0000660000267ab9 */ /* 0x000fe20000000a00 */
[----:B------:R-:W-:Y:S01]  /*141f0*/  IMAD.MOV.U32 R28, RZ, RZ, 0x1 ;  /* 0x00000001ff1c7424 */ /* 0x000fe200078e00ff */
[----:B------:R-:W-:Y:S01]  /*14200*/  LOP3.LUT R36, R3, 0x200, R36, 0xf8, !PT ;  /* 0x0000020003247812 */ /* 0x000fe200078ef824 */
[----:B------:R-:W-:Y:S01]  /*14210*/  ULDC UR36, c[0x0][0xc] ;  /* 0x0000030000247ab9 */ /* 0x000fe20000000800 */
[----:B------:R-:W-:-:S04]  /*14220*/  SHF.R.U32.HI R3, RZ, 0x3, R5 ;  /* 0x00000003ff037819 */ /* 0x000fc80000011605 */
[----:B------:R-:W-:Y:S02]  /*14230*/  LOP3.LUT R3, R3, 0x70, R0, 0xf8, !PT ;  /* 0x0000007003037812 */ /* 0x000fe400078ef800 */
[C---:B------:R-:W-:Y:S01]  /*14240*/  LOP3.LUT R0, R2.reuse, 0x40, RZ, 0xfc, !PT ;  /* 0x0000004002007812 */ /* 0x040fe200078efcff */
[----:B0-----:R-:W-:Y:S01]  /*14250*/  ULEA UR4, UR5, UR4, 0x18 ;  /* 0x0000000405047291 */ /* 0x001fe2000f8ec03f */
[C---:B------:R-:W-:Y:S02]  /*14260*/  LOP3.LUT R3, R2.reuse, 0xc0, RZ, 0xfc, !PT ;  /* 0x000000c002037812 */ /* 0x040fe400078efcff */
[C---:B------:R-:W-:Y:S02]  /*14270*/  LOP3.LUT R0, R2.reuse, 0x100, RZ, 0xfc, !PT ;  /* 0x0000010002007812 */ /* 0x040fe400078efcff */
[C---:B------:R-:W-:Y:S01]  /*14280*/  LOP3.LUT R3, R2.reuse, 0x180, RZ, 0xfc, !PT ;  /* 0x0000018002037812 */ /* 0x040fe200078efcff */
[----:B------:R-:W-:Y:S01]  /*14290*/  IMAD.U32 R23, RZ, RZ, UR4 ;  /* 0x00000004ff177e24 */ /* 0x000fe2000f8e00ff */
[----:B------:R-:W-:-:S03]  /*142a0*/  LOP3.LUT R0, R2, 0x1c0, RZ, 0xfc, !PT ;  /* 0x000001c002007812 */ /* 0x000fc600078efcff */
[----:B------:R-:W-:Y:S01]  /*142b0*/  IMAD R26, R36, 0x2, R23 ;  /* 0x00000002241a7824 */ /* 0x000fe200078e0217 */
[----:B--2---:R-:W-:-:S05]  /*142c0*/  LOP3.LUT R4, R4, 0x2, RZ, 0xfc, !PT ;  /* 0x0000000204047812 */ /* 0x004fca00078efcff */
[----:B------:R0:W-:Y:S04]  /*142d0*/  STL [R1+0x4c], R4 ;  /* 0x00004c0401007387 */ /* 0x0001e80000100800 */
[----:B------:R1:W-:Y:S01]  /*142e0*/  STL [R1+0x28], RZ ;  /* 0x000028ff01007387 */ /* 0x0003e20000100800 */
[C---:B0-----:R-:W-:Y:S02]  /*142f0*/  LOP3.LUT R4, R2.reuse, 0x80, RZ, 0xfc, !PT ;  /* 0x0000008002047812 */ /* 0x041fe400078efcff */
[----:B-1----:R-:W-:-:S07]  /*14300*/  LOP3.LUT R4, R2, 0x140, RZ, 0xfc, !PT ;  /* 0x0000014002047812 */ /* 0x002fce00078efcff */
.L_x_4704:
[----:B0-----:R-:W0:Y:S02]  /*14310*/  LDC.64 R2, c[0x0][0xd88] ;  /* 0x00036200ff027b82 */ /* 0x001e240000000a00 */
[----:B0-----:R-:W-:-:S05]  /*14320*/  IMAD.WIDE R2, R19, 0x4, R2 ;  /* 0x0000000413027825 */ /* 0x001fca00078e0202 */
[----:B--2---:R-:W2:Y:S01]  /*14330*/  LDG.E R37, desc[UR40][R2.64] ;  /* 0x0000002802257981 */ /* 0x004ea2000c1e1900 */
[----:B------:R-:W-:Y:S05]  /*14340*/  YIELD ;  /* 0x0000000000007946 */ /* 0x000fea0003800000 */
[----:B------:R-:W-:Y:S01]  /*14350*/  ULDC.64 UR4, c[0x0][0xb20] ;  /* 0x0002c80000047ab9 */ /* 0x000fe20000000a00 */
[----:B------:R-:W-:Y:S01]  /*14360*/  IMAD.MOV.U32 R34, RZ, RZ, RZ ;  /* 0x000000ffff227224 */ /* 0x000fe200078e00ff */
[----:B------:R-:W-:Y:S01]  /*14370*/  ISETP.NE.U32.AND P0, PT, RZ, UR4, PT ;  /* 0x00000004ff007c0c */ /* 0x000fe2000bf05070 */
[----:B---3--:R-:W-:Y:S01]  /*14380*/  IMAD.MOV.U32 R6, RZ, RZ, RZ ;  /* 0x000000ffff067224 */ /* 0x008fe200078e00ff */
[----:B------:R-:W-:Y:S01]  /*14390*/  ULDC.64 UR8, c[0x0][0xb10] ;  /* 0x0002c40000087ab9 */ /* 0x000fe20000000a00 */
[----:B------:R-:W-:Y:S01]  /*143a0*/  ULDC.64 UR6, c[0x0][0xb08] ;  /* 0x0002c20000067ab9 */ /* 0x000fe20000000a00 */
[----:B------:R-:W-:-:S02]  /*143b0*/  ISETP.NE.AND.EX P0, PT, RZ, UR5, PT, P0 ;  /* 0x00000005ff007c0c */ /* 0x000fc4000bf05300 */
        /* <DEDUP_REMOVED lines=24> */
[----:B--2---:R0:W-:Y:S02]  /*14540*/  STL [R1], R6 ;  /* 0x0000000601007387 */ /* 0x0041e40000100800 */
        /* <DEDUP_REMOVED lines=19> */
.L_x_4592:
        /* <DEDUP_REMOVED lines=9> */
.L_x_4593:
        /* <DEDUP_REMOVED lines=9> */
.L_x_4594:
        /* <DEDUP_REMOVED lines=32> */
.L_x_4749:
[----:B--2---:R-:W-:Y:S02]  /*149a0*/  ISETP.NE.AND P0, PT, R14, RZ, PT ;  /* 0x000000ff0e00720c */ /* 0x004fe40003f05270 */
[----:B------:R-:W-:-:S11]  /*149b0*/  PLOP3.LUT P6, PT, PT, PT, PT, 0x8, 0x0 ;  /* 0x000000000000781c */ /* 0x000fd60003fce170 */
[----:B------:R-:W-:Y:S05]  /*149c0*/  @P0 BRA `(.L_x_4598) ;  /* 0x00000000000c0947 */ /* 0x000fea0003800000 */
[----:B------:R-:W-:-:S03]  /*149d0*/  UMOV UR4, 0xffffffff ;  /* 0xffffffff00047882 */ /* 0x000fc60000000000 */
[----:B------:R-:W-:Y:S05]  /*149e0*/  BRA.DIV UR4, `(.L_x_4599) ;  /* 0x0000007a042c7947 */ /* 0x000fea000b800000 */
[----:B------:R-:W-:-:S13]  /*149f0*/  ELECT P6, URZ, PT ;  /* 0x00000000003f782f */ /* 0x000fda00038c0000 */
.L_x_4598:
        /* <DEDUP_REMOVED lines=9> */
.L_x_4752:
[----:B------:R-:W-:Y:S05]  /*14a90*/  BSYNC B1 ;  /* 0x0000000000017941 */ /* 0x000fea0003800000 */
.L_x_4600:
        /* <DEDUP_REMOVED lines=10> */
.L_x_4753:
[----:B------:R-:W-:Y:S05]  /*14b40*/  BSYNC B2 ;  /* 0x0000000000027941 */ /* 0x000fea0003800000 */
.L_x_4604:
        /* <DEDUP_REMOVED lines=9> */
.L_x_4607:
[----:B------:R-:W-:Y:S05]  /*14be0*/  BSYNC B2 ;  /* 0x0000000000027941 */ /* 0x000fea0003800000 */
.L_x_4606:
        /* <DEDUP_REMOVED lines=12> */
.L_x_4608:
        /* <DEDUP_REMOVED lines=13> */
.L_x_4754:
[----:B------:R-:W-:Y:S05]  /*14d80*/  BSYNC B2 ;  /* 0x0000000000027941 */ /* 0x000fea0003800000 */
.L_x_4609:
        /* <DEDUP_REMOVED lines=11> */
.L_x_4612:
[----:B------:R-:W-:Y:S05]  /*14e40*/  BSYNC B2 ;  /* 0x0000000000027941 */ /* 0x000fea0003800000 */
.L_x_4611:
        /* <DEDUP_REMOVED lines=9> */
.L_x_4613:
        /* <DEDUP_REMOVED lines=15> */
.L_x_4614:
        /* <DEDUP_REMOVED lines=15> */
.L_x_4615:
        /* <DEDUP_REMOVED lines=15> */
.L_x_4616:
        /* <DEDUP_REMOVED lines=15> */
.L_x_4617:
        /* <DEDUP_REMOVED lines=15> */
.L_x_4618:
        /* <DEDUP_REMOVED lines=15> */
.L_x_4619:
        /* <DEDUP_REMOVED lines=15> */
.L_x_4620:
        /* <DEDUP_REMOVED lines=10> */
.L_x_4603:
[----:B------:R-:W-:Y:S05]  /*15610*/  BSYNC B1 ;  /* 0x0000000000017941 */ /* 0x000fea0003800000 */
.L_x_4602:
        /* <DEDUP_REMOVED lines=9> */
.L_x_4640:
[----:B------:R-:W-:Y:S05]  /*156b0*/  YIELD ;  /* 0x0000000000007946 */ /* 0x000fea0003800000 */
[----:B------:R-:W-:Y:S04]  /*156c0*/  BSSY B1, `(.L_x_4621) ;  /* 0x00000b6000017945 */ /* 0x000fe80003800000 */
[----:B------:R-:W-:Y:S05]  /*156d0*/  @!P6 BRA `(.L_x_4622) ;  /* 0x0000000800d0e947 */ /* 0x000fea0003800000 */
[----:B------:R-:W-:Y:S01]  /*156e0*/  IMAD R6, R24, 0x8, R23 ;  /* 0x0000000818067824 */ /* 0x000fe200078e0217 */
[----:B------:R-:W-:Y:S01]  /*156f0*/  SHF.L.U32 R2, R29, 0x1f, RZ ;  /* 0x0000001f1d027819 */ /* 0x000fe200000006ff */
[----:B-1----:R-:W1:Y:S01]  /*15700*/  S2R R3, SR_TID.X ;  /* 0x0000000000037919 */ /* 0x002e620000002100 */
[----:B------:R-:W-:Y:S02]  /*15710*/  BSSY B2, `(.L_x_4623) ;  /* 0x0000005000027945 */ /* 0x000fe40003800000 */
[----:B------:R-:W2:Y:S01]  /*15720*/  SYNCS.PHASECHK.TRANS64.TRYWAIT P1, [R6+URZ+0x388a0], R2 ;  /* 0x0388a002060075a7 */ /* 0x000ea2000802017f */
[----:B-1----:R-:W-:-:S04]  /*15730*/  LOP3.LUT R3, R3, 0x7f, RZ, 0xc0, !PT ;  /* 0x0000007f03037812 */ /* 0x002fc800078ec0ff */
[----:B------:R-:W-:Y:S01]  /*15740*/  ISETP.NE.AND P2, PT, R3, RZ, PT ;  /* 0x000000ff0300720c */ /* 0x000fe20003f45270 */
[----:B--2---:R-:W-:-:S12]  /*15750*/  @!P1 BRA `(.L_x_4624) ;  /* 0x0000006c002c9947 */ /* 0x004fd80003800000 */
.L_x_4755:
[----:B------:R-:W-:Y:S05]  /*15760*/  BSYNC B2 ;  /* 0x0000000000027941 */ /* 0x000fea0003800000 */
.L_x_4623:
        /* <DEDUP_REMOVED lines=9> */
.L_x_4626:
[----:B------:R-:W-:Y:S05]  /*15800*/  BSYNC B2 ;  /* 0x0000000000027941 */ /* 0x000fea0003800000 */
.L_x_4625:
        /* <DEDUP_REMOVED lines=11> */
.L_x_4627:
        /* <DEDUP_REMOVED lines=13> */
.L_x_4756:
[----:B------:R-:W-:Y:S05]  /*15990*/  BSYNC B2 ;  /* 0x0000000000027941 */ /* 0x000fea0003800000 */
.L_x_4628:
        /* <DEDUP_REMOVED lines=11> */
.L_x_4631:
[----:B------:R-:W-:Y:S05]  /*15a50*/  BSYNC B2 ;  /* 0x0000000000027941 */ /* 0x000fea0003800000 */
.L_x_4630:
        /* <DEDUP_REMOVED lines=9> */
.L_x_4632:
        /* <DEDUP_REMOVED lines=15> */
.L_x_4633:
        /* <DEDUP_REMOVED lines=15> */
.L_x_4634:
        /* <DEDUP_REMOVED lines=15> */
.L_x_4635:
        /* <DEDUP_REMOVED lines=15> */
.L_x_4636:
        /* <DEDUP_REMOVED lines=15> */
.L_x_4637:
        /* <DEDUP_REMOVED lines=15> */
.L_x_4638:
        /* <DEDUP_REMOVED lines=15> */
.L_x_4639:
        /* <DEDUP_REMOVED lines=10> */
.L_x_4622:
[----:B------:R-:W-:Y:S05]  /*16220*/  BSYNC B1 ;  /* 0x0000000000017941 */ /* 0x000fea0003800000 */
.L_x_4621:
        /* <DEDUP_REMOVED lines=8> */
.L_x_4596:
[----:B------:R-:W-:Y:S05]  /*162b0*/  BSYNC B0 ;  /* 0x0000000000007941 */ /* 0x000fea0003800000 */
.L_x_4595:
        /* <DEDUP_REMOVED lines=23> */
.L_x_4642:
        /* <DEDUP_REMOVED lines=9> */
[----:B-1----:R-:W1:Y:S01]  /*164c0*/  LDC.64 R2, c[0x4][R2] ;  /* 0x0100000002027b82 */ /* 0x002e620000000a00 */
[----:B------:R-:W-:Y:S02]  /*164d0*/  IMAD.U32 R5, RZ, RZ, UR7 ;  /* 0x00000007ff057e24 */ /* 0x000fe4000f8e00ff */
[----:B------:R-:W-:Y:S02]  /*164e0*/  IMAD.U32 R6, RZ, RZ, UR8 ;  /* 0x00000008ff067e24 */ /* 0x000fe4000f8e00ff */
[----:B------:R-:W-:-:S02]  /*164f0*/  IMAD.U32 R7, RZ, RZ, UR9 ;  /* 0x00000009ff077e24 */ /* 0x000fc4000f8e00ff */
[----:B------:R-:W-:Y:S02]  /*16500*/  IMAD.U32 R10, RZ, RZ, UR4 ;  /* 0x00000004ff0a7e24 */ /* 0x000fe4000f8e00ff */
[----:B------:R-:W-:Y:S02]  /*16510*/  IMAD.U32 R11, RZ, RZ, UR5 ;  /* 0x00000005ff0b7e24 */ /* 0x000fe4000f8e00ff */
[----:B0-----:R-:W-:Y:S02]  /*16520*/  IMAD.MOV.U32 R8, RZ, RZ, 0x70 ;  /* 0x00000070ff087424 */ /* 0x001fe400078e00ff */
[----:B------:R-:W-:Y:S02]  /*16530*/  IMAD.MOV.U32 R12, RZ, RZ, 0x1 ;  /* 0x00000001ff0c7424 */ /* 0x000fe400078e00ff */
[----:B------:R-:W-:-:S07]  /*16540*/  IMAD.MOV.U32 R13, RZ, RZ, RZ ;  /* 0x000000ffff0d7224 */ /* 0x000fce00078e00ff */
[----:B------:R-:W-:-:S07]  /*16550*/  LEPC R20, `(.L_x_4645) ;  /* 0x000000001014794e */ /* 0x000fce0000000000 */
[----:B-1----:R-:W-:Y:S05]  /*16560*/  CALL.ABS.NOINC R2 ;  /* 0x0000000002007343 */ /* 0x002fea0003c00000 */
.L_x_4645:
[----:B------:R-:W-:Y:S05]  /*16570*/  BSYNC B6 ;  /* 0x0000000000067941 */ /* 0x000fea0003800000 */
.L_x_4644:
        /* <DEDUP_REMOVED lines=20> */
.L_x_4648:
        /* <DEDUP_REMOVED lines=15> */
.L_x_4647:
[----:B------:R-:W-:Y:S05]  /*167b0*/  BSYNC B6 ;  /* 0x0000000000067941 */ /* 0x000fea0003800000 */
.L_x_4646:
[----:B------:R-:W-:Y:S01]  /*167c0*/  ULDC.64 UR4, c[0x0][0xaf0] ;  /* 0x0002bc0000047ab9 */ /* 0x000fe20000000a00 */
[----:B------:R-:W2:Y:S01]  /*167d0*/  S2R R20, SR_TID.X ;  /* 0x0000000000147919 */ /* 0x000ea20000002100 */
[----:B------:R-:W-:Y:S01]  /*167e0*/  ISETP.NE.U32.AND P0, PT, RZ, UR4, PT ;  /* 0x00000004ff007c0c */ /* 0x000fe2000bf05070 */
[----:B------:R-:W3:Y:S03]  /*167f0*/  LDC R10, c[0x0][0x430] ;  /* 0x00010c00ff0a7b82 */ /* 0x000ee60000000800 */
[----:B------:R-:W-:-:S13]  /*16800*/  ISETP.NE.AND.EX P0, PT, RZ, UR5, PT, P0 ;  /* 0x00000005ff007c0c */ /* 0x000fda000bf05300 */
[----:B------:R-:W-:Y:S01]  /*16810*/  @P0 IADD3 R2, P1, R27, UR4, RZ ;  /* 0x000000041b020c10 */ /* 0x000fe2000ff3e0ff */
[----:B------:R-:W4:Y:S01]  /*16820*/  S2R R11, SR_TID.X ;  /* 0x00000000000b7919 */ /* 0x000f220000002100 */
[----:B------:R-:W-:Y:S02]  /*16830*/  ULDC UR4, c[0x0][0x320] ;  /* 0x0000c80000047ab9 */ /* 0x000fe40000000800 */
[----:B-1----:R-:W-:-:S05]  /*16840*/  @P0 IADD3.X R3, R30, UR5, RZ, P1, !PT ;  /* 0x000000051e030c10 */ /* 0x002fca0008ffe4ff */
[----:B------:R1:W5:Y:S01]  /*16850*/  @P0 LDG.E R32, desc[UR40][R2.64] ;  /* 0x0000002802200981 */ /* 0x000362000c1e1900 */
[----:B--2---:R-:W-:-:S04]  /*16860*/  LOP3.LUT R20, R20, 0x7f, RZ, 0xc0, !PT ;  /* 0x0000007f14147812 */ /* 0x004fc800078ec0ff */
[----:B------:R-:W-:Y:S02]  /*16870*/  SHF.R.U32.HI R21, RZ, 0x3, R20 ;  /* 0x00000003ff157819 */ /* 0x000fe40000011614 */
[----:B------:R-:W2:Y:S02]  /*16880*/  S2R R20, SR_TID.X ;  /* 0x0000000000147919 */ /* 0x000ea40000002100 */
[----:B--2---:R-:W-:-:S05]  /*16890*/  IMAD.SHL.U32 R20, R20, 0x10, RZ ;  /* 0x0000001014147824 */ /* 0x004fca00078e00ff */
[----:B------:R-:W-:Y:S02]  /*168a0*/  LOP3.LUT R20, R21, 0x70, R20, 0xf8, !PT ;  /* 0x0000007015147812 */ /* 0x000fe400078ef814 */
[----:B------:R-:W2:Y:S01]  /*168b0*/  S2R R21, SR_TID.X ;  /* 0x0000000000157919 */ /* 0x000ea20000002100 */
[----:B---3--:R-:W-:Y:S01]  /*168c0*/  ISETP.NE.AND P1, PT, R10, 0x1, PT ;  /* 0x000000010a00780c */ /* 0x008fe20003f25270 */
[----:B------:R-:W-:-:S12]  /*168d0*/  VIADD R31, R31, 0xffffffc0 ;  /* 0xffffffc01f1f7836 */ /* 0x000fd80000000000 */
[----:B-1----:R-:W1:Y:S01]  /*168e0*/  @P1 LDC R3, c[0x0][0x434] ;  /* 0x00010d00ff031b82 */ /* 0x002e620000000800 */
[----:B--2---:R-:W-:-:S07]  /*168f0*/  IMAD.SHL.U32 R21, R21, 0x8, RZ ;  /* 0x0000000815157824 */ /* 0x004fce00078e00ff */
[----:B------:R-:W2:Y:S01]  /*16900*/  @P1 LDC R2, c[0x0][0x438] ;  /* 0x00010e00ff021b82 */ /* 0x000ea20000000800 */
[----:B------:R-:W-:-:S04]  /*16910*/  LOP3.LUT R21, R21, 0x38, RZ, 0xc0, !PT ;  /* 0x0000003815157812 */ /* 0x000fc800078ec0ff */
[----:B------:R-:W-:-:S04]  /*16920*/  LOP3.LUT R21, R21, 0x40, RZ, 0xfc, !PT ;  /* 0x0000004015157812 */ /* 0x000fc800078efcff */
[----:B------:R-:W-:Y:S02]  /*16930*/  ISETP.GE.AND P2, PT, R21, UR4, PT ;  /* 0x0000000415007c0c */ /* 0x000fe4000bf46270 */
[----:B------:R-:W3:Y:S01]  /*16940*/  S2R R21, SR_TID.X ;  /* 0x0000000000157919 */ /* 0x000ee20000002100 */
[----:B------:R-:W-:-:S05]  /*16950*/  IMAD.IADD R4, R20, 0x1, R31 ;  /* 0x0000000114047824 */ /* 0x000fca00078e021f */
[C---:B------:R-:W-:Y:S01]  /*16960*/  ISETP.GE.AND P0, PT, R4.reuse, R35, PT ;  /* 0x000000230400720c */ /* 0x040fe20003f06270 */
[----:B------:R-:W-:Y:S02]  /*16970*/  IMAD.IADD R0, R4, 0x1, R34 ;  /* 0x0000000104007824 */ /* 0x000fe400078e0222 */
[----:B----4-:R-:W-:Y:S01]  /*16980*/  IMAD.SHL.U32 R11, R11, 0x8, RZ ;  /* 0x000000080b0b7824 */ /* 0x010fe200078e00ff */
[----:B------:R-:W-:Y:S01]  /*16990*/  ISETP.GT.U32.OR P0, PT, R20, 0x3f, P0 ;  /* 0x0000003f1400780c */ /* 0x000fe20000704470 */
[----:B-1----:R-:W-:-:S03]  /*169a0*/  @P1 IMAD.HI.U32 R3, R0, R3, RZ ;  /* 0x0000000300031227 */ /* 0x002fc600078e00ff */
[----:B------:R-:W-:Y:S01]  /*169b0*/  LOP3.LUT R11, R11, 0x38, RZ, 0xc0, !PT ;  /* 0x000000380b0b7812 */ /* 0x000fe200078ec0ff */
[----:B0-----:R-:W-:Y:S01]  /*169c0*/  IMAD.MOV.U32 R8, RZ, RZ, R0 ;  /* 0x000000ffff087224 */ /* 0x001fe200078e0000 */
[----:B--2---:R-:W-:Y:S02]  /*169d0*/  @P1 SHF.R.U32.HI R8, RZ, R2, R3 ;  /* 0x00000002ff081219 */ /* 0x004fe40000011603 */
[----:B------:R-:W-:Y:S02]  /*169e0*/  ISETP.GE.AND P1, PT, R11, UR4, PT ;  /* 0x000000040b007c0c */ /* 0x000fe4000bf26270 */
[----:B------:R-:W-:Y:S02]  /*169f0*/  LOP3.LUT R22, R22, 0xffffffbf, RZ, 0xc0, !PT ;  /* 0xffffffbf16167812 */ /* 0x000fe400078ec0ff */
[----:B------:R-:W-:Y:S01]  /*16a00*/  SEL R9, RZ, 0xffffffff, P2 ;  /* 0xffffffffff097807 */ /* 0x000fe20001000000 */
[----:B------:R-:W0:Y:S01]  /*16a10*/  @!P0 LDC.64 R2, c[0x0][0x428] ;  /* 0x00010a00ff028b82 */ /* 0x000e220000000a00 */
[----:B------:R-:W-:Y:S01]  /*16a20*/  @P2 LOP3.LUT R22, R22, 0x40, RZ, 0xfc, !PT ;  /* 0x0000004016162812 */ /* 0x000fe200078efcff */
[----:B---3--:R-:W-:Y:S01]  /*16a30*/  IMAD.SHL.U32 R21, R21, 0x8, RZ ;  /* 0x0000000815157824 */ /* 0x008fe200078e00ff */
[----:B------:R-:W-:Y:S01]  /*16a40*/  SEL R4, RZ, 0x1, P1 ;  /* 0x00000001ff047807 */ /* 0x000fe20000800000 */
[----:B------:R-:W-:-:S03]  /*16a50*/  IMAD.SHL.U32 R9, R9, 0x2, RZ ;  /* 0x0000000209097824 */ /* 0x000fc600078e00ff */
[----:B------:R-:W-:Y:S02]  /*16a60*/  LOP3.LUT R21, R21, 0x38, RZ, 0xc0, !PT ;  /* 0x0000003815157812 */ /* 0x000fe400078ec0ff */
[----:B------:R-:W-:Y:S02]  /*16a70*/  LOP3.LUT R22, R22, 0xffffff7f, RZ, 0xc0, !PT ;  /* 0xffffff7f16167812 */ /* 0x000fe400078ec0ff */
[C---:B------:R-:W-:Y:S02]  /*16a80*/  LOP3.LUT R33, R21.reuse, 0x80, RZ, 0xfc, !PT ;  /* 0x0000008015217812 */ /* 0x040fe400078efcff */
[----:B------:R-:W-:Y:S02]  /*16a90*/  LOP3.LUT R21, R21, 0xc0, RZ, 0xfc, !PT ;  /* 0x000000c015157812 */ /* 0x000fe400078efcff */
[----:B------:R-:W-:Y:S02]  /*16aa0*/  @P1 LOP3.LUT R22, R22, 0x80, RZ, 0xfc, !PT ;  /* 0x0000008016161812 */ /* 0x000fe400078efcff */
[----:B------:R-:W-:-:S02]  /*16ab0*/  LOP3.LUT R9, R9, 0x2, R4, 0xe2, !PT ;  /* 0x0000000209097812 */ /* 0x000fc400078ee204 */
[----:B------:R-:W-:Y:S01]  /*16ac0*/  ISETP.GE.AND P2, PT, R33, UR4, PT ;  /* 0x0000000421007c0c */ /* 0x000fe2000bf46270 */
[----:B------:R-:W1:Y:S01]  /*16ad0*/  @!P0 LDC.64 R4, c[0x0][0x418] ;  /* 0x00010600ff048b82 */ /* 0x000e620000000a00 */
[----:B------:R-:W-:Y:S02]  /*16ae0*/  ISETP.GE.AND P1, PT, R21, UR4, PT ;  /* 0x0000000415007c0c */ /* 0x000fe4000bf26270 */
[----:B------:R-:W-:Y:S02]  /*16af0*/  SEL R6, RZ, 0x4, P2 ;  /* 0x00000004ff067807 */ /* 0x000fe40001000000 */
[----:B------:R-:W-:-:S04]  /*16b00*/  SEL R7, RZ, 0x8, P1 ;  /* 0x00000008ff077807 */ /* 0x000fc80000800000 */
[----:B------:R-:W-:Y:S01]  /*16b10*/  LOP3.LUT R9, R7, R9, R6, 0xfe, !PT ;  /* 0x0000000907097212 */ /* 0x000fe200078efe06 */
[--C-:B------:R-:W-:Y:S01]  /*16b20*/  @!P0 IMAD.MOV.U32 R6, RZ, RZ, R8.reuse ;  /* 0x000000ffff068224 */ /* 0x100fe200078e0008 */
[----:B------:R-:W-:Y:S02]  /*16b30*/  @!P0 SHF.R.S32.HI R7, RZ, 0x1f, R8 ;  /* 0x0000001fff078819 */ /* 0x000fe40000011408 */
[----:B------:R-:W-:-:S04]  /*16b40*/  LOP3.LUT R22, R22, 0xffffffdf, RZ, 0xc0, !PT ;  /* 0xffffffdf16167812 */ /* 0x000fc800078ec0ff */
[----:B------:R-:W-:-:S04]  /*16b50*/  @P2 LOP3.LUT R22, R22, 0x20, RZ, 0xfc, !PT ;  /* 0x0000002016162812 */ /* 0x000fc800078efcff */
[----:B------:R-:W-:-:S04]  /*16b60*/  LOP3.LUT R22, R22, 0xffffffef, RZ, 0xc0, !PT ;  /* 0xffffffef16167812 */ /* 0x000fc800078ec0ff */
[----:B------:R-:W-:Y:S02]  /*16b70*/  @P1 LOP3.LUT R22, R22, 0x10, RZ, 0xfc, !PT ;  /* 0x0000001016161812 */ /* 0x000fe400078efcff */
[----:B-----5:R-:W-:Y:S01]  /*16b80*/  SHF.R.S32.HI R35, RZ, 0x1f, R32 ;  /* 0x0000001fff237819 */ /* 0x020fe20000011420 */
[----:B0-----:R-:W-:-:S04]  /*16b90*/  @!P0 IMAD.WIDE.U32 R6, R32, R2, R6 ;  /* 0x0000000220068225 */ /* 0x001fc800078e0006 */
[----:B------:R-:W-:-:S04]  /*16ba0*/  @!P0 IMAD R2, R35, R2, RZ ;  /* 0x0000000223028224 */ /* 0x000fc800078e02ff */
[----:B------:R-:W-:Y:S01]  /*16bb0*/  @!P0 IMAD R3, R32, R3, R2 ;  /* 0x0000000320038224 */ /* 0x000fe200078e0202 */
[----:B-1----:R-:W-:-:S03]  /*16bc0*/  @!P0 LEA R4, P1, R6, R4, 0x2 ;  /* 0x0000000406048211 */ /* 0x002fc600078210ff */
[----:B------:R-:W-:Y:S02]  /*16bd0*/  @!P0 IMAD.IADD R3, R7, 0x1, R3 ;  /* 0x0000000107038824 */ /* 0x000fe400078e0203 */
[----:B------:R-:W-:-:S03]  /*16be0*/  IMAD.MOV.U32 R2, RZ, RZ, RZ ;  /* 0x000000ffff027224 */ /* 0x000fc600078e00ff */
[----:B------:R-:W-:-:S05]  /*16bf0*/  @!P0 LEA.HI.X R5, R6, R5, R3, 0x2, P1 ;  /* 0x0000000506058211 */ /* 0x000fca00008f1403 */
[----:B------:R0:W2:Y:S01]  /*16c00*/  @!P0 LDG.E R2, desc[UR40][R4.64] ;  /* 0x0000002804028981 */ /* 0x0000a2000c1e1900 */
[----:B------:R-:W1:Y:S01]  /*16c10*/  S2R R33, SR_TID.X ;  /* 0x0000000000217919 */ /* 0x000e620000002100 */
[----:B------:R-:W3:Y:S01]  /*16c20*/  S2R R21, SR_TID.X ;  /* 0x0000000000157919 */ /* 0x000ee20000002100 */
[----:B-1----:R-:W-:Y:S02]  /*16c30*/  IMAD.SHL.U32 R33, R33, 0x8, RZ ;  /* 0x0000000821217824 */ /* 0x002fe400078e00ff */
[----:B---3--:R-:W-:-:S03]  /*16c40*/  IMAD.SHL.U32 R21, R21, 0x8, RZ ;  /* 0x0000000815157824 */ /* 0x008fc600078e00ff */
[----:B------:R-:W-:-:S04]  /*16c50*/  LOP3.LUT R33, R33, 0x38, RZ, 0xc0, !PT ;  /* 0x0000003821217812 */ /* 0x000fc800078ec0ff */
[----:B------:R-:W-:Y:S02]  /*16c60*/  LOP3.LUT R12, R33, 0x180, RZ, 0xfc, !PT ;  /* 0x00000180210c7812 */ /* 0x000fe400078efcff */
[----:B------:R-:W-:Y:S02]  /*16c70*/  LOP3.LUT R21, R21, 0x38, RZ, 0xc0, !PT ;  /* 0x0000003815157812 */ /* 0x000fe400078ec0ff */
[----:B------:R-:W-:Y:S02]  /*16c80*/  ISETP.GE.AND P0, PT, R12, UR4, PT ;  /* 0x000000040c007c0c */ /* 0x000fe4000bf06270 */
[C---:B------:R-:W-:Y:S02]  /*16c90*/  LOP3.LUT R13, R21.reuse, 0x100, RZ, 0xfc, !PT ;  /* 0x00000100150d7812 */ /* 0x040fe400078efcff */
[----:B------:R-:W-:Y:S02]  /*16ca0*/  LOP3.LUT R12, R21, 0x140, RZ, 0xfc, !PT ;  /* 0x00000140150c7812 */ /* 0x000fe400078efcff */
[----:B------:R-:W-:-:S02]  /*16cb0*/  ISETP.GE.AND P3, PT, R13, UR4, PT ;  /* 0x000000040d007c0c */ /* 0x000fc4000bf66270 */
[----:B------:R-:W-:Y:S02]  /*16cc0*/  ISETP.GE.AND P2, PT, R12, UR4, PT ;  /* 0x000000040c007c0c */ /* 0x000fe4000bf46270 */
[----:B------:R-:W-:Y:S02]  /*16cd0*/  SEL R3, RZ, 0x10, P3 ;  /* 0x00000010ff037807 */ /* 0x000fe40001800000 */
[----:B0-----:R-:W-:-:S04]  /*16ce0*/  SEL R4, RZ, 0x20, P2 ;  /* 0x00000020ff047807 */ /* 0x001fc80001000000 */
[----:B------:R-:W-:Y:S02]  /*16cf0*/  LOP3.LUT R3, R4, R9, R3, 0xfe, !PT ;  /* 0x0000000904037212 */ /* 0x000fe400078efe03 */
[----:B------:R-:W-:Y:S02]  /*16d00*/  LOP3.LUT R14, R21, 0x1c0, RZ, 0xfc, !PT ;  /* 0x000001c0150e7812 */ /* 0x000fe400078efcff */
[----:B------:R-:W-:-:S04]  /*16d10*/  LOP3.LUT R22, R22, 0xfffffff7, RZ, 0xc0, !PT ;  /* 0xfffffff716167812 */ /* 0x000fc800078ec0ff */
[----:B------:R-:W-:-:S04]  /*16d20*/  @P3 LOP3.LUT R22, R22, 0x8, RZ, 0xfc, !PT ;  /* 0x0000000816163812 */ /* 0x000fc800078efcff */
[----:B------:R-:W-:Y:S01]  /*16d30*/  LOP3.LUT R22, R22, 0xfffffffb, RZ, 0xc0, !PT ;  /* 0xfffffffb16167812 */ /* 0x000fe200078ec0ff */
[----:B------:R-:W-:-:S03]  /*16d40*/  UMOV UR5, 0xffffffff ;  /* 0xffffffff00057882 */ /* 0x000fc60000000000 */
[----:B------:R-:W-:-:S04]  /*16d50*/  @P2 LOP3.LUT R22, R22, 0x4, RZ, 0xfc, !PT ;  /* 0x0000000416162812 */ /* 0x000fc800078efcff */
[----:B------:R-:W-:Y:S01]  /*16d60*/  LOP3.LUT R22, R22, 0xfffffffd, RZ, 0xc0, !PT ;  /* 0xfffffffd16167812 */ /* 0x000fe200078ec0ff */
[----:B--2---:R0:W-:Y:S02]  /*16d70*/  STL [R1+0x4], R2 ;  /* 0x0000040201007387 */ /* 0x0041e40000100800 */
[----:B0-----:R-:W-:-:S04]  /*16d80*/  SEL R2, RZ, 0x40, P0 ;  /* 0x00000040ff027807 */ /* 0x001fc80000000000 */
[----:B------:R-:W-:Y:S01]  /*16d90*/  LOP3.LUT R5, R3, R2, RZ, 0xfc, !PT ;  /* 0x0000000203057212 */ /* 0x000fe200078efcff */
[----:B------:R-:W-:-:S04]  /*16da0*/  IMAD.MOV R2, RZ, RZ, -R8 ;  /* 0x000000ffff027224 */ /* 0x000fc800078e0a08 */
[----:B------:R-:W-:Y:S01]  /*16db0*/  IMAD R0, R10, R2, R0 ;  /* 0x000000020a007224 */ /* 0x000fe200078e0200 */
[----:B------:R0:W-:Y:S01]  /*16dc0*/  STL [R1+0x44], R5 ;  /* 0x0000440501007387 */ /* 0x0001e20000100800 */
[----:B------:R-:W-:Y:S01]  /*16dd0*/  ISETP.GE.AND P0, PT, R14, UR4, PT ;  /* 0x000000040e007c0c */ /* 0x000fe2000bf06270 */
[----:B------:R-:W-:Y:S02]  /*16de0*/  ULDC UR4, c[0x0][0x2f4] ;  /* 0x0000bd0000047ab9 */ /* 0x000fe40000000800 */
[----:B------:R0:W-:Y:S01]  /*16df0*/  STL [R1+0xc], R0 ;  /* 0x00000c0001007387 */ /* 0x0001e20000100800 */
[----:B------:R-:W-:Y:S02]  /*16e00*/  SEL R33, RZ, 0x80, P0 ;  /* 0x00000080ff217807 */ /* 0x000fe40000000000 */
[----:B------:R-:W-:-:S13]  /*16e10*/  ISETP.GE.AND P0, PT, R11, UR4, PT ;  /* 0x000000040b007c0c */ /* 0x000fda000bf06270 */
[----:B------:R-:W-:Y:S01]  /*16e20*/  @P0 LOP3.LUT R22, R22, 0x2, RZ, 0xfc, !PT ;  /* 0x0000000216160812 */ /* 0x000fe200078efcff */
[----:B0-----:R-:W-:Y:S06]  /*16e30*/  BRA.DIV UR5, `(.L_x_4649) ;  /* 0x00000056059c7947 */ /* 0x001fec000b800000 */
.L_x_4759:
[----:B------:R-:W2:Y:S01]  /*16e40*/  LDL R0, [R1+0x4c] ;  /* 0x00004c0001007983 */ /* 0x000ea20000100800 */
[----:B------:R-:W-:Y:S02]  /*16e50*/  ISETP.GT.U32.AND P1, PT, R20, 0x3f, PT ;  /* 0x0000003f1400780c */ /* 0x000fe40003f24070 */
[----:B------:R-:W-:Y:S02]  /*16e60*/  LOP3.LUT R22, R22, 0xfffffeff, RZ, 0xc0, !PT ;  /* 0xfffffeff16167812 */ /* 0x000fe400078ec0ff */
[----:B------:R-:W-:Y:S02]  /*16e70*/  LOP3.LUT R33, R5, R33, RZ, 0xfc, !PT ;  /* 0x0000002105217212 */ /* 0x000fe400078efcff */
[----:B------:R-:W-:Y:S02]  /*16e80*/  LOP3.LUT R22, R22, 0xfffffffe, RZ, 0xc0, !PT ;  /* 0xfffffffe16167812 */ /* 0x000fe400078ec0ff */
[----:B------:R-:W-:-:S05]  /*16e90*/  SHF.R.S32.HI R30, RZ, 0x1f, R18 ;  /* 0x0000001fff1e7819 */ /* 0x000fca0000011412 */
[----:B------:R-:W-:Y:S02]  /*16ea0*/  @P1 LOP3.LUT R22, R22, 0x1, RZ, 0xfc, !PT ;  /* 0x0000000116161812 */ /* 0x000fe400078efcff */
[----:B--2---:R-:W-:-:S13]  /*16eb0*/  ISETP.NE.AND P0, PT, R0, 0x3, PT ;  /* 0x000000030000780c */ /* 0x004fda0003f05270 */
[----:B------:R-:W-:Y:S01]  /*16ec0*/  @P0 LOP3.LUT R22, R22, 0x100, RZ, 0xfc, !PT ;  /* 0x0000010016160812 */ /* 0x000fe200078efcff */
[----:B------:R-:W-:Y:S06]  /*16ed0*/  @!P0 BRA `(.L_x_4650) ;  /* 0x0000000000048947 */ /* 0x000fec0003800000 */
[----:B------:R-:W-:Y:S01]  /*16ee0*/  BPT.TRAP 0x1 ;  /* 0x000000040000795c */ /* 0x000fe20000300000 */
.L_x_4650:
[----:B------:R-:W-:Y:S01]  /*16ef0*/  IMAD R27, R25, 0x8, R23 ;  /* 0x00000008191b7824 */ /* 0x000fe200078e0217 */
[----:B------:R-:W-:Y:S01]  /*16f00*/  SHF.L.U32 R0, R28, 0x1f, RZ ;  /* 0x0000001f1c007819 */ /* 0x000fe200000006ff */
[----:B------:R-:W-:Y:S03]  /*16f10*/  BSSY B0, `(.L_x_4651) ;  /* 0x0000003000007945 */ /* 0x000fe60003800000 */
[----:B------:R-:W0:Y:S02]  /*16f20*/  SYNCS.PHASECHK.TRANS64.TRYWAIT P0, [R27+URZ+0x38840], R0 ;  /* 0x038840001b0075a7 */ /* 0x000e24000800017f */
[----:B0-----:R-:W-:Y:S05]  /*16f30*/  @!P0 BRA `(.L_x_4652) ;  /* 0x0000005400908947 */ /* 0x001fea0003800000 */
.L_x_4760:
[----:B------:R-:W-:Y:S05]  /*16f40*/  BSYNC B0 ;  /* 0x0000000000007941 */ /* 0x000fea0003800000 */
.L_x_4651:
[----:B------:R-:W0:Y:S01]  /*16f50*/  LDL R2, [R1+0xc] ;  /* 0x00000c0001027983 */ /* 0x000e220000100800 */
[----:B------:R-:W-:-:S03]  /*16f60*/  ULDC.64 UR4, c[0x0][0x300] ;  /* 0x0000c00000047ab9 */ /* 0x000fc60000000a00 */
[----:B------:R-:W2:Y:S04]  /*16f70*/  LDL R4, [R1+0x4] ;  /* 0x0000040001047983 */ /* 0x000ea80000100800 */
[----:B------:R-:W3:Y:S01]  /*16f80*/  LDL R6, [R1+0x10] ;  /* 0x0000100001067983 */ /* 0x000ee20000100800 */
[----:B------:R-:W-:Y:S01]  /*16f90*/  LOP3.LUT P2, RZ, R22, 0x2, RZ, 0xc0, !PT ;  /* 0x0000000216ff7812 */ /* 0x000fe2000784c0ff */
[----:B------:R-:W1:Y:S02]  /*16fa0*/  S2R R7, SR_TID.X ;  /* 0x0000000000077919 */ /* 0x000e640000002100 */
[----:B-1----:R-:W-:-:S05]  /*16fb0*/  IMAD.SHL.U32 R7, R7, 0x8, RZ ;  /* 0x0000000807077824 */ /* 0x002fca00078e00ff */
[----:B------:R-:W-:Y:S02]  /*16fc0*/  LOP3.LUT R7, R7, 0x38, RZ, 0xc0, !PT ;  /* 0x0000003807077812 */ /* 0x000fe400078ec0ff */
[----:B0-----:R-:W-:Y:S02]  /*16fd0*/  SHF.R.S32.HI R0, RZ, 0x1f, R2 ;  /* 0x0000001fff007819 */ /* 0x001fe40000011402 */
[----:B--2---:R-:W-:-:S03]  /*16fe0*/  SHF.R.S32.HI R5, RZ, 0x1f, R4 ;  /* 0x0000001fff057819 */ /* 0x004fc60000011404 */
        /* <DEDUP_REMOVED lines=11> */
[----:B------:R-:W0:Y:S02]  /*170a0*/  S2R R4, SR_TID.X ;  /* 0x0000000000047919 */ /* 0x000e240000002100 */
[----:B------:R-:W-:Y:S02]  /*170b0*/  IMAD.IADD R3, R3, 0x1, R0 ;  /* 0x0000000103037824 */ /* 0x000fe400078e0200 */
[----:B------:R-:W-:Y:S02]  /*170c0*/  IMAD R0, R30, UR4, RZ ;  /* 0x000000041e007c24 */ /* 0x000fe4000f8e02ff */
[----:B------:R-:W-:-:S04]  /*170d0*/  IMAD.WIDE.U32 R2, R18, UR4, R2 ;  /* 0x0000000412027c25 */ /* 0x000fc8000f8e0002 */
[----:B------:R-:W-:Y:S01]  /*170e0*/  IMAD R0, R18, UR5, R0 ;  /* 0x0000000512007c24 */ /* 0x000fe2000f8e0200 */
[----:B------:R-:W-:Y:S01]  /*170f0*/  ULDC.64 UR4, c[0x0][0x2e8] ;  /* 0x0000ba0000047ab9 */ /* 0x000fe20000000a00 */
[----:B0-----:R-:W-:-:S04]  /*17100*/  LOP3.LUT R4, R4, 0x7f, RZ, 0xc0, !PT ;  /* 0x0000007f04047812 */ /* 0x001fc800078ec0ff */
[----:B-1----:R-:W-:Y:S01]  /*17110*/  SHF.R.U32.HI R5, RZ, 0x3, R4 ;  /* 0x00000003ff057819 */ /* 0x002fe20000011604 */
[----:B------:R-:W-:Y:S01]  /*17120*/  IMAD.IADD R4, R3, 0x1, R0 ;  /* 0x0000000103047824 */ /* 0x000fe200078e0200 */
[C---:B------:R-:W-:Y:S01]  /*17130*/  LEA R0, P0, R2.reuse, UR4, 0x1 ;  /* 0x0000000402007c11 */ /* 0x040fe2000f8008ff */
[----:B------:R-:W-:Y:S01]  /*17140*/  UMOV UR4, 0xffffffff ;  /* 0xffffffff00047882 */ /* 0x000fe20000000000 */
[----:B---3--:R-:W-:Y:S01]  /*17150*/  IADD3 R31, -R5, R6, -R31 ;  /* 0x00000006051f7210 */ /* 0x008fe20007ffe91f */
        /* <DEDUP_REMOVED lines=36> */
.L_x_4770:
        /* <DEDUP_REMOVED lines=10> */
.L_x_4654:
        /* <DEDUP_REMOVED lines=11> */
.L_x_4655:
[----:B------:R1:W5:Y:S01]  /*174f0*/  LDL.LU R0, [R1+0x20] ;  /* 0x0000200001007983 */ /* 0x0003620000300800 */
[----:B------:R1:W-:Y:S03]  /*17500*/  SYNCS.ARRIVE.TRANS64.A1T0 RZ, [R27+URZ+0x38830], RZ ;  /* 0x038830ff1bff79a7 */ /* 0x0003e6000810003f */
[----:B0-----:R1:W5:Y:S02]  /*17510*/  LDL R2, [R1] ;  /* 0x0000000001027983 */ /* 0x0013640000100800 */
[----:B------:R-:W-:Y:S05]  /*17520*/  WARPSYNC.ALL ;  /* 0x0000000000007948 */ /* 0x000fea0003800000 */
[----:B------:R-:W-:Y:S01]  /*17530*/  ULDC.64 UR4, c[0x0][0xaf8] ;  /* 0x0002be0000047ab9 */ /* 0x000fe20000000a00 */
[----:B------:R-:W-:Y:S01]  /*17540*/  BSSY B6, `(.L_x_4656) ;  /* 0x000001d000067945 */ /* 0x000fe20003800000 */
[----:B------:R-:W-:Y:S01]  /*17550*/  BAR.SYNC.DEFER_BLOCKING 0x8, 0x100 ;  /* 0x0204000000007b1d */ /* 0x000fe20000010000 */
[----:B------:R-:W-:-:S04]  /*17560*/  ISETP.NE.U32.AND P0, PT, RZ, UR4, PT ;  /* 0x00000004ff007c0c */ /* 0x000fc8000bf05070 */
[----:B------:R-:W-:-:S04]  /*17570*/  ISETP.NE.AND.EX P0, PT, RZ, UR5, PT, P0 ;  /* 0x00000005ff007c0c */ /* 0x000fc8000bf05300 */
[----:B------:R-:W-:-:S05]  /*17580*/  SEL R4, R37, RZ, !P0 ;  /* 0x000000ff25047207 */ /* 0x000fca0004000000 */
[----:B------:R0:W-:Y:S01]  /*17590*/  STL [R1+0x14], R4 ;  /* 0x0000140401007387 */ /* 0x0001e20000100800 */
[----:B-----5:R-:W-:Y:S01]  /*175a0*/  SEL R3, R0, RZ, !P0 ;  /* 0x000000ff00037207 */ /* 0x020fe20004000000 */
[----:B------:R-:W-:-:S04]  /*175b0*/  VIADD R0, R23, 0x20400 ;  /* 0x0002040017007836 */ /* 0x000fc80000000000 */
[----:B------:R0:W-:Y:S01]  /*175c0*/  STL [R1+0x30], R3 ;  /* 0x0000300301007387 */ /* 0x0001e20000100800 */
[----:B------:R-:W-:Y:S02]  /*175d0*/  LOP3.LUT P0, RZ, R0, 0x3ff, RZ, 0xc0, !PT ;  /* 0x000003ff00ff7812 */ /* 0x000fe4000780c0ff */
[----:B------:R-:W-:-:S05]  /*175e0*/  SHF.R.S32.HI R0, RZ, 0x1f, R2 ;  /* 0x0000001fff007819 */ /* 0x000fca0000011402 */
[----:B------:R0:W-:Y:S06]  /*175f0*/  STL [R1+0x2c], R0 ;  /* 0x00002c0001007387 */ /* 0x0001ec0000100800 */
[----:B------:R-:W-:Y:S05]  /*17600*/  @!P0 BRA `(.L_x_4657) ;  /* 0x0000000000408947 */ /* 0x000fea0003800000 */
[----:B------:R-:W-:Y:S01]  /*17610*/  MOV R2, 0x0 ;  /* 0x0000000000027802 */ /* 0x000fe20000000f00 */
[----:B------:R-:W-:Y:S01]  /*17620*/  ULDC.64 UR4, c[0x4][0xf0] ;  /* 0x01003c0000047ab9 */ /* 0x000fe20000000a00 */
[----:B------:R-:W-:Y:S01]  /*17630*/  ULDC.64 UR6, c[0x4][0xf8] ;  /* 0x01003e0000067ab9 */ /* 0x000fe20000000a00 */
[----:B------:R-:W-:Y:S01]  /*17640*/  ULDC.64 UR8, c[0x4][0x58] ;  /* 0x0100160000087ab9 */ /* 0x000fe20000000a00 */
[----:B0-----:R-:W-:Y:S02]  /*17650*/  IMAD.U32 R4, RZ, RZ, UR4 ;  /* 0x00000004ff047e24 */ /* 0x001fe4000f8e00ff */
        /* <DEDUP_REMOVED lines=11> */
.L_x_4657:
[----:B------:R-:W-:Y:S05]  /*17710*/  BSYNC B6 ;  /* 0x0000000000067941 */ /* 0x000fea0003800000 */
.L_x_4656:
[----:B------:R-:W2:Y:S01]  /*17720*/  LDL R20, [R1+0x30] ;  /* 0x0000300001147983 */ /* 0x000ea20000100800 */
[----:B------:R-:W3:Y:S01]  /*17730*/  LDC R6, c[0x0][0x448] ;  /* 0x00011200ff067b82 */ /* 0x000ee20000000800 */
[----:B------:R-:W-:Y:S02]  /*17740*/  ULDC.64 UR4, c[0x0][0x298] ;  /* 0x0000a60000047ab9 */ /* 0x000fe40000000a00 */
[----:B0-----:R-:W4:Y:S04]  /*17750*/  LDL R4, [R1+0x2c] ;  /* 0x00002c0001047983 */ /* 0x001f280000100800 */
[----:B------:R-:W4:Y:S04]  /*17760*/  LDL R5, [R1] ;  /* 0x0000000001057983 */ /* 0x000f280000100800 */
[----:B------:R0:W5:Y:S01]  /*17770*/  LDL R9, [R1+0x1c] ;  /* 0x00001c0001097983 */ /* 0x0001620000100800 */
[----:B------:R-:W1:Y:S01]  /*17780*/  S2R R2, SR_TID.X ;  /* 0x0000000000027919 */ /* 0x000e620000002100 */
[----:B------:R-:W0:Y:S01]  /*17790*/  S2R R0, SR_TID.X ;  /* 0x0000000000007919 */ /* 0x000e220000002100 */
[----:B---3--:R-:W-:-:S13]  /*177a0*/  ISETP.NE.AND P0, PT, R6, 0x1, PT ;  /* 0x000000010600780c */ /* 0x008fda0003f05270 */
[----:B------:R-:W3:Y:S01]  /*177b0*/  @P0 LDC R3, c[0x0][0x450] ;  /* 0x00011400ff030b82 */ /* 0x000ee20000000800 */
[----:B-1----:R-:W-:-:S04]  /*177c0*/  LOP3.LUT R2, R2, 0x7f, RZ, 0xc0, !PT ;  /* 0x0000007f02027812 */ /* 0x002fc800078ec0ff */
[----:B------:R-:W-:Y:S01]  /*177d0*/  SHF.R.U32.HI R2, RZ, 0x3, R2 ;  /* 0x00000003ff027819 */ /* 0x000fe20000011602 */
[----:B0-----:R-:W-:Y:S02]  /*177e0*/  IMAD.SHL.U32 R0, R0, 0x10, RZ ;  /* 0x0000001000007824 */ /* 0x001fe400078e00ff */
[----:B--2---:R-:W-:Y:S02]  /*177f0*/  IMAD.MOV.U32 R21, RZ, RZ, R20 ;  /* 0x000000ffff157224 */ /* 0x004fe400078e0014 */
[----:B------:R-:W2:Y:S01]  /*17800*/  LDL R20, [R1+0x14] ;  /* 0x0000140001147983 */ /* 0x000ea20000100800 */
[----:B------:R-:W-:Y:S02]  /*17810*/  LOP3.LUT R0, R2, 0x70, R0, 0xf8, !PT ;  /* 0x0000007002007812 */ /* 0x000fe400078ef800 */
[----:B------:R-:W0:Y:S03]  /*17820*/  @P0 LDC R2, c[0x0][0x44c] ;  /* 0x00011300ff020b82 */ /* 0x000e260000000800 */
[----:B------:R-:W-:-:S02]  /*17830*/  IMAD R37, R17, 0x40, R0 ;  /* 0x0000004011257824 */ /* 0x000fc400078e0200 */
[----:B----4-:R-:W-:Y:S02]  /*17840*/  IMAD R4, R4, UR4, RZ ;  /* 0x0000000404047c24 */ /* 0x010fe4000f8e02ff */
[----:B------:R-:W-:Y:S02]  /*17850*/  IMAD.MOV.U32 R0, RZ, RZ, R37 ;  /* 0x000000ffff007224 */ /* 0x000fe400078e0025 */
[----:B------:R-:W-:Y:S02]  /*17860*/  IMAD R4, R5, UR5, R4 ;  /* 0x0000000505047c24 */ /* 0x000fe4000f8e0204 */
[----:B0-----:R-:W-:-:S05]  /*17870*/  @P0 IMAD.HI.U32 R2, R37, R2, RZ ;  /* 0x0000000225020227 */ /* 0x001fca00078e00ff */
[----:B---3--:R-:W-:Y:S01]  /*17880*/  @P0 SHF.R.U32.HI R0, RZ, R3, R2 ;  /* 0x00000003ff000219 */ /* 0x008fe20000011602 */
        /* <DEDUP_REMOVED lines=8> */
[----:B------:R-:W-:Y:S01]  /*17910*/  IMAD R4, R21, UR4, RZ ;  /* 0x0000000415047c24 */ /* 0x000fe2000f8e02ff */
[----:B------:R-:W0:Y:S02]  /*17920*/  S2R R7, SR_TID.X ;  /* 0x0000000000077919 */ /* 0x000e240000002100 */
[----:B0-----:R-:W-:-:S05]  /*17930*/  IMAD.SHL.U32 R7, R7, 0x8, RZ ;  /* 0x0000000807077824 */ /* 0x001fca00078e00ff */
[----:B------:R-:W-:Y:S01]  /*17940*/  LOP3.LUT R7, R7, 0x38, RZ, 0xc0, !PT ;  /* 0x0000003807077812 */ /* 0x000fe200078ec0ff */
[C---:B--2---:R-:W-:Y:S02]  /*17950*/  IMAD R4, R20.reuse, UR5, R4 ;  /* 0x0000000514047c24 */ /* 0x044fe4000f8e0204 */
[----:B------:R-:W-:Y:S01]  /*17960*/  IMAD.WIDE.U32 R2, R20, UR4, R2 ;  /* 0x0000000414027c25 */ /* 0x000fe2000f8e0002 */
[----:B------:R-:W-:-:S03]  /*17970*/  ULDC.64 UR4, c[0x0][0x2d0] ;  /* 0x0000b40000047ab9 */ /* 0x000fc60000000a00 */
[----:B------:R-:W-:Y:S01]  /*17980*/  IMAD.IADD R3, R3, 0x1, R4 ;  /* 0x0000000103037824 */ /* 0x000fe200078e0204 */
[----:B------:R-:W-:Y:S01]  /*17990*/  SHF.R.S32.HI R4, RZ, 0x1f, R0 ;  /* 0x0000001fff047819 */ /* 0x000fe20000011400 */
[----:B------:R-:W0:Y:S04]  /*179a0*/  S2R R20, SR_TID.X ;  /* 0x0000000000147919 */ /* 0x000e280000002100 */
        /* <DEDUP_REMOVED lines=15> */
[----:B0-----:R-:W-:-:S03]  /*17aa0*/  LOP3.LUT R20, R20, 0x7f, RZ, 0xc0, !PT ;  /* 0x0000007f14147812 */ /* 0x001fc600078ec0ff */
[----:B------:R-:W-:Y:S01]  /*17ab0*/  LEA.HI.X R3, R2, UR5, R3, 0x1, P0 ;  /* 0x0000000502037c11 */ /* 0x000fe200080f0c03 */
[----:B------:R-:W-:Y:S01]  /*17ac0*/  UMOV UR5, 0xffffffff ;  /* 0xffffffff00057882 */ /* 0x000fe20000000000 */
[----:B------:R-:W-:Y:S02]  /*17ad0*/  ISETP.GE.AND P1, PT, R7, UR4, PT ;  /* 0x0000000407007c0c */ /* 0x000fe4000bf26270 */
[----:B------:R-:W-:Y:S01]  /*17ae0*/  SHF.R.U32.HI R8, RZ, 0x3, R20 ;  /* 0x00000003ff087819 */ /* 0x000fe20000011614 */
[----:B------:R-:W-:Y:S10]  /*17af0*/  BRA.DIV UR5, `(.L_x_4658) ;  /* 0x0000005205047947 */ /* 0x000ff4000b800000 */
[----:B------:R-:W0:Y:S01]  /*17b00*/  SHFL.IDX PT, R4, R0, RZ, 0x181f ;  /* 0x00181fff00047589 */ /* 0x000e2200000e0000 */
[----:B-----5:R-:W-:Y:S02]  /*17b10*/  IMAD R2, R9, R6, RZ ;  /* 0x0000000609027224 */ /* 0x020fe400078e02ff */
[----:B------:R-:W-:Y:S01]  /*17b20*/  IMAD R17, R17, 0x40, R8 ;  /* 0x0000004011117824 */ /* 0x000fe200078e0208 */
[----:B------:R-:W1:Y:S03]  /*17b30*/  SHFL.IDX PT, R5, R3, RZ, 0x181f ;  /* 0x00181fff03057589 */ /* 0x000e6600000e0000 */
[C---:B------:R-:W-:Y:S01]  /*17b40*/  VIADD R6, R17.reuse, 0x10 ;  /* 0x0000001011067836 */ /* 0x040fe20000000000 */
[C---:B------:R-:W-:Y:S01]  /*17b50*/  ISETP.GE.AND P0, PT, R17.reuse, R2, PT ;  /* 0x000000021100720c */ /* 0x040fe20003f06270 */
[----:B------:R-:W-:-:S03]  /*17b60*/  VIADD R8, R17, 0x20 ;  /* 0x0000002011087836 */ /* 0x000fc60000000000 */
[----:B------:R-:W-:Y:S04]  /*17b70*/  STL [R1+0x20], R6 ;  /* 0x0000200601007387 */ /* 0x000fe80000100800 */
[----:B------:R-:W-:Y:S05]  /*17b80*/  STL [R1+0x24], R8 ;  /* 0x0000240801007387 */ /* 0x000fea0000100800 */
[----:B0-----:R-:W-:-:S05]  /*17b90*/  @!P0 LEA R4, P2, R7, R4, 0x1 ;  /* 0x0000000407048211 */ /* 0x001fca00078408ff */
[----:B-1----:R-:W-:-:S05]  /*17ba0*/  @!P0 IMAD.X R5, RZ, RZ, R5, P2 ;  /* 0x000000ffff058224 */ /* 0x002fca00010e0605 */
[----:B------:R-:W-:Y:S01]  /*17bb0*/  @!PT LDS RZ, [RZ] ;  /* 0x00000000fffff984 */ /* 0x000fe20000000800 */
[----:B------:R0:W-:Y:S01]  /*17bc0*/  @!P0 LDGSTS.E.BYPASS.LTC128B.128 [R26+0x20400], desc[UR40][R4.64], !P1 ;  /* 0x20400000041a8fae */ /* 0x0001e2000c901d68 */
[----:B------:R-:W-:-:S03]  /*17bd0*/  ISETP.GE.AND P0, PT, R6, R2, PT ;  /* 0x000000020600720c */ /* 0x000fc60003f06270 */
[----:B------:R-:W-:Y:S04]  /*17be0*/  SHFL.IDX PT, R6, R3, 0x2, 0x181f ;  /* 0x00581f0003067f89 */ /* 0x000fe800000e0000 */
[----:B0-----:R-:W0:Y:S04]  /*17bf0*/  SHFL.IDX PT, R5, R0, 0x1, 0x181f ;  /* 0x00381f0000057f89 */ /* 0x001e2800000e0000 */
[----:B------:R-:W1:Y:S04]  /*17c00*/  SHFL.IDX PT, R4, R3, 0x1, 0x181f ;  /* 0x00381f0003047f89 */ /* 0x000e6800000e0000 */
[----:B------:R-:W-:Y:S01]  /*17c10*/  SHFL.IDX PT, R3, R3, 0x3, 0x181f ;  /* 0x00781f0003037f89 */ /* 0x000fe200000e0000 */
[----:B0-----:R-:W-:-:S05]  /*17c20*/  @!P0 LEA R5, P2, R7, R5, 0x1 ;  /* 0x0000000507058211 */ /* 0x001fca00078408ff */
[----:B-1----:R-:W-:-:S05]  /*17c30*/  @!P0 IMAD.X R4, RZ, RZ, R4, P2 ;  /* 0x000000ffff048224 */ /* 0x002fca00010e0604 */
[----:B------:R-:W-:-:S04]  /*17c40*/  @!P0 LOP3.LUT R5, R5, R4, RZ, 0x3c, !PT ;  /* 0x0000000405058212 */ /* 0x000fc800078e3cff */
[----:B------:R-:W-:-:S04]  /*17c50*/  @!P0 LOP3.LUT R4, R5, R4, RZ, 0x3c, !PT ;  /* 0x0000000405048212 */ /* 0x000fc800078e3cff */
[----:B------:R-:W-:-:S05]  /*17c60*/  @!P0 LOP3.LUT R5, R5, R4, RZ, 0x3c, !PT ;  /* 0x0000000405058212 */ /* 0x000fca00078e3cff */
[----:B------:R0:W-:Y:S01]  /*17c70*/  @!P0 LDGSTS.E.BYPASS.LTC128B.128 [R26+0x20c00], desc[UR40][R4.64], !P1 ;  /* 0x20c00000041a8fae */ /* 0x0001e2000c901d68 */
[----:B------:R-:W-:-:S03]  /*17c80*/  ISETP.GE.AND P0, PT, R8, R2, PT ;  /* 0x000000020800720c */ /* 0x000fc60003f06270 */
[----:B0-----:R-:W0:Y:S04]  /*17c90*/  SHFL.IDX PT, R4, R0, 0x2, 0x181f ;  /* 0x00581f0000047f89 */ /* 0x001e2800000e0000 */
[----:B------:R-:W1:Y:S06]  /*17ca0*/  SHFL.IDX PT, R0, R0, 0x3, 0x181f ;  /* 0x00781f0000007f89 */ /* 0x000e6c00000e0000 */
[----:B0-----:R-:W-:-:S05]  /*17cb0*/  @!P0 LEA R5, P2, R7, R4, 0x1 ;  /* 0x0000000407058211 */ /* 0x001fca00078408ff */
[----:B------:R-:W-:-:S05]  /*17cc0*/  @!P0 IMAD.X R4, RZ, RZ, R6, P2 ;  /* 0x000000ffff048224 */ /* 0x000fca00010e0606 */
[----:B------:R-:W-:-:S04]  /*17cd0*/  @!P0 LOP3.LUT R5, R5, R4, RZ, 0x3c, !PT ;  /* 0x0000000405058212 */ /* 0x000fc800078e3cff */
[----:B------:R-:W-:-:S04]  /*17ce0*/  @!P0 LOP3.LUT R4, R5, R4, RZ, 0x3c, !PT ;  /* 0x0000000405048212 */ /* 0x000fc800078e3cff */
[----:B------:R-:W-:-:S05]  /*17cf0*/  @!P0 LOP3.LUT R5, R5, R4, RZ, 0x3c, !PT ;  /* 0x0000000405058212 */ /* 0x000fca00078e3cff */
[----:B-1----:R2:W-:Y:S02]  /*17d00*/  @!P0 LDGSTS.E.BYPASS.LTC128B.128 [R26+0x21400], desc[UR40][R4.64], !P1 ;  /* 0x21400000041a8fae */ /* 0x0025e4000c901d68 */
.L_x_4779:
[----:B0-2---:R-:W-:-:S05]  /*17d10*/  VIADD R4, R17, 0x30 ;  /* 0x0000003011047836 */ /* 0x005fca0000000000 */
[----:B------:R-:W-:Y:S01]  /*17d20*/  ISETP.GE.AND P0, PT, R4, R2, PT ;  /* 0x000000020400720c */ /* 0x000fe20003f06270 */
[----:B------:R0:W-:-:S12]  /*17d30*/  STL [R1+0x34], R4 ;  /* 0x0000340401007387 */ /* 0x0001d80000100800 */
[----:B------:R-:W-:-:S05]  /*17d40*/  @!P0 LEA R2, P2, R7, R0, 0x1 ;  /* 0x0000000007028211 */ /* 0x000fca00078408ff */
[----:B------:R-:W-:-:S05]  /*17d50*/  @!P0 IMAD.X R3, RZ, RZ, R3, P2 ;  /* 0x000000ffff038224 */ /* 0x000fca00010e0603 */
[----:B------:R-:W-:Y:S01]  /*17d60*/  @!PT LDS RZ, [RZ] ;  /* 0x00000000fffff984 */ /* 0x000fe20000000800 */
[----:B------:R-:W-:Y:S01]  /*17d70*/  @!PT LDS RZ, [RZ] ;  /* 0x00000000fffff984 */ /* 0x000fe20000000800 */
[----:B------:R-:W-:Y:S01]  /*17d80*/  @!PT LDS RZ, [RZ] ;  /* 0x00000000fffff984 */ /* 0x000fe20000000800 */
[----:B------:R0:W-:Y:S01]  /*17d90*/  @!P0 LDGSTS.E.BYPASS.LTC128B.128 [R26+0x21c00], desc[UR40][R2.64], !P1 ;  /* 0x21c00000021a8fae */ /* 0x0001e2000c901d68 */
[----:B------:R-:W-:Y:S01]  /*17da0*/  PLOP3.LUT P0, PT, PT, PT, PT, 0x80, 0x0 ;  /* 0x000000000000781c */ /* 0x000fe20003f0f070 */
[----:B------:R-:W-:-:S12]  /*17db0*/  NOP ;  /* 0x0000000000007918 */ /* 0x000fd80000000000 */
.L_x_4659:
        /* <DEDUP_REMOVED lines=28> */
.L_x_4661:
[----:B------:R-:W-:Y:S05]  /*17f80*/  BSYNC B6 ;  /* 0x0000000000067941 */ /* 0x000fea0003800000 */
.L_x_4660:
[----:B------:R-:W2:Y:S01]  /*17f90*/  LDL.LU R0, [R1+0x2c] ;  /* 0x00002c0001007983 */ /* 0x000ea20000300800 */
[----:B------:R-:W1:Y:S01]  /*17fa0*/  LDC R6, c[0x0][0x448] ;  /* 0x00011200ff067b82 */ /* 0x000e620000000800 */
[----:B------:R-:W-:Y:S02]  /*17fb0*/  ULDC.64 UR4, c[0x0][0x398] ;  /* 0x0000e60000047ab9 */ /* 0x000fe40000000a00 */
[----:B0-----:R-:W3:Y:S04]  /*17fc0*/  LDL.LU R2, [R1] ;  /* 0x0000000001027983 */ /* 0x001ee80000300800 */
[----:B------:R-:W4:Y:S04]  /*17fd0*/  LDL.LU R21, [R1+0x30] ;  /* 0x0000300001157983 */ /* 0x000f280000300800 */
[----:B------:R-:W5:Y:S01]  /*17fe0*/  LDL.LU R20, [R1+0x14] ;  /* 0x0000140001147983 */ /* 0x000f620000300800 */
[----:B------:R-:W-:Y:S01]  /*17ff0*/  IMAD.MOV.U32 R4, RZ, RZ, R37 ;  /* 0x000000ffff047224 */ /* 0x000fe200078e0025 */
[----:B------:R-:W-:Y:S01]  /*18000*/  LOP3.LUT R22, R22, 0xfffff7ff, RZ, 0xc0, !PT ;  /* 0xfffff7ff16167812 */ /* 0x000fe200078ec0ff */
[----:B------:R-:W0:Y:S01]  /*18010*/  S2R R8, SR_TID.X ;  /* 0x0000000000087919 */ /* 0x000e220000002100 */
[----:B-1----:R-:W-:-:S13]  /*18020*/  ISETP.NE.AND P0, PT, R6, 0x1, PT ;  /* 0x000000010600780c */ /* 0x002fda0003f05270 */
[----:B------:R-:W1:Y:S01]  /*18030*/  @P0 LDC R5, c[0x0][0x450] ;  /* 0x00011400ff050b82 */ /* 0x000e620000000800 */
[----:B0-----:R-:W-:-:S05]  /*18040*/  IMAD.SHL.U32 R8, R8, 0x8, RZ ;  /* 0x0000000808087824 */ /* 0x001fca00078e00ff */
[----:B------:R-:W-:-:S04]  /*18050*/  LOP3.LUT R8, R8, 0x38, RZ, 0xc0, !PT ;  /* 0x0000003808087812 */ /* 0x000fc800078ec0ff */
[----:B------:R-:W-:Y:S01]  /*18060*/  LOP3.LUT R8, R8, 0xc0, RZ, 0xfc, !PT ;  /* 0x000000c008087812 */ /* 0x000fe200078efcff */
[----:B--2---:R-:W-:-:S04]  /*18070*/  IMAD R0, R0, UR4, RZ ;  /* 0x0000000400007c24 */ /* 0x004fc8000f8e02ff */
[C---:B---3--:R-:W-:Y:S02]  /*18080*/  IMAD R0, R2.reuse, UR5, R0 ;  /* 0x0000000502007c24 */ /* 0x048fe4000f8e0200 */
        /* <DEDUP_REMOVED lines=8> */
[----:B----4-:R-:W-:Y:S02]  /*18110*/  IMAD R0, R21, UR4, RZ ;  /* 0x0000000415007c24 */ /* 0x010fe4000f8e02ff */
[C---:B-----5:R-:W-:Y:S01]  /*18120*/  IMAD.WIDE.U32 R2, R20.reuse, UR4, R2 ;  /* 0x0000000414027c25 */ /* 0x060fe2000f8e0002 */
[----:B------:R-:W0:Y:S03]  /*18130*/  S2R R21, SR_TID.X ;  /* 0x0000000000157919 */ /* 0x000e260000002100 */
[----:B------:R-:W-:Y:S01]  /*18140*/  IMAD R0, R20, UR5, R0 ;  /* 0x0000000514007c24 */ /* 0x000fe2000f8e0200 */
[----:B------:R-:W-:Y:S01]  /*18150*/  ULDC.64 UR4, c[0x0][0x3d0] ;  /* 0x0000f40000047ab9 */ /* 0x000fe20000000a00 */
[----:B------:R-:W2:Y:S02]  /*18160*/  S2R R20, SR_TID.X ;  /* 0x0000000000147919 */ /* 0x000ea40000002100 */
[----:B------:R-:W-:-:S02]  /*18170*/  IMAD.IADD R3, R3, 0x1, R0 ;  /* 0x0000000103037824 */ /* 0x000fc400078e0200 */
[----:B------:R-:W3:Y:S01]  /*18180*/  @P0 LDC R0, c[0x0][0x44c] ;  /* 0x00011300ff000b82 */ /* 0x000ee20000000800 */
[----:B0-----:R-:W-:Y:S02]  /*18190*/  IMAD.SHL.U32 R21, R21, 0x8, RZ ;  /* 0x0000000815157824 */ /* 0x001fe400078e00ff */
[----:B---3--:R-:W-:-:S03]  /*181a0*/  @P0 IMAD.HI.U32 R0, R37, R0, RZ ;  /* 0x0000000025000227 */ /* 0x008fc600078e00ff */
[----:B------:R-:W-:Y:S01]  /*181b0*/  LOP3.LUT R21, R21, 0x38, RZ, 0xc0, !PT ;  /* 0x0000003815157812 */ /* 0x000fe200078ec0ff */
[----:B--2---:R-:W-:Y:S01]  /*181c0*/  IMAD.SHL.U32 R20, R20, 0x8, RZ ;  /* 0x0000000814147824 */ /* 0x004fe200078e00ff */
[----:B-1----:R-:W-:Y:S02]  /*181d0*/  @P0 SHF.R.U32.HI R4, RZ, R5, R0 ;  /* 0x00000005ff040219 */ /* 0x002fe40000011600 */
[----:B------:R-:W-:Y:S02]  /*181e0*/  LOP3.LUT R7, R21, 0x80, RZ, 0xfc, !PT ;  /* 0x0000008015077812 */ /* 0x000fe400078efcff */
[--C-:B------:R-:W-:Y:S01]  /*181f0*/  SHF.R.S32.HI R5, RZ, 0x1f, R4.reuse ;  /* 0x0000001fff057819 */ /* 0x100fe20000011404 */
[----:B------:R-:W-:Y:S01]  /*18200*/  IMAD.MOV R0, RZ, RZ, -R4 ;  /* 0x000000ffff007224 */ /* 0x000fe200078e0a04 */
[----:B------:R-:W0:Y:S01]  /*18210*/  S2R R21, SR_TID.X ;  /* 0x0000000000157919 */ /* 0x000e220000002100 */
[----:B------:R-:W-:Y:S01]  /*18220*/  IMAD.WIDE.U32 R2, R4, UR4, R2 ;  /* 0x0000000404027c25 */ /* 0x000fe2000f8e0002 */
[----:B------:R-:W-:-:S03]  /*18230*/  LOP3.LUT R20, R20, 0x38, RZ, 0xc0, !PT ;  /* 0x0000003814147812 */ /* 0x000fc600078ec0ff */
[----:B------:R-:W-:Y:S02]  /*18240*/  IMAD R0, R6, R0, R37 ;  /* 0x0000000006007224 */ /* 0x000fe400078e0225 */
        /* <DEDUP_REMOVED lines=11> */
[----:B------:R-:W-:Y:S02]  /*18300*/  ULDC UR4, c[0x0][0x3b8] ;  /* 0x0000ee0000047ab9 */ /* 0x000fe40000000800 */
[----:B------:R-:W-:Y:S02]  /*18310*/  ISETP.GE.AND P1, PT, R20, UR4, PT ;  /* 0x0000000414007c0c */ /* 0x000fe4000bf26270 */
[----:B------:R-:W-:Y:S01]  /*18320*/  LEA.HI.X R4, R2, UR5, R4, 0x1, P0 ;  /* 0x0000000502047c11 */ /* 0x000fe200080f0c04 */
[----:B0-----:R-:W-:Y:S01]  /*18330*/  IMAD.SHL.U32 R21, R21, 0x8, RZ ;  /* 0x0000000815157824 */ /* 0x001fe200078e00ff */
[----:B------:R-:W-:-:S02]  /*18340*/  ISETP.GE.AND P0, PT, R7, UR4, PT ;  /* 0x0000000407007c0c */ /* 0x000fc4000bf06270 */
[----:B------:R-:W0:Y:S01]  /*18350*/  S2R R7, SR_TID.X ;  /* 0x0000000000077919 */ /* 0x000e220000002100 */
[----:B------:R-:W-:Y:S02]  /*18360*/  SEL R0, RZ, 0x1, P1 ;  /* 0x00000001ff007807 */ /* 0x000fe40000800000 */
[----:B------:R-:W-:Y:S02]  /*18370*/  LOP3.LUT R21, R21, 0x38, RZ, 0xc0, !PT ;  /* 0x0000003815157812 */ /* 0x000fe400078ec0ff */
[----:B------:R-:W-:Y:S02]  /*18380*/  SEL R2, RZ, 0x4, P0 ;  /* 0x00000004ff027807 */ /* 0x000fe40000000000 */
[----:B------:R-:W-:Y:S02]  /*18390*/  @P1 LOP3.LUT R22, R22, 0x800, RZ, 0xfc, !PT ;  /* 0x0000080016161812 */ /* 0x000fe400078efcff */
[----:B------:R-:W-:Y:S02]  /*183a0*/  ISETP.GE.AND P5, PT, R8, UR4, PT ;  /* 0x0000000408007c0c */ /* 0x000fe4000bfa6270 */
[----:B------:R-:W-:-:S04]  /*183b0*/  LOP3.LUT R22, R22, 0xfffffdff, RZ, 0xc0, !PT ;  /* 0xfffffdff16167812 */ /* 0x000fc800078ec0ff */
[----:B------:R-:W-:-:S04]  /*183c0*/  @P0 LOP3.LUT R22, R22, 0x200, RZ, 0xfc, !PT ;  /* 0x0000020016160812 */ /* 0x000fc800078efcff */
[----:B------:R-:W-:Y:S01]  /*183d0*/  LOP3.LUT R22, R22, 0xfffffbff, RZ, 0xc0, !PT ;  /* 0xfffffbff16167812 */ /* 0x000fe200078ec0ff */
[----:B0-----:R-:W-:-:S05]  /*183e0*/  IMAD.SHL.U32 R7, R7, 0x8, RZ ;  /* 0x0000000807077824 */ /* 0x001fca00078e00ff */
[----:B------:R-:W-:-:S04]  /*183f0*/  LOP3.LUT R7, R7, 0x38, RZ, 0xc0, !PT ;  /* 0x0000003807077812 */ /* 0x000fc800078ec0ff */
[----:B------:R-:W-:-:S04]  /*18400*/  LOP3.LUT R7, R7, 0x40, RZ, 0xfc, !PT ;  /* 0x0000004007077812 */ /* 0x000fc800078efcff */
[----:B------:R-:W-:Y:S02]  /*18410*/  ISETP.GE.AND P0, PT, R7, UR4, PT ;  /* 0x0000000407007c0c */ /* 0x000fe4000bf06270 */
[----:B------:R-:W-:Y:S02]  /*18420*/  LOP3.LUT R7, R21, 0x100, RZ, 0xfc, !PT ;  /* 0x0000010015077812 */ /* 0x000fe400078efcff */
[----:B------:R-:W0:Y:S01]  /*18430*/  S2R R21, SR_TID.X ;  /* 0x0000000000157919 */ /* 0x000e220000002100 */
[----:B------:R-:W-:Y:S02]  /*18440*/  SEL R3, RZ, 0x2, P0 ;  /* 0x00000002ff037807 */ /* 0x000fe40000000000 */
[----:B------:R-:W-:Y:S02]  /*18450*/  ISETP.GE.AND P4, PT, R7, UR4, PT ;  /* 0x0000000407007c0c */ /* 0x000fe4000bf86270 */
[----:B------:R-:W1:Y:S01]  /*18460*/  S2R R7, SR_TID.X ;  /* 0x0000000000077919 */ /* 0x000e620000002100 */
[----:B------:R-:W-:-:S02]  /*18470*/  IADD3 R0, R2, R3, R0 ;  /* 0x0000000302007210 */ /* 0x000fc40007ffe000 */
[----:B------:R-:W-:Y:S02]  /*18480*/  SEL R2, RZ, 0x10, P4 ;  /* 0x00000010ff027807 */ /* 0x000fe40002000000 */
[----:B------:R-:W-:Y:S02]  /*18490*/  @P0 LOP3.LUT R22, R22, 0x400, RZ, 0xfc, !PT ;  /* 0x0000040016160812 */ /* 0x000fe400078efcff */
[----:B------:R-:W-:-:S04]  /*184a0*/  SEL R3, RZ, 0x8, P5 ;  /* 0x00000008ff037807 */ /* 0x000fc80002800000 */
[----:B------:R-:W-:Y:S01]  /*184b0*/  IADD3 R0, R2, R0, R3 ;  /* 0x0000000002007210 */ /* 0x000fe20007ffe003 */
[----:B0-----:R-:W-:Y:S02]  /*184c0*/  IMAD.SHL.U32 R21, R21, 0x8, RZ ;  /* 0x0000000815157824 */ /* 0x001fe400078e00ff */
[----:B-1----:R-:W-:-:S03]  /*184d0*/  IMAD.SHL.U32 R7, R7, 0x8, RZ ;  /* 0x0000000807077824 */ /* 0x002fc600078e00ff */
[----:B------:R-:W-:Y:S02]  /*184e0*/  LOP3.LUT R21, R21, 0x38, RZ, 0xc0, !PT ;  /* 0x0000003815157812 */ /* 0x000fe400078ec0ff */
[----:B------:R-:W-:Y:S02]  /*184f0*/  LOP3.LUT R7, R7, 0x38, RZ, 0xc0, !PT ;  /* 0x0000003807077812 */ /* 0x000fe400078ec0ff */
[----:B------:R-:W-:Y:S02]  /*18500*/  LOP3.LUT R8, R21, 0x140, RZ, 0xfc, !PT ;  /* 0x0000014015087812 */ /* 0x000fe400078efcff */
[----:B------:R-:W-:Y:S02]  /*18510*/  LOP3.LUT R7, R7, 0x180, RZ, 0xfc, !PT ;  /* 0x0000018007077812 */ /* 0x000fe400078efcff */
[----:B------:R-:W-:Y:S02]  /*18520*/  ISETP.GE.AND P3, PT, R8, UR4, PT ;  /* 0x0000000408007c0c */ /* 0x000fe4000bf66270 */
[----:B------:R-:W-:-:S02]  /*18530*/  ISETP.GE.AND P0, PT, R7, UR4, PT ;  /* 0x0000000407007c0c */ /* 0x000fc4000bf06270 */
[----:B------:R-:W-:Y:S02]  /*18540*/  LOP3.LUT R7, R21, 0x1c0, RZ, 0xfc, !PT ;  /* 0x000001c015077812 */ /* 0x000fe400078efcff */
[----:B------:R-:W-:Y:S02]  /*18550*/  SEL R2, RZ, 0x40, P0 ;  /* 0x00000040ff027807 */ /* 0x000fe40000000000 */
[----:B------:R-:W-:Y:S02]  /*18560*/  SEL R3, RZ, 0x20, P3 ;  /* 0x00000020ff037807 */ /* 0x000fe40001800000 */
[----:B------:R-:W-:Y:S01]  /*18570*/  ISETP.GE.AND P0, PT, R7, UR4, PT ;  /* 0x0000000407007c0c */ /* 0x000fe2000bf06270 */
[----:B------:R-:W-:Y:S01]  /*18580*/  UMOV UR4, 0xffffffff ;  /* 0xffffffff00047882 */ /* 0x000fe20000000000 */
[----:B------:R-:W-:Y:S02]  /*18590*/  IADD3 R0, R2, R0, R3 ;  /* 0x0000000002007210 */ /* 0x000fe40007ffe003 */
[----:B------:R-:W-:-:S05]  /*185a0*/  SEL R7, RZ, 0x80, P0 ;  /* 0x00000080ff077807 */ /* 0x000fca0000000000 */
[----:B------:R-:W-:Y:S01]  /*185b0*/  IMAD.IADD R7, R0, 0x1, R7 ;  /* 0x0000000100077824 */ /* 0x000fe200078e0207 */
[----:B------:R-:W-:Y:S06]  /*185c0*/  BRA.DIV UR4, `(.L_x_4662) ;  /* 0x0000004a04907947 */ /* 0x000fec000b800000 */
[----:B------:R-:W2:Y:S04]  /*185d0*/  LDL.LU R9, [R1+0x1c] ;  /* 0x00001c0001097983 */ /* 0x000ea80000300800 */
[----:B------:R-:W3:Y:S04]  /*185e0*/  LDL.LU R3, [R1+0x24] ;  /* 0x0000240001037983 */ /* 0x000ee80000300800 */
[----:B------:R-:W4:Y:S01]  /*185f0*/  LDL.LU R8, [R1+0x20] ;  /* 0x0000200001087983 */ /* 0x000f220000300800 */
[----:B------:R-:W-:-:S03]  /*18600*/  LOP3.LUT R22, R22, 0xffbfffff, RZ, 0xc0, !PT ;  /* 0xffbfffff16167812 */ /* 0x000fc600078ec0ff */
[----:B------:R-:W-:Y:S01]  /*18610*/  SHFL.IDX PT, R14, R5, 0x2, 0x181f ;  /* 0x00581f00050e7f89 */ /* 0x000fe200000e0000 */
[----:B------:R-:W-:-:S04]  /*18620*/  @P4 LOP3.LUT R22, R22, 0x400000, RZ, 0xfc, !PT ;  /* 0x0040000016164812 */ /* 0x000fc800078efcff */
[C---:B------:R-:W-:Y:S02]  /*18630*/  LOP3.LUT P4, RZ, R22.reuse, 0x800, RZ, 0xc0, !PT ;  /* 0x0000080016ff7812 */ /* 0x040fe4000788c0ff */
[----:B------:R-:W-:-:S04]  /*18640*/  LOP3.LUT R22, R22, 0xffdfffff, RZ, 0xc0, !PT ;  /* 0xffdfffff16167812 */ /* 0x000fc800078ec0ff */
[----:B------:R-:W-:-:S04]  /*18650*/  @P3 LOP3.LUT R22, R22, 0x200000, RZ, 0xfc, !PT ;  /* 0x0020000016163812 */ /* 0x000fc800078efcff */
[----:B------:R-:W-:Y:S01]  /*18660*/  LOP3.LUT P3, RZ, R22, 0x400, RZ, 0xc0, !PT ;  /* 0x0000040016ff7812 */ /* 0x000fe2000786c0ff */
[----:B--2---:R-:W-:Y:S02]  /*18670*/  IMAD R6, R9, R6, RZ ;  /* 0x0000000609067224 */ /* 0x004fe400078e02ff */
[----:B---3--:R-:W-:-:S03]  /*18680*/  IMAD.MOV.U32 R9, RZ, RZ, R3 ;  /* 0x000000ffff097224 */ /* 0x008fc600078e0003 */
[----:B------:R-:W-:Y:S01]  /*18690*/  ISETP.GE.AND P0, PT, R17, R6, PT ;  /* 0x000000061100720c */ /* 0x000fe20003f06270 */
[----:B------:R-:W0:-:S12]  /*186a0*/  SHFL.IDX PT, R3, R5, RZ, 0x181f ;  /* 0x00181fff05037589 */ /* 0x000e1800000e0000 */
[----:B------:R-:W-:-:S04]  /*186b0*/  @!P0 LOP3.LUT R2, R0, 0x40, RZ, 0xc0, !PT ;  /* 0x0000004000028812 */ /* 0x000fc800078ec0ff */
[----:B------:R-:W-:-:S04]  /*186c0*/  @!P0 SHF.R.U32.HI R2, RZ, 0x2, R2 ;  /* 0x00000002ff028819 */ /* 0x000fc80000011602 */
[----:B------:R-:W-:Y:S02]  /*186d0*/  @!P0 ISETP.NE.U32.AND P2, PT, R2, RZ, PT ;  /* 0x000000ff0200820c */ /* 0x000fe40003f45070 */
[----:B------:R-:W-:Y:S02]  /*186e0*/  @!P0 LOP3.LUT R2, R7, 0x80, RZ, 0xc0, !PT ;  /* 0x0000008007028812 */ /* 0x000fe400078ec0ff */
[----:B0-----:R-:W-:Y:S02]  /*186f0*/  @!P0 LEA R3, P6, R20, R3, 0x1 ;  /* 0x0000000314038211 */ /* 0x001fe400078c08ff */
[----:B------:R-:W-:-:S04]  /*18700*/  @!P0 SHF.R.U32.HI R2, RZ, 0x3, R2 ;  /* 0x00000003ff028819 */ /* 0x000fc80000011602 */
[----:B------:R-:W-:Y:S02]  /*18710*/  @!P0 ISETP.NE.U32.AND P1, PT, R2, RZ, PT ;  /* 0x000000ff0200820c */ /* 0x000fe40003f25070 */
[----:B------:R-:W0:Y:S02]  /*18720*/  SHFL.IDX PT, R2, R4, RZ, 0x181f ;  /* 0x00181fff04027589 */ /* 0x000e2400000e0000 */
[----:B0-----:R-:W-:Y:S01]  /*18730*/  @!P0 IMAD.X R2, RZ, RZ, R2, P6 ;  /* 0x000000ffff028224 */ /* 0x001fe200030e0602 */
[----:B------:R-:W-:-:S04]  /*18740*/  LOP3.LUT P6, RZ, R22, 0x200, RZ, 0xc0, !PT ;  /* 0x0000020016ff7812 */ /* 0x000fc800078cc0ff */
[----:B------:R-:W-:-:S04]  /*18750*/  @!P0 LOP3.LUT R3, R3, R2, RZ, 0x3c, !PT ;  /* 0x0000000203038212 */ /* 0x000fc800078e3cff */
[----:B------:R-:W-:-:S04]  /*18760*/  @!P0 LOP3.LUT R2, R3, R2, RZ, 0x3c, !PT ;  /* 0x0000000203028212 */ /* 0x000fc800078e3cff */
[----:B------:R-:W-:-:S05]  /*18770*/  @!P0 LOP3.LUT R3, R3, R2, RZ, 0x3c, !PT ;  /* 0x0000000203038212 */ /* 0x000fca00078e3cff */
[----:B------:R-:W-:Y:S01]  /*18780*/  @!P0 LDGSTS.E.BYPASS.LTC128B.128 [R26+0x26400], desc[UR40][R2.64], !P4 ;  /* 0x26400000021a8fae */ /* 0x000fe2000e101d68 */
[----:B------:R-:W-:-:S03]  /*18790*/  LOP3.LUT P4, RZ, R22, 0x400000, RZ, 0xc0, !PT ;  /* 0x0040000016ff7812 */ /* 0x000fc6000788c0ff */
[----:B------:R-:W-:Y:S01]  /*187a0*/  @!P0 LDGSTS.E.BYPASS.LTC128B.128 [R26+0x28400], desc[UR40][R2.64+0x80], !P3 ;  /* 0x28400080021a8fae */ /* 0x000fe2000d901d68 */
[C---:B------:R-:W-:Y:S02]  /*187b0*/  LOP3.LUT P3, RZ, R22.reuse, 0x200000, RZ, 0xc0, !PT ;  /* 0x0020000016ff7812 */ /* 0x040fe4000786c0ff */
[----:B------:R-:W-:Y:S01]  /*187c0*/  LOP3.LUT R22, R22, 0xffefffff, RZ, 0xc0, !PT ;  /* 0xffefffff16167812 */ /* 0x000fe200078ec0ff */
[----:B------:R-:W-:Y:S03]  /*187d0*/  @!P0 LDGSTS.E.BYPASS.LTC128B.128 [R26+0x2a400], desc[UR40][R2.64+0x100], !P6 ;  /* 0x2a400100021a8fae */ /* 0x000fe6000f101d68 */
[----:B------:R-:W-:Y:S01]  /*187e0*/  @P6 LOP3.LUT R22, R22, 0x100000, RZ, 0xfc, !PT ;  /* 0x0010000016166812 */ /* 0x000fe200078efcff */
[----:B------:R-:W-:Y:S03]  /*187f0*/  @!P0 LDGSTS.E.BYPASS.LTC128B.128 [R26+0x2c400], desc[UR40][R2.64+0x180], !P5 ;  /* 0x2c400180021a8fae */ /* 0x000fe6000e901d68 */
[C---:B------:R-:W-:Y:S01]  /*18800*/  LOP3.LUT P6, RZ, R22.reuse, 0x800, RZ, 0xc0, !PT ;  /* 0x0000080016ff7812 */ /* 0x040fe200078cc0ff */
[----:B------:R-:W-:Y:S01]  /*18810*/  @!P0 LDGSTS.E.BYPASS.LTC128B.128 [R26+0x2e400], desc[UR40][R2.64+0x200], !P4 ;  /* 0x2e400200021a8fae */ /* 0x000fe2000e101d68 */
[----:B------:R-:W-:-:S03]  /*18820*/  LOP3.LUT R22, R22, 0xffff7fff, RZ, 0xc0, !PT ;  /* 0xffff7fff16167812 */ /* 0x000fc600078ec0ff */
[----:B------:R-:W-:Y:S04]  /*18830*/  @!P0 LDGSTS.E.BYPASS.LTC128B.128 [R26+0x30400], desc[UR40][R2.64+0x280], !P3 ;  /* 0x30400280021a8fae */ /* 0x000fe8000d901d68 */
[----:B------:R-:W-:Y:S04]  /*18840*/  @!P0 LDGSTS.E.BYPASS.LTC128B.128 [R26+0x32400], desc[UR40][R2.64+0x300], P2 ;  /* 0x32400300021a8fae */ /* 0x000fe80009101d68 */
[----:B------:R0:W-:Y:S01]  /*18850*/  @!P0 LDGSTS.E.BYPASS.LTC128B.128 [R26+0x34400], desc[UR40][R2.64+0x380], P1 ;  /* 0x34400380021a8fae */ /* 0x0001e20008901d68 */
[----:B----4-:R-:W-:-:S03]  /*18860*/  ISETP.GE.AND P0, PT, R8, R6, PT ;  /* 0x000000060800720c */ /* 0x010fc60003f06270 */
[----:B------:R-:W-:Y:S10]  /*18870*/  SHFL.IDX PT, R8, R4, 0x2, 0x181f ;  /* 0x00581f0004087f89 */ /* 0x000ff400000e0000 */
[----:B0-----:R-:W-:-:S02]  /*18880*/  @!P0 LOP3.LUT R3, R0, 0x40, RZ, 0xc0, !PT ;  /* 0x0000004000038812 */ /* 0x001fc400078ec0ff */
[----:B------:R-:W-:Y:S02]  /*18890*/  @!P0 LOP3.LUT R2, R7, 0x80, RZ, 0xc0, !PT ;  /* 0x0000008007028812 */ /* 0x000fe400078ec0ff */
[----:B------:R-:W-:Y:S02]  /*188a0*/  @!P0 SHF.R.U32.HI R3, RZ, 0x2, R3 ;  /* 0x00000002ff038819 */ /* 0x000fe40000011603 */
[----:B------:R-:W-:Y:S02]  /*188b0*/  @!P0 SHF.R.U32.HI R2, RZ, 0x3, R2 ;  /* 0x00000003ff028819 */ /* 0x000fe40000011602 */
[----:B------:R-:W-:Y:S02]  /*188c0*/  @!P0 ISETP.NE.U32.AND P2, PT, R3, RZ, PT ;  /* 0x000000ff0300820c */ /* 0x000fe40003f45070 */
[----:B------:R-:W0:Y:S01]  /*188d0*/  SHFL.IDX PT, R3, R5, 0x1, 0x181f ;  /* 0x00381f0005037f89 */ /* 0x000e2200000e0000 */
[----:B------:R-:W-:-:S03]  /*188e0*/  @!P0 ISETP.NE.U32.AND P1, PT, R2, RZ, PT ;  /* 0x000000ff0200820c */ /* 0x000fc60003f25070 */
[----:B------:R-:W1:Y:S04]  /*188f0*/  SHFL.IDX PT, R2, R4, 0x1, 0x181f ;  /* 0x00381f0004027f89 */ /* 0x000e6800000e0000 */
[----:B------:R-:W2:Y:S03]  /*18900*/  SHFL.IDX PT, R4, R4, 0x3, 0x181f ;  /* 0x00781f0004047f89 */ /* 0x000ea600000e0000 */
[----:B------:R-:W-:-:S04]  /*18910*/  @P2 LOP3.LUT R22, R22, 0x8000, RZ, 0xfc, !PT ;  /* 0x0000800016162812 */ /* 0x000fc800078efcff */
[----:B------:R-:W-:-:S04]  /*18920*/  LOP3.LUT R22, R22, 0xfff7ffff, RZ, 0xc0, !PT ;  /* 0xfff7ffff16167812 */ /* 0x000fc800078ec0ff */
[----:B------:R-:W-:-:S04]  /*18930*/  @P1 LOP3.LUT R22, R22, 0x80000, RZ, 0xfc, !PT ;  /* 0x0008000016161812 */ /* 0x000fc800078efcff */
[----:B------:R-:W-:Y:S02]  /*18940*/  LOP3.LUT P1, RZ, R22, 0x8000, RZ, 0xc0, !PT ;  /* 0x0000800016ff7812 */ /* 0x000fe4000782c0ff */
[----:B0-----:R-:W-:-:S05]  /*18950*/  @!P0 LEA R3, P2, R20, R3, 0x1 ;  /* 0x0000000314038211 */ /* 0x001fca00078408ff */
[----:B-1----:R-:W-:Y:S01]  /*18960*/  @!P0 IMAD.X R2, RZ, RZ, R2, P2 ;  /* 0x000000ffff028224 */ /* 0x002fe200010e0602 */
[----:B------:R-:W-:-:S04]  /*18970*/  LOP3.LUT P2, RZ, R22, 0x400, RZ, 0xc0, !PT ;  /* 0x0000040016ff7812 */ /* 0x000fc8000784c0ff */
[----:B------:R-:W-:-:S04]  /*18980*/  @!P0 LOP3.LUT R3, R3, R2, RZ, 0x3c, !PT ;  /* 0x0000000203038212 */ /* 0x000fc800078e3cff */
[----:B------:R-:W-:-:S04]  /*18990*/  @!P0 LOP3.LUT R2, R3, R2, RZ, 0x3c, !PT ;  /* 0x0000000203028212 */ /* 0x000fc800078e3cff */
[----:B------:R-:W-:-:S05]  /*189a0*/  @!P0 LOP3.LUT R3, R3, R2, RZ, 0x3c, !PT ;  /* 0x0000000203038212 */ /* 0x000fca00078e3cff */
[----:B------:R-:W-:Y:S01]  /*189b0*/  @!P0 LDGSTS.E.BYPASS.LTC128B.128 [R26+0x26c00], desc[UR40][R2.64], !P6 ;  /* 0x26c00000021a8fae */ /* 0x000fe2000f101d68 */
[----:B------:R-:W-:-:S03]  /*189c0*/  LOP3.LUT P6, RZ, R22, 0x100000, RZ, 0xc0, !PT ;  /* 0x0010000016ff7812 */ /* 0x000fc600078cc0ff */
[----:B------:R-:W-:Y:S10]  /*189d0*/  @!P0 LDGSTS.E.BYPASS.LTC128B.128 [R26+0x28c00], desc[UR40][R2.64+0x80], !P2 ;  /* 0x28c00080021a8fae */ /* 0x000ff4000d101d68 */
[----:B------:R-:W-:Y:S04]  /*189e0*/  @!P0 LDGSTS.E.BYPASS.LTC128B.128 [R26+0x2ac00], desc[UR40][R2.64+0x100], !P6 ;  /* 0x2ac00100021a8fae */ /* 0x000fe8000f101d68 */
[----:B------:R-:W-:Y:S04]  /*189f0*/  @!P0 LDGSTS.E.BYPASS.LTC128B.128 [R26+0x2cc00], desc[UR40][R2.64+0x180], !P5 ;  /* 0x2cc00180021a8fae */ /* 0x000fe8000e901d68 */
[----:B------:R-:W-:Y:S04]  /*18a00*/  @!P0 LDGSTS.E.BYPASS.LTC128B.128 [R26+0x2ec00], desc[UR40][R2.64+0x200], !P4 ;  /* 0x2ec00200021a8fae */ /* 0x000fe8000e101d68 */
[----:B------:R-:W-:Y:S04]  /*18a10*/  @!P0 LDGSTS.E.BYPASS.LTC128B.128 [R26+0x30c00], desc[UR40][R2.64+0x280], !P3 ;  /* 0x30c00280021a8fae */ /* 0x000fe8000d901d68 */
[----:B------:R-:W-:Y:S01]  /*18a20*/  @!P0 LDGSTS.E.BYPASS.LTC128B.128 [R26+0x32c00], desc[UR40][R2.64+0x300], P1 ;  /* 0x32c00300021a8fae */ /* 0x000fe20008901d68 */
[----:B------:R-:W-:-:S13]  /*18a30*/  LOP3.LUT P1, RZ, R22, 0x80000, RZ, 0xc0, !PT ;  /* 0x0008000016ff7812 */ /* 0x000fda000782c0ff */
[----:B------:R0:W-:Y:S01]  /*18a40*/  @!P0 LDGSTS.E.BYPASS.LTC128B.128 [R26+0x34c00], desc[UR40][R2.64+0x380], P1 ;  /* 0x34c00380021a8fae */ /* 0x0001e20008901d68 */
[----:B------:R-:W-:-:S13]  /*18a50*/  ISETP.GE.AND P0, PT, R9, R6, PT ;  /* 0x000000060900720c */ /* 0x000fda0003f06270 */
[----:B------:R-:W-:-:S05]  /*18a60*/  @!P0 LEA R9, P1, R20, R14, 0x1 ;  /* 0x0000000e14098211 */ /* 0x000fca00078208ff */
[----:B------:R-:W-:Y:S01]  /*18a70*/  @!P0 IMAD.X R10, RZ, RZ, R8, P1 ;  /* 0x000000ffff0a8224 */ /* 0x000fe200008e0608 */
[----:B------:R-:W-:Y:S01]  /*18a80*/  LOP3.LUT P1, RZ, R22, 0x800, RZ, 0xc0, !PT ;  /* 0x0000080016ff7812 */ /* 0x000fe2000782c0ff */
[----:B0-----:R-:W-:Y:S01]  /*18a90*/  @!P0 IMAD.MOV.U32 R2, RZ, RZ, R9 ;  /* 0x000000ffff028224 */ /* 0x001fe200078e0009 */
[----:B------:R-:W-:Y:S01]  /*18aa0*/  @!P0 LOP3.LUT R8, R0, 0x40, RZ, 0xc0, !PT ;  /* 0x0000004000088812 */ /* 0x000fe200078ec0ff */
[----:B------:R-:W-:-:S03]  /*18ab0*/  @!P0 IMAD.MOV.U32 R3, RZ, RZ, R10 ;  /* 0x000000ffff038224 */ /* 0x000fc600078e000a */
        /* <DEDUP_REMOVED lines=11> */
[----:B------:R-:W-:-:S13]  /*18b70*/  @!P0 ISETP.NE.U32.AND P1, PT, R8, RZ, PT ;  /* 0x000000ff0800820c */ /* 0x000fda0003f25070 */
[----:B------:R0:W-:Y:S04]  /*18b80*/  @!P0 LDGSTS.E.BYPASS.LTC128B.128 [R26+0x35400], desc[UR40][R2.64+0x380], P1 ;  /* 0x35400380021a8fae */ /* 0x0001e80008901d68 */
[----:B0-2---:R0:W1:Y:S02]  /*18b90*/  SHFL.IDX PT, R2, R5, 0x3, 0x181f ;  /* 0x00781f0005027f89 */ /* 0x00506400000e0000 */
.L_x_4789:
[----:B------:R-:W2:Y:S01]  /*18ba0*/  LDL.LU R3, [R1+0x34] ;  /* 0x0000340001037983 */ /* 0x000ea20000300800 */
[----:B------:R-:W-:Y:S01]  /*18bb0*/  BSSY B0, `(.L_x_4663) ;  /* 0x0000019000007945 */ /* 0x000fe20003800000 */
[----:B--2---:R-:W-:-:S13]  /*18bc0*/  ISETP.GE.AND P0, PT, R3, R6, PT ;  /* 0x000000060300720c */ /* 0x004fda0003f06270 */
[----:B------:R-:W-:Y:S05]  /*18bd0*/  @P0 BRA `(.L_x_4664) ;  /* 0x0000000000580947 */ /* 0x000fea0003800000 */
[----:B------:R-:W-:Y:S02]  /*18be0*/  LOP3.LUT R0, R0, 0x40, RZ, 0xc0, !PT ;  /* 0x0000004000007812 */ /* 0x000fe400078ec0ff */
[----:B------:R-:W-:Y:S02]  /*18bf0*/  LOP3.LUT P6, RZ, R22, 0x800, RZ, 0xc0, !PT ;  /* 0x0000080016ff7812 */ /* 0x000fe400078cc0ff */
[----:B-1----:R-:W-:Y:S02]  /*18c00*/  LEA R2, P0, R20, R2, 0x1 ;  /* 0x0000000214027211 */ /* 0x002fe400078008ff */
[C---:B------:R-:W-:Y:S02]  /*18c10*/  LOP3.LUT P2, RZ, R22.reuse, 0x400, RZ, 0xc0, !PT ;  /* 0x0000040016ff7812 */ /* 0x040fe4000784c0ff */
[----:B------:R-:W-:Y:S01]  /*18c20*/  LOP3.LUT P1, RZ, R22, 0x200, RZ, 0xc0, !PT ;  /* 0x0000020016ff7812 */ /* 0x000fe2000782c0ff */
[----:B------:R-:W-:Y:S01]  /*18c30*/  IMAD.X R3, RZ, RZ, R4, P0 ;  /* 0x000000ffff037224 */ /* 0x000fe200000e0604 */
[----:B------:R-:W-:-:S02]  /*18c40*/  SHF.R.U32.HI R0, RZ, 0x2, R0 ;  /* 0x00000002ff007819 */ /* 0x000fc40000011600 */
[----:B------:R-:W-:Y:S02]  /*18c50*/  LOP3.LUT R7, R7, 0x80, RZ, 0xc0, !PT ;  /* 0x0000008007077812 */ /* 0x000fe400078ec0ff */
[----:B------:R-:W-:Y:S01]  /*18c60*/  ISETP.NE.U32.AND P0, PT, R0, RZ, PT ;  /* 0x000000ff0000720c */ /* 0x000fe20003f05070 */
[----:B------:R-:W-:Y:S01]  /*18c70*/  @!PT LDS RZ, [RZ] ;  /* 0x00000000fffff984 */ /* 0x000fe20000000800 */
[----:B------:R-:W-:Y:S01]  /*18c80*/  @!PT LDS RZ, [RZ] ;  /* 0x00000000fffff984 */ /* 0x000fe20000000800 */
[----:B------:R-:W-:Y:S01]  /*18c90*/  @!PT LDS RZ, [RZ] ;  /* 0x00000000fffff984 */ /* 0x000fe20000000800 */
[----:B------:R2:W-:Y:S01]  /*18ca0*/  LDGSTS.E.BYPASS.LTC128B.128 [R26+0x27c00], desc[UR40][R2.64], !P6 ;  /* 0x27c00000021a7fae */ /* 0x0005e2000f101d68 */
[----:B------:R-:W-:-:S03]  /*18cb0*/  SHF.R.U32.HI R7, RZ, 0x3, R7 ;  /* 0x00000003ff077819 */ /* 0x000fc60000011607 */
        /* <DEDUP_REMOVED lines=8> */
.L_x_4664:
[----:B------:R-:W-:Y:S05]  /*18d40*/  BSYNC B0 ;  /* 0x0000000000007941 */ /* 0x000fea0003800000 */
.L_x_4663:
[----:B------:R-:W-:Y:S01]  /*18d50*/  NOP ;  /* 0x0000000000007918 */ /* 0x000fe20000000000 */
[----:B------:R-:W-:-:S13]  /*18d60*/  PLOP3.LUT P0, PT, PT, PT, PT, 0x80, 0x0 ;  /* 0x000000000000781c */ /* 0x000fda0003f0f070 */
.L_x_4665:
[----:B------:R-:W-:Y:S02]  /*18d70*/  PLOP3.LUT P1, PT, P1, P0, PT, 0xa2, 0x0 ;  /* 0x000000000000781c */ /* 0x000fe40000f21472 */
[----:B------:R-:W-:-:S08]  /*18d80*/  @P0 R2UR P1, UR4, R23 ;  /* 0x00000000170402ca */ /* 0x000fd00000020000 */
[----:B------:R-:W-:-:S05]  /*18d90*/  @P0 PLOP3.LUT P0, PT, P1, PT, PT, 0x80, 0x0 ;  /* 0x000000000000081c */ /* 0x000fca0000f0f070 */
[----:B------:R-:W-:Y:S01]  /*18da0*/  @!P1 SYNCS.ARRIVE.TRANS64.RED.A0T1 RZ, [UR4+0x38810], RZ ;  /* 0x038810ffffff99a7 */ /* 0x000fe20008200404 */
[----:B------:R-:W-:Y:S07]  /*18db0*/  @!P1 ARRIVES.LDGSTSBAR.64.TRANSCNT [UR4+0x38810] ;  /* 0x03881000ff0099b0 */ /* 0x000fee0008000a84 */
[----:B------:R-:W-:Y:S05]  /*18dc0*/  @P0 BRA.U.ANY `(.L_x_4665) ;  /* 0xfffffffd00e80947 */ /* 0x000fea000393ffff */
[----:B-12---:R-:W2:Y:S02]  /*18dd0*/  LDL.LU R2, [R1+0x28] ;  /* 0x0000280001027983 */ /* 0x006ea40000300800 */
        /* <DEDUP_REMOVED lines=9> */
[----:B------:R-:W2:Y:S03]  /*18e70*/  SYNCS.PHASECHK.TRANS64.TRYWAIT P0, [R23+URZ+0x38820], R0 ;  /* 0x03882000170075a7 */ /* 0x000ea6000800017f */
[----:B-12---:R-:W-:Y:S05]  /*18e80*/  @!P0 BRA `(.L_x_4667) ;  /* 0x0000004c00208947 */ /* 0x006fea0003800000 */
.L_x_4790:
[----:B------:R-:W-:Y:S05]  /*18e90*/  BSYNC B0 ;  /* 0x0000000000007941 */ /* 0x000fea0003800000 */
.L_x_4666:
[----:B------:R-:W2:Y:S02]  /*18ea0*/  LDL R2, [R1+0x4c] ;  /* 0x00004c0001027983 */ /* 0x000ea40000100800 */
[----:B--2---:R-:W-:-:S13]  /*18eb0*/  ISETP.NE.AND P0, PT, R2, 0x3, PT ;  /* 0x000000030200780c */ /* 0x004fda0003f05270 */
[----:B------:R-:W-:Y:S05]  /*18ec0*/  @!P0 BRA `(.L_x_4668) ;  /* 0x0000000000048947 */ /* 0x000fea0003800000 */
[----:B------:R-:W-:Y:S01]  /*18ed0*/  BPT.TRAP 0x1 ;  /* 0x000000040000795c */ /* 0x000fe20000300000 */
.L_x_4668:
[----:B-1----:R-:W-:Y:S01]  /*18ee0*/  SHF.L.U32 R0, R28, 0x1f, RZ ;  /* 0x0000001f1c007819 */ /* 0x002fe200000006ff */
[----:B------:R-:W-:Y:S03]  /*18ef0*/  BSSY B0, `(.L_x_4669) ;  /* 0x0000003000007945 */ /* 0x000fe60003800000 */
[----:B------:R-:W1:Y:S02]  /*18f00*/  SYNCS.PHASECHK.TRANS64.TRYWAIT P0, [R27+URZ+0x38860], R0 ;  /* 0x038860001b0075a7 */ /* 0x000e64000800017f */
[----:B-1----:R-:W-:Y:S05]  /*18f10*/  @!P0 BRA `(.L_x_4670) ;  /* 0x0000004c00108947 */ /* 0x002fea0003800000 */
.L_x_4791:
[----:B------:R-:W-:Y:S05]  /*18f20*/  BSYNC B0 ;  /* 0x0000000000007941 */ /* 0x000fea0003800000 */
.L_x_4669:
[----:B------:R-:W1:Y:S01]  /*18f30*/  LDL.LU R3, [R1+0x3c] ;  /* 0x00003c0001037983 */ /* 0x000e620000300800 */
[----:B------:R-:W-:-:S03]  /*18f40*/  ULDC.64 UR4, c[0x0][0x328] ;  /* 0x0000ca0000047ab9 */ /* 0x000fc60000000a00 */
[----:B------:R-:W2:Y:S04]  /*18f50*/  LDL.LU R2, [R1+0xc] ;  /* 0x00000c0001027983 */ /* 0x000ea80000300800 */
[----:B0-----:R-:W3:Y:S04]  /*18f60*/  LDL.LU R5, [R1+0x40] ;  /* 0x0000400001057983 */ /* 0x001ee80000300800 */
[----:B------:R-:W4:Y:S01]  /*18f70*/  LDL.LU R4, [R1+0x4] ;  /* 0x0000040001047983 */ /* 0x000f220000300800 */
[----:B-1----:R-:W-:-:S04]  /*18f80*/  IMAD R0, R3, UR4, RZ ;  /* 0x0000000403007c24 */ /* 0x002fc8000f8e02ff */
[C---:B--2---:R-:W-:Y:S02]  /*18f90*/  IMAD R0, R2.reuse, UR5, R0 ;  /* 0x0000000502007c24 */ /* 0x044fe4000f8e0200 */
[----:B------:R-:W-:Y:S01]  /*18fa0*/  IMAD.WIDE.U32 R2, R2, UR4, RZ ;  /* 0x0000000402027c25 */ /* 0x000fe2000f8e00ff */
[----:B------:R-:W-:-:S03]  /*18fb0*/  ULDC.64 UR4, c[0x0][0x338] ;  /* 0x0000ce0000047ab9 */ /* 0x000fc60000000a00 */
[----:B------:R-:W-:Y:S02]  /*18fc0*/  IMAD.IADD R3, R3, 0x1, R0 ;  /* 0x0000000103037824 */ /* 0x000fe400078e0200 */
[----:B---3--:R-:W-:Y:S02]  /*18fd0*/  IMAD R0, R5, UR4, RZ ;  /* 0x0000000405007c24 */ /* 0x008fe4000f8e02ff */
[----:B----4-:R-:W-:-:S04]  /*18fe0*/  IMAD.WIDE.U32 R2, R4, UR4, R2 ;  /* 0x0000000404027c25 */ /* 0x010fc8000f8e0002 */
        /* <DEDUP_REMOVED lines=18> */
[C---:B------:R-:W-:Y:S01]  /*19110*/  LOP3.LUT P3, RZ, R33.reuse, 0x8, RZ, 0xc0, !PT ;  /* 0x0000000821ff7812 */ /* 0x040fe2000786c0ff */
[----:B------:R-:W2:Y:S01]  /*19120*/  SHFL.IDX PT, R3, R6, RZ, 0x181f ;  /* 0x00181fff06037589 */ /* 0x000ea200000e0000 */
[----:B------:R-:W-:Y:S02]  /*19130*/  LOP3.LUT P2, RZ, R33, 0x10, RZ, 0xc0, !PT ;  /* 0x0000001021ff7812 */ /* 0x000fe4000784c0ff */
[----:B------:R-:W-:Y:S01]  /*19140*/  LOP3.LUT R22, R22, 0xfffffdff, RZ, 0xc0, !PT ;  /* 0xfffffdff16167812 */ /* 0x000fe200078ec0ff */
[----:B0-----:R-:W-:-:S05]  /*19150*/  IMAD.SHL.U32 R7, R7, 0x8, RZ ;  /* 0x0000000807077824 */ /* 0x001fca00078e00ff */
[----:B------:R-:W-:-:S05]  /*19160*/  LOP3.LUT R7, R7, 0x38, RZ, 0xc0, !PT ;  /* 0x0000003807077812 */ /* 0x000fca00078ec0ff */
[----:B------:R-:W-:Y:S01]  /*19170*/  IMAD.SHL.U32 R0, R7, 0x2, RZ ;  /* 0x0000000207007824 */ /* 0x000fe200078e00ff */
[----:B------:R-:W-:-:S04]  /*19180*/  LOP3.LUT R7, R33, 0x1, RZ, 0xc0, !PT ;  /* 0x0000000121077812 */ /* 0x000fc800078ec0ff */
[----:B-1----:R-:W-:Y:S02]  /*19190*/  IADD3 R2, P0, R2, R0, RZ ;  /* 0x0000000002027210 */ /* 0x002fe40007f1e0ff */
[----:B------:R-:W-:Y:S02]  /*191a0*/  ISETP.NE.U32.AND P1, PT, R7, 0x1, PT ;  /* 0x000000010700780c */ /* 0x000fe40003f25070 */
[----:B------:R-:W-:Y:S01]  /*191b0*/  PRMT R7, R33, 0x8880, RZ ;  /* 0x0000888021077816 */ /* 0x000fe200000000ff */
[----:B--2---:R-:W-:Y:S01]  /*191c0*/  IMAD.X R3, RZ, RZ, R3, P0 ;  /* 0x000000ffff037224 */ /* 0x004fe200000e0603 */
[----:B------:R-:W-:-:S09]  /*191d0*/  ISETP.LT.OR P0, PT, R31, 0x1, P1 ;  /* 0x000000011f00780c */ /* 0x000fd20000f01670 */
[----:B------:R-:W-:Y:S02]  /*191e0*/  @P1 LOP3.LUT R22, R22, 0x200, RZ, 0xfc, !PT ;  /* 0x0000020016161812 */ /* 0x000fe400078efcff */
[----:B------:R-:W-:Y:S02]  /*191f0*/  LOP3.LUT P1, RZ, R33, 0x20, RZ, 0xc0, !PT ;  /* 0x0000002021ff7812 */ /* 0x000fe4000782c0ff */
[----:B------:R-:W-:Y:S01]  /*19200*/  @!PT LDS RZ, [RZ] ;  /* 0x00000000fffff984 */ /* 0x000fe20000000800 */
[----:B------:R-:W-:Y:S01]  /*19210*/  LDGSTS.E.BYPASS.LTC128B.128 [R4+0x400], desc[UR40][R2.64], !P0 ;  /* 0x0040000002047fae */ /* 0x000fe2000c101d68 */
[----:B------:R-:W-:Y:S02]  /*19220*/  ISETP.LT.OR P0, PT, R31, 0x1, !P5 ;  /* 0x000000011f00780c */ /* 0x000fe40006f01670 */
[----:B------:R-:W-:-:S11]  /*19230*/  LOP3.LUT R22, R22, 0xfffffbff, RZ, 0xc0, !PT ;  /* 0xfffffbff16167812 */ /* 0x000fd600078ec0ff */
        /* <DEDUP_REMOVED lines=62> */
.L_x_4801:
        /* <DEDUP_REMOVED lines=34> */
.L_x_4672:
        /* <DEDUP_REMOVED lines=11> */
.L_x_4673:
        /* <DEDUP_REMOVED lines=9> */
[----:B--2---:R-:W-:Y:S02]  /*19980*/  LOP3.LUT R2, R2, 0x40, RZ, 0xc0, !PT ;  /* 0x0000004002027812 */ /* 0x004fe400078ec0ff */
[----:B---3--:R-:W-:Y:S02]  /*19990*/  LEA.HI.SX32 R7, R3, 0xfffffffe, 0x1a ;  /* 0xfffffffe03077811 */ /* 0x008fe400078fd2ff */
[----:B------:R-:W-:-:S07]  /*199a0*/  SHF.R.U32.HI R33, RZ, 0x2, R2 ;  /* 0x00000002ff217819 */ /* 0x000fce0000011602 */
.L_x_4688:
[----:B--2---:R-:W2:Y:S01]  /*199b0*/  LDL R10, [R1+0x4c] ;  /* 0x00004c00010a7983 */ /* 0x004ea20000100800 */
[----:B0-----:R-:W0:Y:S01]  /*199c0*/  LDC R5, c[0x0][0x430] ;  /* 0x00010c00ff057b82 */ /* 0x001e220000000800 */
[----:B-1----:R-:W1:Y:S01]  /*199d0*/  S2R R2, SR_TID.X ;  /* 0x0000000000027919 */ /* 0x002e620000002100 */
[----:B---3--:R-:W3:Y:S01]  /*199e0*/  S2R R8, SR_TID.X ;  /* 0x0000000000087919 */ /* 0x008ee20000002100 */
[----:B0-----:R-:W-:Y:S02]  /*199f0*/  ISETP.NE.AND P0, PT, R5, 0x1, PT ;  /* 0x000000010500780c */ /* 0x001fe40003f05270 */
[----:B-1----:R-:W-:-:S11]  /*19a00*/  LOP3.LUT R2, R2, 0x7f, RZ, 0xc0, !PT ;  /* 0x0000007f02027812 */ /* 0x002fd600078ec0ff */
[----:B------:R-:W0:Y:S01]  /*19a10*/  @P0 LDC R6, c[0x0][0x434] ;  /* 0x00010d00ff060b82 */ /* 0x000e220000000800 */
[----:B---3--:R-:W-:Y:S01]  /*19a20*/  IMAD.SHL.U32 R8, R8, 0x10, RZ ;  /* 0x0000001008087824 */ /* 0x008fe200078e00ff */
[----:B------:R-:W-:-:S04]  /*19a30*/  SHF.R.U32.HI R2, RZ, 0x3, R2 ;  /* 0x00000003ff027819 */ /* 0x000fc80000011602 */
[----:B------:R-:W-:Y:S02]  /*19a40*/  LOP3.LUT R8, R2, 0x70, R8, 0xf8, !PT ;  /* 0x0000007002087812 */ /* 0x000fe400078ef808 */
[----:B------:R-:W1:Y:S02]  /*19a50*/  @P0 LDC R3, c[0x0][0x438] ;  /* 0x00010e00ff030b82 */ /* 0x000e640000000800 */
[----:B------:R-:W-:Y:S01]  /*19a60*/  ISETP.GT.U32.AND P1, PT, R8, 0x3f, PT ;  /* 0x0000003f0800780c */ /* 0x000fe20003f24070 */
[----:B------:R-:W-:-:S04]  /*19a70*/  IMAD R4, R7, 0x40, R34 ;  /* 0x0000004007047824 */ /* 0x000fc800078e0222 */
[----:B------:R-:W-:-:S08]  /*19a80*/  IMAD.IADD R4, R8, 0x1, R4 ;  /* 0x0000000108047824 */ /* 0x000fd000078e0204 */
[----:B------:R-:W3:Y:S01]  /*19a90*/  @!P1 LDC.64 R8, c[0x0][0x428] ;  /* 0x00010a00ff089b82 */ /* 0x000ee20000000a00 */
[----:B0-----:R-:W-:-:S04]  /*19aa0*/  @P0 IMAD.HI.U32 R6, R4, R6, RZ ;  /* 0x0000000604060227 */ /* 0x001fc800078e00ff */
[----:B------:R-:W-:Y:S01]  /*19ab0*/  IMAD.MOV.U32 R2, RZ, RZ, R4 ;  /* 0x000000ffff027224 */ /* 0x000fe200078e0004 */
[----:B-1----:R-:W-:-:S05]  /*19ac0*/  @P0 SHF.R.U32.HI R2, RZ, R3, R6 ;  /* 0x00000003ff020219 */ /* 0x002fca0000011606 */
[----:B------:R-:W-:-:S04]  /*19ad0*/  IMAD.MOV R3, RZ, RZ, -R2 ;  /* 0x000000ffff037224 */ /* 0x000fc800078e0a02 */
[----:B------:R-:W-:Y:S01]  /*19ae0*/  IMAD R5, R5, R3, R4 ;  /* 0x0000000305057224 */ /* 0x000fe200078e0204 */
[--C-:B------:R-:W-:Y:S01]  /*19af0*/  @!P1 SHF.R.S32.HI R3, RZ, 0x1f, R2.reuse ;  /* 0x0000001fff039819 */ /* 0x100fe20000011402 */
[-C--:B---3--:R-:W-:Y:S02]  /*19b00*/  @!P1 IMAD R4, R35, R8.reuse, RZ ;  /* 0x0000000823049224 */ /* 0x088fe400078e02ff */
[----:B------:R-:W-:-:S04]  /*19b10*/  @!P1 IMAD.WIDE.U32 R2, R32, R8, R2 ;  /* 0x0000000820029225 */ /* 0x000fc800078e0002 */
[----:B------:R-:W-:Y:S02]  /*19b20*/  @!P1 IMAD R4, R32, R9, R4 ;  /* 0x0000000920049224 */ /* 0x000fe400078e0204 */
[----:B------:R-:W0:Y:S02]  /*19b30*/  @!P1 LDC.64 R8, c[0x0][0x418] ;  /* 0x00010600ff089b82 */ /* 0x000e240000000a00 */
[----:B------:R-:W-:Y:S02]  /*19b40*/  @!P1 IMAD.IADD R3, R4, 0x1, R3 ;  /* 0x0000000104039824 */ /* 0x000fe400078e0203 */
[----:B------:R-:W-:Y:S02]  /*19b50*/  IMAD.MOV.U32 R4, RZ, RZ, RZ ;  /* 0x000000ffff047224 */ /* 0x000fe400078e00ff */
[----:B------:R-:W-:Y:S01]  /*19b60*/  VIADD R25, R25, 0x1 ;  /* 0x0000000119197836 */ /* 0x000fe20000000000 */
[----:B0-----:R-:W-:-:S04]  /*19b70*/  @!P1 LEA R8, P0, R2, R8, 0x2 ;  /* 0x0000000802089211 */ /* 0x001fc800078010ff */
[----:B------:R-:W-:Y:S02]  /*19b80*/  @!P1 LEA.HI.X R9, R2, R9, R3, 0x2, P0 ;  /* 0x0000000902099211 */ /* 0x000fe400000f1403 */
[----:B------:R-:W-:-:S03]  /*19b90*/  ISETP.NE.AND P0, PT, R25, 0x2, PT ;  /* 0x000000021900780c */ /* 0x000fc60003f05270 */
[----:B------:R0:W5:Y:S01]  /*19ba0*/  @!P1 LDG.E R4, desc[UR40][R8.64] ;  /* 0x0000002808049981 */ /* 0x000162000c1e1900 */
[----:B------:R-:W-:Y:S01]  /*19bb0*/  SEL R2, RZ, 0x1, P0 ;  /* 0x00000001ff027807 */ /* 0x000fe20000000000 */
[----:B------:R-:W-:Y:S05]  /*19bc0*/  YIELD ;  /* 0x0000000000007946 */ /* 0x000fea0003800000 */
[----:B------:R-:W-:Y:S01]  /*19bd0*/  LOP3.LUT R28, R28, R2, RZ, 0x3c, !PT ;  /* 0x000000021c1c7212 */ /* 0x000fe200078e3cff */
[----:B------:R-:W-:Y:S01]  /*19be0*/  IMAD.MOV.U32 R2, RZ, RZ, R7 ;  /* 0x000000ffff027224 */ /* 0x000fe200078e0007 */
[----:B------:R-:W-:Y:S01]  /*19bf0*/  SEL R25, R25, RZ, P0 ;  /* 0x000000ff19197207 */ /* 0x000fe20000000000 */
[----:B------:R-:W-:-:S03]  /*19c00*/  VIADD R7, R7, 0xffffffff ;  /* 0xffffffff07077836 */ /* 0x000fc60000000000 */
[----:B------:R-:W-:Y:S02]  /*19c10*/  ISETP.GT.AND P3, PT, R2, RZ, PT ;  /* 0x000000ff0200720c */ /* 0x000fe40003f64270 */
[----:B--2---:R-:W-:-:S13]  /*19c20*/  ISETP.NE.AND P1, PT, R10, 0x3, PT ;  /* 0x000000030a00780c */ /* 0x004fda0003f25270 */
[----:B0-----:R-:W-:Y:S05]  /*19c30*/  @!P1 BRA `(.L_x_4676) ;  /* 0x0000000000049947 */ /* 0x001fea0003800000 */
[----:B------:R-:W-:Y:S01]  /*19c40*/  BPT.TRAP 0x1 ;  /* 0x000000040000795c */ /* 0x000fe20000300000 */
.L_x_4676:
[----:B------:R-:W-:Y:S01]  /*19c50*/  IMAD R6, R25, 0x8, R23 ;  /* 0x0000000819067824 */ /* 0x000fe200078e0217 */
[----:B------:R-:W-:Y:S01]  /*19c60*/  SHF.L.U32 R21, R28, 0x1f, RZ ;  /* 0x0000001f1c157819 */ /* 0x000fe200000006ff */
[----:B------:R-:W-:Y:S01]  /*19c70*/  BSSY B1, `(.L_x_4677) ;  /* 0x0000004000017945 */ /* 0x000fe20003800000 */
[----:B------:R-:W-:Y:S02]  /*19c80*/  SHF.R.S32.HI R9, RZ, 0x1f, R5 ;  /* 0x0000001fff097819 */ /* 0x000fe40000011405 */
[----:B------:R-:W0:Y:S02]  /*19c90*/  SYNCS.PHASECHK.TRANS64.TRYWAIT P0, [R6+URZ+0x38840], R21 ;  /* 0x03884015060075a7 */ /* 0x000e24000800017f */
[----:B0-----:R-:W-:Y:S05]  /*19ca0*/  @!P0 BRA `(.L_x_4678) ;  /* 0x0000004400e88947 */ /* 0x001fea0003800000 */
.L_x_4802:
[----:B------:R-:W-:Y:S05]  /*19cb0*/  BSYNC B1 ;  /* 0x0000000000017941 */ /* 0x000fea0003800000 */
.L_x_4677:
        /* <DEDUP_REMOVED lines=42> */
.L_x_4812:
        /* <DEDUP_REMOVED lines=8> */
.L_x_4680:
[----:B------:R-:W-:Y:S02]  /*19fe0*/  PLOP3.LUT P1, PT, P1, P0, PT, 0xa2, 0x0 ;  /* 0x000000000000781c */ /* 0x000fe40000f21472 */
[----:B------:R-:W-:-:S08]  /*19ff0*/  @P0 R2UR P1, UR4, R6 ;  /* 0x00000000060402ca */ /* 0x000fd00000020000 */
[----:B------:R-:W-:-:S05]  /*1a000*/  @P0 PLOP3.LUT P0, PT, P1, PT, PT, 0x80, 0x0 ;  /* 0x000000000000081c */ /* 0x000fca0000f0f070 */
[----:B------:R-:W-:Y:S01]  /*1a010*/  @!P1 SYNCS.ARRIVE.TRANS64.RED.A0T1 RZ, [UR4+0x38830], RZ ;  /* 0x038830ffffff99a7 */ /* 0x000fe20008200404 */
[----:B------:R-:W-:Y:S07]  /*1a020*/  @!P1 ARRIVES.LDGSTSBAR.64.TRANSCNT [UR4+0x38830] ;  /* 0x03883000ff0099b0 */ /* 0x000fee0008000a84 */
[----:B------:R-:W-:Y:S05]  /*1a030*/  @P0 BRA.U.ANY `(.L_x_4680) ;  /* 0xfffffffd00e80947 */ /* 0x000fea000393ffff */
[----:B------:R-:W-:Y:S01]  /*1a040*/  NOP ;  /* 0x0000000000007918 */ /* 0x000fe20000000000 */
[----:B--2---:R-:W2:Y:S02]  /*1a050*/  LDL R2, [R1+0x4c] ;  /* 0x00004c0001027983 */ /* 0x004ea40000100800 */
[----:B--2---:R-:W-:-:S13]  /*1a060*/  ISETP.NE.AND P2, PT, R2, 0x3, PT ;  /* 0x000000030200780c */ /* 0x004fda0003f45270 */
[----:B------:R-:W-:Y:S05]  /*1a070*/  @!P2 BRA `(.L_x_4681) ;  /* 0x000000000004a947 */ /* 0x000fea0003800000 */
[----:B------:R-:W-:Y:S01]  /*1a080*/  BPT.TRAP 0x1 ;  /* 0x000000040000795c */ /* 0x000fe20000300000 */
.L_x_4681:
[----:B------:R2:W-:Y:S01]  /*1a090*/  SYNCS.ARRIVE.TRANS64.A1T0 RZ, [R6+URZ+0x38830], RZ ;  /* 0x038830ff06ff79a7 */ /* 0x0005e2000810003f */
[----:B------:R-:W-:Y:S05]  /*1a0a0*/  @!P2 BRA `(.L_x_4682) ;  /* 0x000000000004a947 */ /* 0x000fea0003800000 */
[----:B------:R-:W-:Y:S01]  /*1a0b0*/  BPT.TRAP 0x1 ;  /* 0x000000040000795c */ /* 0x000fe20000300000 */
.L_x_4682:
[----:B------:R-:W3:Y:S01]  /*1a0c0*/  SYNCS.PHASECHK.TRANS64.TRYWAIT P0, [R6+URZ+0x38860], R21 ;  /* 0x03886015060075a7 */ /* 0x000ee2000800017f */
[----:B------:R-:W-:Y:S04]  /*1a0d0*/  BSSY B1, `(.L_x_4683) ;  /* 0x0000002000017945 */ /* 0x000fe80003800000 */
[----:B---3--:R-:W-:Y:S05]  /*1a0e0*/  @!P0 BRA `(.L_x_4684) ;  /* 0x0000004800088947 */ /* 0x008fea0003800000 */
.L_x_4813:
[----:B------:R-:W-:Y:S05]  /*1a0f0*/  BSYNC B1 ;  /* 0x0000000000017941 */ /* 0x000fea0003800000 */
.L_x_4683:
[----:B------:R-:W-:Y:S01]  /*1a100*/  ULDC.64 UR4, c[0x0][0x328] ;  /* 0x0000ca0000047ab9 */ /* 0x000fe20000000a00 */
[C---:B------:R-:W-:Y:S01]  /*1a110*/  LOP3.LUT P5, RZ, R22.reuse, 0x8, RZ, 0xc0, !PT ;  /* 0x0000000816ff7812 */ /* 0x040fe200078ac0ff */
[----:B------:R-:W-:Y:S01]  /*1a120*/  IMAD R9, R9, UR4, RZ ;  /* 0x0000000409097c24 */ /* 0x000fe2000f8e02ff */
[----:B------:R-:W-:Y:S01]  /*1a130*/  LOP3.LUT P4, RZ, R22, 0x4, RZ, 0xc0, !PT ;  /* 0x0000000416ff7812 */ /* 0x000fe2000788c0ff */
[----:B------:R-:W-:-:S04]  /*1a140*/  IMAD.WIDE.U32 R2, R5, UR4, RZ ;  /* 0x0000000405027c25 */ /* 0x000fc8000f8e00ff */
[----:B------:R-:W-:Y:S01]  /*1a150*/  IMAD R9, R5, UR5, R9 ;  /* 0x0000000505097c24 */ /* 0x000fe2000f8e0209 */
[----:B------:R-:W-:Y:S01]  /*1a160*/  ULDC.64 UR4, c[0x0][0x338] ;  /* 0x0000ce0000047ab9 */ /* 0x000fe20000000a00 */
[----:B-1----:R-:W-:Y:S02]  /*1a170*/  IMAD R17, R25, 0x7000, R8 ;  /* 0x0000700019117824 */ /* 0x002fe400078e0208 */
        /* <DEDUP_REMOVED lines=15> */
[----:B------:R-:W1:Y:S01]  /*1a270*/  SHFL.IDX PT, R2, R9, RZ, 0x181f ;  /* 0x00181fff09027589 */ /* 0x000e6200000e0000 */
[C---:B------:R-:W-:Y:S01]  /*1a280*/  LOP3.LUT P1, RZ, R22.reuse, 0x80, RZ, 0xc0, !PT ;  /* 0x0000008016ff7812 */ /* 0x040fe2000782c0ff */
[----:B------:R-:W-:Y:S01]  /*1a290*/  IMAD R17, R17, 0x2, R23 ;  /* 0x0000000211117824 */ /* 0x000fe200078e0217 */
[C---:B------:R-:W-:Y:S01]  /*1a2a0*/  LOP3.LUT P2, RZ, R22.reuse, 0x40, RZ, 0xc0, !PT ;  /* 0x0000004016ff7812 */ /* 0x040fe2000784c0ff */
[----:B------:R-:W4:Y:S01]  /*1a2b0*/  SHFL.IDX PT, R3, R10, RZ, 0x181f ;  /* 0x00181fff0a037589 */ /* 0x000f2200000e0000 */
[----:B------:R-:W-:-:S03]  /*1a2c0*/  LOP3.LUT R22, R22, 0xfff7ffff, RZ, 0xc0, !PT ;  /* 0xfff7ffff16167812 */ /* 0x000fc600078ec0ff */
[----:B------:R-:W5:Y:S01]  /*1a2d0*/  SHFL.IDX PT, R14, R9, 0x1, 0x181f ;  /* 0x00381f00090e7f89 */ /* 0x000f6200000e0000 */
[----:B------:R-:W-:-:S03]  /*1a2e0*/  @P3 LOP3.LUT R22, R22, 0x80000, RZ, 0xfc, !PT ;  /* 0x0008000016163812 */ /* 0x000fc600078efcff */
[----:B------:R-:W0:Y:S01]  /*1a2f0*/  SHFL.IDX PT, R5, R10, 0x1, 0x181f ;  /* 0x00381f000a057f89 */ /* 0x000e2200000e0000 */
[C---:B------:R-:W-:Y:S02]  /*1a300*/  LOP3.LUT P3, RZ, R22.reuse, 0x20, RZ, 0xc0, !PT ;  /* 0x0000002016ff7812 */ /* 0x040fe4000786c0ff */
[C---:B------:R-:W-:Y:S01]  /*1a310*/  LOP3.LUT P6, RZ, R22.reuse, 0x10, RZ, 0xc0, !PT ;  /* 0x0000001016ff7812 */ /* 0x040fe200078cc0ff */
[----:B------:R-:W-:Y:S01]  /*1a320*/  SHFL.IDX PT, R8, R10, 0x2, 0x181f ;  /* 0x00581f000a087f89 */ /* 0x000fe200000e0000 */
[----:B------:R-:W-:-:S03]  /*1a330*/  LOP3.LUT R22, R22, 0xffdfffff, RZ, 0xc0, !PT ;  /* 0xffdfffff16167812 */ /* 0x000fc600078ec0ff */
[----:B------:R-:W-:Y:S01]  /*1a340*/  SHFL.IDX PT, R10, R10, 0x3, 0x181f ;  /* 0x00781f000a0a7f89 */ /* 0x000fe200000e0000 */
[----:B-1----:R-:W-:-:S05]  /*1a350*/  IADD3 R2, P0, R2, R0, RZ ;  /* 0x0000000002027210 */ /* 0x002fca0007f1e0ff */
[----:B------:R-:W-:Y:S01]  /*1a360*/  @P3 LOP3.LUT R22, R22, 0x200000, RZ, 0xfc, !PT ;  /* 0x0020000016163812 */ /* 0x000fe200078efcff */
[----:B----4-:R-:W-:Y:S01]  /*1a370*/  IMAD.X R3, RZ, RZ, R3, P0 ;  /* 0x000000ffff037224 */ /* 0x010fe200000e0603 */
[----:B------:R-:W-:-:S04]  /*1a380*/  ISETP.NE.U32.AND P0, PT, R33, RZ, PT ;  /* 0x000000ff2100720c */ /* 0x000fc80003f05070 */
[----:B------:R-:W-:Y:S01]  /*1a390*/  LDGSTS.E.BYPASS.LTC128B.128 [R17+0x400], desc[UR40][R2.64], !P1 ;  /* 0x0040000002117fae */ /* 0x000fe2000c901d68 */
[----:B------:R-:W-:-:S03]  /*1a3a0*/  ISETP.NE.U32.AND P1, PT, R31, RZ, PT ;  /* 0x000000ff1f00720c */ /* 0x000fc60003f25070 */
[----:B------:R-:W-:Y:S01]  /*1a3b0*/  LDGSTS.E.BYPASS.LTC128B.128 [R17+0x2400], desc[UR40][R2.64+0x80], !P2 ;  /* 0x0240008002117fae */ /* 0x000fe2000d101d68 */
[----:B-----5:R-:W-:-:S03]  /*1a3c0*/  IADD3 R4, P2, R14, R0, RZ ;  /* 0x000000000e047210 */ /* 0x020fc60007f5e0ff */
[----:B------:R-:W-:Y:S01]  /*1a3d0*/  LDGSTS.E.BYPASS.LTC128B.128 [R17+0x4400], desc[UR40][R2.64+0x100], !P3 ;  /* 0x0440010002117fae */ /* 0x000fe2000d901d68 */
[C---:B------:R-:W-:Y:S01]  /*1a3e0*/  LOP3.LUT P3, RZ, R22.reuse, 0x80, RZ, 0xc0, !PT ;  /* 0x0000008016ff7812 */ /* 0x040fe2000786c0ff */
[----:B0-----:R-:W-:Y:S01]  /*1a3f0*/  IMAD.X R5, RZ, RZ, R5, P2 ;  /* 0x000000ffff057224 */ /* 0x001fe200010e0605 */
        /* <DEDUP_REMOVED lines=33> */
.L_x_4823:
[----:B------:R-:W-:Y:S02]  /*1a610*/  LOP3.LUT R22, R22, 0xffefffff, RZ, 0xc0, !PT ;  /* 0xffefffff16167812 */ /* 0x000fe400078ec0ff */
[----:B-1----:R-:W-:Y:S02]  /*1a620*/  IADD3 R2, P2, R14, R0, RZ ;  /* 0x000000000e027210 */ /* 0x002fe40007f5e0ff */
        /* <DEDUP_REMOVED lines=23> */
.L_x_4686:
[----:B------:R-:W-:Y:S02]  /*1a7a0*/  PLOP3.LUT P1, PT, P1, P0, PT, 0xa2, 0x0 ;  /* 0x000000000000781c */ /* 0x000fe40000f21472 */
[----:B------:R-:W-:-:S08]  /*1a7b0*/  @P0 R2UR P1, UR4, R6 ;  /* 0x00000000060402ca */ /* 0x000fd00000020000 */
[----:B------:R-:W-:-:S05]  /*1a7c0*/  @P0 PLOP3.LUT P0, PT, P1, PT, PT, 0x80, 0x0 ;  /* 0x000000000000081c */ /* 0x000fca0000f0f070 */
[----:B------:R-:W-:Y:S01]  /*1a7d0*/  @!P1 SYNCS.ARRIVE.TRANS64.RED.A0T1 RZ, [UR4+0x38850], RZ ;  /* 0x038850ffffff99a7 */ /* 0x000fe20008200404 */
[----:B------:R-:W-:Y:S07]  /*1a7e0*/  @!P1 ARRIVES.LDGSTSBAR.64.TRANSCNT [UR4+0x38850] ;  /* 0x03885000ff0099b0 */ /* 0x000fee0008000a84 */
[----:B------:R-:W-:Y:S05]  /*1a7f0*/  @P0 BRA.U.ANY `(.L_x_4686) ;  /* 0xfffffffd00e80947 */ /* 0x000fea000393ffff */
[----:B------:R-:W-:Y:S01]  /*1a800*/  NOP ;  /* 0x0000000000007918 */ /* 0x000fe20000000000 */
[----:B0-----:R-:W4:Y:S02]  /*1a810*/  LDL R2, [R1+0x4c] ;  /* 0x00004c0001027983 */ /* 0x001f240000100800 */
[----:B----4-:R-:W-:-:S13]  /*1a820*/  ISETP.NE.AND P2, PT, R2, 0x3, PT ;  /* 0x000000030200780c */ /* 0x010fda0003f45270 */
[----:B------:R-:W-:Y:S05]  /*1a830*/  @!P2 BRA `(.L_x_4687) ;  /* 0x000000000004a947 */ /* 0x000fea0003800000 */
[----:B------:R-:W-:Y:S01]  /*1a840*/  BPT.TRAP 0x1 ;  /* 0x000000040000795c */ /* 0x000fe20000300000 */
.L_x_4687:
[----:B------:R1:W-:Y:S01]  /*1a850*/  SYNCS.ARRIVE.TRANS64.A1T0 RZ, [R6+URZ+0x38850], RZ ;  /* 0x038850ff06ff79a7 */ /* 0x0003e2000810003f */
[----:B------:R-:W-:Y:S05]  /*1a860*/  @P3 BRA `(.L_x_4688) ;  /* 0xfffffff000503947 */ /* 0x000fea000383ffff */
.L_x_4675:
[----:B------:R-:W-:Y:S05]  /*1a870*/  BSYNC B0 ;  /* 0x0000000000007941 */ /* 0x000fea0003800000 */
.L_x_4674:
        /* <DEDUP_REMOVED lines=21> */
.L_x_4690:
[----:B------:R-:W-:Y:S05]  /*1a9d0*/  BSYNC B0 ;  /* 0x0000000000007941 */ /* 0x000fea0003800000 */
.L_x_4689:
[----:B------:R-:W-:-:S07]  /*1a9e0*/  SEL R25, R25, RZ, P0 ;  /* 0x000000ff19197207 */ /* 0x000fce0000000000 */
.L_x_4643:
[----:B------:R-:W-:Y:S05]  /*1a9f0*/  BSYNC B7 ;  /* 0x0000000000077941 */ /* 0x000fea0003800000 */
.L_x_4641:
        /* <DEDUP_REMOVED lines=11> */
.L_x_4691:
        /* <DEDUP_REMOVED lines=36> */
.L_x_4833:
[----:B------:R-:W-:Y:S02]  /*1acf0*/  ULDC UR4, c[0x0][0xd38] ;  /* 0x00034e0000047ab9 */ /* 0x000fe40000000800 */
[----:B------:R-:W-:-:S04]  /*1ad00*/  IMAD.U32 R16, RZ, RZ, UR4 ;  /* 0x00000004ff107e24 */ /* 0x000fc8000f8e00ff */
[----:B-1----:R-:W-:-:S04]  /*1ad10*/  IMAD R5, R14, R16, RZ ;  /* 0x000000100e057224 */ /* 0x002fc800078e02ff */
[----:B------:R-:W-:-:S05]  /*1ad20*/  IMAD.IADD R4, R4, 0x1, R5 ;  /* 0x0000000104047824 */ /* 0x000fca00078e0205 */
[----:B------:R-:W-:-:S13]  /*1ad30*/  ISETP.GT.AND P6, PT, R4, R0, PT ;  /* 0x000000000400720c */ /* 0x000fda0003fc4270 */
[----:B------:R-:W-:Y:S05]  /*1ad40*/  @P6 BRA `(.L_x_4694) ;  /* 0x00000000009c6947 */ /* 0x000fea0003800000 */
.L_x_4699:
        /* <DEDUP_REMOVED lines=14> */
.L_x_4697:
[----:B------:R-:W-:Y:S05]  /*1ae30*/  BSYNC B0 ;  /* 0x0000000000007941 */ /* 0x000fea0003800000 */
.L_x_4696:
        /* <DEDUP_REMOVED lines=18> */
.L_x_4841:
[----:B------:R-:W-:Y:S02]  /*1af60*/  ULDC UR4, c[0x0][0xd38] ;  /* 0x00034e0000047ab9 */ /* 0x000fe40000000800 */
[----:B------:R-:W-:-:S04]  /*1af70*/  IMAD.U32 R16, RZ, RZ, UR4 ;  /* 0x00000004ff107e24 */ /* 0x000fc8000f8e00ff */
[----:B-1----:R-:W-:-:S04]  /*1af80*/  IMAD R5, R14, R16, RZ ;  /* 0x000000100e057224 */ /* 0x002fc800078e02ff */
[----:B------:R-:W-:-:S05]  /*1af90*/  IMAD.IADD R4, R5, 0x1, R4 ;  /* 0x0000000105047824 */ /* 0x000fca00078e0204 */
[----:B------:R-:W-:-:S13]  /*1afa0*/  ISETP.GT.AND P6, PT, R4, R0, PT ;  /* 0x000000000400720c */ /* 0x000fda0003fc4270 */
[----:B------:R-:W-:Y:S05]  /*1afb0*/  @!P6 BRA `(.L_x_4699) ;  /* 0xfffffffc0064e947 */ /* 0x000fea000383ffff */
.L_x_4694:
        /* <DEDUP_REMOVED lines=8> */
.L_x_4845:
[----:B------:R-:W-:Y:S01]  /*1b040*/  ISETP.NE.AND P0, PT, R6, RZ, PT ;  /* 0x000000ff0600720c */ /* 0x000fe20003f05270 */
[----:B------:R-:W-:-:S12]  /*1b050*/  IMAD.MOV.U32 R14, RZ, RZ, RZ ;  /* 0x000000ffff0e7224 */ /* 0x000fd800078e00ff */
[----:B------:R-:W-:Y:S05]  /*1b060*/  @!P0 BRA `(.L_x_4701) ;  /* 0x0000000000108947 */ /* 0x000fea0003800000 */
[----:B------:R-:W-:Y:S01]  /*1b070*/  UMOV UR4, 0xffffffff ;  /* 0xffffffff00047882 */ /* 0x000fe20000000000 */
[----:B------:R-:W-:Y:S02]  /*1b080*/  VIADD R12, R4, 0xffffffff ;  /* 0xffffffff040c7836 */ /* 0x000fe40000000000 */
[----:B------:R-:W-:Y:S05]  /*1b090*/  BRA.DIV UR4, `(.L_x_4702) ;  /* 0x0000004a04347947 */ /* 0x000fea000b800000 */
[----:B------:R3:W4:Y:S02]  /*1b0a0*/  SHFL.IDX PT, R14, R3, R12, 0x1f ;  /* 0x00001f0c030e7589 */ /* 0x00072400000e0000 */
.L_x_4701:
        /* <DEDUP_REMOVED lines=31> */
.L_x_4695:
[----:B------:R-:W-:Y:S01]  /*1b2a0*/  UMOV UR4, URZ ;  /* 0x0000003f00047c82 */ /* 0x000fe20008000000 */
[----:B------:R-:W-:Y:S01]  /*1b2b0*/  UMOV UR5, URZ ;  /* 0x0000003f00057c82 */ /* 0x000fe20008000000 */
[----:B------:R-:W-:Y:S01]  /*1b2c0*/  ULDC UR6, c[0x0][0xd3c] ;  /* 0x00034f0000067ab9 */ /* 0x000fe20000000800 */
[----:B------:R-:W-:Y:S02]  /*1b2d0*/  IMAD.MOV.U32 R16, RZ, RZ, R0 ;  /* 0x000000ffff107224 */ /* 0x000fe400078e0000 */
[----:B------:R-:W-:Y:S02]  /*1b2e0*/  IMAD.U32 R17, RZ, RZ, UR4 ;  /* 0x00000004ff117e24 */ /* 0x000fe4000f8e00ff */
[----:B------:R-:W-:Y:S02]  /*1b2f0*/  IMAD.U32 R18, RZ, RZ, UR5 ;  /* 0x00000005ff127e24 */ /* 0x000fe4000f8e00ff */
[----:B------:R-:W-:-:S07]  /*1b300*/  IMAD.U32 R19, RZ, RZ, UR6 ;  /* 0x00000006ff137e24 */ /* 0x000fce000f8e00ff */
.L_x_4703:
        /* <DEDUP_REMOVED lines=10> */
.L_x_4692:
[----:B------:R-:W-:Y:S02]  /*1b3b0*/  ULDC UR4, c[0x0][0xd3c] ;  /* 0x00034f0000047ab9 */ /* 0x000fe40000000800 */
[----:B----4-:R-:W-:-:S13]  /*1b3c0*/  ISETP.GE.AND P0, PT, R19, UR4, PT ;  /* 0x0000000413007c0c */ /* 0x010fda000bf06270 */
[----:B------:R-:W-:Y:S05]  /*1b3d0*/  @!P0 BRA `(.L_x_4704) ;  /* 0xffffff8c00cc8947 */ /* 0x000fea000383ffff */
[----:B------:R-:W-:Y:S05]  /*1b3e0*/  BSYNC B8 ;  /* 0x0000000000087941 */ /* 0x000fea0003800000 */
.L_x_4591:
        /* <DEDUP_REMOVED lines=12> */
.L_x_4848:
[----:B------:R-:W-:Y:S05]  /*1b4b0*/  BSYNC B0 ;  /* 0x0000000000007941 */ /* 0x000fea0003800000 */
.L_x_4705:
[----:B------:R-:W-:-:S03]  /*1b4c0*/  UMOV UR4, 0xffffffff ;  /* 0xffffffff00047882 */ /* 0x000fc60000000000 */
[----:B------:R-:W-:Y:S05]  /*1b4d0*/  BRA.DIV UR4, `(.L_x_4707) ;  /* 0x00000046045c7947 */ /* 0x000fea000b800000 */
[----:B0-----:R-:W0:Y:S02]  /*1b4e0*/  S2R R0, SR_TID.X ;  /* 0x0000000000007919 */ /* 0x001e240000002100 */
[----:B0-----:R-:W-:-:S04]  /*1b4f0*/  SHF.R.U32.HI R0, RZ, 0x5, R0 ;  /* 0x00000005ff007819 */ /* 0x001fc80000011600 */
[----:B------:R-:W-:-:S05]  /*1b500*/  LOP3.LUT R0, R0, 0x3, RZ, 0xc0, !PT ;  /* 0x0000000300007812 */ /* 0x000fca00078ec0ff */
[----:B------:R0:W1:Y:S02]  /*1b510*/  SHFL.IDX PT, R14, R0, RZ, 0x1f ;  /* 0x00001fff000e7589 */ /* 0x00006400000e0000 */
.L_x_4851:
[----:B-1----:R-:W-:-:S13]  /*1b520*/  ISETP.NE.AND P0, PT, R14, RZ, PT ;  /* 0x000000ff0e00720c */ /* 0x002fda0003f05270 */
[----:B------:R-:W-:Y:S05]  /*1b530*/  @P0 BRA `(.L_x_4460) ;  /* 0x0000000000880947 */ /* 0x000fea0003800000 */
[----:B------:R-:W-:-:S03]  /*1b540*/  UMOV UR4, 0xffffffff ;  /* 0xffffffff00047882 */ /* 0x000fc60000000000 */
[----:B------:R-:W-:Y:S05]  /*1b550*/  BRA.DIV UR4, `(.L_x_4708) ;  /* 0x0000004604707947 */ /* 0x000fea000b800000 */
[----:B------:R-:W-:-:S13]  /*1b560*/  ELECT P6, URZ, PT ;  /* 0x00000000003f782f */ /* 0x000fda00038c0000 */
.L_x_4854:
[----:B------:R-:W-:Y:S05]  /*1b570*/  @!P6 BRA `(.L_x_4460) ;  /* 0x000000000078e947 */ /* 0x000fea0003800000 */
[----:B0-----:R-:W4:Y:S02]  /*1b580*/  LDL.LU R0, [R1+0x8] ;  /* 0x0000080001007983 */ /* 0x001f240000300800 */
[----:B----4-:R-:W-:-:S04]  /*1b590*/  LOP3.LUT R0, R0, 0x2, RZ, 0xfc, !PT ;  /* 0x0000000200007812 */ /* 0x010fc800078efcff */
[----:B------:R-:W-:-:S13]  /*1b5a0*/  ISETP.NE.AND P0, PT, R0, 0x3, PT ;  /* 0x000000030000780c */ /* 0x000fda0003f05270 */
[----:B------:R-:W-:Y:S05]  /*1b5b0*/  @!P0 BRA `(.L_x_4709) ;  /* 0x0000000000048947 */ /* 0x000fea0003800000 */
[----:B------:R-:W-:Y:S01]  /*1b5c0*/  BPT.TRAP 0x1 ;  /* 0x000000040000795c */ /* 0x000fe20000300000 */
.L_x_4709:
[C---:B------:R-:W-:Y:S01]  /*1b5d0*/  IMAD R5, R25.reuse, 0x8, R4 ;  /* 0x0000000819057824 */ /* 0x040fe200078e0204 */
[----:B------:R-:W-:Y:S01]  /*1b5e0*/  SHF.L.U32 R0, R28, 0x1f, RZ ;  /* 0x0000001f1c007819 */ /* 0x000fe200000006ff */
[----:B------:R-:W-:-:S03]  /*1b5f0*/  VIADD R25, R25, 0x1 ;  /* 0x0000000119197836 */ /* 0x000fc60000000000 */
[----:B------:R-:W0:Y:S02]  /*1b600*/  SYNCS.PHASECHK.TRANS64.TRYWAIT P1, [R5+URZ+0x38840], R0 ;  /* 0x03884000050075a7 */ /* 0x000e24000802017f */
[----:B------:R-:W-:-:S04]  /*1b610*/  ISETP.NE.AND P2, PT, R25, 0x2, PT ;  /* 0x000000021900780c */ /* 0x000fc80003f45270 */
[----:B------:R-:W-:Y:S01]  /*1b620*/  SEL R3, RZ, 0x1, P2 ;  /* 0x00000001ff037807 */ /* 0x000fe20001000000 */
[----:B0-----:R-:W-:Y:S08]  /*1b630*/  @!P1 BRA `(.L_x_4710) ;  /* 0x0000004400589947 */ /* 0x001ff00003800000 */
.L_x_4855:
[----:B------:R-:W-:Y:S02]  /*1b640*/  SEL R25, R25, RZ, P2 ;  /* 0x000000ff19197207 */ /* 0x000fe40001000000 */
[----:B------:R-:W-:Y:S01]  /*1b650*/  LOP3.LUT R2, R28, R3, RZ, 0x3c, !PT ;  /* 0x000000031c027212 */ /* 0x000fe200078e3cff */
[----:B------:R-:W-:Y:S06]  /*1b660*/  @!P0 BRA `(.L_x_4711) ;  /* 0x0000000000048947 */ /* 0x000fec0003800000 */
[----:B------:R-:W-:Y:S01]  /*1b670*/  BPT.TRAP 0x1 ;  /* 0x000000040000795c */ /* 0x000fe20000300000 */
.L_x_4711:
[----:B------:R-:W-:Y:S01]  /*1b680*/  IMAD R25, R25, 0x8, R4 ;  /* 0x0000000819197824 */ /* 0x000fe200078e0204 */
[----:B------:R-:W-:-:S04]  /*1b690*/  SHF.L.U32 R2, R2, 0x1f, RZ ;  /* 0x0000001f02027819 */ /* 0x000fc800000006ff */
[----:B------:R-:W1:Y:S02]  /*1b6a0*/  SYNCS.PHASECHK.TRANS64.TRYWAIT P1, [R25+URZ+0x38840], R2 ;  /* 0x03884002190075a7 */ /* 0x000e64000802017f */
[----:B-1----:R-:W-:Y:S05]  /*1b6b0*/  @!P1 BRA `(.L_x_4712) ;  /* 0x00000044004c9947 */ /* 0x002fea0003800000 */
.L_x_4856:
[----:B------:R-:W-:Y:S05]  /*1b6c0*/  @!P0 BRA `(.L_x_4713) ;  /* 0x0000000000048947 */ /* 0x000fea0003800000 */
[----:B------:R-:W-:Y:S01]  /*1b6d0*/  BPT.TRAP 0x1 ;  /* 0x000000040000795c */ /* 0x000fe20000300000 */
.L_x_4713:
[----:B------:R-:W4:Y:S02]  /*1b6e0*/  SYNCS.PHASECHK.TRANS64.TRYWAIT P1, [R5+URZ+0x38860], R0 ;  /* 0x03886000050075a7 */ /* 0x000f24000802017f */
[----:B----4-:R-:W-:Y:S05]  /*1b6f0*/  @!P1 BRA `(.L_x_4714) ;  /* 0x0000004400509947 */ /* 0x010fea0003800000 */
.L_x_4857:
[----:B------:R-:W-:Y:S05]  /*1b700*/  @!P0 BRA `(.L_x_4715) ;  /* 0x0000000000048947 */ /* 0x000fea0003800000 */
[----:B------:R-:W-:Y:S01]  /*1b710*/  BPT.TRAP 0x1 ;  /* 0x000000040000795c */ /* 0x000fe20000300000 */
.L_x_4715:
[----:B------:R0:W0:Y:S02]  /*1b720*/  SYNCS.PHASECHK.TRANS64.TRYWAIT P0, [R25+URZ+0x38860], R2 ;  /* 0x03886002190075a7 */ /* 0x000024000800017f */
[----:B0-----:R-:W-:Y:S05]  /*1b730*/  @!P0 NANOSLEEP.SYNCS 0x989680 ;  /* 0x009896800000895d */ /* 0x001fea0003900000 */
[----:B------:R-:W0:Y:S02]  /*1b740*/  @!P0 SYNCS.PHASECHK.TRANS64 P0, [R25+URZ+0x38860], R2 ;  /* 0x03886002190085a7 */ /* 0x000e24000800007f */
[----:B0-----:R-:W-:Y:S05]  /*1b750*/  @!P0 BRA `(.L_x_4715) ;  /* 0xfffffffc00f08947 */ /* 0x001fea000383ffff */
.L_x_4460:
[----:B------:R-:W-:Y:S05]  /*1b760*/  BSYNC B9 ;  /* 0x0000000000097941 */ /* 0x000fea0003800000 */
.L_x_4457:
[----:B------:R-:W-:Y:S05]  /*1b770*/  EXIT ;  /* 0x000000000000794d */ /* 0x000fea0003800000 */
.L_x_4476:
[----:B0-----:R0:W1:Y:S02]  /*1b780*/  SYNCS.PHASECHK.TRANS64.TRYWAIT P5, [R64+URZ+0x38890], R75 ;  /* 0x0388904b400075a7 */ /* 0x00106400080a017f */
[----:B-1----:R-:W-:Y:S05]  /*1b790*/  @!P5 NANOSLEEP.SYNCS 0x989680 ;  /* 0x009896800000d95d */ /* 0x002fea0003900000 */
[----:B------:R-:W1:Y:S02]  /*1b7a0*/  @!P5 SYNCS.PHASECHK.TRANS64 P5, [R64+URZ+0x38890], R75 ;  /* 0x0388904b4000d5a7 */ /* 0x000e6400080a007f */
[----:B-1----:R-:W-:Y:S05]  /*1b7b0*/  @!P5 BRA `(.L_x_4476) ;  /* 0xfffffffc00f0d947 */ /* 0x002fea000383ffff */
[----:B------:R-:W-:Y:S05]  /*1b7c0*/  BRA `(.L_x_4716) ;  /* 0xfffffe7000b07947 */ /* 0x000fea000383ffff */
.L_x_4477:
        /* <DEDUP_REMOVED lines=8> */
.L_x_4718:
[----:B------:R-:W-:Y:S05]  /*1b850*/  BSYNC B1 ;  /* 0x0000000000017941 */ /* 0x000fea0003800000 */
.L_x_4717:
        /* <DEDUP_REMOVED lines=8> */
.L_x_4719:
[----:B------:R-:W-:Y:S05]  /*1b8e0*/  BRA `(.L_x_4720) ;  /* 0xfffffe70007c7947 */ /* 0x000fea000383ffff */
.L_x_4487:
[----:B0-----:R0:W1:Y:S02]  /*1b8f0*/  SYNCS.PHASECHK.TRANS64.TRYWAIT P6, [R64+URZ+0x38890], R75 ;  /* 0x0388904b400075a7 */ /* 0x00106400080c017f */
[----:B-1----:R-:W-:Y:S05]  /*1b900*/  @!P6 NANOSLEEP.SYNCS 0x989680 ;  /* 0x009896800000e95d */ /* 0x002fea0003900000 */
[----:B------:R-:W1:Y:S02]  /*1b910*/  @!P6 SYNCS.PHASECHK.TRANS64 P6, [R64+URZ+0x38890], R75 ;  /* 0x0388904b4000e5a7 */ /* 0x000e6400080c007f */
[----:B-1----:R-:W-:Y:S05]  /*1b920*/  @!P6 BRA `(.L_x_4487) ;  /* 0xfffffffc00f0e947 */ /* 0x002fea000383ffff */
[----:B------:R-:W-:Y:S05]  /*1b930*/  BRA `(.L_x_4721) ;  /* 0xfffffe7c00047947 */ /* 0x000fea000383ffff */
.L_x_4488:
        /* <DEDUP_REMOVED lines=8> */
.L_x_4723:
[----:B------:R-:W-:Y:S05]  /*1b9c0*/  BSYNC B1 ;  /* 0x0000000000017941 */ /* 0x000fea0003800000 */
.L_x_4722:
        /* <DEDUP_REMOVED lines=8> */
.L_x_4724:
[----:B------:R-:W-:Y:S01]  /*1ba50*/  IMAD.MOV.U32 R71, RZ, RZ, R14 ;  /* 0x000000ffff477224 */ /* 0x000fe200078e000e */
[----:B------:R-:W-:Y:S06]  /*1ba60*/  BRA `(.L_x_4725) ;  /* 0xfffffe7800cc7947 */ /* 0x000fec000383ffff */
.L_x_4493:
[----:B-1----:R1:W2:Y:S02]  /*1ba70*/  SYNCS.PHASECHK.TRANS64.TRYWAIT P4, [R64+URZ+0x38890], R75 ;  /* 0x0388904b400075a7 */ /* 0x0022a4000808017f */
[----:B--2---:R-:W-:Y:S05]  /*1ba80*/  @!P4 NANOSLEEP.SYNCS 0x989680 ;  /* 0x009896800000c95d */ /* 0x004fea0003900000 */
[----:B------:R-:W2:Y:S02]  /*1ba90*/  @!P4 SYNCS.PHASECHK.TRANS64 P4, [R64+URZ+0x38890], R75 ;  /* 0x0388904b4000c5a7 */ /* 0x000ea4000808007f */
[----:B--2---:R-:W-:Y:S05]  /*1baa0*/  @!P4 BRA `(.L_x_4493) ;  /* 0xfffffffc00f0c947 */ /* 0x004fea000383ffff */
[----:B------:R-:W-:Y:S05]  /*1bab0*/  BRA `(.L_x_4726) ;  /* 0xfffffe8000cc7947 */ /* 0x000fea000383ffff */
.L_x_4494:
[----:B------:R-:W-:Y:S01]  /*1bac0*/  BSSY B1, `(.L_x_4727) ;  /* 0x0000007000017945 */ /* 0x000fe20003800000 */
[----:B------:R-:W-:Y:S02]  /*1bad0*/  IMAD.MOV.U32 R12, RZ, RZ, RZ ;  /* 0x000000ffff0c7224 */ /* 0x000fe400078e00ff */
[----:B------:R-:W-:Y:S02]  /*1bae0*/  IMAD.MOV.U32 R11, RZ, RZ, 0x1c1f ;  /* 0x00001c1fff0b7424 */ /* 0x000fe400078e00ff */
[----:B------:R-:W-:-:S07]  /*1baf0*/  IMAD.MOV.U32 R15, RZ, RZ, -0x1 ;  /* 0xffffffffff0f7424 */ /* 0x000fce00078e00ff */
[----:B-1----:R-:W-:Y:S05]  /*1bb00*/  WARPSYNC.COLLECTIVE R15, `(.L_x_4728) ;  /* 0x000000000f087348 */ /* 0x002fea0003c00000 */
[----:B------:R0:W2:Y:S02]  /*1bb10*/  SHFL.IDX P6, R14, R13, R12, R11 ;  /* 0x0000000c0d0e7389 */ /* 0x0000a400000c000b */
[----:B012---:R-:W-:Y:S01]  /*1bb20*/  ENDCOLLECTIVE ;  /* 0x000000000000791b */ /* 0x007fe20003800000 */
.L_x_4728:
[----:B------:R-:W-:Y:S05]  /*1bb30*/  BSYNC B1 ;  /* 0x0000000000017941 */ /* 0x000fea0003800000 */
.L_x_4727:
        /* <DEDUP_REMOVED lines=8> */
.L_x_4729:
[----:B------:R-:W-:Y:S05]  /*1bbc0*/  BRA `(.L_x_4730) ;  /* 0xfffffe8000f47947 */ /* 0x000fea000383ffff */
.L_x_4498:
[----:B-1----:R1:W3:Y:S02]  /*1bbd0*/  SYNCS.PHASECHK.TRANS64.TRYWAIT P3, [R64+URZ+0x388b0], R75 ;  /* 0x0388b04b400075a7 */ /* 0x0022e4000806017f */
[----:B---3--:R-:W-:Y:S05]  /*1bbe0*/  @!P3 NANOSLEEP.SYNCS 0x989680 ;  /* 0x009896800000b95d */ /* 0x008fea0003900000 */
[----:B------:R-:W3:Y:S02]  /*1bbf0*/  @!P3 SYNCS.PHASECHK.TRANS64 P3, [R64+URZ+0x388b0], R75 ;  /* 0x0388b04b4000b5a7 */ /* 0x000ee4000806007f */
[----:B---3--:R-:W-:Y:S05]  /*1bc00*/  @!P3 BRA `(.L_x_4498) ;  /* 0xfffffffc00f0b947 */ /* 0x008fea000383ffff */
[----:B------:R-:W-:Y:S05]  /*1bc10*/  BRA `(.L_x_4731) ;  /* 0xfffffe8400807947 */ /* 0x000fea000383ffff */
.L_x_4523:
        /* <DEDUP_REMOVED lines=8> */
.L_x_4733:
[----:B------:R-:W-:Y:S05]  /*1bca0*/  BSYNC B1 ;  /* 0x0000000000017941 */ /* 0x000fea0003800000 */
.L_x_4732:
        /* <DEDUP_REMOVED lines=8> */
.L_x_4734:
[----:B------:R-:W-:Y:S02]  /*1bd30*/  IMAD.MOV.U32 R13, RZ, RZ, R29 ;  /* 0x000000ffff0d7224 */ /* 0x000fe400078e001d */
[----:B------:R-:W-:-:S07]  /*1bd40*/  IMAD.MOV.U32 R0, RZ, RZ, R14 ;  /* 0x000000ffff007224 */ /* 0x000fce00078e000e */
[----:B------:R-:W-:Y:S05]  /*1bd50*/  WARPSYNC.COLLECTIVE R15, `(.L_x_4735) ;  /* 0x000000000f087348 */ /* 0x000fea0003c00000 */
[----:B------:R0:W1:Y:S02]  /*1bd60*/  SHFL.IDX P6, R14, R13, R12, R11 ;  /* 0x0000000c0d0e7389 */ /* 0x00006400000c000b */
[----:B01----:R-:W-:Y:S01]  /*1bd70*/  ENDCOLLECTIVE ;  /* 0x000000000000791b */ /* 0x003fe20003800000 */
.L_x_4735:
[----:B------:R-:W-:Y:S02]  /*1bd80*/  IMAD.MOV.U32 R13, RZ, RZ, R28 ;  /* 0x000000ffff0d7224 */ /* 0x000fe400078e001c */
[----:B------:R-:W-:-:S07]  /*1bd90*/  IMAD.MOV.U32 R5, RZ, RZ, R14 ;  /* 0x000000ffff057224 */ /* 0x000fce00078e000e */
[----:B------:R-:W-:Y:S05]  /*1bda0*/  WARPSYNC.COLLECTIVE R15, `(.L_x_4736) ;  /* 0x000000000f087348 */ /* 0x000fea0003c00000 */
[----:B------:R0:W1:Y:S02]  /*1bdb0*/  SHFL.IDX P6, R14, R13, R12, R11 ;  /* 0x0000000c0d0e7389 */ /* 0x00006400000c000b */
[----:B01----:R-:W-:Y:S01]  /*1bdc0*/  ENDCOLLECTIVE ;  /* 0x000000000000791b */ /* 0x003fe20003800000 */
.L_x_4736:
[----:B------:R-:W-:Y:S05]  /*1bdd0*/  BRA `(.L_x_4737) ;  /* 0xfffffeb000a07947 */ /* 0x000fea000383ffff */
.L_x_4527:
[----:B0-----:R0:W1:Y:S02]  /*1bde0*/  SYNCS.PHASECHK.TRANS64.TRYWAIT P0, [R2+URZ+0x38800], R31 ;  /* 0x0388001f020075a7 */ /* 0x001064000800017f */
[----:B-1----:R-:W-:Y:S05]  /*1bdf0*/  @!P0 NANOSLEEP.SYNCS 0x989680 ;  /* 0x009896800000895d */ /* 0x002fea0003900000 */
[----:B------:R-:W1:Y:S02]  /*1be00*/  @!P0 SYNCS.PHASECHK.TRANS64 P0, [R2+URZ+0x38800], R31 ;  /* 0x0388001f020085a7 */ /* 0x000e64000800007f */
[----:B-1----:R-:W-:Y:S05]  /*1be10*/  @!P0 BRA `(.L_x_4527) ;  /* 0xfffffffc00f08947 */ /* 0x002fea000383ffff */
[----:B------:R-:W-:Y:S05]  /*1be20*/  BRA `(.L_x_4738) ;  /* 0xfffffeb400ac7947 */ /* 0x000fea000383ffff */
.L_x_4535:
        /* <DEDUP_REMOVED lines=8> */
.L_x_4740:
[----:B------:R-:W-:Y:S05]  /*1beb0*/  BSYNC B1 ;  /* 0x0000000000017941 */ /* 0x000fea0003800000 */
.L_x_4739:
        /* <DEDUP_REMOVED lines=8> */
.L_x_4741:
[----:B------:R-:W-:Y:S02]  /*1bf40*/  IMAD.MOV.U32 R13, RZ, RZ, R29 ;  /* 0x000000ffff0d7224 */ /* 0x000fe400078e001d */
[----:B------:R-:W-:-:S07]  /*1bf50*/  IMAD.MOV.U32 R3, RZ, RZ, R14 ;  /* 0x000000ffff037224 */ /* 0x000fce00078e000e */
[----:B------:R-:W-:Y:S05]  /*1bf60*/  WARPSYNC.COLLECTIVE R15, `(.L_x_4742) ;  /* 0x000000000f087348 */ /* 0x000fea0003c00000 */
[----:B------:R0:W1:Y:S02]  /*1bf70*/  SHFL.IDX P6, R14, R13, R12, R11 ;  /* 0x0000000c0d0e7389 */ /* 0x00006400000c000b */
[----:B01----:R-:W-:Y:S01]  /*1bf80*/  ENDCOLLECTIVE ;  /* 0x000000000000791b */ /* 0x003fe20003800000 */
.L_x_4742:
[----:B------:R-:W-:Y:S02]  /*1bf90*/  IMAD.MOV.U32 R13, RZ, RZ, R28 ;  /* 0x000000ffff0d7224 */ /* 0x000fe400078e001c */
[----:B------:R-:W-:-:S07]  /*1bfa0*/  IMAD.MOV.U32 R20, RZ, RZ, R14 ;  /* 0x000000ffff147224 */ /* 0x000fce00078e000e */
[----:B------:R-:W-:Y:S05]  /*1bfb0*/  WARPSYNC.COLLECTIVE R15, `(.L_x_4743) ;  /* 0x000000000f087348 */ /* 0x000fea0003c00000 */
[----:B------:R0:W1:Y:S02]  /*1bfc0*/  SHFL.IDX P6, R14, R13, R12, R11 ;  /* 0x0000000c0d0e7389 */ /* 0x00006400000c000b */
[----:B01----:R-:W-:Y:S01]  /*1bfd0*/  ENDCOLLECTIVE ;  /* 0x000000000000791b */ /* 0x003fe20003800000 */
.L_x_4743:
[----:B------:R-:W-:Y:S05]  /*1bfe0*/  BRA `(.L_x_4744) ;  /* 0xfffffec0001c7947 */ /* 0x000fea000383ffff */
.L_x_4539:
[----:B0-----:R0:W1:Y:S02]  /*1bff0*/  SYNCS.PHASECHK.TRANS64.TRYWAIT P1, [R2+URZ+0x38800], R29 ;  /* 0x0388001d020075a7 */ /* 0x001064000802017f */
[----:B-1----:R-:W-:Y:S05]  /*1c000*/  @!P1 NANOSLEEP.SYNCS 0x989680 ;  /* 0x009896800000995d */ /* 0x002fea0003900000 */
[----:B------:R-:W1:Y:S02]  /*1c010*/  @!P1 SYNCS.PHASECHK.TRANS64 P1, [R2+URZ+0x38800], R29 ;  /* 0x0388001d020095a7 */ /* 0x000e64000802007f */
[----:B-1----:R-:W-:Y:S05]  /*1c020*/  @!P1 BRA `(.L_x_4539) ;  /* 0xfffffffc00f09947 */ /* 0x002fea000383ffff */
[----:B------:R-:W-:Y:S05]  /*1c030*/  BRA `(.L_x_4745) ;  /* 0xfffffec000fc7947 */ /* 0x000fea000383ffff */
.L_x_4545:
[----:B0-----:R0:W2:Y:S02]  /*1c040*/  SYNCS.PHASECHK.TRANS64.TRYWAIT P1, [R11+URZ+0x38830], R10 ;  /* 0x0388300a0b0075a7 */ /* 0x0010a4000802017f */
[----:B--2---:R-:W-:Y:S05]  /*1c050*/  @!P1 NANOSLEEP.SYNCS 0x989680 ;  /* 0x009896800000995d */ /* 0x004fea0003900000 */
[----:B------:R-:W2:Y:S02]  /*1c060*/  @!P1 SYNCS.PHASECHK.TRANS64 P1, [R11+URZ+0x38830], R10 ;  /* 0x0388300a0b0095a7 */ /* 0x000ea4000802007f */
[----:B--2---:R-:W-:Y:S05]  /*1c070*/  @!P1 BRA `(.L_x_4545) ;  /* 0xfffffffc00f09947 */ /* 0x004fea000383ffff */
[----:B------:R-:W-:Y:S05]  /*1c080*/  BRA `(.L_x_4544) ;  /* 0xfffffed000307947 */ /* 0x000fea000383ffff */
.L_x_4547:
[----:B--2---:R2:W3:Y:S02]  /*1c090*/  SYNCS.PHASECHK.TRANS64.TRYWAIT P1, [R2+URZ+0x38810], R21 ;  /* 0x03881015020075a7 */ /* 0x0044e4000802017f */
[----:B---3--:R-:W-:Y:S05]  /*1c0a0*/  @!P1 NANOSLEEP.SYNCS 0x989680 ;  /* 0x009896800000995d */ /* 0x008fea0003900000 */
[----:B------:R-:W3:Y:S02]  /*1c0b0*/  @!P1 SYNCS.PHASECHK.TRANS64 P1, [R2+URZ+0x38810], R21 ;  /* 0x03881015020095a7 */ /* 0x000ee4000802007f */
[----:B---3--:R-:W-:Y:S05]  /*1c0c0*/  @!P1 BRA `(.L_x_4547) ;  /* 0xfffffffc00f09947 */ /* 0x008fea000383ffff */
[----:B------:R-:W-:Y:S05]  /*1c0d0*/  BRA `(.L_x_4746) ;  /* 0xfffffed000e07947 */ /* 0x000fea000383ffff */
.L_x_4551:
[----:B----4-:R4:W0:Y:S02]  /*1c0e0*/  SYNCS.PHASECHK.TRANS64.TRYWAIT P1, [R11+URZ+0x38850], R10 ;  /* 0x0388500a0b0075a7 */ /* 0x010824000802017f */
[----:B0-----:R-:W-:Y:S05]  /*1c0f0*/  @!P1 NANOSLEEP.SYNCS 0x989680 ;  /* 0x009896800000995d */ /* 0x001fea0003900000 */
[----:B------:R-:W0:Y:S02]  /*1c100*/  @!P1 SYNCS.PHASECHK.TRANS64 P1, [R11+URZ+0x38850], R10 ;  /* 0x0388500a0b0095a7 */ /* 0x000e24000802007f */
[----:B0-----:R-:W-:Y:S05]  /*1c110*/  @!P1 BRA `(.L_x_4551) ;  /* 0xfffffffc00f09947 */ /* 0x001fea000383ffff */
[----:B------:R-:W-:Y:S05]  /*1c120*/  BRA `(.L_x_4550) ;  /* 0xfffffed4000c7947 */ /* 0x000fea000383ffff */
.L_x_4560:
[----:B-1----:R1:W2:Y:S02]  /*1c130*/  SYNCS.PHASECHK.TRANS64.TRYWAIT P2, [R12+URZ+0x38830], R21 ;  /* 0x038830150c0075a7 */ /* 0x0022a4000804017f */
[----:B--2---:R-:W-:Y:S05]  /*1c140*/  @!P2 NANOSLEEP.SYNCS 0x989680 ;  /* 0x009896800000a95d */ /* 0x004fea0003900000 */
[----:B------:R-:W2:Y:S02]  /*1c150*/  @!P2 SYNCS.PHASECHK.TRANS64 P2, [R12+URZ+0x38830], R21 ;  /* 0x038830150c00a5a7 */ /* 0x000ea4000804007f */
[----:B--2---:R-:W-:Y:S05]  /*1c160*/  @!P2 BRA `(.L_x_4560) ;  /* 0xfffffffc00f0a947 */ /* 0x004fea000383ffff */
[----:B------:R-:W-:Y:S05]  /*1c170*/  BRA `(.L_x_4559) ;  /* 0xffffff0000c07947 */ /* 0x000fea000383ffff */
.L_x_4565:
[----:B---3--:R3:W4:Y:S02]  /*1c180*/  SYNCS.PHASECHK.TRANS64.TRYWAIT P2, [R12+URZ+0x38850], R21 ;  /* 0x038850150c0075a7 */ /* 0x008724000804017f */
[----:B----4-:R-:W-:Y:S05]  /*1c190*/  @!P2 NANOSLEEP.SYNCS 0x989680 ;  /* 0x009896800000a95d */ /* 0x010fea0003900000 */
[----:B------:R-:W4:Y:S02]  /*1c1a0*/  @!P2 SYNCS.PHASECHK.TRANS64 P2, [R12+URZ+0x38850], R21 ;  /* 0x038850150c00a5a7 */ /* 0x000f24000804007f */
[----:B----4-:R-:W-:Y:S05]  /*1c1b0*/  @!P2 BRA `(.L_x_4565) ;  /* 0xfffffffc00f0a947 */ /* 0x010fea000383ffff */
[----:B------:R-:W-:Y:S05]  /*1c1c0*/  BRA `(.L_x_4564) ;  /* 0xffffff0400647947 */ /* 0x000fea000383ffff */
.L_x_4597:
[----:B0-----:R-:W0:Y:S01]  /*1c1d0*/  S2R R8, SR_TID.X ;  /* 0x0000000000087919 */ /* 0x001e220000002100 */
[----:B------:R-:W-:Y:S01]  /*1c1e0*/  BSSY B1, `(.L_x_4747) ;  /* 0x000000a000017945 */ /* 0x000fe20003800000 */
[----:B------:R-:W-:Y:S02]  /*1c1f0*/  IMAD.MOV.U32 R12, RZ, RZ, RZ ;  /* 0x000000ffff0c7224 */ /* 0x000fe400078e00ff */
        /* <DEDUP_REMOVED lines=8> */
.L_x_4748:
[----:B------:R-:W-:Y:S05]  /*1c280*/  BSYNC B1 ;  /* 0x0000000000017941 */ /* 0x000fea0003800000 */
.L_x_4747:
[----:B------:R-:W-:Y:S05]  /*1c290*/  BRA `(.L_x_4749) ;  /* 0xffffff8400c07947 */ /* 0x000fea000383ffff */
.L_x_4599:
[----:B------:R-:W-:Y:S01]  /*1c2a0*/  BSSY B1, `(.L_x_4750) ;  /* 0x0000006000017945 */ /* 0x000fe20003800000 */
[----:B------:R-:W-:-:S07]  /*1c2b0*/  IMAD.MOV.U32 R15, RZ, RZ, -0x1 ;  /* 0xffffffffff0f7424 */ /* 0x000fce00078e00ff */
[----:B01----:R-:W-:Y:S05]  /*1c2c0*/  WARPSYNC.COLLECTIVE R15, `(.L_x_4751) ;  /* 0x000000000f0c7348 */ /* 0x003fea0003c00000 */
[----:B------:R-:W-:Y:S02]  /*1c2d0*/  ELECT P6, UR62, PT ;  /* 0x00000000003e782f */ /* 0x000fe400038c0000 */
[----:B------:R-:W-:Y:S01]  /*1c2e0*/  MOV R14, UR62 ;  /* 0x0000003e000e7c02 */ /* 0x000fe20008000f00 */
[----:B01----:R-:W-:Y:S10]  /*1c2f0*/  ENDCOLLECTIVE ;  /* 0x000000000000791b */ /* 0x003ff40003800000 */
.L_x_4751:
[----:B------:R-:W-:Y:S05]  /*1c300*/  BSYNC B1 ;  /* 0x0000000000017941 */ /* 0x000fea0003800000 */
.L_x_4750:
[----:B------:R-:W-:Y:S05]  /*1c310*/  BRA `(.L_x_4598) ;  /* 0xffffff8400b87947 */ /* 0x000fea000383ffff */
.L_x_4601:
[----:B-1----:R1:W2:Y:S02]  /*1c320*/  SYNCS.PHASECHK.TRANS64.TRYWAIT P0, [R23+URZ+0x38820], R3 ;  /* 0x03882003170075a7 */ /* 0x0022a4000800017f */
[----:B--2---:R-:W-:Y:S05]  /*1c330*/  @!P0 NANOSLEEP.SYNCS 0x989680 ;  /* 0x009896800000895d */ /* 0x004fea0003900000 */
[----:B------:R-:W2:Y:S02]  /*1c340*/  @!P0 SYNCS.PHASECHK.TRANS64 P0, [R23+URZ+0x38820], R3 ;  /* 0x03882003170085a7 */ /* 0x000ea4000800007f */
[----:B--2---:R-:W-:Y:S05]  /*1c350*/  @!P0 BRA `(.L_x_4601) ;  /* 0xfffffffc00f08947 */ /* 0x004fea000383ffff */
[----:B------:R-:W-:Y:S05]  /*1c360*/  BRA `(.L_x_4752) ;  /* 0xffffff8400c87947 */ /* 0x000fea000383ffff */
.L_x_4605:
[----:B-1----:R1:W2:Y:S02]  /*1c370*/  SYNCS.PHASECHK.TRANS64.TRYWAIT P0, [R3+URZ+0x388a0], R6 ;  /* 0x0388a006030075a7 */ /* 0x0022a4000800017f */
[----:B--2---:R-:W-:Y:S05]  /*1c380*/  @!P0 NANOSLEEP.SYNCS 0x989680 ;  /* 0x009896800000895d */ /* 0x004fea0003900000 */
[----:B------:R-:W2:Y:S02]  /*1c390*/  @!P0 SYNCS.PHASECHK.TRANS64 P0, [R3+URZ+0x388a0], R6 ;  /* 0x0388a006030085a7 */ /* 0x000ea4000800007f */
[----:B--2---:R-:W-:Y:S05]  /*1c3a0*/  @!P0 BRA `(.L_x_4605) ;  /* 0xfffffffc00f08947 */ /* 0x004fea000383ffff */
[----:B------:R-:W-:Y:S05]  /*1c3b0*/  BRA `(.L_x_4753) ;  /* 0xffffff8400e07947 */ /* 0x000fea000383ffff */
.L_x_4610:
[----:B0-----:R0:W2:Y:S02]  /*1c3c0*/  SYNCS.PHASECHK.TRANS64.TRYWAIT P0, [R3+URZ+0x388c0], R6 ;  /* 0x0388c006030075a7 */ /* 0x0010a4000800017f */
[----:B--2---:R-:W-:Y:S05]  /*1c3d0*/  @!P0 NANOSLEEP.SYNCS 0x989680 ;  /* 0x009896800000895d */ /* 0x004fea0003900000 */
[----:B------:R-:W2:Y:S02]  /*1c3e0*/  @!P0 SYNCS.PHASECHK.TRANS64 P0, [R3+URZ+0x388c0], R6 ;  /* 0x0388c006030085a7 */ /* 0x000ea4000800007f */
[----:B--2---:R-:W-:Y:S05]  /*1c3f0*/  @!P0 BRA `(.L_x_4610) ;  /* 0xfffffffc00f08947 */ /* 0x004fea000383ffff */
[----:B------:R-:W-:Y:S05]  /*1c400*/  BRA `(.L_x_4754) ;  /* 0xffffff88005c7947 */ /* 0x000fea000383ffff */
.L_x_4624:
[----:B-1----:R1:W2:Y:S02]  /*1c410*/  SYNCS.PHASECHK.TRANS64.TRYWAIT P1, [R6+URZ+0x388a0], R2 ;  /* 0x0388a002060075a7 */ /* 0x0022a4000802017f */
[----:B--2---:R-:W-:Y:S05]  /*1c420*/  @!P1 NANOSLEEP.SYNCS 0x989680 ;  /* 0x009896800000995d */ /* 0x004fea0003900000 */
[----:B------:R-:W2:Y:S02]  /*1c430*/  @!P1 SYNCS.PHASECHK.TRANS64 P1, [R6+URZ+0x388a0], R2 ;  /* 0x0388a002060095a7 */ /* 0x000ea4000802007f */
[----:B--2---:R-:W-:Y:S05]  /*1c440*/  @!P1 BRA `(.L_x_4624) ;  /* 0xfffffffc00f09947 */ /* 0x004fea000383ffff */
[----:B------:R-:W-:Y:S05]  /*1c450*/  BRA `(.L_x_4755) ;  /* 0xffffff9000c07947 */ /* 0x000fea000383ffff */
.L_x_4629:
[----:B0-----:R0:W2:Y:S02]  /*1c460*/  SYNCS.PHASECHK.TRANS64.TRYWAIT P1, [R6+URZ+0x388c0], R2 ;  /* 0x0388c002060075a7 */ /* 0x0010a4000802017f */
[----:B--2---:R-:W-:Y:S05]  /*1c470*/  @!P1 NANOSLEEP.SYNCS 0x989680 ;  /* 0x009896800000995d */ /* 0x004fea0003900000 */
[----:B------:R-:W2:Y:S02]  /*1c480*/  @!P1 SYNCS.PHASECHK.TRANS64 P1, [R6+URZ+0x388c0], R2 ;  /* 0x0388c002060095a7 */ /* 0x000ea4000802007f */
[----:B--2---:R-:W-:Y:S05]  /*1c490*/  @!P1 BRA `(.L_x_4629) ;  /* 0xfffffffc00f09947 */ /* 0x004fea000383ffff */
[----:B------:R-:W-:Y:S05]  /*1c4a0*/  BRA `(.L_x_4756) ;  /* 0xffffff9400387947 */ /* 0x000fea000383ffff */
.L_x_4649:
        /* <DEDUP_REMOVED lines=8> */
[----:B------:R-:W-:Y:S05]  /*1c530*/  WARPSYNC.COLLECTIVE R15, `(.L_x_4758) ;  /* 0x000000000f087348 */ /* 0x000fea0003c00000 */
[----:B------:R0:W1:Y:S02]  /*1c540*/  SHFL.IDX P6, R14, R13, R12, R11 ;  /* 0x0000000c0d0e7389 */ /* 0x00006400000c000b */
[----:B01----:R-:W-:Y:S01]  /*1c550*/  ENDCOLLECTIVE ;  /* 0x000000000000791b */ /* 0x003fe20003800000 */
.L_x_4758:
[----:B------:R-:W-:Y:S05]  /*1c560*/  BSYNC B0 ;  /* 0x0000000000007941 */ /* 0x000fea0003800000 */
.L_x_4757:
[----:B------:R-:W-:Y:S05]  /*1c570*/  BRA `(.L_x_4759) ;  /* 0xffffffa800307947 */ /* 0x000fea000383ffff */
.L_x_4652:
[----:B0-----:R0:W1:Y:S02]  /*1c580*/  SYNCS.PHASECHK.TRANS64.TRYWAIT P0, [R27+URZ+0x38840], R0 ;  /* 0x038840001b0075a7 */ /* 0x001064000800017f */
[----:B-1----:R-:W-:Y:S05]  /*1c590*/  @!P0 NANOSLEEP.SYNCS 0x989680 ;  /* 0x009896800000895d */ /* 0x002fea0003900000 */
[----:B------:R-:W1:Y:S02]  /*1c5a0*/  @!P0 SYNCS.PHASECHK.TRANS64 P0, [R27+URZ+0x38840], R0 ;  /* 0x038840001b0085a7 */ /* 0x000e64000800007f */
[----:B-1----:R-:W-:Y:S05]  /*1c5b0*/  @!P0 BRA `(.L_x_4652) ;  /* 0xfffffffc00f08947 */ /* 0x002fea000383ffff */
[----:B------:R-:W-:Y:S05]  /*1c5c0*/  BRA `(.L_x_4760) ;  /* 0xffffffa8005c7947 */ /* 0x000fea000383ffff */
.L_x_4653:
        /* <DEDUP_REMOVED lines=8> */
.L_x_4762:
[----:B------:R-:W-:Y:S05]  /*1c650*/  BSYNC B0 ;  /* 0x0000000000007941 */ /* 0x000fea0003800000 */
.L_x_4761:
        /* <DEDUP_REMOVED lines=9> */
.L_x_4763:
[----:B------:R-:W-:Y:S02]  /*1c6f0*/  IMAD.MOV.U32 R13, RZ, RZ, R4 ;  /* 0x000000ffff0d7224 */ /* 0x000fe400078e0004 */
[----:B------:R-:W-:Y:S02]  /*1c700*/  IMAD.MOV.U32 R12, RZ, RZ, 0x1 ;  /* 0x00000001ff0c7424 */ /* 0x000fe400078e00ff */
[----:B------:R-:W-:-:S07]  /*1c710*/  IMAD.MOV.U32 R3, RZ, RZ, R14 ;  /* 0x000000ffff037224 */ /* 0x000fce00078e000e */
[----:B------:R-:W-:Y:S05]  /*1c720*/  WARPSYNC.COLLECTIVE R15, `(.L_x_4764) ;  /* 0x000000000f087348 */ /* 0x000fea0003c00000 */
[----:B------:R0:W1:Y:S02]  /*1c730*/  SHFL.IDX P6, R14, R13, R12, R11 ;  /* 0x0000000c0d0e7389 */ /* 0x00006400000c000b */
[----:B01----:R-:W-:Y:S01]  /*1c740*/  ENDCOLLECTIVE ;  /* 0x000000000000791b */ /* 0x003fe20003800000 */
.L_x_4764:
        /* <DEDUP_REMOVED lines=15> */
.L_x_4765:
[----:B------:R-:W-:Y:S02]  /*1c840*/  @P0 IMAD R6, R5, 0x2, R23 ;  /* 0x0000000205060824 */ /* 0x000fe400078e0217 */
[----:B------:R-:W-:Y:S02]  /*1c850*/  IMAD.MOV.U32 R13, RZ, RZ, R4 ;  /* 0x000000ffff0d7224 */ /* 0x000fe400078e0004 */
[----:B------:R-:W-:Y:S02]  /*1c860*/  IMAD.MOV.U32 R12, RZ, RZ, 0x2 ;  /* 0x00000002ff0c7424 */ /* 0x000fe400078e00ff */
[----:B------:R-:W-:-:S07]  /*1c870*/  IMAD.MOV.U32 R3, RZ, RZ, R14 ;  /* 0x000000ffff037224 */ /* 0x000fce00078e000e */
[----:B------:R-:W-:Y:S05]  /*1c880*/  WARPSYNC.COLLECTIVE R15, `(.L_x_4766) ;  /* 0x000000000f087348 */ /* 0x000fea0003c00000 */
[----:B------:R0:W1:Y:S02]  /*1c890*/  SHFL.IDX P6, R14, R13, R12, R11 ;  /* 0x0000000c0d0e7389 */ /* 0x00006400000c000b */
[----:B01----:R-:W-:Y:S01]  /*1c8a0*/  ENDCOLLECTIVE ;  /* 0x000000000000791b */ /* 0x003fe20003800000 */
.L_x_4766:
        /* <DEDUP_REMOVED lines=15> */
.L_x_4767:
[----:B------:R-:W-:Y:S02]  /*1c9a0*/  @P0 IMAD R6, R5, 0x2, R23 ;  /* 0x0000000205060824 */ /* 0x000fe400078e0217 */
[----:B------:R-:W-:Y:S02]  /*1c9b0*/  IMAD.MOV.U32 R13, RZ, RZ, R4 ;  /* 0x000000ffff0d7224 */ /* 0x000fe400078e0004 */
[----:B------:R-:W-:Y:S02]  /*1c9c0*/  IMAD.MOV.U32 R12, RZ, RZ, 0x3 ;  /* 0x00000003ff0c7424 */ /* 0x000fe400078e00ff */
[----:B------:R-:W-:-:S07]  /*1c9d0*/  IMAD.MOV.U32 R3, RZ, RZ, R14 ;  /* 0x000000ffff037224 */ /* 0x000fce00078e000e */
[----:B------:R-:W-:Y:S05]  /*1c9e0*/  WARPSYNC.COLLECTIVE R15, `(.L_x_4768) ;  /* 0x000000000f087348 */ /* 0x000fea0003c00000 */
[----:B------:R0:W1:Y:S02]  /*1c9f0*/  SHFL.IDX P6, R14, R13, R12, R11 ;  /* 0x0000000c0d0e7389 */ /* 0x00006400000c000b */
[----:B01----:R-:W-:Y:S01]  /*1ca00*/  ENDCOLLECTIVE ;  /* 0x000000000000791b */ /* 0x003fe20003800000 */
.L_x_4768:
        /* <DEDUP_REMOVED lines=10> */
.L_x_4769:
[----:B------:R-:W-:Y:S01]  /*1cab0*/  @!PT LDS RZ, [RZ] ;  /* 0x00000000fffff984 */ /* 0x000fe20000000800 */
[----:B------:R-:W-:Y:S01]  /*1cac0*/  @!PT LDS RZ, [RZ] ;  /* 0x00000000fffff984 */ /* 0x000fe20000000800 */
[----:B------:R-:W-:Y:S01]  /*1cad0*/  @!PT LDS RZ, [RZ] ;  /* 0x00000000fffff984 */ /* 0x000fe20000000800 */
[----:B------:R1:W-:Y:S01]  /*1cae0*/  @P0 LDGSTS.E.BYPASS.LTC128B.128 [R6+0x23400], desc[UR40][R2.64], !P2 ;  /* 0x2340000002060fae */ /* 0x0003e2000d101d68 */
[----:B------:R-:W-:Y:S01]  /*1caf0*/  IMAD.MOV.U32 R0, RZ, RZ, R14 ;  /* 0x000000ffff007224 */ /* 0x000fe200078e000e */
[----:B------:R-:W-:Y:S06]  /*1cb00*/  BRA `(.L_x_4770) ;  /* 0xffffffa800247947 */ /* 0x000fec000383ffff */
.L_x_4658:
        /* <DEDUP_REMOVED lines=9> */
.L_x_4771:
[C---:B------:R-:W-:Y:S01]  /*1cba0*/  VIADD R10, R17.reuse, 0x10 ;  /* 0x00000010110a7836 */ /* 0x040fe20000000000 */
[C---:B------:R-:W-:Y:S01]  /*1cbb0*/  ISETP.GE.AND P0, PT, R17.reuse, R2, PT ;  /* 0x000000021100720c */ /* 0x040fe20003f06270 */
[----:B------:R-:W-:-:S03]  /*1cbc0*/  VIADD R8, R17, 0x20 ;  /* 0x0000002011087836 */ /* 0x000fc60000000000 */
[----:B------:R0:W-:Y:S04]  /*1cbd0*/  STL [R1+0x20], R10 ;  /* 0x0000200a01007387 */ /* 0x0001e80000100800 */
[----:B------:R0:W-:Y:S01]  /*1cbe0*/  STL [R1+0x24], R8 ;  /* 0x0000240801007387 */ /* 0x0001e20000100800 */
[----:B------:R-:W-:Y:S02]  /*1cbf0*/  IMAD.MOV.U32 R13, RZ, RZ, R0 ;  /* 0x000000ffff0d7224 */ /* 0x000fe400078e0000 */
[----:B------:R-:W-:-:S07]  /*1cc00*/  IMAD.MOV.U32 R5, RZ, RZ, R14 ;  /* 0x000000ffff057224 */ /* 0x000fce00078e000e */
[----:B0-----:R-:W-:Y:S05]  /*1cc10*/  WARPSYNC.COLLECTIVE R15, `(.L_x_4772) ;  /* 0x000000000f087348 */ /* 0x001fea0003c00000 */
[----:B------:R1:W2:Y:S02]  /*1cc20*/  SHFL.IDX P6, R14, R13, R12, R11 ;  /* 0x0000000c0d0e7389 */ /* 0x0002a400000c000b */
[----:B012---:R-:W-:Y:S01]  /*1cc30*/  ENDCOLLECTIVE ;  /* 0x000000000000791b */ /* 0x007fe20003800000 */
.L_x_4772:
[----:B------:R-:W-:Y:S02]  /*1cc40*/  IMAD.MOV.U32 R13, RZ, RZ, R3 ;  /* 0x000000ffff0d7224 */ /* 0x000fe400078e0003 */
[----:B------:R-:W-:Y:S02]  /*1cc50*/  IMAD.MOV.U32 R12, RZ, RZ, 0x1 ;  /* 0x00000001ff0c7424 */ /* 0x000fe400078e00ff */
[----:B------:R-:W-:-:S07]  /*1cc60*/  IMAD.MOV.U32 R4, RZ, RZ, R14 ;  /* 0x000000ffff047224 */ /* 0x000fce00078e000e */
[----:B------:R-:W-:Y:S05]  /*1cc70*/  WARPSYNC.COLLECTIVE R15, `(.L_x_4773) ;  /* 0x000000000f087348 */ /* 0x000fea0003c00000 */
[----:B------:R0:W1:Y:S02]  /*1cc80*/  SHFL.IDX P6, R14, R13, R12, R11 ;  /* 0x0000000c0d0e7389 */ /* 0x00006400000c000b */
[----:B01----:R-:W-:Y:S01]  /*1cc90*/  ENDCOLLECTIVE ;  /* 0x000000000000791b */ /* 0x003fe20003800000 */
.L_x_4773:
[----:B------:R-:W-:-:S05]  /*1cca0*/  @!P0 LEA R4, P2, R7, R4, 0x1 ;  /* 0x0000000407048211 */ /* 0x000fca00078408ff */
[----:B------:R-:W-:-:S05]  /*1ccb0*/  @!P0 IMAD.X R5, RZ, RZ, R5, P2 ;  /* 0x000000ffff058224 */ /* 0x000fca00010e0605 */
[----:B------:R-:W-:Y:S01]  /*1ccc0*/  @!PT LDS RZ, [RZ] ;  /* 0x00000000fffff984 */ /* 0x000fe20000000800 */
[----:B------:R-:W-:Y:S01]  /*1ccd0*/  @!PT LDS RZ, [RZ] ;  /* 0x00000000fffff984 */ /* 0x000fe20000000800 */
[----:B------:R-:W-:Y:S01]  /*1cce0*/  @!PT LDS RZ, [RZ] ;  /* 0x00000000fffff984 */ /* 0x000fe20000000800 */
[----:B------:R0:W-:Y:S01]  /*1ccf0*/  @!P0 LDGSTS.E.BYPASS.LTC128B.128 [R26+0x20400], desc[UR40][R4.64], !P1 ;  /* 0x20400000041a8fae */ /* 0x0001e2000c901d68 */
[----:B------:R-:W-:Y:S01]  /*1cd00*/  IMAD.MOV.U32 R13, RZ, RZ, R0 ;  /* 0x000000ffff0d7224 */ /* 0x000fe200078e0000 */
[----:B------:R-:W-:Y:S01]  /*1cd10*/  ISETP.GE.AND P0, PT, R10, R2, PT ;  /* 0x000000020a00720c */ /* 0x000fe20003f06270 */
[----:B0-----:R-:W-:-:S12]  /*1cd20*/  IMAD.MOV.U32 R4, RZ, RZ, R14 ;  /* 0x000000ffff047224 */ /* 0x001fd800078e000e */
[----:B------:R-:W-:Y:S05]  /*1cd30*/  WARPSYNC.COLLECTIVE R15, `(.L_x_4774) ;  /* 0x000000000f087348 */ /* 0x000fea0003c00000 */
[----:B------:R0:W1:Y:S02]  /*1cd40*/  SHFL.IDX P6, R14, R13, R12, R11 ;  /* 0x0000000c0d0e7389 */ /* 0x00006400000c000b */
[----:B01----:R-:W-:Y:S01]  /*1cd50*/  ENDCOLLECTIVE ;  /* 0x000000000000791b */ /* 0x003fe20003800000 */
.L_x_4774:
[----:B------:R-:W-:Y:S02]  /*1cd60*/  IMAD.MOV.U32 R13, RZ, RZ, R3 ;  /* 0x000000ffff0d7224 */ /* 0x000fe400078e0003 */
[----:B------:R-:W-:Y:S02]  /*1cd70*/  IMAD.MOV.U32 R12, RZ, RZ, 0x2 ;  /* 0x00000002ff0c7424 */ /* 0x000fe400078e00ff */
[----:B------:R-:W-:-:S07]  /*1cd80*/  IMAD.MOV.U32 R5, RZ, RZ, R14 ;  /* 0x000000ffff057224 */ /* 0x000fce00078e000e */
[----:B------:R-:W-:Y:S05]  /*1cd90*/  WARPSYNC.COLLECTIVE R15, `(.L_x_4775) ;  /* 0x000000000f087348 */ /* 0x000fea0003c00000 */
[----:B------:R0:W1:Y:S02]  /*1cda0*/  SHFL.IDX P6, R14, R13, R12, R11 ;  /* 0x0000000c0d0e7389 */ /* 0x00006400000c000b */
[----:B01----:R-:W-:Y:S01]  /*1cdb0*/  ENDCOLLECTIVE ;  /* 0x000000000000791b */ /* 0x003fe20003800000 */
.L_x_4775:
[----:B------:R-:W-:-:S05]  /*1cdc0*/  @!P0 LEA R5, P2, R7, R5, 0x1 ;  /* 0x0000000507058211 */ /* 0x000fca00078408ff */
[----:B------:R-:W-:-:S05]  /*1cdd0*/  @!P0 IMAD.X R4, RZ, RZ, R4, P2 ;  /* 0x000000ffff048224 */ /* 0x000fca00010e0604 */
[----:B------:R-:W-:Y:S01]  /*1cde0*/  @!P0 LOP3.LUT R5, R5, R4, RZ, 0x3c, !PT ;  /* 0x0000000405058212 */ /* 0x000fe200078e3cff */
[----:B------:R-:W-:-:S03]  /*1cdf0*/  IMAD.MOV.U32 R13, RZ, RZ, R0 ;  /* 0x000000ffff0d7224 */ /* 0x000fc600078e0000 */
[----:B------:R-:W-:-:S04]  /*1ce00*/  @!P0 LOP3.LUT R4, R5, R4, RZ, 0x3c, !PT ;  /* 0x0000000405048212 */ /* 0x000fc800078e3cff */
[----:B------:R-:W-:Y:S01]  /*1ce10*/  @!P0 LOP3.LUT R5, R5, R4, RZ, 0x3c, !PT ;  /* 0x0000000405058212 */ /* 0x000fe200078e3cff */
[----:B------:R-:W-:-:S07]  /*1ce20*/  IMAD.MOV.U32 R6, RZ, RZ, R14 ;  /* 0x000000ffff067224 */ /* 0x000fce00078e000e */
[----:B------:R-:W-:Y:S05]  /*1ce30*/  WARPSYNC.COLLECTIVE R15, `(.L_x_4776) ;  /* 0x000000000f087348 */ /* 0x000fea0003c00000 */
[----:B------:R0:W1:Y:S02]  /*1ce40*/  SHFL.IDX P6, R14, R13, R12, R11 ;  /* 0x0000000c0d0e7389 */ /* 0x00006400000c000b */
[----:B01----:R-:W-:Y:S01]  /*1ce50*/  ENDCOLLECTIVE ;  /* 0x000000000000791b */ /* 0x003fe20003800000 */
.L_x_4776:
[----:B------:R-:W-:Y:S01]  /*1ce60*/  @!PT LDS RZ, [RZ] ;  /* 0x00000000fffff984 */ /* 0x000fe20000000800 */
[----:B------:R-:W-:Y:S01]  /*1ce70*/  @!PT LDS RZ, [RZ] ;  /* 0x00000000fffff984 */ /* 0x000fe20000000800 */
[----:B------:R-:W-:Y:S01]  /*1ce80*/  @!PT LDS RZ, [RZ] ;  /* 0x00000000fffff984 */ /* 0x000fe20000000800 */
[----:B------:R0:W-:Y:S01]  /*1ce90*/  @!P0 LDGSTS.E.BYPASS.LTC128B.128 [R26+0x20c00], desc[UR40][R4.64], !P1 ;  /* 0x20c00000041a8fae */ /* 0x0001e2000c901d68 */
[----:B------:R-:W-:Y:S01]  /*1cea0*/  ISETP.GE.AND P0, PT, R8, R2, PT ;  /* 0x000000020800720c */ /* 0x000fe20003f06270 */
[----:B------:R-:W-:Y:S02]  /*1ceb0*/  IMAD.MOV.U32 R13, RZ, RZ, R3 ;  /* 0x000000ffff0d7224 */ /* 0x000fe400078e0003 */
[----:B------:R-:W-:Y:S02]  /*1cec0*/  IMAD.MOV.U32 R12, RZ, RZ, 0x3 ;  /* 0x00000003ff0c7424 */ /* 0x000fe400078e00ff */
[----:B0-----:R-:W-:-:S08]  /*1ced0*/  IMAD.MOV.U32 R4, RZ, RZ, R14 ;  /* 0x000000ffff047224 */ /* 0x001fd000078e000e */
[----:B------:R-:W-:Y:S05]  /*1cee0*/  WARPSYNC.COLLECTIVE R15, `(.L_x_4777) ;  /* 0x000000000f087348 */ /* 0x000fea0003c00000 */
[----:B------:R0:W1:Y:S02]  /*1cef0*/  SHFL.IDX P6, R14, R13, R12, R11 ;  /* 0x0000000c0d0e7389 */ /* 0x00006400000c000b */
[----:B01----:R-:W-:Y:S01]  /*1cf00*/  ENDCOLLECTIVE ;  /* 0x000000000000791b */ /* 0x003fe20003800000 */
.L_x_4777:
        /* <DEDUP_REMOVED lines=10> */
.L_x_4778:
[----:B------:R-:W-:Y:S01]  /*1cfb0*/  @!PT LDS RZ, [RZ] ;  /* 0x00000000fffff984 */ /* 0x000fe20000000800 */
[----:B------:R-:W-:Y:S01]  /*1cfc0*/  @!PT LDS RZ, [RZ] ;  /* 0x00000000fffff984 */ /* 0x000fe20000000800 */
[----:B------:R-:W-:Y:S01]  /*1cfd0*/  @!PT LDS RZ, [RZ] ;  /* 0x00000000fffff984 */ /* 0x000fe20000000800 */
[----:B------:R0:W-:Y:S01]  /*1cfe0*/  @!P0 LDGSTS.E.BYPASS.LTC128B.128 [R26+0x21400], desc[UR40][R4.64], !P1 ;  /* 0x21400000041a8fae */ /* 0x0001e2000c901d68 */
[----:B------:R-:W-:Y:S01]  /*1cff0*/  IMAD.MOV.U32 R0, RZ, RZ, R14 ;  /* 0x000000ffff007224 */ /* 0x000fe200078e000e */
[----:B------:R-:W-:Y:S06]  /*1d000*/  BRA `(.L_x_4779) ;  /* 0xffffffac00407947 */ /* 0x000fec000383ffff */
.L_x_4662:
[----:B------:R-:W2:Y:S04]  /*1d010*/  LDL.LU R10, [R1+0x1c] ;  /* 0x00001c00010a7983 */ /* 0x000ea80000300800 */
[----:B------:R-:W3:Y:S04]  /*1d020*/  LDL.LU R9, [R1+0x20] ;  /* 0x0000200001097983 */ /* 0x000ee80000300800 */
[----:B------:R-:W4:Y:S01]  /*1d030*/  LDL.LU R8, [R1+0x24] ;  /* 0x0000240001087983 */ /* 0x000f220000300800 */
[----:B------:R-:W-:Y:S01]  /*1d040*/  LOP3.LUT R22, R22, 0xffffdfff, RZ, 0xc0, !PT ;  /* 0xffffdfff16167812 */ /* 0x000fe200078ec0ff */
[----:B------:R-:W-:Y:S01]  /*1d050*/  BSSY B0, `(.L_x_4780) ;  /* 0x0000029000007945 */ /* 0x000fe20003800000 */
[----:B------:R-:W-:-:S02]  /*1d060*/  IMAD.MOV.U32 R13, RZ, RZ, R4 ;  /* 0x000000ffff0d7224 */ /* 0x000fc400078e0004 */
[----:B------:R-:W-:Y:S02]  /*1d070*/  IMAD.MOV.U32 R12, RZ, RZ, RZ ;  /* 0x000000ffff0c7224 */ /* 0x000fe400078e00ff */
[----:B------:R-:W-:Y:S02]  /*1d080*/  IMAD.MOV.U32 R11, RZ, RZ, 0x181f ;  /* 0x0000181fff0b7424 */ /* 0x000fe400078e00ff */
[----:B------:R-:W-:Y:S02]  /*1d090*/  IMAD.MOV.U32 R15, RZ, RZ, -0x1 ;  /* 0xffffffffff0f7424 */ /* 0x000fe400078e00ff */
[----:B--2---:R-:W-:-:S05]  /*1d0a0*/  IMAD R6, R10, R6, RZ ;  /* 0x000000060a067224 */ /* 0x004fca00078e02ff */
[-C--:B------:R-:W-:Y:S02]  /*1d0b0*/  ISETP.GE.AND P2, PT, R17, R6.reuse, PT ;  /* 0x000000061100720c */ /* 0x080fe40003f46270 */
[-C--:B---3--:R-:W-:Y:S02]  /*1d0c0*/  ISETP.GE.AND P1, PT, R9, R6.reuse, PT ;  /* 0x000000060900720c */ /* 0x088fe40003f26270 */
[----:B----4-:R-:W-:-:S09]  /*1d0d0*/  ISETP.GE.AND P0, PT, R8, R6, PT ;  /* 0x000000060800720c */ /* 0x010fd20003f06270 */
[C---:B------:R-:W-:Y:S02]  /*1d0e0*/  @!P2 LOP3.LUT R2, R0.reuse, 0x40, RZ, 0xc0, !PT ;  /* 0x000000400002a812 */ /* 0x040fe400078ec0ff */
[----:B------:R-:W-:Y:S02]  /*1d0f0*/  @!P1 LOP3.LUT R3, R0, 0x40, RZ, 0xc0, !PT ;  /* 0x0000004000039812 */ /* 0x000fe400078ec0ff */
[----:B------:R-:W-:Y:S02]  /*1d100*/  @!P2 SHF.R.U32.HI R2, RZ, 0x2, R2 ;  /* 0x00000002ff02a819 */ /* 0x000fe40000011602 */
[----:B------:R-:W-:Y:S02]  /*1d110*/  @!P1 SHF.R.U32.HI R3, RZ, 0x2, R3 ;  /* 0x00000002ff039819 */ /* 0x000fe40000011603 */
[----:B------:R-:W-:Y:S02]  /*1d120*/  @!P2 ISETP.NE.U32.AND P6, PT, R2, RZ, PT ;  /* 0x000000ff0200a20c */ /* 0x000fe40003fc5070 */
[----:B------:R-:W-:-:S02]  /*1d130*/  @!P2 LOP3.LUT R2, R7, 0x80, RZ, 0xc0, !PT ;  /* 0x000000800702a812 */ /* 0x000fc400078ec0ff */
[----:B------:R-:W-:Y:S02]  /*1d140*/  @!P0 LOP3.LUT R8, R0, 0x40, RZ, 0xc0, !PT ;  /* 0x0000004000088812 */ /* 0x000fe400078ec0ff */
[----:B------:R-:W-:Y:S02]  /*1d150*/  @!P2 SHF.R.U32.HI R2, RZ, 0x3, R2 ;  /* 0x00000003ff02a819 */ /* 0x000fe40000011602 */
[----:B------:R-:W-:-:S05]  /*1d160*/  @!P0 SHF.R.U32.HI R8, RZ, 0x2, R8 ;  /* 0x00000002ff088819 */ /* 0x000fca0000011608 */
[----:B------:R-:W-:Y:S02]  /*1d170*/  @P6 LOP3.LUT R22, R22, 0x2000, RZ, 0xfc, !PT ;  /* 0x0000200016166812 */ /* 0x000fe400078efcff */
[----:B------:R-:W-:Y:S02]  /*1d180*/  @!P2 ISETP.NE.U32.AND P6, PT, R2, RZ, PT ;  /* 0x000000ff0200a20c */ /* 0x000fe40003fc5070 */
[----:B------:R-:W-:Y:S02]  /*1d190*/  LOP3.LUT R22, R22, 0xffffefff, RZ, 0xc0, !PT ;  /* 0xffffefff16167812 */ /* 0x000fe400078ec0ff */
[----:B------:R-:W-:-:S04]  /*1d1a0*/  @!P1 LOP3.LUT R2, R7, 0x80, RZ, 0xc0, !PT ;  /* 0x0000008007029812 */ /* 0x000fc800078ec0ff */
[----:B------:R-:W-:-:S05]  /*1d1b0*/  @!P1 SHF.R.U32.HI R2, RZ, 0x3, R2 ;  /* 0x00000003ff029819 */ /* 0x000fca0000011602 */
[----:B------:R-:W-:Y:S02]  /*1d1c0*/  @P6 LOP3.LUT R22, R22, 0x1000, RZ, 0xfc, !PT ;  /* 0x0000100016166812 */ /* 0x000fe400078efcff */
[----:B------:R-:W-:Y:S02]  /*1d1d0*/  @!P1 ISETP.NE.U32.AND P6, PT, R3, RZ, PT ;  /* 0x000000ff0300920c */ /* 0x000fe40003fc5070 */
[----:B------:R-:W-:-:S11]  /*1d1e0*/  LOP3.LUT R22, R22, 0xffff7fff, RZ, 0xc0, !PT ;  /* 0xffff7fff16167812 */ /* 0x000fd600078ec0ff */
[----:B------:R-:W-:Y:S02]  /*1d1f0*/  @P6 LOP3.LUT R22, R22, 0x8000, RZ, 0xfc, !PT ;  /* 0x0000800016166812 */ /* 0x000fe400078efcff */
[----:B------:R-:W-:Y:S02]  /*1d200*/  @!P1 ISETP.NE.U32.AND P6, PT, R2, RZ, PT ;  /* 0x000000ff0200920c */ /* 0x000fe40003fc5070 */
[----:B------:R-:W-:-:S11]  /*1d210*/  LOP3.LUT R22, R22, 0xffffbfff, RZ, 0xc0, !PT ;  /* 0xffffbfff16167812 */ /* 0x000fd600078ec0ff */
        /* <DEDUP_REMOVED lines=12> */
.L_x_4781:
[----:B------:R-:W-:Y:S05]  /*1d2e0*/  BSYNC B0 ;  /* 0x0000000000007941 */ /* 0x000fea0003800000 */
.L_x_4780:
        /* <DEDUP_REMOVED lines=11> */
.L_x_4782:
[----:B------:R-:W-:-:S04]  /*1d3a0*/  LOP3.LUT R22, R22, 0xfdffffff, RZ, 0xc0, !PT ;  /* 0xfdffffff16167812 */ /* 0x000fc800078ec0ff */
[----:B------:R-:W-:-:S04]  /*1d3b0*/  @P3 LOP3.LUT R22, R22, 0x2000000, RZ, 0xfc, !PT ;  /* 0x0200000016163812 */ /* 0x000fc800078efcff */
[C---:B------:R-:W-:Y:S02]  /*1d3c0*/  LOP3.LUT P3, RZ, R22.reuse, 0x400, RZ, 0xc0, !PT ;  /* 0x0000040016ff7812 */ /* 0x040fe4000786c0ff */
[----:B------:R-:W-:Y:S01]  /*1d3d0*/  LOP3.LUT R22, R22, 0xfeffffff, RZ, 0xc0, !PT ;  /* 0xfeffffff16167812 */ /* 0x000fe200078ec0ff */
[----:B------:R-:W-:-:S03]  /*1d3e0*/  IMAD.MOV.U32 R13, RZ, RZ, R4 ;  /* 0x000000ffff0d7224 */ /* 0x000fc600078e0004 */
[----:B------:R-:W-:Y:S01]  /*1d3f0*/  @P1 LOP3.LUT R22, R22, 0x1000000, RZ, 0xfc, !PT ;  /* 0x0100000016161812 */ /* 0x000fe200078efcff */
[----:B------:R-:W-:-:S03]  /*1d400*/  IMAD.MOV.U32 R12, RZ, RZ, 0x1 ;  /* 0x00000001ff0c7424 */ /* 0x000fc600078e00ff */
[C---:B------:R-:W-:Y:S02]  /*1d410*/  LOP3.LUT P1, RZ, R22.reuse, 0x200, RZ, 0xc0, !PT ;  /* 0x0000020016ff7812 */ /* 0x040fe4000782c0ff */
[----:B------:R-:W-:Y:S01]  /*1d420*/  LOP3.LUT R22, R22, 0xffdfffff, RZ, 0xc0, !PT ;  /* 0xffdfffff16167812 */ /* 0x000fe200078ec0ff */
[----:B------:R-:W-:-:S03]  /*1d430*/  IMAD.MOV.U32 R3, RZ, RZ, R14 ;  /* 0x000000ffff037224 */ /* 0x000fc600078e000e */
[----:B------:R-:W-:Y:S02]  /*1d440*/  @P0 LOP3.LUT R22, R22, 0x200000, RZ, 0xfc, !PT ;  /* 0x0020000016160812 */ /* 0x000fe400078efcff */
[----:B------:R-:W-:Y:S02]  /*1d450*/  @!P2 LEA R3, P6, R20, R3, 0x1 ;  /* 0x000000031403a211 */ /* 0x000fe400078c08ff */
[----:B------:R-:W-:-:S03]  /*1d460*/  LOP3.LUT P0, RZ, R22, 0x2000, RZ, 0xc0, !PT ;  /* 0x0000200016ff7812 */ /* 0x000fc6000780c0ff */
        /* <DEDUP_REMOVED lines=9> */
[----:B------:R-:W-:-:S03]  /*1d500*/  LOP3.LUT P4, RZ, R22, 0x4000000, RZ, 0xc0, !PT ;  /* 0x0400000016ff7812 */ /* 0x000fc6000788c0ff */
[----:B------:R0:W-:Y:S01]  /*1d510*/  @!P2 LDGSTS.E.BYPASS.LTC128B.128 [R26+0x28400], desc[UR40][R2.64+0x80], !P3 ;  /* 0x28400080021aafae */ /* 0x0001e2000d901d68 */
[----:B------:R-:W-:-:S03]  /*1d520*/  LOP3.LUT P3, RZ, R22, 0x2000000, RZ, 0xc0, !PT ;  /* 0x0200000016ff7812 */ /* 0x000fc6000786c0ff */
        /* <DEDUP_REMOVED lines=9> */
[----:B------:R0:W-:Y:S04]  /*1d5c0*/  @!P2 LDGSTS.E.BYPASS.LTC128B.128 [R26+0x32400], desc[UR40][R2.64+0x300], P0 ;  /* 0x32400300021aafae */ /* 0x0001e80008101d68 */
[----:B------:R0:W-:Y:S04]  /*1d5d0*/  @!P2 LDGSTS.E.BYPASS.LTC128B.128 [R26+0x34400], desc[UR40][R2.64+0x380], P6 ;  /* 0x34400380021aafae */ /* 0x0001e8000b101d68 */
[----:B0-----:R-:W-:Y:S05]  /*1d5e0*/  WARPSYNC.COLLECTIVE R15, `(.L_x_4783) ;  /* 0x000000000f087348 */ /* 0x001fea0003c00000 */
[----:B------:R1:W2:Y:S02]  /*1d5f0*/  SHFL.IDX P6, R14, R13, R12, R11 ;  /* 0x0000000c0d0e7389 */ /* 0x0002a400000c000b */
[----:B012---:R-:W-:Y:S01]  /*1d600*/  ENDCOLLECTIVE ;  /* 0x000000000000791b */ /* 0x007fe20003800000 */
.L_x_4783:
[----:B------:R-:W-:-:S04]  /*1d610*/  @P5 LOP3.LUT R22, R22, 0x800000, RZ, 0xfc, !PT ;  /* 0x0080000016165812 */ /* 0x000fc800078efcff */
[C---:B------:R-:W-:Y:S02]  /*1d620*/  LOP3.LUT P5, RZ, R22.reuse, 0x800, RZ, 0xc0, !PT ;  /* 0x0000080016ff7812 */ /* 0x040fe400078ac0ff */
[----:B------:R-:W-:Y:S01]  /*1d630*/  LOP3.LUT P0, RZ, R22, 0x8000, RZ, 0xc0, !PT ;  /* 0x0000800016ff7812 */ /* 0x000fe2000780c0ff */
[----:B------:R-:W-:Y:S02]  /*1d640*/  IMAD.MOV.U32 R13, RZ, RZ, R5 ;  /* 0x000000ffff0d7224 */ /* 0x000fe400078e0005 */
[----:B------:R-:W-:-:S10]  /*1d650*/  IMAD.MOV.U32 R2, RZ, RZ, R14 ;  /* 0x000000ffff027224 */ /* 0x000fd400078e000e */
[----:B------:R-:W-:Y:S05]  /*1d660*/  WARPSYNC.COLLECTIVE R15, `(.L_x_4784) ;  /* 0x000000000f087348 */ /* 0x000fea0003c00000 */
[----:B------:R0:W1:Y:S02]  /*1d670*/  SHFL.IDX P6, R14, R13, R12, R11 ;  /* 0x0000000c0d0e7389 */ /* 0x00006400000c000b */
[----:B01----:R-:W-:Y:S01]  /*1d680*/  ENDCOLLECTIVE ;  /* 0x000000000000791b */ /* 0x003fe20003800000 */
.L_x_4784:
[----:B------:R-:W-:Y:S02]  /*1d690*/  IMAD.MOV.U32 R13, RZ, RZ, R4 ;  /* 0x000000ffff0d7224 */ /* 0x000fe400078e0004 */
[----:B------:R-:W-:Y:S02]  /*1d6a0*/  IMAD.MOV.U32 R12, RZ, RZ, 0x2 ;  /* 0x00000002ff0c7424 */ /* 0x000fe400078e00ff */
[----:B------:R-:W-:Y:S01]  /*1d6b0*/  IMAD.MOV.U32 R3, RZ, RZ, R14 ;  /* 0x000000ffff037224 */ /* 0x000fe200078e000e */
[----:B------:R-:W-:-:S04]  /*1d6c0*/  LOP3.LUT P6, RZ, R22, 0x4000, RZ, 0xc0, !PT ;  /* 0x0000400016ff7812 */ /* 0x000fc800078cc0ff */
[----:B------:R-:W-:-:S05]  /*1d6d0*/  @!P1 LEA R3, P2, R20, R3, 0x1 ;  /* 0x0000000314039211 */ /* 0x000fca00078408ff */
[----:B------:R-:W-:Y:S01]  /*1d6e0*/  @!P1 IMAD.X R2, RZ, RZ, R2, P2 ;  /* 0x000000ffff029224 */ /* 0x000fe200010e0602 */
[C---:B------:R-:W-:Y:S02]  /*1d6f0*/  LOP3.LUT P2, RZ, R22.reuse, 0x10000, RZ, 0xc0, !PT ;  /* 0x0001000016ff7812 */ /* 0x040fe4000784c0ff */
[----:B------:R-:W-:Y:S02]  /*1d700*/  LOP3.LUT R22, R22, 0xfff7ffff, RZ, 0xc0, !PT ;  /* 0xfff7ffff16167812 */ /* 0x000fe400078ec0ff */
[----:B------:R-:W-:-:S04]  /*1d710*/  @!P1 LOP3.LUT R3, R3, R2, RZ, 0x3c, !PT ;  /* 0x0000000203039212 */ /* 0x000fc800078e3cff */
[----:B------:R-:W-:-:S04]  /*1d720*/  @!P1 LOP3.LUT R2, R3, R2, RZ, 0x3c, !PT ;  /* 0x0000000203029212 */ /* 0x000fc800078e3cff */
[----:B------:R-:W-:Y:S02]  /*1d730*/  @!P1 LOP3.LUT R3, R3, R2, RZ, 0x3c, !PT ;  /* 0x0000000203039212 */ /* 0x000fe400078e3cff */
[----:B------:R-:W-:-:S03]  /*1d740*/  @P2 LOP3.LUT R22, R22, 0x80000, RZ, 0xfc, !PT ;  /* 0x0008000016162812 */ /* 0x000fc600078efcff */
[----:B------:R-:W-:Y:S01]  /*1d750*/  @!PT LDS RZ, [RZ] ;  /* 0x00000000fffff984 */ /* 0x000fe20000000800 */
[----:B------:R-:W-:Y:S01]  /*1d760*/  @!PT LDS RZ, [RZ] ;  /* 0x00000000fffff984 */ /* 0x000fe20000000800 */
[----:B------:R-:W-:Y:S01]  /*1d770*/  @!PT LDS RZ, [RZ] ;  /* 0x00000000fffff984 */ /* 0x000fe20000000800 */
[----:B------:R0:W-:Y:S01]  /*1d780*/  @!P1 LDGSTS.E.BYPASS.LTC128B.128 [R26+0x26c00], desc[UR40][R2.64], !P5 ;  /* 0x26c00000021a9fae */ /* 0x0001e2000e901d68 */
[C---:B------:R-:W-:Y:S02]  /*1d790*/  LOP3.LUT P2, RZ, R22.reuse, 0x400, RZ, 0xc0, !PT ;  /* 0x0000040016ff7812 */ /* 0x040fe4000784c0ff */
[C---:B------:R-:W-:Y:S02]  /*1d7a0*/  LOP3.LUT P5, RZ, R22.reuse, 0x800000, RZ, 0xc0, !PT ;  /* 0x0080000016ff7812 */ /* 0x040fe400078ac0ff */
[----:B------:R-:W-:-:S09]  /*1d7b0*/  LOP3.LUT R22, R22, 0xffefffff, RZ, 0xc0, !PT ;  /* 0xffefffff16167812 */ /* 0x000fd200078ec0ff */
[----:B------:R-:W-:Y:S01]  /*1d7c0*/  @P2 LOP3.LUT R22, R22, 0x100000, RZ, 0xfc, !PT ;  /* 0x0010000016162812 */ /* 0x000fe200078efcff */
[----:B------:R0:W-:Y:S03]  /*1d7d0*/  @!P1 LDGSTS.E.BYPASS.LTC128B.128 [R26+0x28c00], desc[UR40][R2.64+0x80], !P2 ;  /* 0x28c00080021a9fae */ /* 0x0001e6000d101d68 */
[C---:B------:R-:W-:Y:S01]  /*1d7e0*/  LOP3.LUT P2, RZ, R22.reuse, 0x800, RZ, 0xc0, !PT ;  /* 0x0000080016ff7812 */ /* 0x040fe2000784c0ff */
[----:B------:R0:W-:Y:S01]  /*1d7f0*/  @!P1 LDGSTS.E.BYPASS.LTC128B.128 [R26+0x2ac00], desc[UR40][R2.64+0x100], !P5 ;  /* 0x2ac00100021a9fae */ /* 0x0001e2000e901d68 */
[----:B------:R-:W-:-:S13]  /*1d800*/  LOP3.LUT P5, RZ, R22, 0x400000, RZ, 0xc0, !PT ;  /* 0x0040000016ff7812 */ /* 0x000fda00078ac0ff */
[----:B------:R0:W-:Y:S04]  /*1d810*/  @!P1 LDGSTS.E.BYPASS.LTC128B.128 [R26+0x2cc00], desc[UR40][R2.64+0x180], !P5 ;  /* 0x2cc00180021a9fae */ /* 0x0001e8000e901d68 */
[----:B------:R0:W-:Y:S04]  /*1d820*/  @!P1 LDGSTS.E.BYPASS.LTC128B.128 [R26+0x2ec00], desc[UR40][R2.64+0x200], !P4 ;  /* 0x2ec00200021a9fae */ /* 0x0001e8000e101d68 */
[----:B------:R0:W-:Y:S04]  /*1d830*/  @!P1 LDGSTS.E.BYPASS.LTC128B.128 [R26+0x30c00], desc[UR40][R2.64+0x280], !P3 ;  /* 0x30c00280021a9fae */ /* 0x0001e8000d901d68 */
[----:B------:R0:W-:Y:S01]  /*1d840*/  @!P1 LDGSTS.E.BYPASS.LTC128B.128 [R26+0x32c00], desc[UR40][R2.64+0x300], P0 ;  /* 0x32c00300021a9fae */ /* 0x0001e20008101d68 */
[----:B------:R-:W-:-:S03]  /*1d850*/  LOP3.LUT P0, RZ, R22, 0x200000, RZ, 0xc0, !PT ;  /* 0x0020000016ff7812 */ /* 0x000fc6000780c0ff */
[----:B------:R0:W-:Y:S10]  /*1d860*/  @!P1 LDGSTS.E.BYPASS.LTC128B.128 [R26+0x34c00], desc[UR40][R2.64+0x380], P6 ;  /* 0x34c00380021a9fae */ /* 0x0001f4000b101d68 */
[----:B0-----:R-:W-:Y:S05]  /*1d870*/  WARPSYNC.COLLECTIVE R15, `(.L_x_4785) ;  /* 0x000000000f087348 */ /* 0x001fea0003c00000 */
[----:B------:R1:W2:Y:S02]  /*1d880*/  SHFL.IDX P6, R14, R13, R12, R11 ;  /* 0x0000000c0d0e7389 */ /* 0x0002a400000c000b */
[----:B012---:R-:W-:Y:S01]  /*1d890*/  ENDCOLLECTIVE ;  /* 0x000000000000791b */ /* 0x007fe20003800000 */
.L_x_4785:
[----:B------:R-:W-:Y:S02]  /*1d8a0*/  IMAD.MOV.U32 R13, RZ, RZ, R5 ;  /* 0x000000ffff0d7224 */ /* 0x000fe400078e0005 */
[----:B------:R-:W-:-:S07]  /*1d8b0*/  IMAD.MOV.U32 R8, RZ, RZ, R14 ;  /* 0x000000ffff087224 */ /* 0x000fce00078e000e */
[----:B------:R-:W-:Y:S05]  /*1d8c0*/  WARPSYNC.COLLECTIVE R15, `(.L_x_4786) ;  /* 0x000000000f087348 */ /* 0x000fea0003c00000 */
[----:B------:R0:W1:Y:S02]  /*1d8d0*/  SHFL.IDX P6, R14, R13, R12, R11 ;  /* 0x0000000c0d0e7389 */ /* 0x00006400000c000b */
[----:B01----:R-:W-:Y:S01]  /*1d8e0*/  ENDCOLLECTIVE ;  /* 0x000000000000791b */ /* 0x003fe20003800000 */
.L_x_4786:
[----:B------:R-:W-:Y:S02]  /*1d8f0*/  IMAD.MOV.U32 R13, RZ, RZ, R4 ;  /* 0x000000ffff0d7224 */ /* 0x000fe400078e0004 */
[----:B------:R-:W-:Y:S01]  /*1d900*/  IMAD.MOV.U32 R12, RZ, RZ, 0x3 ;  /* 0x00000003ff0c7424 */ /* 0x000fe200078e00ff */
[----:B------:R-:W-:Y:S02]  /*1d910*/  @!P0 LEA R9, P1, R20, R14, 0x1 ;  /* 0x0000000e14098211 */ /* 0x000fe400078208ff */
[----:B------:R-:W-:-:S03]  /*1d920*/  LOP3.LUT P6, RZ, R22, 0x20000, RZ, 0xc0, !PT ;  /* 0x0002000016ff7812 */ /* 0x000fc600078cc0ff */
[----:B------:R-:W-:Y:S01]  /*1d930*/  @!P0 IMAD.X R10, RZ, RZ, R8, P1 ;  /* 0x000000ffff0a8224 */ /* 0x000fe200008e0608 */
[----:B------:R-:W-:Y:S01]  /*1d940*/  LOP3.LUT P1, RZ, R22, 0x200, RZ, 0xc0, !PT ;  /* 0x0000020016ff7812 */ /* 0x000fe2000782c0ff */
[----:B------:R-:W-:Y:S02]  /*1d950*/  @!P0 IMAD.MOV.U32 R2, RZ, RZ, R9 ;  /* 0x000000ffff028224 */ /* 0x000fe400078e0009 */
[----:B------:R-:W-:-:S05]  /*1d960*/  @!P0 IMAD.MOV.U32 R3, RZ, RZ, R10 ;  /* 0x000000ffff038224 */ /* 0x000fca00078e000a */
[----:B------:R-:W-:Y:S01]  /*1d970*/  @!PT LDS RZ, [RZ] ;  /* 0x00000000fffff984 */ /* 0x000fe20000000800 */
[----:B------:R-:W-:Y:S01]  /*1d980*/  @!PT LDS RZ, [RZ] ;  /* 0x00000000fffff984 */ /* 0x000fe20000000800 */
[----:B------:R-:W-:Y:S01]  /*1d990*/  @!PT LDS RZ, [RZ] ;  /* 0x00000000fffff984 */ /* 0x000fe20000000800 */
[----:B------:R0:W-:Y:S01]  /*1d9a0*/  @!P0 LDGSTS.E.BYPASS.LTC128B.128 [R26+0x27400], desc[UR40][R2.64], !P2 ;  /* 0x27400000021a8fae */ /* 0x0001e2000d101d68 */
[----:B------:R-:W-:-:S13]  /*1d9b0*/  LOP3.LUT P2, RZ, R22, 0x100000, RZ, 0xc0, !PT ;  /* 0x0010000016ff7812 */ /* 0x000fda000784c0ff */
[----:B------:R0:W-:Y:S01]  /*1d9c0*/  @!P0 LDGSTS.E.BYPASS.LTC128B.128 [R26+0x29400], desc[UR40][R2.64+0x80], !P2 ;  /* 0x29400080021a8fae */ /* 0x0001e2000d101d68 */
[----:B------:R-:W-:-:S03]  /*1d9d0*/  LOP3.LUT P2, RZ, R22, 0x80000, RZ, 0xc0, !PT ;  /* 0x0008000016ff7812 */ /* 0x000fc6000784c0ff */
[----:B------:R0:W-:Y:S04]  /*1d9e0*/  @!P0 LDGSTS.E.BYPASS.LTC128B.128 [R26+0x2b400], desc[UR40][R2.64+0x100], !P1 ;  /* 0x2b400100021a8fae */ /* 0x0001e8000c901d68 */
[----:B------:R0:W-:Y:S04]  /*1d9f0*/  @!P0 LDGSTS.E.BYPASS.LTC128B.128 [R26+0x2d400], desc[UR40][R2.64+0x180], !P5 ;  /* 0x2d400180021a8fae */ /* 0x0001e8000e901d68 */
[----:B------:R0:W-:Y:S04]  /*1da00*/  @!P0 LDGSTS.E.BYPASS.LTC128B.128 [R26+0x2f400], desc[UR40][R2.64+0x200], !P4 ;  /* 0x2f400200021a8fae */ /* 0x0001e8000e101d68 */
[----:B------:R0:W-:Y:S04]  /*1da10*/  @!P0 LDGSTS.E.BYPASS.LTC128B.128 [R26+0x31400], desc[UR40][R2.64+0x280], !P3 ;  /* 0x31400280021a8fae */ /* 0x0001e8000d901d68 */
[----:B------:R0:W-:Y:S02]  /*1da20*/  @!P0 LDGSTS.E.BYPASS.LTC128B.128 [R26+0x33400], desc[UR40][R2.64+0x300], P6 ;  /* 0x33400300021a8fae */ /* 0x0001e4000b101d68 */
[----:B0-----:R-:W-:Y:S05]  /*1da30*/  WARPSYNC.COLLECTIVE R15, `(.L_x_4787) ;  /* 0x000000000f087348 */ /* 0x001fea0003c00000 */
[----:B------:R1:W2:Y:S02]  /*1da40*/  SHFL.IDX P6, R14, R13, R12, R11 ;  /* 0x0000000c0d0e7389 */ /* 0x0002a400000c000b */
[----:B012---:R-:W-:Y:S01]  /*1da50*/  ENDCOLLECTIVE ;  /* 0x000000000000791b */ /* 0x007fe20003800000 */
.L_x_4787:
[----:B------:R-:W-:Y:S01]  /*1da60*/  @!PT LDS RZ, [RZ] ;  /* 0x00000000fffff984 */ /* 0x000fe20000000800 */
[----:B------:R-:W-:Y:S01]  /*1da70*/  @!PT LDS RZ, [RZ] ;  /* 0x00000000fffff984 */ /* 0x000fe20000000800 */
[----:B------:R-:W-:Y:S01]  /*1da80*/  @!PT LDS RZ, [RZ] ;  /* 0x00000000fffff984 */ /* 0x000fe20000000800 */
[----:B------:R0:W-:Y:S01]  /*1da90*/  @!P0 LDGSTS.E.BYPASS.LTC128B.128 [R26+0x35400], desc[UR40][R2.64+0x380], P2 ;  /* 0x35400380021a8fae */ /* 0x0001e20009101d68 */
[----:B------:R-:W-:Y:S02]  /*1daa0*/  IMAD.MOV.U32 R13, RZ, RZ, R5 ;  /* 0x000000ffff0d7224 */ /* 0x000fe400078e0005 */
[----:B------:R-:W-:-:S07]  /*1dab0*/  IMAD.MOV.U32 R4, RZ, RZ, R14 ;  /* 0x000000ffff047224 */ /* 0x000fce00078e000e */
[----:B0-----:R-:W-:Y:S05]  /*1dac0*/  WARPSYNC.COLLECTIVE R15, `(.L_x_4788) ;  /* 0x000000000f087348 */ /* 0x001fea0003c00000 */
[----:B------:R1:W2:Y:S02]  /*1dad0*/  SHFL.IDX P6, R14, R13, R12, R11 ;  /* 0x0000000c0d0e7389 */ /* 0x0002a400000c000b */
[----:B012---:R-:W-:Y:S01]  /*1dae0*/  ENDCOLLECTIVE ;  /* 0x000000000000791b */ /* 0x007fe20003800000 */
.L_x_4788:
[----:B------:R-:W-:Y:S01]  /*1daf0*/  IMAD.MOV.U32 R2, RZ, RZ, R14 ;  /* 0x000000ffff027224 */ /* 0x000fe200078e000e */
[----:B------:R-:W-:Y:S06]  /*1db00*/  BRA `(.L_x_4789) ;  /* 0xffffffb000247947 */ /* 0x000fec000383ffff */
.L_x_4667:
[----:B-1----:R1:W2:Y:S02]  /*1db10*/  SYNCS.PHASECHK.TRANS64.TRYWAIT P0, [R23+URZ+0x38820], R0 ;  /* 0x03882000170075a7 */ /* 0x0022a4000800017f */
[----:B--2---:R-:W-:Y:S05]  /*1db20*/  @!P0 NANOSLEEP.SYNCS 0x989680 ;  /* 0x009896800000895d */ /* 0x004fea0003900000 */
[----:B------:R-:W2:Y:S02]  /*1db30*/  @!P0 SYNCS.PHASECHK.TRANS64 P0, [R23+URZ+0x38820], R0 ;  /* 0x03882000170085a7 */ /* 0x000ea4000800007f */
[----:B--2---:R-:W-:Y:S05]  /*1db40*/  @!P0 BRA `(.L_x_4667) ;  /* 0xfffffffc00f08947 */ /* 0x004fea000383ffff */
[----:B------:R-:W-:Y:S05]  /*1db50*/  BRA `(.L_x_4790) ;  /* 0xffffffb000cc7947 */ /* 0x000fea000383ffff */
.L_x_4670:
[----:B-1----:R1:W2:Y:S02]  /*1db60*/  SYNCS.PHASECHK.TRANS64.TRYWAIT P0, [R27+URZ+0x38860], R0 ;  /* 0x038860001b0075a7 */ /* 0x0022a4000800017f */
[----:B--2---:R-:W-:Y:S05]  /*1db70*/  @!P0 NANOSLEEP.SYNCS 0x989680 ;  /* 0x009896800000895d */ /* 0x004fea0003900000 */
[----:B------:R-:W2:Y:S02]  /*1db80*/  @!P0 SYNCS.PHASECHK.TRANS64 P0, [R27+URZ+0x38860], R0 ;  /* 0x038860001b0085a7 */ /* 0x000ea4000800007f */
[----:B--2---:R-:W-:Y:S05]  /*1db90*/  @!P0 BRA `(.L_x_4670) ;  /* 0xfffffffc00f08947 */ /* 0x004fea000383ffff */
[----:B------:R-:W-:Y:S05]  /*1dba0*/  BRA `(.L_x_4791) ;  /* 0xffffffb000dc7947 */ /* 0x000fea000383ffff */
.L_x_4671:
        /* <DEDUP_REMOVED lines=8> */
.L_x_4793:
[----:B------:R-:W-:Y:S05]  /*1dc30*/  BSYNC B0 ;  /* 0x0000000000007941 */ /* 0x000fea0003800000 */
.L_x_4792:
        /* <DEDUP_REMOVED lines=15> */
.L_x_4794:
        /* <DEDUP_REMOVED lines=39> */
.L_x_4795:
[----:B------:R-:W-:Y:S02]  /*1dfa0*/  IMAD.MOV.U32 R13, RZ, RZ, R5 ;  /* 0x000000ffff0d7224 */ /* 0x000fe400078e0005 */
[----:B------:R-:W-:-:S07]  /*1dfb0*/  IMAD.MOV.U32 R3, RZ, RZ, R14 ;  /* 0x000000ffff037224 */ /* 0x000fce00078e000e */
[----:B------:R-:W-:Y:S05]  /*1dfc0*/  WARPSYNC.COLLECTIVE R15, `(.L_x_4796) ;  /* 0x000000000f087348 */ /* 0x000fea0003c00000 */
[----:B------:R0:W1:Y:S02]  /*1dfd0*/  SHFL.IDX P6, R14, R13, R12, R11 ;  /* 0x0000000c0d0e7389 */ /* 0x00006400000c000b */
[----:B01----:R-:W-:Y:S01]  /*1dfe0*/  ENDCOLLECTIVE ;  /* 0x000000000000791b */ /* 0x003fe20003800000 */
.L_x_4796:
        /* <DEDUP_REMOVED lines=29> */
.L_x_4797:
[----:B------:R-:W-:Y:S02]  /*1e1c0*/  IMAD.MOV.U32 R13, RZ, RZ, R5 ;  /* 0x000000ffff0d7224 */ /* 0x000fe400078e0005 */
[----:B------:R-:W-:-:S07]  /*1e1d0*/  IMAD.MOV.U32 R7, RZ, RZ, R14 ;  /* 0x000000ffff077224 */ /* 0x000fce00078e000e */
[----:B------:R-:W-:Y:S05]  /*1e1e0*/  WARPSYNC.COLLECTIVE R15, `(.L_x_4798) ;  /* 0x000000000f087348 */ /* 0x000fea0003c00000 */
[----:B------:R0:W1:Y:S02]  /*1e1f0*/  SHFL.IDX P6, R14, R13, R12, R11 ;  /* 0x0000000c0d0e7389 */ /* 0x00006400000c000b */
[----:B01----:R-:W-:Y:S01]  /*1e200*/  ENDCOLLECTIVE ;  /* 0x000000000000791b */ /* 0x003fe20003800000 */
.L_x_4798:
        /* <DEDUP_REMOVED lines=29> */
.L_x_4799:
[----:B------:R-:W-:Y:S02]  /*1e3e0*/  IMAD.MOV.U32 R13, RZ, RZ, R5 ;  /* 0x000000ffff0d7224 */ /* 0x000fe400078e0005 */
[----:B------:R-:W-:-:S07]  /*1e3f0*/  IMAD.MOV.U32 R6, RZ, RZ, R14 ;  /* 0x000000ffff067224 */ /* 0x000fce00078e000e */
[----:B------:R-:W-:Y:S05]  /*1e400*/  WARPSYNC.COLLECTIVE R15, `(.L_x_4800) ;  /* 0x000000000f087348 */ /* 0x000fea0003c00000 */
[----:B------:R0:W1:Y:S02]  /*1e410*/  SHFL.IDX P6, R14, R13, R12, R11 ;  /* 0x0000000c0d0e7389 */ /* 0x00006400000c000b */
[----:B01----:R-:W-:Y:S01]  /*1e420*/  ENDCOLLECTIVE ;  /* 0x000000000000791b */ /* 0x003fe20003800000 */
.L_x_4800:
[----:B------:R-:W-:Y:S01]  /*1e430*/  IMAD.MOV.U32 R2, RZ, RZ, R14 ;  /* 0x000000ffff027224 */ /* 0x000fe200078e000e */
[----:B------:R-:W-:Y:S06]  /*1e440*/  BRA `(.L_x_4801) ;  /* 0xffffffb000747947 */ /* 0x000fec000383ffff */
.L_x_4678:
[----:B0-----:R0:W1:Y:S02]  /*1e450*/  SYNCS.PHASECHK.TRANS64.TRYWAIT P0, [R6+URZ+0x38840], R21 ;  /* 0x03884015060075a7 */ /* 0x001064000800017f */
[----:B-1----:R-:W-:Y:S05]  /*1e460*/  @!P0 NANOSLEEP.SYNCS 0x989680 ;  /* 0x009896800000895d */ /* 0x002fea0003900000 */
[----:B------:R-:W1:Y:S02]  /*1e470*/  @!P0 SYNCS.PHASECHK.TRANS64 P0, [R6+URZ+0x38840], R21 ;  /* 0x03884015060085a7 */ /* 0x000e64000800007f */
[----:B-1----:R-:W-:Y:S05]  /*1e480*/  @!P0 BRA `(.L_x_4678) ;  /* 0xfffffffc00f08947 */ /* 0x002fea000383ffff */
[----:B------:R-:W-:Y:S05]  /*1e490*/  BRA `(.L_x_4802) ;  /* 0xffffffb800047947 */ /* 0x000fea000383ffff */
.L_x_4679:
        /* <DEDUP_REMOVED lines=8> */
.L_x_4804:
[----:B------:R-:W-:Y:S05]  /*1e520*/  BSYNC B1 ;  /* 0x0000000000017941 */ /* 0x000fea0003800000 */
.L_x_4803:
        /* <DEDUP_REMOVED lines=9> */
.L_x_4805:
[----:B------:R-:W-:Y:S02]  /*1e5c0*/  IMAD.MOV.U32 R13, RZ, RZ, R27 ;  /* 0x000000ffff0d7224 */ /* 0x000fe400078e001b */
[----:B------:R-:W-:Y:S02]  /*1e5d0*/  IMAD.MOV.U32 R12, RZ, RZ, 0x1 ;  /* 0x00000001ff0c7424 */ /* 0x000fe400078e00ff */
[----:B------:R-:W-:-:S07]  /*1e5e0*/  IMAD.MOV.U32 R2, RZ, RZ, R14 ;  /* 0x000000ffff027224 */ /* 0x000fce00078e000e */
[----:B------:R-:W-:Y:S05]  /*1e5f0*/  WARPSYNC.COLLECTIVE R15, `(.L_x_4806) ;  /* 0x000000000f087348 */ /* 0x000fea0003c00000 */
[----:B------:R0:W1:Y:S02]  /*1e600*/  SHFL.IDX P6, R14, R13, R12, R11 ;  /* 0x0000000c0d0e7389 */ /* 0x00006400000c000b */
[----:B01----:R-:W-:Y:S01]  /*1e610*/  ENDCOLLECTIVE ;  /* 0x000000000000791b */ /* 0x003fe20003800000 */
.L_x_4806:
        /* <DEDUP_REMOVED lines=11> */
.L_x_4807:
[----:B------:R-:W-:Y:S02]  /*1e6d0*/  IMAD.MOV.U32 R13, RZ, RZ, R27 ;  /* 0x000000ffff0d7224 */ /* 0x000fe400078e001b */
[----:B------:R-:W-:Y:S02]  /*1e6e0*/  IMAD.MOV.U32 R12, RZ, RZ, 0x2 ;  /* 0x00000002ff0c7424 */ /* 0x000fe400078e00ff */
[----:B------:R-:W-:-:S07]  /*1e6f0*/  IMAD.MOV.U32 R2, RZ, RZ, R14 ;  /* 0x000000ffff027224 */ /* 0x000fce00078e000e */
[----:B------:R-:W-:Y:S05]  /*1e700*/  WARPSYNC.COLLECTIVE R15, `(.L_x_4808) ;  /* 0x000000000f087348 */ /* 0x000fea0003c00000 */
[----:B------:R0:W1:Y:S02]  /*1e710*/  SHFL.IDX P6, R14, R13, R12, R11 ;  /* 0x0000000c0d0e7389 */ /* 0x00006400000c000b */
[----:B01----:R-:W-:Y:S01]  /*1e720*/  ENDCOLLECTIVE ;  /* 0x000000000000791b */ /* 0x003fe20003800000 */
.L_x_4808:
        /* <DEDUP_REMOVED lines=11> */
.L_x_4809:
[----:B------:R-:W-:Y:S02]  /*1e7e0*/  IMAD.MOV.U32 R13, RZ, RZ, R27 ;  /* 0x000000ffff0d7224 */ /* 0x000fe400078e001b */
[----:B------:R-:W-:Y:S02]  /*1e7f0*/  IMAD.MOV.U32 R12, RZ, RZ, 0x3 ;  /* 0x00000003ff0c7424 */ /* 0x000fe400078e00ff */
[----:B------:R-:W-:-:S07]  /*1e800*/  IMAD.MOV.U32 R2, RZ, RZ, R14 ;  /* 0x000000ffff027224 */ /* 0x000fce00078e000e */
[----:B------:R-:W-:Y:S05]  /*1e810*/  WARPSYNC.COLLECTIVE R15, `(.L_x_4810) ;  /* 0x000000000f087348 */ /* 0x000fea0003c00000 */
[----:B------:R0:W1:Y:S02]  /*1e820*/  SHFL.IDX P6, R14, R13, R12, R11 ;  /* 0x0000000c0d0e7389 */ /* 0x00006400000c000b */
[----:B01----:R-:W-:Y:S01]  /*1e830*/  ENDCOLLECTIVE ;  /* 0x000000000000791b */ /* 0x003fe20003800000 */
.L_x_4810:
        /* <DEDUP_REMOVED lines=11> */
.L_x_4811:
[----:B------:R-:W-:Y:S01]  /*1e8f0*/  IMAD.MOV.U32 R2, RZ, RZ, R14 ;  /* 0x000000ffff027224 */ /* 0x000fe200078e000e */
[----:B------:R-:W-:Y:S06]  /*1e900*/  BRA `(.L_x_4812) ;  /* 0xffffffb400947947 */ /* 0x000fec000383ffff */
.L_x_4684:
[----:B---3--:R3:W4:Y:S02]  /*1e910*/  SYNCS.PHASECHK.TRANS64.TRYWAIT P0, [R6+URZ+0x38860], R21 ;  /* 0x03886015060075a7 */ /* 0x008724000800017f */
[----:B----4-:R-:W-:Y:S05]  /*1e920*/  @!P0 NANOSLEEP.SYNCS 0x989680 ;  /* 0x009896800000895d */ /* 0x010fea0003900000 */
[----:B------:R-:W4:Y:S02]  /*1e930*/  @!P0 SYNCS.PHASECHK.TRANS64 P0, [R6+URZ+0x38860], R21 ;  /* 0x03886015060085a7 */ /* 0x000f24000800007f */
[----:B----4-:R-:W-:Y:S05]  /*1e940*/  @!P0 BRA `(.L_x_4684) ;  /* 0xfffffffc00f08947 */ /* 0x010fea000383ffff */
[----:B------:R-:W-:Y:S05]  /*1e950*/  BRA `(.L_x_4813) ;  /* 0xffffffb400e47947 */ /* 0x000fea000383ffff */
.L_x_4685:
[----:B------:R-:W-:Y:S01]  /*1e960*/  BSSY B1, `(.L_x_4814) ;  /* 0x0000008000017945 */ /* 0x000fe20003800000 */
[----:B------:R-:W-:Y:S02]  /*1e970*/  IMAD.MOV.U32 R13, RZ, RZ, R10 ;  /* 0x000000ffff0d7224 */ /* 0x000fe400078e000a */
[----:B------:R-:W-:Y:S02]  /*1e980*/  IMAD.MOV.U32 R12, RZ, RZ, RZ ;  /* 0x000000ffff0c7224 */ /* 0x000fe400078e00ff */
[----:B------:R-:W-:Y:S02]  /*1e990*/  IMAD.MOV.U32 R11, RZ, RZ, 0x181f ;  /* 0x0000181fff0b7424 */ /* 0x000fe400078e00ff */
[----:B------:R-:W-:-:S07]  /*1e9a0*/  IMAD.MOV.U32 R15, RZ, RZ, -0x1 ;  /* 0xffffffffff0f7424 */ /* 0x000fce00078e00ff */
[----:B0-23--:R-:W-:Y:S05]  /*1e9b0*/  WARPSYNC.COLLECTIVE R15, `(.L_x_4815) ;  /* 0x000000000f087348 */ /* 0x00dfea0003c00000 */
[----:B------:R1:W4:Y:S02]  /*1e9c0*/  SHFL.IDX P6, R14, R13, R12, R11 ;  /* 0x0000000c0d0e7389 */ /* 0x00032400000c000b */
[----:B01234-:R-:W-:Y:S01]  /*1e9d0*/  ENDCOLLECTIVE ;  /* 0x000000000000791b */ /* 0x01ffe20003800000 */
.L_x_4815:
[----:B------:R-:W-:Y:S05]  /*1e9e0*/  BSYNC B1 ;  /* 0x0000000000017941 */ /* 0x000fea0003800000 */
.L_x_4814:
[----:B------:R-:W-:Y:S01]  /*1e9f0*/  IMAD.MOV.U32 R13, RZ, RZ, R9 ;  /* 0x000000ffff0d7224 */ /* 0x000fe200078e0009 */
[C---:B------:R-:W-:Y:S01]  /*1ea00*/  LOP3.LUT P2, RZ, R22.reuse, 0x40, RZ, 0xc0, !PT ;  /* 0x0000004016ff7812 */ /* 0x040fe2000784c0ff */
[----:B------:R-:W-:Y:S01]  /*1ea10*/  IMAD.MOV.U32 R12, RZ, RZ, RZ ;  /* 0x000000ffff0c7224 */ /* 0x000fe200078e00ff */
[C---:B------:R-:W-:Y:S01]  /*1ea20*/  LOP3.LUT P1, RZ, R22.reuse, 0x20, RZ, 0xc0, !PT ;  /* 0x0000002016ff7812 */ /* 0x040fe2000782c0ff */
[----:B------:R-:W-:Y:S01]  /*1ea30*/  IMAD.MOV.U32 R11, RZ, RZ, 0x181f ;  /* 0x0000181fff0b7424 */ /* 0x000fe200078e00ff */
[----:B------:R-:W-:Y:S01]  /*1ea40*/  LOP3.LUT R22, R22, 0xfff7ffff, RZ, 0xc0, !PT ;  /* 0xfff7ffff16167812 */ /* 0x000fe200078ec0ff */
[----:B------:R-:W-:Y:S02]  /*1ea50*/  IMAD.MOV.U32 R15, RZ, RZ, -0x1 ;  /* 0xffffffffff0f7424 */ /* 0x000fe400078e00ff */
[----:B------:R-:W-:Y:S01]  /*1ea60*/  IMAD.MOV.U32 R3, RZ, RZ, R14 ;  /* 0x000000ffff037224 */ /* 0x000fe200078e000e */
[----:B------:R-:W-:Y:S01]  /*1ea70*/  @P3 LOP3.LUT R22, R22, 0x80000, RZ, 0xfc, !PT ;  /* 0x0008000016163812 */ /* 0x000fe200078efcff */
[----:B------:R-:W-:-:S07]  /*1ea80*/  IMAD R17, R17, 0x2, R23 ;  /* 0x0000000211117824 */ /* 0x000fce00078e0217 */
[----:B------:R-:W-:Y:S05]  /*1ea90*/  WARPSYNC.COLLECTIVE R15, `(.L_x_4816) ;  /* 0x000000000f087348 */ /* 0x000fea0003c00000 */
[----:B------:R0:W1:Y:S02]  /*1eaa0*/  SHFL.IDX P6, R14, R13, R12, R11 ;  /* 0x0000000c0d0e7389 */ /* 0x00006400000c000b */
[----:B01----:R-:W-:Y:S01]  /*1eab0*/  ENDCOLLECTIVE ;  /* 0x000000000000791b */ /* 0x003fe20003800000 */
.L_x_4816:
        /* <DEDUP_REMOVED lines=17> */
.L_x_4817:
        /* <DEDUP_REMOVED lines=16> */
.L_x_4818:
        /* <DEDUP_REMOVED lines=19> */
.L_x_4819:
        /* <DEDUP_REMOVED lines=14> */
.L_x_4820:
        /* <DEDUP_REMOVED lines=16> */
.L_x_4821:
        /* <DEDUP_REMOVED lines=14> */
.L_x_4822:
[----:B------:R-:W-:Y:S05]  /*1f0c0*/  BRA `(.L_x_4823) ;  /* 0xffffffb400507947 */ /* 0x000fea000383ffff */
.L_x_4693:
        /* <DEDUP_REMOVED lines=8> */
.L_x_4825:
[----:B------:R-:W-:Y:S05]  /*1f150*/  BSYNC B0 ;  /* 0x0000000000007941 */ /* 0x000fea0003800000 */
.L_x_4824:
        /* <DEDUP_REMOVED lines=9> */
.L_x_4826:
        /* <DEDUP_REMOVED lines=18> */
.L_x_4827:
[----:B------:R-:W-:Y:S01]  /*1f310*/  IMAD.MOV.U32 R12, RZ, RZ, 0x2 ;  /* 0x00000002ff0c7424 */ /* 0x000fe200078e00ff */
[----:B------:R-:W-:-:S05]  /*1f320*/  SEL R5, R14, RZ, P1 ;  /* 0x000000ff0e057207 */ /* 0x000fca0000800000 */
[----:B------:R-:W-:-:S04]  /*1f330*/  IMAD.IADD R5, R2, 0x1, R5 ;  /* 0x0000000102057824 */ /* 0x000fc800078e0205 */
[----:B------:R-:W-:-:S07]  /*1f340*/  IMAD.MOV.U32 R13, RZ, RZ, R5 ;  /* 0x000000ffff0d7224 */ /* 0x000fce00078e0005 */
[----:B------:R-:W-:Y:S05]  /*1f350*/  WARPSYNC.COLLECTIVE R15, `(.L_x_4828) ;  /* 0x000000000f087348 */ /* 0x000fea0003c00000 */
[----:B------:R0:W1:Y:S02]  /*1f360*/  SHFL.UP P6, R14, R13, R12, R11 ;  /* 0x0400000c0d0e7389 */ /* 0x00006400000c000b */
[----:B01----:R-:W-:Y:S01]  /*1f370*/  ENDCOLLECTIVE ;  /* 0x000000000000791b */ /* 0x003fe20003800000 */
.L_x_4828:
[----:B------:R-:W-:Y:S01]  /*1f380*/  IMAD.MOV.U32 R12, RZ, RZ, 0x4 ;  /* 0x00000004ff0c7424 */ /* 0x000fe200078e00ff */
[----:B------:R-:W-:-:S05]  /*1f390*/  SEL R6, R14, RZ, P2 ;  /* 0x000000ff0e067207 */ /* 0x000fca0001000000 */
[----:B------:R-:W-:-:S04]  /*1f3a0*/  IMAD.IADD R6, R5, 0x1, R6 ;  /* 0x0000000105067824 */ /* 0x000fc800078e0206 */
[----:B------:R-:W-:-:S07]  /*1f3b0*/  IMAD.MOV.U32 R13, RZ, RZ, R6 ;  /* 0x000000ffff0d7224 */ /* 0x000fce00078e0006 */
[----:B------:R-:W-:Y:S05]  /*1f3c0*/  WARPSYNC.COLLECTIVE R15, `(.L_x_4829) ;  /* 0x000000000f087348 */ /* 0x000fea0003c00000 */
[----:B------:R0:W1:Y:S02]  /*1f3d0*/  SHFL.UP P6, R14, R13, R12, R11 ;  /* 0x0400000c0d0e7389 */ /* 0x00006400000c000b */
[----:B01----:R-:W-:Y:S01]  /*1f3e0*/  ENDCOLLECTIVE ;  /* 0x000000000000791b */ /* 0x003fe20003800000 */
.L_x_4829:
[----:B------:R-:W-:Y:S01]  /*1f3f0*/  IMAD.MOV.U32 R12, RZ, RZ, 0x8 ;  /* 0x00000008ff0c7424 */ /* 0x000fe200078e00ff */
[----:B------:R-:W-:-:S05]  /*1f400*/  SEL R7, R14, RZ, P3 ;  /* 0x000000ff0e077207 */ /* 0x000fca0001800000 */
[----:B------:R-:W-:-:S04]  /*1f410*/  IMAD.IADD R7, R6, 0x1, R7 ;  /* 0x0000000106077824 */ /* 0x000fc800078e0207 */
[----:B------:R-:W-:-:S07]  /*1f420*/  IMAD.MOV.U32 R13, RZ, RZ, R7 ;  /* 0x000000ffff0d7224 */ /* 0x000fce00078e0007 */
[----:B------:R-:W-:Y:S05]  /*1f430*/  WARPSYNC.COLLECTIVE R15, `(.L_x_4830) ;  /* 0x000000000f087348 */ /* 0x000fea0003c00000 */
[----:B------:R0:W1:Y:S02]  /*1f440*/  SHFL.UP P6, R14, R13, R12, R11 ;  /* 0x0400000c0d0e7389 */ /* 0x00006400000c000b */
[----:B01----:R-:W-:Y:S01]  /*1f450*/  ENDCOLLECTIVE ;  /* 0x000000000000791b */ /* 0x003fe20003800000 */
.L_x_4830:
[----:B------:R-:W-:Y:S01]  /*1f460*/  IMAD.MOV.U32 R12, RZ, RZ, 0x10 ;  /* 0x00000010ff0c7424 */ /* 0x000fe200078e00ff */
[----:B------:R-:W-:-:S05]  /*1f470*/  SEL R14, R14, RZ, P4 ;  /* 0x000000ff0e0e7207 */ /* 0x000fca0002000000 */
[----:B------:R-:W-:-:S04]  /*1f480*/  IMAD.IADD R5, R7, 0x1, R14 ;  /* 0x0000000107057824 */ /* 0x000fc800078e020e */
[----:B------:R-:W-:-:S07]  /*1f490*/  IMAD.MOV.U32 R13, RZ, RZ, R5 ;  /* 0x000000ffff0d7224 */ /* 0x000fce00078e0005 */
[----:B------:R-:W-:Y:S05]  /*1f4a0*/  WARPSYNC.COLLECTIVE R15, `(.L_x_4831) ;  /* 0x000000000f087348 */ /* 0x000fea0003c00000 */
[----:B------:R0:W1:Y:S02]  /*1f4b0*/  SHFL.UP P6, R14, R13, R12, R11 ;  /* 0x0400000c0d0e7389 */ /* 0x00006400000c000b */
[----:B01----:R-:W-:Y:S01]  /*1f4c0*/  ENDCOLLECTIVE ;  /* 0x000000000000791b */ /* 0x003fe20003800000 */
.L_x_4831:
        /* <DEDUP_REMOVED lines=8> */
.L_x_4832:
[----:B------:R-:W-:Y:S05]  /*1f550*/  BRA `(.L_x_4833) ;  /* 0xffffffb400e47947 */ /* 0x000fea000383ffff */
.L_x_4698:
        /* <DEDUP_REMOVED lines=8> */
.L_x_4835:
[----:B------:R-:W-:Y:S05]  /*1f5e0*/  BSYNC B0 ;  /* 0x0000000000007941 */ /* 0x000fea0003800000 */
.L_x_4834:
        /* <DEDUP_REMOVED lines=8> */
.L_x_4836:
[----:B------:R-:W-:Y:S01]  /*1f670*/  IMAD.MOV.U32 R12, RZ, RZ, 0x4 ;  /* 0x00000004ff0c7424 */ /* 0x000fe200078e00ff */
[----:B------:R-:W-:-:S05]  /*1f680*/  SEL R14, R14, RZ, P2 ;  /* 0x000000ff0e0e7207 */ /* 0x000fca0001000000 */
[----:B------:R-:W-:-:S04]  /*1f690*/  IMAD.IADD R3, R13, 0x1, R14 ;  /* 0x000000010d037824 */ /* 0x000fc800078e020e */
[----:B------:R-:W-:-:S07]  /*1f6a0*/  IMAD.MOV.U32 R13, RZ, RZ, R3 ;  /* 0x000000ffff0d7224 */ /* 0x000fce00078e0003 */
[----:B------:R-:W-:Y:S05]  /*1f6b0*/  WARPSYNC.COLLECTIVE R15, `(.L_x_4837) ;  /* 0x000000000f087348 */ /* 0x000fea0003c00000 */
[----:B------:R0:W1:Y:S02]  /*1f6c0*/  SHFL.UP P6, R14, R13, R12, R11 ;  /* 0x0400000c0d0e7389 */ /* 0x00006400000c000b */
[----:B01----:R-:W-:Y:S01]  /*1f6d0*/  ENDCOLLECTIVE ;  /* 0x000000000000791b */ /* 0x003fe20003800000 */
.L_x_4837:
[----:B------:R-:W-:Y:S01]  /*1f6e0*/  IMAD.MOV.U32 R12, RZ, RZ, 0x8 ;  /* 0x00000008ff0c7424 */ /* 0x000fe200078e00ff */
[----:B------:R-:W-:-:S05]  /*1f6f0*/  SEL R14, R14, RZ, P3 ;  /* 0x000000ff0e0e7207 */ /* 0x000fca0001800000 */
[----:B------:R-:W-:-:S04]  /*1f700*/  IMAD.IADD R5, R3, 0x1, R14 ;  /* 0x0000000103057824 */ /* 0x000fc800078e020e */
[----:B------:R-:W-:-:S07]  /*1f710*/  IMAD.MOV.U32 R13, RZ, RZ, R5 ;  /* 0x000000ffff0d7224 */ /* 0x000fce00078e0005 */
[----:B------:R-:W-:Y:S05]  /*1f720*/  WARPSYNC.COLLECTIVE R15, `(.L_x_4838) ;  /* 0x000000000f087348 */ /* 0x000fea0003c00000 */
[----:B------:R0:W1:Y:S02]  /*1f730*/  SHFL.UP P6, R14, R13, R12, R11 ;  /* 0x0400000c0d0e7389 */ /* 0x00006400000c000b */
[----:B01----:R-:W-:Y:S01]  /*1f740*/  ENDCOLLECTIVE ;  /* 0x000000000000791b */ /* 0x003fe20003800000 */
.L_x_4838:
[----:B------:R-:W-:Y:S01]  /*1f750*/  IMAD.MOV.U32 R12, RZ, RZ, 0x10 ;  /* 0x00000010ff0c7424 */ /* 0x000fe200078e00ff */
[----:B------:R-:W-:-:S05]  /*1f760*/  SEL R6, R14, RZ, P4 ;  /* 0x000000ff0e067207 */ /* 0x000fca0002000000 */
[----:B------:R-:W-:-:S04]  /*1f770*/  IMAD.IADD R6, R5, 0x1, R6 ;  /* 0x0000000105067824 */ /* 0x000fc800078e0206 */
[----:B------:R-:W-:-:S07]  /*1f780*/  IMAD.MOV.U32 R13, RZ, RZ, R6 ;  /* 0x000000ffff0d7224 */ /* 0x000fce00078e0006 */
[----:B------:R-:W-:Y:S05]  /*1f790*/  WARPSYNC.COLLECTIVE R15, `(.L_x_4839) ;  /* 0x000000000f087348 */ /* 0x000fea0003c00000 */
[----:B------:R0:W1:Y:S02]  /*1f7a0*/  SHFL.UP P6, R14, R13, R12, R11 ;  /* 0x0400000c0d0e7389 */ /* 0x00006400000c000b */
[----:B01----:R-:W-:Y:S01]  /*1f7b0*/  ENDCOLLECTIVE ;  /* 0x000000000000791b */ /* 0x003fe20003800000 */
.L_x_4839:
        /* <DEDUP_REMOVED lines=8> */
.L_x_4840:
[----:B------:R-:W-:Y:S05]  /*1f840*/  BRA `(.L_x_4841) ;  /* 0xffffffb400c47947 */ /* 0x000fea000383ffff */
.L_x_4700:
[----:B------:R-:W-:Y:S01]  /*1f850*/  BSSY B0, `(.L_x_4842) ;  /* 0x0000006000007945 */ /* 0x000fe20003800000 */
[----:B------:R-:W-:Y:S01]  /*1f860*/  PLOP3.LUT P6, PT, P6, PT, PT, 0x8, 0x0 ;  /* 0x000000000000781c */ /* 0x000fe200037ce170 */
[----:B------:R-:W-:-:S12]  /*1f870*/  IMAD.MOV.U32 R15, RZ, RZ, -0x1 ;  /* 0xffffffffff0f7424 */ /* 0x000fd800078e00ff */
[----:B0-----:R-:W-:Y:S05]  /*1f880*/  WARPSYNC.COLLECTIVE R15, `(.L_x_4843) ;  /* 0x000000000f087348 */ /* 0x001fea0003c00000 */
[----:B------:R-:W-:Y:S01]  /*1f890*/  VOTE.ANY R14, PT, P6 ;  /* 0x00000000000e7806 */ /* 0x000fe200030e0100 */
[----:B0-----:R-:W-:Y:S06]  /*1f8a0*/  ENDCOLLECTIVE ;  /* 0x000000000000791b */ /* 0x001fec0003800000 */
.L_x_4843:
[----:B------:R-:W-:Y:S05]  /*1f8b0*/  BSYNC B0 ;  /* 0x0000000000007941 */ /* 0x000fea0003800000 */
.L_x_4842:
        /* <DEDUP_REMOVED lines=9> */
.L_x_4844:
[----:B------:R-:W-:Y:S01]  /*1f950*/  IMAD.MOV.U32 R17, RZ, RZ, R14 ;  /* 0x000000ffff117224 */ /* 0x000fe200078e000e */
[----:B------:R-:W-:Y:S06]  /*1f960*/  BRA `(.L_x_4845) ;  /* 0xffffffb400b47947 */ /* 0x000fec000383ffff */
.L_x_4702:
[----:B------:R-:W-:Y:S01]  /*1f970*/  BSSY B0, `(.L_x_4846) ;  /* 0x0000007000007945 */ /* 0x000fe20003800000 */
[----:B------:R-:W-:Y:S02]  /*1f980*/  IMAD.MOV.U32 R13, RZ, RZ, R3 ;  /* 0x000000ffff0d7224 */ /* 0x000fe400078e0003 */
[----:B------:R-:W-:Y:S02]  /*1f990*/  IMAD.MOV.U32 R11, RZ, RZ, 0x1f ;  /* 0x0000001fff0b7424 */ /* 0x000fe400078e00ff */
[----:B------:R-:W-:-:S07]  /*1f9a0*/  IMAD.MOV.U32 R15, RZ, RZ, -0x1 ;  /* 0xffffffffff0f7424 */ /* 0x000fce00078e00ff */
[----:B012---:R-:W-:Y:S05]  /*1f9b0*/  WARPSYNC.COLLECTIVE R15, `(.L_x_4847) ;  /* 0x000000000f087348 */ /* 0x007fea0003c00000 */
[----:B------:R3:W4:Y:S02]  /*1f9c0*/  SHFL.IDX P6, R14, R13, R12, R11 ;  /* 0x0000000c0d0e7389 */ /* 0x00072400000c000b */
[----:B01234-:R-:W-:Y:S01]  /*1f9d0*/  ENDCOLLECTIVE ;  /* 0x000000000000791b */ /* 0x01ffe20003800000 */
.L_x_4847:
[----:B------:R-:W-:Y:S05]  /*1f9e0*/  BSYNC B0 ;  /* 0x0000000000007941 */ /* 0x000fea0003800000 */
.L_x_4846:
[----:B------:R-:W-:Y:S05]  /*1f9f0*/  BRA `(.L_x_4701) ;  /* 0xffffffb400ac7947 */ /* 0x000fea000383ffff */
.L_x_4706:
[----:B0-----:R0:W1:Y:S02]  /*1fa00*/  SYNCS.PHASECHK.TRANS64.TRYWAIT P0, [R4+URZ+0x38820], R0 ;  /* 0x03882000040075a7 */ /* 0x001064000800017f */
[----:B-1----:R-:W-:Y:S05]  /*1fa10*/  @!P0 NANOSLEEP.SYNCS 0x989680 ;  /* 0x009896800000895d */ /* 0x002fea0003900000 */
[----:B------:R-:W1:Y:S02]  /*1fa20*/  @!P0 SYNCS.PHASECHK.TRANS64 P0, [R4+URZ+0x38820], R0 ;  /* 0x03882000040085a7 */ /* 0x000e64000800007f */
[----:B-1----:R-:W-:Y:S05]  /*1fa30*/  @!P0 BRA `(.L_x_4706) ;  /* 0xfffffffc00f08947 */ /* 0x002fea000383ffff */
[----:B------:R-:W-:Y:S05]  /*1fa40*/  BRA `(.L_x_4848) ;  /* 0xffffffb800987947 */ /* 0x000fea000383ffff */
.L_x_4707:
        /* <DEDUP_REMOVED lines=11> */
.L_x_4850:
[----:B------:R-:W-:Y:S05]  /*1fb00*/  BSYNC B0 ;  /* 0x0000000000007941 */ /* 0x000fea0003800000 */
.L_x_4849:
[----:B------:R-:W-:Y:S05]  /*1fb10*/  BRA `(.L_x_4851) ;  /* 0xffffffb800807947 */ /* 0x000fea000383ffff */
.L_x_4708:
[----:B------:R-:W-:Y:S01]  /*1fb20*/  BSSY B0, `(.L_x_4852) ;  /* 0x0000006000007945 */ /* 0x000fe20003800000 */
[----:B------:R-:W-:-:S07]  /*1fb30*/  IMAD.MOV.U32 R15, RZ, RZ, -0x1 ;  /* 0xffffffffff0f7424 */ /* 0x000fce00078e00ff */
[----:B0-23--:R-:W-:Y:S05]  /*1fb40*/  WARPSYNC.COLLECTIVE R15, `(.L_x_4853) ;  /* 0x000000000f0c7348 */ /* 0x00dfea0003c00000 */
[----:B------:R-:W-:Y:S02]  /*1fb50*/  ELECT P6, UR62, PT ;  /* 0x00000000003e782f */ /* 0x000fe400038c0000 */
[----:B------:R-:W-:Y:S01]  /*1fb60*/  MOV R14, UR62 ;  /* 0x0000003e000e7c02 */ /* 0x000fe20008000f00 */
[----:B0-23--:R-:W-:Y:S10]  /*1fb70*/  ENDCOLLECTIVE ;  /* 0x000000000000791b */ /* 0x00dff40003800000 */
.L_x_4853:
[----:B------:R-:W-:Y:S05]  /*1fb80*/  BSYNC B0 ;  /* 0x0000000000007941 */ /* 0x000fea0003800000 */
.L_x_4852:
[----:B------:R-:W-:Y:S05]  /*1fb90*/  BRA `(.L_x_4854) ;  /* 0xffffffb800747947 */ /* 0x000fea000383ffff */
.L_x_4710:
[----:B0-----:R0:W1:Y:S02]  /*1fba0*/  SYNCS.PHASECHK.TRANS64.TRYWAIT P1, [R5+URZ+0x38840], R0 ;  /* 0x03884000050075a7 */ /* 0x001064000802017f */
[----:B-1----:R-:W-:Y:S05]  /*1fbb0*/  @!P1 NANOSLEEP.SYNCS 0x989680 ;  /* 0x009896800000995d */ /* 0x002fea0003900000 */
[----:B------:R-:W1:Y:S02]  /*1fbc0*/  @!P1 SYNCS.PHASECHK.TRANS64 P1, [R5+URZ+0x38840], R0 ;  /* 0x03884000050095a7 */ /* 0x000e64000802007f */
[----:B-1----:R-:W-:Y:S05]  /*1fbd0*/  @!P1 BRA `(.L_x_4710) ;  /* 0xfffffffc00f09947 */ /* 0x002fea000383ffff */
[----:B------:R-:W-:Y:S05]  /*1fbe0*/  BRA `(.L_x_4855) ;  /* 0xffffffb800947947 */ /* 0x000fea000383ffff */
.L_x_4712:
[----:B-1----:R1:W4:Y:S02]  /*1fbf0*/  SYNCS.PHASECHK.TRANS64.TRYWAIT P1, [R25+URZ+0x38840], R2 ;  /* 0x03884002190075a7 */ /* 0x002324000802017f */
[----:B----4-:R-:W-:Y:S05]  /*1fc00*/  @!P1 NANOSLEEP.SYNCS 0x989680 ;  /* 0x009896800000995d */ /* 0x010fea0003900000 */
[----:B------:R-:W4:Y:S02]  /*1fc10*/  @!P1 SYNCS.PHASECHK.TRANS64 P1, [R25+URZ+0x38840], R2 ;  /* 0x03884002190095a7 */ /* 0x000f24000802007f */
[----:B----4-:R-:W-:Y:S05]  /*1fc20*/  @!P1 BRA `(.L_x_4712) ;  /* 0xfffffffc00f09947 */ /* 0x010fea000383ffff */
[----:B------:R-:W-:Y:S05]  /*1fc30*/  BRA `(.L_x_4856) ;  /* 0xffffffb800a07947 */ /* 0x000fea000383ffff */
.L_x_4714:
[----:B----4-:R4:W0:Y:S02]  /*1fc40*/  SYNCS.PHASECHK.TRANS64.TRYWAIT P1, [R5+URZ+0x38860], R0 ;  /* 0x03886000050075a7 */ /* 0x010824000802017f */
[----:B0-----:R-:W-:Y:S05]  /*1fc50*/  @!P1 NANOSLEEP.SYNCS 0x989680 ;  /* 0x009896800000995d */ /* 0x001fea0003900000 */
[----:B------:R-:W0:Y:S02]  /*1fc60*/  @!P1 SYNCS.PHASECHK.TRANS64 P1, [R5+URZ+0x38860], R0 ;  /* 0x03886000050095a7 */ /* 0x000e24000802007f */
[----:B0-----:R-:W-:Y:S05]  /*1fc70*/  @!P1 BRA `(.L_x_4714) ;  /* 0xfffffffc00f09947 */ /* 0x001fea000383ffff */
[----:B------:R-:W-:Y:S05]  /*1fc80*/  BRA `(.L_x_4857) ;  /* 0xffffffb8009c7947 */ /* 0x000fea000383ffff */
.L_x_4858:
        /* <DEDUP_REMOVED lines=15> */
.L_x_15647:


//--------------------- .text._ZN7cutlass13device_kernelIN5flash11enable_sm90INS1_16FlashAttnFwdSm90INS1_25CollectiveMainloopFwdSm90ILi2EN4cute5tupleIJNS5_1CILi1EEES8_S8_EEENS6_IJNS7_ILi64EEESA_SA_EEELi512ENS_10bfloat16_tEfNS_4arch4Sm90ELb0ELb1ELb1ELb0ELb1ELb0ELb0ELb0ELb0ELb1ELb0ELb0EEENS1_21CollectiveEpilogueFwdINS6_IJSA_NS7_ILi512EEESA_EEES9_SC_SE_Li256ELb0ELb1ELb0ELb0EEENS1_30DynamicPersistentTileSchedulerILi256ELi128ELb0ELb1ELb1EEEEEEEEEvNT_6ParamsE --------------------------
	.section	.text._ZN7cutlass13device_kernelIN5flash11enable_sm90INS1_16FlashAttnFwdSm90INS1_25CollectiveMainloopFwdSm90ILi2EN4cute5tupleIJNS5_1CILi1EEES8_S8_EEENS6_IJNS7_ILi64EEESA_SA_EEELi512ENS_10bfloat16_tEfNS_4arch4Sm90ELb0ELb1ELb1ELb0ELb1ELb0ELb0ELb0ELb0ELb1ELb0ELb0EEENS1_21CollectiveEpilogueFwdINS6_IJSA_NS7_ILi512EEESA_EEES9_SC_SE_Li256ELb0ELb1ELb0ELb0EEENS1_30DynamicPersistentTileSchedulerILi256ELi128ELb0ELb1ELb1EEEEEEEEEvNT_6ParamsE,"ax",@progbits
	.align	128
.text._ZN7cutlass13device_kernelIN5flash11enable_sm90INS1_16FlashAttnFwdSm90INS1_25CollectiveMainloopFwdSm90ILi2EN4cute5tupleIJNS5_1CILi1EEES8_S8_EEENS6_IJNS7_ILi64EEESA_SA_EEELi512ENS_10bfloat16_tEfNS_4arch4Sm90ELb0ELb1ELb1ELb0ELb1ELb0ELb0ELb0ELb0ELb1ELb0ELb0EEENS1_21CollectiveEpilogueFwdINS6_IJSA_NS7_ILi512EEESA_EEES9_SC_SE_Li256ELb0ELb1ELb0ELb0EEENS1_30DynamicPersistentTileSchedulerILi256ELi128ELb0ELb1ELb1EEEEEEEEEvNT_6ParamsE:
        .type           _ZN7cutlass13device_kernelIN5flash11enable_sm90INS1_16FlashAttnFwdSm90INS1_25CollectiveMainloopFwdSm90ILi2EN4cute5tupleIJNS5_1CILi1EEES8_S8_EEENS6_IJNS7_ILi64EEESA_SA_EEELi512ENS_10bfloat16_tEfNS_4arch4Sm90ELb0ELb1ELb1ELb0ELb1ELb0ELb0ELb0ELb0ELb1ELb0ELb0EEENS1_21CollectiveEpilogueFwdINS6_IJSA_NS7_ILi512EEESA_EEES9_SC_SE_Li256ELb0ELb1ELb0ELb0EEENS1_30DynamicPersistentTileSchedulerILi256ELi128ELb0ELb1ELb1EEEEEEEEEvNT_6ParamsE,@function
        .size           _ZN7cutlass13device_kernelIN5flash11enable_sm90INS1_16FlashAttnFwdSm90INS1_25CollectiveMainloopFwdSm90ILi2EN4cute5tupleIJNS5_1CILi1EEES8_S8_EEENS6_IJNS7_ILi64EEESA_SA_EEELi512ENS_10bfloat16_tEfNS_4arch4Sm90ELb0ELb1ELb1ELb0ELb1ELb0ELb0ELb0ELb0ELb1ELb0ELb0EEENS1_21CollectiveEpilogueFwdINS6_IJSA_NS7_ILi512EEESA_EEES9_SC_SE_Li256ELb0ELb1ELb0ELb0EEENS1_30DynamicPersistentTileSchedulerILi256ELi128ELb0ELb1ELb1EEEEEEEEEvNT_6ParamsE,(.L_x_15648 - _ZN7cutlass13device_kernelIN5flash11enable_sm90INS1_16FlashAttnFwdSm90INS1_25CollectiveMainloopFwdSm90ILi2EN4cute5tupleIJNS5_1CILi1EEES8_S8_EEENS6_IJNS7_ILi64EEESA_SA_EEELi512ENS_10bfloat16_tEfNS_4arch4Sm90ELb0ELb1ELb1ELb0ELb1ELb0ELb0ELb0ELb0ELb1ELb0ELb0EEENS1_21CollectiveEpilogueFwdINS6_IJSA_NS7_ILi512EEESA_EEES9_SC_SE_Li256ELb0ELb1ELb0ELb0EEENS1_30DynamicPersistentTileSchedulerILi256ELi128ELb0ELb1ELb1EEEEEEEEEvNT_6ParamsE)
        .other          _ZN7cutlass13device_kernelIN5flash11enable_sm90INS1_16FlashAttnFwdSm90INS1_25CollectiveMainloopFwdSm90ILi2EN4cute5tupleIJNS5_1CILi1EEES8_S8_EEENS6_IJNS7_ILi64EEESA_SA_EEELi512ENS_10bfloat16_tEfNS_4arch4Sm90ELb0ELb1ELb1ELb0ELb1ELb0ELb0ELb0ELb0ELb1ELb0ELb0EEENS1_21CollectiveEpilogueFwdINS6_IJSA_NS7_ILi512EEESA_EEES9_SC_SE_Li256ELb0ELb1ELb0ELb0EEENS1_30DynamicPersistentTileSchedulerILi256ELi128ELb0ELb1ELb1EEEEEEEEEvNT_6ParamsE,@"STO_CUDA_ENTRY STV_DEFAULT"
_ZN7cutlass13device_kernelIN5flash11enable_sm90INS1_16FlashAttnFwdSm90INS1_25CollectiveMainloopFwdSm90ILi2EN4cute5tupleIJNS5_1CILi1EEES8_S8_EEENS6_IJNS7_ILi64EEESA_SA_EEELi512ENS_10bfloat16_tEfNS_4arch4Sm90ELb0ELb1ELb1ELb0ELb1ELb0ELb0ELb0ELb0ELb1ELb0ELb0EEENS1_21CollectiveEpilogueFwdINS6_IJSA_NS7_ILi512EEESA_EEES9_SC_SE_Li256ELb0ELb1ELb0ELb0EEENS1_30DynamicPersistentTileSchedulerILi256ELi128ELb0ELb1ELb1EEEEEEEEEvNT_6ParamsE:
        /* <DEDUP_REMOVED lines=41> */
.L_x_4859:
        /* <DEDUP_REMOVED lines=22> */
.L_x_4860:
        /* <DEDUP_REMOVED lines=18> */
.L_x_4861:
        /* <DEDUP_REMOVED lines=22> */
.L_x_4862:
        /* <DEDUP_REMOVED lines=23> */
.L_x_4863:
        /* <DEDUP_REMOVED lines=8> */
.L_x_4865:
[----:B------:R-:W-:-:S08]  /*0860*/  NOP ;  /* 0x0000000000007918 */ /* 0x000fd00000000000 */
[----:B------:R-:W0:Y:S02]  /*0870*/  USETMAXREG.TRY_ALLOC.CTAPOOL UP0, 0xe8 ;  /* 0x000000e8000079c8 */ /* 0x000e240008000600 */
[----:B0-----:R-:W-:-:S13]  /*0880*/  PLOP3.LUT P0, PT, PT, PT, UP0, 0x80, 0x0 ;  /* 0x000000000000781c */ /* 0x001fda0003f0f008 */
[----:B------:R-:W-:Y:S05]  /*0890*/  @!P0 BRA `(.L_x_4865) ;  /* 0xfffffffc00f08947 */ /* 0x000fea000383ffff */
[----:B------:R-:W-:Y:S01]  /*08a0*/  LOP3.LUT R2, R0, 0xffffff80, RZ, 0xc0, !PT ;  /* 0xffffff8000027812 */ /* 0x000fe200078ec0ff */
[----:B------:R-:W0:Y:S08]  /*08b0*/  S2UR UR4, SR_CTAID.X ;  /* 0x00000000000479c3 */ /* 0x000e300000002500 */
[----:B------:R-:W-:Y:S06]  /*08c0*/  BAR.ARV 0x4, 0x180 ;  /* 0x0106000000007b1d */ /* 0x000fec0000002000 */
[----:B------:R-:W-:-:S02]  /*08d0*/  ISETP.NE.AND P0, PT, R2, 0x80, PT ;  /* 0x000000800200780c */ /* 0x000fc40003f05270 */
[----:B------:R-:W0:Y:S11]  /*08e0*/  LDC R2, c[0x0][0xc38] ;  /* 0x00030e00ff027b82 */ /* 0x000e360000000800 */
        /* <DEDUP_REMOVED lines=16> */
[CC--:B------:R-:W-:Y:S02]  /*09f0*/  LEA.HI R4, R3.reuse, R0.reuse, RZ, 0x5 ;  /* 0x0000000003047211 */ /* 0x0c0fe400078f28ff */
[CC--:B------:R-:W-:Y:S02]  /*0a00*/  LEA.HI R6, R3.reuse, R0.reuse, RZ, 0x7 ;  /* 0x0000000003067211 */ /* 0x0c0fe400078f38ff */
[----:B------:R-:W-:Y:S02]  /*0a10*/  LEA.HI R212, R3, R0, RZ, 0x3 ;  /* 0x0000000003d47211 */ /* 0x000fe400078f18ff */
[----:B------:R-:W-:Y:S02]  /*0a20*/  LOP3.LUT R11, R7, 0xfffffffc, RZ, 0xc0, !PT ;  /* 0xfffffffc070b7812 */ /* 0x000fe400078ec0ff */
[----:B------:R-:W-:Y:S02]  /*0a30*/  SHF.R.S32.HI R7, RZ, 0x4, R2 ;  /* 0x00000004ff077819 */ /* 0x000fe40000011402 */
[----:B------:R-:W-:-:S02]  /*0a40*/  LOP3.LUT R3, R2, 0xfffffff0, RZ, 0xc0, !PT ;  /* 0xfffffff002037812 */ /* 0x000fc400078ec0ff */
[--C-:B------:R-:W-:Y:S01]  /*0a50*/  SHF.R.S32.HI R5, RZ, 0x5, R4.reuse ;  /* 0x00000005ff057819 */ /* 0x100fe20000011404 */
[----:B0-----:R-:W-:Y:S01]  /*0a60*/  ULEA UR42, UR40, UR42, 0x18 ;  /* 0x0000002a282a7291 */ /* 0x001fe2000f8ec03f */
[----:B------:R-:W-:Y:S02]  /*0a70*/  SHF.R.S32.HI R8, RZ, 0x1f, R4 ;  /* 0x0000001fff087819 */ /* 0x000fe40000011404 */
[----:B------:R-:W-:Y:S02]  /*0a80*/  LOP3.LUT R9, R6, 0xffffff80, RZ, 0xc0, !PT ;  /* 0xffffff8006097812 */ /* 0x000fe400078ec0ff */
[----:B------:R-:W-:Y:S01]  /*0a90*/  LEA.HI R4, R2, R7, RZ, 0x1 ;  /* 0x0000000702047211 */ /* 0x000fe200078f08ff */
[----:B------:R-:W-:Y:S01]  /*0aa0*/  IMAD.IADD R2, R0, 0x1, -R3 ;  /* 0x0000000100027824 */ /* 0x000fe200078e0a03 */
[----:B------:R-:W-:Y:S01]  /*0ab0*/  LOP3.LUT R211, R212, 0xfffffff8, RZ, 0xc0, !PT ;  /* 0xfffffff8d4d37812 */ /* 0x000fe200078ec0ff */
[----:B------:R-:W-:Y:S01]  /*0ac0*/  IMAD.IADD R9, R0, 0x1, -R9 ;  /* 0x0000000100097824 */ /* 0x000fe200078e0a09 */
[----:B------:R-:W-:-:S02]  /*0ad0*/  LEA.HI R8, R8, R5, RZ, 0x2 ;  /* 0x0000000508087211 */ /* 0x000fc400078f10ff */
[----:B------:R-:W-:Y:S01]  /*0ae0*/  LOP3.LUT R4, R4, 0x1ffffffe, RZ, 0xc0, !PT ;  /* 0x1ffffffe04047812 */ /* 0x000fe200078ec0ff */
[C---:B------:R-:W-:Y:S01]  /*0af0*/  IMAD.IADD R211, R0.reuse, 0x1, -R211 ;  /* 0x0000000100d37824 */ /* 0x040fe200078e0ad3 */
[----:B------:R-:W-:Y:S02]  /*0b00*/  IADD3 R10, R0, -R11, RZ ;  /* 0x8000000b000a7210 */ /* 0x000fe40007ffe0ff */
[----:B------:R-:W-:Y:S01]  /*0b10*/  SHF.R.S32.HI R3, RZ, 0x1f, R2 ;  /* 0x0000001fff037819 */ /* 0x000fe20000011402 */
[----:B------:R-:W-:Y:S01]  /*0b20*/  IMAD.IADD R4, R7, 0x1, -R4 ;  /* 0x0000000107047824 */ /* 0x000fe200078e0a04 */
[----:B------:R-:W-:Y:S01]  /*0b30*/  SHF.R.S32.HI R213, RZ, 0x7, R6 ;  /* 0x00000007ffd57819 */ /* 0x000fe20000011406 */
[----:B------:R-:W-:Y:S01]  /*0b40*/  IMAD.SHL.U32 R184, R211, 0x8, RZ ;  /* 0x00000008d3b87824 */ /* 0x000fe200078e00ff */
[----:B------:R-:W-:Y:S01]  /*0b50*/  LOP3.LUT R8, R8, 0x3ffffc, RZ, 0xc0, !PT ;  /* 0x003ffffc08087812 */ /* 0x000fe200078ec0ff */
[----:B------:R-:W-:Y:S01]  /*0b60*/  IMAD.SHL.U32 R4, R4, 0x8, RZ ;  /* 0x0000000804047824 */ /* 0x000fe200078e00ff */
[----:B------:R-:W-:Y:S01]  /*0b70*/  SHF.R.S32.HI R0, RZ, 0x1f, R9 ;  /* 0x0000001fff007819 */ /* 0x000fe20000011409 */
[----:B------:R-:W-:Y:S01]  /*0b80*/  IMAD R15, R213, 0x100, R2 ;  /* 0x00000100d50f7824 */ /* 0x000fe200078e0202 */
[----:B------:R-:W-:Y:S01]  /*0b90*/  LEA.HI R11, R10, R10, RZ, 0x1 ;  /* 0x0000000a0a0b7211 */ /* 0x000fe200078f08ff */
[----:B------:R-:W-:Y:S01]  /*0ba0*/  IMAD.IADD R8, R5, 0x1, -R8 ;  /* 0x0000000105087824 */ /* 0x000fe200078e0a08 */
[----:B------:R-:W-:Y:S01]  /*0bb0*/  LEA.HI R7, R3, R2, RZ, 0x3 ;  /* 0x0000000203077211 */ /* 0x000fe200078f18ff */
[----:B------:R-:W-:Y:S01]  /*0bc0*/  VIADD R190, R184, 0x40 ;  /* 0x00000040b8be7836 */ /* 0x000fe20000000000 */
[----:B------:R-:W-:Y:S01]  /*0bd0*/  LEA.HI R3, R0, R9, RZ, 0x2 ;  /* 0x0000000900037211 */ /* 0x000fe200078f10ff */
[----:B------:R-:W-:Y:S01]  /*0be0*/  IMAD R15, R8, 0x10, R15 ;  /* 0x00000010080f7824 */ /* 0x000fe200078e020f */
[----:B------:R-:W-:Y:S01]  /*0bf0*/  LOP3.LUT R13, R11, 0x1ffffffe, RZ, 0xc0, !PT ;  /* 0x1ffffffe0b0d7812 */ /* 0x000fe200078ec0ff */
[----:B------:R-:W-:Y:S01]  /*0c00*/  VIADD R189, R184, 0x80 ;  /* 0x00000080b8bd7836 */ /* 0x000fe20000000000 */
[----:B------:R-:W-:Y:S01]  /*0c10*/  LOP3.LUT R11, R7, 0xfffffff8, RZ, 0xc0, !PT ;  /* 0xfffffff8070b7812 */ /* 0x000fe200078ec0ff */
[----:B------:R-:W-:Y:S01]  /*0c20*/  IMAD.U32 R216, R15, 0x40, R4 ;  /* 0x000000400fd87824 */ /* 0x000fe200078e0004 */
[----:B------:R-:W-:Y:S01]  /*0c30*/  LOP3.LUT R8, R3, 0x7ffffffc, RZ, 0xc0, !PT ;  /* 0x7ffffffc03087812 */ /* 0x000fe200078ec0ff */
[----:B------:R-:W-:Y:S01]  /*0c40*/  IMAD.IADD R13, R10, 0x1, -R13 ;  /* 0x000000010a0d7824 */ /* 0x000fe200078e0a0d */
[----:B------:R-:W-:Y:S01]  /*0c50*/  IADD3 R11, R2, -R11, RZ ;  /* 0x8000000b020b7210 */ /* 0x000fe20007ffe0ff */
[----:B------:R-:W-:Y:S01]  /*0c60*/  VIADD R188, R184, 0xc0 ;  /* 0x000000c0b8bc7836 */ /* 0x000fe20000000000 */
[----:B------:R-:W-:Y:S01]  /*0c70*/  LEA.HI R2, R0, R9, RZ, 0x5 ;  /* 0x0000000900027211 */ /* 0x000fe200078f28ff */
[----:B------:R-:W-:Y:S01]  /*0c80*/  IMAD.IADD R10, R9, 0x1, -R8 ;  /* 0x00000001090a7824 */ /* 0x000fe200078e0a08 */
[--C-:B------:R-:W-:Y:S01]  /*0c90*/  SHF.R.S32.HI R0, RZ, 0x2, R3.reuse ;  /* 0x00000002ff007819 */ /* 0x100fe20000011403 */
[----:B------:R-:W-:Y:S01]  /*0ca0*/  IMAD.SHL.U32 R8, R11, 0x40, RZ ;  /* 0x000000400b087824 */ /* 0x000fe200078e00ff */
[----:B------:R-:W-:Y:S01]  /*0cb0*/  SHF.R.S32.HI R3, RZ, 0x1f, R3 ;  /* 0x0000001fff037819 */ /* 0x000fe20000011403 */
[----:B------:R-:W-:Y:S01]  /*0cc0*/  IMAD.SHL.U32 R9, R7, 0x40, RZ ;  /* 0x0000004007097824 */ /* 0x000fe200078e00ff */
[----:B------:R-:W-:Y:S01]  /*0cd0*/  R2P PR, R11, 0x6 ;  /* 0x000000060b007804 */ /* 0x000fe20000000000 */
[----:B------:R-:W-:Y:S01]  /*0ce0*/  VIADD R187, R184, 0x100 ;  /* 0x00000100b8bb7836 */ /* 0x000fe20000000000 */
[----:B------:R-:W-:Y:S01]  /*0cf0*/  LOP3.LUT R7, R8, 0x1c0, RZ, 0xc0, !PT ;  /* 0x000001c008077812 */ /* 0x000fe200078ec0ff */
[C---:B------:R-:W-:Y:S01]  /*0d00*/  VIADD R186, R184.reuse, 0x140 ;  /* 0x00000140b8ba7836 */ /* 0x040fe20000000000 */
[----:B------:R-:W-:Y:S01]  /*0d10*/  LOP3.LUT R8, R9, 0x7ffffe00, RZ, 0xc0, !PT ;  /* 0x7ffffe0009087812 */ /* 0x000fe200078ec0ff */
[----:B------:R-:W-:Y:S01]  /*0d20*/  VIADD R214, R184, 0x1c0 ;  /* 0x000001c0b8d67836 */ /* 0x000fe20000000000 */
[----:B------:R-:W-:-:S02]  /*0d30*/  LOP3.LUT R4, R7, 0x8, R4, 0xf8, !PT ;  /* 0x0000000807047812 */ /* 0x000fc400078ef804 */
[----:B------:R-:W-:Y:S01]  /*0d40*/  SHF.R.U32.HI R7, RZ, 0x3, R7 ;  /* 0x00000003ff077819 */ /* 0x000fe20000011607 */
[----:B------:R-:W-:Y:S01]  /*0d50*/  IMAD R8, R5, 0x400, R8 ;  /* 0x0000040005087824 */ /* 0x000fe200078e0208 */
[----:B------:R-:W-:Y:S02]  /*0d60*/  LEA.HI R3, R3, R0, RZ, 0x3 ;  /* 0x0000000003037211 */ /* 0x000fe400078f18ff */
[----:B------:R-:W-:Y:S02]  /*0d70*/  LOP3.LUT R7, R4, R7, RZ, 0x3c, !PT ;  /* 0x0000000704077212 */ /* 0x000fe400078e3cff */
[----:B------:R-:W-:Y:S02]  /*0d80*/  LOP3.LUT R3, R3, 0xfffffff8, RZ, 0xc0, !PT ;  /* 0xfffffff803037812 */ /* 0x000fe400078ec0ff */
[----:B------:R-:W-:Y:S01]  /*0d90*/  LEA.HI R6, R6, R213, RZ, 0x1 ;  /* 0x000000d506067211 */ /* 0x000fe200078f08ff */
[----:B------:R-:W-:Y:S01]  /*0da0*/  IMAD.IADD R7, R8, 0x1, R7 ;  /* 0x0000000108077824 */ /* 0x000fe200078e0207 */
[----:B------:R-:W-:-:S02]  /*0db0*/  IADD3 R3, R0, -R3, RZ ;  /* 0x8000000300037210 */ /* 0x000fc40007ffe0ff */
[----:B------:R-:W-:Y:S02]  /*0dc0*/  SHF.R.S32.HI R2, RZ, 0x5, R2 ;  /* 0x00000005ff027819 */ /* 0x000fe40000011402 */
[----:B------:R-:W-:Y:S02]  /*0dd0*/  LEA R18, R7, UR42, 0x1 ;  /* 0x0000002a07127c11 */ /* 0x000fe4000f8e08ff */
[----:B------:R-:W-:Y:S01]  /*0de0*/  LOP3.LUT R6, R6, 0xfffffe, RZ, 0xc0, !PT ;  /* 0x00fffffe06067812 */ /* 0x000fe200078ec0ff */
[----:B------:R-:W-:Y:S01]  /*0df0*/  IMAD R16, R2, 0x10, R3 ;  /* 0x0000001002107824 */ /* 0x000fe200078e0203 */
[----:B------:R-:W-:Y:S01]  /*0e00*/  SEL R22, R22, 0xffffffe0, !P1 ;  /* 0xffffffe016167807 */ /* 0x000fe20004800000 */
[C---:B------:R-:W-:Y:S01]  /*0e10*/  VIADD R23, R18.reuse, 0x26800 ;  /* 0x0002680012177836 */ /* 0x040fe20000000000 */
[----:B------:R-:W-:Y:S01]  /*0e20*/  IADD3 R6, R213, -R6, RZ ;  /* 0x80000006d5067210 */ /* 0x000fe20007ffe0ff */
[----:B------:R-:W-:Y:S01]  /*0e30*/  VIADD R19, R18, 0x26840 ;  /* 0x0002684012137836 */ /* 0x000fe20000000000 */
[----:B------:R-:W-:Y:S01]  /*0e40*/  IADD3 R215, R184, 0x180, RZ ;  /* 0x00000180b8d77810 */ /* 0x000fe20007ffe0ff */
[C---:B------:R-:W-:Y:S01]  /*0e50*/  @P2 VIADD R19, R23.reuse, 0xffffffc0 ;  /* 0xffffffc017132836 */ /* 0x040fe20000000000 */
[----:B------:R-:W-:Y:S01]  /*0e60*/  SHF.R.S32.HI R212, RZ, 0x3, R212 ;  /* 0x00000003ffd47819 */ /* 0x000fe200000114d4 */
[----:B------:R-:W-:Y:S01]  /*0e70*/  IMAD.IADD R23, R23, 0x1, R22 ;  /* 0x0000000117177824 */ /* 0x000fe200078e0216 */
[----:B------:R-:W-:Y:S01]  /*0e80*/  SHF.R.S32.HI R223, RZ, 0x1f, R190 ;  /* 0x0000001fffdf7819 */ /* 0x000fe200000114be */
[----:B------:R-:W-:Y:S01]  /*0e90*/  IMAD.SHL.U32 R17, R6, 0x100, RZ ;  /* 0x0000010006117824 */ /* 0x000fe200078e00ff */
[----:B------:R-:W-:Y:S01]  /*0ea0*/  SHF.R.S32.HI R222, RZ, 0x1f, R189 ;  /* 0x0000001fffde7819 */ /* 0x000fe200000114bd */
[----:B------:R-:W-:Y:S01]  /*0eb0*/  IMAD R185, R13, 0x8, R16 ;  /* 0x000000080db97824 */ /* 0x000fe200078e0210 */
[----:B------:R-:W-:Y:S01]  /*0ec0*/  SHF.R.S32.HI R221, RZ, 0x1f, R188 ;  /* 0x0000001fffdd7819 */ /* 0x000fe200000114bc */
[----:B------:R-:W-:Y:S01]  /*0ed0*/  IMAD.IADD R22, R22, 0x1, R19 ;  /* 0x0000000116167824 */ /* 0x000fe200078e0213 */
[----:B------:R-:W-:-:S02]  /*0ee0*/  SHF.R.S32.HI R220, RZ, 0x1f, R187 ;  /* 0x0000001fffdc7819 */ /* 0x000fc400000114bb */
[----:B------:R-:W-:Y:S02]  /*0ef0*/  SHF.R.S32.HI R219, RZ, 0x1f, R186 ;  /* 0x0000001fffdb7819 */ /* 0x000fe400000114ba */
[----:B------:R-:W-:Y:S02]  /*0f00*/  SHF.R.S32.HI R218, RZ, 0x1f, R215 ;  /* 0x0000001fffda7819 */ /* 0x000fe400000114d7 */
[----:B------:R-:W-:Y:S02]  /*0f10*/  SHF.R.S32.HI R217, RZ, 0x1f, R214 ;  /* 0x0000001fffd97819 */ /* 0x000fe400000114d6 */
[----:B------:R-:W-:-:S07]  /*0f20*/  SHF.L.U32 R2, R10, 0x1, RZ ;  /* 0x000000010a027819 */ /* 0x000fce00000006ff */
.L_x_4980:
[----:B------:R-:W-:Y:S01]  /*0f30*/  ULDC UR5, c[0x0][0xc60] ;  /* 0x0003180000057ab9 */ /* 0x000fe20000000800 */
[----:B------:R-:W-:Y:S01]  /*0f40*/  UMOV UR8, UR4 ;  /* 0x0000000400087c82 */ /* 0x000fe20008000000 */
[----:B------:R-:W-:-:S11]  /*0f50*/  UISETP.NE.AND UP0, UPT, UR5, 0x1, UPT ;  /* 0x000000010500788c */ /* 0x000fd6000bf05270 */
        /* <DEDUP_REMOVED lines=9> */
[----:B012345:R-:W-:Y:S05]  /*0ff0*/  @!P0 BRA `(.L_x_4866) ;  /* 0x0000000000208947 */ /* 0x03ffea0003800000 */
        /* <DEDUP_REMOVED lines=8> */
.L_x_4866:
[----:B------:R-:W-:Y:S01]  /*1080*/  ULDC UR7, c[0x0][0xc54] ;  /* 0x0003150000077ab9 */ /* 0x000fe20000000800 */
[----:B------:R-:W-:Y:S01]  /*1090*/  UMOV UR6, UR9 ;  /* 0x0000000900067c82 */ /* 0x000fe20008000000 */
[----:B------:R-:W-:-:S11]  /*10a0*/  UISETP.NE.AND UP0, UPT, UR7, 0x1, UPT ;  /* 0x000000010700788c */ /* 0x000fd6000bf05270 */
[----:B------:R-:W-:Y:S02]  /*10b0*/  @UP0 ULDC.64 UR10, c[0x0][0xc58] ;  /* 0x00031600000a0ab9 */ /* 0x000fe40000000a00 */
[----:B------:R-:W-:-:S04]  /*10c0*/  UIMAD.WIDE.U32 UR4, UR9, UR10, URZ ;  /* 0x0000000a090472a5 */ /* 0x000fc8000f8e003f */
[----:B------:R-:W-:-:S04]  /*10d0*/  @UP0 USHF.R.U32.HI UR6, URZ, UR11, UR5 ;  /* 0x0000000b3f060299 */ /* 0x000fc80008011605 */
[----:B------:R-:W-:-:S12]  /*10e0*/  UIMAD UR4, UR6, UR7, URZ ;  /* 0x00000007060472a4 */ /* 0x000fd8000f8e023f */
.L_x_4867:
[----:B------:R-:W-:Y:S01]  /*10f0*/  ULDC UR45, c[0x0][0xc48] ;  /* 0x00031200002d7ab9 */ /* 0x000fe20000000800 */
[----:B------:R-:W-:Y:S01]  /*1100*/  ULDC.64 UR10, c[0x0][0x418] ;  /* 0x00010600000a7ab9 */ /* 0x000fe20000000a00 */
[----:B------:R-:W-:Y:S02]  /*1110*/  UISETP.NE.AND UP1, UPT, UR45, 0x1, UPT ;  /* 0x000000012d00788c */ /* 0x000fe4000bf25270 */
[----:B------:R-:W-:Y:S02]  /*1120*/  UISETP.NE.U32.AND UP0, UPT, UR10, URZ, UPT ;  /* 0x0000003f0a00728c */ /* 0x000fe4000bf05070 */
[----:B------:R-:W-:Y:S02]  /*1130*/  UIADD3 UR4, UR9, -UR4, URZ ;  /* 0x8000000409047290 */ /* 0x000fe4000fffe03f */
[----:B------:R-:W-:Y:S01]  /*1140*/  UISETP.NE.AND.EX UP0, UPT, UR11, URZ, UPT, UP0 ;  /* 0x0000003f0b00728c */ /* 0x000fe2000bf05300 */
[----:B------:R-:W-:Y:S01]  /*1150*/  ULDC UR7, c[0x0][0xc54] ;  /* 0x0003150000077ab9 */ /* 0x000fe20000000800 */
[----:B------:R-:W-:Y:S01]  /*1160*/  ULDC UR49, c[0x0][0x424] ;  /* 0x0001090000317ab9 */ /* 0x000fe20000000800 */
[----:B------:R-:W-:-:S02]  /*1170*/  UISETP.NE.AND UP2, UPT, UR46, 0x1, UPT ;  /* 0x000000012e00788c */ /* 0x000fc4000bf45270 */
[----:B------:R-:W-:Y:S02]  /*1180*/  ULOP3.LUT UR5, URZ, UR6, URZ, 0x33, !UPT ;  /* 0x000000063f057292 */ /* 0x000fe4000f8e333f */
[----:B------:R-:W-:Y:S02]  /*1190*/  UIMAD UR8, UR8, UR7, UR4 ;  /* 0x00000007080872a4 */ /* 0x000fe4000f8e0204 */
[----:B------:R-:W-:Y:S01]  /*11a0*/  USEL UR49, UR49, 0x1, UP0 ;  /* 0x0000000131317887 */ /* 0x000fe20008000000 */
[----:B------:R-:W-:Y:S01]  /*11b0*/  PLOP3.LUT P0, PT, PT, PT, UP2, 0x80, 0x0 ;  /* 0x000000000000781c */ /* 0x000fe20003f0f028 */
[----:B------:R-:W-:Y:S01]  /*11c0*/  ULDC UR44, c[0x0][0xc3c] ;  /* 0x00030f00002c7ab9 */ /* 0x000fe20000000800 */
[----:B------:R-:W-:Y:S01]  /*11d0*/  ULDC UR6, c[0x0][0x2f0] ;  /* 0x0000bc0000067ab9 */ /* 0x000fe20000000800 */
[----:B------:R-:W-:Y:S01]  /*11e0*/  @UP1 ULDC UR4, c[0x0][0xc4c] ;  /* 0x0003130000041ab9 */ /* 0x000fe20000000800 */
[----:B------:R-:W-:Y:S02]  /*11f0*/  UIADD3 UR44, UR5, UR44, URZ ;  /* 0x0000002c052c7290 */ /* 0x000fe4000fffe03f */
[----:B------:R-:W-:-:S02]  /*1200*/  UIMAD.WIDE.U32 UR4, UR8, UR4, URZ ;  /* 0x00000004080472a5 */ /* 0x000fc4000f8e003f */
[----:B------:R-:W-:Y:S01]  /*1210*/  UIMAD UR7, UR49, UR6, 0x3f ;  /* 0x0000003f310774a4 */ /* 0x000fe2000f8e0206 */
[----:B------:R-:W-:Y:S01]  /*1220*/  @UP1 ULDC UR9, c[0x0][0xc50] ;  /* 0x0003140000091ab9 */ /* 0x000fe20000000800 */
[----:B------:R-:W-:Y:S01]  /*1230*/  UMOV UR43, UR8 ;  /* 0x00000008002b7c82 */ /* 0x000fe20008000000 */
[----:B------:R-:W-:Y:S02]  /*1240*/  @UP1 USHF.R.U32.HI UR43, URZ, UR9, UR5 ;  /* 0x000000093f2b1299 */ /* 0x000fe40008011605 */
[----:B------:R-:W-:Y:S02]  /*1250*/  USHF.R.S32.HI UR4, URZ, 0x1f, UR7 ;  /* 0x0000001f3f047899 */ /* 0x000fe40008011407 */
[----:B------:R-:W-:Y:S02]  /*1260*/  UIADD3 UR5, -UR43, URZ, URZ ;  /* 0x0000003f2b057290 */ /* 0x000fe4000fffe13f */
[----:B------:R-:W-:Y:S02]  /*1270*/  ULEA.HI UR7, UR4, UR7, URZ, 0x6 ;  /* 0x0000000704077291 */ /* 0x000fe4000f8f303f */
[----:B------:R-:W-:-:S02]  /*1280*/  USHF.L.U32 UR44, UR44, 0x6, URZ ;  /* 0x000000062c2c7899 */ /* 0x000fc4000800063f */
[----:B------:R-:W-:Y:S02]  /*1290*/  UIMAD UR45, UR45, UR5, UR8 ;  /* 0x000000052d2d72a4 */ /* 0x000fe4000f8e0208 */
[----:B------:R-:W-:Y:S01]  /*12a0*/  USHF.R.S32.HI UR7, URZ, 0x6, UR7 ;  /* 0x000000063f077899 */ /* 0x000fe20008011407 */
[----:B------:R-:W-:Y:S11]  /*12b0*/  @!P0 BRA `(.L_x_4868) ;  /* 0x0000002000388947 */ /* 0x000ff60003800000 */
[----:B------:R-:W0:Y:S01]  /*12c0*/  LDC R0, c[0x0][0x448] ;  /* 0x00011200ff007b82 */ /* 0x000e220000000800 */
[----:B------:R-:W-:Y:S01]  /*12d0*/  UIADD3 UR8, UR44, 0x3f, URZ ;  /* 0x0000003f2c087890 */ /* 0x000fe2000fffe03f */
[----:B------:R-:W-:Y:S02]  /*12e0*/  ULDC UR5, c[0x0][0x288] ;  /* 0x0000a20000057ab9 */ /* 0x000fe40000000800 */
[----:B------:R-:W-:-:S04]  /*12f0*/  UIADD3 UR4, -UR5, 0x1, URZ ;  /* 0x0000000105047890 */ /* 0x000fc8000fffe13f */
[----:B------:R-:W1:Y:S01]  /*1300*/  LDC.64 R6, c[0x0][0x9e0] ;  /* 0x00027800ff067b82 */ /* 0x000e620000000a00 */
[----:B------:R-:W-:Y:S01]  /*1310*/  UIMAD UR4, UR49, UR6, UR4 ;  /* 0x00000006310472a4 */ /* 0x000fe2000f8e0204 */
[----:B0-----:R-:W-:Y:S01]  /*1320*/  ISETP.NE.AND P1, PT, R0, 0x1, PT ;  /* 0x000000010000780c */ /* 0x001fe20003f25270 */
[----:B------:R-:W-:Y:S01]  /*1330*/  IMAD.U32 R0, RZ, RZ, UR8 ;  /* 0x00000008ff007e24 */ /* 0x000fe2000f8e00ff */
[----:B-1----:R-:W-:-:S11]  /*1340*/  ISETP.GE.AND P2, PT, R7, 0x1, PT ;  /* 0x000000010700780c */ /* 0x002fd60003f46270 */
[----:B------:R-:W0:Y:S08]  /*1350*/  @P1 LDC R3, c[0x0][0x44c] ;  /* 0x00011300ff031b82 */ /* 0x000e300000000800 */
[----:B------:R-:W1:Y:S01]  /*1360*/  @P1 LDC R4, c[0x0][0x450] ;  /* 0x00011400ff041b82 */ /* 0x000e620000000800 */
[----:B0-----:R-:W-:-:S05]  /*1370*/  @P1 IMAD.HI.U32 R3, R3, UR8, RZ ;  /* 0x0000000803031c27 */ /* 0x001fca000f8e00ff */
[----:B-1----:R-:W-:-:S05]  /*1380*/  @P1 SHF.R.U32.HI R0, RZ, R4, R3 ;  /* 0x00000004ff001219 */ /* 0x002fca0000011603 */
[----:B------:R-:W-:-:S05]  /*1390*/  VIADD R9, R0, UR4 ;  /* 0x0000000400097c36 */ /* 0x000fca0008000000 */
[----:B------:R-:W-:Y:S01]  /*13a0*/  IADD3 R0, R9, R6, RZ ;  /* 0x0000000609007210 */ /* 0x000fe20007ffe0ff */
        /* <DEDUP_REMOVED lines=11> */
.L_x_4870:
[----:B------:R-:W-:-:S13]  /*1460*/  ISETP.NE.AND P0, PT, R7, 0x1, PT ;  /* 0x000000010700780c */ /* 0x000fda0003f05270 */
[----:B------:R-:W0:Y:S02]  /*1470*/  @P0 LDC.64 R4, c[0x0][0x9e8] ;  /* 0x00027a00ff040b82 */ /* 0x000e240000000a00 */
[----:B0-----:R-:W-:-:S05]  /*1480*/  @P0 IMAD.HI.U32 R4, R3, R4, RZ ;  /* 0x0000000403040227 */ /* 0x001fca00078e00ff */
[----:B------:R-:W-:-:S07]  /*1490*/  @P0 SHF.R.U32.HI R3, RZ, R5, R4 ;  /* 0x00000005ff030219 */ /* 0x000fce0000011604 */
.L_x_4871:
[----:B------:R-:W-:-:S05]  /*14a0*/  IMAD R3, R3, R7, R7 ;  /* 0x0000000703037224 */ /* 0x000fca00078e0207 */
[----:B------:R-:W-:-:S07]  /*14b0*/  VIMNMX R0, R0, R3, PT ;  /* 0x0000000300007248 */ /* 0x000fce0003fe0100 */
.L_x_4869:
[----:B------:R-:W0:Y:S01]  /*14c0*/  @P1 LDC R5, c[0x0][0x44c] ;  /* 0x00011300ff051b82 */ /* 0x000e220000000800 */
[----:B------:R-:W-:Y:S01]  /*14d0*/  VIADD R0, R0, 0x3f ;  /* 0x0000003f00007836 */ /* 0x000fe20000000000 */
[----:B------:R-:W-:Y:S01]  /*14e0*/  UIMAD UR6, UR49, UR6, -UR5 ;  /* 0x00000006310672a4 */ /* 0x000fe2000f8e0a05 */
[----:B------:R-:W-:Y:S01]  /*14f0*/  IMAD.U32 R4, RZ, RZ, UR44 ;  /* 0x0000002cff047e24 */ /* 0x000fe2000f8e00ff */
[----:B------:R-:W-:Y:S02]  /*1500*/  ULDC UR4, c[0x0][0x9dc] ;  /* 0x0002770000047ab9 */ /* 0x000fe40000000800 */
[----:B------:R-:W-:Y:S02]  /*1510*/  SHF.R.S32.HI R3, RZ, 0x1f, R0 ;  /* 0x0000001fff037819 */ /* 0x000fe40000011400 */
[----:B------:R-:W1:Y:S02]  /*1520*/  @P1 LDC R6, c[0x0][0x450] ;  /* 0x00011400ff061b82 */ /* 0x000e640000000800 */
[----:B------:R-:W-:-:S04]  /*1530*/  LEA.HI R3, R3, R0, RZ, 0x6 ;  /* 0x0000000003037211 */ /* 0x000fc800078f30ff */
[----:B------:R-:W-:Y:S01]  /*1540*/  SHF.R.S32.HI R3, RZ, 0x6, R3 ;  /* 0x00000006ff037819 */ /* 0x000fe20000011403 */
[----:B0-----:R-:W-:-:S05]  /*1550*/  @P1 IMAD.HI.U32 R5, R5, UR44, RZ ;  /* 0x0000002c05051c27 */ /* 0x001fca000f8e00ff */
[----:B-1----:R-:W-:-:S05]  /*1560*/  @P1 SHF.R.U32.HI R4, RZ, R6, R5 ;  /* 0x00000006ff041219 */ /* 0x002fca0000011605 */
[----:B------:R-:W-:Y:S01]  /*1570*/  VIADD R0, R4, UR6 ;  /* 0x0000000604007c36 */ /* 0x000fe20008000000 */
[----:B------:R-:W-:-:S04]  /*1580*/  VIMNMX R4, R3, UR7, PT ;  /* 0x0000000703047c48 */ /* 0x000fc8000bfe0100 */
[----:B------:R-:W-:Y:S01]  /*1590*/  IADD3 R3, R0, -UR4, RZ ;  /* 0x8000000400037c10 */ /* 0x000fe2000fffe0ff */
        /* <DEDUP_REMOVED lines=10> */
.L_x_4873:
[----:B------:R-:W-:-:S13]  /*1640*/  ISETP.NE.AND P0, PT, R7, 0x1, PT ;  /* 0x000000010700780c */ /* 0x000fda0003f05270 */
[----:B------:R-:W0:Y:S02]  /*1650*/  @P0 LDC.64 R8, c[0x0][0x9e8] ;  /* 0x00027a00ff080b82 */ /* 0x000e240000000a00 */
[----:B0-----:R-:W-:-:S05]  /*1660*/  @P0 IMAD.HI.U32 R6, R0, R8, RZ ;  /* 0x0000000800060227 */ /* 0x001fca00078e00ff */
[----:B------:R-:W-:-:S07]  /*1670*/  @P0 SHF.R.U32.HI R0, RZ, R9, R6 ;  /* 0x00000009ff000219 */ /* 0x000fce0000011606 */
.L_x_4874:
[----:B------:R-:W-:-:S05]  /*1680*/  IMAD R0, R0, R7, RZ ;  /* 0x0000000700007224 */ /* 0x000fca00078e02ff */
[----:B------:R-:W-:-:S07]  /*1690*/  VIMNMX R3, R3, R0, !PT ;  /* 0x0000000003037248 */ /* 0x000fce0007fe0100 */
.L_x_4872:
[----:B------:R-:W-:Y:S01]  /*16a0*/  SHF.R.S32.HI R6, RZ, 0x1f, R3 ;  /* 0x0000001fff067819 */ /* 0x000fe20000011403 */
[----:B------:R-:W-:Y:S01]  /*16b0*/  IMAD.MOV.U32 R0, RZ, RZ, RZ ;  /* 0x000000ffff007224 */ /* 0x000fe200078e00ff */
[----:B------:R-:W-:Y:S02]  /*16c0*/  PLOP3.LUT P0, PT, PT, PT, PT, 0x80, 0x0 ;  /* 0x000000000000781c */ /* 0x000fe40003f0f070 */
[----:B------:R-:W-:Y:S02]  /*16d0*/  CS2R R150, SRZ ;  /* 0x0000000000967805 */ /* 0x000fe4000001ff00 */
[----:B------:R-:W-:Y:S01]  /*16e0*/  LEA.HI R6, R6, R3, RZ, 0x6 ;  /* 0x0000000306067211 */ /* 0x000fe200078f30ff */
[----:B------:R-:W-:Y:S01]  /*16f0*/  IMAD.MOV.U32 R3, RZ, RZ, RZ ;  /* 0x000000ffff037224 */ /* 0x000fe200078e00ff */
[----:B------:R-:W-:Y:S02]  /*1700*/  CS2R R148, SRZ ;  /* 0x0000000000947805 */ /* 0x000fe4000001ff00 */
[----:B------:R-:W-:-:S02]  /*1710*/  CS2R R146, SRZ ;  /* 0x0000000000927805 */ /* 0x000fc4000001ff00 */
[----:B------:R-:W-:Y:S02]  /*1720*/  SHF.R.S32.HI R5, RZ, 0x6, R6 ;  /* 0x00000006ff057819 */ /* 0x000fe40000011406 */
[----:B------:R-:W-:Y:S02]  /*1730*/  CS2R R144, SRZ ;  /* 0x0000000000907805 */ /* 0x000fe4000001ff00 */
        /* <DEDUP_REMOVED lines=63> */
[----:B------:R-:W-:Y:S01]  /*1b30*/  MOV R210, RZ ;  /* 0x000000ff00d27202 */ /* 0x000fe20000000f00 */
[----:B------:R-:W-:Y:S06]  /*1b40*/  @!P1 BRA `(.L_x_4875) ;  /* 0x000000c000d89947 */ /* 0x000fec0003800000 */
        /* <DEDUP_REMOVED lines=14> */
.L_x_4876:
[----:B------:R-:W-:Y:S01]  /*1c30*/  ULEA UR21, UR38, UR42, 0x3 ;  /* 0x0000002a26157291 */ /* 0x000fe2000f8e183f */
[----:B------:R-:W-:-:S05]  /*1c40*/  IMAD.U32 R0, RZ, RZ, UR37 ;  /* 0x00000025ff007e24 */ /* 0x000fca000f8e00ff */
[----:B------:R-:W-:-:S04]  /*1c50*/  SHF.L.U32 R0, R0, 0x1f, RZ ;  /* 0x0000001f00007819 */ /* 0x000fc800000006ff */
[----:B------:R-:W0:Y:S02]  /*1c60*/  SYNCS.PHASECHK.TRANS64.TRYWAIT P1, [UR21+0x28c50], R0 ;  /* 0x028c5000ff0075a7 */ /* 0x000e240008020155 */
[----:B0-----:R-:W-:Y:S05]  /*1c70*/  @!P1 BRA `(.L_x_4877) ;  /* 0x0000013000149947 */ /* 0x001fea0003800000 */
.L_x_5050:
[----:B------:R-:W-:Y:S01]  /*1c80*/  BAR.SYNC.DEFER_BLOCKING 0xe, 0x100 ;  /* 0x0384000000007b1d */ /* 0x000fe20000010000 */
[----:B------:R-:W-:Y:S02]  /*1c90*/  UIADD3 UR4, UR42, 0x26800, URZ ;  /* 0x000268002a047890 */ /* 0x000fe4000fffe03f */
[----:B------:R-:W-:Y:S02]  /*1ca0*/  ULEA UR18, UR38, UR20, 0xc ;  /* 0x0000001426127291 */ /* 0x000fe4000f8e603f */
[----:B------:R-:W-:Y:S01]  /*1cb0*/  USHF.R.U32.HI UR4, URZ, 0x4, UR4 ;  /* 0x000000043f047899 */ /* 0x000fe20008011604 */
[----:B------:R-:W-:Y:S01]  /*1cc0*/  UMOV UR19, 0x40000040 ;  /* 0x4000004000137882 */ /* 0x000fe20000000000 */
[----:B------:R-:W-:Y:S02]  /*1cd0*/  UMOV UR17, 0x40000040 ;  /* 0x4000004000117882 */ /* 0x000fe40000000000 */
[----:B------:R-:W-:Y:S02]  /*1ce0*/  ULOP3.LUT UR4, UR4, 0x3fff, URZ, 0xc0, !UPT ;  /* 0x00003fff04047892 */ /* 0x000fe4000f8ec03f */
[----:B------:R-:W-:-:S02]  /*1cf0*/  UIADD3 UR6, UR18, 0x80, URZ ;  /* 0x0000008012067890 */ /* 0x000fc4000fffe03f */
[----:B------:R-:W-:Y:S01]  /*1d00*/  ULOP3.LUT UR16, UR4, 0x10000, URZ, 0xfc, !UPT ;  /* 0x0001000004107892 */ /* 0x000fe2000f8efc3f */
[----:B------:R-:W-:Y:S01]  /*1d10*/  UMOV UR7, 0x40000040 ;  /* 0x4000004000077882 */ /* 0x000fe20000000000 */
[----:B------:R-:W-:Y:S02]  /*1d20*/  UMOV UR5, 0x40000040 ;  /* 0x4000004000057882 */ /* 0x000fe40000000000 */
[----:B------:R-:W-:Y:S02]  /*1d30*/  UIADD3 UR4, UR16, 0x2, URZ ;  /* 0x0000000210047890 */ /* 0x000fe4000fffe03f */
[----:B------:R-:W-:Y:S02]  /*1d40*/  UIADD3 UR10, UR18, 0x100, URZ ;  /* 0x00000100120a7890 */ /* 0x000fe4000fffe03f */
[----:B------:R-:W-:Y:S01]  /*1d50*/  UIADD3 UR8, UR16, 0x4, URZ ;  /* 0x0000000410087890 */ /* 0x000fe2000fffe03f */
[----:B------:R-:W-:Y:S01]  /*1d60*/  UMOV UR11, 0x40000040 ;  /* 0x40000040000b7882 */ /* 0x000fe20000000000 */
[----:B------:R-:W-:Y:S01]  /*1d70*/  WARPGROUP.ARRIVE ;  /* 0x00000000000079c5 */ /* 0x000fe20000000000 */
[----:B------:R-:W-:Y:S01]  /*1d80*/  UMOV UR9, 0x40000040 ;  /* 0x4000004000097882 */ /* 0x000fe20000000000 */
[----:B------:R-:W-:-:S02]  /*1d90*/  UIADD3 UR14, UR18, 0x180, URZ ;  /* 0x00000180120e7890 */ /* 0x000fc4000fffe03f */
[----:B------:R-:W-:Y:S02]  /*1da0*/  UIADD3 UR12, UR16, 0x6, URZ ;  /* 0x00000006100c7890 */ /* 0x000fe4000fffe03f */
[----:B------:R-:W-:Y:S01]  /*1db0*/  HGMMA.64x256x16.F32.BF16 R24, gdesc[UR16].tnspB, RZ, !UPT, gsb0 ;  /* 0x43e00000101879f0 */ /* 0x000fe2000c0018ff */
[----:B------:R-:W-:Y:S01]  /*1dc0*/  UMOV UR15, 0x40000040 ;  /* 0x40000040000f7882 */ /* 0x000fe20000000000 */
[----:B------:R-:W-:Y:S01]  /*1dd0*/  UMOV UR13, 0x40000040 ;  /* 0x40000040000d7882 */ /* 0x000fe20000000000 */
        /* <DEDUP_REMOVED lines=16> */
.L_x_4878:
[----:B------:R-:W-:Y:S01]  /*1ee0*/  VIADD R4, R4, 0xfffffffe ;  /* 0xfffffffe04047836 */ /* 0x000fe20000000000 */
[----:B------:R-:W-:-:S04]  /*1ef0*/  UIADD3 UR6, UR21, 0x28c60, URZ ;  /* 0x00028c6015067890 */ /* 0x000fc8000fffe03f */
[----:B------:R-:W-:Y:S01]  /*1f00*/  ISETP.GE.AND P1, PT, R4, R5, PT ;  /* 0x000000050400720c */ /* 0x000fe20003f26270 */
[----:B------:R-:W-:-:S09]  /*1f10*/  UPRMT UR6, UR40, 0x654, UR6 ;  /* 0x0000065428067896 */ /* 0x000fd20008000006 */
[----:B------:R-:W-:Y:S03]  /*1f20*/  SYNCS.ARRIVE.TRANS64.RED.A1T0 RZ, [UR6], RZ ;  /* 0x000000ffffff79a7 */ /* 0x000fe60008100406 */
[----:B------:R-:W-:Y:S05]  /*1f30*/  @!P1 BRA `(.L_x_4879) ;  /* 0x0000000800d89947 */ /* 0x000fea0003800000 */
.L_x_4885:
[----:B------:R-:W-:Y:S01]  /*1f40*/  BAR.SYNC.DEFER_BLOCKING 0xe, 0x100 ;  /* 0x0384000000007b1d */ /* 0x000fe20000010000 */
[----:B01----:R-:W-:Y:S01]  /*1f50*/  IMAD.U32 R3, RZ, RZ, UR38 ;  /* 0x00000026ff037e24 */ /* 0x003fe2000f8e00ff */
[----:B------:R-:W-:Y:S01]  /*1f60*/  UIADD3 UR38, UR38, 0x1, URZ ;  /* 0x0000000126267890 */ /* 0x000fe2000fffe03f */
[C---:B------:R-:W-:Y:S01]  /*1f70*/  ISETP.GT.AND P2, PT, R4.reuse, R5, PT ;  /* 0x000000050400720c */ /* 0x040fe20003f44270 */
        /* <DEDUP_REMOVED lines=139> */
.L_x_4880:
[----:B------:R-:W-:Y:S01]  /*2830*/  ULEA UR21, UR38, UR42, 0x3 ;  /* 0x0000002a26157291 */ /* 0x000fe2000f8e183f */
[----:B------:R-:W-:-:S04]  /*2840*/  MOV R0, UR37 ;  /* 0x0000002500007c02 */ /* 0x000fc80008000f00 */
[----:B------:R-:W-:-:S04]  /*2850*/  SHF.L.U32 R0, R0, 0x1f, RZ ;  /* 0x0000001f00007819 */ /* 0x000fc800000006ff */
[----:B------:R0:W1:Y:S01]  /*2860*/  SYNCS.PHASECHK.TRANS64.TRYWAIT P1, [UR21+0x28c50], R0 ;  /* 0x028c5000ff0075a7 */ /* 0x0000620008020155 */
[----:B------:R-:W-:Y:S05]  /*2870*/  @!P0 BRA `(.L_x_4881) ;  /* 0x0000000000048947 */ /* 0x000fea0003800000 */
[----:B------:R-:W-:Y:S01]  /*2880*/  BPT.TRAP 0x1 ;  /* 0x000000040000795c */ /* 0x000fe20000300000 */
.L_x_4881:
[----:B-1----:R-:W-:Y:S05]  /*2890*/  @P1 BRA `(.L_x_4882) ;  /* 0x0000000000081947 */ /* 0x002fea0003800000 */
[----:B------:R-:W1:Y:S02]  /*28a0*/  SYNCS.PHASECHK.TRANS64.TRYWAIT P1, [UR21+0x28c50], R0 ;  /* 0x028c5000ff0075a7 */ /* 0x000e640008020155 */
[----:B-1----:R-:W-:Y:S05]  /*28b0*/  @!P1 BRA `(.L_x_4883) ;  /* 0x00000124001c9947 */ /* 0x002fea0003800000 */
.L_x_4882:
[----:B------:R-:W-:Y:S01]  /*28c0*/  ULEA UR18, UR38, UR20, 0xc ;  /* 0x0000001426127291 */ /* 0x000fe2000f8e603f */
[----:B------:R-:W-:Y:S01]  /*28d0*/  WARPGROUP.ARRIVE ;  /* 0x00000000000079c5 */ /* 0x000fe20000000000 */
[----:B------:R-:W-:Y:S01]  /*28e0*/  UMOV UR19, 0x40000040 ;  /* 0x4000004000137882 */ /* 0x000fe20000000000 */
[----:B------:R-:W-:Y:S01]  /*28f0*/  UMOV UR7, 0x40000040 ;  /* 0x4000004000077882 */ /* 0x000fe20000000000 */
[----:B------:R-:W-:Y:S02]  /*2900*/  UIADD3 UR6, UR18, 0x80, URZ ;  /* 0x0000008012067890 */ /* 0x000fe4000fffe03f */
[----:B------:R-:W-:Y:S01]  /*2910*/  UIADD3 UR10, UR18, 0x100, URZ ;  /* 0x00000100120a7890 */ /* 0x000fe2000fffe03f */
[----:B------:R-:W-:Y:S02]  /*2920*/  UMOV UR11, 0x40000040 ;  /* 0x40000040000b7882 */ /* 0x000fe40000000000 */
[----:B------:R-:W-:Y:S01]  /*2930*/  HGMMA.64x256x16.F32.BF16 R24, gdesc[UR16].tnspB, R24, gsb0 ;  /* 0x43e00000101879f0 */ /* 0x000fe20008001818 */
[----:B------:R-:W-:Y:S01]  /*2940*/  UIADD3 UR14, UR18, 0x180, URZ ;  /* 0x00000180120e7890 */ /* 0x000fe2000fffe03f */
[----:B------:R-:W-:Y:S01]  /*2950*/  UMOV UR15, 0x40000040 ;  /* 0x40000040000f7882 */ /* 0x000fe20000000000 */
[----:B------:R-:W-:-:S02]  /*2960*/  WARPGROUP.DEPBAR.LE gsb0, 0x0 ;  /* 0x00008000000079c5 */ /* 0x000fc40000010000 */
        /* <DEDUP_REMOVED lines=15> */
.L_x_4884:
[----:B------:R-:W-:-:S04]  /*2a60*/  UIADD3 UR6, UR21, 0x28c60, URZ ;  /* 0x00028c6015067890 */ /* 0x000fc8000fffe03f */
[----:B------:R-:W-:-:S09]  /*2a70*/  UPRMT UR6, UR40, 0x654, UR6 ;  /* 0x0000065428067896 */ /* 0x000fd20008000006 */
[----:B------:R-:W-:Y:S01]  /*2a80*/  SYNCS.ARRIVE.TRANS64.RED.A1T0 RZ, [UR6], RZ ;  /* 0x000000ffffff79a7 */ /* 0x000fe20008100406 */
[----:B------:R-:W-:Y:S05]  /*2a90*/  @P2 BRA `(.L_x_4885) ;  /* 0xfffffff400282947 */ /* 0x000fea000383ffff */
.L_x_4879:
[----:B------:R-:W-:Y:S01]  /*2aa0*/  BAR.SYNC.DEFER_BLOCKING 0xe, 0x100 ;  /* 0x0384000000007b1d */ /* 0x000fe20000010000 */
[----:B01----:R-:W-:Y:S01]  /*2ab0*/  IMAD.U32 R3, RZ, RZ, UR38 ;  /* 0x00000026ff037e24 */ /* 0x003fe2000f8e00ff */
[----:B------:R-:W-:Y:S01]  /*2ac0*/  UIADD3 UR38, UR38, 0x1, URZ ;  /* 0x0000000126267890 */ /* 0x000fe2000fffe03f */
[----:B------:R-:W-:Y:S02]  /*2ad0*/  PLOP3.LUT P0, PT, PT, PT, PT, 0x8, 0x0 ;  /* 0x000000000000781c */ /* 0x000fe40003f0e170 */
        /* <DEDUP_REMOVED lines=140> */
.L_x_4868:
[----:B------:R-:W-:Y:S01]  /*33a0*/  ULDC UR4, c[0x0][0x448] ;  /* 0x0001120000047ab9 */ /* 0x000fe20000000800 */
[----:B------:R-:W-:Y:S02]  /*33b0*/  UIADD3 UR10, UR44, 0x3f, URZ ;  /* 0x0000003f2c0a7890 */ /* 0x000fe4000fffe03f */
[----:B------:R-:W-:Y:S01]  /*33c0*/  UISETP.NE.AND UP0, UPT, UR4, 0x1, UPT ;  /* 0x000000010400788c */ /* 0x000fe2000bf05270 */
[----:B------:R-:W-:Y:S02]  /*33d0*/  ULDC UR11, c[0x0][0x288] ;  /* 0x0000a200000b7ab9 */ /* 0x000fe40000000800 */
[----:B------:R-:W-:Y:S01]  /*33e0*/  ULDC.64 UR4, c[0x0][0x9e0] ;  /* 0x0002780000047ab9 */ /* 0x000fe20000000a00 */
[----:B------:R-:W-:Y:S02]  /*33f0*/  UP2UR UR51, UPR, URZ, 0x1 ;  /* 0x000000013f337883 */ /* 0x000fe40008000000 */
[----:B------:R-:W-:-:S04]  /*3400*/  UIADD3 UR12, -UR11, 0x1, URZ ;  /* 0x000000010b0c7890 */ /* 0x000fc8000fffe13f */
[----:B------:R-:W-:Y:S01]  /*3410*/  UIMAD UR12, UR49, UR6, UR12 ;  /* 0x00000006310c72a4 */ /* 0x000fe2000f8e020c */
[----:B------:R-:W-:Y:S01]  /*3420*/  @UP0 ULDC UR8, c[0x0][0x44c] ;  /* 0x0001130000080ab9 */ /* 0x000fe20000000800 */
[----:B------:R-:W-:Y:S01]  /*3430*/  @UP0 ULDC UR13, c[0x0][0x450] ;  /* 0x00011400000d0ab9 */ /* 0x000fe20000000800 */
[----:B------:R-:W-:-:S04]  /*3440*/  UIMAD.WIDE.U32 UR8, UR10, UR8, URZ ;  /* 0x000000080a0872a5 */ /* 0x000fc8000f8e003f */
[----:B------:R-:W-:Y:S02]  /*3450*/  @UP0 USHF.R.U32.HI UR10, URZ, UR13, UR9 ;  /* 0x0000000d3f0a0299 */ /* 0x000fe40008011609 */
[----:B------:R-:W-:Y:S02]  /*3460*/  UISETP.GE.AND UP0, UPT, UR5, 0x1, UPT ;  /* 0x000000010500788c */ /* 0x000fe4000bf06270 */
[----:B------:R-:W-:Y:S02]  /*3470*/  UIADD3 UR10, UR12, UR10, URZ ;  /* 0x0000000a0c0a7290 */ /* 0x000fe4000fffe03f */
[----:B------:R-:W-:Y:S02]  /*3480*/  UP2UR UR50, UPR, URZ, 0x1 ;  /* 0x000000013f327883 */ /* 0x000fe40008000000 */
[----:B------:R-:W-:Y:S01]  /*3490*/  PLOP3.LUT P0, PT, PT, PT, UP0, 0x40, 0x0 ;  /* 0x000000000000781c */ /* 0x000fe20003f0e808 */
[----:B------:R-:W-:-:S06]  /*34a0*/  UIADD3 UR4, UR10, UR4, URZ ;  /* 0x000000040a047290 */ /* 0x000fcc000fffe03f */
[----:B------:R-:W-:-:S06]  /*34b0*/  IMAD.U32 R0, RZ, RZ, UR4 ;  /* 0x00000004ff007e24 */ /* 0x000fcc000f8e00ff */
[----:B------:R-:W-:Y:S05]  /*34c0*/  @P0 BRA `(.L_x_4886) ;  /* 0x0000000000400947 */ /* 0x000fea0003800000 */
        /* <DEDUP_REMOVED lines=10> */
.L_x_4887:
[----:B------:R-:W-:-:S11]  /*3570*/  UISETP.NE.AND UP0, UPT, UR5, 0x1, UPT ;  /* 0x000000010500788c */ /* 0x000fd6000bf05270 */
[----:B------:R-:W-:Y:S02]  /*3580*/  @UP0 ULDC.64 UR12, c[0x0][0x9e8] ;  /* 0x00027a00000c0ab9 */ /* 0x000fe40000000a00 */
[----:B------:R-:W-:-:S04]  /*3590*/  UIMAD.WIDE.U32 UR8, UR4, UR12, URZ ;  /* 0x0000000c040872a5 */ /* 0x000fc8000f8e003f */
[----:B------:R-:W-:-:S12]  /*35a0*/  @UP0 USHF.R.U32.HI UR4, URZ, UR13, UR9 ;  /* 0x0000000d3f040299 */ /* 0x000fd80008011609 */
.L_x_4888:
[----:B------:R-:W-:-:S06]  /*35b0*/  UIMAD UR4, UR4, UR5, UR5 ;  /* 0x00000005040472a4 */ /* 0x000fcc000f8e0205 */
[----:B------:R-:W-:-:S07]  /*35c0*/  VIMNMX R0, R0, UR4, PT ;  /* 0x0000000400007c48 */ /* 0x000fce000bfe0100 */
.L_x_4886:
[----:B------:R-:W-:Y:S01]  /*35d0*/  UISETP.NE.AND UP0, UPT, UR51, URZ, UPT ;  /* 0x0000003f3300728c */ /* 0x000fe2000bf05270 */
[----:B------:R-:W-:Y:S01]  /*35e0*/  IADD3 R0, R0, 0x3f, RZ ;  /* 0x0000003f00007810 */ /* 0x000fe20007ffe0ff */
[----:B------:R-:W-:Y:S01]  /*35f0*/  UMOV UR4, UR44 ;  /* 0x0000002c00047c82 */ /* 0x000fe20008000000 */
[----:B------:R-:W-:Y:S02]  /*3600*/  UIMAD UR6, UR49, UR6, -UR11 ;  /* 0x00000006310672a4 */ /* 0x000fe4000f8e0a0b */
[----:B------:R-:W-:-:S04]  /*3610*/  SHF.R.S32.HI R3, RZ, 0x1f, R0 ;  /* 0x0000001fff037819 */ /* 0x000fc80000011400 */
[----:B------:R-:W-:Y:S02]  /*3620*/  LEA.HI R3, R3, R0, RZ, 0x6 ;  /* 0x0000000003037211 */ /* 0x000fe400078f30ff */
[----:B------:R-:W-:Y:S01]  /*3630*/  @UP0 ULDC UR8, c[0x0][0x44c] ;  /* 0x0001130000080ab9 */ /* 0x000fe20000000800 */
[----:B------:R-:W-:Y:S01]  /*3640*/  @UP0 ULDC UR10, c[0x0][0x450] ;  /* 0x00011400000a0ab9 */ /* 0x000fe20000000800 */
[----:B------:R-:W-:Y:S01]  /*3650*/  UIMAD.WIDE.U32 UR8, UR44, UR8, URZ ;  /* 0x000000082c0872a5 */ /* 0x000fe2000f8e003f */
[----:B------:R-:W-:-:S03]  /*3660*/  SHF.R.S32.HI R3, RZ, 0x6, R3 ;  /* 0x00000006ff037819 */ /* 0x000fc60000011403 */
[----:B------:R-:W-:Y:S01]  /*3670*/  @UP0 USHF.R.U32.HI UR4, URZ, UR10, UR9 ;  /* 0x0000000a3f040299 */ /* 0x000fe20008011609 */
[----:B------:R-:W-:Y:S01]  /*3680*/  VIMNMX R152, R3, UR7, PT ;  /* 0x0000000703987c48 */ /* 0x000fe2000bfe0100 */
[----:B------:R-:W-:Y:S02]  /*3690*/  UISETP.GE.AND UP0, UPT, UR5, 0x1, UPT ;  /* 0x000000010500788c */ /* 0x000fe4000bf06270 */
[----:B------:R-:W-:Y:S01]  /*36a0*/  UIADD3 UR4, UR6, UR4, URZ ;  /* 0x0000000406047290 */ /* 0x000fe2000fffe03f */
[----:B------:R-:W-:-:S03]  /*36b0*/  ULDC UR8, c[0x0][0x9dc] ;  /* 0x0002770000087ab9 */ /* 0x000fc60000000800 */
[----:B------:R-:W-:Y:S01]  /*36c0*/  PLOP3.LUT P0, PT, PT, PT, UP0, 0x40, 0x0 ;  /* 0x000000000000781c */ /* 0x000fe20003f0e808 */
[----:B------:R-:W-:-:S12]  /*36d0*/  UIADD3 UR8, UR4, -UR8, URZ ;  /* 0x8000000804087290 */ /* 0x000fd8000fffe03f */
[----:B------:R-:W-:Y:S05]  /*36e0*/  @P0 BRA `(.L_x_4889) ;  /* 0x0000000000440947 */ /* 0x000fea0003800000 */
        /* <DEDUP_REMOVED lines=10> */
.L_x_4890:
[----:B------:R-:W-:-:S11]  /*3790*/  UISETP.NE.AND UP0, UPT, UR5, 0x1, UPT ;  /* 0x000000010500788c */ /* 0x000fd6000bf05270 */
[----:B------:R-:W-:Y:S02]  /*37a0*/  @UP0 ULDC.64 UR10, c[0x0][0x9e8] ;  /* 0x00027a00000a0ab9 */ /* 0x000fe40000000a00 */
[----:B------:R-:W-:-:S04]  /*37b0*/  UIMAD.WIDE.U32 UR6, UR4, UR10, URZ ;  /* 0x0000000a040672a5 */ /* 0x000fc8000f8e003f */
[----:B------:R-:W-:-:S12]  /*37c0*/  @UP0 USHF.R.U32.HI UR4, URZ, UR11, UR7 ;  /* 0x0000000b3f040299 */ /* 0x000fd80008011607 */
.L_x_4891:
[----:B------:R-:W-:-:S04]  /*37d0*/  UIMAD UR4, UR4, UR5, URZ ;  /* 0x00000005040472a4 */ /* 0x000fc8000f8e023f */
[----:B------:R-:W-:-:S04]  /*37e0*/  UISETP.LT.AND UP0, UPT, UR8, UR4, UPT ;  /* 0x000000040800728c */ /* 0x000fc8000bf01270 */
[----:B------:R-:W-:-:S12]  /*37f0*/  USEL UR8, UR8, UR4, !UP0 ;  /* 0x0000000408087287 */ /* 0x000fd8000c000000 */
.L_x_4889:
[----:B------:R-:W-:Y:S01]  /*3800*/  USHF.R.S32.HI UR4, URZ, 0x1f, UR8 ;  /* 0x0000001f3f047899 */ /* 0x000fe20008011408 */
[----:B------:R-:W-:Y:S01]  /*3810*/  PLOP3.LUT P0, PT, PT, PT, PT, 0x80, 0x0 ;  /* 0x000000000000781c */ /* 0x000fe20003f0f070 */
[----:B------:R-:W-:Y:S01]  /*3820*/  IMAD.MOV.U32 R0, RZ, RZ, RZ ;  /* 0x000000ffff007224 */ /* 0x000fe200078e00ff */
[----:B------:R-:W-:Y:S01]  /*3830*/  CS2R R150, SRZ ;  /* 0x0000000000967805 */ /* 0x000fe2000001ff00 */
[----:B------:R-:W-:Y:S01]  /*3840*/  ULEA.HI UR4, UR4, UR8, URZ, 0x6 ;  /* 0x0000000804047291 */ /* 0x000fe2000f8f303f */
[----:B------:R-:W-:Y:S01]  /*3850*/  IMAD.MOV.U32 R3, RZ, RZ, RZ ;  /* 0x000000ffff037224 */ /* 0x000fe200078e00ff */
[----:B------:R-:W-:Y:S02]  /*3860*/  CS2R R148, SRZ ;  /* 0x0000000000947805 */ /* 0x000fe4000001ff00 */
[----:B------:R-:W-:Y:S01]  /*3870*/  CS2R R146, SRZ ;  /* 0x0000000000927805 */ /* 0x000fe2000001ff00 */
[----:B------:R-:W-:Y:S01]  /*3880*/  USHF.R.S32.HI UR4, URZ, 0x6, UR4 ;  /* 0x000000063f047899 */ /* 0x000fe20008011404 */
[----:B------:R-:W-:-:S02]  /*3890*/  CS2R R144, SRZ ;  /* 0x0000000000907805 */ /* 0x000fc4000001ff00 */
[----:B------:R-:W-:Y:S02]  /*38a0*/  CS2R R164, SRZ ;  /* 0x0000000000a47805 */ /* 0x000fe4000001ff00 */
[----:B------:R-:W-:Y:S01]  /*38b0*/  CS2R R140, SRZ ;  /* 0x00000000008c7805 */ /* 0x000fe2000001ff00 */
[----:B------:R-:W-:Y:S01]  /*38c0*/  UISETP.LT.AND UP0, UPT, URZ, UR4, UPT ;  /* 0x000000043f00728c */ /* 0x000fe2000bf01270 */
[----:B------:R-:W-:Y:S02]  /*38d0*/  CS2R R162, SRZ ;  /* 0x0000000000a27805 */ /* 0x000fe4000001ff00 */
[----:B------:R-:W-:Y:S02]  /*38e0*/  CS2R R136, SRZ ;  /* 0x0000000000887805 */ /* 0x000fe4000001ff00 */
[----:B------:R-:W-:Y:S01]  /*38f0*/  CS2R R160, SRZ ;  /* 0x0000000000a07805 */ /* 0x000fe2000001ff00 */
[----:B------:R-:W-:Y:S01]  /*3900*/  USEL UR47, URZ, UR4, !UP0 ;  /* 0x000000043f2f7287 */ /* 0x000fe2000c000000 */
[----:B------:R-:W-:-:S02]  /*3910*/  CS2R R132, SRZ ;  /* 0x0000000000847805 */ /* 0x000fc4000001ff00 */
[----:B------:R-:W-:Y:S02]  /*3920*/  CS2R R158, SRZ ;  /* 0x00000000009e7805 */ /* 0x000fe4000001ff00 */
[----:B------:R-:W-:Y:S02]  /*3930*/  CS2R R156, SRZ ;  /* 0x00000000009c7805 */ /* 0x000fe4000001ff00 */
[----:B------:R-:W-:Y:S02]  /*3940*/  CS2R R128, SRZ ;  /* 0x0000000000807805 */ /* 0x000fe4000001ff00 */
[----:B------:R-:W-:Y:S02]  /*3950*/  CS2R R154, SRZ ;  /* 0x00000000009a7805 */ /* 0x000fe4000001ff00 */
[----:B------:R-:W-:Y:S01]  /*3960*/  ISETP.GT.AND P1, PT, R152, UR47, PT ;  /* 0x0000002f98007c0c */ /* 0x000fe2000bf24270 */
        /* <DEDUP_REMOVED lines=51> */
[----:B------:R-:W-:Y:S01]  /*3ca0*/  MOV R210, RZ ;  /* 0x000000ff00d27202 */ /* 0x000fe20000000f00 */
[----:B------:R-:W-:Y:S06]  /*3cb0*/  @!P1 BRA `(.L_x_4875) ;  /* 0x000000a0007c9947 */ /* 0x000fec0003800000 */
        /* <DEDUP_REMOVED lines=11> */
[----:B------:R-:W-:-:S04]  /*3d70*/  ULOP3.LUT UR5, UR5, 0x3fff, URZ, 0xc0, !UPT ;  /* 0x00003fff05057892 */ /* 0x000fc8000f8ec03f */
[----:B------:R-:W-:-:S04]  /*3d80*/  ULOP3.LUT UR48, UR5, 0x2000000, URZ, 0xfc, !UPT ;  /* 0x0200000005307892 */ /* 0x000fc8000f8efc3f */
[----:B------:R-:W-:Y:S08]  /*3d90*/  @!P0 BRA `(.L_x_4892) ;  /* 0x0000000000408947 */ /* 0x000ff00003800000 */
        /* <DEDUP_REMOVED lines=16> */
.L_x_4892:
        /* <DEDUP_REMOVED lines=9> */
.L_x_5051:
[----:B------:R-:W-:Y:S05]  /*3f30*/  @!P0 BRA `(.L_x_4894) ;  /* 0x0000000000048947 */ /* 0x000fea0003800000 */
[----:B------:R-:W-:Y:S01]  /*3f40*/  BPT.TRAP 0x1 ;  /* 0x000000040000795c */ /* 0x000fe20000300000 */
.L_x_4894:
[----:B------:R-:W-:Y:S01]  /*3f50*/  IMAD.U32 R8, RZ, RZ, UR37 ;  /* 0x00000025ff087e24 */ /* 0x000fe2000f8e00ff */
[----:B------:R-:W-:-:S04]  /*3f60*/  MOV R7, UR38 ;  /* 0x0000002600077c02 */ /* 0x000fc80008000f00 */
[----:B------:R-:W-:Y:S02]  /*3f70*/  LEA R7, R7, UR42, 0x3 ;  /* 0x0000002a07077c11 */ /* 0x000fe4000f8e18ff */
[----:B------:R-:W-:-:S04]  /*3f80*/  SHF.L.U32 R8, R8, 0x1f, RZ ;  /* 0x0000001f08087819 */ /* 0x000fc800000006ff */
[----:B------:R1:W2:Y:S01]  /*3f90*/  SYNCS.PHASECHK.TRANS64.TRYWAIT P1, [R7+URZ+0x28c30], R8 ;  /* 0x028c3008070075a7 */ /* 0x0002a2000802017f */
[----:B------:R-:W-:Y:S05]  /*3fa0*/  @!P0 BRA `(.L_x_4895) ;  /* 0x0000000000048947 */ /* 0x000fea0003800000 */
[----:B------:R-:W-:Y:S01]  /*3fb0*/  BPT.TRAP 0x1 ;  /* 0x000000040000795c */ /* 0x000fe20000300000 */
.L_x_4895:
[----:B--2---:R-:W-:Y:S05]  /*3fc0*/  @P1 BRA `(.L_x_4896) ;  /* 0x0000000000081947 */ /* 0x004fea0003800000 */
[----:B------:R-:W2:Y:S02]  /*3fd0*/  SYNCS.PHASECHK.TRANS64.TRYWAIT P1, [R7+URZ+0x28c30], R8 ;  /* 0x028c3008070075a7 */ /* 0x000ea4000802017f */
[----:B--2---:R-:W-:Y:S05]  /*3fe0*/  @!P1 BRA `(.L_x_4897) ;  /* 0x0000010c00809947 */ /* 0x004fea0003800000 */
.L_x_4896:
        /* <DEDUP_REMOVED lines=40> */
.L_x_4898:
[----:B------:R-:W-:Y:S01]  /*4270*/  UISETP.NE.AND UP1, UPT, UR51, URZ, UPT ;  /* 0x0000003f3300728c */ /* 0x000fe2000bf25270 */
[----:B------:R-:W0:Y:S01]  /*4280*/  LDC R9, c[0x0][0x2f0] ;  /* 0x0000bc00ff097b82 */ /* 0x000e220000000800 */
[----:B------:R-:W-:Y:S01]  /*4290*/  VIADD R3, R185, UR44 ;  /* 0x0000002cb9037c36 */ /* 0x000fe20008000000 */
[----:B------:R-:W-:Y:S01]  /*42a0*/  R2UR UR6, R7 ;  /* 0x00000000070672ca */ /* 0x000fe200000e0000 */
[----:B------:R-:W-:Y:S02]  /*42b0*/  UISETP.NE.AND UP0, UPT, UR50, URZ, UPT ;  /* 0x0000003f3200728c */ /* 0x000fe4000bf05270 */
[----:B------:R-:W-:Y:S01]  /*42c0*/  PLOP3.LUT P1, PT, PT, PT, UP1, 0x80, 0x0 ;  /* 0x000000000000781c */ /* 0x000fe20003f2f018 */
[----:B------:R-:W-:Y:S01]  /*42d0*/  IMAD.MOV.U32 R4, RZ, RZ, R3 ;  /* 0x000000ffff047224 */ /* 0x000fe200078e0003 */
[----:B------:R-:W-:Y:S01]  /*42e0*/  PLOP3.LUT P2, PT, PT, PT, UP1, 0x80, 0x0 ;  /* 0x000000000000781c */ /* 0x000fe20003f4f018 */
[----:B------:R-:W3:Y:S01]  /*42f0*/  LDC R12, c[0x0][0x288] ;  /* 0x0000a200ff0c7b82 */ /* 0x000ee20000000800 */
[----:B------:R-:W-:Y:S01]  /*4300*/  ULDC UR7, c[0x0][0x9d8] ;  /* 0x0002760000077ab9 */ /* 0x000fe20000000800 */
[----:B------:R-:W-:Y:S01]  /*4310*/  @UP1 ULDC UR10, c[0x0][0x44c] ;  /* 0x00011300000a1ab9 */ /* 0x000fe20000000800 */
[----:B------:R-:W-:Y:S01]  /*4320*/  FMUL.FTZ R30, R30, UR7 ;  /* 0x000000071e1e7c20 */ /* 0x000fe20008410000 */
[----:B------:R-:W-:Y:S01]  /*4330*/  FMUL.FTZ R24, R24, UR7 ;  /* 0x0000000718187c20 */ /* 0x000fe20008410000 */
[----:B------:R-:W-:Y:S01]  /*4340*/  FMUL.FTZ R25, R25, UR7 ;  /* 0x0000000719197c20 */ /* 0x000fe20008410000 */
[----:B------:R-:W-:Y:S01]  /*4350*/  FMUL.FTZ R26, R26, UR7 ;  /* 0x000000071a1a7c20 */ /* 0x000fe20008410000 */
[----:B------:R-:W-:Y:S01]  /*4360*/  UIADD3 UR6, UR6, 0x28c40, URZ ;  /* 0x00028c4006067890 */ /* 0x000fe2000fffe03f */
[----:B------:R-:W-:Y:S01]  /*4370*/  FMUL.FTZ R27, R27, UR7 ;  /* 0x000000071b1b7c20 */ /* 0x000fe20008410000 */
[----:B------:R-:W-:Y:S01]  /*4380*/  FMUL.FTZ R28, R28, UR7 ;  /* 0x000000071c1c7c20 */ /* 0x000fe20008410000 */
[----:B------:R-:W-:Y:S01]  /*4390*/  @P1 IMAD.HI.U32 R5, R3, UR10, RZ ;  /* 0x0000000a03051c27 */ /* 0x000fe2000f8e00ff */
[----:B------:R-:W-:Y:S01]  /*43a0*/  @UP1 ULDC UR10, c[0x0][0x450] ;  /* 0x00011400000a1ab9 */ /* 0x000fe20000000800 */
[----:B------:R-:W-:-:S02]  /*43b0*/  UPRMT UR6, UR40, 0x654, UR6 ;  /* 0x0000065428067896 */ /* 0x000fc40008000006 */
[----:B------:R-:W-:Y:S01]  /*43c0*/  FMUL.FTZ R29, R29, UR7 ;  /* 0x000000071d1d7c20 */ /* 0x000fe20008410000 */
[----:B------:R-:W-:Y:S01]  /*43d0*/  IMAD.MOV.U32 R3, RZ, RZ, -0x40 ;  /* 0xffffffc0ff037424 */ /* 0x000fe200078e00ff */
[----:B------:R-:W-:Y:S01]  /*43e0*/  @P2 SHF.R.U32.HI R4, RZ, UR10, R5 ;  /* 0x0000000aff042c19 */ /* 0x000fe20008011605 */
[----:B------:R-:W-:Y:S01]  /*43f0*/  FMUL.FTZ R32, R32, UR7 ;  /* 0x0000000720207c20 */ /* 0x000fe20008410000 */
[----:B------:R-:W-:Y:S01]  /*4400*/  FMUL.FTZ R33, R33, UR7 ;  /* 0x0000000721217c20 */ /* 0x000fe20008410000 */
[----:B------:R-:W-:Y:S02]  /*4410*/  IMAD R6, R152, R3, 0x41 ;  /* 0x0000004198067424 */ /* 0x000fe400078e0203 */
[----:B------:R-:W-:Y:S01]  /*4420*/  FMUL.FTZ R36, R36, UR7 ;  /* 0x0000000724247c20 */ /* 0x000fe20008410000 */
[----:B------:R-:W4:Y:S01]  /*4430*/  SHFL.IDX PT, R56, R4, RZ, 0x1c1f ;  /* 0x001c1fff04387589 */ /* 0x000f2200000e0000 */
        /* <DEDUP_REMOVED lines=18> */
[----:B------:R5:W1:Y:S01]  /*4560*/  MUFU.TANH R10, R30 ;  /* 0x0000001e000a7308 */ /* 0x000a620000002400 */
[----:B0-----:R-:W-:Y:S01]  /*4570*/  IMAD R5, R9, UR49, R6 ;  /* 0x0000003109057c24 */ /* 0x001fe2000f8e0206 */
[----:B------:R-:W-:Y:S01]  /*4580*/  PLOP3.LUT P1, PT, PT, PT, UP0, 0x40, 0x0 ;  /* 0x000000000000781c */ /* 0x000fe20003f2e808 */
[----:B------:R-:W-:Y:S01]  /*4590*/  ULDC UR22, c[0x0][0x9dc] ;  /* 0x0002770000167ab9 */ /* 0x000fe20000000800 */
[----:B------:R-:W-:Y:S01]  /*45a0*/  SYNCS.ARRIVE.TRANS64.RED.A1T0 RZ, [UR6], RZ ;  /* 0x000000ffffff79a7 */ /* 0x000fe20008100406 */
[----:B------:R-:W-:Y:S01]  /*45b0*/  FMUL.FTZ R34, R34, UR7 ;  /* 0x0000000722227c20 */ /* 0x000fe20008410000 */
[----:B------:R-:W-:Y:S01]  /*45c0*/  ULOP3.LUT UR6, URZ, UR22, URZ, 0x33, !UPT ;  /* 0x000000163f067292 */ /* 0x000fe2000f8e333f */
[----:B---3--:R-:W-:Y:S01]  /*45d0*/  IADD3 R5, R5, -R12, -R2 ;  /* 0x8000000c05057210 */ /* 0x008fe20007ffe802 */
[----:B------:R-:W0:Y:S01]  /*45e0*/  MUFU.TANH R24, R24 ;  /* 0x0000001800187308 */ /* 0x000e220000002400 */
[----:B-----5:R-:W-:Y:S01]  /*45f0*/  LEA R30, R152, 0xffffffc0, 0x6 ;  /* 0xffffffc0981e7811 */ /* 0x020fe200078e30ff */
[----:B------:R-:W-:Y:S01]  /*4600*/  FMUL.FTZ R31, R31, UR7 ;  /* 0x000000071f1f7c20 */ /* 0x000fe20008410000 */
[----:B------:R-:W-:Y:S01]  /*4610*/  FMUL.FTZ R35, R35, UR7 ;  /* 0x0000000723237c20 */ /* 0x000fe20008410000 */
[----:B------:R-:W-:Y:S01]  /*4620*/  ULDC UR15, c[0x0][0x9e0] ;  /* 0x00027800000f7ab9 */ /* 0x000fe20000000800 */
[----:B------:R-:W-:Y:S01]  /*4630*/  FMUL.FTZ R38, R38, UR7 ;  /* 0x0000000726267c20 */ /* 0x000fe20008410000 */
[----:B------:R-:W-:-:S02]  /*4640*/  IMAD R3, R9, UR49, -R30 ;  /* 0x0000003109037c24 */ /* 0x000fc4000f8e0a1e */
        /* <DEDUP_REMOVED lines=28> */
[----:B-----5:R-:W-:-:S07]  /*4810*/  VIADD R34, R5, UR15 ;  /* 0x0000000f05227c36 */ /* 0x020fce0008000000 */
[----:B------:R5:W0:Y:S01]  /*4820*/  MUFU.TANH R15, R35 ;  /* 0x00000023000f7308 */ /* 0x000a220000002400 */
[----:B--2---:R-:W-:-:S04]  /*4830*/  IADD3 R31, -R2, R3, RZ ;  /* 0x00000003021f7210 */ /* 0x004fc80007ffe1ff */
[----:B----4-:R-:W-:-:S03]  /*4840*/  VIADDMNMX R3, R56, R34, R31, PT ;  /* 0x0000002238037246 */ /* 0x010fc6000380011f */
[----:B------:R2:W4:Y:S01]  /*4850*/  MUFU.TANH R20, R38 ;  /* 0x0000002600147308 */ /* 0x0005220000002400 */
[----:B-----5:R-:W-:-:S04]  /*4860*/  VIADD R35, R5, UR6 ;  /* 0x0000000605237c36 */ /* 0x020fc80008000000 */
[----:B------:R-:W-:Y:S02]  /*4870*/  IMAD.IADD R5, R35, 0x1, R56 ;  /* 0x0000000123057824 */ /* 0x000fe400078e0238 */
[----:B--2---:R-:W-:Y:S01]  /*4880*/  VIADD R38, R6, 0xffffffff ;  /* 0xffffffff06267836 */ /* 0x004fe20000000000 */
[----:B01-3--:R-:W-:Y:S06]  /*4890*/  @P1 BRA `(.L_x_4899) ;  /* 0x0000000000641947 */ /* 0x00bfec0003800000 */
[----:B------:R-:W-:Y:S01]  /*48a0*/  IMAD R11, R9, UR49, R56 ;  /* 0x00000031090b7c24 */ /* 0x000fe2000f8e0238 */
[----:B------:R-:W-:Y:S03]  /*48b0*/  BSSY B0, `(.L_x_4900) ;  /* 0x0000013000007945 */ /* 0x000fe60003800000 */
[----:B------:R-:W-:-:S05]  /*48c0*/  IMAD.IADD R11, R11, 0x1, -R12 ;  /* 0x000000010b0b7824 */ /* 0x000fca00078e0a0c */
[----:B------:R-:W-:-:S13]  /*48d0*/  ISETP.GT.AND P1, PT, R11, -0x1, PT ;  /* 0xffffffff0b00780c */ /* 0x000fda0003f24270 */
[----:B------:R-:W-:Y:S05]  /*48e0*/  @P1 BRA `(.L_x_4901) ;  /* 0x0000000000241947 */ /* 0x000fea0003800000 */
[----:B------:R-:W-:Y:S01]  /*48f0*/  ULDC UR6, c[0x0][0x9e4] ;  /* 0x0002790000067ab9 */ /* 0x000fe20000000800 */
[----:B------:R-:W-:Y:S02]  /*4900*/  LOP3.LUT R11, RZ, R11, RZ, 0x33, !PT ;  /* 0x0000000bff0b7212 */ /* 0x000fe400078e33ff */
[----:B------:R-:W-:-:S04]  /*4910*/  MOV R39, UR6 ;  /* 0x0000000600277c02 */ /* 0x000fc80008000f00 */
[----:B------:R-:W-:-:S13]  /*4920*/  ISETP.NE.AND P1, PT, R39, 0x1, PT ;  /* 0x000000012700780c */ /* 0x000fda0003f25270 */
[----:B------:R-:W0:Y:S02]  /*4930*/  @P1 LDC.64 R56, c[0x0][0x9e8] ;  /* 0x00027a00ff381b82 */ /* 0x000e240000000a00 */
[----:B0-----:R-:W-:-:S05]  /*4940*/  @P1 IMAD.HI.U32 R6, R11, R56, RZ ;  /* 0x000000380b061227 */ /* 0x001fca00078e00ff */
[----:B------:R-:W-:-:S04]  /*4950*/  @P1 SHF.R.U32.HI R11, RZ, R57, R6 ;  /* 0x00000039ff0b1219 */ /* 0x000fc80000011606 */
[----:B------:R-:W-:Y:S01]  /*4960*/  LOP3.LUT R11, RZ, R11, RZ, 0x33, !PT ;  /* 0x0000000bff0b7212 */ /* 0x000fe200078e33ff */
[----:B------:R-:W-:Y:S06]  /*4970*/  BRA `(.L_x_4902) ;  /* 0x0000000000187947 */ /* 0x000fec0003800000 */
.L_x_4901:
[----:B------:R-:W-:Y:S02]  /*4980*/  ULDC UR6, c[0x0][0x9e4] ;  /* 0x0002790000067ab9 */ /* 0x000fe40000000800 */
[----:B------:R-:W-:-:S05]  /*4990*/  IMAD.U32 R39, RZ, RZ, UR6 ;  /* 0x00000006ff277e24 */ /* 0x000fca000f8e00ff */
[----:B------:R-:W-:-:S13]  /*49a0*/  ISETP.NE.AND P1, PT, R39, 0x1, PT ;  /* 0x000000012700780c */ /* 0x000fda0003f25270 */
[----:B------:R-:W0:Y:S02]  /*49b0*/  @P1 LDC.64 R56, c[0x0][0x9e8] ;  /* 0x00027a00ff381b82 */ /* 0x000e240000000a00 */
[----:B0-----:R-:W-:-:S05]  /*49c0*/  @P1 IMAD.HI.U32 R6, R11, R56, RZ ;  /* 0x000000380b061227 */ /* 0x001fca00078e00ff */
[----:B------:R-:W-:-:S07]  /*49d0*/  @P1 SHF.R.U32.HI R11, RZ, R57, R6 ;  /* 0x00000039ff0b1219 */ /* 0x000fce0000011606 */
.L_x_4902:
[----:B------:R-:W-:Y:S05]  /*49e0*/  BSYNC B0 ;  /* 0x0000000000007941 */ /* 0x000fea0003800000 */
.L_x_4900:
[----:B------:R-:W-:-:S04]  /*49f0*/  IMAD R11, R11, R39, -R30 ;  /* 0x000000270b0b7224 */ /* 0x000fc800078e0a1e */
[----:B------:R-:W-:-:S05]  /*4a00*/  IMAD.IADD R6, R11, 0x1, -R2 ;  /* 0x000000010b067824 */ /* 0x000fca00078e0a02 */
[----:B------:R-:W-:Y:S02]  /*4a10*/  VIADDMNMX R3, R6, R39, R3, PT ;  /* 0x0000002706037246 */ /* 0x000fe40003800103 */
[----:B------:R-:W-:-:S07]  /*4a20*/  VIMNMX R5, R5, R6, !PT ;  /* 0x0000000605057248 */ /* 0x000fce0007fe0100 */
.L_x_4899:
[C---:B------:R-:W-:Y:S01]  /*4a30*/  ISETP.GE.AND P2, PT, R38.reuse, 0x9, PT ;  /* 0x000000092600780c */ /* 0x040fe20003f46270 */
[----:B------:R-:W0:Y:S01]  /*4a40*/  SHFL.IDX PT, R4, R4, 0x1, 0x1c1f ;  /* 0x003c1f0004047f89 */ /* 0x000e2200000e0000 */
[C---:B------:R-:W-:Y:S01]  /*4a50*/  ISETP.GE.AND P1, PT, R38.reuse, 0x2, PT ;  /* 0x000000022600780c */ /* 0x040fe20003f26270 */
[----:B------:R-:W-:Y:S01]  /*4a60*/  UISETP.NE.AND UP0, UPT, UR50, URZ, UPT ;  /* 0x0000003f3200728c */ /* 0x000fe2000bf05270 */
[C---:B------:R-:W-:Y:S02]  /*4a70*/  ISETP.GT.AND P3, PT, R5.reuse, 0x8, !P2 ;  /* 0x000000080500780c */ /* 0x040fe40005764270 */
[----:B------:R-:W-:Y:S02]  /*4a80*/  ISETP.GT.AND P4, PT, R5, 0x1, !P1 ;  /* 0x000000010500780c */ /* 0x000fe40004f84270 */
[----:B------:R-:W-:Y:S02]  /*4a90*/  ISETP.LT.OR P3, PT, R3, 0x9, P3 ;  /* 0x000000090300780c */ /* 0x000fe40001f61670 */
[----:B------:R-:W-:-:S02]  /*4aa0*/  ISETP.GE.AND P5, PT, R38, 0x11, PT ;  /* 0x000000112600780c */ /* 0x000fc40003fa6270 */
[----:B------:R-:W-:Y:S02]  /*4ab0*/  FSEL R58, R28, -INF , !P3 ;  /* 0xff8000001c3a7808 */ /* 0x000fe40005800000 */
[----:B------:R-:W-:Y:S02]  /*4ac0*/  ISETP.LT.OR P4, PT, R3, 0x2, P4 ;  /* 0x000000020300780c */ /* 0x000fe40002781670 */
[----:B------:R-:W-:Y:S02]  /*4ad0*/  ISETP.GT.AND P3, PT, R5, 0x10, !P5 ;  /* 0x000000100500780c */ /* 0x000fe40006f64270 */
[----:B------:R-:W-:Y:S02]  /*4ae0*/  ISETP.GE.AND P6, PT, R38, 0xa, PT ;  /* 0x0000000a2600780c */ /* 0x000fe40003fc6270 */
[----:B------:R-:W-:Y:S02]  /*4af0*/  FSEL R56, R25, -INF , !P4 ;  /* 0xff80000019387808 */ /* 0x000fe40006000000 */
[----:B------:R-:W-:-:S02]  /*4b00*/  P2R R39, PR, RZ, 0x20 ;  /* 0x00000020ff277803 */ /* 0x000fc40000000000 */
[----:B------:R-:W-:Y:S01]  /*4b10*/  ISETP.LT.OR P3, PT, R3, 0x11, P3 ;  /* 0x000000110300780c */ /* 0x000fe20001f61670 */
[----:B0-----:R-:W-:Y:S01]  /*4b20*/  IMAD.IADD R6, R35, 0x1, R4 ;  /* 0x0000000123067824 */ /* 0x001fe200078e0204 */
[----:B------:R-:W-:Y:S02]  /*4b30*/  ISETP.GT.AND P4, PT, R5, 0x9, !P6 ;  /* 0x000000090500780c */ /* 0x000fe40007784270 */
[----:B------:R-:W-:Y:S02]  /*4b40*/  ISETP.GE.AND P5, PT, R38, 0x12, PT ;  /* 0x000000122600780c */ /* 0x000fe40003fa6270 */
[----:B------:R-:W-:Y:S02]  /*4b50*/  FSEL R62, R32, -INF , !P3 ;  /* 0xff800000203e7808 */ /* 0x000fe40005800000 */
[----:B------:R-:W-:Y:S02]  /*4b60*/  ISETP.LT.OR P4, PT, R3, 0xa, P4 ;  /* 0x0000000a0300780c */ /* 0x000fe40002781670 */
[----:B------:R-:W-:-:S02]  /*4b70*/  ISETP.GT.AND P3, PT, R5, 0x11, !P5 ;  /* 0x000000110500780c */ /* 0x000fc40006f64270 */
[----:B------:R-:W-:Y:S02]  /*4b80*/  FSEL R60, R29, -INF , !P4 ;  /* 0xff8000001d3c7808 */ /* 0x000fe40006000000 */
        /* <DEDUP_REMOVED lines=31> */
[----:B------:R-:W-:Y:S02]  /*4d80*/  P2R R57, PR, RZ, 0x20 ;  /* 0x00000020ff397803 */ /* 0x000fe40000000000 */
[----:B------:R-:W-:Y:S02]  /*4d90*/  FSEL R74, R45, -INF , !P3 ;  /* 0xff8000002d4a7808 */ /* 0x000fe40005800000 */
[----:B------:R-:W-:Y:S02]  /*4da0*/  ISETP.GE.AND P3, PT, R38, 0x31, PT ;  /* 0x000000312600780c */ /* 0x000fe40003f66270 */
[----:B------:R-:W-:-:S02]  /*4db0*/  P2R R25, PR, RZ, 0x40 ;  /* 0x00000040ff197803 */ /* 0x000fc40000000000 */
        /* <DEDUP_REMOVED lines=19> */
[----:B------:R-:W-:Y:S02]  /*4ef0*/  ISETP.LT.OR P6, PT, R3, 0x3a, P6 ;  /* 0x0000003a0300780c */ /* 0x000fe400037c1670 */
[----:B------:R-:W-:Y:S02]  /*4f00*/  VIADDMNMX R3, R4, R34, R31, PT ;  /* 0x0000002204037246 */ /* 0x000fe4000380011f */
[----:B------:R-:W-:Y:S02]  /*4f10*/  FSEL R78, R53, -INF , !P6 ;  /* 0xff800000354e7808 */ /* 0x000fe40007000000 */
[----:B------:R-:W-:-:S13]  /*4f20*/  PLOP3.LUT P6, PT, PT, PT, UP0, 0x40, 0x0 ;  /* 0x000000000000781c */ /* 0x000fda0003fce808 */
[----:B------:R-:W-:Y:S05]  /*4f30*/  @P6 BRA `(.L_x_4903) ;  /* 0x0000000000646947 */ /* 0x000fea0003800000 */
[----:B------:R-:W-:Y:S01]  /*4f40*/  IMAD R5, R9, UR49, R4 ;  /* 0x0000003109057c24 */ /* 0x000fe2000f8e0204 */
[----:B------:R-:W-:Y:S03]  /*4f50*/  BSSY B0, `(.L_x_4904) ;  /* 0x0000013000007945 */ /* 0x000fe60003800000 */
[----:B------:R-:W-:-:S05]  /*4f60*/  IMAD.IADD R5, R5, 0x1, -R12 ;  /* 0x0000000105057824 */ /* 0x000fca00078e0a0c */
        /* <DEDUP_REMOVED lines=11> */
.L_x_4905:
[----:B------:R-:W-:Y:S02]  /*5020*/  ULDC UR6, c[0x0][0x9e4] ;  /* 0x0002790000067ab9 */ /* 0x000fe40000000800 */
[----:B------:R-:W-:-:S04]  /*5030*/  MOV R24, UR6 ;  /* 0x0000000600187c02 */ /* 0x000fc80008000f00 */
[----:B------:R-:W-:-:S13]  /*5040*/  ISETP.NE.AND P6, PT, R24, 0x1, PT ;  /* 0x000000011800780c */ /* 0x000fda0003fc5270 */
[----:B------:R-:W0:Y:S02]  /*5050*/  @P6 LDC.64 R28, c[0x0][0x9e8] ;  /* 0x00027a00ff1c6b82 */ /* 0x000e240000000a00 */
[----:B0-----:R-:W-:-:S05]  /*5060*/  @P6 IMAD.HI.U32 R4, R5, R28, RZ ;  /* 0x0000001c05046227 */ /* 0x001fca00078e00ff */
[----:B------:R-:W-:-:S07]  /*5070*/  @P6 SHF.R.U32.HI R5, RZ, R29, R4 ;  /* 0x0000001dff056219 */ /* 0x000fce0000011604 */
.L_x_4906:
[----:B------:R-:W-:Y:S05]  /*5080*/  BSYNC B0 ;  /* 0x0000000000007941 */ /* 0x000fea0003800000 */
.L_x_4904:
[----:B------:R-:W-:-:S04]  /*5090*/  IMAD R5, R5, R24, -R30 ;  /* 0x0000001805057224 */ /* 0x000fc800078e0a1e */
[----:B------:R-:W-:-:S05]  /*50a0*/  IMAD.IADD R5, R5, 0x1, -R2 ;  /* 0x0000000105057824 */ /* 0x000fca00078e0a02 */
[----:B------:R-:W-:Y:S02]  /*50b0*/  VIADDMNMX R3, R5, R24, R3, PT ;  /* 0x0000001805037246 */ /* 0x000fe40003800103 */
[----:B------:R-:W-:-:S07]  /*50c0*/  VIMNMX R6, R6, R5, !PT ;  /* 0x0000000506067248 */ /* 0x000fce0007fe0100 */
.L_x_4903:
[----:B------:R-:W-:Y:S01]  /*50d0*/  ISETP.GT.AND P1, PT, R6, 0x1, !P1 ;  /* 0x000000010600780c */ /* 0x000fe20004f24270 */
[----:B------:R-:W-:Y:S01]  /*50e0*/  ULDC UR10, c[0x0][0x988] ;  /* 0x00026200000a7ab9 */ /* 0x000fe20000000800 */
[----:B------:R-:W-:Y:S01]  /*50f0*/  BAR.SYNC.DEFER_BLOCKING 0xf, 0x100 ;  /* 0x03c4000000007b1d */ /* 0x000fe20000010000 */
[----:B------:R-:W-:Y:S02]  /*5100*/  ISETP.NE.AND P6, PT, R11, RZ, PT ;  /* 0x000000ff0b00720c */ /* 0x000fe40003fc5270 */
[----:B------:R-:W-:Y:S02]  /*5110*/  ISETP.LT.OR P1, PT, R3, 0x2, P1 ;  /* 0x000000020300780c */ /* 0x000fe40000f21670 */
[----:B------:R-:W-:Y:S02]  /*5120*/  FMNMX.FTZ R5, R32, R56, !PT ;  /* 0x0000003820057209 */ /* 0x000fe40007810000 */
[----:B------:R-:W-:Y:S02]  /*5130*/  FSEL R11, R27, -INF , !P1 ;  /* 0xff8000001b0b7808 */ /* 0x000fe40004800000 */
[----:B------:R-:W-:-:S02]  /*5140*/  ISETP.NE.AND P1, PT, R25, RZ, PT ;  /* 0x000000ff1900720c */ /* 0x000fc40003f25270 */
[----:B------:R-:W-:Y:S02]  /*5150*/  FMNMX.FTZ R5, R58, R5, !PT ;  /* 0x000000053a057209 */ /* 0x000fe40007810000 */
        /* <DEDUP_REMOVED lines=25> */
[----:B----4-:R-:W-:Y:S02]  /*52f0*/  FSEL R20, R20, -INF , !P1 ;  /* 0xff80000014147808 */ /* 0x010fe40004800000 */
[----:B------:R-:W-:Y:S02]  /*5300*/  ISETP.NE.AND P1, PT, R36, RZ, PT ;  /* 0x000000ff2400720c */ /* 0x000fe40003f25270 */
[----:B------:R-:W-:Y:S02]  /*5310*/  FMNMX.FTZ R5, R52, R5, !PT ;  /* 0x0000000534057209 */ /* 0x000fe40007810000 */
[----:B------:R-:W-:-:S02]  /*5320*/  ISETP.GT.AND P1, PT, R6, 0x19, !P1 ;  /* 0x000000190600780c */ /* 0x000fc40004f24270 */
[----:B------:R-:W-:Y:S02]  /*5330*/  FMNMX.FTZ R28, R78, R5, !PT ;  /* 0x000000054e1c7209 */ /* 0x000fe40007810000 */
[----:B------:R-:W-:Y:S02]  /*5340*/  ISETP.LT.OR P1, PT, R3, 0x1a, P1 ;  /* 0x0000001a0300780c */ /* 0x000fe40000f21670 */
[----:B------:R-:W-:Y:S01]  /*5350*/  ISETP.GT.AND P2, PT, R6, 0x8, !P2 ;  /* 0x000000080600780c */ /* 0x000fe20005744270 */
[----:B------:R-:W0:Y:S01]  /*5360*/  SHFL.BFLY PT, R5, R28, 0x2, 0x1f ;  /* 0x0c401f001c057f89 */ /* 0x000e2200000e0000 */
[----:B------:R-:W-:Y:S02]  /*5370*/  FSEL R21, R21, -INF , !P1 ;  /* 0xff80000015157808 */ /* 0x000fe40004800000 */
[----:B------:R-:W-:Y:S02]  /*5380*/  ISETP.NE.AND P1, PT, R37, RZ, PT ;  /* 0x000000ff2500720c */ /* 0x000fe40003f25270 */
[----:B------:R-:W-:-:S02]  /*5390*/  ISETP.LT.OR P2, PT, R3, 0x9, P2 ;  /* 0x000000090300780c */ /* 0x000fc40001741670 */
[----:B------:R-:W-:Y:S02]  /*53a0*/  ISETP.GT.AND P1, PT, R6, 0x20, !P1 ;  /* 0x000000200600780c */ /* 0x000fe40004f24270 */
[----:B------:R-:W-:Y:S02]  /*53b0*/  FSEL R10, R10, -INF , !P2 ;  /* 0xff8000000a0a7808 */ /* 0x000fe40005000000 */
[----:B------:R-:W-:Y:S02]  /*53c0*/  ISETP.LT.OR P1, PT, R3, 0x21, P1 ;  /* 0x000000210300780c */ /* 0x000fe40000f21670 */
[----:B------:R-:W-:Y:S02]  /*53d0*/  ISETP.NE.AND P2, PT, R40, RZ, PT ;  /* 0x000000ff2800720c */ /* 0x000fe40003f45270 */
[----:B------:R-:W-:Y:S02]  /*53e0*/  FSEL R24, R42, -INF , !P1 ;  /* 0xff8000002a187808 */ /* 0x000fe40004800000 */
[----:B------:R-:W-:-:S02]  /*53f0*/  ISETP.GT.AND P1, PT, R6, 0x21, !P2 ;  /* 0x000000210600780c */ /* 0x000fc40005724270 */
[----:B------:R-:W-:Y:S02]  /*5400*/  ISETP.NE.AND P2, PT, R59, RZ, PT ;  /* 0x000000ff3b00720c */ /* 0x000fe40003f45270 */
[----:B------:R-:W-:Y:S02]  /*5410*/  ISETP.LT.OR P1, PT, R3, 0x22, P1 ;  /* 0x000000220300780c */ /* 0x000fe40000f21670 */
[C---:B------:R-:W-:Y:S02]  /*5420*/  ISETP.GT.AND P2, PT, R6.reuse, 0x29, !P2 ;  /* 0x000000290600780c */ /* 0x040fe40005744270 */
[----:B------:R-:W-:Y:S02]  /*5430*/  FSEL R25, R43, -INF , !P1 ;  /* 0xff8000002b197808 */ /* 0x000fe40004800000 */
[----:B------:R-:W-:Y:S02]  /*5440*/  ISETP.GT.AND P1, PT, R6, RZ, !P6 ;  /* 0x000000ff0600720c */ /* 0x000fe40007724270 */
[----:B0-----:R-:W-:-:S02]  /*5450*/  FMNMX.FTZ R29, R28, R5, !PT ;  /* 0x000000051c1d7209 */ /* 0x001fc40007810000 */
[----:B------:R-:W-:Y:S02]  /*5460*/  ISETP.LT.OR P1, PT, R3, 0x1, P1 ;  /* 0x000000010300780c */ /* 0x000fe40000f21670 */
[----:B------:R-:W-:Y:S01]  /*5470*/  ISETP.NE.AND P6, PT, R38, RZ, PT ;  /* 0x000000ff2600720c */ /* 0x000fe20003fc5270 */
[----:B------:R-:W0:Y:S01]  /*5480*/  SHFL.BFLY PT, R30, R29, 0x1, 0x1f ;  /* 0x0c201f001d1e7f89 */ /* 0x000e2200000e0000 */
[----:B------:R-:W-:Y:S02]  /*5490*/  FSEL R4, R26, -INF , !P1 ;  /* 0xff8000001a047808 */ /* 0x000fe40004800000 */
[----:B------:R-:W-:Y:S02]  /*54a0*/  ISETP.NE.AND P1, PT, R41, RZ, PT ;  /* 0x000000ff2900720c */ /* 0x000fe40003f25270 */
[----:B------:R-:W-:Y:S02]  /*54b0*/  FMNMX.FTZ R5, R4, R11, !PT ;  /* 0x0000000b04057209 */ /* 0x000fe40007810000 */
[----:B------:R-:W-:-:S02]  /*54c0*/  ISETP.GT.AND P1, PT, R6, 0x28, !P1 ;  /* 0x000000280600780c */ /* 0x000fc40004f24270 */
[----:B------:R-:W-:Y:S02]  /*54d0*/  FMNMX.FTZ R26, R10, R5, !PT ;  /* 0x000000050a1a7209 */ /* 0x000fe40007810000 */
[----:B------:R-:W-:Y:S02]  /*54e0*/  ISETP.LT.OR P1, PT, R3, 0x29, P1 ;  /* 0x000000290300780c */ /* 0x000fe40000f21670 */
[----:B------:R-:W-:Y:S02]  /*54f0*/  FMNMX.FTZ R5, R13, R26, !PT ;  /* 0x0000001a0d057209 */ /* 0x000fe40007810000 */
[----:B------:R-:W-:Y:S02]  /*5500*/  ISETP.GT.AND P3, PT, R6, 0x30, !P3 ;  /* 0x000000300600780c */ /* 0x000fe40005f64270 */
[----:B------:R-:W-:Y:S02]  /*5510*/  FMNMX.FTZ R26, R14, R5, !PT ;  /* 0x000000050e1a7209 */ /* 0x000fe40007810000 */
[----:B------:R-:W-:-:S02]  /*5520*/  ISETP.LT.OR P2, PT, R3, 0x2a, P2 ;  /* 0x0000002a0300780c */ /* 0x000fc40001741670 */
[----:B------:R-:W-:Y:S02]  /*5530*/  FMNMX.FTZ R27, R15, R26, !PT ;  /* 0x0000001a0f1b7209 */ /* 0x000fe40007810000 */
[----:B------:R-:W-:Y:S02]  /*5540*/  FSEL R26, R46, -INF , !P1 ;  /* 0xff8000002e1a7808 */ /* 0x000fe40004800000 */
[----:B------:R-:W-:Y:S02]  /*5550*/  FMNMX.FTZ R28, R20, R27, !PT ;  /* 0x0000001b141c7209 */ /* 0x000fe40007810000 */
[----:B0-----:R-:W-:Y:S02]  /*5560*/  FMNMX.FTZ R5, R29, R30, !PT ;  /* 0x0000001e1d057209 */ /* 0x001fe40007810000 */
[----:B------:R-:W-:Y:S02]  /*5570*/  FMNMX.FTZ R27, R21, R28, !PT ;  /* 0x0000001c151b7209 */ /* 0x000fe40007810000 */
[C---:B------:R-:W-:Y:S01]  /*5580*/  FSETP.NEU.FTZ.AND P1, PT, R5.reuse, -INF , PT ;  /* 0xff8000000500780b */ /* 0x040fe20003f3d000 */
[----:B------:R-:W-:Y:S01]  /*5590*/  FMUL.FTZ R29, R5, UR10 ;  /* 0x0000000a051d7c20 */ /* 0x000fe20008410000 */
[----:B------:R-:W-:-:S02]  /*55a0*/  FMNMX.FTZ R28, R24, R27, !PT ;  /* 0x0000001b181c7209 */ /* 0x000fc40007810000 */
[C---:B------:R-:W-:Y:S02]  /*55b0*/  ISETP.GT.AND P4, PT, R6.reuse, 0x31, !P4 ;  /* 0x000000310600780c */ /* 0x040fe40006784270 */
[----:B------:R-:W-:Y:S02]  /*55c0*/  FSEL R33, R29, RZ, P1 ;  /* 0x000000ff1d217208 */ /* 0x000fe40000800000 */
[----:B------:R-:W-:Y:S02]  /*55d0*/  FMNMX.FTZ R29, R25, R28, !PT ;  /* 0x0000001c191d7209 */ /* 0x000fe40007810000 */
[----:B------:R-:W-:Y:S01]  /*55e0*/  ISETP.GT.AND P5, PT, R6, 0x38, !P5 ;  /* 0x000000380600780c */ /* 0x000fe20006fa4270 */
[--C-:B------:R-:W-:Y:S01]  /*55f0*/  FFMA.FTZ R32, R32, UR10, -R33.reuse ;  /* 0x0000000a20207c23 */ /* 0x100fe20008010821 */
[----:B------:R-:W-:Y:S01]  /*5600*/  ISETP.GT.AND P1, PT, R6, 0x39, !P6 ;  /* 0x000000390600780c */ /* 0x000fe20007724270 */
[--C-:B------:R-:W-:Y:S01]  /*5610*/  FFMA.FTZ R36, R60, UR10, -R33.reuse ;  /* 0x0000000a3c247c23 */ /* 0x100fe20008010821 */
[----:B------:R-:W-:Y:S01]  /*5620*/  ISETP.LT.OR P3, PT, R3, 0x31, P3 ;  /* 0x000000310300780c */ /* 0x000fe20001f61670 */
[----:B------:R0:W-:Y:S01]  /*5630*/  MUFU.EX2 R156, R32 ;  /* 0x00000020009c7308 */ /* 0x0001e20000000800 */
[----:B------:R-:W-:Y:S01]  /*5640*/  FSEL R27, R47, -INF , !P2 ;  /* 0xff8000002f1b7808 */ /* 0x000fe20005000000 */
[--C-:B------:R-:W-:Y:S01]  /*5650*/  FFMA.FTZ R34, R56, UR10, -R33.reuse ;  /* 0x0000000a38227c23 */ /* 0x100fe20008010821 */
[----:B------:R-:W-:Y:S01]  /*5660*/  FMNMX.FTZ R6, R26, R29, !PT ;  /* 0x0000001d1a067209 */ /* 0x000fe20007810000 */
[--C-:B------:R-:W-:Y:S01]  /*5670*/  FFMA.FTZ R38, R62, UR10, -R33.reuse ;  /* 0x0000000a3e267c23 */ /* 0x100fe20008010821 */
[----:B------:R-:W-:Y:S01]  /*5680*/  ISETP.LT.OR P4, PT, R3, 0x32, P4 ;  /* 0x000000320300780c */ /* 0x000fe20002781670 */
[--C-:B------:R-:W-:Y:S01]  /*5690*/  FFMA.FTZ R40, R66, UR10, -R33.reuse ;  /* 0x0000000a42287c23 */ /* 0x100fe20008010821 */
[----:B------:R-:W-:Y:S01]  /*56a0*/  FSEL R28, R50, -INF , !P3 ;  /* 0xff800000321c7808 */ /* 0x000fe20005800000 */
[----:B------:R1:W-:Y:S01]  /*56b0*/  MUFU.EX2 R37, R36 ;  /* 0x0000002400257308 */ /* 0x0003e20000000800 */
[----:B------:R-:W-:Y:S01]  /*56c0*/  FMNMX.FTZ R31, R27, R6, !PT ;  /* 0x000000061b1f7209 */ /* 0x000fe20007810000 */
[--C-:B0-----:R-:W-:Y:S01]  /*56d0*/  FFMA.FTZ R32, R58, UR10, -R33.reuse ;  /* 0x0000000a3a207c23 */ /* 0x101fe20008010821 */
[----:B------:R-:W-:Y:S01]  /*56e0*/  ISETP.LT.OR P5, PT, R3, 0x39, P5 ;  /* 0x000000390300780c */ /* 0x000fe20002fa1670 */
[--C-:B------:R-:W-:Y:S01]  /*56f0*/  FFMA.FTZ R41, R68, UR10, -R33.reuse ;  /* 0x0000000a44297c23 */ /* 0x100fe20008010821 */
[----:B------:R-:W-:Y:S01]  /*5700*/  FSEL R29, R51, -INF , !P4 ;  /* 0xff800000331d7808 */ /* 0x000fe20006000000 */
[--C-:B------:R-:W-:Y:S01]  /*5710*/  FFMA.FTZ R42, R70, UR10, -R33.reuse ;  /* 0x0000000a462a7c23 */ /* 0x100fe20008010821 */
[----:B------:R-:W-:Y:S01]  /*5720*/  FMNMX.FTZ R6, R28, R31, !PT ;  /* 0x0000001f1c067209 */ /* 0x000fe20007810000 */
[----:B------:R-:W-:Y:S01]  /*5730*/  MUFU.EX2 R158, R32 ;  /* 0x00000020009e7308 */ /* 0x000fe20000000800 */
[----:B------:R-:W-:Y:S01]  /*5740*/  ISETP.LT.OR P1, PT, R3, 0x3a, P1 ;  /* 0x0000003a0300780c */ /* 0x000fe20000f21670 */
[--C-:B-1----:R-:W-:Y:S01]  /*5750*/  FFMA.FTZ R36, R72, UR10, -R33.reuse ;  /* 0x0000000a48247c23 */ /* 0x102fe20008010821 */
[----:B------:R-:W-:Y:S01]  /*5760*/  FSEL R3, R54, -INF , !P5 ;  /* 0xff80000036037808 */ /* 0x000fe20006800000 */
[--C-:B------:R-:W-:Y:S01]  /*5770*/  FFMA.FTZ R46, R48, UR10, -R33.reuse ;  /* 0x0000000a302e7c23 */ /* 0x100fe20008010821 */
[----:B------:R-:W-:Y:S01]  /*5780*/  FMNMX.FTZ R6, R29, R6, !PT ;  /* 0x000000061d067209 */ /* 0x000fe20007810000 */
[----:B------:R-:W-:Y:S01]  /*5790*/  FFMA.FTZ R47, R76, UR10, -R33 ;  /* 0x0000000a4c2f7c23 */ /* 0x000fe20008010821 */
[----:B------:R-:W-:Y:S01]  /*57a0*/  FSEL R30, R55, -INF , !P1 ;  /* 0xff800000371e7808 */ /* 0x000fe20004800000 */
[----:B------:R-:W-:Y:S01]  /*57b0*/  MUFU.EX2 R43, R36 ;  /* 0x00000024002b7308 */ /* 0x000fe20000000800 */
[----:B------:R-:W-:-:S04]  /*57c0*/  FMNMX.FTZ R31, R3, R6, !PT ;  /* 0x00000006031f7209 */ /* 0x000fc80007810000 */
[----:B------:R-:W-:-:S03]  /*57d0*/  FMNMX.FTZ R31, R30, R31, !PT ;  /* 0x0000001f1e1f7209 */ /* 0x000fc60007810000 */
[----:B------:R0:W-:Y:S02]  /*57e0*/  MUFU.EX2 R35, R34 ;  /* 0x0000002200237308 */ /* 0x0001e40000000800 */
[----:B------:R-:W1:Y:S06]  /*57f0*/  SHFL.BFLY PT, R6, R31, 0x2, 0x1f ;  /* 0x0c401f001f067f89 */ /* 0x000e6c00000e0000 */
[----:B------:R-:W-:Y:S01]  /*5800*/  MUFU.EX2 R38, R38 ;  /* 0x0000002600267308 */ /* 0x000fe20000000800 */
[----:B0-----:R-:W-:-:S07]  /*5810*/  FFMA.FTZ R34, R64, UR10, -R33 ;  /* 0x0000000a40227c23 */ /* 0x001fce0008010821 */
[----:B------:R0:W2:Y:S08]  /*5820*/  MUFU.EX2 R39, R34 ;  /* 0x0000002200277308 */ /* 0x0000b00000000800 */
[----:B------:R-:W-:Y:S01]  /*5830*/  MUFU.EX2 R40, R40 ;  /* 0x0000002800287308 */ /* 0x000fe20000000800 */
[--C-:B0-----:R-:W-:Y:S01]  /*5840*/  FFMA.FTZ R34, R44, UR10, -R33.reuse ;  /* 0x0000000a2c227c23 */ /* 0x101fe20008010821 */
[----:B-1----:R-:W-:Y:S01]  /*5850*/  FMNMX.FTZ R32, R31, R6, !PT ;  /* 0x000000061f207209 */ /* 0x002fe20007810000 */
[----:B------:R-:W-:-:S04]  /*5860*/  FFMA.FTZ R44, R74, UR10, -R33 ;  /* 0x0000000a4a2c7c23 */ /* 0x000fc80008010821 */
[----:B------:R-:W0:Y:S01]  /*5870*/  SHFL.BFLY PT, R31, R32, 0x1, 0x1f ;  /* 0x0c201f00201f7f89 */ /* 0x000e2200000e0000 */
[----:B------:R-:W-:Y:S01]  /*5880*/  MUFU.EX2 R45, R44 ;  /* 0x0000002c002d7308 */ /* 0x000fe20000000800 */
[----:B--2---:R-:W-:-:S07]  /*5890*/  F2FP.BF16.F32.PACK_AB R160, R39, R38 ;  /* 0x0000002627a0723e */ /* 0x004fce00000010ff */
[----:B------:R-:W1:Y:S08]  /*58a0*/  MUFU.EX2 R41, R41 ;  /* 0x0000002900297308 */ /* 0x000e700000000800 */
[----:B------:R-:W2:Y:S01]  /*58b0*/  MUFU.EX2 R42, R42 ;  /* 0x0000002a002a7308 */ /* 0x000ea20000000800 */
[----:B0-----:R-:W-:Y:S01]  /*58c0*/  FMNMX.FTZ R6, R32, R31, !PT ;  /* 0x0000001f20067209 */ /* 0x001fe20007810000 */
[--C-:B------:R-:W-:Y:S01]  /*58d0*/  FFMA.FTZ R31, R52, UR10, -R33.reuse ;  /* 0x0000000a341f7c23 */ /* 0x100fe20008010821 */
[----:B------:R-:W-:-:S05]  /*58e0*/  FFMA.FTZ R33, R78, UR10, -R33 ;  /* 0x0000000a4e217c23 */ /* 0x000fca0008010821 */
[----:B------:R-:W0:Y:S01]  /*58f0*/  MUFU.EX2 R34, R34 ;  /* 0x0000002200227308 */ /* 0x000e220000000800 */
[C---:B------:R-:W-:Y:S01]  /*5900*/  FSETP.NEU.FTZ.AND P1, PT, R6.reuse, -INF , PT ;  /* 0xff8000000600780b */ /* 0x040fe20003f3d000 */
[----:B------:R-:W-:Y:S01]  /*5910*/  FMUL.FTZ R32, R6, UR10 ;  /* 0x0000000a06207c20 */ /* 0x000fe20008410000 */
[----:B-1----:R-:W-:-:S04]  /*5920*/  F2FP.BF16.F32.PACK_AB R162, R41, R40 ;  /* 0x0000002829a2723e */ /* 0x002fc800000010ff */
[----:B------:R-:W-:Y:S01]  /*5930*/  FSEL R36, R32, RZ, P1 ;  /* 0x000000ff20247208 */ /* 0x000fe20000800000 */
[----:B------:R-:W-:Y:S01]  /*5940*/  MUFU.EX2 R46, R46 ;  /* 0x0000002e002e7308 */ /* 0x000fe20000000800 */
[----:B--2---:R-:W-:-:S03]  /*5950*/  F2FP.BF16.F32.PACK_AB R164, R43, R42 ;  /* 0x0000002a2ba4723e */ /* 0x004fc600000010ff */
        /* <DEDUP_REMOVED lines=13> */
[--C-:B------:R-:W-:Y:S01]  /*5a30*/  FFMA.FTZ R28, R28, UR10, -R36.reuse ;  /* 0x0000000a1c1c7c23 */ /* 0x100fe20008010824 */
[----:B------:R-:W1:Y:S01]  /*5a40*/  MUFU.EX2 R11, R11 ;  /* 0x0000000b000b7308 */ /* 0x000e620000000800 */
[--C-:B------:R-:W-:Y:S01]  /*5a50*/  FFMA.FTZ R29, R29, UR10, -R36.reuse ;  /* 0x0000000a1d1d7c23 */ /* 0x100fe20008010824 */
[--C-:B------:R-:W-:Y:S01]  /*5a60*/  FFMA.FTZ R3, R3, UR10, -R36.reuse ;  /* 0x0000000a03037c23 */ /* 0x100fe20008010824 */
[----:B------:R-:W-:Y:S01]  /*5a70*/  FFMA.FTZ R30, R30, UR10, -R36 ;  /* 0x0000000a1e1e7c23 */ /* 0x000fe20008010824 */
[----:B0-----:R-:W-:-:S04]  /*5a80*/  F2FP.BF16.F32.PACK_AB R166, R45, R34 ;  /* 0x000000222da6723e */ /* 0x001fc800000010ff */
[----:B------:R-:W-:Y:S08]  /*5a90*/  MUFU.EX2 R10, R10 ;  /* 0x0000000a000a7308 */ /* 0x000ff00000000800 */
[----:B------:R-:W0:Y:S01]  /*5aa0*/  MUFU.EX2 R13, R13 ;  /* 0x0000000d000d7308 */ /* 0x000e220000000800 */
[----:B-1----:R-:W-:-:S07]  /*5ab0*/  F2FP.BF16.F32.PACK_AB R157, R11, R4 ;  /* 0x000000040b9d723e */ /* 0x002fce00000010ff */
[----:B------:R1:W-:Y:S08]  /*5ac0*/  MUFU.EX2 R32, R33 ;  /* 0x0000002100207308 */ /* 0x0003f00000000800 */
[----:B------:R-:W2:Y:S01]  /*5ad0*/  MUFU.EX2 R14, R14 ;  /* 0x0000000e000e7308 */ /* 0x000ea20000000800 */
[----:B-1----:R-:W-:Y:S01]  /*5ae0*/  FADD.FTZ R33, R156, R35 ;  /* 0x000000239c217221 */ /* 0x002fe20000010000 */
[----:B------:R-:W-:-:S02]  /*5af0*/  F2FP.BF16.F32.PACK_AB R156, R35, R156 ;  /* 0x0000009c239c723e */ /* 0x000fc400000010ff */
[----:B0-----:R-:W-:Y:S01]  /*5b00*/  F2FP.BF16.F32.PACK_AB R159, R13, R10 ;  /* 0x0000000a0d9f723e */ /* 0x001fe200000010ff */
[----:B------:R-:W-:Y:S01]  /*5b10*/  FADD.FTZ R44, R158, R33 ;  /* 0x000000219e2c7221 */ /* 0x000fe20000010000 */
[----:B------:R-:W-:Y:S01]  /*5b20*/  FADD.FTZ R33, R4, R11 ;  /* 0x0000000b04217221 */ /* 0x000fe20000010000 */
[C---:B------:R-:W-:Y:S01]  /*5b30*/  F2FP.BF16.F32.PACK_AB R158, R37.reuse, R158 ;  /* 0x0000009e259e723e */ /* 0x040fe200000010ff */
[----:B------:R-:W0:Y:S01]  /*5b40*/  MUFU.EX2 R15, R15 ;  /* 0x0000000f000f7308 */ /* 0x000e220000000800 */
[----:B------:R-:W-:Y:S01]  /*5b50*/  FADD.FTZ R49, R37, R44 ;  /* 0x0000002c25317221 */ /* 0x000fe20000010000 */
[----:B------:R-:W-:Y:S02]  /*5b60*/  FADD.FTZ R44, R10, R33 ;  /* 0x000000210a2c7221 */ /* 0x000fe40000010000 */
[----:B------:R1:W-:Y:S01]  /*5b70*/  STSM.16.M88.4 [R18+0x26800], R156 ;  /* 0x0268009c12007844 */ /* 0x0003e20000000200 */
[----:B------:R-:W-:Y:S01]  /*5b80*/  FADD.FTZ R48, R38, R49 ;  /* 0x0000003126307221 */ /* 0x000fe20000010000 */
[----:B------:R-:W-:-:S02]  /*5b90*/  FADD.FTZ R33, R13, R44 ;  /* 0x0000002c0d217221 */ /* 0x000fc40000010000 */
[----:B------:R-:W3:Y:S01]  /*5ba0*/  MUFU.EX2 R20, R20 ;  /* 0x0000001400147308 */ /* 0x000ee20000000800 */
[----:B------:R-:W-:Y:S01]  /*5bb0*/  FADD.FTZ R49, R39, R48 ;  /* 0x0000003027317221 */ /* 0x000fe20000010000 */
[----:B--2---:R-:W-:-:S03]  /*5bc0*/  FADD.FTZ R36, R14, R33 ;  /* 0x000000210e247221 */ /* 0x004fc60000010000 */
[----:B------:R-:W-:-:S03]  /*5bd0*/  FADD.FTZ R44, R40, R49 ;  /* 0x00000031282c7221 */ /* 0x000fc60000010000 */
[----:B------:R-:W2:Y:S01]  /*5be0*/  MUFU.EX2 R21, R21 ;  /* 0x0000001500157308 */ /* 0x000ea20000000800 */
[----:B0-----:R-:W-:Y:S01]  /*5bf0*/  FADD.FTZ R33, R15, R36 ;  /* 0x000000240f217221 */ /* 0x001fe20000010000 */
[----:B------:R-:W-:Y:S01]  /*5c00*/  FADD.FTZ R35, R41, R44 ;  /* 0x0000002c29237221 */ /* 0x000fe20000010000 */
[----:B------:R-:W-:-:S03]  /*5c10*/  F2FP.BF16.F32.PACK_AB R161, R15, R14 ;  /* 0x0000000e0fa1723e */ /* 0x000fc600000010ff */
[----:B------:R-:W-:Y:S02]  /*5c20*/  FADD.FTZ R38, R42, R35 ;  /* 0x000000232a267221 */ /* 0x000fe40000010000 */
[----:B------:R-:W0:Y:S01]  /*5c30*/  MUFU.EX2 R24, R24 ;  /* 0x0000001800187308 */ /* 0x000e220000000800 */
[----:B---3--:R-:W-:Y:S01]  /*5c40*/  FADD.FTZ R36, R20, R33 ;  /* 0x0000002114247221 */ /* 0x008fe20000010000 */
[----:B------:R-:W-:-:S06]  /*5c50*/  FADD.FTZ R35, R43, R38 ;  /* 0x000000262b237221 */ /* 0x000fcc0000010000 */
[----:B------:R-:W3:Y:S01]  /*5c60*/  MUFU.EX2 R25, R25 ;  /* 0x0000001900197308 */ /* 0x000ee20000000800 */
[C---:B--2---:R-:W-:Y:S01]  /*5c70*/  FADD.FTZ R33, R21.reuse, R36 ;  /* 0x0000002415217221 */ /* 0x044fe20000010000 */
[----:B------:R-:W-:-:S05]  /*5c80*/  F2FP.BF16.F32.PACK_AB R163, R21, R20 ;  /* 0x0000001415a3723e */ /* 0x000fca00000010ff */
[----:B------:R1:W-:Y:S01]  /*5c90*/  STSM.16.M88.4 [R23], R160 ;  /* 0x000000a017007844 */ /* 0x0003e20000000200 */
[----:B------:R-:W2:Y:S01]  /*5ca0*/  MUFU.EX2 R26, R26 ;  /* 0x0000001a001a7308 */ /* 0x000ea20000000800 */
[----:B0-----:R-:W-:-:S07]  /*5cb0*/  FADD.FTZ R4, R24, R33 ;  /* 0x0000002118047221 */ /* 0x001fce0000010000 */
[----:B------:R-:W0:Y:S01]  /*5cc0*/  MUFU.EX2 R27, R27 ;  /* 0x0000001b001b7308 */ /* 0x000e220000000800 */
[C---:B---3--:R-:W-:Y:S01]  /*5cd0*/  FADD.FTZ R11, R25.reuse, R4 ;  /* 0x00000004190b7221 */ /* 0x048fe20000010000 */
[----:B------:R-:W-:Y:S01]  /*5ce0*/  FADD.FTZ R4, R34, R35 ;  /* 0x0000002322047221 */ /* 0x000fe20000010000 */
[----:B------:R-:W-:-:S03]  /*5cf0*/  F2FP.BF16.F32.PACK_AB R165, R25, R24 ;  /* 0x0000001819a5723e */ /* 0x000fc600000010ff */
[----:B------:R-:W-:Y:S02]  /*5d00*/  FADD.FTZ R45, R45, R4 ;  /* 0x000000042d2d7221 */ /* 0x000fe40000010000 */
[----:B------:R-:W3:Y:S01]  /*5d10*/  MUFU.EX2 R47, R47 ;  /* 0x0000002f002f7308 */ /* 0x000ee20000000800 */
[----:B--2---:R-:W-:-:S07]  /*5d20*/  FADD.FTZ R10, R26, R11 ;  /* 0x0000000b1a0a7221 */ /* 0x004fce0000010000 */
[----:B------:R-:W-:Y:S01]  /*5d30*/  MUFU.EX2 R28, R28 ;  /* 0x0000001c001c7308 */ /* 0x000fe20000000800 */
[C---:B0-----:R-:W-:Y:S01]  /*5d40*/  F2FP.BF16.F32.PACK_AB R167, R27.reuse, R26 ;  /* 0x0000001a1ba7723e */ /* 0x041fe200000010ff */
[----:B------:R-:W-:-:S04]  /*5d50*/  FADD.FTZ R27, R27, R10 ;  /* 0x0000000a1b1b7221 */ /* 0x000fc80000010000 */
[----:B------:R1:W-:Y:S02]  /*5d60*/  STSM.16.M88.4 [R19], R164 ;  /* 0x000000a413007844 */ /* 0x0003e40000000200 */
[----:B------:R-:W0:Y:S01]  /*5d70*/  MUFU.EX2 R29, R29 ;  /* 0x0000001d001d7308 */ /* 0x000e220000000800 */
[----:B---3--:R-:W-:Y:S01]  /*5d80*/  F2FP.BF16.F32.PACK_AB R168, R47, R46 ;  /* 0x0000002e2fa8723e */ /* 0x008fe200000010ff */
[----:B------:R-:W-:-:S04]  /*5d90*/  FADD.FTZ R46, R46, R45 ;  /* 0x0000002d2e2e7221 */ /* 0x000fc80000010000 */
[----:B------:R-:W-:Y:S02]  /*5da0*/  FADD.FTZ R46, R47, R46 ;  /* 0x0000002e2f2e7221 */ /* 0x000fe40000010000 */
[----:B------:R-:W2:Y:S08]  /*5db0*/  MUFU.EX2 R31, R31 ;  /* 0x0000001f001f7308 */ /* 0x000eb00000000800 */
[----:B------:R-:W3:Y:S01]  /*5dc0*/  MUFU.EX2 R3, R3 ;  /* 0x0000000300037308 */ /* 0x000ee20000000800 */
[----:B0-----:R-:W-:Y:S01]  /*5dd0*/  F2FP.BF16.F32.PACK_AB R169, R29, R28 ;  /* 0x0000001c1da9723e */ /* 0x001fe200000010ff */
[----:B------:R-:W-:-:S04]  /*5de0*/  FADD.FTZ R28, R28, R27 ;  /* 0x0000001b1c1c7221 */ /* 0x000fc80000010000 */
[----:B------:R-:W-:Y:S02]  /*5df0*/  FADD.FTZ R28, R29, R28 ;  /* 0x0000001c1d1c7221 */ /* 0x000fe40000010000 */
[----:B------:R-:W0:Y:S01]  /*5e00*/  MUFU.EX2 R30, R30 ;  /* 0x0000001e001e7308 */ /* 0x000e220000000800 */
[----:B--2---:R-:W-:Y:S01]  /*5e10*/  F2FP.BF16.F32.PACK_AB R170, R32, R31 ;  /* 0x0000001f20aa723e */ /* 0x004fe200000010ff */
[----:B------:R-:W-:Y:S01]  /*5e20*/  FADD.FTZ R31, R31, R46 ;  /* 0x0000002e1f1f7221 */ /* 0x000fe20000010000 */
[----:B---3--:R-:W-:Y:S01]  /*5e30*/  FADD.FTZ R11, R3, R28 ;  /* 0x0000001c030b7221 */ /* 0x008fe20000010000 */
[----:B0-----:R-:W-:Y:S02]  /*5e40*/  F2FP.BF16.F32.PACK_AB R171, R30, R3 ;  /* 0x000000031eab723e */ /* 0x001fe400000010ff */
[----:B------:R-:W-:Y:S01]  /*5e50*/  FADD.FTZ R3, R32, R31 ;  /* 0x0000001f20037221 */ /* 0x000fe20000010000 */
[----:B------:R-:W-:Y:S02]  /*5e60*/  FADD.FTZ R4, R30, R11 ;  /* 0x0000000b1e047221 */ /* 0x000fe40000010000 */
[----:B------:R1:W-:Y:S01]  /*5e70*/  STSM.16.M88.4 [R22], R168 ;  /* 0x000000a816007844 */ /* 0x0003e20000000200 */
[----:B------:R-:W-:Y:S05]  /*5e80*/  @!P0 BRA `(.L_x_4907) ;  /* 0x0000000000048947 */ /* 0x000fea0003800000 */
[----:B------:R-:W-:Y:S01]  /*5e90*/  BPT.TRAP 0x1 ;  /* 0x000000040000795c */ /* 0x000fe20000300000 */
.L_x_4907:
[----:B------:R0:W2:Y:S01]  /*5ea0*/  SYNCS.PHASECHK.TRANS64.TRYWAIT P1, [R7+URZ+0x28c50], R8 ;  /* 0x028c5008070075a7 */ /* 0x0000a2000802017f */
[----:B------:R-:W-:Y:S05]  /*5eb0*/  @!P0 BRA `(.L_x_4908) ;  /* 0x0000000000048947 */ /* 0x000fea0003800000 */
[----:B------:R-:W-:Y:S01]  /*5ec0*/  BPT.TRAP 0x1 ;  /* 0x000000040000795c */ /* 0x000fe20000300000 */
.L_x_4908:
[----:B--2---:R-:W-:Y:S05]  /*5ed0*/  @P1 BRA `(.L_x_4909) ;  /* 0x0000000000081947 */ /* 0x004fea0003800000 */
[----:B------:R-:W2:Y:S02]  /*5ee0*/  SYNCS.PHASECHK.TRANS64.TRYWAIT P1, [R7+URZ+0x28c50], R8 ;  /* 0x028c5008070075a7 */ /* 0x000ea4000802017f */
[----:B--2---:R-:W-:Y:S05]  /*5ef0*/  @!P1 BRA `(.L_x_4910) ;  /* 0x000000ec00d09947 */ /* 0x004fea0003800000 */
.L_x_4909:
        /* <DEDUP_REMOVED lines=34> */
.L_x_4911:
[----:B------:R-:W-:Y:S01]  /*6120*/  UISETP.NE.AND UP1, UPT, UR51, URZ, UPT ;  /* 0x0000003f3300728c */ /* 0x000fe2000bf25270 */
[----:B------:R-:W-:Y:S01]  /*6130*/  R2UR UR11, R7 ;  /* 0x00000000070b72ca */ /* 0x000fe200000e0000 */
[----:B------:R-:W-:Y:S01]  /*6140*/  UISETP.NE.AND UP0, UPT, UR50, URZ, UPT ;  /* 0x0000003f3200728c */ /* 0x000fe2000bf05270 */
[----:B0-2---:R-:W-:Y:S01]  /*6150*/  IMAD R7, R9, UR49, -R12 ;  /* 0x0000003109077c24 */ /* 0x005fe2000f8e0a0c */
[----:B------:R-:W-:-:S04]  /*6160*/  UMOV UR14, UR44 ;  /* 0x0000002c000e7c82 */ /* 0x000fc80008000000 */
[----:B------:R-:W-:-:S03]  /*6170*/  PLOP3.LUT P1, PT, PT, PT, UP0, 0x40, 0x0 ;  /* 0x000000000000781c */ /* 0x000fc60003f2e808 */
[----:B------:R-:W-:Y:S01]  /*6180*/  @UP1 ULDC UR6, c[0x0][0x44c] ;  /* 0x0001130000061ab9 */ /* 0x000fe20000000800 */
[----:B------:R-:W-:Y:S01]  /*6190*/  @UP1 ULDC UR18, c[0x0][0x450] ;  /* 0x0001140000121ab9 */ /* 0x000fe20000000800 */
[----:B------:R-:W-:Y:S02]  /*61a0*/  UIMAD.WIDE.U32 UR6, UR44, UR6, URZ ;  /* 0x000000062c0672a5 */ /* 0x000fe4000f8e003f */
[----:B------:R-:W-:Y:S02]  /*61b0*/  UIADD3 UR11, UR11, 0x28c60, URZ ;  /* 0x00028c600b0b7890 */ /* 0x000fe4000fffe03f */
[----:B------:R-:W-:Y:S02]  /*61c0*/  @UP1 USHF.R.U32.HI UR14, URZ, UR18, UR7 ;  /* 0x000000123f0e1299 */ /* 0x000fe40008011607 */
[----:B------:R-:W-:-:S04]  /*61d0*/  UPRMT UR11, UR40, 0x654, UR11 ;  /* 0x00000654280b7896 */ /* 0x000fc8000800000b */
[----:B------:R-:W-:-:S04]  /*61e0*/  VIADD R7, R7, UR14 ;  /* 0x0000000e07077c36 */ /* 0x000fc80008000000 */
[----:B------:R-:W-:Y:S01]  /*61f0*/  VIADD R8, R7, UR15 ;  /* 0x0000000f07087c36 */ /* 0x000fe20008000000 */
[----:B------:R-:W-:Y:S04]  /*6200*/  SYNCS.ARRIVE.TRANS64.RED.A1T0 RZ, [UR11], RZ ;  /* 0x000000ffffff79a7 */ /* 0x000fe8000810040b */
[----:B------:R-:W-:Y:S01]  /*6210*/  R2UR UR11, R8 ;  /* 0x00000000080b72ca */ /* 0x000fe200000e0000 */
[----:B------:R-:W-:Y:S01]  /*6220*/  VIADD R8, R152, 0xfffffffe ;  /* 0xfffffffe98087836 */ /* 0x000fe20000000000 */
[----:B------:R-:W-:-:S13]  /*6230*/  @P1 BRA `(.L_x_4912) ;  /* 0x0000000000541947 */ /* 0x000fda0003800000 */
[C---:B------:R-:W-:Y:S01]  /*6240*/  ISETP.GT.AND P1, PT, R7.reuse, RZ, PT ;  /* 0x000000ff0700720c */ /* 0x040fe20003f24270 */
[----:B------:R-:W-:-:S05]  /*6250*/  VIADD R10, R7, 0xffffffff ;  /* 0xffffffff070a7836 */ /* 0x000fca0000000000 */
[----:B------:R-:W-:-:S07]  /*6260*/  R2UR UR14, R10 ;  /* 0x000000000a0e72ca */ /* 0x000fce00000e0000 */
[----:B------:R-:W-:Y:S08]  /*6270*/  @P1 BRA `(.L_x_4913) ;  /* 0x0000000000241947 */ /* 0x000ff00003800000 */
[----:B------:R-:W-:Y:S01]  /*6280*/  R2UR UR14, R7 ;  /* 0x00000000070e72ca */ /* 0x000fe200000e0000 */
[----:B------:R-:W-:Y:S02]  /*6290*/  ULDC UR15, c[0x0][0x9e4] ;  /* 0x00027900000f7ab9 */ /* 0x000fe40000000800 */
[----:B------:R-:W-:-:S10]  /*62a0*/  UISETP.NE.AND UP0, UPT, UR15, 0x1, UPT ;  /* 0x000000010f00788c */ /* 0x000fd4000bf05270 */
[----:B------:R-:W-:Y:S01]  /*62b0*/  UIADD3 UR14, -UR14, URZ, URZ ;  /* 0x0000003f0e0e7290 */ /* 0x000fe2000fffe13f */
[----:B------:R-:W-:-:S03]  /*62c0*/  @UP0 ULDC.64 UR18, c[0x0][0x9e8] ;  /* 0x00027a0000120ab9 */ /* 0x000fc60000000a00 */
[----:B------:R-:W-:-:S04]  /*62d0*/  UIMAD.WIDE.U32 UR6, UR14, UR18, URZ ;  /* 0x000000120e0672a5 */ /* 0x000fc8000f8e003f */
[----:B------:R-:W-:-:S04]  /*62e0*/  @UP0 USHF.R.U32.HI UR14, URZ, UR19, UR7 ;  /* 0x000000133f0e0299 */ /* 0x000fc80008011607 */
[----:B------:R-:W-:Y:S01]  /*62f0*/  ULOP3.LUT UR14, URZ, UR14, URZ, 0x33, !UPT ;  /* 0x0000000e3f0e7292 */ /* 0x000fe2000f8e333f */
[----:B------:R-:W-:Y:S11]  /*6300*/  BRA `(.L_x_4914) ;  /* 0x0000000000147947 */ /* 0x000ff60003800000 */
.L_x_4913:
[----:B------:R-:W-:Y:S02]  /*6310*/  ULDC UR15, c[0x0][0x9e4] ;  /* 0x00027900000f7ab9 */ /* 0x000fe40000000800 */
[----:B------:R-:W-:-:S11]  /*6320*/  UISETP.NE.AND UP0, UPT, UR15, 0x1, UPT ;  /* 0x000000010f00788c */ /* 0x000fd6000bf05270 */
[----:B------:R-:W-:Y:S02]  /*6330*/  @UP0 ULDC.64 UR18, c[0x0][0x9e8] ;  /* 0x00027a0000120ab9 */ /* 0x000fe40000000a00 */
[----:B------:R-:W-:-:S04]  /*6340*/  UIMAD.WIDE.U32 UR6, UR14, UR18, URZ ;  /* 0x000000120e0672a5 */ /* 0x000fc8000f8e003f */
[----:B------:R-:W-:-:S12]  /*6350*/  @UP0 USHF.R.U32.HI UR14, URZ, UR19, UR7 ;  /* 0x000000133f0e0299 */ /* 0x000fd80008011607 */
.L_x_4914:
[----:B------:R-:W-:-:S04]  /*6360*/  UIMAD UR14, UR14, UR15, UR15 ;  /* 0x0000000f0e0e72a4 */ /* 0x000fc8000f8e020f */
[----:B------:R-:W-:-:S04]  /*6370*/  UISETP.LT.AND UP0, UPT, UR11, UR14, UPT ;  /* 0x0000000e0b00728c */ /* 0x000fc8000bf01270 */
[----:B------:R-:W-:-:S12]  /*6380*/  USEL UR11, UR11, UR14, UP0 ;  /* 0x0000000e0b0b7287 */ /* 0x000fd80008000000 */
.L_x_4912:
[----:B------:R-:W-:-:S04]  /*6390*/  USHF.R.S32.HI UR6, URZ, 0x1f, UR11 ;  /* 0x0000001f3f067899 */ /* 0x000fc8000801140b */
[----:B------:R-:W-:-:S04]  /*63a0*/  ULEA.HI UR6, UR6, UR11, URZ, 0x6 ;  /* 0x0000000b06067291 */ /* 0x000fc8000f8f303f */
[----:B------:R-:W-:-:S04]  /*63b0*/  USHF.R.S32.HI UR6, URZ, 0x6, UR6 ;  /* 0x000000063f067899 */ /* 0x000fc80008011406 */
[----:B------:R-:W-:-:S04]  /*63c0*/  UISETP.LT.AND UP0, UPT, UR47, UR6, UPT ;  /* 0x000000062f00728c */ /* 0x000fc8000bf01270 */
[----:B------:R-:W-:-:S06]  /*63d0*/  USEL UR20, UR47, UR6, !UP0 ;  /* 0x000000062f147287 */ /* 0x000fcc000c000000 */
[----:B------:R-:W-:-:S13]  /*63e0*/  ISETP.GE.AND P1, PT, R8, UR20, PT ;  /* 0x0000001408007c0c */ /* 0x000fda000bf26270 */
[----:B------:R-:W-:Y:S05]  /*63f0*/  @!P1 BRA `(.L_x_4915) ;  /* 0x0000002800109947 */ /* 0x000fea0003800000 */
[----:B------:R-:W-:Y:S01]  /*6400*/  MOV R14, R6 ;  /* 0x00000006000e7202 */ /* 0x000fe20000000f00 */
[----:B------:R-:W-:Y:S01]  /*6410*/  IMAD.MOV.U32 R13, RZ, RZ, R5 ;  /* 0x000000ffff0d7224 */ /* 0x000fe200078e0005 */
[----:B------:R-:W-:Y:S01]  /*6420*/  UMOV UR27, UR38 ;  /* 0x00000026001b7c82 */ /* 0x000fe20008000000 */
[----:B------:R-:W-:Y:S01]  /*6430*/  ULDC UR24, c[0x0][0x9e4] ;  /* 0x0002790000187ab9 */ /* 0x000fe20000000800 */
[----:B------:R-:W-:Y:S01]  /*6440*/  ULDC UR22, c[0x0][0x9dc] ;  /* 0x0002770000167ab9 */ /* 0x000fe20000000800 */
[----:B------:R-:W-:Y:S01]  /*6450*/  ULDC UR25, c[0x0][0x9d8] ;  /* 0x0002760000197ab9 */ /* 0x000fe20000000800 */
[----:B------:R-:W-:Y:S01]  /*6460*/  ULDC UR23, c[0x0][0x988] ;  /* 0x0002620000177ab9 */ /* 0x000fe20000000800 */
[----:B------:R-:W-:-:S05]  /*6470*/  ULDC UR26, c[0x0][0x9e0] ;  /* 0x00027800001a7ab9 */ /* 0x000fca0000000800 */
.L_x_4934:
[----:B------:R-:W-:-:S04]  /*6480*/  UIADD3 UR38, UR27, 0x1, URZ ;  /* 0x000000011b267890 */ /* 0x000fc8000fffe03f */
[----:B------:R-:W-:-:S04]  /*6490*/  UISETP.NE.AND UP0, UPT, UR38, 0x2, UPT ;  /* 0x000000022600788c */ /* 0x000fc8000bf05270 */
[----:B------:R-:W-:Y:S02]  /*64a0*/  USEL UR6, URZ, 0x1, UP0 ;  /* 0x000000013f067887 */ /* 0x000fe40008000000 */
[----:B------:R-:W-:Y:S02]  /*64b0*/  USEL UR38, UR38, URZ, UP0 ;  /* 0x0000003f26267287 */ /* 0x000fe40008000000 */
[----:B------:R-:W-:Y:S01]  /*64c0*/  ULOP3.LUT UR37, UR37, UR6, URZ, 0x3c, !UPT ;  /* 0x0000000625257292 */ /* 0x000fe2000f8e3c3f */
[----:B012---:R-:W-:Y:S11]  /*64d0*/  @!P0 BRA `(.L_x_4916) ;  /* 0x0000000000048947 */ /* 0x007ff60003800000 */
[----:B------:R-:W-:Y:S01]  /*64e0*/  BPT.TRAP 0x1 ;  /* 0x000000040000795c */ /* 0x000fe20000300000 */
.L_x_4916:
[----:B------:R-:W-:Y:S01]  /*64f0*/  ULEA UR21, UR38, UR42, 0x3 ;  /* 0x0000002a26157291 */ /* 0x000fe2000f8e183f */
[----:B------:R-:W-:-:S05]  /*6500*/  IMAD.U32 R7, RZ, RZ, UR37 ;  /* 0x00000025ff077e24 */ /* 0x000fca000f8e00ff */
[----:B------:R-:W-:-:S04]  /*6510*/  SHF.L.U32 R7, R7, 0x1f, RZ ;  /* 0x0000001f07077819 */ /* 0x000fc800000006ff */
[----:B------:R0:W2:Y:S01]  /*6520*/  SYNCS.PHASECHK.TRANS64.TRYWAIT P1, [UR21+0x28c30], R7 ;  /* 0x028c3007ff0075a7 */ /* 0x0000a20008020155 */
[----:B------:R-:W-:Y:S05]  /*6530*/  @!P0 BRA `(.L_x_4917) ;  /* 0x0000000000048947 */ /* 0x000fea0003800000 */
[----:B------:R-:W-:Y:S01]  /*6540*/  BPT.TRAP 0x1 ;  /* 0x000000040000795c */ /* 0x000fe20000300000 */
.L_x_4917:
[----:B--2---:R-:W-:Y:S05]  /*6550*/  @P1 BRA `(.L_x_4918) ;  /* 0x0000000000081947 */ /* 0x004fea0003800000 */
[----:B------:R-:W2:Y:S02]  /*6560*/  SYNCS.PHASECHK.TRANS64.TRYWAIT P1, [UR21+0x28c30], R7 ;  /* 0x028c3007ff0075a7 */ /* 0x000ea40008020155 */
[----:B--2---:R-:W-:Y:S05]  /*6570*/  @!P1 BRA `(.L_x_4919) ;  /* 0x000000e800449947 */ /* 0x004fea0003800000 */
.L_x_4918:
[----:B------:R-:W-:Y:S01]  /*6580*/  R2UR UR18, R0 ;  /* 0x00000000001272ca */ /* 0x000fe200000e0000 */
[----:B-1----:R-:W-:Y:S01]  /*6590*/  WARPGROUP.ARRIVE ;  /* 0x00000000000079c5 */ /* 0x002fe20000000000 */
[----:B------:R-:W-:Y:S01]  /*65a0*/  UMOV UR19, 0x40000040 ;  /* 0x4000004000137882 */ /* 0x000fe20000000000 */
[----:B------:R-:W-:Y:S01]  /*65b0*/  UMOV UR7, 0x40000040 ;  /* 0x4000004000077882 */ /* 0x000fe20000000000 */
[----:B------:R-:W-:Y:S01]  /*65c0*/  UMOV UR11, 0x40000040 ;  /* 0x40000040000b7882 */ /* 0x000fe20000000000 */
[----:B------:R-:W-:-:S08]  /*65d0*/  UMOV UR15, 0x40000040 ;  /* 0x40000040000f7882 */ /* 0x000fd00000000000 */
[----:B------:R-:W-:-:S04]  /*65e0*/  ULEA UR18, UR38, UR18, 0x9 ;  /* 0x0000001226127291 */ /* 0x000fc8000f8e483f */
[----:B------:R-:W-:Y:S02]  /*65f0*/  UIADD3 UR6, UR18, 0x2, URZ ;  /* 0x0000000212067890 */ /* 0x000fe4000fffe03f */
[----:B------:R-:W-:Y:S02]  /*6600*/  UIADD3 UR10, UR18, 0x4, URZ ;  /* 0x00000004120a7890 */ /* 0x000fe4000fffe03f */
[----:B------:R-:W-:Y:S02]  /*6610*/  UIADD3 UR14, UR18, 0x6, URZ ;  /* 0x00000006120e7890 */ /* 0x000fe4000fffe03f */
        /* <DEDUP_REMOVED lines=13> */
.L_x_4920:
[----:B------:R-:W-:Y:S01]  /*66f0*/  UISETP.NE.AND UP1, UPT, UR51, URZ, UPT ;  /* 0x0000003f3300728c */ /* 0x000fe2000bf25270 */
[----:B------:R-:W-:Y:S01]  /*6700*/  FMUL.FTZ R197, R165, UR25 ;  /* 0x00000019a5c57c20 */ /* 0x000fe20008410000 */
[----:B------:R-:W-:Y:S01]  /*6710*/  VIADD R165, R185, UR44 ;  /* 0x0000002cb9a57c36 */ /* 0x000fe20008000000 */
[----:B------:R-:W1:Y:S01]  /*6720*/  LDC R9, c[0x0][0x2f0] ;  /* 0x0000bc00ff097b82 */ /* 0x000e620000000800 */
[----:B------:R-:W-:Y:S01]  /*6730*/  FMUL.FTZ R195, R161, UR25 ;  /* 0x00000019a1c37c20 */ /* 0x000fe20008410000 */
[----:B------:R-:W-:Y:S01]  /*6740*/  FMUL.FTZ R196, R164, UR25 ;  /* 0x00000019a4c47c20 */ /* 0x000fe20008410000 */
[----:B------:R-:W-:Y:S01]  /*6750*/  PLOP3.LUT P1, PT, PT, PT, UP1, 0x80, 0x0 ;  /* 0x000000000000781c */ /* 0x000fe20003f2f018 */
[----:B------:R-:W-:Y:S01]  /*6760*/  FMUL.FTZ R161, R179, UR25 ;  /* 0x00000019b3a17c20 */ /* 0x000fe20008410000 */
[----:B------:R-:W-:Y:S01]  /*6770*/  PLOP3.LUT P2, PT, PT, PT, UP1, 0x80, 0x0 ;  /* 0x000000000000781c */ /* 0x000fe20003f4f018 */
[----:B------:R-:W-:Y:S01]  /*6780*/  IMAD.SHL.U32 R179, R8, 0x40, RZ ;  /* 0x0000004008b37824 */ /* 0x000fe200078e00ff */
[----:B------:R-:W-:Y:S01]  /*6790*/  UISETP.NE.AND UP0, UPT, UR50, URZ, UPT ;  /* 0x0000003f3200728c */ /* 0x000fe2000bf05270 */
[----:B------:R-:W3:Y:S01]  /*67a0*/  LDC R12, c[0x0][0x288] ;  /* 0x0000a200ff0c7b82 */ /* 0x000ee20000000800 */
[----:B------:R-:W-:Y:S01]  /*67b0*/  @UP1 ULDC UR6, c[0x0][0x44c] ;  /* 0x0001130000061ab9 */ /* 0x000fe20000000800 */
[----:B------:R-:W-:Y:S01]  /*67c0*/  FMUL.FTZ R20, R158, UR25 ;  /* 0x000000199e147c20 */ /* 0x000fe20008410000 */
[----:B------:R-:W-:Y:S01]  /*67d0*/  FMUL.FTZ R21, R159, UR25 ;  /* 0x000000199f157c20 */ /* 0x000fe20008410000 */
[----:B------:R-:W-:Y:S01]  /*67e0*/  FMUL.FTZ R191, R152, UR25 ;  /* 0x0000001998bf7c20 */ /* 0x000fe20008410000 */
[----:B------:R-:W-:Y:S01]  /*67f0*/  FMUL.FTZ R5, R153, UR25 ;  /* 0x0000001999057c20 */ /* 0x000fe20008410000 */
[----:B------:R-:W-:Y:S01]  /*6800*/  FMUL.FTZ R158, R174, UR25 ;  /* 0x00000019ae9e7c20 */ /* 0x000fe20008410000 */
[----:B------:R-:W-:Y:S01]  /*6810*/  FMUL.FTZ R159, R175, UR25 ;  /* 0x00000019af9f7c20 */ /* 0x000fe20008410000 */
[----:B------:R-:W-:Y:S01]  /*6820*/  @P1 IMAD.HI.U32 R10, R165, UR6, RZ ;  /* 0x00000006a50a1c27 */ /* 0x000fe2000f8e00ff */
[----:B------:R-:W-:-:S03]  /*6830*/  @UP1 ULDC UR6, c[0x0][0x450] ;  /* 0x0001140000061ab9 */ /* 0x000fc60000000800 */
[----:B--2---:R-:W-:Y:S01]  /*6840*/  FMUL.FTZ R6, R154, UR25 ;  /* 0x000000199a067c20 */ /* 0x004fe20008410000 */
[----:B------:R-:W-:Y:S01]  /*6850*/  FMUL.FTZ R15, R155, UR25 ;  /* 0x000000199b0f7c20 */ /* 0x000fe20008410000 */
[----:B------:R-:W-:Y:S01]  /*6860*/  FMUL.FTZ R193, R156, UR25 ;  /* 0x000000199cc17c20 */ /* 0x000fe20008410000 */
[----:B------:R-:W-:Y:S01]  /*6870*/  @P2 SHF.R.U32.HI R165, RZ, UR6, R10 ;  /* 0x00000006ffa52c19 */ /* 0x000fe2000801160a */
[----:B------:R-:W-:Y:S01]  /*6880*/  UIADD3 UR6, UR21, 0x28c40, URZ ;  /* 0x00028c4015067890 */ /* 0x000fe2000fffe03f */
[----:B------:R-:W-:Y:S01]  /*6890*/  FMUL.FTZ R192, R157, UR25 ;  /* 0x000000199dc07c20 */ /* 0x000fe20008410000 */
[----:B------:R-:W-:Y:S01]  /*68a0*/  FMUL.FTZ R194, R160, UR25 ;  /* 0x00000019a0c27c20 */ /* 0x000fe20008410000 */
[----:B------:R-:W-:Y:S01]  /*68b0*/  FMUL.FTZ R152, R162, UR25 ;  /* 0x00000019a2987c20 */ /* 0x000fe20008410000 */
[----:B------:R-:W2:Y:S01]  /*68c0*/  SHFL.IDX PT, R164, R165, RZ, 0x1c1f ;  /* 0x001c1fffa5a47589 */ /* 0x000ea200000e0000 */
[----:B------:R-:W-:Y:S01]  /*68d0*/  UPRMT UR6, UR40, 0x654, UR6 ;  /* 0x0000065428067896 */ /* 0x000fe20008000006 */
[----:B------:R-:W-:Y:S01]  /*68e0*/  FMUL.FTZ R153, R163, UR25 ;  /* 0x00000019a3997c20 */ /* 0x000fe20008410000 */
[----:B------:R-:W-:Y:S01]  /*68f0*/  FMUL.FTZ R174, R176, UR25 ;  /* 0x00000019b0ae7c20 */ /* 0x000fe20008410000 */
[----:B------:R-:W-:Y:S01]  /*6900*/  FMUL.FTZ R175, R177, UR25 ;  /* 0x00000019b1af7c20 */ /* 0x000fe20008410000 */
[----:B------:R-:W-:Y:S01]  /*6910*/  IADD3 R10, -R2, 0x1, -R179 ;  /* 0x00000001020a7810 */ /* 0x000fe20007ffe9b3 */
        /* <DEDUP_REMOVED lines=13> */
[----:B------:R-:W-:Y:S01]  /*69f0*/  PLOP3.LUT P1, PT, PT, PT, UP0, 0x40, 0x0 ;  /* 0x000000000000781c */ /* 0x000fe20003f2e808 */
[----:B-1----:R-:W-:Y:S01]  /*6a00*/  IMAD R11, R9, UR49, R10 ;  /* 0x00000031090b7c24 */ /* 0x002fe2000f8e020a */
[----:B------:R-:W1:Y:S01]  /*6a10*/  MUFU.TANH R191, R191 ;  /* 0x000000bf00bf7308 */ /* 0x000e620000002400 */
[----:B------:R-:W-:Y:S01]  /*6a20*/  SYNCS.ARRIVE.TRANS64.RED.A1T0 RZ, [UR6], RZ ;  /* 0x000000ffffff79a7 */ /* 0x000fe20008100406 */
[----:B------:R-:W-:Y:S01]  /*6a30*/  ULOP3.LUT UR6, URZ, UR22, URZ, 0x33, !UPT ;  /* 0x000000163f067292 */ /* 0x000fe2000f8e333f */
[----:B---3--:R-:W-:-:S05]  /*6a40*/  IMAD.IADD R11, R11, 0x1, -R12 ;  /* 0x000000010b0b7824 */ /* 0x008fca00078e0a0c */
[----:B------:R-:W3:Y:S01]  /*6a50*/  MUFU.TANH R5, R5 ;  /* 0x0000000500057308 */ /* 0x000ee20000002400 */
[C---:B------:R-:W-:Y:S01]  /*6a60*/  IADD3 R181, R11.reuse, UR26, RZ ;  /* 0x0000001a0bb57c10 */ /* 0x040fe2000fffe0ff */
[----:B------:R-:W-:-:S04]  /*6a70*/  VIADD R183, R11, UR6 ;  /* 0x000000060bb77c36 */ /* 0x000fc80008000000 */
[----:B--2---:R-:W-:Y:S02]  /*6a80*/  IMAD.IADD R178, R181, 0x1, R164 ;  /* 0x00000001b5b27824 */ /* 0x004fe400078e02a4 */
[----:B------:R-:W2:Y:S01]  /*6a90*/  MUFU.TANH R6, R6 ;  /* 0x0000000600067308 */ /* 0x000ea20000002400 */
        /* <DEDUP_REMOVED lines=30> */
[----:B-1234-:R-:W-:Y:S05]  /*6c80*/  @P1 BRA `(.L_x_4921) ;  /* 0x00000000005c1947 */ /* 0x01efea0003800000 */
[----:B------:R-:W-:Y:S01]  /*6c90*/  IMAD R11, R9, UR49, R164 ;  /* 0x00000031090b7c24 */ /* 0x000fe2000f8e02a4 */
[----:B------:R-:W-:Y:S03]  /*6ca0*/  BSSY B0, `(.L_x_4922) ;  /* 0x0000011000007945 */ /* 0x000fe60003800000 */
[----:B------:R-:W-:-:S05]  /*6cb0*/  IMAD.IADD R164, R11, 0x1, -R12 ;  /* 0x000000010ba47824 */ /* 0x000fca00078e0a0c */
        /* <DEDUP_REMOVED lines=10> */
.L_x_4923:
[----:B------:R-:W-:-:S04]  /*6d60*/  MOV R166, UR24 ;  /* 0x0000001800a67c02 */ /* 0x000fc80008000f00 */
[----:B------:R-:W-:-:S13]  /*6d70*/  ISETP.NE.AND P1, PT, R166, 0x1, PT ;  /* 0x00000001a600780c */ /* 0x000fda0003f25270 */
[----:B------:R-:W1:Y:S02]  /*6d80*/  @P1 LDC.64 R10, c[0x0][0x9e8] ;  /* 0x00027a00ff0a1b82 */ /* 0x000e640000000a00 */
[----:B-1----:R-:W-:-:S05]  /*6d90*/  @P1 IMAD.HI.U32 R10, R164, R10, RZ ;  /* 0x0000000aa40a1227 */ /* 0x002fca00078e00ff */
[----:B------:R-:W-:-:S07]  /*6da0*/  @P1 SHF.R.U32.HI R164, RZ, R11, R10 ;  /* 0x0000000bffa41219 */ /* 0x000fce000001160a */
.L_x_4924:
[----:B------:R-:W-:Y:S05]  /*6db0*/  BSYNC B0 ;  /* 0x0000000000007941 */ /* 0x000fea0003800000 */
.L_x_4922:
[----:B------:R-:W-:-:S04]  /*6dc0*/  IMAD R11, R164, R166, -R179 ;  /* 0x000000a6a40b7224 */ /* 0x000fc800078e0ab3 */
[----:B------:R-:W-:-:S05]  /*6dd0*/  IMAD.IADD R11, R11, 0x1, -R2 ;  /* 0x000000010b0b7824 */ /* 0x000fca00078e0a02 */
[----:B------:R-:W-:Y:S02]  /*6de0*/  VIADDMNMX R178, R11, R166, R178, PT ;  /* 0x000000a60bb27246 */ /* 0x000fe400038001b2 */
[----:B------:R-:W-:-:S07]  /*6df0*/  VIMNMX R180, R180, R11, !PT ;  /* 0x0000000bb4b47248 */ /* 0x000fce0007fe0100 */
.L_x_4921:
[----:B------:R-:W-:Y:S01]  /*6e00*/  ISETP.GT.AND P1, PT, R8, -0x1, PT ;  /* 0xffffffff0800780c */ /* 0x000fe20003f24270 */
[----:B------:R1:W2:Y:S01]  /*6e10*/  SHFL.IDX PT, R10, R165, 0x1, 0x1c1f ;  /* 0x003c1f00a50a7f89 */ /* 0x0002a200000e0000 */
[----:B------:R-:W-:Y:S02]  /*6e20*/  UISETP.NE.AND UP0, UPT, UR50, URZ, UPT ;  /* 0x0000003f3200728c */ /* 0x000fe4000bf05270 */
[C---:B------:R-:W-:Y:S02]  /*6e30*/  ISETP.GT.AND P4, PT, R180.reuse, 0x1, P1 ;  /* 0x00000001b400780c */ /* 0x040fe40000f84270 */
[----:B------:R-:W-:Y:S02]  /*6e40*/  ISETP.GT.AND P5, PT, R180, RZ, P1 ;  /* 0x000000ffb400720c */ /* 0x000fe40000fa4270 */
[C---:B------:R-:W-:Y:S02]  /*6e50*/  ISETP.LT.OR P4, PT, R178.reuse, 0x2, P4 ;  /* 0x00000002b200780c */ /* 0x040fe40002781670 */
[----:B------:R-:W-:-:S02]  /*6e60*/  ISETP.LT.OR P5, PT, R178, 0x1, P5 ;  /* 0x00000001b200780c */ /* 0x000fc40002fa1670 */
[----:B------:R-:W-:Y:S02]  /*6e70*/  FSEL R164, R5, -INF , !P4 ;  /* 0xff80000005a47808 */ /* 0x000fe40006000000 */
[----:B------:R-:W-:Y:S02]  /*6e80*/  ISETP.GT.AND P4, PT, R180, 0x18, P1 ;  /* 0x00000018b400780c */ /* 0x000fe40000f84270 */
[----:B------:R-:W-:Y:S02]  /*6e90*/  FSEL R166, R191, -INF , !P5 ;  /* 0xff800000bfa67808 */ /* 0x000fe40006800000 */
[----:B------:R-:W-:Y:S02]  /*6ea0*/  ISETP.LT.OR P4, PT, R178, 0x19, P4 ;  /* 0x00000019b200780c */ /* 0x000fe40002781670 */
[C---:B------:R-:W-:Y:S02]  /*6eb0*/  ISETP.GT.AND P6, PT, R180.reuse, 0x8, P1 ;  /* 0x00000008b400780c */ /* 0x040fe40000fc4270 */
[----:B------:R-:W-:-:S02]  /*6ec0*/  ISETP.GT.AND P2, PT, R180, 0x9, P1 ;  /* 0x00000009b400780c */ /* 0x000fc40000f44270 */
[C---:B------:R-:W-:Y:S02]  /*6ed0*/  ISETP.GT.AND P3, PT, R180.reuse, 0x10, P1 ;  /* 0x00000010b400780c */ /* 0x040fe40000f64270 */
[----:B------:R-:W-:Y:S02]  /*6ee0*/  ISETP.GT.AND P5, PT, R180, 0x11, P1 ;  /* 0x00000011b400780c */ /* 0x000fe40000fa4270 */
[----:B0-----:R-:W-:Y:S02]  /*6ef0*/  FSEL R168, R196, -INF , !P4 ;  /* 0xff800000c4a87808 */ /* 0x001fe40006000000 */
[----:B------:R-:W-:Y:S02]  /*6f00*/  ISETP.GT.AND P4, PT, R180, 0x29, P1 ;  /* 0x00000029b400780c */ /* 0x000fe40000f84270 */
[C---:B------:R-:W-:Y:S02]  /*6f10*/  ISETP.LT.OR P6, PT, R178.reuse, 0x9, P6 ;  /* 0x00000009b200780c */ /* 0x040fe400037c1670 */
[----:B------:R-:W-:-:S02]  /*6f20*/  ISETP.LT.OR P2, PT, R178, 0xa, P2 ;  /* 0x0000000ab200780c */ /* 0x000fc40001741670 */
[C---:B------:R-:W-:Y:S02]  /*6f30*/  ISETP.LT.OR P3, PT, R178.reuse, 0x11, P3 ;  /* 0x00000011b200780c */ /* 0x040fe40001f61670 */
[C---:B------:R-:W-:Y:S02]  /*6f40*/  ISETP.LT.OR P5, PT, R178.reuse, 0x12, P5 ;  /* 0x00000012b200780c */ /* 0x040fe40002fa1670 */
[----:B------:R-:W-:Y:S02]  /*6f50*/  ISETP.LT.OR P4, PT, R178, 0x2a, P4 ;  /* 0x0000002ab200780c */ /* 0x000fe40002781670 */
[----:B------:R-:W-:Y:S02]  /*6f60*/  FSEL R193, R193, -INF , !P6 ;  /* 0xff800000c1c17808 */ /* 0x000fe40007000000 */
[----:B------:R-:W-:Y:S02]  /*6f70*/  FSEL R192, R192, -INF , !P2 ;  /* 0xff800000c0c07808 */ /* 0x000fe40005000000 */
[----:B-1----:R-:W-:-:S02]  /*6f80*/  FSEL R165, R194, -INF , !P3 ;  /* 0xff800000c2a57808 */ /* 0x002fc40005800000 */
[----:B------:R-:W-:Y:S02]  /*6f90*/  FSEL R167, R195, -INF , !P5 ;  /* 0xff800000c3a77808 */ /* 0x000fe40006800000 */
[C---:B------:R-:W-:Y:S02]  /*6fa0*/  ISETP.GT.AND P6, PT, R180.reuse, 0x19, P1 ;  /* 0x00000019b400780c */ /* 0x040fe40000fc4270 */
[C---:B------:R-:W-:Y:S02]  /*6fb0*/  ISETP.GT.AND P2, PT, R180.reuse, 0x20, P1 ;  /* 0x00000020b400780c */ /* 0x040fe40000f44270 */
[C---:B------:R-:W-:Y:S02]  /*6fc0*/  ISETP.GT.AND P3, PT, R180.reuse, 0x21, P1 ;  /* 0x00000021b400780c */ /* 0x040fe40000f64270 */
[----:B------:R-:W-:Y:S02]  /*6fd0*/  ISETP.GT.AND P5, PT, R180, 0x28, P1 ;  /* 0x00000028b400780c */ /* 0x000fe40000fa4270 */
[----:B------:R-:W-:-:S02]  /*6fe0*/  FSEL R173, R173, -INF , !P4 ;  /* 0xff800000adad7808 */ /* 0x000fc40006000000 */
[----:B------:R-:W-:Y:S02]  /*6ff0*/  PLOP3.LUT P4, PT, PT, PT, UP0, 0x40, 0x0 ;  /* 0x000000000000781c */ /* 0x000fe40003f8e808 */
[C---:B------:R-:W-:Y:S02]  /*7000*/  ISETP.LT.OR P6, PT, R178.reuse, 0x1a, P6 ;  /* 0x0000001ab200780c */ /* 0x040fe400037c1670 */
[C---:B------:R-:W-:Y:S02]  /*7010*/  ISETP.LT.OR P2, PT, R178.reuse, 0x21, P2 ;  /* 0x00000021b200780c */ /* 0x040fe40001741670 */
[C---:B------:R-:W-:Y:S02]  /*7020*/  ISETP.LT.OR P3, PT, R178.reuse, 0x22, P3 ;  /* 0x00000022b200780c */ /* 0x040fe40001f61670 */
[----:B------:R-:W-:Y:S02]  /*7030*/  ISETP.LT.OR P5, PT, R178, 0x29, P5 ;  /* 0x00000029b200780c */ /* 0x000fe40002fa1670 */
[----:B------:R-:W-:-:S02]  /*7040*/  FSEL R169, R197, -INF , !P6 ;  /* 0xff800000c5a97808 */ /* 0x000fc40007000000 */
[----:B------:R-:W-:Y:S02]  /*7050*/  FSEL R170, R198, -INF , !P2 ;  /* 0xff800000c6aa7808 */ /* 0x000fe40005000000 */
[----:B------:R-:W-:Y:S02]  /*7060*/  FSEL R171, R199, -INF , !P3 ;  /* 0xff800000c7ab7808 */ /* 0x000fe40005800000 */
[----:B------:R-:W-:Y:S02]  /*7070*/  FSEL R172, R172, -INF , !P5 ;  /* 0xff800000acac7808 */ /* 0x000fe40006800000 */
[C---:B------:R-:W-:Y:S02]  /*7080*/  ISETP.GT.AND P6, PT, R180.reuse, 0x30, P1 ;  /* 0x00000030b400780c */ /* 0x040fe40000fc4270 */
[C---:B------:R-:W-:Y:S02]  /*7090*/  ISETP.GT.AND P2, PT, R180.reuse, 0x31, P1 ;  /* 0x00000031b400780c */ /* 0x040fe40000f44270 */
[----:B------:R-:W-:-:S02]  /*70a0*/  ISETP.GT.AND P3, PT, R180, 0x38, P1 ;  /* 0x00000038b400780c */ /* 0x000fc40000f64270 */
[----:B------:R-:W-:Y:S01]  /*70b0*/  ISETP.GT.AND P5, PT, R180, 0x39, P1 ;  /* 0x00000039b400780c */ /* 0x000fe20000fa4270 */
[--C-:B--2---:R-:W-:Y:S01]  /*70c0*/  IMAD.IADD R180, R183, 0x1, R10.reuse ;  /* 0x00000001b7b47824 */ /* 0x104fe200078e020a */
[C---:B------:R-:W-:Y:S02]  /*70d0*/  ISETP.LT.OR P6, PT, R178.reuse, 0x31, P6 ;  /* 0x00000031b200780c */ /* 0x040fe400037c1670 */
[C---:B------:R-:W-:Y:S02]  /*70e0*/  ISETP.LT.OR P2, PT, R178.reuse, 0x32, P2 ;  /* 0x00000032b200780c */ /* 0x040fe40001741670 */
[C---:B------:R-:W-:Y:S02]  /*70f0*/  ISETP.LT.OR P3, PT, R178.reuse, 0x39, P3 ;  /* 0x00000039b200780c */ /* 0x040fe40001f61670 */
[----:B------:R-:W-:Y:S01]  /*7100*/  ISETP.LT.OR P5, PT, R178, 0x3a, P5 ;  /* 0x0000003ab200780c */ /* 0x000fe20002fa1670 */
[----:B------:R-:W-:Y:S01]  /*7110*/  IMAD.IADD R178, R181, 0x1, R10 ;  /* 0x00000001b5b27824 */ /* 0x000fe200078e020a */
[----:B------:R-:W-:-:S02]  /*7120*/  FSEL R174, R174, -INF , !P6 ;  /* 0xff800000aeae7808 */ /* 0x000fc40007000000 */
[----:B------:R-:W-:Y:S02]  /*7130*/  FSEL R175, R175, -INF , !P2 ;  /* 0xff800000afaf7808 */ /* 0x000fe40005000000 */
[----:B------:R-:W-:Y:S02]  /*7140*/  FSEL R176, R176, -INF , !P3 ;  /* 0xff800000b0b07808 */ /* 0x000fe40005800000 */
[----:B------:R-:W-:Y:S01]  /*7150*/  FSEL R177, R177, -INF , !P5 ;  /* 0xff800000b1b17808 */ /* 0x000fe20006800000 */
[----:B------:R-:W-:Y:S06]  /*7160*/  @P4 BRA `(.L_x_4925) ;  /* 0x00000000005c4947 */ /* 0x000fec0003800000 */
        /* <DEDUP_REMOVED lines=13> */
.L_x_4927:
[----:B------:R-:W-:-:S04]  /*7240*/  MOV R182, UR24 ;  /* 0x0000001800b67c02 */ /* 0x000fc80008000f00 */
[----:B------:R-:W-:-:S13]  /*7250*/  ISETP.NE.AND P2, PT, R182, 0x1, PT ;  /* 0x00000001b600780c */ /* 0x000fda0003f45270 */
[----:B------:R-:W0:Y:S02]  /*7260*/  @P2 LDC.64 R10, c[0x0][0x9e8] ;  /* 0x00027a00ff0a2b82 */ /* 0x000e240000000a00 */
[----:B0-----:R-:W-:-:S05]  /*7270*/  @P2 IMAD.HI.U32 R10, R5, R10, RZ ;  /* 0x0000000a050a2227 */ /* 0x001fca00078e00ff */
[----:B------:R-:W-:-:S07]  /*7280*/  @P2 SHF.R.U32.HI R5, RZ, R11, R10 ;  /* 0x0000000bff052219 */ /* 0x000fce000001160a */
.L_x_4928:
[----:B------:R-:W-:Y:S05]  /*7290*/  BSYNC B0 ;  /* 0x0000000000007941 */ /* 0x000fea0003800000 */
.L_x_4926:
[----:B------:R-:W-:-:S04]  /*72a0*/  IMAD R5, R5, R182, -R179 ;  /* 0x000000b605057224 */ /* 0x000fc800078e0ab3 */
[----:B------:R-:W-:-:S05]  /*72b0*/  IMAD.IADD R5, R5, 0x1, -R2 ;  /* 0x0000000105057824 */ /* 0x000fca00078e0a02 */
[----:B------:R-:W-:Y:S02]  /*72c0*/  VIADDMNMX R178, R5, R182, R178, PT ;  /* 0x000000b605b27246 */ /* 0x000fe400038001b2 */
[----:B------:R-:W-:-:S07]  /*72d0*/  VIMNMX R180, R180, R5, !PT ;  /* 0x00000005b4b47248 */ /* 0x000fce0007fe0100 */
.L_x_4925:
[----:B------:R-:W-:Y:S01]  /*72e0*/  FMNMX.FTZ R5, R166, R13, !PT ;  /* 0x0000000da6057209 */ /* 0x000fe20007810000 */
[----:B------:R-:W-:Y:S01]  /*72f0*/  UMOV UR10, UR23 ;  /* 0x00000017000a7c82 */ /* 0x000fe20008000000 */
[----:B------:R-:W-:Y:S01]  /*7300*/  ISETP.GT.AND P3, PT, R180, RZ, P1 ;  /* 0x000000ffb400720c */ /* 0x000fe20000f64270 */
[----:B------:R-:W-:Y:S01]  /*7310*/  IMAD.MOV R191, RZ, RZ, -R17 ;  /* 0x000000ffffbf7224 */ /* 0x000fe200078e0a11 */
[----:B------:R-:W-:Y:S02]  /*7320*/  FMNMX.FTZ R10, R164, R5, !PT ;  /* 0x00000005a40a7209 */ /* 0x000fe40007810000 */
[----:B------:R-:W-:Y:S02]  /*7330*/  ISETP.GT.AND P4, PT, R180, 0x1, P1 ;  /* 0x00000001b400780c */ /* 0x000fe40000f84270 */
[----:B------:R-:W-:Y:S02]  /*7340*/  FMNMX.FTZ R5, R193, R10, !PT ;  /* 0x0000000ac1057209 */ /* 0x000fe40007810000 */
[----:B------:R-:W-:-:S02]  /*7350*/  ISETP.LT.OR P3, PT, R178, 0x1, P3 ;  /* 0x00000001b200780c */ /* 0x000fc40001f61670 */
[----:B------:R-:W-:Y:S02]  /*7360*/  FMNMX.FTZ R10, R192, R5, !PT ;  /* 0x00000005c00a7209 */ /* 0x000fe40007810000 */
[----:B------:R-:W-:Y:S02]  /*7370*/  ISETP.GT.AND P6, PT, R180, 0x8, P1 ;  /* 0x00000008b400780c */ /* 0x000fe40000fc4270 */
[----:B------:R-:W-:Y:S02]  /*7380*/  FMNMX.FTZ R10, R165, R10, !PT ;  /* 0x0000000aa50a7209 */ /* 0x000fe40007810000 */
[----:B------:R-:W-:Y:S02]  /*7390*/  ISETP.LT.OR P4, PT, R178, 0x2, P4 ;  /* 0x00000002b200780c */ /* 0x000fe40002781670 */
[----:B------:R-:W-:Y:S02]  /*73a0*/  FMNMX.FTZ R5, R167, R10, !PT ;  /* 0x0000000aa7057209 */ /* 0x000fe40007810000 */
[----:B------:R-:W-:-:S02]  /*73b0*/  ISETP.GT.AND P2, PT, R180, 0x9, P1 ;  /* 0x00000009b400780c */ /* 0x000fc40000f44270 */
[----:B------:R-:W-:Y:S02]  /*73c0*/  FMNMX.FTZ R10, R168, R5, !PT ;  /* 0x00000005a80a7209 */ /* 0x000fe40007810000 */
[----:B------:R-:W-:Y:S02]  /*73d0*/  ISETP.LT.OR P6, PT, R178, 0x9, P6 ;  /* 0x00000009b200780c */ /* 0x000fe400037c1670 */
[----:B------:R-:W-:Y:S02]  /*73e0*/  FMNMX.FTZ R5, R169, R10, !PT ;  /* 0x0000000aa9057209 */ /* 0x000fe40007810000 */
[----:B------:R-:W-:Y:S02]  /*73f0*/  FSEL R15, R15, -INF , !P4 ;  /* 0xff8000000f0f7808 */ /* 0x000fe40006000000 */
        /* <DEDUP_REMOVED lines=9> */
[----:B------:R-:W-:Y:S02]  /*7490*/  FSEL R21, R21, -INF , !P2 ;  /* 0xff80000015157808 */ /* 0x000fe40005000000 */
[----:B------:R-:W-:Y:S02]  /*74a0*/  FMNMX.FTZ R5, R175, R10, !PT ;  /* 0x0000000aaf057209 */ /* 0x000fe40007810000 */
[----:B------:R-:W-:Y:S02]  /*74b0*/  ISETP.LT.OR P5, PT, R178, 0x11, P5 ;  /* 0x00000011b200780c */ /* 0x000fe40002fa1670 */
[----:B------:R-:W-:Y:S02]  /*74c0*/  FMNMX.FTZ R10, R176, R5, !PT ;  /* 0x00000005b00a7209 */ /* 0x000fe40007810000 */
[----:B------:R-:W-:-:S02]  /*74d0*/  ISETP.GT.AND P6, PT, R180, 0x18, P1 ;  /* 0x00000018b400780c */ /* 0x000fc40000fc4270 */
[----:B------:R-:W-:Y:S02]  /*74e0*/  FMNMX.FTZ R10, R177, R10, !PT ;  /* 0x0000000ab10a7209 */ /* 0x000fe40007810000 */
[----:B------:R-:W-:Y:S02]  /*74f0*/  ISETP.LT.OR P4, PT, R178, 0x12, P4 ;  /* 0x00000012b200780c */ /* 0x000fe40002781670 */
[----:B------:R-:W-:Y:S01]  /*7500*/  FSEL R152, R152, -INF , !P5 ;  /* 0xff80000098987808 */ /* 0x000fe20006800000 */
[----:B------:R-:W0:Y:S01]  /*7510*/  SHFL.BFLY PT, R5, R10, 0x2, 0x1f ;  /* 0x0c401f000a057f89 */ /* 0x000e2200000e0000 */
[----:B------:R-:W-:Y:S02]  /*7520*/  ISETP.GT.AND P2, PT, R180, 0x19, P1 ;  /* 0x00000019b400780c */ /* 0x000fe40000f44270 */
[----:B------:R-:W-:Y:S02]  /*7530*/  ISETP.LT.OR P6, PT, R178, 0x19, P6 ;  /* 0x00000019b200780c */ /* 0x000fe400037c1670 */
[----:B------:R-:W-:-:S02]  /*7540*/  FSEL R153, R153, -INF , !P4 ;  /* 0xff80000099997808 */ /* 0x000fc40006000000 */
[----:B------:R-:W-:Y:S02]  /*7550*/  ISETP.GT.AND P5, PT, R180, 0x21, P1 ;  /* 0x00000021b400780c */ /* 0x000fe40000fa4270 */
[----:B------:R-:W-:Y:S02]  /*7560*/  FSEL R154, R154, -INF , !P6 ;  /* 0xff8000009a9a7808 */ /* 0x000fe40007000000 */
[C---:B------:R-:W-:Y:S02]  /*7570*/  ISETP.LT.OR P2, PT, R178.reuse, 0x1a, P2 ;  /* 0x0000001ab200780c */ /* 0x040fe40001741670 */
[----:B------:R-:W-:Y:S02]  /*7580*/  ISETP.LT.OR P5, PT, R178, 0x22, P5 ;  /* 0x00000022b200780c */ /* 0x000fe40002fa1670 */
[----:B------:R-:W-:Y:S02]  /*7590*/  FSEL R155, R155, -INF , !P2 ;  /* 0xff8000009b9b7808 */ /* 0x000fe40005000000 */
[----:B------:R-:W-:-:S02]  /*75a0*/  ISETP.GT.AND P4, PT, R180, 0x28, P1 ;  /* 0x00000028b400780c */ /* 0x000fc40000f84270 */
[----:B------:R-:W-:Y:S02]  /*75b0*/  ISETP.GT.AND P6, PT, R180, 0x29, P1 ;  /* 0x00000029b400780c */ /* 0x000fe40000fc4270 */
[----:B------:R-:W-:Y:S02]  /*75c0*/  ISETP.LT.OR P4, PT, R178, 0x29, P4 ;  /* 0x00000029b200780c */ /* 0x000fe40002781670 */
[----:B------:R-:W-:Y:S02]  /*75d0*/  ISETP.GT.AND P2, PT, R180, 0x30, P1 ;  /* 0x00000030b400780c */ /* 0x000fe40000f44270 */
[----:B0-----:R-:W-:Y:S02]  /*75e0*/  FMNMX.FTZ R11, R10, R5, !PT ;  /* 0x000000050a0b7209 */ /* 0x001fe40007810000 */
[----:B------:R-:W-:Y:S02]  /*75f0*/  FSEL R158, R158, -INF , !P4 ;  /* 0xff8000009e9e7808 */ /* 0x000fe40006000000 */
[C---:B------:R-:W-:Y:S01]  /*7600*/  ISETP.LT.OR P6, PT, R178.reuse, 0x2a, P6 ;  /* 0x0000002ab200780c */ /* 0x040fe200037c1670 */
[----:B------:R-:W0:Y:S01]  /*7610*/  SHFL.BFLY PT, R182, R11, 0x1, 0x1f ;  /* 0x0c201f000bb67f89 */ /* 0x000e2200000e0000 */
[----:B------:R-:W-:-:S02]  /*7620*/  ISETP.LT.OR P2, PT, R178, 0x31, P2 ;  /* 0x00000031b200780c */ /* 0x000fc40001741670 */
[----:B------:R-:W-:Y:S02]  /*7630*/  ISETP.GT.AND P4, PT, R180, 0x38, P1 ;  /* 0x00000038b400780c */ /* 0x000fe40000f84270 */
[----:B------:R-:W-:Y:S02]  /*7640*/  FSEL R160, R160, -INF , !P2 ;  /* 0xff800000a0a07808 */ /* 0x000fe40005000000 */
[----:B------:R-:W-:Y:S02]  /*7650*/  ISETP.LT.OR P4, PT, R178, 0x39, P4 ;  /* 0x00000039b200780c */ /* 0x000fe40002781670 */
[----:B0-----:R-:W-:Y:S02]  /*7660*/  FMNMX.FTZ R5, R11, R182, !PT ;  /* 0x000000b60b057209 */ /* 0x001fe40007810000 */
[----:B------:R-:W-:Y:S02]  /*7670*/  FSEL R11, R6, -INF , !P3 ;  /* 0xff800000060b7808 */ /* 0x000fe40005800000 */
[----:B------:R-:W-:Y:S01]  /*7680*/  ISETP.GT.AND P3, PT, R180, 0x20, P1 ;  /* 0x00000020b400780c */ /* 0x000fe20000f64270 */
[----:B------:R-:W-:Y:S01]  /*7690*/  FMUL.FTZ R181, R5, UR10 ;  /* 0x0000000a05b57c20 */ /* 0x000fe20008410000 */
[----:B------:R-:W-:-:S02]  /*76a0*/  FMNMX.FTZ R6, R11, R14, !PT ;  /* 0x0000000e0b067209 */ /* 0x000fc40007810000 */
[----:B------:R-:W-:Y:S02]  /*76b0*/  ISETP.LT.OR P3, PT, R178, 0x21, P3 ;  /* 0x00000021b200780c */ /* 0x000fe40001f61670 */
[----:B------:R-:W-:Y:S02]  /*76c0*/  FMNMX.FTZ R179, R15, R6, !PT ;  /* 0x000000060fb37209 */ /* 0x000fe40007810000 */
[----:B------:R-:W-:Y:S02]  /*76d0*/  FSEL R156, R156, -INF , !P3 ;  /* 0xff8000009c9c7808 */ /* 0x000fe40005800000 */
[----:B------:R-:W-:Y:S02]  /*76e0*/  FMNMX.FTZ R6, R20, R179, !PT ;  /* 0x000000b314067209 */ /* 0x000fe40007810000 */
[----:B------:R-:W-:Y:S02]  /*76f0*/  FSETP.NEU.FTZ.AND P3, PT, R5, -INF , PT ;  /* 0xff8000000500780b */ /* 0x000fe40003f7d000 */
[----:B------:R-:W-:-:S02]  /*7700*/  FMNMX.FTZ R179, R21, R6, !PT ;  /* 0x0000000615b37209 */ /* 0x000fc40007810000 */
[----:B------:R-:W-:Y:S02]  /*7710*/  FSEL R181, R181, RZ, P3 ;  /* 0x000000ffb5b57208 */ /* 0x000fe40001800000 */
[----:B------:R-:W-:-:S03]  /*7720*/  FMNMX.FTZ R6, R152, R179, !PT ;  /* 0x000000b398067209 */ /* 0x000fc60007810000 */
[--C-:B------:R-:W-:Y:S01]  /*7730*/  FFMA.FTZ R10, R166, UR10, -R181.reuse ;  /* 0x0000000aa60a7c23 */ /* 0x100fe200080108b5 */
[----:B------:R-:W-:Y:S01]  /*7740*/  FMNMX.FTZ R179, R153, R6, !PT ;  /* 0x0000000699b37209 */ /* 0x000fe20007810000 */
[--C-:B------:R-:W-:Y:S01]  /*7750*/  FFMA.FTZ R173, R173, UR10, -R181.reuse ;  /* 0x0000000aadad7c23 */ /* 0x100fe200080108b5 */
[----:B------:R-:W-:Y:S01]  /*7760*/  FSEL R166, R162, -INF , !P4 ;  /* 0xff800000a2a67808 */ /* 0x000fe20006000000 */
[----:B------:R-:W-:Y:S01]  /*7770*/  FFMA.FTZ R162, R192, UR10, -R181 ;  /* 0x0000000ac0a27c23 */ /* 0x000fe200080108b5 */
[----:B------:R-:W-:Y:S01]  /*7780*/  FMNMX.FTZ R6, R154, R179, !PT ;  /* 0x000000b39a067209 */ /* 0x000fe20007810000 */
[----:B------:R-:W-:Y:S01]  /*7790*/  MUFU.EX2 R10, R10 ;  /* 0x0000000a000a7308 */ /* 0x000fe20000000800 */
[----:B------:R-:W-:Y:S02]  /*77a0*/  FSEL R179, R157, -INF , !P5 ;  /* 0xff8000009db37808 */ /* 0x000fe40006800000 */
[----:B------:R-:W-:Y:S02]  /*77b0*/  FMNMX.FTZ R157, R155, R6, !PT ;  /* 0x000000069b9d7209 */ /* 0x000fe40007810000 */
[----:B------:R-:W-:-:S02]  /*77c0*/  ISETP.GT.AND P5, PT, R180, 0x31, P1 ;  /* 0x00000031b400780c */ /* 0x000fc40000fa4270 */
[----:B------:R-:W-:Y:S01]  /*77d0*/  FMNMX.FTZ R6, R156, R157, !PT ;  /* 0x0000009d9c067209 */ /* 0x000fe20007810000 */
[--C-:B------:R-:W-:Y:S01]  /*77e0*/  FFMA.FTZ R157, R164, UR10, -R181.reuse ;  /* 0x0000000aa49d7c23 */ /* 0x100fe200080108b5 */
[----:B------:R-:W-:Y:S01]  /*77f0*/  FSEL R164, R159, -INF , !P6 ;  /* 0xff8000009fa47808 */ /* 0x000fe20007000000 */
[----:B------:R-:W-:Y:S01]  /*7800*/  FFMA.FTZ R159, R193, UR10, -R181 ;  /* 0x0000000ac19f7c23 */ /* 0x000fe200080108b5 */
[----:B------:R-:W-:Y:S01]  /*7810*/  FMNMX.FTZ R183, R179, R6, !PT ;  /* 0x00000006b3b77209 */ /* 0x000fe20007810000 */
[----:B------:R-:W-:Y:S01]  /*7820*/  MUFU.EX2 R162, R162 ;  /* 0x000000a200a27308 */ /* 0x000fe20000000800 */
[----:B------:R-:W-:Y:S02]  /*7830*/  ISETP.LT.OR P5, PT, R178, 0x32, P5 ;  /* 0x00000032b200780c */ /* 0x000fe40002fa1670 */
[----:B------:R-:W-:Y:S02]  /*7840*/  FMNMX.FTZ R183, R158, R183, !PT ;  /* 0x000000b79eb77209 */ /* 0x000fe40007810000 */
[----:B------:R-:W-:-:S02]  /*7850*/  ISETP.GT.AND P1, PT, R180, 0x39, P1 ;  /* 0x00000039b400780c */ /* 0x000fc40000f24270 */
[----:B------:R-:W-:Y:S01]  /*7860*/  FMNMX.FTZ R183, R164, R183, !PT ;  /* 0x000000b7a4b77209 */ /* 0x000fe20007810000 */
[----:B------:R-:W-:Y:S01]  /*7870*/  MUFU.EX2 R157, R157 ;  /* 0x0000009d009d7308 */ /* 0x000fe20000000800 */
[----:B------:R-:W-:Y:S02]  /*7880*/  FSEL R161, R161, -INF , !P5 ;  /* 0xff800000a1a17808 */ /* 0x000fe40006800000 */
[----:B------:R-:W-:Y:S02]  /*7890*/  FMNMX.FTZ R6, R160, R183, !PT ;  /* 0x000000b7a0067209 */ /* 0x000fe40007810000 */
[----:B------:R-:W-:Y:S01]  /*78a0*/  ISETP.LT.OR P1, PT, R178, 0x3a, P1 ;  /* 0x0000003ab200780c */ /* 0x000fe20000f21670 */
[--C-:B------:R-:W-:Y:S01]  /*78b0*/  FFMA.FTZ R178, R167, UR10, -R181.reuse ;  /* 0x0000000aa7b27c23 */ /* 0x100fe200080108b5 */
[----:B------:R-:W-:Y:S01]  /*78c0*/  FMNMX.FTZ R183, R161, R6, !PT ;  /* 0x00000006a1b77209 */ /* 0x000fe20007810000 */
[----:B------:R-:W-:Y:S01]  /*78d0*/  MUFU.EX2 R159, R159 ;  /* 0x0000009f009f7308 */ /* 0x000fe20000000800 */
[----:B------:R-:W-:Y:S01]  /*78e0*/  FSEL R180, R163, -INF , !P1 ;  /* 0xff800000a3b47808 */ /* 0x000fe20004800000 */
[--C-:B------:R-:W-:Y:S01]  /*78f0*/  FFMA.FTZ R163, R165, UR10, -R181.reuse ;  /* 0x0000000aa5a37c23 */ /* 0x100fe200080108b5 */
[----:B------:R-:W-:Y:S01]  /*7900*/  FMNMX.FTZ R183, R166, R183, !PT ;  /* 0x000000b7a6b77209 */ /* 0x000fe20007810000 */
[--C-:B------:R-:W-:Y:S01]  /*7910*/  FFMA.FTZ R165, R168, UR10, -R181.reuse ;  /* 0x0000000aa8a57c23 */ /* 0x100fe200080108b5 */
[--C-:B------:R-:W-:Y:S01]  /*7920*/  FFMA.FTZ R168, R169, UR10, -R181.reuse ;  /* 0x0000000aa9a87c23 */ /* 0x100fe200080108b5 */
[--C-:B------:R-:W-:Y:S01]  /*7930*/  FFMA.FTZ R169, R172, UR10, -R181.reuse ;  /* 0x0000000aaca97c23 */ /* 0x100fe200080108b5 */
[----:B------:R-:W-:Y:S01]  /*7940*/  FMNMX.FTZ R183, R180, R183, !PT ;  /* 0x000000b7b4b77209 */ /* 0x000fe20007810000 */
[----:B------:R-:W-:Y:S01]  /*7950*/  MUFU.EX2 R163, R163 ;  /* 0x000000a300a37308 */ /* 0x000fe20000000800 */
[----:B------:R-:W-:Y:S01]  /*7960*/  FSEL R172, R5, RZ, P3 ;  /* 0x000000ff05ac7208 */ /* 0x000fe20001800000 */
[--C-:B------:R-:W-:Y:S01]  /*7970*/  FFMA.FTZ R167, R170, UR10, -R181.reuse ;  /* 0x0000000aaaa77c23 */ /* 0x100fe200080108b5 */
[--C-:B------:R-:W-:Y:S01]  /*7980*/  FFMA.FTZ R170, R171, UR10, -R181.reuse ;  /* 0x0000000aabaa7c23 */ /* 0x100fe200080108b5 */
[----:B------:R-:W0:Y:S01]  /*7990*/  SHFL.BFLY PT, R6, R183, 0x2, 0x1f ;  /* 0x0c401f00b7067f89 */ /* 0x000e2200000e0000 */
[----:B------:R-:W-:Y:S01]  /*79a0*/  FFMA.FTZ R171, R174, UR10, -R181 ;  /* 0x0000000aaeab7c23 */ /* 0x000fe200080108b5 */
[----:B------:R-:W-:Y:S01]  /*79b0*/  FADD.FTZ R13, -R172, R13 ;  /* 0x0000000dac0d7221 */ /* 0x000fe20000010100 */
[--C-:B------:R-:W-:Y:S01]  /*79c0*/  FFMA.FTZ R174, R175, UR10, -R181.reuse ;  /* 0x0000000aafae7c23 */ /* 0x100fe200080108b5 */
[----:B------:R-:W-:Y:S01]  /*79d0*/  MUFU.EX2 R178, R178 ;  /* 0x000000b200b27308 */ /* 0x000fe20000000800 */
[--C-:B------:R-:W-:Y:S01]  /*79e0*/  FFMA.FTZ R175, R176, UR10, -R181.reuse ;  /* 0x0000000ab0af7c23 */ /* 0x100fe200080108b5 */
[----:B------:R-:W-:Y:S01]  /*79f0*/  FMUL.FTZ R13, R13, UR10 ;  /* 0x0000000a0d0d7c20 */ /* 0x000fe20008410000 */
[----:B------:R-:W-:Y:S01]  /*7a00*/  FFMA.FTZ R176, R177, UR10, -R181 ;  /* 0x0000000ab1b07c23 */ /* 0x000fe200080108b5 */
[----:B------:R-:W-:-:S04]  /*7a10*/  ISETP.NE.AND P1, PT, R2, R191, PT ;  /* 0x000000bf0200720c */ /* 0x000fc80003f25270 */
[----:B------:R-:W1:Y:S08]  /*7a20*/  MUFU.EX2 R13, R13 ;  /* 0x0000000d000d7308 */ /* 0x000e700000000800 */
[----:B------:R-:W2:Y:S01]  /*7a30*/  MUFU.EX2 R165, R165 ;  /* 0x000000a500a57308 */ /* 0x000ea20000000800 */
[----:B0-----:R-:W-:-:S07]  /*7a40*/  FMNMX.FTZ R6, R183, R6, !PT ;  /* 0x00000006b7067209 */ /* 0x001fce0007810000 */
[----:B------:R-:W0:Y:S01]  /*7a50*/  MUFU.EX2 R168, R168 ;  /* 0x000000a800a87308 */ /* 0x000e220000000800 */
[----:B------:R-:W3:Y:S01]  /*7a60*/  SHFL.BFLY PT, R183, R6, 0x1, 0x1f ;  /* 0x0c201f0006b77f89 */ /* 0x000ee200000e0000 */
[----:B-1----:R-:W-:Y:S01]  /*7a70*/  FFMA.FTZ R182, R13, R3, R10 ;  /* 0x000000030db67223 */ /* 0x002fe2000001000a */
[-C--:B------:R-:W-:Y:S01]  /*7a80*/  FMUL.FTZ R24, R24, R13.reuse ;  /* 0x0000000d18187220 */ /* 0x080fe20000410000 */
[-C--:B------:R-:W-:Y:S01]  /*7a90*/  FMUL.FTZ R25, R25, R13.reuse ;  /* 0x0000000d19197220 */ /* 0x080fe20000410000 */
[-C--:B------:R-:W-:Y:S01]  /*7aa0*/  FMUL.FTZ R28, R28, R13.reuse ;  /* 0x0000000d1c1c7220 */ /* 0x080fe20000410000 */
[----:B------:R-:W-:Y:S01]  /*7ab0*/  FADD.FTZ R182, R157, R182 ;  /* 0x000000b69db67221 */ /* 0x000fe20000010000 */
[-C--:B------:R-:W-:Y:S01]  /*7ac0*/  FMUL.FTZ R29, R29, R13.reuse ;  /* 0x0000000d1d1d7220 */ /* 0x080fe20000410000 */
[----:B------:R-:W-:Y:S01]  /*7ad0*/  MUFU.EX2 R172, R173 ;  /* 0x000000ad00ac7308 */ /* 0x000fe20000000800 */
[-C--:B------:R-:W-:Y:S01]  /*7ae0*/  FMUL.FTZ R32, R32, R13.reuse ;  /* 0x0000000d20207220 */ /* 0x080fe20000410000 */
[----:B------:R-:W-:Y:S01]  /*7af0*/  FADD.FTZ R177, R159, R182 ;  /* 0x000000b69fb17221 */ /* 0x000fe20000010000 */
[-C--:B------:R-:W-:Y:S01]  /*7b00*/  FMUL.FTZ R33, R33, R13.reuse ;  /* 0x0000000d21217220 */ /* 0x080fe20000410000 */
[-C--:B------:R-:W-:Y:S01]  /*7b10*/  FMUL.FTZ R36, R36, R13.reuse ;  /* 0x0000000d24247220 */ /* 0x080fe20000410000 */
[-C--:B------:R-:W-:Y:S01]  /*7b20*/  FMUL.FTZ R37, R37, R13.reuse ;  /* 0x0000000d25257220 */ /* 0x080fe20000410000 */
[----:B------:R-:W-:Y:S01]  /*7b30*/  FADD.FTZ R182, R162, R177 ;  /* 0x000000b1a2b67221 */ /* 0x000fe20000010000 */
[----:B------:R-:W-:Y:S01]  /*7b40*/  IMAD.U32 R177, RZ, RZ, UR27 ;  /* 0x0000001bffb17e24 */ /* 0x000fe2000f8e00ff */
[----:B------:R1:W-:Y:S01]  /*7b50*/  MUFU.EX2 R173, R175 ;  /* 0x000000af00ad7308 */ /* 0x0003e20000000800 */
[----:B------:R-:W-:Y:S01]  /*7b60*/  FMUL.FTZ R40, R40, R13 ;  /* 0x0000000d28287220 */ /* 0x000fe20000410000 */
[----:B------:R-:W-:Y:S01]  /*7b70*/  FADD.FTZ R181, R163, R182 ;  /* 0x000000b6a3b57221 */ /* 0x000fe20000010000 */
[----:B------:R-:W-:-:S02]  /*7b80*/  @!P1 IMAD R177, R177, 0x40, R16 ;  /* 0x00000040b1b19824 */ /* 0x000fc400078e0210 */
[-C--:B------:R-:W-:Y:S01]  /*7b90*/  FMUL.FTZ R41, R41, R13.reuse ;  /* 0x0000000d29297220 */ /* 0x080fe20000410000 */
[-C--:B------:R-:W-:Y:S01]  /*7ba0*/  FMUL.FTZ R44, R44, R13.reuse ;  /* 0x0000000d2c2c7220 */ /* 0x080fe20000410000 */
[-C--:B------:R-:W-:Y:S01]  /*7bb0*/  FMUL.FTZ R45, R45, R13.reuse ;  /* 0x0000000d2d2d7220 */ /* 0x080fe20000410000 */
[----:B------:R-:W-:Y:S01]  /*7bc0*/  FMUL.FTZ R48, R48, R13 ;  /* 0x0000000d30307220 */ /* 0x000fe20000410000 */
[----:B------:R-:W4:Y:S01]  /*7bd0*/  MUFU.EX2 R167, R167 ;  /* 0x000000a700a77308 */ /* 0x000f220000000800 */
[----:B---3--:R-:W-:Y:S01]  /*7be0*/  FMNMX.FTZ R6, R6, R183, !PT ;  /* 0x000000b706067209 */ /* 0x008fe20007810000 */
[-C--:B------:R-:W-:Y:S01]  /*7bf0*/  FMUL.FTZ R49, R49, R13.reuse ;  /* 0x0000000d31317220 */ /* 0x080fe20000410000 */
[----:B------:R-:W-:Y:S01]  /*7c00*/  @!P1 LEA R177, R177, UR42, 0x2 ;  /* 0x0000002ab1b19c11 */ /* 0x000fe2000f8e10ff */
[-C--:B------:R-:W-:Y:S01]  /*7c10*/  FMUL.FTZ R52, R52, R13.reuse ;  /* 0x0000000d34347220 */ /* 0x080fe20000410000 */
[C---:B------:R-:W-:Y:S01]  /*7c20*/  FSETP.NEU.FTZ.AND P2, PT, R6.reuse, -INF , PT ;  /* 0xff8000000600780b */ /* 0x040fe20003f5d000 */
[C---:B------:R-:W-:Y:S01]  /*7c30*/  FMUL.FTZ R3, R6.reuse, UR10 ;  /* 0x0000000a06037c20 */ /* 0x040fe20008410000 */
[-C--:B------:R-:W-:Y:S01]  /*7c40*/  FMUL.FTZ R53, R53, R13.reuse ;  /* 0x0000000d35357220 */ /* 0x080fe20000410000 */
[----:B------:R-:W3:Y:S01]  /*7c50*/  MUFU.EX2 R170, R170 ;  /* 0x000000aa00aa7308 */ /* 0x000ee20000000800 */
[----:B-1----:R-:W-:Y:S01]  /*7c60*/  FSEL R175, R6, RZ, P2 ;  /* 0x000000ff06af7208 */ /* 0x002fe20001000000 */
[----:B------:R1:W-:Y:S01]  /*7c70*/  @!P1 STS [R177+0x28800], R13 ;  /* 0x0288000db1009388 */ /* 0x0003e20000000800 */
[----:B------:R-:W-:Y:S01]  /*7c80*/  FSEL R3, R3, RZ, P2 ;  /* 0x000000ff03037208 */ /* 0x000fe20001000000 */
[-C--:B------:R-:W-:Y:S01]  /*7c90*/  FMUL.FTZ R56, R56, R13.reuse ;  /* 0x0000000d38387220 */ /* 0x080fe20000410000 */
[-C--:B------:R-:W-:Y:S01]  /*7ca0*/  FMUL.FTZ R57, R57, R13.reuse ;  /* 0x0000000d39397220 */ /* 0x080fe20000410000 */
[----:B------:R-:W-:Y:S01]  /*7cb0*/  FADD.FTZ R175, -R175, R14 ;  /* 0x0000000eafaf7221 */ /* 0x000fe20000010100 */
[----:B------:R-:W-:Y:S01]  /*7cc0*/  FADD.FTZ R14, R178, R181 ;  /* 0x000000b5b20e7221 */ /* 0x000fe20000010000 */
[----:B------:R-:W5:Y:S01]  /*7cd0*/  MUFU.EX2 R169, R169 ;  /* 0x000000a900a97308 */ /* 0x000f620000000800 */
[--C-:B------:R-:W-:Y:S01]  /*7ce0*/  FFMA.FTZ R182, R15, UR10, -R3.reuse ;  /* 0x0000000a0fb67c23 */ /* 0x100fe20008010803 */
[--C-:B------:R-:W-:Y:S01]  /*7cf0*/  FFMA.FTZ R11, R11, UR10, -R3.reuse ;  /* 0x0000000a0b0b7c23 */ /* 0x100fe20008010803 */
[----:B--2---:R-:W-:Y:S01]  /*7d00*/  FADD.FTZ R15, R165, R14 ;  /* 0x0000000ea50f7221 */ /* 0x004fe20000010000 */
[----:B------:R-:W-:Y:S01]  /*7d10*/  FMUL.FTZ R14, R175, UR10 ;  /* 0x0000000aaf0e7c20 */ /* 0x000fe20008410000 */
[--C-:B------:R-:W-:Y:S01]  /*7d20*/  FFMA.FTZ R175, R152, UR10, -R3.reuse ;  /* 0x0000000a98af7c23 */ /* 0x100fe20008010803 */
[----:B------:R-:W-:Y:S01]  /*7d30*/  FFMA.FTZ R181, R20, UR10, -R3 ;  /* 0x0000000a14b57c23 */ /* 0x000fe20008010803 */
[----:B0-----:R-:W-:Y:S01]  /*7d40*/  FADD.FTZ R152, R168, R15 ;  /* 0x0000000fa8987221 */ /* 0x001fe20000010000 */
[----:B------:R-:W0:Y:S01]  /*7d50*/  MUFU.EX2 R171, R171 ;  /* 0x000000ab00ab7308 */ /* 0x000e220000000800 */
[--C-:B------:R-:W-:Y:S01]  /*7d60*/  FFMA.FTZ R20, R21, UR10, -R3.reuse ;  /* 0x0000000a15147c23 */ /* 0x100fe20008010803 */
[--C-:B------:R-:W-:Y:S01]  /*7d70*/  FFMA.FTZ R153, R153, UR10, -R3.reuse ;  /* 0x0000000a99997c23 */ /* 0x100fe20008010803 */
[----:B----4-:R-:W-:Y:S01]  /*7d80*/  FADD.FTZ R15, R167, R152 ;  /* 0x00000098a70f7221 */ /* 0x010fe20000010000 */
[--C-:B------:R-:W-:Y:S01]  /*7d90*/  FFMA.FTZ R183, R154, UR10, -R3.reuse ;  /* 0x0000000a9ab77c23 */ /* 0x100fe20008010803 */
[--C-:B------:R-:W-:Y:S01]  /*7da0*/  FFMA.FTZ R191, R155, UR10, -R3.reuse ;  /* 0x0000000a9bbf7c23 */ /* 0x100fe20008010803 */
[----:B------:R-:W-:Y:S01]  /*7db0*/  FFMA.FTZ R192, R156, UR10, -R3 ;  /* 0x0000000a9cc07c23 */ /* 0x000fe20008010803 */
[----:B---3--:R-:W-:Y:S01]  /*7dc0*/  FADD.FTZ R152, R170, R15 ;  /* 0x0000000faa987221 */ /* 0x008fe20000010000 */
[----:B------:R-:W2:Y:S01]  /*7dd0*/  MUFU.EX2 R174, R174 ;  /* 0x000000ae00ae7308 */ /* 0x000ea20000000800 */
[--C-:B------:R-:W-:Y:S01]  /*7de0*/  FFMA.FTZ R179, R179, UR10, -R3.reuse ;  /* 0x0000000ab3b37c23 */ /* 0x100fe20008010803 */
[--C-:B------:R-:W-:Y:S01]  /*7df0*/  FFMA.FTZ R193, R158, UR10, -R3.reuse ;  /* 0x0000000a9ec17c23 */ /* 0x100fe20008010803 */
[----:B-----5:R-:W-:Y:S01]  /*7e00*/  FADD.FTZ R195, R169, R152 ;  /* 0x00000098a9c37221 */ /* 0x020fe20000010000 */
[--C-:B------:R-:W-:Y:S01]  /*7e10*/  FFMA.FTZ R194, R164, UR10, -R3.reuse ;  /* 0x0000000aa4c27c23 */ /* 0x100fe20008010803 */
[--C-:B------:R-:W-:Y:S01]  /*7e20*/  FFMA.FTZ R21, R160, UR10, -R3.reuse ;  /* 0x0000000aa0157c23 */ /* 0x100fe20008010803 */
[----:B------:R-:W-:Y:S01]  /*7e30*/  FFMA.FTZ R161, R161, UR10, -R3 ;  /* 0x0000000aa1a17c23 */ /* 0x000fe20008010803 */
[----:B------:R-:W-:Y:S01]  /*7e40*/  FADD.FTZ R152, R172, R195 ;  /* 0x000000c3ac987221 */ /* 0x000fe20000010000 */
[----:B------:R-:W-:Y:S01]  /*7e50*/  MUFU.EX2 R11, R11 ;  /* 0x0000000b000b7308 */ /* 0x000fe20000000800 */
[--C-:B------:R-:W-:Y:S01]  /*7e60*/  FFMA.FTZ R15, R166, UR10, -R3.reuse ;  /* 0x0000000aa60f7c23 */ /* 0x100fe20008010803 */
[----:B------:R-:W-:Y:S01]  /*7e70*/  FFMA.FTZ R180, R180, UR10, -R3 ;  /* 0x0000000ab4b47c23 */ /* 0x000fe20008010803 */
[----:B0-----:R-:W-:Y:S01]  /*7e80*/  FADD.FTZ R3, R171, R152 ;  /* 0x00000098ab037221 */ /* 0x001fe20000010000 */
[----:B------:R-:W-:Y:S01]  /*7e90*/  F2FP.BF16.F32.PACK_AB R152, R157, R10 ;  /* 0x0000000a9d98723e */ /* 0x000fe200000010ff */
[----:B------:R-:W-:Y:S01]  /*7ea0*/  FMUL.FTZ R60, R60, R13 ;  /* 0x0000000d3c3c7220 */ /* 0x000fe20000410000 */
[----:B------:R-:W-:Y:S01]  /*7eb0*/  F2FP.BF16.F32.PACK_AB R154, R162, R159 ;  /* 0x0000009fa29a723e */ /* 0x000fe200000010ff */
[----:B------:R-:W-:Y:S01]  /*7ec0*/  FMUL.FTZ R61, R61, R13 ;  /* 0x0000000d3d3d7220 */ /* 0x000fe20000410000 */
[----:B------:R-:W0:Y:S01]  /*7ed0*/  MUFU.EX2 R14, R14 ;  /* 0x0000000e000e7308 */ /* 0x000e220000000800 */
[----:B--2---:R-:W-:Y:S01]  /*7ee0*/  FADD.FTZ R10, R174, R3 ;  /* 0x00000003ae0a7221 */ /* 0x004fe20000010000 */
[----:B------:R-:W-:Y:S01]  /*7ef0*/  F2FP.BF16.F32.PACK_AB R158, R168, R165 ;  /* 0x000000a5a89e723e */ /* 0x000fe200000010ff */
[----:B------:R-:W-:Y:S01]  /*7f00*/  FMUL.FTZ R64, R64, R13 ;  /* 0x0000000d40407220 */ /* 0x000fe20000410000 */
[----:B------:R-:W-:Y:S01]  /*7f10*/  F2FP.BF16.F32.PACK_AB R156, R178, R163 ;  /* 0x000000a3b29c723e */ /* 0x000fe200000010ff */
[----:B------:R-:W-:Y:S01]  /*7f20*/  FADD.FTZ R3, R173, R10 ;  /* 0x0000000aad037221 */ /* 0x000fe20000010000 */
[----:B------:R-:W-:Y:S01]  /*7f30*/  F2FP.BF16.F32.PACK_AB R160, R170, R167 ;  /* 0x000000a7aaa0723e */ /* 0x000fe200000010ff */
[----:B------:R-:W-:Y:S01]  /*7f40*/  FMUL.FTZ R65, R65, R13 ;  /* 0x0000000d41417220 */ /* 0x000fe20000410000 */
[----:B------:R-:W2:Y:S01]  /*7f50*/  MUFU.EX2 R182, R182 ;  /* 0x000000b600b67308 */ /* 0x000ea20000000800 */
[----:B------:R-:W-:Y:S01]  /*7f60*/  F2FP.BF16.F32.PACK_AB R162, R172, R169 ;  /* 0x000000a9aca2723e */ /* 0x000fe200000010ff */
[----:B------:R-:W-:Y:S01]  /*7f70*/  FMUL.FTZ R68, R68, R13 ;  /* 0x0000000d44447220 */ /* 0x000fe20000410000 */
[----:B------:R-:W-:Y:S01]  /*7f80*/  F2FP.BF16.F32.PACK_AB R164, R174, R171 ;  /* 0x000000abaea4723e */ /* 0x000fe200000010ff */
[-C--:B------:R-:W-:Y:S01]  /*7f90*/  FMUL.FTZ R69, R69, R13.reuse ;  /* 0x0000000d45457220 */ /* 0x080fe20000410000 */
[-C--:B------:R-:W-:Y:S01]  /*7fa0*/  FMUL.FTZ R72, R72, R13.reuse ;  /* 0x0000000d48487220 */ /* 0x080fe20000410000 */
[-C--:B------:R-:W-:Y:S01]  /*7fb0*/  FMUL.FTZ R73, R73, R13.reuse ;  /* 0x0000000d49497220 */ /* 0x080fe20000410000 */
[-C--:B------:R-:W-:Y:S01]  /*7fc0*/  FMUL.FTZ R76, R76, R13.reuse ;  /* 0x0000000d4c4c7220 */ /* 0x080fe20000410000 */
[----:B------:R-:W3:Y:S01]  /*7fd0*/  MUFU.EX2 R155, R181 ;  /* 0x000000b5009b7308 */ /* 0x000ee20000000800 */
[----:B0-----:R1:W-:Y:S01]  /*7fe0*/  @!P1 STS [R177+0x28820], R14 ;  /* 0x0288200eb1009388 */ /* 0x0013e20000000800 */
        /* <DEDUP_REMOVED lines=14> */
[----:B------:R-:W4:Y:S01]  /*80d0*/  MUFU.EX2 R157, R175 ;  /* 0x000000af009d7308 */ /* 0x000f220000000800 */
[-C--:B------:R-:W-:Y:S01]  /*80e0*/  FMUL.FTZ R104, R104, R13.reuse ;  /* 0x0000000d68687220 */ /* 0x080fe20000410000 */
[-C--:B------:R-:W-:Y:S01]  /*80f0*/  FMUL.FTZ R105, R105, R13.reuse ;  /* 0x0000000d69697220 */ /* 0x080fe20000410000 */
[-C--:B------:R-:W-:Y:S01]  /*8100*/  FMUL.FTZ R108, R108, R13.reuse ;  /* 0x0000000d6c6c7220 */ /* 0x080fe20000410000 */
[-C--:B------:R-:W-:Y:S01]  /*8110*/  FMUL.FTZ R109, R109, R13.reuse ;  /* 0x0000000d6d6d7220 */ /* 0x080fe20000410000 */
[-C--:B------:R-:W-:Y:S01]  /*8120*/  FMUL.FTZ R112, R112, R13.reuse ;  /* 0x0000000d70707220 */ /* 0x080fe20000410000 */
[-C--:B------:R-:W-:Y:S01]  /*8130*/  FMUL.FTZ R113, R113, R13.reuse ;  /* 0x0000000d71717220 */ /* 0x080fe20000410000 */
[-C--:B------:R-:W-:Y:S01]  /*8140*/  FMUL.FTZ R116, R116, R13.reuse ;  /* 0x0000000d74747220 */ /* 0x080fe20000410000 */
[----:B------:R5:W1:Y:S01]  /*8150*/  MUFU.EX2 R10, R153 ;  /* 0x00000099000a7308 */ /* 0x000a620000000800 */
        /* <DEDUP_REMOVED lines=8> */
[----:B-----5:R-:W-:Y:S01]  /*81e0*/  FFMA.FTZ R153, R14, R4, R11 ;  /* 0x000000040e997223 */ /* 0x020fe2000001000b */
[-C--:B------:R-:W-:Y:S01]  /*81f0*/  FMUL.FTZ R132, R132, R13.reuse ;  /* 0x0000000d84847220 */ /* 0x080fe20000410000 */
[-C--:B------:R-:W-:Y:S01]  /*8200*/  FMUL.FTZ R133, R133, R13.reuse ;  /* 0x0000000d85857220 */ /* 0x080fe20000410000 */
[-C--:B------:R-:W-:Y:S01]  /*8210*/  FMUL.FTZ R136, R136, R13.reuse ;  /* 0x0000000d88887220 */ /* 0x080fe20000410000 */
[----:B--2---:R-:W-:Y:S01]  /*8220*/  FADD.FTZ R4, R182, R153 ;  /* 0x00000099b6047221 */ /* 0x004fe20000010000 */
[-C--:B------:R-:W-:Y:S01]  /*8230*/  FMUL.FTZ R137, R137, R13.reuse ;  /* 0x0000000d89897220 */ /* 0x080fe20000410000 */
[----:B------:R-:W-:Y:S01]  /*8240*/  FMUL.FTZ R140, R140, R13 ;  /* 0x0000000d8c8c7220 */ /* 0x000fe20000410000 */
[----:B------:R-:W2:Y:S01]  /*8250*/  MUFU.EX2 R168, R191 ;  /* 0x000000bf00a87308 */ /* 0x000ea20000000800 */
[----:B---3--:R-:W-:Y:S01]  /*8260*/  FADD.FTZ R153, R155, R4 ;  /* 0x000000049b997221 */ /* 0x008fe20000010000 */
[----:B0-----:R-:W-:Y:S01]  /*8270*/  F2FP.BF16.F32.PACK_AB R155, R20, R155 ;  /* 0x0000009b149b723e */ /* 0x001fe200000010ff */
[-C--:B------:R-:W-:Y:S01]  /*8280*/  FMUL.FTZ R141, R141, R13.reuse ;  /* 0x0000000d8d8d7220 */ /* 0x080fe20000410000 */
[-C--:B------:R-:W-:Y:S01]  /*8290*/  FMUL.FTZ R144, R144, R13.reuse ;  /* 0x0000000d90907220 */ /* 0x080fe20000410000 */
[----:B------:R-:W-:Y:S01]  /*82a0*/  FADD.FTZ R4, R20, R153 ;  /* 0x0000009914047221 */ /* 0x000fe20000010000 */
[-C--:B------:R-:W-:Y:S01]  /*82b0*/  FMUL.FTZ R145, R145, R13.reuse ;  /* 0x0000000d91917220 */ /* 0x080fe20000410000 */
[----:B------:R-:W-:Y:S01]  /*82c0*/  FMUL.FTZ R148, R148, R13 ;  /* 0x0000000d94947220 */ /* 0x000fe20000410000 */
[----:B------:R-:W0:Y:S01]  /*82d0*/  MUFU.EX2 R192, R192 ;  /* 0x000000c000c07308 */ /* 0x000e220000000800 */
[----:B----4-:R-:W-:Y:S01]  /*82e0*/  FADD.FTZ R153, R157, R4 ;  /* 0x000000049d997221 */ /* 0x010fe20000010000 */
[----:B-1----:R-:W-:Y:S01]  /*82f0*/  F2FP.BF16.F32.PACK_AB R157, R10, R157 ;  /* 0x0000009d0a9d723e */ /* 0x002fe200000010ff */
[----:B------:R-:W-:Y:S01]  /*8300*/  FMUL.FTZ R149, R149, R13 ;  /* 0x0000000d95957220 */ /* 0x000fe20000410000 */
[-C--:B------:R-:W-:Y:S01]  /*8310*/  FMUL.FTZ R26, R26, R14.reuse ;  /* 0x0000000e1a1a7220 */ /* 0x080fe20000410000 */
[----:B------:R-:W-:Y:S01]  /*8320*/  FADD.FTZ R4, R10, R153 ;  /* 0x000000990a047221 */ /* 0x000fe20000010000 */
[-C--:B------:R-:W-:Y:S01]  /*8330*/  FMUL.FTZ R27, R27, R14.reuse ;  /* 0x0000000e1b1b7220 */ /* 0x080fe20000410000 */
[-C--:B------:R-:W-:Y:S01]  /*8340*/  FMUL.FTZ R30, R30, R14.reuse ;  /* 0x0000000e1e1e7220 */ /* 0x080fe20000410000 */
[----:B------:R-:W1:Y:S01]  /*8350*/  MUFU.EX2 R179, R179 ;  /* 0x000000b300b37308 */ /* 0x000e620000000800 */
[----:B------:R-:W-:Y:S01]  /*8360*/  FADD.FTZ R153, R159, R4 ;  /* 0x000000049f997221 */ /* 0x000fe20000010000 */
[----:B--2---:R-:W-:Y:S01]  /*8370*/  F2FP.BF16.F32.PACK_AB R159, R168, R159 ;  /* 0x0000009fa89f723e */ /* 0x004fe200000010ff */
[-C--:B------:R-:W-:Y:S01]  /*8380*/  FMUL.FTZ R31, R31, R14.reuse ;  /* 0x0000000e1f1f7220 */ /* 0x080fe20000410000 */
[-C--:B------:R-:W-:Y:S01]  /*8390*/  FMUL.FTZ R34, R34, R14.reuse ;  /* 0x0000000e22227220 */ /* 0x080fe20000410000 */
[----:B------:R-:W-:Y:S01]  /*83a0*/  FADD.FTZ R153, R168, R153 ;  /* 0x00000099a8997221 */ /* 0x000fe20000010000 */
[-C--:B------:R-:W-:Y:S01]  /*83b0*/  FMUL.FTZ R35, R35, R14.reuse ;  /* 0x0000000e23237220 */ /* 0x080fe20000410000 */
[-C--:B------:R-:W-:Y:S01]  /*83c0*/  FMUL.FTZ R38, R38, R14.reuse ;  /* 0x0000000e26267220 */ /* 0x080fe20000410000 */
[----:B------:R-:W2:Y:S01]  /*83d0*/  MUFU.EX2 R163, R193 ;  /* 0x000000c100a37308 */ /* 0x000ea20000000800 */
[----:B0-----:R-:W-:Y:S01]  /*83e0*/  FADD.FTZ R170, R192, R153 ;  /* 0x00000099c0aa7221 */ /* 0x001fe20000010000 */
        /* <DEDUP_REMOVED lines=15> */
[----:B--2---:R-:W-:Y:S01]  /*84e0*/  FADD.FTZ R153, R163, R170 ;  /* 0x000000aaa3997221 */ /* 0x004fe20000010000 */
[-C--:B------:R-:W-:Y:S01]  /*84f0*/  FMUL.FTZ R63, R63, R14.reuse ;  /* 0x0000000e3f3f7220 */ /* 0x080fe20000410000 */
[-C--:B------:R-:W-:Y:S01]  /*8500*/  FMUL.FTZ R66, R66, R14.reuse ;  /* 0x0000000e42427220 */ /* 0x080fe20000410000 */
[-C--:B------:R-:W-:Y:S01]  /*8510*/  FMUL.FTZ R67, R67, R14.reuse ;  /* 0x0000000e43437220 */ /* 0x080fe20000410000 */
[-C--:B------:R-:W-:Y:S01]  /*8520*/  FMUL.FTZ R70, R70, R14.reuse ;  /* 0x0000000e46467220 */ /* 0x080fe20000410000 */
[-C--:B------:R-:W-:Y:S01]  /*8530*/  FMUL.FTZ R71, R71, R14.reuse ;  /* 0x0000000e47477220 */ /* 0x080fe20000410000 */
[-C--:B------:R-:W-:Y:S01]  /*8540*/  FMUL.FTZ R74, R74, R14.reuse ;  /* 0x0000000e4a4a7220 */ /* 0x080fe20000410000 */
[----:B------:R1:W2:Y:S01]  /*8550*/  MUFU.EX2 R4, R161 ;  /* 0x000000a100047308 */ /* 0x0002a20000000800 */
[----:B0-----:R-:W-:Y:S01]  /*8560*/  FADD.FTZ R170, R194, R153 ;  /* 0x00000099c2aa7221 */ /* 0x001fe20000010000 */
[----:B------:R-:W-:Y:S01]  /*8570*/  F2FP.BF16.F32.PACK_AB R153, R182, R11 ;  /* 0x0000000bb699723e */ /* 0x000fe200000010ff */
[----:B------:R-:W-:Y:S01]  /*8580*/  BAR.SYNC.DEFER_BLOCKING 0xf, 0x100 ;  /* 0x03c4000000007b1d */ /* 0x000fe20000010000 */
[----:B------:R-:W-:Y:S01]  /*8590*/  F2FP.BF16.F32.PACK_AB R163, R194, R163 ;  /* 0x000000a3c2a3723e */ /* 0x000fe200000010ff */
        /* <DEDUP_REMOVED lines=13> */
[C---:B--2---:R-:W-:Y:S01]  /*8670*/  FADD.FTZ R170, R4.reuse, R161 ;  /* 0x000000a104aa7221 */ /* 0x044fe20000010000 */
[----:B------:R-:W-:Y:S01]  /*8680*/  F2FP.BF16.F32.PACK_AB R161, R179, R192 ;  /* 0x000000c0b3a1723e */ /* 0x000fe200000010ff */
[-C--:B------:R-:W-:Y:S01]  /*8690*/  FMUL.FTZ R95, R95, R14.reuse ;  /* 0x0000000e5f5f7220 */ /* 0x080fe20000410000 */
[----:B------:R-:W-:Y:S01]  /*86a0*/  F2FP.BF16.F32.PACK_AB R165, R4, R21 ;  /* 0x0000001504a5723e */ /* 0x000fe200000010ff */
[-C--:B------:R-:W-:Y:S01]  /*86b0*/  FMUL.FTZ R98, R98, R14.reuse ;  /* 0x0000000e62627220 */ /* 0x080fe20000410000 */
[-C--:B------:R-:W-:Y:S01]  /*86c0*/  FMUL.FTZ R99, R99, R14.reuse ;  /* 0x0000000e63637220 */ /* 0x080fe20000410000 */
[-C--:B------:R-:W-:Y:S01]  /*86d0*/  FMUL.FTZ R102, R102, R14.reuse ;  /* 0x0000000e66667220 */ /* 0x080fe20000410000 */
[----:B------:R-:W2:Y:S01]  /*86e0*/  MUFU.EX2 R180, R180 ;  /* 0x000000b400b47308 */ /* 0x000ea20000000800 */
[C---:B0-----:R-:W-:Y:S01]  /*86f0*/  F2FP.BF16.F32.PACK_AB R166, R176.reuse, R173 ;  /* 0x000000adb0a6723e */ /* 0x041fe200000010ff */
[----:B------:R0:W-:Y:S01]  /*8700*/  STSM.16.M88.4 [R18+0x26800], R152 ;  /* 0x0268009812007844 */ /* 0x0001e20000000200 */
[----:B------:R-:W-:Y:S01]  /*8710*/  FADD.FTZ R3, R176, R3 ;  /* 0x00000003b0037221 */ /* 0x000fe20000010000 */
[-C--:B------:R-:W-:Y:S01]  /*8720*/  FMUL.FTZ R103, R103, R14.reuse ;  /* 0x0000000e67677220 */ /* 0x080fe20000410000 */
[-C--:B------:R-:W-:Y:S01]  /*8730*/  FMUL.FTZ R106, R106, R14.reuse ;  /* 0x0000000e6a6a7220 */ /* 0x080fe20000410000 */
[----:B------:R0:W-:Y:S01]  /*8740*/  STSM.16.M88.4 [R23], R156 ;  /* 0x0000009c17007844 */ /* 0x0001e20000000200 */
[-C--:B------:R-:W-:Y:S01]  /*8750*/  FMUL.FTZ R107, R107, R14.reuse ;  /* 0x0000000e6b6b7220 */ /* 0x080fe20000410000 */
[-C--:B------:R-:W-:Y:S01]  /*8760*/  FMUL.FTZ R110, R110, R14.reuse ;  /* 0x0000000e6e6e7220 */ /* 0x080fe20000410000 */
[----:B-1----:R-:W-:Y:S01]  /*8770*/  FADD.FTZ R11, R15, R170 ;  /* 0x000000aa0f0b7221 */ /* 0x002fe20000010000 */
[----:B------:R0:W-:Y:S01]  /*8780*/  STSM.16.M88.4 [R19], R160 ;  /* 0x000000a013007844 */ /* 0x0001e20000000200 */
[-C--:B------:R-:W-:Y:S01]  /*8790*/  FMUL.FTZ R111, R111, R14.reuse ;  /* 0x0000000e6f6f7220 */ /* 0x080fe20000410000 */
[-C--:B------:R-:W-:Y:S01]  /*87a0*/  FMUL.FTZ R114, R114, R14.reuse ;  /* 0x0000000e72727220 */ /* 0x080fe20000410000 */
[-C--:B------:R-:W-:Y:S01]  /*87b0*/  FMUL.FTZ R115, R115, R14.reuse ;  /* 0x0000000e73737220 */ /* 0x080fe20000410000 */
[-C--:B------:R-:W-:Y:S01]  /*87c0*/  FMUL.FTZ R118, R118, R14.reuse ;  /* 0x0000000e76767220 */ /* 0x080fe20000410000 */
[-C--:B------:R-:W-:Y:S01]  /*87d0*/  FMUL.FTZ R119, R119, R14.reuse ;  /* 0x0000000e77777220 */ /* 0x080fe20000410000 */
[-C--:B------:R-:W-:Y:S01]  /*87e0*/  FMUL.FTZ R122, R122, R14.reuse ;  /* 0x0000000e7a7a7220 */ /* 0x080fe20000410000 */
[C---:B--2---:R-:W-:Y:S01]  /*87f0*/  F2FP.BF16.F32.PACK_AB R167, R180.reuse, R15 ;  /* 0x0000000fb4a7723e */ /* 0x044fe200000010ff */
[----:B------:R-:W-:Y:S01]  /*8800*/  FADD.FTZ R4, R180, R11 ;  /* 0x0000000bb4047221 */ /* 0x000fe20000010000 */
[-C--:B------:R-:W-:Y:S01]  /*8810*/  FMUL.FTZ R123, R123, R14.reuse ;  /* 0x0000000e7b7b7220 */ /* 0x080fe20000410000 */
[-C--:B------:R-:W-:Y:S01]  /*8820*/  FMUL.FTZ R126, R126, R14.reuse ;  /* 0x0000000e7e7e7220 */ /* 0x080fe20000410000 */
[-C--:B------:R-:W-:Y:S01]  /*8830*/  FMUL.FTZ R127, R127, R14.reuse ;  /* 0x0000000e7f7f7220 */ /* 0x080fe20000410000 */
[----:B------:R0:W-:Y:S01]  /*8840*/  STSM.16.M88.4 [R22], R164 ;  /* 0x000000a416007844 */ /* 0x0001e20000000200 */
        /* <DEDUP_REMOVED lines=14> */
.L_x_4929:
[----:B------:R1:W2:Y:S01]  /*8930*/  SYNCS.PHASECHK.TRANS64.TRYWAIT P1, [UR21+0x28c50], R7 ;  /* 0x028c5007ff0075a7 */ /* 0x0002a20008020155 */
[----:B------:R-:W-:Y:S05]  /*8940*/  @!P0 BRA `(.L_x_4930) ;  /* 0x0000000000048947 */ /* 0x000fea0003800000 */
[----:B------:R-:W-:Y:S01]  /*8950*/  BPT.TRAP 0x1 ;  /* 0x000000040000795c */ /* 0x000fe20000300000 */
.L_x_4930:
[----:B--2---:R-:W-:Y:S05]  /*8960*/  @P1 BRA `(.L_x_4931) ;  /* 0x0000000000081947 */ /* 0x004fea0003800000 */
[----:B------:R-:W2:Y:S02]  /*8970*/  SYNCS.PHASECHK.TRANS64.TRYWAIT P1, [UR21+0x28c50], R7 ;  /* 0x028c5007ff0075a7 */ /* 0x000ea40008020155 */
[----:B--2---:R-:W-:Y:S05]  /*8980*/  @!P1 BRA `(.L_x_4932) ;  /* 0x000000c400589947 */ /* 0x004fea0003800000 */
.L_x_4931:
        /* <DEDUP_REMOVED lines=34> */
.L_x_4933:
[----:B------:R-:W-:Y:S01]  /*8bb0*/  UIADD3 UR21, UR21, 0x28c60, URZ ;  /* 0x00028c6015157890 */ /* 0x000fe2000fffe03f */
[C---:B------:R-:W-:Y:S01]  /*8bc0*/  ISETP.GT.AND P1, PT, R8.reuse, UR20, PT ;  /* 0x0000001408007c0c */ /* 0x040fe2000bf24270 */
[----:B------:R-:W-:Y:S01]  /*8bd0*/  UMOV UR27, UR38 ;  /* 0x00000026001b7c82 */ /* 0x000fe20008000000 */
[----:B------:R-:W-:Y:S01]  /*8be0*/  VIADD R8, R8, 0xffffffff ;  /* 0xffffffff08087836 */ /* 0x000fe20000000000 */
[----:B------:R-:W-:Y:S01]  /*8bf0*/  UPRMT UR21, UR40, 0x654, UR21 ;  /* 0x0000065428157896 */ /* 0x000fe20008000015 */
[----:B------:R-:W-:Y:S01]  /*8c00*/  MOV R14, R6 ;  /* 0x00000006000e7202 */ /* 0x000fe20000000f00 */
[----:B------:R-:W-:-:S07]  /*8c10*/  IMAD.MOV.U32 R13, RZ, RZ, R5 ;  /* 0x000000ffff0d7224 */ /* 0x000fce00078e0005 */
[----:B------:R-:W-:Y:S01]  /*8c20*/  SYNCS.ARRIVE.TRANS64.RED.A1T0 RZ, [UR21], RZ ;  /* 0x000000ffffff79a7 */ /* 0x000fe20008100415 */
[----:B------:R-:W-:Y:S05]  /*8c30*/  @P1 BRA `(.L_x_4934) ;  /* 0xffffffd800101947 */ /* 0x000fea000383ffff */
.L_x_4915:
[----:B------:R-:W-:Y:S01]  /*8c40*/  UISETP.NE.AND UP1, UPT, UR51, URZ, UPT ;  /* 0x0000003f3300728c */ /* 0x000fe2000bf25270 */
[----:B------:R-:W-:Y:S01]  /*8c50*/  IADD3 R12, -R12, 0x1, RZ ;  /* 0x000000010c0c7810 */ /* 0x000fe20007ffe1ff */
[----:B------:R-:W-:Y:S02]  /*8c60*/  UISETP.NE.AND UP0, UPT, UR50, URZ, UPT ;  /* 0x0000003f3200728c */ /* 0x000fe4000bf05270 */
[----:B------:R-:W-:Y:S02]  /*8c70*/  UIADD3 UR11, UR44, 0x3f, URZ ;  /* 0x0000003f2c0b7890 */ /* 0x000fe4000fffe03f */
[----:B-12---:R-:W-:Y:S02]  /*8c80*/  IMAD R7, R9, UR49, R12 ;  /* 0x0000003109077c24 */ /* 0x006fe4000f8e020c */
[----:B------:R-:W-:-:S03]  /*8c90*/  PLOP3.LUT P1, PT, PT, PT, UP0, 0x40, 0x0 ;  /* 0x000000000000781c */ /* 0x000fc60003f2e808 */
[----:B------:R-:W-:Y:S01]  /*8ca0*/  @UP1 ULDC UR6, c[0x0][0x44c] ;  /* 0x0001130000061ab9 */ /* 0x000fe20000000800 */
[----:B------:R-:W-:Y:S01]  /*8cb0*/  @UP1 ULDC UR14, c[0x0][0x450] ;  /* 0x00011400000e1ab9 */ /* 0x000fe20000000800 */
[----:B------:R-:W-:-:S04]  /*8cc0*/  UIMAD.WIDE.U32 UR6, UR11, UR6, URZ ;  /* 0x000000060b0672a5 */ /* 0x000fc8000f8e003f */
[----:B------:R-:W-:-:S06]  /*8cd0*/  @UP1 USHF.R.U32.HI UR11, URZ, UR14, UR7 ;  /* 0x0000000e3f0b1299 */ /* 0x000fcc0008011607 */
[----:B------:R-:W-:-:S04]  /*8ce0*/  VIADD R7, R7, UR11 ;  /* 0x0000000b07077c36 */ /* 0x000fc80008000000 */
[----:B------:R-:W-:Y:S01]  /*8cf0*/  VIADD R9, R7, -UR22 ;  /* 0x8000001607097c36 */ /* 0x000fe20008000000 */
[----:B------:R-:W-:Y:S06]  /*8d00*/  @P1 BRA `(.L_x_4935) ;  /* 0x0000000000441947 */ /* 0x000fec0003800000 */
[----:B------:R-:W-:-:S13]  /*8d10*/  ISETP.GT.AND P1, PT, R7, -0x1, PT ;  /* 0xffffffff0700780c */ /* 0x000fda0003f24270 */
[----:B------:R-:W-:Y:S05]  /*8d20*/  @P1 BRA `(.L_x_4936) ;  /* 0x0000000000201947 */ /* 0x000fea0003800000 */
[----:B------:R-:W1:Y:S01]  /*8d30*/  LDC R12, c[0x0][0x9e4] ;  /* 0x00027900ff0c7b82 */ /* 0x000e620000000800 */
[----:B------:R-:W-:Y:S02]  /*8d40*/  LOP3.LUT R7, RZ, R7, RZ, 0x33, !PT ;  /* 0x00000007ff077212 */ /* 0x000fe400078e33ff */
[----:B-1----:R-:W-:-:S13]  /*8d50*/  ISETP.NE.AND P1, PT, R12, 0x1, PT ;  /* 0x000000010c00780c */ /* 0x002fda0003f25270 */
[----:B------:R-:W1:Y:S02]  /*8d60*/  @P1 LDC.64 R10, c[0x0][0x9e8] ;  /* 0x00027a00ff0a1b82 */ /* 0x000e640000000a00 */
[----:B-1----:R-:W-:-:S05]  /*8d70*/  @P1 IMAD.HI.U32 R10, R7, R10, RZ ;  /* 0x0000000a070a1227 */ /* 0x002fca00078e00ff */
[----:B------:R-:W-:-:S04]  /*8d80*/  @P1 SHF.R.U32.HI R7, RZ, R11, R10 ;  /* 0x0000000bff071219 */ /* 0x000fc8000001160a */
[----:B------:R-:W-:Y:S01]  /*8d90*/  LOP3.LUT R7, RZ, R7, RZ, 0x33, !PT ;  /* 0x00000007ff077212 */ /* 0x000fe200078e33ff */
[----:B------:R-:W-:Y:S06]  /*8da0*/  BRA `(.L_x_4937) ;  /* 0x0000000000147947 */ /* 0x000fec0003800000 */
.L_x_4936:
[----:B------:R-:W1:Y:S02]  /*8db0*/  LDC R12, c[0x0][0x9e4] ;  /* 0x00027900ff0c7b82 */ /* 0x000e640000000800 */
[----:B-1----:R-:W-:-:S13]  /*8dc0*/  ISETP.NE.AND P1, PT, R12, 0x1, PT ;  /* 0x000000010c00780c */ /* 0x002fda0003f25270 */
[----:B------:R-:W1:Y:S02]  /*8dd0*/  @P1 LDC.64 R10, c[0x0][0x9e8] ;  /* 0x00027a00ff0a1b82 */ /* 0x000e640000000a00 */
[----:B-1----:R-:W-:-:S05]  /*8de0*/  @P1 IMAD.HI.U32 R10, R7, R10, RZ ;  /* 0x0000000a070a1227 */ /* 0x002fca00078e00ff */
[----:B------:R-:W-:-:S07]  /*8df0*/  @P1 SHF.R.U32.HI R7, RZ, R11, R10 ;  /* 0x0000000bff071219 */ /* 0x000fce000001160a */
.L_x_4937:
[----:B------:R-:W-:-:S05]  /*8e00*/  IMAD R10, R7, R12, RZ ;  /* 0x0000000c070a7224 */ /* 0x000fca00078e02ff */
[----:B------:R-:W-:-:S07]  /*8e10*/  VIMNMX R9, R9, R10, !PT ;  /* 0x0000000a09097248 */ /* 0x000fce0007fe0100 */
.L_x_4935:
[----:B------:R-:W-:-:S05]  /*8e20*/  VIADD R9, R9, 0x3f ;  /* 0x0000003f09097836 */ /* 0x000fca0000000000 */
[----:B------:R-:W-:-:S04]  /*8e30*/  SHF.R.S32.HI R10, RZ, 0x1f, R9 ;  /* 0x0000001fff0a7819 */ /* 0x000fc80000011409 */
[----:B------:R-:W-:-:S04]  /*8e40*/  LEA.HI R10, R10, R9, RZ, 0x6 ;  /* 0x000000090a0a7211 */ /* 0x000fc800078f30ff */
[----:B------:R-:W-:-:S04]  /*8e50*/  SHF.R.S32.HI R7, RZ, 0x6, R10 ;  /* 0x00000006ff077819 */ /* 0x000fc8000001140a */
[----:B------:R-:W-:-:S04]  /*8e60*/  VIMNMX R7, R7, UR47, !PT ;  /* 0x0000002f07077c48 */ /* 0x000fc8000ffe0100 */
[----:B------:R-:W-:-:S13]  /*8e70*/  ISETP.GE.AND P1, PT, R8, R7, PT ;  /* 0x000000070800720c */ /* 0x000fda0003f26270 */
[----:B------:R-:W-:Y:S05]  /*8e80*/  @!P1 BRA `(.L_x_4938) ;  /* 0x0000001c00449947 */ /* 0x000fea0003800000 */
[----:B------:R-:W-:Y:S01]  /*8e90*/  IMAD.MOV.U32 R11, RZ, RZ, R6 ;  /* 0x000000ffff0b7224 */ /* 0x000fe200078e0006 */
[----:B------:R-:W-:Y:S01]  /*8ea0*/  MOV R10, R5 ;  /* 0x00000005000a7202 */ /* 0x000fe20000000f00 */
[----:B------:R-:W-:Y:S01]  /*8eb0*/  IMAD.MOV.U32 R9, RZ, RZ, R8 ;  /* 0x000000ffff097224 */ /* 0x000fe200078e0008 */
[----:B------:R-:W-:Y:S01]  /*8ec0*/  UMOV UR22, UR38 ;  /* 0x0000002600167c82 */ /* 0x000fe20008000000 */
[----:B------:R-:W-:Y:S01]  /*8ed0*/  ULDC UR23, c[0x0][0x9d8] ;  /* 0x0002760000177ab9 */ /* 0x000fe20000000800 */
[----:B------:R-:W-:-:S05]  /*8ee0*/  ULDC UR20, c[0x0][0x988] ;  /* 0x0002620000147ab9 */ /* 0x000fca0000000800 */
.L_x_4949:
[----:B------:R-:W-:Y:S01]  /*8ef0*/  UIADD3 UR38, UR22, 0x1, URZ ;  /* 0x0000000116267890 */ /* 0x000fe2000fffe03f */
[C---:B------:R-:W-:Y:S01]  /*8f00*/  ISETP.GT.AND P1, PT, R9.reuse, R7, PT ;  /* 0x000000070900720c */ /* 0x040fe20003f24270 */
[----:B------:R-:W-:Y:S02]  /*8f10*/  VIADD R9, R9, 0xffffffff ;  /* 0xffffffff09097836 */ /* 0x000fe40000000000 */
[----:B------:R-:W-:-:S04]  /*8f20*/  UISETP.NE.AND UP0, UPT, UR38, 0x2, UPT ;  /* 0x000000022600788c */ /* 0x000fc8000bf05270 */
[----:B------:R-:W-:Y:S02]  /*8f30*/  USEL UR6, URZ, 0x1, UP0 ;  /* 0x000000013f067887 */ /* 0x000fe40008000000 */
[----:B------:R-:W-:Y:S02]  /*8f40*/  USEL UR38, UR38, URZ, UP0 ;  /* 0x0000003f26267287 */ /* 0x000fe40008000000 */
[----:B------:R-:W-:Y:S01]  /*8f50*/  ULOP3.LUT UR37, UR37, UR6, URZ, 0x3c, !UPT ;  /* 0x0000000625257292 */ /* 0x000fe2000f8e3c3f */
[----:B012---:R-:W-:Y:S11]  /*8f60*/  @!P0 BRA `(.L_x_4939) ;  /* 0x0000000000048947 */ /* 0x007ff60003800000 */
[----:B------:R-:W-:Y:S01]  /*8f70*/  BPT.TRAP 0x1 ;  /* 0x000000040000795c */ /* 0x000fe20000300000 */
.L_x_4939:
[----:B------:R-:W-:Y:S01]  /*8f80*/  ULEA UR21, UR38, UR42, 0x3 ;  /* 0x0000002a26157291 */ /* 0x000fe2000f8e183f */
[----:B------:R-:W-:-:S05]  /*8f90*/  IMAD.U32 R8, RZ, RZ, UR37 ;  /* 0x00000025ff087e24 */ /* 0x000fca000f8e00ff */
[----:B------:R-:W-:-:S04]  /*8fa0*/  SHF.L.U32 R8, R8, 0x1f, RZ ;  /* 0x0000001f08087819 */ /* 0x000fc800000006ff */
[----:B------:R1:W2:Y:S01]  /*8fb0*/  SYNCS.PHASECHK.TRANS64.TRYWAIT P2, [UR21+0x28c30], R8 ;  /* 0x028c3008ff0075a7 */ /* 0x0002a20008040155 */
[----:B------:R-:W-:Y:S05]  /*8fc0*/  @!P0 BRA `(.L_x_4940) ;  /* 0x0000000000048947 */ /* 0x000fea0003800000 */
[----:B------:R-:W-:Y:S01]  /*8fd0*/  BPT.TRAP 0x1 ;  /* 0x000000040000795c */ /* 0x000fe20000300000 */
.L_x_4940:
[----:B--2---:R-:W-:Y:S05]  /*8fe0*/  @P2 BRA `(.L_x_4941) ;  /* 0x0000000000082947 */ /* 0x004fea0003800000 */
[----:B------:R-:W2:Y:S02]  /*8ff0*/  SYNCS.PHASECHK.TRANS64.TRYWAIT P2, [UR21+0x28c30], R8 ;  /* 0x028c3008ff0075a7 */ /* 0x000ea40008040155 */
[----:B--2---:R-:W-:Y:S05]  /*9000*/  @!P2 BRA `(.L_x_4942) ;  /* 0x000000bc00d0a947 */ /* 0x004fea0003800000 */
.L_x_4941:
[----:B------:R-:W-:Y:S01]  /*9010*/  R2UR UR18, R0 ;  /* 0x00000000001272ca */ /* 0x000fe200000e0000 */
[----:B0-----:R-:W-:Y:S01]  /*9020*/  WARPGROUP.ARRIVE ;  /* 0x00000000000079c5 */ /* 0x001fe20000000000 */
        /* <DEDUP_REMOVED lines=21> */
.L_x_4943:
        /* <DEDUP_REMOVED lines=34> */
[----:B------:R-:W-:Y:S01]  /*93a0*/  UMOV UR10, UR20 ;  /* 0x00000014000a7c82 */ /* 0x000fe20008000000 */
[----:B------:R-:W-:-:S03]  /*93b0*/  UIADD3 UR6, UR21, 0x28c40, URZ ;  /* 0x00028c4015067890 */ /* 0x000fc6000fffe03f */
[----:B------:R-:W0:Y:S01]  /*93c0*/  MUFU.TANH R193, R193 ;  /* 0x000000c100c17308 */ /* 0x000e220000002400 */
[----:B---3--:R-:W-:Y:S01]  /*93d0*/  FMNMX.FTZ R5, R191, R20, !PT ;  /* 0x00000014bf057209 */ /* 0x008fe20007810000 */
[----:B------:R-:W-:-:S06]  /*93e0*/  UPRMT UR6, UR40, 0x654, UR6 ;  /* 0x0000065428067896 */ /* 0x000fcc0008000006 */
[----:B------:R-:W3:Y:S01]  /*93f0*/  MUFU.TANH R194, R194 ;  /* 0x000000c200c27308 */ /* 0x000ee20000002400 */
[----:B--2---:R-:W-:Y:S02]  /*9400*/  FMNMX.FTZ R20, R192, R5, !PT ;  /* 0x00000005c0147209 */ /* 0x004fe40007810000 */
[----:B------:R-:W-:Y:S05]  /*9410*/  SYNCS.ARRIVE.TRANS64.RED.A1T0 RZ, [UR6], RZ ;  /* 0x000000ffffff79a7 */ /* 0x000fea0008100406 */
        /* <DEDUP_REMOVED lines=14> */
[----:B------:R-:W-:-:S06]  /*9500*/  FMUL.FTZ R20, R162, UR23 ;  /* 0x00000017a2147c20 */ /* 0x000fcc0008410000 */
        /* <DEDUP_REMOVED lines=8> */
[----:B------:R-:W-:-:S06]  /*9590*/  FMUL.FTZ R154, R167, UR23 ;  /* 0x00000017a79a7c20 */ /* 0x000fcc0008410000 */
[----:B------:R-:W3:Y:S01]  /*95a0*/  MUFU.TANH R13, R13 ;  /* 0x0000000d000d7308 */ /* 0x000ee20000002400 */
[----:B--2---:R-:W-:-:S05]  /*95b0*/  FMNMX.FTZ R5, R164, R5, !PT ;  /* 0x00000005a4057209 */ /* 0x004fca0007810000 */
        /* <DEDUP_REMOVED lines=9> */
[----:B------:R-:W3:Y:S03]  /*9650*/  SHFL.BFLY PT, R167, R166, 0x1, 0x1f ;  /* 0x0c201f00a6a77f89 */ /* 0x000ee600000e0000 */
[----:B----4-:R-:W-:-:S03]  /*9660*/  FMNMX.FTZ R162, R14, R5, !PT ;  /* 0x000000050ea27209 */ /* 0x010fc60007810000 */
[----:B------:R-:W4:Y:S01]  /*9670*/  MUFU.TANH R153, R153 ;  /* 0x0000009900997308 */ /* 0x000f220000002400 */
[----:B0-----:R-:W-:Y:S01]  /*9680*/  FMNMX.FTZ R5, R15, R162, !PT ;  /* 0x000000a20f057209 */ /* 0x001fe20007810000 */
[----:B------:R-:W-:-:S03]  /*9690*/  FMUL.FTZ R162, R183, UR23 ;  /* 0x00000017b7a27c20 */ /* 0x000fc60008410000 */
[----:B-----5:R-:W-:-:S03]  /*96a0*/  FMNMX.FTZ R163, R20, R5, !PT ;  /* 0x0000000514a37209 */ /* 0x020fc60007810000 */
[----:B------:R-:W0:Y:S08]  /*96b0*/  MUFU.TANH R154, R154 ;  /* 0x0000009a009a7308 */ /* 0x000e300000002400 */
[----:B------:R-:W5:Y:S01]  /*96c0*/  MUFU.TANH R155, R155 ;  /* 0x0000009b009b7308 */ /* 0x000f620000002400 */
[----:B---3--:R-:W-:Y:S02]  /*96d0*/  FMNMX.FTZ R5, R166, R167, !PT ;  /* 0x000000a7a6057209 */ /* 0x008fe40007810000 */
[----:B--2---:R-:W-:-:S05]  /*96e0*/  FMNMX.FTZ R166, R152, R163, !PT ;  /* 0x000000a398a67209 */ /* 0x004fca0007810000 */
[----:B------:R-:W2:Y:S01]  /*96f0*/  MUFU.TANH R156, R156 ;  /* 0x0000009c009c7308 */ /* 0x000ea20000002400 */
[----:B----4-:R-:W-:Y:S01]  /*9700*/  FMNMX.FTZ R163, R153, R166, !PT ;  /* 0x000000a699a37209 */ /* 0x010fe20007810000 */
[C---:B------:R-:W-:Y:S01]  /*9710*/  FMUL.FTZ R177, R5.reuse, UR10 ;  /* 0x0000000a05b17c20 */ /* 0x040fe20008410000 */
[----:B------:R-:W-:Y:S02]  /*9720*/  FADD.FTZ R10, -R5, R10 ;  /* 0x0000000a050a7221 */ /* 0x000fe40000010100 */
[----:B0-----:R-:W-:Y:S01]  /*9730*/  FMNMX.FTZ R166, R154, R163, !PT ;  /* 0x000000a39aa67209 */ /* 0x001fe20007810000 */
[--C-:B------:R-:W-:Y:S01]  /*9740*/  FFMA.FTZ R21, R21, UR10, -R177.reuse ;  /* 0x0000000a15157c23 */ /* 0x100fe200080108b1 */
[--C-:B------:R-:W-:Y:S01]  /*9750*/  FFMA.FTZ R191, R191, UR10, -R177.reuse ;  /* 0x0000000abfbf7c23 */ /* 0x100fe200080108b1 */
[----:B------:R-:W0:Y:S01]  /*9760*/  MUFU.TANH R157, R157 ;  /* 0x0000009d009d7308 */ /* 0x000e220000002400 */
[----:B-----5:R-:W-:Y:S01]  /*9770*/  FMNMX.FTZ R163, R155, R166, !PT ;  /* 0x000000a69ba37209 */ /* 0x020fe20007810000 */
[--C-:B------:R-:W-:Y:S01]  /*9780*/  FFMA.FTZ R178, R192, UR10, -R177.reuse ;  /* 0x0000000ac0b27c23 */ /* 0x100fe200080108b1 */
[--C-:B------:R-:W-:Y:S01]  /*9790*/  FFMA.FTZ R174, R194, UR10, -R177.reuse ;  /* 0x0000000ac2ae7c23 */ /* 0x100fe200080108b1 */
[--C-:B------:R-:W-:Y:S01]  /*97a0*/  FFMA.FTZ R170, R195, UR10, -R177.reuse ;  /* 0x0000000ac3aa7c23 */ /* 0x100fe200080108b1 */
[--C-:B------:R-:W-:Y:S01]  /*97b0*/  FFMA.FTZ R171, R197, UR10, -R177.reuse ;  /* 0x0000000ac5ab7c23 */ /* 0x100fe200080108b1 */
[--C-:B------:R-:W-:Y:S01]  /*97c0*/  FFMA.FTZ R168, R168, UR10, -R177.reuse ;  /* 0x0000000aa8a87c23 */ /* 0x100fe200080108b1 */
[--C-:B------:R-:W-:Y:S01]  /*97d0*/  FFMA.FTZ R165, R165, UR10, -R177.reuse ;  /* 0x0000000aa5a57c23 */ /* 0x100fe200080108b1 */
[----:B------:R-:W3:Y:S01]  /*97e0*/  MUFU.TANH R158, R158 ;  /* 0x0000009e009e7308 */ /* 0x000ee20000002400 */
[----:B--2---:R-:W-:Y:S01]  /*97f0*/  FMNMX.FTZ R166, R156, R163, !PT ;  /* 0x000000a39ca67209 */ /* 0x004fe20007810000 */
[--C-:B------:R-:W-:Y:S01]  /*9800*/  FFMA.FTZ R180, R196, UR10, -R177.reuse ;  /* 0x0000000ac4b47c23 */ /* 0x100fe200080108b1 */
[----:B------:R-:W-:Y:S01]  /*9810*/  FFMA.FTZ R173, R173, UR10, -R177 ;  /* 0x0000000aadad7c23 */ /* 0x000fe200080108b1 */
[----:B------:R-:W-:-:S04]  /*9820*/  FMUL.FTZ R10, R10, UR10 ;  /* 0x0000000a0a0a7c20 */ /* 0x000fc80008410000 */
[----:B------:R-:W2:Y:S01]  /*9830*/  MUFU.TANH R159, R159 ;  /* 0x0000009f009f7308 */ /* 0x000ea20000002400 */
[----:B0-----:R-:W-:Y:S01]  /*9840*/  FMNMX.FTZ R163, R157, R166, !PT ;  /* 0x000000a69da37209 */ /* 0x001fe20007810000 */
[----:B------:R-:W-:-:S06]  /*9850*/  FFMA.FTZ R166, R6, UR10, -R177 ;  /* 0x0000000a06a67c23 */ /* 0x000fcc00080108b1 */
[----:B------:R-:W0:Y:S01]  /*9860*/  MUFU.TANH R160, R160 ;  /* 0x000000a000a07308 */ /* 0x000e220000002400 */
[----:B---3--:R-:W-:-:S07]  /*9870*/  FMNMX.FTZ R6, R158, R163, !PT ;  /* 0x000000a39e067209 */ /* 0x008fce0007810000 */
[----:B------:R-:W3:Y:S01]  /*9880*/  MUFU.TANH R161, R161 ;  /* 0x000000a100a17308 */ /* 0x000ee20000002400 */
[----:B--2---:R-:W-:-:S07]  /*9890*/  FMNMX.FTZ R163, R159, R6, !PT ;  /* 0x000000069fa37209 */ /* 0x004fce0007810000 */
[----:B------:R-:W2:Y:S01]  /*98a0*/  MUFU.TANH R162, R162 ;  /* 0x000000a200a27308 */ /* 0x000ea20000002400 */
[----:B0-----:R-:W-:-:S07]  /*98b0*/  FMNMX.FTZ R6, R160, R163, !PT ;  /* 0x000000a3a0067209 */ /* 0x001fce0007810000 */
[----:B------:R-:W0:Y:S01]  /*98c0*/  MUFU.EX2 R10, R10 ;  /* 0x0000000a000a7308 */ /* 0x000e220000000800 */
[----:B---3--:R-:W-:-:S07]  /*98d0*/  FMNMX.FTZ R167, R161, R6, !PT ;  /* 0x00000006a1a77209 */ /* 0x008fce0007810000 */
[----:B------:R-:W3:Y:S01]  /*98e0*/  MUFU.EX2 R21, R21 ;  /* 0x0000001500157308 */ /* 0x000ee20000000800 */
[----:B--2---:R-:W-:Y:S01]  /*98f0*/  FMNMX.FTZ R6, R162, R167, !PT ;  /* 0x000000a7a2067209 */ /* 0x004fe20007810000 */
[----:B------:R-:W-:-:S04]  /*9900*/  FFMA.FTZ R167, R193, UR10, -R177 ;  /* 0x0000000ac1a77c23 */ /* 0x000fc800080108b1 */
[----:B------:R-:W2:Y:S02]  /*9910*/  SHFL.BFLY PT, R175, R6, 0x2, 0x1f ;  /* 0x0c401f0006af7f89 */ /* 0x000ea400000e0000 */
[----:B------:R-:W4:Y:S01]  /*9920*/  MUFU.EX2 R166, R166 ;  /* 0x000000a600a67308 */ /* 0x000f220000000800 */
[-C--:B0-----:R-:W-:Y:S01]  /*9930*/  FMUL.FTZ R24, R24, R10.reuse ;  /* 0x0000000a18187220 */ /* 0x081fe20000410000 */
        /* <DEDUP_REMOVED lines=20> */
[----:B--2---:R-:W-:Y:S01]  /*9a80*/  FMNMX.FTZ R179, R6, R175, !PT ;  /* 0x000000af06b37209 */ /* 0x004fe20007810000 */
[--C-:B------:R-:W-:Y:S01]  /*9a90*/  FFMA.FTZ R175, R169, UR10, -R177.reuse ;  /* 0x0000000aa9af7c23 */ /* 0x100fe200080108b1 */
[--C-:B------:R-:W-:Y:S01]  /*9aa0*/  FFMA.FTZ R169, R172, UR10, -R177.reuse ;  /* 0x0000000aaca97c23 */ /* 0x100fe200080108b1 */
[--C-:B------:R-:W-:Y:S01]  /*9ab0*/  FFMA.FTZ R172, R176, UR10, -R177.reuse ;  /* 0x0000000ab0ac7c23 */ /* 0x100fe200080108b1 */
[----:B------:R-:W-:Y:S01]  /*9ac0*/  FFMA.FTZ R176, R164, UR10, -R177 ;  /* 0x0000000aa4b07c23 */ /* 0x000fe200080108b1 */
[----:B------:R-:W2:Y:S01]  /*9ad0*/  SHFL.BFLY PT, R6, R179, 0x1, 0x1f ;  /* 0x0c201f00b3067f89 */ /* 0x000ea200000e0000 */
        /* <DEDUP_REMOVED lines=22> */
[----:B------:R-:W-:Y:S01]  /*9c40*/  FMUL.FTZ R100, R100, R10 ;  /* 0x0000000a64647220 */ /* 0x000fe20000410000 */
[----:B--2---:R-:W-:Y:S01]  /*9c50*/  FMNMX.FTZ R6, R179, R6, !PT ;  /* 0x00000006b3067209 */ /* 0x004fe20007810000 */
[----:B------:R-:W-:Y:S01]  /*9c60*/  MUFU.EX2 R171, R171 ;  /* 0x000000ab00ab7308 */ /* 0x000fe20000000800 */
[-C--:B------:R-:W-:Y:S01]  /*9c70*/  FMUL.FTZ R101, R101, R10.reuse ;  /* 0x0000000a65657220 */ /* 0x080fe20000410000 */
[-C--:B------:R-:W-:Y:S01]  /*9c80*/  FMUL.FTZ R104, R104, R10.reuse ;  /* 0x0000000a68687220 */ /* 0x080fe20000410000 */
[-C--:B------:R-:W-:Y:S01]  /*9c90*/  FMUL.FTZ R105, R105, R10.reuse ;  /* 0x0000000a69697220 */ /* 0x080fe20000410000 */
[C---:B------:R-:W-:Y:S01]  /*9ca0*/  FADD.FTZ R11, -R6.reuse, R11 ;  /* 0x0000000b060b7221 */ /* 0x040fe20000010100 */
[----:B------:R-:W-:Y:S01]  /*9cb0*/  FMUL.FTZ R177, R6, UR10 ;  /* 0x0000000a06b17c20 */ /* 0x000fe20008410000 */
[-C--:B------:R-:W-:Y:S01]  /*9cc0*/  FMUL.FTZ R108, R108, R10.reuse ;  /* 0x0000000a6c6c7220 */ /* 0x080fe20000410000 */
[----:B------:R-:W-:Y:S01]  /*9cd0*/  FMUL.FTZ R109, R109, R10 ;  /* 0x0000000a6d6d7220 */ /* 0x000fe20000410000 */
[----:B------:R-:W-:Y:S01]  /*9ce0*/  FMUL.FTZ R11, R11, UR10 ;  /* 0x0000000a0b0b7c20 */ /* 0x000fe20008410000 */
[--C-:B------:R-:W-:Y:S01]  /*9cf0*/  FFMA.FTZ R12, R12, UR10, -R177.reuse ;  /* 0x0000000a0c0c7c23 */ /* 0x100fe200080108b1 */
[--C-:B------:R-:W-:Y:S01]  /*9d00*/  FFMA.FTZ R179, R15, UR10, -R177.reuse ;  /* 0x0000000a0fb37c23 */ /* 0x100fe200080108b1 */
[--C-:B------:R-:W-:Y:S01]  /*9d10*/  FFMA.FTZ R15, R20, UR10, -R177.reuse ;  /* 0x0000000a140f7c23 */ /* 0x100fe200080108b1 */
[----:B------:R-:W-:Y:S01]  /*9d20*/  FFMA.FTZ R20, R153, UR10, -R177 ;  /* 0x0000000a99147c23 */ /* 0x000fe200080108b1 */
[----:B------:R-:W-:-:S02]  /*9d30*/  IMAD.MOV R153, RZ, RZ, -R17 ;  /* 0x000000ffff997224 */ /* 0x000fc400078e0a11 */
[--C-:B------:R-:W-:Y:S01]  /*9d40*/  FFMA.FTZ R13, R13, UR10, -R177.reuse ;  /* 0x0000000a0d0d7c23 */ /* 0x100fe200080108b1 */
[----:B------:R-:W-:Y:S01]  /*9d50*/  MUFU.EX2 R11, R11 ;  /* 0x0000000b000b7308 */ /* 0x000fe20000000800 */
[--C-:B------:R-:W-:Y:S01]  /*9d60*/  FFMA.FTZ R14, R14, UR10, -R177.reuse ;  /* 0x0000000a0e0e7c23 */ /* 0x100fe200080108b1 */
[--C-:B------:R-:W-:Y:S01]  /*9d70*/  FFMA.FTZ R164, R152, UR10, -R177.reuse ;  /* 0x0000000a98a47c23 */ /* 0x100fe200080108b1 */
[----:B------:R-:W-:Y:S01]  /*9d80*/  ISETP.NE.AND P2, PT, R2, R153, PT ;  /* 0x000000990200720c */ /* 0x000fe20003f45270 */
[----:B------:R-:W-:Y:S02]  /*9d90*/  IMAD.U32 R153, RZ, RZ, UR22 ;  /* 0x00000016ff997e24 */ /* 0x000fe4000f8e00ff */
[--C-:B------:R-:W-:Y:S01]  /*9da0*/  FFMA.FTZ R181, R154, UR10, -R177.reuse ;  /* 0x0000000a9ab57c23 */ /* 0x100fe200080108b1 */
[--C-:B------:R-:W-:Y:S01]  /*9db0*/  FFMA.FTZ R183, R156, UR10, -R177.reuse ;  /* 0x0000000a9cb77c23 */ /* 0x100fe200080108b1 */
[--C-:B------:R-:W-:Y:S01]  /*9dc0*/  FFMA.FTZ R182, R155, UR10, -R177.reuse ;  /* 0x0000000a9bb67c23 */ /* 0x100fe200080108b1 */
[----:B------:R-:W2:Y:S01]  /*9dd0*/  MUFU.EX2 R12, R12 ;  /* 0x0000000c000c7308 */ /* 0x000ea20000000800 */
[--C-:B------:R-:W-:Y:S01]  /*9de0*/  FFMA.FTZ R159, R159, UR10, -R177.reuse ;  /* 0x0000000a9f9f7c23 */ /* 0x100fe200080108b1 */
[--C-:B------:R-:W-:Y:S01]  /*9df0*/  FFMA.FTZ R160, R160, UR10, -R177.reuse ;  /* 0x0000000aa0a07c23 */ /* 0x100fe200080108b1 */
[--C-:B------:R-:W-:Y:S01]  /*9e00*/  FFMA.FTZ R161, R161, UR10, -R177.reuse ;  /* 0x0000000aa1a17c23 */ /* 0x100fe200080108b1 */
[----:B0-----:R-:W-:Y:S01]  /*9e10*/  FFMA.FTZ R191, R162, UR10, -R177 ;  /* 0x0000000aa2bf7c23 */ /* 0x001fe200080108b1 */
[-C--:B------:R-:W-:Y:S01]  /*9e20*/  FMUL.FTZ R112, R112, R10.reuse ;  /* 0x0000000a70707220 */ /* 0x080fe20000410000 */
[-C--:B------:R-:W-:Y:S01]  /*9e30*/  FMUL.FTZ R113, R113, R10.reuse ;  /* 0x0000000a71717220 */ /* 0x080fe20000410000 */
[----:B------:R-:W-:Y:S01]  /*9e40*/  FMUL.FTZ R116, R116, R10 ;  /* 0x0000000a74747220 */ /* 0x000fe20000410000 */
[----:B------:R-:W0:Y:S01]  /*9e50*/  MUFU.EX2 R13, R13 ;  /* 0x0000000d000d7308 */ /* 0x000e220000000800 */
[----:B------:R-:W-:Y:S01]  /*9e60*/  @!P2 LEA R152, R153, R16, 0x6 ;  /* 0x000000109998a211 */ /* 0x000fe200078e30ff */
[----:B---3--:R-:W-:Y:S01]  /*9e70*/  FFMA.FTZ R153, R10, R3, R21 ;  /* 0x000000030a997223 */ /* 0x008fe20000010015 */
[----:B------:R-:W-:Y:S01]  /*9e80*/  FFMA.FTZ R3, R157, UR10, -R177 ;  /* 0x0000000a9d037c23 */ /* 0x000fe200080108b1 */
[-C--:B------:R-:W-:Y:S01]  /*9e90*/  FMUL.FTZ R117, R117, R10.reuse ;  /* 0x0000000a75757220 */ /* 0x080fe20000410000 */
[-C--:B------:R-:W-:Y:S01]  /*9ea0*/  FMUL.FTZ R120, R120, R10.reuse ;  /* 0x0000000a78787220 */ /* 0x080fe20000410000 */
[----:B----4-:R-:W-:Y:S01]  /*9eb0*/  FADD.FTZ R156, R166, R153 ;  /* 0x00000099a69c7221 */ /* 0x010fe20000010000 */
[----:B------:R-:W-:Y:S01]  /*9ec0*/  FMUL.FTZ R121, R121, R10 ;  /* 0x0000000a79797220 */ /* 0x000fe20000410000 */
[----:B------:R-:W3:Y:S01]  /*9ed0*/  MUFU.EX2 R14, R14 ;  /* 0x0000000e000e7308 */ /* 0x000ee20000000800 */
[----:B--2---:R-:W-:Y:S01]  /*9ee0*/  FFMA.FTZ R154, R11, R4, R12 ;  /* 0x000000040b9a7223 */ /* 0x004fe2000001000c */
[----:B------:R-:W-:Y:S01]  /*9ef0*/  FADD.FTZ R155, R163, R156 ;  /* 0x0000009ca39b7221 */ /* 0x000fe20000010000 */
[----:B------:R-:W-:Y:S01]  /*9f00*/  FFMA.FTZ R4, R158, UR10, -R177 ;  /* 0x0000000a9e047c23 */ /* 0x000fe200080108b1 */
[-C--:B------:R-:W-:Y:S01]  /*9f10*/  FMUL.FTZ R124, R124, R10.reuse ;  /* 0x0000000a7c7c7220 */ /* 0x080fe20000410000 */
[-C--:B------:R-:W-:Y:S01]  /*9f20*/  FMUL.FTZ R125, R125, R10.reuse ;  /* 0x0000000a7d7d7220 */ /* 0x080fe20000410000 */
[----:B------:R-:W-:Y:S01]  /*9f30*/  FADD.FTZ R156, R178, R155 ;  /* 0x0000009bb29c7221 */ /* 0x000fe20000010000 */
        /* <DEDUP_REMOVED lines=10> */
[----:B---3--:R-:W-:Y:S01]  /*9fe0*/  FADD.FTZ R154, R14, R153 ;  /* 0x000000990e9a7221 */ /* 0x008fe20000010000 */
[----:B------:R-:W-:Y:S01]  /*9ff0*/  FADD.FTZ R153, R167, R156 ;  /* 0x0000009ca7997221 */ /* 0x000fe20000010000 */
[----:B------:R-:W-:Y:S01]  /*a000*/  @!P2 LEA R156, R152, UR42, 0x2 ;  /* 0x0000002a989cac11 */ /* 0x000fe2000f8e10ff */
[-C--:B------:R-:W-:Y:S01]  /*a010*/  FMUL.FTZ R141, R141, R10.reuse ;  /* 0x0000000a8d8d7220 */ /* 0x080fe20000410000 */
[----:B------:R-:W-:Y:S01]  /*a020*/  F2FP.BF16.F32.PACK_AB R152, R166, R21 ;  /* 0x00000015a698723e */ /* 0x000fe200000010ff */
[----:B------:R-:W-:Y:S01]  /*a030*/  FADD.FTZ R153, R174, R153 ;  /* 0x00000099ae997221 */ /* 0x000fe20000010000 */
[-C--:B------:R-:W-:Y:S01]  /*a040*/  FMUL.FTZ R144, R144, R10.reuse ;  /* 0x0000000a90907220 */ /* 0x080fe20000410000 */
[----:B------:R-:W3:Y:S01]  /*a050*/  MUFU.EX2 R164, R164 ;  /* 0x000000a400a47308 */ /* 0x000ee20000000800 */
[----:B--2---:R-:W-:Y:S01]  /*a060*/  FADD.FTZ R154, R179, R154 ;  /* 0x0000009ab39a7221 */ /* 0x004fe20000010000 */
[----:B------:R-:W-:Y:S01]  /*a070*/  @!P2 STS [R156+0x28800], R10 ;  /* 0x0288000a9c00a388 */ /* 0x000fe20000000800 */
[-C--:B------:R-:W-:Y:S01]  /*a080*/  FMUL.FTZ R145, R145, R10.reuse ;  /* 0x0000000a91917220 */ /* 0x080fe20000410000 */
[-C--:B------:R-:W-:Y:S01]  /*a090*/  FMUL.FTZ R148, R148, R10.reuse ;  /* 0x0000000a94947220 */ /* 0x080fe20000410000 */
[----:B------:R-:W-:Y:S01]  /*a0a0*/  FMUL.FTZ R149, R149, R10 ;  /* 0x0000000a95957220 */ /* 0x000fe20000410000 */
[----:B------:R2:W-:Y:S01]  /*a0b0*/  @!P2 STS [R156+0x28820], R11 ;  /* 0x0288200b9c00a388 */ /* 0x0005e20000000800 */
[-C--:B------:R-:W-:Y:S01]  /*a0c0*/  FMUL.FTZ R26, R26, R11.reuse ;  /* 0x0000000b1a1a7220 */ /* 0x080fe20000410000 */
[----:B------:R-:W4:Y:S01]  /*a0d0*/  MUFU.EX2 R20, R20 ;  /* 0x0000001400147308 */ /* 0x000f220000000800 */
[----:B0-----:R-:W-:Y:S01]  /*a0e0*/  FADD.FTZ R155, R15, R154 ;  /* 0x0000009a0f9b7221 */ /* 0x001fe20000010000 */
[----:B------:R-:W-:Y:S01]  /*a0f0*/  FADD.FTZ R154, R170, R153 ;  /* 0x00000099aa9a7221 */ /* 0x000fe20000010000 */
[----:B------:R-:W-:Y:S01]  /*a100*/  F2FP.BF16.F32.PACK_AB R153, R13, R12 ;  /* 0x0000000c0d99723e */ /* 0x000fe200000010ff */
[-C--:B------:R-:W-:Y:S01]  /*a110*/  FMUL.FTZ R27, R27, R11.reuse ;  /* 0x0000000b1b1b7220 */ /* 0x080fe20000410000 */
[----:B------:R-:W-:Y:S01]  /*a120*/  FMUL.FTZ R30, R30, R11 ;  /* 0x0000000b1e1e7220 */ /* 0x000fe20000410000 */
[----:B------:R-:W-:Y:S01]  /*a130*/  FADD.FTZ R21, R171, R154 ;  /* 0x0000009aab157221 */ /* 0x000fe20000010000 */
[----:B------:R-:W-:Y:S01]  /*a140*/  F2FP.BF16.F32.PACK_AB R154, R178, R163 ;  /* 0x000000a3b29a723e */ /* 0x000fe200000010ff */
[----:B------:R-:W0:Y:S01]  /*a150*/  MUFU.EX2 R181, R181 ;  /* 0x000000b500b57308 */ /* 0x000e220000000800 */
[C---:B---3--:R-:W-:Y:S01]  /*a160*/  FADD.FTZ R155, R164.reuse, R155 ;  /* 0x0000009ba49b7221 */ /* 0x048fe20000010000 */
[----:B------:R-:W-:Y:S01]  /*a170*/  F2FP.BF16.F32.PACK_AB R157, R164, R15 ;  /* 0x0000000fa49d723e */ /* 0x000fe200000010ff */
[----:B------:R-:W-:Y:S01]  /*a180*/  FMUL.FTZ R31, R31, R11 ;  /* 0x0000000b1f1f7220 */ /* 0x000fe20000410000 */
[----:B--2---:R-:W-:Y:S01]  /*a190*/  F2FP.BF16.F32.PACK_AB R156, R174, R167 ;  /* 0x000000a7ae9c723e */ /* 0x004fe200000010ff */
[-C--:B------:R-:W-:Y:S01]  /*a1a0*/  FMUL.FTZ R34, R34, R11.reuse ;  /* 0x0000000b22227220 */ /* 0x080fe20000410000 */
[-C--:B------:R-:W-:Y:S01]  /*a1b0*/  FMUL.FTZ R35, R35, R11.reuse ;  /* 0x0000000b23237220 */ /* 0x080fe20000410000 */
[-C--:B------:R-:W-:Y:S01]  /*a1c0*/  FMUL.FTZ R38, R38, R11.reuse ;  /* 0x0000000b26267220 */ /* 0x080fe20000410000 */
[----:B------:R-:W2:Y:S01]  /*a1d0*/  MUFU.EX2 R182, R182 ;  /* 0x000000b600b67308 */ /* 0x000ea20000000800 */
[----:B----4-:R-:W-:Y:S01]  /*a1e0*/  FADD.FTZ R158, R20, R155 ;  /* 0x0000009b149e7221 */ /* 0x010fe20000010000 */
        /* <DEDUP_REMOVED lines=16> */
[----:B------:R-:W-:Y:S01]  /*a2f0*/  F2FP.BF16.F32.PACK_AB R155, R179, R14 ;  /* 0x0000000eb39b723e */ /* 0x000fe200000010ff */
[----:B------:R-:W-:Y:S01]  /*a300*/  BAR.SYNC.DEFER_BLOCKING 0xf, 0x100 ;  /* 0x03c4000000007b1d */ /* 0x000fe20000010000 */
[-C--:B------:R-:W-:Y:S01]  /*a310*/  FMUL.FTZ R63, R63, R11.reuse ;  /* 0x0000000b3f3f7220 */ /* 0x080fe20000410000 */
[-C--:B------:R-:W-:Y:S01]  /*a320*/  FMUL.FTZ R66, R66, R11.reuse ;  /* 0x0000000b42427220 */ /* 0x080fe20000410000 */
[-C--:B------:R-:W-:Y:S01]  /*a330*/  FMUL.FTZ R67, R67, R11.reuse ;  /* 0x0000000b43437220 */ /* 0x080fe20000410000 */
[-C--:B------:R-:W-:Y:S01]  /*a340*/  FMUL.FTZ R70, R70, R11.reuse ;  /* 0x0000000b46467220 */ /* 0x080fe20000410000 */
[-C--:B------:R-:W-:Y:S01]  /*a350*/  FMUL.FTZ R71, R71, R11.reuse ;  /* 0x0000000b47477220 */ /* 0x080fe20000410000 */
[----:B------:R-:W2:Y:S01]  /*a360*/  MUFU.EX2 R168, R168 ;  /* 0x000000a800a87308 */ /* 0x000ea20000000800 */
[----:B---3--:R-:W-:Y:S01]  /*a370*/  FADD.FTZ R162, R183, R162 ;  /* 0x000000a2b7a27221 */ /* 0x008fe20000010000 */
        /* <DEDUP_REMOVED lines=16> */
[----:B------:R2:W-:Y:S01]  /*a480*/  STSM.16.M88.4 [R18+0x26800], R152 ;  /* 0x0268009812007844 */ /* 0x0005e20000000200 */
[-C--:B------:R-:W-:Y:S01]  /*a490*/  FMUL.FTZ R98, R98, R11.reuse ;  /* 0x0000000b62627220 */ /* 0x080fe20000410000 */
[-C--:B------:R-:W-:Y:S01]  /*a4a0*/  FMUL.FTZ R99, R99, R11.reuse ;  /* 0x0000000b63637220 */ /* 0x080fe20000410000 */
[-C--:B------:R-:W-:Y:S01]  /*a4b0*/  FMUL.FTZ R102, R102, R11.reuse ;  /* 0x0000000b66667220 */ /* 0x080fe20000410000 */
[-C--:B------:R-:W-:Y:S01]  /*a4c0*/  FMUL.FTZ R103, R103, R11.reuse ;  /* 0x0000000b67677220 */ /* 0x080fe20000410000 */
[----:B------:R-:W-:Y:S01]  /*a4d0*/  FMUL.FTZ R106, R106, R11 ;  /* 0x0000000b6a6a7220 */ /* 0x000fe20000410000 */
[----:B------:R4:W5:Y:S01]  /*a4e0*/  MUFU.EX2 R177, R159 ;  /* 0x0000009f00b17308 */ /* 0x0009620000000800 */
[C---:B---3--:R-:W-:Y:S01]  /*a4f0*/  FADD.FTZ R162, R4.reuse, R15 ;  /* 0x0000000f04a27221 */ /* 0x048fe20000010000 */
[----:B------:R-:W-:Y:S01]  /*a500*/  F2FP.BF16.F32.PACK_AB R163, R4, R3 ;  /* 0x0000000304a3723e */ /* 0x000fe200000010ff */
[-C--:B------:R-:W-:Y:S01]  /*a510*/  FMUL.FTZ R107, R107, R11.reuse ;  /* 0x0000000b6b6b7220 */ /* 0x080fe20000410000 */
[-C--:B------:R-:W-:Y:S01]  /*a520*/  FMUL.FTZ R110, R110, R11.reuse ;  /* 0x0000000b6e6e7220 */ /* 0x080fe20000410000 */
[-C--:B------:R-:W-:Y:S01]  /*a530*/  FMUL.FTZ R111, R111, R11.reuse ;  /* 0x0000000b6f6f7220 */ /* 0x080fe20000410000 */
[-C--:B------:R-:W-:Y:S01]  /*a540*/  FMUL.FTZ R114, R114, R11.reuse ;  /* 0x0000000b72727220 */ /* 0x080fe20000410000 */
[-C--:B------:R-:W-:Y:S01]  /*a550*/  FMUL.FTZ R115, R115, R11.reuse ;  /* 0x0000000b73737220 */ /* 0x080fe20000410000 */
[----:B------:R-:W3:Y:S01]  /*a560*/  MUFU.EX2 R165, R165 ;  /* 0x000000a500a57308 */ /* 0x000ee20000000800 */
[----:B0-----:R-:W-:Y:S01]  /*a570*/  FADD.FTZ R158, R175, R158 ;  /* 0x0000009eaf9e7221 */ /* 0x001fe20000010000 */
[----:B----4-:R-:W-:Y:S01]  /*a580*/  F2FP.BF16.F32.PACK_AB R159, R181, R20 ;  /* 0x00000014b59f723e */ /* 0x010fe200000010ff */
[-C--:B------:R-:W-:Y:S01]  /*a590*/  FMUL.FTZ R118, R118, R11.reuse ;  /* 0x0000000b76767220 */ /* 0x080fe20000410000 */
[-C--:B------:R-:W-:Y:S01]  /*a5a0*/  FMUL.FTZ R119, R119, R11.reuse ;  /* 0x0000000b77777220 */ /* 0x080fe20000410000 */
[-C--:B------:R-:W-:Y:S01]  /*a5b0*/  FMUL.FTZ R122, R122, R11.reuse ;  /* 0x0000000b7a7a7220 */ /* 0x080fe20000410000 */
[-C--:B------:R-:W-:Y:S01]  /*a5c0*/  FMUL.FTZ R123, R123, R11.reuse ;  /* 0x0000000b7b7b7220 */ /* 0x080fe20000410000 */
[-C--:B------:R-:W-:Y:S01]  /*a5d0*/  FMUL.FTZ R126, R126, R11.reuse ;  /* 0x0000000b7e7e7220 */ /* 0x080fe20000410000 */
[----:B------:R0:W4:Y:S01]  /*a5e0*/  MUFU.EX2 R166, R160 ;  /* 0x000000a000a67308 */ /* 0x0001220000000800 */
[----:B-----5:R-:W-:Y:S01]  /*a5f0*/  FADD.FTZ R15, R177, R162 ;  /* 0x000000a2b10f7221 */ /* 0x020fe20000010000 */
[-C--:B------:R-:W-:Y:S01]  /*a600*/  FMUL.FTZ R127, R127, R11.reuse ;  /* 0x0000000b7f7f7220 */ /* 0x080fe20000410000 */
[-C--:B------:R-:W-:Y:S01]  /*a610*/  FMUL.FTZ R130, R130, R11.reuse ;  /* 0x0000000b82827220 */ /* 0x080fe20000410000 */
[-C--:B------:R-:W-:Y:S01]  /*a620*/  FMUL.FTZ R131, R131, R11.reuse ;  /* 0x0000000b83837220 */ /* 0x080fe20000410000 */
[-C--:B------:R-:W-:Y:S01]  /*a630*/  FMUL.FTZ R134, R134, R11.reuse ;  /* 0x0000000b86867220 */ /* 0x080fe20000410000 */
[-C--:B------:R-:W-:Y:S01]  /*a640*/  FMUL.FTZ R135, R135, R11.reuse ;  /* 0x0000000b87877220 */ /* 0x080fe20000410000 */
[-C--:B------:R-:W-:Y:S01]  /*a650*/  FMUL.FTZ R138, R138, R11.reuse ;  /* 0x0000000b8a8a7220 */ /* 0x080fe20000410000 */
[----:B------:R-:W5:Y:S01]  /*a660*/  MUFU.EX2 R180, R180 ;  /* 0x000000b400b47308 */ /* 0x000f620000000800 */
[----:B---3--:R-:W-:Y:S01]  /*a670*/  FADD.FTZ R13, R165, R158 ;  /* 0x0000009ea50d7221 */ /* 0x008fe20000010000 */
[----:B------:R-:W-:Y:S01]  /*a680*/  F2FP.BF16.F32.PACK_AB R158, R171, R170 ;  /* 0x000000aaab9e723e */ /* 0x000fe200000010ff */
[-C--:B------:R-:W-:Y:S01]  /*a690*/  FMUL.FTZ R139, R139, R11.reuse ;  /* 0x0000000b8b8b7220 */ /* 0x080fe20000410000 */
[----:B0-----:R-:W-:Y:S01]  /*a6a0*/  F2FP.BF16.F32.PACK_AB R160, R175, R168 ;  /* 0x000000a8afa0723e */ /* 0x001fe200000010ff */
[-C--:B------:R-:W-:Y:S01]  /*a6b0*/  FMUL.FTZ R142, R142, R11.reuse ;  /* 0x0000000b8e8e7220 */ /* 0x080fe20000410000 */
[-C--:B------:R-:W-:Y:S01]  /*a6c0*/  FMUL.FTZ R143, R143, R11.reuse ;  /* 0x0000000b8f8f7220 */ /* 0x080fe20000410000 */
[----:B------:R2:W-:Y:S01]  /*a6d0*/  STSM.16.M88.4 [R23], R156 ;  /* 0x0000009c17007844 */ /* 0x0005e20000000200 */
[----:B------:R0:W3:Y:S01]  /*a6e0*/  MUFU.EX2 R12, R161 ;  /* 0x000000a1000c7308 */ /* 0x0000e20000000800 */
[----:B----4-:R-:W-:Y:S01]  /*a6f0*/  FADD.FTZ R15, R166, R15 ;  /* 0x0000000fa60f7221 */ /* 0x010fe20000010000 */
[-C--:B------:R-:W-:Y:S01]  /*a700*/  FMUL.FTZ R146, R146, R11.reuse ;  /* 0x0000000b92927220 */ /* 0x080fe20000410000 */
[-C--:B------:R-:W-:Y:S01]  /*a710*/  FMUL.FTZ R147, R147, R11.reuse ;  /* 0x0000000b93937220 */ /* 0x080fe20000410000 */
[-C--:B------:R-:W-:Y:S01]  /*a720*/  FMUL.FTZ R150, R150, R11.reuse ;  /* 0x0000000b96967220 */ /* 0x080fe20000410000 */
[----:B------:R-:W-:-:S03]  /*a730*/  FMUL.FTZ R151, R151, R11 ;  /* 0x0000000b97977220 */ /* 0x000fc60000410000 */
[----:B------:R-:W4:Y:S01]  /*a740*/  MUFU.EX2 R169, R169 ;  /* 0x000000a900a97308 */ /* 0x000f220000000800 */
[C---:B-----5:R-:W-:Y:S01]  /*a750*/  FADD.FTZ R14, R180.reuse, R13 ;  /* 0x0000000db40e7221 */ /* 0x060fe20000010000 */
[----:B------:R-:W-:Y:S02]  /*a760*/  F2FP.BF16.F32.PACK_AB R162, R180, R165 ;  /* 0x000000a5b4a2723e */ /* 0x000fe400000010ff */
[----:B0-----:R-:W-:Y:S02]  /*a770*/  F2FP.BF16.F32.PACK_AB R161, R183, R182 ;  /* 0x000000b6b7a1723e */ /* 0x001fe400000010ff */
[----:B------:R-:W-:Y:S02]  /*a780*/  F2FP.BF16.F32.PACK_AB R165, R166, R177 ;  /* 0x000000b1a6a5723e */ /* 0x000fe400000010ff */
[----:B------:R-:W0:Y:S01]  /*a790*/  MUFU.EX2 R167, R191 ;  /* 0x000000bf00a77308 */ /* 0x000e220000000800 */
[----:B---3--:R-:W-:Y:S01]  /*a7a0*/  FADD.FTZ R4, R12, R15 ;  /* 0x0000000f0c047221 */ /* 0x008fe20000010000 */
[----:B------:R2:W-:Y:S06]  /*a7b0*/  STSM.16.M88.4 [R19], R160 ;  /* 0x000000a013007844 */ /* 0x0005ec0000000200 */
[----:B------:R-:W3:Y:S01]  /*a7c0*/  MUFU.EX2 R172, R172 ;  /* 0x000000ac00ac7308 */ /* 0x000ee20000000800 */
[----:B----4-:R-:W-:-:S07]  /*a7d0*/  FADD.FTZ R13, R169, R14 ;  /* 0x0000000ea90d7221 */ /* 0x010fce0000010000 */
[----:B------:R-:W4:Y:S01]  /*a7e0*/  MUFU.EX2 R173, R173 ;  /* 0x000000ad00ad7308 */ /* 0x000f220000000800 */
[C---:B0-----:R-:W-:Y:S01]  /*a7f0*/  FADD.FTZ R4, R167.reuse, R4 ;  /* 0x00000004a7047221 */ /* 0x041fe20000010000 */
[----:B------:R-:W-:-:S06]  /*a800*/  F2FP.BF16.F32.PACK_AB R167, R167, R12 ;  /* 0x0000000ca7a7723e */ /* 0x000fcc00000010ff */
[----:B------:R-:W0:Y:S01]  /*a810*/  MUFU.EX2 R176, R176 ;  /* 0x000000b000b07308 */ /* 0x000e220000000800 */
[C---:B---3--:R-:W-:Y:S01]  /*a820*/  FADD.FTZ R14, R172.reuse, R13 ;  /* 0x0000000dac0e7221 */ /* 0x048fe20000010000 */
[----:B------:R-:W-:-:S03]  /*a830*/  F2FP.BF16.F32.PACK_AB R164, R172, R169 ;  /* 0x000000a9aca4723e */ /* 0x000fc600000010ff */
[----:B----4-:R-:W-:Y:S01]  /*a840*/  FADD.FTZ R3, R173, R14 ;  /* 0x0000000ead037221 */ /* 0x010fe20000010000 */
[----:B0-----:R-:W-:-:S03]  /*a850*/  F2FP.BF16.F32.PACK_AB R166, R176, R173 ;  /* 0x000000adb0a6723e */ /* 0x001fc600000010ff */
[----:B------:R-:W-:Y:S02]  /*a860*/  FADD.FTZ R3, R176, R3 ;  /* 0x00000003b0037221 */ /* 0x000fe40000010000 */
[----:B------:R2:W-:Y:S01]  /*a870*/  STSM.16.M88.4 [R22], R164 ;  /* 0x000000a416007844 */ /* 0x0005e20000000200 */
[----:B------:R-:W-:Y:S05]  /*a880*/  @!P0 BRA `(.L_x_4944) ;  /* 0x0000000000048947 */ /* 0x000fea0003800000 */
[----:B------:R-:W-:Y:S01]  /*a890*/  BPT.TRAP 0x1 ;  /* 0x000000040000795c */ /* 0x000fe20000300000 */
.L_x_4944:
[----:B------:R0:W3:Y:S01]  /*a8a0*/  SYNCS.PHASECHK.TRANS64.TRYWAIT P2, [UR21+0x28c50], R8 ;  /* 0x028c5008ff0075a7 */ /* 0x0000e20008040155 */
[----:B------:R-:W-:Y:S05]  /*a8b0*/  @!P0 BRA `(.L_x_4945) ;  /* 0x0000000000048947 */ /* 0x000fea0003800000 */
[----:B------:R-:W-:Y:S01]  /*a8c0*/  BPT.TRAP 0x1 ;  /* 0x000000040000795c */ /* 0x000fe20000300000 */
.L_x_4945:
[----:B---3--:R-:W-:Y:S05]  /*a8d0*/  @P2 BRA `(.L_x_4946) ;  /* 0x0000000000082947 */ /* 0x008fea0003800000 */
[----:B------:R-:W3:Y:S02]  /*a8e0*/  SYNCS.PHASECHK.TRANS64.TRYWAIT P2, [UR21+0x28c50], R8 ;  /* 0x028c5008ff0075a7 */ /* 0x000ee40008040155 */
[----:B---3--:R-:W-:Y:S05]  /*a8f0*/  @!P2 BRA `(.L_x_4947) ;  /* 0x000000a400aca947 */ /* 0x008fea0003800000 */
.L_x_4946:
        /* <DEDUP_REMOVED lines=34> */
.L_x_4948:
[----:B------:R-:W-:Y:S01]  /*ab20*/  UIADD3 UR21, UR21, 0x28c60, URZ ;  /* 0x00028c6015157890 */ /* 0x000fe2000fffe03f */
[----:B---3--:R-:W-:Y:S01]  /*ab30*/  IMAD.MOV.U32 R11, RZ, RZ, R6 ;  /* 0x000000ffff0b7224 */ /* 0x008fe200078e0006 */
[----:B------:R-:W-:Y:S01]  /*ab40*/  UMOV UR22, UR38 ;  /* 0x0000002600167c82 */ /* 0x000fe20008000000 */
[----:B------:R-:W-:Y:S01]  /*ab50*/  IMAD.MOV.U32 R10, RZ, RZ, R5 ;  /* 0x000000ffff0a7224 */ /* 0x000fe200078e0005 */
[----:B------:R-:W-:-:S09]  /*ab60*/  UPRMT UR21, UR40, 0x654, UR21 ;  /* 0x0000065428157896 */ /* 0x000fd20008000015 */
[----:B------:R-:W-:Y:S01]  /*ab70*/  SYNCS.ARRIVE.TRANS64.RED.A1T0 RZ, [UR21], RZ ;  /* 0x000000ffffff79a7 */ /* 0x000fe20008100415 */
[----:B------:R-:W-:Y:S05]  /*ab80*/  @P1 BRA `(.L_x_4949) ;  /* 0xffffffe000d81947 */ /* 0x000fea000383ffff */
[----:B01----:R-:W-:-:S07]  /*ab90*/  IMAD.MOV.U32 R8, RZ, RZ, R9 ;  /* 0x000000ffff087224 */ /* 0x003fce00078e0009 */
.L_x_4938:
[----:B------:R-:W-:-:S13]  /*aba0*/  ISETP.GE.AND P1, PT, R8, UR47, PT ;  /* 0x0000002f08007c0c */ /* 0x000fda000bf26270 */
[----:B------:R-:W-:Y:S05]  /*abb0*/  @!P1 BRA `(.L_x_4950) ;  /* 0x0000002800109947 */ /* 0x000fea0003800000 */
[----:B------:R-:W-:Y:S01]  /*abc0*/  IMAD.MOV.U32 R12, RZ, RZ, R6 ;  /* 0x000000ffff0c7224 */ /* 0x000fe200078e0006 */
[----:B------:R-:W-:Y:S01]  /*abd0*/  UMOV UR27, UR38 ;  /* 0x00000026001b7c82 */ /* 0x000fe20008000000 */
[----:B------:R-:W-:Y:S01]  /*abe0*/  IMAD.MOV.U32 R9, RZ, RZ, R5 ;  /* 0x000000ffff097224 */ /* 0x000fe200078e0005 */
[----:B------:R-:W-:Y:S01]  /*abf0*/  ULDC UR22, c[0x0][0x9e4] ;  /* 0x0002790000167ab9 */ /* 0x000fe20000000800 */
[----:B------:R-:W-:Y:S01]  /*ac00*/  ULDC UR23, c[0x0][0x9dc] ;  /* 0x0002770000177ab9 */ /* 0x000fe20000000800 */
[----:B------:R-:W-:Y:S01]  /*ac10*/  ULDC UR24, c[0x0][0x288] ;  /* 0x0000a20000187ab9 */ /* 0x000fe20000000800 */
[----:B------:R-:W-:Y:S01]  /*ac20*/  ULDC UR25, c[0x0][0x9d8] ;  /* 0x0002760000197ab9 */ /* 0x000fe20000000800 */
[----:B------:R-:W-:Y:S01]  /*ac30*/  ULDC UR21, c[0x0][0x988] ;  /* 0x0002620000157ab9 */ /* 0x000fe20000000800 */
[----:B------:R-:W-:-:S05]  /*ac40*/  ULDC UR26, c[0x0][0x9e0] ;  /* 0x00027800001a7ab9 */ /* 0x000fca0000000800 */
.L_x_4969:
[----:B------:R-:W-:-:S04]  /*ac50*/  UIADD3 UR38, UR27, 0x1, URZ ;  /* 0x000000011b267890 */ /* 0x000fc8000fffe03f */
[----:B------:R-:W-:-:S04]  /*ac60*/  UISETP.NE.AND UP0, UPT, UR38, 0x2, UPT ;  /* 0x000000022600788c */ /* 0x000fc8000bf05270 */
[----:B------:R-:W-:Y:S02]  /*ac70*/  USEL UR6, URZ, 0x1, UP0 ;  /* 0x000000013f067887 */ /* 0x000fe40008000000 */
[----:B------:R-:W-:Y:S02]  /*ac80*/  USEL UR38, UR38, URZ, UP0 ;  /* 0x0000003f26267287 */ /* 0x000fe40008000000 */
[----:B------:R-:W-:Y:S01]  /*ac90*/  ULOP3.LUT UR37, UR37, UR6, URZ, 0x3c, !UPT ;  /* 0x0000000625257292 */ /* 0x000fe2000f8e3c3f */
[----:B-12---:R-:W-:Y:S11]  /*aca0*/  @!P0 BRA `(.L_x_4951) ;  /* 0x0000000000048947 */ /* 0x006ff60003800000 */
[----:B------:R-:W-:Y:S01]  /*acb0*/  BPT.TRAP 0x1 ;  /* 0x000000040000795c */ /* 0x000fe20000300000 */
.L_x_4951:
[----:B------:R-:W-:Y:S01]  /*acc0*/  ULEA UR20, UR38, UR42, 0x3 ;  /* 0x0000002a26147291 */ /* 0x000fe2000f8e183f */
[----:B------:R-:W-:-:S04]  /*acd0*/  MOV R7, UR37 ;  /* 0x0000002500077c02 */ /* 0x000fc80008000f00 */
[----:B------:R-:W-:-:S04]  /*ace0*/  SHF.L.U32 R7, R7, 0x1f, RZ ;  /* 0x0000001f07077819 */ /* 0x000fc800000006ff */
[----:B------:R1:W3:Y:S01]  /*acf0*/  SYNCS.PHASECHK.TRANS64.TRYWAIT P1, [UR20+0x28c30], R7 ;  /* 0x028c3007ff0075a7 */ /* 0x0002e20008020154 */
[----:B------:R-:W-:Y:S05]  /*ad00*/  @!P0 BRA `(.L_x_4952) ;  /* 0x0000000000048947 */ /* 0x000fea0003800000 */
[----:B------:R-:W-:Y:S01]  /*ad10*/  BPT.TRAP 0x1 ;  /* 0x000000040000795c */ /* 0x000fe20000300000 */
.L_x_4952:
[----:B---3--:R-:W-:Y:S05]  /*ad20*/  @P1 BRA `(.L_x_4953) ;  /* 0x0000000000081947 */ /* 0x008fea0003800000 */
[----:B------:R-:W3:Y:S02]  /*ad30*/  SYNCS.PHASECHK.TRANS64.TRYWAIT P1, [UR20+0x28c30], R7 ;  /* 0x028c3007ff0075a7 */ /* 0x000ee40008020154 */
[----:B---3--:R-:W-:Y:S05]  /*ad40*/  @!P1 BRA `(.L_x_4954) ;  /* 0x000000a000b09947 */ /* 0x008fea0003800000 */
.L_x_4953:
[----:B------:R-:W-:Y:S01]  /*ad50*/  R2UR UR18, R0 ;  /* 0x00000000001272ca */ /* 0x000fe200000e0000 */
[----:B0-2---:R-:W-:Y:S01]  /*ad60*/  WARPGROUP.ARRIVE ;  /* 0x00000000000079c5 */ /* 0x005fe20000000000 */
        /* <DEDUP_REMOVED lines=21> */
.L_x_4955:
[----:B------:R-:W-:Y:S01]  /*aec0*/  UISETP.NE.AND UP1, UPT, UR51, URZ, UPT ;  /* 0x0000003f3300728c */ /* 0x000fe2000bf25270 */
[----:B------:R-:W-:Y:S01]  /*aed0*/  FMUL.FTZ R14, R158, UR25 ;  /* 0x000000199e0e7c20 */ /* 0x000fe20008410000 */
[----:B------:R-:W-:Y:S01]  /*aee0*/  FMUL.FTZ R21, R163, UR25 ;  /* 0x00000019a3157c20 */ /* 0x000fe20008410000 */
[----:B------:R-:W-:Y:S01]  /*aef0*/  FMUL.FTZ R158, R178, UR25 ;  /* 0x00000019b29e7c20 */ /* 0x000fe20008410000 */
[----:B------:R-:W-:Y:S01]  /*af00*/  VIADD R163, R185, UR44 ;  /* 0x0000002cb9a37c36 */ /* 0x000fe20008000000 */
[----:B------:R-:W0:Y:S01]  /*af10*/  LDC R178, c[0x0][0x2f0] ;  /* 0x0000bc00ffb27b82 */ /* 0x000e220000000800 */
[----:B------:R-:W-:Y:S01]  /*af20*/  PLOP3.LUT P1, PT, PT, PT, UP1, 0x80, 0x0 ;  /* 0x000000000000781c */ /* 0x000fe20003f2f018 */
[----:B------:R-:W-:Y:S01]  /*af30*/  FMUL.FTZ R192, R156, UR25 ;  /* 0x000000199cc07c20 */ /* 0x000fe20008410000 */
[----:B------:R-:W-:Y:S01]  /*af40*/  PLOP3.LUT P2, PT, PT, PT, UP1, 0x80, 0x0 ;  /* 0x000000000000781c */ /* 0x000fe20003f4f018 */
[----:B------:R-:W-:Y:S01]  /*af50*/  FMUL.FTZ R197, R165, UR25 ;  /* 0x00000019a5c57c20 */ /* 0x000fe20008410000 */
[----:B------:R-:W-:Y:S01]  /*af60*/  FMUL.FTZ R156, R174, UR25 ;  /* 0x00000019ae9c7c20 */ /* 0x000fe20008410000 */
[----:B------:R-:W-:Y:S01]  /*af70*/  @UP1 ULDC UR6, c[0x0][0x44c] ;  /* 0x0001130000061ab9 */ /* 0x000fe20000000800 */
[----:B------:R-:W-:Y:S01]  /*af80*/  FMUL.FTZ R174, R177, UR25 ;  /* 0x00000019b1ae7c20 */ /* 0x000fe20008410000 */
[----:B------:R-:W-:Y:S01]  /*af90*/  FMUL.FTZ R13, R155, UR25 ;  /* 0x000000199b0d7c20 */ /* 0x000fe20008410000 */
[----:B------:R-:W-:-:S02]  /*afa0*/  IMAD.SHL.U32 R177, R8, 0x40, RZ ;  /* 0x0000004008b17824 */ /* 0x000fc400078e00ff */
[----:B------:R-:W-:Y:S01]  /*afb0*/  FMUL.FTZ R155, R171, UR25 ;  /* 0x00000019ab9b7c20 */ /* 0x000fe20008410000 */
[----:B------:R-:W-:Y:S01]  /*afc0*/  UISETP.NE.AND UP0, UPT, UR50, URZ, UPT ;  /* 0x0000003f3200728c */ /* 0x000fe2000bf05270 */
[----:B------:R-:W-:Y:S01]  /*afd0*/  FMUL.FTZ R171, R172, UR25 ;  /* 0x00000019acab7c20 */ /* 0x000fe20008410000 */
[----:B------:R-:W-:Y:S01]  /*afe0*/  FMUL.FTZ R193, R157, UR25 ;  /* 0x000000199dc17c20 */ /* 0x000fe20008410000 */
[----:B------:R-:W-:Y:S01]  /*aff0*/  @P1 IMAD.HI.U32 R10, R163, UR6, RZ ;  /* 0x00000006a30a1c27 */ /* 0x000fe2000f8e00ff */
[----:B------:R-:W-:-:S03]  /*b000*/  @UP1 ULDC UR6, c[0x0][0x450] ;  /* 0x0001140000061ab9 */ /* 0x000fc60000000800 */
[----:B------:R-:W-:Y:S01]  /*b010*/  FMUL.FTZ R172, R173, UR25 ;  /* 0x00000019adac7c20 */ /* 0x000fe20008410000 */
[----:B------:R-:W-:Y:S01]  /*b020*/  FMUL.FTZ R191, R152, UR25 ;  /* 0x0000001998bf7c20 */ /* 0x000fe20008410000 */
[----:B------:R-:W-:Y:S01]  /*b030*/  FMUL.FTZ R5, R153, UR25 ;  /* 0x0000001999057c20 */ /* 0x000fe20008410000 */
[----:B------:R-:W-:Y:S01]  /*b040*/  @P2 SHF.R.U32.HI R163, RZ, UR6, R10 ;  /* 0x00000006ffa32c19 */ /* 0x000fe2000801160a */
[----:B------:R-:W-:Y:S01]  /*b050*/  UIADD3 UR6, UR20, 0x28c40, URZ ;  /* 0x00028c4014067890 */ /* 0x000fe2000fffe03f */
[----:B---3--:R-:W-:Y:S01]  /*b060*/  FMUL.FTZ R6, R154, UR25 ;  /* 0x000000199a067c20 */ /* 0x008fe20008410000 */
[----:B------:R-:W-:Y:S01]  /*b070*/  FMUL.FTZ R15, R159, UR25 ;  /* 0x000000199f0f7c20 */ /* 0x000fe20008410000 */
[----:B------:R-:W-:Y:S01]  /*b080*/  FMUL.FTZ R194, R160, UR25 ;  /* 0x00000019a0c27c20 */ /* 0x000fe20008410000 */
[----:B------:R-:W2:Y:S01]  /*b090*/  SHFL.IDX PT, R165, R163, RZ, 0x1c1f ;  /* 0x001c1fffa3a57589 */ /* 0x000ea200000e0000 */
[----:B------:R-:W-:Y:S01]  /*b0a0*/  UPRMT UR6, UR40, 0x654, UR6 ;  /* 0x0000065428067896 */ /* 0x000fe20008000006 */
        /* <DEDUP_REMOVED lines=14> */
[----:B------:R-:W-:Y:S01]  /*b190*/  IADD3 R11, -R2, 0x1, -R177 ;  /* 0x00000001020b7810 */ /* 0x000fe20007ffe9b1 */
[----:B------:R-:W-:Y:S01]  /*b1a0*/  FMUL.FTZ R161, R183, UR25 ;  /* 0x00000019b7a17c20 */ /* 0x000fe20008410000 */
[----:B------:R-:W-:Y:S01]  /*b1b0*/  PLOP3.LUT P1, PT, PT, PT, UP0, 0x40, 0x0 ;  /* 0x000000000000781c */ /* 0x000fe20003f2e808 */
[----:B------:R-:W3:Y:S01]  /*b1c0*/  MUFU.TANH R191, R191 ;  /* 0x000000bf00bf7308 */ /* 0x000ee20000002400 */
[----:B------:R-:W-:Y:S01]  /*b1d0*/  SYNCS.ARRIVE.TRANS64.RED.A1T0 RZ, [UR6], RZ ;  /* 0x000000ffffff79a7 */ /* 0x000fe20008100406 */
[----:B0-----:R-:W-:Y:S01]  /*b1e0*/  IMAD R11, R178, UR49, R11 ;  /* 0x00000031b20b7c24 */ /* 0x001fe2000f8e020b */
[----:B------:R-:W-:-:S03]  /*b1f0*/  ULOP3.LUT UR6, URZ, UR23, URZ, 0x33, !UPT ;  /* 0x000000173f067292 */ /* 0x000fc6000f8e333f */
[----:B------:R-:W-:Y:S02]  /*b200*/  VIADD R11, R11, -UR24 ;  /* 0x800000180b0b7c36 */ /* 0x000fe40008000000 */
[----:B------:R-:W0:Y:S02]  /*b210*/  MUFU.TANH R5, R5 ;  /* 0x0000000500057308 */ /* 0x000e240000002400 */
[C---:B------:R-:W-:Y:S02]  /*b220*/  VIADD R182, R11.reuse, UR26 ;  /* 0x0000001a0bb67c36 */ /* 0x040fe40008000000 */
[----:B------:R-:W-:-:S03]  /*b230*/  VIADD R183, R11, UR6 ;  /* 0x000000060bb77c36 */ /* 0x000fc60008000000 */
[----:B--2---:R-:W-:Y:S01]  /*b240*/  IADD3 R179, R182, R165, RZ ;  /* 0x000000a5b6b37210 */ /* 0x004fe20007ffe0ff */
        /* <DEDUP_REMOVED lines=31> */
[----:B--234-:R-:W-:Y:S05]  /*b440*/  @P1 BRA `(.L_x_4956) ;  /* 0x00000000005c1947 */ /* 0x01cfea0003800000 */
[----:B------:R-:W-:Y:S01]  /*b450*/  IMAD R10, R178, UR49, R165 ;  /* 0x00000031b20a7c24 */ /* 0x000fe2000f8e02a5 */
[----:B------:R-:W-:Y:S03]  /*b460*/  BSSY B0, `(.L_x_4957) ;  /* 0x0000011000007945 */ /* 0x000fe60003800000 */
[----:B------:R-:W-:-:S05]  /*b470*/  VIADD R162, R10, -UR24 ;  /* 0x800000180aa27c36 */ /* 0x000fca0008000000 */
[----:B------:R-:W-:-:S13]  /*b480*/  ISETP.GT.AND P1, PT, R162, -0x1, PT ;  /* 0xffffffffa200780c */ /* 0x000fda0003f24270 */
[----:B------:R-:W-:Y:S05]  /*b490*/  @P1 BRA `(.L_x_4958) ;  /* 0x0000000000201947 */ /* 0x000fea0003800000 */
[----:B------:R-:W-:Y:S01]  /*b4a0*/  IMAD.U32 R164, RZ, RZ, UR22 ;  /* 0x00000016ffa47e24 */ /* 0x000fe2000f8e00ff */
[----:B------:R-:W-:-:S04]  /*b4b0*/  LOP3.LUT R165, RZ, R162, RZ, 0x33, !PT ;  /* 0x000000a2ffa57212 */ /* 0x000fc800078e33ff */
[----:B------:R-:W-:-:S13]  /*b4c0*/  ISETP.NE.AND P1, PT, R164, 0x1, PT ;  /* 0x00000001a400780c */ /* 0x000fda0003f25270 */
[----:B------:R-:W2:Y:S02]  /*b4d0*/  @P1 LDC.64 R10, c[0x0][0x9e8] ;  /* 0x00027a00ff0a1b82 */ /* 0x000ea40000000a00 */
[----:B--2---:R-:W-:-:S05]  /*b4e0*/  @P1 IMAD.HI.U32 R10, R165, R10, RZ ;  /* 0x0000000aa50a1227 */ /* 0x004fca00078e00ff */
[----:B------:R-:W-:-:S04]  /*b4f0*/  @P1 SHF.R.U32.HI R165, RZ, R11, R10 ;  /* 0x0000000bffa51219 */ /* 0x000fc8000001160a */
[----:B------:R-:W-:Y:S01]  /*b500*/  LOP3.LUT R162, RZ, R165, RZ, 0x33, !PT ;  /* 0x000000a5ffa27212 */ /* 0x000fe200078e33ff */
[----:B------:R-:W-:Y:S06]  /*b510*/  BRA `(.L_x_4959) ;  /* 0x0000000000147947 */ /* 0x000fec0003800000 */
.L_x_4958:
[----:B------:R-:W-:-:S05]  /*b520*/  IMAD.U32 R164, RZ, RZ, UR22 ;  /* 0x00000016ffa47e24 */ /* 0x000fca000f8e00ff */
[----:B------:R-:W-:-:S13]  /*b530*/  ISETP.NE.AND P1, PT, R164, 0x1, PT ;  /* 0x00000001a400780c */ /* 0x000fda0003f25270 */
[----:B------:R-:W2:Y:S02]  /*b540*/  @P1 LDC.64 R10, c[0x0][0x9e8] ;  /* 0x00027a00ff0a1b82 */ /* 0x000ea40000000a00 */
[----:B--2---:R-:W-:-:S05]  /*b550*/  @P1 IMAD.HI.U32 R10, R162, R10, RZ ;  /* 0x0000000aa20a1227 */ /* 0x004fca00078e00ff */
[----:B------:R-:W-:-:S07]  /*b560*/  @P1 SHF.R.U32.HI R162, RZ, R11, R10 ;  /* 0x0000000bffa21219 */ /* 0x000fce000001160a */
.L_x_4959:
[----:B------:R-:W-:Y:S05]  /*b570*/  BSYNC B0 ;  /* 0x0000000000007941 */ /* 0x000fea0003800000 */
.L_x_4957:
[----:B------:R-:W-:-:S04]  /*b580*/  IMAD R11, R162, R164, -R177 ;  /* 0x000000a4a20b7224 */ /* 0x000fc800078e0ab1 */
[----:B------:R-:W-:-:S05]  /*b590*/  IMAD.IADD R10, R11, 0x1, -R2 ;  /* 0x000000010b0a7824 */ /* 0x000fca00078e0a02 */
[----:B------:R-:W-:Y:S02]  /*b5a0*/  VIADDMNMX R179, R10, R164, R179, PT ;  /* 0x000000a40ab37246 */ /* 0x000fe400038001b3 */
[----:B------:R-:W-:-:S07]  /*b5b0*/  VIMNMX R181, R181, R10, !PT ;  /* 0x0000000ab5b57248 */ /* 0x000fce0007fe0100 */
.L_x_4956:
[----:B------:R-:W-:Y:S01]  /*b5c0*/  ISETP.GT.AND P1, PT, R8, -0x1, PT ;  /* 0xffffffff0800780c */ /* 0x000fe20003f24270 */
[----:B------:R2:W3:Y:S01]  /*b5d0*/  SHFL.IDX PT, R11, R163, 0x1, 0x1c1f ;  /* 0x003c1f00a30b7f89 */ /* 0x0004e200000e0000 */
[----:B------:R-:W-:Y:S02]  /*b5e0*/  UISETP.NE.AND UP0, UPT, UR50, URZ, UPT ;  /* 0x0000003f3200728c */ /* 0x000fe4000bf05270 */
[C---:B------:R-:W-:Y:S02]  /*b5f0*/  ISETP.GT.AND P4, PT, R181.reuse, 0x1, P1 ;  /* 0x00000001b500780c */ /* 0x040fe40000f84270 */
[----:B------:R-:W-:Y:S02]  /*b600*/  ISETP.GT.AND P5, PT, R181, RZ, P1 ;  /* 0x000000ffb500720c */ /* 0x000fe40000fa4270 */
[C---:B------:R-:W-:Y:S02]  /*b610*/  ISETP.LT.OR P4, PT, R179.reuse, 0x2, P4 ;  /* 0x00000002b300780c */ /* 0x040fe40002781670 */
[----:B------:R-:W-:-:S02]  /*b620*/  ISETP.LT.OR P5, PT, R179, 0x1, P5 ;  /* 0x00000001b300780c */ /* 0x000fc40002fa1670 */
[----:B0-----:R-:W-:Y:S02]  /*b630*/  FSEL R162, R5, -INF , !P4 ;  /* 0xff80000005a27808 */ /* 0x001fe40006000000 */
[----:B------:R-:W-:Y:S02]  /*b640*/  ISETP.GT.AND P4, PT, R181, 0x18, P1 ;  /* 0x00000018b500780c */ /* 0x000fe40000f84270 */
[----:B------:R-:W-:Y:S02]  /*b650*/  FSEL R180, R191, -INF , !P5 ;  /* 0xff800000bfb47808 */ /* 0x000fe40006800000 */
[----:B------:R-:W-:Y:S02]  /*b660*/  ISETP.LT.OR P4, PT, R179, 0x19, P4 ;  /* 0x00000019b300780c */ /* 0x000fe40002781670 */
[C---:B------:R-:W-:Y:S02]  /*b670*/  ISETP.GT.AND P6, PT, R181.reuse, 0x8, P1 ;  /* 0x00000008b500780c */ /* 0x040fe40000fc4270 */
[----:B------:R-:W-:-:S02]  /*b680*/  ISETP.GT.AND P2, PT, R181, 0x9, P1 ;  /* 0x00000009b500780c */ /* 0x000fc40000f44270 */
[C---:B------:R-:W-:Y:S02]  /*b690*/  ISETP.GT.AND P3, PT, R181.reuse, 0x10, P1 ;  /* 0x00000010b500780c */ /* 0x040fe40000f64270 */
[C---:B------:R-:W-:Y:S02]  /*b6a0*/  ISETP.GT.AND P5, PT, R181.reuse, 0x11, P1 ;  /* 0x00000011b500780c */ /* 0x040fe40000fa4270 */
[----:B------:R-:W-:Y:S02]  /*b6b0*/  FSEL R167, R196, -INF , !P4 ;  /* 0xff800000c4a77808 */ /* 0x000fe40006000000 */
[----:B------:R-:W-:Y:S02]  /*b6c0*/  ISETP.GT.AND P4, PT, R181, 0x29, P1 ;  /* 0x00000029b500780c */ /* 0x000fe40000f84270 */
[C---:B------:R-:W-:Y:S02]  /*b6d0*/  ISETP.LT.OR P6, PT, R179.reuse, 0x9, P6 ;  /* 0x00000009b300780c */ /* 0x040fe400037c1670 */
[----:B------:R-:W-:-:S02]  /*b6e0*/  ISETP.LT.OR P2, PT, R179, 0xa, P2 ;  /* 0x0000000ab300780c */ /* 0x000fc40001741670 */
[C---:B------:R-:W-:Y:S02]  /*b6f0*/  ISETP.LT.OR P3, PT, R179.reuse, 0x11, P3 ;  /* 0x00000011b300780c */ /* 0x040fe40001f61670 */
[C---:B------:R-:W-:Y:S02]  /*b700*/  ISETP.LT.OR P5, PT, R179.reuse, 0x12, P5 ;  /* 0x00000012b300780c */ /* 0x040fe40002fa1670 */
[----:B------:R-:W-:Y:S02]  /*b710*/  ISETP.LT.OR P4, PT, R179, 0x2a, P4 ;  /* 0x0000002ab300780c */ /* 0x000fe40002781670 */
[----:B--2---:R-:W-:Y:S02]  /*b720*/  FSEL R163, R192, -INF , !P6 ;  /* 0xff800000c0a37808 */ /* 0x004fe40007000000 */
[----:B------:R-:W-:Y:S02]  /*b730*/  FSEL R164, R193, -INF , !P2 ;  /* 0xff800000c1a47808 */ /* 0x000fe40005000000 */
[----:B------:R-:W-:-:S02]  /*b740*/  FSEL R165, R194, -INF , !P3 ;  /* 0xff800000c2a57808 */ /* 0x000fc40005800000 */
        /* <DEDUP_REMOVED lines=19> */
[----:B---3--:R-:W-:Y:S01]  /*b880*/  IMAD.IADD R181, R183, 0x1, R11 ;  /* 0x00000001b7b57824 */ /* 0x008fe200078e020b */
[C---:B------:R-:W-:Y:S02]  /*b890*/  ISETP.LT.OR P6, PT, R179.reuse, 0x31, P6 ;  /* 0x00000031b300780c */ /* 0x040fe400037c1670 */
[C---:B------:R-:W-:Y:S02]  /*b8a0*/  ISETP.LT.OR P2, PT, R179.reuse, 0x32, P2 ;  /* 0x00000032b300780c */ /* 0x040fe40001741670 */
[C---:B------:R-:W-:Y:S02]  /*b8b0*/  ISETP.LT.OR P3, PT, R179.reuse, 0x39, P3 ;  /* 0x00000039b300780c */ /* 0x040fe40001f61670 */
[----:B------:R-:W-:Y:S02]  /*b8c0*/  ISETP.LT.OR P5, PT, R179, 0x3a, P5 ;  /* 0x0000003ab300780c */ /* 0x000fe40002fa1670 */
[----:B------:R-:W-:-:S02]  /*b8d0*/  IADD3 R179, R182, R11, RZ ;  /* 0x0000000bb6b37210 */ /* 0x000fc40007ffe0ff */
[----:B------:R-:W-:Y:S02]  /*b8e0*/  FSEL R173, R173, -INF , !P6 ;  /* 0xff800000adad7808 */ /* 0x000fe40007000000 */
[----:B------:R-:W-:Y:S02]  /*b8f0*/  FSEL R174, R174, -INF , !P2 ;  /* 0xff800000aeae7808 */ /* 0x000fe40005000000 */
[----:B------:R-:W-:Y:S02]  /*b900*/  FSEL R175, R175, -INF , !P3 ;  /* 0xff800000afaf7808 */ /* 0x000fe40005800000 */
[----:B------:R-:W-:Y:S01]  /*b910*/  FSEL R176, R176, -INF , !P5 ;  /* 0xff800000b0b07808 */ /* 0x000fe20006800000 */
[----:B------:R-:W-:Y:S06]  /*b920*/  @P4 BRA `(.L_x_4960) ;  /* 0x00000000005c4947 */ /* 0x000fec0003800000 */
        /* <DEDUP_REMOVED lines=13> */
.L_x_4962:
[----:B------:R-:W-:-:S05]  /*ba00*/  IMAD.U32 R182, RZ, RZ, UR22 ;  /* 0x00000016ffb67e24 */ /* 0x000fca000f8e00ff */
[----:B------:R-:W-:-:S13]  /*ba10*/  ISETP.NE.AND P2, PT, R182, 0x1, PT ;  /* 0x00000001b600780c */ /* 0x000fda0003f45270 */
[----:B------:R-:W0:Y:S02]  /*ba20*/  @P2 LDC.64 R10, c[0x0][0x9e8] ;  /* 0x00027a00ff0a2b82 */ /* 0x000e240000000a00 */
[----:B0-----:R-:W-:-:S05]  /*ba30*/  @P2 IMAD.HI.U32 R10, R178, R10, RZ ;  /* 0x0000000ab20a2227 */ /* 0x001fca00078e00ff */
[----:B------:R-:W-:-:S07]  /*ba40*/  @P2 SHF.R.U32.HI R178, RZ, R11, R10 ;  /* 0x0000000bffb22219 */ /* 0x000fce000001160a */
.L_x_4963:
[----:B------:R-:W-:Y:S05]  /*ba50*/  BSYNC B0 ;  /* 0x0000000000007941 */ /* 0x000fea0003800000 */
.L_x_4961:
[----:B------:R-:W-:-:S04]  /*ba60*/  IMAD R177, R178, R182, -R177 ;  /* 0x000000b6b2b17224 */ /* 0x000fc800078e0ab1 */
[----:B------:R-:W-:-:S05]  /*ba70*/  IMAD.IADD R10, R177, 0x1, -R2 ;  /* 0x00000001b10a7824 */ /* 0x000fca00078e0a02 */
[----:B------:R-:W-:Y:S02]  /*ba80*/  VIADDMNMX R179, R10, R182, R179, PT ;  /* 0x000000b60ab37246 */ /* 0x000fe400038001b3 */
[----:B------:R-:W-:-:S07]  /*ba90*/  VIMNMX R181, R181, R10, !PT ;  /* 0x0000000ab5b57248 */ /* 0x000fce0007fe0100 */
.L_x_4960:
[----:B------:R-:W-:Y:S01]  /*baa0*/  FMNMX.FTZ R5, R180, R9, !PT ;  /* 0x00000009b4057209 */ /* 0x000fe20007810000 */
[----:B------:R-:W-:Y:S01]  /*bab0*/  UMOV UR10, UR21 ;  /* 0x00000015000a7c82 */ /* 0x000fe20008000000 */
[C---:B------:R-:W-:Y:S02]  /*bac0*/  ISETP.GT.AND P3, PT, R181.reuse, RZ, P1 ;  /* 0x000000ffb500720c */ /* 0x040fe40000f64270 */
        /* <DEDUP_REMOVED lines=35> */
[----:B------:R-:W-:Y:S02]  /*bd00*/  FSEL R152, R152, -INF , !P6 ;  /* 0xff80000098987808 */ /* 0x000fe40007000000 */
[----:B------:R-:W-:Y:S02]  /*bd10*/  ISETP.LT.OR P2, PT, R179, 0x1a, P2 ;  /* 0x0000001ab300780c */ /* 0x000fe40001741670 */
[----:B------:R-:W-:Y:S02]  /*bd20*/  ISETP.GT.AND P5, PT, R181, 0x21, P1 ;  /* 0x00000021b500780c */ /* 0x000fe40000fa4270 */
[----:B------:R-:W-:Y:S02]  /*bd30*/  FSEL R153, R153, -INF , !P2 ;  /* 0xff80000099997808 */ /* 0x000fe40005000000 */
[----:B------:R-:W-:Y:S02]  /*bd40*/  ISETP.GT.AND P4, PT, R181, 0x28, P1 ;  /* 0x00000028b500780c */ /* 0x000fe40000f84270 */
[----:B------:R-:W-:-:S02]  /*bd50*/  ISETP.LT.OR P5, PT, R179, 0x22, P5 ;  /* 0x00000022b300780c */ /* 0x000fc40002fa1670 */
[----:B------:R-:W-:Y:S02]  /*bd60*/  ISETP.LT.OR P4, PT, R179, 0x29, P4 ;  /* 0x00000029b300780c */ /* 0x000fe40002781670 */
[----:B------:R-:W-:Y:S02]  /*bd70*/  ISETP.GT.AND P6, PT, R181, 0x29, P1 ;  /* 0x00000029b500780c */ /* 0x000fe40000fc4270 */
[----:B------:R-:W-:Y:S02]  /*bd80*/  FSEL R155, R155, -INF , !P5 ;  /* 0xff8000009b9b7808 */ /* 0x000fe40006800000 */
[----:B0-----:R-:W-:Y:S02]  /*bd90*/  FMNMX.FTZ R11, R10, R5, !PT ;  /* 0x000000050a0b7209 */ /* 0x001fe40007810000 */
[----:B------:R-:W-:Y:S02]  /*bda0*/  FSEL R156, R156, -INF , !P4 ;  /* 0xff8000009c9c7808 */ /* 0x000fe40006000000 */
[C---:B------:R-:W-:Y:S01]  /*bdb0*/  ISETP.GT.AND P2, PT, R181.reuse, 0x30, P1 ;  /* 0x00000030b500780c */ /* 0x040fe20000f44270 */
[----:B------:R-:W0:Y:S01]  /*bdc0*/  SHFL.BFLY PT, R178, R11, 0x1, 0x1f ;  /* 0x0c201f000bb27f89 */ /* 0x000e2200000e0000 */
[----:B------:R-:W-:-:S02]  /*bdd0*/  ISETP.GT.AND P5, PT, R181, 0x31, P1 ;  /* 0x00000031b500780c */ /* 0x000fc40000fa4270 */
[----:B------:R-:W-:Y:S02]  /*bde0*/  ISETP.GT.AND P4, PT, R181, 0x38, P1 ;  /* 0x00000038b500780c */ /* 0x000fe40000f84270 */
[C---:B------:R-:W-:Y:S02]  /*bdf0*/  ISETP.LT.OR P6, PT, R179.reuse, 0x2a, P6 ;  /* 0x0000002ab300780c */ /* 0x040fe400037c1670 */
[C---:B------:R-:W-:Y:S02]  /*be00*/  ISETP.LT.OR P2, PT, R179.reuse, 0x31, P2 ;  /* 0x00000031b300780c */ /* 0x040fe40001741670 */
[C---:B------:R-:W-:Y:S02]  /*be10*/  ISETP.LT.OR P5, PT, R179.reuse, 0x32, P5 ;  /* 0x00000032b300780c */ /* 0x040fe40002fa1670 */
[----:B------:R-:W-:Y:S02]  /*be20*/  ISETP.LT.OR P4, PT, R179, 0x39, P4 ;  /* 0x00000039b300780c */ /* 0x000fe40002781670 */
[----:B------:R-:W-:-:S02]  /*be30*/  FSEL R159, R159, -INF , !P5 ;  /* 0xff8000009f9f7808 */ /* 0x000fc40006800000 */
[----:B------:R-:W-:Y:S02]  /*be40*/  FSEL R160, R160, -INF , !P4 ;  /* 0xff800000a0a07808 */ /* 0x000fe40006000000 */
[----:B0-----:R-:W-:Y:S02]  /*be50*/  FMNMX.FTZ R5, R11, R178, !PT ;  /* 0x000000b20b057209 */ /* 0x001fe40007810000 */
[----:B------:R-:W-:Y:S02]  /*be60*/  FSEL R11, R6, -INF , !P3 ;  /* 0xff800000060b7808 */ /* 0x000fe40005800000 */
[----:B------:R-:W-:Y:S02]  /*be70*/  ISETP.GT.AND P3, PT, R181, 0x20, P1 ;  /* 0x00000020b500780c */ /* 0x000fe40000f64270 */
[----:B------:R-:W-:Y:S02]  /*be80*/  FMNMX.FTZ R6, R11, R12, !PT ;  /* 0x0000000c0b067209 */ /* 0x000fe40007810000 */
[----:B------:R-:W-:-:S02]  /*be90*/  ISETP.LT.OR P3, PT, R179, 0x21, P3 ;  /* 0x00000021b300780c */ /* 0x000fc40001f61670 */
[----:B------:R-:W-:Y:S02]  /*bea0*/  FMNMX.FTZ R177, R13, R6, !PT ;  /* 0x000000060db17209 */ /* 0x000fe40007810000 */
[----:B------:R-:W-:Y:S02]  /*beb0*/  FSEL R154, R154, -INF , !P3 ;  /* 0xff8000009a9a7808 */ /* 0x000fe40005800000 */
[----:B------:R-:W-:Y:S02]  /*bec0*/  FMNMX.FTZ R6, R14, R177, !PT ;  /* 0x000000b10e067209 */ /* 0x000fe40007810000 */
[----:B------:R-:W-:Y:S02]  /*bed0*/  FSETP.NEU.FTZ.AND P3, PT, R5, -INF , PT ;  /* 0xff8000000500780b */ /* 0x000fe40003f7d000 */
[----:B------:R-:W-:Y:S02]  /*bee0*/  FMNMX.FTZ R177, R15, R6, !PT ;  /* 0x000000060fb17209 */ /* 0x000fe40007810000 */
[----:B------:R-:W-:-:S02]  /*bef0*/  ISETP.GT.AND P1, PT, R181, 0x39, P1 ;  /* 0x00000039b500780c */ /* 0x000fc40000f24270 */
[----:B------:R-:W-:Y:S01]  /*bf00*/  FMNMX.FTZ R6, R20, R177, !PT ;  /* 0x000000b114067209 */ /* 0x000fe20007810000 */
[----:B------:R-:W-:Y:S01]  /*bf10*/  FMUL.FTZ R177, R5, UR10 ;  /* 0x0000000a05b17c20 */ /* 0x000fe20008410000 */
[----:B------:R-:W-:Y:S02]  /*bf20*/  FSEL R178, R158, -INF , !P2 ;  /* 0xff8000009eb27808 */ /* 0x000fe40005000000 */
[----:B------:R-:W-:Y:S02]  /*bf30*/  FMNMX.FTZ R183, R21, R6, !PT ;  /* 0x0000000615b77209 */ /* 0x000fe40007810000 */
[----:B------:R-:W-:Y:S02]  /*bf40*/  FSEL R177, R177, RZ, P3 ;  /* 0x000000ffb1b17208 */ /* 0x000fe40001800000 */
[----:B------:R-:W-:Y:S02]  /*bf50*/  FMNMX.FTZ R6, R152, R183, !PT ;  /* 0x000000b798067209 */ /* 0x000fe40007810000 */
[----:B------:R-:W-:Y:S01]  /*bf60*/  ISETP.LT.OR P1, PT, R179, 0x3a, P1 ;  /* 0x0000003ab300780c */ /* 0x000fe20000f21670 */
[--C-:B------:R-:W-:Y:S01]  /*bf70*/  FFMA.FTZ R10, R180, UR10, -R177.reuse ;  /* 0x0000000ab40a7c23 */ /* 0x100fe200080108b1 */
[----:B------:R-:W-:Y:S01]  /*bf80*/  FMNMX.FTZ R183, R153, R6, !PT ;  /* 0x0000000699b77209 */ /* 0x000fe20007810000 */
[--C-:B------:R-:W-:Y:S01]  /*bf90*/  FFMA.FTZ R180, R162, UR10, -R177.reuse ;  /* 0x0000000aa2b47c23 */ /* 0x100fe200080108b1 */
[----:B------:R-:W-:Y:S01]  /*bfa0*/  FSEL R162, R157, -INF , !P6 ;  /* 0xff8000009da27808 */ /* 0x000fe20007000000 */
[----:B------:R-:W-:Y:S01]  /*bfb0*/  FFMA.FTZ R158, R163, UR10, -R177 ;  /* 0x0000000aa39e7c23 */ /* 0x000fe200080108b1 */
[----:B------:R-:W-:Y:S01]  /*bfc0*/  FMNMX.FTZ R6, R154, R183, !PT ;  /* 0x000000b79a067209 */ /* 0x000fe20007810000 */
[----:B------:R0:W-:Y:S01]  /*bfd0*/  MUFU.EX2 R157, R180 ;  /* 0x000000b4009d7308 */ /* 0x0001e20000000800 */
[----:B------:R-:W-:-:S02]  /*bfe0*/  FSEL R179, R161, -INF , !P1 ;  /* 0xff800000a1b37808 */ /* 0x000fc40004800000 */
[----:B------:R-:W-:Y:S02]  /*bff0*/  FMNMX.FTZ R181, R155, R6, !PT ;  /* 0x000000069bb57209 */ /* 0x000fe40007810000 */
[----:B------:R-:W-:Y:S02]  /*c000*/  IADD3 R183, -R17, RZ, RZ ;  /* 0x000000ff11b77210 */ /* 0x000fe40007ffe1ff */
[----:B------:R-:W-:Y:S01]  /*c010*/  FMNMX.FTZ R181, R156, R181, !PT ;  /* 0x000000b59cb57209 */ /* 0x000fe20007810000 */
[----:B------:R-:W-:Y:S01]  /*c020*/  MUFU.EX2 R10, R10 ;  /* 0x0000000a000a7308 */ /* 0x000fe20000000800 */
[--C-:B0-----:R-:W-:Y:S01]  /*c030*/  FFMA.FTZ R180, R164, UR10, -R177.reuse ;  /* 0x0000000aa4b47c23 */ /* 0x101fe200080108b1 */
[--C-:B------:R-:W-:Y:S01]  /*c040*/  FFMA.FTZ R164, R166, UR10, -R177.reuse ;  /* 0x0000000aa6a47c23 */ /* 0x100fe200080108b1 */
[----:B------:R-:W-:Y:S01]  /*c050*/  FMNMX.FTZ R181, R162, R181, !PT ;  /* 0x000000b5a2b57209 */ /* 0x000fe20007810000 */
[--C-:B------:R-:W-:Y:S01]  /*c060*/  FFMA.FTZ R166, R168, UR10, -R177.reuse ;  /* 0x0000000aa8a67c23 */ /* 0x100fe200080108b1 */
[----:B------:R-:W-:Y:S01]  /*c070*/  FFMA.FTZ R168, R170, UR10, -R177 ;  /* 0x0000000aaaa87c23 */ /* 0x000fe200080108b1 */
[----:B------:R-:W-:-:S02]  /*c080*/  FSEL R170, R5, RZ, P3 ;  /* 0x000000ff05aa7208 */ /* 0x000fc40001800000 */
[----:B------:R-:W-:Y:S01]  /*c090*/  FMNMX.FTZ R6, R178, R181, !PT ;  /* 0x000000b5b2067209 */ /* 0x000fe20007810000 */
[----:B------:R-:W-:Y:S01]  /*c0a0*/  MUFU.EX2 R158, R158 ;  /* 0x0000009e009e7308 */ /* 0x000fe20000000800 */
[----:B------:R-:W-:Y:S01]  /*c0b0*/  ISETP.NE.AND P2, PT, R2, R183, PT ;  /* 0x000000b70200720c */ /* 0x000fe20003f45270 */
[----:B------:R-:W-:Y:S01]  /*c0c0*/  FADD.FTZ R9, -R170, R9 ;  /* 0x00000009aa097221 */ /* 0x000fe20000010100 */
[----:B------:R-:W-:-:S03]  /*c0d0*/  FMNMX.FTZ R163, R159, R6, !PT ;  /* 0x000000069fa37209 */ /* 0x000fc60007810000 */
[----:B------:R-:W-:Y:S01]  /*c0e0*/  FMUL.FTZ R9, R9, UR10 ;  /* 0x0000000a09097c20 */ /* 0x000fe20008410000 */
[----:B------:R-:W-:Y:S01]  /*c0f0*/  FMNMX.FTZ R6, R160, R163, !PT ;  /* 0x000000a3a0067209 */ /* 0x000fe20007810000 */
[--C-:B------:R-:W-:Y:S01]  /*c100*/  FFMA.FTZ R163, R165, UR10, -R177.reuse ;  /* 0x0000000aa5a37c23 */ /* 0x100fe200080108b1 */
[----:B------:R0:W-:Y:S01]  /*c110*/  MUFU.EX2 R161, R180 ;  /* 0x000000b400a17308 */ /* 0x0001e20000000800 */
[--C-:B------:R-:W-:Y:S01]  /*c120*/  FFMA.FTZ R165, R167, UR10, -R177.reuse ;  /* 0x0000000aa7a57c23 */ /* 0x100fe200080108b1 */
[----:B------:R-:W-:Y:S01]  /*c130*/  FMNMX.FTZ R6, R179, R6, !PT ;  /* 0x00000006b3067209 */ /* 0x000fe20007810000 */
[--C-:B------:R-:W-:Y:S01]  /*c140*/  FFMA.FTZ R167, R169, UR10, -R177.reuse ;  /* 0x0000000aa9a77c23 */ /* 0x100fe200080108b1 */
[--C-:B------:R-:W-:Y:S01]  /*c150*/  FFMA.FTZ R169, R171, UR10, -R177.reuse ;  /* 0x0000000aaba97c23 */ /* 0x100fe200080108b1 */
[--C-:B------:R-:W-:Y:S01]  /*c160*/  FFMA.FTZ R171, R173, UR10, -R177.reuse ;  /* 0x0000000aadab7c23 */ /* 0x100fe200080108b1 */
[--C-:B------:R-:W-:Y:S01]  /*c170*/  FFMA.FTZ R173, R175, UR10, -R177.reuse ;  /* 0x0000000aafad7c23 */ /* 0x100fe200080108b1 */
[----:B------:R-:W2:Y:S01]  /*c180*/  SHFL.BFLY PT, R181, R6, 0x2, 0x1f ;  /* 0x0c401f0006b57f89 */ /* 0x000ea200000e0000 */
[----:B------:R-:W3:Y:S01]  /*c190*/  MUFU.EX2 R9, R9 ;  /* 0x0000000900097308 */ /* 0x000ee20000000800 */
[--C-:B0-----:R-:W-:Y:S01]  /*c1a0*/  FFMA.FTZ R180, R172, UR10, -R177.reuse ;  /* 0x0000000aacb47c23 */ /* 0x101fe200080108b1 */
[--C-:B------:R-:W-:Y:S01]  /*c1b0*/  FFMA.FTZ R172, R174, UR10, -R177.reuse ;  /* 0x0000000aaeac7c23 */ /* 0x100fe200080108b1 */
[----:B------:R-:W-:-:S05]  /*c1c0*/  FFMA.FTZ R174, R176, UR10, -R177 ;  /* 0x0000000ab0ae7c23 */ /* 0x000fca00080108b1 */
[----:B------:R-:W0:Y:S08]  /*c1d0*/  MUFU.EX2 R163, R163 ;  /* 0x000000a300a37308 */ /* 0x000e300000000800 */
[----:B------:R4:W-:Y:S01]  /*c1e0*/  MUFU.EX2 R170, R180 ;  /* 0x000000b400aa7308 */ /* 0x0009e20000000800 */
[-C--:B---3--:R-:W-:Y:S01]  /*c1f0*/  FMUL.FTZ R24, R24, R9.reuse ;  /* 0x0000000918187220 */ /* 0x088fe20000410000 */
[-C--:B------:R-:W-:Y:S01]  /*c200*/  FMUL.FTZ R25, R25, R9.reuse ;  /* 0x0000000919197220 */ /* 0x080fe20000410000 */
[-C--:B------:R-:W-:Y:S01]  /*c210*/  FMUL.FTZ R28, R28, R9.reuse ;  /* 0x000000091c1c7220 */ /* 0x080fe20000410000 */
[-C--:B------:R-:W-:Y:S01]  /*c220*/  FMUL.FTZ R29, R29, R9.reuse ;  /* 0x000000091d1d7220 */ /* 0x080fe20000410000 */
[-C--:B------:R-:W-:Y:S01]  /*c230*/  FMUL.FTZ R32, R32, R9.reuse ;  /* 0x0000000920207220 */ /* 0x080fe20000410000 */
[----:B------:R-:W-:Y:S01]  /*c240*/  FMUL.FTZ R33, R33, R9 ;  /* 0x0000000921217220 */ /* 0x000fe20000410000 */
[----:B--2---:R-:W-:Y:S01]  /*c250*/  FMNMX.FTZ R181, R6, R181, !PT ;  /* 0x000000b506b57209 */ /* 0x004fe20007810000 */
[----:B------:R-:W2:Y:S01]  /*c260*/  MUFU.EX2 R164, R164 ;  /* 0x000000a400a47308 */ /* 0x000ea20000000800 */
[----:B----4-:R-:W-:Y:S01]  /*c270*/  FFMA.FTZ R180, R9, R3, R10 ;  /* 0x0000000309b47223 */ /* 0x010fe2000001000a */
[-C--:B------:R-:W-:Y:S01]  /*c280*/  FMUL.FTZ R36, R36, R9.reuse ;  /* 0x0000000924247220 */ /* 0x080fe20000410000 */
[-C--:B------:R-:W-:Y:S01]  /*c290*/  FMUL.FTZ R37, R37, R9.reuse ;  /* 0x0000000925257220 */ /* 0x080fe20000410000 */
[----:B------:R-:W3:Y:S01]  /*c2a0*/  SHFL.BFLY PT, R6, R181, 0x1, 0x1f ;  /* 0x0c201f00b5067f89 */ /* 0x000ee200000e0000 */
[----:B------:R-:W-:Y:S01]  /*c2b0*/  FADD.FTZ R175, R157, R180 ;  /* 0x000000b49daf7221 */ /* 0x000fe20000010000 */
[-C--:B------:R-:W-:Y:S01]  /*c2c0*/  FMUL.FTZ R40, R40, R9.reuse ;  /* 0x0000000928287220 */ /* 0x080fe20000410000 */
[-C--:B------:R-:W-:Y:S01]  /*c2d0*/  FMUL.FTZ R41, R41, R9.reuse ;  /* 0x0000000929297220 */ /* 0x080fe20000410000 */
[----:B------:R-:W4:Y:S01]  /*c2e0*/  MUFU.EX2 R165, R165 ;  /* 0x000000a500a57308 */ /* 0x000f220000000800 */
[----:B------:R-:W-:Y:S01]  /*c2f0*/  FADD.FTZ R176, R158, R175 ;  /* 0x000000af9eb07221 */ /* 0x000fe20000010000 */
[-C--:B------:R-:W-:Y:S01]  /*c300*/  FMUL.FTZ R44, R44, R9.reuse ;  /* 0x000000092c2c7220 */ /* 0x080fe20000410000 */
[-C--:B------:R-:W-:Y:S01]  /*c310*/  FMUL.FTZ R45, R45, R9.reuse ;  /* 0x000000092d2d7220 */ /* 0x080fe20000410000 */
[-C--:B------:R-:W-:Y:S01]  /*c320*/  FMUL.FTZ R48, R48, R9.reuse ;  /* 0x0000000930307220 */ /* 0x080fe20000410000 */
[----:B------:R-:W-:Y:S01]  /*c330*/  FADD.FTZ R176, R161, R176 ;  /* 0x000000b0a1b07221 */ /* 0x000fe20000010000 */
[-C--:B------:R-:W-:Y:S01]  /*c340*/  FMUL.FTZ R49, R49, R9.reuse ;  /* 0x0000000931317220 */ /* 0x080fe20000410000 */
[-C--:B------:R-:W-:Y:S01]  /*c350*/  FMUL.FTZ R52, R52, R9.reuse ;  /* 0x0000000934347220 */ /* 0x080fe20000410000 */
[----:B------:R-:W5:Y:S01]  /*c360*/  MUFU.EX2 R166, R166 ;  /* 0x000000a600a67308 */ /* 0x000f620000000800 */
        /* <DEDUP_REMOVED lines=10> */
[----:B------:R-:W-:Y:S01]  /*c410*/  FMUL.FTZ R69, R69, R9 ;  /* 0x0000000945457220 */ /* 0x000fe20000410000 */
[----:B---3--:R-:W-:Y:S01]  /*c420*/  FMNMX.FTZ R6, R181, R6, !PT ;  /* 0x00000006b5067209 */ /* 0x008fe20007810000 */
[----:B------:R-:W-:-:S02]  /*c430*/  IMAD.U32 R181, RZ, RZ, UR27 ;  /* 0x0000001bffb57e24 */ /* 0x000fc4000f8e00ff */
[-C--:B------:R-:W-:Y:S01]  /*c440*/  FMUL.FTZ R72, R72, R9.reuse ;  /* 0x0000000948487220 */ /* 0x080fe20000410000 */
[-C--:B------:R-:W-:Y:S01]  /*c450*/  FMUL.FTZ R73, R73, R9.reuse ;  /* 0x0000000949497220 */ /* 0x080fe20000410000 */
[C---:B------:R-:W-:Y:S01]  /*c460*/  FSETP.NEU.FTZ.AND P1, PT, R6.reuse, -INF , PT ;  /* 0xff8000000600780b */ /* 0x040fe20003f3d000 */
[----:B------:R-:W3:Y:S01]  /*c470*/  MUFU.EX2 R168, R168 ;  /* 0x000000a800a87308 */ /* 0x000ee20000000800 */
[C---:B------:R-:W-:Y:S01]  /*c480*/  FMUL.FTZ R3, R6.reuse, UR10 ;  /* 0x0000000a06037c20 */ /* 0x040fe20008410000 */
[----:B------:R-:W-:Y:S01]  /*c490*/  @!P2 IMAD R176, R181, 0x40, R16 ;  /* 0x00000040b5b0a824 */ /* 0x000fe200078e0210 */
[----:B------:R-:W-:Y:S01]  /*c4a0*/  FSEL R175, R6, RZ, P1 ;  /* 0x000000ff06af7208 */ /* 0x000fe20000800000 */
[-C--:B------:R-:W-:Y:S01]  /*c4b0*/  FMUL.FTZ R76, R76, R9.reuse ;  /* 0x000000094c4c7220 */ /* 0x080fe20000410000 */
[-C--:B------:R-:W-:Y:S01]  /*c4c0*/  FMUL.FTZ R77, R77, R9.reuse ;  /* 0x000000094d4d7220 */ /* 0x080fe20000410000 */
[----:B------:R-:W-:Y:S01]  /*c4d0*/  FSEL R3, R3, RZ, P1 ;  /* 0x000000ff03037208 */ /* 0x000fe20000800000 */
[----:B------:R-:W-:Y:S01]  /*c4e0*/  FMUL.FTZ R80, R80, R9 ;  /* 0x0000000950507220 */ /* 0x000fe20000410000 */
[----:B------:R-:W-:Y:S01]  /*c4f0*/  FADD.FTZ R175, -R175, R12 ;  /* 0x0000000cafaf7221 */ /* 0x000fe20000010100 */
[----:B--2---:R-:W-:Y:S01]  /*c500*/  FADD.FTZ R12, R164, R177 ;  /* 0x000000b1a40c7221 */ /* 0x004fe20000010000 */
[----:B------:R-:W2:Y:S01]  /*c510*/  MUFU.EX2 R169, R169 ;  /* 0x000000a900a97308 */ /* 0x000ea20000000800 */
[--C-:B------:R-:W-:Y:S01]  /*c520*/  FFMA.FTZ R180, R14, UR10, -R3.reuse ;  /* 0x0000000a0eb47c23 */ /* 0x100fe20008010803 */
[--C-:B------:R-:W-:Y:S01]  /*c530*/  FFMA.FTZ R14, R15, UR10, -R3.reuse ;  /* 0x0000000a0f0e7c23 */ /* 0x100fe20008010803 */
[----:B----4-:R-:W-:Y:S01]  /*c540*/  FADD.FTZ R181, R165, R12 ;  /* 0x0000000ca5b57221 */ /* 0x010fe20000010000 */
[--C-:B------:R-:W-:Y:S01]  /*c550*/  FFMA.FTZ R15, R152, UR10, -R3.reuse ;  /* 0x0000000a980f7c23 */ /* 0x100fe20008010803 */
[----:B------:R-:W-:Y:S01]  /*c560*/  FFMA.FTZ R11, R11, UR10, -R3 ;  /* 0x0000000a0b0b7c23 */ /* 0x000fe20008010803 */
[----:B------:R-:W-:Y:S01]  /*c570*/  FMUL.FTZ R12, R175, UR10 ;  /* 0x0000000aaf0c7c20 */ /* 0x000fe20008410000 */
[----:B-----5:R-:W-:Y:S01]  /*c580*/  FADD.FTZ R182, R166, R181 ;  /* 0x000000b5a6b67221 */ /* 0x020fe20000010000 */
[----:B------:R-:W-:Y:S01]  /*c590*/  MUFU.EX2 R171, R171 ;  /* 0x000000ab00ab7308 */ /* 0x000fe20000000800 */
[--C-:B------:R-:W-:Y:S01]  /*c5a0*/  FFMA.FTZ R13, R13, UR10, -R3.reuse ;  /* 0x0000000a0d0d7c23 */ /* 0x100fe20008010803 */
[----:B------:R-:W-:Y:S01]  /*c5b0*/  @!P2 LEA R177, R176, UR42, 0x2 ;  /* 0x0000002ab0b1ac11 */ /* 0x000fe2000f8e10ff */
[----:B0-----:R-:W-:Y:S01]  /*c5c0*/  FADD.FTZ R183, R167, R182 ;  /* 0x000000b6a7b77221 */ /* 0x001fe20000010000 */
[--C-:B------:R-:W-:Y:S01]  /*c5d0*/  FFMA.FTZ R20, R20, UR10, -R3.reuse ;  /* 0x0000000a14147c23 */ /* 0x100fe20008010803 */
[--C-:B------:R-:W-:Y:S01]  /*c5e0*/  FFMA.FTZ R21, R21, UR10, -R3.reuse ;  /* 0x0000000a15157c23 */ /* 0x100fe20008010803 */
[----:B------:R-:W-:Y:S01]  /*c5f0*/  FFMA.FTZ R153, R153, UR10, -R3 ;  /* 0x0000000a99997c23 */ /* 0x000fe20008010803 */
[----:B---3--:R-:W-:Y:S01]  /*c600*/  FADD.FTZ R152, R168, R183 ;  /* 0x000000b7a8987221 */ /* 0x008fe20000010000 */
[----:B------:R-:W0:Y:S01]  /*c610*/  MUFU.EX2 R172, R172 ;  /* 0x000000ac00ac7308 */ /* 0x000e220000000800 */
[--C-:B------:R-:W-:Y:S01]  /*c620*/  FFMA.FTZ R175, R154, UR10, -R3.reuse ;  /* 0x0000000a9aaf7c23 */ /* 0x100fe20008010803 */
[--C-:B------:R-:W-:Y:S01]  /*c630*/  FFMA.FTZ R181, R155, UR10, -R3.reuse ;  /* 0x0000000a9bb57c23 */ /* 0x100fe20008010803 */
[----:B--2---:R-:W-:Y:S01]  /*c640*/  FADD.FTZ R191, R169, R152 ;  /* 0x00000098a9bf7221 */ /* 0x004fe20000010000 */
[--C-:B------:R-:W-:Y:S01]  /*c650*/  FFMA.FTZ R182, R156, UR10, -R3.reuse ;  /* 0x0000000a9cb67c23 */ /* 0x100fe20008010803 */
[--C-:B------:R-:W-:Y:S01]  /*c660*/  FFMA.FTZ R183, R162, UR10, -R3.reuse ;  /* 0x0000000aa2b77c23 */ /* 0x100fe20008010803 */
[----:B------:R-:W-:Y:S01]  /*c670*/  FFMA.FTZ R178, R178, UR10, -R3 ;  /* 0x0000000ab2b27c23 */ /* 0x000fe20008010803 */
[C---:B------:R-:W-:Y:S01]  /*c680*/  FADD.FTZ R152, R170.reuse, R191 ;  /* 0x000000bfaa987221 */ /* 0x040fe20000010000 */
[----:B------:R-:W-:Y:S01]  /*c690*/  MUFU.EX2 R173, R173 ;  /* 0x000000ad00ad7308 */ /* 0x000fe20000000800 */
[--C-:B------:R-:W-:Y:S01]  /*c6a0*/  FFMA.FTZ R159, R159, UR10, -R3.reuse ;  /* 0x0000000a9f9f7c23 */ /* 0x100fe20008010803 */
[--C-:B------:R-:W-:Y:S01]  /*c6b0*/  FFMA.FTZ R179, R179, UR10, -R3.reuse ;  /* 0x0000000ab3b37c23 */ /* 0x100fe20008010803 */
[----:B------:R-:W-:Y:S01]  /*c6c0*/  F2FP.BF16.F32.PACK_AB R154, R161, R158 ;  /* 0x0000009ea19a723e */ /* 0x000fe200000010ff */
[----:B------:R2:W-:Y:S01]  /*c6d0*/  @!P2 STS [R177+0x28800], R9 ;  /* 0x02880009b100a388 */ /* 0x0005e20000000800 */
[----:B------:R-:W-:Y:S01]  /*c6e0*/  F2FP.BF16.F32.PACK_AB R162, R170, R169 ;  /* 0x000000a9aaa2723e */ /* 0x000fe200000010ff */
[----:B------:R-:W-:Y:S01]  /*c6f0*/  FMUL.FTZ R81, R81, R9 ;  /* 0x0000000951517220 */ /* 0x000fe20000410000 */
[----:B------:R-:W-:Y:S01]  /*c700*/  F2FP.BF16.F32.PACK_AB R156, R164, R163 ;  /* 0x000000a3a49c723e */ /* 0x000fe200000010ff */
[----:B------:R-:W-:Y:S01]  /*c710*/  MUFU.EX2 R11, R11 ;  /* 0x0000000b000b7308 */ /* 0x000fe20000000800 */
[----:B0-----:R-:W-:Y:S01]  /*c720*/  F2FP.BF16.F32.PACK_AB R164, R172, R171 ;  /* 0x000000abaca4723e */ /* 0x001fe200000010ff */
[----:B------:R-:W-:Y:S01]  /*c730*/  FMUL.FTZ R84, R84, R9 ;  /* 0x0000000954547220 */ /* 0x000fe20000410000 */
[----:B------:R-:W-:Y:S01]  /*c740*/  F2FP.BF16.F32.PACK_AB R158, R166, R165 ;  /* 0x000000a5a69e723e */ /* 0x000fe200000010ff */
        /* <DEDUP_REMOVED lines=12> */
[----:B------:R3:W4:Y:S01]  /*c810*/  MUFU.EX2 R176, R13 ;  /* 0x0000000d00b07308 */ /* 0x0007220000000800 */
[-C--:B------:R-:W-:Y:S01]  /*c820*/  FMUL.FTZ R108, R108, R9.reuse ;  /* 0x000000096c6c7220 */ /* 0x080fe20000410000 */
[-C--:B------:R-:W-:Y:S01]  /*c830*/  FMUL.FTZ R109, R109, R9.reuse ;  /* 0x000000096d6d7220 */ /* 0x080fe20000410000 */
[-C--:B------:R-:W-:Y:S01]  /*c840*/  FMUL.FTZ R112, R112, R9.reuse ;  /* 0x0000000970707220 */ /* 0x080fe20000410000 */
[-C--:B------:R-:W-:Y:S01]  /*c850*/  FMUL.FTZ R113, R113, R9.reuse ;  /* 0x0000000971717220 */ /* 0x080fe20000410000 */
[-C--:B------:R-:W-:Y:S01]  /*c860*/  FMUL.FTZ R116, R116, R9.reuse ;  /* 0x0000000974747220 */ /* 0x080fe20000410000 */
[-C--:B------:R-:W-:Y:S01]  /*c870*/  FMUL.FTZ R117, R117, R9.reuse ;  /* 0x0000000975757220 */ /* 0x080fe20000410000 */
[----:B------:R-:W-:Y:S01]  /*c880*/  FMUL.FTZ R120, R120, R9 ;  /* 0x0000000978787220 */ /* 0x000fe20000410000 */
[----:B------:R-:W5:Y:S01]  /*c890*/  MUFU.EX2 R155, R180 ;  /* 0x000000b4009b7308 */ /* 0x000f620000000800 */
[----:B---3--:R-:W-:Y:S01]  /*c8a0*/  FFMA.FTZ R13, R160, UR10, -R3 ;  /* 0x0000000aa00d7c23 */ /* 0x008fe20008010803 */
[----:B------:R-:W-:Y:S01]  /*c8b0*/  FADD.FTZ R3, R171, R152 ;  /* 0x00000098ab037221 */ /* 0x000fe20000010000 */
[----:B------:R-:W-:Y:S01]  /*c8c0*/  F2FP.BF16.F32.PACK_AB R152, R157, R10 ;  /* 0x0000000a9d98723e */ /* 0x000fe200000010ff */
[----:B0-----:R0:W-:Y:S01]  /*c8d0*/  @!P2 STS [R177+0x28820], R12 ;  /* 0x0288200cb100a388 */ /* 0x0011e20000000800 */
[----:B------:R-:W-:Y:S01]  /*c8e0*/  F2FP.BF16.F32.PACK_AB R160, R168, R167 ;  /* 0x000000a7a8a0723e */ /* 0x000fe200000010ff */
[----:B------:R-:W-:Y:S01]  /*c8f0*/  FADD.FTZ R10, R172, R3 ;  /* 0x00000003ac0a7221 */ /* 0x000fe20000010000 */
[-C--:B------:R-:W-:Y:S01]  /*c900*/  FMUL.FTZ R121, R121, R9.reuse ;  /* 0x0000000979797220 */ /* 0x080fe20000410000 */
[----:B------:R-:W3:Y:S01]  /*c910*/  MUFU.EX2 R14, R14 ;  /* 0x0000000e000e7308 */ /* 0x000ee20000000800 */
[-C--:B------:R-:W-:Y:S01]  /*c920*/  FMUL.FTZ R124, R124, R9.reuse ;  /* 0x000000097c7c7220 */ /* 0x080fe20000410000 */
[----:B------:R-:W-:Y:S01]  /*c930*/  FADD.FTZ R3, R173, R10 ;  /* 0x0000000aad037221 */ /* 0x000fe20000010000 */
        /* <DEDUP_REMOVED lines=14> */
[----:B------:R-:W-:Y:S01]  /*ca20*/  FMUL.FTZ R149, R149, R9 ;  /* 0x0000000995957220 */ /* 0x000fe20000410000 */
[-C--:B------:R-:W-:Y:S01]  /*ca30*/  FMUL.FTZ R26, R26, R12.reuse ;  /* 0x0000000c1a1a7220 */ /* 0x080fe20000410000 */
[-C--:B------:R-:W-:Y:S01]  /*ca40*/  FMUL.FTZ R27, R27, R12.reuse ;  /* 0x0000000c1b1b7220 */ /* 0x080fe20000410000 */
[-C--:B------:R-:W-:Y:S01]  /*ca50*/  FMUL.FTZ R30, R30, R12.reuse ;  /* 0x0000000c1e1e7220 */ /* 0x080fe20000410000 */
[-C--:B------:R-:W-:Y:S01]  /*ca60*/  FMUL.FTZ R31, R31, R12.reuse ;  /* 0x0000000c1f1f7220 */ /* 0x080fe20000410000 */
[-C--:B------:R-:W-:Y:S01]  /*ca70*/  FMUL.FTZ R34, R34, R12.reuse ;  /* 0x0000000c22227220 */ /* 0x080fe20000410000 */
[----:B------:R-:W-:Y:S01]  /*ca80*/  FMUL.FTZ R35, R35, R12 ;  /* 0x0000000c23237220 */ /* 0x000fe20000410000 */
[----:B------:R-:W0:Y:S01]  /*ca90*/  MUFU.EX2 R21, R21 ;  /* 0x0000001500157308 */ /* 0x000e220000000800 */
[----:B--2---:R-:W-:Y:S01]  /*caa0*/  FFMA.FTZ R153, R12, R4, R11 ;  /* 0x000000040c997223 */ /* 0x004fe2000001000b */
[-C--:B------:R-:W-:Y:S01]  /*cab0*/  FMUL.FTZ R38, R38, R12.reuse ;  /* 0x0000000c26267220 */ /* 0x080fe20000410000 */
[-C--:B------:R-:W-:Y:S01]  /*cac0*/  FMUL.FTZ R39, R39, R12.reuse ;  /* 0x0000000c27277220 */ /* 0x080fe20000410000 */
[-C--:B------:R-:W-:Y:S01]  /*cad0*/  FMUL.FTZ R42, R42, R12.reuse ;  /* 0x0000000c2a2a7220 */ /* 0x080fe20000410000 */
[----:B----4-:R-:W-:Y:S01]  /*cae0*/  FADD.FTZ R4, R176, R153 ;  /* 0x00000099b0047221 */ /* 0x010fe20000010000 */
[-C--:B------:R-:W-:Y:S01]  /*caf0*/  FMUL.FTZ R43, R43, R12.reuse ;  /* 0x0000000c2b2b7220 */ /* 0x080fe20000410000 */
[-C--:B------:R-:W-:Y:S01]  /*cb00*/  FMUL.FTZ R46, R46, R12.reuse ;  /* 0x0000000c2e2e7220 */ /* 0x080fe20000410000 */
[----:B------:R-:W2:Y:S01]  /*cb10*/  MUFU.EX2 R15, R15 ;  /* 0x0000000f000f7308 */ /* 0x000ea20000000800 */
[----:B-----5:R-:W-:Y:S01]  /*cb20*/  FADD.FTZ R153, R155, R4 ;  /* 0x000000049b997221 */ /* 0x020fe20000010000 */
[----:B---3--:R-:W-:Y:S01]  /*cb30*/  F2FP.BF16.F32.PACK_AB R155, R14, R155 ;  /* 0x0000009b0e9b723e */ /* 0x008fe200000010ff */
[-C--:B------:R-:W-:Y:S01]  /*cb40*/  FMUL.FTZ R47, R47, R12.reuse ;  /* 0x0000000c2f2f7220 */ /* 0x080fe20000410000 */
[-C--:B------:R-:W-:Y:S01]  /*cb50*/  FMUL.FTZ R50, R50, R12.reuse ;  /* 0x0000000c32327220 */ /* 0x080fe20000410000 */
[----:B------:R-:W-:Y:S01]  /*cb60*/  FADD.FTZ R153, R14, R153 ;  /* 0x000000990e997221 */ /* 0x000fe20000010000 */
[-C--:B------:R-:W-:Y:S01]  /*cb70*/  FMUL.FTZ R51, R51, R12.reuse ;  /* 0x0000000c33337220 */ /* 0x080fe20000410000 */
[-C--:B------:R-:W-:Y:S01]  /*cb80*/  FMUL.FTZ R54, R54, R12.reuse ;  /* 0x0000000c36367220 */ /* 0x080fe20000410000 */
[----:B------:R-:W3:Y:S01]  /*cb90*/  MUFU.EX2 R161, R175 ;  /* 0x000000af00a17308 */ /* 0x000ee20000000800 */
[----:B-1----:R-:W-:Y:S01]  /*cba0*/  FADD.FTZ R170, R20, R153 ;  /* 0x0000009914aa7221 */ /* 0x002fe20000010000 */
[-C--:B------:R-:W-:Y:S01]  /*cbb0*/  FMUL.FTZ R55, R55, R12.reuse ;  /* 0x0000000c37377220 */ /* 0x080fe20000410000 */
[-C--:B------:R-:W-:Y:S01]  /*cbc0*/  FMUL.FTZ R58, R58, R12.reuse ;  /* 0x0000000c3a3a7220 */ /* 0x080fe20000410000 */
[-C--:B------:R-:W-:Y:S01]  /*cbd0*/  FMUL.FTZ R59, R59, R12.reuse ;  /* 0x0000000c3b3b7220 */ /* 0x080fe20000410000 */
[----:B0-----:R-:W-:Y:S01]  /*cbe0*/  FADD.FTZ R170, R21, R170 ;  /* 0x000000aa15aa7221 */ /* 0x001fe20000010000 */
[-C--:B------:R-:W-:Y:S01]  /*cbf0*/  FMUL.FTZ R62, R62, R12.reuse ;  /* 0x0000000c3e3e7220 */ /* 0x080fe20000410000 */
[-C--:B------:R-:W-:Y:S01]  /*cc00*/  FMUL.FTZ R63, R63, R12.reuse ;  /* 0x0000000c3f3f7220 */ /* 0x080fe20000410000 */
[----:B------:R-:W0:Y:S01]  /*cc10*/  MUFU.EX2 R168, R181 ;  /* 0x000000b500a87308 */ /* 0x000e220000000800 */
[----:B--2---:R-:W-:Y:S01]  /*cc20*/  FADD.FTZ R153, R15, R170 ;  /* 0x000000aa0f997221 */ /* 0x004fe20000010000 */
[-C--:B------:R-:W-:Y:S01]  /*cc30*/  FMUL.FTZ R66, R66, R12.reuse ;  /* 0x0000000c42427220 */ /* 0x080fe20000410000 */
[-C--:B------:R-:W-:Y:S01]  /*cc40*/  FMUL.FTZ R67, R67, R12.reuse ;  /* 0x0000000c43437220 */ /* 0x080fe20000410000 */
[-C--:B------:R-:W-:Y:S01]  /*cc50*/  FMUL.FTZ R70, R70, R12.reuse ;  /* 0x0000000c46467220 */ /* 0x080fe20000410000 */
[----:B------:R-:W-:Y:S01]  /*cc60*/  FADD.FTZ R172, R10, R153 ;  /* 0x000000990aac7221 */ /* 0x000fe20000010000 */
[-C--:B------:R-:W-:Y:S01]  /*cc70*/  FMUL.FTZ R71, R71, R12.reuse ;  /* 0x0000000c47477220 */ /* 0x080fe20000410000 */
[-C--:B------:R-:W-:Y:S01]  /*cc80*/  FMUL.FTZ R74, R74, R12.reuse ;  /* 0x0000000c4a4a7220 */ /* 0x080fe20000410000 */
[----:B------:R-:W1:Y:S01]  /*cc90*/  MUFU.EX2 R163, R182 ;  /* 0x000000b600a37308 */ /* 0x000e620000000800 */
[----:B---3--:R-:W-:Y:S01]  /*cca0*/  FADD.FTZ R153, R161, R172 ;  /* 0x000000aca1997221 */ /* 0x008fe20000010000 */
[-C--:B------:R-:W-:Y:S01]  /*ccb0*/  FMUL.FTZ R75, R75, R12.reuse ;  /* 0x0000000c4b4b7220 */ /* 0x080fe20000410000 */
        /* <DEDUP_REMOVED lines=24> */
[-C--:B------:R-:W-:Y:S01]  /*ce40*/  FMUL.FTZ R110, R110, R12.reuse ;  /* 0x0000000c6e6e7220 */ /* 0x080fe20000410000 */
[-C--:B------:R-:W-:Y:S01]  /*ce50*/  FMUL.FTZ R111, R111, R12.reuse ;  /* 0x0000000c6f6f7220 */ /* 0x080fe20000410000 */
[-C--:B------:R-:W-:Y:S01]  /*ce60*/  FMUL.FTZ R114, R114, R12.reuse ;  /* 0x0000000c72727220 */ /* 0x080fe20000410000 */
[-C--:B------:R-:W-:Y:S01]  /*ce70*/  FMUL.FTZ R115, R115, R12.reuse ;  /* 0x0000000c73737220 */ /* 0x080fe20000410000 */
[-C--:B------:R-:W-:Y:S01]  /*ce80*/  FMUL.FTZ R118, R118, R12.reuse ;  /* 0x0000000c76767220 */ /* 0x080fe20000410000 */
[----:B------:R2:W3:Y:S01]  /*ce90*/  MUFU.EX2 R170, R159 ;  /* 0x0000009f00aa7308 */ /* 0x0004e20000000800 */
        /* <DEDUP_REMOVED lines=10> */
[----:B--2---:R-:W-:Y:S01]  /*cf40*/  F2FP.BF16.F32.PACK_AB R159, R10, R15 ;  /* 0x0000000f0a9f723e */ /* 0x004fe200000010ff */
[-C--:B------:R-:W-:Y:S01]  /*cf50*/  FMUL.FTZ R127, R127, R12.reuse ;  /* 0x0000000c7f7f7220 */ /* 0x080fe20000410000 */
[-C--:B------:R-:W-:Y:S01]  /*cf60*/  FMUL.FTZ R130, R130, R12.reuse ;  /* 0x0000000c82827220 */ /* 0x080fe20000410000 */
[-C--:B------:R-:W-:Y:S01]  /*cf70*/  FMUL.FTZ R131, R131, R12.reuse ;  /* 0x0000000c83837220 */ /* 0x080fe20000410000 */
[-C--:B------:R-:W-:Y:S01]  /*cf80*/  FMUL.FTZ R134, R134, R12.reuse ;  /* 0x0000000c86867220 */ /* 0x080fe20000410000 */
[----:B------:R-:W-:Y:S01]  /*cf90*/  FMUL.FTZ R135, R135, R12 ;  /* 0x0000000c87877220 */ /* 0x000fe20000410000 */
[----:B------:R-:W1:Y:S01]  /*cfa0*/  MUFU.EX2 R172, R179 ;  /* 0x000000b300ac7308 */ /* 0x000e620000000800 */
[----:B---3--:R-:W-:Y:S01]  /*cfb0*/  FADD.FTZ R174, R170, R157 ;  /* 0x0000009daaae7221 */ /* 0x008fe20000010000 */
[----:B------:R-:W-:Y:S01]  /*cfc0*/  F2FP.BF16.F32.PACK_AB R157, R21, R20 ;  /* 0x00000014159d723e */ /* 0x000fe200000010ff */
[-C--:B------:R-:W-:Y:S01]  /*cfd0*/  FMUL.FTZ R138, R138, R12.reuse ;  /* 0x0000000c8a8a7220 */ /* 0x080fe20000410000 */
[----:B------:R-:W-:Y:S01]  /*cfe0*/  F2FP.BF16.F32.PACK_AB R165, R170, R165 ;  /* 0x000000a5aaa5723e */ /* 0x000fe200000010ff */
[-C--:B------:R-:W-:Y:S01]  /*cff0*/  FMUL.FTZ R139, R139, R12.reuse ;  /* 0x0000000c8b8b7220 */ /* 0x080fe20000410000 */
[-C--:B------:R-:W-:Y:S01]  /*d000*/  FMUL.FTZ R142, R142, R12.reuse ;  /* 0x0000000c8e8e7220 */ /* 0x080fe20000410000 */
[-C--:B------:R-:W-:Y:S01]  /*d010*/  FMUL.FTZ R143, R143, R12.reuse ;  /* 0x0000000c8f8f7220 */ /* 0x080fe20000410000 */
[-C--:B------:R-:W-:Y:S01]  /*d020*/  FMUL.FTZ R146, R146, R12.reuse ;  /* 0x0000000c92927220 */ /* 0x080fe20000410000 */
[----:B0-----:R-:W-:Y:S01]  /*d030*/  FADD.FTZ R9, R13, R174 ;  /* 0x000000ae0d097221 */ /* 0x001fe20000010000 */
[----:B------:R0:W-:Y:S01]  /*d040*/  STSM.16.M88.4 [R18+0x26800], R152 ;  /* 0x0268009812007844 */ /* 0x0001e20000000200 */
[-C--:B------:R-:W-:Y:S01]  /*d050*/  FMUL.FTZ R147, R147, R12.reuse ;  /* 0x0000000c93937220 */ /* 0x080fe20000410000 */
[-C--:B------:R-:W-:Y:S01]  /*d060*/  FMUL.FTZ R150, R150, R12.reuse ;  /* 0x0000000c96967220 */ /* 0x080fe20000410000 */
[----:B------:R-:W-:Y:S01]  /*d070*/  FMUL.FTZ R151, R151, R12 ;  /* 0x0000000c97977220 */ /* 0x000fe20000410000 */
[----:B------:R0:W-:Y:S01]  /*d080*/  STSM.16.M88.4 [R23], R156 ;  /* 0x0000009c17007844 */ /* 0x0001e20000000200 */
[----:B-1----:R-:W-:-:S03]  /*d090*/  F2FP.BF16.F32.PACK_AB R167, R172, R13 ;  /* 0x0000000daca7723e */ /* 0x002fc600000010ff */
[----:B------:R0:W-:Y:S01]  /*d0a0*/  STSM.16.M88.4 [R19], R160 ;  /* 0x000000a013007844 */ /* 0x0001e20000000200 */
[----:B------:R-:W-:-:S03]  /*d0b0*/  FADD.FTZ R4, R172, R9 ;  /* 0x00000009ac047221 */ /* 0x000fc60000010000 */
[----:B------:R0:W-:Y:S01]  /*d0c0*/  STSM.16.M88.4 [R22], R164 ;  /* 0x000000a416007844 */ /* 0x0001e20000000200 */
[----:B------:R-:W-:Y:S05]  /*d0d0*/  @!P0 BRA `(.L_x_4964) ;  /* 0x0000000000048947 */ /* 0x000fea0003800000 */
[----:B------:R-:W-:Y:S01]  /*d0e0*/  BPT.TRAP 0x1 ;  /* 0x000000040000795c */ /* 0x000fe20000300000 */
.L_x_4964:
[----:B------:R1:W2:Y:S01]  /*d0f0*/  SYNCS.PHASECHK.TRANS64.TRYWAIT P1, [UR20+0x28c50], R7 ;  /* 0x028c5007ff0075a7 */ /* 0x0002a20008020154 */
[----:B------:R-:W-:Y:S05]  /*d100*/  @!P0 BRA `(.L_x_4965) ;  /* 0x0000000000048947 */ /* 0x000fea0003800000 */
[----:B------:R-:W-:Y:S01]  /*d110*/  BPT.TRAP 0x1 ;  /* 0x000000040000795c */ /* 0x000fe20000300000 */
.L_x_4965:
[----:B--2---:R-:W-:Y:S05]  /*d120*/  @P1 BRA `(.L_x_4966) ;  /* 0x0000000000081947 */ /* 0x004fea0003800000 */
[----:B------:R-:W2:Y:S02]  /*d130*/  SYNCS.PHASECHK.TRANS64.TRYWAIT P1, [UR20+0x28c50], R7 ;  /* 0x028c5007ff0075a7 */ /* 0x000ea40008020154 */
[----:B--2---:R-:W-:Y:S05]  /*d140*/  @!P1 BRA `(.L_x_4967) ;  /* 0x0000007c00c89947 */ /* 0x004fea0003800000 */
.L_x_4966:
        /* <DEDUP_REMOVED lines=34> */
.L_x_4968:
[----:B------:R-:W-:Y:S01]  /*d370*/  UIADD3 UR20, UR20, 0x28c60, URZ ;  /* 0x00028c6014147890 */ /* 0x000fe2000fffe03f */
[C---:B------:R-:W-:Y:S01]  /*d380*/  ISETP.GT.AND P1, PT, R8.reuse, UR47, PT ;  /* 0x0000002f08007c0c */ /* 0x040fe2000bf24270 */
[----:B------:R-:W-:Y:S01]  /*d390*/  UMOV UR27, UR38 ;  /* 0x00000026001b7c82 */ /* 0x000fe20008000000 */
[----:B------:R-:W-:Y:S01]  /*d3a0*/  VIADD R8, R8, 0xffffffff ;  /* 0xffffffff08087836 */ /* 0x000fe20000000000 */
[----:B------:R-:W-:Y:S01]  /*d3b0*/  UPRMT UR20, UR40, 0x654, UR20 ;  /* 0x0000065428147896 */ /* 0x000fe20008000014 */
[----:B------:R-:W-:Y:S02]  /*d3c0*/  IMAD.MOV.U32 R12, RZ, RZ, R6 ;  /* 0x000000ffff0c7224 */ /* 0x000fe400078e0006 */
[----:B------:R-:W-:-:S06]  /*d3d0*/  IMAD.MOV.U32 R9, RZ, RZ, R5 ;  /* 0x000000ffff097224 */ /* 0x000fcc00078e0005 */
[----:B------:R-:W-:Y:S01]  /*d3e0*/  SYNCS.ARRIVE.TRANS64.RED.A1T0 RZ, [UR20], RZ ;  /* 0x000000ffffff79a7 */ /* 0x000fe20008100414 */
[----:B------:R-:W-:Y:S05]  /*d3f0*/  @P1 BRA `(.L_x_4969) ;  /* 0xffffffd800141947 */ /* 0x000fea000383ffff */
.L_x_4950:
[----:B------:R-:W1:Y:S01]  /*d400*/  SHFL.BFLY PT, R0, R3, 0x2, 0x1f ;  /* 0x0c401f0003007f89 */ /* 0x000e6200000e0000 */
[----:B------:R-:W-:Y:S01]  /*d410*/  IADD3 R13, -R17, RZ, RZ ;  /* 0x000000ff110d7210 */ /* 0x000fe20007ffe1ff */
[----:B------:R-:W-:Y:S01]  /*d420*/  IMAD.U32 R8, RZ, RZ, UR10 ;  /* 0x0000000aff087e24 */ /* 0x000fe2000f8e00ff */
[----:B------:R-:W-:Y:S01]  /*d430*/  UIADD3 UR36, UR36, 0x1, URZ ;  /* 0x0000000124247890 */ /* 0x000fe2000fffe03f */
[----:B------:R-:W3:Y:S01]  /*d440*/  SHFL.BFLY PT, R9, R4, 0x2, 0x1f ;  /* 0x0c401f0004097f89 */ /* 0x000ee200000e0000 */
[----:B------:R-:W-:Y:S08]  /*d450*/  BAR.ARV 0x8, 0x100 ;  /* 0x0204000000007b1d */ /* 0x000ff00000002000 */
[----:B------:R-:W-:Y:S01]  /*d460*/  BAR.SYNC.DEFER_BLOCKING 0xf, 0x100 ;  /* 0x03c4000000007b1d */ /* 0x000fe20000010000 */
[----:B------:R-:W-:Y:S01]  /*d470*/  ISETP.NE.AND P0, PT, R2, R13, PT ;  /* 0x0000000d0200720c */ /* 0x000fe20003f05270 */
[----:B------:R-:W-:-:S02]  /*d480*/  IMAD.U32 R12, RZ, RZ, UR10 ;  /* 0x0000000aff0c7e24 */ /* 0x000fc4000f8e00ff */
[----:B-12---:R-:W-:Y:S01]  /*d490*/  FADD.FTZ R7, R0, R3 ;  /* 0x0000000300077221 */ /* 0x006fe20000010000 */
[----:B------:R-:W-:Y:S01]  /*d4a0*/  IMAD.U32 R3, RZ, RZ, UR38 ;  /* 0x00000026ff037e24 */ /* 0x000fe2000f8e00ff */
[----:B------:R-:W-:Y:S01]  /*d4b0*/  UIADD3 UR38, UR38, 0x1, URZ ;  /* 0x0000000126267890 */ /* 0x000fe2000fffe03f */
[----:B---3--:R-:W-:Y:S02]  /*d4c0*/  FADD.FTZ R9, R9, R4 ;  /* 0x0000000409097221 */ /* 0x008fe40000010000 */
[----:B------:R-:W1:Y:S01]  /*d4d0*/  SHFL.BFLY PT, R0, R7, 0x1, 0x1f ;  /* 0x0c201f0007007f89 */ /* 0x000e6200000e0000 */
[----:B------:R-:W-:Y:S01]  /*d4e0*/  IMAD.MOV.U32 R4, RZ, RZ, RZ ;  /* 0x000000ffff047224 */ /* 0x000fe200078e00ff */
[----:B------:R-:W-:-:S03]  /*d4f0*/  UISETP.NE.AND UP0, UPT, UR38, 0x2, UPT ;  /* 0x000000022600788c */ /* 0x000fc6000bf05270 */
[----:B------:R-:W-:Y:S01]  /*d500*/  @!P0 IMAD R3, R3, 0x40, R16 ;  /* 0x0000004003038824 */ /* 0x000fe200078e0210 */
[----:B------:R-:W2:Y:S01]  /*d510*/  SHFL.BFLY PT, R10, R9, 0x1, 0x1f ;  /* 0x0c201f00090a7f89 */ /* 0x000ea200000e0000 */
[----:B------:R-:W-:Y:S02]  /*d520*/  USEL UR4, URZ, 0x1, UP0 ;  /* 0x000000013f047887 */ /* 0x000fe40008000000 */
[----:B------:R-:W-:Y:S02]  /*d530*/  USEL UR38, UR38, URZ, UP0 ;  /* 0x0000003f26267287 */ /* 0x000fe40008000000 */
[----:B------:R-:W-:Y:S01]  /*d540*/  ULOP3.LUT UR37, UR37, UR4, URZ, 0x3c, !UPT ;  /* 0x0000000425257292 */ /* 0x000fe2000f8e3c3f */
[----:B-1----:R-:W-:Y:S01]  /*d550*/  FADD.FTZ R11, R7, R0 ;  /* 0x00000000070b7221 */ /* 0x002fe20000010000 */
[----:B------:R-:W-:Y:S02]  /*d560*/  IMAD.MOV.U32 R0, RZ, RZ, RZ ;  /* 0x000000ffff007224 */ /* 0x000fe400078e00ff */
[----:B--2---:R-:W-:-:S02]  /*d570*/  FADD.FTZ R10, R9, R10 ;  /* 0x0000000a090a7221 */ /* 0x004fc40000010000 */
[----:B------:R-:W-:Y:S02]  /*d580*/  FSETP.NE.FTZ.AND P1, PT, R11, RZ, PT ;  /* 0x000000ff0b00720b */ /* 0x000fe40003f35000 */
[----:B------:R-:W-:Y:S02]  /*d590*/  @!P0 LEA R9, R3, UR42, 0x2 ;  /* 0x0000002a03098c11 */ /* 0x000fe4000f8e10ff */
[----:B------:R-:W-:Y:S02]  /*d5a0*/  FSETP.NE.FTZ.AND P2, PT, R10, RZ, PT ;  /* 0x000000ff0a00720b */ /* 0x000fe40003f55000 */
[----:B------:R-:W-:-:S07]  /*d5b0*/  MOV R3, 0xff800000 ;  /* 0xff80000000037802 */ /* 0x000fce0000000f00 */
[----:B------:R-:W1:Y:S01]  /*d5c0*/  @P1 MUFU.RCP R0, R11 ;  /* 0x0000000b00001308 */ /* 0x000e620000001000 */
[----:B------:R-:W-:-:S07]  /*d5d0*/  @P1 FMUL.FTZ R8, R8, 0.69314718246459960938 ;  /* 0x3f31721808081820 */ /* 0x000fce0000410000 */
[----:B------:R-:W2:Y:S08]  /*d5e0*/  @P2 MUFU.RCP R4, R10 ;  /* 0x0000000a00042308 */ /* 0x000eb00000001000 */
[----:B------:R-:W3:Y:S01]  /*d5f0*/  @P1 MUFU.LG2 R11, R11 ;  /* 0x0000000b000b1308 */ /* 0x000ee20000000c00 */
[----:B-1----:R-:W-:Y:S01]  /*d600*/  @!P0 STS [R9+0x28800], R0 ;  /* 0x0288000009008388 */ /* 0x002fe20000000800 */
[-C--:B------:R-:W-:Y:S01]  /*d610*/  FMUL.FTZ R210, R24, R0.reuse ;  /* 0x0000000018d27220 */ /* 0x080fe20000410000 */
[-C--:B------:R-:W-:Y:S01]  /*d620*/  FMUL.FTZ R207, R25, R0.reuse ;  /* 0x0000000019cf7220 */ /* 0x080fe20000410000 */
[-C--:B------:R-:W-:Y:S01]  /*d630*/  FMUL.FTZ R208, R28, R0.reuse ;  /* 0x000000001cd07220 */ /* 0x080fe20000410000 */
[-C--:B------:R-:W-:Y:S01]  /*d640*/  FMUL.FTZ R7, R29, R0.reuse ;  /* 0x000000001d077220 */ /* 0x080fe20000410000 */
[-C--:B------:R-:W-:Y:S01]  /*d650*/  FMUL.FTZ R209, R32, R0.reuse ;  /* 0x0000000020d17220 */ /* 0x080fe20000410000 */
[-C--:B------:R-:W-:Y:S01]  /*d660*/  FMUL.FTZ R205, R33, R0.reuse ;  /* 0x0000000021cd7220 */ /* 0x080fe20000410000 */
[----:B------:R-:W1:Y:S01]  /*d670*/  @P2 MUFU.LG2 R10, R10 ;  /* 0x0000000a000a2308 */ /* 0x000e620000000c00 */
        /* <DEDUP_REMOVED lines=10> */
[----:B--2---:R-:W-:Y:S01]  /*d720*/  @P2 FMUL.FTZ R9, R12, 0.69314718246459960938 ;  /* 0x3f3172180c092820 */ /* 0x004fe20000410000 */
[-C--:B------:R-:W-:Y:S01]  /*d730*/  FMUL.FTZ R198, R52, R0.reuse ;  /* 0x0000000034c67220 */ /* 0x080fe20000410000 */
[-C--:B------:R-:W-:Y:S01]  /*d740*/  FMUL.FTZ R195, R53, R0.reuse ;  /* 0x0000000035c37220 */ /* 0x080fe20000410000 */
[-C--:B------:R-:W-:Y:S01]  /*d750*/  FMUL.FTZ R196, R56, R0.reuse ;  /* 0x0000000038c47220 */ /* 0x080fe20000410000 */
[-C--:B------:R-:W-:Y:S01]  /*d760*/  FMUL.FTZ R193, R57, R0.reuse ;  /* 0x0000000039c17220 */ /* 0x080fe20000410000 */
[-C--:B------:R-:W-:Y:S01]  /*d770*/  FMUL.FTZ R194, R60, R0.reuse ;  /* 0x000000003cc27220 */ /* 0x080fe20000410000 */
[----:B-1----:R-:W-:Y:S01]  /*d780*/  @P2 FMUL.FTZ R10, R10, 0.69314718246459960938 ;  /* 0x3f3172180a0a2820 */ /* 0x002fe20000410000 */
        /* <DEDUP_REMOVED lines=45> */
[----:B------:R-:W-:Y:S01]  /*da60*/  IMAD.MOV.U32 R0, RZ, RZ, -0x800000 ;  /* 0xff800000ff007424 */ /* 0x000fe200078e00ff */
        /* <DEDUP_REMOVED lines=68> */
.L_x_4875:
[----:B------:R-:W0:Y:S08]  /*deb0*/  S2UR UR40, SR_CgaCtaId ;  /* 0x00000000002879c3 */ /* 0x000e300000008800 */
[----:B------:R-:W-:Y:S06]  /*dec0*/  BAR.SYNC.DEFER_BLOCKING 0x5, 0x180 ;  /* 0x0146000000007b1d */ /* 0x000fec0000010000 */
[----:B------:R-:W-:Y:S01]  /*ded0*/  UMOV UR42, 0x400 ;  /* 0x00000400002a7882 */ /* 0x000fe20000000000 */
[----:B------:R-:W-:Y:S01]  /*dee0*/  BSSY B0, `(.L_x_4970) ;  /* 0x00002a9000007945 */ /* 0x000fe20003800000 */
[----:B0-----:R-:W-:-:S09]  /*def0*/  ULEA UR42, UR40, UR42, 0x18 ;  /* 0x0000002a282a7291 */ /* 0x001fd2000f8ec03f */
[----:B------:R-:W0:Y:S02]  /*df00*/  LDS R4, [UR42+0x28cd0] ;  /* 0x028cd02aff047984 */ /* 0x000e240008000800 */
[----:B0-----:R-:W-:Y:S01]  /*df10*/  R2UR UR4, R4 ;  /* 0x00000000040472ca */ /* 0x001fe200000e0000 */
[----:B------:R-:W-:Y:S06]  /*df20*/  BAR.ARV 0x4, 0x180 ;  /* 0x0106000000007b1d */ /* 0x000fec0000002000 */
[----:B------:R-:W-:Y:S08]  /*df30*/  @P0 BRA `(.L_x_4971) ;  /* 0x0000001c00900947 */ /* 0x000ff00003800000 */
[----:B------:R-:W0:Y:S01]  /*df40*/  S2UR UR5, SR_SWINHI ;  /* 0x00000000000579c3 */ /* 0x000e220000002f00 */
[----:B------:R-:W-:-:S07]  /*df50*/  IMAD R9, R212, 0x40, R184 ;  /* 0x00000040d4097824 */ /* 0x000fce00078e02b8 */
[----:B------:R-:W-:Y:S01]  /*df60*/  BAR.SYNC.DEFER_BLOCKING 0x1, 0x100 ;  /* 0x0044000000007b1d */ /* 0x000fe20000010000 */
[----:B------:R-:W-:Y:S01]  /*df70*/  F2FP.BF16.F32.PACK_AB R6, R7, R208 ;  /* 0x000000d00706723e */ /* 0x000fe200000010ff */
[----:B------:R-:W-:Y:S01]  /*df80*/  USHF.R.S32.HI UR12, URZ, 0x1f, UR45 ;  /* 0x0000001f3f0c7899 */ /* 0x000fe2000801142d */
[----:B------:R-:W-:Y:S01]  /*df90*/  F2FP.BF16.F32.PACK_AB R7, R31, R30 ;  /* 0x0000001e1f07723e */ /* 0x000fe200000010ff */
[----:B------:R-:W-:Y:S01]  /*dfa0*/  USHF.R.S32.HI UR13, URZ, 0x1f, UR43 ;  /* 0x0000001f3f0d7899 */ /* 0x000fe2000801142b */
        /* <DEDUP_REMOVED lines=15> */
[----:B------:R-:W-:-:S02]  /*e0a0*/  F2FP.BF16.F32.PACK_AB R145, R147, R146 ;  /* 0x000000929391723e */ /* 0x000fc400000010ff */
[----:B------:R-:W-:Y:S01]  /*e0b0*/  F2FP.BF16.F32.PACK_AB R146, R149, R148 ;  /* 0x000000949592723e */ /* 0x000fe200000010ff */
[----:B------:R-:W-:Y:S01]  /*e0c0*/  IMAD.WIDE R4, R216, 0x2, R96 ;  /* 0x00000002d8047825 */ /* 0x000fe200078e0260 */
[----:B------:R-:W-:-:S03]  /*e0d0*/  F2FP.BF16.F32.PACK_AB R147, R151, R150 ;  /* 0x000000969793723e */ /* 0x000fc600000010ff */
[----:B------:R-:W-:Y:S01]  /*e0e0*/  IMAD.WIDE R96, R9, 0x2, R96 ;  /* 0x0000000209607825 */ /* 0x000fe200078e0260 */
[C---:B------:R-:W-:Y:S02]  /*e0f0*/  IADD3 R25, P2, R4.reuse, 0x60, RZ ;  /* 0x0000006004197810 */ /* 0x040fe40007f5e0ff */
[----:B------:R-:W-:Y:S02]  /*e100*/  IADD3 R29, P1, R4, 0x2000, RZ ;  /* 0x00002000041d7810 */ /* 0x000fe40007f3e0ff */
[----:B------:R-:W-:Y:S02]  /*e110*/  LOP3.LUT R24, R25, 0x380, RZ, 0xc0, !PT ;  /* 0x0000038019187812 */ /* 0x000fe400078ec0ff */
[----:B------:R-:W-:Y:S02]  /*e120*/  LOP3.LUT R28, R29, 0x380, RZ, 0xc0, !PT ;  /* 0x000003801d1c7812 */ /* 0x000fe400078ec0ff */
[----:B------:R-:W-:Y:S02]  /*e130*/  SHF.R.U64 R24, R24, 0x3, RZ ;  /* 0x0000000318187819 */ /* 0x000fe400000012ff */
[----:B------:R-:W-:-:S02]  /*e140*/  SHF.R.U64 R28, R28, 0x3, RZ ;  /* 0x000000031c1c7819 */ /* 0x000fc400000012ff */
[----:B------:R-:W-:Y:S01]  /*e150*/  LOP3.LUT R24, R24, R25, RZ, 0x3c, !PT ;  /* 0x0000001918187212 */ /* 0x000fe200078e3cff */
[----:B------:R-:W-:Y:S01]  /*e160*/  IMAD.X R25, RZ, RZ, R5, P2 ;  /* 0x000000ffff197224 */ /* 0x000fe200010e0605 */
[C---:B------:R-:W-:Y:S02]  /*e170*/  IADD3 R131, P2, R4.reuse, 0x4040, RZ ;  /* 0x0000404004837810 */ /* 0x040fe40007f5e0ff */
[C---:B------:R-:W-:Y:S02]  /*e180*/  IADD3 R13, P4, R4.reuse, 0x20, RZ ;  /* 0x00000020040d7810 */ /* 0x040fe40007f9e0ff */
[----:B------:R-:W-:Y:S02]  /*e190*/  LOP3.LUT R130, R131, 0x380, RZ, 0xc0, !PT ;  /* 0x0000038083827812 */ /* 0x000fe400078ec0ff */
[----:B------:R-:W-:Y:S02]  /*e1a0*/  IADD3 R15, P3, R4, 0x40, RZ ;  /* 0x00000040040f7810 */ /* 0x000fe40007f7e0ff */
[----:B------:R-:W-:-:S02]  /*e1b0*/  SHF.R.U64 R130, R130, 0x3, RZ ;  /* 0x0000000382827819 */ /* 0x000fc400000012ff */
[----:B------:R-:W-:Y:S01]  /*e1c0*/  LOP3.LUT R28, R28, R29, RZ, 0x3c, !PT ;  /* 0x0000001d1c1c7212 */ /* 0x000fe200078e3cff */
[--C-:B------:R-:W-:Y:S01]  /*e1d0*/  IMAD.X R29, RZ, RZ, R5.reuse, P1 ;  /* 0x000000ffff1d7224 */ /* 0x100fe200008e0605 */
[----:B------:R-:W-:Y:S01]  /*e1e0*/  LOP3.LUT R130, R130, R131, RZ, 0x3c, !PT ;  /* 0x0000008382827212 */ /* 0x000fe200078e3cff */
[----:B------:R-:W-:Y:S01]  /*e1f0*/  IMAD.X R131, RZ, RZ, R5, P2 ;  /* 0x000000ffff837224 */ /* 0x000fe200010e0605 */
[----:B------:R-:W-:Y:S02]  /*e200*/  LOP3.LUT R12, R13, 0x380, RZ, 0xc0, !PT ;  /* 0x000003800d0c7812 */ /* 0x000fe400078ec0ff */
[----:B------:R-:W-:Y:S02]  /*e210*/  LOP3.LUT R14, R15, 0x380, RZ, 0xc0, !PT ;  /* 0x000003800f0e7812 */ /* 0x000fe400078ec0ff */
[----:B------:R-:W-:Y:S02]  /*e220*/  IADD3 R135, P1, R4, 0x4060, RZ ;  /* 0x0000406004877810 */ /* 0x000fe40007f3e0ff */
[----:B------:R-:W-:-:S02]  /*e230*/  IADD3 R33, P2, R96, 0x2000, RZ ;  /* 0x0000200060217810 */ /* 0x000fc40007f5e0ff */
[----:B------:R-:W-:Y:S02]  /*e240*/  SHF.R.U64 R12, R12, 0x3, RZ ;  /* 0x000000030c0c7819 */ /* 0x000fe400000012ff */
[----:B------:R-:W-:Y:S02]  /*e250*/  SHF.R.U64 R14, R14, 0x3, RZ ;  /* 0x000000030e0e7819 */ /* 0x000fe400000012ff */
[----:B------:R-:W-:Y:S02]  /*e260*/  LOP3.LUT R134, R135, 0x380, RZ, 0xc0, !PT ;  /* 0x0000038087867812 */ /* 0x000fe400078ec0ff */
[----:B------:R-:W-:Y:S02]  /*e270*/  LOP3.LUT R32, R33, 0x380, RZ, 0xc0, !PT ;  /* 0x0000038021207812 */ /* 0x000fe400078ec0ff */
[----:B------:R-:W-:Y:S02]  /*e280*/  LOP3.LUT R12, R12, R13, RZ, 0x3c, !PT ;  /* 0x0000000d0c0c7212 */ /* 0x000fe400078e3cff */
[----:B------:R-:W-:Y:S01]  /*e290*/  LOP3.LUT R14, R14, R15, RZ, 0x3c, !PT ;  /* 0x0000000f0e0e7212 */ /* 0x000fe200078e3cff */
[----:B------:R-:W-:Y:S01]  /*e2a0*/  IMAD.X R15, RZ, RZ, R5, P3 ;  /* 0x000000ffff0f7224 */ /* 0x000fe200018e0605 */
[----:B------:R-:W-:-:S02]  /*e2b0*/  SHF.R.U64 R134, R134, 0x3, RZ ;  /* 0x0000000386867819 */ /* 0x000fc400000012ff */
[----:B------:R-:W-:Y:S02]  /*e2c0*/  IADD3.X R13, RZ, R5, RZ, P4, !PT ;  /* 0x00000005ff0d7210 */ /* 0x000fe400027fe4ff */
[----:B------:R-:W-:Y:S02]  /*e2d0*/  SHF.R.U64 R32, R32, 0x3, RZ ;  /* 0x0000000320207819 */ /* 0x000fe400000012ff */
[C---:B------:R-:W-:Y:S02]  /*e2e0*/  IADD3 R49, P0, R4.reuse, 0x2020, RZ ;  /* 0x0000202004317810 */ /* 0x040fe40007f1e0ff */
[C---:B------:R-:W-:Y:S02]  /*e2f0*/  IADD3 R65, P6, R4.reuse, 0x2040, RZ ;  /* 0x0000204004417810 */ /* 0x040fe40007fde0ff */
[C---:B------:R-:W-:Y:S02]  /*e300*/  IADD3 R101, P5, R4.reuse, 0x2060, RZ ;  /* 0x0000206004657810 */ /* 0x040fe40007fbe0ff */
[----:B------:R-:W-:-:S02]  /*e310*/  IADD3 R123, P4, R4, 0x4000, RZ ;  /* 0x00004000047b7810 */ /* 0x000fc40007f9e0ff */
[----:B------:R-:W-:Y:S02]  /*e320*/  IADD3 R127, P3, R4, 0x4020, RZ ;  /* 0x00004020047f7810 */ /* 0x000fe40007f7e0ff */
[----:B------:R-:W-:Y:S01]  /*e330*/  LOP3.LUT R134, R134, R135, RZ, 0x3c, !PT ;  /* 0x0000008786867212 */ /* 0x000fe200078e3cff */
[----:B------:R-:W-:Y:S01]  /*e340*/  IMAD.X R135, RZ, RZ, R5, P1 ;  /* 0x000000ffff877224 */ /* 0x000fe200008e0605 */
[----:B------:R-:W-:Y:S01]  /*e350*/  LOP3.LUT R32, R32, R33, RZ, 0x3c, !PT ;  /* 0x0000002120207212 */ /* 0x000fe200078e3cff */
[----:B------:R-:W-:Y:S01]  /*e360*/  IMAD.X R33, RZ, RZ, R97, P2 ;  /* 0x000000ffff217224 */ /* 0x000fe200010e0661 */
[----:B------:R-:W-:Y:S02]  /*e370*/  LOP3.LUT R48, R49, 0x380, RZ, 0xc0, !PT ;  /* 0x0000038031307812 */ /* 0x000fe400078ec0ff */
[----:B------:R-:W-:Y:S02]  /*e380*/  LOP3.LUT R64, R65, 0x380, RZ, 0xc0, !PT ;  /* 0x0000038041407812 */ /* 0x000fe400078ec0ff */
[----:B------:R-:W-:-:S02]  /*e390*/  LOP3.LUT R100, R101, 0x380, RZ, 0xc0, !PT ;  /* 0x0000038065647812 */ /* 0x000fc400078ec0ff */
[----:B------:R-:W-:Y:S02]  /*e3a0*/  LOP3.LUT R122, R123, 0x380, RZ, 0xc0, !PT ;  /* 0x000003807b7a7812 */ /* 0x000fe400078ec0ff */
[----:B------:R-:W-:Y:S02]  /*e3b0*/  LOP3.LUT R126, R127, 0x380, RZ, 0xc0, !PT ;  /* 0x000003807f7e7812 */ /* 0x000fe400078ec0ff */
[C---:B------:R-:W-:Y:S02]  /*e3c0*/  IADD3 R37, P1, R96.reuse, 0x3000, RZ ;  /* 0x0000300060257810 */ /* 0x040fe40007f3e0ff */
[----:B------:R-:W-:Y:S02]  /*e3d0*/  IADD3 R69, P2, R96, 0x9000, RZ ;  /* 0x0000900060457810 */ /* 0x000fe40007f5e0ff */
[----:B------:R-:W-:Y:S02]  /*e3e0*/  SHF.R.U64 R48, R48, 0x3, RZ ;  /* 0x0000000330307819 */ /* 0x000fe400000012ff */
[----:B------:R-:W-:-:S02]  /*e3f0*/  SHF.R.U64 R64, R64, 0x3, RZ ;  /* 0x0000000340407819 */ /* 0x000fc400000012ff */
[----:B------:R-:W-:Y:S02]  /*e400*/  SHF.R.U64 R100, R100, 0x3, RZ ;  /* 0x0000000364647819 */ /* 0x000fe400000012ff */
[----:B------:R-:W-:Y:S02]  /*e410*/  SHF.R.U64 R122, R122, 0x3, RZ ;  /* 0x000000037a7a7819 */ /* 0x000fe400000012ff */
[----:B------:R-:W-:Y:S02]  /*e420*/  SHF.R.U64 R126, R126, 0x3, RZ ;  /* 0x000000037e7e7819 */ /* 0x000fe400000012ff */
[----:B------:R-:W-:Y:S02]  /*e430*/  LOP3.LUT R36, R37, 0x380, RZ, 0xc0, !PT ;  /* 0x0000038025247812 */ /* 0x000fe400078ec0ff */
[----:B------:R-:W-:Y:S02]  /*e440*/  LOP3.LUT R68, R69, 0x380, RZ, 0xc0, !PT ;  /* 0x0000038045447812 */ /* 0x000fe400078ec0ff */
[----:B------:R-:W-:Y:S01]  /*e450*/  LOP3.LUT R48, R48, R49, RZ, 0x3c, !PT ;  /* 0x0000003130307212 */ /* 0x000fe200078e3cff */
[--C-:B------:R-:W-:Y:S01]  /*e460*/  IMAD.X R49, RZ, RZ, R5.reuse, P0 ;  /* 0x000000ffff317224 */ /* 0x100fe200000e0605 */
[----:B------:R-:W-:Y:S01]  /*e470*/  LOP3.LUT R64, R64, R65, RZ, 0x3c, !PT ;  /* 0x0000004140407212 */ /* 0x000fe200078e3cff */
[----:B------:R-:W-:Y:S01]  /*e480*/  IMAD.X R65, RZ, RZ, R5, P6 ;  /* 0x000000ffff417224 */ /* 0x000fe200030e0605 */
[----:B------:R-:W-:-:S02]  /*e490*/  LOP3.LUT R100, R100, R101, RZ, 0x3c, !PT ;  /* 0x0000006564647212 */ /* 0x000fc400078e3cff */
[----:B------:R-:W-:Y:S01]  /*e4a0*/  LOP3.LUT R122, R122, R123, RZ, 0x3c, !PT ;  /* 0x0000007b7a7a7212 */ /* 0x000fe200078e3cff */
[--C-:B------:R-:W-:Y:S01]  /*e4b0*/  IMAD.X R123, RZ, RZ, R5.reuse, P4 ;  /* 0x000000ffff7b7224 */ /* 0x100fe200020e0605 */
[----:B------:R-:W-:Y:S01]  /*e4c0*/  LOP3.LUT R126, R126, R127, RZ, 0x3c, !PT ;  /* 0x0000007f7e7e7212 */ /* 0x000fe200078e3cff */
[----:B------:R-:W-:Y:S01]  /*e4d0*/  IMAD.X R127, RZ, RZ, R5, P3 ;  /* 0x000000ffff7f7224 */ /* 0x000fe200018e0605 */
[----:B------:R-:W-:Y:S02]  /*e4e0*/  SHF.R.U64 R36, R36, 0x3, RZ ;  /* 0x0000000324247819 */ /* 0x000fe400000012ff */
[----:B------:R-:W-:Y:S02]  /*e4f0*/  IADD3.X R101, RZ, R5, RZ, P5, !PT ;  /* 0x00000005ff657210 */ /* 0x000fe40002ffe4ff */
[----:B------:R-:W-:Y:S02]  /*e500*/  SHF.R.U64 R68, R68, 0x3, RZ ;  /* 0x0000000344447819 */ /* 0x000fe400000012ff */
[----:B------:R-:W-:-:S02]  /*e510*/  IADD3 R139, P0, R4, 0x6000, RZ ;  /* 0x00006000048b7810 */ /* 0x000fc40007f1e0ff */
[C---:B------:R-:W-:Y:S02]  /*e520*/  IADD3 R143, P6, R4.reuse, 0x6020, RZ ;  /* 0x00006020048f7810 */ /* 0x040fe40007fde0ff */
[C---:B------:R-:W-:Y:S02]  /*e530*/  IADD3 R9, P5, R4.reuse, 0x6040, RZ ;  /* 0x0000604004097810 */ /* 0x040fe40007fbe0ff */
[----:B------:R-:W-:Y:S02]  /*e540*/  IADD3 R11, P4, R4, 0x6060, RZ ;  /* 0x00006060040b7810 */ /* 0x000fe40007f9e0ff */
[----:B------:R-:W-:Y:S02]  /*e550*/  IADD3 R21, P3, R96, 0x1000, RZ ;  /* 0x0000100060157810 */ /* 0x000fe40007f7e0ff */
[----:B------:R-:W-:Y:S01]  /*e560*/  LOP3.LUT R36, R36, R37, RZ, 0x3c, !PT ;  /* 0x0000002524247212 */ /* 0x000fe200078e3cff */
[----:B------:R-:W-:Y:S01]  /*e570*/  IMAD.X R37, RZ, RZ, R97, P1 ;  /* 0x000000ffff257224 */ /* 0x000fe200008e0661 */
[----:B------:R-:W-:-:S02]  /*e580*/  LOP3.LUT R68, R68, R69, RZ, 0x3c, !PT ;  /* 0x0000004544447212 */ /* 0x000fc400078e3cff */
[----:B------:R-:W-:Y:S02]  /*e590*/  LOP3.LUT R138, R139, 0x380, RZ, 0xc0, !PT ;  /* 0x000003808b8a7812 */ /* 0x000fe400078ec0ff */
[----:B------:R-:W-:Y:S02]  /*e5a0*/  LOP3.LUT R142, R143, 0x380, RZ, 0xc0, !PT ;  /* 0x000003808f8e7812 */ /* 0x000fe400078ec0ff */
[----:B------:R-:W-:Y:S02]  /*e5b0*/  LOP3.LUT R8, R9, 0x380, RZ, 0xc0, !PT ;  /* 0x0000038009087812 */ /* 0x000fe400078ec0ff */
[----:B------:R-:W-:Y:S02]  /*e5c0*/  LOP3.LUT R10, R11, 0x380, RZ, 0xc0, !PT ;  /* 0x000003800b0a7812 */ /* 0x000fe400078ec0ff */
[----:B------:R-:W-:Y:S02]  /*e5d0*/  LOP3.LUT R20, R21, 0x380, RZ, 0xc0, !PT ;  /* 0x0000038015147812 */ /* 0x000fe400078ec0ff */
[----:B------:R-:W-:-:S02]  /*e5e0*/  IADD3 R73, P1, R96, 0xa000, RZ ;  /* 0x0000a00060497810 */ /* 0x000fc40007f3e0ff */
[----:B------:R-:W-:Y:S02]  /*e5f0*/  LOP3.LUT R69, R4, 0x380, RZ, 0xc0, !PT ;  /* 0x0000038004457812 */ /* 0x000fe400078ec0ff */
[----:B------:R-:W-:Y:S02]  /*e600*/  SHF.R.U64 R138, R138, 0x3, RZ ;  /* 0x000000038a8a7819 */ /* 0x000fe400000012ff */
[----:B------:R-:W-:Y:S02]  /*e610*/  SHF.R.U64 R142, R142, 0x3, RZ ;  /* 0x000000038e8e7819 */ /* 0x000fe400000012ff */
[----:B------:R-:W-:Y:S02]  /*e620*/  SHF.R.U64 R8, R8, 0x3, RZ ;  /* 0x0000000308087819 */ /* 0x000fe400000012ff */
[----:B------:R-:W-:Y:S02]  /*e630*/  SHF.R.U64 R10, R10, 0x3, RZ ;  /* 0x000000030a0a7819 */ /* 0x000fe400000012ff */
[----:B------:R-:W-:-:S02]  /*e640*/  SHF.R.U64 R20, R20, 0x3, RZ ;  /* 0x0000000314147819 */ /* 0x000fc400000012ff */
[----:B------:R-:W-:Y:S02]  /*e650*/  LOP3.LUT R72, R73, 0x380, RZ, 0xc0, !PT ;  /* 0x0000038049487812 */ /* 0x000fe400078ec0ff */
[----:B------:R-:W-:Y:S02]  /*e660*/  SHF.R.U64 R69, R69, 0x3, RZ ;  /* 0x0000000345457819 */ /* 0x000fe400000012ff */
[----:B------:R-:W-:Y:S01]  /*e670*/  LOP3.LUT R138, R138, R139, RZ, 0x3c, !PT ;  /* 0x0000008b8a8a7212 */ /* 0x000fe200078e3cff */
[--C-:B------:R-:W-:Y:S01]  /*e680*/  IMAD.X R139, RZ, RZ, R5.reuse, P0 ;  /* 0x000000ffff8b7224 */ /* 0x100fe200000e0605 */
[----:B------:R-:W-:Y:S02]  /*e690*/  LOP3.LUT R142, R142, R143, RZ, 0x3c, !PT ;  /* 0x0000008f8e8e7212 */ /* 0x000fe400078e3cff */
[----:B------:R-:W-:Y:S01]  /*e6a0*/  LOP3.LUT R8, R8, R9, RZ, 0x3c, !PT ;  /* 0x0000000908087212 */ /* 0x000fe200078e3cff */
[--C-:B------:R-:W-:Y:S01]  /*e6b0*/  IMAD.X R9, RZ, RZ, R5.reuse, P5 ;  /* 0x000000ffff097224 */ /* 0x100fe200028e0605 */
[----:B------:R-:W-:Y:S01]  /*e6c0*/  LOP3.LUT R10, R10, R11, RZ, 0x3c, !PT ;  /* 0x0000000b0a0a7212 */ /* 0x000fe200078e3cff */
[----:B------:R-:W-:Y:S01]  /*e6d0*/  IMAD.X R11, RZ, RZ, R5, P4 ;  /* 0x000000ffff0b7224 */ /* 0x000fe200020e0605 */
[----:B------:R-:W-:Y:S01]  /*e6e0*/  LOP3.LUT R20, R20, R21, RZ, 0x3c, !PT ;  /* 0x0000001514147212 */ /* 0x000fe200078e3cff */
[----:B------:R-:W-:Y:S01]  /*e6f0*/  IMAD.X R21, RZ, RZ, R97, P3 ;  /* 0x000000ffff157224 */ /* 0x000fe200018e0661 */
[----:B------:R-:W-:-:S02]  /*e700*/  SHF.R.U64 R72, R72, 0x3, RZ ;  /* 0x0000000348487819 */ /* 0x000fc400000012ff */
[----:B------:R-:W-:Y:S01]  /*e710*/  LOP3.LUT R4, R69, R4, RZ, 0x3c, !PT ;  /* 0x0000000445047212 */ /* 0x000fe200078e3cff */
[----:B------:R-:W-:Y:S01]  /*e720*/  IMAD.X R69, RZ, RZ, R97, P2 ;  /* 0x000000ffff457224 */ /* 0x000fe200010e0661 */
[----:B------:R-:W-:Y:S02]  /*e730*/  IADD3.X R143, RZ, R5, RZ, P6, !PT ;  /* 0x00000005ff8f7210 */ /* 0x000fe400037fe4ff */
[C---:B------:R-:W-:Y:S02]  /*e740*/  IADD3 R41, P0, R96.reuse, 0x4000, RZ ;  /* 0x0000400060297810 */ /* 0x040fe40007f1e0ff */
[C---:B------:R-:W-:Y:S02]  /*e750*/  IADD3 R45, P6, R96.reuse, 0x5000, RZ ;  /* 0x00005000602d7810 */ /* 0x040fe40007fde0ff */
[C---:B------:R-:W-:Y:S02]  /*e760*/  IADD3 R53, P5, R96.reuse, 0x6000, RZ ;  /* 0x0000600060357810 */ /* 0x040fe40007fbe0ff */
[----:B------:R-:W-:-:S02]  /*e770*/  IADD3 R57, P4, R96, 0x7000, RZ ;  /* 0x0000700060397810 */ /* 0x000fc40007f9e0ff */
[----:B------:R-:W-:Y:S02]  /*e780*/  IADD3 R61, P3, R96, 0x8000, RZ ;  /* 0x00008000603d7810 */ /* 0x000fe40007f7e0ff */
[----:B------:R-:W-:Y:S02]  /*e790*/  LOP3.LUT R72, R72, R73, RZ, 0x3c, !PT ;  /* 0x0000004948487212 */ /* 0x000fe400078e3cff */
[----:B------:R-:W-:Y:S01]  /*e7a0*/  MOV R224, R4 ;  /* 0x0000000400e07202 */ /* 0x000fe20000000f00 */
[----:B------:R-:W0:Y:S01]  /*e7b0*/  SHFL.IDX PT, R73, R213, RZ, 0x1f ;  /* 0x00001fffd5497589 */ /* 0x000e2200000e0000 */
[----:B------:R-:W-:Y:S02]  /*e7c0*/  F2FP.BF16.F32.PACK_AB R4, R207, R210 ;  /* 0x000000d2cf04723e */ /* 0x000fe400000010ff */
[----:B------:R-:W-:Y:S02]  /*e7d0*/  F2FP.BF16.F32.PACK_AB R5, R27, R26 ;  /* 0x0000001a1b05723e */ /* 0x000fe400000010ff */
[----:B------:R-:W-:-:S02]  /*e7e0*/  LOP3.LUT R40, R41, 0x380, RZ, 0xc0, !PT ;  /* 0x0000038029287812 */ /* 0x000fc400078ec0ff */
[----:B------:R-:W-:Y:S01]  /*e7f0*/  LOP3.LUT R44, R45, 0x380, RZ, 0xc0, !PT ;  /* 0x000003802d2c7812 */ /* 0x000fe200078ec0ff */
[----:B------:R1:W-:Y:S01]  /*e800*/  STSM.16.M88.4 [R224], R4 ;  /* 0x00000004e0007844 */ /* 0x0003e20000000200 */
        /* <DEDUP_REMOVED lines=9> */
[----:B------:R-:W-:Y:S02]  /*e8a0*/  MOV R26, R12 ;  /* 0x0000000c001a7202 */ /* 0x000fe40000000f00 */
[----:B-1----:R-:W-:-:S02]  /*e8b0*/  F2FP.BF16.F32.PACK_AB R4, R205, R209 ;  /* 0x000000d1cd04723e */ /* 0x002fc400000010ff */
[----:B------:R-:W-:Y:S02]  /*e8c0*/  F2FP.BF16.F32.PACK_AB R5, R35, R34 ;  /* 0x000000222305723e */ /* 0x000fe400000010ff */
[----:B------:R-:W-:Y:S02]  /*e8d0*/  F2FP.BF16.F32.PACK_AB R6, R203, R206 ;  /* 0x000000cecb06723e */ /* 0x000fe400000010ff */
[----:B------:R-:W-:Y:S02]  /*e8e0*/  F2FP.BF16.F32.PACK_AB R7, R39, R38 ;  /* 0x000000262707723e */ /* 0x000fe400000010ff */
[----:B------:R-:W-:Y:S02]  /*e8f0*/  SHF.R.U64 R27, R27, 0x3, RZ ;  /* 0x000000031b1b7819 */ /* 0x000fe400000012ff */
[----:B------:R-:W-:Y:S01]  /*e900*/  LOP3.LUT R40, R40, R41, RZ, 0x3c, !PT ;  /* 0x0000002928287212 */ /* 0x000fe200078e3cff */
        /* <DEDUP_REMOVED lines=9> */
[----:B------:R-:W-:-:S02]  /*e9a0*/  MOV R34, R8 ;  /* 0x0000000800227202 */ /* 0x000fc40000000f00 */
[----:B------:R-:W-:Y:S02]  /*e9b0*/  MOV R35, R10 ;  /* 0x0000000a00237202 */ /* 0x000fe40000000f00 */
[----:B------:R-:W-:Y:S02]  /*e9c0*/  IADD3.X R41, RZ, R97, RZ, P0, !PT ;  /* 0x00000061ff297210 */ /* 0x000fe400007fe4ff */
[----:B------:R-:W-:Y:S02]  /*e9d0*/  MOV R152, R14 ;  /* 0x0000000e00987202 */ /* 0x000fe40000000f00 */
[----:B------:R-:W-:Y:S02]  /*e9e0*/  F2FP.BF16.F32.PACK_AB R8, R201, R204 ;  /* 0x000000ccc908723e */ /* 0x000fe400000010ff */
[----:B------:R-:W-:Y:S02]  /*e9f0*/  F2FP.BF16.F32.PACK_AB R9, R43, R42 ;  /* 0x0000002a2b09723e */ /* 0x000fe400000010ff */
[----:B------:R-:W-:-:S02]  /*ea00*/  F2FP.BF16.F32.PACK_AB R10, R199, R202 ;  /* 0x000000cac70a723e */ /* 0x000fc400000010ff */
[----:B------:R-:W-:Y:S02]  /*ea10*/  F2FP.BF16.F32.PACK_AB R11, R47, R46 ;  /* 0x0000002e2f0b723e */ /* 0x000fe400000010ff */
[C---:B------:R-:W-:Y:S02]  /*ea20*/  IADD3 R77, P0, R96.reuse, 0xb000, RZ ;  /* 0x0000b000604d7810 */ /* 0x040fe40007f1e0ff */
[C---:B------:R-:W-:Y:S01]  /*ea30*/  IADD3 R81, P6, R96.reuse, 0xc000, RZ ;  /* 0x0000c00060517810 */ /* 0x040fe20007fde0ff */
[----:B------:R-:W-:Y:S01]  /*ea40*/  STSM.16.M88.4 [R152], R8 ;  /* 0x0000000898007844 */ /* 0x000fe20000000200 */
[C---:B------:R-:W-:Y:S02]  /*ea50*/  IADD3 R85, P5, R96.reuse, 0xd000, RZ ;  /* 0x0000d00060557810 */ /* 0x040fe40007fbe0ff */
[C---:B------:R-:W-:Y:S02]  /*ea60*/  IADD3 R89, P4, R96.reuse, 0xe000, RZ ;  /* 0x0000e00060597810 */ /* 0x040fe40007f9e0ff */
[----:B------:R-:W-:-:S02]  /*ea70*/  IADD3 R92, P3, R96, 0xf000, RZ ;  /* 0x0000f000605c7810 */ /* 0x000fc40007f7e0ff */
[----:B------:R-:W-:Y:S02]  /*ea80*/  MOV R207, R24 ;  /* 0x0000001800cf7202 */ /* 0x000fe40000000f00 */
[----:B------:R-:W-:Y:S02]  /*ea90*/  F2FP.BF16.F32.PACK_AB R12, R197, R200 ;  /* 0x000000c8c50c723e */ /* 0x000fe400000010ff */
[----:B------:R-:W-:Y:S02]  /*eaa0*/  F2FP.BF16.F32.PACK_AB R13, R51, R50 ;  /* 0x00000032330d723e */ /* 0x000fe400000010ff */
[----:B------:R-:W-:Y:S02]  /*eab0*/  F2FP.BF16.F32.PACK_AB R14, R195, R198 ;  /* 0x000000c6c30e723e */ /* 0x000fe400000010ff */
[----:B------:R-:W-:Y:S02]  /*eac0*/  F2FP.BF16.F32.PACK_AB R15, R55, R54 ;  /* 0x00000036370f723e */ /* 0x000fe400000010ff */
[----:B------:R-:W-:-:S02]  /*ead0*/  LOP3.LUT R96, R27, R96, RZ, 0x3c, !PT ;  /* 0x000000601b607212 */ /* 0x000fc400078e3cff */
[----:B------:R-:W-:Y:S01]  /*eae0*/  MOV R208, R28 ;  /* 0x0000001c00d07202 */ /* 0x000fe20000000f00 */
[----:B------:R-:W-:Y:S01]  /*eaf0*/  STSM.16.M88.4 [R207], R12 ;  /* 0x0000000ccf007844 */ /* 0x000fe20000000200 */
[----:B-1----:R-:W-:Y:S02]  /*eb00*/  F2FP.BF16.F32.PACK_AB R4, R193, R196 ;  /* 0x000000c4c104723e */ /* 0x002fe400000010ff */
[----:B------:R-:W-:Y:S02]  /*eb10*/  F2FP.BF16.F32.PACK_AB R5, R59, R58 ;  /* 0x0000003a3b05723e */ /* 0x000fe400000010ff */
[----:B------:R-:W-:Y:S02]  /*eb20*/  F2FP.BF16.F32.PACK_AB R6, R191, R194 ;  /* 0x000000c2bf06723e */ /* 0x000fe400000010ff */
[----:B------:R-:W-:Y:S02]  /*eb30*/  F2FP.BF16.F32.PACK_AB R7, R63, R62 ;  /* 0x0000003e3f07723e */ /* 0x000fe400000010ff */
[----:B------:R-:W-:-:S02]  /*eb40*/  MOV R48, R48 ;  /* 0x0000003000307202 */ /* 0x000fc40000000f00 */
[----:B------:R-:W-:Y:S01]  /*eb50*/  F2FP.BF16.F32.PACK_AB R24, R182, R192 ;  /* 0x000000c0b618723e */ /* 0x000fe200000010ff */
[----:B------:R-:W-:Y:S01]  /*eb60*/  STSM.16.M88.4 [R208], R4 ;  /* 0x00000004d0007844 */ /* 0x000fe20000000200 */
[----:B------:R-:W-:Y:S02]  /*eb70*/  F2FP.BF16.F32.PACK_AB R25, R67, R66 ;  /* 0x000000424319723e */ /* 0x000fe400000010ff */
[----:B------:R-:W-:Y:S02]  /*eb80*/  F2FP.BF16.F32.PACK_AB R26, R180, R183 ;  /* 0x000000b7b41a723e */ /* 0x000fe400000010ff */
[----:B------:R-:W-:Y:S02]  /*eb90*/  F2FP.BF16.F32.PACK_AB R27, R71, R70 ;  /* 0x00000046471b723e */ /* 0x000fe400000010ff */
[----:B------:R-:W-:Y:S02]  /*eba0*/  MOV R64, R64 ;  /* 0x0000004000407202 */ /* 0x000fe40000000f00 */
[----:B------:R-:W-:Y:S01]  /*ebb0*/  F2FP.BF16.F32.PACK_AB R28, R178, R181 ;  /* 0x000000b5b21c723e */ /* 0x000fe200000010ff */
[----:B------:R1:W-:Y:S01]  /*ebc0*/  STSM.16.M88.4 [R48], R24 ;  /* 0x0000001830007844 */ /* 0x0003e20000000200 */
[----:B------:R-:W-:-:S02]  /*ebd0*/  F2FP.BF16.F32.PACK_AB R29, R75, R74 ;  /* 0x0000004a4b1d723e */ /* 0x000fc400000010ff */
[----:B------:R-:W-:Y:S02]  /*ebe0*/  MOV R100, R100 ;  /* 0x0000006400647202 */ /* 0x000fe40000000f00 */
[----:B------:R-:W-:Y:S01]  /*ebf0*/  F2FP.BF16.F32.PACK_AB R49, R83, R82 ;  /* 0x000000525331723e */ /* 0x000fe200000010ff */
[----:B------:R2:W-:Y:S01]  /*ec00*/  STSM.16.M88.4 [R64], R28 ;  /* 0x0000001c40007844 */ /* 0x0005e20000000200 */
[----:B------:R-:W-:Y:S02]  /*ec10*/  F2FP.BF16.F32.PACK_AB R50, R172, R175 ;  /* 0x000000afac32723e */ /* 0x000fe400000010ff */
[----:B------:R-:W-:Y:S02]  /*ec20*/  F2FP.BF16.F32.PACK_AB R51, R87, R86 ;  /* 0x000000565733723e */ /* 0x000fe400000010ff */
[----:B------:R-:W-:Y:S02]  /*ec30*/  MOV R122, R122 ;  /* 0x0000007a007a7202 */ /* 0x000fe40000000f00 */
[----:B------:R-:W-:-:S02]  /*ec40*/  F2FP.BF16.F32.PACK_AB R65, R91, R90 ;  /* 0x0000005a5b41723e */ /* 0x000fc400000010ff */
[----:B------:R-:W-:Y:S02]  /*ec50*/  F2FP.BF16.F32.PACK_AB R66, R168, R171 ;  /* 0x000000aba842723e */ /* 0x000fe400000010ff */
[----:B-1----:R-:W-:Y:S02]  /*ec60*/  F2FP.BF16.F32.PACK_AB R48, R174, R177 ;  /* 0x000000b1ae30723e */ /* 0x002fe400000010ff */
[----:B------:R-:W-:Y:S02]  /*ec70*/  F2FP.BF16.F32.PACK_AB R67, R95, R94 ;  /* 0x0000005e5f43723e */ /* 0x000fe400000010ff */
[----:B------:R-:W-:Y:S01]  /*ec80*/  MOV R126, R126 ;  /* 0x0000007e007e7202 */ /* 0x000fe20000000f00 */
[----:B------:R-:W-:Y:S01]  /*ec90*/  STSM.16.M88.4 [R100], R48 ;  /* 0x0000003064007844 */ /* 0x000fe20000000200 */
[----:B--2---:R-:W-:Y:S02]  /*eca0*/  F2FP.BF16.F32.PACK_AB R64, R170, R173 ;  /* 0x000000adaa40723e */ /* 0x004fe400000010ff */
[----:B------:R-:W-:-:S02]  /*ecb0*/  F2FP.BF16.F32.PACK_AB R4, R166, R169 ;  /* 0x000000a9a604723e */ /* 0x000fc400000010ff */
[----:B------:R-:W-:Y:S01]  /*ecc0*/  F2FP.BF16.F32.PACK_AB R5, R99, R98 ;  /* 0x000000626305723e */ /* 0x000fe200000010ff */
[----:B------:R1:W-:Y:S01]  /*ecd0*/  STSM.16.M88.4 [R122], R64 ;  /* 0x000000407a007844 */ /* 0x0003e20000000200 */
[----:B------:R-:W-:Y:S02]  /*ece0*/  F2FP.BF16.F32.PACK_AB R6, R156, R167 ;  /* 0x000000a79c06723e */ /* 0x000fe400000010ff */
[----:B------:R-:W-:Y:S02]  /*ecf0*/  F2FP.BF16.F32.PACK_AB R7, R103, R102 ;  /* 0x000000666707723e */ /* 0x000fe400000010ff */
[----:B------:R-:W-:Y:S02]  /*ed00*/  MOV R130, R130 ;  /* 0x0000008200827202 */ /* 0x000fe40000000f00 */
[----:B------:R-:W-:Y:S01]  /*ed10*/  F2FP.BF16.F32.PACK_AB R8, R105, R158 ;  /* 0x0000009e6908723e */ /* 0x000fe200000010ff */
[----:B------:R2:W-:Y:S01]  /*ed20*/  STSM.16.M88.4 [R126], R4 ;  /* 0x000000047e007844 */ /* 0x0005e20000000200 */
[----:B------:R-:W-:-:S02]  /*ed30*/  F2FP.BF16.F32.PACK_AB R9, R107, R106 ;  /* 0x0000006a6b09723e */ /* 0x000fc400000010ff */
[----:B------:R-:W-:Y:S02]  /*ed40*/  F2FP.BF16.F32.PACK_AB R10, R109, R154 ;  /* 0x0000009a6d0a723e */ /* 0x000fe400000010ff */
[----:B------:R-:W-:Y:S02]  /*ed50*/  F2FP.BF16.F32.PACK_AB R11, R111, R110 ;  /* 0x0000006e6f0b723e */ /* 0x000fe400000010ff */
[----:B0-----:R-:W-:Y:S02]  /*ed60*/  ISETP.NE.AND P2, PT, R73, RZ, PT ;  /* 0x000000ff4900720c */ /* 0x001fe40003f45270 */
[----:B------:R-:W-:Y:S01]  /*ed70*/  MOV R134, R134 ;  /* 0x0000008600867202 */ /* 0x000fe20000000f00 */
[----:B------:R0:W-:Y:S01]  /*ed80*/  STSM.16.M88.4 [R130], R8 ;  /* 0x0000000882007844 */ /* 0x0001e20000000200 */
[----:B------:R-:W-:Y:S02]  /*ed90*/  MOV R138, R138 ;  /* 0x0000008a008a7202 */ /* 0x000fe40000000f00 */
[----:B-1----:R-:W-:Y:S01]  /*eda0*/  F2FP.BF16.F32.PACK_AB R122, R125, R124 ;  /* 0x0000007c7d7a723e */ /* 0x002fe200000010ff */
[----:B------:R1:W-:Y:S01]  /*edb0*/  STSM.16.M88.4 [R134], R112 ;  /* 0x0000007086007844 */ /* 0x0003e20000000200 */
[----:B------:R-:W-:-:S02]  /*edc0*/  F2FP.BF16.F32.PACK_AB R123, R155, R153 ;  /* 0x000000999b7b723e */ /* 0x000fc400000010ff */
[----:B------:R-:W-:Y:S02]  /*edd0*/  MOV R142, R142 ;  /* 0x0000008e008e7202 */ /* 0x000fe40000000f00 */
[----:B------:R-:W-:Y:S01]  /*ede0*/  F2FP.BF16.F32.PACK_AB R131, R161, R160 ;  /* 0x000000a0a183723e */ /* 0x000fe200000010ff */
[----:B------:R1:W-:Y:S01]  /*edf0*/  STSM.16.M88.4 [R138], R120 ;  /* 0x000000788a007844 */ /* 0x0003e20000000200 */
[----:B--2---:R-:W-:Y:S02]  /*ee00*/  F2FP.BF16.F32.PACK_AB R4, R137, R136 ;  /* 0x000000888904723e */ /* 0x004fe400000010ff */
[----:B------:R-:W-:Y:S02]  /*ee10*/  F2FP.BF16.F32.PACK_AB R5, R163, R162 ;  /* 0x000000a2a305723e */ /* 0x000fe400000010ff */
[----:B------:R-:W-:Y:S02]  /*ee20*/  F2FP.BF16.F32.PACK_AB R6, R141, R140 ;  /* 0x0000008c8d06723e */ /* 0x000fe400000010ff */
[----:B0-----:R-:W-:-:S02]  /*ee30*/  F2FP.BF16.F32.PACK_AB R130, R133, R132 ;  /* 0x000000848582723e */ /* 0x001fc400000010ff */
[----:B------:R-:W-:Y:S02]  /*ee40*/  F2FP.BF16.F32.PACK_AB R7, R165, R164 ;  /* 0x000000a4a507723e */ /* 0x000fe400000010ff */
[----:B------:R-:W-:Y:S01]  /*ee50*/  LOP3.LUT R76, R77, 0x380, RZ, 0xc0, !PT ;  /* 0x000003804d4c7812 */ /* 0x000fe200078ec0ff */
[----:B------:R1:W-:Y:S01]  /*ee60*/  STSM.16.M88.4 [R142], R128 ;  /* 0x000000808e007844 */ /* 0x0003e20000000200 */
[----:B------:R-:W-:Y:S02]  /*ee70*/  LOP3.LUT R80, R81, 0x380, RZ, 0xc0, !PT ;  /* 0x0000038051507812 */ /* 0x000fe400078ec0ff */
[----:B------:R-:W-:Y:S01]  /*ee80*/  LOP3.LUT R84, R85, 0x380, RZ, 0xc0, !PT ;  /* 0x0000038055547812 */ /* 0x000fe200078ec0ff */
[----:B------:R1:W-:Y:S01]  /*ee90*/  STSM.16.M88.4 [R34], R4 ;  /* 0x0000000422007844 */ /* 0x0003e20000000200 */
[----:B------:R-:W-:Y:S02]  /*eea0*/  LOP3.LUT R88, R89, 0x380, RZ, 0xc0, !PT ;  /* 0x0000038059587812 */ /* 0x000fe400078ec0ff */
[----:B------:R-:W-:Y:S01]  /*eeb0*/  LOP3.LUT R93, R92, 0x380, RZ, 0xc0, !PT ;  /* 0x000003805c5d7812 */ /* 0x000fe200078ec0ff */
[----:B------:R1:W-:Y:S01]  /*eec0*/  STSM.16.M88.4 [R35], R144 ;  /* 0x0000009023007844 */ /* 0x0003e20000000200 */
[----:B------:R-:W-:-:S02]  /*eed0*/  SHF.R.U64 R76, R76, 0x3, RZ ;  /* 0x000000034c4c7819 */ /* 0x000fc400000012ff */
[----:B------:R-:W-:Y:S02]  /*eee0*/  SHF.R.U64 R80, R80, 0x3, RZ ;  /* 0x0000000350507819 */ /* 0x000fe400000012ff */
[----:B------:R-:W-:Y:S02]  /*eef0*/  SHF.R.U64 R84, R84, 0x3, RZ ;  /* 0x0000000354547819 */ /* 0x000fe400000012ff */
        /* <DEDUP_REMOVED lines=12> */
[----:B------:R-:W-:Y:S01]  /*efc0*/  IADD3.X R73, RZ, R97, RZ, P1, !PT ;  /* 0x00000061ff497210 */ /* 0x000fe20000ffe4ff */
[----:B------:R-:W-:Y:S06]  /*efd0*/  BAR.SYNC.DEFER_BLOCKING 0x1, 0x100 ;  /* 0x0044000000007b1d */ /* 0x000fec0000010000 */
[----:B-1----:R-:W-:Y:S05]  /*efe0*/  @P2 BRA `(.L_x_4972) ;  /* 0x0000000000b82947 */ /* 0x002fea0003800000 */
[----:B------:R-:W0:Y:S01]  /*eff0*/  LDC R8, c[0x0][0xbe8] ;  /* 0x0002fa00ff087b82 */ /* 0x000e220000000800 */
[----:B------:R-:W-:Y:S01]  /*f000*/  IADD3 R10, R185, UR44, RZ ;  /* 0x0000002cb90a7c10 */ /* 0x000fe2000fffe0ff */
[----:B------:R-:W-:Y:S01]  /*f010*/  ULDC.64 UR8, c[0x0][0xb90] ;  /* 0x0002e40000087ab9 */ /* 0x000fe20000000a00 */
[----:B------:R-:W-:Y:S01]  /*f020*/  ULDC.64 UR10, c[0x0][0xb98] ;  /* 0x0002e600000a7ab9 */ /* 0x000fe20000000a00 */
[----:B------:R-:W-:Y:S01]  /*f030*/  UIMAD UR5, UR12, UR8, URZ ;  /* 0x000000080c0572a4 */ /* 0x000fe2000f8e023f */
[----:B------:R-:W-:Y:S01]  /*f040*/  IMAD.MOV R9, RZ, RZ, -R17 ;  /* 0x000000ffff097224 */ /* 0x000fe200078e0a11 */
[----:B------:R-:W-:Y:S01]  /*f050*/  UIMAD.WIDE.U32 UR6, UR45, UR8, URZ ;  /* 0x000000082d0672a5 */ /* 0x000fe2000f8e003f */
[----:B------:R-:W-:Y:S01]  /*f060*/  IMAD.MOV.U32 R4, RZ, RZ, R10 ;  /* 0x000000ffff047224 */ /* 0x000fe200078e000a */
[----:B------:R-:W-:Y:S01]  /*f070*/  UIMAD UR5, UR45, UR9, UR5 ;  /* 0x000000092d0572a4 */ /* 0x000fe2000f8e0205 */
[----:B------:R-:W-:Y:S01]  /*f080*/  IADD3 R13, R16, UR44, RZ ;  /* 0x0000002c100d7c10 */ /* 0x000fe2000fffe0ff */
[----:B------:R-:W-:-:S02]  /*f090*/  UIMAD UR8, UR13, UR10, URZ ;  /* 0x0000000a0d0872a4 */ /* 0x000fc4000f8e023f */
[----:B------:R-:W-:Y:S02]  /*f0a0*/  UIADD3 UR7, UR7, UR5, URZ ;  /* 0x0000000507077290 */ /* 0x000fe4000fffe03f */
[----:B------:R-:W-:Y:S02]  /*f0b0*/  UIMAD UR8, UR43, UR11, UR8 ;  /* 0x0000000b2b0872a4 */ /* 0x000fe4000f8e0208 */
[----:B------:R-:W-:Y:S01]  /*f0c0*/  UIMAD.WIDE.U32 UR6, UR43, UR10, UR6 ;  /* 0x0000000a2b0672a5 */ /* 0x000fe2000f8e0006 */
[----:B------:R-:W-:Y:S01]  /*f0d0*/  ULDC UR5, c[0x0][0xa88] ;  /* 0x0002a20000057ab9 */ /* 0x000fe20000000800 */
[----:B0-----:R-:W-:-:S13]  /*f0e0*/  ISETP.NE.AND P0, PT, R8, 0x1, PT ;  /* 0x000000010800780c */ /* 0x001fda0003f05270 */
[----:B------:R-:W0:Y:S08]  /*f0f0*/  @P0 LDC R5, c[0x0][0xbec] ;  /* 0x0002fb00ff050b82 */ /* 0x000e300000000800 */
[----:B------:R-:W1:Y:S01]  /*f100*/  @P0 LDC R6, c[0x0][0xbf0] ;  /* 0x0002fc00ff060b82 */ /* 0x000e620000000800 */
[----:B0-----:R-:W-:-:S05]  /*f110*/  @P0 IMAD.HI.U32 R5, R10, R5, RZ ;  /* 0x000000050a050227 */ /* 0x001fca00078e00ff */
[----:B-1----:R-:W-:-:S04]  /*f120*/  @P0 SHF.R.U32.HI R4, RZ, R6, R5 ;  /* 0x00000006ff040219 */ /* 0x002fc80000011605 */
[--C-:B------:R-:W-:Y:S01]  /*f130*/  SHF.R.S32.HI R5, RZ, 0x1f, R4.reuse ;  /* 0x0000001fff057819 */ /* 0x100fe20000011404 */
[----:B------:R-:W-:Y:S01]  /*f140*/  IMAD.MOV R7, RZ, RZ, -R4 ;  /* 0x000000ffff077224 */ /* 0x000fe200078e0a04 */
[----:B------:R-:W-:-:S03]  /*f150*/  IADD3 R4, P0, R4, UR6, RZ ;  /* 0x0000000604047c10 */ /* 0x000fc6000ff1e0ff */
[C---:B------:R-:W-:Y:S02]  /*f160*/  IMAD R7, R8.reuse, R7, R10 ;  /* 0x0000000708077224 */ /* 0x040fe400078e020a */
[----:B------:R-:W-:Y:S02]  /*f170*/  IMAD.U32 R10, RZ, RZ, UR8 ;  /* 0x00000008ff0a7e24 */ /* 0x000fe4000f8e00ff */
[----:B------:R-:W-:Y:S01]  /*f180*/  IMAD R8, R8, UR5, RZ ;  /* 0x0000000508087c24 */ /* 0x000fe2000f8e02ff */
[----:B------:R-:W-:Y:S02]  /*f190*/  SHF.R.S32.HI R6, RZ, 0x1f, R7 ;  /* 0x0000001fff067819 */ /* 0x000fe40000011407 */
[----:B------:R-:W-:Y:S01]  /*f1a0*/  IADD3.X R5, R5, UR7, R10, P0, !PT ;  /* 0x0000000705057c10 */ /* 0x000fe200087fe40a */
[----:B------:R-:W-:Y:S02]  /*f1b0*/  ULDC.64 UR6, c[0x0][0xb88] ;  /* 0x0002e20000067ab9 */ /* 0x000fe40000000a00 */
[----:B------:R-:W-:-:S02]  /*f1c0*/  IMAD R6, R6, UR6, RZ ;  /* 0x0000000606067c24 */ /* 0x000fc4000f8e02ff */
[----:B------:R-:W-:-:S04]  /*f1d0*/  IMAD.WIDE.U32 R4, R7, UR6, R4 ;  /* 0x0000000607047c25 */ /* 0x000fc8000f8e0004 */
[----:B------:R-:W-:Y:S01]  /*f1e0*/  IMAD R7, R7, UR7, R6 ;  /* 0x0000000707077c24 */ /* 0x000fe2000f8e0206 */
[----:B------:R-:W-:Y:S02]  /*f1f0*/  ULDC.64 UR6, c[0x0][0xb50] ;  /* 0x0002d40000067ab9 */ /* 0x000fe40000000a00 */
[----:B------:R-:W-:Y:S01]  /*f200*/  LEA R10, P0, R4, UR6, 0x2 ;  /* 0x00000006040a7c11 */ /* 0x000fe2000f8010ff */
[----:B------:R-:W-:-:S04]  /*f210*/  IMAD.IADD R5, R5, 0x1, R7 ;  /* 0x0000000105057824 */ /* 0x000fc800078e0207 */
[----:B------:R-:W-:Y:S01]  /*f220*/  SHFL.IDX PT, R6, R10, 0x1, 0x1c1f ;  /* 0x003c1f000a067f89 */ /* 0x000fe200000e0000 */
[----:B------:R-:W-:Y:S02]  /*f230*/  LEA.HI.X R11, R4, UR7, R5, 0x2, P0 ;  /* 0x00000007040b7c11 */ /* 0x000fe400080f1405 */
[----:B------:R-:W-:Y:S01]  /*f240*/  ISETP.NE.AND P0, PT, R2, R9, PT ;  /* 0x000000090200720c */ /* 0x000fe20003f05270 */
[----:B------:R-:W-:Y:S01]  /*f250*/  SHFL.IDX PT, R4, R10, RZ, 0x1c1f ;  /* 0x001c1fff0a047589 */ /* 0x000fe200000e0000 */
[C---:B------:R-:W-:Y:S02]  /*f260*/  VIADD R9, R13.reuse, 0x8 ;  /* 0x000000080d097836 */ /* 0x040fe40000000000 */
[-C--:B------:R-:W-:Y:S01]  /*f270*/  ISETP.GE.OR P1, PT, R13, R8.reuse, P0 ;  /* 0x000000080d00720c */ /* 0x080fe20000726670 */
[----:B------:R-:W0:Y:S02]  /*f280*/  SHFL.IDX PT, R5, R11, RZ, 0x1c1f ;  /* 0x001c1fff0b057589 */ /* 0x000e2400000e0000 */
[----:B------:R-:W-:-:S02]  /*f290*/  ISETP.GE.OR P0, PT, R9, R8, P0 ;  /* 0x000000080900720c */ /* 0x000fc40000706670 */
[----:B------:R-:W1:Y:S08]  /*f2a0*/  SHFL.IDX PT, R7, R11, 0x1, 0x1c1f ;  /* 0x003c1f000b077f89 */ /* 0x000e7000000e0000 */
[----:B0-----:R0:W-:Y:S04]  /*f2b0*/  @!P1 ST.E desc[UR52][R4.64], R3 ;  /* 0x0000000304009985 */ /* 0x0011e8000c101934 */
[----:B-1----:R0:W-:Y:S02]  /*f2c0*/  @!P0 ST.E desc[UR52][R6.64], R0 ;  /* 0x0000000006008985 */ /* 0x0021e4000c101934 */
.L_x_4972:
[----:B------:R-:W1:Y:S01]  /*f2d0*/  LDC R15, c[0x0][0xbe8] ;  /* 0x0002fa00ff0f7b82 */ /* 0x000e620000000800 */
[----:B------:R-:W-:Y:S01]  /*f2e0*/  ULDC UR10, c[0x0][0xac8] ;  /* 0x0002b200000a7ab9 */ /* 0x000fe20000000800 */
[----:B------:R-:W-:Y:S01]  /*f2f0*/  ULDC.64 UR8, c[0x0][0xae8] ;  /* 0x0002ba0000087ab9 */ /* 0x000fe20000000a00 */
[----:B------:R-:W-:Y:S01]  /*f300*/  ISETP.GE.AND P0, PT, R190, UR10, PT ;  /* 0x0000000abe007c0c */ /* 0x000fe2000bf06270 */
[----:B------:R-:W5:Y:S01]  /*f310*/  LD.E.128 R96, desc[UR52][R96.64] ;  /* 0x0000003460607980 */ /* 0x000f62000c101d00 */
[----:B------:R-:W-:Y:S02]  /*f320*/  ISETP.GE.AND P1, PT, R184, UR10, PT ;  /* 0x0000000ab8007c0c */ /* 0x000fe4000bf26270 */
[----:B0-----:R-:W-:Y:S01]  /*f330*/  SEL R3, RZ, 0xffffffff, P0 ;  /* 0xffffffffff037807 */ /* 0x001fe20000000000 */
[----:B------:R0:W5:Y:S01]  /*f340*/  LD.E.128 R4, desc[UR52][R20.64] ;  /* 0x0000003414047980 */ /* 0x000162000c101d00 */
[----:B------:R-:W-:Y:S02]  /*f350*/  ISETP.GE.AND P0, PT, R189, UR10, PT ;  /* 0x0000000abd007c0c */ /* 0x000fe4000bf06270 */
[----:B------:R-:W-:Y:S01]  /*f360*/  SEL R0, RZ, 0x1, P1 ;  /* 0x00000001ff007807 */ /* 0x000fe20000800000 */
[----:B------:R-:W-:Y:S01]  /*f370*/  IMAD.SHL.U32 R11, R3, 0x2, RZ ;  /* 0x00000002030b7824 */ /* 0x000fe200078e00ff */
[----:B------:R-:W5:Y:S04]  /*f380*/  LD.E.128 R32, desc[UR52][R32.64] ;  /* 0x0000003420207980 */ /* 0x000f68000c101d00 */
[----:B------:R-:W5:Y:S04]  /*f390*/  LD.E.128 R36, desc[UR52][R36.64] ;  /* 0x0000003424247980 */ /* 0x000f68000c101d00 */
[----:B------:R-:W5:Y:S01]  /*f3a0*/  LD.E.128 R40, desc[UR52][R40.64] ;  /* 0x0000003428287980 */ /* 0x000f62000c101d00 */
[----:B-1----:R-:W-:-:S03]  /*f3b0*/  ISETP.NE.AND P2, PT, R15, 0x1, PT ;  /* 0x000000010f00780c */ /* 0x002fc60003f45270 */
[----:B------:R-:W5:Y:S01]  /*f3c0*/  LD.E.128 R44, desc[UR52][R44.64] ;  /* 0x000000342c2c7980 */ /* 0x000f62000c101d00 */
[----:B------:R-:W-:Y:S02]  /*f3d0*/  SEL R3, RZ, 0xffffffff, P0 ;  /* 0xffffffffff037807 */ /* 0x000fe40000000000 */
[----:B------:R-:W-:Y:S01]  /*f3e0*/  LOP3.LUT R0, R11, 0x2, R0, 0xe2, !PT ;  /* 0x000000020b007812 */ /* 0x000fe200078ee200 */
[----:B------:R-:W5:Y:S02]  /*f3f0*/  LD.E.128 R52, desc[UR52][R52.64] ;  /* 0x0000003434347980 */ /* 0x000f64000c101d00 */
[----:B------:R-:W-:Y:S02]  /*f400*/  IMAD.SHL.U32 R3, R3, 0x4, RZ ;  /* 0x0000000403037824 */ /* 0x000fe400078e00ff */
[----:B------:R-:W5:Y:S02]  /*f410*/  LD.E.128 R56, desc[UR52][R56.64] ;  /* 0x0000003438387980 */ /* 0x000f64000c101d00 */
[----:B------:R-:W1:Y:S01]  /*f420*/  @P2 LDC R9, c[0x0][0xbec] ;  /* 0x0002fb00ff092b82 */ /* 0x000e620000000800 */
[----:B------:R-:W-:Y:S01]  /*f430*/  ISETP.GE.AND P0, PT, R188, UR10, PT ;  /* 0x0000000abc007c0c */ /* 0x000fe2000bf06270 */
[----:B------:R-:W5:Y:S04]  /*f440*/  LD.E.128 R60, desc[UR52][R60.64] ;  /* 0x000000343c3c7980 */ /* 0x000f68000c101d00 */
[----:B------:R-:W5:Y:S02]  /*f450*/  LD.E.128 R68, desc[UR52][R68.64] ;  /* 0x0000003444447980 */ /* 0x000f64000c101d00 */
[----:B------:R-:W2:Y:S01]  /*f460*/  @P2 LDC R11, c[0x0][0xbf0] ;  /* 0x0002fc00ff0b2b82 */ /* 0x000ea20000000800 */
[----:B------:R-:W-:Y:S01]  /*f470*/  LOP3.LUT R3, R3, 0x4, R0, 0xe2, !PT ;  /* 0x0000000403037812 */ /* 0x000fe200078ee200 */
[----:B------:R-:W-:Y:S01]  /*f480*/  IMAD R0, R211, 0x20, R212 ;  /* 0x00000020d3007824 */ /* 0x000fe200078e02d4 */
[----:B------:R-:W-:Y:S01]  /*f490*/  SEL R8, RZ, 0xffffffff, P0 ;  /* 0xffffffffff087807 */ /* 0x000fe20000000000 */
[----:B------:R-:W5:Y:S01]  /*f4a0*/  LD.E.128 R72, desc[UR52][R72.64] ;  /* 0x0000003448487980 */ /* 0x000f62000c101d00 */
[----:B------:R-:W-:Y:S01]  /*f4b0*/  ISETP.GE.AND P0, PT, R187, UR10, PT ;  /* 0x0000000abb007c0c */ /* 0x000fe2000bf06270 */
[----:B------:R-:W-:Y:S01]  /*f4c0*/  UIMAD UR5, UR12, UR8, URZ ;  /* 0x000000080c0572a4 */ /* 0x000fe2000f8e023f */
[----:B------:R-:W-:Y:S01]  /*f4d0*/  IADD3 R14, R0, UR44, RZ ;  /* 0x0000002c000e7c10 */ /* 0x000fe2000fffe0ff */
[----:B------:R-:W5:Y:S01]  /*f4e0*/  LD.E.128 R76, desc[UR52][R76.64] ;  /* 0x000000344c4c7980 */ /* 0x000f62000c101d00 */
[----:B------:R-:W-:Y:S01]  /*f4f0*/  SEL R0, RZ, 0xffffffff, P0 ;  /* 0xffffffffff007807 */ /* 0x000fe20000000000 */
[----:B------:R-:W-:Y:S01]  /*f500*/  UIMAD.WIDE.U32 UR6, UR45, UR8, URZ ;  /* 0x000000082d0672a5 */ /* 0x000fe2000f8e003f */
[----:B------:R-:W-:Y:S01]  /*f510*/  IMAD.SHL.U32 R8, R8, 0x8, RZ ;  /* 0x0000000808087824 */ /* 0x000fe200078e00ff */
[----:B------:R-:W-:Y:S01]  /*f520*/  UIMAD UR5, UR45, UR9, UR5 ;  /* 0x000000092d0572a4 */ /* 0x000fe2000f8e0205 */
[----:B------:R-:W5:Y:S01]  /*f530*/  LD.E.128 R80, desc[UR52][R80.64] ;  /* 0x0000003450507980 */ /* 0x000f62000c101d00 */
[----:B------:R-:W-:Y:S01]  /*f540*/  IMAD.SHL.U32 R13, R0, 0x10, RZ ;  /* 0x00000010000d7824 */ /* 0x000fe200078e00ff */
[----:B------:R-:W-:Y:S01]  /*f550*/  ULDC.64 UR8, c[0x0][0xaf0] ;  /* 0x0002bc0000087ab9 */ /* 0x000fe20000000a00 */
[----:B-1----:R-:W-:Y:S01]  /*f560*/  @P2 IMAD.HI.U32 R0, R14, R9, RZ ;  /* 0x000000090e002227 */ /* 0x002fe200078e00ff */
[----:B------:R-:W-:Y:S01]  /*f570*/  UIADD3 UR7, UR7, UR5, URZ ;  /* 0x0000000507077290 */ /* 0x000fe2000fffe03f */
[----:B------:R-:W-:Y:S01]  /*f580*/  LOP3.LUT R8, R8, 0x8, R3, 0xe2, !PT ;  /* 0x0000000808087812 */ /* 0x000fe200078ee203 */
[----:B------:R-:W-:Y:S01]  /*f590*/  UIMAD UR5, UR13, UR8, URZ ;  /* 0x000000080d0572a4 */ /* 0x000fe2000f8e023f */
[----:B------:R-:W-:Y:S01]  /*f5a0*/  IMAD.MOV.U32 R3, RZ, RZ, R14 ;  /* 0x000000ffff037224 */ /* 0x000fe200078e000e */
[----:B------:R-:W-:Y:S01]  /*f5b0*/  UIMAD.WIDE.U32 UR6, UR43, UR8, UR6 ;  /* 0x000000082b0672a5 */ /* 0x000fe2000f8e0006 */
[----:B------:R-:W5:Y:S01]  /*f5c0*/  LD.E.128 R84, desc[UR52][R84.64] ;  /* 0x0000003454547980 */ /* 0x000f62000c101d00 */
[----:B--2---:R-:W-:Y:S01]  /*f5d0*/  @P2 SHF.R.U32.HI R3, RZ, R11, R0 ;  /* 0x0000000bff032219 */ /* 0x004fe20000011600 */
[----:B------:R-:W-:Y:S01]  /*f5e0*/  UIMAD UR5, UR43, UR9, UR5 ;  /* 0x000000092b0572a4 */ /* 0x000fe2000f8e0205 */
[----:B------:R-:W-:Y:S01]  /*f5f0*/  LOP3.LUT R10, R13, 0x10, R8, 0xe2, !PT ;  /* 0x000000100d0a7812 */ /* 0x000fe200078ee208 */
[----:B------:R-:W5:Y:S01]  /*f600*/  LD.E.128 R88, desc[UR52][R88.64] ;  /* 0x0000003458587980 */ /* 0x000f62000c101d00 */
[----:B------:R-:W-:Y:S01]  /*f610*/  SHF.R.S32.HI R11, RZ, 0x1f, R3 ;  /* 0x0000001fff0b7819 */ /* 0x000fe20000011403 */
[----:B------:R-:W-:Y:S01]  /*f620*/  UIADD3 UR5, UR7, UR5, URZ ;  /* 0x0000000507057290 */ /* 0x000fe2000fffe03f */
[----:B------:R-:W-:Y:S01]  /*f630*/  ISETP.GE.AND P0, PT, R186, UR10, PT ;  /* 0x0000000aba007c0c */ /* 0x000fe2000bf06270 */
[----:B------:R-:W-:Y:S01]  /*f640*/  IMAD.U32 R8, RZ, RZ, UR6 ;  /* 0x00000006ff087e24 */ /* 0x000fe2000f8e00ff */
[----:B------:R-:W-:Y:S01]  /*f650*/  IADD3 R13, -R3, RZ, RZ ;  /* 0x000000ff030d7210 */ /* 0x000fe20007ffe1ff */
[----:B------:R-:W-:Y:S01]  /*f660*/  IMAD.U32 R9, RZ, RZ, UR7 ;  /* 0x00000007ff097e24 */ /* 0x000fe2000f8e00ff */
[----:B------:R-:W-:Y:S01]  /*f670*/  ULDC.64 UR6, c[0x0][0xae0] ;  /* 0x0002b80000067ab9 */ /* 0x000fe20000000a00 */
[----:B------:R-:W-:Y:S01]  /*f680*/  SEL R0, RZ, 0xffffffff, P0 ;  /* 0xffffffffff007807 */ /* 0x000fe20000000000 */
[----:B------:R-:W-:Y:S01]  /*f690*/  IMAD R12, R11, UR6, RZ ;  /* 0x000000060b0c7c24 */ /* 0x000fe2000f8e02ff */
[----:B------:R-:W5:Y:S01]  /*f6a0*/  LD.E.128 R92, desc[UR52][R92.64] ;  /* 0x000000345c5c7980 */ /* 0x000f62000c101d00 */
[----:B------:R-:W-:Y:S01]  /*f6b0*/  IMAD R11, R15, R13, R14 ;  /* 0x0000000d0f0b7224 */ /* 0x000fe200078e020e */
[----:B------:R-:W-:Y:S01]  /*f6c0*/  ISETP.GE.AND P0, PT, R215, UR10, PT ;  /* 0x0000000ad7007c0c */ /* 0x000fe2000bf06270 */
[----:B------:R-:W-:Y:S01]  /*f6d0*/  IMAD.U32 R9, RZ, RZ, UR5 ;  /* 0x00000005ff097e24 */ /* 0x000fe2000f8e00ff */
[----:B------:R-:W-:Y:S01]  /*f6e0*/  @!PT LDS RZ, [RZ] ;  /* 0x00000000fffff984 */ /* 0x000fe20000000800 */
[----:B------:R-:W-:Y:S01]  /*f6f0*/  @!PT LDS RZ, [RZ] ;  /* 0x00000000fffff984 */ /* 0x000fe20000000800 */
[----:B------:R-:W-:Y:S01]  /*f700*/  @!PT LDS RZ, [RZ] ;  /* 0x00000000fffff984 */ /* 0x000fe20000000800 */
[----:B------:R-:W-:Y:S01]  /*f710*/  @!PT LDS RZ, [RZ] ;  /* 0x00000000fffff984 */ /* 0x000fe20000000800 */
[----:B------:R1:W-:Y:S06]  /*f720*/  MEMBAR.ALL.CTA ;  /* 0x0000000000007992 */ /* 0x0003ec0000008000 */
[----:B-1----:R-:W1:Y:S01]  /*f730*/  FENCE.VIEW.ASYNC.S ;  /* 0x00000000000073c6 */ /* 0x002e620000000000 */
[----:B0-----:R-:W-:Y:S01]  /*f740*/  IMAD.SHL.U32 R21, R0, 0x20, RZ ;  /* 0x0000002000157824 */ /* 0x001fe200078e00ff */
[----:B------:R-:W-:Y:S01]  /*f750*/  SHF.R.S32.HI R0, RZ, 0x1f, R11 ;  /* 0x0000001fff007819 */ /* 0x000fe2000001140b */
[C---:B------:R-:W-:Y:S01]  /*f760*/  IMAD R13, R3.reuse, UR7, R12 ;  /* 0x00000007030d7c24 */ /* 0x040fe2000f8e020c */
[----:B------:R-:W-:Y:S01]  /*f770*/  ULDC UR8, c[0x0][0xa88] ;  /* 0x0002a20000087ab9 */ /* 0x000fe20000000800 */
[----:B------:R-:W-:Y:S01]  /*f780*/  IMAD.WIDE.U32 R8, R3, UR6, R8 ;  /* 0x0000000603087c25 */ /* 0x000fe2000f8e0008 */
[----:B------:R-:W-:Y:S01]  /*f790*/  ULDC.64 UR6, c[0x0][0xad8] ;  /* 0x0002b60000067ab9 */ /* 0x000fe20000000a00 */
[----:B------:R-:W-:Y:S01]  /*f7a0*/  SEL R3, RZ, 0x40, P0 ;  /* 0x00000040ff037807 */ /* 0x000fe20000000000 */
[----:B------:R-:W-:Y:S01]  /*f7b0*/  UIADD3 UR5, UR42, 0x28c20, URZ ;  /* 0x00028c202a057890 */ /* 0x000fe2000fffe03f */
[----:B------:R-:W-:Y:S01]  /*f7c0*/  IMAD.IADD R9, R9, 0x1, R13 ;  /* 0x0000000109097824 */ /* 0x000fe200078e020d */
[----:B------:R-:W-:Y:S01]  /*f7d0*/  ISETP.GE.AND P0, PT, R214, UR10, PT ;  /* 0x0000000ad6007c0c */ /* 0x000fe2000bf06270 */
[----:B------:R-:W-:Y:S01]  /*f7e0*/  IMAD R0, R0, UR6, RZ ;  /* 0x0000000600007c24 */ /* 0x000fe2000f8e02ff */
[----:B------:R-:W-:Y:S01]  /*f7f0*/  UPRMT UR5, URZ, 0x654, UR5 ;  /* 0x000006543f057896 */ /* 0x000fe20008000005 */
[----:B------:R-:W-:Y:S01]  /*f800*/  VIADD R28, R212, UR44 ;  /* 0x0000002cd41c7c36 */ /* 0x000fe20008000000 */
[----:B------:R-:W-:Y:S01]  /*f810*/  LOP3.LUT R10, R21, 0x20, R10, 0xe2, !PT ;  /* 0x00000020150a7812 */ /* 0x000fe200078ee20a */
[----:B------:R-:W-:Y:S01]  /*f820*/  IMAD R29, R15, UR8, RZ ;  /* 0x000000080f1d7c24 */ /* 0x000fe2000f8e02ff */
[----:B------:R-:W-:Y:S01]  /*f830*/  BSSY B1, `(.L_x_4973) ;  /* 0x000002e000017945 */ /* 0x000fe20003800000 */
[C---:B------:R-:W-:Y:S01]  /*f840*/  IMAD R13, R11.reuse, UR7, R0 ;  /* 0x000000070b0d7c24 */ /* 0x040fe2000f8e0200 */
[----:B------:R-:W-:Y:S01]  /*f850*/  SEL R0, RZ, 0x80, P0 ;  /* 0x00000080ff007807 */ /* 0x000fe20000000000 */
[----:B------:R-:W-:Y:S01]  /*f860*/  IMAD.WIDE.U32 R8, R11, UR6, R8 ;  /* 0x000000060b087c25 */ /* 0x000fe2000f8e0008 */
[----:B------:R-:W-:Y:S01]  /*f870*/  ISETP.GE.AND P0, PT, R28, R29, PT ;  /* 0x0000001d1c00720c */ /* 0x000fe20003f06270 */
[----:B------:R-:W-:Y:S01]  /*f880*/  ULDC.64 UR6, c[0x0][0xa80] ;  /* 0x0002a00000067ab9 */ /* 0x000fe20000000a00 */
[----:B------:R-:W-:Y:S01]  /*f890*/  LOP3.LUT R3, R10, R3, RZ, 0xfc, !PT ;  /* 0x000000030a037212 */ /* 0x000fe200078efcff */
        /* <DEDUP_REMOVED lines=39> */
.L_x_4974:
[----:B------:R-:W-:Y:S05]  /*fb10*/  BSYNC B1 ;  /* 0x0000000000017941 */ /* 0x000fea0003800000 */
.L_x_4973:
[----:B---3--:R-:W-:Y:S01]  /*fb20*/  VIADD R8, R28, 0x20 ;  /* 0x000000201c087836 */ /* 0x008fe20000000000 */
[----:B--2---:R4:W2:Y:S04]  /*fb30*/  SHFL.IDX PT, R11, R27, 0x1, 0x181f ;  /* 0x00381f001b0b7f89 */ /* 0x0048a800000e0000 */
[----:B------:R-:W-:Y:S01]  /*fb40*/  ISETP.GE.AND P0, PT, R8, R29, PT ;  /* 0x0000001d0800720c */ /* 0x000fe20003f06270 */
[----:B-1----:R4:W1:-:S12]  /*fb50*/  SHFL.IDX PT, R10, R26, 0x1, 0x181f ;  /* 0x00381f001a0a7f89 */ /* 0x00285800000e0000 */
[----:B----4-:R-:W-:Y:S05]  /*fb60*/  @P0 BRA `(.L_x_4975) ;  /* 0x0000000c00800947 */ /* 0x010fea0003800000 */
[----:B------:R-:W-:Y:S02]  /*fb70*/  ISETP.GE.AND P0, PT, R184, UR10, PT ;  /* 0x0000000ab8007c0c */ /* 0x000fe4000bf06270 */
[----:B------:R-:W-:Y:S02]  /*fb80*/  ISETP.GE.AND P5, PT, R190, UR10, PT ;  /* 0x0000000abe007c0c */ /* 0x000fe4000bfa6270 */
[----:B------:R-:W-:Y:S02]  /*fb90*/  ISETP.GE.AND P3, PT, R189, UR10, PT ;  /* 0x0000000abd007c0c */ /* 0x000fe4000bf66270 */
[----:B------:R-:W-:Y:S02]  /*fba0*/  ISETP.GE.AND P2, PT, R188, UR10, PT ;  /* 0x0000000abc007c0c */ /* 0x000fe4000bf46270 */
[----:B------:R-:W-:-:S05]  /*fbb0*/  ISETP.GE.AND P1, PT, R187, UR10, PT ;  /* 0x0000000abb007c0c */ /* 0x000fca000bf26270 */
[----:B-12---:R-:W-:Y:S02]  /*fbc0*/  @!P0 IMAD.WIDE R8, R184, 0x2, R10 ;  /* 0x00000002b8088825 */ /* 0x006fe400078e020a */
[-C--:B------:R-:W-:Y:S02]  /*fbd0*/  @!P5 LEA R12, P4, R190, R10.reuse, 0x1 ;  /* 0x0000000abe0cd211 */ /* 0x080fe400078808ff */
[----:B------:R-:W-:Y:S01]  /*fbe0*/  @!P3 LEA R14, P6, R189, R10, 0x1 ;  /* 0x0000000abd0eb211 */ /* 0x000fe200078c08ff */
[----:B-----5:R1:W-:Y:S01]  /*fbf0*/  @!P0 ST.E.128 desc[UR52][R8.64], R4 ;  /* 0x0000000408008985 */ /* 0x0203e2000c101d34 */
        /* <DEDUP_REMOVED lines=8> */
[----:B-1----:R-:W-:-:S03]  /*fc80*/  @!P1 LEA R4, P6, R187, R10, 0x1 ;  /* 0x0000000abb049211 */ /* 0x002fc600078c08ff */
        /* <DEDUP_REMOVED lines=15> */
.L_x_4971:
[----:B------:R-:W0:Y:S01]  /*fd80*/  LDC R10, c[0x0][0xbe8] ;  /* 0x0002fa00ff0a7b82 */ /* 0x000e220000000800 */
[----:B------:R-:W1:Y:S01]  /*fd90*/  S2R R6, SR_TID.X ;  /* 0x0000000000067919 */ /* 0x000e620000002100 */
[----:B------:R-:W-:Y:S01]  /*fda0*/  ULDC UR12, c[0x0][0xac8] ;  /* 0x0002b200000c7ab9 */ /* 0x000fe20000000800 */
[----:B------:R-:W-:Y:S01]  /*fdb0*/  USHF.R.S32.HI UR8, URZ, 0x1f, UR45 ;  /* 0x0000001f3f087899 */ /* 0x000fe2000801142d */
[----:B------:R-:W-:Y:S01]  /*fdc0*/  BSSY B1, `(.L_x_4976) ;  /* 0x0000031000017945 */ /* 0x000fe20003800000 */
[----:B------:R-:W-:Y:S01]  /*fdd0*/  USHF.R.S32.HI UR9, URZ, 0x1f, UR43 ;  /* 0x0000001f3f097899 */ /* 0x000fe2000801142b */
[----:B------:R-:W-:Y:S01]  /*fde0*/  ISETP.GE.AND P1, PT, R190, UR12, PT ;  /* 0x0000000cbe007c0c */ /* 0x000fe2000bf26270 */
[----:B------:R-:W-:Y:S01]  /*fdf0*/  IMAD R8, R211, 0x20, R212 ;  /* 0x00000020d3087824 */ /* 0x000fe200078e02d4 */
[----:B0-----:R-:W-:Y:S02]  /*fe00*/  ISETP.NE.AND P0, PT, R10, 0x1, PT ;  /* 0x000000010a00780c */ /* 0x001fe40003f05270 */
[----:B-1----:R-:W-:-:S11]  /*fe10*/  IADD3 R0, R6, -0x80, RZ ;  /* 0xffffff8006007810 */ /* 0x002fd60007ffe0ff */
[----:B------:R-:W0:Y:S01]  /*fe20*/  @P0 LDC R9, c[0x0][0xbec] ;  /* 0x0002fb00ff090b82 */ /* 0x000e220000000800 */
[----:B------:R-:W-:-:S07]  /*fe30*/  ISETP.GE.AND P2, PT, R0, 0x40, PT ;  /* 0x000000400000780c */ /* 0x000fce0003f46270 */
[----:B------:R-:W1:Y:S06]  /*fe40*/  @P0 LDC R11, c[0x0][0xbf0] ;  /* 0x0002fc00ff0b0b82 */ /* 0x000e6c0000000800 */
[----:B------:R-:W-:Y:S05]  /*fe50*/  @P2 BRA `(.L_x_4977) ;  /* 0x00000000009c2947 */ /* 0x000fea0003800000 */
[----:B------:R-:W2:Y:S01]  /*fe60*/  LDC R5, c[0x0][0xbe8] ;  /* 0x0002fa00ff057b82 */ /* 0x000ea20000000800 */
[----:B------:R-:W-:Y:S01]  /*fe70*/  IMAD.U32 R7, RZ, RZ, UR44 ;  /* 0x0000002cff077e24 */ /* 0x000fe2000f8e00ff */
[----:B------:R-:W-:-:S04]  /*fe80*/  ULDC UR5, c[0x0][0xa88] ;  /* 0x0002a20000057ab9 */ /* 0x000fc80000000800 */
[----:B------:R-:W-:Y:S01]  /*fe90*/  IADD3 R6, R7, -0x80, R6 ;  /* 0xffffff8007067810 */ /* 0x000fe20007ffe006 */
[----:B--2---:R-:W-:-:S05]  /*fea0*/  IMAD R3, R5, UR5, RZ ;  /* 0x0000000505037c24 */ /* 0x004fca000f8e02ff */
[----:B------:R-:W-:-:S13]  /*feb0*/  ISETP.GE.AND P2, PT, R6, R3, PT ;  /* 0x000000030600720c */ /* 0x000fda0003f46270 */
[----:B------:R-:W-:Y:S05]  /*fec0*/  @P2 BRA `(.L_x_4977) ;  /* 0x0000000000802947 */ /* 0x000fea0003800000 */
[----:B------:R-:W-:Y:S01]  /*fed0*/  ISETP.NE.AND P2, PT, R5, 0x1, PT ;  /* 0x000000010500780c */ /* 0x000fe20003f45270 */
[----:B------:R-:W-:Y:S01]  /*fee0*/  ULDC.64 UR10, c[0x0][0xb90] ;  /* 0x0002e400000a7ab9 */ /* 0x000fe20000000a00 */
[----:B------:R-:W-:Y:S01]  /*fef0*/  IMAD.MOV.U32 R4, RZ, RZ, R6 ;  /* 0x000000ffff047224 */ /* 0x000fe200078e0006 */
[----:B------:R-:W-:Y:S02]  /*ff00*/  UIMAD UR5, UR8, UR10, URZ ;  /* 0x0000000a080572a4 */ /* 0x000fe4000f8e023f */
[----:B------:R-:W-:Y:S02]  /*ff10*/  UIMAD.WIDE.U32 UR6, UR45, UR10, URZ ;  /* 0x0000000a2d0672a5 */ /* 0x000fe4000f8e003f */
[----:B------:R-:W-:-:S03]  /*ff20*/  UIMAD UR5, UR45, UR11, UR5 ;  /* 0x0000000b2d0572a4 */ /* 0x000fc6000f8e0205 */
[----:B------:R-:W-:Y:S01]  /*ff30*/  ULDC.64 UR10, c[0x0][0xb98] ;  /* 0x0002e600000a7ab9 */ /* 0x000fe20000000a00 */
[----:B------:R-:W-:Y:S02]  /*ff40*/  UIADD3 UR7, UR7, UR5, URZ ;  /* 0x0000000507077290 */ /* 0x000fe4000fffe03f */
[----:B------:R-:W2:Y:S01]  /*ff50*/  @P2 LDC R3, c[0x0][0xbec] ;  /* 0x0002fb00ff032b82 */ /* 0x000ea20000000800 */
[----:B------:R-:W-:Y:S02]  /*ff60*/  UIMAD UR5, UR9, UR10, URZ ;  /* 0x0000000a090572a4 */ /* 0x000fe4000f8e023f */
[----:B------:R-:W-:Y:S02]  /*ff70*/  UIMAD.WIDE.U32 UR6, UR43, UR10, UR6 ;  /* 0x0000000a2b0672a5 */ /* 0x000fe4000f8e0006 */
[----:B------:R-:W-:-:S03]  /*ff80*/  UIMAD UR5, UR43, UR11, UR5 ;  /* 0x0000000b2b0572a4 */ /* 0x000fc6000f8e0205 */
[----:B------:R-:W3:Y:S01]  /*ff90*/  @P2 LDC R7, c[0x0][0xbf0] ;  /* 0x0002fc00ff072b82 */ /* 0x000ee20000000800 */
[----:B------:R-:W-:Y:S01]  /*ffa0*/  ULDC.64 UR10, c[0x0][0xb88] ;  /* 0x0002e200000a7ab9 */ /* 0x000fe20000000a00 */
[----:B--2---:R-:W-:-:S05]  /*ffb0*/  @P2 IMAD.HI.U32 R0, R6, R3, RZ ;  /* 0x0000000306002227 */ /* 0x004fca00078e00ff */
[----:B---3--:R-:W-:-:S05]  /*ffc0*/  @P2 SHF.R.U32.HI R4, RZ, R7, R0 ;  /* 0x00000007ff042219 */ /* 0x008fca0000011600 */
[----:B------:R-:W-:-:S04]  /*ffd0*/  IMAD.MOV R3, RZ, RZ, -R4 ;  /* 0x000000ffff037224 */ /* 0x000fc800078e0a04 */
[----:B------:R-:W-:Y:S01]  /*ffe0*/  IMAD R3, R5, R3, R6 ;  /* 0x0000000305037224 */ /* 0x000fe200078e0206 */
[----:B------:R-:W-:Y:S01]  /*fff0*/  SHF.R.S32.HI R5, RZ, 0x1f, R4 ;  /* 0x0000001fff057819 */ /* 0x000fe20000011404 */
[----:B------:R-:W-:Y:S01]  /*10000*/  IMAD.U32 R6, RZ, RZ, UR5 ;  /* 0x00000005ff067e24 */ /* 0x000fe2000f8e00ff */
[----:B------:R-:W-:Y:S02]  /*10010*/  IADD3 R4, P2, R4, UR6, RZ ;  /* 0x0000000604047c10 */ /* 0x000fe4000ff5e0ff */
[----:B------:R-:W-:Y:S02]  /*10020*/  SHF.R.S32.HI R0, RZ, 0x1f, R3 ;  /* 0x0000001fff007819 */ /* 0x000fe40000011403 */
[----:B------:R-:W-:Y:S01]  /*10030*/  IADD3.X R5, R5, UR7, R6, P2, !PT ;  /* 0x0000000705057c10 */ /* 0x000fe200097fe406 */
[----:B------:R-:W-:Y:S02]  /*10040*/  ULDC.64 UR6, c[0x0][0xb50] ;  /* 0x0002d40000067ab9 */ /* 0x000fe40000000a00 */
[----:B------:R-:W-:-:S02]  /*10050*/  IMAD R0, R0, UR10, RZ ;  /* 0x0000000a00007c24 */ /* 0x000fc4000f8e02ff */
[----:B------:R-:W-:-:S04]  /*10060*/  IMAD.WIDE.U32 R4, R3, UR10, R4 ;  /* 0x0000000a03047c25 */ /* 0x000fc8000f8e0004 */
[----:B------:R-:W-:Y:S01]  /*10070*/  IMAD R7, R3, UR11, R0 ;  /* 0x0000000b03077c24 */ /* 0x000fe2000f8e0200 */
[----:B------:R-:W-:-:S04]  /*10080*/  LEA R6, P2, R4, UR6, 0x2 ;  /* 0x0000000604067c11 */ /* 0x000fc8000f8410ff */
[----:B------:R-:W-:-:S04]  /*10090*/  IADD3 R3, R5, R7, RZ ;  /* 0x0000000705037210 */ /* 0x000fc80007ffe0ff */
[----:B------:R-:W-:Y:S01]  /*100a0*/  LEA.HI.X R7, R4, UR7, R3, 0x2, P2 ;  /* 0x0000000704077c11 */ /* 0x000fe200090f1403 */
[----:B------:R-:W-:-:S05]  /*100b0*/  IMAD.MOV.U32 R3, RZ, RZ, -0x800000 ;  /* 0xff800000ff037424 */ /* 0x000fca00078e00ff */
[----:B------:R2:W-:Y:S02]  /*100c0*/  STG.E desc[UR52][R6.64], R3 ;  /* 0x0000000306007986 */ /* 0x0005e4000c101934 */
.L_x_4977:
[----:B------:R-:W-:Y:S05]  /*100d0*/  BSYNC B1 ;  /* 0x0000000000017941 */ /* 0x000fea0003800000 */
.L_x_4976:
[----:B--2---:R-:W-:Y:S01]  /*100e0*/  SEL R3, RZ, 0xffffffff, P1 ;  /* 0xffffffffff037807 */ /* 0x004fe20000800000 */
[----:B------:R-:W-:Y:S01]  /*100f0*/  ULDC.64 UR10, c[0x0][0xae8] ;  /* 0x0002ba00000a7ab9 */ /* 0x000fe20000000a00 */
[----:B------:R-:W-:Y:S01]  /*10100*/  ISETP.GE.AND P2, PT, R184, UR12, PT ;  /* 0x0000000cb8007c0c */ /* 0x000fe2000bf46270 */
[----:B------:R-:W-:Y:S01]  /*10110*/  UIMAD UR5, UR8, UR10, URZ ;  /* 0x0000000a080572a4 */ /* 0x000fe2000f8e023f */
[----:B------:R-:W-:Y:S01]  /*10120*/  VIADD R8, R8, UR44 ;  /* 0x0000002c08087c36 */ /* 0x000fe20008000000 */
[----:B------:R-:W-:Y:S01]  /*10130*/  ISETP.GE.AND P1, PT, R189, UR12, PT ;  /* 0x0000000cbd007c0c */ /* 0x000fe2000bf26270 */
[----:B------:R-:W-:Y:S01]  /*10140*/  IMAD.SHL.U32 R3, R3, 0x2, RZ ;  /* 0x0000000203037824 */ /* 0x000fe200078e00ff */
[----:B------:R-:W-:Y:S01]  /*10150*/  SEL R0, RZ, 0x1, P2 ;  /* 0x00000001ff007807 */ /* 0x000fe20001000000 */
[----:B------:R-:W-:Y:S01]  /*10160*/  UIMAD.WIDE.U32 UR6, UR45, UR10, URZ ;  /* 0x0000000a2d0672a5 */ /* 0x000fe2000f8e003f */
[----:B------:R-:W-:Y:S01]  /*10170*/  SEL R5, RZ, 0xffffffff, P1 ;  /* 0xffffffffff057807 */ /* 0x000fe20000800000 */
[----:B------:R-:W-:Y:S01]  /*10180*/  UIMAD UR5, UR45, UR11, UR5 ;  /* 0x0000000b2d0572a4 */ /* 0x000fe2000f8e0205 */
[----:B------:R-:W-:Y:S01]  /*10190*/  LOP3.LUT R4, R3, 0x2, R0, 0xe2, !PT ;  /* 0x0000000203047812 */ /* 0x000fe200078ee200 */
[----:B0-----:R-:W-:Y:S01]  /*101a0*/  @P0 IMAD.HI.U32 R0, R8, R9, RZ ;  /* 0x0000000908000227 */ /* 0x001fe200078e00ff */
[----:B------:R-:W-:Y:S01]  /*101b0*/  ULDC.64 UR10, c[0x0][0xaf0] ;  /* 0x0002bc00000a7ab9 */ /* 0x000fe20000000a00 */
[----:B------:R-:W-:Y:S01]  /*101c0*/  ISETP.GE.AND P1, PT, R188, UR12, PT ;  /* 0x0000000cbc007c0c */ /* 0x000fe2000bf26270 */
[----:B------:R-:W-:Y:S01]  /*101d0*/  UIADD3 UR7, UR7, UR5, URZ ;  /* 0x0000000507077290 */ /* 0x000fe2000fffe03f */
[----:B------:R-:W-:Y:S01]  /*101e0*/  IMAD.MOV.U32 R3, RZ, RZ, R8 ;  /* 0x000000ffff037224 */ /* 0x000fe200078e0008 */
[----:B------:R-:W-:Y:S01]  /*101f0*/  UIMAD UR5, UR9, UR10, URZ ;  /* 0x0000000a090572a4 */ /* 0x000fe2000f8e023f */
[----:B------:R-:W-:Y:S01]  /*10200*/  IMAD.SHL.U32 R5, R5, 0x4, RZ ;  /* 0x0000000405057824 */ /* 0x000fe200078e00ff */
[----:B-1----:R-:W-:Y:S01]  /*10210*/  @P0 SHF.R.U32.HI R3, RZ, R11, R0 ;  /* 0x0000000bff030219 */ /* 0x002fe20000011600 */
[----:B------:R-:W-:Y:S01]  /*10220*/  UIMAD.WIDE.U32 UR6, UR43, UR10, UR6 ;  /* 0x0000000a2b0672a5 */ /* 0x000fe2000f8e0006 */
[----:B------:R-:W-:Y:S01]  /*10230*/  SEL R0, RZ, 0xffffffff, P1 ;  /* 0xffffffffff007807 */ /* 0x000fe20000800000 */
[----:B------:R-:W-:Y:S01]  /*10240*/  UIMAD UR5, UR43, UR11, UR5 ;  /* 0x0000000b2b0572a4 */ /* 0x000fe2000f8e0205 */
[----:B------:R-:W-:Y:S01]  /*10250*/  LOP3.LUT R4, R5, 0x4, R4, 0xe2, !PT ;  /* 0x0000000405047812 */ /* 0x000fe200078ee204 */
[--C-:B------:R-:W-:Y:S01]  /*10260*/  IMAD.MOV R7, RZ, RZ, -R3.reuse ;  /* 0x000000ffff077224 */ /* 0x100fe200078e0a03 */
[----:B------:R-:W-:Y:S01]  /*10270*/  SHF.L.U32 R11, R0, 0x3, RZ ;  /* 0x00000003000b7819 */ /* 0x000fe200000006ff */
[----:B------:R-:W-:Y:S01]  /*10280*/  UIADD3 UR5, UR7, UR5, URZ ;  /* 0x0000000507057290 */ /* 0x000fe2000fffe03f */
[----:B------:R-:W-:Y:S01]  /*10290*/  SHF.R.S32.HI R0, RZ, 0x1f, R3 ;  /* 0x0000001fff007819 */ /* 0x000fe20000011403 */
[----:B------:R-:W-:Y:S01]  /*102a0*/  IMAD.U32 R5, RZ, RZ, UR7 ;  /* 0x00000007ff057e24 */ /* 0x000fe2000f8e00ff */
[----:B------:R-:W-:Y:S01]  /*102b0*/  LOP3.LUT R11, R11, 0x8, R4, 0xe2, !PT ;  /* 0x000000080b0b7812 */ /* 0x000fe200078ee204 */
[----:B------:R-:W-:Y:S01]  /*102c0*/  IMAD.U32 R4, RZ, RZ, UR6 ;  /* 0x00000006ff047e24 */ /* 0x000fe2000f8e00ff */
[----:B------:R-:W-:Y:S01]  /*102d0*/  ULDC.64 UR6, c[0x0][0xae0] ;  /* 0x0002b80000067ab9 */ /* 0x000fe20000000a00 */
[----:B------:R-:W-:Y:S01]  /*102e0*/  IMAD R7, R10, R7, R8 ;  /* 0x000000070a077224 */ /* 0x000fe200078e0208 */
[----:B------:R-:W-:Y:S01]  /*102f0*/  ISETP.GE.AND P1, PT, R187, UR12, PT ;  /* 0x0000000cbb007c0c */ /* 0x000fe2000bf26270 */
[----:B------:R-:W-:Y:S01]  /*10300*/  IMAD.U32 R5, RZ, RZ, UR5 ;  /* 0x00000005ff057e24 */ /* 0x000fe2000f8e00ff */
[----:B------:R-:W-:Y:S01]  /*10310*/  ISETP.GE.AND P0, PT, R186, UR12, PT ;  /* 0x0000000cba007c0c */ /* 0x000fe2000bf06270 */
[----:B------:R-:W-:Y:S01]  /*10320*/  IMAD R6, R0, UR6, RZ ;  /* 0x0000000600067c24 */ /* 0x000fe2000f8e02ff */
[----:B------:R-:W-:Y:S01]  /*10330*/  SHF.R.S32.HI R0, RZ, 0x1f, R7 ;  /* 0x0000001fff007819 */ /* 0x000fe20000011407 */
[C---:B------:R-:W-:Y:S01]  /*10340*/  IMAD.WIDE.U32 R4, R3.reuse, UR6, R4 ;  /* 0x0000000603047c25 */ /* 0x040fe2000f8e0004 */
[----:B------:R-:W-:Y:S01]  /*10350*/  SEL R8, RZ, 0xffffffff, P1 ;  /* 0xffffffffff087807 */ /* 0x000fe20000800000 */
[----:B------:R-:W-:Y:S01]  /*10360*/  ULDC UR5, c[0x0][0xa88] ;  /* 0x0002a20000057ab9 */ /* 0x000fe20000000800 */
[----:B------:R-:W-:Y:S01]  /*10370*/  SEL R12, RZ, 0xffffffff, P0 ;  /* 0xffffffffff0c7807 */ /* 0x000fe20000000000 */
[----:B------:R-:W-:Y:S01]  /*10380*/  IMAD R9, R3, UR7, R6 ;  /* 0x0000000703097c24 */ /* 0x000fe2000f8e0206 */
[----:B------:R-:W-:Y:S01]  /*10390*/  ULDC.64 UR6, c[0x0][0xad8] ;  /* 0x0002b60000067ab9 */ /* 0x000fe20000000a00 */
[----:B------:R-:W-:Y:S01]  /*103a0*/  VIADD R26, R212, UR44 ;  /* 0x0000002cd41a7c36 */ /* 0x000fe20008000000 */
[----:B------:R-:W-:Y:S01]  /*103b0*/  ISETP.GE.AND P0, PT, R215, UR12, PT ;  /* 0x0000000cd7007c0c */ /* 0x000fe2000bf06270 */
[----:B------:R-:W-:Y:S01]  /*103c0*/  IMAD R0, R0, UR6, RZ ;  /* 0x0000000600007c24 */ /* 0x000fe2000f8e02ff */
[----:B------:R-:W-:Y:S01]  /*103d0*/  SHF.L.U32 R12, R12, 0x5, RZ ;  /* 0x000000050c0c7819 */ /* 0x000fe200000006ff */
[----:B------:R-:W-:Y:S01]  /*103e0*/  IMAD.IADD R5, R5, 0x1, R9 ;  /* 0x0000000105057824 */ /* 0x000fe200078e0209 */
[----:B------:R-:W-:Y:S01]  /*103f0*/  ISETP.GE.AND P2, PT, R214, UR12, PT ;  /* 0x0000000cd6007c0c */ /* 0x000fe2000bf46270 */
[----:B------:R-:W-:Y:S01]  /*10400*/  IMAD R25, R10, UR5, RZ ;  /* 0x000000050a197c24 */ /* 0x000fe2000f8e02ff */
[----:B------:R-:W-:Y:S01]  /*10410*/  BSSY B1, `(.L_x_4978) ;  /* 0x0000031000017945 */ /* 0x000fe20003800000 */
[----:B------:R-:W-:-:S02]  /*10420*/  IMAD.SHL.U32 R8, R8, 0x10, RZ ;  /* 0x0000001008087824 */ /* 0x000fc400078e00ff */
[C---:B------:R-:W-:Y:S01]  /*10430*/  IMAD R3, R7.reuse, UR7, R0 ;  /* 0x0000000707037c24 */ /* 0x040fe2000f8e0200 */
[----:B------:R-:W-:Y:S01]  /*10440*/  SEL R0, RZ, 0x40, P0 ;  /* 0x00000040ff007807 */ /* 0x000fe20000000000 */
[----:B------:R-:W-:Y:S01]  /*10450*/  IMAD.WIDE.U32 R4, R7, UR6, R4 ;  /* 0x0000000607047c25 */ /* 0x000fe2000f8e0004 */
[----:B------:R-:W-:Y:S01]  /*10460*/  ISETP.GE.AND P0, PT, R26, R25, PT ;  /* 0x000000191a00720c */ /* 0x000fe20003f06270 */
[----:B------:R-:W-:Y:S01]  /*10470*/  ULDC.64 UR6, c[0x0][0xa80] ;  /* 0x0002a00000067ab9 */ /* 0x000fe20000000a00 */
[----:B------:R-:W-:Y:S01]  /*10480*/  LOP3.LUT R11, R8, 0x10, R11, 0xe2, !PT ;  /* 0x00000010080b7812 */ /* 0x000fe200078ee20b */
[----:B------:R-:W-:Y:S01]  /*10490*/  IMAD.IADD R3, R5, 0x1, R3 ;  /* 0x0000000105037824 */ /* 0x000fe200078e0203 */
[----:B------:R-:W-:Y:S02]  /*104a0*/  LEA R20, P1, R4, UR6, 0x1 ;  /* 0x0000000604147c11 */ /* 0x000fe4000f8208ff */
[----:B------:R-:W-:Y:S02]  /*104b0*/  LOP3.LUT R11, R12, 0x20, R11, 0xe2, !PT ;  /* 0x000000200c0b7812 */ /* 0x000fe400078ee20b */
[----:B------:R-:W-:Y:S01]  /*104c0*/  LEA.HI.X R3, R4, UR7, R3, 0x1, P1 ;  /* 0x0000000704037c11 */ /* 0x000fe200088f0c03 */
[----:B------:R0:W1:Y:S01]  /*104d0*/  SHFL.IDX PT, R6, R20, RZ, 0x181f ;  /* 0x00181fff14067589 */ /* 0x00006200000e0000 */
[----:B------:R-:W-:-:S02]  /*104e0*/  LOP3.LUT R21, R11, R0, RZ, 0xfc, !PT ;  /* 0x000000000b157212 */ /* 0x000fc400078efcff */
[----:B------:R-:W-:Y:S01]  /*104f0*/  SEL R0, RZ, 0x80, P2 ;  /* 0x00000080ff007807 */ /* 0x000fe20001000000 */
[----:B------:R0:W2:Y:S03]  /*10500*/  SHFL.IDX PT, R7, R3, RZ, 0x181f ;  /* 0x00181fff03077589 */ /* 0x0000a600000e0000 */
        /* <DEDUP_REMOVED lines=33> */
.L_x_4979:
[----:B------:R-:W-:Y:S05]  /*10720*/  BSYNC B1 ;  /* 0x0000000000017941 */ /* 0x000fea0003800000 */
.L_x_4978:
        /* <DEDUP_REMOVED lines=36> */
.L_x_4975:
[----:B------:R-:W-:Y:S05]  /*10970*/  BSYNC B0 ;  /* 0x0000000000007941 */ /* 0x000fea0003800000 */
.L_x_4970:
[----:B------:R-:W-:Y:S02]  /*10980*/  ULDC UR5, c[0x0][0xc38] ;  /* 0x00030e0000057ab9 */ /* 0x000fe40000000800 */
[----:B------:R-:W-:-:S06]  /*10990*/  UISETP.GE.AND UP0, UPT, UR4, UR5, UPT ;  /* 0x000000050400728c */ /* 0x000fcc000bf06270 */
[----:B------:R-:W-:-:S13]  /*109a0*/  PLOP3.LUT P0, PT, PT, PT, UP0, 0x80, 0x0 ;  /* 0x000000000000781c */ /* 0x000fda0003f0f008 */
[----:B------:R-:W-:Y:S05]  /*109b0*/  @!P0 BRA `(.L_x_4980) ;  /* 0xffffff04005c8947 */ /* 0x000fea000383ffff */
[----:B------:R-:W-:Y:S05]  /*109c0*/  EXIT ;  /* 0x000000000000794d */ /* 0x000fea0003800000 */
.L_x_4864:
[----:B------:R-:W-:-:S08]  /*109d0*/  NOP ;  /* 0x0000000000007918 */ /* 0x000fd00000000000 */
[----:B------:R-:W0:-:S00]  /*109e0*/  USETMAXREG.DEALLOC.CTAPOOL 0x28 ;  /* 0x00000028000079c8 */ /* 0x000e0000080e0500 */
[----:B0-----:R-:W-:-:S06]  /*109f0*/  LOP3.LUT R2, R2, 0x3, RZ, 0xc0, !PT ;  /* 0x0000000302027812 */ /* 0x001fcc00078ec0ff */
[----:B------:R-:W0:Y:S01]  /*10a00*/  S2UR UR10, SR_CTAID.X ;  /* 0x00000000000a79c3 */ /* 0x000e220000002500 */
[----:B------:R-:W-:Y:S01]  /*10a10*/  LOP3.LUT R16, R16, 0xffffdfff, RZ, 0xc0, !PT ;  /* 0xffffdfff10107812 */ /* 0x000fe200078ec0ff */
[----:B------:R-:W-:Y:S01]  /*10a20*/  STL [R1+0x4], RZ ;  /* 0x000004ff01007387 */ /* 0x000fe20000100800 */
[----:B------:R-:W-:Y:S01]  /*10a30*/  IMAD.MOV.U32 R18, RZ, RZ, RZ ;  /* 0x000000ffff127224 */ /* 0x000fe200078e00ff */
[----:B------:R-:W-:Y:S02]  /*10a40*/  MOV R22, 0x1 ;  /* 0x0000000100167802 */ /* 0x000fe40000000f00 */
[----:B------:R1:W2:Y:S02]  /*10a50*/  SHFL.IDX PT, R3, R2, RZ, 0x1f ;  /* 0x00001fff02037589 */ /* 0x0002a400000e0000 */
[----:B-1----:R-:W0:Y:S01]  /*10a60*/  LDC R2, c[0x0][0xc38] ;  /* 0x00030e00ff027b82 */ /* 0x002e220000000800 */
[----:B--2---:R-:W-:-:S13]  /*10a70*/  ISETP.NE.AND P0, PT, R3, RZ, PT ;  /* 0x000000ff0300720c */ /* 0x004fda0003f05270 */
[----:B------:R-:W-:Y:S01]  /*10a80*/  @P0 LOP3.LUT R16, R16, 0x2000, RZ, 0xfc, !PT ;  /* 0x0000200010100812 */ /* 0x000fe200078efcff */
[----:B------:R-:W-:Y:S06]  /*10a90*/  @P0 BAR.ARV 0x4, 0x180 ;  /* 0x0106000000000b1d */ /* 0x000fec0000002000 */
[----:B0-----:R-:W-:-:S13]  /*10aa0*/  ISETP.LE.AND P0, PT, R2, UR10, PT ;  /* 0x0000000a02007c0c */ /* 0x001fda000bf03270 */
[----:B------:R-:W-:Y:S05]  /*10ab0*/  @P0 BRA `(.L_x_4981) ;  /* 0x0000003c009c0947 */ /* 0x000fea0003800000 */
[----:B------:R-:W-:Y:S01]  /*10ac0*/  IMAD.SHL.U32 R31, R0, 0x8, RZ ;  /* 0x00000008001f7824 */ /* 0x000fe200078e00ff */
[----:B------:R-:W-:Y:S01]  /*10ad0*/  ULDC UR4, c[0x0][0x320] ;  /* 0x0000c80000047ab9 */ /* 0x000fe20000000800 */
[----:B------:R-:W-:Y:S01]  /*10ae0*/  LOP3.LUT R16, R16, 0xffffffbf, RZ, 0xc0, !PT ;  /* 0xffffffbf10107812 */ /* 0x000fe200078ec0ff */
[----:B------:R-:W0:Y:S01]  /*10af0*/  S2UR UR8, SR_CgaCtaId ;  /* 0x00000000000879c3 */ /* 0x000e220000008800 */
[----:B------:R-:W-:Y:S01]  /*10b00*/  LOP3.LUT R10, R0, 0x7f, RZ, 0xc0, !PT ;  /* 0x0000007f000a7812 */ /* 0x000fe200078ec0ff */
[----:B------:R-:W-:Y:S01]  /*10b10*/  ULDC.64 UR6, c[0x0][0x2f0] ;  /* 0x0000bc0000067ab9 */ /* 0x000fe20000000a00 */
[----:B------:R-:W-:Y:S01]  /*10b20*/  LOP3.LUT R8, R31, 0x38, RZ, 0xc0, !PT ;  /* 0x000000381f087812 */ /* 0x000fe200078ec0ff */
[----:B------:R1:W-:Y:S01]  /*10b30*/  STL [R1+0x4], RZ ;  /* 0x000004ff01007387 */ /* 0x0003e20000100800 */
[----:B------:R-:W-:Y:S01]  /*10b40*/  SHF.R.U32.HI R36, RZ, 0x3, R10 ;  /* 0x00000003ff247819 */ /* 0x000fe2000001160a */
[----:B------:R-:W-:Y:S01]  /*10b50*/  ULDC UR9, c[0x0][0x2b8] ;  /* 0x0000ae0000097ab9 */ /* 0x000fe20000000800 */
[C---:B------:R-:W-:Y:S01]  /*10b60*/  LOP3.LUT R2, R8.reuse, 0x40, RZ, 0xfc, !PT ;  /* 0x0000004008027812 */ /* 0x040fe200078efcff */
[----:B------:R-:W-:Y:S01]  /*10b70*/  ULDC UR38, c[0x0][0x288] ;  /* 0x0000a20000267ab9 */ /* 0x000fe20000000800 */
[----:B------:R-:W-:Y:S01]  /*10b80*/  ISETP.GE.AND P0, PT, R8, UR4, PT ;  /* 0x0000000408007c0c */ /* 0x000fe2000bf06270 */
[----:B------:R-:W-:Y:S01]  /*10b90*/  ULDC UR36, c[0x0][0x448] ;  /* 0x0001120000247ab9 */ /* 0x000fe20000000800 */
[----:B------:R-:W-:Y:S01]  /*10ba0*/  ISETP.GE.AND P1, PT, R2, UR4, PT ;  /* 0x0000000402007c0c */ /* 0x000fe2000bf26270 */
[----:B------:R-:W-:Y:S01]  /*10bb0*/  IMAD.U32 R33, RZ, RZ, UR10 ;  /* 0x0000000aff217e24 */ /* 0x000fe2000f8e00ff */
[C---:B------:R-:W-:Y:S01]  /*10bc0*/  LOP3.LUT R3, R8.reuse, 0x80, RZ, 0xfc, !PT ;  /* 0x0000008008037812 */ /* 0x040fe200078efcff */
[----:B------:R-:W-:Y:S01]  /*10bd0*/  IMAD.MOV.U32 R22, RZ, RZ, 0x1 ;  /* 0x00000001ff167424 */ /* 0x000fe200078e00ff */
[----:B------:R-:W-:Y:S01]  /*10be0*/  LOP3.LUT R4, R8, 0xc0, RZ, 0xfc, !PT ;  /* 0x000000c008047812 */ /* 0x000fe200078efcff */
[----:B------:R-:W-:Y:S01]  /*10bf0*/  UIMAD UR36, UR36, UR38, URZ ;  /* 0x00000026242472a4 */ /* 0x000fe2000f8e023f */
[----:B------:R-:W-:Y:S01]  /*10c00*/  ISETP.GE.AND P3, PT, R3, UR4, PT ;  /* 0x0000000403007c0c */ /* 0x000fe2000bf66270 */
[----:B------:R-:W-:Y:S01]  /*10c10*/  ULDC UR46, c[0x0][0xc] ;  /* 0x00000300002e7ab9 */ /* 0x000fe20000000800 */
[----:B------:R-:W-:Y:S01]  /*10c20*/  ISETP.GE.AND P2, PT, R4, UR4, PT ;  /* 0x0000000404007c0c */ /* 0x000fe2000bf46270 */
[----:B------:R-:W-:Y:S01]  /*10c30*/  ULOP3.LUT UR47, UR39, 0x2, URZ, 0xfc, !UPT ;  /* 0x00000002272f7892 */ /* 0x000fe2000f8efc3f */
[----:B------:R-:W-:-:S02]  /*10c40*/  SEL R3, RZ, 0xffffffff, P1 ;  /* 0xffffffffff037807 */ /* 0x000fc40000800000 */
[----:B------:R-:W-:Y:S02]  /*10c50*/  LOP3.LUT R5, R8, 0x180, RZ, 0xfc, !PT ;  /* 0x0000018008057812 */ /* 0x000fe400078efcff */
[----:B------:R-:W-:Y:S01]  /*10c60*/  @P1 LOP3.LUT R16, R16, 0x40, RZ, 0xfc, !PT ;  /* 0x0000004010101812 */ /* 0x000fe200078efcff */
[----:B------:R-:W-:Y:S01]  /*10c70*/  IMAD.SHL.U32 R3, R3, 0x2, RZ ;  /* 0x0000000203037824 */ /* 0x000fe200078e00ff */
[----:B------:R-:W-:Y:S02]  /*10c80*/  LOP3.LUT R6, R8, 0x1c0, RZ, 0xfc, !PT ;  /* 0x000001c008067812 */ /* 0x000fe400078efcff */
[----:B------:R-:W-:Y:S02]  /*10c90*/  LOP3.LUT R16, R16, 0xffffff7f, RZ, 0xc0, !PT ;  /* 0xffffff7f10107812 */ /* 0x000fe400078ec0ff */
[----:B------:R-:W-:Y:S02]  /*10ca0*/  SEL R2, RZ, 0x1, P0 ;  /* 0x00000001ff027807 */ /* 0x000fe40000000000 */
[----:B------:R-:W-:-:S02]  /*10cb0*/  @P0 LOP3.LUT R16, R16, 0x80, RZ, 0xfc, !PT ;  /* 0x0000008010100812 */ /* 0x000fc400078efcff */
[----:B------:R-:W-:Y:S02]  /*10cc0*/  ISETP.GE.AND P1, PT, R5, UR4, PT ;  /* 0x0000000405007c0c */ /* 0x000fe4000bf26270 */
[----:B------:R-:W-:Y:S02]  /*10cd0*/  LOP3.LUT R16, R16, 0xffffffdf, RZ, 0xc0, !PT ;  /* 0xffffffdf10107812 */ /* 0x000fe400078ec0ff */
[----:B------:R-:W-:Y:S02]  /*10ce0*/  ISETP.GE.AND P0, PT, R6, UR4, PT ;  /* 0x0000000406007c0c */ /* 0x000fe4000bf06270 */
[----:B------:R-:W-:Y:S02]  /*10cf0*/  @P3 LOP3.LUT R16, R16, 0x20, RZ, 0xfc, !PT ;  /* 0x0000002010103812 */ /* 0x000fe400078efcff */
[----:B------:R-:W-:Y:S02]  /*10d00*/  LOP3.LUT R5, R8, 0x100, RZ, 0xfc, !PT ;  /* 0x0000010008057812 */ /* 0x000fe400078efcff */
[----:B------:R-:W-:-:S02]  /*10d10*/  LOP3.LUT R16, R16, 0xffffffef, RZ, 0xc0, !PT ;  /* 0xffffffef10107812 */ /* 0x000fc400078ec0ff */
[----:B------:R-:W-:Y:S02]  /*10d20*/  LOP3.LUT R6, R8, 0x140, RZ, 0xfc, !PT ;  /* 0x0000014008067812 */ /* 0x000fe400078efcff */
[----:B------:R-:W-:Y:S02]  /*10d30*/  LOP3.LUT R2, R3, 0x2, R2, 0xe2, !PT ;  /* 0x0000000203027812 */ /* 0x000fe400078ee202 */
[----:B------:R-:W-:Y:S02]  /*10d40*/  @P2 LOP3.LUT R16, R16, 0x10, RZ, 0xfc, !PT ;  /* 0x0000001010102812 */ /* 0x000fe400078efcff */
[----:B------:R-:W-:Y:S02]  /*10d50*/  SEL R3, RZ, 0x4, P3 ;  /* 0x00000004ff037807 */ /* 0x000fe40001800000 */
[----:B------:R-:W-:Y:S02]  /*10d60*/  SEL R4, RZ, 0x8, P2 ;  /* 0x00000008ff047807 */ /* 0x000fe40001000000 */
[----:B------:R-:W-:-:S02]  /*10d70*/  ISETP.GE.AND P3, PT, R5, UR4, PT ;  /* 0x0000000405007c0c */ /* 0x000fc4000bf66270 */
[----:B------:R-:W-:Y:S01]  /*10d80*/  ISETP.GE.AND P2, PT, R6, UR4, PT ;  /* 0x0000000406007c0c */ /* 0x000fe2000bf46270 */
[----:B------:R-:W-:Y:S01]  /*10d90*/  ULDC.64 UR4, c[0x0][0x418] ;  /* 0x0001060000047ab9 */ /* 0x000fe20000000a00 */
[----:B------:R-:W-:Y:S01]  /*10da0*/  LOP3.LUT R4, R4, R2, R3, 0xfe, !PT ;  /* 0x0000000204047212 */ /* 0x000fe200078efe03 */
[----:B------:R-:W-:Y:S01]  /*10db0*/  UISETP.NE.U32.AND UP0, UPT, UR4, URZ, UPT ;  /* 0x0000003f0400728c */ /* 0x000fe2000bf05070 */
[----:B------:R-:W-:Y:S02]  /*10dc0*/  LOP3.LUT R3, R31, 0x1f8, RZ, 0xc0, !PT ;  /* 0x000001f81f037812 */ /* 0x000fe400078ec0ff */
[----:B------:R-:W-:Y:S01]  /*10dd0*/  LOP3.LUT R16, R16, 0xfffffff7, RZ, 0xc0, !PT ;  /* 0xfffffff710107812 */ /* 0x000fe200078ec0ff */
[----:B------:R-:W-:Y:S01]  /*10de0*/  UISETP.NE.AND.EX UP0, UPT, UR5, URZ, UPT, UP0 ;  /* 0x0000003f0500728c */ /* 0x000fe2000bf05300 */
[----:B------:R-:W-:Y:S01]  /*10df0*/  LOP3.LUT R2, R3, 0x38, R0, 0x78, !PT ;  /* 0x0000003803027812 */ /* 0x000fe200078e7800 */
[----:B------:R-:W-:Y:S01]  /*10e00*/  IMAD.SHL.U32 R3, R0, 0x10, RZ ;  /* 0x0000001000037824 */ /* 0x000fe200078e00ff */
[----:B------:R-:W-:Y:S01]  /*10e10*/  UMOV UR5, 0x400 ;  /* 0x0000040000057882 */ /* 0x000fe20000000000 */
[----:B------:R-:W-:Y:S01]  /*10e20*/  @P3 LOP3.LUT R16, R16, 0x8, RZ, 0xfc, !PT ;  /* 0x0000000810103812 */ /* 0x000fe200078efcff */
[----:B0-----:R-:W-:Y:S01]  /*10e30*/  ULEA UR8, UR8, UR5, 0x18 ;  /* 0x0000000508087291 */ /* 0x001fe2000f8ec03f */
[----:B------:R-:W-:Y:S01]  /*10e40*/  LOP3.LUT R31, R2, 0x200, R31, 0xf8, !PT ;  /* 0x00000200021f7812 */ /* 0x000fe200078ef81f */
[----:B------:R-:W-:Y:S01]  /*10e50*/  ULDC UR4, c[0x0][0x424] ;  /* 0x0001090000047ab9 */ /* 0x000fe20000000800 */
[----:B------:R-:W-:Y:S01]  /*10e60*/  LOP3.LUT R0, R36, 0x70, R3, 0xf8, !PT ;  /* 0x0000007024007812 */ /* 0x000fe200078ef803 */
[----:B------:R-:W-:Y:S01]  /*10e70*/  USEL UR4, UR4, 0x1, UP0 ;  /* 0x0000000104047887 */ /* 0x000fe20008000000 */
[----:B------:R-:W-:Y:S01]  /*10e80*/  SEL R7, RZ, 0x40, P1 ;  /* 0x00000040ff077807 */ /* 0x000fe20000800000 */
[----:B------:R-:W-:Y:S01]  /*10e90*/  IMAD.U32 R17, RZ, RZ, UR8 ;  /* 0x00000008ff117e24 */ /* 0x000fe2000f8e00ff */
[----:B------:R-:W-:Y:S01]  /*10ea0*/  ISETP.GE.AND P1, PT, R8, UR7, PT ;  /* 0x0000000708007c0c */ /* 0x000fe2000bf26270 */
[----:B------:R-:W-:Y:S01]  /*10eb0*/  UIMAD UR37, UR4, UR6, URZ ;  /* 0x00000006042572a4 */ /* 0x000fe2000f8e023f */
[----:B------:R-:W-:Y:S01]  /*10ec0*/  LOP3.LUT R16, R16, 0xfffffffb, RZ, 0xc0, !PT ;  /* 0xfffffffb10107812 */ /* 0x000fe200078ec0ff */
[----:B------:R-:W-:Y:S01]  /*10ed0*/  IMAD R0, R31, 0x2, R17 ;  /* 0x000000021f007824 */ /* 0x000fe200078e0211 */
[----:B------:R-:W-:Y:S01]  /*10ee0*/  SEL R5, RZ, 0x10, P3 ;  /* 0x00000010ff057807 */ /* 0x000fe20001800000 */
[----:B------:R-:W-:Y:S01]  /*10ef0*/  UIADD3 UR4, UR37, 0x3f, URZ ;  /* 0x0000003f25047890 */ /* 0x000fe2000fffe03f */
[----:B------:R-:W-:Y:S01]  /*10f00*/  SEL R6, RZ, 0x20, P2 ;  /* 0x00000020ff067807 */ /* 0x000fe20001000000 */
[----:B------:R-:W-:Y:S01]  /*10f10*/  UIADD3 UR48, UR37, 0x1, -UR38 ;  /* 0x0000000125307890 */ /* 0x000fe2000fffe826 */
[----:B------:R1:W-:Y:S01]  /*10f20*/  STL [R1+0x8], R0 ;  /* 0x0000080001007387 */ /* 0x0003e20000100800 */
[----:B------:R-:W-:Y:S01]  /*10f30*/  @P2 LOP3.LUT R16, R16, 0x4, RZ, 0xfc, !PT ;  /* 0x0000000410102812 */ /* 0x000fe200078efcff */
[----:B------:R-:W-:Y:S01]  /*10f40*/  USHF.R.S32.HI UR5, URZ, 0x1f, UR4 ;  /* 0x0000001f3f057899 */ /* 0x000fe20008011404 */
[----:B------:R-:W-:Y:S01]  /*10f50*/  LOP3.LUT R4, R6, R4, R5, 0xfe, !PT ;  /* 0x0000000406047212 */ /* 0x000fe200078efe05 */
[----:B------:R-:W-:Y:S01]  /*10f60*/  UIADD3 UR38, UR37, -UR38, URZ ;  /* 0x8000002625267290 */ /* 0x000fe2000fffe03f */
[----:B------:R-:W-:Y:S01]  /*10f70*/  SEL R9, RZ, 0x80, P0 ;  /* 0x00000080ff097807 */ /* 0x000fe20000000000 */
[----:B------:R-:W-:Y:S01]  /*10f80*/  ULEA.HI UR5, UR5, UR4, URZ, 0x6 ;  /* 0x0000000405057291 */ /* 0x000fe2000f8f303f */
[----:B------:R-:W-:-:S02]  /*10f90*/  ISETP.GE.AND P0, PT, R8, UR9, PT ;  /* 0x0000000908007c0c */ /* 0x000fc4000bf06270 */
[----:B------:R-:W-:Y:S01]  /*10fa0*/  LOP3.LUT R4, R4, R7, RZ, 0xfc, !PT ;  /* 0x0000000704047212 */ /* 0x000fe200078efcff */
[----:B------:R-:W-:Y:S01]  /*10fb0*/  USHF.R.S32.HI UR40, URZ, 0x6, UR5 ;  /* 0x000000063f287899 */ /* 0x000fe20008011405 */
[----:B------:R-:W-:Y:S02]  /*10fc0*/  LOP3.LUT R16, R16, 0xfffffffd, RZ, 0xc0, !PT ;  /* 0xfffffffd10107812 */ /* 0x000fe400078ec0ff */
[----:B------:R-:W-:Y:S02]  /*10fd0*/  LOP3.LUT R32, R4, R9, RZ, 0xfc, !PT ;  /* 0x0000000904207212 */ /* 0x000fe400078efcff */
[----:B------:R-:W-:Y:S02]  /*10fe0*/  @P1 LOP3.LUT R16, R16, 0x2, RZ, 0xfc, !PT ;  /* 0x0000000210101812 */ /* 0x000fe400078efcff */
[----:B------:R-:W-:Y:S02]  /*10ff0*/  LOP3.LUT R28, R4, 0x40, RZ, 0xc0, !PT ;  /* 0x00000040041c7812 */ /* 0x000fe400078ec0ff */
[----:B------:R-:W-:-:S02]  /*11000*/  LOP3.LUT R26, R32, 0x80, RZ, 0xc0, !PT ;  /* 0x00000080201a7812 */ /* 0x000fc400078ec0ff */
[----:B------:R-:W-:Y:S02]  /*11010*/  LOP3.LUT R16, R16, 0xffffefff, RZ, 0xc0, !PT ;  /* 0xffffefff10107812 */ /* 0x000fe400078ec0ff */
[----:B------:R-:W-:Y:S02]  /*11020*/  MOV R18, RZ ;  /* 0x000000ff00127202 */ /* 0x000fe40000000f00 */
[----:B------:R-:W-:Y:S02]  /*11030*/  SHF.R.U32.HI R28, RZ, 0x2, R28 ;  /* 0x00000002ff1c7819 */ /* 0x000fe4000001161c */
[----:B------:R-:W-:Y:S02]  /*11040*/  SHF.R.U32.HI R26, RZ, 0x3, R26 ;  /* 0x00000003ff1a7819 */ /* 0x000fe4000001161a */
[----:B-1----:R-:W-:-:S07]  /*11050*/  @P0 LOP3.LUT R16, R16, 0x1000, RZ, 0xfc, !PT ;  /* 0x0000100010100812 */ /* 0x002fce00078efcff */
.L_x_5036:
        /* <DEDUP_REMOVED lines=13> */
[----:B012--5:R-:W-:Y:S05]  /*11130*/  @P0 BRA `(.L_x_4982) ;  /* 0x0000000000200947 */ /* 0x027fea0003800000 */
        /* <DEDUP_REMOVED lines=8> */
.L_x_4982:
[----:B------:R-:W-:Y:S01]  /*111c0*/  ULDC UR8, c[0x0][0xc54] ;  /* 0x0003150000087ab9 */ /* 0x000fe20000000800 */
[----:B------:R-:W-:Y:S01]  /*111d0*/  UMOV UR6, UR7 ;  /* 0x0000000700067c82 */ /* 0x000fe20008000000 */
[----:B------:R-:W-:-:S11]  /*111e0*/  UISETP.NE.AND UP0, UPT, UR8, 0x1, UPT ;  /* 0x000000010800788c */ /* 0x000fd6000bf05270 */
[----:B------:R-:W-:Y:S02]  /*111f0*/  @UP0 ULDC.64 UR10, c[0x0][0xc58] ;  /* 0x00031600000a0ab9 */ /* 0x000fe40000000a00 */
[----:B------:R-:W-:-:S04]  /*11200*/  UIMAD.WIDE.U32 UR4, UR7, UR10, URZ ;  /* 0x0000000a070472a5 */ /* 0x000fc8000f8e003f */
[----:B------:R-:W-:-:S04]  /*11210*/  @UP0 USHF.R.U32.HI UR6, URZ, UR11, UR5 ;  /* 0x0000000b3f060299 */ /* 0x000fc80008011605 */
[----:B------:R-:W-:-:S12]  /*11220*/  UIMAD UR4, UR6, UR8, URZ ;  /* 0x00000008060472a4 */ /* 0x000fd8000f8e023f */
.L_x_4983:
        /* <DEDUP_REMOVED lines=48> */
.L_x_4985:
[----:B------:R-:W-:-:S11]  /*11530*/  UISETP.NE.AND UP1, UPT, UR5, 0x1, UPT ;  /* 0x000000010500788c */ /* 0x000fd6000bf25270 */
[----:B------:R-:W-:Y:S02]  /*11540*/  @UP1 ULDC.64 UR10, c[0x0][0x9e8] ;  /* 0x00027a00000a1ab9 */ /* 0x000fe40000000a00 */
[----:B------:R-:W-:-:S04]  /*11550*/  UIMAD.WIDE.U32 UR6, UR8, UR10, URZ ;  /* 0x0000000a080672a5 */ /* 0x000fc8000f8e003f */
[----:B------:R-:W-:-:S12]  /*11560*/  @UP1 USHF.R.U32.HI UR8, URZ, UR11, UR7 ;  /* 0x0000000b3f081299 */ /* 0x000fd80008011607 */
.L_x_4986:
[----:B------:R-:W-:-:S04]  /*11570*/  UIMAD UR8, UR8, UR5, UR5 ;  /* 0x00000005080872a4 */ /* 0x000fc8000f8e0205 */
[----:B------:R-:W-:-:S04]  /*11580*/  UISETP.LT.AND UP1, UPT, UR4, UR8, UPT ;  /* 0x000000080400728c */ /* 0x000fc8000bf21270 */
[----:B------:R-:W-:-:S12]  /*11590*/  USEL UR4, UR4, UR8, UP1 ;  /* 0x0000000804047287 */ /* 0x000fd80008800000 */
.L_x_4984:
[----:B------:R-:W-:Y:S01]  /*115a0*/  UISETP.NE.AND UP1, UPT, UR49, URZ, UPT ;  /* 0x0000003f3100728c */ /* 0x000fe2000bf25270 */
[----:B------:R-:W-:Y:S01]  /*115b0*/  PLOP3.LUT P0, PT, PT, PT, UP0, 0x40, 0x0 ;  /* 0x000000000000781c */ /* 0x000fe20003f0e808 */
[----:B------:R-:W-:-:S04]  /*115c0*/  UIADD3 UR4, UR4, 0x3f, URZ ;  /* 0x0000003f04047890 */ /* 0x000fc8000fffe03f */
[----:B------:R-:W-:-:S04]  /*115d0*/  USHF.R.S32.HI UR8, URZ, 0x1f, UR4 ;  /* 0x0000001f3f087899 */ /* 0x000fc80008011404 */
[----:B------:R-:W-:Y:S01]  /*115e0*/  ULEA.HI UR8, UR8, UR4, URZ, 0x6 ;  /* 0x0000000408087291 */ /* 0x000fe2000f8f303f */
[----:B------:R-:W-:Y:S01]  /*115f0*/  @UP1 ULDC UR6, c[0x0][0x44c] ;  /* 0x0001130000061ab9 */ /* 0x000fe20000000800 */
[----:B------:R-:W-:Y:S01]  /*11600*/  @UP1 ULDC UR9, c[0x0][0x450] ;  /* 0x0001140000091ab9 */ /* 0x000fe20000000800 */
[----:B------:R-:W-:Y:S02]  /*11610*/  UIMAD.WIDE.U32 UR6, UR43, UR6, URZ ;  /* 0x000000062b0672a5 */ /* 0x000fe4000f8e003f */
[----:B------:R-:W-:Y:S01]  /*11620*/  UMOV UR4, UR43 ;  /* 0x0000002b00047c82 */ /* 0x000fe20008000000 */
[----:B------:R-:W-:Y:S02]  /*11630*/  USHF.R.S32.HI UR8, URZ, 0x6, UR8 ;  /* 0x000000063f087899 */ /* 0x000fe40008011408 */
[----:B------:R-:W-:Y:S02]  /*11640*/  @UP1 USHF.R.U32.HI UR4, URZ, UR9, UR7 ;  /* 0x000000093f041299 */ /* 0x000fe40008011607 */
[----:B------:R-:W-:-:S02]  /*11650*/  UISETP.LT.AND UP1, UPT, UR40, UR8, UPT ;  /* 0x000000082800728c */ /* 0x000fc4000bf21270 */
[----:B------:R-:W-:Y:S01]  /*11660*/  UIADD3 UR4, UR38, UR4, URZ ;  /* 0x0000000426047290 */ /* 0x000fe2000fffe03f */
[----:B------:R-:W-:Y:S01]  /*11670*/  ULDC UR6, c[0x0][0x9dc] ;  /* 0x0002770000067ab9 */ /* 0x000fe20000000800 */
[----:B------:R-:W-:Y:S02]  /*11680*/  USEL UR44, UR40, UR8, UP1 ;  /* 0x00000008282c7287 */ /* 0x000fe40008800000 */
[----:B------:R-:W-:Y:S01]  /*11690*/  UIADD3 UR8, UR4, -UR6, URZ ;  /* 0x8000000604087290 */ /* 0x000fe2000fffe03f */
[----:B------:R-:W-:Y:S11]  /*116a0*/  @P0 BRA `(.L_x_4987) ;  /* 0x0000000000440947 */ /* 0x000ff60003800000 */
        /* <DEDUP_REMOVED lines=10> */
.L_x_4988:
[----:B------:R-:W-:-:S11]  /*11750*/  UISETP.NE.AND UP0, UPT, UR5, 0x1, UPT ;  /* 0x000000010500788c */ /* 0x000fd6000bf05270 */
[----:B------:R-:W-:Y:S02]  /*11760*/  @UP0 ULDC.64 UR10, c[0x0][0x9e8] ;  /* 0x00027a00000a0ab9 */ /* 0x000fe40000000a00 */
[----:B------:R-:W-:-:S04]  /*11770*/  UIMAD.WIDE.U32 UR6, UR4, UR10, URZ ;  /* 0x0000000a040672a5 */ /* 0x000fc8000f8e003f */
[----:B------:R-:W-:-:S12]  /*11780*/  @UP0 USHF.R.U32.HI UR4, URZ, UR11, UR7 ;  /* 0x0000000b3f040299 */ /* 0x000fd80008011607 */
.L_x_4989:
[----:B------:R-:W-:-:S04]  /*11790*/  UIMAD UR4, UR4, UR5, URZ ;  /* 0x00000005040472a4 */ /* 0x000fc8000f8e023f */
[----:B------:R-:W-:-:S04]  /*117a0*/  UISETP.LT.AND UP0, UPT, UR8, UR4, UPT ;  /* 0x000000040800728c */ /* 0x000fc8000bf01270 */
[----:B------:R-:W-:-:S12]  /*117b0*/  USEL UR8, UR8, UR4, !UP0 ;  /* 0x0000000408087287 */ /* 0x000fd8000c000000 */
.L_x_4987:
[----:B------:R-:W-:Y:S01]  /*117c0*/  USHF.R.S32.HI UR4, URZ, 0x1f, UR8 ;  /* 0x0000001f3f047899 */ /* 0x000fe20008011408 */
[----:B------:R-:W-:Y:S03]  /*117d0*/  BSSY B7, `(.L_x_4990) ;  /* 0x00002fc000077945 */ /* 0x000fe60003800000 */
[----:B------:R-:W-:-:S04]  /*117e0*/  ULEA.HI UR4, UR4, UR8, URZ, 0x6 ;  /* 0x0000000804047291 */ /* 0x000fc8000f8f303f */
[----:B------:R-:W-:-:S04]  /*117f0*/  USHF.R.S32.HI UR4, URZ, 0x6, UR4 ;  /* 0x000000063f047899 */ /* 0x000fc80008011404 */
        /* <DEDUP_REMOVED lines=22> */
.L_x_4991:
[----:B------:R-:W-:Y:S01]  /*11960*/  IADD3 R0, R17, 0x22400, RZ ;  /* 0x0002240011007810 */ /* 0x000fe20007ffe0ff */
[----:B------:R-:W-:Y:S03]  /*11970*/  BSSY B6, `(.L_x_4993) ;  /* 0x0000013000067945 */ /* 0x000fe60003800000 */
        /* <DEDUP_REMOVED lines=17> */
[----:B0----5:R-:W-:Y:S05]  /*11a90*/  CALL.ABS.NOINC R2 ;  /* 0x0000000002007343 */ /* 0x021fea0003c00000 */
.L_x_4994:
[----:B------:R-:W-:Y:S05]  /*11aa0*/  BSYNC B6 ;  /* 0x0000000000067941 */ /* 0x000fea0003800000 */
.L_x_4993:
        /* <DEDUP_REMOVED lines=20> */
.L_x_4997:
        /* <DEDUP_REMOVED lines=15> */
.L_x_4996:
[----:B------:R-:W-:Y:S05]  /*11ce0*/  BSYNC B6 ;  /* 0x0000000000067941 */ /* 0x000fea0003800000 */
.L_x_4995:
        /* <DEDUP_REMOVED lines=8> */
[----:B------:R-:W-:Y:S01]  /*11d70*/  MOV R2, UR4 ;  /* 0x0000000400027c02 */ /* 0x000fe20008000f00 */
[----:B------:R-:W-:Y:S01]  /*11d80*/  IMAD.U32 R3, RZ, RZ, UR5 ;  /* 0x00000005ff037e24 */ /* 0x000fe2000f8e00ff */
[----:B------:R-:W-:-:S04]  /*11d90*/  ULDC UR4, c[0x0][0xc48] ;  /* 0x0003120000047ab9 */ /* 0x000fc80000000800 */
[----:B------:R1:W5:Y:S01]  /*11da0*/  @P0 LDG.E R24, desc[UR52][R2.64] ;  /* 0x0000003402180981 */ /* 0x000362000c1e1900 */
[----:B------:R-:W-:Y:S01]  /*11db0*/  IMAD.U32 R27, RZ, RZ, UR44 ;  /* 0x0000002cff1b7e24 */ /* 0x000fe2000f8e00ff */
[----:B------:R-:W-:Y:S01]  /*11dc0*/  UMOV UR5, 0xffffffff ;  /* 0xffffffff00057882 */ /* 0x000fe20000000000 */
[----:B------:R-:W-:-:S03]  /*11dd0*/  IMAD.U32 R19, RZ, RZ, UR4 ;  /* 0x00000004ff137e24 */ /* 0x000fc6000f8e00ff */
[----:B------:R-:W-:Y:S01]  /*11de0*/  LEA R27, R27, 0xffffffc0, 0x6 ;  /* 0xffffffc01b1b7811 */ /* 0x000fe200078e30ff */
[----:B------:R-:W-:Y:S06]  /*11df0*/  BRA.DIV UR5, `(.L_x_4998) ;  /* 0x0000003205b47947 */ /* 0x000fec000b800000 */
.L_x_5053:
[----:B------:R-:W2:Y:S01]  /*11e00*/  S2R R8, SR_TID.X ;  /* 0x0000000000087919 */ /* 0x000ea20000002100 */
[----:B0-----:R-:W-:Y:S01]  /*11e10*/  ISETP.NE.AND P1, PT, R10, 0x1, PT ;  /* 0x000000010a00780c */ /* 0x001fe20003f25270 */
[----:B------:R-:W-:Y:S01]  /*11e20*/  IMAD.MOV.U32 R34, RZ, RZ, RZ ;  /* 0x000000ffff227224 */ /* 0x000fe200078e00ff */
[----:B-----5:R-:W-:Y:S02]  /*11e30*/  SHF.R.S32.HI R29, RZ, 0x1f, R24 ;  /* 0x0000001fff1d7819 */ /* 0x020fe40000011418 */
[----:B------:R-:W-:-:S09]  /*11e40*/  LOP3.LUT R16, R16, 0xfffffbff, RZ, 0xc0, !PT ;  /* 0xfffffbff10107812 */ /* 0x000fd200078ec0ff */
[----:B------:R-:W0:Y:S01]  /*11e50*/  @P1 LDC R0, c[0x0][0x434] ;  /* 0x00010d00ff001b82 */ /* 0x000e220000000800 */
[----:B------:R-:W-:-:S07]  /*11e60*/  @P1 LOP3.LUT R16, R16, 0x400, RZ, 0xfc, !PT ;  /* 0x0000040010101812 */ /* 0x000fce00078efcff */
[----:B-1----:R-:W1:Y:S01]  /*11e70*/  @P1 LDC R3, c[0x0][0x438] ;  /* 0x00010e00ff031b82 */ /* 0x002e620000000800 */
[----:B--2---:R-:W-:-:S05]  /*11e80*/  IMAD.SHL.U32 R8, R8, 0x10, RZ ;  /* 0x0000001008087824 */ /* 0x004fca00078e00ff */
[----:B------:R-:W-:-:S05]  /*11e90*/  LOP3.LUT R8, R36, 0x70, R8, 0xf8, !PT ;  /* 0x0000007024087812 */ /* 0x000fca00078ef808 */
[----:B------:R-:W-:-:S05]  /*11ea0*/  IMAD.IADD R35, R8, 0x1, R27 ;  /* 0x0000000108237824 */ /* 0x000fca00078e021b */
[C---:B------:R-:W-:Y:S02]  /*11eb0*/  ISETP.GE.AND P0, PT, R35.reuse, UR37, PT ;  /* 0x0000002523007c0c */ /* 0x040fe4000bf06270 */
[----:B------:R-:W-:Y:S02]  /*11ec0*/  IADD3 R35, R35, R30, RZ ;  /* 0x0000001e23237210 */ /* 0x000fe40007ffe0ff */
[----:B------:R-:W-:-:S03]  /*11ed0*/  ISETP.GT.U32.OR P0, PT, R8, 0x3f, P0 ;  /* 0x0000003f0800780c */ /* 0x000fc60000704470 */
[----:B0-----:R-:W-:-:S04]  /*11ee0*/  @P1 IMAD.HI.U32 R0, R35, R0, RZ ;  /* 0x0000000023001227 */ /* 0x001fc800078e00ff */
[----:B------:R-:W-:Y:S01]  /*11ef0*/  IMAD.MOV.U32 R9, RZ, RZ, R35 ;  /* 0x000000ffff097224 */ /* 0x000fe200078e0023 */
[----:B-1----:R-:W-:-:S05]  /*11f00*/  @P1 SHF.R.U32.HI R9, RZ, R3, R0 ;  /* 0x00000003ff091219 */ /* 0x002fca0000011600 */
[----:B------:R-:W0:Y:S01]  /*11f10*/  @!P0 LDC.64 R6, c[0x0][0x428] ;  /* 0x00010a00ff068b82 */ /* 0x000e220000000a00 */
[--C-:B------:R-:W-:Y:S01]  /*11f20*/  @!P0 SHF.R.S32.HI R3, RZ, 0x1f, R9.reuse ;  /* 0x0000001fff038819 */ /* 0x100fe20000011409 */
[----:B------:R-:W-:-:S06]  /*11f30*/  @!P0 IMAD.MOV.U32 R2, RZ, RZ, R9 ;  /* 0x000000ffff028224 */ /* 0x000fcc00078e0009 */
[----:B------:R-:W1:Y:S01]  /*11f40*/  @!P0 LDC.64 R4, c[0x0][0x418] ;  /* 0x00010600ff048b82 */ /* 0x000e620000000a00 */
[-C--:B0-----:R-:W-:Y:S02]  /*11f50*/  @!P0 IMAD R0, R29, R6.reuse, RZ ;  /* 0x000000061d008224 */ /* 0x081fe400078e02ff */
[----:B------:R-:W-:-:S04]  /*11f60*/  @!P0 IMAD.WIDE.U32 R2, R24, R6, R2 ;  /* 0x0000000618028225 */ /* 0x000fc800078e0002 */
[----:B------:R-:W-:Y:S01]  /*11f70*/  @!P0 IMAD R7, R24, R7, R0 ;  /* 0x0000000718078224 */ /* 0x000fe200078e0200 */
[----:B-1----:R-:W-:-:S03]  /*11f80*/  @!P0 LEA R4, P1, R2, R4, 0x2 ;  /* 0x0000000402048211 */ /* 0x002fc600078210ff */
[----:B------:R-:W-:-:S05]  /*11f90*/  @!P0 IMAD.IADD R0, R3, 0x1, R7 ;  /* 0x0000000103008824 */ /* 0x000fca00078e0207 */
[----:B------:R-:W-:Y:S01]  /*11fa0*/  @!P0 LEA.HI.X R5, R2, R5, R0, 0x2, P1 ;  /* 0x0000000502058211 */ /* 0x000fe200008f1400 */
[----:B------:R-:W-:Y:S02]  /*11fb0*/  IMAD.U32 R2, RZ, RZ, UR47 ;  /* 0x0000002fff027e24 */ /* 0x000fe4000f8e00ff */
[----:B------:R-:W-:Y:S02]  /*11fc0*/  IMAD.MOV R0, RZ, RZ, -R9 ;  /* 0x000000ffff007224 */ /* 0x000fe400078e0a09 */
[----:B------:R0:W5:Y:S01]  /*11fd0*/  @!P0 LDG.E R34, desc[UR52][R4.64] ;  /* 0x0000003404228981 */ /* 0x000162000c1e1900 */
[----:B------:R-:W-:Y:S01]  /*11fe0*/  ISETP.NE.AND P2, PT, R2, 0x3, PT ;  /* 0x000000030200780c */ /* 0x000fe20003f45270 */
[----:B------:R-:W-:Y:S01]  /*11ff0*/  IMAD R35, R10, R0, R35 ;  /* 0x000000000a237224 */ /* 0x000fe200078e0223 */
[----:B------:R-:W-:Y:S02]  /*12000*/  ISETP.GT.U32.AND P0, PT, R8, 0x3f, PT ;  /* 0x0000003f0800780c */ /* 0x000fe40003f04070 */
[----:B------:R-:W-:-:S02]  /*12010*/  LOP3.LUT R16, R16, 0xfffffeff, RZ, 0xc0, !PT ;  /* 0xfffffeff10107812 */ /* 0x000fc400078ec0ff */
[----:B------:R-:W-:-:S05]  /*12020*/  IADD3 R0, RZ, -UR42, RZ ;  /* 0x8000002aff007c10 */ /* 0x000fca000fffe0ff */
[----:B------:R-:W-:Y:S02]  /*12030*/  IMAD R19, R19, R0, UR41 ;  /* 0x0000002913137e24 */ /* 0x000fe4000f8e0200 */
[----:B------:R-:W-:-:S03]  /*12040*/  @P2 LOP3.LUT R16, R16, 0x100, RZ, 0xfc, !PT ;  /* 0x0000010010102812 */ /* 0x000fc600078efcff */
[----:B------:R-:W-:Y:S02]  /*12050*/  SHF.R.S32.HI R23, RZ, 0x1f, R19 ;  /* 0x0000001fff177819 */ /* 0x000fe40000011413 */
[----:B------:R-:W-:-:S04]  /*12060*/  LOP3.LUT R16, R16, 0xfffffffe, RZ, 0xc0, !PT ;  /* 0xfffffffe10107812 */ /* 0x000fc800078ec0ff */
[----:B------:R-:W-:Y:S01]  /*12070*/  @P0 LOP3.LUT R16, R16, 0x1, RZ, 0xfc, !PT ;  /* 0x0000000110100812 */ /* 0x000fe200078efcff */
[----:B0-----:R-:W-:Y:S06]  /*12080*/  @!P2 BRA `(.L_x_4999) ;  /* 0x000000000004a947 */ /* 0x001fec0003800000 */
[----:B------:R-:W-:Y:S01]  /*12090*/  BPT.TRAP 0x1 ;  /* 0x000000040000795c */ /* 0x000fe20000300000 */
.L_x_4999:
[----:B------:R-:W-:Y:S01]  /*120a0*/  IMAD R25, R18, 0x8, R17 ;  /* 0x0000000812197824 */ /* 0x000fe200078e0211 */
[----:B------:R-:W-:Y:S01]  /*120b0*/  SHF.L.U32 R0, R22, 0x1f, RZ ;  /* 0x0000001f16007819 */ /* 0x000fe200000006ff */
[----:B------:R-:W-:Y:S03]  /*120c0*/  BSSY B0, `(.L_x_5000) ;  /* 0x0000003000007945 */ /* 0x000fe60003800000 */
[----:B------:R-:W0:Y:S02]  /*120d0*/  SYNCS.PHASECHK.TRANS64.TRYWAIT P0, [R25+URZ+0x28c40], R0 ;  /* 0x028c4000190075a7 */ /* 0x000e24000800017f */
[----:B0-----:R-:W-:Y:S05]  /*120e0*/  @!P0 BRA `(.L_x_5001) ;  /* 0x0000003000248947 */ /* 0x001fea0003800000 */
.L_x_5054:
[----:B------:R-:W-:Y:S05]  /*120f0*/  BSYNC B0 ;  /* 0x0000000000007941 */ /* 0x000fea0003800000 */
.L_x_5000:
[----:B------:R-:W-:Y:S01]  /*12100*/  SHF.R.S32.HI R37, RZ, 0x1f, R35 ;  /* 0x0000001fff257819 */ /* 0x000fe20000011423 */
[----:B------:R-:W1:Y:S01]  /*12110*/  S2R R6, SR_TID.X ;  /* 0x0000000000067919 */ /* 0x000e620000002100 */
[----:B------:R-:W-:Y:S01]  /*12120*/  ULDC.64 UR4, c[0x0][0x300] ;  /* 0x0000c00000047ab9 */ /* 0x000fe20000000a00 */
[----:B-----5:R-:W-:Y:S01]  /*12130*/  SHF.R.S32.HI R4, RZ, 0x1f, R34 ;  /* 0x0000001fff047819 */ /* 0x020fe20000011422 */
[----:B------:R-:W-:Y:S01]  /*12140*/  IMAD.WIDE.U32 R2, R35, UR4, RZ ;  /* 0x0000000423027c25 */ /* 0x000fe2000f8e00ff */
[----:B------:R-:W-:Y:S02]  /*12150*/  IADD3 R27, -R36, UR37, -R27 ;  /* 0x00000025241b7c10 */ /* 0x000fe4000fffe91b */
[----:B------:R-:W-:Y:S01]  /*12160*/  LOP3.LUT P2, RZ, R16, 0x2, RZ, 0xc0, !PT ;  /* 0x0000000210ff7812 */ /* 0x000fe2000784c0ff */
[----:B0-----:R-:W-:Y:S01]  /*12170*/  IMAD R0, R37, UR4, RZ ;  /* 0x0000000425007c24 */ /* 0x001fe2000f8e02ff */
[----:B------:R0:W-:Y:S03]  /*12180*/  STL [R1], R4 ;  /* 0x0000000401007387 */ /* 0x0001e60000100800 */
[----:B------:R-:W-:Y:S01]  /*12190*/  IMAD R5, R35, UR5, R0 ;  /* 0x0000000523057c24 */ /* 0x000fe2000f8e0200 */
[----:B------:R-:W-:-:S03]  /*121a0*/  ULDC.64 UR4, c[0x0][0x310] ;  /* 0x0000c40000047ab9 */ /* 0x000fc60000000a00 */
[----:B------:R-:W-:Y:S02]  /*121b0*/  IMAD.IADD R3, R3, 0x1, R5 ;  /* 0x0000000103037824 */ /* 0x000fe400078e0205 */
[----:B------:R-:W-:Y:S01]  /*121c0*/  IMAD R5, R4, UR4, RZ ;  /* 0x0000000404057c24 */ /* 0x000fe2000f8e02ff */
[----:B0-----:R-:W-:Y:S01]  /*121d0*/  LEA R4, R18, R31, 0xc ;  /* 0x0000001f12047211 */ /* 0x001fe200078e60ff */
        /* <DEDUP_REMOVED lines=10> */
[----:B------:R-:W-:Y:S01]  /*12280*/  UMOV UR4, 0xffffffff ;  /* 0xffffffff00047882 */ /* 0x000fe20000000000 */
[----:B-1----:R-:W-:Y:S02]  /*12290*/  IMAD.SHL.U32 R6, R6, 0x8, RZ ;  /* 0x0000000806067824 */ /* 0x002fe400078e00ff */
[----:B------:R-:W-:Y:S02]  /*122a0*/  LEA.HI.X R5, R2, UR5, R5, 0x1, P0 ;  /* 0x0000000502057c11 */ /* 0x000fe400080f0c05 */
[----:B------:R-:W-:Y:S02]  /*122b0*/  ISETP.GE.AND P0, PT, R27, 0x1, PT ;  /* 0x000000011b00780c */ /* 0x000fe40003f06270 */
[----:B------:R-:W-:Y:S01]  /*122c0*/  LOP3.LUT R6, R6, 0x38, RZ, 0xc0, !PT ;  /* 0x0000003806067812 */ /* 0x000fe200078ec0ff */
[----:B------:R-:W-:Y:S10]  /*122d0*/  BRA.DIV UR4, `(.L_x_5002) ;  /* 0x0000002e04bc7947 */ /* 0x000ff4000b800000 */
[----:B------:R-:W0:Y:S01]  /*122e0*/  SHFL.IDX PT, R14, R0, RZ, 0x181f ;  /* 0x00181fff000e7589 */ /* 0x000e2200000e0000 */
[----:B------:R-:W-:-:S03]  /*122f0*/  @P0 IMAD R7, R4, 0x2, R17 ;  /* 0x0000000204070824 */ /* 0x000fc600078e0211 */
[----:B------:R-:W1:Y:S01]  /*12300*/  SHFL.IDX PT, R2, R5, RZ, 0x181f ;  /* 0x00181fff05027589 */ /* 0x000e6200000e0000 */
[----:B0-----:R-:W-:-:S05]  /*12310*/  @P0 LEA R14, P1, R6, R14, 0x1 ;  /* 0x0000000e060e0211 */ /* 0x001fca00078208ff */
[----:B-1----:R-:W-:Y:S02]  /*12320*/  @P0 IMAD.X R3, RZ, RZ, R2, P1 ;  /* 0x000000ffff030224 */ /* 0x002fe400008e0602 */
[----:B------:R-:W-:Y:S02]  /*12330*/  @P0 IMAD.MOV.U32 R2, RZ, RZ, R14 ;  /* 0x000000ffff020224 */ /* 0x000fe400078e000e */
[----:B------:R-:W0:Y:S04]  /*12340*/  SHFL.IDX PT, R14, R0, 0x1, 0x181f ;  /* 0x00381f00000e7f89 */ /* 0x000e2800000e0000 */
[----:B------:R1:W-:Y:S01]  /*12350*/  @P0 LDGSTS.E.BYPASS.LTC128B.128 [R7+0x22400], desc[UR52][R2.64], !P2 ;  /* 0x2240000002070fae */ /* 0x0003e2000d101d74 */
[----:B------:R-:W-:-:S03]  /*12360*/  ISETP.GE.AND P0, PT, R27, 0x11, PT ;  /* 0x000000111b00780c */ /* 0x000fc60003f06270 */
[----:B-1----:R-:W1:Y:S10]  /*12370*/  SHFL.IDX PT, R2, R5, 0x1, 0x181f ;  /* 0x00381f0005027f89 */ /* 0x002e7400000e0000 */
[----:B------:R-:W-:-:S02]  /*12380*/  @P0 LEA R9, R4, R17, 0x1 ;  /* 0x0000001104090211 */ /* 0x000fc400078e08ff */
[----:B0-----:R-:W-:-:S05]  /*12390*/  @P0 LEA R14, P1, R6, R14, 0x1 ;  /* 0x0000000e060e0211 */ /* 0x001fca00078208ff */
[----:B-1----:R-:W-:Y:S02]  /*123a0*/  @P0 IMAD.X R3, RZ, RZ, R2, P1 ;  /* 0x000000ffff030224 */ /* 0x002fe400008e0602 */
[----:B------:R-:W-:Y:S02]  /*123b0*/  @P0 IMAD.MOV.U32 R2, RZ, RZ, R14 ;  /* 0x000000ffff020224 */ /* 0x000fe400078e000e */
[----:B------:R-:W0:Y:S04]  /*123c0*/  SHFL.IDX PT, R14, R0, 0x2, 0x181f ;  /* 0x00581f00000e7f89 */ /* 0x000e2800000e0000 */
[----:B------:R1:W-:Y:S01]  /*123d0*/  @P0 LDGSTS.E.BYPASS.LTC128B.128 [R9+0x22c00], desc[UR52][R2.64], !P2 ;  /* 0x22c0000002090fae */ /* 0x0003e2000d101d74 */
[----:B------:R-:W-:-:S03]  /*123e0*/  ISETP.GE.AND P0, PT, R27, 0x21, PT ;  /* 0x000000211b00780c */ /* 0x000fc60003f06270 */
[----:B-1----:R-:W1:Y:S10]  /*123f0*/  SHFL.IDX PT, R2, R5, 0x2, 0x181f ;  /* 0x00581f0005027f89 */ /* 0x002e7400000e0000 */
[----:B------:R-:W-:Y:S01]  /*12400*/  @P0 IMAD R7, R4, 0x2, R17 ;  /* 0x0000000204070824 */ /* 0x000fe200078e0211 */
[----:B------:R-:W2:Y:S01]  /*12410*/  SHFL.IDX PT, R5, R5, 0x3, 0x181f ;  /* 0x00781f0005057f89 */ /* 0x000ea200000e0000 */
[----:B0-----:R-:W-:-:S05]  /*12420*/  @P0 LEA R14, P1, R6, R14, 0x1 ;  /* 0x0000000e060e0211 */ /* 0x001fca00078208ff */
[----:B-1----:R-:W-:Y:S02]  /*12430*/  @P0 IMAD.X R3, RZ, RZ, R2, P1 ;  /* 0x000000ffff030224 */ /* 0x002fe400008e0602 */
[----:B------:R-:W-:Y:S02]  /*12440*/  @P0 IMAD.MOV.U32 R2, RZ, RZ, R14 ;  /* 0x000000ffff020224 */ /* 0x000fe400078e000e */
[----:B------:R0:W1:Y:S04]  /*12450*/  SHFL.IDX PT, R14, R0, 0x3, 0x181f ;  /* 0x00781f00000e7f89 */ /* 0x00006800000e0000 */
[----:B--2---:R0:W-:Y:S02]  /*12460*/  @P0 LDGSTS.E.BYPASS.LTC128B.128 [R7+0x23400], desc[UR52][R2.64], !P2 ;  /* 0x2340000002070fae */ /* 0x0041e4000d101d74 */
.L_x_5064:
[----:B------:R-:W-:-:S13]  /*12470*/  ISETP.GE.AND P0, PT, R27, 0x31, PT ;  /* 0x000000311b00780c */ /* 0x000fda0003f06270 */
[----:B01----:R-:W-:-:S05]  /*12480*/  @P0 LEA R2, P1, R6, R14, 0x1 ;  /* 0x0000000e06020211 */ /* 0x003fca00078208ff */
[----:B------:R-:W-:Y:S01]  /*12490*/  @P0 IMAD.X R3, RZ, RZ, R5, P1 ;  /* 0x000000ffff030224 */ /* 0x000fe200008e0605 */
[----:B------:R-:W-:-:S05]  /*124a0*/  @P0 LEA R5, R4, R17, 0x1 ;  /* 0x0000001104050211 */ /* 0x000fca00078e08ff */
[----:B------:R-:W-:Y:S01]  /*124b0*/  @!PT LDS RZ, [RZ] ;  /* 0x00000000fffff984 */ /* 0x000fe20000000800 */
[----:B------:R-:W-:Y:S01]  /*124c0*/  @!PT LDS RZ, [RZ] ;  /* 0x00000000fffff984 */ /* 0x000fe20000000800 */
[----:B------:R-:W-:Y:S01]  /*124d0*/  @!PT LDS RZ, [RZ] ;  /* 0x00000000fffff984 */ /* 0x000fe20000000800 */
[----:B------:R0:W-:Y:S01]  /*124e0*/  @P0 LDGSTS.E.BYPASS.LTC128B.128 [R5+0x23c00], desc[UR52][R2.64], !P2 ;  /* 0x23c0000002050fae */ /* 0x0001e2000d101d74 */
[----:B------:R-:W-:Y:S01]  /*124f0*/  PLOP3.LUT P0, PT, PT, PT, PT, 0x80, 0x0 ;  /* 0x000000000000781c */ /* 0x000fe20003f0f070 */
[----:B------:R-:W-:-:S12]  /*12500*/  NOP ;  /* 0x0000000000007918 */ /* 0x000fd80000000000 */
.L_x_5003:
        /* <DEDUP_REMOVED lines=11> */
.L_x_5004:
[----:B------:R-:W-:Y:S01]  /*125c0*/  VIADD R0, R17, 0x20400 ;  /* 0x0002040011007836 */ /* 0x000fe20000000000 */
[----:B------:R1:W-:Y:S06]  /*125d0*/  SYNCS.ARRIVE.TRANS64.A1T0 RZ, [R25+URZ+0x28c30], RZ ;  /* 0x028c30ff19ff79a7 */ /* 0x0003ec000810003f */
[----:B------:R-:W-:Y:S05]  /*125e0*/  WARPSYNC.ALL ;  /* 0x0000000000007948 */ /* 0x000fea0003800000 */
[----:B------:R-:W-:Y:S01]  /*125f0*/  BAR.SYNC.DEFER_BLOCKING 0x8, 0x100 ;  /* 0x0204000000007b1d */ /* 0x000fe20000010000 */
[----:B------:R-:W-:-:S05]  /*12600*/  LOP3.LUT P0, RZ, R0, 0x3ff, RZ, 0xc0, !PT ;  /* 0x000003ff00ff7812 */ /* 0x000fca000780c0ff */
[----:B------:R-:W-:Y:S08]  /*12610*/  BSSY B6, `(.L_x_5005) ;  /* 0x0000012000067945 */ /* 0x000ff00003800000 */
        /* <DEDUP_REMOVED lines=17> */
.L_x_5006:
[----:B------:R-:W-:Y:S05]  /*12730*/  BSYNC B6 ;  /* 0x0000000000067941 */ /* 0x000fea0003800000 */
.L_x_5005:
[----:B------:R2:W5:Y:S01]  /*12740*/  LDL R8, [R1+0x8] ;  /* 0x0000080001087983 */ /* 0x0005620000100800 */
[----:B------:R-:W-:Y:S01]  /*12750*/  UISETP.NE.AND UP0, UPT, UR49, URZ, UPT ;  /* 0x0000003f3100728c */ /* 0x000fe2000bf05270 */
[----:B0-----:R-:W0:Y:S01]  /*12760*/  S2R R2, SR_TID.X ;  /* 0x0000000000027919 */ /* 0x001e220000002100 */
[----:B------:R-:W-:Y:S01]  /*12770*/  R2UR UR6, R23 ;  /* 0x00000000170672ca */ /* 0x000fe200000e0000 */
[----:B------:R-:W-:-:S03]  /*12780*/  ULDC.64 UR8, c[0x0][0x2d8] ;  /* 0x0000b60000087ab9 */ /* 0x000fc60000000a00 */
[----:B------:R-:W-:Y:S02]  /*12790*/  PLOP3.LUT P0, PT, PT, PT, UP0, 0x80, 0x0 ;  /* 0x000000000000781c */ /* 0x000fe40003f0f008 */
[----:B------:R-:W-:-:S03]  /*127a0*/  LOP3.LUT P5, RZ, R16, 0x1000, RZ, 0xc0, !PT ;  /* 0x0000100010ff7812 */ /* 0x000fc600078ac0ff */
[----:B------:R-:W-:Y:S01]  /*127b0*/  @UP0 ULDC UR4, c[0x0][0x44c] ;  /* 0x0001130000040ab9 */ /* 0x000fe20000000800 */
[----:B0-----:R-:W-:-:S04]  /*127c0*/  SHF.L.U32 R2, R2, 0x4, RZ ;  /* 0x0000000402027819 */ /* 0x001fc800000006ff */
[----:B------:R-:W-:-:S05]  /*127d0*/  LOP3.LUT R2, R36, 0x70, R2, 0xf8, !PT ;  /* 0x0000007024027812 */ /* 0x000fca00078ef802 */
[----:B------:R-:W-:-:S04]  /*127e0*/  VIADD R0, R2, UR43 ;  /* 0x0000002b02007c36 */ /* 0x000fc80008000000 */
[----:B------:R-:W-:Y:S01]  /*127f0*/  @P0 IMAD.HI.U32 R3, R0, UR4, RZ ;  /* 0x0000000400030c27 */ /* 0x000fe2000f8e00ff */
[----:B------:R-:W-:Y:S01]  /*12800*/  PLOP3.LUT P0, PT, PT, PT, UP0, 0x80, 0x0 ;  /* 0x000000000000781c */ /* 0x000fe20003f0f008 */
[----:B------:R-:W-:Y:S01]  /*12810*/  @UP0 ULDC UR4, c[0x0][0x450] ;  /* 0x0001140000040ab9 */ /* 0x000fe20000000800 */
[----:B------:R-:W-:Y:S01]  /*12820*/  R2UR UR7, R19 ;  /* 0x00000000130772ca */ /* 0x000fe200000e0000 */
[----:B------:R-:W-:Y:S01]  /*12830*/  IMAD.MOV.U32 R2, RZ, RZ, R0 ;  /* 0x000000ffff027224 */ /* 0x000fe200078e0000 */
[----:B------:R-:W-:-:S09]  /*12840*/  UIMAD UR6, UR6, UR8, URZ ;  /* 0x00000008060672a4 */ /* 0x000fd2000f8e023f */
[----:B------:R-:W-:Y:S02]  /*12850*/  @P0 SHF.R.U32.HI R2, RZ, UR4, R3 ;  /* 0x00000004ff020c19 */ /* 0x000fe40008011603 */
[----:B------:R-:W-:Y:S01]  /*12860*/  R2UR UR4, R19 ;  /* 0x00000000130472ca */ /* 0x000fe200000e0000 */
[----:B------:R-:W-:Y:S01]  /*12870*/  UIMAD UR7, UR7, UR9, UR6 ;  /* 0x00000009070772a4 */ /* 0x000fe2000f8e0206 */
[----:B------:R-:W0:Y:S01]  /*12880*/  S2R R10, SR_TID.X ;  /* 0x00000000000a7919 */ /* 0x000e220000002100 */
[----:B------:R-:W-:Y:S01]  /*12890*/  USHF.R.S32.HI UR6, URZ, 0x1f, UR42 ;  /* 0x0000001f3f067899 */ /* 0x000fe2000801142a */
[----:B------:R-:W-:-:S09]  /*128a0*/  IMAD.MOV R5, RZ, RZ, -R2 ;  /* 0x000000ffff057224 */ /* 0x000fd200078e0a02 */
        /* <DEDUP_REMOVED lines=22> */
[----:B------:R-:W-:Y:S02]  /*12a10*/  LEA R0, P0, R2, UR4, 0x1 ;  /* 0x0000000402007c11 */ /* 0x000fe4000f8008ff */
[----:B------:R-:W-:Y:S01]  /*12a20*/  IADD3 R5, R3, R7, RZ ;  /* 0x0000000703057210 */ /* 0x000fe20007ffe0ff */
[----:B0-----:R-:W-:Y:S01]  /*12a30*/  IMAD.SHL.U32 R10, R10, 0x8, RZ ;  /* 0x000000080a0a7824 */ /* 0x001fe200078e00ff */
[----:B------:R-:W-:Y:S02]  /*12a40*/  UMOV UR4, 0xffffffff ;  /* 0xffffffff00047882 */ /* 0x000fe40000000000 */
[----:B------:R-:W-:Y:S02]  /*12a50*/  LEA.HI.X R5, R2, UR5, R5, 0x1, P0 ;  /* 0x0000000502057c11 */ /* 0x000fe400080f0c05 */
[----:B------:R-:W-:Y:S01]  /*12a60*/  LOP3.LUT R10, R10, 0x38, RZ, 0xc0, !PT ;  /* 0x000000380a0a7812 */ /* 0x000fe200078ec0ff */
[----:B--2---:R-:W-:Y:S06]  /*12a70*/  BRA.DIV UR4, `(.L_x_5007) ;  /* 0x0000002a04fc7947 */ /* 0x004fec000b800000 */
[----:B------:R-:W0:Y:S01]  /*12a80*/  SHFL.IDX PT, R14, R0, RZ, 0x181f ;  /* 0x00181fff000e7589 */ /* 0x000e2200000e0000 */
[----:B------:R-:W-:-:S03]  /*12a90*/  VIADD R4, R36, UR43 ;  /* 0x0000002b24047c36 */ /* 0x000fc60008000000 */
[----:B------:R-:W2:Y:S01]  /*12aa0*/  SHFL.IDX PT, R2, R5, RZ, 0x181f ;  /* 0x00181fff05027589 */ /* 0x000ea200000e0000 */
[C---:B------:R-:W-:Y:S01]  /*12ab0*/  VIADD R6, R4.reuse, 0x10 ;  /* 0x0000001004067836 */ /* 0x040fe20000000000 */
[----:B------:R-:W-:-:S13]  /*12ac0*/  ISETP.GE.AND P0, PT, R4, UR36, PT ;  /* 0x0000002404007c0c */ /* 0x000fda000bf06270 */
[----:B0-----:R-:W-:-:S05]  /*12ad0*/  @!P0 LEA R14, P1, R10, R14, 0x1 ;  /* 0x0000000e0a0e8211 */ /* 0x001fca00078208ff */
[----:B--2---:R-:W-:Y:S02]  /*12ae0*/  @!P0 IMAD.X R3, RZ, RZ, R2, P1 ;  /* 0x000000ffff038224 */ /* 0x004fe400008e0602 */
[----:B------:R-:W-:Y:S02]  /*12af0*/  @!P0 IMAD.MOV.U32 R2, RZ, RZ, R14 ;  /* 0x000000ffff028224 */ /* 0x000fe400078e000e */
[----:B------:R-:W0:Y:S04]  /*12b00*/  SHFL.IDX PT, R14, R0, 0x1, 0x181f ;  /* 0x00381f00000e7f89 */ /* 0x000e2800000e0000 */
[----:B-----5:R2:W-:Y:S01]  /*12b10*/  @!P0 LDGSTS.E.BYPASS.LTC128B.128 [R8+0x20400], desc[UR52][R2.64], !P5 ;  /* 0x2040000002088fae */ /* 0x0205e2000e901d74 */
[----:B------:R-:W-:Y:S01]  /*12b20*/  ISETP.GE.AND P0, PT, R6, UR36, PT ;  /* 0x0000002406007c0c */ /* 0x000fe2000bf06270 */
[----:B------:R-:W-:-:S02]  /*12b30*/  VIADD R6, R4, 0x20 ;  /* 0x0000002004067836 */ /* 0x000fc40000000000 */
[----:B--2---:R-:W2:Y:S10]  /*12b40*/  SHFL.IDX PT, R2, R5, 0x1, 0x181f ;  /* 0x00381f0005027f89 */ /* 0x004eb400000e0000 */
[----:B0-----:R-:W-:-:S04]  /*12b50*/  @!P0 LEA R14, P1, R10, R14, 0x1 ;  /* 0x0000000e0a0e8211 */ /* 0x001fc800078208ff */
[----:B--2---:R-:W-:Y:S01]  /*12b60*/  @!P0 IADD3.X R3, RZ, R2, RZ, P1, !PT ;  /* 0x00000002ff038210 */ /* 0x004fe20000ffe4ff */
[----:B------:R-:W-:Y:S02]  /*12b70*/  @!P0 IMAD.MOV.U32 R2, RZ, RZ, R14 ;  /* 0x000000ffff028224 */ /* 0x000fe400078e000e */
[----:B------:R-:W0:Y:S04]  /*12b80*/  SHFL.IDX PT, R14, R0, 0x2, 0x181f ;  /* 0x00581f00000e7f89 */ /* 0x000e2800000e0000 */
[----:B------:R2:W-:Y:S01]  /*12b90*/  @!P0 LDGSTS.E.BYPASS.LTC128B.128 [R8+0x20c00], desc[UR52][R2.64], !P5 ;  /* 0x20c0000002088fae */ /* 0x0005e2000e901d74 */
[----:B------:R-:W-:-:S03]  /*12ba0*/  ISETP.GE.AND P0, PT, R6, UR36, PT ;  /* 0x0000002406007c0c */ /* 0x000fc6000bf06270 */
[----:B--2---:R-:W2:Y:S04]  /*12bb0*/  SHFL.IDX PT, R2, R5, 0x2, 0x181f ;  /* 0x00581f0005027f89 */ /* 0x004ea800000e0000 */
[----:B------:R-:W3:Y:S06]  /*12bc0*/  SHFL.IDX PT, R5, R5, 0x3, 0x181f ;  /* 0x00781f0005057f89 */ /* 0x000eec00000e0000 */
[----:B0-----:R-:W-:-:S05]  /*12bd0*/  @!P0 LEA R14, P1, R10, R14, 0x1 ;  /* 0x0000000e0a0e8211 */ /* 0x001fca00078208ff */
[----:B--2---:R-:W-:Y:S02]  /*12be0*/  @!P0 IMAD.X R3, RZ, RZ, R2, P1 ;  /* 0x000000ffff038224 */ /* 0x004fe400008e0602 */
[----:B------:R-:W-:Y:S02]  /*12bf0*/  @!P0 IMAD.MOV.U32 R2, RZ, RZ, R14 ;  /* 0x000000ffff028224 */ /* 0x000fe400078e000e */
[----:B------:R0:W2:Y:S04]  /*12c00*/  SHFL.IDX PT, R14, R0, 0x3, 0x181f ;  /* 0x00781f00000e7f89 */ /* 0x0000a800000e0000 */
[----:B---3--:R0:W-:Y:S02]  /*12c10*/  @!P0 LDGSTS.E.BYPASS.LTC128B.128 [R8+0x21400], desc[UR52][R2.64], !P5 ;  /* 0x2140000002088fae */ /* 0x0081e4000e901d74 */
.L_x_5073:
[----:B------:R-:W-:-:S05]  /*12c20*/  VIADD R4, R4, 0x30 ;  /* 0x0000003004047836 */ /* 0x000fca0000000000 */
[----:B------:R-:W-:-:S13]  /*12c30*/  ISETP.GE.AND P0, PT, R4, UR36, PT ;  /* 0x0000002404007c0c */ /* 0x000fda000bf06270 */
[----:B0-2---:R-:W-:-:S04]  /*12c40*/  @!P0 LEA R2, P1, R10, R14, 0x1 ;  /* 0x0000000e0a028211 */ /* 0x005fc800078208ff */
[----:B------:R-:W-:-:S05]  /*12c50*/  @!P0 IADD3.X R3, RZ, R5, RZ, P1, !PT ;  /* 0x00000005ff038210 */ /* 0x000fca0000ffe4ff */
[----:B------:R-:W-:Y:S01]  /*12c60*/  @!PT LDS RZ, [RZ] ;  /* 0x00000000fffff984 */ /* 0x000fe20000000800 */
[----:B------:R-:W-:Y:S01]  /*12c70*/  @!PT LDS RZ, [RZ] ;  /* 0x00000000fffff984 */ /* 0x000fe20000000800 */
[----:B------:R-:W-:Y:S01]  /*12c80*/  @!PT LDS RZ, [RZ] ;  /* 0x00000000fffff984 */ /* 0x000fe20000000800 */
[----:B------:R0:W-:Y:S01]  /*12c90*/  @!P0 LDGSTS.E.BYPASS.LTC128B.128 [R8+0x21c00], desc[UR52][R2.64], !P5 ;  /* 0x21c0000002088fae */ /* 0x0001e2000e901d74 */
[----:B------:R-:W-:Y:S01]  /*12ca0*/  PLOP3.LUT P0, PT, PT, PT, PT, 0x80, 0x0 ;  /* 0x000000000000781c */ /* 0x000fe20003f0f070 */
[----:B------:R-:W-:-:S12]  /*12cb0*/  NOP ;  /* 0x0000000000007918 */ /* 0x000fd80000000000 */
.L_x_5008:
        /* <DEDUP_REMOVED lines=17> */
[----:B0-2---:R-:W-:Y:S05]  /*12dd0*/  @!P0 BRA `(.L_x_5010) ;  /* 0x0000002c003c8947 */ /* 0x005fea0003800000 */
.L_x_5074:
[----:B------:R-:W-:Y:S05]  /*12de0*/  BSYNC B0 ;  /* 0x0000000000007941 */ /* 0x000fea0003800000 */
.L_x_5009:
[----:B------:R-:W-:-:S05]  /*12df0*/  IMAD.U32 R2, RZ, RZ, UR47 ;  /* 0x0000002fff027e24 */ /* 0x000fca000f8e00ff */
[----:B------:R-:W-:-:S13]  /*12e00*/  ISETP.NE.AND P0, PT, R2, 0x3, PT ;  /* 0x000000030200780c */ /* 0x000fda0003f05270 */
[----:B------:R-:W-:Y:S05]  /*12e10*/  @!P0 BRA `(.L_x_5011) ;  /* 0x0000000000048947 */ /* 0x000fea0003800000 */
[----:B------:R-:W-:Y:S01]  /*12e20*/  BPT.TRAP 0x1 ;  /* 0x000000040000795c */ /* 0x000fe20000300000 */
.L_x_5011:
[----:B0-----:R-:W-:Y:S01]  /*12e30*/  SHF.L.U32 R0, R22, 0x1f, RZ ;  /* 0x0000001f16007819 */ /* 0x001fe200000006ff */
[----:B------:R-:W-:Y:S03]  /*12e40*/  BSSY B0, `(.L_x_5012) ;  /* 0x0000003000007945 */ /* 0x000fe60003800000 */
[----:B------:R-:W0:Y:S02]  /*12e50*/  SYNCS.PHASECHK.TRANS64.TRYWAIT P0, [R25+URZ+0x28c60], R0 ;  /* 0x028c6000190075a7 */ /* 0x000e24000800017f */
[----:B0-----:R-:W-:Y:S05]  /*12e60*/  @!P0 BRA `(.L_x_5013) ;  /* 0x0000002c002c8947 */ /* 0x001fea0003800000 */
.L_x_5075:
[----:B------:R-:W-:Y:S05]  /*12e70*/  BSYNC B0 ;  /* 0x0000000000007941 */ /* 0x000fea0003800000 */
.L_x_5012:
[----:B------:R-:W2:Y:S01]  /*12e80*/  LDL.LU R4, [R1] ;  /* 0x0000000001047983 */ /* 0x000ea20000300800 */
[----:B------:R-:W-:Y:S01]  /*12e90*/  ULDC.64 UR4, c[0x0][0x328] ;  /* 0x0000ca0000047ab9 */ /* 0x000fe20000000a00 */
[----:B------:R-:W-:Y:S01]  /*12ea0*/  LOP3.LUT R16, R16, 0xfffff7ff, RZ, 0xc0, !PT ;  /* 0xfffff7ff10107812 */ /* 0x000fe200078ec0ff */
[----:B0-----:R-:W-:Y:S02]  /*12eb0*/  IMAD R0, R37, UR4, RZ ;  /* 0x0000000425007c24 */ /* 0x001fe4000f8e02ff */
[----:B------:R-:W-:-:S04]  /*12ec0*/  IMAD.WIDE.U32 R2, R35, UR4, RZ ;  /* 0x0000000423027c25 */ /* 0x000fc8000f8e00ff */
[----:B------:R-:W-:Y:S01]  /*12ed0*/  IMAD R5, R35, UR5, R0 ;  /* 0x0000000523057c24 */ /* 0x000fe2000f8e0200 */
[----:B------:R-:W-:-:S03]  /*12ee0*/  ULDC.64 UR4, c[0x0][0x338] ;  /* 0x0000ce0000047ab9 */ /* 0x000fc60000000a00 */
[----:B------:R-:W-:Y:S02]  /*12ef0*/  IMAD.IADD R3, R3, 0x1, R5 ;  /* 0x0000000103037824 */ /* 0x000fe400078e0205 */
[----:B------:R-:W-:-:S04]  /*12f00*/  IMAD.WIDE.U32 R2, R34, UR4, R2 ;  /* 0x0000000422027c25 */ /* 0x000fc8000f8e0002 */
[----:B--2---:R-:W-:Y:S01]  /*12f10*/  IMAD R5, R4, UR4, RZ ;  /* 0x0000000404057c24 */ /* 0x004fe2000f8e02ff */
[----:B------:R-:W-:-:S03]  /*12f20*/  PRMT R4, R32, 0x8880, RZ ;  /* 0x0000888020047816 */ /* 0x000fc600000000ff */
[----:B------:R-:W-:Y:S01]  /*12f30*/  IMAD R5, R34, UR5, R5 ;  /* 0x0000000522057c24 */ /* 0x000fe2000f8e0205 */
[----:B------:R-:W-:Y:S02]  /*12f40*/  ULDC.64 UR4, c[0x0][0x330] ;  /* 0x0000cc0000047ab9 */ /* 0x000fe40000000a00 */
[----:B------:R-:W-:Y:S02]  /*12f50*/  IMAD R0, R23, UR4, RZ ;  /* 0x0000000417007c24 */ /* 0x000fe4000f8e02ff */
[----:B------:R-:W-:Y:S02]  /*12f60*/  IMAD.IADD R3, R3, 0x1, R5 ;  /* 0x0000000103037824 */ /* 0x000fe400078e0205 */
[C---:B------:R-:W-:Y:S02]  /*12f70*/  IMAD R7, R19.reuse, UR5, R0 ;  /* 0x0000000513077c24 */ /* 0x040fe4000f8e0200 */
[----:B------:R-:W-:Y:S01]  /*12f80*/  IMAD.WIDE.U32 R2, R19, UR4, R2 ;  /* 0x0000000413027c25 */ /* 0x000fe2000f8e0002 */
[----:B------:R-:W-:-:S03]  /*12f90*/  ULDC.64 UR4, c[0x0][0x318] ;  /* 0x0000c60000047ab9 */ /* 0x000fc60000000a00 */
[----:B------:R-:W-:Y:S01]  /*12fa0*/  IMAD R5, R18, 0x8000, R31 ;  /* 0x0000800012057824 */ /* 0x000fe200078e021f */
[----:B------:R-:W-:Y:S02]  /*12fb0*/  IADD3 R7, R3, R7, RZ ;  /* 0x0000000703077210 */ /* 0x000fe40007ffe0ff */
[----:B------:R-:W-:Y:S01]  /*12fc0*/  LEA R6, P0, R2, UR4, 0x1 ;  /* 0x0000000402067c11 */ /* 0x000fe2000f8008ff */
[----:B------:R-:W-:-:S03]  /*12fd0*/  UMOV UR4, 0xffffffff ;  /* 0xffffffff00047882 */ /* 0x000fc60000000000 */
[----:B------:R-:W-:Y:S02]  /*12fe0*/  LEA.HI.X R7, R2, UR5, R7, 0x1, P0 ;  /* 0x0000000502077c11 */ /* 0x000fe400080f0c07 */
[----:B------:R-:W-:-:S13]  /*12ff0*/  ISETP.GT.AND P0, PT, R4, -0x1, PT ;  /* 0xffffffff0400780c */ /* 0x000fda0003f04270 */
[----:B------:R-:W-:Y:S01]  /*13000*/  @P0 LOP3.LUT R16, R16, 0x800, RZ, 0xfc, !PT ;  /* 0x0000080010100812 */ /* 0x000fe200078efcff */
[----:B------:R-:W-:Y:S06]  /*13010*/  BRA.DIV UR4, `(.L_x_5014) ;  /* 0x0000002a04d47947 */ /* 0x000fec000b800000 */
[----:B------:R-:W0:Y:S01]  /*13020*/  S2R R2, SR_TID.X ;  /* 0x0000000000027919 */ /* 0x000e220000002100 */
[C---:B------:R-:W-:Y:S01]  /*13030*/  LOP3.LUT P1, RZ, R32.reuse, 0x1, RZ, 0xc0, !PT ;  /* 0x0000000120ff7812 */ /* 0x040fe2000782c0ff */
[----:B------:R-:W-:Y:S01]  /*13040*/  IMAD R5, R5, 0x2, R17 ;  /* 0x0000000205057824 */ /* 0x000fe200078e0211 */
[C---:B------:R-:W-:Y:S01]  /*13050*/  LOP3.LUT P5, RZ, R32.reuse, 0x2, RZ, 0xc0, !PT ;  /* 0x0000000220ff7812 */ /* 0x040fe200078ac0ff */
[----:B------:R-:W2:Y:S01]  /*13060*/  SHFL.IDX PT, R14, R6, RZ, 0x181f ;  /* 0x00181fff060e7589 */ /* 0x000ea200000e0000 */
[C---:B------:R-:W-:Y:S02]  /*13070*/  LOP3.LUT P4, RZ, R32.reuse, 0x4, RZ, 0xc0, !PT ;  /* 0x0000000420ff7812 */ /* 0x040fe4000788c0ff */
[C---:B------:R-:W-:Y:S01]  /*13080*/  LOP3.LUT P3, RZ, R32.reuse, 0x8, RZ, 0xc0, !PT ;  /* 0x0000000820ff7812 */ /* 0x040fe2000786c0ff */
[----:B------:R-:W3:Y:S01]  /*13090*/  SHFL.IDX PT, R3, R7, RZ, 0x181f ;  /* 0x00181fff07037589 */ /* 0x000ee200000e0000 */
[----:B------:R-:W-:Y:S02]  /*130a0*/  LOP3.LUT P2, RZ, R32, 0x10, RZ, 0xc0, !PT ;  /* 0x0000001020ff7812 */ /* 0x000fe4000784c0ff */
[----:B------:R-:W-:Y:S01]  /*130b0*/  LOP3.LUT R16, R16, 0xfffffdff, RZ, 0xc0, !PT ;  /* 0xfffffdff10107812 */ /* 0x000fe200078ec0ff */
[----:B------:R-:W-:Y:S03]  /*130c0*/  SHFL.IDX PT, R8, R7, 0x2, 0x181f ;  /* 0x00581f0007087f89 */ /* 0x000fe600000e0000 */
[----:B------:R-:W-:Y:S01]  /*130d0*/  @P1 LOP3.LUT R16, R16, 0x200, RZ, 0xfc, !PT ;  /* 0x0000020010101812 */ /* 0x000fe200078efcff */
[----:B0-----:R-:W-:-:S05]  /*130e0*/  IMAD.SHL.U32 R2, R2, 0x8, RZ ;  /* 0x0000000802027824 */ /* 0x001fca00078e00ff */
[----:B------:R-:W-:-:S05]  /*130f0*/  LOP3.LUT R2, R2, 0x38, RZ, 0xc0, !PT ;  /* 0x0000003802027812 */ /* 0x000fca00078ec0ff */
[----:B------:R-:W-:-:S05]  /*13100*/  IMAD.SHL.U32 R0, R2, 0x2, RZ ;  /* 0x0000000202007824 */ /* 0x000fca00078e00ff */
[----:B--2---:R-:W-:Y:S02]  /*13110*/  IADD3 R2, P0, R14, R0, RZ ;  /* 0x000000000e027210 */ /* 0x004fe40007f1e0ff */
[----:B------:R-:W0:Y:S03]  /*13120*/  SHFL.IDX PT, R14, R6, 0x1, 0x181f ;  /* 0x00381f00060e7f89 */ /* 0x000e2600000e0000 */
[----:B---3--:R-:W-:Y:S01]  /*13130*/  IMAD.X R3, RZ, RZ, R3, P0 ;  /* 0x000000ffff037224 */ /* 0x008fe200000e0603 */
[----:B------:R-:W-:Y:S02]  /*13140*/  ISETP.LT.OR P0, PT, R27, 0x1, !P1 ;  /* 0x000000011b00780c */ /* 0x000fe40004f01670 */
[----:B------:R-:W-:-:S11]  /*13150*/  LOP3.LUT P1, RZ, R32, 0x20, RZ, 0xc0, !PT ;  /* 0x0000002020ff7812 */ /* 0x000fd6000782c0ff */
        /* <DEDUP_REMOVED lines=14> */
[----:B------:R-:W-:-:S04]  /*13240*/  ISETP.GT.AND P6, PT, R4, -0x1, PT ;  /* 0xffffffff0400780c */ /* 0x000fc80003fc4270 */
[----:B------:R-:W-:-:S13]  /*13250*/  ISETP.LT.OR P6, PT, R27, 0x1, P6 ;  /* 0x000000011b00780c */ /* 0x000fda00037c1670 */
[----:B------:R2:W-:Y:S04]  /*13260*/  LDGSTS.E.BYPASS.LTC128B.128 [R5+0xe400], desc[UR52][R2.64+0x380], !P6 ;  /* 0x0e40038002057fae */ /* 0x0005e8000f101d74 */
[----:B--2---:R-:W2:Y:S01]  /*13270*/  SHFL.IDX PT, R3, R7, 0x1, 0x181f ;  /* 0x00381f0007037f89 */ /* 0x004ea200000e0000 */
[----:B0-----:R-:W-:-:S03]  /*13280*/  IADD3 R2, P6, R14, R0, RZ ;  /* 0x000000000e027210 */ /* 0x001fc60007fde0ff */
[----:B------:R-:W0:Y:S04]  /*13290*/  SHFL.IDX PT, R14, R6, 0x2, 0x181f ;  /* 0x00581f00060e7f89 */ /* 0x000e2800000e0000 */
[----:B------:R-:W3:Y:S01]  /*132a0*/  SHFL.IDX PT, R7, R7, 0x3, 0x181f ;  /* 0x00781f0007077f89 */ /* 0x000ee200000e0000 */
[----:B--2---:R-:W-:Y:S02]  /*132b0*/  IADD3.X R3, RZ, R3, RZ, P6, !PT ;  /* 0x00000003ff037210 */ /* 0x004fe400037fe4ff */
[----:B------:R-:W-:-:S04]  /*132c0*/  LOP3.LUT P6, RZ, R16, 0x200, RZ, 0xc0, !PT ;  /* 0x0000020010ff7812 */ /* 0x000fc800078cc0ff */
        /* <DEDUP_REMOVED lines=14> */
[----:B------:R-:W-:-:S04]  /*133b0*/  ISETP.GT.AND P6, PT, R4, -0x1, PT ;  /* 0xffffffff0400780c */ /* 0x000fc80003fc4270 */
[----:B------:R-:W-:-:S13]  /*133c0*/  ISETP.LT.OR P6, PT, R27, 0x11, P6 ;  /* 0x000000111b00780c */ /* 0x000fda00037c1670 */
[----:B------:R0:W-:Y:S02]  /*133d0*/  LDGSTS.E.BYPASS.LTC128B.128 [R5+0xec00], desc[UR52][R2.64+0x380], !P6 ;  /* 0x0ec0038002057fae */ /* 0x0001e4000f101d74 */
[----:B0-----:R-:W-:Y:S02]  /*133e0*/  IADD3 R2, P6, R14, R0, RZ ;  /* 0x000000000e027210 */ /* 0x001fe40007fde0ff */
[----:B------:R0:W2:Y:S03]  /*133f0*/  SHFL.IDX PT, R14, R6, 0x3, 0x181f ;  /* 0x00781f00060e7f89 */ /* 0x0000a600000e0000 */
[----:B------:R-:W-:Y:S01]  /*13400*/  IMAD.X R3, RZ, RZ, R8, P6 ;  /* 0x000000ffff037224 */ /* 0x000fe200030e0608 */
[----:B------:R-:W-:-:S04]  /*13410*/  LOP3.LUT P6, RZ, R16, 0x200, RZ, 0xc0, !PT ;  /* 0x0000020010ff7812 */ /* 0x000fc800078cc0ff */
        /* <DEDUP_REMOVED lines=14> */
[----:B------:R-:W-:-:S04]  /*13500*/  ISETP.GT.AND P6, PT, R4, -0x1, PT ;  /* 0xffffffff0400780c */ /* 0x000fc80003fc4270 */
[----:B------:R-:W-:-:S13]  /*13510*/  ISETP.LT.OR P6, PT, R27, 0x21, P6 ;  /* 0x000000211b00780c */ /* 0x000fda00037c1670 */
[----:B--23--:R0:W-:Y:S02]  /*13520*/  LDGSTS.E.BYPASS.LTC128B.128 [R5+0xf400], desc[UR52][R2.64+0x380], !P6 ;  /* 0x0f40038002057fae */ /* 0x00c1e4000f101d74 */
.L_x_5085:
[----:B0-----:R-:W-:Y:S02]  /*13530*/  IADD3 R2, P6, R14, R0, RZ ;  /* 0x000000000e027210 */ /* 0x001fe40007fde0ff */
[C---:B------:R-:W-:Y:S02]  /*13540*/  ISETP.LT.OR P5, PT, R27.reuse, 0x31, !P5 ;  /* 0x000000311b00780c */ /* 0x040fe40006fa1670 */
[C---:B------:R-:W-:Y:S01]  /*13550*/  ISETP.LT.OR P4, PT, R27.reuse, 0x31, !P4 ;  /* 0x000000311b00780c */ /* 0x040fe20006781670 */
[----:B------:R-:W-:Y:S01]  /*13560*/  IMAD.X R3, RZ, RZ, R7, P6 ;  /* 0x000000ffff037224 */ /* 0x000fe200030e0607 */
[----:B------:R-:W-:Y:S02]  /*13570*/  LOP3.LUT P6, RZ, R16, 0x200, RZ, 0xc0, !PT ;  /* 0x0000020010ff7812 */ /* 0x000fe400078cc0ff */
[C---:B------:R-:W-:Y:S02]  /*13580*/  ISETP.LT.OR P3, PT, R27.reuse, 0x31, !P3 ;  /* 0x000000311b00780c */ /* 0x040fe40005f61670 */
[----:B------:R-:W-:-:S02]  /*13590*/  ISETP.LT.OR P6, PT, R27, 0x31, !P6 ;  /* 0x000000311b00780c */ /* 0x000fc400077c1670 */
[C---:B------:R-:W-:Y:S02]  /*135a0*/  ISETP.LT.OR P2, PT, R27.reuse, 0x31, !P2 ;  /* 0x000000311b00780c */ /* 0x040fe40005741670 */
[C---:B------:R-:W-:Y:S02]  /*135b0*/  ISETP.LT.OR P1, PT, R27.reuse, 0x31, !P1 ;  /* 0x000000311b00780c */ /* 0x040fe40004f21670 */
[----:B------:R-:W-:-:S07]  /*135c0*/  ISETP.LT.OR P0, PT, R27, 0x31, !P0 ;  /* 0x000000311b00780c */ /* 0x000fce0004701670 */
[----:B------:R-:W-:Y:S01]  /*135d0*/  @!PT LDS RZ, [RZ] ;  /* 0x00000000fffff984 */ /* 0x000fe20000000800 */
[----:B------:R-:W-:Y:S01]  /*135e0*/  @!PT LDS RZ, [RZ] ;  /* 0x00000000fffff984 */ /* 0x000fe20000000800 */
[----:B------:R-:W-:Y:S01]  /*135f0*/  @!PT LDS RZ, [RZ] ;  /* 0x00000000fffff984 */ /* 0x000fe20000000800 */
[----:B------:R0:W-:Y:S01]  /*13600*/  LDGSTS.E.BYPASS.LTC128B.128 [R5+0x1c00], desc[UR52][R2.64], !P6 ;  /* 0x01c0000002057fae */ /* 0x0001e2000f101d74 */
[----:B------:R-:W-:-:S03]  /*13610*/  ISETP.GT.AND P6, PT, R4, -0x1, PT ;  /* 0xffffffff0400780c */ /* 0x000fc60003fc4270 */
[----:B------:R0:W-:Y:S04]  /*13620*/  LDGSTS.E.BYPASS.LTC128B.128 [R5+0x3c00], desc[UR52][R2.64+0x80], !P5 ;  /* 0x03c0008002057fae */ /* 0x0001e8000e901d74 */
[----:B------:R0:W-:Y:S04]  /*13630*/  LDGSTS.E.BYPASS.LTC128B.128 [R5+0x5c00], desc[UR52][R2.64+0x100], !P4 ;  /* 0x05c0010002057fae */ /* 0x0001e8000e101d74 */
[----:B------:R0:W-:Y:S04]  /*13640*/  LDGSTS.E.BYPASS.LTC128B.128 [R5+0x7c00], desc[UR52][R2.64+0x180], !P3 ;  /* 0x07c0018002057fae */ /* 0x0001e8000d901d74 */
[----:B------:R0:W-:Y:S04]  /*13650*/  LDGSTS.E.BYPASS.LTC128B.128 [R5+0x9c00], desc[UR52][R2.64+0x200], !P2 ;  /* 0x09c0020002057fae */ /* 0x0001e8000d101d74 */
[----:B------:R0:W-:Y:S04]  /*13660*/  LDGSTS.E.BYPASS.LTC128B.128 [R5+0xbc00], desc[UR52][R2.64+0x280], !P1 ;  /* 0x0bc0028002057fae */ /* 0x0001e8000c901d74 */
[----:B------:R0:W-:Y:S01]  /*13670*/  LDGSTS.E.BYPASS.LTC128B.128 [R5+0xdc00], desc[UR52][R2.64+0x300], !P0 ;  /* 0x0dc0030002057fae */ /* 0x0001e2000c101d74 */
[----:B------:R-:W-:-:S13]  /*13680*/  ISETP.LT.OR P0, PT, R27, 0x31, P6 ;  /* 0x000000311b00780c */ /* 0x000fda0003701670 */
[----:B------:R0:W-:Y:S01]  /*13690*/  LDGSTS.E.BYPASS.LTC128B.128 [R5+0xfc00], desc[UR52][R2.64+0x380], !P0 ;  /* 0x0fc0038002057fae */ /* 0x0001e2000c101d74 */
[----:B------:R-:W-:Y:S01]  /*136a0*/  PLOP3.LUT P0, PT, PT, PT, PT, 0x80, 0x0 ;  /* 0x000000000000781c */ /* 0x000fe20003f0f070 */
[----:B------:R-:W-:-:S12]  /*136b0*/  NOP ;  /* 0x0000000000007918 */ /* 0x000fd80000000000 */
.L_x_5015:
        /* <DEDUP_REMOVED lines=11> */
.L_x_5016:
[----:B------:R-:W-:Y:S01]  /*13770*/  UIADD3 UR4, UR44, -0x2, URZ ;  /* 0xfffffffe2c047890 */ /* 0x000fe2000fffe03f */
[----:B------:R0:W-:Y:S03]  /*13780*/  SYNCS.ARRIVE.TRANS64.A1T0 RZ, [R25+URZ+0x28c50], RZ ;  /* 0x028c50ff19ff79a7 */ /* 0x0001e6000810003f */
[----:B------:R-:W-:-:S06]  /*13790*/  UISETP.GE.AND UP0, UPT, UR4, UR45, UPT ;  /* 0x0000002d0400728c */ /* 0x000fcc000bf06270 */
[----:B------:R-:W-:-:S13]  /*137a0*/  PLOP3.LUT P0, PT, PT, PT, UP0, 0x40, 0x0 ;  /* 0x000000000000781c */ /* 0x000fda0003f0e808 */
[----:B0-----:R-:W-:Y:S05]  /*137b0*/  @P0 BRA `(.L_x_5017) ;  /* 0x0000000c00980947 */ /* 0x001fea0003800000 */
[----:B------:R-:W-:Y:S01]  /*137c0*/  BSSY B0, `(.L_x_5017) ;  /* 0x00000e5000007945 */ /* 0x000fe20003800000 */
[----:B------:R-:W-:-:S07]  /*137d0*/  IMAD.U32 R9, RZ, RZ, UR4 ;  /* 0x00000004ff097e24 */ /* 0x000fce000f8e00ff */
.L_x_5030:
[----:B0-----:R-:W0:Y:S01]  /*137e0*/  S2R R2, SR_TID.X ;  /* 0x0000000000027919 */ /* 0x001e220000002100 */
[----:B------:R-:W2:Y:S01]  /*137f0*/  LDC R3, c[0x0][0x430] ;  /* 0x00010c00ff037b82 */ /* 0x000ea20000000800 */
[----:B-1----:R-:W-:Y:S01]  /*13800*/  LEA R8, R9, R30, 0x6 ;  /* 0x0000001e09087211 */ /* 0x002fe200078e30ff */
[----:B------:R-:W-:Y:S01]  /*13810*/  VIADD R18, R18, 0x1 ;  /* 0x0000000112127836 */ /* 0x000fe20000000000 */
[----:B--2---:R-:W-:Y:S01]  /*13820*/  ISETP.NE.AND P0, PT, R3, 0x1, PT ;  /* 0x000000010300780c */ /* 0x004fe20003f05270 */
[----:B0-----:R-:W-:-:S05]  /*13830*/  IMAD.SHL.U32 R2, R2, 0x10, RZ ;  /* 0x0000001002027824 */ /* 0x001fca00078e00ff */
[----:B------:R-:W-:-:S07]  /*13840*/  LOP3.LUT R2, R36, 0x70, R2, 0xf8, !PT ;  /* 0x0000007024027812 */ /* 0x000fce00078ef802 */
[----:B------:R-:W0:Y:S01]  /*13850*/  @P0 LDC R3, c[0x0][0x434] ;  /* 0x00010d00ff030b82 */ /* 0x000e220000000800 */
[C---:B------:R-:W-:Y:S01]  /*13860*/  ISETP.GT.U32.AND P1, PT, R2.reuse, 0x3f, PT ;  /* 0x0000003f0200780c */ /* 0x040fe20003f24070 */
[----:B------:R-:W-:-:S06]  /*13870*/  IMAD.IADD R8, R2, 0x1, R8 ;  /* 0x0000000102087824 */ /* 0x000fcc00078e0208 */
[----:B------:R-:W2:Y:S01]  /*13880*/  @P0 LDC R7, c[0x0][0x438] ;  /* 0x00010e00ff070b82 */ /* 0x000ea20000000800 */
[----:B------:R-:W-:-:S07]  /*13890*/  IMAD.MOV.U32 R10, RZ, RZ, R8 ;  /* 0x000000ffff0a7224 */ /* 0x000fce00078e0008 */
[----:B------:R-:W3:Y:S01]  /*138a0*/  @!P1 LDC.64 R4, c[0x0][0x428] ;  /* 0x00010a00ff049b82 */ /* 0x000ee20000000a00 */
[----:B0-----:R-:W-:-:S05]  /*138b0*/  @P0 IMAD.HI.U32 R2, R8, R3, RZ ;  /* 0x0000000308020227 */ /* 0x001fca00078e00ff */
[----:B--2---:R-:W-:Y:S02]  /*138c0*/  @P0 SHF.R.U32.HI R10, RZ, R7, R2 ;  /* 0x00000007ff0a0219 */ /* 0x004fe40000011602 */
[----:B------:R-:W0:Y:S02]  /*138d0*/  @!P1 LDC.64 R6, c[0x0][0x418] ;  /* 0x00010600ff069b82 */ /* 0x000e240000000a00 */
[----:B------:R-:W-:Y:S01]  /*138e0*/  @!P1 SHF.R.S32.HI R3, RZ, 0x1f, R10 ;  /* 0x0000001fff039819 */ /* 0x000fe2000001140a */
[----:B---3--:R-:W-:-:S04]  /*138f0*/  @!P1 IMAD R2, R29, R4, RZ ;  /* 0x000000041d029224 */ /* 0x008fc800078e02ff */
[----:B------:R-:W-:Y:S02]  /*13900*/  @!P1 IMAD R5, R24, R5, R2 ;  /* 0x0000000518059224 */ /* 0x000fe400078e0202 */
[----:B------:R-:W-:-:S04]  /*13910*/  @!P1 IMAD.MOV.U32 R2, RZ, RZ, R10 ;  /* 0x000000ffff029224 */ /* 0x000fc800078e000a */
[----:B------:R-:W-:Y:S01]  /*13920*/  @!P1 IMAD.WIDE.U32 R2, R24, R4, R2 ;  /* 0x0000000418029225 */ /* 0x000fe200078e0002 */
[----:B------:R-:W-:-:S03]  /*13930*/  MOV R4, RZ ;  /* 0x000000ff00047202 */ /* 0x000fc60000000f00 */
[----:B------:R-:W-:Y:S01]  /*13940*/  @!P1 IMAD.IADD R3, R5, 0x1, R3 ;  /* 0x0000000105039824 */ /* 0x000fe200078e0203 */
[----:B0-----:R-:W-:Y:S01]  /*13950*/  @!P1 LEA R6, P0, R2, R6, 0x2 ;  /* 0x0000000602069211 */ /* 0x001fe200078010ff */
[----:B------:R-:W-:-:S03]  /*13960*/  IMAD.U32 R11, RZ, RZ, UR47 ;  /* 0x0000002fff0b7e24 */ /* 0x000fc6000f8e00ff */
[----:B------:R-:W-:Y:S01]  /*13970*/  @!P1 LEA.HI.X R7, R2, R7, R3, 0x2, P0 ;  /* 0x0000000702079211 */ /* 0x000fe200000f1403 */
[----:B------:R-:W-:Y:S01]  /*13980*/  IMAD.MOV R5, RZ, RZ, -R10 ;  /* 0x000000ffff057224 */ /* 0x000fe200078e0a0a */
[----:B------:R-:W-:-:S03]  /*13990*/  ISETP.NE.AND P0, PT, R18, 0x2, PT ;  /* 0x000000021200780c */ /* 0x000fc60003f05270 */
[----:B------:R0:W5:Y:S01]  /*139a0*/  @!P1 LDG.E R4, desc[UR52][R6.64] ;  /* 0x0000003406049981 */ /* 0x000162000c1e1900 */
[----:B------:R-:W-:Y:S01]  /*139b0*/  ISETP.NE.AND P1, PT, R11, 0x3, PT ;  /* 0x000000030b00780c */ /* 0x000fe20003f25270 */
[----:B------:R-:W-:Y:S05]  /*139c0*/  YIELD ;  /* 0x0000000000007946 */ /* 0x000fea0003800000 */
[----:B------:R-:W-:Y:S01]  /*139d0*/  ULDC UR4, c[0x0][0x430] ;  /* 0x00010c0000047ab9 */ /* 0x000fe20000000800 */
[----:B------:R-:W-:Y:S01]  /*139e0*/  IMAD.MOV.U32 R2, RZ, RZ, R9 ;  /* 0x000000ffff027224 */ /* 0x000fe200078e0009 */
[----:B------:R-:W-:Y:S01]  /*139f0*/  SEL R3, RZ, 0x1, P0 ;  /* 0x00000001ff037807 */ /* 0x000fe20000000000 */
[----:B------:R-:W-:Y:S01]  /*13a00*/  IMAD R5, R5, UR4, R8 ;  /* 0x0000000405057c24 */ /* 0x000fe2000f8e0208 */
[----:B------:R-:W-:Y:S01]  /*13a10*/  SEL R18, R18, RZ, P0 ;  /* 0x000000ff12127207 */ /* 0x000fe20000000000 */
[----:B------:R-:W-:Y:S01]  /*13a20*/  VIADD R9, R9, 0xffffffff ;  /* 0xffffffff09097836 */ /* 0x000fe20000000000 */
[----:B------:R-:W-:-:S02]  /*13a30*/  LOP3.LUT R22, R22, R3, RZ, 0x3c, !PT ;  /* 0x0000000316167212 */ /* 0x000fc400078e3cff */
[----:B------:R-:W-:Y:S01]  /*13a40*/  ISETP.GT.AND P3, PT, R2, UR45, PT ;  /* 0x0000002d02007c0c */ /* 0x000fe2000bf64270 */
[----:B0-----:R-:W-:-:S12]  /*13a50*/  @!P1 BRA `(.L_x_5018) ;  /* 0x0000000000049947 */ /* 0x001fd80003800000 */
[----:B------:R-:W-:Y:S01]  /*13a60*/  BPT.TRAP 0x1 ;  /* 0x000000040000795c */ /* 0x000fe20000300000 */
.L_x_5018:
[----:B------:R-:W-:Y:S01]  /*13a70*/  IMAD R8, R18, 0x8, R17 ;  /* 0x0000000812087824 */ /* 0x000fe200078e0211 */
[----:B------:R-:W-:Y:S01]  /*13a80*/  SHF.L.U32 R20, R22, 0x1f, RZ ;  /* 0x0000001f16147819 */ /* 0x000fe200000006ff */
[----:B------:R-:W-:Y:S01]  /*13a90*/  BSSY B1, `(.L_x_5019) ;  /* 0x0000004000017945 */ /* 0x000fe20003800000 */
[----:B------:R-:W-:Y:S02]  /*13aa0*/  SHF.R.S32.HI R7, RZ, 0x1f, R5 ;  /* 0x0000001fff077819 */ /* 0x000fe40000011405 */
[----:B------:R-:W0:Y:S02]  /*13ab0*/  SYNCS.PHASECHK.TRANS64.TRYWAIT P0, [R8+URZ+0x28c40], R20 ;  /* 0x028c4014080075a7 */ /* 0x000e24000800017f */
[----:B0-----:R-:W-:Y:S05]  /*13ac0*/  @!P0 BRA `(.L_x_5020) ;  /* 0x0000002800308947 */ /* 0x001fea0003800000 */
.L_x_5086:
[----:B------:R-:W-:Y:S05]  /*13ad0*/  BSYNC B1 ;  /* 0x0000000000017941 */ /* 0x000fea0003800000 */
.L_x_5019:
[----:B------:R-:W-:Y:S01]  /*13ae0*/  ULDC.64 UR4, c[0x0][0x300] ;  /* 0x0000c00000047ab9 */ /* 0x000fe20000000a00 */
[----:B-----5:R-:W-:Y:S01]  /*13af0*/  SHF.R.S32.HI R10, RZ, 0x1f, R4 ;  /* 0x0000001fff0a7819 */ /* 0x020fe20000011404 */
[----:B------:R-:W-:Y:S01]  /*13b00*/  IMAD R2, R7, UR4, RZ ;  /* 0x0000000407027c24 */ /* 0x000fe2000f8e02ff */
[----:B------:R-:W-:-:S03]  /*13b10*/  LOP3.LUT P1, RZ, R16, 0x2, RZ, 0xc0, !PT ;  /* 0x0000000210ff7812 */ /* 0x000fc6000782c0ff */
        /* <DEDUP_REMOVED lines=16> */
[----:B------:R-:W-:-:S04]  /*13c20*/  UMOV UR4, 0xffffffff ;  /* 0xffffffff00047882 */ /* 0x000fc80000000000 */
[----:B------:R-:W-:Y:S01]  /*13c30*/  LEA.HI.X R27, R2, UR5, R27, 0x1, P0 ;  /* 0x00000005021b7c11 */ /* 0x000fe200080f0c1b */
[----:B------:R-:W-:Y:S06]  /*13c40*/  BRA.DIV UR4, `(.L_x_5021) ;  /* 0x0000002604e47947 */ /* 0x000fec000b800000 */
[----:B------:R-:W2:Y:S01]  /*13c50*/  SHFL.IDX PT, R14, R21, RZ, 0x181f ;  /* 0x00181fff150e7589 */ /* 0x000ea200000e0000 */
[----:B-1----:R-:W-:-:S03]  /*13c60*/  IMAD R25, R6, 0x2, R17 ;  /* 0x0000000206197824 */ /* 0x002fc600078e0211 */
[----:B------:R-:W1:Y:S01]  /*13c70*/  SHFL.IDX PT, R3, R27, RZ, 0x181f ;  /* 0x00181fff1b037589 */ /* 0x000e6200000e0000 */
[----:B--2---:R-:W-:-:S03]  /*13c80*/  IADD3 R2, P0, R14, R0, RZ ;  /* 0x000000000e027210 */ /* 0x004fc60007f1e0ff */
[----:B------:R-:W2:Y:S02]  /*13c90*/  SHFL.IDX PT, R14, R21, 0x1, 0x181f ;  /* 0x00381f00150e7f89 */ /* 0x000ea400000e0000 */
[----:B-1----:R-:W-:-:S05]  /*13ca0*/  IMAD.X R3, RZ, RZ, R3, P0 ;  /* 0x000000ffff037224 */ /* 0x002fca00000e0603 */
[----:B------:R1:W-:Y:S04]  /*13cb0*/  LDGSTS.E.BYPASS.LTC128B.128 [R25+0x22400], desc[UR52][R2.64], !P1 ;  /* 0x2240000002197fae */ /* 0x0003e8000c901d74 */
[----:B-1----:R-:W1:Y:S01]  /*13cc0*/  SHFL.IDX PT, R3, R27, 0x1, 0x181f ;  /* 0x00381f001b037f89 */ /* 0x002e6200000e0000 */
[----:B--2---:R-:W-:-:S03]  /*13cd0*/  IADD3 R2, P0, R14, R0, RZ ;  /* 0x000000000e027210 */ /* 0x004fc60007f1e0ff */
[----:B------:R-:W2:Y:S01]  /*13ce0*/  SHFL.IDX PT, R14, R21, 0x2, 0x181f ;  /* 0x00581f00150e7f89 */ /* 0x000ea200000e0000 */
[----:B-1----:R-:W-:-:S05]  /*13cf0*/  IADD3.X R3, RZ, R3, RZ, P0, !PT ;  /* 0x00000003ff037210 */ /* 0x002fca00007fe4ff */
[----:B------:R1:W-:Y:S04]  /*13d00*/  LDGSTS.E.BYPASS.LTC128B.128 [R25+0x22c00], desc[UR52][R2.64], !P1 ;  /* 0x22c0000002197fae */ /* 0x0003e8000c901d74 */
[----:B-1----:R-:W1:Y:S01]  /*13d10*/  SHFL.IDX PT, R3, R27, 0x2, 0x181f ;  /* 0x00581f001b037f89 */ /* 0x002e6200000e0000 */
[----:B--2---:R-:W-:-:S03]  /*13d20*/  IADD3 R2, P0, R14, R0, RZ ;  /* 0x000000000e027210 */ /* 0x004fc60007f1e0ff */
[----:B------:R2:W3:Y:S04]  /*13d30*/  SHFL.IDX PT, R14, R21, 0x3, 0x181f ;  /* 0x00781f00150e7f89 */ /* 0x0004e800000e0000 */
[----:B------:R-:W4:Y:S01]  /*13d40*/  SHFL.IDX PT, R27, R27, 0x3, 0x181f ;  /* 0x00781f001b1b7f89 */ /* 0x000f2200000e0000 */
[----:B-1----:R-:W-:-:S05]  /*13d50*/  IMAD.X R3, RZ, RZ, R3, P0 ;  /* 0x000000ffff037224 */ /* 0x002fca00000e0603 */
[----:B---3--:R2:W-:Y:S02]  /*13d60*/  LDGSTS.E.BYPASS.LTC128B.128 [R25+0x23400], desc[UR52][R2.64], !P1 ;  /* 0x2340000002197fae */ /* 0x0085e4000c901d74 */
.L_x_5096:
[----:B--2---:R-:W-:-:S05]  /*13d70*/  IADD3 R2, P0, R14, R0, RZ ;  /* 0x000000000e027210 */ /* 0x004fca0007f1e0ff */
[----:B----4-:R-:W-:Y:S01]  /*13d80*/  IMAD.X R3, RZ, RZ, R27, P0 ;  /* 0x000000ffff037224 */ /* 0x010fe200000e061b */
[----:B------:R-:W-:-:S04]  /*13d90*/  PLOP3.LUT P0, PT, PT, PT, PT, 0x80, 0x0 ;  /* 0x000000000000781c */ /* 0x000fc80003f0f070 */
[----:B------:R-:W-:Y:S01]  /*13da0*/  @!PT LDS RZ, [RZ] ;  /* 0x00000000fffff984 */ /* 0x000fe20000000800 */
[----:B------:R-:W-:Y:S01]  /*13db0*/  @!PT LDS RZ, [RZ] ;  /* 0x00000000fffff984 */ /* 0x000fe20000000800 */
[----:B------:R-:W-:Y:S01]  /*13dc0*/  @!PT LDS RZ, [RZ] ;  /* 0x00000000fffff984 */ /* 0x000fe20000000800 */
[----:B------:R1:W-:Y:S01]  /*13dd0*/  LDGSTS.E.BYPASS.LTC128B.128 [R25+0x23c00], desc[UR52][R2.64], !P1 ;  /* 0x23c0000002197fae */ /* 0x0003e2000c901d74 */
[----:B------:R-:W-:-:S08]  /*13de0*/  NOP ;  /* 0x0000000000007918 */ /* 0x000fd00000000000 */
.L_x_5022:
        /* <DEDUP_REMOVED lines=11> */
.L_x_5023:
[----:B------:R1:W-:Y:S01]  /*13ea0*/  SYNCS.ARRIVE.TRANS64.A1T0 RZ, [R8+URZ+0x28c30], RZ ;  /* 0x028c30ff08ff79a7 */ /* 0x0003e2000810003f */
[----:B------:R-:W-:Y:S05]  /*13eb0*/  @!P2 BRA `(.L_x_5024) ;  /* 0x000000000004a947 */ /* 0x000fea0003800000 */
[----:B------:R-:W-:Y:S01]  /*13ec0*/  BPT.TRAP 0x1 ;  /* 0x000000040000795c */ /* 0x000fe20000300000 */
.L_x_5024:
[----:B------:R-:W2:Y:S01]  /*13ed0*/  SYNCS.PHASECHK.TRANS64.TRYWAIT P0, [R8+URZ+0x28c60], R20 ;  /* 0x028c6014080075a7 */ /* 0x000ea2000800017f */
[----:B------:R-:W-:Y:S04]  /*13ee0*/  BSSY B1, `(.L_x_5025) ;  /* 0x0000002000017945 */ /* 0x000fe80003800000 */
[----:B--2---:R-:W-:Y:S05]  /*13ef0*/  @!P0 BRA `(.L_x_5026) ;  /* 0x0000002800448947 */ /* 0x004fea0003800000 */
.L_x_5097:
[----:B------:R-:W-:Y:S05]  /*13f00*/  BSYNC B1 ;  /* 0x0000000000017941 */ /* 0x000fea0003800000 */
.L_x_5025:
[----:B------:R-:W-:Y:S01]  /*13f10*/  ULDC.64 UR4, c[0x0][0x328] ;  /* 0x0000ca0000047ab9 */ /* 0x000fe20000000a00 */
[C---:B------:R-:W-:Y:S01]  /*13f20*/  LOP3.LUT P5, RZ, R16.reuse, 0x8, RZ, 0xc0, !PT ;  /* 0x0000000810ff7812 */ /* 0x040fe200078ac0ff */
        /* <DEDUP_REMOVED lines=19> */
[----:B0-2---:R-:W-:Y:S01]  /*14060*/  LEA.HI.X R20, R2, UR5, R3, 0x1, P0 ;  /* 0x0000000502147c11 */ /* 0x005fe200080f0c03 */
[----:B------:R-:W-:Y:S08]  /*14070*/  BRA.DIV UR4, `(.L_x_5027) ;  /* 0x0000002604f87947 */ /* 0x000ff0000b800000 */
[----:B------:R-:W0:Y:S01]  /*14080*/  SHFL.IDX PT, R14, R10, RZ, 0x181f ;  /* 0x00181fff0a0e7589 */ /* 0x000e2200000e0000 */
[C---:B------:R-:W-:Y:S01]  /*14090*/  LOP3.LUT P1, RZ, R16.reuse, 0x80, RZ, 0xc0, !PT ;  /* 0x0000008010ff7812 */ /* 0x040fe2000782c0ff */
[----:B------:R-:W-:Y:S01]  /*140a0*/  IMAD R21, R21, 0x2, R17 ;  /* 0x0000000215157824 */ /* 0x000fe200078e0211 */
[----:B------:R-:W-:Y:S01]  /*140b0*/  P2R R11, PR, RZ, 0x8 ;  /* 0x00000008ff0b7803 */ /* 0x000fe20000000000 */
[----:B------:R-:W2:Y:S01]  /*140c0*/  SHFL.IDX PT, R3, R20, RZ, 0x181f ;  /* 0x00181fff14037589 */ /* 0x000ea200000e0000 */
[C---:B------:R-:W-:Y:S02]  /*140d0*/  LOP3.LUT P3, RZ, R16.reuse, 0x40, RZ, 0xc0, !PT ;  /* 0x0000004010ff7812 */ /* 0x040fe4000786c0ff */
[C---:B------:R-:W-:Y:S01]  /*140e0*/  LOP3.LUT P6, RZ, R16.reuse, 0x20, RZ, 0xc0, !PT ;  /* 0x0000002010ff7812 */ /* 0x040fe200078cc0ff */
[----:B------:R-:W-:Y:S01]  /*140f0*/  SHFL.IDX PT, R2, R10, 0x2, 0x181f ;  /* 0x00581f000a027f89 */ /* 0x000fe200000e0000 */
[----:B------:R-:W-:Y:S02]  /*14100*/  LOP3.LUT P2, RZ, R16, 0x10, RZ, 0xc0, !PT ;  /* 0x0000001010ff7812 */ /* 0x000fe4000784c0ff */
[----:B------:R-:W-:-:S02]  /*14110*/  P2R R12, PR, RZ, 0x8 ;  /* 0x00000008ff0c7803 */ /* 0x000fc40000000000 */
[----:B0-----:R-:W-:Y:S02]  /*14120*/  IADD3 R6, P0, R14, R0, RZ ;  /* 0x000000000e067210 */ /* 0x001fe40007f1e0ff */
        /* <DEDUP_REMOVED lines=10> */
[----:B------:R-:W-:Y:S02]  /*141d0*/  LDGSTS.E.BYPASS.LTC128B.128 [R21+0x8400], desc[UR52][R6.64+0x200], !P5 ;  /* 0x0840020006157fae */ /* 0x000fe4000e901d74 */
[----:B--2---:R-:W-:Y:S01]  /*141e0*/  IMAD.X R5, RZ, RZ, R3, P0 ;  /* 0x000000ffff057224 */ /* 0x004fe200000e0603 */
[----:B------:R-:W-:Y:S01]  /*141f0*/  IADD3 R2, P0, R2, R0, RZ ;  /* 0x0000000002027210 */ /* 0x000fe20007f1e0ff */
[----:B------:R-:W0:Y:S04]  /*14200*/  SHFL.IDX PT, R3, R20, 0x2, 0x181f ;  /* 0x00581f0014037f89 */ /* 0x000e2800000e0000 */
[----:B------:R-:W-:Y:S04]  /*14210*/  LDGSTS.E.BYPASS.LTC128B.128 [R21+0xa400], desc[UR52][R6.64+0x280], !P4 ;  /* 0x0a40028006157fae */ /* 0x000fe8000e101d74 */
[----:B------:R2:W3:Y:S04]  /*14220*/  SHFL.IDX PT, R14, R10, 0x3, 0x181f ;  /* 0x00781f000a0e7f89 */ /* 0x0004e800000e0000 */
[----:B------:R-:W4:Y:S01]  /*14230*/  SHFL.IDX PT, R20, R20, 0x3, 0x181f ;  /* 0x00781f0014147f89 */ /* 0x000f2200000e0000 */
[----:B0-----:R-:W-:Y:S01]  /*14240*/  IMAD.X R3, RZ, RZ, R3, P0 ;  /* 0x000000ffff037224 */ /* 0x001fe200000e0603 */
[----:B------:R-:W-:-:S13]  /*14250*/  ISETP.NE.U32.AND P0, PT, R28, RZ, PT ;  /* 0x000000ff1c00720c */ /* 0x000fda0003f05070 */
[----:B------:R-:W-:Y:S04]  /*14260*/  LDGSTS.E.BYPASS.LTC128B.128 [R21+0xc400], desc[UR52][R6.64+0x300], P0 ;  /* 0x0c40030006157fae */ /* 0x000fe80008101d74 */
[----:B------:R0:W-:Y:S04]  /*14270*/  LDGSTS.E.BYPASS.LTC128B.128 [R21+0xe400], desc[UR52][R6.64+0x380], P1 ;  /* 0x0e40038006157fae */ /* 0x0001e80008901d74 */
[----:B------:R2:W-:Y:S01]  /*14280*/  LDGSTS.E.BYPASS.LTC128B.128 [R21+0xc00], desc[UR52][R4.64], !P3 ;  /* 0x00c0000004157fae */ /* 0x0005e2000d901d74 */
[----:B------:R-:W-:-:S04]  /*14290*/  ISETP.NE.AND P3, PT, R12, RZ, PT ;  /* 0x000000ff0c00720c */ /* 0x000fc80003f65270 */
[----:B0-----:R-:W-:-:S09]  /*142a0*/  P2R R6, PR, RZ, 0x8 ;  /* 0x00000008ff067803 */ /* 0x001fd20000000000 */
        /* <DEDUP_REMOVED lines=10> */
[----:B------:R2:W-:Y:S01]  /*14350*/  LDGSTS.E.BYPASS.LTC128B.128 [R21+0x3400], desc[UR52][R2.64+0x80], !P3 ;  /* 0x0340008002157fae */ /* 0x0005e2000d901d74 */
[----:B------:R-:W-:-:S03]  /*14360*/  ISETP.NE.AND P3, PT, R11, RZ, PT ;  /* 0x000000ff0b00720c */ /* 0x000fc60003f65270 */
[----:B------:R2:W-:Y:S04]  /*14370*/  LDGSTS.E.BYPASS.LTC128B.128 [R21+0x5400], desc[UR52][R2.64+0x100], !P6 ;  /* 0x0540010002157fae */ /* 0x0005e8000f101d74 */
[----:B------:R2:W-:Y:S04]  /*14380*/  LDGSTS.E.BYPASS.LTC128B.128 [R21+0x7400], desc[UR52][R2.64+0x180], !P2 ;  /* 0x0740018002157fae */ /* 0x0005e8000d101d74 */
[----:B------:R2:W-:Y:S04]  /*14390*/  LDGSTS.E.BYPASS.LTC128B.128 [R21+0x9400], desc[UR52][R2.64+0x200], !P5 ;  /* 0x0940020002157fae */ /* 0x0005e8000e901d74 */
[----:B------:R2:W-:Y:S04]  /*143a0*/  LDGSTS.E.BYPASS.LTC128B.128 [R21+0xb400], desc[UR52][R2.64+0x280], !P4 ;  /* 0x0b40028002157fae */ /* 0x0005e8000e101d74 */
[----:B------:R2:W-:Y:S04]  /*143b0*/  LDGSTS.E.BYPASS.LTC128B.128 [R21+0xd400], desc[UR52][R2.64+0x300], P0 ;  /* 0x0d40030002157fae */ /* 0x0005e80008101d74 */
[----:B---34-:R2:W-:Y:S02]  /*143c0*/  LDGSTS.E.BYPASS.LTC128B.128 [R21+0xf400], desc[UR52][R2.64+0x380], P1 ;  /* 0x0f40038002157fae */ /* 0x0185e40008901d74 */
.L_x_5107:
[----:B--2---:R-:W-:Y:S02]  /*143d0*/  P2R R4, PR, RZ, 0x2 ;  /* 0x00000002ff047803 */ /* 0x004fe40000000000 */
[----:B------:R-:W-:Y:S02]  /*143e0*/  LOP3.LUT P1, RZ, R16, 0x80, RZ, 0xc0, !PT ;  /* 0x0000008010ff7812 */ /* 0x000fe4000782c0ff */
[----:B------:R-:W-:Y:S02]  /*143f0*/  IADD3 R2, P2, R14, R0, RZ ;  /* 0x000000000e027210 */ /* 0x000fe40007f5e0ff */
[----:B------:R-:W-:Y:S02]  /*14400*/  P2R R5, PR, RZ, 0x8 ;  /* 0x00000008ff057803 */ /* 0x000fe40000000000 */
[C---:B------:R-:W-:Y:S01]  /*14410*/  LOP3.LUT P3, RZ, R16.reuse, 0x40, RZ, 0xc0, !PT ;  /* 0x0000004010ff7812 */ /* 0x040fe2000786c0ff */
[----:B------:R-:W-:Y:S01]  /*14420*/  IMAD.X R3, RZ, RZ, R20, P2 ;  /* 0x000000ffff037224 */ /* 0x000fe200010e0614 */
[----:B------:R-:W-:-:S02]  /*14430*/  LOP3.LUT P2, RZ, R16, 0x20, RZ, 0xc0, !PT ;  /* 0x0000002010ff7812 */ /* 0x000fc4000784c0ff */
[----:B------:R-:W-:-:S03]  /*14440*/  LOP3.LUT P6, RZ, R16, 0x10, RZ, 0xc0, !PT ;  /* 0x0000001010ff7812 */ /* 0x000fc600078cc0ff */
[----:B------:R-:W-:Y:S01]  /*14450*/  @!PT LDS RZ, [RZ] ;  /* 0x00000000fffff984 */ /* 0x000fe20000000800 */
[----:B------:R-:W-:Y:S01]  /*14460*/  @!PT LDS RZ, [RZ] ;  /* 0x00000000fffff984 */ /* 0x000fe20000000800 */
[----:B------:R-:W-:Y:S01]  /*14470*/  @!PT LDS RZ, [RZ] ;  /* 0x00000000fffff984 */ /* 0x000fe20000000800 */
[----:B------:R0:W-:Y:S01]  /*14480*/  LDGSTS.E.BYPASS.LTC128B.128 [R21+0x1c00], desc[UR52][R2.64], !P1 ;  /* 0x01c0000002157fae */ /* 0x0001e2000c901d74 */
[----:B------:R-:W-:-:S05]  /*14490*/  ISETP.NE.AND P1, PT, R4, RZ, PT ;  /* 0x000000ff0400720c */ /* 0x000fca0003f25270 */
[----:B------:R0:W-:Y:S01]  /*144a0*/  LDGSTS.E.BYPASS.LTC128B.128 [R21+0x3c00], desc[UR52][R2.64+0x80], !P3 ;  /* 0x03c0008002157fae */ /* 0x0001e2000d901d74 */
[----:B------:R-:W-:-:S03]  /*144b0*/  ISETP.NE.AND P3, PT, R5, RZ, PT ;  /* 0x000000ff0500720c */ /* 0x000fc60003f65270 */
        /* <DEDUP_REMOVED lines=8> */
.L_x_5028:
        /* <DEDUP_REMOVED lines=11> */
.L_x_5029:
[----:B------:R0:W-:Y:S01]  /*145f0*/  SYNCS.ARRIVE.TRANS64.A1T0 RZ, [R8+URZ+0x28c50], RZ ;  /* 0x028c50ff08ff79a7 */ /* 0x0001e2000810003f */
[----:B------:R-:W-:Y:S05]  /*14600*/  @P3 BRA `(.L_x_5030) ;  /* 0xfffffff000743947 */ /* 0x000fea000383ffff */
[----:B------:R-:W-:Y:S05]  /*14610*/  BSYNC B0 ;  /* 0x0000000000007941 */ /* 0x000fea0003800000 */
.L_x_5017:
[----:B------:R-:W2:Y:S01]  /*14620*/  S2R R0, SR_TID.X ;  /* 0x0000000000007919 */ /* 0x000ea20000002100 */
[----:B------:R-:W-:Y:S01]  /*14630*/  VIADD R18, R18, 0x1 ;  /* 0x0000000112127836 */ /* 0x000fe20000000000 */
[----:B------:R-:W-:Y:S04]  /*14640*/  BSSY B0, `(.L_x_5031) ;  /* 0x0000013000007945 */ /* 0x000fe80003800000 */
[----:B------:R-:W-:-:S04]  /*14650*/  ISETP.NE.AND P0, PT, R18, 0x2, PT ;  /* 0x000000021200780c */ /* 0x000fc80003f05270 */
[----:B------:R-:W-:Y:S02]  /*14660*/  SEL R18, R18, RZ, P0 ;  /* 0x000000ff12127207 */ /* 0x000fe40000000000 */
[----:B------:R-:W-:Y:S02]  /*14670*/  SEL R5, RZ, 0x1, P0 ;  /* 0x00000001ff057807 */ /* 0x000fe40000000000 */
[----:B--2---:R-:W-:-:S04]  /*14680*/  LOP3.LUT R0, R0, 0x7f, RZ, 0xc0, !PT ;  /* 0x0000007f00007812 */ /* 0x004fc800078ec0ff */
[----:B------:R-:W-:-:S13]  /*14690*/  ISETP.NE.AND P1, PT, R0, RZ, PT ;  /* 0x000000ff0000720c */ /* 0x000fda0003f25270 */
[----:B------:R-:W-:Y:S05]  /*146a0*/  @P1 BRA `(.L_x_5032) ;  /* 0x0000000000301947 */ /* 0x000fea0003800000 */
[----:B------:R-:W2:Y:S01]  /*146b0*/  S2R R9, SR_LANEID ;  /* 0x0000000000097919 */ /* 0x000ea20000000000 */
[----:B------:R-:W-:Y:S01]  /*146c0*/  VOTEU.ANY UR4, UPT, PT ;  /* 0x0000000000047886 */ /* 0x000fe200038e0100 */
[----:B------:R-:W3:Y:S01]  /*146d0*/  LDC.64 R2, c[0x0][0xc80] ;  /* 0x00032000ff027b82 */ /* 0x000ee20000000a00 */
[----:B------:R-:W2:Y:S08]  /*146e0*/  FLO.U32 R0, UR4 ;  /* 0x0000000400007d00 */ /* 0x000eb000080e0000 */
[----:B------:R-:W3:Y:S01]  /*146f0*/  POPC R7, UR4 ;  /* 0x0000000400077d09 */ /* 0x000ee20008000000 */
[----:B--2---:R-:W-:-:S13]  /*14700*/  ISETP.EQ.U32.AND P0, PT, R0, R9, PT ;  /* 0x000000090000720c */ /* 0x004fda0003f02070 */
[----:B---3--:R-:W2:Y:S01]  /*14710*/  @P0 ATOMG.E.ADD.STRONG.GPU PT, R3, desc[UR52][R2.64], R7 ;  /* 0x00000007020309a8 */ /* 0x008ea200081ee1f4 */
[----:B------:R-:W3:Y:S02]  /*14720*/  S2R R4, SR_LTMASK ;  /* 0x0000000000047919 */ /* 0x000ee40000003900 */
[----:B---3--:R-:W-:-:S04]  /*14730*/  LOP3.LUT R4, R4, UR4, RZ, 0xc0, !PT ;  /* 0x0000000404047c12 */ /* 0x008fc8000f8ec0ff */
[----:B------:R-:W3:Y:S01]  /*14740*/  POPC R33, R4 ;  /* 0x0000000400217309 */ /* 0x000ee20000000000 */
[----:B--2---:R-:W3:Y:S02]  /*14750*/  SHFL.IDX PT, R0, R3, R0, 0x1f ;  /* 0x00001f0003007589 */ /* 0x004ee400000e0000 */
[----:B---3--:R-:W-:-:S07]  /*14760*/  IADD3 R33, R0, UR46, R33 ;  /* 0x0000002e00217c10 */ /* 0x008fce000fffe021 */
.L_x_5032:
[----:B------:R-:W-:Y:S05]  /*14770*/  BSYNC B0 ;  /* 0x0000000000007941 */ /* 0x000fea0003800000 */
.L_x_5031:
[----:B------:R-:W-:-:S07]  /*14780*/  LOP3.LUT R22, R22, R5, RZ, 0x3c, !PT ;  /* 0x0000000516167212 */ /* 0x000fce00078e3cff */
.L_x_4992:
[----:B------:R-:W-:Y:S05]  /*14790*/  BSYNC B7 ;  /* 0x0000000000077941 */ /* 0x000fea0003800000 */
.L_x_4990:
        /* <DEDUP_REMOVED lines=8> */
[----:B------:R2:W3:Y:S01]  /*14820*/  LDS R33, [R17+0x28cd0] ;  /* 0x028cd00011217984 */ /* 0x0004e20000000800 */
[----:B------:R-:W-:Y:S06]  /*14830*/  BAR.ARV 0x4, 0x180 ;  /* 0x0106000000007b1d */ /* 0x000fec0000002000 */
[----:B------:R-:W-:Y:S05]  /*14840*/  BRA `(.L_x_5034) ;  /* 0x00000000002c7947 */ /* 0x000fea0003800000 */
.L_x_5033:
[----:B------:R-:W-:-:S03]  /*14850*/  UMOV UR4, 0xffffffff ;  /* 0xffffffff00047882 */ /* 0x000fc60000000000 */
[----:B------:R-:W-:Y:S05]  /*14860*/  BRA.DIV UR4, `(.L_x_5035) ;  /* 0x0000002604cc7947 */ /* 0x000fea000b800000 */
[----:B------:R2:W3:Y:S02]  /*14870*/  SHFL.IDX PT, R14, R33, RZ, 0x1f ;  /* 0x00001fff210e7589 */ /* 0x0004e400000e0000 */
.L_x_5110:
[----:B------:R-:W4:Y:S01]  /*14880*/  @!P1 S2R R3, SR_CgaCtaId ;  /* 0x0000000000039919 */ /* 0x000f220000008800 */
[----:B------:R-:W-:Y:S05]  /*14890*/  WARPSYNC.ALL ;  /* 0x0000000000007948 */ /* 0x000fea0003800000 */
[----:B------:R-:W-:Y:S01]  /*148a0*/  BAR.SYNC.DEFER_BLOCKING 0x4, 0x180 ;  /* 0x0106000000007b1d */ /* 0x000fe20000010000 */
[----:B------:R-:W-:-:S04]  /*148b0*/  @!P1 MOV R0, 0x400 ;  /* 0x0000040000009802 */ /* 0x000fc80000000f00 */
[----:B----4-:R-:W-:-:S05]  /*148c0*/  @!P1 LEA R17, R3, R0, 0x18 ;  /* 0x0000000003119211 */ /* 0x010fca00078ec0ff */
[----:B------:R2:W-:Y:S02]  /*148d0*/  @!P1 STS [R17+0x28cd0], R33 ;  /* 0x028cd02111009388 */ /* 0x0005e40000000800 */
[----:B--23--:R-:W-:Y:S01]  /*148e0*/  IMAD.MOV.U32 R33, RZ, RZ, R14 ;  /* 0x000000ffff217224 */ /* 0x00cfe200078e000e */
[----:B------:R-:W-:Y:S06]  /*148f0*/  BAR.ARV 0x5, 0x180 ;  /* 0x0146000000007b1d */ /* 0x000fec0000002000 */
.L_x_5034:
[----:B------:R-:W-:Y:S02]  /*14900*/  ULDC UR4, c[0x0][0xc38] ;  /* 0x00030e0000047ab9 */ /* 0x000fe40000000800 */
[----:B---3--:R-:W-:-:S13]  /*14910*/  ISETP.GE.AND P0, PT, R33, UR4, PT ;  /* 0x0000000421007c0c */ /* 0x008fda000bf06270 */
[----:B------:R-:W-:Y:S05]  /*14920*/  @!P0 BRA `(.L_x_5036) ;  /* 0xffffffc400cc8947 */ /* 0x000fea000383ffff */
.L_x_4981:
[----:B------:R-:W3:Y:S01]  /*14930*/  LDL.LU R0, [R1+0x4] ;  /* 0x0000040001007983 */ /* 0x000ee20000300800 */
[----:B------:R-:W-:Y:S01]  /*14940*/  BSSY B0, `(.L_x_5037) ;  /* 0x000000b000007945 */ /* 0x000fe20003800000 */
[----:B------:R-:W4:Y:S01]  /*14950*/  S2R R5, SR_CgaCtaId ;  /* 0x0000000000057919 */ /* 0x000f220000008800 */
[----:B---3--:R-:W-:-:S05]  /*14960*/  VIADD R0, R0, 0x1 ;  /* 0x0000000100007836 */ /* 0x008fca0000000000 */
[----:B------:R-:W-:-:S04]  /*14970*/  LEA.HI R2, R0, R0, RZ, 0x1 ;  /* 0x0000000000027211 */ /* 0x000fc800078f08ff */
[----:B------:R-:W-:Y:S02]  /*14980*/  LOP3.LUT R3, R2, 0xfffffffe, RZ, 0xc0, !PT ;  /* 0xfffffffe02037812 */ /* 0x000fe400078ec0ff */
[----:B------:R-:W-:-:S03]  /*14990*/  MOV R2, 0x400 ;  /* 0x0000040000027802 */ /* 0x000fc60000000f00 */
[----:B------:R-:W-:Y:S01]  /*149a0*/  IMAD.IADD R0, R0, 0x1, -R3 ;  /* 0x0000000100007824 */ /* 0x000fe200078e0a03 */
[----:B----4-:R-:W-:-:S04]  /*149b0*/  LEA R7, R5, R2, 0x18 ;  /* 0x0000000205077211 */ /* 0x010fc800078ec0ff */
[----:B------:R-:W-:-:S04]  /*149c0*/  SHF.L.U32 R0, R0, 0x1f, RZ ;  /* 0x0000001f00007819 */ /* 0x000fc800000006ff */
[----:B------:R-:W3:Y:S02]  /*149d0*/  SYNCS.PHASECHK.TRANS64.TRYWAIT P0, [R7+URZ+0x28c20], R0 ;  /* 0x028c2000070075a7 */ /* 0x000ee4000800017f */
[----:B---3--:R-:W-:Y:S05]  /*149e0*/  @!P0 BRA `(.L_x_5038) ;  /* 0x0000002400948947 */ /* 0x008fea0003800000 */
.L_x_5111:
[----:B------:R-:W-:Y:S05]  /*149f0*/  BSYNC B0 ;  /* 0x0000000000007941 */ /* 0x000fea0003800000 */
.L_x_5037:
[----:B------:R-:W-:-:S03]  /*14a00*/  UMOV UR4, 0xffffffff ;  /* 0xffffffff00047882 */ /* 0x000fc60000000000 */
[----:B------:R-:W-:Y:S05]  /*14a10*/  BRA.DIV UR4, `(.L_x_5039) ;  /* 0x00000026049c7947 */ /* 0x000fea000b800000 */
[----:B---3--:R-:W3:Y:S02]  /*14a20*/  S2R R0, SR_TID.X ;  /* 0x0000000000007919 */ /* 0x008ee40000002100 */
[----:B---3--:R-:W-:-:S04]  /*14a30*/  SHF.R.U32.HI R0, RZ, 0x5, R0 ;  /* 0x00000005ff007819 */ /* 0x008fc80000011600 */
[----:B------:R-:W-:-:S05]  /*14a40*/  LOP3.LUT R0, R0, 0x3, RZ, 0xc0, !PT ;  /* 0x0000000300007812 */ /* 0x000fca00078ec0ff */
[----:B------:R3:W4:Y:S02]  /*14a50*/  SHFL.IDX PT, R14, R0, RZ, 0x1f ;  /* 0x00001fff000e7589 */ /* 0x00072400000e0000 */
.L_x_5114:
[----:B----4-:R-:W-:Y:S01]  /*14a60*/  ISETP.NE.AND P0, PT, R14, RZ, PT ;  /* 0x000000ff0e00720c */ /* 0x010fe20003f05270 */
[----:B------:R-:W-:-:S12]  /*14a70*/  BSSY B0, `(.L_x_5040) ;  /* 0x0000024000007945 */ /* 0x000fd80003800000 */
[----:B------:R-:W-:Y:S05]  /*14a80*/  @P0 BRA `(.L_x_5041) ;  /* 0x0000000000880947 */ /* 0x000fea0003800000 */
[----:B------:R-:W-:-:S03]  /*14a90*/  UMOV UR4, 0xffffffff ;  /* 0xffffffff00047882 */ /* 0x000fc60000000000 */
[----:B------:R-:W-:Y:S05]  /*14aa0*/  BRA.DIV UR4, `(.L_x_5042) ;  /* 0x0000002604ac7947 */ /* 0x000fea000b800000 */
[----:B------:R-:W-:-:S13]  /*14ab0*/  ELECT P6, URZ, PT ;  /* 0x00000000003f782f */ /* 0x000fda00038c0000 */
.L_x_5117:
[----:B------:R-:W-:Y:S05]  /*14ac0*/  @!P6 BRA `(.L_x_5041) ;  /* 0x000000000078e947 */ /* 0x000fea0003800000 */
[----:B------:R-:W-:-:S06]  /*14ad0*/  ULOP3.LUT UR4, UR39, 0x2, URZ, 0xfc, !UPT ;  /* 0x0000000227047892 */ /* 0x000fcc000f8efc3f */
[----:B---3--:R-:W-:-:S04]  /*14ae0*/  MOV R0, UR4 ;  /* 0x0000000400007c02 */ /* 0x008fc80008000f00 */
[----:B------:R-:W-:-:S13]  /*14af0*/  ISETP.NE.AND P0, PT, R0, 0x3, PT ;  /* 0x000000030000780c */ /* 0x000fda0003f05270 */
[----:B------:R-:W-:Y:S05]  /*14b00*/  @!P0 BRA `(.L_x_5043) ;  /* 0x0000000000048947 */ /* 0x000fea0003800000 */
[----:B------:R-:W-:Y:S01]  /*14b10*/  BPT.TRAP 0x1 ;  /* 0x000000040000795c */ /* 0x000fe20000300000 */
.L_x_5043:
[----:B------:R-:W-:Y:S01]  /*14b20*/  IMAD R5, R18, 0x8, R7 ;  /* 0x0000000812057824 */ /* 0x000fe200078e0207 */
[----:B------:R-:W-:Y:S01]  /*14b30*/  SHF.L.U32 R0, R22, 0x1f, RZ ;  /* 0x0000001f16007819 */ /* 0x000fe200000006ff */
[----:B------:R-:W-:-:S03]  /*14b40*/  VIADD R18, R18, 0x1 ;  /* 0x0000000112127836 */ /* 0x000fc60000000000 */
[----:B------:R-:W3:Y:S02]  /*14b50*/  SYNCS.PHASECHK.TRANS64.TRYWAIT P1, [R5+URZ+0x28c40], R0 ;  /* 0x028c4000050075a7 */ /* 0x000ee4000802017f */
[----:B------:R-:W-:-:S04]  /*14b60*/  ISETP.NE.AND P2, PT, R18, 0x2, PT ;  /* 0x000000021200780c */ /* 0x000fc80003f45270 */
[----:B------:R-:W-:Y:S01]  /*14b70*/  SEL R3, RZ, 0x1, P2 ;  /* 0x00000001ff037807 */ /* 0x000fe20001000000 */
[----:B---3--:R-:W-:Y:S08]  /*14b80*/  @!P1 BRA `(.L_x_5044) ;  /* 0x0000002400949947 */ /* 0x008ff00003800000 */
.L_x_5118:
[----:B------:R-:W-:Y:S02]  /*14b90*/  SEL R18, R18, RZ, P2 ;  /* 0x000000ff12127207 */ /* 0x000fe40001000000 */
[----:B------:R-:W-:Y:S01]  /*14ba0*/  LOP3.LUT R2, R22, R3, RZ, 0x3c, !PT ;  /* 0x0000000316027212 */ /* 0x000fe200078e3cff */
[----:B------:R-:W-:Y:S06]  /*14bb0*/  @!P0 BRA `(.L_x_5045) ;  /* 0x0000000000048947 */ /* 0x000fec0003800000 */
[----:B------:R-:W-:Y:S01]  /*14bc0*/  BPT.TRAP 0x1 ;  /* 0x000000040000795c */ /* 0x000fe20000300000 */
.L_x_5045:
[----:B------:R-:W-:Y:S01]  /*14bd0*/  IMAD R3, R18, 0x8, R7 ;  /* 0x0000000812037824 */ /* 0x000fe200078e0207 */
[----:B------:R-:W-:-:S04]  /*14be0*/  SHF.L.U32 R2, R2, 0x1f, RZ ;  /* 0x0000001f02027819 */ /* 0x000fc800000006ff */
[----:B------:R-:W4:Y:S02]  /*14bf0*/  SYNCS.PHASECHK.TRANS64.TRYWAIT P1, [R3+URZ+0x28c40], R2 ;  /* 0x028c4002030075a7 */ /* 0x000f24000802017f */
[----:B----4-:R-:W-:Y:S05]  /*14c00*/  @!P1 BRA `(.L_x_5046) ;  /* 0x0000002400889947 */ /* 0x010fea0003800000 */
.L_x_5119:
[----:B------:R-:W-:Y:S05]  /*14c10*/  @!P0 BRA `(.L_x_5047) ;  /* 0x0000000000048947 */ /* 0x000fea0003800000 */
[----:B------:R-:W-:Y:S01]  /*14c20*/  BPT.TRAP 0x1 ;  /* 0x000000040000795c */ /* 0x000fe20000300000 */
.L_x_5047:
[----:B------:R-:W0:Y:S02]  /*14c30*/  SYNCS.PHASECHK.TRANS64.TRYWAIT P1, [R5+URZ+0x28c60], R0 ;  /* 0x028c6000050075a7 */ /* 0x000e24000802017f */
[----:B0-----:R-:W-:Y:S05]  /*14c40*/  @!P1 BRA `(.L_x_5048) ;  /* 0x00000024008c9947 */ /* 0x001fea0003800000 */
.L_x_5120:
[----:B------:R-:W-:Y:S05]  /*14c50*/  @!P0 BRA `(.L_x_5049) ;  /* 0x0000000000048947 */ /* 0x000fea0003800000 */
[----:B------:R-:W-:Y:S01]  /*14c60*/  BPT.TRAP 0x1 ;  /* 0x000000040000795c */ /* 0x000fe20000300000 */
.L_x_5049:
[----:B------:R0:W0:Y:S02]  /*14c70*/  SYNCS.PHASECHK.TRANS64.TRYWAIT P0, [R3+URZ+0x28c60], R2 ;  /* 0x028c6002030075a7 */ /* 0x000024000800017f */
[----:B0-----:R-:W-:Y:S05]  /*14c80*/  @!P0 NANOSLEEP.SYNCS 0x989680 ;  /* 0x009896800000895d */ /* 0x001fea0003900000 */
[----:B------:R-:W0:Y:S02]  /*14c90*/  @!P0 SYNCS.PHASECHK.TRANS64 P0, [R3+URZ+0x28c60], R2 ;  /* 0x028c6002030085a7 */ /* 0x000e24000800007f */
[----:B0-----:R-:W-:Y:S05]  /*14ca0*/  @!P0 BRA `(.L_x_5049) ;  /* 0xfffffffc00f08947 */ /* 0x001fea000383ffff */
.L_x_5041:
[----:B------:R-:W-:Y:S05]  /*14cb0*/  BSYNC B0 ;  /* 0x0000000000007941 */ /* 0x000fea0003800000 */
.L_x_5040:
[----:B------:R-:W-:Y:S05]  /*14cc0*/  EXIT ;  /* 0x000000000000794d */ /* 0x000fea0003800000 */
.L_x_4877:
[----:B0-----:R-:W-:-:S04]  /*14cd0*/  IMAD.U32 R3, RZ, RZ, UR21 ;  /* 0x00000015ff037e24 */ /* 0x001fc8000f8e00ff */
[----:B------:R0:W1:Y:S03]  /*14ce0*/  SYNCS.PHASECHK.TRANS64.TRYWAIT P1, [R3+URZ+0x28c50], R0 ;  /* 0x028c5000030075a7 */ /* 0x000066000802017f */
[----:B-1----:R-:W-:Y:S05]  /*14cf0*/  @!P1 NANOSLEEP.SYNCS 0x989680 ;  /* 0x009896800000995d */ /* 0x002fea0003900000 */
[----:B------:R-:W1:Y:S02]  /*14d00*/  @!P1 SYNCS.PHASECHK.TRANS64 P1, [R3+URZ+0x28c50], R0 ;  /* 0x028c5000030095a7 */ /* 0x000e64000802007f */
[----:B-1----:R-:W-:Y:S05]  /*14d10*/  @!P1 BRA `(.L_x_4877) ;  /* 0xfffffffc00ec9947 */ /* 0x002fea000383ffff */
[----:B------:R-:W-:Y:S05]  /*14d20*/  BRA `(.L_x_5050) ;  /* 0xfffffecc00d47947 */ /* 0x000fea000383ffff */
.L_x_4883:
[----:B-1----:R-:W-:-:S04]  /*14d30*/  IMAD.U32 R3, RZ, RZ, UR21 ;  /* 0x00000015ff037e24 */ /* 0x002fc8000f8e00ff */
[----:B------:R1:W2:Y:S03]  /*14d40*/  SYNCS.PHASECHK.TRANS64.TRYWAIT P1, [R3+URZ+0x28c50], R0 ;  /* 0x028c5000030075a7 */ /* 0x0002a6000802017f */
[----:B--2---:R-:W-:Y:S05]  /*14d50*/  @!P1 NANOSLEEP.SYNCS 0x989680 ;  /* 0x009896800000995d */ /* 0x004fea0003900000 */
[----:B------:R-:W2:Y:S02]  /*14d60*/  @!P1 SYNCS.PHASECHK.TRANS64 P1, [R3+URZ+0x28c50], R0 ;  /* 0x028c5000030095a7 */ /* 0x000ea4000802007f */
[----:B--2---:R-:W-:Y:S05]  /*14d70*/  @!P1 BRA `(.L_x_4883) ;  /* 0xfffffffc00ec9947 */ /* 0x004fea000383ffff */
[----:B------:R-:W-:Y:S05]  /*14d80*/  BRA `(.L_x_4882) ;  /* 0xfffffed800cc7947 */ /* 0x000fea000383ffff */
.L_x_4893:
[----:B0-----:R-:W-:-:S04]  /*14d90*/  MOV R3, UR42 ;  /* 0x0000002a00037c02 */ /* 0x001fc80008000f00 */
[----:B------:R0:W1:Y:S03]  /*14da0*/  SYNCS.PHASECHK.TRANS64.TRYWAIT P1, [R3+URZ+0x28c00], R0 ;  /* 0x028c0000030075a7 */ /* 0x000066000802017f */
[----:B-1----:R-:W-:Y:S05]  /*14db0*/  @!P1 NANOSLEEP.SYNCS 0x989680 ;  /* 0x009896800000995d */ /* 0x002fea0003900000 */
[----:B------:R-:W1:Y:S02]  /*14dc0*/  @!P1 SYNCS.PHASECHK.TRANS64 P1, [R3+URZ+0x28c00], R0 ;  /* 0x028c0000030095a7 */ /* 0x000e64000802007f */
[----:B-1----:R-:W-:Y:S05]  /*14dd0*/  @!P1 BRA `(.L_x_4893) ;  /* 0xfffffffc00ec9947 */ /* 0x002fea000383ffff */
[----:B------:R-:W-:Y:S05]  /*14de0*/  BRA `(.L_x_5051) ;  /* 0xfffffef000507947 */ /* 0x000fea000383ffff */
.L_x_4897:
[----:B--2---:R2:W3:Y:S02]  /*14df0*/  SYNCS.PHASECHK.TRANS64.TRYWAIT P1, [R7+URZ+0x28c30], R8 ;  /* 0x028c3008070075a7 */ /* 0x0044e4000802017f */
[----:B---3--:R-:W-:Y:S05]  /*14e00*/  @!P1 NANOSLEEP.SYNCS 0x989680 ;  /* 0x009896800000995d */ /* 0x008fea0003900000 */
[----:B------:R-:W3:Y:S02]  /*14e10*/  @!P1 SYNCS.PHASECHK.TRANS64 P1, [R7+URZ+0x28c30], R8 ;  /* 0x028c3008070095a7 */ /* 0x000ee4000802007f */
[----:B---3--:R-:W-:Y:S05]  /*14e20*/  @!P1 BRA `(.L_x_4897) ;  /* 0xfffffffc00f09947 */ /* 0x008fea000383ffff */
[----:B------:R-:W-:Y:S05]  /*14e30*/  BRA `(.L_x_4896) ;  /* 0xfffffef0006c7947 */ /* 0x000fea000383ffff */
.L_x_4910:
[----:B--2---:R2:W3:Y:S02]  /*14e40*/  SYNCS.PHASECHK.TRANS64.TRYWAIT P1, [R7+URZ+0x28c50], R8 ;  /* 0x028c5008070075a7 */ /* 0x0044e4000802017f */
[----:B---3--:R-:W-:Y:S05]  /*14e50*/  @!P1 NANOSLEEP.SYNCS 0x989680 ;  /* 0x009896800000995d */ /* 0x008fea0003900000 */
[----:B------:R-:W3:Y:S02]  /*14e60*/  @!P1 SYNCS.PHASECHK.TRANS64 P1, [R7+URZ+0x28c50], R8 ;  /* 0x028c5008070095a7 */ /* 0x000ee4000802007f */
[----:B---3--:R-:W-:Y:S05]  /*14e70*/  @!P1 BRA `(.L_x_4910) ;  /* 0xfffffffc00f09947 */ /* 0x008fea000383ffff */
[----:B------:R-:W-:Y:S05]  /*14e80*/  BRA `(.L_x_4909) ;  /* 0xffffff10001c7947 */ /* 0x000fea000383ffff */
.L_x_4919:
[----:B--2---:R-:W-:-:S04]  /*14e90*/  IMAD.U32 R6, RZ, RZ, UR21 ;  /* 0x00000015ff067e24 */ /* 0x004fc8000f8e00ff */
[----:B------:R2:W3:Y:S03]  /*14ea0*/  SYNCS.PHASECHK.TRANS64.TRYWAIT P1, [R6+URZ+0x28c30], R7 ;  /* 0x028c3007060075a7 */ /* 0x0004e6000802017f */
[----:B---3--:R-:W-:Y:S05]  /*14eb0*/  @!P1 NANOSLEEP.SYNCS 0x989680 ;  /* 0x009896800000995d */ /* 0x008fea0003900000 */
[----:B------:R-:W3:Y:S02]  /*14ec0*/  @!P1 SYNCS.PHASECHK.TRANS64 P1, [R6+URZ+0x28c30], R7 ;  /* 0x028c3007060095a7 */ /* 0x000ee4000802007f */
[----:B---3--:R-:W-:Y:S05]  /*14ed0*/  @!P1 BRA `(.L_x_4919) ;  /* 0xfffffffc00ec9947 */ /* 0x008fea000383ffff */
[----:B------:R-:W-:Y:S05]  /*14ee0*/  BRA `(.L_x_4918) ;  /* 0xffffff1400a47947 */ /* 0x000fea000383ffff */
.L_x_4932:
[----:B--2---:R-:W-:-:S04]  /*14ef0*/  IMAD.U32 R10, RZ, RZ, UR21 ;  /* 0x00000015ff0a7e24 */ /* 0x004fc8000f8e00ff */
[----:B------:R2:W3:Y:S03]  /*14f00*/  SYNCS.PHASECHK.TRANS64.TRYWAIT P1, [R10+URZ+0x28c50], R7 ;  /* 0x028c50070a0075a7 */ /* 0x0004e6000802017f */
[----:B---3--:R-:W-:Y:S05]  /*14f10*/  @!P1 NANOSLEEP.SYNCS 0x989680 ;  /* 0x009896800000995d */ /* 0x008fea0003900000 */
[----:B------:R-:W3:Y:S02]  /*14f20*/  @!P1 SYNCS.PHASECHK.TRANS64 P1, [R10+URZ+0x28c50], R7 ;  /* 0x028c50070a0095a7 */ /* 0x000ee4000802007f */
[----:B---3--:R-:W-:Y:S05]  /*14f30*/  @!P1 BRA `(.L_x_4932) ;  /* 0xfffffffc00ec9947 */ /* 0x008fea000383ffff */
[----:B------:R-:W-:Y:S05]  /*14f40*/  BRA `(.L_x_4931) ;  /* 0xffffff3800907947 */ /* 0x000fea000383ffff */
.L_x_4942:
[----:B--2---:R-:W-:-:S04]  /*14f50*/  IMAD.U32 R5, RZ, RZ, UR21 ;  /* 0x00000015ff057e24 */ /* 0x004fc8000f8e00ff */
[----:B------:R2:W3:Y:S03]  /*14f60*/  SYNCS.PHASECHK.TRANS64.TRYWAIT P2, [R5+URZ+0x28c30], R8 ;  /* 0x028c3008050075a7 */ /* 0x0004e6000804017f */
[----:B---3--:R-:W-:Y:S05]  /*14f70*/  @!P2 NANOSLEEP.SYNCS 0x989680 ;  /* 0x009896800000a95d */ /* 0x008fea0003900000 */
[----:B------:R-:W3:Y:S02]  /*14f80*/  @!P2 SYNCS.PHASECHK.TRANS64 P2, [R5+URZ+0x28c30], R8 ;  /* 0x028c30080500a5a7 */ /* 0x000ee4000804007f */
[----:B---3--:R-:W-:Y:S05]  /*14f90*/  @!P2 BRA `(.L_x_4942) ;  /* 0xfffffffc00eca947 */ /* 0x008fea000383ffff */
[----:B------:R-:W-:Y:S05]  /*14fa0*/  BRA `(.L_x_4941) ;  /* 0xffffff4000187947 */ /* 0x000fea000383ffff */
.L_x_4947:
[----:B---3--:R-:W-:-:S04]  /*14fb0*/  IMAD.U32 R11, RZ, RZ, UR21 ;  /* 0x00000015ff0b7e24 */ /* 0x008fc8000f8e00ff */
[----:B------:R3:W4:Y:S03]  /*14fc0*/  SYNCS.PHASECHK.TRANS64.TRYWAIT P2, [R11+URZ+0x28c50], R8 ;  /* 0x028c50080b0075a7 */ /* 0x000726000804017f */
[----:B----4-:R-:W-:Y:S05]  /*14fd0*/  @!P2 NANOSLEEP.SYNCS 0x989680 ;  /* 0x009896800000a95d */ /* 0x010fea0003900000 */
[----:B------:R-:W4:Y:S02]  /*14fe0*/  @!P2 SYNCS.PHASECHK.TRANS64 P2, [R11+URZ+0x28c50], R8 ;  /* 0x028c50080b00a5a7 */ /* 0x000f24000804007f */
[----:B----4-:R-:W-:Y:S05]  /*14ff0*/  @!P2 BRA `(.L_x_4947) ;  /* 0xfffffffc00eca947 */ /* 0x010fea000383ffff */
[----:B------:R-:W-:Y:S05]  /*15000*/  BRA `(.L_x_4946) ;  /* 0xffffff58003c7947 */ /* 0x000fea000383ffff */
.L_x_4954:
[----:B---3--:R-:W-:-:S04]  /*15010*/  IMAD.U32 R6, RZ, RZ, UR20 ;  /* 0x00000014ff067e24 */ /* 0x008fc8000f8e00ff */
[----:B------:R3:W4:Y:S03]  /*15020*/  SYNCS.PHASECHK.TRANS64.TRYWAIT P1, [R6+URZ+0x28c30], R7 ;  /* 0x028c3007060075a7 */ /* 0x000726000802017f */
[----:B----4-:R-:W-:Y:S05]  /*15030*/  @!P1 NANOSLEEP.SYNCS 0x989680 ;  /* 0x009896800000995d */ /* 0x010fea0003900000 */
[----:B------:R-:W4:Y:S02]  /*15040*/  @!P1 SYNCS.PHASECHK.TRANS64 P1, [R6+URZ+0x28c30], R7 ;  /* 0x028c3007060095a7 */ /* 0x000f24000802007f */
[----:B----4-:R-:W-:Y:S05]  /*15050*/  @!P1 BRA `(.L_x_4954) ;  /* 0xfffffffc00ec9947 */ /* 0x010fea000383ffff */
[----:B------:R-:W-:Y:S05]  /*15060*/  BRA `(.L_x_4953) ;  /* 0xffffff5c00387947 */ /* 0x000fea000383ffff */
.L_x_4967:
[----:B--2---:R-:W-:-:S04]  /*15070*/  MOV R10, UR20 ;  /* 0x00000014000a7c02 */ /* 0x004fc80008000f00 */
[----:B------:R2:W3:Y:S03]  /*15080*/  SYNCS.PHASECHK.TRANS64.TRYWAIT P1, [R10+URZ+0x28c50], R7 ;  /* 0x028c50070a0075a7 */ /* 0x0004e6000802017f */
[----:B---3--:R-:W-:Y:S05]  /*15090*/  @!P1 NANOSLEEP.SYNCS 0x989680 ;  /* 0x009896800000995d */ /* 0x008fea0003900000 */
[----:B------:R-:W3:Y:S02]  /*150a0*/  @!P1 SYNCS.PHASECHK.TRANS64 P1, [R10+URZ+0x28c50], R7 ;  /* 0x028c50070a0095a7 */ /* 0x000ee4000802007f */
[----:B---3--:R-:W-:Y:S05]  /*150b0*/  @!P1 BRA `(.L_x_4967) ;  /* 0xfffffffc00ec9947 */ /* 0x008fea000383ffff */
[----:B------:R-:W-:Y:S05]  /*150c0*/  BRA `(.L_x_4966) ;  /* 0xffffff8000207947 */ /* 0x000fea000383ffff */
.L_x_4998:
        /* <DEDUP_REMOVED lines=10> */
.L_x_5052:
[----:B------:R-:W-:Y:S05]  /*15170*/  BRA `(.L_x_5053) ;  /* 0xffffffcc00207947 */ /* 0x000fea000383ffff */
.L_x_5001:
[----:B0-----:R0:W1:Y:S02]  /*15180*/  SYNCS.PHASECHK.TRANS64.TRYWAIT P0, [R25+URZ+0x28c40], R0 ;  /* 0x028c4000190075a7 */ /* 0x001064000800017f */
[----:B-1----:R-:W-:Y:S05]  /*15190*/  @!P0 NANOSLEEP.SYNCS 0x989680 ;  /* 0x009896800000895d */ /* 0x002fea0003900000 */
[----:B------:R-:W1:Y:S02]  /*151a0*/  @!P0 SYNCS.PHASECHK.TRANS64 P0, [R25+URZ+0x28c40], R0 ;  /* 0x028c4000190085a7 */ /* 0x000e64000800007f */
[----:B-1----:R-:W-:Y:S05]  /*151b0*/  @!P0 BRA `(.L_x_5001) ;  /* 0xfffffffc00f08947 */ /* 0x002fea000383ffff */
[----:B------:R-:W-:Y:S05]  /*151c0*/  BRA `(.L_x_5054) ;  /* 0xffffffcc00c87947 */ /* 0x000fea000383ffff */
.L_x_5002:
        /* <DEDUP_REMOVED lines=8> */
.L_x_5056:
[----:B------:R-:W-:Y:S05]  /*15250*/  BSYNC B0 ;  /* 0x0000000000007941 */ /* 0x000fea0003800000 */
.L_x_5055:
[----:B------:R-:W-:Y:S01]  /*15260*/  MOV R13, R0 ;  /* 0x00000000000d7202 */ /* 0x000fe20000000f00 */
[----:B------:R-:W-:Y:S01]  /*15270*/  IMAD.MOV.U32 R12, RZ, RZ, RZ ;  /* 0x000000ffff0c7224 */ /* 0x000fe200078e00ff */
[----:B------:R-:W-:Y:S01]  /*15280*/  @P0 LEA R7, R4, R17, 0x1 ;  /* 0x0000001104070211 */ /* 0x000fe200078e08ff */
[----:B------:R-:W-:Y:S02]  /*15290*/  IMAD.MOV.U32 R11, RZ, RZ, 0x181f ;  /* 0x0000181fff0b7424 */ /* 0x000fe400078e00ff */
[----:B------:R-:W-:Y:S02]  /*152a0*/  IMAD.MOV.U32 R15, RZ, RZ, -0x1 ;  /* 0xffffffffff0f7424 */ /* 0x000fe400078e00ff */
[----:B------:R-:W-:-:S07]  /*152b0*/  IMAD.MOV.U32 R2, RZ, RZ, R14 ;  /* 0x000000ffff027224 */ /* 0x000fce00078e000e */
[----:B------:R-:W-:Y:S05]  /*152c0*/  WARPSYNC.COLLECTIVE R15, `(.L_x_5057) ;  /* 0x000000000f087348 */ /* 0x000fea0003c00000 */
[----:B------:R0:W1:Y:S02]  /*152d0*/  SHFL.IDX P6, R14, R13, R12, R11 ;  /* 0x0000000c0d0e7389 */ /* 0x00006400000c000b */
[----:B01----:R-:W-:Y:S01]  /*152e0*/  ENDCOLLECTIVE ;  /* 0x000000000000791b */ /* 0x003fe20003800000 */
.L_x_5057:
        /* <DEDUP_REMOVED lines=8> */
.L_x_5058:
[----:B------:R-:W-:Y:S01]  /*15370*/  @!PT LDS RZ, [RZ] ;  /* 0x00000000fffff984 */ /* 0x000fe20000000800 */
[----:B------:R-:W-:Y:S01]  /*15380*/  @!PT LDS RZ, [RZ] ;  /* 0x00000000fffff984 */ /* 0x000fe20000000800 */
[----:B------:R-:W-:Y:S01]  /*15390*/  @!PT LDS RZ, [RZ] ;  /* 0x00000000fffff984 */ /* 0x000fe20000000800 */
[----:B------:R0:W-:Y:S01]  /*153a0*/  @P0 LDGSTS.E.BYPASS.LTC128B.128 [R7+0x22400], desc[UR52][R2.64], !P2 ;  /* 0x2240000002070fae */ /* 0x0001e2000d101d74 */
[----:B------:R-:W-:Y:S02]  /*153b0*/  ISETP.GE.AND P0, PT, R27, 0x11, PT ;  /* 0x000000111b00780c */ /* 0x000fe40003f06270 */
[----:B------:R-:W-:-:S11]  /*153c0*/  MOV R13, R0 ;  /* 0x00000000000d7202 */ /* 0x000fd60000000f00 */
[----:B------:R-:W-:Y:S02]  /*153d0*/  @P0 IMAD R9, R4, 0x2, R17 ;  /* 0x0000000204090824 */ /* 0x000fe400078e0211 */
[----:B0-----:R-:W-:-:S07]  /*153e0*/  IMAD.MOV.U32 R2, RZ, RZ, R14 ;  /* 0x000000ffff027224 */ /* 0x001fce00078e000e */
[----:B------:R-:W-:Y:S05]  /*153f0*/  WARPSYNC.COLLECTIVE R15, `(.L_x_5059) ;  /* 0x000000000f087348 */ /* 0x000fea0003c00000 */
[----:B------:R0:W1:Y:S02]  /*15400*/  SHFL.IDX P6, R14, R13, R12, R11 ;  /* 0x0000000c0d0e7389 */ /* 0x00006400000c000b */
[----:B01----:R-:W-:Y:S01]  /*15410*/  ENDCOLLECTIVE ;  /* 0x000000000000791b */ /* 0x003fe20003800000 */
.L_x_5059:
[----:B------:R-:W-:Y:S01]  /*15420*/  IMAD.MOV.U32 R13, RZ, RZ, R5 ;  /* 0x000000ffff0d7224 */ /* 0x000fe200078e0005 */
[----:B------:R-:W-:Y:S02]  /*15430*/  MOV R12, 0x2 ;  /* 0x00000002000c7802 */ /* 0x000fe40000000f00 */
[----:B------:R-:W-:-:S05]  /*15440*/  @P0 LEA R14, P1, R6, R14, 0x1 ;  /* 0x0000000e060e0211 */ /* 0x000fca00078208ff */
[----:B------:R-:W-:Y:S02]  /*15450*/  @P0 IMAD.X R3, RZ, RZ, R2, P1 ;  /* 0x000000ffff030224 */ /* 0x000fe400008e0602 */
[----:B------:R-:W-:-:S07]  /*15460*/  @P0 IMAD.MOV.U32 R2, RZ, RZ, R14 ;  /* 0x000000ffff020224 */ /* 0x000fce00078e000e */
[----:B------:R-:W-:Y:S05]  /*15470*/  WARPSYNC.COLLECTIVE R15, `(.L_x_5060) ;  /* 0x000000000f087348 */ /* 0x000fea0003c00000 */
[----:B------:R0:W1:Y:S02]  /*15480*/  SHFL.IDX P6, R14, R13, R12, R11 ;  /* 0x0000000c0d0e7389 */ /* 0x00006400000c000b */
[----:B01----:R-:W-:Y:S01]  /*15490*/  ENDCOLLECTIVE ;  /* 0x000000000000791b */ /* 0x003fe20003800000 */
.L_x_5060:
[----:B------:R-:W-:Y:S01]  /*154a0*/  @!PT LDS RZ, [RZ] ;  /* 0x00000000fffff984 */ /* 0x000fe20000000800 */
[----:B------:R-:W-:Y:S01]  /*154b0*/  @!PT LDS RZ, [RZ] ;  /* 0x00000000fffff984 */ /* 0x000fe20000000800 */
[----:B------:R-:W-:Y:S01]  /*154c0*/  @!PT LDS RZ, [RZ] ;  /* 0x00000000fffff984 */ /* 0x000fe20000000800 */
[----:B------:R0:W-:Y:S01]  /*154d0*/  @P0 LDGSTS.E.BYPASS.LTC128B.128 [R9+0x22c00], desc[UR52][R2.64], !P2 ;  /* 0x22c0000002090fae */ /* 0x0001e2000d101d74 */
[----:B------:R-:W-:Y:S01]  /*154e0*/  ISETP.GE.AND P0, PT, R27, 0x21, PT ;  /* 0x000000211b00780c */ /* 0x000fe20003f06270 */
[----:B------:R-:W-:-:S12]  /*154f0*/  IMAD.MOV.U32 R13, RZ, RZ, R0 ;  /* 0x000000ffff0d7224 */ /* 0x000fd800078e0000 */
[----:B------:R-:W-:Y:S02]  /*15500*/  @P0 IMAD R7, R4, 0x2, R17 ;  /* 0x0000000204070824 */ /* 0x000fe400078e0211 */
[----:B0-----:R-:W-:-:S07]  /*15510*/  IMAD.MOV.U32 R2, RZ, RZ, R14 ;  /* 0x000000ffff027224 */ /* 0x001fce00078e000e */
[----:B------:R-:W-:Y:S05]  /*15520*/  WARPSYNC.COLLECTIVE R15, `(.L_x_5061) ;  /* 0x000000000f087348 */ /* 0x000fea0003c00000 */
[----:B------:R0:W1:Y:S02]  /*15530*/  SHFL.IDX P6, R14, R13, R12, R11 ;  /* 0x0000000c0d0e7389 */ /* 0x00006400000c000b */
[----:B01----:R-:W-:Y:S01]  /*15540*/  ENDCOLLECTIVE ;  /* 0x000000000000791b */ /* 0x003fe20003800000 */
.L_x_5061:
        /* <DEDUP_REMOVED lines=8> */
.L_x_5062:
[----:B------:R-:W-:Y:S01]  /*155d0*/  @!PT LDS RZ, [RZ] ;  /* 0x00000000fffff984 */ /* 0x000fe20000000800 */
[----:B------:R-:W-:Y:S01]  /*155e0*/  @!PT LDS RZ, [RZ] ;  /* 0x00000000fffff984 */ /* 0x000fe20000000800 */
[----:B------:R-:W-:Y:S01]  /*155f0*/  @!PT LDS RZ, [RZ] ;  /* 0x00000000fffff984 */ /* 0x000fe20000000800 */
[----:B------:R0:W-:Y:S01]  /*15600*/  @P0 LDGSTS.E.BYPASS.LTC128B.128 [R7+0x23400], desc[UR52][R2.64], !P2 ;  /* 0x2340000002070fae */ /* 0x0001e2000d101d74 */
[----:B------:R-:W-:Y:S02]  /*15610*/  IMAD.MOV.U32 R13, RZ, RZ, R0 ;  /* 0x000000ffff0d7224 */ /* 0x000fe400078e0000 */
[----:B------:R-:W-:-:S07]  /*15620*/  IMAD.MOV.U32 R5, RZ, RZ, R14 ;  /* 0x000000ffff057224 */ /* 0x000fce00078e000e */
[----:B0-----:R-:W-:Y:S05]  /*15630*/  WARPSYNC.COLLECTIVE R15, `(.L_x_5063) ;  /* 0x000000000f087348 */ /* 0x001fea0003c00000 */
[----:B------:R1:W2:Y:S02]  /*15640*/  SHFL.IDX P6, R14, R13, R12, R11 ;  /* 0x0000000c0d0e7389 */ /* 0x0002a400000c000b */
[----:B012---:R-:W-:Y:S01]  /*15650*/  ENDCOLLECTIVE ;  /* 0x000000000000791b */ /* 0x007fe20003800000 */
.L_x_5063:
[----:B------:R-:W-:Y:S05]  /*15660*/  BRA `(.L_x_5064) ;  /* 0xffffffcc00807947 */ /* 0x000fea000383ffff */
.L_x_5007:
[----:B------:R-:W-:Y:S01]  /*15670*/  MOV R13, R5 ;  /* 0x00000005000d7202 */ /* 0x000fe20000000f00 */
[----:B------:R-:W-:Y:S02]  /*15680*/  IMAD.MOV.U32 R12, RZ, RZ, RZ ;  /* 0x000000ffff0c7224 */ /* 0x000fe400078e00ff */
[----:B------:R-:W-:Y:S02]  /*15690*/  IMAD.MOV.U32 R11, RZ, RZ, 0x181f ;  /* 0x0000181fff0b7424 */ /* 0x000fe400078e00ff */
[----:B------:R-:W-:Y:S02]  /*156a0*/  IMAD.MOV.U32 R15, RZ, RZ, -0x1 ;  /* 0xffffffffff0f7424 */ /* 0x000fe400078e00ff */
[----:B------:R-:W-:-:S07]  /*156b0*/  VIADD R4, R36, UR43 ;  /* 0x0000002b24047c36 */ /* 0x000fce0008000000 */
[----:B-1---5:R-:W-:Y:S05]  /*156c0*/  WARPSYNC.COLLECTIVE R15, `(.L_x_5065) ;  /* 0x000000000f087348 */ /* 0x022fea0003c00000 */
[----:B------:R0:W2:Y:S02]  /*156d0*/  SHFL.IDX P6, R14, R13, R12, R11 ;  /* 0x0000000c0d0e7389 */ /* 0x0000a400000c000b */
[----:B012--5:R-:W-:Y:S01]  /*156e0*/  ENDCOLLECTIVE ;  /* 0x000000000000791b */ /* 0x027fe20003800000 */
.L_x_5065:
[C---:B------:R-:W-:Y:S01]  /*156f0*/  VIADD R6, R4.reuse, 0x10 ;  /* 0x0000001004067836 */ /* 0x040fe20000000000 */
[----:B------:R-:W-:Y:S02]  /*15700*/  ISETP.GE.AND P0, PT, R4, UR36, PT ;  /* 0x0000002404007c0c */ /* 0x000fe4000bf06270 */
[----:B------:R-:W-:Y:S01]  /*15710*/  MOV R13, R0 ;  /* 0x00000000000d7202 */ /* 0x000fe20000000f00 */
[----:B------:R-:W-:-:S10]  /*15720*/  IMAD.MOV.U32 R2, RZ, RZ, R14 ;  /* 0x000000ffff027224 */ /* 0x000fd400078e000e */
[----:B------:R-:W-:Y:S05]  /*15730*/  WARPSYNC.COLLECTIVE R15, `(.L_x_5066) ;  /* 0x000000000f087348 */ /* 0x000fea0003c00000 */
[----:B------:R0:W1:Y:S02]  /*15740*/  SHFL.IDX P6, R14, R13, R12, R11 ;  /* 0x0000000c0d0e7389 */ /* 0x00006400000c000b */
[----:B01----:R-:W-:Y:S01]  /*15750*/  ENDCOLLECTIVE ;  /* 0x000000000000791b */ /* 0x003fe20003800000 */
.L_x_5066:
[----:B------:R-:W-:Y:S01]  /*15760*/  MOV R13, R5 ;  /* 0x00000005000d7202 */ /* 0x000fe20000000f00 */
[----:B------:R-:W-:Y:S01]  /*15770*/  IMAD.MOV.U32 R12, RZ, RZ, 0x1 ;  /* 0x00000001ff0c7424 */ /* 0x000fe200078e00ff */
[----:B------:R-:W-:-:S05]  /*15780*/  @!P0 LEA R14, P1, R10, R14, 0x1 ;  /* 0x0000000e0a0e8211 */ /* 0x000fca00078208ff */
[----:B------:R-:W-:Y:S02]  /*15790*/  @!P0 IMAD.X R3, RZ, RZ, R2, P1 ;  /* 0x000000ffff038224 */ /* 0x000fe400008e0602 */
[----:B------:R-:W-:-:S07]  /*157a0*/  @!P0 IMAD.MOV.U32 R2, RZ, RZ, R14 ;  /* 0x000000ffff028224 */ /* 0x000fce00078e000e */
[----:B------:R-:W-:Y:S05]  /*157b0*/  WARPSYNC.COLLECTIVE R15, `(.L_x_5067) ;  /* 0x000000000f087348 */ /* 0x000fea0003c00000 */
[----:B------:R0:W1:Y:S02]  /*157c0*/  SHFL.IDX P6, R14, R13, R12, R11 ;  /* 0x0000000c0d0e7389 */ /* 0x00006400000c000b */
[----:B01----:R-:W-:Y:S01]  /*157d0*/  ENDCOLLECTIVE ;  /* 0x000000000000791b */ /* 0x003fe20003800000 */
.L_x_5067:
[----:B------:R-:W-:Y:S01]  /*157e0*/  @!PT LDS RZ, [RZ] ;  /* 0x00000000fffff984 */ /* 0x000fe20000000800 */
[----:B------:R-:W-:Y:S01]  /*157f0*/  @!PT LDS RZ, [RZ] ;  /* 0x00000000fffff984 */ /* 0x000fe20000000800 */
[----:B------:R-:W-:Y:S01]  /*15800*/  @!PT LDS RZ, [RZ] ;  /* 0x00000000fffff984 */ /* 0x000fe20000000800 */
[----:B------:R0:W-:Y:S01]  /*15810*/  @!P0 LDGSTS.E.BYPASS.LTC128B.128 [R8+0x20400], desc[UR52][R2.64], !P5 ;  /* 0x2040000002088fae */ /* 0x0001e2000e901d74 */
[----:B------:R-:W-:Y:S01]  /*15820*/  ISETP.GE.AND P0, PT, R6, UR36, PT ;  /* 0x0000002406007c0c */ /* 0x000fe2000bf06270 */
[----:B------:R-:W-:Y:S02]  /*15830*/  VIADD R6, R4, 0x20 ;  /* 0x0000002004067836 */ /* 0x000fe40000000000 */
[----:B------:R-:W-:Y:S02]  /*15840*/  IMAD.MOV.U32 R13, RZ, RZ, R0 ;  /* 0x000000ffff0d7224 */ /* 0x000fe400078e0000 */
[----:B0-----:R-:W-:-:S08]  /*15850*/  IMAD.MOV.U32 R2, RZ, RZ, R14 ;  /* 0x000000ffff027224 */ /* 0x001fd000078e000e */
[----:B------:R-:W-:Y:S05]  /*15860*/  WARPSYNC.COLLECTIVE R15, `(.L_x_5068) ;  /* 0x000000000f087348 */ /* 0x000fea0003c00000 */
[----:B------:R0:W1:Y:S02]  /*15870*/  SHFL.IDX P6, R14, R13, R12, R11 ;  /* 0x0000000c0d0e7389 */ /* 0x00006400000c000b */
[----:B01----:R-:W-:Y:S01]  /*15880*/  ENDCOLLECTIVE ;  /* 0x000000000000791b */ /* 0x003fe20003800000 */
.L_x_5068:
        /* <DEDUP_REMOVED lines=8> */
.L_x_5069:
[----:B------:R-:W-:Y:S01]  /*15910*/  @!PT LDS RZ, [RZ] ;  /* 0x00000000fffff984 */ /* 0x000fe20000000800 */
[----:B------:R-:W-:Y:S01]  /*15920*/  @!PT LDS RZ, [RZ] ;  /* 0x00000000fffff984 */ /* 0x000fe20000000800 */
[----:B------:R-:W-:Y:S01]  /*15930*/  @!PT LDS RZ, [RZ] ;  /* 0x00000000fffff984 */ /* 0x000fe20000000800 */
[----:B------:R0:W-:Y:S01]  /*15940*/  @!P0 LDGSTS.E.BYPASS.LTC128B.128 [R8+0x20c00], desc[UR52][R2.64], !P5 ;  /* 0x20c0000002088fae */ /* 0x0001e2000e901d74 */
[----:B------:R-:W-:Y:S02]  /*15950*/  ISETP.GE.AND P0, PT, R6, UR36, PT ;  /* 0x0000002406007c0c */ /* 0x000fe4000bf06270 */
[----:B------:R-:W-:Y:S01]  /*15960*/  MOV R13, R0 ;  /* 0x00000000000d7202 */ /* 0x000fe20000000f00 */
[----:B0-----:R-:W-:-:S10]  /*15970*/  IMAD.MOV.U32 R2, RZ, RZ, R14 ;  /* 0x000000ffff027224 */ /* 0x001fd400078e000e */
[----:B------:R-:W-:Y:S05]  /*15980*/  WARPSYNC.COLLECTIVE R15, `(.L_x_5070) ;  /* 0x000000000f087348 */ /* 0x000fea0003c00000 */
[----:B------:R0:W1:Y:S02]  /*15990*/  SHFL.IDX P6, R14, R13, R12, R11 ;  /* 0x0000000c0d0e7389 */ /* 0x00006400000c000b */
[----:B01----:R-:W-:Y:S01]  /*159a0*/  ENDCOLLECTIVE ;  /* 0x000000000000791b */ /* 0x003fe20003800000 */
.L_x_5070:
        /* <DEDUP_REMOVED lines=8> */
.L_x_5071:
        /* <DEDUP_REMOVED lines=9> */
.L_x_5072:
[----:B------:R-:W-:Y:S05]  /*15ac0*/  BRA `(.L_x_5073) ;  /* 0xffffffd000547947 */ /* 0x000fea000383ffff */
.L_x_5010:
[----:B0-----:R0:W2:Y:S02]  /*15ad0*/  SYNCS.PHASECHK.TRANS64.TRYWAIT P0, [R17+URZ+0x28c20], R0 ;  /* 0x028c2000110075a7 */ /* 0x0010a4000800017f */
[----:B--2---:R-:W-:Y:S05]  /*15ae0*/  @!P0 NANOSLEEP.SYNCS 0x989680 ;  /* 0x009896800000895d */ /* 0x004fea0003900000 */
[----:B------:R-:W2:Y:S02]  /*15af0*/  @!P0 SYNCS.PHASECHK.TRANS64 P0, [R17+URZ+0x28c20], R0 ;  /* 0x028c2000110085a7 */ /* 0x000ea4000800007f */
[----:B--2---:R-:W-:Y:S05]  /*15b00*/  @!P0 BRA `(.L_x_5010) ;  /* 0xfffffffc00f08947 */ /* 0x004fea000383ffff */
[----:B------:R-:W-:Y:S05]  /*15b10*/  BRA `(.L_x_5074) ;  /* 0xffffffd000b07947 */ /* 0x000fea000383ffff */
.L_x_5013:
[----:B0-----:R0:W2:Y:S02]  /*15b20*/  SYNCS.PHASECHK.TRANS64.TRYWAIT P0, [R25+URZ+0x28c60], R0 ;  /* 0x028c6000190075a7 */ /* 0x0010a4000800017f */
[----:B--2---:R-:W-:Y:S05]  /*15b30*/  @!P0 NANOSLEEP.SYNCS 0x989680 ;  /* 0x009896800000895d */ /* 0x004fea0003900000 */
[----:B------:R-:W2:Y:S02]  /*15b40*/  @!P0 SYNCS.PHASECHK.TRANS64 P0, [R25+URZ+0x28c60], R0 ;  /* 0x028c6000190085a7 */ /* 0x000ea4000800007f */
[----:B--2---:R-:W-:Y:S05]  /*15b50*/  @!P0 BRA `(.L_x_5013) ;  /* 0xfffffffc00f08947 */ /* 0x004fea000383ffff */
[----:B------:R-:W-:Y:S05]  /*15b60*/  BRA `(.L_x_5075) ;  /* 0xffffffd000c07947 */ /* 0x000fea000383ffff */
.L_x_5014:
[----:B------:R-:W-:Y:S01]  /*15b70*/  BSSY B0, `(.L_x_5076) ;  /* 0x0000008000007945 */ /* 0x000fe20003800000 */
[----:B------:R-:W-:Y:S01]  /*15b80*/  IMAD.MOV.U32 R13, RZ, RZ, R7 ;  /* 0x000000ffff0d7224 */ /* 0x000fe200078e0007 */
[----:B------:R-:W-:Y:S01]  /*15b90*/  MOV R15, 0xffffffff ;  /* 0xffffffff000f7802 */ /* 0x000fe20000000f00 */
[----:B------:R-:W-:Y:S02]  /*15ba0*/  IMAD.MOV.U32 R12, RZ, RZ, RZ ;  /* 0x000000ffff0c7224 */ /* 0x000fe400078e00ff */
[----:B------:R-:W-:-:S07]  /*15bb0*/  IMAD.MOV.U32 R11, RZ, RZ, 0x181f ;  /* 0x0000181fff0b7424 */ /* 0x000fce00078e00ff */
[----:B-1----:R-:W-:Y:S05]  /*15bc0*/  WARPSYNC.COLLECTIVE R15, `(.L_x_5077) ;  /* 0x000000000f087348 */ /* 0x002fea0003c00000 */
[----:B------:R0:W2:Y:S02]  /*15bd0*/  SHFL.IDX P6, R14, R13, R12, R11 ;  /* 0x0000000c0d0e7389 */ /* 0x0000a400000c000b */
[----:B012---:R-:W-:Y:S01]  /*15be0*/  ENDCOLLECTIVE ;  /* 0x000000000000791b */ /* 0x007fe20003800000 */
.L_x_5077:
[----:B------:R-:W-:Y:S05]  /*15bf0*/  BSYNC B0 ;  /* 0x0000000000007941 */ /* 0x000fea0003800000 */
.L_x_5076:
        /* <DEDUP_REMOVED lines=8> */
[C---:B------:R-:W-:Y:S01]  /*15c80*/  LOP3.LUT P3, RZ, R32.reuse, 0x8, RZ, 0xc0, !PT ;  /* 0x0000000820ff7812 */ /* 0x040fe2000786c0ff */
[----:B------:R-:W-:Y:S01]  /*15c90*/  IMAD.MOV.U32 R3, RZ, RZ, R14 ;  /* 0x000000ffff037224 */ /* 0x000fe200078e000e */
[----:B------:R-:W-:Y:S01]  /*15ca0*/  LOP3.LUT P2, RZ, R32, 0x10, RZ, 0xc0, !PT ;  /* 0x0000001020ff7812 */ /* 0x000fe2000784c0ff */
[----:B------:R-:W-:-:S12]  /*15cb0*/  IMAD R5, R5, 0x2, R17 ;  /* 0x0000000205057824 */ /* 0x000fd800078e0211 */
[----:B0-----:R-:W-:Y:S05]  /*15cc0*/  WARPSYNC.COLLECTIVE R15, `(.L_x_5078) ;  /* 0x000000000f087348 */ /* 0x001fea0003c00000 */
[----:B------:R1:W2:Y:S02]  /*15cd0*/  SHFL.IDX P6, R14, R13, R12, R11 ;  /* 0x0000000c0d0e7389 */ /* 0x0002a400000c000b */
[----:B012---:R-:W-:Y:S01]  /*15ce0*/  ENDCOLLECTIVE ;  /* 0x000000000000791b */ /* 0x007fe20003800000 */
.L_x_5078:
[----:B------:R-:W-:-:S04]  /*15cf0*/  LOP3.LUT R16, R16, 0xfffffdff, RZ, 0xc0, !PT ;  /* 0xfffffdff10107812 */ /* 0x000fc800078ec0ff */
[----:B------:R-:W-:Y:S02]  /*15d00*/  @P1 LOP3.LUT R16, R16, 0x200, RZ, 0xfc, !PT ;  /* 0x0000020010101812 */ /* 0x000fe400078efcff */
[----:B------:R-:W-:Y:S01]  /*15d10*/  MOV R13, R7 ;  /* 0x00000007000d7202 */ /* 0x000fe20000000f00 */
[----:B------:R-:W-:Y:S01]  /*15d20*/  IMAD.MOV.U32 R12, RZ, RZ, 0x1 ;  /* 0x00000001ff0c7424 */ /* 0x000fe200078e00ff */
[----:B------:R-:W-:-:S04]  /*15d30*/  SHF.L.U32 R8, R8, 0x3, RZ ;  /* 0x0000000308087819 */ /* 0x000fc800000006ff */
[----:B------:R-:W-:-:S05]  /*15d40*/  LOP3.LUT R8, R8, 0x38, RZ, 0xc0, !PT ;  /* 0x0000003808087812 */ /* 0x000fca00078ec0ff */
[----:B------:R-:W-:-:S05]  /*15d50*/  IMAD.SHL.U32 R0, R8, 0x2, RZ ;  /* 0x0000000208007824 */ /* 0x000fca00078e00ff */
[----:B------:R-:W-:-:S05]  /*15d60*/  IADD3 R2, P0, R14, R0, RZ ;  /* 0x000000000e027210 */ /* 0x000fca0007f1e0ff */
[----:B------:R-:W-:Y:S01]  /*15d70*/  IMAD.X R3, RZ, RZ, R3, P0 ;  /* 0x000000ffff037224 */ /* 0x000fe200000e0603 */
[----:B------:R-:W-:Y:S02]  /*15d80*/  ISETP.LT.OR P0, PT, R27, 0x1, !P1 ;  /* 0x000000011b00780c */ /* 0x000fe40004f01670 */
[----:B------:R-:W-:-:S11]  /*15d90*/  LOP3.LUT P1, RZ, R32, 0x20, RZ, 0xc0, !PT ;  /* 0x0000002020ff7812 */ /* 0x000fd6000782c0ff */
        /* <DEDUP_REMOVED lines=17> */
[----:B------:R-:W-:-:S04]  /*15eb0*/  ISETP.GT.AND P6, PT, R4, -0x1, PT ;  /* 0xffffffff0400780c */ /* 0x000fc80003fc4270 */
[----:B------:R-:W-:-:S13]  /*15ec0*/  ISETP.LT.OR P6, PT, R27, 0x1, P6 ;  /* 0x000000011b00780c */ /* 0x000fda00037c1670 */
[----:B------:R0:W-:Y:S02]  /*15ed0*/  LDGSTS.E.BYPASS.LTC128B.128 [R5+0xe400], desc[UR52][R2.64+0x380], !P6 ;  /* 0x0e40038002057fae */ /* 0x0001e4000f101d74 */
[----:B0-----:R-:W-:Y:S05]  /*15ee0*/  WARPSYNC.COLLECTIVE R15, `(.L_x_5079) ;  /* 0x000000000f087348 */ /* 0x001fea0003c00000 */
[----:B------:R1:W2:Y:S02]  /*15ef0*/  SHFL.IDX P6, R14, R13, R12, R11 ;  /* 0x0000000c0d0e7389 */ /* 0x0002a400000c000b */
[----:B012---:R-:W-:Y:S01]  /*15f00*/  ENDCOLLECTIVE ;  /* 0x000000000000791b */ /* 0x007fe20003800000 */
.L_x_5079:
[----:B------:R-:W-:Y:S02]  /*15f10*/  IMAD.MOV.U32 R13, RZ, RZ, R6 ;  /* 0x000000ffff0d7224 */ /* 0x000fe400078e0006 */
[----:B------:R-:W-:-:S07]  /*15f20*/  IMAD.MOV.U32 R3, RZ, RZ, R14 ;  /* 0x000000ffff037224 */ /* 0x000fce00078e000e */
[----:B------:R-:W-:Y:S05]  /*15f30*/  WARPSYNC.COLLECTIVE R15, `(.L_x_5080) ;  /* 0x000000000f087348 */ /* 0x000fea0003c00000 */
[----:B------:R0:W1:Y:S02]  /*15f40*/  SHFL.IDX P6, R14, R13, R12, R11 ;  /* 0x0000000c0d0e7389 */ /* 0x00006400000c000b */
[----:B01----:R-:W-:Y:S01]  /*15f50*/  ENDCOLLECTIVE ;  /* 0x000000000000791b */ /* 0x003fe20003800000 */
.L_x_5080:
[----:B------:R-:W-:Y:S01]  /*15f60*/  MOV R13, R7 ;  /* 0x00000007000d7202 */ /* 0x000fe20000000f00 */
[----:B------:R-:W-:Y:S01]  /*15f70*/  IMAD.MOV.U32 R12, RZ, RZ, 0x2 ;  /* 0x00000002ff0c7424 */ /* 0x000fe200078e00ff */
[----:B------:R-:W-:-:S05]  /*15f80*/  IADD3 R2, P6, R14, R0, RZ ;  /* 0x000000000e027210 */ /* 0x000fca0007fde0ff */
[----:B------:R-:W-:Y:S01]  /*15f90*/  IMAD.X R3, RZ, RZ, R3, P6 ;  /* 0x000000ffff037224 */ /* 0x000fe200030e0603 */
[----:B------:R-:W-:-:S04]  /*15fa0*/  LOP3.LUT P6, RZ, R16, 0x200, RZ, 0xc0, !PT ;  /* 0x0000020010ff7812 */ /* 0x000fc800078cc0ff */
[----:B------:R-:W-:-:S13]  /*15fb0*/  ISETP.LT.OR P6, PT, R27, 0x11, !P6 ;  /* 0x000000111b00780c */ /* 0x000fda00077c1670 */
        /* <DEDUP_REMOVED lines=22> */
.L_x_5081:
[----:B------:R-:W-:Y:S02]  /*16120*/  IMAD.MOV.U32 R13, RZ, RZ, R6 ;  /* 0x000000ffff0d7224 */ /* 0x000fe400078e0006 */
[----:B------:R-:W-:-:S07]  /*16130*/  IMAD.MOV.U32 R8, RZ, RZ, R14 ;  /* 0x000000ffff087224 */ /* 0x000fce00078e000e */
[----:B------:R-:W-:Y:S05]  /*16140*/  WARPSYNC.COLLECTIVE R15, `(.L_x_5082) ;  /* 0x000000000f087348 */ /* 0x000fea0003c00000 */
[----:B------:R0:W1:Y:S02]  /*16150*/  SHFL.IDX P6, R14, R13, R12, R11 ;  /* 0x0000000c0d0e7389 */ /* 0x00006400000c000b */
[----:B01----:R-:W-:Y:S01]  /*16160*/  ENDCOLLECTIVE ;  /* 0x000000000000791b */ /* 0x003fe20003800000 */
.L_x_5082:
        /* <DEDUP_REMOVED lines=28> */
.L_x_5083:
[----:B------:R-:W-:Y:S02]  /*16330*/  IMAD.MOV.U32 R13, RZ, RZ, R6 ;  /* 0x000000ffff0d7224 */ /* 0x000fe400078e0006 */
[----:B------:R-:W-:-:S07]  /*16340*/  IMAD.MOV.U32 R7, RZ, RZ, R14 ;  /* 0x000000ffff077224 */ /* 0x000fce00078e000e */
[----:B------:R-:W-:Y:S05]  /*16350*/  WARPSYNC.COLLECTIVE R15, `(.L_x_5084) ;  /* 0x000000000f087348 */ /* 0x000fea0003c00000 */
[----:B------:R0:W1:Y:S02]  /*16360*/  SHFL.IDX P6, R14, R13, R12, R11 ;  /* 0x0000000c0d0e7389 */ /* 0x00006400000c000b */
[----:B01----:R-:W-:Y:S01]  /*16370*/  ENDCOLLECTIVE ;  /* 0x000000000000791b */ /* 0x003fe20003800000 */
.L_x_5084:
[----:B------:R-:W-:Y:S05]  /*16380*/  BRA `(.L_x_5085) ;  /* 0xffffffd000687947 */ /* 0x000fea000383ffff */
.L_x_5020:
[----:B0-----:R0:W2:Y:S02]  /*16390*/  SYNCS.PHASECHK.TRANS64.TRYWAIT P0, [R8+URZ+0x28c40], R20 ;  /* 0x028c4014080075a7 */ /* 0x0010a4000800017f */
[----:B--2---:R-:W-:Y:S05]  /*163a0*/  @!P0 NANOSLEEP.SYNCS 0x989680 ;  /* 0x009896800000895d */ /* 0x004fea0003900000 */
[----:B------:R-:W2:Y:S02]  /*163b0*/  @!P0 SYNCS.PHASECHK.TRANS64 P0, [R8+URZ+0x28c40], R20 ;  /* 0x028c4014080085a7 */ /* 0x000ea4000800007f */
[----:B--2---:R-:W-:Y:S05]  /*163c0*/  @!P0 BRA `(.L_x_5020) ;  /* 0xfffffffc00f08947 */ /* 0x004fea000383ffff */
[----:B------:R-:W-:Y:S05]  /*163d0*/  BRA `(.L_x_5086) ;  /* 0xffffffd400bc7947 */ /* 0x000fea000383ffff */
.L_x_5021:
        /* <DEDUP_REMOVED lines=8> */
.L_x_5088:
[----:B------:R-:W-:Y:S05]  /*16460*/  BSYNC B1 ;  /* 0x0000000000017941 */ /* 0x000fea0003800000 */
.L_x_5087:
        /* <DEDUP_REMOVED lines=9> */
.L_x_5089:
[----:B------:R-:W-:Y:S01]  /*16500*/  MOV R13, R27 ;  /* 0x0000001b000d7202 */ /* 0x000fe20000000f00 */
[----:B------:R-:W-:Y:S01]  /*16510*/  IMAD.MOV.U32 R12, RZ, RZ, 0x1 ;  /* 0x00000001ff0c7424 */ /* 0x000fe200078e00ff */
[----:B------:R-:W-:-:S13]  /*16520*/  IADD3 R2, P0, R14, R0, RZ ;  /* 0x000000000e027210 */ /* 0x000fda0007f1e0ff */
[----:B------:R-:W-:Y:S05]  /*16530*/  WARPSYNC.COLLECTIVE R15, `(.L_x_5090) ;  /* 0x000000000f087348 */ /* 0x000fea0003c00000 */
[----:B------:R0:W1:Y:S02]  /*16540*/  SHFL.IDX P6, R14, R13, R12, R11 ;  /* 0x0000000c0d0e7389 */ /* 0x00006400000c000b */
[----:B01----:R-:W-:Y:S01]  /*16550*/  ENDCOLLECTIVE ;  /* 0x000000000000791b */ /* 0x003fe20003800000 */
.L_x_5090:
        /* <DEDUP_REMOVED lines=10> */
.L_x_5091:
[----:B------:R-:W-:Y:S01]  /*16600*/  MOV R13, R27 ;  /* 0x0000001b000d7202 */ /* 0x000fe20000000f00 */
[----:B------:R-:W-:Y:S01]  /*16610*/  IMAD.MOV.U32 R12, RZ, RZ, 0x2 ;  /* 0x00000002ff0c7424 */ /* 0x000fe200078e00ff */
[----:B------:R-:W-:-:S13]  /*16620*/  IADD3 R2, P0, R14, R0, RZ ;  /* 0x000000000e027210 */ /* 0x000fda0007f1e0ff */
[----:B------:R-:W-:Y:S05]  /*16630*/  WARPSYNC.COLLECTIVE R15, `(.L_x_5092) ;  /* 0x000000000f087348 */ /* 0x000fea0003c00000 */
[----:B------:R0:W1:Y:S02]  /*16640*/  SHFL.IDX P6, R14, R13, R12, R11 ;  /* 0x0000000c0d0e7389 */ /* 0x00006400000c000b */
[----:B01----:R-:W-:Y:S01]  /*16650*/  ENDCOLLECTIVE ;  /* 0x000000000000791b */ /* 0x003fe20003800000 */
.L_x_5092:
        /* <DEDUP_REMOVED lines=10> */
.L_x_5093:
[----:B------:R-:W-:Y:S01]  /*16700*/  MOV R13, R27 ;  /* 0x0000001b000d7202 */ /* 0x000fe20000000f00 */
[----:B------:R-:W-:Y:S01]  /*16710*/  IMAD.MOV.U32 R12, RZ, RZ, 0x3 ;  /* 0x00000003ff0c7424 */ /* 0x000fe200078e00ff */
[----:B------:R-:W-:-:S13]  /*16720*/  IADD3 R2, P0, R14, R0, RZ ;  /* 0x000000000e027210 */ /* 0x000fda0007f1e0ff */
[----:B------:R-:W-:Y:S05]  /*16730*/  WARPSYNC.COLLECTIVE R15, `(.L_x_5094) ;  /* 0x000000000f087348 */ /* 0x000fea0003c00000 */
[----:B------:R0:W1:Y:S02]  /*16740*/  SHFL.IDX P6, R14, R13, R12, R11 ;  /* 0x0000000c0d0e7389 */ /* 0x00006400000c000b */
[----:B01----:R-:W-:Y:S01]  /*16750*/  ENDCOLLECTIVE ;  /* 0x000000000000791b */ /* 0x003fe20003800000 */
.L_x_5094:
        /* <DEDUP_REMOVED lines=10> */
.L_x_5095:
[----:B------:R-:W-:Y:S05]  /*16800*/  BRA `(.L_x_5096) ;  /* 0xffffffd400587947 */ /* 0x000fea000383ffff */
.L_x_5026:
[----:B--2---:R2:W3:Y:S02]  /*16810*/  SYNCS.PHASECHK.TRANS64.TRYWAIT P0, [R8+URZ+0x28c60], R20 ;  /* 0x028c6014080075a7 */ /* 0x0044e4000800017f */
[----:B---3--:R-:W-:Y:S05]  /*16820*/  @!P0 NANOSLEEP.SYNCS 0x989680 ;  /* 0x009896800000895d */ /* 0x008fea0003900000 */
[----:B------:R-:W3:Y:S02]  /*16830*/  @!P0 SYNCS.PHASECHK.TRANS64 P0, [R8+URZ+0x28c60], R20 ;  /* 0x028c6014080085a7 */ /* 0x000ee4000800007f */
[----:B---3--:R-:W-:Y:S05]  /*16840*/  @!P0 BRA `(.L_x_5026) ;  /* 0xfffffffc00f08947 */ /* 0x008fea000383ffff */
[----:B------:R-:W-:Y:S05]  /*16850*/  BRA `(.L_x_5097) ;  /* 0xffffffd400a87947 */ /* 0x000fea000383ffff */
.L_x_5027:
[----:B------:R-:W-:Y:S01]  /*16860*/  BSSY B1, `(.L_x_5098) ;  /* 0x0000008000017945 */ /* 0x000fe20003800000 */
[----:B------:R-:W-:Y:S01]  /*16870*/  IMAD.MOV.U32 R13, RZ, RZ, R20 ;  /* 0x000000ffff0d7224 */ /* 0x000fe200078e0014 */
[----:B------:R-:W-:Y:S01]  /*16880*/  MOV R12, RZ ;  /* 0x000000ff000c7202 */ /* 0x000fe20000000f00 */
[----:B------:R-:W-:Y:S02]  /*16890*/  IMAD.MOV.U32 R11, RZ, RZ, 0x181f ;  /* 0x0000181fff0b7424 */ /* 0x000fe400078e00ff */
[----:B------:R-:W-:-:S07]  /*168a0*/  IMAD.MOV.U32 R15, RZ, RZ, -0x1 ;  /* 0xffffffffff0f7424 */ /* 0x000fce00078e00ff */
[----:B-1----:R-:W-:Y:S05]  /*168b0*/  WARPSYNC.COLLECTIVE R15, `(.L_x_5099) ;  /* 0x000000000f087348 */ /* 0x002fea0003c00000 */
[----:B------:R0:W2:Y:S02]  /*168c0*/  SHFL.IDX P6, R14, R13, R12, R11 ;  /* 0x0000000c0d0e7389 */ /* 0x0000a400000c000b */
[----:B012---:R-:W-:Y:S01]  /*168d0*/  ENDCOLLECTIVE ;  /* 0x000000000000791b */ /* 0x007fe20003800000 */
.L_x_5099:
[----:B------:R-:W-:Y:S05]  /*168e0*/  BSYNC B1 ;  /* 0x0000000000017941 */ /* 0x000fea0003800000 */
.L_x_5098:
[----:B------:R-:W-:Y:S01]  /*168f0*/  IMAD.MOV.U32 R13, RZ, RZ, R10 ;  /* 0x000000ffff0d7224 */ /* 0x000fe200078e000a */
[----:B------:R-:W-:Y:S01]  /*16900*/  MOV R12, RZ ;  /* 0x000000ff000c7202 */ /* 0x000fe20000000f00 */
[----:B------:R-:W-:Y:S01]  /*16910*/  IMAD.MOV.U32 R11, RZ, RZ, 0x181f ;  /* 0x0000181fff0b7424 */ /* 0x000fe200078e00ff */
[C---:B------:R-:W-:Y:S01]  /*16920*/  LOP3.LUT P2, RZ, R16.reuse, 0x40, RZ, 0xc0, !PT ;  /* 0x0000004010ff7812 */ /* 0x040fe2000784c0ff */
[----:B------:R-:W-:Y:S01]  /*16930*/  IMAD.MOV.U32 R15, RZ, RZ, -0x1 ;  /* 0xffffffffff0f7424 */ /* 0x000fe200078e00ff */
[----:B------:R-:W-:Y:S01]  /*16940*/  LOP3.LUT P1, RZ, R16, 0x20, RZ, 0xc0, !PT ;  /* 0x0000002010ff7812 */ /* 0x000fe2000782c0ff */
[----:B------:R-:W-:Y:S01]  /*16950*/  IMAD.MOV.U32 R3, RZ, RZ, R14 ;  /* 0x000000ffff037224 */ /* 0x000fe200078e000e */
[----:B------:R-:W-:Y:S01]  /*16960*/  P2R R4, PR, RZ, 0x8 ;  /* 0x00000008ff047803 */ /* 0x000fe20000000000 */
[----:B------:R-:W-:-:S10]  /*16970*/  IMAD R21, R21, 0x2, R17 ;  /* 0x0000000215157824 */ /* 0x000fd400078e0211 */
[----:B------:R-:W-:Y:S05]  /*16980*/  WARPSYNC.COLLECTIVE R15, `(.L_x_5100) ;  /* 0x000000000f087348 */ /* 0x000fea0003c00000 */
[----:B------:R0:W1:Y:S02]  /*16990*/  SHFL.IDX P6, R14, R13, R12, R11 ;  /* 0x0000000c0d0e7389 */ /* 0x00006400000c000b */
[----:B01----:R-:W-:Y:S01]  /*169a0*/  ENDCOLLECTIVE ;  /* 0x000000000000791b */ /* 0x003fe20003800000 */
.L_x_5100:
[----:B------:R-:W-:-:S04]  /*169b0*/  LOP3.LUT P3, RZ, R16, 0x10, RZ, 0xc0, !PT ;  /* 0x0000001010ff7812 */ /* 0x000fc8000786c0ff */
        /* <DEDUP_REMOVED lines=14> */
.L_x_5101:
        /* <DEDUP_REMOVED lines=17> */
.L_x_5102:
        /* <DEDUP_REMOVED lines=17> */
.L_x_5103:
        /* <DEDUP_REMOVED lines=14> */
.L_x_5104:
[----:B------:R-:W-:Y:S02]  /*16da0*/  IMAD.MOV.U32 R13, RZ, RZ, R20 ;  /* 0x000000ffff0d7224 */ /* 0x000fe400078e0014 */
[----:B------:R-:W-:Y:S02]  /*16db0*/  IMAD.MOV.U32 R12, RZ, RZ, 0x3 ;  /* 0x00000003ff0c7424 */ /* 0x000fe400078e00ff */
[----:B------:R-:W-:Y:S01]  /*16dc0*/  IMAD.MOV.U32 R2, RZ, RZ, R14 ;  /* 0x000000ffff027224 */ /* 0x000fe200078e000e */
[----:B------:R-:W-:-:S04]  /*16dd0*/  LOP3.LUT P6, RZ, R16, 0x20, RZ, 0xc0, !PT ;  /* 0x0000002010ff7812 */ /* 0x000fc800078cc0ff */
[----:B------:R-:W-:-:S04]  /*16de0*/  IADD3 R2, P2, R2, R0, RZ ;  /* 0x0000000002027210 */ /* 0x000fc80007f5e0ff */
        /* <DEDUP_REMOVED lines=12> */
.L_x_5105:
[----:B------:R-:W-:Y:S01]  /*16eb0*/  @!PT LDS RZ, [RZ] ;  /* 0x00000000fffff984 */ /* 0x000fe20000000800 */
[----:B------:R-:W-:Y:S01]  /*16ec0*/  @!PT LDS RZ, [RZ] ;  /* 0x00000000fffff984 */ /* 0x000fe20000000800 */
[----:B------:R-:W-:Y:S01]  /*16ed0*/  @!PT LDS RZ, [RZ] ;  /* 0x00000000fffff984 */ /* 0x000fe20000000800 */
[----:B------:R0:W-:Y:S01]  /*16ee0*/  LDGSTS.E.BYPASS.LTC128B.128 [R21+0x7400], desc[UR52][R2.64+0x180], !P3 ;  /* 0x0740018002157fae */ /* 0x0001e2000d901d74 */
[----:B------:R-:W-:-:S03]  /*16ef0*/  ISETP.NE.AND P3, PT, R4, RZ, PT ;  /* 0x000000ff0400720c */ /* 0x000fc60003f65270 */
        /* <DEDUP_REMOVED lines=9> */
.L_x_5106:
[----:B------:R-:W-:Y:S05]  /*16f90*/  BRA `(.L_x_5107) ;  /* 0xffffffd4000c7947 */ /* 0x000fea000383ffff */
.L_x_5035:
[----:B------:R-:W-:Y:S01]  /*16fa0*/  BSSY B0, `(.L_x_5108) ;  /* 0x0000008000007945 */ /* 0x000fe20003800000 */
[----:B------:R-:W-:Y:S01]  /*16fb0*/  MOV R13, R33 ;  /* 0x00000021000d7202 */ /* 0x000fe20000000f00 */
[----:B------:R-:W-:Y:S02]  /*16fc0*/  IMAD.MOV.U32 R12, RZ, RZ, RZ ;  /* 0x000000ffff0c7224 */ /* 0x000fe400078e00ff */
[----:B------:R-:W-:Y:S02]  /*16fd0*/  IMAD.MOV.U32 R11, RZ, RZ, 0x1f ;  /* 0x0000001fff0b7424 */ /* 0x000fe400078e00ff */
[----:B------:R-:W-:-:S07]  /*16fe0*/  IMAD.MOV.U32 R15, RZ, RZ, -0x1 ;  /* 0xffffffffff0f7424 */ /* 0x000fce00078e00ff */
[----:B01---5:R-:W-:Y:S05]  /*16ff0*/  WARPSYNC.COLLECTIVE R15, `(.L_x_5109) ;  /* 0x000000000f087348 */ /* 0x023fea0003c00000 */
[----:B------:R2:W3:Y:S02]  /*17000*/  SHFL.IDX P6, R14, R13, R12, R11 ;  /* 0x0000000c0d0e7389 */ /* 0x0004e400000c000b */
[----:B0123-5:R-:W-:Y:S01]  /*17010*/  ENDCOLLECTIVE ;  /* 0x000000000000791b */ /* 0x02ffe20003800000 */
.L_x_5109:
[----:B------:R-:W-:Y:S05]  /*17020*/  BSYNC B0 ;  /* 0x0000000000007941 */ /* 0x000fea0003800000 */
.L_x_5108:
[----:B------:R-:W-:Y:S05]  /*17030*/  BRA `(.L_x_5110) ;  /* 0xffffffd800107947 */ /* 0x000fea000383ffff */
.L_x_5038:
[----:B---3--:R3:W4:Y:S02]  /*17040*/  SYNCS.PHASECHK.TRANS64.TRYWAIT P0, [R7+URZ+0x28c20], R0 ;  /* 0x028c2000070075a7 */ /* 0x008724000800017f */
[----:B----4-:R-:W-:Y:S05]  /*17050*/  @!P0 NANOSLEEP.SYNCS 0x989680 ;  /* 0x009896800000895d */ /* 0x010fea0003900000 */
[----:B------:R-:W4:Y:S02]  /*17060*/  @!P0 SYNCS.PHASECHK.TRANS64 P0, [R7+URZ+0x28c20], R0 ;  /* 0x028c2000070085a7 */ /* 0x000f24000800007f */
[----:B----4-:R-:W-:Y:S05]  /*17070*/  @!P0 BRA `(.L_x_5038) ;  /* 0xfffffffc00f08947 */ /* 0x010fea000383ffff */
[----:B------:R-:W-:Y:S05]  /*17080*/  BRA `(.L_x_5111) ;  /* 0xffffffd800587947 */ /* 0x000fea000383ffff */
.L_x_5039:
[----:B------:R-:W4:Y:S01]  /*17090*/  S2R R2, SR_TID.X ;  /* 0x0000000000027919 */ /* 0x000f220000002100 */
[----:B------:R-:W-:Y:S01]  /*170a0*/  BSSY B0, `(.L_x_5112) ;  /* 0x000000a000007945 */ /* 0x000fe20003800000 */
[----:B------:R-:W-:Y:S01]  /*170b0*/  MOV R12, RZ ;  /* 0x000000ff000c7202 */ /* 0x000fe20000000f00 */
[----:B------:R-:W-:Y:S02]  /*170c0*/  IMAD.MOV.U32 R11, RZ, RZ, 0x1f ;  /* 0x0000001fff0b7424 */ /* 0x000fe400078e00ff */
[----:B------:R-:W-:Y:S01]  /*170d0*/  IMAD.MOV.U32 R15, RZ, RZ, -0x1 ;  /* 0xffffffffff0f7424 */ /* 0x000fe200078e00ff */
[----:B----4-:R-:W-:-:S04]  /*170e0*/  SHF.R.U32.HI R2, RZ, 0x5, R2 ;  /* 0x00000005ff027819 */ /* 0x010fc80000011602 */
[----:B------:R-:W-:-:S05]  /*170f0*/  LOP3.LUT R2, R2, 0x3, RZ, 0xc0, !PT ;  /* 0x0000000302027812 */ /* 0x000fca00078ec0ff */
[----:B------:R-:W-:-:S07]  /*17100*/  IMAD.MOV.U32 R13, RZ, RZ, R2 ;  /* 0x000000ffff0d7224 */ /* 0x000fce00078e0002 */
[----:B0123-5:R-:W-:Y:S05]  /*17110*/  WARPSYNC.COLLECTIVE R15, `(.L_x_5113) ;  /* 0x000000000f087348 */ /* 0x02ffea0003c00000 */
[----:B------:R4:W0:Y:S02]  /*17120*/  SHFL.IDX P6, R14, R13, R12, R11 ;  /* 0x0000000c0d0e7389 */ /* 0x00082400000c000b */
[----:B012345:R-:W-:Y:S01]  /*17130*/  ENDCOLLECTIVE ;  /* 0x000000000000791b */ /* 0x03ffe20003800000 */
.L_x_5113:
[----:B------:R-:W-:Y:S05]  /*17140*/  BSYNC B0 ;  /* 0x0000000000007941 */ /* 0x000fea0003800000 */
.L_x_5112:
[----:B------:R-:W-:Y:S05]  /*17150*/  BRA `(.L_x_5114) ;  /* 0xffffffd800407947 */ /* 0x000fea000383ffff */
.L_x_5042:
[----:B------:R-:W-:Y:S01]  /*17160*/  BSSY B1, `(.L_x_5115) ;  /* 0x0000006000017945 */ /* 0x000fe20003800000 */
[----:B------:R-:W-:-:S07]  /*17170*/  IMAD.MOV.U32 R15, RZ, RZ, -0x1 ;  /* 0xffffffffff0f7424 */ /* 0x000fce00078e00ff */
[----:B0123-5:R-:W-:Y:S05]  /*17180*/  WARPSYNC.COLLECTIVE R15, `(.L_x_5116) ;  /* 0x000000000f0c7348 */ /* 0x02ffea0003c00000 */
[----:B------:R-:W-:Y:S02]  /*17190*/  ELECT P6, UR62, PT ;  /* 0x00000000003e782f */ /* 0x000fe400038c0000 */
[----:B------:R-:W-:Y:S01]  /*171a0*/  MOV R14, UR62 ;  /* 0x0000003e000e7c02 */ /* 0x000fe20008000f00 */
[----:B0123-5:R-:W-:Y:S10]  /*171b0*/  ENDCOLLECTIVE ;  /* 0x000000000000791b */ /* 0x02fff40003800000 */
.L_x_5116:
[----:B------:R-:W-:Y:S05]  /*171c0*/  BSYNC B1 ;  /* 0x0000000000017941 */ /* 0x000fea0003800000 */
.L_x_5115:
[----:B------:R-:W-:Y:S05]  /*171d0*/  BRA `(.L_x_5117) ;  /* 0xffffffd800387947 */ /* 0x000fea000383ffff */
.L_x_5044:
[----:B---3--:R3:W4:Y:S02]  /*171e0*/  SYNCS.PHASECHK.TRANS64.TRYWAIT P1, [R5+URZ+0x28c40], R0 ;  /* 0x028c4000050075a7 */ /* 0x008724000802017f */
[----:B----4-:R-:W-:Y:S05]  /*171f0*/  @!P1 NANOSLEEP.SYNCS 0x989680 ;  /* 0x009896800000995d */ /* 0x010fea0003900000 */
[----:B------:R-:W4:Y:S02]  /*17200*/  @!P1 SYNCS.PHASECHK.TRANS64 P1, [R5+URZ+0x28c40], R0 ;  /* 0x028c4000050095a7 */ /* 0x000f24000802007f */
[----:B----4-:R-:W-:Y:S05]  /*17210*/  @!P1 BRA `(.L_x_5044) ;  /* 0xfffffffc00f09947 */ /* 0x010fea000383ffff */
[----:B------:R-:W-:Y:S05]  /*17220*/  BRA `(.L_x_5118) ;  /* 0xffffffd800587947 */ /* 0x000fea000383ffff */
.L_x_5046:
[----:B----4-:R4:W0:Y:S02]  /*17230*/  SYNCS.PHASECHK.TRANS64.TRYWAIT P1, [R3+URZ+0x28c40], R2 ;  /* 0x028c4002030075a7 */ /* 0x010824000802017f */
[----:B0-----:R-:W-:Y:S05]  /*17240*/  @!P1 NANOSLEEP.SYNCS 0x989680 ;  /* 0x009896800000995d */ /* 0x001fea0003900000 */
[----:B------:R-:W0:Y:S02]  /*17250*/  @!P1 SYNCS.PHASECHK.TRANS64 P1, [R3+URZ+0x28c40], R2 ;  /* 0x028c4002030095a7 */ /* 0x000e24000802007f */
[----:B0-----:R-:W-:Y:S05]  /*17260*/  @!P1 BRA `(.L_x_5046) ;  /* 0xfffffffc00f09947 */ /* 0x001fea000383ffff */
[----:B------:R-:W-:Y:S05]  /*17270*/  BRA `(.L_x_5119) ;  /* 0xffffffd800647947 */ /* 0x000fea000383ffff */
.L_x_5048:
[----:B------:R0:W0:Y:S02]  /*17280*/  SYNCS.PHASECHK.TRANS64.TRYWAIT P1, [R5+URZ+0x28c60], R0 ;  /* 0x028c6000050075a7 */ /* 0x000024000802017f */
[----:B0-----:R-:W-:Y:S05]  /*17290*/  @!P1 NANOSLEEP.SYNCS 0x989680 ;  /* 0x009896800000995d */ /* 0x001fea0003900000 */
[----:B------:R-:W0:Y:S02]  /*172a0*/  @!P1 SYNCS.PHASECHK.TRANS64 P1, [R5+URZ+0x28c60], R0 ;  /* 0x028c6000050095a7 */ /* 0x000e24000802007f */
[----:B0-----:R-:W-:Y:S05]  /*172b0*/  @!P1 BRA `(.L_x_5048) ;  /* 0xfffffffc00f09947 */ /* 0x001fea000383ffff */
[----:B------:R-:W-:Y:S05]  /*172c0*/  BRA `(.L_x_5120) ;  /* 0xffffffd800607947 */ /* 0x000fea000383ffff */
.L_x_5121:
        /* <DEDUP_REMOVED lines=11> */
.L_x_15648:


//--------------------- .text._ZN7cutlass13device_kernelIN5flash11enable_sm90INS1_16FlashAttnFwdSm90INS1_25CollectiveMainloopFwdSm90ILi2EN4cute5tupleIJNS5_1CILi1EEES8_S8_EEENS6_IJNS7_ILi64EEESA_SA_EEELi512ENS_10bfloat16_tEfNS_4arch4Sm90ELb0ELb1ELb1ELb0ELb1ELb0ELb1ELb0ELb0ELb1ELb0ELb0EEENS1_21CollectiveEpilogueFwdINS6_IJSA_NS7_ILi512EEESA_EEES9_SC_SE_Li256ELb0ELb1ELb0ELb0EEENS1_30DynamicPersistentTileSchedulerILi256ELi128ELb0ELb1ELb1EEEEEEEEEvNT_6ParamsE --------------------------
	.section	.text._ZN7cutlass13device_kernelIN5flash11enable_sm90INS1_16FlashAttnFwdSm90INS1_25CollectiveMainloopFwdSm90ILi2EN4cute5tupleIJNS5_1CILi1EEES8_S8_EEENS6_IJNS7_ILi64EEESA_SA_EEELi512ENS_10bfloat16_tEfNS_4arch4Sm90ELb0ELb1ELb1ELb0ELb1ELb0ELb1ELb0ELb0ELb1ELb0ELb0EEENS1_21CollectiveEpilogueFwdINS6_IJSA_NS7_ILi512EEESA_EEES9_SC_SE_Li256ELb0ELb1ELb0ELb0EEENS1_30DynamicPersistentTileSchedulerILi256ELi128ELb0ELb1ELb1EEEEEEEEEvNT_6ParamsE,"ax",@progbits
	.align	128
.text._ZN7cutlass13device_kernelIN5flash11enable_sm90INS1_16FlashAttnFwdSm90INS1_25CollectiveMainloopFwdSm90ILi2EN4cute5tupleIJNS5_1CILi1EEES8_S8_EEENS6_IJNS7_ILi64EEESA_SA_EEELi512ENS_10bfloat16_tEfNS_4arch4Sm90ELb0ELb1ELb1ELb0ELb1ELb0ELb1ELb0ELb0ELb1ELb0ELb0EEENS1_21CollectiveEpilogueFwdINS6_IJSA_NS7_ILi512EEESA_EEES9_SC_SE_Li256ELb0ELb1ELb0ELb0EEENS1_30DynamicPersistentTileSchedulerILi256ELi128ELb0ELb1ELb1EEEEEEEEEvNT_6ParamsE:
        .type           _ZN7cutlass13device_kernelIN5flash11enable_sm90INS1_16FlashAttnFwdSm90INS1_25CollectiveMainloopFwdSm90ILi2EN4cute5tupleIJNS5_1CILi1EEES8_S8_EEENS6_IJNS7_ILi64EEESA_SA_EEELi512ENS_10bfloat16_tEfNS_4arch4Sm90ELb0ELb1ELb1ELb0ELb1ELb0ELb1ELb0ELb0ELb1ELb0ELb0EEENS1_21CollectiveEpilogueFwdINS6_IJSA_NS7_ILi512EEESA_EEES9_SC_SE_Li256ELb0ELb1ELb0ELb0EEENS1_30DynamicPersistentTileSchedulerILi256ELi128ELb0ELb1ELb1EEEEEEEEEvNT_6ParamsE,@function
        .size           _ZN7cutlass13device_kernelIN5flash11enable_sm90INS1_16FlashAttnFwdSm90INS1_25CollectiveMainloopFwdSm90ILi2EN4cute5tupleIJNS5_1CILi1EEES8_S8_EEENS6_IJNS7_ILi64EEESA_SA_EEELi512ENS_10bfloat16_tEfNS_4arch4Sm90ELb0ELb1ELb1ELb0ELb1ELb0ELb1ELb0ELb0ELb1ELb0ELb0EEENS1_21CollectiveEpilogueFwdINS6_IJSA_NS7_ILi512EEESA_EEES9_SC_SE_Li256ELb0ELb1ELb0ELb0EEENS1_30DynamicPersistentTileSchedulerILi256ELi128ELb0ELb1ELb1EEEEEEEEEvNT_6ParamsE,(.L_x_15649 - _ZN7cutlass13device_kernelIN5flash11enable_sm90INS1_16FlashAttnFwdSm90INS1_25CollectiveMainloopFwdSm90ILi2EN4cute5tupleIJNS5_1CILi1EEES8_S8_EEENS6_IJNS7_ILi64EEESA_SA_EEELi512ENS_10bfloat16_tEfNS_4arch4Sm90ELb0ELb1ELb1ELb0ELb1ELb0ELb1ELb0ELb0ELb1ELb0ELb0EEENS1_21CollectiveEpilogueFwdINS6_IJSA_NS7_ILi512EEESA_EEES9_SC_SE_Li256ELb0ELb1ELb0ELb0EEENS1_30DynamicPersistentTileSchedulerILi256ELi128ELb0ELb1ELb1EEEEEEEEEvNT_6ParamsE)
        .other          _ZN7cutlass13device_kernelIN5flash11enable_sm90INS1_16FlashAttnFwdSm90INS1_25CollectiveMainloopFwdSm90ILi2EN4cute5tupleIJNS5_1CILi1EEES8_S8_EEENS6_IJNS7_ILi64EEESA_SA_EEELi512ENS_10bfloat16_tEfNS_4arch4Sm90ELb0ELb1ELb1ELb0ELb1ELb0ELb1ELb0ELb0ELb1ELb0ELb0EEENS1_21CollectiveEpilogueFwdINS6_IJSA_NS7_ILi512EEESA_EEES9_SC_SE_Li256ELb0ELb1ELb0ELb0EEENS1_30DynamicPersistentTileSchedulerILi256ELi128ELb0ELb1ELb1EEEEEEEEEvNT_6ParamsE,@"STO_CUDA_ENTRY STV_DEFAULT"
_ZN7cutlass13device_kernelIN5flash11enable_sm90INS1_16FlashAttnFwdSm90INS1_25CollectiveMainloopFwdSm90ILi2EN4cute5tupleIJNS5_1CILi1EEES8_S8_EEENS6_IJNS7_ILi64EEESA_SA_EEELi512ENS_10bfloat16_tEfNS_4arch4Sm90ELb0ELb1ELb1ELb0ELb1ELb0ELb1ELb0ELb0ELb1ELb0ELb0EEENS1_21CollectiveEpilogueFwdINS6_IJSA_NS7_ILi512EEESA_EEES9_SC_SE_Li256ELb0ELb1ELb0ELb0EEENS1_30DynamicPersistentTileSchedulerILi256ELi128ELb0ELb1ELb1EEEEEEEEEvNT_6ParamsE:
        /* <DEDUP_REMOVED lines=43> */
.L_x_5122:
        /* <DEDUP_REMOVED lines=22> */
.L_x_5123:
        /* <DEDUP_REMOVED lines=18> */
.L_x_5124:
        /* <DEDUP_REMOVED lines=22> */
.L_x_5125:
[----:B------:R-:W5:Y:S01]  /*0690*/  SHFL.IDX PT, R2, R0, RZ, 0x1f ;  /* 0x00001fff00027589 */ /* 0x000f6200000e0000 */
[----:B0-----:R-:W-:Y:S01]  /*06a0*/  R2UR UR4, R3 ;  /* 0x00000000030472ca */ /* 0x001fe200000e0000 */
[----:B------:R-:W-:-:S12]  /*06b0*/  NOP ;  /* 0x0000000000007918 */ /* 0x000fd80000000000 */
[----:B------:R-:W-:-:S05]  /*06c0*/  IMAD.U32 R4, RZ, RZ, UR4 ;  /* 0x00000004ff047e24 */ /* 0x000fca000f8e00ff */
[----:B------:R0:W-:Y:S01]  /*06d0*/  STL [R1+0x420], R4 ;  /* 0x0004200401007387 */ /* 0x0001e20000100800 */
[----:B-----5:R-:W-:-:S13]  /*06e0*/  ISETP.NE.AND P0, PT, R2, RZ, PT ;  /* 0x000000ff0200720c */ /* 0x020fda0003f05270 */
[----:B0-----:R-:W-:Y:S05]  /*06f0*/  @P0 BRA `(.L_x_5126) ;  /* 0x0000000000480947 */ /* 0x001fea0003800000 */
        /* <DEDUP_REMOVED lines=18> */
.L_x_5126:
[----:B0-----:R-:W-:Y:S01]  /*0820*/  R2UR UR4, R4 ;  /* 0x00000000040472ca */ /* 0x001fe200000e0000 */
[----:B------:R-:W-:Y:S01]  /*0830*/  UMOV UR61, 0x1 ;  /* 0x00000001003d7882 */ /* 0x000fe20000000000 */
[----:B------:R-:W-:Y:S01]  /*0840*/  NOP ;  /* 0x0000000000007918 */ /* 0x000fe20000000000 */
[----:B------:R-:W-:-:S10]  /*0850*/  ULDC.64 UR36, c[0x0][0x208] ;  /* 0x0000820000247ab9 */ /* 0x000fd40000000a00 */
[----:B------:R-:W-:-:S03]  /*0860*/  UISETP.NE.AND UP0, UPT, UR4, URZ, UPT ;  /* 0x0000003f0400728c */ /* 0x000fc6000bf05270 */
[----:B------:R-:W-:Y:S01]  /*0870*/  ULDC UR4, c[0x0][0x20] ;  /* 0x0000080000047ab9 */ /* 0x000fe20000000800 */
[----:B------:R-:W-:Y:S01]  /*0880*/  USEL UR61, UR61, 0x2, !UP0 ;  /* 0x000000023d3d7887 */ /* 0x000fe2000c000000 */
[----:B-1234-:R-:W-:Y:S01]  /*0890*/  BAR.SYNC.DEFER_BLOCKING 0x0 ;  /* 0x0000000000007b1d */ /* 0x01efe20000010000 */
[----:B------:R-:W-:Y:S02]  /*08a0*/  PLOP3.LUT P1, PT, PT, PT, UP0, 0x80, 0x0 ;  /* 0x000000000000781c */ /* 0x000fe40003f2f008 */
[----:B------:R-:W-:-:S03]  /*08b0*/  IADD3 R2, P0, R1, UR4, RZ ;  /* 0x0000000401027c10 */ /* 0x000fc6000ff1e0ff */
[----:B------:R-:W-:Y:S02]  /*08c0*/  ULDC UR4, c[0x0][0x24] ;  /* 0x0000090000047ab9 */ /* 0x000fe40000000800 */
[----:B------:R-:W-:-:S06]  /*08d0*/  IMAD.X R18, RZ, RZ, UR4, P0 ;  /* 0x00000004ff127e24 */ /* 0x000fcc00080e06ff */
[----:B------:R-:W-:Y:S05]  /*08e0*/  @!P1 BRA `(.L_x_5127) ;  /* 0x0000024400749947 */ /* 0x000fea0003800000 */
.L_x_5128:
[----:B------:R-:W-:-:S08]  /*08f0*/  NOP ;  /* 0x0000000000007918 */ /* 0x000fd00000000000 */
[----:B------:R-:W0:Y:S02]  /*0900*/  USETMAXREG.TRY_ALLOC.CTAPOOL UP0, 0xe8 ;  /* 0x000000e8000079c8 */ /* 0x000e240008000600 */
[----:B0-----:R-:W-:-:S13]  /*0910*/  PLOP3.LUT P0, PT, PT, PT, UP0, 0x80, 0x0 ;  /* 0x000000000000781c */ /* 0x001fda0003f0f008 */
[----:B------:R-:W-:Y:S05]  /*0920*/  @!P0 BRA `(.L_x_5128) ;  /* 0xfffffffc00f08947 */ /* 0x000fea000383ffff */
[----:B------:R-:W0:Y:S01]  /*0930*/  S2R R3, SR_TID.X ;  /* 0x0000000000037919 */ /* 0x000e220000002100 */
[----:B------:R-:W1:Y:S08]  /*0940*/  S2UR UR5, SR_CTAID.X ;  /* 0x00000000000579c3 */ /* 0x000e700000002500 */
[----:B------:R-:W-:Y:S06]  /*0950*/  BAR.ARV 0x4, 0x180 ;  /* 0x0106000000007b1d */ /* 0x000fec0000002000 */
[----:B------:R-:W-:-:S02]  /*0960*/  IADD3 R202, P1, R2, 0x1c8, RZ ;  /* 0x000001c802ca7810 */ /* 0x000fc40007f3e0ff */
[----:B------:R-:W-:Y:S01]  /*0970*/  IADD3 R204, P2, R2, 0x1d4, RZ ;  /* 0x000001d402cc7810 */ /* 0x000fe20007f5e0ff */
[----:B------:R2:W-:Y:S02]  /*0980*/  STL.64 [R1+0x1c8], RZ ;  /* 0x0001c8ff01007387 */ /* 0x0005e40000100a00 */
[--C-:B------:R-:W-:Y:S02]  /*0990*/  IMAD.X R203, RZ, RZ, R18.reuse, P1 ;  /* 0x000000ffffcb7224 */ /* 0x100fe400008e0612 */
[----:B------:R2:W-:Y:S01]  /*09a0*/  STL [R1+0x1d0], RZ ;  /* 0x0001d0ff01007387 */ /* 0x0005e20000100800 */
[----:B------:R-:W-:-:S03]  /*09b0*/  IMAD.X R199, RZ, RZ, R18, P2 ;  /* 0x000000ffffc77224 */ /* 0x000fc600010e0612 */
[----:B------:R2:W-:Y:S01]  /*09c0*/  STL [R1+0x1d4], RZ ;  /* 0x0001d4ff01007387 */ /* 0x0005e20000100800 */
[----:B0-----:R-:W-:-:S04]  /*09d0*/  LOP3.LUT R0, R3, 0xffffff80, RZ, 0xc0, !PT ;  /* 0xffffff8003007812 */ /* 0x001fc800078ec0ff */
[----:B------:R-:W-:Y:S02]  /*09e0*/  ISETP.NE.AND P0, PT, R0, 0x80, PT ;  /* 0x000000800000780c */ /* 0x000fe40003f05270 */
[----:B------:R-:W1:Y:S11]  /*09f0*/  LDC R0, c[0x0][0xd38] ;  /* 0x00034e00ff007b82 */ /* 0x000e760000000800 */
[----:B------:R-:W-:Y:S06]  /*0a00*/  @!P0 BAR.ARV 0x8, 0x100 ;  /* 0x0204000000008b1d */ /* 0x000fec0000002000 */
[----:B------:R-:W-:-:S13]  /*0a10*/  ISETP.GE.U32.AND P0, PT, R3, 0x100, PT ;  /* 0x000001000300780c */ /* 0x000fda0003f06070 */
[----:B------:R-:W-:Y:S06]  /*0a20*/  @P0 BAR.ARV 0xf, 0x100 ;  /* 0x03c4000000000b1d */ /* 0x000fec0000002000 */
[----:B-1----:R-:W-:-:S13]  /*0a30*/  ISETP.LE.AND P0, PT, R0, UR5, PT ;  /* 0x0000000500007c0c */ /* 0x002fda000bf03270 */
[----:B--2---:R-:W-:Y:S05]  /*0a40*/  @P0 EXIT ;  /* 0x000000000000094d */ /* 0x004fea0003800000 */
[----:B------:R-:W0:Y:S01]  /*0a50*/  S2R R7, SR_CgaCtaId ;  /* 0x0000000000077919 */ /* 0x000e220000008800 */
[----:B------:R-:W-:Y:S01]  /*0a60*/  VIADD R191, R3, 0xffffff80 ;  /* 0xffffff8003bf7836 */ /* 0x000fe20000000000 */
[----:B------:R-:W-:Y:S01]  /*0a70*/  MOV R4, 0x400 ;  /* 0x0000040000047802 */ /* 0x000fe20000000f00 */
[----:B------:R-:W1:Y:S01]  /*0a80*/  S2UR UR4, SR_SWINHI ;  /* 0x00000000000479c3 */ /* 0x000e620000002f00 */
[----:B------:R-:W-:Y:S02]  /*0a90*/  ULOP3.LUT UR6, UR61, 0x1, URZ, 0xfc, !UPT ;  /* 0x000000013d067892 */ /* 0x000fe4000f8efc3f */
[----:B------:R-:W-:-:S04]  /*0aa0*/  SHF.R.S32.HI R0, RZ, 0x1f, R191 ;  /* 0x0000001fff007819 */ /* 0x000fc800000114bf */
[CC--:B------:R-:W-:Y:S02]  /*0ab0*/  LEA.HI R5, R0.reuse, R191.reuse, RZ, 0x7 ;  /* 0x000000bf00057211 */ /* 0x0c0fe400078f38ff */
[----:B------:R-:W-:Y:S02]  /*0ac0*/  LEA.HI R3, R0, R191, RZ, 0x4 ;  /* 0x000000bf00037211 */ /* 0x000fe400078f20ff */
[----:B------:R-:W-:Y:S02]  /*0ad0*/  LOP3.LUT R6, R5, 0xffffff80, RZ, 0xc0, !PT ;  /* 0xffffff8005067812 */ /* 0x000fe400078ec0ff */
[----:B------:R-:W-:-:S03]  /*0ae0*/  SHF.R.S32.HI R194, RZ, 0x7, R5 ;  /* 0x00000007ffc27819 */ /* 0x000fc60000011405 */
[----:B------:R-:W-:Y:S01]  /*0af0*/  IMAD.IADD R8, R191, 0x1, -R6 ;  /* 0x00000001bf087824 */ /* 0x000fe200078e0a06 */
[----:B------:R-:W-:Y:S02]  /*0b00*/  LEA.HI R6, R0, R191, RZ, 0x2 ;  /* 0x000000bf00067211 */ /* 0x000fe400078f10ff */
[----:B------:R-:W-:Y:S02]  /*0b10*/  LEA.HI R5, R5, R194, RZ, 0x1 ;  /* 0x000000c205057211 */ /* 0x000fe400078f08ff */
[----:B------:R-:W-:Y:S02]  /*0b20*/  SHF.R.S32.HI R11, RZ, 0x1f, R8 ;  /* 0x0000001fff0b7819 */ /* 0x000fe40000011408 */
[----:B------:R-:W-:Y:S02]  /*0b30*/  LOP3.LUT R12, R6, 0xfffffffc, RZ, 0xc0, !PT ;  /* 0xfffffffc060c7812 */ /* 0x000fe400078ec0ff */
[----:B------:R-:W-:Y:S02]  /*0b40*/  SHF.R.S32.HI R6, RZ, 0x4, R3 ;  /* 0x00000004ff067819 */ /* 0x000fe40000011403 */
[----:B------:R-:W-:Y:S01]  /*0b50*/  LEA.HI R10, R11, R8, RZ, 0x2 ;  /* 0x000000080b0a7211 */ /* 0x000fe200078f10ff */
[----:B------:R-:W-:Y:S01]  /*0b60*/  IMAD.IADD R12, R191, 0x1, -R12 ;  /* 0x00000001bf0c7824 */ /* 0x000fe200078e0a0c */
[----:B0-----:R-:W-:-:S02]  /*0b70*/  LEA R4, R7, R4, 0x18 ;  /* 0x0000000407047211 */ /* 0x001fc400078ec0ff */
[----:B------:R-:W-:Y:S02]  /*0b80*/  SHF.R.S32.HI R13, RZ, 0x1f, R10 ;  /* 0x0000001fff0d7819 */ /* 0x000fe4000001140a */
[----:B------:R-:W-:Y:S02]  /*0b90*/  R2UR UR44, R4 ;  /* 0x00000000042c72ca */ /* 0x000fe400000e0000 */
[CC--:B------:R-:W-:Y:S02]  /*0ba0*/  LEA.HI R4, R0.reuse, R191.reuse, RZ, 0x5 ;  /* 0x000000bf00047211 */ /* 0x0c0fe400078f28ff */
[----:B------:R-:W-:Y:S02]  /*0bb0*/  LEA.HI R0, R0, R191, RZ, 0x3 ;  /* 0x000000bf00007211 */ /* 0x000fe400078f18ff */
[--C-:B------:R-:W-:Y:S02]  /*0bc0*/  SHF.R.S32.HI R206, RZ, 0x5, R4.reuse ;  /* 0x00000005ffce7819 */ /* 0x100fe40000011404 */
[----:B------:R-:W-:-:S02]  /*0bd0*/  SHF.R.S32.HI R9, RZ, 0x1f, R4 ;  /* 0x0000001fff097819 */ /* 0x000fc40000011404 */
[----:B------:R-:W-:Y:S02]  /*0be0*/  LOP3.LUT R4, R3, 0xfffffff0, RZ, 0xc0, !PT ;  /* 0xfffffff003047812 */ /* 0x000fe400078ec0ff */
[----:B------:R-:W-:Y:S01]  /*0bf0*/  LEA.HI R9, R9, R206, RZ, 0x2 ;  /* 0x000000ce09097211 */ /* 0x000fe200078f10ff */
[----:B------:R-:W-:Y:S01]  /*0c00*/  UMOV UR38, UR44 ;  /* 0x0000002c00267c82 */ /* 0x000fe20008000000 */
[----:B-1----:R-:W-:Y:S01]  /*0c10*/  UMOV UR39, UR4 ;  /* 0x0000000400277c82 */ /* 0x002fe20008000000 */
[----:B------:R-:W-:Y:S01]  /*0c20*/  LEA.HI R3, R3, R6, RZ, 0x1 ;  /* 0x0000000603037211 */ /* 0x000fe200078f08ff */
[----:B------:R-:W-:Y:S01]  /*0c30*/  IMAD.IADD R207, R191, 0x1, -R4 ;  /* 0x00000001bfcf7824 */ /* 0x000fe200078e0a04 */
[----:B------:R-:W-:Y:S01]  /*0c40*/  SHF.R.S32.HI R4, RZ, 0x2, R10 ;  /* 0x00000002ff047819 */ /* 0x000fe2000001140a */
[----:B------:R-:W-:Y:S01]  /*0c50*/  IMAD.U32 R200, RZ, RZ, UR38 ;  /* 0x00000026ffc87e24 */ /* 0x000fe2000f8e00ff */
[----:B------:R-:W-:Y:S01]  /*0c60*/  LOP3.LUT R9, R9, 0x3ffffc, RZ, 0xc0, !PT ;  /* 0x003ffffc09097812 */ /* 0x000fe200078ec0ff */
[----:B------:R-:W-:Y:S01]  /*0c70*/  IMAD R14, R194, 0x100, R207 ;  /* 0x00000100c20e7824 */ /* 0x000fe200078e02cf */
[----:B------:R-:W-:Y:S01]  /*0c80*/  LEA.HI R13, R13, R4, RZ, 0x3 ;  /* 0x000000040d0d7211 */ /* 0x000fe200078f18ff */
[----:B------:R-:W-:Y:S01]  /*0c90*/  IMAD.U32 R201, RZ, RZ, UR39 ;  /* 0x00000027ffc97e24 */ /* 0x000fe2000f8e00ff */
[----:B------:R-:W-:Y:S01]  /*0ca0*/  LOP3.LUT R3, R3, 0x1ffffffe, RZ, 0xc0, !PT ;  /* 0x1ffffffe03037812 */ /* 0x000fe200078ec0ff */
[----:B------:R-:W-:Y:S01]  /*0cb0*/  IMAD.IADD R9, R206, 0x1, -R9 ;  /* 0x00000001ce097824 */ /* 0x000fe200078e0a09 */
[----:B------:R-:W-:Y:S01]  /*0cc0*/  LOP3.LUT R198, R0, 0xfffffff8, RZ, 0xc0, !PT ;  /* 0xfffffff800c67812 */ /* 0x000fe200078ec0ff */
[----:B------:R-:W-:Y:S01]  /*0cd0*/  UMOV UR4, UR5 ;  /* 0x0000000500047c82 */ /* 0x000fe20008000000 */
[----:B------:R-:W-:Y:S01]  /*0ce0*/  LOP3.LUT R13, R13, 0xfffffff8, RZ, 0xc0, !PT ;  /* 0xfffffff80d0d7812 */ /* 0x000fe200078ec0ff */
[----:B------:R-:W-:Y:S01]  /*0cf0*/  IMAD.IADD R3, R6, 0x1, -R3 ;  /* 0x0000000106037824 */ /* 0x000fe200078e0a03 */
[----:B------:R-:W-:Y:S01]  /*0d00*/  LEA.HI R6, R12, R12, RZ, 0x1 ;  /* 0x0000000c0c067211 */ /* 0x000fe200078f08ff */
[----:B------:R-:W-:Y:S01]  /*0d10*/  IMAD R14, R9, 0x10, R14 ;  /* 0x00000010090e7824 */ /* 0x000fe200078e020e */
[----:B------:R-:W-:Y:S01]  /*0d20*/  LEA.HI R11, R11, R8, RZ, 0x5 ;  /* 0x000000080b0b7211 */ /* 0x000fe200078f28ff */
[----:B------:R-:W-:Y:S01]  /*0d30*/  IMAD.IADD R198, R191, 0x1, -R198 ;  /* 0x00000001bfc67824 */ /* 0x000fe200078e0ac6 */
[----:B------:R-:W-:Y:S01]  /*0d40*/  LOP3.LUT R9, R10, 0x7ffffffc, RZ, 0xc0, !PT ;  /* 0x7ffffffc0a097812 */ /* 0x000fe200078ec0ff */
[----:B------:R-:W-:Y:S01]  /*0d50*/  IMAD.IADD R22, R4, 0x1, -R13 ;  /* 0x0000000104167824 */ /* 0x000fe200078e0a0d */
[----:B------:R-:W-:Y:S01]  /*0d60*/  LOP3.LUT R5, R5, 0xfffffe, RZ, 0xc0, !PT ;  /* 0x00fffffe05057812 */ /* 0x000fe200078ec0ff */
[----:B------:R-:W-:Y:S01]  /*0d70*/  IMAD.SHL.U32 R156, R198, 0x8, RZ ;  /* 0x00000008c69c7824 */ /* 0x000fe200078e00ff */
[----:B------:R-:W-:Y:S01]  /*0d80*/  LOP3.LUT R13, R6, 0x1ffffffe, RZ, 0xc0, !PT ;  /* 0x1ffffffe060d7812 */ /* 0x000fe200078ec0ff */
[----:B------:R-:W-:Y:S01]  /*0d90*/  IMAD.IADD R9, R8, 0x1, -R9 ;  /* 0x0000000108097824 */ /* 0x000fe200078e0a09 */
[----:B------:R-:W-:Y:S01]  /*0da0*/  SHF.R.S32.HI R11, RZ, 0x5, R11 ;  /* 0x00000005ff0b7819 */ /* 0x000fe2000001140b */
[----:B------:R-:W-:Y:S01]  /*0db0*/  IMAD.IADD R5, R194, 0x1, -R5 ;  /* 0x00000001c2057824 */ /* 0x000fe200078e0a05 */
[----:B------:R-:W-:Y:S01]  /*0dc0*/  SHF.R.S32.HI R159, RZ, 0x3, R0 ;  /* 0x00000003ff9f7819 */ /* 0x000fe20000011400 */
[----:B------:R-:W-:-:S02]  /*0dd0*/  IMAD.SHL.U32 R227, R3, 0x8, RZ ;  /* 0x0000000803e37824 */ /* 0x000fc400078e00ff */
[C---:B------:R-:W-:Y:S02]  /*0de0*/  VIADD R154, R156.reuse, 0x40 ;  /* 0x000000409c9a7836 */ /* 0x040fe40000000000 */
        /* <DEDUP_REMOVED lines=13> */
[----:B------:R-:W-:Y:S01]  /*0ec0*/  IMAD R22, R11, 0x10, R22 ;  /* 0x000000100b167824 */ /* 0x000fe200078e0216 */
[----:B------:R-:W-:Y:S01]  /*0ed0*/  SHF.R.S32.HI R176, RZ, 0x1f, R157 ;  /* 0x0000001fffb07819 */ /* 0x000fe2000001149d */
[----:B------:R-:W-:-:S02]  /*0ee0*/  IMAD.SHL.U32 R205, R5, 0x100, RZ ;  /* 0x0000010005cd7824 */ /* 0x000fc400078e00ff */
[----:B------:R-:W-:Y:S02]  /*0ef0*/  IMAD.U32 R17, R14, 0x40, R227 ;  /* 0x000000400e117824 */ /* 0x000fe400078e00e3 */
[----:B------:R-:W-:Y:S02]  /*0f00*/  IMAD.SHL.U32 R226, R9, 0x2, RZ ;  /* 0x0000000209e27824 */ /* 0x000fe400078e00ff */
[----:B------:R-:W-:-:S04]  /*0f10*/  IMAD.WIDE R16, R17, 0x2, R200 ;  /* 0x0000000211107825 */ /* 0x000fc800078e02c8 */
[----:B------:R-:W-:Y:S02]  /*0f20*/  IMAD.IADD R23, R226, 0x1, R205 ;  /* 0x00000001e2177824 */ /* 0x000fe400078e02cd */
[----:B------:R-:W-:-:S07]  /*0f30*/  IMAD R228, R13, 0x8, R22 ;  /* 0x000000080de47824 */ /* 0x000fce00078e0216 */
.L_x_5265:
        /* <DEDUP_REMOVED lines=12> */
[----:B01234-:R-:W-:Y:S05]  /*1000*/  @!P0 BRA `(.L_x_5129) ;  /* 0x0000000000208947 */ /* 0x01ffea0003800000 */
        /* <DEDUP_REMOVED lines=8> */
.L_x_5129:
[----:B------:R-:W-:Y:S01]  /*1090*/  ULDC UR7, c[0x0][0xd54] ;  /* 0x0003550000077ab9 */ /* 0x000fe20000000800 */
[----:B------:R-:W-:Y:S01]  /*10a0*/  UMOV UR6, UR9 ;  /* 0x0000000900067c82 */ /* 0x000fe20008000000 */
[----:B------:R-:W-:-:S11]  /*10b0*/  UISETP.NE.AND UP0, UPT, UR7, 0x1, UPT ;  /* 0x000000010700788c */ /* 0x000fd6000bf05270 */
[----:B------:R-:W-:Y:S02]  /*10c0*/  @UP0 ULDC.64 UR10, c[0x0][0xd58] ;  /* 0x00035600000a0ab9 */ /* 0x000fe40000000a00 */
[----:B------:R-:W-:-:S04]  /*10d0*/  UIMAD.WIDE.U32 UR4, UR9, UR10, URZ ;  /* 0x0000000a090472a5 */ /* 0x000fc8000f8e003f */
[----:B------:R-:W-:-:S04]  /*10e0*/  @UP0 USHF.R.U32.HI UR6, URZ, UR11, UR5 ;  /* 0x0000000b3f060299 */ /* 0x000fc80008011605 */
[----:B------:R-:W-:-:S12]  /*10f0*/  UIMAD UR4, UR6, UR7, URZ ;  /* 0x00000007060472a4 */ /* 0x000fd8000f8e023f */
.L_x_5130:
[----:B------:R-:W2:Y:S01]  /*1100*/  LDL R0, [R1+0x420] ;  /* 0x0004200001007983 */ /* 0x000ea20000100800 */
[----:B------:R-:W-:Y:S01]  /*1110*/  ULDC UR60, c[0x0][0xd48] ;  /* 0x00035200003c7ab9 */ /* 0x000fe20000000800 */
[----:B------:R-:W-:Y:S01]  /*1120*/  UIADD3 UR4, UR9, -UR4, URZ ;  /* 0x8000000409047290 */ /* 0x000fe2000fffe03f */
[----:B------:R-:W-:Y:S01]  /*1130*/  IADD3 R32, P0, R2, 0x3f0, RZ ;  /* 0x000003f002207810 */ /* 0x000fe20007f1e0ff */
[----:B------:R-:W-:Y:S01]  /*1140*/  UISETP.NE.AND UP1, UPT, UR60, 0x1, UPT ;  /* 0x000000013c00788c */ /* 0x000fe2000bf25270 */
[----:B------:R0:W-:Y:S01]  /*1150*/  STL.128 [R1+0x3f0], RZ ;  /* 0x0003f0ff01007387 */ /* 0x0001e20000100c00 */
[----:B------:R-:W-:Y:S01]  /*1160*/  ULDC UR5, c[0x0][0xd54] ;  /* 0x0003550000057ab9 */ /* 0x000fe20000000800 */
[----:B------:R-:W-:Y:S01]  /*1170*/  ULOP3.LUT UR59, URZ, UR6, URZ, 0x33, !UPT ;  /* 0x000000063f3b7292 */ /* 0x000fe2000f8e333f */
[----:B------:R-:W-:Y:S01]  /*1180*/  IMAD.X R41, RZ, RZ, R18, P0 ;  /* 0x000000ffff297224 */ /* 0x000fe200000e0612 */
[----:B------:R0:W-:Y:S01]  /*1190*/  STL.128 [R1+0x400], RZ ;  /* 0x000400ff01007387 */ /* 0x0001e20000100c00 */
[----:B------:R-:W-:Y:S01]  /*11a0*/  UIMAD UR8, UR8, UR5, UR4 ;  /* 0x00000005080872a4 */ /* 0x000fe2000f8e0204 */
[----:B------:R-:W-:-:S02]  /*11b0*/  ULDC.64 UR10, c[0x0][0x418] ;  /* 0x00010600000a7ab9 */ /* 0x000fc40000000a00 */
[----:B------:R0:W-:Y:S01]  /*11c0*/  STL.128 [R1+0x1e0], RZ ;  /* 0x0001e0ff01007387 */ /* 0x0001e20000100c00 */
[----:B------:R-:W-:Y:S01]  /*11d0*/  ULDC UR6, c[0x0][0xd3c] ;  /* 0x00034f0000067ab9 */ /* 0x000fe20000000800 */
[----:B------:R-:W-:Y:S01]  /*11e0*/  @UP1 ULDC UR4, c[0x0][0xd4c] ;  /* 0x0003530000041ab9 */ /* 0x000fe20000000800 */
[----:B------:R-:W-:Y:S01]  /*11f0*/  UISETP.NE.U32.AND UP0, UPT, UR10, URZ, UPT ;  /* 0x0000003f0a00728c */ /* 0x000fe2000bf05070 */
[----:B------:R0:W-:Y:S01]  /*1200*/  STL.128 [R1+0x1f0], RZ ;  /* 0x0001f0ff01007387 */ /* 0x0001e20000100c00 */
[----:B------:R-:W-:Y:S02]  /*1210*/  UIMAD.WIDE.U32 UR4, UR8, UR4, URZ ;  /* 0x00000004080472a5 */ /* 0x000fe4000f8e003f */
[----:B------:R-:W-:Y:S01]  /*1220*/  UIADD3 UR59, UR59, UR6, URZ ;  /* 0x000000063b3b7290 */ /* 0x000fe2000fffe03f */
[----:B------:R0:W-:Y:S01]  /*1230*/  STL.128 [R1+0x200], RZ ;  /* 0x000200ff01007387 */ /* 0x0001e20000100c00 */
[----:B------:R-:W-:Y:S01]  /*1240*/  UMOV UR58, UR8 ;  /* 0x00000008003a7c82 */ /* 0x000fe20008000000 */
[----:B------:R-:W-:Y:S01]  /*1250*/  @UP1 ULDC UR6, c[0x0][0xd50] ;  /* 0x0003540000061ab9 */ /* 0x000fe20000000800 */
[----:B------:R-:W-:Y:S01]  /*1260*/  UISETP.NE.AND.EX UP0, UPT, UR11, URZ, UPT, UP0 ;  /* 0x0000003f0b00728c */ /* 0x000fe2000bf05300 */
[----:B------:R0:W-:Y:S01]  /*1270*/  STL.128 [R1+0x210], RZ ;  /* 0x000210ff01007387 */ /* 0x0001e20000100c00 */
[----:B------:R-:W-:Y:S01]  /*1280*/  @UP1 USHF.R.U32.HI UR58, URZ, UR6, UR5 ;  /* 0x000000063f3a1299 */ /* 0x000fe20008011605 */
[----:B------:R-:W-:-:S02]  /*1290*/  ULDC UR47, c[0x0][0x424] ;  /* 0x00010900002f7ab9 */ /* 0x000fc40000000800 */
[----:B------:R0:W-:Y:S01]  /*12a0*/  STL.128 [R1+0x220], RZ ;  /* 0x000220ff01007387 */ /* 0x0001e20000100c00 */
[----:B------:R-:W-:Y:S02]  /*12b0*/  USEL UR47, UR47, 0x1, UP0 ;  /* 0x000000012f2f7887 */ /* 0x000fe40008000000 */
[----:B------:R-:W-:Y:S01]  /*12c0*/  UIADD3 UR4, -UR58, URZ, URZ ;  /* 0x0000003f3a047290 */ /* 0x000fe2000fffe13f */
[----:B------:R0:W-:Y:S01]  /*12d0*/  STL.128 [R1+0x230], RZ ;  /* 0x000230ff01007387 */ /* 0x0001e20000100c00 */
[----:B------:R-:W-:Y:S02]  /*12e0*/  ULDC UR7, c[0x0][0x2f0] ;  /* 0x0000bc0000077ab9 */ /* 0x000fe40000000800 */
[----:B------:R-:W-:Y:S01]  /*12f0*/  UIMAD UR47, UR47, UR7, URZ ;  /* 0x000000072f2f72a4 */ /* 0x000fe2000f8e023f */
[----:B------:R0:W-:Y:S01]  /*1300*/  STL.128 [R1+0x240], RZ ;  /* 0x000240ff01007387 */ /* 0x0001e20000100c00 */
[----:B------:R-:W-:-:S03]  /*1310*/  UIMAD UR60, UR60, UR4, UR8 ;  /* 0x000000043c3c72a4 */ /* 0x000fc6000f8e0208 */
[----:B------:R0:W-:Y:S04]  /*1320*/  STL.128 [R1+0x250], RZ ;  /* 0x000250ff01007387 */ /* 0x0001e80000100c00 */
        /* <DEDUP_REMOVED lines=23> */
[----:B------:R0:W-:Y:S01]  /*14a0*/  STL.128 [R1+0x3d0], RZ ;  /* 0x0003d0ff01007387 */ /* 0x0001e20000100c00 */
[----:B--2---:R-:W-:-:S02]  /*14b0*/  R2UR UR12, R0 ;  /* 0x00000000000c72ca */ /* 0x004fc400000e0000 */
[----:B------:R-:W1:Y:S11]  /*14c0*/  LDC R0, c[0x0][0xa80] ;  /* 0x0002a000ff007b82 */ /* 0x000e760000000800 */
[----:B------:R-:W-:-:S06]  /*14d0*/  UISETP.NE.AND UP2, UPT, UR12, 0x1, UPT ;  /* 0x000000010c00788c */ /* 0x000fcc000bf45270 */
[----:B------:R-:W-:Y:S01]  /*14e0*/  PLOP3.LUT P1, PT, PT, PT, UP2, 0x80, 0x0 ;  /* 0x000000000000781c */ /* 0x000fe20003f2f028 */
[----:B-1----:R0:W-:-:S12]  /*14f0*/  STL [R1+0x410], R0 ;  /* 0x0004100001007387 */ /* 0x0021d80000100800 */
[----:B------:R-:W-:Y:S05]  /*1500*/  @!P1 BRA `(.L_x_5131) ;  /* 0x0000007c00e09947 */ /* 0x000fea0003800000 */
[----:B------:R-:W1:Y:S01]  /*1510*/  LDC.64 R8, c[0x0][0xad8] ;  /* 0x0002b600ff087b82 */ /* 0x000e620000000a00 */
[----:B------:R-:W-:Y:S01]  /*1520*/  ULDC UR4, c[0x0][0x448] ;  /* 0x0001120000047ab9 */ /* 0x000fe20000000800 */
[----:B------:R-:W-:Y:S02]  /*1530*/  USHF.L.U32 UR6, UR59, 0x6, URZ ;  /* 0x000000063b067899 */ /* 0x000fe4000800063f */
[----:B------:R-:W-:Y:S01]  /*1540*/  UISETP.NE.AND UP0, UPT, UR4, 0x1, UPT ;  /* 0x000000010400788c */ /* 0x000fe2000bf05270 */
[----:B------:R-:W-:Y:S01]  /*1550*/  ULDC UR9, c[0x0][0x288] ;  /* 0x0000a20000097ab9 */ /* 0x000fe20000000800 */
[----:B------:R-:W-:Y:S02]  /*1560*/  UIADD3 UR7, UR6, 0x3f, URZ ;  /* 0x0000003f06077890 */ /* 0x000fe4000fffe03f */
[----:B------:R-:W-:-:S07]  /*1570*/  UIADD3 UR8, UR47, 0x1, -UR9 ;  /* 0x000000012f087890 */ /* 0x000fce000fffe809 */
[----:B------:R-:W-:Y:S01]  /*1580*/  @UP0 UIADD3 UR4, UR6, 0x3f, URZ ;  /* 0x0000003f06040890 */ /* 0x000fe2000fffe03f */
[----:B------:R-:W-:Y:S01]  /*1590*/  @UP0 ULDC UR5, c[0x0][0x44c] ;  /* 0x0001130000050ab9 */ /* 0x000fe20000000800 */
[----:B------:R-:W-:Y:S02]  /*15a0*/  @UP0 ULDC UR10, c[0x0][0x450] ;  /* 0x00011400000a0ab9 */ /* 0x000fe40000000800 */
[----:B------:R-:W-:-:S04]  /*15b0*/  UIMAD.WIDE.U32 UR4, UR4, UR5, URZ ;  /* 0x00000005040472a5 */ /* 0x000fc8000f8e003f */
[----:B------:R-:W-:Y:S01]  /*15c0*/  @UP0 USHF.R.U32.HI UR7, URZ, UR10, UR5 ;  /* 0x0000000a3f070299 */ /* 0x000fe20008011605 */
[----:B-1----:R-:W-:-:S03]  /*15d0*/  ISETP.GE.AND P1, PT, R9, 0x1, PT ;  /* 0x000000010900780c */ /* 0x002fc60003f26270 */
[----:B------:R-:W-:-:S06]  /*15e0*/  UIADD3 UR7, UR8, UR7, URZ ;  /* 0x0000000708077290 */ /* 0x000fcc000fffe03f */
[----:B0-----:R-:W-:-:S04]  /*15f0*/  VIADD R0, R8, UR7 ;  /* 0x0000000708007c36 */ /* 0x001fc80008000000 */
[----:B------:R-:W-:Y:S05]  /*1600*/  @!P1 BRA `(.L_x_5132) ;  /* 0x0000000000449947 */ /* 0x000fea0003800000 */
[----:B------:R-:W-:Y:S01]  /*1610*/  ISETP.LT.AND P0, PT, RZ, UR7, PT ;  /* 0x00000007ff007c0c */ /* 0x000fe2000bf01270 */
[----:B------:R-:W-:-:S06]  /*1620*/  UIADD3 UR4, UR7, -0x1, URZ ;  /* 0xffffffff07047890 */ /* 0x000fcc000fffe03f */
[----:B------:R-:W-:-:S06]  /*1630*/  IMAD.U32 R3, RZ, RZ, UR4 ;  /* 0x00000004ff037e24 */ /* 0x000fcc000f8e00ff */
[----:B------:R-:W-:Y:S05]  /*1640*/  @P0 BRA `(.L_x_5133) ;  /* 0x00000000001c0947 */ /* 0x000fea0003800000 */
[----:B------:R-:W-:Y:S01]  /*1650*/  ISETP.NE.AND P0, PT, R9, 0x1, PT ;  /* 0x000000010900780c */ /* 0x000fe20003f05270 */
[----:B------:R-:W-:-:S12]  /*1660*/  IMAD R3, RZ, RZ, -UR7 ;  /* 0x80000007ff037e24 */ /* 0x000fd8000f8e02ff */
[----:B------:R-:W0:Y:S02]  /*1670*/  @P0 LDC.64 R4, c[0x0][0xae0] ;  /* 0x0002b800ff040b82 */ /* 0x000e240000000a00 */
[----:B0-----:R-:W-:-:S05]  /*1680*/  @P0 IMAD.HI.U32 R4, R3, R4, RZ ;  /* 0x0000000403040227 */ /* 0x001fca00078e00ff */
[----:B------:R-:W-:-:S04]  /*1690*/  @P0 SHF.R.U32.HI R3, RZ, R5, R4 ;  /* 0x00000005ff030219 */ /* 0x000fc80000011604 */
[----:B------:R-:W-:Y:S01]  /*16a0*/  LOP3.LUT R3, RZ, R3, RZ, 0x33, !PT ;  /* 0x00000003ff037212 */ /* 0x000fe200078e33ff */
[----:B------:R-:W-:Y:S06]  /*16b0*/  BRA `(.L_x_5134) ;  /* 0x0000000000107947 */ /* 0x000fec0003800000 */
.L_x_5133:
[----:B------:R-:W-:-:S13]  /*16c0*/  ISETP.NE.AND P0, PT, R9, 0x1, PT ;  /* 0x000000010900780c */ /* 0x000fda0003f05270 */
[----:B------:R-:W0:Y:S02]  /*16d0*/  @P0 LDC.64 R4, c[0x0][0xae0] ;  /* 0x0002b800ff040b82 */ /* 0x000e240000000a00 */
[----:B0-----:R-:W-:-:S05]  /*16e0*/  @P0 IMAD.HI.U32 R4, R3, R4, RZ ;  /* 0x0000000403040227 */ /* 0x001fca00078e00ff */
[----:B------:R-:W-:-:S07]  /*16f0*/  @P0 SHF.R.U32.HI R3, RZ, R5, R4 ;  /* 0x00000005ff030219 */ /* 0x000fce0000011604 */
.L_x_5134:
[----:B------:R-:W-:-:S05]  /*1700*/  IMAD R3, R3, R9, R9 ;  /* 0x0000000903037224 */ /* 0x000fca00078e0209 */
[----:B------:R-:W-:-:S07]  /*1710*/  VIMNMX R0, R0, R3, PT ;  /* 0x0000000300007248 */ /* 0x000fce0003fe0100 */
.L_x_5132:
[----:B------:R-:W-:Y:S01]  /*1720*/  @UP0 ULDC UR4, c[0x0][0x44c] ;  /* 0x0001130000040ab9 */ /* 0x000fe20000000800 */
[----:B------:R-:W-:Y:S01]  /*1730*/  UIADD3 UR7, UR47, 0x3f, URZ ;  /* 0x0000003f2f077890 */ /* 0x000fe2000fffe03f */
[----:B------:R-:W-:Y:S01]  /*1740*/  VIADD R0, R0, 0x3f ;  /* 0x0000003f00007836 */ /* 0x000fe20000000000 */
[----:B------:R-:W-:Y:S01]  /*1750*/  UIMAD.WIDE.U32 UR4, UR6, UR4, URZ ;  /* 0x00000004060472a5 */ /* 0x000fe2000f8e003f */
[----:B------:R-:W-:Y:S01]  /*1760*/  @UP0 ULDC UR10, c[0x0][0x450] ;  /* 0x00011400000a0ab9 */ /* 0x000fe20000000800 */
[----:B------:R-:W-:Y:S02]  /*1770*/  USHF.R.S32.HI UR8, URZ, 0x1f, UR7 ;  /* 0x0000001f3f087899 */ /* 0x000fe40008011407 */
[----:B------:R-:W-:Y:S01]  /*1780*/  SHF.R.S32.HI R3, RZ, 0x1f, R0 ;  /* 0x0000001fff037819 */ /* 0x000fe20000011400 */
[----:B------:R-:W-:Y:S02]  /*1790*/  @UP0 USHF.R.U32.HI UR6, URZ, UR10, UR5 ;  /* 0x0000000a3f060299 */ /* 0x000fe40008011605 */
[----:B------:R-:W-:Y:S01]  /*17a0*/  ULEA.HI UR8, UR8, UR7, URZ, 0x6 ;  /* 0x0000000708087291 */ /* 0x000fe2000f8f303f */
[----:B------:R-:W-:Y:S01]  /*17b0*/  LEA.HI R3, R3, R0, RZ, 0x6 ;  /* 0x0000000003037211 */ /* 0x000fe200078f30ff */
[----:B------:R-:W-:Y:S01]  /*17c0*/  UIADD3 UR6, UR6, -UR9, UR47 ;  /* 0x8000000906067290 */ /* 0x000fe2000fffe02f */
[----:B------:R-:W-:Y:S01]  /*17d0*/  ULDC UR4, c[0x0][0xad4] ;  /* 0x0002b50000047ab9 */ /* 0x000fe20000000800 */
[----:B------:R-:W-:Y:S01]  /*17e0*/  USHF.R.S32.HI UR8, URZ, 0x6, UR8 ;  /* 0x000000063f087899 */ /* 0x000fe20008011408 */
[----:B------:R-:W-:Y:S01]  /*17f0*/  SHF.R.S32.HI R3, RZ, 0x6, R3 ;  /* 0x00000006ff037819 */ /* 0x000fe20000011403 */
[----:B------:R-:W-:-:S04]  /*1800*/  UIADD3 UR4, UR6, -UR4, URZ ;  /* 0x8000000406047290 */ /* 0x000fc8000fffe03f */
[----:B------:R-:W-:Y:S02]  /*1810*/  VIMNMX R219, R3, UR8, PT ;  /* 0x0000000803db7c48 */ /* 0x000fe4000bfe0100 */
[----:B------:R-:W-:Y:S01]  /*1820*/  IMAD.U32 R3, RZ, RZ, UR4 ;  /* 0x00000004ff037e24 */ /* 0x000fe2000f8e00ff */
[----:B------:R-:W-:Y:S06]  /*1830*/  @!P1 BRA `(.L_x_5135) ;  /* 0x0000000000409947 */ /* 0x000fec0003800000 */
[----:B------:R-:W-:-:S05]  /*1840*/  IMAD.U32 R0, RZ, RZ, UR6 ;  /* 0x00000006ff007e24 */ /* 0x000fca000f8e00ff */
        /* <DEDUP_REMOVED lines=9> */
.L_x_5136:
[----:B------:R-:W-:-:S13]  /*18e0*/  ISETP.NE.AND P0, PT, R9, 0x1, PT ;  /* 0x000000010900780c */ /* 0x000fda0003f05270 */
[----:B------:R-:W0:Y:S02]  /*18f0*/  @P0 LDC.64 R4, c[0x0][0xae0] ;  /* 0x0002b800ff040b82 */ /* 0x000e240000000a00 */
[----:B0-----:R-:W-:-:S05]  /*1900*/  @P0 IMAD.HI.U32 R4, R0, R4, RZ ;  /* 0x0000000400040227 */ /* 0x001fca00078e00ff */
[----:B------:R-:W-:-:S07]  /*1910*/  @P0 SHF.R.U32.HI R0, RZ, R5, R4 ;  /* 0x00000005ff000219 */ /* 0x000fce0000011604 */
.L_x_5137:
[----:B------:R-:W-:-:S05]  /*1920*/  IMAD R0, R0, R9, RZ ;  /* 0x0000000900007224 */ /* 0x000fca00078e02ff */
[----:B------:R-:W-:-:S07]  /*1930*/  VIMNMX R3, R3, R0, !PT ;  /* 0x0000000003037248 */ /* 0x000fce0007fe0100 */
.L_x_5135:
[----:B------:R-:W-:-:S04]  /*1940*/  SHF.R.S32.HI R0, RZ, 0x1f, R3 ;  /* 0x0000001fff007819 */ /* 0x000fc80000011403 */
[----:B------:R-:W-:Y:S02]  /*1950*/  LEA.HI R0, R0, R3, RZ, 0x6 ;  /* 0x0000000300007211 */ /* 0x000fe400078f30ff */
[----:B------:R-:W-:Y:S02]  /*1960*/  PRMT R3, RZ, 0x7610, R3 ;  /* 0x00007610ff037816 */ /* 0x000fe40000000003 */
[----:B------:R-:W-:-:S04]  /*1970*/  SHF.R.S32.HI R0, RZ, 0x6, R0 ;  /* 0x00000006ff007819 */ /* 0x000fc80000011400 */
[----:B------:R-:W-:-:S04]  /*1980*/  VIMNMX R0, RZ, R0, !PT ;  /* 0x00000000ff007248 */ /* 0x000fc80007fe0100 */
[----:B------:R-:W-:-:S13]  /*1990*/  ISETP.GT.AND P0, PT, R219, R0, PT ;  /* 0x00000000db00720c */ /* 0x000fda0003f04270 */
[----:B------:R-:W-:Y:S05]  /*19a0*/  @!P0 BRA `(.L_x_5138) ;  /* 0x0000020400e08947 */ /* 0x000fea0003800000 */
[----:B------:R-:W2:Y:S04]  /*19b0*/  LDL R24, [R1+0x1c8] ;  /* 0x0001c80001187983 */ /* 0x000ea80000100800 */
[----:B------:R-:W3:Y:S04]  /*19c0*/  LDL R26, [R1+0x1e0] ;  /* 0x0001e000011a7983 */ /* 0x000ee80000100800 */
[----:B------:R-:W4:Y:S04]  /*19d0*/  LDL R60, [R1+0x1e4] ;  /* 0x0001e400013c7983 */ /* 0x000f280000100800 */
        /* <DEDUP_REMOVED lines=126> */
[----:B------:R-:W0:Y:S02]  /*21c0*/  SHFL.IDX PT, R3, R194, RZ, 0x1f ;  /* 0x00001fffc2037589 */ /* 0x000e2400000e0000 */
[----:B0-----:R-:W-:-:S04]  /*21d0*/  LEA.HI R4, R3, R3, RZ, 0x1 ;  /* 0x0000000303047211 */ /* 0x001fc800078f08ff */
[----:B------:R-:W-:-:S05]  /*21e0*/  LOP3.LUT R4, R4, 0x1fffe, RZ, 0xc0, !PT ;  /* 0x0001fffe04047812 */ /* 0x000fca00078ec0ff */
[----:B------:R-:W-:-:S05]  /*21f0*/  IMAD.IADD R4, R3, 0x1, -R4 ;  /* 0x0000000103047824 */ /* 0x000fca00078e0a04 */
[----:B------:R-:W-:-:S05]  /*2200*/  LEA R4, R4, UR44, 0xf ;  /* 0x0000002c04047c11 */ /* 0x000fca000f8e78ff */
[----:B------:R-:W-:-:S05]  /*2210*/  VIADD R4, R4, 0x400 ;  /* 0x0000040004047836 */ /* 0x000fca0000000000 */
[----:B------:R-:W-:-:S04]  /*2220*/  SHF.R.U32.HI R4, RZ, 0x4, R4 ;  /* 0x00000004ff047819 */ /* 0x000fc80000011604 */
[----:B------:R-:W-:Y:S01]  /*2230*/  LOP3.LUT R3, R4, 0x3fff, RZ, 0xc0, !PT ;  /* 0x00003fff04037812 */ /* 0x000fe200078ec0ff */
[----:B------:R-:W-:-:S03]  /*2240*/  UIADD3 UR4, UR44, 0x36400, URZ ;  /* 0x000364002c047890 */ /* 0x000fc6000fffe03f */
[----:B------:R-:W-:Y:S01]  /*2250*/  LOP3.LUT R3, R3, 0x2000000, RZ, 0xfc, !PT ;  /* 0x0200000003037812 */ /* 0x000fe200078efcff */
[----:B------:R-:W-:Y:S01]  /*2260*/  IMAD.MOV.U32 R5, RZ, RZ, 0x40000040 ;  /* 0x40000040ff057424 */ /* 0x000fe200078e00ff */
[----:B------:R-:W-:-:S03]  /*2270*/  USHF.R.U32.HI UR4, URZ, 0x4, UR4 ;  /* 0x000000043f047899 */ /* 0x000fc60008011604 */
[----:B--2---:R-:W-:Y:S01]  /*2280*/  IMAD R4, R24, 0x1000, R3 ;  /* 0x0000100018047824 */ /* 0x004fe200078e0203 */
[----:B------:R-:W-:Y:S01]  /*2290*/  R2UR UR15, R5 ;  /* 0x00000000050f72ca */ /* 0x000fe200000e0000 */
[----:B------:R-:W-:-:S03]  /*22a0*/  ULOP3.LUT UR4, UR4, 0x3fff, URZ, 0xc0, !UPT ;  /* 0x00003fff04047892 */ /* 0x000fc6000f8ec03f */
[----:B------:R-:W-:Y:S01]  /*22b0*/  R2UR UR14, R4 ;  /* 0x00000000040e72ca */ /* 0x000fe200000e0000 */
[----:B------:R-:W-:Y:S01]  /*22c0*/  ULOP3.LUT UR12, UR4, 0x10000, URZ, 0xfc, !UPT ;  /* 0x00010000040c7892 */ /* 0x000fe2000f8efc3f */
[----:B---3--:R-:W-:Y:S04]  /*22d0*/  STL [R1+0x1e0], R26 ;  /* 0x0001e01a01007387 */ /* 0x008fe80000100800 */
[----:B----4-:R-:W-:Y:S04]  /*22e0*/  STL [R1+0x1e4], R60 ;  /* 0x0001e43c01007387 */ /* 0x010fe80000100800 */
[----:B------:R-:W-:Y:S04]  /*22f0*/  STL [R1+0x1e8], R62 ;  /* 0x0001e83e01007387 */ /* 0x000fe80000100800 */
        /* <DEDUP_REMOVED lines=66> */
[----:B------:R0:W-:Y:S01]  /*2720*/  STL [R1+0x304], R37 ;  /* 0x0003042501007387 */ /* 0x0001e20000100800 */
[----:B------:R-:W-:Y:S06]  /*2730*/  BAR.SYNC.DEFER_BLOCKING 0xe, 0x100 ;  /* 0x0384000000007b1d */ /* 0x000fec0000010000 */
[----:B------:R-:W-:Y:S01]  /*2740*/  UMOV UR13, 0x40000040 ;  /* 0x40000040000d7882 */ /* 0x000fe20000000000 */
[----:B0-----:R-:W-:-:S06]  /*2750*/  WARPGROUP.ARRIVE ;  /* 0x00000000000079c5 */ /* 0x001fcc0000000000 */
[----:B------:R-:W-:Y:S01]  /*2760*/  HGMMA.64x256x16.F32.BF16 R24, gdesc[UR12].tnspB, RZ, !UPT, gsb0 ;  /* 0x43e000000c1879f0 */ /* 0x000fe2000c0018ff */
[----:B------:R0:W-:Y:S04]  /*2770*/  STL [R1+0x30c], R8 ;  /* 0x00030c0801007387 */ /* 0x0001e80000100800 */
[----:B------:R1:W-:Y:S01]  /*2780*/  STL [R1+0x37c], R9 ;  /* 0x00037c0901007387 */ /* 0x0003e20000100800 */
[----:B0-----:R-:W-:Y:S02]  /*2790*/  VIADD R8, R4, 0x80 ;  /* 0x0000008004087836 */ /* 0x001fe40000000000 */
[----:B-1----:R-:W-:-:S03]  /*27a0*/  IMAD.MOV.U32 R9, RZ, RZ, 0x40000040 ;  /* 0x40000040ff097424 */ /* 0x002fc600078e00ff */
[----:B------:R-:W-:Y:S02]  /*27b0*/  R2UR UR18, R8 ;  /* 0x00000000081272ca */ /* 0x000fe400000e0000 */
[----:B------:R-:W-:Y:S01]  /*27c0*/  R2UR UR19, R9 ;  /* 0x00000000091372ca */ /* 0x000fe200000e0000 */
[----:B------:R-:W-:Y:S01]  /*27d0*/  UIADD3 UR16, UR12, 0x2, URZ ;  /* 0x000000020c107890 */ /* 0x000fe2000fffe03f */
        /* <DEDUP_REMOVED lines=55> */
[----:B------:R-:W-:Y:S01]  /*2b50*/  STL [R1+0x3dc], R215 ;  /* 0x0003dcd701007387 */ /* 0x000fe20000100800 */
[----:B------:R-:W-:Y:S01]  /*2b60*/  UMOV UR17, 0x40000040 ;  /* 0x4000004000117882 */ /* 0x000fe20000000000 */
[----:B------:R-:W-:-:S02]  /*2b70*/  WARPGROUP.DEPBAR.LE gsb0, 0x0 ;  /* 0x00008000000079c5 */ /* 0x000fc40000010000 */
[----:B------:R-:W-:Y:S04]  /*2b80*/  STL.128 [R1+0x1e0], R24 ;  /* 0x0001e01801007387 */ /* 0x000fe80000100c00 */
        /* <DEDUP_REMOVED lines=30> */
[----:B------:R0:W-:Y:S02]  /*2d70*/  STL.128 [R1+0x3d0], R148 ;  /* 0x0003d09401007387 */ /* 0x0001e40000100c00 */
[----:B0-----:R-:W-:-:S06]  /*2d80*/  WARPGROUP.ARRIVE ;  /* 0x00000000000079c5 */ /* 0x001fcc0000000000 */
[----:B------:R-:W-:Y:S01]  /*2d90*/  HGMMA.64x256x16.F32.BF16 R24, gdesc[UR16].tnspB, R24, gsb0 ;  /* 0x43e00000101879f0 */ /* 0x000fe20008001818 */
[----:B------:R-:W-:Y:S02]  /*2da0*/  VIADD R8, R4, 0x100 ;  /* 0x0000010004087836 */ /* 0x000fe40000000000 */
[----:B------:R-:W-:-:S03]  /*2db0*/  IMAD.MOV.U32 R9, RZ, RZ, 0x40000040 ;  /* 0x40000040ff097424 */ /* 0x000fc600078e00ff */
[----:B------:R-:W-:Y:S02]  /*2dc0*/  R2UR UR6, R8 ;  /* 0x00000000080672ca */ /* 0x000fe400000e0000 */
[----:B------:R-:W-:Y:S01]  /*2dd0*/  R2UR UR7, R9 ;  /* 0x00000000090772ca */ /* 0x000fe200000e0000 */
[----:B------:R-:W-:Y:S01]  /*2de0*/  UIADD3 UR4, UR12, 0x4, URZ ;  /* 0x000000040c047890 */ /* 0x000fe2000fffe03f */
[----:B------:R-:W-:Y:S01]  /*2df0*/  UMOV UR5, 0x40000040 ;  /* 0x4000004000057882 */ /* 0x000fe20000000000 */
[----:B------:R-:W-:Y:S02]  /*2e00*/  VIADD R4, R4, 0x180 ;  /* 0x0000018004047836 */ /* 0x000fe40000000000 */
[----:B------:R-:W-:-:S03]  /*2e10*/  IMAD.MOV.U32 R5, RZ, RZ, 0x40000040 ;  /* 0x40000040ff057424 */ /* 0x000fc600078e00ff */
[----:B------:R-:W-:Y:S02]  /*2e20*/  R2UR UR10, R4 ;  /* 0x00000000040a72ca */ /* 0x000fe400000e0000 */
[----:B------:R-:W-:Y:S01]  /*2e30*/  R2UR UR11, R5 ;  /* 0x00000000050b72ca */ /* 0x000fe200000e0000 */
[----:B------:R-:W-:Y:S01]  /*2e40*/  UIADD3 UR8, UR12, 0x6, URZ ;  /* 0x000000060c087890 */ /* 0x000fe2000fffe03f */
[----:B------:R0:W5:Y:S01]  /*2e50*/  LDL R5, [R1+0x1c8] ;  /* 0x0001c80001057983 */ /* 0x0001620000100800 */
[----:B------:R-:W-:Y:S01]  /*2e60*/  UMOV UR9, 0x40000040 ;  /* 0x4000004000097882 */ /* 0x000fe20000000000 */
[----:B------:R-:W-:Y:S02]  /*2e70*/  WARPGROUP.DEPBAR.LE gsb0, 0x0 ;  /* 0x00008000000079c5 */ /* 0x000fe40000010000 */
        /* <DEDUP_REMOVED lines=32> */
[----:B-1----:R-:W-:-:S06]  /*3080*/  WARPGROUP.ARRIVE ;  /* 0x00000000000079c5 */ /* 0x002fcc0000000000 */
[----:B------:R-:W-:Y:S03]  /*3090*/  HGMMA.64x256x16.F32.BF16 R24, gdesc[UR4].tnspB, R24, gsb0 ;  /* 0x43e00000041879f0 */ /* 0x000fe60008001818 */
        /* <DEDUP_REMOVED lines=48> */
[----:B------:R1:W-:Y:S04]  /*33a0*/  STL.128 [R1+0x2a0], R72 ;  /* 0x0002a04801007387 */ /* 0x0003e80000100c00 */
        /* <DEDUP_REMOVED lines=19> */
[----:B------:R-:W4:Y:S04]  /*34e0*/  LDL R4, [R1+0x1e0] ;  /* 0x0001e00001047983 */ /* 0x000f280000100800 */
[----:B-1----:R-:W4:Y:S04]  /*34f0*/  LDL R74, [R1+0x1e4] ;  /* 0x0001e400014a7983 */ /* 0x002f280000100800 */
[----:B--2---:R-:W2:Y:S04]  /*3500*/  LDL R76, [R1+0x1e8] ;  /* 0x0001e800014c7983 */ /* 0x004ea80000100800 */
[----:B------:R-:W2:Y:S04]  /*3510*/  LDL R78, [R1+0x1ec] ;  /* 0x0001ec00014e7983 */ /* 0x000ea80000100800 */
[----:B------:R-:W2:Y:S04]  /*3520*/  LDL R6, [R1+0x1f0] ;  /* 0x0001f00001067983 */ /* 0x000ea80000100800 */
[----:B---3--:R-:W3:Y:S04]  /*3530*/  LDL R80, [R1+0x1f4] ;  /* 0x0001f40001507983 */ /* 0x008ee80000100800 */
[----:B------:R-:W3:Y:S04]  /*3540*/  LDL R82, [R1+0x1f8] ;  /* 0x0001f80001527983 */ /* 0x000ee80000100800 */
[----:B----4-:R-:W4:Y:S04]  /*3550*/  LDL R84, [R1+0x1fc] ;  /* 0x0001fc0001547983 */ /* 0x010f280000100800 */
[----:B------:R-:W4:Y:S04]  /*3560*/  LDL R8, [R1+0x200] ;  /* 0x0002000001087983 */ /* 0x000f280000100800 */
[----:B------:R-:W4:Y:S04]  /*3570*/  LDL R86, [R1+0x204] ;  /* 0x0002040001567983 */ /* 0x000f280000100800 */
[----:B0-----:R-:W4:Y:S04]  /*3580*/  LDL R88, [R1+0x208] ;  /* 0x0002080001587983 */ /* 0x001f280000100800 */
        /* <DEDUP_REMOVED lines=116> */
[----:B------:R-:W4:Y:S01]  /*3cd0*/  LDL R81, [R1+0x3dc] ;  /* 0x0003dc0001517983 */ /* 0x000f220000100800 */
[----:B------:R-:W-:-:S03]  /*3ce0*/  ULOP3.LUT UR20, UR61, 0x1, URZ, 0xfc, !UPT ;  /* 0x000000013d147892 */ /* 0x000fc6000f8efc3f */
[----:B------:R0:W-:Y:S01]  /*3cf0*/  STL [R1+0x1e0], R4 ;  /* 0x0001e00401007387 */ /* 0x0001e20000100800 */
[----:B------:R-:W-:-:S03]  /*3d00*/  UISETP.NE.AND UP0, UPT, UR20, 0x3, UPT ;  /* 0x000000031400788c */ /* 0x000fc6000bf05270 */
[----:B------:R0:W-:Y:S04]  /*3d10*/  STL [R1+0x1e4], R74 ;  /* 0x0001e44a01007387 */ /* 0x0001e80000100800 */
[----:B--2---:R0:W-:Y:S04]  /*3d20*/  STL [R1+0x1e8], R76 ;  /* 0x0001e84c01007387 */ /* 0x0041e80000100800 */
[----:B------:R0:W-:Y:S04]  /*3d30*/  STL [R1+0x1ec], R78 ;  /* 0x0001ec4e01007387 */ /* 0x0001e80000100800 */
[----:B------:R0:W-:Y:S04]  /*3d40*/  STL [R1+0x1f0], R6 ;  /* 0x0001f00601007387 */ /* 0x0001e80000100800 */
[----:B---3--:R0:W-:Y:S04]  /*3d50*/  STL [R1+0x1f4], R80 ;  /* 0x0001f45001007387 */ /* 0x0081e80000100800 */
[----:B------:R0:W-:Y:S04]  /*3d60*/  STL [R1+0x1f8], R82 ;  /* 0x0001f85201007387 */ /* 0x0001e80000100800 */
[----:B----4-:R0:W-:Y:S04]  /*3d70*/  STL [R1+0x1fc], R84 ;  /* 0x0001fc5401007387 */ /* 0x0101e80000100800 */
[----:B------:R0:W-:Y:S04]  /*3d80*/  STL [R1+0x200], R8 ;  /* 0x0002000801007387 */ /* 0x0001e80000100800 */
        /* <DEDUP_REMOVED lines=118> */
[----:B------:R0:W-:Y:S01]  /*44f0*/  STL [R1+0x3dc], R81 ;  /* 0x0003dc5101007387 */ /* 0x0001e20000100800 */
[----:B------:R-:W-:Y:S06]  /*4500*/  BAR.ARV 0xf, 0x100 ;  /* 0x03c4000000007b1d */ /* 0x000fec0000002000 */
[----:B------:R-:W-:-:S13]  /*4510*/  PLOP3.LUT P1, PT, PT, PT, UP0, 0x80, 0x0 ;  /* 0x000000000000781c */ /* 0x000fda0003f2f008 */
[----:B0-----:R-:W-:Y:S05]  /*4520*/  @!P1 BRA `(.L_x_5139) ;  /* 0x0000000000049947 */ /* 0x001fea0003800000 */
[----:B------:R-:W-:Y:S01]  /*4530*/  BPT.TRAP 0x1 ;  /* 0x000000040000795c */ /* 0x000fe20000300000 */
.L_x_5139:
[----:B-----5:R-:W-:-:S05]  /*4540*/  LEA R5, R5, UR44, 0x3 ;  /* 0x0000002c05057c11 */ /* 0x020fca000f8e18ff */
[----:B------:R-:W-:-:S05]  /*4550*/  VIADD R4, R5, 0x38860 ;  /* 0x0003886005047836 */ /* 0x000fca0000000000 */
[----:B------:R-:W-:-:S04]  /*4560*/  PRMT R4, R7, 0x654, R4 ;  /* 0x0000065407047816 */ /* 0x000fc80000000004 */
[----:B------:R0:W-:Y:S02]  /*4570*/  SYNCS.ARRIVE.TRANS64.RED.A1T0 RZ, [R4+URZ], RZ ;  /* 0x000000ff04ff79a7 */ /* 0x0001e4000810043f */
[----:B0-----:R-:W-:-:S05]  /*4580*/  VIADD R4, R219, 0xfffffffe ;  /* 0xfffffffedb047836 */ /* 0x001fca0000000000 */
[----:B------:R-:W-:-:S13]  /*4590*/  ISETP.GE.AND P0, PT, R4, R0, PT ;  /* 0x000000000400720c */ /* 0x000fda0003f06270 */
[----:B------:R-:W-:Y:S05]  /*45a0*/  @!P0 BRA `(.L_x_5140) ;  /* 0x0000003c005c8947 */ /* 0x000fea0003800000 */
.L_x_5142:
[----:B------:R-:W2:Y:S04]  /*45b0*/  LDL R5, [R1+0x1c8] ;  /* 0x0001c80001057983 */ /* 0x000ea80000100800 */
[----:B------:R-:W3:Y:S04]  /*45c0*/  LDL.64 R122, [R1+0x280] ;  /* 0x00028000017a7983 */ /* 0x000ee80000100a00 */
[----:B------:R-:W4:Y:S04]  /*45d0*/  LDL.64 R104, [R1+0x2f0] ;  /* 0x0002f00001687983 */ /* 0x000f280000100a00 */
        /* <DEDUP_REMOVED lines=61> */
[----:B------:R-:W4:Y:S01]  /*49b0*/  LDL.64 R10, [R1+0x3d8] ;  /* 0x0003d800010a7983 */ /* 0x000f220000100a00 */
[----:B0-2---:R-:W-:-:S05]  /*49c0*/  IMAD R6, R5, 0x40, R22 ;  /* 0x0000004005067824 */ /* 0x005fca00078e0216 */
[----:B------:R-:W-:Y:S01]  /*49d0*/  LEA R128, R6, UR44, 0x2 ;  /* 0x0000002c06807c11 */ /* 0x000fe2000f8e10ff */
[----:B------:R-:W-:Y:S06]  /*49e0*/  BAR.SYNC.DEFER_BLOCKING 0xe, 0x100 ;  /* 0x0384000000007b1d */ /* 0x000fec0000010000 */
[----:B------:R-:W3:Y:S02]  /*49f0*/  LDS R6, [R128+0x38400] ;  /* 0x0384000080067984 */ /* 0x000ee40000000800 */
[C---:B---3--:R-:W-:Y:S01]  /*4a00*/  FMUL.FTZ R123, R6.reuse, R123 ;  /* 0x0000007b067b7220 */ /* 0x048fe20000410000 */
[----:B------:R-:W-:-:S05]  /*4a10*/  FMUL.FTZ R122, R6, R122 ;  /* 0x0000007a067a7220 */ /* 0x000fca0000410000 */
[----:B------:R4:W-:Y:S02]  /*4a20*/  STL.64 [R1+0x280], R122 ;  /* 0x0002807a01007387 */ /* 0x0009e40000100a00 */
[C---:B----4-:R-:W-:Y:S02]  /*4a30*/  FMUL.FTZ R122, R6.reuse, R104 ;  /* 0x00000068067a7220 */ /* 0x050fe40000410000 */
[----:B------:R-:W0:Y:S01]  /*4a40*/  LDS R104, [R128+0x38420] ;  /* 0x0384200080687984 */ /* 0x000e220000000800 */
[C---:B------:R-:W-:Y:S01]  /*4a50*/  FMUL.FTZ R131, R6.reuse, R131 ;  /* 0x0000008306837220 */ /* 0x040fe20000410000 */
        /* <DEDUP_REMOVED lines=55> */
[----:B------:R-:W-:Y:S01]  /*4dd0*/  FMUL.FTZ R100, R6, R100 ;  /* 0x0000006406647220 */ /* 0x000fe20000410000 */
[-C--:B------:R-:W-:Y:S01]  /*4de0*/  FMUL.FTZ R102, R102, R6.reuse ;  /* 0x0000000666667220 */ /* 0x080fe20000410000 */
[----:B------:R-:W-:Y:S01]  /*4df0*/  FMUL.FTZ R103, R103, R6 ;  /* 0x0000000667677220 */ /* 0x000fe20000410000 */
[C---:B------:R-:W-:Y:S01]  /*4e00*/  FMUL.FTZ R79, R6.reuse, R79 ;  /* 0x0000004f064f7220 */ /* 0x040fe20000410000 */
[----:B------:R-:W-:Y:S01]  /*4e10*/  FMUL.FTZ R78, R6, R78 ;  /* 0x0000004e064e7220 */ /* 0x000fe20000410000 */
[C---:B0-----:R-:W-:Y:S01]  /*4e20*/  FMUL.FTZ R77, R104.reuse, R77 ;  /* 0x0000004d684d7220 */ /* 0x041fe20000410000 */
        /* <DEDUP_REMOVED lines=63> */
[----:B------:R-:W-:Y:S04]  /*5220*/  STL.64 [R1+0x1f0], R130 ;  /* 0x0001f08201007387 */ /* 0x000fe80000100a00 */
        /* <DEDUP_REMOVED lines=31> */
[----:B------:R0:W-:Y:S04]  /*5420*/  STL.64 [R1+0x1f8], R74 ;  /* 0x0001f84a01007387 */ /* 0x0001e80000100a00 */
        /* <DEDUP_REMOVED lines=29> */
[----:B------:R2:W-:Y:S04]  /*5600*/  STL.64 [R1+0x3d8], R10 ;  /* 0x0003d80a01007387 */ /* 0x0005e80000100a00 */
[----:B0-----:R-:W3:Y:S04]  /*5610*/  LDL R74, [R1+0x1e4] ;  /* 0x0001e400014a7983 */ /* 0x001ee80000100800 */
[----:B------:R-:W4:Y:S04]  /*5620*/  LDL R76, [R1+0x1e8] ;  /* 0x0001e800014c7983 */ /* 0x000f280000100800 */
[----:B------:R-:W4:Y:S04]  /*5630*/  LDL R78, [R1+0x1ec] ;  /* 0x0001ec00014e7983 */ /* 0x000f280000100800 */
[----:B------:R-:W4:Y:S04]  /*5640*/  LDL R6, [R1+0x1f0] ;  /* 0x0001f00001067983 */ /* 0x000f280000100800 */
[----:B------:R-:W4:Y:S04]  /*5650*/  LDL R80, [R1+0x1f4] ;  /* 0x0001f40001507983 */ /* 0x000f280000100800 */
[----:B------:R-:W4:Y:S04]  /*5660*/  LDL R82, [R1+0x1f8] ;  /* 0x0001f80001527983 */ /* 0x000f280000100800 */
[----:B------:R-:W4:Y:S04]  /*5670*/  LDL R84, [R1+0x1fc] ;  /* 0x0001fc0001547983 */ /* 0x000f280000100800 */
[----:B-1----:R-:W4:Y:S04]  /*5680*/  LDL R8, [R1+0x200] ;  /* 0x0002000001087983 */ /* 0x002f280000100800 */
[----:B------:R-:W4:Y:S04]  /*5690*/  LDL R86, [R1+0x204] ;  /* 0x0002040001567983 */ /* 0x000f280000100800 */
[----:B------:R-:W4:Y:S04]  /*56a0*/  LDL R88, [R1+0x208] ;  /* 0x0002080001587983 */ /* 0x000f280000100800 */
[----:B------:R-:W4:Y:S04]  /*56b0*/  LDL R90, [R1+0x20c] ;  /* 0x00020c00015a7983 */ /* 0x000f280000100800 */
[----:B--2---:R-:W2:Y:S04]  /*56c0*/  LDL R10, [R1+0x210] ;  /* 0x00021000010a7983 */ /* 0x004ea80000100800 */
[----:B------:R-:W2:Y:S04]  /*56d0*/  LDL R92, [R1+0x214] ;  /* 0x00021400015c7983 */ /* 0x000ea80000100800 */
        /* <DEDUP_REMOVED lines=114> */
[----:B------:R-:W-:Y:S04]  /*5e00*/  STL [R1+0x1e0], R102 ;  /* 0x0001e06601007387 */ /* 0x000fe80000100800 */
        /* <DEDUP_REMOVED lines=11> */
[----:B--2---:R-:W-:Y:S04]  /*5ec0*/  STL [R1+0x210], R10 ;  /* 0x0002100a01007387 */ /* 0x004fe80000100800 */
        /* <DEDUP_REMOVED lines=77> */
[----:B------:R0:W-:Y:S04]  /*63a0*/  STL [R1+0x348], R27 ;  /* 0x0003481b01007387 */ /* 0x0001e80000100800 */
[----:B------:R-:W-:Y:S04]  /*63b0*/  STL [R1+0x34c], R29 ;  /* 0x00034c1d01007387 */ /* 0x000fe80000100800 */
[----:B------:R-:W-:Y:S04]  /*63c0*/  STL [R1+0x350], R56 ;  /* 0x0003503801007387 */ /* 0x000fe80000100800 */
[----:B------:R1:W-:Y:S04]  /*63d0*/  STL [R1+0x354], R31 ;  /* 0x0003541f01007387 */ /* 0x0003e80000100800 */
[----:B------:R-:W-:Y:S04]  /*63e0*/  STL [R1+0x358], R33 ;  /* 0x0003582101007387 */ /* 0x000fe80000100800 */
[----:B------:R2:W-:Y:S04]  /*63f0*/  STL [R1+0x35c], R35 ;  /* 0x00035c2301007387 */ /* 0x0005e80000100800 */
        /* <DEDUP_REMOVED lines=27> */
[----:B------:R-:W-:Y:S04]  /*65b0*/  STL [R1+0x3cc], R77 ;  /* 0x0003cc4d01007387 */ /* 0x000fe80000100800 */
[----:B------:R4:W-:Y:S04]  /*65c0*/  STL [R1+0x3d0], R72 ;  /* 0x0003d04801007387 */ /* 0x0009e80000100800 */
[----:B------:R4:W-:Y:S04]  /*65d0*/  STL [R1+0x3d4], R79 ;  /* 0x0003d44f01007387 */ /* 0x0009e80000100800 */
[----:B------:R-:W-:Y:S04]  /*65e0*/  STL [R1+0x3d8], R81 ;  /* 0x0003d85101007387 */ /* 0x000fe80000100800 */
[----:B------:R4:W-:Y:S04]  /*65f0*/  STL [R1+0x3dc], R83 ;  /* 0x0003dc5301007387 */ /* 0x0009e80000100800 */
[----:B0-----:R-:W4:Y:S04]  /*6600*/  LDL.128 R24, [R1+0x1e0] ;  /* 0x0001e00001187983 */ /* 0x001f280000100c00 */
[----:B-1----:R-:W4:Y:S04]  /*6610*/  LDL.128 R28, [R1+0x1f0] ;  /* 0x0001f000011c7983 */ /* 0x002f280000100c00 */
[----:B--2---:R-:W2:Y:S04]  /*6620*/  LDL.128 R32, [R1+0x200] ;  /* 0x0002000001207983 */ /* 0x004ea80000100c00 */
[----:B---3--:R-:W2:Y:S04]  /*6630*/  LDL.128 R36, [R1+0x210] ;  /* 0x0002100001247983 */ /* 0x008ea80000100c00 */
[----:B----4-:R-:W2:Y:S04]  /*6640*/  LDL.128 R40, [R1+0x220] ;  /* 0x0002200001287983 */ /* 0x010ea80000100c00 */
[----:B------:R-:W2:Y:S04]  /*6650*/  LDL.128 R44, [R1+0x230] ;  /* 0x00023000012c7983 */ /* 0x000ea80000100c00 */
        /* <DEDUP_REMOVED lines=25> */
[----:B------:R-:W2:Y:S01]  /*67f0*/  LDL.128 R148, [R1+0x3d0] ;  /* 0x0003d00001947983 */ /* 0x000ea20000100c00 */
[----:B------:R-:W-:-:S02]  /*6800*/  VIADD R6, R5, 0x1 ;  /* 0x0000000105067836 */ /* 0x000fc40000000000 */
[----:B------:R-:W-:Y:S01]  /*6810*/  IMAD.MOV.U32 R9, RZ, RZ, 0x40000040 ;  /* 0x40000040ff097424 */ /* 0x000fe200078e00ff */
[----:B------:R-:W3:Y:S02]  /*6820*/  LDL R5, [R1+0x1d0] ;  /* 0x0001d00001057983 */ /* 0x000ee40000100800 */
[----:B------:R-:W-:Y:S02]  /*6830*/  ISETP.NE.AND P0, PT, R6, 0x2, PT ;  /* 0x000000020600780c */ /* 0x000fe40003f05270 */
[----:B------:R0:W-:Y:S01]  /*6840*/  STL [R1+0x1c8], R6 ;  /* 0x0001c80601007387 */ /* 0x0001e20000100800 */
[----:B------:R-:W-:-:S10]  /*6850*/  R2UR UR15, R9 ;  /* 0x00000000090f72ca */ /* 0x000fd400000e0000 */
[----:B0-----:R-:W-:-:S04]  /*6860*/  @!P0 IMAD.MOV.U32 R6, RZ, RZ, RZ ;  /* 0x000000ffff068224 */ /* 0x001fc800078e00ff */
[----:B------:R-:W-:-:S05]  /*6870*/  IMAD R8, R6, 0x1000, R3 ;  /* 0x0000100006087824 */ /* 0x000fca00078e0203 */
[C---:B------:R-:W-:Y:S01]  /*6880*/  R2UR UR14, R8.reuse ;  /* 0x00000000080e72ca */ /* 0x040fe200000e0000 */
[----:B------:R-:W-:Y:S02]  /*6890*/  VIADD R10, R8, 0x80 ;  /* 0x00000080080a7836 */ /* 0x000fe40000000000 */
[----:B------:R-:W-:-:S03]  /*68a0*/  IMAD.MOV.U32 R11, RZ, RZ, 0x40000040 ;  /* 0x40000040ff0b7424 */ /* 0x000fc600078e00ff */
[----:B------:R-:W-:Y:S02]  /*68b0*/  R2UR UR18, R10 ;  /* 0x000000000a1272ca */ /* 0x000fe400000e0000 */
[----:B------:R-:W-:Y:S01]  /*68c0*/  R2UR UR19, R11 ;  /* 0x000000000b1372ca */ /* 0x000fe200000e0000 */
[----:B--2---:R-:W-:-:S06]  /*68d0*/  WARPGROUP.ARRIVE ;  /* 0x00000000000079c5 */ /* 0x004fcc0000000000 */
[----:B------:R-:W-:Y:S01]  /*68e0*/  HGMMA.64x256x16.F32.BF16 R24, gdesc[UR12].tnspB, R24, gsb0 ;  /* 0x43e000000c1879f0 */ /* 0x000fe20008001818 */
[----:B------:R-:W-:Y:S02]  /*68f0*/  VIADD R10, R8, 0x100 ;  /* 0x00000100080a7836 */ /* 0x000fe40000000000 */
[----:B------:R-:W-:-:S03]  /*6900*/  IMAD.MOV.U32 R11, RZ, RZ, 0x40000040 ;  /* 0x40000040ff0b7424 */ /* 0x000fc600078e00ff */
[----:B------:R-:W-:Y:S02]  /*6910*/  R2UR UR6, R10 ;  /* 0x000000000a0672ca */ /* 0x000fe400000e0000 */
[----:B------:R-:W-:Y:S01]  /*6920*/  R2UR UR7, R11 ;  /* 0x000000000b0772ca */ /* 0x000fe200000e0000 */
        /* <DEDUP_REMOVED lines=39> */
[----:B------:R-:W2:Y:S01]  /*6ba0*/  @!P0 LDL R8, [R1+0x1cc] ;  /* 0x0001cc0001088983 */ /* 0x000ea20000100800 */
[----:B------:R-:W-:-:S03]  /*6bb0*/  WARPGROUP.DEPBAR.LE gsb0, 0x0 ;  /* 0x00008000000079c5 */ /* 0x000fc60000010000 */
        /* <DEDUP_REMOVED lines=34> */
[----:B------:R-:W-:Y:S04]  /*6de0*/  @!P0 STL [R1+0x1c8], RZ ;  /* 0x0001c8ff01008387 */ /* 0x000fe80000100800 */
[----:B------:R0:W5:Y:S01]  /*6df0*/  LDL R9, [R1+0x1c8] ;  /* 0x0001c80001097983 */ /* 0x0001620000100800 */
        /* <DEDUP_REMOVED lines=68> */
[----:B------:R-:W2:Y:S04]  /*7240*/  LDL R10, [R1+0x1e0] ;  /* 0x0001e000010a7983 */ /* 0x000ea80000100800 */
[----:B-1----:R-:W2:Y:S04]  /*7250*/  LDL R80, [R1+0x1e4] ;  /* 0x0001e40001507983 */ /* 0x002ea80000100800 */
[----:B------:R-:W2:Y:S04]  /*7260*/  LDL R82, [R1+0x1e8] ;  /* 0x0001e80001527983 */ /* 0x000ea80000100800 */
[----:B----4-:R-:W4:Y:S04]  /*7270*/  LDL R84, [R1+0x1ec] ;  /* 0x0001ec0001547983 */ /* 0x010f280000100800 */
[----:B------:R-:W4:Y:S04]  /*7280*/  LDL R12, [R1+0x1f0] ;  /* 0x0001f000010c7983 */ /* 0x000f280000100800 */
[----:B------:R-:W4:Y:S04]  /*7290*/  LDL R86, [R1+0x1f4] ;  /* 0x0001f40001567983 */ /* 0x000f280000100800 */
[----:B---3--:R-:W3:Y:S04]  /*72a0*/  LDL R88, [R1+0x1f8] ;  /* 0x0001f80001587983 */ /* 0x008ee80000100800 */
[----:B------:R-:W3:Y:S04]  /*72b0*/  LDL R90, [R1+0x1fc] ;  /* 0x0001fc00015a7983 */ /* 0x000ee80000100800 */
[----:B------:R-:W3:Y:S04]  /*72c0*/  LDL R14, [R1+0x200] ;  /* 0x00020000010e7983 */ /* 0x000ee80000100800 */
[----:B0-----:R-:W3:Y:S04]  /*72d0*/  LDL R92, [R1+0x204] ;  /* 0x00020400015c7983 */ /* 0x001ee80000100800 */
[----:B------:R-:W3:Y:S04]  /*72e0*/  LDL R94, [R1+0x208] ;  /* 0x00020800015e7983 */ /* 0x000ee80000100800 */
        /* <DEDUP_REMOVED lines=116> */
[----:B------:R-:W2:Y:S01]  /*7a30*/  LDL R89, [R1+0x3dc] ;  /* 0x0003dc0001597983 */ /* 0x000ea20000100800 */
[----:B------:R-:W-:-:S03]  /*7a40*/  VIADD R6, R5, 0x1 ;  /* 0x0000000105067836 */ /* 0x000fc60000000000 */
[----:B------:R0:W-:Y:S04]  /*7a50*/  STL [R1+0x1e0], R10 ;  /* 0x0001e00a01007387 */ /* 0x0001e80000100800 */
[----:B------:R0:W-:Y:S04]  /*7a60*/  STL [R1+0x1d0], R6 ;  /* 0x0001d00601007387 */ /* 0x0001e80000100800 */
[----:B------:R0:W-:Y:S04]  /*7a70*/  STL [R1+0x1e4], R80 ;  /* 0x0001e45001007387 */ /* 0x0001e80000100800 */
[----:B------:R0:W-:Y:S04]  /*7a80*/  STL [R1+0x1e8], R82 ;  /* 0x0001e85201007387 */ /* 0x0001e80000100800 */
[----:B----4-:R0:W-:Y:S04]  /*7a90*/  STL [R1+0x1ec], R84 ;  /* 0x0001ec5401007387 */ /* 0x0101e80000100800 */
[----:B------:R0:W-:Y:S04]  /*7aa0*/  STL [R1+0x1f0], R12 ;  /* 0x0001f00c01007387 */ /* 0x0001e80000100800 */
[----:B------:R0:W-:Y:S04]  /*7ab0*/  STL [R1+0x1f4], R86 ;  /* 0x0001f45601007387 */ /* 0x0001e80000100800 */
[----:B---3--:R0:W-:Y:S04]  /*7ac0*/  STL [R1+0x1f8], R88 ;  /* 0x0001f85801007387 */ /* 0x0081e80000100800 */
[----:B------:R0:W-:Y:S04]  /*7ad0*/  STL [R1+0x1fc], R90 ;  /* 0x0001fc5a01007387 */ /* 0x0001e80000100800 */
[----:B------:R0:W-:Y:S04]  /*7ae0*/  STL [R1+0x200], R14 ;  /* 0x0002000e01007387 */ /* 0x0001e80000100800 */
[----:B------:R0:W-:Y:S04]  /*7af0*/  STL [R1+0x204], R92 ;  /* 0x0002045c01007387 */ /* 0x0001e80000100800 */
[----:B------:R0:W-:Y:S04]  /*7b00*/  STL [R1+0x208], R94 ;  /* 0x0002085e01007387 */ /* 0x0001e80000100800 */
[----:B--2---:R0:W-:Y:S04]  /*7b10*/  STL [R1+0x20c], R96 ;  /* 0x00020c6001007387 */ /* 0x0041e80000100800 */
        /* <DEDUP_REMOVED lines=116> */
[----:B------:R-:W-:-:S05]  /*8260*/  @!P0 LOP3.LUT R8, R8, 0x1, RZ, 0x3c, !PT ;  /* 0x0000000108088812 */ /* 0x000fca00078e3cff */
[----:B------:R0:W-:Y:S01]  /*8270*/  @!P0 STL [R1+0x1cc], R8 ;  /* 0x0001cc0801008387 */ /* 0x0001e20000100800 */
[----:B------:R-:W-:Y:S06]  /*8280*/  BAR.ARV 0xf, 0x100 ;  /* 0x03c4000000007b1d */ /* 0x000fec0000002000 */
[C---:B------:R-:W-:Y:S01]  /*8290*/  ISETP.GT.AND P0, PT, R4.reuse, R0, PT ;  /* 0x000000000400720c */ /* 0x040fe20003f04270 */
[----:B------:R-:W-:Y:S01]  /*82a0*/  VIADD R4, R4, 0xffffffff ;  /* 0xffffffff04047836 */ /* 0x000fe20000000000 */
[----:B------:R-:W-:Y:S11]  /*82b0*/  @!P1 BRA `(.L_x_5141) ;  /* 0x0000000000049947 */ /* 0x000ff60003800000 */
[----:B------:R-:W-:Y:S01]  /*82c0*/  BPT.TRAP 0x1 ;  /* 0x000000040000795c */ /* 0x000fe20000300000 */
.L_x_5141:
[----:B-----5:R-:W-:-:S05]  /*82d0*/  LEA R9, R9, UR44, 0x3 ;  /* 0x0000002c09097c11 */ /* 0x020fca000f8e18ff */
[----:B0-----:R-:W-:-:S05]  /*82e0*/  VIADD R6, R9, 0x38860 ;  /* 0x0003886009067836 */ /* 0x001fca0000000000 */
[----:B------:R-:W-:-:S04]  /*82f0*/  PRMT R6, R7, 0x654, R6 ;  /* 0x0000065407067816 */ /* 0x000fc80000000006 */
[----:B------:R0:W-:Y:S01]  /*8300*/  SYNCS.ARRIVE.TRANS64.RED.A1T0 RZ, [R6+URZ], RZ ;  /* 0x000000ff06ff79a7 */ /* 0x0001e2000810043f */
[----:B------:R-:W-:Y:S05]  /*8310*/  @P0 BRA `(.L_x_5142) ;  /* 0xffffffc000a40947 */ /* 0x000fea000383ffff */
.L_x_5140:
[----:B------:R-:W2:Y:S04]  /*8320*/  LDL R119, [R1+0x1c8] ;  /* 0x0001c80001777983 */ /* 0x000ea80000100800 */
[----:B------:R-:W3:Y:S04]  /*8330*/  LDL.64 R122, [R1+0x1e0] ;  /* 0x0001e000017a7983 */ /* 0x000ee80000100a00 */
[----:B------:R-:W4:Y:S04]  /*8340*/  LDL.64 R106, [R1+0x290] ;  /* 0x00029000016a7983 */ /* 0x000f280000100a00 */
[----:B------:R-:W5:Y:S04]  /*8350*/  LDL.64 R10, [R1+0x368] ;  /* 0x00036800010a7983 */ /* 0x000f680000100a00 */
        /* <DEDUP_REMOVED lines=60> */
[----:B0-----:R-:W5:Y:S04]  /*8720*/  LDL.64 R6, [R1+0x3d8] ;  /* 0x0003d80001067983 */ /* 0x001f680000100a00 */
[----:B------:R-:W5:Y:S04]  /*8730*/  LDL R3, [R1+0x1d0] ;  /* 0x0001d00001037983 */ /* 0x000f680000100800 */
[----:B------:R-:W5:Y:S01]  /*8740*/  LDL R0, [R1+0x1c8] ;  /* 0x0001c80001007983 */ /* 0x000f620000100800 */
[----:B--2---:R-:W-:-:S05]  /*8750*/  IMAD R118, R119, 0x40, R22 ;  /* 0x0000004077767824 */ /* 0x004fca00078e0216 */
        /* <DEDUP_REMOVED lines=8> */
[C---:B-----5:R-:W-:Y:S01]  /*87e0*/  FMUL.FTZ R125, R118.reuse, R125 ;  /* 0x0000007d767d7220 */ /* 0x060fe20000410000 */
        /* <DEDUP_REMOVED lines=33> */
[C---:B0-----:R-:W-:Y:S01]  /*8a00*/  FMUL.FTZ R11, R106.reuse, R11 ;  /* 0x0000000b6a0b7220 */ /* 0x041fe20000410000 */
[----:B------:R-:W-:Y:S01]  /*8a10*/  FMUL.FTZ R10, R106, R10 ;  /* 0x0000000a6a0a7220 */ /* 0x000fe20000410000 */
[C---:B------:R-:W-:Y:S01]  /*8a20*/  FMUL.FTZ R102, R118.reuse, R102 ;  /* 0x0000006676667220 */ /* 0x040fe20000410000 */
[C---:B------:R-:W-:Y:S01]  /*8a30*/  FMUL.FTZ R101, R118.reuse, R101 ;  /* 0x0000006576657220 */ /* 0x040fe20000410000 */
[C---:B------:R-:W-:Y:S01]  /*8a40*/  FMUL.FTZ R100, R118.reuse, R100 ;  /* 0x0000006476647220 */ /* 0x040fe20000410000 */
[C---:B------:R-:W-:Y:S01]  /*8a50*/  FMUL.FTZ R99, R118.reuse, R99 ;  /* 0x0000006376637220 */ /* 0x040fe20000410000 */
[----:B------:R0:W-:Y:S01]  /*8a60*/  STL.64 [R1+0x368], R10 ;  /* 0x0003680a01007387 */ /* 0x0001e20000100a00 */
        /* <DEDUP_REMOVED lines=85> */
[----:B0-----:R-:W-:-:S02]  /*8fc0*/  VIADD R10, R3, 0x1 ;  /* 0x00000001030a7836 */ /* 0x001fc40000000000 */
[----:B------:R-:W-:Y:S01]  /*8fd0*/  VIADD R0, R0, 0x1 ;  /* 0x0000000100007836 */ /* 0x000fe20000000000 */
[----:B------:R0:W-:Y:S04]  /*8fe0*/  STL.64 [R1+0x1f0], R124 ;  /* 0x0001f07c01007387 */ /* 0x0001e80000100a00 */
        /* <DEDUP_REMOVED lines=61> */
[----:B------:R0:W-:Y:S04]  /*93c0*/  STL [R1+0x1d0], R10 ;  /* 0x0001d00a01007387 */ /* 0x0001e80000100800 */
[----:B------:R0:W-:Y:S01]  /*93d0*/  STL [R1+0x1c8], R0 ;  /* 0x0001c80001007387 */ /* 0x0001e20000100800 */
[----:B------:R-:W-:Y:S06]  /*93e0*/  BAR.ARV 0xf, 0x100 ;  /* 0x03c4000000007b1d */ /* 0x000fec0000002000 */
[----:B------:R-:W-:Y:S01]  /*93f0*/  ISETP.NE.AND P0, PT, R0, 0x2, PT ;  /* 0x000000020000780c */ /* 0x000fe20003f05270 */
[----:B------:R-:W-:Y:S01]  /*9400*/  BSSY B0, `(.L_x_5143) ;  /* 0x0000007000007945 */ /* 0x000fe20003800000 */
[----:B------:R-:W-:-:S11]  /*9410*/  IMAD.MOV.U32 R3, RZ, RZ, 0x1 ;  /* 0x00000001ff037424 */ /* 0x000fd600078e00ff */
[----:B0-----:R-:W-:Y:S05]  /*9420*/  @P0 BRA `(.L_x_5144) ;  /* 0x0000000000100947 */ /* 0x001fea0003800000 */
[----:B------:R-:W2:Y:S04]  /*9430*/  LDL R0, [R1+0x1cc] ;  /* 0x0001cc0001007983 */ /* 0x000ea80000100800 */
[----:B------:R0:W-:Y:S01]  /*9440*/  STL [R1+0x1c8], RZ ;  /* 0x0001c8ff01007387 */ /* 0x0001e20000100800 */
[----:B--2---:R-:W-:-:S05]  /*9450*/  LOP3.LUT R0, R0, 0x1, RZ, 0x3c, !PT ;  /* 0x0000000100007812 */ /* 0x004fca00078e3cff */
[----:B------:R0:W-:Y:S02]  /*9460*/  STL [R1+0x1cc], R0 ;  /* 0x0001cc0001007387 */ /* 0x0001e40000100800 */
.L_x_5144:
[----:B------:R-:W-:Y:S05]  /*9470*/  BSYNC B0 ;  /* 0x0000000000007941 */ /* 0x000fea0003800000 */
.L_x_5143:
[----:B------:R-:W-:Y:S05]  /*9480*/  BRA `(.L_x_5138) ;  /* 0x0000018c00287947 */ /* 0x000fea0003800000 */
.L_x_5131:
[----:B------:R-:W-:Y:S01]  /*9490*/  UIADD3 UR4, UP3, UR38, 0x38860, URZ ;  /* 0x0003886026047890 */ /* 0x000fe2000ff7e03f */
[----:B------:R-:W-:Y:S01]  /*94a0*/  IMAD.MOV.U32 R9, RZ, RZ, R7 ;  /* 0x000000ffff097224 */ /* 0x000fe200078e0007 */
[----:B------:R-:W-:Y:S01]  /*94b0*/  UIADD3 UR7, UP2, UR38, 0x38850, URZ ;  /* 0x0003885026077890 */ /* 0x000fe2000ff5e03f */
[----:B------:R-:W-:Y:S01]  /*94c0*/  IMAD.MOV.U32 R8, RZ, RZ, 0x100 ;  /* 0x00000100ff087424 */ /* 0x000fe200078e00ff */
[----:B------:R-:W-:Y:S01]  /*94d0*/  UIADD3.X UR5, URZ, UR39, URZ, UP3, !UPT ;  /* 0x000000273f057290 */ /* 0x000fe20009ffe43f */
[----:B------:R-:W-:Y:S01]  /*94e0*/  IMAD.U32 R4, RZ, RZ, UR61 ;  /* 0x0000003dff047e24 */ /* 0x000fe2000f8e00ff */
[----:B------:R-:W-:Y:S01]  /*94f0*/  UIADD3 UR10, UP1, UR38, 0x38830, URZ ;  /* 0x00038830260a7890 */ /* 0x000fe2000ff3e03f */
[----:B------:R-:W-:Y:S01]  /*9500*/  IMAD.MOV.U32 R5, RZ, RZ, 0x80 ;  /* 0x00000080ff057424 */ /* 0x000fe200078e00ff */
[----:B------:R-:W-:Y:S01]  /*9510*/  UIADD3 UR9, UP0, UR38, 0x38840, URZ ;  /* 0x0003884026097890 */ /* 0x000fe2000ff1e03f */
[----:B------:R1:W-:Y:S01]  /*9520*/  STL.64 [R1+0x30], R8 ;  /* 0x0000300801007387 */ /* 0x0003e20000100a00 */
[----:B------:R-:W-:Y:S01]  /*9530*/  UIADD3.X UR8, URZ, UR39, URZ, UP2, !UPT ;  /* 0x000000273f087290 */ /* 0x000fe200097fe43f */
[----:B------:R-:W-:Y:S01]  /*9540*/  IMAD.MOV.U32 R6, RZ, RZ, 0x80 ;  /* 0x00000080ff067424 */ /* 0x000fe200078e00ff */
[----:B------:R-:W-:Y:S01]  /*9550*/  ULDC UR11, c[0x0][0x448] ;  /* 0x00011200000b7ab9 */ /* 0x000fe20000000800 */
[----:B0-----:R-:W-:Y:S01]  /*9560*/  IMAD.U32 R0, RZ, RZ, UR7 ;  /* 0x00000007ff007e24 */ /* 0x001fe2000f8e00ff */
[----:B------:R-:W-:Y:S01]  /*9570*/  UIADD3.X UR7, URZ, UR39, URZ, UP0, !UPT ;  /* 0x000000273f077290 */ /* 0x000fe200087fe43f */
[----:B------:R-:W-:Y:S01]  /*9580*/  IMAD.U32 R10, RZ, RZ, UR61 ;  /* 0x0000003dff0a7e24 */ /* 0x000fe2000f8e00ff */
[----:B------:R-:W-:Y:S01]  /*9590*/  UISETP.NE.AND UP4, UPT, UR11, 0x1, UPT ;  /* 0x000000010b00788c */ /* 0x000fe2000bf85270 */
[----:B------:R-:W-:Y:S01]  /*95a0*/  IMAD.MOV.U32 R11, RZ, RZ, 0x80 ;  /* 0x00000080ff0b7424 */ /* 0x000fe200078e00ff */
[----:B------:R0:W-:Y:S01]  /*95b0*/  STL.128 [R1], R4 ;  /* 0x0000000401007387 */ /* 0x0001e20000100c00 */
[----:B------:R-:W-:Y:S01]  /*95c0*/  IMAD.U32 R3, RZ, RZ, UR8 ;  /* 0x00000008ff037e24 */ /* 0x000fe2000f8e00ff */
[----:B------:R-:W-:Y:S01]  /*95d0*/  USHF.L.U32 UR6, UR59, 0x6, URZ ;  /* 0x000000063b067899 */ /* 0x000fe2000800063f */
[----:B-1----:R-:W-:Y:S01]  /*95e0*/  IMAD.U32 R8, RZ, RZ, UR4 ;  /* 0x00000004ff087e24 */ /* 0x002fe2000f8e00ff */
[----:B------:R-:W-:Y:S01]  /*95f0*/  UIADD3.X UR4, URZ, UR39, URZ, UP1, !UPT ;  /* 0x000000273f047290 */ /* 0x000fe20008ffe43f */
[----:B------:R-:W-:Y:S01]  /*9600*/  IMAD.U32 R9, RZ, RZ, UR5 ;  /* 0x00000005ff097e24 */ /* 0x000fe2000f8e00ff */
[----:B------:R1:W-:Y:S01]  /*9610*/  STL.64 [R1+0x28], R10 ;  /* 0x0000280a01007387 */ /* 0x0003e20000100a00 */
[----:B------:R-:W-:Y:S01]  /*9620*/  IMAD.U32 R12, RZ, RZ, UR59 ;  /* 0x0000003bff0c7e24 */ /* 0x000fe2000f8e00ff */
[----:B------:R-:W-:Y:S01]  /*9630*/  ULDC UR45, c[0x0][0x288] ;  /* 0x0000a200002d7ab9 */ /* 0x000fe20000000800 */
[----:B------:R-:W-:Y:S01]  /*9640*/  @UP4 UIADD3 UR8, UR6, 0x3f, URZ ;  /* 0x0000003f06084890 */ /* 0x000fe2000fffe03f */
[----:B------:R2:W-:Y:S01]  /*9650*/  STL [R1+0x10], RZ ;  /* 0x000010ff01007387 */ /* 0x0005e20000100800 */
[----:B------:R-:W-:Y:S01]  /*9660*/  UIADD3 UR40, UR47, 0x1, -UR45 ;  /* 0x000000012f287890 */ /* 0x000fe2000fffe82d */
[----:B------:R-:W-:Y:S01]  /*9670*/  IADD3 R48, P0, R2, 0x28, RZ ;  /* 0x0000002802307810 */ /* 0x000fe20007f1e0ff */
[----:B------:R-:W-:Y:S01]  /*9680*/  UP2UR UR41, UPR, URZ, 0x10 ;  /* 0x000000103f297883 */ /* 0x000fe20008000000 */
[----:B------:R2:W-:Y:S01]  /*9690*/  STL [R1+0x50], R12 ;  /* 0x0000500c01007387 */ /* 0x0005e20000100800 */
[----:B0-----:R-:W-:-:S02]  /*96a0*/  IMAD.MOV.U32 R6, RZ, RZ, R8 ;  /* 0x000000ffff067224 */ /* 0x001fc400078e0008 */
[----:B------:R-:W-:Y:S01]  /*96b0*/  IMAD.MOV.U32 R7, RZ, RZ, R9 ;  /* 0x000000ffff077224 */ /* 0x000fe200078e0009 */
[----:B------:R2:W-:Y:S01]  /*96c0*/  STL [R1+0x38], RZ ;  /* 0x000038ff01007387 */ /* 0x0005e20000100800 */
[----:B------:R-:W-:Y:S02]  /*96d0*/  IMAD.MOV.U32 R4, RZ, RZ, R0 ;  /* 0x000000ffff047224 */ /* 0x000fe400078e0000 */
[----:B------:R-:W-:Y:S02]  /*96e0*/  IMAD.MOV.U32 R5, RZ, RZ, R3 ;  /* 0x000000ffff057224 */ /* 0x000fe400078e0003 */
[----:B------:R-:W-:Y:S01]  /*96f0*/  IMAD.U32 R8, RZ, RZ, UR10 ;  /* 0x0000000aff087e24 */ /* 0x000fe2000f8e00ff */
[----:B------:R-:W-:Y:S01]  /*9700*/  @UP4 ULDC UR10, c[0x0][0x450] ;  /* 0x00011400000a4ab9 */ /* 0x000fe20000000800 */
[----:B------:R-:W-:Y:S01]  /*9710*/  IMAD.U32 R9, RZ, RZ, UR4 ;  /* 0x00000004ff097e24 */ /* 0x000fe2000f8e00ff */
[----:B------:R-:W-:Y:S01]  /*9720*/  ULDC.64 UR4, c[0x0][0xad8] ;  /* 0x0002b60000047ab9 */ /* 0x000fe20000000a00 */
[----:B-1----:R-:W-:Y:S01]  /*9730*/  IMAD.U32 R10, RZ, RZ, UR9 ;  /* 0x00000009ff0a7e24 */ /* 0x002fe2000f8e00ff */
[----:B------:R-:W-:Y:S01]  /*9740*/  UISETP.GE.AND UP0, UPT, UR5, 0x1, UPT ;  /* 0x000000010500788c */ /* 0x000fe2000bf06270 */
[----:B------:R-:W-:Y:S01]  /*9750*/  IMAD.U32 R11, RZ, RZ, UR7 ;  /* 0x00000007ff0b7e24 */ /* 0x000fe2000f8e00ff */
[----:B------:R2:W-:Y:S01]  /*9760*/  STL.128 [R1+0x40], R4 ;  /* 0x0000400401007387 */ /* 0x0005e20000100c00 */
[----:B------:R-:W-:Y:S01]  /*9770*/  @UP4 ULDC UR9, c[0x0][0x44c] ;  /* 0x0001130000094ab9 */ /* 0x000fe20000000800 */
[----:B------:R-:W-:Y:S01]  /*9780*/  UIADD3 UR7, UR6, 0x3f, URZ ;  /* 0x0000003f06077890 */ /* 0x000fe2000fffe03f */
[----:B------:R-:W-:Y:S01]  /*9790*/  IMAD.X R49, RZ, RZ, R18, P0 ;  /* 0x000000ffff317224 */ /* 0x000fe200000e0612 */
[----:B------:R2:W-:Y:S01]  /*97a0*/  STL.64 [R1+0x18], R8 ;  /* 0x0000180801007387 */ /* 0x0005e20000100a00 */
[----:B------:R-:W-:Y:S01]  /*97b0*/  UIMAD.WIDE.U32 UR8, UR8, UR9, URZ ;  /* 0x00000009080872a5 */ /* 0x000fe2000f8e003f */
[----:B------:R-:W-:Y:S01]  /*97c0*/  PLOP3.LUT P1, PT, PT, PT, UP0, 0x40, 0x0 ;  /* 0x000000000000781c */ /* 0x000fe20003f2e808 */
[----:B------:R-:W-:Y:S01]  /*97d0*/  UP2UR UR43, UPR, URZ, 0x1 ;  /* 0x000000013f2b7883 */ /* 0x000fe20008000000 */
[----:B------:R2:W-:Y:S01]  /*97e0*/  STL.64 [R1+0x20], R10 ;  /* 0x0000200a01007387 */ /* 0x0005e20000100a00 */
[----:B------:R-:W-:-:S04]  /*97f0*/  @UP4 USHF.R.U32.HI UR7, URZ, UR10, UR9 ;  /* 0x0000000a3f074299 */ /* 0x000fc80008011609 */
[----:B------:R-:W-:-:S04]  /*9800*/  UIADD3 UR8, UR40, UR7, URZ ;  /* 0x0000000728087290 */ /* 0x000fc8000fffe03f */
[----:B------:R-:W-:Y:S02]  /*9810*/  UIADD3 UR4, UR8, UR4, URZ ;  /* 0x0000000408047290 */ /* 0x000fe4000fffe03f */
[----:B------:R-:W-:Y:S10]  /*9820*/  @P1 BRA `(.L_x_5145) ;  /* 0x0000000000441947 */ /* 0x000ff40003800000 */
        /* <DEDUP_REMOVED lines=10> */
.L_x_5146:
[----:B------:R-:W-:-:S11]  /*98d0*/  UISETP.NE.AND UP0, UPT, UR5, 0x1, UPT ;  /* 0x000000010500788c */ /* 0x000fd6000bf05270 */
[----:B------:R-:W-:Y:S02]  /*98e0*/  @UP0 ULDC.64 UR10, c[0x0][0xae0] ;  /* 0x0002b800000a0ab9 */ /* 0x000fe40000000a00 */
[----:B------:R-:W-:-:S04]  /*98f0*/  UIMAD.WIDE.U32 UR8, UR7, UR10, URZ ;  /* 0x0000000a070872a5 */ /* 0x000fc8000f8e003f */
[----:B------:R-:W-:-:S12]  /*9900*/  @UP0 USHF.R.U32.HI UR7, URZ, UR11, UR9 ;  /* 0x0000000b3f070299 */ /* 0x000fd80008011609 */
.L_x_5147:
[----:B------:R-:W-:-:S04]  /*9910*/  UIMAD UR7, UR7, UR5, UR5 ;  /* 0x00000005070772a4 */ /* 0x000fc8000f8e0205 */
[----:B------:R-:W-:-:S04]  /*9920*/  UISETP.LT.AND UP0, UPT, UR4, UR7, UPT ;  /* 0x000000070400728c */ /* 0x000fc8000bf01270 */
[----:B------:R-:W-:-:S12]  /*9930*/  USEL UR4, UR4, UR7, UP0 ;  /* 0x0000000704047287 */ /* 0x000fd80008000000 */
.L_x_5145:
[----:B------:R-:W-:Y:S02]  /*9940*/  UISETP.NE.AND UP0, UPT, UR41, URZ, UPT ;  /* 0x0000003f2900728c */ /* 0x000fe4000bf05270 */
[----:B------:R-:W-:Y:S02]  /*9950*/  UIADD3 UR10, UR47, 0x3f, URZ ;  /* 0x0000003f2f0a7890 */ /* 0x000fe4000fffe03f */
[----:B------:R-:W-:Y:S02]  /*9960*/  UIADD3 UR4, UR4, 0x3f, URZ ;  /* 0x0000003f04047890 */ /* 0x000fe4000fffe03f */
[----:B------:R-:W-:Y:S02]  /*9970*/  UISETP.GE.AND UP1, UPT, UR5, 0x1, UPT ;  /* 0x000000010500788c */ /* 0x000fe4000bf26270 */
[----:B------:R-:W-:Y:S02]  /*9980*/  USHF.R.S32.HI UR11, URZ, 0x1f, UR10 ;  /* 0x0000001f3f0b7899 */ /* 0x000fe4000801140a */
[----:B------:R-:W-:Y:S01]  /*9990*/  USHF.R.S32.HI UR7, URZ, 0x1f, UR4 ;  /* 0x0000001f3f077899 */ /* 0x000fe20008011404 */
[----:B------:R-:W-:Y:S01]  /*99a0*/  @UP0 ULDC UR8, c[0x0][0x44c] ;  /* 0x0001130000080ab9 */ /* 0x000fe20000000800 */
[----:B------:R-:W-:Y:S01]  /*99b0*/  ULEA.HI UR11, UR11, UR10, URZ, 0x6 ;  /* 0x0000000a0b0b7291 */ /* 0x000fe2000f8f303f */
[----:B------:R-:W-:Y:S01]  /*99c0*/  PLOP3.LUT P0, PT, PT, PT, UP1, 0x40, 0x0 ;  /* 0x000000000000781c */ /* 0x000fe20003f0e818 */
[----:B------:R-:W-:-:S02]  /*99d0*/  UIMAD.WIDE.U32 UR8, UR6, UR8, URZ ;  /* 0x00000008060872a5 */ /* 0x000fc4000f8e003f */
[----:B------:R-:W-:Y:S01]  /*99e0*/  ULEA.HI UR7, UR7, UR4, URZ, 0x6 ;  /* 0x0000000407077291 */ /* 0x000fe2000f8f303f */
[----:B------:R-:W-:Y:S01]  /*99f0*/  @UP0 ULDC UR12, c[0x0][0x450] ;  /* 0x00011400000c0ab9 */ /* 0x000fe20000000800 */
[----:B------:R-:W-:Y:S02]  /*9a00*/  UIADD3 UR45, UR47, -UR45, URZ ;  /* 0x8000002d2f2d7290 */ /* 0x000fe4000fffe03f */
[----:B------:R-:W-:Y:S02]  /*9a10*/  USHF.R.S32.HI UR11, URZ, 0x6, UR11 ;  /* 0x000000063f0b7899 */ /* 0x000fe4000801140b */
        /* <DEDUP_REMOVED lines=19> */
.L_x_5149:
[----:B------:R-:W-:-:S11]  /*9b50*/  UISETP.NE.AND UP0, UPT, UR5, 0x1, UPT ;  /* 0x000000010500788c */ /* 0x000fd6000bf05270 */
[----:B------:R-:W-:Y:S02]  /*9b60*/  @UP0 ULDC.64 UR10, c[0x0][0xae0] ;  /* 0x0002b800000a0ab9 */ /* 0x000fe40000000a00 */
[----:B------:R-:W-:-:S04]  /*9b70*/  UIMAD.WIDE.U32 UR6, UR4, UR10, URZ ;  /* 0x0000000a040672a5 */ /* 0x000fc8000f8e003f */
[----:B------:R-:W-:-:S12]  /*9b80*/  @UP0 USHF.R.U32.HI UR4, URZ, UR11, UR7 ;  /* 0x0000000b3f040299 */ /* 0x000fd80008011607 */
.L_x_5150:
[----:B------:R-:W-:-:S04]  /*9b90*/  UIMAD UR4, UR4, UR5, URZ ;  /* 0x00000005040472a4 */ /* 0x000fc8000f8e023f */
[----:B------:R-:W-:-:S04]  /*9ba0*/  UISETP.LT.AND UP0, UPT, UR8, UR4, UPT ;  /* 0x000000040800728c */ /* 0x000fc8000bf01270 */
[----:B------:R-:W-:-:S12]  /*9bb0*/  USEL UR8, UR8, UR4, !UP0 ;  /* 0x0000000408087287 */ /* 0x000fd8000c000000 */
.L_x_5148:
[----:B------:R-:W-:Y:S01]  /*9bc0*/  USHF.R.S32.HI UR4, URZ, 0x1f, UR8 ;  /* 0x0000001f3f047899 */ /* 0x000fe20008011408 */
[----:B------:R-:W-:-:S03]  /*9bd0*/  PRMT R3, RZ, 0x7610, R3 ;  /* 0x00007610ff037816 */ /* 0x000fc60000000003 */
[----:B------:R-:W-:-:S04]  /*9be0*/  ULEA.HI UR4, UR4, UR8, URZ, 0x6 ;  /* 0x0000000804047291 */ /* 0x000fc8000f8f303f */
[----:B------:R-:W-:-:S04]  /*9bf0*/  USHF.R.S32.HI UR4, URZ, 0x6, UR4 ;  /* 0x000000063f047899 */ /* 0x000fc80008011404 */
[----:B------:R-:W-:-:S04]  /*9c00*/  UISETP.LT.AND UP0, UPT, URZ, UR4, UPT ;  /* 0x000000043f00728c */ /* 0x000fc8000bf01270 */
[----:B------:R-:W-:-:S04]  /*9c10*/  USEL UR42, URZ, UR4, !UP0 ;  /* 0x000000043f2a7287 */ /* 0x000fc8000c000000 */
[----:B------:R-:W-:-:S06]  /*9c20*/  UISETP.GT.AND UP0, UPT, UR46, UR42, UPT ;  /* 0x0000002a2e00728c */ /* 0x000fcc000bf04270 */
[----:B------:R-:W-:-:S13]  /*9c30*/  PLOP3.LUT P0, PT, PT, PT, UP0, 0x80, 0x0 ;  /* 0x000000000000781c */ /* 0x000fda0003f0f008 */
[----:B------:R-:W-:Y:S05]  /*9c40*/  @!P0 BRA `(.L_x_5138) ;  /* 0x0000018400388947 */ /* 0x000fea0003800000 */
[----:B------:R-:W0:Y:S01]  /*9c50*/  SHFL.IDX PT, R0, R194, RZ, 0x1f ;  /* 0x00001fffc2007589 */ /* 0x000e2200000e0000 */
[----:B------:R-:W-:Y:S01]  /*9c60*/  UIADD3 UR6, UR44, 0x26400, URZ ;  /* 0x000264002c067890 */ /* 0x000fe2000fffe03f */
[----:B------:R-:W-:Y:S01]  /*9c70*/  IMAD.MOV.U32 R13, RZ, RZ, 0x40000040 ;  /* 0x40000040ff0d7424 */ /* 0x000fe200078e00ff */
[----:B------:R-:W-:Y:S01]  /*9c80*/  UIADD3 UR4, UR44, 0x20400, URZ ;  /* 0x000204002c047890 */ /* 0x000fe2000fffe03f */
[----:B------:R-:W1:Y:S01]  /*9c90*/  S2R R56, SR_TID.X ;  /* 0x0000000000387919 */ /* 0x000e620000002100 */
[----:B------:R-:W-:Y:S01]  /*9ca0*/  UIADD3 UR8, UR44, 0x400, URZ ;  /* 0x000004002c087890 */ /* 0x000fe2000fffe03f */
[----:B------:R-:W-:Y:S01]  /*9cb0*/  IMAD.MOV.U32 R15, RZ, RZ, 0x40000040 ;  /* 0x40000040ff0f7424 */ /* 0x000fe200078e00ff */
[----:B------:R-:W-:Y:S01]  /*9cc0*/  USHF.R.U32.HI UR6, URZ, 0x4, UR6 ;  /* 0x000000043f067899 */ /* 0x000fe20008011606 */
[----:B--2---:R-:W-:Y:S01]  /*9cd0*/  IMAD.MOV.U32 R7, RZ, RZ, 0x40000040 ;  /* 0x40000040ff077424 */ /* 0x004fe200078e00ff */
[----:B------:R-:W-:Y:S01]  /*9ce0*/  USHF.R.U32.HI UR4, URZ, 0x4, UR4 ;  /* 0x000000043f047899 */ /* 0x000fe20008011604 */
[C---:B------:R-:W-:Y:S01]  /*9cf0*/  IADD3 R42, P5, R2.reuse, 0x88, RZ ;  /* 0x00000088022a7810 */ /* 0x040fe20007fbe0ff */
[----:B------:R-:W-:Y:S01]  /*9d00*/  USHF.R.U32.HI UR7, URZ, 0x4, UR8 ;  /* 0x000000043f077899 */ /* 0x000fe20008011608 */
[----:B------:R-:W-:Y:S01]  /*9d10*/  IMAD.MOV.U32 R8, RZ, RZ, 0x1 ;  /* 0x00000001ff087424 */ /* 0x000fe200078e00ff */
[----:B------:R-:W-:Y:S01]  /*9d20*/  ULOP3.LUT UR6, UR6, 0x3fff, URZ, 0xc0, !UPT ;  /* 0x00003fff06067892 */ /* 0x000fe2000f8ec03f */
[----:B------:R-:W-:Y:S01]  /*9d30*/  IMAD.MOV.U32 R9, RZ, RZ, RZ ;  /* 0x000000ffff097224 */ /* 0x000fe200078e00ff */
[----:B------:R-:W-:Y:S01]  /*9d40*/  ULOP3.LUT UR4, UR4, 0x3fff, URZ, 0xc0, !UPT ;  /* 0x00003fff04047892 */ /* 0x000fe2000f8ec03f */
[----:B------:R-:W-:Y:S01]  /*9d50*/  IMAD.X R55, RZ, RZ, R18, P5 ;  /* 0x000000ffff377224 */ /* 0x000fe200028e0612 */
[----:B------:R-:W-:Y:S01]  /*9d60*/  UIADD3 UR9, UP0, UR38, 0x38400, URZ ;  /* 0x0003840026097890 */ /* 0x000fe2000ff1e03f */
[----:B------:R-:W-:Y:S01]  /*9d70*/  IMAD.MOV.U32 R10, RZ, RZ, 0x1 ;  /* 0x00000001ff0a7424 */ /* 0x000fe200078e00ff */
[----:B------:R-:W-:Y:S01]  /*9d80*/  ULOP3.LUT UR7, UR7, 0x3fff, URZ, 0xc0, !UPT ;  /* 0x00003fff07077892 */ /* 0x000fe2000f8ec03f */
[----:B------:R-:W-:Y:S01]  /*9d90*/  IMAD.MOV.U32 R11, RZ, RZ, RZ ;  /* 0x000000ffff0b7224 */ /* 0x000fe200078e00ff */
[----:B------:R-:W-:Y:S01]  /*9da0*/  ULOP3.LUT UR6, UR6, 0x10000, URZ, 0xfc, !UPT ;  /* 0x0001000006067892 */ /* 0x000fe2000f8efc3f */
[----:B------:R-:W-:Y:S01]  /*9db0*/  IADD3 R46, P1, R2, 0x98, RZ ;  /* 0x00000098022e7810 */ /* 0x000fe20007f3e0ff */
[----:B------:R-:W-:Y:S01]  /*9dc0*/  ULOP3.LUT UR4, UR4, 0x10000, URZ, 0xfc, !UPT ;  /* 0x0001000004047892 */ /* 0x000fe2000f8efc3f */
[C---:B0-----:R-:W-:Y:S01]  /*9dd0*/  LEA.HI R3, R0.reuse, R0, RZ, 0x1 ;  /* 0x0000000000037211 */ /* 0x041fe200078f08ff */
[----:B------:R-:W-:Y:S01]  /*9de0*/  UIADD3.X UR10, URZ, UR39, URZ, UP0, !UPT ;  /* 0x000000273f0a7290 */ /* 0x000fe200087fe43f */
[----:B------:R-:W-:Y:S01]  /*9df0*/  IMAD.U32 R4, RZ, RZ, UR9 ;  /* 0x00000009ff047e24 */ /* 0x000fe2000f8e00ff */
[----:B------:R-:W-:Y:S01]  /*9e00*/  ULOP3.LUT UR7, UR7, 0x10000, URZ, 0xfc, !UPT ;  /* 0x0001000007077892 */ /* 0x000fe2000f8efc3f */
[----:B------:R-:W-:Y:S01]  /*9e10*/  LOP3.LUT R3, R3, 0x6, RZ, 0xc0, !PT ;  /* 0x0000000603037812 */ /* 0x000fe200078ec0ff */
[----:B------:R-:W-:Y:S01]  /*9e20*/  IMAD.U32 R6, RZ, RZ, UR4 ;  /* 0x00000004ff067e24 */ /* 0x000fe2000f8e00ff */
[----:B------:R-:W-:Y:S01]  /*9e30*/  UIADD3 UR4, UR44, 0x36400, URZ ;  /* 0x000364002c047890 */ /* 0x000fe2000fffe03f */
[----:B------:R-:W-:Y:S01]  /*9e40*/  IMAD.U32 R5, RZ, RZ, UR10 ;  /* 0x0000000aff057e24 */ /* 0x000fe2000f8e00ff */
[----:B------:R-:W-:Y:S01]  /*9e50*/  UIADD3 UR5, UR44, 0x22400, URZ ;  /* 0x000224002c057890 */ /* 0x000fe2000fffe03f */
[----:B------:R-:W-:Y:S01]  /*9e60*/  IMAD.IADD R0, R0, 0x1, -R3 ;  /* 0x0000000100007824 */ /* 0x000fe200078e0a03 */
[----:B------:R-:W-:Y:S01]  /*9e70*/  ULOP3.LUT UP0, URZ, UR4, 0x3ff, URZ, 0xc0, !UPT ;  /* 0x000003ff043f7892 */ /* 0x000fe2000f80c03f */
[----:B------:R-:W-:Y:S01]  /*9e80*/  IMAD.U32 R3, RZ, RZ, UR6 ;  /* 0x00000006ff037e24 */ /* 0x000fe2000f8e00ff */
[----:B------:R-:W-:Y:S01]  /*9e90*/  USHF.R.U32.HI UR5, URZ, 0x4, UR5 ;  /* 0x000000043f057899 */ /* 0x000fe20008011605 */
[----:B-1----:R-:W-:Y:S01]  /*9ea0*/  VIADD R12, R56, 0xffffff80 ;  /* 0xffffff80380c7836 */ /* 0x002fe20000000000 */
[----:B------:R-:W-:Y:S01]  /*9eb0*/  LEA R0, R0, UR8, 0xf ;  /* 0x0000000800007c11 */ /* 0x000fe2000f8e78ff */
[----:B------:R-:W-:Y:S01]  /*9ec0*/  IMAD.U32 R14, RZ, RZ, UR7 ;  /* 0x00000007ff0e7e24 */ /* 0x000fe2000f8e00ff */
[----:B------:R-:W-:Y:S01]  /*9ed0*/  STL.64 [R1+0x58], R4 ;  /* 0x0000580401007387 */ /* 0x000fe20000100a00 */
[----:B------:R-:W-:Y:S01]  /*9ee0*/  ULOP3.LUT UR5, UR5, 0x3fff, URZ, 0xc0, !UPT ;  /* 0x00003fff05057892 */ /* 0x000fe2000f8ec03f */
[----:B------:R-:W-:Y:S01]  /*9ef0*/  SHF.R.U32.HI R0, RZ, 0x4, R0 ;  /* 0x00000004ff007819 */ /* 0x000fe20000011600 */
[----:B------:R-:W-:Y:S01]  /*9f00*/  IMAD.X R47, RZ, RZ, R18, P1 ;  /* 0x000000ffff2f7224 */ /* 0x000fe200008e0612 */
[----:B------:R0:W-:Y:S01]  /*9f10*/  STL [R1+0x74], R12 ;  /* 0x0000740c01007387 */ /* 0x0001e20000100800 */
[----:B------:R-:W-:Y:S01]  /*9f20*/  PLOP3.LUT P5, PT, PT, PT, UP0, 0x80, 0x0 ;  /* 0x000000000000781c */ /* 0x000fe20003faf008 */
[----:B------:R-:W-:Y:S01]  /*9f30*/  ULOP3.LUT UR5, UR5, 0x10000, URZ, 0xfc, !UPT ;  /* 0x0001000005057892 */ /* 0x000fe2000f8efc3f */
[----:B------:R-:W-:Y:S01]  /*9f40*/  LOP3.LUT R0, R0, 0x3fff, RZ, 0xc0, !PT ;  /* 0x00003fff00007812 */ /* 0x000fe200078ec0ff */
[----:B------:R-:W-:Y:S01]  /*9f50*/  STL.64 [R1+0x78], R6 ;  /* 0x0000780601007387 */ /* 0x000fe20000100a00 */
[----:B------:R-:W-:-:S02]  /*9f60*/  IADD3 R44, P6, R2, 0x90, RZ ;  /* 0x00000090022c7810 */ /* 0x000fc40007fde0ff */
[----:B------:R-:W-:Y:S01]  /*9f70*/  LOP3.LUT R0, R0, 0x2000000, RZ, 0xfc, !PT ;  /* 0x0200000000007812 */ /* 0x000fe200078efcff */
[----:B------:R1:W-:Y:S01]  /*9f80*/  STL.128 [R1+0x60], R8 ;  /* 0x0000600801007387 */ /* 0x0003e20000100c00 */
[C---:B------:R-:W-:Y:S01]  /*9f90*/  IADD3 R40, P0, R2.reuse, 0x80, RZ ;  /* 0x0000008002287810 */ /* 0x040fe20007f1e0ff */
[----:B0-----:R-:W-:Y:S01]  /*9fa0*/  IMAD.MOV.U32 R12, RZ, RZ, R3 ;  /* 0x000000ffff0c7224 */ /* 0x001fe200078e0003 */
[C---:B------:R-:W-:Y:S01]  /*9fb0*/  IADD3 R35, P4, R2.reuse, 0x78, RZ ;  /* 0x0000007802237810 */ /* 0x040fe20007f9e0ff */
[--C-:B------:R-:W-:Y:S01]  /*9fc0*/  IMAD.X R57, RZ, RZ, R18.reuse, P6 ;  /* 0x000000ffff397224 */ /* 0x100fe200030e0612 */
[C---:B------:R-:W-:Y:S01]  /*9fd0*/  IADD3 R28, P3, R2.reuse, 0x74, RZ ;  /* 0x00000074021c7810 */ /* 0x040fe20007f7e0ff */
[----:B------:R-:W-:Y:S01]  /*9fe0*/  IMAD.MOV.U32 R3, RZ, RZ, R207 ;  /* 0x000000ffff037224 */ /* 0x000fe200078e00cf */
[----:B------:R-:W-:Y:S01]  /*9ff0*/  STL.128 [R1+0x90], R12 ;  /* 0x0000900c01007387 */ /* 0x000fe20000100c00 */
[C---:B------:R-:W-:Y:S01]  /*a000*/  IADD3 R34, P2, R2.reuse, 0x68, RZ ;  /* 0x0000006802227810 */ /* 0x040fe20007f5e0ff */
[--C-:B------:R-:W-:Y:S01]  /*a010*/  IMAD.X R53, RZ, RZ, R18.reuse, P0 ;  /* 0x000000ffff357224 */ /* 0x100fe200000e0612 */
[C---:B------:R-:W-:Y:S01]  /*a020*/  IADD3 R33, P1, R2.reuse, 0x60, RZ ;  /* 0x0000006002217810 */ /* 0x040fe20007f3e0ff */
[--C-:B------:R-:W-:Y:S01]  /*a030*/  IMAD.X R54, RZ, RZ, R18.reuse, P4 ;  /* 0x000000ffff367224 */ /* 0x100fe200020e0612 */
[----:B------:R-:W-:Y:S01]  /*a040*/  IADD3 R24, P6, R2, 0x58, RZ ;  /* 0x0000005802187810 */ /* 0x000fe20007fde0ff */
[----:B------:R-:W-:-:S02]  /*a050*/  IMAD.X R29, RZ, RZ, R18, P3 ;  /* 0x000000ffff1d7224 */ /* 0x000fc400018e0612 */
[----:B------:R-:W-:Y:S02]  /*a060*/  IMAD.X R45, RZ, RZ, R18, P2 ;  /* 0x000000ffff2d7224 */ /* 0x000fe400010e0612 */
[----:B-1----:R-:W-:Y:S02]  /*a070*/  IMAD.U32 R8, RZ, RZ, UR5 ;  /* 0x00000005ff087e24 */ /* 0x002fe4000f8e00ff */
[----:B------:R-:W-:Y:S02]  /*a080*/  IMAD.MOV.U32 R9, RZ, RZ, 0x40000040 ;  /* 0x40000040ff097424 */ /* 0x000fe400078e00ff */
[----:B------:R-:W-:Y:S02]  /*a090*/  IMAD.MOV.U32 R10, RZ, RZ, R0 ;  /* 0x000000ffff0a7224 */ /* 0x000fe400078e0000 */
[----:B------:R-:W-:Y:S02]  /*a0a0*/  IMAD.MOV.U32 R11, RZ, RZ, 0x40000040 ;  /* 0x40000040ff0b7424 */ /* 0x000fe400078e00ff */
[----:B------:R-:W-:-:S02]  /*a0b0*/  IMAD.MOV.U32 R0, RZ, RZ, R206 ;  /* 0x000000ffff007224 */ /* 0x000fc400078e00ce */
[--C-:B------:R-:W-:Y:S01]  /*a0c0*/  IMAD.X R52, RZ, RZ, R18.reuse, P1 ;  /* 0x000000ffff347224 */ /* 0x100fe200008e0612 */
[----:B------:R0:W-:Y:S01]  /*a0d0*/  STL.128 [R1+0x80], R8 ;  /* 0x0000800801007387 */ /* 0x0001e20000100c00 */
[----:B------:R-:W-:Y:S02]  /*a0e0*/  IMAD.X R25, RZ, RZ, R18, P6 ;  /* 0x000000ffff197224 */ /* 0x000fe400030e0612 */
[----:B0-----:R-:W-:Y:S01]  /*a0f0*/  IMAD.MOV.U32 R10, RZ, RZ, R227 ;  /* 0x000000ffff0a7224 */ /* 0x001fe200078e00e3 */
        /* <DEDUP_REMOVED lines=17> */
.L_x_5152:
[----:B------:R-:W2:Y:S02]  /*a210*/  LDL R7, [R1+0x74] ;  /* 0x0000740001077983 */ /* 0x000ea40000100800 */
[----:B--2---:R-:W-:-:S04]  /*a220*/  SHF.R.S32.HI R0, RZ, 0x1f, R7 ;  /* 0x0000001fff007819 */ /* 0x004fc80000011407 */
[CC--:B------:R-:W-:Y:S02]  /*a230*/  LEA.HI R3, R0.reuse, R7.reuse, RZ, 0x4 ;  /* 0x0000000700037211 */ /* 0x0c0fe400078f20ff */
[----:B------:R-:W-:Y:S02]  /*a240*/  LEA.HI R0, R0, R7, RZ, 0x5 ;  /* 0x0000000700007211 */ /* 0x000fe400078f28ff */
[----:B------:R-:W-:Y:S02]  /*a250*/  SHF.R.S32.HI R4, RZ, 0x4, R3 ;  /* 0x00000004ff047819 */ /* 0x000fe40000011403 */
[----:B------:R-:W-:Y:S02]  /*a260*/  SHF.R.S32.HI R0, RZ, 0x5, R0 ;  /* 0x00000005ff007819 */ /* 0x000fe40000011400 */
[C---:B------:R-:W-:Y:S02]  /*a270*/  LEA.HI R5, R3.reuse, R4, RZ, 0x1 ;  /* 0x0000000403057211 */ /* 0x040fe400078f08ff */
[----:B------:R-:W-:-:S02]  /*a280*/  LOP3.LUT R3, R3, 0xfffffff0, RZ, 0xc0, !PT ;  /* 0xfffffff003037812 */ /* 0x000fc400078ec0ff */
[----:B------:R-:W-:-:S03]  /*a290*/  LOP3.LUT R5, R5, 0x1ffffffe, RZ, 0xc0, !PT ;  /* 0x1ffffffe05057812 */ /* 0x000fc600078ec0ff */
[----:B------:R-:W-:Y:S02]  /*a2a0*/  IMAD.IADD R3, R7, 0x1, -R3 ;  /* 0x0000000107037824 */ /* 0x000fe400078e0a03 */
[----:B------:R-:W-:-:S04]  /*a2b0*/  IMAD.IADD R5, R4, 0x1, -R5 ;  /* 0x0000000104057824 */ /* 0x000fc800078e0a05 */
[----:B------:R-:W-:-:S07]  /*a2c0*/  IMAD.SHL.U32 R10, R5, 0x8, RZ ;  /* 0x00000008050a7824 */ /* 0x000fce00078e00ff */
.L_x_5151:
[----:B------:R-:W2:Y:S01]  /*a2d0*/  LDL R43, [R1+0x1d4] ;  /* 0x0001d400012b7983 */ /* 0x000ea20000100800 */
[----:B------:R-:W-:Y:S01]  /*a2e0*/  SHF.R.S32.HI R4, RZ, 0x1f, R3 ;  /* 0x0000001fff047819 */ /* 0x000fe20000011403 */
[----:B------:R-:W0:Y:S01]  /*a2f0*/  LDC.64 R38, c[0x0][0xad0] ;  /* 0x0002b400ff267b82 */ /* 0x000e220000000a00 */
[----:B------:R-:W-:Y:S01]  /*a300*/  IADD3 R7, P0, R2, 0xfc, RZ ;  /* 0x000000fc02077810 */ /* 0x000fe20007f1e0ff */
[----:B------:R1:W-:Y:S01]  /*a310*/  STL.64 [R1+0xc0], R24 ;  /* 0x0000c01801007387 */ /* 0x0003e20000100a00 */
[----:B------:R-:W-:Y:S01]  /*a320*/  LEA.HI R4, R4, R3, RZ, 0x3 ;  /* 0x0000000304047211 */ /* 0x000fe200078f18ff */
[----:B------:R-:W-:Y:S01]  /*a330*/  IMAD.U32 R14, RZ, RZ, UR38 ;  /* 0x00000026ff0e7e24 */ /* 0x000fe2000f8e00ff */
[----:B------:R-:W-:Y:S01]  /*a340*/  IADD3 R30, P3, R2, 0xa0, RZ ;  /* 0x000000a0021e7810 */ /* 0x000fe20007f7e0ff */
[----:B------:R-:W-:Y:S01]  /*a350*/  IMAD.X R8, RZ, RZ, R18, P0 ;  /* 0x000000ffff087224 */ /* 0x000fe200000e0612 */
[C---:B------:R-:W-:Y:S01]  /*a360*/  LOP3.LUT R6, R4.reuse, 0xfffffff8, RZ, 0xc0, !PT ;  /* 0xfffffff804067812 */ /* 0x040fe200078ec0ff */
[----:B------:R-:W-:Y:S01]  /*a370*/  IMAD.SHL.U32 R4, R4, 0x40, RZ ;  /* 0x0000004004047824 */ /* 0x000fe200078e00ff */
[----:B------:R-:W-:Y:S01]  /*a380*/  IADD3 R50, P2, R2, 0xb0, RZ ;  /* 0x000000b002327810 */ /* 0x000fe20007f5e0ff */
[----:B------:R-:W-:Y:S01]  /*a390*/  IMAD.U32 R15, RZ, RZ, UR39 ;  /* 0x00000027ff0f7e24 */ /* 0x000fe2000f8e00ff */
[----:B------:R-:W-:Y:S01]  /*a3a0*/  STL.64 [R1+0xb0], R22 ;  /* 0x0000b01601007387 */ /* 0x000fe20000100a00 */
[----:B------:R-:W-:Y:S01]  /*a3b0*/  IMAD.IADD R3, R3, 0x1, -R6 ;  /* 0x0000000103037824 */ /* 0x000fe200078e0a06 */
[----:B------:R-:W-:Y:S01]  /*a3c0*/  LOP3.LUT R11, R4, 0xfffffe00, RZ, 0xc0, !PT ;  /* 0xfffffe00040b7812 */ /* 0x000fe200078ec0ff */
[----:B-1----:R-:W1:Y:S01]  /*a3d0*/  LDC R24, c[0x0][0x288] ;  /* 0x0000a200ff187b82 */ /* 0x002e620000000800 */
[----:B------:R-:W-:Y:S01]  /*a3e0*/  IADD3 R6, P1, R2, 0x70, RZ ;  /* 0x0000007002067810 */ /* 0x000fe20007f3e0ff */
[C---:B------:R-:W-:Y:S01]  /*a3f0*/  IMAD.SHL.U32 R5, R3.reuse, 0x40, RZ ;  /* 0x0000004003057824 */ /* 0x040fe200078e00ff */
[----:B------:R-:W-:Y:S01]  /*a400*/  LOP3.LUT P0, RZ, R3, 0x2, RZ, 0xc0, !PT ;  /* 0x0000000203ff7812 */ /* 0x000fe2000780c0ff */
[----:B------:R-:W-:Y:S01]  /*a410*/  IMAD R0, R0, 0x400, R11 ;  /* 0x0000040000007824 */ /* 0x000fe200078e020b */
[----:B------:R-:W-:Y:S01]  /*a420*/  STL.U8 [R1+0xc8], RZ ;  /* 0x0000c8ff01007387 */ /* 0x000fe20000100000 */
[----:B------:R-:W-:Y:S01]  /*a430*/  IMAD.X R13, RZ, RZ, R18, P1 ;  /* 0x000000ffff0d7224 */ /* 0x000fe200008e0612 */
[----:B------:R-:W-:Y:S01]  /*a440*/  LOP3.LUT R5, R5, 0x1c0, RZ, 0xc0, !PT ;  /* 0x000001c005057812 */ /* 0x000fe200078ec0ff */
[----:B------:R-:W-:Y:S01]  /*a450*/  IMAD.MOV.U32 R12, RZ, RZ, 0x10 ;  /* 0x00000010ff0c7424 */ /* 0x000fe200078e00ff */
[----:B------:R-:W-:Y:S01]  /*a460*/  LOP3.LUT P1, RZ, R3, 0x4, RZ, 0xc0, !PT ;  /* 0x0000000403ff7812 */ /* 0x000fe2000782c0ff */
[----:B0-----:R-:W-:Y:S01]  /*a470*/  IMAD.MOV.U32 R26, RZ, RZ, R39 ;  /* 0x000000ffff1a7224 */ /* 0x001fe200078e0027 */
[----:B------:R-:W-:Y:S01]  /*a480*/  LOP3.LUT R9, R5, 0x8, R10, 0xf8, !PT ;  /* 0x0000000805097812 */ /* 0x000fe200078ef80a */
[----:B------:R-:W-:Y:S01]  /*a490*/  IMAD.X R31, RZ, RZ, R18, P3 ;  /* 0x000000ffff1f7224 */ /* 0x000fe200018e0612 */
[----:B------:R-:W-:Y:S01]  /*a4a0*/  SHF.R.U32.HI R4, RZ, 0x3, R5 ;  /* 0x00000003ff047819 */ /* 0x000fe20000011605 */
[----:B------:R-:W-:Y:S01]  /*a4b0*/  IMAD.MOV.U32 R5, RZ, RZ, R8 ;  /* 0x000000ffff057224 */ /* 0x000fe200078e0008 */
[----:B------:R-:W0:Y:S01]  /*a4c0*/  LDC.64 R10, c[0x0][0xae0] ;  /* 0x0002b800ff0a7b82 */ /* 0x000e220000000a00 */
[----:B------:R-:W-:Y:S01]  /*a4d0*/  SEL R12, R12, 0xfffffff0, !P0 ;  /* 0xfffffff00c0c7807 */ /* 0x000fe20004000000 */
[----:B------:R-:W-:Y:S01]  /*a4e0*/  IMAD.X R51, RZ, RZ, R18, P2 ;  /* 0x000000ffff337224 */ /* 0x000fe200010e0612 */
[----:B------:R-:W-:Y:S01]  /*a4f0*/  LOP3.LUT R9, R9, R4, RZ, 0x3c, !PT ;  /* 0x0000000409097212 */ /* 0x000fe200078e3cff */
[----:B------:R-:W-:Y:S01]  /*a500*/  IMAD.MOV.U32 R4, RZ, RZ, R7 ;  /* 0x000000ffff047224 */ /* 0x000fe200078e0007 */
[----:B------:R-:W-:Y:S01]  /*a510*/  STL.128 [R1+0x110], R28 ;  /* 0x0001101c01007387 */ /* 0x000fe20000100c00 */
[----:B------:R-:W-:Y:S01]  /*a520*/  IMAD.MOV.U32 R7, RZ, RZ, R13 ;  /* 0x000000ffff077224 */ /* 0x000fe200078e000d */
[----:B------:R-:W-:Y:S01]  /*a530*/  BSSY B0, `(.L_x_5153) ;  /* 0x0000021000007945 */ /* 0x000fe20003800000 */
[----:B------:R-:W-:Y:S01]  /*a540*/  IMAD.IADD R3, R0, 0x1, R9 ;  /* 0x0000000100037824 */ /* 0x000fe200078e0209 */
[----:B------:R-:W-:Y:S01]  /*a550*/  STL.64 [R1+0xb8], R50 ;  /* 0x0000b83201007387 */ /* 0x000fe20000100a00 */
[----:B------:R-:W3:Y:S01]  /*a560*/  LDC.64 R8, c[0x0][0xad8] ;  /* 0x0002b600ff087b82 */ /* 0x000ee20000000a00 */
[----:B------:R-:W-:-:S02]  /*a570*/  IMAD.MOV.U32 R13, RZ, RZ, 0x20 ;  /* 0x00000020ff0d7424 */ /* 0x000fc400078e00ff */
[----:B------:R4:W-:Y:S01]  /*a580*/  STL.128 [R1+0x100], R4 ;  /* 0x0001000401007387 */ /* 0x0009e20000100c00 */
[----:B------:R-:W-:Y:S02]  /*a590*/  IMAD.WIDE.U32 R20, R3, 0x2, R14 ;  /* 0x0000000203147825 */ /* 0x000fe400078e000e */
[----:B------:R-:W-:Y:S01]  /*a5a0*/  SEL R13, R13, 0xffffffe0, !P1 ;  /* 0xffffffe00d0d7807 */ /* 0x000fe20004800000 */
[----:B------:R0:W-:Y:S01]  /*a5b0*/  STL.U8 [R1+0x120], RZ ;  /* 0x000120ff01007387 */ /* 0x0001e20000100000 */
[----:B------:R-:W-:Y:S01]  /*a5c0*/  IMAD.U32 R25, RZ, RZ, UR47 ;  /* 0x0000002fff197e24 */ /* 0x000fe2000f8e00ff */
[----:B------:R-:W-:Y:S01]  /*a5d0*/  IADD3 R20, P0, R20, 0x36400, RZ ;  /* 0x0003640014147810 */ /* 0x000fe20007f1e0ff */
[----:B------:R-:W-:Y:S01]  /*a5e0*/  IMAD.MOV.U32 R36, RZ, RZ, RZ ;  /* 0x000000ffff247224 */ /* 0x000fe200078e00ff */
[----:B------:R0:W-:Y:S01]  /*a5f0*/  STL.64 [R1+0xa0], R12 ;  /* 0x0000a00c01007387 */ /* 0x0001e20000100a00 */
[----:B------:R-:W-:Y:S02]  /*a600*/  VIADD R191, R56, 0xffffff80 ;  /* 0xffffff8038bf7836 */ /* 0x000fe40000000000 */
[----:B------:R-:W-:-:S02]  /*a610*/  IMAD.X R21, RZ, RZ, R21, P0 ;  /* 0x000000ffff157224 */ /* 0x000fc400000e0615 */
[----:B0-----:R-:W-:Y:S01]  /*a620*/  IMAD.MOV.U32 R39, RZ, RZ, R11 ;  /* 0x000000ffff277224 */ /* 0x001fe200078e000b */
[----:B------:R0:W-:Y:S01]  /*a630*/  STL [R1+0xcc], R191 ;  /* 0x0000ccbf01007387 */ /* 0x0001e20000100800 */
[----:B----4-:R-:W4:Y:S01]  /*a640*/  LDC R6, c[0x0][0x450] ;  /* 0x00011400ff067b82 */ /* 0x010f220000000800 */
[----:B------:R-:W-:Y:S02]  /*a650*/  IMAD.MOV.U32 R7, RZ, RZ, R38 ;  /* 0x000000ffff077224 */ /* 0x000fe400078e0026 */
[----:B------:R0:W-:Y:S01]  /*a660*/  STL.64 [R1+0xa8], R20 ;  /* 0x0000a81401007387 */ /* 0x0001e20000100a00 */
[----:B------:R-:W-:Y:S02]  /*a670*/  IMAD.MOV.U32 R38, RZ, RZ, R10 ;  /* 0x000000ffff267224 */ /* 0x000fe400078e000a */
[----:B---3--:R-:W-:Y:S02]  /*a680*/  IMAD.MOV.U32 R27, RZ, RZ, R8 ;  /* 0x000000ffff1b7224 */ /* 0x008fe400078e0008 */
[----:B------:R-:W-:Y:S01]  /*a690*/  IMAD.MOV.U32 R37, RZ, RZ, R9 ;  /* 0x000000ffff257224 */ /* 0x000fe200078e0009 */
[----:B------:R-:W4:Y:S02]  /*a6a0*/  LDC.64 R4, c[0x0][0x448] ;  /* 0x00011200ff047b82 */ /* 0x000f240000000a00 */
[----:B-1----:R0:W-:Y:S04]  /*a6b0*/  STL.128 [R1+0xd0], R24 ;  /* 0x0000d01801007387 */ /* 0x0021e80000100c00 */
[----:B------:R0:W-:Y:S04]  /*a6c0*/  STL.128 [R1+0xe0], R36 ;  /* 0x0000e02401007387 */ /* 0x0001e80000100c00 */
[----:B----4-:R0:W-:Y:S01]  /*a6d0*/  STL.128 [R1+0xf0], R4 ;  /* 0x0000f00401007387 */ /* 0x0101e20000100c00 */
[----:B--2---:R-:W-:-:S04]  /*a6e0*/  LEA.HI R0, R43, R43, RZ, 0x1 ;  /* 0x0000002b2b007211 */ /* 0x004fc800078f08ff */
[----:B------:R-:W-:-:S05]  /*a6f0*/  LOP3.LUT R0, R0, 0xfffffffe, RZ, 0xc0, !PT ;  /* 0xfffffffe00007812 */ /* 0x000fca00078ec0ff */
[----:B------:R-:W-:-:S05]  /*a700*/  IMAD.IADD R0, R43, 0x1, -R0 ;  /* 0x000000012b007824 */ /* 0x000fca00078e0a00 */
[----:B------:R-:W-:-:S04]  /*a710*/  SHF.L.U32 R0, R0, 0x1f, RZ ;  /* 0x0000001f00007819 */ /* 0x000fc800000006ff */
[----:B------:R-:W1:Y:S02]  /*a720*/  SYNCS.PHASECHK.TRANS64.TRYWAIT P0, [UR44+0x38800], R0 ;  /* 0x03880000ff0075a7 */ /* 0x000e64000800016c */
[----:B01----:R-:W-:Y:S05]  /*a730*/  @!P0 BRA `(.L_x_5154) ;  /* 0x000001f800248947 */ /* 0x003fea0003800000 */
.L_x_5339:
[----:B------:R-:W-:Y:S05]  /*a740*/  BSYNC B0 ;  /* 0x0000000000007941 */ /* 0x000fea0003800000 */
.L_x_5153:
[----:B------:R-:W2:Y:S04]  /*a750*/  LDL R30, [R1] ;  /* 0x00000000011e7983 */ /* 0x000ea80000100800 */
[----:B------:R1:W5:Y:S01]  /*a760*/  LDL.64 R20, [R1+0x1c8] ;  /* 0x0001c80001147983 */ /* 0x0003620000100a00 */
[C---:B------:R-:W-:Y:S01]  /*a770*/  IADD3 R26, P0, R2.reuse, 0xc8, RZ ;  /* 0x000000c8021a7810 */ /* 0x040fe20007f1e0ff */
[----:B------:R-:W-:Y:S01]  /*a780*/  IMAD.MOV.U32 R24, RZ, RZ, R33 ;  /* 0x000000ffff187224 */ /* 0x000fe200078e0021 */
[C---:B------:R-:W-:Y:S01]  /*a790*/  IADD3 R4, P1, R2.reuse, 0x100, RZ ;  /* 0x0000010002047810 */ /* 0x040fe20007f3e0ff */
[----:B------:R-:W-:Y:S01]  /*a7a0*/  IMAD.MOV.U32 R25, RZ, RZ, R52 ;  /* 0x000000ffff197224 */ /* 0x000fe200078e0034 */
[----:B------:R-:W-:Y:S01]  /*a7b0*/  STL.64 [R1+0x128], R202 ;  /* 0x000128ca01007387 */ /* 0x000fe20000100a00 */
[----:B------:R-:W-:Y:S01]  /*a7c0*/  IMAD.X R27, RZ, RZ, R18, P0 ;  /* 0x000000ffff1b7224 */ /* 0x000fe200000e0612 */
[----:B0-----:R-:W-:Y:S01]  /*a7d0*/  IADD3 R0, P0, R2, 0x3e0, RZ ;  /* 0x000003e002007810 */ /* 0x001fe20007f1e0ff */
[----:B------:R-:W-:Y:S01]  /*a7e0*/  IMAD.MOV.U32 R12, RZ, RZ, R40 ;  /* 0x000000ffff0c7224 */ /* 0x000fe200078e0028 */
[----:B------:R-:W-:Y:S01]  /*a7f0*/  BSSY B0, `(.L_x_5155) ;  /* 0x0000035000007945 */ /* 0x000fe20003800000 */
[----:B------:R-:W-:Y:S01]  /*a800*/  IMAD.MOV.U32 R13, RZ, RZ, R53 ;  /* 0x000000ffff0d7224 */ /* 0x000fe200078e0035 */
[----:B------:R0:W-:Y:S01]  /*a810*/  STL.128 [R1+0x130], R24 ;  /* 0x0001301801007387 */ /* 0x0001e20000100c00 */
[----:B------:R-:W-:-:S02]  /*a820*/  IMAD.X R3, RZ, RZ, R18, P0 ;  /* 0x000000ffff037224 */ /* 0x000fc400000e0612 */
[----:B------:R-:W-:Y:S01]  /*a830*/  IMAD.X R7, RZ, RZ, R18, P1 ;  /* 0x000000ffff077224 */ /* 0x000fe200008e0612 */
[----:B------:R3:W-:Y:S01]  /*a840*/  STL.128 [R1+0x150], R12 ;  /* 0x0001500c01007387 */ /* 0x0007e20000100c00 */
[----:B------:R-:W-:Y:S01]  /*a850*/  IADD3 R28, P1, R2, 0x120, RZ ;  /* 0x00000120021c7810 */ /* 0x000fe20007f3e0ff */
[----:B------:R-:W-:-:S04]  /*a860*/  IMAD.MOV.U32 R43, RZ, RZ, R55 ;  /* 0x000000ffff2b7224 */ /* 0x000fc800078e0037 */
[----:B------:R-:W-:-:S05]  /*a870*/  IMAD.X R29, RZ, RZ, R18, P1 ;  /* 0x000000ffff1d7224 */ /* 0x000fca00008e0612 */
[----:B------:R-:W-:Y:S01]  /*a880*/  STL.64 [R1+0x1c0], R28 ;  /* 0x0001c01c01007387 */ /* 0x000fe20000100a00 */
[----:B0-----:R-:W-:Y:S02]  /*a890*/  IMAD.MOV.U32 R26, RZ, RZ, R35 ;  /* 0x000000ffff1a7224 */ /* 0x001fe400078e0023 */
[----:B------:R-:W-:Y:S02]  /*a8a0*/  IMAD.MOV.U32 R27, RZ, RZ, R54 ;  /* 0x000000ffff1b7224 */ /* 0x000fe400078e0036 */
[----:B------:R-:W-:Y:S01]  /*a8b0*/  IMAD.MOV.U32 R24, RZ, RZ, R2 ;  /* 0x000000ffff187224 */ /* 0x000fe200078e0002 */
[C---:B---3--:R-:W-:Y:S01]  /*a8c0*/  IADD3 R14, P0, R2.reuse, 0x1e0, RZ ;  /* 0x000001e0020e7810 */ /* 0x048fe20007f1e0ff */
[----:B------:R-:W-:Y:S01]  /*a8d0*/  IMAD.MOV.U32 R25, RZ, RZ, R18 ;  /* 0x000000ffff197224 */ /* 0x000fe200078e0012 */
[----:B------:R-:W-:-:S03]  /*a8e0*/  IADD3 R12, P2, R2, 0x108, RZ ;  /* 0x00000108020c7810 */ /* 0x000fc60007f5e0ff */
[--C-:B------:R-:W-:Y:S01]  /*a8f0*/  IMAD.X R15, RZ, RZ, R18.reuse, P0 ;  /* 0x000000ffff0f7224 */ /* 0x100fe200000e0612 */
[----:B------:R0:W-:Y:S01]  /*a900*/  STL.128 [R1+0x140], R24 ;  /* 0x0001401801007387 */ /* 0x0001e20000100c00 */
[----:B------:R-:W-:Y:S02]  /*a910*/  IMAD.X R13, RZ, RZ, R18, P2 ;  /* 0x000000ffff0d7224 */ /* 0x000fe400010e0612 */
[----:B------:R-:W-:Y:S02]  /*a920*/  IMAD.MOV.U32 R40, RZ, RZ, R14 ;  /* 0x000000ffff287224 */ /* 0x000fe400078e000e */
[----:B0-----:R-:W-:Y:S02]  /*a930*/  IMAD.MOV.U32 R26, RZ, RZ, R48 ;  /* 0x000000ffff1a7224 */ /* 0x001fe400078e0030 */
[----:B------:R-:W-:Y:S02]  /*a940*/  IMAD.MOV.U32 R27, RZ, RZ, R49 ;  /* 0x000000ffff1b7224 */ /* 0x000fe400078e0031 */
[----:B------:R-:W-:-:S02]  /*a950*/  IMAD.MOV.U32 R24, RZ, RZ, R204 ;  /* 0x000000ffff187224 */ /* 0x000fc400078e00cc */
[----:B------:R-:W-:-:S05]  /*a960*/  IMAD.MOV.U32 R25, RZ, RZ, R199 ;  /* 0x000000ffff197224 */ /* 0x000fca00078e00c7 */
[----:B------:R0:W-:Y:S02]  /*a970*/  STL.128 [R1+0x160], R24 ;  /* 0x0001601801007387 */ /* 0x0001e40000100c00 */
[----:B0-----:R-:W-:Y:S02]  /*a980*/  IMAD.MOV.U32 R24, RZ, RZ, R34 ;  /* 0x000000ffff187224 */ /* 0x001fe400078e0022 */
[----:B------:R-:W-:Y:S02]  /*a990*/  IMAD.MOV.U32 R25, RZ, RZ, R45 ;  /* 0x000000ffff197224 */ /* 0x000fe400078e002d */
[----:B------:R-:W-:Y:S02]  /*a9a0*/  IMAD.MOV.U32 R26, RZ, RZ, R44 ;  /* 0x000000ffff1a7224 */ /* 0x000fe400078e002c */
[----:B------:R-:W-:-:S05]  /*a9b0*/  IMAD.MOV.U32 R27, RZ, RZ, R57 ;  /* 0x000000ffff1b7224 */ /* 0x000fca00078e0039 */
[----:B------:R0:W-:Y:S02]  /*a9c0*/  STL.128 [R1+0x170], R24 ;  /* 0x0001701801007387 */ /* 0x0001e40000100c00 */
[----:B0-----:R-:W-:Y:S02]  /*a9d0*/  IMAD.MOV.U32 R24, RZ, RZ, R46 ;  /* 0x000000ffff187224 */ /* 0x001fe400078e002e */
[----:B------:R-:W-:Y:S02]  /*a9e0*/  IMAD.MOV.U32 R25, RZ, RZ, R47 ;  /* 0x000000ffff197224 */ /* 0x000fe400078e002f */
[----:B------:R-:W-:Y:S01]  /*a9f0*/  IMAD.MOV.U32 R26, RZ, RZ, R0 ;  /* 0x000000ffff1a7224 */ /* 0x000fe200078e0000 */
[----:B------:R-:W-:Y:S01]  /*aa00*/  IADD3 R0, P3, R2, 0xb8, RZ ;  /* 0x000000b802007810 */ /* 0x000fe20007f7e0ff */
[----:B------:R-:W-:-:S04]  /*aa10*/  IMAD.MOV.U32 R27, RZ, RZ, R3 ;  /* 0x000000ffff1b7224 */ /* 0x000fc800078e0003 */
[----:B------:R-:W-:Y:S01]  /*aa20*/  IMAD.X R3, RZ, RZ, R18, P3 ;  /* 0x000000ffff037224 */ /* 0x000fe200018e0612 */
[----:B------:R0:W-:Y:S02]  /*aa30*/  STL.128 [R1+0x180], R24 ;  /* 0x0001801801007387 */ /* 0x0001e40000100c00 */
[----:B0-----:R-:W-:Y:S02]  /*aa40*/  IMAD.MOV.U32 R26, RZ, RZ, R32 ;  /* 0x000000ffff1a7224 */ /* 0x001fe400078e0020 */
[----:B------:R-:W-:Y:S02]  /*aa50*/  IMAD.MOV.U32 R27, RZ, RZ, R41 ;  /* 0x000000ffff1b7224 */ /* 0x000fe400078e0029 */
[----:B------:R-:W-:Y:S02]  /*aa60*/  IMAD.MOV.U32 R24, RZ, RZ, R4 ;  /* 0x000000ffff187224 */ /* 0x000fe400078e0004 */
[----:B------:R-:W-:Y:S02]  /*aa70*/  IMAD.MOV.U32 R25, RZ, RZ, R7 ;  /* 0x000000ffff197224 */ /* 0x000fe400078e0007 */
[----:B------:R-:W-:-:S03]  /*aa80*/  IMAD.MOV.U32 R41, RZ, RZ, R15 ;  /* 0x000000ffff297224 */ /* 0x000fc600078e000f */
[----:B------:R0:W-:Y:S04]  /*aa90*/  STL.128 [R1+0x190], R24 ;  /* 0x0001901801007387 */ /* 0x0001e80000100c00 */
[----:B------:R1:W-:Y:S01]  /*aaa0*/  STL.128 [R1+0x1b0], R40 ;  /* 0x0001b02801007387 */ /* 0x0003e20000100c00 */
[----:B0-----:R-:W-:Y:S02]  /*aab0*/  IMAD.MOV.U32 R24, RZ, RZ, R0 ;  /* 0x000000ffff187224 */ /* 0x001fe400078e0000 */
[----:B------:R-:W-:Y:S02]  /*aac0*/  IMAD.MOV.U32 R25, RZ, RZ, R3 ;  /* 0x000000ffff197224 */ /* 0x000fe400078e0003 */
[----:B------:R-:W-:Y:S02]  /*aad0*/  IMAD.MOV.U32 R26, RZ, RZ, R12 ;  /* 0x000000ffff1a7224 */ /* 0x000fe400078e000c */
[----:B------:R-:W-:-:S05]  /*aae0*/  IMAD.MOV.U32 R27, RZ, RZ, R13 ;  /* 0x000000ffff1b7224 */ /* 0x000fca00078e000d */
[----:B------:R1:W-:Y:S01]  /*aaf0*/  STL.128 [R1+0x1a0], R24 ;  /* 0x0001a01801007387 */ /* 0x0003e20000100c00 */
[----:B--2---:R-:W-:-:S04]  /*ab00*/  LOP3.LUT R0, R30, 0x1, RZ, 0xfc, !PT ;  /* 0x000000011e007812 */ /* 0x004fc800078efcff */
[----:B------:R-:W-:-:S13]  /*ab10*/  ISETP.NE.AND P1, PT, R0, 0x3, PT ;  /* 0x000000030000780c */ /* 0x000fda0003f25270 */
[----:B-1----:R-:W-:Y:S05]  /*ab20*/  @!P1 BRA `(.L_x_5156) ;  /* 0x0000000000049947 */ /* 0x002fea0003800000 */
[----:B------:R-:W-:Y:S01]  /*ab30*/  BPT.TRAP 0x1 ;  /* 0x000000040000795c */ /* 0x000fe20000300000 */
.L_x_5156:
[----:B------:R-:W-:Y:S05]  /*ab40*/  BSYNC B0 ;  /* 0x0000000000007941 */ /* 0x000fea0003800000 */
.L_x_5155:
[----:B------:R-:W2:Y:S01]  /*ab50*/  LDL.64 R12, [R1+0x18] ;  /* 0x00001800010c7983 */ /* 0x000ea20000100a00 */
[----:B-----5:R-:W-:Y:S01]  /*ab60*/  SHF.L.U32 R21, R21, 0x1f, RZ ;  /* 0x0000001f15157819 */ /* 0x020fe200000006ff */
[----:B------:R-:W-:Y:S01]  /*ab70*/  BSSY B0, `(.L_x_5157) ;  /* 0x0000006000007945 */ /* 0x000fe20003800000 */
[----:B--2---:R-:W-:-:S05]  /*ab80*/  MOV R3, R12 ;  /* 0x0000000c00037202 */ /* 0x004fca0000000f00 */
[----:B------:R-:W-:-:S04]  /*ab90*/  IMAD R20, R20, 0x8, R3 ;  /* 0x0000000814147824 */ /* 0x000fc800078e0203 */
[----:B------:R0:W1:Y:S01]  /*aba0*/  SYNCS.PHASECHK.TRANS64.TRYWAIT P0, [R20+URZ], R21 ;  /* 0x00000015140075a7 */ /* 0x000062000800017f */
[----:B------:R-:W-:Y:S05]  /*abb0*/  @!P1 BRA `(.L_x_5158) ;  /* 0x0000000000049947 */ /* 0x000fea0003800000 */
[----:B------:R-:W-:Y:S01]  /*abc0*/  BPT.TRAP 0x1 ;  /* 0x000000040000795c */ /* 0x000fe20000300000 */
.L_x_5158:
[----:B------:R-:W-:Y:S05]  /*abd0*/  BSYNC B0 ;  /* 0x0000000000007941 */ /* 0x000fea0003800000 */
.L_x_5157:
[----:B------:R-:W-:Y:S04]  /*abe0*/  BSSY B0, `(.L_x_5159) ;  /* 0x0000004000007945 */ /* 0x000fe80003800000 */
[----:B-1----:R-:W-:Y:S05]  /*abf0*/  @P0 BRA `(.L_x_5160) ;  /* 0x0000000000080947 */ /* 0x002fea0003800000 */
[----:B------:R-:W1:Y:S02]  /*ac00*/  SYNCS.PHASECHK.TRANS64.TRYWAIT P0, [R20+URZ], R21 ;  /* 0x00000015140075a7 */ /* 0x000e64000800017f */
[----:B-1----:R-:W-:Y:S05]  /*ac10*/  @!P0 BRA `(.L_x_5161) ;  /* 0x000001f400048947 */ /* 0x002fea0003800000 */
.L_x_5160:
[----:B------:R-:W-:Y:S05]  /*ac20*/  BSYNC B0 ;  /* 0x0000000000007941 */ /* 0x000fea0003800000 */
.L_x_5159:
[----:B------:R-:W2:Y:S04]  /*ac30*/  LDL R7, [R1+0x1c8] ;  /* 0x0001c80001077983 */ /* 0x000ea80000100800 */
[----:B------:R-:W2:Y:S01]  /*ac40*/  LDL.64 R12, [R1+0x80] ;  /* 0x00008000010c7983 */ /* 0x000ea20000100a00 */
[----:B------:R-:W-:Y:S05]  /*ac50*/  WARPSYNC.ALL ;  /* 0x0000000000007948 */ /* 0x000fea0003800000 */
[----:B01----:R-:W3:Y:S04]  /*ac60*/  LDL.64 R20, [R1+0x78] ;  /* 0x0000780001147983 */ /* 0x003ee80000100a00 */
[----:B------:R-:W4:Y:S04]  /*ac70*/  LDL.64 R14, [R1+0x78] ;  /* 0x00007800010e7983 */ /* 0x000f280000100a00 */
[----:B------:R-:W5:Y:S04]  /*ac80*/  LDL.64 R56, [R1+0x78] ;  /* 0x0000780001387983 */ /* 0x000f680000100a00 */
[----:B------:R-:W5:Y:S01]  /*ac90*/  LDL.64 R58, [R1+0x78] ;  /* 0x00007800013a7983 */ /* 0x000f620000100a00 */
[----:B--2---:R-:W-:Y:S01]  /*aca0*/  IMAD R12, R7, 0x200, R12 ;  /* 0x00000200070c7824 */ /* 0x004fe200078e020c */
[----:B------:R-:W-:-:S02]  /*acb0*/  R2UR UR7, R13 ;  /* 0x000000000d0772ca */ /* 0x000fc400000e0000 */
[----:B------:R-:W2:Y:S01]  /*acc0*/  LDL R3, [R1+0x1d4] ;  /* 0x0001d40001037983 */ /* 0x000ea20000100800 */
[----:B------:R-:W-:Y:S01]  /*acd0*/  WARPGROUP.ARRIVE ;  /* 0x00000000000079c5 */ /* 0x000fe20000000000 */
[----:B------:R-:W-:Y:S01]  /*ace0*/  R2UR UR6, R12 ;  /* 0x000000000c0672ca */ /* 0x000fe200000e0000 */
[----:B------:R-:W-:Y:S01]  /*acf0*/  BSSY B0, `(.L_x_5162) ;  /* 0x000002e000007945 */ /* 0x000fe20003800000 */
[----:B------:R0:W-:Y:S01]  /*ad00*/  STL [R1+0x60], RZ ;  /* 0x000060ff01007387 */ /* 0x0001e20000100800 */
[----:B---3--:R-:W-:Y:S01]  /*ad10*/  R2UR UR4, R20 ;  /* 0x00000000140472ca */ /* 0x008fe200000e0000 */
[----:B------:R-:W-:Y:S01]  /*ad20*/  VIADD R20, R12, 0x2 ;  /* 0x000000020c147836 */ /* 0x000fe20000000000 */
[----:B------:R-:W-:Y:S01]  /*ad30*/  R2UR UR5, R21 ;  /* 0x00000000150572ca */ /* 0x000fe200000e0000 */
[----:B------:R-:W-:Y:S02]  /*ad40*/  IMAD.MOV.U32 R21, RZ, RZ, R13 ;  /* 0x000000ffff157224 */ /* 0x000fe400078e000d */
[----:B----4-:R-:W-:-:S02]  /*ad50*/  VIADD R14, R14, 0x2 ;  /* 0x000000020e0e7836 */ /* 0x010fc40000000000 */
[----:B-----5:R-:W-:Y:S02]  /*ad60*/  VIADD R56, R56, 0x4 ;  /* 0x0000000438387836 */ /* 0x020fe40000000000 */
[----:B------:R-:W-:-:S06]  /*ad70*/  VIADD R58, R58, 0x6 ;  /* 0x000000063a3a7836 */ /* 0x000fcc0000000000 */
[----:B------:R-:W-:Y:S01]  /*ad80*/  HGMMA.64x64x16.F32.BF16 R24, gdesc[UR4], RZ, !UPT, gsb0 ;  /* 0x00e00000041879f0 */ /* 0x000fe2000c0018ff */
[----:B------:R-:W-:Y:S02]  /*ad90*/  R2UR UR6, R20 ;  /* 0x00000000140672ca */ /* 0x000fe400000e0000 */
[----:B------:R-:W-:Y:S02]  /*ada0*/  R2UR UR7, R21 ;  /* 0x00000000150772ca */ /* 0x000fe400000e0000 */
[----:B------:R-:W-:Y:S01]  /*adb0*/  R2UR UR4, R14 ;  /* 0x000000000e0472ca */ /* 0x000fe200000e0000 */
[C---:B------:R-:W-:Y:S01]  /*adc0*/  VIADD R14, R12.reuse, 0x4 ;  /* 0x000000040c0e7836 */ /* 0x040fe20000000000 */
[----:B------:R-:W-:Y:S01]  /*add0*/  R2UR UR5, R15 ;  /* 0x000000000f0572ca */ /* 0x000fe200000e0000 */
[----:B------:R-:W-:Y:S01]  /*ade0*/  IMAD.MOV.U32 R15, RZ, RZ, R13 ;  /* 0x000000ffff0f7224 */ /* 0x000fe200078e000d */
[----:B--2---:R-:W-:Y:S01]  /*adf0*/  LEA.HI R0, R3, R3, RZ, 0x1 ;  /* 0x0000000303007211 */ /* 0x004fe200078f08ff */
[----:B------:R-:W-:-:S03]  /*ae00*/  VIADD R12, R12, 0x6 ;  /* 0x000000060c0c7836 */ /* 0x000fc60000000000 */
[----:B------:R-:W-:Y:S01]  /*ae10*/  LOP3.LUT R4, R0, 0xfffffffe, RZ, 0xc0, !PT ;  /* 0xfffffffe00047812 */ /* 0x000fe200078ec0ff */
[----:B------:R-:W-:-:S04]  /*ae20*/  IMAD.MOV.U32 R0, RZ, RZ, 0x1 ;  /* 0x00000001ff007424 */ /* 0x000fc800078e00ff */
[----:B------:R-:W-:Y:S01]  /*ae30*/  IMAD.IADD R3, R3, 0x1, -R4 ;  /* 0x0000000103037824 */ /* 0x000fe200078e0a04 */
[----:B------:R0:W-:Y:S04]  /*ae40*/  STL [R1+0x60], R0 ;  /* 0x0000600001007387 */ /* 0x0001e80000100800 */
[----:B------:R-:W-:Y:S01]  /*ae50*/  SHF.L.U32 R3, R3, 0x1f, RZ ;  /* 0x0000001f03037819 */ /* 0x000fe200000006ff */
[----:B------:R0:W-:Y:S04]  /*ae60*/  STL [R1+0x60], R0 ;  /* 0x0000600001007387 */ /* 0x0001e80000100800 */
[----:B------:R0:W-:Y:S04]  /*ae70*/  STL [R1+0x60], R0 ;  /* 0x0000600001007387 */ /* 0x0001e80000100800 */
[----:B------:R0:W-:Y:S01]  /*ae80*/  STL [R1+0x60], R0 ;  /* 0x0000600001007387 */ /* 0x0001e20000100800 */
[----:B------:R-:W-:-:S02]  /*ae90*/  WARPGROUP.DEPBAR.LE gsb0, 0x0 ;  /* 0x00008000000079c5 */ /* 0x000fc40000010000 */
[----:B------:R-:W-:-:S06]  /*aea0*/  WARPGROUP.ARRIVE ;  /* 0x00000000000079c5 */ /* 0x000fcc0000000000 */
        /* <DEDUP_REMOVED lines=16> */
[----:B------:R-:W1:Y:S02]  /*afb0*/  SYNCS.PHASECHK.TRANS64.TRYWAIT P0, [UR44+0x38810], R3 ;  /* 0x03881003ff0075a7 */ /* 0x000e64000800016c */
[----:B01----:R-:W-:Y:S05]  /*afc0*/  @!P0 BRA `(.L_x_5163) ;  /* 0x000001f0002c8947 */ /* 0x003fea0003800000 */
.L_x_5340:
[----:B------:R-:W-:Y:S05]  /*afd0*/  BSYNC B0 ;  /* 0x0000000000007941 */ /* 0x000fea0003800000 */
.L_x_5162:
[----:B0-----:R-:W2:Y:S04]  /*afe0*/  LDL R3, [R1+0x28] ;  /* 0x0000280001037983 */ /* 0x001ea80000100800 */
[----:B------:R0:W5:Y:S01]  /*aff0*/  LDL.64 R12, [R1+0x1c8] ;  /* 0x0001c800010c7983 */ /* 0x0001620000100a00 */
[----:B------:R-:W-:Y:S01]  /*b000*/  BSSY B0, `(.L_x_5164) ;  /* 0x0000005000007945 */ /* 0x000fe20003800000 */
[----:B--2---:R-:W-:-:S04]  /*b010*/  LOP3.LUT R3, R3, 0x1, RZ, 0xfc, !PT ;  /* 0x0000000103037812 */ /* 0x004fc800078efcff */
[----:B------:R-:W-:-:S13]  /*b020*/  ISETP.NE.AND P1, PT, R3, 0x3, PT ;  /* 0x000000030300780c */ /* 0x000fda0003f25270 */
[----:B0-----:R-:W-:Y:S05]  /*b030*/  @!P1 BRA `(.L_x_5165) ;  /* 0x0000000000049947 */ /* 0x001fea0003800000 */
[----:B------:R-:W-:Y:S01]  /*b040*/  BPT.TRAP 0x1 ;  /* 0x000000040000795c */ /* 0x000fe20000300000 */
.L_x_5165:
[----:B------:R-:W-:Y:S05]  /*b050*/  BSYNC B0 ;  /* 0x0000000000007941 */ /* 0x000fea0003800000 */
.L_x_5164:
        /* <DEDUP_REMOVED lines=8> */
.L_x_5167:
[----:B------:R-:W-:Y:S05]  /*b0e0*/  BSYNC B0 ;  /* 0x0000000000007941 */ /* 0x000fea0003800000 */
.L_x_5166:
[----:B------:R-:W-:Y:S04]  /*b0f0*/  BSSY B0, `(.L_x_5168) ;  /* 0x0000004000007945 */ /* 0x000fe80003800000 */
[----:B-1----:R-:W-:Y:S05]  /*b100*/  @P0 BRA `(.L_x_5169) ;  /* 0x0000000000080947 */ /* 0x002fea0003800000 */
[----:B------:R-:W1:Y:S02]  /*b110*/  SYNCS.PHASECHK.TRANS64.TRYWAIT P0, [R12+URZ], R13 ;  /* 0x0000000d0c0075a7 */ /* 0x000e64000800017f */
[----:B-1----:R-:W-:Y:S05]  /*b120*/  @!P0 BRA `(.L_x_5170) ;  /* 0x000001ec00ec8947 */ /* 0x002fea0003800000 */
.L_x_5169:
[----:B------:R-:W-:Y:S05]  /*b130*/  BSYNC B0 ;  /* 0x0000000000007941 */ /* 0x000fea0003800000 */
.L_x_5168:
[----:B------:R-:W2:Y:S04]  /*b140*/  LDL R4, [R1+0x68] ;  /* 0x0000680001047983 */ /* 0x000ea80000100800 */
[----:B------:R-:W3:Y:S04]  /*b150*/  LDL R3, [R1+0x1c8] ;  /* 0x0001c80001037983 */ /* 0x000ee80000100800 */
[----:B01----:R-:W3:Y:S04]  /*b160*/  LDL.64 R12, [R1+0x98] ;  /* 0x00009800010c7983 */ /* 0x003ee80000100a00 */
[----:B------:R-:W4:Y:S04]  /*b170*/  LDL.64 R14, [R1+0x90] ;  /* 0x00009000010e7983 */ /* 0x000f280000100a00 */
[----:B------:R-:W4:Y:S04]  /*b180*/  LDL.64 R20, [R1+0x90] ;  /* 0x0000900001147983 */ /* 0x000f280000100a00 */
[----:B------:R-:W4:Y:S04]  /*b190*/  LDL.64 R56, [R1+0x90] ;  /* 0x0000900001387983 */ /* 0x000f280000100a00 */
[----:B------:R-:W4:Y:S01]  /*b1a0*/  LDL.64 R58, [R1+0x90] ;  /* 0x00009000013a7983 */ /* 0x000f220000100a00 */
[----:B------:R-:W-:Y:S05]  /*b1b0*/  WARPSYNC.ALL ;  /* 0x0000000000007948 */ /* 0x000fea0003800000 */
[----:B------:R-:W-:Y:S01]  /*b1c0*/  WARPGROUP.ARRIVE ;  /* 0x00000000000079c5 */ /* 0x000fe20000000000 */
[----:B------:R-:W4:Y:S04]  /*b1d0*/  LDL.64 R60, [R1+0x90] ;  /* 0x00009000013c7983 */ /* 0x000f280000100a00 */
[----:B------:R-:W4:Y:S01]  /*b1e0*/  LDL.64 R62, [R1+0x90] ;  /* 0x00009000013e7983 */ /* 0x000f220000100a00 */
[----:B------:R-:W0:Y:S03]  /*b1f0*/  S2R R7, SR_TID.X ;  /* 0x0000000000077919 */ /* 0x000e260000002100 */
[----:B------:R-:W4:Y:S04]  /*b200*/  LDL.64 R64, [R1+0x90] ;  /* 0x0000900001407983 */ /* 0x000f280000100a00 */
[----:B------:R-:W4:Y:S04]  /*b210*/  LDL.64 R66, [R1+0x90] ;  /* 0x0000900001427983 */ /* 0x000f280000100a00 */
[----:B------:R-:W4:Y:S01]  /*b220*/  LDL.64 R68, [R1+0x90] ;  /* 0x0000900001447983 */ /* 0x000f220000100a00 */
[----:B--2---:R-:W-:Y:S01]  /*b230*/  ISETP.NE.U32.AND P0, PT, R4, RZ, PT ;  /* 0x000000ff0400720c */ /* 0x004fe20003f05070 */
[----:B---3--:R-:W-:Y:S01]  /*b240*/  IMAD R12, R3, 0x1000, R12 ;  /* 0x00001000030c7824 */ /* 0x008fe200078e020c */
[----:B------:R-:W-:-:S02]  /*b250*/  R2UR UR7, R13 ;  /* 0x000000000d0772ca */ /* 0x000fc400000e0000 */
[----:B----4-:R-:W-:Y:S02]  /*b260*/  R2UR UR4, R14 ;  /* 0x000000000e0472ca */ /* 0x010fe400000e0000 */
[----:B------:R-:W-:Y:S02]  /*b270*/  R2UR UR6, R12 ;  /* 0x000000000c0672ca */ /* 0x000fe400000e0000 */
[----:B------:R-:W-:-:S05]  /*b280*/  R2UR UR5, R15 ;  /* 0x000000000f0572ca */ /* 0x000fca00000e0000 */
[----:B------:R-:W-:-:S08]  /*b290*/  VOTEU.ANY UP0, P0 ;  /* 0x00000000003f7886 */ /* 0x000fd00000000100 */
[----:B------:R-:W-:Y:S01]  /*b2a0*/  HGMMA.64x64x16.F32.BF16 R24, gdesc[UR4], R24, UP0, gsb0 ;  /* 0x00e00000041879f0 */ /* 0x000fe2000b801818 */
[----:B------:R-:W-:Y:S02]  /*b2b0*/  VIADD R20, R20, 0x2 ;  /* 0x0000000214147836 */ /* 0x000fe40000000000 */
[----:B------:R-:W-:Y:S02]  /*b2c0*/  VIADD R14, R12, 0x2 ;  /* 0x000000020c0e7836 */ /* 0x000fe40000000000 */
[----:B------:R-:W-:Y:S01]  /*b2d0*/  IMAD.MOV.U32 R15, RZ, RZ, R13 ;  /* 0x000000ffff0f7224 */ /* 0x000fe200078e000d */
[----:B------:R-:W-:Y:S02]  /*b2e0*/  R2UR UR4, R20 ;  /* 0x00000000140472ca */ /* 0x000fe400000e0000 */
[----:B------:R-:W-:Y:S02]  /*b2f0*/  R2UR UR6, R14 ;  /* 0x000000000e0672ca */ /* 0x000fe400000e0000 */
[----:B------:R-:W-:-:S02]  /*b300*/  R2UR UR7, R15 ;  /* 0x000000000f0772ca */ /* 0x000fc400000e0000 */
[----:B------:R-:W-:Y:S01]  /*b310*/  R2UR UR5, R21 ;  /* 0x00000000150572ca */ /* 0x000fe200000e0000 */
[----:B------:R-:W-:Y:S02]  /*b320*/  WARPGROUP.DEPBAR.LE gsb0, 0x0 ;  /* 0x00008000000079c5 */ /* 0x000fe40000010000 */
[----:B------:R-:W-:Y:S01]  /*b330*/  WARPGROUP.ARRIVE ;  /* 0x00000000000079c5 */ /* 0x000fe20000000000 */
[----:B------:R-:W-:Y:S01]  /*b340*/  VIADD R56, R56, 0x4 ;  /* 0x0000000438387836 */ /* 0x000fe20000000000 */
[----:B------:R-:W2:Y:S08]  /*b350*/  LDL.64 R20, [R1+0x90] ;  /* 0x0000900001147983 */ /* 0x000eb00000100a00 */
[----:B------:R-:W-:Y:S01]  /*b360*/  HGMMA.64x64x16.F32.BF16 R24, gdesc[UR4], R24, gsb0 ;  /* 0x00e00000041879f0 */ /* 0x000fe20008001818 */
[----:B------:R-:W-:-:S02]  /*b370*/  VIADD R14, R12, 0x4 ;  /* 0x000000040c0e7836 */ /* 0x000fc40000000000 */
[----:B------:R-:W-:Y:S01]  /*b380*/  IMAD.MOV.U32 R15, RZ, RZ, R13 ;  /* 0x000000ffff0f7224 */ /* 0x000fe200078e000d */
[----:B------:R-:W-:Y:S02]  /*b390*/  R2UR UR4, R56 ;  /* 0x00000000380472ca */ /* 0x000fe400000e0000 */
[----:B------:R-:W-:Y:S02]  /*b3a0*/  R2UR UR6, R14 ;  /* 0x000000000e0672ca */ /* 0x000fe400000e0000 */
[----:B------:R-:W-:Y:S02]  /*b3b0*/  R2UR UR7, R15 ;  /* 0x000000000f0772ca */ /* 0x000fe400000e0000 */
[----:B------:R-:W-:Y:S01]  /*b3c0*/  R2UR UR5, R57 ;  /* 0x00000000390572ca */ /* 0x000fe200000e0000 */
[----:B------:R-:W-:Y:S02]  /*b3d0*/  WARPGROUP.DEPBAR.LE gsb0, 0x0 ;  /* 0x00008000000079c5 */ /* 0x000fe40000010000 */
[----:B------:R-:W-:Y:S01]  /*b3e0*/  WARPGROUP.ARRIVE ;  /* 0x00000000000079c5 */ /* 0x000fe20000000000 */
[----:B------:R-:W-:Y:S01]  /*b3f0*/  VIADD R58, R58, 0x6 ;  /* 0x000000063a3a7836 */ /* 0x000fe20000000000 */
[----:B------:R-:W3:Y:S08]  /*b400*/  LDL.64 R56, [R1+0x90] ;  /* 0x0000900001387983 */ /* 0x000ef00000100a00 */
        /* <DEDUP_REMOVED lines=10> */
[----:B------:R-:W4:Y:S08]  /*b4b0*/  LDL.64 R58, [R1+0x90] ;  /* 0x00009000013a7983 */ /* 0x000f300000100a00 */
        /* <DEDUP_REMOVED lines=20> */
[----:B--2---:R-:W-:Y:S01]  /*b600*/  VIADD R20, R20, 0x204 ;  /* 0x0000020414147836 */ /* 0x004fe20000000000 */
        /* <DEDUP_REMOVED lines=10> */
[----:B---3--:R-:W-:Y:S01]  /*b6b0*/  VIADD R56, R56, 0x206 ;  /* 0x0000020638387836 */ /* 0x008fe20000000000 */
        /* <DEDUP_REMOVED lines=10> */
[----:B----4-:R-:W-:Y:S01]  /*b760*/  VIADD R58, R58, 0x400 ;  /* 0x000004003a3a7836 */ /* 0x010fe20000000000 */
        /* <DEDUP_REMOVED lines=84> */
[----:B------:R-:W-:Y:S02]  /*bcb0*/  R2UR UR5, R63 ;  /* 0x000000003f0572ca */ /* 0x000fe400000e0000 */
[----:B0-----:R-:W-:Y:S01]  /*bcc0*/  SHF.R.U32.HI R7, RZ, 0x7, R7 ;  /* 0x00000007ff077819 */ /* 0x001fe20000011607 */
[----:B------:R-:W-:-:S02]  /*bcd0*/  WARPGROUP.DEPBAR.LE gsb0, 0x0 ;  /* 0x00008000000079c5 */ /* 0x000fc40000010000 */
[----:B------:R-:W-:Y:S01]  /*bce0*/  WARPGROUP.ARRIVE ;  /* 0x00000000000079c5 */ /* 0x000fe20000000000 */
[----:B------:R-:W-:Y:S01]  /*bcf0*/  VIADD R4, R12, 0x800 ;  /* 0x000008000c047836 */ /* 0x000fe20000000000 */
[----:B------:R-:W-:Y:S01]  /*bd00*/  UMOV UR8, 0x1 ;  /* 0x0000000100087882 */ /* 0x000fe20000000000 */
[----:B------:R-:W-:Y:S01]  /*bd10*/  IMAD.MOV.U32 R15, RZ, RZ, R13 ;  /* 0x000000ffff0f7224 */ /* 0x000fe200078e000d */
[----:B------:R-:W3:Y:S04]  /*bd20*/  LDL.64 R62, [R1+0x90] ;  /* 0x00009000013e7983 */ /* 0x000ee80000100a00 */
[----:B------:R-:W-:Y:S01]  /*bd30*/  HGMMA.64x64x16.F32.BF16 R24, gdesc[UR4], R24, gsb0 ;  /* 0x00e00000041879f0 */ /* 0x000fe20008001818 */
[----:B------:R-:W0:Y:S01]  /*bd40*/  SHFL.IDX PT, R3, R7, RZ, 0x1f ;  /* 0x00001fff07037589 */ /* 0x000e2200000e0000 */
[----:B------:R-:W-:-:S02]  /*bd50*/  R2UR UR7, R15 ;  /* 0x000000000f0772ca */ /* 0x000fc400000e0000 */
[----:B----4-:R-:W-:Y:S01]  /*bd60*/  R2UR UR5, R21 ;  /* 0x00000000150572ca */ /* 0x010fe200000e0000 */
[----:B------:R-:W-:Y:S01]  /*bd70*/  UISETP.NE.U32.AND UP0, UPT, UR8, URZ, UPT ;  /* 0x0000003f0800728c */ /* 0x000fe2000bf05070 */
[----:B0-----:R-:W-:-:S04]  /*bd80*/  ISETP.GT.AND P0, PT, R3, 0x7f, PT ;  /* 0x0000007f0300780c */ /* 0x001fc80003f04270 */
[----:B------:R-:W-:-:S04]  /*bd90*/  SEL R3, RZ, 0x2, !P0 ;  /* 0x00000002ff037807 */ /* 0x000fc80004000000 */
[----:B------:R-:W-:Y:S01]  /*bda0*/  IADD3 R20, R20, 0x800, R3 ;  /* 0x0000080014147810 */ /* 0x000fe20007ffe003 */
[----:B------:R-:W-:-:S03]  /*bdb0*/  IMAD.IADD R14, R3, 0x1, R4 ;  /* 0x00000001030e7824 */ /* 0x000fc600078e0204 */
[----:B------:R-:W-:Y:S02]  /*bdc0*/  R2UR UR4, R20 ;  /* 0x00000000140472ca */ /* 0x000fe400000e0000 */
[----:B------:R-:W-:Y:S01]  /*bdd0*/  R2UR UR6, R14 ;  /* 0x000000000e0672ca */ /* 0x000fe200000e0000 */
[----:B------:R-:W-:Y:S02]  /*bde0*/  WARPGROUP.DEPBAR.LE gsb0, 0x0 ;  /* 0x00008000000079c5 */ /* 0x000fe40000010000 */
[----:B------:R-:W-:-:S10]  /*bdf0*/  WARPGROUP.ARRIVE ;  /* 0x00000000000079c5 */ /* 0x000fd40000000000 */
[----:B------:R-:W-:Y:S01]  /*be00*/  HGMMA.64x64x16.F32.BF16 R24, gdesc[UR4], R24, UP0, gsb0 ;  /* 0x00e00000041879f0 */ /* 0x000fe2000b801818 */
[----:B------:R-:W-:-:S05]  /*be10*/  IMAD.MOV.U32 R20, RZ, RZ, 0x4 ;  /* 0x00000004ff147424 */ /* 0x000fca00078e00ff */
[----:B------:R-:W-:Y:S01]  /*be20*/  SEL R7, R20, 0x2, P0 ;  /* 0x0000000214077807 */ /* 0x000fe20000000000 */
[----:B------:R-:W-:-:S03]  /*be30*/  IMAD.MOV.U32 R15, RZ, RZ, R13 ;  /* 0x000000ffff0f7224 */ /* 0x000fc600078e000d */
[----:B------:R-:W-:Y:S01]  /*be40*/  IADD3 R56, R7, 0x800, R56 ;  /* 0x0000080007387810 */ /* 0x000fe20007ffe038 */
[----:B------:R-:W-:Y:S01]  /*be50*/  IMAD.IADD R14, R4, 0x1, R7 ;  /* 0x00000001040e7824 */ /* 0x000fe200078e0207 */
[----:B------:R-:W-:Y:S02]  /*be60*/  R2UR UR7, R15 ;  /* 0x000000000f0772ca */ /* 0x000fe400000e0000 */
[----:B------:R-:W-:Y:S02]  /*be70*/  R2UR UR4, R56 ;  /* 0x00000000380472ca */ /* 0x000fe400000e0000 */
[----:B------:R-:W-:Y:S02]  /*be80*/  R2UR UR6, R14 ;  /* 0x000000000e0672ca */ /* 0x000fe400000e0000 */
[----:B------:R-:W-:Y:S01]  /*be90*/  R2UR UR5, R57 ;  /* 0x00000000390572ca */ /* 0x000fe200000e0000 */
[----:B------:R-:W-:Y:S02]  /*bea0*/  WARPGROUP.DEPBAR.LE gsb0, 0x0 ;  /* 0x00008000000079c5 */ /* 0x000fe40000010000 */
[----:B------:R-:W-:-:S10]  /*beb0*/  WARPGROUP.ARRIVE ;  /* 0x00000000000079c5 */ /* 0x000fd40000000000 */
[----:B------:R-:W-:Y:S01]  /*bec0*/  HGMMA.64x64x16.F32.BF16 R24, gdesc[UR4], R24, gsb0 ;  /* 0x00e00000041879f0 */ /* 0x000fe20008001818 */
[----:B------:R-:W-:Y:S01]  /*bed0*/  SEL R15, R20, 0x6, !P0 ;  /* 0x00000006140f7807 */ /* 0x000fe20004000000 */
[----:B------:R-:W-:-:S03]  /*bee0*/  IMAD.MOV.U32 R21, RZ, RZ, R13 ;  /* 0x000000ffff157224 */ /* 0x000fc600078e000d */
[----:B--2---:R-:W-:Y:S01]  /*bef0*/  IADD3 R58, R15, 0x800, R58 ;  /* 0x000008000f3a7810 */ /* 0x004fe20007ffe03a */
[----:B------:R-:W-:Y:S01]  /*bf00*/  IMAD.IADD R20, R4, 0x1, R15 ;  /* 0x0000000104147824 */ /* 0x000fe200078e020f */
[----:B------:R-:W-:Y:S02]  /*bf10*/  R2UR UR7, R21 ;  /* 0x00000000150772ca */ /* 0x000fe400000e0000 */
[----:B------:R-:W-:Y:S02]  /*bf20*/  R2UR UR4, R58 ;  /* 0x000000003a0472ca */ /* 0x000fe400000e0000 */
[----:B------:R-:W-:Y:S02]  /*bf30*/  R2UR UR6, R20 ;  /* 0x00000000140672ca */ /* 0x000fe400000e0000 */
[----:B------:R-:W-:Y:S01]  /*bf40*/  R2UR UR5, R59 ;  /* 0x000000003b0572ca */ /* 0x000fe200000e0000 */
[----:B------:R-:W-:Y:S01]  /*bf50*/  IMAD.MOV.U32 R4, RZ, RZ, 0x28 ;  /* 0x00000028ff047424 */ /* 0x000fe200078e00ff */
[----:B------:R-:W2:Y:S01]  /*bf60*/  LDL.64 R58, [R1+0x90] ;  /* 0x00009000013a7983 */ /* 0x000ea20000100a00 */
[----:B------:R-:W-:-:S03]  /*bf70*/  IMAD.MOV.U32 R21, RZ, RZ, 0xa00 ;  /* 0x00000a00ff157424 */ /* 0x000fc600078e00ff */
[----:B------:R-:W-:Y:S01]  /*bf80*/  SEL R4, R4, 0x26, P0 ;  /* 0x0000002604047807 */ /* 0x000fe20000000000 */
[----:B------:R-:W-:Y:S02]  /*bf90*/  WARPGROUP.DEPBAR.LE gsb0, 0x0 ;  /* 0x00008000000079c5 */ /* 0x000fe40000010000 */
[----:B------:R-:W-:-:S06]  /*bfa0*/  WARPGROUP.ARRIVE ;  /* 0x00000000000079c5 */ /* 0x000fcc0000000000 */
[----:B------:R-:W-:Y:S01]  /*bfb0*/  HGMMA.64x64x16.F32.BF16 R24, gdesc[UR4], R24, gsb0 ;  /* 0x00e00000041879f0 */ /* 0x000fe20008001818 */
[----:B------:R-:W-:-:S05]  /*bfc0*/  SEL R21, R21, 0x980, P0 ;  /* 0x0000098015157807 */ /* 0x000fca0000000000 */
[----:B------:R-:W-:-:S05]  /*bfd0*/  IMAD.IADD R4, R4, 0x1, R21 ;  /* 0x0000000104047824 */ /* 0x000fca00078e0215 */
[----:B------:R-:W-:-:S05]  /*bfe0*/  LOP3.LUT R21, R4, 0xa06, RZ, 0xc0, !PT ;  /* 0x00000a0604157812 */ /* 0x000fca00078ec0ff */
[----:B---3--:R-:W-:Y:S02]  /*bff0*/  IMAD.IADD R60, R21, 0x1, R60 ;  /* 0x00000001153c7824 */ /* 0x008fe400078e023c */
[----:B------:R-:W-:Y:S02]  /*c000*/  IMAD.IADD R20, R12, 0x1, R21 ;  /* 0x000000010c147824 */ /* 0x000fe400078e0215 */
[----:B------:R-:W-:Y:S01]  /*c010*/  IMAD.MOV.U32 R21, RZ, RZ, R13 ;  /* 0x000000ffff157224 */ /* 0x000fe200078e000d */
[----:B------:R-:W-:Y:S02]  /*c020*/  R2UR UR4, R60 ;  /* 0x000000003c0472ca */ /* 0x000fe400000e0000 */
[----:B------:R-:W-:Y:S02]  /*c030*/  R2UR UR6, R20 ;  /* 0x00000000140672ca */ /* 0x000fe400000e0000 */
[----:B------:R-:W-:Y:S02]  /*c040*/  R2UR UR7, R21 ;  /* 0x00000000150772ca */ /* 0x000fe400000e0000 */
[----:B------:R-:W-:Y:S01]  /*c050*/  R2UR UR5, R61 ;  /* 0x000000003d0572ca */ /* 0x000fe200000e0000 */
[----:B------:R-:W-:-:S02]  /*c060*/  WARPGROUP.DEPBAR.LE gsb0, 0x0 ;  /* 0x00008000000079c5 */ /* 0x000fc40000010000 */
[----:B------:R-:W-:Y:S01]  /*c070*/  WARPGROUP.ARRIVE ;  /* 0x00000000000079c5 */ /* 0x000fe20000000000 */
[----:B------:R-:W-:Y:S01]  /*c080*/  VIADD R4, R12, 0xa00 ;  /* 0x00000a000c047836 */ /* 0x000fe20000000000 */
[C---:B------:R-:W-:Y:S01]  /*c090*/  IADD3 R20, R3.reuse, 0xa00, R64 ;  /* 0x00000a0003147810 */ /* 0x040fe20007ffe040 */
[----:B------:R-:W-:Y:S01]  /*c0a0*/  IMAD.MOV.U32 R21, RZ, RZ, R65 ;  /* 0x000000ffff157224 */ /* 0x000fe200078e0041 */
[----:B------:R-:W3:Y:S06]  /*c0b0*/  LDL.64 R60, [R1+0x90] ;  /* 0x00009000013c7983 */ /* 0x000eec0000100a00 */
[----:B------:R-:W-:Y:S01]  /*c0c0*/  HGMMA.64x64x16.F32.BF16 R24, gdesc[UR4], R24, gsb0 ;  /* 0x00e00000041879f0 */ /* 0x000fe20008001818 */
[----:B------:R-:W-:-:S02]  /*c0d0*/  IMAD.IADD R56, R3, 0x1, R4 ;  /* 0x0000000103387824 */ /* 0x000fc400078e0204 */
[----:B------:R-:W-:Y:S01]  /*c0e0*/  IMAD.MOV.U32 R57, RZ, RZ, R13 ;  /* 0x000000ffff397224 */ /* 0x000fe200078e000d */
[----:B------:R-:W-:Y:S01]  /*c0f0*/  R2UR UR4, R20 ;  /* 0x00000000140472ca */ /* 0x000fe200000e0000 */
[----:B------:R-:W4:Y:S01]  /*c100*/  LDL.64 R64, [R1+0x90] ;  /* 0x0000900001407983 */ /* 0x000f220000100a00 */
[----:B------:R-:W-:Y:S02]  /*c110*/  R2UR UR6, R56 ;  /* 0x00000000380672ca */ /* 0x000fe400000e0000 */
[----:B------:R-:W-:Y:S02]  /*c120*/  R2UR UR7, R57 ;  /* 0x00000000390772ca */ /* 0x000fe400000e0000 */
[----:B------:R-:W-:Y:S01]  /*c130*/  R2UR UR5, R21 ;  /* 0x00000000150572ca */ /* 0x000fe200000e0000 */
[----:B------:R-:W-:Y:S02]  /*c140*/  WARPGROUP.DEPBAR.LE gsb0, 0x0 ;  /* 0x00008000000079c5 */ /* 0x000fe40000010000 */
[----:B------:R-:W-:-:S10]  /*c150*/  WARPGROUP.ARRIVE ;  /* 0x00000000000079c5 */ /* 0x000fd40000000000 */
[----:B------:R-:W-:Y:S01]  /*c160*/  HGMMA.64x64x16.F32.BF16 R24, gdesc[UR4], R24, gsb0 ;  /* 0x00e00000041879f0 */ /* 0x000fe20008001818 */
[C---:B------:R-:W-:Y:S01]  /*c170*/  IMAD.IADD R56, R7.reuse, 0x1, R4 ;  /* 0x0000000107387824 */ /* 0x040fe200078e0204 */
[----:B------:R-:W-:Y:S01]  /*c180*/  IADD3 R20, R7, 0xa00, R66 ;  /* 0x00000a0007147810 */ /* 0x000fe20007ffe042 */
[----:B------:R-:W-:Y:S02]  /*c190*/  IMAD.MOV.U32 R21, RZ, RZ, R67 ;  /* 0x000000ffff157224 */ /* 0x000fe400078e0043 */
[----:B------:R-:W-:Y:S01]  /*c1a0*/  IMAD.MOV.U32 R57, RZ, RZ, R13 ;  /* 0x000000ffff397224 */ /* 0x000fe200078e000d */
[----:B------:R-:W-:Y:S02]  /*c1b0*/  R2UR UR6, R56 ;  /* 0x00000000380672ca */ /* 0x000fe400000e0000 */
[----:B------:R-:W-:Y:S02]  /*c1c0*/  R2UR UR4, R20 ;  /* 0x00000000140472ca */ /* 0x000fe400000e0000 */
[----:B------:R-:W-:-:S02]  /*c1d0*/  R2UR UR7, R57 ;  /* 0x00000000390772ca */ /* 0x000fc400000e0000 */
[----:B------:R-:W-:Y:S01]  /*c1e0*/  R2UR UR5, R21 ;  /* 0x00000000150572ca */ /* 0x000fe200000e0000 */
[----:B------:R-:W-:Y:S02]  /*c1f0*/  WARPGROUP.DEPBAR.LE gsb0, 0x0 ;  /* 0x00008000000079c5 */ /* 0x000fe40000010000 */
[----:B------:R-:W-:Y:S01]  /*c200*/  WARPGROUP.ARRIVE ;  /* 0x00000000000079c5 */ /* 0x000fe20000000000 */
[C---:B------:R-:W-:Y:S01]  /*c210*/  IMAD.IADD R20, R15.reuse, 0x1, R4 ;  /* 0x000000010f147824 */ /* 0x040fe200078e0204 */
[----:B------:R-:W-:Y:S01]  /*c220*/  IADD3 R62, R15, 0xa00, R62 ;  /* 0x00000a000f3e7810 */ /* 0x000fe20007ffe03e */
[----:B------:R-:W4:Y:S07]  /*c230*/  LDL.64 R56, [R1+0x90] ;  /* 0x0000900001387983 */ /* 0x000f2e0000100a00 */
[----:B------:R-:W-:Y:S01]  /*c240*/  HGMMA.64x64x16.F32.BF16 R24, gdesc[UR4], R24, gsb0 ;  /* 0x00e00000041879f0 */ /* 0x000fe20008001818 */
[----:B------:R-:W-:Y:S01]  /*c250*/  IMAD.MOV.U32 R21, RZ, RZ, R13 ;  /* 0x000000ffff157224 */ /* 0x000fe200078e000d */
[----:B------:R-:W-:-:S02]  /*c260*/  R2UR UR6, R20 ;  /* 0x00000000140672ca */ /* 0x000fc400000e0000 */
[----:B------:R-:W-:Y:S02]  /*c270*/  R2UR UR4, R62 ;  /* 0x000000003e0472ca */ /* 0x000fe400000e0000 */
[----:B------:R-:W-:Y:S02]  /*c280*/  R2UR UR7, R21 ;  /* 0x00000000150772ca */ /* 0x000fe400000e0000 */
[----:B------:R-:W-:Y:S01]  /*c290*/  R2UR UR5, R63 ;  /* 0x000000003f0572ca */ /* 0x000fe200000e0000 */
[----:B------:R-:W-:Y:S02]  /*c2a0*/  IMAD.MOV.U32 R4, RZ, RZ, 0x30 ;  /* 0x00000030ff047424 */ /* 0x000fe400078e00ff */
[----:B------:R-:W-:-:S03]  /*c2b0*/  IMAD.MOV.U32 R21, RZ, RZ, 0xc00 ;  /* 0x00000c00ff157424 */ /* 0x000fc600078e00ff */
[----:B------:R-:W-:Y:S02]  /*c2c0*/  SEL R4, R4, 0x2e, P0 ;  /* 0x0000002e04047807 */ /* 0x000fe40000000000 */
[----:B------:R-:W-:Y:S01]  /*c2d0*/  SEL R21, R21, 0xb80, P0 ;  /* 0x00000b8015157807 */ /* 0x000fe20000000000 */
[----:B------:R-:W-:Y:S02]  /*c2e0*/  WARPGROUP.DEPBAR.LE gsb0, 0x0 ;  /* 0x00008000000079c5 */ /* 0x000fe40000010000 */
[----:B------:R-:W-:-:S06]  /*c2f0*/  WARPGROUP.ARRIVE ;  /* 0x00000000000079c5 */ /* 0x000fcc0000000000 */
[----:B------:R-:W-:Y:S01]  /*c300*/  HGMMA.64x64x16.F32.BF16 R24, gdesc[UR4], R24, gsb0 ;  /* 0x00e00000041879f0 */ /* 0x000fe20008001818 */
[----:B------:R-:W-:-:S05]  /*c310*/  IMAD.IADD R4, R4, 0x1, R21 ;  /* 0x0000000104047824 */ /* 0x000fca00078e0215 */
[----:B------:R-:W-:Y:S01]  /*c320*/  LOP3.LUT R63, R4, 0xe06, RZ, 0xc0, !PT ;  /* 0x00000e06043f7812 */ /* 0x000fe200078ec0ff */
[----:B------:R-:W-:-:S04]  /*c330*/  IMAD.MOV.U32 R21, RZ, RZ, R69 ;  /* 0x000000ffff157224 */ /* 0x000fc800078e0045 */
[----:B------:R-:W-:Y:S02]  /*c340*/  IMAD.IADD R20, R63, 0x1, R68 ;  /* 0x000000013f147824 */ /* 0x000fe400078e0244 */
        /* <DEDUP_REMOVED lines=9> */
[C---:B--2---:R-:W-:Y:S01]  /*c3e0*/  IADD3 R58, R3.reuse, 0xc00, R58 ;  /* 0x00000c00033a7810 */ /* 0x044fe20007ffe03a */
[----:B------:R-:W2:Y:S07]  /*c3f0*/  LDL.64 R62, [R1+0x90] ;  /* 0x00009000013e7983 */ /* 0x000eae0000100a00 */
[----:B------:R-:W-:Y:S01]  /*c400*/  HGMMA.64x64x16.F32.BF16 R24, gdesc[UR4], R24, gsb0 ;  /* 0x00e00000041879f0 */ /* 0x000fe20008001818 */
[----:B------:R-:W-:-:S02]  /*c410*/  IMAD.IADD R20, R3, 0x1, R4 ;  /* 0x0000000103147824 */ /* 0x000fc400078e0204 */
[--C-:B------:R-:W-:Y:S01]  /*c420*/  IMAD.MOV.U32 R21, RZ, RZ, R13.reuse ;  /* 0x000000ffff157224 */ /* 0x100fe200078e000d */
[----:B------:R-:W-:Y:S02]  /*c430*/  R2UR UR4, R58 ;  /* 0x000000003a0472ca */ /* 0x000fe400000e0000 */
[----:B------:R-:W-:Y:S02]  /*c440*/  R2UR UR6, R20 ;  /* 0x00000000140672ca */ /* 0x000fe400000e0000 */
[----:B------:R-:W-:Y:S02]  /*c450*/  R2UR UR7, R21 ;  /* 0x00000000150772ca */ /* 0x000fe400000e0000 */
[----:B------:R-:W-:Y:S01]  /*c460*/  R2UR UR5, R59 ;  /* 0x000000003b0572ca */ /* 0x000fe200000e0000 */
[----:B------:R-:W-:Y:S02]  /*c470*/  WARPGROUP.DEPBAR.LE gsb0, 0x0 ;  /* 0x00008000000079c5 */ /* 0x000fe40000010000 */
[----:B------:R-:W-:Y:S01]  /*c480*/  WARPGROUP.ARRIVE ;  /* 0x00000000000079c5 */ /* 0x000fe20000000000 */
[C---:B------:R-:W-:Y:S01]  /*c490*/  IMAD.IADD R20, R7.reuse, 0x1, R4 ;  /* 0x0000000107147824 */ /* 0x040fe200078e0204 */
[----:B---3--:R-:W-:Y:S01]  /*c4a0*/  IADD3 R60, R7, 0xc00, R60 ;  /* 0x00000c00073c7810 */ /* 0x008fe20007ffe03c */
[----:B------:R-:W-:Y:S01]  /*c4b0*/  IMAD.MOV.U32 R21, RZ, RZ, R13 ;  /* 0x000000ffff157224 */ /* 0x000fe200078e000d */
[----:B------:R-:W3:Y:S06]  /*c4c0*/  LDL.64 R58, [R1+0x90] ;  /* 0x00009000013a7983 */ /* 0x000eec0000100a00 */
[----:B------:R-:W-:Y:S01]  /*c4d0*/  HGMMA.64x64x16.F32.BF16 R24, gdesc[UR4], R24, gsb0 ;  /* 0x00e00000041879f0 */ /* 0x000fe20008001818 */
[----:B------:R-:W-:-:S02]  /*c4e0*/  R2UR UR6, R20 ;  /* 0x00000000140672ca */ /* 0x000fc400000e0000 */
[----:B------:R-:W-:Y:S02]  /*c4f0*/  R2UR UR7, R21 ;  /* 0x00000000150772ca */ /* 0x000fe400000e0000 */
[----:B------:R-:W-:Y:S02]  /*c500*/  R2UR UR4, R60 ;  /* 0x000000003c0472ca */ /* 0x000fe400000e0000 */
[----:B------:R-:W-:Y:S01]  /*c510*/  R2UR UR5, R61 ;  /* 0x000000003d0572ca */ /* 0x000fe200000e0000 */
[----:B------:R-:W-:Y:S02]  /*c520*/  WARPGROUP.DEPBAR.LE gsb0, 0x0 ;  /* 0x00008000000079c5 */ /* 0x000fe40000010000 */
[----:B------:R-:W-:Y:S01]  /*c530*/  WARPGROUP.ARRIVE ;  /* 0x00000000000079c5 */ /* 0x000fe20000000000 */
[C---:B------:R-:W-:Y:S01]  /*c540*/  IMAD.IADD R20, R15.reuse, 0x1, R4 ;  /* 0x000000010f147824 */ /* 0x040fe200078e0204 */
[----:B----4-:R-:W-:Y:S01]  /*c550*/  IADD3 R56, R15, 0xc00, R56 ;  /* 0x00000c000f387810 */ /* 0x010fe20007ffe038 */
[----:B------:R-:W-:Y:S01]  /*c560*/  IMAD.MOV.U32 R21, RZ, RZ, R13 ;  /* 0x000000ffff157224 */ /* 0x000fe200078e000d */
[----:B------:R-:W4:Y:S06]  /*c570*/  LDL.64 R60, [R1+0x90] ;  /* 0x00009000013c7983 */ /* 0x000f2c0000100a00 */
[----:B------:R-:W-:Y:S01]  /*c580*/  HGMMA.64x64x16.F32.BF16 R24, gdesc[UR4], R24, gsb0 ;  /* 0x00e00000041879f0 */ /* 0x000fe20008001818 */
        /* <DEDUP_REMOVED lines=15> */
[----:B------:R-:W-:Y:S01]  /*c680*/  IMAD.IADD R56, R12, 0x1, R57 ;  /* 0x000000010c387824 */ /* 0x000fe200078e0239 */
[----:B------:R-:W-:Y:S01]  /*c690*/  R2UR UR5, R21 ;  /* 0x00000000150572ca */ /* 0x000fe200000e0000 */
[----:B------:R-:W-:Y:S01]  /*c6a0*/  IMAD.MOV.U32 R57, RZ, RZ, R13 ;  /* 0x000000ffff397224 */ /* 0x000fe200078e000d */
[----:B------:R-:W-:Y:S01]  /*c6b0*/  R2UR UR4, R20 ;  /* 0x00000000140472ca */ /* 0x000fe200000e0000 */
[----:B------:R-:W4:Y:S01]  /*c6c0*/  LDL.64 R64, [R1+0x90] ;  /* 0x0000900001407983 */ /* 0x000f220000100a00 */
[----:B------:R-:W-:Y:S02]  /*c6d0*/  R2UR UR6, R56 ;  /* 0x00000000380672ca */ /* 0x000fe400000e0000 */
[----:B------:R-:W-:Y:S01]  /*c6e0*/  R2UR UR7, R57 ;  /* 0x00000000390772ca */ /* 0x000fe200000e0000 */
[----:B------:R-:W-:-:S02]  /*c6f0*/  WARPGROUP.DEPBAR.LE gsb0, 0x0 ;  /* 0x00008000000079c5 */ /* 0x000fc40000010000 */
[----:B------:R-:W-:Y:S01]  /*c700*/  WARPGROUP.ARRIVE ;  /* 0x00000000000079c5 */ /* 0x000fe20000000000 */
[----:B------:R-:W-:Y:S01]  /*c710*/  VIADD R4, R12, 0xe00 ;  /* 0x00000e000c047836 */ /* 0x000fe20000000000 */
[C---:B--2---:R-:W-:Y:S01]  /*c720*/  IADD3 R62, R3.reuse, 0xe00, R62 ;  /* 0x00000e00033e7810 */ /* 0x044fe20007ffe03e */
[----:B------:R-:W-:Y:S01]  /*c730*/  IMAD.MOV.U32 R21, RZ, RZ, R13 ;  /* 0x000000ffff157224 */ /* 0x000fe200078e000d */
[----:B------:R-:W2:Y:S06]  /*c740*/  LDL R57, [R1] ;  /* 0x0000000001397983 */ /* 0x000eac0000100800 */
[----:B------:R-:W-:Y:S01]  /*c750*/  HGMMA.64x64x16.F32.BF16 R24, gdesc[UR4], R24, gsb0 ;  /* 0x00e00000041879f0 */ /* 0x000fe20008001818 */
[----:B------:R-:W-:Y:S01]  /*c760*/  IMAD.IADD R20, R3, 0x1, R4 ;  /* 0x0000000103147824 */ /* 0x000fe200078e0204 */
[----:B------:R-:W-:Y:S01]  /*c770*/  R2UR UR7, R21 ;  /* 0x00000000150772ca */ /* 0x000fe200000e0000 */
[----:B------:R0:W5:Y:S01]  /*c780*/  LDL R3, [R1+0x1c8] ;  /* 0x0001c80001037983 */ /* 0x0001620000100800 */
[----:B------:R-:W-:-:S02]  /*c790*/  R2UR UR4, R62 ;  /* 0x000000003e0472ca */ /* 0x000fc400000e0000 */
[----:B------:R-:W-:Y:S01]  /*c7a0*/  R2UR UR6, R20 ;  /* 0x00000000140672ca */ /* 0x000fe200000e0000 */
[----:B------:R0:W5:Y:S01]  /*c7b0*/  LDL R56, [R1+0xc] ;  /* 0x00000c0001387983 */ /* 0x0001620000100800 */
[----:B------:R-:W-:Y:S01]  /*c7c0*/  R2UR UR5, R63 ;  /* 0x000000003f0572ca */ /* 0x000fe200000e0000 */
[----:B------:R-:W-:Y:S02]  /*c7d0*/  WARPGROUP.DEPBAR.LE gsb0, 0x0 ;  /* 0x00008000000079c5 */ /* 0x000fe40000010000 */
[----:B------:R-:W-:-:S10]  /*c7e0*/  WARPGROUP.ARRIVE ;  /* 0x00000000000079c5 */ /* 0x000fd40000000000 */
[----:B------:R-:W-:Y:S01]  /*c7f0*/  HGMMA.64x64x16.F32.BF16 R24, gdesc[UR4], R24, gsb0 ;  /* 0x00e00000041879f0 */ /* 0x000fe20008001818 */
[C---:B------:R-:W-:Y:S01]  /*c800*/  IMAD.IADD R20, R7.reuse, 0x1, R4 ;  /* 0x0000000107147824 */ /* 0x040fe200078e0204 */
[----:B---3--:R-:W-:Y:S01]  /*c810*/  IADD3 R58, R7, 0xe00, R58 ;  /* 0x00000e00073a7810 */ /* 0x008fe20007ffe03a */
[----:B------:R-:W-:Y:S01]  /*c820*/  IMAD.MOV.U32 R21, RZ, RZ, R13 ;  /* 0x000000ffff157224 */ /* 0x000fe200078e000d */
[----:B------:R-:W-:Y:S02]  /*c830*/  R2UR UR5, R59 ;  /* 0x000000003b0572ca */ /* 0x000fe400000e0000 */
[----:B------:R-:W-:Y:S02]  /*c840*/  R2UR UR6, R20 ;  /* 0x00000000140672ca */ /* 0x000fe400000e0000 */
[----:B------:R-:W-:Y:S02]  /*c850*/  R2UR UR7, R21 ;  /* 0x00000000150772ca */ /* 0x000fe400000e0000 */
[----:B------:R-:W-:Y:S01]  /*c860*/  R2UR UR4, R58 ;  /* 0x000000003a0472ca */ /* 0x000fe200000e0000 */
[----:B------:R-:W-:-:S02]  /*c870*/  WARPGROUP.DEPBAR.LE gsb0, 0x0 ;  /* 0x00008000000079c5 */ /* 0x000fc40000010000 */
[----:B------:R-:W-:-:S10]  /*c880*/  WARPGROUP.ARRIVE ;  /* 0x00000000000079c5 */ /* 0x000fd40000000000 */
[----:B------:R-:W-:Y:S01]  /*c890*/  HGMMA.64x64x16.F32.BF16 R24, gdesc[UR4], R24, gsb0 ;  /* 0x00e00000041879f0 */ /* 0x000fe20008001818 */
[C---:B----4-:R-:W-:Y:S01]  /*c8a0*/  IADD3 R60, R15.reuse, 0xe00, R60 ;  /* 0x00000e000f3c7810 */ /* 0x050fe20007ffe03c */
[----:B------:R-:W-:Y:S02]  /*c8b0*/  IMAD.IADD R14, R15, 0x1, R4 ;  /* 0x000000010f0e7824 */ /* 0x000fe400078e0204 */
[----:B------:R-:W-:Y:S01]  /*c8c0*/  IMAD.MOV.U32 R15, RZ, RZ, R13 ;  /* 0x000000ffff0f7224 */ /* 0x000fe200078e000d */
[----:B------:R-:W-:Y:S02]  /*c8d0*/  R2UR UR4, R60 ;  /* 0x000000003c0472ca */ /* 0x000fe400000e0000 */
[----:B------:R-:W-:Y:S02]  /*c8e0*/  R2UR UR6, R14 ;  /* 0x000000000e0672ca */ /* 0x000fe400000e0000 */
[----:B------:R-:W-:Y:S02]  /*c8f0*/  R2UR UR7, R15 ;  /* 0x000000000f0772ca */ /* 0x000fe400000e0000 */
[----:B------:R-:W-:Y:S01]  /*c900*/  R2UR UR5, R61 ;  /* 0x000000003d0572ca */ /* 0x000fe200000e0000 */
[----:B------:R-:W-:-:S02]  /*c910*/  IMAD.MOV.U32 R4, RZ, RZ, 0x40 ;  /* 0x00000040ff047424 */ /* 0x000fc400078e00ff */
        /* <DEDUP_REMOVED lines=8> */
[----:B------:R-:W-:Y:S02]  /*c9a0*/  IMAD.MOV.U32 R15, RZ, RZ, R13 ;  /* 0x000000ffff0f7224 */ /* 0x000fe400078e000d */
[----:B------:R-:W-:Y:S02]  /*c9b0*/  IMAD.MOV.U32 R13, RZ, RZ, R65 ;  /* 0x000000ffff0d7224 */ /* 0x000fe400078e0041 */
[----:B------:R-:W-:Y:S02]  /*c9c0*/  IMAD.IADD R14, R12, 0x1, R7 ;  /* 0x000000010c0e7824 */ /* 0x000fe400078e0207 */
[----:B------:R-:W-:Y:S01]  /*c9d0*/  IMAD.IADD R12, R7, 0x1, R64 ;  /* 0x00000001070c7824 */ /* 0x000fe200078e0240 */
[----:B------:R-:W-:Y:S02]  /*c9e0*/  R2UR UR7, R15 ;  /* 0x000000000f0772ca */ /* 0x000fe400000e0000 */
[----:B------:R-:W-:-:S02]  /*c9f0*/  R2UR UR6, R14 ;  /* 0x000000000e0672ca */ /* 0x000fc400000e0000 */
[----:B------:R-:W-:Y:S02]  /*ca00*/  R2UR UR4, R12 ;  /* 0x000000000c0472ca */ /* 0x000fe400000e0000 */
[----:B------:R-:W-:Y:S01]  /*ca10*/  R2UR UR5, R13 ;  /* 0x000000000d0572ca */ /* 0x000fe200000e0000 */
[----:B------:R0:W-:Y:S04]  /*ca20*/  STL [R1+0x68], R0 ;  /* 0x0000680001007387 */ /* 0x0001e80000100800 */
[----:B------:R0:W-:Y:S04]  /*ca30*/  STL [R1+0x68], R0 ;  /* 0x0000680001007387 */ /* 0x0001e80000100800 */
[----:B------:R0:W-:Y:S04]  /*ca40*/  STL [R1+0x68], R0 ;  /* 0x0000680001007387 */ /* 0x0001e80000100800 */
[----:B------:R0:W-:Y:S04]  /*ca50*/  STL [R1+0x68], R0 ;  /* 0x0000680001007387 */ /* 0x0001e80000100800 */
[----:B------:R0:W-:Y:S01]  /*ca60*/  STL [R1+0x68], R0 ;  /* 0x0000680001007387 */ /* 0x0001e20000100800 */
[----:B------:R-:W-:-:S02]  /*ca70*/  WARPGROUP.DEPBAR.LE gsb0, 0x0 ;  /* 0x00008000000079c5 */ /* 0x000fc40000010000 */
[----:B------:R-:W-:-:S06]  /*ca80*/  WARPGROUP.ARRIVE ;  /* 0x00000000000079c5 */ /* 0x000fcc0000000000 */
[----:B------:R-:W-:Y:S01]  /*ca90*/  HGMMA.64x64x16.F32.BF16 R24, gdesc[UR4], R24, gsb0 ;  /* 0x00e00000041879f0 */ /* 0x000fe20008001818 */
        /* <DEDUP_REMOVED lines=24> */
[----:B--2---:R-:W-:-:S03]  /*cc20*/  LOP3.LUT R4, R57, 0x1, RZ, 0xfc, !PT ;  /* 0x0000000139047812 */ /* 0x004fc600078efcff */
[----:B------:R0:W-:Y:S04]  /*cc30*/  STL [R1+0x68], R0 ;  /* 0x0000680001007387 */ /* 0x0001e80000100800 */
[----:B------:R0:W-:Y:S04]  /*cc40*/  STL [R1+0x68], R0 ;  /* 0x0000680001007387 */ /* 0x0001e80000100800 */
[----:B------:R0:W-:Y:S01]  /*cc50*/  STL [R1+0x68], R0 ;  /* 0x0000680001007387 */ /* 0x0001e20000100800 */
[----:B------:R-:W-:Y:S01]  /*cc60*/  ISETP.NE.AND P0, PT, R4, 0x3, PT ;  /* 0x000000030400780c */ /* 0x000fe20003f05270 */
[----:B------:R-:W-:-:S02]  /*cc70*/  WARPGROUP.DEPBAR.LE gsb0, 0x0 ;  /* 0x00008000000079c5 */ /* 0x000fc40000010000 */
[----:B------:R-:W-:Y:S10]  /*cc80*/  BSSY B0, `(.L_x_5171) ;  /* 0x0000003000007945 */ /* 0x000ff40003800000 */
[----:B0-----:R-:W-:Y:S05]  /*cc90*/  @!P0 BRA `(.L_x_5172) ;  /* 0x0000000000048947 */ /* 0x001fea0003800000 */
[----:B------:R-:W-:Y:S01]  /*cca0*/  BPT.TRAP 0x1 ;  /* 0x000000040000795c */ /* 0x000fe20000300000 */
.L_x_5172:
[----:B------:R-:W-:Y:S05]  /*ccb0*/  BSYNC B0 ;  /* 0x0000000000007941 */ /* 0x000fea0003800000 */
.L_x_5171:
[----:B------:R-:W2:Y:S02]  /*ccc0*/  LDL.64 R12, [R1+0x20] ;  /* 0x00002000010c7983 */ /* 0x000ea40000100a00 */
[----:B--2---:R-:W-:-:S05]  /*ccd0*/  MOV R0, R12 ;  /* 0x0000000c00007202 */ /* 0x004fca0000000f00 */
[----:B-----5:R-:W-:-:S05]  /*cce0*/  IMAD R3, R3, 0x8, R0 ;  /* 0x0000000803037824 */ /* 0x020fca00078e0200 */
[----:B------:R-:W-:-:S04]  /*ccf0*/  PRMT R3, R56, 0x654, R3 ;  /* 0x0000065438037816 */ /* 0x000fc80000000003 */
[----:B------:R0:W-:Y:S01]  /*cd00*/  SYNCS.ARRIVE.TRANS64.RED.A1T0 RZ, [R3+URZ], RZ ;  /* 0x000000ff03ff79a7 */ /* 0x0001e2000810043f */
[----:B------:R-:W2:Y:S04]  /*cd10*/  LDL.64 R60, [R1+0x100] ;  /* 0x00010000013c7983 */ /* 0x000ea80000100a00 */
[----:B------:R-:W3:Y:S04]  /*cd20*/  LDL.64 R20, [R1+0xf0] ;  /* 0x0000f00001147983 */ /* 0x000ee80000100a00 */
[----:B0-----:R-:W4:Y:S04]  /*cd30*/  LDL R3, [R1+0xcc] ;  /* 0x0000cc0001037983 */ /* 0x001f280000100800 */
[----:B------:R-:W4:Y:S04]  /*cd40*/  LDL R4, [R1+0x50] ;  /* 0x0000500001047983 */ /* 0x000f280000100800 */
[----:B------:R-:W4:Y:S04]  /*cd50*/  LDL R7, [R1+0xf8] ;  /* 0x0000f80001077983 */ /* 0x000f280000100800 */
[----:B------:R-:W4:Y:S04]  /*cd60*/  LDL.128 R12, [R1+0xd0] ;  /* 0x0000d000010c7983 */ /* 0x000f280000100c00 */
[----:B------:R-:W4:Y:S04]  /*cd70*/  LDL.128 R56, [R1+0xe0] ;  /* 0x0000e00001387983 */ /* 0x000f280000100c00 */
[----:B--2---:R-:W2:Y:S01]  /*cd80*/  LD.E R60, desc[UR36][R60.64] ;  /* 0x000000243c3c7980 */ /* 0x004ea2000c101900 */
[----:B---3--:R-:W-:Y:S01]  /*cd90*/  ISETP.NE.AND P0, PT, R20, 0x1, PT ;  /* 0x000000011400780c */ /* 0x008fe20003f05270 */
[----:B------:R-:W-:-:S02]  /*cda0*/  UMOV UR4, 0xffffffc0 ;  /* 0xffffffc000047882 */ /* 0x000fc40000000000 */
[----:B------:R-:W-:Y:S01]  /*cdb0*/  UIMAD UR4, UR46, UR4, 0x41 ;  /* 0x000000412e0474a4 */ /* 0x000fe2000f8e0204 */
[----:B------:R-:W-:Y:S01]  /*cdc0*/  BSSY B0, `(.L_x_5173) ;  /* 0x000007c000007945 */ /* 0x000fe20003800000 */
[----:B----4-:R-:W-:Y:S01]  /*cdd0*/  ISETP.GE.AND P1, PT, R57, 0x1, PT ;  /* 0x000000013900780c */ /* 0x010fe20003f26270 */
[-C--:B--2---:R-:W-:Y:S01]  /*cde0*/  FMUL.FTZ R0, R26, R60.reuse ;  /* 0x0000003c1a007220 */ /* 0x084fe20000410000 */
[-C--:B------:R-:W-:Y:S01]  /*cdf0*/  FMUL.FTZ R29, R29, R60.reuse ;  /* 0x0000003c1d1d7220 */ /* 0x080fe20000410000 */
[----:B------:R-:W-:Y:S01]  /*ce00*/  SHF.R.S32.HI R26, RZ, 0x1f, R3 ;  /* 0x0000001fff1a7819 */ /* 0x000fe20000011403 */
[----:B------:R-:W-:Y:S02]  /*ce10*/  FMUL.FTZ R30, R30, R60 ;  /* 0x0000003c1e1e7220 */ /* 0x000fe40000410000 */
[----:B------:R0:W1:Y:S02]  /*ce20*/  MUFU.TANH R61, R29 ;  /* 0x0000001d003d7308 */ /* 0x0000640000002400 */
[----:B0-----:R-:W-:-:S06]  /*ce30*/  LEA.HI R29, R26, R3, RZ, 0x7 ;  /* 0x000000031a1d7211 */ /* 0x001fcc00078f38ff */
[----:B------:R0:W2:Y:S01]  /*ce40*/  MUFU.TANH R62, R30 ;  /* 0x0000001e003e7308 */ /* 0x0000a20000002400 */
[-C--:B------:R-:W-:Y:S01]  /*ce50*/  FMUL.FTZ R32, R32, R60.reuse ;  /* 0x0000003c20207220 */ /* 0x080fe20000410000 */
[----:B0-----:R-:W-:Y:S01]  /*ce60*/  LOP3.LUT R30, R29, 0xffffff80, RZ, 0xc0, !PT ;  /* 0xffffff801d1e7812 */ /* 0x001fe200078ec0ff */
[----:B------:R-:W-:-:S04]  /*ce70*/  FMUL.FTZ R31, R31, R60 ;  /* 0x0000003c1f1f7220 */ /* 0x000fc80000410000 */
[----:B------:R-:W-:Y:S01]  /*ce80*/  IMAD.IADD R30, R3, 0x1, -R30 ;  /* 0x00000001031e7824 */ /* 0x000fe200078e0a1e */
[----:B------:R0:W3:Y:S01]  /*ce90*/  MUFU.TANH R64, R32 ;  /* 0x0000002000407308 */ /* 0x0000e20000002400 */
[----:B------:R-:W-:-:S03]  /*cea0*/  FMUL.FTZ R33, R33, R60 ;  /* 0x0000003c21217220 */ /* 0x000fc60000410000 */
[----:B------:R-:W-:-:S04]  /*ceb0*/  SHF.R.S32.HI R29, RZ, 0x1f, R30 ;  /* 0x0000001fff1d7819 */ /* 0x000fc8000001141e */
[----:B------:R4:W1:Y:S01]  /*cec0*/  MUFU.TANH R63, R31 ;  /* 0x0000001f003f7308 */ /* 0x0008620000002400 */
[----:B0-----:R-:W-:-:S04]  /*ced0*/  LEA.HI R32, R26, R3, RZ, 0x2 ;  /* 0x000000031a207211 */ /* 0x001fc800078f10ff */
[----:B------:R-:W-:Y:S02]  /*cee0*/  LOP3.LUT R32, R32, 0xfffffffc, RZ, 0xc0, !PT ;  /* 0xfffffffc20207812 */ /* 0x000fe400078ec0ff */
[-C--:B----4-:R-:W-:Y:S01]  /*cef0*/  LEA.HI R31, R29, R30.reuse, RZ, 0x2 ;  /* 0x0000001e1d1f7211 */ /* 0x090fe200078f10ff */
[----:B------:R0:W4:Y:S03]  /*cf00*/  MUFU.TANH R65, R33 ;  /* 0x0000002100417308 */ /* 0x0001260000002400 */
[--C-:B------:R-:W-:Y:S01]  /*cf10*/  SHF.R.S32.HI R26, RZ, 0x2, R31.reuse ;  /* 0x00000002ff1a7819 */ /* 0x100fe2000001141f */
[----:B------:R-:W-:Y:S01]  /*cf20*/  IMAD.IADD R32, R3, 0x1, -R32 ;  /* 0x0000000103207824 */ /* 0x000fe200078e0a20 */
[----:B------:R-:W-:Y:S02]  /*cf30*/  LEA.HI R29, R29, R30, RZ, 0x5 ;  /* 0x0000001e1d1d7211 */ /* 0x000fe400078f28ff */
[----:B0-----:R-:W-:-:S04]  /*cf40*/  SHF.R.S32.HI R33, RZ, 0x1f, R31 ;  /* 0x0000001fff217819 */ /* 0x001fc8000001141f */
[----:B------:R-:W-:Y:S02]  /*cf50*/  LEA.HI R33, R33, R26, RZ, 0x3 ;  /* 0x0000001a21217211 */ /* 0x000fe400078f18ff */
[----:B------:R-:W-:Y:S02]  /*cf60*/  LEA.HI R3, R32, R32, RZ, 0x1 ;  /* 0x0000002020037211 */ /* 0x000fe400078f08ff */
[----:B------:R-:W-:Y:S02]  /*cf70*/  LOP3.LUT R33, R33, 0xfffffff8, RZ, 0xc0, !PT ;  /* 0xfffffff821217812 */ /* 0x000fe400078ec0ff */
[----:B------:R-:W-:Y:S02]  /*cf80*/  SHF.R.S32.HI R29, RZ, 0x5, R29 ;  /* 0x00000005ff1d7819 */ /* 0x000fe4000001141d */
[----:B------:R-:W-:Y:S01]  /*cf90*/  LOP3.LUT R3, R3, 0x1ffffffe, RZ, 0xc0, !PT ;  /* 0x1ffffffe03037812 */ /* 0x000fe200078ec0ff */
[----:B------:R-:W-:Y:S02]  /*cfa0*/  IMAD.IADD R33, R26, 0x1, -R33 ;  /* 0x000000011a217824 */ /* 0x000fe400078e0a21 */
[----:B------:R-:W-:-:S02]  /*cfb0*/  IMAD R4, R4, 0x4, R29 ;  /* 0x0000000404047824 */ /* 0x000fc400078e021d */
[----:B------:R-:W-:Y:S02]  /*cfc0*/  IMAD.IADD R3, R32, 0x1, -R3 ;  /* 0x0000000120037824 */ /* 0x000fe400078e0a03 */
[----:B------:R-:W-:-:S04]  /*cfd0*/  IMAD.U32 R4, R4, 0x10, R33 ;  /* 0x0000001004047824 */ /* 0x000fc800078e0021 */
[----:B------:R-:W-:-:S04]  /*cfe0*/  IMAD R20, R3, 0x8, R4 ;  /* 0x0000000803147824 */ /* 0x000fc800078e0204 */
[----:B------:R-:W-:-:S05]  /*cff0*/  @P0 IMAD.HI.U32 R4, R20, R21, RZ ;  /* 0x0000001514040227 */ /* 0x000fca00078e00ff */
[----:B------:R-:W-:Y:S02]  /*d000*/  @P0 SHF.R.U32.HI R20, RZ, R7, R4 ;  /* 0x00000007ff140219 */ /* 0x000fe40000011604 */
[----:B------:R-:W-:-:S03]  /*d010*/  LOP3.LUT R31, R31, 0x7ffffffc, RZ, 0xc0, !PT ;  /* 0x7ffffffc1f1f7812 */ /* 0x000fc600078ec0ff */
[----:B------:R-:W0:Y:S01]  /*d020*/  SHFL.IDX PT, R7, R20, RZ, 0x1c1f ;  /* 0x001c1fff14077589 */ /* 0x000e2200000e0000 */
        /* <DEDUP_REMOVED lines=25> */
[----:B------:R-:W-:-:S02]  /*d1c0*/  IMAD.IADD R31, R30, 0x1, -R31 ;  /* 0x000000011e1f7824 */ /* 0x000fc400078e0a1f */
[----:B------:R-:W-:Y:S01]  /*d1d0*/  FMUL.FTZ R55, R55, R60 ;  /* 0x0000003c37377220 */ /* 0x000fe20000410000 */
[----:B------:R-:W-:Y:S01]  /*d1e0*/  VIADD R4, R13, UR4 ;  /* 0x000000040d047c36 */ /* 0x000fe20008000000 */
[----:B------:R-:W-:Y:S01]  /*d1f0*/  ULEA UR4, UR46, 0xffffffc0, 0x6 ;  /* 0xffffffc02e047891 */ /* 0x000fe2000f8e303f */
[----:B------:R-:W0:Y:S02]  /*d200*/  MUFU.TANH R24, R24 ;  /* 0x0000001800187308 */ /* 0x000e240000002400 */
[----:B------:R-:W-:-:S03]  /*d210*/  IMAD R3, R31, -0x2, R4 ;  /* 0xfffffffe1f037824 */ /* 0x000fc600078e0204 */
[----:B------:R-:W-:-:S03]  /*d220*/  VIADD R4, R13, -UR4 ;  /* 0x800000040d047c36 */ /* 0x000fc60008000000 */
[----:B------:R-:W0:Y:S01]  /*d230*/  MUFU.TANH R25, R25 ;  /* 0x0000001900197308 */ /* 0x000e220000002400 */
[----:B------:R-:W-:Y:S01]  /*d240*/  IMAD.IADD R26, R3, 0x1, -R12 ;  /* 0x00000001031a7824 */ /* 0x000fe200078e0a0c */
[----:B------:R-:W-:-:S06]  /*d250*/  LOP3.LUT R3, RZ, R14, RZ, 0x33, !PT ;  /* 0x0000000eff037212 */ /* 0x000fcc00078e33ff */
[----:B------:R-:W0:Y:S01]  /*d260*/  MUFU.TANH R0, R0 ;  /* 0x0000000000007308 */ /* 0x000e220000002400 */
[----:B------:R-:W-:-:S07]  /*d270*/  IMAD R21, R31, -0x2, R4 ;  /* 0xfffffffe1f157824 */ /* 0x000fce00078e0204 */
[----:B------:R-:W0:Y:S01]  /*d280*/  MUFU.TANH R27, R27 ;  /* 0x0000001b001b7308 */ /* 0x000e220000002400 */
[----:B------:R-:W-:-:S07]  /*d290*/  IMAD.IADD R30, R26, 0x1, R15 ;  /* 0x000000011a1e7824 */ /* 0x000fce00078e020f */
        /* <DEDUP_REMOVED lines=21> */
[----:B------:R-:W1:Y:S08]  /*d3f0*/  MUFU.TANH R54, R54 ;  /* 0x0000003600367308 */ /* 0x000e700000002400 */
[----:B------:R-:W1:Y:S01]  /*d400*/  MUFU.TANH R55, R55 ;  /* 0x0000003700377308 */ /* 0x000e620000002400 */
[----:B------:R-:W-:Y:S01]  /*d410*/  IMAD.IADD R26, R26, 0x1, R3 ;  /* 0x000000011a1a7824 */ /* 0x000fe200078e0203 */
[----:B0-----:R-:W-:Y:S01]  /*d420*/  VIADDMNMX R4, R7, R30, R21, PT ;  /* 0x0000001e07047246 */ /* 0x001fe20003800115 */
[----:B------:R-:W-:-:S02]  /*d430*/  VIADD R56, R56, -UR4 ;  /* 0x8000000438387c36 */ /* 0x000fc40008000000 */
[----:B------:R-:W-:Y:S01]  /*d440*/  IMAD.IADD R3, R26, 0x1, R7 ;  /* 0x000000011a037824 */ /* 0x000fe200078e0207 */
[----:B--234-:R-:W-:Y:S06]  /*d450*/  @!P1 BRA `(.L_x_5174) ;  /* 0x0000000000489947 */ /* 0x01cfec0003800000 */
[----:B------:R-:W-:Y:S01]  /*d460*/  IADD3 R7, -R12, R13, R7 ;  /* 0x0000000d0c077210 */ /* 0x000fe20007ffe107 */
[----:B------:R-:W-:Y:S03]  /*d470*/  BSSY B1, `(.L_x_5175) ;  /* 0x000000c000017945 */ /* 0x000fe60003800000 */
[----:B------:R-:W-:-:S13]  /*d480*/  ISETP.GT.AND P0, PT, R7, -0x1, PT ;  /* 0xffffffff0700780c */ /* 0x000fda0003f04270 */
[----:B------:R-:W-:Y:S05]  /*d490*/  @P0 BRA `(.L_x_5176) ;  /* 0x0000000000180947 */ /* 0x000fea0003800000 */
[----:B------:R-:W-:Y:S02]  /*d4a0*/  ISETP.NE.AND P0, PT, R57, 0x1, PT ;  /* 0x000000013900780c */ /* 0x000fe40003f05270 */
[----:B------:R-:W-:-:S11]  /*d4b0*/  LOP3.LUT R7, RZ, R7, RZ, 0x33, !PT ;  /* 0x00000007ff077212 */ /* 0x000fd600078e33ff */
[----:B------:R-:W-:-:S05]  /*d4c0*/  @P0 IMAD.HI.U32 R14, R7, R58, RZ ;  /* 0x0000003a070e0227 */ /* 0x000fca00078e00ff */
[----:B------:R-:W-:-:S04]  /*d4d0*/  @P0 SHF.R.U32.HI R7, RZ, R59, R14 ;  /* 0x0000003bff070219 */ /* 0x000fc8000001160e */
[----:B------:R-:W-:Y:S01]  /*d4e0*/  LOP3.LUT R7, RZ, R7, RZ, 0x33, !PT ;  /* 0x00000007ff077212 */ /* 0x000fe200078e33ff */
[----:B------:R-:W-:Y:S06]  /*d4f0*/  BRA `(.L_x_5177) ;  /* 0x00000000000c7947 */ /* 0x000fec0003800000 */
.L_x_5176:
[----:B------:R-:W-:-:S13]  /*d500*/  ISETP.NE.AND P0, PT, R57, 0x1, PT ;  /* 0x000000013900780c */ /* 0x000fda0003f05270 */
[----:B------:R-:W-:-:S05]  /*d510*/  @P0 IMAD.HI.U32 R14, R7, R58, RZ ;  /* 0x0000003a070e0227 */ /* 0x000fca00078e00ff */
[----:B------:R-:W-:-:S07]  /*d520*/  @P0 SHF.R.U32.HI R7, RZ, R59, R14 ;  /* 0x0000003bff070219 */ /* 0x000fce000001160e */
.L_x_5177:
[----:B------:R-:W-:Y:S05]  /*d530*/  BSYNC B1 ;  /* 0x0000000000017941 */ /* 0x000fea0003800000 */
.L_x_5175:
[----:B------:R-:W-:-:S04]  /*d540*/  IMAD R14, R7, R57, -UR4 ;  /* 0x80000004070e7e24 */ /* 0x000fc8000f8e0239 */
[----:B------:R-:W-:-:S05]  /*d550*/  IMAD R14, R31, -0x2, R14 ;  /* 0xfffffffe1f0e7824 */ /* 0x000fca00078e020e */
[----:B------:R-:W-:Y:S02]  /*d560*/  VIMNMX R3, R3, R14, !PT ;  /* 0x0000000e03037248 */ /* 0x000fe40007fe0100 */
[----:B------:R-:W-:-:S07]  /*d570*/  VIADDMNMX R4, R14, R57, R4, PT ;  /* 0x000000390e047246 */ /* 0x000fce0003800104 */
.L_x_5174:
[----:B------:R-:W-:Y:S05]  /*d580*/  BSYNC B0 ;  /* 0x0000000000007941 */ /* 0x000fea0003800000 */
.L_x_5173:
[C---:B------:R-:W-:Y:S01]  /*d590*/  ISETP.GE.AND P1, PT, R56.reuse, 0x9, PT ;  /* 0x000000093800780c */ /* 0x040fe20003f26270 */
[----:B------:R-:W0:Y:S01]  /*d5a0*/  SHFL.IDX PT, R7, R20, 0x1, 0x1c1f ;  /* 0x003c1f0014077f89 */ /* 0x000e2200000e0000 */
[----:B------:R-:W-:Y:S01]  /*d5b0*/  ISETP.GE.AND P0, PT, R56, 0x2, PT ;  /* 0x000000023800780c */ /* 0x000fe20003f06270 */
[----:B------:R-:W-:Y:S01]  /*d5c0*/  BSSY B0, `(.L_x_5178) ;  /* 0x000005f000007945 */ /* 0x000fe20003800000 */
[C---:B------:R-:W-:Y:S02]  /*d5d0*/  ISETP.GT.AND P2, PT, R3.reuse, 0x8, !P1 ;  /* 0x000000080300780c */ /* 0x040fe40004f44270 */
[----:B------:R-:W-:Y:S02]  /*d5e0*/  ISETP.GT.AND P3, PT, R3, 0x1, !P0 ;  /* 0x000000010300780c */ /* 0x000fe40004764270 */
[----:B------:R-:W-:Y:S02]  /*d5f0*/  ISETP.LT.OR P2, PT, R4, 0x9, P2 ;  /* 0x000000090400780c */ /* 0x000fe40001741670 */
[----:B------:R-:W-:-:S02]  /*d600*/  ISETP.GE.AND P4, PT, R56, 0x11, PT ;  /* 0x000000113800780c */ /* 0x000fc40003f86270 */
[----:B------:R-:W-:Y:S02]  /*d610*/  ISETP.LT.OR P3, PT, R4, 0x2, P3 ;  /* 0x000000020400780c */ /* 0x000fe40001f61670 */
[----:B------:R-:W-:Y:S02]  /*d620*/  FSEL R162, R28, -INF , !P2 ;  /* 0xff8000001ca27808 */ /* 0x000fe40005000000 */
[----:B------:R-:W-:Y:S02]  /*d630*/  ISETP.GT.AND P2, PT, R3, 0x10, !P4 ;  /* 0x000000100300780c */ /* 0x000fe40006744270 */
[----:B------:R-:W-:Y:S02]  /*d640*/  ISETP.GE.AND P5, PT, R56, 0xa, PT ;  /* 0x0000000a3800780c */ /* 0x000fe40003fa6270 */
[----:B------:R-:W-:Y:S02]  /*d650*/  FSEL R60, R25, -INF , !P3 ;  /* 0xff800000193c7808 */ /* 0x000fe40005800000 */
[----:B------:R-:W-:-:S02]  /*d660*/  P2R R25, PR, RZ, 0x10 ;  /* 0x00000010ff197803 */ /* 0x000fc40000000000 */
[----:B------:R-:W-:Y:S02]  /*d670*/  ISETP.LT.OR P2, PT, R4, 0x11, P2 ;  /* 0x000000110400780c */ /* 0x000fe40001741670 */
[C---:B------:R-:W-:Y:S02]  /*d680*/  ISETP.GT.AND P3, PT, R3.reuse, 0x9, !P5 ;  /* 0x000000090300780c */ /* 0x040fe40006f64270 */
[----:B------:R-:W-:Y:S02]  /*d690*/  ISETP.GE.AND P4, PT, R56, 0x12, PT ;  /* 0x000000123800780c */ /* 0x000fe40003f86270 */
[----:B------:R-:W-:Y:S02]  /*d6a0*/  FSEL R64, R64, -INF , !P2 ;  /* 0xff80000040407808 */ /* 0x000fe40005000000 */
[----:B------:R-:W-:Y:S02]  /*d6b0*/  ISETP.LT.OR P3, PT, R4, 0xa, P3 ;  /* 0x0000000a0400780c */ /* 0x000fe40001f61670 */
[----:B------:R-:W-:-:S02]  /*d6c0*/  ISETP.GT.AND P2, PT, R3, 0x11, !P4 ;  /* 0x000000110300780c */ /* 0x000fc40006744270 */
[----:B-1----:R-:W-:Y:S02]  /*d6d0*/  FSEL R66, R61, -INF , !P3 ;  /* 0xff8000003d427808 */ /* 0x002fe40005800000 */
        /* <DEDUP_REMOVED lines=26> */
[----:B------:R-:W-:Y:S02]  /*d880*/  P2R R28, PR, RZ, 0x10 ;  /* 0x00000010ff1c7803 */ /* 0x000fe40000000000 */
[----:B------:R-:W-:Y:S02]  /*d890*/  FSEL R44, R44, -INF , !P2 ;  /* 0xff8000002c2c7808 */ /* 0x000fe40005000000 */
[----:B------:R-:W-:-:S02]  /*d8a0*/  ISETP.GE.AND P2, PT, R56, 0x2a, PT ;  /* 0x0000002a3800780c */ /* 0x000fc40003f46270 */
[----:B------:R-:W-:Y:S02]  /*d8b0*/  P2R R15, PR, RZ, 0x20 ;  /* 0x00000020ff0f7803 */ /* 0x000fe40000000000 */
        /* <DEDUP_REMOVED lines=39> */
.L_x_5181:
[----:B------:R-:W-:-:S13]  /*db30*/  ISETP.NE.AND P6, PT, R57, 0x1, PT ;  /* 0x000000013900780c */ /* 0x000fda0003fc5270 */
[----:B------:R-:W-:-:S05]  /*db40*/  @P6 IMAD.HI.U32 R58, R12, R58, RZ ;  /* 0x0000003a0c3a6227 */ /* 0x000fca00078e00ff */
[----:B------:R-:W-:-:S07]  /*db50*/  @P6 SHF.R.U32.HI R12, RZ, R59, R58 ;  /* 0x0000003bff0c6219 */ /* 0x000fce000001163a */
.L_x_5182:
[----:B------:R-:W-:Y:S05]  /*db60*/  BSYNC B1 ;  /* 0x0000000000017941 */ /* 0x000fea0003800000 */
.L_x_5180:
[----:B------:R-:W-:-:S04]  /*db70*/  IMAD R12, R12, R57, -UR4 ;  /* 0x800000040c0c7e24 */ /* 0x000fc8000f8e0239 */
[----:B------:R-:W-:-:S05]  /*db80*/  IMAD R12, R31, -0x2, R12 ;  /* 0xfffffffe1f0c7824 */ /* 0x000fca00078e020c */
[----:B------:R-:W-:Y:S02]  /*db90*/  VIADDMNMX R4, R12, R57, R4, PT ;  /* 0x000000390c047246 */ /* 0x000fe40003800104 */
[----:B------:R-:W-:-:S07]  /*dba0*/  VIMNMX R3, R3, R12, !PT ;  /* 0x0000000c03037248 */ /* 0x000fce0007fe0100 */
.L_x_5179:
[----:B------:R-:W-:Y:S05]  /*dbb0*/  BSYNC B0 ;  /* 0x0000000000007941 */ /* 0x000fea0003800000 */
.L_x_5178:
[C---:B------:R-:W-:Y:S01]  /*dbc0*/  ISETP.GT.AND P0, PT, R3.reuse, 0x1, !P0 ;  /* 0x000000010300780c */ /* 0x040fe20004704270 */
[----:B------:R-:W-:Y:S01]  /*dbd0*/  BAR.SYNC.DEFER_BLOCKING 0xf, 0x100 ;  /* 0x03c4000000007b1d */ /* 0x000fe20000010000 */
[----:B------:R-:W-:Y:S02]  /*dbe0*/  ISETP.GT.AND P1, PT, R3, 0x8, !P1 ;  /* 0x000000080300780c */ /* 0x000fe40004f24270 */
[C---:B------:R-:W-:Y:S02]  /*dbf0*/  ISETP.LT.OR P0, PT, R4.reuse, 0x2, P0 ;  /* 0x000000020400780c */ /* 0x040fe40000701670 */
[----:B------:R-:W-:Y:S02]  /*dc00*/  ISETP.LT.OR P1, PT, R4, 0x9, P1 ;  /* 0x000000090400780c */ /* 0x000fe40000f21670 */
[----:B------:R-:W-:Y:S01]  /*dc10*/  FSEL R27, R27, -INF , !P0 ;  /* 0xff8000001b1b7808 */ /* 0x000fe20004000000 */
[----:B------:R-:W2:Y:S01]  /*dc20*/  LDL R81, [R1+0x1c8] ;  /* 0x0001c80001517983 */ /* 0x000ea20000100800 */
[----:B------:R-:W-:-:S02]  /*dc30*/  ISETP.NE.AND P0, PT, R15, RZ, PT ;  /* 0x000000ff0f00720c */ /* 0x000fc40003f05270 */
[----:B------:R-:W-:Y:S01]  /*dc40*/  FSEL R21, R62, -INF , !P1 ;  /* 0xff8000003e157808 */ /* 0x000fe20004800000 */
[----:B------:R-:W3:Y:S01]  /*dc50*/  LDL R58, [R1+0x21c] ;  /* 0x00021c00013a7983 */ /* 0x000ee20000100800 */
[----:B------:R-:W-:Y:S02]  /*dc60*/  ISETP.GT.AND P0, PT, R3, 0x9, !P0 ;  /* 0x000000090300780c */ /* 0x000fe40004704270 */
[----:B------:R-:W-:Y:S01]  /*dc70*/  ISETP.NE.AND P1, PT, R32, RZ, PT ;  /* 0x000000ff2000720c */ /* 0x000fe20003f25270 */
[----:B------:R-:W4:Y:S01]  /*dc80*/  LDL R62, [R1+0x224] ;  /* 0x00022400013e7983 */ /* 0x000f220000100800 */
[----:B------:R-:W-:Y:S02]  /*dc90*/  ISETP.LT.OR P0, PT, R4, 0xa, P0 ;  /* 0x0000000a0400780c */ /* 0x000fe40000701670 */
[----:B------:R-:W-:Y:S01]  /*dca0*/  ISETP.NE.AND P6, PT, R14, RZ, PT ;  /* 0x000000ff0e00720c */ /* 0x000fe20003fc5270 */
[----:B------:R-:W2:Y:S01]  /*dcb0*/  LDL R78, [R1+0x244] ;  /* 0x00024400014e7983 */ /* 0x000ea20000100800 */
[----:B------:R-:W-:-:S02]  /*dcc0*/  FSEL R24, R63, -INF , !P0 ;  /* 0xff8000003f187808 */ /* 0x000fc40004000000 */
[----:B------:R-:W-:Y:S01]  /*dcd0*/  ISETP.NE.AND P0, PT, R25, RZ, PT ;  /* 0x000000ff1900720c */ /* 0x000fe20003f05270 */
[----:B------:R-:W2:Y:S01]  /*dce0*/  LDL R80, [R1+0x248] ;  /* 0x0002480001507983 */ /* 0x000ea20000100800 */
[C---:B------:R-:W-:Y:S02]  /*dcf0*/  ISETP.GT.AND P2, PT, R3.reuse, 0x29, !P2 ;  /* 0x000000290300780c */ /* 0x040fe40005744270 */
[C---:B------:R-:W-:Y:S01]  /*dd00*/  ISETP.GT.AND P0, PT, R3.reuse, 0x10, !P0 ;  /* 0x000000100300780c */ /* 0x040fe20004704270 */
[----:B------:R-:W2:Y:S01]  /*dd10*/  LDL R82, [R1+0x24c] ;  /* 0x00024c0001527983 */ /* 0x000ea20000100800 */
[----:B------:R-:W-:Y:S02]  /*dd20*/  ISETP.GT.AND P3, PT, R3, 0x30, !P3 ;  /* 0x000000300300780c */ /* 0x000fe40005f64270 */
[C---:B------:R-:W-:Y:S01]  /*dd30*/  ISETP.LT.OR P0, PT, R4.reuse, 0x11, P0 ;  /* 0x000000110400780c */ /* 0x040fe20000701670 */
[----:B------:R-:W2:Y:S01]  /*dd40*/  LDL R84, [R1+0x250] ;  /* 0x0002500001547983 */ /* 0x000ea20000100800 */
[----:B------:R-:W-:-:S02]  /*dd50*/  ISETP.LT.OR P2, PT, R4, 0x2a, P2 ;  /* 0x0000002a0400780c */ /* 0x000fc40001741670 */
[----:B------:R-:W-:Y:S01]  /*dd60*/  FSEL R25, R34, -INF , !P0 ;  /* 0xff80000022197808 */ /* 0x000fe20004000000 */
[----:B------:R-:W2:Y:S01]  /*dd70*/  LDL R86, [R1+0x254] ;  /* 0x0002540001567983 */ /* 0x000ea20000100800 */
[----:B------:R-:W-:Y:S02]  /*dd80*/  ISETP.NE.AND P0, PT, R28, RZ, PT ;  /* 0x000000ff1c00720c */ /* 0x000fe40003f05270 */
[C---:B------:R-:W-:Y:S01]  /*dd90*/  ISETP.GT.AND P4, PT, R3.reuse, 0x31, !P4 ;  /* 0x000000310300780c */ /* 0x040fe20006784270 */
[----:B------:R-:W2:Y:S01]  /*dda0*/  LDL R88, [R1+0x258] ;  /* 0x0002580001587983 */ /* 0x000ea20000100800 */
[----:B------:R-:W-:Y:S02]  /*ddb0*/  ISETP.GT.AND P0, PT, R3, 0x11, !P0 ;  /* 0x000000110300780c */ /* 0x000fe40004704270 */
[C---:B------:R-:W-:Y:S01]  /*ddc0*/  ISETP.LT.OR P3, PT, R4.reuse, 0x31, P3 ;  /* 0x000000310400780c */ /* 0x040fe20001f61670 */
[----:B------:R-:W2:Y:S01]  /*ddd0*/  LDL R90, [R1+0x25c] ;  /* 0x00025c00015a7983 */ /* 0x000ea20000100800 */
[----:B------:R-:W-:-:S02]  /*dde0*/  ISETP.LT.OR P0, PT, R4, 0x12, P0 ;  /* 0x000000120400780c */ /* 0x000fc40000701670 */
[----:B------:R-:W-:Y:S01]  /*ddf0*/  ISETP.GT.AND P5, PT, R3, 0x38, !P5 ;  /* 0x000000380300780c */ /* 0x000fe20006fa4270 */
[----:B------:R-:W2:Y:S01]  /*de00*/  LDL R92, [R1+0x260] ;  /* 0x00026000015c7983 */ /* 0x000ea20000100800 */
[----:B------:R-:W-:Y:S02]  /*de10*/  FSEL R26, R35, -INF , !P0 ;  /* 0xff800000231a7808 */ /* 0x000fe40004000000 */
[----:B------:R-:W-:Y:S01]  /*de20*/  ISETP.NE.AND P0, PT, R29, RZ, PT ;  /* 0x000000ff1d00720c */ /* 0x000fe20003f05270 */
[----:B------:R-:W2:Y:S01]  /*de30*/  LDL R94, [R1+0x264] ;  /* 0x00026400015e7983 */ /* 0x000ea20000100800 */
[----:B------:R-:W-:Y:S02]  /*de40*/  ISETP.LT.OR P4, PT, R4, 0x32, P4 ;  /* 0x000000320400780c */ /* 0x000fe40002781670 */
[----:B------:R-:W-:Y:S01]  /*de50*/  ISETP.GT.AND P0, PT, R3, 0x18, !P0 ;  /* 0x000000180300780c */ /* 0x000fe20004704270 */
[----:B------:R-:W2:Y:S01]  /*de60*/  LDL R96, [R1+0x268] ;  /* 0x0002680001607983 */ /* 0x000ea20000100800 */
[----:B------:R-:W-:-:S02]  /*de70*/  FSEL R34, R50, -INF , !P3 ;  /* 0xff80000032227808 */ /* 0x000fc40005800000 */
[C---:B------:R-:W-:Y:S01]  /*de80*/  ISETP.LT.OR P0, PT, R4.reuse, 0x19, P0 ;  /* 0x000000190400780c */ /* 0x040fe20000701670 */
[----:B------:R-:W3:Y:S01]  /*de90*/  LDL R50, [R1+0x20c] ;  /* 0x00020c0001327983 */ /* 0x000ee20000100800 */
[----:B------:R-:W-:Y:S02]  /*dea0*/  ISETP.LT.OR P5, PT, R4, 0x39, P5 ;  /* 0x000000390400780c */ /* 0x000fe40002fa1670 */
[----:B------:R-:W-:Y:S01]  /*deb0*/  FSEL R28, R38, -INF , !P0 ;  /* 0xff800000261c7808 */ /* 0x000fe20004000000 */
[----:B------:R-:W2:Y:S01]  /*dec0*/  LDL R98, [R1+0x26c] ;  /* 0x00026c0001627983 */ /* 0x000ea20000100800 */
[----:B------:R-:W-:Y:S02]  /*ded0*/  ISETP.GT.AND P0, PT, R3, 0x19, !P1 ;  /* 0x000000190300780c */ /* 0x000fe40004f04270 */
[----:B------:R-:W-:Y:S01]  /*dee0*/  ISETP.NE.AND P1, PT, R37, RZ, PT ;  /* 0x000000ff2500720c */ /* 0x000fe20003f25270 */
[----:B------:R-:W4:Y:S01]  /*def0*/  LDL R38, [R1+0x410] ;  /* 0x0004100001267983 */ /* 0x000f220000100800 */
        /* <DEDUP_REMOVED lines=10> */
[----:B------:R-:W-:Y:S01]  /*dfa0*/  ISETP.LT.OR P0, PT, R4, 0x21, P0 ;  /* 0x000000210400780c */ /* 0x000fe20000701670 */
[----:B------:R-:W3:Y:S01]  /*dfb0*/  LDL R46, [R1+0x204] ;  /* 0x00020400012e7983 */ /* 0x000ee20000100800 */
[----:B------:R-:W-:Y:S02]  /*dfc0*/  FSEL R33, R47, -INF , !P2 ;  /* 0xff8000002f217808 */ /* 0x000fe40005000000 */
[----:B------:R-:W-:Y:S01]  /*dfd0*/  FSEL R30, R42, -INF , !P0 ;  /* 0xff8000002a1e7808 */ /* 0x000fe20004000000 */
[----:B------:R-:W2:Y:S01]  /*dfe0*/  LDL R106, [R1+0x27c] ;  /* 0x00027c00016a7983 */ /* 0x000ea20000100800 */
[----:B------:R-:W-:Y:S02]  /*dff0*/  ISETP.GT.AND P0, PT, R3, RZ, !P6 ;  /* 0x000000ff0300720c */ /* 0x000fe40007704270 */
[----:B------:R-:W-:Y:S01]  /*e000*/  ISETP.NE.AND P6, PT, R41, RZ, PT ;  /* 0x000000ff2900720c */ /* 0x000fe20003fc5270 */
[----:B------:R-:W3:Y:S01]  /*e010*/  LDL R42, [R1+0x1fc] ;  /* 0x0001fc00012a7983 */ /* 0x000ee20000100800 */
[----:B------:R-:W-:-:S02]  /*e020*/  ISETP.LT.OR P0, PT, R4, 0x1, P0 ;  /* 0x000000010400780c */ /* 0x000fc40000701670 */
[----:B------:R-:W-:Y:S01]  /*e030*/  FSEL R35, R51, -INF , !P4 ;  /* 0xff80000033237808 */ /* 0x000fe20006000000 */
[----:B------:R-:W2:Y:S01]  /*e040*/  LDL R108, [R1+0x280] ;  /* 0x00028000016c7983 */ /* 0x000ea20000100800 */
[----:B------:R-:W-:Y:S02]  /*e050*/  FSEL R20, R0, -INF , !P0 ;  /* 0xff80000000147808 */ /* 0x000fe40004000000 */
[----:B------:R-:W-:Y:S01]  /*e060*/  FMNMX.FTZ R0, R160, R60, !PT ;  /* 0x0000003ca0007209 */ /* 0x000fe20007810000 */
[----:B------:R-:W2:Y:S01]  /*e070*/  LDL R110, [R1+0x284] ;  /* 0x00028400016e7983 */ /* 0x000ea20000100800 */
[----:B------:R-:W-:Y:S02]  /*e080*/  ISETP.NE.AND P0, PT, R36, RZ, PT ;  /* 0x000000ff2400720c */ /* 0x000fe40003f05270 */
[----:B------:R-:W-:Y:S01]  /*e090*/  FMNMX.FTZ R0, R162, R0, !PT ;  /* 0x00000000a2007209 */ /* 0x000fe20007810000 */
[----:B------:R-:W2:Y:S01]  /*e0a0*/  LDL R112, [R1+0x288] ;  /* 0x0002880001707983 */ /* 0x000ea20000100800 */
[----:B------:R-:W-:-:S02]  /*e0b0*/  ISETP.GT.AND P0, PT, R3, 0x21, !P0 ;  /* 0x000000210300780c */ /* 0x000fc40004704270 */
[----:B------:R-:W-:Y:S01]  /*e0c0*/  FMNMX.FTZ R0, R66, R0, !PT ;  /* 0x0000000042007209 */ /* 0x000fe20007810000 */
[----:B------:R-:W2:Y:S01]  /*e0d0*/  LDL R114, [R1+0x28c] ;  /* 0x00028c0001727983 */ /* 0x000ea20000100800 */
[----:B------:R-:W-:Y:S02]  /*e0e0*/  ISETP.LT.OR P0, PT, R4, 0x22, P0 ;  /* 0x000000220400780c */ /* 0x000fe40000701670 */
[----:B------:R-:W-:Y:S01]  /*e0f0*/  FMNMX.FTZ R0, R64, R0, !PT ;  /* 0x0000000040007209 */ /* 0x000fe20007810000 */
[----:B------:R-:W2:Y:S01]  /*e100*/  LDL R116, [R1+0x290] ;  /* 0x0002900001747983 */ /* 0x000ea20000100800 */
[----:B------:R-:W-:Y:S02]  /*e110*/  FSEL R31, R43, -INF , !P0 ;  /* 0xff8000002b1f7808 */ /* 0x000fe40004000000 */
        /* <DEDUP_REMOVED lines=11> */
[----:B------:R-:W-:-:S02]  /*e1d0*/  FSEL R37, R55, -INF , !P0 ;  /* 0xff80000037257808 */ /* 0x000fc40004000000 */
[----:B------:R-:W-:Y:S01]  /*e1e0*/  FMNMX.FTZ R0, R72, R0, !PT ;  /* 0x0000000048007209 */ /* 0x000fe20007810000 */
[----:B------:R-:W2:Y:S03]  /*e1f0*/  LDL R124, [R1+0x2a0] ;  /* 0x0002a000017c7983 */ /* 0x000ea60000100800 */
        /* <DEDUP_REMOVED lines=9> */
[----:B------:R-:W2:Y:S01]  /*e290*/  LDL R134, [R1+0x2b4] ;  /* 0x0002b40001867983 */ /* 0x000ea20000100800 */
[----:B------:R-:W-:-:S02]  /*e2a0*/  FMNMX.FTZ R0, R20, R27, !PT ;  /* 0x0000001b14007209 */ /* 0x000fc40007810000 */
[----:B------:R-:W-:Y:S01]  /*e2b0*/  FMNMX.FTZ R12, R56, R12, !PT ;  /* 0x0000000c380c7209 */ /* 0x000fe20007810000 */
[----:B------:R-:W2:Y:S01]  /*e2c0*/  LDL R136, [R1+0x2b8] ;  /* 0x0002b80001887983 */ /* 0x000ea20000100800 */
[----:B------:R-:W-:-:S03]  /*e2d0*/  FMNMX.FTZ R7, R21, R0, !PT ;  /* 0x0000000015077209 */ /* 0x000fc60007810000 */
[----:B------:R-:W0:Y:S01]  /*e2e0*/  SHFL.BFLY PT, R13, R12, 0x2, 0x1f ;  /* 0x0c401f000c0d7f89 */ /* 0x000e2200000e0000 */
[----:B------:R-:W-:-:S03]  /*e2f0*/  FMNMX.FTZ R0, R24, R7, !PT ;  /* 0x0000000718007209 */ /* 0x000fc60007810000 */
[----:B------:R-:W2:Y:S01]  /*e300*/  LDL R138, [R1+0x2bc] ;  /* 0x0002bc00018a7983 */ /* 0x000ea20000100800 */
        /* <DEDUP_REMOVED lines=8> */
[----:B------:R-:W-:Y:S02]  /*e390*/  FMNMX.FTZ R0, R30, R7, !PT ;  /* 0x000000071e007209 */ /* 0x000fe40007810000 */
[----:B0-----:R-:W-:Y:S01]  /*e3a0*/  FMNMX.FTZ R14, R12, R13, !PT ;  /* 0x0000000d0c0e7209 */ /* 0x001fe20007810000 */
        /* <DEDUP_REMOVED lines=15> */
[----:B------:R-:W2:Y:S04]  /*e4a0*/  LDL R47, [R1+0x2fc] ;  /* 0x0002fc00012f7983 */ /* 0x000ea80000100800 */
[----:B------:R-:W-:Y:S04]  /*e4b0*/  STL.64 [R1+0x3f0], R12 ;  /* 0x0003f00c01007387 */ /* 0x000fe80000100a00 */
[----:B------:R0:W-:Y:S04]  /*e4c0*/  STL [R1+0x3f0], R0 ;  /* 0x0003f00001007387 */ /* 0x0001e80000100800 */
[----:B------:R-:W4:Y:S04]  /*e4d0*/  LDL R7, [R1+0x3f0] ;  /* 0x0003f00001077983 */ /* 0x000f280000100800 */
[----:B------:R-:W3:Y:S04]  /*e4e0*/  LDL R4, [R1+0x3f4] ;  /* 0x0003f40001047983 */ /* 0x000ee80000100800 */
[----:B------:R-:W2:Y:S04]  /*e4f0*/  LDL.64 R14, [R1+0x118] ;  /* 0x00011800010e7983 */ /* 0x000ea80000100a00 */
        /* <DEDUP_REMOVED lines=48> */
[----:B----4-:R-:W-:Y:S01]  /*e800*/  FMUL.FTZ R3, R38, R7 ;  /* 0x0000000726037220 */ /* 0x010fe20000410000 */
[----:B------:R-:W-:-:S02]  /*e810*/  FSETP.NEU.FTZ.AND P0, PT, R7, -INF , PT ;  /* 0xff8000000700780b */ /* 0x000fc40003f1d000 */
[----:B---3--:R-:W1:Y:S02]  /*e820*/  SHFL.BFLY PT, R7, R4, 0x2, 0x1f ;  /* 0x0c401f0004077f89 */ /* 0x008e6400000e0000 */
[----:B------:R-:W-:-:S05]  /*e830*/  FSEL R3, R3, RZ, P0 ;  /* 0x000000ff03037208 */ /* 0x000fca0000000000 */
[----:B0-----:R-:W-:Y:S01]  /*e840*/  FFMA.FTZ R0, R66, R38, -R3 ;  /* 0x0000002642007223 */ /* 0x001fe20000010803 */
[----:B-1----:R-:W-:-:S03]  /*e850*/  FMNMX.FTZ R7, R7, R4, !PT ;  /* 0x0000000407077209 */ /* 0x002fc60007810000 */
        /* <DEDUP_REMOVED lines=9> */
[----:B0-----:R-:W0:Y:S01]  /*e8f0*/  SHFL.BFLY PT, R0, R7, 0x1, 0x1f ;  /* 0x0c201f0007007f89 */ /* 0x001e2200000e0000 */
        /* <DEDUP_REMOVED lines=8> */
[----:B------:R-:W3:Y:S04]  /*e980*/  LDL R40, [R1+0x1f8] ;  /* 0x0001f80001287983 */ /* 0x000ee80000100800 */
[----:B------:R-:W4:Y:S03]  /*e990*/  LDL R44, [R1+0x200] ;  /* 0x00020000012c7983 */ /* 0x000f260000100800 */
[----:B------:R-:W1:Y:S01]  /*e9a0*/  MUFU.EX2 R83, R83 ;  /* 0x0000005300537308 */ /* 0x000e620000000800 */
[----:B------:R-:W4:Y:S04]  /*e9b0*/  LDL R48, [R1+0x208] ;  /* 0x0002080001307983 */ /* 0x000f280000100800 */
[----:B------:R-:W4:Y:S01]  /*e9c0*/  LDL R52, [R1+0x210] ;  /* 0x0002100001347983 */ /* 0x000f220000100800 */
[----:B0-----:R-:W-:-:S02]  /*e9d0*/  FMNMX.FTZ R0, R7, R0, !PT ;  /* 0x0000000007007209 */ /* 0x001fc40007810000 */
[----:B------:R-:W-:Y:S01]  /*e9e0*/  MUFU.EX2 R162, R162 ;  /* 0x000000a200a27308 */ /* 0x000fe20000000800 */
[----:B------:R-:W4:Y:S01]  /*e9f0*/  LDL R56, [R1+0x218] ;  /* 0x0002180001387983 */ /* 0x000f220000100800 */
[C---:B------:R-:W-:Y:S01]  /*ea00*/  FSETP.NEU.FTZ.AND P0, PT, R0.reuse, -INF , PT ;  /* 0xff8000000000780b */ /* 0x040fe20003f1d000 */
[-C--:B------:R-:W-:Y:S02]  /*ea10*/  FMUL.FTZ R4, R0, R38.reuse ;  /* 0x0000002600047220 */ /* 0x080fe40000410000 */
[----:B------:R-:W4:Y:S03]  /*ea20*/  LDL R60, [R1+0x220] ;  /* 0x00022000013c7983 */ /* 0x000f260000100800 */
[----:B------:R-:W-:Y:S01]  /*ea30*/  FSEL R3, R4, RZ, P0 ;  /* 0x000000ff04037208 */ /* 0x000fe20000000000 */
[----:B------:R-:W-:Y:S01]  /*ea40*/  MUFU.EX2 R164, R164 ;  /* 0x000000a400a47308 */ /* 0x000fe20000000800 */
[----:B------:R-:W4:Y:S03]  /*ea50*/  LDL R64, [R1+0x228] ;  /* 0x0002280001407983 */ /* 0x000f260000100800 */
[-CC-:B------:R-:W-:Y:S01]  /*ea60*/  FFMA.FTZ R161, R20, R38.reuse, -R3.reuse ;  /* 0x0000002614a17223 */ /* 0x180fe20000010803 */
[-CC-:B------:R-:W-:Y:S01]  /*ea70*/  FFMA.FTZ R99, R27, R38.reuse, -R3.reuse ;  /* 0x000000261b637223 */ /* 0x180fe20000010803 */
[-CC-:B------:R-:W-:Y:S01]  /*ea80*/  FFMA.FTZ R163, R21, R38.reuse, -R3.reuse ;  /* 0x0000002615a37223 */ /* 0x180fe20000010803 */
[-CC-:B------:R-:W-:Y:S01]  /*ea90*/  FFMA.FTZ R97, R24, R38.reuse, -R3.reuse ;  /* 0x0000002618617223 */ /* 0x180fe20000010803 */
[----:B------:R-:W-:Y:S01]  /*eaa0*/  MUFU.EX2 R111, R111 ;  /* 0x0000006f006f7308 */ /* 0x000fe20000000800 */
[-CC-:B------:R-:W-:Y:S01]  /*eab0*/  FFMA.FTZ R165, R25, R38.reuse, -R3.reuse ;  /* 0x0000002619a57223 */ /* 0x180fe20000010803 */
[----:B------:R-:W4:Y:S04]  /*eac0*/  LDL R66, [R1+0x22c] ;  /* 0x00022c0001427983 */ /* 0x000f280000100800 */
[----:B------:R-:W4:Y:S02]  /*ead0*/  LDL R68, [R1+0x230] ;  /* 0x0002300001447983 */ /* 0x000f240000100800 */
[----:B------:R-:W-:Y:S02]  /*eae0*/  MUFU.EX2 R161, R161 ;  /* 0x000000a100a17308 */ /* 0x000fe40000000800 */
[----:B------:R-:W4:Y:S04]  /*eaf0*/  LDL R70, [R1+0x234] ;  /* 0x0002340001467983 */ /* 0x000f280000100800 */
[----:B------:R-:W4:Y:S02]  /*eb00*/  LDL R72, [R1+0x238] ;  /* 0x0002380001487983 */ /* 0x000f240000100800 */
[----:B------:R-:W0:Y:S01]  /*eb10*/  MUFU.EX2 R99, R99 ;  /* 0x0000006300637308 */ /* 0x000e220000000800 */
[-CC-:B------:R-:W-:Y:S01]  /*eb20*/  FFMA.FTZ R95, R26, R38.reuse, -R3.reuse ;  /* 0x000000261a5f7223 */ /* 0x180fe20000010803 */
[----:B------:R-:W4:Y:S04]  /*eb30*/  LDL R74, [R1+0x23c] ;  /* 0x00023c00014a7983 */ /* 0x000f280000100800 */
[----:B------:R-:W4:Y:S02]  /*eb40*/  LDL R76, [R1+0x240] ;  /* 0x00024000014c7983 */ /* 0x000f240000100800 */
[----:B------:R-:W0:Y:S01]  /*eb50*/  MUFU.EX2 R163, R163 ;  /* 0x000000a300a37308 */ /* 0x000e220000000800 */
[-C--:B------:R-:W-:Y:S01]  /*eb60*/  FFMA.FTZ R167, R28, R38.reuse, -R3 ;  /* 0x000000261ca77223 */ /* 0x080fe20000010803 */
[----:B-1----:R-:W-:Y:S01]  /*eb70*/  FADD.FTZ R7, R160, R83 ;  /* 0x00000053a0077221 */ /* 0x002fe20000010000 */
[-CC-:B------:R-:W-:Y:S01]  /*eb80*/  FFMA.FTZ R93, R29, R38.reuse, -R3.reuse ;  /* 0x000000261d5d7223 */ /* 0x180fe20000010803 */
[----:B------:R-:W-:-:S04]  /*eb90*/  FFMA.FTZ R169, R30, R38, -R3 ;  /* 0x000000261ea97223 */ /* 0x000fc80000010803 */
[----:B------:R-:W-:Y:S08]  /*eba0*/  MUFU.EX2 R166, R166 ;  /* 0x000000a600a67308 */ /* 0x000ff00000000800 */
[----:B------:R-:W1:Y:S01]  /*ebb0*/  MUFU.EX2 R97, R97 ;  /* 0x0000006100617308 */ /* 0x000e620000000800 */
[----:B0-----:R-:W-:-:S07]  /*ebc0*/  FADD.FTZ R4, R161, R99 ;  /* 0x00000063a1047221 */ /* 0x001fce0000010000 */
[----:B------:R-:W0:Y:S01]  /*ebd0*/  MUFU.EX2 R165, R165 ;  /* 0x000000a500a57308 */ /* 0x000e220000000800 */
[----:B------:R-:W-:Y:S01]  /*ebe0*/  FADD.FTZ R12, R162, R7 ;  /* 0x00000007a20c7221 */ /* 0x000fe20000010000 */
[----:B------:R-:W-:Y:S01]  /*ebf0*/  FADD.FTZ R4, R163, R4 ;  /* 0x00000004a3047221 */ /* 0x000fe20000010000 */
[----:B------:R-:W-:-:S05]  /*ec00*/  FFMA.FTZ R91, R31, R38, -R3 ;  /* 0x000000261f5b7223 */ /* 0x000fca0000010803 */
[----:B------:R-:W-:Y:S08]  /*ec10*/  MUFU.EX2 R107, R107 ;  /* 0x0000006b006b7308 */ /* 0x000ff00000000800 */
[----:B------:R-:W0:Y:S01]  /*ec20*/  MUFU.EX2 R95, R95 ;  /* 0x0000005f005f7308 */ /* 0x000e220000000800 */
[----:B------:R-:W-:Y:S01]  /*ec30*/  FADD.FTZ R7, R113, R12 ;  /* 0x0000000c71077221 */ /* 0x000fe20000010000 */
[----:B-1----:R-:W-:Y:S01]  /*ec40*/  FADD.FTZ R4, R97, R4 ;  /* 0x0000000461047221 */ /* 0x002fe20000010000 */
[----:B------:R-:W-:-:S05]  /*ec50*/  FFMA.FTZ R171, R32, R38, -R3 ;  /* 0x0000002620ab7223 */ /* 0x000fca0000010803 */
[----:B------:R-:W-:Y:S01]  /*ec60*/  MUFU.EX2 R168, R168 ;  /* 0x000000a800a87308 */ /* 0x000fe20000000800 */
[-CC-:B------:R-:W-:Y:S01]  /*ec70*/  FFMA.FTZ R89, R33, R38.reuse, -R3.reuse ;  /* 0x0000002621597223 */ /* 0x180fe20000010803 */
[----:B------:R-:W-:-:S06]  /*ec80*/  FFMA.FTZ R173, R34, R38, -R3 ;  /* 0x0000002622ad7223 */ /* 0x000fcc0000010803 */
[----:B------:R-:W-:Y:S01]  /*ec90*/  MUFU.EX2 R109, R109 ;  /* 0x0000006d006d7308 */ /* 0x000fe20000000800 */
[----:B------:R-:W-:-:S07]  /*eca0*/  FFMA.FTZ R87, R35, R38, -R3 ;  /* 0x0000002623577223 */ /* 0x000fce0000010803 */
[----:B------:R-:W-:Y:S01]  /*ecb0*/  MUFU.EX2 R170, R170 ;  /* 0x000000aa00aa7308 */ /* 0x000fe20000000800 */
[----:B------:R-:W-:-:S07]  /*ecc0*/  FFMA.FTZ R175, R36, R38, -R3 ;  /* 0x0000002624af7223 */ /* 0x000fce0000010803 */
[----:B------:R-:W-:Y:S01]  /*ecd0*/  MUFU.EX2 R105, R105 ;  /* 0x0000006900697308 */ /* 0x000fe20000000800 */
[----:B------:R-:W-:-:S07]  /*ece0*/  FFMA.FTZ R85, R37, R38, -R3 ;  /* 0x0000002625557223 */ /* 0x000fce0000010803 */
[----:B------:R-:W-:Y:S08]  /*ecf0*/  MUFU.EX2 R172, R172 ;  /* 0x000000ac00ac7308 */ /* 0x000ff00000000800 */
[----:B------:R-:W-:Y:S08]  /*ed00*/  MUFU.EX2 R101, R101 ;  /* 0x0000006500657308 */ /* 0x000ff00000000800 */
[----:B------:R-:W-:Y:S08]  /*ed10*/  MUFU.EX2 R174, R174 ;  /* 0x000000ae00ae7308 */ /* 0x000ff00000000800 */
[----:B------:R-:W-:Y:S01]  /*ed20*/  MUFU.EX2 R103, R103 ;  /* 0x0000006700677308 */ /* 0x000fe20000000800 */
[----:B------:R1:W-:Y:S04]  /*ed30*/  STL [R1+0x3f4], R0 ;  /* 0x0003f40001007387 */ /* 0x0003e80000100800 */
[----:B------:R-:W4:Y:S03]  /*ed40*/  LDL R28, [R1+0x1e0] ;  /* 0x0001e000011c7983 */ /* 0x000f260000100800 */
[----:B------:R-:W2:Y:S01]  /*ed50*/  MUFU.EX2 R167, R167 ;  /* 0x000000a700a77308 */ /* 0x000ea20000000800 */
[----:B------:R-:W-:Y:S01]  /*ed60*/  FADD.FTZ R12, R164, R7 ;  /* 0x00000007a40c7221 */ /* 0x000fe20000010000 */
[----:B0-----:R-:W-:Y:S01]  /*ed70*/  FADD.FTZ R4, R165, R4 ;  /* 0x00000004a5047221 */ /* 0x001fe20000010000 */
[----:B------:R-:W4:Y:S04]  /*ed80*/  LDL R30, [R1+0x1e4] ;  /* 0x0001e400011e7983 */ /* 0x000f280000100800 */
[----:B------:R-:W4:Y:S01]  /*ed90*/  LDL R29, [R1+0x2d8] ;  /* 0x0002d800011d7983 */ /* 0x000f220000100800 */
[----:B------:R-:W0:Y:S01]  /*eda0*/  MUFU.EX2 R93, R93 ;  /* 0x0000005d005d7308 */ /* 0x000e220000000800 */
[----:B------:R-:W-:Y:S01]  /*edb0*/  FADD.FTZ R7, R111, R12 ;  /* 0x0000000c6f077221 */ /* 0x000fe20000010000 */
[----:B------:R-:W-:Y:S01]  /*edc0*/  FADD.FTZ R4, R95, R4 ;  /* 0x000000045f047221 */ /* 0x000fe20000010000 */
[----:B------:R-:W4:Y:S04]  /*edd0*/  LDL R32, [R1+0x1e8] ;  /* 0x0001e80001207983 */ /* 0x000f280000100800 */
[----:B------:R-:W4:Y:S01]  /*ede0*/  LDL R31, [R1+0x2dc] ;  /* 0x0002dc00011f7983 */ /* 0x000f220000100800 */
[----:B------:R-:W1:Y:S01]  /*edf0*/  MUFU.EX2 R169, R169 ;  /* 0x000000a900a97308 */ /* 0x000e620000000800 */
[----:B------:R-:W-:Y:S01]  /*ee00*/  FADD.FTZ R12, R166, R7 ;  /* 0x00000007a60c7221 */ /* 0x000fe20000010000 */
[----:B--2---:R-:W-:Y:S01]  /*ee10*/  FADD.FTZ R4, R167, R4 ;  /* 0x00000004a7047221 */ /* 0x004fe20000010000 */
[----:B------:R-:W2:Y:S05]  /*ee20*/  LDL R34, [R1+0x1ec] ;  /* 0x0001ec0001227983 */ /* 0x000eaa0000100800 */
[----:B------:R-:W1:Y:S01]  /*ee30*/  MUFU.EX2 R91, R91 ;  /* 0x0000005b005b7308 */ /* 0x000e620000000800 */
[----:B------:R-:W-:Y:S01]  /*ee40*/  FADD.FTZ R7, R107, R12 ;  /* 0x0000000c6b077221 */ /* 0x000fe20000010000 */
[----:B0-----:R-:W-:Y:S01]  /*ee50*/  FADD.FTZ R4, R93, R4 ;  /* 0x000000045d047221 */ /* 0x001fe20000010000 */
[----:B------:R-:W2:Y:S04]  /*ee60*/  LDL R36, [R1+0x1f0] ;  /* 0x0001f00001247983 */ /* 0x000ea80000100800 */
[----:B------:R-:W2:Y:S01]  /*ee70*/  LDL R33, [R1+0x2e0] ;  /* 0x0002e00001217983 */ /* 0x000ea20000100800 */
[----:B------:R-:W0:Y:S01]  /*ee80*/  MUFU.EX2 R171, R171 ;  /* 0x000000ab00ab7308 */ /* 0x000e220000000800 */
[----:B------:R-:W-:Y:S01]  /*ee90*/  FADD.FTZ R12, R168, R7 ;  /* 0x00000007a80c7221 */ /* 0x000fe20000010000 */
[----:B-1----:R-:W-:Y:S01]  /*eea0*/  FADD.FTZ R4, R169, R4 ;  /* 0x00000004a9047221 */ /* 0x002fe20000010000 */
[----:B------:R-:W2:Y:S05]  /*eeb0*/  LDL R38, [R1+0x1f4] ;  /* 0x0001f40001267983 */ /* 0x000eaa0000100800 */
[----:B------:R-:W1:Y:S01]  /*eec0*/  MUFU.EX2 R89, R89 ;  /* 0x0000005900597308 */ /* 0x000e620000000800 */
[----:B------:R-:W-:Y:S01]  /*eed0*/  FADD.FTZ R7, R109, R12 ;  /* 0x0000000c6d077221 */ /* 0x000fe20000010000 */
[----:B------:R-:W-:Y:S01]  /*eee0*/  FADD.FTZ R4, R91, R4 ;  /* 0x000000045b047221 */ /* 0x000fe20000010000 */
[----:B------:R-:W2:Y:S05]  /*eef0*/  LDL R35, [R1+0x2e4] ;  /* 0x0002e40001237983 */ /* 0x000eaa0000100800 */
[----:B------:R-:W1:Y:S01]  /*ef00*/  MUFU.EX2 R173, R173 ;  /* 0x000000ad00ad7308 */ /* 0x000e620000000800 */
[----:B------:R-:W-:Y:S01]  /*ef10*/  FADD.FTZ R12, R170, R7 ;  /* 0x00000007aa0c7221 */ /* 0x000fe20000010000 */
[----:B0-----:R-:W-:Y:S01]  /*ef20*/  FADD.FTZ R4, R171, R4 ;  /* 0x00000004ab047221 */ /* 0x001fe20000010000 */
[----:B------:R-:W2:Y:S05]  /*ef30*/  LDL R37, [R1+0x2e8] ;  /* 0x0002e80001257983 */ /* 0x000eaa0000100800 */
        /* <DEDUP_REMOVED lines=11> */
[----:B------:R-:W2:Y:S02]  /*eff0*/  LDL.64 R12, [R1+0x88] ;  /* 0x00008800010c7983 */ /* 0x000ea40000100a00 */
[----:B------:R-:W-:-:S02]  /*f000*/  FADD.FTZ R20, R174, R3 ;  /* 0x00000003ae147221 */ /* 0x000fc40000010000 */
[----:B------:R-:W2:Y:S01]  /*f010*/  LDL R3, [R1+0x348] ;  /* 0x0003480001037983 */ /* 0x000ea20000100800 */
[----:B-1----:R-:W-:Y:S01]  /*f020*/  FADD.FTZ R4, R175, R4 ;  /* 0x00000004af047221 */ /* 0x002fe20000010000 */
[----:B------:R-:W-:-:S03]  /*f030*/  FADD.FTZ R20, R103, R20 ;  /* 0x0000001467147221 */ /* 0x000fc60000010000 */
[----:B------:R-:W-:Y:S02]  /*f040*/  FADD.FTZ R21, R85, R4 ;  /* 0x0000000455157221 */ /* 0x000fe40000010000 */
[----:B------:R-:W2:Y:S04]  /*f050*/  LDL R4, [R1+0x34c] ;  /* 0x00034c0001047983 */ /* 0x000ea80000100800 */
[----:B------:R0:W-:Y:S04]  /*f060*/  STL.64 [R1+0x400], R20 ;  /* 0x0004001401007387 */ /* 0x0001e80000100a00 */
[----:B------:R-:W2:Y:S04]  /*f070*/  LD.E.64 R26, desc[UR36][R14.64+0x8] ;  /* 0x000008240e1a7980 */ /* 0x000ea8000c101b00 */
[----:B------:R-:W2:Y:S04]  /*f080*/  LD.E.64 R24, desc[UR36][R14.64] ;  /* 0x000000240e187980 */ /* 0x000ea8000c101b00 */
[----:B0-----:R-:W2:Y:S04]  /*f090*/  LDL R20, [R1+0x35c] ;  /* 0x00035c0001147983 */ /* 0x001ea80000100800 */
[----:B------:R-:W2:Y:S04]  /*f0a0*/  LDL R21, [R1+0x360] ;  /* 0x0003600001157983 */ /* 0x000ea80000100800 */
[----:B------:R-:W2:Y:S04]  /*f0b0*/  LDL R14, [R1+0x354] ;  /* 0x00035400010e7983 */ /* 0x000ea80000100800 */
[----:B------:R-:W2:Y:S01]  /*f0c0*/  LDL R15, [R1+0x358] ;  /* 0x00035800010f7983 */ /* 0x000ea20000100800 */
        /* <DEDUP_REMOVED lines=16> */
[----:B---3--:R-:W-:Y:S04]  /*f1d0*/  STL [R1+0x1f8], R40 ;  /* 0x0001f82801007387 */ /* 0x008fe80000100800 */
[----:B------:R-:W-:Y:S04]  /*f1e0*/  STL [R1+0x1fc], R42 ;  /* 0x0001fc2a01007387 */ /* 0x000fe80000100800 */
        /* <DEDUP_REMOVED lines=52> */
[----:B------:R-:W-:Y:S01]  /*f530*/  IMAD R12, R81, 0x1000, R12 ;  /* 0x00001000510c7824 */ /* 0x000fe200078e020c */
[----:B------:R-:W-:-:S04]  /*f540*/  R2UR UR7, R13 ;  /* 0x000000000d0772ca */ /* 0x000fc800000e0000 */
[----:B------:R-:W-:Y:S01]  /*f550*/  R2UR UR6, R12 ;  /* 0x000000000c0672ca */ /* 0x000fe200000e0000 */
[----:B------:R-:W-:Y:S04]  /*f560*/  STL [R1+0x2b8], R136 ;  /* 0x0002b88801007387 */ /* 0x000fe80000100800 */
[----:B------:R-:W-:Y:S01]  /*f570*/  STL [R1+0x2bc], R138 ;  /* 0x0002bc8a01007387 */ /* 0x000fe20000100800 */
[----:B------:R-:W-:-:S05]  /*f580*/  MOV R26, R26 ;  /* 0x0000001a001a7202 */ /* 0x000fca0000000f00 */
[--C-:B------:R-:W-:Y:S02]  /*f590*/  IMAD R25, R25, 0x2, R26.reuse ;  /* 0x0000000219197824 */ /* 0x100fe400078e021a */
[C---:B------:R-:W-:Y:S02]  /*f5a0*/  IMAD R27, R24.reuse, 0x2, R26 ;  /* 0x00000002181b7824 */ /* 0x040fe400078e021a */
[----:B------:R-:W-:Y:S01]  /*f5b0*/  IMAD R24, R24, 0x2, R25 ;  /* 0x0000000218187824 */ /* 0x000fe200078e0219 */
[----:B------:R-:W-:Y:S04]  /*f5c0*/  STSM.16.M88.4 [R26], R160 ;  /* 0x000000a01a007844 */ /* 0x000fe80000000200 */
[----:B------:R-:W-:Y:S04]  /*f5d0*/  STSM.16.M88.4 [R27], R164 ;  /* 0x000000a41b007844 */ /* 0x000fe80000000200 */
[----:B------:R-:W-:Y:S04]  /*f5e0*/  STSM.16.M88.4 [R25], R168 ;  /* 0x000000a819007844 */ /* 0x000fe80000000200 */
[----:B------:R-:W-:Y:S04]  /*f5f0*/  STSM.16.M88.4 [R24], R172 ;  /* 0x000000ac18007844 */ /* 0x000fe80000000200 */
        /* <DEDUP_REMOVED lines=31> */
[----:B------:R0:W-:Y:S02]  /*f7f0*/  STL [R1+0x340], R79 ;  /* 0x0003404f01007387 */ /* 0x0001e40000100800 */
[----:B0-----:R-:W-:-:S06]  /*f800*/  WARPGROUP.ARRIVE ;  /* 0x00000000000079c5 */ /* 0x001fcc0000000000 */
[----:B------:R-:W-:Y:S01]  /*f810*/  HGMMA.64x256x16.F32.BF16 R24, R160, gdesc[UR4].tnspB, RZ, !UPT, gsb0 ;  /* 0x43e00004a0187df0 */ /* 0x000fe2000c0018ff */
[----:B------:R0:W-:Y:S04]  /*f820*/  STL [R1+0x354], R14 ;  /* 0x0003540e01007387 */ /* 0x0001e80000100800 */
[----:B------:R1:W-:Y:S01]  /*f830*/  STL [R1+0x358], R15 ;  /* 0x0003580f01007387 */ /* 0x0003e20000100800 */
[----:B0-----:R-:W-:Y:S02]  /*f840*/  VIADD R14, R12, 0x80 ;  /* 0x000000800c0e7836 */ /* 0x001fe40000000000 */
[----:B-1----:R-:W-:-:S03]  /*f850*/  IMAD.MOV.U32 R15, RZ, RZ, R13 ;  /* 0x000000ffff0f7224 */ /* 0x002fc600078e000d */
[----:B------:R-:W-:Y:S02]  /*f860*/  R2UR UR6, R14 ;  /* 0x000000000e0672ca */ /* 0x000fe400000e0000 */
[----:B------:R-:W-:Y:S01]  /*f870*/  R2UR UR7, R15 ;  /* 0x000000000f0772ca */ /* 0x000fe200000e0000 */
        /* <DEDUP_REMOVED lines=72> */
[----:B------:R-:W-:Y:S01]  /*fd00*/  HGMMA.64x256x16.F32.BF16 R24, R164, gdesc[UR4].tnspB, R24, gsb0 ;  /* 0x43e00004a4187df0 */ /* 0x000fe20008001818 */
[----:B------:R-:W-:Y:S02]  /*fd10*/  VIADD R14, R12, 0x100 ;  /* 0x000001000c0e7836 */ /* 0x000fe40000000000 */
[----:B------:R-:W-:-:S03]  /*fd20*/  IMAD.MOV.U32 R15, RZ, RZ, R13 ;  /* 0x000000ffff0f7224 */ /* 0x000fc600078e000d */
[----:B------:R-:W-:Y:S02]  /*fd30*/  R2UR UR6, R14 ;  /* 0x000000000e0672ca */ /* 0x000fe400000e0000 */
[----:B------:R-:W-:Y:S01]  /*fd40*/  R2UR UR7, R15 ;  /* 0x000000000f0772ca */ /* 0x000fe200000e0000 */
[----:B------:R-:W-:Y:S01]  /*fd50*/  VIADD R12, R12, 0x180 ;  /* 0x000001800c0c7836 */ /* 0x000fe20000000000 */
        /* <DEDUP_REMOVED lines=71> */
[----:B------:R-:W-:Y:S03]  /*101d0*/  HGMMA.64x256x16.F32.BF16 R24, R172, gdesc[UR4].tnspB, R24, gsb0 ;  /* 0x43e00004ac187df0 */ /* 0x000fe60008001818 */
        /* <DEDUP_REMOVED lines=34> */
[----:B0-----:R-:W4:Y:S04]  /*10400*/  LDL R78, [R1+0x1e4] ;  /* 0x0001e400014e7983 */ /* 0x001f280000100800 */
[----:B-1----:R-:W4:Y:S04]  /*10410*/  LDL R80, [R1+0x1e8] ;  /* 0x0001e80001507983 */ /* 0x002f280000100800 */
[----:B------:R-:W4:Y:S04]  /*10420*/  LDL R82, [R1+0x1ec] ;  /* 0x0001ec0001527983 */ /* 0x000f280000100800 */
[----:B------:R-:W4:Y:S04]  /*10430*/  LDL R4, [R1+0x1f0] ;  /* 0x0001f00001047983 */ /* 0x000f280000100800 */
[----:B--2---:R-:W2:Y:S04]  /*10440*/  LDL R84, [R1+0x1f4] ;  /* 0x0001f40001547983 */ /* 0x004ea80000100800 */
[----:B------:R-:W2:Y:S04]  /*10450*/  LDL R86, [R1+0x1f8] ;  /* 0x0001f80001567983 */ /* 0x000ea80000100800 */
[----:B---3--:R-:W3:Y:S04]  /*10460*/  LDL R88, [R1+0x1fc] ;  /* 0x0001fc0001587983 */ /* 0x008ee80000100800 */
[----:B------:R-:W3:Y:S04]  /*10470*/  LDL R12, [R1+0x200] ;  /* 0x00020000010c7983 */ /* 0x000ee80000100800 */
[----:B------:R-:W3:Y:S04]  /*10480*/  LDL R90, [R1+0x204] ;  /* 0x00020400015a7983 */ /* 0x000ee80000100800 */
[----:B----4-:R-:W4:Y:S04]  /*10490*/  LDL R92, [R1+0x208] ;  /* 0x00020800015c7983 */ /* 0x010f280000100800 */
        /* <DEDUP_REMOVED lines=117> */
[----:B------:R-:W-:Y:S01]  /*10bf0*/  @!PT LDS RZ, [RZ] ;  /* 0x00000000fffff984 */ /* 0x000fe20000000800 */
[----:B------:R-:W-:Y:S01]  /*10c00*/  @!PT LDS RZ, [RZ] ;  /* 0x00000000fffff984 */ /* 0x000fe20000000800 */
[----:B------:R-:W-:Y:S01]  /*10c10*/  @!PT LDS RZ, [RZ] ;  /* 0x00000000fffff984 */ /* 0x000fe20000000800 */
[----:B------:R-:W-:Y:S01]  /*10c20*/  @!PT LDS RZ, [RZ] ;  /* 0x00000000fffff984 */ /* 0x000fe20000000800 */
[----:B------:R0:W-:Y:S06]  /*10c30*/  MEMBAR.ALL.CTA ;  /* 0x0000000000007992 */ /* 0x0001ec0000008000 */
[----:B0-----:R-:W0:Y:S04]  /*10c40*/  FENCE.VIEW.ASYNC.S ;  /* 0x00000000000073c6 */ /* 0x001e280000000000 */
[----:B------:R-:W-:Y:S04]  /*10c50*/  STL [R1+0x1e0], R0 ;  /* 0x0001e00001007387 */ /* 0x000fe80000100800 */
[----:B------:R-:W-:Y:S04]  /*10c60*/  STL [R1+0x1e4], R78 ;  /* 0x0001e44e01007387 */ /* 0x000fe80000100800 */
[----:B------:R-:W-:Y:S04]  /*10c70*/  STL [R1+0x1e8], R80 ;  /* 0x0001e85001007387 */ /* 0x000fe80000100800 */
[----:B------:R-:W-:Y:S04]  /*10c80*/  STL [R1+0x1ec], R82 ;  /* 0x0001ec5201007387 */ /* 0x000fe80000100800 */
[----:B------:R-:W-:Y:S04]  /*10c90*/  STL [R1+0x1f0], R4 ;  /* 0x0001f00401007387 */ /* 0x000fe80000100800 */
[----:B--2---:R-:W-:Y:S04]  /*10ca0*/  STL [R1+0x1f4], R84 ;  /* 0x0001f45401007387 */ /* 0x004fe80000100800 */
[----:B------:R-:W-:Y:S04]  /*10cb0*/  STL [R1+0x1f8], R86 ;  /* 0x0001f85601007387 */ /* 0x000fe80000100800 */
[----:B---3--:R-:W-:Y:S04]  /*10cc0*/  STL [R1+0x1fc], R88 ;  /* 0x0001fc5801007387 */ /* 0x008fe80000100800 */
[----:B------:R-:W-:Y:S04]  /*10cd0*/  STL [R1+0x200], R12 ;  /* 0x0002000c01007387 */ /* 0x000fe80000100800 */
        /* <DEDUP_REMOVED lines=119> */
[----:B0-----:R-:W-:-:S03]  /*11450*/  NOP ;  /* 0x0000000000007918 */ /* 0x001fc60000000000 */
[----:B-1----:R-:W3:Y:S04]  /*11460*/  LDL R3, [R1+0x28] ;  /* 0x0000280001037983 */ /* 0x002ee80000100800 */
[----:B------:R2:W5:Y:S01]  /*11470*/  LDL R0, [R1+0x1c8] ;  /* 0x0001c80001007983 */ /* 0x0005620000100800 */
[----:B------:R-:W-:Y:S01]  /*11480*/  BSSY B0, `(.L_x_5183) ;  /* 0x0000006000007945 */ /* 0x000fe20003800000 */
[----:B------:R-:W-:Y:S06]  /*11490*/  BAR.ARV 0xe, 0x100 ;  /* 0x0384000000007b1d */ /* 0x000fec0000002000 */
[----:B---3--:R-:W-:-:S04]  /*114a0*/  LOP3.LUT R3, R3, 0x1, RZ, 0xfc, !PT ;  /* 0x0000000103037812 */ /* 0x008fc800078efcff */
[----:B------:R-:W-:-:S13]  /*114b0*/  ISETP.NE.AND P0, PT, R3, 0x3, PT ;  /* 0x000000030300780c */ /* 0x000fda0003f05270 */
[----:B--2---:R-:W-:Y:S05]  /*114c0*/  @!P0 BRA `(.L_x_5184) ;  /* 0x0000000000048947 */ /* 0x004fea0003800000 */
[----:B------:R-:W-:Y:S01]  /*114d0*/  BPT.TRAP 0x1 ;  /* 0x000000040000795c */ /* 0x000fe20000300000 */
.L_x_5184:
[----:B------:R-:W-:Y:S05]  /*114e0*/  BSYNC B0 ;  /* 0x0000000000007941 */ /* 0x000fea0003800000 */
.L_x_5183:
[----:B------:R-:W2:Y:S01]  /*114f0*/  LDL.64 R12, [R1+0x48] ;  /* 0x00004800010c7983 */ /* 0x000ea20000100a00 */
[----:B------:R-:W-:Y:S02]  /*11500*/  UISETP.NE.AND UP1, UPT, UR41, URZ, UPT ;  /* 0x0000003f2900728c */ /* 0x000fe4000bf25270 */
[----:B------:R-:W-:Y:S01]  /*11510*/  UISETP.NE.AND UP0, UPT, UR43, URZ, UPT ;  /* 0x0000003f2b00728c */ /* 0x000fe2000bf05270 */
[----:B------:R-:W3:Y:S01]  /*11520*/  LDL R3, [R1+0x34] ;  /* 0x0000340001037983 */ /* 0x000ee20000100800 */
[----:B--2---:R-:W-:-:S05]  /*11530*/  MOV R7, R12 ;  /* 0x0000000c00077202 */ /* 0x004fca0000000f00 */
[----:B-----5:R-:W-:-:S05]  /*11540*/  IMAD R0, R0, 0x8, R7 ;  /* 0x0000000800007824 */ /* 0x020fca00078e0207 */
[----:B---3--:R-:W-:-:S04]  /*11550*/  PRMT R0, R3, 0x654, R0 ;  /* 0x0000065403007816 */ /* 0x008fc80000000000 */
[----:B------:R0:W-:Y:S02]  /*11560*/  SYNCS.ARRIVE.TRANS64.RED.A1T0 RZ, [R0+URZ], RZ ;  /* 0x000000ff00ff79a7 */ /* 0x0001e4000810043f */
[----:B0-----:R-:W2:Y:S01]  /*11570*/  LDL R0, [R1+0x50] ;  /* 0x0000500001007983 */ /* 0x001ea20000100800 */
[----:B------:R-:W-:Y:S02]  /*11580*/  PLOP3.LUT P0, PT, PT, PT, UP1, 0x80, 0x0 ;  /* 0x000000000000781c */ /* 0x000fe40003f0f018 */
[----:B------:R-:W-:Y:S01]  /*11590*/  PLOP3.LUT P1, PT, PT, PT, UP1, 0x80, 0x0 ;  /* 0x000000000000781c */ /* 0x000fe20003f2f018 */
[----:B------:R-:W-:Y:S01]  /*115a0*/  UIADD3 UR46, UR46, -0x2, URZ ;  /* 0xfffffffe2e2e7890 */ /* 0x000fe2000fffe03f */
[----:B--2---:R-:W-:-:S09]  /*115b0*/  IMAD.SHL.U32 R4, R0, 0x40, RZ ;  /* 0x0000004000047824 */ /* 0x004fd200078e00ff */
[----:B------:R-:W-:Y:S01]  /*115c0*/  @P0 IMAD.HI.U32 R5, R4, R5, RZ ;  /* 0x0000000504050227 */ /* 0x000fe200078e00ff */
[----:B------:R-:W-:-:S03]  /*115d0*/  PLOP3.LUT P0, PT, PT, PT, UP0, 0x40, 0x0 ;  /* 0x000000000000781c */ /* 0x000fc60003f0e808 */
[----:B------:R-:W-:Y:S01]  /*115e0*/  IMAD.MOV.U32 R0, RZ, RZ, R4 ;  /* 0x000000ffff007224 */ /* 0x000fe200078e0004 */
[----:B------:R-:W-:-:S05]  /*115f0*/  @P1 SHF.R.U32.HI R0, RZ, R6, R5 ;  /* 0x00000006ff001219 */ /* 0x000fca0000011605 */
[----:B------:R-:W-:Y:S02]  /*11600*/  VIADD R3, R0, UR45 ;  /* 0x0000002d00037c36 */ /* 0x000fe40008000000 */
[----:B------:R-:W-:Y:S02]  /*11610*/  IMAD.U32 R0, RZ, RZ, UR46 ;  /* 0x0000002eff007e24 */ /* 0x000fe4000f8e00ff */
[----:B------:R-:W-:Y:S01]  /*11620*/  IMAD.IADD R8, R3, 0x1, R8 ;  /* 0x0000000103087824 */ /* 0x000fe200078e0208 */
[----:B------:R-:W-:Y:S06]  /*11630*/  @P0 BRA `(.L_x_5185) ;  /* 0x0000000000400947 */ /* 0x000fec0003800000 */
[C---:B------:R-:W-:Y:S01]  /*11640*/  ISETP.GT.AND P0, PT, R3.reuse, RZ, PT ;  /* 0x000000ff0300720c */ /* 0x040fe20003f04270 */
[----:B------:R-:W-:Y:S01]  /*11650*/  BSSY B0, `(.L_x_5186) ;  /* 0x000000c000007945 */ /* 0x000fe20003800000 */
[----:B------:R-:W-:-:S11]  /*11660*/  VIADD R5, R3, 0xffffffff ;  /* 0xffffffff03057836 */ /* 0x000fd60000000000 */
[----:B------:R-:W-:Y:S05]  /*11670*/  @P0 BRA `(.L_x_5187) ;  /* 0x0000000000180947 */ /* 0x000fea0003800000 */
[----:B------:R-:W-:Y:S01]  /*11680*/  ISETP.NE.AND P0, PT, R9, 0x1, PT ;  /* 0x000000010900780c */ /* 0x000fe20003f05270 */
[----:B------:R-:W-:-:S12]  /*11690*/  IMAD.MOV R3, RZ, RZ, -R3 ;  /* 0x000000ffff037224 */ /* 0x000fd800078e0a03 */
[----:B------:R-:W-:-:S05]  /*116a0*/  @P0 IMAD.HI.U32 R10, R3, R10, RZ ;  /* 0x0000000a030a0227 */ /* 0x000fca00078e00ff */
[----:B------:R-:W-:-:S04]  /*116b0*/  @P0 SHF.R.U32.HI R3, RZ, R11, R10 ;  /* 0x0000000bff030219 */ /* 0x000fc8000001160a */
[----:B------:R-:W-:Y:S01]  /*116c0*/  LOP3.LUT R5, RZ, R3, RZ, 0x33, !PT ;  /* 0x00000003ff057212 */ /* 0x000fe200078e33ff */
[----:B------:R-:W-:Y:S06]  /*116d0*/  BRA `(.L_x_5188) ;  /* 0x00000000000c7947 */ /* 0x000fec0003800000 */
.L_x_5187:
[----:B------:R-:W-:-:S13]  /*116e0*/  ISETP.NE.AND P0, PT, R9, 0x1, PT ;  /* 0x000000010900780c */ /* 0x000fda0003f05270 */
[----:B------:R-:W-:-:S05]  /*116f0*/  @P0 IMAD.HI.U32 R10, R5, R10, RZ ;  /* 0x0000000a050a0227 */ /* 0x000fca00078e00ff */
[----:B------:R-:W-:-:S07]  /*11700*/  @P0 SHF.R.U32.HI R5, RZ, R11, R10 ;  /* 0x0000000bff050219 */ /* 0x000fce000001160a */
.L_x_5188:
[----:B------:R-:W-:Y:S05]  /*11710*/  BSYNC B0 ;  /* 0x0000000000007941 */ /* 0x000fea0003800000 */
.L_x_5186:
[----:B------:R-:W-:-:S05]  /*11720*/  IMAD R5, R5, R9, R9 ;  /* 0x0000000905057224 */ /* 0x000fca00078e0209 */
[----:B------:R-:W-:-:S07]  /*11730*/  VIMNMX R8, R8, R5, PT ;  /* 0x0000000508087248 */ /* 0x000fce0003fe0100 */
.L_x_5185:
[----:B------:R-:W-:Y:S01]  /*11740*/  SHF.R.S32.HI R3, RZ, 0x1f, R8 ;  /* 0x0000001fff037819 */ /* 0x000fe20000011408 */
[----:B------:R-:W-:Y:S03]  /*11750*/  BSSY B1, `(.L_x_5189) ;  /* 0x0000014000017945 */ /* 0x000fe60003800000 */
[----:B------:R-:W-:-:S04]  /*11760*/  LEA.HI R3, R3, R8, RZ, 0x6 ;  /* 0x0000000803037211 */ /* 0x000fc800078f30ff */
[----:B------:R-:W-:-:S04]  /*11770*/  SHF.R.S32.HI R3, RZ, 0x6, R3 ;  /* 0x00000006ff037819 */ /* 0x000fc80000011403 */
[----:B------:R-:W-:-:S04]  /*11780*/  VIMNMX R6, R3, UR42, !PT ;  /* 0x0000002a03067c48 */ /* 0x000fc8000ffe0100 */
[----:B------:R-:W-:-:S13]  /*11790*/  ISETP.GE.AND P0, PT, R0, R6, PT ;  /* 0x000000060000720c */ /* 0x000fda0003f06270 */
[----:B------:R-:W-:Y:S05]  /*117a0*/  @!P0 BRA `(.L_x_5190) ;  /* 0x0000000000388947 */ /* 0x000fea0003800000 */
[----:B------:R-:W-:Y:S01]  /*117b0*/  BSSY B0, `(.L_x_5191) ;  /* 0x000000b000007945 */ /* 0x000fe20003800000 */
.L_x_5192:
[C---:B------:R-:W-:Y:S01]  /*117c0*/  IADD3 R12, P0, R2.reuse, 0x50, RZ ;  /* 0x00000050020c7810 */ /* 0x040fe20007f1e0ff */
[C---:B------:R-:W-:Y:S01]  /*117d0*/  VIADD R7, R2.reuse, 0x128 ;  /* 0x0000012802077836 */ /* 0x040fe20000000000 */
[----:B------:R-:W-:Y:S02]  /*117e0*/  IADD3 R28, P1, R2, 0xcc, RZ ;  /* 0x000000cc021c7810 */ /* 0x000fe40007f3e0ff */
[----:B------:R-:W-:Y:S01]  /*117f0*/  MOV R3, 0x11830 ;  /* 0x0001183000037802 */ /* 0x000fe20000000f00 */
[--C-:B------:R-:W-:Y:S02]  /*11800*/  IMAD.X R13, RZ, RZ, R18.reuse, P0 ;  /* 0x000000ffff0d7224 */ /* 0x100fe400000e0612 */
[----:B------:R-:W-:-:S08]  /*11810*/  IMAD.X R29, RZ, RZ, R18, P1 ;  /* 0x000000ffff1d7224 */ /* 0x000fd000008e0612 */
[----:B------:R-:W-:Y:S05]  /*11820*/  CALL.REL.NOINC `($_ZN7cutlass13device_kernelIN5flash11enable_sm90INS1_16FlashAttnFwdSm90INS1_25CollectiveMainloopFwdSm90ILi2EN4cute5tupleIJNS5_1CILi1EEES8_S8_EEENS6_IJNS7_ILi64EEESA_SA_EEELi512ENS_10bfloat16_tEfNS_4arch4Sm90ELb0ELb1ELb1ELb0ELb1ELb0ELb1ELb0ELb0ELb1ELb0ELb0EEENS1_21CollectiveEpilogueFwdINS6_IJSA_NS7_ILi512EEESA_EEES9_SC_SE_Li256ELb0ELb1ELb0ELb0EEENS1_30DynamicPersistentTileSchedulerILi256ELi128ELb0ELb1ELb1EEEEEEEEEvNT_6ParamsE$_ZZN5flash25CollectiveMainloopFwdSm90ILi2EN4cute5tupleIJNS1_1CILi1EEES4_S4_EEENS2_IJNS3_ILi64EEES6_S6_EEELi512EN7cutlass10bfloat16_tEfNS8_4arch4Sm90ELb0ELb1ELb1ELb0ELb1ELb0ELb1ELb0ELb0ELb1ELb0ELb0EE3mmaINS_16FlashAttnFwdSm90ISC_NS_21CollectiveEpilogueFwdINS2_IJS6_NS3_ILi512EEES6_EEES5_S9_SB_Li256ELb0ELb1ELb0ELb0EEENS_30DynamicPersistentTileSchedulerILi256ELi128ELb0ELb1ELb1EEEE13SharedStorageENS1_6TensorINS1_11ArrayEngineIfLm128EEENS1_6LayoutINS2_IJNS2_IJNS3_ILi2EEESR_NS3_ILi32EEEEEES4_S4_EEENS2_IJNS2_IJS4_SR_NS3_ILi4EEEEEENS3_ILi0EEESX_EEEEEEENS_7SoftmaxILi2ELi0EEEEEbRKNSC_6ParamsENS8_13PipelineAsyncILi2EEES17_RNS8_13PipelineStateILj2EEERT0_RT1_iRiRKNS_16SeqlenInfoQKNewKILb0ELb0EEENS2_IJiiiiEEERT_ENKUliT_T0_T1_E_clIZSD_ISM_S10_S12_EbS15_S17_S17_S1A_S1C_S1E_iS1F_S1J_S1K_S1M_EUlRS1N_iE1_NS3_ILb0EEENS3_ILb1EEEEEDaiS1N_S1O_S1P_) ;  /* 0x000001b4000c7944 */ /* 0x000fea0003c00000 */
[C---:B------:R-:W-:Y:S01]  /*11830*/  ISETP.GT.AND P0, PT, R0.reuse, R6, PT ;  /* 0x000000060000720c */ /* 0x040fe20003f04270 */
[----:B------:R-:W-:-:S12]  /*11840*/  VIADD R0, R0, 0xffffffff ;  /* 0xffffffff00007836 */ /* 0x000fd80000000000 */
[----:B------:R-:W-:Y:S05]  /*11850*/  @P0 BRA `(.L_x_5192) ;  /* 0xfffffffc00d80947 */ /* 0x000fea000383ffff */
[----:B------:R-:W-:Y:S05]  /*11860*/  BSYNC B0 ;  /* 0x0000000000007941 */ /* 0x000fea0003800000 */
.L_x_5191:
[----:B------:R-:W2:Y:S02]  /*11870*/  LDL R4, [R1+0x50] ;  /* 0x0000500001047983 */ /* 0x000ea40000100800 */
[----:B--2---:R-:W-:-:S07]  /*11880*/  IMAD.SHL.U32 R4, R4, 0x40, RZ ;  /* 0x0000004004047824 */ /* 0x004fce00078e00ff */
.L_x_5190:
[----:B------:R-:W-:Y:S05]  /*11890*/  BSYNC B1 ;  /* 0x0000000000017941 */ /* 0x000fea0003800000 */
.L_x_5189:
[----:B------:R-:W-:Y:S01]  /*118a0*/  UISETP.NE.AND UP1, UPT, UR41, URZ, UPT ;  /* 0x0000003f2900728c */ /* 0x000fe2000bf25270 */
[----:B------:R-:W-:Y:S01]  /*118b0*/  VIADD R4, R4, 0x3f ;  /* 0x0000003f04047836 */ /* 0x000fe20000000000 */
[----:B------:R-:W-:-:S04]  /*118c0*/  UISETP.NE.AND UP0, UPT, UR43, URZ, UPT ;  /* 0x0000003f2b00728c */ /* 0x000fc8000bf05270 */
[----:B------:R-:W-:Y:S02]  /*118d0*/  PLOP3.LUT P0, PT, PT, PT, UP1, 0x80, 0x0 ;  /* 0x000000000000781c */ /* 0x000fe40003f0f018 */
[----:B------:R-:W-:-:S03]  /*118e0*/  PLOP3.LUT P1, PT, PT, PT, UP1, 0x80, 0x0 ;  /* 0x000000000000781c */ /* 0x000fc60003f2f018 */
[----:B------:R-:W-:-:S08]  /*118f0*/  @UP1 ULDC UR4, c[0x0][0x44c] ;  /* 0x0001130000041ab9 */ /* 0x000fd00000000800 */
[----:B------:R-:W-:Y:S01]  /*11900*/  @P0 IMAD.HI.U32 R3, R4, UR4, RZ ;  /* 0x0000000404030c27 */ /* 0x000fe2000f8e00ff */
[----:B------:R-:W-:Y:S01]  /*11910*/  PLOP3.LUT P0, PT, PT, PT, UP0, 0x40, 0x0 ;  /* 0x000000000000781c */ /* 0x000fe20003f0e808 */
[----:B------:R-:W-:-:S03]  /*11920*/  @UP1 ULDC UR4, c[0x0][0x450] ;  /* 0x0001140000041ab9 */ /* 0x000fc60000000800 */
[----:B------:R-:W-:Y:S01]  /*11930*/  @P1 SHF.R.U32.HI R4, RZ, UR4, R3 ;  /* 0x00000004ff041c19 */ /* 0x000fe20008011603 */
[----:B------:R-:W-:-:S04]  /*11940*/  ULDC UR4, c[0x0][0xad4] ;  /* 0x0002b50000047ab9 */ /* 0x000fc80000000800 */
[----:B------:R-:W-:-:S04]  /*11950*/  VIADD R4, R4, UR40 ;  /* 0x0000002804047c36 */ /* 0x000fc80008000000 */
[----:B------:R-:W-:Y:S01]  /*11960*/  VIADD R3, R4, -UR4 ;  /* 0x8000000404037c36 */ /* 0x000fe20008000000 */
[----:B------:R-:W-:Y:S06]  /*11970*/  @P0 BRA `(.L_x_5193) ;  /* 0x0000000000540947 */ /* 0x000fec0003800000 */
[----:B------:R-:W-:Y:S01]  /*11980*/  ISETP.GT.AND P0, PT, R4, -0x1, PT ;  /* 0xffffffff0400780c */ /* 0x000fe20003f04270 */
[----:B------:R-:W-:-:S12]  /*11990*/  BSSY B0, `(.L_x_5194) ;  /* 0x0000011000007945 */ /* 0x000fd80003800000 */
        /* <DEDUP_REMOVED lines=10> */
.L_x_5195:
[----:B------:R-:W-:Y:S02]  /*11a40*/  ULDC UR4, c[0x0][0xadc] ;  /* 0x0002b70000047ab9 */ /* 0x000fe40000000800 */
[----:B------:R-:W-:-:S05]  /*11a50*/  IMAD.U32 R7, RZ, RZ, UR4 ;  /* 0x00000004ff077e24 */ /* 0x000fca000f8e00ff */
[----:B------:R-:W-:-:S13]  /*11a60*/  ISETP.NE.AND P0, PT, R7, 0x1, PT ;  /* 0x000000010700780c */ /* 0x000fda0003f05270 */
[----:B------:R-:W0:Y:S02]  /*11a70*/  @P0 LDC.64 R8, c[0x0][0xae0] ;  /* 0x0002b800ff080b82 */ /* 0x000e240000000a00 */
[----:B0-----:R-:W-:-:S05]  /*11a80*/  @P0 IMAD.HI.U32 R6, R4, R8, RZ ;  /* 0x0000000804060227 */ /* 0x001fca00078e00ff */
[----:B------:R-:W-:-:S07]  /*11a90*/  @P0 SHF.R.U32.HI R4, RZ, R9, R6 ;  /* 0x00000009ff040219 */ /* 0x000fce0000011606 */
.L_x_5196:
[----:B------:R-:W-:Y:S05]  /*11aa0*/  BSYNC B0 ;  /* 0x0000000000007941 */ /* 0x000fea0003800000 */
.L_x_5194:
[----:B------:R-:W-:-:S05]  /*11ab0*/  IMAD R4, R4, R7, RZ ;  /* 0x0000000704047224 */ /* 0x000fca00078e02ff */
[----:B------:R-:W-:-:S07]  /*11ac0*/  VIMNMX R3, R3, R4, !PT ;  /* 0x0000000403037248 */ /* 0x000fce0007fe0100 */
.L_x_5193:
[----:B------:R-:W-:-:S05]  /*11ad0*/  VIADD R3, R3, 0x3f ;  /* 0x0000003f03037836 */ /* 0x000fca0000000000 */
[----:B------:R-:W-:-:S04]  /*11ae0*/  SHF.R.S32.HI R4, RZ, 0x1f, R3 ;  /* 0x0000001fff047819 */ /* 0x000fc80000011403 */
[----:B------:R-:W-:-:S04]  /*11af0*/  LEA.HI R4, R4, R3, RZ, 0x6 ;  /* 0x0000000304047211 */ /* 0x000fc800078f30ff */
[----:B------:R-:W-:-:S04]  /*11b00*/  SHF.R.S32.HI R4, RZ, 0x6, R4 ;  /* 0x00000006ff047819 */ /* 0x000fc80000011404 */
[----:B------:R-:W-:-:S04]  /*11b10*/  VIMNMX R177, R4, UR42, !PT ;  /* 0x0000002a04b17c48 */ /* 0x000fc8000ffe0100 */
[----:B------:R-:W-:-:S13]  /*11b20*/  ISETP.GE.AND P0, PT, R0, R177, PT ;  /* 0x000000b10000720c */ /* 0x000fda0003f06270 */
[----:B------:R-:W-:Y:S05]  /*11b30*/  @!P0 BRA `(.L_x_5197) ;  /* 0x0000007000588947 */ /* 0x000fea0003800000 */
.L_x_5220:
[----:B------:R-:W2:Y:S04]  /*11b40*/  LDL R58, [R1+0x1c8] ;  /* 0x0001c800013a7983 */ /* 0x000ea80000100800 */
[----:B0-----:R-:W3:Y:S04]  /*11b50*/  LDL R3, [R1+0x1d0] ;  /* 0x0001d00001037983 */ /* 0x001ee80000100800 */
[----:B------:R-:W4:Y:S01]  /*11b60*/  LDL R5, [R1] ;  /* 0x0000000001057983 */ /* 0x000f220000100800 */
[----:B--2---:R-:W-:-:S05]  /*11b70*/  VIADD R6, R58, 0x1 ;  /* 0x000000013a067836 */ /* 0x004fca0000000000 */
[----:B------:R-:W-:-:S13]  /*11b80*/  ISETP.NE.AND P0, PT, R6, 0x2, PT ;  /* 0x000000020600780c */ /* 0x000fda0003f05270 */
[----:B------:R0:W5:Y:S04]  /*11b90*/  @P0 LDL R8, [R1+0x1cc] ;  /* 0x0001cc0001080983 */ /* 0x0001680000100800 */
[----:B------:R-:W2:Y:S01]  /*11ba0*/  @!P0 LDL R7, [R1+0x1cc] ;  /* 0x0001cc0001078983 */ /* 0x000ea20000100800 */
[----:B---3--:R-:W-:Y:S01]  /*11bb0*/  VIADD R4, R3, 0x1 ;  /* 0x0000000103047836 */ /* 0x008fe20000000000 */
[----:B----4-:R-:W-:Y:S02]  /*11bc0*/  LOP3.LUT R5, R5, 0x1, RZ, 0xfc, !PT ;  /* 0x0000000105057812 */ /* 0x010fe400078efcff */
[----:B------:R1:W-:Y:S04]  /*11bd0*/  STL [R1+0x1c8], R6 ;  /* 0x0001c80601007387 */ /* 0x0003e80000100800 */
[----:B------:R0:W-:Y:S04]  /*11be0*/  STL [R1+0x1d0], R4 ;  /* 0x0001d00401007387 */ /* 0x0001e80000100800 */
[----:B------:R0:W-:Y:S01]  /*11bf0*/  @!P0 STL [R1+0x1c8], RZ ;  /* 0x0001c8ff01008387 */ /* 0x0001e20000100800 */
[----:B------:R-:W-:Y:S01]  /*11c00*/  ISETP.NE.AND P1, PT, R5, 0x3, PT ;  /* 0x000000030500780c */ /* 0x000fe20003f25270 */
[----:B------:R-:W-:Y:S05]  /*11c10*/  YIELD ;  /* 0x0000000000007946 */ /* 0x000fea0003800000 */
[----:B------:R-:W-:Y:S01]  /*11c20*/  BSSY B0, `(.L_x_5198) ;  /* 0x0000006000007945 */ /* 0x000fe20003800000 */
[----:B-1----:R-:W-:Y:S01]  /*11c30*/  @!P0 IMAD.MOV.U32 R6, RZ, RZ, RZ ;  /* 0x000000ffff068224 */ /* 0x002fe200078e00ff */
[----:B--2---:R-:W-:-:S05]  /*11c40*/  @!P0 LOP3.LUT R8, R7, 0x1, RZ, 0x3c, !PT ;  /* 0x0000000107088812 */ /* 0x004fca00078e3cff */
[----:B------:R0:W-:Y:S01]  /*11c50*/  @!P0 STL [R1+0x1cc], R8 ;  /* 0x0001cc0801008387 */ /* 0x0001e20000100800 */
[----:B------:R-:W-:Y:S05]  /*11c60*/  @!P1 BRA `(.L_x_5199) ;  /* 0x0000000000049947 */ /* 0x000fea0003800000 */
[----:B------:R-:W-:Y:S01]  /*11c70*/  BPT.TRAP 0x1 ;  /* 0x000000040000795c */ /* 0x000fe20000300000 */
.L_x_5199:
[----:B------:R-:W-:Y:S05]  /*11c80*/  BSYNC B0 ;  /* 0x0000000000007941 */ /* 0x000fea0003800000 */
.L_x_5198:
[----:B0-----:R-:W2:Y:S02]  /*11c90*/  LDL.64 R4, [R1+0x18] ;  /* 0x0000180001047983 */ /* 0x001ea40000100a00 */
[----:B--2---:R-:W-:Y:S02]  /*11ca0*/  MOV R3, R4 ;  /* 0x0000000400037202 */ /* 0x004fe40000000f00 */
[----:B-----5:R-:W-:-:S03]  /*11cb0*/  SHF.L.U32 R5, R8, 0x1f, RZ ;  /* 0x0000001f08057819 */ /* 0x020fc600000006ff */
[----:B------:R-:W-:-:S04]  /*11cc0*/  IMAD R6, R6, 0x8, R3 ;  /* 0x0000000806067824 */ /* 0x000fc800078e0203 */
[----:B------:R0:W1:Y:S01]  /*11cd0*/  SYNCS.PHASECHK.TRANS64.TRYWAIT P0, [R6+URZ], R5 ;  /* 0x00000005060075a7 */ /* 0x000062000800017f */
[----:B------:R0:W5:Y:S01]  /*11ce0*/  LDL.64 R8, [R1+0x1c8] ;  /* 0x0001c80001087983 */ /* 0x0001620000100a00 */
[----:B------:R-:W-:Y:S04]  /*11cf0*/  BSSY B0, `(.L_x_5200) ;  /* 0x0000003000007945 */ /* 0x000fe80003800000 */
[----:B------:R-:W-:Y:S05]  /*11d00*/  @!P1 BRA `(.L_x_5201) ;  /* 0x0000000000049947 */ /* 0x000fea0003800000 */
[----:B------:R-:W-:Y:S01]  /*11d10*/  BPT.TRAP 0x1 ;  /* 0x000000040000795c */ /* 0x000fe20000300000 */
.L_x_5201:
[----:B------:R-:W-:Y:S05]  /*11d20*/  BSYNC B0 ;  /* 0x0000000000007941 */ /* 0x000fea0003800000 */
.L_x_5200:
[----:B------:R-:W-:Y:S04]  /*11d30*/  BSSY B0, `(.L_x_5202) ;  /* 0x0000006000007945 */ /* 0x000fe80003800000 */
[----:B-1----:R-:W-:Y:S05]  /*11d40*/  @P0 BRA `(.L_x_5203) ;  /* 0x0000000000100947 */ /* 0x002fea0003800000 */
[----:B-----5:R-:W-:Y:S01]  /*11d50*/  IMAD R8, R8, 0x8, R3 ;  /* 0x0000000808087824 */ /* 0x020fe200078e0203 */
[----:B------:R-:W-:-:S04]  /*11d60*/  SHF.L.U32 R9, R9, 0x1f, RZ ;  /* 0x0000001f09097819 */ /* 0x000fc800000006ff */
[----:B------:R-:W1:Y:S02]  /*11d70*/  SYNCS.PHASECHK.TRANS64.TRYWAIT P0, [R8+URZ], R9 ;  /* 0x00000009080075a7 */ /* 0x000e64000800017f */
[----:B-1----:R-:W-:Y:S05]  /*11d80*/  @!P0 BRA `(.L_x_5204) ;  /* 0x0000018000e88947 */ /* 0x002fea0003800000 */
.L_x_5203:
[----:B------:R-:W-:Y:S05]  /*11d90*/  BSYNC B0 ;  /* 0x0000000000007941 */ /* 0x000fea0003800000 */
.L_x_5202:
[----:B------:R-:W2:Y:S04]  /*11da0*/  LDL R3, [R1+0x1c8] ;  /* 0x0001c80001037983 */ /* 0x000ea80000100800 */
[----:B0-----:R-:W2:Y:S01]  /*11db0*/  LDL.64 R4, [R1+0x80] ;  /* 0x0000800001047983 */ /* 0x001ea20000100a00 */
[----:B------:R-:W-:Y:S05]  /*11dc0*/  WARPSYNC.ALL ;  /* 0x0000000000007948 */ /* 0x000fea0003800000 */
[----:B-1---5:R-:W3:Y:S04]  /*11dd0*/  LDL.64 R8, [R1+0x78] ;  /* 0x0000780001087983 */ /* 0x022ee80000100a00 */
[----:B------:R-:W4:Y:S04]  /*11de0*/  LDL.64 R6, [R1+0x78] ;  /* 0x0000780001067983 */ /* 0x000f280000100a00 */
[----:B------:R-:W4:Y:S04]  /*11df0*/  LDL.64 R10, [R1+0x78] ;  /* 0x00007800010a7983 */ /* 0x000f280000100a00 */
[----:B------:R-:W4:Y:S01]  /*11e00*/  LDL.64 R12, [R1+0x78] ;  /* 0x00007800010c7983 */ /* 0x000f220000100a00 */
[----:B--2---:R-:W-:Y:S01]  /*11e10*/  IMAD R4, R3, 0x200, R4 ;  /* 0x0000020003047824 */ /* 0x004fe200078e0204 */
[----:B------:R-:W-:Y:S01]  /*11e20*/  R2UR UR7, R5 ;  /* 0x00000000050772ca */ /* 0x000fe200000e0000 */
[----:B------:R-:W-:Y:S01]  /*11e30*/  WARPGROUP.ARRIVE ;  /* 0x00000000000079c5 */ /* 0x000fe20000000000 */
[----:B------:R-:W2:Y:S02]  /*11e40*/  LDL R3, [R1+0x28] ;  /* 0x0000280001037983 */ /* 0x000ea40000100800 */
[----:B------:R-:W-:-:S02]  /*11e50*/  R2UR UR6, R4 ;  /* 0x00000000040672ca */ /* 0x000fc400000e0000 */
[----:B------:R0:W5:Y:S01]  /*11e60*/  LDL.64 R14, [R1+0x1c8] ;  /* 0x0001c800010e7983 */ /* 0x0001620000100a00 */
[----:B---3--:R-:W-:Y:S02]  /*11e70*/  R2UR UR4, R8 ;  /* 0x00000000080472ca */ /* 0x008fe400000e0000 */
[----:B------:R-:W-:-:S13]  /*11e80*/  R2UR UR5, R9 ;  /* 0x00000000090572ca */ /* 0x000fda00000e0000 */
[----:B------:R-:W-:Y:S01]  /*11e90*/  HGMMA.64x64x16.F32.BF16 R24, gdesc[UR4], RZ, !UPT, gsb0 ;  /* 0x00e00000041879f0 */ /* 0x000fe2000c0018ff */
[----:B----4-:R-:W-:Y:S02]  /*11ea0*/  VIADD R6, R6, 0x2 ;  /* 0x0000000206067836 */ /* 0x010fe40000000000 */
[----:B------:R-:W-:Y:S02]  /*11eb0*/  VIADD R8, R4, 0x2 ;  /* 0x0000000204087836 */ /* 0x000fe40000000000 */
[----:B------:R-:W-:Y:S01]  /*11ec0*/  IMAD.MOV.U32 R9, RZ, RZ, R5 ;  /* 0x000000ffff097224 */ /* 0x000fe200078e0005 */
[----:B------:R-:W-:Y:S02]  /*11ed0*/  R2UR UR4, R6 ;  /* 0x00000000060472ca */ /* 0x000fe400000e0000 */
[----:B------:R-:W-:Y:S02]  /*11ee0*/  R2UR UR6, R8 ;  /* 0x00000000080672ca */ /* 0x000fe400000e0000 */
[----:B------:R-:W-:-:S02]  /*11ef0*/  R2UR UR7, R9 ;  /* 0x00000000090772ca */ /* 0x000fc400000e0000 */
[----:B------:R-:W-:Y:S01]  /*11f00*/  R2UR UR5, R7 ;  /* 0x00000000070572ca */ /* 0x000fe200000e0000 */
[----:B------:R-:W-:Y:S02]  /*11f10*/  WARPGROUP.DEPBAR.LE gsb0, 0x0 ;  /* 0x00008000000079c5 */ /* 0x000fe40000010000 */
[----:B------:R-:W-:-:S10]  /*11f20*/  WARPGROUP.ARRIVE ;  /* 0x00000000000079c5 */ /* 0x000fd40000000000 */
[----:B------:R-:W-:Y:S01]  /*11f30*/  HGMMA.64x64x16.F32.BF16 R24, gdesc[UR4], R24, gsb0 ;  /* 0x00e00000041879f0 */ /* 0x000fe20008001818 */
        /* <DEDUP_REMOVED lines=11> */
[----:B------:R-:W-:Y:S01]  /*11ff0*/  VIADD R12, R12, 0x6 ;  /* 0x000000060c0c7836 */ /* 0x000fe20000000000 */
[----:B------:R-:W-:Y:S02]  /*12000*/  R2UR UR7, R5 ;  /* 0x00000000050772ca */ /* 0x000fe400000e0000 */
[----:B------:R-:W-:Y:S02]  /*12010*/  R2UR UR6, R4 ;  /* 0x00000000040672ca */ /* 0x000fe400000e0000 */
[----:B------:R-:W-:Y:S02]  /*12020*/  R2UR UR4, R12 ;  /* 0x000000000c0472ca */ /* 0x000fe400000e0000 */
[----:B------:R-:W-:Y:S01]  /*12030*/  R2UR UR5, R13 ;  /* 0x000000000d0572ca */ /* 0x000fe200000e0000 */
[----:B------:R-:W-:Y:S01]  /*12040*/  IMAD.MOV.U32 R6, RZ, RZ, 0x1 ;  /* 0x00000001ff067424 */ /* 0x000fe200078e00ff */
[----:B------:R0:W-:Y:S01]  /*12050*/  STL [R1+0x60], RZ ;  /* 0x000060ff01007387 */ /* 0x0001e20000100800 */
[----:B------:R-:W-:-:S02]  /*12060*/  WARPGROUP.DEPBAR.LE gsb0, 0x0 ;  /* 0x00008000000079c5 */ /* 0x000fc40000010000 */
[----:B------:R-:W-:-:S08]  /*12070*/  WARPGROUP.ARRIVE ;  /* 0x00000000000079c5 */ /* 0x000fd00000000000 */
[----:B------:R-:W-:Y:S01]  /*12080*/  HGMMA.64x64x16.F32.BF16 R24, gdesc[UR4], R24, gsb0 ;  /* 0x00e00000041879f0 */ /* 0x000fe20008001818 */
[----:B------:R0:W-:Y:S01]  /*12090*/  STL [R1+0x60], R6 ;  /* 0x0000600601007387 */ /* 0x0001e20000100800 */
[----:B--2---:R-:W-:-:S03]  /*120a0*/  LOP3.LUT R3, R3, 0x1, RZ, 0xfc, !PT ;  /* 0x0000000103037812 */ /* 0x004fc600078efcff */
[----:B------:R0:W-:Y:S04]  /*120b0*/  STL [R1+0x60], R6 ;  /* 0x0000600601007387 */ /* 0x0001e80000100800 */
[----:B------:R0:W-:Y:S04]  /*120c0*/  STL [R1+0x60], R6 ;  /* 0x0000600601007387 */ /* 0x0001e80000100800 */
[----:B------:R0:W-:Y:S01]  /*120d0*/  STL [R1+0x60], R6 ;  /* 0x0000600601007387 */ /* 0x0001e20000100800 */
[----:B------:R-:W-:Y:S01]  /*120e0*/  ISETP.NE.AND P1, PT, R3, 0x3, PT ;  /* 0x000000030300780c */ /* 0x000fe20003f25270 */
[----:B------:R-:W-:Y:S01]  /*120f0*/  BSSY B0, `(.L_x_5205) ;  /* 0x0000004000007945 */ /* 0x000fe20003800000 */
[----:B------:R-:W-:-:S11]  /*12100*/  WARPGROUP.DEPBAR.LE gsb0, 0x0 ;  /* 0x00008000000079c5 */ /* 0x000fd60000010000 */
[----:B0-----:R-:W-:Y:S05]  /*12110*/  @!P1 BRA `(.L_x_5206) ;  /* 0x0000000000049947 */ /* 0x001fea0003800000 */
[----:B------:R-:W-:Y:S01]  /*12120*/  BPT.TRAP 0x1 ;  /* 0x000000040000795c */ /* 0x000fe20000300000 */
.L_x_5206:
[----:B------:R-:W-:Y:S05]  /*12130*/  BSYNC B0 ;  /* 0x0000000000007941 */ /* 0x000fea0003800000 */
.L_x_5205:
        /* <DEDUP_REMOVED lines=8> */
.L_x_5208:
[----:B------:R-:W-:Y:S05]  /*121c0*/  BSYNC B0 ;  /* 0x0000000000007941 */ /* 0x000fea0003800000 */
.L_x_5207:
[----:B------:R-:W-:Y:S04]  /*121d0*/  BSSY B0, `(.L_x_5209) ;  /* 0x0000004000007945 */ /* 0x000fe80003800000 */
[----:B-1----:R-:W-:Y:S05]  /*121e0*/  @P0 BRA `(.L_x_5210) ;  /* 0x0000000000080947 */ /* 0x002fea0003800000 */
[----:B------:R-:W1:Y:S02]  /*121f0*/  SYNCS.PHASECHK.TRANS64.TRYWAIT P0, [R14+URZ], R15 ;  /* 0x0000000f0e0075a7 */ /* 0x000e64000800017f */
[----:B-1----:R-:W-:Y:S05]  /*12200*/  @!P0 BRA `(.L_x_5211) ;  /* 0x0000017c00dc8947 */ /* 0x002fea0003800000 */
.L_x_5210:
[----:B------:R-:W-:Y:S05]  /*12210*/  BSYNC B0 ;  /* 0x0000000000007941 */ /* 0x000fea0003800000 */
.L_x_5209:
[----:B------:R-:W2:Y:S04]  /*12220*/  LDL R7, [R1+0x68] ;  /* 0x0000680001077983 */ /* 0x000ea80000100800 */
[----:B------:R-:W3:Y:S04]  /*12230*/  LDL R3, [R1+0x1c8] ;  /* 0x0001c80001037983 */ /* 0x000ee80000100800 */
[----:B------:R-:W3:Y:S04]  /*12240*/  LDL.64 R4, [R1+0x98] ;  /* 0x0000980001047983 */ /* 0x000ee80000100a00 */
[----:B------:R-:W4:Y:S04]  /*12250*/  LDL.64 R8, [R1+0x90] ;  /* 0x0000900001087983 */ /* 0x000f280000100a00 */
[----:B------:R-:W4:Y:S04]  /*12260*/  LDL.64 R10, [R1+0x90] ;  /* 0x00009000010a7983 */ /* 0x000f280000100a00 */
[----:B------:R-:W4:Y:S04]  /*12270*/  LDL.64 R12, [R1+0x90] ;  /* 0x00009000010c7983 */ /* 0x000f280000100a00 */
[----:B01----:R-:W4:Y:S01]  /*12280*/  LDL.64 R14, [R1+0x90] ;  /* 0x00009000010e7983 */ /* 0x003f220000100a00 */
        /* <DEDUP_REMOVED lines=177> */
[----:B0-----:R-:W-:-:S05]  /*12da0*/  SHF.R.U32.HI R59, RZ, 0x7, R59 ;  /* 0x00000007ff3b7819 */ /* 0x001fca000001163b */
[----:B------:R-:W0:Y:S01]  /*12db0*/  SHFL.IDX PT, R3, R59, RZ, 0x1f ;  /* 0x00001fff3b037589 */ /* 0x000e2200000e0000 */
[----:B------:R-:W-:Y:S02]  /*12dc0*/  WARPGROUP.DEPBAR.LE gsb0, 0x0 ;  /* 0x00008000000079c5 */ /* 0x000fe40000010000 */
[----:B------:R-:W-:-:S06]  /*12dd0*/  WARPGROUP.ARRIVE ;  /* 0x00000000000079c5 */ /* 0x000fcc0000000000 */
[----:B------:R-:W-:Y:S01]  /*12de0*/  HGMMA.64x64x16.F32.BF16 R24, gdesc[UR4], R24, gsb0 ;  /* 0x00e00000041879f0 */ /* 0x000fe20008001818 */
[----:B0-----:R-:W-:Y:S01]  /*12df0*/  ISETP.GT.AND P0, PT, R3, 0x7f, PT ;  /* 0x0000007f0300780c */ /* 0x001fe20003f04270 */
[----:B------:R-:W-:-:S03]  /*12e00*/  VIADD R8, R4, 0x800 ;  /* 0x0000080004087836 */ /* 0x000fc60000000000 */
[----:B------:R-:W-:Y:S01]  /*12e10*/  SEL R3, RZ, 0x2, !P0 ;  /* 0x00000002ff037807 */ /* 0x000fe20004000000 */
[----:B------:R-:W-:-:S03]  /*12e20*/  IMAD.MOV.U32 R57, RZ, RZ, R5 ;  /* 0x000000ffff397224 */ /* 0x000fc600078e0005 */
[----:B----4-:R-:W-:Y:S01]  /*12e30*/  IADD3 R10, R10, 0x800, R3 ;  /* 0x000008000a0a7810 */ /* 0x010fe20007ffe003 */
[----:B------:R-:W-:Y:S01]  /*12e40*/  IMAD.IADD R56, R3, 0x1, R8 ;  /* 0x0000000103387824 */ /* 0x000fe200078e0208 */
[----:B------:R-:W-:Y:S01]  /*12e50*/  R2UR UR11, R57 ;  /* 0x00000000390b72ca */ /* 0x000fe200000e0000 */
[----:B------:R-:W-:Y:S01]  /*12e60*/  UMOV UR4, 0x1 ;  /* 0x0000000100047882 */ /* 0x000fe20000000000 */
[----:B------:R-:W-:Y:S02]  /*12e70*/  R2UR UR8, R10 ;  /* 0x000000000a0872ca */ /* 0x000fe400000e0000 */
[----:B------:R-:W-:Y:S02]  /*12e80*/  R2UR UR10, R56 ;  /* 0x00000000380a72ca */ /* 0x000fe400000e0000 */
[----:B------:R-:W-:Y:S01]  /*12e90*/  R2UR UR9, R11 ;  /* 0x000000000b0972ca */ /* 0x000fe200000e0000 */
[----:B------:R-:W-:Y:S01]  /*12ea0*/  UISETP.NE.U32.AND UP0, UPT, UR4, URZ, UPT ;  /* 0x0000003f0400728c */ /* 0x000fe2000bf05070 */
[----:B------:R-:W-:-:S02]  /*12eb0*/  WARPGROUP.DEPBAR.LE gsb0, 0x0 ;  /* 0x00008000000079c5 */ /* 0x000fc40000010000 */
[----:B------:R-:W-:Y:S01]  /*12ec0*/  WARPGROUP.ARRIVE ;  /* 0x00000000000079c5 */ /* 0x000fe20000000000 */
[----:B------:R-:W-:Y:S01]  /*12ed0*/  IMAD.MOV.U32 R9, RZ, RZ, 0x4 ;  /* 0x00000004ff097424 */ /* 0x000fe200078e00ff */
[----:B------:R-:W-:Y:S01]  /*12ee0*/  R2UR UR5, R13 ;  /* 0x000000000d0572ca */ /* 0x000fe200000e0000 */
[----:B------:R-:W4:Y:S06]  /*12ef0*/  LDL.64 R56, [R1+0x90] ;  /* 0x0000900001387983 */ /* 0x000f2c0000100a00 */
[----:B------:R-:W-:Y:S01]  /*12f00*/  HGMMA.64x64x16.F32.BF16 R24, gdesc[UR8], R24, UP0, gsb0 ;  /* 0x00e00000081879f0 */ /* 0x000fe2000b801818 */
[----:B------:R-:W-:Y:S01]  /*12f10*/  SEL R7, R9, 0x2, P0 ;  /* 0x0000000209077807 */ /* 0x000fe20000000000 */
[----:B------:R-:W-:-:S03]  /*12f20*/  IMAD.MOV.U32 R11, RZ, RZ, R5 ;  /* 0x000000ffff0b7224 */ /* 0x000fc600078e0005 */
[----:B------:R-:W-:Y:S01]  /*12f30*/  IADD3 R12, R7, 0x800, R12 ;  /* 0x00000800070c7810 */ /* 0x000fe20007ffe00c */
[----:B------:R-:W-:Y:S01]  /*12f40*/  IMAD.IADD R10, R8, 0x1, R7 ;  /* 0x00000001080a7824 */ /* 0x000fe200078e0207 */
        /* <DEDUP_REMOVED lines=41> */
[----:B------:R-:W3:Y:S01]  /*131e0*/  LDL.64 R60, [R1+0x90] ;  /* 0x00009000013c7983 */ /* 0x000ee20000100a00 */
        /* <DEDUP_REMOVED lines=17> */
[----:B----4-:R-:W-:Y:S01]  /*13300*/  IADD3 R56, R9, 0xa00, R56 ;  /* 0x00000a0009387810 */ /* 0x010fe20007ffe038 */
        /* <DEDUP_REMOVED lines=168> */
.L_x_5213:
[----:B------:R-:W-:Y:S05]  /*13d90*/  BSYNC B0 ;  /* 0x0000000000007941 */ /* 0x000fea0003800000 */
.L_x_5212:
[----:B------:R-:W2:Y:S02]  /*13da0*/  LDL.64 R4, [R1+0x20] ;  /* 0x0000200001047983 */ /* 0x000ea40000100a00 */
[----:B--2---:R-:W-:-:S05]  /*13db0*/  MOV R4, R4 ;  /* 0x0000000400047202 */ /* 0x004fca0000000f00 */
[----:B-----5:R-:W-:-:S05]  /*13dc0*/  IMAD R3, R3, 0x8, R4 ;  /* 0x0000000803037824 */ /* 0x020fca00078e0204 */
[----:B------:R-:W-:-:S04]  /*13dd0*/  PRMT R3, R12, 0x654, R3 ;  /* 0x000006540c037816 */ /* 0x000fc80000000003 */
[----:B------:R0:W-:Y:S01]  /*13de0*/  SYNCS.ARRIVE.TRANS64.RED.A1T0 RZ, [R3+URZ], RZ ;  /* 0x000000ff03ff79a7 */ /* 0x0001e2000810043f */
[----:B------:R-:W2:Y:S04]  /*13df0*/  LDL.64 R6, [R1+0x100] ;  /* 0x0001000001067983 */ /* 0x000ea80000100a00 */
[----:B------:R-:W3:Y:S04]  /*13e00*/  LDL.64 R4, [R1+0x3f0] ;  /* 0x0003f00001047983 */ /* 0x000ee80000100a00 */
[----:B------:R-:W4:Y:S04]  /*13e10*/  LDL R15, [R1+0x410] ;  /* 0x00041000010f7983 */ /* 0x000f280000100800 */
[----:B------:R-:W4:Y:S04]  /*13e20*/  LDL.64 R20, [R1+0x400] ;  /* 0x0004000001147983 */ /* 0x000f280000100a00 */
[----:B--2---:R-:W2:Y:S02]  /*13e30*/  LD.E R6, desc[UR36][R6.64] ;  /* 0x0000002406067980 */ /* 0x004ea4000c101900 */
[-C--:B--2---:R-:W-:Y:S01]  /*13e40*/  FMUL.FTZ R11, R24, R6.reuse ;  /* 0x00000006180b7220 */ /* 0x084fe20000410000 */
[-C--:B------:R-:W-:Y:S01]  /*13e50*/  FMUL.FTZ R14, R26, R6.reuse ;  /* 0x000000061a0e7220 */ /* 0x080fe20000410000 */
[-C--:B0-----:R-:W-:Y:S01]  /*13e60*/  FMUL.FTZ R3, R25, R6.reuse ;  /* 0x0000000619037220 */ /* 0x081fe20000410000 */
[-C--:B------:R-:W-:Y:S01]  /*13e70*/  FMUL.FTZ R12, R27, R6.reuse ;  /* 0x000000061b0c7220 */ /* 0x080fe20000410000 */
[-C--:B------:R-:W-:Y:S01]  /*13e80*/  FMUL.FTZ R9, R28, R6.reuse ;  /* 0x000000061c097220 */ /* 0x080fe20000410000 */
[-C--:B------:R-:W-:Y:S01]  /*13e90*/  FMUL.FTZ R182, R30, R6.reuse ;  /* 0x000000061eb67220 */ /* 0x080fe20000410000 */
[----:B------:R-:W3:Y:S01]  /*13ea0*/  MUFU.TANH R11, R11 ;  /* 0x0000000b000b7308 */ /* 0x000ee20000002400 */
[-C--:B------:R-:W-:Y:S01]  /*13eb0*/  FMUL.FTZ R73, R29, R6.reuse ;  /* 0x000000061d497220 */ /* 0x080fe20000410000 */
[-C--:B------:R-:W-:Y:S01]  /*13ec0*/  FMUL.FTZ R180, R31, R6.reuse ;  /* 0x000000061fb47220 */ /* 0x080fe20000410000 */
[-C--:B------:R-:W-:Y:S01]  /*13ed0*/  FMUL.FTZ R77, R32, R6.reuse ;  /* 0x00000006204d7220 */ /* 0x080fe20000410000 */
[-C--:B------:R-:W-:Y:S01]  /*13ee0*/  FMUL.FTZ R192, R34, R6.reuse ;  /* 0x0000000622c07220 */ /* 0x080fe20000410000 */
[-C--:B------:R-:W-:Y:S01]  /*13ef0*/  FMUL.FTZ R83, R33, R6.reuse ;  /* 0x0000000621537220 */ /* 0x080fe20000410000 */
[-C--:B------:R-:W-:Y:S01]  /*13f00*/  FMUL.FTZ R184, R35, R6.reuse ;  /* 0x0000000623b87220 */ /* 0x080fe20000410000 */
[-C--:B------:R-:W-:Y:S01]  /*13f10*/  FMUL.FTZ R87, R36, R6.reuse ;  /* 0x0000000624577220 */ /* 0x080fe20000410000 */
[----:B------:R-:W0:Y:S01]  /*13f20*/  MUFU.TANH R14, R14 ;  /* 0x0000000e000e7308 */ /* 0x000e220000002400 */
[-C--:B------:R-:W-:Y:S01]  /*13f30*/  FMUL.FTZ R208, R38, R6.reuse ;  /* 0x0000000626d07220 */ /* 0x080fe20000410000 */
[-C--:B------:R-:W-:Y:S01]  /*13f40*/  FMUL.FTZ R93, R37, R6.reuse ;  /* 0x00000006255d7220 */ /* 0x080fe20000410000 */
[-C--:B------:R-:W-:Y:S01]  /*13f50*/  FMUL.FTZ R196, R39, R6.reuse ;  /* 0x0000000627c47220 */ /* 0x080fe20000410000 */
[-C--:B------:R-:W-:Y:S01]  /*13f60*/  FMUL.FTZ R97, R40, R6.reuse ;  /* 0x0000000628617220 */ /* 0x080fe20000410000 */
[-C--:B------:R-:W-:Y:S01]  /*13f70*/  FMUL.FTZ R212, R42, R6.reuse ;  /* 0x000000062ad47220 */ /* 0x080fe20000410000 */
[-C--:B------:R-:W-:Y:S01]  /*13f80*/  FMUL.FTZ R103, R41, R6.reuse ;  /* 0x0000000629677220 */ /* 0x080fe20000410000 */
[-C--:B------:R-:W-:Y:S01]  /*13f90*/  FMUL.FTZ R210, R43, R6.reuse ;  /* 0x000000062bd27220 */ /* 0x080fe20000410000 */
[----:B------:R-:W1:Y:S01]  /*13fa0*/  MUFU.TANH R3, R3 ;  /* 0x0000000300037308 */ /* 0x000e620000002400 */
[-C--:B------:R-:W-:Y:S01]  /*13fb0*/  FMUL.FTZ R107, R44, R6.reuse ;  /* 0x000000062c6b7220 */ /* 0x080fe20000410000 */
[-C--:B------:R-:W-:Y:S01]  /*13fc0*/  FMUL.FTZ R216, R46, R6.reuse ;  /* 0x000000062ed87220 */ /* 0x080fe20000410000 */
[-C--:B------:R-:W-:Y:S01]  /*13fd0*/  FMUL.FTZ R113, R45, R6.reuse ;  /* 0x000000062d717220 */ /* 0x080fe20000410000 */
[-C--:B------:R-:W-:Y:S01]  /*13fe0*/  FMUL.FTZ R214, R47, R6.reuse ;  /* 0x000000062fd67220 */ /* 0x080fe20000410000 */
[-C--:B------:R-:W-:Y:S01]  /*13ff0*/  FMUL.FTZ R117, R48, R6.reuse ;  /* 0x0000000630757220 */ /* 0x080fe20000410000 */
[-C--:B------:R-:W-:Y:S01]  /*14000*/  FMUL.FTZ R220, R50, R6.reuse ;  /* 0x0000000632dc7220 */ /* 0x080fe20000410000 */
[-C--:B------:R-:W-:Y:S01]  /*14010*/  FMUL.FTZ R123, R49, R6.reuse ;  /* 0x00000006317b7220 */ /* 0x080fe20000410000 */
[----:B------:R-:W2:Y:S01]  /*14020*/  MUFU.TANH R12, R12 ;  /* 0x0000000c000c7308 */ /* 0x000ea20000002400 */
[-C--:B------:R-:W-:Y:S01]  /*14030*/  FMUL.FTZ R218, R51, R6.reuse ;  /* 0x0000000633da7220 */ /* 0x080fe20000410000 */
[-C--:B------:R-:W-:Y:S01]  /*14040*/  FMUL.FTZ R125, R52, R6.reuse ;  /* 0x00000006347d7220 */ /* 0x080fe20000410000 */
[-C--:B------:R-:W-:Y:S01]  /*14050*/  FMUL.FTZ R222, R54, R6.reuse ;  /* 0x0000000636de7220 */ /* 0x080fe20000410000 */
[-C--:B------:R-:W-:Y:S01]  /*14060*/  FMUL.FTZ R135, R53, R6.reuse ;  /* 0x0000000635877220 */ /* 0x080fe20000410000 */
[----:B------:R-:W-:Y:S01]  /*14070*/  FMUL.FTZ R224, R55, R6 ;  /* 0x0000000637e07220 */ /* 0x000fe20000410000 */
[----:B------:R-:W4:Y:S02]  /*14080*/  LDL.64 R24, [R1+0xb8] ;  /* 0x0000b80001187983 */ /* 0x000f240000100a00 */
[----:B------:R-:W2:Y:S08]  /*14090*/  MUFU.TANH R9, R9 ;  /* 0x0000000900097308 */ /* 0x000eb00000002400 */
[----:B------:R-:W2:Y:S01]  /*140a0*/  MUFU.TANH R182, R182 ;  /* 0x000000b600b67308 */ /* 0x000ea20000002400 */
[----:B---3--:R-:W-:-:S02]  /*140b0*/  FMNMX.FTZ R8, R11, R4, !PT ;  /* 0x000000040b087209 */ /* 0x008fc40007810000 */
[----:B0-----:R-:W-:-:S05]  /*140c0*/  FMNMX.FTZ R7, R14, R5, !PT ;  /* 0x000000050e077209 */ /* 0x001fca0007810000 */
[----:B------:R-:W0:Y:S08]  /*140d0*/  MUFU.TANH R73, R73 ;  /* 0x0000004900497308 */ /* 0x000e300000002400 */
[----:B------:R-:W3:Y:S01]  /*140e0*/  MUFU.TANH R180, R180 ;  /* 0x000000b400b47308 */ /* 0x000ee20000002400 */
[----:B-1----:R-:W-:Y:S02]  /*140f0*/  FMNMX.FTZ R8, R3, R8, !PT ;  /* 0x0000000803087209 */ /* 0x002fe40007810000 */
[----:B--2---:R-:W-:-:S05]  /*14100*/  FMNMX.FTZ R7, R12, R7, !PT ;  /* 0x000000070c077209 */ /* 0x004fca0007810000 */
[----:B------:R-:W1:Y:S08]  /*14110*/  MUFU.TANH R77, R77 ;  /* 0x0000004d004d7308 */ /* 0x000e700000002400 */
[----:B------:R-:W2:Y:S01]  /*14120*/  MUFU.TANH R192, R192 ;  /* 0x000000c000c07308 */ /* 0x000ea20000002400 */
[----:B------:R-:W-:Y:S02]  /*14130*/  FMNMX.FTZ R8, R9, R8, !PT ;  /* 0x0000000809087209 */ /* 0x000fe40007810000 */
[----:B------:R-:W-:-:S05]  /*14140*/  FMNMX.FTZ R7, R182, R7, !PT ;  /* 0x00000007b6077209 */ /* 0x000fca0007810000 */
[----:B------:R-:W2:Y:S08]  /*14150*/  MUFU.TANH R83, R83 ;  /* 0x0000005300537308 */ /* 0x000eb00000002400 */
[----:B------:R-:W2:Y:S01]  /*14160*/  MUFU.TANH R184, R184 ;  /* 0x000000b800b87308 */ /* 0x000ea20000002400 */
[----:B0-----:R-:W-:Y:S02]  /*14170*/  FMNMX.FTZ R8, R73, R8, !PT ;  /* 0x0000000849087209 */ /* 0x001fe40007810000 */
[----:B---3--:R-:W-:-:S05]  /*14180*/  FMNMX.FTZ R7, R180, R7, !PT ;  /* 0x00000007b4077209 */ /* 0x008fca0007810000 */
        /* <DEDUP_REMOVED lines=39> */
[----:B--2---:R-:W-:-:S02]  /*14400*/  FMNMX.FTZ R7, R218, R7, !PT ;  /* 0x00000007da077209 */ /* 0x004fc40007810000 */
[----:B------:R-:W-:Y:S02]  /*14410*/  FMNMX.FTZ R6, R125, R8, !PT ;  /* 0x000000087d067209 */ /* 0x000fe40007810000 */
[----:B------:R-:W-:Y:S02]  /*14420*/  FMNMX.FTZ R7, R222, R7, !PT ;  /* 0x00000007de077209 */ /* 0x000fe40007810000 */
[----:B0-----:R-:W-:Y:S02]  /*14430*/  FMNMX.FTZ R6, R135, R6, !PT ;  /* 0x0000000687067209 */ /* 0x001fe40007810000 */
[----:B---3--:R-:W-:-:S03]  /*14440*/  FMNMX.FTZ R7, R224, R7, !PT ;  /* 0x00000007e0077209 */ /* 0x008fc60007810000 */
[----:B------:R-:W0:Y:S04]  /*14450*/  SHFL.BFLY PT, R13, R6, 0x2, 0x1f ;  /* 0x0c401f00060d7f89 */ /* 0x000e2800000e0000 */
[----:B------:R-:W-:Y:S04]  /*14460*/  STL.64 [R1+0x3f0], R6 ;  /* 0x0003f00601007387 */ /* 0x000fe80000100a00 */
[----:B------:R-:W2:Y:S01]  /*14470*/  LDL R26, [R1+0x3f4] ;  /* 0x0003f400011a7983 */ /* 0x000ea20000100800 */
[----:B0-----:R-:W-:-:S05]  /*14480*/  FMNMX.FTZ R13, R6, R13, !PT ;  /* 0x0000000d060d7209 */ /* 0x001fca0007810000 */
[----:B------:R-:W0:Y:S02]  /*14490*/  SHFL.BFLY PT, R8, R13, 0x1, 0x1f ;  /* 0x0c201f000d087f89 */ /* 0x000e2400000e0000 */
[----:B0-----:R-:W-:-:S05]  /*144a0*/  FMNMX.FTZ R8, R13, R8, !PT ;  /* 0x000000080d087209 */ /* 0x001fca0007810000 */
[----:B------:R-:W-:Y:S04]  /*144b0*/  STL [R1+0x3f0], R8 ;  /* 0x0003f00801007387 */ /* 0x000fe80000100800 */
[----:B------:R-:W3:Y:S04]  /*144c0*/  LDL R27, [R1+0x3f0] ;  /* 0x0003f000011b7983 */ /* 0x000ee80000100800 */
[----:B--2---:R-:W0:Y:S02]  /*144d0*/  SHFL.BFLY PT, R7, R26, 0x2, 0x1f ;  /* 0x0c401f001a077f89 */ /* 0x004e2400000e0000 */
[----:B0-----:R-:W-:-:S05]  /*144e0*/  FMNMX.FTZ R7, R7, R26, !PT ;  /* 0x0000001a07077209 */ /* 0x001fca0007810000 */
[----:B------:R-:W0:Y:S02]  /*144f0*/  SHFL.BFLY PT, R6, R7, 0x1, 0x1f ;  /* 0x0c201f0007067f89 */ /* 0x000e2400000e0000 */
[----:B0-----:R-:W-:Y:S01]  /*14500*/  FMNMX.FTZ R6, R7, R6, !PT ;  /* 0x0000000607067209 */ /* 0x001fe20007810000 */
[----:B---3--:R-:W-:-:S04]  /*14510*/  FADD.FTZ R4, R4, -R27 ;  /* 0x8000001b04047221 */ /* 0x008fc80000010000 */
[----:B------:R-:W-:Y:S01]  /*14520*/  FADD.FTZ R10, R5, -R6 ;  /* 0x80000006050a7221 */ /* 0x000fe20000010000 */
[----:B----4-:R-:W-:-:S03]  /*14530*/  FMUL.FTZ R4, R4, R15 ;  /* 0x0000000f04047220 */ /* 0x010fc60000410000 */
[----:B------:R-:W-:Y:S01]  /*14540*/  FMUL.FTZ R10, R15, R10 ;  /* 0x0000000a0f0a7220 */ /* 0x000fe20000410000 */
[----:B------:R-:W0:Y:S08]  /*14550*/  MUFU.EX2 R151, R4 ;  /* 0x0000000400977308 */ /* 0x000e300000000800 */
[----:B------:R-:W1:Y:S01]  /*14560*/  MUFU.EX2 R150, R10 ;  /* 0x0000000a00967308 */ /* 0x000e620000000800 */
[----:B------:R2:W-:Y:S01]  /*14570*/  STL [R1+0x3f4], R6 ;  /* 0x0003f40601007387 */ /* 0x0005e20000100800 */
[----:B0-----:R-:W-:Y:S01]  /*14580*/  FMUL.FTZ R20, R151, R20 ;  /* 0x0000001497147220 */ /* 0x001fe20000410000 */
[----:B-1----:R-:W-:-:S05]  /*14590*/  FMUL.FTZ R21, R21, R150 ;  /* 0x0000009615157220 */ /* 0x002fca0000410000 */
[----:B------:R2:W-:Y:S04]  /*145a0*/  STL.64 [R1+0x400], R20 ;  /* 0x0004001401007387 */ /* 0x0005e80000100a00 */
[----:B------:R-:W3:Y:S01]  /*145b0*/  LD.E R5, desc[UR36][R24.64+0x4] ;  /* 0x0000042418057980 */ /* 0x000ee2000c101900 */
[----:B------:R-:W-:Y:S01]  /*145c0*/  BSSY B0, `(.L_x_5214) ;  /* 0x000000c000007945 */ /* 0x000fe20003800000 */
[----:B---3--:R-:W-:-:S13]  /*145d0*/  ISETP.NE.AND P0, PT, R5, RZ, PT ;  /* 0x000000ff0500720c */ /* 0x008fda0003f05270 */
[----:B--2---:R-:W-:Y:S05]  /*145e0*/  @P0 BRA `(.L_x_5215) ;  /* 0x0000000000240947 */ /* 0x004fea0003800000 */
[----:B------:R-:W2:Y:S04]  /*145f0*/  LDL.64 R20, [R1+0xc0] ;  /* 0x0000c00001147983 */ /* 0x000ea80000100a00 */
[----:B------:R-:W3:Y:S04]  /*14600*/  LD.E R25, desc[UR36][R24.64] ;  /* 0x0000002418197980 */ /* 0x000ee8000c101900 */
[----:B--2---:R-:W2:Y:S01]  /*14610*/  LD.E.64 R6, desc[UR36][R20.64] ;  /* 0x0000002414067980 */ /* 0x004ea2000c101b00 */
[----:B---3--:R-:W-:-:S04]  /*14620*/  IMAD R4, R58, 0x40, R25 ;  /* 0x000000403a047824 */ /* 0x008fc800078e0219 */
[----:B--2---:R-:W-:-:S05]  /*14630*/  IMAD.WIDE R4, R4, 0x4, R6 ;  /* 0x0000000404047825 */ /* 0x004fca00078e0206 */
[----:B------:R0:W-:Y:S04]  /*14640*/  ST.E desc[UR36][R4.64], R151 ;  /* 0x0000009704007985 */ /* 0x0001e8000c101924 */
[----:B------:R-:W2:Y:S04]  /*14650*/  LDL.64 R24, [R1+0xb8] ;  /* 0x0000b80001187983 */ /* 0x000ea80000100a00 */
[----:B--2---:R-:W2:Y:S02]  /*14660*/  LD.E R6, desc[UR36][R24.64+0x4] ;  /* 0x0000042418067980 */ /* 0x004ea4000c101900 */
[----:B0-2---:R-:W-:-:S13]  /*14670*/  ISETP.NE.AND P0, PT, R6, RZ, PT ;  /* 0x000000ff0600720c */ /* 0x005fda0003f05270 */
.L_x_5215:
[----:B------:R-:W-:Y:S05]  /*14680*/  BSYNC B0 ;  /* 0x0000000000007941 */ /* 0x000fea0003800000 */
.L_x_5214:
[----:B------:R-:W-:Y:S04]  /*14690*/  BSSY B0, `(.L_x_5216) ;  /* 0x0000009000007945 */ /* 0x000fe80003800000 */
[----:B------:R-:W-:Y:S05]  /*146a0*/  @P0 BRA `(.L_x_5217) ;  /* 0x00000000001c0947 */ /* 0x000fea0003800000 */
[----:B------:R-:W2:Y:S04]  /*146b0*/  LDL.64 R6, [R1+0xc0] ;  /* 0x0000c00001067983 */ /* 0x000ea80000100a00 */
[----:B------:R-:W3:Y:S04]  /*146c0*/  LD.E R25, desc[UR36][R24.64] ;  /* 0x0000002418197980 */ /* 0x000ee8000c101900 */
[----:B--2---:R-:W2:Y:S01]  /*146d0*/  LD.E.64 R4, desc[UR36][R6.64] ;  /* 0x0000002406047980 */ /* 0x004ea2000c101b00 */
[----:B---3--:R-:W-:-:S04]  /*146e0*/  IMAD R58, R58, 0x40, R25 ;  /* 0x000000403a3a7824 */ /* 0x008fc800078e0219 */
[----:B------:R-:W-:-:S04]  /*146f0*/  VIADD R58, R58, 0x8 ;  /* 0x000000083a3a7836 */ /* 0x000fc80000000000 */
[----:B--2---:R-:W-:-:S05]  /*14700*/  IMAD.WIDE R4, R58, 0x4, R4 ;  /* 0x000000043a047825 */ /* 0x004fca00078e0204 */
[----:B------:R0:W-:Y:S02]  /*14710*/  ST.E desc[UR36][R4.64], R150 ;  /* 0x0000009604007985 */ /* 0x0001e4000c101924 */
.L_x_5217:
[----:B------:R-:W-:Y:S05]  /*14720*/  BSYNC B0 ;  /* 0x0000000000007941 */ /* 0x000fea0003800000 */
.L_x_5216:
[----:B------:R-:W2:Y:S04]  /*14730*/  LDL R195, [R1+0x410] ;  /* 0x0004100001c37983 */ /* 0x000ea80000100800 */
[----:B------:R-:W2:Y:S04]  /*14740*/  LDL.64 R132, [R1+0x3f0] ;  /* 0x0003f00001847983 */ /* 0x000ea80000100a00 */
[----:B0-----:R-:W3:Y:S04]  /*14750*/  LDL.64 R4, [R1+0x400] ;  /* 0x0004000001047983 */ /* 0x001ee80000100a00 */
        /* <DEDUP_REMOVED lines=51> */
[-C--:B--2---:R-:W-:Y:S01]  /*14a90*/  FMUL.FTZ R132, R132, R195.reuse ;  /* 0x000000c384847220 */ /* 0x084fe20000410000 */
[----:B------:R-:W-:-:S03]  /*14aa0*/  FMUL.FTZ R193, R133, R195 ;  /* 0x000000c385c17220 */ /* 0x000fc60000410000 */
        /* <DEDUP_REMOVED lines=16> */
[----:B------:R-:W2:Y:S04]  /*14bb0*/  LDL.64 R72, [R1+0x390] ;  /* 0x0003900001487983 */ /* 0x000ea80000100a00 */
        /* <DEDUP_REMOVED lines=12> */
[----:B------:R-:W2:Y:S01]  /*14c80*/  LDL.64 R134, [R1+0x398] ;  /* 0x0003980001867983 */ /* 0x000ea20000100a00 */
[-CC-:B------:R-:W-:Y:S01]  /*14c90*/  FFMA.FTZ R161, R14, R195.reuse, -R193.reuse ;  /* 0x000000c30ea17223 */ /* 0x180fe200000108c1 */
[-CC-:B------:R-:W-:Y:S01]  /*14ca0*/  FFMA.FTZ R20, R12, R195.reuse, -R193.reuse ;  /* 0x000000c30c147223 */ /* 0x180fe200000108c1 */
[----:B------:R-:W-:Y:S01]  /*14cb0*/  MUFU.EX2 R21, R21 ;  /* 0x0000001500157308 */ /* 0x000fe20000000800 */
[-CC-:B------:R-:W-:Y:S01]  /*14cc0*/  FFMA.FTZ R163, R182, R195.reuse, -R193.reuse ;  /* 0x000000c3b6a37223 */ /* 0x180fe200000108c1 */
[----:B------:R-:W-:-:S06]  /*14cd0*/  FFMA.FTZ R14, R180, R195, -R193 ;  /* 0x000000c3b40e7223 */ /* 0x000fcc00000108c1 */
[----:B------:R-:W3:Y:S01]  /*14ce0*/  MUFU.EX2 R161, R161 ;  /* 0x000000a100a17308 */ /* 0x000ee20000000800 */
[----:B------:R-:W-:-:S07]  /*14cf0*/  FFMA.FTZ R165, R192, R195, -R193 ;  /* 0x000000c3c0a57223 */ /* 0x000fce00000108c1 */
[----:B------:R-:W0:Y:S08]  /*14d00*/  MUFU.EX2 R20, R20 ;  /* 0x0000001400147308 */ /* 0x000e300000000800 */
[----:B------:R-:W1:Y:S01]  /*14d10*/  MUFU.EX2 R160, R160 ;  /* 0x000000a000a07308 */ /* 0x000e620000000800 */
[----:B------:R-:W-:-:S07]  /*14d20*/  FFMA.FTZ R12, R184, R195, -R193 ;  /* 0x000000c3b80c7223 */ /* 0x000fce00000108c1 */
[----:B------:R-:W1:Y:S08]  /*14d30*/  MUFU.EX2 R163, R163 ;  /* 0x000000a300a37308 */ /* 0x000e700000000800 */
[----:B------:R-:W1:Y:S01]  /*14d40*/  MUFU.EX2 R162, R162 ;  /* 0x000000a200a27308 */ /* 0x000e620000000800 */
[----:B---3--:R-:W-:Y:S01]  /*14d50*/  FADD.FTZ R173, R161, R5 ;  /* 0x00000005a1ad7221 */ /* 0x008fe20000010000 */
[----:B------:R-:W-:-:S06]  /*14d60*/  FFMA.FTZ R167, R208, R195, -R193 ;  /* 0x000000c3d0a77223 */ /* 0x000fcc00000108c1 */
[----:B------:R-:W3:Y:S01]  /*14d70*/  MUFU.EX2 R14, R14 ;  /* 0x0000000e000e7308 */ /* 0x000ee20000000800 */
[----:B------:R-:W-:-:S07]  /*14d80*/  FADD.FTZ R5, R21, R4 ;  /* 0x0000000415057221 */ /* 0x000fce0000010000 */
[----:B------:R-:W3:Y:S01]  /*14d90*/  MUFU.EX2 R15, R15 ;  /* 0x0000000f000f7308 */ /* 0x000ee20000000800 */
[----:B0-----:R-:W-:Y:S01]  /*14da0*/  FADD.FTZ R4, R20, R173 ;  /* 0x000000ad14047221 */ /* 0x001fe20000010000 */
[----:B------:R-:W-:-:S06]  /*14db0*/  FFMA.FTZ R184, R196, R195, -R193 ;  /* 0x000000c3c4b87223 */ /* 0x000fcc00000108c1 */
[----:B------:R-:W0:Y:S01]  /*14dc0*/  MUFU.EX2 R165, R165 ;  /* 0x000000a500a57308 */ /* 0x000e220000000800 */
[----:B-1----:R-:W-:-:S07]  /*14dd0*/  FADD.FTZ R5, R160, R5 ;  /* 0x00000005a0057221 */ /* 0x002fce0000010000 */
[----:B------:R-:W1:Y:S01]  /*14de0*/  MUFU.EX2 R164, R164 ;  /* 0x000000a400a47308 */ /* 0x000e620000000800 */
[----:B------:R-:W-:Y:S01]  /*14df0*/  FADD.FTZ R173, R163, R4 ;  /* 0x00000004a3ad7221 */ /* 0x000fe20000010000 */
[----:B------:R-:W-:-:S06]  /*14e00*/  FFMA.FTZ R169, R212, R195, -R193 ;  /* 0x000000c3d4a97223 */ /* 0x000fcc00000108c1 */
[----:B------:R-:W1:Y:S01]  /*14e10*/  MUFU.EX2 R12, R12 ;  /* 0x0000000c000c7308 */ /* 0x000e620000000800 */
[----:B------:R-:W-:-:S07]  /*14e20*/  FADD.FTZ R4, R162, R5 ;  /* 0x00000005a2047221 */ /* 0x000fce0000010000 */
        /* <DEDUP_REMOVED lines=13> */
[----:B------:R-:W4:Y:S01]  /*14f00*/  MUFU.EX2 R169, R169 ;  /* 0x000000a900a97308 */ /* 0x000f220000000800 */
[----:B------:R-:W-:-:S07]  /*14f10*/  FADD.FTZ R5, R13, R4 ;  /* 0x000000040d057221 */ /* 0x000fce0000010000 */
[----:B------:R-:W4:Y:S01]  /*14f20*/  MUFU.EX2 R168, R168 ;  /* 0x000000a800a87308 */ /* 0x000f220000000800 */
        /* <DEDUP_REMOVED lines=10> */
[----:B----4-:R-:W-:Y:S01]  /*14fd0*/  FADD.FTZ R180, R169, R180 ;  /* 0x000000b4a9b47221 */ /* 0x010fe20000010000 */
[----:B------:R-:W-:-:S06]  /*14fe0*/  FADD.FTZ R5, R168, R5 ;  /* 0x00000005a8057221 */ /* 0x000fcc0000010000 */
[----:B------:R-:W4:Y:S01]  /*14ff0*/  MUFU.EX2 R182, R182 ;  /* 0x000000b600b67308 */ /* 0x000f220000000800 */
[----:B------:R-:W-:-:S07]  /*15000*/  FFMA.FTZ R175, R222, R195, -R193 ;  /* 0x000000c3deaf7223 */ /* 0x000fce00000108c1 */
[----:B------:R-:W4:Y:S01]  /*15010*/  MUFU.EX2 R170, R170 ;  /* 0x000000aa00aa7308 */ /* 0x000f220000000800 */
[----:B---3--:R-:W-:Y:S01]  /*15020*/  FADD.FTZ R192, R183, R180 ;  /* 0x000000b4b7c07221 */ /* 0x008fe20000010000 */
[----:B------:R-:W-:-:S06]  /*15030*/  FADD.FTZ R4, R10, R5 ;  /* 0x000000050a047221 */ /* 0x000fcc0000010000 */
[----:B------:R-:W3:Y:S01]  /*15040*/  MUFU.EX2 R173, R173 ;  /* 0x000000ad00ad7308 */ /* 0x000ee20000000800 */
[----:B------:R-:W-:-:S07]  /*15050*/  FFMA.FTZ R180, R224, R195, -R193 ;  /* 0x000000c3e0b47223 */ /* 0x000fce00000108c1 */
[----:B------:R-:W3:Y:S01]  /*15060*/  MUFU.EX2 R8, R8 ;  /* 0x0000000800087308 */ /* 0x000ee20000000800 */
[----:B0-----:R-:W-:Y:S01]  /*15070*/  FADD.FTZ R193, R171, R192 ;  /* 0x000000c0abc17221 */ /* 0x001fe20000010000 */
[----:B-1----:R-:W-:-:S06]  /*15080*/  FADD.FTZ R5, R9, R4 ;  /* 0x0000000409057221 */ /* 0x002fcc0000010000 */
[----:B------:R-:W0:Y:S08]  /*15090*/  MUFU.EX2 R181, R181 ;  /* 0x000000b500b57308 */ /* 0x000e300000000800 */
[----:B------:R-:W1:Y:S01]  /*150a0*/  MUFU.EX2 R172, R172 ;  /* 0x000000ac00ac7308 */ /* 0x000e620000000800 */
[----:B----4-:R-:W-:Y:S01]  /*150b0*/  FADD.FTZ R4, R182, R193 ;  /* 0x000000c1b6047221 */ /* 0x010fe20000010000 */
[----:B------:R-:W-:-:S06]  /*150c0*/  FADD.FTZ R5, R170, R5 ;  /* 0x00000005aa057221 */ /* 0x000fcc0000010000 */
[----:B------:R-:W-:Y:S08]  /*150d0*/  MUFU.EX2 R3, R3 ;  /* 0x0000000300037308 */ /* 0x000ff00000000800 */
[----:B------:R-:W4:Y:S01]  /*150e0*/  MUFU.EX2 R175, R175 ;  /* 0x000000af00af7308 */ /* 0x000f220000000800 */
[----:B---3--:R-:W-:Y:S01]  /*150f0*/  FADD.FTZ R4, R173, R4 ;  /* 0x00000004ad047221 */ /* 0x008fe20000010000 */
[----:B------:R-:W-:-:S06]  /*15100*/  FADD.FTZ R5, R8, R5 ;  /* 0x0000000508057221 */ /* 0x000fcc0000010000 */
[----:B------:R-:W3:Y:S08]  /*15110*/  MUFU.EX2 R174, R174 ;  /* 0x000000ae00ae7308 */ /* 0x000ef00000000800 */
[----:B------:R-:W3:Y:S01]  /*15120*/  MUFU.EX2 R180, R180 ;  /* 0x000000b400b47308 */ /* 0x000ee20000000800 */
[----:B0-----:R-:W-:Y:S01]  /*15130*/  FADD.FTZ R192, R181, R4 ;  /* 0x00000004b5c07221 */ /* 0x001fe20000010000 */
[----:B-1----:R-:W-:-:S03]  /*15140*/  FADD.FTZ R4, R172, R5 ;  /* 0x00000005ac047221 */ /* 0x002fc60000010000 */
[----:B----4-:R-:W-:Y:S01]  /*15150*/  FADD.FTZ R5, R175, R192 ;  /* 0x000000c0af057221 */ /* 0x010fe20000010000 */
[----:B------:R-:W-:Y:S01]  /*15160*/  FADD.FTZ R193, R3, R4 ;  /* 0x0000000403c17221 */ /* 0x000fe20000010000 */
[----:B------:R-:W-:-:S03]  /*15170*/  FMUL.FTZ R147, R151, R147 ;  /* 0x0000009397937220 */ /* 0x000fc60000410000 */
[----:B---3--:R-:W-:Y:S01]  /*15180*/  FADD.FTZ R4, R174, R193 ;  /* 0x000000c1ae047221 */ /* 0x008fe20000010000 */
[C---:B------:R-:W-:Y:S01]  /*15190*/  FMUL.FTZ R146, R151.reuse, R146 ;  /* 0x0000009297927220 */ /* 0x040fe20000410000 */
[C---:B------:R-:W-:Y:S01]  /*151a0*/  FMUL.FTZ R7, R151.reuse, R7 ;  /* 0x0000000797077220 */ /* 0x040fe20000410000 */
[C---:B------:R-:W-:Y:S01]  /*151b0*/  FMUL.FTZ R6, R151.reuse, R6 ;  /* 0x0000000697067220 */ /* 0x040fe20000410000 */
[C---:B------:R-:W-:Y:S01]  /*151c0*/  FMUL.FTZ R109, R150.reuse, R109 ;  /* 0x0000006d966d7220 */ /* 0x040fe20000410000 */
[----:B------:R-:W-:Y:S01]  /*151d0*/  FMUL.FTZ R108, R150, R108 ;  /* 0x0000006c966c7220 */ /* 0x000fe20000410000 */
[C---:B------:R-:W-:Y:S01]  /*151e0*/  FMUL.FTZ R143, R151.reuse, R143 ;  /* 0x0000008f978f7220 */ /* 0x040fe20000410000 */
[----:B------:R-:W-:Y:S01]  /*151f0*/  FADD.FTZ R5, R180, R5 ;  /* 0x00000005b4057221 */ /* 0x000fe20000010000 */
[C---:B------:R-:W-:Y:S01]  /*15200*/  FMUL.FTZ R142, R151.reuse, R142 ;  /* 0x0000008e978e7220 */ /* 0x040fe20000410000 */
[C---:B------:R-:W-:Y:S01]  /*15210*/  FMUL.FTZ R145, R150.reuse, R145 ;  /* 0x0000009196917220 */ /* 0x040fe20000410000 */
[C---:B------:R-:W-:Y:S01]  /*15220*/  FMUL.FTZ R144, R150.reuse, R144 ;  /* 0x0000009096907220 */ /* 0x040fe20000410000 */
[C---:B------:R-:W-:Y:S01]  /*15230*/  FMUL.FTZ R149, R151.reuse, R149 ;  /* 0x0000009597957220 */ /* 0x040fe20000410000 */
[----:B------:R0:W-:Y:S01]  /*15240*/  STL.64 [R1+0x400], R4 ;  /* 0x0004000401007387 */ /* 0x0001e20000100a00 */
[----:B------:R-:W-:Y:S01]  /*15250*/  BAR.SYNC.DEFER_BLOCKING 0xf, 0x100 ;  /* 0x03c4000000007b1d */ /* 0x000fe20000010000 */
        /* <DEDUP_REMOVED lines=23> */
[----:B0-----:R-:W3:Y:S01]  /*153d0*/  LD.E.64 R4, desc[UR36][R178.64+0x8] ;  /* 0x00000824b2047980 */ /* 0x001ee2000c101b00 */
        /* <DEDUP_REMOVED lines=9> */
[----:B------:R-:W4:Y:S04]  /*15470*/  LD.E.64 R178, desc[UR36][R178.64] ;  /* 0x00000024b2b27980 */ /* 0x000f28000c101b00 */
[----:B------:R-:W-:Y:S04]  /*15480*/  STL.64 [R1+0x1e0], R146 ;  /* 0x0001e09201007387 */ /* 0x000fe80000100a00 */
[----:B------:R0:W-:Y:S04]  /*15490*/  STL.64 [R1+0x200], R6 ;  /* 0x0002000601007387 */ /* 0x0001e80000100a00 */
[----:B------:R-:W-:Y:S01]  /*154a0*/  STL.64 [R1+0x2c8], R108 ;  /* 0x0002c86c01007387 */ /* 0x000fe20000100a00 */
[C---:B------:R-:W-:Y:S01]  /*154b0*/  FMUL.FTZ R54, R151.reuse, R54 ;  /* 0x0000003697367220 */ /* 0x040fe20000410000 */
[C---:B------:R-:W-:Y:S01]  /*154c0*/  FMUL.FTZ R57, R151.reuse, R57 ;  /* 0x0000003997397220 */ /* 0x040fe20000410000 */
[C---:B------:R-:W-:Y:S01]  /*154d0*/  FMUL.FTZ R56, R151.reuse, R56 ;  /* 0x0000003897387220 */ /* 0x040fe20000410000 */
[C---:B------:R-:W-:Y:S01]  /*154e0*/  FMUL.FTZ R59, R151.reuse, R59 ;  /* 0x0000003b973b7220 */ /* 0x040fe20000410000 */
[C---:B------:R-:W-:Y:S01]  /*154f0*/  FMUL.FTZ R58, R151.reuse, R58 ;  /* 0x0000003a973a7220 */ /* 0x040fe20000410000 */
[C---:B------:R-:W-:Y:S01]  /*15500*/  FMUL.FTZ R61, R151.reuse, R61 ;  /* 0x0000003d973d7220 */ /* 0x040fe20000410000 */
[C---:B------:R-:W-:Y:S01]  /*15510*/  FMUL.FTZ R60, R151.reuse, R60 ;  /* 0x0000003c973c7220 */ /* 0x040fe20000410000 */
[----:B0-----:R-:W3:Y:S04]  /*15520*/  LDL R6, [R1+0x1e0] ;  /* 0x0001e00001067983 */ /* 0x001ee80000100800 */
[----:B------:R-:W4:Y:S01]  /*15530*/  LDL R7, [R1+0x2cc] ;  /* 0x0002cc0001077983 */ /* 0x000f220000100800 */
        /* <DEDUP_REMOVED lines=10> */
[C---:B--2---:R-:W-:Y:S01]  /*155e0*/  FMUL.FTZ R73, R151.reuse, R73 ;  /* 0x0000004997497220 */ /* 0x044fe20000410000 */
        /* <DEDUP_REMOVED lines=128> */
[----:B0-----:R-:W4:Y:S04]  /*15df0*/  LDL R86, [R1+0x1e4] ;  /* 0x0001e40001567983 */ /* 0x001f280000100800 */
[----:B-1----:R-:W4:Y:S04]  /*15e00*/  LDL R88, [R1+0x1e8] ;  /* 0x0001e80001587983 */ /* 0x002f280000100800 */
        /* <DEDUP_REMOVED lines=10> */
[----:B---3--:R-:W3:Y:S04]  /*15eb0*/  LDL R104, [R1+0x214] ;  /* 0x0002140001687983 */ /* 0x008ee80000100800 */
[----:B------:R-:W3:Y:S04]  /*15ec0*/  LDL R106, [R1+0x218] ;  /* 0x00021800016a7983 */ /* 0x000ee80000100800 */
[----:B------:R-:W3:Y:S04]  /*15ed0*/  LDL R108, [R1+0x21c] ;  /* 0x00021c00016c7983 */ /* 0x000ee80000100800 */
[----:B------:R-:W3:Y:S04]  /*15ee0*/  LDL R30, [R1+0x220] ;  /* 0x00022000011e7983 */ /* 0x000ee80000100800 */
        /* <DEDUP_REMOVED lines=110> */
[----:B------:R-:W-:Y:S04]  /*165d0*/  STL [R1+0x1e0], R6 ;  /* 0x0001e00601007387 */ /* 0x000fe80000100800 */
[----:B------:R0:W-:Y:S04]  /*165e0*/  STL [R1+0x2cc], R7 ;  /* 0x0002cc0701007387 */ /* 0x0001e80000100800 */
[----:B------:R-:W4:Y:S04]  /*165f0*/  LDL R193, [R1+0x1c8] ;  /* 0x0001c80001c17983 */ /* 0x000f280000100800 */
[----:B0-----:R-:W4:Y:S04]  /*16600*/  LDL.64 R6, [R1+0x88] ;  /* 0x0000880001067983 */ /* 0x001f280000100a00 */
        /* <DEDUP_REMOVED lines=12> */
[----:B---3--:R-:W-:Y:S04]  /*166d0*/  STL [R1+0x214], R104 ;  /* 0x0002146801007387 */ /* 0x008fe80000100800 */
[----:B------:R-:W-:Y:S04]  /*166e0*/  STL [R1+0x218], R106 ;  /* 0x0002186a01007387 */ /* 0x000fe80000100800 */
[----:B------:R-:W-:Y:S04]  /*166f0*/  STL [R1+0x21c], R108 ;  /* 0x00021c6c01007387 */ /* 0x000fe80000100800 */
[----:B------:R-:W-:Y:S04]  /*16700*/  STL [R1+0x220], R30 ;  /* 0x0002201e01007387 */ /* 0x000fe80000100800 */
        /* <DEDUP_REMOVED lines=106> */
[----:B------:R4:W-:Y:S04]  /*16db0*/  STL [R1+0x3d0], R84 ;  /* 0x0003d05401007387 */ /* 0x0009e80000100800 */
[----:B------:R-:W-:Y:S04]  /*16dc0*/  STL [R1+0x3d4], R121 ;  /* 0x0003d47901007387 */ /* 0x000fe80000100800 */
[----:B------:R4:W-:Y:S04]  /*16dd0*/  STL [R1+0x3d8], R123 ;  /* 0x0003d87b01007387 */ /* 0x0009e80000100800 */
        /* <DEDUP_REMOVED lines=33> */
[----:B------:R-:W-:Y:S01]  /*16ff0*/  MOV R5, R4 ;  /* 0x0000000400057202 */ /* 0x000fe20000000f00 */
[----:B------:R-:W-:Y:S01]  /*17000*/  IMAD R6, R193, 0x1000, R6 ;  /* 0x00001000c1067824 */ /* 0x000fe200078e0206 */
[----:B------:R-:W-:-:S02]  /*17010*/  F2FP.BF16.F32.PACK_AB R160, R160, R21 ;  /* 0x00000015a0a0723e */ /* 0x000fc400000010ff */
[----:B------:R-:W-:Y:S01]  /*17020*/  F2FP.BF16.F32.PACK_AB R161, R20, R161 ;  /* 0x000000a114a1723e */ /* 0x000fe200000010ff */
[--C-:B------:R-:W-:Y:S01]  /*17030*/  IMAD R179, R179, 0x2, R5.reuse ;  /* 0x00000002b3b37824 */ /* 0x100fe200078e0205 */
[----:B------:R-:W-:Y:S01]  /*17040*/  F2FP.BF16.F32.PACK_AB R162, R15, R162 ;  /* 0x000000a20fa2723e */ /* 0x000fe200000010ff */
[----:B------:R-:W-:Y:S01]  /*17050*/  IMAD R4, R178, 0x2, R5 ;  /* 0x00000002b2047824 */ /* 0x000fe200078e0205 */
[----:B------:R-:W-:Y:S02]  /*17060*/  F2FP.BF16.F32.PACK_AB R163, R14, R163 ;  /* 0x000000a30ea3723e */ /* 0x000fe400000010ff */
[----:B------:R-:W-:Y:S02]  /*17070*/  F2FP.BF16.F32.PACK_AB R164, R13, R164 ;  /* 0x000000a40da4723e */ /* 0x000fe400000010ff */
[----:B------:R-:W-:Y:S02]  /*17080*/  F2FP.BF16.F32.PACK_AB R165, R12, R165 ;  /* 0x000000a50ca5723e */ /* 0x000fe400000010ff */
[----:B------:R-:W-:-:S02]  /*17090*/  F2FP.BF16.F32.PACK_AB R166, R11, R166 ;  /* 0x000000a60ba6723e */ /* 0x000fc400000010ff */
[----:B------:R-:W-:Y:S01]  /*170a0*/  F2FP.BF16.F32.PACK_AB R167, R184, R167 ;  /* 0x000000a7b8a7723e */ /* 0x000fe200000010ff */
[----:B------:R-:W-:Y:S01]  /*170b0*/  IMAD R178, R178, 0x2, R179 ;  /* 0x00000002b2b27824 */ /* 0x000fe200078e02b3 */
[----:B------:R-:W-:Y:S02]  /*170c0*/  R2UR UR6, R6 ;  /* 0x00000000060672ca */ /* 0x000fe400000e0000 */
[----:B------:R-:W-:Y:S02]  /*170d0*/  R2UR UR7, R7 ;  /* 0x00000000070772ca */ /* 0x000fe400000e0000 */
        /* <DEDUP_REMOVED lines=8> */
[----:B------:R-:W-:Y:S04]  /*17160*/  STSM.16.M88.4 [R5], R160 ;  /* 0x000000a005007844 */ /* 0x000fe80000000200 */
[----:B------:R0:W-:Y:S04]  /*17170*/  STSM.16.M88.4 [R4], R164 ;  /* 0x000000a404007844 */ /* 0x0001e80000000200 */
[----:B------:R-:W-:Y:S04]  /*17180*/  STSM.16.M88.4 [R179], R168 ;  /* 0x000000a8b3007844 */ /* 0x000fe80000000200 */
[----:B------:R-:W-:Y:S01]  /*17190*/  STSM.16.M88.4 [R178], R172 ;  /* 0x000000acb2007844 */ /* 0x000fe20000000200 */
[----:B------:R-:W-:-:S02]  /*171a0*/  VIADD R8, R6, 0x80 ;  /* 0x0000008006087836 */ /* 0x000fc40000000000 */
[----:B------:R-:W-:Y:S01]  /*171b0*/  IMAD.MOV.U32 R9, RZ, RZ, R7 ;  /* 0x000000ffff097224 */ /* 0x000fe200078e0007 */
[----:B--2---:R-:W-:-:S06]  /*171c0*/  WARPGROUP.ARRIVE ;  /* 0x00000000000079c5 */ /* 0x004fcc0000000000 */
[----:B------:R-:W-:Y:S01]  /*171d0*/  HGMMA.64x256x16.F32.BF16 R24, R160, gdesc[UR4].tnspB, R24, gsb0 ;  /* 0x43e00004a0187df0 */ /* 0x000fe20008001818 */
[----:B------:R-:W-:Y:S02]  /*171e0*/  R2UR UR6, R8 ;  /* 0x00000000080672ca */ /* 0x000fe400000e0000 */
[----:B------:R-:W-:Y:S01]  /*171f0*/  R2UR UR7, R9 ;  /* 0x00000000090772ca */ /* 0x000fe200000e0000 */
[----:B0-----:R-:W-:Y:S02]  /*17200*/  VIADD R4, R6, 0x100 ;  /* 0x0000010006047836 */ /* 0x001fe40000000000 */
[----:B------:R-:W-:Y:S01]  /*17210*/  IMAD.MOV.U32 R5, RZ, RZ, R7 ;  /* 0x000000ffff057224 */ /* 0x000fe200078e0007 */
        /* <DEDUP_REMOVED lines=277> */
[----:B------:R1:W-:Y:S04]  /*18370*/  STL [R1+0x1e0], R4 ;  /* 0x0001e00401007387 */ /* 0x0003e80000100800 */
        /* <DEDUP_REMOVED lines=128> */
[----:B-1----:R-:W4:Y:S04]  /*18b80*/  LDL R4, [R1+0x28] ;  /* 0x0000280001047983 */ /* 0x002f280000100800 */
[----:B--2---:R3:W5:Y:S01]  /*18b90*/  LDL R3, [R1+0x1c8] ;  /* 0x0001c80001037983 */ /* 0x0047620000100800 */
[----:B------:R-:W-:Y:S01]  /*18ba0*/  BSSY B0, `(.L_x_5218) ;  /* 0x0000006000007945 */ /* 0x000fe20003800000 */
[----:B------:R-:W-:Y:S06]  /*18bb0*/  BAR.ARV 0xe, 0x100 ;  /* 0x0384000000007b1d */ /* 0x000fec0000002000 */
[----:B----4-:R-:W-:-:S04]  /*18bc0*/  LOP3.LUT R4, R4, 0x1, RZ, 0xfc, !PT ;  /* 0x0000000104047812 */ /* 0x010fc800078efcff */
[----:B------:R-:W-:-:S13]  /*18bd0*/  ISETP.NE.AND P0, PT, R4, 0x3, PT ;  /* 0x000000030400780c */ /* 0x000fda0003f05270 */
[----:B---3--:R-:W-:Y:S05]  /*18be0*/  @!P0 BRA `(.L_x_5219) ;  /* 0x0000000000048947 */ /* 0x008fea0003800000 */
[----:B------:R-:W-:Y:S01]  /*18bf0*/  BPT.TRAP 0x1 ;  /* 0x000000040000795c */ /* 0x000fe20000300000 */
.L_x_5219:
[----:B------:R-:W-:Y:S05]  /*18c00*/  BSYNC B0 ;  /* 0x0000000000007941 */ /* 0x000fea0003800000 */
.L_x_5218:
[----:B------:R-:W2:Y:S04]  /*18c10*/  LDL.64 R6, [R1+0x48] ;  /* 0x0000480001067983 */ /* 0x000ea80000100a00 */
[----:B------:R-:W3:Y:S01]  /*18c20*/  LDL R4, [R1+0x34] ;  /* 0x0000340001047983 */ /* 0x000ee20000100800 */
[C---:B------:R-:W-:Y:S01]  /*18c30*/  ISETP.GT.AND P0, PT, R0.reuse, R177, PT ;  /* 0x000000b10000720c */ /* 0x040fe20003f04270 */
[----:B------:R-:W-:Y:S01]  /*18c40*/  VIADD R0, R0, 0xffffffff ;  /* 0xffffffff00007836 */ /* 0x000fe20000000000 */
[----:B--2---:R-:W-:-:S05]  /*18c50*/  MOV R6, R6 ;  /* 0x0000000600067202 */ /* 0x004fca0000000f00 */
[----:B-----5:R-:W-:-:S05]  /*18c60*/  IMAD R3, R3, 0x8, R6 ;  /* 0x0000000803037824 */ /* 0x020fca00078e0206 */
[----:B---3--:R-:W-:-:S04]  /*18c70*/  PRMT R3, R4, 0x654, R3 ;  /* 0x0000065404037816 */ /* 0x008fc80000000003 */
[----:B------:R0:W-:Y:S01]  /*18c80*/  SYNCS.ARRIVE.TRANS64.RED.A1T0 RZ, [R3+URZ], RZ ;  /* 0x000000ff03ff79a7 */ /* 0x0001e2000810043f */
[----:B------:R-:W-:Y:S05]  /*18c90*/  @P0 BRA `(.L_x_5220) ;  /* 0xffffff8c00a80947 */ /* 0x000fea000383ffff */
.L_x_5197:
[----:B------:R-:W-:-:S13]  /*18ca0*/  ISETP.GE.AND P0, PT, R0, UR42, PT ;  /* 0x0000002a00007c0c */ /* 0x000fda000bf06270 */
[----:B------:R-:W-:Y:S05]  /*18cb0*/  @!P0 BRA `(.L_x_5221) ;  /* 0x0000007c00f48947 */ /* 0x000fea0003800000 */
.L_x_5254:
[----:B------:R-:W2:Y:S04]  /*18cc0*/  LDL R58, [R1+0x1c8] ;  /* 0x0001c800013a7983 */ /* 0x000ea80000100800 */
[----:B01----:R-:W3:Y:S04]  /*18cd0*/  LDL R3, [R1+0x1d0] ;  /* 0x0001d00001037983 */ /* 0x003ee80000100800 */
        /* <DEDUP_REMOVED lines=18> */
.L_x_5223:
[----:B------:R-:W-:Y:S05]  /*18e00*/  BSYNC B0 ;  /* 0x0000000000007941 */ /* 0x000fea0003800000 */
.L_x_5222:
        /* <DEDUP_REMOVED lines=9> */
.L_x_5225:
[----:B------:R-:W-:Y:S05]  /*18ea0*/  BSYNC B0 ;  /* 0x0000000000007941 */ /* 0x000fea0003800000 */
.L_x_5224:
[----:B------:R-:W-:Y:S04]  /*18eb0*/  BSSY B0, `(.L_x_5226) ;  /* 0x0000006000007945 */ /* 0x000fe80003800000 */
[----:B-1----:R-:W-:Y:S05]  /*18ec0*/  @P0 BRA `(.L_x_5227) ;  /* 0x0000000000100947 */ /* 0x002fea0003800000 */
[----:B-----5:R-:W-:Y:S01]  /*18ed0*/  IMAD R8, R8, 0x8, R3 ;  /* 0x0000000808087824 */ /* 0x020fe200078e0203 */
[----:B------:R-:W-:-:S04]  /*18ee0*/  SHF.L.U32 R9, R9, 0x1f, RZ ;  /* 0x0000001f09097819 */ /* 0x000fc800000006ff */
[----:B------:R-:W1:Y:S02]  /*18ef0*/  SYNCS.PHASECHK.TRANS64.TRYWAIT P0, [R8+URZ], R9 ;  /* 0x00000009080075a7 */ /* 0x000e64000800017f */
[----:B-1----:R-:W-:Y:S05]  /*18f00*/  @!P0 BRA `(.L_x_5228) ;  /* 0x0000011000b08947 */ /* 0x002fea0003800000 */
.L_x_5227:
[----:B------:R-:W-:Y:S05]  /*18f10*/  BSYNC B0 ;  /* 0x0000000000007941 */ /* 0x000fea0003800000 */
.L_x_5226:
        /* <DEDUP_REMOVED lines=57> */
.L_x_5230:
[----:B------:R-:W-:Y:S05]  /*192b0*/  BSYNC B0 ;  /* 0x0000000000007941 */ /* 0x000fea0003800000 */
.L_x_5229:
        /* <DEDUP_REMOVED lines=8> */
.L_x_5232:
[----:B------:R-:W-:Y:S05]  /*19340*/  BSYNC B0 ;  /* 0x0000000000007941 */ /* 0x000fea0003800000 */
.L_x_5231:
[----:B------:R-:W-:Y:S04]  /*19350*/  BSSY B0, `(.L_x_5233) ;  /* 0x0000004000007945 */ /* 0x000fe80003800000 */
[----:B-1----:R-:W-:Y:S05]  /*19360*/  @P0 BRA `(.L_x_5234) ;  /* 0x0000000000080947 */ /* 0x002fea0003800000 */
[----:B------:R-:W1:Y:S02]  /*19370*/  SYNCS.PHASECHK.TRANS64.TRYWAIT P0, [R14+URZ], R15 ;  /* 0x0000000f0e0075a7 */ /* 0x000e64000800017f */
[----:B-1----:R-:W-:Y:S05]  /*19380*/  @!P0 BRA `(.L_x_5235) ;  /* 0x0000010c00a48947 */ /* 0x002fea0003800000 */
.L_x_5234:
[----:B------:R-:W-:Y:S05]  /*19390*/  BSYNC B0 ;  /* 0x0000000000007941 */ /* 0x000fea0003800000 */
.L_x_5233:
        /* <DEDUP_REMOVED lines=439> */
.L_x_5237:
[----:B------:R-:W-:Y:S05]  /*1af10*/  BSYNC B0 ;  /* 0x0000000000007941 */ /* 0x000fea0003800000 */
.L_x_5236:
[----:B------:R-:W2:Y:S02]  /*1af20*/  LDL.64 R4, [R1+0x20] ;  /* 0x0000200001047983 */ /* 0x000ea40000100a00 */
[----:B--2---:R-:W-:-:S05]  /*1af30*/  MOV R4, R4 ;  /* 0x0000000400047202 */ /* 0x004fca0000000f00 */
[----:B-----5:R-:W-:-:S05]  /*1af40*/  IMAD R3, R3, 0x8, R4 ;  /* 0x0000000803037824 */ /* 0x020fca00078e0204 */
[----:B------:R-:W-:-:S04]  /*1af50*/  PRMT R3, R12, 0x654, R3 ;  /* 0x000006540c037816 */ /* 0x000fc80000000003 */
[----:B------:R0:W-:Y:S01]  /*1af60*/  SYNCS.ARRIVE.TRANS64.RED.A1T0 RZ, [R3+URZ], RZ ;  /* 0x000000ff03ff79a7 */ /* 0x0001e2000810043f */
[----:B------:R-:W2:Y:S04]  /*1af70*/  LDL.64 R14, [R1+0x100] ;  /* 0x00010000010e7983 */ /* 0x000ea80000100a00 */
[----:B------:R-:W3:Y:S04]  /*1af80*/  LDL R20, [R1+0xcc] ;  /* 0x0000cc0001147983 */ /* 0x000ee80000100800 */
[----:B------:R-:W4:Y:S04]  /*1af90*/  LDL.64 R12, [R1+0xf0] ;  /* 0x0000f000010c7983 */ /* 0x000f280000100a00 */
[----:B------:R-:W4:Y:S04]  /*1afa0*/  LDL R21, [R1+0x50] ;  /* 0x0000500001157983 */ /* 0x000f280000100800 */
[----:B------:R-:W4:Y:S04]  /*1afb0*/  LDL R56, [R1+0xf8] ;  /* 0x0000f80001387983 */ /* 0x000f280000100800 */
[----:B------:R-:W4:Y:S04]  /*1afc0*/  LDL.128 R8, [R1+0xe0] ;  /* 0x0000e00001087983 */ /* 0x000f280000100c00 */
[----:B------:R-:W4:Y:S04]  /*1afd0*/  LDL.128 R4, [R1+0xd0] ;  /* 0x0000d00001047983 */ /* 0x000f280000100c00 */
[----:B--2---:R3:W0:Y:S02]  /*1afe0*/  LD.E R14, desc[UR36][R14.64] ;  /* 0x000000240e0e7980 */ /* 0x004624000c101900 */
[----:B---3--:R-:W-:-:S02]  /*1aff0*/  SHF.R.S32.HI R15, RZ, 0x1f, R20 ;  /* 0x0000001fff0f7819 */ /* 0x008fc40000011414 */
[----:B----4-:R-:W-:Y:S02]  /*1b000*/  ISETP.NE.AND P0, PT, R12, 0x1, PT ;  /* 0x000000010c00780c */ /* 0x010fe40003f05270 */
[----:B------:R-:W-:Y:S01]  /*1b010*/  ISETP.GE.AND P1, PT, R9, 0x1, PT ;  /* 0x000000010900780c */ /* 0x000fe20003f26270 */
[----:B------:R-:W-:Y:S01]  /*1b020*/  BSSY B0, `(.L_x_5238) ;  /* 0x0000078000007945 */ /* 0x000fe20003800000 */
[-C--:B0-----:R-:W-:Y:S01]  /*1b030*/  FMUL.FTZ R3, R26, R14.reuse ;  /* 0x0000000e1a037220 */ /* 0x081fe20000410000 */
[----:B------:R-:W-:Y:S01]  /*1b040*/  FMUL.FTZ R29, R29, R14 ;  /* 0x0000000e1d1d7220 */ /* 0x000fe20000410000 */
[----:B------:R-:W-:-:S03]  /*1b050*/  LEA.HI R26, R15, R20, RZ, 0x7 ;  /* 0x000000140f1a7211 */ /* 0x000fc600078f38ff */
[----:B------:R0:W1:Y:S01]  /*1b060*/  MUFU.TANH R57, R29 ;  /* 0x0000001d00397308 */ /* 0x0000620000002400 */
[-C--:B------:R-:W-:Y:S01]  /*1b070*/  FMUL.FTZ R31, R31, R14.reuse ;  /* 0x0000000e1f1f7220 */ /* 0x080fe20000410000 */
[----:B0-----:R-:W-:Y:S01]  /*1b080*/  LOP3.LUT R29, R26, 0xffffff80, RZ, 0xc0, !PT ;  /* 0xffffff801a1d7812 */ /* 0x001fe200078ec0ff */
[----:B------:R-:W-:-:S04]  /*1b090*/  FMUL.FTZ R30, R30, R14 ;  /* 0x0000000e1e1e7220 */ /* 0x000fc80000410000 */
[----:B------:R-:W-:Y:S01]  /*1b0a0*/  IMAD.IADD R29, R20, 0x1, -R29 ;  /* 0x00000001141d7824 */ /* 0x000fe200078e0a1d */
[----:B------:R0:W2:Y:S01]  /*1b0b0*/  MUFU.TANH R59, R31 ;  /* 0x0000001f003b7308 */ /* 0x0000a20000002400 */
[----:B------:R-:W-:-:S03]  /*1b0c0*/  FMUL.FTZ R32, R32, R14 ;  /* 0x0000000e20207220 */ /* 0x000fc60000410000 */
[----:B------:R-:W-:-:S04]  /*1b0d0*/  SHF.R.S32.HI R26, RZ, 0x1f, R29 ;  /* 0x0000001fff1a7819 */ /* 0x000fc8000001141d */
[----:B------:R3:W4:Y:S01]  /*1b0e0*/  MUFU.TANH R210, R30 ;  /* 0x0000001e00d27308 */ /* 0x0007220000002400 */
[----:B0-----:R-:W-:-:S04]  /*1b0f0*/  LEA.HI R31, R15, R20, RZ, 0x2 ;  /* 0x000000140f1f7211 */ /* 0x001fc800078f10ff */
[----:B------:R-:W-:Y:S02]  /*1b100*/  LOP3.LUT R31, R31, 0xfffffffc, RZ, 0xc0, !PT ;  /* 0xfffffffc1f1f7812 */ /* 0x000fe400078ec0ff */
[-C--:B---3--:R-:W-:Y:S01]  /*1b110*/  LEA.HI R30, R26, R29.reuse, RZ, 0x2 ;  /* 0x0000001d1a1e7211 */ /* 0x088fe200078f10ff */
[----:B------:R0:W3:Y:S03]  /*1b120*/  MUFU.TANH R77, R32 ;  /* 0x00000020004d7308 */ /* 0x0000e60000002400 */
[--C-:B------:R-:W-:Y:S01]  /*1b130*/  SHF.R.S32.HI R15, RZ, 0x2, R30.reuse ;  /* 0x00000002ff0f7819 */ /* 0x100fe2000001141e */
[----:B------:R-:W-:Y:S01]  /*1b140*/  IMAD.IADD R31, R20, 0x1, -R31 ;  /* 0x00000001141f7824 */ /* 0x000fe200078e0a1f */
[----:B0-----:R-:W-:Y:S02]  /*1b150*/  SHF.R.S32.HI R32, RZ, 0x1f, R30 ;  /* 0x0000001fff207819 */ /* 0x001fe4000001141e */
[----:B------:R-:W-:-:S02]  /*1b160*/  LEA.HI R26, R26, R29, RZ, 0x5 ;  /* 0x0000001d1a1a7211 */ /* 0x000fc400078f28ff */
        /* <DEDUP_REMOVED lines=11> */
[----:B------:R-:W-:Y:S01]  /*1b220*/  @P0 SHF.R.U32.HI R20, RZ, R56, R13 ;  /* 0x00000038ff140219 */ /* 0x000fe2000001160d */
[----:B------:R-:W-:Y:S01]  /*1b230*/  IMAD.SHL.U32 R31, R0, 0x40, RZ ;  /* 0x00000040001f7824 */ /* 0x000fe200078e00ff */
[----:B------:R-:W-:-:S03]  /*1b240*/  LOP3.LUT R30, R30, 0x7ffffffc, RZ, 0xc0, !PT ;  /* 0x7ffffffc1e1e7812 */ /* 0x000fc600078ec0ff */
[----:B------:R-:W0:Y:S01]  /*1b250*/  SHFL.IDX PT, R15, R20, RZ, 0x1c1f ;  /* 0x001c1fff140f7589 */ /* 0x000e2200000e0000 */
[----:B------:R-:W-:Y:S01]  /*1b260*/  IADD3 R13, -R31, 0x1, RZ ;  /* 0x000000011f0d7810 */ /* 0x000fe20007ffe1ff */
[----:B------:R-:W-:Y:S02]  /*1b270*/  IMAD.IADD R30, R29, 0x1, -R30 ;  /* 0x000000011d1e7824 */ /* 0x000fe400078e0a1e */
        /* <DEDUP_REMOVED lines=27> */
[----:B------:R-:W-:Y:S01]  /*1b430*/  IMAD R13, R30, -0x2, R13 ;  /* 0xfffffffe1e0d7824 */ /* 0x000fe200078e020d */
[----:B------:R-:W0:Y:S04]  /*1b440*/  MUFU.TANH R24, R24 ;  /* 0x0000001800187308 */ /* 0x000e280000002400 */
[----:B------:R-:W-:-:S04]  /*1b450*/  IADD3 R12, -R4, R13, R5 ;  /* 0x0000000d040c7210 */ /* 0x000fc80007ffe105 */
[----:B------:R-:W0:Y:S01]  /*1b460*/  MUFU.TANH R25, R25 ;  /* 0x0000001900197308 */ /* 0x000e220000002400 */
[----:B------:R-:W-:-:S07]  /*1b470*/  LOP3.LUT R13, RZ, R6, RZ, 0x33, !PT ;  /* 0x00000006ff0d7212 */ /* 0x000fce00078e33ff */
        /* <DEDUP_REMOVED lines=25> */
[----:B------:R1:W1:Y:S01]  /*1b610*/  MUFU.TANH R196, R14 ;  /* 0x0000000e00c47308 */ /* 0x0002620000002400 */
[----:B------:R-:W-:-:S02]  /*1b620*/  IMAD.IADD R26, R12, 0x1, R7 ;  /* 0x000000010c1a7824 */ /* 0x000fc400078e0207 */
[----:B------:R-:W-:Y:S02]  /*1b630*/  IMAD.IADD R29, R12, 0x1, R13 ;  /* 0x000000010c1d7824 */ /* 0x000fe400078e020d */
[----:B------:R-:W-:Y:S02]  /*1b640*/  IMAD.IADD R32, R8, 0x1, -R31 ;  /* 0x0000000108207824 */ /* 0x000fe400078e0a1f */
[--C-:B0-----:R-:W-:Y:S02]  /*1b650*/  IMAD.IADD R6, R26, 0x1, R15.reuse ;  /* 0x000000011a067824 */ /* 0x101fe400078e020f */
        /* <DEDUP_REMOVED lines=12> */
.L_x_5241:
[----:B------:R-:W-:-:S13]  /*1b720*/  ISETP.NE.AND P0, PT, R9, 0x1, PT ;  /* 0x000000010900780c */ /* 0x000fda0003f05270 */
[----:B------:R-:W-:-:S05]  /*1b730*/  @P0 IMAD.HI.U32 R12, R8, R10, RZ ;  /* 0x0000000a080c0227 */ /* 0x000fca00078e00ff */
[----:B------:R-:W-:-:S07]  /*1b740*/  @P0 SHF.R.U32.HI R8, RZ, R11, R12 ;  /* 0x0000000bff080219 */ /* 0x000fce000001160c */
.L_x_5242:
[----:B------:R-:W-:Y:S05]  /*1b750*/  BSYNC B1 ;  /* 0x0000000000017941 */ /* 0x000fea0003800000 */
.L_x_5240:
[----:B------:R-:W-:-:S04]  /*1b760*/  IMAD R13, R8, R9, -R31 ;  /* 0x00000009080d7224 */ /* 0x000fc800078e0a1f */
[----:B------:R-:W-:-:S05]  /*1b770*/  IMAD R8, R30, -0x2, R13 ;  /* 0xfffffffe1e087824 */ /* 0x000fca00078e020d */
[----:B------:R-:W-:Y:S02]  /*1b780*/  VIMNMX R7, R7, R8, !PT ;  /* 0x0000000807077248 */ /* 0x000fe40007fe0100 */
[----:B------:R-:W-:-:S07]  /*1b790*/  VIADDMNMX R6, R8, R9, R6, PT ;  /* 0x0000000908067246 */ /* 0x000fce0003800106 */
.L_x_5239:
[----:B------:R-:W-:Y:S05]  /*1b7a0*/  BSYNC B0 ;  /* 0x0000000000007941 */ /* 0x000fea0003800000 */
.L_x_5238:
        /* <DEDUP_REMOVED lines=13> */
[----:B-1----:R-:W-:-:S02]  /*1b880*/  P2R R14, PR, RZ, 0x10 ;  /* 0x00000010ff0e7803 */ /* 0x002fc40000000000 */
[----:B------:R-:W-:Y:S02]  /*1b890*/  ISETP.LT.OR P2, PT, R6, 0x11, P2 ;  /* 0x000000110600780c */ /* 0x000fe40001741670 */
        /* <DEDUP_REMOVED lines=60> */
[----:B------:R-:W-:Y:S01]  /*1bc60*/  ISETP.LT.OR P6, PT, R6, 0x3a, P6 ;  /* 0x0000003a0600780c */ /* 0x000fe200037c1670 */
[----:B------:R-:W-:-:S03]  /*1bc70*/  IMAD.IADD R6, R26, 0x1, R20 ;  /* 0x000000011a067824 */ /* 0x000fc600078e0214 */
        /* <DEDUP_REMOVED lines=13> */
.L_x_5246:
[----:B------:R-:W-:-:S13]  /*1bd50*/  ISETP.NE.AND P6, PT, R9, 0x1, PT ;  /* 0x000000010900780c */ /* 0x000fda0003fc5270 */
[----:B------:R-:W-:-:S05]  /*1bd60*/  @P6 IMAD.HI.U32 R10, R4, R10, RZ ;  /* 0x0000000a040a6227 */ /* 0x000fca00078e00ff */
[----:B------:R-:W-:-:S07]  /*1bd70*/  @P6 SHF.R.U32.HI R4, RZ, R11, R10 ;  /* 0x0000000bff046219 */ /* 0x000fce000001160a */
.L_x_5247:
[----:B------:R-:W-:Y:S05]  /*1bd80*/  BSYNC B1 ;  /* 0x0000000000017941 */ /* 0x000fea0003800000 */
.L_x_5245:
[----:B------:R-:W-:-:S04]  /*1bd90*/  IMAD R5, R4, R9, -R31 ;  /* 0x0000000904057224 */ /* 0x000fc800078e0a1f */
[----:B------:R-:W-:-:S05]  /*1bda0*/  IMAD R30, R30, -0x2, R5 ;  /* 0xfffffffe1e1e7824 */ /* 0x000fca00078e0205 */
[----:B------:R-:W-:Y:S02]  /*1bdb0*/  VIADDMNMX R6, R30, R9, R6, PT ;  /* 0x000000091e067246 */ /* 0x000fe40003800106 */
[----:B------:R-:W-:-:S07]  /*1bdc0*/  VIMNMX R7, R7, R30, !PT ;  /* 0x0000001e07077248 */ /* 0x000fce0007fe0100 */
.L_x_5244:
[----:B------:R-:W-:Y:S05]  /*1bdd0*/  BSYNC B0 ;  /* 0x0000000000007941 */ /* 0x000fea0003800000 */
.L_x_5243:
[C---:B------:R-:W-:Y:S01]  /*1bde0*/  ISETP.GT.AND P0, PT, R7.reuse, 0x1, !P0 ;  /* 0x000000010700780c */ /* 0x040fe20004704270 */
[----:B------:R-:W2:Y:S01]  /*1bdf0*/  LDL.64 R10, [R1+0x400] ;  /* 0x00040000010a7983 */ /* 0x000ea20000100a00 */
        /* <DEDUP_REMOVED lines=11> */
[----:B------:R-:W-:Y:S02]  /*1beb0*/  ISETP.GT.AND P0, PT, R7, 0x10, !P1 ;  /* 0x000000100700780c */ /* 0x000fe40004f04270 */
[----:B------:R-:W-:Y:S02]  /*1bec0*/  ISETP.NE.AND P1, PT, R40, RZ, PT ;  /* 0x000000ff2800720c */ /* 0x000fe40003f25270 */
[----:B------:R-:W-:-:S04]  /*1bed0*/  ISETP.LT.OR P0, PT, R6, 0x11, P0 ;  /* 0x000000110600780c */ /* 0x000fc80000701670 */
[----:B------:R-:W-:Y:S02]  /*1bee0*/  FSEL R192, R34, -INF , !P0 ;  /* 0xff80000022c07808 */ /* 0x000fe40004000000 */
[----:B------:R-:W-:-:S04]  /*1bef0*/  ISETP.NE.AND P0, PT, R25, RZ, PT ;  /* 0x000000ff1900720c */ /* 0x000fc80003f05270 */
[----:B------:R-:W-:-:S04]  /*1bf00*/  ISETP.GT.AND P0, PT, R7, 0x11, !P0 ;  /* 0x000000110700780c */ /* 0x000fc80004704270 */
[----:B------:R-:W-:-:S04]  /*1bf10*/  ISETP.LT.OR P0, PT, R6, 0x12, P0 ;  /* 0x000000120600780c */ /* 0x000fc80000701670 */
[----:B------:R-:W-:Y:S02]  /*1bf20*/  FSEL R12, R35, -INF , !P0 ;  /* 0xff800000230c7808 */ /* 0x000fe40004000000 */
[----:B------:R-:W-:Y:S02]  /*1bf30*/  ISETP.NE.AND P0, PT, R28, RZ, PT ;  /* 0x000000ff1c00720c */ /* 0x000fe40003f05270 */
[----:B------:R-:W3:Y:S02]  /*1bf40*/  LDL.64 R28, [R1+0x3f0] ;  /* 0x0003f000011c7983 */ /* 0x000ee40000100a00 */
[----:B------:R-:W-:-:S04]  /*1bf50*/  ISETP.GT.AND P0, PT, R7, 0x18, !P0 ;  /* 0x000000180700780c */ /* 0x000fc80004704270 */
[----:B------:R-:W-:-:S04]  /*1bf60*/  ISETP.LT.OR P0, PT, R6, 0x19, P0 ;  /* 0x000000190600780c */ /* 0x000fc80000701670 */
[----:B------:R-:W-:Y:S02]  /*1bf70*/  FSEL R184, R38, -INF , !P0 ;  /* 0xff80000026b87808 */ /* 0x000fe40004000000 */
[C---:B------:R-:W-:Y:S02]  /*1bf80*/  ISETP.GT.AND P0, PT, R7.reuse, 0x19, !P6 ;  /* 0x000000190700780c */ /* 0x040fe40007704270 */
[C---:B------:R-:W-:Y:S02]  /*1bf90*/  ISETP.GT.AND P1, PT, R7.reuse, 0x28, !P1 ;  /* 0x000000280700780c */ /* 0x040fe40004f24270 */
[----:B------:R-:W-:Y:S02]  /*1bfa0*/  ISETP.LT.OR P0, PT, R6, 0x1a, P0 ;  /* 0x0000001a0600780c */ /* 0x000fe40000701670 */
[----:B------:R-:W-:Y:S02]  /*1bfb0*/  ISETP.GT.AND P2, PT, R7, 0x29, !P2 ;  /* 0x000000290700780c */ /* 0x000fe40005744270 */
[----:B------:R-:W-:-:S02]  /*1bfc0*/  FSEL R182, R39, -INF , !P0 ;  /* 0xff80000027b67808 */ /* 0x000fc40004000000 */
[----:B------:R-:W-:Y:S02]  /*1bfd0*/  ISETP.NE.AND P0, PT, R36, RZ, PT ;  /* 0x000000ff2400720c */ /* 0x000fe40003f05270 */
[C---:B------:R-:W-:Y:S02]  /*1bfe0*/  ISETP.GT.AND P3, PT, R7.reuse, 0x30, !P3 ;  /* 0x000000300700780c */ /* 0x040fe40005f64270 */
[C---:B------:R-:W-:Y:S02]  /*1bff0*/  ISETP.GT.AND P0, PT, R7.reuse, 0x20, !P0 ;  /* 0x000000200700780c */ /* 0x040fe40004704270 */
[----:B------:R-:W-:Y:S02]  /*1c000*/  ISETP.GT.AND P4, PT, R7, 0x31, !P4 ;  /* 0x000000310700780c */ /* 0x000fe40006784270 */
[----:B------:R-:W-:Y:S02]  /*1c010*/  ISETP.LT.OR P0, PT, R6, 0x21, P0 ;  /* 0x000000210600780c */ /* 0x000fe40000701670 */
[----:B------:R-:W-:-:S02]  /*1c020*/  ISETP.NE.AND P6, PT, R24, RZ, PT ;  /* 0x000000ff1800720c */ /* 0x000fc40003fc5270 */
[----:B------:R-:W-:Y:S01]  /*1c030*/  FSEL R180, R42, -INF , !P0 ;  /* 0xff8000002ab47808 */ /* 0x000fe20004000000 */
[----:B------:R-:W4:Y:S01]  /*1c040*/  LDL.64 R24, [R1+0xb8] ;  /* 0x0000b80001187983 */ /* 0x000f220000100a00 */
[----:B------:R-:W-:Y:S02]  /*1c050*/  ISETP.NE.AND P0, PT, R8, RZ, PT ;  /* 0x000000ff0800720c */ /* 0x000fe40003f05270 */
[----:B------:R-:W-:Y:S01]  /*1c060*/  ISETP.LT.OR P1, PT, R6, 0x29, P1 ;  /* 0x000000290600780c */ /* 0x000fe20000f21670 */
[----:B------:R-:W5:Y:S01]  /*1c070*/  LDL R8, [R1+0x410] ;  /* 0x0004100001087983 */ /* 0x000f620000100800 */
[----:B------:R-:W-:-:S04]  /*1c080*/  ISETP.GT.AND P0, PT, R7, RZ, !P0 ;  /* 0x000000ff0700720c */ /* 0x000fc80004704270 */
[----:B------:R-:W-:-:S04]  /*1c090*/  ISETP.LT.OR P0, PT, R6, 0x1, P0 ;  /* 0x000000010600780c */ /* 0x000fc80000701670 */
[----:B------:R-:W-:Y:S02]  /*1c0a0*/  FSEL R132, R3, -INF , !P0 ;  /* 0xff80000003847808 */ /* 0x000fe40004000000 */
[----:B------:R-:W-:-:S04]  /*1c0b0*/  ISETP.NE.AND P0, PT, R37, RZ, PT ;  /* 0x000000ff2500720c */ /* 0x000fc80003f05270 */
[----:B------:R-:W-:-:S04]  /*1c0c0*/  ISETP.GT.AND P0, PT, R7, 0x21, !P0 ;  /* 0x000000210700780c */ /* 0x000fc80004704270 */
[----:B------:R-:W-:-:S04]  /*1c0d0*/  ISETP.LT.OR P0, PT, R6, 0x22, P0 ;  /* 0x000000220600780c */ /* 0x000fc80000701670 */
[----:B------:R-:W-:Y:S02]  /*1c0e0*/  FSEL R220, R43, -INF , !P0 ;  /* 0xff8000002bdc7808 */ /* 0x000fe40004000000 */
[----:B------:R-:W-:Y:S02]  /*1c0f0*/  ISETP.LT.OR P2, PT, R6, 0x2a, P2 ;  /* 0x0000002a0600780c */ /* 0x000fe40001741670 */
[----:B------:R-:W-:Y:S02]  /*1c100*/  FSEL R218, R46, -INF , !P1 ;  /* 0xff8000002eda7808 */ /* 0x000fe40004800000 */
[----:B------:R-:W-:Y:S02]  /*1c110*/  ISETP.LT.OR P3, PT, R6, 0x31, P3 ;  /* 0x000000310600780c */ /* 0x000fe40001f61670 */
[----:B------:R-:W-:Y:S02]  /*1c120*/  FSEL R216, R47, -INF , !P2 ;  /* 0xff8000002fd87808 */ /* 0x000fe40005000000 */
[----:B------:R-:W-:-:S02]  /*1c130*/  ISETP.GT.AND P5, PT, R7, 0x38, !P5 ;  /* 0x000000380700780c */ /* 0x000fc40006fa4270 */
[----:B------:R-:W-:Y:S02]  /*1c140*/  ISETP.LT.OR P4, PT, R6, 0x32, P4 ;  /* 0x000000320600780c */ /* 0x000fe40002781670 */
[----:B------:R-:W-:Y:S02]  /*1c150*/  FSEL R214, R50, -INF , !P3 ;  /* 0xff80000032d67808 */ /* 0x000fe40005800000 */
[----:B------:R-:W-:Y:S02]  /*1c160*/  ISETP.GT.AND P6, PT, R7, 0x39, !P6 ;  /* 0x000000390700780c */ /* 0x000fe400077c4270 */
[C---:B------:R-:W-:Y:S02]  /*1c170*/  ISETP.LT.OR P5, PT, R6.reuse, 0x39, P5 ;  /* 0x000000390600780c */ /* 0x040fe40002fa1670 */
[----:B------:R-:W-:Y:S02]  /*1c180*/  FSEL R212, R51, -INF , !P4 ;  /* 0xff80000033d47808 */ /* 0x000fe40006000000 */
[----:B------:R-:W-:-:S02]  /*1c190*/  ISETP.LT.OR P6, PT, R6, 0x3a, P6 ;  /* 0x0000003a0600780c */ /* 0x000fc400037c1670 */
[----:B------:R-:W-:Y:S02]  /*1c1a0*/  FSEL R208, R54, -INF , !P5 ;  /* 0xff80000036d07808 */ /* 0x000fe40006800000 */
[----:B------:R-:W-:Y:S02]  /*1c1b0*/  FSEL R196, R196, -INF , !P6 ;  /* 0xff800000c4c47808 */ /* 0x000fe40007000000 */
[----:B---3--:R-:W-:-:S04]  /*1c1c0*/  FMNMX.FTZ R3, R21, R28, !PT ;  /* 0x0000001c15037209 */ /* 0x008fc80007810000 */
[----:B------:R-:W-:Y:S02]  /*1c1d0*/  FMNMX.FTZ R4, R63, R3, !PT ;  /* 0x000000033f047209 */ /* 0x000fe40007810000 */
[----:B------:R-:W-:Y:S02]  /*1c1e0*/  FMNMX.FTZ R3, R132, R29, !PT ;  /* 0x0000001d84037209 */ /* 0x000fe40007810000 */
[----:B------:R-:W-:Y:S02]  /*1c1f0*/  FMNMX.FTZ R4, R67, R4, !PT ;  /* 0x0000000443047209 */ /* 0x000fe40007810000 */
[----:B------:R-:W-:Y:S02]  /*1c200*/  FMNMX.FTZ R3, R20, R3, !PT ;  /* 0x0000000314037209 */ /* 0x000fe40007810000 */
[----:B------:R-:W-:Y:S02]  /*1c210*/  FMNMX.FTZ R4, R15, R4, !PT ;  /* 0x000000040f047209 */ /* 0x000fe40007810000 */
[----:B------:R-:W-:-:S02]  /*1c220*/  FMNMX.FTZ R3, R210, R3, !PT ;  /* 0x00000003d2037209 */ /* 0x000fc40007810000 */
        /* <DEDUP_REMOVED lines=23> */
[----:B------:R-:W-:-:S03]  /*1c3a0*/  FMNMX.FTZ R3, R208, R3, !PT ;  /* 0x00000003d0037209 */ /* 0x000fc60007810000 */
[----:B------:R-:W0:Y:S01]  /*1c3b0*/  SHFL.BFLY PT, R7, R4, 0x2, 0x1f ;  /* 0x0c401f0004077f89 */ /* 0x000e2200000e0000 */
[----:B------:R-:W-:-:S05]  /*1c3c0*/  FMNMX.FTZ R5, R196, R3, !PT ;  /* 0x00000003c4057209 */ /* 0x000fca0007810000 */
[----:B------:R-:W-:Y:S04]  /*1c3d0*/  STL.64 [R1+0x3f0], R4 ;  /* 0x0003f00401007387 */ /* 0x000fe80000100a00 */
[----:B------:R-:W3:Y:S01]  /*1c3e0*/  LDL R26, [R1+0x3f4] ;  /* 0x0003f400011a7983 */ /* 0x000ee20000100800 */
[----:B0-----:R-:W-:-:S05]  /*1c3f0*/  FMNMX.FTZ R3, R4, R7, !PT ;  /* 0x0000000704037209 */ /* 0x001fca0007810000 */
[----:B------:R-:W0:Y:S02]  /*1c400*/  SHFL.BFLY PT, R6, R3, 0x1, 0x1f ;  /* 0x0c201f0003067f89 */ /* 0x000e2400000e0000 */
[----:B0-----:R-:W-:-:S05]  /*1c410*/  FMNMX.FTZ R6, R3, R6, !PT ;  /* 0x0000000603067209 */ /* 0x001fca0007810000 */
[----:B------:R-:W-:Y:S04]  /*1c420*/  STL [R1+0x3f0], R6 ;  /* 0x0003f00601007387 */ /* 0x000fe80000100800 */
[----:B------:R-:W2:Y:S04]  /*1c430*/  LDL R9, [R1+0x3f0] ;  /* 0x0003f00001097983 */ /* 0x000ea80000100800 */
[----:B---3--:R-:W0:Y:S02]  /*1c440*/  SHFL.BFLY PT, R7, R26, 0x2, 0x1f ;  /* 0x0c401f001a077f89 */ /* 0x008e2400000e0000 */
[----:B0-----:R-:W-:-:S05]  /*1c450*/  FMNMX.FTZ R7, R7, R26, !PT ;  /* 0x0000001a07077209 */ /* 0x001fca0007810000 */
[----:B------:R-:W0:Y:S01]  /*1c460*/  SHFL.BFLY PT, R4, R7, 0x1, 0x1f ;  /* 0x0c201f0007047f89 */ /* 0x000e2200000e0000 */
[----:B--2---:R-:W-:Y:S02]  /*1c470*/  FSETP.NEU.FTZ.AND P0, PT, R9, -INF , PT ;  /* 0xff8000000900780b */ /* 0x004fe40003f1d000 */
[----:B0-----:R-:W-:Y:S02]  /*1c480*/  FMNMX.FTZ R4, R7, R4, !PT ;  /* 0x0000000407047209 */ /* 0x001fe40007810000 */
[----:B------:R-:W-:Y:S02]  /*1c490*/  FSEL R3, R9, RZ, P0 ;  /* 0x000000ff09037208 */ /* 0x000fe40000000000 */
[----:B------:R-:W-:-:S04]  /*1c4a0*/  FSETP.NEU.FTZ.AND P0, PT, R4, -INF , PT ;  /* 0xff8000000400780b */ /* 0x000fc80003f1d000 */
[----:B------:R-:W-:Y:S01]  /*1c4b0*/  FSEL R6, R4, RZ, P0 ;  /* 0x000000ff04067208 */ /* 0x000fe20000000000 */
[----:B------:R-:W-:-:S04]  /*1c4c0*/  FADD.FTZ R3, R28, -R3 ;  /* 0x800000031c037221 */ /* 0x000fc80000010000 */
[----:B------:R-:W-:Y:S01]  /*1c4d0*/  FADD.FTZ R29, R29, -R6 ;  /* 0x800000061d1d7221 */ /* 0x000fe20000010000 */
[----:B-----5:R-:W-:-:S03]  /*1c4e0*/  FMUL.FTZ R3, R3, R8 ;  /* 0x0000000803037220 */ /* 0x020fc60000410000 */
[----:B------:R-:W-:Y:S01]  /*1c4f0*/  FMUL.FTZ R29, R8, R29 ;  /* 0x0000001d081d7220 */ /* 0x000fe20000410000 */
[----:B------:R-:W0:Y:S08]  /*1c500*/  MUFU.EX2 R150, R3 ;  /* 0x0000000300967308 */ /* 0x000e300000000800 */
[----:B------:R-:W1:Y:S01]  /*1c510*/  MUFU.EX2 R151, R29 ;  /* 0x0000001d00977308 */ /* 0x000e620000000800 */
[----:B------:R2:W-:Y:S01]  /*1c520*/  STL [R1+0x3f4], R4 ;  /* 0x0003f40401007387 */ /* 0x0005e20000100800 */
[----:B0-----:R-:W-:Y:S01]  /*1c530*/  FMUL.FTZ R10, R150, R10 ;  /* 0x0000000a960a7220 */ /* 0x001fe20000410000 */
[----:B-1----:R-:W-:-:S05]  /*1c540*/  FMUL.FTZ R11, R11, R151 ;  /* 0x000000970b0b7220 */ /* 0x002fca0000410000 */
[----:B------:R2:W-:Y:S04]  /*1c550*/  STL.64 [R1+0x400], R10 ;  /* 0x0004000a01007387 */ /* 0x0005e80000100a00 */
[----:B----4-:R-:W3:Y:S01]  /*1c560*/  LD.E R5, desc[UR36][R24.64+0x4] ;  /* 0x0000042418057980 */ /* 0x010ee2000c101900 */
        /* <DEDUP_REMOVED lines=12> */
.L_x_5249:
[----:B------:R-:W-:Y:S05]  /*1c630*/  BSYNC B0 ;  /* 0x0000000000007941 */ /* 0x000fea0003800000 */
.L_x_5248:
        /* <DEDUP_REMOVED lines=9> */
.L_x_5251:
[----:B------:R-:W-:Y:S05]  /*1c6d0*/  BSYNC B0 ;  /* 0x0000000000007941 */ /* 0x000fea0003800000 */
.L_x_5250:
        /* <DEDUP_REMOVED lines=52> */
[CC--:B--2---:R-:W-:Y:S01]  /*1ca20*/  FMUL.FTZ R3, R126.reuse, R193.reuse ;  /* 0x000000c17e037220 */ /* 0x0c4fe20000410000 */
[----:B------:R-:W-:Y:S01]  /*1ca30*/  FSETP.NEU.FTZ.AND P0, PT, R126, -INF , PT ;  /* 0xff8000007e00780b */ /* 0x000fe20003f1d000 */
[----:B------:R-:W-:-:S03]  /*1ca40*/  FMUL.FTZ R177, R127, R193 ;  /* 0x000000c17fb17220 */ /* 0x000fc60000410000 */
[----:B------:R-:W-:Y:S02]  /*1ca50*/  FSEL R134, R3, RZ, P0 ;  /* 0x000000ff03867208 */ /* 0x000fe40000000000 */
[----:B------:R-:W-:Y:S02]  /*1ca60*/  FSETP.NEU.FTZ.AND P0, PT, R127, -INF , PT ;  /* 0xff8000007f00780b */ /* 0x000fe40003f1d000 */
[----:B------:R-:W2:Y:S02]  /*1ca70*/  LDL.64 R126, [R1+0x358] ;  /* 0x00035800017e7983 */ /* 0x000ea40000100a00 */
[----:B------:R-:W-:Y:S01]  /*1ca80*/  FSEL R177, R177, RZ, P0 ;  /* 0x000000ffb1b17208 */ /* 0x000fe20000000000 */
        /* <DEDUP_REMOVED lines=16> */
[-CC-:B------:R-:W-:Y:S01]  /*1cb90*/  FFMA.FTZ R161, R132, R193.reuse, -R177.reuse ;  /* 0x000000c184a17223 */ /* 0x180fe200000108b1 */
        /* <DEDUP_REMOVED lines=16> */
[----:B------:R-:W3:Y:S01]  /*1cca0*/  MUFU.EX2 R161, R161 ;  /* 0x000000a100a17308 */ /* 0x000ee20000000800 */
[-CC-:B------:R-:W-:Y:S01]  /*1ccb0*/  FFMA.FTZ R163, R210, R193.reuse, -R177.reuse ;  /* 0x000000c1d2a37223 */ /* 0x180fe200000108b1 */
[----:B------:R-:W-:-:S06]  /*1ccc0*/  FFMA.FTZ R14, R14, R193, -R177 ;  /* 0x000000c10e0e7223 */ /* 0x000fcc00000108b1 */
[----:B------:R-:W0:Y:S01]  /*1ccd0*/  MUFU.EX2 R21, R21 ;  /* 0x0000001500157308 */ /* 0x000e220000000800 */
[----:B------:R-:W-:-:S07]  /*1cce0*/  FFMA.FTZ R165, R192, R193, -R177 ;  /* 0x000000c1c0a57223 */ /* 0x000fce00000108b1 */
[----:B------:R-:W1:Y:S08]  /*1ccf0*/  MUFU.EX2 R20, R20 ;  /* 0x0000001400147308 */ /* 0x000e700000000800 */
[----:B------:R-:W1:Y:S01]  /*1cd00*/  MUFU.EX2 R160, R160 ;  /* 0x000000a000a07308 */ /* 0x000e620000000800 */
[----:B------:R-:W-:-:S07]  /*1cd10*/  FFMA.FTZ R12, R12, R193, -R177 ;  /* 0x000000c10c0c7223 */ /* 0x000fce00000108b1 */
[----:B------:R-:W1:Y:S08]  /*1cd20*/  MUFU.EX2 R163, R163 ;  /* 0x000000a300a37308 */ /* 0x000e700000000800 */
[----:B------:R-:W1:Y:S01]  /*1cd30*/  MUFU.EX2 R162, R162 ;  /* 0x000000a200a27308 */ /* 0x000e620000000800 */
[----:B---3--:R-:W-:Y:S01]  /*1cd40*/  FADD.FTZ R173, R161, R5 ;  /* 0x00000005a1ad7221 */ /* 0x008fe20000010000 */
[----:B0-----:R-:W-:-:S06]  /*1cd50*/  FADD.FTZ R5, R21, R4 ;  /* 0x0000000415057221 */ /* 0x001fcc0000010000 */
[----:B------:R-:W-:Y:S01]  /*1cd60*/  MUFU.EX2 R15, R15 ;  /* 0x0000000f000f7308 */ /* 0x000fe20000000800 */
[----:B------:R-:W-:-:S07]  /*1cd70*/  FFMA.FTZ R167, R184, R193, -R177 ;  /* 0x000000c1b8a77223 */ /* 0x000fce00000108b1 */
[----:B------:R-:W0:Y:S01]  /*1cd80*/  MUFU.EX2 R14, R14 ;  /* 0x0000000e000e7308 */ /* 0x000e220000000800 */
[----:B-1----:R-:W-:Y:S01]  /*1cd90*/  FADD.FTZ R4, R20, R173 ;  /* 0x000000ad14047221 */ /* 0x002fe20000010000 */
[----:B------:R-:W-:-:S06]  /*1cda0*/  FADD.FTZ R5, R160, R5 ;  /* 0x00000005a0057221 */ /* 0x000fcc0000010000 */
[----:B------:R-:W-:Y:S01]  /*1cdb0*/  MUFU.EX2 R164, R164 ;  /* 0x000000a400a47308 */ /* 0x000fe20000000800 */
[----:B------:R-:W-:-:S07]  /*1cdc0*/  FFMA.FTZ R183, R182, R193, -R177 ;  /* 0x000000c1b6b77223 */ /* 0x000fce00000108b1 */
[----:B------:R-:W1:Y:S01]  /*1cdd0*/  MUFU.EX2 R165, R165 ;  /* 0x000000a500a57308 */ /* 0x000e620000000800 */
[----:B------:R-:W-:Y:S01]  /*1cde0*/  FADD.FTZ R173, R163, R4 ;  /* 0x00000004a3ad7221 */ /* 0x000fe20000010000 */
[----:B------:R-:W-:-:S06]  /*1cdf0*/  FADD.FTZ R4, R162, R5 ;  /* 0x00000005a2047221 */ /* 0x000fcc0000010000 */
[----:B------:R-:W-:Y:S01]  /*1ce00*/  MUFU.EX2 R13, R13 ;  /* 0x0000000d000d7308 */ /* 0x000fe20000000800 */
[----:B------:R-:W-:-:S07]  /*1ce10*/  FFMA.FTZ R169, R180, R193, -R177 ;  /* 0x000000c1b4a97223 */ /* 0x000fce00000108b1 */
[----:B------:R-:W3:Y:S01]  /*1ce20*/  MUFU.EX2 R12, R12 ;  /* 0x0000000c000c7308 */ /* 0x000ee20000000800 */
[----:B0-----:R-:W-:Y:S01]  /*1ce30*/  FADD.FTZ R180, R14, R173 ;  /* 0x000000ad0eb47221 */ /* 0x001fe20000010000 */
[----:B------:R-:W-:-:S06]  /*1ce40*/  FADD.FTZ R5, R15, R4 ;  /* 0x000000040f057221 */ /* 0x000fcc0000010000 */
        /* <DEDUP_REMOVED lines=8> */
[----:B---3--:R-:W-:Y:S01]  /*1ced0*/  FADD.FTZ R184, R12, R175 ;  /* 0x000000af0cb87221 */ /* 0x008fe20000010000 */
        /* <DEDUP_REMOVED lines=26> */
[----:B------:R-:W-:Y:S08]  /*1d080*/  MUFU.EX2 R172, R172 ;  /* 0x000000ac00ac7308 */ /* 0x000ff00000000800 */
[----:B------:R-:W1:Y:S01]  /*1d090*/  MUFU.EX2 R180, R180 ;  /* 0x000000b400b47308 */ /* 0x000e620000000800 */
[----:B---3--:R-:W-:Y:S01]  /*1d0a0*/  FADD.FTZ R184, R181, R184 ;  /* 0x000000b8b5b87221 */ /* 0x008fe20000010000 */
[----:B------:R-:W-:-:S06]  /*1d0b0*/  FADD.FTZ R5, R170, R5 ;  /* 0x00000005aa057221 */ /* 0x000fcc0000010000 */
[----:B------:R-:W-:Y:S08]  /*1d0c0*/  MUFU.EX2 R3, R3 ;  /* 0x0000000300037308 */ /* 0x000ff00000000800 */
[----:B------:R-:W3:Y:S01]  /*1d0d0*/  MUFU.EX2 R175, R175 ;  /* 0x000000af00af7308 */ /* 0x000ee20000000800 */
[----:B0-----:R-:W-:Y:S01]  /*1d0e0*/  FADD.FTZ R193, R173, R184 ;  /* 0x000000b8adc17221 */ /* 0x001fe20000010000 */
[----:B------:R-:W-:-:S06]  /*1d0f0*/  FADD.FTZ R5, R8, R5 ;  /* 0x0000000508057221 */ /* 0x000fcc0000010000 */
[----:B------:R-:W0:Y:S08]  /*1d100*/  MUFU.EX2 R174, R174 ;  /* 0x000000ae00ae7308 */ /* 0x000e300000000800 */
[----:B------:R-:W0:Y:S01]  /*1d110*/  MUFU.EX2 R177, R177 ;  /* 0x000000b100b17308 */ /* 0x000e220000000800 */
[----:B-1----:R-:W-:Y:S01]  /*1d120*/  FADD.FTZ R184, R180, R193 ;  /* 0x000000c1b4b87221 */ /* 0x002fe20000010000 */
[----:B------:R-:W-:-:S03]  /*1d130*/  FADD.FTZ R4, R172, R5 ;  /* 0x00000005ac047221 */ /* 0x000fc60000010000 */
[----:B---3--:R-:W-:Y:S01]  /*1d140*/  FADD.FTZ R184, R175, R184 ;  /* 0x000000b8afb87221 */ /* 0x008fe20000010000 */
[----:B------:R-:W-:Y:S01]  /*1d150*/  FADD.FTZ R193, R3, R4 ;  /* 0x0000000403c17221 */ /* 0x000fe20000010000 */
[----:B----4-:R-:W-:-:S03]  /*1d160*/  FMUL.FTZ R147, R150, R147 ;  /* 0x0000009396937220 */ /* 0x010fc60000410000 */
[----:B0-----:R-:W-:Y:S01]  /*1d170*/  FADD.FTZ R4, R174, R193 ;  /* 0x000000c1ae047221 */ /* 0x001fe20000010000 */
[C---:B------:R-:W-:Y:S01]  /*1d180*/  FMUL.FTZ R146, R150.reuse, R146 ;  /* 0x0000009296927220 */ /* 0x040fe20000410000 */
[C---:B------:R-:W-:Y:S01]  /*1d190*/  FMUL.FTZ R7, R150.reuse, R7 ;  /* 0x0000000796077220 */ /* 0x040fe20000410000 */
[C---:B------:R-:W-:Y:S01]  /*1d1a0*/  FMUL.FTZ R6, R150.reuse, R6 ;  /* 0x0000000696067220 */ /* 0x040fe20000410000 */
[C---:B------:R-:W-:Y:S01]  /*1d1b0*/  FMUL.FTZ R49, R150.reuse, R49 ;  /* 0x0000003196317220 */ /* 0x040fe20000410000 */
[C---:B------:R-:W-:Y:S01]  /*1d1c0*/  FMUL.FTZ R48, R150.reuse, R48 ;  /* 0x0000003096307220 */ /* 0x040fe20000410000 */
        /* <DEDUP_REMOVED lines=50> */
[C---:B--2---:R-:W-:Y:S01]  /*1d4f0*/  FMUL.FTZ R63, R150.reuse, R63 ;  /* 0x0000003f963f7220 */ /* 0x044fe20000410000 */
[C---:B------:R-:W-:Y:S01]  /*1d500*/  FMUL.FTZ R62, R150.reuse, R62 ;  /* 0x0000003e963e7220 */ /* 0x040fe20000410000 */
[----:B0-----:R-:W2:Y:S04]  /*1d510*/  LDL R6, [R1+0x1e0] ;  /* 0x0001e00001067983 */ /* 0x001ea80000100800 */
[----:B------:R-:W3:Y:S01]  /*1d520*/  LDL R7, [R1+0x2d4] ;  /* 0x0002d40001077983 */ /* 0x000ee20000100800 */
        /* <DEDUP_REMOVED lines=139> */
[----:B0-----:R-:W3:Y:S04]  /*1dde0*/  LDL R86, [R1+0x1e4] ;  /* 0x0001e40001567983 */ /* 0x001ee80000100800 */
[----:B-1----:R-:W3:Y:S04]  /*1ddf0*/  LDL R88, [R1+0x1e8] ;  /* 0x0001e80001587983 */ /* 0x002ee80000100800 */
[----:B------:R-:W3:Y:S04]  /*1de00*/  LDL R90, [R1+0x1ec] ;  /* 0x0001ec00015a7983 */ /* 0x000ee80000100800 */
[----:B------:R-:W3:Y:S04]  /*1de10*/  LDL R24, [R1+0x1f0] ;  /* 0x0001f00001187983 */ /* 0x000ee80000100800 */
        /* <DEDUP_REMOVED lines=122> */
[----:B------:R-:W-:Y:S04]  /*1e5c0*/  STL [R1+0x1e0], R6 ;  /* 0x0001e00601007387 */ /* 0x000fe80000100800 */
[----:B------:R0:W-:Y:S04]  /*1e5d0*/  STL [R1+0x2d4], R7 ;  /* 0x0002d40701007387 */ /* 0x0001e80000100800 */
[----:B------:R-:W3:Y:S04]  /*1e5e0*/  LDL R193, [R1+0x1c8] ;  /* 0x0001c80001c17983 */ /* 0x000ee80000100800 */
[----:B0-----:R-:W3:Y:S04]  /*1e5f0*/  LDL.64 R6, [R1+0x88] ;  /* 0x0000880001067983 */ /* 0x001ee80000100a00 */
        /* <DEDUP_REMOVED lines=607> */
.L_x_5253:
[----:B------:R-:W-:Y:S05]  /*20bf0*/  BSYNC B0 ;  /* 0x0000000000007941 */ /* 0x000fea0003800000 */
.L_x_5252:
[----:B------:R-:W2:Y:S04]  /*20c00*/  LDL.64 R6, [R1+0x48] ;  /* 0x0000480001067983 */ /* 0x000ea80000100a00 */
[----:B------:R-:W3:Y:S01]  /*20c10*/  LDL R4, [R1+0x34] ;  /* 0x0000340001047983 */ /* 0x000ee20000100800 */
[C---:B------:R-:W-:Y:S01]  /*20c20*/  ISETP.GT.AND P0, PT, R0.reuse, UR42, PT ;  /* 0x0000002a00007c0c */ /* 0x040fe2000bf04270 */
[----:B------:R-:W-:Y:S01]  /*20c30*/  VIADD R0, R0, 0xffffffff ;  /* 0xffffffff00007836 */ /* 0x000fe20000000000 */
[----:B--2---:R-:W-:-:S05]  /*20c40*/  MOV R6, R6 ;  /* 0x0000000600067202 */ /* 0x004fca0000000f00 */
[----:B-----5:R-:W-:-:S05]  /*20c50*/  IMAD R3, R3, 0x8, R6 ;  /* 0x0000000803037824 */ /* 0x020fca00078e0206 */
[----:B---3--:R-:W-:-:S04]  /*20c60*/  PRMT R3, R4, 0x654, R3 ;  /* 0x0000065404037816 */ /* 0x008fc80000000003 */
[----:B------:R1:W-:Y:S01]  /*20c70*/  SYNCS.ARRIVE.TRANS64.RED.A1T0 RZ, [R3+URZ], RZ ;  /* 0x000000ff03ff79a7 */ /* 0x0003e2000810043f */
[----:B------:R-:W-:Y:S05]  /*20c80*/  @P0 BRA `(.L_x_5254) ;  /* 0xffffff80000c0947 */ /* 0x000fea000383ffff */
.L_x_5221:
[----:B------:R-:W-:Y:S05]  /*20c90*/  WARPSYNC.ALL ;  /* 0x0000000000007948 */ /* 0x000fea0003800000 */
[----:B------:R-:W2:Y:S04]  /*20ca0*/  LDL R5, [R1+0x400] ;  /* 0x0004000001057983 */ /* 0x000ea80000100800 */
[----:B------:R-:W3:Y:S04]  /*20cb0*/  LDL R8, [R1+0x404] ;  /* 0x0004040001087983 */ /* 0x000ee80000100800 */
[----:B------:R-:W4:Y:S01]  /*20cc0*/  LDL.64 R14, [R1+0xb8] ;  /* 0x0000b800010e7983 */ /* 0x000f220000100a00 */
[----:B------:R-:W-:Y:S08]  /*20cd0*/  BAR.ARV 0x8, 0x100 ;  /* 0x0204000000007b1d */ /* 0x000ff00000002000 */
[----:B------:R-:W-:Y:S06]  /*20ce0*/  BAR.SYNC.DEFER_BLOCKING 0xf, 0x100 ;  /* 0x03c4000000007b1d */ /* 0x000fec0000010000 */
[----:B--2---:R-:W2:Y:S02]  /*20cf0*/  SHFL.BFLY PT, R0, R5, 0x2, 0x1f ;  /* 0x0c401f0005007f89 */ /* 0x004ea400000e0000 */
[----:B--2---:R-:W-:-:S05]  /*20d00*/  FADD.FTZ R0, R5, R0 ;  /* 0x0000000005007221 */ /* 0x004fca0000010000 */
[----:B01----:R-:W0:Y:S02]  /*20d10*/  SHFL.BFLY PT, R3, R0, 0x1, 0x1f ;  /* 0x0c201f0000037f89 */ /* 0x003e2400000e0000 */
[----:B0-----:R-:W-:-:S05]  /*20d20*/  FADD.FTZ R4, R0, R3 ;  /* 0x0000000300047221 */ /* 0x001fca0000010000 */
[----:B------:R-:W-:Y:S04]  /*20d30*/  STL [R1+0x400], R4 ;  /* 0x0004000401007387 */ /* 0x000fe80000100800 */
[----:B------:R-:W2:Y:S04]  /*20d40*/  LDL R20, [R1+0x400] ;  /* 0x0004000001147983 */ /* 0x000ea80000100800 */
[----:B---3--:R-:W0:Y:S02]  /*20d50*/  SHFL.BFLY PT, R3, R8, 0x2, 0x1f ;  /* 0x0c401f0008037f89 */ /* 0x008e2400000e0000 */
[----:B0-----:R-:W-:-:S05]  /*20d60*/  FADD.FTZ R3, R3, R8 ;  /* 0x0000000803037221 */ /* 0x001fca0000010000 */
[----:B------:R-:W0:Y:S02]  /*20d70*/  SHFL.BFLY PT, R6, R3, 0x1, 0x1f ;  /* 0x0c201f0003067f89 */ /* 0x000e2400000e0000 */
[----:B0-----:R-:W-:-:S05]  /*20d80*/  FADD.FTZ R6, R3, R6 ;  /* 0x0000000603067221 */ /* 0x001fca0000010000 */
[----:B------:R-:W-:-:S13]  /*20d90*/  FSETP.NE.FTZ.AND P2, PT, R6, RZ, PT ;  /* 0x000000ff0600720b */ /* 0x000fda0003f55000 */
[----:B------:R-:W3:Y:S04]  /*20da0*/  @P2 LDL R9, [R1+0x410] ;  /* 0x0004100001092983 */ /* 0x000ee80000100800 */
[----:B------:R-:W5:Y:S01]  /*20db0*/  @P2 LDL R10, [R1+0x3f4] ;  /* 0x0003f400010a2983 */ /* 0x000f620000100800 */
[----:B--2---:R-:W-:-:S13]  /*20dc0*/  FSETP.NE.FTZ.AND P1, PT, R20, RZ, PT ;  /* 0x000000ff1400720b */ /* 0x004fda0003f35000 */
[----:B------:R-:W2:Y:S04]  /*20dd0*/  @P1 LDL R0, [R1+0x410] ;  /* 0x0004100001001983 */ /* 0x000ea80000100800 */
[----:B------:R-:W4:Y:S01]  /*20de0*/  @P1 LDL R5, [R1+0x3f0] ;  /* 0x0003f00001051983 */ /* 0x000f220000100800 */
[----:B------:R-:W0:Y:S08]  /*20df0*/  @P2 MUFU.LG2 R11, R6 ;  /* 0x00000006000b2308 */ /* 0x000e300000000c00 */
[----:B------:R-:W1:Y:S01]  /*20e00*/  @P1 MUFU.LG2 R7, R20 ;  /* 0x0000001400071308 */ /* 0x000e620000000c00 */
[----:B------:R-:W-:-:S02]  /*20e10*/  IMAD.MOV.U32 R4, RZ, RZ, -0x800000 ;  /* 0xff800000ff047424 */ /* 0x000fc400078e00ff */
[----:B------:R-:W-:Y:S02]  /*20e20*/  IMAD.MOV.U32 R8, RZ, RZ, -0x800000 ;  /* 0xff800000ff087424 */ /* 0x000fe400078e00ff */
[----:B0-----:R-:W-:Y:S01]  /*20e30*/  @P2 FMUL.FTZ R12, R11, 0.69314718246459960938 ;  /* 0x3f3172180b0c2820 */ /* 0x001fe20000410000 */
[----:B-1----:R-:W-:Y:S01]  /*20e40*/  @P1 FMUL.FTZ R7, R7, 0.69314718246459960938 ;  /* 0x3f31721807071820 */ /* 0x002fe20000410000 */
[----:B------:R-:W-:Y:S01]  /*20e50*/  STL [R1+0x404], R6 ;  /* 0x0004040601007387 */ /* 0x000fe20000100800 */
[----:B---3--:R-:W-:-:S04]  /*20e60*/  @P2 FMUL.FTZ R9, R9, 0.69314718246459960938 ;  /* 0x3f31721809092820 */ /* 0x008fc80000410000 */
[----:B-----5:R-:W-:-:S05]  /*20e70*/  @P2 FFMA.FTZ R8, R9, R10, R12 ;  /* 0x0000000a09082223 */ /* 0x020fca000001000c */
[----:B------:R0:W-:Y:S01]  /*20e80*/  STL [R1+0x404], R8 ;  /* 0x0004040801007387 */ /* 0x0001e20000100800 */
[----:B--2---:R-:W-:-:S04]  /*20e90*/  @P1 FMUL.FTZ R0, R0, 0.69314718246459960938 ;  /* 0x3f31721800001820 */ /* 0x004fc80000410000 */
[----:B----4-:R-:W-:Y:S02]  /*20ea0*/  @P1 FFMA.FTZ R4, R0, R5, R7 ;  /* 0x0000000500041223 */ /* 0x010fe40000010007 */
[----:B------:R-:W2:Y:S04]  /*20eb0*/  LDL R5, [R1+0x1c8] ;  /* 0x0001c80001057983 */ /* 0x000ea80000100800 */
[----:B------:R1:W-:Y:S04]  /*20ec0*/  STL [R1+0x400], R4 ;  /* 0x0004000401007387 */ /* 0x0003e80000100800 */
[----:B------:R-:W3:Y:S02]  /*20ed0*/  LD.E R0, desc[UR36][R14.64+0x4] ;  /* 0x000004240e007980 */ /* 0x000ee4000c101900 */
[----:B---3--:R-:W-:-:S13]  /*20ee0*/  ISETP.NE.AND P0, PT, R0, RZ, PT ;  /* 0x000000ff0000720c */ /* 0x008fda0003f05270 */
[----:B------:R-:W3:Y:S04]  /*20ef0*/  @!P0 LDL.64 R12, [R1+0xc0] ;  /* 0x0000c000010c8983 */ /* 0x000ee80000100a00 */
[----:B------:R-:W2:Y:S01]  /*20f00*/  @!P0 LD.E R10, desc[UR36][R14.64] ;  /* 0x000000240e0a8980 */ /* 0x000ea2000c101900 */
[----:B------:R-:W-:-:S06]  /*20f10*/  IMAD.MOV.U32 R0, RZ, RZ, RZ ;  /* 0x000000ffff007224 */ /* 0x000fcc00078e00ff */
[----:B------:R-:W4:Y:S01]  /*20f20*/  @P1 MUFU.RCP R0, R20 ;  /* 0x0000001400001308 */ /* 0x000f220000001000 */
[----:B---3--:R-:W3:Y:S01]  /*20f30*/  @!P0 LD.E.64 R12, desc[UR36][R12.64] ;  /* 0x000000240c0c8980 */ /* 0x008ee2000c101b00 */
[----:B--2---:R-:W-:-:S04]  /*20f40*/  @!P0 IMAD R10, R5, 0x40, R10 ;  /* 0x00000040050a8824 */ /* 0x004fc800078e020a */
[----:B---3--:R-:W-:-:S05]  /*20f50*/  @!P0 IMAD.WIDE R10, R10, 0x4, R12 ;  /* 0x000000040a0a8825 */ /* 0x008fca00078e020c */
[----:B----4-:R2:W-:Y:S04]  /*20f60*/  @!P0 ST.E desc[UR36][R10.64], R0 ;  /* 0x000000000a008985 */ /* 0x0105e8000c101924 */
[----:B------:R-:W3:Y:S04]  /*20f70*/  @!P0 LDL.64 R14, [R1+0xb8] ;  /* 0x0000b800010e8983 */ /* 0x000ee80000100a00 */
[----:B---3--:R-:W3:Y:S02]  /*20f80*/  @!P0 LD.E R3, desc[UR36][R14.64+0x4] ;  /* 0x000004240e038980 */ /* 0x008ee4000c101900 */
[----:B---3--:R-:W-:-:S13]  /*20f90*/  @!P0 ISETP.NE.AND P0, PT, R3, RZ, PT ;  /* 0x000000ff0300820c */ /* 0x008fda0003f05270 */
[----:B0-----:R-:W3:Y:S04]  /*20fa0*/  @!P0 LDL.64 R8, [R1+0xc0] ;  /* 0x0000c00001088983 */ /* 0x001ee80000100a00 */
[----:B-1----:R-:W4:Y:S01]  /*20fb0*/  @!P0 LD.E R4, desc[UR36][R14.64] ;  /* 0x000000240e048980 */ /* 0x002f22000c101900 */
[----:B------:R-:W-:-:S06]  /*20fc0*/  IMAD.MOV.U32 R3, RZ, RZ, RZ ;  /* 0x000000ffff037224 */ /* 0x000fcc00078e00ff */
[----:B------:R-:W0:Y:S01]  /*20fd0*/  @P2 MUFU.RCP R3, R6 ;  /* 0x0000000600032308 */ /* 0x000e220000001000 */
[----:B---3--:R-:W3:Y:S01]  /*20fe0*/  @!P0 LD.E.64 R8, desc[UR36][R8.64] ;  /* 0x0000002408088980 */ /* 0x008ee2000c101b00 */
[----:B----4-:R-:W-:-:S04]  /*20ff0*/  @!P0 IMAD R4, R5, 0x40, R4 ;  /* 0x0000004005048824 */ /* 0x010fc800078e0204 */
[----:B------:R-:W-:-:S04]  /*21000*/  @!P0 VIADD R4, R4, 0x8 ;  /* 0x0000000804048836 */ /* 0x000fc80000000000 */
[----:B---3--:R-:W-:-:S05]  /*21010*/  @!P0 IMAD.WIDE R4, R4, 0x4, R8 ;  /* 0x0000000404048825 */ /* 0x008fca00078e0208 */
[----:B0-----:R0:W-:Y:S04]  /*21020*/  @!P0 ST.E desc[UR36][R4.64], R3 ;  /* 0x0000000304008985 */ /* 0x0011e8000c101924 */
[----:B------:R-:W3:Y:S04]  /*21030*/  LDL R114, [R1+0x1c8] ;  /* 0x0001c80001727983 */ /* 0x000ee80000100800 */
        /* <DEDUP_REMOVED lines=59> */
[----:B--2---:R-:W2:Y:S04]  /*213f0*/  LDL.64 R10, [R1+0x388] ;  /* 0x00038800010a7983 */ /* 0x004ea80000100a00 */
[----:B------:R-:W2:Y:S04]  /*21400*/  LDL.64 R6, [R1+0x398] ;  /* 0x0003980001067983 */ /* 0x000ea80000100a00 */
[----:B------:R-:W2:Y:S04]  /*21410*/  LDL.64 R12, [R1+0x3a8] ;  /* 0x0003a800010c7983 */ /* 0x000ea80000100a00 */
[----:B0-----:R-:W2:Y:S04]  /*21420*/  LDL.64 R4, [R1+0x3b8] ;  /* 0x0003b80001047983 */ /* 0x001ea80000100a00 */
[----:B------:R-:W2:Y:S04]  /*21430*/  LDL.64 R8, [R1+0x3c8] ;  /* 0x0003c80001087983 */ /* 0x000ea80000100a00 */
[----:B------:R-:W2:Y:S04]  /*21440*/  LDL R115, [R1+0x1d0] ;  /* 0x0001d00001737983 */ /* 0x000ea80000100800 */
[----:B------:R-:W2:Y:S01]  /*21450*/  LDL R112, [R1+0x1d4] ;  /* 0x0001d40001707983 */ /* 0x000ea20000100800 */
[----:B---3--:R-:W-:-:S05]  /*21460*/  VIADD R114, R114, 0x1 ;  /* 0x0000000172727836 */ /* 0x008fca0000000000 */
[----:B------:R-:W-:-:S13]  /*21470*/  ISETP.NE.AND P0, PT, R114, 0x2, PT ;  /* 0x000000027200780c */ /* 0x000fda0003f05270 */
[----:B------:R-:W3:Y:S01]  /*21480*/  @!P0 LDL R113, [R1+0x1cc] ;  /* 0x0001cc0001718983 */ /* 0x000ee20000100800 */
[-C--:B----4-:R-:W-:Y:S01]  /*21490*/  FMUL.FTZ R15, R15, R3.reuse ;  /* 0x000000030f0f7220 */ /* 0x090fe20000410000 */
[-C--:B------:R-:W-:Y:S01]  /*214a0*/  FMUL.FTZ R14, R14, R3.reuse ;  /* 0x000000030e0e7220 */ /* 0x080fe20000410000 */
[-C--:B-----5:R-:W-:Y:S01]  /*214b0*/  FMUL.FTZ R139, R139, R0.reuse ;  /* 0x000000008b8b7220 */ /* 0x0a0fe20000410000 */
        /* <DEDUP_REMOVED lines=13> */
[----:B------:R3:W-:Y:S01]  /*21590*/  STL.64 [R1+0x338], R14 ;  /* 0x0003380e01007387 */ /* 0x0007e20000100a00 */
        /* <DEDUP_REMOVED lines=113> */
[----:B------:R-:W-:Y:S01]  /*21cb0*/  VIADD R112, R112, 0x1 ;  /* 0x0000000170707836 */ /* 0x000fe20000000000 */
[----:B------:R1:W-:Y:S04]  /*21cc0*/  STL [R1+0x1c8], R114 ;  /* 0x0001c87201007387 */ /* 0x0003e80000100800 */
        /* <DEDUP_REMOVED lines=11> */
[----:B------:R1:W-:Y:S01]  /*21d80*/  STL.64 [R1+0x270], R118 ;  /* 0x0002707601007387 */ /* 0x0003e20000100a00 */
[----:B---3--:R-:W-:-:S03]  /*21d90*/  @!P0 LOP3.LUT R14, R113, 0x1, RZ, 0x3c, !PT ;  /* 0x00000001710e8812 */ /* 0x008fc600078e3cff */
        /* <DEDUP_REMOVED lines=52> */
[----:B------:R1:W-:Y:S04]  /*220e0*/  @!P0 STL [R1+0x1cc], R14 ;  /* 0x0001cc0e01008387 */ /* 0x0003e80000100800 */
[----:B------:R1:W-:Y:S04]  /*220f0*/  STL [R1+0x1d4], R112 ;  /* 0x0001d47001007387 */ /* 0x0003e80000100800 */
[----:B------:R1:W-:Y:S01]  /*22100*/  @!P0 STL [R1+0x1c8], RZ ;  /* 0x0001c8ff01008387 */ /* 0x0003e20000100800 */
[----:B------:R-:W-:Y:S01]  /*22110*/  IMAD.MOV.U32 R3, RZ, RZ, 0x1 ;  /* 0x00000001ff037424 */ /* 0x000fe200078e00ff */
[----:B------:R-:W-:Y:S06]  /*22120*/  BAR.ARV 0xe, 0x100 ;  /* 0x0384000000007b1d */ /* 0x000fec0000002000 */
.L_x_5138:
[----:B-12---:R-:W1:Y:S01]  /*22130*/  S2R R7, SR_CgaCtaId ;  /* 0x0000000000077919 */ /* 0x006e620000008800 */
[----:B0-----:R-:W-:Y:S01]  /*22140*/  MOV R0, 0x400 ;  /* 0x0000040000007802 */ /* 0x001fe20000000f00 */
[----:B------:R-:W-:Y:S01]  /*22150*/  BSSY B0, `(.L_x_5255) ;  /* 0x00002d1000007945 */ /* 0x000fe20003800000 */
[----:B------:R-:W-:Y:S02]  /*22160*/  BAR.SYNC.DEFER_BLOCKING 0x5, 0x180 ;  /* 0x0146000000007b1d */ /* 0x000fe40000010000 */
[----:B-1----:R-:W-:-:S04]  /*22170*/  LEA R0, R7, R0, 0x18 ;  /* 0x0000000007007211 */ /* 0x002fc800078ec0ff */
[----:B------:R-:W-:Y:S02]  /*22180*/  R2UR UR44, R0 ;  /* 0x00000000002c72ca */ /* 0x000fe400000e0000 */
[----:B------:R-:W-:-:S04]  /*22190*/  PRMT R0, R3, 0x9910, RZ ;  /* 0x0000991003007816 */ /* 0x000fc800000000ff */
[----:B------:R-:W-:-:S07]  /*221a0*/  ISETP.NE.AND P0, PT, R0, RZ, PT ;  /* 0x000000ff0000720c */ /* 0x000fce0003f05270 */
[----:B------:R-:W0:Y:S02]  /*221b0*/  LDS R4, [UR44+0x388d0] ;  /* 0x0388d02cff047984 */ /* 0x000e240008000800 */
[----:B0-----:R-:W-:Y:S01]  /*221c0*/  R2UR UR4, R4 ;  /* 0x00000000040472ca */ /* 0x001fe200000e0000 */
[----:B------:R-:W-:Y:S06]  /*221d0*/  BAR.ARV 0x4, 0x180 ;  /* 0x0106000000007b1d */ /* 0x000fec0000002000 */
[----:B------:R-:W-:Y:S08]  /*221e0*/  @!P0 BRA `(.L_x_5256) ;  /* 0x0000002000188947 */ /* 0x000ff00003800000 */
[----:B------:R-:W2:Y:S04]  /*221f0*/  LDL.128 R144, [R1+0x1e0] ;  /* 0x0001e00001907983 */ /* 0x000ea80000100c00 */
[----:B------:R-:W3:Y:S04]  /*22200*/  LDL.128 R132, [R1+0x200] ;  /* 0x0002000001847983 */ /* 0x000ee80000100c00 */
[----:B------:R-:W4:Y:S04]  /*22210*/  LDL.128 R136, [R1+0x1f0] ;  /* 0x0001f00001887983 */ /* 0x000f280000100c00 */
[----:B------:R-:W5:Y:S04]  /*22220*/  LDL.128 R124, [R1+0x220] ;  /* 0x00022000017c7983 */ /* 0x000f680000100c00 */
        /* <DEDUP_REMOVED lines=27> */
[----:B------:R-:W5:Y:S01]  /*223e0*/  LDL.128 R8, [R1+0x3d0] ;  /* 0x0003d00001087983 */ /* 0x000f620000100c00 */
[----:B------:R-:W-:-:S04]  /*223f0*/  IADD3 R209, P1, R16, 0x20, RZ ;  /* 0x0000002010d17810 */ /* 0x000fc80007f3e0ff */
[----:B------:R-:W-:-:S04]  /*22400*/  LOP3.LUT R208, R209, 0x380, RZ, 0xc0, !PT ;  /* 0x00000380d1d07812 */ /* 0x000fc800078ec0ff */
[----:B------:R-:W-:-:S04]  /*22410*/  SHF.R.U64 R208, R208, 0x3, RZ ;  /* 0x00000003d0d07819 */ /* 0x000fc800000012ff */
[----:B------:R-:W-:Y:S01]  /*22420*/  LOP3.LUT R208, R208, R209, RZ, 0x3c, !PT ;  /* 0x000000d1d0d07212 */ /* 0x000fe200078e3cff */
[----:B------:R-:W-:Y:S01]  /*22430*/  IMAD.X R209, RZ, RZ, R17, P1 ;  /* 0x000000ffffd17224 */ /* 0x000fe200008e0611 */
[C---:B------:R-:W-:Y:S02]  /*22440*/  IADD3 R163, P1, R16.reuse, 0x4000, RZ ;  /* 0x0000400010a37810 */ /* 0x040fe40007f3e0ff */
[----:B------:R-:W-:Y:S02]  /*22450*/  IADD3 R175, P0, R16, 0x40, RZ ;  /* 0x0000004010af7810 */ /* 0x000fe40007f1e0ff */
[----:B------:R-:W-:Y:S02]  /*22460*/  LOP3.LUT R162, R163, 0x380, RZ, 0xc0, !PT ;  /* 0x00000380a3a27812 */ /* 0x000fe400078ec0ff */
[----:B------:R-:W-:Y:S02]  /*22470*/  LOP3.LUT R174, R175, 0x380, RZ, 0xc0, !PT ;  /* 0x00000380afae7812 */ /* 0x000fe400078ec0ff */
[----:B------:R-:W-:-:S02]  /*22480*/  SHF.R.U64 R162, R162, 0x3, RZ ;  /* 0x00000003a2a27819 */ /* 0x000fc400000012ff */
[----:B------:R-:W-:Y:S02]  /*22490*/  SHF.R.U64 R174, R174, 0x3, RZ ;  /* 0x00000003aeae7819 */ /* 0x000fe400000012ff */
[----:B------:R-:W-:Y:S01]  /*224a0*/  LOP3.LUT R162, R162, R163, RZ, 0x3c, !PT ;  /* 0x000000a3a2a27212 */ /* 0x000fe200078e3cff */
[--C-:B------:R-:W-:Y:S01]  /*224b0*/  IMAD.X R163, RZ, RZ, R17.reuse, P1 ;  /* 0x000000ffffa37224 */ /* 0x100fe200008e0611 */
[----:B------:R-:W-:Y:S01]  /*224c0*/  LOP3.LUT R174, R174, R175, RZ, 0x3c, !PT ;  /* 0x000000afaeae7212 */ /* 0x000fe200078e3cff */
[----:B------:R-:W-:Y:S01]  /*224d0*/  IMAD.X R175, RZ, RZ, R17, P0 ;  /* 0x000000ffffaf7224 */ /* 0x000fe200000e0611 */
[C---:B------:R-:W-:Y:S02]  /*224e0*/  IADD3 R141, P1, R16.reuse, 0x6060, RZ ;  /* 0x00006060108d7810 */ /* 0x040fe40007f3e0ff */
[C---:B------:R-:W-:Y:S02]  /*224f0*/  IADD3 R161, P0, R16.reuse, 0x4020, RZ ;  /* 0x0000402010a17810 */ /* 0x040fe40007f1e0ff */
[----:B------:R-:W-:-:S02]  /*22500*/  IADD3 R167, P5, R16, 0x2040, RZ ;  /* 0x0000204010a77810 */ /* 0x000fc40007fbe0ff */
[C---:B------:R-:W-:Y:S02]  /*22510*/  IADD3 R165, P6, R16.reuse, 0x2060, RZ ;  /* 0x0000206010a57810 */ /* 0x040fe40007fde0ff */
[----:B------:R-:W-:Y:S01]  /*22520*/  LOP3.LUT R140, R141, 0x380, RZ, 0xc0, !PT ;  /* 0x000003808d8c7812 */ /* 0x000fe200078ec0ff */
[----:B------:R-:W-:Y:S01]  /*22530*/  IMAD R193, R159, 0x40, R156 ;  /* 0x000000409fc17824 */ /* 0x000fe200078e029c */
[----:B------:R-:W-:Y:S02]  /*22540*/  IADD3 R173, P2, R16, 0x60, RZ ;  /* 0x0000006010ad7810 */ /* 0x000fe40007f5e0ff */
[----:B------:R-:W-:Y:S02]  /*22550*/  LOP3.LUT R160, R161, 0x380, RZ, 0xc0, !PT ;  /* 0x00000380a1a07812 */ /* 0x000fe400078ec0ff */
[----:B------:R-:W-:Y:S02]  /*22560*/  LOP3.LUT R166, R167, 0x380, RZ, 0xc0, !PT ;  /* 0x00000380a7a67812 */ /* 0x000fe400078ec0ff */
[----:B------:R-:W-:-:S02]  /*22570*/  LOP3.LUT R164, R165, 0x380, RZ, 0xc0, !PT ;  /* 0x00000380a5a47812 */ /* 0x000fc400078ec0ff */
[----:B------:R-:W-:Y:S01]  /*22580*/  SHF.R.U64 R140, R140, 0x3, RZ ;  /* 0x000000038c8c7819 */ /* 0x000fe200000012ff */
[----:B------:R-:W-:Y:S01]  /*22590*/  IMAD.WIDE R192, R193, 0x2, R200 ;  /* 0x00000002c1c07825 */ /* 0x000fe200078e02c8 */
[----:B------:R-:W-:Y:S02]  /*225a0*/  LOP3.LUT R172, R173, 0x380, RZ, 0xc0, !PT ;  /* 0x00000380adac7812 */ /* 0x000fe400078ec0ff */
[----:B------:R-:W-:Y:S02]  /*225b0*/  SHF.R.U64 R160, R160, 0x3, RZ ;  /* 0x00000003a0a07819 */ /* 0x000fe400000012ff */
[----:B------:R-:W-:Y:S02]  /*225c0*/  SHF.R.U64 R166, R166, 0x3, RZ ;  /* 0x00000003a6a67819 */ /* 0x000fe400000012ff */
[----:B------:R-:W-:Y:S02]  /*225d0*/  SHF.R.U64 R164, R164, 0x3, RZ ;  /* 0x00000003a4a47819 */ /* 0x000fe400000012ff */
[----:B------:R-:W-:Y:S01]  /*225e0*/  LOP3.LUT R140, R140, R141, RZ, 0x3c, !PT ;  /* 0x0000008d8c8c7212 */ /* 0x000fe200078e3cff */
[----:B------:R-:W-:Y:S01]  /*225f0*/  IMAD.X R141, RZ, RZ, R17, P1 ;  /* 0x000000ffff8d7224 */ /* 0x000fe200008e0611 */
[----:B------:R-:W-:-:S02]  /*22600*/  SHF.R.U64 R172, R172, 0x3, RZ ;  /* 0x00000003acac7819 */ /* 0x000fc400000012ff */
[----:B------:R-:W-:Y:S01]  /*22610*/  LOP3.LUT R160, R160, R161, RZ, 0x3c, !PT ;  /* 0x000000a1a0a07212 */ /* 0x000fe200078e3cff */
[--C-:B------:R-:W-:Y:S01]  /*22620*/  IMAD.X R161, RZ, RZ, R17.reuse, P0 ;  /* 0x000000ffffa17224 */ /* 0x100fe200000e0611 */
[----:B------:R-:W-:Y:S02]  /*22630*/  IADD3 R171, P3, R16, 0x2000, RZ ;  /* 0x0000200010ab7810 */ /* 0x000fe40007f7e0ff */
[----:B------:R-:W-:Y:S01]  /*22640*/  LOP3.LUT R166, R166, R167, RZ, 0x3c, !PT ;  /* 0x000000a7a6a67212 */ /* 0x000fe200078e3cff */
[--C-:B------:R-:W-:Y:S01]  /*22650*/  IMAD.X R167, RZ, RZ, R17.reuse, P5 ;  /* 0x000000ffffa77224 */ /* 0x100fe200028e0611 */
[----:B------:R-:W-:Y:S02]  /*22660*/  IADD3 R181, P0, R192, 0x1000, RZ ;  /* 0x00001000c0b57810 */ /* 0x000fe40007f1e0ff */
[----:B------:R-:W-:Y:S01]  /*22670*/  LOP3.LUT R164, R164, R165, RZ, 0x3c, !PT ;  /* 0x000000a5a4a47212 */ /* 0x000fe200078e3cff */
[--C-:B------:R-:W-:Y:S01]  /*22680*/  IMAD.X R165, RZ, RZ, R17.reuse, P6 ;  /* 0x000000ffffa57224 */ /* 0x100fe200030e0611 */
[----:B------:R-:W-:Y:S01]  /*22690*/  LOP3.LUT R172, R172, R173, RZ, 0x3c, !PT ;  /* 0x000000adacac7212 */ /* 0x000fe200078e3cff */
[----:B------:R-:W-:Y:S01]  /*226a0*/  IMAD.X R173, RZ, RZ, R17, P2 ;  /* 0x000000ffffad7224 */ /* 0x000fe200010e0611 */
[----:B------:R-:W-:-:S02]  /*226b0*/  IADD3 R5, P5, R16, 0x6020, RZ ;  /* 0x0000602010057810 */ /* 0x000fc40007fbe0ff */
[C---:B------:R-:W-:Y:S02]  /*226c0*/  IADD3 R169, P4, R16.reuse, 0x2020, RZ ;  /* 0x0000202010a97810 */ /* 0x040fe40007f9e0ff */
[----:B------:R-:W-:Y:S02]  /*226d0*/  LOP3.LUT R170, R171, 0x380, RZ, 0xc0, !PT ;  /* 0x00000380abaa7812 */ /* 0x000fe400078ec0ff */
[C---:B------:R-:W-:Y:S02]  /*226e0*/  IADD3 R143, P6, R16.reuse, 0x6040, RZ ;  /* 0x00006040108f7810 */ /* 0x040fe40007fde0ff */
[----:B------:R-:W-:Y:S02]  /*226f0*/  MOV R3, R140 ;  /* 0x0000008c00037202 */ /* 0x000fe40000000f00 */
[----:B------:R-:W-:Y:S01]  /*22700*/  IADD3 R21, P2, R16, 0x4040, RZ ;  /* 0x0000404010157810 */ /* 0x000fe20007f5e0ff */
[----:B------:R-:W0:Y:S01]  /*22710*/  SHFL.IDX PT, R141, R194, RZ, 0x1f ;  /* 0x00001fffc28d7589 */ /* 0x000e2200000e0000 */
[----:B------:R-:W-:-:S02]  /*22720*/  LOP3.LUT R180, R181, 0x380, RZ, 0xc0, !PT ;  /* 0x00000380b5b47812 */ /* 0x000fc400078ec0ff */
[----:B------:R-:W-:Y:S02]  /*22730*/  LOP3.LUT R4, R5, 0x380, RZ, 0xc0, !PT ;  /* 0x0000038005047812 */ /* 0x000fe400078ec0ff */
[----:B------:R-:W-:Y:S02]  /*22740*/  LOP3.LUT R168, R169, 0x380, RZ, 0xc0, !PT ;  /* 0x00000380a9a87812 */ /* 0x000fe400078ec0ff */
[----:B------:R-:W-:Y:S02]  /*22750*/  SHF.R.U64 R170, R170, 0x3, RZ ;  /* 0x00000003aaaa7819 */ /* 0x000fe400000012ff */
[----:B------:R-:W-:Y:S02]  /*22760*/  LOP3.LUT R142, R143, 0x380, RZ, 0xc0, !PT ;  /* 0x000003808f8e7812 */ /* 0x000fe400078ec0ff */
[----:B------:R-:W-:Y:S02]  /*22770*/  LOP3.LUT R20, R21, 0x380, RZ, 0xc0, !PT ;  /* 0x0000038015147812 */ /* 0x000fe400078ec0ff */
[----:B------:R-:W-:-:S02]  /*22780*/  SHF.R.U64 R180, R180, 0x3, RZ ;  /* 0x00000003b4b47819 */ /* 0x000fc400000012ff */
[----:B------:R-:W-:Y:S02]  /*22790*/  SHF.R.U64 R4, R4, 0x3, RZ ;  /* 0x0000000304047819 */ /* 0x000fe400000012ff */
[----:B------:R-:W-:Y:S02]  /*227a0*/  SHF.R.U64 R168, R168, 0x3, RZ ;  /* 0x00000003a8a87819 */ /* 0x000fe400000012ff */
[----:B------:R-:W-:Y:S01]  /*227b0*/  LOP3.LUT R170, R170, R171, RZ, 0x3c, !PT ;  /* 0x000000abaaaa7212 */ /* 0x000fe200078e3cff */
[----:B------:R-:W-:Y:S01]  /*227c0*/  IMAD.X R171, RZ, RZ, R17, P3 ;  /* 0x000000ffffab7224 */ /* 0x000fe200018e0611 */
[----:B------:R-:W-:Y:S02]  /*227d0*/  SHF.R.U64 R142, R142, 0x3, RZ ;  /* 0x000000038e8e7819 */ /* 0x000fe400000012ff */
[----:B------:R-:W-:Y:S02]  /*227e0*/  SHF.R.U64 R20, R20, 0x3, RZ ;  /* 0x0000000314147819 */ /* 0x000fe400000012ff */
[----:B------:R-:W-:Y:S01]  /*227f0*/  LOP3.LUT R180, R180, R181, RZ, 0x3c, !PT ;  /* 0x000000b5b4b47212 */ /* 0x000fe200078e3cff */
[----:B------:R-:W-:Y:S01]  /*22800*/  IMAD.X R181, RZ, RZ, R193, P0 ;  /* 0x000000ffffb57224 */ /* 0x000fe200000e06c1 */
[----:B------:R-:W-:-:S02]  /*22810*/  IADD3 R151, P3, R16, 0x4060, RZ ;  /* 0x0000406010977810 */ /* 0x000fc40007f7e0ff */
[----:B------:R-:W-:Y:S02]  /*22820*/  MOV R6, R164 ;  /* 0x000000a400067202 */ /* 0x000fe40000000f00 */
[----:B------:R-:W-:Y:S01]  /*22830*/  LOP3.LUT R4, R4, R5, RZ, 0x3c, !PT ;  /* 0x0000000504047212 */ /* 0x000fe200078e3cff */
[--C-:B------:R-:W-:Y:S01]  /*22840*/  IMAD.X R5, RZ, RZ, R17.reuse, P5 ;  /* 0x000000ffff057224 */ /* 0x100fe200028e0611 */
[----:B------:R-:W-:Y:S02]  /*22850*/  IADD3 R165, P0, R192, 0x8000, RZ ;  /* 0x00008000c0a57810 */ /* 0x000fe40007f1e0ff */
[----:B------:R-:W-:Y:S01]  /*22860*/  LOP3.LUT R168, R168, R169, RZ, 0x3c, !PT ;  /* 0x000000a9a8a87212 */ /* 0x000fe200078e3cff */
[--C-:B------:R-:W-:Y:S01]  /*22870*/  IMAD.X R169, RZ, RZ, R17.reuse, P4 ;  /* 0x000000ffffa97224 */ /* 0x100fe200020e0611 */
[----:B------:R-:W-:Y:S01]  /*22880*/  LOP3.LUT R142, R142, R143, RZ, 0x3c, !PT ;  /* 0x0000008f8e8e7212 */ /* 0x000fe200078e3cff */
[--C-:B------:R-:W-:Y:S01]  /*22890*/  IMAD.X R143, RZ, RZ, R17.reuse, P6 ;  /* 0x000000ffff8f7224 */ /* 0x100fe200030e0611 */
[----:B------:R-:W-:Y:S01]  /*228a0*/  LOP3.LUT R20, R20, R21, RZ, 0x3c, !PT ;  /* 0x0000001514147212 */ /* 0x000fe200078e3cff */
[----:B------:R-:W-:Y:S01]  /*228b0*/  IMAD.X R21, RZ, RZ, R17, P2 ;  /* 0x000000ffff157224 */ /* 0x000fe200010e0611 */
[----:B------:R-:W-:-:S02]  /*228c0*/  LOP3.LUT R150, R151, 0x380, RZ, 0xc0, !PT ;  /* 0x0000038097967812 */ /* 0x000fc400078ec0ff */
[----:B------:R-:W-:Y:S02]  /*228d0*/  IADD3 R149, P4, R16, 0x6000, RZ ;  /* 0x0000600010957810 */ /* 0x000fe40007f9e0ff */
[----:B------:R-:W-:Y:S02]  /*228e0*/  MOV R197, R172 ;  /* 0x000000ac00c57202 */ /* 0x000fe40000000f00 */
[C---:B------:R-:W-:Y:S02]  /*228f0*/  IADD3 R179, P6, R192.reuse, 0x2000, RZ ;  /* 0x00002000c0b37810 */ /* 0x040fe40007fde0ff */
[----:B------:R-:W-:Y:S02]  /*22900*/  IADD3 R173, P2, R192, 0x4000, RZ ;  /* 0x00004000c0ad7810 */ /* 0x000fe40007f5e0ff */
[----:B------:R-:W-:Y:S02]  /*22910*/  LOP3.LUT R164, R165, 0x380, RZ, 0xc0, !PT ;  /* 0x00000380a5a47812 */ /* 0x000fe400078ec0ff */
[----:B------:R-:W-:-:S02]  /*22920*/  MOV R5, R4 ;  /* 0x0000000400057202 */ /* 0x000fc40000000f00 */
[----:B------:R-:W-:Y:S02]  /*22930*/  SHF.R.U64 R150, R150, 0x3, RZ ;  /* 0x0000000396967819 */ /* 0x000fe400000012ff */
[----:B------:R-:W-:Y:S02]  /*22940*/  LOP3.LUT R148, R149, 0x380, RZ, 0xc0, !PT ;  /* 0x0000038095947812 */ /* 0x000fe400078ec0ff */
[----:B------:R-:W-:Y:S02]  /*22950*/  MOV R4, R142 ;  /* 0x0000008e00047202 */ /* 0x000fe40000000f00 */
[----:B------:R-:W-:Y:S02]  /*22960*/  LOP3.LUT R178, R179, 0x380, RZ, 0xc0, !PT ;  /* 0x00000380b3b27812 */ /* 0x000fe400078ec0ff */
[----:B------:R-:W-:Y:S02]  /*22970*/  LOP3.LUT R172, R173, 0x380, RZ, 0xc0, !PT ;  /* 0x00000380adac7812 */ /* 0x000fe400078ec0ff */
[----:B------:R-:W-:-:S02]  /*22980*/  SHF.R.U64 R164, R164, 0x3, RZ ;  /* 0x00000003a4a47819 */ /* 0x000fc400000012ff */
[----:B------:R-:W-:Y:S02]  /*22990*/  LOP3.LUT R143, R16, 0x380, RZ, 0xc0, !PT ;  /* 0x00000380108f7812 */ /* 0x000fe400078ec0ff */
[----:B------:R-:W-:Y:S01]  /*229a0*/  LOP3.LUT R150, R150, R151, RZ, 0x3c, !PT ;  /* 0x0000009796967212 */ /* 0x000fe200078e3cff */
[----:B------:R-:W-:Y:S01]  /*229b0*/  IMAD.X R151, RZ, RZ, R17, P3 ;  /* 0x000000ffff977224 */ /* 0x000fe200018e0611 */
[----:B------:R-:W-:Y:S02]  /*229c0*/  SHF.R.U64 R148, R148, 0x3, RZ ;  /* 0x0000000394947819 */ /* 0x000fe400000012ff */
[----:B------:R-:W-:Y:S02]  /*229d0*/  SHF.R.U64 R178, R178, 0x3, RZ ;  /* 0x00000003b2b27819 */ /* 0x000fe400000012ff */
[----:B------:R-:W-:Y:S02]  /*229e0*/  SHF.R.U64 R172, R172, 0x3, RZ ;  /* 0x00000003acac7819 */ /* 0x000fe400000012ff */
[----:B------:R-:W-:Y:S01]  /*229f0*/  LOP3.LUT R164, R164, R165, RZ, 0x3c, !PT ;  /* 0x000000a5a4a47212 */ /* 0x000fe200078e3cff */
[----:B------:R-:W-:Y:S01]  /*22a00*/  IMAD.X R165, RZ, RZ, R193, P0 ;  /* 0x000000ffffa57224 */ /* 0x000fe200000e06c1 */
[----:B------:R-:W-:-:S02]  /*22a10*/  SHF.R.U64 R143, R143, 0x3, RZ ;  /* 0x000000038f8f7819 */ /* 0x000fc400000012ff */
[----:B0-----:R-:W-:Y:S01]  /*22a20*/  ISETP.NE.AND P0, PT, R141, RZ, PT ;  /* 0x000000ff8d00720c */ /* 0x001fe20003f05270 */
[--C-:B------:R-:W-:Y:S01]  /*22a30*/  IMAD.MOV.U32 R141, RZ, RZ, R17.reuse ;  /* 0x000000ffff8d7224 */ /* 0x100fe200078e0011 */
[----:B------:R-:W-:Y:S01]  /*22a40*/  LOP3.LUT R148, R148, R149, RZ, 0x3c, !PT ;  /* 0x0000009594947212 */ /* 0x000fe200078e3cff */
[----:B------:R-:W-:Y:S01]  /*22a50*/  IMAD.X R149, RZ, RZ, R17, P4 ;  /* 0x000000ffff957224 */ /* 0x000fe200020e0611 */
[----:B------:R-:W-:Y:S02]  /*22a60*/  MOV R183, R174 ;  /* 0x000000ae00b77202 */ /* 0x000fe40000000f00 */
[----:B------:R-:W-:Y:S02]  /*22a70*/  MOV R196, R170 ;  /* 0x000000aa00c47202 */ /* 0x000fe40000000f00 */
[----:B------:R-:W-:Y:S02]  /*22a80*/  MOV R195, R168 ;  /* 0x000000a800c37202 */ /* 0x000fe40000000f00 */
[----:B------:R-:W-:-:S02]  /*22a90*/  MOV R184, R166 ;  /* 0x000000a600b87202 */ /* 0x000fc40000000f00 */
[----:B------:R-:W-:Y:S02]  /*22aa0*/  MOV R21, R20 ;  /* 0x0000001400157202 */ /* 0x000fe40000000f00 */
[----:B------:R-:W-:Y:S01]  /*22ab0*/  LOP3.LUT R178, R178, R179, RZ, 0x3c, !PT ;  /* 0x000000b3b2b27212 */ /* 0x000fe200078e3cff */
[--C-:B------:R-:W-:Y:S01]  /*22ac0*/  IMAD.X R179, RZ, RZ, R193.reuse, P6 ;  /* 0x000000ffffb37224 */ /* 0x100fe200030e06c1 */
[----:B------:R-:W-:Y:S01]  /*22ad0*/  LOP3.LUT R172, R172, R173, RZ, 0x3c, !PT ;  /* 0x000000adacac7212 */ /* 0x000fe200078e3cff */
[----:B------:R-:W-:Y:S01]  /*22ae0*/  IMAD.X R173, RZ, RZ, R193, P2 ;  /* 0x000000ffffad7224 */ /* 0x000fe200010e06c1 */
[----:B------:R-:W-:Y:S02]  /*22af0*/  LOP3.LUT R140, R143, R16, RZ, 0x3c, !PT ;  /* 0x000000108f8c7212 */ /* 0x000fe400078e3cff */
[----:B------:R-:W-:Y:S02]  /*22b00*/  MOV R182, R162 ;  /* 0x000000a200b67202 */ /* 0x000fe40000000f00 */
[----:B------:R-:W-:-:S02]  /*22b10*/  MOV R20, R150 ;  /* 0x0000009600147202 */ /* 0x000fc40000000f00 */
[C---:B------:R-:W-:Y:S02]  /*22b20*/  IADD3 R175, P1, R192.reuse, 0x3000, RZ ;  /* 0x00003000c0af7810 */ /* 0x040fe40007f3e0ff */
[C---:B------:R-:W-:Y:S02]  /*22b30*/  IADD3 R171, P5, R192.reuse, 0x5000, RZ ;  /* 0x00005000c0ab7810 */ /* 0x040fe40007fbe0ff */
[C---:B------:R-:W-:Y:S02]  /*22b40*/  IADD3 R169, P4, R192.reuse, 0x6000, RZ ;  /* 0x00006000c0a97810 */ /* 0x040fe40007f9e0ff */
[C---:B------:R-:W-:Y:S02]  /*22b50*/  IADD3 R167, P3, R192.reuse, 0x7000, RZ ;  /* 0x00007000c0a77810 */ /* 0x040fe40007f7e0ff */
[C---:B------:R-:W-:Y:S02]  /*22b60*/  IADD3 R163, P6, R192.reuse, 0x9000, RZ ;  /* 0x00009000c0a37810 */ /* 0x040fe40007fde0ff */
[----:B------:R-:W-:-:S02]  /*22b70*/  IADD3 R151, P2, R192, 0xb000, RZ ;  /* 0x0000b000c0977810 */ /* 0x000fc40007f5e0ff */
[----:B--2---:R-:W-:Y:S02]  /*22b80*/  F2FP.BF16.F32.PACK_AB R144, R145, R144 ;  /* 0x000000909190723e */ /* 0x004fe400000010ff */
[----:B------:R-:W-:Y:S02]  /*22b90*/  MOV R208, R208 ;  /* 0x000000d000d07202 */ /* 0x000fe40000000f00 */
[----:B------:R-:W-:Y:S02]  /*22ba0*/  F2FP.BF16.F32.PACK_AB R145, R147, R146 ;  /* 0x000000929391723e */ /* 0x000fe400000010ff */
[----:B---3--:R-:W-:Y:S02]  /*22bb0*/  F2FP.BF16.F32.PACK_AB R132, R133, R132 ;  /* 0x000000848584723e */ /* 0x008fe400000010ff */
[----:B------:R-:W-:Y:S02]  /*22bc0*/  MOV R209, R140 ;  /* 0x0000008c00d17202 */ /* 0x000fe40000000f00 */
[----:B----4-:R-:W-:-:S02]  /*22bd0*/  F2FP.BF16.F32.PACK_AB R146, R137, R136 ;  /* 0x000000888992723e */ /* 0x010fc400000010ff */
[----:B------:R-:W-:Y:S01]  /*22be0*/  F2FP.BF16.F32.PACK_AB R147, R139, R138 ;  /* 0x0000008a8b93723e */ /* 0x000fe200000010ff */
[----:B------:R-:W-:Y:S01]  /*22bf0*/  BAR.SYNC.DEFER_BLOCKING 0x1, 0x100 ;  /* 0x0044000000007b1d */ /* 0x000fe20000010000 */
[----:B------:R-:W-:Y:S02]  /*22c00*/  F2FP.BF16.F32.PACK_AB R133, R135, R134 ;  /* 0x000000868785723e */ /* 0x000fe400000010ff */
[----:B-----5:R-:W-:Y:S02]  /*22c10*/  F2FP.BF16.F32.PACK_AB R124, R125, R124 ;  /* 0x0000007c7d7c723e */ /* 0x020fe400000010ff */
[----:B------:R-:W-:Y:S02]  /*22c20*/  LOP3.LUT R174, R175, 0x380, RZ, 0xc0, !PT ;  /* 0x00000380afae7812 */ /* 0x000fe400078ec0ff */
[----:B------:R-:W-:Y:S02]  /*22c30*/  LOP3.LUT R170, R171, 0x380, RZ, 0xc0, !PT ;  /* 0x00000380abaa7812 */ /* 0x000fe400078ec0ff */
[----:B------:R-:W-:-:S02]  /*22c40*/  LOP3.LUT R168, R169, 0x380, RZ, 0xc0, !PT ;  /* 0x00000380a9a87812 */ /* 0x000fc400078ec0ff */
[----:B------:R-:W-:Y:S02]  /*22c50*/  LOP3.LUT R166, R167, 0x380, RZ, 0xc0, !PT ;  /* 0x00000380a7a67812 */ /* 0x000fe400078ec0ff */
[----:B------:R-:W-:Y:S02]  /*22c60*/  F2FP.BF16.F32.PACK_AB R134, R129, R128 ;  /* 0x000000808186723e */ /* 0x000fe400000010ff */
[----:B------:R-:W-:Y:S02]  /*22c70*/  F2FP.BF16.F32.PACK_AB R135, R131, R130 ;  /* 0x000000828387723e */ /* 0x000fe400000010ff */
[----:B------:R-:W-:Y:S02]  /*22c80*/  F2FP.BF16.F32.PACK_AB R125, R127, R126 ;  /* 0x0000007e7f7d723e */ /* 0x000fe400000010ff */
[----:B------:R-:W-:Y:S02]  /*22c90*/  F2FP.BF16.F32.PACK_AB R116, R117, R116 ;  /* 0x000000747574723e */ /* 0x000fe400000010ff */
[----:B------:R-:W-:-:S02]  /*22ca0*/  LOP3.LUT R162, R163, 0x380, RZ, 0xc0, !PT ;  /* 0x00000380a3a27812 */ /* 0x000fc400078ec0ff */
[----:B------:R-:W-:Y:S02]  /*22cb0*/  LOP3.LUT R150, R151, 0x380, RZ, 0xc0, !PT ;  /* 0x0000038097967812 */ /* 0x000fe400078ec0ff */
        /* <DEDUP_REMOVED lines=8> */
[----:B------:R0:W-:Y:S01]  /*22d40*/  STSM.16.M88.4 [R209], R144 ;  /* 0x00000090d1007844 */ /* 0x0001e20000000200 */
[----:B------:R-:W-:Y:S02]  /*22d50*/  F2FP.BF16.F32.PACK_AB R110, R105, R104 ;  /* 0x00000068696e723e */ /* 0x000fe400000010ff */
[----:B------:R-:W-:Y:S02]  /*22d60*/  F2FP.BF16.F32.PACK_AB R111, R107, R106 ;  /* 0x0000006a6b6f723e */ /* 0x000fe400000010ff */
[----:B------:R-:W-:-:S02]  /*22d70*/  F2FP.BF16.F32.PACK_AB R101, R103, R102 ;  /* 0x000000666765723e */ /* 0x000fc400000010ff */
[----:B------:R-:W-:Y:S01]  /*22d80*/  F2FP.BF16.F32.PACK_AB R92, R93, R92 ;  /* 0x0000005c5d5c723e */ /* 0x000fe200000010ff */
[----:B------:R0:W-:Y:S01]  /*22d90*/  STSM.16.M88.4 [R208], R132 ;  /* 0x00000084d0007844 */ /* 0x0001e20000000200 */
[----:B------:R-:W-:Y:S02]  /*22da0*/  SHF.R.U64 R174, R174, 0x3, RZ ;  /* 0x00000003aeae7819 */ /* 0x000fe400000012ff */
[----:B------:R-:W-:Y:S02]  /*22db0*/  SHF.R.U64 R170, R170, 0x3, RZ ;  /* 0x00000003aaaa7819 */ /* 0x000fe400000012ff */
[----:B------:R-:W-:Y:S02]  /*22dc0*/  SHF.R.U64 R168, R168, 0x3, RZ ;  /* 0x00000003a8a87819 */ /* 0x000fe400000012ff */
[----:B------:R-:W-:Y:S02]  /*22dd0*/  SHF.R.U64 R166, R166, 0x3, RZ ;  /* 0x00000003a6a67819 */ /* 0x000fe400000012ff */
[----:B------:R-:W-:-:S02]  /*22de0*/  F2FP.BF16.F32.PACK_AB R102, R97, R96 ;  /* 0x000000606166723e */ /* 0x000fc400000010ff */
[----:B------:R-:W-:Y:S02]  /*22df0*/  F2FP.BF16.F32.PACK_AB R103, R99, R98 ;  /* 0x000000626367723e */ /* 0x000fe400000010ff */
[----:B------:R-:W-:Y:S02]  /*22e00*/  F2FP.BF16.F32.PACK_AB R93, R95, R94 ;  /* 0x0000005e5f5d723e */ /* 0x000fe400000010ff */
[----:B------:R-:W-:Y:S01]  /*22e10*/  F2FP.BF16.F32.PACK_AB R84, R85, R84 ;  /* 0x000000545554723e */ /* 0x000fe200000010ff */
[----:B------:R0:W-:Y:S01]  /*22e20*/  STSM.16.M88.4 [R183], R124 ;  /* 0x0000007cb7007844 */ /* 0x0001e20000000200 */
[----:B------:R-:W-:Y:S02]  /*22e30*/  SHF.R.U64 R162, R162, 0x3, RZ ;  /* 0x00000003a2a27819 */ /* 0x000fe400000012ff */
[----:B------:R-:W-:Y:S02]  /*22e40*/  SHF.R.U64 R150, R150, 0x3, RZ ;  /* 0x0000000396967819 */ /* 0x000fe400000012ff */
        /* <DEDUP_REMOVED lines=10> */
[----:B------:R-:W-:Y:S02]  /*22ef0*/  F2FP.BF16.F32.PACK_AB R78, R73, R72 ;  /* 0x00000048494e723e */ /* 0x000fe400000010ff */
[----:B------:R-:W-:Y:S02]  /*22f00*/  F2FP.BF16.F32.PACK_AB R79, R75, R74 ;  /* 0x0000004a4b4f723e */ /* 0x000fe400000010ff */
[----:B------:R-:W-:Y:S02]  /*22f10*/  F2FP.BF16.F32.PACK_AB R69, R71, R70 ;  /* 0x000000464745723e */ /* 0x000fe400000010ff */
[----:B------:R-:W-:Y:S01]  /*22f20*/  F2FP.BF16.F32.PACK_AB R60, R61, R60 ;  /* 0x0000003c3d3c723e */ /* 0x000fe200000010ff */
[----:B------:R0:W-:Y:S01]  /*22f30*/  STSM.16.M88.4 [R195], R100 ;  /* 0x00000064c3007844 */ /* 0x0001e20000000200 */
[----:B------:R-:W-:-:S02]  /*22f40*/  MOV R177, R160 ;  /* 0x000000a000b17202 */ /* 0x000fc40000000f00 */
        /* <DEDUP_REMOVED lines=8> */
[----:B------:R-:W-:Y:S02]  /*22fd0*/  F2FP.BF16.F32.PACK_AB R70, R65, R64 ;  /* 0x000000404146723e */ /* 0x000fe400000010ff */
[----:B------:R-:W-:-:S02]  /*22fe0*/  F2FP.BF16.F32.PACK_AB R71, R67, R66 ;  /* 0x000000424347723e */ /* 0x000fc400000010ff */
[----:B------:R-:W-:Y:S02]  /*22ff0*/  F2FP.BF16.F32.PACK_AB R61, R63, R62 ;  /* 0x0000003e3f3d723e */ /* 0x000fe400000010ff */
[----:B------:R-:W-:Y:S01]  /*23000*/  F2FP.BF16.F32.PACK_AB R52, R53, R52 ;  /* 0x000000343534723e */ /* 0x000fe200000010ff */
[----:B------:R0:W-:Y:S01]  /*23010*/  STSM.16.M88.4 [R184], R92 ;  /* 0x0000005cb8007844 */ /* 0x0001e20000000200 */
[----:B------:R-:W-:Y:S02]  /*23020*/  MOV R0, R148 ;  /* 0x0000009400007202 */ /* 0x000fe40000000f00 */
[----:B------:R-:W-:Y:S01]  /*23030*/  LOP3.LUT R162, R162, R163, RZ, 0x3c, !PT ;  /* 0x000000a3a2a27212 */ /* 0x000fe200078e3cff */
[----:B------:R-:W-:Y:S01]  /*23040*/  IMAD.X R163, RZ, RZ, R193, P6 ;  /* 0x000000ffffa37224 */ /* 0x000fe200030e06c1 */
[----:B------:R-:W-:Y:S02]  /*23050*/  LOP3.LUT R150, R150, R151, RZ, 0x3c, !PT ;  /* 0x0000009796967212 */ /* 0x000fe400078e3cff */
[----:B------:R-:W-:-:S02]  /*23060*/  F2FP.BF16.F32.PACK_AB R62, R57, R56 ;  /* 0x00000038393e723e */ /* 0x000fc400000010ff */
[----:B------:R-:W-:Y:S02]  /*23070*/  F2FP.BF16.F32.PACK_AB R63, R59, R58 ;  /* 0x0000003a3b3f723e */ /* 0x000fe400000010ff */
[----:B------:R-:W-:Y:S02]  /*23080*/  F2FP.BF16.F32.PACK_AB R53, R55, R54 ;  /* 0x000000363735723e */ /* 0x000fe400000010ff */
[----:B------:R-:W-:Y:S01]  /*23090*/  F2FP.BF16.F32.PACK_AB R44, R45, R44 ;  /* 0x0000002c2d2c723e */ /* 0x000fe200000010ff */
[----:B------:R0:W-:Y:S01]  /*230a0*/  STSM.16.M88.4 [R6], R84 ;  /* 0x0000005406007844 */ /* 0x0001e20000000200 */
[C---:B------:R-:W-:Y:S02]  /*230b0*/  IADD3 R161, P1, R192.reuse, 0xa000, RZ ;  /* 0x0000a000c0a17810 */ /* 0x040fe40007f3e0ff */
[C---:B------:R-:W-:Y:S02]  /*230c0*/  IADD3 R151, P5, R192.reuse, 0xc000, RZ ;  /* 0x0000c000c0977810 */ /* 0x040fe40007fbe0ff */
[----:B------:R-:W-:-:S02]  /*230d0*/  IADD3 R149, P4, R192, 0xd000, RZ ;  /* 0x0000d000c0957810 */ /* 0x000fc40007f9e0ff */
[C---:B------:R-:W-:Y:S02]  /*230e0*/  IADD3 R210, P3, R192.reuse, 0xe000, RZ ;  /* 0x0000e000c0d27810 */ /* 0x040fe40007f7e0ff */
[----:B------:R-:W-:Y:S02]  /*230f0*/  F2FP.BF16.F32.PACK_AB R54, R49, R48 ;  /* 0x000000303136723e */ /* 0x000fe400000010ff */
[----:B------:R-:W-:Y:S02]  /*23100*/  F2FP.BF16.F32.PACK_AB R55, R51, R50 ;  /* 0x000000323337723e */ /* 0x000fe400000010ff */
[----:B------:R-:W-:Y:S02]  /*23110*/  F2FP.BF16.F32.PACK_AB R45, R47, R46 ;  /* 0x0000002e2f2d723e */ /* 0x000fe400000010ff */
[----:B------:R-:W-:Y:S01]  /*23120*/  F2FP.BF16.F32.PACK_AB R36, R37, R36 ;  /* 0x000000242524723e */ /* 0x000fe200000010ff */
[----:B------:R0:W-:Y:S01]  /*23130*/  STSM.16.M88.4 [R182], R76 ;  /* 0x0000004cb6007844 */ /* 0x0001e20000000200 */
[----:B------:R-:W-:-:S02]  /*23140*/  IADD3 R137, P6, R192, 0xf000, RZ ;  /* 0x0000f000c0897810 */ /* 0x000fc40007fde0ff */
[----:B------:R-:W-:Y:S02]  /*23150*/  F2FP.BF16.F32.PACK_AB R46, R41, R40 ;  /* 0x00000028292e723e */ /* 0x000fe400000010ff */
[----:B------:R-:W-:Y:S02]  /*23160*/  F2FP.BF16.F32.PACK_AB R47, R43, R42 ;  /* 0x0000002a2b2f723e */ /* 0x000fe400000010ff */
[----:B------:R-:W-:Y:S02]  /*23170*/  F2FP.BF16.F32.PACK_AB R37, R39, R38 ;  /* 0x000000262725723e */ /* 0x000fe400000010ff */
[----:B------:R-:W-:Y:S01]  /*23180*/  F2FP.BF16.F32.PACK_AB R28, R29, R28 ;  /* 0x0000001c1d1c723e */ /* 0x000fe200000010ff */
[----:B------:R0:W-:Y:S01]  /*23190*/  STSM.16.M88.4 [R177], R68 ;  /* 0x00000044b1007844 */ /* 0x0001e20000000200 */
[----:B------:R-:W-:Y:S02]  /*231a0*/  F2FP.BF16.F32.PACK_AB R38, R33, R32 ;  /* 0x000000202126723e */ /* 0x000fe400000010ff */
[----:B------:R-:W-:-:S02]  /*231b0*/  F2FP.BF16.F32.PACK_AB R39, R35, R34 ;  /* 0x000000222327723e */ /* 0x000fc400000010ff */
[----:B------:R-:W-:Y:S02]  /*231c0*/  F2FP.BF16.F32.PACK_AB R29, R31, R30 ;  /* 0x0000001e1f1d723e */ /* 0x000fe400000010ff */
[----:B------:R-:W-:Y:S01]  /*231d0*/  F2FP.BF16.F32.PACK_AB R12, R13, R12 ;  /* 0x0000000c0d0c723e */ /* 0x000fe200000010ff */
[----:B------:R0:W-:Y:S01]  /*231e0*/  STSM.16.M88.4 [R21], R60 ;  /* 0x0000003c15007844 */ /* 0x0001e20000000200 */
[----:B------:R-:W-:Y:S02]  /*231f0*/  F2FP.BF16.F32.PACK_AB R30, R25, R24 ;  /* 0x00000018191e723e */ /* 0x000fe400000010ff */
[----:B------:R-:W-:Y:S02]  /*23200*/  F2FP.BF16.F32.PACK_AB R31, R27, R26 ;  /* 0x0000001a1b1f723e */ /* 0x000fe400000010ff */
[----:B------:R-:W-:Y:S01]  /*23210*/  F2FP.BF16.F32.PACK_AB R13, R15, R14 ;  /* 0x0000000e0f0d723e */ /* 0x000fe200000010ff */
[----:B------:R0:W-:Y:S01]  /*23220*/  STSM.16.M88.4 [R20], R52 ;  /* 0x0000003414007844 */ /* 0x0001e20000000200 */
[----:B------:R-:W-:-:S02]  /*23230*/  LOP3.LUT R160, R161, 0x380, RZ, 0xc0, !PT ;  /* 0x00000380a1a07812 */ /* 0x000fc400078ec0ff */
[----:B------:R-:W-:Y:S02]  /*23240*/  LOP3.LUT R148, R151, 0x380, RZ, 0xc0, !PT ;  /* 0x0000038097947812 */ /* 0x000fe400078ec0ff */
[----:B------:R-:W-:Y:S02]  /*23250*/  LOP3.LUT R142, R149, 0x380, RZ, 0xc0, !PT ;  /* 0x00000380958e7812 */ /* 0x000fe400078ec0ff */
[----:B------:R-:W-:Y:S02]  /*23260*/  LOP3.LUT R143, R210, 0x380, RZ, 0xc0, !PT ;  /* 0x00000380d28f7812 */ /* 0x000fe400078ec0ff */
[----:B------:R-:W-:Y:S02]  /*23270*/  LOP3.LUT R129, R192, 0x380, RZ, 0xc0, !PT ;  /* 0x00000380c0817812 */ /* 0x000fe400078ec0ff */
[----:B------:R-:W-:Y:S02]  /*23280*/  F2FP.BF16.F32.PACK_AB R14, R9, R8 ;  /* 0x00000008090e723e */ /* 0x000fe400000010ff */
[----:B------:R-:W-:Y:S01]  /*23290*/  F2FP.BF16.F32.PACK_AB R15, R11, R10 ;  /* 0x0000000a0b0f723e */ /* 0x000fe200000010ff */
[----:B------:R0:W-:Y:S01]  /*232a0*/  STSM.16.M88.4 [R0], R44 ;  /* 0x0000002c00007844 */ /* 0x0001e20000000200 */
[----:B------:R-:W-:-:S02]  /*232b0*/  LOP3.LUT R130, R137, 0x380, RZ, 0xc0, !PT ;  /* 0x0000038089827812 */ /* 0x000fc400078ec0ff */
[----:B------:R-:W-:Y:S01]  /*232c0*/  SHF.R.U64 R160, R160, 0x3, RZ ;  /* 0x00000003a0a07819 */ /* 0x000fe200000012ff */
[----:B------:R0:W-:Y:S01]  /*232d0*/  STSM.16.M88.4 [R5], R36 ;  /* 0x0000002405007844 */ /* 0x0001e20000000200 */
[----:B------:R-:W-:Y:S02]  /*232e0*/  SHF.R.U64 R148, R148, 0x3, RZ ;  /* 0x0000000394947819 */ /* 0x000fe400000012ff */
[----:B------:R-:W-:Y:S01]  /*232f0*/  SHF.R.U64 R142, R142, 0x3, RZ ;  /* 0x000000038e8e7819 */ /* 0x000fe200000012ff */
[----:B------:R0:W-:Y:S01]  /*23300*/  STSM.16.M88.4 [R4], R28 ;  /* 0x0000001c04007844 */ /* 0x0001e20000000200 */
[----:B------:R-:W-:Y:S02]  /*23310*/  SHF.R.U64 R143, R143, 0x3, RZ ;  /* 0x000000038f8f7819 */ /* 0x000fe400000012ff */
[----:B------:R-:W-:Y:S01]  /*23320*/  SHF.R.U64 R129, R129, 0x3, RZ ;  /* 0x0000000381817819 */ /* 0x000fe200000012ff */
[----:B------:R0:W-:Y:S01]  /*23330*/  STSM.16.M88.4 [R3], R12 ;  /* 0x0000000c03007844 */ /* 0x0001e20000000200 */
[----:B------:R-:W-:Y:S01]  /*23340*/  SHF.R.U64 R130, R130, 0x3, RZ ;  /* 0x0000000382827819 */ /* 0x000fe200000012ff */
[----:B------:R-:W-:-:S02]  /*23350*/  USHF.R.S32.HI UR12, URZ, 0x1f, UR60 ;  /* 0x0000001f3f0c7899 */ /* 0x000fc4000801143c */
[----:B------:R-:W-:Y:S01]  /*23360*/  USHF.R.S32.HI UR13, URZ, 0x1f, UR58 ;  /* 0x0000001f3f0d7899 */ /* 0x000fe2000801143a */
        /* <DEDUP_REMOVED lines=11> */
[----:B------:R-:W-:-:S02]  /*23420*/  IMAD.X R131, RZ, RZ, R193, P6 ;  /* 0x000000ffff837224 */ /* 0x000fc400030e06c1 */
[----:B------:R-:W-:Y:S01]  /*23430*/  IMAD.MOV.U32 R129, RZ, RZ, R193 ;  /* 0x000000ffff817224 */ /* 0x000fe200078e00c1 */
[----:B------:R-:W-:Y:S06]  /*23440*/  BAR.SYNC.DEFER_BLOCKING 0x1, 0x100 ;  /* 0x0044000000007b1d */ /* 0x000fec0000010000 */
[----:B0-----:R-:W-:Y:S05]  /*23450*/  @P0 BRA `(.L_x_5257) ;  /* 0x0000000000c80947 */ /* 0x001fea0003800000 */
[----:B------:R-:W0:Y:S01]  /*23460*/  LDC R8, c[0x0][0xce8] ;  /* 0x00033a00ff087b82 */ /* 0x000e220000000800 */
[----:B------:R-:W-:Y:S01]  /*23470*/  IMAD.MOV R3, RZ, RZ, -R205 ;  /* 0x000000ffff037224 */ /* 0x000fe200078e0acd */
[----:B------:R-:W-:Y:S01]  /*23480*/  ULDC UR5, c[0x0][0xb88] ;  /* 0x0002e20000057ab9 */ /* 0x000fe20000000800 */
[----:B------:R-:W-:Y:S01]  /*23490*/  IMAD.U32 R13, RZ, RZ, UR59 ;  /* 0x0000003bff0d7e24 */ /* 0x000fe2000f8e00ff */
[----:B------:R-:W-:Y:S01]  /*234a0*/  ULDC.64 UR8, c[0x0][0xc90] ;  /* 0x0003240000087ab9 */ /* 0x000fe20000000a00 */
[----:B------:R-:W-:Y:S01]  /*234b0*/  IMAD.U32 R5, RZ, RZ, UR59 ;  /* 0x0000003bff057e24 */ /* 0x000fe2000f8e00ff */
[----:B------:R-:W-:Y:S01]  /*234c0*/  ISETP.NE.AND P0, PT, R226, R3, PT ;  /* 0x00000003e200720c */ /* 0x000fe20003f05270 */
[----:B------:R-:W-:Y:S01]  /*234d0*/  IMAD R13, R13, 0x40, R22 ;  /* 0x000000400d0d7824 */ /* 0x000fe200078e0216 */
[----:B------:R-:W-:Y:S01]  /*234e0*/  ULDC.64 UR10, c[0x0][0xc98] ;  /* 0x00032600000a7ab9 */ /* 0x000fe20000000a00 */
[----:B0-----:R-:W-:-:S05]  /*234f0*/  IMAD R6, R8, UR5, RZ ;  /* 0x0000000508067c24 */ /* 0x001fca000f8e02ff */
[----:B------:R-:W-:-:S13]  /*23500*/  ISETP.GE.OR P1, PT, R13, R6, P0 ;  /* 0x000000060d00720c */ /* 0x000fda0000726670 */
[----:B------:R-:W2:Y:S01]  /*23510*/  @!P1 LDL R11, [R1+0x400] ;  /* 0x00040000010b9983 */ /* 0x000ea20000100800 */
[----:B------:R-:W-:Y:S01]  /*23520*/  ISETP.NE.AND P2, PT, R8, 0x1, PT ;  /* 0x000000010800780c */ /* 0x000fe20003f45270 */
[----:B------:R-:W-:Y:S01]  /*23530*/  IMAD R5, R5, 0x40, R228 ;  /* 0x0000004005057824 */ /* 0x000fe200078e02e4 */
[----:B------:R-:W-:Y:S02]  /*23540*/  UIMAD UR5, UR12, UR8, URZ ;  /* 0x000000080c0572a4 */ /* 0x000fe4000f8e023f */
[----:B------:R-:W-:Y:S01]  /*23550*/  UIMAD.WIDE.U32 UR6, UR60, UR8, URZ ;  /* 0x000000083c0672a5 */ /* 0x000fe2000f8e003f */
[----:B------:R-:W-:Y:S01]  /*23560*/  IMAD.MOV.U32 R4, RZ, RZ, R5 ;  /* 0x000000ffff047224 */ /* 0x000fe200078e0005 */
[----:B------:R-:W-:Y:S02]  /*23570*/  UIMAD UR5, UR60, UR9, UR5 ;  /* 0x000000093c0572a4 */ /* 0x000fe4000f8e0205 */
[----:B------:R-:W-:Y:S02]  /*23580*/  UIMAD UR8, UR13, UR10, URZ ;  /* 0x0000000a0d0872a4 */ /* 0x000fe4000f8e023f */
[----:B------:R-:W-:-:S02]  /*23590*/  UIADD3 UR7, UR7, UR5, URZ ;  /* 0x0000000507077290 */ /* 0x000fc4000fffe03f */
[----:B------:R-:W-:Y:S01]  /*235a0*/  UIMAD UR8, UR58, UR11, UR8 ;  /* 0x0000000b3a0872a4 */ /* 0x000fe2000f8e0208 */
[----:B------:R-:W0:Y:S01]  /*235b0*/  @P2 LDC R0, c[0x0][0xcec] ;  /* 0x00033b00ff002b82 */ /* 0x000e220000000800 */
[----:B------:R-:W-:-:S07]  /*235c0*/  UIMAD.WIDE.U32 UR6, UR58, UR10, UR6 ;  /* 0x0000000a3a0672a5 */ /* 0x000fce000f8e0006 */
[----:B------:R-:W1:Y:S01]  /*235d0*/  @P2 LDC R3, c[0x0][0xcf0] ;  /* 0x00033c00ff032b82 */ /* 0x000e620000000800 */
[----:B0-----:R-:W-:-:S05]  /*235e0*/  @P2 IMAD.HI.U32 R0, R5, R0, RZ ;  /* 0x0000000005002227 */ /* 0x001fca00078e00ff */
[----:B-1----:R-:W-:-:S05]  /*235f0*/  @P2 SHF.R.U32.HI R4, RZ, R3, R0 ;  /* 0x00000003ff042219 */ /* 0x002fca0000011600 */
        /* <DEDUP_REMOVED lines=14> */
[----:B------:R-:W-:Y:S01]  /*236e0*/  SHFL.IDX PT, R8, R0, RZ, 0x1c1f ;  /* 0x001c1fff00087589 */ /* 0x000fe200000e0000 */
[----:B------:R-:W-:Y:S01]  /*236f0*/  LEA.HI.X R10, R4, UR7, R3, 0x2, P2 ;  /* 0x00000007040a7c11 */ /* 0x000fe200090f1403 */
[----:B------:R-:W-:-:S04]  /*23700*/  VIADD R3, R13, 0x8 ;  /* 0x000000080d037836 */ /* 0x000fc80000000000 */
[----:B------:R-:W2:Y:S01]  /*23710*/  SHFL.IDX PT, R9, R10, RZ, 0x1c1f ;  /* 0x001c1fff0a097589 */ /* 0x000ea200000e0000 */
[----:B------:R-:W-:-:S03]  /*23720*/  ISETP.GE.OR P0, PT, R3, R6, P0 ;  /* 0x000000060300720c */ /* 0x000fc60000706670 */
[----:B--2---:R-:W-:Y:S10]  /*23730*/  @!P1 ST.E desc[UR36][R8.64], R11 ;  /* 0x0000000b08009985 */ /* 0x004ff4000c101924 */
[----:B------:R-:W2:Y:S04]  /*23740*/  @!P0 LDL R3, [R1+0x404] ;  /* 0x0004040001038983 */ /* 0x000ea80000100800 */
[----:B------:R-:W-:Y:S04]  /*23750*/  SHFL.IDX PT, R4, R0, 0x1, 0x1c1f ;  /* 0x003c1f0000047f89 */ /* 0x000fe800000e0000 */
[----:B------:R-:W2:Y:S04]  /*23760*/  SHFL.IDX PT, R5, R10, 0x1, 0x1c1f ;  /* 0x003c1f000a057f89 */ /* 0x000ea800000e0000 */
[----:B--2---:R0:W-:Y:S02]  /*23770*/  @!P0 ST.E desc[UR36][R4.64], R3 ;  /* 0x0000000304008985 */ /* 0x0041e4000c101924 */
.L_x_5257:
[----:B------:R-:W1:Y:S01]  /*23780*/  LDC R74, c[0x0][0xce8] ;  /* 0x00033a00ff4a7b82 */ /* 0x000e620000000800 */
[----:B------:R-:W-:Y:S01]  /*23790*/  ULDC UR10, c[0x0][0xbc8] ;  /* 0x0002f200000a7ab9 */ /* 0x000fe20000000800 */
[----:B------:R-:W-:Y:S01]  /*237a0*/  IMAD R0, R198, 0x20, R159 ;  /* 0x00000020c6007824 */ /* 0x000fe200078e029f */
[----:B------:R-:W-:Y:S01]  /*237b0*/  ISETP.GE.AND P1, PT, R154, UR10, PT ;  /* 0x0000000a9a007c0c */ /* 0x000fe2000bf26270 */
[----:B0-----:R-:W-:Y:S01]  /*237c0*/  IMAD.U32 R5, RZ, RZ, UR59 ;  /* 0x0000003bff057e24 */ /* 0x001fe2000f8e00ff */
[----:B------:R-:W-:Y:S01]  /*237d0*/  ULDC.64 UR8, c[0x0][0xbe8] ;  /* 0x0002fa0000087ab9 */ /* 0x000fe20000000a00 */
[----:B------:R0:W5:Y:S04]  /*237e0*/  LD.E.128 R8, desc[UR36][R128.64] ;  /* 0x0000002480087980 */ /* 0x000168000c101d00 */
[----:B------:R-:W5:Y:S04]  /*237f0*/  LD.E.128 R180, desc[UR36][R180.64] ;  /* 0x00000024b4b47980 */ /* 0x000f68000c101d00 */
[----:B------:R0:W5:Y:S04]  /*23800*/  LD.E.128 R12, desc[UR36][R178.64] ;  /* 0x00000024b20c7980 */ /* 0x000168000c101d00 */
[----:B------:R0:W5:Y:S04]  /*23810*/  LD.E.128 R24, desc[UR36][R174.64] ;  /* 0x00000024ae187980 */ /* 0x000168000c101d00 */
[----:B------:R0:W5:Y:S01]  /*23820*/  LD.E.128 R28, desc[UR36][R172.64] ;  /* 0x00000024ac1c7980 */ /* 0x000162000c101d00 */
[----:B-1----:R-:W-:-:S02]  /*23830*/  ISETP.NE.AND P3, PT, R74, 0x1, PT ;  /* 0x000000014a00780c */ /* 0x002fc40003f65270 */
[----:B------:R-:W-:Y:S01]  /*23840*/  SEL R4, RZ, 0xffffffff, P1 ;  /* 0xffffffffff047807 */ /* 0x000fe20000800000 */
[----:B------:R0:W5:Y:S01]  /*23850*/  LD.E.128 R32, desc[UR36][R170.64] ;  /* 0x00000024aa207980 */ /* 0x000162000c101d00 */
[----:B------:R-:W-:Y:S02]  /*23860*/  ISETP.GE.AND P0, PT, R155, UR10, PT ;  /* 0x0000000a9b007c0c */ /* 0x000fe4000bf06270 */
[----:B------:R-:W-:Y:S01]  /*23870*/  ISETP.GE.AND P2, PT, R156, UR10, PT ;  /* 0x0000000a9c007c0c */ /* 0x000fe2000bf46270 */
[----:B------:R-:W-:Y:S01]  /*23880*/  IMAD R72, R5, 0x40, R0 ;  /* 0x0000004005487824 */ /* 0x000fe200078e0200 */
[----:B------:R-:W-:Y:S01]  /*23890*/  UIMAD UR5, UR12, UR8, URZ ;  /* 0x000000080c0572a4 */ /* 0x000fe2000f8e023f */
[----:B------:R0:W5:Y:S04]  /*238a0*/  LD.E.128 R36, desc[UR36][R168.64] ;  /* 0x00000024a8247980 */ /* 0x000168000c101d00 */
[----:B------:R-:W1:Y:S01]  /*238b0*/  @P3 LDC R21, c[0x0][0xcec] ;  /* 0x00033b00ff153b82 */ /* 0x000e620000000800 */
[----:B------:R-:W-:Y:S01]  /*238c0*/  UIMAD.WIDE.U32 UR6, UR60, UR8, URZ ;  /* 0x000000083c0672a5 */ /* 0x000fe2000f8e003f */
[----:B------:R0:W5:Y:S04]  /*238d0*/  LD.E.128 R40, desc[UR36][R166.64] ;  /* 0x00000024a6287980 */ /* 0x000168000c101d00 */
[----:B------:R0:W5:Y:S02]  /*238e0*/  LD.E.128 R44, desc[UR36][R164.64] ;  /* 0x00000024a42c7980 */ /* 0x000164000c101d00 */
[----:B------:R-:W2:Y:S01]  /*238f0*/  @P3 LDC R73, c[0x0][0xcf0] ;  /* 0x00033c00ff493b82 */ /* 0x000ea20000000800 */
[----:B------:R-:W-:Y:S01]  /*23900*/  ISETP.GE.AND P1, PT, R153, UR10, PT ;  /* 0x0000000a99007c0c */ /* 0x000fe2000bf26270 */
[----:B------:R-:W-:Y:S01]  /*23910*/  IMAD.SHL.U32 R6, R4, 0x2, RZ ;  /* 0x0000000204067824 */ /* 0x000fe200078e00ff */
[----:B------:R-:W-:Y:S01]  /*23920*/  SEL R4, RZ, 0xffffffff, P0 ;  /* 0xffffffffff047807 */ /* 0x000fe20000000000 */
[----:B------:R0:W5:Y:S01]  /*23930*/  LD.E.128 R48, desc[UR36][R162.64] ;  /* 0x00000024a2307980 */ /* 0x000162000c101d00 */
[----:B------:R-:W-:-:S02]  /*23940*/  SEL R0, RZ, 0xffffffff, P1 ;  /* 0xffffffffff007807 */ /* 0x000fc40000800000 */
[----:B------:R-:W-:Y:S01]  /*23950*/  SEL R3, RZ, 0x1, P2 ;  /* 0x00000001ff037807 */ /* 0x000fe20001000000 */
[----:B------:R-:W-:Y:S01]  /*23960*/  UIMAD UR5, UR60, UR9, UR5 ;  /* 0x000000093c0572a4 */ /* 0x000fe2000f8e0205 */
[----:B------:R-:W-:Y:S01]  /*23970*/  IMAD.SHL.U32 R4, R4, 0x4, RZ ;  /* 0x0000000404047824 */ /* 0x000fe200078e00ff */
[----:B------:R-:W-:Y:S01]  /*23980*/  ISETP.GE.AND P0, PT, R152, UR10, PT ;  /* 0x0000000a98007c0c */ /* 0x000fe2000bf06270 */
[----:B------:R-:W-:Y:S01]  /*23990*/  IMAD.SHL.U32 R75, R0, 0x8, RZ ;  /* 0x00000008004b7824 */ /* 0x000fe200078e00ff */
[----:B------:R-:W-:Y:S01]  /*239a0*/  LOP3.LUT R3, R6, 0x2, R3, 0xe2, !PT ;  /* 0x0000000206037812 */ /* 0x000fe200078ee203 */
[----:B------:R-:W-:Y:S01]  /*239b0*/  ULDC.64 UR8, c[0x0][0xbf0] ;  /* 0x0002fc0000087ab9 */ /* 0x000fe20000000a00 */
[----:B------:R-:W-:Y:S01]  /*239c0*/  UIADD3 UR7, UR7, UR5, URZ ;  /* 0x0000000507077290 */ /* 0x000fe2000fffe03f */
[----:B------:R0:W5:Y:S01]  /*239d0*/  LD.E.128 R52, desc[UR36][R160.64] ;  /* 0x00000024a0347980 */ /* 0x000162000c101d00 */
[----:B-1----:R-:W-:Y:S01]  /*239e0*/  @P3 IMAD.HI.U32 R0, R72, R21, RZ ;  /* 0x0000001548003227 */ /* 0x002fe200078e00ff */
[----:B------:R-:W-:Y:S01]  /*239f0*/  UIMAD UR5, UR13, UR8, URZ ;  /* 0x000000080d0572a4 */ /* 0x000fe2000f8e023f */
[----:B------:R-:W-:Y:S01]  /*23a00*/  SEL R5, RZ, 0xffffffff, P0 ;  /* 0xffffffffff057807 */ /* 0x000fe20000000000 */
[----:B------:R0:W5:Y:S01]  /*23a10*/  LD.E.128 R56, desc[UR36][R150.64] ;  /* 0x0000002496387980 */ /* 0x000162000c101d00 */
[----:B------:R-:W-:Y:S01]  /*23a20*/  LOP3.LUT R4, R4, 0x4, R3, 0xe2, !PT ;  /* 0x0000000404047812 */ /* 0x000fe200078ee203 */
[----:B------:R-:W-:Y:S01]  /*23a30*/  IMAD.MOV.U32 R3, RZ, RZ, R72 ;  /* 0x000000ffff037224 */ /* 0x000fe200078e0048 */
[----:B------:R-:W-:Y:S01]  /*23a40*/  UIMAD UR5, UR58, UR9, UR5 ;  /* 0x000000093a0572a4 */ /* 0x000fe2000f8e0205 */
[----:B------:R0:W5:Y:S01]  /*23a50*/  LD.E.128 R60, desc[UR36][R148.64] ;  /* 0x00000024943c7980 */ /* 0x000162000c101d00 */
[----:B--2---:R-:W-:Y:S01]  /*23a60*/  @P3 SHF.R.U32.HI R3, RZ, R73, R0 ;  /* 0x00000049ff033219 */ /* 0x004fe20000011600 */
[----:B------:R-:W-:Y:S01]  /*23a70*/  UIMAD.WIDE.U32 UR6, UR58, UR8, UR6 ;  /* 0x000000083a0672a5 */ /* 0x000fe2000f8e0006 */
[----:B------:R-:W-:Y:S01]  /*23a80*/  IMAD.SHL.U32 R5, R5, 0x10, RZ ;  /* 0x0000001005057824 */ /* 0x000fe200078e00ff */
[----:B------:R-:W-:Y:S01]  /*23a90*/  LOP3.LUT R4, R75, 0x8, R4, 0xe2, !PT ;  /* 0x000000084b047812 */ /* 0x000fe200078ee204 */
[----:B------:R0:W5:Y:S01]  /*23aa0*/  LD.E.128 R64, desc[UR36][R142.64] ;  /* 0x000000248e407980 */ /* 0x000162000c101d00 */
[----:B------:R-:W-:Y:S01]  /*23ab0*/  ISETP.GE.AND P0, PT, R19, UR10, PT ;  /* 0x0000000a13007c0c */ /* 0x000fe2000bf06270 */
[----:B------:R-:W-:Y:S01]  /*23ac0*/  UIADD3 UR5, UR7, UR5, URZ ;  /* 0x0000000507057290 */ /* 0x000fe2000fffe03f */
[--C-:B------:R-:W-:Y:S01]  /*23ad0*/  IMAD.MOV R21, RZ, RZ, -R3.reuse ;  /* 0x000000ffff157224 */ /* 0x100fe200078e0a03 */
[----:B------:R-:W-:Y:S01]  /*23ae0*/  SHF.R.S32.HI R20, RZ, 0x1f, R3 ;  /* 0x0000001fff147819 */ /* 0x000fe20000011403 */
[----:B------:R0:W5:Y:S01]  /*23af0*/  LD.E.128 R68, desc[UR36][R140.64] ;  /* 0x000000248c447980 */ /* 0x000162000c101d00 */
[----:B------:R-:W-:Y:S01]  /*23b00*/  LOP3.LUT R0, R5, 0x10, R4, 0xe2, !PT ;  /* 0x0000001005007812 */ /* 0x000fe200078ee204 */
[----:B------:R-:W-:Y:S01]  /*23b10*/  IMAD.U32 R4, RZ, RZ, UR6 ;  /* 0x00000006ff047e24 */ /* 0x000fe2000f8e00ff */
[----:B------:R-:W-:Y:S01]  /*23b20*/  SEL R6, RZ, 0xffffffff, P0 ;  /* 0xffffffffff067807 */ /* 0x000fe20000000000 */
[----:B------:R-:W-:Y:S01]  /*23b30*/  IMAD.U32 R5, RZ, RZ, UR7 ;  /* 0x00000007ff057e24 */ /* 0x000fe2000f8e00ff */
[----:B------:R-:W-:Y:S01]  /*23b40*/  ULDC.64 UR6, c[0x0][0xbe0] ;  /* 0x0002f80000067ab9 */ /* 0x000fe20000000a00 */
[----:B------:R-:W-:Y:S01]  /*23b50*/  IMAD R21, R74, R21, R72 ;  /* 0x000000154a157224 */ /* 0x000fe200078e0248 */
[----:B------:R-:W5:Y:S01]  /*23b60*/  LD.E.128 R128, desc[UR36][R130.64] ;  /* 0x0000002482807980 */ /* 0x000f62000c101d00 */
[----:B------:R-:W-:Y:S01]  /*23b70*/  IMAD.U32 R5, RZ, RZ, UR5 ;  /* 0x00000005ff057e24 */ /* 0x000fe2000f8e00ff */
[----:B------:R-:W-:Y:S01]  /*23b80*/  ISETP.GE.AND P0, PT, R158, UR10, PT ;  /* 0x0000000a9e007c0c */ /* 0x000fe2000bf06270 */
[----:B------:R-:W-:Y:S01]  /*23b90*/  IMAD R20, R20, UR6, RZ ;  /* 0x0000000614147c24 */ /* 0x000fe2000f8e02ff */
        /* <DEDUP_REMOVED lines=8> */
[C---:B------:R-:W-:Y:S01]  /*23c20*/  IMAD R73, R3.reuse, UR7, R20 ;  /* 0x0000000703497c24 */ /* 0x040fe2000f8e0214 */
[----:B------:R-:W-:Y:S01]  /*23c30*/  ULDC UR8, c[0x0][0xb88] ;  /* 0x0002e20000087ab9 */ /* 0x000fe20000000800 */
[----:B------:R-:W-:Y:S01]  /*23c40*/  IMAD.WIDE.U32 R4, R3, UR6, R4 ;  /* 0x0000000603047c25 */ /* 0x000fe2000f8e0004 */
[----:B------:R-:W-:Y:S01]  /*23c50*/  ULDC.64 UR6, c[0x0][0xbd8] ;  /* 0x0002f60000067ab9 */ /* 0x000fe20000000a00 */
[----:B------:R-:W-:Y:S01]  /*23c60*/  LOP3.LUT R0, R75, 0x20, R0, 0xe2, !PT ;  /* 0x000000204b007812 */ /* 0x000fe200078ee200 */
[----:B------:R-:W-:Y:S01]  /*23c70*/  UIADD3 UR5, UR44, 0x38820, URZ ;  /* 0x000388202c057890 */ /* 0x000fe2000fffe03f */
[----:B------:R-:W-:Y:S01]  /*23c80*/  IMAD.U32 R20, RZ, RZ, UR59 ;  /* 0x0000003bff147e24 */ /* 0x000fe2000f8e00ff */
[----:B------:R-:W-:Y:S01]  /*23c90*/  SEL R3, RZ, 0x40, P0 ;  /* 0x00000040ff037807 */ /* 0x000fe20000000000 */
[----:B------:R-:W-:Y:S01]  /*23ca0*/  IMAD.IADD R5, R5, 0x1, R73 ;  /* 0x0000000105057824 */ /* 0x000fe200078e0249 */
[----:B------:R-:W-:Y:S01]  /*23cb0*/  ISETP.GE.AND P0, PT, R157, UR10, PT ;  /* 0x0000000a9d007c0c */ /* 0x000fe2000bf06270 */
[----:B------:R-:W-:Y:S01]  /*23cc0*/  IMAD R6, R6, UR6, RZ ;  /* 0x0000000606067c24 */ /* 0x000fe2000f8e02ff */
[----:B------:R-:W-:Y:S01]  /*23cd0*/  LOP3.LUT R0, R0, R3, RZ, 0xfc, !PT ;  /* 0x0000000300007212 */ /* 0x000fe200078efcff */
[----:B------:R-:W-:Y:S01]  /*23ce0*/  IMAD R79, R20, 0x40, R159 ;  /* 0x00000040144f7824 */ /* 0x000fe200078e029f */
[----:B------:R-:W-:Y:S01]  /*23cf0*/  SEL R3, RZ, 0x80, P0 ;  /* 0x00000080ff037807 */ /* 0x000fe20000000000 */
[----:B------:R-:W-:Y:S01]  /*23d00*/  IMAD R80, R74, UR8, RZ ;  /* 0x000000084a507c24 */ /* 0x000fe2000f8e02ff */
[----:B------:R-:W-:Y:S01]  /*23d10*/  UPRMT UR5, URZ, 0x654, UR5 ;  /* 0x000006543f057896 */ /* 0x000fe20008000005 */
[C---:B------:R-:W-:Y:S01]  /*23d20*/  IMAD R73, R21.reuse, UR7, R6 ;  /* 0x0000000715497c24 */ /* 0x040fe2000f8e0206 */
[----:B------:R-:W-:Y:S01]  /*23d30*/  BSSY B1, `(.L_x_5258) ;  /* 0x000002b000017945 */ /* 0x000fe20003800000 */
[----:B------:R-:W-:Y:S01]  /*23d40*/  IMAD.WIDE.U32 R4, R21, UR6, R4 ;  /* 0x0000000615047c25 */ /* 0x000fe2000f8e0004 */
[----:B------:R-:W-:Y:S01]  /*23d50*/  ISETP.GE.AND P0, PT, R79, R80, PT ;  /* 0x000000504f00720c */ /* 0x000fe20003f06270 */
[----:B------:R-:W-:Y:S01]  /*23d60*/  ULDC.64 UR6, c[0x0][0xb80] ;  /* 0x0002e00000067ab9 */ /* 0x000fe20000000a00 */
[----:B------:R-:W-:Y:S01]  /*23d70*/  LOP3.LUT R3, R0, R3, RZ, 0xfc, !PT ;  /* 0x0000000300037212 */ /* 0x000fe200078efcff */
[----:B------:R-:W-:Y:S01]  /*23d80*/  IMAD.IADD R5, R5, 0x1, R73 ;  /* 0x0000000105057824 */ /* 0x000fe200078e0249 */
[C---:B------:R-:W-:Y:S01]  /*23d90*/  LEA R6, P1, R4.reuse, UR6, 0x1 ;  /* 0x0000000604067c11 */ /* 0x040fe2000f8208ff */
[----:B-1----:R-:W-:Y:S03]  /*23da0*/  SYNCS.ARRIVE.TRANS64.RED.A1T0 RZ, [UR5], RZ ;  /* 0x000000ffffff79a7 */ /* 0x002fe60008100405 */
        /* <DEDUP_REMOVED lines=27> */
[----:B--2---:R-:W-:Y:S02]  /*23f60*/  @P4 LEA R12, P5, R157, R20, 0x1 ;  /* 0x000000149d0c4211 */ /* 0x004fe400078a08ff */
[-C--:B------:R-:W-:Y:S01]  /*23f70*/  @!P1 LEA.HI.X R9, R19, R21.reuse, R186, 0x1, P6 ;  /* 0x0000001513099211 */ /* 0x080fe200030f0cba */
[----:B------:R3:W-:Y:S01]  /*23f80*/  @!P2 ST.E.128 desc[UR36][R4.64], R44 ;  /* 0x0000002c0400a985 */ /* 0x0007e2000c101d24 */
[----:B------:R-:W-:-:S02]  /*23f90*/  @P0 LEA.HI.X R11, R158, R21, R185, 0x1, P3 ;  /* 0x000000159e0b0211 */ /* 0x000fc400018f0cb9 */
[----:B------:R-:W-:Y:S01]  /*23fa0*/  @P4 LEA.HI.X R13, R157, R21, R176, 0x1, P5 ;  /* 0x000000159d0d4211 */ /* 0x000fe200028f0cb0 */
[----:B------:R3:W-:Y:S04]  /*23fb0*/  @!P1 ST.E.128 desc[UR36][R8.64], R52 ;  /* 0x0000003408009985 */ /* 0x0007e8000c101d24 */
[----:B------:R3:W-:Y:S04]  /*23fc0*/  @P0 ST.E.128 desc[UR36][R10.64], R60 ;  /* 0x0000003c0a000985 */ /* 0x0007e8000c101d24 */
[----:B------:R3:W-:Y:S02]  /*23fd0*/  @P4 ST.E.128 desc[UR36][R12.64], R68 ;  /* 0x000000440c004985 */ /* 0x0007e4000c101d24 */
.L_x_5259:
[----:B------:R-:W-:Y:S05]  /*23fe0*/  BSYNC B1 ;  /* 0x0000000000017941 */ /* 0x000fea0003800000 */
.L_x_5258:
        /* <DEDUP_REMOVED lines=11> */
[CC--:B------:R-:W-:Y:S02]  /*240a0*/  @!P5 LEA R10, P4, R154.reuse, R8.reuse, 0x1 ;  /* 0x000000089a0ad211 */ /* 0x0c0fe400078808ff */
        /* <DEDUP_REMOVED lines=9> */
[-C--:B------:R-:W-:Y:S02]  /*24140*/  @!P2 LEA.HI.X R15, R153, R9.reuse, R188, 0x1, P5 ;  /* 0x00000009990fa211 */ /* 0x080fe400028f0cbc */
[CC--:B-1----:R-:W-:Y:S02]  /*24150*/  @!P0 LEA R20, P3, R19.reuse, R8.reuse, 0x1 ;  /* 0x0000000813148211 */ /* 0x0c2fe400078608ff */
[-C--:B0-----:R-:W-:Y:S01]  /*24160*/  @!P1 LEA R4, P6, R152, R8.reuse, 0x1 ;  /* 0x0000000898049211 */ /* 0x081fe200078c08ff */
[----:B------:R4:W-:Y:S01]  /*24170*/  @!P2 ST.E.128 desc[UR36][R14.64], R40 ;  /* 0x000000280e00a985 */ /* 0x0009e2000c101d24 */
[----:B------:R-:W-:Y:S02]  /*24180*/  @P4 LEA R28, P5, R158, R8, 0x1 ;  /* 0x000000089e1c4211 */ /* 0x000fe400078a08ff */
[-C--:B------:R-:W-:Y:S02]  /*24190*/  @!P1 LEA.HI.X R5, R152, R9.reuse, R187, 0x1, P6 ;  /* 0x0000000998059211 */ /* 0x080fe400030f0cbb */
[----:B--2---:R-:W-:-:S02]  /*241a0*/  @!P0 LEA.HI.X R21, R19, R9, R186, 0x1, P3 ;  /* 0x0000000913158211 */ /* 0x004fc400018f0cba */
        /* <DEDUP_REMOVED lines=10> */
.L_x_5256:
[----:B------:R-:W0:Y:S01]  /*24250*/  LDC R12, c[0x0][0xce8] ;  /* 0x00033a00ff0c7b82 */ /* 0x000e220000000800 */
[----:B------:R-:W-:Y:S01]  /*24260*/  ISETP.GE.AND P2, PT, R191, 0x40, PT ;  /* 0x00000040bf00780c */ /* 0x000fe20003f46270 */
[----:B------:R-:W-:Y:S01]  /*24270*/  ULDC UR12, c[0x0][0xbc8] ;  /* 0x0002f200000c7ab9 */ /* 0x000fe20000000800 */
[----:B------:R-:W-:Y:S01]  /*24280*/  IMAD R0, R198, 0x20, R159 ;  /* 0x00000020c6007824 */ /* 0x000fe200078e029f */
[----:B------:R-:W-:Y:S01]  /*24290*/  ISETP.GE.AND P4, PT, R156, UR12, PT ;  /* 0x0000000c9c007c0c */ /* 0x000fe2000bf86270 */
[----:B------:R-:W-:Y:S01]  /*242a0*/  IMAD.U32 R3, RZ, RZ, UR59 ;  /* 0x0000003bff037e24 */ /* 0x000fe2000f8e00ff */
[----:B------:R-:W-:Y:S01]  /*242b0*/  ISETP.GE.AND P3, PT, R154, UR12, PT ;  /* 0x0000000c9a007c0c */ /* 0x000fe2000bf66270 */
[----:B------:R-:W-:Y:S01]  /*242c0*/  USHF.R.S32.HI UR8, URZ, 0x1f, UR60 ;  /* 0x0000001f3f087899 */ /* 0x000fe2000801143c */
[----:B------:R-:W-:Y:S01]  /*242d0*/  BSSY B1, `(.L_x_5261) ;  /* 0x0000033000017945 */ /* 0x000fe20003800000 */
[----:B------:R-:W-:Y:S01]  /*242e0*/  USHF.R.S32.HI UR9, URZ, 0x1f, UR58 ;  /* 0x0000001f3f097899 */ /* 0x000fe2000801143a */
[----:B------:R-:W-:Y:S01]  /*242f0*/  ISETP.GE.AND P1, PT, R155, UR12, PT ;  /* 0x0000000c9b007c0c */ /* 0x000fe2000bf26270 */
[----:B------:R-:W-:Y:S01]  /*24300*/  IMAD R10, R3, 0x40, R0 ;  /* 0x00000040030a7824 */ /* 0x000fe200078e0200 */
[----:B------:R-:W-:-:S02]  /*24310*/  SEL R14, RZ, 0x1, P4 ;  /* 0x00000001ff0e7807 */ /* 0x000fc40002000000 */
[----:B------:R-:W-:Y:S02]  /*24320*/  SEL R15, RZ, 0xffffffff, P3 ;  /* 0xffffffffff0f7807 */ /* 0x000fe40001800000 */
[----:B0-----:R-:W-:-:S13]  /*24330*/  ISETP.NE.AND P0, PT, R12, 0x1, PT ;  /* 0x000000010c00780c */ /* 0x001fda0003f05270 */
[----:B------:R-:W0:Y:S08]  /*24340*/  @P0 LDC R11, c[0x0][0xcec] ;  /* 0x00033b00ff0b0b82 */ /* 0x000e300000000800 */
[----:B------:R-:W1:Y:S01]  /*24350*/  @P0 LDC R13, c[0x0][0xcf0] ;  /* 0x00033c00ff0d0b82 */ /* 0x000e620000000800 */
[----:B------:R-:W-:Y:S05]  /*24360*/  @P2 BRA `(.L_x_5262) ;  /* 0x0000000000a42947 */ /* 0x000fea0003800000 */
[----:B------:R-:W2:Y:S01]  /*24370*/  S2R R4, SR_TID.X ;  /* 0x0000000000047919 */ /* 0x000ea20000002100 */
[----:B------:R-:W3:Y:S01]  /*24380*/  LDC R5, c[0x0][0xce8] ;  /* 0x00033a00ff057b82 */ /* 0x000ee20000000800 */
[----:B------:R-:W-:Y:S01]  /*24390*/  IMAD.U32 R0, RZ, RZ, UR59 ;  /* 0x0000003bff007e24 */ /* 0x000fe2000f8e00ff */
[----:B------:R-:W-:Y:S02]  /*243a0*/  ULDC UR5, c[0x0][0xb88] ;  /* 0x0002e20000057ab9 */ /* 0x000fe40000000800 */
[----:B---3--:R-:W-:Y:S02]  /*243b0*/  IMAD R3, R5, UR5, RZ ;  /* 0x0000000505037c24 */ /* 0x008fe4000f8e02ff */
[----:B--2---:R-:W-:-:S04]  /*243c0*/  IMAD R0, R0, 0x40, R4 ;  /* 0x0000004000007824 */ /* 0x004fc800078e0204 */
[----:B------:R-:W-:-:S05]  /*243d0*/  VIADD R6, R0, 0xffffff80 ;  /* 0xffffff8000067836 */ /* 0x000fca0000000000 */
        /* <DEDUP_REMOVED lines=34> */
.L_x_5262:
[----:B------:R-:W-:Y:S05]  /*24600*/  BSYNC B1 ;  /* 0x0000000000017941 */ /* 0x000fea0003800000 */
.L_x_5261:
[----:B------:R-:W-:Y:S01]  /*24610*/  SEL R0, RZ, 0xffffffff, P1 ;  /* 0xffffffffff007807 */ /* 0x000fe20000800000 */
[----:B------:R-:W-:Y:S01]  /*24620*/  ULDC.64 UR10, c[0x0][0xbe8] ;  /* 0x0002fa00000a7ab9 */ /* 0x000fe20000000a00 */
[----:B------:R-:W-:Y:S01]  /*24630*/  IMAD.SHL.U32 R15, R15, 0x2, RZ ;  /* 0x000000020f0f7824 */ /* 0x000fe200078e00ff */
[----:B------:R-:W-:Y:S01]  /*24640*/  UIMAD UR5, UR8, UR10, URZ ;  /* 0x0000000a080572a4 */ /* 0x000fe2000f8e023f */
[----:B------:R-:W-:Y:S01]  /*24650*/  ISETP.GE.AND P1, PT, R153, UR12, PT ;  /* 0x0000000c99007c0c */ /* 0x000fe2000bf26270 */
[----:B------:R-:W-:Y:S01]  /*24660*/  IMAD.SHL.U32 R5, R0, 0x4, RZ ;  /* 0x0000000400057824 */ /* 0x000fe200078e00ff */
[----:B------:R-:W-:Y:S01]  /*24670*/  UIMAD.WIDE.U32 UR6, UR60, UR10, URZ ;  /* 0x0000000a3c0672a5 */ /* 0x000fe2000f8e003f */
[----:B0-----:R-:W-:Y:S01]  /*24680*/  @P0 IMAD.HI.U32 R0, R10, R11, RZ ;  /* 0x0000000b0a000227 */ /* 0x001fe200078e00ff */
[----:B------:R-:W-:Y:S01]  /*24690*/  UIMAD UR5, UR60, UR11, UR5 ;  /* 0x0000000b3c0572a4 */ /* 0x000fe2000f8e0205 */
[----:B------:R-:W-:Y:S01]  /*246a0*/  LOP3.LUT R14, R15, 0x2, R14, 0xe2, !PT ;  /* 0x000000020f0e7812 */ /* 0x000fe200078ee20e */
[----:B------:R-:W-:Y:S01]  /*246b0*/  BSSY B1, `(.L_x_5263) ;  /* 0x0000056000017945 */ /* 0x000fe20003800000 */
[----:B--2---:R-:W-:Y:S01]  /*246c0*/  IMAD.MOV.U32 R3, RZ, RZ, R10 ;  /* 0x000000ffff037224 */ /* 0x004fe200078e000a */
[----:B-1----:R-:W-:Y:S01]  /*246d0*/  @P0 SHF.R.U32.HI R3, RZ, R13, R0 ;  /* 0x0000000dff030219 */ /* 0x002fe20000011600 */
[----:B------:R-:W-:Y:S01]  /*246e0*/  ULDC.64 UR10, c[0x0][0xbf0] ;  /* 0x0002fc00000a7ab9 */ /* 0x000fe20000000a00 */
[----:B------:R-:W-:Y:S01]  /*246f0*/  SEL R0, RZ, 0xffffffff, P1 ;  /* 0xffffffffff007807 */ /* 0x000fe20000800000 */
[----:B------:R-:W-:Y:S01]  /*24700*/  UIADD3 UR7, UR7, UR5, URZ ;  /* 0x0000000507077290 */ /* 0x000fe2000fffe03f */
[----:B------:R-:W-:Y:S01]  /*24710*/  LOP3.LUT R14, R5, 0x4, R14, 0xe2, !PT ;  /* 0x00000004050e7812 */ /* 0x000fe200078ee20e */
[----:B------:R-:W-:Y:S01]  /*24720*/  UIMAD UR5, UR9, UR10, URZ ;  /* 0x0000000a090572a4 */ /* 0x000fe2000f8e023f */
[----:B------:R-:W-:Y:S01]  /*24730*/  ISETP.GE.AND P1, PT, R152, UR12, PT ;  /* 0x0000000c98007c0c */ /* 0x000fe2000bf26270 */
[----:B------:R-:W-:Y:S01]  /*24740*/  UIMAD.WIDE.U32 UR6, UR58, UR10, UR6 ;  /* 0x0000000a3a0672a5 */ /* 0x000fe2000f8e0006 */
[----:B------:R-:W-:Y:S01]  /*24750*/  IMAD.SHL.U32 R5, R0, 0x8, RZ ;  /* 0x0000000800057824 */ /* 0x000fe200078e00ff */
[----:B------:R-:W-:Y:S01]  /*24760*/  UIMAD UR5, UR58, UR11, UR5 ;  /* 0x0000000b3a0572a4 */ /* 0x000fe2000f8e0205 */
[--C-:B------:R-:W-:Y:S01]  /*24770*/  SHF.R.S32.HI R0, RZ, 0x1f, R3.reuse ;  /* 0x0000001fff007819 */ /* 0x100fe20000011403 */
[----:B------:R-:W-:Y:S01]  /*24780*/  IMAD.MOV R9, RZ, RZ, -R3 ;  /* 0x000000ffff097224 */ /* 0x000fe200078e0a03 */
[----:B------:R-:W-:Y:S01]  /*24790*/  ISETP.GE.AND P0, PT, R19, UR12, PT ;  /* 0x0000000c13007c0c */ /* 0x000fe2000bf06270 */
[----:B------:R-:W-:Y:S01]  /*247a0*/  UIADD3 UR5, UR7, UR5, URZ ;  /* 0x0000000507057290 */ /* 0x000fe2000fffe03f */
[----:B------:R-:W-:Y:S01]  /*247b0*/  LOP3.LUT R14, R5, 0x8, R14, 0xe2, !PT ;  /* 0x00000008050e7812 */ /* 0x000fe200078ee20e */
[----:B------:R-:W-:Y:S01]  /*247c0*/  IMAD.U32 R4, RZ, RZ, UR6 ;  /* 0x00000006ff047e24 */ /* 0x000fe2000f8e00ff */
[----:B------:R-:W-:Y:S01]  /*247d0*/  SEL R6, RZ, 0xffffffff, P1 ;  /* 0xffffffffff067807 */ /* 0x000fe20000800000 */
[----:B------:R-:W-:Y:S01]  /*247e0*/  IMAD.U32 R5, RZ, RZ, UR7 ;  /* 0x00000007ff057e24 */ /* 0x000fe2000f8e00ff */
[----:B------:R-:W-:Y:S01]  /*247f0*/  ULDC.64 UR6, c[0x0][0xbe0] ;  /* 0x0002f80000067ab9 */ /* 0x000fe20000000a00 */
[----:B------:R-:W-:Y:S01]  /*24800*/  IMAD R9, R12, R9, R10 ;  /* 0x000000090c097224 */ /* 0x000fe200078e020a */
[----:B------:R-:W-:Y:S01]  /*24810*/  SEL R8, RZ, 0xffffffff, P0 ;  /* 0xffffffffff087807 */ /* 0x000fe20000000000 */
[----:B------:R-:W-:Y:S01]  /*24820*/  IMAD R0, R0, UR6, RZ ;  /* 0x0000000600007c24 */ /* 0x000fe2000f8e02ff */
[----:B------:R-:W-:Y:S01]  /*24830*/  ISETP.GE.AND P0, PT, R158, UR12, PT ;  /* 0x0000000c9e007c0c */ /* 0x000fe2000bf06270 */
[----:B------:R-:W-:Y:S01]  /*24840*/  IMAD.U32 R5, RZ, RZ, UR5 ;  /* 0x00000005ff057e24 */ /* 0x000fe2000f8e00ff */
[----:B------:R-:W-:Y:S01]  /*24850*/  ULDC UR5, c[0x0][0xb88] ;  /* 0x0002e20000057ab9 */ /* 0x000fe20000000800 */
[----:B------:R-:W-:Y:S01]  /*24860*/  IMAD.SHL.U32 R13, R6, 0x10, RZ ;  /* 0x00000010060d7824 */ /* 0x000fe200078e00ff */
[----:B------:R-:W-:Y:S01]  /*24870*/  ISETP.GE.AND P2, PT, R157, UR12, PT ;  /* 0x0000000c9d007c0c */ /* 0x000fe2000bf46270 */
[C---:B------:R-:W-:Y:S01]  /*24880*/  IMAD R11, R3.reuse, UR7, R0 ;  /* 0x00000007030b7c24 */ /* 0x040fe2000f8e0200 */
[----:B------:R-:W-:Y:S01]  /*24890*/  SHF.R.S32.HI R0, RZ, 0x1f, R9 ;  /* 0x0000001fff007819 */ /* 0x000fe20000011409 */
[----:B------:R-:W-:Y:S01]  /*248a0*/  IMAD.WIDE.U32 R4, R3, UR6, R4 ;  /* 0x0000000603047c25 */ /* 0x000fe2000f8e0004 */
[----:B------:R-:W-:Y:S01]  /*248b0*/  ULDC.64 UR6, c[0x0][0xbd8] ;  /* 0x0002f60000067ab9 */ /* 0x000fe20000000a00 */
[----:B------:R-:W-:-:S02]  /*248c0*/  LOP3.LUT R14, R13, 0x10, R14, 0xe2, !PT ;  /* 0x000000100d0e7812 */ /* 0x000fc400078ee20e */
[----:B------:R-:W-:Y:S02]  /*248d0*/  IMAD.SHL.U32 R3, R8, 0x20, RZ ;  /* 0x0000002008037824 */ /* 0x000fe400078e00ff */
[----:B------:R-:W-:Y:S02]  /*248e0*/  IMAD R0, R0, UR6, RZ ;  /* 0x0000000600007c24 */ /* 0x000fe4000f8e02ff */
[----:B------:R-:W-:Y:S01]  /*248f0*/  IMAD.IADD R5, R5, 0x1, R11 ;  /* 0x0000000105057824 */ /* 0x000fe200078e020b */
[----:B------:R-:W-:Y:S01]  /*24900*/  LOP3.LUT R14, R3, 0x20, R14, 0xe2, !PT ;  /* 0x00000020030e7812 */ /* 0x000fe200078ee20e */
[----:B------:R-:W-:Y:S02]  /*24910*/  IMAD R3, R9, UR7, R0 ;  /* 0x0000000709037c24 */ /* 0x000fe4000f8e0200 */
[----:B------:R-:W-:Y:S02]  /*24920*/  IMAD.U32 R0, RZ, RZ, UR59 ;  /* 0x0000003bff007e24 */ /* 0x000fe4000f8e00ff */
[----:B------:R-:W-:-:S02]  /*24930*/  IMAD R27, R12, UR5, RZ ;  /* 0x000000050c1b7c24 */ /* 0x000fc4000f8e02ff */
[----:B------:R-:W-:Y:S02]  /*24940*/  IMAD R0, R0, 0x40, R159 ;  /* 0x0000004000007824 */ /* 0x000fe400078e029f */
[----:B------:R-:W-:Y:S01]  /*24950*/  IMAD.WIDE.U32 R4, R9, UR6, R4 ;  /* 0x0000000609047c25 */ /* 0x000fe2000f8e0004 */
        /* <DEDUP_REMOVED lines=43> */
.L_x_5264:
[----:B------:R-:W-:Y:S05]  /*24c10*/  BSYNC B1 ;  /* 0x0000000000017941 */ /* 0x000fea0003800000 */
.L_x_5263:
        /* <DEDUP_REMOVED lines=13> */
[C---:B------:R-:W-:Y:S01]  /*24cf0*/  @!P5 LEA R12, P0, R155.reuse, R8, 0x1 ;  /* 0x000000089b0cd211 */ /* 0x040fe200078008ff */
        /* <DEDUP_REMOVED lines=22> */
.L_x_5260:
[----:B------:R-:W-:Y:S05]  /*24e60*/  BSYNC B0 ;  /* 0x0000000000007941 */ /* 0x000fea0003800000 */
.L_x_5255:
[----:B------:R-:W-:Y:S02]  /*24e70*/  ULDC UR5, c[0x0][0xd38] ;  /* 0x00034e0000057ab9 */ /* 0x000fe40000000800 */
[----:B------:R-:W-:-:S06]  /*24e80*/  UISETP.GE.AND UP0, UPT, UR4, UR5, UPT ;  /* 0x000000050400728c */ /* 0x000fcc000bf06270 */
[----:B------:R-:W-:-:S13]  /*24e90*/  PLOP3.LUT P0, PT, PT, PT, UP0, 0x80, 0x0 ;  /* 0x000000000000781c */ /* 0x000fda0003f0f008 */
[----:B------:R-:W-:Y:S05]  /*24ea0*/  @!P0 BRA `(.L_x_5265) ;  /* 0xfffffdc000248947 */ /* 0x000fea000383ffff */
[----:B------:R-:W-:Y:S05]  /*24eb0*/  EXIT ;  /* 0x000000000000794d */ /* 0x000fea0003800000 */
.L_x_5127:
[----:B------:R-:W-:-:S08]  /*24ec0*/  NOP ;  /* 0x0000000000007918 */ /* 0x000fd00000000000 */
[----:B------:R-:W0:-:S00]  /*24ed0*/  USETMAXREG.DEALLOC.CTAPOOL 0x28 ;  /* 0x00000028000079c8 */ /* 0x000e0000080e0500 */
[----:B0-----:R-:W-:-:S06]  /*24ee0*/  LOP3.LUT R0, R0, 0x3, RZ, 0xc0, !PT ;  /* 0x0000000300007812 */ /* 0x001fcc00078ec0ff */
[----:B------:R-:W0:Y:S01]  /*24ef0*/  S2UR UR8, SR_CTAID.X ;  /* 0x00000000000879c3 */ /* 0x000e220000002500 */
[----:B------:R-:W-:Y:S01]  /*24f00*/  LOP3.LUT R16, R16, 0xffdfffff, RZ, 0xc0, !PT ;  /* 0xffdfffff10107812 */ /* 0x000fe200078ec0ff */
[----:B------:R-:W-:Y:S01]  /*24f10*/  STL [R1+0x440], RZ ;  /* 0x000440ff01007387 */ /* 0x000fe20000100800 */
        /* <DEDUP_REMOVED lines=10> */
[----:B------:R-:W-:Y:S01]  /*24fc0*/  ULDC UR4, c[0x0][0x320] ;  /* 0x0000c80000047ab9 */ /* 0x000fe20000000800 */
[----:B------:R-:W-:Y:S01]  /*24fd0*/  ULDC UR5, c[0x0][0x3b8] ;  /* 0x0000ee0000057ab9 */ /* 0x000fe20000000800 */
[----:B------:R-:W-:Y:S01]  /*24fe0*/  LOP3.LUT R16, R16, 0xfffffdff, RZ, 0xc0, !PT ;  /* 0xfffffdff10107812 */ /* 0x000fe200078ec0ff */
[----:B------:R-:W1:Y:S01]  /*24ff0*/  S2UR UR6, SR_CgaCtaId ;  /* 0x00000000000679c3 */ /* 0x000e620000008800 */
[----:B------:R-:W-:Y:S01]  /*25000*/  ULDC.64 UR10, c[0x0][0x418] ;  /* 0x00010600000a7ab9 */ /* 0x000fe20000000a00 */
[----:B------:R2:W-:Y:S01]  /*25010*/  STL [R1+0x440], RZ ;  /* 0x000440ff01007387 */ /* 0x0005e20000100800 */
[----:B------:R-:W-:Y:S01]  /*25020*/  UISETP.NE.U32.AND UP0, UPT, UR10, URZ, UPT ;  /* 0x0000003f0a00728c */ /* 0x000fe2000bf05070 */
[----:B------:R-:W-:Y:S01]  /*25030*/  IMAD.U32 R36, RZ, RZ, UR8 ;  /* 0x00000008ff247e24 */ /* 0x000fe2000f8e00ff */
[----:B------:R-:W-:Y:S01]  /*25040*/  ULDC.64 UR42, c[0x0][0x2f0] ;  /* 0x0000bc00002a7ab9 */ /* 0x000fe20000000a00 */
[----:B------:R-:W-:Y:S01]  /*25050*/  ULDC UR7, c[0x0][0x2b8] ;  /* 0x0000ae0000077ab9 */ /* 0x000fe20000000800 */
[----:B------:R-:W-:Y:S01]  /*25060*/  UISETP.NE.AND.EX UP0, UPT, UR11, URZ, UPT, UP0 ;  /* 0x0000003f0b00728c */ /* 0x000fe2000bf05300 */
[----:B------:R-:W-:Y:S01]  /*25070*/  IMAD.MOV.U32 R23, RZ, RZ, 0x1 ;  /* 0x00000001ff177424 */ /* 0x000fe200078e00ff */
[----:B------:R-:W-:Y:S01]  /*25080*/  ULDC UR40, c[0x0][0x288] ;  /* 0x0000a20000287ab9 */ /* 0x000fe20000000800 */
[----:B------:R-:W-:Y:S01]  /*25090*/  ULDC UR41, c[0x0][0x448] ;  /* 0x0001120000297ab9 */ /* 0x000fe20000000800 */
[----:B------:R-:W-:Y:S01]  /*250a0*/  IMAD.MOV.U32 R18, RZ, RZ, RZ ;  /* 0x000000ffff127224 */ /* 0x000fe200078e00ff */
[----:B------:R-:W-:Y:S01]  /*250b0*/  UIMAD UR41, UR41, UR40, URZ ;  /* 0x00000028292972a4 */ /* 0x000fe2000f8e023f */
[----:B------:R-:W-:Y:S01]  /*250c0*/  ULDC UR48, c[0x0][0xc] ;  /* 0x0000030000307ab9 */ /* 0x000fe20000000800 */
[----:B------:R-:W-:Y:S01]  /*250d0*/  ULOP3.LUT UR47, UR61, 0x2, URZ, 0xfc, !UPT ;  /* 0x000000023d2f7892 */ /* 0x000fe2000f8efc3f */
[C---:B0-----:R-:W-:Y:S01]  /*250e0*/  IMAD.SHL.U32 R32, R13.reuse, 0x8, RZ ;  /* 0x000000080d207824 */ /* 0x041fe200078e00ff */
[----:B------:R-:W-:-:S04]  /*250f0*/  LOP3.LUT R12, R13, 0x7f, RZ, 0xc0, !PT ;  /* 0x0000007f0d0c7812 */ /* 0x000fc800078ec0ff */
[----:B------:R-:W-:-:S04]  /*25100*/  LOP3.LUT R11, R32, 0x38, RZ, 0xc0, !PT ;  /* 0x00000038200b7812 */ /* 0x000fc800078ec0ff */
[C---:B------:R-:W-:Y:S02]  /*25110*/  LOP3.LUT R0, R11.reuse, 0x40, RZ, 0xfc, !PT ;  /* 0x000000400b007812 */ /* 0x040fe400078efcff */
[C---:B------:R-:W-:Y:S02]  /*25120*/  ISETP.GE.AND P6, PT, R11.reuse, UR4, PT ;  /* 0x000000040b007c0c */ /* 0x040fe4000bfc6270 */
[C---:B------:R-:W-:Y:S02]  /*25130*/  ISETP.GE.AND P1, PT, R0.reuse, UR4, PT ;  /* 0x0000000400007c0c */ /* 0x040fe4000bf26270 */
[----:B------:R-:W-:Y:S02]  /*25140*/  ISETP.GE.AND P0, PT, R0, UR5, PT ;  /* 0x0000000500007c0c */ /* 0x000fe4000bf06270 */
[C---:B------:R-:W-:Y:S02]  /*25150*/  ISETP.GE.AND P5, PT, R11.reuse, UR5, PT ;  /* 0x000000050b007c0c */ /* 0x040fe4000bfa6270 */
[----:B------:R-:W-:-:S02]  /*25160*/  LOP3.LUT R2, R11, 0x180, RZ, 0xfc, !PT ;  /* 0x000001800b027812 */ /* 0x000fc400078efcff */
[C---:B------:R-:W-:Y:S02]  /*25170*/  LOP3.LUT R8, R11.reuse, 0x80, RZ, 0xfc, !PT ;  /* 0x000000800b087812 */ /* 0x040fe400078efcff */
[----:B------:R-:W-:Y:S02]  /*25180*/  LOP3.LUT R3, R11, 0x1c0, RZ, 0xfc, !PT ;  /* 0x000001c00b037812 */ /* 0x000fe400078efcff */
[----:B------:R-:W-:Y:S02]  /*25190*/  ISETP.GE.AND P2, PT, R2, UR5, PT ;  /* 0x0000000502007c0c */ /* 0x000fe4000bf46270 */
[----:B------:R-:W-:Y:S02]  /*251a0*/  @P1 LOP3.LUT R16, R16, 0x200, RZ, 0xfc, !PT ;  /* 0x0000020010101812 */ /* 0x000fe400078efcff */
[----:B------:R-:W-:Y:S02]  /*251b0*/  ISETP.GE.AND P4, PT, R8, UR4, PT ;  /* 0x0000000408007c0c */ /* 0x000fe4000bf86270 */
[----:B------:R-:W-:-:S02]  /*251c0*/  LOP3.LUT R16, R16, 0xfffbffff, RZ, 0xc0, !PT ;  /* 0xfffbffff10107812 */ /* 0x000fc400078ec0ff */
[----:B------:R-:W-:Y:S02]  /*251d0*/  ISETP.GE.AND P3, PT, R2, UR4, PT ;  /* 0x0000000402007c0c */ /* 0x000fe4000bf66270 */
[----:B------:R-:W-:Y:S02]  /*251e0*/  @P0 LOP3.LUT R16, R16, 0x40000, RZ, 0xfc, !PT ;  /* 0x0004000010100812 */ /* 0x000fe400078efcff */
[----:B------:R-:W-:Y:S02]  /*251f0*/  ISETP.GE.AND P1, PT, R3, UR4, PT ;  /* 0x0000000403007c0c */ /* 0x000fe4000bf26270 */
[----:B------:R-:W-:Y:S02]  /*25200*/  LOP3.LUT R16, R16, 0xfffffbff, RZ, 0xc0, !PT ;  /* 0xfffffbff10107812 */ /* 0x000fe400078ec0ff */
[----:B------:R-:W-:Y:S02]  /*25210*/  SEL R2, RZ, 0x40, P2 ;  /* 0x00000040ff027807 */ /* 0x000fe40001000000 */
[----:B------:R-:W-:-:S02]  /*25220*/  @P6 LOP3.LUT R16, R16, 0x400, RZ, 0xfc, !PT ;  /* 0x0000040010106812 */ /* 0x000fc400078efcff */
[----:B------:R-:W-:Y:S02]  /*25230*/  LOP3.LUT R10, R11, 0xc0, RZ, 0xfc, !PT ;  /* 0x000000c00b0a7812 */ /* 0x000fe400078efcff */
[----:B------:R-:W-:Y:S02]  /*25240*/  LOP3.LUT R16, R16, 0xfff7ffff, RZ, 0xc0, !PT ;  /* 0xfff7ffff10107812 */ /* 0x000fe400078ec0ff */
[----:B------:R-:W-:Y:S02]  /*25250*/  ISETP.GE.AND P2, PT, R0, UR4, PT ;  /* 0x0000000400007c0c */ /* 0x000fe4000bf46270 */
[----:B------:R-:W-:Y:S02]  /*25260*/  @P5 LOP3.LUT R16, R16, 0x80000, RZ, 0xfc, !PT ;  /* 0x0008000010105812 */ /* 0x000fe400078efcff */
[----:B------:R-:W-:Y:S02]  /*25270*/  SEL R7, RZ, 0x40, P3 ;  /* 0x00000040ff077807 */ /* 0x000fe40001800000 */
[----:B------:R-:W-:-:S02]  /*25280*/  SEL R33, RZ, 0x80, P1 ;  /* 0x00000080ff217807 */ /* 0x000fc40000800000 */
[----:B------:R-:W-:Y:S02]  /*25290*/  ISETP.GE.AND P3, PT, R0, UR5, PT ;  /* 0x0000000500007c0c */ /* 0x000fe4000bf66270 */
[----:B------:R-:W-:Y:S02]  /*252a0*/  ISETP.GE.AND P1, PT, R10, UR4, PT ;  /* 0x000000040a007c0c */ /* 0x000fe4000bf26270 */
[----:B------:R-:W-:Y:S02]  /*252b0*/  SEL R0, RZ, 0xffffffff, P2 ;  /* 0xffffffffff007807 */ /* 0x000fe40001000000 */
[----:B------:R-:W-:Y:S02]  /*252c0*/  LOP3.LUT R16, R16, 0xffffffdf, RZ, 0xc0, !PT ;  /* 0xffffffdf10107812 */ /* 0x000fe400078ec0ff */
[----:B------:R-:W-:Y:S01]  /*252d0*/  ISETP.GE.AND P0, PT, R3, UR5, PT ;  /* 0x0000000503007c0c */ /* 0x000fe2000bf06270 */
[----:B------:R-:W-:Y:S01]  /*252e0*/  IMAD.SHL.U32 R6, R0, 0x2, RZ ;  /* 0x0000000200067824 */ /* 0x000fe200078e00ff */
[----:B------:R-:W-:-:S02]  /*252f0*/  @P4 LOP3.LUT R16, R16, 0x20, RZ, 0xfc, !PT ;  /* 0x0000002010104812 */ /* 0x000fc400078efcff */
[----:B------:R-:W-:Y:S02]  /*25300*/  SEL R0, RZ, 0xffffff80, P0 ;  /* 0xffffff80ff007807 */ /* 0x000fe40000000000 */
[----:B------:R-:W-:Y:S02]  /*25310*/  ISETP.GE.AND P0, PT, R8, UR5, PT ;  /* 0x0000000508007c0c */ /* 0x000fe4000bf06270 */
[----:B------:R-:W-:Y:S02]  /*25320*/  LOP3.LUT R16, R16, 0xffffffef, RZ, 0xc0, !PT ;  /* 0xffffffef10107812 */ /* 0x000fe400078ec0ff */
[----:B------:R-:W-:Y:S02]  /*25330*/  SEL R5, RZ, 0xffffffff, P3 ;  /* 0xffffffffff057807 */ /* 0x000fe40001800000 */
[----:B------:R-:W-:Y:S02]  /*25340*/  @P1 LOP3.LUT R16, R16, 0x10, RZ, 0xfc, !PT ;  /* 0x0000001010101812 */ /* 0x000fe400078efcff */
[----:B------:R-:W-:Y:S01]  /*25350*/  SEL R9, RZ, 0x4, P0 ;  /* 0x00000004ff097807 */ /* 0x000fe20000000000 */
[----:B------:R-:W-:Y:S01]  /*25360*/  IMAD.SHL.U32 R5, R5, 0x2, RZ ;  /* 0x0000000205057824 */ /* 0x000fe200078e00ff */
[----:B------:R-:W-:-:S02]  /*25370*/  LOP3.LUT R16, R16, 0xfffdffff, RZ, 0xc0, !PT ;  /* 0xfffdffff10107812 */ /* 0x000fc400078ec0ff */
[----:B------:R-:W-:Y:S02]  /*25380*/  SEL R3, RZ, 0x1, P6 ;  /* 0x00000001ff037807 */ /* 0x000fe40003000000 */
[----:B------:R-:W-:Y:S02]  /*25390*/  @P0 LOP3.LUT R16, R16, 0x20000, RZ, 0xfc, !PT ;  /* 0x0002000010100812 */ /* 0x000fe400078efcff */
[----:B------:R-:W-:Y:S02]  /*253a0*/  ISETP.GE.AND P0, PT, R10, UR5, PT ;  /* 0x000000050a007c0c */ /* 0x000fe4000bf06270 */
[----:B------:R-:W-:Y:S02]  /*253b0*/  SEL R4, RZ, 0x1, P5 ;  /* 0x00000001ff047807 */ /* 0x000fe40002800000 */
[----:B------:R-:W-:Y:S02]  /*253c0*/  LOP3.LUT R3, R6, 0x2, R3, 0xe2, !PT ;  /* 0x0000000206037812 */ /* 0x000fe400078ee203 */
[----:B------:R-:W-:-:S02]  /*253d0*/  LOP3.LUT R6, R5, 0x2, R4, 0xe2, !PT ;  /* 0x0000000205067812 */ /* 0x000fc400078ee204 */
[----:B------:R-:W-:Y:S02]  /*253e0*/  SEL R8, RZ, 0x8, P0 ;  /* 0x00000008ff087807 */ /* 0x000fe40000000000 */
[----:B------:R-:W-:Y:S02]  /*253f0*/  LOP3.LUT R16, R16, 0xfffeffff, RZ, 0xc0, !PT ;  /* 0xfffeffff10107812 */ /* 0x000fe400078ec0ff */
[----:B------:R-:W-:Y:S02]  /*25400*/  LOP3.LUT R8, R8, R6, R9, 0xfe, !PT ;  /* 0x0000000608087212 */ /* 0x000fe400078efe09 */
[----:B------:R-:W-:Y:S02]  /*25410*/  LOP3.LUT R9, R11, 0x100, RZ, 0xfc, !PT ;  /* 0x000001000b097812 */ /* 0x000fe400078efcff */
[----:B------:R-:W-:Y:S02]  /*25420*/  @P0 LOP3.LUT R16, R16, 0x10000, RZ, 0xfc, !PT ;  /* 0x0001000010100812 */ /* 0x000fe400078efcff */
[----:B------:R-:W-:-:S02]  /*25430*/  ISETP.GE.AND P0, PT, R9, UR4, PT ;  /* 0x0000000409007c0c */ /* 0x000fc4000bf06270 */
[----:B------:R-:W-:Y:S02]  /*25440*/  SEL R4, RZ, 0x4, P4 ;  /* 0x00000004ff047807 */ /* 0x000fe40002000000 */
[----:B------:R-:W-:Y:S02]  /*25450*/  SEL R5, RZ, 0x8, P1 ;  /* 0x00000008ff057807 */ /* 0x000fe40000800000 */
[----:B------:R-:W-:Y:S02]  /*25460*/  LOP3.LUT R16, R16, 0xfffffff7, RZ, 0xc0, !PT ;  /* 0xfffffff710107812 */ /* 0x000fe400078ec0ff */
[----:B------:R-:W-:Y:S02]  /*25470*/  LOP3.LUT R10, R11, 0x140, RZ, 0xfc, !PT ;  /* 0x000001400b0a7812 */ /* 0x000fe400078efcff */
[----:B------:R-:W-:Y:S02]  /*25480*/  LOP3.LUT R4, R5, R3, R4, 0xfe, !PT ;  /* 0x0000000305047212 */ /* 0x000fe400078efe04 */
[----:B------:R-:W-:-:S02]  /*25490*/  SEL R5, RZ, 0x10, P0 ;  /* 0x00000010ff057807 */ /* 0x000fc40000000000 */
[----:B------:R-:W-:Y:S02]  /*254a0*/  @P0 LOP3.LUT R16, R16, 0x8, RZ, 0xfc, !PT ;  /* 0x0000000810100812 */ /* 0x000fe400078efcff */
[----:B------:R-:W-:Y:S01]  /*254b0*/  ISETP.GE.AND P0, PT, R10, UR4, PT ;  /* 0x000000040a007c0c */ /* 0x000fe2000bf06270 */
[----:B------:R-:W-:Y:S01]  /*254c0*/  ULDC UR4, c[0x0][0x424] ;  /* 0x0001090000047ab9 */ /* 0x000fe20000000800 */
[----:B------:R-:W-:Y:S01]  /*254d0*/  LOP3.LUT R16, R16, 0xfffffffb, RZ, 0xc0, !PT ;  /* 0xfffffffb10107812 */ /* 0x000fe200078ec0ff */
[----:B------:R-:W-:Y:S01]  /*254e0*/  USEL UR4, UR4, 0x1, UP0 ;  /* 0x0000000104047887 */ /* 0x000fe20008000000 */
[----:B------:R-:W-:Y:S02]  /*254f0*/  SEL R6, RZ, 0x20, P0 ;  /* 0x00000020ff067807 */ /* 0x000fe40000000000 */
[----:B------:R-:W-:Y:S01]  /*25500*/  LOP3.LUT R3, R32, 0x1f8, RZ, 0xc0, !PT ;  /* 0x000001f820037812 */ /* 0x000fe200078ec0ff */
[----:B------:R-:W-:Y:S01]  /*25510*/  UIMAD UR42, UR4, UR42, URZ ;  /* 0x0000002a042a72a4 */ /* 0x000fe2000f8e023f */
[----:B------:R-:W-:-:S02]  /*25520*/  ISETP.GE.AND P1, PT, R11, UR43, PT ;  /* 0x0000002b0b007c0c */ /* 0x000fc4000bf26270 */
[----:B------:R-:W-:Y:S01]  /*25530*/  LOP3.LUT R3, R3, 0x38, R13, 0x78, !PT ;  /* 0x0000003803037812 */ /* 0x000fe200078e780d */
[----:B------:R-:W-:Y:S01]  /*25540*/  UIADD3 UR4, UR42, 0x3f, URZ ;  /* 0x0000003f2a047890 */ /* 0x000fe2000fffe03f */
[----:B------:R-:W-:Y:S01]  /*25550*/  LOP3.LUT R4, R6, R4, R5, 0xfe, !PT ;  /* 0x0000000406047212 */ /* 0x000fe200078efe05 */
[----:B------:R-:W-:Y:S01]  /*25560*/  UIADD3 UR46, UR42, 0x1, -UR40 ;  /* 0x000000012a2e7890 */ /* 0x000fe2000fffe828 */
[----:B------:R-:W-:Y:S01]  /*25570*/  @P0 LOP3.LUT R16, R16, 0x4, RZ, 0xfc, !PT ;  /* 0x0000000410100812 */ /* 0x000fe200078efcff */
[----:B------:R-:W-:Y:S01]  /*25580*/  UIADD3 UR40, UR42, -UR40, URZ ;  /* 0x800000282a287290 */ /* 0x000fe2000fffe03f */
[----:B------:R-:W-:Y:S02]  /*25590*/  ISETP.GE.AND P0, PT, R9, UR5, PT ;  /* 0x0000000509007c0c */ /* 0x000fe4000bf06270 */
[----:B------:R-:W-:Y:S02]  /*255a0*/  LOP3.LUT R16, R16, 0xffff7fff, RZ, 0xc0, !PT ;  /* 0xffff7fff10107812 */ /* 0x000fe400078ec0ff */
[----:B------:R-:W-:-:S02]  /*255b0*/  SEL R9, RZ, 0x10, P0 ;  /* 0x00000010ff097807 */ /* 0x000fc40000000000 */
[----:B------:R-:W-:Y:S02]  /*255c0*/  LOP3.LUT R32, R3, 0x200, R32, 0xf8, !PT ;  /* 0x0000020003207812 */ /* 0x000fe400078ef820 */
[----:B------:R-:W-:Y:S02]  /*255d0*/  SHF.R.U32.HI R3, RZ, 0x3, R12 ;  /* 0x00000003ff037819 */ /* 0x000fe4000001160c */
[----:B------:R-:W-:-:S03]  /*255e0*/  LOP3.LUT R4, R4, R7, RZ, 0xfc, !PT ;  /* 0x0000000704047212 */ /* 0x000fc600078efcff */
[----:B------:R-:W-:Y:S02]  /*255f0*/  @P0 LOP3.LUT R16, R16, 0x8000, RZ, 0xfc, !PT ;  /* 0x0000800010100812 */ /* 0x000fe400078efcff */
[----:B------:R-:W-:Y:S01]  /*25600*/  ISETP.GE.AND P0, PT, R10, UR5, PT ;  /* 0x000000050a007c0c */ /* 0x000fe2000bf06270 */
[----:B------:R-:W-:Y:S01]  /*25610*/  UMOV UR5, 0x400 ;  /* 0x0000040000057882 */ /* 0x000fe20000000000 */
[----:B------:R-:W-:Y:S01]  /*25620*/  LOP3.LUT R16, R16, 0xffffbfff, RZ, 0xc0, !PT ;  /* 0xffffbfff10107812 */ /* 0x000fe200078ec0ff */
[----:B-1----:R-:W-:Y:S01]  /*25630*/  ULEA UR5, UR6, UR5, 0x18 ;  /* 0x0000000506057291 */ /* 0x002fe2000f8ec03f */
[----:B------:R-:W-:Y:S02]  /*25640*/  SEL R10, RZ, 0x20, P0 ;  /* 0x00000020ff0a7807 */ /* 0x000fe40000000000 */
[----:B------:R-:W-:Y:S02]  /*25650*/  LOP3.LUT R33, R4, R33, RZ, 0xfc, !PT ;  /* 0x0000002104217212 */ /* 0x000fe400078efcff */
[----:B------:R-:W-:Y:S01]  /*25660*/  LOP3.LUT R9, R10, R8, R9, 0xfe, !PT ;  /* 0x000000080a097212 */ /* 0x000fe200078efe09 */
[----:B------:R-:W-:Y:S01]  /*25670*/  IMAD.U32 R17, RZ, RZ, UR5 ;  /* 0x00000005ff117e24 */ /* 0x000fe2000f8e00ff */
[----:B------:R-:W-:Y:S01]  /*25680*/  USHF.R.S32.HI UR5, URZ, 0x1f, UR4 ;  /* 0x0000001f3f057899 */ /* 0x000fe20008011404 */
[----:B------:R-:W-:-:S02]  /*25690*/  LOP3.LUT R29, R4, 0x40, RZ, 0xc0, !PT ;  /* 0x00000040041d7812 */ /* 0x000fc400078ec0ff */
[----:B------:R-:W-:Y:S01]  /*256a0*/  LOP3.LUT R9, R9, R2, RZ, 0xfc, !PT ;  /* 0x0000000209097212 */ /* 0x000fe200078efcff */
[----:B------:R-:W-:Y:S01]  /*256b0*/  IMAD.SHL.U32 R2, R13, 0x10, RZ ;  /* 0x000000100d027824 */ /* 0x000fe200078e00ff */
[----:B------:R-:W-:Y:S01]  /*256c0*/  @P0 LOP3.LUT R16, R16, 0x4000, RZ, 0xfc, !PT ;  /* 0x0000400010100812 */ /* 0x000fe200078efcff */
[----:B------:R-:W-:Y:S01]  /*256d0*/  ULEA.HI UR5, UR5, UR4, URZ, 0x6 ;  /* 0x0000000405057291 */ /* 0x000fe2000f8f303f */
[C---:B------:R-:W-:Y:S01]  /*256e0*/  LOP3.LUT R0, R9.reuse, 0x80, R0, 0xc8, !PT ;  /* 0x0000008009007812 */ /* 0x040fe200078ec800 */
[----:B------:R-:W-:Y:S01]  /*256f0*/  IMAD R22, R32, 0x2, R17 ;  /* 0x0000000220167824 */ /* 0x000fe200078e0211 */
[----:B------:R-:W-:Y:S01]  /*25700*/  LOP3.LUT R9, R9, 0x40, RZ, 0xc0, !PT ;  /* 0x0000004009097812 */ /* 0x000fe200078ec0ff */
[----:B------:R-:W-:Y:S01]  /*25710*/  USHF.R.S32.HI UR39, URZ, 0x6, UR5 ;  /* 0x000000063f277899 */ /* 0x000fe20008011405 */
[----:B------:R-:W-:Y:S02]  /*25720*/  LOP3.LUT R2, R3, 0x70, R2, 0xf8, !PT ;  /* 0x0000007003027812 */ /* 0x000fe400078ef802 */
[----:B------:R-:W-:-:S02]  /*25730*/  SHF.R.U32.HI R2, RZ, 0x2, R9 ;  /* 0x00000002ff027819 */ /* 0x000fc40000011609 */
[----:B------:R-:W-:Y:S02]  /*25740*/  SHF.R.U32.HI R0, RZ, 0x3, R0 ;  /* 0x00000003ff007819 */ /* 0x000fe40000011600 */
[----:B------:R-:W-:Y:S01]  /*25750*/  ISETP.GE.AND P0, PT, R11, UR7, PT ;  /* 0x000000070b007c0c */ /* 0x000fe2000bf06270 */
[----:B------:R2:W-:Y:S01]  /*25760*/  STL [R1+0x424], R2 ;  /* 0x0004240201007387 */ /* 0x0005e20000100800 */
[----:B------:R-:W-:Y:S02]  /*25770*/  LOP3.LUT R16, R16, 0xffefffff, RZ, 0xc0, !PT ;  /* 0xffefffff10107812 */ /* 0x000fe400078ec0ff */
[----:B------:R-:W-:Y:S01]  /*25780*/  LOP3.LUT R28, R33, 0x80, RZ, 0xc0, !PT ;  /* 0x00000080211c7812 */ /* 0x000fe200078ec0ff */
[----:B------:R2:W-:Y:S01]  /*25790*/  STL [R1+0x420], R0 ;  /* 0x0004200001007387 */ /* 0x0005e20000100800 */
[----:B------:R-:W-:Y:S02]  /*257a0*/  LOP3.LUT R16, R16, 0xfffffffd, RZ, 0xc0, !PT ;  /* 0xfffffffd10107812 */ /* 0x000fe400078ec0ff */
[----:B------:R-:W-:-:S02]  /*257b0*/  SHF.R.U32.HI R29, RZ, 0x2, R29 ;  /* 0x00000002ff1d7819 */ /* 0x000fc4000001161d */
[----:B------:R-:W-:Y:S02]  /*257c0*/  @P1 LOP3.LUT R16, R16, 0x2, RZ, 0xfc, !PT ;  /* 0x0000000210101812 */ /* 0x000fe400078efcff */
[----:B------:R-:W-:Y:S02]  /*257d0*/  SHF.R.U32.HI R28, RZ, 0x3, R28 ;  /* 0x00000003ff1c7819 */ /* 0x000fe4000001161c */
[----:B------:R-:W-:-:S07]  /*257e0*/  @P0 LOP3.LUT R16, R16, 0x100000, RZ, 0xfc, !PT ;  /* 0x0010000010100812 */ /* 0x000fce00078efcff */
.L_x_5325:
        /* <DEDUP_REMOVED lines=13> */
[----:B-12345:R-:W-:Y:S05]  /*258c0*/  @P0 BRA `(.L_x_5267) ;  /* 0x0000000000200947 */ /* 0x03efea0003800000 */
        /* <DEDUP_REMOVED lines=8> */
.L_x_5267:
[----:B------:R-:W-:Y:S01]  /*25950*/  ULDC UR8, c[0x0][0xd54] ;  /* 0x0003550000087ab9 */ /* 0x000fe20000000800 */
[----:B------:R-:W-:Y:S01]  /*25960*/  UMOV UR6, UR7 ;  /* 0x0000000700067c82 */ /* 0x000fe20008000000 */
[----:B------:R-:W-:-:S11]  /*25970*/  UISETP.NE.AND UP0, UPT, UR8, 0x1, UPT ;  /* 0x000000010800788c */ /* 0x000fd6000bf05270 */
[----:B------:R-:W-:Y:S02]  /*25980*/  @UP0 ULDC.64 UR10, c[0x0][0xd58] ;  /* 0x00035600000a0ab9 */ /* 0x000fe40000000a00 */
[----:B------:R-:W-:-:S04]  /*25990*/  UIMAD.WIDE.U32 UR4, UR7, UR10, URZ ;  /* 0x0000000a070472a5 */ /* 0x000fc8000f8e003f */
[----:B------:R-:W-:-:S04]  /*259a0*/  @UP0 USHF.R.U32.HI UR6, URZ, UR11, UR5 ;  /* 0x0000000b3f060299 */ /* 0x000fc80008011605 */
[----:B------:R-:W-:-:S12]  /*259b0*/  UIMAD UR4, UR6, UR8, URZ ;  /* 0x00000008060472a4 */ /* 0x000fd8000f8e023f */
.L_x_5268:
        /* <DEDUP_REMOVED lines=20> */
[----:B--2---:R-:W-:Y:S01]  /*25b00*/  IMAD.U32 R2, RZ, RZ, UR4 ;  /* 0x00000004ff027e24 */ /* 0x004fe2000f8e00ff */
        /* <DEDUP_REMOVED lines=15> */
[----:B------:R-:W-:Y:S02]  /*25c00*/  PLOP3.LUT P0, PT, PT, PT, UP0, 0x40, 0x0 ;  /* 0x000000000000781c */ /* 0x000fe40003f0e808 */
[----:B------:R-:W-:-:S11]  /*25c10*/  IMAD.U32 R0, RZ, RZ, UR4 ;  /* 0x00000004ff007e24 */ /* 0x000fd6000f8e00ff */
        /* <DEDUP_REMOVED lines=11> */
.L_x_5270:
[----:B------:R-:W-:-:S11]  /*25cd0*/  UISETP.NE.AND UP1, UPT, UR5, 0x1, UPT ;  /* 0x000000010500788c */ /* 0x000fd6000bf25270 */
[----:B------:R-:W-:Y:S02]  /*25ce0*/  @UP1 ULDC.64 UR8, c[0x0][0xae0] ;  /* 0x0002b80000081ab9 */ /* 0x000fe40000000a00 */
[----:B------:R-:W-:-:S04]  /*25cf0*/  UIMAD.WIDE.U32 UR6, UR4, UR8, URZ ;  /* 0x00000008040672a5 */ /* 0x000fc8000f8e003f */
[----:B------:R-:W-:-:S12]  /*25d00*/  @UP1 USHF.R.U32.HI UR4, URZ, UR9, UR7 ;  /* 0x000000093f041299 */ /* 0x000fd80008011607 */
.L_x_5271:
[----:B------:R-:W-:-:S06]  /*25d10*/  UIMAD UR4, UR4, UR5, UR5 ;  /* 0x00000005040472a4 */ /* 0x000fcc000f8e0205 */
[----:B------:R-:W-:-:S07]  /*25d20*/  VIMNMX R0, R0, UR4, PT ;  /* 0x0000000400007c48 */ /* 0x000fce000bfe0100 */
.L_x_5269:
[----:B------:R-:W-:Y:S01]  /*25d30*/  VIADD R0, R0, 0x3f ;  /* 0x0000003f00007836 */ /* 0x000fe20000000000 */
[----:B------:R-:W-:Y:S01]  /*25d40*/  UISETP.NE.AND UP1, UPT, UR49, URZ, UPT ;  /* 0x0000003f3100728c */ /* 0x000fe2000bf25270 */
[----:B------:R-:W-:Y:S01]  /*25d50*/  PLOP3.LUT P0, PT, PT, PT, UP0, 0x40, 0x0 ;  /* 0x000000000000781c */ /* 0x000fe20003f0e808 */
[----:B------:R-:W-:Y:S02]  /*25d60*/  UMOV UR4, UR43 ;  /* 0x0000002b00047c82 */ /* 0x000fe40008000000 */
[----:B------:R-:W-:-:S04]  /*25d70*/  SHF.R.S32.HI R3, RZ, 0x1f, R0 ;  /* 0x0000001fff037819 */ /* 0x000fc80000011400 */
[----:B------:R-:W-:-:S03]  /*25d80*/  LEA.HI R3, R3, R0, RZ, 0x6 ;  /* 0x0000000003037211 */ /* 0x000fc600078f30ff */
[----:B------:R-:W-:Y:S01]  /*25d90*/  @UP1 ULDC UR6, c[0x0][0x44c] ;  /* 0x0001130000061ab9 */ /* 0x000fe20000000800 */
[----:B------:R-:W-:Y:S01]  /*25da0*/  SHF.R.S32.HI R3, RZ, 0x6, R3 ;  /* 0x00000006ff037819 */ /* 0x000fe20000011403 */
[----:B------:R-:W-:Y:S01]  /*25db0*/  UIMAD.WIDE.U32 UR6, UR43, UR6, URZ ;  /* 0x000000062b0672a5 */ /* 0x000fe2000f8e003f */
[----:B------:R-:W-:Y:S02]  /*25dc0*/  @UP1 ULDC UR8, c[0x0][0x450] ;  /* 0x0001140000081ab9 */ /* 0x000fe40000000800 */
[----:B------:R-:W-:Y:S01]  /*25dd0*/  VIMNMX R24, R3, UR39, PT ;  /* 0x0000002703187c48 */ /* 0x000fe2000bfe0100 */
[----:B------:R-:W-:-:S03]  /*25de0*/  @UP1 USHF.R.U32.HI UR4, URZ, UR8, UR7 ;  /* 0x000000083f041299 */ /* 0x000fc60008011607 */
[----:B------:R-:W-:Y:S01]  /*25df0*/  ULDC UR8, c[0x0][0xad4] ;  /* 0x0002b50000087ab9 */ /* 0x000fe20000000800 */
[----:B------:R0:W-:Y:S01]  /*25e00*/  STL [R1+0x428], R24 ;  /* 0x0004281801007387 */ /* 0x0001e20000100800 */
[----:B------:R-:W-:-:S04]  /*25e10*/  UIADD3 UR4, UR40, UR4, URZ ;  /* 0x0000000428047290 */ /* 0x000fc8000fffe03f */
        /* <DEDUP_REMOVED lines=12> */
.L_x_5273:
[----:B------:R-:W-:-:S11]  /*25ee0*/  UISETP.NE.AND UP0, UPT, UR5, 0x1, UPT ;  /* 0x000000010500788c */ /* 0x000fd6000bf05270 */
[----:B------:R-:W-:Y:S02]  /*25ef0*/  @UP0 ULDC.64 UR10, c[0x0][0xae0] ;  /* 0x0002b800000a0ab9 */ /* 0x000fe40000000a00 */
[----:B------:R-:W-:-:S04]  /*25f00*/  UIMAD.WIDE.U32 UR6, UR4, UR10, URZ ;  /* 0x0000000a040672a5 */ /* 0x000fc8000f8e003f */
[----:B------:R-:W-:-:S12]  /*25f10*/  @UP0 USHF.R.U32.HI UR4, URZ, UR11, UR7 ;  /* 0x0000000b3f040299 */ /* 0x000fd80008011607 */
.L_x_5274:
[----:B------:R-:W-:-:S04]  /*25f20*/  UIMAD UR4, UR4, UR5, URZ ;  /* 0x00000005040472a4 */ /* 0x000fc8000f8e023f */
[----:B------:R-:W-:-:S04]  /*25f30*/  UISETP.LT.AND UP0, UPT, UR8, UR4, UPT ;  /* 0x000000040800728c */ /* 0x000fc8000bf01270 */
[----:B------:R-:W-:-:S12]  /*25f40*/  USEL UR8, UR8, UR4, !UP0 ;  /* 0x0000000408087287 */ /* 0x000fd8000c000000 */
.L_x_5272:
[----:B------:R-:W-:Y:S01]  /*25f50*/  USHF.R.S32.HI UR4, URZ, 0x1f, UR8 ;  /* 0x0000001f3f047899 */ /* 0x000fe20008011408 */
[----:B------:R-:W-:Y:S03]  /*25f60*/  BSSY B7, `(.L_x_5275) ;  /* 0x00003b3000077945 */ /* 0x000fe60003800000 */
[----:B------:R-:W-:-:S04]  /*25f70*/  ULEA.HI UR4, UR4, UR8, URZ, 0x6 ;  /* 0x0000000804047291 */ /* 0x000fc8000f8f303f */
[----:B------:R-:W-:-:S04]  /*25f80*/  USHF.R.S32.HI UR4, URZ, 0x6, UR4 ;  /* 0x000000063f047899 */ /* 0x000fc80008011404 */
[----:B------:R-:W-:-:S04]  /*25f90*/  UISETP.LT.AND UP0, UPT, URZ, UR4, UPT ;  /* 0x000000043f00728c */ /* 0x000fc8000bf01270 */
[----:B------:R-:W-:-:S06]  /*25fa0*/  USEL UR44, URZ, UR4, !UP0 ;  /* 0x000000043f2c7287 */ /* 0x000fcc000c000000 */
[----:B------:R-:W-:-:S13]  /*25fb0*/  ISETP.GT.AND P0, PT, R24, UR44, PT ;  /* 0x0000002c18007c0c */ /* 0x000fda000bf04270 */
        /* <DEDUP_REMOVED lines=18> */
.L_x_5276:
        /* <DEDUP_REMOVED lines=19> */
[----:B01---5:R-:W-:Y:S05]  /*26210*/  CALL.ABS.NOINC R2 ;  /* 0x0000000002007343 */ /* 0x023fea0003c00000 */
.L_x_5279:
[----:B------:R-:W-:Y:S05]  /*26220*/  BSYNC B6 ;  /* 0x0000000000067941 */ /* 0x000fea0003800000 */
.L_x_5278:
        /* <DEDUP_REMOVED lines=19> */
[----:B0-2--5:R-:W-:Y:S05]  /*26360*/  CALL.ABS.NOINC R2 ;  /* 0x0000000002007343 */ /* 0x025fea0003c00000 */
.L_x_5282:
        /* <DEDUP_REMOVED lines=15> */
.L_x_5281:
[----:B------:R-:W-:Y:S05]  /*26460*/  BSYNC B6 ;  /* 0x0000000000067941 */ /* 0x000fea0003800000 */
.L_x_5280:
[----:B------:R-:W-:Y:S01]  /*26470*/  ULDC.64 UR4, c[0x0][0xaf0] ;  /* 0x0002bc0000047ab9 */ /* 0x000fe20000000a00 */
[----:B------:R-:W-:Y:S01]  /*26480*/  IMAD.U32 R26, RZ, RZ, UR38 ;  /* 0x00000026ff1a7e24 */ /* 0x000fe2000f8e00ff */
[----:B------:R-:W-:Y:S01]  /*26490*/  UISETP.NE.U32.AND UP0, UPT, UR4, URZ, UPT ;  /* 0x0000003f0400728c */ /* 0x000fe2000bf05070 */
[----:B------:R-:W1:Y:S03]  /*264a0*/  LDC R10, c[0x0][0x430] ;  /* 0x00010c00ff0a7b82 */ /* 0x000e660000000800 */
        /* <DEDUP_REMOVED lines=9> */
[----:B------:R-:W-:Y:S01]  /*26540*/  IMAD.U32 R19, RZ, RZ, UR4 ;  /* 0x00000004ff137e24 */ /* 0x000fe2000f8e00ff */
[----:B------:R-:W-:Y:S01]  /*26550*/  LEA R25, R24, 0xffffffc0, 0x6 ;  /* 0xffffffc018197811 */ /* 0x000fe200078e30ff */
[----:B------:R-:W-:Y:S06]  /*26560*/  BRA.DIV UR5, `(.L_x_5283) ;  /* 0x0000003e05407947 */ /* 0x000fec000b800000 */
.L_x_5342:
[----:B------:R-:W3:Y:S01]  /*26570*/  S2R R0, SR_TID.X ;  /* 0x0000000000007919 */ /* 0x000ee20000002100 */
[----:B-1----:R-:W-:Y:S01]  /*26580*/  ISETP.NE.AND P1, PT, R10, 0x1, PT ;  /* 0x000000010a00780c */ /* 0x002fe20003f25270 */
[----:B------:R-:W-:Y:S01]  /*26590*/  IMAD.MOV.U32 R35, RZ, RZ, RZ ;  /* 0x000000ffff237224 */ /* 0x000fe200078e00ff */
[----:B-----5:R-:W-:Y:S01]  /*265a0*/  SHF.R.S32.HI R30, RZ, 0x1f, R26 ;  /* 0x0000001fff1e7819 */ /* 0x020fe2000001141a */
[----:B--2---:R-:W1:Y:S01]  /*265b0*/  S2R R2, SR_TID.X ;  /* 0x0000000000027919 */ /* 0x004e620000002100 */
[----:B------:R-:W-:-:S09]  /*265c0*/  LOP3.LUT R16, R16, 0xffffdfff, RZ, 0xc0, !PT ;  /* 0xffffdfff10107812 */ /* 0x000fd200078ec0ff */
[----:B------:R-:W2:Y:S01]  /*265d0*/  @P1 LDC R4, c[0x0][0x434] ;  /* 0x00010d00ff041b82 */ /* 0x000ea20000000800 */
[----:B------:R-:W-:-:S07]  /*265e0*/  @P1 LOP3.LUT R16, R16, 0x2000, RZ, 0xfc, !PT ;  /* 0x0000200010101812 */ /* 0x000fce00078efcff */
[----:B------:R-:W4:Y:S01]  /*265f0*/  @P1 LDC R5, c[0x0][0x438] ;  /* 0x00010e00ff051b82 */ /* 0x000f220000000800 */
[----:B---3--:R-:W-:Y:S01]  /*26600*/  LOP3.LUT R0, R0, 0x7f, RZ, 0xc0, !PT ;  /* 0x0000007f00007812 */ /* 0x008fe200078ec0ff */
[----:B-1----:R-:W-:-:S03]  /*26610*/  IMAD.SHL.U32 R8, R2, 0x10, RZ ;  /* 0x0000001002087824 */ /* 0x002fc600078e00ff */
[----:B------:R-:W-:-:S04]  /*26620*/  SHF.R.U32.HI R0, RZ, 0x3, R0 ;  /* 0x00000003ff007819 */ /* 0x000fc80000011600 */
[----:B------:R-:W-:-:S05]  /*26630*/  LOP3.LUT R8, R0, 0x70, R8, 0xf8, !PT ;  /* 0x0000007000087812 */ /* 0x000fca00078ef808 */
[----:B------:R-:W-:-:S04]  /*26640*/  IMAD.IADD R0, R8, 0x1, R25 ;  /* 0x0000000108007824 */ /* 0x000fc800078e0219 */
[C---:B------:R-:W-:Y:S01]  /*26650*/  IMAD.IADD R37, R0.reuse, 0x1, R31 ;  /* 0x0000000100257824 */ /* 0x040fe200078e021f */
[----:B------:R-:W-:-:S03]  /*26660*/  ISETP.GE.AND P0, PT, R0, UR42, PT ;  /* 0x0000002a00007c0c */ /* 0x000fc6000bf06270 */
[----:B--2---:R-:W-:Y:S01]  /*26670*/  @P1 IMAD.HI.U32 R4, R37, R4, RZ ;  /* 0x0000000425041227 */ /* 0x004fe200078e00ff */
[----:B------:R-:W-:-:S03]  /*26680*/  ISETP.GT.U32.OR P0, PT, R8, 0x3f, P0 ;  /* 0x0000003f0800780c */ /* 0x000fc60000704470 */
[----:B------:R-:W-:Y:S01]  /*26690*/  IMAD.MOV.U32 R0, RZ, RZ, R37 ;  /* 0x000000ffff007224 */ /* 0x000fe200078e0025 */
[----:B----4-:R-:W-:-:S09]  /*266a0*/  @P1 SHF.R.U32.HI R0, RZ, R5, R4 ;  /* 0x00000005ff001219 */ /* 0x010fd20000011604 */
[----:B------:R-:W1:Y:S01]  /*266b0*/  @!P0 LDC.64 R2, c[0x0][0x428] ;  /* 0x00010a00ff028b82 */ /* 0x000e620000000a00 */
[----:B------:R-:W-:-:S07]  /*266c0*/  @!P0 SHF.R.S32.HI R7, RZ, 0x1f, R0 ;  /* 0x0000001fff078819 */ /* 0x000fce0000011400 */
[----:B------:R-:W2:Y:S01]  /*266d0*/  @!P0 LDC.64 R4, c[0x0][0x418] ;  /* 0x00010600ff048b82 */ /* 0x000ea20000000a00 */
[----:B-1----:R-:W-:-:S04]  /*266e0*/  @!P0 IMAD R6, R30, R2, RZ ;  /* 0x000000021e068224 */ /* 0x002fc800078e02ff */
[C---:B------:R-:W-:Y:S02]  /*266f0*/  @!P0 IMAD R9, R26.reuse, R3, R6 ;  /* 0x000000031a098224 */ /* 0x040fe400078e0206 */
[--C-:B------:R-:W-:Y:S02]  /*26700*/  @!P0 IMAD.MOV.U32 R6, RZ, RZ, R0.reuse ;  /* 0x000000ffff068224 */ /* 0x100fe400078e0000 */
[----:B------:R-:W-:Y:S02]  /*26710*/  IMAD.MOV R0, RZ, RZ, -R0 ;  /* 0x000000ffff007224 */ /* 0x000fe400078e0a00 */
[----:B------:R-:W-:-:S04]  /*26720*/  @!P0 IMAD.WIDE.U32 R2, R26, R2, R6 ;  /* 0x000000021a028225 */ /* 0x000fc800078e0006 */
[----:B------:R-:W-:Y:S01]  /*26730*/  IMAD R37, R10, R0, R37 ;  /* 0x000000000a257224 */ /* 0x000fe200078e0225 */
[C---:B--2---:R-:W-:Y:S01]  /*26740*/  @!P0 LEA R4, P1, R2.reuse, R4, 0x2 ;  /* 0x0000000402048211 */ /* 0x044fe200078210ff */
[----:B------:R-:W-:Y:S02]  /*26750*/  IMAD R0, RZ, RZ, -UR38 ;  /* 0x80000026ff007e24 */ /* 0x000fe4000f8e02ff */
[----:B------:R-:W-:Y:S02]  /*26760*/  @!P0 IMAD.IADD R3, R3, 0x1, R9 ;  /* 0x0000000103038824 */ /* 0x000fe400078e0209 */
[----:B------:R-:W-:Y:S02]  /*26770*/  IMAD R19, R19, R0, UR45 ;  /* 0x0000002d13137e24 */ /* 0x000fe4000f8e0200 */
[----:B------:R-:W-:Y:S01]  /*26780*/  IMAD.U32 R0, RZ, RZ, UR47 ;  /* 0x0000002fff007e24 */ /* 0x000fe2000f8e00ff */
[----:B------:R-:W-:-:S04]  /*26790*/  @!P0 LEA.HI.X R5, R2, R5, R3, 0x2, P1 ;  /* 0x0000000502058211 */ /* 0x000fc800008f1403 */
[----:B------:R-:W-:Y:S01]  /*267a0*/  ISETP.NE.AND P2, PT, R0, 0x3, PT ;  /* 0x000000030000780c */ /* 0x000fe20003f45270 */
[----:B------:R1:W5:Y:S01]  /*267b0*/  @!P0 LDG.E R35, desc[UR36][R4.64] ;  /* 0x0000002404238981 */ /* 0x000362000c1e1900 */
[----:B------:R-:W-:Y:S02]  /*267c0*/  ISETP.GT.U32.AND P0, PT, R8, 0x3f, PT ;  /* 0x0000003f0800780c */ /* 0x000fe40003f04070 */
[----:B------:R-:W-:Y:S02]  /*267d0*/  LOP3.LUT R16, R16, 0xfffff7ff, RZ, 0xc0, !PT ;  /* 0xfffff7ff10107812 */ /* 0x000fe400078ec0ff */
[----:B0-----:R-:W-:-:S07]  /*267e0*/  SHF.R.S32.HI R24, RZ, 0x1f, R19 ;  /* 0x0000001fff187819 */ /* 0x001fce0000011413 */
[----:B------:R-:W-:-:S04]  /*267f0*/  @P2 LOP3.LUT R16, R16, 0x800, RZ, 0xfc, !PT ;  /* 0x0000080010102812 */ /* 0x000fc800078efcff */
[----:B------:R-:W-:-:S04]  /*26800*/  LOP3.LUT R16, R16, 0xfffffffe, RZ, 0xc0, !PT ;  /* 0xfffffffe10107812 */ /* 0x000fc800078ec0ff */
[----:B------:R-:W-:Y:S01]  /*26810*/  @P0 LOP3.LUT R16, R16, 0x1, RZ, 0xfc, !PT ;  /* 0x0000000110100812 */ /* 0x000fe200078efcff */
[----:B-1----:R-:W-:Y:S06]  /*26820*/  @!P2 BRA `(.L_x_5284) ;  /* 0x000000000004a947 */ /* 0x002fec0003800000 */
[----:B------:R-:W-:Y:S01]  /*26830*/  BPT.TRAP 0x1 ;  /* 0x000000040000795c */ /* 0x000fe20000300000 */
.L_x_5284:
[----:B------:R-:W-:Y:S01]  /*26840*/  IMAD R27, R18, 0x8, R17 ;  /* 0x00000008121b7824 */ /* 0x000fe200078e0211 */
[----:B------:R-:W-:Y:S01]  /*26850*/  SHF.L.U32 R0, R23, 0x1f, RZ ;  /* 0x0000001f17007819 */ /* 0x000fe200000006ff */
[----:B------:R-:W-:Y:S03]  /*26860*/  BSSY B0, `(.L_x_5285) ;  /* 0x0000003000007945 */ /* 0x000fe60003800000 */
[----:B------:R-:W0:Y:S02]  /*26870*/  SYNCS.PHASECHK.TRANS64.TRYWAIT P0, [R27+URZ+0x38840], R0 ;  /* 0x038840001b0075a7 */ /* 0x000e24000800017f */
[----:B0-----:R-:W-:Y:S05]  /*26880*/  @!P0 BRA `(.L_x_5286) ;  /* 0x0000003800a48947 */ /* 0x001fea0003800000 */
.L_x_5343:
[----:B------:R-:W-:Y:S05]  /*26890*/  BSYNC B0 ;  /* 0x0000000000007941 */ /* 0x000fea0003800000 */
.L_x_5285:
[----:B0-----:R-:W-:Y:S01]  /*268a0*/  SHF.R.S32.HI R0, RZ, 0x1f, R37 ;  /* 0x0000001fff007819 */ /* 0x001fe20000011425 */
[----:B------:R-:W-:Y:S01]  /*268b0*/  ULDC.64 UR4, c[0x0][0x300] ;  /* 0x0000c00000047ab9 */ /* 0x000fe20000000a00 */
[----:B-----5:R-:W-:Y:S01]  /*268c0*/  SHF.R.S32.HI R4, RZ, 0x1f, R35 ;  /* 0x0000001fff047819 */ /* 0x020fe20000011423 */
[----:B------:R-:W-:Y:S01]  /*268d0*/  IMAD.WIDE.U32 R2, R37, UR4, RZ ;  /* 0x0000000425027c25 */ /* 0x000fe2000f8e00ff */
[----:B------:R-:W0:Y:S01]  /*268e0*/  S2R R6, SR_TID.X ;  /* 0x0000000000067919 */ /* 0x000e220000002100 */
[----:B------:R-:W-:Y:S01]  /*268f0*/  LOP3.LUT P2, RZ, R16, 0x2, RZ, 0xc0, !PT ;  /* 0x0000000210ff7812 */ /* 0x000fe2000784c0ff */
[----:B------:R1:W-:Y:S04]  /*26900*/  STL [R1+0x438], R0 ;  /* 0x0004380001007387 */ /* 0x0003e80000100800 */
[----:B------:R2:W-:Y:S01]  /*26910*/  STL [R1+0x43c], R4 ;  /* 0x00043c0401007387 */ /* 0x0005e20000100800 */
[----:B-1----:R-:W-:-:S04]  /*26920*/  IMAD R0, R0, UR4, RZ ;  /* 0x0000000400007c24 */ /* 0x002fc8000f8e02ff */
[----:B------:R-:W-:Y:S01]  /*26930*/  IMAD R5, R37, UR5, R0 ;  /* 0x0000000525057c24 */ /* 0x000fe2000f8e0200 */
[----:B------:R-:W-:Y:S02]  /*26940*/  ULDC.64 UR4, c[0x0][0x310] ;  /* 0x0000c40000047ab9 */ /* 0x000fe40000000a00 */
[----:B------:R-:W-:Y:S02]  /*26950*/  IMAD R0, R4, UR4, RZ ;  /* 0x0000000404007c24 */ /* 0x000fe4000f8e02ff */
[----:B--2---:R-:W1:Y:S01]  /*26960*/  S2R R4, SR_TID.X ;  /* 0x0000000000047919 */ /* 0x004e620000002100 */
        /* <DEDUP_REMOVED lines=9> */
[----:B0-----:R-:W-:Y:S01]  /*26a00*/  IMAD.SHL.U32 R8, R6, 0x8, RZ ;  /* 0x0000000806087824 */ /* 0x001fe200078e00ff */
[----:B------:R-:W-:Y:S01]  /*26a10*/  LEA R0, P0, R2, UR4, 0x1 ;  /* 0x0000000402007c11 */ /* 0x000fe2000f8008ff */
[----:B------:R-:W-:Y:S01]  /*26a20*/  IMAD.IADD R5, R3, 0x1, R5 ;  /* 0x0000000103057824 */ /* 0x000fe200078e0205 */
[----:B------:R-:W-:Y:S02]  /*26a30*/  UMOV UR4, 0xffffffff ;  /* 0xffffffff00047882 */ /* 0x000fe40000000000 */
[----:B------:R-:W-:Y:S02]  /*26a40*/  LOP3.LUT R8, R8, 0x38, RZ, 0xc0, !PT ;  /* 0x0000003808087812 */ /* 0x000fe400078ec0ff */
[----:B------:R-:W-:Y:S02]  /*26a50*/  LEA.HI.X R5, R2, UR5, R5, 0x1, P0 ;  /* 0x0000000502057c11 */ /* 0x000fe400080f0c05 */
[----:B-1----:R-:W-:-:S04]  /*26a60*/  LOP3.LUT R4, R4, 0x7f, RZ, 0xc0, !PT ;  /* 0x0000007f04047812 */ /* 0x002fc800078ec0ff */
[----:B------:R-:W-:-:S04]  /*26a70*/  SHF.R.U32.HI R4, RZ, 0x3, R4 ;  /* 0x00000003ff047819 */ /* 0x000fc80000011604 */
[----:B------:R-:W-:Y:S01]  /*26a80*/  IADD3 R25, -R4, UR42, -R25 ;  /* 0x0000002a04197c10 */ /* 0x000fe2000fffe919 */
[----:B------:R-:W-:-:S03]  /*26a90*/  IMAD R4, R18, 0x1000, R32 ;  /* 0x0000100012047824 */ /* 0x000fc600078e0220 */
[----:B------:R-:W-:Y:S01]  /*26aa0*/  ISETP.GE.AND P0, PT, R25, 0x1, PT ;  /* 0x000000011900780c */ /* 0x000fe20003f06270 */
[----:B------:R-:W-:-:S12]  /*26ab0*/  BRA.DIV UR4, `(.L_x_5287) ;  /* 0x0000003a042c7947 */ /* 0x000fd8000b800000 */
[----:B------:R-:W0:Y:S01]  /*26ac0*/  SHFL.IDX PT, R14, R0, RZ, 0x181f ;  /* 0x00181fff000e7589 */ /* 0x000e2200000e0000 */
[----:B------:R-:W-:-:S03]  /*26ad0*/  @P0 IMAD R7, R4, 0x2, R17 ;  /* 0x0000000204070824 */ /* 0x000fc600078e0211 */
[----:B------:R-:W1:Y:S01]  /*26ae0*/  SHFL.IDX PT, R2, R5, RZ, 0x181f ;  /* 0x00181fff05027589 */ /* 0x000e6200000e0000 */
[----:B0-----:R-:W-:-:S03]  /*26af0*/  @P0 LEA R6, P1, R8, R14, 0x1 ;  /* 0x0000000e08060211 */ /* 0x001fc600078208ff */
[----:B------:R-:W0:Y:S02]  /*26b00*/  SHFL.IDX PT, R14, R0, 0x1, 0x181f ;  /* 0x00381f00000e7f89 */ /* 0x000e2400000e0000 */
[----:B-1----:R-:W-:Y:S02]  /*26b10*/  @P0 IMAD.X R3, RZ, RZ, R2, P1 ;  /* 0x000000ffff030224 */ /* 0x002fe400008e0602 */
[----:B------:R-:W-:-:S05]  /*26b20*/  @P0 IMAD.MOV.U32 R2, RZ, RZ, R6 ;  /* 0x000000ffff020224 */ /* 0x000fca00078e0006 */
[----:B------:R1:W-:Y:S01]  /*26b30*/  @P0 LDGSTS.E.BYPASS.LTC128B.128 [R7+0x22400], desc[UR36][R2.64], !P2 ;  /* 0x2240000002070fae */ /* 0x0003e2000d101d64 */
[----:B------:R-:W-:-:S03]  /*26b40*/  ISETP.GE.AND P0, PT, R25, 0x11, PT ;  /* 0x000000111900780c */ /* 0x000fc60003f06270 */
[----:B-1----:R-:W1:Y:S10]  /*26b50*/  SHFL.IDX PT, R2, R5, 0x1, 0x181f ;  /* 0x00381f0005027f89 */ /* 0x002e7400000e0000 */
[----:B0-----:R-:W-:Y:S01]  /*26b60*/  @P0 LEA R6, P1, R8, R14, 0x1 ;  /* 0x0000000e08060211 */ /* 0x001fe200078208ff */
[----:B------:R-:W-:Y:S01]  /*26b70*/  @P0 IMAD R9, R4, 0x2, R17 ;  /* 0x0000000204090824 */ /* 0x000fe200078e0211 */
[----:B------:R-:W0:Y:S03]  /*26b80*/  SHFL.IDX PT, R14, R0, 0x2, 0x181f ;  /* 0x00581f00000e7f89 */ /* 0x000e2600000e0000 */
[----:B-1----:R-:W-:-:S02]  /*26b90*/  @P0 IMAD.X R3, RZ, RZ, R2, P1 ;  /* 0x000000ffff030224 */ /* 0x002fc400008e0602 */
[----:B------:R-:W-:-:S05]  /*26ba0*/  @P0 IMAD.MOV.U32 R2, RZ, RZ, R6 ;  /* 0x000000ffff020224 */ /* 0x000fca00078e0006 */
[----:B------:R1:W-:Y:S01]  /*26bb0*/  @P0 LDGSTS.E.BYPASS.LTC128B.128 [R9+0x22c00], desc[UR36][R2.64], !P2 ;  /* 0x22c0000002090fae */ /* 0x0003e2000d101d64 */
[----:B------:R-:W-:-:S03]  /*26bc0*/  ISETP.GE.AND P0, PT, R25, 0x21, PT ;  /* 0x000000211900780c */ /* 0x000fc60003f06270 */
[----:B-1----:R-:W1:Y:S10]  /*26bd0*/  SHFL.IDX PT, R2, R5, 0x2, 0x181f ;  /* 0x00581f0005027f89 */ /* 0x002e7400000e0000 */
[----:B0-----:R-:W-:Y:S01]  /*26be0*/  @P0 LEA R6, P1, R8, R14, 0x1 ;  /* 0x0000000e08060211 */ /* 0x001fe200078208ff */
[----:B------:R-:W-:Y:S01]  /*26bf0*/  @P0 IMAD R7, R4, 0x2, R17 ;  /* 0x0000000204070824 */ /* 0x000fe200078e0211 */
[----:B------:R-:W0:Y:S04]  /*26c00*/  SHFL.IDX PT, R5, R5, 0x3, 0x181f ;  /* 0x00781f0005057f89 */ /* 0x000e2800000e0000 */
[----:B------:R2:W3:Y:S01]  /*26c10*/  SHFL.IDX PT, R14, R0, 0x3, 0x181f ;  /* 0x00781f00000e7f89 */ /* 0x0004e200000e0000 */
[----:B-1----:R-:W-:-:S02]  /*26c20*/  @P0 IMAD.X R3, RZ, RZ, R2, P1 ;  /* 0x000000ffff030224 */ /* 0x002fc400008e0602 */
[----:B------:R-:W-:-:S05]  /*26c30*/  @P0 IMAD.MOV.U32 R2, RZ, RZ, R6 ;  /* 0x000000ffff020224 */ /* 0x000fca00078e0006 */
[----:B0-----:R2:W-:Y:S02]  /*26c40*/  @P0 LDGSTS.E.BYPASS.LTC128B.128 [R7+0x23400], desc[UR36][R2.64], !P2 ;  /* 0x2340000002070fae */ /* 0x0015e4000d101d64 */
.L_x_5353:
[----:B------:R-:W-:-:S13]  /*26c50*/  ISETP.GE.AND P0, PT, R25, 0x31, PT ;  /* 0x000000311900780c */ /* 0x000fda0003f06270 */
[----:B--23--:R-:W-:-:S05]  /*26c60*/  @P0 LEA R2, P1, R8, R14, 0x1 ;  /* 0x0000000e08020211 */ /* 0x00cfca00078208ff */
[----:B------:R-:W-:Y:S02]  /*26c70*/  @P0 IMAD.X R3, RZ, RZ, R5, P1 ;  /* 0x000000ffff030224 */ /* 0x000fe400008e0605 */
[----:B------:R-:W-:-:S05]  /*26c80*/  @P0 IMAD R5, R4, 0x2, R17 ;  /* 0x0000000204050824 */ /* 0x000fca00078e0211 */
[----:B------:R-:W-:Y:S01]  /*26c90*/  @!PT LDS RZ, [RZ] ;  /* 0x00000000fffff984 */ /* 0x000fe20000000800 */
[----:B------:R-:W-:Y:S01]  /*26ca0*/  @!PT LDS RZ, [RZ] ;  /* 0x00000000fffff984 */ /* 0x000fe20000000800 */
[----:B------:R-:W-:Y:S01]  /*26cb0*/  @!PT LDS RZ, [RZ] ;  /* 0x00000000fffff984 */ /* 0x000fe20000000800 */
[----:B------:R0:W-:Y:S01]  /*26cc0*/  @P0 LDGSTS.E.BYPASS.LTC128B.128 [R5+0x23c00], desc[UR36][R2.64], !P2 ;  /* 0x23c0000002050fae */ /* 0x0001e2000d101d64 */
[----:B------:R-:W-:Y:S01]  /*26cd0*/  PLOP3.LUT P0, PT, PT, PT, PT, 0x80, 0x0 ;  /* 0x000000000000781c */ /* 0x000fe20003f0f070 */
[----:B------:R-:W-:-:S12]  /*26ce0*/  NOP ;  /* 0x0000000000007918 */ /* 0x000fd80000000000 */
.L_x_5288:
        /* <DEDUP_REMOVED lines=10> */
.L_x_5289:
[----:B------:R1:W-:Y:S02]  /*26d90*/  SYNCS.ARRIVE.TRANS64.A1T0 RZ, [R27+URZ+0x38830], RZ ;  /* 0x038830ff1bff79a7 */ /* 0x0003e4000810003f */
[----:B------:R-:W-:Y:S05]  /*26da0*/  WARPSYNC.ALL ;  /* 0x0000000000007948 */ /* 0x000fea0003800000 */
[----:B------:R-:W-:Y:S01]  /*26db0*/  VIADD R0, R17, 0x20400 ;  /* 0x0002040011007836 */ /* 0x000fe20000000000 */
[----:B------:R-:W-:Y:S01]  /*26dc0*/  BAR.SYNC.DEFER_BLOCKING 0x8, 0x100 ;  /* 0x0204000000007b1d */ /* 0x000fe20000010000 */
[----:B------:R-:W-:-:S03]  /*26dd0*/  USHF.R.S32.HI UR50, URZ, 0x1f, UR38 ;  /* 0x0000001f3f327899 */ /* 0x000fc60008011426 */
[----:B------:R-:W-:Y:S02]  /*26de0*/  LOP3.LUT P0, RZ, R0, 0x3ff, RZ, 0xc0, !PT ;  /* 0x000003ff00ff7812 */ /* 0x000fe4000780c0ff */
[----:B------:R-:W-:Y:S11]  /*26df0*/  BSSY B6, `(.L_x_5290) ;  /* 0x0000012000067945 */ /* 0x000ff60003800000 */
        /* <DEDUP_REMOVED lines=17> */
.L_x_5291:
[----:B------:R-:W-:Y:S05]  /*26f10*/  BSYNC B6 ;  /* 0x0000000000067941 */ /* 0x000fea0003800000 */
.L_x_5290:
[----:B0-----:R-:W0:Y:S01]  /*26f20*/  S2R R2, SR_TID.X ;  /* 0x0000000000027919 */ /* 0x001e220000002100 */
[----:B------:R-:W-:Y:S01]  /*26f30*/  UISETP.NE.AND UP0, UPT, UR49, URZ, UPT ;  /* 0x0000003f3100728c */ /* 0x000fe2000bf05270 */
[----:B------:R-:W-:Y:S01]  /*26f40*/  R2UR UR6, R24 ;  /* 0x00000000180672ca */ /* 0x000fe200000e0000 */
[----:B------:R-:W-:Y:S01]  /*26f50*/  ULDC.64 UR8, c[0x0][0x2d8] ;  /* 0x0000b60000087ab9 */ /* 0x000fe20000000a00 */
[----:B------:R-:W-:Y:S01]  /*26f60*/  R2UR UR7, R19 ;  /* 0x00000000130772ca */ /* 0x000fe200000e0000 */
[----:B------:R-:W2:Y:S01]  /*26f70*/  S2R R21, SR_TID.X ;  /* 0x0000000000157919 */ /* 0x000ea20000002100 */
[----:B------:R-:W-:Y:S02]  /*26f80*/  LOP3.LUT P5, RZ, R16, 0x100000, RZ, 0xc0, !PT ;  /* 0x0010000010ff7812 */ /* 0x000fe400078ac0ff */
[----:B------:R-:W-:-:S04]  /*26f90*/  PLOP3.LUT P0, PT, PT, PT, UP0, 0x80, 0x0 ;  /* 0x000000000000781c */ /* 0x000fc80003f0f008 */
[----:B------:R-:W-:-:S03]  /*26fa0*/  @UP0 ULDC UR4, c[0x0][0x44c] ;  /* 0x0001130000040ab9 */ /* 0x000fc60000000800 */
[----:B------:R-:W-:-:S04]  /*26fb0*/  UIMAD UR6, UR6, UR8, URZ ;  /* 0x00000008060672a4 */ /* 0x000fc8000f8e023f */
[----:B------:R-:W-:Y:S01]  /*26fc0*/  UIMAD UR6, UR7, UR9, UR6 ;  /* 0x00000009070672a4 */ /* 0x000fe2000f8e0206 */
[C---:B0-----:R-:W-:Y:S01]  /*26fd0*/  LOP3.LUT R20, R2.reuse, 0x7f, RZ, 0xc0, !PT ;  /* 0x0000007f02147812 */ /* 0x041fe200078ec0ff */
[----:B------:R-:W-:-:S03]  /*26fe0*/  IMAD.SHL.U32 R2, R2, 0x10, RZ ;  /* 0x0000001002027824 */ /* 0x000fc600078e00ff */
[----:B------:R-:W-:Y:S01]  /*26ff0*/  SHF.R.U32.HI R20, RZ, 0x3, R20 ;  /* 0x00000003ff147819 */ /* 0x000fe20000011614 */
[----:B--2---:R-:W-:-:S03]  /*27000*/  IMAD.SHL.U32 R7, R21, 0x8, RZ ;  /* 0x0000000815077824 */ /* 0x004fc600078e00ff */
[----:B------:R-:W-:Y:S02]  /*27010*/  LOP3.LUT R2, R20, 0x70, R2, 0xf8, !PT ;  /* 0x0000007014027812 */ /* 0x000fe400078ef802 */
[----:B------:R-:W-:Y:S02]  /*27020*/  LOP3.LUT R20, R21, 0x7f, RZ, 0xc0, !PT ;  /* 0x0000007f15147812 */ /* 0x000fe400078ec0ff */
[----:B------:R-:W-:Y:S01]  /*27030*/  LOP3.LUT R7, R7, 0x38, RZ, 0xc0, !PT ;  /* 0x0000003807077812 */ /* 0x000fe200078ec0ff */
[----:B------:R-:W-:Y:S01]  /*27040*/  VIADD R34, R2, UR43 ;  /* 0x0000002b02227c36 */ /* 0x000fe20008000000 */
[----:B------:R-:W-:-:S03]  /*27050*/  SHF.R.U32.HI R8, RZ, 0x3, R20 ;  /* 0x00000003ff087819 */ /* 0x000fc60000011614 */
[----:B------:R-:W-:Y:S01]  /*27060*/  @P0 IMAD.HI.U32 R2, R34, UR4, RZ ;  /* 0x0000000422020c27 */ /* 0x000fe2000f8e00ff */
[----:B------:R-:W-:Y:S01]  /*27070*/  PLOP3.LUT P0, PT, PT, PT, UP0, 0x80, 0x0 ;  /* 0x000000000000781c */ /* 0x000fe20003f0f008 */
[----:B------:R-:W-:Y:S02]  /*27080*/  @UP0 ULDC UR4, c[0x0][0x450] ;  /* 0x0001140000040ab9 */ /* 0x000fe40000000800 */
[----:B------:R-:W-:-:S10]  /*27090*/  IMAD.MOV.U32 R0, RZ, RZ, R34 ;  /* 0x000000ffff007224 */ /* 0x000fd400078e0022 */
[----:B------:R-:W-:Y:S02]  /*270a0*/  @P0 SHF.R.U32.HI R0, RZ, UR4, R2 ;  /* 0x00000004ff000c19 */ /* 0x000fe40008011602 */
[----:B------:R-:W-:-:S13]  /*270b0*/  R2UR UR4, R19 ;  /* 0x00000000130472ca */ /* 0x000fda00000e0000 */
[----:B------:R-:W-:-:S03]  /*270c0*/  UIMAD.WIDE.U32 UR4, UR4, UR8, URZ ;  /* 0x00000008040472a5 */ /* 0x000fc6000f8e003f */
[----:B------:R-:W-:Y:S01]  /*270d0*/  ULDC.64 UR8, c[0x0][0x2e0] ;  /* 0x0000b80000087ab9 */ /* 0x000fe20000000a00 */
[----:B------:R-:W-:Y:S02]  /*270e0*/  UIADD3 UR5, UR5, UR6, URZ ;  /* 0x0000000605057290 */ /* 0x000fe4000fffe03f */
[----:B------:R-:W-:Y:S02]  /*270f0*/  UIMAD UR6, UR50, UR8, URZ ;  /* 0x00000008320672a4 */ /* 0x000fe4000f8e023f */
[----:B------:R-:W-:Y:S02]  /*27100*/  UIMAD.WIDE.U32 UR4, UR38, UR8, UR4 ;  /* 0x00000008260472a5 */ /* 0x000fe4000f8e0004 */
[----:B------:R-:W-:-:S04]  /*27110*/  UIMAD UR6, UR38, UR9, UR6 ;  /* 0x00000009260672a4 */ /* 0x000fc8000f8e0206 */
[----:B------:R-:W-:Y:S01]  /*27120*/  IMAD.U32 R4, RZ, RZ, UR4 ;  /* 0x00000004ff047e24 */ /* 0x000fe2000f8e00ff */
[----:B------:R-:W-:Y:S02]  /*27130*/  UIADD3 UR6, UR5, UR6, URZ ;  /* 0x0000000605067290 */ /* 0x000fe4000fffe03f */
[----:B------:R-:W-:Y:S02]  /*27140*/  IMAD.U32 R5, RZ, RZ, UR5 ;  /* 0x00000005ff057e24 */ /* 0x000fe4000f8e00ff */
[----:B------:R-:W-:Y:S01]  /*27150*/  IMAD.MOV.U32 R2, RZ, RZ, R4 ;  /* 0x000000ffff027224 */ /* 0x000fe200078e0004 */
[----:B------:R-:W-:Y:S01]  /*27160*/  SHF.R.S32.HI R4, RZ, 0x1f, R0 ;  /* 0x0000001fff047819 */ /* 0x000fe20000011400 */
[----:B------:R-:W-:Y:S01]  /*27170*/  ULDC.64 UR4, c[0x0][0x2d0] ;  /* 0x0000b40000047ab9 */ /* 0x000fe20000000a00 */
[----:B------:R-:W-:-:S03]  /*27180*/  IMAD.U32 R3, RZ, RZ, UR6 ;  /* 0x00000006ff037e24 */ /* 0x000fc6000f8e00ff */
[----:B------:R-:W-:Y:S02]  /*27190*/  IMAD R5, R4, UR4, RZ ;  /* 0x0000000404057c24 */ /* 0x000fe4000f8e02ff */
[----:B------:R-:W-:Y:S01]  /*271a0*/  IMAD.WIDE.U32 R2, R0, UR4, R2 ;  /* 0x0000000400027c25 */ /* 0x000fe2000f8e0002 */
[----:B------:R-:W-:-:S03]  /*271b0*/  ULDC UR4, c[0x0][0x448] ;  /* 0x0001120000047ab9 */ /* 0x000fc60000000800 */
[----:B------:R-:W-:Y:S02]  /*271c0*/  IMAD R4, R0, UR5, R5 ;  /* 0x0000000500047c24 */ /* 0x000fe4000f8e0205 */
[----:B------:R-:W-:Y:S02]  /*271d0*/  IMAD.MOV R0, RZ, RZ, -R0 ;  /* 0x000000ffff007224 */ /* 0x000fe400078e0a00 */
[----:B------:R-:W-:Y:S02]  /*271e0*/  IMAD.IADD R3, R3, 0x1, R4 ;  /* 0x0000000103037824 */ /* 0x000fe400078e0204 */
[----:B------:R-:W-:Y:S01]  /*271f0*/  IMAD R0, R0, UR4, R34 ;  /* 0x0000000400007c24 */ /* 0x000fe2000f8e0222 */
[----:B------:R-:W-:-:S03]  /*27200*/  ULDC.64 UR4, c[0x0][0x2c8] ;  /* 0x0000b20000047ab9 */ /* 0x000fc60000000a00 */
[----:B------:R-:W-:Y:S01]  /*27210*/  IMAD.WIDE.U32 R2, R0, UR4, R2 ;  /* 0x0000000400027c25 */ /* 0x000fe2000f8e0002 */
[----:B------:R-:W-:-:S05]  /*27220*/  SHF.R.S32.HI R4, RZ, 0x1f, R0 ;  /* 0x0000001fff047819 */ /* 0x000fca0000011400 */
[----:B------:R-:W-:-:S04]  /*27230*/  IMAD R5, R4, UR4, RZ ;  /* 0x0000000404057c24 */ /* 0x000fc8000f8e02ff */
        /* <DEDUP_REMOVED lines=8> */
[----:B------:R-:W-:Y:S01]  /*272c0*/  VIADD R4, R8, UR43 ;  /* 0x0000002b08047c36 */ /* 0x000fe20008000000 */
[----:B------:R-:W-:Y:S02]  /*272d0*/  LOP3.LUT R16, R16, 0xfffffeff, RZ, 0xc0, !PT ;  /* 0xfffffeff10107812 */ /* 0x000fe400078ec0ff */
[----:B------:R-:W2:Y:S02]  /*272e0*/  SHFL.IDX PT, R2, R5, RZ, 0x181f ;  /* 0x00181fff05027589 */ /* 0x000ea400000e0000 */
[----:B------:R-:W-:-:S13]  /*272f0*/  ISETP.GE.AND P1, PT, R4, UR41, PT ;  /* 0x0000002904007c0c */ /* 0x000fda000bf26270 */
[----:B------:R-:W-:-:S04]  /*27300*/  @P1 LOP3.LUT R16, R16, 0x100, RZ, 0xfc, !PT ;  /* 0x0000010010101812 */ /* 0x000fc800078efcff */
[----:B------:R-:W-:Y:S02]  /*27310*/  LOP3.LUT R16, R16, 0xffffff7f, RZ, 0xc0, !PT ;  /* 0xffffff7f10107812 */ /* 0x000fe400078ec0ff */
[----:B0-----:R-:W-:Y:S02]  /*27320*/  @!P1 LEA R6, P0, R7, R14, 0x1 ;  /* 0x0000000e07069211 */ /* 0x001fe400078008ff */
[----:B------:R-:W0:Y:S03]  /*27330*/  SHFL.IDX PT, R14, R0, 0x1, 0x181f ;  /* 0x00381f00000e7f89 */ /* 0x000e2600000e0000 */
[----:B--2---:R-:W-:Y:S02]  /*27340*/  @!P1 IMAD.X R3, RZ, RZ, R2, P0 ;  /* 0x000000ffff039224 */ /* 0x004fe400000e0602 */
[----:B------:R-:W-:Y:S02]  /*27350*/  @!P1 IMAD.MOV.U32 R2, RZ, RZ, R6 ;  /* 0x000000ffff029224 */ /* 0x000fe400078e0006 */
[----:B------:R-:W-:-:S03]  /*27360*/  VIADD R6, R4, 0x10 ;  /* 0x0000001004067836 */ /* 0x000fc60000000000 */
[----:B------:R2:W-:Y:S02]  /*27370*/  @!P1 LDGSTS.E.BYPASS.LTC128B.128 [R22+0x20400], desc[UR36][R2.64], !P5 ;  /* 0x2040000002169fae */ /* 0x0005e4000e901d64 */
[----:B------:R-:W-:Y:S02]  /*27380*/  ISETP.GE.AND P1, PT, R6, UR41, PT ;  /* 0x0000002906007c0c */ /* 0x000fe4000bf26270 */
[----:B--2---:R-:W2:Y:S11]  /*27390*/  SHFL.IDX PT, R2, R5, 0x1, 0x181f ;  /* 0x00381f0005027f89 */ /* 0x004eb600000e0000 */
[----:B0-----:R-:W-:-:S02]  /*273a0*/  @!P1 LEA R6, P0, R7, R14, 0x1 ;  /* 0x0000000e07069211 */ /* 0x001fc400078008ff */
[----:B------:R-:W0:Y:S01]  /*273b0*/  SHFL.IDX PT, R14, R0, 0x2, 0x181f ;  /* 0x00581f00000e7f89 */ /* 0x000e2200000e0000 */
[----:B------:R-:W-:-:S04]  /*273c0*/  @P1 LOP3.LUT R16, R16, 0x80, RZ, 0xfc, !PT ;  /* 0x0000008010101812 */ /* 0x000fc800078efcff */
[----:B------:R-:W-:Y:S01]  /*273d0*/  LOP3.LUT R16, R16, 0xffffffbf, RZ, 0xc0, !PT ;  /* 0xffffffbf10107812 */ /* 0x000fe200078ec0ff */
[----:B--2---:R-:W-:Y:S02]  /*273e0*/  @!P1 IMAD.X R3, RZ, RZ, R2, P0 ;  /* 0x000000ffff039224 */ /* 0x004fe400000e0602 */
[----:B------:R-:W-:Y:S02]  /*273f0*/  @!P1 IMAD.MOV.U32 R2, RZ, RZ, R6 ;  /* 0x000000ffff029224 */ /* 0x000fe400078e0006 */
[----:B------:R-:W-:-:S03]  /*27400*/  VIADD R6, R4, 0x20 ;  /* 0x0000002004067836 */ /* 0x000fc60000000000 */
[----:B------:R2:W-:Y:S02]  /*27410*/  @!P1 LDGSTS.E.BYPASS.LTC128B.128 [R22+0x20c00], desc[UR36][R2.64], !P5 ;  /* 0x20c0000002169fae */ /* 0x0005e4000e901d64 */
[----:B------:R-:W-:Y:S02]  /*27420*/  ISETP.GE.AND P1, PT, R6, UR41, PT ;  /* 0x0000002906007c0c */ /* 0x000fe4000bf26270 */
[----:B--2---:R-:W2:Y:S11]  /*27430*/  SHFL.IDX PT, R2, R5, 0x2, 0x181f ;  /* 0x00581f0005027f89 */ /* 0x004eb600000e0000 */
[----:B0-----:R-:W-:Y:S01]  /*27440*/  @!P1 LEA R6, P0, R7, R14, 0x1 ;  /* 0x0000000e07069211 */ /* 0x001fe200078008ff */
[----:B------:R-:W0:Y:S01]  /*27450*/  SHFL.IDX PT, R5, R5, 0x3, 0x181f ;  /* 0x00781f0005057f89 */ /* 0x000e2200000e0000 */
[----:B------:R-:W-:-:S03]  /*27460*/  @P1 LOP3.LUT R16, R16, 0x40, RZ, 0xfc, !PT ;  /* 0x0000004010101812 */ /* 0x000fc600078efcff */
[----:B------:R3:W4:Y:S01]  /*27470*/  SHFL.IDX PT, R14, R0, 0x3, 0x181f ;  /* 0x00781f00000e7f89 */ /* 0x00072200000e0000 */
[----:B--2---:R-:W-:Y:S02]  /*27480*/  @!P1 IMAD.X R3, RZ, RZ, R2, P0 ;  /* 0x000000ffff039224 */ /* 0x004fe400000e0602 */
[----:B------:R-:W-:-:S05]  /*27490*/  @!P1 IMAD.MOV.U32 R2, RZ, RZ, R6 ;  /* 0x000000ffff029224 */ /* 0x000fca00078e0006 */
[----:B0-----:R3:W-:Y:S02]  /*274a0*/  @!P1 LDGSTS.E.BYPASS.LTC128B.128 [R22+0x21400], desc[UR36][R2.64], !P5 ;  /* 0x2140000002169fae */ /* 0x0017e4000e901d64 */
.L_x_5362:
[----:B------:R-:W-:Y:S01]  /*274b0*/  VIADD R4, R4, 0x30 ;  /* 0x0000003004047836 */ /* 0x000fe20000000000 */
[----:B------:R-:W-:-:S04]  /*274c0*/  LOP3.LUT R16, R16, 0xffffefff, RZ, 0xc0, !PT ;  /* 0xffffefff10107812 */ /* 0x000fc800078ec0ff */
[----:B------:R-:W-:-:S13]  /*274d0*/  ISETP.GE.AND P1, PT, R4, UR41, PT ;  /* 0x0000002904007c0c */ /* 0x000fda000bf26270 */
[----:B---34-:R-:W-:Y:S02]  /*274e0*/  @!P1 LEA R2, P0, R7, R14, 0x1 ;  /* 0x0000000e07029211 */ /* 0x018fe400078008ff */
[----:B------:R-:W-:-:S03]  /*274f0*/  @P1 LOP3.LUT R16, R16, 0x1000, RZ, 0xfc, !PT ;  /* 0x0000100010101812 */ /* 0x000fc600078efcff */
[----:B------:R-:W-:Y:S01]  /*27500*/  @!P1 IMAD.X R3, RZ, RZ, R5, P0 ;  /* 0x000000ffff039224 */ /* 0x000fe200000e0605 */
[----:B------:R-:W-:-:S04]  /*27510*/  PLOP3.LUT P0, PT, PT, PT, PT, 0x80, 0x0 ;  /* 0x000000000000781c */ /* 0x000fc80003f0f070 */
[----:B------:R-:W-:Y:S01]  /*27520*/  @!PT LDS RZ, [RZ] ;  /* 0x00000000fffff984 */ /* 0x000fe20000000800 */
[----:B------:R-:W-:Y:S01]  /*27530*/  @!PT LDS RZ, [RZ] ;  /* 0x00000000fffff984 */ /* 0x000fe20000000800 */
[----:B------:R-:W-:Y:S01]  /*27540*/  @!PT LDS RZ, [RZ] ;  /* 0x00000000fffff984 */ /* 0x000fe20000000800 */
[----:B------:R0:W-:Y:S01]  /*27550*/  @!P1 LDGSTS.E.BYPASS.LTC128B.128 [R22+0x21c00], desc[UR36][R2.64], !P5 ;  /* 0x21c0000002169fae */ /* 0x0001e2000e901d64 */
[----:B------:R-:W-:-:S08]  /*27560*/  NOP ;  /* 0x0000000000007918 */ /* 0x000fd00000000000 */
.L_x_5293:
[----:B------:R-:W-:Y:S02]  /*27570*/  PLOP3.LUT P1, PT, P1, P0, PT, 0xa2, 0x0 ;  /* 0x000000000000781c */ /* 0x000fe40000f21472 */
[----:B------:R-:W-:-:S08]  /*27580*/  @P0 R2UR P1, UR4, R17 ;  /* 0x00000000110402ca */ /* 0x000fd00000020000 */
[----:B------:R-:W-:-:S05]  /*27590*/  @P0 PLOP3.LUT P0, PT, P1, PT, PT, 0x80, 0x0 ;  /* 0x000000000000081c */ /* 0x000fca0000f0f070 */
[----:B------:R-:W-:Y:S01]  /*275a0*/  @!P1 SYNCS.ARRIVE.TRANS64.RED.A0T1 RZ, [UR4+0x38800], RZ ;  /* 0x038800ffffff99a7 */ /* 0x000fe20008200404 */
[----:B------:R-:W-:Y:S07]  /*275b0*/  @!P1 ARRIVES.LDGSTSBAR.64.TRANSCNT [UR4+0x38800] ;  /* 0x03880000ff0099b0 */ /* 0x000fee0008000a84 */
[----:B------:R-:W-:Y:S05]  /*275c0*/  @P0 BRA.U.ANY `(.L_x_5293) ;  /* 0xfffffffd00e80947 */ /* 0x000fea000393ffff */
[----:B------:R-:W-:Y:S01]  /*275d0*/  ULDC.64 UR4, c[0x0][0x3d8] ;  /* 0x0000f60000047ab9 */ /* 0x000fe20000000a00 */
[----:B------:R-:W-:Y:S01]  /*275e0*/  NOP ;  /* 0x0000000000007918 */ /* 0x000fe20000000000 */
[----:B------:R-:W-:Y:S01]  /*275f0*/  IMAD R0, R24, UR4, RZ ;  /* 0x0000000418007c24 */ /* 0x000fe2000f8e02ff */
[----:B------:R2:W-:Y:S01]  /*27600*/  SYNCS.ARRIVE.TRANS64.A1T0 RZ, [R17+URZ+0x38800], RZ ;  /* 0x038800ff11ff79a7 */ /* 0x0005e2000810003f */
[C---:B------:R-:W-:Y:S01]  /*27610*/  IMAD.WIDE.U32 R4, R19.reuse, UR4, RZ ;  /* 0x0000000413047c25 */ /* 0x040fe2000f8e00ff */
[----:B------:R-:W-:Y:S03]  /*27620*/  BSSY B6, `(.L_x_5294) ;  /* 0x0000018000067945 */ /* 0x000fe60003800000 */
[----:B------:R-:W-:Y:S01]  /*27630*/  IMAD R0, R19, UR5, R0 ;  /* 0x0000000513007c24 */ /* 0x000fe2000f8e0200 */
[----:B------:R2:W-:Y:S01]  /*27640*/  STL.64 [R1+0x430], R4 ;  /* 0x0004300401007387 */ /* 0x0005e20000100a00 */
[----:B0-----:R-:W-:-:S02]  /*27650*/  VIADD R2, R17, 0x26400 ;  /* 0x0002640011027836 */ /* 0x001fc40000000000 */
[----:B------:R-:W-:-:S03]  /*27660*/  IMAD.IADD R0, R5, 0x1, R0 ;  /* 0x0000000105007824 */ /* 0x000fc600078e0200 */
[----:B------:R-:W-:Y:S02]  /*27670*/  LOP3.LUT P0, RZ, R2, 0x3ff, RZ, 0xc0, !PT ;  /* 0x000003ff02ff7812 */ /* 0x000fe4000780c0ff */
[----:B------:R2:W-:Y:S11]  /*27680*/  STL [R1+0x444], R0 ;  /* 0x0004440001007387 */ /* 0x0005f60000100800 */
[----:B--2---:R-:W-:Y:S05]  /*27690*/  @!P0 BRA `(.L_x_5295) ;  /* 0x0000000000408947 */ /* 0x004fea0003800000 */
        /* <DEDUP_REMOVED lines=16> */
.L_x_5295:
[----:B------:R-:W-:Y:S05]  /*277a0*/  BSYNC B6 ;  /* 0x0000000000067941 */ /* 0x000fea0003800000 */
.L_x_5294:
[----:B------:R-:W2:Y:S04]  /*277b0*/  LDL.LU.64 R4, [R1+0x430] ;  /* 0x0004300001047983 */ /* 0x000ea80000300a00 */
[----:B------:R-:W3:Y:S01]  /*277c0*/  LDL.LU R20, [R1+0x444] ;  /* 0x0004440001147983 */ /* 0x000ee20000300800 */
[----:B------:R-:W-:Y:S01]  /*277d0*/  UISETP.NE.AND UP0, UPT, UR49, URZ, UPT ;  /* 0x0000003f3100728c */ /* 0x000fe2000bf05270 */
[----:B------:R-:W-:Y:S01]  /*277e0*/  IMAD.MOV.U32 R2, RZ, RZ, R34 ;  /* 0x000000ffff027224 */ /* 0x000fe200078e0022 */
[----:B------:R-:W-:Y:S01]  /*277f0*/  ULDC UR6, c[0x0][0x448] ;  /* 0x0001120000067ab9 */ /* 0x000fe20000000800 */
[----:B------:R0:W5:Y:S01]  /*27800*/  LDL R8, [R1+0x424] ;  /* 0x0004240001087983 */ /* 0x0001620000100800 */
[----:B------:R-:W-:Y:S01]  /*27810*/  ULDC.64 UR8, c[0x0][0x3e0] ;  /* 0x0000f80000087ab9 */ /* 0x000fe20000000a00 */
[----:B------:R-:W-:-:S02]  /*27820*/  LOP3.LUT P2, RZ, R16, 0x20000, RZ, 0xc0, !PT ;  /* 0x0002000010ff7812 */ /* 0x000fc4000784c0ff */
[----:B------:R0:W5:Y:S01]  /*27830*/  LDL R6, [R1+0x420] ;  /* 0x0004200001067983 */ /* 0x0001620000100800 */
[----:B------:R-:W-:Y:S02]  /*27840*/  PLOP3.LUT P0, PT, PT, PT, UP0, 0x80, 0x0 ;  /* 0x000000000000781c */ /* 0x000fe40003f0f008 */
[C---:B------:R-:W-:Y:S01]  /*27850*/  LOP3.LUT P3, RZ, R16.reuse, 0x10000, RZ, 0xc0, !PT ;  /* 0x0001000010ff7812 */ /* 0x040fe2000786c0ff */
[----:B------:R-:W-:Y:S01]  /*27860*/  @UP0 ULDC UR4, c[0x0][0x44c] ;  /* 0x0001130000040ab9 */ /* 0x000fe20000000800 */
[C---:B------:R-:W-:Y:S02]  /*27870*/  LOP3.LUT P4, RZ, R16.reuse, 0x8000, RZ, 0xc0, !PT ;  /* 0x0000800010ff7812 */ /* 0x040fe4000788c0ff */
[----:B------:R-:W-:-:S07]  /*27880*/  LOP3.LUT P5, RZ, R16, 0x4000, RZ, 0xc0, !PT ;  /* 0x0000400010ff7812 */ /* 0x000fce00078ac0ff */
[----:B------:R-:W-:Y:S01]  /*27890*/  @P0 IMAD.HI.U32 R0, R34, UR4, RZ ;  /* 0x0000000422000c27 */ /* 0x000fe2000f8e00ff */
[----:B------:R-:W-:Y:S01]  /*278a0*/  PLOP3.LUT P0, PT, PT, PT, UP0, 0x80, 0x0 ;  /* 0x000000000000781c */ /* 0x000fe20003f0f008 */
[----:B------:R-:W-:-:S12]  /*278b0*/  @UP0 ULDC UR4, c[0x0][0x450] ;  /* 0x0001140000040ab9 */ /* 0x000fd80000000800 */
[----:B------:R-:W-:-:S04]  /*278c0*/  @P0 SHF.R.U32.HI R2, RZ, UR4, R0 ;  /* 0x00000004ff020c19 */ /* 0x000fc80008011600 */
[--C-:B------:R-:W-:Y:S02]  /*278d0*/  SHF.R.S32.HI R0, RZ, 0x1f, R2.reuse ;  /* 0x0000001fff007819 */ /* 0x100fe40000011402 */
[----:B--2---:R-:W-:Y:S02]  /*278e0*/  R2UR UR5, R5 ;  /* 0x00000000050572ca */ /* 0x004fe400000e0000 */
[----:B------:R-:W-:Y:S02]  /*278f0*/  R2UR UR4, R4 ;  /* 0x00000000040472ca */ /* 0x000fe400000e0000 */
[----:B---3--:R-:W-:Y:S01]  /*27900*/  R2UR UR5, R20 ;  /* 0x00000000140572ca */ /* 0x008fe200000e0000 */
[----:B------:R-:W-:Y:S01]  /*27910*/  IMAD.MOV R5, RZ, RZ, -R2 ;  /* 0x000000ffff057224 */ /* 0x000fe200078e0a02 */
[----:B------:R-:W2:Y:S03]  /*27920*/  S2R R20, SR_TID.X ;  /* 0x0000000000147919 */ /* 0x000ea60000002100 */
[----:B------:R-:W-:Y:S01]  /*27930*/  IMAD R5, R5, UR6, R34 ;  /* 0x0000000605057c24 */ /* 0x000fe2000f8e0222 */
[----:B------:R-:W-:-:S04]  /*27940*/  UIMAD UR6, UR50, UR8, URZ ;  /* 0x00000008320672a4 */ /* 0x000fc8000f8e023f */
[----:B------:R-:W-:-:S03]  /*27950*/  UIMAD UR6, UR38, UR9, UR6 ;  /* 0x00000009260672a4 */ /* 0x000fc6000f8e0206 */
[----:B------:R-:W-:-:S03]  /*27960*/  UIMAD.WIDE.U32 UR4, UR38, UR8, UR4 ;  /* 0x00000008260472a5 */ /* 0x000fc6000f8e0004 */
[----:B------:R-:W-:Y:S01]  /*27970*/  ULDC.64 UR8, c[0x0][0x3d0] ;  /* 0x0000f40000087ab9 */ /* 0x000fe20000000a00 */
[----:B------:R-:W-:Y:S01]  /*27980*/  UIADD3 UR5, UR5, UR6, URZ ;  /* 0x0000000605057290 */ /* 0x000fe2000fffe03f */
[----:B------:R-:W-:Y:S02]  /*27990*/  IMAD R7, R0, UR8, RZ ;  /* 0x0000000800077c24 */ /* 0x000fe4000f8e02ff */
[----:B------:R-:W-:Y:S01]  /*279a0*/  IMAD.U32 R3, RZ, RZ, UR8 ;  /* 0x00000008ff037e24 */ /* 0x000fe2000f8e00ff */
[----:B------:R-:W-:Y:S01]  /*279b0*/  SHF.R.S32.HI R0, RZ, 0x1f, R5 ;  /* 0x0000001fff007819 */ /* 0x000fe20000011405 */
        /* <DEDUP_REMOVED lines=11> */
[----:B--2---:R-:W-:-:S03]  /*27a70*/  IMAD.SHL.U32 R9, R20, 0x8, RZ ;  /* 0x0000000814097824 */ /* 0x004fc600078e00ff */
[----:B------:R-:W-:Y:S02]  /*27a80*/  LEA.HI.X R4, R2, UR5, R3, 0x1, P0 ;  /* 0x0000000502047c11 */ /* 0x000fe400080f0c03 */
[----:B------:R-:W-:Y:S01]  /*27a90*/  LOP3.LUT R9, R9, 0x38, RZ, 0xc0, !PT ;  /* 0x0000003809097812 */ /* 0x000fe200078ec0ff */
[----:B0-----:R-:W-:Y:S06]  /*27aa0*/  BRA.DIV UR4, `(.L_x_5296) ;  /* 0x0000003204887947 */ /* 0x001fec000b800000 */
[C---:B------:R-:W-:Y:S01]  /*27ab0*/  LOP3.LUT P1, RZ, R16.reuse, 0x40, RZ, 0xc0, !PT ;  /* 0x0000004010ff7812 */ /* 0x040fe2000782c0ff */
[----:B------:R-:W0:Y:S01]  /*27ac0*/  SHFL.IDX PT, R14, R0, RZ, 0x181f ;  /* 0x00181fff000e7589 */ /* 0x000e2200000e0000 */
[C---:B------:R-:W-:Y:S02]  /*27ad0*/  LOP3.LUT P6, RZ, R16.reuse, 0x40000, RZ, 0xc0, !PT ;  /* 0x0004000010ff7812 */ /* 0x040fe400078cc0ff */
[----:B------:R-:W-:Y:S01]  /*27ae0*/  LOP3.LUT R16, R16, 0xffbfffff, RZ, 0xc0, !PT ;  /* 0xffbfffff10107812 */ /* 0x000fe200078ec0ff */
[----:B------:R-:W2:Y:S04]  /*27af0*/  SHFL.IDX PT, R2, R4, RZ, 0x181f ;  /* 0x00181fff04027589 */ /* 0x000ea800000e0000 */
[----:B------:R-:W-:Y:S04]  /*27b00*/  SHFL.IDX PT, R5, R4, 0x1, 0x181f ;  /* 0x00381f0004057f89 */ /* 0x000fe800000e0000 */
[----:B------:R-:W-:-:S04]  /*27b10*/  @P1 LOP3.LUT R16, R16, 0x400000, RZ, 0xfc, !PT ;  /* 0x0040000010101812 */ /* 0x000fc800078efcff */
[C---:B------:R-:W-:Y:S02]  /*27b20*/  LOP3.LUT P1, RZ, R16.reuse, 0x80, RZ, 0xc0, !PT ;  /* 0x0000008010ff7812 */ /* 0x040fe4000782c0ff */
[----:B------:R-:W-:-:S11]  /*27b30*/  LOP3.LUT R16, R16, 0xff7fffff, RZ, 0xc0, !PT ;  /* 0xff7fffff10107812 */ /* 0x000fd600078ec0ff */
[----:B------:R-:W-:-:S04]  /*27b40*/  @P1 LOP3.LUT R16, R16, 0x800000, RZ, 0xfc, !PT ;  /* 0x0080000010101812 */ /* 0x000fc800078efcff */
[----:B------:R-:W-:-:S13]  /*27b50*/  LOP3.LUT P1, RZ, R16, 0x100, RZ, 0xc0, !PT ;  /* 0x0000010010ff7812 */ /* 0x000fda000782c0ff */
[----:B0-----:R-:W-:-:S05]  /*27b60*/  @!P1 LEA R14, P0, R9, R14, 0x1 ;  /* 0x0000000e090e9211 */ /* 0x001fca00078008ff */
[----:B--2---:R-:W-:Y:S01]  /*27b70*/  @!P1 IMAD.X R3, RZ, RZ, R2, P0 ;  /* 0x000000ffff039224 */ /* 0x004fe200000e0602 */
[----:B------:R-:W-:Y:S01]  /*27b80*/  LOP3.LUT P0, RZ, R16, 0x80000, RZ, 0xc0, !PT ;  /* 0x0008000010ff7812 */ /* 0x000fe2000780c0ff */
[----:B------:R-:W-:Y:S02]  /*27b90*/  @!P1 IMAD.MOV.U32 R2, RZ, RZ, R14 ;  /* 0x000000ffff029224 */ /* 0x000fe400078e000e */
[----:B------:R-:W0:Y:S10]  /*27ba0*/  SHFL.IDX PT, R14, R0, 0x1, 0x181f ;  /* 0x00381f00000e7f89 */ /* 0x000e3400000e0000 */
        /* <DEDUP_REMOVED lines=11> */
[----:B0-----:R-:W-:-:S05]  /*27c60*/  @!P1 LEA R14, P0, R9, R14, 0x1 ;  /* 0x0000000e090e9211 */ /* 0x001fca00078008ff */
[----:B------:R-:W-:Y:S01]  /*27c70*/  @!P1 IMAD.X R5, RZ, RZ, R5, P0 ;  /* 0x000000ffff059224 */ /* 0x000fe200000e0605 */
[----:B------:R-:W-:Y:S01]  /*27c80*/  LOP3.LUT P0, RZ, R16, 0x80000, RZ, 0xc0, !PT ;  /* 0x0008000010ff7812 */ /* 0x000fe2000780c0ff */
[----:B--2---:R-:W-:Y:S02]  /*27c90*/  @!P1 IMAD.MOV.U32 R2, RZ, RZ, R14 ;  /* 0x000000ffff029224 */ /* 0x004fe400078e000e */
[----:B------:R-:W-:Y:S01]  /*27ca0*/  @!P1 IMAD.MOV.U32 R3, RZ, RZ, R5 ;  /* 0x000000ffff039224 */ /* 0x000fe200078e0005 */
[----:B------:R-:W0:Y:S04]  /*27cb0*/  SHFL.IDX PT, R14, R0, 0x2, 0x181f ;  /* 0x00581f00000e7f89 */ /* 0x000e2800000e0000 */
[----:B------:R-:W2:Y:S04]  /*27cc0*/  SHFL.IDX PT, R5, R4, 0x2, 0x181f ;  /* 0x00581f0004057f89 */ /* 0x000ea800000e0000 */
[----:B------:R-:W3:Y:S04]  /*27cd0*/  SHFL.IDX PT, R4, R4, 0x3, 0x181f ;  /* 0x00781f0004047f89 */ /* 0x000ee800000e0000 */
        /* <DEDUP_REMOVED lines=12> */
[----:B--2---:R-:W-:Y:S01]  /*27da0*/  @!P1 IMAD.X R5, RZ, RZ, R5, P0 ;  /* 0x000000ffff059224 */ /* 0x004fe200000e0605 */
[----:B------:R-:W-:Y:S01]  /*27db0*/  LOP3.LUT P0, RZ, R16, 0x80000, RZ, 0xc0, !PT ;  /* 0x0008000010ff7812 */ /* 0x000fe2000780c0ff */
[----:B----4-:R-:W-:Y:S02]  /*27dc0*/  @!P1 IMAD.MOV.U32 R2, RZ, RZ, R14 ;  /* 0x000000ffff029224 */ /* 0x010fe400078e000e */
[----:B------:R-:W-:Y:S01]  /*27dd0*/  @!P1 IMAD.MOV.U32 R3, RZ, RZ, R5 ;  /* 0x000000ffff039224 */ /* 0x000fe200078e0005 */
[----:B------:R2:W4:Y:S09]  /*27de0*/  SHFL.IDX PT, R14, R0, 0x3, 0x181f ;  /* 0x00781f00000e7f89 */ /* 0x00053200000e0000 */
        /* <DEDUP_REMOVED lines=9> */
[----:B---34-:R2:W-:Y:S02]  /*27e80*/  @!P1 LDGSTS.E.BYPASS.LTC128B.128 [R22+0x35400], desc[UR36][R2.64+0x380], P0 ;  /* 0x3540038002169fae */ /* 0x0185e40008101d64 */
.L_x_5372:
[C---:B------:R-:W-:Y:S02]  /*27e90*/  LOP3.LUT P1, RZ, R16.reuse, 0x1000, RZ, 0xc0, !PT ;  /* 0x0000100010ff7812 */ /* 0x040fe4000782c0ff */
[----:B------:R-:W-:-:S11]  /*27ea0*/  LOP3.LUT P6, RZ, R16, 0x40000, RZ, 0xc0, !PT ;  /* 0x0004000010ff7812 */ /* 0x000fd600078cc0ff */
[----:B0-2---:R-:W-:-:S05]  /*27eb0*/  @!P1 LEA R2, P0, R9, R14, 0x1 ;  /* 0x0000000e09029211 */ /* 0x005fca00078008ff */
        /* <DEDUP_REMOVED lines=15> */
[----:B------:R-:W-:Y:S01]  /*27fb0*/  PLOP3.LUT P0, PT, PT, PT, PT, 0x80, 0x0 ;  /* 0x000000000000781c */ /* 0x000fe20003f0f070 */
[----:B------:R-:W-:-:S12]  /*27fc0*/  NOP ;  /* 0x0000000000007918 */ /* 0x000fd80000000000 */
.L_x_5297:
        /* <DEDUP_REMOVED lines=18> */
.L_x_5373:
[----:B------:R-:W-:Y:S05]  /*280f0*/  BSYNC B0 ;  /* 0x0000000000007941 */ /* 0x000fea0003800000 */
.L_x_5298:
[----:B------:R-:W-:-:S13]  /*28100*/  LOP3.LUT P0, RZ, R16, 0x800, RZ, 0xc0, !PT ;  /* 0x0000080010ff7812 */ /* 0x000fda000780c0ff */
[----:B------:R-:W-:Y:S05]  /*28110*/  @!P0 BRA `(.L_x_5300) ;  /* 0x0000000000048947 */ /* 0x000fea0003800000 */
[----:B------:R-:W-:Y:S01]  /*28120*/  BPT.TRAP 0x1 ;  /* 0x000000040000795c */ /* 0x000fe20000300000 */
.L_x_5300:
[----:B0-----:R-:W-:Y:S01]  /*28130*/  SHF.L.U32 R0, R23, 0x1f, RZ ;  /* 0x0000001f17007819 */ /* 0x001fe200000006ff */
[----:B------:R-:W-:Y:S03]  /*28140*/  BSSY B0, `(.L_x_5301) ;  /* 0x0000003000007945 */ /* 0x000fe60003800000 */
[----:B------:R-:W0:Y:S02]  /*28150*/  SYNCS.PHASECHK.TRANS64.TRYWAIT P0, [R27+URZ+0x38860], R0 ;  /* 0x038860001b0075a7 */ /* 0x000e24000800017f */
[----:B0-----:R-:W-:Y:S05]  /*28160*/  @!P0 BRA `(.L_x_5302) ;  /* 0x0000003000c88947 */ /* 0x001fea0003800000 */
.L_x_5374:
[----:B------:R-:W-:Y:S05]  /*28170*/  BSYNC B0 ;  /* 0x0000000000007941 */ /* 0x000fea0003800000 */
.L_x_5301:
[----:B------:R-:W0:Y:S01]  /*28180*/  LDL.LU R2, [R1+0x438] ;  /* 0x0004380001027983 */ /* 0x000e220000300800 */
[----:B------:R-:W-:-:S03]  /*28190*/  ULDC.64 UR4, c[0x0][0x328] ;  /* 0x0000ca0000047ab9 */ /* 0x000fc60000000a00 */
[----:B------:R-:W2:Y:S01]  /*281a0*/  LDL.LU R4, [R1+0x43c] ;  /* 0x00043c0001047983 */ /* 0x000ea20000300800 */
[----:B------:R-:W-:Y:S01]  /*281b0*/  LOP3.LUT R16, R16, 0xffffff7f, RZ, 0xc0, !PT ;  /* 0xffffff7f10107812 */ /* 0x000fe200078ec0ff */
[----:B0-----:R-:W-:Y:S02]  /*281c0*/  IMAD R0, R2, UR4, RZ ;  /* 0x0000000402007c24 */ /* 0x001fe4000f8e02ff */
[----:B------:R-:W-:-:S04]  /*281d0*/  IMAD.WIDE.U32 R2, R37, UR4, RZ ;  /* 0x0000000425027c25 */ /* 0x000fc8000f8e00ff */
[----:B------:R-:W-:Y:S01]  /*281e0*/  IMAD R5, R37, UR5, R0 ;  /* 0x0000000525057c24 */ /* 0x000fe2000f8e0200 */
[----:B------:R-:W-:Y:S02]  /*281f0*/  ULDC.64 UR4, c[0x0][0x338] ;  /* 0x0000ce0000047ab9 */ /* 0x000fe40000000a00 */
[----:B--2---:R-:W-:Y:S01]  /*28200*/  IMAD R0, R4, UR4, RZ ;  /* 0x0000000404007c24 */ /* 0x004fe2000f8e02ff */
[----:B------:R-:W-:Y:S01]  /*28210*/  PRMT R4, R33, 0x8880, RZ ;  /* 0x0000888021047816 */ /* 0x000fe200000000ff */
        /* <DEDUP_REMOVED lines=13> */
[----:B------:R-:W-:Y:S02]  /*282f0*/  LEA.HI.X R7, R2, UR5, R7, 0x1, P0 ;  /* 0x0000000502077c11 */ /* 0x000fe400080f0c07 */
[----:B------:R-:W-:-:S13]  /*28300*/  ISETP.GT.AND P0, PT, R4, -0x1, PT ;  /* 0xffffffff0400780c */ /* 0x000fda0003f04270 */
[----:B------:R-:W-:Y:S01]  /*28310*/  @P0 LOP3.LUT R16, R16, 0x80, RZ, 0xfc, !PT ;  /* 0x0000008010100812 */ /* 0x000fe200078efcff */
[----:B------:R-:W-:Y:S06]  /*28320*/  BRA.DIV UR4, `(.L_x_5303) ;  /* 0x00000032046c7947 */ /* 0x000fec000b800000 */
[----:B------:R-:W0:Y:S01]  /*28330*/  S2R R2, SR_TID.X ;  /* 0x0000000000027919 */ /* 0x000e220000002100 */
[----:B------:R-:W-:Y:S01]  /*28340*/  LOP3.LUT P1, RZ, R33, 0x1, RZ, 0xc0, !PT ;  /* 0x0000000121ff7812 */ /* 0x000fe2000782c0ff */
        /* <DEDUP_REMOVED lines=39> */
[----:B--2---:R-:W-:Y:S01]  /*285c0*/  IMAD.X R3, RZ, RZ, R3, P6 ;  /* 0x000000ffff037224 */ /* 0x004fe200030e0603 */
        /* <DEDUP_REMOVED lines=39> */
.L_x_5384:
        /* <DEDUP_REMOVED lines=25> */
.L_x_5304:
        /* <DEDUP_REMOVED lines=10> */
.L_x_5305:
[----:B0-----:R-:W2:Y:S01]  /*28a70*/  LDL.LU R2, [R1+0x428] ;  /* 0x0004280001027983 */ /* 0x001ea20000300800 */
[----:B------:R0:W-:Y:S01]  /*28a80*/  SYNCS.ARRIVE.TRANS64.A1T0 RZ, [R27+URZ+0x38850], RZ ;  /* 0x038850ff1bff79a7 */ /* 0x0001e2000810003f */
[----:B--2---:R-:W-:-:S05]  /*28a90*/  VIADD R9, R2, 0xfffffffe ;  /* 0xfffffffe02097836 */ /* 0x004fca0000000000 */
[----:B------:R-:W-:-:S13]  /*28aa0*/  ISETP.GE.AND P0, PT, R9, UR44, PT ;  /* 0x0000002c09007c0c */ /* 0x000fda000bf06270 */
[----:B0-----:R-:W-:Y:S05]  /*28ab0*/  @!P0 BRA `(.L_x_5306) ;  /* 0x0000000c00988947 */ /* 0x001fea0003800000 */
[----:B------:R-:W-:Y:S01]  /*28ac0*/  BSSY B0, `(.L_x_5306) ;  /* 0x00000e5000007945 */ /* 0x000fe20003800000 */
.L_x_5319:
[----:B0-----:R-:W0:Y:S01]  /*28ad0*/  S2R R2, SR_TID.X ;  /* 0x0000000000027919 */ /* 0x001e220000002100 */
[----:B--23--:R-:W-:Y:S01]  /*28ae0*/  IMAD R8, R9, 0x40, R31 ;  /* 0x0000004009087824 */ /* 0x00cfe200078e021f */
[----:B------:R-:W-:Y:S01]  /*28af0*/  LOP3.LUT P1, RZ, R16, 0x800, RZ, 0xc0, !PT ;  /* 0x0000080010ff7812 */ /* 0x000fe2000782c0ff */
[----:B------:R-:W-:Y:S01]  /*28b00*/  VIADD R18, R18, 0x1 ;  /* 0x0000000112127836 */ /* 0x000fe20000000000 */
[C---:B0-----:R-:W-:Y:S01]  /*28b10*/  LOP3.LUT R3, R2.reuse, 0x7f, RZ, 0xc0, !PT ;  /* 0x0000007f02037812 */ /* 0x041fe200078ec0ff */
[----:B------:R-:W-:-:S03]  /*28b20*/  IMAD.SHL.U32 R2, R2, 0x10, RZ ;  /* 0x0000001002027824 */ /* 0x000fc600078e00ff */
[----:B------:R-:W-:Y:S02]  /*28b30*/  SHF.R.U32.HI R4, RZ, 0x3, R3 ;  /* 0x00000003ff047819 */ /* 0x000fe40000011603 */
[----:B------:R-:W0:Y:S02]  /*28b40*/  LDC R3, c[0x0][0x430] ;  /* 0x00010c00ff037b82 */ /* 0x000e240000000800 */
[----:B------:R-:W-:-:S04]  /*28b50*/  LOP3.LUT R2, R4, 0x70, R2, 0xf8, !PT ;  /* 0x0000007004027812 */ /* 0x000fc800078ef802 */
[C---:B------:R-:W-:Y:S01]  /*28b60*/  ISETP.GT.U32.AND P2, PT, R2.reuse, 0x3f, PT ;  /* 0x0000003f0200780c */ /* 0x040fe20003f44070 */
[----:B------:R-:W-:-:S04]  /*28b70*/  IMAD.IADD R8, R2, 0x1, R8 ;  /* 0x0000000102087824 */ /* 0x000fc800078e0208 */
[----:B------:R-:W-:-:S08]  /*28b80*/  IMAD.MOV.U32 R10, RZ, RZ, R8 ;  /* 0x000000ffff0a7224 */ /* 0x000fd000078e0008 */
[----:B------:R-:W2:Y:S01]  /*28b90*/  @!P2 LDC.64 R4, c[0x0][0x428] ;  /* 0x00010a00ff04ab82 */ /* 0x000ea20000000a00 */
[----:B0-----:R-:W-:-:S13]  /*28ba0*/  ISETP.NE.AND P0, PT, R3, 0x1, PT ;  /* 0x000000010300780c */ /* 0x001fda0003f05270 */
[----:B------:R-:W0:Y:S08]  /*28bb0*/  @P0 LDC R3, c[0x0][0x434] ;  /* 0x00010d00ff030b82 */ /* 0x000e300000000800 */
[----:B------:R-:W3:Y:S01]  /*28bc0*/  @P0 LDC R7, c[0x0][0x438] ;  /* 0x00010e00ff070b82 */ /* 0x000ee20000000800 */
[----:B0-----:R-:W-:-:S05]  /*28bd0*/  @P0 IMAD.HI.U32 R2, R8, R3, RZ ;  /* 0x0000000308020227 */ /* 0x001fca00078e00ff */
[----:B---3--:R-:W-:Y:S01]  /*28be0*/  @P0 SHF.R.U32.HI R10, RZ, R7, R2 ;  /* 0x00000007ff0a0219 */ /* 0x008fe20000011602 */
[----:B--2---:R-:W-:Y:S01]  /*28bf0*/  @!P2 IMAD R2, R30, R4, RZ ;  /* 0x000000041e02a224 */ /* 0x004fe200078e02ff */
[----:B------:R-:W0:Y:S02]  /*28c00*/  @!P2 LDC.64 R6, c[0x0][0x418] ;  /* 0x00010600ff06ab82 */ /* 0x000e240000000a00 */
[----:B------:R-:W-:Y:S01]  /*28c10*/  @!P2 SHF.R.S32.HI R3, RZ, 0x1f, R10 ;  /* 0x0000001fff03a819 */ /* 0x000fe2000001140a */
[----:B------:R-:W-:Y:S02]  /*28c20*/  @!P2 IMAD R5, R26, R5, R2 ;  /* 0x000000051a05a224 */ /* 0x000fe400078e0202 */
[----:B------:R-:W-:-:S04]  /*28c30*/  @!P2 IMAD.MOV.U32 R2, RZ, RZ, R10 ;  /* 0x000000ffff02a224 */ /* 0x000fc800078e000a */
[----:B------:R-:W-:-:S04]  /*28c40*/  @!P2 IMAD.WIDE.U32 R2, R26, R4, R2 ;  /* 0x000000041a02a225 */ /* 0x000fc800078e0002 */
[----:B------:R-:W-:Y:S02]  /*28c50*/  @!P2 IMAD.IADD R3, R5, 0x1, R3 ;  /* 0x000000010503a824 */ /* 0x000fe400078e0203 */
[----:B------:R-:W-:Y:S01]  /*28c60*/  IMAD.MOV.U32 R4, RZ, RZ, RZ ;  /* 0x000000ffff047224 */ /* 0x000fe200078e00ff */
[----:B0-----:R-:W-:-:S04]  /*28c70*/  @!P2 LEA R6, P0, R2, R6, 0x2 ;  /* 0x000000060206a211 */ /* 0x001fc800078010ff */
[----:B------:R-:W-:Y:S02]  /*28c80*/  @!P2 LEA.HI.X R7, R2, R7, R3, 0x2, P0 ;  /* 0x000000070207a211 */ /* 0x000fe400000f1403 */
[----:B------:R-:W-:-:S03]  /*28c90*/  ISETP.NE.AND P0, PT, R18, 0x2, PT ;  /* 0x000000021200780c */ /* 0x000fc60003f05270 */
[----:B------:R0:W5:Y:S01]  /*28ca0*/  @!P2 LDG.E R4, desc[UR36][R6.64] ;  /* 0x000000240604a981 */ /* 0x000162000c1e1900 */
[----:B------:R-:W-:Y:S01]  /*28cb0*/  SEL R2, RZ, 0x1, P0 ;  /* 0x00000001ff027807 */ /* 0x000fe20000000000 */
[----:B------:R-:W-:Y:S01]  /*28cc0*/  IMAD.MOV R5, RZ, RZ, -R10 ;  /* 0x000000ffff057224 */ /* 0x000fe200078e0a0a */
[----:B------:R-:W-:Y:S05]  /*28cd0*/  YIELD ;  /* 0x0000000000007946 */ /* 0x000fea0003800000 */
[----:B------:R-:W-:Y:S01]  /*28ce0*/  LOP3.LUT R23, R23, R2, RZ, 0x3c, !PT ;  /* 0x0000000217177212 */ /* 0x000fe200078e3cff */
[----:B------:R-:W-:Y:S01]  /*28cf0*/  ULDC UR4, c[0x0][0x430] ;  /* 0x00010c0000047ab9 */ /* 0x000fe20000000800 */
[----:B------:R-:W-:Y:S01]  /*28d00*/  IMAD.MOV.U32 R2, RZ, RZ, R9 ;  /* 0x000000ffff027224 */ /* 0x000fe200078e0009 */
[----:B------:R-:W-:Y:S01]  /*28d10*/  SEL R18, R18, RZ, P0 ;  /* 0x000000ff12127207 */ /* 0x000fe20000000000 */
[----:B------:R-:W-:-:S02]  /*28d20*/  IMAD R5, R5, UR4, R8 ;  /* 0x0000000405057c24 */ /* 0x000fc4000f8e0208 */
[----:B------:R-:W-:Y:S01]  /*28d30*/  VIADD R9, R9, 0xffffffff ;  /* 0xffffffff09097836 */ /* 0x000fe20000000000 */
[----:B------:R-:W-:Y:S01]  /*28d40*/  ISETP.GT.AND P3, PT, R2, UR44, PT ;  /* 0x0000002c02007c0c */ /* 0x000fe2000bf64270 */
[----:B0-----:R-:W-:-:S12]  /*28d50*/  @!P1 BRA `(.L_x_5307) ;  /* 0x0000000000049947 */ /* 0x001fd80003800000 */
[----:B------:R-:W-:Y:S01]  /*28d60*/  BPT.TRAP 0x1 ;  /* 0x000000040000795c */ /* 0x000fe20000300000 */
.L_x_5307:
[----:B------:R-:W-:Y:S01]  /*28d70*/  IMAD R8, R18, 0x8, R17 ;  /* 0x0000000812087824 */ /* 0x000fe200078e0211 */
[----:B------:R-:W-:Y:S01]  /*28d80*/  SHF.L.U32 R20, R23, 0x1f, RZ ;  /* 0x0000001f17147819 */ /* 0x000fe200000006ff */
[----:B------:R-:W-:Y:S01]  /*28d90*/  BSSY B1, `(.L_x_5308) ;  /* 0x0000004000017945 */ /* 0x000fe20003800000 */
[----:B------:R-:W-:Y:S02]  /*28da0*/  SHF.R.S32.HI R7, RZ, 0x1f, R5 ;  /* 0x0000001fff077819 */ /* 0x000fe40000011405 */
[----:B------:R-:W0:Y:S02]  /*28db0*/  SYNCS.PHASECHK.TRANS64.TRYWAIT P0, [R8+URZ+0x38840], R20 ;  /* 0x03884014080075a7 */ /* 0x000e24000800017f */
[----:B0-----:R-:W-:Y:S05]  /*28dc0*/  @!P0 BRA `(.L_x_5309) ;  /* 0x0000002c00cc8947 */ /* 0x001fea0003800000 */
.L_x_5385:
[----:B------:R-:W-:Y:S05]  /*28dd0*/  BSYNC B1 ;  /* 0x0000000000017941 */ /* 0x000fea0003800000 */
.L_x_5308:
[----:B------:R-:W-:Y:S01]  /*28de0*/  ULDC.64 UR4, c[0x0][0x300] ;  /* 0x0000c00000047ab9 */ /* 0x000fe20000000a00 */
[----:B-----5:R-:W-:Y:S01]  /*28df0*/  SHF.R.S32.HI R10, RZ, 0x1f, R4 ;  /* 0x0000001fff0a7819 */ /* 0x020fe20000011404 */
[----:B------:R-:W-:Y:S01]  /*28e00*/  IMAD R2, R7, UR4, RZ ;  /* 0x0000000407027c24 */ /* 0x000fe2000f8e02ff */
[----:B------:R-:W-:-:S03]  /*28e10*/  LOP3.LUT P1, RZ, R16, 0x2, RZ, 0xc0, !PT ;  /* 0x0000000210ff7812 */ /* 0x000fc6000782c0ff */
        /* <DEDUP_REMOVED lines=10> */
[C---:B-1----:R-:W-:Y:S02]  /*28ec0*/  IMAD R27, R19.reuse, UR5, R6 ;  /* 0x00000005131b7c24 */ /* 0x042fe4000f8e0206 */
[----:B------:R-:W-:Y:S01]  /*28ed0*/  IMAD.WIDE.U32 R2, R19, UR4, R2 ;  /* 0x0000000413027c25 */ /* 0x000fe2000f8e0002 */
[----:B------:R-:W-:-:S03]  /*28ee0*/  ULDC.64 UR4, c[0x0][0x2e8] ;  /* 0x0000ba0000047ab9 */ /* 0x000fc60000000a00 */
[----:B------:R-:W-:Y:S01]  /*28ef0*/  IMAD.IADD R27, R27, 0x1, R3 ;  /* 0x000000011b1b7824 */ /* 0x000fe200078e0203 */
[----:B------:R-:W-:Y:S01]  /*28f00*/  LEA R21, P0, R2, UR4, 0x1 ;  /* 0x0000000402157c11 */ /* 0x000fe2000f8008ff */
[----:B------:R-:W-:Y:S01]  /*28f10*/  UMOV UR4, 0xffffffff ;  /* 0xffffffff00047882 */ /* 0x000fe20000000000 */
[----:B------:R-:W-:Y:S02]  /*28f20*/  IMAD R6, R18, 0x1000, R32 ;  /* 0x0000100012067824 */ /* 0x000fe400078e0220 */
[----:B------:R-:W-:Y:S01]  /*28f30*/  LEA.HI.X R27, R2, UR5, R27, 0x1, P0 ;  /* 0x00000005021b7c11 */ /* 0x000fe200080f0c1b */
[----:B------:R-:W-:Y:S08]  /*28f40*/  BRA.DIV UR4, `(.L_x_5310) ;  /* 0x0000002e04807947 */ /* 0x000ff0000b800000 */
[----:B------:R-:W1:Y:S01]  /*28f50*/  SHFL.IDX PT, R14, R21, RZ, 0x181f ;  /* 0x00181fff150e7589 */ /* 0x000e6200000e0000 */
[----:B------:R-:W-:-:S03]  /*28f60*/  IMAD R25, R6, 0x2, R17 ;  /* 0x0000000206197824 */ /* 0x000fc600078e0211 */
[----:B------:R-:W2:Y:S01]  /*28f70*/  SHFL.IDX PT, R3, R27, RZ, 0x181f ;  /* 0x00181fff1b037589 */ /* 0x000ea200000e0000 */
[----:B-1----:R-:W-:-:S03]  /*28f80*/  IADD3 R2, P0, R14, R0, RZ ;  /* 0x000000000e027210 */ /* 0x002fc60007f1e0ff */
[----:B------:R-:W-:Y:S02]  /*28f90*/  SHFL.IDX PT, R14, R21, 0x3, 0x181f ;  /* 0x00781f00150e7f89 */ /* 0x000fe400000e0000 */
[----:B--2---:R-:W-:-:S05]  /*28fa0*/  IMAD.X R3, RZ, RZ, R3, P0 ;  /* 0x000000ffff037224 */ /* 0x004fca00000e0603 */
        /* <DEDUP_REMOVED lines=11> */
[----:B---3--:R1:W-:Y:S03]  /*29060*/  LDGSTS.E.BYPASS.LTC128B.128 [R25+0x23400], desc[UR36][R2.64], !P1 ;  /* 0x2340000002197fae */ /* 0x0083e6000c901d64 */
.L_x_5395:
[----:B-1----:R-:W-:-:S05]  /*29070*/  IADD3 R2, P0, R14, R0, RZ ;  /* 0x000000000e027210 */ /* 0x002fca0007f1e0ff */
[----:B------:R-:W-:Y:S01]  /*29080*/  IMAD.X R3, RZ, RZ, R27, P0 ;  /* 0x000000ffff037224 */ /* 0x000fe200000e061b */
[----:B------:R-:W-:-:S04]  /*29090*/  PLOP3.LUT P0, PT, PT, PT, PT, 0x80, 0x0 ;  /* 0x000000000000781c */ /* 0x000fc80003f0f070 */
[----:B------:R-:W-:Y:S01]  /*290a0*/  @!PT LDS RZ, [RZ] ;  /* 0x00000000fffff984 */ /* 0x000fe20000000800 */
[----:B------:R-:W-:Y:S01]  /*290b0*/  @!PT LDS RZ, [RZ] ;  /* 0x00000000fffff984 */ /* 0x000fe20000000800 */
[----:B------:R-:W-:Y:S01]  /*290c0*/  @!PT LDS RZ, [RZ] ;  /* 0x00000000fffff984 */ /* 0x000fe20000000800 */
[----:B------:R1:W-:Y:S01]  /*290d0*/  LDGSTS.E.BYPASS.LTC128B.128 [R25+0x23c00], desc[UR36][R2.64], !P1 ;  /* 0x23c0000002197fae */ /* 0x0003e2000c901d64 */
[----:B------:R-:W-:-:S08]  /*290e0*/  NOP ;  /* 0x0000000000007918 */ /* 0x000fd00000000000 */
.L_x_5311:
        /* <DEDUP_REMOVED lines=10> */
.L_x_5312:
[----:B------:R2:W-:Y:S01]  /*29190*/  SYNCS.ARRIVE.TRANS64.A1T0 RZ, [R8+URZ+0x38830], RZ ;  /* 0x038830ff08ff79a7 */ /* 0x0005e2000810003f */
[----:B------:R-:W-:Y:S05]  /*291a0*/  @!P2 BRA `(.L_x_5313) ;  /* 0x000000000004a947 */ /* 0x000fea0003800000 */
[----:B------:R-:W-:Y:S01]  /*291b0*/  BPT.TRAP 0x1 ;  /* 0x000000040000795c */ /* 0x000fe20000300000 */
.L_x_5313:
[----:B------:R-:W3:Y:S01]  /*291c0*/  SYNCS.PHASECHK.TRANS64.TRYWAIT P0, [R8+URZ+0x38860], R20 ;  /* 0x03886014080075a7 */ /* 0x000ee2000800017f */
[----:B------:R-:W-:Y:S04]  /*291d0*/  BSSY B1, `(.L_x_5314) ;  /* 0x0000002000017945 */ /* 0x000fe80003800000 */
[----:B---3--:R-:W-:Y:S05]  /*291e0*/  @!P0 BRA `(.L_x_5315) ;  /* 0x0000002c00ec8947 */ /* 0x008fea0003800000 */
.L_x_5396:
[----:B------:R-:W-:Y:S05]  /*291f0*/  BSYNC B1 ;  /* 0x0000000000017941 */ /* 0x000fea0003800000 */
.L_x_5314:
[----:B------:R-:W-:Y:S01]  /*29200*/  ULDC.64 UR4, c[0x0][0x328] ;  /* 0x0000ca0000047ab9 */ /* 0x000fe20000000a00 */
[C---:B------:R-:W-:Y:S01]  /*29210*/  LOP3.LUT P5, RZ, R16.reuse, 0x8, RZ, 0xc0, !PT ;  /* 0x0000000810ff7812 */ /* 0x040fe200078ac0ff */
[----:B-1----:R-:W-:Y:S01]  /*29220*/  IMAD R2, R7, UR4, RZ ;  /* 0x0000000407027c24 */ /* 0x002fe2000f8e02ff */
        /* <DEDUP_REMOVED lines=18> */
[----:B0--3--:R-:W-:Y:S01]  /*29350*/  LEA.HI.X R20, R2, UR5, R3, 0x1, P0 ;  /* 0x0000000502147c11 */ /* 0x009fe200080f0c03 */
[----:B------:R-:W-:Y:S08]  /*29360*/  BRA.DIV UR4, `(.L_x_5316) ;  /* 0x0000002e04a07947 */ /* 0x000ff0000b800000 */
[----:B------:R-:W0:Y:S01]  /*29370*/  SHFL.IDX PT, R14, R10, RZ, 0x181f ;  /* 0x00181fff0a0e7589 */ /* 0x000e2200000e0000 */
[C---:B------:R-:W-:Y:S01]  /*29380*/  LOP3.LUT P1, RZ, R16.reuse, 0x400, RZ, 0xc0, !PT ;  /* 0x0000040010ff7812 */ /* 0x040fe2000782c0ff */
[----:B------:R-:W-:Y:S01]  /*29390*/  IMAD R21, R21, 0x2, R17 ;  /* 0x0000000215157824 */ /* 0x000fe200078e0211 */
[----:B------:R-:W-:Y:S01]  /*293a0*/  LOP3.LUT R16, R16, 0xffbfffff, RZ, 0xc0, !PT ;  /* 0xffbfffff10107812 */ /* 0x000fe200078ec0ff */
[----:B------:R-:W1:Y:S03]  /*293b0*/  SHFL.IDX PT, R3, R20, RZ, 0x181f ;  /* 0x00181fff14037589 */ /* 0x000e6600000e0000 */
[----:B------:R-:W-:Y:S01]  /*293c0*/  @P3 LOP3.LUT R16, R16, 0x400000, RZ, 0xfc, !PT ;  /* 0x0040000010103812 */ /* 0x000fe200078efcff */
[----:B------:R-:W-:Y:S03]  /*293d0*/  SHFL.IDX PT, R2, R10, 0x2, 0x181f ;  /* 0x00581f000a027f89 */ /* 0x000fe600000e0000 */
[----:B------:R-:W-:-:S02]  /*293e0*/  LOP3.LUT P3, RZ, R16, 0x200, RZ, 0xc0, !PT ;  /* 0x0000020010ff7812 */ /* 0x000fc4000786c0ff */
[C---:B------:R-:W-:Y:S02]  /*293f0*/  LOP3.LUT P6, RZ, R16.reuse, 0x20, RZ, 0xc0, !PT ;  /* 0x0000002010ff7812 */ /* 0x040fe400078cc0ff */
[C---:B------:R-:W-:Y:S02]  /*29400*/  LOP3.LUT P2, RZ, R16.reuse, 0x10, RZ, 0xc0, !PT ;  /* 0x0000001010ff7812 */ /* 0x040fe4000784c0ff */
[----:B------:R-:W-:Y:S02]  /*29410*/  LOP3.LUT R16, R16, 0xff7fffff, RZ, 0xc0, !PT ;  /* 0xff7fffff10107812 */ /* 0x000fe400078ec0ff */
[----:B0-----:R-:W-:Y:S02]  /*29420*/  IADD3 R6, P0, R14, R0, RZ ;  /* 0x000000000e067210 */ /* 0x001fe40007f1e0ff */
[----:B------:R-:W0:Y:S03]  /*29430*/  SHFL.IDX PT, R14, R10, 0x1, 0x181f ;  /* 0x00381f000a0e7f89 */ /* 0x000e2600000e0000 */
[----:B------:R-:W-:Y:S01]  /*29440*/  @P3 LOP3.LUT R16, R16, 0x800000, RZ, 0xfc, !PT ;  /* 0x0080000010103812 */ /* 0x000fe200078efcff */
[----:B-1----:R-:W-:-:S02]  /*29450*/  IMAD.X R7, RZ, RZ, R3, P0 ;  /* 0x000000ffff077224 */ /* 0x002fc400000e0603 */
[----:B------:R-:W1:Y:S04]  /*29460*/  SHFL.IDX PT, R3, R20, 0x1, 0x181f ;  /* 0x00381f0014037f89 */ /* 0x000e6800000e0000 */
        /* <DEDUP_REMOVED lines=8> */
[----:B-1----:R-:W-:Y:S01]  /*294f0*/  IMAD.X R5, RZ, RZ, R3, P0 ;  /* 0x000000ffff057224 */ /* 0x002fe200000e0603 */
        /* <DEDUP_REMOVED lines=10> */
[----:B------:R-:W-:-:S04]  /*295a0*/  LOP3.LUT P3, RZ, R16, 0x800000, RZ, 0xc0, !PT ;  /* 0x0080000010ff7812 */ /* 0x000fc8000786c0ff */
        /* <DEDUP_REMOVED lines=12> */
[----:B------:R-:W-:-:S03]  /*29670*/  LOP3.LUT P3, RZ, R16, 0x400000, RZ, 0xc0, !PT ;  /* 0x0040000010ff7812 */ /* 0x000fc6000786c0ff */
[----:B------:R1:W-:Y:S04]  /*29680*/  LDGSTS.E.BYPASS.LTC128B.128 [R21+0x5400], desc[UR36][R2.64+0x100], !P6 ;  /* 0x0540010002157fae */ /* 0x0003e8000f101d64 */
[----:B------:R1:W-:Y:S04]  /*29690*/  LDGSTS.E.BYPASS.LTC128B.128 [R21+0x7400], desc[UR36][R2.64+0x180], !P2 ;  /* 0x0740018002157fae */ /* 0x0003e8000d101d64 */
[----:B------:R1:W-:Y:S04]  /*296a0*/  LDGSTS.E.BYPASS.LTC128B.128 [R21+0x9400], desc[UR36][R2.64+0x200], !P5 ;  /* 0x0940020002157fae */ /* 0x0003e8000e901d64 */
[----:B------:R1:W-:Y:S04]  /*296b0*/  LDGSTS.E.BYPASS.LTC128B.128 [R21+0xb400], desc[UR36][R2.64+0x280], !P4 ;  /* 0x0b40028002157fae */ /* 0x0003e8000e101d64 */
[----:B------:R1:W-:Y:S04]  /*296c0*/  LDGSTS.E.BYPASS.LTC128B.128 [R21+0xd400], desc[UR36][R2.64+0x300], P0 ;  /* 0x0d40030002157fae */ /* 0x0003e80008101d64 */
[----:B---34-:R1:W-:Y:S02]  /*296d0*/  LDGSTS.E.BYPASS.LTC128B.128 [R21+0xf400], desc[UR36][R2.64+0x380], P1 ;  /* 0x0f40038002157fae */ /* 0x0183e40008901d64 */
.L_x_5406:
[----:B-1----:R-:W-:Y:S02]  /*296e0*/  P2R R4, PR, RZ, 0x2 ;  /* 0x00000002ff047803 */ /* 0x002fe40000000000 */
        /* <DEDUP_REMOVED lines=22> */
.L_x_5317:
        /* <DEDUP_REMOVED lines=10> */
.L_x_5318:
[----:B------:R3:W-:Y:S01]  /*298f0*/  SYNCS.ARRIVE.TRANS64.A1T0 RZ, [R8+URZ+0x38850], RZ ;  /* 0x038850ff08ff79a7 */ /* 0x0007e2000810003f */
[----:B------:R-:W-:Y:S05]  /*29900*/  @P3 BRA `(.L_x_5319) ;  /* 0xfffffff000703947 */ /* 0x000fea000383ffff */
[----:B------:R-:W-:Y:S05]  /*29910*/  BSYNC B0 ;  /* 0x0000000000007941 */ /* 0x000fea0003800000 */
.L_x_5306:
[----:B------:R-:W0:Y:S01]  /*29920*/  S2R R0, SR_TID.X ;  /* 0x0000000000007919 */ /* 0x000e220000002100 */
[----:B------:R-:W-:Y:S01]  /*29930*/  VIADD R18, R18, 0x1 ;  /* 0x0000000112127836 */ /* 0x000fe20000000000 */
[----:B------:R-:W-:Y:S04]  /*29940*/  BSSY B0, `(.L_x_5320) ;  /* 0x0000013000007945 */ /* 0x000fe80003800000 */
[----:B------:R-:W-:-:S04]  /*29950*/  ISETP.NE.AND P0, PT, R18, 0x2, PT ;  /* 0x000000021200780c */ /* 0x000fc80003f05270 */
[----:B------:R-:W-:Y:S02]  /*29960*/  SEL R18, R18, RZ, P0 ;  /* 0x000000ff12127207 */ /* 0x000fe40000000000 */
[----:B0-----:R-:W-:Y:S02]  /*29970*/  LOP3.LUT R2, R0, 0x7f, RZ, 0xc0, !PT ;  /* 0x0000007f00027812 */ /* 0x001fe400078ec0ff */
[----:B------:R-:W-:Y:S02]  /*29980*/  SEL R0, RZ, 0x1, P0 ;  /* 0x00000001ff007807 */ /* 0x000fe40000000000 */
[----:B------:R-:W-:-:S13]  /*29990*/  ISETP.NE.AND P1, PT, R2, RZ, PT ;  /* 0x000000ff0200720c */ /* 0x000fda0003f25270 */
[----:B------:R-:W-:Y:S05]  /*299a0*/  @P1 BRA `(.L_x_5321) ;  /* 0x0000000000301947 */ /* 0x000fea0003800000 */
[----:B------:R-:W0:Y:S01]  /*299b0*/  S2R R7, SR_LANEID ;  /* 0x0000000000077919 */ /* 0x000e220000000000 */
[----:B------:R-:W-:Y:S01]  /*299c0*/  VOTEU.ANY UR4, UPT, PT ;  /* 0x0000000000047886 */ /* 0x000fe200038e0100 */
[----:B------:R-:W4:Y:S01]  /*299d0*/  LDC.64 R2, c[0x0][0xd80] ;  /* 0x00036000ff027b82 */ /* 0x000f220000000a00 */
[----:B------:R-:W0:Y:S08]  /*299e0*/  FLO.U32 R4, UR4 ;  /* 0x0000000400047d00 */ /* 0x000e3000080e0000 */
[----:B------:R-:W4:Y:S01]  /*299f0*/  POPC R5, UR4 ;  /* 0x0000000400057d09 */ /* 0x000f220008000000 */
[----:B0-----:R-:W-:-:S13]  /*29a00*/  ISETP.EQ.U32.AND P0, PT, R4, R7, PT ;  /* 0x000000070400720c */ /* 0x001fda0003f02070 */
[----:B----4-:R-:W4:Y:S01]  /*29a10*/  @P0 ATOMG.E.ADD.STRONG.GPU PT, R3, desc[UR36][R2.64], R5 ;  /* 0x00000005020309a8 */ /* 0x010f2200081ee1e4 */
[----:B------:R-:W0:Y:S02]  /*29a20*/  S2R R6, SR_LTMASK ;  /* 0x0000000000067919 */ /* 0x000e240000003900 */
[----:B0-----:R-:W-:-:S04]  /*29a30*/  LOP3.LUT R6, R6, UR4, RZ, 0xc0, !PT ;  /* 0x0000000406067c12 */ /* 0x001fc8000f8ec0ff */
[----:B------:R-:W0:Y:S01]  /*29a40*/  POPC R7, R6 ;  /* 0x0000000600077309 */ /* 0x000e220000000000 */
[----:B----4-:R-:W0:Y:S02]  /*29a50*/  SHFL.IDX PT, R4, R3, R4, 0x1f ;  /* 0x00001f0403047589 */ /* 0x010e2400000e0000 */
[----:B0-----:R-:W-:-:S07]  /*29a60*/  IADD3 R36, R4, UR48, R7 ;  /* 0x0000003004247c10 */ /* 0x001fce000fffe007 */
.L_x_5321:
[----:B------:R-:W-:Y:S05]  /*29a70*/  BSYNC B0 ;  /* 0x0000000000007941 */ /* 0x000fea0003800000 */
.L_x_5320:
[----:B------:R-:W-:-:S07]  /*29a80*/  LOP3.LUT R23, R23, R0, RZ, 0x3c, !PT ;  /* 0x0000000017177212 */ /* 0x000fce00078e3cff */
.L_x_5277:
[----:B------:R-:W-:Y:S05]  /*29a90*/  BSYNC B7 ;  /* 0x0000000000077941 */ /* 0x000fea0003800000 */
.L_x_5275:
        /* <DEDUP_REMOVED lines=8> */
[----:B------:R4:W0:Y:S01]  /*29b20*/  LDS R36, [R17+0x388d0] ;  /* 0x0388d00011247984 */ /* 0x0008220000000800 */
[----:B------:R-:W-:Y:S06]  /*29b30*/  BAR.ARV 0x4, 0x180 ;  /* 0x0106000000007b1d */ /* 0x000fec0000002000 */
[----:B------:R-:W-:Y:S05]  /*29b40*/  BRA `(.L_x_5323) ;  /* 0x00000000002c7947 */ /* 0x000fea0003800000 */
.L_x_5322:
[----:B------:R-:W-:-:S03]  /*29b50*/  UMOV UR4, 0xffffffff ;  /* 0xffffffff00047882 */ /* 0x000fc60000000000 */
[----:B------:R-:W-:Y:S05]  /*29b60*/  BRA.DIV UR4, `(.L_x_5324) ;  /* 0x0000002e04707947 */ /* 0x000fea000b800000 */
[----:B------:R4:W0:Y:S02]  /*29b70*/  SHFL.IDX PT, R14, R36, RZ, 0x1f ;  /* 0x00001fff240e7589 */ /* 0x00082400000e0000 */
.L_x_5409:
[----:B------:R-:W1:Y:S01]  /*29b80*/  @!P1 S2R R3, SR_CgaCtaId ;  /* 0x0000000000039919 */ /* 0x000e620000008800 */
[----:B------:R-:W-:Y:S05]  /*29b90*/  WARPSYNC.ALL ;  /* 0x0000000000007948 */ /* 0x000fea0003800000 */
[----:B------:R-:W-:Y:S01]  /*29ba0*/  BAR.SYNC.DEFER_BLOCKING 0x4, 0x180 ;  /* 0x0106000000007b1d */ /* 0x000fe20000010000 */
[----:B------:R-:W-:-:S04]  /*29bb0*/  @!P1 MOV R0, 0x400 ;  /* 0x0000040000009802 */ /* 0x000fc80000000f00 */
[----:B-1----:R-:W-:-:S05]  /*29bc0*/  @!P1 LEA R17, R3, R0, 0x18 ;  /* 0x0000000003119211 */ /* 0x002fca00078ec0ff */
[----:B------:R0:W-:Y:S02]  /*29bd0*/  @!P1 STS [R17+0x388d0], R36 ;  /* 0x0388d02411009388 */ /* 0x0001e40000000800 */
[----:B0---4-:R-:W-:Y:S01]  /*29be0*/  IMAD.MOV.U32 R36, RZ, RZ, R14 ;  /* 0x000000ffff247224 */ /* 0x011fe200078e000e */
[----:B------:R-:W-:Y:S06]  /*29bf0*/  BAR.ARV 0x5, 0x180 ;  /* 0x0146000000007b1d */ /* 0x000fec0000002000 */
.L_x_5323:
[----:B------:R-:W-:Y:S02]  /*29c00*/  ULDC UR4, c[0x0][0xd38] ;  /* 0x00034e0000047ab9 */ /* 0x000fe40000000800 */
[----:B0-----:R-:W-:-:S13]  /*29c10*/  ISETP.GE.AND P0, PT, R36, UR4, PT ;  /* 0x0000000424007c0c */ /* 0x001fda000bf06270 */
[----:B------:R-:W-:Y:S05]  /*29c20*/  @!P0 BRA `(.L_x_5325) ;  /* 0xffffffb800f08947 */ /* 0x000fea000383ffff */
.L_x_5266:
[----:B------:R-:W2:Y:S01]  /*29c30*/  LDL.LU R0, [R1+0x440] ;  /* 0x0004400001007983 */ /* 0x000ea20000300800 */
[----:B------:R-:W-:Y:S01]  /*29c40*/  BSSY B0, `(.L_x_5326) ;  /* 0x000000b000007945 */ /* 0x000fe20003800000 */
[----:B------:R-:W0:Y:S01]  /*29c50*/  S2R R5, SR_CgaCtaId ;  /* 0x0000000000057919 */ /* 0x000e220000008800 */
[----:B--2---:R-:W-:-:S05]  /*29c60*/  VIADD R0, R0, 0x1 ;  /* 0x0000000100007836 */ /* 0x004fca0000000000 */
        /* <DEDUP_REMOVED lines=8> */
.L_x_5410:
[----:B------:R-:W-:Y:S05]  /*29cf0*/  BSYNC B0 ;  /* 0x0000000000007941 */ /* 0x000fea0003800000 */
.L_x_5326:
[----:B------:R-:W-:-:S03]  /*29d00*/  UMOV UR4, 0xffffffff ;  /* 0xffffffff00047882 */ /* 0x000fc60000000000 */
[----:B------:R-:W-:Y:S05]  /*29d10*/  BRA.DIV UR4, `(.L_x_5328) ;  /* 0x0000002e04407947 */ /* 0x000fea000b800000 */
[----:B0-----:R-:W0:Y:S02]  /*29d20*/  S2R R0, SR_TID.X ;  /* 0x0000000000007919 */ /* 0x001e240000002100 */
[----:B0-----:R-:W-:-:S04]  /*29d30*/  SHF.R.U32.HI R0, RZ, 0x5, R0 ;  /* 0x00000005ff007819 */ /* 0x001fc80000011600 */
[----:B------:R-:W-:-:S05]  /*29d40*/  LOP3.LUT R0, R0, 0x3, RZ, 0xc0, !PT ;  /* 0x0000000300007812 */ /* 0x000fca00078ec0ff */
[----:B------:R0:W2:Y:S02]  /*29d50*/  SHFL.IDX PT, R14, R0, RZ, 0x1f ;  /* 0x00001fff000e7589 */ /* 0x0000a400000e0000 */
.L_x_5413:
[----:B--2---:R-:W-:Y:S01]  /*29d60*/  ISETP.NE.AND P0, PT, R14, RZ, PT ;  /* 0x000000ff0e00720c */ /* 0x004fe20003f05270 */
[----:B------:R-:W-:-:S12]  /*29d70*/  BSSY B0, `(.L_x_5329) ;  /* 0x0000024000007945 */ /* 0x000fd80003800000 */
[----:B------:R-:W-:Y:S05]  /*29d80*/  @P0 BRA `(.L_x_5330) ;  /* 0x0000000000880947 */ /* 0x000fea0003800000 */
[----:B------:R-:W-:-:S03]  /*29d90*/  UMOV UR4, 0xffffffff ;  /* 0xffffffff00047882 */ /* 0x000fc60000000000 */
[----:B------:R-:W-:Y:S05]  /*29da0*/  BRA.DIV UR4, `(.L_x_5331) ;  /* 0x0000002e04507947 */ /* 0x000fea000b800000 */
[----:B------:R-:W-:-:S13]  /*29db0*/  ELECT P6, URZ, PT ;  /* 0x00000000003f782f */ /* 0x000fda00038c0000 */
.L_x_5416:
[----:B------:R-:W-:Y:S05]  /*29dc0*/  @!P6 BRA `(.L_x_5330) ;  /* 0x000000000078e947 */ /* 0x000fea0003800000 */
[----:B------:R-:W-:-:S06]  /*29dd0*/  ULOP3.LUT UR4, UR61, 0x2, URZ, 0xfc, !UPT ;  /* 0x000000023d047892 */ /* 0x000fcc000f8efc3f */
[----:B0-----:R-:W-:-:S05]  /*29de0*/  IMAD.U32 R0, RZ, RZ, UR4 ;  /* 0x00000004ff007e24 */ /* 0x001fca000f8e00ff */
[----:B------:R-:W-:-:S13]  /*29df0*/  ISETP.NE.AND P0, PT, R0, 0x3, PT ;  /* 0x000000030000780c */ /* 0x000fda0003f05270 */
[----:B------:R-:W-:Y:S05]  /*29e00*/  @!P0 BRA `(.L_x_5332) ;  /* 0x0000000000048947 */ /* 0x000fea0003800000 */
[----:B------:R-:W-:Y:S01]  /*29e10*/  BPT.TRAP 0x1 ;  /* 0x000000040000795c */ /* 0x000fe20000300000 */
.L_x_5332:
[C---:B------:R-:W-:Y:S01]  /*29e20*/  IMAD R3, R18.reuse, 0x8, R5 ;  /* 0x0000000812037824 */ /* 0x040fe200078e0205 */
[----:B------:R-:W-:Y:S01]  /*29e30*/  SHF.L.U32 R2, R23, 0x1f, RZ ;  /* 0x0000001f17027819 */ /* 0x000fe200000006ff */
[----:B------:R-:W-:-:S03]  /*29e40*/  VIADD R18, R18, 0x1 ;  /* 0x0000000112127836 */ /* 0x000fc60000000000 */
[----:B------:R-:W0:Y:S02]  /*29e50*/  SYNCS.PHASECHK.TRANS64.TRYWAIT P1, [R3+URZ+0x38840], R2 ;  /* 0x03884002030075a7 */ /* 0x000e24000802017f */
[----:B------:R-:W-:-:S04]  /*29e60*/  ISETP.NE.AND P2, PT, R18, 0x2, PT ;  /* 0x000000021200780c */ /* 0x000fc80003f45270 */
[----:B------:R-:W-:Y:S01]  /*29e70*/  SEL R0, RZ, 0x1, P2 ;  /* 0x00000001ff007807 */ /* 0x000fe20001000000 */
[----:B0-----:R-:W-:Y:S08]  /*29e80*/  @!P1 BRA `(.L_x_5333) ;  /* 0x0000002c00389947 */ /* 0x001ff00003800000 */
.L_x_5417:
[----:B------:R-:W-:Y:S02]  /*29e90*/  SEL R18, R18, RZ, P2 ;  /* 0x000000ff12127207 */ /* 0x000fe40001000000 */
[----:B------:R-:W-:Y:S01]  /*29ea0*/  LOP3.LUT R0, R23, R0, RZ, 0x3c, !PT ;  /* 0x0000000017007212 */ /* 0x000fe200078e3cff */
[----:B------:R-:W-:Y:S06]  /*29eb0*/  @!P0 BRA `(.L_x_5334) ;  /* 0x0000000000048947 */ /* 0x000fec0003800000 */
[----:B------:R-:W-:Y:S01]  /*29ec0*/  BPT.TRAP 0x1 ;  /* 0x000000040000795c */ /* 0x000fe20000300000 */
.L_x_5334:
[----:B------:R-:W-:Y:S01]  /*29ed0*/  IMAD R5, R18, 0x8, R5 ;  /* 0x0000000812057824 */ /* 0x000fe200078e0205 */
[----:B------:R-:W-:-:S04]  /*29ee0*/  SHF.L.U32 R0, R0, 0x1f, RZ ;  /* 0x0000001f00007819 */ /* 0x000fc800000006ff */
[----:B------:R-:W2:Y:S02]  /*29ef0*/  SYNCS.PHASECHK.TRANS64.TRYWAIT P1, [R5+URZ+0x38840], R0 ;  /* 0x03884000050075a7 */ /* 0x000ea4000802017f */
[----:B--2---:R-:W-:Y:S05]  /*29f00*/  @!P1 BRA `(.L_x_5335) ;  /* 0x0000002c002c9947 */ /* 0x004fea0003800000 */
.L_x_5418:
[----:B------:R-:W-:Y:S05]  /*29f10*/  @!P0 BRA `(.L_x_5336) ;  /* 0x0000000000048947 */ /* 0x000fea0003800000 */
[----:B------:R-:W-:Y:S01]  /*29f20*/  BPT.TRAP 0x1 ;  /* 0x000000040000795c */ /* 0x000fe20000300000 */
.L_x_5336:
[----:B------:R-:W0:Y:S02]  /*29f30*/  SYNCS.PHASECHK.TRANS64.TRYWAIT P1, [R3+URZ+0x38860], R2 ;  /* 0x03886002030075a7 */ /* 0x000e24000802017f */
[----:B0-----:R-:W-:Y:S05]  /*29f40*/  @!P1 BRA `(.L_x_5337) ;  /* 0x0000002c00309947 */ /* 0x001fea0003800000 */
.L_x_5419:
[----:B------:R-:W-:Y:S05]  /*29f50*/  @!P0 BRA `(.L_x_5338) ;  /* 0x0000000000048947 */ /* 0x000fea0003800000 */
[----:B------:R-:W-:Y:S01]  /*29f60*/  BPT.TRAP 0x1 ;  /* 0x000000040000795c */ /* 0x000fe20000300000 */
.L_x_5338:
[----:B------:R0:W0:Y:S02]  /*29f70*/  SYNCS.PHASECHK.TRANS64.TRYWAIT P0, [R5+URZ+0x38860], R0 ;  /* 0x03886000050075a7 */ /* 0x000024000800017f */
[----:B0-----:R-:W-:Y:S05]  /*29f80*/  @!P0 NANOSLEEP.SYNCS 0x989680 ;  /* 0x009896800000895d */ /* 0x001fea0003900000 */
[----:B------:R-:W0:Y:S02]  /*29f90*/  @!P0 SYNCS.PHASECHK.TRANS64 P0, [R5+URZ+0x38860], R0 ;  /* 0x03886000050085a7 */ /* 0x000e24000800007f */
[----:B0-----:R-:W-:Y:S05]  /*29fa0*/  @!P0 BRA `(.L_x_5338) ;  /* 0xfffffffc00f08947 */ /* 0x001fea000383ffff */
.L_x_5330:
[----:B------:R-:W-:Y:S05]  /*29fb0*/  BSYNC B0 ;  /* 0x0000000000007941 */ /* 0x000fea0003800000 */
.L_x_5329:
[----:B------:R-:W-:Y:S05]  /*29fc0*/  EXIT ;  /* 0x000000000000794d */ /* 0x000fea0003800000 */
.L_x_5154:
[----:B0-----:R-:W-:-:S04]  /*29fd0*/  IMAD.U32 R3, RZ, RZ, UR44 ;  /* 0x0000002cff037e24 */ /* 0x001fc8000f8e00ff */
[----:B------:R0:W1:Y:S03]  /*29fe0*/  SYNCS.PHASECHK.TRANS64.TRYWAIT P0, [R3+URZ+0x38800], R0 ;  /* 0x03880000030075a7 */ /* 0x000066000800017f */
[----:B-1----:R-:W-:Y:S05]  /*29ff0*/  @!P0 NANOSLEEP.SYNCS 0x989680 ;  /* 0x009896800000895d */ /* 0x002fea0003900000 */
[----:B------:R-:W1:Y:S02]  /*2a000*/  @!P0 SYNCS.PHASECHK.TRANS64 P0, [R3+URZ+0x38800], R0 ;  /* 0x03880000030085a7 */ /* 0x000e64000800007f */
[----:B-1----:R-:W-:Y:S05]  /*2a010*/  @!P0 BRA `(.L_x_5154) ;  /* 0xfffffffc00ec8947 */ /* 0x002fea000383ffff */
[----:B------:R-:W-:Y:S05]  /*2a020*/  BRA `(.L_x_5339) ;  /* 0xfffffe0400c47947 */ /* 0x000fea000383ffff */
.L_x_5161:
[----:B-1----:R1:W2:Y:S02]  /*2a030*/  SYNCS.PHASECHK.TRANS64.TRYWAIT P0, [R20+URZ], R21 ;  /* 0x00000015140075a7 */ /* 0x0022a4000800017f */
[----:B--2---:R-:W-:Y:S05]  /*2a040*/  @!P0 NANOSLEEP.SYNCS 0x989680 ;  /* 0x009896800000895d */ /* 0x004fea0003900000 */
[----:B------:R-:W2:Y:S02]  /*2a050*/  @!P0 SYNCS.PHASECHK.TRANS64 P0, [R20+URZ], R21 ;  /* 0x00000015140085a7 */ /* 0x000ea4000800007f */
[----:B--2---:R-:W-:Y:S05]  /*2a060*/  @!P0 BRA `(.L_x_5161) ;  /* 0xfffffffc00f08947 */ /* 0x004fea000383ffff */
[----:B------:R-:W-:Y:S05]  /*2a070*/  BRA `(.L_x_5160) ;  /* 0xfffffe0800e87947 */ /* 0x000fea000383ffff */
.L_x_5163:
[----:B0-----:R-:W-:-:S04]  /*2a080*/  IMAD.U32 R4, RZ, RZ, UR44 ;  /* 0x0000002cff047e24 */ /* 0x001fc8000f8e00ff */
[----:B------:R0:W1:Y:S03]  /*2a090*/  SYNCS.PHASECHK.TRANS64.TRYWAIT P0, [R4+URZ+0x38810], R3 ;  /* 0x03881003040075a7 */ /* 0x000066000800017f */
[----:B-1----:R-:W-:Y:S05]  /*2a0a0*/  @!P0 NANOSLEEP.SYNCS 0x989680 ;  /* 0x009896800000895d */ /* 0x002fea0003900000 */
[----:B------:R-:W1:Y:S02]  /*2a0b0*/  @!P0 SYNCS.PHASECHK.TRANS64 P0, [R4+URZ+0x38810], R3 ;  /* 0x03881003040085a7 */ /* 0x000e64000800007f */
[----:B-1----:R-:W-:Y:S05]  /*2a0c0*/  @!P0 BRA `(.L_x_5163) ;  /* 0xfffffffc00ec8947 */ /* 0x002fea000383ffff */
[----:B------:R-:W-:Y:S05]  /*2a0d0*/  BRA `(.L_x_5340) ;  /* 0xfffffe0c00bc7947 */ /* 0x000fea000383ffff */
.L_x_5170:
[----:B-1----:R1:W2:Y:S02]  /*2a0e0*/  SYNCS.PHASECHK.TRANS64.TRYWAIT P0, [R12+URZ], R13 ;  /* 0x0000000d0c0075a7 */ /* 0x0022a4000800017f */
[----:B--2---:R-:W-:Y:S05]  /*2a0f0*/  @!P0 NANOSLEEP.SYNCS 0x989680 ;  /* 0x009896800000895d */ /* 0x004fea0003900000 */
[----:B------:R-:W2:Y:S02]  /*2a100*/  @!P0 SYNCS.PHASECHK.TRANS64 P0, [R12+URZ], R13 ;  /* 0x0000000d0c0085a7 */ /* 0x000ea4000800007f */
[----:B--2---:R-:W-:Y:S05]  /*2a110*/  @!P0 BRA `(.L_x_5170) ;  /* 0xfffffffc00f08947 */ /* 0x004fea000383ffff */
[----:B------:R-:W-:Y:S05]  /*2a120*/  BRA `(.L_x_5169) ;  /* 0xfffffe1000007947 */ /* 0x000fea000383ffff */
.L_x_5204:
[----:B-1----:R1:W2:Y:S02]  /*2a130*/  SYNCS.PHASECHK.TRANS64.TRYWAIT P0, [R8+URZ], R9 ;  /* 0x00000009080075a7 */ /* 0x0022a4000800017f */
[----:B--2---:R-:W-:Y:S05]  /*2a140*/  @!P0 NANOSLEEP.SYNCS 0x989680 ;  /* 0x009896800000895d */ /* 0x004fea0003900000 */
[----:B------:R-:W2:Y:S02]  /*2a150*/  @!P0 SYNCS.PHASECHK.TRANS64 P0, [R8+URZ], R9 ;  /* 0x00000009080085a7 */ /* 0x000ea4000800007f */
[----:B--2---:R-:W-:Y:S05]  /*2a160*/  @!P0 BRA `(.L_x_5204) ;  /* 0xfffffffc00f08947 */ /* 0x004fea000383ffff */
[----:B------:R-:W-:Y:S05]  /*2a170*/  BRA `(.L_x_5203) ;  /* 0xfffffe7c00047947 */ /* 0x000fea000383ffff */
.L_x_5211:
[----:B-1----:R1:W2:Y:S02]  /*2a180*/  SYNCS.PHASECHK.TRANS64.TRYWAIT P0, [R14+URZ], R15 ;  /* 0x0000000f0e0075a7 */ /* 0x0022a4000800017f */
[----:B--2---:R-:W-:Y:S05]  /*2a190*/  @!P0 NANOSLEEP.SYNCS 0x989680 ;  /* 0x009896800000895d */ /* 0x004fea0003900000 */
[----:B------:R-:W2:Y:S02]  /*2a1a0*/  @!P0 SYNCS.PHASECHK.TRANS64 P0, [R14+URZ], R15 ;  /* 0x0000000f0e0085a7 */ /* 0x000ea4000800007f */
[----:B--2---:R-:W-:Y:S05]  /*2a1b0*/  @!P0 BRA `(.L_x_5211) ;  /* 0xfffffffc00f08947 */ /* 0x004fea000383ffff */
[----:B------:R-:W-:Y:S05]  /*2a1c0*/  BRA `(.L_x_5210) ;  /* 0xfffffe8000107947 */ /* 0x000fea000383ffff */
.L_x_5228:
[----:B-1----:R1:W2:Y:S02]  /*2a1d0*/  SYNCS.PHASECHK.TRANS64.TRYWAIT P0, [R8+URZ], R9 ;  /* 0x00000009080075a7 */ /* 0x0022a4000800017f */
[----:B--2---:R-:W-:Y:S05]  /*2a1e0*/  @!P0 NANOSLEEP.SYNCS 0x989680 ;  /* 0x009896800000895d */ /* 0x004fea0003900000 */
[----:B------:R-:W2:Y:S02]  /*2a1f0*/  @!P0 SYNCS.PHASECHK.TRANS64 P0, [R8+URZ], R9 ;  /* 0x00000009080085a7 */ /* 0x000ea4000800007f */
[----:B--2---:R-:W-:Y:S05]  /*2a200*/  @!P0 BRA `(.L_x_5228) ;  /* 0xfffffffc00f08947 */ /* 0x004fea000383ffff */
[----:B------:R-:W-:Y:S05]  /*2a210*/  BRA `(.L_x_5227) ;  /* 0xfffffeec003c7947 */ /* 0x000fea000383ffff */
.L_x_5235:
[----:B-1----:R1:W2:Y:S02]  /*2a220*/  SYNCS.PHASECHK.TRANS64.TRYWAIT P0, [R14+URZ], R15 ;  /* 0x0000000f0e0075a7 */ /* 0x0022a4000800017f */
[----:B--2---:R-:W-:Y:S05]  /*2a230*/  @!P0 NANOSLEEP.SYNCS 0x989680 ;  /* 0x009896800000895d */ /* 0x004fea0003900000 */
[----:B------:R-:W2:Y:S02]  /*2a240*/  @!P0 SYNCS.PHASECHK.TRANS64 P0, [R14+URZ], R15 ;  /* 0x0000000f0e0085a7 */ /* 0x000ea4000800007f */
[----:B--2---:R-:W-:Y:S05]  /*2a250*/  @!P0 BRA `(.L_x_5235) ;  /* 0xfffffffc00f08947 */ /* 0x004fea000383ffff */
[----:B------:R-:W-:Y:S05]  /*2a260*/  BRA `(.L_x_5234) ;  /* 0xfffffef000487947 */ /* 0x000fea000383ffff */
.L_x_5283:
[----:B------:R-:W3:Y:S01]  /*2a270*/  S2R R20, SR_TID.X ;  /* 0x0000000000147919 */ /* 0x000ee20000002100 */
[----:B------:R-:W-:Y:S02]  /*2a280*/  IMAD.MOV.U32 R12, RZ, RZ, RZ ;  /* 0x000000ffff0c7224 */ /* 0x000fe400078e00ff */
[----:B------:R-:W-:Y:S02]  /*2a290*/  IMAD.MOV.U32 R11, RZ, RZ, 0x1f ;  /* 0x0000001fff0b7424 */ /* 0x000fe400078e00ff */
[----:B------:R-:W-:Y:S01]  /*2a2a0*/  IMAD.MOV.U32 R15, RZ, RZ, -0x1 ;  /* 0xffffffffff0f7424 */ /* 0x000fe200078e00ff */
[----:B---3--:R-:W-:-:S04]  /*2a2b0*/  SHF.R.U32.HI R20, RZ, 0x5, R20 ;  /* 0x00000005ff147819 */ /* 0x008fc80000011614 */
[----:B------:R-:W-:-:S05]  /*2a2c0*/  LOP3.LUT R20, R20, 0x3, RZ, 0xc0, !PT ;  /* 0x0000000314147812 */ /* 0x000fca00078ec0ff */
[----:B------:R-:W-:-:S07]  /*2a2d0*/  IMAD.MOV.U32 R13, RZ, RZ, R20 ;  /* 0x000000ffff0d7224 */ /* 0x000fce00078e0014 */
[----:B012--5:R-:W-:Y:S05]  /*2a2e0*/  WARPSYNC.COLLECTIVE R15, `(.L_x_5341) ;  /* 0x000000000f087348 */ /* 0x027fea0003c00000 */
[----:B------:R3:W4:Y:S02]  /*2a2f0*/  SHFL.IDX P6, R14, R13, R12, R11 ;  /* 0x0000000c0d0e7389 */ /* 0x00072400000c000b */
[----:B012345:R-:W-:Y:S01]  /*2a300*/  ENDCOLLECTIVE ;  /* 0x000000000000791b */ /* 0x03ffe20003800000 */
.L_x_5341:
[----:B------:R-:W-:Y:S05]  /*2a310*/  BRA `(.L_x_5342) ;  /* 0xffffffc000947947 */ /* 0x000fea000383ffff */
.L_x_5286:
[----:B0-----:R0:W1:Y:S02]  /*2a320*/  SYNCS.PHASECHK.TRANS64.TRYWAIT P0, [R27+URZ+0x38840], R0 ;  /* 0x038840001b0075a7 */ /* 0x001064000800017f */
[----:B-1----:R-:W-:Y:S05]  /*2a330*/  @!P0 NANOSLEEP.SYNCS 0x989680 ;  /* 0x009896800000895d */ /* 0x002fea0003900000 */
[----:B------:R-:W1:Y:S02]  /*2a340*/  @!P0 SYNCS.PHASECHK.TRANS64 P0, [R27+URZ+0x38840], R0 ;  /* 0x038840001b0085a7 */ /* 0x000e64000800007f */
[----:B-1----:R-:W-:Y:S05]  /*2a350*/  @!P0 BRA `(.L_x_5286) ;  /* 0xfffffffc00f08947 */ /* 0x002fea000383ffff */
[----:B------:R-:W-:Y:S05]  /*2a360*/  BRA `(.L_x_5343) ;  /* 0xffffffc400487947 */ /* 0x000fea000383ffff */
.L_x_5287:
        /* <DEDUP_REMOVED lines=8> */
.L_x_5345:
[----:B------:R-:W-:Y:S05]  /*2a3f0*/  BSYNC B0 ;  /* 0x0000000000007941 */ /* 0x000fea0003800000 */
.L_x_5344:
        /* <DEDUP_REMOVED lines=9> */
.L_x_5346:
[----:B------:R-:W-:Y:S02]  /*2a490*/  IMAD.MOV.U32 R13, RZ, RZ, R5 ;  /* 0x000000ffff0d7224 */ /* 0x000fe400078e0005 */
[----:B------:R-:W-:Y:S01]  /*2a4a0*/  IMAD.MOV.U32 R12, RZ, RZ, 0x1 ;  /* 0x00000001ff0c7424 */ /* 0x000fe200078e00ff */
[----:B------:R-:W-:-:S13]  /*2a4b0*/  @P0 LEA R6, P1, R8, R14, 0x1 ;  /* 0x0000000e08060211 */ /* 0x000fda00078208ff */
[----:B------:R-:W-:Y:S05]  /*2a4c0*/  WARPSYNC.COLLECTIVE R15, `(.L_x_5347) ;  /* 0x000000000f087348 */ /* 0x000fea0003c00000 */
[----:B------:R0:W1:Y:S02]  /*2a4d0*/  SHFL.IDX P6, R14, R13, R12, R11 ;  /* 0x0000000c0d0e7389 */ /* 0x00006400000c000b */
[----:B01----:R-:W-:Y:S01]  /*2a4e0*/  ENDCOLLECTIVE ;  /* 0x000000000000791b */ /* 0x003fe20003800000 */
.L_x_5347:
[----:B------:R-:W-:Y:S02]  /*2a4f0*/  @P0 IMAD.X R3, RZ, RZ, R2, P1 ;  /* 0x000000ffff030224 */ /* 0x000fe400008e0602 */
[----:B------:R-:W-:-:S05]  /*2a500*/  @P0 IMAD.MOV.U32 R2, RZ, RZ, R6 ;  /* 0x000000ffff020224 */ /* 0x000fca00078e0006 */
[----:B------:R-:W-:Y:S01]  /*2a510*/  @!PT LDS RZ, [RZ] ;  /* 0x00000000fffff984 */ /* 0x000fe20000000800 */
[----:B------:R-:W-:Y:S01]  /*2a520*/  @!PT LDS RZ, [RZ] ;  /* 0x00000000fffff984 */ /* 0x000fe20000000800 */
[----:B------:R-:W-:Y:S01]  /*2a530*/  @!PT LDS RZ, [RZ] ;  /* 0x00000000fffff984 */ /* 0x000fe20000000800 */
[----:B------:R0:W-:Y:S01]  /*2a540*/  @P0 LDGSTS.E.BYPASS.LTC128B.128 [R7+0x22400], desc[UR36][R2.64], !P2 ;  /* 0x2240000002070fae */ /* 0x0001e2000d101d64 */
[----:B------:R-:W-:Y:S01]  /*2a550*/  ISETP.GE.AND P0, PT, R25, 0x11, PT ;  /* 0x000000111900780c */ /* 0x000fe20003f06270 */
[----:B------:R-:W-:Y:S02]  /*2a560*/  IMAD.MOV.U32 R13, RZ, RZ, R0 ;  /* 0x000000ffff0d7224 */ /* 0x000fe400078e0000 */
[----:B0-----:R-:W-:-:S10]  /*2a570*/  IMAD.MOV.U32 R2, RZ, RZ, R14 ;  /* 0x000000ffff027224 */ /* 0x001fd400078e000e */
[----:B------:R-:W-:Y:S05]  /*2a580*/  WARPSYNC.COLLECTIVE R15, `(.L_x_5348) ;  /* 0x000000000f087348 */ /* 0x000fea0003c00000 */
[----:B------:R0:W1:Y:S02]  /*2a590*/  SHFL.IDX P6, R14, R13, R12, R11 ;  /* 0x0000000c0d0e7389 */ /* 0x00006400000c000b */
[----:B01----:R-:W-:Y:S01]  /*2a5a0*/  ENDCOLLECTIVE ;  /* 0x000000000000791b */ /* 0x003fe20003800000 */
.L_x_5348:
[----:B------:R-:W-:Y:S02]  /*2a5b0*/  @P0 IMAD R9, R4, 0x2, R17 ;  /* 0x0000000204090824 */ /* 0x000fe400078e0211 */
[----:B------:R-:W-:Y:S02]  /*2a5c0*/  IMAD.MOV.U32 R13, RZ, RZ, R5 ;  /* 0x000000ffff0d7224 */ /* 0x000fe400078e0005 */
[----:B------:R-:W-:Y:S01]  /*2a5d0*/  IMAD.MOV.U32 R12, RZ, RZ, 0x2 ;  /* 0x00000002ff0c7424 */ /* 0x000fe200078e00ff */
[----:B------:R-:W-:-:S13]  /*2a5e0*/  @P0 LEA R6, P1, R8, R14, 0x1 ;  /* 0x0000000e08060211 */ /* 0x000fda00078208ff */
[----:B------:R-:W-:Y:S05]  /*2a5f0*/  WARPSYNC.COLLECTIVE R15, `(.L_x_5349) ;  /* 0x000000000f087348 */ /* 0x000fea0003c00000 */
[----:B------:R0:W1:Y:S02]  /*2a600*/  SHFL.IDX P6, R14, R13, R12, R11 ;  /* 0x0000000c0d0e7389 */ /* 0x00006400000c000b */
[----:B01----:R-:W-:Y:S01]  /*2a610*/  ENDCOLLECTIVE ;  /* 0x000000000000791b */ /* 0x003fe20003800000 */
.L_x_5349:
        /* <DEDUP_REMOVED lines=12> */
.L_x_5350:
[----:B------:R-:W-:Y:S02]  /*2a6e0*/  @P0 IMAD R7, R4, 0x2, R17 ;  /* 0x0000000204070824 */ /* 0x000fe400078e0211 */
[----:B------:R-:W-:Y:S02]  /*2a6f0*/  IMAD.MOV.U32 R13, RZ, RZ, R5 ;  /* 0x000000ffff0d7224 */ /* 0x000fe400078e0005 */
[----:B------:R-:W-:Y:S01]  /*2a700*/  IMAD.MOV.U32 R12, RZ, RZ, 0x3 ;  /* 0x00000003ff0c7424 */ /* 0x000fe200078e00ff */
[----:B------:R-:W-:-:S13]  /*2a710*/  @P0 LEA R6, P1, R8, R14, 0x1 ;  /* 0x0000000e08060211 */ /* 0x000fda00078208ff */
[----:B------:R-:W-:Y:S05]  /*2a720*/  WARPSYNC.COLLECTIVE R15, `(.L_x_5351) ;  /* 0x000000000f087348 */ /* 0x000fea0003c00000 */
[----:B------:R0:W1:Y:S02]  /*2a730*/  SHFL.IDX P6, R14, R13, R12, R11 ;  /* 0x0000000c0d0e7389 */ /* 0x00006400000c000b */
[----:B01----:R-:W-:Y:S01]  /*2a740*/  ENDCOLLECTIVE ;  /* 0x000000000000791b */ /* 0x003fe20003800000 */
.L_x_5351:
[----:B------:R-:W-:Y:S02]  /*2a750*/  @P0 IMAD.X R3, RZ, RZ, R2, P1 ;  /* 0x000000ffff030224 */ /* 0x000fe400008e0602 */
[----:B------:R-:W-:-:S05]  /*2a760*/  @P0 IMAD.MOV.U32 R2, RZ, RZ, R6 ;  /* 0x000000ffff020224 */ /* 0x000fca00078e0006 */
        /* <DEDUP_REMOVED lines=9> */
.L_x_5352:
[----:B------:R-:W-:Y:S05]  /*2a800*/  BRA `(.L_x_5353) ;  /* 0xffffffc400107947 */ /* 0x000fea000383ffff */
.L_x_5292:
[----:B------:R-:W-:Y:S01]  /*2a810*/  IMAD.MOV.U32 R13, RZ, RZ, R5 ;  /* 0x000000ffff0d7224 */ /* 0x000fe200078e0005 */
[----:B------:R-:W-:Y:S01]  /*2a820*/  LOP3.LUT R16, R16, 0xfffffeff, RZ, 0xc0, !PT ;  /* 0xfffffeff10107812 */ /* 0x000fe200078ec0ff */
[----:B------:R-:W-:Y:S02]  /*2a830*/  IMAD.MOV.U32 R12, RZ, RZ, RZ ;  /* 0x000000ffff0c7224 */ /* 0x000fe400078e00ff */
[----:B------:R-:W-:Y:S02]  /*2a840*/  IMAD.MOV.U32 R11, RZ, RZ, 0x181f ;  /* 0x0000181fff0b7424 */ /* 0x000fe400078e00ff */
[----:B------:R-:W-:Y:S02]  /*2a850*/  IMAD.MOV.U32 R15, RZ, RZ, -0x1 ;  /* 0xffffffffff0f7424 */ /* 0x000fe400078e00ff */
[----:B------:R-:W-:-:S07]  /*2a860*/  VIADD R4, R8, UR43 ;  /* 0x0000002b08047c36 */ /* 0x000fce0008000000 */
[----:B-1----:R-:W-:Y:S05]  /*2a870*/  WARPSYNC.COLLECTIVE R15, `(.L_x_5354) ;  /* 0x000000000f087348 */ /* 0x002fea0003c00000 */
[----:B------:R0:W2:Y:S02]  /*2a880*/  SHFL.IDX P6, R14, R13, R12, R11 ;  /* 0x0000000c0d0e7389 */ /* 0x0000a400000c000b */
[----:B012---:R-:W-:Y:S01]  /*2a890*/  ENDCOLLECTIVE ;  /* 0x000000000000791b */ /* 0x007fe20003800000 */
.L_x_5354:
[----:B------:R-:W-:Y:S01]  /*2a8a0*/  ISETP.GE.AND P1, PT, R4, UR41, PT ;  /* 0x0000002904007c0c */ /* 0x000fe2000bf26270 */
[----:B------:R-:W-:-:S12]  /*2a8b0*/  IMAD.MOV.U32 R13, RZ, RZ, R0 ;  /* 0x000000ffff0d7224 */ /* 0x000fd800078e0000 */
[----:B------:R-:W-:-:S04]  /*2a8c0*/  @P1 LOP3.LUT R16, R16, 0x100, RZ, 0xfc, !PT ;  /* 0x0000010010101812 */ /* 0x000fc800078efcff */
[----:B------:R-:W-:Y:S01]  /*2a8d0*/  LOP3.LUT R16, R16, 0xffffff7f, RZ, 0xc0, !PT ;  /* 0xffffff7f10107812 */ /* 0x000fe200078ec0ff */
[----:B------:R-:W-:-:S07]  /*2a8e0*/  IMAD.MOV.U32 R2, RZ, RZ, R14 ;  /* 0x000000ffff027224 */ /* 0x000fce00078e000e */
[----:B------:R-:W-:Y:S05]  /*2a8f0*/  WARPSYNC.COLLECTIVE R15, `(.L_x_5355) ;  /* 0x000000000f087348 */ /* 0x000fea0003c00000 */
[----:B------:R0:W1:Y:S02]  /*2a900*/  SHFL.IDX P6, R14, R13, R12, R11 ;  /* 0x0000000c0d0e7389 */ /* 0x00006400000c000b */
[----:B01----:R-:W-:Y:S01]  /*2a910*/  ENDCOLLECTIVE ;  /* 0x000000000000791b */ /* 0x003fe20003800000 */
.L_x_5355:
[----:B------:R-:W-:Y:S02]  /*2a920*/  IMAD.MOV.U32 R13, RZ, RZ, R5 ;  /* 0x000000ffff0d7224 */ /* 0x000fe400078e0005 */
[----:B------:R-:W-:Y:S01]  /*2a930*/  IMAD.MOV.U32 R12, RZ, RZ, 0x1 ;  /* 0x00000001ff0c7424 */ /* 0x000fe200078e00ff */
[----:B------:R-:W-:-:S13]  /*2a940*/  @!P1 LEA R6, P0, R7, R14, 0x1 ;  /* 0x0000000e07069211 */ /* 0x000fda00078008ff */
[----:B------:R-:W-:Y:S05]  /*2a950*/  WARPSYNC.COLLECTIVE R15, `(.L_x_5356) ;  /* 0x000000000f087348 */ /* 0x000fea0003c00000 */
[----:B------:R0:W1:Y:S02]  /*2a960*/  SHFL.IDX P6, R14, R13, R12, R11 ;  /* 0x0000000c0d0e7389 */ /* 0x00006400000c000b */
[----:B01----:R-:W-:Y:S01]  /*2a970*/  ENDCOLLECTIVE ;  /* 0x000000000000791b */ /* 0x003fe20003800000 */
.L_x_5356:
[----:B------:R-:W-:Y:S02]  /*2a980*/  @!P1 IMAD.X R3, RZ, RZ, R2, P0 ;  /* 0x000000ffff039224 */ /* 0x000fe400000e0602 */
[----:B------:R-:W-:Y:S02]  /*2a990*/  @!P1 IMAD.MOV.U32 R2, RZ, RZ, R6 ;  /* 0x000000ffff029224 */ /* 0x000fe400078e0006 */
[----:B------:R-:W-:-:S03]  /*2a9a0*/  VIADD R6, R4, 0x10 ;  /* 0x0000001004067836 */ /* 0x000fc60000000000 */
[----:B------:R-:W-:Y:S01]  /*2a9b0*/  @!PT LDS RZ, [RZ] ;  /* 0x00000000fffff984 */ /* 0x000fe20000000800 */
[----:B------:R-:W-:Y:S01]  /*2a9c0*/  @!PT LDS RZ, [RZ] ;  /* 0x00000000fffff984 */ /* 0x000fe20000000800 */
[----:B------:R-:W-:Y:S01]  /*2a9d0*/  @!PT LDS RZ, [RZ] ;  /* 0x00000000fffff984 */ /* 0x000fe20000000800 */
[----:B------:R0:W-:Y:S02]  /*2a9e0*/  @!P1 LDGSTS.E.BYPASS.LTC128B.128 [R22+0x20400], desc[UR36][R2.64], !P5 ;  /* 0x2040000002169fae */ /* 0x0001e4000e901d64 */
[----:B------:R-:W-:Y:S01]  /*2a9f0*/  ISETP.GE.AND P1, PT, R6, UR41, PT ;  /* 0x0000002906007c0c */ /* 0x000fe2000bf26270 */
[----:B------:R-:W-:Y:S02]  /*2aa00*/  IMAD.MOV.U32 R13, RZ, RZ, R0 ;  /* 0x000000ffff0d7224 */ /* 0x000fe400078e0000 */
[----:B0-----:R-:W-:-:S10]  /*2aa10*/  IMAD.MOV.U32 R2, RZ, RZ, R14 ;  /* 0x000000ffff027224 */ /* 0x001fd400078e000e */
[----:B------:R-:W-:-:S07]  /*2aa20*/  @P1 LOP3.LUT R16, R16, 0x80, RZ, 0xfc, !PT ;  /* 0x0000008010101812 */ /* 0x000fce00078efcff */
[----:B------:R-:W-:Y:S05]  /*2aa30*/  WARPSYNC.COLLECTIVE R15, `(.L_x_5357) ;  /* 0x000000000f087348 */ /* 0x000fea0003c00000 */
[----:B------:R0:W1:Y:S02]  /*2aa40*/  SHFL.IDX P6, R14, R13, R12, R11 ;  /* 0x0000000c0d0e7389 */ /* 0x00006400000c000b */
[----:B01----:R-:W-:Y:S01]  /*2aa50*/  ENDCOLLECTIVE ;  /* 0x000000000000791b */ /* 0x003fe20003800000 */
.L_x_5357:
[----:B------:R-:W-:Y:S01]  /*2aa60*/  LOP3.LUT R16, R16, 0xffffffbf, RZ, 0xc0, !PT ;  /* 0xffffffbf10107812 */ /* 0x000fe200078ec0ff */
[----:B------:R-:W-:Y:S02]  /*2aa70*/  IMAD.MOV.U32 R13, RZ, RZ, R5 ;  /* 0x000000ffff0d7224 */ /* 0x000fe400078e0005 */
[----:B------:R-:W-:Y:S01]  /*2aa80*/  IMAD.MOV.U32 R12, RZ, RZ, 0x2 ;  /* 0x00000002ff0c7424 */ /* 0x000fe200078e00ff */
[----:B------:R-:W-:-:S13]  /*2aa90*/  @!P1 LEA R6, P0, R7, R14, 0x1 ;  /* 0x0000000e07069211 */ /* 0x000fda00078008ff */
[----:B------:R-:W-:Y:S05]  /*2aaa0*/  WARPSYNC.COLLECTIVE R15, `(.L_x_5358) ;  /* 0x000000000f087348 */ /* 0x000fea0003c00000 */
[----:B------:R0:W1:Y:S02]  /*2aab0*/  SHFL.IDX P6, R14, R13, R12, R11 ;  /* 0x0000000c0d0e7389 */ /* 0x00006400000c000b */
[----:B01----:R-:W-:Y:S01]  /*2aac0*/  ENDCOLLECTIVE ;  /* 0x000000000000791b */ /* 0x003fe20003800000 */
.L_x_5358:
        /* <DEDUP_REMOVED lines=14> */
.L_x_5359:
[----:B------:R-:W-:Y:S02]  /*2abb0*/  IMAD.MOV.U32 R13, RZ, RZ, R5 ;  /* 0x000000ffff0d7224 */ /* 0x000fe400078e0005 */
[----:B------:R-:W-:Y:S01]  /*2abc0*/  IMAD.MOV.U32 R12, RZ, RZ, 0x3 ;  /* 0x00000003ff0c7424 */ /* 0x000fe200078e00ff */
[----:B------:R-:W-:-:S13]  /*2abd0*/  @!P1 LEA R6, P0, R7, R14, 0x1 ;  /* 0x0000000e07069211 */ /* 0x000fda00078008ff */
[----:B------:R-:W-:Y:S05]  /*2abe0*/  WARPSYNC.COLLECTIVE R15, `(.L_x_5360) ;  /* 0x000000000f087348 */ /* 0x000fea0003c00000 */
[----:B------:R0:W1:Y:S02]  /*2abf0*/  SHFL.IDX P6, R14, R13, R12, R11 ;  /* 0x0000000c0d0e7389 */ /* 0x00006400000c000b */
[----:B01----:R-:W-:Y:S01]  /*2ac00*/  ENDCOLLECTIVE ;  /* 0x000000000000791b */ /* 0x003fe20003800000 */
.L_x_5360:
[----:B------:R-:W-:Y:S02]  /*2ac10*/  @!P1 IMAD.X R3, RZ, RZ, R2, P0 ;  /* 0x000000ffff039224 */ /* 0x000fe400000e0602 */
[----:B------:R-:W-:-:S05]  /*2ac20*/  @!P1 IMAD.MOV.U32 R2, RZ, RZ, R6 ;  /* 0x000000ffff029224 */ /* 0x000fca00078e0006 */
[----:B------:R-:W-:Y:S01]  /*2ac30*/  @!PT LDS RZ, [RZ] ;  /* 0x00000000fffff984 */ /* 0x000fe20000000800 */
[----:B------:R-:W-:Y:S01]  /*2ac40*/  @!PT LDS RZ, [RZ] ;  /* 0x00000000fffff984 */ /* 0x000fe20000000800 */
[----:B------:R-:W-:Y:S01]  /*2ac50*/  @!PT LDS RZ, [RZ] ;  /* 0x00000000fffff984 */ /* 0x000fe20000000800 */
[----:B------:R0:W-:Y:S01]  /*2ac60*/  @!P1 LDGSTS.E.BYPASS.LTC128B.128 [R22+0x21400], desc[UR36][R2.64], !P5 ;  /* 0x2140000002169fae */ /* 0x0001e2000e901d64 */
[----:B------:R-:W-:Y:S02]  /*2ac70*/  IMAD.MOV.U32 R13, RZ, RZ, R0 ;  /* 0x000000ffff0d7224 */ /* 0x000fe400078e0000 */
[----:B------:R-:W-:-:S07]  /*2ac80*/  IMAD.MOV.U32 R5, RZ, RZ, R14 ;  /* 0x000000ffff057224 */ /* 0x000fce00078e000e */
[----:B0-----:R-:W-:Y:S05]  /*2ac90*/  WARPSYNC.COLLECTIVE R15, `(.L_x_5361) ;  /* 0x000000000f087348 */ /* 0x001fea0003c00000 */
[----:B------:R1:W2:Y:S02]  /*2aca0*/  SHFL.IDX P6, R14, R13, R12, R11 ;  /* 0x0000000c0d0e7389 */ /* 0x0002a400000c000b */
[----:B012---:R-:W-:Y:S01]  /*2acb0*/  ENDCOLLECTIVE ;  /* 0x000000000000791b */ /* 0x007fe20003800000 */
.L_x_5361:
[----:B------:R-:W-:Y:S05]  /*2acc0*/  BRA `(.L_x_5362) ;  /* 0xffffffc400f87947 */ /* 0x000fea000383ffff */
.L_x_5296:
        /* <DEDUP_REMOVED lines=8> */
.L_x_5364:
[----:B------:R-:W-:Y:S05]  /*2ad50*/  BSYNC B0 ;  /* 0x0000000000007941 */ /* 0x000fea0003800000 */
.L_x_5363:
[----:B------:R-:W-:Y:S01]  /*2ad60*/  IMAD.MOV.U32 R13, RZ, RZ, R0 ;  /* 0x000000ffff0d7224 */ /* 0x000fe200078e0000 */
[----:B------:R-:W-:Y:S01]  /*2ad70*/  LOP3.LUT P1, RZ, R16, 0x100, RZ, 0xc0, !PT ;  /* 0x0000010010ff7812 */ /* 0x000fe2000782c0ff */
[----:B------:R-:W-:Y:S02]  /*2ad80*/  IMAD.MOV.U32 R12, RZ, RZ, RZ ;  /* 0x000000ffff0c7224 */ /* 0x000fe400078e00ff */
[----:B------:R-:W-:Y:S02]  /*2ad90*/  IMAD.MOV.U32 R11, RZ, RZ, 0x181f ;  /* 0x0000181fff0b7424 */ /* 0x000fe400078e00ff */
[----:B------:R-:W-:Y:S02]  /*2ada0*/  IMAD.MOV.U32 R15, RZ, RZ, -0x1 ;  /* 0xffffffffff0f7424 */ /* 0x000fe400078e00ff */
[----:B------:R-:W-:-:S07]  /*2adb0*/  IMAD.MOV.U32 R2, RZ, RZ, R14 ;  /* 0x000000ffff027224 */ /* 0x000fce00078e000e */
[----:B------:R-:W-:Y:S05]  /*2adc0*/  WARPSYNC.COLLECTIVE R15, `(.L_x_5365) ;  /* 0x000000000f087348 */ /* 0x000fea0003c00000 */
[----:B------:R0:W1:Y:S02]  /*2add0*/  SHFL.IDX P6, R14, R13, R12, R11 ;  /* 0x0000000c0d0e7389 */ /* 0x00006400000c000b */
[----:B01----:R-:W-:Y:S01]  /*2ade0*/  ENDCOLLECTIVE ;  /* 0x000000000000791b */ /* 0x003fe20003800000 */
.L_x_5365:
[----:B------:R-:W-:Y:S02]  /*2adf0*/  IMAD.MOV.U32 R13, RZ, RZ, R4 ;  /* 0x000000ffff0d7224 */ /* 0x000fe400078e0004 */
[----:B------:R-:W-:Y:S01]  /*2ae00*/  IMAD.MOV.U32 R12, RZ, RZ, 0x1 ;  /* 0x00000001ff0c7424 */ /* 0x000fe200078e00ff */
[----:B------:R-:W-:Y:S02]  /*2ae10*/  @!P1 LEA R14, P0, R9, R14, 0x1 ;  /* 0x0000000e090e9211 */ /* 0x000fe400078008ff */
[----:B------:R-:W-:-:S03]  /*2ae20*/  LOP3.LUT P6, RZ, R16, 0x40000, RZ, 0xc0, !PT ;  /* 0x0004000010ff7812 */ /* 0x000fc600078cc0ff */
[----:B------:R-:W-:Y:S01]  /*2ae30*/  @!P1 IMAD.X R3, RZ, RZ, R2, P0 ;  /* 0x000000ffff039224 */ /* 0x000fe200000e0602 */
[C---:B------:R-:W-:Y:S01]  /*2ae40*/  LOP3.LUT P0, RZ, R16.reuse, 0x80000, RZ, 0xc0, !PT ;  /* 0x0008000010ff7812 */ /* 0x040fe2000780c0ff */
[----:B------:R-:W-:Y:S01]  /*2ae50*/  @!P1 IMAD.MOV.U32 R2, RZ, RZ, R14 ;  /* 0x000000ffff029224 */ /* 0x000fe200078e000e */
[----:B------:R-:W-:-:S04]  /*2ae60*/  LOP3.LUT R16, R16, 0xffbfffff, RZ, 0xc0, !PT ;  /* 0xffbfffff10107812 */ /* 0x000fc800078ec0ff */
[----:B------:R-:W-:-:S07]  /*2ae70*/  @P2 LOP3.LUT R16, R16, 0x400000, RZ, 0xfc, !PT ;  /* 0x0040000010102812 */ /* 0x000fce00078efcff */
        /* <DEDUP_REMOVED lines=9> */
.L_x_5366:
        /* <DEDUP_REMOVED lines=15> */
.L_x_5367:
        /* <DEDUP_REMOVED lines=11> */
[----:B0-----:R-:W-:Y:S02]  /*2b0b0*/  @!P6 IMAD.MOV.U32 R2, RZ, RZ, R14 ;  /* 0x000000ffff02e224 */ /* 0x001fe400078e000e */
[----:B------:R-:W-:-:S05]  /*2b0c0*/  @!P6 IMAD.MOV.U32 R3, RZ, RZ, R5 ;  /* 0x000000ffff03e224 */ /* 0x000fca00078e0005 */
[----:B------:R0:W-:Y:S01]  /*2b0d0*/  @!P6 LDGSTS.E.BYPASS.LTC128B.128 [R22+0x26c00], desc[UR36][R2.64], !P2 ;  /* 0x26c000000216efae */ /* 0x0001e2000d101d64 */
[----:B------:R-:W-:-:S04]  /*2b0e0*/  LOP3.LUT P2, RZ, R16, 0x400000, RZ, 0xc0, !PT ;  /* 0x0040000010ff7812 */ /* 0x000fc8000784c0ff */
[----:B------:R0:W-:Y:S01]  /*2b0f0*/  @!P6 LDGSTS.E.BYPASS.LTC128B.128 [R22+0x28c00], desc[UR36][R2.64+0x80], !P0 ;  /* 0x28c000800216efae */ /* 0x0001e2000c101d64 */
[----:B------:R-:W-:-:S08]  /*2b100*/  @!P6 ISETP.NE.U32.AND P0, PT, R8, RZ, PT ;  /* 0x000000ff0800e20c */ /* 0x000fd00003f05070 */
        /* <DEDUP_REMOVED lines=10> */
.L_x_5368:
[----:B------:R-:W-:Y:S02]  /*2b1b0*/  IMAD.MOV.U32 R13, RZ, RZ, R0 ;  /* 0x000000ffff0d7224 */ /* 0x000fe400078e0000 */
[----:B------:R-:W-:-:S07]  /*2b1c0*/  IMAD.MOV.U32 R5, RZ, RZ, R14 ;  /* 0x000000ffff057224 */ /* 0x000fce00078e000e */
[----:B------:R-:W-:Y:S05]  /*2b1d0*/  WARPSYNC.COLLECTIVE R15, `(.L_x_5369) ;  /* 0x000000000f087348 */ /* 0x000fea0003c00000 */
[----:B------:R0:W1:Y:S02]  /*2b1e0*/  SHFL.IDX P6, R14, R13, R12, R11 ;  /* 0x0000000c0d0e7389 */ /* 0x00006400000c000b */
[----:B01----:R-:W-:Y:S01]  /*2b1f0*/  ENDCOLLECTIVE ;  /* 0x000000000000791b */ /* 0x003fe20003800000 */
.L_x_5369:
        /* <DEDUP_REMOVED lines=17> */
.L_x_5370:
[----:B------:R-:W-:Y:S01]  /*2b310*/  @!PT LDS RZ, [RZ] ;  /* 0x00000000fffff984 */ /* 0x000fe20000000800 */
[----:B------:R-:W-:Y:S01]  /*2b320*/  @!PT LDS RZ, [RZ] ;  /* 0x00000000fffff984 */ /* 0x000fe20000000800 */
[----:B------:R-:W-:Y:S01]  /*2b330*/  @!PT LDS RZ, [RZ] ;  /* 0x00000000fffff984 */ /* 0x000fe20000000800 */
[----:B------:R0:W-:Y:S04]  /*2b340*/  @!P1 LDGSTS.E.BYPASS.LTC128B.128 [R22+0x2b400], desc[UR36][R2.64+0x100], !P2 ;  /* 0x2b40010002169fae */ /* 0x0001e8000d101d64 */
        /* <DEDUP_REMOVED lines=10> */
.L_x_5371:
[----:B------:R-:W-:Y:S01]  /*2b3f0*/  @!PT LDS RZ, [RZ] ;  /* 0x00000000fffff984 */ /* 0x000fe20000000800 */
[----:B------:R-:W-:Y:S01]  /*2b400*/  @!PT LDS RZ, [RZ] ;  /* 0x00000000fffff984 */ /* 0x000fe20000000800 */
[----:B------:R-:W-:Y:S01]  /*2b410*/  @!PT LDS RZ, [RZ] ;  /* 0x00000000fffff984 */ /* 0x000fe20000000800 */
[----:B------:R0:W-:Y:S01]  /*2b420*/  @!P1 LDGSTS.E.BYPASS.LTC128B.128 [R22+0x35400], desc[UR36][R2.64+0x380], P0 ;  /* 0x3540038002169fae */ /* 0x0001e20008101d64 */
[----:B------:R-:W-:Y:S05]  /*2b430*/  BRA `(.L_x_5372) ;  /* 0xffffffc800947947 */ /* 0x000fea000383ffff */
.L_x_5299:
[----:B0-----:R0:W2:Y:S02]  /*2b440*/  SYNCS.PHASECHK.TRANS64.TRYWAIT P0, [R17+URZ+0x38820], R0 ;  /* 0x03882000110075a7 */ /* 0x0010a4000800017f */
[----:B--2---:R-:W-:Y:S05]  /*2b450*/  @!P0 NANOSLEEP.SYNCS 0x989680 ;  /* 0x009896800000895d */ /* 0x004fea0003900000 */
[----:B------:R-:W2:Y:S02]  /*2b460*/  @!P0 SYNCS.PHASECHK.TRANS64 P0, [R17+URZ+0x38820], R0 ;  /* 0x03882000110085a7 */ /* 0x000ea4000800007f */
[----:B--2---:R-:W-:Y:S05]  /*2b470*/  @!P0 BRA `(.L_x_5299) ;  /* 0xfffffffc00f08947 */ /* 0x004fea000383ffff */
[----:B------:R-:W-:Y:S05]  /*2b480*/  BRA `(.L_x_5373) ;  /* 0xffffffcc00187947 */ /* 0x000fea000383ffff */
.L_x_5302:
[----:B0-----:R0:W2:Y:S02]  /*2b490*/  SYNCS.PHASECHK.TRANS64.TRYWAIT P0, [R27+URZ+0x38860], R0 ;  /* 0x038860001b0075a7 */ /* 0x0010a4000800017f */
[----:B--2---:R-:W-:Y:S05]  /*2b4a0*/  @!P0 NANOSLEEP.SYNCS 0x989680 ;  /* 0x009896800000895d */ /* 0x004fea0003900000 */
[----:B------:R-:W2:Y:S02]  /*2b4b0*/  @!P0 SYNCS.PHASECHK.TRANS64 P0, [R27+URZ+0x38860], R0 ;  /* 0x038860001b0085a7 */ /* 0x000ea4000800007f */
[----:B--2---:R-:W-:Y:S05]  /*2b4c0*/  @!P0 BRA `(.L_x_5302) ;  /* 0xfffffffc00f08947 */ /* 0x004fea000383ffff */
[----:B------:R-:W-:Y:S05]  /*2b4d0*/  BRA `(.L_x_5374) ;  /* 0xffffffcc00247947 */ /* 0x000fea000383ffff */
.L_x_5303:
        /* <DEDUP_REMOVED lines=8> */
.L_x_5376:
[----:B------:R-:W-:Y:S05]  /*2b560*/  BSYNC B0 ;  /* 0x0000000000007941 */ /* 0x000fea0003800000 */
.L_x_5375:
        /* <DEDUP_REMOVED lines=15> */
.L_x_5377:
[----:B------:R-:W-:-:S04]  /*2b660*/  LOP3.LUT R16, R16, 0xffffffbf, RZ, 0xc0, !PT ;  /* 0xffffffbf10107812 */ /* 0x000fc800078ec0ff */
[----:B------:R-:W-:Y:S01]  /*2b670*/  @P1 LOP3.LUT R16, R16, 0x40, RZ, 0xfc, !PT ;  /* 0x0000004010101812 */ /* 0x000fe200078efcff */
[----:B------:R-:W-:Y:S02]  /*2b680*/  IMAD.MOV.U32 R13, RZ, RZ, R7 ;  /* 0x000000ffff0d7224 */ /* 0x000fe400078e0007 */
[----:B------:R-:W-:Y:S02]  /*2b690*/  IMAD.MOV.U32 R12, RZ, RZ, 0x1 ;  /* 0x00000001ff0c7424 */ /* 0x000fe400078e00ff */
[----:B------:R-:W-:-:S05]  /*2b6a0*/  IMAD.SHL.U32 R8, R8, 0x8, RZ ;  /* 0x0000000808087824 */ /* 0x000fca00078e00ff */
        /* <DEDUP_REMOVED lines=29> */
.L_x_5378:
[----:B------:R-:W-:Y:S02]  /*2b880*/  IMAD.MOV.U32 R13, RZ, RZ, R6 ;  /* 0x000000ffff0d7224 */ /* 0x000fe400078e0006 */
[----:B------:R-:W-:-:S07]  /*2b890*/  IMAD.MOV.U32 R3, RZ, RZ, R14 ;  /* 0x000000ffff037224 */ /* 0x000fce00078e000e */
[----:B------:R-:W-:Y:S05]  /*2b8a0*/  WARPSYNC.COLLECTIVE R15, `(.L_x_5379) ;  /* 0x000000000f087348 */ /* 0x000fea0003c00000 */
[----:B------:R0:W1:Y:S02]  /*2b8b0*/  SHFL.IDX P6, R14, R13, R12, R11 ;  /* 0x0000000c0d0e7389 */ /* 0x00006400000c000b */
[----:B01----:R-:W-:Y:S01]  /*2b8c0*/  ENDCOLLECTIVE ;  /* 0x000000000000791b */ /* 0x003fe20003800000 */
.L_x_5379:
[----:B------:R-:W-:Y:S02]  /*2b8d0*/  IMAD.MOV.U32 R13, RZ, RZ, R7 ;  /* 0x000000ffff0d7224 */ /* 0x000fe400078e0007 */
        /* <DEDUP_REMOVED lines=27> */
.L_x_5380:
[----:B------:R-:W-:Y:S02]  /*2ba90*/  IMAD.MOV.U32 R13, RZ, RZ, R6 ;  /* 0x000000ffff0d7224 */ /* 0x000fe400078e0006 */
[----:B------:R-:W-:-:S07]  /*2baa0*/  IMAD.MOV.U32 R8, RZ, RZ, R14 ;  /* 0x000000ffff087224 */ /* 0x000fce00078e000e */
[----:B------:R-:W-:Y:S05]  /*2bab0*/  WARPSYNC.COLLECTIVE R15, `(.L_x_5381) ;  /* 0x000000000f087348 */ /* 0x000fea0003c00000 */
[----:B------:R0:W1:Y:S02]  /*2bac0*/  SHFL.IDX P6, R14, R13, R12, R11 ;  /* 0x0000000c0d0e7389 */ /* 0x00006400000c000b */
[----:B01----:R-:W-:Y:S01]  /*2bad0*/  ENDCOLLECTIVE ;  /* 0x000000000000791b */ /* 0x003fe20003800000 */
.L_x_5381:
        /* <DEDUP_REMOVED lines=28> */
.L_x_5382:
[----:B------:R-:W-:Y:S02]  /*2bca0*/  IMAD.MOV.U32 R13, RZ, RZ, R6 ;  /* 0x000000ffff0d7224 */ /* 0x000fe400078e0006 */
[----:B------:R-:W-:-:S07]  /*2bcb0*/  IMAD.MOV.U32 R7, RZ, RZ, R14 ;  /* 0x000000ffff077224 */ /* 0x000fce00078e000e */
[----:B------:R-:W-:Y:S05]  /*2bcc0*/  WARPSYNC.COLLECTIVE R15, `(.L_x_5383) ;  /* 0x000000000f087348 */ /* 0x000fea0003c00000 */
[----:B------:R0:W1:Y:S02]  /*2bcd0*/  SHFL.IDX P6, R14, R13, R12, R11 ;  /* 0x0000000c0d0e7389 */ /* 0x00006400000c000b */
[----:B01----:R-:W-:Y:S01]  /*2bce0*/  ENDCOLLECTIVE ;  /* 0x000000000000791b */ /* 0x003fe20003800000 */
.L_x_5383:
[----:B------:R-:W-:Y:S05]  /*2bcf0*/  BRA `(.L_x_5384) ;  /* 0xffffffc800d07947 */ /* 0x000fea000383ffff */
.L_x_5309:
[----:B0-----:R0:W2:Y:S02]  /*2bd00*/  SYNCS.PHASECHK.TRANS64.TRYWAIT P0, [R8+URZ+0x38840], R20 ;  /* 0x03884014080075a7 */ /* 0x0010a4000800017f */
[----:B--2---:R-:W-:Y:S05]  /*2bd10*/  @!P0 NANOSLEEP.SYNCS 0x989680 ;  /* 0x009896800000895d */ /* 0x004fea0003900000 */
[----:B------:R-:W2:Y:S02]  /*2bd20*/  @!P0 SYNCS.PHASECHK.TRANS64 P0, [R8+URZ+0x38840], R20 ;  /* 0x03884014080085a7 */ /* 0x000ea4000800007f */
[----:B--2---:R-:W-:Y:S05]  /*2bd30*/  @!P0 BRA `(.L_x_5309) ;  /* 0xfffffffc00f08947 */ /* 0x004fea000383ffff */
[----:B------:R-:W-:Y:S05]  /*2bd40*/  BRA `(.L_x_5385) ;  /* 0xffffffd000207947 */ /* 0x000fea000383ffff */
.L_x_5310:
        /* <DEDUP_REMOVED lines=8> */
.L_x_5387:
[----:B------:R-:W-:Y:S05]  /*2bdd0*/  BSYNC B1 ;  /* 0x0000000000017941 */ /* 0x000fea0003800000 */
.L_x_5386:
        /* <DEDUP_REMOVED lines=9> */
.L_x_5388:
[----:B------:R-:W-:Y:S02]  /*2be70*/  IMAD.MOV.U32 R13, RZ, RZ, R27 ;  /* 0x000000ffff0d7224 */ /* 0x000fe400078e001b */
[----:B------:R-:W-:Y:S01]  /*2be80*/  IMAD.MOV.U32 R12, RZ, RZ, 0x1 ;  /* 0x00000001ff0c7424 */ /* 0x000fe200078e00ff */
[----:B------:R-:W-:-:S13]  /*2be90*/  IADD3 R2, P0, R14, R0, RZ ;  /* 0x000000000e027210 */ /* 0x000fda0007f1e0ff */
[----:B------:R-:W-:Y:S05]  /*2bea0*/  WARPSYNC.COLLECTIVE R15, `(.L_x_5389) ;  /* 0x000000000f087348 */ /* 0x000fea0003c00000 */
[----:B------:R0:W1:Y:S02]  /*2beb0*/  SHFL.IDX P6, R14, R13, R12, R11 ;  /* 0x0000000c0d0e7389 */ /* 0x00006400000c000b */
[----:B01----:R-:W-:Y:S01]  /*2bec0*/  ENDCOLLECTIVE ;  /* 0x000000000000791b */ /* 0x003fe20003800000 */
.L_x_5389:
        /* <DEDUP_REMOVED lines=10> */
.L_x_5390:
[----:B------:R-:W-:Y:S02]  /*2bf70*/  IMAD.MOV.U32 R13, RZ, RZ, R27 ;  /* 0x000000ffff0d7224 */ /* 0x000fe400078e001b */
[----:B------:R-:W-:Y:S02]  /*2bf80*/  IMAD.MOV.U32 R12, RZ, RZ, 0x2 ;  /* 0x00000002ff0c7424 */ /* 0x000fe400078e00ff */
[----:B------:R-:W-:-:S07]  /*2bf90*/  IMAD.MOV.U32 R2, RZ, RZ, R14 ;  /* 0x000000ffff027224 */ /* 0x000fce00078e000e */
[----:B------:R-:W-:Y:S05]  /*2bfa0*/  WARPSYNC.COLLECTIVE R15, `(.L_x_5391) ;  /* 0x000000000f087348 */ /* 0x000fea0003c00000 */
[----:B------:R0:W1:Y:S02]  /*2bfb0*/  SHFL.IDX P6, R14, R13, R12, R11 ;  /* 0x0000000c0d0e7389 */ /* 0x00006400000c000b */
[----:B01----:R-:W-:Y:S01]  /*2bfc0*/  ENDCOLLECTIVE ;  /* 0x000000000000791b */ /* 0x003fe20003800000 */
.L_x_5391:
        /* <DEDUP_REMOVED lines=11> */
.L_x_5392:
[----:B------:R-:W-:Y:S02]  /*2c080*/  IMAD.MOV.U32 R13, RZ, RZ, R27 ;  /* 0x000000ffff0d7224 */ /* 0x000fe400078e001b */
[----:B------:R-:W-:Y:S02]  /*2c090*/  IMAD.MOV.U32 R12, RZ, RZ, 0x3 ;  /* 0x00000003ff0c7424 */ /* 0x000fe400078e00ff */
[----:B------:R-:W-:-:S07]  /*2c0a0*/  IMAD.MOV.U32 R2, RZ, RZ, R14 ;  /* 0x000000ffff027224 */ /* 0x000fce00078e000e */
[----:B------:R-:W-:Y:S05]  /*2c0b0*/  WARPSYNC.COLLECTIVE R15, `(.L_x_5393) ;  /* 0x000000000f087348 */ /* 0x000fea0003c00000 */
[----:B------:R0:W1:Y:S02]  /*2c0c0*/  SHFL.IDX P6, R14, R13, R12, R11 ;  /* 0x0000000c0d0e7389 */ /* 0x00006400000c000b */
[----:B01----:R-:W-:Y:S01]  /*2c0d0*/  ENDCOLLECTIVE ;  /* 0x000000000000791b */ /* 0x003fe20003800000 */
.L_x_5393:
        /* <DEDUP_REMOVED lines=11> */
.L_x_5394:
[----:B------:R-:W-:Y:S05]  /*2c190*/  BRA `(.L_x_5395) ;  /* 0xffffffcc00b47947 */ /* 0x000fea000383ffff */
.L_x_5315:
[----:B---3--:R3:W4:Y:S02]  /*2c1a0*/  SYNCS.PHASECHK.TRANS64.TRYWAIT P0, [R8+URZ+0x38860], R20 ;  /* 0x03886014080075a7 */ /* 0x008724000800017f */
[----:B----4-:R-:W-:Y:S05]  /*2c1b0*/  @!P0 NANOSLEEP.SYNCS 0x989680 ;  /* 0x009896800000895d */ /* 0x010fea0003900000 */
[----:B------:R-:W4:Y:S02]  /*2c1c0*/  @!P0 SYNCS.PHASECHK.TRANS64 P0, [R8+URZ+0x38860], R20 ;  /* 0x03886014080085a7 */ /* 0x000f24000800007f */
[----:B----4-:R-:W-:Y:S05]  /*2c1d0*/  @!P0 BRA `(.L_x_5315) ;  /* 0xfffffffc00f08947 */ /* 0x010fea000383ffff */
[----:B------:R-:W-:Y:S05]  /*2c1e0*/  BRA `(.L_x_5396) ;  /* 0xffffffd000007947 */ /* 0x000fea000383ffff */
.L_x_5316:
[----:B------:R-:W-:Y:S01]  /*2c1f0*/  BSSY B1, `(.L_x_5397) ;  /* 0x0000008000017945 */ /* 0x000fe20003800000 */
[----:B------:R-:W-:Y:S02]  /*2c200*/  IMAD.MOV.U32 R13, RZ, RZ, R20 ;  /* 0x000000ffff0d7224 */ /* 0x000fe400078e0014 */
[----:B------:R-:W-:Y:S02]  /*2c210*/  IMAD.MOV.U32 R12, RZ, RZ, RZ ;  /* 0x000000ffff0c7224 */ /* 0x000fe400078e00ff */
[----:B------:R-:W-:Y:S02]  /*2c220*/  IMAD.MOV.U32 R11, RZ, RZ, 0x181f ;  /* 0x0000181fff0b7424 */ /* 0x000fe400078e00ff */
[----:B------:R-:W-:-:S07]  /*2c230*/  IMAD.MOV.U32 R15, RZ, RZ, -0x1 ;  /* 0xffffffffff0f7424 */ /* 0x000fce00078e00ff */
[----:B--2---:R-:W-:Y:S05]  /*2c240*/  WARPSYNC.COLLECTIVE R15, `(.L_x_5398) ;  /* 0x000000000f087348 */ /* 0x004fea0003c00000 */
[----:B------:R0:W1:Y:S02]  /*2c250*/  SHFL.IDX P6, R14, R13, R12, R11 ;  /* 0x0000000c0d0e7389 */ /* 0x00006400000c000b */
[----:B012---:R-:W-:Y:S01]  /*2c260*/  ENDCOLLECTIVE ;  /* 0x000000000000791b */ /* 0x007fe20003800000 */
.L_x_5398:
[----:B------:R-:W-:Y:S05]  /*2c270*/  BSYNC B1 ;  /* 0x0000000000017941 */ /* 0x000fea0003800000 */
.L_x_5397:
[----:B------:R-:W-:Y:S01]  /*2c280*/  IMAD.MOV.U32 R13, RZ, RZ, R10 ;  /* 0x000000ffff0d7224 */ /* 0x000fe200078e000a */
[C---:B------:R-:W-:Y:S01]  /*2c290*/  LOP3.LUT P2, RZ, R16.reuse, 0x200, RZ, 0xc0, !PT ;  /* 0x0000020010ff7812 */ /* 0x040fe2000784c0ff */
[----:B------:R-:W-:Y:S01]  /*2c2a0*/  IMAD.MOV.U32 R12, RZ, RZ, RZ ;  /* 0x000000ffff0c7224 */ /* 0x000fe200078e00ff */
[C---:B------:R-:W-:Y:S01]  /*2c2b0*/  LOP3.LUT P1, RZ, R16.reuse, 0x20, RZ, 0xc0, !PT ;  /* 0x0000002010ff7812 */ /* 0x040fe2000782c0ff */
[----:B------:R-:W-:Y:S01]  /*2c2c0*/  IMAD.MOV.U32 R11, RZ, RZ, 0x181f ;  /* 0x0000181fff0b7424 */ /* 0x000fe200078e00ff */
[----:B------:R-:W-:Y:S01]  /*2c2d0*/  P2R R4, PR, RZ, 0x8 ;  /* 0x00000008ff047803 */ /* 0x000fe20000000000 */
[----:B------:R-:W-:Y:S01]  /*2c2e0*/  IMAD.MOV.U32 R15, RZ, RZ, -0x1 ;  /* 0xffffffffff0f7424 */ /* 0x000fe200078e00ff */
[----:B------:R-:W-:Y:S01]  /*2c2f0*/  LOP3.LUT P3, RZ, R16, 0x10, RZ, 0xc0, !PT ;  /* 0x0000001010ff7812 */ /* 0x000fe2000786c0ff */
[----:B------:R-:W-:Y:S02]  /*2c300*/  IMAD.MOV.U32 R3, RZ, RZ, R14 ;  /* 0x000000ffff037224 */ /* 0x000fe400078e000e */
[----:B------:R-:W-:-:S10]  /*2c310*/  IMAD R21, R21, 0x2, R17 ;  /* 0x0000000215157824 */ /* 0x000fd400078e0211 */
[----:B------:R-:W-:Y:S05]  /*2c320*/  WARPSYNC.COLLECTIVE R15, `(.L_x_5399) ;  /* 0x000000000f087348 */ /* 0x000fea0003c00000 */
[----:B------:R0:W1:Y:S02]  /*2c330*/  SHFL.IDX P6, R14, R13, R12, R11 ;  /* 0x0000000c0d0e7389 */ /* 0x00006400000c000b */
[----:B01----:R-:W-:Y:S01]  /*2c340*/  ENDCOLLECTIVE ;  /* 0x000000000000791b */ /* 0x003fe20003800000 */
.L_x_5399:
[----:B------:R-:W-:Y:S01]  /*2c350*/  P2R R5, PR, RZ, 0x8 ;  /* 0x00000008ff057803 */ /* 0x000fe20000000000 */
[----:B------:R-:W-:Y:S02]  /*2c360*/  IMAD.MOV.U32 R13, RZ, RZ, R20 ;  /* 0x000000ffff0d7224 */ /* 0x000fe400078e0014 */
        /* <DEDUP_REMOVED lines=12> */
.L_x_5400:
        /* <DEDUP_REMOVED lines=17> */
.L_x_5401:
        /* <DEDUP_REMOVED lines=17> */
.L_x_5402:
        /* <DEDUP_REMOVED lines=14> */
.L_x_5403:
        /* <DEDUP_REMOVED lines=17> */
.L_x_5404:
        /* <DEDUP_REMOVED lines=14> */
.L_x_5405:
[----:B------:R-:W-:Y:S05]  /*2c920*/  BRA `(.L_x_5406) ;  /* 0xffffffcc006c7947 */ /* 0x000fea000383ffff */
.L_x_5324:
[----:B------:R-:W-:Y:S01]  /*2c930*/  BSSY B0, `(.L_x_5407) ;  /* 0x0000008000007945 */ /* 0x000fe20003800000 */
[----:B------:R-:W-:Y:S02]  /*2c940*/  IMAD.MOV.U32 R13, RZ, RZ, R36 ;  /* 0x000000ffff0d7224 */ /* 0x000fe400078e0024 */
[----:B------:R-:W-:Y:S02]  /*2c950*/  IMAD.MOV.U32 R12, RZ, RZ, RZ ;  /* 0x000000ffff0c7224 */ /* 0x000fe400078e00ff */
[----:B------:R-:W-:Y:S02]  /*2c960*/  IMAD.MOV.U32 R11, RZ, RZ, 0x1f ;  /* 0x0000001fff0b7424 */ /* 0x000fe400078e00ff */
[----:B------:R-:W-:-:S07]  /*2c970*/  IMAD.MOV.U32 R15, RZ, RZ, -0x1 ;  /* 0xffffffffff0f7424 */ /* 0x000fce00078e00ff */
[----:B0123-5:R-:W-:Y:S05]  /*2c980*/  WARPSYNC.COLLECTIVE R15, `(.L_x_5408) ;  /* 0x000000000f087348 */ /* 0x02ffea0003c00000 */
[----:B------:R4:W0:Y:S02]  /*2c990*/  SHFL.IDX P6, R14, R13, R12, R11 ;  /* 0x0000000c0d0e7389 */ /* 0x00082400000c000b */
[----:B012345:R-:W-:Y:S01]  /*2c9a0*/  ENDCOLLECTIVE ;  /* 0x000000000000791b */ /* 0x03ffe20003800000 */
.L_x_5408:
[----:B------:R-:W-:Y:S05]  /*2c9b0*/  BSYNC B0 ;  /* 0x0000000000007941 */ /* 0x000fea0003800000 */
.L_x_5407:
[----:B------:R-:W-:Y:S05]  /*2c9c0*/  BRA `(.L_x_5409) ;  /* 0xffffffd0006c7947 */ /* 0x000fea000383ffff */
.L_x_5327:
[----:B0-----:R0:W2:Y:S02]  /*2c9d0*/  SYNCS.PHASECHK.TRANS64.TRYWAIT P0, [R5+URZ+0x38820], R0 ;  /* 0x03882000050075a7 */ /* 0x0010a4000800017f */
[----:B--2---:R-:W-:Y:S05]  /*2c9e0*/  @!P0 NANOSLEEP.SYNCS 0x989680 ;  /* 0x009896800000895d */ /* 0x004fea0003900000 */
[----:B------:R-:W2:Y:S02]  /*2c9f0*/  @!P0 SYNCS.PHASECHK.TRANS64 P0, [R5+URZ+0x38820], R0 ;  /* 0x03882000050085a7 */ /* 0x000ea4000800007f */
[----:B--2---:R-:W-:Y:S05]  /*2ca00*/  @!P0 BRA `(.L_x_5327) ;  /* 0xfffffffc00f08947 */ /* 0x004fea000383ffff */
[----:B------:R-:W-:Y:S05]  /*2ca10*/  BRA `(.L_x_5410) ;  /* 0xffffffd000b47947 */ /* 0x000fea000383ffff */
.L_x_5328:
        /* <DEDUP_REMOVED lines=8> */
[----:B01-345:R-:W-:Y:S05]  /*2caa0*/  WARPSYNC.COLLECTIVE R15, `(.L_x_5412) ;  /* 0x000000000f087348 */ /* 0x03bfea0003c00000 */
[----:B------:R2:W0:Y:S02]  /*2cab0*/  SHFL.IDX P6, R14, R13, R12, R11 ;  /* 0x0000000c0d0e7389 */ /* 0x00042400000c000b */
[----:B012345:R-:W-:Y:S01]  /*2cac0*/  ENDCOLLECTIVE ;  /* 0x000000000000791b */ /* 0x03ffe20003800000 */
.L_x_5412:
[----:B------:R-:W-:Y:S05]  /*2cad0*/  BSYNC B0 ;  /* 0x0000000000007941 */ /* 0x000fea0003800000 */
.L_x_5411:
[----:B------:R-:W-:Y:S05]  /*2cae0*/  BRA `(.L_x_5413) ;  /* 0xffffffd0009c7947 */ /* 0x000fea000383ffff */
.L_x_5331:
[----:B------:R-:W-:Y:S01]  /*2caf0*/  BSSY B1, `(.L_x_5414) ;  /* 0x0000006000017945 */ /* 0x000fe20003800000 */
[----:B------:R-:W-:-:S07]  /*2cb00*/  IMAD.MOV.U32 R15, RZ, RZ, -0x1 ;  /* 0xffffffffff0f7424 */ /* 0x000fce00078e00ff */
[----:B01-345:R-:W-:Y:S05]  /*2cb10*/  WARPSYNC.COLLECTIVE R15, `(.L_x_5415) ;  /* 0x000000000f0c7348 */ /* 0x03bfea0003c00000 */
[----:B------:R-:W-:Y:S02]  /*2cb20*/  ELECT P6, UR62, PT ;  /* 0x00000000003e782f */ /* 0x000fe400038c0000 */
[----:B------:R-:W-:Y:S01]  /*2cb30*/  MOV R14, UR62 ;  /* 0x0000003e000e7c02 */ /* 0x000fe20008000f00 */
[----:B01-345:R-:W-:Y:S10]  /*2cb40*/  ENDCOLLECTIVE ;  /* 0x000000000000791b */ /* 0x03bff40003800000 */
.L_x_5415:
[----:B------:R-:W-:Y:S05]  /*2cb50*/  BSYNC B1 ;  /* 0x0000000000017941 */ /* 0x000fea0003800000 */
.L_x_5414:
[----:B------:R-:W-:Y:S05]  /*2cb60*/  BRA `(.L_x_5416) ;  /* 0xffffffd000947947 */ /* 0x000fea000383ffff */
.L_x_5333:
[----:B0-----:R0:W2:Y:S02]  /*2cb70*/  SYNCS.PHASECHK.TRANS64.TRYWAIT P1, [R3+URZ+0x38840], R2 ;  /* 0x03884002030075a7 */ /* 0x0010a4000802017f */
[----:B--2---:R-:W-:Y:S05]  /*2cb80*/  @!P1 NANOSLEEP.SYNCS 0x989680 ;  /* 0x009896800000995d */ /* 0x004fea0003900000 */
[----:B------:R-:W2:Y:S02]  /*2cb90*/  @!P1 SYNCS.PHASECHK.TRANS64 P1, [R3+URZ+0x38840], R2 ;  /* 0x03884002030095a7 */ /* 0x000ea4000802007f */
[----:B--2---:R-:W-:Y:S05]  /*2cba0*/  @!P1 BRA `(.L_x_5333) ;  /* 0xfffffffc00f09947 */ /* 0x004fea000383ffff */
[----:B------:R-:W-:Y:S05]  /*2cbb0*/  BRA `(.L_x_5417) ;  /* 0xffffffd000b47947 */ /* 0x000fea000383ffff */
.L_x_5335:
[----:B--2---:R2:W0:Y:S02]  /*2cbc0*/  SYNCS.PHASECHK.TRANS64.TRYWAIT P1, [R5+URZ+0x38840], R0 ;  /* 0x03884000050075a7 */ /* 0x004424000802017f */
[----:B0-----:R-:W-:Y:S05]  /*2cbd0*/  @!P1 NANOSLEEP.SYNCS 0x989680 ;  /* 0x009896800000995d */ /* 0x001fea0003900000 */
[----:B------:R-:W0:Y:S02]  /*2cbe0*/  @!P1 SYNCS.PHASECHK.TRANS64 P1, [R5+URZ+0x38840], R0 ;  /* 0x03884000050095a7 */ /* 0x000e24000802007f */
[----:B0-----:R-:W-:Y:S05]  /*2cbf0*/  @!P1 BRA `(.L_x_5335) ;  /* 0xfffffffc00f09947 */ /* 0x001fea000383ffff */
[----:B------:R-:W-:Y:S05]  /*2cc00*/  BRA `(.L_x_5418) ;  /* 0xffffffd000c07947 */ /* 0x000fea000383ffff */
.L_x_5337:
[----:B------:R0:W0:Y:S02]  /*2cc10*/  SYNCS.PHASECHK.TRANS64.TRYWAIT P1, [R3+URZ+0x38860], R2 ;  /* 0x03886002030075a7 */ /* 0x000024000802017f */
[----:B0-----:R-:W-:Y:S05]  /*2cc20*/  @!P1 NANOSLEEP.SYNCS 0x989680 ;  /* 0x009896800000995d */ /* 0x001fea0003900000 */
[----:B------:R-:W0:Y:S02]  /*2cc30*/  @!P1 SYNCS.PHASECHK.TRANS64 P1, [R3+URZ+0x38860], R2 ;  /* 0x03886002030095a7 */ /* 0x000e24000802007f */
[----:B0-----:R-:W-:Y:S05]  /*2cc40*/  @!P1 BRA `(.L_x_5337) ;  /* 0xfffffffc00f09947 */ /* 0x001fea000383ffff */
[----:B------:R-:W-:Y:S05]  /*2cc50*/  BRA `(.L_x_5419) ;  /* 0xffffffd000bc7947 */ /* 0x000fea000383ffff */
        .type           $_ZN7cutlass13device_kernelIN5flash11enable_sm90INS1_16FlashAttnFwdSm90INS1_25CollectiveMainloopFwdSm90ILi2EN4cute5tupleIJNS5_1CILi1EEES8_S8_EEENS6_IJNS7_ILi64EEESA_SA_EEELi512ENS_10bfloat16_tEfNS_4arch4Sm90ELb0ELb1ELb1ELb0ELb1ELb0ELb1ELb0ELb0ELb1ELb0ELb0EEENS1_21CollectiveEpilogueFwdINS6_IJSA_NS7_ILi512EEESA_EEES9_SC_SE_Li256ELb0ELb1ELb0ELb0EEENS1_30DynamicPersistentTileSchedulerILi256ELi128ELb0ELb1ELb1EEEEEEEEEvNT_6ParamsE$_ZZN5flash25CollectiveMainloopFwdSm90ILi2EN4cute5tupleIJNS1_1CILi1EEES4_S4_EEENS2_IJNS3_ILi64EEES6_S6_EEELi512EN7cutlass10bfloat16_tEfNS8_4arch4Sm90ELb0ELb1ELb1ELb0ELb1ELb0ELb1ELb0ELb0ELb1ELb0ELb0EE3mmaINS_16FlashAttnFwdSm90ISC_NS_21CollectiveEpilogueFwdINS2_IJS6_NS3_ILi512EEES6_EEES5_S9_SB_Li256ELb0ELb1ELb0ELb0EEENS_30DynamicPersistentTileSchedulerILi256ELi128ELb0ELb1ELb1EEEE13SharedStorageENS1_6TensorINS1_11ArrayEngineIfLm128EEENS1_6LayoutINS2_IJNS2_IJNS3_ILi2EEESR_NS3_ILi32EEEEEES4_S4_EEENS2_IJNS2_IJS4_SR_NS3_ILi4EEEEEENS3_ILi0EEESX_EEEEEEENS_7SoftmaxILi2ELi0EEEEEbRKNSC_6ParamsENS8_13PipelineAsyncILi2EEES17_RNS8_13PipelineStateILj2EEERT0_RT1_iRiRKNS_16SeqlenInfoQKNewKILb0ELb0EEENS2_IJiiiiEEERT_ENKUliT_T0_T1_E_clIZSD_ISM_S10_S12_EbS15_S17_S17_S1A_S1C_S1E_iS1F_S1J_S1K_S1M_EUlRS1N_iE1_NS3_ILb0EEENS3_ILb1EEEEEDaiS1N_S1O_S1P_,@function
        .size           $_ZN7cutlass13device_kernelIN5flash11enable_sm90INS1_16FlashAttnFwdSm90INS1_25CollectiveMainloopFwdSm90ILi2EN4cute5tupleIJNS5_1CILi1EEES8_S8_EEENS6_IJNS7_ILi64EEESA_SA_EEELi512ENS_10bfloat16_tEfNS_4arch4Sm90ELb0ELb1ELb1ELb0ELb1ELb0ELb1ELb0ELb0ELb1ELb0ELb0EEENS1_21CollectiveEpilogueFwdINS6_IJSA_NS7_ILi512EEESA_EEES9_SC_SE_Li256ELb0ELb1ELb0ELb0EEENS1_30DynamicPersistentTileSchedulerILi256ELi128ELb0ELb1ELb1EEEEEEEEEvNT_6ParamsE$_ZZN5flash25CollectiveMainloopFwdSm90ILi2EN4cute5tupleIJNS1_1CILi1EEES4_S4_EEENS2_IJNS3_ILi64EEES6_S6_EEELi512EN7cutlass10bfloat16_tEfNS8_4arch4Sm90ELb0ELb1ELb1ELb0ELb1ELb0ELb1ELb0ELb0ELb1ELb0ELb0EE3mmaINS_16FlashAttnFwdSm90ISC_NS_21CollectiveEpilogueFwdINS2_IJS6_NS3_ILi512EEES6_EEES5_S9_SB_Li256ELb0ELb1ELb0ELb0EEENS_30DynamicPersistentTileSchedulerILi256ELi128ELb0ELb1ELb1EEEE13SharedStorageENS1_6TensorINS1_11ArrayEngineIfLm128EEENS1_6LayoutINS2_IJNS2_IJNS3_ILi2EEESR_NS3_ILi32EEEEEES4_S4_EEENS2_IJNS2_IJS4_SR_NS3_ILi4EEEEEENS3_ILi0EEESX_EEEEEEENS_7SoftmaxILi2ELi0EEEEEbRKNSC_6ParamsENS8_13PipelineAsyncILi2EEES17_RNS8_13PipelineStateILj2EEERT0_RT1_iRiRKNS_16SeqlenInfoQKNewKILb0ELb0EEENS2_IJiiiiEEERT_ENKUliT_T0_T1_E_clIZSD_ISM_S10_S12_EbS15_S17_S17_S1A_S1C_S1E_iS1F_S1J_S1K_S1M_EUlRS1N_iE1_NS3_ILb0EEENS3_ILb1EEEEEDaiS1N_S1O_S1P_,(.L_x_15649 - $_ZN7cutlass13device_kernelIN5flash11enable_sm90INS1_16FlashAttnFwdSm90INS1_25CollectiveMainloopFwdSm90ILi2EN4cute5tupleIJNS5_1CILi1EEES8_S8_EEENS6_IJNS7_ILi64EEESA_SA_EEELi512ENS_10bfloat16_tEfNS_4arch4Sm90ELb0ELb1ELb1ELb0ELb1ELb0ELb1ELb0ELb0ELb1ELb0ELb0EEENS1_21CollectiveEpilogueFwdINS6_IJSA_NS7_ILi512EEESA_EEES9_SC_SE_Li256ELb0ELb1ELb0ELb0EEENS1_30DynamicPersistentTileSchedulerILi256ELi128ELb0ELb1ELb1EEEEEEEEEvNT_6ParamsE$_ZZN5flash25CollectiveMainloopFwdSm90ILi2EN4cute5tupleIJNS1_1CILi1EEES4_S4_EEENS2_IJNS3_ILi64EEES6_S6_EEELi512EN7cutlass10bfloat16_tEfNS8_4arch4Sm90ELb0ELb1ELb1ELb0ELb1ELb0ELb1ELb0ELb0ELb1ELb0ELb0EE3mmaINS_16FlashAttnFwdSm90ISC_NS_21CollectiveEpilogueFwdINS2_IJS6_NS3_ILi512EEES6_EEES5_S9_SB_Li256ELb0ELb1ELb0ELb0EEENS_30DynamicPersistentTileSchedulerILi256ELi128ELb0ELb1ELb1EEEE13SharedStorageENS1_6TensorINS1_11ArrayEngineIfLm128EEENS1_6LayoutINS2_IJNS2_IJNS3_ILi2EEESR_NS3_ILi32EEEEEES4_S4_EEENS2_IJNS2_IJS4_SR_NS3_ILi4EEEEEENS3_ILi0EEESX_EEEEEEENS_7SoftmaxILi2ELi0EEEEEbRKNSC_6ParamsENS8_13PipelineAsyncILi2EEES17_RNS8_13PipelineStateILj2EEERT0_RT1_iRiRKNS_16SeqlenInfoQKNewKILb0ELb0EEENS2_IJiiiiEEERT_ENKUliT_T0_T1_E_clIZSD_ISM_S10_S12_EbS15_S17_S17_S1A_S1C_S1E_iS1F_S1J_S1K_S1M_EUlRS1N_iE1_NS3_ILb0EEENS3_ILb1EEEEEDaiS1N_S1O_S1P_)
$_ZN7cutlass13device_kernelIN5flash11enable_sm90INS1_16FlashAttnFwdSm90INS1_25CollectiveMainloopFwdSm90ILi2EN4cute5tupleIJNS5_1CILi1EEES8_S8_EEENS6_IJNS7_ILi64EEESA_SA_EEELi512ENS_10bfloat16_tEfNS_4arch4Sm90ELb0ELb1ELb1ELb0ELb1ELb0ELb1ELb0ELb0ELb1ELb0ELb0EEENS1_21CollectiveEpilogueFwdINS6_IJSA_NS7_ILi512EEESA_EEES9_SC_SE_Li256ELb0ELb1ELb0ELb0EEENS1_30DynamicPersistentTileSchedulerILi256ELi128ELb0ELb1ELb1EEEEEEEEEvNT_6ParamsE$_ZZN5flash25CollectiveMainloopFwdSm90ILi2EN4cute5tupleIJNS1_1CILi1EEES4_S4_EEENS2_IJNS3_ILi64EEES6_S6_EEELi512EN7cutlass10bfloat16_tEfNS8_4arch4Sm90ELb0ELb1ELb1ELb0ELb1ELb0ELb1ELb0ELb0ELb1ELb0ELb0EE3mmaINS_16FlashAttnFwdSm90ISC_NS_21CollectiveEpilogueFwdINS2_IJS6_NS3_ILi512EEES6_EEES5_S9_SB_Li256ELb0ELb1ELb0ELb0EEENS_30DynamicPersistentTileSchedulerILi256ELi128ELb0ELb1ELb1EEEE13SharedStorageENS1_6TensorINS1_11ArrayEngineIfLm128EEENS1_6LayoutINS2_IJNS2_IJNS3_ILi2EEESR_NS3_ILi32EEEEEES4_S4_EEENS2_IJNS2_IJS4_SR_NS3_ILi4EEEEEENS3_ILi0EEESX_EEEEEEENS_7SoftmaxILi2ELi0EEEEEbRKNSC_6ParamsENS8_13PipelineAsyncILi2EEES17_RNS8_13PipelineStateILj2EEERT0_RT1_iRiRKNS_16SeqlenInfoQKNewKILb0ELb0EEENS2_IJiiiiEEERT_ENKUliT_T0_T1_E_clIZSD_ISM_S10_S12_EbS15_S17_S17_S1A_S1C_S1E_iS1F_S1J_S1K_S1M_EUlRS1N_iE1_NS3_ILb0EEENS3_ILb1EEEEEDaiS1N_S1O_S1P_:
[----:B------:R-:W-:Y:S05]  /*2cc60*/  YIELD ;  /* 0x0000000000007946 */ /* 0x000fea0003800000 */
[----:B------:R-:W-:Y:S02]  /*2cc70*/  ULDC UR4, c[0x0][0x20] ;  /* 0x0000080000047ab9 */ /* 0x000fe40000000800 */
[----:B------:R-:W-:-:S05]  /*2cc80*/  VIADD R7, R7, -UR4 ;  /* 0x8000000407077c36 */ /* 0x000fca0008000000 */
[----:B------:R-:W2:Y:S01]  /*2cc90*/  LDL.64 R8, [R7] ;  /* 0x0000000007087983 */ /* 0x000ea20000100a00 */
[----:B------:R-:W0:Y:S02]  /*2cca0*/  LDC.64 R4, c[0x0][0x208] ;  /* 0x00008200ff047b82 */ /* 0x000e240000000a00 */
[----:B0-----:R-:W-:Y:S02]  /*2ccb0*/  R2UR UR4, R4 ;  /* 0x00000000040472ca */ /* 0x001fe400000e0000 */
[----:B------:R-:W-:-:S13]  /*2ccc0*/  R2UR UR5, R5 ;  /* 0x00000000050572ca */ /* 0x000fda00000e0000 */
[----:B--2---:R-:W2:Y:S01]  /*2ccd0*/  LD.E R10, desc[UR4][R8.64] ;  /* 0x00000004080a7980 */ /* 0x004ea2000c101900 */
[----:B------:R-:W-:Y:S02]  /*2cce0*/  R2UR UR4, R4 ;  /* 0x00000000040472ca */ /* 0x000fe400000e0000 */
[----:B------:R-:W-:-:S13]  /*2ccf0*/  R2UR UR5, R5 ;  /* 0x00000000050572ca */ /* 0x000fda00000e0000 */
[----:B------:R-:W3:Y:S01]  /*2cd00*/  LD.E R14, desc[UR4][R8.64+0x8] ;  /* 0x00000804080e7980 */ /* 0x000ee2000c101900 */
[----:B--2---:R-:W-:-:S05]  /*2cd10*/  VIADD R11, R10, 0x1 ;  /* 0x000000010a0b7836 */ /* 0x004fca0000000000 */
[----:B------:R-:W-:-:S13]  /*2cd20*/  ISETP.NE.AND P0, PT, R11, 0x2, PT ;  /* 0x000000020b00780c */ /* 0x000fda0003f05270 */
[----:B------:R-:W-:Y:S02]  /*2cd30*/  @!P0 R2UR UR6, R4 ;  /* 0x00000000040682ca */ /* 0x000fe400000e0000 */
[----:B------:R-:W-:-:S13]  /*2cd40*/  @!P0 R2UR UR7, R5 ;  /* 0x00000000050782ca */ /* 0x000fda00000e0000 */
[----:B------:R-:W2:Y:S01]  /*2cd50*/  @!P0 LD.E R15, desc[UR6][R8.64+0x4] ;  /* 0x00000406080f8980 */ /* 0x000ea2000c101900 */
[C---:B------:R-:W-:Y:S02]  /*2cd60*/  R2UR UR4, R4.reuse ;  /* 0x00000000040472ca */ /* 0x040fe400000e0000 */
[C---:B------:R-:W-:Y:S02]  /*2cd70*/  R2UR UR5, R5.reuse ;  /* 0x00000000050572ca */ /* 0x040fe400000e0000 */
[C---:B------:R-:W-:Y:S02]  /*2cd80*/  R2UR UR6, R4.reuse ;  /* 0x00000000040672ca */ /* 0x040fe400000e0000 */
[C---:B------:R-:W-:Y:S02]  /*2cd90*/  R2UR UR7, R5.reuse ;  /* 0x00000000050772ca */ /* 0x040fe400000e0000 */
[----:B------:R-:W-:Y:S02]  /*2cda0*/  @!P0 R2UR UR8, R4 ;  /* 0x00000000040882ca */ /* 0x000fe400000e0000 */
[----:B------:R-:W-:-:S02]  /*2cdb0*/  @!P0 R2UR UR9, R5 ;  /* 0x00000000050982ca */ /* 0x000fc400000e0000 */
[----:B------:R-:W-:Y:S02]  /*2cdc0*/  @!P0 R2UR UR10, R4 ;  /* 0x00000000040a82ca */ /* 0x000fe400000e0000 */
[----:B------:R-:W-:Y:S01]  /*2cdd0*/  @!P0 R2UR UR11, R5 ;  /* 0x00000000050b82ca */ /* 0x000fe200000e0000 */
[----:B---3--:R-:W-:Y:S01]  /*2cde0*/  VIADD R25, R14, 0x1 ;  /* 0x000000010e197836 */ /* 0x008fe20000000000 */
[----:B------:R-:W-:Y:S04]  /*2cdf0*/  ST.E desc[UR4][R8.64], R11 ;  /* 0x0000000b08007985 */ /* 0x000fe8000c101904 */
[----:B------:R-:W-:Y:S04]  /*2ce00*/  ST.E desc[UR6][R8.64+0x8], R25 ;  /* 0x0000081908007985 */ /* 0x000fe8000c101906 */
[----:B------:R-:W-:Y:S01]  /*2ce10*/  @!P0 ST.E desc[UR8][R8.64], RZ ;  /* 0x000000ff08008985 */ /* 0x000fe2000c101908 */
[----:B--2---:R-:W-:-:S05]  /*2ce20*/  @!P0 LOP3.LUT R27, R15, 0x1, RZ, 0x3c, !PT ;  /* 0x000000010f1b8812 */ /* 0x004fca00078e3cff */
[----:B------:R0:W-:Y:S04]  /*2ce30*/  @!P0 ST.E desc[UR10][R8.64+0x4], R27 ;  /* 0x0000041b08008985 */ /* 0x0001e8000c10190a */
[----:B------:R-:W2:Y:S01]  /*2ce40*/  LDL.64 R20, [R7+0x18] ;  /* 0x0000180007147983 */ /* 0x000ea20000100a00 */
[----:B------:R-:W-:Y:S02]  /*2ce50*/  R2UR UR4, R4 ;  /* 0x00000000040472ca */ /* 0x000fe400000e0000 */
[----:B------:R-:W-:Y:S01]  /*2ce60*/  R2UR UR5, R5 ;  /* 0x00000000050572ca */ /* 0x000fe200000e0000 */
[----:B------:R-:W3:-:S12]  /*2ce70*/  LDL.64 R14, [R7] ;  /* 0x00000000070e7983 */ /* 0x000ed80000100a00 */
[----:B--2---:R-:W2:Y:S01]  /*2ce80*/  LD.E R24, desc[UR4][R20.64] ;  /* 0x0000000414187980 */ /* 0x004ea2000c101900 */
[C---:B------:R-:W-:Y:S02]  /*2ce90*/  R2UR UR4, R4.reuse ;  /* 0x00000000040472ca */ /* 0x040fe400000e0000 */
[C---:B------:R-:W-:Y:S02]  /*2cea0*/  R2UR UR5, R5.reuse ;  /* 0x00000000050572ca */ /* 0x040fe400000e0000 */
[----:B------:R-:W-:Y:S02]  /*2ceb0*/  R2UR UR6, R4 ;  /* 0x00000000040672ca */ /* 0x000fe400000e0000 */
[----:B------:R-:W-:Y:S01]  /*2cec0*/  R2UR UR7, R5 ;  /* 0x00000000050772ca */ /* 0x000fe200000e0000 */
[----:B------:R-:W-:Y:S01]  /*2ced0*/  BSSY B2, `(.L_x_5420) ;  /* 0x0000009000027945 */ /* 0x000fe20003800000 */
[----:B0-----:R-:W-:Y:S02]  /*2cee0*/  IMAD.MOV.U32 R8, RZ, RZ, R28 ;  /* 0x000000ffff087224 */ /* 0x001fe400078e001c */
[----:B------:R-:W-:-:S05]  /*2cef0*/  IMAD.MOV.U32 R9, RZ, RZ, R29 ;  /* 0x000000ffff097224 */ /* 0x000fca00078e001d */
[----:B---3--:R0:W5:Y:S04]  /*2cf00*/  LD.E R26, desc[UR4][R14.64] ;  /* 0x000000040e1a7980 */ /* 0x008168000c101900 */
[----:B------:R0:W5:Y:S01]  /*2cf10*/  LD.E R11, desc[UR6][R14.64+0x4] ;  /* 0x000004060e0b7980 */ /* 0x000162000c101900 */
[----:B--2---:R-:W-:-:S04]  /*2cf20*/  LOP3.LUT R24, R24, 0x1, RZ, 0xfc, !PT ;  /* 0x0000000118187812 */ /* 0x004fc800078efcff */
[----:B------:R-:W-:-:S13]  /*2cf30*/  ISETP.NE.AND P0, PT, R24, 0x3, PT ;  /* 0x000000031800780c */ /* 0x000fda0003f05270 */
[----:B0-----:R-:W-:Y:S05]  /*2cf40*/  @!P0 BRA `(.L_x_5421) ;  /* 0x0000000000048947 */ /* 0x001fea0003800000 */
[----:B------:R-:W-:Y:S01]  /*2cf50*/  BPT.TRAP 0x1 ;  /* 0x000000040000795c */ /* 0x000fe20000300000 */
.L_x_5421:
[----:B------:R-:W-:Y:S05]  /*2cf60*/  BSYNC B2 ;  /* 0x0000000000027941 */ /* 0x000fea0003800000 */
.L_x_5420:
[----:B------:R-:W-:Y:S02]  /*2cf70*/  R2UR UR4, R4 ;  /* 0x00000000040472ca */ /* 0x000fe400000e0000 */
[----:B------:R-:W-:-:S13]  /*2cf80*/  R2UR UR5, R5 ;  /* 0x00000000050572ca */ /* 0x000fda00000e0000 */
[----:B------:R-:W2:Y:S01]  /*2cf90*/  LD.E.64 R24, desc[UR4][R20.64+0x18] ;  /* 0x0000180414187980 */ /* 0x000ea2000c101b00 */
[----:B-----5:R-:W-:Y:S02]  /*2cfa0*/  SHF.L.U32 R27, R11, 0x1f, RZ ;  /* 0x0000001f0b1b7819 */ /* 0x020fe400000006ff */
[----:B--2---:R-:W-:-:S05]  /*2cfb0*/  MOV R25, R24 ;  /* 0x0000001800197202 */ /* 0x004fca0000000f00 */
[----:B------:R-:W-:-:S04]  /*2cfc0*/  IMAD R26, R26, 0x8, R25 ;  /* 0x000000081a1a7824 */ /* 0x000fc800078e0219 */
[----:B------:R0:W1:Y:S01]  /*2cfd0*/  SYNCS.PHASECHK.TRANS64.TRYWAIT P0, [R26+URZ], R27 ;  /* 0x0000001b1a0075a7 */ /* 0x000062000800017f */
[----:B------:R-:W2:Y:S01]  /*2cfe0*/  LD.E R25, desc[UR4][R20.64] ;  /* 0x0000000414197980 */ /* 0x000ea2000c101900 */
[----:B------:R-:W-:Y:S02]  /*2cff0*/  R2UR UR6, R4 ;  /* 0x00000000040672ca */ /* 0x000fe400000e0000 */
[----:B------:R-:W-:Y:S01]  /*2d000*/  R2UR UR7, R5 ;  /* 0x00000000050772ca */ /* 0x000fe200000e0000 */
[----:B------:R0:W5:Y:S01]  /*2d010*/  LD.E R11, desc[UR4][R14.64] ;  /* 0x000000040e0b7980 */ /* 0x000162000c101900 */
[----:B------:R-:W-:Y:S11]  /*2d020*/  BSSY B2, `(.L_x_5422) ;  /* 0x0000006000027945 */ /* 0x000ff60003800000 */
[----:B------:R0:W5:Y:S01]  /*2d030*/  LD.E R24, desc[UR6][R14.64+0x4] ;  /* 0x000004060e187980 */ /* 0x000162000c101900 */
[----:B--2---:R-:W-:-:S04]  /*2d040*/  LOP3.LUT R25, R25, 0x1, RZ, 0xfc, !PT ;  /* 0x0000000119197812 */ /* 0x004fc800078efcff */
[----:B------:R-:W-:-:S13]  /*2d050*/  ISETP.NE.AND P1, PT, R25, 0x3, PT ;  /* 0x000000031900780c */ /* 0x000fda0003f25270 */
[----:B01----:R-:W-:Y:S05]  /*2d060*/  @!P1 BRA `(.L_x_5423) ;  /* 0x0000000000049947 */ /* 0x003fea0003800000 */
[----:B------:R-:W-:Y:S01]  /*2d070*/  BPT.TRAP 0x1 ;  /* 0x000000040000795c */ /* 0x000fe20000300000 */
.L_x_5423:
[----:B------:R-:W-:Y:S05]  /*2d080*/  BSYNC B2 ;  /* 0x0000000000027941 */ /* 0x000fea0003800000 */
.L_x_5422:
[----:B------:R-:W-:Y:S04]  /*2d090*/  BSSY B2, `(.L_x_5424) ;  /* 0x000000a000027945 */ /* 0x000fe80003800000 */
[----:B------:R-:W-:Y:S05]  /*2d0a0*/  @P0 BRA `(.L_x_5425) ;  /* 0x0000000000200947 */ /* 0x000fea0003800000 */
[----:B------:R-:W-:Y:S02]  /*2d0b0*/  R2UR UR4, R4 ;  /* 0x00000000040472ca */ /* 0x000fe400000e0000 */
[----:B------:R-:W-:-:S13]  /*2d0c0*/  R2UR UR5, R5 ;  /* 0x00000000050572ca */ /* 0x000fda00000e0000 */
[----:B------:R-:W2:Y:S01]  /*2d0d0*/  LD.E.64 R20, desc[UR4][R20.64+0x18] ;  /* 0x0000180414147980 */ /* 0x000ea2000c101b00 */
[----:B-----5:R-:W-:Y:S02]  /*2d0e0*/  SHF.L.U32 R24, R24, 0x1f, RZ ;  /* 0x0000001f18187819 */ /* 0x020fe400000006ff */
[----:B--2---:R-:W-:-:S05]  /*2d0f0*/  MOV R14, R20 ;  /* 0x00000014000e7202 */ /* 0x004fca0000000f00 */
[----:B------:R-:W-:-:S04]  /*2d100*/  IMAD R11, R11, 0x8, R14 ;  /* 0x000000080b0b7824 */ /* 0x000fc800078e020e */
[----:B------:R-:W0:Y:S02]  /*2d110*/  SYNCS.PHASECHK.TRANS64.TRYWAIT P0, [R11+URZ], R24 ;  /* 0x000000180b0075a7 */ /* 0x000e24000800017f */
[----:B0-----:R-:W-:Y:S05]  /*2d120*/  @!P0 BRA `(.L_x_5426) ;  /* 0x0000011800188947 */ /* 0x001fea0003800000 */
.L_x_5425:
[----:B------:R-:W-:Y:S05]  /*2d130*/  BSYNC B2 ;  /* 0x0000000000027941 */ /* 0x000fea0003800000 */
.L_x_5424:
[----:B0----5:R-:W2:Y:S04]  /*2d140*/  LDL.64 R24, [R7] ;  /* 0x0000000007187983 */ /* 0x021ea80000100a00 */
[----:B------:R-:W3:Y:S01]  /*2d150*/  LDL.64 R20, [R7+0x28] ;  /* 0x0000280007147983 */ /* 0x000ee20000100a00 */
[C---:B------:R-:W-:Y:S02]  /*2d160*/  R2UR UR6, R4.reuse ;  /* 0x00000000040672ca */ /* 0x040fe400000e0000 */
[C---:B------:R-:W-:Y:S01]  /*2d170*/  R2UR UR7, R5.reuse ;  /* 0x00000000050772ca */ /* 0x040fe200000e0000 */
[----:B------:R-:W4:Y:S01]  /*2d180*/  LDL.64 R14, [R7+0x20] ;  /* 0x00002000070e7983 */ /* 0x000f220000100a00 */
[C---:B------:R-:W-:Y:S02]  /*2d190*/  R2UR UR4, R4.reuse ;  /* 0x00000000040472ca */ /* 0x040fe400000e0000 */
[----:B------:R-:W-:Y:S01]  /*2d1a0*/  R2UR UR5, R5 ;  /* 0x00000000050572ca */ /* 0x000fe200000e0000 */
[----:B------:R-:W4:Y:S08]  /*2d1b0*/  LDL.64 R56, [R7+0x8] ;  /* 0x0000080007387983 */ /* 0x000f300000100a00 */
[----:B--2---:R-:W2:Y:S04]  /*2d1c0*/  LD.E R25, desc[UR6][R24.64] ;  /* 0x0000000618197980 */ /* 0x004ea8000c101900 */
[----:B---3--:R-:W2:Y:S01]  /*2d1d0*/  LD.E.64 R58, desc[UR4][R20.64] ;  /* 0x00000004143a7980 */ /* 0x008ea2000c101b00 */
[----:B------:R-:W-:Y:S05]  /*2d1e0*/  WARPSYNC.ALL ;  /* 0x0000000000007948 */ /* 0x000fea0003800000 */
[----:B------:R-:W-:-:S02]  /*2d1f0*/  R2UR UR4, R4 ;  /* 0x00000000040472ca */ /* 0x000fc400000e0000 */
[C---:B------:R-:W-:Y:S02]  /*2d200*/  R2UR UR5, R5.reuse ;  /* 0x00000000050572ca */ /* 0x040fe400000e0000 */
[----:B------:R-:W-:Y:S02]  /*2d210*/  R2UR UR6, R4 ;  /* 0x00000000040672ca */ /* 0x000fe400000e0000 */
[----:B------:R-:W-:-:S09]  /*2d220*/  R2UR UR7, R5 ;  /* 0x00000000050772ca */ /* 0x000fd200000e0000 */
[----:B----4-:R0:W-:Y:S04]  /*2d230*/  ST.E desc[UR4][R56.64], RZ ;  /* 0x000000ff38007985 */ /* 0x0101e8000c101904 */
[----:B------:R-:W3:Y:S01]  /*2d240*/  LD.E.64 R20, desc[UR6][R14.64] ;  /* 0x000000060e147980 */ /* 0x000ee2000c101b00 */
[----:B--2---:R-:W-:Y:S01]  /*2d250*/  IMAD R58, R25, 0x200, R58 ;  /* 0x00000200193a7824 */ /* 0x004fe200078e023a */
[----:B------:R-:W-:Y:S01]  /*2d260*/  R2UR UR7, R59 ;  /* 0x000000003b0772ca */ /* 0x000fe200000e0000 */
[----:B------:R-:W-:Y:S01]  /*2d270*/  WARPGROUP.ARRIVE ;  /* 0x00000000000079c5 */ /* 0x000fe20000000000 */
[----:B------:R-:W-:Y:S01]  /*2d280*/  R2UR UR8, R4 ;  /* 0x00000000040872ca */ /* 0x000fe200000e0000 */
[----:B------:R-:W-:Y:S01]  /*2d290*/  IMAD.MOV.U32 R11, RZ, RZ, 0x1 ;  /* 0x00000001ff0b7424 */ /* 0x000fe200078e00ff */
[----:B------:R-:W-:-:S02]  /*2d2a0*/  R2UR UR6, R58 ;  /* 0x000000003a0672ca */ /* 0x000fc400000e0000 */
[C---:B------:R-:W-:Y:S02]  /*2d2b0*/  R2UR UR9, R5.reuse ;  /* 0x00000000050972ca */ /* 0x040fe400000e0000 */
[----:B------:R-:W-:Y:S02]  /*2d2c0*/  R2UR UR10, R4 ;  /* 0x00000000040a72ca */ /* 0x000fe400000e0000 */
[----:B------:R-:W-:Y:S02]  /*2d2d0*/  R2UR UR11, R5 ;  /* 0x00000000050b72ca */ /* 0x000fe400000e0000 */
[----:B---3--:R-:W-:Y:S02]  /*2d2e0*/  R2UR UR4, R20 ;  /* 0x00000000140472ca */ /* 0x008fe400000e0000 */
[----:B------:R-:W-:-:S13]  /*2d2f0*/  R2UR UR5, R21 ;  /* 0x00000000150572ca */ /* 0x000fda00000e0000 */
[----:B------:R-:W-:Y:S03]  /*2d300*/  HGMMA.64x64x16.F32.BF16 R24, gdesc[UR4], RZ, !UPT, gsb0 ;  /* 0x00e00000041879f0 */ /* 0x000fe6000c0018ff */
[----:B------:R-:W-:Y:S02]  /*2d310*/  WARPGROUP.DEPBAR.LE gsb0, 0x0 ;  /* 0x00008000000079c5 */ /* 0x000fe40000010000 */
[----:B------:R0:W-:Y:S04]  /*2d320*/  ST.E desc[UR8][R56.64], R11 ;  /* 0x0000000b38007985 */ /* 0x0001e8000c101908 */
[----:B------:R-:W2:Y:S01]  /*2d330*/  LD.E.64 R20, desc[UR10][R14.64] ;  /* 0x0000000a0e147980 */ /* 0x000ea2000c101b00 */
[----:B------:R-:W-:Y:S01]  /*2d340*/  VIADD R60, R58, 0x2 ;  /* 0x000000023a3c7836 */ /* 0x000fe20000000000 */
[----:B------:R-:W-:Y:S01]  /*2d350*/  WARPGROUP.ARRIVE ;  /* 0x00000000000079c5 */ /* 0x000fe20000000000 */
[----:B------:R-:W-:Y:S01]  /*2d360*/  IMAD.MOV.U32 R61, RZ, RZ, R59 ;  /* 0x000000ffff3d7224 */ /* 0x000fe200078e003b */
[----:B------:R-:W-:-:S02]  /*2d370*/  R2UR UR8, R4 ;  /* 0x00000000040872ca */ /* 0x000fc400000e0000 */
[----:B------:R-:W-:Y:S02]  /*2d380*/  R2UR UR6, R60 ;  /* 0x000000003c0672ca */ /* 0x000fe400000e0000 */
[----:B------:R-:W-:Y:S02]  /*2d390*/  R2UR UR7, R61 ;  /* 0x000000003d0772ca */ /* 0x000fe400000e0000 */
[C---:B------:R-:W-:Y:S02]  /*2d3a0*/  R2UR UR9, R5.reuse ;  /* 0x00000000050972ca */ /* 0x040fe400000e0000 */
[----:B------:R-:W-:Y:S02]  /*2d3b0*/  R2UR UR10, R4 ;  /* 0x00000000040a72ca */ /* 0x000fe400000e0000 */
[----:B------:R-:W-:Y:S01]  /*2d3c0*/  R2UR UR11, R5 ;  /* 0x00000000050b72ca */ /* 0x000fe200000e0000 */
[----:B--2---:R-:W-:Y:S01]  /*2d3d0*/  VIADD R20, R20, 0x2 ;  /* 0x0000000214147836 */ /* 0x004fe20000000000 */
[----:B------:R-:W-:-:S04]  /*2d3e0*/  R2UR UR5, R21 ;  /* 0x00000000150572ca */ /* 0x000fc800000e0000 */
[----:B------:R-:W-:-:S13]  /*2d3f0*/  R2UR UR4, R20 ;  /* 0x00000000140472ca */ /* 0x000fda00000e0000 */
[----:B------:R-:W-:Y:S03]  /*2d400*/  HGMMA.64x64x16.F32.BF16 R24, gdesc[UR4], R24, gsb0 ;  /* 0x00e00000041879f0 */ /* 0x000fe60008001818 */
        /* <DEDUP_REMOVED lines=20> */
[----:B------:R-:W-:Y:S01]  /*2d550*/  R2UR UR7, R59 ;  /* 0x000000003b0772ca */ /* 0x000fe200000e0000 */
[----:B------:R-:W-:Y:S01]  /*2d560*/  WARPGROUP.ARRIVE ;  /* 0x00000000000079c5 */ /* 0x000fe20000000000 */
[----:B------:R-:W-:-:S02]  /*2d570*/  R2UR UR8, R4 ;  /* 0x00000000040872ca */ /* 0x000fc400000e0000 */
        /* <DEDUP_REMOVED lines=8> */
[----:B------:R-:W2:Y:S01]  /*2d600*/  LDL.64 R20, [R7+0x40] ;  /* 0x0000400007147983 */ /* 0x000ea20000100a00 */
[----:B------:R-:W-:-:S02]  /*2d610*/  R2UR UR4, R4 ;  /* 0x00000000040472ca */ /* 0x000fc400000e0000 */
[----:B------:R-:W-:Y:S01]  /*2d620*/  R2UR UR5, R5 ;  /* 0x00000000050572ca */ /* 0x000fe200000e0000 */
[----:B------:R-:W3:-:S12]  /*2d630*/  LDL.64 R14, [R7] ;  /* 0x00000000070e7983 */ /* 0x000ed80000100a00 */
[----:B--2---:R-:W2:Y:S01]  /*2d640*/  LD.E R60, desc[UR4][R20.64] ;  /* 0x00000004143c7980 */ /* 0x004ea2000c101900 */
[C---:B------:R-:W-:Y:S02]  /*2d650*/  R2UR UR4, R4.reuse ;  /* 0x00000000040472ca */ /* 0x040fe400000e0000 */
[C---:B------:R-:W-:Y:S02]  /*2d660*/  R2UR UR5, R5.reuse ;  /* 0x00000000050572ca */ /* 0x040fe400000e0000 */
[----:B------:R-:W-:Y:S02]  /*2d670*/  R2UR UR6, R4 ;  /* 0x00000000040672ca */ /* 0x000fe400000e0000 */
[----:B------:R-:W-:Y:S01]  /*2d680*/  R2UR UR7, R5 ;  /* 0x00000000050772ca */ /* 0x000fe200000e0000 */
[----:B------:R-:W-:Y:S08]  /*2d690*/  BSSY B2, `(.L_x_5427) ;  /* 0x0000007000027945 */ /* 0x000ff00003800000 */
[----:B---3--:R0:W5:Y:S04]  /*2d6a0*/  LD.E R58, desc[UR4][R14.64] ;  /* 0x000000040e3a7980 */ /* 0x008168000c101900 */
[----:B------:R0:W5:Y:S01]  /*2d6b0*/  LD.E R59, desc[UR6][R14.64+0x4] ;  /* 0x000004060e3b7980 */ /* 0x000162000c101900 */
[----:B--2---:R-:W-:-:S04]  /*2d6c0*/  LOP3.LUT R60, R60, 0x1, RZ, 0xfc, !PT ;  /* 0x000000013c3c7812 */ /* 0x004fc800078efcff */
[----:B------:R-:W-:-:S13]  /*2d6d0*/  ISETP.NE.AND P0, PT, R60, 0x3, PT ;  /* 0x000000033c00780c */ /* 0x000fda0003f05270 */
[----:B0-----:R-:W-:Y:S05]  /*2d6e0*/  @!P0 BRA `(.L_x_5428) ;  /* 0x0000000000048947 */ /* 0x001fea0003800000 */
[----:B------:R-:W-:Y:S01]  /*2d6f0*/  BPT.TRAP 0x1 ;  /* 0x000000040000795c */ /* 0x000fe20000300000 */
.L_x_5428:
[----:B------:R-:W-:Y:S05]  /*2d700*/  BSYNC B2 ;  /* 0x0000000000027941 */ /* 0x000fea0003800000 */
.L_x_5427:
        /* <DEDUP_REMOVED lines=17> */
.L_x_5430:
[----:B------:R-:W-:Y:S05]  /*2d820*/  BSYNC B2 ;  /* 0x0000000000027941 */ /* 0x000fea0003800000 */
.L_x_5429:
        /* <DEDUP_REMOVED lines=10> */
.L_x_5432:
[----:B------:R-:W-:Y:S05]  /*2d8d0*/  BSYNC B2 ;  /* 0x0000000000027941 */ /* 0x000fea0003800000 */
.L_x_5431:
[----:B------:R-:W2:Y:S04]  /*2d8e0*/  LDL.64 R60, [R7] ;  /* 0x00000000073c7983 */ /* 0x000ea80000100a00 */
[----:B------:R-:W0:Y:S04]  /*2d8f0*/  LDL.64 R58, [R7+0x58] ;  /* 0x00005800073a7983 */ /* 0x000e280000100a00 */
[----:B------:R-:W3:Y:S04]  /*2d900*/  LDL.64 R14, [R7+0x48] ;  /* 0x00004800070e7983 */ /* 0x000ee80000100a00 */
[----:B------:R-:W4:Y:S01]  /*2d910*/  LDL.64 R20, [R7+0x50] ;  /* 0x0000500007147983 */ /* 0x000f220000100a00 */
[----:B------:R-:W-:-:S02]  /*2d920*/  R2UR UR6, R4 ;  /* 0x00000000040672ca */ /* 0x000fc400000e0000 */
[C---:B------:R-:W-:Y:S02]  /*2d930*/  R2UR UR7, R5.reuse ;  /* 0x00000000050772ca */ /* 0x040fe400000e0000 */
[----:B------:R-:W-:Y:S02]  /*2d940*/  R2UR UR4, R4 ;  /* 0x00000000040472ca */ /* 0x000fe400000e0000 */
[----:B------:R-:W-:-:S09]  /*2d950*/  R2UR UR5, R5 ;  /* 0x00000000050572ca */ /* 0x000fd200000e0000 */
[----:B--2---:R-:W2:Y:S04]  /*2d960*/  LD.E R61, desc[UR6][R60.64] ;  /* 0x000000063c3d7980 */ /* 0x004ea8000c101900 */
[----:B0----5:R-:W2:Y:S01]  /*2d970*/  LD.E.64 R56, desc[UR4][R58.64] ;  /* 0x000000043a387980 */ /* 0x021ea2000c101b00 */
[----:B------:R-:W-:Y:S05]  /*2d980*/  WARPSYNC.ALL ;  /* 0x0000000000007948 */ /* 0x000fea0003800000 */
[----:B------:R-:W-:-:S02]  /*2d990*/  R2UR UR6, R4 ;  /* 0x00000000040672ca */ /* 0x000fc400000e0000 */
[C---:B------:R-:W-:Y:S02]  /*2d9a0*/  R2UR UR7, R5.reuse ;  /* 0x00000000050772ca */ /* 0x040fe400000e0000 */
[----:B------:R-:W-:Y:S02]  /*2d9b0*/  R2UR UR4, R4 ;  /* 0x00000000040472ca */ /* 0x000fe400000e0000 */
[----:B------:R-:W-:-:S09]  /*2d9c0*/  R2UR UR5, R5 ;  /* 0x00000000050572ca */ /* 0x000fd200000e0000 */
[----:B---3--:R-:W3:Y:S04]  /*2d9d0*/  LD.E R64, desc[UR6][R14.64] ;  /* 0x000000060e407980 */ /* 0x008ee8000c101900 */
[----:B----4-:R-:W4:Y:S01]  /*2d9e0*/  LD.E.64 R62, desc[UR4][R20.64] ;  /* 0x00000004143e7980 */ /* 0x010f22000c101b00 */
[----:B------:R-:W-:Y:S01]  /*2d9f0*/  WARPGROUP.ARRIVE ;  /* 0x00000000000079c5 */ /* 0x000fe20000000000 */
[C---:B------:R-:W-:Y:S02]  /*2da00*/  R2UR UR8, R4.reuse ;  /* 0x00000000040872ca */ /* 0x040fe400000e0000 */
[----:B------:R-:W-:Y:S02]  /*2da10*/  R2UR UR9, R5 ;  /* 0x00000000050972ca */ /* 0x000fe400000e0000 */
[----:B------:R-:W-:-:S02]  /*2da20*/  R2UR UR10, R4 ;  /* 0x00000000040a72ca */ /* 0x000fc400000e0000 */
[----:B------:R-:W-:Y:S01]  /*2da30*/  R2UR UR11, R5 ;  /* 0x00000000050b72ca */ /* 0x000fe200000e0000 */
[----:B--2---:R-:W-:Y:S01]  /*2da40*/  IMAD R56, R61, 0x1000, R56 ;  /* 0x000010003d387824 */ /* 0x004fe200078e0238 */
[----:B------:R-:W-:-:S04]  /*2da50*/  R2UR UR7, R57 ;  /* 0x00000000390772ca */ /* 0x000fc800000e0000 */
[----:B------:R-:W-:Y:S02]  /*2da60*/  R2UR UR6, R56 ;  /* 0x00000000380672ca */ /* 0x000fe400000e0000 */
[----:B---3--:R-:W-:Y:S02]  /*2da70*/  ISETP.NE.U32.AND P0, PT, R64, RZ, PT ;  /* 0x000000ff4000720c */ /* 0x008fe40003f05070 */
[----:B----4-:R-:W-:Y:S02]  /*2da80*/  R2UR UR4, R62 ;  /* 0x000000003e0472ca */ /* 0x010fe400000e0000 */
[----:B------:R-:W-:-:S09]  /*2da90*/  R2UR UR5, R63 ;  /* 0x000000003f0572ca */ /* 0x000fd200000e0000 */
[----:B------:R-:W-:-:S05]  /*2daa0*/  VOTEU.ANY UP0, P0 ;  /* 0x00000000003f7886 */ /* 0x000fca0000000100 */
[----:B------:R-:W-:Y:S03]  /*2dab0*/  HGMMA.64x64x16.F32.BF16 R24, gdesc[UR4], R24, UP0, gsb0 ;  /* 0x00e00000041879f0 */ /* 0x000fe6000b801818 */
[----:B------:R-:W-:Y:S02]  /*2dac0*/  WARPGROUP.DEPBAR.LE gsb0, 0x0 ;  /* 0x00008000000079c5 */ /* 0x000fe40000010000 */
[----:B------:R-:W-:Y:S04]  /*2dad0*/  ST.E desc[UR8][R14.64], R11 ;  /* 0x0000000b0e007985 */ /* 0x000fe8000c101908 */
        /* <DEDUP_REMOVED lines=242> */
[----:B------:R-:W-:Y:S01]  /*2ea00*/  UMOV UR8, 0x1 ;  /* 0x0000000100087882 */ /* 0x000fe20000000000 */
[----:B------:R-:W-:Y:S01]  /*2ea10*/  IMAD.MOV.U32 R61, RZ, RZ, R57 ;  /* 0x000000ffff3d7224 */ /* 0x000fe200078e0039 */
[----:B------:R-:W0:Y:S01]  /*2ea20*/  S2R R62, SR_TID.X ;  /* 0x00000000003e7919 */ /* 0x000e220000002100 */
[----:B------:R-:W-:Y:S01]  /*2ea30*/  UISETP.NE.U32.AND UP0, UPT, UR8, URZ, UPT ;  /* 0x0000003f0800728c */ /* 0x000fe2000bf05070 */
[----:B------:R-:W-:Y:S01]  /*2ea40*/  WARPGROUP.ARRIVE ;  /* 0x00000000000079c5 */ /* 0x000fe20000000000 */
[----:B------:R-:W-:-:S02]  /*2ea50*/  R2UR UR10, R4 ;  /* 0x00000000040a72ca */ /* 0x000fc400000e0000 */
[----:B------:R-:W-:Y:S02]  /*2ea60*/  R2UR UR7, R61 ;  /* 0x000000003d0772ca */ /* 0x000fe400000e0000 */
[C---:B------:R-:W-:Y:S02]  /*2ea70*/  R2UR UR11, R5.reuse ;  /* 0x00000000050b72ca */ /* 0x040fe400000e0000 */
[----:B------:R-:W-:Y:S02]  /*2ea80*/  R2UR UR12, R4 ;  /* 0x00000000040c72ca */ /* 0x000fe400000e0000 */
[----:B------:R-:W-:Y:S02]  /*2ea90*/  R2UR UR13, R5 ;  /* 0x00000000050d72ca */ /* 0x000fe400000e0000 */
[----:B0-----:R-:W-:-:S06]  /*2eaa0*/  SHF.R.U32.HI R62, RZ, 0x7, R62 ;  /* 0x00000007ff3e7819 */ /* 0x001fcc000001163e */
[----:B------:R-:W0:Y:S02]  /*2eab0*/  SHFL.IDX PT, R62, R62, RZ, 0x1f ;  /* 0x00001fff3e3e7589 */ /* 0x000e2400000e0000 */
[----:B0-----:R-:W-:-:S04]  /*2eac0*/  ISETP.GT.AND P0, PT, R62, 0x7f, PT ;  /* 0x0000007f3e00780c */ /* 0x001fc80003f04270 */
[----:B------:R-:W-:-:S05]  /*2ead0*/  SEL R63, RZ, 0x2, !P0 ;  /* 0x00000002ff3f7807 */ /* 0x000fca0004000000 */
[----:B------:R-:W-:-:S05]  /*2eae0*/  IMAD.IADD R60, R63, 0x1, R64 ;  /* 0x000000013f3c7824 */ /* 0x000fca00078e0240 */
[----:B------:R-:W-:Y:S02]  /*2eaf0*/  R2UR UR6, R60 ;  /* 0x000000003c0672ca */ /* 0x000fe400000e0000 */
[----:B--2---:R-:W-:Y:S02]  /*2eb00*/  IADD3 R58, R63, 0x800, R58 ;  /* 0x000008003f3a7810 */ /* 0x004fe40007ffe03a */
[----:B------:R-:W-:Y:S02]  /*2eb10*/  R2UR UR5, R59 ;  /* 0x000000003b0572ca */ /* 0x000fe400000e0000 */
[----:B------:R-:W-:-:S13]  /*2eb20*/  R2UR UR4, R58 ;  /* 0x000000003a0472ca */ /* 0x000fda00000e0000 */
[----:B------:R-:W-:Y:S03]  /*2eb30*/  HGMMA.64x64x16.F32.BF16 R24, gdesc[UR4], R24, UP0, gsb0 ;  /* 0x00e00000041879f0 */ /* 0x000fe6000b801818 */
[----:B------:R-:W-:Y:S02]  /*2eb40*/  WARPGROUP.DEPBAR.LE gsb0, 0x0 ;  /* 0x00008000000079c5 */ /* 0x000fe40000010000 */
[----:B------:R0:W-:Y:S04]  /*2eb50*/  ST.E desc[UR10][R14.64], R11 ;  /* 0x0000000b0e007985 */ /* 0x0001e8000c10190a */
[----:B------:R-:W2:Y:S01]  /*2eb60*/  LD.E.64 R58, desc[UR12][R20.64] ;  /* 0x0000000c143a7980 */ /* 0x000ea2000c101b00 */
[----:B------:R-:W-:Y:S01]  /*2eb70*/  IMAD.MOV.U32 R67, RZ, RZ, 0x4 ;  /* 0x00000004ff437424 */ /* 0x000fe200078e00ff */
[----:B------:R-:W-:Y:S01]  /*2eb80*/  WARPGROUP.ARRIVE ;  /* 0x00000000000079c5 */ /* 0x000fe20000000000 */
[----:B------:R-:W-:Y:S01]  /*2eb90*/  IMAD.MOV.U32 R61, RZ, RZ, R57 ;  /* 0x000000ffff3d7224 */ /* 0x000fe200078e0039 */
[----:B------:R-:W-:-:S02]  /*2eba0*/  R2UR UR8, R4 ;  /* 0x00000000040872ca */ /* 0x000fc400000e0000 */
[----:B------:R-:W-:Y:S02]  /*2ebb0*/  SEL R65, R67, 0x2, P0 ;  /* 0x0000000243417807 */ /* 0x000fe40000000000 */
[----:B------:R-:W-:Y:S02]  /*2ebc0*/  R2UR UR7, R61 ;  /* 0x000000003d0772ca */ /* 0x000fe400000e0000 */
[C---:B------:R-:W-:Y:S01]  /*2ebd0*/  R2UR UR9, R5.reuse ;  /* 0x00000000050972ca */ /* 0x040fe200000e0000 */
[----:B------:R-:W-:Y:S01]  /*2ebe0*/  IMAD.IADD R60, R64, 0x1, R65 ;  /* 0x00000001403c7824 */ /* 0x000fe200078e0241 */
[----:B------:R-:W-:Y:S02]  /*2ebf0*/  R2UR UR10, R4 ;  /* 0x00000000040a72ca */ /* 0x000fe400000e0000 */
[----:B------:R-:W-:Y:S02]  /*2ec00*/  R2UR UR11, R5 ;  /* 0x00000000050b72ca */ /* 0x000fe400000e0000 */
[----:B------:R-:W-:-:S02]  /*2ec10*/  R2UR UR6, R60 ;  /* 0x000000003c0672ca */ /* 0x000fc400000e0000 */
[----:B--2---:R-:W-:Y:S02]  /*2ec20*/  IADD3 R58, R65, 0x800, R58 ;  /* 0x00000800413a7810 */ /* 0x004fe40007ffe03a */
[----:B------:R-:W-:Y:S02]  /*2ec30*/  R2UR UR5, R59 ;  /* 0x000000003b0572ca */ /* 0x000fe400000e0000 */
[----:B------:R-:W-:-:S13]  /*2ec40*/  R2UR UR4, R58 ;  /* 0x000000003a0472ca */ /* 0x000fda00000e0000 */
[----:B------:R-:W-:Y:S03]  /*2ec50*/  HGMMA.64x64x16.F32.BF16 R24, gdesc[UR4], R24, gsb0 ;  /* 0x00e00000041879f0 */ /* 0x000fe60008001818 */
[----:B------:R-:W-:Y:S02]  /*2ec60*/  WARPGROUP.DEPBAR.LE gsb0, 0x0 ;  /* 0x00008000000079c5 */ /* 0x000fe40000010000 */
[----:B------:R0:W-:Y:S04]  /*2ec70*/  ST.E desc[UR8][R14.64], R11 ;  /* 0x0000000b0e007985 */ /* 0x0001e8000c101908 */
[----:B------:R-:W2:Y:S01]  /*2ec80*/  LD.E.64 R58, desc[UR10][R20.64] ;  /* 0x0000000a143a7980 */ /* 0x000ea2000c101b00 */
[----:B------:R-:W-:Y:S01]  /*2ec90*/  SEL R67, R67, 0x6, !P0 ;  /* 0x0000000643437807 */ /* 0x000fe20004000000 */
[----:B------:R-:W-:Y:S01]  /*2eca0*/  IMAD.MOV.U32 R61, RZ, RZ, R57 ;  /* 0x000000ffff3d7224 */ /* 0x000fe200078e0039 */
[----:B------:R-:W-:Y:S01]  /*2ecb0*/  WARPGROUP.ARRIVE ;  /* 0x00000000000079c5 */ /* 0x000fe20000000000 */
[----:B------:R-:W-:-:S02]  /*2ecc0*/  R2UR UR8, R4 ;  /* 0x00000000040872ca */ /* 0x000fc400000e0000 */
[----:B------:R-:W-:Y:S01]  /*2ecd0*/  IMAD.IADD R60, R64, 0x1, R67 ;  /* 0x00000001403c7824 */ /* 0x000fe200078e0243 */
[----:B------:R-:W-:Y:S02]  /*2ece0*/  R2UR UR7, R61 ;  /* 0x000000003d0772ca */ /* 0x000fe400000e0000 */
[C---:B------:R-:W-:Y:S02]  /*2ecf0*/  R2UR UR9, R5.reuse ;  /* 0x00000000050972ca */ /* 0x040fe400000e0000 */
[----:B------:R-:W-:Y:S02]  /*2ed00*/  R2UR UR6, R60 ;  /* 0x000000003c0672ca */ /* 0x000fe400000e0000 */
[----:B------:R-:W-:Y:S02]  /*2ed10*/  R2UR UR10, R4 ;  /* 0x00000000040a72ca */ /* 0x000fe400000e0000 */
[----:B------:R-:W-:Y:S02]  /*2ed20*/  R2UR UR11, R5 ;  /* 0x00000000050b72ca */ /* 0x000fe400000e0000 */
[----:B--2---:R-:W-:-:S02]  /*2ed30*/  IADD3 R58, R67, 0x800, R58 ;  /* 0x00000800433a7810 */ /* 0x004fc40007ffe03a */
[----:B------:R-:W-:Y:S02]  /*2ed40*/  R2UR UR5, R59 ;  /* 0x000000003b0572ca */ /* 0x000fe400000e0000 */
[----:B------:R-:W-:-:S13]  /*2ed50*/  R2UR UR4, R58 ;  /* 0x000000003a0472ca */ /* 0x000fda00000e0000 */
[----:B------:R-:W-:Y:S03]  /*2ed60*/  HGMMA.64x64x16.F32.BF16 R24, gdesc[UR4], R24, gsb0 ;  /* 0x00e00000041879f0 */ /* 0x000fe60008001818 */
[----:B------:R-:W-:Y:S02]  /*2ed70*/  WARPGROUP.DEPBAR.LE gsb0, 0x0 ;  /* 0x00008000000079c5 */ /* 0x000fe40000010000 */
[----:B------:R0:W-:Y:S04]  /*2ed80*/  ST.E desc[UR8][R14.64], R11 ;  /* 0x0000000b0e007985 */ /* 0x0001e8000c101908 */
[----:B------:R-:W2:Y:S01]  /*2ed90*/  LD.E.64 R68, desc[UR10][R20.64] ;  /* 0x0000000a14447980 */ /* 0x000ea2000c101b00 */
[----:B------:R-:W-:Y:S01]  /*2eda0*/  IMAD.MOV.U32 R58, RZ, RZ, 0x28 ;  /* 0x00000028ff3a7424 */ /* 0x000fe200078e00ff */
[----:B------:R-:W-:Y:S01]  /*2edb0*/  WARPGROUP.ARRIVE ;  /* 0x00000000000079c5 */ /* 0x000fe20000000000 */
[----:B------:R-:W-:Y:S01]  /*2edc0*/  IMAD.MOV.U32 R59, RZ, RZ, 0xa00 ;  /* 0x00000a00ff3b7424 */ /* 0x000fe200078e00ff */
[----:B------:R-:W-:Y:S01]  /*2edd0*/  R2UR UR8, R4 ;  /* 0x00000000040872ca */ /* 0x000fe200000e0000 */
[----:B------:R-:W-:Y:S01]  /*2ede0*/  IMAD.MOV.U32 R61, RZ, RZ, R57 ;  /* 0x000000ffff3d7224 */ /* 0x000fe200078e0039 */
[----:B------:R-:W-:-:S02]  /*2edf0*/  SEL R58, R58, 0x26, P0 ;  /* 0x000000263a3a7807 */ /* 0x000fc40000000000 */
[----:B------:R-:W-:Y:S02]  /*2ee00*/  SEL R59, R59, 0x980, P0 ;  /* 0x000009803b3b7807 */ /* 0x000fe40000000000 */
[----:B------:R-:W-:Y:S02]  /*2ee10*/  R2UR UR7, R61 ;  /* 0x000000003d0772ca */ /* 0x000fe400000e0000 */
[C---:B------:R-:W-:Y:S01]  /*2ee20*/  R2UR UR9, R5.reuse ;  /* 0x00000000050972ca */ /* 0x040fe200000e0000 */
[----:B------:R-:W-:Y:S01]  /*2ee30*/  IMAD.IADD R58, R58, 0x1, R59 ;  /* 0x000000013a3a7824 */ /* 0x000fe200078e023b */
[----:B------:R-:W-:Y:S02]  /*2ee40*/  R2UR UR10, R4 ;  /* 0x00000000040a72ca */ /* 0x000fe400000e0000 */
[----:B------:R-:W-:Y:S02]  /*2ee50*/  R2UR UR11, R5 ;  /* 0x00000000050b72ca */ /* 0x000fe400000e0000 */
[----:B------:R-:W-:-:S05]  /*2ee60*/  LOP3.LUT R59, R58, 0xa06, RZ, 0xc0, !PT ;  /* 0x00000a063a3b7812 */ /* 0x000fca00078ec0ff */
[----:B------:R-:W-:-:S05]  /*2ee70*/  IMAD.IADD R60, R56, 0x1, R59 ;  /* 0x00000001383c7824 */ /* 0x000fca00078e023b */
[----:B------:R-:W-:Y:S01]  /*2ee80*/  R2UR UR6, R60 ;  /* 0x000000003c0672ca */ /* 0x000fe200000e0000 */
[----:B--2---:R-:W-:Y:S02]  /*2ee90*/  IMAD.IADD R58, R59, 0x1, R68 ;  /* 0x000000013b3a7824 */ /* 0x004fe400078e0244 */
[----:B------:R-:W-:-:S03]  /*2eea0*/  IMAD.MOV.U32 R59, RZ, RZ, R69 ;  /* 0x000000ffff3b7224 */ /* 0x000fc600078e0045 */
[----:B------:R-:W-:Y:S02]  /*2eeb0*/  R2UR UR4, R58 ;  /* 0x000000003a0472ca */ /* 0x000fe400000e0000 */
        /* <DEDUP_REMOVED lines=8> */
[----:B------:R-:W-:Y:S01]  /*2ef40*/  R2UR UR8, R4 ;  /* 0x00000000040872ca */ /* 0x000fe200000e0000 */
[----:B------:R-:W-:Y:S01]  /*2ef50*/  IMAD.IADD R60, R63, 0x1, R62 ;  /* 0x000000013f3c7824 */ /* 0x000fe200078e023e */
[----:B------:R-:W-:-:S02]  /*2ef60*/  R2UR UR9, R5 ;  /* 0x00000000050972ca */ /* 0x000fc400000e0000 */
[----:B------:R-:W-:Y:S02]  /*2ef70*/  R2UR UR7, R61 ;  /* 0x000000003d0772ca */ /* 0x000fe400000e0000 */
[----:B------:R-:W-:Y:S02]  /*2ef80*/  R2UR UR6, R60 ;  /* 0x000000003c0672ca */ /* 0x000fe400000e0000 */
[----:B------:R-:W-:Y:S02]  /*2ef90*/  R2UR UR10, R4 ;  /* 0x00000000040a72ca */ /* 0x000fe400000e0000 */
[----:B------:R-:W-:Y:S02]  /*2efa0*/  R2UR UR11, R5 ;  /* 0x00000000050b72ca */ /* 0x000fe400000e0000 */
[----:B--2---:R-:W-:Y:S02]  /*2efb0*/  IADD3 R58, R63, 0xa00, R58 ;  /* 0x00000a003f3a7810 */ /* 0x004fe40007ffe03a */
[----:B------:R-:W-:-:S02]  /*2efc0*/  R2UR UR5, R59 ;  /* 0x000000003b0572ca */ /* 0x000fc400000e0000 */
[----:B------:R-:W-:-:S13]  /*2efd0*/  R2UR UR4, R58 ;  /* 0x000000003a0472ca */ /* 0x000fda00000e0000 */
[----:B------:R-:W-:Y:S03]  /*2efe0*/  HGMMA.64x64x16.F32.BF16 R24, gdesc[UR4], R24, gsb0 ;  /* 0x00e00000041879f0 */ /* 0x000fe60008001818 */
[----:B------:R-:W-:Y:S02]  /*2eff0*/  WARPGROUP.DEPBAR.LE gsb0, 0x0 ;  /* 0x00008000000079c5 */ /* 0x000fe40000010000 */
[----:B------:R0:W-:Y:S04]  /*2f000*/  ST.E desc[UR8][R14.64], R11 ;  /* 0x0000000b0e007985 */ /* 0x0001e8000c101908 */
[----:B------:R-:W2:Y:S01]  /*2f010*/  LD.E.64 R58, desc[UR10][R20.64] ;  /* 0x0000000a143a7980 */ /* 0x000ea2000c101b00 */
[----:B------:R-:W-:Y:S01]  /*2f020*/  IMAD.IADD R60, R65, 0x1, R62 ;  /* 0x00000001413c7824 */ /* 0x000fe200078e023e */
[----:B------:R-:W-:Y:S01]  /*2f030*/  WARPGROUP.ARRIVE ;  /* 0x00000000000079c5 */ /* 0x000fe20000000000 */
[----:B------:R-:W-:Y:S01]  /*2f040*/  IMAD.MOV.U32 R61, RZ, RZ, R57 ;  /* 0x000000ffff3d7224 */ /* 0x000fe200078e0039 */
[----:B------:R-:W-:-:S02]  /*2f050*/  R2UR UR8, R4 ;  /* 0x00000000040872ca */ /* 0x000fc400000e0000 */
[----:B------:R-:W-:Y:S02]  /*2f060*/  R2UR UR6, R60 ;  /* 0x000000003c0672ca */ /* 0x000fe400000e0000 */
[----:B------:R-:W-:Y:S02]  /*2f070*/  R2UR UR7, R61 ;  /* 0x000000003d0772ca */ /* 0x000fe400000e0000 */
[C---:B------:R-:W-:Y:S02]  /*2f080*/  R2UR UR9, R5.reuse ;  /* 0x00000000050972ca */ /* 0x040fe400000e0000 */
        /* <DEDUP_REMOVED lines=172> */
[----:B------:R-:W-:-:S02]  /*2fb50*/  R2UR UR8, R4 ;  /* 0x00000000040872ca */ /* 0x000fc400000e0000 */
[----:B------:R-:W-:Y:S02]  /*2fb60*/  SEL R58, R58, 0x3e, P0 ;  /* 0x0000003e3a3a7807 */ /* 0x000fe40000000000 */
[----:B------:R-:W-:Y:S02]  /*2fb70*/  SEL R59, R59, 0xf80, P0 ;  /* 0x00000f803b3b7807 */ /* 0x000fe40000000000 */
[----:B------:R-:W-:-:S03]  /*2fb80*/  R2UR UR9, R5 ;  /* 0x00000000050972ca */ /* 0x000fc600000e0000 */
[----:B------:R-:W-:-:S05]  /*2fb90*/  IMAD.IADD R58, R58, 0x1, R59 ;  /* 0x000000013a3a7824 */ /* 0x000fca00078e023b */
[----:B------:R-:W-:-:S05]  /*2fba0*/  LOP3.LUT R59, R58, 0x1e06, RZ, 0xc0, !PT ;  /* 0x00001e063a3b7812 */ /* 0x000fca00078ec0ff */
[----:B------:R-:W-:-:S05]  /*2fbb0*/  IMAD.IADD R58, R56, 0x1, R59 ;  /* 0x00000001383a7824 */ /* 0x000fca00078e023b */
[----:B------:R-:W-:Y:S01]  /*2fbc0*/  R2UR UR6, R58 ;  /* 0x000000003a0672ca */ /* 0x000fe200000e0000 */
[----:B--2---:R-:W-:Y:S02]  /*2fbd0*/  IMAD.IADD R56, R59, 0x1, R20 ;  /* 0x000000013b387824 */ /* 0x004fe400078e0214 */
[----:B------:R-:W-:Y:S02]  /*2fbe0*/  IMAD.MOV.U32 R59, RZ, RZ, R57 ;  /* 0x000000ffff3b7224 */ /* 0x000fe400078e0039 */
[----:B------:R-:W-:Y:S01]  /*2fbf0*/  IMAD.MOV.U32 R57, RZ, RZ, R21 ;  /* 0x000000ffff397224 */ /* 0x000fe200078e0015 */
[----:B------:R-:W-:Y:S02]  /*2fc00*/  R2UR UR4, R56 ;  /* 0x00000000380472ca */ /* 0x000fe400000e0000 */
[----:B------:R-:W-:Y:S02]  /*2fc10*/  R2UR UR7, R59 ;  /* 0x000000003b0772ca */ /* 0x000fe400000e0000 */
        /* <DEDUP_REMOVED lines=9> */
[----:B------:R-:W-:Y:S02]  /*2fcb0*/  R2UR UR4, R4 ;  /* 0x00000000040472ca */ /* 0x000fe400000e0000 */
[----:B------:R-:W-:Y:S01]  /*2fcc0*/  R2UR UR5, R5 ;  /* 0x00000000050572ca */ /* 0x000fe200000e0000 */
[----:B------:R-:W-:-:S12]  /*2fcd0*/  BSSY B2, `(.L_x_5434) ;  /* 0x0000006000027945 */ /* 0x000fd80003800000 */
[----:B---3--:R0:W5:Y:S01]  /*2fce0*/  LD.E R20, desc[UR4][R20.64] ;  /* 0x0000000414147980 */ /* 0x008162000c101900 */
[----:B--2---:R-:W-:-:S04]  /*2fcf0*/  LOP3.LUT R58, R58, 0x1, RZ, 0xfc, !PT ;  /* 0x000000013a3a7812 */ /* 0x004fc800078efcff */
[----:B------:R-:W-:-:S13]  /*2fd00*/  ISETP.NE.AND P0, PT, R58, 0x3, PT ;  /* 0x000000033a00780c */ /* 0x000fda0003f05270 */
[----:B0-----:R-:W-:Y:S05]  /*2fd10*/  @!P0 BRA `(.L_x_5435) ;  /* 0x0000000000048947 */ /* 0x001fea0003800000 */
[----:B------:R-:W-:Y:S01]  /*2fd20*/  BPT.TRAP 0x1 ;  /* 0x000000040000795c */ /* 0x000fe20000300000 */
.L_x_5435:
[----:B------:R-:W-:Y:S05]  /*2fd30*/  BSYNC B2 ;  /* 0x0000000000027941 */ /* 0x000fea0003800000 */
.L_x_5434:
[C---:B------:R-:W-:Y:S02]  /*2fd40*/  R2UR UR6, R4.reuse ;  /* 0x00000000040672ca */ /* 0x040fe400000e0000 */
[C---:B------:R-:W-:Y:S02]  /*2fd50*/  R2UR UR7, R5.reuse ;  /* 0x00000000050772ca */ /* 0x040fe400000e0000 */
[----:B------:R-:W-:Y:S02]  /*2fd60*/  R2UR UR4, R4 ;  /* 0x00000000040472ca */ /* 0x000fe400000e0000 */
[----:B------:R-:W-:-:S09]  /*2fd70*/  R2UR UR5, R5 ;  /* 0x00000000050572ca */ /* 0x000fd200000e0000 */
[----:B------:R-:W2:Y:S04]  /*2fd80*/  LD.E.64 R14, desc[UR6][R56.64+0x20] ;  /* 0x00002006380e7980 */ /* 0x000ea8000c101b00 */
[----:B------:R-:W3:Y:S01]  /*2fd90*/  LD.E R11, desc[UR4][R56.64+0xc] ;  /* 0x00000c04380b7980 */ /* 0x000ee2000c101900 */
[----:B--2---:R-:W-:-:S05]  /*2fda0*/  MOV R15, R14 ;  /* 0x0000000e000f7202 */ /* 0x004fca0000000f00 */
[----:B-----5:R-:W-:-:S05]  /*2fdb0*/  IMAD R20, R20, 0x8, R15 ;  /* 0x0000000814147824 */ /* 0x020fca00078e020f */
[----:B---3--:R-:W-:-:S04]  /*2fdc0*/  PRMT R11, R11, 0x654, R20 ;  /* 0x000006540b0b7816 */ /* 0x008fc80000000014 */
[----:B------:R0:W-:Y:S01]  /*2fdd0*/  SYNCS.ARRIVE.TRANS64.RED.A1T0 RZ, [R11+URZ], RZ ;  /* 0x000000ff0bff79a7 */ /* 0x0001e2000810043f */
[----:B------:R-:W2:Y:S04]  /*2fde0*/  LDL.64 R14, [R7+0x68] ;  /* 0x00006800070e7983 */ /* 0x000ea80000100a00 */
[----:B------:R-:W3:Y:S04]  /*2fdf0*/  LD.E R21, desc[UR4][R8.64] ;  /* 0x0000000408157980 */ /* 0x000ee8000c101900 */
[----:B0-----:R-:W4:Y:S04]  /*2fe00*/  LD.E R11, desc[UR4][R8.64+0x24] ;  /* 0x00002404080b7980 */ /* 0x001f28000c101900 */
[----:B------:R-:W3:Y:S04]  /*2fe10*/  LD.E R58, desc[UR4][R12.64] ;  /* 0x000000040c3a7980 */ /* 0x000ee8000c101900 */
[----:B--2---:R-:W2:Y:S01]  /*2fe20*/  LD.E.64 R14, desc[UR4][R14.64] ;  /* 0x000000040e0e7980 */ /* 0x004ea2000c101b00 */
[----:B----4-:R-:W-:-:S13]  /*2fe30*/  ISETP.NE.AND P0, PT, R11, 0x1, PT ;  /* 0x000000010b00780c */ /* 0x010fda0003f05270 */
[C---:B------:R-:W-:Y:S02]  /*2fe40*/  @P0 R2UR UR6, R4.reuse ;  /* 0x00000000040602ca */ /* 0x040fe400000e0000 */
[C---:B------:R-:W-:Y:S02]  /*2fe50*/  @P0 R2UR UR7, R5.reuse ;  /* 0x00000000050702ca */ /* 0x040fe400000e0000 */
[C---:B------:R-:W-:Y:S02]  /*2fe60*/  R2UR UR14, R4.reuse ;  /* 0x00000000040e72ca */ /* 0x040fe400000e0000 */
[----:B------:R-:W-:Y:S02]  /*2fe70*/  R2UR UR15, R5 ;  /* 0x00000000050f72ca */ /* 0x000fe400000e0000 */
[----:B------:R-:W-:-:S07]  /*2fe80*/  R2UR UR10, R4 ;  /* 0x00000000040a72ca */ /* 0x000fce00000e0000 */
[----:B------:R-:W4:Y:S01]  /*2fe90*/  @P0 LD.E R59, desc[UR6][R8.64+0x2c] ;  /* 0x00002c06083b0980 */ /* 0x000f22000c101900 */
[C---:B------:R-:W-:Y:S02]  /*2fea0*/  R2UR UR6, R4.reuse ;  /* 0x00000000040672ca */ /* 0x040fe400000e0000 */
[C---:B------:R-:W-:Y:S01]  /*2feb0*/  R2UR UR7, R5.reuse ;  /* 0x00000000050772ca */ /* 0x040fe200000e0000 */
[----:B------:R-:W4:Y:S01]  /*2fec0*/  LD.E R12, desc[UR14][R8.64+0x18] ;  /* 0x0000180e080c7980 */ /* 0x000f22000c101900 */
[C---:B------:R-:W-:Y:S02]  /*2fed0*/  R2UR UR11, R5.reuse ;  /* 0x00000000050b72ca */ /* 0x040fe400000e0000 */
[C---:B------:R-:W-:Y:S02]  /*2fee0*/  R2UR UR8, R4.reuse ;  /* 0x00000000040872ca */ /* 0x040fe400000e0000 */
[----:B------:R-:W-:Y:S02]  /*2fef0*/  R2UR UR9, R5 ;  /* 0x00000000050972ca */ /* 0x000fe400000e0000 */
[----:B------:R-:W-:-:S02]  /*2ff00*/  R2UR UR12, R4 ;  /* 0x00000000040c72ca */ /* 0x000fc400000e0000 */
[----:B------:R-:W-:-:S03]  /*2ff10*/  R2UR UR13, R5 ;  /* 0x00000000050d72ca */ /* 0x000fc600000e0000 */
[----:B------:R-:W4:Y:S04]  /*2ff20*/  LD.E R56, desc[UR6][R8.64+0x4] ;  /* 0x0000040608387980 */ /* 0x000f28000c101900 */
[----:B------:R-:W4:Y:S04]  /*2ff30*/  LD.E R61, desc[UR10][R8.64+0xc] ;  /* 0x00000c0a083d7980 */ /* 0x000f28000c101900 */
[----:B------:R-:W4:Y:S04]  /*2ff40*/  LD.E R62, desc[UR8][R8.64+0x10] ;  /* 0x00001008083e7980 */ /* 0x000f28000c101900 */
[----:B------:R-:W4:Y:S04]  /*2ff50*/  LD.E R63, desc[UR12][R8.64+0x14] ;  /* 0x0000140c083f7980 */ /* 0x000f28000c101900 */
[----:B--2---:R3:W2:Y:S01]  /*2ff60*/  LD.E R20, desc[UR4][R14.64] ;  /* 0x000000040e147980 */ /* 0x0046a2000c101900 */
[----:B------:R-:W-:-:S02]  /*2ff70*/  @P0 R2UR UR4, R4 ;  /* 0x00000000040402ca */ /* 0x000fc400000e0000 */
[----:B------:R-:W-:-:S13]  /*2ff80*/  @P0 R2UR UR5, R5 ;  /* 0x00000000050502ca */ /* 0x000fda00000e0000 */
[----:B------:R-:W2:Y:S01]  /*2ff90*/  @P0 LD.E R60, desc[UR4][R8.64+0x28] ;  /* 0x00002804083c0980 */ /* 0x000ea2000c101900 */
[----:B------:R-:W-:Y:S02]  /*2ffa0*/  R2UR UR4, R4 ;  /* 0x00000000040472ca */ /* 0x000fe400000e0000 */
[----:B------:R-:W-:-:S13]  /*2ffb0*/  R2UR UR5, R5 ;  /* 0x00000000050572ca */ /* 0x000fda00000e0000 */
[----:B------:R-:W2:Y:S01]  /*2ffc0*/  LD.E R57, desc[UR4][R8.64+0x8] ;  /* 0x0000080408397980 */ /* 0x000ea2000c101900 */
[----:B---3--:R-:W-:-:S04]  /*2ffd0*/  SHF.R.S32.HI R14, RZ, 0x1f, R21 ;  /* 0x0000001fff0e7819 */ /* 0x008fc80000011415 */
[----:B------:R-:W-:Y:S02]  /*2ffe0*/  LEA.HI R15, R14, R21, RZ, 0x7 ;  /* 0x000000150e0f7211 */ /* 0x000fe400078f38ff */
[----:B----4-:R-:W-:Y:S01]  /*2fff0*/  ISETP.GE.AND P1, PT, R12, 0x1, PT ;  /* 0x000000010c00780c */ /* 0x010fe20003f26270 */
[----:B------:R-:W-:Y:S01]  /*30000*/  BSSY B2, `(.L_x_5436) ;  /* 0x0000087000027945 */ /* 0x000fe20003800000 */
[----:B--2---:R-:W-:-:S04]  /*30010*/  FMUL.FTZ R24, R24, R20 ;  /* 0x0000001418187220 */ /* 0x004fc80000410000 */
[----:B------:R0:W1:Y:S01]  /*30020*/  MUFU.TANH R64, R24 ;  /* 0x0000001800407308 */ /* 0x0000620000002400 */
[----:B------:R-:W-:Y:S01]  /*30030*/  FMUL.FTZ R25, R25, R20 ;  /* 0x0000001419197220 */ /* 0x000fe20000410000 */
[----:B0-----:R-:W-:-:S05]  /*30040*/  LOP3.LUT R24, R15, 0xffffff80, RZ, 0xc0, !PT ;  /* 0xffffff800f187812 */ /* 0x001fca00078ec0ff */
[----:B------:R-:W-:Y:S01]  /*30050*/  IMAD.IADD R24, R21, 0x1, -R24 ;  /* 0x0000000115187824 */ /* 0x000fe200078e0a18 */
[----:B------:R0:W2:Y:S01]  /*30060*/  MUFU.TANH R65, R25 ;  /* 0x0000001900417308 */ /* 0x0000a20000002400 */
[----:B------:R-:W-:-:S03]  /*30070*/  FMUL.FTZ R28, R28, R20 ;  /* 0x000000141c1c7220 */ /* 0x000fc60000410000 */
[----:B------:R-:W-:Y:S01]  /*30080*/  SHF.R.S32.HI R15, RZ, 0x1f, R24 ;  /* 0x0000001fff0f7819 */ /* 0x000fe20000011418 */
[----:B------:R-:W-:Y:S01]  /*30090*/  FMUL.FTZ R13, R27, R20 ;  /* 0x000000141b0d7220 */ /* 0x000fe20000410000 */
[----:B0-----:R-:W-:Y:S02]  /*300a0*/  LEA.HI R25, R14, R21, RZ, 0x2 ;  /* 0x000000150e197211 */ /* 0x001fe400078f10ff */
[----:B------:R0:W3:Y:S01]  /*300b0*/  MUFU.TANH R27, R28 ;  /* 0x0000001c001b7308 */ /* 0x0000e20000002400 */
[----:B------:R-:W-:Y:S01]  /*300c0*/  LEA.HI R14, R15, R24, RZ, 0x2 ;  /* 0x000000180f0e7211 */ /* 0x000fe200078f10ff */
[----:B------:R-:W-:-:S03]  /*300d0*/  FMUL.FTZ R11, R26, R20 ;  /* 0x000000141a0b7220 */ /* 0x000fc60000410000 */
[--C-:B------:R-:W-:Y:S02]  /*300e0*/  SHF.R.S32.HI R26, RZ, 0x1f, R14.reuse ;  /* 0x0000001fff1a7819 */ /* 0x100fe4000001140e */
[----:B0-----:R-:W-:Y:S02]  /*300f0*/  LOP3.LUT R28, R25, 0xfffffffc, RZ, 0xc0, !PT ;  /* 0xfffffffc191c7812 */ /* 0x001fe400078ec0ff */
[----:B------:R-:W-:Y:S02]  /*30100*/  SHF.R.S32.HI R25, RZ, 0x2, R14 ;  /* 0x00000002ff197819 */ /* 0x000fe4000001140e */
[----:B------:R-:W-:Y:S01]  /*30110*/  LEA.HI R15, R15, R24, RZ, 0x5 ;  /* 0x000000180f0f7211 */ /* 0x000fe200078f28ff */
[----:B------:R-:W-:Y:S01]  /*30120*/  IMAD.IADD R28, R21, 0x1, -R28 ;  /* 0x00000001151c7824 */ /* 0x000fe200078e0a1c */
[----:B------:R-:W-:Y:S02]  /*30130*/  LEA.HI R26, R26, R25, RZ, 0x3 ;  /* 0x000000191a1a7211 */ /* 0x000fe400078f18ff */
[----:B------:R-:W-:-:S02]  /*30140*/  SHF.R.S32.HI R15, RZ, 0x5, R15 ;  /* 0x00000005ff0f7819 */ /* 0x000fc4000001140f */
[----:B------:R-:W-:Y:S02]  /*30150*/  LEA.HI R21, R28, R28, RZ, 0x1 ;  /* 0x0000001c1c157211 */ /* 0x000fe400078f08ff */
[----:B------:R-:W-:Y:S01]  /*30160*/  LOP3.LUT R26, R26, 0xfffffff8, RZ, 0xc0, !PT ;  /* 0xfffffff81a1a7812 */ /* 0x000fe200078ec0ff */
[----:B------:R-:W-:Y:S01]  /*30170*/  IMAD R15, R58, 0x4, R15 ;  /* 0x000000043a0f7824 */ /* 0x000fe200078e020f */
[----:B------:R-:W-:Y:S01]  /*30180*/  LOP3.LUT R21, R21, 0x1ffffffe, RZ, 0xc0, !PT ;  /* 0x1ffffffe15157812 */ /* 0x000fe200078ec0ff */
[-C--:B------:R-:W-:Y:S02]  /*30190*/  FMUL.FTZ R31, R31, R20.reuse ;  /* 0x000000141f1f7220 */ /* 0x080fe40000410000 */
[----:B------:R-:W-:Y:S02]  /*301a0*/  IMAD.IADD R26, R25, 0x1, -R26 ;  /* 0x00000001191a7824 */ /* 0x000fe400078e0a1a */
[----:B------:R-:W-:Y:S01]  /*301b0*/  FMUL.FTZ R37, R37, R20 ;  /* 0x0000001425257220 */ /* 0x000fe20000410000 */
[----:B------:R-:W-:-:S02]  /*301c0*/  IMAD.IADD R21, R28, 0x1, -R21 ;  /* 0x000000011c157824 */ /* 0x000fc400078e0a15 */
[----:B------:R-:W-:Y:S01]  /*301d0*/  IMAD.U32 R26, R15, 0x10, R26 ;  /* 0x000000100f1a7824 */ /* 0x000fe200078e001a */
[----:B------:R-:W0:Y:S08]  /*301e0*/  MUFU.TANH R67, R31 ;  /* 0x0000001f00437308 */ /* 0x000e300000002400 */
[----:B------:R4:W0:Y:S02]  /*301f0*/  MUFU.TANH R31, R37 ;  /* 0x00000025001f7308 */ /* 0x0008240000002400 */
[----:B----4-:R-:W-:-:S04]  /*30200*/  IMAD R37, R21, 0x8, R26 ;  /* 0x0000000815257824 */ /* 0x010fc800078e021a */
[----:B------:R-:W-:-:S04]  /*30210*/  @P0 IMAD.HI.U32 R60, R37, R60, RZ ;  /* 0x0000003c253c0227 */ /* 0x000fc800078e00ff */
[-C--:B------:R-:W-:Y:S01]  /*30220*/  FMUL.FTZ R30, R30, R20.reuse ;  /* 0x000000141e1e7220 */ /* 0x080fe20000410000 */
[----:B------:R-:W-:Y:S01]  /*30230*/  @P0 SHF.R.U32.HI R37, RZ, R59, R60 ;  /* 0x0000003bff250219 */ /* 0x000fe2000001163c */
[-C--:B------:R-:W-:Y:S01]  /*30240*/  FMUL.FTZ R36, R36, R20.reuse ;  /* 0x0000001424247220 */ /* 0x080fe20000410000 */
[----:B------:R-:W-:Y:S01]  /*30250*/  LOP3.LUT R15, R14, 0x7ffffffc, RZ, 0xc0, !PT ;  /* 0x7ffffffc0e0f7812 */ /* 0x000fe200078ec0ff */
[----:B------:R-:W-:Y:S02]  /*30260*/  IMAD.SHL.U32 R58, R0, 0x40, RZ ;  /* 0x00000040003a7824 */ /* 0x000fe400078e00ff */
[-C--:B------:R-:W-:Y:S01]  /*30270*/  FMUL.FTZ R35, R35, R20.reuse ;  /* 0x0000001423237220 */ /* 0x080fe20000410000 */
[----:B------:R-:W4:Y:S01]  /*30280*/  SHFL.IDX PT, R21, R37, RZ, 0x1c1f ;  /* 0x001c1fff25157589 */ /* 0x000f2200000e0000 */
[----:B------:R-:W0:Y:S01]  /*30290*/  MUFU.TANH R66, R30 ;  /* 0x0000001e00427308 */ /* 0x000e220000002400 */
[-C--:B------:R-:W-:Y:S01]  /*302a0*/  FMUL.FTZ R29, R29, R20.reuse ;  /* 0x000000141d1d7220 */ /* 0x080fe20000410000 */
[-C--:B------:R-:W-:Y:S01]  /*302b0*/  FMUL.FTZ R32, R32, R20.reuse ;  /* 0x0000001420207220 */ /* 0x080fe20000410000 */
[-C--:B------:R-:W-:Y:S01]  /*302c0*/  FMUL.FTZ R33, R33, R20.reuse ;  /* 0x0000001421217220 */ /* 0x080fe20000410000 */
[-C--:B------:R-:W-:Y:S01]  /*302d0*/  FMUL.FTZ R40, R40, R20.reuse ;  /* 0x0000001428287220 */ /* 0x080fe20000410000 */
[----:B------:R-:W-:-:S03]  /*302e0*/  FMUL.FTZ R41, R41, R20 ;  /* 0x0000001429297220 */ /* 0x000fc60000410000 */
[----:B------:R1:W0:Y:S01]  /*302f0*/  MUFU.TANH R30, R36 ;  /* 0x00000024001e7308 */ /* 0x0002220000002400 */
[-C--:B------:R-:W-:Y:S01]  /*30300*/  FMUL.FTZ R42, R42, R20.reuse ;  /* 0x000000142a2a7220 */ /* 0x080fe20000410000 */
[-C--:B------:R-:W-:Y:S01]  /*30310*/  FMUL.FTZ R44, R44, R20.reuse ;  /* 0x000000142c2c7220 */ /* 0x080fe20000410000 */
[-C--:B------:R-:W-:Y:S01]  /*30320*/  FMUL.FTZ R45, R45, R20.reuse ;  /* 0x000000142d2d7220 */ /* 0x080fe20000410000 */
[-C--:B------:R-:W-:Y:S01]  /*30330*/  FMUL.FTZ R46, R46, R20.reuse ;  /* 0x000000142e2e7220 */ /* 0x080fe20000410000 */
[-C--:B------:R-:W-:Y:S01]  /*30340*/  FMUL.FTZ R47, R47, R20.reuse ;  /* 0x000000142f2f7220 */ /* 0x080fe20000410000 */
[-C--:B------:R-:W-:Y:S01]  /*30350*/  FMUL.FTZ R48, R48, R20.reuse ;  /* 0x0000001430307220 */ /* 0x080fe20000410000 */
[-C--:B------:R-:W-:Y:S01]  /*30360*/  FMUL.FTZ R49, R49, R20.reuse ;  /* 0x0000001431317220 */ /* 0x080fe20000410000 */
[----:B------:R2:W0:Y:S01]  /*30370*/  MUFU.TANH R69, R35 ;  /* 0x0000002300457308 */ /* 0x0004220000002400 */
[----:B-1----:R-:W-:Y:S01]  /*30380*/  IMAD.IADD R36, R24, 0x1, -R15 ;  /* 0x0000000118247824 */ /* 0x002fe200078e0a0f */
[----:B------:R-:W-:Y:S01]  /*30390*/  IADD3 R15, -R58, 0x1, RZ ;  /* 0x000000013a0f7810 */ /* 0x000fe20007ffe1ff */
        /* <DEDUP_REMOVED lines=9> */
[----:B------:R-:W-:Y:S01]  /*30430*/  FMUL.FTZ R20, R55, R20 ;  /* 0x0000001437147220 */ /* 0x000fe20000410000 */
[----:B------:R-:W-:Y:S01]  /*30440*/  IMAD R15, R36, -0x2, R15 ;  /* 0xfffffffe240f7824 */ /* 0x000fe200078e020f */
[----:B------:R-:W1:Y:S01]  /*30450*/  MUFU.TANH R11, R11 ;  /* 0x0000000b000b7308 */ /* 0x000e620000002400 */
[----:B------:R-:W-:-:S03]  /*30460*/  LOP3.LUT R14, RZ, R61, RZ, 0x33, !PT ;  /* 0x0000003dff0e7212 */ /* 0x000fc600078e33ff */
[----:B------:R-:W-:-:S04]  /*30470*/  IADD3 R15, -R56, R15, R57 ;  /* 0x0000000f380f7210 */ /* 0x000fc80007ffe139 */
        /* <DEDUP_REMOVED lines=20> */
[----:B------:R-:W-:-:S02]  /*305c0*/  IMAD.IADD R62, R15, 0x1, R62 ;  /* 0x000000010f3e7824 */ /* 0x000fc400078e023e */
[----:B------:R-:W-:-:S05]  /*305d0*/  IMAD.IADD R63, R63, 0x1, -R58 ;  /* 0x000000013f3f7824 */ /* 0x000fca00078e0a3a */
[----:B------:R3:W0:Y:S02]  /*305e0*/  MUFU.TANH R70, R38 ;  /* 0x0000002600467308 */ /* 0x0006240000002400 */
[----:B---3--:R-:W-:-:S06]  /*305f0*/  IMAD.IADD R38, R15, 0x1, R14 ;  /* 0x000000010f267824 */ /* 0x008fcc00078e020e */
[----:B------:R4:W3:Y:S08]  /*30600*/  MUFU.TANH R68, R34 ;  /* 0x0000002200447308 */ /* 0x0008f00000002400 */
[----:B------:R1:W0:Y:S01]  /*30610*/  MUFU.TANH R71, R39 ;  /* 0x0000002700477308 */ /* 0x0002220000002400 */
[--C-:B----4-:R-:W-:Y:S02]  /*30620*/  IMAD.IADD R34, R38, 0x1, R21.reuse ;  /* 0x0000000126227824 */ /* 0x110fe400078e0215 */
[----:B-1----:R-:W-:Y:S01]  /*30630*/  IMAD.IADD R39, R62, 0x1, R21 ;  /* 0x000000013e277824 */ /* 0x002fe200078e0215 */
[----:B--23--:R-:W-:Y:S06]  /*30640*/  @!P1 BRA `(.L_x_5437) ;  /* 0x0000000000889947 */ /* 0x00cfec0003800000 */
[----:B------:R-:W-:Y:S01]  /*30650*/  IADD3 R15, -R56, R57, R21 ;  /* 0x00000039380f7210 */ /* 0x000fe20007ffe115 */
[----:B------:R-:W-:Y:S03]  /*30660*/  BSSY B3, `(.L_x_5438) ;  /* 0x000001c000037945 */ /* 0x000fe60003800000 */
[----:B------:R-:W-:-:S13]  /*30670*/  ISETP.GT.AND P0, PT, R15, -0x1, PT ;  /* 0xffffffff0f00780c */ /* 0x000fda0003f04270 */
[----:B------:R-:W-:Y:S05]  /*30680*/  @P0 BRA `(.L_x_5439) ;  /* 0x00000000003c0947 */ /* 0x000fea0003800000 */
[----:B------:R-:W-:Y:S01]  /*30690*/  ISETP.NE.AND P0, PT, R12, 0x1, PT ;  /* 0x000000010c00780c */ /* 0x000fe20003f05270 */
[----:B------:R-:W-:Y:S01]  /*306a0*/  BSSY B4, `(.L_x_5440) ;  /* 0x000000b000047945 */ /* 0x000fe20003800000 */
[----:B------:R-:W-:-:S11]  /*306b0*/  LOP3.LUT R15, RZ, R15, RZ, 0x33, !PT ;  /* 0x0000000fff0f7212 */ /* 0x000fd600078e33ff */
[----:B------:R-:W-:Y:S05]  /*306c0*/  @!P0 BRA `(.L_x_5441) ;  /* 0x0000000000208947 */ /* 0x000fea0003800000 */
[C---:B------:R-:W-:Y:S02]  /*306d0*/  R2UR UR4, R4.reuse ;  /* 0x00000000040472ca */ /* 0x040fe400000e0000 */
[C---:B------:R-:W-:Y:S02]  /*306e0*/  R2UR UR5, R5.reuse ;  /* 0x00000000050572ca */ /* 0x040fe400000e0000 */
[----:B------:R-:W-:Y:S02]  /*306f0*/  R2UR UR6, R4 ;  /* 0x00000000040672ca */ /* 0x000fe400000e0000 */
[----:B------:R-:W-:-:S09]  /*30700*/  R2UR UR7, R5 ;  /* 0x00000000050772ca */ /* 0x000fd200000e0000 */
[----:B------:R-:W2:Y:S04]  /*30710*/  LD.E R14, desc[UR4][R8.64+0x1c] ;  /* 0x00001c04080e7980 */ /* 0x000ea8000c101900 */
[----:B------:R-:W3:Y:S01]  /*30720*/  LD.E R21, desc[UR6][R8.64+0x20] ;  /* 0x0000200608157980 */ /* 0x000ee2000c101900 */
[----:B--2---:R-:W-:-:S05]  /*30730*/  IMAD.HI.U32 R14, R15, R14, RZ ;  /* 0x0000000e0f0e7227 */ /* 0x004fca00078e00ff */
[----:B---3--:R-:W-:-:S07]  /*30740*/  SHF.R.U32.HI R15, RZ, R21, R14 ;  /* 0x00000015ff0f7219 */ /* 0x008fce000001160e */
.L_x_5441:
[----:B------:R-:W-:Y:S05]  /*30750*/  BSYNC B4 ;  /* 0x0000000000047941 */ /* 0x000fea0003800000 */
.L_x_5440:
[----:B------:R-:W-:Y:S01]  /*30760*/  LOP3.LUT R15, RZ, R15, RZ, 0x33, !PT ;  /* 0x0000000fff0f7212 */ /* 0x000fe200078e33ff */
[----:B------:R-:W-:Y:S06]  /*30770*/  BRA `(.L_x_5442) ;  /* 0x0000000000287947 */ /* 0x000fec0003800000 */
.L_x_5439:
[----:B------:R-:W-:-:S13]  /*30780*/  ISETP.NE.AND P0, PT, R12, 0x1, PT ;  /* 0x000000010c00780c */ /* 0x000fda0003f05270 */
        /* <DEDUP_REMOVED lines=9> */
.L_x_5442:
[----:B------:R-:W-:Y:S05]  /*30820*/  BSYNC B3 ;  /* 0x0000000000037941 */ /* 0x000fea0003800000 */
.L_x_5438:
[----:B------:R-:W-:-:S04]  /*30830*/  IMAD R15, R12, R15, -R58 ;  /* 0x0000000f0c0f7224 */ /* 0x000fc800078e0a3a */
[----:B------:R-:W-:-:S05]  /*30840*/  IMAD R15, R36, -0x2, R15 ;  /* 0xfffffffe240f7824 */ /* 0x000fca00078e020f */
[----:B------:R-:W-:Y:S02]  /*30850*/  VIMNMX R34, R34, R15, !PT ;  /* 0x0000000f22227248 */ /* 0x000fe40007fe0100 */
[----:B------:R-:W-:-:S07]  /*30860*/  VIADDMNMX R39, R15, R12, R39, PT ;  /* 0x0000000c0f277246 */ /* 0x000fce0003800127 */
.L_x_5437:
[----:B------:R-:W-:Y:S05]  /*30870*/  BSYNC B2 ;  /* 0x0000000000027941 */ /* 0x000fea0003800000 */
.L_x_5436:
[C---:B------:R-:W-:Y:S01]  /*30880*/  ISETP.GE.AND P1, PT, R63.reuse, 0x9, PT ;  /* 0x000000093f00780c */ /* 0x040fe20003f26270 */
[----:B------:R-:W1:Y:S01]  /*30890*/  SHFL.IDX PT, R37, R37, 0x1, 0x1c1f ;  /* 0x003c1f0025257f89 */ /* 0x000e6200000e0000 */
        /* <DEDUP_REMOVED lines=13> */
[----:B-1----:R-:W-:Y:S01]  /*30970*/  IMAD.IADD R38, R38, 0x1, R37 ;  /* 0x0000000126267824 */ /* 0x002fe200078e0225 */
[----:B------:R-:W-:Y:S02]  /*30980*/  ISETP.GT.AND P3, PT, R34, 0x9, !P5 ;  /* 0x000000092200780c */ /* 0x000fe40006f64270 */
[----:B------:R-:W-:Y:S02]  /*30990*/  ISETP.GE.AND P4, PT, R63, 0x12, PT ;  /* 0x000000123f00780c */ /* 0x000fe40003f86270 */
[----:B0-----:R-:W-:Y:S02]  /*309a0*/  FSEL R21, R32, -INF , !P2 ;  /* 0xff80000020157808 */ /* 0x001fe40005000000 */
        /* <DEDUP_REMOVED lines=77> */
.L_x_5448:
[----:B------:R-:W-:Y:S05]  /*30e80*/  BSYNC B4 ;  /* 0x0000000000047941 */ /* 0x000fea0003800000 */
.L_x_5447:
[----:B------:R-:W-:Y:S01]  /*30e90*/  LOP3.LUT R57, RZ, R57, RZ, 0x33, !PT ;  /* 0x00000039ff397212 */ /* 0x000fe200078e33ff */
[----:B------:R-:W-:Y:S06]  /*30ea0*/  BRA `(.L_x_5449) ;  /* 0x0000000000287947 */ /* 0x000fec0003800000 */
.L_x_5446:
        /* <DEDUP_REMOVED lines=10> */
.L_x_5449:
[----:B------:R-:W-:Y:S05]  /*30f50*/  BSYNC B3 ;  /* 0x0000000000037941 */ /* 0x000fea0003800000 */
.L_x_5445:
[----:B------:R-:W-:-:S04]  /*30f60*/  IMAD R57, R12, R57, -R58 ;  /* 0x000000390c397224 */ /* 0x000fc800078e0a3a */
[----:B------:R-:W-:-:S05]  /*30f70*/  IMAD R57, R36, -0x2, R57 ;  /* 0xfffffffe24397824 */ /* 0x000fca00078e0239 */
[----:B------:R-:W-:Y:S02]  /*30f80*/  VIADDMNMX R39, R57, R12, R39, PT ;  /* 0x0000000c39277246 */ /* 0x000fe40003800127 */
[----:B------:R-:W-:-:S07]  /*30f90*/  VIMNMX R38, R38, R57, !PT ;  /* 0x0000003926267248 */ /* 0x000fce0007fe0100 */
.L_x_5444:
[----:B------:R-:W-:Y:S05]  /*30fa0*/  BSYNC B2 ;  /* 0x0000000000027941 */ /* 0x000fea0003800000 */
.L_x_5443:
[----:B------:R-:W2:Y:S01]  /*30fb0*/  LDL.64 R8, [R7+0x70] ;  /* 0x0000700007087983 */ /* 0x000ea20000100a00 */
[----:B------:R-:W-:Y:S02]  /*30fc0*/  R2UR UR4, R4 ;  /* 0x00000000040472ca */ /* 0x000fe400000e0000 */
[----:B------:R-:W-:Y:S02]  /*30fd0*/  R2UR UR5, R5 ;  /* 0x00000000050572ca */ /* 0x000fe400000e0000 */
[C---:B------:R-:W-:Y:S02]  /*30fe0*/  ISETP.GT.AND P0, PT, R38.reuse, 0x1, !P0 ;  /* 0x000000012600780c */ /* 0x040fe40004704270 */
[----:B------:R-:W-:Y:S02]  /*30ff0*/  ISETP.NE.AND P6, PT, R65, RZ, PT ;  /* 0x000000ff4100720c */ /* 0x000fe40003fc5270 */
[----:B------:R-:W-:Y:S02]  /*31000*/  ISETP.LT.OR P0, PT, R39, 0x2, P0 ;  /* 0x000000022700780c */ /* 0x000fe40000701670 */
[----:B------:R-:W-:-:S02]  /*31010*/  ISETP.GT.AND P1, PT, R38, 0x8, !P1 ;  /* 0x000000082600780c */ /* 0x000fc40004f24270 */
[----:B------:R-:W-:Y:S02]  /*31020*/  FSEL R53, R13, -INF , !P0 ;  /* 0xff8000000d357808 */ /* 0x000fe40004000000 */
[----:B------:R-:W-:Y:S02]  /*31030*/  ISETP.NE.AND P0, PT, R55, RZ, PT ;  /* 0x000000ff3700720c */ /* 0x000fe40003f05270 */
[C---:B------:R-:W-:Y:S02]  /*31040*/  ISETP.LT.OR P1, PT, R39.reuse, 0x9, P1 ;  /* 0x000000092700780c */ /* 0x040fe40000f21670 */
[----:B------:R-:W-:Y:S02]  /*31050*/  ISETP.GT.AND P0, PT, R38, 0x9, !P0 ;  /* 0x000000092600780c */ /* 0x000fe40004704270 */
[----:B------:R-:W-:Y:S02]  /*31060*/  FSEL R57, R66, -INF , !P1 ;  /* 0xff80000042397808 */ /* 0x000fe40004800000 */
[----:B------:R-:W-:-:S02]  /*31070*/  ISETP.LT.OR P0, PT, R39, 0xa, P0 ;  /* 0x0000000a2700780c */ /* 0x000fc40000701670 */
[----:B------:R-:W-:Y:S02]  /*31080*/  ISETP.NE.AND P1, PT, R74, RZ, PT ;  /* 0x000000ff4a00720c */ /* 0x000fe40003f25270 */
[----:B------:R-:W-:Y:S02]  /*31090*/  FSEL R67, R67, -INF , !P0 ;  /* 0xff80000043437808 */ /* 0x000fe40004000000 */
[----:B------:R-:W-:-:S04]  /*310a0*/  ISETP.NE.AND P0, PT, R59, RZ, PT ;  /* 0x000000ff3b00720c */ /* 0x000fc80003f05270 */
[----:B------:R-:W-:-:S04]  /*310b0*/  ISETP.GT.AND P0, PT, R38, 0x10, !P0 ;  /* 0x000000102600780c */ /* 0x000fc80004704270 */
[----:B------:R-:W-:-:S04]  /*310c0*/  ISETP.LT.OR P0, PT, R39, 0x11, P0 ;  /* 0x000000112700780c */ /* 0x000fc80000701670 */
        /* <DEDUP_REMOVED lines=17> */
[----:B------:R-:W-:-:S04]  /*311e0*/  ISETP.NE.AND P0, PT, R41, RZ, PT ;  /* 0x000000ff2900720c */ /* 0x000fc80003f05270 */
[----:B------:R-:W-:-:S04]  /*311f0*/  ISETP.GT.AND P0, PT, R38, RZ, !P0 ;  /* 0x000000ff2600720c */ /* 0x000fc80004704270 */
[----:B------:R-:W-:-:S04]  /*31200*/  ISETP.LT.OR P0, PT, R39, 0x1, P0 ;  /* 0x000000012700780c */ /* 0x000fc80000701670 */
[----:B------:R-:W-:Y:S02]  /*31210*/  FSEL R49, R11, -INF , !P0 ;  /* 0xff8000000b317808 */ /* 0x000fe40004000000 */
[----:B------:R-:W-:Y:S01]  /*31220*/  ISETP.NE.AND P0, PT, R73, RZ, PT ;  /* 0x000000ff4900720c */ /* 0x000fe20003f05270 */
[----:B--2---:R-:W2:Y:S03]  /*31230*/  LD.E.64 R12, desc[UR4][R8.64] ;  /* 0x00000004080c7980 */ /* 0x004ea6000c101b00 */
[C---:B------:R-:W-:Y:S02]  /*31240*/  ISETP.GT.AND P0, PT, R38.reuse, 0x21, !P0 ;  /* 0x000000212600780c */ /* 0x040fe40004704270 */
[C---:B------:R-:W-:Y:S02]  /*31250*/  ISETP.GT.AND P1, PT, R38.reuse, 0x28, !P1 ;  /* 0x000000282600780c */ /* 0x040fe40004f24270 */
[----:B------:R-:W-:-:S02]  /*31260*/  ISETP.GT.AND P2, PT, R38, 0x29, !P2 ;  /* 0x000000292600780c */ /* 0x000fc40005744270 */
[C---:B------:R-:W-:Y:S02]  /*31270*/  ISETP.GT.AND P3, PT, R38.reuse, 0x30, !P3 ;  /* 0x000000302600780c */ /* 0x040fe40005f64270 */
[C---:B------:R-:W-:Y:S02]  /*31280*/  ISETP.GT.AND P4, PT, R38.reuse, 0x31, !P4 ;  /* 0x000000312600780c */ /* 0x040fe40006784270 */
[C---:B------:R-:W-:Y:S02]  /*31290*/  ISETP.GT.AND P5, PT, R38.reuse, 0x38, !P5 ;  /* 0x000000382600780c */ /* 0x040fe40006fa4270 */
[----:B------:R-:W-:Y:S02]  /*312a0*/  ISETP.GT.AND P6, PT, R38, 0x39, !P6 ;  /* 0x000000392600780c */ /* 0x000fe400077c4270 */
[C---:B------:R-:W-:Y:S02]  /*312b0*/  ISETP.LT.OR P0, PT, R39.reuse, 0x22, P0 ;  /* 0x000000222700780c */ /* 0x040fe40000701670 */
[----:B------:R-:W-:-:S02]  /*312c0*/  ISETP.LT.OR P1, PT, R39, 0x29, P1 ;  /* 0x000000292700780c */ /* 0x000fc40000f21670 */
[----:B------:R-:W-:Y:S02]  /*312d0*/  FSEL R65, R35, -INF , !P0 ;  /* 0xff80000023417808 */ /* 0x000fe40004000000 */
[C---:B------:R-:W-:Y:S02]  /*312e0*/  ISETP.LT.OR P2, PT, R39.reuse, 0x2a, P2 ;  /* 0x0000002a2700780c */ /* 0x040fe40001741670 */
[----:B------:R-:W-:Y:S02]  /*312f0*/  FSEL R73, R46, -INF , !P1 ;  /* 0xff8000002e497808 */ /* 0x000fe40004800000 */
[----:B------:R-:W-:Y:S02]  /*31300*/  ISETP.LT.OR P3, PT, R39, 0x31, P3 ;  /* 0x000000312700780c */ /* 0x000fe40001f61670 */
[----:B------:R-:W-:Y:S02]  /*31310*/  FSEL R75, R47, -INF , !P2 ;  /* 0xff8000002f4b7808 */ /* 0x000fe40005000000 */
[----:B------:R-:W-:-:S02]  /*31320*/  ISETP.LT.OR P4, PT, R39, 0x32, P4 ;  /* 0x000000322700780c */ /* 0x000fc40002781670 */
[----:B------:R-:W-:Y:S02]  /*31330*/  FSEL R77, R50, -INF , !P3 ;  /* 0xff800000324d7808 */ /* 0x000fe40005800000 */
[----:B------:R-:W-:Y:S02]  /*31340*/  ISETP.LT.OR P5, PT, R39, 0x39, P5 ;  /* 0x000000392700780c */ /* 0x000fe40002fa1670 */
[----:B------:R-:W-:Y:S02]  /*31350*/  FSEL R79, R51, -INF , !P4 ;  /* 0xff800000334f7808 */ /* 0x000fe40006000000 */
[----:B------:R-:W-:Y:S02]  /*31360*/  ISETP.LT.OR P6, PT, R39, 0x3a, P6 ;  /* 0x0000003a2700780c */ /* 0x000fe400037c1670 */
[----:B------:R-:W-:Y:S02]  /*31370*/  FSEL R81, R54, -INF , !P5 ;  /* 0xff80000036517808 */ /* 0x000fe40006800000 */
[----:B------:R-:W-:-:S02]  /*31380*/  R2UR UR6, R4 ;  /* 0x00000000040672ca */ /* 0x000fc400000e0000 */
[----:B------:R-:W-:Y:S02]  /*31390*/  R2UR UR7, R5 ;  /* 0x00000000050772ca */ /* 0x000fe400000e0000 */
[----:B------:R-:W-:-:S11]  /*313a0*/  FSEL R83, R43, -INF , !P6 ;  /* 0xff8000002b537808 */ /* 0x000fd60007000000 */
[----:B------:R-:W3:Y:S01]  /*313b0*/  LD.E R41, desc[UR6][R8.64+0x14] ;  /* 0x0000140608297980 */ /* 0x000ee2000c101900 */
[----:B--2---:R-:W-:Y:S02]  /*313c0*/  FMNMX.FTZ R11, R45, R12, !PT ;  /* 0x0000000c2d0b7209 */ /* 0x004fe40007810000 */
        /* <DEDUP_REMOVED lines=12> */
[----:B------:R-:W-:Y:S01]  /*31490*/  FMNMX.FTZ R36, R61, R36, !PT ;  /* 0x000000243d247209 */ /* 0x000fe20007810000 */
[----:B------:R-:W2:Y:S01]  /*314a0*/  LD.E R40, desc[UR4][R8.64+0x20] ;  /* 0x0000200408287980 */ /* 0x000ea2000c101900 */
        /* <DEDUP_REMOVED lines=17> */
[----:B------:R-:W-:-:S03]  /*315c0*/  FMNMX.FTZ R39, R83, R36, !PT ;  /* 0x0000002453277209 */ /* 0x000fc60007810000 */
[----:B------:R-:W0:Y:S04]  /*315d0*/  SHFL.BFLY PT, R11, R38, 0x2, 0x1f ;  /* 0x0c401f00260b7f89 */ /* 0x000e2800000e0000 */
[----:B------:R1:W-:Y:S04]  /*315e0*/  ST.E.64 desc[UR4][R8.64], R38 ;  /* 0x0000002608007985 */ /* 0x0003e8000c101b04 */
[----:B------:R-:W4:Y:S01]  /*315f0*/  LD.E R44, desc[UR6][R8.64+0x4] ;  /* 0x00000406082c7980 */ /* 0x000f22000c101900 */
[----:B0-----:R-:W-:-:S03]  /*31600*/  FMNMX.FTZ R11, R38, R11, !PT ;  /* 0x0000000b260b7209 */ /* 0x001fc60007810000 */
[----:B-1----:R-:W5:Y:S04]  /*31610*/  LD.E R38, desc[UR4][R8.64+0x10] ;  /* 0x0000100408267980 */ /* 0x002f68000c101900 */
[----:B------:R-:W0:Y:S02]  /*31620*/  SHFL.BFLY PT, R36, R11, 0x1, 0x1f ;  /* 0x0c201f000b247f89 */ /* 0x000e2400000e0000 */
[----:B0-----:R-:W-:-:S05]  /*31630*/  FMNMX.FTZ R35, R11, R36, !PT ;  /* 0x000000240b237209 */ /* 0x001fca0007810000 */
[----:B------:R-:W-:Y:S04]  /*31640*/  ST.E desc[UR4][R8.64], R35 ;  /* 0x0000002308007985 */ /* 0x000fe8000c101904 */
[----:B------:R-:W3:Y:S01]  /*31650*/  LD.E R37, desc[UR6][R8.64] ;  /* 0x0000000608257980 */ /* 0x000ee2000c101900 */
[----:B------:R-:W-:Y:S02]  /*31660*/  R2UR UR8, R4 ;  /* 0x00000000040872ca */ /* 0x000fe400000e0000 */
[----:B------:R-:W-:Y:S01]  /*31670*/  R2UR UR9, R5 ;  /* 0x00000000050972ca */ /* 0x000fe200000e0000 */
[----:B----4-:R-:W0:Y:S02]  /*31680*/  SHFL.BFLY PT, R11, R44, 0x2, 0x1f ;  /* 0x0c401f002c0b7f89 */ /* 0x010e2400000e0000 */
[----:B0-----:R-:W-:-:S05]  /*31690*/  FMNMX.FTZ R36, R11, R44, !PT ;  /* 0x0000002c0b247209 */ /* 0x001fca0007810000 */
[----:B------:R-:W0:Y:S02]  /*316a0*/  SHFL.BFLY PT, R11, R36, 0x1, 0x1f ;  /* 0x0c201f00240b7f89 */ /* 0x000e2400000e0000 */
[----:B0-----:R-:W-:Y:S02]  /*316b0*/  FMNMX.FTZ R35, R36, R11, !PT ;  /* 0x0000000b24237209 */ /* 0x001fe40007810000 */
[----:B---3--:R-:W-:Y:S02]  /*316c0*/  FSETP.NEU.FTZ.AND P0, PT, R37, -INF , PT ;  /* 0xff8000002500780b */ /* 0x008fe40003f1d000 */
[----:B------:R-:W-:Y:S02]  /*316d0*/  FSETP.NEU.FTZ.AND P1, PT, R35, -INF , PT ;  /* 0xff8000002300780b */ /* 0x000fe40003f3d000 */
[----:B------:R-:W-:Y:S02]  /*316e0*/  FSEL R11, R37, RZ, P0 ;  /* 0x000000ff250b7208 */ /* 0x000fe40000000000 */
[----:B------:R-:W-:-:S03]  /*316f0*/  FSEL R42, R35, RZ, P1 ;  /* 0x000000ff232a7208 */ /* 0x000fc60000800000 */
[----:B------:R-:W-:Y:S02]  /*31700*/  FADD.FTZ R11, R12, -R11 ;  /* 0x8000000b0c0b7221 */ /* 0x000fe40000010000 */
[----:B------:R-:W-:Y:S02]  /*31710*/  FADD.FTZ R13, R13, -R42 ;  /* 0x8000002a0d0d7221 */ /* 0x000fe40000010000 */
[----:B--2---:R-:W-:Y:S02]  /*31720*/  FMUL.FTZ R11, R11, R40 ;  /* 0x000000280b0b7220 */ /* 0x004fe40000410000 */
[----:B------:R-:W-:-:S04]  /*31730*/  FMUL.FTZ R12, R40, R13 ;  /* 0x0000000d280c7220 */ /* 0x000fc80000410000 */
[----:B------:R-:W5:Y:S08]  /*31740*/  MUFU.EX2 R11, R11 ;  /* 0x0000000b000b7308 */ /* 0x000f700000000800 */
[----:B------:R-:W0:Y:S01]  /*31750*/  MUFU.EX2 R12, R12 ;  /* 0x0000000c000c7308 */ /* 0x000e220000000800 */
[----:B------:R1:W-:Y:S01]  /*31760*/  ST.E desc[UR4][R8.64+0x4], R35 ;  /* 0x0000042308007985 */ /* 0x0003e2000c101904 */
[----:B-----5:R-:W-:Y:S01]  /*31770*/  FMUL.FTZ R13, R11, R38 ;  /* 0x000000260b0d7220 */ /* 0x020fe20000410000 */
[----:B0-----:R-:W-:-:S04]  /*31780*/  FMUL.FTZ R41, R12, R41 ;  /* 0x000000290c297220 */ /* 0x001fc80000410000 */
[----:B------:R1:W-:Y:S04]  /*31790*/  ST.E desc[UR6][R8.64+0x10], R13 ;  /* 0x0000100d08007985 */ /* 0x0003e8000c101906 */
[----:B------:R1:W-:Y:S04]  /*317a0*/  ST.E desc[UR8][R8.64+0x14], R41 ;  /* 0x0000142908007985 */ /* 0x0003e8000c101908 */
[----:B------:R-:W2:Y:S04]  /*317b0*/  LDL.64 R36, [R7+0x78] ;  /* 0x0000780007247983 */ /* 0x000ea80000100a00 */
[----:B--2---:R-:W2:Y:S04]  /*317c0*/  LD.E.64 R38, desc[UR4][R36.64] ;  /* 0x0000000424267980 */ /* 0x004ea8000c101b00 */
[----:B--2---:R-:W2:Y:S01]  /*317d0*/  LD.E R40, desc[UR4][R38.64+0x4] ;  /* 0x0000040426287980 */ /* 0x004ea2000c101900 */
[----:B------:R-:W-:Y:S01]  /*317e0*/  BSSY B2, `(.L_x_5450) ;  /* 0x0000010000027945 */ /* 0x000fe20003800000 */
[----:B--2---:R-:W-:-:S13]  /*317f0*/  ISETP.NE.AND P0, PT, R40, RZ, PT ;  /* 0x000000ff2800720c */ /* 0x004fda0003f05270 */
[----:B-1----:R-:W-:Y:S05]  /*31800*/  @P0 BRA `(.L_x_5451) ;  /* 0x0000000000340947 */ /* 0x002fea0003800000 */
[----:B------:R-:W-:Y:S02]  /*31810*/  R2UR UR4, R4 ;  /* 0x00000000040472ca */ /* 0x000fe400000e0000 */
[----:B------:R-:W-:-:S13]  /*31820*/  R2UR UR5, R5 ;  /* 0x00000000050572ca */ /* 0x000fda00000e0000 */
[----:B------:R-:W2:Y:S01]  /*31830*/  LD.E.64 R8, desc[UR4][R36.64+0x8] ;  /* 0x0000080424087980 */ /* 0x000ea2000c101b00 */
[----:B------:R-:W-:Y:S02]  /*31840*/  R2UR UR6, R4 ;  /* 0x00000000040672ca */ /* 0x000fe400000e0000 */
[----:B------:R-:W-:Y:S01]  /*31850*/  R2UR UR7, R5 ;  /* 0x00000000050772ca */ /* 0x000fe200000e0000 */
[----:B------:R-:W3:-:S12]  /*31860*/  LD.E R39, desc[UR4][R38.64] ;  /* 0x0000000426277980 */ /* 0x000ed8000c101900 */
[----:B--2---:R-:W2:Y:S01]  /*31870*/  LD.E.64 R8, desc[UR6][R8.64] ;  /* 0x0000000608087980 */ /* 0x004ea2000c101b00 */
[----:B---3--:R-:W-:-:S04]  /*31880*/  IMAD R41, R10, 0x40, R39 ;  /* 0x000000400a297824 */ /* 0x008fc800078e0227 */
[----:B--2---:R-:W-:-:S05]  /*31890*/  IMAD.WIDE R40, R41, 0x4, R8 ;  /* 0x0000000429287825 */ /* 0x004fca00078e0208 */
[----:B------:R0:W-:Y:S04]  /*318a0*/  ST.E desc[UR4][R40.64], R11 ;  /* 0x0000000b28007985 */ /* 0x0001e8000c101904 */
[----:B------:R-:W2:Y:S04]  /*318b0*/  LD.E.64 R38, desc[UR6][R36.64] ;  /* 0x0000000624267980 */ /* 0x000ea8000c101b00 */
[----:B--2---:R-:W2:Y:S02]  /*318c0*/  LD.E R13, desc[UR4][R38.64+0x4] ;  /* 0x00000404260d7980 */ /* 0x004ea4000c101900 */
[----:B0-2---:R-:W-:-:S13]  /*318d0*/  ISETP.NE.AND P0, PT, R13, RZ, PT ;  /* 0x000000ff0d00720c */ /* 0x005fda0003f05270 */
.L_x_5451:
[----:B------:R-:W-:Y:S05]  /*318e0*/  BSYNC B2 ;  /* 0x0000000000027941 */ /* 0x000fea0003800000 */
.L_x_5450:
[----:B------:R-:W-:Y:S04]  /*318f0*/  BSSY B2, `(.L_x_5452) ;  /* 0x000000d000027945 */ /* 0x000fe80003800000 */
[----:B------:R-:W-:Y:S05]  /*31900*/  @P0 BRA `(.L_x_5453) ;  /* 0x00000000002c0947 */ /* 0x000fea0003800000 */
        /* <DEDUP_REMOVED lines=8> */
[----:B------:R-:W-:-:S04]  /*31990*/  VIADD R13, R10, 0x8 ;  /* 0x000000080a0d7836 */ /* 0x000fc80000000000 */
[----:B--2---:R-:W-:-:S05]  /*319a0*/  IMAD.WIDE R8, R13, 0x4, R8 ;  /* 0x000000040d087825 */ /* 0x004fca00078e0208 */
[----:B------:R0:W-:Y:S02]  /*319b0*/  ST.E desc[UR4][R8.64], R12 ;  /* 0x0000000c08007985 */ /* 0x0001e4000c101904 */
.L_x_5453:
[----:B------:R-:W-:Y:S05]  /*319c0*/  BSYNC B2 ;  /* 0x0000000000027941 */ /* 0x000fea0003800000 */
.L_x_5452:
[----:B0-----:R-:W2:Y:S01]  /*319d0*/  LDL.64 R8, [R7+0x70] ;  /* 0x0000700007087983 */ /* 0x001ea20000100a00 */
[C---:B------:R-:W-:Y:S02]  /*319e0*/  R2UR UR4, R4.reuse ;  /* 0x00000000040472ca */ /* 0x040fe400000e0000 */
[C---:B------:R-:W-:Y:S02]  /*319f0*/  R2UR UR5, R5.reuse ;  /* 0x00000000050572ca */ /* 0x040fe400000e0000 */
[C---:B------:R-:W-:Y:S02]  /*31a00*/  R2UR UR6, R4.reuse ;  /* 0x00000000040672ca */ /* 0x040fe400000e0000 */
[C---:B------:R-:W-:Y:S02]  /*31a10*/  R2UR UR7, R5.reuse ;  /* 0x00000000050772ca */ /* 0x040fe400000e0000 */
[----:B------:R-:W-:Y:S02]  /*31a20*/  R2UR UR8, R4 ;  /* 0x00000000040872ca */ /* 0x000fe400000e0000 */
[----:B------:R-:W-:-:S05]  /*31a30*/  R2UR UR9, R5 ;  /* 0x00000000050972ca */ /* 0x000fca00000e0000 */
[----:B--2---:R-:W2:Y:S04]  /*31a40*/  LD.E R10, desc[UR4][R8.64] ;  /* 0x00000004080a7980 */ /* 0x004ea8000c101900 */
[----:B------:R-:W3:Y:S04]  /*31a50*/  LD.E R13, desc[UR6][R8.64+0x20] ;  /* 0x00002006080d7980 */ /* 0x000ee8000c101900 */
[----:B------:R-:W4:Y:S04]  /*31a60*/  LD.E R36, desc[UR8][R8.64+0x4] ;  /* 0x0000040808247980 */ /* 0x000f28000c101900 */
[----:B------:R-:W4:Y:S04]  /*31a70*/  LD.E R56, desc[UR4][R8.64+0x10] ;  /* 0x0000100408387980 */ /* 0x000f28000c101900 */
[----:B------:R-:W4:Y:S01]  /*31a80*/  LD.E R55, desc[UR6][R8.64+0x14] ;  /* 0x0000140608377980 */ /* 0x000f22000c101900 */
[C---:B--2---:R-:W-:Y:S01]  /*31a90*/  FSETP.NEU.FTZ.AND P0, PT, R10.reuse, -INF , PT ;  /* 0xff8000000a00780b */ /* 0x044fe20003f1d000 */
[----:B---3--:R-:W-:Y:S01]  /*31aa0*/  FMUL.FTZ R35, R10, R13 ;  /* 0x0000000d0a237220 */ /* 0x008fe20000410000 */
[----:B----4-:R-:W-:Y:S01]  /*31ab0*/  FSETP.NEU.FTZ.AND P1, PT, R36, -INF , PT ;  /* 0xff8000002400780b */ /* 0x010fe20003f3d000 */
[----:B------:R-:W-:-:S03]  /*31ac0*/  FMUL.FTZ R36, R13, R36 ;  /* 0x000000240d247220 */ /* 0x000fc60000410000 */
[----:B------:R-:W-:Y:S02]  /*31ad0*/  FSEL R10, R35, RZ, P0 ;  /* 0x000000ff230a7208 */ /* 0x000fe40000000000 */
[----:B------:R-:W-:-:S03]  /*31ae0*/  FSEL R40, R36, RZ, P1 ;  /* 0x000000ff24287208 */ /* 0x000fc60000800000 */
        /* <DEDUP_REMOVED lines=34> */
[----:B------:R0:W1:Y:S08]  /*31d10*/  MUFU.EX2 R160, R14 ;  /* 0x0000000e00a07308 */ /* 0x0000700000000800 */
[----:B------:R-:W2:Y:S01]  /*31d20*/  MUFU.EX2 R41, R41 ;  /* 0x0000002900297308 */ /* 0x000ea20000000800 */
[----:B0-----:R-:W-:-:S07]  /*31d30*/  FADD.FTZ R14, R34, R55 ;  /* 0x00000037220e7221 */ /* 0x001fce0000010000 */
[----:B------:R0:W3:Y:S08]  /*31d40*/  MUFU.EX2 R162, R15 ;  /* 0x0000000f00a27308 */ /* 0x0000f00000000800 */
[----:B------:R-:W4:Y:S01]  /*31d50*/  MUFU.EX2 R42, R42 ;  /* 0x0000002a002a7308 */ /* 0x000f220000000800 */
[----:B0-----:R-:W-:-:S04]  /*31d60*/  FADD.FTZ R15, R35, R56 ;  /* 0x00000038230f7221 */ /* 0x001fc80000010000 */
[----:B-1----:R-:W-:-:S03]  /*31d70*/  FADD.FTZ R15, R160, R15 ;  /* 0x0000000fa00f7221 */ /* 0x002fc60000010000 */
[----:B------:R-:W0:Y:S08]  /*31d80*/  MUFU.EX2 R13, R20 ;  /* 0x00000014000d7308 */ /* 0x000e300000000800 */
[----:B------:R-:W1:Y:S08]  /*31d90*/  MUFU.EX2 R43, R43 ;  /* 0x0000002b002b7308 */ /* 0x000e700000000800 */
[----:B------:R2:W1:Y:S08]  /*31da0*/  MUFU.EX2 R164, R21 ;  /* 0x0000001500a47308 */ /* 0x0004700000000800 */
[----:B------:R-:W1:Y:S01]  /*31db0*/  MUFU.EX2 R44, R44 ;  /* 0x0000002c002c7308 */ /* 0x000e620000000800 */
[----:B--2---:R-:W-:Y:S01]  /*31dc0*/  FADD.FTZ R21, R41, R14 ;  /* 0x0000000e29157221 */ /* 0x004fe20000010000 */
[----:B---3--:R-:W-:-:S03]  /*31dd0*/  FADD.FTZ R14, R162, R15 ;  /* 0x0000000fa20e7221 */ /* 0x008fc60000010000 */
[----:B----4-:R-:W-:Y:S01]  /*31de0*/  FADD.FTZ R20, R42, R21 ;  /* 0x000000152a147221 */ /* 0x010fe20000010000 */
[----:B0-----:R-:W-:Y:S02]  /*31df0*/  FADD.FTZ R15, R13, R14 ;  /* 0x0000000e0d0f7221 */ /* 0x001fe40000010000 */
[----:B------:R-:W0:Y:S01]  /*31e00*/  MUFU.EX2 R27, R24 ;  /* 0x00000018001b7308 */ /* 0x000e220000000800 */
[----:B-1----:R-:W-:Y:S01]  /*31e10*/  FADD.FTZ R21, R43, R20 ;  /* 0x000000142b157221 */ /* 0x002fe20000010000 */
[----:B------:R-:W-:-:S06]  /*31e20*/  FADD.FTZ R14, R164, R15 ;  /* 0x0000000fa40e7221 */ /* 0x000fcc0000010000 */
[----:B------:R-:W1:Y:S01]  /*31e30*/  MUFU.EX2 R45, R45 ;  /* 0x0000002d002d7308 */ /* 0x000e620000000800 */
[----:B------:R-:W-:-:S07]  /*31e40*/  FADD.FTZ R20, R44, R21 ;  /* 0x000000152c147221 */ /* 0x000fce0000010000 */
        /* <DEDUP_REMOVED lines=40> */
[----:B--2---:R-:W-:-:S05]  /*320d0*/  FADD.FTZ R55, R10, R21 ;  /* 0x000000150a377221 */ /* 0x004fca0000010000 */
[----:B------:R-:W-:Y:S01]  /*320e0*/  ST.E desc[UR4][R8.64+0x10], R55 ;  /* 0x0000103708007985 */ /* 0x000fe2000c101904 */
[----:B0-----:R-:W-:-:S05]  /*320f0*/  FADD.FTZ R57, R175, R14 ;  /* 0x0000000eaf397221 */ /* 0x001fca0000010000 */
[----:B------:R0:W-:Y:S04]  /*32100*/  ST.E desc[UR6][R8.64+0x14], R57 ;  /* 0x0000143908007985 */ /* 0x0001e8000c101906 */
[----:B------:R-:W2:Y:S01]  /*32110*/  LDL.64 R20, [R7+0x80] ;  /* 0x0000800007147983 */ /* 0x000ea20000100a00 */
[----:B------:R-:W-:Y:S06]  /*32120*/  BAR.SYNC.DEFER_BLOCKING 0xf, 0x100 ;  /* 0x03c4000000007b1d */ /* 0x000fec0000010000 */
[----:B------:R-:W3:Y:S04]  /*32130*/  LDL.64 R14, [R7+0x88] ;  /* 0x00008800070e7983 */ /* 0x000ee80000100a00 */
[----:B--2---:R-:W2:Y:S04]  /*32140*/  LD.E.64 R20, desc[UR4][R20.64+0x10] ;  /* 0x0000100414147980 */ /* 0x004ea8000c101b00 */
[----:B--2---:R-:W2:Y:S04]  /*32150*/  LD.E.64 R24, desc[UR6][R20.64+0x8] ;  /* 0x0000080614187980 */ /* 0x004ea8000c101b00 */
[----:B------:R-:W4:Y:S01]  /*32160*/  LD.E.64 R58, desc[UR4][R20.64] ;  /* 0x00000004143a7980 */ /* 0x000f22000c101b00 */
        /* <DEDUP_REMOVED lines=16> */
[----:B--2---:R-:W-:-:S05]  /*32270*/  MOV R24, R24 ;  /* 0x0000001800187202 */ /* 0x004fca0000000f00 */
[--C-:B----4-:R-:W-:Y:S02]  /*32280*/  IMAD R59, R59, 0x2, R24.reuse ;  /* 0x000000023b3b7824 */ /* 0x110fe400078e0218 */
[C---:B0-----:R-:W-:Y:S02]  /*32290*/  IMAD R8, R58.reuse, 0x2, R24 ;  /* 0x000000023a087824 */ /* 0x041fe400078e0218 */
[----:B------:R-:W-:Y:S01]  /*322a0*/  IMAD R58, R58, 0x2, R59 ;  /* 0x000000023a3a7824 */ /* 0x000fe200078e023b */
[----:B------:R-:W-:Y:S04]  /*322b0*/  STSM.16.M88.4 [R24], R160 ;  /* 0x000000a018007844 */ /* 0x000fe80000000200 */
[----:B------:R0:W-:Y:S04]  /*322c0*/  STSM.16.M88.4 [R8], R164 ;  /* 0x000000a408007844 */ /* 0x0001e80000000200 */
[----:B------:R-:W-:Y:S04]  /*322d0*/  STSM.16.M88.4 [R59], R168 ;  /* 0x000000a83b007844 */ /* 0x000fe80000000200 */
[----:B------:R1:W-:Y:S04]  /*322e0*/  STSM.16.M88.4 [R58], R172 ;  /* 0x000000ac3a007844 */ /* 0x0003e80000000200 */
[----:B---3--:R-:W2:Y:S04]  /*322f0*/  LD.E R10, desc[UR4][R14.64] ;  /* 0x000000040e0a7980 */ /* 0x008ea8000c101900 */
[----:B0-----:R-:W3:Y:S04]  /*32300*/  LD.E R8, desc[UR4][R14.64+0x14] ;  /* 0x000014040e087980 */ /* 0x001ee8000c101900 */
[----:B------:R-:W4:Y:S04]  /*32310*/  LD.E R36, desc[UR4][R14.64+0x44] ;  /* 0x000044040e247980 */ /* 0x000f28000c101900 */
[----:B------:R-:W4:Y:S01]  /*32320*/  LD.E R50, desc[UR4][R14.64+0x80] ;  /* 0x000080040e327980 */ /* 0x000f22000c101900 */
[----:B------:R-:W-:-:S02]  /*32330*/  R2UR UR18, R4 ;  /* 0x00000000041272ca */ /* 0x000fc400000e0000 */
[----:B------:R-:W-:Y:S01]  /*32340*/  R2UR UR19, R5 ;  /* 0x00000000051372ca */ /* 0x000fe200000e0000 */
[----:B------:R-:W4:Y:S04]  /*32350*/  LD.E R66, desc[UR4][R14.64+0xc0] ;  /* 0x0000c0040e427980 */ /* 0x000f28000c101900 */
        /* <DEDUP_REMOVED lines=11> */
[----:B------:R-:W4:Y:S01]  /*32410*/  LD.E R86, desc[UR8][R14.64+0x110] ;  /* 0x000110080e567980 */ /* 0x000f22000c101900 */
[----:B------:R-:W-:-:S02]  /*32420*/  R2UR UR10, R4 ;  /* 0x00000000040a72ca */ /* 0x000fc400000e0000 */
[C---:B------:R-:W-:Y:S01]  /*32430*/  R2UR UR11, R5.reuse ;  /* 0x00000000050b72ca */ /* 0x040fe200000e0000 */
[----:B------:R-:W4:Y:S01]  /*32440*/  LD.E R64, desc[UR18][R14.64+0xb4] ;  /* 0x0000b4120e407980 */ /* 0x000f22000c101900 */
[C---:B------:R-:W-:Y:S02]  /*32450*/  R2UR UR12, R4.reuse ;  /* 0x00000000040c72ca */ /* 0x040fe400000e0000 */
[C---:B------:R-:W-:Y:S01]  /*32460*/  R2UR UR13, R5.reuse ;  /* 0x00000000050d72ca */ /* 0x040fe200000e0000 */
[----:B------:R-:W4:Y:S01]  /*32470*/  LD.E R80, desc[UR18][R14.64+0xf4] ;  /* 0x0000f4120e507980 */ /* 0x000f22000c101900 */
[C---:B------:R-:W-:Y:S02]  /*32480*/  R2UR UR14, R4.reuse ;  /* 0x00000000040e72ca */ /* 0x040fe400000e0000 */
[----:B------:R-:W-:Y:S02]  /*32490*/  R2UR UR15, R5 ;  /* 0x00000000050f72ca */ /* 0x000fe400000e0000 */
        /* <DEDUP_REMOVED lines=11> */
[----:B-1----:R-:W4:Y:S04]  /*32550*/  LD.E R58, desc[UR12][R14.64+0xa0] ;  /* 0x0000a00c0e3a7980 */ /* 0x002f28000c101900 */
        /* <DEDUP_REMOVED lines=10> */
[----:B--2---:R-:W-:-:S05]  /*32600*/  FMUL.FTZ R9, R11, R10 ;  /* 0x0000000a0b097220 */ /* 0x004fca0000410000 */
[----:B------:R3:W-:Y:S02]  /*32610*/  ST.E desc[UR4][R14.64], R9 ;  /* 0x000000090e007985 */ /* 0x0007e4000c101904 */
[C---:B---3--:R-:W-:Y:S02]  /*32620*/  FMUL.FTZ R9, R11.reuse, R8 ;  /* 0x000000080b097220 */ /* 0x048fe40000410000 */
[----:B------:R-:W2:Y:S04]  /*32630*/  LD.E R8, desc[UR18][R14.64+0x134] ;  /* 0x000134120e087980 */ /* 0x000ea8000c101900 */
[----:B------:R4:W-:Y:S02]  /*32640*/  ST.E desc[UR4][R14.64+0x14], R9 ;  /* 0x000014090e007985 */ /* 0x0009e4000c101904 */
[----:B----4-:R-:W-:-:S05]  /*32650*/  FMUL.FTZ R9, R11, R36 ;  /* 0x000000240b097220 */ /* 0x010fca0000410000 */
[----:B------:R0:W-:Y:S02]  /*32660*/  ST.E desc[UR4][R14.64+0x44], R9 ;  /* 0x000044090e007985 */ /* 0x0001e4000c101904 */
[----:B0-----:R-:W-:-:S05]  /*32670*/  FMUL.FTZ R9, R11, R50 ;  /* 0x000000320b097220 */ /* 0x001fca0000410000 */
[----:B------:R0:W-:Y:S02]  /*32680*/  ST.E desc[UR4][R14.64+0x80], R9 ;  /* 0x000080090e007985 */ /* 0x0001e4000c101904 */
[----:B0-----:R-:W-:-:S05]  /*32690*/  FMUL.FTZ R9, R11, R66 ;  /* 0x000000420b097220 */ /* 0x001fca0000410000 */
[----:B------:R0:W-:Y:S02]  /*326a0*/  ST.E desc[UR4][R14.64+0xc0], R9 ;  /* 0x0000c0090e007985 */ /* 0x0001e4000c101904 */
[----:B0-----:R-:W-:-:S05]  /*326b0*/  FMUL.FTZ R9, R11, R82 ;  /* 0x000000520b097220 */ /* 0x001fca0000410000 */
[----:B------:R2:W-:Y:S02]  /*326c0*/  ST.E desc[UR4][R14.64+0x100], R9 ;  /* 0x000100090e007985 */ /* 0x0005e4000c101904 */
[C---:B--2---:R-:W-:Y:S02]  /*326d0*/  FMUL.FTZ R9, R11.reuse, R8 ;  /* 0x000000080b097220 */ /* 0x044fe40000410000 */
[----:B------:R-:W2:Y:S01]  /*326e0*/  LD.E R8, desc[UR6][R14.64+0x140] ;  /* 0x000140060e087980 */ /* 0x000ea2000c101900 */
[----:B------:R-:W-:-:S05]  /*326f0*/  FMUL.FTZ R13, R11, R20 ;  /* 0x000000140b0d7220 */ /* 0x000fca0000410000 */
[----:B------:R0:W-:Y:S02]  /*32700*/  ST.E desc[UR6][R14.64+0x4], R13 ;  /* 0x0000040d0e007985 */ /* 0x0001e4000c101906 */
[----:B0-----:R-:W-:-:S05]  /*32710*/  FMUL.FTZ R13, R11, R34 ;  /* 0x000000220b0d7220 */ /* 0x001fca0000410000 */
        /* <DEDUP_REMOVED lines=22> */
[----:B------:R-:W2:Y:S04]  /*32880*/  LD.E R8, desc[UR6][R14.64+0x150] ;  /* 0x000150060e087980 */ /* 0x000ea8000c101900 */
[----:B------:R2:W-:Y:S02]  /*32890*/  ST.E desc[UR4][R14.64+0x134], R9 ;  /* 0x000134090e007985 */ /* 0x0005e4000c101904 */
[----:B--2---:R-:W-:-:S02]  /*328a0*/  FMUL.FTZ R9, R11, R8 ;  /* 0x000000080b097220 */ /* 0x004fc40000410000 */
[----:B------:R-:W2:Y:S04]  /*328b0*/  LD.E R8, desc[UR6][R14.64+0x154] ;  /* 0x000154060e087980 */ /* 0x000ea8000c101900 */
        /* <DEDUP_REMOVED lines=57> */
[----:B------:R2:W-:Y:S01]  /*32c50*/  ST.E desc[UR4][R14.64+0x1d4], R21 ;  /* 0x0001d4150e007985 */ /* 0x0005e2000c101904 */
[C---:B------:R-:W-:Y:S01]  /*32c60*/  FMUL.FTZ R25, R11.reuse, R26 ;  /* 0x0000001a0b197220 */ /* 0x040fe20000410000 */
[C---:B------:R-:W-:Y:S01]  /*32c70*/  FMUL.FTZ R27, R11.reuse, R28 ;  /* 0x0000001c0b1b7220 */ /* 0x040fe20000410000 */
[C---:B------:R-:W-:Y:S01]  /*32c80*/  FMUL.FTZ R29, R11.reuse, R30 ;  /* 0x0000001e0b1d7220 */ /* 0x040fe20000410000 */
[----:B------:R-:W-:-:S02]  /*32c90*/  FMUL.FTZ R31, R11, R32 ;  /* 0x000000200b1f7220 */ /* 0x000fc40000410000 */
[----:B------:R0:W-:Y:S04]  /*32ca0*/  ST.E desc[UR10][R14.64+0x20], R25 ;  /* 0x000020190e007985 */ /* 0x0001e8000c10190a */
[----:B------:R1:W-:Y:S04]  /*32cb0*/  ST.E desc[UR12][R14.64+0x24], R27 ;  /* 0x0000241b0e007985 */ /* 0x0003e8000c10190c */
[----:B------:R3:W-:Y:S01]  /*32cc0*/  ST.E desc[UR14][R14.64+0x30], R29 ;  /* 0x0000301d0e007985 */ /* 0x0007e2000c10190e */
[----:B--2---:R-:W-:-:S03]  /*32cd0*/  FMUL.FTZ R21, R11, R8 ;  /* 0x000000080b157220 */ /* 0x004fc60000410000 */
[----:B------:R-:W2:Y:S01]  /*32ce0*/  LD.E R8, desc[UR6][R14.64+0x1f4] ;  /* 0x0001f4060e087980 */ /* 0x000ea2000c101900 */
[C---:B0-----:R-:W-:Y:S01]  /*32cf0*/  FMUL.FTZ R25, R11.reuse, R40 ;  /* 0x000000280b197220 */ /* 0x041fe20000410000 */
[C---:B-1----:R-:W-:Y:S01]  /*32d00*/  FMUL.FTZ R27, R11.reuse, R42 ;  /* 0x0000002a0b1b7220 */ /* 0x042fe20000410000 */
[C---:B---3--:R-:W-:Y:S01]  /*32d10*/  FMUL.FTZ R29, R11.reuse, R44 ;  /* 0x0000002c0b1d7220 */ /* 0x048fe20000410000 */
[----:B------:R0:W-:Y:S04]  /*32d20*/  ST.E desc[UR16][R14.64+0x34], R31 ;  /* 0x0000341f0e007985 */ /* 0x0001e8000c101910 */
[----:B------:R1:W-:Y:S01]  /*32d30*/  ST.E desc[UR10][R14.64+0x54], R25 ;  /* 0x000054190e007985 */ /* 0x0003e2000c10190a */
[----:B0-----:R-:W-:-:S03]  /*32d40*/  FMUL.FTZ R31, R11, R48 ;  /* 0x000000300b1f7220 */ /* 0x001fc60000410000 */
[----:B------:R0:W-:Y:S01]  /*32d50*/  ST.E desc[UR12][R14.64+0x60], R27 ;  /* 0x0000601b0e007985 */ /* 0x0001e2000c10190c */
[----:B-1----:R-:W-:-:S03]  /*32d60*/  FMUL.FTZ R25, R11, R54 ;  /* 0x000000360b197220 */ /* 0x002fc60000410000 */
[----:B------:R1:W-:Y:S04]  /*32d70*/  ST.E desc[UR14][R14.64+0x64], R29 ;  /* 0x0000641d0e007985 */ /* 0x0003e8000c10190e */
[----:B------:R3:W-:Y:S01]  /*32d80*/  ST.E desc[UR16][R14.64+0x74], R31 ;  /* 0x0000741f0e007985 */ /* 0x0007e2000c101910 */
[C---:B0-----:R-:W-:Y:S01]  /*32d90*/  FMUL.FTZ R27, R11.reuse, R58 ;  /* 0x0000003a0b1b7220 */ /* 0x041fe20000410000 */
[C---:B-1----:R-:W-:Y:S01]  /*32da0*/  FMUL.FTZ R29, R11.reuse, R60 ;  /* 0x0000003c0b1d7220 */ /* 0x042fe20000410000 */
[C---:B---3--:R-:W-:Y:S01]  /*32db0*/  FMUL.FTZ R31, R11.reuse, R62 ;  /* 0x0000003e0b1f7220 */ /* 0x048fe20000410000 */
[----:B------:R0:W-:Y:S01]  /*32dc0*/  ST.E desc[UR10][R14.64+0x90], R25 ;  /* 0x000090190e007985 */ /* 0x0001e2000c10190a */
[----:B------:R-:W-:-:S03]  /*32dd0*/  FMUL.FTZ R33, R11, R64 ;  /* 0x000000400b217220 */ /* 0x000fc60000410000 */
[----:B------:R1:W-:Y:S04]  /*32de0*/  ST.E desc[UR12][R14.64+0xa0], R27 ;  /* 0x0000a01b0e007985 */ /* 0x0003e8000c10190c */
[----:B------:R3:W-:Y:S04]  /*32df0*/  ST.E desc[UR14][R14.64+0xa4], R29 ;  /* 0x0000a41d0e007985 */ /* 0x0007e8000c10190e */
[----:B------:R4:W-:Y:S01]  /*32e00*/  ST.E desc[UR16][R14.64+0xb0], R31 ;  /* 0x0000b01f0e007985 */ /* 0x0009e2000c101910 */
[C---:B0-----:R-:W-:Y:S01]  /*32e10*/  FMUL.FTZ R25, R11.reuse, R72 ;  /* 0x000000480b197220 */ /* 0x041fe20000410000 */
[C---:B-1----:R-:W-:Y:S01]  /*32e20*/  FMUL.FTZ R27, R11.reuse, R74 ;  /* 0x0000004a0b1b7220 */ /* 0x042fe20000410000 */
[C---:B---3--:R-:W-:Y:S01]  /*32e30*/  FMUL.FTZ R29, R11.reuse, R76 ;  /* 0x0000004c0b1d7220 */ /* 0x048fe20000410000 */
[C---:B----4-:R-:W-:Y:S01]  /*32e40*/  FMUL.FTZ R31, R11.reuse, R78 ;  /* 0x0000004e0b1f7220 */ /* 0x050fe20000410000 */
[----:B------:R0:W-:Y:S04]  /*32e50*/  ST.E desc[UR18][R14.64+0xb4], R33 ;  /* 0x0000b4210e007985 */ /* 0x0001e8000c101912 */
[----:B------:R1:W-:Y:S04]  /*32e60*/  ST.E desc[UR10][R14.64+0xd4], R25 ;  /* 0x0000d4190e007985 */ /* 0x0003e8000c10190a */
[----:B------:R3:W-:Y:S04]  /*32e70*/  ST.E desc[UR12][R14.64+0xe0], R27 ;  /* 0x0000e01b0e007985 */ /* 0x0007e8000c10190c */
[----:B------:R4:W-:Y:S01]  /*32e80*/  ST.E desc[UR14][R14.64+0xe4], R29 ;  /* 0x0000e41d0e007985 */ /* 0x0009e2000c10190e */
[----:B0-----:R-:W-:-:S03]  /*32e90*/  FMUL.FTZ R33, R11, R80 ;  /* 0x000000500b217220 */ /* 0x001fc60000410000 */
[----:B------:R0:W-:Y:S01]  /*32ea0*/  ST.E desc[UR16][R14.64+0xf0], R31 ;  /* 0x0000f01f0e007985 */ /* 0x0001e2000c101910 */
[C---:B-1----:R-:W-:Y:S01]  /*32eb0*/  FMUL.FTZ R25, R11.reuse, R88 ;  /* 0x000000580b197220 */ /* 0x042fe20000410000 */
[C---:B---3--:R-:W-:Y:S01]  /*32ec0*/  FMUL.FTZ R27, R11.reuse, R90 ;  /* 0x0000005a0b1b7220 */ /* 0x048fe20000410000 */
[C---:B----4-:R-:W-:Y:S01]  /*32ed0*/  FMUL.FTZ R29, R11.reuse, R92 ;  /* 0x0000005c0b1d7220 */ /* 0x050fe20000410000 */
[C---:B0-----:R-:W-:Y:S01]  /*32ee0*/  FMUL.FTZ R31, R11.reuse, R94 ;  /* 0x0000005e0b1f7220 */ /* 0x041fe20000410000 */
[----:B------:R0:W-:Y:S04]  /*32ef0*/  ST.E desc[UR4][R14.64+0x1e0], R9 ;  /* 0x0001e0090e007985 */ /* 0x0001e8000c101904 */
[----:B------:R1:W-:Y:S04]  /*32f00*/  ST.E desc[UR4][R14.64+0x1e4], R13 ;  /* 0x0001e40d0e007985 */ /* 0x0003e8000c101904 */
[----:B0-----:R-:W3:Y:S04]  /*32f10*/  LD.E R9, desc[UR6][R14.64+0x8] ;  /* 0x000008060e097980 */ /* 0x001ee8000c101900 */
[----:B-1----:R-:W4:Y:S01]  /*32f20*/  LD.E R13, desc[UR6][R14.64+0xc] ;  /* 0x00000c060e0d7980 */ /* 0x002f22000c101900 */
[----:B--2---:R-:W-:-:S05]  /*32f30*/  FMUL.FTZ R11, R11, R8 ;  /* 0x000000080b0b7220 */ /* 0x004fca0000410000 */
[----:B------:R0:W-:Y:S04]  /*32f40*/  ST.E desc[UR4][R14.64+0x1f4], R11 ;  /* 0x0001f40b0e007985 */ /* 0x0001e8000c101904 */
[----:B0-----:R-:W2:Y:S01]  /*32f50*/  LD.E R11, desc[UR6][R14.64+0x18] ;  /* 0x000018060e0b7980 */ /* 0x001ea2000c101900 */
[C---:B---3--:R-:W-:Y:S01]  /*32f60*/  FMUL.FTZ R9, R12.reuse, R9 ;  /* 0x000000090c097220 */ /* 0x048fe20000410000 */
[----:B----4-:R-:W-:-:S04]  /*32f70*/  FMUL.FTZ R13, R12, R13 ;  /* 0x0000000d0c0d7220 */ /* 0x010fc80000410000 */
        /* <DEDUP_REMOVED lines=60> */
[----:B0-----:R-:W2:Y:S04]  /*33340*/  LD.E R11, desc[UR6][R14.64+0xbc] ;  /* 0x0000bc060e0b7980 */ /* 0x001ea8000c101900 */
[----:B------:R-:W-:Y:S04]  /*33350*/  ST.E desc[UR18][R14.64+0xf4], R33 ;  /* 0x0000f4210e007985 */ /* 0x000fe8000c101912 */
[----:B------:R-:W-:Y:S04]  /*33360*/  ST.E desc[UR10][R14.64+0x114], R25 ;  /* 0x000114190e007985 */ /* 0x000fe8000c10190a */
[----:B------:R-:W-:Y:S04]  /*33370*/  ST.E desc[UR12][R14.64+0x120], R27 ;  /* 0x0001201b0e007985 */ /* 0x000fe8000c10190c */
[----:B------:R-:W-:Y:S04]  /*33380*/  ST.E desc[UR14][R14.64+0x124], R29 ;  /* 0x0001241d0e007985 */ /* 0x000fe8000c10190e */
[----:B------:R-:W-:Y:S04]  /*33390*/  ST.E desc[UR16][R14.64+0x130], R31 ;  /* 0x0001301f0e007985 */ /* 0x000fe8000c101910 */
[----:B------:R-:W-:Y:S01]  /*333a0*/  ST.E desc[UR4][R14.64+0x1f0], R21 ;  /* 0x0001f0150e007985 */ /* 0x000fe2000c101904 */
[C---:B---3--:R-:W-:Y:S01]  /*333b0*/  FMUL.FTZ R9, R12.reuse, R9 ;  /* 0x000000090c097220 */ /* 0x048fe20000410000 */
[----:B----4-:R-:W-:-:S04]  /*333c0*/  FMUL.FTZ R13, R12, R13 ;  /* 0x0000000d0c0d7220 */ /* 0x010fc80000410000 */
[----:B------:R0:W-:Y:S04]  /*333d0*/  ST.E desc[UR4][R14.64+0xac], R9 ;  /* 0x0000ac090e007985 */ /* 0x0001e8000c101904 */
[----:B------:R1:W-:Y:S01]  /*333e0*/  ST.E desc[UR4][R14.64+0xb8], R13 ;  /* 0x0000b80d0e007985 */ /* 0x0003e2000c101904 */
[----:B--2---:R-:W-:-:S05]  /*333f0*/  FMUL.FTZ R11, R12, R11 ;  /* 0x0000000b0c0b7220 */ /* 0x004fca0000410000 */
[----:B------:R2:W-:Y:S04]  /*33400*/  ST.E desc[UR4][R14.64+0xbc], R11 ;  /* 0x0000bc0b0e007985 */ /* 0x0005e8000c101904 */
[----:B0-----:R-:W3:Y:S02]  /*33410*/  LD.E R9, desc[UR6][R14.64+0xc8] ;  /* 0x0000c8060e097980 */ /* 0x001ee4000c101900 */
[----:B---3--:R-:W-:-:S05]  /*33420*/  FMUL.FTZ R9, R12, R9 ;  /* 0x000000090c097220 */ /* 0x008fca0000410000 */
[----:B------:R0:W-:Y:S04]  /*33430*/  ST.E desc[UR4][R14.64+0xc8], R9 ;  /* 0x0000c8090e007985 */ /* 0x0001e8000c101904 */
[----:B-1----:R-:W3:Y:S02]  /*33440*/  LD.E R13, desc[UR6][R14.64+0xcc] ;  /* 0x0000cc060e0d7980 */ /* 0x002ee4000c101900 */
[----:B---3--:R-:W-:-:S05]  /*33450*/  FMUL.FTZ R13, R12, R13 ;  /* 0x0000000d0c0d7220 */ /* 0x008fca0000410000 */
[----:B------:R1:W-:Y:S04]  /*33460*/  ST.E desc[UR4][R14.64+0xcc], R13 ;  /* 0x0000cc0d0e007985 */ /* 0x0003e8000c101904 */
[----:B--2---:R-:W2:Y:S02]  /*33470*/  LD.E R11, desc[UR6][R14.64+0xd8] ;  /* 0x0000d8060e0b7980 */ /* 0x004ea4000c101900 */
        /* <DEDUP_REMOVED lines=109> */
[----:B------:R-:W-:Y:S04]  /*33b50*/  ST.E desc[UR4][R14.64+0x1f8], R21 ;  /* 0x0001f8150e007985 */ /* 0x000fe8000c101904 */
[----:B0-----:R-:W2:Y:S02]  /*33b60*/  LD.E R9, desc[UR6][R14.64+0x1fc] ;  /* 0x0001fc060e097980 */ /* 0x001ea4000c101900 */
[----:B--2---:R-:W-:-:S05]  /*33b70*/  FMUL.FTZ R25, R12, R9 ;  /* 0x000000090c197220 */ /* 0x004fca0000410000 */
[----:B------:R0:W-:Y:S04]  /*33b80*/  ST.E desc[UR4][R14.64+0x1fc], R25 ;  /* 0x0001fc190e007985 */ /* 0x0001e8000c101904 */
[----:B------:R-:W2:Y:S04]  /*33b90*/  LDL.64 R8, [R7+0x88] ;  /* 0x0000880007087983 */ /* 0x000ea80000100a00 */
[----:B-1----:R-:W3:Y:S04]  /*33ba0*/  LDL.64 R12, [R7] ;  /* 0x00000000070c7983 */ /* 0x002ee80000100a00 */
[----:B------:R-:W4:Y:S04]  /*33bb0*/  LDL.64 R10, [R7+0x90] ;  /* 0x00009000070a7983 */ /* 0x000f280000100a00 */
[----:B--2---:R-:W2:Y:S04]  /*33bc0*/  LD.E R27, desc[UR4][R8.64] ;  /* 0x00000004081b7980 */ /* 0x004ea8000c101900 */
[----:B---3--:R-:W3:Y:S04]  /*33bd0*/  LD.E R13, desc[UR6][R12.64] ;  /* 0x000000060c0d7980 */ /* 0x008ee8000c101900 */
[----:B----4-:R-:W3:Y:S04]  /*33be0*/  LD.E.64 R10, desc[UR4][R10.64] ;  /* 0x000000040a0a7980 */ /* 0x010ee8000c101b00 */
[----:B--2---:R1:W-:Y:S04]  /*33bf0*/  ST.E desc[UR8][R8.64], R27 ;  /* 0x0000001b08007985 */ /* 0x0043e8000c101908 */
[----:B0-----:R-:W2:Y:S04]  /*33c00*/  LD.E R15, desc[UR10][R8.64+0x4] ;  /* 0x0000040a080f7980 */ /* 0x001ea8000c101900 */
[----:B--2---:R0:W-:Y:S04]  /*33c10*/  ST.E desc[UR4][R8.64+0x4], R15 ;  /* 0x0000040f08007985 */ /* 0x0041e8000c101904 */
[----:B------:R-:W2:Y:S04]  /*33c20*/  LD.E R21, desc[UR6][R8.64+0x8] ;  /* 0x0000080608157980 */ /* 0x000ea8000c101900 */
[----:B--2---:R2:W-:Y:S04]  /*33c30*/  ST.E desc[UR4][R8.64+0x8], R21 ;  /* 0x0000081508007985 */ /* 0x0045e8000c101904 */
[----:B------:R-:W4:Y:S04]  /*33c40*/  LD.E R25, desc[UR6][R8.64+0xc] ;  /* 0x00000c0608197980 */ /* 0x000f28000c101900 */
[----:B----4-:R4:W-:Y:S04]  /*33c50*/  ST.E desc[UR4][R8.64+0xc], R25 ;  /* 0x00000c1908007985 */ /* 0x0109e8000c101904 */
[----:B-1----:R-:W3:Y:S04]  /*33c60*/  LD.E R27, desc[UR6][R8.64+0x10] ;  /* 0x00001006081b7980 */ /* 0x002ee8000c101900 */
[----:B---3--:R1:W-:Y:S04]  /*33c70*/  ST.E desc[UR4][R8.64+0x10], R27 ;  /* 0x0000101b08007985 */ /* 0x0083e8000c101904 */
[----:B0-----:R-:W3:Y:S04]  /*33c80*/  LD.E R15, desc[UR6][R8.64+0x14] ;  /* 0x00001406080f7980 */ /* 0x001ee8000c101900 */
[----:B---3--:R0:W-:Y:S04]  /*33c90*/  ST.E desc[UR4][R8.64+0x14], R15 ;  /* 0x0000140f08007985 */ /* 0x0081e8000c101904 */
[----:B--2---:R-:W2:Y:S04]  /*33ca0*/  LD.E R21, desc[UR6][R8.64+0x18] ;  /* 0x0000180608157980 */ /* 0x004ea8000c101900 */
[----:B--2---:R2:W-:Y:S04]  /*33cb0*/  ST.E desc[UR4][R8.64+0x18], R21 ;  /* 0x0000181508007985 */ /* 0x0045e8000c101904 */
[----:B----4-:R-:W3:Y:S04]  /*33cc0*/  LD.E R25, desc[UR6][R8.64+0x1c] ;  /* 0x00001c0608197980 */ /* 0x010ee8000c101900 */
[----:B---3--:R3:W-:Y:S04]  /*33cd0*/  ST.E desc[UR4][R8.64+0x1c], R25 ;  /* 0x00001c1908007985 */ /* 0x0087e8000c101904 */
[----:B-1----:R-:W4:Y:S04]  /*33ce0*/  LD.E R27, desc[UR6][R8.64+0x20] ;  /* 0x00002006081b7980 */ /* 0x002f28000c101900 */
[----:B----4-:R1:W-:Y:S04]  /*33cf0*/  ST.E desc[UR4][R8.64+0x20], R27 ;  /* 0x0000201b08007985 */ /* 0x0103e8000c101904 */
[----:B0-----:R-:W4:Y:S04]  /*33d00*/  LD.E R15, desc[UR6][R8.64+0x24] ;  /* 0x00002406080f7980 */ /* 0x001f28000c101900 */
[----:B----4-:R0:W-:Y:S04]  /*33d10*/  ST.E desc[UR4][R8.64+0x24], R15 ;  /* 0x0000240f08007985 */ /* 0x0101e8000c101904 */
[----:B--2---:R-:W2:Y:S04]  /*33d20*/  LD.E R21, desc[UR6][R8.64+0x28] ;  /* 0x0000280608157980 */ /* 0x004ea8000c101900 */
[----:B--2---:R2:W-:Y:S04]  /*33d30*/  ST.E desc[UR4][R8.64+0x28], R21 ;  /* 0x0000281508007985 */ /* 0x0045e8000c101904 */
[----:B---3--:R-:W3:Y:S04]  /*33d40*/  LD.E R25, desc[UR6][R8.64+0x2c] ;  /* 0x00002c0608197980 */ /* 0x008ee8000c101900 */
        /* <DEDUP_REMOVED lines=226> */
[----:B----4-:R-:W-:Y:S04]  /*34b70*/  ST.E desc[UR4][R8.64+0x1f0], R27 ;  /* 0x0001f01b08007985 */ /* 0x010fe8000c101904 */
[----:B0-----:R-:W4:Y:S04]  /*34b80*/  LD.E R15, desc[UR6][R8.64+0x1f4] ;  /* 0x0001f406080f7980 */ /* 0x001f28000c101900 */
[----:B----4-:R-:W-:Y:S04]  /*34b90*/  ST.E desc[UR4][R8.64+0x1f4], R15 ;  /* 0x0001f40f08007985 */ /* 0x010fe8000c101904 */
[----:B--2---:R-:W2:Y:S01]  /*34ba0*/  LD.E R21, desc[UR6][R8.64+0x1f8] ;  /* 0x0001f80608157980 */ /* 0x004ea2000c101900 */
[----:B------:R-:W-:-:S02]  /*34bb0*/  R2UR UR30, R4 ;  /* 0x00000000041e72ca */ /* 0x000fc400000e0000 */
[C---:B------:R-:W-:Y:S02]  /*34bc0*/  R2UR UR31, R5.reuse ;  /* 0x00000000051f72ca */ /* 0x040fe400000e0000 */
[C---:B------:R-:W-:Y:S02]  /*34bd0*/  R2UR UR28, R4.reuse ;  /* 0x00000000041c72ca */ /* 0x040fe400000e0000 */
[C---:B------:R-:W-:Y:S02]  /*34be0*/  R2UR UR29, R5.reuse ;  /* 0x00000000051d72ca */ /* 0x040fe400000e0000 */
[C---:B------:R-:W-:Y:S02]  /*34bf0*/  R2UR UR26, R4.reuse ;  /* 0x00000000041a72ca */ /* 0x040fe400000e0000 */
[----:B------:R-:W-:Y:S01]  /*34c00*/  R2UR UR27, R5 ;  /* 0x00000000051b72ca */ /* 0x000fe200000e0000 */
[----:B--2---:R-:W-:Y:S04]  /*34c10*/  ST.E desc[UR4][R8.64+0x1f8], R21 ;  /* 0x0001f81508007985 */ /* 0x004fe8000c101904 */
[----:B---3--:R-:W2:Y:S01]  /*34c20*/  LD.E R25, desc[UR6][R8.64+0x1fc] ;  /* 0x0001fc0608197980 */ /* 0x008ea2000c101900 */
[----:B------:R-:W-:-:S02]  /*34c30*/  R2UR UR24, R4 ;  /* 0x00000000041872ca */ /* 0x000fc400000e0000 */
[C---:B------:R-:W-:Y:S02]  /*34c40*/  R2UR UR25, R5.reuse ;  /* 0x00000000051972ca */ /* 0x040fe400000e0000 */
[C---:B------:R-:W-:Y:S02]  /*34c50*/  R2UR UR22, R4.reuse ;  /* 0x00000000041672ca */ /* 0x040fe400000e0000 */
[C---:B------:R-:W-:Y:S02]  /*34c60*/  R2UR UR23, R5.reuse ;  /* 0x00000000051772ca */ /* 0x040fe400000e0000 */
[C---:B------:R-:W-:Y:S02]  /*34c70*/  R2UR UR20, R4.reuse ;  /* 0x00000000041472ca */ /* 0x040fe400000e0000 */
[----:B------:R-:W-:Y:S02]  /*34c80*/  R2UR UR21, R5 ;  /* 0x00000000051572ca */ /* 0x000fe400000e0000 */
        /* <DEDUP_REMOVED lines=16> */
[----:B------:R-:W-:Y:S02]  /*34d90*/  R2UR UR32, R4 ;  /* 0x00000000042072ca */ /* 0x000fe400000e0000 */
[----:B------:R-:W-:Y:S01]  /*34da0*/  R2UR UR33, R5 ;  /* 0x00000000052172ca */ /* 0x000fe200000e0000 */
[----:B--2---:R0:W-:Y:S04]  /*34db0*/  ST.E desc[UR4][R8.64+0x1fc], R25 ;  /* 0x0001fc1908007985 */ /* 0x0041e8000c101904 */
[----:B------:R-:W2:Y:S04]  /*34dc0*/  LD.E R24, desc[UR30][R8.64] ;  /* 0x0000001e08187980 */ /* 0x000ea8000c101900 */
[----:B------:R-:W2:Y:S04]  /*34dd0*/  LD.E R26, desc[UR26][R8.64+0x8] ;  /* 0x0000081a081a7980 */ /* 0x000ea8000c101900 */
[----:B0-----:R-:W2:Y:S04]  /*34de0*/  LD.E R25, desc[UR28][R8.64+0x4] ;  /* 0x0000041c08197980 */ /* 0x001ea8000c101900 */
[----:B------:R-:W2:Y:S04]  /*34df0*/  LD.E R27, desc[UR24][R8.64+0xc] ;  /* 0x00000c18081b7980 */ /* 0x000ea8000c101900 */
        /* <DEDUP_REMOVED lines=123> */
[----:B------:R-:W2:Y:S01]  /*355b0*/  LD.E R151, desc[UR10][R8.64+0x1fc] ;  /* 0x0001fc0a08977980 */ /* 0x000ea2000c101900 */
[----:B------:R-:W-:Y:S01]  /*355c0*/  IMAD R10, R13, 0x1000, R10 ;  /* 0x000010000d0a7824 */ /* 0x000fe200078e020a */
[----:B------:R-:W-:-:S04]  /*355d0*/  R2UR UR7, R11 ;  /* 0x000000000b0772ca */ /* 0x000fc800000e0000 */
[----:B------:R-:W-:Y:S02]  /*355e0*/  R2UR UR6, R10 ;  /* 0x000000000a0672ca */ /* 0x000fe400000e0000 */
        /* <DEDUP_REMOVED lines=42> */
[----:B------:R-:W-:Y:S02]  /*35890*/  R2UR UR30, R4 ;  /* 0x00000000041e72ca */ /* 0x000fe400000e0000 */
[----:B------:R-:W-:Y:S01]  /*358a0*/  R2UR UR31, R5 ;  /* 0x00000000051f72ca */ /* 0x000fe200000e0000 */
[----:B--2---:R-:W-:-:S06]  /*358b0*/  WARPGROUP.ARRIVE ;  /* 0x00000000000079c5 */ /* 0x004fcc0000000000 */
[----:B------:R-:W-:Y:S01]  /*358c0*/  HGMMA.64x256x16.F32.BF16 R24, R160, gdesc[UR4].tnspB, R24, gsb0 ;  /* 0x43e00004a0187df0 */ /* 0x000fe20008001818 */
[----:B------:R-:W-:Y:S02]  /*358d0*/  VIADD R12, R10, 0x80 ;  /* 0x000000800a0c7836 */ /* 0x000fe40000000000 */
[----:B------:R-:W-:-:S03]  /*358e0*/  IMAD.MOV.U32 R13, RZ, RZ, R11 ;  /* 0x000000ffff0d7224 */ /* 0x000fc600078e000b */
[----:B------:R-:W-:Y:S02]  /*358f0*/  R2UR UR6, R12 ;  /* 0x000000000c0672ca */ /* 0x000fe400000e0000 */
[----:B------:R-:W-:Y:S01]  /*35900*/  R2UR UR7, R13 ;  /* 0x000000000d0772ca */ /* 0x000fe200000e0000 */
[----:B------:R-:W-:Y:S02]  /*35910*/  WARPGROUP.DEPBAR.LE gsb0, 0x0 ;  /* 0x00008000000079c5 */ /* 0x000fe40000010000 */
[----:B------:R-:W-:Y:S04]  /*35920*/  ST.E desc[UR32][R8.64], R24 ;  /* 0x0000001808007985 */ /* 0x000fe8000c101920 */
[----:B------:R-:W-:Y:S04]  /*35930*/  ST.E desc[UR34][R8.64+0x4], R25 ;  /* 0x0000041908007985 */ /* 0x000fe8000c101922 */
[----:B------:R-:W-:Y:S04]  /*35940*/  ST.E desc[UR44][R8.64+0x8], R26 ;  /* 0x0000081a08007985 */ /* 0x000fe8000c10192c */
[----:B------:R-:W-:Y:S04]  /*35950*/  ST.E desc[UR46][R8.64+0xc], R27 ;  /* 0x00000c1b08007985 */ /* 0x000fe8000c10192e */
[----:B------:R-:W-:Y:S04]  /*35960*/  ST.E desc[UR48][R8.64+0x10], R28 ;  /* 0x0000101c08007985 */ /* 0x000fe8000c101930 */
[----:B------:R-:W-:Y:S01]  /*35970*/  ST.E desc[UR50][R8.64+0x14], R29 ;  /* 0x0000141d08007985 */ /* 0x000fe2000c101932 */
[----:B------:R-:W-:-:S03]  /*35980*/  R2UR UR32, R4 ;  /* 0x00000000042072ca */ /* 0x000fc600000e0000 */
[----:B------:R-:W-:Y:S01]  /*35990*/  ST.E desc[UR52][R8.64+0x18], R30 ;  /* 0x0000181e08007985 */ /* 0x000fe2000c101934 */
[----:B------:R-:W-:-:S03]  /*359a0*/  R2UR UR33, R5 ;  /* 0x00000000052172ca */ /* 0x000fc600000e0000 */
[----:B------:R-:W-:Y:S01]  /*359b0*/  ST.E desc[UR54][R8.64+0x1c], R31 ;  /* 0x00001c1f08007985 */ /* 0x000fe2000c101936 */
[----:B------:R-:W-:-:S03]  /*359c0*/  R2UR UR34, R4 ;  /* 0x00000000042272ca */ /* 0x000fc600000e0000 */
[----:B------:R-:W-:Y:S01]  /*359d0*/  ST.E desc[UR56][R8.64+0x20], R32 ;  /* 0x0000202008007985 */ /* 0x000fe2000c101938 */
[----:B------:R-:W-:-:S03]  /*359e0*/  R2UR UR35, R5 ;  /* 0x00000000052372ca */ /* 0x000fc600000e0000 */
[----:B------:R-:W-:Y:S01]  /*359f0*/  ST.E desc[UR4][R8.64+0x24], R33 ;  /* 0x0000242108007985 */ /* 0x000fe2000c101904 */
[C---:B------:R-:W-:Y:S02]  /*35a00*/  R2UR UR44, R4.reuse ;  /* 0x00000000042c72ca */ /* 0x040fe400000e0000 */
[C---:B------:R-:W-:Y:S01]  /*35a10*/  R2UR UR45, R5.reuse ;  /* 0x00000000052d72ca */ /* 0x040fe200000e0000 */
[----:B------:R-:W-:Y:S01]  /*35a20*/  ST.E desc[UR8][R8.64+0x28], R34 ;  /* 0x0000282208007985 */ /* 0x000fe2000c101908 */
[C---:B------:R-:W-:Y:S02]  /*35a30*/  R2UR UR46, R4.reuse ;  /* 0x00000000042e72ca */ /* 0x040fe400000e0000 */
[C---:B------:R-:W-:Y:S01]  /*35a40*/  R2UR UR47, R5.reuse ;  /* 0x00000000052f72ca */ /* 0x040fe200000e0000 */
[----:B------:R-:W-:Y:S01]  /*35a50*/  ST.E desc[UR10][R8.64+0x2c], R35 ;  /* 0x00002c2308007985 */ /* 0x000fe2000c10190a */
[C---:B------:R-:W-:Y:S02]  /*35a60*/  R2UR UR48, R4.reuse ;  /* 0x00000000043072ca */ /* 0x040fe400000e0000 */
[----:B------:R-:W-:Y:S01]  /*35a70*/  R2UR UR49, R5 ;  /* 0x00000000053172ca */ /* 0x000fe200000e0000 */
[----:B------:R-:W-:Y:S01]  /*35a80*/  ST.E desc[UR12][R8.64+0x30], R36 ;  /* 0x0000302408007985 */ /* 0x000fe2000c10190c */
[----:B------:R-:W-:-:S02]  /*35a90*/  R2UR UR50, R4 ;  /* 0x00000000043272ca */ /* 0x000fc400000e0000 */
        /* <DEDUP_REMOVED lines=299> */
[----:B------:R-:W-:Y:S02]  /*36d50*/  R2UR UR22, R4 ;  /* 0x00000000041672ca */ /* 0x000fe400000e0000 */
[----:B------:R-:W-:Y:S01]  /*36d60*/  R2UR UR23, R5 ;  /* 0x00000000051772ca */ /* 0x000fe200000e0000 */
[----:B------:R-:W-:Y:S04]  /*36d70*/  ST.E desc[UR46][R8.64+0x1c4], R137 ;  /* 0x0001c48908007985 */ /* 0x000fe8000c10192e */
        /* <DEDUP_REMOVED lines=13> */
[----:B------:R0:W-:Y:S02]  /*36e50*/  ST.E desc[UR22][R8.64+0x1fc], R151 ;  /* 0x0001fc9708007985 */ /* 0x0001e4000c101916 */
[----:B0-----:R-:W-:-:S06]  /*36e60*/  WARPGROUP.ARRIVE ;  /* 0x00000000000079c5 */ /* 0x001fcc0000000000 */
[----:B------:R-:W-:Y:S01]  /*36e70*/  HGMMA.64x256x16.F32.BF16 R24, R164, gdesc[UR4].tnspB, R24, gsb0 ;  /* 0x43e00004a4187df0 */ /* 0x000fe20008001818 */
        /* <DEDUP_REMOVED lines=42> */
[----:B------:R-:W-:Y:S02]  /*37120*/  R2UR UR30, R4 ;  /* 0x00000000041e72ca */ /* 0x000fe400000e0000 */
[----:B------:R-:W-:Y:S01]  /*37130*/  R2UR UR31, R5 ;  /* 0x00000000051f72ca */ /* 0x000fe200000e0000 */
        /* <DEDUP_REMOVED lines=391> */
[----:B------:R-:W-:Y:S01]  /*389b0*/  VIADD R10, R10, 0x180 ;  /* 0x000001800a0a7836 */ /* 0x000fe20000000000 */
[----:B------:R-:W-:-:S04]  /*389c0*/  R2UR UR7, R11 ;  /* 0x000000000b0772ca */ /* 0x000fc800000e0000 */
        /* <DEDUP_REMOVED lines=365> */
[----:B------:R-:W-:Y:S01]  /*3a0a0*/  R2UR UR25, R5 ;  /* 0x00000000051972ca */ /* 0x000fe200000e0000 */
[----:B------:R-:W-:Y:S02]  /*3a0b0*/  WARPGROUP.DEPBAR.LE gsb0, 0x0 ;  /* 0x00008000000079c5 */ /* 0x000fe40000010000 */
[----:B------:R-:W-:Y:S01]  /*3a0c0*/  ST.E desc[UR4][R8.64], R24 ;  /* 0x0000001808007985 */ /* 0x000fe2000c101904 */
[----:B------:R-:W-:-:S02]  /*3a0d0*/  R2UR UR4, R4 ;  /* 0x00000000040472ca */ /* 0x000fc400000e0000 */
[----:B------:R-:W-:Y:S01]  /*3a0e0*/  R2UR UR5, R5 ;  /* 0x00000000050572ca */ /* 0x000fe200000e0000 */
[----:B------:R-:W-:Y:S04]  /*3a0f0*/  ST.E desc[UR6][R8.64+0x4], R25 ;  /* 0x0000041908007985 */ /* 0x000fe8000c101906 */
[----:B------:R-:W-:Y:S04]  /*3a100*/  ST.E desc[UR8][R8.64+0x8], R26 ;  /* 0x0000081a08007985 */ /* 0x000fe8000c101908 */
[----:B------:R-:W-:Y:S01]  /*3a110*/  ST.E desc[UR10][R8.64+0xc], R27 ;  /* 0x00000c1b08007985 */ /* 0x000fe2000c10190a */
[----:B------:R-:W-:-:S03]  /*3a120*/  R2UR UR6, R4 ;  /* 0x00000000040672ca */ /* 0x000fc600000e0000 */
[----:B------:R-:W-:Y:S01]  /*3a130*/  ST.E desc[UR12][R8.64+0x10], R28 ;  /* 0x0000101c08007985 */ /* 0x000fe2000c10190c */
[----:B------:R-:W-:-:S03]  /*3a140*/  R2UR UR7, R5 ;  /* 0x00000000050772ca */ /* 0x000fc600000e0000 */
        /* <DEDUP_REMOVED lines=21> */
[C---:B------:R-:W-:Y:S02]  /*3a2a0*/  R2UR UR20, R4.reuse ;  /* 0x00000000041472ca */ /* 0x040fe400000e0000 */
[----:B------:R-:W-:Y:S01]  /*3a2b0*/  R2UR UR21, R5 ;  /* 0x00000000051572ca */ /* 0x000fe200000e0000 */
[----:B------:R-:W-:Y:S01]  /*3a2c0*/  ST.E desc[UR6][R8.64+0x30], R36 ;  /* 0x0000302408007985 */ /* 0x000fe2000c101906 */
[----:B------:R-:W-:-:S02]  /*3a2d0*/  R2UR UR22, R4 ;  /* 0x00000000041672ca */ /* 0x000fc400000e0000 */
[C---:B------:R-:W-:Y:S02]  /*3a2e0*/  R2UR UR23, R5.reuse ;  /* 0x00000000051772ca */ /* 0x040fe400000e0000 */
[C---:B------:R-:W-:Y:S02]  /*3a2f0*/  R2UR UR24, R4.reuse ;  /* 0x00000000041872ca */ /* 0x040fe400000e0000 */
[C---:B------:R-:W-:Y:S02]  /*3a300*/  R2UR UR25, R5.reuse ;  /* 0x00000000051972ca */ /* 0x040fe400000e0000 */
[C---:B------:R-:W-:Y:S02]  /*3a310*/  R2UR UR6, R4.reuse ;  /* 0x00000000040672ca */ /* 0x040fe400000e0000 */
[----:B------:R-:W-:Y:S01]  /*3a320*/  R2UR UR7, R5 ;  /* 0x00000000050772ca */ /* 0x000fe200000e0000 */
[----:B------:R-:W-:Y:S01]  /*3a330*/  ST.E desc[UR8][R8.64+0x34], R37 ;  /* 0x0000342508007985 */ /* 0x000fe2000c101908 */
[----:B------:R-:W-:-:S02]  /*3a340*/  R2UR UR8, R4 ;  /* 0x00000000040872ca */ /* 0x000fc400000e0000 */
[----:B------:R-:W-:Y:S01]  /*3a350*/  R2UR UR9, R5 ;  /* 0x00000000050972ca */ /* 0x000fe200000e0000 */
        /* <DEDUP_REMOVED lines=28> */
[C---:B------:R-:W-:Y:S01]  /*3a520*/  R2UR UR21, R5.reuse ;  /* 0x00000000051572ca */ /* 0x040fe200000e0000 */
[----:B------:R-:W-:Y:S01]  /*3a530*/  ST.E desc[UR4][R8.64+0x64], R49 ;  /* 0x0000643108007985 */ /* 0x000fe2000c101904 */
[C---:B------:R-:W-:Y:S02]  /*3a540*/  R2UR UR22, R4.reuse ;  /* 0x00000000041672ca */ /* 0x040fe400000e0000 */
[C---:B------:R-:W-:Y:S01]  /*3a550*/  R2UR UR23, R5.reuse ;  /* 0x00000000051772ca */ /* 0x040fe200000e0000 */
[----:B------:R-:W-:Y:S01]  /*3a560*/  ST.E desc[UR6][R8.64+0x68], R50 ;  /* 0x0000683208007985 */ /* 0x000fe2000c101906 */
[C---:B------:R-:W-:Y:S02]  /*3a570*/  R2UR UR24, R4.reuse ;  /* 0x00000000041872ca */ /* 0x040fe400000e0000 */
[----:B------:R-:W-:Y:S02]  /*3a580*/  R2UR UR25, R5 ;  /* 0x00000000051972ca */ /* 0x000fe400000e0000 */
[----:B------:R-:W-:-:S02]  /*3a590*/  R2UR UR4, R4 ;  /* 0x00000000040472ca */ /* 0x000fc400000e0000 */
[C---:B------:R-:W-:Y:S02]  /*3a5a0*/  R2UR UR5, R5.reuse ;  /* 0x00000000050572ca */ /* 0x040fe400000e0000 */
[C---:B------:R-:W-:Y:S02]  /*3a5b0*/  R2UR UR6, R4.reuse ;  /* 0x00000000040672ca */ /* 0x040fe400000e0000 */
        /* <DEDUP_REMOVED lines=9> */
[----:B------:R-:W-:Y:S04]  /*3a650*/  ST.E desc[UR20][R8.64+0x84], R57 ;  /* 0x0000843908007985 */ /* 0x000fe8000c101914 */
[----:B------:R-:W-:Y:S04]  /*3a660*/  ST.E desc[UR22][R8.64+0x88], R58 ;  /* 0x0000883a08007985 */ /* 0x000fe8000c101916 */
[----:B------:R-:W-:Y:S01]  /*3a670*/  ST.E desc[UR24][R8.64+0x8c], R59 ;  /* 0x00008c3b08007985 */ /* 0x000fe2000c101918 */
[----:B------:R-:W-:-:S03]  /*3a680*/  R2UR UR10, R4 ;  /* 0x00000000040a72ca */ /* 0x000fc600000e0000 */
[----:B------:R-:W-:Y:S01]  /*3a690*/  ST.E desc[UR4][R8.64+0x90], R60 ;  /* 0x0000903c08007985 */ /* 0x000fe2000c101904 */
[C---:B------:R-:W-:Y:S02]  /*3a6a0*/  R2UR UR4, R4.reuse ;  /* 0x00000000040472ca */ /* 0x040fe400000e0000 */
[C---:B------:R-:W-:Y:S01]  /*3a6b0*/  R2UR UR5, R5.reuse ;  /* 0x00000000050572ca */ /* 0x040fe200000e0000 */
[----:B------:R-:W-:Y:S01]  /*3a6c0*/  ST.E desc[UR6][R8.64+0x94], R61 ;  /* 0x0000943d08007985 */ /* 0x000fe2000c101906 */
        /* <DEDUP_REMOVED lines=267> */
[----:B------:R-:W2:Y:S01]  /*3b780*/  LD.E R21, desc[UR28][R8.64+0x1fc] ;  /* 0x0001fc1c08157980 */ /* 0x000ea2000c101900 */
[----:B------:R-:W-:-:S02]  /*3b790*/  R2UR UR6, R4 ;  /* 0x00000000040672ca */ /* 0x000fc400000e0000 */
[C---:B------:R-:W-:Y:S02]  /*3b7a0*/  R2UR UR7, R5.reuse ;  /* 0x00000000050772ca */ /* 0x040fe400000e0000 */
[----:B------:R-:W-:Y:S02]  /*3b7b0*/  R2UR UR4, R4 ;  /* 0x00000000040472ca */ /* 0x000fe400000e0000 */
[----:B------:R-:W-:-:S09]  /*3b7c0*/  R2UR UR5, R5 ;  /* 0x00000000050572ca */ /* 0x000fd200000e0000 */
[----:B--2---:R0:W-:Y:S04]  /*3b7d0*/  ST.E desc[UR6][R8.64+0x1fc], R21 ;  /* 0x0001fc1508007985 */ /* 0x0041e8000c101906 */
[----:B------:R-:W2:Y:S01]  /*3b7e0*/  LD.E R11, desc[UR4][R8.64] ;  /* 0x00000004080b7980 */ /* 0x000ea2000c101900 */
[C---:B------:R-:W-:Y:S02]  /*3b7f0*/  R2UR UR4, R4.reuse ;  /* 0x00000000040472ca */ /* 0x040fe400000e0000 */
        /* <DEDUP_REMOVED lines=10> */
[----:B------:R-:W3:Y:S01]  /*3b8a0*/  LD.E R15, desc[UR6][R8.64+0x8] ;  /* 0x00000806080f7980 */ /* 0x000ee2000c101900 */
[C---:B------:R-:W-:Y:S02]  /*3b8b0*/  R2UR UR4, R4.reuse ;  /* 0x00000000040472ca */ /* 0x040fe400000e0000 */
[C---:B------:R-:W-:Y:S02]  /*3b8c0*/  R2UR UR5, R5.reuse ;  /* 0x00000000050572ca */ /* 0x040fe400000e0000 */
[----:B------:R-:W-:Y:S02]  /*3b8d0*/  R2UR UR6, R4 ;  /* 0x00000000040672ca */ /* 0x000fe400000e0000 */
[----:B------:R-:W-:-:S09]  /*3b8e0*/  R2UR UR7, R5 ;  /* 0x00000000050772ca */ /* 0x000fd200000e0000 */
[----:B---3--:R3:W-:Y:S04]  /*3b8f0*/  ST.E desc[UR4][R8.64+0x8], R15 ;  /* 0x0000080f08007985 */ /* 0x0087e8000c101904 */
[----:B0-----:R-:W4:Y:S01]  /*3b900*/  LD.E R21, desc[UR6][R8.64+0xc] ;  /* 0x00000c0608157980 */ /* 0x001f22000c101900 */
[C---:B------:R-:W-:Y:S02]  /*3b910*/  R2UR UR4, R4.reuse ;  /* 0x00000000040472ca */ /* 0x040fe400000e0000 */
[C---:B------:R-:W-:Y:S02]  /*3b920*/  R2UR UR5, R5.reuse ;  /* 0x00000000050572ca */ /* 0x040fe400000e0000 */
[----:B------:R-:W-:Y:S02]  /*3b930*/  R2UR UR6, R4 ;  /* 0x00000000040672ca */ /* 0x000fe400000e0000 */
[----:B------:R-:W-:-:S09]  /*3b940*/  R2UR UR7, R5 ;  /* 0x00000000050772ca */ /* 0x000fd200000e0000 */
[----:B----4-:R0:W-:Y:S04]  /*3b950*/  ST.E desc[UR4][R8.64+0xc], R21 ;  /* 0x00000c1508007985 */ /* 0x0101e8000c101904 */
[----:B-1----:R-:W4:Y:S01]  /*3b960*/  LD.E R11, desc[UR6][R8.64+0x10] ;  /* 0x00001006080b7980 */ /* 0x002f22000c101900 */
[C---:B------:R-:W-:Y:S02]  /*3b970*/  R2UR UR4, R4.reuse ;  /* 0x00000000040472ca */ /* 0x040fe400000e0000 */
[C---:B------:R-:W-:Y:S02]  /*3b980*/  R2UR UR5, R5.reuse ;  /* 0x00000000050572ca */ /* 0x040fe400000e0000 */
[----:B------:R-:W-:Y:S02]  /*3b990*/  R2UR UR6, R4 ;  /* 0x00000000040672ca */ /* 0x000fe400000e0000 */
[----:B------:R-:W-:-:S09]  /*3b9a0*/  R2UR UR7, R5 ;  /* 0x00000000050772ca */ /* 0x000fd200000e0000 */
[----:B----4-:R1:W-:Y:S04]  /*3b9b0*/  ST.E desc[UR4][R8.64+0x10], R11 ;  /* 0x0000100b08007985 */ /* 0x0103e8000c101904 */
[----:B--2---:R-:W2:Y:S01]  /*3b9c0*/  LD.E R13, desc[UR6][R8.64+0x14] ;  /* 0x00001406080d7980 */ /* 0x004ea2000c101900 */
[C---:B------:R-:W-:Y:S02]  /*3b9d0*/  R2UR UR4, R4.reuse ;  /* 0x00000000040472ca */ /* 0x040fe400000e0000 */
[C---:B------:R-:W-:Y:S02]  /*3b9e0*/  R2UR UR5, R5.reuse ;  /* 0x00000000050572ca */ /* 0x040fe400000e0000 */
[----:B------:R-:W-:Y:S02]  /*3b9f0*/  R2UR UR6, R4 ;  /* 0x00000000040672ca */ /* 0x000fe400000e0000 */
[----:B------:R-:W-:-:S09]  /*3ba00*/  R2UR UR7, R5 ;  /* 0x00000000050772ca */ /* 0x000fd200000e0000 */
[----:B--2---:R2:W-:Y:S04]  /*3ba10*/  ST.E desc[UR4][R8.64+0x14], R13 ;  /* 0x0000140d08007985 */ /* 0x0045e8000c101904 */
[----:B---3--:R-:W3:Y:S01]  /*3ba20*/  LD.E R15, desc[UR6][R8.64+0x18] ;  /* 0x00001806080f7980 */ /* 0x008ee2000c101900 */
        /* <DEDUP_REMOVED lines=694> */
[----:B--2---:R-:W-:Y:S04]  /*3e590*/  ST.E desc[UR4][R8.64+0x1e4], R13 ;  /* 0x0001e40d08007985 */ /* 0x004fe8000c101904 */
[----:B---3--:R-:W2:Y:S01]  /*3e5a0*/  LD.E R15, desc[UR6][R8.64+0x1e8] ;  /* 0x0001e806080f7980 */ /* 0x008ea2000c101900 */
[C---:B------:R-:W-:Y:S02]  /*3e5b0*/  R2UR UR4, R4.reuse ;  /* 0x00000000040472ca */ /* 0x040fe400000e0000 */
[C---:B------:R-:W-:Y:S02]  /*3e5c0*/  R2UR UR5, R5.reuse ;  /* 0x00000000050572ca */ /* 0x040fe400000e0000 */
[----:B------:R-:W-:Y:S02]  /*3e5d0*/  R2UR UR6, R4 ;  /* 0x00000000040672ca */ /* 0x000fe400000e0000 */
[----:B------:R-:W-:-:S09]  /*3e5e0*/  R2UR UR7, R5 ;  /* 0x00000000050772ca */ /* 0x000fd200000e0000 */
[----:B--2---:R2:W-:Y:S04]  /*3e5f0*/  ST.E desc[UR4][R8.64+0x1e8], R15 ;  /* 0x0001e80f08007985 */ /* 0x0045e8000c101904 */
[----:B0-----:R-:W3:Y:S01]  /*3e600*/  LD.E R21, desc[UR6][R8.64+0x1ec] ;  /* 0x0001ec0608157980 */ /* 0x001ee2000c101900 */
[C---:B------:R-:W-:Y:S02]  /*3e610*/  R2UR UR4, R4.reuse ;  /* 0x00000000040472ca */ /* 0x040fe400000e0000 */
[C---:B------:R-:W-:Y:S02]  /*3e620*/  R2UR UR5, R5.reuse ;  /* 0x00000000050572ca */ /* 0x040fe400000e0000 */
[----:B------:R-:W-:Y:S02]  /*3e630*/  R2UR UR6, R4 ;  /* 0x00000000040672ca */ /* 0x000fe400000e0000 */
[----:B------:R-:W-:-:S09]  /*3e640*/  R2UR UR7, R5 ;  /* 0x00000000050772ca */ /* 0x000fd200000e0000 */
[----:B---3--:R-:W-:Y:S04]  /*3e650*/  ST.E desc[UR4][R8.64+0x1ec], R21 ;  /* 0x0001ec1508007985 */ /* 0x008fe8000c101904 */
[----:B-1----:R-:W3:Y:S01]  /*3e660*/  LD.E R11, desc[UR6][R8.64+0x1f0] ;  /* 0x0001f006080b7980 */ /* 0x002ee2000c101900 */
[C---:B------:R-:W-:Y:S02]  /*3e670*/  R2UR UR4, R4.reuse ;  /* 0x00000000040472ca */ /* 0x040fe400000e0000 */
[C---:B------:R-:W-:Y:S02]  /*3e680*/  R2UR UR5, R5.reuse ;  /* 0x00000000050572ca */ /* 0x040fe400000e0000 */
[----:B------:R-:W-:Y:S02]  /*3e690*/  R2UR UR6, R4 ;  /* 0x00000000040672ca */ /* 0x000fe400000e0000 */
[----:B------:R-:W-:-:S09]  /*3e6a0*/  R2UR UR7, R5 ;  /* 0x00000000050772ca */ /* 0x000fd200000e0000 */
[----:B---3--:R0:W-:Y:S04]  /*3e6b0*/  ST.E desc[UR4][R8.64+0x1f0], R11 ;  /* 0x0001f00b08007985 */ /* 0x0081e8000c101904 */
[----:B------:R-:W3:Y:S01]  /*3e6c0*/  LD.E R25, desc[UR6][R8.64+0x1f4] ;  /* 0x0001f40608197980 */ /* 0x000ee2000c101900 */
[C---:B------:R-:W-:Y:S02]  /*3e6d0*/  R2UR UR4, R4.reuse ;  /* 0x00000000040472ca */ /* 0x040fe400000e0000 */
[C---:B------:R-:W-:Y:S02]  /*3e6e0*/  R2UR UR5, R5.reuse ;  /* 0x00000000050572ca */ /* 0x040fe400000e0000 */
[----:B------:R-:W-:Y:S02]  /*3e6f0*/  R2UR UR6, R4 ;  /* 0x00000000040672ca */ /* 0x000fe400000e0000 */
[----:B------:R-:W-:-:S09]  /*3e700*/  R2UR UR7, R5 ;  /* 0x00000000050772ca */ /* 0x000fd200000e0000 */
[----:B---3--:R1:W-:Y:S04]  /*3e710*/  ST.E desc[UR4][R8.64+0x1f4], R25 ;  /* 0x0001f41908007985 */ /* 0x0083e8000c101904 */
[----:B--2---:R-:W2:Y:S01]  /*3e720*/  LD.E R15, desc[UR6][R8.64+0x1f8] ;  /* 0x0001f806080f7980 */ /* 0x004ea2000c101900 */
[----:B------:R-:W-:Y:S02]  /*3e730*/  R2UR UR4, R4 ;  /* 0x00000000040472ca */ /* 0x000fe400000e0000 */
[----:B------:R-:W-:-:S13]  /*3e740*/  R2UR UR5, R5 ;  /* 0x00000000050572ca */ /* 0x000fda00000e0000 */
[----:B--2---:R1:W-:Y:S01]  /*3e750*/  ST.E desc[UR4][R8.64+0x1f8], R15 ;  /* 0x0001f80f08007985 */ /* 0x0043e2000c101904 */
[----:B------:R-:W-:Y:S01]  /*3e760*/  @!PT LDS RZ, [RZ] ;  /* 0x00000000fffff984 */ /* 0x000fe20000000800 */
[----:B------:R-:W-:Y:S01]  /*3e770*/  @!PT LDS RZ, [RZ] ;  /* 0x00000000fffff984 */ /* 0x000fe20000000800 */
[----:B------:R-:W-:Y:S01]  /*3e780*/  @!PT LDS RZ, [RZ] ;  /* 0x00000000fffff984 */ /* 0x000fe20000000800 */
[----:B------:R-:W-:Y:S01]  /*3e790*/  @!PT LDS RZ, [RZ] ;  /* 0x00000000fffff984 */ /* 0x000fe20000000800 */
[----:B------:R2:W-:Y:S06]  /*3e7a0*/  MEMBAR.ALL.CTA ;  /* 0x0000000000007992 */ /* 0x0005ec0000008000 */
[----:B--2---:R-:W2:Y:S02]  /*3e7b0*/  FENCE.VIEW.ASYNC.S ;  /* 0x00000000000073c6 */ /* 0x004ea40000000000 */
[----:B--2---:R-:W-:Y:S02]  /*3e7c0*/  NOP ;  /* 0x0000000000007918 */ /* 0x004fe40000000000 */
[----:B------:R-:W2:Y:S01]  /*3e7d0*/  LDL.64 R12, [R7+0x40] ;  /* 0x00004000070c7983 */ /* 0x000ea20000100a00 */
[----:B------:R-:W-:-:S02]  /*3e7e0*/  R2UR UR4, R4 ;  /* 0x00000000040472ca */ /* 0x000fc400000e0000 */
[----:B------:R-:W-:Y:S01]  /*3e7f0*/  R2UR UR5, R5 ;  /* 0x00000000050572ca */ /* 0x000fe200000e0000 */
[----:B------:R-:W-:Y:S06]  /*3e800*/  BAR.ARV 0xe, 0x100 ;  /* 0x0384000000007b1d */ /* 0x000fec0000002000 */
[----:B0-----:R-:W3:Y:S06]  /*3e810*/  LDL.64 R10, [R7] ;  /* 0x00000000070a7983 */ /* 0x001eec0000100a00 */
[----:B--2---:R-:W2:Y:S01]  /*3e820*/  LD.E R14, desc[UR4][R12.64] ;  /* 0x000000040c0e7980 */ /* 0x004ea2000c101900 */
[----:B------:R-:W-:-:S02]  /*3e830*/  R2UR UR4, R4 ;  /* 0x00000000040472ca */ /* 0x000fc400000e0000 */
[----:B------:R-:W-:Y:S01]  /*3e840*/  R2UR UR5, R5 ;  /* 0x00000000050572ca */ /* 0x000fe200000e0000 */
[----:B------:R-:W-:-:S12]  /*3e850*/  BSSY B2, `(.L_x_5454) ;  /* 0x0000006000027945 */ /* 0x000fd80003800000 */
[----:B---3--:R1:W5:Y:S01]  /*3e860*/  LD.E R10, desc[UR4][R10.64] ;  /* 0x000000040a0a7980 */ /* 0x008362000c101900 */
[----:B--2---:R-:W-:-:S04]  /*3e870*/  LOP3.LUT R14, R14, 0x1, RZ, 0xfc, !PT ;  /* 0x000000010e0e7812 */ /* 0x004fc800078efcff */
[----:B------:R-:W-:-:S13]  /*3e880*/  ISETP.NE.AND P0, PT, R14, 0x3, PT ;  /* 0x000000030e00780c */ /* 0x000fda0003f05270 */
[----:B-1----:R-:W-:Y:S05]  /*3e890*/  @!P0 BRA `(.L_x_5455) ;  /* 0x0000000000048947 */ /* 0x002fea0003800000 */
[----:B------:R-:W-:Y:S01]  /*3e8a0*/  BPT.TRAP 0x1 ;  /* 0x000000040000795c */ /* 0x000fe20000300000 */
.L_x_5455:
[----:B------:R-:W-:Y:S05]  /*3e8b0*/  BSYNC B2 ;  /* 0x0000000000027941 */ /* 0x000fea0003800000 */
.L_x_5454:
[C---:B------:R-:W-:Y:S02]  /*3e8c0*/  R2UR UR6, R4.reuse ;  /* 0x00000000040672ca */ /* 0x040fe400000e0000 */
[C---:B------:R-:W-:Y:S02]  /*3e8d0*/  R2UR UR7, R5.reuse ;  /* 0x00000000050772ca */ /* 0x040fe400000e0000 */
[----:B------:R-:W-:Y:S02]  /*3e8e0*/  R2UR UR4, R4 ;  /* 0x00000000040472ca */ /* 0x000fe400000e0000 */
[----:B------:R-:W-:-:S09]  /*3e8f0*/  R2UR UR5, R5 ;  /* 0x00000000050572ca */ /* 0x000fd200000e0000 */
[----:B------:R-:W2:Y:S04]  /*3e900*/  LD.E.64 R4, desc[UR6][R12.64+0x20] ;  /* 0x000020060c047980 */ /* 0x000ea8000c101b00 */
[----:B------:R-:W3:Y:S01]  /*3e910*/  LD.E R7, desc[UR4][R12.64+0xc] ;  /* 0x00000c040c077980 */ /* 0x000ee2000c101900 */
[----:B--2---:R-:W-:Y:S01]  /*3e920*/  MOV R5, R4 ;  /* 0x0000000400057202 */ /* 0x004fe20000000f00 */
[----:B------:R-:W-:-:S04]  /*3e930*/  IMAD.MOV.U32 R4, RZ, RZ, R3 ;  /* 0x000000ffff047224 */ /* 0x000fc800078e0003 */
[----:B-----5:R-:W-:Y:S02]  /*3e940*/  IMAD R10, R10, 0x8, R5 ;  /* 0x000000080a0a7824 */ /* 0x020fe400078e0205 */
[----:B------:R-:W-:-:S03]  /*3e950*/  IMAD.MOV.U32 R5, RZ, RZ, 0x0 ;  /* 0x00000000ff057424 */ /* 0x000fc600078e00ff */
[----:B---3--:R-:W-:-:S04]  /*3e960*/  PRMT R7, R7, 0x654, R10 ;  /* 0x0000065407077816 */ /* 0x008fc8000000000a */
[----:B------:R0:W-:Y:S02]  /*3e970*/  SYNCS.ARRIVE.TRANS64.RED.A1T0 RZ, [R7+URZ], RZ ;  /* 0x000000ff07ff79a7 */ /* 0x0001e4000810043f */
[----:B0-----:R-:W-:Y:S05]  /*3e980*/  RET.REL.NODEC R4 `(_ZN7cutlass13device_kernelIN5flash11enable_sm90INS1_16FlashAttnFwdSm90INS1_25CollectiveMainloopFwdSm90ILi2EN4cute5tupleIJNS5_1CILi1EEES8_S8_EEENS6_IJNS7_ILi64EEESA_SA_EEELi512ENS_10bfloat16_tEfNS_4arch4Sm90ELb0ELb1ELb1ELb0ELb1ELb0ELb1ELb0ELb0ELb1ELb0ELb0EEENS1_21CollectiveEpilogueFwdINS6_IJSA_NS7_ILi512EEESA_EEES9_SC_SE_Li256ELb0ELb1ELb0ELb0EEENS1_30DynamicPersistentTileSchedulerILi256ELi128ELb0ELb1ELb1EEEEEEEEEvNT_6ParamsE) ;  /* 0xfffffc14049c7950 */ /* 0x001fea0003c3ffff */
.L_x_5426:
[----:B0-----:R0:W1:Y:S02]  /*3e990*/  SYNCS.PHASECHK.TRANS64.TRYWAIT P0, [R11+URZ], R24 ;  /* 0x000000180b0075a7 */ /* 0x001064000800017f */
[----:B-1----:R-:W-:Y:S05]  /*3e9a0*/  @!P0 NANOSLEEP.SYNCS 0x989680 ;  /* 0x009896800000895d */ /* 0x002fea0003900000 */
[----:B------:R-:W1:Y:S02]  /*3e9b0*/  @!P0 SYNCS.PHASECHK.TRANS64 P0, [R11+URZ], R24 ;  /* 0x000000180b0085a7 */ /* 0x000e64000800007f */
[----:B-1----:R-:W-:Y:S05]  /*3e9c0*/  @!P0 BRA `(.L_x_5426) ;  /* 0xfffffffc00f08947 */ /* 0x002fea000383ffff */
[----:B------:R-:W-:Y:S05]  /*3e9d0*/  BRA `(.L_x_5425) ;  /* 0xfffffee400d47947 */ /* 0x000fea000383ffff */
.L_x_5433:
[----:B0-----:R0:W1:Y:S02]  /*3e9e0*/  SYNCS.PHASECHK.TRANS64.TRYWAIT P0, [R56+URZ], R57 ;  /* 0x00000039380075a7 */ /* 0x001064000800017f */
[----:B-1----:R-:W-:Y:S05]  /*3e9f0*/  @!P0 NANOSLEEP.SYNCS 0x989680 ;  /* 0x009896800000895d */ /* 0x002fea0003900000 */
[----:B------:R-:W1:Y:S02]  /*3ea00*/  @!P0 SYNCS.PHASECHK.TRANS64 P0, [R56+URZ], R57 ;  /* 0x00000039380085a7 */ /* 0x000e64000800007f */
[----:B-1----:R-:W-:Y:S05]  /*3ea10*/  @!P0 BRA `(.L_x_5433) ;  /* 0xfffffffc00f08947 */ /* 0x002fea000383ffff */
[----:B------:R-:W-:Y:S05]  /*3ea20*/  BRA `(.L_x_5432) ;  /* 0xfffffeec00a87947 */ /* 0x000fea000383ffff */
.L_x_5456:
        /* <DEDUP_REMOVED lines=13> */
.L_x_15649:


//--------------------- .text._ZN7cutlass13device_kernelIN5flash11enable_sm90INS1_16FlashAttnFwdSm90INS1_25CollectiveMainloopFwdSm90ILi2EN4cute5tupleIJNS5_1CILi1EEES8_S8_EEENS6_IJNS7_ILi64EEESA_SA_EEELi512ENS_10bfloat16_tEfNS_4arch4Sm90ELb0ELb1ELb1ELb1ELb1ELb0ELb0ELb0ELb0ELb1ELb0ELb0EEENS1_21CollectiveEpilogueFwdINS6_IJSA_NS7_ILi512EEESA_EEES9_SC_SE_Li256ELb1ELb1ELb0ELb0EEENS1_36VarlenDynamicPersistentTileSchedulerILi64ELi64ELi256ELi128ELb0ELb1ELb1ELb1ELb0ELb1EEEEEEEEEvNT_6ParamsE --------------------------
	.section	.text._ZN7cutlass13device_kernelIN5flash11enable_sm90INS1_16FlashAttnFwdSm90INS1_25CollectiveMainloopFwdSm90ILi2EN4cute5tupleIJNS5_1CILi1EEES8_S8_EEENS6_IJNS7_ILi64EEESA_SA_EEELi512ENS_10bfloat16_tEfNS_4arch4Sm90ELb0ELb1ELb1ELb1ELb1ELb0ELb0ELb0ELb0ELb1ELb0ELb0EEENS1_21CollectiveEpilogueFwdINS6_IJSA_NS7_ILi512EEESA_EEES9_SC_SE_Li256ELb1ELb1ELb0ELb0EEENS1_36VarlenDynamicPersistentTileSchedulerILi64ELi64ELi256ELi128ELb0ELb1ELb1ELb1ELb0ELb1EEEEEEEEEvNT_6ParamsE,"ax",@progbits
	.align	128
.text._ZN7cutlass13device_kernelIN5flash11enable_sm90INS1_16FlashAttnFwdSm90INS1_25CollectiveMainloopFwdSm90ILi2EN4cute5tupleIJNS5_1CILi1EEES8_S8_EEENS6_IJNS7_ILi64EEESA_SA_EEELi512ENS_10bfloat16_tEfNS_4arch4Sm90ELb0ELb1ELb1ELb1ELb1ELb0ELb0ELb0ELb0ELb1ELb0ELb0EEENS1_21CollectiveEpilogueFwdINS6_IJSA_NS7_ILi512EEESA_EEES9_SC_SE_Li256ELb1ELb1ELb0ELb0EEENS1_36VarlenDynamicPersistentTileSchedulerILi64ELi64ELi256ELi128ELb0ELb1ELb1ELb1ELb0ELb1EEEEEEEEEvNT_6ParamsE:
        .type           _ZN7cutlass13device_kernelIN5flash11enable_sm90INS1_16FlashAttnFwdSm90INS1_25CollectiveMainloopFwdSm90ILi2EN4cute5tupleIJNS5_1CILi1EEES8_S8_EEENS6_IJNS7_ILi64EEESA_SA_EEELi512ENS_10bfloat16_tEfNS_4arch4Sm90ELb0ELb1ELb1ELb1ELb1ELb0ELb0ELb0ELb0ELb1ELb0ELb0EEENS1_21CollectiveEpilogueFwdINS6_IJSA_NS7_ILi512EEESA_EEES9_SC_SE_Li256ELb1ELb1ELb0ELb0EEENS1_36VarlenDynamicPersistentTileSchedulerILi64ELi64ELi256ELi128ELb0ELb1ELb1ELb1ELb0ELb1EEEEEEEEEvNT_6ParamsE,@function
        .size           _ZN7cutlass13device_kernelIN5flash11enable_sm90INS1_16FlashAttnFwdSm90INS1_25CollectiveMainloopFwdSm90ILi2EN4cute5tupleIJNS5_1CILi1EEES8_S8_EEENS6_IJNS7_ILi64EEESA_SA_EEELi512ENS_10bfloat16_tEfNS_4arch4Sm90ELb0ELb1ELb1ELb1ELb1ELb0ELb0ELb0ELb0ELb1ELb0ELb0EEENS1_21CollectiveEpilogueFwdINS6_IJSA_NS7_ILi512EEESA_EEES9_SC_SE_Li256ELb1ELb1ELb0ELb0EEENS1_36VarlenDynamicPersistentTileSchedulerILi64ELi64ELi256ELi128ELb0ELb1ELb1ELb1ELb0ELb1EEEEEEEEEvNT_6ParamsE,(.L_x_15651 - _ZN7cutlass13device_kernelIN5flash11enable_sm90INS1_16FlashAttnFwdSm90INS1_25CollectiveMainloopFwdSm90ILi2EN4cute5tupleIJNS5_1CILi1EEES8_S8_EEENS6_IJNS7_ILi64EEESA_SA_EEELi512ENS_10bfloat16_tEfNS_4arch4Sm90ELb0ELb1ELb1ELb1ELb1ELb0ELb0ELb0ELb0ELb1ELb0ELb0EEENS1_21CollectiveEpilogueFwdINS6_IJSA_NS7_ILi512EEESA_EEES9_SC_SE_Li256ELb1ELb1ELb0ELb0EEENS1_36VarlenDynamicPersistentTileSchedulerILi64ELi64ELi256ELi128ELb0ELb1ELb1ELb1ELb0ELb1EEEEEEEEEvNT_6ParamsE)
        .other          _ZN7cutlass13device_kernelIN5flash11enable_sm90INS1_16FlashAttnFwdSm90INS1_25CollectiveMainloopFwdSm90ILi2EN4cute5tupleIJNS5_1CILi1EEES8_S8_EEENS6_IJNS7_ILi64EEESA_SA_EEELi512ENS_10bfloat16_tEfNS_4arch4Sm90ELb0ELb1ELb1ELb1ELb1ELb0ELb0ELb0ELb0ELb1ELb0ELb0EEENS1_21CollectiveEpilogueFwdINS6_IJSA_NS7_ILi512EEESA_EEES9_SC_SE_Li256ELb1ELb1ELb0ELb0EEENS1_36VarlenDynamicPersistentTileSchedulerILi64ELi64ELi256ELi128ELb0ELb1ELb1ELb1ELb0ELb1EEEEEEEEEvNT_6ParamsE,@"STO_CUDA_ENTRY STV_DEFAULT"
_ZN7cutlass13device_kernelIN5flash11enable_sm90INS1_16FlashAttnFwdSm90INS1_25CollectiveMainloopFwdSm90ILi2EN4cute5tupleIJNS5_1CILi1EEES8_S8_EEENS6_IJNS7_ILi64EEESA_SA_EEELi512ENS_10bfloat16_tEfNS_4arch4Sm90ELb0ELb1ELb1ELb1ELb1ELb0ELb0ELb0ELb0ELb1ELb0ELb0EEENS1_21CollectiveEpilogueFwdINS6_IJSA_NS7_ILi512EEESA_EEES9_SC_SE_Li256ELb1ELb1ELb0ELb0EEENS1_36VarlenDynamicPersistentTileSchedulerILi64ELi64ELi256ELi128ELb0ELb1ELb1ELb1ELb0ELb1EEEEEEEEEvNT_6ParamsE:
        /* <DEDUP_REMOVED lines=41> */
.L_x_5457:
        /* <DEDUP_REMOVED lines=22> */
.L_x_5458:
        /* <DEDUP_REMOVED lines=18> */
.L_x_5459:
        /* <DEDUP_REMOVED lines=22> */
.L_x_5460:
        /* <DEDUP_REMOVED lines=23> */
.L_x_5461:
        /* <DEDUP_REMOVED lines=8> */
.L_x_5463:
[----:B------:R-:W-:-:S08]  /*0860*/  NOP ;  /* 0x0000000000007918 */ /* 0x000fd00000000000 */
[----:B------:R-:W0:Y:S02]  /*0870*/  USETMAXREG.TRY_ALLOC.CTAPOOL UP0, 0xe8 ;  /* 0x000000e8000079c8 */ /* 0x000e240008000600 */
[----:B0-----:R-:W-:-:S13]  /*0880*/  PLOP3.LUT P0, PT, PT, PT, UP0, 0x80, 0x0 ;  /* 0x000000000000781c */ /* 0x001fda0003f0f008 */
[----:B------:R-:W-:Y:S05]  /*0890*/  @!P0 BRA `(.L_x_5463) ;  /* 0xfffffffc00f08947 */ /* 0x000fea000383ffff */
[----:B------:R-:W-:Y:S01]  /*08a0*/  LOP3.LUT R2, R0, 0xffffff80, RZ, 0xc0, !PT ;  /* 0xffffff8000027812 */ /* 0x000fe200078ec0ff */
[----:B------:R-:W0:Y:S01]  /*08b0*/  S2UR UR40, SR_CgaCtaId ;  /* 0x00000000002879c3 */ /* 0x000e220000008800 */
[----:B------:R-:W-:Y:S01]  /*08c0*/  UMOV UR41, 0x400 ;  /* 0x0000040000297882 */ /* 0x000fe20000000000 */
[----:B------:R-:W-:Y:S01]  /*08d0*/  ULDC UR4, c[0x0][0xc3c] ;  /* 0x00030f0000047ab9 */ /* 0x000fe20000000800 */
[----:B------:R-:W-:-:S13]  /*08e0*/  ISETP.NE.AND P0, PT, R2, 0x80, PT ;  /* 0x000000800200780c */ /* 0x000fda0003f05270 */
[----:B------:R-:W-:Y:S06]  /*08f0*/  @!P0 BAR.ARV 0x8, 0x100 ;  /* 0x0204000000008b1d */ /* 0x000fec0000002000 */
[----:B------:R-:W-:Y:S01]  /*0900*/  ISETP.GE.U32.AND P0, PT, R0, 0x100, PT ;  /* 0x000001000000780c */ /* 0x000fe20003f06070 */
[----:B0-----:R-:W-:-:S12]  /*0910*/  ULEA UR41, UR40, UR41, 0x18 ;  /* 0x0000002928297291 */ /* 0x001fd8000f8ec03f */
        /* <DEDUP_REMOVED lines=20> */
[C---:B------:R-:W-:Y:S02]  /*0a60*/  LEA.HI R3, R2.reuse, R5, RZ, 0x1 ;  /* 0x0000000502037211 */ /* 0x040fe400078f08ff */
[----:B------:R-:W-:Y:S02]  /*0a70*/  LOP3.LUT R2, R2, 0xfffffff0, RZ, 0xc0, !PT ;  /* 0xfffffff002027812 */ /* 0x000fe400078ec0ff */
[----:B------:R-:W-:Y:S02]  /*0a80*/  LOP3.LUT R4, R3, 0x1ffffffe, RZ, 0xc0, !PT ;  /* 0x1ffffffe03047812 */ /* 0x000fe400078ec0ff */
[----:B------:R-:W-:Y:S01]  /*0a90*/  LEA.HI R3, R0, R197, RZ, 0x5 ;  /* 0x000000c500037211 */ /* 0x000fe200078f28ff */
[----:B------:R-:W-:Y:S01]  /*0aa0*/  IMAD.IADD R2, R197, 0x1, -R2 ;  /* 0x00000001c5027824 */ /* 0x000fe200078e0a02 */
[----:B------:R-:W-:Y:S01]  /*0ab0*/  LOP3.LUT R10, R7, 0xfffffffc, RZ, 0xc0, !PT ;  /* 0xfffffffc070a7812 */ /* 0x000fe200078ec0ff */
[----:B------:R-:W-:Y:S01]  /*0ac0*/  IMAD.IADD R5, R5, 0x1, -R4 ;  /* 0x0000000105057824 */ /* 0x000fe200078e0a04 */
[----:B------:R-:W-:-:S02]  /*0ad0*/  SHF.R.S32.HI R4, RZ, 0x5, R3 ;  /* 0x00000005ff047819 */ /* 0x000fc40000011403 */
[----:B------:R-:W-:Y:S01]  /*0ae0*/  SHF.R.S32.HI R3, RZ, 0x1f, R3 ;  /* 0x0000001fff037819 */ /* 0x000fe20000011403 */
[----:B------:R-:W-:Y:S01]  /*0af0*/  IMAD.IADD R10, R197, 0x1, -R10 ;  /* 0x00000001c50a7824 */ /* 0x000fe200078e0a0a */
[----:B------:R-:W-:Y:S01]  /*0b00*/  LOP3.LUT R8, R6, 0xffffff80, RZ, 0xc0, !PT ;  /* 0xffffff8006087812 */ /* 0x000fe200078ec0ff */
[----:B------:R-:W-:Y:S01]  /*0b10*/  IMAD.SHL.U32 R5, R5, 0x8, RZ ;  /* 0x0000000805057824 */ /* 0x000fe200078e00ff */
[----:B------:R-:W-:Y:S02]  /*0b20*/  LEA.HI R3, R3, R4, RZ, 0x2 ;  /* 0x0000000403037211 */ /* 0x000fe400078f10ff */
[----:B------:R-:W-:Y:S01]  /*0b30*/  SHF.R.S32.HI R193, RZ, 0x7, R6 ;  /* 0x00000007ffc17819 */ /* 0x000fe20000011406 */
[----:B------:R-:W-:Y:S01]  /*0b40*/  IMAD.IADD R8, R197, 0x1, -R8 ;  /* 0x00000001c5087824 */ /* 0x000fe200078e0a08 */
[----:B------:R-:W-:Y:S02]  /*0b50*/  LOP3.LUT R3, R3, 0x3ffffc, RZ, 0xc0, !PT ;  /* 0x003ffffc03037812 */ /* 0x000fe400078ec0ff */
[--C-:B------:R-:W-:Y:S01]  /*0b60*/  SHF.R.S32.HI R7, RZ, 0x1f, R2.reuse ;  /* 0x0000001fff077819 */ /* 0x100fe20000011402 */
[----:B------:R-:W-:Y:S01]  /*0b70*/  IMAD R12, R193, 0x100, R2 ;  /* 0x00000100c10c7824 */ /* 0x000fe200078e0202 */
[----:B------:R-:W-:Y:S01]  /*0b80*/  LEA.HI R11, R10, R10, RZ, 0x1 ;  /* 0x0000000a0a0b7211 */ /* 0x000fe200078f08ff */
[----:B------:R-:W-:Y:S01]  /*0b90*/  IMAD.IADD R3, R4, 0x1, -R3 ;  /* 0x0000000104037824 */ /* 0x000fe200078e0a03 */
[----:B------:R-:W-:-:S02]  /*0ba0*/  LEA.HI R9, R7, R2, RZ, 0x3 ;  /* 0x0000000207097211 */ /* 0x000fc400078f18ff */
[----:B------:R-:W-:Y:S02]  /*0bb0*/  SHF.R.S32.HI R7, RZ, 0x1f, R8 ;  /* 0x0000001fff077819 */ /* 0x000fe40000011408 */
[----:B------:R-:W-:Y:S02]  /*0bc0*/  LOP3.LUT R13, R11, 0x1ffffffe, RZ, 0xc0, !PT ;  /* 0x1ffffffe0b0d7812 */ /* 0x000fe400078ec0ff */
[----:B------:R-:W-:Y:S02]  /*0bd0*/  LEA R12, R3, R12, 0x4 ;  /* 0x0000000c030c7211 */ /* 0x000fe400078e20ff */
[-C--:B------:R-:W-:Y:S01]  /*0be0*/  LEA.HI R3, R7, R8.reuse, RZ, 0x2 ;  /* 0x0000000807037211 */ /* 0x080fe200078f10ff */
[----:B------:R-:W-:Y:S01]  /*0bf0*/  IMAD.IADD R185, R10, 0x1, -R13 ;  /* 0x000000010ab97824 */ /* 0x000fe200078e0a0d */
[C---:B------:R-:W-:Y:S01]  /*0c00*/  LOP3.LUT R11, R9.reuse, 0xfffffff8, RZ, 0xc0, !PT ;  /* 0xfffffff8090b7812 */ /* 0x040fe200078ec0ff */
[----:B------:R-:W-:Y:S01]  /*0c10*/  IMAD.SHL.U32 R9, R9, 0x40, RZ ;  /* 0x0000004009097824 */ /* 0x000fe200078e00ff */
[----:B------:R-:W-:Y:S01]  /*0c20*/  LOP3.LUT R13, R3, 0x7ffffffc, RZ, 0xc0, !PT ;  /* 0x7ffffffc030d7812 */ /* 0x000fe200078ec0ff */
[----:B------:R-:W-:Y:S01]  /*0c30*/  IMAD.U32 R196, R12, 0x40, R5 ;  /* 0x000000400cc47824 */ /* 0x000fe200078e0005 */
[----:B------:R-:W-:Y:S01]  /*0c40*/  LEA.HI R7, R7, R8, RZ, 0x5 ;  /* 0x0000000807077211 */ /* 0x000fe200078f28ff */
[----:B------:R-:W-:Y:S01]  /*0c50*/  IMAD.IADD R11, R2, 0x1, -R11 ;  /* 0x00000001020b7824 */ /* 0x000fe200078e0a0b */
[----:B------:R-:W-:Y:S01]  /*0c60*/  SHF.R.S32.HI R2, RZ, 0x2, R3 ;  /* 0x00000002ff027819 */ /* 0x000fe20000011403 */
[----:B------:R-:W-:Y:S01]  /*0c70*/  IMAD.IADD R13, R8, 0x1, -R13 ;  /* 0x00000001080d7824 */ /* 0x000fe200078e0a0d */
[----:B------:R-:W-:Y:S01]  /*0c80*/  SHF.R.S32.HI R3, RZ, 0x1f, R3 ;  /* 0x0000001fff037819 */ /* 0x000fe20000011403 */
[----:B------:R-:W-:Y:S01]  /*0c90*/  IMAD.SHL.U32 R8, R11, 0x40, RZ ;  /* 0x000000400b087824 */ /* 0x000fe200078e00ff */
[----:B------:R-:W-:-:S02]  /*0ca0*/  LOP3.LUT R9, R9, 0x7ffffe00, RZ, 0xc0, !PT ;  /* 0x7ffffe0009097812 */ /* 0x000fc400078ec0ff */
[----:B------:R-:W-:Y:S02]  /*0cb0*/  LEA.HI R3, R3, R2, RZ, 0x3 ;  /* 0x0000000203037211 */ /* 0x000fe400078f18ff */
[----:B------:R-:W-:Y:S01]  /*0cc0*/  LOP3.LUT R8, R8, 0x1c0, RZ, 0xc0, !PT ;  /* 0x000001c008087812 */ /* 0x000fe200078ec0ff */
[----:B------:R-:W-:Y:S01]  /*0cd0*/  IMAD R9, R4, 0x400, R9 ;  /* 0x0000040004097824 */ /* 0x000fe200078e0209 */
[----:B------:R-:W-:Y:S02]  /*0ce0*/  LOP3.LUT R3, R3, 0xfffffff8, RZ, 0xc0, !PT ;  /* 0xfffffff803037812 */ /* 0x000fe400078ec0ff */
[----:B------:R-:W-:Y:S02]  /*0cf0*/  LOP3.LUT R5, R8, 0x8, R5, 0xf8, !PT ;  /* 0x0000000808057812 */ /* 0x000fe400078ef805 */
[----:B------:R-:W-:Y:S02]  /*0d00*/  SHF.R.U32.HI R8, RZ, 0x3, R8 ;  /* 0x00000003ff087819 */ /* 0x000fe40000011608 */
[----:B------:R-:W-:-:S02]  /*0d10*/  LEA.HI R0, R0, R197, RZ, 0x3 ;  /* 0x000000c500007211 */ /* 0x000fc400078f18ff */
[----:B------:R-:W-:Y:S02]  /*0d20*/  LOP3.LUT R8, R5, R8, RZ, 0x3c, !PT ;  /* 0x0000000805087212 */ /* 0x000fe400078e3cff */
[----:B------:R-:W-:Y:S02]  /*0d30*/  IADD3 R16, R2, -R3, RZ ;  /* 0x8000000302107210 */ /* 0x000fe40007ffe0ff */
[----:B------:R-:W-:Y:S01]  /*0d40*/  LOP3.LUT R2, R0, 0xfffffff8, RZ, 0xc0, !PT ;  /* 0xfffffff800027812 */ /* 0x000fe200078ec0ff */
[----:B------:R-:W-:Y:S01]  /*0d50*/  IMAD.IADD R8, R9, 0x1, R8 ;  /* 0x0000000109087824 */ /* 0x000fe200078e0208 */
[----:B------:R-:W-:Y:S02]  /*0d60*/  R2P PR, R11, 0x6 ;  /* 0x000000060b007804 */ /* 0x000fe40000000000 */
[----:B------:R-:W-:Y:S01]  /*0d70*/  LEA.HI R6, R6, R193, RZ, 0x1 ;  /* 0x000000c106067211 */ /* 0x000fe200078f08ff */
[----:B------:R-:W-:Y:S01]  /*0d80*/  IMAD.IADD R191, R197, 0x1, -R2 ;  /* 0x00000001c5bf7824 */ /* 0x000fe200078e0a02 */
[----:B------:R-:W-:-:S02]  /*0d90*/  LEA R18, R8, UR41, 0x1 ;  /* 0x0000002908127c11 */ /* 0x000fc4000f8e08ff */
[----:B------:R-:W-:Y:S01]  /*0da0*/  SHF.R.S32.HI R7, RZ, 0x5, R7 ;  /* 0x00000005ff077819 */ /* 0x000fe20000011407 */
[----:B------:R-:W-:Y:S01]  /*0db0*/  IMAD.SHL.U32 R184, R191, 0x8, RZ ;  /* 0x00000008bfb87824 */ /* 0x000fe200078e00ff */
[----:B------:R-:W-:Y:S01]  /*0dc0*/  LOP3.LUT R6, R6, 0xfffffe, RZ, 0xc0, !PT ;  /* 0x00fffffe06067812 */ /* 0x000fe200078ec0ff */
[----:B------:R-:W-:Y:S01]  /*0dd0*/  VIADD R23, R18, 0x26800 ;  /* 0x0002680012177836 */ /* 0x000fe20000000000 */
[----:B------:R-:W-:Y:S01]  /*0de0*/  SEL R22, R22, 0xffffffe0, !P1 ;  /* 0xffffffe016167807 */ /* 0x000fe20004800000 */
        /* <DEDUP_REMOVED lines=12> */
[----:B------:R-:W-:Y:S01]  /*0eb0*/  VIADD R19, R18, 0x26840 ;  /* 0x0002684012137836 */ /* 0x000fe20000000000 */
[----:B------:R-:W-:Y:S01]  /*0ec0*/  SHF.R.S32.HI R200, RZ, 0x1f, R186 ;  /* 0x0000001fffc87819 */ /* 0x000fe200000114ba */
[----:B------:R-:W-:Y:S01]  /*0ed0*/  IMAD R16, R7, 0x10, R16 ;  /* 0x0000001007107824 */ /* 0x000fe200078e0210 */
[----:B------:R-:W-:Y:S01]  /*0ee0*/  SHF.R.S32.HI R199, RZ, 0x1f, R195 ;  /* 0x0000001fffc77819 */ /* 0x000fe200000114c3 */
[----:B------:R-:W-:Y:S01]  /*0ef0*/  IMAD.IADD R6, R193, 0x1, -R6 ;  /* 0x00000001c1067824 */ /* 0x000fe200078e0a06 */
[----:B------:R-:W-:Y:S01]  /*0f00*/  SHF.R.S32.HI R198, RZ, 0x1f, R194 ;  /* 0x0000001fffc67819 */ /* 0x000fe200000114c2 */
[----:B------:R-:W-:Y:S01]  /*0f10*/  @P2 VIADD R19, R23, 0xffffffc0 ;  /* 0xffffffc017132836 */ /* 0x000fe20000000000 */
[----:B------:R-:W-:Y:S01]  /*0f20*/  SHF.L.U32 R2, R13, 0x1, RZ ;  /* 0x000000010d027819 */ /* 0x000fe200000006ff */
[----:B------:R-:W-:-:S02]  /*0f30*/  IMAD.IADD R23, R23, 0x1, R22 ;  /* 0x0000000117177824 */ /* 0x000fc400078e0216 */
[----:B------:R-:W-:Y:S02]  /*0f40*/  IMAD.SHL.U32 R17, R6, 0x100, RZ ;  /* 0x0000010006117824 */ /* 0x000fe400078e00ff */
[----:B------:R-:W-:Y:S02]  /*0f50*/  IMAD R185, R185, 0x8, R16 ;  /* 0x00000008b9b97824 */ /* 0x000fe400078e0210 */
[----:B------:R-:W-:-:S07]  /*0f60*/  IMAD.IADD R22, R22, 0x1, R19 ;  /* 0x0000000116167824 */ /* 0x000fce00078e0213 */
.L_x_5581:
[----:B------:R-:W-:Y:S01]  /*0f70*/  ULDC.64 UR8, c[0x0][0xa28] ;  /* 0x00028a0000087ab9 */ /* 0x000fe20000000a00 */
[----:B------:R-:W-:Y:S01]  /*0f80*/  ULDC UR4, c[0x0][0x424] ;  /* 0x0001090000047ab9 */ /* 0x000fe20000000800 */
[----:B------:R-:W-:-:S04]  /*0f90*/  UISETP.NE.U32.AND UP0, UPT, UR8, URZ, UPT ;  /* 0x0000003f0800728c */ /* 0x000fc8000bf05070 */
[----:B------:R-:W-:-:S03]  /*0fa0*/  UISETP.NE.AND.EX UP0, UPT, UR9, URZ, UPT, UP0 ;  /* 0x0000003f0900728c */ /* 0x000fc6000bf05300 */
[----:B------:R-:W-:Y:S02]  /*0fb0*/  ULDC.64 UR8, c[0x0][0xa18] ;  /* 0x0002860000087ab9 */ /* 0x000fe40000000a00 */
[----:B------:R-:W-:Y:S01]  /*0fc0*/  UISETP.NE.U32.AND UP1, UPT, UR8, URZ, UPT ;  /* 0x0000003f0800728c */ /* 0x000fe2000bf25070 */
[----:B------:R-:W-:-:S03]  /*0fd0*/  PLOP3.LUT P0, PT, PT, PT, UP0, 0x80, 0x0 ;  /* 0x000000000000781c */ /* 0x000fc60003f0f008 */
[----:B------:R-:W-:-:S03]  /*0fe0*/  UISETP.NE.AND.EX UP1, UPT, UR9, URZ, UPT, UP1 ;  /* 0x0000003f0900728c */ /* 0x000fc6000bf25310 */
[----:B------:R-:W-:Y:S02]  /*0ff0*/  @UP0 ULDC.64 UR8, c[0x0][0xa28] ;  /* 0x00028a0000080ab9 */ /* 0x000fe40000000a00 */
[----:B------:R-:W-:Y:S01]  /*1000*/  @UP0 UIMAD.WIDE UR8, UR6, 0x4, UR8 ;  /* 0x00000004060808a5 */ /* 0x000fe2000f8e0208 */
[----:B------:R-:W-:-:S05]  /*1010*/  PLOP3.LUT P2, PT, PT, PT, UP1, 0x80, 0x0 ;  /* 0x000000000000781c */ /* 0x000fca0003f4f018 */
[----:B------:R-:W-:Y:S01]  /*1020*/  @UP1 ULDC.64 UR10, c[0x0][0xa18] ;  /* 0x00028600000a1ab9 */ /* 0x000fe20000000a00 */
[----:B0-23--:R-:W-:Y:S02]  /*1030*/  IMAD.U32 R4, RZ, RZ, UR8 ;  /* 0x00000008ff047e24 */ /* 0x00dfe4000f8e00ff */
[----:B------:R-:W-:Y:S01]  /*1040*/  IMAD.U32 R5, RZ, RZ, UR9 ;  /* 0x00000009ff057e24 */ /* 0x000fe2000f8e00ff */
[----:B------:R-:W-:-:S04]  /*1050*/  @UP1 UIMAD.WIDE UR8, UR6, 0x4, UR10 ;  /* 0x00000004060818a5 */ /* 0x000fc8000f8e020a */
[----:B------:R-:W2:Y:S02]  /*1060*/  @P0 LDG.E R4, desc[UR54][R4.64] ;  /* 0x0000003604040981 */ /* 0x000ea4000c1e1900 */
[----:B-1----:R-:W-:Y:S02]  /*1070*/  IMAD.U32 R6, RZ, RZ, UR8 ;  /* 0x00000008ff067e24 */ /* 0x002fe4000f8e00ff */
[----:B----4-:R-:W-:Y:S01]  /*1080*/  IMAD.U32 R7, RZ, RZ, UR9 ;  /* 0x00000009ff077e24 */ /* 0x010fe2000f8e00ff */
[----:B------:R-:W-:-:S04]  /*1090*/  ULDC.64 UR8, c[0x0][0x418] ;  /* 0x0001060000087ab9 */ /* 0x000fc80000000a00 */
[----:B------:R-:W3:Y:S01]  /*10a0*/  @P2 LDG.E R6, desc[UR54][R6.64] ;  /* 0x0000003606062981 */ /* 0x000ee2000c1e1900 */
[----:B------:R-:W-:Y:S01]  /*10b0*/  UISETP.NE.U32.AND UP0, UPT, UR8, URZ, UPT ;  /* 0x0000003f0800728c */ /* 0x000fe2000bf05070 */
[----:B------:R-:W-:Y:S01]  /*10c0*/  UMOV UR48, URZ ;  /* 0x0000003f00307c82 */ /* 0x000fe20008000000 */
[----:B------:R-:W-:Y:S02]  /*10d0*/  UMOV UR43, UR7 ;  /* 0x00000007002b7c82 */ /* 0x000fe40008000000 */
[----:B------:R-:W-:-:S03]  /*10e0*/  UISETP.NE.AND.EX UP0, UPT, UR9, URZ, UPT, UP0 ;  /* 0x0000003f0900728c */ /* 0x000fc6000bf05300 */
[----:B------:R-:W-:Y:S01]  /*10f0*/  ULDC.64 UR8, c[0x0][0xa20] ;  /* 0x0002880000087ab9 */ /* 0x000fe20000000a00 */
[----:B------:R-:W-:Y:S01]  /*1100*/  USEL UR4, UR4, 0x1, UP0 ;  /* 0x0000000104047887 */ /* 0x000fe20008000000 */
[----:B------:R-:W-:Y:S01]  /*1110*/  ISETP.NE.U32.AND P1, PT, RZ, UR8, PT ;  /* 0x00000008ff007c0c */ /* 0x000fe2000bf25070 */
[----:B------:R-:W-:Y:S02]  /*1120*/  ULDC UR8, c[0x0][0x2f0] ;  /* 0x0000bc0000087ab9 */ /* 0x000fe40000000800 */
[----:B------:R-:W-:Y:S01]  /*1130*/  UIMAD UR4, UR4, UR8, URZ ;  /* 0x00000008040472a4 */ /* 0x000fe2000f8e023f */
[----:B------:R-:W-:Y:S02]  /*1140*/  ISETP.NE.AND.EX P1, PT, RZ, UR9, PT, P1 ;  /* 0x00000009ff007c0c */ /* 0x000fe4000bf25310 */
[----:B--2---:R-:W-:Y:S02]  /*1150*/  @P0 R2UR UR48, R4 ;  /* 0x00000000043002ca */ /* 0x004fe400000e0000 */
[----:B---3--:R-:W-:Y:S01]  /*1160*/  @P2 R2UR UR50, R6 ;  /* 0x00000000063222ca */ /* 0x008fe200000e0000 */
[----:B------:R-:W-:-:S14]  /*1170*/  @P2 BRA `(.L_x_5464) ;  /* 0x0000000000382947 */ /* 0x000fdc0003800000 */
[----:B------:R-:W-:Y:S01]  /*1180*/  ULDC.64 UR8, c[0x0][0xa00] ;  /* 0x0002800000087ab9 */ /* 0x000fe20000000a00 */
[----:B------:R-:W-:Y:S01]  /*1190*/  ULDC UR50, c[0x0][0x288] ;  /* 0x0000a20000327ab9 */ /* 0x000fe20000000800 */
[----:B------:R-:W-:-:S04]  /*11a0*/  ISETP.NE.U32.AND P0, PT, RZ, UR8, PT ;  /* 0x00000008ff007c0c */ /* 0x000fc8000bf05070 */
[----:B------:R-:W-:-:S13]  /*11b0*/  ISETP.NE.AND.EX P0, PT, RZ, UR9, PT, P0 ;  /* 0x00000009ff007c0c */ /* 0x000fda000bf05300 */
[----:B------:R-:W-:Y:S05]  /*11c0*/  @!P0 BRA `(.L_x_5464) ;  /* 0x0000000000248947 */ /* 0x000fea0003800000 */
[----:B------:R-:W-:Y:S02]  /*11d0*/  ULDC.64 UR8, c[0x0][0xa00] ;  /* 0x0002800000087ab9 */ /* 0x000fe40000000a00 */
[----:B------:R-:W-:-:S06]  /*11e0*/  UIMAD.WIDE UR8, UR6, 0x4, UR8 ;  /* 0x00000004060878a5 */ /* 0x000fcc000f8e0208 */
[----:B------:R-:W-:Y:S01]  /*11f0*/  IMAD.U32 R4, RZ, RZ, UR8 ;  /* 0x00000008ff047e24 */ /* 0x000fe2000f8e00ff */
[----:B------:R-:W-:-:S05]  /*1200*/  MOV R5, UR9 ;  /* 0x0000000900057c02 */ /* 0x000fca0008000f00 */
[----:B------:R-:W2:Y:S04]  /*1210*/  LDG.E R3, desc[UR54][R4.64] ;  /* 0x0000003604037981 */ /* 0x000ea8000c1e1900 */
[----:B------:R-:W3:Y:S01]  /*1220*/  LDG.E R0, desc[UR54][R4.64+0x4] ;  /* 0x0000043604007981 */ /* 0x000ee2000c1e1900 */
[----:B--2---:R-:W-:Y:S02]  /*1230*/  R2UR UR50, R3 ;  /* 0x00000000033272ca */ /* 0x004fe400000e0000 */
[----:B---3--:R-:W-:-:S13]  /*1240*/  R2UR UR7, R0 ;  /* 0x00000000000772ca */ /* 0x008fda00000e0000 */
[----:B------:R-:W-:-:S12]  /*1250*/  UIADD3 UR50, -UR50, UR7, URZ ;  /* 0x0000000732327290 */ /* 0x000fd8000fffe13f */
.L_x_5464:
[----:B------:R-:W-:Y:S01]  /*1260*/  UMOV UR44, UR6 ;  /* 0x00000006002c7c82 */ /* 0x000fe20008000000 */
[----:B------:R-:W-:Y:S05]  /*1270*/  @!P1 BRA `(.L_x_5465) ;  /* 0x00000000001c9947 */ /* 0x000fea0003800000 */
[----:B------:R-:W-:Y:S02]  /*1280*/  ULDC.64 UR8, c[0x0][0xa20] ;  /* 0x0002880000087ab9 */ /* 0x000fe40000000a00 */
[----:B------:R-:W-:-:S06]  /*1290*/  UIMAD.WIDE UR6, UR6, 0x4, UR8 ;  /* 0x00000004060678a5 */ /* 0x000fcc000f8e0208 */
[----:B------:R-:W-:Y:S02]  /*12a0*/  IMAD.U32 R4, RZ, RZ, UR6 ;  /* 0x00000006ff047e24 */ /* 0x000fe4000f8e00ff */
[----:B------:R-:W-:-:S05]  /*12b0*/  IMAD.U32 R5, RZ, RZ, UR7 ;  /* 0x00000007ff057e24 */ /* 0x000fca000f8e00ff */
[----:B------:R-:W2:Y:S02]  /*12c0*/  LDG.E R4, desc[UR54][R4.64] ;  /* 0x0000003604047981 */ /* 0x000ea4000c1e1900 */
[----:B--2---:R-:W-:Y:S01]  /*12d0*/  R2UR UR4, R4 ;  /* 0x00000000040472ca */ /* 0x004fe200000e0000 */
[----:B------:R-:W-:-:S14]  /*12e0*/  BRA `(.L_x_5466) ;  /* 0x0000000000347947 */ /* 0x000fdc0003800000 */
.L_x_5465:
        /* <DEDUP_REMOVED lines=13> */
.L_x_5466:
[----:B------:R-:W-:Y:S02]  /*13c0*/  UISETP.NE.AND UP0, UPT, UR46, 0x1, UPT ;  /* 0x000000012e00788c */ /* 0x000fe4000bf05270 */
[----:B------:R-:W-:Y:S02]  /*13d0*/  UIADD3 UR48, -UR48, UR4, URZ ;  /* 0x0000000430307290 */ /* 0x000fe4000fffe13f */
[----:B------:R-:W-:Y:S02]  /*13e0*/  USHF.L.U32 UR45, UR5, 0x6, URZ ;  /* 0x00000006052d7899 */ /* 0x000fe4000800063f */
[----:B------:R-:W-:Y:S01]  /*13f0*/  UIADD3 UR4, UR48, 0x3f, URZ ;  /* 0x0000003f30047890 */ /* 0x000fe2000fffe03f */
[----:B------:R-:W-:-:S03]  /*1400*/  PLOP3.LUT P0, PT, PT, PT, UP0, 0x80, 0x0 ;  /* 0x000000000000781c */ /* 0x000fc60003f0f008 */
[----:B------:R-:W-:-:S04]  /*1410*/  USHF.R.S32.HI UR6, URZ, 0x1f, UR4 ;  /* 0x0000001f3f067899 */ /* 0x000fc80008011404 */
[----:B------:R-:W-:-:S04]  /*1420*/  ULEA.HI UR6, UR6, UR4, URZ, 0x6 ;  /* 0x0000000406067291 */ /* 0x000fc8000f8f303f */
[----:B------:R-:W-:Y:S02]  /*1430*/  USHF.R.S32.HI UR6, URZ, 0x6, UR6 ;  /* 0x000000063f067899 */ /* 0x000fe40008011406 */
[----:B------:R-:W-:Y:S10]  /*1440*/  @!P0 BRA `(.L_x_5467) ;  /* 0x0000002000308947 */ /* 0x000ff40003800000 */
[----:B------:R-:W0:Y:S01]  /*1450*/  LDC.64 R6, c[0x0][0x9e0] ;  /* 0x00027800ff067b82 */ /* 0x000e220000000a00 */
[----:B------:R-:W-:Y:S01]  /*1460*/  ULDC UR4, c[0x0][0x448] ;  /* 0x0001120000047ab9 */ /* 0x000fe20000000800 */
[----:B------:R-:W-:Y:S02]  /*1470*/  UIADD3 UR7, UR45, 0x3f, URZ ;  /* 0x0000003f2d077890 */ /* 0x000fe4000fffe03f */
[----:B------:R-:W-:Y:S02]  /*1480*/  UISETP.NE.AND UP0, UPT, UR4, 0x1, UPT ;  /* 0x000000010400788c */ /* 0x000fe4000bf05270 */
[----:B------:R-:W-:-:S09]  /*1490*/  UIADD3 UR8, UR48, 0x1, -UR50 ;  /* 0x0000000130087890 */ /* 0x000fd2000fffe832 */
[----:B------:R-:W-:Y:S01]  /*14a0*/  @UP0 ULDC UR4, c[0x0][0x44c] ;  /* 0x0001130000040ab9 */ /* 0x000fe20000000800 */
[----:B------:R-:W-:Y:S01]  /*14b0*/  @UP0 ULDC UR9, c[0x0][0x450] ;  /* 0x0001140000090ab9 */ /* 0x000fe20000000800 */
[----:B------:R-:W-:-:S04]  /*14c0*/  UIMAD.WIDE.U32 UR4, UR7, UR4, URZ ;  /* 0x00000004070472a5 */ /* 0x000fc8000f8e003f */
[----:B------:R-:W-:Y:S01]  /*14d0*/  @UP0 USHF.R.U32.HI UR7, URZ, UR9, UR5 ;  /* 0x000000093f070299 */ /* 0x000fe20008011605 */
[----:B0-----:R-:W-:-:S03]  /*14e0*/  ISETP.GE.AND P1, PT, R7, 0x1, PT ;  /* 0x000000010700780c */ /* 0x001fc60003f26270 */
[----:B------:R-:W-:-:S06]  /*14f0*/  UIADD3 UR7, UR8, UR7, URZ ;  /* 0x0000000708077290 */ /* 0x000fcc000fffe03f */
[----:B------:R-:W-:-:S04]  /*1500*/  VIADD R0, R6, UR7 ;  /* 0x0000000706007c36 */ /* 0x000fc80008000000 */
        /* <DEDUP_REMOVED lines=12> */
.L_x_5469:
[----:B------:R-:W-:-:S13]  /*15d0*/  ISETP.NE.AND P0, PT, R7, 0x1, PT ;  /* 0x000000010700780c */ /* 0x000fda0003f05270 */
[----:B------:R-:W0:Y:S02]  /*15e0*/  @P0 LDC.64 R4, c[0x0][0x9e8] ;  /* 0x00027a00ff040b82 */ /* 0x000e240000000a00 */
[----:B0-----:R-:W-:-:S05]  /*15f0*/  @P0 IMAD.HI.U32 R4, R3, R4, RZ ;  /* 0x0000000403040227 */ /* 0x001fca00078e00ff */
[----:B------:R-:W-:-:S07]  /*1600*/  @P0 SHF.R.U32.HI R3, RZ, R5, R4 ;  /* 0x00000005ff030219 */ /* 0x000fce0000011604 */
.L_x_5470:
[----:B------:R-:W-:-:S05]  /*1610*/  IMAD R3, R3, R7, R7 ;  /* 0x0000000703037224 */ /* 0x000fca00078e0207 */
[----:B------:R-:W-:-:S07]  /*1620*/  VIMNMX R0, R0, R3, PT ;  /* 0x0000000300007248 */ /* 0x000fce0003fe0100 */
.L_x_5468:
[----:B------:R-:W-:Y:S01]  /*1630*/  @UP0 ULDC UR4, c[0x0][0x44c] ;  /* 0x0001130000040ab9 */ /* 0x000fe20000000800 */
[----:B------:R-:W-:Y:S01]  /*1640*/  VIADD R0, R0, 0x3f ;  /* 0x0000003f00007836 */ /* 0x000fe20000000000 */
[----:B------:R-:W-:Y:S01]  /*1650*/  UIMAD.WIDE.U32 UR4, UR45, UR4, URZ ;  /* 0x000000042d0472a5 */ /* 0x000fe2000f8e003f */
[----:B------:R-:W-:Y:S01]  /*1660*/  @UP0 ULDC UR8, c[0x0][0x450] ;  /* 0x0001140000080ab9 */ /* 0x000fe20000000800 */
[----:B------:R-:W-:Y:S02]  /*1670*/  UMOV UR7, UR45 ;  /* 0x0000002d00077c82 */ /* 0x000fe40008000000 */
[----:B------:R-:W-:Y:S01]  /*1680*/  @UP0 USHF.R.U32.HI UR7, URZ, UR8, UR5 ;  /* 0x000000083f070299 */ /* 0x000fe20008011605 */
[----:B------:R-:W-:Y:S02]  /*1690*/  SHF.R.S32.HI R3, RZ, 0x1f, R0 ;  /* 0x0000001fff037819 */ /* 0x000fe40000011400 */
[----:B------:R-:W-:Y:S01]  /*16a0*/  ULDC UR4, c[0x0][0x9dc] ;  /* 0x0002770000047ab9 */ /* 0x000fe20000000800 */
[----:B------:R-:W-:Y:S01]  /*16b0*/  UIADD3 UR48, UR7, UR48, -UR50 ;  /* 0x0000003007307290 */ /* 0x000fe2000fffe832 */
[----:B------:R-:W-:-:S03]  /*16c0*/  LEA.HI R3, R3, R0, RZ, 0x6 ;  /* 0x0000000003037211 */ /* 0x000fc600078f30ff */
[----:B------:R-:W-:Y:S01]  /*16d0*/  UIADD3 UR4, UR48, -UR4, URZ ;  /* 0x8000000430047290 */ /* 0x000fe2000fffe03f */
[----:B------:R-:W-:-:S04]  /*16e0*/  SHF.R.S32.HI R3, RZ, 0x6, R3 ;  /* 0x00000006ff037819 */ /* 0x000fc80000011403 */
[----:B------:R-:W-:Y:S02]  /*16f0*/  VIMNMX R4, R3, UR6, PT ;  /* 0x0000000603047c48 */ /* 0x000fe4000bfe0100 */
[----:B------:R-:W-:Y:S01]  /*1700*/  MOV R5, UR4 ;  /* 0x0000000400057c02 */ /* 0x000fe20008000f00 */
        /* <DEDUP_REMOVED lines=11> */
.L_x_5472:
[----:B------:R-:W-:-:S13]  /*17c0*/  ISETP.NE.AND P0, PT, R7, 0x1, PT ;  /* 0x000000010700780c */ /* 0x000fda0003f05270 */
[----:B------:R-:W0:Y:S02]  /*17d0*/  @P0 LDC.64 R8, c[0x0][0x9e8] ;  /* 0x00027a00ff080b82 */ /* 0x000e240000000a00 */
[----:B0-----:R-:W-:-:S05]  /*17e0*/  @P0 IMAD.HI.U32 R6, R0, R8, RZ ;  /* 0x0000000800060227 */ /* 0x001fca00078e00ff */
[----:B------:R-:W-:-:S07]  /*17f0*/  @P0 SHF.R.U32.HI R0, RZ, R9, R6 ;  /* 0x00000009ff000219 */ /* 0x000fce0000011606 */
.L_x_5473:
[----:B------:R-:W-:-:S05]  /*1800*/  IMAD R0, R0, R7, RZ ;  /* 0x0000000700007224 */ /* 0x000fca00078e02ff */
[----:B------:R-:W-:-:S07]  /*1810*/  VIMNMX R5, R5, R0, !PT ;  /* 0x0000000005057248 */ /* 0x000fce0007fe0100 */
.L_x_5471:
[----:B------:R-:W-:Y:S01]  /*1820*/  SHF.R.S32.HI R0, RZ, 0x1f, R5 ;  /* 0x0000001fff007819 */ /* 0x000fe20000011405 */
[----:B------:R-:W-:Y:S01]  /*1830*/  IMAD.MOV.U32 R3, RZ, RZ, RZ ;  /* 0x000000ffff037224 */ /* 0x000fe200078e00ff */
[----:B------:R-:W-:Y:S02]  /*1840*/  PLOP3.LUT P0, PT, PT, PT, PT, 0x80, 0x0 ;  /* 0x000000000000781c */ /* 0x000fe40003f0f070 */
[----:B------:R-:W-:Y:S02]  /*1850*/  CS2R R20, SRZ ;  /* 0x0000000000147805 */ /* 0x000fe4000001ff00 */
[----:B------:R-:W-:Y:S02]  /*1860*/  LEA.HI R0, R0, R5, RZ, 0x6 ;  /* 0x0000000500007211 */ /* 0x000fe400078f30ff */
[----:B------:R-:W-:Y:S02]  /*1870*/  CS2R R150, SRZ ;  /* 0x0000000000967805 */ /* 0x000fe4000001ff00 */
[----:B------:R-:W-:-:S02]  /*1880*/  CS2R R148, SRZ ;  /* 0x0000000000947805 */ /* 0x000fc4000001ff00 */
[----:B------:R-:W-:Y:S02]  /*1890*/  CS2R R146, SRZ ;  /* 0x0000000000927805 */ /* 0x000fe4000001ff00 */
[----:B------:R-:W-:Y:S02]  /*18a0*/  SHF.R.S32.HI R0, RZ, 0x6, R0 ;  /* 0x00000006ff007819 */ /* 0x000fe40000011400 */
[----:B------:R-:W-:Y:S02]  /*18b0*/  CS2R R144, SRZ ;  /* 0x0000000000907805 */ /* 0x000fe4000001ff00 */
        /* <DEDUP_REMOVED lines=78> */
.L_x_5475:
[----:B------:R-:W-:Y:S01]  /*1da0*/  ULEA UR21, UR38, UR41, 0x3 ;  /* 0x0000002926157291 */ /* 0x000fe2000f8e183f */
[----:B------:R-:W-:-:S05]  /*1db0*/  IMAD.U32 R3, RZ, RZ, UR37 ;  /* 0x00000025ff037e24 */ /* 0x000fca000f8e00ff */
[----:B------:R-:W-:-:S04]  /*1dc0*/  SHF.L.U32 R3, R3, 0x1f, RZ ;  /* 0x0000001f03037819 */ /* 0x000fc800000006ff */
[----:B------:R-:W0:Y:S02]  /*1dd0*/  SYNCS.PHASECHK.TRANS64.TRYWAIT P1, [UR21+0x28c50], R3 ;  /* 0x028c5003ff0075a7 */ /* 0x000e240008020155 */
[----:B0-----:R-:W-:Y:S05]  /*1de0*/  @!P1 BRA `(.L_x_5476) ;  /* 0x0000014c00309947 */ /* 0x001fea0003800000 */
.L_x_5674:
        /* <DEDUP_REMOVED lines=38> */
.L_x_5477:
[----:B0-----:R-:W-:Y:S01]  /*2050*/  VIADD R3, R4, 0xfffffffe ;  /* 0xfffffffe04037836 */ /* 0x001fe20000000000 */
[----:B------:R-:W-:-:S04]  /*2060*/  UIADD3 UR6, UR21, 0x28c60, URZ ;  /* 0x00028c6015067890 */ /* 0x000fc8000fffe03f */
[----:B------:R-:W-:Y:S01]  /*2070*/  ISETP.GE.AND P1, PT, R3, R0, PT ;  /* 0x000000000300720c */ /* 0x000fe20003f26270 */
[----:B------:R-:W-:-:S09]  /*2080*/  UPRMT UR6, UR40, 0x654, UR6 ;  /* 0x0000065428067896 */ /* 0x000fd20008000006 */
[----:B------:R-:W-:Y:S03]  /*2090*/  SYNCS.ARRIVE.TRANS64.RED.A1T0 RZ, [UR6], RZ ;  /* 0x000000ffffff79a7 */ /* 0x000fe60008100406 */
[----:B------:R-:W-:Y:S05]  /*20a0*/  @!P1 BRA `(.L_x_5478) ;  /* 0x0000000800d89947 */ /* 0x000fea0003800000 */
.L_x_5484:
[----:B------:R-:W-:Y:S01]  /*20b0*/  BAR.SYNC.DEFER_BLOCKING 0xe, 0x100 ;  /* 0x0384000000007b1d */ /* 0x000fe20000010000 */
[----:B-1----:R-:W-:Y:S01]  /*20c0*/  IMAD.U32 R5, RZ, RZ, UR38 ;  /* 0x00000026ff057e24 */ /* 0x002fe2000f8e00ff */
[----:B------:R-:W-:Y:S01]  /*20d0*/  UIADD3 UR38, UR38, 0x1, URZ ;  /* 0x0000000126267890 */ /* 0x000fe2000fffe03f */
[C---:B------:R-:W-:Y:S01]  /*20e0*/  ISETP.GT.AND P2, PT, R3.reuse, R0, PT ;  /* 0x000000000300720c */ /* 0x040fe20003f44270 */
[----:B------:R-:W-:Y:S02]  /*20f0*/  VIADD R3, R3, 0xffffffff ;  /* 0xffffffff03037836 */ /* 0x000fe40000000000 */
[----:B0-----:R-:W-:Y:S01]  /*2100*/  LEA R4, R5, R16, 0x6 ;  /* 0x0000001005047211 */ /* 0x001fe200078e30ff */
        /* <DEDUP_REMOVED lines=137> */
.L_x_5479:
[----:B------:R-:W-:Y:S01]  /*29a0*/  ULEA UR21, UR38, UR41, 0x3 ;  /* 0x0000002926157291 */ /* 0x000fe2000f8e183f */
[----:B------:R-:W-:-:S05]  /*29b0*/  IMAD.U32 R4, RZ, RZ, UR37 ;  /* 0x00000025ff047e24 */ /* 0x000fca000f8e00ff */
[----:B------:R-:W-:-:S04]  /*29c0*/  SHF.L.U32 R4, R4, 0x1f, RZ ;  /* 0x0000001f04047819 */ /* 0x000fc800000006ff */
[----:B------:R0:W1:Y:S01]  /*29d0*/  SYNCS.PHASECHK.TRANS64.TRYWAIT P1, [UR21+0x28c50], R4 ;  /* 0x028c5004ff0075a7 */ /* 0x0000620008020155 */
[----:B------:R-:W-:Y:S05]  /*29e0*/  @!P0 BRA `(.L_x_5480) ;  /* 0x0000000000048947 */ /* 0x000fea0003800000 */
[----:B------:R-:W-:Y:S01]  /*29f0*/  BPT.TRAP 0x1 ;  /* 0x000000040000795c */ /* 0x000fe20000300000 */
.L_x_5480:
[----:B-1----:R-:W-:Y:S05]  /*2a00*/  @P1 BRA `(.L_x_5481) ;  /* 0x0000000000081947 */ /* 0x002fea0003800000 */
[----:B------:R-:W1:Y:S02]  /*2a10*/  SYNCS.PHASECHK.TRANS64.TRYWAIT P1, [UR21+0x28c50], R4 ;  /* 0x028c5004ff0075a7 */ /* 0x000e640008020155 */
[----:B-1----:R-:W-:Y:S05]  /*2a20*/  @!P1 BRA `(.L_x_5482) ;  /* 0x0000014000389947 */ /* 0x002fea0003800000 */
.L_x_5481:
        /* <DEDUP_REMOVED lines=26> */
.L_x_5483:
[----:B------:R-:W-:-:S04]  /*2bd0*/  UIADD3 UR6, UR21, 0x28c60, URZ ;  /* 0x00028c6015067890 */ /* 0x000fc8000fffe03f */
[----:B------:R-:W-:-:S09]  /*2be0*/  UPRMT UR6, UR40, 0x654, UR6 ;  /* 0x0000065428067896 */ /* 0x000fd20008000006 */
[----:B------:R-:W-:Y:S01]  /*2bf0*/  SYNCS.ARRIVE.TRANS64.RED.A1T0 RZ, [UR6], RZ ;  /* 0x000000ffffff79a7 */ /* 0x000fe20008100406 */
[----:B------:R-:W-:Y:S05]  /*2c00*/  @P2 BRA `(.L_x_5484) ;  /* 0xfffffff400282947 */ /* 0x000fea000383ffff */
.L_x_5478:
[----:B------:R-:W-:Y:S01]  /*2c10*/  BAR.SYNC.DEFER_BLOCKING 0xe, 0x100 ;  /* 0x0384000000007b1d */ /* 0x000fe20000010000 */
[----:B------:R-:W-:Y:S01]  /*2c20*/  IMAD.U32 R3, RZ, RZ, UR38 ;  /* 0x00000026ff037e24 */ /* 0x000fe2000f8e00ff */
[----:B------:R-:W-:Y:S01]  /*2c30*/  UIADD3 UR38, UR38, 0x1, URZ ;  /* 0x0000000126267890 */ /* 0x000fe2000fffe03f */
[----:B------:R-:W-:Y:S01]  /*2c40*/  PLOP3.LUT P0, PT, PT, PT, PT, 0x8, 0x0 ;  /* 0x000000000000781c */ /* 0x000fe20003f0e170 */
[----:B------:R-:W-:Y:S02]  /*2c50*/  IMAD.MOV.U32 R20, RZ, RZ, RZ ;  /* 0x000000ffff147224 */ /* 0x000fe400078e00ff */
[----:B------:R-:W-:Y:S01]  /*2c60*/  IMAD R0, R3, 0x40, R16 ;  /* 0x0000004003007824 */ /* 0x000fe200078e0210 */
[----:B------:R-:W-:-:S04]  /*2c70*/  UISETP.NE.AND UP0, UPT, UR38, 0x2, UPT ;  /* 0x000000022600788c */ /* 0x000fc8000bf05270 */
[----:B01----:R-:W-:Y:S01]  /*2c80*/  LEA R4, R0, UR41, 0x2 ;  /* 0x0000002900047c11 */ /* 0x003fe2000f8e10ff */
        /* <DEDUP_REMOVED lines=136> */
.L_x_5467:
[----:B------:R-:W-:Y:S01]  /*3510*/  ULDC UR4, c[0x0][0x448] ;  /* 0x0001120000047ab9 */ /* 0x000fe20000000800 */
[----:B------:R-:W-:Y:S02]  /*3520*/  UIADD3 UR7, UR45, 0x3f, URZ ;  /* 0x0000003f2d077890 */ /* 0x000fe4000fffe03f */
[----:B------:R-:W-:Y:S02]  /*3530*/  UISETP.NE.AND UP0, UPT, UR4, 0x1, UPT ;  /* 0x000000010400788c */ /* 0x000fe4000bf05270 */
[----:B------:R-:W-:Y:S01]  /*3540*/  UIADD3 UR10, UR48, 0x1, -UR50 ;  /* 0x00000001300a7890 */ /* 0x000fe2000fffe832 */
[----:B------:R-:W-:Y:S01]  /*3550*/  ULDC.64 UR4, c[0x0][0x9e0] ;  /* 0x0002780000047ab9 */ /* 0x000fe20000000a00 */
[----:B------:R-:W-:-:S07]  /*3560*/  UP2UR UR52, UPR, URZ, 0x1 ;  /* 0x000000013f347883 */ /* 0x000fce0008000000 */
        /* <DEDUP_REMOVED lines=21> */
.L_x_5486:
[----:B------:R-:W-:-:S11]  /*36c0*/  UISETP.NE.AND UP0, UPT, UR5, 0x1, UPT ;  /* 0x000000010500788c */ /* 0x000fd6000bf05270 */
[----:B------:R-:W-:Y:S02]  /*36d0*/  @UP0 ULDC.64 UR10, c[0x0][0x9e8] ;  /* 0x00027a00000a0ab9 */ /* 0x000fe40000000a00 */
[----:B------:R-:W-:-:S04]  /*36e0*/  UIMAD.WIDE.U32 UR8, UR4, UR10, URZ ;  /* 0x0000000a040872a5 */ /* 0x000fc8000f8e003f */
[----:B------:R-:W-:-:S12]  /*36f0*/  @UP0 USHF.R.U32.HI UR4, URZ, UR11, UR9 ;  /* 0x0000000b3f040299 */ /* 0x000fd80008011609 */
.L_x_5487:
[----:B------:R-:W-:-:S06]  /*3700*/  UIMAD UR4, UR4, UR5, UR5 ;  /* 0x00000005040472a4 */ /* 0x000fcc000f8e0205 */
[----:B------:R-:W-:-:S07]  /*3710*/  VIMNMX R0, R0, UR4, PT ;  /* 0x0000000400007c48 */ /* 0x000fce000bfe0100 */
.L_x_5485:
[----:B------:R-:W-:Y:S01]  /*3720*/  UISETP.NE.AND UP0, UPT, UR52, URZ, UPT ;  /* 0x0000003f3400728c */ /* 0x000fe2000bf05270 */
[----:B------:R-:W-:Y:S01]  /*3730*/  VIADD R0, R0, 0x3f ;  /* 0x0000003f00007836 */ /* 0x000fe20000000000 */
[----:B------:R-:W-:-:S04]  /*3740*/  UMOV UR4, UR45 ;  /* 0x0000002d00047c82 */ /* 0x000fc80008000000 */
[----:B------:R-:W-:-:S04]  /*3750*/  SHF.R.S32.HI R3, RZ, 0x1f, R0 ;  /* 0x0000001fff037819 */ /* 0x000fc80000011400 */
[----:B------:R-:W-:Y:S01]  /*3760*/  LEA.HI R3, R3, R0, RZ, 0x6 ;  /* 0x0000000003037211 */ /* 0x000fe200078f30ff */
[----:B------:R-:W-:Y:S01]  /*3770*/  @UP0 ULDC UR8, c[0x0][0x44c] ;  /* 0x0001130000080ab9 */ /* 0x000fe20000000800 */
[----:B------:R-:W-:Y:S01]  /*3780*/  @UP0 ULDC UR7, c[0x0][0x450] ;  /* 0x0001140000070ab9 */ /* 0x000fe20000000800 */
[----:B------:R-:W-:Y:S01]  /*3790*/  UIMAD.WIDE.U32 UR8, UR45, UR8, URZ ;  /* 0x000000082d0872a5 */ /* 0x000fe2000f8e003f */
[----:B------:R-:W-:-:S03]  /*37a0*/  SHF.R.S32.HI R3, RZ, 0x6, R3 ;  /* 0x00000006ff037819 */ /* 0x000fc60000011403 */
[----:B------:R-:W-:Y:S01]  /*37b0*/  @UP0 USHF.R.U32.HI UR4, URZ, UR7, UR9 ;  /* 0x000000073f040299 */ /* 0x000fe20008011609 */
[----:B------:R-:W-:Y:S01]  /*37c0*/  VIMNMX R168, R3, UR6, PT ;  /* 0x0000000603a87c48 */ /* 0x000fe2000bfe0100 */
[----:B------:R-:W-:Y:S02]  /*37d0*/  UISETP.GE.AND UP0, UPT, UR5, 0x1, UPT ;  /* 0x000000010500788c */ /* 0x000fe4000bf06270 */
[----:B------:R-:W-:Y:S01]  /*37e0*/  UIADD3 UR4, UR4, UR48, -UR50 ;  /* 0x0000003004047290 */ /* 0x000fe2000fffe832 */
        /* <DEDUP_REMOVED lines=14> */
.L_x_5489:
[----:B------:R-:W-:-:S11]  /*38d0*/  UISETP.NE.AND UP0, UPT, UR5, 0x1, UPT ;  /* 0x000000010500788c */ /* 0x000fd6000bf05270 */
[----:B------:R-:W-:Y:S02]  /*38e0*/  @UP0 ULDC.64 UR10, c[0x0][0x9e8] ;  /* 0x00027a00000a0ab9 */ /* 0x000fe40000000a00 */
[----:B------:R-:W-:-:S04]  /*38f0*/  UIMAD.WIDE.U32 UR6, UR4, UR10, URZ ;  /* 0x0000000a040672a5 */ /* 0x000fc8000f8e003f */
[----:B------:R-:W-:-:S12]  /*3900*/  @UP0 USHF.R.U32.HI UR4, URZ, UR11, UR7 ;  /* 0x0000000b3f040299 */ /* 0x000fd80008011607 */
.L_x_5490:
[----:B------:R-:W-:-:S04]  /*3910*/  UIMAD UR4, UR4, UR5, URZ ;  /* 0x00000005040472a4 */ /* 0x000fc8000f8e023f */
[----:B------:R-:W-:-:S04]  /*3920*/  UISETP.LT.AND UP0, UPT, UR8, UR4, UPT ;  /* 0x000000040800728c */ /* 0x000fc8000bf01270 */
[----:B------:R-:W-:-:S12]  /*3930*/  USEL UR8, UR8, UR4, !UP0 ;  /* 0x0000000408087287 */ /* 0x000fd8000c000000 */
.L_x_5488:
[----:B------:R-:W-:Y:S01]  /*3940*/  USHF.R.S32.HI UR4, URZ, 0x1f, UR8 ;  /* 0x0000001f3f047899 */ /* 0x000fe20008011408 */
[----:B------:R-:W-:Y:S02]  /*3950*/  PLOP3.LUT P0, PT, PT, PT, PT, 0x80, 0x0 ;  /* 0x000000000000781c */ /* 0x000fe40003f0f070 */
[----:B------:R-:W-:Y:S02]  /*3960*/  CS2R R20, SRZ ;  /* 0x0000000000147805 */ /* 0x000fe4000001ff00 */
[----:B------:R-:W-:Y:S01]  /*3970*/  MOV R3, RZ ;  /* 0x000000ff00037202 */ /* 0x000fe20000000f00 */
[----:B------:R-:W-:Y:S01]  /*3980*/  ULEA.HI UR4, UR4, UR8, URZ, 0x6 ;  /* 0x0000000804047291 */ /* 0x000fe2000f8f303f */
[----:B------:R-:W-:Y:S02]  /*3990*/  CS2R R150, SRZ ;  /* 0x0000000000967805 */ /* 0x000fe4000001ff00 */
        /* <DEDUP_REMOVED lines=16> */
[----:B------:R-:W-:Y:S02]  /*3aa0*/  ISETP.GT.AND P1, PT, R168, UR47, PT ;  /* 0x0000002fa8007c0c */ /* 0x000fe4000bf24270 */
        /* <DEDUP_REMOVED lines=46> */
[----:B------:R-:W-:Y:S01]  /*3d90*/  CS2R R30, SRZ ;  /* 0x00000000001e7805 */ /* 0x000fe2000001ff00 */
[----:B------:R-:W-:Y:S01]  /*3da0*/  IMAD.MOV.U32 R28, RZ, RZ, RZ ;  /* 0x000000ffff1c7224 */ /* 0x000fe200078e00ff */
[----:B------:R-:W-:Y:S02]  /*3db0*/  CS2R R170, SRZ ;  /* 0x0000000000aa7805 */ /* 0x000fe4000001ff00 */
[----:B------:R-:W-:Y:S01]  /*3dc0*/  CS2R R26, SRZ ;  /* 0x00000000001a7805 */ /* 0x000fe2000001ff00 */
[----:B------:R-:W-:Y:S01]  /*3dd0*/  IMAD.MOV.U32 R172, RZ, RZ, RZ ;  /* 0x000000ffffac7224 */ /* 0x000fe200078e00ff */
        /* <DEDUP_REMOVED lines=31> */
.L_x_5491:
        /* <DEDUP_REMOVED lines=9> */
.L_x_5675:
[----:B------:R-:W-:Y:S05]  /*4060*/  @!P0 BRA `(.L_x_5493) ;  /* 0x0000000000048947 */ /* 0x000fea0003800000 */
[----:B------:R-:W-:Y:S01]  /*4070*/  BPT.TRAP 0x1 ;  /* 0x000000040000795c */ /* 0x000fe20000300000 */
.L_x_5493:
[----:B------:R-:W-:Y:S02]  /*4080*/  IMAD.U32 R7, RZ, RZ, UR38 ;  /* 0x00000026ff077e24 */ /* 0x000fe4000f8e00ff */
[----:B------:R-:W-:-:S03]  /*4090*/  IMAD.U32 R8, RZ, RZ, UR37 ;  /* 0x00000025ff087e24 */ /* 0x000fc6000f8e00ff */
[----:B------:R-:W-:Y:S02]  /*40a0*/  LEA R7, R7, UR41, 0x3 ;  /* 0x0000002907077c11 */ /* 0x000fe4000f8e18ff */
[----:B------:R-:W-:-:S04]  /*40b0*/  SHF.L.U32 R8, R8, 0x1f, RZ ;  /* 0x0000001f08087819 */ /* 0x000fc800000006ff */
[----:B------:R1:W2:Y:S01]  /*40c0*/  SYNCS.PHASECHK.TRANS64.TRYWAIT P1, [R7+URZ+0x28c30], R8 ;  /* 0x028c3008070075a7 */ /* 0x0002a2000802017f */
[----:B------:R-:W-:Y:S05]  /*40d0*/  @!P0 BRA `(.L_x_5494) ;  /* 0x0000000000048947 */ /* 0x000fea0003800000 */
[----:B------:R-:W-:Y:S01]  /*40e0*/  BPT.TRAP 0x1 ;  /* 0x000000040000795c */ /* 0x000fe20000300000 */
.L_x_5494:
[----:B--2---:R-:W-:Y:S05]  /*40f0*/  @P1 BRA `(.L_x_5495) ;  /* 0x0000000000081947 */ /* 0x004fea0003800000 */
[----:B------:R-:W2:Y:S02]  /*4100*/  SYNCS.PHASECHK.TRANS64.TRYWAIT P1, [R7+URZ+0x28c30], R8 ;  /* 0x028c3008070075a7 */ /* 0x000ea4000802017f */
[----:B--2---:R-:W-:Y:S05]  /*4110*/  @!P1 BRA `(.L_x_5496) ;  /* 0x0000012800ac9947 */ /* 0x004fea0003800000 */
.L_x_5495:
        /* <DEDUP_REMOVED lines=40> */
.L_x_5497:
[----:B------:R-:W-:Y:S01]  /*43a0*/  UISETP.NE.AND UP1, UPT, UR52, URZ, UPT ;  /* 0x0000003f3400728c */ /* 0x000fe2000bf25270 */
[----:B------:R-:W-:Y:S01]  /*43b0*/  IADD3 R3, R185, UR45, RZ ;  /* 0x0000002db9037c10 */ /* 0x000fe2000fffe0ff */
[----:B------:R-:W-:Y:S01]  /*43c0*/  IMAD.MOV.U32 R5, RZ, RZ, -0x40 ;  /* 0xffffffc0ff057424 */ /* 0x000fe200078e00ff */
[----:B------:R-:W-:Y:S01]  /*43d0*/  R2UR UR6, R7 ;  /* 0x00000000070672ca */ /* 0x000fe200000e0000 */
[----:B------:R-:W-:Y:S02]  /*43e0*/  UISETP.NE.AND UP0, UPT, UR51, URZ, UPT ;  /* 0x0000003f3300728c */ /* 0x000fe4000bf05270 */
[----:B------:R-:W-:Y:S01]  /*43f0*/  PLOP3.LUT P1, PT, PT, PT, UP1, 0x80, 0x0 ;  /* 0x000000000000781c */ /* 0x000fe20003f2f018 */
[----:B------:R-:W-:Y:S01]  /*4400*/  ULDC UR7, c[0x0][0x9d8] ;  /* 0x0002760000077ab9 */ /* 0x000fe20000000800 */
[----:B------:R-:W-:Y:S01]  /*4410*/  PLOP3.LUT P2, PT, PT, PT, UP1, 0x80, 0x0 ;  /* 0x000000000000781c */ /* 0x000fe20003f4f018 */
[----:B------:R-:W-:Y:S02]  /*4420*/  IMAD R5, R168, R5, 0x41 ;  /* 0x00000041a8057424 */ /* 0x000fe400078e0205 */
[----:B------:R-:W-:Y:S01]  /*4430*/  FMUL.FTZ R24, R24, UR7 ;  /* 0x0000000718187c20 */ /* 0x000fe20008410000 */
        /* <DEDUP_REMOVED lines=12> */
[----:B------:R-:W-:Y:S01]  /*4500*/  FMUL.FTZ R33, R33, UR7 ;  /* 0x0000000721217c20 */ /* 0x000fe20008410000 */
[----:B------:R-:W-:Y:S01]  /*4510*/  @P2 SHF.R.U32.HI R3, RZ, UR10, R4 ;  /* 0x0000000aff032c19 */ /* 0x000fe20008011604 */
        /* <DEDUP_REMOVED lines=21> */
[----:B------:R-:W-:Y:S01]  /*4670*/  FMUL.FTZ R34, R34, UR7 ;  /* 0x0000000722227c20 */ /* 0x000fe20008410000 */
[----:B------:R-:W-:Y:S01]  /*4680*/  IADD3 R4, -R2, UR48, R5 ;  /* 0x0000003002047c10 */ /* 0x000fe2000fffe105 */
[----:B------:R-:W3:Y:S01]  /*4690*/  MUFU.TANH R24, R24 ;  /* 0x0000001800187308 */ /* 0x000ee20000002400 */
[----:B------:R-:W-:Y:S01]  /*46a0*/  ULDC UR20, c[0x0][0x9dc] ;  /* 0x0002770000147ab9 */ /* 0x000fe20000000800 */
[----:B------:R-:W-:Y:S01]  /*46b0*/  SYNCS.ARRIVE.TRANS64.RED.A1T0 RZ, [UR6], RZ ;  /* 0x000000ffffff79a7 */ /* 0x000fe20008100406 */
[----:B------:R-:W-:Y:S01]  /*46c0*/  FMUL.FTZ R31, R31, UR7 ;  /* 0x000000071f1f7c20 */ /* 0x000fe20008410000 */
[----:B------:R-:W-:Y:S01]  /*46d0*/  ULOP3.LUT UR6, URZ, UR20, URZ, 0x33, !UPT ;  /* 0x000000143f067292 */ /* 0x000fe2000f8e333f */
[----:B------:R-:W-:Y:S01]  /*46e0*/  FMUL.FTZ R35, R35, UR7 ;  /* 0x0000000723237c20 */ /* 0x000fe20008410000 */
[----:B------:R-:W-:Y:S01]  /*46f0*/  VIADD R4, R4, -UR50 ;  /* 0x8000003204047c36 */ /* 0x000fe20008000000 */
[----:B------:R-:W-:Y:S01]  /*4700*/  ULDC UR14, c[0x0][0x9e0] ;  /* 0x00027800000e7ab9 */ /* 0x000fe20000000800 */
[----:B------:R-:W4:Y:S01]  /*4710*/  MUFU.TANH R25, R25 ;  /* 0x0000001900197308 */ /* 0x000f220000002400 */
[----:B------:R-:W-:-:S07]  /*4720*/  FMUL.FTZ R38, R38, UR7 ;  /* 0x0000000726267c20 */ /* 0x000fce0008410000 */
        /* <DEDUP_REMOVED lines=28> */
[----:B-----5:R-:W-:-:S04]  /*48f0*/  LEA R34, R168, 0xffffffc0, 0x6 ;  /* 0xffffffc0a8227811 */ /* 0x020fc800078e30ff */
[----:B------:R-:W-:-:S03]  /*4900*/  IADD3 R10, -R2, UR48, -R34 ;  /* 0x00000030020a7c10 */ /* 0x000fc6000fffe922 */
[----:B------:R5:W2:Y:S01]  /*4910*/  MUFU.TANH R13, R35 ;  /* 0x00000023000d7308 */ /* 0x000aa20000002400 */
[----:B-1----:R-:W-:-:S07]  /*4920*/  VIADD R31, R4, UR14 ;  /* 0x0000000e041f7c36 */ /* 0x002fce0008000000 */
[----:B------:R1:W2:Y:S01]  /*4930*/  MUFU.TANH R14, R38 ;  /* 0x00000026000e7308 */ /* 0x0002a20000002400 */
[----:B-----5:R-:W-:Y:S01]  /*4940*/  VIADD R35, R4, UR6 ;  /* 0x0000000604237c36 */ /* 0x020fe20008000000 */
[----:B0-----:R-:W-:Y:S01]  /*4950*/  VIADDMNMX R4, R6, R31, R10, PT ;  /* 0x0000001f06047246 */ /* 0x001fe2000380010a */
[----:B-1----:R-:W-:Y:S02]  /*4960*/  VIADD R38, R5, 0xffffffff ;  /* 0xffffffff05267836 */ /* 0x002fe40000000000 */
[----:B------:R-:W-:Y:S01]  /*4970*/  IMAD.IADD R5, R35, 0x1, R6 ;  /* 0x0000000123057824 */ /* 0x000fe200078e0206 */
[----:B---34-:R-:W-:Y:S06]  /*4980*/  @P1 BRA `(.L_x_5498) ;  /* 0x0000000000641947 */ /* 0x018fec0003800000 */
[----:B------:R-:W-:Y:S01]  /*4990*/  IMAD.U32 R9, RZ, RZ, UR50 ;  /* 0x00000032ff097e24 */ /* 0x000fe2000f8e00ff */
[----:B------:R-:W-:Y:S04]  /*49a0*/  BSSY B0, `(.L_x_5499) ;  /* 0x0000013000007945 */ /* 0x000fe80003800000 */
[----:B------:R-:W-:-:S04]  /*49b0*/  IADD3 R9, -R9, UR48, R6 ;  /* 0x0000003009097c10 */ /* 0x000fc8000fffe106 */
        /* <DEDUP_REMOVED lines=11> */
.L_x_5500:
[----:B------:R-:W-:Y:S02]  /*4a70*/  ULDC UR6, c[0x0][0x9e4] ;  /* 0x0002790000067ab9 */ /* 0x000fe40000000800 */
[----:B------:R-:W-:-:S04]  /*4a80*/  MOV R39, UR6 ;  /* 0x0000000600277c02 */ /* 0x000fc80008000f00 */
[----:B------:R-:W-:-:S13]  /*4a90*/  ISETP.NE.AND P1, PT, R39, 0x1, PT ;  /* 0x000000012700780c */ /* 0x000fda0003f25270 */
[----:B------:R-:W0:Y:S02]  /*4aa0*/  @P1 LDC.64 R42, c[0x0][0x9e8] ;  /* 0x00027a00ff2a1b82 */ /* 0x000e240000000a00 */
[----:B0-----:R-:W-:-:S05]  /*4ab0*/  @P1 IMAD.HI.U32 R6, R9, R42, RZ ;  /* 0x0000002a09061227 */ /* 0x001fca00078e00ff */
[----:B------:R-:W-:-:S07]  /*4ac0*/  @P1 SHF.R.U32.HI R9, RZ, R43, R6 ;  /* 0x0000002bff091219 */ /* 0x000fce0000011606 */
.L_x_5501:
[----:B------:R-:W-:Y:S05]  /*4ad0*/  BSYNC B0 ;  /* 0x0000000000007941 */ /* 0x000fea0003800000 */
.L_x_5499:
[----:B------:R-:W-:-:S04]  /*4ae0*/  IMAD R9, R9, R39, -R34 ;  /* 0x0000002709097224 */ /* 0x000fc800078e0a22 */
[----:B------:R-:W-:-:S05]  /*4af0*/  IMAD.IADD R9, R9, 0x1, -R2 ;  /* 0x0000000109097824 */ /* 0x000fca00078e0a02 */
[----:B------:R-:W-:Y:S02]  /*4b00*/  VIADDMNMX R4, R9, R39, R4, PT ;  /* 0x0000002709047246 */ /* 0x000fe40003800104 */
[----:B------:R-:W-:-:S07]  /*4b10*/  VIMNMX R5, R5, R9, !PT ;  /* 0x0000000905057248 */ /* 0x000fce0007fe0100 */
.L_x_5498:
[C---:B------:R-:W-:Y:S01]  /*4b20*/  ISETP.GE.AND P2, PT, R38.reuse, 0x9, PT ;  /* 0x000000092600780c */ /* 0x040fe20003f46270 */
[----:B------:R-:W-:Y:S01]  /*4b30*/  UISETP.NE.AND UP0, UPT, UR51, URZ, UPT ;  /* 0x0000003f3300728c */ /* 0x000fe2000bf05270 */
        /* <DEDUP_REMOVED lines=75> */
[----:B------:R-:W-:Y:S02]  /*4ff0*/  PLOP3.LUT P6, PT, PT, PT, UP0, 0x40, 0x0 ;  /* 0x000000000000781c */ /* 0x000fe40003fce808 */
[----:B0-----:R-:W-:Y:S01]  /*5000*/  VIADDMNMX R4, R24, R31, R10, PT ;  /* 0x0000001f18047246 */ /* 0x001fe2000380010a */
[----:B------:R-:W-:-:S10]  /*5010*/  IMAD.IADD R6, R35, 0x1, R24 ;  /* 0x0000000123067824 */ /* 0x000fd400078e0218 */
[----:B------:R-:W-:Y:S05]  /*5020*/  @P6 BRA `(.L_x_5502) ;  /* 0x0000000000646947 */ /* 0x000fea0003800000 */
        /* <DEDUP_REMOVED lines=14> */
.L_x_5504:
[----:B------:R-:W-:Y:S02]  /*5110*/  ULDC UR6, c[0x0][0x9e4] ;  /* 0x0002790000067ab9 */ /* 0x000fe40000000800 */
[----:B------:R-:W-:-:S05]  /*5120*/  IMAD.U32 R5, RZ, RZ, UR6 ;  /* 0x00000006ff057e24 */ /* 0x000fca000f8e00ff */
[----:B------:R-:W-:-:S13]  /*5130*/  ISETP.NE.AND P6, PT, R5, 0x1, PT ;  /* 0x000000010500780c */ /* 0x000fda0003fc5270 */
[----:B------:R-:W0:Y:S02]  /*5140*/  @P6 LDC.64 R24, c[0x0][0x9e8] ;  /* 0x00027a00ff186b82 */ /* 0x000e240000000a00 */
[----:B0-----:R-:W-:-:S05]  /*5150*/  @P6 IMAD.HI.U32 R10, R3, R24, RZ ;  /* 0x00000018030a6227 */ /* 0x001fca00078e00ff */
[----:B------:R-:W-:-:S07]  /*5160*/  @P6 SHF.R.U32.HI R3, RZ, R25, R10 ;  /* 0x00000019ff036219 */ /* 0x000fce000001160a */
.L_x_5505:
[----:B------:R-:W-:Y:S05]  /*5170*/  BSYNC B0 ;  /* 0x0000000000007941 */ /* 0x000fea0003800000 */
.L_x_5503:
[----:B------:R-:W-:-:S04]  /*5180*/  IMAD R3, R3, R5, -R34 ;  /* 0x0000000503037224 */ /* 0x000fc800078e0a22 */
[----:B------:R-:W-:-:S05]  /*5190*/  IMAD.IADD R3, R3, 0x1, -R2 ;  /* 0x0000000103037824 */ /* 0x000fca00078e0a02 */
[----:B------:R-:W-:Y:S02]  /*51a0*/  VIADDMNMX R4, R3, R5, R4, PT ;  /* 0x0000000503047246 */ /* 0x000fe40003800104 */
[----:B------:R-:W-:-:S07]  /*51b0*/  VIMNMX R6, R6, R3, !PT ;  /* 0x0000000306067248 */ /* 0x000fce0007fe0100 */
.L_x_5502:
[----:B------:R-:W-:Y:S01]  /*51c0*/  ISETP.GT.AND P1, PT, R6, 0x1, !P1 ;  /* 0x000000010600780c */ /* 0x000fe20004f24270 */
[----:B------:R-:W-:Y:S01]  /*51d0*/  ULDC UR10, c[0x0][0x988] ;  /* 0x00026200000a7ab9 */ /* 0x000fe20000000800 */
[----:B------:R-:W-:Y:S01]  /*51e0*/  FMNMX.FTZ R5, R32, R42, !PT ;  /* 0x0000002a20057209 */ /* 0x000fe20007810000 */
[----:B------:R-:W-:Y:S01]  /*51f0*/  BAR.SYNC.DEFER_BLOCKING 0xf, 0x100 ;  /* 0x03c4000000007b1d */ /* 0x000fe20000010000 */
        /* <DEDUP_REMOVED lines=15> */
[----:B------:R-:W-:-:S02]  /*52f0*/  ISETP.GT.AND P2, PT, R6, 0x8, !P2 ;  /* 0x000000080600780c */ /* 0x000fc40005744270 */
[----:B------:R-:W-:Y:S02]  /*5300*/  FSEL R12, R12, -INF , !P1 ;  /* 0xff8000000c0c7808 */ /* 0x000fe40004800000 */
[----:B------:R-:W-:Y:S02]  /*5310*/  ISETP.NE.AND P1, PT, R28, RZ, PT ;  /* 0x000000ff1c00720c */ /* 0x000fe40003f25270 */
[----:B------:R-:W-:Y:S02]  /*5320*/  FMNMX.FTZ R5, R40, R5, !PT ;  /* 0x0000000528057209 */ /* 0x000fe40007810000 */
[----:B------:R-:W-:Y:S02]  /*5330*/  ISETP.GT.AND P1, PT, R6, 0x11, !P1 ;  /* 0x000000110600780c */ /* 0x000fe40004f24270 */
[C---:B------:R-:W-:Y:S02]  /*5340*/  ISETP.LT.OR P2, PT, R4.reuse, 0x9, P2 ;  /* 0x000000090400780c */ /* 0x040fe40001741670 */
[----:B------:R-:W-:-:S02]  /*5350*/  ISETP.LT.OR P1, PT, R4, 0x12, P1 ;  /* 0x000000120400780c */ /* 0x000fc40000f21670 */
[----:B------:R-:W-:Y:S02]  /*5360*/  ISETP.NE.AND P6, PT, R9, RZ, PT ;  /* 0x000000ff0900720c */ /* 0x000fe40003fc5270 */
[----:B--2---:R-:W-:Y:S02]  /*5370*/  FSEL R13, R13, -INF , !P1 ;  /* 0xff8000000d0d7808 */ /* 0x004fe40004800000 */
[----:B------:R-:W-:Y:S02]  /*5380*/  ISETP.NE.AND P1, PT, R29, RZ, PT ;  /* 0x000000ff1d00720c */ /* 0x000fe40003f25270 */
[----:B------:R-:W-:Y:S02]  /*5390*/  FMNMX.FTZ R5, R68, R5, !PT ;  /* 0x0000000544057209 */ /* 0x000fe40007810000 */
[----:B------:R-:W-:Y:S02]  /*53a0*/  ISETP.GT.AND P1, PT, R6, 0x18, !P1 ;  /* 0x000000180600780c */ /* 0x000fe40004f24270 */
[----:B------:R-:W-:-:S02]  /*53b0*/  FSEL R9, R30, -INF , !P2 ;  /* 0xff8000001e097808 */ /* 0x000fc40005000000 */
[----:B------:R-:W-:Y:S02]  /*53c0*/  ISETP.LT.OR P1, PT, R4, 0x19, P1 ;  /* 0x000000190400780c */ /* 0x000fe40000f21670 */
[----:B------:R-:W-:Y:S02]  /*53d0*/  ISETP.NE.AND P2, PT, R37, RZ, PT ;  /* 0x000000ff2500720c */ /* 0x000fe40003f45270 */
        /* <DEDUP_REMOVED lines=13> */
[----:B------:R-:W-:Y:S02]  /*54b0*/  ISETP.GT.AND P3, PT, R6, 0x30, !P3 ;  /* 0x000000300600780c */ /* 0x000fe40005f64270 */
[----:B------:R-:W-:Y:S02]  /*54c0*/  FSEL R20, R20, -INF , !P1 ;  /* 0xff80000014147808 */ /* 0x000fe40004800000 */
[----:B------:R-:W-:-:S02]  /*54d0*/  ISETP.GT.AND P1, PT, R6, 0x21, !P2 ;  /* 0x000000210600780c */ /* 0x000fc40005724270 */
[----:B------:R-:W-:Y:S02]  /*54e0*/  ISETP.NE.AND P2, PT, R57, RZ, PT ;  /* 0x000000ff3900720c */ /* 0x000fe40003f45270 */
[----:B------:R-:W-:Y:S02]  /*54f0*/  ISETP.LT.OR P1, PT, R4, 0x22, P1 ;  /* 0x000000220400780c */ /* 0x000fe40000f21670 */
[C---:B------:R-:W-:Y:S02]  /*5500*/  ISETP.GT.AND P2, PT, R6.reuse, 0x29, !P2 ;  /* 0x000000290600780c */ /* 0x040fe40005744270 */
[----:B------:R-:W-:Y:S02]  /*5510*/  FSEL R21, R21, -INF , !P1 ;  /* 0xff80000015157808 */ /* 0x000fe40004800000 */
[----:B------:R-:W-:Y:S02]  /*5520*/  ISETP.GT.AND P1, PT, R6, RZ, !P6 ;  /* 0x000000ff0600720c */ /* 0x000fe40007724270 */
[----:B------:R-:W-:-:S02]  /*5530*/  ISETP.NE.AND P6, PT, R38, RZ, PT ;  /* 0x000000ff2600720c */ /* 0x000fc40003fc5270 */
[C---:B------:R-:W-:Y:S02]  /*5540*/  ISETP.LT.OR P1, PT, R4.reuse, 0x1, P1 ;  /* 0x000000010400780c */ /* 0x040fe40000f21670 */
[----:B------:R-:W-:Y:S02]  /*5550*/  ISETP.LT.OR P2, PT, R4, 0x2a, P2 ;  /* 0x0000002a0400780c */ /* 0x000fe40001741670 */
[----:B------:R-:W-:Y:S02]  /*5560*/  FSEL R3, R26, -INF , !P1 ;  /* 0xff8000001a037808 */ /* 0x000fe40004800000 */
[----:B------:R-:W-:Y:S02]  /*5570*/  FMNMX.FTZ R26, R74, R5, !PT ;  /* 0x000000054a1a7209 */ /* 0x000fe40007810000 */
[----:B------:R-:W-:Y:S02]  /*5580*/  FMNMX.FTZ R24, R3, R10, !PT ;  /* 0x0000000a03187209 */ /* 0x000fe40007810000 */
[----:B------:R-:W-:Y:S01]  /*5590*/  ISETP.NE.AND P1, PT, R41, RZ, PT ;  /* 0x000000ff2900720c */ /* 0x000fe20003f25270 */
[----:B------:R-:W0:Y:S01]  /*55a0*/  SHFL.BFLY PT, R5, R26, 0x2, 0x1f ;  /* 0x0c401f001a057f89 */ /* 0x000e2200000e0000 */
[----:B------:R-:W-:-:S02]  /*55b0*/  FMNMX.FTZ R24, R9, R24, !PT ;  /* 0x0000001809187209 */ /* 0x000fc40007810000 */
[C---:B------:R-:W-:Y:S02]  /*55c0*/  ISETP.GT.AND P1, PT, R6.reuse, 0x28, !P1 ;  /* 0x000000280600780c */ /* 0x040fe40004f24270 */
[----:B------:R-:W-:Y:S02]  /*55d0*/  ISETP.GT.AND P4, PT, R6, 0x31, !P4 ;  /* 0x000000310600780c */ /* 0x000fe40006784270 */
[----:B------:R-:W-:Y:S02]  /*55e0*/  ISETP.LT.OR P1, PT, R4, 0x29, P1 ;  /* 0x000000290400780c */ /* 0x000fe40000f21670 */
[----:B------:R-:W-:Y:S02]  /*55f0*/  ISETP.GT.AND P5, PT, R6, 0x38, !P5 ;  /* 0x000000380600780c */ /* 0x000fe40006fa4270 */
[C---:B------:R-:W-:Y:S02]  /*5600*/  ISETP.LT.OR P3, PT, R4.reuse, 0x31, P3 ;  /* 0x000000310400780c */ /* 0x040fe40001f61670 */
[----:B------:R-:W-:-:S02]  /*5610*/  ISETP.LT.OR P4, PT, R4, 0x32, P4 ;  /* 0x000000320400780c */ /* 0x000fc40002781670 */
[----:B------:R-:W-:Y:S02]  /*5620*/  ISETP.LT.OR P5, PT, R4, 0x39, P5 ;  /* 0x000000390400780c */ /* 0x000fe40002fa1670 */
[----:B0-----:R-:W-:Y:S02]  /*5630*/  FMNMX.FTZ R27, R26, R5, !PT ;  /* 0x000000051a1b7209 */ /* 0x001fe40007810000 */
[----:B------:R-:W-:-:S03]  /*5640*/  FMNMX.FTZ R5, R11, R24, !PT ;  /* 0x000000180b057209 */ /* 0x000fc60007810000 */
[----:B------:R-:W0:Y:S01]  /*5650*/  SHFL.BFLY PT, R28, R27, 0x1, 0x1f ;  /* 0x0c201f001b1c7f89 */ /* 0x000e2200000e0000 */
[----:B------:R-:W-:-:S04]  /*5660*/  FMNMX.FTZ R24, R12, R5, !PT ;  /* 0x000000050c187209 */ /* 0x000fc80007810000 */
[----:B------:R-:W-:Y:S02]  /*5670*/  FMNMX.FTZ R25, R13, R24, !PT ;  /* 0x000000180d197209 */ /* 0x000fe40007810000 */
[----:B------:R-:W-:Y:S02]  /*5680*/  FSEL R24, R46, -INF , !P1 ;  /* 0xff8000002e187808 */ /* 0x000fe40004800000 */
[----:B------:R-:W-:-:S04]  /*5690*/  FMNMX.FTZ R26, R14, R25, !PT ;  /* 0x000000190e1a7209 */ /* 0x000fc80007810000 */
[----:B------:R-:W-:-:S04]  /*56a0*/  FMNMX.FTZ R25, R15, R26, !PT ;  /* 0x0000001a0f197209 */ /* 0x000fc80007810000 */
[----:B------:R-:W-:Y:S02]  /*56b0*/  FMNMX.FTZ R26, R20, R25, !PT ;  /* 0x00000019141a7209 */ /* 0x000fe40007810000 */
[----:B------:R-:W-:Y:S02]  /*56c0*/  FSEL R25, R47, -INF , !P2 ;  /* 0xff8000002f197808 */ /* 0x000fe40005000000 */
[----:B0-----:R-:W-:-:S04]  /*56d0*/  FMNMX.FTZ R5, R27, R28, !PT ;  /* 0x0000001c1b057209 */ /* 0x001fc80007810000 */
[C---:B------:R-:W-:Y:S01]  /*56e0*/  FSETP.NEU.FTZ.AND P1, PT, R5.reuse, -INF , PT ;  /* 0xff8000000500780b */ /* 0x040fe20003f3d000 */
[----:B------:R-:W-:-:S05]  /*56f0*/  FMUL.FTZ R27, R5, UR10 ;  /* 0x0000000a051b7c20 */ /* 0x000fca0008410000 */
[----:B------:R-:W-:Y:S02]  /*5700*/  FSEL R31, R27, RZ, P1 ;  /* 0x000000ff1b1f7208 */ /* 0x000fe40000800000 */
[----:B------:R-:W-:Y:S02]  /*5710*/  FMNMX.FTZ R27, R21, R26, !PT ;  /* 0x0000001a151b7209 */ /* 0x000fe40007810000 */
[----:B------:R-:W-:Y:S01]  /*5720*/  ISETP.GT.AND P1, PT, R6, 0x39, !P6 ;  /* 0x000000390600780c */ /* 0x000fe20007724270 */
[--C-:B------:R-:W-:Y:S01]  /*5730*/  FFMA.FTZ R30, R32, UR10, -R31.reuse ;  /* 0x0000000a201e7c23 */ /* 0x100fe2000801081f */
[----:B------:R-:W-:Y:S01]  /*5740*/  FMNMX.FTZ R6, R24, R27, !PT ;  /* 0x0000001b18067209 */ /* 0x000fe20007810000 */
[--C-:B------:R-:W-:Y:S01]  /*5750*/  FFMA.FTZ R34, R58, UR10, -R31.reuse ;  /* 0x0000000a3a227c23 */ /* 0x100fe2000801081f */
[----:B------:R-:W-:Y:S01]  /*5760*/  FSEL R26, R50, -INF , !P3 ;  /* 0xff800000321a7808 */ /* 0x000fe20005800000 */
[----:B------:R0:W-:Y:S01]  /*5770*/  MUFU.EX2 R152, R30 ;  /* 0x0000001e00987308 */ /* 0x0001e20000000800 */
[----:B------:R-:W-:Y:S01]  /*5780*/  FMNMX.FTZ R29, R25, R6, !PT ;  /* 0x00000006191d7209 */ /* 0x000fe20007810000 */
[--C-:B------:R-:W-:Y:S01]  /*5790*/  FFMA.FTZ R32, R42, UR10, -R31.reuse ;  /* 0x0000000a2a207c23 */ /* 0x100fe2000801081f */
[----:B------:R-:W-:Y:S01]  /*57a0*/  FSEL R27, R51, -INF , !P4 ;  /* 0xff800000331b7808 */ /* 0x000fe20006000000 */
[--C-:B------:R-:W-:Y:S01]  /*57b0*/  FFMA.FTZ R36, R60, UR10, -R31.reuse ;  /* 0x0000000a3c247c23 */ /* 0x100fe2000801081f */
[----:B------:R-:W-:Y:S01]  /*57c0*/  FMNMX.FTZ R6, R26, R29, !PT ;  /* 0x0000001d1a067209 */ /* 0x000fe20007810000 */
[--C-:B------:R-:W-:Y:S01]  /*57d0*/  FFMA.FTZ R42, R70, UR10, -R31.reuse ;  /* 0x0000000a462a7c23 */ /* 0x100fe2000801081f */
[----:B------:R-:W-:Y:S01]  /*57e0*/  ISETP.LT.OR P1, PT, R4, 0x3a, P1 ;  /* 0x0000003a0400780c */ /* 0x000fe20000f21670 */
[----:B------:R1:W-:Y:S01]  /*57f0*/  MUFU.EX2 R35, R34 ;  /* 0x0000002200237308 */ /* 0x0003e20000000800 */
[----:B------:R-:W-:Y:S01]  /*5800*/  FSEL R4, R54, -INF , !P5 ;  /* 0xff80000036047808 */ /* 0x000fe20006800000 */
[--C-:B0-----:R-:W-:Y:S01]  /*5810*/  FFMA.FTZ R30, R56, UR10, -R31.reuse ;  /* 0x0000000a381e7c23 */ /* 0x101fe2000801081f */
[----:B------:R-:W-:Y:S01]  /*5820*/  FMNMX.FTZ R29, R27, R6, !PT ;  /* 0x000000061b1d7209 */ /* 0x000fe20007810000 */
[--C-:B------:R-:W-:Y:S01]  /*5830*/  FFMA.FTZ R38, R64, UR10, -R31.reuse ;  /* 0x0000000a40267c23 */ /* 0x100fe2000801081f */
[----:B------:R-:W-:Y:S01]  /*5840*/  FSEL R28, R55, -INF , !P1 ;  /* 0xff800000371c7808 */ /* 0x000fe20004800000 */
[--C-:B------:R-:W-:Y:S01]  /*5850*/  FFMA.FTZ R39, R66, UR10, -R31.reuse ;  /* 0x0000000a42277c23 */ /* 0x100fe2000801081f */
[----:B------:R-:W-:Y:S01]  /*5860*/  FMNMX.FTZ R29, R4, R29, !PT ;  /* 0x0000001d041d7209 */ /* 0x000fe20007810000 */
[----:B------:R-:W-:Y:S01]  /*5870*/  MUFU.EX2 R154, R30 ;  /* 0x0000001e009a7308 */ /* 0x000fe20000000800 */
[--C-:B-1----:R-:W-:Y:S01]  /*5880*/  FFMA.FTZ R34, R68, UR10, -R31.reuse ;  /* 0x0000000a44227c23 */ /* 0x102fe2000801081f */
[--C-:B------:R-:W-:Y:S01]  /*5890*/  FFMA.FTZ R40, R40, UR10, -R31.reuse ;  /* 0x0000000a28287c23 */ /* 0x100fe2000801081f */
[----:B------:R-:W-:Y:S01]  /*58a0*/  FMNMX.FTZ R29, R28, R29, !PT ;  /* 0x0000001d1c1d7209 */ /* 0x000fe20007810000 */
[----:B------:R-:W-:-:S04]  /*58b0*/  FFMA.FTZ R45, R72, UR10, -R31 ;  /* 0x0000000a482d7c23 */ /* 0x000fc8000801081f */
[----:B------:R-:W0:Y:S01]  /*58c0*/  SHFL.BFLY PT, R6, R29, 0x2, 0x1f ;  /* 0x0c401f001d067f89 */ /* 0x000e2200000e0000 */
[----:B------:R-:W-:Y:S08]  /*58d0*/  MUFU.EX2 R41, R34 ;  /* 0x0000002200297308 */ /* 0x000ff00000000800 */
[----:B------:R1:W-:Y:S08]  /*58e0*/  MUFU.EX2 R33, R32 ;  /* 0x0000002000217308 */ /* 0x0003f00000000800 */
[----:B------:R-:W-:Y:S01]  /*58f0*/  MUFU.EX2 R36, R36 ;  /* 0x0000002400247308 */ /* 0x000fe20000000800 */
[----:B-1----:R-:W-:Y:S01]  /*5900*/  FFMA.FTZ R32, R62, UR10, -R31 ;  /* 0x0000000a3e207c23 */ /* 0x002fe2000801081f */
[----:B0-----:R-:W-:-:S06]  /*5910*/  FMNMX.FTZ R30, R29, R6, !PT ;  /* 0x000000061d1e7209 */ /* 0x001fcc0007810000 */
[----:B------:R-:W-:Y:S01]  /*5920*/  MUFU.EX2 R43, R42 ;  /* 0x0000002a002b7308 */ /* 0x000fe20000000800 */
[----:B------:R-:W0:Y:S07]  /*5930*/  SHFL.BFLY PT, R29, R30, 0x1, 0x1f ;  /* 0x0c201f001e1d7f89 */ /* 0x000e2e00000e0000 */
[----:B------:R1:W2:Y:S08]  /*5940*/  MUFU.EX2 R37, R32 ;  /* 0x0000002000257308 */ /* 0x0002b00000000800 */
[----:B------:R-:W-:Y:S01]  /*5950*/  MUFU.EX2 R38, R38 ;  /* 0x0000002600267308 */ /* 0x000fe20000000800 */
[--C-:B-1----:R-:W-:Y:S01]  /*5960*/  FFMA.FTZ R32, R44, UR10, -R31.reuse ;  /* 0x0000000a2c207c23 */ /* 0x102fe2000801081f */
[----:B------:R-:W-:-:S06]  /*5970*/  FFMA.FTZ R44, R48, UR10, -R31 ;  /* 0x0000000a302c7c23 */ /* 0x000fcc000801081f */
[----:B------:R-:W1:Y:S01]  /*5980*/  MUFU.EX2 R39, R39 ;  /* 0x0000002700277308 */ /* 0x000e620000000800 */
[----:B--2---:R-:W-:Y:S02]  /*5990*/  F2FP.BF16.F32.PACK_AB R156, R37, R36 ;  /* 0x00000024259c723e */ /* 0x004fe400000010ff */
[----:B0-----:R-:W-:Y:S01]  /*59a0*/  FMNMX.FTZ R6, R30, R29, !PT ;  /* 0x0000001d1e067209 */ /* 0x001fe20007810000 */
[--C-:B------:R-:W-:Y:S01]  /*59b0*/  FFMA.FTZ R29, R52, UR10, -R31.reuse ;  /* 0x0000000a341d7c23 */ /* 0x100fe2000801081f */
[----:B------:R-:W-:Y:S02]  /*59c0*/  FFMA.FTZ R31, R74, UR10, -R31 ;  /* 0x0000000a4a1f7c23 */ /* 0x000fe4000801081f */
[C---:B------:R-:W-:Y:S01]  /*59d0*/  FSETP.NEU.FTZ.AND P1, PT, R6.reuse, -INF , PT ;  /* 0xff8000000600780b */ /* 0x040fe20003f3d000 */
[----:B------:R-:W-:Y:S01]  /*59e0*/  FMUL.FTZ R30, R6, UR10 ;  /* 0x0000000a061e7c20 */ /* 0x000fe20008410000 */
[----:B------:R-:W0:Y:S04]  /*59f0*/  MUFU.EX2 R40, R40 ;  /* 0x0000002800287308 */ /* 0x000e280000000800 */
[----:B------:R-:W-:-:S02]  /*5a00*/  FSEL R34, R30, RZ, P1 ;  /* 0x000000ff1e227208 */ /* 0x000fc40000800000 */
[----:B-1----:R-:W-:Y:S02]  /*5a10*/  F2FP.BF16.F32.PACK_AB R158, R39, R38 ;  /* 0x00000026279e723e */ /* 0x002fe400000010ff */
        /* <DEDUP_REMOVED lines=18> */
[----:B------:R-:W-:Y:S01]  /*5b40*/  FFMA.FTZ R28, R28, UR10, -R34 ;  /* 0x0000000a1c1c7c23 */ /* 0x000fe20008010822 */
[----:B0-----:R-:W-:-:S05]  /*5b50*/  F2FP.BF16.F32.PACK_AB R160, R41, R40 ;  /* 0x0000002829a0723e */ /* 0x001fca00000010ff */
[----:B------:R-:W0:Y:S08]  /*5b60*/  MUFU.EX2 R9, R9 ;  /* 0x0000000900097308 */ /* 0x000e300000000800 */
[----:B------:R2:W3:Y:S01]  /*5b70*/  MUFU.EX2 R42, R11 ;  /* 0x0000000b002a7308 */ /* 0x0004e20000000800 */
[----:B-1----:R-:W-:Y:S01]  /*5b80*/  FADD.FTZ R46, R3, R10 ;  /* 0x0000000a032e7221 */ /* 0x002fe20000010000 */
[----:B------:R-:W-:-:S06]  /*5b90*/  F2FP.BF16.F32.PACK_AB R153, R10, R3 ;  /* 0x000000030a99723e */ /* 0x000fcc00000010ff */
[----:B------:R-:W1:Y:S01]  /*5ba0*/  MUFU.EX2 R12, R12 ;  /* 0x0000000c000c7308 */ /* 0x000e620000000800 */
[----:B--2---:R-:W-:Y:S01]  /*5bb0*/  FADD.FTZ R11, R152, R33 ;  /* 0x00000021980b7221 */ /* 0x004fe20000010000 */
[----:B------:R-:W-:-:S03]  /*5bc0*/  F2FP.BF16.F32.PACK_AB R152, R33, R152 ;  /* 0x000000982198723e */ /* 0x000fc600000010ff */
[----:B------:R-:W-:Y:S01]  /*5bd0*/  FADD.FTZ R48, R154, R11 ;  /* 0x0000000b9a307221 */ /* 0x000fe20000010000 */
[----:B0-----:R-:W-:Y:S01]  /*5be0*/  FADD.FTZ R11, R9, R46 ;  /* 0x0000002e090b7221 */ /* 0x001fe20000010000 */
[C---:B------:R-:W-:Y:S01]  /*5bf0*/  F2FP.BF16.F32.PACK_AB R154, R35.reuse, R154 ;  /* 0x0000009a239a723e */ /* 0x040fe200000010ff */
[----:B------:R-:W0:Y:S01]  /*5c00*/  MUFU.EX2 R13, R13 ;  /* 0x0000000d000d7308 */ /* 0x000e220000000800 */
[----:B------:R-:W-:Y:S01]  /*5c10*/  FADD.FTZ R31, R35, R48 ;  /* 0x00000030231f7221 */ /* 0x000fe20000010000 */
[C---:B---3--:R-:W-:Y:S01]  /*5c20*/  FADD.FTZ R11, R42.reuse, R11 ;  /* 0x0000000b2a0b7221 */ /* 0x048fe20000010000 */
[----:B------:R-:W-:Y:S02]  /*5c30*/  F2FP.BF16.F32.PACK_AB R155, R42, R9 ;  /* 0x000000092a9b723e */ /* 0x000fe400000010ff */
[----:B------:R-:W-:-:S03]  /*5c40*/  FADD.FTZ R46, R36, R31 ;  /* 0x0000001f242e7221 */ /* 0x000fc60000010000 */
[----:B------:R-:W2:Y:S01]  /*5c50*/  MUFU.EX2 R14, R14 ;  /* 0x0000000e000e7308 */ /* 0x000ea20000000800 */
[----:B------:R-:W-:Y:S01]  /*5c60*/  FADD.FTZ R31, R37, R46 ;  /* 0x0000002e251f7221 */ /* 0x000fe20000010000 */
[----:B-1----:R-:W-:Y:S01]  /*5c70*/  FADD.FTZ R34, R12, R11 ;  /* 0x0000000b0c227221 */ /* 0x002fe20000010000 */
[----:B------:R1:W-:Y:S02]  /*5c80*/  STSM.16.M88.4 [R18+0x26800], R152 ;  /* 0x0268009812007844 */ /* 0x0003e40000000200 */
[----:B------:R-:W-:-:S03]  /*5c90*/  FADD.FTZ R46, R38, R31 ;  /* 0x0000001f262e7221 */ /* 0x000fc60000010000 */
[----:B------:R-:W3:Y:S01]  /*5ca0*/  MUFU.EX2 R15, R15 ;  /* 0x0000000f000f7308 */ /* 0x000ee20000000800 */
[----:B0-----:R-:W-:Y:S01]  /*5cb0*/  FADD.FTZ R11, R13, R34 ;  /* 0x000000220d0b7221 */ /* 0x001fe20000010000 */
[----:B------:R-:W-:Y:S01]  /*5cc0*/  FADD.FTZ R31, R39, R46 ;  /* 0x0000002e271f7221 */ /* 0x000fe20000010000 */
[----:B------:R-:W-:-:S03]  /*5cd0*/  F2FP.BF16.F32.PACK_AB R157, R13, R12 ;  /* 0x0000000c0d9d723e */ /* 0x000fc600000010ff */
[----:B------:R-:W-:Y:S02]  /*5ce0*/  FADD.FTZ R36, R40, R31 ;  /* 0x0000001f28247221 */ /* 0x000fe40000010000 */
[----:B------:R-:W0:Y:S01]  /*5cf0*/  MUFU.EX2 R20, R20 ;  /* 0x0000001400147308 */ /* 0x000e220000000800 */
[----:B--2---:R-:W-:Y:S01]  /*5d00*/  FADD.FTZ R34, R14, R11 ;  /* 0x0000000b0e227221 */ /* 0x004fe20000010000 */
[----:B------:R-:W-:-:S06]  /*5d10*/  FADD.FTZ R33, R41, R36 ;  /* 0x0000002429217221 */ /* 0x000fcc0000010000 */
[----:B------:R-:W2:Y:S01]  /*5d20*/  MUFU.EX2 R21, R21 ;  /* 0x0000001500157308 */ /* 0x000ea20000000800 */
[C---:B---3--:R-:W-:Y:S01]  /*5d30*/  FADD.FTZ R31, R15.reuse, R34 ;  /* 0x000000220f1f7221 */ /* 0x048fe20000010000 */
[----:B------:R-:W-:-:S05]  /*5d40*/  F2FP.BF16.F32.PACK_AB R159, R15, R14 ;  /* 0x0000000e0f9f723e */ /* 0x000fca00000010ff */
[----:B------:R1:W-:Y:S01]  /*5d50*/  STSM.16.M88.4 [R23], R156 ;  /* 0x0000009c17007844 */ /* 0x0003e20000000200 */
[----:B------:R-:W3:Y:S01]  /*5d60*/  MUFU.EX2 R32, R32 ;  /* 0x0000002000207308 */ /* 0x000ee20000000800 */
[----:B0-----:R-:W-:-:S07]  /*5d70*/  FADD.FTZ R10, R20, R31 ;  /* 0x0000001f140a7221 */ /* 0x001fce0000010000 */
[----:B------:R-:W0:Y:S01]  /*5d80*/  MUFU.EX2 R24, R24 ;  /* 0x0000001800187308 */ /* 0x000e220000000800 */
[C---:B--2---:R-:W-:Y:S01]  /*5d90*/  FADD.FTZ R3, R21.reuse, R10 ;  /* 0x0000000a15037221 */ /* 0x044fe20000010000 */
[----:B------:R-:W-:-:S06]  /*5da0*/  F2FP.BF16.F32.PACK_AB R161, R21, R20 ;  /* 0x0000001415a1723e */ /* 0x000fcc00000010ff */
[----:B------:R-:W2:Y:S01]  /*5db0*/  MUFU.EX2 R25, R25 ;  /* 0x0000001900197308 */ /* 0x000ea20000000800 */
[----:B---3--:R-:W-:Y:S01]  /*5dc0*/  FADD.FTZ R10, R32, R33 ;  /* 0x00000021200a7221 */ /* 0x008fe20000010000 */
[----:B------:R-:W-:-:S03]  /*5dd0*/  F2FP.BF16.F32.PACK_AB R162, R43, R32 ;  /* 0x000000202ba2723e */ /* 0x000fc600000010ff */
[----:B------:R-:W-:-:S03]  /*5de0*/  FADD.FTZ R43, R43, R10 ;  /* 0x0000000a2b2b7221 */ /* 0x000fc60000010000 */
[----:B------:R-:W-:Y:S01]  /*5df0*/  MUFU.EX2 R44, R44 ;  /* 0x0000002c002c7308 */ /* 0x000fe20000000800 */
[----:B0-----:R-:W-:-:S07]  /*5e00*/  FADD.FTZ R12, R24, R3 ;  /* 0x00000003180c7221 */ /* 0x001fce0000010000 */
[----:B------:R-:W0:Y:S01]  /*5e10*/  MUFU.EX2 R45, R45 ;  /* 0x0000002d002d7308 */ /* 0x000e220000000800 */
[C---:B--2---:R-:W-:Y:S01]  /*5e20*/  F2FP.BF16.F32.PACK_AB R163, R25.reuse, R24 ;  /* 0x0000001819a3723e */ /* 0x044fe200000010ff */
        /* <DEDUP_REMOVED lines=8> */
[----:B------:R-:W-:Y:S01]  /*5eb0*/  MUFU.EX2 R4, R4 ;  /* 0x0000000400047308 */ /* 0x000fe20000000800 */
[----:B--2---:R-:W-:Y:S01]  /*5ec0*/  F2FP.BF16.F32.PACK_AB R165, R27, R26 ;  /* 0x0000001a1ba5723e */ /* 0x004fe200000010ff */
[----:B------:R-:W-:-:S04]  /*5ed0*/  FADD.FTZ R26, R26, R25 ;  /* 0x000000191a1a7221 */ /* 0x000fc80000010000 */
[----:B------:R-:W-:Y:S02]  /*5ee0*/  FADD.FTZ R27, R27, R26 ;  /* 0x0000001a1b1b7221 */ /* 0x000fe40000010000 */
[----:B------:R-:W2:Y:S01]  /*5ef0*/  MUFU.EX2 R11, R28 ;  /* 0x0000001c000b7308 */ /* 0x000ea20000000800 */
[----:B0-----:R-:W-:Y:S01]  /*5f00*/  F2FP.BF16.F32.PACK_AB R166, R30, R29 ;  /* 0x0000001d1ea6723e */ /* 0x001fe200000010ff */
[----:B------:R-:W-:-:S04]  /*5f10*/  FADD.FTZ R3, R29, R44 ;  /* 0x0000002c1d037221 */ /* 0x000fc80000010000 */
[----:B------:R-:W-:Y:S01]  /*5f20*/  FADD.FTZ R3, R30, R3 ;  /* 0x000000031e037221 */ /* 0x000fe20000010000 */
[----:B--2---:R-:W-:Y:S01]  /*5f30*/  F2FP.BF16.F32.PACK_AB R167, R11, R4 ;  /* 0x000000040ba7723e */ /* 0x004fe200000010ff */
[----:B------:R-:W-:-:S04]  /*5f40*/  FADD.FTZ R4, R4, R27 ;  /* 0x0000001b04047221 */ /* 0x000fc80000010000 */
[----:B------:R1:W-:Y:S01]  /*5f50*/  STSM.16.M88.4 [R22], R164 ;  /* 0x000000a416007844 */ /* 0x0003e20000000200 */
[----:B------:R-:W-:Y:S01]  /*5f60*/  FADD.FTZ R4, R11, R4 ;  /* 0x000000040b047221 */ /* 0x000fe20000010000 */
[----:B------:R-:W-:Y:S06]  /*5f70*/  @!P0 BRA `(.L_x_5506) ;  /* 0x0000000000048947 */ /* 0x000fec0003800000 */
[----:B------:R-:W-:Y:S01]  /*5f80*/  BPT.TRAP 0x1 ;  /* 0x000000040000795c */ /* 0x000fe20000300000 */
.L_x_5506:
[----:B------:R0:W2:Y:S01]  /*5f90*/  SYNCS.PHASECHK.TRANS64.TRYWAIT P1, [R7+URZ+0x28c50], R8 ;  /* 0x028c5008070075a7 */ /* 0x0000a2000802017f */
[----:B------:R-:W-:Y:S05]  /*5fa0*/  @!P0 BRA `(.L_x_5507) ;  /* 0x0000000000048947 */ /* 0x000fea0003800000 */
[----:B------:R-:W-:Y:S01]  /*5fb0*/  BPT.TRAP 0x1 ;  /* 0x000000040000795c */ /* 0x000fe20000300000 */
.L_x_5507:
[----:B--2---:R-:W-:Y:S05]  /*5fc0*/  @P1 BRA `(.L_x_5508) ;  /* 0x0000000000081947 */ /* 0x004fea0003800000 */
[----:B------:R-:W2:Y:S02]  /*5fd0*/  SYNCS.PHASECHK.TRANS64.TRYWAIT P1, [R7+URZ+0x28c50], R8 ;  /* 0x028c5008070075a7 */ /* 0x000ea4000802017f */
[----:B--2---:R-:W-:Y:S05]  /*5fe0*/  @!P1 BRA `(.L_x_5509) ;  /* 0x0000010c000c9947 */ /* 0x004fea0003800000 */
.L_x_5508:
        /* <DEDUP_REMOVED lines=34> */
.L_x_5510:
[----:B------:R-:W-:Y:S01]  /*6210*/  R2UR UR6, R7 ;  /* 0x00000000070672ca */ /* 0x000fe200000e0000 */
[----:B------:R-:W-:Y:S01]  /*6220*/  UISETP.NE.AND UP1, UPT, UR52, URZ, UPT ;  /* 0x0000003f3400728c */ /* 0x000fe2000bf25270 */
[----:B0-2---:R-:W-:Y:S01]  /*6230*/  VIADD R8, R168, 0xfffffffe ;  /* 0xfffffffea8087836 */ /* 0x005fe20000000000 */
[----:B------:R-:W-:-:S06]  /*6240*/  UISETP.NE.AND UP0, UPT, UR51, URZ, UPT ;  /* 0x0000003f3300728c */ /* 0x000fcc000bf05270 */
[----:B------:R-:W-:-:S03]  /*6250*/  PLOP3.LUT P1, PT, PT, PT, UP0, 0x40, 0x0 ;  /* 0x000000000000781c */ /* 0x000fc60003f2e808 */
[----:B------:R-:W-:Y:S01]  /*6260*/  @UP1 ULDC UR15, c[0x0][0x450] ;  /* 0x00011400000f1ab9 */ /* 0x000fe20000000800 */
[----:B------:R-:W-:-:S04]  /*6270*/  UIADD3 UR6, UR6, 0x28c60, URZ ;  /* 0x00028c6006067890 */ /* 0x000fc8000fffe03f */
[----:B------:R-:W-:-:S03]  /*6280*/  UPRMT UR11, UR40, 0x654, UR6 ;  /* 0x00000654280b7896 */ /* 0x000fc60008000006 */
[----:B------:R-:W-:Y:S02]  /*6290*/  @UP1 ULDC UR6, c[0x0][0x44c] ;  /* 0x0001130000061ab9 */ /* 0x000fe40000000800 */
[----:B------:R-:W-:-:S04]  /*62a0*/  UIMAD.WIDE.U32 UR6, UR45, UR6, URZ ;  /* 0x000000062d0672a5 */ /* 0x000fc8000f8e003f */
[----:B------:R-:W-:Y:S01]  /*62b0*/  SYNCS.ARRIVE.TRANS64.RED.A1T0 RZ, [UR11], RZ ;  /* 0x000000ffffff79a7 */ /* 0x000fe2000810040b */
[----:B------:R-:W-:Y:S01]  /*62c0*/  UMOV UR11, UR45 ;  /* 0x0000002d000b7c82 */ /* 0x000fe20008000000 */
[----:B------:R-:W-:-:S04]  /*62d0*/  @UP1 USHF.R.U32.HI UR11, URZ, UR15, UR7 ;  /* 0x0000000f3f0b1299 */ /* 0x000fc80008011607 */
[----:B------:R-:W-:-:S04]  /*62e0*/  UIADD3 UR6, UR11, UR48, -UR50 ;  /* 0x000000300b067290 */ /* 0x000fc8000fffe832 */
[----:B------:R-:W-:Y:S01]  /*62f0*/  UIADD3 UR11, UR6, UR14, URZ ;  /* 0x0000000e060b7290 */ /* 0x000fe2000fffe03f */
[----:B------:R-:W-:Y:S11]  /*6300*/  @P1 BRA `(.L_x_5511) ;  /* 0x00000000004c1947 */ /* 0x000ff60003800000 */
[----:B------:R-:W-:Y:S01]  /*6310*/  ISETP.LT.AND P1, PT, RZ, UR6, PT ;  /* 0x00000006ff007c0c */ /* 0x000fe2000bf21270 */
[----:B------:R-:W-:-:S12]  /*6320*/  UIADD3 UR18, UR6, -0x1, URZ ;  /* 0xffffffff06127890 */ /* 0x000fd8000fffe03f */
[----:B------:R-:W-:Y:S05]  /*6330*/  @P1 BRA `(.L_x_5512) ;  /* 0x0000000000201947 */ /* 0x000fea0003800000 */
[----:B------:R-:W-:Y:S01]  /*6340*/  ULDC UR19, c[0x0][0x9e4] ;  /* 0x0002790000137ab9 */ /* 0x000fe20000000800 */
[----:B------:R-:W-:Y:S02]  /*6350*/  UIADD3 UR18, -UR6, URZ, URZ ;  /* 0x0000003f06127290 */ /* 0x000fe4000fffe13f */
[----:B------:R-:W-:-:S11]  /*6360*/  UISETP.NE.AND UP0, UPT, UR19, 0x1, UPT ;  /* 0x000000011300788c */ /* 0x000fd6000bf05270 */
[----:B------:R-:W-:Y:S02]  /*6370*/  @UP0 ULDC.64 UR6, c[0x0][0x9e8] ;  /* 0x00027a0000060ab9 */ /* 0x000fe40000000a00 */
[----:B------:R-:W-:-:S04]  /*6380*/  UIMAD.WIDE.U32 UR14, UR18, UR6, URZ ;  /* 0x00000006120e72a5 */ /* 0x000fc8000f8e003f */
[----:B------:R-:W-:-:S04]  /*6390*/  @UP0 USHF.R.U32.HI UR18, URZ, UR7, UR15 ;  /* 0x000000073f120299 */ /* 0x000fc8000801160f */
[----:B------:R-:W-:Y:S01]  /*63a0*/  ULOP3.LUT UR18, URZ, UR18, URZ, 0x33, !UPT ;  /* 0x000000123f127292 */ /* 0x000fe2000f8e333f */
[----:B------:R-:W-:Y:S11]  /*63b0*/  BRA `(.L_x_5513) ;  /* 0x0000000000147947 */ /* 0x000ff60003800000 */
.L_x_5512:
[----:B------:R-:W-:Y:S02]  /*63c0*/  ULDC UR19, c[0x0][0x9e4] ;  /* 0x0002790000137ab9 */ /* 0x000fe40000000800 */
[----:B------:R-:W-:-:S11]  /*63d0*/  UISETP.NE.AND UP0, UPT, UR19, 0x1, UPT ;  /* 0x000000011300788c */ /* 0x000fd6000bf05270 */
[----:B------:R-:W-:Y:S02]  /*63e0*/  @UP0 ULDC.64 UR6, c[0x0][0x9e8] ;  /* 0x00027a0000060ab9 */ /* 0x000fe40000000a00 */
[----:B------:R-:W-:-:S04]  /*63f0*/  UIMAD.WIDE.U32 UR14, UR18, UR6, URZ ;  /* 0x00000006120e72a5 */ /* 0x000fc8000f8e003f */
[----:B------:R-:W-:-:S12]  /*6400*/  @UP0 USHF.R.U32.HI UR18, URZ, UR7, UR15 ;  /* 0x000000073f120299 */ /* 0x000fd8000801160f */
.L_x_5513:
[----:B------:R-:W-:-:S04]  /*6410*/  UIMAD UR18, UR18, UR19, UR19 ;  /* 0x00000013121272a4 */ /* 0x000fc8000f8e0213 */
[----:B------:R-:W-:-:S04]  /*6420*/  UISETP.LT.AND UP0, UPT, UR11, UR18, UPT ;  /* 0x000000120b00728c */ /* 0x000fc8000bf01270 */
[----:B------:R-:W-:-:S12]  /*6430*/  USEL UR11, UR11, UR18, UP0 ;  /* 0x000000120b0b7287 */ /* 0x000fd80008000000 */
.L_x_5511:
[----:B------:R-:W-:-:S04]  /*6440*/  USHF.R.S32.HI UR6, URZ, 0x1f, UR11 ;  /* 0x0000001f3f067899 */ /* 0x000fc8000801140b */
[----:B------:R-:W-:-:S04]  /*6450*/  ULEA.HI UR6, UR6, UR11, URZ, 0x6 ;  /* 0x0000000b06067291 */ /* 0x000fc8000f8f303f */
[----:B------:R-:W-:-:S04]  /*6460*/  USHF.R.S32.HI UR6, URZ, 0x6, UR6 ;  /* 0x000000063f067899 */ /* 0x000fc80008011406 */
[----:B------:R-:W-:-:S04]  /*6470*/  UISETP.LT.AND UP0, UPT, UR47, UR6, UPT ;  /* 0x000000062f00728c */ /* 0x000fc8000bf01270 */
[----:B------:R-:W-:-:S06]  /*6480*/  USEL UR21, UR47, UR6, !UP0 ;  /* 0x000000062f157287 */ /* 0x000fcc000c000000 */
[----:B------:R-:W-:-:S13]  /*6490*/  ISETP.GE.AND P1, PT, R8, UR21, PT ;  /* 0x0000001508007c0c */ /* 0x000fda000bf26270 */
[----:B------:R-:W-:Y:S05]  /*64a0*/  @!P1 BRA `(.L_x_5514) ;  /* 0x0000002800089947 */ /* 0x000fea0003800000 */
[----:B------:R-:W-:Y:S01]  /*64b0*/  IMAD.MOV.U32 R12, RZ, RZ, R6 ;  /* 0x000000ffff0c7224 */ /* 0x000fe200078e0006 */
[----:B------:R-:W-:Y:S01]  /*64c0*/  MOV R9, R5 ;  /* 0x0000000500097202 */ /* 0x000fe20000000f00 */
[----:B------:R-:W-:Y:S01]  /*64d0*/  UMOV UR27, UR38 ;  /* 0x00000026001b7c82 */ /* 0x000fe20008000000 */
[----:B------:R-:W-:Y:S01]  /*64e0*/  ULDC UR24, c[0x0][0x9e4] ;  /* 0x0002790000187ab9 */ /* 0x000fe20000000800 */
[----:B------:R-:W-:Y:S01]  /*64f0*/  ULDC UR20, c[0x0][0x9dc] ;  /* 0x0002770000147ab9 */ /* 0x000fe20000000800 */
[----:B------:R-:W-:Y:S01]  /*6500*/  ULDC UR23, c[0x0][0x9d8] ;  /* 0x0002760000177ab9 */ /* 0x000fe20000000800 */
[----:B------:R-:W-:Y:S01]  /*6510*/  ULDC UR26, c[0x0][0x988] ;  /* 0x00026200001a7ab9 */ /* 0x000fe20000000800 */
[----:B------:R-:W-:-:S05]  /*6520*/  ULDC UR25, c[0x0][0x9e0] ;  /* 0x0002780000197ab9 */ /* 0x000fca0000000800 */
.L_x_5533:
[----:B------:R-:W-:-:S04]  /*6530*/  UIADD3 UR38, UR27, 0x1, URZ ;  /* 0x000000011b267890 */ /* 0x000fc8000fffe03f */
[----:B------:R-:W-:-:S04]  /*6540*/  UISETP.NE.AND UP0, UPT, UR38, 0x2, UPT ;  /* 0x000000022600788c */ /* 0x000fc8000bf05270 */
[----:B------:R-:W-:Y:S02]  /*6550*/  USEL UR6, URZ, 0x1, UP0 ;  /* 0x000000013f067887 */ /* 0x000fe40008000000 */
[----:B------:R-:W-:Y:S02]  /*6560*/  USEL UR38, UR38, URZ, UP0 ;  /* 0x0000003f26267287 */ /* 0x000fe40008000000 */
[----:B------:R-:W-:Y:S01]  /*6570*/  ULOP3.LUT UR37, UR37, UR6, URZ, 0x3c, !UPT ;  /* 0x0000000625257292 */ /* 0x000fe2000f8e3c3f */
[----:B012---:R-:W-:Y:S11]  /*6580*/  @!P0 BRA `(.L_x_5515) ;  /* 0x0000000000048947 */ /* 0x007ff60003800000 */
[----:B------:R-:W-:Y:S01]  /*6590*/  BPT.TRAP 0x1 ;  /* 0x000000040000795c */ /* 0x000fe20000300000 */
.L_x_5515:
[----:B------:R-:W-:Y:S01]  /*65a0*/  ULEA UR22, UR38, UR41, 0x3 ;  /* 0x0000002926167291 */ /* 0x000fe2000f8e183f */
[----:B------:R-:W-:-:S05]  /*65b0*/  IMAD.U32 R7, RZ, RZ, UR37 ;  /* 0x00000025ff077e24 */ /* 0x000fca000f8e00ff */
[----:B------:R-:W-:-:S04]  /*65c0*/  SHF.L.U32 R7, R7, 0x1f, RZ ;  /* 0x0000001f07077819 */ /* 0x000fc800000006ff */
[----:B------:R0:W2:Y:S01]  /*65d0*/  SYNCS.PHASECHK.TRANS64.TRYWAIT P1, [UR22+0x28c30], R7 ;  /* 0x028c3007ff0075a7 */ /* 0x0000a20008020156 */
[----:B------:R-:W-:Y:S05]  /*65e0*/  @!P0 BRA `(.L_x_5516) ;  /* 0x0000000000048947 */ /* 0x000fea0003800000 */
[----:B------:R-:W-:Y:S01]  /*65f0*/  BPT.TRAP 0x1 ;  /* 0x000000040000795c */ /* 0x000fe20000300000 */
.L_x_5516:
[----:B--2---:R-:W-:Y:S05]  /*6600*/  @P1 BRA `(.L_x_5517) ;  /* 0x0000000000081947 */ /* 0x004fea0003800000 */
[----:B------:R-:W2:Y:S02]  /*6610*/  SYNCS.PHASECHK.TRANS64.TRYWAIT P1, [UR22+0x28c30], R7 ;  /* 0x028c3007ff0075a7 */ /* 0x000ea40008020156 */
[----:B--2---:R-:W-:Y:S05]  /*6620*/  @!P1 BRA `(.L_x_5518) ;  /* 0x0000010400909947 */ /* 0x004fea0003800000 */
.L_x_5517:
        /* <DEDUP_REMOVED lines=23> */
.L_x_5519:
[----:B------:R-:W-:Y:S01]  /*67a0*/  UISETP.NE.AND UP1, UPT, UR52, URZ, UPT ;  /* 0x0000003f3400728c */ /* 0x000fe2000bf25270 */
[----:B------:R-:W-:Y:S01]  /*67b0*/  FMUL.FTZ R20, R163, UR23 ;  /* 0x00000017a3147c20 */ /* 0x000fe20008410000 */
[----:B------:R-:W-:Y:S02]  /*67c0*/  VIADD R163, R185, UR45 ;  /* 0x0000002db9a37c36 */ /* 0x000fe40008000000 */
[----:B------:R-:W-:Y:S01]  /*67d0*/  FMUL.FTZ R21, R162, UR23 ;  /* 0x00000017a2157c20 */ /* 0x000fe20008410000 */
[----:B------:R-:W-:Y:S01]  /*67e0*/  FMUL.FTZ R13, R155, UR23 ;  /* 0x000000179b0d7c20 */ /* 0x000fe20008410000 */
[----:B------:R-:W-:Y:S01]  /*67f0*/  FMUL.FTZ R155, R171, UR23 ;  /* 0x00000017ab9b7c20 */ /* 0x000fe20008410000 */
[----:B------:R-:W-:Y:S01]  /*6800*/  PLOP3.LUT P1, PT, PT, PT, UP1, 0x80, 0x0 ;  /* 0x000000000000781c */ /* 0x000fe20003f2f018 */
[----:B------:R-:W-:Y:S01]  /*6810*/  UISETP.NE.AND UP0, UPT, UR51, URZ, UPT ;  /* 0x0000003f3300728c */ /* 0x000fe2000bf05270 */
[----:B------:R-:W-:Y:S01]  /*6820*/  PLOP3.LUT P2, PT, PT, PT, UP1, 0x80, 0x0 ;  /* 0x000000000000781c */ /* 0x000fe20003f4f018 */
[----:B------:R-:W-:Y:S01]  /*6830*/  FMUL.FTZ R206, R156, UR23 ;  /* 0x000000179cce7c20 */ /* 0x000fe20008410000 */
[----:B------:R-:W-:Y:S01]  /*6840*/  FMUL.FTZ R171, R172, UR23 ;  /* 0x00000017acab7c20 */ /* 0x000fe20008410000 */
[----:B------:R-:W-:Y:S01]  /*6850*/  @UP1 ULDC UR6, c[0x0][0x44c] ;  /* 0x0001130000061ab9 */ /* 0x000fe20000000800 */
[----:B------:R-:W-:Y:S01]  /*6860*/  FMUL.FTZ R207, R157, UR23 ;  /* 0x000000179dcf7c20 */ /* 0x000fe20008410000 */
[----:B------:R-:W-:Y:S01]  /*6870*/  FMUL.FTZ R172, R173, UR23 ;  /* 0x00000017adac7c20 */ /* 0x000fe20008410000 */
[----:B------:R-:W-:Y:S01]  /*6880*/  FMUL.FTZ R156, R174, UR23 ;  /* 0x00000017ae9c7c20 */ /* 0x000fe20008410000 */
[----:B------:R-:W-:Y:S01]  /*6890*/  FMUL.FTZ R205, R152, UR23 ;  /* 0x0000001798cd7c20 */ /* 0x000fe20008410000 */
[----:B------:R-:W-:Y:S01]  /*68a0*/  FMUL.FTZ R5, R153, UR23 ;  /* 0x0000001799057c20 */ /* 0x000fe20008410000 */
[----:B--2---:R-:W-:Y:S01]  /*68b0*/  FMUL.FTZ R6, R154, UR23 ;  /* 0x000000179a067c20 */ /* 0x004fe20008410000 */
        /* <DEDUP_REMOVED lines=8> */
[----:B------:R-:W-:Y:S01]  /*6940*/  FMUL.FTZ R157, R175, UR23 ;  /* 0x00000017af9d7c20 */ /* 0x000fe20008410000 */
[----:B------:R-:W-:Y:S01]  /*6950*/  FMUL.FTZ R173, R176, UR23 ;  /* 0x00000017b0ad7c20 */ /* 0x000fe20008410000 */
[----:B------:R-:W-:Y:S01]  /*6960*/  FMUL.FTZ R174, R177, UR23 ;  /* 0x00000017b1ae7c20 */ /* 0x000fe20008410000 */
[----:B------:R-:W1:Y:S01]  /*6970*/  SHFL.IDX PT, R162, R163, RZ, 0x1c1f ;  /* 0x001c1fffa3a27589 */ /* 0x000e6200000e0000 */
        /* <DEDUP_REMOVED lines=13> */
[----:B------:R-:W-:-:S02]  /*6a50*/  IMAD.SHL.U32 R177, R8, 0x40, RZ ;  /* 0x0000004008b17824 */ /* 0x000fc400078e00ff */
[----:B------:R-:W-:Y:S01]  /*6a60*/  FMUL.FTZ R161, R183, UR23 ;  /* 0x00000017b7a17c20 */ /* 0x000fe20008410000 */
[----:B------:R-:W-:Y:S01]  /*6a70*/  PLOP3.LUT P1, PT, PT, PT, UP0, 0x40, 0x0 ;  /* 0x000000000000781c */ /* 0x000fe20003f2e808 */
[----:B------:R-:W-:Y:S01]  /*6a80*/  IMAD.U32 R11, RZ, RZ, UR50 ;  /* 0x00000032ff0b7e24 */ /* 0x000fe2000f8e00ff */
[----:B------:R-:W2:Y:S01]  /*6a90*/  MUFU.TANH R205, R205 ;  /* 0x000000cd00cd7308 */ /* 0x000ea20000002400 */
[----:B------:R-:W-:Y:S01]  /*6aa0*/  IADD3 R10, -R2, 0x1, -R177 ;  /* 0x00000001020a7810 */ /* 0x000fe20007ffe9b1 */
[----:B------:R-:W-:Y:S01]  /*6ab0*/  SYNCS.ARRIVE.TRANS64.RED.A1T0 RZ, [UR6], RZ ;  /* 0x000000ffffff79a7 */ /* 0x000fe20008100406 */
[----:B------:R-:W-:Y:S02]  /*6ac0*/  ULOP3.LUT UR6, URZ, UR20, URZ, 0x33, !UPT ;  /* 0x000000143f067292 */ /* 0x000fe4000f8e333f */
[----:B------:R-:W-:-:S03]  /*6ad0*/  IADD3 R10, -R11, UR48, R10 ;  /* 0x000000300b0a7c10 */ /* 0x000fc6000fffe10a */
[----:B------:R-:W3:Y:S02]  /*6ae0*/  MUFU.TANH R5, R5 ;  /* 0x0000000500057308 */ /* 0x000ee40000002400 */
[C---:B------:R-:W-:Y:S02]  /*6af0*/  VIADD R181, R10.reuse, UR25 ;  /* 0x000000190ab57c36 */ /* 0x040fe40008000000 */
[----:B------:R-:W-:Y:S02]  /*6b00*/  VIADD R183, R10, UR6 ;  /* 0x000000060ab77c36 */ /* 0x000fe40008000000 */
[----:B-1----:R-:W-:Y:S02]  /*6b10*/  IMAD.IADD R179, R181, 0x1, R162 ;  /* 0x00000001b5b37824 */ /* 0x002fe400078e02a2 */
[----:B------:R-:W1:Y:S01]  /*6b20*/  MUFU.TANH R6, R6 ;  /* 0x0000000600067308 */ /* 0x000e620000002400 */
        /* <DEDUP_REMOVED lines=31> */
[----:B------:R-:W-:Y:S01]  /*6d20*/  MOV R11, UR50 ;  /* 0x00000032000b7c02 */ /* 0x000fe20008000f00 */
[----:B------:R-:W-:Y:S03]  /*6d30*/  BSSY B0, `(.L_x_5521) ;  /* 0x0000011000007945 */ /* 0x000fe60003800000 */
[----:B------:R-:W-:-:S04]  /*6d40*/  IADD3 R162, -R11, UR48, R162 ;  /* 0x000000300ba27c10 */ /* 0x000fc8000fffe1a2 */
        /* <DEDUP_REMOVED lines=10> */
.L_x_5522:
[----:B------:R-:W-:-:S05]  /*6df0*/  IMAD.U32 R164, RZ, RZ, UR24 ;  /* 0x00000018ffa47e24 */ /* 0x000fca000f8e00ff */
[----:B------:R-:W-:-:S13]  /*6e00*/  ISETP.NE.AND P1, PT, R164, 0x1, PT ;  /* 0x00000001a400780c */ /* 0x000fda0003f25270 */
[----:B------:R-:W1:Y:S02]  /*6e10*/  @P1 LDC.64 R10, c[0x0][0x9e8] ;  /* 0x00027a00ff0a1b82 */ /* 0x000e640000000a00 */
[----:B-1----:R-:W-:-:S05]  /*6e20*/  @P1 IMAD.HI.U32 R10, R162, R10, RZ ;  /* 0x0000000aa20a1227 */ /* 0x002fca00078e00ff */
[----:B------:R-:W-:-:S07]  /*6e30*/  @P1 SHF.R.U32.HI R162, RZ, R11, R10 ;  /* 0x0000000bffa21219 */ /* 0x000fce000001160a */
.L_x_5523:
[----:B------:R-:W-:Y:S05]  /*6e40*/  BSYNC B0 ;  /* 0x0000000000007941 */ /* 0x000fea0003800000 */
.L_x_5521:
[----:B------:R-:W-:-:S04]  /*6e50*/  IMAD R11, R162, R164, -R177 ;  /* 0x000000a4a20b7224 */ /* 0x000fc800078e0ab1 */
[----:B------:R-:W-:-:S05]  /*6e60*/  IMAD.IADD R11, R11, 0x1, -R2 ;  /* 0x000000010b0b7824 */ /* 0x000fca00078e0a02 */
[----:B------:R-:W-:Y:S02]  /*6e70*/  VIADDMNMX R179, R11, R164, R179, PT ;  /* 0x000000a40bb37246 */ /* 0x000fe400038001b3 */
[----:B------:R-:W-:-:S07]  /*6e80*/  VIMNMX R180, R180, R11, !PT ;  /* 0x0000000bb4b47248 */ /* 0x000fce0007fe0100 */
.L_x_5520:
        /* <DEDUP_REMOVED lines=8> */
[C---:B------:R-:W-:Y:S02]  /*6f10*/  ISETP.GT.AND P4, PT, R180.reuse, 0x18, P1 ;  /* 0x00000018b400780c */ /* 0x040fe40000f84270 */
        /* <DEDUP_REMOVED lines=13> */
[----:B-1----:R-:W-:Y:S02]  /*6ff0*/  FSEL R163, R206, -INF , !P6 ;  /* 0xff800000cea37808 */ /* 0x002fe40007000000 */
        /* <DEDUP_REMOVED lines=32> */
[----:B------:R-:W-:Y:S01]  /*7200*/  IMAD.U32 R5, RZ, RZ, UR50 ;  /* 0x00000032ff057e24 */ /* 0x000fe2000f8e00ff */
[----:B------:R-:W-:Y:S04]  /*7210*/  BSSY B0, `(.L_x_5525) ;  /* 0x0000011000007945 */ /* 0x000fe80003800000 */
[----:B------:R-:W-:-:S04]  /*7220*/  IADD3 R5, -R5, UR48, R10 ;  /* 0x0000003005057c10 */ /* 0x000fc8000fffe10a */
        /* <DEDUP_REMOVED lines=10> */
.L_x_5526:
[----:B------:R-:W-:-:S05]  /*72d0*/  IMAD.U32 R182, RZ, RZ, UR24 ;  /* 0x00000018ffb67e24 */ /* 0x000fca000f8e00ff */
[----:B------:R-:W-:-:S13]  /*72e0*/  ISETP.NE.AND P2, PT, R182, 0x1, PT ;  /* 0x00000001b600780c */ /* 0x000fda0003f45270 */
[----:B------:R-:W0:Y:S02]  /*72f0*/  @P2 LDC.64 R10, c[0x0][0x9e8] ;  /* 0x00027a00ff0a2b82 */ /* 0x000e240000000a00 */
[----:B0-----:R-:W-:-:S05]  /*7300*/  @P2 IMAD.HI.U32 R10, R5, R10, RZ ;  /* 0x0000000a050a2227 */ /* 0x001fca00078e00ff */
[----:B------:R-:W-:-:S07]  /*7310*/  @P2 SHF.R.U32.HI R5, RZ, R11, R10 ;  /* 0x0000000bff052219 */ /* 0x000fce000001160a */
.L_x_5527:
[----:B------:R-:W-:Y:S05]  /*7320*/  BSYNC B0 ;  /* 0x0000000000007941 */ /* 0x000fea0003800000 */
.L_x_5525:
[----:B------:R-:W-:-:S05]  /*7330*/  IMAD R5, R5, R182, -R177 ;  /* 0x000000b605057224 */ /* 0x000fca00078e0ab1 */
[----:B------:R-:W-:-:S04]  /*7340*/  IADD3 R5, -R2, R5, RZ ;  /* 0x0000000502057210 */ /* 0x000fc80007ffe1ff */
[----:B------:R-:W-:Y:S02]  /*7350*/  VIADDMNMX R179, R5, R182, R179, PT ;  /* 0x000000b605b37246 */ /* 0x000fe400038001b3 */
[----:B------:R-:W-:-:S07]  /*7360*/  VIMNMX R180, R180, R5, !PT ;  /* 0x00000005b4b47248 */ /* 0x000fce0007fe0100 */
.L_x_5524:
        /* <DEDUP_REMOVED lines=41> */
[C---:B------:R-:W-:Y:S02]  /*7600*/  ISETP.GT.AND P5, PT, R180.reuse, 0x21, P1 ;  /* 0x00000021b400780c */ /* 0x040fe40000fa4270 */
[----:B------:R-:W-:Y:S02]  /*7610*/  FSEL R153, R153, -INF , !P2 ;  /* 0xff80000099997808 */ /* 0x000fe40005000000 */
[----:B------:R-:W-:Y:S02]  /*7620*/  ISETP.GT.AND P4, PT, R180, 0x28, P1 ;  /* 0x00000028b400780c */ /* 0x000fe40000f84270 */
[----:B------:R-:W-:-:S02]  /*7630*/  ISETP.LT.OR P5, PT, R179, 0x22, P5 ;  /* 0x00000022b300780c */ /* 0x000fc40002fa1670 */
[----:B------:R-:W-:Y:S02]  /*7640*/  ISETP.GT.AND P6, PT, R180, 0x29, P1 ;  /* 0x00000029b400780c */ /* 0x000fe40000fc4270 */
[----:B------:R-:W-:Y:S02]  /*7650*/  ISETP.LT.OR P4, PT, R179, 0x29, P4 ;  /* 0x00000029b300780c */ /* 0x000fe40002781670 */
[----:B------:R-:W-:Y:S02]  /*7660*/  FSEL R155, R155, -INF , !P5 ;  /* 0xff8000009b9b7808 */ /* 0x000fe40006800000 */
[----:B0-----:R-:W-:Y:S02]  /*7670*/  FMNMX.FTZ R11, R10, R5, !PT ;  /* 0x000000050a0b7209 */ /* 0x001fe40007810000 */
[----:B------:R-:W-:Y:S02]  /*7680*/  ISETP.GT.AND P2, PT, R180, 0x30, P1 ;  /* 0x00000030b400780c */ /* 0x000fe40000f44270 */
[----:B------:R-:W-:Y:S01]  /*7690*/  FSEL R156, R156, -INF , !P4 ;  /* 0xff8000009c9c7808 */ /* 0x000fe20006000000 */
[----:B------:R-:W0:Y:S01]  /*76a0*/  SHFL.BFLY PT, R182, R11, 0x1, 0x1f ;  /* 0x0c201f000bb67f89 */ /* 0x000e2200000e0000 */
[----:B------:R-:W-:-:S02]  /*76b0*/  ISETP.LT.OR P6, PT, R179, 0x2a, P6 ;  /* 0x0000002ab300780c */ /* 0x000fc400037c1670 */
[C---:B------:R-:W-:Y:S02]  /*76c0*/  ISETP.GT.AND P5, PT, R180.reuse, 0x31, P1 ;  /* 0x00000031b400780c */ /* 0x040fe40000fa4270 */
[----:B------:R-:W-:Y:S02]  /*76d0*/  ISETP.GT.AND P4, PT, R180, 0x38, P1 ;  /* 0x00000038b400780c */ /* 0x000fe40000f84270 */
        /* <DEDUP_REMOVED lines=18> */
[----:B------:R-:W-:Y:S02]  /*7800*/  ISETP.LT.OR P1, PT, R179, 0x3a, P1 ;  /* 0x0000003ab300780c */ /* 0x000fe40000f21670 */
[----:B------:R-:W-:Y:S02]  /*7810*/  FMNMX.FTZ R181, R20, R177, !PT ;  /* 0x000000b114b57209 */ /* 0x000fe40007810000 */
[----:B------:R-:W-:Y:S02]  /*7820*/  FSEL R177, R6, RZ, P3 ;  /* 0x000000ff06b17208 */ /* 0x000fe40001800000 */
[----:B------:R-:W-:Y:S02]  /*7830*/  FMNMX.FTZ R6, R152, R181, !PT ;  /* 0x000000b598067209 */ /* 0x000fe40007810000 */
[----:B------:R-:W-:Y:S01]  /*7840*/  FSEL R179, R161, -INF , !P1 ;  /* 0xff800000a1b37808 */ /* 0x000fe20004800000 */
[--C-:B------:R-:W-:Y:S01]  /*7850*/  FFMA.FTZ R180, R162, UR10, -R177.reuse ;  /* 0x0000000aa2b47c23 */ /* 0x100fe200080108b1 */
[----:B------:R-:W-:Y:S01]  /*7860*/  FMNMX.FTZ R181, R153, R6, !PT ;  /* 0x0000000699b57209 */ /* 0x000fe20007810000 */
[----:B------:R-:W-:Y:S01]  /*7870*/  FFMA.FTZ R10, R178, UR10, -R177 ;  /* 0x0000000ab20a7c23 */ /* 0x000fe200080108b1 */
[----:B------:R-:W-:-:S02]  /*7880*/  FSEL R162, R157, -INF , !P6 ;  /* 0xff8000009da27808 */ /* 0x000fc40007000000 */
[----:B------:R-:W-:Y:S01]  /*7890*/  FMNMX.FTZ R6, R154, R181, !PT ;  /* 0x000000b59a067209 */ /* 0x000fe20007810000 */
[----:B------:R0:W-:Y:S01]  /*78a0*/  MUFU.EX2 R157, R180 ;  /* 0x000000b4009d7308 */ /* 0x0001e20000000800 */
[----:B------:R-:W-:Y:S01]  /*78b0*/  FSEL R178, R158, -INF , !P2 ;  /* 0xff8000009eb27808 */ /* 0x000fe20005000000 */
[--C-:B------:R-:W-:Y:S01]  /*78c0*/  FFMA.FTZ R158, R163, UR10, -R177.reuse ;  /* 0x0000000aa39e7c23 */ /* 0x100fe200080108b1 */
[----:B------:R-:W-:Y:S02]  /*78d0*/  FMNMX.FTZ R181, R155, R6, !PT ;  /* 0x000000069bb57209 */ /* 0x000fe40007810000 */
[----:B------:R-:W-:Y:S02]  /*78e0*/  ISETP.NE.AND P1, PT, R2, R183, PT ;  /* 0x000000b70200720c */ /* 0x000fe40003f25270 */
        /* <DEDUP_REMOVED lines=9> */
[----:B------:R-:W-:Y:S02]  /*7980*/  MUFU.EX2 R158, R158 ;  /* 0x0000009e009e7308 */ /* 0x000fe40000000800 */
        /* <DEDUP_REMOVED lines=12> */
[----:B------:R-:W1:Y:S01]  /*7a50*/  SHFL.BFLY PT, R181, R6, 0x2, 0x1f ;  /* 0x0c401f0006b57f89 */ /* 0x000e6200000e0000 */
[----:B------:R-:W2:Y:S01]  /*7a60*/  MUFU.EX2 R9, R9 ;  /* 0x0000000900097308 */ /* 0x000ea20000000800 */
[--C-:B0-----:R-:W-:Y:S01]  /*7a70*/  FFMA.FTZ R180, R172, UR10, -R177.reuse ;  /* 0x0000000aacb47c23 */ /* 0x101fe200080108b1 */
[--C-:B------:R-:W-:Y:S01]  /*7a80*/  FFMA.FTZ R172, R174, UR10, -R177.reuse ;  /* 0x0000000aaeac7c23 */ /* 0x100fe200080108b1 */
[----:B------:R-:W-:-:S05]  /*7a90*/  FFMA.FTZ R174, R176, UR10, -R177 ;  /* 0x0000000ab0ae7c23 */ /* 0x000fca00080108b1 */
[----:B------:R-:W0:Y:S08]  /*7aa0*/  MUFU.EX2 R163, R163 ;  /* 0x000000a300a37308 */ /* 0x000e300000000800 */
[----:B------:R3:W-:Y:S01]  /*7ab0*/  MUFU.EX2 R170, R180 ;  /* 0x000000b400aa7308 */ /* 0x0007e20000000800 */
[-C--:B--2---:R-:W-:Y:S01]  /*7ac0*/  FMUL.FTZ R24, R24, R9.reuse ;  /* 0x0000000918187220 */ /* 0x084fe20000410000 */
[-C--:B------:R-:W-:Y:S01]  /*7ad0*/  FMUL.FTZ R25, R25, R9.reuse ;  /* 0x0000000919197220 */ /* 0x080fe20000410000 */
[-C--:B------:R-:W-:Y:S01]  /*7ae0*/  FMUL.FTZ R28, R28, R9.reuse ;  /* 0x000000091c1c7220 */ /* 0x080fe20000410000 */
[-C--:B------:R-:W-:Y:S01]  /*7af0*/  FMUL.FTZ R29, R29, R9.reuse ;  /* 0x000000091d1d7220 */ /* 0x080fe20000410000 */
[-C--:B------:R-:W-:Y:S01]  /*7b00*/  FMUL.FTZ R32, R32, R9.reuse ;  /* 0x0000000920207220 */ /* 0x080fe20000410000 */
[----:B------:R-:W-:Y:S01]  /*7b10*/  FMUL.FTZ R33, R33, R9 ;  /* 0x0000000921217220 */ /* 0x000fe20000410000 */
[----:B-1----:R-:W-:Y:S01]  /*7b20*/  FMNMX.FTZ R181, R6, R181, !PT ;  /* 0x000000b506b57209 */ /* 0x002fe20007810000 */
[----:B------:R-:W1:Y:S01]  /*7b30*/  MUFU.EX2 R164, R164 ;  /* 0x000000a400a47308 */ /* 0x000e620000000800 */
[----:B---3--:R-:W-:Y:S01]  /*7b40*/  FFMA.FTZ R180, R9, R3, R10 ;  /* 0x0000000309b47223 */ /* 0x008fe2000001000a */
[-C--:B------:R-:W-:Y:S01]  /*7b50*/  FMUL.FTZ R36, R36, R9.reuse ;  /* 0x0000000924247220 */ /* 0x080fe20000410000 */
[-C--:B------:R-:W-:Y:S01]  /*7b60*/  FMUL.FTZ R37, R37, R9.reuse ;  /* 0x0000000925257220 */ /* 0x080fe20000410000 */
[----:B------:R-:W2:Y:S01]  /*7b70*/  SHFL.BFLY PT, R6, R181, 0x1, 0x1f ;  /* 0x0c201f00b5067f89 */ /* 0x000ea200000e0000 */
[----:B------:R-:W-:Y:S01]  /*7b80*/  FADD.FTZ R175, R157, R180 ;  /* 0x000000b49daf7221 */ /* 0x000fe20000010000 */
[-C--:B------:R-:W-:Y:S01]  /*7b90*/  FMUL.FTZ R40, R40, R9.reuse ;  /* 0x0000000928287220 */ /* 0x080fe20000410000 */
[-C--:B------:R-:W-:Y:S01]  /*7ba0*/  FMUL.FTZ R41, R41, R9.reuse ;  /* 0x0000000929297220 */ /* 0x080fe20000410000 */
[----:B------:R-:W3:Y:S01]  /*7bb0*/  MUFU.EX2 R165, R165 ;  /* 0x000000a500a57308 */ /* 0x000ee20000000800 */
[----:B------:R-:W-:Y:S01]  /*7bc0*/  FADD.FTZ R176, R158, R175 ;  /* 0x000000af9eb07221 */ /* 0x000fe20000010000 */
[-C--:B------:R-:W-:Y:S01]  /*7bd0*/  FMUL.FTZ R44, R44, R9.reuse ;  /* 0x000000092c2c7220 */ /* 0x080fe20000410000 */
[-C--:B------:R-:W-:Y:S01]  /*7be0*/  FMUL.FTZ R45, R45, R9.reuse ;  /* 0x000000092d2d7220 */ /* 0x080fe20000410000 */
[-C--:B------:R-:W-:Y:S01]  /*7bf0*/  FMUL.FTZ R48, R48, R9.reuse ;  /* 0x0000000930307220 */ /* 0x080fe20000410000 */
[----:B------:R-:W-:Y:S01]  /*7c00*/  FADD.FTZ R176, R161, R176 ;  /* 0x000000b0a1b07221 */ /* 0x000fe20000010000 */
[-C--:B------:R-:W-:Y:S01]  /*7c10*/  FMUL.FTZ R49, R49, R9.reuse ;  /* 0x0000000931317220 */ /* 0x080fe20000410000 */
[-C--:B------:R-:W-:Y:S01]  /*7c20*/  FMUL.FTZ R52, R52, R9.reuse ;  /* 0x0000000934347220 */ /* 0x080fe20000410000 */
[----:B------:R-:W4:Y:S01]  /*7c30*/  MUFU.EX2 R166, R166 ;  /* 0x000000a600a67308 */ /* 0x000f220000000800 */
        /* <DEDUP_REMOVED lines=11> */
[----:B--2---:R-:W-:Y:S01]  /*7cf0*/  FMNMX.FTZ R6, R181, R6, !PT ;  /* 0x00000006b5067209 */ /* 0x004fe20007810000 */
[----:B------:R-:W-:-:S02]  /*7d00*/  IMAD.U32 R181, RZ, RZ, UR27 ;  /* 0x0000001bffb57e24 */ /* 0x000fc4000f8e00ff */
[-C--:B------:R-:W-:Y:S01]  /*7d10*/  FMUL.FTZ R72, R72, R9.reuse ;  /* 0x0000000948487220 */ /* 0x080fe20000410000 */
[-C--:B------:R-:W-:Y:S01]  /*7d20*/  FMUL.FTZ R73, R73, R9.reuse ;  /* 0x0000000949497220 */ /* 0x080fe20000410000 */
[C---:B------:R-:W-:Y:S01]  /*7d30*/  FSETP.NEU.FTZ.AND P2, PT, R6.reuse, -INF , PT ;  /* 0xff8000000600780b */ /* 0x040fe20003f5d000 */
[----:B------:R-:W2:Y:S01]  /*7d40*/  MUFU.EX2 R168, R168 ;  /* 0x000000a800a87308 */ /* 0x000ea20000000800 */
        /* <DEDUP_REMOVED lines=8> */
[----:B-1----:R-:W-:Y:S01]  /*7dd0*/  FADD.FTZ R12, R164, R177 ;  /* 0x000000b1a40c7221 */ /* 0x002fe20000010000 */
[----:B------:R-:W1:Y:S01]  /*7de0*/  MUFU.EX2 R169, R169 ;  /* 0x000000a900a97308 */ /* 0x000e620000000800 */
[--C-:B------:R-:W-:Y:S01]  /*7df0*/  FFMA.FTZ R180, R14, UR10, -R3.reuse ;  /* 0x0000000a0eb47c23 */ /* 0x100fe20008010803 */
[--C-:B------:R-:W-:Y:S01]  /*7e00*/  FFMA.FTZ R14, R15, UR10, -R3.reuse ;  /* 0x0000000a0f0e7c23 */ /* 0x100fe20008010803 */
[----:B---3--:R-:W-:Y:S01]  /*7e10*/  FADD.FTZ R181, R165, R12 ;  /* 0x0000000ca5b57221 */ /* 0x008fe20000010000 */
[--C-:B------:R-:W-:Y:S01]  /*7e20*/  FFMA.FTZ R15, R152, UR10, -R3.reuse ;  /* 0x0000000a980f7c23 */ /* 0x100fe20008010803 */
[----:B------:R-:W-:Y:S01]  /*7e30*/  FFMA.FTZ R11, R11, UR10, -R3 ;  /* 0x0000000a0b0b7c23 */ /* 0x000fe20008010803 */
[----:B------:R-:W-:Y:S01]  /*7e40*/  FMUL.FTZ R12, R175, UR10 ;  /* 0x0000000aaf0c7c20 */ /* 0x000fe20008410000 */
[----:B----4-:R-:W-:Y:S01]  /*7e50*/  FADD.FTZ R182, R166, R181 ;  /* 0x000000b5a6b67221 */ /* 0x010fe20000010000 */
[----:B------:R-:W-:Y:S01]  /*7e60*/  MUFU.EX2 R171, R171 ;  /* 0x000000ab00ab7308 */ /* 0x000fe20000000800 */
[--C-:B------:R-:W-:Y:S01]  /*7e70*/  FFMA.FTZ R13, R13, UR10, -R3.reuse ;  /* 0x0000000a0d0d7c23 */ /* 0x100fe20008010803 */
[----:B------:R-:W-:Y:S01]  /*7e80*/  @!P1 LEA R177, R176, UR41, 0x2 ;  /* 0x00000029b0b19c11 */ /* 0x000fe2000f8e10ff */
[----:B0-----:R-:W-:Y:S01]  /*7e90*/  FADD.FTZ R183, R167, R182 ;  /* 0x000000b6a7b77221 */ /* 0x001fe20000010000 */
[--C-:B------:R-:W-:Y:S01]  /*7ea0*/  FFMA.FTZ R21, R21, UR10, -R3.reuse ;  /* 0x0000000a15157c23 */ /* 0x100fe20008010803 */
[--C-:B------:R-:W-:Y:S01]  /*7eb0*/  FFMA.FTZ R20, R20, UR10, -R3.reuse ;  /* 0x0000000a14147c23 */ /* 0x100fe20008010803 */
[----:B------:R-:W-:Y:S01]  /*7ec0*/  FFMA.FTZ R153, R153, UR10, -R3 ;  /* 0x0000000a99997c23 */ /* 0x000fe20008010803 */
[----:B--2---:R-:W-:Y:S01]  /*7ed0*/  FADD.FTZ R152, R168, R183 ;  /* 0x000000b7a8987221 */ /* 0x004fe20000010000 */
[----:B------:R-:W0:Y:S01]  /*7ee0*/  MUFU.EX2 R172, R172 ;  /* 0x000000ac00ac7308 */ /* 0x000e220000000800 */
[--C-:B------:R-:W-:Y:S01]  /*7ef0*/  FFMA.FTZ R175, R154, UR10, -R3.reuse ;  /* 0x0000000a9aaf7c23 */ /* 0x100fe20008010803 */
[--C-:B------:R-:W-:Y:S01]  /*7f00*/  FFMA.FTZ R181, R155, UR10, -R3.reuse ;  /* 0x0000000a9bb57c23 */ /* 0x100fe20008010803 */
[----:B-1----:R-:W-:Y:S01]  /*7f10*/  FADD.FTZ R205, R169, R152 ;  /* 0x00000098a9cd7221 */ /* 0x002fe20000010000 */
        /* <DEDUP_REMOVED lines=28> */
[----:B------:R2:W3:Y:S01]  /*80e0*/  MUFU.EX2 R176, R13 ;  /* 0x0000000d00b07308 */ /* 0x0004e20000000800 */
[-C--:B------:R-:W-:Y:S01]  /*80f0*/  FMUL.FTZ R108, R108, R9.reuse ;  /* 0x000000096c6c7220 */ /* 0x080fe20000410000 */
[-C--:B------:R-:W-:Y:S01]  /*8100*/  FMUL.FTZ R109, R109, R9.reuse ;  /* 0x000000096d6d7220 */ /* 0x080fe20000410000 */
[-C--:B------:R-:W-:Y:S01]  /*8110*/  FMUL.FTZ R112, R112, R9.reuse ;  /* 0x0000000970707220 */ /* 0x080fe20000410000 */
[-C--:B------:R-:W-:Y:S01]  /*8120*/  FMUL.FTZ R113, R113, R9.reuse ;  /* 0x0000000971717220 */ /* 0x080fe20000410000 */
[-C--:B------:R-:W-:Y:S01]  /*8130*/  FMUL.FTZ R116, R116, R9.reuse ;  /* 0x0000000974747220 */ /* 0x080fe20000410000 */
[-C--:B------:R-:W-:Y:S01]  /*8140*/  FMUL.FTZ R117, R117, R9.reuse ;  /* 0x0000000975757220 */ /* 0x080fe20000410000 */
[----:B------:R-:W-:Y:S01]  /*8150*/  FMUL.FTZ R120, R120, R9 ;  /* 0x0000000978787220 */ /* 0x000fe20000410000 */
[----:B------:R-:W4:Y:S01]  /*8160*/  MUFU.EX2 R155, R180 ;  /* 0x000000b4009b7308 */ /* 0x000f220000000800 */
[----:B--2---:R-:W-:Y:S01]  /*8170*/  FFMA.FTZ R13, R160, UR10, -R3 ;  /* 0x0000000aa00d7c23 */ /* 0x004fe20008010803 */
[----:B------:R-:W-:Y:S01]  /*8180*/  FADD.FTZ R3, R171, R152 ;  /* 0x00000098ab037221 */ /* 0x000fe20000010000 */
[----:B------:R-:W-:Y:S01]  /*8190*/  F2FP.BF16.F32.PACK_AB R152, R157, R10 ;  /* 0x0000000a9d98723e */ /* 0x000fe200000010ff */
[----:B0-----:R0:W-:Y:S01]  /*81a0*/  @!P1 STS [R177+0x28820], R12 ;  /* 0x0288200cb1009388 */ /* 0x0011e20000000800 */
[----:B------:R-:W-:Y:S01]  /*81b0*/  F2FP.BF16.F32.PACK_AB R160, R168, R167 ;  /* 0x000000a7a8a0723e */ /* 0x000fe200000010ff */
[----:B------:R-:W-:Y:S01]  /*81c0*/  FADD.FTZ R10, R172, R3 ;  /* 0x00000003ac0a7221 */ /* 0x000fe20000010000 */
[-C--:B------:R-:W-:Y:S01]  /*81d0*/  FMUL.FTZ R121, R121, R9.reuse ;  /* 0x0000000979797220 */ /* 0x080fe20000410000 */
[----:B------:R-:W2:Y:S01]  /*81e0*/  MUFU.EX2 R14, R14 ;  /* 0x0000000e000e7308 */ /* 0x000ea20000000800 */
[-C--:B------:R-:W-:Y:S01]  /*81f0*/  FMUL.FTZ R124, R124, R9.reuse ;  /* 0x000000097c7c7220 */ /* 0x080fe20000410000 */
[----:B------:R-:W-:Y:S01]  /*8200*/  FADD.FTZ R3, R173, R10 ;  /* 0x0000000aad037221 */ /* 0x000fe20000010000 */
[-C--:B------:R-:W-:Y:S01]  /*8210*/  FMUL.FTZ R125, R125, R9.reuse ;  /* 0x000000097d7d7220 */ /* 0x080fe20000410000 */
[-C--:B------:R-:W-:Y:S01]  /*8220*/  FMUL.FTZ R128, R128, R9.reuse ;  /* 0x0000000980807220 */ /* 0x080fe20000410000 */
[-C--:B------:R-:W-:Y:S01]  /*8230*/  FMUL.FTZ R129, R129, R9.reuse ;  /* 0x0000000981817220 */ /* 0x080fe20000410000 */
[-C--:B------:R-:W-:Y:S01]  /*8240*/  FMUL.FTZ R132, R132, R9.reuse ;  /* 0x0000000984847220 */ /* 0x080fe20000410000 */
[-C--:B------:R-:W-:Y:S01]  /*8250*/  FMUL.FTZ R133, R133, R9.reuse ;  /* 0x0000000985857220 */ /* 0x080fe20000410000 */
[----:B------:R-:W5:Y:S01]  /*8260*/  MUFU.EX2 R21, R21 ;  /* 0x0000001500157308 */ /* 0x000f620000000800 */
        /* <DEDUP_REMOVED lines=17> */
[-C--:B------:R-:W-:Y:S01]  /*8380*/  FMUL.FTZ R38, R38, R12.reuse ;  /* 0x0000000c26267220 */ /* 0x080fe20000410000 */
[-C--:B------:R-:W-:Y:S01]  /*8390*/  FMUL.FTZ R39, R39, R12.reuse ;  /* 0x0000000c27277220 */ /* 0x080fe20000410000 */
[-C--:B------:R-:W-:Y:S01]  /*83a0*/  FMUL.FTZ R42, R42, R12.reuse ;  /* 0x0000000c2a2a7220 */ /* 0x080fe20000410000 */
[----:B---3--:R-:W-:Y:S01]  /*83b0*/  FADD.FTZ R4, R176, R153 ;  /* 0x00000099b0047221 */ /* 0x008fe20000010000 */
[-C--:B------:R-:W-:Y:S01]  /*83c0*/  FMUL.FTZ R43, R43, R12.reuse ;  /* 0x0000000c2b2b7220 */ /* 0x080fe20000410000 */
[-C--:B------:R-:W-:Y:S01]  /*83d0*/  FMUL.FTZ R46, R46, R12.reuse ;  /* 0x0000000c2e2e7220 */ /* 0x080fe20000410000 */
[----:B------:R-:W1:Y:S01]  /*83e0*/  MUFU.EX2 R15, R15 ;  /* 0x0000000f000f7308 */ /* 0x000e620000000800 */
[----:B----4-:R-:W-:Y:S01]  /*83f0*/  FADD.FTZ R153, R155, R4 ;  /* 0x000000049b997221 */ /* 0x010fe20000010000 */
[----:B--2---:R-:W-:Y:S01]  /*8400*/  F2FP.BF16.F32.PACK_AB R155, R14, R155 ;  /* 0x0000009b0e9b723e */ /* 0x004fe200000010ff */
[-C--:B------:R-:W-:Y:S01]  /*8410*/  FMUL.FTZ R47, R47, R12.reuse ;  /* 0x0000000c2f2f7220 */ /* 0x080fe20000410000 */
[-C--:B------:R-:W-:Y:S01]  /*8420*/  FMUL.FTZ R50, R50, R12.reuse ;  /* 0x0000000c32327220 */ /* 0x080fe20000410000 */
[----:B------:R-:W-:Y:S01]  /*8430*/  FADD.FTZ R170, R14, R153 ;  /* 0x000000990eaa7221 */ /* 0x000fe20000010000 */
[-C--:B------:R-:W-:Y:S01]  /*8440*/  FMUL.FTZ R51, R51, R12.reuse ;  /* 0x0000000c33337220 */ /* 0x080fe20000410000 */
[-C--:B------:R-:W-:Y:S01]  /*8450*/  FMUL.FTZ R54, R54, R12.reuse ;  /* 0x0000000c36367220 */ /* 0x080fe20000410000 */
[----:B------:R-:W2:Y:S01]  /*8460*/  MUFU.EX2 R161, R175 ;  /* 0x000000af00a17308 */ /* 0x000ea20000000800 */
[----:B-----5:R-:W-:Y:S01]  /*8470*/  FADD.FTZ R153, R21, R170 ;  /* 0x000000aa15997221 */ /* 0x020fe20000010000 */
[-C--:B------:R-:W-:Y:S01]  /*8480*/  FMUL.FTZ R55, R55, R12.reuse ;  /* 0x0000000c37377220 */ /* 0x080fe20000410000 */
[-C--:B------:R-:W-:Y:S01]  /*8490*/  FMUL.FTZ R58, R58, R12.reuse ;  /* 0x0000000c3a3a7220 */ /* 0x080fe20000410000 */
[-C--:B------:R-:W-:Y:S01]  /*84a0*/  FMUL.FTZ R59, R59, R12.reuse ;  /* 0x0000000c3b3b7220 */ /* 0x080fe20000410000 */
[----:B0-----:R-:W-:Y:S01]  /*84b0*/  FADD.FTZ R170, R20, R153 ;  /* 0x0000009914aa7221 */ /* 0x001fe20000010000 */
[-C--:B------:R-:W-:Y:S01]  /*84c0*/  FMUL.FTZ R62, R62, R12.reuse ;  /* 0x0000000c3e3e7220 */ /* 0x080fe20000410000 */
[-C--:B------:R-:W-:Y:S01]  /*84d0*/  FMUL.FTZ R63, R63, R12.reuse ;  /* 0x0000000c3f3f7220 */ /* 0x080fe20000410000 */
[----:B------:R-:W0:Y:S01]  /*84e0*/  MUFU.EX2 R168, R181 ;  /* 0x000000b500a87308 */ /* 0x000e220000000800 */
[----:B-1----:R-:W-:Y:S01]  /*84f0*/  FADD.FTZ R153, R15, R170 ;  /* 0x000000aa0f997221 */ /* 0x002fe20000010000 */
[-C--:B------:R-:W-:Y:S01]  /*8500*/  FMUL.FTZ R66, R66, R12.reuse ;  /* 0x0000000c42427220 */ /* 0x080fe20000410000 */
[-C--:B------:R-:W-:Y:S01]  /*8510*/  FMUL.FTZ R67, R67, R12.reuse ;  /* 0x0000000c43437220 */ /* 0x080fe20000410000 */
[-C--:B------:R-:W-:Y:S01]  /*8520*/  FMUL.FTZ R70, R70, R12.reuse ;  /* 0x0000000c46467220 */ /* 0x080fe20000410000 */
[----:B------:R-:W-:Y:S01]  /*8530*/  FADD.FTZ R172, R10, R153 ;  /* 0x000000990aac7221 */ /* 0x000fe20000010000 */
        /* <DEDUP_REMOVED lines=50> */
[-C--:B------:R-:W-:Y:S01]  /*8860*/  FMUL.FTZ R135, R135, R12.reuse ;  /* 0x0000000c87877220 */ /* 0x080fe20000410000 */
        /* <DEDUP_REMOVED lines=21> */
.L_x_5528:
[----:B------:R1:W2:Y:S01]  /*89c0*/  SYNCS.PHASECHK.TRANS64.TRYWAIT P1, [UR22+0x28c50], R7 ;  /* 0x028c5007ff0075a7 */ /* 0x0002a20008020156 */
[----:B------:R-:W-:Y:S05]  /*89d0*/  @!P0 BRA `(.L_x_5529) ;  /* 0x0000000000048947 */ /* 0x000fea0003800000 */
[----:B------:R-:W-:Y:S01]  /*89e0*/  BPT.TRAP 0x1 ;  /* 0x000000040000795c */ /* 0x000fe20000300000 */
.L_x_5529:
[----:B--2---:R-:W-:Y:S05]  /*89f0*/  @P1 BRA `(.L_x_5530) ;  /* 0x0000000000081947 */ /* 0x004fea0003800000 */
[----:B------:R-:W2:Y:S02]  /*8a00*/  SYNCS.PHASECHK.TRANS64.TRYWAIT P1, [UR22+0x28c50], R7 ;  /* 0x028c5007ff0075a7 */ /* 0x000ea40008020156 */
[----:B--2---:R-:W-:Y:S05]  /*8a10*/  @!P1 BRA `(.L_x_5531) ;  /* 0x000000e000ac9947 */ /* 0x004fea0003800000 */
.L_x_5530:
        /* <DEDUP_REMOVED lines=34> */
.L_x_5532:
        /* <DEDUP_REMOVED lines=9> */
.L_x_5514:
[----:B------:R-:W-:Y:S02]  /*8cd0*/  UISETP.NE.AND UP1, UPT, UR52, URZ, UPT ;  /* 0x0000003f3400728c */ /* 0x000fe4000bf25270 */
[----:B------:R-:W-:Y:S02]  /*8ce0*/  UISETP.NE.AND UP0, UPT, UR51, URZ, UPT ;  /* 0x0000003f3300728c */ /* 0x000fe4000bf05270 */
[----:B------:R-:W-:Y:S02]  /*8cf0*/  UIADD3 UR11, UR45, 0x3f, URZ ;  /* 0x0000003f2d0b7890 */ /* 0x000fe4000fffe03f */
[----:B------:R-:W-:Y:S02]  /*8d00*/  UIADD3 UR14, UR48, 0x1, -UR50 ;  /* 0x00000001300e7890 */ /* 0x000fe4000fffe832 */
[----:B------:R-:W-:-:S03]  /*8d10*/  PLOP3.LUT P1, PT, PT, PT, UP0, 0x40, 0x0 ;  /* 0x000000000000781c */ /* 0x000fc60003f2e808 */
[----:B------:R-:W-:Y:S01]  /*8d20*/  @UP1 ULDC UR6, c[0x0][0x44c] ;  /* 0x0001130000061ab9 */ /* 0x000fe20000000800 */
[----:B------:R-:W-:Y:S01]  /*8d30*/  @UP1 ULDC UR15, c[0x0][0x450] ;  /* 0x00011400000f1ab9 */ /* 0x000fe20000000800 */
[----:B------:R-:W-:-:S04]  /*8d40*/  UIMAD.WIDE.U32 UR6, UR11, UR6, URZ ;  /* 0x000000060b0672a5 */ /* 0x000fc8000f8e003f */
[----:B------:R-:W-:-:S04]  /*8d50*/  @UP1 USHF.R.U32.HI UR11, URZ, UR15, UR7 ;  /* 0x0000000f3f0b1299 */ /* 0x000fc80008011607 */
[----:B------:R-:W-:-:S04]  /*8d60*/  UIADD3 UR11, UR14, UR11, URZ ;  /* 0x0000000b0e0b7290 */ /* 0x000fc8000fffe03f */
[----:B------:R-:W-:Y:S01]  /*8d70*/  UIADD3 UR20, UR11, -UR20, URZ ;  /* 0x800000140b147290 */ /* 0x000fe2000fffe03f */
[----:B------:R-:W-:Y:S11]  /*8d80*/  @P1 BRA `(.L_x_5534) ;  /* 0x00000000004c1947 */ /* 0x000ff60003800000 */
[----:B------:R-:W-:-:S06]  /*8d90*/  UISETP.GT.AND UP0, UPT, UR11, -0x1, UPT ;  /* 0xffffffff0b00788c */ /* 0x000fcc000bf04270 */
[----:B------:R-:W-:-:S13]  /*8da0*/  PLOP3.LUT P1, PT, PT, PT, UP0, 0x80, 0x0 ;  /* 0x000000000000781c */ /* 0x000fda0003f2f008 */
[----:B------:R-:W-:Y:S05]  /*8db0*/  @P1 BRA `(.L_x_5535) ;  /* 0x0000000000201947 */ /* 0x000fea0003800000 */
[----:B------:R-:W-:Y:S01]  /*8dc0*/  ULDC UR14, c[0x0][0x9e4] ;  /* 0x00027900000e7ab9 */ /* 0x000fe20000000800 */
[----:B------:R-:W-:Y:S02]  /*8dd0*/  ULOP3.LUT UR11, URZ, UR11, URZ, 0x33, !UPT ;  /* 0x0000000b3f0b7292 */ /* 0x000fe4000f8e333f */
[----:B------:R-:W-:-:S11]  /*8de0*/  UISETP.NE.AND UP0, UPT, UR14, 0x1, UPT ;  /* 0x000000010e00788c */ /* 0x000fd6000bf05270 */
[----:B------:R-:W-:Y:S02]  /*8df0*/  @UP0 ULDC.64 UR18, c[0x0][0x9e8] ;  /* 0x00027a0000120ab9 */ /* 0x000fe40000000a00 */
[----:B------:R-:W-:-:S04]  /*8e00*/  UIMAD.WIDE.U32 UR6, UR11, UR18, URZ ;  /* 0x000000120b0672a5 */ /* 0x000fc8000f8e003f */
[----:B------:R-:W-:-:S04]  /*8e10*/  @UP0 USHF.R.U32.HI UR11, URZ, UR19, UR7 ;  /* 0x000000133f0b0299 */ /* 0x000fc80008011607 */
[----:B------:R-:W-:Y:S01]  /*8e20*/  ULOP3.LUT UR11, URZ, UR11, URZ, 0x33, !UPT ;  /* 0x0000000b3f0b7292 */ /* 0x000fe2000f8e333f */
[----:B------:R-:W-:Y:S11]  /*8e30*/  BRA `(.L_x_5536) ;  /* 0x0000000000147947 */ /* 0x000ff60003800000 */
.L_x_5535:
[----:B------:R-:W-:Y:S02]  /*8e40*/  ULDC UR14, c[0x0][0x9e4] ;  /* 0x00027900000e7ab9 */ /* 0x000fe40000000800 */
[----:B------:R-:W-:-:S11]  /*8e50*/  UISETP.NE.AND UP0, UPT, UR14, 0x1, UPT ;  /* 0x000000010e00788c */ /* 0x000fd6000bf05270 */
[----:B------:R-:W-:Y:S02]  /*8e60*/  @UP0 ULDC.64 UR18, c[0x0][0x9e8] ;  /* 0x00027a0000120ab9 */ /* 0x000fe40000000a00 */
[----:B------:R-:W-:-:S04]  /*8e70*/  UIMAD.WIDE.U32 UR6, UR11, UR18, URZ ;  /* 0x000000120b0672a5 */ /* 0x000fc8000f8e003f */
[----:B------:R-:W-:-:S12]  /*8e80*/  @UP0 USHF.R.U32.HI UR11, URZ, UR19, UR7 ;  /* 0x000000133f0b0299 */ /* 0x000fd80008011607 */
.L_x_5536:
[----:B------:R-:W-:-:S04]  /*8e90*/  UIMAD UR11, UR11, UR14, URZ ;  /* 0x0000000e0b0b72a4 */ /* 0x000fc8000f8e023f */
[----:B------:R-:W-:-:S04]  /*8ea0*/  UISETP.LT.AND UP0, UPT, UR20, UR11, UPT ;  /* 0x0000000b1400728c */ /* 0x000fc8000bf01270 */
[----:B------:R-:W-:-:S12]  /*8eb0*/  USEL UR20, UR20, UR11, !UP0 ;  /* 0x0000000b14147287 */ /* 0x000fd8000c000000 */
.L_x_5534:
[----:B------:R-:W-:-:S04]  /*8ec0*/  UIADD3 UR20, UR20, 0x3f, URZ ;  /* 0x0000003f14147890 */ /* 0x000fc8000fffe03f */
        /* <DEDUP_REMOVED lines=8> */
[----:B------:R-:W-:Y:S01]  /*8f50*/  UMOV UR23, UR38 ;  /* 0x0000002600177c82 */ /* 0x000fe20008000000 */
[----:B--2---:R-:W-:Y:S01]  /*8f60*/  IMAD.MOV.U32 R10, RZ, RZ, R5 ;  /* 0x000000ffff0a7224 */ /* 0x004fe200078e0005 */
[----:B------:R-:W-:Y:S01]  /*8f70*/  ULDC UR24, c[0x0][0x9d8] ;  /* 0x0002760000187ab9 */ /* 0x000fe20000000800 */
[----:B------:R-:W-:-:S05]  /*8f80*/  ULDC UR21, c[0x0][0x988] ;  /* 0x0002620000157ab9 */ /* 0x000fca0000000800 */
.L_x_5548:
[----:B------:R-:W-:Y:S01]  /*8f90*/  UIADD3 UR38, UR23, 0x1, URZ ;  /* 0x0000000117267890 */ /* 0x000fe2000fffe03f */
[C---:B------:R-:W-:Y:S02]  /*8fa0*/  ISETP.GT.AND P1, PT, R8.reuse, UR20, PT ;  /* 0x0000001408007c0c */ /* 0x040fe4000bf24270 */
[----:B------:R-:W-:Y:S01]  /*8fb0*/  IADD3 R8, R8, -0x1, RZ ;  /* 0xffffffff08087810 */ /* 0x000fe20007ffe0ff */
[----:B------:R-:W-:-:S04]  /*8fc0*/  UISETP.NE.AND UP0, UPT, UR38, 0x2, UPT ;  /* 0x000000022600788c */ /* 0x000fc8000bf05270 */
[----:B------:R-:W-:Y:S02]  /*8fd0*/  USEL UR6, URZ, 0x1, UP0 ;  /* 0x000000013f067887 */ /* 0x000fe40008000000 */
[----:B------:R-:W-:Y:S02]  /*8fe0*/  USEL UR38, UR38, URZ, UP0 ;  /* 0x0000003f26267287 */ /* 0x000fe40008000000 */
[----:B------:R-:W-:Y:S01]  /*8ff0*/  ULOP3.LUT UR37, UR37, UR6, URZ, 0x3c, !UPT ;  /* 0x0000000625257292 */ /* 0x000fe2000f8e3c3f */
[----:B0--3--:R-:W-:Y:S11]  /*9000*/  @!P0 BRA `(.L_x_5538) ;  /* 0x0000000000048947 */ /* 0x009ff60003800000 */
[----:B------:R-:W-:Y:S01]  /*9010*/  BPT.TRAP 0x1 ;  /* 0x000000040000795c */ /* 0x000fe20000300000 */
.L_x_5538:
[----:B------:R-:W-:Y:S01]  /*9020*/  ULEA UR22, UR38, UR41, 0x3 ;  /* 0x0000002926167291 */ /* 0x000fe2000f8e183f */
[----:B-1----:R-:W-:-:S05]  /*9030*/  IMAD.U32 R7, RZ, RZ, UR37 ;  /* 0x00000025ff077e24 */ /* 0x002fca000f8e00ff */
[----:B------:R-:W-:-:S04]  /*9040*/  SHF.L.U32 R7, R7, 0x1f, RZ ;  /* 0x0000001f07077819 */ /* 0x000fc800000006ff */
[----:B------:R1:W2:Y:S01]  /*9050*/  SYNCS.PHASECHK.TRANS64.TRYWAIT P2, [UR22+0x28c30], R7 ;  /* 0x028c3007ff0075a7 */ /* 0x0002a20008040156 */
[----:B------:R-:W-:Y:S05]  /*9060*/  @!P0 BRA `(.L_x_5539) ;  /* 0x0000000000048947 */ /* 0x000fea0003800000 */
[----:B------:R-:W-:Y:S01]  /*9070*/  BPT.TRAP 0x1 ;  /* 0x000000040000795c */ /* 0x000fe20000300000 */
.L_x_5539:
[----:B--2---:R-:W-:Y:S05]  /*9080*/  @P2 BRA `(.L_x_5540) ;  /* 0x0000000000082947 */ /* 0x004fea0003800000 */
[----:B------:R-:W2:Y:S02]  /*9090*/  SYNCS.PHASECHK.TRANS64.TRYWAIT P2, [UR22+0x28c30], R7 ;  /* 0x028c3007ff0075a7 */ /* 0x000ea40008040156 */
[----:B--2---:R-:W-:Y:S05]  /*90a0*/  @!P2 BRA `(.L_x_5541) ;  /* 0x000000dc0020a947 */ /* 0x004fea0003800000 */
.L_x_5540:
        /* <DEDUP_REMOVED lines=23> */
.L_x_5542:
[----:B------:R-:W-:Y:S01]  /*9220*/  FMUL.FTZ R15, R152, UR24 ;  /* 0x00000018980f7c20 */ /* 0x000fe20008410000 */
[----:B--2---:R-:W-:Y:S01]  /*9230*/  FMUL.FTZ R6, R153, UR24 ;  /* 0x0000001899067c20 */ /* 0x004fe20008410000 */
        /* <DEDUP_REMOVED lines=29> */
[----:B--2---:R-:W-:Y:S01]  /*9410*/  FMNMX.FTZ R20, R6, R5, !PT ;  /* 0x0000000506147209 */ /* 0x004fe20007810000 */
[----:B------:R-:W-:Y:S01]  /*9420*/  FMUL.FTZ R159, R179, UR24 ;  /* 0x00000018b39f7c20 */ /* 0x000fe20008410000 */
[----:B------:R-:W-:Y:S01]  /*9430*/  UMOV UR10, UR21 ;  /* 0x00000015000a7c82 */ /* 0x000fe20008000000 */
[----:B------:R-:W-:Y:S01]  /*9440*/  FMUL.FTZ R161, R183, UR24 ;  /* 0x00000018b7a17c20 */ /* 0x000fe20008410000 */
[----:B------:R-:W-:-:S03]  /*9450*/  UIADD3 UR6, UR22, 0x28c40, URZ ;  /* 0x00028c4016067890 */ /* 0x000fc6000fffe03f */
[----:B------:R-:W2:Y:S01]  /*9460*/  MUFU.TANH R207, R207 ;  /* 0x000000cf00cf7308 */ /* 0x000ea20000002400 */
[----:B---3--:R-:W-:Y:S01]  /*9470*/  FMNMX.FTZ R5, R205, R20, !PT ;  /* 0x00000014cd057209 */ /* 0x008fe20007810000 */
[----:B------:R-:W-:-:S06]  /*9480*/  UPRMT UR6, UR40, 0x654, UR6 ;  /* 0x0000065428067896 */ /* 0x000fcc0008000006 */
[----:B------:R-:W3:Y:S01]  /*9490*/  MUFU.TANH R208, R208 ;  /* 0x000000d000d07308 */ /* 0x000ee20000002400 */
[----:B0-----:R-:W-:Y:S02]  /*94a0*/  FMNMX.FTZ R20, R206, R5, !PT ;  /* 0x00000005ce147209 */ /* 0x001fe40007810000 */
[----:B------:R-:W-:Y:S05]  /*94b0*/  SYNCS.ARRIVE.TRANS64.RED.A1T0 RZ, [UR6], RZ ;  /* 0x000000ffffff79a7 */ /* 0x000fea0008100406 */
[----:B------:R-:W0:Y:S01]  /*94c0*/  MUFU.TANH R209, R209 ;  /* 0x000000d100d17308 */ /* 0x000e220000002400 */
[----:B--2---:R-:W-:-:S07]  /*94d0*/  FMNMX.FTZ R5, R207, R20, !PT ;  /* 0x00000014cf057209 */ /* 0x004fce0007810000 */
[----:B------:R-:W2:Y:S01]  /*94e0*/  MUFU.TANH R211, R211 ;  /* 0x000000d300d37308 */ /* 0x000ea20000002400 */
[----:B---3--:R-:W-:-:S07]  /*94f0*/  FMNMX.FTZ R20, R208, R5, !PT ;  /* 0x00000005d0147209 */ /* 0x008fce0007810000 */
[----:B------:R-:W3:Y:S01]  /*9500*/  MUFU.TANH R168, R168 ;  /* 0x000000a800a87308 */ /* 0x000ee20000002400 */
[----:B0-----:R-:W-:-:S07]  /*9510*/  FMNMX.FTZ R20, R209, R20, !PT ;  /* 0x00000014d1147209 */ /* 0x001fce0007810000 */
[----:B------:R-:W0:Y:S01]  /*9520*/  MUFU.TANH R169, R169 ;  /* 0x000000a900a97308 */ /* 0x000e220000002400 */
[----:B--2---:R-:W-:-:S07]  /*9530*/  FMNMX.FTZ R5, R211, R20, !PT ;  /* 0x00000014d3057209 */ /* 0x004fce0007810000 */
[----:B------:R-:W2:Y:S01]  /*9540*/  MUFU.TANH R165, R165 ;  /* 0x000000a500a57308 */ /* 0x000ea20000002400 */
[----:B---3--:R-:W-:-:S07]  /*9550*/  FMNMX.FTZ R20, R168, R5, !PT ;  /* 0x00000005a8147209 */ /* 0x008fce0007810000 */
[----:B------:R-:W3:Y:S01]  /*9560*/  MUFU.TANH R210, R210 ;  /* 0x000000d200d27308 */ /* 0x000ee20000002400 */
[----:B0-----:R-:W-:-:S07]  /*9570*/  FMNMX.FTZ R20, R169, R20, !PT ;  /* 0x00000014a9147209 */ /* 0x001fce0007810000 */
[----:B------:R-:W0:Y:S01]  /*9580*/  MUFU.TANH R172, R172 ;  /* 0x000000ac00ac7308 */ /* 0x000e220000002400 */
[----:B--2---:R-:W-:Y:S01]  /*9590*/  FMNMX.FTZ R5, R165, R20, !PT ;  /* 0x00000014a5057209 */ /* 0x004fe20007810000 */
[----:B------:R-:W-:-:S06]  /*95a0*/  FMUL.FTZ R20, R162, UR24 ;  /* 0x00000018a2147c20 */ /* 0x000fcc0008410000 */
[----:B------:R-:W2:Y:S01]  /*95b0*/  MUFU.TANH R176, R176 ;  /* 0x000000b000b07308 */ /* 0x000ea20000002400 */
[----:B---3--:R-:W-:-:S07]  /*95c0*/  FMNMX.FTZ R5, R210, R5, !PT ;  /* 0x00000005d2057209 */ /* 0x008fce0007810000 */
[----:B------:R-:W3:Y:S01]  /*95d0*/  MUFU.TANH R173, R173 ;  /* 0x000000ad00ad7308 */ /* 0x000ee20000002400 */
[----:B0-----:R-:W-:-:S07]  /*95e0*/  FMNMX.FTZ R5, R172, R5, !PT ;  /* 0x00000005ac057209 */ /* 0x001fce0007810000 */
[----:B------:R-:W0:Y:S01]  /*95f0*/  MUFU.TANH R164, R164 ;  /* 0x000000a400a47308 */ /* 0x000e220000002400 */
[----:B--2---:R-:W-:-:S07]  /*9600*/  FMNMX.FTZ R152, R176, R5, !PT ;  /* 0x00000005b0987209 */ /* 0x004fce0007810000 */
[----:B------:R-:W2:Y:S01]  /*9610*/  MUFU.TANH R12, R12 ;  /* 0x0000000c000c7308 */ /* 0x000ea20000002400 */
[----:B---3--:R-:W-:Y:S01]  /*9620*/  FMNMX.FTZ R5, R173, R152, !PT ;  /* 0x00000098ad057209 */ /* 0x008fe20007810000 */
[----:B------:R-:W-:-:S06]  /*9630*/  FMUL.FTZ R152, R166, UR24 ;  /* 0x00000018a6987c20 */ /* 0x000fcc0008410000 */
[----:B------:R-:W3:Y:S01]  /*9640*/  MUFU.TANH R11, R11 ;  /* 0x0000000b000b7308 */ /* 0x000ee20000002400 */
[----:B0-----:R-:W-:-:S05]  /*9650*/  FMNMX.FTZ R5, R164, R5, !PT ;  /* 0x00000005a4057209 */ /* 0x001fca0007810000 */
[----:B------:R-:W0:Y:S02]  /*9660*/  SHFL.BFLY PT, R158, R5, 0x2, 0x1f ;  /* 0x0c401f00059e7f89 */ /* 0x000e2400000e0000 */
[----:B------:R-:W4:Y:S01]  /*9670*/  MUFU.TANH R13, R13 ;  /* 0x0000000d000d7308 */ /* 0x000f220000002400 */
[----:B--2---:R-:W-:-:S07]  /*9680*/  FMNMX.FTZ R160, R12, R9, !PT ;  /* 0x000000090ca07209 */ /* 0x004fce0007810000 */
[----:B------:R-:W2:Y:S01]  /*9690*/  MUFU.TANH R14, R14 ;  /* 0x0000000e000e7308 */ /* 0x000ea20000002400 */
[----:B---3--:R-:W-:-:S07]  /*96a0*/  FMNMX.FTZ R160, R11, R160, !PT ;  /* 0x000000a00ba07209 */ /* 0x008fce0007810000 */
[----:B------:R-:W3:Y:S01]  /*96b0*/  MUFU.TANH R20, R20 ;  /* 0x0000001400147308 */ /* 0x000ee20000002400 */
[----:B0-----:R-:W-:Y:S01]  /*96c0*/  FMNMX.FTZ R163, R5, R158, !PT ;  /* 0x0000009e05a37209 */ /* 0x001fe20007810000 */
[----:B------:R-:W-:-:S06]  /*96d0*/  FMUL.FTZ R158, R178, UR24 ;  /* 0x00000018b29e7c20 */ /* 0x000fcc0008410000 */
[----:B------:R-:W0:Y:S01]  /*96e0*/  MUFU.TANH R21, R21 ;  /* 0x0000001500157308 */ /* 0x000e220000002400 */
[----:B----4-:R-:W-:Y:S01]  /*96f0*/  FMNMX.FTZ R5, R13, R160, !PT ;  /* 0x000000a00d057209 */ /* 0x010fe20007810000 */
[----:B------:R-:W-:Y:S01]  /*9700*/  FMUL.FTZ R160, R182, UR24 ;  /* 0x00000018b6a07c20 */ /* 0x000fe20008410000 */
[----:B------:R-:W4:Y:S02]  /*9710*/  SHFL.BFLY PT, R166, R163, 0x1, 0x1f ;  /* 0x0c201f00a3a67f89 */ /* 0x000f2400000e0000 */
[----:B--2---:R-:W-:-:S03]  /*9720*/  FMNMX.FTZ R5, R14, R5, !PT ;  /* 0x000000050e057209 */ /* 0x004fc60007810000 */
[----:B------:R-:W2:Y:S01]  /*9730*/  MUFU.TANH R152, R152 ;  /* 0x0000009800987308 */ /* 0x000ea20000002400 */
[----:B---3--:R-:W-:-:S07]  /*9740*/  FMNMX.FTZ R162, R20, R5, !PT ;  /* 0x0000000514a27209 */ /* 0x008fce0007810000 */
[----:B------:R-:W3:Y:S08]  /*9750*/  MUFU.TANH R153, R153 ;  /* 0x0000009900997308 */ /* 0x000ef00000002400 */
[----:B------:R-:W5:Y:S01]  /*9760*/  MUFU.TANH R154, R154 ;  /* 0x0000009a009a7308 */ /* 0x000f620000002400 */
[----:B----4-:R-:W-:Y:S02]  /*9770*/  FMNMX.FTZ R5, R163, R166, !PT ;  /* 0x000000a6a3057209 */ /* 0x010fe40007810000 */
[----:B0-----:R-:W-:-:S05]  /*9780*/  FMNMX.FTZ R163, R21, R162, !PT ;  /* 0x000000a215a37209 */ /* 0x001fca0007810000 */
[----:B------:R-:W0:Y:S01]  /*9790*/  MUFU.TANH R155, R155 ;  /* 0x0000009b009b7308 */ /* 0x000e220000002400 */
[C---:B------:R-:W-:Y:S01]  /*97a0*/  FADD.FTZ R162, -R5.reuse, R10 ;  /* 0x0000000a05a27221 */ /* 0x040fe20000010100 */
[----:B--2---:R-:W-:Y:S01]  /*97b0*/  FMNMX.FTZ R10, R152, R163, !PT ;  /* 0x000000a3980a7209 */ /* 0x004fe20007810000 */
[----:B------:R-:W-:Y:S02]  /*97c0*/  FMUL.FTZ R177, R5, UR10 ;  /* 0x0000000a05b17c20 */ /* 0x000fe40008410000 */
[----:B------:R-:W-:Y:S01]  /*97d0*/  FMUL.FTZ R166, R162, UR10 ;  /* 0x0000000aa2a67c20 */ /* 0x000fe20008410000 */
[----:B---3--:R-:W-:Y:S01]  /*97e0*/  FMNMX.FTZ R163, R153, R10, !PT ;  /* 0x0000000a99a37209 */ /* 0x008fe20007810000 */
[--C-:B------:R-:W-:Y:S01]  /*97f0*/  FFMA.FTZ R170, R6, UR10, -R177.reuse ;  /* 0x0000000a06aa7c23 */ /* 0x100fe200080108b1 */
[----:B------:R-:W2:Y:S01]  /*9800*/  MUFU.TANH R156, R156 ;  /* 0x0000009c009c7308 */ /* 0x000ea20000002400 */
[--C-:B------:R-:W-:Y:S01]  /*9810*/  FFMA.FTZ R15, R15, UR10, -R177.reuse ;  /* 0x0000000a0f0f7c23 */ /* 0x100fe200080108b1 */
[----:B-----5:R-:W-:Y:S01]  /*9820*/  FMNMX.FTZ R162, R154, R163, !PT ;  /* 0x000000a39aa27209 */ /* 0x020fe20007810000 */
[--C-:B------:R-:W-:Y:S01]  /*9830*/  FFMA.FTZ R174, R206, UR10, -R177.reuse ;  /* 0x0000000aceae7c23 */ /* 0x100fe200080108b1 */
[--C-:B------:R-:W-:Y:S01]  /*9840*/  FFMA.FTZ R171, R208, UR10, -R177.reuse ;  /* 0x0000000ad0ab7c23 */ /* 0x100fe200080108b1 */
[--C-:B------:R-:W-:Y:S01]  /*9850*/  FFMA.FTZ R168, R168, UR10, -R177.reuse ;  /* 0x0000000aa8a87c23 */ /* 0x100fe200080108b1 */
[--C-:B------:R-:W-:Y:S01]  /*9860*/  FFMA.FTZ R165, R165, UR10, -R177.reuse ;  /* 0x0000000aa5a57c23 */ /* 0x100fe200080108b1 */
[--C-:B------:R-:W-:Y:S01]  /*9870*/  FFMA.FTZ R178, R210, UR10, -R177.reuse ;  /* 0x0000000ad2b27c23 */ /* 0x100fe200080108b1 */
[----:B------:R-:W3:Y:S01]  /*9880*/  MUFU.TANH R157, R157 ;  /* 0x0000009d009d7308 */ /* 0x000ee20000002400 */
[----:B0-----:R-:W-:Y:S01]  /*9890*/  FMNMX.FTZ R163, R155, R162, !PT ;  /* 0x000000a29ba37209 */ /* 0x001fe20007810000 */
[----:B------:R-:W-:-:S06]  /*98a0*/  FFMA.FTZ R173, R173, UR10, -R177 ;  /* 0x0000000aadad7c23 */ /* 0x000fcc00080108b1 */
[----:B------:R-:W0:Y:S01]  /*98b0*/  MUFU.TANH R158, R158 ;  /* 0x0000009e009e7308 */ /* 0x000e220000002400 */
[----:B--2---:R-:W-:-:S07]  /*98c0*/  FMNMX.FTZ R162, R156, R163, !PT ;  /* 0x000000a39ca27209 */ /* 0x004fce0007810000 */
[----:B------:R-:W2:Y:S01]  /*98d0*/  MUFU.TANH R159, R159 ;  /* 0x0000009f009f7308 */ /* 0x000ea20000002400 */
[----:B---3--:R-:W-:-:S07]  /*98e0*/  FMNMX.FTZ R163, R157, R162, !PT ;  /* 0x000000a29da37209 */ /* 0x008fce0007810000 */
[----:B------:R-:W3:Y:S01]  /*98f0*/  MUFU.TANH R160, R160 ;  /* 0x000000a000a07308 */ /* 0x000ee20000002400 */
[----:B0-----:R-:W-:Y:S01]  /*9900*/  FMNMX.FTZ R6, R158, R163, !PT ;  /* 0x000000a39e067209 */ /* 0x001fe20007810000 */
[----:B------:R-:W-:-:S06]  /*9910*/  FFMA.FTZ R163, R205, UR10, -R177 ;  /* 0x0000000acda37c23 */ /* 0x000fcc00080108b1 */
[----:B------:R-:W0:Y:S01]  /*9920*/  MUFU.TANH R161, R161 ;  /* 0x000000a100a17308 */ /* 0x000e220000002400 */
[----:B--2---:R-:W-:-:S07]  /*9930*/  FMNMX.FTZ R167, R159, R6, !PT ;  /* 0x000000069fa77209 */ /* 0x004fce0007810000 */
[----:B------:R2:W4:Y:S01]  /*9940*/  MUFU.EX2 R10, R166 ;  /* 0x000000a6000a7308 */ /* 0x0005220000000800 */
[----:B---3--:R-:W-:Y:S01]  /*9950*/  FMNMX.FTZ R6, R160, R167, !PT ;  /* 0x000000a7a0067209 */ /* 0x008fe20007810000 */
[----:B------:R-:W-:-:S06]  /*9960*/  FFMA.FTZ R167, R209, UR10, -R177 ;  /* 0x0000000ad1a77c23 */ /* 0x000fcc00080108b1 */
[----:B------:R3:W-:Y:S01]  /*9970*/  MUFU.EX2 R162, R170 ;  /* 0x000000aa00a27308 */ /* 0x0007e20000000800 */
[----:B0-----:R-:W-:Y:S01]  /*9980*/  FMNMX.FTZ R6, R161, R6, !PT ;  /* 0x00000006a1067209 */ /* 0x001fe20007810000 */
[----:B--2---:R-:W-:-:S04]  /*9990*/  FFMA.FTZ R166, R207, UR10, -R177 ;  /* 0x0000000acfa67c23 */ /* 0x004fc800080108b1 */
[----:B------:R-:W0:Y:S02]  /*99a0*/  SHFL.BFLY PT, R175, R6, 0x2, 0x1f ;  /* 0x0c401f0006af7f89 */ /* 0x000e2400000e0000 */
[----:B------:R-:W2:Y:S01]  /*99b0*/  MUFU.EX2 R15, R15 ;  /* 0x0000000f000f7308 */ /* 0x000ea20000000800 */
[--C-:B---3--:R-:W-:Y:S01]  /*99c0*/  FFMA.FTZ R170, R211, UR10, -R177.reuse ;  /* 0x0000000ad3aa7c23 */ /* 0x108fe200080108b1 */
[-C--:B----4-:R-:W-:Y:S01]  /*99d0*/  FMUL.FTZ R24, R24, R10.reuse ;  /* 0x0000000a18187220 */ /* 0x090fe20000410000 */
        /* <DEDUP_REMOVED lines=19> */
[----:B0-----:R-:W-:Y:S01]  /*9b10*/  FMNMX.FTZ R179, R6, R175, !PT ;  /* 0x000000af06b37209 */ /* 0x001fe20007810000 */
[--C-:B------:R-:W-:Y:S01]  /*9b20*/  FFMA.FTZ R175, R169, UR10, -R177.reuse ;  /* 0x0000000aa9af7c23 */ /* 0x100fe200080108b1 */
[--C-:B------:R-:W-:Y:S01]  /*9b30*/  FFMA.FTZ R169, R172, UR10, -R177.reuse ;  /* 0x0000000aaca97c23 */ /* 0x100fe200080108b1 */
[--C-:B------:R-:W-:Y:S01]  /*9b40*/  FFMA.FTZ R172, R176, UR10, -R177.reuse ;  /* 0x0000000ab0ac7c23 */ /* 0x100fe200080108b1 */
[----:B------:R-:W-:Y:S01]  /*9b50*/  FFMA.FTZ R176, R164, UR10, -R177 ;  /* 0x0000000aa4b07c23 */ /* 0x000fe200080108b1 */
[----:B------:R-:W0:Y:S01]  /*9b60*/  SHFL.BFLY PT, R6, R179, 0x1, 0x1f ;  /* 0x0c201f00b3067f89 */ /* 0x000e2200000e0000 */
        /* <DEDUP_REMOVED lines=23> */
[----:B0-----:R-:W-:Y:S01]  /*9ce0*/  FMNMX.FTZ R6, R179, R6, !PT ;  /* 0x00000006b3067209 */ /* 0x001fe20007810000 */
        /* <DEDUP_REMOVED lines=10> */
[----:B------:R-:W-:Y:S01]  /*9d90*/  FFMA.FTZ R177, R153, UR10, -R164 ;  /* 0x0000000a99b17c23 */ /* 0x000fe200080108a4 */
[----:B------:R-:W-:-:S02]  /*9da0*/  IMAD.MOV R153, RZ, RZ, -R17 ;  /* 0x000000ffff997224 */ /* 0x000fc400078e0a11 */
[--C-:B------:R-:W-:Y:S01]  /*9db0*/  FFMA.FTZ R11, R11, UR10, -R164.reuse ;  /* 0x0000000a0b0b7c23 */ /* 0x100fe200080108a4 */
[--C-:B------:R-:W-:Y:S01]  /*9dc0*/  FFMA.FTZ R13, R13, UR10, -R164.reuse ;  /* 0x0000000a0d0d7c23 */ /* 0x100fe200080108a4 */
[----:B------:R-:W-:Y:S01]  /*9dd0*/  MUFU.EX2 R9, R9 ;  /* 0x0000000900097308 */ /* 0x000fe20000000800 */
[--C-:B------:R-:W-:Y:S01]  /*9de0*/  FFMA.FTZ R180, R14, UR10, -R164.reuse ;  /* 0x0000000a0eb47c23 */ /* 0x100fe200080108a4 */
[----:B------:R-:W-:Y:S01]  /*9df0*/  ISETP.NE.AND P2, PT, R2, R153, PT ;  /* 0x000000990200720c */ /* 0x000fe20003f45270 */
[--C-:B------:R-:W-:Y:S01]  /*9e00*/  FFMA.FTZ R14, R20, UR10, -R164.reuse ;  /* 0x0000000a140e7c23 */ /* 0x100fe200080108a4 */
[----:B------:R-:W-:Y:S02]  /*9e10*/  IMAD.U32 R153, RZ, RZ, UR23 ;  /* 0x00000017ff997e24 */ /* 0x000fe4000f8e00ff */
[--C-:B------:R-:W-:Y:S01]  /*9e20*/  FFMA.FTZ R21, R21, UR10, -R164.reuse ;  /* 0x0000000a15157c23 */ /* 0x100fe200080108a4 */
[--C-:B------:R-:W-:Y:S01]  /*9e30*/  FFMA.FTZ R20, R152, UR10, -R164.reuse ;  /* 0x0000000a98147c23 */ /* 0x100fe200080108a4 */
[--C-:B------:R-:W-:Y:S01]  /*9e40*/  FFMA.FTZ R179, R154, UR10, -R164.reuse ;  /* 0x0000000a9ab37c23 */ /* 0x100fe200080108a4 */
[----:B------:R-:W0:Y:S01]  /*9e50*/  MUFU.EX2 R12, R12 ;  /* 0x0000000c000c7308 */ /* 0x000e220000000800 */
[--C-:B------:R-:W-:Y:S01]  /*9e60*/  FFMA.FTZ R182, R155, UR10, -R164.reuse ;  /* 0x0000000a9bb67c23 */ /* 0x100fe200080108a4 */
[--C-:B------:R-:W-:Y:S01]  /*9e70*/  FFMA.FTZ R181, R158, UR10, -R164.reuse ;  /* 0x0000000a9eb57c23 */ /* 0x100fe200080108a4 */
[--C-:B------:R-:W-:Y:S01]  /*9e80*/  FFMA.FTZ R159, R159, UR10, -R164.reuse ;  /* 0x0000000a9f9f7c23 */ /* 0x100fe200080108a4 */
[----:B------:R-:W-:Y:S01]  /*9e90*/  FFMA.FTZ R160, R160, UR10, -R164 ;  /* 0x0000000aa0a07c23 */ /* 0x000fe200080108a4 */
[-C--:B------:R-:W-:Y:S01]  /*9ea0*/  FMUL.FTZ R109, R109, R10.reuse ;  /* 0x0000000a6d6d7220 */ /* 0x080fe20000410000 */
[-C--:B------:R-:W-:Y:S01]  /*9eb0*/  FMUL.FTZ R112, R112, R10.reuse ;  /* 0x0000000a70707220 */ /* 0x080fe20000410000 */
[----:B------:R-:W-:Y:S01]  /*9ec0*/  @!P2 IMAD R152, R153, 0x40, R16 ;  /* 0x000000409998a824 */ /* 0x000fe200078e0210 */
[----:B------:R-:W3:Y:S01]  /*9ed0*/  MUFU.EX2 R11, R11 ;  /* 0x0000000b000b7308 */ /* 0x000ee20000000800 */
[----:B--2---:R-:W-:Y:S01]  /*9ee0*/  FFMA.FTZ R153, R10, R3, R15 ;  /* 0x000000030a997223 */ /* 0x004fe2000001000f */
[----:B------:R-:W-:Y:S01]  /*9ef0*/  FFMA.FTZ R3, R156, UR10, -R164 ;  /* 0x0000000a9c037c23 */ /* 0x000fe200080108a4 */
[-C--:B------:R-:W-:Y:S01]  /*9f00*/  FMUL.FTZ R113, R113, R10.reuse ;  /* 0x0000000a71717220 */ /* 0x080fe20000410000 */
[-C--:B------:R-:W-:Y:S01]  /*9f10*/  FMUL.FTZ R116, R116, R10.reuse ;  /* 0x0000000a74747220 */ /* 0x080fe20000410000 */
[----:B------:R-:W-:Y:S01]  /*9f20*/  FADD.FTZ R156, R162, R153 ;  /* 0x00000099a29c7221 */ /* 0x000fe20000010000 */
[-C--:B------:R-:W-:Y:S01]  /*9f30*/  FMUL.FTZ R117, R117, R10.reuse ;  /* 0x0000000a75757220 */ /* 0x080fe20000410000 */
[----:B------:R-:W-:Y:S01]  /*9f40*/  FMUL.FTZ R120, R120, R10 ;  /* 0x0000000a78787220 */ /* 0x000fe20000410000 */
[----:B------:R-:W2:Y:S01]  /*9f50*/  MUFU.EX2 R13, R13 ;  /* 0x0000000d000d7308 */ /* 0x000ea20000000800 */
[----:B0-----:R-:W-:Y:S01]  /*9f60*/  FFMA.FTZ R154, R9, R4, R12 ;  /* 0x00000004099a7223 */ /* 0x001fe2000001000c */
[----:B------:R-:W-:Y:S01]  /*9f70*/  FADD.FTZ R153, R163, R156 ;  /* 0x0000009ca3997221 */ /* 0x000fe20000010000 */
[----:B------:R-:W-:Y:S01]  /*9f80*/  @!P2 LEA R156, R152, UR41, 0x2 ;  /* 0x00000029989cac11 */ /* 0x000fe2000f8e10ff */
[--C-:B------:R-:W-:Y:S01]  /*9f90*/  FFMA.FTZ R4, R157, UR10, -R164.reuse ;  /* 0x0000000a9d047c23 */ /* 0x100fe200080108a4 */
[----:B------:R-:W-:Y:S01]  /*9fa0*/  FFMA.FTZ R164, R161, UR10, -R164 ;  /* 0x0000000aa1a47c23 */ /* 0x000fe200080108a4 */
[----:B------:R-:W-:Y:S01]  /*9fb0*/  FADD.FTZ R153, R174, R153 ;  /* 0x00000099ae997221 */ /* 0x000fe20000010000 */
[-C--:B------:R-:W-:Y:S01]  /*9fc0*/  FMUL.FTZ R121, R121, R10.reuse ;  /* 0x0000000a79797220 */ /* 0x080fe20000410000 */
[----:B------:R-:W0:Y:S01]  /*9fd0*/  MUFU.EX2 R180, R180 ;  /* 0x000000b400b47308 */ /* 0x000e220000000800 */
[----:B---3--:R-:W-:Y:S01]  /*9fe0*/  FADD.FTZ R154, R11, R154 ;  /* 0x0000009a0b9a7221 */ /* 0x008fe20000010000 */
[----:B------:R-:W-:Y:S01]  /*9ff0*/  @!P2 STS [R156+0x28800], R10 ;  /* 0x0288000a9c00a388 */ /* 0x000fe20000000800 */
[-C--:B------:R-:W-:Y:S01]  /*a000*/  FMUL.FTZ R124, R124, R10.reuse ;  /* 0x0000000a7c7c7220 */ /* 0x080fe20000410000 */
[-C--:B------:R-:W-:Y:S01]  /*a010*/  FMUL.FTZ R125, R125, R10.reuse ;  /* 0x0000000a7d7d7220 */ /* 0x080fe20000410000 */
[-C--:B------:R-:W-:Y:S01]  /*a020*/  FMUL.FTZ R128, R128, R10.reuse ;  /* 0x0000000a80807220 */ /* 0x080fe20000410000 */
[----:B------:R3:W-:Y:S01]  /*a030*/  @!P2 STS [R156+0x28820], R9 ;  /* 0x028820099c00a388 */ /* 0x0007e20000000800 */
[-C--:B------:R-:W-:Y:S01]  /*a040*/  FMUL.FTZ R129, R129, R10.reuse ;  /* 0x0000000a81817220 */ /* 0x080fe20000410000 */
[----:B------:R-:W4:Y:S01]  /*a050*/  MUFU.EX2 R14, R14 ;  /* 0x0000000e000e7308 */ /* 0x000f220000000800 */
[----:B--2---:R-:W-:Y:S01]  /*a060*/  FADD.FTZ R155, R13, R154 ;  /* 0x0000009a0d9b7221 */ /* 0x004fe20000010000 */
[----:B------:R-:W-:Y:S01]  /*a070*/  FADD.FTZ R154, R166, R153 ;  /* 0x00000099a69a7221 */ /* 0x000fe20000010000 */
[-C--:B------:R-:W-:Y:S01]  /*a080*/  FMUL.FTZ R132, R132, R10.reuse ;  /* 0x0000000a84847220 */ /* 0x080fe20000410000 */
[-C--:B------:R-:W-:Y:S01]  /*a090*/  FMUL.FTZ R133, R133, R10.reuse ;  /* 0x0000000a85857220 */ /* 0x080fe20000410000 */
[-C--:B------:R-:W-:Y:S01]  /*a0a0*/  FMUL.FTZ R136, R136, R10.reuse ;  /* 0x0000000a88887220 */ /* 0x080fe20000410000 */
[----:B------:R-:W-:Y:S01]  /*a0b0*/  FADD.FTZ R154, R171, R154 ;  /* 0x0000009aab9a7221 */ /* 0x000fe20000010000 */
[----:B------:R-:W-:Y:S01]  /*a0c0*/  FMUL.FTZ R137, R137, R10 ;  /* 0x0000000a89897220 */ /* 0x000fe20000410000 */
[----:B------:R-:W2:Y:S01]  /*a0d0*/  MUFU.EX2 R21, R21 ;  /* 0x0000001500157308 */ /* 0x000ea20000000800 */
[----:B0-----:R-:W-:Y:S01]  /*a0e0*/  FADD.FTZ R155, R180, R155 ;  /* 0x0000009bb49b7221 */ /* 0x001fe20000010000 */
[----:B---3--:R-:W-:Y:S01]  /*a0f0*/  F2FP.BF16.F32.PACK_AB R156, R171, R166 ;  /* 0x000000a6ab9c723e */ /* 0x008fe200000010ff */
[-C--:B------:R-:W-:Y:S01]  /*a100*/  FMUL.FTZ R140, R140, R10.reuse ;  /* 0x0000000a8c8c7220 */ /* 0x080fe20000410000 */
[-C--:B------:R-:W-:Y:S01]  /*a110*/  FMUL.FTZ R141, R141, R10.reuse ;  /* 0x0000000a8d8d7220 */ /* 0x080fe20000410000 */
[-C--:B------:R-:W-:Y:S01]  /*a120*/  FMUL.FTZ R144, R144, R10.reuse ;  /* 0x0000000a90907220 */ /* 0x080fe20000410000 */
[-C--:B------:R-:W-:Y:S01]  /*a130*/  FMUL.FTZ R145, R145, R10.reuse ;  /* 0x0000000a91917220 */ /* 0x080fe20000410000 */
[-C--:B------:R-:W-:Y:S01]  /*a140*/  FMUL.FTZ R148, R148, R10.reuse ;  /* 0x0000000a94947220 */ /* 0x080fe20000410000 */
[----:B------:R-:W0:Y:S01]  /*a150*/  MUFU.EX2 R20, R20 ;  /* 0x0000001400147308 */ /* 0x000e220000000800 */
[----:B----4-:R-:W-:Y:S01]  /*a160*/  FADD.FTZ R152, R14, R155 ;  /* 0x0000009b0e987221 */ /* 0x010fe20000010000 */
[----:B------:R-:W-:Y:S01]  /*a170*/  FADD.FTZ R155, R167, R154 ;  /* 0x0000009aa79b7221 */ /* 0x000fe20000010000 */
[----:B------:R-:W-:Y:S01]  /*a180*/  FMUL.FTZ R149, R149, R10 ;  /* 0x0000000a95957220 */ /* 0x000fe20000410000 */
[-C--:B------:R-:W-:Y:S01]  /*a190*/  FMUL.FTZ R26, R26, R9.reuse ;  /* 0x000000091a1a7220 */ /* 0x080fe20000410000 */
[-C--:B------:R-:W-:Y:S01]  /*a1a0*/  FMUL.FTZ R27, R27, R9.reuse ;  /* 0x000000091b1b7220 */ /* 0x080fe20000410000 */
[----:B------:R-:W-:Y:S01]  /*a1b0*/  FADD.FTZ R155, R170, R155 ;  /* 0x0000009baa9b7221 */ /* 0x000fe20000010000 */
[----:B------:R-:W-:Y:S01]  /*a1c0*/  FMUL.FTZ R30, R30, R9 ;  /* 0x000000091e1e7220 */ /* 0x000fe20000410000 */
[----:B------:R-:W3:Y:S01]  /*a1d0*/  MUFU.EX2 R177, R177 ;  /* 0x000000b100b17308 */ /* 0x000ee20000000800 */
[----:B--2---:R-:W-:Y:S01]  /*a1e0*/  FADD.FTZ R153, R21, R152 ;  /* 0x0000009815997221 */ /* 0x004fe20000010000 */
[----:B------:R-:W-:Y:S01]  /*a1f0*/  F2FP.BF16.F32.PACK_AB R152, R162, R15 ;  /* 0x0000000fa298723e */ /* 0x000fe200000010ff */
[-C--:B------:R-:W-:Y:S01]  /*a200*/  FMUL.FTZ R31, R31, R9.reuse ;  /* 0x000000091f1f7220 */ /* 0x080fe20000410000 */
[----:B------:R-:W-:Y:S01]  /*a210*/  F2FP.BF16.F32.PACK_AB R157, R21, R14 ;  /* 0x0000000e159d723e */ /* 0x000fe200000010ff */
[-C--:B------:R-:W-:Y:S01]  /*a220*/  FMUL.FTZ R34, R34, R9.reuse ;  /* 0x0000000922227220 */ /* 0x080fe20000410000 */
[-C--:B------:R-:W-:Y:S01]  /*a230*/  FMUL.FTZ R35, R35, R9.reuse ;  /* 0x0000000923237220 */ /* 0x080fe20000410000 */
[-C--:B------:R-:W-:Y:S01]  /*a240*/  FMUL.FTZ R38, R38, R9.reuse ;  /* 0x0000000926267220 */ /* 0x080fe20000410000 */
[----:B------:R-:W2:Y:S01]  /*a250*/  MUFU.EX2 R179, R179 ;  /* 0x000000b300b37308 */ /* 0x000ea20000000800 */
[----:B0-----:R-:W-:Y:S01]  /*a260*/  FADD.FTZ R154, R20, R153 ;  /* 0x00000099149a7221 */ /* 0x001fe20000010000 */
[----:B------:R-:W-:Y:S01]  /*a270*/  F2FP.BF16.F32.PACK_AB R153, R11, R12 ;  /* 0x0000000c0b99723e */ /* 0x000fe200000010ff */
[-C--:B------:R-:W-:Y:S01]  /*a280*/  FMUL.FTZ R39, R39, R9.reuse ;  /* 0x0000000927277220 */ /* 0x080fe20000410000 */
[-C--:B------:R-:W-:Y:S01]  /*a290*/  FMUL.FTZ R42, R42, R9.reuse ;  /* 0x000000092a2a7220 */ /* 0x080fe20000410000 */
[-C--:B------:R-:W-:Y:S01]  /*a2a0*/  FMUL.FTZ R43, R43, R9.reuse ;  /* 0x000000092b2b7220 */ /* 0x080fe20000410000 */
[-C--:B------:R-:W-:Y:S01]  /*a2b0*/  FMUL.FTZ R46, R46, R9.reuse ;  /* 0x000000092e2e7220 */ /* 0x080fe20000410000 */
[----:B------:R-:W-:Y:S01]  /*a2c0*/  FMUL.FTZ R47, R47, R9 ;  /* 0x000000092f2f7220 */ /* 0x000fe20000410000 */
[----:B------:R-:W0:Y:S01]  /*a2d0*/  MUFU.EX2 R182, R182 ;  /* 0x000000b600b67308 */ /* 0x000e220000000800 */
[----:B---3--:R-:W-:Y:S01]  /*a2e0*/  FADD.FTZ R158, R177, R154 ;  /* 0x0000009ab19e7221 */ /* 0x008fe20000010000 */
[----:B------:R-:W-:Y:S01]  /*a2f0*/  F2FP.BF16.F32.PACK_AB R154, R174, R163 ;  /* 0x000000a3ae9a723e */ /* 0x000fe200000010ff */
[-C--:B------:R-:W-:Y:S01]  /*a300*/  FMUL.FTZ R50, R50, R9.reuse ;  /* 0x0000000932327220 */ /* 0x080fe20000410000 */
[-C--:B------:R-:W-:Y:S01]  /*a310*/  FMUL.FTZ R51, R51, R9.reuse ;  /* 0x0000000933337220 */ /* 0x080fe20000410000 */
[-C--:B------:R-:W-:Y:S01]  /*a320*/  FMUL.FTZ R54, R54, R9.reuse ;  /* 0x0000000936367220 */ /* 0x080fe20000410000 */
[-C--:B------:R-:W-:Y:S01]  /*a330*/  FMUL.FTZ R55, R55, R9.reuse ;  /* 0x0000000937377220 */ /* 0x080fe20000410000 */
[----:B------:R-:W-:Y:S01]  /*a340*/  FMUL.FTZ R58, R58, R9 ;  /* 0x000000093a3a7220 */ /* 0x000fe20000410000 */
[----:B------:R-:W3:Y:S01]  /*a350*/  MUFU.EX2 R168, R168 ;  /* 0x000000a800a87308 */ /* 0x000ee20000000800 */
[----:B--2---:R-:W-:Y:S01]  /*a360*/  FADD.FTZ R15, R179, R158 ;  /* 0x0000009eb30f7221 */ /* 0x004fe20000010000 */
[----:B------:R-:W-:Y:S01]  /*a370*/  F2FP.BF16.F32.PACK_AB R158, R170, R167 ;  /* 0x000000a7aa9e723e */ /* 0x000fe200000010ff */
[-C--:B------:R-:W-:Y:S01]  /*a380*/  FMUL.FTZ R59, R59, R9.reuse ;  /* 0x000000093b3b7220 */ /* 0x080fe20000410000 */
[-C--:B------:R-:W-:Y:S01]  /*a390*/  FMUL.FTZ R62, R62, R9.reuse ;  /* 0x000000093e3e7220 */ /* 0x080fe20000410000 */
[-C--:B------:R-:W-:Y:S01]  /*a3a0*/  FMUL.FTZ R63, R63, R9.reuse ;  /* 0x000000093f3f7220 */ /* 0x080fe20000410000 */
[-C--:B------:R-:W-:Y:S01]  /*a3b0*/  FMUL.FTZ R66, R66, R9.reuse ;  /* 0x0000000942427220 */ /* 0x080fe20000410000 */
[----:B------:R-:W-:Y:S01]  /*a3c0*/  FMUL.FTZ R67, R67, R9 ;  /* 0x0000000943437220 */ /* 0x000fe20000410000 */
[----:B------:R-:W2:Y:S01]  /*a3d0*/  MUFU.EX2 R3, R3 ;  /* 0x0000000300037308 */ /* 0x000ea20000000800 */
[C---:B0-----:R-:W-:Y:S01]  /*a3e0*/  FADD.FTZ R12, R182.reuse, R15 ;  /* 0x0000000fb60c7221 */ /* 0x041fe20000010000 */
        /* <DEDUP_REMOVED lines=9> */
[----:B------:R-:W-:Y:S01]  /*a480*/  BAR.SYNC.DEFER_BLOCKING 0xf, 0x100 ;  /* 0x03c4000000007b1d */ /* 0x000fe20000010000 */
[-C--:B------:R-:W-:Y:S01]  /*a490*/  FMUL.FTZ R79, R79, R9.reuse ;  /* 0x000000094f4f7220 */ /* 0x080fe20000410000 */
[-C--:B------:R-:W-:Y:S01]  /*a4a0*/  FMUL.FTZ R82, R82, R9.reuse ;  /* 0x0000000952527220 */ /* 0x080fe20000410000 */
[-C--:B------:R-:W-:Y:S01]  /*a4b0*/  FMUL.FTZ R83, R83, R9.reuse ;  /* 0x0000000953537220 */ /* 0x080fe20000410000 */
[-C--:B------:R-:W-:Y:S01]  /*a4c0*/  FMUL.FTZ R86, R86, R9.reuse ;  /* 0x0000000956567220 */ /* 0x080fe20000410000 */
[-C--:B------:R-:W-:Y:S01]  /*a4d0*/  FMUL.FTZ R87, R87, R9.reuse ;  /* 0x0000000957577220 */ /* 0x080fe20000410000 */
[----:B------:R-:W3:Y:S01]  /*a4e0*/  MUFU.EX2 R165, R165 ;  /* 0x000000a500a57308 */ /* 0x000ee20000000800 */
        /* <DEDUP_REMOVED lines=17> */
[----:B------:R3:W-:Y:S01]  /*a600*/  STSM.16.M88.4 [R18+0x26800], R152 ;  /* 0x0268009812007844 */ /* 0x0007e20000000200 */
[-C--:B------:R-:W-:Y:S01]  /*a610*/  FMUL.FTZ R114, R114, R9.reuse ;  /* 0x0000000972727220 */ /* 0x080fe20000410000 */
[-C--:B------:R-:W-:Y:S01]  /*a620*/  FMUL.FTZ R115, R115, R9.reuse ;  /* 0x0000000973737220 */ /* 0x080fe20000410000 */
[-C--:B------:R-:W-:Y:S01]  /*a630*/  FMUL.FTZ R118, R118, R9.reuse ;  /* 0x0000000976767220 */ /* 0x080fe20000410000 */
[-C--:B------:R-:W-:Y:S01]  /*a640*/  FMUL.FTZ R119, R119, R9.reuse ;  /* 0x0000000977777220 */ /* 0x080fe20000410000 */
[-C--:B------:R-:W-:Y:S01]  /*a650*/  FMUL.FTZ R122, R122, R9.reuse ;  /* 0x000000097a7a7220 */ /* 0x080fe20000410000 */
[----:B------:R-:W4:Y:S01]  /*a660*/  MUFU.EX2 R169, R169 ;  /* 0x000000a900a97308 */ /* 0x000f220000000800 */
        /* <DEDUP_REMOVED lines=16> */
[----:B----4-:R-:W-:Y:S01]  /*a770*/  FADD.FTZ R13, R169, R14 ;  /* 0x0000000ea90d7221 */ /* 0x010fe20000010000 */
[-C--:B------:R-:W-:Y:S01]  /*a780*/  FMUL.FTZ R146, R146, R9.reuse ;  /* 0x0000000992927220 */ /* 0x080fe20000410000 */
[-C--:B------:R-:W-:Y:S01]  /*a790*/  FMUL.FTZ R147, R147, R9.reuse ;  /* 0x0000000993937220 */ /* 0x080fe20000410000 */
[-C--:B------:R-:W-:Y:S01]  /*a7a0*/  FMUL.FTZ R150, R150, R9.reuse ;  /* 0x0000000996967220 */ /* 0x080fe20000410000 */
[----:B------:R-:W-:-:S03]  /*a7b0*/  FMUL.FTZ R151, R151, R9 ;  /* 0x0000000997977220 */ /* 0x000fc60000410000 */
[----:B------:R-:W4:Y:S01]  /*a7c0*/  MUFU.EX2 R173, R173 ;  /* 0x000000ad00ad7308 */ /* 0x000f220000000800 */
[----:B--2---:R-:W-:Y:S01]  /*a7d0*/  FADD.FTZ R15, R181, R162 ;  /* 0x000000a2b50f7221 */ /* 0x004fe20000010000 */
[----:B------:R-:W-:-:S06]  /*a7e0*/  F2FP.BF16.F32.PACK_AB R162, R178, R165 ;  /* 0x000000a5b2a2723e */ /* 0x000fcc00000010ff */
[----:B------:R-:W2:Y:S01]  /*a7f0*/  MUFU.EX2 R176, R176 ;  /* 0x000000b000b07308 */ /* 0x000ea20000000800 */
[----:B0-----:R-:W-:-:S07]  /*a800*/  FADD.FTZ R14, R172, R13 ;  /* 0x0000000dac0e7221 */ /* 0x001fce0000010000 */
[----:B------:R0:W5:Y:S01]  /*a810*/  MUFU.EX2 R206, R159 ;  /* 0x0000009f00ce7308 */ /* 0x0001620000000800 */
[----:B----4-:R-:W-:-:S07]  /*a820*/  FADD.FTZ R3, R173, R14 ;  /* 0x0000000ead037221 */ /* 0x010fce0000010000 */
[----:B------:R4:W1:Y:S01]  /*a830*/  MUFU.EX2 R11, R160 ;  /* 0x000000a0000b7308 */ /* 0x0008620000000800 */
[----:B0-----:R-:W-:Y:S01]  /*a840*/  F2FP.BF16.F32.PACK_AB R159, R177, R20 ;  /* 0x00000014b19f723e */ /* 0x001fe200000010ff */
[C---:B--2---:R-:W-:Y:S01]  /*a850*/  FADD.FTZ R3, R176.reuse, R3 ;  /* 0x00000003b0037221 */ /* 0x044fe20000010000 */
[----:B------:R-:W-:-:S03]  /*a860*/  F2FP.BF16.F32.PACK_AB R166, R176, R173 ;  /* 0x000000adb0a6723e */ /* 0x000fc600000010ff */
[----:B------:R3:W-:Y:S02]  /*a870*/  STSM.16.M88.4 [R23], R156 ;  /* 0x0000009c17007844 */ /* 0x0007e40000000200 */
[----:B------:R0:W2:Y:S01]  /*a880*/  MUFU.EX2 R12, R164 ;  /* 0x000000a4000c7308 */ /* 0x0000a20000000800 */
[----:B----4-:R-:W-:Y:S01]  /*a890*/  F2FP.BF16.F32.PACK_AB R160, R175, R168 ;  /* 0x000000a8afa0723e */ /* 0x010fe200000010ff */
[C---:B-----5:R-:W-:Y:S01]  /*a8a0*/  FADD.FTZ R20, R206.reuse, R15 ;  /* 0x0000000fce147221 */ /* 0x060fe20000010000 */
[----:B------:R-:W-:-:S03]  /*a8b0*/  F2FP.BF16.F32.PACK_AB R165, R206, R181 ;  /* 0x000000b5cea5723e */ /* 0x000fc600000010ff */
[----:B------:R3:W-:Y:S01]  /*a8c0*/  STSM.16.M88.4 [R19], R160 ;  /* 0x000000a013007844 */ /* 0x0007e20000000200 */
[----:B0-----:R-:W-:Y:S01]  /*a8d0*/  F2FP.BF16.F32.PACK_AB R164, R172, R169 ;  /* 0x000000a9aca4723e */ /* 0x001fe200000010ff */
[----:B-1----:R-:W-:Y:S01]  /*a8e0*/  FADD.FTZ R13, R11, R20 ;  /* 0x000000140b0d7221 */ /* 0x002fe20000010000 */
[----:B--2---:R-:W-:-:S03]  /*a8f0*/  F2FP.BF16.F32.PACK_AB R167, R12, R11 ;  /* 0x0000000b0ca7723e */ /* 0x004fc600000010ff */
[----:B------:R-:W-:Y:S02]  /*a900*/  FADD.FTZ R4, R12, R13 ;  /* 0x0000000d0c047221 */ /* 0x000fe40000010000 */
[----:B------:R3:W-:Y:S01]  /*a910*/  STSM.16.M88.4 [R22], R164 ;  /* 0x000000a416007844 */ /* 0x0007e20000000200 */
[----:B------:R-:W-:Y:S05]  /*a920*/  @!P0 BRA `(.L_x_5543) ;  /* 0x0000000000048947 */ /* 0x000fea0003800000 */
[----:B------:R-:W-:Y:S01]  /*a930*/  BPT.TRAP 0x1 ;  /* 0x000000040000795c */ /* 0x000fe20000300000 */
.L_x_5543:
[----:B------:R0:W1:Y:S01]  /*a940*/  SYNCS.PHASECHK.TRANS64.TRYWAIT P2, [UR22+0x28c50], R7 ;  /* 0x028c5007ff0075a7 */ /* 0x0000620008040156 */
[----:B------:R-:W-:Y:S05]  /*a950*/  @!P0 BRA `(.L_x_5544) ;  /* 0x0000000000048947 */ /* 0x000fea0003800000 */
[----:B------:R-:W-:Y:S01]  /*a960*/  BPT.TRAP 0x1 ;  /* 0x000000040000795c */ /* 0x000fe20000300000 */
.L_x_5544:
[----:B-1----:R-:W-:Y:S05]  /*a970*/  @P2 BRA `(.L_x_5545) ;  /* 0x0000000000082947 */ /* 0x002fea0003800000 */
[----:B------:R-:W1:Y:S02]  /*a980*/  SYNCS.PHASECHK.TRANS64.TRYWAIT P2, [UR22+0x28c50], R7 ;  /* 0x028c5007ff0075a7 */ /* 0x000e640008040156 */
[----:B-1----:R-:W-:Y:S05]  /*a990*/  @!P2 BRA `(.L_x_5546) ;  /* 0x000000c000fca947 */ /* 0x002fea0003800000 */
.L_x_5545:
        /* <DEDUP_REMOVED lines=34> */
.L_x_5547:
[----:B------:R-:W-:Y:S01]  /*abc0*/  UIADD3 UR22, UR22, 0x28c60, URZ ;  /* 0x00028c6016167890 */ /* 0x000fe2000fffe03f */
[----:B------:R-:W-:Y:S01]  /*abd0*/  IMAD.MOV.U32 R9, RZ, RZ, R6 ;  /* 0x000000ffff097224 */ /* 0x000fe200078e0006 */
[----:B------:R-:W-:Y:S01]  /*abe0*/  UMOV UR23, UR38 ;  /* 0x0000002600177c82 */ /* 0x000fe20008000000 */
[----:B-1----:R-:W-:Y:S01]  /*abf0*/  IMAD.MOV.U32 R10, RZ, RZ, R5 ;  /* 0x000000ffff0a7224 */ /* 0x002fe200078e0005 */
[----:B------:R-:W-:-:S09]  /*ac00*/  UPRMT UR22, UR40, 0x654, UR22 ;  /* 0x0000065428167896 */ /* 0x000fd20008000016 */
[----:B------:R-:W-:Y:S01]  /*ac10*/  SYNCS.ARRIVE.TRANS64.RED.A1T0 RZ, [UR22], RZ ;  /* 0x000000ffffff79a7 */ /* 0x000fe20008100416 */
[----:B------:R-:W-:Y:S05]  /*ac20*/  @P1 BRA `(.L_x_5548) ;  /* 0xffffffe000d81947 */ /* 0x000fea000383ffff */
.L_x_5537:
        /* <DEDUP_REMOVED lines=9> */
[----:B------:R-:W-:-:S05]  /*acc0*/  ULDC UR25, c[0x0][0x9e0] ;  /* 0x0002780000197ab9 */ /* 0x000fca0000000800 */
.L_x_5568:
[----:B------:R-:W-:-:S04]  /*acd0*/  UIADD3 UR38, UR26, 0x1, URZ ;  /* 0x000000011a267890 */ /* 0x000fc8000fffe03f */
[----:B------:R-:W-:-:S04]  /*ace0*/  UISETP.NE.AND UP0, UPT, UR38, 0x2, UPT ;  /* 0x000000022600788c */ /* 0x000fc8000bf05270 */
[----:B------:R-:W-:Y:S02]  /*acf0*/  USEL UR6, URZ, 0x1, UP0 ;  /* 0x000000013f067887 */ /* 0x000fe40008000000 */
[----:B------:R-:W-:Y:S02]  /*ad00*/  USEL UR38, UR38, URZ, UP0 ;  /* 0x0000003f26267287 */ /* 0x000fe40008000000 */
[----:B------:R-:W-:Y:S01]  /*ad10*/  ULOP3.LUT UR37, UR37, UR6, URZ, 0x3c, !UPT ;  /* 0x0000000625257292 */ /* 0x000fe2000f8e3c3f */
[----:B------:R-:W-:Y:S11]  /*ad20*/  @!P0 BRA `(.L_x_5550) ;  /* 0x0000000000048947 */ /* 0x000ff60003800000 */
[----:B------:R-:W-:Y:S01]  /*ad30*/  BPT.TRAP 0x1 ;  /* 0x000000040000795c */ /* 0x000fe20000300000 */
.L_x_5550:
[----:B------:R-:W-:Y:S01]  /*ad40*/  ULEA UR20, UR38, UR41, 0x3 ;  /* 0x0000002926147291 */ /* 0x000fe2000f8e183f */
[----:B012---:R-:W-:-:S04]  /*ad50*/  MOV R7, UR37 ;  /* 0x0000002500077c02 */ /* 0x007fc80008000f00 */
[----:B------:R-:W-:-:S04]  /*ad60*/  SHF.L.U32 R7, R7, 0x1f, RZ ;  /* 0x0000001f07077819 */ /* 0x000fc800000006ff */
[----:B------:R0:W1:Y:S01]  /*ad70*/  SYNCS.PHASECHK.TRANS64.TRYWAIT P1, [UR20+0x28c30], R7 ;  /* 0x028c3007ff0075a7 */ /* 0x0000620008020154 */
[----:B------:R-:W-:Y:S05]  /*ad80*/  @!P0 BRA `(.L_x_5551) ;  /* 0x0000000000048947 */ /* 0x000fea0003800000 */
[----:B------:R-:W-:Y:S01]  /*ad90*/  BPT.TRAP 0x1 ;  /* 0x000000040000795c */ /* 0x000fe20000300000 */
.L_x_5551:
[----:B-1----:R-:W-:Y:S05]  /*ada0*/  @P1 BRA `(.L_x_5552) ;  /* 0x0000000000081947 */ /* 0x002fea0003800000 */
[----:B------:R-:W1:Y:S02]  /*adb0*/  SYNCS.PHASECHK.TRANS64.TRYWAIT P1, [UR20+0x28c30], R7 ;  /* 0x028c3007ff0075a7 */ /* 0x000e640008020154 */
[----:B-1----:R-:W-:Y:S05]  /*adc0*/  @!P1 BRA `(.L_x_5553) ;  /* 0x000000c000089947 */ /* 0x002fea0003800000 */
.L_x_5552:
[----:B------:R-:W-:Y:S01]  /*add0*/  R2UR UR18, R0 ;  /* 0x00000000001272ca */ /* 0x000fe200000e0000 */
[----:B---3--:R-:W-:Y:S01]  /*ade0*/  WARPGROUP.ARRIVE ;  /* 0x00000000000079c5 */ /* 0x008fe20000000000 */
        /* <DEDUP_REMOVED lines=21> */
.L_x_5554:
        /* <DEDUP_REMOVED lines=17> */
[----:B-1----:R-:W-:Y:S01]  /*b050*/  FMUL.FTZ R6, R154, UR24 ;  /* 0x000000189a067c20 */ /* 0x002fe20008410000 */
        /* <DEDUP_REMOVED lines=37> */
[--C-:B-1----:R-:W-:Y:S02]  /*b2b0*/  IMAD.IADD R179, R181, 0x1, R162.reuse ;  /* 0x00000001b5b37824 */ /* 0x102fe400078e02a2 */
        /* <DEDUP_REMOVED lines=32> */
[----:B------:R-:W-:Y:S01]  /*b4c0*/  IMAD.U32 R11, RZ, RZ, UR50 ;  /* 0x00000032ff0b7e24 */ /* 0x000fe2000f8e00ff */
[----:B------:R-:W-:Y:S04]  /*b4d0*/  BSSY B0, `(.L_x_5556) ;  /* 0x0000011000007945 */ /* 0x000fe80003800000 */
[----:B------:R-:W-:-:S04]  /*b4e0*/  IADD3 R162, -R11, UR48, R162 ;  /* 0x000000300ba27c10 */ /* 0x000fc8000fffe1a2 */
        /* <DEDUP_REMOVED lines=10> */
.L_x_5557:
[----:B------:R-:W-:-:S05]  /*b590*/  IMAD.U32 R164, RZ, RZ, UR22 ;  /* 0x00000016ffa47e24 */ /* 0x000fca000f8e00ff */
[----:B------:R-:W-:-:S13]  /*b5a0*/  ISETP.NE.AND P1, PT, R164, 0x1, PT ;  /* 0x00000001a400780c */ /* 0x000fda0003f25270 */
[----:B------:R-:W1:Y:S02]  /*b5b0*/  @P1 LDC.64 R10, c[0x0][0x9e8] ;  /* 0x00027a00ff0a1b82 */ /* 0x000e640000000a00 */
[----:B-1----:R-:W-:-:S05]  /*b5c0*/  @P1 IMAD.HI.U32 R10, R162, R10, RZ ;  /* 0x0000000aa20a1227 */ /* 0x002fca00078e00ff */
[----:B------:R-:W-:-:S07]  /*b5d0*/  @P1 SHF.R.U32.HI R162, RZ, R11, R10 ;  /* 0x0000000bffa21219 */ /* 0x000fce000001160a */
.L_x_5558:
[----:B------:R-:W-:Y:S05]  /*b5e0*/  BSYNC B0 ;  /* 0x0000000000007941 */ /* 0x000fea0003800000 */
.L_x_5556:
[----:B------:R-:W-:-:S04]  /*b5f0*/  IMAD R11, R162, R164, -R177 ;  /* 0x000000a4a20b7224 */ /* 0x000fc800078e0ab1 */
[----:B------:R-:W-:-:S05]  /*b600*/  IMAD.IADD R11, R11, 0x1, -R2 ;  /* 0x000000010b0b7824 */ /* 0x000fca00078e0a02 */
[----:B------:R-:W-:Y:S02]  /*b610*/  VIADDMNMX R179, R11, R164, R179, PT ;  /* 0x000000a40bb37246 */ /* 0x000fe400038001b3 */
[----:B------:R-:W-:-:S07]  /*b620*/  VIMNMX R180, R180, R11, !PT ;  /* 0x0000000bb4b47248 */ /* 0x000fce0007fe0100 */
.L_x_5555:
        /* <DEDUP_REMOVED lines=68> */
.L_x_5561:
[----:B------:R-:W-:-:S05]  /*ba70*/  IMAD.U32 R182, RZ, RZ, UR22 ;  /* 0x00000016ffb67e24 */ /* 0x000fca000f8e00ff */
[----:B------:R-:W-:-:S13]  /*ba80*/  ISETP.NE.AND P2, PT, R182, 0x1, PT ;  /* 0x00000001b600780c */ /* 0x000fda0003f45270 */
[----:B------:R-:W0:Y:S02]  /*ba90*/  @P2 LDC.64 R10, c[0x0][0x9e8] ;  /* 0x00027a00ff0a2b82 */ /* 0x000e240000000a00 */
[----:B0-----:R-:W-:-:S05]  /*baa0*/  @P2 IMAD.HI.U32 R10, R5, R10, RZ ;  /* 0x0000000a050a2227 */ /* 0x001fca00078e00ff */
[----:B------:R-:W-:-:S07]  /*bab0*/  @P2 SHF.R.U32.HI R5, RZ, R11, R10 ;  /* 0x0000000bff052219 */ /* 0x000fce000001160a */
.L_x_5562:
[----:B------:R-:W-:Y:S05]  /*bac0*/  BSYNC B0 ;  /* 0x0000000000007941 */ /* 0x000fea0003800000 */
.L_x_5560:
[----:B------:R-:W-:-:S04]  /*bad0*/  IMAD R5, R5, R182, -R177 ;  /* 0x000000b605057224 */ /* 0x000fc800078e0ab1 */
[----:B------:R-:W-:-:S05]  /*bae0*/  IMAD.IADD R5, R5, 0x1, -R2 ;  /* 0x0000000105057824 */ /* 0x000fca00078e0a02 */
[----:B------:R-:W-:Y:S02]  /*baf0*/  VIADDMNMX R179, R5, R182, R179, PT ;  /* 0x000000b605b37246 */ /* 0x000fe400038001b3 */
[----:B------:R-:W-:-:S07]  /*bb00*/  VIMNMX R180, R180, R5, !PT ;  /* 0x00000005b4b47248 */ /* 0x000fce0007fe0100 */
.L_x_5559:
[----:B------:R-:W-:Y:S01]  /*bb10*/  FMNMX.FTZ R5, R178, R9, !PT ;  /* 0x00000009b2057209 */ /* 0x000fe20007810000 */
[----:B------:R-:W-:Y:S01]  /*bb20*/  UMOV UR10, UR21 ;  /* 0x00000015000a7c82 */ /* 0x000fe20008000000 */
[----:B------:R-:W-:Y:S02]  /*bb30*/  ISETP.GT.AND P3, PT, R180, RZ, P1 ;  /* 0x000000ffb400720c */ /* 0x000fe40000f64270 */
        /* <DEDUP_REMOVED lines=56> */
[----:B------:R-:W-:Y:S02]  /*bec0*/  IADD3 R183, -R17, RZ, RZ ;  /* 0x000000ff11b77210 */ /* 0x000fe40007ffe1ff */
[----:B0-----:R-:W-:Y:S02]  /*bed0*/  FMNMX.FTZ R5, R11, R182, !PT ;  /* 0x000000b60b057209 */ /* 0x001fe40007810000 */
[----:B------:R-:W-:Y:S02]  /*bee0*/  FSEL R11, R6, -INF , !P3 ;  /* 0xff800000060b7808 */ /* 0x000fe40005800000 */
[----:B------:R-:W-:Y:S02]  /*bef0*/  ISETP.GT.AND P3, PT, R180, 0x20, P1 ;  /* 0x00000020b400780c */ /* 0x000fe40000f64270 */
[----:B------:R-:W-:-:S02]  /*bf00*/  FMNMX.FTZ R6, R11, R12, !PT ;  /* 0x0000000c0b067209 */ /* 0x000fc40007810000 */
[----:B------:R-:W-:Y:S02]  /*bf10*/  ISETP.LT.OR P3, PT, R179, 0x21, P3 ;  /* 0x00000021b300780c */ /* 0x000fe40001f61670 */
[----:B------:R-:W-:Y:S02]  /*bf20*/  FMNMX.FTZ R177, R13, R6, !PT ;  /* 0x000000060db17209 */ /* 0x000fe40007810000 */
[----:B------:R-:W-:Y:S02]  /*bf30*/  FSEL R154, R154, -INF , !P3 ;  /* 0xff8000009a9a7808 */ /* 0x000fe40005800000 */
[----:B------:R-:W-:Y:S02]  /*bf40*/  FMNMX.FTZ R6, R14, R177, !PT ;  /* 0x000000b10e067209 */ /* 0x000fe40007810000 */
[----:B------:R-:W-:Y:S02]  /*bf50*/  FSETP.NEU.FTZ.AND P3, PT, R5, -INF , PT ;  /* 0xff8000000500780b */ /* 0x000fe40003f7d000 */
[----:B------:R-:W-:-:S02]  /*bf60*/  FMNMX.FTZ R6, R15, R6, !PT ;  /* 0x000000060f067209 */ /* 0x000fc40007810000 */
[----:B------:R-:W-:Y:S02]  /*bf70*/  ISETP.GT.AND P1, PT, R180, 0x39, P1 ;  /* 0x00000039b400780c */ /* 0x000fe40000f24270 */
[----:B------:R-:W-:Y:S01]  /*bf80*/  FMNMX.FTZ R177, R21, R6, !PT ;  /* 0x0000000615b17209 */ /* 0x000fe20007810000 */
[----:B------:R-:W-:Y:S01]  /*bf90*/  FMUL.FTZ R6, R5, UR10 ;  /* 0x0000000a05067c20 */ /* 0x000fe20008410000 */
[----:B------:R-:W-:Y:S02]  /*bfa0*/  ISETP.LT.OR P1, PT, R179, 0x3a, P1 ;  /* 0x0000003ab300780c */ /* 0x000fe40000f21670 */
[----:B------:R-:W-:Y:S02]  /*bfb0*/  FMNMX.FTZ R181, R20, R177, !PT ;  /* 0x000000b114b57209 */ /* 0x000fe40007810000 */
[----:B------:R-:W-:Y:S02]  /*bfc0*/  FSEL R177, R6, RZ, P3 ;  /* 0x000000ff06b17208 */ /* 0x000fe40001800000 */
[----:B------:R-:W-:-:S02]  /*bfd0*/  FMNMX.FTZ R6, R152, R181, !PT ;  /* 0x000000b598067209 */ /* 0x000fc40007810000 */
[----:B------:R-:W-:Y:S01]  /*bfe0*/  FSEL R179, R161, -INF , !P1 ;  /* 0xff800000a1b37808 */ /* 0x000fe20004800000 */
[--C-:B------:R-:W-:Y:S01]  /*bff0*/  FFMA.FTZ R180, R162, UR10, -R177.reuse ;  /* 0x0000000aa2b47c23 */ /* 0x100fe200080108b1 */
[----:B------:R-:W-:Y:S01]  /*c000*/  FMNMX.FTZ R181, R153, R6, !PT ;  /* 0x0000000699b57209 */ /* 0x000fe20007810000 */
[--C-:B------:R-:W-:Y:S01]  /*c010*/  FFMA.FTZ R10, R178, UR10, -R177.reuse ;  /* 0x0000000ab20a7c23 */ /* 0x100fe200080108b1 */
[----:B------:R-:W-:Y:S02]  /*c020*/  FSEL R162, R157, -INF , !P6 ;  /* 0xff8000009da27808 */ /* 0x000fe40007000000 */
[----:B------:R-:W-:Y:S01]  /*c030*/  FMNMX.FTZ R6, R154, R181, !PT ;  /* 0x000000b59a067209 */ /* 0x000fe20007810000 */
[----:B------:R0:W-:Y:S01]  /*c040*/  MUFU.EX2 R157, R180 ;  /* 0x000000b4009d7308 */ /* 0x0001e20000000800 */
[----:B------:R-:W-:Y:S01]  /*c050*/  FSEL R178, R158, -INF , !P2 ;  /* 0xff8000009eb27808 */ /* 0x000fe20005000000 */
[----:B------:R-:W-:Y:S01]  /*c060*/  FFMA.FTZ R158, R163, UR10, -R177 ;  /* 0x0000000aa39e7c23 */ /* 0x000fe200080108b1 */
[----:B------:R-:W-:-:S02]  /*c070*/  FMNMX.FTZ R181, R155, R6, !PT ;  /* 0x000000069bb57209 */ /* 0x000fc40007810000 */
        /* <DEDUP_REMOVED lines=8> */
[----:B------:R-:W-:Y:S02]  /*c100*/  FSEL R170, R5, RZ, P3 ;  /* 0x000000ff05aa7208 */ /* 0x000fe40001800000 */
        /* <DEDUP_REMOVED lines=261> */
.L_x_5563:
[----:B------:R1:W2:Y:S01]  /*d160*/  SYNCS.PHASECHK.TRANS64.TRYWAIT P1, [UR20+0x28c50], R7 ;  /* 0x028c5007ff0075a7 */ /* 0x0002a20008020154 */
[----:B------:R-:W-:Y:S05]  /*d170*/  @!P0 BRA `(.L_x_5564) ;  /* 0x0000000000048947 */ /* 0x000fea0003800000 */
[----:B------:R-:W-:Y:S01]  /*d180*/  BPT.TRAP 0x1 ;  /* 0x000000040000795c */ /* 0x000fe20000300000 */
.L_x_5564:
[----:B--2---:R-:W-:Y:S05]  /*d190*/  @P1 BRA `(.L_x_5565) ;  /* 0x0000000000081947 */ /* 0x004fea0003800000 */
[----:B------:R-:W2:Y:S02]  /*d1a0*/  SYNCS.PHASECHK.TRANS64.TRYWAIT P1, [UR20+0x28c50], R7 ;  /* 0x028c5007ff0075a7 */ /* 0x000ea40008020154 */
[----:B--2---:R-:W-:Y:S05]  /*d1b0*/  @!P1 BRA `(.L_x_5566) ;  /* 0x0000009c00249947 */ /* 0x004fea0003800000 */
.L_x_5565:
        /* <DEDUP_REMOVED lines=34> */
.L_x_5567:
        /* <DEDUP_REMOVED lines=9> */
.L_x_5549:
[----:B------:R-:W4:Y:S01]  /*d470*/  SHFL.BFLY PT, R0, R3, 0x2, 0x1f ;  /* 0x0c401f0003007f89 */ /* 0x000f2200000e0000 */
[----:B------:R-:W-:Y:S01]  /*d480*/  IMAD.MOV R11, RZ, RZ, -R17 ;  /* 0x000000ffff0b7224 */ /* 0x000fe200078e0a11 */
[----:B------:R-:W-:Y:S01]  /*d490*/  UIADD3 UR36, UR36, 0x1, URZ ;  /* 0x0000000124247890 */ /* 0x000fe2000fffe03f */
[----:B------:R-:W-:Y:S01]  /*d4a0*/  IMAD.U32 R13, RZ, RZ, UR10 ;  /* 0x0000000aff0d7e24 */ /* 0x000fe2000f8e00ff */
[----:B012---:R-:W0:Y:S01]  /*d4b0*/  SHFL.BFLY PT, R7, R4, 0x2, 0x1f ;  /* 0x0c401f0004077f89 */ /* 0x007e2200000e0000 */
[----:B------:R-:W-:Y:S01]  /*d4c0*/  IMAD.MOV.U32 R20, RZ, RZ, -0x800000 ;  /* 0xff800000ff147424 */ /* 0x000fe200078e00ff */
[----:B------:R-:W-:Y:S08]  /*d4d0*/  BAR.ARV 0x8, 0x100 ;  /* 0x0204000000007b1d */ /* 0x000ff00000002000 */
[----:B------:R-:W-:Y:S01]  /*d4e0*/  BAR.SYNC.DEFER_BLOCKING 0xf, 0x100 ;  /* 0x03c4000000007b1d */ /* 0x000fe20000010000 */
[----:B------:R-:W-:Y:S01]  /*d4f0*/  ISETP.NE.AND P0, PT, R2, R11, PT ;  /* 0x0000000b0200720c */ /* 0x000fe20003f05270 */
[----:B------:R-:W-:-:S02]  /*d500*/  IMAD.MOV.U32 R11, RZ, RZ, RZ ;  /* 0x000000ffff0b7224 */ /* 0x000fc400078e00ff */
[----:B----4-:R-:W-:Y:S01]  /*d510*/  FADD.FTZ R0, R0, R3 ;  /* 0x0000000300007221 */ /* 0x010fe20000010000 */
[----:B------:R-:W-:Y:S01]  /*d520*/  IMAD.U32 R3, RZ, RZ, UR38 ;  /* 0x00000026ff037e24 */ /* 0x000fe2000f8e00ff */
[----:B------:R-:W-:Y:S01]  /*d530*/  UIADD3 UR38, UR38, 0x1, URZ ;  /* 0x0000000126267890 */ /* 0x000fe2000fffe03f */
[----:B0-----:R-:W-:Y:S02]  /*d540*/  FADD.FTZ R8, R7, R4 ;  /* 0x0000000407087221 */ /* 0x001fe40000010000 */
[----:B------:R-:W0:Y:S05]  /*d550*/  SHFL.BFLY PT, R9, R0, 0x1, 0x1f ;  /* 0x0c201f0000097f89 */ /* 0x000e2a00000e0000 */
[----:B------:R-:W-:Y:S01]  /*d560*/  @!P0 IMAD R3, R3, 0x40, R16 ;  /* 0x0000004003038824 */ /* 0x000fe200078e0210 */
[----:B------:R-:W-:Y:S01]  /*d570*/  UISETP.NE.AND UP0, UPT, UR38, 0x2, UPT ;  /* 0x000000022600788c */ /* 0x000fe2000bf05270 */
[----:B------:R-:W1:Y:S03]  /*d580*/  SHFL.BFLY PT, R7, R8, 0x1, 0x1f ;  /* 0x0c201f0008077f89 */ /* 0x000e6600000e0000 */
[----:B------:R-:W-:Y:S01]  /*d590*/  @!P0 LEA R4, R3, UR41, 0x2 ;  /* 0x0000002903048c11 */ /* 0x000fe2000f8e10ff */
[----:B------:R-:W-:Y:S01]  /*d5a0*/  USEL UR4, URZ, 0x1, UP0 ;  /* 0x000000013f047887 */ /* 0x000fe20008000000 */
[----:B------:R-:W-:Y:S01]  /*d5b0*/  IMAD.MOV.U32 R3, RZ, RZ, -0x800000 ;  /* 0xff800000ff037424 */ /* 0x000fe200078e00ff */
[----:B------:R-:W-:-:S02]  /*d5c0*/  USEL UR38, UR38, URZ, UP0 ;  /* 0x0000003f26267287 */ /* 0x000fc40008000000 */
[----:B------:R-:W-:Y:S01]  /*d5d0*/  ULOP3.LUT UR37, UR37, UR4, URZ, 0x3c, !UPT ;  /* 0x0000000425257292 */ /* 0x000fe2000f8e3c3f */
[----:B0-----:R-:W-:Y:S01]  /*d5e0*/  FADD.FTZ R9, R0, R9 ;  /* 0x0000000900097221 */ /* 0x001fe20000010000 */
[----:B------:R-:W-:Y:S01]  /*d5f0*/  MOV R0, RZ ;  /* 0x000000ff00007202 */ /* 0x000fe20000000f00 */
[----:B-1----:R-:W-:-:S03]  /*d600*/  FADD.FTZ R7, R8, R7 ;  /* 0x0000000708077221 */ /* 0x002fc60000010000 */
[----:B------:R-:W-:Y:S02]  /*d610*/  FSETP.NE.FTZ.AND P1, PT, R9, RZ, PT ;  /* 0x000000ff0900720b */ /* 0x000fe40003f35000 */
[----:B------:R-:W-:-:S11]  /*d620*/  FSETP.NE.FTZ.AND P2, PT, R7, RZ, PT ;  /* 0x000000ff0700720b */ /* 0x000fd60003f55000 */
[----:B------:R-:W0:Y:S08]  /*d630*/  @P1 MUFU.RCP R11, R9 ;  /* 0x00000009000b1308 */ /* 0x000e300000001000 */
[----:B------:R-:W1:Y:S01]  /*d640*/  @P2 MUFU.RCP R0, R7 ;  /* 0x0000000700002308 */ /* 0x000e620000001000 */
[-C--:B0-----:R-:W-:Y:S01]  /*d650*/  FMUL.FTZ R169, R32, R11.reuse ;  /* 0x0000000b20a97220 */ /* 0x081fe20000410000 */
[----:B---3--:R-:W-:-:S06]  /*d660*/  FMUL.FTZ R166, R33, R11 ;  /* 0x0000000b21a67220 */ /* 0x008fcc0000410000 */
[----:B------:R-:W0:Y:S01]  /*d670*/  @P1 MUFU.LG2 R32, R9 ;  /* 0x0000000900201308 */ /* 0x000e220000000c00 */
[----:B------:R-:W-:Y:S01]  /*d680*/  @!P0 STS [R4+0x28800], R11 ;  /* 0x0288000b04008388 */ /* 0x000fe20000000800 */
[-C--:B------:R-:W-:Y:S01]  /*d690*/  FMUL.FTZ R171, R28, R11.reuse ;  /* 0x0000000b1cab7220 */ /* 0x080fe20000410000 */
[-C--:B------:R-:W-:Y:S01]  /*d6a0*/  FMUL.FTZ R28, R29, R11.reuse ;  /* 0x0000000b1d1c7220 */ /* 0x080fe20000410000 */
[----:B------:R-:W-:Y:S02]  /*d6b0*/  IMAD.U32 R29, RZ, RZ, UR10 ;  /* 0x0000000aff1d7e24 */ /* 0x000fe4000f8e00ff */
[-C--:B------:R-:W-:Y:S01]  /*d6c0*/  FMUL.FTZ R172, R24, R11.reuse ;  /* 0x0000000b18ac7220 */ /* 0x080fe20000410000 */
[----:B-1----:R1:W-:Y:S01]  /*d6d0*/  @!P0 STS [R4+0x28820], R0 ;  /* 0x0288200004008388 */ /* 0x0023e20000000800 */
[-C--:B------:R-:W-:Y:S01]  /*d6e0*/  FMUL.FTZ R170, R25, R11.reuse ;  /* 0x0000000b19aa7220 */ /* 0x080fe20000410000 */
[----:B------:R0:W2:Y:S01]  /*d6f0*/  @P2 MUFU.LG2 R33, R7 ;  /* 0x0000000700212308 */ /* 0x0000a20000000c00 */
[----:B------:R-:W-:Y:S01]  /*d700*/  @P2 FMUL.FTZ R29, R29, 0.69314718246459960938 ;  /* 0x3f3172181d1d2820 */ /* 0x000fe20000410000 */
[-C--:B------:R-:W-:Y:S01]  /*d710*/  FMUL.FTZ R167, R36, R11.reuse ;  /* 0x0000000b24a77220 */ /* 0x080fe20000410000 */
[-C--:B------:R-:W-:Y:S01]  /*d720*/  FMUL.FTZ R164, R37, R11.reuse ;  /* 0x0000000b25a47220 */ /* 0x080fe20000410000 */
[-C--:B------:R-:W-:Y:S01]  /*d730*/  FMUL.FTZ R165, R40, R11.reuse ;  /* 0x0000000b28a57220 */ /* 0x080fe20000410000 */
[-C--:B------:R-:W-:Y:S01]  /*d740*/  FMUL.FTZ R8, R41, R11.reuse ;  /* 0x0000000b29087220 */ /* 0x080fe20000410000 */
[-C--:B------:R-:W-:Y:S01]  /*d750*/  FMUL.FTZ R163, R44, R11.reuse ;  /* 0x0000000b2ca37220 */ /* 0x080fe20000410000 */
[-C--:B------:R-:W-:Y:S01]  /*d760*/  FMUL.FTZ R10, R45, R11.reuse ;  /* 0x0000000b2d0a7220 */ /* 0x080fe20000410000 */
[----:B-1----:R-:W-:Y:S01]  /*d770*/  @P1 FMUL.FTZ R4, R13, 0.69314718246459960938 ;  /* 0x3f3172180d041820 */ /* 0x002fe20000410000 */
        /* <DEDUP_REMOVED lines=122> */
.L_x_5474:
        /* <DEDUP_REMOVED lines=34> */
[----:B------:R-:W-:Y:S01]  /*e140*/  F2FP.BF16.F32.PACK_AB R73, R75, R74 ;  /* 0x0000004a4b49723e */ /* 0x000fe200000010ff */
[----:B------:R-:W-:Y:S01]  /*e150*/  UISETP.NE.U32.AND UP0, UPT, UR8, URZ, UPT ;  /* 0x0000003f0800728c */ /* 0x000fe2000bf05070 */
[----:B------:R-:W-:-:S02]  /*e160*/  F2FP.BF16.F32.PACK_AB R80, R81, R80 ;  /* 0x000000505150723e */ /* 0x000fc400000010ff */
[C---:B------:R-:W-:Y:S01]  /*e170*/  IADD3 R173, P1, R4.reuse, 0x20, RZ ;  /* 0x0000002004ad7810 */ /* 0x040fe20007f3e0ff */
[----:B------:R-:W-:Y:S01]  /*e180*/  UISETP.NE.AND.EX UP0, UPT, UR9, URZ, UPT, UP0 ;  /* 0x0000003f0900728c */ /* 0x000fe2000bf05300 */
[C---:B------:R-:W-:Y:S02]  /*e190*/  IADD3 R183, P6, R4.reuse, 0x2020, RZ ;  /* 0x0000202004b77810 */ /* 0x040fe40007fde0ff */
[C---:B------:R-:W-:Y:S01]  /*e1a0*/  IADD3 R177, P0, R4.reuse, 0x40, RZ ;  /* 0x0000004004b17810 */ /* 0x040fe20007f1e0ff */
[--C-:B------:R-:W-:Y:S01]  /*e1b0*/  IMAD.X R37, RZ, RZ, R5.reuse, P1 ;  /* 0x000000ffff257224 */ /* 0x100fe200008e0605 */
[----:B------:R-:W-:Y:S01]  /*e1c0*/  LOP3.LUT R36, R173, 0x380, RZ, 0xc0, !PT ;  /* 0x00000380ad247812 */ /* 0x000fe200078ec0ff */
[--C-:B------:R-:W-:Y:S01]  /*e1d0*/  IMAD.X R53, RZ, RZ, R5.reuse, P6 ;  /* 0x000000ffff357224 */ /* 0x100fe200030e0605 */
[----:B------:R-:W-:Y:S01]  /*e1e0*/  IADD3 R7, P6, R4, 0x6000, RZ ;  /* 0x0000600004077810 */ /* 0x000fe20007fde0ff */
[----:B------:R-:W-:Y:S01]  /*e1f0*/  ULDC.64 UR8, c[0x0][0xc00] ;  /* 0x0003000000087ab9 */ /* 0x000fe20000000a00 */
[----:B------:R-:W-:Y:S01]  /*e200*/  IADD3.X R41, RZ, R5, RZ, P0, !PT ;  /* 0x00000005ff297210 */ /* 0x000fe200007fe4ff */
[----:B------:R-:W-:Y:S01]  /*e210*/  UIMAD.WIDE UR8, UR44, 0x4, UR8 ;  /* 0x000000042c0878a5 */ /* 0x000fe2000f8e0208 */
[----:B------:R-:W-:Y:S01]  /*e220*/  SHF.R.U64 R36, R36, 0x3, RZ ;  /* 0x0000000324247819 */ /* 0x000fe200000012ff */
[----:B------:R-:W-:Y:S01]  /*e230*/  IMAD.X R119, RZ, RZ, R5, P6 ;  /* 0x000000ffff777224 */ /* 0x000fe200030e0605 */
[----:B------:R-:W-:-:S02]  /*e240*/  IADD3 R207, P2, R4, 0x2060, RZ ;  /* 0x0000206004cf7810 */ /* 0x000fc40007f5e0ff */
[C---:B------:R-:W-:Y:S02]  /*e250*/  IADD3 R6, P0, R4.reuse, 0x4020, RZ ;  /* 0x0000402004067810 */ /* 0x040fe40007f1e0ff */
[C---:B------:R-:W-:Y:S01]  /*e260*/  LOP3.LUT R29, R4.reuse, 0x380, RZ, 0xc0, !PT ;  /* 0x00000380041d7812 */ /* 0x040fe200078ec0ff */
[--C-:B------:R-:W-:Y:S01]  /*e270*/  IMAD.X R99, RZ, RZ, R5.reuse, P2 ;  /* 0x000000ffff637224 */ /* 0x100fe200010e0605 */
[----:B------:R-:W-:Y:S01]  /*e280*/  LOP3.LUT R118, R7, 0x380, RZ, 0xc0, !PT ;  /* 0x0000038007767812 */ /* 0x000fe200078ec0ff */
[--C-:B------:R-:W-:Y:S01]  /*e290*/  IMAD.X R107, RZ, RZ, R5.reuse, P0 ;  /* 0x000000ffff6b7224 */ /* 0x100fe200000e0605 */
        /* <DEDUP_REMOVED lines=8> */
[----:B------:R-:W-:Y:S01]  /*e320*/  LOP3.LUT R173, R6, 0x380, RZ, 0xc0, !PT ;  /* 0x0000038006ad7812 */ /* 0x000fe200078ec0ff */
[----:B------:R-:W-:Y:S01]  /*e330*/  IMAD.X R103, RZ, RZ, R5, P1 ;  /* 0x000000ffff677224 */ /* 0x000fe200008e0605 */
[----:B------:R-:W-:-:S02]  /*e340*/  SHF.R.U64 R29, R29, 0x3, RZ ;  /* 0x000000031d1d7819 */ /* 0x000fc400000012ff */
[----:B------:R-:W-:Y:S02]  /*e350*/  LOP3.LUT R40, R177, 0x380, RZ, 0xc0, !PT ;  /* 0x00000380b1287812 */ /* 0x000fe400078ec0ff */
[----:B------:R-:W-:Y:S02]  /*e360*/  SHF.R.U64 R118, R118, 0x3, RZ ;  /* 0x0000000376767819 */ /* 0x000fe400000012ff */
[C---:B------:R-:W-:Y:S02]  /*e370*/  IADD3 R168, P2, R4.reuse, 0x6040, RZ ;  /* 0x0000604004a87810 */ /* 0x040fe40007f5e0ff */
[C---:B------:R-:W-:Y:S02]  /*e380*/  IADD3 R110, P4, R4.reuse, 0x4040, RZ ;  /* 0x00004040046e7810 */ /* 0x040fe40007f9e0ff */
[C---:B------:R-:W-:Y:S02]  /*e390*/  IADD3 R114, P3, R4.reuse, 0x4060, RZ ;  /* 0x0000406004727810 */ /* 0x040fe40007f7e0ff */
[C---:B------:R-:W-:Y:S01]  /*e3a0*/  IADD3 R0, P5, R4.reuse, 0x6020, RZ ;  /* 0x0000602004007810 */ /* 0x040fe20007fbe0ff */
[----:B------:R-:W-:Y:S01]  /*e3b0*/  IMAD.X R111, RZ, RZ, R5, P4 ;  /* 0x000000ffff6f7224 */ /* 0x000fe200020e0605 */
[----:B------:R-:W-:-:S02]  /*e3c0*/  IADD3 R32, P1, R4, 0x6060, RZ ;  /* 0x0000606004207810 */ /* 0x000fc40007f3e0ff */
[----:B------:R-:W-:Y:S01]  /*e3d0*/  SHF.R.U64 R173, R173, 0x3, RZ ;  /* 0x00000003adad7819 */ /* 0x000fe200000012ff */
[--C-:B------:R-:W-:Y:S01]  /*e3e0*/  IMAD.X R123, RZ, RZ, R5.reuse, P5 ;  /* 0x000000ffff7b7224 */ /* 0x100fe200028e0605 */
[----:B------:R-:W-:Y:S01]  /*e3f0*/  LOP3.LUT R4, R29, R4, RZ, 0x3c, !PT ;  /* 0x000000041d047212 */ /* 0x000fe200078e3cff */
[--C-:B------:R-:W-:Y:S01]  /*e400*/  IMAD.X R29, RZ, RZ, R5.reuse, P2 ;  /* 0x000000ffff1d7224 */ /* 0x100fe200010e0605 */
[----:B------:R-:W-:Y:S01]  /*e410*/  LOP3.LUT R44, R179, 0x380, RZ, 0xc0, !PT ;  /* 0x00000380b32c7812 */ /* 0x000fe200078ec0ff */
[----:B------:R-:W-:Y:S01]  /*e420*/  IMAD.X R33, RZ, RZ, R5, P1 ;  /* 0x000000ffff217224 */ /* 0x000fe200008e0605 */
[----:B------:R-:W-:Y:S02]  /*e430*/  SHF.R.U64 R40, R40, 0x3, RZ ;  /* 0x0000000328287819 */ /* 0x000fe400000012ff */
[----:B------:R-:W-:Y:S02]  /*e440*/  LOP3.LUT R118, R118, R7, RZ, 0x3c, !PT ;  /* 0x0000000776767212 */ /* 0x000fe400078e3cff */
[----:B------:R-:W-:-:S02]  /*e450*/  LOP3.LUT R7, R168, 0x380, RZ, 0xc0, !PT ;  /* 0x00000380a8077812 */ /* 0x000fc400078ec0ff */
[----:B------:R-:W-:Y:S02]  /*e460*/  LOP3.LUT R48, R181, 0x380, RZ, 0xc0, !PT ;  /* 0x00000380b5307812 */ /* 0x000fe400078ec0ff */
[----:B------:R-:W-:Y:S02]  /*e470*/  LOP3.LUT R106, R173, R6, RZ, 0x3c, !PT ;  /* 0x00000006ad6a7212 */ /* 0x000fe400078e3cff */
[----:B------:R-:W-:Y:S02]  /*e480*/  IADD3.X R115, RZ, R5, RZ, P3, !PT ;  /* 0x00000005ff737210 */ /* 0x000fe40001ffe4ff */
[----:B------:R-:W-:Y:S02]  /*e490*/  SHF.R.U64 R44, R44, 0x3, RZ ;  /* 0x000000032c2c7819 */ /* 0x000fe400000012ff */
[----:B------:R-:W-:Y:S02]  /*e4a0*/  LOP3.LUT R40, R40, R177, RZ, 0x3c, !PT ;  /* 0x000000b128287212 */ /* 0x000fe400078e3cff */
[----:B------:R-:W-:-:S02]  /*e4b0*/  LOP3.LUT R52, R183, 0x380, RZ, 0xc0, !PT ;  /* 0x00000380b7347812 */ /* 0x000fc400078ec0ff */
[----:B------:R-:W-:Y:S02]  /*e4c0*/  MOV R173, R4 ;  /* 0x0000000400ad7202 */ /* 0x000fe40000000f00 */
[----:B------:R-:W-:Y:S02]  /*e4d0*/  F2FP.BF16.F32.PACK_AB R6, R28, R171 ;  /* 0x000000ab1c06723e */ /* 0x000fe400000010ff */
[----:B------:R-:W-:Y:S02]  /*e4e0*/  LOP3.LUT R94, R205, 0x380, RZ, 0xc0, !PT ;  /* 0x00000380cd5e7812 */ /* 0x000fe400078ec0ff */
[----:B------:R-:W-:Y:S02]  /*e4f0*/  LOP3.LUT R177, R110, 0x380, RZ, 0xc0, !PT ;  /* 0x000003806eb17812 */ /* 0x000fe400078ec0ff */
[----:B------:R-:W-:Y:S02]  /*e500*/  F2FP.BF16.F32.PACK_AB R5, R27, R26 ;  /* 0x0000001a1b05723e */ /* 0x000fe400000010ff */
[----:B------:R-:W-:-:S02]  /*e510*/  SHF.R.U64 R171, R7, 0x3, RZ ;  /* 0x0000000307ab7819 */ /* 0x000fc400000012ff */
[----:B------:R-:W-:Y:S02]  /*e520*/  LOP3.LUT R98, R207, 0x380, RZ, 0xc0, !PT ;  /* 0x00000380cf627812 */ /* 0x000fe400078ec0ff */
[----:B------:R-:W-:Y:S02]  /*e530*/  F2FP.BF16.F32.PACK_AB R4, R170, R172 ;  /* 0x000000acaa04723e */ /* 0x000fe400000010ff */
[----:B------:R-:W-:Y:S02]  /*e540*/  LOP3.LUT R27, R0, 0x380, RZ, 0xc0, !PT ;  /* 0x00000380001b7812 */ /* 0x000fe400078ec0ff */
[----:B------:R-:W-:Y:S02]  /*e550*/  F2FP.BF16.F32.PACK_AB R7, R31, R30 ;  /* 0x0000001e1f07723e */ /* 0x000fe400000010ff */
[----:B------:R-:W-:Y:S02]  /*e560*/  SHF.R.U64 R48, R48, 0x3, RZ ;  /* 0x0000000330307819 */ /* 0x000fe400000012ff */
[----:B------:R-:W-:Y:S01]  /*e570*/  LOP3.LUT R102, R209, 0x380, RZ, 0xc0, !PT ;  /* 0x00000380d1667812 */ /* 0x000fe200078ec0ff */
[----:B------:R0:W-:Y:S01]  /*e580*/  STSM.16.M88.4 [R173], R4 ;  /* 0x00000004ad007844 */ /* 0x0001e20000000200 */
[----:B------:R-:W-:-:S02]  /*e590*/  LOP3.LUT R44, R44, R179, RZ, 0x3c, !PT ;  /* 0x000000b32c2c7212 */ /* 0x000fc400078e3cff */
[----:B------:R-:W-:Y:S02]  /*e5a0*/  SHF.R.U64 R52, R52, 0x3, RZ ;  /* 0x0000000334347819 */ /* 0x000fe400000012ff */
[----:B------:R-:W-:Y:S02]  /*e5b0*/  SHF.R.U64 R94, R94, 0x3, RZ ;  /* 0x000000035e5e7819 */ /* 0x000fe400000012ff */
[----:B------:R-:W-:Y:S02]  /*e5c0*/  LOP3.LUT R179, R114, 0x380, RZ, 0xc0, !PT ;  /* 0x0000038072b37812 */ /* 0x000fe400078ec0ff */
[----:B------:R-:W-:Y:S02]  /*e5d0*/  SHF.R.U64 R177, R177, 0x3, RZ ;  /* 0x00000003b1b17819 */ /* 0x000fe400000012ff */
[----:B------:R-:W-:Y:S02]  /*e5e0*/  SHF.R.U64 R98, R98, 0x3, RZ ;  /* 0x0000000362627819 */ /* 0x000fe400000012ff */
[----:B------:R-:W-:-:S02]  /*e5f0*/  SHF.R.U64 R27, R27, 0x3, RZ ;  /* 0x000000031b1b7819 */ /* 0x000fc400000012ff */
[----:B------:R-:W-:Y:S02]  /*e600*/  LOP3.LUT R48, R48, R181, RZ, 0x3c, !PT ;  /* 0x000000b530307212 */ /* 0x000fe400078e3cff */
[----:B------:R-:W-:Y:S02]  /*e610*/  SHF.R.U64 R102, R102, 0x3, RZ ;  /* 0x0000000366667819 */ /* 0x000fe400000012ff */
[----:B------:R-:W-:Y:S02]  /*e620*/  LOP3.LUT R52, R52, R183, RZ, 0x3c, !PT ;  /* 0x000000b734347212 */ /* 0x000fe400078e3cff */
[----:B------:R-:W-:Y:S02]  /*e630*/  MOV R37, R36 ;  /* 0x0000002400257202 */ /* 0x000fe40000000f00 */
[----:B0-----:R-:W-:Y:S02]  /*e640*/  F2FP.BF16.F32.PACK_AB R4, R166, R169 ;  /* 0x000000a9a604723e */ /* 0x001fe400000010ff */
[----:B------:R-:W-:-:S02]  /*e650*/  F2FP.BF16.F32.PACK_AB R5, R35, R34 ;  /* 0x000000222305723e */ /* 0x000fc400000010ff */
[----:B------:R-:W-:Y:S02]  /*e660*/  F2FP.BF16.F32.PACK_AB R6, R164, R167 ;  /* 0x000000a7a406723e */ /* 0x000fe400000010ff */
[----:B------:R-:W-:Y:S02]  /*e670*/  F2FP.BF16.F32.PACK_AB R7, R39, R38 ;  /* 0x000000262707723e */ /* 0x000fe400000010ff */
[----:B------:R-:W-:Y:S02]  /*e680*/  LOP3.LUT R94, R94, R205, RZ, 0x3c, !PT ;  /* 0x000000cd5e5e7212 */ /* 0x000fe400078e3cff */
[----:B------:R-:W-:Y:S01]  /*e690*/  SHF.R.U64 R179, R179, 0x3, RZ ;  /* 0x00000003b3b37819 */ /* 0x000fe200000012ff */
[----:B------:R0:W-:Y:S01]  /*e6a0*/  STSM.16.M88.4 [R37], R4 ;  /* 0x0000000425007844 */ /* 0x0001e20000000200 */
[----:B------:R-:W-:Y:S02]  /*e6b0*/  LOP3.LUT R110, R177, R110, RZ, 0x3c, !PT ;  /* 0x0000006eb16e7212 */ /* 0x000fe400078e3cff */
[----:B------:R-:W-:-:S02]  /*e6c0*/  MOV R40, R40 ;  /* 0x0000002800287202 */ /* 0x000fc40000000f00 */
[----:B------:R-:W-:Y:S02]  /*e6d0*/  LOP3.LUT R98, R98, R207, RZ, 0x3c, !PT ;  /* 0x000000cf62627212 */ /* 0x000fe400078e3cff */
[----:B------:R-:W-:Y:S01]  /*e6e0*/  LOP3.LUT R177, R32, 0x380, RZ, 0xc0, !PT ;  /* 0x0000038020b17812 */ /* 0x000fe200078ec0ff */
[----:B------:R-:W-:Y:S01]  /*e6f0*/  STSM.16.M88.4 [R40], R8 ;  /* 0x0000000828007844 */ /* 0x000fe20000000200 */
[----:B------:R-:W-:Y:S02]  /*e700*/  LOP3.LUT R122, R27, R0, RZ, 0x3c, !PT ;  /* 0x000000001b7a7212 */ /* 0x000fe400078e3cff */
[----:B------:R-:W-:Y:S02]  /*e710*/  MOV R44, R44 ;  /* 0x0000002c002c7202 */ /* 0x000fe40000000f00 */
[----:B------:R-:W-:Y:S02]  /*e720*/  LOP3.LUT R102, R102, R209, RZ, 0x3c, !PT ;  /* 0x000000d166667212 */ /* 0x000fe400078e3cff */
[----:B------:R-:W-:Y:S01]  /*e730*/  MOV R48, R48 ;  /* 0x0000003000307202 */ /* 0x000fe20000000f00 */
[----:B------:R-:W-:Y:S01]  /*e740*/  STSM.16.M88.4 [R44], R12 ;  /* 0x0000000c2c007844 */ /* 0x000fe20000000200 */
[----:B------:R-:W-:Y:S01]  /*e750*/  F2FP.BF16.F32.PACK_AB R26, R61, R60 ;  /* 0x0000003c3d1a723e */ /* 0x000fe200000010ff */
[----:B0-----:R-:W-:Y:S01]  /*e760*/  IMAD.U32 R4, RZ, RZ, UR8 ;  /* 0x00000008ff047e24 */ /* 0x001fe2000f8e00ff */
[----:B------:R-:W-:Y:S01]  /*e770*/  F2FP.BF16.F32.PACK_AB R27, R63, R62 ;  /* 0x0000003e3f1b723e */ /* 0x000fe200000010ff */
[----:B------:R-:W-:Y:S01]  /*e780*/  IMAD.U32 R5, RZ, RZ, UR9 ;  /* 0x00000009ff057e24 */ /* 0x000fe2000f8e00ff */
[----:B------:R-:W-:Y:S01]  /*e790*/  MOV R52, R52 ;  /* 0x0000003400347202 */ /* 0x000fe20000000f00 */
[----:B------:R-:W-:Y:S01]  /*e7a0*/  ULDC.64 UR8, c[0x0][0xc08] ;  /* 0x0003020000087ab9 */ /* 0x000fe20000000a00 */
[----:B------:R-:W-:Y:S01]  /*e7b0*/  LOP3.LUT R114, R179, R114, RZ, 0x3c, !PT ;  /* 0x00000072b3727212 */ /* 0x000fe200078e3cff */
[----:B------:R-:W-:Y:S01]  /*e7c0*/  STSM.16.M88.4 [R48], R24 ;  /* 0x0000001830007844 */ /* 0x000fe20000000200 */
[----:B------:R-:W-:-:S02]  /*e7d0*/  MOV R94, R94 ;  /* 0x0000005e005e7202 */ /* 0x000fc40000000f00 */
[----:B------:R-:W-:Y:S01]  /*e7e0*/  F2FP.BF16.F32.PACK_AB R74, R77, R76 ;  /* 0x0000004c4d4a723e */ /* 0x000fe200000010ff */
[----:B------:R-:W-:Y:S01]  /*e7f0*/  STSM.16.M88.4 [R52], R64 ;  /* 0x0000004034007844 */ /* 0x000fe20000000200 */
[----:B------:R-:W-:Y:S02]  /*e800*/  F2FP.BF16.F32.PACK_AB R75, R79, R78 ;  /* 0x0000004e4f4b723e */ /* 0x000fe400000010ff */
[----:B------:R-:W-:Y:S02]  /*e810*/  F2FP.BF16.F32.PACK_AB R81, R83, R82 ;  /* 0x000000525351723e */ /* 0x000fe400000010ff */
[----:B------:R-:W-:Y:S01]  /*e820*/  F2FP.BF16.F32.PACK_AB R88, R89, R88 ;  /* 0x000000585958723e */ /* 0x000fe200000010ff */
[----:B------:R-:W-:Y:S01]  /*e830*/  STSM.16.M88.4 [R94], R72 ;  /* 0x000000485e007844 */ /* 0x000fe20000000200 */
[----:B------:R-:W-:Y:S02]  /*e840*/  SHF.R.U64 R177, R177, 0x3, RZ ;  /* 0x00000003b1b17819 */ /* 0x000fe400000012ff */
[----:B------:R-:W-:-:S02]  /*e850*/  MOV R36, R98 ;  /* 0x0000006200247202 */ /* 0x000fc40000000f00 */
[----:B------:R-:W-:Y:S02]  /*e860*/  F2FP.BF16.F32.PACK_AB R82, R85, R84 ;  /* 0x000000545552723e */ /* 0x000fe400000010ff */
[----:B------:R-:W-:Y:S02]  /*e870*/  F2FP.BF16.F32.PACK_AB R83, R87, R86 ;  /* 0x000000565753723e */ /* 0x000fe400000010ff */
[----:B------:R-:W-:Y:S02]  /*e880*/  F2FP.BF16.F32.PACK_AB R89, R91, R90 ;  /* 0x0000005a5b59723e */ /* 0x000fe400000010ff */
[----:B------:R-:W-:Y:S01]  /*e890*/  MOV R102, R102 ;  /* 0x0000006600667202 */ /* 0x000fe20000000f00 */
[----:B------:R-:W-:Y:S01]  /*e8a0*/  STSM.16.M88.4 [R36], R80 ;  /* 0x0000005024007844 */ /* 0x000fe20000000200 */
        /* <DEDUP_REMOVED lines=17> */
[----:B------:R-:W-:Y:S01]  /*e9c0*/  LOP3.LUT R32, R177, R32, RZ, 0x3c, !PT ;  /* 0x00000020b1207212 */ /* 0x000fe200078e3cff */
        /* <DEDUP_REMOVED lines=19> */
[----:B------:R0:W-:Y:S01]  /*eb00*/  STSM.16.M88.4 [R0], R128 ;  /* 0x0000008000007844 */ /* 0x0001e20000000200 */
        /* <DEDUP_REMOVED lines=14> */
[----:B------:R-:W-:Y:S02]  /*ebf0*/  @UP1 ULDC.64 UR8, c[0x0][0xc08] ;  /* 0x0003020000081ab9 */ /* 0x000fe40000000a00 */
[----:B------:R-:W-:Y:S01]  /*ec00*/  @UP1 UIMAD.WIDE UR8, UR44, 0x4, UR8 ;  /* 0x000000042c0818a5 */ /* 0x000fe2000f8e0208 */
[----:B------:R-:W-:Y:S02]  /*ec10*/  ULDC UR4, c[0x0][0xa88] ;  /* 0x0002a20000047ab9 */ /* 0x000fe40000000800 */
[----:B0-----:R-:W-:-:S03]  /*ec20*/  IMAD.U32 R0, RZ, RZ, UR4 ;  /* 0x00000004ff007e24 */ /* 0x001fc6000f8e00ff */
[----:B------:R-:W-:Y:S01]  /*ec30*/  MOV R14, UR8 ;  /* 0x00000008000e7c02 */ /* 0x000fe20008000f00 */
[----:B------:R-:W-:Y:S01]  /*ec40*/  IMAD.U32 R15, RZ, RZ, UR9 ;  /* 0x00000009ff0f7e24 */ /* 0x000fe2000f8e00ff */
[----:B------:R-:W3:Y:S01]  /*ec50*/  @P0 LDG.E R6, desc[UR54][R4.64] ;  /* 0x0000003604060981 */ /* 0x000ee2000c1e1900 */
[----:B------:R-:W-:-:S03]  /*ec60*/  IMAD R7, R192, 0x40, R184 ;  /* 0x00000040c0077824 */ /* 0x000fc600078e02b8 */
[----:B------:R0:W5:Y:S01]  /*ec70*/  @P6 LDG.E R0, desc[UR54][R14.64] ;  /* 0x000000360e006981 */ /* 0x000162000c1e1900 */
[----:B------:R-:W-:-:S03]  /*ec80*/  IMAD.WIDE R174, R7, 0x2, R174 ;  /* 0x0000000207ae7825 */ /* 0x000fc600078e02ae */
[C---:B------:R-:W-:Y:S02]  /*ec90*/  IADD3 R9, P2, R174.reuse, 0x1000, RZ ;  /* 0x00001000ae097810 */ /* 0x040fe40007f5e0ff */
[C---:B------:R-:W-:Y:S02]  /*eca0*/  IADD3 R13, P1, R174.reuse, 0x2000, RZ ;  /* 0x00002000ae0d7810 */ /* 0x040fe40007f3e0ff */
[----:B------:R-:W-:Y:S02]  /*ecb0*/  P2R R10, PR, RZ, 0x4 ;  /* 0x00000004ff0a7803 */ /* 0x000fe40000000000 */
[C---:B------:R-:W-:Y:S02]  /*ecc0*/  IADD3 R25, P2, R174.reuse, 0x3000, RZ ;  /* 0x00003000ae197810 */ /* 0x040fe40007f5e0ff */
[C---:B------:R-:W-:Y:S02]  /*ecd0*/  IADD3 R29, P3, R174.reuse, 0x4000, RZ ;  /* 0x00004000ae1d7810 */ /* 0x040fe40007f7e0ff */
[----:B------:R-:W-:-:S02]  /*ece0*/  IADD3 R33, P4, R174, 0x5000, RZ ;  /* 0x00005000ae217810 */ /* 0x000fc40007f9e0ff */
[----:B------:R-:W-:Y:S02]  /*ecf0*/  IADD3 R37, P5, R174, 0x6000, RZ ;  /* 0x00006000ae257810 */ /* 0x000fe40007fbe0ff */
[----:B------:R-:W-:Y:S02]  /*ed00*/  LOP3.LUT R8, R9, 0x380, RZ, 0xc0, !PT ;  /* 0x0000038009087812 */ /* 0x000fe400078ec0ff */
[----:B------:R-:W-:Y:S02]  /*ed10*/  LOP3.LUT R12, R13, 0x380, RZ, 0xc0, !PT ;  /* 0x000003800d0c7812 */ /* 0x000fe400078ec0ff */
[----:B------:R-:W-:Y:S02]  /*ed20*/  LOP3.LUT R24, R25, 0x380, RZ, 0xc0, !PT ;  /* 0x0000038019187812 */ /* 0x000fe400078ec0ff */
[----:B-1----:R-:W-:Y:S02]  /*ed30*/  LOP3.LUT R28, R29, 0x380, RZ, 0xc0, !PT ;  /* 0x000003801d1c7812 */ /* 0x002fe400078ec0ff */
[----:B--2---:R-:W-:-:S02]  /*ed40*/  LOP3.LUT R32, R33, 0x380, RZ, 0xc0, !PT ;  /* 0x0000038021207812 */ /* 0x004fc400078ec0ff */
        /* <DEDUP_REMOVED lines=14> */
[----:B---3--:R-:W-:Y:S01]  /*ee30*/  @P0 R2UR UR4, R6 ;  /* 0x00000000060402ca */ /* 0x008fe200000e0000 */
[----:B0-----:R-:W-:-:S14]  /*ee40*/  @P6 BRA `(.L_x_5571) ;  /* 0x0000000000106947 */ /* 0x001fdc0003800000 */
[----:B------:R-:W-:Y:S05]  /*ee50*/  @!P0 BRA `(.L_x_5571) ;  /* 0x00000000000c8947 */ /* 0x000fea0003800000 */
[----:B------:R-:W2:Y:S04]  /*ee60*/  LDG.E R7, desc[UR54][R4.64] ;  /* 0x0000003604077981 */ /* 0x000ea8000c1e1900 */
[----:B-----5:R-:W2:Y:S02]  /*ee70*/  LDG.E R0, desc[UR54][R4.64+0x4] ;  /* 0x0000043604007981 */ /* 0x020ea4000c1e1900 */
[----:B--2---:R-:W-:-:S07]  /*ee80*/  IMAD.IADD R0, R0, 0x1, -R7 ;  /* 0x0000000100007824 */ /* 0x004fce00078e0a07 */
.L_x_5571:
        /* <DEDUP_REMOVED lines=10> */
[--C-:B------:R-:W-:Y:S01]  /*ef30*/  IMAD.X R33, RZ, RZ, R175.reuse, P4 ;  /* 0x000000ffff217224 */ /* 0x100fe200020e06af */
[----:B------:R-:W-:Y:S01]  /*ef40*/  LOP3.LUT R44, R45, 0x380, RZ, 0xc0, !PT ;  /* 0x000003802d2c7812 */ /* 0x000fe200078ec0ff */
[--C-:B------:R-:W-:Y:S01]  /*ef50*/  IMAD.X R37, RZ, RZ, R175.reuse, P5 ;  /* 0x000000ffff257224 */ /* 0x100fe200028e06af */
[----:B------:R-:W-:Y:S01]  /*ef60*/  LOP3.LUT R48, R49, 0x380, RZ, 0xc0, !PT ;  /* 0x0000038031307812 */ /* 0x000fe200078ec0ff */
[----:B------:R-:W-:Y:S01]  /*ef70*/  USHF.R.S32.HI UR9, URZ, 0x1f, UR44 ;  /* 0x0000001f3f097899 */ /* 0x000fe2000801142c */
[----:B------:R-:W-:Y:S01]  /*ef80*/  SHF.R.U64 R44, R44, 0x3, RZ ;  /* 0x000000032c2c7819 */ /* 0x000fe200000012ff */
[----:B------:R-:W-:Y:S01]  /*ef90*/  USHF.R.S32.HI UR16, URZ, 0x1f, UR4 ;  /* 0x0000001f3f107899 */ /* 0x000fe20008011404 */
[----:B------:R-:W-:Y:S01]  /*efa0*/  SHF.R.U64 R40, R40, 0x3, RZ ;  /* 0x0000000328287819 */ /* 0x000fe200000012ff */
[----:B------:R-:W-:Y:S01]  /*efb0*/  USHF.R.S32.HI UR17, URZ, 0x1f, UR43 ;  /* 0x0000001f3f117899 */ /* 0x000fe2000801142b */
[----:B------:R-:W-:Y:S01]  /*efc0*/  SHF.R.U64 R48, R48, 0x3, RZ ;  /* 0x0000000330307819 */ /* 0x000fe200000012ff */
[----:B------:R-:W-:Y:S01]  /*efd0*/  USEL UR8, UR44, URZ, !UP0 ;  /* 0x0000003f2c087287 */ /* 0x000fe2000c000000 */
[----:B------:R-:W-:Y:S01]  /*efe0*/  LOP3.LUT R44, R44, R45, RZ, 0x3c, !PT ;  /* 0x0000002d2c2c7212 */ /* 0x000fe200078e3cff */
[----:B------:R-:W-:Y:S01]  /*eff0*/  IMAD.X R45, RZ, RZ, R175, P6 ;  /* 0x000000ffff2d7224 */ /* 0x000fe200030e06af */
[----:B------:R-:W-:Y:S01]  /*f000*/  LOP3.LUT R40, R40, R41, RZ, 0x3c, !PT ;  /* 0x0000002928287212 */ /* 0x000fe200078e3cff */
[----:B------:R-:W-:Y:S01]  /*f010*/  USEL UR9, UR9, URZ, !UP0 ;  /* 0x0000003f09097287 */ /* 0x000fe2000c000000 */
[----:B0-----:R-:W-:-:S02]  /*f020*/  ISETP.NE.AND P6, PT, R4, RZ, PT ;  /* 0x000000ff0400720c */ /* 0x001fc40003fc5270 */
        /* <DEDUP_REMOVED lines=9> */
[----:B------:R-:W-:Y:S02]  /*f0c0*/  LOP3.LUT R56, R57, 0x380, RZ, 0xc0, !PT ;  /* 0x0000038039387812 */ /* 0x000fe400078ec0ff */
[----:B------:R-:W-:Y:S01]  /*f0d0*/  LOP3.LUT R52, R53, 0x380, RZ, 0xc0, !PT ;  /* 0x0000038035347812 */ /* 0x000fe200078ec0ff */
[----:B------:R-:W-:Y:S01]  /*f0e0*/  IMAD.X R69, RZ, RZ, R175, P1 ;  /* 0x000000ffff457224 */ /* 0x000fe200008e06af */
[----:B------:R-:W-:Y:S02]  /*f0f0*/  LOP3.LUT R64, R65, 0x380, RZ, 0xc0, !PT ;  /* 0x0000038041407812 */ /* 0x000fe400078ec0ff */
        /* <DEDUP_REMOVED lines=22> */
[----:B------:R-:W-:Y:S01]  /*f260*/  LOP3.LUT R68, R4, R5, RZ, 0x3c, !PT ;  /* 0x0000000504447212 */ /* 0x000fe200078e3cff */
[----:B------:R-:W-:Y:S06]  /*f270*/  @P6 BRA `(.L_x_5572) ;  /* 0x0000000000bc6947 */ /* 0x000fec0003800000 */
[----:B------:R-:W0:Y:S01]  /*f280*/  LDC R11, c[0x0][0xbe8] ;  /* 0x0002fa00ff0b7b82 */ /* 0x000e220000000800 */
[----:B------:R-:W-:Y:S01]  /*f290*/  IADD3 R10, R185, UR45, RZ ;  /* 0x0000002db90a7c10 */ /* 0x000fe2000fffe0ff */
[----:B------:R-:W-:Y:S01]  /*f2a0*/  ULDC.64 UR14, c[0x0][0xb90] ;  /* 0x0002e400000e7ab9 */ /* 0x000fe20000000a00 */
[----:B------:R-:W-:Y:S01]  /*f2b0*/  UMOV UR10, UR4 ;  /* 0x00000004000a7c82 */ /* 0x000fe20008000000 */
[----:B------:R-:W-:Y:S01]  /*f2c0*/  UIMAD UR12, UR17, UR14, URZ ;  /* 0x0000000e110c72a4 */ /* 0x000fe2000f8e023f */
[----:B------:R-:W-:Y:S01]  /*f2d0*/  IMAD.MOV R21, RZ, RZ, -R17 ;  /* 0x000000ffff157224 */ /* 0x000fe200078e0a11 */
[----:B------:R-:W-:Y:S01]  /*f2e0*/  UMOV UR11, UR16 ;  /* 0x00000010000b7c82 */ /* 0x000fe20008000000 */
[----:B------:R-:W-:Y:S01]  /*f2f0*/  IMAD.MOV.U32 R4, RZ, RZ, R10 ;  /* 0x000000ffff047224 */ /* 0x000fe200078e000a */
[----:B------:R-:W-:Y:S01]  /*f300*/  UIMAD.WIDE.U32 UR10, UR43, UR14, UR10 ;  /* 0x0000000e2b0a72a5 */ /* 0x000fe2000f8e000a */
[----:B------:R-:W-:Y:S01]  /*f310*/  VIADD R26, R16, UR45 ;  /* 0x0000002d101a7c36 */ /* 0x000fe20008000000 */
[----:B------:R-:W-:-:S03]  /*f320*/  UIMAD UR12, UR43, UR15, UR12 ;  /* 0x0000000f2b0c72a4 */ /* 0x000fc6000f8e020c */
[----:B------:R-:W-:Y:S01]  /*f330*/  ULDC.64 UR14, c[0x0][0xb98] ;  /* 0x0002e600000e7ab9 */ /* 0x000fe20000000a00 */
[----:B------:R-:W-:Y:S02]  /*f340*/  UIADD3 UR11, UR11, UR12, URZ ;  /* 0x0000000c0b0b7290 */ /* 0x000fe4000fffe03f */
[----:B------:R-:W-:Y:S02]  /*f350*/  UIMAD UR13, UR9, UR14, URZ ;  /* 0x0000000e090d72a4 */ /* 0x000fe4000f8e023f */
[----:B------:R-:W-:Y:S02]  /*f360*/  UIMAD.WIDE.U32 UR10, UR8, UR14, UR10 ;  /* 0x0000000e080a72a5 */ /* 0x000fe4000f8e000a */
[----:B------:R-:W-:Y:S01]  /*f370*/  UIMAD UR13, UR8, UR15, UR13 ;  /* 0x0000000f080d72a4 */ /* 0x000fe2000f8e020d */
        /* <DEDUP_REMOVED lines=8> */
[----:B------:R-:W-:Y:S02]  /*f400*/  IMAD R7, R11, R6, R10 ;  /* 0x000000060b077224 */ /* 0x000fe400078e020a */
[----:B------:R-:W-:Y:S02]  /*f410*/  IMAD.U32 R10, RZ, RZ, UR13 ;  /* 0x0000000dff0a7e24 */ /* 0x000fe4000f8e00ff */
[----:B-----5:R-:W-:Y:S01]  /*f420*/  IMAD R11, R0, R11, RZ ;  /* 0x0000000b000b7224 */ /* 0x020fe200078e02ff */
[----:B------:R-:W-:Y:S02]  /*f430*/  SHF.R.S32.HI R6, RZ, 0x1f, R7 ;  /* 0x0000001fff067819 */ /* 0x000fe40000011407 */
[----:B------:R-:W-:Y:S01]  /*f440*/  IADD3.X R5, R5, UR11, R10, P0, !PT ;  /* 0x0000000b05057c10 */ /* 0x000fe200087fe40a */
[----:B------:R-:W-:Y:S01]  /*f450*/  ULDC.64 UR10, c[0x0][0xb88] ;  /* 0x0002e200000a7ab9 */ /* 0x000fe20000000a00 */
[----:B------:R-:W-:Y:S02]  /*f460*/  VIADD R10, R26, 0x8 ;  /* 0x000000081a0a7836 */ /* 0x000fe40000000000 */
        /* <DEDUP_REMOVED lines=16> */
.L_x_5572:
[----:B------:R-:W1:Y:S01]  /*f570*/  LDC R81, c[0x0][0xbe8] ;  /* 0x0002fa00ff517b82 */ /* 0x000e620000000800 */
[----:B------:R-:W-:Y:S01]  /*f580*/  ULDC UR18, c[0x0][0xac8] ;  /* 0x0002b20000127ab9 */ /* 0x000fe20000000800 */
[----:B------:R-:W-:Y:S01]  /*f590*/  ULDC.64 UR14, c[0x0][0xaa0] ;  /* 0x0002a800000e7ab9 */ /* 0x000fe20000000a00 */
[----:B------:R-:W-:Y:S01]  /*f5a0*/  ISETP.GE.AND P0, PT, R190, UR18, PT ;  /* 0x00000012be007c0c */ /* 0x000fe2000bf06270 */
[----:B0-----:R0:W5:Y:S01]  /*f5b0*/  LD.E.128 R4, desc[UR54][R174.64] ;  /* 0x00000036ae047980 */ /* 0x001162000c101d00 */
[----:B------:R-:W-:Y:S02]  /*f5c0*/  ISETP.GE.AND P1, PT, R184, UR18, PT ;  /* 0x00000012b8007c0c */ /* 0x000fe4000bf26270 */
[----:B------:R-:W-:Y:S01]  /*f5d0*/  SEL R20, RZ, 0xffffffff, P0 ;  /* 0xffffffffff147807 */ /* 0x000fe20000000000 */
[----:B------:R-:W5:Y:S01]  /*f5e0*/  LD.E.128 R8, desc[UR54][R8.64] ;  /* 0x0000003608087980 */ /* 0x000f62000c101d00 */
[----:B------:R-:W-:-:S03]  /*f5f0*/  SEL R3, RZ, 0x1, P1 ;  /* 0x00000001ff037807 */ /* 0x000fc60000800000 */
[----:B------:R-:W5:Y:S04]  /*f600*/  LD.E.128 R12, desc[UR54][R12.64] ;  /* 0x000000360c0c7980 */ /* 0x000f68000c101d00 */
[----:B------:R-:W5:Y:S04]  /*f610*/  LD.E.128 R24, desc[UR54][R24.64] ;  /* 0x0000003618187980 */ /* 0x000f68000c101d00 */
[----:B------:R-:W5:Y:S01]  /*f620*/  LD.E.128 R28, desc[UR54][R28.64] ;  /* 0x000000361c1c7980 */ /* 0x000f62000c101d00 */
[----:B-1----:R-:W-:Y:S01]  /*f630*/  ISETP.NE.AND P2, PT, R81, 0x1, PT ;  /* 0x000000015100780c */ /* 0x002fe20003f45270 */
[----:B------:R-:W-:Y:S01]  /*f640*/  IMAD.SHL.U32 R20, R20, 0x2, RZ ;  /* 0x0000000214147824 */ /* 0x000fe200078e00ff */
[----:B------:R-:W-:Y:S01]  /*f650*/  ISETP.GE.AND P0, PT, R189, UR18, PT ;  /* 0x00000012bd007c0c */ /* 0x000fe2000bf06270 */
[----:B------:R-:W-:Y:S01]  /*f660*/  UIMAD UR12, UR16, UR14, URZ ;  /* 0x0000000e100c72a4 */ /* 0x000fe2000f8e023f */
[----:B------:R-:W5:Y:S02]  /*f670*/  LD.E.128 R32, desc[UR54][R32.64] ;  /* 0x0000003620207980 */ /* 0x000f64000c101d00 */
[----:B------:R-:W-:-:S02]  /*f680*/  LOP3.LUT R3, R20, 0x2, R3, 0xe2, !PT ;  /* 0x0000000214037812 */ /* 0x000fc400078ee203 */
[----:B------:R-:W5:Y:S04]  /*f690*/  LD.E.128 R36, desc[UR54][R36.64] ;  /* 0x0000003624247980 */ /* 0x000f68000c101d00 */
[----:B------:R-:W5:Y:S01]  /*f6a0*/  LD.E.128 R40, desc[UR54][R40.64] ;  /* 0x0000003628287980 */ /* 0x000f62000c101d00 */
[----:B------:R-:W1:Y:S01]  /*f6b0*/  @P2 LDC R77, c[0x0][0xbec] ;  /* 0x0002fb00ff4d2b82 */ /* 0x000e620000000800 */
[----:B------:R-:W-:Y:S02]  /*f6c0*/  SEL R20, RZ, 0xffffffff, P0 ;  /* 0xffffffffff147807 */ /* 0x000fe40000000000 */
[----:B------:R-:W-:Y:S01]  /*f6d0*/  ISETP.GE.AND P0, PT, R188, UR18, PT ;  /* 0x00000012bc007c0c */ /* 0x000fe2000bf06270 */
[----:B------:R-:W5:Y:S04]  /*f6e0*/  LD.E.128 R44, desc[UR54][R44.64] ;  /* 0x000000362c2c7980 */ /* 0x000f68000c101d00 */
[----:B------:R-:W2:Y:S01]  /*f6f0*/  @P2 LDC R79, c[0x0][0xbf0] ;  /* 0x0002fc00ff4f2b82 */ /* 0x000ea20000000800 */
[----:B------:R-:W-:Y:S01]  /*f700*/  SHF.L.U32 R20, R20, 0x2, RZ ;  /* 0x0000000214147819 */ /* 0x000fe200000006ff */
[----:B------:R-:W-:Y:S01]  /*f710*/  UIMAD.WIDE.U32 UR10, UR4, UR14, URZ ;  /* 0x0000000e040a72a5 */ /* 0x000fe2000f8e003f */
[----:B------:R-:W-:Y:S01]  /*f720*/  SEL R21, RZ, 0xffffffff, P0 ;  /* 0xffffffffff157807 */ /* 0x000fe20000000000 */
[----:B------:R-:W-:Y:S01]  /*f730*/  UIMAD UR12, UR4, UR15, UR12 ;  /* 0x0000000f040c72a4 */ /* 0x000fe2000f8e020c */
[----:B------:R-:W-:Y:S01]  /*f740*/  LOP3.LUT R20, R20, 0x4, R3, 0xe2, !PT ;  /* 0x0000000414147812 */ /* 0x000fe200078ee203 */
[----:B------:R-:W-:Y:S01]  /*f750*/  IMAD R3, R191, 0x20, R192 ;  /* 0x00000020bf037824 */ /* 0x000fe200078e02c0 */
[----:B------:R-:W-:Y:S01]  /*f760*/  ULDC.64 UR14, c[0x0][0xae8] ;  /* 0x0002ba00000e7ab9 */ /* 0x000fe20000000a00 */
[----:B------:R-:W-:Y:S01]  /*f770*/  UIADD3 UR11, UR11, UR12, URZ ;  /* 0x0000000c0b0b7290 */ /* 0x000fe2000fffe03f */
[----:B------:R-:W-:Y:S01]  /*f780*/  IMAD.SHL.U32 R21, R21, 0x8, RZ ;  /* 0x0000000815157824 */ /* 0x000fe200078e00ff */
[----:B------:R-:W-:Y:S01]  /*f790*/  UIMAD UR4, UR17, UR14, URZ ;  /* 0x0000000e110472a4 */ /* 0x000fe2000f8e023f */
[----:B------:R-:W-:Y:S01]  /*f7a0*/  ISETP.GE.AND P0, PT, R187, UR18, PT ;  /* 0x00000012bb007c0c */ /* 0x000fe2000bf06270 */
[----:B------:R-:W-:Y:S01]  /*f7b0*/  VIADD R82, R3, UR45 ;  /* 0x0000002d03527c36 */ /* 0x000fe20008000000 */
[----:B------:R-:W-:Y:S01]  /*f7c0*/  UIMAD.WIDE.U32 UR10, UR43, UR14, UR10 ;  /* 0x0000000e2b0a72a5 */ /* 0x000fe2000f8e000a */
[----:B------:R-:W5:Y:S01]  /*f7d0*/  LD.E.128 R48, desc[UR54][R48.64] ;  /* 0x0000003630307980 */ /* 0x000f62000c101d00 */
[----:B------:R-:W-:Y:S01]  /*f7e0*/  UIMAD UR4, UR43, UR15, UR4 ;  /* 0x0000000f2b0472a4 */ /* 0x000fe2000f8e0204 */
[----:B------:R-:W-:Y:S01]  /*f7f0*/  SEL R3, RZ, 0xffffffff, P0 ;  /* 0xffffffffff037807 */ /* 0x000fe20000000000 */
[----:B------:R-:W-:Y:S01]  /*f800*/  ULDC.64 UR12, c[0x0][0xaf0] ;  /* 0x0002bc00000c7ab9 */ /* 0x000fe20000000a00 */
[----:B------:R-:W-:Y:S01]  /*f810*/  LOP3.LUT R21, R21, 0x8, R20, 0xe2, !PT ;  /* 0x0000000815157812 */ /* 0x000fe200078ee214 */
[----:B------:R-:W-:Y:S01]  /*f820*/  UIMAD UR9, UR9, UR12, URZ ;  /* 0x0000000c090972a4 */ /* 0x000fe2000f8e023f */
[----:B-1----:R-:W-:Y:S01]  /*f830*/  @P2 IMAD.HI.U32 R20, R82, R77, RZ ;  /* 0x0000004d52142227 */ /* 0x002fe200078e00ff */
[----:B------:R-:W-:Y:S01]  /*f840*/  UIADD3 UR11, UR11, UR4, URZ ;  /* 0x000000040b0b7290 */ /* 0x000fe2000fffe03f */
[----:B------:R-:W5:Y:S01]  /*f850*/  LD.E.128 R56, desc[UR54][R56.64] ;  /* 0x0000003638387980 */ /* 0x000f62000c101d00 */
[----:B------:R-:W-:Y:S01]  /*f860*/  UIMAD UR4, UR8, UR13, UR9 ;  /* 0x0000000d080472a4 */ /* 0x000fe2000f8e0209 */
[----:B------:R-:W-:Y:S01]  /*f870*/  IMAD.SHL.U32 R76, R3, 0x10, RZ ;  /* 0x00000010034c7824 */ /* 0x000fe200078e00ff */
[----:B------:R-:W-:Y:S01]  /*f880*/  UIMAD.WIDE.U32 UR8, UR8, UR12, UR10 ;  /* 0x0000000c080872a5 */ /* 0x000fe2000f8e000a */
[----:B------:R-:W-:Y:S01]  /*f890*/  IMAD.MOV.U32 R3, RZ, RZ, R82 ;  /* 0x000000ffff037224 */ /* 0x000fe200078e0052 */
[----:B--2---:R-:W-:Y:S01]  /*f8a0*/  @P2 SHF.R.U32.HI R3, RZ, R79, R20 ;  /* 0x0000004fff032219 */ /* 0x004fe20000011614 */
[----:B------:R-:W5:Y:S01]  /*f8b0*/  LD.E.128 R52, desc[UR54][R52.64] ;  /* 0x0000003634347980 */ /* 0x000f62000c101d00 */
[----:B------:R-:W-:-:S02]  /*f8c0*/  LOP3.LUT R76, R76, 0x10, R21, 0xe2, !PT ;  /* 0x000000104c4c7812 */ /* 0x000fc400078ee215 */
        /* <DEDUP_REMOVED lines=10> */
[----:B------:R-:W-:-:S02]  /*f970*/  IMAD R77, R81, R79, R82 ;  /* 0x0000004f514d7224 */ /* 0x000fc400078e0252 */
[----:B------:R-:W-:Y:S01]  /*f980*/  IMAD.U32 R21, RZ, RZ, UR4 ;  /* 0x00000004ff157e24 */ /* 0x000fe2000f8e00ff */
[----:B------:R-:W5:Y:S01]  /*f990*/  LD.E.128 R60, desc[UR54][R60.64] ;  /* 0x000000363c3c7980 */ /* 0x000f62000c101d00 */
[----:B------:R-:W-:Y:S01]  /*f9a0*/  IMAD.SHL.U32 R83, R78, 0x20, RZ ;  /* 0x000000204e537824 */ /* 0x000fe200078e00ff */
[----:B------:R-:W-:Y:S02]  /*f9b0*/  SHF.R.S32.HI R78, RZ, 0x1f, R77 ;  /* 0x0000001fff4e7819 */ /* 0x000fe4000001144d */
[----:B------:R-:W5:Y:S01]  /*f9c0*/  LD.E.128 R72, desc[UR54][R72.64] ;  /* 0x0000003648487980 */ /* 0x000f62000c101d00 */
[----:B------:R-:W-:-:S03]  /*f9d0*/  ISETP.GE.AND P0, PT, R195, UR18, PT ;  /* 0x00000012c3007c0c */ /* 0x000fc6000bf06270 */
[----:B------:R-:W5:Y:S01]  /*f9e0*/  LD.E.128 R68, desc[UR54][R68.64] ;  /* 0x0000003644447980 */ /* 0x000f62000c101d00 */
[C---:B------:R-:W-:Y:S01]  /*f9f0*/  IMAD R79, R3.reuse, UR9, R80 ;  /* 0x00000009034f7c24 */ /* 0x040fe2000f8e0250 */
[----:B------:R-:W-:Y:S01]  /*fa00*/  UIADD3 UR4, UR41, 0x28c20, URZ ;  /* 0x00028c2029047890 */ /* 0x000fe2000fffe03f */
[----:B------:R-:W-:Y:S01]  /*fa10*/  IMAD.WIDE.U32 R20, R3, UR8, R20 ;  /* 0x0000000803147c25 */ /* 0x000fe2000f8e0014 */
[----:B------:R-:W-:Y:S01]  /*fa20*/  @!PT LDS RZ, [RZ] ;  /* 0x00000000fffff984 */ /* 0x000fe20000000800 */
[----:B------:R-:W-:Y:S01]  /*fa30*/  @!PT LDS RZ, [RZ] ;  /* 0x00000000fffff984 */ /* 0x000fe20000000800 */
[----:B------:R-:W-:Y:S01]  /*fa40*/  @!PT LDS RZ, [RZ] ;  /* 0x00000000fffff984 */ /* 0x000fe20000000800 */
[----:B------:R-:W-:Y:S01]  /*fa50*/  @!PT LDS RZ, [RZ] ;  /* 0x00000000fffff984 */ /* 0x000fe20000000800 */
[----:B------:R1:W-:Y:S06]  /*fa60*/  MEMBAR.ALL.CTA ;  /* 0x0000000000007992 */ /* 0x0003ec0000008000 */
[----:B-1----:R-:W1:Y:S01]  /*fa70*/  FENCE.VIEW.ASYNC.S ;  /* 0x00000000000073c6 */ /* 0x002e620000000000 */
[----:B------:R-:W-:Y:S01]  /*fa80*/  ULDC.64 UR8, c[0x0][0xad8] ;  /* 0x0002b60000087ab9 */ /* 0x000fe20000000a00 */
[----:B------:R-:W-:Y:S01]  /*fa90*/  SEL R3, RZ, 0x40, P0 ;  /* 0x00000040ff037807 */ /* 0x000fe20000000000 */
[----:B------:R-:W-:Y:S01]  /*faa0*/  IMAD.IADD R21, R21, 0x1, R79 ;  /* 0x0000000115157824 */ /* 0x000fe200078e024f */
[----:B------:R-:W-:Y:S01]  /*fab0*/  ISETP.GE.AND P0, PT, R194, UR18, PT ;  /* 0x00000012c2007c0c */ /* 0x000fe2000bf06270 */
[----:B------:R-:W-:Y:S01]  /*fac0*/  IMAD R78, R78, UR8, RZ ;  /* 0x000000084e4e7c24 */ /* 0x000fe2000f8e02ff */
[----:B------:R-:W-:Y:S01]  /*fad0*/  UPRMT UR4, URZ, 0x654, UR4 ;  /* 0x000006543f047896 */ /* 0x000fe20008000004 */
[----:B-----5:R-:W-:Y:S01]  /*fae0*/  IMAD R87, R0, R81, RZ ;  /* 0x0000005100577224 */ /* 0x020fe200078e02ff */
[----:B------:R-:W-:Y:S01]  /*faf0*/  SEL R0, RZ, 0x80, P0 ;  /* 0x00000080ff007807 */ /* 0x000fe20000000000 */
[----:B------:R-:W-:Y:S01]  /*fb00*/  VIADD R86, R192, UR45 ;  /* 0x0000002dc0567c36 */ /* 0x000fe20008000000 */
[----:B------:R-:W-:Y:S01]  /*fb10*/  LOP3.LUT R76, R83, 0x20, R76, 0xe2, !PT ;  /* 0x00000020534c7812 */ /* 0x000fe200078ee24c */
[C---:B------:R-:W-:Y:S01]  /*fb20*/  IMAD R79, R77.reuse, UR9, R78 ;  /* 0x000000094d4f7c24 */ /* 0x040fe2000f8e024e */
[----:B------:R-:W-:Y:S01]  /*fb30*/  BSSY B1, `(.L_x_5573) ;  /* 0x000002c000017945 */ /* 0x000fe20003800000 */
[----:B------:R-:W-:Y:S01]  /*fb40*/  IMAD.WIDE.U32 R20, R77, UR8, R20 ;  /* 0x000000084d147c25 */ /* 0x000fe2000f8e0014 */
[----:B------:R-:W-:Y:S01]  /*fb50*/  ISETP.GE.AND P0, PT, R86, R87, PT ;  /* 0x000000575600720c */ /* 0x000fe20003f06270 */
[----:B------:R-:W-:Y:S01]  /*fb60*/  ULDC.64 UR8, c[0x0][0xa80] ;  /* 0x0002a00000087ab9 */ /* 0x000fe20000000a00 */
[----:B------:R-:W-:Y:S01]  /*fb70*/  LOP3.LUT R3, R76, R3, RZ, 0xfc, !PT ;  /* 0x000000034c037212 */ /* 0x000fe200078efcff */
[----:B------:R-:W-:Y:S01]  /*fb80*/  IMAD.IADD R21, R21, 0x1, R79 ;  /* 0x0000000115157824 */ /* 0x000fe200078e024f */
[----:B------:R-:W-:-:S02]  /*fb90*/  LEA R84, P1, R20, UR8, 0x1 ;  /* 0x0000000814547c11 */ /* 0x000fc4000f8208ff */
[----:B------:R-:W-:Y:S02]  /*fba0*/  LOP3.LUT R0, R3, R0, RZ, 0xfc, !PT ;  /* 0x0000000003007212 */ /* 0x000fe400078efcff */
[----:B------:R-:W-:Y:S01]  /*fbb0*/  LEA.HI.X R85, R20, UR9, R21, 0x1, P1 ;  /* 0x0000000914557c11 */ /* 0x000fe200088f0c15 */
[----:B-1----:R0:W1:Y:S01]  /*fbc0*/  SHFL.IDX PT, R76, R84, RZ, 0x181f ;  /* 0x00181fff544c7589 */ /* 0x00206200000e0000 */
[----:B------:R-:W-:Y:S03]  /*fbd0*/  SYNCS.ARRIVE.TRANS64.RED.A1T0 RZ, [UR4], RZ ;  /* 0x000000ffffff79a7 */ /* 0x000fe60008100404 */
        /* <DEDUP_REMOVED lines=33> */
.L_x_5574:
[----:B------:R-:W-:Y:S05]  /*fdf0*/  BSYNC B1 ;  /* 0x0000000000017941 */ /* 0x000fea0003800000 */
.L_x_5573:
[----:B---3--:R-:W-:Y:S01]  /*fe00*/  VIADD R4, R86, 0x20 ;  /* 0x0000002056047836 */ /* 0x008fe20000000000 */
[----:B------:R3:W4:Y:S04]  /*fe10*/  SHFL.IDX PT, R7, R85, 0x1, 0x181f ;  /* 0x00381f0055077f89 */ /* 0x00072800000e0000 */
[----:B------:R-:W-:Y:S01]  /*fe20*/  ISETP.GE.AND P0, PT, R4, R87, PT ;  /* 0x000000570400720c */ /* 0x000fe20003f06270 */
[----:B------:R3:W0:-:S12]  /*fe30*/  SHFL.IDX PT, R6, R84, 0x1, 0x181f ;  /* 0x00381f0054067f89 */ /* 0x00061800000e0000 */
[----:B---3--:R-:W-:Y:S05]  /*fe40*/  @P0 BRA `(.L_x_5575) ;  /* 0x0000001000080947 */ /* 0x008fea0003800000 */
[----:B------:R-:W-:Y:S02]  /*fe50*/  ISETP.GE.AND P0, PT, R184, UR18, PT ;  /* 0x00000012b8007c0c */ /* 0x000fe4000bf06270 */
[----:B------:R-:W-:Y:S02]  /*fe60*/  ISETP.GE.AND P5, PT, R190, UR18, PT ;  /* 0x00000012be007c0c */ /* 0x000fe4000bfa6270 */
[----:B------:R-:W-:Y:S02]  /*fe70*/  ISETP.GE.AND P3, PT, R189, UR18, PT ;  /* 0x00000012bd007c0c */ /* 0x000fe4000bf66270 */
[----:B------:R-:W-:Y:S02]  /*fe80*/  ISETP.GE.AND P2, PT, R188, UR18, PT ;  /* 0x00000012bc007c0c */ /* 0x000fe4000bf46270 */
[----:B------:R-:W-:-:S05]  /*fe90*/  ISETP.GE.AND P1, PT, R187, UR18, PT ;  /* 0x00000012bb007c0c */ /* 0x000fca000bf26270 */
[----:B0---4-:R-:W-:Y:S02]  /*fea0*/  @!P0 IMAD.WIDE R4, R184, 0x2, R6 ;  /* 0x00000002b8048825 */ /* 0x011fe400078e0206 */
        /* <DEDUP_REMOVED lines=23> */
[----:B---3--:R-:W-:-:S04]  /*10020*/  LEA R4, P0, R194, R6, 0x1 ;  /* 0x00000006c2047211 */ /* 0x008fc800078008ff */
[----:B------:R-:W-:-:S05]  /*10030*/  LEA.HI.X R5, R194, R7, R198, 0x1, P0 ;  /* 0x00000007c2057211 */ /* 0x000fca00000f0cc6 */
[----:B------:R0:W-:Y:S01]  /*10040*/  ST.E.128 desc[UR54][R4.64], R68 ;  /* 0x0000004404007985 */ /* 0x0001e2000c101d36 */
[----:B------:R-:W-:Y:S05]  /*10050*/  BRA `(.L_x_5575) ;  /* 0x0000000c00847947 */ /* 0x000fea0003800000 */
.L_x_5570:
[----:B------:R-:W-:Y:S01]  /*10060*/  ULDC.64 UR8, c[0x0][0xc00] ;  /* 0x0003000000087ab9 */ /* 0x000fe20000000a00 */
[----:B------:R-:W-:Y:S01]  /*10070*/  ULDC UR4, c[0x0][0xa88] ;  /* 0x0002a20000047ab9 */ /* 0x000fe20000000800 */
[----:B------:R-:W-:Y:S01]  /*10080*/  UISETP.NE.U32.AND UP0, UPT, UR8, URZ, UPT ;  /* 0x0000003f0800728c */ /* 0x000fe2000bf05070 */
[----:B------:R-:W0:Y:S03]  /*10090*/  LDC R11, c[0x0][0xbe8] ;  /* 0x0002fa00ff0b7b82 */ /* 0x000e260000000800 */
[----:B------:R-:W-:-:S03]  /*100a0*/  UISETP.NE.AND.EX UP0, UPT, UR9, URZ, UPT, UP0 ;  /* 0x0000003f0900728c */ /* 0x000fc6000bf05300 */
[----:B------:R-:W-:Y:S02]  /*100b0*/  ULDC.64 UR8, c[0x0][0xc00] ;  /* 0x0003000000087ab9 */ /* 0x000fe40000000a00 */
[----:B------:R-:W-:Y:S01]  /*100c0*/  UIMAD.WIDE UR8, UR44, 0x4, UR8 ;  /* 0x000000042c0878a5 */ /* 0x000fe2000f8e0208 */
[----:B------:R-:W-:-:S05]  /*100d0*/  PLOP3.LUT P1, PT, PT, PT, UP0, 0x80, 0x0 ;  /* 0x000000000000781c */ /* 0x000fca0003f2f008 */
[----:B------:R-:W-:Y:S02]  /*100e0*/  IMAD.U32 R4, RZ, RZ, UR8 ;  /* 0x00000008ff047e24 */ /* 0x000fe4000f8e00ff */
[----:B------:R-:W-:Y:S01]  /*100f0*/  IMAD.U32 R5, RZ, RZ, UR9 ;  /* 0x00000009ff057e24 */ /* 0x000fe2000f8e00ff */
[----:B------:R-:W-:Y:S02]  /*10100*/  ULDC.64 UR8, c[0x0][0xc08] ;  /* 0x0003020000087ab9 */ /* 0x000fe40000000a00 */
[----:B------:R-:W-:Y:S01]  /*10110*/  UISETP.NE.U32.AND UP1, UPT, UR8, URZ, UPT ;  /* 0x0000003f0800728c */ /* 0x000fe2000bf25070 */
[----:B------:R-:W-:Y:S02]  /*10120*/  IMAD.U32 R0, RZ, RZ, UR4 ;  /* 0x00000004ff007e24 */ /* 0x000fe4000f8e00ff */
[----:B------:R-:W2:Y:S01]  /*10130*/  @P1 LDG.E R3, desc[UR54][R4.64] ;  /* 0x0000003604031981 */ /* 0x000ea2000c1e1900 */
[----:B------:R-:W-:-:S06]  /*10140*/  UISETP.NE.AND.EX UP1, UPT, UR9, URZ, UPT, UP1 ;  /* 0x0000003f0900728c */ /* 0x000fcc000bf25310 */
[----:B------:R-:W-:-:S05]  /*10150*/  PLOP3.LUT P2, PT, PT, PT, UP1, 0x80, 0x0 ;  /* 0x000000000000781c */ /* 0x000fca0003f4f018 */
[----:B------:R-:W-:Y:S02]  /*10160*/  @UP1 ULDC.64 UR8, c[0x0][0xc08] ;  /* 0x0003020000081ab9 */ /* 0x000fe40000000a00 */
[----:B------:R-:W-:-:S06]  /*10170*/  @UP1 UIMAD.WIDE UR8, UR44, 0x4, UR8 ;  /* 0x000000042c0818a5 */ /* 0x000fcc000f8e0208 */
[----:B------:R-:W-:Y:S01]  /*10180*/  MOV R6, UR8 ;  /* 0x0000000800067c02 */ /* 0x000fe20008000f00 */
[----:B------:R-:W-:-:S05]  /*10190*/  IMAD.U32 R7, RZ, RZ, UR9 ;  /* 0x00000009ff077e24 */ /* 0x000fca000f8e00ff */
[----:B------:R1:W5:Y:S01]  /*101a0*/  @P2 LDG.E R0, desc[UR54][R6.64] ;  /* 0x0000003606002981 */ /* 0x000362000c1e1900 */
[----:B------:R-:W-:Y:S01]  /*101b0*/  UMOV UR4, URZ ;  /* 0x0000003f00047c82 */ /* 0x000fe20008000000 */
[----:B------:R-:W-:Y:S01]  /*101c0*/  USHF.R.S32.HI UR14, URZ, 0x1f, UR43 ;  /* 0x0000001f3f0e7899 */ /* 0x000fe2000801142b */
[----:B------:R-:W-:Y:S02]  /*101d0*/  ISETP.GE.AND P0, PT, R197, 0x40, PT ;  /* 0x00000040c500780c */ /* 0x000fe40003f06270 */
[----:B--2---:R-:W-:Y:S01]  /*101e0*/  @P1 R2UR UR4, R3 ;  /* 0x00000000030412ca */ /* 0x004fe200000e0000 */
[----:B01----:R-:W-:-:S14]  /*101f0*/  @P2 BRA `(.L_x_5576) ;  /* 0x0000000000102947 */ /* 0x003fdc0003800000 */
[----:B------:R-:W-:Y:S05]  /*10200*/  @!P1 BRA `(.L_x_5576) ;  /* 0x00000000000c9947 */ /* 0x000fea0003800000 */
[----:B------:R-:W2:Y:S04]  /*10210*/  LDG.E R3, desc[UR54][R4.64] ;  /* 0x0000003604037981 */ /* 0x000ea8000c1e1900 */
[----:B-----5:R-:W2:Y:S02]  /*10220*/  LDG.E R0, desc[UR54][R4.64+0x4] ;  /* 0x0000043604007981 */ /* 0x020ea4000c1e1900 */
[----:B--2---:R-:W-:-:S07]  /*10230*/  IMAD.IADD R0, R0, 0x1, -R3 ;  /* 0x0000000100007824 */ /* 0x004fce00078e0a03 */
.L_x_5576:
[----:B------:R-:W-:Y:S01]  /*10240*/  USHF.R.S32.HI UR9, URZ, 0x1f, UR44 ;  /* 0x0000001f3f097899 */ /* 0x000fe2000801142c */
[----:B------:R-:W-:Y:S01]  /*10250*/  BSSY B1, `(.L_x_5577) ;  /* 0x000002e000017945 */ /* 0x000fe20003800000 */
[----:B------:R-:W-:Y:S02]  /*10260*/  USHF.R.S32.HI UR13, URZ, 0x1f, UR4 ;  /* 0x0000001f3f0d7899 */ /* 0x000fe40008011404 */
[----:B------:R-:W-:Y:S02]  /*10270*/  USEL UR8, UR44, URZ, !UP0 ;  /* 0x0000003f2c087287 */ /* 0x000fe4000c000000 */
[----:B------:R-:W-:Y:S01]  /*10280*/  USEL UR9, UR9, URZ, !UP0 ;  /* 0x0000003f09097287 */ /* 0x000fe2000c000000 */
[----:B------:R-:W-:Y:S11]  /*10290*/  @P0 BRA `(.L_x_5578) ;  /* 0x0000000000a40947 */ /* 0x000ff60003800000 */
[----:B------:R-:W0:Y:S01]  /*102a0*/  S2R R6, SR_TID.X ;  /* 0x0000000000067919 */ /* 0x000e220000002100 */
[----:B------:R-:W1:Y:S01]  /*102b0*/  LDC R5, c[0x0][0xbe8] ;  /* 0x0002fa00ff057b82 */ /* 0x000e620000000800 */
[----:B------:R-:W-:Y:S02]  /*102c0*/  IMAD.U32 R7, RZ, RZ, UR45 ;  /* 0x0000002dff077e24 */ /* 0x000fe4000f8e00ff */
[----:B-1---5:R-:W-:-:S03]  /*102d0*/  IMAD R3, R0, R5, RZ ;  /* 0x0000000500037224 */ /* 0x022fc600078e02ff */
[----:B0-----:R-:W-:-:S04]  /*102e0*/  IADD3 R6, R7, -0x80, R6 ;  /* 0xffffff8007067810 */ /* 0x001fc80007ffe006 */
[----:B------:R-:W-:-:S13]  /*102f0*/  ISETP.GE.AND P0, PT, R6, R3, PT ;  /* 0x000000030600720c */ /* 0x000fda0003f06270 */
[----:B------:R-:W-:Y:S05]  /*10300*/  @P0 BRA `(.L_x_5578) ;  /* 0x0000000000880947 */ /* 0x000fea0003800000 */
[----:B------:R-:W-:Y:S01]  /*10310*/  ISETP.NE.AND P0, PT, R5, 0x1, PT ;  /* 0x000000010500780c */ /* 0x000fe20003f05270 */
[----:B------:R-:W-:Y:S01]  /*10320*/  ULDC.64 UR16, c[0x0][0xb90] ;  /* 0x0002e40000107ab9 */ /* 0x000fe20000000a00 */
[----:B------:R-:W-:Y:S01]  /*10330*/  UMOV UR10, UR4 ;  /* 0x00000004000a7c82 */ /* 0x000fe20008000000 */
[----:B------:R-:W-:Y:S01]  /*10340*/  UIMAD UR12, UR14, UR16, URZ ;  /* 0x000000100e0c72a4 */ /* 0x000fe2000f8e023f */
[----:B------:R-:W-:Y:S01]  /*10350*/  IMAD.MOV.U32 R4, RZ, RZ, R6 ;  /* 0x000000ffff047224 */ /* 0x000fe200078e0006 */
[----:B------:R-:W-:Y:S02]  /*10360*/  UMOV UR11, UR13 ;  /* 0x0000000d000b7c82 */ /* 0x000fe40008000000 */
[----:B------:R-:W-:Y:S02]  /*10370*/  UIMAD.WIDE.U32 UR10, UR43, UR16, UR10 ;  /* 0x000000102b0a72a5 */ /* 0x000fe4000f8e000a */
[----:B------:R-:W-:-:S03]  /*10380*/  UIMAD UR12, UR43, UR17, UR12 ;  /* 0x000000112b0c72a4 */ /* 0x000fc6000f8e020c */
[----:B------:R-:W-:Y:S01]  /*10390*/  ULDC.64 UR16, c[0x0][0xb98] ;  /* 0x0002e60000107ab9 */ /* 0x000fe20000000a00 */
[----:B------:R-:W0:Y:S01]  /*103a0*/  @P0 LDC R3, c[0x0][0xbec] ;  /* 0x0002fb00ff030b82 */ /* 0x000e220000000800 */
[----:B------:R-:W-:Y:S02]  /*103b0*/  UIADD3 UR11, UR11, UR12, URZ ;  /* 0x0000000c0b0b7290 */ /* 0x000fe4000fffe03f */
[----:B------:R-:W-:Y:S02]  /*103c0*/  UIMAD UR12, UR9, UR16, URZ ;  /* 0x00000010090c72a4 */ /* 0x000fe4000f8e023f */
[----:B------:R-:W-:Y:S02]  /*103d0*/  UIMAD.WIDE.U32 UR10, UR8, UR16, UR10 ;  /* 0x00000010080a72a5 */ /* 0x000fe4000f8e000a */
[----:B------:R-:W-:Y:S01]  /*103e0*/  UIMAD UR12, UR8, UR17, UR12 ;  /* 0x00000011080c72a4 */ /* 0x000fe2000f8e020c */
[----:B------:R-:W1:Y:S02]  /*103f0*/  @P0 LDC R8, c[0x0][0xbf0] ;  /* 0x0002fc00ff080b82 */ /* 0x000e640000000800 */
[----:B------:R-:W-:Y:S01]  /*10400*/  ULDC.64 UR16, c[0x0][0xb88] ;  /* 0x0002e20000107ab9 */ /* 0x000fe20000000a00 */
[----:B0-----:R-:W-:-:S05]  /*10410*/  @P0 IMAD.HI.U32 R3, R6, R3, RZ ;  /* 0x0000000306030227 */ /* 0x001fca00078e00ff */
[----:B-1----:R-:W-:Y:S01]  /*10420*/  @P0 SHF.R.U32.HI R4, RZ, R8, R3 ;  /* 0x00000008ff040219 */ /* 0x002fe20000011603 */
[----:B------:R-:W-:-:S04]  /*10430*/  IMAD.U32 R8, RZ, RZ, UR12 ;  /* 0x0000000cff087e24 */ /* 0x000fc8000f8e00ff */
        /* <DEDUP_REMOVED lines=15> */
.L_x_5578:
[----:B------:R-:W-:Y:S05]  /*10530*/  BSYNC B1 ;  /* 0x0000000000017941 */ /* 0x000fea0003800000 */
.L_x_5577:
        /* <DEDUP_REMOVED lines=10> */
[----:B-----5:R-:W-:Y:S01]  /*105e0*/  IMAD R25, R0, R11, RZ ;  /* 0x0000000b00197224 */ /* 0x020fe200078e02ff */
[----:B------:R-:W-:Y:S01]  /*105f0*/  SHF.L.U32 R4, R4, 0x1, RZ ;  /* 0x0000000104047819 */ /* 0x000fe200000006ff */
[----:B------:R-:W-:Y:S01]  /*10600*/  ULDC.64 UR16, c[0x0][0xae8] ;  /* 0x0002ba0000107ab9 */ /* 0x000fe20000000a00 */
[----:B------:R-:W0:Y:S01]  /*10610*/  @P0 LDC R5, c[0x0][0xbec] ;  /* 0x0002fb00ff050b82 */ /* 0x000e220000000800 */
[----:B------:R-:W-:Y:S01]  /*10620*/  ISETP.GE.AND P2, PT, R189, UR15, PT ;  /* 0x0000000fbd007c0c */ /* 0x000fe2000bf46270 */
[----:B------:R-:W-:Y:S01]  /*10630*/  UIADD3 UR11, UR11, UR12, URZ ;  /* 0x0000000c0b0b7290 */ /* 0x000fe2000fffe03f */
[----:B------:R-:W-:Y:S01]  /*10640*/  LOP3.LUT R4, R4, 0x2, R3, 0xe2, !PT ;  /* 0x0000000204047812 */ /* 0x000fe200078ee203 */
[----:B------:R-:W-:Y:S01]  /*10650*/  UIMAD UR4, UR14, UR16, URZ ;  /* 0x000000100e0472a4 */ /* 0x000fe2000f8e023f */
[----:B------:R-:W-:Y:S01]  /*10660*/  IMAD R3, R191, 0x20, R192 ;  /* 0x00000020bf037824 */ /* 0x000fe200078e02c0 */
[----:B------:R-:W-:Y:S01]  /*10670*/  SEL R6, RZ, 0xffffffff, P2 ;  /* 0xffffffffff067807 */ /* 0x000fe20001000000 */
[----:B------:R-:W-:Y:S01]  /*10680*/  UIMAD.WIDE.U32 UR10, UR43, UR16, UR10 ;  /* 0x000000102b0a72a5 */ /* 0x000fe2000f8e000a */
[----:B------:R-:W1:Y:S01]  /*10690*/  @P0 LDC R7, c[0x0][0xbf0] ;  /* 0x0002fc00ff070b82 */ /* 0x000e620000000800 */
[----:B------:R-:W-:Y:S01]  /*106a0*/  UIMAD UR4, UR43, UR17, UR4 ;  /* 0x000000112b0472a4 */ /* 0x000fe2000f8e0204 */
[----:B------:R-:W-:Y:S01]  /*106b0*/  VIADD R8, R3, UR45 ;  /* 0x0000002d03087c36 */ /* 0x000fe20008000000 */
[----:B------:R-:W-:Y:S01]  /*106c0*/  ULDC.64 UR12, c[0x0][0xaf0] ;  /* 0x0002bc00000c7ab9 */ /* 0x000fe20000000a00 */
[----:B------:R-:W-:Y:S01]  /*106d0*/  ISETP.GE.AND P1, PT, R188, UR15, PT ;  /* 0x0000000fbc007c0c */ /* 0x000fe2000bf26270 */
[----:B------:R-:W-:Y:S01]  /*106e0*/  UIMAD UR9, UR9, UR12, URZ ;  /* 0x0000000c090972a4 */ /* 0x000fe2000f8e023f */
[----:B------:R-:W-:Y:S01]  /*106f0*/  IMAD.SHL.U32 R9, R6, 0x4, RZ ;  /* 0x0000000406097824 */ /* 0x000fe200078e00ff */
[----:B------:R-:W-:Y:S01]  /*10700*/  UIADD3 UR11, UR11, UR4, URZ ;  /* 0x000000040b0b7290 */ /* 0x000fe2000fffe03f */
[----:B------:R-:W-:Y:S01]  /*10710*/  SEL R10, RZ, 0xffffffff, P1 ;  /* 0xffffffffff0a7807 */ /* 0x000fe20000800000 */
[----:B------:R-:W-:Y:S01]  /*10720*/  UIMAD UR4, UR8, UR13, UR9 ;  /* 0x0000000d080472a4 */ /* 0x000fe2000f8e0209 */
[----:B------:R-:W-:Y:S01]  /*10730*/  IMAD.MOV.U32 R3, RZ, RZ, R8 ;  /* 0x000000ffff037224 */ /* 0x000fe200078e0008 */
[----:B------:R-:W-:Y:S01]  /*10740*/  UIMAD.WIDE.U32 UR8, UR8, UR12, UR10 ;  /* 0x0000000c080872a5 */ /* 0x000fe2000f8e000a */
[----:B------:R-:W-:Y:S01]  /*10750*/  LOP3.LUT R9, R9, 0x4, R4, 0xe2, !PT ;  /* 0x0000000409097812 */ /* 0x000fe200078ee204 */
[----:B------:R-:W-:Y:S01]  /*10760*/  IMAD.SHL.U32 R10, R10, 0x8, RZ ;  /* 0x000000080a0a7824 */ /* 0x000fe200078e00ff */
[----:B------:R-:W-:Y:S01]  /*10770*/  ISETP.GE.AND P2, PT, R194, UR15, PT ;  /* 0x0000000fc2007c0c */ /* 0x000fe2000bf46270 */
[----:B------:R-:W-:Y:S01]  /*10780*/  UIADD3 UR4, UR9, UR4, URZ ;  /* 0x0000000409047290 */ /* 0x000fe2000fffe03f */
[----:B0-----:R-:W-:Y:S01]  /*10790*/  @P0 IMAD.HI.U32 R6, R8, R5, RZ ;  /* 0x0000000508060227 */ /* 0x001fe200078e00ff */
[----:B------:R-:W-:Y:S01]  /*107a0*/  BSSY B1, `(.L_x_5579) ;  /* 0x0000048000017945 */ /* 0x000fe20003800000 */
[----:B------:R-:W-:-:S02]  /*107b0*/  LOP3.LUT R10, R10, 0x8, R9, 0xe2, !PT ;  /* 0x000000080a0a7812 */ /* 0x000fc400078ee209 */
[----:B------:R-:W-:Y:S01]  /*107c0*/  IMAD.U32 R4, RZ, RZ, UR8 ;  /* 0x00000008ff047e24 */ /* 0x000fe2000f8e00ff */
[----:B------:R-:W-:Y:S01]  /*107d0*/  SEL R0, RZ, 0x80, P2 ;  /* 0x00000080ff007807 */ /* 0x000fe20001000000 */
[----:B------:R-:W-:Y:S01]  /*107e0*/  IMAD.U32 R5, RZ, RZ, UR9 ;  /* 0x00000009ff057e24 */ /* 0x000fe2000f8e00ff */
[----:B------:R-:W-:Y:S01]  /*107f0*/  ULDC.64 UR8, c[0x0][0xae0] ;  /* 0x0002b80000087ab9 */ /* 0x000fe20000000a00 */
[----:B-1----:R-:W-:Y:S01]  /*10800*/  @P0 SHF.R.U32.HI R3, RZ, R7, R6 ;  /* 0x00000007ff030219 */ /* 0x002fe20000011606 */
[----:B------:R-:W-:Y:S01]  /*10810*/  IMAD.U32 R5, RZ, RZ, UR4 ;  /* 0x00000004ff057e24 */ /* 0x000fe2000f8e00ff */
[----:B------:R-:W-:Y:S01]  /*10820*/  ISETP.GE.AND P0, PT, R187, UR15, PT ;  /* 0x0000000fbb007c0c */ /* 0x000fe2000bf06270 */
[----:B------:R-:W-:Y:S01]  /*10830*/  VIADD R26, R192, UR45 ;  /* 0x0000002dc01a7c36 */ /* 0x000fe20008000000 */
[----:B------:R-:W-:Y:S01]  /*10840*/  SHF.R.S32.HI R6, RZ, 0x1f, R3 ;  /* 0x0000001fff067819 */ /* 0x000fe20000011403 */
[C---:B------:R-:W-:Y:S01]  /*10850*/  IMAD.WIDE.U32 R4, R3.reuse, UR8, R4 ;  /* 0x0000000803047c25 */ /* 0x040fe2000f8e0004 */
[----:B------:R-:W-:-:S02]  /*10860*/  IADD3 R7, -R3, RZ, RZ ;  /* 0x000000ff03077210 */ /* 0x000fc40007ffe1ff */
[----:B------:R-:W-:Y:S01]  /*10870*/  SEL R9, RZ, 0xffffffff, P0 ;  /* 0xffffffffff097807 */ /* 0x000fe20000000000 */
[----:B------:R-:W-:Y:S01]  /*10880*/  IMAD R6, R6, UR8, RZ ;  /* 0x0000000806067c24 */ /* 0x000fe2000f8e02ff */
[----:B------:R-:W-:Y:S01]  /*10890*/  ISETP.GE.AND P0, PT, R186, UR15, PT ;  /* 0x0000000fba007c0c */ /* 0x000fe2000bf06270 */
[----:B------:R-:W-:Y:S02]  /*108a0*/  IMAD R7, R11, R7, R8 ;  /* 0x000000070b077224 */ /* 0x000fe400078e0208 */
[----:B------:R-:W-:Y:S01]  /*108b0*/  IMAD.SHL.U32 R13, R9, 0x10, RZ ;  /* 0x00000010090d7824 */ /* 0x000fe200078e00ff */
[----:B------:R-:W-:Y:S01]  /*108c0*/  SEL R8, RZ, 0xffffffff, P0 ;  /* 0xffffffffff087807 */ /* 0x000fe20000000000 */
[----:B------:R-:W-:Y:S01]  /*108d0*/  IMAD R9, R3, UR9, R6 ;  /* 0x0000000903097c24 */ /* 0x000fe2000f8e0206 */
[----:B------:R-:W-:Y:S01]  /*108e0*/  SHF.R.S32.HI R3, RZ, 0x1f, R7 ;  /* 0x0000001fff037819 */ /* 0x000fe20000011407 */
[----:B------:R-:W-:Y:S01]  /*108f0*/  ULDC.64 UR8, c[0x0][0xad8] ;  /* 0x0002b60000087ab9 */ /* 0x000fe20000000a00 */
[----:B------:R-:W-:Y:S01]  /*10900*/  ISETP.GE.AND P0, PT, R195, UR15, PT ;  /* 0x0000000fc3007c0c */ /* 0x000fe2000bf06270 */
[----:B------:R-:W-:Y:S01]  /*10910*/  IMAD.IADD R5, R5, 0x1, R9 ;  /* 0x0000000105057824 */ /* 0x000fe200078e0209 */
[----:B------:R-:W-:Y:S01]  /*10920*/  LOP3.LUT R10, R13, 0x10, R10, 0xe2, !PT ;  /* 0x000000100d0a7812 */ /* 0x000fe200078ee20a */
[----:B------:R-:W-:-:S02]  /*10930*/  IMAD R6, R3, UR8, RZ ;  /* 0x0000000803067c24 */ /* 0x000fc4000f8e02ff */
[----:B------:R-:W-:-:S04]  /*10940*/  IMAD.WIDE.U32 R4, R7, UR8, R4 ;  /* 0x0000000807047c25 */ /* 0x000fc8000f8e0004 */
[----:B------:R-:W-:Y:S01]  /*10950*/  IMAD R3, R7, UR9, R6 ;  /* 0x0000000907037c24 */ /* 0x000fe2000f8e0206 */
        /* <DEDUP_REMOVED lines=44> */
.L_x_5580:
[----:B------:R-:W-:Y:S05]  /*10c20*/  BSYNC B1 ;  /* 0x0000000000017941 */ /* 0x000fea0003800000 */
.L_x_5579:
        /* <DEDUP_REMOVED lines=36> */
.L_x_5575:
[----:B------:R-:W-:Y:S05]  /*10e70*/  BSYNC B0 ;  /* 0x0000000000007941 */ /* 0x000fea0003800000 */
.L_x_5569:
[----:B------:R-:W-:Y:S02]  /*10e80*/  ULDC UR4, c[0x0][0xc3c] ;  /* 0x00030f0000047ab9 */ /* 0x000fe40000000800 */
[----:B------:R-:W-:-:S06]  /*10e90*/  UISETP.GE.AND UP0, UPT, UR6, UR4, UPT ;  /* 0x000000040600728c */ /* 0x000fcc000bf06270 */
[----:B------:R-:W-:-:S13]  /*10ea0*/  PLOP3.LUT P0, PT, PT, PT, UP0, 0x80, 0x0 ;  /* 0x000000000000781c */ /* 0x000fda0003f0f008 */
[----:B------:R-:W-:Y:S05]  /*10eb0*/  @!P0 BRA `(.L_x_5581) ;  /* 0xffffff00002c8947 */ /* 0x000fea000383ffff */
[----:B------:R-:W-:Y:S05]  /*10ec0*/  EXIT ;  /* 0x000000000000794d */ /* 0x000fea0003800000 */
.L_x_5462:
        /* <DEDUP_REMOVED lines=16> */
.L_x_5582:
        /* <DEDUP_REMOVED lines=36> */
[----:B------:R-:W-:Y:S01]  /*11210*/  IMAD.MOV.U32 R6, RZ, RZ, R3 ;  /* 0x000000ffff067224 */ /* 0x000fe200078e0003 */
[----:B------:R-:W-:Y:S01]  /*11220*/  UMOV UR4, URZ ;  /* 0x0000003f00047c82 */ /* 0x000fe20008000000 */
[----:B------:R-:W-:-:S05]  /*11230*/  ULDC UR5, c[0x0][0xc38] ;  /* 0x00030e0000057ab9 */ /* 0x000fca0000000800 */
.L_x_5588:
        /* <DEDUP_REMOVED lines=12> */
.L_x_5587:
[----:B------:R-:W-:Y:S05]  /*11300*/  BSYNC B0 ;  /* 0x0000000000007941 */ /* 0x000fea0003800000 */
.L_x_5586:
        /* <DEDUP_REMOVED lines=20> */
.L_x_5584:
        /* <DEDUP_REMOVED lines=18> */
[----:B------:R-:W-:-:S05]  /*11570*/  IADD3 R9, R15, -0x1, RZ ;  /* 0xffffffff0f097810 */ /* 0x000fca0007ffe0ff */
[----:B------:R2:W3:Y:S02]  /*11580*/  SHFL.IDX PT, R16, R8, R9, 0x1f ;  /* 0x00001f0908107589 */ /* 0x0004e400000e0000 */
.L_x_5589:
[----:B---3--:R-:W-:Y:S01]  /*11590*/  IMAD R16, R16, UR5, R13 ;  /* 0x0000000510107c24 */ /* 0x008fe2000f8e020d */
[----:B------:R-:W-:Y:S01]  /*115a0*/  IABS R2, R6 ;  /* 0x0000000600027213 */ /* 0x000fe20000000000 */
[----:B-12---:R-:W-:-:S03]  /*115b0*/  IMAD.MOV R9, RZ, RZ, -R3 ;  /* 0x000000ffff097224 */ /* 0x006fc600078e0a03 */
[----:B0-----:R-:W-:Y:S01]  /*115c0*/  IADD3 R11, -R16, UR6, RZ ;  /* 0x00000006100b7c10 */ /* 0x001fe2000fffe1ff */
        /* <DEDUP_REMOVED lines=17> */
[----:B------:R-:W-:Y:S02]  /*116e0*/  @!P2 IADD3 R2, -R2, RZ, RZ ;  /* 0x000000ff0202a210 */ /* 0x000fe40007ffe1ff */
[----:B------:R-:W-:-:S05]  /*116f0*/  @!P1 LOP3.LUT R2, RZ, R6, RZ, 0x33, !PT ;  /* 0x00000006ff029212 */ /* 0x000fca00078e33ff */
[----:B------:R-:W-:Y:S02]  /*11700*/  IMAD R13, R7, R2, RZ ;  /* 0x00000002070d7224 */ /* 0x000fe400078e02ff */
[----:B------:R-:W-:Y:S02]  /*11710*/  IMAD.MOV R9, RZ, RZ, -R2 ;  /* 0x000000ffff097224 */ /* 0x000fe400078e0a02 */
[----:B------:R-:W-:Y:S02]  /*11720*/  IMAD.MOV R8, RZ, RZ, -R13 ;  /* 0x000000ffff087224 */ /* 0x000fe400078e0a0d */
[----:B------:R-:W-:-:S03]  /*11730*/  IMAD R6, R6, R9, R11 ;  /* 0x0000000906067224 */ /* 0x000fc600078e020b */
[----:B------:R-:W-:Y:S02]  /*11740*/  VIADDMNMX R15, R8, UR5, R7, PT ;  /* 0x00000005080f7c46 */ /* 0x000fe4000b800107 */
[----:B------:R-:W-:Y:S02]  /*11750*/  IABS R11, R6 ;  /* 0x00000006000b7213 */ /* 0x000fe40000000000 */
[-C--:B------:R-:W-:Y:S01]  /*11760*/  IABS R8, R15.reuse ;  /* 0x0000000f00087213 */ /* 0x080fe20000000000 */
[----:B------:R-:W-:Y:S01]  /*11770*/  IMAD.MOV R18, RZ, RZ, -R15 ;  /* 0x000000ffff127224 */ /* 0x000fe200078e0a0f */
[----:B------:R-:W-:Y:S02]  /*11780*/  IABS R10, R15 ;  /* 0x0000000f000a7213 */ /* 0x000fe40000000000 */
[----:B------:R-:W0:Y:S08]  /*11790*/  I2F.RP R7, R8 ;  /* 0x0000000800077306 */ /* 0x000e300000209400 */
[----:B0-----:R-:W0:Y:S02]  /*117a0*/  MUFU.RCP R7, R7 ;  /* 0x0000000700077308 */ /* 0x001e240000001000 */
[----:B0-----:R-:W-:-:S06]  /*117b0*/  VIADD R3, R7, 0xffffffe ;  /* 0x0ffffffe07037836 */ /* 0x001fcc0000000000 */
[----:B------:R-:W0:Y:S02]  /*117c0*/  F2I.FTZ.U32.TRUNC.NTZ R3, R3 ;  /* 0x0000000300037305 */ /* 0x000e24000021f000 */
[----:B0-----:R-:W-:-:S04]  /*117d0*/  IMAD.MOV R2, RZ, RZ, -R3 ;  /* 0x000000ffff027224 */ /* 0x001fc800078e0a03 */
[----:B------:R-:W-:Y:S02]  /*117e0*/  IMAD.MOV.U32 R9, RZ, RZ, R2 ;  /* 0x000000ffff097224 */ /* 0x000fe400078e0002 */
[----:B------:R-:W-:Y:S02]  /*117f0*/  IMAD.MOV.U32 R2, RZ, RZ, RZ ;  /* 0x000000ffff027224 */ /* 0x000fe400078e00ff */
[----:B------:R-:W-:-:S04]  /*11800*/  IMAD R9, R9, R8, RZ ;  /* 0x0000000809097224 */ /* 0x000fc800078e02ff */
[----:B------:R-:W-:-:S04]  /*11810*/  IMAD.HI.U32 R2, R3, R9, R2 ;  /* 0x0000000903027227 */ /* 0x000fc800078e0002 */
[----:B------:R-:W-:Y:S02]  /*11820*/  IMAD.MOV R3, RZ, RZ, -R10 ;  /* 0x000000ffff037224 */ /* 0x000fe400078e0a0a */
        /* <DEDUP_REMOVED lines=17> */
.L_x_5585:
[----:B------:R-:W-:Y:S01]  /*11940*/  ULDC UR4, c[0x0][0xc3c] ;  /* 0x00030f0000047ab9 */ /* 0x000fe20000000800 */
[----:B------:R-:W-:Y:S01]  /*11950*/  IMAD.MOV.U32 R17, RZ, RZ, RZ ;  /* 0x000000ffff117224 */ /* 0x000fe200078e00ff */
[----:B------:R-:W-:Y:S01]  /*11960*/  MOV R19, UR4 ;  /* 0x0000000400137c02 */ /* 0x000fe20008000f00 */
[----:B------:R-:W-:Y:S02]  /*11970*/  IMAD.U32 R16, RZ, RZ, UR6 ;  /* 0x00000006ff107e24 */ /* 0x000fe4000f8e00ff */
[----:B------:R-:W-:-:S07]  /*11980*/  IMAD.MOV.U32 R18, RZ, RZ, RZ ;  /* 0x000000ffff127224 */ /* 0x000fce00078e00ff */
.L_x_5590:
[----:B------:R-:W-:-:S13]  /*11990*/  ISETP.NE.AND P0, PT, R5, RZ, PT ;  /* 0x000000ff0500720c */ /* 0x000fda0003f05270 */
[----:B------:R-:W0:Y:S01]  /*119a0*/  @!P0 S2R R3, SR_CgaCtaId ;  /* 0x0000000000038919 */ /* 0x000e220000008800 */
[----:B------:R-:W-:-:S04]  /*119b0*/  @!P0 MOV R2, 0x400 ;  /* 0x0000040000028802 */ /* 0x000fc80000000f00 */
[----:B0-----:R-:W-:-:S05]  /*119c0*/  @!P0 LEA R2, R3, R2, 0x18 ;  /* 0x0000000203028211 */ /* 0x001fca00078ec0ff */
[----:B------:R0:W-:Y:S01]  /*119d0*/  @!P0 STS.128 [R2+0x28cd0], R16 ;  /* 0x028cd01002008388 */ /* 0x0001e20000000c00 */
[----:B------:R-:W-:Y:S06]  /*119e0*/  BAR.ARV 0x5, 0x180 ;  /* 0x0146000000007b1d */ /* 0x000fec0000002000 */
.L_x_5583:
[----:B------:R2:W-:Y:S01]  /*119f0*/  STL [R1+0x10], RZ ;  /* 0x000010ff01007387 */ /* 0x0005e20000100800 */
[----:B------:R-:W-:Y:S01]  /*11a00*/  ULDC UR4, c[0x0][0xc3c] ;  /* 0x00030f0000047ab9 */ /* 0x000fe20000000800 */
[----:B------:R-:W-:Y:S01]  /*11a10*/  IMAD.MOV.U32 R25, RZ, RZ, 0x1 ;  /* 0x00000001ff197424 */ /* 0x000fe200078e00ff */
[----:B-1----:R-:W-:Y:S01]  /*11a20*/  ISETP.GE.AND P0, PT, R19, UR4, PT ;  /* 0x0000000413007c0c */ /* 0x002fe2000bf06270 */
[----:B------:R-:W-:-:S12]  /*11a30*/  IMAD.MOV.U32 R24, RZ, RZ, RZ ;  /* 0x000000ffff187224 */ /* 0x000fd800078e00ff */
[----:B--2---:R-:W-:Y:S05]  /*11a40*/  @P0 BRA `(.L_x_5591) ;  /* 0x0000004c00300947 */ /* 0x004fea0003800000 */
[----:B------:R-:W1:Y:S01]  /*11a50*/  S2UR UR5, SR_CgaCtaId ;  /* 0x00000000000579c3 */ /* 0x000e620000008800 */
[C---:B0-----:R-:W-:Y:S01]  /*11a60*/  IMAD.SHL.U32 R2, R0.reuse, 0x8, RZ ;  /* 0x0000000800027824 */ /* 0x041fe200078e00ff */
[----:B------:R-:W-:Y:S01]  /*11a70*/  UMOV UR4, 0x400 ;  /* 0x0000040000047882 */ /* 0x000fe20000000000 */
[----:B------:R-:W-:Y:S01]  /*11a80*/  LOP3.LUT R4, R0, 0x7f, RZ, 0xc0, !PT ;  /* 0x0000007f00047812 */ /* 0x000fe200078ec0ff */
[----:B------:R0:W-:Y:S01]  /*11a90*/  STL [R1+0x10], RZ ;  /* 0x000010ff01007387 */ /* 0x0001e20000100800 */
[----:B------:R-:W-:Y:S01]  /*11aa0*/  BSSY B8, `(.L_x_5591) ;  /* 0x00004c6000087945 */ /* 0x000fe20003800000 */
[----:B------:R-:W-:Y:S01]  /*11ab0*/  LOP3.LUT R3, R2, 0x1f8, RZ, 0xc0, !PT ;  /* 0x000001f802037812 */ /* 0x000fe200078ec0ff */
[----:B------:R-:W-:Y:S01]  /*11ac0*/  IMAD.MOV.U32 R25, RZ, RZ, 0x1 ;  /* 0x00000001ff197424 */ /* 0x000fe200078e00ff */
[----:B------:R-:W-:Y:S01]  /*11ad0*/  SHF.R.U32.HI R5, RZ, 0x3, R4 ;  /* 0x00000003ff057819 */ /* 0x000fe20000011604 */
[----:B------:R-:W-:Y:S01]  /*11ae0*/  IMAD.MOV.U32 R24, RZ, RZ, RZ ;  /* 0x000000ffff187224 */ /* 0x000fe200078e00ff */
[----:B------:R-:W-:Y:S01]  /*11af0*/  LOP3.LUT R3, R3, 0x38, R0, 0x78, !PT ;  /* 0x0000003803037812 */ /* 0x000fe200078e7800 */
[----:B------:R-:W-:Y:S01]  /*11b00*/  IMAD.SHL.U32 R0, R0, 0x10, RZ ;  /* 0x0000001000007824 */ /* 0x000fe200078e00ff */
[----:B------:R-:W-:Y:S01]  /*11b10*/  LOP3.LUT R4, R2, 0x38, RZ, 0xc0, !PT ;  /* 0x0000003802047812 */ /* 0x000fe200078ec0ff */
[----:B------:R-:W-:Y:S01]  /*11b20*/  ULOP3.LUT UR36, UR39, 0x2, URZ, 0xfc, !UPT ;  /* 0x0000000227247892 */ /* 0x000fe2000f8efc3f */
[----:B------:R-:W-:Y:S01]  /*11b30*/  LOP3.LUT R34, R3, 0x200, R2, 0xf8, !PT ;  /* 0x0000020003227812 */ /* 0x000fe200078ef802 */
[----:B------:R-:W-:Y:S01]  /*11b40*/  ULDC UR37, c[0x0][0xc] ;  /* 0x0000030000257ab9 */ /* 0x000fe20000000800 */
[----:B------:R-:W-:-:S02]  /*11b50*/  LOP3.LUT R0, R5, 0x70, R0, 0xf8, !PT ;  /* 0x0000007005007812 */ /* 0x000fc400078ef800 */
[C---:B------:R-:W-:Y:S02]  /*11b60*/  LOP3.LUT R0, R4.reuse, 0xc0, RZ, 0xfc, !PT ;  /* 0x000000c004007812 */ /* 0x040fe400078efcff */
[C---:B------:R-:W-:Y:S02]  /*11b70*/  LOP3.LUT R0, R4.reuse, 0x140, RZ, 0xfc, !PT ;  /* 0x0000014004007812 */ /* 0x040fe400078efcff */
[C---:B------:R-:W-:Y:S01]  /*11b80*/  LOP3.LUT R2, R4.reuse, 0x40, RZ, 0xfc, !PT ;  /* 0x0000004004027812 */ /* 0x040fe200078efcff */
[----:B-1----:R-:W-:Y:S01]  /*11b90*/  ULEA UR4, UR5, UR4, 0x18 ;  /* 0x0000000405047291 */ /* 0x002fe2000f8ec03f */
[C---:B------:R-:W-:Y:S02]  /*11ba0*/  LOP3.LUT R3, R4.reuse, 0x80, RZ, 0xfc, !PT ;  /* 0x0000008004037812 */ /* 0x040fe400078efcff */
[C---:B------:R-:W-:Y:S02]  /*11bb0*/  LOP3.LUT R2, R4.reuse, 0x100, RZ, 0xfc, !PT ;  /* 0x0000010004027812 */ /* 0x040fe400078efcff */
[C---:B------:R-:W-:Y:S01]  /*11bc0*/  LOP3.LUT R3, R4.reuse, 0x180, RZ, 0xfc, !PT ;  /* 0x0000018004037812 */ /* 0x040fe200078efcff */
[----:B------:R-:W-:Y:S01]  /*11bd0*/  IMAD.U32 R23, RZ, RZ, UR4 ;  /* 0x00000004ff177e24 */ /* 0x000fe2000f8e00ff */
[----:B------:R-:W-:-:S03]  /*11be0*/  LOP3.LUT R2, R4, 0x1c0, RZ, 0xfc, !PT ;  /* 0x000001c004027812 */ /* 0x000fc600078efcff */
[----:B------:R-:W-:-:S05]  /*11bf0*/  IMAD R0, R34, 0x2, R23 ;  /* 0x0000000222007824 */ /* 0x000fca00078e0217 */
[----:B------:R0:W-:Y:S02]  /*11c00*/  STL [R1+0x18], R0 ;  /* 0x0000180001007387 */ /* 0x0001e40000100800 */
.L_x_5660:
[----:B------:R-:W-:Y:S05]  /*11c10*/  YIELD ;  /* 0x0000000000007946 */ /* 0x000fea0003800000 */
[----:B------:R-:W-:Y:S01]  /*11c20*/  ULDC.64 UR4, c[0x0][0xa28] ;  /* 0x00028a0000047ab9 */ /* 0x000fe20000000a00 */
[----:B------:R-:W-:Y:S02]  /*11c30*/  MOV R31, RZ ;  /* 0x000000ff001f7202 */ /* 0x000fe40000000f00 */
[----:B------:R-:W-:-:S04]  /*11c40*/  ISETP.NE.U32.AND P0, PT, RZ, UR4, PT ;  /* 0x00000004ff007c0c */ /* 0x000fc8000bf05070 */
[----:B------:R-:W-:Y:S01]  /*11c50*/  ISETP.NE.AND.EX P0, PT, RZ, UR5, PT, P0 ;  /* 0x00000005ff007c0c */ /* 0x000fe2000bf05300 */
[----:B------:R-:W-:-:S12]  /*11c60*/  ULDC.64 UR4, c[0x0][0xa18] ;  /* 0x0002860000047ab9 */ /* 0x000fd80000000a00 */
[----:B-1----:R-:W1:Y:S02]  /*11c70*/  @P0 LDC.64 R2, c[0x0][0xa28] ;  /* 0x00028a00ff020b82 */ /* 0x002e640000000a00 */
[----:B-1----:R-:W-:-:S05]  /*11c80*/  @P0 IMAD.WIDE R2, R19, 0x4, R2 ;  /* 0x0000000413020825 */ /* 0x002fca00078e0202 */
[----:B------:R1:W5:Y:S01]  /*11c90*/  @P0 LDG.E R31, desc[UR54][R2.64] ;  /* 0x00000036021f0981 */ /* 0x000362000c1e1900 */
[----:B------:R-:W-:Y:S01]  /*11ca0*/  ISETP.NE.U32.AND P0, PT, RZ, UR4, PT ;  /* 0x00000004ff007c0c */ /* 0x000fe2000bf05070 */
[----:B0-----:R-:W-:Y:S01]  /*11cb0*/  IMAD.MOV.U32 R0, RZ, RZ, RZ ;  /* 0x000000ffff007224 */ /* 0x001fe200078e00ff */
[----:B------:R-:W-:Y:S02]  /*11cc0*/  LOP3.LUT R22, R22, 0xfffffdff, RZ, 0xc0, !PT ;  /* 0xfffffdff16167812 */ /* 0x000fe400078ec0ff */
[----:B------:R-:W-:Y:S01]  /*11cd0*/  ISETP.NE.AND.EX P1, PT, RZ, UR5, PT, P0 ;  /* 0x00000005ff007c0c */ /* 0x000fe2000bf25300 */
[----:B------:R-:W-:Y:S02]  /*11ce0*/  ULDC.64 UR4, c[0x0][0xa00] ;  /* 0x0002800000047ab9 */ /* 0x000fe40000000a00 */
[----:B------:R-:W-:Y:S01]  /*11cf0*/  ISETP.NE.U32.AND P0, PT, RZ, UR4, PT ;  /* 0x00000004ff007c0c */ /* 0x000fe2000bf05070 */
[----:B-1----:R-:W0:Y:S03]  /*11d00*/  LDC.64 R2, c[0x0][0xa00] ;  /* 0x00028000ff027b82 */ /* 0x002e260000000a00 */
[----:B------:R-:W-:Y:S01]  /*11d10*/  ISETP.NE.AND.EX P2, PT, RZ, UR5, PT, P0 ;  /* 0x00000005ff007c0c */ /* 0x000fe2000bf45300 */
[----:B------:R-:W-:-:S05]  /*11d20*/  ULDC.64 UR4, c[0x0][0x418] ;  /* 0x0001060000047ab9 */ /* 0x000fca0000000a00 */
[----:B------:R-:W1:Y:S07]  /*11d30*/  @P1 LDC.64 R4, c[0x0][0xa18] ;  /* 0x00028600ff041b82 */ /* 0x000e6e0000000a00 */
[----:B------:R-:W-:Y:S01]  /*11d40*/  @P2 LOP3.LUT R22, R22, 0x200, RZ, 0xfc, !PT ;  /* 0x0000020016162812 */ /* 0x000fe200078efcff */
[----:B0-----:R-:W-:-:S05]  /*11d50*/  IMAD.WIDE R2, R19, 0x4, R2 ;  /* 0x0000000413027825 */ /* 0x001fca00078e0202 */
[----:B--2---:R-:W2:Y:S01]  /*11d60*/  @P2 LDG.E R0, desc[UR54][R2.64] ;  /* 0x0000003602002981 */ /* 0x004ea2000c1e1900 */
[----:B-1----:R-:W-:-:S05]  /*11d70*/  @P1 IMAD.WIDE R4, R19, 0x4, R4 ;  /* 0x0000000413041825 */ /* 0x002fca00078e0204 */
[----:B------:R0:W5:Y:S01]  /*11d80*/  @P1 LDG.E R37, desc[UR54][R4.64] ;  /* 0x0000003604251981 */ /* 0x000162000c1e1900 */
[----:B------:R-:W-:-:S03]  /*11d90*/  UISETP.NE.U32.AND UP0, UPT, UR4, URZ, UPT ;  /* 0x0000003f0400728c */ /* 0x000fc6000bf05070 */
[----:B------:R-:W-:Y:S01]  /*11da0*/  ULDC UR4, c[0x0][0x424] ;  /* 0x0001090000047ab9 */ /* 0x000fe20000000800 */
[----:B------:R-:W-:-:S03]  /*11db0*/  UISETP.NE.AND.EX UP0, UPT, UR5, URZ, UPT, UP0 ;  /* 0x0000003f0500728c */ /* 0x000fc6000bf05300 */
[----:B------:R-:W-:Y:S01]  /*11dc0*/  ULDC UR5, c[0x0][0x2f0] ;  /* 0x0000bc0000057ab9 */ /* 0x000fe20000000800 */
[----:B------:R-:W-:-:S04]  /*11dd0*/  USEL UR4, UR4, 0x1, UP0 ;  /* 0x0000000104047887 */ /* 0x000fc80008000000 */
[----:B------:R-:W-:Y:S01]  /*11de0*/  UIMAD UR4, UR4, UR5, URZ ;  /* 0x00000005040472a4 */ /* 0x000fe2000f8e023f */
[----:B--2---:R1:W-:Y:S05]  /*11df0*/  STL [R1], R0 ;  /* 0x0000000001007387 */ /* 0x0043ea0000100800 */
[----:B-1----:R-:W-:Y:S01]  /*11e00*/  IMAD.U32 R0, RZ, RZ, UR4 ;  /* 0x00000004ff007e24 */ /* 0x002fe2000f8e00ff */
[----:B0--34-:R-:W-:Y:S06]  /*11e10*/  @P1 BRA `(.L_x_5592) ;  /* 0x0000000000181947 */ /* 0x019fec0003800000 */
[----:B------:R-:W-:Y:S02]  /*11e20*/  ULDC UR4, c[0x0][0x288] ;  /* 0x0000a20000047ab9 */ /* 0x000fe40000000800 */
[----:B-----5:R-:W-:Y:S01]  /*11e30*/  IMAD.U32 R37, RZ, RZ, UR4 ;  /* 0x00000004ff257e24 */ /* 0x020fe2000f8e00ff */
[----:B------:R-:W-:Y:S06]  /*11e40*/  @!P2 BRA `(.L_x_5592) ;  /* 0x00000000000ca947 */ /* 0x000fec0003800000 */
[----:B------:R-:W2:Y:S04]  /*11e50*/  LDG.E R4, desc[UR54][R2.64] ;  /* 0x0000003602047981 */ /* 0x000ea8000c1e1900 */
[----:B------:R-:W2:Y:S02]  /*11e60*/  LDG.E R37, desc[UR54][R2.64+0x4] ;  /* 0x0000043602257981 */ /* 0x000ea4000c1e1900 */
[----:B--2---:R-:W-:-:S07]  /*11e70*/  IMAD.IADD R37, R37, 0x1, -R4 ;  /* 0x0000000125257824 */ /* 0x004fce00078e0a04 */
.L_x_5592:
[----:B------:R-:W-:Y:S02]  /*11e80*/  ULDC.64 UR4, c[0x0][0xa20] ;  /* 0x0002880000047ab9 */ /* 0x000fe40000000a00 */
[----:B------:R-:W-:-:S04]  /*11e90*/  ISETP.NE.U32.AND P0, PT, RZ, UR4, PT ;  /* 0x00000004ff007c0c */ /* 0x000fc8000bf05070 */
[----:B------:R-:W-:-:S13]  /*11ea0*/  ISETP.NE.AND.EX P0, PT, RZ, UR5, PT, P0 ;  /* 0x00000005ff007c0c */ /* 0x000fda000bf05300 */
[----:B------:R-:W-:Y:S05]  /*11eb0*/  @!P0 BRA `(.L_x_5593) ;  /* 0x0000000000108947 */ /* 0x000fea0003800000 */
[----:B------:R-:W0:Y:S02]  /*11ec0*/  LDC.64 R2, c[0x0][0xa20] ;  /* 0x00028800ff027b82 */ /* 0x000e240000000a00 */
[----:B0-----:R-:W-:-:S05]  /*11ed0*/  IMAD.WIDE R2, R19, 0x4, R2 ;  /* 0x0000000413027825 */ /* 0x001fca00078e0202 */
[----:B------:R0:W5:Y:S01]  /*11ee0*/  LDG.E R0, desc[UR54][R2.64] ;  /* 0x0000003602007981 */ /* 0x000162000c1e1900 */
[----:B------:R-:W-:Y:S05]  /*11ef0*/  BRA `(.L_x_5594) ;  /* 0x0000000000247947 */ /* 0x000fea0003800000 */
.L_x_5593:
[----:B------:R-:W-:Y:S02]  /*11f00*/  ULDC.64 UR4, c[0x0][0xa08] ;  /* 0x0002820000047ab9 */ /* 0x000fe40000000a00 */
[----:B------:R-:W-:-:S04]  /*11f10*/  ISETP.NE.U32.AND P0, PT, RZ, UR4, PT ;  /* 0x00000004ff007c0c */ /* 0x000fc8000bf05070 */
[----:B------:R-:W-:-:S13]  /*11f20*/  ISETP.NE.AND.EX P0, PT, RZ, UR5, PT, P0 ;  /* 0x00000005ff007c0c */ /* 0x000fda000bf05300 */
[----:B------:R-:W-:Y:S05]  /*11f30*/  @!P0 BRA `(.L_x_5594) ;  /* 0x0000000000148947 */ /* 0x000fea0003800000 */
[----:B------:R-:W0:Y:S02]  /*11f40*/  LDC.64 R2, c[0x0][0xa08] ;  /* 0x00028200ff027b82 */ /* 0x000e240000000a00 */
[----:B0-----:R-:W-:-:S05]  /*11f50*/  IMAD.WIDE R2, R19, 0x4, R2 ;  /* 0x0000000413027825 */ /* 0x001fca00078e0202 */
[----:B------:R-:W2:Y:S04]  /*11f60*/  LDG.E R0, desc[UR54][R2.64] ;  /* 0x0000003602007981 */ /* 0x000ea8000c1e1900 */
[----:B------:R-:W2:Y:S02]  /*11f70*/  LDG.E R5, desc[UR54][R2.64+0x4] ;  /* 0x0000043602057981 */ /* 0x000ea4000c1e1900 */
[----:B--2---:R-:W-:-:S07]  /*11f80*/  IMAD.IADD R0, R5, 0x1, -R0 ;  /* 0x0000000105007824 */ /* 0x004fce00078e0a00 */
.L_x_5594:
[----:B0-----:R-:W0:Y:S01]  /*11f90*/  LDC R2, c[0x0][0x448] ;  /* 0x00011200ff027b82 */ /* 0x001e220000000800 */
[----:B------:R-:W-:Y:S01]  /*11fa0*/  IMAD.SHL.U32 R35, R17, 0x40, RZ ;  /* 0x0000004011237824 */ /* 0x000fe200078e00ff */
[----:B------:R-:W-:Y:S01]  /*11fb0*/  LOP3.LUT R22, R22, 0xfffffeff, RZ, 0xc0, !PT ;  /* 0xfffffeff16167812 */ /* 0x000fe200078ec0ff */
[----:B-----5:R-:W-:Y:S02]  /*11fc0*/  IMAD.IADD R29, R0, 0x1, -R31 ;  /* 0x00000001001d7824 */ /* 0x020fe400078e0a1f */
[----:B------:R-:W-:Y:S01]  /*11fd0*/  VIADD R4, R35, 0x3f ;  /* 0x0000003f23047836 */ /* 0x000fe20000000000 */
[----:B0-----:R-:W-:Y:S02]  /*11fe0*/  ISETP.NE.AND P2, PT, R2, 0x1, PT ;  /* 0x000000010200780c */ /* 0x001fe40003f45270 */
[----:B------:R-:W0:Y:S11]  /*11ff0*/  LDC.64 R2, c[0x0][0x9e0] ;  /* 0x00027800ff027b82 */ /* 0x000e360000000a00 */
[----:B------:R-:W1:Y:S01]  /*12000*/  @P2 LDC R5, c[0x0][0x44c] ;  /* 0x00011300ff052b82 */ /* 0x000e620000000800 */
[----:B------:R-:W-:-:S07]  /*12010*/  @P2 LOP3.LUT R22, R22, 0x100, RZ, 0xfc, !PT ;  /* 0x0000010016162812 */ /* 0x000fce00078efcff */
[----:B------:R-:W2:Y:S01]  /*12020*/  @P2 LDC R6, c[0x0][0x450] ;  /* 0x00011400ff062b82 */ /* 0x000ea20000000800 */
[----:B0-----:R-:W-:Y:S01]  /*12030*/  ISETP.GE.AND P1, PT, R3, 0x1, PT ;  /* 0x000000010300780c */ /* 0x001fe20003f26270 */
[----:B-1----:R-:W-:-:S05]  /*12040*/  @P2 IMAD.HI.U32 R5, R4, R5, RZ ;  /* 0x0000000504052227 */ /* 0x002fca00078e00ff */
[----:B--2---:R-:W-:Y:S02]  /*12050*/  @P2 SHF.R.U32.HI R4, RZ, R6, R5 ;  /* 0x00000006ff042219 */ /* 0x004fe40000011605 */
[----:B------:R-:W-:-:S04]  /*12060*/  IADD3 R5, R29, 0x1, -R37 ;  /* 0x000000011d057810 */ /* 0x000fc80007ffe825 */
[----:B------:R-:W-:-:S05]  /*12070*/  IADD3 R7, R5, R4, RZ ;  /* 0x0000000405077210 */ /* 0x000fca0007ffe0ff */
        /* <DEDUP_REMOVED lines=13> */
.L_x_5597:
[----:B------:R-:W-:-:S13]  /*12150*/  ISETP.NE.AND P0, PT, R3, 0x1, PT ;  /* 0x000000010300780c */ /* 0x000fda0003f05270 */
[----:B------:R-:W0:Y:S02]  /*12160*/  @P0 LDC.64 R4, c[0x0][0x9e8] ;  /* 0x00027a00ff040b82 */ /* 0x000e240000000a00 */
[----:B0-----:R-:W-:-:S05]  /*12170*/  @P0 IMAD.HI.U32 R4, R0, R4, RZ ;  /* 0x0000000400040227 */ /* 0x001fca00078e00ff */
[----:B------:R-:W-:-:S07]  /*12180*/  @P0 SHF.R.U32.HI R0, RZ, R5, R4 ;  /* 0x00000005ff000219 */ /* 0x000fce0000011604 */
.L_x_5598:
[----:B------:R-:W-:Y:S05]  /*12190*/  BSYNC B0 ;  /* 0x0000000000007941 */ /* 0x000fea0003800000 */
.L_x_5596:
[----:B------:R-:W-:-:S05]  /*121a0*/  IMAD R5, R0, R3, R3 ;  /* 0x0000000300057224 */ /* 0x000fca00078e0203 */
[----:B------:R-:W-:-:S07]  /*121b0*/  VIMNMX R2, R2, R5, PT ;  /* 0x0000000502027248 */ /* 0x000fce0003fe0100 */
.L_x_5595:
[----:B------:R-:W0:Y:S01]  /*121c0*/  @P2 LDC R4, c[0x0][0x44c] ;  /* 0x00011300ff042b82 */ /* 0x000e220000000800 */
[----:B------:R-:W-:Y:S01]  /*121d0*/  VIADD R2, R2, 0x3f ;  /* 0x0000003f02027836 */ /* 0x000fe20000000000 */
[----:B------:R-:W-:Y:S01]  /*121e0*/  ULDC UR4, c[0x0][0x9dc] ;  /* 0x0002770000047ab9 */ /* 0x000fe20000000800 */
[----:B------:R-:W-:-:S05]  /*121f0*/  IMAD.MOV.U32 R0, RZ, RZ, R35 ;  /* 0x000000ffff007224 */ /* 0x000fca00078e0023 */
[----:B------:R-:W1:Y:S01]  /*12200*/  @P2 LDC R5, c[0x0][0x450] ;  /* 0x00011400ff052b82 */ /* 0x000e620000000800 */
[----:B0-----:R-:W-:-:S05]  /*12210*/  @P2 IMAD.HI.U32 R4, R35, R4, RZ ;  /* 0x0000000423042227 */ /* 0x001fca00078e00ff */
[----:B-1----:R-:W-:Y:S02]  /*12220*/  @P2 SHF.R.U32.HI R0, RZ, R5, R4 ;  /* 0x00000005ff002219 */ /* 0x002fe40000011604 */
[----:B------:R-:W-:-:S04]  /*12230*/  SHF.R.S32.HI R5, RZ, 0x1f, R2 ;  /* 0x0000001fff057819 */ /* 0x000fc80000011402 */
[----:B------:R-:W-:Y:S01]  /*12240*/  LEA.HI R4, R5, R2, RZ, 0x6 ;  /* 0x0000000205047211 */ /* 0x000fe200078f30ff */
[----:B------:R-:W-:-:S03]  /*12250*/  VIADD R2, R29, 0x3f ;  /* 0x0000003f1d027836 */ /* 0x000fc60000000000 */
[----:B------:R-:W-:Y:S02]  /*12260*/  SHF.R.S32.HI R4, RZ, 0x6, R4 ;  /* 0x00000006ff047819 */ /* 0x000fe40000011404 */
[----:B------:R-:W-:-:S04]  /*12270*/  SHF.R.S32.HI R5, RZ, 0x1f, R2 ;  /* 0x0000001fff057819 */ /* 0x000fc80000011402 */
[----:B------:R-:W-:Y:S02]  /*12280*/  LEA.HI R5, R5, R2, RZ, 0x6 ;  /* 0x0000000205057211 */ /* 0x000fe400078f30ff */
[----:B------:R-:W-:Y:S02]  /*12290*/  IADD3 R2, R0, R29, -R37 ;  /* 0x0000001d00027210 */ /* 0x000fe40007ffe825 */
[----:B------:R-:W-:-:S03]  /*122a0*/  SHF.R.S32.HI R5, RZ, 0x6, R5 ;  /* 0x00000006ff057819 */ /* 0x000fc60000011405 */
        /* <DEDUP_REMOVED lines=14> */
.L_x_5601:
[----:B------:R-:W-:-:S13]  /*12390*/  ISETP.NE.AND P0, PT, R3, 0x1, PT ;  /* 0x000000010300780c */ /* 0x000fda0003f05270 */
[----:B------:R-:W1:Y:S02]  /*123a0*/  @P0 LDC.64 R4, c[0x0][0x9e8] ;  /* 0x00027a00ff040b82 */ /* 0x000e640000000a00 */
[----:B-1----:R-:W-:-:S05]  /*123b0*/  @P0 IMAD.HI.U32 R4, R2, R4, RZ ;  /* 0x0000000402040227 */ /* 0x002fca00078e00ff */
[----:B------:R-:W-:-:S07]  /*123c0*/  @P0 SHF.R.U32.HI R2, RZ, R5, R4 ;  /* 0x00000005ff020219 */ /* 0x000fce0000011604 */
.L_x_5602:
[----:B------:R-:W-:Y:S05]  /*123d0*/  BSYNC B0 ;  /* 0x0000000000007941 */ /* 0x000fea0003800000 */
.L_x_5600:
[----:B------:R-:W-:-:S05]  /*123e0*/  IMAD R3, R2, R3, RZ ;  /* 0x0000000302037224 */ /* 0x000fca00078e02ff */
[----:B------:R-:W-:-:S07]  /*123f0*/  VIMNMX R0, R0, R3, !PT ;  /* 0x0000000300007248 */ /* 0x000fce0007fe0100 */
.L_x_5599:
[----:B------:R-:W-:Y:S01]  /*12400*/  SHF.R.S32.HI R3, RZ, 0x1f, R0 ;  /* 0x0000001fff037819 */ /* 0x000fe20000011400 */
[----:B------:R-:W-:Y:S03]  /*12410*/  BSSY B7, `(.L_x_5603) ;  /* 0x000036d000077945 */ /* 0x000fe60003800000 */
[----:B------:R-:W-:-:S04]  /*12420*/  LEA.HI R3, R3, R0, RZ, 0x6 ;  /* 0x0000000003037211 */ /* 0x000fc800078f30ff */
[----:B------:R-:W-:-:S04]  /*12430*/  SHF.R.S32.HI R3, RZ, 0x6, R3 ;  /* 0x00000006ff037819 */ /* 0x000fc80000011403 */
        /* <DEDUP_REMOVED lines=20> */
.L_x_5604:
        /* <DEDUP_REMOVED lines=20> */
.L_x_5607:
[----:B------:R-:W-:Y:S05]  /*126c0*/  BSYNC B6 ;  /* 0x0000000000067941 */ /* 0x000fea0003800000 */
.L_x_5606:
        /* <DEDUP_REMOVED lines=10> */
[----:B------:R-:W-:Y:S01]  /*12770*/  MOV R13, RZ ;  /* 0x000000ff000d7202 */ /* 0x000fe20000000f00 */
[----:B------:R-:W-:Y:S02]  /*12780*/  IMAD.U32 R5, RZ, RZ, UR7 ;  /* 0x00000007ff057e24 */ /* 0x000fe4000f8e00ff */
[----:B------:R-:W-:Y:S02]  /*12790*/  IMAD.U32 R6, RZ, RZ, UR8 ;  /* 0x00000008ff067e24 */ /* 0x000fe4000f8e00ff */
[----:B------:R-:W-:-:S02]  /*127a0*/  IMAD.U32 R7, RZ, RZ, UR9 ;  /* 0x00000009ff077e24 */ /* 0x000fc4000f8e00ff */
[----:B------:R-:W-:Y:S02]  /*127b0*/  IMAD.U32 R10, RZ, RZ, UR4 ;  /* 0x00000004ff0a7e24 */ /* 0x000fe4000f8e00ff */
[----:B------:R-:W-:Y:S02]  /*127c0*/  IMAD.U32 R11, RZ, RZ, UR5 ;  /* 0x00000005ff0b7e24 */ /* 0x000fe4000f8e00ff */
[----:B------:R-:W-:Y:S02]  /*127d0*/  IMAD.MOV.U32 R8, RZ, RZ, 0x70 ;  /* 0x00000070ff087424 */ /* 0x000fe400078e00ff */
[----:B-1----:R-:W-:-:S07]  /*127e0*/  IMAD.MOV.U32 R12, RZ, RZ, 0x1 ;  /* 0x00000001ff0c7424 */ /* 0x002fce00078e00ff */
[----:B------:R-:W-:-:S07]  /*127f0*/  LEPC R20, `(.L_x_5610) ;  /* 0x000000001014794e */ /* 0x000fce0000000000 */
[----:B0-2---:R-:W-:Y:S05]  /*12800*/  CALL.ABS.NOINC R2 ;  /* 0x0000000002007343 */ /* 0x005fea0003c00000 */
.L_x_5610:
[----:B------:R0:W1:Y:S01]  /*12810*/  LDC.64 R2, c[0x4][R17] ;  /* 0x0100000011027b82 */ /* 0x0000620000000a00 */
[----:B------:R-:W-:Y:S01]  /*12820*/  ULDC.64 UR6, c[0x4][0xf0] ;  /* 0x01003c0000067ab9 */ /* 0x000fe20000000a00 */
[----:B------:R-:W-:Y:S01]  /*12830*/  ULDC.64 UR8, c[0x4][0xf8] ;  /* 0x01003e0000087ab9 */ /* 0x000fe20000000a00 */
[----:B------:R-:W-:Y:S01]  /*12840*/  ULDC.64 UR4, c[0x4][0x50] ;  /* 0x0100140000047ab9 */ /* 0x000fe20000000a00 */
        /* <DEDUP_REMOVED lines=8> */
[----:B0-----:R-:W-:-:S07]  /*128d0*/  IMAD.MOV.U32 R12, RZ, RZ, 0x1 ;  /* 0x00000001ff0c7424 */ /* 0x001fce00078e00ff */
[----:B------:R-:W-:-:S07]  /*128e0*/  LEPC R20, `(.L_x_5609) ;  /* 0x000000001014794e */ /* 0x000fce0000000000 */
[----:B-1----:R-:W-:Y:S05]  /*128f0*/  CALL.ABS.NOINC R2 ;  /* 0x0000000002007343 */ /* 0x002fea0003c00000 */
.L_x_5609:
[----:B------:R-:W-:Y:S05]  /*12900*/  BSYNC B6 ;  /* 0x0000000000067941 */ /* 0x000fea0003800000 */
.L_x_5608:
[----:B------:R-:W1:Y:S01]  /*12910*/  S2R R20, SR_TID.X ;  /* 0x0000000000147919 */ /* 0x000e620000002100 */
[----:B------:R-:W-:Y:S01]  /*12920*/  ULDC.64 UR4, c[0x0][0x9f8] ;  /* 0x00027e0000047ab9 */ /* 0x000fe20000000a00 */
[----:B------:R-:W-:Y:S01]  /*12930*/  IMAD.MOV.U32 R28, RZ, RZ, R19 ;  /* 0x000000ffff1c7224 */ /* 0x000fe200078e0013 */
[----:B------:R-:W-:Y:S01]  /*12940*/  ISETP.NE.U32.AND P0, PT, RZ, UR4, PT ;  /* 0x00000004ff007c0c */ /* 0x000fe2000bf05070 */
[----:B------:R-:W2:Y:S01]  /*12950*/  S2R R17, SR_TID.X ;  /* 0x0000000000117919 */ /* 0x000ea20000002100 */
[----:B------:R-:W-:Y:S01]  /*12960*/  ULDC UR4, c[0x0][0x320] ;  /* 0x0000c80000047ab9 */ /* 0x000fe20000000800 */
[----:B------:R-:W3:Y:S01]  /*12970*/  LDC R9, c[0x0][0x430] ;  /* 0x00010c00ff097b82 */ /* 0x000ee20000000800 */
[----:B------:R-:W-:-:S13]  /*12980*/  ISETP.NE.AND.EX P0, PT, RZ, UR5, PT, P0 ;  /* 0x00000005ff007c0c */ /* 0x000fda000bf05300 */
[----:B------:R-:W4:Y:S01]  /*12990*/  @P0 LDC.64 R2, c[0x0][0x9f8] ;  /* 0x00027e00ff020b82 */ /* 0x000f220000000a00 */
[----:B-1----:R-:W-:Y:S02]  /*129a0*/  IMAD.SHL.U32 R20, R20, 0x8, RZ ;  /* 0x0000000814147824 */ /* 0x002fe400078e00ff */
[----:B--2---:R-:W-:-:S03]  /*129b0*/  IMAD.SHL.U32 R17, R17, 0x8, RZ ;  /* 0x0000000811117824 */ /* 0x004fc600078e00ff */
[----:B------:R-:W-:-:S04]  /*129c0*/  LOP3.LUT R20, R20, 0x38, RZ, 0xc0, !PT ;  /* 0x0000003814147812 */ /* 0x000fc800078ec0ff */
[C---:B------:R-:W-:Y:S02]  /*129d0*/  LOP3.LUT R26, R20.reuse, 0x180, RZ, 0xfc, !PT ;  /* 0x00000180141a7812 */ /* 0x040fe400078efcff */
[----:B------:R-:W-:Y:S01]  /*129e0*/  LOP3.LUT R20, R20, 0x40, RZ, 0xfc, !PT ;  /* 0x0000004014147812 */ /* 0x000fe200078efcff */
[----:B----4-:R-:W-:Y:S01]  /*129f0*/  @P0 IMAD.WIDE R2, R19, 0x4, R2 ;  /* 0x0000000413020825 */ /* 0x010fe200078e0202 */
[----:B------:R-:W-:Y:S02]  /*12a00*/  LOP3.LUT R17, R17, 0x38, RZ, 0xc0, !PT ;  /* 0x0000003811117812 */ /* 0x000fe400078ec0ff */
[----:B------:R-:W-:Y:S02]  /*12a10*/  ISETP.GE.AND P3, PT, R20, UR4, PT ;  /* 0x0000000414007c0c */ /* 0x000fe4000bf66270 */
[----:B------:R-:W-:Y:S01]  /*12a20*/  LOP3.LUT R20, R17, 0x1c0, RZ, 0xfc, !PT ;  /* 0x000001c011147812 */ /* 0x000fe200078efcff */
[----:B------:R1:W5:Y:S01]  /*12a30*/  @P0 LDG.E R28, desc[UR54][R2.64] ;  /* 0x00000036021c0981 */ /* 0x000362000c1e1900 */
[----:B------:R-:W-:Y:S01]  /*12a40*/  ISETP.GE.AND P1, PT, R26, UR4, PT ;  /* 0x000000041a007c0c */ /* 0x000fe2000bf26270 */
[----:B------:R-:W-:Y:S01]  /*12a50*/  UMOV UR5, 0xffffffff ;  /* 0xffffffff00057882 */ /* 0x000fe20000000000 */
[----:B------:R-:W-:Y:S01]  /*12a60*/  ISETP.GE.AND P0, PT, R20, UR4, PT ;  /* 0x0000000414007c0c */ /* 0x000fe2000bf06270 */
[----:B------:R-:W2:Y:S01]  /*12a70*/  S2R R21, SR_TID.X ;  /* 0x0000000000157919 */ /* 0x000ea20000002100 */
[----:B------:R-:W-:-:S02]  /*12a80*/  LEA R0, R27, 0xffffffc0, 0x6 ;  /* 0xffffffc01b007811 */ /* 0x000fc400078e30ff */
[----:B------:R-:W-:Y:S01]  /*12a90*/  LOP3.LUT R22, R22, 0xffffffbf, RZ, 0xc0, !PT ;  /* 0xffffffbf16167812 */ /* 0x000fe200078ec0ff */
[----:B------:R-:W4:Y:S01]  /*12aa0*/  S2R R20, SR_TID.X ;  /* 0x0000000000147919 */ /* 0x000f220000002100 */
[----:B------:R-:W-:Y:S02]  /*12ab0*/  SEL R6, RZ, 0x40, P1 ;  /* 0x00000040ff067807 */ /* 0x000fe40000800000 */
[----:B------:R-:W-:Y:S01]  /*12ac0*/  @P3 LOP3.LUT R22, R22, 0x40, RZ, 0xfc, !PT ;  /* 0x0000004016163812 */ /* 0x000fe200078efcff */
[----:B------:R-:W0:Y:S03]  /*12ad0*/  S2R R17, SR_TID.X ;  /* 0x0000000000117919 */ /* 0x000e260000002100 */
[----:B------:R-:W-:Y:S01]  /*12ae0*/  LOP3.LUT R22, R22, 0xffffff7f, RZ, 0xc0, !PT ;  /* 0xffffff7f16167812 */ /* 0x000fe200078ec0ff */
[----:B------:R-:W3:Y:S01]  /*12af0*/  S2R R26, SR_TID.X ;  /* 0x00000000001a7919 */ /* 0x000ee20000002100 */
[----:B--2---:R-:W-:-:S02]  /*12b00*/  IMAD.SHL.U32 R21, R21, 0x8, RZ ;  /* 0x0000000815157824 */ /* 0x004fc400078e00ff */
[----:B----4-:R-:W-:-:S03]  /*12b10*/  IMAD.SHL.U32 R20, R20, 0x8, RZ ;  /* 0x0000000814147824 */ /* 0x010fc600078e00ff */
[----:B------:R-:W-:Y:S01]  /*12b20*/  LOP3.LUT R21, R21, 0x38, RZ, 0xc0, !PT ;  /* 0x0000003815157812 */ /* 0x000fe200078ec0ff */
[----:B0-----:R-:W-:Y:S01]  /*12b30*/  IMAD.SHL.U32 R17, R17, 0x8, RZ ;  /* 0x0000000811117824 */ /* 0x001fe200078e00ff */
[----:B------:R-:W-:Y:S02]  /*12b40*/  LOP3.LUT R20, R20, 0x38, RZ, 0xc0, !PT ;  /* 0x0000003814147812 */ /* 0x000fe400078ec0ff */
[----:B------:R-:W-:Y:S02]  /*12b50*/  ISETP.GE.AND P2, PT, R21, UR4, PT ;  /* 0x0000000415007c0c */ /* 0x000fe4000bf46270 */
[----:B---3--:R-:W-:Y:S02]  /*12b60*/  LOP3.LUT R26, R26, 0x7f, RZ, 0xc0, !PT ;  /* 0x0000007f1a1a7812 */ /* 0x008fe400078ec0ff */
[----:B------:R-:W-:Y:S02]  /*12b70*/  LOP3.LUT R17, R17, 0x38, RZ, 0xc0, !PT ;  /* 0x0000003811117812 */ /* 0x000fe400078ec0ff */
[----:B------:R-:W-:-:S02]  /*12b80*/  SHF.R.U32.HI R27, RZ, 0x3, R26 ;  /* 0x00000003ff1b7819 */ /* 0x000fc4000001161a */
[----:B------:R-:W-:Y:S02]  /*12b90*/  LOP3.LUT R26, R20, 0xc0, RZ, 0xfc, !PT ;  /* 0x000000c0141a7812 */ /* 0x000fe400078efcff */
[----:B------:R-:W0:Y:S01]  /*12ba0*/  S2R R20, SR_TID.X ;  /* 0x0000000000147919 */ /* 0x000e220000002100 */
[----:B------:R-:W-:Y:S02]  /*12bb0*/  LOP3.LUT R17, R17, 0x80, RZ, 0xfc, !PT ;  /* 0x0000008011117812 */ /* 0x000fe400078efcff */
[----:B------:R-:W-:Y:S02]  /*12bc0*/  @P2 LOP3.LUT R22, R22, 0x80, RZ, 0xfc, !PT ;  /* 0x0000008016162812 */ /* 0x000fe400078efcff */
[----:B------:R-:W-:Y:S02]  /*12bd0*/  ISETP.GE.AND P5, PT, R17, UR4, PT ;  /* 0x0000000411007c0c */ /* 0x000fe4000bfa6270 */
[----:B------:R-:W-:Y:S02]  /*12be0*/  ISETP.GE.AND P4, PT, R26, UR4, PT ;  /* 0x000000041a007c0c */ /* 0x000fe4000bf86270 */
[----:B------:R-:W-:-:S02]  /*12bf0*/  LOP3.LUT R22, R22, 0xffffffdf, RZ, 0xc0, !PT ;  /* 0xffffffdf16167812 */ /* 0x000fc400078ec0ff */
[C---:B------:R-:W-:Y:S02]  /*12c00*/  LOP3.LUT R26, R21.reuse, 0x100, RZ, 0xfc, !PT ;  /* 0x00000100151a7812 */ /* 0x040fe400078efcff */
[----:B------:R-:W-:Y:S02]  /*12c10*/  LOP3.LUT R21, R21, 0x140, RZ, 0xfc, !PT ;  /* 0x0000014015157812 */ /* 0x000fe400078efcff */
[----:B------:R-:W-:Y:S02]  /*12c20*/  ISETP.GE.AND P3, PT, R26, UR4, PT ;  /* 0x000000041a007c0c */ /* 0x000fe4000bf66270 */
[----:B------:R-:W-:Y:S02]  /*12c30*/  ISETP.GE.AND P2, PT, R21, UR4, PT ;  /* 0x0000000415007c0c */ /* 0x000fe4000bf46270 */
[----:B------:R-:W-:Y:S02]  /*12c40*/  @P5 LOP3.LUT R22, R22, 0x20, RZ, 0xfc, !PT ;  /* 0x0000002016165812 */ /* 0x000fe400078efcff */
[----:B------:R-:W-:-:S02]  /*12c50*/  SEL R17, RZ, 0x80, P0 ;  /* 0x00000080ff117807 */ /* 0x000fc40000000000 */
[----:B------:R-:W-:-:S04]  /*12c60*/  LOP3.LUT R22, R22, 0xffffffef, RZ, 0xc0, !PT ;  /* 0xffffffef16167812 */ /* 0x000fc800078ec0ff */
[----:B------:R-:W-:-:S04]  /*12c70*/  @P4 LOP3.LUT R22, R22, 0x10, RZ, 0xfc, !PT ;  /* 0x0000001016164812 */ /* 0x000fc800078efcff */
[----:B------:R-:W-:Y:S01]  /*12c80*/  LOP3.LUT R22, R22, 0xfffffffb, RZ, 0xc0, !PT ;  /* 0xfffffffb16167812 */ /* 0x000fe200078ec0ff */
[----:B0-----:R-:W-:-:S03]  /*12c90*/  IMAD.SHL.U32 R20, R20, 0x10, RZ ;  /* 0x0000001014147824 */ /* 0x001fc600078e00ff */
[----:B------:R-:W-:Y:S02]  /*12ca0*/  @P2 LOP3.LUT R22, R22, 0x4, RZ, 0xfc, !PT ;  /* 0x0000000416162812 */ /* 0x000fe400078efcff */
[----:B------:R-:W-:Y:S02]  /*12cb0*/  LOP3.LUT R20, R27, 0x70, R20, 0xf8, !PT ;  /* 0x000000701b147812 */ /* 0x000fe400078ef814 */
[----:B------:R-:W-:-:S03]  /*12cc0*/  LOP3.LUT R22, R22, 0xfffffff7, RZ, 0xc0, !PT ;  /* 0xfffffff716167812 */ /* 0x000fc600078ec0ff */
[----:B------:R-:W-:Y:S01]  /*12cd0*/  IMAD.IADD R36, R20, 0x1, R0 ;  /* 0x0000000114247824 */ /* 0x000fe200078e0200 */
[----:B------:R-:W-:Y:S01]  /*12ce0*/  @P3 LOP3.LUT R22, R22, 0x8, RZ, 0xfc, !PT ;  /* 0x0000000816163812 */ /* 0x000fe200078efcff */
[----:B-1----:R-:W-:Y:S06]  /*12cf0*/  BRA.DIV UR5, `(.L_x_5611) ;  /* 0x00000042056c7947 */ /* 0x002fec000b800000 */
.L_x_5678:
[----:B------:R-:W-:Y:S01]  /*12d00*/  ISETP.NE.AND P1, PT, R9, 0x1, PT ;  /* 0x000000010900780c */ /* 0x000fe20003f25270 */
[----:B------:R-:W-:Y:S01]  /*12d10*/  IMAD.MOV.U32 R30, RZ, RZ, RZ ;  /* 0x000000ffff1e7224 */ /* 0x000fe200078e00ff */
        /* <DEDUP_REMOVED lines=36> */
[----:B------:R-:W-:Y:S01]  /*12f60*/  LOP3.LUT R2, R4, R2, R3, 0xfe, !PT ;  /* 0x0000000204027212 */ /* 0x000fe200078efe03 */
[----:B------:R-:W-:-:S03]  /*12f70*/  IMAD.U32 R3, RZ, RZ, UR36 ;  /* 0x00000024ff037e24 */ /* 0x000fc6000f8e00ff */
[----:B------:R-:W-:Y:S01]  /*12f80*/  LOP3.LUT R6, R2, R6, RZ, 0xfc, !PT ;  /* 0x0000000602067212 */ /* 0x000fe200078efcff */
[----:B------:R-:W-:Y:S01]  /*12f90*/  IMAD.MOV R2, RZ, RZ, -R7 ;  /* 0x000000ffff027224 */ /* 0x000fe200078e0a07 */
[----:B------:R-:W-:Y:S02]  /*12fa0*/  ISETP.NE.AND P0, PT, R3, 0x3, PT ;  /* 0x000000030300780c */ /* 0x000fe40003f05270 */
[----:B------:R-:W-:Y:S01]  /*12fb0*/  LOP3.LUT R17, R6, R17, RZ, 0xfc, !PT ;  /* 0x0000001106117212 */ /* 0x000fe200078efcff */
[----:B------:R0:W-:Y:S01]  /*12fc0*/  STL [R1+0x14], R6 ;  /* 0x0000140601007387 */ /* 0x0001e20000100800 */
[----:B------:R-:W-:-:S09]  /*12fd0*/  IMAD R36, R9, R2, R36 ;  /* 0x0000000209247224 */ /* 0x000fd200078e0224 */
[----:B------:R-:W-:-:S04]  /*12fe0*/  @P0 LOP3.LUT R22, R22, 0x400, RZ, 0xfc, !PT ;  /* 0x0000040016160812 */ /* 0x000fc800078efcff */
[----:B------:R-:W-:-:S04]  /*12ff0*/  LOP3.LUT R22, R22, 0xfffffffe, RZ, 0xc0, !PT ;  /* 0xfffffffe16167812 */ /* 0x000fc800078ec0ff */
[----:B------:R-:W-:Y:S01]  /*13000*/  @P1 LOP3.LUT R22, R22, 0x1, RZ, 0xfc, !PT ;  /* 0x0000000116161812 */ /* 0x000fe200078efcff */
[----:B0-----:R-:W-:Y:S06]  /*13010*/  @!P0 BRA `(.L_x_5612) ;  /* 0x0000000000048947 */ /* 0x001fec0003800000 */
[----:B------:R-:W-:Y:S01]  /*13020*/  BPT.TRAP 0x1 ;  /* 0x000000040000795c */ /* 0x000fe20000300000 */
.L_x_5612:
[----:B------:R-:W0:Y:S01]  /*13030*/  S2R R2, SR_TID.X ;  /* 0x0000000000027919 */ /* 0x000e220000002100 */
[----:B------:R-:W-:Y:S01]  /*13040*/  IMAD R27, R24, 0x8, R23 ;  /* 0x00000008181b7824 */ /* 0x000fe200078e0217 */
[----:B------:R-:W-:Y:S01]  /*13050*/  BSSY B0, `(.L_x_5613) ;  /* 0x0000007000007945 */ /* 0x000fe20003800000 */
[----:B0-----:R-:W-:-:S04]  /*13060*/  LOP3.LUT R2, R2, 0x7f, RZ, 0xc0, !PT ;  /* 0x0000007f02027812 */ /* 0x001fc800078ec0ff */
[----:B------:R-:W-:-:S04]  /*13070*/  SHF.R.U32.HI R2, RZ, 0x3, R2 ;  /* 0x00000003ff027819 */ /* 0x000fc80000011602 */
[----:B------:R-:W-:Y:S02]  /*13080*/  IADD3 R29, -R2, R29, -R0 ;  /* 0x0000001d021d7210 */ /* 0x000fe40007ffe900 */
[----:B------:R-:W-:-:S04]  /*13090*/  SHF.L.U32 R0, R25, 0x1f, RZ ;  /* 0x0000001f19007819 */ /* 0x000fc800000006ff */
[----:B------:R-:W0:Y:S02]  /*130a0*/  SYNCS.PHASECHK.TRANS64.TRYWAIT P0, [R27+URZ+0x28c40], R0 ;  /* 0x028c40001b0075a7 */ /* 0x000e24000800017f */
[----:B0-----:R-:W-:Y:S05]  /*130b0*/  @!P0 BRA `(.L_x_5614) ;  /* 0x0000003c00b08947 */ /* 0x001fea0003800000 */
.L_x_5679:
[----:B------:R-:W-:Y:S05]  /*130c0*/  BSYNC B0 ;  /* 0x0000000000007941 */ /* 0x000fea0003800000 */
.L_x_5613:
[----:B------:R-:W1:Y:S01]  /*130d0*/  S2R R7, SR_TID.X ;  /* 0x0000000000077919 */ /* 0x000e620000002100 */
[----:B0-----:R-:W-:Y:S01]  /*130e0*/  SHF.R.S32.HI R0, RZ, 0x1f, R36 ;  /* 0x0000001fff007819 */ /* 0x001fe20000011424 */
[----:B------:R-:W-:Y:S01]  /*130f0*/  ULDC.64 UR4, c[0x0][0x300] ;  /* 0x0000c00000047ab9 */ /* 0x000fe20000000a00 */
[----:B-----5:R-:W-:Y:S01]  /*13100*/  SHF.R.S32.HI R4, RZ, 0x1f, R30 ;  /* 0x0000001fff047819 */ /* 0x020fe2000001141e */
[----:B------:R-:W-:Y:S01]  /*13110*/  IMAD.WIDE.U32 R2, R36, UR4, RZ ;  /* 0x0000000424027c25 */ /* 0x000fe2000f8e00ff */
[----:B------:R-:W-:Y:S01]  /*13120*/  LOP3.LUT R22, R22, 0xfffffffd, RZ, 0xc0, !PT ;  /* 0xfffffffd16167812 */ /* 0x000fe200078ec0ff */
[----:B------:R0:W-:Y:S04]  /*13130*/  STL [R1+0x8], R0 ;  /* 0x0000080001007387 */ /* 0x0001e80000100800 */
[----:B------:R2:W-:Y:S01]  /*13140*/  STL [R1+0xc], R4 ;  /* 0x00000c0401007387 */ /* 0x0005e20000100800 */
[----:B0-----:R-:W-:-:S04]  /*13150*/  IMAD R0, R0, UR4, RZ ;  /* 0x0000000400007c24 */ /* 0x001fc8000f8e02ff */
[----:B------:R-:W-:Y:S01]  /*13160*/  IMAD R0, R36, UR5, R0 ;  /* 0x0000000524007c24 */ /* 0x000fe2000f8e0200 */
[----:B------:R-:W-:-:S04]  /*13170*/  ULDC.64 UR4, c[0x0][0x310] ;  /* 0x0000c40000047ab9 */ /* 0x000fc80000000a00 */
[----:B------:R-:W-:Y:S01]  /*13180*/  IADD3 R3, R3, R0, RZ ;  /* 0x0000000003037210 */ /* 0x000fe20007ffe0ff */
[----:B------:R-:W-:Y:S02]  /*13190*/  IMAD R0, R4, UR4, RZ ;  /* 0x0000000404007c24 */ /* 0x000fe4000f8e02ff */
[----:B--2---:R-:W-:Y:S02]  /*131a0*/  IMAD R4, R24, 0x1000, R34 ;  /* 0x0000100018047824 */ /* 0x004fe400078e0222 */
[C---:B------:R-:W-:Y:S02]  /*131b0*/  IMAD R0, R30.reuse, UR5, R0 ;  /* 0x000000051e007c24 */ /* 0x040fe4000f8e0200 */
[----:B------:R-:W-:Y:S01]  /*131c0*/  IMAD.WIDE.U32 R2, R30, UR4, R2 ;  /* 0x000000041e027c25 */ /* 0x000fe2000f8e0002 */
[----:B------:R-:W-:-:S03]  /*131d0*/  ULDC.64 UR4, c[0x0][0x308] ;  /* 0x0000c20000047ab9 */ /* 0x000fc60000000a00 */
[----:B------:R-:W-:Y:S02]  /*131e0*/  IMAD.IADD R3, R3, 0x1, R0 ;  /* 0x0000000103037824 */ /* 0x000fe400078e0200 */
[----:B------:R-:W-:Y:S02]  /*131f0*/  IMAD R0, R26, UR4, RZ ;  /* 0x000000041a007c24 */ /* 0x000fe4000f8e02ff */
[----:B-1----:R-:W-:Y:S02]  /*13200*/  IMAD.SHL.U32 R7, R7, 0x8, RZ ;  /* 0x0000000807077824 */ /* 0x002fe400078e00ff */
[C---:B------:R-:W-:Y:S02]  /*13210*/  IMAD R0, R18.reuse, UR5, R0 ;  /* 0x0000000512007c24 */ /* 0x040fe4000f8e0200 */
[----:B------:R-:W-:Y:S01]  /*13220*/  IMAD.WIDE.U32 R2, R18, UR4, R2 ;  /* 0x0000000412027c25 */ /* 0x000fe2000f8e0002 */
[----:B------:R-:W-:Y:S01]  /*13230*/  ULDC.64 UR4, c[0x0][0x2e8] ;  /* 0x0000ba0000047ab9 */ /* 0x000fe20000000a00 */
[----:B------:R-:W-:-:S02]  /*13240*/  LOP3.LUT R7, R7, 0x38, RZ, 0xc0, !PT ;  /* 0x0000003807077812 */ /* 0x000fc400078ec0ff */
[----:B------:R-:W-:Y:S01]  /*13250*/  IMAD.IADD R5, R3, 0x1, R0 ;  /* 0x0000000103057824 */ /* 0x000fe200078e0200 */
[C---:B------:R-:W-:Y:S01]  /*13260*/  LEA R0, P0, R2.reuse, UR4, 0x1 ;  /* 0x0000000402007c11 */ /* 0x040fe2000f8008ff */
[----:B------:R-:W-:Y:S02]  /*13270*/  ULDC UR4, c[0x0][0x2f4] ;  /* 0x0000bd0000047ab9 */ /* 0x000fe40000000800 */
[----:B------:R-:W-:Y:S02]  /*13280*/  ISETP.GE.AND P2, PT, R7, UR4, PT ;  /* 0x0000000407007c0c */ /* 0x000fe4000bf46270 */
[----:B------:R-:W-:Y:S01]  /*13290*/  LEA.HI.X R5, R2, UR5, R5, 0x1, P0 ;  /* 0x0000000502057c11 */ /* 0x000fe200080f0c05 */
[----:B------:R-:W-:Y:S01]  /*132a0*/  UMOV UR5, 0xffffffff ;  /* 0xffffffff00057882 */ /* 0x000fe20000000000 */
[----:B------:R-:W-:-:S09]  /*132b0*/  ISETP.GE.AND P0, PT, R29, 0x1, PT ;  /* 0x000000011d00780c */ /* 0x000fd20003f06270 */
        /* <DEDUP_REMOVED lines=28> */
[----:B0-----:R-:W-:-:S04]  /*13480*/  @P0 LEA R3, P1, R7, R3, 0x1 ;  /* 0x0000000307030211 */ /* 0x001fc800078208ff */
[----:B-1----:R-:W-:-:S04]  /*13490*/  @P0 IADD3.X R2, RZ, R2, RZ, P1, !PT ;  /* 0x00000002ff020210 */ /* 0x002fc80000ffe4ff */
[----:B------:R-:W-:-:S04]  /*134a0*/  @P0 LOP3.LUT R3, R3, R2, RZ, 0x3c, !PT ;  /* 0x0000000203030212 */ /* 0x000fc800078e3cff */
[----:B------:R-:W-:-:S04]  /*134b0*/  @P0 LOP3.LUT R2, R3, R2, RZ, 0x3c, !PT ;  /* 0x0000000203020212 */ /* 0x000fc800078e3cff */
[----:B------:R-:W-:-:S05]  /*134c0*/  @P0 LOP3.LUT R3, R3, R2, RZ, 0x3c, !PT ;  /* 0x0000000203030212 */ /* 0x000fca00078e3cff */
[----:B--23--:R1:W-:Y:S02]  /*134d0*/  @P0 LDGSTS.E.BYPASS.LTC128B.128 [R6+0x23400], desc[UR54][R2.64], !P2 ;  /* 0x2340000002060fae */ /* 0x00c3e4000d101d76 */
.L_x_5689:
        /* <DEDUP_REMOVED lines=10> */
.L_x_5616:
        /* <DEDUP_REMOVED lines=11> */
.L_x_5617:
        /* <DEDUP_REMOVED lines=23> */
.L_x_5619:
[----:B------:R-:W-:Y:S05]  /*137a0*/  BSYNC B6 ;  /* 0x0000000000067941 */ /* 0x000fea0003800000 */
.L_x_5618:
[----:B0-----:R-:W2:Y:S01]  /*137b0*/  LDL.LU R2, [R1] ;  /* 0x0000000001027983 */ /* 0x001ea20000300800 */
[----:B------:R-:W0:Y:S01]  /*137c0*/  LDC R21, c[0x0][0x448] ;  /* 0x00011200ff157b82 */ /* 0x000e220000000800 */
[----:B------:R-:W-:Y:S01]  /*137d0*/  ULDC.64 UR4, c[0x0][0x298] ;  /* 0x0000a60000047ab9 */ /* 0x000fe20000000a00 */
[----:B------:R-:W-:Y:S01]  /*137e0*/  LOP3.LUT P6, RZ, R22, 0x200, RZ, 0xc0, !PT ;  /* 0x0000020016ff7812 */ /* 0x000fe200078cc0ff */
[----:B------:R3:W5:Y:S01]  /*137f0*/  LDL R7, [R1+0x18] ;  /* 0x0000180001077983 */ /* 0x0007620000100800 */
[----:B------:R-:W-:Y:S01]  /*13800*/  SHF.R.S32.HI R4, RZ, 0x1f, R19 ;  /* 0x0000001fff047819 */ /* 0x000fe20000011413 */
[----:B------:R-:W4:Y:S03]  /*13810*/  S2R R20, SR_TID.X ;  /* 0x0000000000147919 */ /* 0x000f260000002100 */
[----:B------:R-:W-:Y:S02]  /*13820*/  SEL R4, R4, RZ, !P6 ;  /* 0x000000ff04047207 */ /* 0x000fe40007000000 */
[----:B----4-:R-:W-:Y:S01]  /*13830*/  LOP3.LUT R20, R20, 0x7f, RZ, 0xc0, !PT ;  /* 0x0000007f14147812 */ /* 0x010fe200078ec0ff */
[----:B------:R-:W4:Y:S02]  /*13840*/  S2R R8, SR_TID.X ;  /* 0x0000000000087919 */ /* 0x000f240000002100 */
[----:B----4-:R-:W-:-:S05]  /*13850*/  IMAD.SHL.U32 R8, R8, 0x8, RZ ;  /* 0x0000000808087824 */ /* 0x010fca00078e00ff */
[----:B------:R-:W-:Y:S02]  /*13860*/  LOP3.LUT R8, R8, 0x38, RZ, 0xc0, !PT ;  /* 0x0000003808087812 */ /* 0x000fe400078ec0ff */
[----:B--2---:R-:W-:-:S05]  /*13870*/  SHF.R.S32.HI R0, RZ, 0x1f, R2 ;  /* 0x0000001fff007819 */ /* 0x004fca0000011402 */
[----:B------:R-:W-:-:S04]  /*13880*/  IMAD R0, R0, UR4, RZ ;  /* 0x0000000400007c24 */ /* 0x000fc8000f8e02ff */
        /* <DEDUP_REMOVED lines=9> */
[----:B------:R-:W-:Y:S01]  /*13920*/  IMAD.IADD R3, R3, 0x1, R0 ;  /* 0x0000000103037824 */ /* 0x000fe200078e0200 */
[----:B------:R-:W-:Y:S02]  /*13930*/  SEL R0, R19, RZ, !P6 ;  /* 0x000000ff13007207 */ /* 0x000fe40007000000 */
[----:B0-----:R-:W-:Y:S02]  /*13940*/  ISETP.NE.AND P6, PT, R21, 0x1, PT ;  /* 0x000000011500780c */ /* 0x001fe40003fc5270 */
[----:B------:R-:W-:Y:S01]  /*13950*/  SHF.R.U32.HI R21, RZ, 0x3, R20 ;  /* 0x00000003ff157819 */ /* 0x000fe20000011614 */
[C---:B------:R-:W-:Y:S01]  /*13960*/  IMAD.WIDE.U32 R2, R0.reuse, UR4, R2 ;  /* 0x0000000400027c25 */ /* 0x040fe2000f8e0002 */
[----:B------:R-:W0:Y:S03]  /*13970*/  S2R R20, SR_TID.X ;  /* 0x0000000000147919 */ /* 0x000e260000002100 */
[----:B------:R-:W-:Y:S01]  /*13980*/  IMAD R4, R0, UR5, R4 ;  /* 0x0000000500047c24 */ /* 0x000fe2000f8e0204 */
[----:B------:R-:W-:-:S03]  /*13990*/  ULDC.64 UR4, c[0x0][0x2d0] ;  /* 0x0000b40000047ab9 */ /* 0x000fc60000000a00 */
[----:B------:R-:W-:Y:S02]  /*139a0*/  IMAD.IADD R3, R3, 0x1, R4 ;  /* 0x0000000103037824 */ /* 0x000fe400078e0204 */
[----:B------:R-:W2:Y:S08]  /*139b0*/  @P6 LDC R6, c[0x0][0x44c] ;  /* 0x00011300ff066b82 */ /* 0x000eb00000000800 */
[----:B------:R-:W4:Y:S01]  /*139c0*/  @P6 LDC R0, c[0x0][0x450] ;  /* 0x00011400ff006b82 */ /* 0x000f220000000800 */
[----:B0-----:R-:W-:-:S04]  /*139d0*/  SHF.L.U32 R20, R20, 0x4, RZ ;  /* 0x0000000414147819 */ /* 0x001fc800000006ff */
[----:B------:R-:W-:-:S05]  /*139e0*/  LOP3.LUT R20, R21, 0x70, R20, 0xf8, !PT ;  /* 0x0000007015147812 */ /* 0x000fca00078ef814 */
[----:B------:R-:W-:-:S04]  /*139f0*/  IMAD.IADD R5, R20, 0x1, R35 ;  /* 0x0000000114057824 */ /* 0x000fc800078e0223 */
[----:B--2---:R-:W-:-:S04]  /*13a00*/  @P6 IMAD.HI.U32 R6, R5, R6, RZ ;  /* 0x0000000605066227 */ /* 0x004fc800078e00ff */
[----:B------:R-:W-:Y:S01]  /*13a10*/  IMAD.MOV.U32 R4, RZ, RZ, R5 ;  /* 0x000000ffff047224 */ /* 0x000fe200078e0005 */
[----:B----4-:R-:W-:Y:S02]  /*13a20*/  @P6 SHF.R.U32.HI R4, RZ, R0, R6 ;  /* 0x00000000ff046219 */ /* 0x010fe40000011606 */
[----:B------:R-:W0:Y:S03]  /*13a30*/  LDC R6, c[0x0][0x448] ;  /* 0x00011200ff067b82 */ /* 0x000e260000000800 */
[----:B------:R-:W-:Y:S01]  /*13a40*/  IMAD.MOV R0, RZ, RZ, -R4 ;  /* 0x000000ffff007224 */ /* 0x000fe200078e0a04 */
[----:B------:R-:W2:Y:S01]  /*13a50*/  S2R R20, SR_TID.X ;  /* 0x0000000000147919 */ /* 0x000ea20000002100 */
        /* <DEDUP_REMOVED lines=14> */
[----:B------:R-:W-:Y:S01]  /*13b40*/  ULDC UR4, c[0x0][0x2b8] ;  /* 0x0000ae0000047ab9 */ /* 0x000fe20000000800 */
[----:B--2---:R-:W-:-:S03]  /*13b50*/  LOP3.LUT R20, R20, 0x7f, RZ, 0xc0, !PT ;  /* 0x0000007f14147812 */ /* 0x004fc600078ec0ff */
[----:B------:R-:W-:Y:S01]  /*13b60*/  LEA.HI.X R4, R2, UR5, R4, 0x1, P0 ;  /* 0x0000000502047c11 */ /* 0x000fe200080f0c04 */
[----:B------:R-:W-:Y:S01]  /*13b70*/  UMOV UR5, 0xffffffff ;  /* 0xffffffff00057882 */ /* 0x000fe20000000000 */
[----:B------:R-:W-:Y:S02]  /*13b80*/  ISETP.GE.AND P1, PT, R8, UR4, PT ;  /* 0x0000000408007c0c */ /* 0x000fe4000bf26270 */
[----:B------:R-:W-:Y:S01]  /*13b90*/  SHF.R.U32.HI R9, RZ, 0x3, R20 ;  /* 0x00000003ff097819 */ /* 0x000fe20000011614 */
[----:B---3--:R-:W-:Y:S10]  /*13ba0*/  BRA.DIV UR5, `(.L_x_5620) ;  /* 0x0000003a05587947 */ /* 0x008ff4000b800000 */
[----:B------:R-:W0:Y:S01]  /*13bb0*/  SHFL.IDX PT, R3, R0, RZ, 0x181f ;  /* 0x00181fff00037589 */ /* 0x000e2200000e0000 */
[----:B------:R-:W-:Y:S02]  /*13bc0*/  IMAD R37, R37, R6, RZ ;  /* 0x0000000625257224 */ /* 0x000fe400078e02ff */
[----:B------:R-:W-:Y:S01]  /*13bd0*/  IMAD.IADD R35, R9, 0x1, R35 ;  /* 0x0000000109237824 */ /* 0x000fe200078e0223 */
[----:B------:R-:W2:Y:S04]  /*13be0*/  SHFL.IDX PT, R2, R4, RZ, 0x181f ;  /* 0x00181fff04027589 */ /* 0x000ea800000e0000 */
[----:B------:R-:W-:-:S13]  /*13bf0*/  ISETP.GE.AND P0, PT, R35, R37, PT ;  /* 0x000000252300720c */ /* 0x000fda0003f06270 */
[----:B0-----:R-:W-:-:S05]  /*13c00*/  @!P0 LEA R3, P2, R8, R3, 0x1 ;  /* 0x0000000308038211 */ /* 0x001fca00078408ff */
[----:B--2---:R-:W-:-:S05]  /*13c10*/  @!P0 IMAD.X R2, RZ, RZ, R2, P2 ;  /* 0x000000ffff028224 */ /* 0x004fca00010e0602 */
[----:B------:R-:W-:-:S04]  /*13c20*/  @!P0 LOP3.LUT R3, R3, R2, RZ, 0x3c, !PT ;  /* 0x0000000203038212 */ /* 0x000fc800078e3cff */
[----:B------:R-:W-:-:S04]  /*13c30*/  @!P0 LOP3.LUT R2, R3, R2, RZ, 0x3c, !PT ;  /* 0x0000000203028212 */ /* 0x000fc800078e3cff */
[----:B------:R-:W-:-:S05]  /*13c40*/  @!P0 LOP3.LUT R3, R3, R2, RZ, 0x3c, !PT ;  /* 0x0000000203038212 */ /* 0x000fca00078e3cff */
[----:B------:R-:W-:Y:S01]  /*13c50*/  @!PT LDS RZ, [RZ] ;  /* 0x00000000fffff984 */ /* 0x000fe20000000800 */
[----:B-----5:R0:W-:Y:S02]  /*13c60*/  @!P0 LDGSTS.E.BYPASS.LTC128B.128 [R7+0x20400], desc[UR54][R2.64], !P1 ;  /* 0x2040000002078fae */ /* 0x0201e4000c901d76 */
[----:B0-----:R-:W-:Y:S02]  /*13c70*/  IADD3 R2, R35, 0x10, RZ ;  /* 0x0000001023027810 */ /* 0x001fe40007ffe0ff */
[----:B------:R-:W0:Y:S02]  /*13c80*/  SHFL.IDX PT, R3, R0, 0x1, 0x181f ;  /* 0x00381f0000037f89 */ /* 0x000e2400000e0000 */
[----:B------:R-:W-:Y:S02]  /*13c90*/  ISETP.GE.AND P0, PT, R2, R37, PT ;  /* 0x000000250200720c */ /* 0x000fe40003f06270 */
[----:B------:R-:W2:Y:S11]  /*13ca0*/  SHFL.IDX PT, R2, R4, 0x1, 0x181f ;  /* 0x00381f0004027f89 */ /* 0x000eb600000e0000 */
[----:B0-----:R-:W-:-:S05]  /*13cb0*/  @!P0 LEA R3, P2, R8, R3, 0x1 ;  /* 0x0000000308038211 */ /* 0x001fca00078408ff */
[----:B--2---:R-:W-:-:S05]  /*13cc0*/  @!P0 IMAD.X R2, RZ, RZ, R2, P2 ;  /* 0x000000ffff028224 */ /* 0x004fca00010e0602 */
        /* <DEDUP_REMOVED lines=8> */
[----:B------:R-:W2:Y:S04]  /*13d50*/  SHFL.IDX PT, R2, R4, 0x2, 0x181f ;  /* 0x00581f0004027f89 */ /* 0x000ea800000e0000 */
[----:B------:R-:W3:Y:S04]  /*13d60*/  SHFL.IDX PT, R4, R4, 0x3, 0x181f ;  /* 0x00781f0004047f89 */ /* 0x000ee800000e0000 */
[----:B0-----:R-:W-:-:S05]  /*13d70*/  @!P0 LEA R3, P2, R8, R3, 0x1 ;  /* 0x0000000308038211 */ /* 0x001fca00078408ff */
[----:B--2---:R-:W-:-:S05]  /*13d80*/  @!P0 IMAD.X R2, RZ, RZ, R2, P2 ;  /* 0x000000ffff028224 */ /* 0x004fca00010e0602 */
[----:B------:R-:W-:-:S04]  /*13d90*/  @!P0 LOP3.LUT R3, R3, R2, RZ, 0x3c, !PT ;  /* 0x0000000203038212 */ /* 0x000fc800078e3cff */
[----:B------:R-:W-:-:S04]  /*13da0*/  @!P0 LOP3.LUT R2, R3, R2, RZ, 0x3c, !PT ;  /* 0x0000000203028212 */ /* 0x000fc800078e3cff */
[----:B------:R-:W-:-:S05]  /*13db0*/  @!P0 LOP3.LUT R3, R3, R2, RZ, 0x3c, !PT ;  /* 0x0000000203038212 */ /* 0x000fca00078e3cff */
[----:B---3--:R0:W-:Y:S02]  /*13dc0*/  @!P0 LDGSTS.E.BYPASS.LTC128B.128 [R7+0x21400], desc[UR54][R2.64], !P1 ;  /* 0x2140000002078fae */ /* 0x0081e4000c901d76 */
.L_x_5698:
[----:B------:R-:W-:-:S05]  /*13dd0*/  VIADD R35, R35, 0x30 ;  /* 0x0000003023237836 */ /* 0x000fca0000000000 */
[----:B------:R-:W-:-:S13]  /*13de0*/  ISETP.GE.AND P0, PT, R35, R37, PT ;  /* 0x000000252300720c */ /* 0x000fda0003f06270 */
[----:B0-----:R-:W-:-:S05]  /*13df0*/  @!P0 LEA R2, P2, R8, R0, 0x1 ;  /* 0x0000000008028211 */ /* 0x001fca00078408ff */
[----:B------:R-:W-:-:S05]  /*13e00*/  @!P0 IMAD.X R3, RZ, RZ, R4, P2 ;  /* 0x000000ffff038224 */ /* 0x000fca00010e0604 */
[----:B------:R-:W-:Y:S01]  /*13e10*/  @!PT LDS RZ, [RZ] ;  /* 0x00000000fffff984 */ /* 0x000fe20000000800 */
[----:B------:R-:W-:Y:S01]  /*13e20*/  @!PT LDS RZ, [RZ] ;  /* 0x00000000fffff984 */ /* 0x000fe20000000800 */
[----:B------:R-:W-:Y:S01]  /*13e30*/  @!PT LDS RZ, [RZ] ;  /* 0x00000000fffff984 */ /* 0x000fe20000000800 */
[----:B------:R0:W-:Y:S01]  /*13e40*/  @!P0 LDGSTS.E.BYPASS.LTC128B.128 [R7+0x21c00], desc[UR54][R2.64], !P1 ;  /* 0x21c0000002078fae */ /* 0x0001e2000c901d76 */
[----:B------:R-:W-:Y:S01]  /*13e50*/  PLOP3.LUT P0, PT, PT, PT, PT, 0x80, 0x0 ;  /* 0x000000000000781c */ /* 0x000fe20003f0f070 */
[----:B------:R-:W-:-:S12]  /*13e60*/  NOP ;  /* 0x0000000000007918 */ /* 0x000fd80000000000 */
.L_x_5621:
        /* <DEDUP_REMOVED lines=18> */
.L_x_5699:
[----:B------:R-:W-:Y:S05]  /*13f90*/  BSYNC B0 ;  /* 0x0000000000007941 */ /* 0x000fea0003800000 */
.L_x_5622:
[----:B------:R-:W-:-:S05]  /*13fa0*/  IMAD.U32 R2, RZ, RZ, UR36 ;  /* 0x00000024ff027e24 */ /* 0x000fca000f8e00ff */
[----:B------:R-:W-:-:S13]  /*13fb0*/  ISETP.NE.AND P0, PT, R2, 0x3, PT ;  /* 0x000000030200780c */ /* 0x000fda0003f05270 */
[----:B------:R-:W-:Y:S05]  /*13fc0*/  @!P0 BRA `(.L_x_5624) ;  /* 0x0000000000048947 */ /* 0x000fea0003800000 */
[----:B------:R-:W-:Y:S01]  /*13fd0*/  BPT.TRAP 0x1 ;  /* 0x000000040000795c */ /* 0x000fe20000300000 */
.L_x_5624:
[----:B0-----:R-:W-:Y:S01]  /*13fe0*/  SHF.L.U32 R0, R25, 0x1f, RZ ;  /* 0x0000001f19007819 */ /* 0x001fe200000006ff */
[----:B------:R-:W-:Y:S03]  /*13ff0*/  BSSY B0, `(.L_x_5625) ;  /* 0x0000003000007945 */ /* 0x000fe60003800000 */
[----:B------:R-:W0:Y:S02]  /*14000*/  SYNCS.PHASECHK.TRANS64.TRYWAIT P0, [R27+URZ+0x28c60], R0 ;  /* 0x028c60001b0075a7 */ /* 0x000e24000800017f */
[----:B0-----:R-:W-:Y:S05]  /*14010*/  @!P0 BRA `(.L_x_5626) ;  /* 0x0000003800948947 */ /* 0x001fea0003800000 */
.L_x_5700:
[----:B------:R-:W-:Y:S05]  /*14020*/  BSYNC B0 ;  /* 0x0000000000007941 */ /* 0x000fea0003800000 */
.L_x_5625:
[----:B------:R-:W0:Y:S01]  /*14030*/  LDL.LU R2, [R1+0x8] ;  /* 0x0000080001027983 */ /* 0x000e220000300800 */
[----:B------:R-:W-:-:S03]  /*14040*/  ULDC.64 UR4, c[0x0][0x328] ;  /* 0x0000ca0000047ab9 */ /* 0x000fc60000000a00 */
[----:B------:R-:W2:Y:S01]  /*14050*/  LDL.LU R4, [R1+0xc] ;  /* 0x00000c0001047983 */ /* 0x000ea20000300800 */
[----:B------:R-:W-:Y:S02]  /*14060*/  IMAD R5, R24, 0x8000, R34 ;  /* 0x0000800018057824 */ /* 0x000fe400078e0222 */
[----:B0-----:R-:W-:Y:S02]  /*14070*/  IMAD R0, R2, UR4, RZ ;  /* 0x0000000402007c24 */ /* 0x001fe4000f8e02ff */
[----:B------:R-:W-:-:S04]  /*14080*/  IMAD.WIDE.U32 R2, R36, UR4, RZ ;  /* 0x0000000424027c25 */ /* 0x000fc8000f8e00ff */
[----:B------:R-:W-:Y:S01]  /*14090*/  IMAD R0, R36, UR5, R0 ;  /* 0x0000000524007c24 */ /* 0x000fe2000f8e0200 */
[----:B------:R-:W-:-:S04]  /*140a0*/  ULDC.64 UR4, c[0x0][0x338] ;  /* 0x0000ce0000047ab9 */ /* 0x000fc80000000a00 */
[----:B------:R-:W-:Y:S01]  /*140b0*/  IADD3 R3, R3, R0, RZ ;  /* 0x0000000003037210 */ /* 0x000fe20007ffe0ff */
        /* <DEDUP_REMOVED lines=23> */
[----:B0-----:R-:W-:-:S05]  /*14230*/  IMAD.SHL.U32 R7, R7, 0x8, RZ ;  /* 0x0000000807077824 */ /* 0x001fca00078e00ff */
[----:B------:R-:W-:-:S05]  /*14240*/  LOP3.LUT R7, R7, 0x38, RZ, 0xc0, !PT ;  /* 0x0000003807077812 */ /* 0x000fca00078ec0ff */
[----:B------:R-:W-:Y:S01]  /*14250*/  IMAD.SHL.U32 R0, R7, 0x2, RZ ;  /* 0x0000000207007824 */ /* 0x000fe200078e00ff */
[----:B------:R-:W-:-:S04]  /*14260*/  LOP3.LUT R7, R17, 0x1, RZ, 0xc0, !PT ;  /* 0x0000000111077812 */ /* 0x000fc800078ec0ff */
[----:B--2---:R-:W-:Y:S02]  /*14270*/  IADD3 R2, P0, R2, R0, RZ ;  /* 0x0000000002027210 */ /* 0x004fe40007f1e0ff */
[----:B------:R-:W-:Y:S02]  /*14280*/  ISETP.NE.U32.AND P1, PT, R7, 0x1, PT ;  /* 0x000000010700780c */ /* 0x000fe40003f25070 */
[----:B------:R-:W-:Y:S01]  /*14290*/  PRMT R7, R17, 0x8880, RZ ;  /* 0x0000888011077816 */ /* 0x000fe200000000ff */
[----:B---3--:R-:W-:Y:S01]  /*142a0*/  IMAD.X R3, RZ, RZ, R3, P0 ;  /* 0x000000ffff037224 */ /* 0x008fe200000e0603 */
        /* <DEDUP_REMOVED lines=25> */
[----:B------:R-:W2:Y:S04]  /*14440*/  SHFL.IDX PT, R3, R6, 0x1, 0x181f ;  /* 0x00381f0006037f89 */ /* 0x000ea800000e0000 */
[----:B------:R-:W-:Y:S01]  /*14450*/  SHFL.IDX PT, R6, R6, 0x3, 0x181f ;  /* 0x00781f0006067f89 */ /* 0x000fe200000e0000 */
[----:B0-----:R-:W-:-:S05]  /*14460*/  IADD3 R2, P6, R2, R0, RZ ;  /* 0x0000000002027210 */ /* 0x001fca0007fde0ff */
[----:B--2---:R-:W-:Y:S01]  /*14470*/  IMAD.X R3, RZ, RZ, R3, P6 ;  /* 0x000000ffff037224 */ /* 0x004fe200030e0603 */
        /* <DEDUP_REMOVED lines=19> */
[----:B0-----:R-:W-:-:S04]  /*145b0*/  IADD3 R2, P6, R2, R0, RZ ;  /* 0x0000000002027210 */ /* 0x001fc80007fde0ff */
[----:B------:R-:W-:Y:S02]  /*145c0*/  IADD3.X R3, RZ, R7, RZ, P6, !PT ;  /* 0x00000007ff037210 */ /* 0x000fe400037fe4ff */
        /* <DEDUP_REMOVED lines=18> */
[----:B0-----:R0:W2:Y:S02]  /*146f0*/  SHFL.IDX PT, R2, R4, 0x3, 0x181f ;  /* 0x00781f0004027f89 */ /* 0x0010a400000e0000 */
.L_x_5710:
        /* <DEDUP_REMOVED lines=11> */
[----:B--2---:R-:W-:Y:S02]  /*147b0*/  IADD3 R2, P0, R2, R0, RZ ;  /* 0x0000000002027210 */ /* 0x004fe40007f1e0ff */
        /* <DEDUP_REMOVED lines=22> */
.L_x_5628:
        /* <DEDUP_REMOVED lines=11> */
.L_x_5629:
[----:B------:R-:W2:Y:S01]  /*149d0*/  LDL.LU R2, [R1+0x4] ;  /* 0x0000040001027983 */ /* 0x000ea20000300800 */
[----:B------:R3:W-:Y:S01]  /*149e0*/  SYNCS.ARRIVE.TRANS64.A1T0 RZ, [R27+URZ+0x28c50], RZ ;  /* 0x028c50ff1bff79a7 */ /* 0x0007e2000810003f */
[----:B------:R-:W-:Y:S01]  /*149f0*/  BSSY B0, `(.L_x_5630) ;  /* 0x00000f7000007945 */ /* 0x000fe20003800000 */
[----:B--2---:R-:W-:-:S05]  /*14a00*/  VIADD R7, R2, 0xfffffffe ;  /* 0xfffffffe02077836 */ /* 0x004fca0000000000 */
[----:B------:R-:W-:-:S13]  /*14a10*/  ISETP.GE.AND P0, PT, R7, R32, PT ;  /* 0x000000200700720c */ /* 0x000fda0003f06270 */
[----:B---3--:R-:W-:Y:S05]  /*14a20*/  @!P0 BRA `(.L_x_5631) ;  /* 0x0000000c00cc8947 */ /* 0x008fea0003800000 */
[----:B------:R-:W2:Y:S01]  /*14a30*/  LDL.LU R2, [R1+0x14] ;  /* 0x0000140001027983 */ /* 0x000ea20000300800 */
[----:B------:R-:W-:-:S04]  /*14a40*/  LOP3.LUT R29, R17, 0x80, RZ, 0xc0, !PT ;  /* 0x00000080111d7812 */ /* 0x000fc800078ec0ff */
[----:B------:R-:W-:Y:S02]  /*14a50*/  SHF.R.U32.HI R29, RZ, 0x3, R29 ;  /* 0x00000003ff1d7819 */ /* 0x000fe4000001161d */
[----:B--2---:R-:W-:-:S04]  /*14a60*/  LOP3.LUT R30, R2, 0x40, RZ, 0xc0, !PT ;  /* 0x00000040021e7812 */ /* 0x004fc800078ec0ff */
[----:B------:R-:W-:-:S07]  /*14a70*/  SHF.R.U32.HI R30, RZ, 0x2, R30 ;  /* 0x00000002ff1e7819 */ /* 0x000fce000001161e */
.L_x_5644:
[----:B--2---:R-:W2:Y:S01]  /*14a80*/  S2R R2, SR_TID.X ;  /* 0x0000000000027919 */ /* 0x004ea20000002100 */
[----:B---3--:R-:W3:Y:S01]  /*14a90*/  LDC R3, c[0x0][0x430] ;  /* 0x00010c00ff037b82 */ /* 0x008ee20000000800 */
[----:B------:R-:W-:Y:S01]  /*14aa0*/  IMAD R6, R7, 0x40, R31 ;  /* 0x0000004007067824 */ /* 0x000fe200078e021f */
[----:B------:R-:W-:Y:S05]  /*14ab0*/  YIELD ;  /* 0x0000000000007946 */ /* 0x000fea0003800000 */
[----:B0-----:R-:W0:Y:S01]  /*14ac0*/  S2R R4, SR_TID.X ;  /* 0x0000000000047919 */ /* 0x001e220000002100 */
[----:B------:R-:W-:Y:S01]  /*14ad0*/  IMAD.U32 R11, RZ, RZ, UR36 ;  /* 0x00000024ff0b7e24 */ /* 0x000fe2000f8e00ff */
[----:B------:R-:W-:Y:S01]  /*14ae0*/  ULDC UR4, c[0x0][0x430] ;  /* 0x00010c0000047ab9 */ /* 0x000fe20000000800 */
[----:B------:R-:W-:Y:S01]  /*14af0*/  VIADD R24, R24, 0x1 ;  /* 0x0000000118187836 */ /* 0x000fe20000000000 */
[----:B---3--:R-:W-:-:S02]  /*14b00*/  ISETP.NE.AND P0, PT, R3, 0x1, PT ;  /* 0x000000010300780c */ /* 0x008fc40003f05270 */
[----:B--2---:R-:W-:-:S04]  /*14b10*/  LOP3.LUT R2, R2, 0x7f, RZ, 0xc0, !PT ;  /* 0x0000007f02027812 */ /* 0x004fc800078ec0ff */
[----:B------:R-:W-:-:S07]  /*14b20*/  SHF.R.U32.HI R2, RZ, 0x3, R2 ;  /* 0x00000003ff027819 */ /* 0x000fce0000011602 */
[----:B------:R-:W2:Y:S01]  /*14b30*/  @P0 LDC R3, c[0x0][0x434] ;  /* 0x00010d00ff030b82 */ /* 0x000ea20000000800 */
[----:B0-----:R-:W-:-:S05]  /*14b40*/  IMAD.SHL.U32 R4, R4, 0x10, RZ ;  /* 0x0000001004047824 */ /* 0x001fca00078e00ff */
[----:B------:R-:W-:Y:S02]  /*14b50*/  LOP3.LUT R4, R2, 0x70, R4, 0xf8, !PT ;  /* 0x0000007002047812 */ /* 0x000fe400078ef804 */
[----:B------:R-:W0:Y:S02]  /*14b60*/  @P0 LDC R2, c[0x0][0x438] ;  /* 0x00010e00ff020b82 */ /* 0x000e240000000800 */
[C---:B------:R-:W-:Y:S01]  /*14b70*/  ISETP.GT.U32.AND P1, PT, R4.reuse, 0x3f, PT ;  /* 0x0000003f0400780c */ /* 0x040fe20003f24070 */
[----:B------:R-:W-:-:S04]  /*14b80*/  IMAD.IADD R6, R4, 0x1, R6 ;  /* 0x0000000104067824 */ /* 0x000fc800078e0206 */
[----:B------:R-:W-:-:S08]  /*14b90*/  IMAD.MOV.U32 R10, RZ, RZ, R6 ;  /* 0x000000ffff0a7224 */ /* 0x000fd000078e0006 */
[----:B------:R-:W3:Y:S01]  /*14ba0*/  @!P1 LDC.64 R4, c[0x0][0x428] ;  /* 0x00010a00ff049b82 */ /* 0x000ee20000000a00 */
[----:B--2---:R-:W-:-:S07]  /*14bb0*/  @P0 IMAD.HI.U32 R3, R6, R3, RZ ;  /* 0x0000000306030227 */ /* 0x004fce00078e00ff */
[----:B------:R-:W2:Y:S01]  /*14bc0*/  @!P1 LDC.64 R8, c[0x0][0x418] ;  /* 0x00010600ff089b82 */ /* 0x000ea20000000a00 */
[----:B0-----:R-:W-:-:S04]  /*14bd0*/  @P0 SHF.R.U32.HI R10, RZ, R2, R3 ;  /* 0x00000002ff0a0219 */ /* 0x001fc80000011603 */
[--C-:B------:R-:W-:Y:S01]  /*14be0*/  @!P1 SHF.R.S32.HI R3, RZ, 0x1f, R10.reuse ;  /* 0x0000001fff039819 */ /* 0x100fe2000001140a */
[----:B------:R-:W-:-:S04]  /*14bf0*/  @!P1 IMAD.MOV.U32 R2, RZ, RZ, R10 ;  /* 0x000000ffff029224 */ /* 0x000fc800078e000a */
[----:B---3--:R-:W-:-:S04]  /*14c00*/  @!P1 IMAD.WIDE.U32 R2, R28, R4, R2 ;  /* 0x000000041c029225 */ /* 0x008fc800078e0002 */
[----:B------:R-:W-:-:S04]  /*14c10*/  @!P1 IMAD R4, R33, R4, RZ ;  /* 0x0000000421049224 */ /* 0x000fc800078e02ff */
[----:B------:R-:W-:Y:S01]  /*14c20*/  @!P1 IMAD R5, R28, R5, R4 ;  /* 0x000000051c059224 */ /* 0x000fe200078e0204 */
[----:B--2---:R-:W-:Y:S01]  /*14c30*/  @!P1 LEA R8, P0, R2, R8, 0x2 ;  /* 0x0000000802089211 */ /* 0x004fe200078010ff */
[----:B------:R-:W-:-:S03]  /*14c40*/  IMAD.MOV.U32 R4, RZ, RZ, RZ ;  /* 0x000000ffff047224 */ /* 0x000fc600078e00ff */
[----:B------:R-:W-:Y:S01]  /*14c50*/  @!P1 IADD3 R3, R5, R3, RZ ;  /* 0x0000000305039210 */ /* 0x000fe20007ffe0ff */
[----:B------:R-:W-:-:S03]  /*14c60*/  IMAD.MOV R5, RZ, RZ, -R10 ;  /* 0x000000ffff057224 */ /* 0x000fc600078e0a0a */
[----:B------:R-:W-:Y:S01]  /*14c70*/  @!P1 LEA.HI.X R9, R2, R9, R3, 0x2, P0 ;  /* 0x0000000902099211 */ /* 0x000fe200000f1403 */
[----:B------:R-:W-:Y:S01]  /*14c80*/  IMAD R5, R5, UR4, R6 ;  /* 0x0000000405057c24 */ /* 0x000fe2000f8e0206 */
[----:B------:R-:W-:-:S03]  /*14c90*/  ISETP.NE.AND P0, PT, R24, 0x2, PT ;  /* 0x000000021800780c */ /* 0x000fc60003f05270 */
[----:B------:R0:W5:Y:S01]  /*14ca0*/  @!P1 LDG.E R4, desc[UR54][R8.64] ;  /* 0x0000003608049981 */ /* 0x000162000c1e1900 */
[----:B------:R-:W-:Y:S01]  /*14cb0*/  ISETP.NE.AND P1, PT, R11, 0x3, PT ;  /* 0x000000030b00780c */ /* 0x000fe20003f25270 */
[----:B------:R-:W-:Y:S01]  /*14cc0*/  IMAD.MOV.U32 R3, RZ, RZ, R7 ;  /* 0x000000ffff037224 */ /* 0x000fe200078e0007 */
[----:B------:R-:W-:Y:S01]  /*14cd0*/  SEL R2, RZ, 0x1, P0 ;  /* 0x00000001ff027807 */ /* 0x000fe20000000000 */
[----:B------:R-:W-:Y:S01]  /*14ce0*/  VIADD R7, R7, 0xffffffff ;  /* 0xffffffff07077836 */ /* 0x000fe20000000000 */
[----:B------:R-:W-:Y:S02]  /*14cf0*/  SEL R24, R24, RZ, P0 ;  /* 0x000000ff18187207 */ /* 0x000fe40000000000 */
[----:B------:R-:W-:Y:S02]  /*14d00*/  LOP3.LUT R25, R25, R2, RZ, 0x3c, !PT ;  /* 0x0000000219197212 */ /* 0x000fe400078e3cff */
[----:B------:R-:W-:-:S05]  /*14d10*/  ISETP.GT.AND P3, PT, R3, R32, PT ;  /* 0x000000200300720c */ /* 0x000fca0003f64270 */
[----:B01----:R-:W-:Y:S08]  /*14d20*/  @!P1 BRA `(.L_x_5632) ;  /* 0x0000000000049947 */ /* 0x003ff00003800000 */
[----:B------:R-:W-:Y:S01]  /*14d30*/  BPT.TRAP 0x1 ;  /* 0x000000040000795c */ /* 0x000fe20000300000 */
.L_x_5632:
[----:B------:R-:W-:Y:S01]  /*14d40*/  IMAD R6, R24, 0x8, R23 ;  /* 0x0000000818067824 */ /* 0x000fe200078e0217 */
[----:B------:R-:W-:Y:S01]  /*14d50*/  SHF.L.U32 R17, R25, 0x1f, RZ ;  /* 0x0000001f19117819 */ /* 0x000fe200000006ff */
[----:B------:R-:W-:Y:S01]  /*14d60*/  BSSY B1, `(.L_x_5633) ;  /* 0x0000004000017945 */ /* 0x000fe20003800000 */
[----:B------:R-:W-:Y:S02]  /*14d70*/  SHF.R.S32.HI R9, RZ, 0x1f, R5 ;  /* 0x0000001fff097819 */ /* 0x000fe40000011405 */
[----:B------:R-:W0:Y:S02]  /*14d80*/  SYNCS.PHASECHK.TRANS64.TRYWAIT P0, [R6+URZ+0x28c40], R17 ;  /* 0x028c4011060075a7 */ /* 0x000e24000800017f */
[----:B0-----:R-:W-:Y:S05]  /*14d90*/  @!P0 BRA `(.L_x_5634) ;  /* 0x0000003400708947 */ /* 0x001fea0003800000 */
.L_x_5711:
[----:B------:R-:W-:Y:S05]  /*14da0*/  BSYNC B1 ;  /* 0x0000000000017941 */ /* 0x000fea0003800000 */
.L_x_5633:
        /* <DEDUP_REMOVED lines=20> */
[----:B-1----:R-:W-:Y:S01]  /*14ef0*/  LEA.HI.X R27, R2, UR5, R8, 0x1, P0 ;  /* 0x00000005021b7c11 */ /* 0x002fe200080f0c08 */
[----:B------:R-:W-:Y:S01]  /*14f00*/  IMAD R8, R24, 0x1000, R34 ;  /* 0x0000100018087824 */ /* 0x000fe200078e0222 */
[----:B------:R-:W-:Y:S07]  /*14f10*/  BRA.DIV UR4, `(.L_x_5635) ;  /* 0x0000003604247947 */ /* 0x000fee000b800000 */
        /* <DEDUP_REMOVED lines=19> */
.L_x_5721:
        /* <DEDUP_REMOVED lines=8> */
.L_x_5636:
        /* <DEDUP_REMOVED lines=11> */
.L_x_5637:
[----:B------:R2:W-:Y:S01]  /*15180*/  SYNCS.ARRIVE.TRANS64.A1T0 RZ, [R6+URZ+0x28c30], RZ ;  /* 0x028c30ff06ff79a7 */ /* 0x0005e2000810003f */
[----:B------:R-:W-:Y:S05]  /*15190*/  @!P2 BRA `(.L_x_5638) ;  /* 0x000000000004a947 */ /* 0x000fea0003800000 */
[----:B------:R-:W-:Y:S01]  /*151a0*/  BPT.TRAP 0x1 ;  /* 0x000000040000795c */ /* 0x000fe20000300000 */
.L_x_5638:
[----:B------:R-:W3:Y:S01]  /*151b0*/  SYNCS.PHASECHK.TRANS64.TRYWAIT P0, [R6+URZ+0x28c60], R17 ;  /* 0x028c6011060075a7 */ /* 0x000ee2000800017f */
[----:B------:R-:W-:Y:S04]  /*151c0*/  BSSY B1, `(.L_x_5639) ;  /* 0x0000002000017945 */ /* 0x000fe80003800000 */
[----:B---3--:R-:W-:Y:S05]  /*151d0*/  @!P0 BRA `(.L_x_5640) ;  /* 0x0000003400908947 */ /* 0x008fea0003800000 */
.L_x_5722:
[----:B------:R-:W-:Y:S05]  /*151e0*/  BSYNC B1 ;  /* 0x0000000000017941 */ /* 0x000fea0003800000 */
.L_x_5639:
        /* <DEDUP_REMOVED lines=81> */
.L_x_5732:
        /* <DEDUP_REMOVED lines=25> */
.L_x_5642:
        /* <DEDUP_REMOVED lines=11> */
.L_x_5643:
[----:B------:R3:W-:Y:S01]  /*15940*/  SYNCS.ARRIVE.TRANS64.A1T0 RZ, [R6+URZ+0x28c50], RZ ;  /* 0x028c50ff06ff79a7 */ /* 0x0007e2000810003f */
[----:B------:R-:W-:Y:S05]  /*15950*/  @P3 BRA `(.L_x_5644) ;  /* 0xfffffff000483947 */ /* 0x000fea000383ffff */
.L_x_5631:
[----:B------:R-:W-:Y:S05]  /*15960*/  BSYNC B0 ;  /* 0x0000000000007941 */ /* 0x000fea0003800000 */
.L_x_5630:
[----:B------:R-:W4:Y:S01]  /*15970*/  S2R R2, SR_TID.X ;  /* 0x0000000000027919 */ /* 0x000f220000002100 */
[----:B------:R-:W-:Y:S01]  /*15980*/  IADD3 R24, R24, 0x1, RZ ;  /* 0x0000000118187810 */ /* 0x000fe20007ffe0ff */
[----:B------:R-:W-:Y:S03]  /*15990*/  BSSY B0, `(.L_x_5645) ;  /* 0x0000013000007945 */ /* 0x000fe60003800000 */
        /* <DEDUP_REMOVED lines=18> */
.L_x_5646:
[----:B------:R-:W-:Y:S05]  /*15ac0*/  BSYNC B0 ;  /* 0x0000000000007941 */ /* 0x000fea0003800000 */
.L_x_5645:
[----:B------:R-:W-:-:S07]  /*15ad0*/  SEL R24, R24, RZ, P0 ;  /* 0x000000ff18187207 */ /* 0x000fce0000000000 */
.L_x_5605:
[----:B------:R-:W-:Y:S05]  /*15ae0*/  BSYNC B7 ;  /* 0x0000000000077941 */ /* 0x000fea0003800000 */
.L_x_5603:
        /* <DEDUP_REMOVED lines=11> */
.L_x_5647:
        /* <DEDUP_REMOVED lines=17> */
[----:B----4-:R-:W-:Y:S01]  /*15cb0*/  @!P1 IMAD.MOV.U32 R17, RZ, RZ, R2 ;  /* 0x000000ffff119224 */ /* 0x010fe200078e0002 */
[----:B------:R-:W-:-:S04]  /*15cc0*/  ISETP.NE.AND P1, PT, R8, RZ, PT ;  /* 0x000000ff0800720c */ /* 0x000fc80003f25270 */
[----:B------:R-:W0:Y:S02]  /*15cd0*/  SHFL.UP PT, R14, R17, 0x1, RZ ;  /* 0x04200000110e7989 */ /* 0x000e2400000e00ff */
[----:B0-----:R-:W-:-:S05]  /*15ce0*/  SEL R4, R14, RZ, P1 ;  /* 0x000000ff0e047207 */ /* 0x001fca0000800000 */
[----:B------:R-:W-:-:S05]  /*15cf0*/  IMAD.IADD R4, R17, 0x1, R4 ;  /* 0x0000000111047824 */ /* 0x000fca00078e0204 */
[----:B------:R-:W0:Y:S02]  /*15d00*/  SHFL.UP PT, R14, R4, 0x2, RZ ;  /* 0x04400000040e7989 */ /* 0x000e2400000e00ff */
[----:B0-----:R-:W-:-:S05]  /*15d10*/  SEL R5, R14, RZ, P2 ;  /* 0x000000ff0e057207 */ /* 0x001fca0001000000 */
[----:B--23--:R-:W-:Y:S02]  /*15d20*/  IMAD.IADD R6, R4, 0x1, R5 ;  /* 0x0000000104067824 */ /* 0x00cfe400078e0205 */
[----:B------:R-:W-:Y:S04]  /*15d30*/  SHFL.IDX PT, R5, R16, 0x1, 0x1f ;  /* 0x00201f0010057f89 */ /* 0x000fe800000e0000 */
        /* <DEDUP_REMOVED lines=9> */
[----:B------:R0:W2:Y:S02]  /*15dd0*/  SHFL.IDX PT, R14, R2, 0x1f, 0x1f ;  /* 0x03e01f00020e7f89 */ /* 0x0000a400000e0000 */
.L_x_5742:
[----:B------:R-:W-:Y:S02]  /*15de0*/  ULDC UR4, c[0x0][0xc38] ;  /* 0x00030e0000047ab9 */ /* 0x000fe40000000800 */
[----:B------:R-:W-:-:S04]  /*15df0*/  IMAD.U32 R4, RZ, RZ, UR4 ;  /* 0x00000004ff047e24 */ /* 0x000fc8000f8e00ff */
[----:B--2---:R-:W-:-:S04]  /*15e00*/  IMAD R14, R14, R4, RZ ;  /* 0x000000040e0e7224 */ /* 0x004fc800078e02ff */
[----:B------:R-:W-:-:S05]  /*15e10*/  IMAD.IADD R5, R5, 0x1, R14 ;  /* 0x0000000105057824 */ /* 0x000fca00078e020e */
[----:B------:R-:W-:-:S13]  /*15e20*/  ISETP.GT.AND P6, PT, R5, R0, PT ;  /* 0x000000000500720c */ /* 0x000fda0003fc4270 */
[----:B------:R-:W-:Y:S05]  /*15e30*/  @P6 BRA `(.L_x_5650) ;  /* 0x00000000009c6947 */ /* 0x000fea0003800000 */
.L_x_5655:
        /* <DEDUP_REMOVED lines=14> */
.L_x_5653:
[----:B------:R-:W-:Y:S05]  /*15f20*/  BSYNC B0 ;  /* 0x0000000000007941 */ /* 0x000fea0003800000 */
.L_x_5652:
        /* <DEDUP_REMOVED lines=18> */
.L_x_5750:
[----:B------:R-:W-:Y:S02]  /*16050*/  ULDC UR4, c[0x0][0xc38] ;  /* 0x00030e0000047ab9 */ /* 0x000fe40000000800 */
[----:B------:R-:W-:-:S04]  /*16060*/  IMAD.U32 R4, RZ, RZ, UR4 ;  /* 0x00000004ff047e24 */ /* 0x000fc8000f8e00ff */
[----:B--2---:R-:W-:-:S04]  /*16070*/  IMAD R14, R14, R4, RZ ;  /* 0x000000040e0e7224 */ /* 0x004fc800078e02ff */
[----:B------:R-:W-:-:S05]  /*16080*/  IMAD.IADD R5, R14, 0x1, R5 ;  /* 0x000000010e057824 */ /* 0x000fca00078e0205 */
[----:B------:R-:W-:-:S13]  /*16090*/  ISETP.GT.AND P6, PT, R5, R0, PT ;  /* 0x000000000500720c */ /* 0x000fda0003fc4270 */
[----:B------:R-:W-:Y:S05]  /*160a0*/  @!P6 BRA `(.L_x_5655) ;  /* 0xfffffffc0064e947 */ /* 0x000fea000383ffff */
.L_x_5650:
        /* <DEDUP_REMOVED lines=8> */
.L_x_5754:
[----:B------:R-:W-:Y:S01]  /*16130*/  ISETP.NE.AND P0, PT, R3, RZ, PT ;  /* 0x000000ff0300720c */ /* 0x000fe20003f05270 */
[----:B------:R-:W-:-:S12]  /*16140*/  IMAD.MOV.U32 R14, RZ, RZ, RZ ;  /* 0x000000ffff0e7224 */ /* 0x000fd800078e00ff */
[----:B------:R-:W-:Y:S05]  /*16150*/  @!P0 BRA `(.L_x_5657) ;  /* 0x0000000000108947 */ /* 0x000fea0003800000 */
[----:B------:R-:W-:Y:S01]  /*16160*/  UMOV UR4, 0xffffffff ;  /* 0xffffffff00047882 */ /* 0x000fe20000000000 */
[----:B------:R-:W-:Y:S02]  /*16170*/  VIADD R12, R6, 0xffffffff ;  /* 0xffffffff060c7836 */ /* 0x000fe40000000000 */
[----:B------:R-:W-:Y:S05]  /*16180*/  BRA.DIV UR4, `(.L_x_5658) ;  /* 0x0000003604bc7947 */ /* 0x000fea000b800000 */
[----:B------:R4:W0:Y:S02]  /*16190*/  SHFL.IDX PT, R14, R2, R12, 0x1f ;  /* 0x00001f0c020e7589 */ /* 0x00082400000e0000 */
.L_x_5657:
        /* <DEDUP_REMOVED lines=12> */
[----:B0-----:R-:W-:-:S05]  /*16260*/  IADD3 R11, RZ, -R3, RZ ;  /* 0x80000003ff0b7210 */ /* 0x001fca0007ffe0ff */
        /* <DEDUP_REMOVED lines=45> */
[----:B------:R-:W-:-:S05]  /*16540*/  @P0 VIADD R2, R2, 0x1 ;  /* 0x0000000102020836 */ /* 0x000fca0000000000 */
[----:B------:R-:W-:Y:S02]  /*16550*/  @!P2 IADD3 R2, -R2, RZ, RZ ;  /* 0x000000ff0202a210 */ /* 0x000fe40007ffe1ff */
[----:B------:R-:W-:Y:S01]  /*16560*/  @!P1 LOP3.LUT R2, RZ, R4, RZ, 0x33, !PT ;  /* 0x00000004ff029212 */ /* 0x000fe200078e33ff */
[----:B------:R-:W-:-:S04]  /*16570*/  IMAD.MOV R4, RZ, RZ, -R4 ;  /* 0x000000ffff047224 */ /* 0x000fc800078e0a04 */
[----:B------:R-:W-:Y:S01]  /*16580*/  IMAD R18, R2, R4, R5 ;  /* 0x0000000402127224 */ /* 0x000fe200078e0205 */
[----:B------:R-:W-:-:S05]  /*16590*/  LOP3.LUT R2, RZ, R2, RZ, 0x33, !PT ;  /* 0x00000002ff027212 */ /* 0x000fca00078e33ff */
[----:B------:R-:W-:Y:S01]  /*165a0*/  IMAD.IADD R17, R17, 0x1, R2 ;  /* 0x0000000111117824 */ /* 0x000fe200078e0202 */
[----:B------:R-:W-:Y:S06]  /*165b0*/  BRA `(.L_x_5659) ;  /* 0x00000000001c7947 */ /* 0x000fec0003800000 */
.L_x_5651:
[----:B------:R-:W-:Y:S01]  /*165c0*/  UMOV UR4, URZ ;  /* 0x0000003f00047c82 */ /* 0x000fe20008000000 */
[----:B------:R-:W-:Y:S01]  /*165d0*/  UMOV UR5, URZ ;  /* 0x0000003f00057c82 */ /* 0x000fe20008000000 */
[----:B------:R-:W-:Y:S01]  /*165e0*/  ULDC UR6, c[0x0][0xc3c] ;  /* 0x00030f0000067ab9 */ /* 0x000fe20000000800 */
[----:B------:R-:W-:Y:S02]  /*165f0*/  IMAD.MOV.U32 R16, RZ, RZ, R0 ;  /* 0x000000ffff107224 */ /* 0x000fe400078e0000 */
[----:B------:R-:W-:Y:S02]  /*16600*/  IMAD.U32 R17, RZ, RZ, UR4 ;  /* 0x00000004ff117e24 */ /* 0x000fe4000f8e00ff */
[----:B------:R-:W-:Y:S02]  /*16610*/  IMAD.U32 R18, RZ, RZ, UR5 ;  /* 0x00000005ff127e24 */ /* 0x000fe4000f8e00ff */
[----:B------:R-:W-:-:S07]  /*16620*/  IMAD.U32 R19, RZ, RZ, UR6 ;  /* 0x00000006ff137e24 */ /* 0x000fce000f8e00ff */
.L_x_5659:
        /* <DEDUP_REMOVED lines=10> */
.L_x_5648:
[----:B------:R-:W-:Y:S02]  /*166d0*/  ULDC UR4, c[0x0][0xc3c] ;  /* 0x00030f0000047ab9 */ /* 0x000fe40000000800 */
[----:B0-----:R-:W-:-:S13]  /*166e0*/  ISETP.GE.AND P0, PT, R19, UR4, PT ;  /* 0x0000000413007c0c */ /* 0x001fda000bf06270 */
[----:B------:R-:W-:Y:S05]  /*166f0*/  @!P0 BRA `(.L_x_5660) ;  /* 0xffffffb400448947 */ /* 0x000fea000383ffff */
[----:B------:R-:W-:Y:S05]  /*16700*/  BSYNC B8 ;  /* 0x0000000000087941 */ /* 0x000fea0003800000 */
.L_x_5591:
[----:B------:R-:W5:Y:S01]  /*16710*/  LDL.LU R0, [R1+0x10] ;  /* 0x0000100001007983 */ /* 0x000f620000300800 */
[----:B------:R-:W-:Y:S01]  /*16720*/  BSSY B0, `(.L_x_5661) ;  /* 0x000000b000007945 */ /* 0x000fe20003800000 */
[----:B------:R-:W1:Y:S01]  /*16730*/  S2R R5, SR_CgaCtaId ;  /* 0x0000000000057919 */ /* 0x000e620000008800 */
[----:B-----5:R-:W-:-:S04]  /*16740*/  IADD3 R0, R0, 0x1, RZ ;  /* 0x0000000100007810 */ /* 0x020fc80007ffe0ff */
[----:B0-----:R-:W-:-:S04]  /*16750*/  LEA.HI R2, R0, R0, RZ, 0x1 ;  /* 0x0000000000027211 */ /* 0x001fc800078f08ff */
[----:B------:R-:W-:Y:S02]  /*16760*/  LOP3.LUT R3, R2, 0xfffffffe, RZ, 0xc0, !PT ;  /* 0xfffffffe02037812 */ /* 0x000fe400078ec0ff */
[----:B------:R-:W-:-:S03]  /*16770*/  MOV R2, 0x400 ;  /* 0x0000040000027802 */ /* 0x000fc60000000f00 */
[----:B------:R-:W-:Y:S01]  /*16780*/  IMAD.IADD R0, R0, 0x1, -R3 ;  /* 0x0000000100007824 */ /* 0x000fe200078e0a03 */
[----:B-1----:R-:W-:-:S04]  /*16790*/  LEA R5, R5, R2, 0x18 ;  /* 0x0000000205057211 */ /* 0x002fc800078ec0ff */
[----:B------:R-:W-:-:S04]  /*167a0*/  SHF.L.U32 R0, R0, 0x1f, RZ ;  /* 0x0000001f00007819 */ /* 0x000fc800000006ff */
[----:B------:R-:W0:Y:S02]  /*167b0*/  SYNCS.PHASECHK.TRANS64.TRYWAIT P0, [R5+URZ+0x28c20], R0 ;  /* 0x028c2000050075a7 */ /* 0x000e24000800017f */
[----:B0-----:R-:W-:Y:S05]  /*167c0*/  @!P0 BRA `(.L_x_5662) ;  /* 0x0000003000508947 */ /* 0x001fea0003800000 */
.L_x_5757:
[----:B------:R-:W-:Y:S05]  /*167d0*/  BSYNC B0 ;  /* 0x0000000000007941 */ /* 0x000fea0003800000 */
.L_x_5661:
[----:B------:R-:W-:-:S03]  /*167e0*/  UMOV UR4, 0xffffffff ;  /* 0xffffffff00047882 */ /* 0x000fc60000000000 */
[----:B------:R-:W-:Y:S05]  /*167f0*/  BRA.DIV UR4, `(.L_x_5663) ;  /* 0x0000003204587947 */ /* 0x000fea000b800000 */
[----:B0-----:R-:W0:Y:S02]  /*16800*/  S2R R0, SR_TID.X ;  /* 0x0000000000007919 */ /* 0x001e240000002100 */
[----:B0-----:R-:W-:-:S04]  /*16810*/  SHF.R.U32.HI R0, RZ, 0x5, R0 ;  /* 0x00000005ff007819 */ /* 0x001fc80000011600 */
[----:B------:R-:W-:-:S05]  /*16820*/  LOP3.LUT R0, R0, 0x3, RZ, 0xc0, !PT ;  /* 0x0000000300007812 */ /* 0x000fca00078ec0ff */
[----:B------:R0:W1:Y:S02]  /*16830*/  SHFL.IDX PT, R14, R0, RZ, 0x1f ;  /* 0x00001fff000e7589 */ /* 0x00006400000e0000 */
.L_x_5760:
[----:B-1----:R-:W-:Y:S01]  /*16840*/  ISETP.NE.AND P0, PT, R14, RZ, PT ;  /* 0x000000ff0e00720c */ /* 0x002fe20003f05270 */
[----:B------:R-:W-:-:S12]  /*16850*/  BSSY B0, `(.L_x_5664) ;  /* 0x0000024000007945 */ /* 0x000fd80003800000 */
[----:B------:R-:W-:Y:S05]  /*16860*/  @P0 BRA `(.L_x_5665) ;  /* 0x0000000000880947 */ /* 0x000fea0003800000 */
[----:B------:R-:W-:-:S03]  /*16870*/  UMOV UR4, 0xffffffff ;  /* 0xffffffff00047882 */ /* 0x000fc60000000000 */
[----:B------:R-:W-:Y:S05]  /*16880*/  BRA.DIV UR4, `(.L_x_5666) ;  /* 0x0000003204687947 */ /* 0x000fea000b800000 */
[----:B------:R-:W-:-:S13]  /*16890*/  ELECT P6, URZ, PT ;  /* 0x00000000003f782f */ /* 0x000fda00038c0000 */
.L_x_5763:
[----:B------:R-:W-:Y:S05]  /*168a0*/  @!P6 BRA `(.L_x_5665) ;  /* 0x000000000078e947 */ /* 0x000fea0003800000 */
[----:B------:R-:W-:-:S06]  /*168b0*/  ULOP3.LUT UR4, UR39, 0x2, URZ, 0xfc, !UPT ;  /* 0x0000000227047892 */ /* 0x000fcc000f8efc3f */
[----:B0-----:R-:W-:-:S05]  /*168c0*/  IMAD.U32 R0, RZ, RZ, UR4 ;  /* 0x00000004ff007e24 */ /* 0x001fca000f8e00ff */
[----:B------:R-:W-:-:S13]  /*168d0*/  ISETP.NE.AND P0, PT, R0, 0x3, PT ;  /* 0x000000030000780c */ /* 0x000fda0003f05270 */
[----:B------:R-:W-:Y:S05]  /*168e0*/  @!P0 BRA `(.L_x_5667) ;  /* 0x0000000000048947 */ /* 0x000fea0003800000 */
[----:B------:R-:W-:Y:S01]  /*168f0*/  BPT.TRAP 0x1 ;  /* 0x000000040000795c */ /* 0x000fe20000300000 */
.L_x_5667:
[C---:B------:R-:W-:Y:S01]  /*16900*/  IMAD R3, R24.reuse, 0x8, R5 ;  /* 0x0000000818037824 */ /* 0x040fe200078e0205 */
[----:B------:R-:W-:Y:S01]  /*16910*/  SHF.L.U32 R2, R25, 0x1f, RZ ;  /* 0x0000001f19027819 */ /* 0x000fe200000006ff */
[----:B------:R-:W-:-:S03]  /*16920*/  VIADD R24, R24, 0x1 ;  /* 0x0000000118187836 */ /* 0x000fc60000000000 */
[----:B------:R-:W0:Y:S02]  /*16930*/  SYNCS.PHASECHK.TRANS64.TRYWAIT P1, [R3+URZ+0x28c40], R2 ;  /* 0x028c4002030075a7 */ /* 0x000e24000802017f */
[----:B------:R-:W-:-:S04]  /*16940*/  ISETP.NE.AND P2, PT, R24, 0x2, PT ;  /* 0x000000021800780c */ /* 0x000fc80003f45270 */
[----:B------:R-:W-:Y:S01]  /*16950*/  SEL R0, RZ, 0x1, P2 ;  /* 0x00000001ff007807 */ /* 0x000fe20001000000 */
[----:B0-----:R-:W-:Y:S08]  /*16960*/  @!P1 BRA `(.L_x_5668) ;  /* 0x0000003000509947 */ /* 0x001ff00003800000 */
.L_x_5764:
[----:B------:R-:W-:Y:S02]  /*16970*/  SEL R24, R24, RZ, P2 ;  /* 0x000000ff18187207 */ /* 0x000fe40001000000 */
[----:B------:R-:W-:Y:S01]  /*16980*/  LOP3.LUT R0, R25, R0, RZ, 0x3c, !PT ;  /* 0x0000000019007212 */ /* 0x000fe200078e3cff */
[----:B------:R-:W-:Y:S06]  /*16990*/  @!P0 BRA `(.L_x_5669) ;  /* 0x0000000000048947 */ /* 0x000fec0003800000 */
[----:B------:R-:W-:Y:S01]  /*169a0*/  BPT.TRAP 0x1 ;  /* 0x000000040000795c */ /* 0x000fe20000300000 */
.L_x_5669:
[----:B------:R-:W-:Y:S01]  /*169b0*/  IMAD R5, R24, 0x8, R5 ;  /* 0x0000000818057824 */ /* 0x000fe200078e0205 */
[----:B------:R-:W-:-:S04]  /*169c0*/  SHF.L.U32 R0, R0, 0x1f, RZ ;  /* 0x0000001f00007819 */ /* 0x000fc800000006ff */
[----:B------:R-:W1:Y:S02]  /*169d0*/  SYNCS.PHASECHK.TRANS64.TRYWAIT P1, [R5+URZ+0x28c40], R0 ;  /* 0x028c4000050075a7 */ /* 0x000e64000802017f */
[----:B-1----:R-:W-:Y:S05]  /*169e0*/  @!P1 BRA `(.L_x_5670) ;  /* 0x0000003000449947 */ /* 0x002fea0003800000 */
.L_x_5765:
[----:B------:R-:W-:Y:S05]  /*169f0*/  @!P0 BRA `(.L_x_5671) ;  /* 0x0000000000048947 */ /* 0x000fea0003800000 */
[----:B------:R-:W-:Y:S01]  /*16a00*/  BPT.TRAP 0x1 ;  /* 0x000000040000795c */ /* 0x000fe20000300000 */
.L_x_5671:
[----:B------:R-:W5:Y:S02]  /*16a10*/  SYNCS.PHASECHK.TRANS64.TRYWAIT P1, [R3+URZ+0x28c60], R2 ;  /* 0x028c6002030075a7 */ /* 0x000f64000802017f */
[----:B-----5:R-:W-:Y:S05]  /*16a20*/  @!P1 BRA `(.L_x_5672) ;  /* 0x0000003000489947 */ /* 0x020fea0003800000 */
.L_x_5766:
[----:B------:R-:W-:Y:S05]  /*16a30*/  @!P0 BRA `(.L_x_5673) ;  /* 0x0000000000048947 */ /* 0x000fea0003800000 */
[----:B------:R-:W-:Y:S01]  /*16a40*/  BPT.TRAP 0x1 ;  /* 0x000000040000795c */ /* 0x000fe20000300000 */
.L_x_5673:
[----:B------:R0:W0:Y:S02]  /*16a50*/  SYNCS.PHASECHK.TRANS64.TRYWAIT P0, [R5+URZ+0x28c60], R0 ;  /* 0x028c6000050075a7 */ /* 0x000024000800017f */
[----:B0-----:R-:W-:Y:S05]  /*16a60*/  @!P0 NANOSLEEP.SYNCS 0x989680 ;  /* 0x009896800000895d */ /* 0x001fea0003900000 */
[----:B------:R-:W0:Y:S02]  /*16a70*/  @!P0 SYNCS.PHASECHK.TRANS64 P0, [R5+URZ+0x28c60], R0 ;  /* 0x028c6000050085a7 */ /* 0x000e24000800007f */
[----:B0-----:R-:W-:Y:S05]  /*16a80*/  @!P0 BRA `(.L_x_5673) ;  /* 0xfffffffc00f08947 */ /* 0x001fea000383ffff */
.L_x_5665:
[----:B------:R-:W-:Y:S05]  /*16a90*/  BSYNC B0 ;  /* 0x0000000000007941 */ /* 0x000fea0003800000 */
.L_x_5664:
[----:B------:R-:W-:Y:S05]  /*16aa0*/  EXIT ;  /* 0x000000000000794d */ /* 0x000fea0003800000 */
.L_x_5476:
[----:B0-----:R-:W-:-:S04]  /*16ab0*/  IMAD.U32 R6, RZ, RZ, UR21 ;  /* 0x00000015ff067e24 */ /* 0x001fc8000f8e00ff */
[----:B------:R0:W1:Y:S03]  /*16ac0*/  SYNCS.PHASECHK.TRANS64.TRYWAIT P1, [R6+URZ+0x28c50], R3 ;  /* 0x028c5003060075a7 */ /* 0x000066000802017f */
[----:B-1----:R-:W-:Y:S05]  /*16ad0*/  @!P1 NANOSLEEP.SYNCS 0x989680 ;  /* 0x009896800000995d */ /* 0x002fea0003900000 */
[----:B------:R-:W1:Y:S02]  /*16ae0*/  @!P1 SYNCS.PHASECHK.TRANS64 P1, [R6+URZ+0x28c50], R3 ;  /* 0x028c5003060095a7 */ /* 0x000e64000802007f */
[----:B-1----:R-:W-:Y:S05]  /*16af0*/  @!P1 BRA `(.L_x_5476) ;  /* 0xfffffffc00ec9947 */ /* 0x002fea000383ffff */
[----:B------:R-:W-:Y:S05]  /*16b00*/  BRA `(.L_x_5674) ;  /* 0xfffffeb000b87947 */ /* 0x000fea000383ffff */
.L_x_5482:
[----:B-1----:R-:W-:-:S04]  /*16b10*/  IMAD.U32 R5, RZ, RZ, UR21 ;  /* 0x00000015ff057e24 */ /* 0x002fc8000f8e00ff */
[----:B------:R1:W2:Y:S03]  /*16b20*/  SYNCS.PHASECHK.TRANS64.TRYWAIT P1, [R5+URZ+0x28c50], R4 ;  /* 0x028c5004050075a7 */ /* 0x0002a6000802017f */
[----:B--2---:R-:W-:Y:S05]  /*16b30*/  @!P1 NANOSLEEP.SYNCS 0x989680 ;  /* 0x009896800000995d */ /* 0x004fea0003900000 */
[----:B------:R-:W2:Y:S02]  /*16b40*/  @!P1 SYNCS.PHASECHK.TRANS64 P1, [R5+URZ+0x28c50], R4 ;  /* 0x028c5004050095a7 */ /* 0x000ea4000802007f */
[----:B--2---:R-:W-:Y:S05]  /*16b50*/  @!P1 BRA `(.L_x_5482) ;  /* 0xfffffffc00ec9947 */ /* 0x004fea000383ffff */
[----:B------:R-:W-:Y:S05]  /*16b60*/  BRA `(.L_x_5481) ;  /* 0xfffffebc00b07947 */ /* 0x000fea000383ffff */
.L_x_5492:
[----:B0-----:R-:W-:-:S04]  /*16b70*/  MOV R3, UR41 ;  /* 0x0000002900037c02 */ /* 0x001fc80008000f00 */
[----:B------:R0:W1:Y:S03]  /*16b80*/  SYNCS.PHASECHK.TRANS64.TRYWAIT P1, [R3+URZ+0x28c00], R0 ;  /* 0x028c0000030075a7 */ /* 0x000066000802017f */
[----:B-1----:R-:W-:Y:S05]  /*16b90*/  @!P1 NANOSLEEP.SYNCS 0x989680 ;  /* 0x009896800000995d */ /* 0x002fea0003900000 */
[----:B------:R-:W1:Y:S02]  /*16ba0*/  @!P1 SYNCS.PHASECHK.TRANS64 P1, [R3+URZ+0x28c00], R0 ;  /* 0x028c0000030095a7 */ /* 0x000e64000802007f */
[----:B-1----:R-:W-:Y:S05]  /*16bb0*/  @!P1 BRA `(.L_x_5492) ;  /* 0xfffffffc00ec9947 */ /* 0x002fea000383ffff */
[----:B------:R-:W-:Y:S05]  /*16bc0*/  BRA `(.L_x_5675) ;  /* 0xfffffed400247947 */ /* 0x000fea000383ffff */
.L_x_5496:
[----:B--2---:R2:W3:Y:S02]  /*16bd0*/  SYNCS.PHASECHK.TRANS64.TRYWAIT P1, [R7+URZ+0x28c30], R8 ;  /* 0x028c3008070075a7 */ /* 0x0044e4000802017f */
[----:B---3--:R-:W-:Y:S05]  /*16be0*/  @!P1 NANOSLEEP.SYNCS 0x989680 ;  /* 0x009896800000995d */ /* 0x008fea0003900000 */
[----:B------:R-:W3:Y:S02]  /*16bf0*/  @!P1 SYNCS.PHASECHK.TRANS64 P1, [R7+URZ+0x28c30], R8 ;  /* 0x028c3008070095a7 */ /* 0x000ee4000802007f */
[----:B---3--:R-:W-:Y:S05]  /*16c00*/  @!P1 BRA `(.L_x_5496) ;  /* 0xfffffffc00f09947 */ /* 0x008fea000383ffff */
[----:B------:R-:W-:Y:S05]  /*16c10*/  BRA `(.L_x_5495) ;  /* 0xfffffed400407947 */ /* 0x000fea000383ffff */
.L_x_5509:
[----:B--2---:R2:W3:Y:S02]  /*16c20*/  SYNCS.PHASECHK.TRANS64.TRYWAIT P1, [R7+URZ+0x28c50], R8 ;  /* 0x028c5008070075a7 */ /* 0x0044e4000802017f */
[----:B---3--:R-:W-:Y:S05]  /*16c30*/  @!P1 NANOSLEEP.SYNCS 0x989680 ;  /* 0x009896800000995d */ /* 0x008fea0003900000 */
[----:B------:R-:W3:Y:S02]  /*16c40*/  @!P1 SYNCS.PHASECHK.TRANS64 P1, [R7+URZ+0x28c50], R8 ;  /* 0x028c5008070095a7 */ /* 0x000ee4000802007f */
[----:B---3--:R-:W-:Y:S05]  /*16c50*/  @!P1 BRA `(.L_x_5509) ;  /* 0xfffffffc00f09947 */ /* 0x008fea000383ffff */
[----:B------:R-:W-:Y:S05]  /*16c60*/  BRA `(.L_x_5508) ;  /* 0xfffffef000e07947 */ /* 0x000fea000383ffff */
.L_x_5518:
[----:B--2---:R-:W-:-:S04]  /*16c70*/  IMAD.U32 R6, RZ, RZ, UR22 ;  /* 0x00000016ff067e24 */ /* 0x004fc8000f8e00ff */
[----:B------:R2:W3:Y:S03]  /*16c80*/  SYNCS.PHASECHK.TRANS64.TRYWAIT P1, [R6+URZ+0x28c30], R7 ;  /* 0x028c3007060075a7 */ /* 0x0004e6000802017f */
[----:B---3--:R-:W-:Y:S05]  /*16c90*/  @!P1 NANOSLEEP.SYNCS 0x989680 ;  /* 0x009896800000995d */ /* 0x008fea0003900000 */
[----:B------:R-:W3:Y:S02]  /*16ca0*/  @!P1 SYNCS.PHASECHK.TRANS64 P1, [R6+URZ+0x28c30], R7 ;  /* 0x028c3007060095a7 */ /* 0x000ee4000802007f */
[----:B---3--:R-:W-:Y:S05]  /*16cb0*/  @!P1 BRA `(.L_x_5518) ;  /* 0xfffffffc00ec9947 */ /* 0x008fea000383ffff */
[----:B------:R-:W-:Y:S05]  /*16cc0*/  BRA `(.L_x_5517) ;  /* 0xfffffef800587947 */ /* 0x000fea000383ffff */
.L_x_5531:
[----:B--2---:R-:W-:-:S04]  /*16cd0*/  IMAD.U32 R10, RZ, RZ, UR22 ;  /* 0x00000016ff0a7e24 */ /* 0x004fc8000f8e00ff */
[----:B------:R2:W3:Y:S03]  /*16ce0*/  SYNCS.PHASECHK.TRANS64.TRYWAIT P1, [R10+URZ+0x28c50], R7 ;  /* 0x028c50070a0075a7 */ /* 0x0004e6000802017f */
[----:B---3--:R-:W-:Y:S05]  /*16cf0*/  @!P1 NANOSLEEP.SYNCS 0x989680 ;  /* 0x009896800000995d */ /* 0x008fea0003900000 */
[----:B------:R-:W3:Y:S02]  /*16d00*/  @!P1 SYNCS.PHASECHK.TRANS64 P1, [R10+URZ+0x28c50], R7 ;  /* 0x028c50070a0095a7 */ /* 0x000ee4000802007f */
[----:B---3--:R-:W-:Y:S05]  /*16d10*/  @!P1 BRA `(.L_x_5531) ;  /* 0xfffffffc00ec9947 */ /* 0x008fea000383ffff */
[----:B------:R-:W-:Y:S05]  /*16d20*/  BRA `(.L_x_5530) ;  /* 0xffffff1c003c7947 */ /* 0x000fea000383ffff */
.L_x_5541:
[----:B--2---:R-:W-:-:S04]  /*16d30*/  IMAD.U32 R6, RZ, RZ, UR22 ;  /* 0x00000016ff067e24 */ /* 0x004fc8000f8e00ff */
[----:B------:R2:W3:Y:S03]  /*16d40*/  SYNCS.PHASECHK.TRANS64.TRYWAIT P2, [R6+URZ+0x28c30], R7 ;  /* 0x028c3007060075a7 */ /* 0x0004e6000804017f */
[----:B---3--:R-:W-:Y:S05]  /*16d50*/  @!P2 NANOSLEEP.SYNCS 0x989680 ;  /* 0x009896800000a95d */ /* 0x008fea0003900000 */
[----:B------:R-:W3:Y:S02]  /*16d60*/  @!P2 SYNCS.PHASECHK.TRANS64 P2, [R6+URZ+0x28c30], R7 ;  /* 0x028c30070600a5a7 */ /* 0x000ee4000804007f */
[----:B---3--:R-:W-:Y:S05]  /*16d70*/  @!P2 BRA `(.L_x_5541) ;  /* 0xfffffffc00eca947 */ /* 0x008fea000383ffff */
[----:B------:R-:W-:Y:S05]  /*16d80*/  BRA `(.L_x_5540) ;  /* 0xffffff2000c87947 */ /* 0x000fea000383ffff */
.L_x_5546:
[----:B-1----:R-:W-:-:S04]  /*16d90*/  IMAD.U32 R10, RZ, RZ, UR22 ;  /* 0x00000016ff0a7e24 */ /* 0x002fc8000f8e00ff */
[----:B------:R1:W2:Y:S03]  /*16da0*/  SYNCS.PHASECHK.TRANS64.TRYWAIT P2, [R10+URZ+0x28c50], R7 ;  /* 0x028c50070a0075a7 */ /* 0x0002a6000804017f */
[----:B--2---:R-:W-:Y:S05]  /*16db0*/  @!P2 NANOSLEEP.SYNCS 0x989680 ;  /* 0x009896800000a95d */ /* 0x004fea0003900000 */
[----:B------:R-:W2:Y:S02]  /*16dc0*/  @!P2 SYNCS.PHASECHK.TRANS64 P2, [R10+URZ+0x28c50], R7 ;  /* 0x028c50070a00a5a7 */ /* 0x000ea4000804007f */
[----:B--2---:R-:W-:Y:S05]  /*16dd0*/  @!P2 BRA `(.L_x_5546) ;  /* 0xfffffffc00eca947 */ /* 0x004fea000383ffff */
[----:B------:R-:W-:Y:S05]  /*16de0*/  BRA `(.L_x_5545) ;  /* 0xffffff3800ec7947 */ /* 0x000fea000383ffff */
.L_x_5553:
[----:B-1----:R-:W-:-:S04]  /*16df0*/  IMAD.U32 R6, RZ, RZ, UR20 ;  /* 0x00000014ff067e24 */ /* 0x002fc8000f8e00ff */
[----:B------:R1:W2:Y:S03]  /*16e00*/  SYNCS.PHASECHK.TRANS64.TRYWAIT P1, [R6+URZ+0x28c30], R7 ;  /* 0x028c3007060075a7 */ /* 0x0002a6000802017f */
[----:B--2---:R-:W-:Y:S05]  /*16e10*/  @!P1 NANOSLEEP.SYNCS 0x989680 ;  /* 0x009896800000995d */ /* 0x004fea0003900000 */
[----:B------:R-:W2:Y:S02]  /*16e20*/  @!P1 SYNCS.PHASECHK.TRANS64 P1, [R6+URZ+0x28c30], R7 ;  /* 0x028c3007060095a7 */ /* 0x000ea4000802007f */
[----:B--2---:R-:W-:Y:S05]  /*16e30*/  @!P1 BRA `(.L_x_5553) ;  /* 0xfffffffc00ec9947 */ /* 0x004fea000383ffff */
[----:B------:R-:W-:Y:S05]  /*16e40*/  BRA `(.L_x_5552) ;  /* 0xffffff3c00e07947 */ /* 0x000fea000383ffff */
.L_x_5566:
[----:B--2---:R-:W-:-:S04]  /*16e50*/  IMAD.U32 R10, RZ, RZ, UR20 ;  /* 0x00000014ff0a7e24 */ /* 0x004fc8000f8e00ff */
[----:B------:R2:W3:Y:S03]  /*16e60*/  SYNCS.PHASECHK.TRANS64.TRYWAIT P1, [R10+URZ+0x28c50], R7 ;  /* 0x028c50070a0075a7 */ /* 0x0004e6000802017f */
[----:B---3--:R-:W-:Y:S05]  /*16e70*/  @!P1 NANOSLEEP.SYNCS 0x989680 ;  /* 0x009896800000995d */ /* 0x008fea0003900000 */
[----:B------:R-:W3:Y:S02]  /*16e80*/  @!P1 SYNCS.PHASECHK.TRANS64 P1, [R10+URZ+0x28c50], R7 ;  /* 0x028c50070a0095a7 */ /* 0x000ee4000802007f */
[----:B---3--:R-:W-:Y:S05]  /*16e90*/  @!P1 BRA `(.L_x_5566) ;  /* 0xfffffffc00ec9947 */ /* 0x008fea000383ffff */
[----:B------:R-:W-:Y:S05]  /*16ea0*/  BRA `(.L_x_5565) ;  /* 0xffffff6000c47947 */ /* 0x000fea000383ffff */
.L_x_5611:
        /* <DEDUP_REMOVED lines=11> */
.L_x_5677:
[----:B------:R-:W-:Y:S05]  /*16f60*/  BSYNC B0 ;  /* 0x0000000000007941 */ /* 0x000fea0003800000 */
.L_x_5676:
[----:B------:R-:W-:Y:S05]  /*16f70*/  BRA `(.L_x_5678) ;  /* 0xffffffbc00607947 */ /* 0x000fea000383ffff */
.L_x_5614:
[----:B0-----:R0:W1:Y:S02]  /*16f80*/  SYNCS.PHASECHK.TRANS64.TRYWAIT P0, [R27+URZ+0x28c40], R0 ;  /* 0x028c40001b0075a7 */ /* 0x001064000800017f */
[----:B-1----:R-:W-:Y:S05]  /*16f90*/  @!P0 NANOSLEEP.SYNCS 0x989680 ;  /* 0x009896800000895d */ /* 0x002fea0003900000 */
[----:B------:R-:W1:Y:S02]  /*16fa0*/  @!P0 SYNCS.PHASECHK.TRANS64 P0, [R27+URZ+0x28c40], R0 ;  /* 0x028c40001b0085a7 */ /* 0x000e64000800007f */
[----:B-1----:R-:W-:Y:S05]  /*16fb0*/  @!P0 BRA `(.L_x_5614) ;  /* 0xfffffffc00f08947 */ /* 0x002fea000383ffff */
[----:B------:R-:W-:Y:S05]  /*16fc0*/  BRA `(.L_x_5679) ;  /* 0xffffffc0003c7947 */ /* 0x000fea000383ffff */
.L_x_5615:
        /* <DEDUP_REMOVED lines=8> */
.L_x_5681:
[----:B------:R-:W-:Y:S05]  /*17050*/  BSYNC B0 ;  /* 0x0000000000007941 */ /* 0x000fea0003800000 */
.L_x_5680:
[----:B------:R-:W-:Y:S01]  /*17060*/  MOV R13, R0 ;  /* 0x00000000000d7202 */ /* 0x000fe20000000f00 */
        /* <DEDUP_REMOVED lines=8> */
.L_x_5682:
[----:B------:R-:W-:Y:S01]  /*170f0*/  IMAD.MOV.U32 R13, RZ, RZ, R5 ;  /* 0x000000ffff0d7224 */ /* 0x000fe200078e0005 */
[----:B------:R-:W-:Y:S01]  /*17100*/  MOV R12, 0x1 ;  /* 0x00000001000c7802 */ /* 0x000fe20000000f00 */
[----:B------:R-:W-:-:S07]  /*17110*/  IMAD.MOV.U32 R3, RZ, RZ, R14 ;  /* 0x000000ffff037224 */ /* 0x000fce00078e000e */
[----:B------:R-:W-:Y:S05]  /*17120*/  WARPSYNC.COLLECTIVE R15, `(.L_x_5683) ;  /* 0x000000000f087348 */ /* 0x000fea0003c00000 */
[----:B------:R0:W1:Y:S02]  /*17130*/  SHFL.IDX P6, R14, R13, R12, R11 ;  /* 0x0000000c0d0e7389 */ /* 0x00006400000c000b */
[----:B01----:R-:W-:Y:S01]  /*17140*/  ENDCOLLECTIVE ;  /* 0x000000000000791b */ /* 0x003fe20003800000 */
.L_x_5683:
        /* <DEDUP_REMOVED lines=15> */
.L_x_5684:
[----:B------:R-:W-:Y:S02]  /*17240*/  @P0 IMAD R6, R4, 0x2, R23 ;  /* 0x0000000204060824 */ /* 0x000fe400078e0217 */
[----:B------:R-:W-:Y:S02]  /*17250*/  IMAD.MOV.U32 R13, RZ, RZ, R5 ;  /* 0x000000ffff0d7224 */ /* 0x000fe400078e0005 */
[----:B------:R-:W-:Y:S02]  /*17260*/  IMAD.MOV.U32 R12, RZ, RZ, 0x2 ;  /* 0x00000002ff0c7424 */ /* 0x000fe400078e00ff */
[----:B------:R-:W-:-:S07]  /*17270*/  IMAD.MOV.U32 R3, RZ, RZ, R14 ;  /* 0x000000ffff037224 */ /* 0x000fce00078e000e */
[----:B------:R-:W-:Y:S05]  /*17280*/  WARPSYNC.COLLECTIVE R15, `(.L_x_5685) ;  /* 0x000000000f087348 */ /* 0x000fea0003c00000 */
[----:B------:R0:W1:Y:S02]  /*17290*/  SHFL.IDX P6, R14, R13, R12, R11 ;  /* 0x0000000c0d0e7389 */ /* 0x00006400000c000b */
[----:B01----:R-:W-:Y:S01]  /*172a0*/  ENDCOLLECTIVE ;  /* 0x000000000000791b */ /* 0x003fe20003800000 */
.L_x_5685:
        /* <DEDUP_REMOVED lines=15> */
.L_x_5686:
[----:B------:R-:W-:Y:S02]  /*173a0*/  @P0 IMAD R6, R4, 0x2, R23 ;  /* 0x0000000204060824 */ /* 0x000fe400078e0217 */
[----:B------:R-:W-:Y:S02]  /*173b0*/  IMAD.MOV.U32 R13, RZ, RZ, R5 ;  /* 0x000000ffff0d7224 */ /* 0x000fe400078e0005 */
[----:B------:R-:W-:Y:S02]  /*173c0*/  IMAD.MOV.U32 R12, RZ, RZ, 0x3 ;  /* 0x00000003ff0c7424 */ /* 0x000fe400078e00ff */
[----:B------:R-:W-:-:S07]  /*173d0*/  IMAD.MOV.U32 R3, RZ, RZ, R14 ;  /* 0x000000ffff037224 */ /* 0x000fce00078e000e */
[----:B------:R-:W-:Y:S05]  /*173e0*/  WARPSYNC.COLLECTIVE R15, `(.L_x_5687) ;  /* 0x000000000f087348 */ /* 0x000fea0003c00000 */
[----:B------:R0:W1:Y:S02]  /*173f0*/  SHFL.IDX P6, R14, R13, R12, R11 ;  /* 0x0000000c0d0e7389 */ /* 0x00006400000c000b */
[----:B01----:R-:W-:Y:S01]  /*17400*/  ENDCOLLECTIVE ;  /* 0x000000000000791b */ /* 0x003fe20003800000 */
.L_x_5687:
[----:B------:R-:W-:-:S05]  /*17410*/  @P0 LEA R3, P1, R7, R3, 0x1 ;  /* 0x0000000307030211 */ /* 0x000fca00078208ff */
[----:B------:R-:W-:-:S05]  /*17420*/  @P0 IMAD.X R2, RZ, RZ, R2, P1 ;  /* 0x000000ffff020224 */ /* 0x000fca00008e0602 */
[----:B------:R-:W-:Y:S02]  /*17430*/  @P0 LOP3.LUT R3, R3, R2, RZ, 0x3c, !PT ;  /* 0x0000000203030212 */ /* 0x000fe400078e3cff */
[----:B------:R-:W-:Y:S02]  /*17440*/  MOV R13, R0 ;  /* 0x00000000000d7202 */ /* 0x000fe40000000f00 */
[----:B------:R-:W-:-:S04]  /*17450*/  @P0 LOP3.LUT R2, R3, R2, RZ, 0x3c, !PT ;  /* 0x0000000203020212 */ /* 0x000fc800078e3cff */
[----:B------:R-:W-:Y:S01]  /*17460*/  @P0 LOP3.LUT R3, R3, R2, RZ, 0x3c, !PT ;  /* 0x0000000203030212 */ /* 0x000fe200078e3cff */
[----:B------:R-:W-:-:S07]  /*17470*/  IMAD.MOV.U32 R5, RZ, RZ, R14 ;  /* 0x000000ffff057224 */ /* 0x000fce00078e000e */
[----:B------:R-:W-:Y:S05]  /*17480*/  WARPSYNC.COLLECTIVE R15, `(.L_x_5688) ;  /* 0x000000000f087348 */ /* 0x000fea0003c00000 */
[----:B------:R0:W1:Y:S02]  /*17490*/  SHFL.IDX P6, R14, R13, R12, R11 ;  /* 0x0000000c0d0e7389 */ /* 0x00006400000c000b */
[----:B01----:R-:W-:Y:S01]  /*174a0*/  ENDCOLLECTIVE ;  /* 0x000000000000791b */ /* 0x003fe20003800000 */
.L_x_5688:
[----:B------:R-:W-:Y:S01]  /*174b0*/  @!PT LDS RZ, [RZ] ;  /* 0x00000000fffff984 */ /* 0x000fe20000000800 */
[----:B------:R-:W-:Y:S01]  /*174c0*/  @!PT LDS RZ, [RZ] ;  /* 0x00000000fffff984 */ /* 0x000fe20000000800 */
[----:B------:R-:W-:Y:S01]  /*174d0*/  @!PT LDS RZ, [RZ] ;  /* 0x00000000fffff984 */ /* 0x000fe20000000800 */
[----:B------:R0:W-:Y:S01]  /*174e0*/  @P0 LDGSTS.E.BYPASS.LTC128B.128 [R6+0x23400], desc[UR54][R2.64], !P2 ;  /* 0x2340000002060fae */ /* 0x0001e2000d101d76 */
[----:B------:R-:W-:Y:S01]  /*174f0*/  IMAD.MOV.U32 R0, RZ, RZ, R14 ;  /* 0x000000ffff007224 */ /* 0x000fe200078e000e */
[----:B------:R-:W-:Y:S06]  /*17500*/  BRA `(.L_x_5689) ;  /* 0xffffffbc00f47947 */ /* 0x000fec000383ffff */
.L_x_5620:
[----:B------:R-:W-:Y:S02]  /*17510*/  IMAD.MOV.U32 R13, RZ, RZ, R4 ;  /* 0x000000ffff0d7224 */ /* 0x000fe400078e0004 */
[----:B------:R-:W-:Y:S02]  /*17520*/  IMAD.MOV.U32 R12, RZ, RZ, RZ ;  /* 0x000000ffff0c7224 */ /* 0x000fe400078e00ff */
[----:B------:R-:W-:Y:S02]  /*17530*/  IMAD.MOV.U32 R11, RZ, RZ, 0x181f ;  /* 0x0000181fff0b7424 */ /* 0x000fe400078e00ff */
[----:B------:R-:W-:Y:S02]  /*17540*/  IMAD.MOV.U32 R15, RZ, RZ, -0x1 ;  /* 0xffffffffff0f7424 */ /* 0x000fe400078e00ff */
[----:B------:R-:W-:Y:S02]  /*17550*/  IMAD R37, R37, R6, RZ ;  /* 0x0000000625257224 */ /* 0x000fe400078e02ff */
[----:B------:R-:W-:-:S07]  /*17560*/  IMAD.IADD R35, R9, 0x1, R35 ;  /* 0x0000000109237824 */ /* 0x000fce00078e0223 */
[----:B-1---5:R-:W-:Y:S05]  /*17570*/  WARPSYNC.COLLECTIVE R15, `(.L_x_5690) ;  /* 0x000000000f087348 */ /* 0x022fea0003c00000 */
[----:B------:R0:W2:Y:S02]  /*17580*/  SHFL.IDX P6, R14, R13, R12, R11 ;  /* 0x0000000c0d0e7389 */ /* 0x0000a400000c000b */
[----:B012--5:R-:W-:Y:S01]  /*17590*/  ENDCOLLECTIVE ;  /* 0x000000000000791b */ /* 0x027fe20003800000 */
.L_x_5690:
[C---:B------:R-:W-:Y:S01]  /*175a0*/  VIADD R6, R35.reuse, 0x10 ;  /* 0x0000001023067836 */ /* 0x040fe20000000000 */
[----:B------:R-:W-:Y:S01]  /*175b0*/  ISETP.GE.AND P0, PT, R35, R37, PT ;  /* 0x000000252300720c */ /* 0x000fe20003f06270 */
[----:B------:R-:W-:Y:S02]  /*175c0*/  IMAD.MOV.U32 R13, RZ, RZ, R0 ;  /* 0x000000ffff0d7224 */ /* 0x000fe400078e0000 */
[----:B------:R-:W-:-:S10]  /*175d0*/  IMAD.MOV.U32 R2, RZ, RZ, R14 ;  /* 0x000000ffff027224 */ /* 0x000fd400078e000e */
[----:B------:R-:W-:Y:S05]  /*175e0*/  WARPSYNC.COLLECTIVE R15, `(.L_x_5691) ;  /* 0x000000000f087348 */ /* 0x000fea0003c00000 */
[----:B------:R0:W1:Y:S02]  /*175f0*/  SHFL.IDX P6, R14, R13, R12, R11 ;  /* 0x0000000c0d0e7389 */ /* 0x00006400000c000b */
[----:B01----:R-:W-:Y:S01]  /*17600*/  ENDCOLLECTIVE ;  /* 0x000000000000791b */ /* 0x003fe20003800000 */
.L_x_5691:
[----:B------:R-:W-:Y:S02]  /*17610*/  IMAD.MOV.U32 R13, RZ, RZ, R4 ;  /* 0x000000ffff0d7224 */ /* 0x000fe400078e0004 */
[----:B------:R-:W-:Y:S01]  /*17620*/  IMAD.MOV.U32 R12, RZ, RZ, 0x1 ;  /* 0x00000001ff0c7424 */ /* 0x000fe200078e00ff */
[----:B------:R-:W-:-:S07]  /*17630*/  MOV R3, R14 ;  /* 0x0000000e00037202 */ /* 0x000fce0000000f00 */
[----:B------:R-:W-:Y:S05]  /*17640*/  WARPSYNC.COLLECTIVE R15, `(.L_x_5692) ;  /* 0x000000000f087348 */ /* 0x000fea0003c00000 */
[----:B------:R0:W1:Y:S02]  /*17650*/  SHFL.IDX P6, R14, R13, R12, R11 ;  /* 0x0000000c0d0e7389 */ /* 0x00006400000c000b */
[----:B01----:R-:W-:Y:S01]  /*17660*/  ENDCOLLECTIVE ;  /* 0x000000000000791b */ /* 0x003fe20003800000 */
.L_x_5692:
        /* <DEDUP_REMOVED lines=15> */
.L_x_5693:
[----:B------:R-:W-:Y:S02]  /*17760*/  IMAD.MOV.U32 R13, RZ, RZ, R4 ;  /* 0x000000ffff0d7224 */ /* 0x000fe400078e0004 */
[----:B------:R-:W-:Y:S01]  /*17770*/  IMAD.MOV.U32 R12, RZ, RZ, 0x2 ;  /* 0x00000002ff0c7424 */ /* 0x000fe200078e00ff */
[----:B------:R-:W-:-:S07]  /*17780*/  MOV R3, R14 ;  /* 0x0000000e00037202 */ /* 0x000fce0000000f00 */
[----:B------:R-:W-:Y:S05]  /*17790*/  WARPSYNC.COLLECTIVE R15, `(.L_x_5694) ;  /* 0x000000000f087348 */ /* 0x000fea0003c00000 */
[----:B------:R0:W1:Y:S02]  /*177a0*/  SHFL.IDX P6, R14, R13, R12, R11 ;  /* 0x0000000c0d0e7389 */ /* 0x00006400000c000b */
[----:B01----:R-:W-:Y:S01]  /*177b0*/  ENDCOLLECTIVE ;  /* 0x000000000000791b */ /* 0x003fe20003800000 */
.L_x_5694:
        /* <DEDUP_REMOVED lines=16> */
.L_x_5695:
[----:B------:R-:W-:Y:S02]  /*178c0*/  IMAD.MOV.U32 R13, RZ, RZ, R4 ;  /* 0x000000ffff0d7224 */ /* 0x000fe400078e0004 */
[----:B------:R-:W-:Y:S02]  /*178d0*/  IMAD.MOV.U32 R12, RZ, RZ, 0x3 ;  /* 0x00000003ff0c7424 */ /* 0x000fe400078e00ff */
[----:B------:R-:W-:-:S07]  /*178e0*/  IMAD.MOV.U32 R3, RZ, RZ, R14 ;  /* 0x000000ffff037224 */ /* 0x000fce00078e000e */
[----:B------:R-:W-:Y:S05]  /*178f0*/  WARPSYNC.COLLECTIVE R15, `(.L_x_5696) ;  /* 0x000000000f087348 */ /* 0x000fea0003c00000 */
[----:B------:R0:W1:Y:S02]  /*17900*/  SHFL.IDX P6, R14, R13, R12, R11 ;  /* 0x0000000c0d0e7389 */ /* 0x00006400000c000b */
[----:B01----:R-:W-:Y:S01]  /*17910*/  ENDCOLLECTIVE ;  /* 0x000000000000791b */ /* 0x003fe20003800000 */
.L_x_5696:
[----:B------:R-:W-:-:S04]  /*17920*/  @!P0 LEA R3, P2, R8, R3, 0x1 ;  /* 0x0000000308038211 */ /* 0x000fc800078408ff */
[----:B------:R-:W-:-:S04]  /*17930*/  @!P0 IADD3.X R2, RZ, R2, RZ, P2, !PT ;  /* 0x00000002ff028210 */ /* 0x000fc800017fe4ff */
        /* <DEDUP_REMOVED lines=8> */
[----:B------:R0:W-:Y:S03]  /*179c0*/  @!P0 LDGSTS.E.BYPASS.LTC128B.128 [R7+0x21400], desc[UR54][R2.64], !P1 ;  /* 0x2140000002078fae */ /* 0x0001e6000c901d76 */
[----:B0-----:R-:W-:Y:S05]  /*179d0*/  WARPSYNC.COLLECTIVE R15, `(.L_x_5697) ;  /* 0x000000000f087348 */ /* 0x001fea0003c00000 */
[----:B------:R1:W2:Y:S02]  /*179e0*/  SHFL.IDX P6, R14, R13, R12, R11 ;  /* 0x0000000c0d0e7389 */ /* 0x0002a400000c000b */
[----:B012---:R-:W-:Y:S01]  /*179f0*/  ENDCOLLECTIVE ;  /* 0x000000000000791b */ /* 0x007fe20003800000 */
.L_x_5697:
[----:B------:R-:W-:Y:S01]  /*17a00*/  IMAD.MOV.U32 R0, RZ, RZ, R14 ;  /* 0x000000ffff007224 */ /* 0x000fe200078e000e */
[----:B------:R-:W-:Y:S06]  /*17a10*/  BRA `(.L_x_5698) ;  /* 0xffffffc000ec7947 */ /* 0x000fec000383ffff */
.L_x_5623:
[----:B0-----:R0:W2:Y:S02]  /*17a20*/  SYNCS.PHASECHK.TRANS64.TRYWAIT P0, [R23+URZ+0x28c20], R0 ;  /* 0x028c2000170075a7 */ /* 0x0010a4000800017f */
[----:B--2---:R-:W-:Y:S05]  /*17a30*/  @!P0 NANOSLEEP.SYNCS 0x989680 ;  /* 0x009896800000895d */ /* 0x004fea0003900000 */
[----:B------:R-:W2:Y:S02]  /*17a40*/  @!P0 SYNCS.PHASECHK.TRANS64 P0, [R23+URZ+0x28c20], R0 ;  /* 0x028c2000170085a7 */ /* 0x000ea4000800007f */
[----:B--2---:R-:W-:Y:S05]  /*17a50*/  @!P0 BRA `(.L_x_5623) ;  /* 0xfffffffc00f08947 */ /* 0x004fea000383ffff */
[----:B------:R-:W-:Y:S05]  /*17a60*/  BRA `(.L_x_5699) ;  /* 0xffffffc400487947 */ /* 0x000fea000383ffff */
.L_x_5626:
[----:B0-----:R0:W2:Y:S02]  /*17a70*/  SYNCS.PHASECHK.TRANS64.TRYWAIT P0, [R27+URZ+0x28c60], R0 ;  /* 0x028c60001b0075a7 */ /* 0x0010a4000800017f */
[----:B--2---:R-:W-:Y:S05]  /*17a80*/  @!P0 NANOSLEEP.SYNCS 0x989680 ;  /* 0x009896800000895d */ /* 0x004fea0003900000 */
[----:B------:R-:W2:Y:S02]  /*17a90*/  @!P0 SYNCS.PHASECHK.TRANS64 P0, [R27+URZ+0x28c60], R0 ;  /* 0x028c60001b0085a7 */ /* 0x000ea4000800007f */
[----:B--2---:R-:W-:Y:S05]  /*17aa0*/  @!P0 BRA `(.L_x_5626) ;  /* 0xfffffffc00f08947 */ /* 0x004fea000383ffff */
[----:B------:R-:W-:Y:S05]  /*17ab0*/  BRA `(.L_x_5700) ;  /* 0xffffffc400587947 */ /* 0x000fea000383ffff */
.L_x_5627:
        /* <DEDUP_REMOVED lines=8> */
.L_x_5702:
[----:B------:R-:W-:Y:S05]  /*17b40*/  BSYNC B0 ;  /* 0x0000000000007941 */ /* 0x000fea0003800000 */
.L_x_5701:
        /* <DEDUP_REMOVED lines=15> */
.L_x_5703:
        /* <DEDUP_REMOVED lines=39> */
.L_x_5704:
[----:B------:R-:W-:Y:S02]  /*17eb0*/  IMAD.MOV.U32 R13, RZ, RZ, R4 ;  /* 0x000000ffff0d7224 */ /* 0x000fe400078e0004 */
[----:B------:R-:W-:-:S07]  /*17ec0*/  IMAD.MOV.U32 R3, RZ, RZ, R14 ;  /* 0x000000ffff037224 */ /* 0x000fce00078e000e */
[----:B------:R-:W-:Y:S05]  /*17ed0*/  WARPSYNC.COLLECTIVE R15, `(.L_x_5705) ;  /* 0x000000000f087348 */ /* 0x000fea0003c00000 */
[----:B------:R0:W1:Y:S02]  /*17ee0*/  SHFL.IDX P6, R14, R13, R12, R11 ;  /* 0x0000000c0d0e7389 */ /* 0x00006400000c000b */
[----:B01----:R-:W-:Y:S01]  /*17ef0*/  ENDCOLLECTIVE ;  /* 0x000000000000791b */ /* 0x003fe20003800000 */
.L_x_5705:
[----:B------:R-:W-:Y:S02]  /*17f00*/  IMAD.MOV.U32 R13, RZ, RZ, R6 ;  /* 0x000000ffff0d7224 */ /* 0x000fe400078e0006 */
[----:B------:R-:W-:Y:S01]  /*17f10*/  IMAD.MOV.U32 R12, RZ, RZ, 0x2 ;  /* 0x00000002ff0c7424 */ /* 0x000fe200078e00ff */
[----:B------:R-:W-:-:S04]  /*17f20*/  MOV R2, R14 ;  /* 0x0000000e00027202 */ /* 0x000fc80000000f00 */
        /* <DEDUP_REMOVED lines=26> */
.L_x_5706:
[----:B------:R-:W-:Y:S02]  /*180d0*/  IMAD.MOV.U32 R13, RZ, RZ, R4 ;  /* 0x000000ffff0d7224 */ /* 0x000fe400078e0004 */
[----:B------:R-:W-:-:S07]  /*180e0*/  IMAD.MOV.U32 R7, RZ, RZ, R14 ;  /* 0x000000ffff077224 */ /* 0x000fce00078e000e */
[----:B------:R-:W-:Y:S05]  /*180f0*/  WARPSYNC.COLLECTIVE R15, `(.L_x_5707) ;  /* 0x000000000f087348 */ /* 0x000fea0003c00000 */
[----:B------:R0:W1:Y:S02]  /*18100*/  SHFL.IDX P6, R14, R13, R12, R11 ;  /* 0x0000000c0d0e7389 */ /* 0x00006400000c000b */
[----:B01----:R-:W-:Y:S01]  /*18110*/  ENDCOLLECTIVE ;  /* 0x000000000000791b */ /* 0x003fe20003800000 */
.L_x_5707:
[----:B------:R-:W-:Y:S01]  /*18120*/  MOV R13, R6 ;  /* 0x00000006000d7202 */ /* 0x000fe20000000f00 */
        /* <DEDUP_REMOVED lines=28> */
.L_x_5708:
[----:B------:R-:W-:Y:S02]  /*182f0*/  IMAD.MOV.U32 R13, RZ, RZ, R4 ;  /* 0x000000ffff0d7224 */ /* 0x000fe400078e0004 */
[----:B------:R-:W-:-:S07]  /*18300*/  IMAD.MOV.U32 R6, RZ, RZ, R14 ;  /* 0x000000ffff067224 */ /* 0x000fce00078e000e */
[----:B------:R-:W-:Y:S05]  /*18310*/  WARPSYNC.COLLECTIVE R15, `(.L_x_5709) ;  /* 0x000000000f087348 */ /* 0x000fea0003c00000 */
[----:B------:R0:W1:Y:S02]  /*18320*/  SHFL.IDX P6, R14, R13, R12, R11 ;  /* 0x0000000c0d0e7389 */ /* 0x00006400000c000b */
[----:B01----:R-:W-:Y:S01]  /*18330*/  ENDCOLLECTIVE ;  /* 0x000000000000791b */ /* 0x003fe20003800000 */
.L_x_5709:
[----:B------:R-:W-:Y:S01]  /*18340*/  IMAD.MOV.U32 R2, RZ, RZ, R14 ;  /* 0x000000ffff027224 */ /* 0x000fe200078e000e */
[----:B------:R-:W-:Y:S06]  /*18350*/  BRA `(.L_x_5710) ;  /* 0xffffffc000e87947 */ /* 0x000fec000383ffff */
.L_x_5634:
[----:B0-----:R0:W2:Y:S02]  /*18360*/  SYNCS.PHASECHK.TRANS64.TRYWAIT P0, [R6+URZ+0x28c40], R17 ;  /* 0x028c4011060075a7 */ /* 0x0010a4000800017f */
[----:B--2---:R-:W-:Y:S05]  /*18370*/  @!P0 NANOSLEEP.SYNCS 0x989680 ;  /* 0x009896800000895d */ /* 0x004fea0003900000 */
[----:B------:R-:W2:Y:S02]  /*18380*/  @!P0 SYNCS.PHASECHK.TRANS64 P0, [R6+URZ+0x28c40], R17 ;  /* 0x028c4011060085a7 */ /* 0x000ea4000800007f */
[----:B--2---:R-:W-:Y:S05]  /*18390*/  @!P0 BRA `(.L_x_5634) ;  /* 0xfffffffc00f08947 */ /* 0x004fea000383ffff */
[----:B------:R-:W-:Y:S05]  /*183a0*/  BRA `(.L_x_5711) ;  /* 0xffffffc8007c7947 */ /* 0x000fea000383ffff */
.L_x_5635:
        /* <DEDUP_REMOVED lines=8> */
.L_x_5713:
[----:B------:R-:W-:Y:S05]  /*18430*/  BSYNC B1 ;  /* 0x0000000000017941 */ /* 0x000fea0003800000 */
.L_x_5712:
[----:B------:R-:W-:Y:S01]  /*18440*/  IMAD.MOV.U32 R13, RZ, RZ, R20 ;  /* 0x000000ffff0d7224 */ /* 0x000fe200078e0014 */
[----:B------:R-:W-:Y:S01]  /*18450*/  LEA R21, R8, R23, 0x1 ;  /* 0x0000001708157211 */ /* 0x000fe200078e08ff */
[----:B------:R-:W-:Y:S02]  /*18460*/  IMAD.MOV.U32 R12, RZ, RZ, RZ ;  /* 0x000000ffff0c7224 */ /* 0x000fe400078e00ff */
[----:B------:R-:W-:Y:S02]  /*18470*/  IMAD.MOV.U32 R11, RZ, RZ, 0x181f ;  /* 0x0000181fff0b7424 */ /* 0x000fe400078e00ff */
[----:B------:R-:W-:Y:S02]  /*18480*/  IMAD.MOV.U32 R15, RZ, RZ, -0x1 ;  /* 0xffffffffff0f7424 */ /* 0x000fe400078e00ff */
[----:B------:R-:W-:-:S07]  /*18490*/  IMAD.MOV.U32 R3, RZ, RZ, R14 ;  /* 0x000000ffff037224 */ /* 0x000fce00078e000e */
[----:B------:R-:W-:Y:S05]  /*184a0*/  WARPSYNC.COLLECTIVE R15, `(.L_x_5714) ;  /* 0x000000000f087348 */ /* 0x000fea0003c00000 */
[----:B------:R0:W1:Y:S02]  /*184b0*/  SHFL.IDX P6, R14, R13, R12, R11 ;  /* 0x0000000c0d0e7389 */ /* 0x00006400000c000b */
[----:B01----:R-:W-:Y:S01]  /*184c0*/  ENDCOLLECTIVE ;  /* 0x000000000000791b */ /* 0x003fe20003800000 */
.L_x_5714:
[----:B------:R-:W-:Y:S02]  /*184d0*/  IMAD.MOV.U32 R13, RZ, RZ, R27 ;  /* 0x000000ffff0d7224 */ /* 0x000fe400078e001b */
[----:B------:R-:W-:Y:S02]  /*184e0*/  IMAD.MOV.U32 R12, RZ, RZ, 0x1 ;  /* 0x00000001ff0c7424 */ /* 0x000fe400078e00ff */
[----:B------:R-:W-:-:S07]  /*184f0*/  IMAD.MOV.U32 R2, RZ, RZ, R14 ;  /* 0x000000ffff027224 */ /* 0x000fce00078e000e */
[----:B------:R-:W-:Y:S05]  /*18500*/  WARPSYNC.COLLECTIVE R15, `(.L_x_5715) ;  /* 0x000000000f087348 */ /* 0x000fea0003c00000 */
[----:B------:R0:W1:Y:S02]  /*18510*/  SHFL.IDX P6, R14, R13, R12, R11 ;  /* 0x0000000c0d0e7389 */ /* 0x00006400000c000b */
[----:B01----:R-:W-:Y:S01]  /*18520*/  ENDCOLLECTIVE ;  /* 0x000000000000791b */ /* 0x003fe20003800000 */
.L_x_5715:
        /* <DEDUP_REMOVED lines=11> */
.L_x_5716:
[----:B------:R-:W-:Y:S01]  /*185e0*/  IMAD.MOV.U32 R13, RZ, RZ, R27 ;  /* 0x000000ffff0d7224 */ /* 0x000fe200078e001b */
[----:B------:R-:W-:Y:S01]  /*185f0*/  MOV R12, 0x2 ;  /* 0x00000002000c7802 */ /* 0x000fe20000000f00 */
[----:B------:R-:W-:-:S07]  /*18600*/  IMAD.MOV.U32 R2, RZ, RZ, R14 ;  /* 0x000000ffff027224 */ /* 0x000fce00078e000e */
[----:B------:R-:W-:Y:S05]  /*18610*/  WARPSYNC.COLLECTIVE R15, `(.L_x_5717) ;  /* 0x000000000f087348 */ /* 0x000fea0003c00000 */
[----:B------:R0:W1:Y:S02]  /*18620*/  SHFL.IDX P6, R14, R13, R12, R11 ;  /* 0x0000000c0d0e7389 */ /* 0x00006400000c000b */
[----:B01----:R-:W-:Y:S01]  /*18630*/  ENDCOLLECTIVE ;  /* 0x000000000000791b */ /* 0x003fe20003800000 */
.L_x_5717:
        /* <DEDUP_REMOVED lines=11> */
.L_x_5718:
[----:B------:R-:W-:Y:S02]  /*186f0*/  IMAD.MOV.U32 R13, RZ, RZ, R27 ;  /* 0x000000ffff0d7224 */ /* 0x000fe400078e001b */
[----:B------:R-:W-:Y:S02]  /*18700*/  IMAD.MOV.U32 R12, RZ, RZ, 0x3 ;  /* 0x00000003ff0c7424 */ /* 0x000fe400078e00ff */
[----:B------:R-:W-:-:S07]  /*18710*/  IMAD.MOV.U32 R2, RZ, RZ, R14 ;  /* 0x000000ffff027224 */ /* 0x000fce00078e000e */
[----:B------:R-:W-:Y:S05]  /*18720*/  WARPSYNC.COLLECTIVE R15, `(.L_x_5719) ;  /* 0x000000000f087348 */ /* 0x000fea0003c00000 */
[----:B------:R0:W1:Y:S02]  /*18730*/  SHFL.IDX P6, R14, R13, R12, R11 ;  /* 0x0000000c0d0e7389 */ /* 0x00006400000c000b */
[----:B01----:R-:W-:Y:S01]  /*18740*/  ENDCOLLECTIVE ;  /* 0x000000000000791b */ /* 0x003fe20003800000 */
.L_x_5719:
        /* <DEDUP_REMOVED lines=11> */
.L_x_5720:
[----:B------:R-:W-:Y:S01]  /*18800*/  IMAD.MOV.U32 R2, RZ, RZ, R14 ;  /* 0x000000ffff027224 */ /* 0x000fe200078e000e */
[----:B------:R-:W-:Y:S06]  /*18810*/  BRA `(.L_x_5721) ;  /* 0xffffffc8000c7947 */ /* 0x000fec000383ffff */
.L_x_5640:
[----:B---3--:R3:W4:Y:S02]  /*18820*/  SYNCS.PHASECHK.TRANS64.TRYWAIT P0, [R6+URZ+0x28c60], R17 ;  /* 0x028c6011060075a7 */ /* 0x008724000800017f */
[----:B----4-:R-:W-:Y:S05]  /*18830*/  @!P0 NANOSLEEP.SYNCS 0x989680 ;  /* 0x009896800000895d */ /* 0x010fea0003900000 */
[----:B------:R-:W4:Y:S02]  /*18840*/  @!P0 SYNCS.PHASECHK.TRANS64 P0, [R6+URZ+0x28c60], R17 ;  /* 0x028c6011060085a7 */ /* 0x000f24000800007f */
[----:B----4-:R-:W-:Y:S05]  /*18850*/  @!P0 BRA `(.L_x_5640) ;  /* 0xfffffffc00f08947 */ /* 0x010fea000383ffff */
[----:B------:R-:W-:Y:S05]  /*18860*/  BRA `(.L_x_5722) ;  /* 0xffffffc8005c7947 */ /* 0x000fea000383ffff */
.L_x_5641:
        /* <DEDUP_REMOVED lines=8> */
.L_x_5724:
[----:B------:R-:W-:Y:S05]  /*188f0*/  BSYNC B1 ;  /* 0x0000000000017941 */ /* 0x000fea0003800000 */
.L_x_5723:
        /* <DEDUP_REMOVED lines=12> */
.L_x_5725:
        /* <DEDUP_REMOVED lines=18> */
.L_x_5726:
        /* <DEDUP_REMOVED lines=11> */
[----:B------:R-:W-:-:S03]  /*18b90*/  MOV R5, R14 ;  /* 0x0000000e00057202 */ /* 0x000fc60000000f00 */
[----:B------:R0:W-:Y:S04]  /*18ba0*/  LDGSTS.E.BYPASS.LTC128B.128 [R17+0xc400], desc[UR54][R2.64+0x300], P0 ;  /* 0x0c40030002117fae */ /* 0x0001e80008101d76 */
[----:B0-----:R-:W-:Y:S05]  /*18bb0*/  WARPSYNC.COLLECTIVE R15, `(.L_x_5727) ;  /* 0x000000000f087348 */ /* 0x001fea0003c00000 */
[----:B------:R1:W2:Y:S02]  /*18bc0*/  SHFL.IDX P6, R14, R13, R12, R11 ;  /* 0x0000000c0d0e7389 */ /* 0x0002a400000c000b */
[----:B012---:R-:W-:Y:S01]  /*18bd0*/  ENDCOLLECTIVE ;  /* 0x000000000000791b */ /* 0x007fe20003800000 */
.L_x_5727:
        /* <DEDUP_REMOVED lines=19> */
.L_x_5728:
        /* <DEDUP_REMOVED lines=14> */
.L_x_5729:
        /* <DEDUP_REMOVED lines=16> */
.L_x_5730:
        /* <DEDUP_REMOVED lines=14> */
.L_x_5731:
[----:B------:R-:W-:Y:S05]  /*18fd0*/  BRA `(.L_x_5732) ;  /* 0xffffffc400c87947 */ /* 0x000fea000383ffff */
.L_x_5649:
[----:B------:R-:W-:Y:S01]  /*18fe0*/  BSSY B0, `(.L_x_5733) ;  /* 0x0000008000007945 */ /* 0x000fe20003800000 */
[----:B------:R-:W-:Y:S02]  /*18ff0*/  IMAD.MOV.U32 R13, RZ, RZ, R16 ;  /* 0x000000ffff0d7224 */ /* 0x000fe400078e0010 */
[----:B------:R-:W-:Y:S02]  /*19000*/  IMAD.MOV.U32 R12, RZ, RZ, RZ ;  /* 0x000000ffff0c7224 */ /* 0x000fe400078e00ff */
[----:B------:R-:W-:Y:S02]  /*19010*/  IMAD.MOV.U32 R11, RZ, RZ, 0x1f ;  /* 0x0000001fff0b7424 */ /* 0x000fe400078e00ff */
[----:B------:R-:W-:-:S07]  /*19020*/  IMAD.MOV.U32 R15, RZ, RZ, -0x1 ;  /* 0xffffffffff0f7424 */ /* 0x000fce00078e00ff */
[----:B0123--:R-:W-:Y:S05]  /*19030*/  WARPSYNC.COLLECTIVE R15, `(.L_x_5734) ;  /* 0x000000000f087348 */ /* 0x00ffea0003c00000 */
[----:B------:R4:W0:Y:S02]  /*19040*/  SHFL.IDX P6, R14, R13, R12, R11 ;  /* 0x0000000c0d0e7389 */ /* 0x00082400000c000b */
[----:B01234-:R-:W-:Y:S01]  /*19050*/  ENDCOLLECTIVE ;  /* 0x000000000000791b */ /* 0x01ffe20003800000 */
.L_x_5734:
[----:B------:R-:W-:Y:S05]  /*19060*/  BSYNC B0 ;  /* 0x0000000000007941 */ /* 0x000fea0003800000 */
.L_x_5733:
        /* <DEDUP_REMOVED lines=9> */
.L_x_5735:
        /* <DEDUP_REMOVED lines=18> */
.L_x_5736:
[----:B------:R-:W-:Y:S01]  /*19220*/  IMAD.MOV.U32 R12, RZ, RZ, 0x2 ;  /* 0x00000002ff0c7424 */ /* 0x000fe200078e00ff */
[----:B------:R-:W-:-:S05]  /*19230*/  SEL R4, R14, RZ, P1 ;  /* 0x000000ff0e047207 */ /* 0x000fca0000800000 */
[----:B------:R-:W-:-:S04]  /*19240*/  IMAD.IADD R4, R17, 0x1, R4 ;  /* 0x0000000111047824 */ /* 0x000fc800078e0204 */
[----:B------:R-:W-:-:S07]  /*19250*/  IMAD.MOV.U32 R13, RZ, RZ, R4 ;  /* 0x000000ffff0d7224 */ /* 0x000fce00078e0004 */
[----:B------:R-:W-:Y:S05]  /*19260*/  WARPSYNC.COLLECTIVE R15, `(.L_x_5737) ;  /* 0x000000000f087348 */ /* 0x000fea0003c00000 */
[----:B------:R0:W1:Y:S02]  /*19270*/  SHFL.UP P6, R14, R13, R12, R11 ;  /* 0x0400000c0d0e7389 */ /* 0x00006400000c000b */
[----:B01----:R-:W-:Y:S01]  /*19280*/  ENDCOLLECTIVE ;  /* 0x000000000000791b */ /* 0x003fe20003800000 */
.L_x_5737:
[----:B------:R-:W-:Y:S02]  /*19290*/  MOV R12, 0x4 ;  /* 0x00000004000c7802 */ /* 0x000fe40000000f00 */
[----:B------:R-:W-:-:S05]  /*192a0*/  SEL R3, R14, RZ, P2 ;  /* 0x000000ff0e037207 */ /* 0x000fca0001000000 */
[----:B------:R-:W-:-:S04]  /*192b0*/  IMAD.IADD R6, R4, 0x1, R3 ;  /* 0x0000000104067824 */ /* 0x000fc800078e0203 */
[----:B------:R-:W-:-:S07]  /*192c0*/  IMAD.MOV.U32 R13, RZ, RZ, R6 ;  /* 0x000000ffff0d7224 */ /* 0x000fce00078e0006 */
[----:B------:R-:W-:Y:S05]  /*192d0*/  WARPSYNC.COLLECTIVE R15, `(.L_x_5738) ;  /* 0x000000000f087348 */ /* 0x000fea0003c00000 */
[----:B------:R0:W1:Y:S02]  /*192e0*/  SHFL.UP P6, R14, R13, R12, R11 ;  /* 0x0400000c0d0e7389 */ /* 0x00006400000c000b */
[----:B01----:R-:W-:Y:S01]  /*192f0*/  ENDCOLLECTIVE ;  /* 0x000000000000791b */ /* 0x003fe20003800000 */
.L_x_5738:
[----:B------:R-:W-:Y:S01]  /*19300*/  IMAD.MOV.U32 R12, RZ, RZ, 0x8 ;  /* 0x00000008ff0c7424 */ /* 0x000fe200078e00ff */
[----:B------:R-:W-:-:S05]  /*19310*/  SEL R3, R14, RZ, P3 ;  /* 0x000000ff0e037207 */ /* 0x000fca0001800000 */
[----:B------:R-:W-:-:S04]  /*19320*/  IMAD.IADD R2, R6, 0x1, R3 ;  /* 0x0000000106027824 */ /* 0x000fc800078e0203 */
[----:B------:R-:W-:-:S07]  /*19330*/  IMAD.MOV.U32 R13, RZ, RZ, R2 ;  /* 0x000000ffff0d7224 */ /* 0x000fce00078e0002 */
[----:B------:R-:W-:Y:S05]  /*19340*/  WARPSYNC.COLLECTIVE R15, `(.L_x_5739) ;  /* 0x000000000f087348 */ /* 0x000fea0003c00000 */
[----:B------:R0:W1:Y:S02]  /*19350*/  SHFL.UP P6, R14, R13, R12, R11 ;  /* 0x0400000c0d0e7389 */ /* 0x00006400000c000b */
[----:B01----:R-:W-:Y:S01]  /*19360*/  ENDCOLLECTIVE ;  /* 0x000000000000791b */ /* 0x003fe20003800000 */
.L_x_5739:
[----:B------:R-:W-:Y:S01]  /*19370*/  IMAD.MOV.U32 R12, RZ, RZ, 0x10 ;  /* 0x00000010ff0c7424 */ /* 0x000fe200078e00ff */
[----:B------:R-:W-:-:S05]  /*19380*/  SEL R3, R14, RZ, P4 ;  /* 0x000000ff0e037207 */ /* 0x000fca0002000000 */
[----:B------:R-:W-:-:S04]  /*19390*/  IMAD.IADD R3, R2, 0x1, R3 ;  /* 0x0000000102037824 */ /* 0x000fc800078e0203 */
[----:B------:R-:W-:-:S07]  /*193a0*/  IMAD.MOV.U32 R13, RZ, RZ, R3 ;  /* 0x000000ffff0d7224 */ /* 0x000fce00078e0003 */
[----:B------:R-:W-:Y:S05]  /*193b0*/  WARPSYNC.COLLECTIVE R15, `(.L_x_5740) ;  /* 0x000000000f087348 */ /* 0x000fea0003c00000 */
[----:B------:R0:W1:Y:S02]  /*193c0*/  SHFL.UP P6, R14, R13, R12, R11 ;  /* 0x0400000c0d0e7389 */ /* 0x00006400000c000b */
[----:B01----:R-:W-:Y:S01]  /*193d0*/  ENDCOLLECTIVE ;  /* 0x000000000000791b */ /* 0x003fe20003800000 */
.L_x_5740:
        /* <DEDUP_REMOVED lines=8> */
.L_x_5741:
[----:B------:R-:W-:Y:S05]  /*19460*/  BRA `(.L_x_5742) ;  /* 0xffffffc8005c7947 */ /* 0x000fea000383ffff */
.L_x_5654:
        /* <DEDUP_REMOVED lines=8> */
.L_x_5744:
[----:B------:R-:W-:Y:S05]  /*194f0*/  BSYNC B0 ;  /* 0x0000000000007941 */ /* 0x000fea0003800000 */
.L_x_5743:
        /* <DEDUP_REMOVED lines=8> */
.L_x_5745:
[----:B------:R-:W-:Y:S01]  /*19580*/  IMAD.MOV.U32 R12, RZ, RZ, 0x4 ;  /* 0x00000004ff0c7424 */ /* 0x000fe200078e00ff */
[----:B------:R-:W-:-:S05]  /*19590*/  SEL R2, R14, RZ, P2 ;  /* 0x000000ff0e027207 */ /* 0x000fca0001000000 */
[----:B------:R-:W-:-:S04]  /*195a0*/  IMAD.IADD R2, R13, 0x1, R2 ;  /* 0x000000010d027824 */ /* 0x000fc800078e0202 */
[----:B------:R-:W-:-:S07]  /*195b0*/  IMAD.MOV.U32 R13, RZ, RZ, R2 ;  /* 0x000000ffff0d7224 */ /* 0x000fce00078e0002 */
[----:B------:R-:W-:Y:S05]  /*195c0*/  WARPSYNC.COLLECTIVE R15, `(.L_x_5746) ;  /* 0x000000000f087348 */ /* 0x000fea0003c00000 */
[----:B------:R0:W1:Y:S02]  /*195d0*/  SHFL.UP P6, R14, R13, R12, R11 ;  /* 0x0400000c0d0e7389 */ /* 0x00006400000c000b */
[----:B01----:R-:W-:Y:S01]  /*195e0*/  ENDCOLLECTIVE ;  /* 0x000000000000791b */ /* 0x003fe20003800000 */
.L_x_5746:
[----:B------:R-:W-:Y:S02]  /*195f0*/  MOV R12, 0x8 ;  /* 0x00000008000c7802 */ /* 0x000fe40000000f00 */
[----:B------:R-:W-:-:S05]  /*19600*/  SEL R3, R14, RZ, P3 ;  /* 0x000000ff0e037207 */ /* 0x000fca0001800000 */
[----:B------:R-:W-:-:S04]  /*19610*/  IMAD.IADD R3, R2, 0x1, R3 ;  /* 0x0000000102037824 */ /* 0x000fc800078e0203 */
[----:B------:R-:W-:-:S07]  /*19620*/  IMAD.MOV.U32 R13, RZ, RZ, R3 ;  /* 0x000000ffff0d7224 */ /* 0x000fce00078e0003 */
[----:B------:R-:W-:Y:S05]  /*19630*/  WARPSYNC.COLLECTIVE R15, `(.L_x_5747) ;  /* 0x000000000f087348 */ /* 0x000fea0003c00000 */
[----:B------:R0:W1:Y:S02]  /*19640*/  SHFL.UP P6, R14, R13, R12, R11 ;  /* 0x0400000c0d0e7389 */ /* 0x00006400000c000b */
[----:B01----:R-:W-:Y:S01]  /*19650*/  ENDCOLLECTIVE ;  /* 0x000000000000791b */ /* 0x003fe20003800000 */
.L_x_5747:
[----:B------:R-:W-:Y:S01]  /*19660*/  IMAD.MOV.U32 R12, RZ, RZ, 0x10 ;  /* 0x00000010ff0c7424 */ /* 0x000fe200078e00ff */
[----:B------:R-:W-:-:S05]  /*19670*/  SEL R4, R14, RZ, P4 ;  /* 0x000000ff0e047207 */ /* 0x000fca0002000000 */
[----:B------:R-:W-:-:S04]  /*19680*/  IMAD.IADD R4, R3, 0x1, R4 ;  /* 0x0000000103047824 */ /* 0x000fc800078e0204 */
[----:B------:R-:W-:-:S07]  /*19690*/  IMAD.MOV.U32 R13, RZ, RZ, R4 ;  /* 0x000000ffff0d7224 */ /* 0x000fce00078e0004 */
[----:B------:R-:W-:Y:S05]  /*196a0*/  WARPSYNC.COLLECTIVE R15, `(.L_x_5748) ;  /* 0x000000000f087348 */ /* 0x000fea0003c00000 */
[----:B------:R0:W1:Y:S02]  /*196b0*/  SHFL.UP P6, R14, R13, R12, R11 ;  /* 0x0400000c0d0e7389 */ /* 0x00006400000c000b */
[----:B01----:R-:W-:Y:S01]  /*196c0*/  ENDCOLLECTIVE ;  /* 0x000000000000791b */ /* 0x003fe20003800000 */
.L_x_5748:
        /* <DEDUP_REMOVED lines=8> */
.L_x_5749:
[----:B------:R-:W-:Y:S05]  /*19750*/  BRA `(.L_x_5750) ;  /* 0xffffffc8003c7947 */ /* 0x000fea000383ffff */
.L_x_5656:
[----:B------:R-:W-:Y:S01]  /*19760*/  BSSY B0, `(.L_x_5751) ;  /* 0x0000006000007945 */ /* 0x000fe20003800000 */
[----:B------:R-:W-:Y:S02]  /*19770*/  PLOP3.LUT P6, PT, P6, PT, PT, 0x8, 0x0 ;  /* 0x000000000000781c */ /* 0x000fe400037ce170 */
[----:B------:R-:W-:-:S11]  /*19780*/  MOV R15, 0xffffffff ;  /* 0xffffffff000f7802 */ /* 0x000fd60000000f00 */
[----:B01----:R-:W-:Y:S05]  /*19790*/  WARPSYNC.COLLECTIVE R15, `(.L_x_5752) ;  /* 0x000000000f087348 */ /* 0x003fea0003c00000 */
[----:B------:R-:W-:Y:S01]  /*197a0*/  VOTE.ANY R14, PT, P6 ;  /* 0x00000000000e7806 */ /* 0x000fe200030e0100 */
[----:B01----:R-:W-:Y:S06]  /*197b0*/  ENDCOLLECTIVE ;  /* 0x000000000000791b */ /* 0x003fec0003800000 */
.L_x_5752:
[----:B------:R-:W-:Y:S05]  /*197c0*/  BSYNC B0 ;  /* 0x0000000000007941 */ /* 0x000fea0003800000 */
.L_x_5751:
        /* <DEDUP_REMOVED lines=9> */
.L_x_5753:
[----:B------:R-:W-:Y:S01]  /*19860*/  IMAD.MOV.U32 R17, RZ, RZ, R14 ;  /* 0x000000ffff117224 */ /* 0x000fe200078e000e */
[----:B------:R-:W-:Y:S06]  /*19870*/  BRA `(.L_x_5754) ;  /* 0xffffffc8002c7947 */ /* 0x000fec000383ffff */
.L_x_5658:
[----:B------:R-:W-:Y:S01]  /*19880*/  BSSY B0, `(.L_x_5755) ;  /* 0x0000007000007945 */ /* 0x000fe20003800000 */
[----:B------:R-:W-:Y:S01]  /*19890*/  IMAD.MOV.U32 R13, RZ, RZ, R2 ;  /* 0x000000ffff0d7224 */ /* 0x000fe200078e0002 */
[----:B------:R-:W-:Y:S01]  /*198a0*/  MOV R11, 0x1f ;  /* 0x0000001f000b7802 */ /* 0x000fe20000000f00 */
[----:B------:R-:W-:-:S07]  /*198b0*/  IMAD.MOV.U32 R15, RZ, RZ, -0x1 ;  /* 0xffffffffff0f7424 */ /* 0x000fce00078e00ff */
[----:B0123--:R-:W-:Y:S05]  /*198c0*/  WARPSYNC.COLLECTIVE R15, `(.L_x_5756) ;  /* 0x000000000f087348 */ /* 0x00ffea0003c00000 */
[----:B------:R4:W0:Y:S02]  /*198d0*/  SHFL.IDX P6, R14, R13, R12, R11 ;  /* 0x0000000c0d0e7389 */ /* 0x00082400000c000b */
[----:B01234-:R-:W-:Y:S01]  /*198e0*/  ENDCOLLECTIVE ;  /* 0x000000000000791b */ /* 0x01ffe20003800000 */
.L_x_5756:
[----:B------:R-:W-:Y:S05]  /*198f0*/  BSYNC B0 ;  /* 0x0000000000007941 */ /* 0x000fea0003800000 */
.L_x_5755:
[----:B------:R-:W-:Y:S05]  /*19900*/  BRA `(.L_x_5657) ;  /* 0xffffffc800247947 */ /* 0x000fea000383ffff */
.L_x_5662:
[----:B0-----:R0:W1:Y:S02]  /*19910*/  SYNCS.PHASECHK.TRANS64.TRYWAIT P0, [R5+URZ+0x28c20], R0 ;  /* 0x028c2000050075a7 */ /* 0x001064000800017f */
[----:B-1----:R-:W-:Y:S05]  /*19920*/  @!P0 NANOSLEEP.SYNCS 0x989680 ;  /* 0x009896800000895d */ /* 0x002fea0003900000 */
[----:B------:R-:W1:Y:S02]  /*19930*/  @!P0 SYNCS.PHASECHK.TRANS64 P0, [R5+URZ+0x28c20], R0 ;  /* 0x028c2000050085a7 */ /* 0x000e64000800007f */
[----:B-1----:R-:W-:Y:S05]  /*19940*/  @!P0 BRA `(.L_x_5662) ;  /* 0xfffffffc00f08947 */ /* 0x002fea000383ffff */
[----:B------:R-:W-:Y:S05]  /*19950*/  BRA `(.L_x_5757) ;  /* 0xffffffcc009c7947 */ /* 0x000fea000383ffff */
.L_x_5663:
        /* <DEDUP_REMOVED lines=11> */
.L_x_5759:
[----:B------:R-:W-:Y:S05]  /*19a10*/  BSYNC B0 ;  /* 0x0000000000007941 */ /* 0x000fea0003800000 */
.L_x_5758:
[----:B------:R-:W-:Y:S05]  /*19a20*/  BRA `(.L_x_5760) ;  /* 0xffffffcc00847947 */ /* 0x000fea000383ffff */
.L_x_5666:
[----:B------:R-:W-:Y:S01]  /*19a30*/  BSSY B1, `(.L_x_5761) ;  /* 0x0000006000017945 */ /* 0x000fe20003800000 */
[----:B------:R-:W-:-:S07]  /*19a40*/  IMAD.MOV.U32 R15, RZ, RZ, -0x1 ;  /* 0xffffffffff0f7424 */ /* 0x000fce00078e00ff */
[----:B0-234-:R-:W-:Y:S05]  /*19a50*/  WARPSYNC.COLLECTIVE R15, `(.L_x_5762) ;  /* 0x000000000f0c7348 */ /* 0x01dfea0003c00000 */
[----:B------:R-:W-:Y:S02]  /*19a60*/  ELECT P6, UR62, PT ;  /* 0x00000000003e782f */ /* 0x000fe400038c0000 */
[----:B------:R-:W-:Y:S01]  /*19a70*/  MOV R14, UR62 ;  /* 0x0000003e000e7c02 */ /* 0x000fe20008000f00 */
[----:B0-234-:R-:W-:Y:S10]  /*19a80*/  ENDCOLLECTIVE ;  /* 0x000000000000791b */ /* 0x01dff40003800000 */
.L_x_5762:
[----:B------:R-:W-:Y:S05]  /*19a90*/  BSYNC B1 ;  /* 0x0000000000017941 */ /* 0x000fea0003800000 */
.L_x_5761:
[----:B------:R-:W-:Y:S05]  /*19aa0*/  BRA `(.L_x_5763) ;  /* 0xffffffcc007c7947 */ /* 0x000fea000383ffff */
.L_x_5668:
[----:B0-----:R0:W1:Y:S02]  /*19ab0*/  SYNCS.PHASECHK.TRANS64.TRYWAIT P1, [R3+URZ+0x28c40], R2 ;  /* 0x028c4002030075a7 */ /* 0x001064000802017f */
[----:B-1----:R-:W-:Y:S05]  /*19ac0*/  @!P1 NANOSLEEP.SYNCS 0x989680 ;  /* 0x009896800000995d */ /* 0x002fea0003900000 */
[----:B------:R-:W1:Y:S02]  /*19ad0*/  @!P1 SYNCS.PHASECHK.TRANS64 P1, [R3+URZ+0x28c40], R2 ;  /* 0x028c4002030095a7 */ /* 0x000e64000802007f */
[----:B-1----:R-:W-:Y:S05]  /*19ae0*/  @!P1 BRA `(.L_x_5668) ;  /* 0xfffffffc00f09947 */ /* 0x002fea000383ffff */
[----:B------:R-:W-:Y:S05]  /*19af0*/  BRA `(.L_x_5764) ;  /* 0xffffffcc009c7947 */ /* 0x000fea000383ffff */
.L_x_5670:
[----:B-1----:R1:W0:Y:S02]  /*19b00*/  SYNCS.PHASECHK.TRANS64.TRYWAIT P1, [R5+URZ+0x28c40], R0 ;  /* 0x028c4000050075a7 */ /* 0x002224000802017f */
[----:B0-----:R-:W-:Y:S05]  /*19b10*/  @!P1 NANOSLEEP.SYNCS 0x989680 ;  /* 0x009896800000995d */ /* 0x001fea0003900000 */
[----:B------:R-:W0:Y:S02]  /*19b20*/  @!P1 SYNCS.PHASECHK.TRANS64 P1, [R5+URZ+0x28c40], R0 ;  /* 0x028c4000050095a7 */ /* 0x000e24000802007f */
[----:B0-----:R-:W-:Y:S05]  /*19b30*/  @!P1 BRA `(.L_x_5670) ;  /* 0xfffffffc00f09947 */ /* 0x001fea000383ffff */
[----:B------:R-:W-:Y:S05]  /*19b40*/  BRA `(.L_x_5765) ;  /* 0xffffffcc00a87947 */ /* 0x000fea000383ffff */
.L_x_5672:
[----:B------:R0:W0:Y:S02]  /*19b50*/  SYNCS.PHASECHK.TRANS64.TRYWAIT P1, [R3+URZ+0x28c60], R2 ;  /* 0x028c6002030075a7 */ /* 0x000024000802017f */
[----:B0-----:R-:W-:Y:S05]  /*19b60*/  @!P1 NANOSLEEP.SYNCS 0x989680 ;  /* 0x009896800000995d */ /* 0x001fea0003900000 */
[----:B------:R-:W0:Y:S02]  /*19b70*/  @!P1 SYNCS.PHASECHK.TRANS64 P1, [R3+URZ+0x28c60], R2 ;  /* 0x028c6002030095a7 */ /* 0x000e24000802007f */
[----:B0-----:R-:W-:Y:S05]  /*19b80*/  @!P1 BRA `(.L_x_5672) ;  /* 0xfffffffc00f09947 */ /* 0x001fea000383ffff */
[----:B------:R-:W-:Y:S05]  /*19b90*/  BRA `(.L_x_5766) ;  /* 0xffffffcc00a47947 */ /* 0x000fea000383ffff */
.L_x_5767:
        /* <DEDUP_REMOVED lines=14> */
.L_x_15651:


//--------------------- .text._ZN7cutlass13device_kernelIN5flash11enable_sm90INS1_16FlashAttnFwdSm90INS1_25CollectiveMainloopFwdSm90ILi2EN4cute5tupleIJNS5_1CILi1EEES8_S8_EEENS6_IJNS7_ILi64EEESA_SA_EEELi512ENS_10bfloat16_tEfNS_4arch4Sm90ELb0ELb1ELb1ELb1ELb1ELb1ELb0ELb0ELb0ELb1ELb0ELb0EEENS1_21CollectiveEpilogueFwdINS6_IJSA_NS7_ILi512EEESA_EEES9_SC_SE_Li256ELb1ELb1ELb0ELb0EEENS1_36VarlenDynamicPersistentTileSchedulerILi64ELi64ELi256ELi128ELb0ELb1ELb1ELb1ELb0ELb1EEEEEEEEEvNT_6ParamsE --------------------------
	.section	.text._ZN7cutlass13device_kernelIN5flash11enable_sm90INS1_16FlashAttnFwdSm90INS1_25CollectiveMainloopFwdSm90ILi2EN4cute5tupleIJNS5_1CILi1EEES8_S8_EEENS6_IJNS7_ILi64EEESA_SA_EEELi512ENS_10bfloat16_tEfNS_4arch4Sm90ELb0ELb1ELb1ELb1ELb1ELb1ELb0ELb0ELb0ELb1ELb0ELb0EEENS1_21CollectiveEpilogueFwdINS6_IJSA_NS7_ILi512EEESA_EEES9_SC_SE_Li256ELb1ELb1ELb0ELb0EEENS1_36VarlenDynamicPersistentTileSchedulerILi64ELi64ELi256ELi128ELb0ELb1ELb1ELb1ELb0ELb1EEEEEEEEEvNT_6ParamsE,"ax",@progbits
	.align	128
.text._ZN7cutlass13device_kernelIN5flash11enable_sm90INS1_16FlashAttnFwdSm90INS1_25CollectiveMainloopFwdSm90ILi2EN4cute5tupleIJNS5_1CILi1EEES8_S8_EEENS6_IJNS7_ILi64EEESA_SA_EEELi512ENS_10bfloat16_tEfNS_4arch4Sm90ELb0ELb1ELb1ELb1ELb1ELb1ELb0ELb0ELb0ELb1ELb0ELb0EEENS1_21CollectiveEpilogueFwdINS6_IJSA_NS7_ILi512EEESA_EEES9_SC_SE_Li256ELb1ELb1ELb0ELb0EEENS1_36VarlenDynamicPersistentTileSchedulerILi64ELi64ELi256ELi128ELb0ELb1ELb1ELb1ELb0ELb1EEEEEEEEEvNT_6ParamsE:
        .type           _ZN7cutlass13device_kernelIN5flash11enable_sm90INS1_16FlashAttnFwdSm90INS1_25CollectiveMainloopFwdSm90ILi2EN4cute5tupleIJNS5_1CILi1EEES8_S8_EEENS6_IJNS7_ILi64EEESA_SA_EEELi512ENS_10bfloat16_tEfNS_4arch4Sm90ELb0ELb1ELb1ELb1ELb1ELb1ELb0ELb0ELb0ELb1ELb0ELb0EEENS1_21CollectiveEpilogueFwdINS6_IJSA_NS7_ILi512EEESA_EEES9_SC_SE_Li256ELb1ELb1ELb0ELb0EEENS1_36VarlenDynamicPersistentTileSchedulerILi64ELi64ELi256ELi128ELb0ELb1ELb1ELb1ELb0ELb1EEEEEEEEEvNT_6ParamsE,@function
        .size           _ZN7cutlass13device_kernelIN5flash11enable_sm90INS1_16FlashAttnFwdSm90INS1_25CollectiveMainloopFwdSm90ILi2EN4cute5tupleIJNS5_1CILi1EEES8_S8_EEENS6_IJNS7_ILi64EEESA_SA_EEELi512ENS_10bfloat16_tEfNS_4arch4Sm90ELb0ELb1ELb1ELb1ELb1ELb1ELb0ELb0ELb0ELb1ELb0ELb0EEENS1_21CollectiveEpilogueFwdINS6_IJSA_NS7_ILi512EEESA_EEES9_SC_SE_Li256ELb1ELb1ELb0ELb0EEENS1_36VarlenDynamicPersistentTileSchedulerILi64ELi64ELi256ELi128ELb0ELb1ELb1ELb1ELb0ELb1EEEEEEEEEvNT_6ParamsE,(.L_x_15652 - _ZN7cutlass13device_kernelIN5flash11enable_sm90INS1_16FlashAttnFwdSm90INS1_25CollectiveMainloopFwdSm90ILi2EN4cute5tupleIJNS5_1CILi1EEES8_S8_EEENS6_IJNS7_ILi64EEESA_SA_EEELi512ENS_10bfloat16_tEfNS_4arch4Sm90ELb0ELb1ELb1ELb1ELb1ELb1ELb0ELb0ELb0ELb1ELb0ELb0EEENS1_21CollectiveEpilogueFwdINS6_IJSA_NS7_ILi512EEESA_EEES9_SC_SE_Li256ELb1ELb1ELb0ELb0EEENS1_36VarlenDynamicPersistentTileSchedulerILi64ELi64ELi256ELi128ELb0ELb1ELb1ELb1ELb0ELb1EEEEEEEEEvNT_6ParamsE)
        .other          _ZN7cutlass13device_kernelIN5flash11enable_sm90INS1_16FlashAttnFwdSm90INS1_25CollectiveMainloopFwdSm90ILi2EN4cute5tupleIJNS5_1CILi1EEES8_S8_EEENS6_IJNS7_ILi64EEESA_SA_EEELi512ENS_10bfloat16_tEfNS_4arch4Sm90ELb0ELb1ELb1ELb1ELb1ELb1ELb0ELb0ELb0ELb1ELb0ELb0EEENS1_21CollectiveEpilogueFwdINS6_IJSA_NS7_ILi512EEESA_EEES9_SC_SE_Li256ELb1ELb1ELb0ELb0EEENS1_36VarlenDynamicPersistentTileSchedulerILi64ELi64ELi256ELi128ELb0ELb1ELb1ELb1ELb0ELb1EEEEEEEEEvNT_6ParamsE,@"STO_CUDA_ENTRY STV_DEFAULT"
_ZN7cutlass13device_kernelIN5flash11enable_sm90INS1_16FlashAttnFwdSm90INS1_25CollectiveMainloopFwdSm90ILi2EN4cute5tupleIJNS5_1CILi1EEES8_S8_EEENS6_IJNS7_ILi64EEESA_SA_EEELi512ENS_10bfloat16_tEfNS_4arch4Sm90ELb0ELb1ELb1ELb1ELb1ELb1ELb0ELb0ELb0ELb1ELb0ELb0EEENS1_21CollectiveEpilogueFwdINS6_IJSA_NS7_ILi512EEESA_EEES9_SC_SE_Li256ELb1ELb1ELb0ELb0EEENS1_36VarlenDynamicPersistentTileSchedulerILi64ELi64ELi256ELi128ELb0ELb1ELb1ELb1ELb0ELb1EEEEEEEEEvNT_6ParamsE:
        /* <DEDUP_REMOVED lines=18> */
.L_x_5769:
[----:B------:R-:W-:Y:S05]  /*0120*/  BSYNC B0 ;  /* 0x0000000000007941 */ /* 0x000fea0003800000 */
.L_x_5768:
        /* <DEDUP_REMOVED lines=35> */
[----:B------:R3:W0:Y:S02]  /*0360*/  SYNCS.EXCH.64 URZ, [UR6+0x28c48], UR4 ;  /* 0x028c4804063f75b2 */ /* 0x0006240008000100 */
[----:B---3--:R-:W-:Y:S01]  /*0370*/  NOP ;  /* 0x0000000000007918 */ /* 0x008fe20000000000 */
.L_x_5770:
        /* <DEDUP_REMOVED lines=22> */
.L_x_5771:
        /* <DEDUP_REMOVED lines=18> */
.L_x_5772:
        /* <DEDUP_REMOVED lines=22> */
.L_x_5773:
        /* <DEDUP_REMOVED lines=22> */
.L_x_5774:
[----:B------:R-:W-:Y:S01]  /*08c0*/  PLOP3.LUT P0, PT, PT, PT, UP0, 0x80, 0x0 ;  /* 0x000000000000781c */ /* 0x000fe20003f0f008 */
[----:B------:R-:W-:Y:S01]  /*08d0*/  UMOV UR36, 0x1 ;  /* 0x0000000100247882 */ /* 0x000fe20000000000 */
[----:B------:R-:W-:Y:S01]  /*08e0*/  NOP ;  /* 0x0000000000007918 */ /* 0x000fe20000000000 */
[----:B------:R-:W-:Y:S01]  /*08f0*/  USEL UR36, UR36, 0x2, !UP0 ;  /* 0x0000000224247887 */ /* 0x000fe2000c000000 */
[----:B------:R-:W-:Y:S01]  /*0900*/  BSSY B9, `(.L_x_5775) ;  /* 0x0001fbd000097945 */ /* 0x000fe20003800000 */
[----:B------:R-:W-:Y:S01]  /*0910*/  ULDC.64 UR40, c[0x0][0x208] ;  /* 0x0000820000287ab9 */ /* 0x000fe20000000a00 */
[----:B012-4-:R-:W-:Y:S07]  /*0920*/  BAR.SYNC.DEFER_BLOCKING 0x0 ;  /* 0x0000000000007b1d */ /* 0x017fee0000010000 */
[----:B------:R-:W-:Y:S05]  /*0930*/  @!P0 BRA `(.L_x_5776) ;  /* 0x0000017c00d48947 */ /* 0x000fea0003800000 */
.L_x_5777:
[----:B------:R-:W-:-:S08]  /*0940*/  NOP ;  /* 0x0000000000007918 */ /* 0x000fd00000000000 */
[----:B------:R-:W0:Y:S02]  /*0950*/  USETMAXREG.TRY_ALLOC.CTAPOOL UP0, 0xe8 ;  /* 0x000000e8000079c8 */ /* 0x000e240008000600 */
[----:B0-----:R-:W-:-:S13]  /*0960*/  PLOP3.LUT P0, PT, PT, PT, UP0, 0x80, 0x0 ;  /* 0x000000000000781c */ /* 0x001fda0003f0f008 */
[----:B------:R-:W-:Y:S05]  /*0970*/  @!P0 BRA `(.L_x_5777) ;  /* 0xfffffffc00f08947 */ /* 0x000fea000383ffff */
[----:B------:R-:W-:Y:S01]  /*0980*/  ISETP.NE.AND P0, PT, R3, 0x1, PT ;  /* 0x000000010300780c */ /* 0x000fe20003f05270 */
[----:B------:R-:W0:Y:S01]  /*0990*/  S2UR UR4, SR_CgaCtaId ;  /* 0x00000000000479c3 */ /* 0x000e220000008800 */
        /* <DEDUP_REMOVED lines=13> */
[----:B------:R-:W-:Y:S01]  /*0a70*/  CS2R R188, SRZ ;  /* 0x0000000000bc7805 */ /* 0x000fe2000001ff00 */
[----:B------:R-:W-:Y:S01]  /*0a80*/  IMAD.MOV.U32 R200, RZ, RZ, 0x20 ;  /* 0x00000020ffc87424 */ /* 0x000fe200078e00ff */
[----:B------:R-:W-:Y:S02]  /*0a90*/  ULOP3.LUT UR37, UR36, 0x1, URZ, 0xfc, !UPT ;  /* 0x0000000124257892 */ /* 0x000fe4000f8efc3f */
[----:B------:R-:W-:-:S04]  /*0aa0*/  SHF.R.S32.HI R0, RZ, 0x1f, R16 ;  /* 0x0000001fff007819 */ /* 0x000fc80000011410 */
[CC--:B------:R-:W-:Y:S02]  /*0ab0*/  LEA.HI R3, R0.reuse, R16.reuse, RZ, 0x4 ;  /* 0x0000001000037211 */ /* 0x0c0fe400078f20ff */
[CC--:B------:R-:W-:Y:S02]  /*0ac0*/  LEA.HI R7, R0.reuse, R16.reuse, RZ, 0x7 ;  /* 0x0000001000077211 */ /* 0x0c0fe400078f38ff */
[----:B------:R-:W-:Y:S02]  /*0ad0*/  LOP3.LUT R4, R3, 0xfffffff0, RZ, 0xc0, !PT ;  /* 0xfffffff003047812 */ /* 0x000fe400078ec0ff */
[----:B------:R-:W-:Y:S02]  /*0ae0*/  LOP3.LUT R6, R7, 0xffffff80, RZ, 0xc0, !PT ;  /* 0xffffff8007067812 */ /* 0x000fe400078ec0ff */
[----:B------:R-:W-:Y:S01]  /*0af0*/  LEA.HI R5, R0, R16, RZ, 0x5 ;  /* 0x0000001000057211 */ /* 0x000fe200078f28ff */
[C---:B------:R-:W-:Y:S01]  /*0b00*/  IMAD.IADD R4, R16.reuse, 0x1, -R4 ;  /* 0x0000000110047824 */ /* 0x040fe200078e0a04 */
[----:B------:R-:W-:Y:S01]  /*0b10*/  SHF.R.S32.HI R20, RZ, 0x7, R7 ;  /* 0x00000007ff147819 */ /* 0x000fe20000011407 */
[----:B------:R-:W-:Y:S01]  /*0b20*/  IMAD.IADD R8, R16, 0x1, -R6 ;  /* 0x0000000110087824 */ /* 0x000fe200078e0a06 */
[----:B------:R-:W-:-:S02]  /*0b30*/  SHF.R.S32.HI R18, RZ, 0x5, R5 ;  /* 0x00000005ff127819 */ /* 0x000fc40000011405 */
[--C-:B------:R-:W-:Y:S01]  /*0b40*/  SHF.R.S32.HI R11, RZ, 0x1f, R4.reuse ;  /* 0x0000001fff0b7819 */ /* 0x100fe20000011404 */
[----:B------:R-:W-:Y:S01]  /*0b50*/  IMAD R14, R20, 0x100, R4 ;  /* 0x00000100140e7824 */ /* 0x000fe200078e0204 */
[----:B------:R-:W-:Y:S02]  /*0b60*/  SHF.R.S32.HI R5, RZ, 0x1f, R5 ;  /* 0x0000001fff057819 */ /* 0x000fe40000011405 */
[----:B------:R-:W-:Y:S02]  /*0b70*/  SHF.R.S32.HI R6, RZ, 0x4, R3 ;  /* 0x00000004ff067819 */ /* 0x000fe40000011403 */
[----:B------:R-:W-:Y:S02]  /*0b80*/  LEA.HI R13, R11, R4, RZ, 0x3 ;  /* 0x000000040b0d7211 */ /* 0x000fe400078f18ff */
[----:B------:R-:W-:Y:S02]  /*0b90*/  LEA.HI R3, R3, R6, RZ, 0x1 ;  /* 0x0000000603037211 */ /* 0x000fe400078f08ff */
[----:B------:R-:W-:-:S02]  /*0ba0*/  LEA.HI R5, R5, R18, RZ, 0x2 ;  /* 0x0000001205057211 */ /* 0x000fc400078f10ff */
[C---:B------:R-:W-:Y:S01]  /*0bb0*/  LOP3.LUT R15, R13.reuse, 0xfffffff8, RZ, 0xc0, !PT ;  /* 0xfffffff80d0f7812 */ /* 0x040fe200078ec0ff */
[----:B------:R-:W-:Y:S01]  /*0bc0*/  IMAD.SHL.U32 R13, R13, 0x40, RZ ;  /* 0x000000400d0d7824 */ /* 0x000fe200078e00ff */
[----:B------:R-:W-:Y:S02]  /*0bd0*/  SHF.R.S32.HI R9, RZ, 0x1f, R8 ;  /* 0x0000001fff097819 */ /* 0x000fe40000011408 */
[----:B------:R-:W-:Y:S01]  /*0be0*/  LOP3.LUT R3, R3, 0x1ffffffe, RZ, 0xc0, !PT ;  /* 0x1ffffffe03037812 */ /* 0x000fe200078ec0ff */
[----:B------:R-:W-:Y:S01]  /*0bf0*/  IMAD.IADD R15, R4, 0x1, -R15 ;  /* 0x00000001040f7824 */ /* 0x000fe200078e0a0f */
[----:B------:R-:W-:Y:S02]  /*0c00*/  LOP3.LUT R5, R5, 0x3ffffc, RZ, 0xc0, !PT ;  /* 0x003ffffc05057812 */ /* 0x000fe400078ec0ff */
[CC--:B------:R-:W-:Y:S01]  /*0c10*/  LEA.HI R10, R9.reuse, R8.reuse, RZ, 0x2 ;  /* 0x00000008090a7211 */ /* 0x0c0fe200078f10ff */
[----:B------:R-:W-:Y:S01]  /*0c20*/  IMAD.IADD R3, R6, 0x1, -R3 ;  /* 0x0000000106037824 */ /* 0x000fe200078e0a03 */
[----:B------:R-:W-:Y:S01]  /*0c30*/  LEA.HI R9, R9, R8, RZ, 0x5 ;  /* 0x0000000809097211 */ /* 0x000fe200078f28ff */
[----:B------:R-:W-:Y:S01]  /*0c40*/  IMAD.IADD R5, R18, 0x1, -R5 ;  /* 0x0000000112057824 */ /* 0x000fe200078e0a05 */
[--C-:B------:R-:W-:Y:S01]  /*0c50*/  SHF.R.S32.HI R11, RZ, 0x2, R10.reuse ;  /* 0x00000002ff0b7819 */ /* 0x100fe2000001140a */
[----:B------:R-:W-:Y:S01]  /*0c60*/  IMAD.SHL.U32 R4, R15, 0x40, RZ ;  /* 0x000000400f047824 */ /* 0x000fe200078e00ff */
[----:B------:R-:W-:Y:S01]  /*0c70*/  SHF.R.S32.HI R12, RZ, 0x1f, R10 ;  /* 0x0000001fff0c7819 */ /* 0x000fe2000001140a */
[----:B------:R-:W-:Y:S01]  /*0c80*/  IMAD R14, R5, 0x10, R14 ;  /* 0x00000010050e7824 */ /* 0x000fe200078e020e */
[----:B------:R-:W-:Y:S01]  /*0c90*/  LOP3.LUT R13, R13, 0x7ffffe00, RZ, 0xc0, !PT ;  /* 0x7ffffe000d0d7812 */ /* 0x000fe200078ec0ff */
[----:B------:R-:W-:Y:S01]  /*0ca0*/  IMAD.SHL.U32 R3, R3, 0x8, RZ ;  /* 0x0000000803037824 */ /* 0x000fe200078e00ff */
[----:B------:R-:W-:-:S02]  /*0cb0*/  LOP3.LUT R4, R4, 0x1c0, RZ, 0xc0, !PT ;  /* 0x000001c004047812 */ /* 0x000fc400078ec0ff */
[----:B------:R-:W-:Y:S01]  /*0cc0*/  LEA.HI R12, R12, R11, RZ, 0x3 ;  /* 0x0000000b0c0c7211 */ /* 0x000fe200078f18ff */
[--C-:B------:R-:W-:Y:S01]  /*0cd0*/  IMAD.U32 R5, R14, 0x40, R3.reuse ;  /* 0x000000400e057824 */ /* 0x100fe200078e0003 */
[----:B------:R-:W-:Y:S01]  /*0ce0*/  LOP3.LUT R3, R4, 0x8, R3, 0xf8, !PT ;  /* 0x0000000804037812 */ /* 0x000fe200078ef803 */
[----:B------:R-:W-:Y:S01]  /*0cf0*/  IMAD R13, R18, 0x400, R13 ;  /* 0x00000400120d7824 */ /* 0x000fe200078e020d */
[----:B------:R-:W-:Y:S02]  /*0d00*/  LOP3.LUT R12, R12, 0xfffffff8, RZ, 0xc0, !PT ;  /* 0xfffffff80c0c7812 */ /* 0x000fe400078ec0ff */
[----:B------:R-:W-:Y:S02]  /*0d10*/  CS2R R18, SRZ ;  /* 0x0000000000127805 */ /* 0x000fe4000001ff00 */
[----:B------:R-:W-:Y:S01]  /*0d20*/  SHF.R.U32.HI R4, RZ, 0x3, R4 ;  /* 0x00000003ff047819 */ /* 0x000fe20000011604 */
[----:B------:R0:W-:Y:S01]  /*0d30*/  STL [R1+0x60], R5 ;  /* 0x0000600501007387 */ /* 0x0001e20000100800 */
[----:B------:R-:W-:Y:S01]  /*0d40*/  SHF.R.S32.HI R9, RZ, 0x5, R9 ;  /* 0x00000005ff097819 */ /* 0x000fe20000011409 */
[----:B------:R-:W-:Y:S01]  /*0d50*/  IMAD.IADD R12, R11, 0x1, -R12 ;  /* 0x000000010b0c7824 */ /* 0x000fe200078e0a0c */
[----:B------:R-:W-:Y:S01]  /*0d60*/  LOP3.LUT R4, R3, R4, RZ, 0x3c, !PT ;  /* 0x0000000403047212 */ /* 0x000fe200078e3cff */
[----:B------:R-:W-:Y:S01]  /*0d70*/  STL [R1+0x50], RZ ;  /* 0x000050ff01007387 */ /* 0x000fe20000100800 */
[CC--:B------:R-:W-:Y:S01]  /*0d80*/  LEA.HI R3, R0.reuse, R16.reuse, RZ, 0x3 ;  /* 0x0000001000037211 */ /* 0x0c0fe200078f18ff */
[----:B------:R-:W-:Y:S01]  /*0d90*/  IMAD R194, R9, 0x10, R12 ;  /* 0x0000001009c27824 */ /* 0x000fe200078e020c */
[----:B------:R-:W-:Y:S01]  /*0da0*/  LEA.HI R0, R0, R16, RZ, 0x2 ;  /* 0x0000001000007211 */ /* 0x000fe200078f10ff */
[----:B------:R-:W-:Y:S01]  /*0db0*/  IMAD.IADD R13, R13, 0x1, R4 ;  /* 0x000000010d0d7824 */ /* 0x000fe200078e0204 */
[----:B------:R-:W-:-:S02]  /*0dc0*/  SHF.R.S32.HI R4, RZ, 0x3, R3 ;  /* 0x00000003ff047819 */ /* 0x000fc40000011403 */
[----:B------:R-:W-:Y:S01]  /*0dd0*/  SHF.R.S32.HI R192, RZ, 0x2, R0 ;  /* 0x00000002ffc07819 */ /* 0x000fe20000011400 */
[----:B------:R-:W-:Y:S01]  /*0de0*/  IMAD R198, R13, 0x2, R2 ;  /* 0x000000020dc67824 */ /* 0x000fe200078e0202 */
[----:B------:R-:W-:Y:S02]  /*0df0*/  SHF.R.S32.HI R9, RZ, 0x1f, R0 ;  /* 0x0000001fff097819 */ /* 0x000fe40000011400 */
[----:B------:R-:W-:Y:S01]  /*0e00*/  LOP3.LUT R0, R0, 0xfffffffc, RZ, 0xc0, !PT ;  /* 0xfffffffc00007812 */ /* 0x000fe200078ec0ff */
[----:B------:R-:W-:Y:S01]  /*0e10*/  VIADD R201, R198, 0x26800 ;  /* 0x00026800c6c97836 */ /* 0x000fe20000000000 */
[----:B0-----:R-:W-:Y:S01]  /*0e20*/  LOP3.LUT R5, R10, 0x7ffffffc, RZ, 0xc0, !PT ;  /* 0x7ffffffc0a057812 */ /* 0x001fe200078ec0ff */
[----:B------:R-:W-:Y:S01]  /*0e30*/  VIADD R199, R198, 0x26840 ;  /* 0x00026840c6c77836 */ /* 0x000fe20000000000 */
[----:B------:R-:W-:Y:S01]  /*0e40*/  LOP3.LUT R3, R3, 0xfffffff8, RZ, 0xc0, !PT ;  /* 0xfffffff803037812 */ /* 0x000fe200078ec0ff */
[----:B------:R-:W-:Y:S01]  /*0e50*/  IMAD.IADD R6, R16, 0x1, -R0 ;  /* 0x0000000110067824 */ /* 0x000fe200078e0a00 */
[----:B------:R-:W-:Y:S01]  /*0e60*/  LEA.HI R7, R7, R20, RZ, 0x1 ;  /* 0x0000001407077211 */ /* 0x000fe200078f08ff */
[----:B------:R-:W-:Y:S01]  /*0e70*/  IMAD.IADD R5, R8, 0x1, -R5 ;  /* 0x0000000108057824 */ /* 0x000fe200078e0a05 */
[----:B------:R-:W-:Y:S01]  /*0e80*/  LEA.HI R9, R9, R192, RZ, 0x3 ;  /* 0x000000c009097211 */ /* 0x000fe200078f18ff */
[----:B------:R-:W-:Y:S01]  /*0e90*/  IMAD.IADD R10, R16, 0x1, -R3 ;  /* 0x00000001100a7824 */ /* 0x000fe200078e0a03 */
[----:B------:R-:W-:Y:S01]  /*0ea0*/  LEA.HI R0, R6, R6, RZ, 0x1 ;  /* 0x0000000606007211 */ /* 0x000fe200078f08ff */
[----:B------:R-:W-:Y:S01]  /*0eb0*/  VIADD R8, R192, 0x20 ;  /* 0x00000020c0087836 */ /* 0x000fe20000000000 */
[----:B------:R-:W-:Y:S01]  /*0ec0*/  LOP3.LUT R7, R7, 0xfffffe, RZ, 0xc0, !PT ;  /* 0x00fffffe07077812 */ /* 0x000fe200078ec0ff */
[----:B------:R-:W-:Y:S01]  /*0ed0*/  IMAD.SHL.U32 R204, R10, 0x8, RZ ;  /* 0x000000080acc7824 */ /* 0x000fe200078e00ff */
[----:B------:R-:W-:Y:S01]  /*0ee0*/  LOP3.LUT R0, R0, 0x1ffffffe, RZ, 0xc0, !PT ;  /* 0x1ffffffe00007812 */ /* 0x000fe200078ec0ff */
[----:B------:R-:W-:Y:S01]  /*0ef0*/  IMAD.SHL.U32 R3, R8, 0x40, RZ ;  /* 0x0000004008037824 */ /* 0x000fe200078e00ff */
[----:B------:R-:W-:Y:S01]  /*0f00*/  SHF.R.S32.HI R4, RZ, 0x1f, R8 ;  /* 0x0000001fff047819 */ /* 0x000fe20000011408 */
[----:B------:R-:W-:Y:S01]  /*0f10*/  IMAD.SHL.U32 R16, R6, 0x8, RZ ;  /* 0x0000000806107824 */ /* 0x000fe200078e00ff */
[----:B------:R-:W-:Y:S01]  /*0f20*/  IADD3 R36, R204, 0x40, RZ ;  /* 0x00000040cc247810 */ /* 0x000fe20007ffe0ff */
[----:B------:R-:W-:Y:S01]  /*0f30*/  IMAD.SHL.U32 R190, R6, 0x4, RZ ;  /* 0x0000000406be7824 */ /* 0x000fe200078e00ff */
[----:B------:R-:W-:Y:S01]  /*0f40*/  LEA.HI R4, R4, R8, RZ, 0x3 ;  /* 0x0000000804047211 */ /* 0x000fe200078f18ff */
[----:B------:R-:W-:Y:S01]  /*0f50*/  VIADD R228, R16, 0x40 ;  /* 0x0000004010e47836 */ /* 0x000fe20000000000 */
[----:B------:R-:W-:Y:S01]  /*0f60*/  LOP3.LUT R3, R3, 0x1c0, RZ, 0xc0, !PT ;  /* 0x000001c003037812 */ /* 0x000fe200078ec0ff */
[C---:B------:R-:W-:Y:S01]  /*0f70*/  VIADD R34, R204.reuse, 0xc0 ;  /* 0x000000c0cc227836 */ /* 0x040fe20000000000 */
[----:B------:R-:W-:Y:S01]  /*0f80*/  LOP3.LUT R9, R9, 0xfffffff8, RZ, 0xc0, !PT ;  /* 0xfffffff809097812 */ /* 0x000fe200078ec0ff */
[C---:B------:R-:W-:Y:S01]  /*0f90*/  VIADD R35, R204.reuse, 0x80 ;  /* 0x00000080cc237836 */ /* 0x040fe20000000000 */
[----:B------:R-:W-:Y:S01]  /*0fa0*/  SHF.R.U32.HI R24, RZ, 0x3, R3 ;  /* 0x00000003ff187819 */ /* 0x000fe20000011603 */
[----:B------:R-:W-:Y:S01]  /*0fb0*/  VIADD R32, R204, 0x140 ;  /* 0x00000140cc207836 */ /* 0x000fe20000000000 */
[----:B------:R-:W-:Y:S01]  /*0fc0*/  SHF.R.S32.HI R38, RZ, 0x1f, R36 ;  /* 0x0000001fff267819 */ /* 0x000fe20000011424 */
[----:B------:R-:W-:Y:S01]  /*0fd0*/  IMAD.IADD R7, R20, 0x1, -R7 ;  /* 0x0000000114077824 */ /* 0x000fe200078e0a07 */
[----:B------:R-:W-:Y:S01]  /*0fe0*/  SHF.R.S32.HI R36, RZ, 0x1f, R34 ;  /* 0x0000001fff247819 */ /* 0x000fe20000011422 */
[----:B------:R-:W-:Y:S01]  /*0ff0*/  VIADD R220, R16, 0x60 ;  /* 0x0000006010dc7836 */ /* 0x000fe20000000000 */
[----:B------:R-:W-:Y:S01]  /*1000*/  SHF.R.S32.HI R37, RZ, 0x1f, R35 ;  /* 0x0000001fff257819 */ /* 0x000fe20000011423 */
[C---:B------:R-:W-:Y:S01]  /*1010*/  VIADD R33, R204.reuse, 0x100 ;  /* 0x00000100cc217836 */ /* 0x040fe20000000000 */
[----:B------:R-:W-:Y:S01]  /*1020*/  SHF.R.S32.HI R34, RZ, 0x1f, R32 ;  /* 0x0000001fff227819 */ /* 0x000fe20000011420 */
[----:B------:R-:W-:Y:S01]  /*1030*/  VIADD R31, R204, 0x180 ;  /* 0x00000180cc1f7836 */ /* 0x000fe20000000000 */
[----:B------:R-:W-:Y:S01]  /*1040*/  R2P PR, R15, 0x6 ;  /* 0x000000060f007804 */ /* 0x000fe20000000000 */
[----:B------:R-:W-:Y:S01]  /*1050*/  VIADD R218, R16, 0x80 ;  /* 0x0000008010da7836 */ /* 0x000fe20000000000 */
[----:B------:R-:W-:Y:S01]  /*1060*/  SHF.R.S32.HI R35, RZ, 0x1f, R33 ;  /* 0x0000001fff237819 */ /* 0x000fe20000011421 */
[----:B------:R-:W-:Y:S01]  /*1070*/  VIADD R203, R190, 0x10 ;  /* 0x00000010becb7836 */ /* 0x000fe20000000000 */
[----:B------:R-:W-:Y:S01]  /*1080*/  SHF.R.S32.HI R32, RZ, 0x1f, R31 ;  /* 0x0000001fff207819 */ /* 0x000fe2000001141f */
[----:B------:R-:W-:Y:S01]  /*1090*/  VIADD R30, R204, 0x1c0 ;  /* 0x000001c0cc1e7836 */ /* 0x000fe20000000000 */
[----:B------:R-:W-:Y:S01]  /*10a0*/  SEL R200, R200, 0xffffffe0, !P1 ;  /* 0xffffffe0c8c87807 */ /* 0x000fe20004800000 */
[----:B------:R-:W-:Y:S01]  /*10b0*/  IMAD.IADD R229, R6, 0x1, -R0 ;  /* 0x0000000106e57824 */ /* 0x000fe200078e0a00 */
[----:B------:R-:W-:Y:S01]  /*10c0*/  LOP3.LUT R0, R3, 0x38, R16, 0xf8, !PT ;  /* 0x0000003803007812 */ /* 0x000fe200078ef810 */
[----:B------:R-:W-:Y:S01]  /*10d0*/  IMAD.SHL.U32 R4, R4, 0x40, RZ ;  /* 0x0000004004047824 */ /* 0x000fe200078e00ff */
[----:B------:R-:W-:Y:S01]  /*10e0*/  SHF.R.S32.HI R3, RZ, 0x1f, R228 ;  /* 0x0000001fff037819 */ /* 0x000fe200000114e4 */
[----:B------:R-:W-:Y:S01]  /*10f0*/  VIADD R29, R16, 0x1c0 ;  /* 0x000001c0101d7836 */ /* 0x000fe20000000000 */
[----:B------:R-:W-:Y:S01]  /*1100*/  SHF.R.S32.HI R33, RZ, 0x1f, R203 ;  /* 0x0000001fff217819 */ /* 0x000fe200000114cb */
[----:B------:R-:W-:Y:S01]  /*1110*/  IMAD.SHL.U32 R197, R7, 0x100, RZ ;  /* 0x0000010007c57824 */ /* 0x000fe200078e00ff */
[----:B------:R-:W-:Y:S01]  /*1120*/  SHF.R.S32.HI R7, RZ, 0x1f, R220 ;  /* 0x0000001fff077819 */ /* 0x000fe200000114dc */
[----:B------:R-:W-:Y:S01]  /*1130*/  IMAD.IADD R196, R192, 0x1, -R9 ;  /* 0x00000001c0c47824 */ /* 0x000fe200078e0a09 */
[----:B------:R-:W-:Y:S01]  /*1140*/  SHF.R.S32.HI R9, RZ, 0x1f, R218 ;  /* 0x0000001fff097819 */ /* 0x000fe200000114da */
[C---:B------:R-:W-:Y:S01]  /*1150*/  VIADD R28, R16.reuse, 0x1e0 ;  /* 0x000001e0101c7836 */ /* 0x040fe20000000000 */
[----:B------:R-:W-:Y:S01]  /*1160*/  SHF.R.S32.HI R31, RZ, 0x1f, R30 ;  /* 0x0000001fff1f7819 */ /* 0x000fe2000001141e */
[----:B------:R-:W-:Y:S01]  /*1170*/  VIADD R215, R16, 0xa0 ;  /* 0x000000a010d77836 */ /* 0x000fe20000000000 */
[----:B------:R-:W-:Y:S01]  /*1180*/  SHF.L.U64.HI R30, R228, 0x1, R3 ;  /* 0x00000001e41e7819 */ /* 0x000fe20000010203 */
[----:B------:R-:W-:Y:S01]  /*1190*/  VIADD R214, R16, 0xc0 ;  /* 0x000000c010d67836 */ /* 0x000fe20000000000 */
[----:B------:R-:W-:Y:S01]  /*11a0*/  LOP3.LUT R4, R4, 0xfffffe00, RZ, 0xc0, !PT ;  /* 0xfffffe0004047812 */ /* 0x000fe200078ec0ff */
[----:B------:R-:W-:Y:S01]  /*11b0*/  STL [R1+0x4], R29 ;  /* 0x0000041d01007387 */ /* 0x000fe20000100800 */
[----:B------:R-:W-:Y:S01]  /*11c0*/  SHF.L.U64.HI R7, R220, 0x1, R7 ;  /* 0x00000001dc077819 */ /* 0x000fe20000010207 */
[----:B------:R-:W-:Y:S01]  /*11d0*/  VIADD R213, R16, 0xe0 ;  /* 0x000000e010d57836 */ /* 0x000fe20000000000 */
[----:B------:R-:W-:Y:S01]  /*11e0*/  SHF.L.U64.HI R3, R218, 0x1, R9 ;  /* 0x00000001da037819 */ /* 0x000fe20000010209 */
[----:B------:R-:W-:Y:S01]  /*11f0*/  STL [R1], R28 ;  /* 0x0000001c01007387 */ /* 0x000fe20000100800 */
[----:B------:R-:W-:Y:S01]  /*1200*/  SHF.R.S32.HI R6, RZ, 0x1f, R215 ;  /* 0x0000001fff067819 */ /* 0x000fe200000114d7 */
[C---:B------:R-:W-:Y:S01]  /*1210*/  VIADD R211, R16.reuse, 0x100 ;  /* 0x0000010010d37836 */ /* 0x040fe20000000000 */
[----:B------:R-:W-:Y:S01]  /*1220*/  SHF.R.S32.HI R11, RZ, 0x1f, R214 ;  /* 0x0000001fff0b7819 */ /* 0x000fe200000114d6 */
[----:B------:R-:W-:Y:S01]  /*1230*/  STL [R1+0x54], R33 ;  /* 0x0000542101007387 */ /* 0x000fe20000100800 */
[C---:B------:R-:W-:Y:S01]  /*1240*/  VIADD R210, R16.reuse, 0x120 ;  /* 0x0000012010d27836 */ /* 0x040fe20000000000 */
[----:B------:R-:W-:Y:S01]  /*1250*/  SHF.L.U64.HI R6, R215, 0x1, R6 ;  /* 0x00000001d7067819 */ /* 0x000fe20000010206 */
[C---:B------:R-:W-:Y:S01]  /*1260*/  VIADD R208, R16.reuse, 0x140 ;  /* 0x0000014010d07836 */ /* 0x040fe20000000000 */
[----:B------:R-:W-:Y:S01]  /*1270*/  STL [R1+0x10], R30 ;  /* 0x0000101e01007387 */ /* 0x000fe20000100800 */
[----:B------:R-:W-:Y:S01]  /*1280*/  SHF.R.S32.HI R8, RZ, 0x1f, R213 ;  /* 0x0000001fff087819 */ /* 0x000fe200000114d5 */
[C---:B------:R-:W-:Y:S01]  /*1290*/  VIADD R207, R16.reuse, 0x160 ;  /* 0x0000016010cf7836 */ /* 0x040fe20000000000 */
[----:B------:R-:W-:Y:S01]  /*12a0*/  SHF.R.S32.HI R10, RZ, 0x1f, R211 ;  /* 0x0000001fff0a7819 */ /* 0x000fe200000114d3 */
[----:B------:R-:W-:Y:S01]  /*12b0*/  STL [R1+0x5c], R4 ;  /* 0x00005c0401007387 */ /* 0x000fe20000100800 */
        /* <DEDUP_REMOVED lines=8> */
[----:B------:R-:W-:Y:S01]  /*1340*/  SHF.R.S32.HI R23, RZ, 0x1f, R206 ;  /* 0x0000001fff177819 */ /* 0x000fe200000114ce */
[C---:B------:R-:W-:Y:S01]  /*1350*/  @P2 VIADD R199, R201.reuse, 0xffffffc0 ;  /* 0xffffffc0c9c72836 */ /* 0x040fe20000000000 */
[----:B------:R-:W-:Y:S01]  /*1360*/  SHF.R.S32.HI R14, RZ, 0x1f, R205 ;  /* 0x0000001fff0e7819 */ /* 0x000fe200000114cd */
[----:B------:R2:W-:Y:S01]  /*1370*/  STL [R1+0x1c], R6 ;  /* 0x00001c0601007387 */ /* 0x0005e20000100800 */
[----:B------:R-:W-:Y:S01]  /*1380*/  SHF.R.S32.HI R20, RZ, 0x1f, R29 ;  /* 0x0000001fff147819 */ /* 0x000fe2000001141d */
[----:B------:R-:W-:Y:S01]  /*1390*/  IMAD.IADD R201, R201, 0x1, R200 ;  /* 0x00000001c9c97824 */ /* 0x000fe200078e02c8 */
[----:B0-----:R-:W-:Y:S01]  /*13a0*/  SHF.L.U64.HI R7, R213, 0x1, R8 ;  /* 0x00000001d5077819 */ /* 0x001fe20000010208 */
[----:B------:R-:W-:Y:S01]  /*13b0*/  IMAD.SHL.U32 R185, R5, 0x2, RZ ;  /* 0x0000000205b97824 */ /* 0x000fe200078e00ff */
[----:B------:R-:W-:Y:S01]  /*13c0*/  SHF.R.S32.HI R22, RZ, 0x1f, R28 ;  /* 0x0000001fff167819 */ /* 0x000fe2000001141c */
[----:B------:R-:W-:Y:S01]  /*13d0*/  IMAD R229, R229, 0x8, R194 ;  /* 0x00000008e5e57824 */ /* 0x000fe200078e02c2 */
[----:B-1----:R-:W-:Y:S01]  /*13e0*/  SHF.L.U64.HI R3, R214, 0x1, R11 ;  /* 0x00000001d6037819 */ /* 0x002fe2000001020b */
[----:B------:R-:W-:Y:S01]  /*13f0*/  IMAD.IADD R200, R200, 0x1, R199 ;  /* 0x00000001c8c87824 */ /* 0x000fe200078e02c7 */
[----:B------:R-:W-:-:S02]  /*1400*/  SHF.R.S32.HI R17, RZ, 0x1f, R16 ;  /* 0x0000001fff117819 */ /* 0x000fc40000011410 */
[----:B--2---:R-:W-:Y:S01]  /*1410*/  SHF.L.U64.HI R6, R211, 0x1, R10 ;  /* 0x00000001d3067819 */ /* 0x004fe2000001020a */
[----:B------:R0:W-:Y:S01]  /*1420*/  STL [R1+0x20], R3 ;  /* 0x0000200301007387 */ /* 0x0001e20000100800 */
[----:B------:R-:W-:-:S03]  /*1430*/  SHF.R.S32.HI R202, RZ, 0x1f, R186 ;  /* 0x0000001fffca7819 */ /* 0x000fc600000114ba */
[----:B------:R1:W-:Y:S04]  /*1440*/  STL [R1+0x24], R7 ;  /* 0x0000240701007387 */ /* 0x0003e80000100800 */
[----:B------:R2:W-:Y:S01]  /*1450*/  STL [R1+0x28], R6 ;  /* 0x0000280601007387 */ /* 0x0005e20000100800 */
[----:B0-----:R-:W-:Y:S02]  /*1460*/  SHF.L.U64.HI R3, R210, 0x1, R15 ;  /* 0x00000001d2037819 */ /* 0x001fe4000001020f */
[----:B-1----:R-:W-:-:S03]  /*1470*/  SHF.L.U64.HI R7, R208, 0x1, R21 ;  /* 0x00000001d0077819 */ /* 0x002fc60000010215 */
[----:B------:R0:W-:Y:S01]  /*1480*/  STL [R1+0x2c], R3 ;  /* 0x00002c0301007387 */ /* 0x0001e20000100800 */
[----:B--2---:R-:W-:-:S03]  /*1490*/  SHF.L.U64.HI R6, R207, 0x1, R12 ;  /* 0x00000001cf067819 */ /* 0x004fc6000001020c */
[----:B------:R1:W-:Y:S04]  /*14a0*/  STL [R1+0x30], R7 ;  /* 0x0000300701007387 */ /* 0x0003e80000100800 */
[----:B------:R2:W-:Y:S01]  /*14b0*/  STL [R1+0x34], R6 ;  /* 0x0000340601007387 */ /* 0x0005e20000100800 */
[----:B0-----:R-:W-:Y:S02]  /*14c0*/  SHF.L.U64.HI R3, R206, 0x1, R23 ;  /* 0x00000001ce037819 */ /* 0x001fe40000010217 */
[----:B-1----:R-:W-:-:S03]  /*14d0*/  SHF.L.U64.HI R7, R205, 0x1, R14 ;  /* 0x00000001cd077819 */ /* 0x002fc6000001020e */
[----:B------:R0:W-:Y:S01]  /*14e0*/  STL [R1+0x38], R3 ;  /* 0x0000380301007387 */ /* 0x0001e20000100800 */
[----:B--2---:R-:W-:-:S03]  /*14f0*/  SHF.L.U64.HI R6, R29, 0x1, R20 ;  /* 0x000000011d067819 */ /* 0x004fc60000010214 */
[----:B------:R-:W-:Y:S04]  /*1500*/  STL [R1+0x3c], R7 ;  /* 0x00003c0701007387 */ /* 0x000fe80000100800 */
[----:B------:R-:W-:Y:S01]  /*1510*/  STL [R1+0x40], R6 ;  /* 0x0000400601007387 */ /* 0x000fe20000100800 */
[----:B0-----:R-:W-:-:S05]  /*1520*/  SHF.L.U64.HI R3, R28, 0x1, R22 ;  /* 0x000000011c037819 */ /* 0x001fca0000010216 */
[----:B------:R0:W-:Y:S02]  /*1530*/  STL [R1+0x44], R3 ;  /* 0x0000440301007387 */ /* 0x0001e40000100800 */
[----:B0-----:R-:W-:-:S05]  /*1540*/  LOP3.LUT R3, R4, R0, R24, 0xf6, !PT ;  /* 0x0000000004037212 */ /* 0x001fca00078ef618 */
[----:B------:R-:W-:-:S05]  /*1550*/  IMAD R0, R3, 0x2, R2 ;  /* 0x0000000203007824 */ /* 0x000fca00078e0202 */
[----:B------:R0:W-:Y:S02]  /*1560*/  STL [R1+0x58], R0 ;  /* 0x0000580001007387 */ /* 0x0001e40000100800 */
.L_x_5997:
[----:B------:R-:W-:Y:S01]  /*1570*/  ULDC.64 UR4, c[0x0][0xa28] ;  /* 0x00028a0000047ab9 */ /* 0x000fe20000000a00 */
[----:B01234-:R-:W1:Y:S01]  /*1580*/  LDC.64 R6, c[0x0][0xa08] ;  /* 0x00028200ff067b82 */ /* 0x01fe620000000a00 */
[----:B------:R-:W-:Y:S01]  /*1590*/  ISETP.NE.U32.AND P0, PT, RZ, UR4, PT ;  /* 0x00000004ff007c0c */ /* 0x000fe2000bf05070 */
[----:B0-----:R-:W-:Y:S01]  /*15a0*/  IMAD.MOV.U32 R0, RZ, RZ, RZ ;  /* 0x000000ffff007224 */ /* 0x001fe200078e00ff */
[----:B------:R-:W-:Y:S01]  /*15b0*/  ULDC.64 UR6, c[0x0][0xa20] ;  /* 0x0002880000067ab9 */ /* 0x000fe20000000a00 */
[----:B------:R-:W-:Y:S01]  /*15c0*/  IMAD.MOV.U32 R28, RZ, RZ, RZ ;  /* 0x000000ffff1c7224 */ /* 0x000fe200078e00ff */
[----:B------:R-:W-:Y:S01]  /*15d0*/  ISETP.NE.AND.EX P0, PT, RZ, UR5, PT, P0 ;  /* 0x00000005ff007c0c */ /* 0x000fe2000bf05300 */
[----:B------:R-:W-:Y:S02]  /*15e0*/  ULDC.64 UR4, c[0x0][0xa18] ;  /* 0x0002860000047ab9 */ /* 0x000fe40000000a00 */
[----:B------:R-:W-:-:S04]  /*15f0*/  ISETP.NE.U32.AND P1, PT, RZ, UR4, PT ;  /* 0x00000004ff007c0c */ /* 0x000fc8000bf25070 */
[----:B------:R-:W-:Y:S01]  /*1600*/  ISETP.NE.AND.EX P1, PT, RZ, UR5, PT, P1 ;  /* 0x00000005ff007c0c */ /* 0x000fe2000bf25310 */
[----:B------:R-:W-:Y:S02]  /*1610*/  ULDC.64 UR4, c[0x0][0xa08] ;  /* 0x0002820000047ab9 */ /* 0x000fe40000000a00 */
[----:B------:R-:W-:-:S03]  /*1620*/  ISETP.NE.U32.AND P3, PT, RZ, UR4, PT ;  /* 0x00000004ff007c0c */ /* 0x000fc6000bf65070 */
[----:B------:R-:W0:Y:S01]  /*1630*/  @P0 LDC.64 R4, c[0x0][0xa28] ;  /* 0x00028a00ff040b82 */ /* 0x000e220000000a00 */
[----:B------:R-:W-:Y:S01]  /*1640*/  ISETP.NE.AND.EX P3, PT, RZ, UR5, PT, P3 ;  /* 0x00000005ff007c0c */ /* 0x000fe2000bf65330 */
[----:B-1----:R-:W-:-:S06]  /*1650*/  IMAD.WIDE R10, R27, 0x4, R6 ;  /* 0x000000041b0a7825 */ /* 0x002fcc00078e0206 */
[----:B------:R-:W1:Y:S01]  /*1660*/  @P1 LDC.64 R8, c[0x0][0xa18] ;  /* 0x00028600ff081b82 */ /* 0x000e620000000a00 */
[----:B------:R-:W-:Y:S02]  /*1670*/  ULDC UR4, c[0x0][0x288] ;  /* 0x0000a20000047ab9 */ /* 0x000fe40000000800 */
[----:B------:R-:W-:Y:S01]  /*1680*/  IMAD.U32 R23, RZ, RZ, UR4 ;  /* 0x00000004ff177e24 */ /* 0x000fe2000f8e00ff */
[----:B------:R2:W-:Y:S01]  /*1690*/  STL [R1+0x48], R26 ;  /* 0x0000481a01007387 */ /* 0x0005e20000100800 */
[----:B------:R-:W-:-:S03]  /*16a0*/  ULDC.64 UR4, c[0x0][0x418] ;  /* 0x0001060000047ab9 */ /* 0x000fc60000000a00 */
[----:B------:R2:W5:Y:S01]  /*16b0*/  @P3 LDG.E R28, desc[UR40][R10.64] ;  /* 0x000000280a1c3981 */ /* 0x000562000c1e1900 */
[----:B0-----:R-:W-:-:S05]  /*16c0*/  @P0 IMAD.WIDE R4, R27, 0x4, R4 ;  /* 0x000000041b040825 */ /* 0x001fca00078e0204 */
[----:B------:R2:W5:Y:S01]  /*16d0*/  @P0 LDG.E R0, desc[UR40][R4.64] ;  /* 0x0000002804000981 */ /* 0x000562000c1e1900 */
[----:B-1----:R-:W-:-:S05]  /*16e0*/  @P1 IMAD.WIDE R6, R27, 0x4, R8 ;  /* 0x000000041b061825 */ /* 0x002fca00078e0208 */
[----:B------:R2:W5:Y:S04]  /*16f0*/  @P1 LDG.E R23, desc[UR40][R6.64] ;  /* 0x0000002806171981 */ /* 0x000568000c1e1900 */
[----:B------:R2:W-:Y:S01]  /*1700*/  STL [R1+0x4c], R27 ;  /* 0x00004c1b01007387 */ /* 0x0005e20000100800 */
[----:B------:R-:W-:-:S03]  /*1710*/  UISETP.NE.U32.AND UP0, UPT, UR4, URZ, UPT ;  /* 0x0000003f0400728c */ /* 0x000fc6000bf05070 */
[----:B------:R-:W-:Y:S01]  /*1720*/  ULDC UR4, c[0x0][0x424] ;  /* 0x0001090000047ab9 */ /* 0x000fe20000000800 */
[----:B------:R-:W-:Y:S01]  /*1730*/  UISETP.NE.AND.EX UP0, UPT, UR5, URZ, UPT, UP0 ;  /* 0x0000003f0500728c */ /* 0x000fe2000bf05300 */
[----:B------:R-:W-:Y:S02]  /*1740*/  ISETP.NE.U32.AND P2, PT, RZ, UR6, PT ;  /* 0x00000006ff007c0c */ /* 0x000fe4000bf45070 */
[----:B------:R-:W-:Y:S01]  /*1750*/  ULDC UR5, c[0x0][0x2f0] ;  /* 0x0000bc0000057ab9 */ /* 0x000fe20000000800 */
[----:B------:R-:W-:Y:S01]  /*1760*/  USEL UR4, UR4, 0x1, UP0 ;  /* 0x0000000104047887 */ /* 0x000fe20008000000 */
[----:B------:R-:W-:-:S03]  /*1770*/  ISETP.NE.AND.EX P2, PT, RZ, UR7, PT, P2 ;  /* 0x00000007ff007c0c */ /* 0x000fc6000bf45320 */
[----:B------:R-:W-:-:S03]  /*1780*/  UIMAD UR4, UR4, UR5, URZ ;  /* 0x00000005040472a4 */ /* 0x000fc6000f8e023f */
[----:B------:R-:W-:Y:S01]  /*1790*/  ULDC UR5, c[0x0][0x348] ;  /* 0x0000d20000057ab9 */ /* 0x000fe20000000800 */
[----:B--2---:R-:W-:Y:S08]  /*17a0*/  @P1 BRA `(.L_x_5779) ;  /* 0x0000000000241947 */ /* 0x004ff00003800000 */
        /* <DEDUP_REMOVED lines=9> */
.L_x_5779:
[----:B------:R-:W-:Y:S02]  /*1840*/  IMAD.U32 R38, RZ, RZ, UR5 ;  /* 0x00000005ff267e24 */ /* 0x000fe4000f8e00ff */
[----:B------:R-:W-:Y:S01]  /*1850*/  IMAD.U32 R29, RZ, RZ, UR4 ;  /* 0x00000004ff1d7e24 */ /* 0x000fe2000f8e00ff */
[----:B------:R-:W-:Y:S06]  /*1860*/  @!P2 BRA `(.L_x_5780) ;  /* 0x000000000010a947 */ /* 0x000fec0003800000 */
[----:B------:R-:W0:Y:S02]  /*1870*/  LDC.64 R4, c[0x0][0xa20] ;  /* 0x00028800ff047b82 */ /* 0x000e240000000a00 */
[----:B0-----:R-:W-:-:S05]  /*1880*/  IMAD.WIDE R4, R27, 0x4, R4 ;  /* 0x000000041b047825 */ /* 0x001fca00078e0204 */
[----:B------:R0:W5:Y:S01]  /*1890*/  LDG.E R29, desc[UR40][R4.64] ;  /* 0x00000028041d7981 */ /* 0x000162000c1e1900 */
[----:B------:R-:W-:Y:S05]  /*18a0*/  BRA `(.L_x_5781) ;  /* 0x0000000000107947 */ /* 0x000fea0003800000 */
.L_x_5780:
[----:B------:R-:W-:Y:S05]  /*18b0*/  @!P3 BRA `(.L_x_5781) ;  /* 0x00000000000cb947 */ /* 0x000fea0003800000 */
[----:B------:R-:W2:Y:S04]  /*18c0*/  LDG.E R4, desc[UR40][R10.64] ;  /* 0x000000280a047981 */ /* 0x000ea8000c1e1900 */
[----:B------:R-:W2:Y:S02]  /*18d0*/  LDG.E R29, desc[UR40][R10.64+0x4] ;  /* 0x000004280a1d7981 */ /* 0x000ea4000c1e1900 */
[----:B--2---:R-:W-:-:S07]  /*18e0*/  IMAD.IADD R29, R29, 0x1, -R4 ;  /* 0x000000011d1d7824 */ /* 0x004fce00078e0a04 */
.L_x_5781:
        /* <DEDUP_REMOVED lines=17> */
[----:B------:R-:W0:Y:S01]  /*1a00*/  LDC.64 R4, c[0x0][0x9e0] ;  /* 0x00027800ff047b82 */ /* 0x000e220000000a00 */
[----:B------:R-:W-:Y:S02]  /*1a10*/  IMAD.IADD R13, R29, 0x1, -R0 ;  /* 0x000000011d0d7824 */ /* 0x000fe400078e0a00 */
[----:B------:R-:W-:-:S04]  /*1a20*/  VIADD R0, R195, 0x3f ;  /* 0x0000003fc3007836 */ /* 0x000fc80000000000 */
[----:B-1----:R-:W-:-:S04]  /*1a30*/  IMAD.MOV.U32 R6, RZ, RZ, R0 ;  /* 0x000000ffff067224 */ /* 0x002fc800078e0000 */
[----:B------:R-:W1:Y:S08]  /*1a40*/  @P1 LDC R11, c[0x0][0x44c] ;  /* 0x00011300ff0b1b82 */ /* 0x000e700000000800 */
[----:B------:R-:W4:Y:S01]  /*1a50*/  @P1 LDC R12, c[0x0][0x450] ;  /* 0x00011400ff0c1b82 */ /* 0x000f220000000800 */
[----:B0-----:R-:W-:Y:S01]  /*1a60*/  ISETP.GE.AND P2, PT, R5, 0x1, PT ;  /* 0x000000010500780c */ /* 0x001fe20003f46270 */
[----:B---3--:R-:W-:-:S02]  /*1a70*/  @P0 IMAD.IADD R38, R10, 0x1, -R3 ;  /* 0x000000010a260824 */ /* 0x008fc400078e0a03 */
[----:B-1----:R-:W-:-:S04]  /*1a80*/  @P1 IMAD.HI.U32 R3, R0, R11, RZ ;  /* 0x0000000b00031227 */ /* 0x002fc800078e00ff */
[----:B------:R-:W-:Y:S01]  /*1a90*/  IMAD.IADD R184, R13, 0x1, R38 ;  /* 0x000000010db87824 */ /* 0x000fe200078e0226 */
[----:B----4-:R-:W-:-:S03]  /*1aa0*/  @P1 SHF.R.U32.HI R6, RZ, R12, R3 ;  /* 0x0000000cff061219 */ /* 0x010fc60000011603 */
[C---:B------:R-:W-:Y:S01]  /*1ab0*/  VIADD R0, R184.reuse, 0x3f ;  /* 0x0000003fb8007836 */ /* 0x040fe20000000000 */
[----:B------:R-:W-:-:S04]  /*1ac0*/  IADD3 R7, R184, 0x1, -R23 ;  /* 0x00000001b8077810 */ /* 0x000fc80007ffe817 */
[----:B------:R-:W-:Y:S01]  /*1ad0*/  SHF.R.S32.HI R3, RZ, 0x1f, R0 ;  /* 0x0000001fff037819 */ /* 0x000fe20000011400 */
[----:B--2---:R-:W-:-:S03]  /*1ae0*/  IMAD.IADD R9, R7, 0x1, R6 ;  /* 0x0000000107097824 */ /* 0x004fc600078e0206 */
[----:B------:R-:W-:Y:S01]  /*1af0*/  LEA.HI R3, R3, R0, RZ, 0x6 ;  /* 0x0000000003037211 */ /* 0x000fe200078f30ff */
[----:B------:R-:W-:-:S03]  /*1b00*/  IMAD.IADD R4, R9, 0x1, R4 ;  /* 0x0000000109047824 */ /* 0x000fc600078e0204 */
[----:B------:R-:W-:Y:S01]  /*1b10*/  SHF.R.S32.HI R168, RZ, 0x6, R3 ;  /* 0x00000006ffa87819 */ /* 0x000fe20000011403 */
        /* <DEDUP_REMOVED lines=12> */
.L_x_5784:
[----:B------:R-:W-:-:S13]  /*1be0*/  ISETP.NE.AND P0, PT, R5, 0x1, PT ;  /* 0x000000010500780c */ /* 0x000fda0003f05270 */
[----:B------:R-:W0:Y:S02]  /*1bf0*/  @P0 LDC.64 R6, c[0x0][0x9e8] ;  /* 0x00027a00ff060b82 */ /* 0x000e240000000a00 */
[----:B0-----:R-:W-:-:S05]  /*1c00*/  @P0 IMAD.HI.U32 R6, R0, R6, RZ ;  /* 0x0000000600060227 */ /* 0x001fca00078e00ff */
[----:B------:R-:W-:-:S07]  /*1c10*/  @P0 SHF.R.U32.HI R0, RZ, R7, R6 ;  /* 0x00000007ff000219 */ /* 0x000fce0000011606 */
.L_x_5785:
[----:B------:R-:W-:Y:S05]  /*1c20*/  BSYNC B0 ;  /* 0x0000000000007941 */ /* 0x000fea0003800000 */
.L_x_5783:
[----:B------:R-:W-:-:S05]  /*1c30*/  IMAD R3, R0, R5, R5 ;  /* 0x0000000500037224 */ /* 0x000fca00078e0205 */
[----:B------:R-:W-:-:S07]  /*1c40*/  VIMNMX R4, R4, R3, PT ;  /* 0x0000000304047248 */ /* 0x000fce0003fe0100 */
.L_x_5782:
        /* <DEDUP_REMOVED lines=20> */
.L_x_5788:
[----:B------:R-:W-:-:S13]  /*1d90*/  ISETP.NE.AND P0, PT, R5, 0x1, PT ;  /* 0x000000010500780c */ /* 0x000fda0003f05270 */
[----:B------:R-:W0:Y:S02]  /*1da0*/  @P0 LDC.64 R6, c[0x0][0x9e8] ;  /* 0x00027a00ff060b82 */ /* 0x000e240000000a00 */
[----:B0-----:R-:W-:-:S05]  /*1db0*/  @P0 IMAD.HI.U32 R6, R0, R6, RZ ;  /* 0x0000000600060227 */ /* 0x001fca00078e00ff */
[----:B------:R-:W-:-:S07]  /*1dc0*/  @P0 SHF.R.U32.HI R0, RZ, R7, R6 ;  /* 0x00000007ff000219 */ /* 0x000fce0000011606 */
.L_x_5789:
[----:B------:R-:W-:Y:S05]  /*1dd0*/  BSYNC B0 ;  /* 0x0000000000007941 */ /* 0x000fea0003800000 */
.L_x_5787:
[----:B------:R-:W-:-:S05]  /*1de0*/  IMAD R0, R0, R5, RZ ;  /* 0x0000000500007224 */ /* 0x000fca00078e02ff */
[----:B------:R-:W-:-:S07]  /*1df0*/  VIMNMX R3, R3, R0, !PT ;  /* 0x0000000003037248 */ /* 0x000fce0007fe0100 */
.L_x_5786:
[----:B------:R-:W-:Y:S02]  /*1e00*/  IADD3 R4, R4, 0x3f, RZ ;  /* 0x0000003f04047810 */ /* 0x000fe40007ffe0ff */
[----:B------:R-:W-:Y:S02]  /*1e10*/  SHF.R.S32.HI R0, RZ, 0x1f, R3 ;  /* 0x0000001fff007819 */ /* 0x000fe40000011403 */
[----:B------:R-:W-:Y:S02]  /*1e20*/  SHF.R.S32.HI R5, RZ, 0x1f, R4 ;  /* 0x0000001fff057819 */ /* 0x000fe40000011404 */
[----:B------:R-:W-:Y:S02]  /*1e30*/  LEA.HI R0, R0, R3, RZ, 0x6 ;  /* 0x0000000300007211 */ /* 0x000fe400078f30ff */
[----:B------:R-:W-:Y:S02]  /*1e40*/  LEA.HI R5, R5, R4, RZ, 0x6 ;  /* 0x0000000405057211 */ /* 0x000fe400078f30ff */
[----:B------:R-:W-:-:S02]  /*1e50*/  SHF.R.S32.HI R0, RZ, 0x6, R0 ;  /* 0x00000006ff007819 */ /* 0x000fc40000011400 */
[----:B------:R-:W-:Y:S02]  /*1e60*/  SHF.R.S32.HI R5, RZ, 0x6, R5 ;  /* 0x00000006ff057819 */ /* 0x000fe40000011405 */
[----:B------:R-:W-:Y:S02]  /*1e70*/  VIMNMX R0, RZ, R0, !PT ;  /* 0x00000000ff007248 */ /* 0x000fe40007fe0100 */
[----:B------:R-:W-:Y:S02]  /*1e80*/  VIMNMX R5, R168, R5, PT ;  /* 0x00000005a8057248 */ /* 0x000fe40003fe0100 */
[----:B------:R-:W-:Y:S01]  /*1e90*/  PLOP3.LUT P3, PT, PT, PT, PT, 0x80, 0x0 ;  /* 0x000000000000781c */ /* 0x000fe20003f6f070 */
[--C-:B------:R-:W-:Y:S02]  /*1ea0*/  IMAD R0, R0, 0x40, -R13.reuse ;  /* 0x0000004000007824 */ /* 0x100fe400078e0a0d */
[----:B------:R-:W-:-:S03]  /*1eb0*/  IMAD R5, R5, 0x40, -R13 ;  /* 0x0000004005057824 */ /* 0x000fc600078e0a0d */
[----:B------:R-:W-:Y:S02]  /*1ec0*/  VIMNMX R0, RZ, R0, !PT ;  /* 0x00000000ff007248 */ /* 0x000fe40007fe0100 */
[----:B------:R-:W-:Y:S02]  /*1ed0*/  VIMNMX R5, R5, R38, PT ;  /* 0x0000002605057248 */ /* 0x000fe40003fe0100 */
[----:B------:R-:W-:Y:S02]  /*1ee0*/  SHF.R.U32.HI R39, RZ, 0x6, R0 ;  /* 0x00000006ff277819 */ /* 0x000fe40000011600 */
[----:B------:R-:W-:-:S03]  /*1ef0*/  ISETP.GT.AND P0, PT, R5, R0, PT ;  /* 0x000000000500720c */ /* 0x000fc60003f04270 */
[----:B------:R-:W-:-:S10]  /*1f00*/  IMAD.MOV.U32 R25, RZ, RZ, R39 ;  /* 0x000000ffff197224 */ /* 0x000fd400078e0027 */
[----:B------:R-:W-:-:S05]  /*1f10*/  @P0 VIADD R3, R5, 0x3f ;  /* 0x0000003f05030836 */ /* 0x000fca0000000000 */
[----:B------:R-:W-:-:S04]  /*1f20*/  @P0 SHF.R.S32.HI R0, RZ, 0x1f, R3 ;  /* 0x0000001fff000819 */ /* 0x000fc80000011403 */
[----:B------:R-:W-:-:S04]  /*1f30*/  @P0 LEA.HI R0, R0, R3, RZ, 0x6 ;  /* 0x0000000300000211 */ /* 0x000fc800078f30ff */
[----:B------:R-:W-:-:S04]  /*1f40*/  @P0 SHF.R.S32.HI R25, RZ, 0x6, R0 ;  /* 0x00000006ff190819 */ /* 0x000fc80000011400 */
        /* <DEDUP_REMOVED lines=22> */
.L_x_5792:
[----:B------:R-:W-:Y:S05]  /*20b0*/  BSYNC B6 ;  /* 0x0000000000067941 */ /* 0x000fea0003800000 */
.L_x_5791:
        /* <DEDUP_REMOVED lines=20> */
.L_x_5794:
[----:B------:R-:W-:Y:S05]  /*2200*/  BSYNC B6 ;  /* 0x0000000000067941 */ /* 0x000fea0003800000 */
.L_x_5793:
[----:B------:R-:W-:Y:S01]  /*2210*/  ULDC.64 UR4, c[0x0][0x9f8] ;  /* 0x00027e0000047ab9 */ /* 0x000fe20000000a00 */
[----:B------:R-:W-:Y:S01]  /*2220*/  IMAD.MOV.U32 R0, RZ, RZ, R27 ;  /* 0x000000ffff007224 */ /* 0x000fe200078e001b */
[----:B------:R-:W-:Y:S01]  /*2230*/  ISETP.NE.U32.AND P0, PT, RZ, UR4, PT ;  /* 0x00000004ff007c0c */ /* 0x000fe2000bf05070 */
[----:B------:R-:W0:Y:S01]  /*2240*/  S2R R31, SR_TID.X ;  /* 0x00000000001f7919 */ /* 0x000e220000002100 */
[----:B------:R-:W1:Y:S08]  /*2250*/  LDC R15, c[0x0][0x3f4] ;  /* 0x0000fd00ff0f7b82 */ /* 0x000e700000000800 */
[----:B------:R-:W2:Y:S01]  /*2260*/  LDC.64 R42, c[0x0][0x3f8] ;  /* 0x0000fe00ff2a7b82 */ /* 0x000ea20000000a00 */
[----:B------:R-:W-:-:S07]  /*2270*/  ISETP.NE.AND.EX P0, PT, RZ, UR5, PT, P0 ;  /* 0x00000005ff007c0c */ /* 0x000fce000bf05300 */
[----:B------:R-:W3:Y:S01]  /*2280*/  LDC.64 R4, c[0x0][0x408] ;  /* 0x00010200ff047b82 */ /* 0x000ee20000000a00 */
[----:B------:R-:W-:Y:S01]  /*2290*/  SHF.R.S32.HI R9, RZ, 0x1f, R192 ;  /* 0x0000001fff097819 */ /* 0x000fe200000114c0 */
[----:B------:R-:W4:Y:S01]  /*22a0*/  S2R R49, SR_TID.X ;  /* 0x0000000000317919 */ /* 0x000f220000002100 */
[----:B------:R-:W-:Y:S01]  /*22b0*/  SHF.R.S32.HI R191, RZ, 0x1f, R190 ;  /* 0x0000001fffbf7819 */ /* 0x000fe200000114be */
[----:B------:R-:W-:-:S04]  /*22c0*/  ULDC UR4, c[0x0][0x2f4] ;  /* 0x0000bd0000047ab9 */ /* 0x000fc80000000800 */
[----:B------:R-:W0:Y:S02]  /*22d0*/  @P0 LDC.64 R6, c[0x0][0x9f8] ;  /* 0x00027e00ff060b82 */ /* 0x000e240000000a00 */
[----:B0-----:R-:W-:-:S05]  /*22e0*/  @P0 IMAD.WIDE R6, R27, 0x4, R6 ;  /* 0x000000041b060825 */ /* 0x001fca00078e0206 */
[----:B------:R0:W4:Y:S01]  /*22f0*/  @P0 LDG.E R0, desc[UR40][R6.64] ;  /* 0x0000002806000981 */ /* 0x000122000c1e1900 */
[----:B------:R-:W-:Y:S01]  /*2300*/  VIADD R31, R31, 0xffffff80 ;  /* 0xffffff801f1f7836 */ /* 0x000fe20000000000 */
[----:B-1----:R-:W-:Y:S01]  /*2310*/  ISETP.GE.AND P0, PT, R16, R15, PT ;  /* 0x0000000f1000720c */ /* 0x002fe20003f06270 */
[C---:B--2---:R-:W-:Y:S01]  /*2320*/  IMAD R3, R9.reuse, R42, RZ ;  /* 0x0000002a09037224 */ /* 0x044fe200078e02ff */
[----:B------:R-:W-:Y:S01]  /*2330*/  SHF.L.U64.HI R41, R42, 0x6, R43 ;  /* 0x000000062a297819 */ /* 0x000fe2000001022b */
[-C--:B---3--:R-:W-:Y:S01]  /*2340*/  IMAD R9, R9, R4.reuse, RZ ;  /* 0x0000000409097224 */ /* 0x088fe200078e02ff */
[----:B------:R-:W-:Y:S01]  /*2350*/  SHF.R.S32.HI R30, RZ, 0x1f, R31 ;  /* 0x0000001fff1e7819 */ /* 0x000fe2000001141f */
[----:B------:R-:W-:Y:S01]  /*2360*/  IMAD R11, R192, R43, R3 ;  /* 0x0000002bc00b7224 */ /* 0x000fe200078e0203 */
[----:B------:R-:W-:Y:S01]  /*2370*/  SHF.L.U64.HI R44, R4, 0x6, R5 ;  /* 0x00000006042c7819 */ /* 0x000fe20000010205 */
[----:B------:R-:W-:Y:S01]  /*2380*/  IMAD R13, R192, R5, R9 ;  /* 0x00000005c00d7224 */ /* 0x000fe200078e0209 */
[----:B------:R-:W-:Y:S01]  /*2390*/  LEA.HI R30, R30, R31, RZ, 0x2 ;  /* 0x0000001f1e1e7211 */ /* 0x000fe200078f10ff */
[----:B------:R-:W-:Y:S01]  /*23a0*/  IMAD.WIDE.U32 R34, R192, R4, R190 ;  /* 0x00000004c0227225 */ /* 0x000fe200078e00be */
[----:B0-----:R-:W-:-:S02]  /*23b0*/  SEL R7, R15, RZ, P0 ;  /* 0x000000ff0f077207 */ /* 0x001fc40000000000 */
[----:B------:R-:W-:Y:S01]  /*23c0*/  LOP3.LUT R30, R30, 0xfffffffc, RZ, 0xc0, !PT ;  /* 0xfffffffc1e1e7812 */ /* 0x000fe200078ec0ff */
[-C--:B------:R-:W-:Y:S01]  /*23d0*/  IMAD.WIDE.U32 R20, R192, R42.reuse, R190 ;  /* 0x0000002ac0147225 */ /* 0x080fe200078e00be */
[----:B-----5:R-:W-:Y:S02]  /*23e0*/  SHF.R.S32.HI R9, RZ, 0x1f, R24 ;  /* 0x0000001fff097819 */ /* 0x020fe40000011418 */
[C---:B------:R-:W-:Y:S01]  /*23f0*/  ISETP.GE.AND P2, PT, R16.reuse, UR4, PT ;  /* 0x0000000410007c0c */ /* 0x040fe2000bf46270 */
[----:B------:R-:W-:Y:S01]  /*2400*/  IMAD.IADD R30, R31, 0x1, -R30 ;  /* 0x000000011f1e7824 */ /* 0x000fe200078e0a1e */
[----:B------:R-:W-:Y:S01]  /*2410*/  SHF.R.S32.HI R47, RZ, 0x1f, R26 ;  /* 0x0000001fff2f7819 */ /* 0x000fe2000001141a */
[----:B------:R-:W0:Y:S01]  /*2420*/  S2R R31, SR_TID.X ;  /* 0x00000000001f7919 */ /* 0x000e220000002100 */
[----:B------:R-:W-:Y:S01]  /*2430*/  IMAD.IADD R7, R16, 0x1, R7 ;  /* 0x0000000110077824 */ /* 0x000fe200078e0207 */
[----:B------:R-:W-:Y:S01]  /*2440*/  ISETP.GE.AND P1, PT, R186, UR4, PT ;  /* 0x00000004ba007c0c */ /* 0x000fe2000bf26270 */
[C---:B------:R-:W-:Y:S01]  /*2450*/  IMAD R8, R9.reuse, R42, RZ ;  /* 0x0000002a09087224 */ /* 0x040fe200078e02ff */
[----:B------:R-:W-:Y:S01]  /*2460*/  P2R R62, PR, RZ, 0x4 ;  /* 0x00000004ff3e7803 */ /* 0x000fe20000000000 */
[----:B------:R-:W-:Y:S01]  /*2470*/  IMAD R9, R9, R4, RZ ;  /* 0x0000000409097224 */ /* 0x000fe200078e02ff */
[----:B------:R-:W-:Y:S01]  /*2480*/  SHF.R.S32.HI R6, RZ, 0x1f, R7 ;  /* 0x0000001fff067819 */ /* 0x000fe20000011407 */
[----:B------:R-:W-:Y:S01]  /*2490*/  IMAD R48, R30, 0x40, R192 ;  /* 0x000000401e307824 */ /* 0x000fe200078e02c0 */
[----:B----4-:R-:W-:Y:S01]  /*24a0*/  LEA.HI R49, R49, 0x8, RZ, 0x19 ;  /* 0x0000000831317811 */ /* 0x010fe200078fc8ff */
[----:B------:R-:W-:Y:S01]  /*24b0*/  IMAD R9, R24, R5, R9 ;  /* 0x0000000518097224 */ /* 0x000fe200078e0209 */
[----:B------:R-:W-:Y:S01]  /*24c0*/  LEA.HI R27, R6, R7, RZ, 0x3 ;  /* 0x00000007061b7211 */ /* 0x000fe200078f18ff */
[----:B------:R-:W-:-:S02]  /*24d0*/  IMAD.SHL.U32 R6, R196, 0x40, RZ ;  /* 0x00000040c4067824 */ /* 0x000fc400078e00ff */
[----:B------:R-:W-:Y:S01]  /*24e0*/  IMAD R7, R24, R43, R8 ;  /* 0x0000002b18077224 */ /* 0x000fe200078e0208 */
[----:B------:R-:W-:Y:S01]  /*24f0*/  LOP3.LUT R55, R27, 0xfffffff8, RZ, 0xc0, !PT ;  /* 0xfffffff81b377812 */ /* 0x000fe200078ec0ff */
[----:B------:R-:W-:Y:S01]  /*2500*/  IMAD.WIDE.U32 R32, R192, R42, R16 ;  /* 0x0000002ac0207225 */ /* 0x000fe200078e0010 */
[----:B------:R-:W-:Y:S02]  /*2510*/  LOP3.LUT R43, R6, 0x1c0, RZ, 0xc0, !PT ;  /* 0x000001c0062b7812 */ /* 0x000fe400078ec0ff */
[----:B------:R-:W-:Y:S01]  /*2520*/  SHF.R.S32.HI R60, RZ, 0x1f, R55 ;  /* 0x0000001fff3c7819 */ /* 0x000fe20000011437 */
[----:B------:R-:W-:Y:S01]  /*2530*/  IMAD.WIDE.U32 R36, R192, R4, R16 ;  /* 0x00000004c0247225 */ /* 0x000fe200078e0010 */
[----:B------:R-:W-:Y:S02]  /*2540*/  SHF.R.U32.HI R46, RZ, 0x3, R43 ;  /* 0x00000003ff2e7819 */ /* 0x000fe4000001162b */
[----:B------:R-:W-:Y:S01]  /*2550*/  LOP3.LUT R5, R43, 0x18, R16, 0xf8, !PT ;  /* 0x000000182b057812 */ /* 0x000fe200078ef810 */
[----:B------:R-:W-:-:S02]  /*2560*/  IMAD.IADD R35, R35, 0x1, R13 ;  /* 0x0000000123237824 */ /* 0x000fc400078e020d */
[----:B------:R-:W-:Y:S01]  /*2570*/  IMAD.IADD R21, R21, 0x1, R11 ;  /* 0x0000000115157824 */ /* 0x000fe200078e020b */
[----:B------:R-:W-:Y:S01]  /*2580*/  LOP3.LUT R5, R5, R46, RZ, 0x3c, !PT ;  /* 0x0000002e05057212 */ /* 0x000fe200078e3cff */
[----:B------:R-:W-:Y:S02]  /*2590*/  IMAD.IADD R33, R11, 0x1, R33 ;  /* 0x000000010b217824 */ /* 0x000fe400078e0221 */
[----:B------:R-:W-:Y:S02]  /*25a0*/  IMAD.IADD R37, R13, 0x1, R37 ;  /* 0x000000010d257824 */ /* 0x000fe400078e0225 */
[----:B------:R-:W-:-:S04]  /*25b0*/  IMAD.WIDE.U32 R34, R24, R4, R34 ;  /* 0x0000000418227225 */ /* 0x000fc800078e0022 */
[----:B0-----:R-:W-:Y:S01]  /*25c0*/  VIADD R31, R31, 0xffffff80 ;  /* 0xffffff801f1f7836 */ /* 0x001fe20000000000 */
[----:B------:R-:W-:Y:S01]  /*25d0*/  IADD3 R58, R35, R9, RZ ;  /* 0x00000009233a7210 */ /* 0x000fe20007ffe0ff */
[----:B------:R-:W-:-:S03]  /*25e0*/  IMAD.WIDE.U32 R20, R24, R42, R20 ;  /* 0x0000002a18147225 */ /* 0x000fc600078e0014 */
[----:B------:R-:W-:Y:S01]  /*25f0*/  SHF.R.S32.HI R30, RZ, 0x1f, R31 ;  /* 0x0000001fff1e7819 */ /* 0x000fe2000001141f */
[----:B------:R-:W-:-:S03]  /*2600*/  IMAD.WIDE.U32 R32, R24, R42, R32 ;  /* 0x0000002a18207225 */ /* 0x000fc600078e0020 */
[----:B------:R-:W-:Y:S01]  /*2610*/  LEA.HI R30, R30, R31, RZ, 0x5 ;  /* 0x0000001f1e1e7211 */ /* 0x000fe200078f28ff */
[----:B------:R-:W-:-:S03]  /*2620*/  IMAD.WIDE.U32 R36, R24, R4, R36 ;  /* 0x0000000418247225 */ /* 0x000fc600078e0024 */
[----:B------:R-:W-:Y:S01]  /*2630*/  SHF.R.S32.HI R30, RZ, 0x5, R30 ;  /* 0x00000005ff1e7819 */ /* 0x000fe2000001141e */
[----:B------:R-:W-:Y:S02]  /*2640*/  IMAD.IADD R3, R28, 0x1, R29 ;  /* 0x000000011c037824 */ /* 0x000fe400078e021d */
[----:B------:R-:W-:Y:S02]  /*2650*/  IMAD.SHL.U32 R42, R42, 0x40, RZ ;  /* 0x000000402a2a7824 */ /* 0x000fe400078e00ff */
[----:B------:R-:W-:Y:S01]  /*2660*/  IMAD R51, R30, 0x200, R5 ;  /* 0x000002001e337824 */ /* 0x000fe200078e0205 */
[----:B------:R-:W-:Y:S01]  /*2670*/  LOP3.LUT R5, R43, 0x38, R27, 0xf8, !PT ;  /* 0x000000382b057812 */ /* 0x000fe200078ef81b */
[----:B------:R-:W-:Y:S02]  /*2680*/  IMAD.SHL.U32 R45, R4, 0x40, RZ ;  /* 0x00000040042d7824 */ /* 0x000fe400078e00ff */
[----:B------:R-:W-:Y:S01]  /*2690*/  IMAD.SHL.U32 R50, R15, 0x2, RZ ;  /* 0x000000020f327824 */ /* 0x000fe200078e00ff */
[----:B------:R-:W-:Y:S01]  /*26a0*/  LOP3.LUT R5, R5, R46, RZ, 0x3c, !PT ;  /* 0x0000002e05057212 */ /* 0x000fe200078e3cff */
[----:B------:R-:W-:-:S02]  /*26b0*/  IMAD.IADD R53, R21, 0x1, R7 ;  /* 0x0000000115357824 */ /* 0x000fc400078e0207 */
[----:B------:R-:W-:Y:S02]  /*26c0*/  IMAD.IADD R54, R7, 0x1, R33 ;  /* 0x0000000107367824 */ /* 0x000fe400078e0221 */
[----:B------:R-:W-:Y:S02]  /*26d0*/  IMAD.IADD R59, R9, 0x1, R37 ;  /* 0x00000001093b7824 */ /* 0x000fe400078e0225 */
[----:B------:R-:W-:Y:S01]  /*26e0*/  IMAD R61, R30, 0x200, R5 ;  /* 0x000002001e3d7824 */ /* 0x000fe200078e0205 */
[----:B------:R-:W-:-:S07]  /*26f0*/  SHF.R.S32.HI R52, RZ, 0x1f, R0 ;  /* 0x0000001fff347819 */ /* 0x000fce0000011400 */
.L_x_5827:
[----:B------:R-:W0:Y:S01]  /*2700*/  LDC R65, c[0x0][0x430] ;  /* 0x00010c00ff417b82 */ /* 0x000e220000000800 */
[----:B------:R-:W-:Y:S02]  /*2710*/  VIADD R25, R25, 0xffffffff ;  /* 0xffffffff19197836 */ /* 0x000fe40000000000 */
[----:B------:R-:W-:Y:S02]  /*2720*/  IMAD.MOV.U32 R64, RZ, RZ, RZ ;  /* 0x000000ffff407224 */ /* 0x000fe400078e00ff */
[----:B------:R-:W-:-:S03]  /*2730*/  IMAD R4, R25, 0x40, R48 ;  /* 0x0000004019047824 */ /* 0x000fc600078e0230 */
[----:B-1----:R-:W1:Y:S01]  /*2740*/  LDC R75, c[0x0][0x3f4] ;  /* 0x0000fd00ff4b7b82 */ /* 0x002e620000000800 */
[----:B------:R-:W-:Y:S01]  /*2750*/  IMAD.IADD R12, R3, 0x1, R4 ;  /* 0x00000001030c7824 */ /* 0x000fe200078e0204 */
[----:B------:R-:W-:-:S03]  /*2760*/  ISETP.GE.AND P2, PT, R4, R38, PT ;  /* 0x000000260400720c */ /* 0x000fc60003f46270 */
[----:B------:R-:W-:Y:S01]  /*2770*/  IMAD.MOV.U32 R8, RZ, RZ, R12 ;  /* 0x000000ffff087224 */ /* 0x000fe200078e000c */
[----:B------:R-:W-:Y:S02]  /*2780*/  ISETP.GT.OR P2, PT, R48, 0x3f, P2 ;  /* 0x0000003f3000780c */ /* 0x000fe40001744670 */
[----:B0-----:R-:W-:-:S11]  /*2790*/  ISETP.NE.AND P3, PT, R65, 0x1, PT ;  /* 0x000000014100780c */ /* 0x001fd60003f65270 */
[----:B------:R-:W0:Y:S08]  /*27a0*/  @!P2 LDC.64 R6, c[0x0][0x428] ;  /* 0x00010a00ff06ab82 */ /* 0x000e300000000a00 */
[----:B------:R-:W2:Y:S08]  /*27b0*/  @!P2 LDC.64 R4, c[0x0][0x418] ;  /* 0x00010600ff04ab82 */ /* 0x000eb00000000a00 */
[----:B---3--:R-:W3:Y:S08]  /*27c0*/  @P3 LDC R9, c[0x0][0x434] ;  /* 0x00010d00ff093b82 */ /* 0x008ef00000000800 */
[----:B----4-:R-:W4:Y:S01]  /*27d0*/  @P3 LDC R10, c[0x0][0x438] ;  /* 0x00010e00ff0a3b82 */ /* 0x010f220000000800 */
        /* <DEDUP_REMOVED lines=10> */
[----:B------:R-:W-:Y:S01]  /*2880*/  IMAD.SHL.U32 R70, R188, 0x1000, RZ ;  /* 0x00001000bc467824 */ /* 0x000fe200078e00ff */
[----:B------:R-:W-:Y:S05]  /*2890*/  YIELD ;  /* 0x0000000000007946 */ /* 0x000fea0003800000 */
[----:B------:R-:W-:Y:S01]  /*28a0*/  IMAD.MOV R6, RZ, RZ, -R8 ;  /* 0x000000ffff067224 */ /* 0x000fe200078e0a08 */
[----:B------:R-:W-:Y:S01]  /*28b0*/  BSSY B0, `(.L_x_5795) ;  /* 0x00001c5000007945 */ /* 0x000fe20003800000 */
[----:B------:R-:W-:Y:S01]  /*28c0*/  IMAD.IADD R7, R51, 0x1, R70 ;  /* 0x0000000133077824 */ /* 0x000fe200078e0246 */
[----:B------:R0:W5:Y:S01]  /*28d0*/  @!P2 LDG.E R64, desc[UR40][R4.64] ;  /* 0x000000280440a981 */ /* 0x000162000c1e1900 */
[----:B------:R-:W-:Y:S01]  /*28e0*/  IMAD R65, R65, R6, R12 ;  /* 0x0000000641417224 */ /* 0x000fe200078e020c */
[----:B------:R-:W-:Y:S01]  /*28f0*/  ISETP.GT.AND P2, PT, R25, R39, PT ;  /* 0x000000271900720c */ /* 0x000fe20003f44270 */
[----:B------:R-:W-:Y:S01]  /*2900*/  IMAD R74, R7, 0x2, R2 ;  /* 0x00000002074a7824 */ /* 0x000fe200078e0202 */
[----:B------:R-:W-:Y:S11]  /*2910*/  @!P3 BRA `(.L_x_5796) ;  /* 0x00000018001cb947 */ /* 0x000ff60003800000 */
        /* <DEDUP_REMOVED lines=37> */
[----:B------:R-:W-:Y:S01]  /*2b70*/  IMAD R8, R44, R25, RZ ;  /* 0x000000192c087224 */ /* 0x000fe200078e02ff */
[----:B------:R-:W-:Y:S01]  /*2b80*/  ULDC.64 UR4, c[0x0][0x3e8] ;  /* 0x0000fa0000047ab9 */ /* 0x000fe20000000a00 */
[----:B------:R-:W-:Y:S01]  /*2b90*/  IMAD.MOV.U32 R6, RZ, RZ, R34 ;  /* 0x000000ffff067224 */ /* 0x000fe200078e0022 */
[----:B------:R-:W-:Y:S01]  /*2ba0*/  ULDC.64 UR6, c[0x0][0x400] ;  /* 0x0001000000067ab9 */ /* 0x000fe20000000a00 */
[----:B------:R-:W-:Y:S01]  /*2bb0*/  IMAD.MOV.U32 R7, RZ, RZ, R58 ;  /* 0x000000ffff077224 */ /* 0x000fe200078e003a */
[----:B------:R-:W-:Y:S01]  /*2bc0*/  CS2R R28, SRZ ;  /* 0x00000000001c7805 */ /* 0x000fe2000001ff00 */
[-C--:B------:R-:W-:Y:S02]  /*2bd0*/  IMAD R5, R10, R45.reuse, R8 ;  /* 0x0000002d0a057224 */ /* 0x080fe400078e0208 */
[----:B------:R-:W-:Y:S01]  /*2be0*/  IMAD.WIDE.U32 R8, R25, R45, R6 ;  /* 0x0000002d19087225 */ /* 0x000fe200078e0006 */
[----:B------:R-:W-:-:S03]  /*2bf0*/  IADD3 R7, P3, R20, R4, RZ ;  /* 0x0000000414077210 */ /* 0x000fc60007f7e0ff */
[----:B------:R-:W-:Y:S01]  /*2c00*/  IMAD.IADD R5, R9, 0x1, R5 ;  /* 0x0000000109057824 */ /* 0x000fe200078e0205 */
[C---:B------:R-:W-:Y:S01]  /*2c10*/  LEA R4, P5, R8.reuse, UR6, 0x1 ;  /* 0x0000000608047c11 */ /* 0x040fe2000f8a08ff */
[----:B------:R-:W-:Y:S01]  /*2c20*/  IMAD.X R10, R11, 0x1, R53, P3 ;  /* 0x000000010b0a7824 */ /* 0x000fe200018e0635 */
[C---:B------:R-:W-:Y:S02]  /*2c30*/  LEA R6, P3, R7.reuse, UR4, 0x1 ;  /* 0x0000000407067c11 */ /* 0x040fe4000f8608ff */
[----:B------:R-:W-:Y:S02]  /*2c40*/  LEA.HI.X R5, R8, UR7, R5, 0x1, P5 ;  /* 0x0000000708057c11 */ /* 0x000fe4000a8f0c05 */
[----:B------:R-:W-:Y:S02]  /*2c50*/  CS2R R8, SRZ ;  /* 0x0000000000087805 */ /* 0x000fe4000001ff00 */
[----:B------:R-:W-:Y:S02]  /*2c60*/  LEA.HI.X R7, R7, UR5, R10, 0x1, P3 ;  /* 0x0000000507077c11 */ /* 0x000fe400098f0c0a */
[----:B------:R-:W-:-:S02]  /*2c70*/  ISETP.GE.AND P5, PT, R190, R75, PT ;  /* 0x0000004bbe00720c */ /* 0x000fc40003fa6270 */
[----:B------:R-:W-:-:S11]  /*2c80*/  ISETP.GE.AND P3, PT, R203, R75, PT ;  /* 0x0000004bcb00720c */ /* 0x000fd60003f66270 */
[----:B------:R0:W5:Y:S04]  /*2c90*/  @!P5 LDG.E.64 R30, desc[UR40][R6.64] ;  /* 0x00000028061ed981 */ /* 0x000168000c1e1b00 */
[----:B------:R0:W5:Y:S04]  /*2ca0*/  @!P3 LDG.E.64 R8, desc[UR40][R6.64+0x20] ;  /* 0x000020280608b981 */ /* 0x000168000c1e1b00 */
[----:B------:R0:W5:Y:S04]  /*2cb0*/  @!P5 LDG.E.64 R56, desc[UR40][R4.64] ;  /* 0x000000280438d981 */ /* 0x000168000c1e1b00 */
[----:B------:R0:W5:Y:S02]  /*2cc0*/  @!P3 LDG.E.64 R28, desc[UR40][R4.64+0x20] ;  /* 0x00002028041cb981 */ /* 0x000164000c1e1b00 */
.L_x_5799:
[----:B------:R-:W-:Y:S05]  /*2cd0*/  BSYNC B1 ;  /* 0x0000000000017941 */ /* 0x000fea0003800000 */
.L_x_5798:
[----:B------:R-:W-:Y:S01]  /*2ce0*/  UISETP.NE.AND UP0, UPT, UR37, 0x3, UPT ;  /* 0x000000032500788c */ /* 0x000fe2000bf05270 */
[----:B0----5:R-:W-:Y:S02]  /*2cf0*/  IMAD.MOV.U32 R4, RZ, RZ, R8 ;  /* 0x000000ffff047224 */ /* 0x021fe400078e0008 */
[----:B------:R-:W-:Y:S02]  /*2d00*/  IMAD.MOV.U32 R5, RZ, RZ, R9 ;  /* 0x000000ffff057224 */ /* 0x000fe400078e0009 */
[----:B------:R-:W-:Y:S01]  /*2d10*/  IMAD.MOV.U32 R6, RZ, RZ, R30 ;  /* 0x000000ffff067224 */ /* 0x000fe200078e001e */
[----:B------:R-:W-:Y:S01]  /*2d20*/  PLOP3.LUT P3, PT, PT, PT, UP0, 0x80, 0x0 ;  /* 0x000000000000781c */ /* 0x000fe20003f6f008 */
        /* <DEDUP_REMOVED lines=14> */
.L_x_5800:
[----:B------:R-:W-:Y:S01]  /*2e10*/  IMAD R63, R188, 0x8, R2 ;  /* 0x00000008bc3f7824 */ /* 0x000fe200078e0202 */
[----:B------:R-:W-:Y:S01]  /*2e20*/  SHF.L.U32 R72, R189, 0x1f, RZ ;  /* 0x0000001fbd487819 */ /* 0x000fe200000006ff */
[----:B------:R-:W-:Y:S03]  /*2e30*/  BSSY B1, `(.L_x_5801) ;  /* 0x0000003000017945 */ /* 0x000fe60003800000 */
[----:B------:R-:W0:Y:S02]  /*2e40*/  SYNCS.PHASECHK.TRANS64.TRYWAIT P5, [R63+URZ+0x28c90], R72 ;  /* 0x028c90483f0075a7 */ /* 0x000e2400080a017f */
[----:B0-----:R-:W-:Y:S05]  /*2e50*/  @!P5 BRA `(.L_x_5802) ;  /* 0x000001d400a4d947 */ /* 0x001fea0003800000 */
.L_x_6142:
[----:B------:R-:W-:Y:S05]  /*2e60*/  BSYNC B1 ;  /* 0x0000000000017941 */ /* 0x000fea0003800000 */
.L_x_5801:
[----:B------:R-:W-:-:S03]  /*2e70*/  UMOV UR4, 0xffffffff ;  /* 0xffffffff00047882 */ /* 0x000fc60000000000 */
[----:B------:R-:W-:Y:S05]  /*2e80*/  BRA.DIV UR4, `(.L_x_5803) ;  /* 0x000001d604ac7947 */ /* 0x000fea000b800000 */
[----:B------:R1:W2:Y:S04]  /*2e90*/  SHFL.IDX PT, R71, R68, RZ, 0x1c1f ;  /* 0x001c1fff44477589 */ /* 0x0002a800000e0000 */
[----:B------:R1:W3:Y:S02]  /*2ea0*/  SHFL.IDX PT, R14, R69, RZ, 0x1c1f ;  /* 0x001c1fff450e7589 */ /* 0x0002e400000e0000 */
.L_x_6146:
        /* <DEDUP_REMOVED lines=8> */
[----:B--2---:R-:W-:-:S07]  /*2f30*/  LEA.HI.X R11, R16, R71, R17, 0x1, P4 ;  /* 0x00000047100b7211 */ /* 0x004fce00020f0c11 */
[----:B----4-:R-:W-:Y:S05]  /*2f40*/  @P5 BRA `(.L_x_5808) ;  /* 0x0000000000b85947 */ /* 0x010fea0003800000 */
[----:B-1----:R-:W-:Y:S01]  /*2f50*/  SHF.R.U64 R69, R56, 0x10, R57 ;  /* 0x0000001038457819 */ /* 0x002fe20000001239 */
[----:B0-----:R-:W-:Y:S01]  /*2f60*/  IMAD.U32 R15, R7, 0x10000, RZ ;  /* 0x00010000070f7824 */ /* 0x001fe200078e00ff */
[----:B------:R-:W-:Y:S01]  /*2f70*/  SHF.R.U64 R74, R30, 0x10, R31 ;  /* 0x000000101e4a7819 */ /* 0x000fe2000000121f */
[----:B------:R-:W-:Y:S01]  /*2f80*/  IMAD.U32 R12, R6, 0x10000, RZ ;  /* 0x00010000060c7824 */ /* 0x000fe200078e00ff */
[----:B------:R-:W-:Y:S02]  /*2f90*/  SHF.R.U32.HI R76, RZ, 0x10, R57 ;  /* 0x00000010ff4c7819 */ /* 0x000fe40000011639 */
[----:B------:R-:W-:Y:S02]  /*2fa0*/  SHF.R.U32.HI R68, RZ, 0x10, R31 ;  /* 0x00000010ff447819 */ /* 0x000fe4000001161f */
[C---:B------:R-:W-:Y:S02]  /*2fb0*/  PRMT R69, R77.reuse, 0x5410, R69 ;  /* 0x000054104d457816 */ /* 0x040fe40000000045 */
[----:B------:R-:W-:-:S02]  /*2fc0*/  PRMT R31, R77, 0x5432, R74 ;  /* 0x000054324d1f7816 */ /* 0x000fc4000000004a */
[----:B------:R-:W-:Y:S02]  /*2fd0*/  PRMT R76, R81, 0x5432, R76 ;  /* 0x00005432514c7816 */ /* 0x000fe4000000004c */
[----:B------:R-:W-:Y:S02]  /*2fe0*/  LOP3.LUT R30, R7, 0xffff0000, RZ, 0xc0, !PT ;  /* 0xffff0000071e7812 */ /* 0x000fe400078ec0ff */
        /* <DEDUP_REMOVED lines=8> */
[----:B------:R-:W-:-:S02]  /*3070*/  IMAD.U32 R6, R5, 0x10000, RZ ;  /* 0x0001000005067824 */ /* 0x000fc400078e00ff */
[C---:B------:R-:W-:Y:S01]  /*3080*/  FMUL.FTZ R79, R7.reuse, R74 ;  /* 0x0000004a074f7220 */ /* 0x040fe20000410000 */
[C---:B------:R-:W-:Y:S02]  /*3090*/  IMAD.U32 R5, R4.reuse, 0x10000, RZ ;  /* 0x0001000004057824 */ /* 0x040fe400078e00ff */
[----:B------:R-:W-:Y:S01]  /*30a0*/  FMUL.FTZ R7, R7, R56 ;  /* 0x0000003807077220 */ /* 0x000fe20000410000 */
[----:B------:R-:W-:Y:S01]  /*30b0*/  LOP3.LUT R4, R4, 0xffff0000, RZ, 0xc0, !PT ;  /* 0xffff000004047812 */ /* 0x000fe200078ec0ff */
[C---:B------:R-:W-:Y:S01]  /*30c0*/  FMUL.FTZ R81, R13.reuse, R77 ;  /* 0x0000004d0d517220 */ /* 0x040fe20000410000 */
[----:B------:R-:W-:Y:S01]  /*30d0*/  FMUL.FTZ R13, R13, R68 ;  /* 0x000000440d0d7220 */ /* 0x000fe20000410000 */
[----:B------:R-:W-:Y:S01]  /*30e0*/  LOP3.LUT R76, R76, 0xffff0000, RZ, 0xc0, !PT ;  /* 0xffff00004c4c7812 */ /* 0x000fe200078ec0ff */
[----:B------:R-:W-:Y:S01]  /*30f0*/  IMAD.U32 R31, R31, 0x10000, RZ ;  /* 0x000100001f1f7824 */ /* 0x000fe200078e00ff */
[----:B------:R-:W-:Y:S01]  /*3100*/  LOP3.LUT R57, R57, 0xffff0000, RZ, 0xc0, !PT ;  /* 0xffff000039397812 */ /* 0x000fe200078ec0ff */
[C---:B------:R-:W-:Y:S01]  /*3110*/  FFMA.FTZ R79, R6.reuse, R56, -R79 ;  /* 0x00000038064f7223 */ /* 0x040fe2000001084f */
[----:B------:R-:W-:Y:S01]  /*3120*/  FFMA.FTZ R74, R6, R74, R7 ;  /* 0x0000004a064a7223 */ /* 0x000fe20000010007 */
[----:B------:R-:W-:Y:S01]  /*3130*/  FFMA.FTZ R81, R12, R68, -R81 ;  /* 0x000000440c517223 */ /* 0x000fe20000010851 */
[----:B------:R-:W-:Y:S01]  /*3140*/  FMUL.FTZ R6, R4, R69 ;  /* 0x0000004504067220 */ /* 0x000fe20000410000 */
[----:B------:R-:W-:Y:S01]  /*3150*/  FFMA.FTZ R12, R12, R77, R13 ;  /* 0x0000004d0c0c7223 */ /* 0x000fe2000001000d */
        /* <DEDUP_REMOVED lines=13> */
.L_x_5808:
[----:B------:R-:W-:Y:S05]  /*3230*/  BSYNC B2 ;  /* 0x0000000000027941 */ /* 0x000fea0003800000 */
.L_x_5807:
[----:B0-----:R4:W-:Y:S02]  /*3240*/  ST.E.128 desc[UR40][R10.64], R4 ;  /* 0x000000040a007985 */ /* 0x0019e4000c101d28 */
.L_x_5806:
[----:B------:R-:W-:Y:S05]  /*3250*/  BSYNC B1 ;  /* 0x0000000000017941 */ /* 0x000fea0003800000 */
.L_x_5805:
        /* <DEDUP_REMOVED lines=8> */
[----:B--2---:R-:W-:-:S03]  /*32e0*/  LEA.HI.X R11, R186, R71, R202, 0x1, P4 ;  /* 0x00000047ba0b7211 */ /* 0x004fc600020f0cca */
[----:B------:R-:W-:-:S06]  /*32f0*/  IMAD R4, R5, 0x2, R2 ;  /* 0x0000000205047824 */ /* 0x000fcc00078e0202 */
[----:B------:R-:W2:Y:S01]  /*3300*/  LDS.128 R4, [R4+0x22400] ;  /* 0x0224000004047984 */ /* 0x000ea20000000c00 */
[----:B------:R-:W-:Y:S05]  /*3310*/  @P5 BRA `(.L_x_5810) ;  /* 0x0000000000b85947 */ /* 0x000fea0003800000 */
[----:B------:R-:W-:Y:S01]  /*3320*/  SHF.R.U64 R14, R8, 0x10, R9 ;  /* 0x00000010080e7819 */ /* 0x000fe20000001209 */
[----:B--2---:R-:W-:Y:S01]  /*3330*/  IMAD.U32 R8, R6, 0x10000, RZ ;  /* 0x0001000006087824 */ /* 0x004fe200078e00ff */
[--C-:B------:R-:W-:Y:S02]  /*3340*/  SHF.R.U64 R30, R28, 0x10, R29.reuse ;  /* 0x000000101c1e7819 */ /* 0x100fe4000000121d */
[----:B------:R-:W-:Y:S02]  /*3350*/  SHF.R.U32.HI R56, RZ, 0x10, R29 ;  /* 0x00000010ff387819 */ /* 0x000fe4000001161d */
[----:B------:R-:W-:Y:S02]  /*3360*/  SHF.R.U32.HI R15, RZ, 0x10, R9 ;  /* 0x00000010ff0f7819 */ /* 0x000fe40000011609 */
[----:B------:R-:W-:Y:S02]  /*3370*/  PRMT R14, R78, 0x5432, R14 ;  /* 0x000054324e0e7816 */ /* 0x000fe4000000000e */
[----:B------:R-:W-:-:S02]  /*3380*/  PRMT R30, R80, 0x5432, R30 ;  /* 0x00005432501e7816 */ /* 0x000fc4000000001e */
[----:B------:R-:W-:Y:S02]  /*3390*/  PRMT R56, R82, 0x5432, R56 ;  /* 0x0000543252387816 */ /* 0x000fe40000000038 */
[----:B------:R-:W-:Y:S02]  /*33a0*/  PRMT R28, R78, 0x5410, R15 ;  /* 0x000054104e1c7816 */ /* 0x000fe4000000000f */
[C---:B------:R-:W-:Y:S01]  /*33b0*/  LOP3.LUT R13, R7.reuse, 0xffff0000, RZ, 0xc0, !PT ;  /* 0xffff0000070d7812 */ /* 0x040fe200078ec0ff */
[----:B------:R-:W-:Y:S01]  /*33c0*/  IMAD.U32 R57, R56, 0x10000, RZ ;  /* 0x0001000038397824 */ /* 0x000fe200078e00ff */
[----:B------:R-:W-:Y:S01]  /*33d0*/  SHF.L.U32 R12, R7, 0x10, RZ ;  /* 0x00000010070c7819 */ /* 0x000fe200000006ff */
[----:B------:R-:W-:Y:S01]  /*33e0*/  IMAD.U32 R29, R28, 0x10000, RZ ;  /* 0x000100001c1d7824 */ /* 0x000fe200078e00ff */
[----:B------:R-:W-:Y:S02]  /*33f0*/  LOP3.LUT R7, R5, 0xffff0000, RZ, 0xc0, !PT ;  /* 0xffff000005077812 */ /* 0x000fe400078ec0ff */
[C---:B------:R-:W-:Y:S01]  /*3400*/  LOP3.LUT R31, R30.reuse, 0xffff0000, RZ, 0xc0, !PT ;  /* 0xffff00001e1f7812 */ /* 0x040fe200078ec0ff */
[----:B------:R-:W-:Y:S01]  /*3410*/  IMAD.U32 R30, R30, 0x10000, RZ ;  /* 0x000100001e1e7824 */ /* 0x000fe200078e00ff */
[C---:B------:R-:W-:Y:S01]  /*3420*/  LOP3.LUT R15, R14.reuse, 0xffff0000, RZ, 0xc0, !PT ;  /* 0xffff00000e0f7812 */ /* 0x040fe200078ec0ff */
[----:B------:R-:W-:Y:S01]  /*3430*/  IMAD.U32 R14, R14, 0x10000, RZ ;  /* 0x000100000e0e7824 */ /* 0x000fe200078e00ff */
[----:B------:R-:W-:Y:S01]  /*3440*/  LOP3.LUT R9, R6, 0xffff0000, RZ, 0xc0, !PT ;  /* 0xffff000006097812 */ /* 0x000fe200078ec0ff */
[C---:B-1----:R-:W-:Y:S01]  /*3450*/  FMUL.FTZ R69, R7.reuse, R31 ;  /* 0x0000001f07457220 */ /* 0x042fe20000410000 */
        /* <DEDUP_REMOVED lines=26> */
.L_x_5810:
[----:B------:R-:W-:Y:S05]  /*3600*/  BSYNC B1 ;  /* 0x0000000000017941 */ /* 0x000fea0003800000 */
.L_x_5809:
[----:B--2---:R2:W-:Y:S01]  /*3610*/  ST.E.128 desc[UR40][R10.64], R4 ;  /* 0x000000040a007985 */ /* 0x0045e2000c101d28 */
[----:B------:R-:W-:Y:S05]  /*3620*/  BRA `(.L_x_5804) ;  /* 0x0000000c00b47947 */ /* 0x000fea0003800000 */
.L_x_5797:
        /* <DEDUP_REMOVED lines=24> */
[----:B------:R-:W-:Y:S01]  /*37b0*/  UISETP.NE.AND UP0, UPT, UR37, 0x3, UPT ;  /* 0x000000032500788c */ /* 0x000fe2000bf05270 */
[----:B------:R-:W-:-:S05]  /*37c0*/  ISETP.GE.AND P5, PT, R16, R75, PT ;  /* 0x0000004b1000720c */ /* 0x000fca0003fa6270 */
[----:B------:R-:W-:Y:S01]  /*37d0*/  PLOP3.LUT P3, PT, PT, PT, UP0, 0x80, 0x0 ;  /* 0x000000000000781c */ /* 0x000fe20003f6f008 */
        /* <DEDUP_REMOVED lines=16> */
.L_x_5811:
[----:B------:R-:W-:Y:S01]  /*38e0*/  IMAD R63, R188, 0x8, R2 ;  /* 0x00000008bc3f7824 */ /* 0x000fe200078e0202 */
[----:B------:R-:W-:Y:S01]  /*38f0*/  SHF.L.U32 R72, R189, 0x1f, RZ ;  /* 0x0000001fbd487819 */ /* 0x000fe200000006ff */
[----:B------:R-:W-:Y:S03]  /*3900*/  BSSY B1, `(.L_x_5812) ;  /* 0x0000003000017945 */ /* 0x000fe60003800000 */
[----:B------:R-:W0:Y:S02]  /*3910*/  SYNCS.PHASECHK.TRANS64.TRYWAIT P6, [R63+URZ+0x28c90], R72 ;  /* 0x028c90483f0075a7 */ /* 0x000e2400080c017f */
[----:B0-----:R-:W-:Y:S05]  /*3920*/  @!P6 BRA `(.L_x_5813) ;  /* 0x000001cc004ce947 */ /* 0x001fea0003800000 */
.L_x_6147:
[----:B------:R-:W-:Y:S05]  /*3930*/  BSYNC B1 ;  /* 0x0000000000017941 */ /* 0x000fea0003800000 */
.L_x_5812:
[----:B------:R-:W-:-:S03]  /*3940*/  UMOV UR4, 0xffffffff ;  /* 0xffffffff00047882 */ /* 0x000fc60000000000 */
[----:B------:R-:W-:Y:S05]  /*3950*/  BRA.DIV UR4, `(.L_x_5814) ;  /* 0x000001ce04547947 */ /* 0x000fea000b800000 */
[----:B------:R-:W1:Y:S04]  /*3960*/  SHFL.IDX PT, R68, R68, RZ, 0x1c1f ;  /* 0x001c1fff44447589 */ /* 0x000e6800000e0000 */
[----:B------:R-:W2:Y:S02]  /*3970*/  SHFL.IDX PT, R69, R69, RZ, 0x1c1f ;  /* 0x001c1fff45457589 */ /* 0x000ea400000e0000 */
.L_x_6151:
[----:B------:R-:W3:Y:S02]  /*3980*/  LDC R71, c[0x0][0x2f4] ;  /* 0x0000bd00ff477b82 */ /* 0x000ee40000000800 */
[----:B---3--:R-:W-:-:S13]  /*3990*/  ISETP.GE.OR P4, PT, R16, R71, P4 ;  /* 0x000000471000720c */ /* 0x008fda0002786670 */
[----:B------:R-:W-:Y:S05]  /*39a0*/  @P4 BRA `(.L_x_5804) ;  /* 0x0000000800d44947 */ /* 0x000fea0003800000 */
[----:B------:R-:W3:Y:S01]  /*39b0*/  S2R R11, SR_TID.X ;  /* 0x00000000000b7919 */ /* 0x000ee20000002100 */
        /* <DEDUP_REMOVED lines=9> */
[----:B------:R-:W-:Y:S02]  /*3a50*/  IMAD.SHL.U32 R74, R8, 0x8, RZ ;  /* 0x00000008084a7824 */ /* 0x000fe400078e00ff */
[----:B---3--:R-:W-:-:S03]  /*3a60*/  VIADD R11, R11, 0xffffff80 ;  /* 0xffffff800b0b7836 */ /* 0x008fc60000000000 */
[----:B------:R-:W-:Y:S02]  /*3a70*/  LOP3.LUT R9, R43, 0x38, R74, 0xf8, !PT ;  /* 0x000000382b097812 */ /* 0x000fe400078ef84a */
[----:B------:R-:W-:Y:S02]  /*3a80*/  SHF.R.S32.HI R10, RZ, 0x1f, R11 ;  /* 0x0000001fff0a7819 */ /* 0x000fe4000001140b */
[----:B------:R-:W-:Y:S02]  /*3a90*/  LOP3.LUT R9, R9, R46, RZ, 0x3c, !PT ;  /* 0x0000002e09097212 */ /* 0x000fe400078e3cff */
[----:B------:R-:W-:-:S04]  /*3aa0*/  LEA.HI R10, R10, R11, RZ, 0x5 ;  /* 0x0000000b0a0a7211 */ /* 0x000fc800078f28ff */
[----:B------:R-:W-:-:S05]  /*3ab0*/  SHF.R.S32.HI R10, RZ, 0x5, R10 ;  /* 0x00000005ff0a7819 */ /* 0x000fca000001140a */
[----:B------:R-:W-:Y:S02]  /*3ac0*/  IMAD R11, R10, 0x200, R9 ;  /* 0x000002000a0b7824 */ /* 0x000fe400078e0209 */
[----:B------:R-:W-:Y:S02]  /*3ad0*/  IMAD.IADD R9, R61, 0x1, R70 ;  /* 0x000000013d097824 */ /* 0x000fe400078e0246 */
[----:B------:R-:W-:Y:S02]  /*3ae0*/  IMAD.IADD R11, R70, 0x1, R11 ;  /* 0x00000001460b7824 */ /* 0x000fe400078e020b */
[--C-:B------:R-:W-:Y:S02]  /*3af0*/  IMAD R9, R9, 0x2, R2.reuse ;  /* 0x0000000209097824 */ /* 0x100fe400078e0202 */
[----:B------:R-:W-:-:S04]  /*3b00*/  IMAD R12, R11, 0x2, R2 ;  /* 0x000000020b0c7824 */ /* 0x000fc800078e0202 */
[----:B------:R-:W1:Y:S04]  /*3b10*/  LDS.128 R8, [R9+0x22400] ;  /* 0x0224000009087984 */ /* 0x000e680000000c00 */
[----:B------:R-:W2:Y:S01]  /*3b20*/  LDS.128 R12, [R12+0x22400] ;  /* 0x022400000c0c7984 */ /* 0x000ea20000000c00 */
[----:B------:R-:W-:Y:S05]  /*3b30*/  @P5 BRA `(.L_x_5816) ;  /* 0x0000000400705947 */ /* 0x000fea0003800000 */
[----:B------:R-:W-:Y:S02]  /*3b40*/  SHF.R.U32.HI R75, RZ, 0x10, R5 ;  /* 0x00000010ff4b7819 */ /* 0x000fe40000011605 */
[----:B------:R-:W-:Y:S02]  /*3b50*/  SHF.R.U32.HI R80, RZ, 0x10, R29 ;  /* 0x00000010ff507819 */ /* 0x000fe4000001161d */
[----:B------:R-:W-:Y:S01]  /*3b60*/  SHF.R.U64 R70, R4, 0x10, R5 ;  /* 0x0000001004467819 */ /* 0x000fe20000001205 */
[----:B-1----:R-:W-:Y:S01]  /*3b70*/  IMAD.U32 R5, R9, 0x10000, RZ ;  /* 0x0001000009057824 */ /* 0x002fe200078e00ff */
[----:B------:R-:W-:Y:S01]  /*3b80*/  SHF.R.U64 R77, R6, 0x10, R7 ;  /* 0x00000010064d7819 */ /* 0x000fe20000001207 */
[----:B------:R-:W-:Y:S01]  /*3b90*/  IMAD.U32 R4, R8, 0x10000, RZ ;  /* 0x0001000008047824 */ /* 0x000fe200078e00ff */
[----:B------:R-:W-:Y:S02]  /*3ba0*/  PRMT R75, R76, 0x5410, R75 ;  /* 0x000054104c4b7816 */ /* 0x000fe4000000004b */
[----:B------:R-:W-:-:S02]  /*3bb0*/  PRMT R80, R81, 0x5432, R80 ;  /* 0x0000543251507816 */ /* 0x000fc40000000050 */
[----:B------:R-:W-:Y:S02]  /*3bc0*/  SHF.R.U32.HI R83, RZ, 0x10, R31 ;  /* 0x00000010ff537819 */ /* 0x000fe4000001161f */
[----:B------:R-:W-:Y:S01]  /*3bd0*/  SHF.R.U64 R79, R28, 0x10, R29 ;  /* 0x000000101c4f7819 */ /* 0x000fe2000000121d */
[----:B--2---:R-:W-:Y:S01]  /*3be0*/  IMAD.U32 R28, R13, 0x10000, RZ ;  /* 0x000100000d1c7824 */ /* 0x004fe200078e00ff */
[----:B------:R-:W-:Y:S01]  /*3bf0*/  SHF.R.U64 R82, R30, 0x10, R31 ;  /* 0x000000101e527819 */ /* 0x000fe2000000121f */
[----:B------:R-:W-:Y:S01]  /*3c00*/  IMAD.U32 R30, R15, 0x10000, RZ ;  /* 0x000100000f1e7824 */ /* 0x000fe200078e00ff */
[----:B------:R-:W-:Y:S01]  /*3c10*/  PRMT R70, R76, 0x5432, R70 ;  /* 0x000054324c467816 */ /* 0x000fe20000000046 */
[----:B------:R-:W-:Y:S01]  /*3c20*/  IMAD.U32 R76, R75, 0x10000, RZ ;  /* 0x000100004b4c7824 */ /* 0x000fe200078e00ff */
[----:B------:R-:W-:Y:S01]  /*3c30*/  PRMT R77, R81, 0x5410, R77 ;  /* 0x00005410514d7816 */ /* 0x000fe2000000004d */
[----:B------:R-:W-:Y:S01]  /*3c40*/  IMAD.U32 R81, R80, 0x10000, RZ ;  /* 0x0001000050517824 */ /* 0x000fe200078e00ff */
[----:B------:R-:W-:Y:S01]  /*3c50*/  SHF.R.U32.HI R78, RZ, 0x10, R7 ;  /* 0x00000010ff4e7819 */ /* 0x000fe20000011607 */
[----:B------:R-:W-:Y:S01]  /*3c60*/  FMUL.FTZ R86, R28, R76 ;  /* 0x0000004c1c567220 */ /* 0x000fe20000410000 */
[----:B------:R-:W-:Y:S01]  /*3c70*/  PRMT R83, R85, 0x5410, R83 ;  /* 0x0000541055537816 */ /* 0x000fe20000000053 */
[----:B------:R-:W-:Y:S01]  /*3c80*/  IMAD.U32 R7, R10, 0x10000, RZ ;  /* 0x000100000a077824 */ /* 0x000fe200078e00ff */
[----:B------:R-:W-:Y:S01]  /*3c90*/  LOP3.LUT R29, R13, 0xffff0000, RZ, 0xc0, !PT ;  /* 0xffff00000d1d7812 */ /* 0x000fe200078ec0ff */
[----:B------:R-:W-:Y:S01]  /*3ca0*/  FFMA.FTZ R86, R5, R81, R86 ;  /* 0x0000005105567223 */ /* 0x000fe20000010056 */
[----:B------:R-:W-:Y:S01]  /*3cb0*/  LOP3.LUT R80, R80, 0xffff0000, RZ, 0xc0, !PT ;  /* 0xffff000050507812 */ /* 0x000fe200078ec0ff */
[----:B------:R-:W-:Y:S01]  /*3cc0*/  IMAD.U32 R13, R12, 0x10000, RZ ;  /* 0x000100000c0d7824 */ /* 0x000fe200078e00ff */
[----:B------:R-:W-:-:S02]  /*3cd0*/  LOP3.LUT R75, R75, 0xffff0000, RZ, 0xc0, !PT ;  /* 0xffff00004b4b7812 */ /* 0x000fc400078ec0ff */
[C---:B------:R-:W-:Y:S02]  /*3ce0*/  PRMT R79, R84.reuse, 0x5410, R79 ;  /* 0x00005410544f7816 */ /* 0x040fe4000000004f */
[----:B------:R-:W-:Y:S01]  /*3cf0*/  PRMT R82, R84, 0x5432, R82 ;  /* 0x0000543254527816 */ /* 0x000fe20000000052 */
[----:B------:R-:W-:Y:S01]  /*3d00*/  FMUL.FTZ R84, R28, R81 ;  /* 0x000000511c547220 */ /* 0x000fe20000410000 */
[----:B------:R-:W-:Y:S01]  /*3d10*/  PRMT R78, R85, 0x5432, R78 ;  /* 0x00005432554e7816 */ /* 0x000fe2000000004e */
[----:B------:R-:W-:Y:S01]  /*3d20*/  IMAD.U32 R28, R83, 0x10000, RZ ;  /* 0x00010000531c7824 */ /* 0x000fe200078e00ff */
[----:B------:R-:W-:Y:S01]  /*3d30*/  LOP3.LUT R6, R9, 0xffff0000, RZ, 0xc0, !PT ;  /* 0xffff000009067812 */ /* 0x000fe200078ec0ff */
[C---:B------:R-:W-:Y:S01]  /*3d40*/  FMUL.FTZ R85, R29.reuse, R80 ;  /* 0x000000501d557220 */ /* 0x040fe20000410000 */
[----:B------:R-:W-:Y:S01]  /*3d50*/  FMUL.FTZ R29, R29, R75 ;  /* 0x0000004b1d1d7220 */ /* 0x000fe20000410000 */
[----:B------:R-:W-:Y:S01]  /*3d60*/  FFMA.FTZ R84, R5, R76, -R84 ;  /* 0x0000004c05547223 */ /* 0x000fe20000010854 */
[----:B------:R-:W-:-:S02]  /*3d70*/  IMAD.U32 R9, R11, 0x10000, RZ ;  /* 0x000100000b097824 */ /* 0x000fc400078e00ff */
[----:B------:R-:W-:Y:S01]  /*3d80*/  FMUL.FTZ R88, R30, R28 ;  /* 0x0000001c1e587220 */ /* 0x000fe20000410000 */
[----:B------:R-:W-:Y:S02]  /*3d90*/  IMAD.U32 R5, R78, 0x10000, RZ ;  /* 0x000100004e057824 */ /* 0x000fe400078e00ff */
[C---:B------:R-:W-:Y:S01]  /*3da0*/  FFMA.FTZ R85, R6.reuse, R75, -R85 ;  /* 0x0000004b06557223 */ /* 0x040fe20000010855 */
[----:B------:R-:W-:Y:S01]  /*3db0*/  FFMA.FTZ R75, R6, R80, R29 ;  /* 0x00000050064b7223 */ /* 0x000fe2000001001d */
[----:B------:R-:W-:Y:S01]  /*3dc0*/  SHF.L.U32 R6, R79, 0x10, RZ ;  /* 0x000000104f067819 */ /* 0x000fe200000006ff */
[-C--:B------:R-:W-:Y:S01]  /*3dd0*/  FMUL.FTZ R81, R30, R5.reuse ;  /* 0x000000051e517220 */ /* 0x080fe20000410000 */
[----:B------:R-:W-:Y:S01]  /*3de0*/  LOP3.LUT R31, R15, 0xffff0000, RZ, 0xc0, !PT ;  /* 0xffff00000f1f7812 */ /* 0x000fe200078ec0ff */
[----:B------:R-:W-:Y:S01]  /*3df0*/  FFMA.FTZ R88, R9, R5, -R88 ;  /* 0x0000000509587223 */ /* 0x000fe20000010858 */
[----:B------:R-:W-:Y:S01]  /*3e00*/  LOP3.LUT R76, R83, 0xffff0000, RZ, 0xc0, !PT ;  /* 0xffff0000534c7812 */ /* 0x000fe200078ec0ff */
[----:B------:R-:W-:Y:S01]  /*3e10*/  IMAD.U32 R5, R70, 0x10000, RZ ;  /* 0x0001000046057824 */ /* 0x000fe200078e00ff */
[----:B------:R-:W-:Y:S01]  /*3e20*/  LOP3.LUT R78, R78, 0xffff0000, RZ, 0xc0, !PT ;  /* 0xffff00004e4e7812 */ /* 0x000fe200078ec0ff */
[----:B------:R-:W-:Y:S01]  /*3e30*/  FFMA.FTZ R81, R9, R28, R81 ;  /* 0x0000001c09517223 */ /* 0x000fe20000010051 */
[----:B------:R-:W-:Y:S01]  /*3e40*/  LOP3.LUT R11, R11, 0xffff0000, RZ, 0xc0, !PT ;  /* 0xffff00000b0b7812 */ /* 0x000fe200078ec0ff */
[----:B------:R-:W-:Y:S01]  /*3e50*/  FMUL.FTZ R29, R13, R6 ;  /* 0x000000060d1d7220 */ /* 0x000fe20000410000 */
[----:B------:R-:W-:Y:S01]  /*3e60*/  LOP3.LUT R12, R12, 0xffff0000, RZ, 0xc0, !PT ;  /* 0xffff00000c0c7812 */ /* 0x000fe200078ec0ff */
[C---:B------:R-:W-:Y:S01]  /*3e70*/  FMUL.FTZ R28, R31.reuse, R76 ;  /* 0x0000004c1f1c7220 */ /* 0x040fe20000410000 */
[-C--:B------:R-:W-:Y:S01]  /*3e80*/  FMUL.FTZ R30, R31, R78.reuse ;  /* 0x0000004e1f1e7220 */ /* 0x080fe20000410000 */
[----:B------:R-:W-:Y:S01]  /*3e90*/  LOP3.LUT R79, R79, 0xffff0000, RZ, 0xc0, !PT ;  /* 0xffff00004f4f7812 */ /* 0x000fe200078ec0ff */
[-C--:B------:R-:W-:Y:S01]  /*3ea0*/  FMUL.FTZ R13, R13, R5.reuse ;  /* 0x000000050d0d7220 */ /* 0x080fe20000410000 */
[----:B------:R-:W-:Y:S01]  /*3eb0*/  LOP3.LUT R9, R70, 0xffff0000, RZ, 0xc0, !PT ;  /* 0xffff000046097812 */ /* 0x000fe200078ec0ff */
[----:B------:R-:W-:Y:S01]  /*3ec0*/  IMAD.U32 R15, R14, 0x10000, RZ ;  /* 0x000100000e0f7824 */ /* 0x000fe200078e00ff */
[----:B------:R-:W-:Y:S01]  /*3ed0*/  LOP3.LUT R8, R8, 0xffff0000, RZ, 0xc0, !PT ;  /* 0xffff000008087812 */ /* 0x000fe200078ec0ff */
[C---:B------:R-:W-:Y:S01]  /*3ee0*/  FFMA.FTZ R83, R11.reuse, R78, -R28 ;  /* 0x0000004e0b537223 */ /* 0x040fe2000001081c */
[----:B------:R-:W-:Y:S01]  /*3ef0*/  FFMA.FTZ R30, R11, R76, R30 ;  /* 0x0000004c0b1e7223 */ /* 0x000fe2000001001e */
[C---:B------:R-:W-:Y:S01]  /*3f00*/  FFMA.FTZ R29, R4.reuse, R5, -R29 ;  /* 0x00000005041d7223 */ /* 0x040fe2000001081d */
[----:B------:R-:W-:Y:S01]  /*3f10*/  FFMA.FTZ R13, R4, R6, R13 ;  /* 0x00000006040d7223 */ /* 0x000fe2000001000d */
[----:B------:R-:W-:Y:S01]  /*3f20*/  LOP3.LUT R14, R14, 0xffff0000, RZ, 0xc0, !PT ;  /* 0xffff00000e0e7812 */ /* 0x000fe200078ec0ff */
[----:B------:R-:W-:Y:S01]  /*3f30*/  FMUL.FTZ R11, R12, R79 ;  /* 0x0000004f0c0b7220 */ /* 0x000fe20000410000 */
[C---:B------:R-:W-:Y:S01]  /*3f40*/  IMAD.U32 R4, R77.reuse, 0x10000, RZ ;  /* 0x000100004d047824 */ /* 0x040fe200078e00ff */
[C---:B------:R-:W-:Y:S01]  /*3f50*/  LOP3.LUT R5, R82.reuse, 0xffff0000, RZ, 0xc0, !PT ;  /* 0xffff000052057812 */ /* 0x040fe200078ec0ff */
[----:B------:R-:W-:Y:S01]  /*3f60*/  IMAD.U32 R6, R82, 0x10000, RZ ;  /* 0x0001000052067824 */ /* 0x000fe200078e00ff */
[----:B------:R-:W-:Y:S01]  /*3f70*/  LOP3.LUT R77, R77, 0xffff0000, RZ, 0xc0, !PT ;  /* 0xffff00004d4d7812 */ /* 0x000fe200078ec0ff */
[-C--:B------:R-:W-:Y:S01]  /*3f80*/  FMUL.FTZ R31, R12, R9.reuse ;  /* 0x000000090c1f7220 */ /* 0x080fe20000410000 */
[----:B------:R-:W-:Y:S01]  /*3f90*/  FFMA.FTZ R12, R8, R9, -R11 ;  /* 0x00000009080c7223 */ /* 0x000fe2000001080b */
[----:B------:R-:W-:Y:S01]  /*3fa0*/  LOP3.LUT R10, R10, 0xffff0000, RZ, 0xc0, !PT ;  /* 0xffff00000a0a7812 */ /* 0x000fe200078ec0ff */
[C---:B------:R-:W-:Y:S01]  /*3fb0*/  FMUL.FTZ R28, R15.reuse, R6 ;  /* 0x000000060f1c7220 */ /* 0x040fe20000410000 */
[C---:B------:R-:W-:Y:S01]  /*3fc0*/  FMUL.FTZ R9, R14.reuse, R5 ;  /* 0x000000050e097220 */ /* 0x040fe20000410000 */
[-C--:B------:R-:W-:Y:S01]  /*3fd0*/  FMUL.FTZ R15, R15, R4.reuse ;  /* 0x000000040f0f7220 */ /* 0x080fe20000410000 */
[----:B------:R-:W-:Y:S01]  /*3fe0*/  FMUL.FTZ R14, R14, R77 ;  /* 0x0000004d0e0e7220 */ /* 0x000fe20000410000 */
[----:B------:R-:W-:Y:S01]  /*3ff0*/  FFMA.FTZ R8, R8, R79, R31 ;  /* 0x0000004f08087223 */ /* 0x000fe2000001001f */
        /* <DEDUP_REMOVED lines=16> */
.L_x_5816:
[----:B------:R-:W-:Y:S05]  /*4100*/  BSYNC B1 ;  /* 0x0000000000017941 */ /* 0x000fea0003800000 */
.L_x_5815:
[----:B-1----:R1:W-:Y:S01]  /*4110*/  ST.E.128 desc[UR40][R56.64], R8 ;  /* 0x0000000838007985 */ /* 0x0023e2000c101d28 */
[----:B------:R-:W-:Y:S01]  /*4120*/  ISETP.GE.AND P4, PT, R74, R71, PT ;  /* 0x000000474a00720c */ /* 0x000fe20003f86270 */
[----:B------:R-:W-:Y:S02]  /*4130*/  IMAD.MOV.U32 R4, RZ, RZ, R69 ;  /* 0x000000ffff047224 */ /* 0x000fe400078e0045 */
[----:B------:R-:W-:-:S10]  /*4140*/  IMAD.MOV.U32 R5, RZ, RZ, R68 ;  /* 0x000000ffff057224 */ /* 0x000fd400078e0044 */
[----:B------:R-:W-:Y:S05]  /*4150*/  @P4 BRA `(.L_x_5804) ;  /* 0x0000000000e84947 */ /* 0x000fea0003800000 */
[----:B------:R-:W-:-:S05]  /*4160*/  IMAD.WIDE R4, R74, 0x2, R4 ;  /* 0x000000024a047825 */ /* 0x000fca00078e0204 */
[----:B--2---:R2:W-:Y:S01]  /*4170*/  ST.E.128 desc[UR40][R4.64], R12 ;  /* 0x0000000c04007985 */ /* 0x0045e2000c101d28 */
[----:B------:R-:W-:Y:S05]  /*4180*/  BRA `(.L_x_5804) ;  /* 0x0000000000dc7947 */ /* 0x000fea0003800000 */
.L_x_5796:
[----:B------:R-:W-:-:S06]  /*4190*/  UISETP.NE.AND UP0, UPT, UR37, 0x3, UPT ;  /* 0x000000032500788c */ /* 0x000fcc000bf05270 */
[----:B------:R-:W-:-:S13]  /*41a0*/  PLOP3.LUT P3, PT, PT, PT, UP0, 0x80, 0x0 ;  /* 0x000000000000781c */ /* 0x000fda0003f6f008 */
[----:B------:R-:W-:Y:S05]  /*41b0*/  @!P3 BRA `(.L_x_5817) ;  /* 0x000000000004b947 */ /* 0x000fea0003800000 */
[----:B------:R-:W-:Y:S01]  /*41c0*/  BPT.TRAP 0x1 ;  /* 0x000000040000795c */ /* 0x000fe20000300000 */
.L_x_5817:
[----:B------:R-:W-:Y:S01]  /*41d0*/  IMAD R63, R188, 0x8, R2 ;  /* 0x00000008bc3f7824 */ /* 0x000fe200078e0202 */
[----:B------:R-:W-:Y:S01]  /*41e0*/  SHF.L.U32 R72, R189, 0x1f, RZ ;  /* 0x0000001fbd487819 */ /* 0x000fe200000006ff */
[----:B------:R-:W-:Y:S01]  /*41f0*/  BSSY B1, `(.L_x_5818) ;  /* 0x0000004000017945 */ /* 0x000fe20003800000 */
[----:B------:R-:W-:Y:S02]  /*4200*/  SHF.R.S32.HI R67, RZ, 0x1f, R65 ;  /* 0x0000001fff437819 */ /* 0x000fe40000011441 */
[----:B------:R-:W1:Y:S02]  /*4210*/  SYNCS.PHASECHK.TRANS64.TRYWAIT P4, [R63+URZ+0x28c90], R72 ;  /* 0x028c90483f0075a7 */ /* 0x000e64000808017f */
[----:B-1----:R-:W-:Y:S05]  /*4220*/  @!P4 BRA `(.L_x_5819) ;  /* 0x000001c4006cc947 */ /* 0x002fea0003800000 */
.L_x_6152:
[----:B------:R-:W-:Y:S05]  /*4230*/  BSYNC B1 ;  /* 0x0000000000017941 */ /* 0x000fea0003800000 */
.L_x_5818:
        /* <DEDUP_REMOVED lines=24> */
[----:B------:R0:W2:Y:S04]  /*43c0*/  SHFL.IDX PT, R29, R13, RZ, 0x1c1f ;  /* 0x001c1fff0d1d7589 */ /* 0x0000a800000e0000 */
[----:B------:R0:W3:Y:S02]  /*43d0*/  SHFL.IDX PT, R14, R5, RZ, 0x1c1f ;  /* 0x001c1fff050e7589 */ /* 0x0000e400000e0000 */
.L_x_6156:
        /* <DEDUP_REMOVED lines=18> */
.L_x_5804:
[----:B------:R-:W-:Y:S05]  /*4500*/  BSYNC B0 ;  /* 0x0000000000007941 */ /* 0x000fea0003800000 */
.L_x_5795:
[----:B0-2-4-:R-:W0:Y:S01]  /*4510*/  S2R R4, SR_TID.X ;  /* 0x0000000000047919 */ /* 0x015e220000002100 */
[----:B------:R-:W-:Y:S01]  /*4520*/  @!PT LDS RZ, [RZ] ;  /* 0x00000000fffff984 */ /* 0x000fe20000000800 */
[----:B------:R-:W-:Y:S01]  /*4530*/  @!PT LDS RZ, [RZ] ;  /* 0x00000000fffff984 */ /* 0x000fe20000000800 */
[----:B------:R-:W-:Y:S01]  /*4540*/  @!PT LDS RZ, [RZ] ;  /* 0x00000000fffff984 */ /* 0x000fe20000000800 */
[----:B------:R-:W-:Y:S01]  /*4550*/  @!PT LDS RZ, [RZ] ;  /* 0x00000000fffff984 */ /* 0x000fe20000000800 */
[----:B------:R2:W-:Y:S06]  /*4560*/  MEMBAR.ALL.CTA ;  /* 0x0000000000007992 */ /* 0x0005ec0000008000 */
[----:B--2---:R-:W2:Y:S01]  /*4570*/  FENCE.VIEW.ASYNC.S ;  /* 0x00000000000073c6 */ /* 0x004ea20000000000 */
[----:B------:R-:W-:Y:S05]  /*4580*/  WARPSYNC.ALL ;  /* 0x0000000000007948 */ /* 0x000fea0003800000 */
[----:B------:R-:W-:Y:S01]  /*4590*/  BSSY B0, `(.L_x_5821) ;  /* 0x0000009000007945 */ /* 0x000fe20003800000 */
[----:B0-----:R-:W-:Y:S01]  /*45a0*/  LOP3.LUT R4, R4, 0x7f, RZ, 0xc0, !PT ;  /* 0x0000007f04047812 */ /* 0x001fe200078ec0ff */
[----:B--2---:R0:W-:Y:S03]  /*45b0*/  BAR.SYNC.DEFER_BLOCKING R49, 0x80 ;  /* 0x000200310000751d */ /* 0x0041e60000010000 */
[----:B------:R-:W-:-:S13]  /*45c0*/  ISETP.NE.AND P4, PT, R4, RZ, PT ;  /* 0x000000ff0400720c */ /* 0x000fda0003f85270 */
[----:B------:R-:W-:-:S05]  /*45d0*/  @!P4 VIADD R4, R63, 0x28ca0 ;  /* 0x00028ca03f04c836 */ /* 0x000fca0000000000 */
[----:B------:R-:W-:-:S04]  /*45e0*/  @!P4 PRMT R4, RZ, 0x654, R4 ;  /* 0x00000654ff04c816 */ /* 0x000fc80000000004 */
[----:B------:R0:W-:Y:S01]  /*45f0*/  @!P4 SYNCS.ARRIVE.TRANS64.RED.A1T0 RZ, [R4+URZ], RZ ;  /* 0x000000ff04ffc9a7 */ /* 0x0001e2000810043f */
[----:B------:R-:W-:Y:S05]  /*4600*/  @!P3 BRA `(.L_x_5822) ;  /* 0x000000000004b947 */ /* 0x000fea0003800000 */
[----:B------:R-:W-:Y:S01]  /*4610*/  BPT.TRAP 0x1 ;  /* 0x000000040000795c */ /* 0x000fe20000300000 */
.L_x_5822:
[----:B------:R-:W-:Y:S05]  /*4620*/  BSYNC B0 ;  /* 0x0000000000007941 */ /* 0x000fea0003800000 */
.L_x_5821:
[----:B------:R-:W2:Y:S01]  /*4630*/  SYNCS.PHASECHK.TRANS64.TRYWAIT P3, [R63+URZ+0x28cb0], R72 ;  /* 0x028cb0483f0075a7 */ /* 0x000ea2000806017f */
[----:B------:R-:W-:Y:S04]  /*4640*/  BSSY B0, `(.L_x_5823) ;  /* 0x0000002000007945 */ /* 0x000fe80003800000 */
[----:B--2---:R-:W-:Y:S05]  /*4650*/  @!P3 BRA `(.L_x_5824) ;  /* 0x000001c000b8b947 */ /* 0x004fea0003800000 */
.L_x_6157:
[----:B------:R-:W-:Y:S05]  /*4660*/  BSYNC B0 ;  /* 0x0000000000007941 */ /* 0x000fea0003800000 */
.L_x_5823:
        /* <DEDUP_REMOVED lines=11> */
[----:B-1----:R-:W-:Y:S02]  /*4720*/  IMAD R9, R47, UR4, RZ ;  /* 0x000000042f097c24 */ /* 0x002fe4000f8e02ff */
[----:B------:R-:W-:Y:S02]  /*4730*/  IMAD.IADD R5, R5, 0x1, R7 ;  /* 0x0000000105057824 */ /* 0x000fe400078e0207 */
[C---:B------:R-:W-:Y:S02]  /*4740*/  IMAD R7, R26.reuse, UR5, R9 ;  /* 0x000000051a077c24 */ /* 0x040fe4000f8e0209 */
[----:B------:R-:W-:Y:S01]  /*4750*/  IMAD.WIDE.U32 R4, R26, UR4, R4 ;  /* 0x000000041a047c25 */ /* 0x000fe2000f8e0004 */
[----:B------:R-:W-:-:S03]  /*4760*/  ULDC.64 UR4, c[0x0][0x318] ;  /* 0x0000c60000047ab9 */ /* 0x000fc60000000a00 */
[----:B------:R-:W-:Y:S01]  /*4770*/  IMAD.IADD R7, R5, 0x1, R7 ;  /* 0x0000000105077824 */ /* 0x000fe200078e0207 */
[----:B------:R-:W-:-:S04]  /*4780*/  LEA R5, P3, R4, UR4, 0x1 ;  /* 0x0000000404057c11 */ /* 0x000fc8000f8608ff */
[----:B------:R-:W-:Y:S01]  /*4790*/  LEA.HI.X R4, R4, UR5, R7, 0x1, P3 ;  /* 0x0000000504047c11 */ /* 0x000fe200098f0c07 */
[----:B------:R0:W1:Y:S01]  /*47a0*/  SHFL.IDX PT, R15, R5, RZ, 0x1c1f ;  /* 0x001c1fff050f7589 */ /* 0x00006200000e0000 */
[----:B------:R-:W-:-:S03]  /*47b0*/  ISETP.GT.AND P3, PT, R73, R192, PT ;  /* 0x000000c04900720c */ /* 0x000fc60003f64270 */
[----:B------:R0:W4:Y:S10]  /*47c0*/  SHFL.IDX PT, R13, R4, RZ, 0x1c1f ;  /* 0x001c1fff040d7589 */ /* 0x00013400000e0000 */
[----:B0-----:R-:W-:Y:S05]  /*47d0*/  @!P3 BRA `(.L_x_5826) ;  /* 0x00000004009cb947 */ /* 0x001fea0003800000 */
[----:B------:R-:W5:Y:S01]  /*47e0*/  LDL R31, [R1+0x10] ;  /* 0x00001000011f7983 */ /* 0x000f620000100800 */
[----:B------:R-:W-:-:S03]  /*47f0*/  ULDC UR4, c[0x0][0x320] ;  /* 0x0000c80000047ab9 */ /* 0x000fc60000000800 */
[----:B------:R-:W2:Y:S04]  /*4800*/  LDL R12, [R1+0x14] ;  /* 0x00001400010c7983 */ /* 0x000ea80000100800 */
[----:B------:R-:W2:Y:S01]  /*4810*/  LDL R30, [R1+0x18] ;  /* 0x00001800011e7983 */ /* 0x000ea20000100800 */
[----:B------:R-:W-:Y:S01]  /*4820*/  ISETP.GE.AND P5, PT, R16, UR4, PT ;  /* 0x0000000410007c0c */ /* 0x000fe2000bfa6270 */
[----:B------:R-:W-:Y:S01]  /*4830*/  IMAD R9, R188, 0x8000, R51 ;  /* 0x00008000bc097824 */ /* 0x000fe200078e0233 */
[----:B------:R-:W-:Y:S01]  /*4840*/  LOP3.LUT P3, RZ, R196, 0x4, RZ, 0xc0, !PT ;  /* 0x00000004c4ff7812 */ /* 0x000fe2000786c0ff */
[----:B------:R-:W2:Y:S02]  /*4850*/  LDL R29, [R1+0x1c] ;  /* 0x00001c00011d7983 */ /* 0x000ea40000100800 */
[----:B------:R-:W-:-:S02]  /*4860*/  IMAD R10, R9, 0x2, R2 ;  /* 0x00000002090a7824 */ /* 0x000fc400078e0202 */
[----:B------:R-:W2:Y:S04]  /*4870*/  LDL R28, [R1+0x20] ;  /* 0x00002000011c7983 */ /* 0x000ea80000100800 */
[----:B---3--:R-:W3:Y:S01]  /*4880*/  LDL R14, [R1+0x24] ;  /* 0x00002400010e7983 */ /* 0x008ee20000100800 */
[----:B------:R-:W-:-:S03]  /*4890*/  VIADD R11, R9, 0x20 ;  /* 0x00000020090b7836 */ /* 0x000fc60000000000 */
[----:B------:R-:W0:Y:S01]  /*48a0*/  @!P5 LDS.128 R4, [R10+0x400] ;  /* 0x000400000a04d984 */ /* 0x000e220000000c00 */
[----:B------:R-:W-:Y:S01]  /*48b0*/  @P3 VIADD R11, R9, 0xffffffe0 ;  /* 0xffffffe0090b3836 */ /* 0x000fe20000000000 */
[C---:B-1----:R-:W-:Y:S02]  /*48c0*/  @!P5 LEA R8, P3, R16.reuse, R15, 0x1 ;  /* 0x0000000f1008d211 */ /* 0x042fe400078608ff */
[----:B------:R-:W3:Y:S01]  /*48d0*/  LDL R64, [R1+0x2c] ;  /* 0x00002c0001407983 */ /* 0x000ee20000100800 */
[----:B------:R-:W-:Y:S01]  /*48e0*/  IMAD R11, R11, 0x2, R2 ;  /* 0x000000020b0b7824 */ /* 0x000fe200078e0202 */
[----:B----4-:R-:W-:Y:S02]  /*48f0*/  @!P5 LEA.HI.X R9, R16, R13, R17, 0x1, P3 ;  /* 0x0000000d1009d211 */ /* 0x010fe400018f0c11 */
[C---:B------:R-:W-:Y:S01]  /*4900*/  ISETP.GE.AND P3, PT, R186.reuse, UR4, PT ;  /* 0x00000004ba007c0c */ /* 0x040fe2000bf66270 */
[----:B------:R-:W4:Y:S04]  /*4910*/  LDL R57, [R1+0x30] ;  /* 0x0000300001397983 */ /* 0x000f280000100800 */
[----:B------:R-:W4:Y:S04]  /*4920*/  LDL R56, [R1+0x34] ;  /* 0x0000340001387983 */ /* 0x000f280000100800 */
[----:B0-----:R0:W-:Y:S04]  /*4930*/  @!P5 ST.E.128 desc[UR40][R8.64], R4 ;  /* 0x000000040800d985 */ /* 0x0011e8000c101d28 */
[----:B------:R-:W1:Y:S01]  /*4940*/  @!P3 LDS.128 R4, [R11+0x400] ;  /* 0x000400000b04b984 */ /* 0x000e620000000c00 */
[----:B0-----:R-:W-:-:S04]  /*4950*/  @!P3 LEA R8, P5, R186, R15, 0x1 ;  /* 0x0000000fba08b211 */ /* 0x001fc800078a08ff */
[----:B------:R-:W-:Y:S02]  /*4960*/  @!P3 LEA.HI.X R9, R186, R13, R202, 0x1, P5 ;  /* 0x0000000dba09b211 */ /* 0x000fe400028f0cca */
[----:B------:R-:W-:-:S03]  /*4970*/  ISETP.GE.AND P5, PT, R228, UR4, PT ;  /* 0x00000004e4007c0c */ /* 0x000fc6000bfa6270 */
[----:B-1----:R0:W-:Y:S10]  /*4980*/  @!P3 ST.E.128 desc[UR40][R8.64], R4 ;  /* 0x000000040800b985 */ /* 0x0021f4000c101d28 */
[----:B------:R-:W1:Y:S01]  /*4990*/  @!P5 LDS.128 R4, [R10+0x2400] ;  /* 0x002400000a04d984 */ /* 0x000e620000000c00 */
[----:B0-----:R-:W-:-:S05]  /*49a0*/  @!P5 LEA R8, P3, R228, R15, 0x1 ;  /* 0x0000000fe408d211 */ /* 0x001fca00078608ff */
[----:B-----5:R-:W-:Y:S01]  /*49b0*/  @!P5 IMAD.X R9, R13, 0x1, R31, P3 ;  /* 0x000000010d09d824 */ /* 0x020fe200018e061f */
[C---:B------:R-:W-:Y:S01]  /*49c0*/  ISETP.GE.AND P3, PT, R220.reuse, UR4, PT ;  /* 0x00000004dc007c0c */ /* 0x040fe2000bf66270 */
[----:B------:R-:W5:Y:S04]  /*49d0*/  LDL R31, [R1+0x38] ;  /* 0x00003800011f7983 */ /* 0x000f680000100800 */
[----:B-1----:R0:W-:Y:S08]  /*49e0*/  @!P5 ST.E.128 desc[UR40][R8.64], R4 ;  /* 0x000000040800d985 */ /* 0x0021f0000c101d28 */
[----:B------:R-:W1:Y:S01]  /*49f0*/  @!P3 LDS.128 R4, [R11+0x2400] ;  /* 0x002400000b04b984 */ /* 0x000e620000000c00 */
[----:B0-----:R-:W-:-:S05]  /*4a00*/  @!P3 LEA R8, P5, R220, R15, 0x1 ;  /* 0x0000000fdc08b211 */ /* 0x001fca00078a08ff */
[----:B--2---:R-:W-:Y:S02]  /*4a10*/  @!P3 IMAD.X R9, R13, 0x1, R12, P5 ;  /* 0x000000010d09b824 */ /* 0x004fe400028e060c */
[----:B------:R-:W2:Y:S01]  /*4a20*/  LDL R12, [R1+0x28] ;  /* 0x00002800010c7983 */ /* 0x000ea20000100800 */
[----:B------:R-:W-:-:S03]  /*4a30*/  ISETP.GE.AND P5, PT, R218, UR4, PT ;  /* 0x00000004da007c0c */ /* 0x000fc6000bfa6270 */
[----:B-1----:R0:W-:Y:S10]  /*4a40*/  @!P3 ST.E.128 desc[UR40][R8.64], R4 ;  /* 0x000000040800b985 */ /* 0x0021f4000c101d28 */
[----:B------:R-:W1:Y:S01]  /*4a50*/  @!P5 LDS.128 R4, [R10+0x4400] ;  /* 0x004400000a04d984 */ /* 0x000e620000000c00 */
[----:B0-----:R-:W-:-:S05]  /*4a60*/  @!P5 LEA R8, P3, R218, R15, 0x1 ;  /* 0x0000000fda08d211 */ /* 0x001fca00078608ff */
[----:B------:R-:W-:Y:S01]  /*4a70*/  @!P5 IMAD.X R9, R13, 0x1, R30, P3 ;  /* 0x000000010d09d824 */ /* 0x000fe200018e061e */
[C---:B------:R-:W-:Y:S01]  /*4a80*/  ISETP.GE.AND P3, PT, R215.reuse, UR4, PT ;  /* 0x00000004d7007c0c */ /* 0x040fe2000bf66270 */
[----:B------:R-:W5:Y:S04]  /*4a90*/  LDL R30, [R1+0x3c] ;  /* 0x00003c00011e7983 */ /* 0x000f680000100800 */
[----:B-1----:R0:W-:Y:S08]  /*4aa0*/  @!P5 ST.E.128 desc[UR40][R8.64], R4 ;  /* 0x000000040800d985 */ /* 0x0021f0000c101d28 */
        /* <DEDUP_REMOVED lines=14> */
[----:B---3--:R-:W-:Y:S02]  /*4b90*/  @!P3 IMAD.X R9, R13, 0x1, R14, P5 ;  /* 0x000000010d09b824 */ /* 0x008fe400028e060e */
[----:B------:R-:W3:Y:S01]  /*4ba0*/  LDL R14, [R1] ;  /* 0x00000000010e7983 */ /* 0x000ee20000100800 */
[----:B------:R-:W-:-:S03]  /*4bb0*/  ISETP.GE.AND P5, PT, R211, UR4, PT ;  /* 0x00000004d3007c0c */ /* 0x000fc6000bfa6270 */
[----:B-1----:R0:W-:Y:S10]  /*4bc0*/  @!P3 ST.E.128 desc[UR40][R8.64], R4 ;  /* 0x000000040800b985 */ /* 0x0021f4000c101d28 */
        /* <DEDUP_REMOVED lines=34> */
[----:B---3--:R-:W-:-:S04]  /*4df0*/  ISETP.GE.AND P3, PT, R14, UR4, PT ;  /* 0x000000040e007c0c */ /* 0x008fc8000bf66270 */
[----:B-1----:R0:W-:Y:S09]  /*4e00*/  @!P5 ST.E.128 desc[UR40][R8.64], R4 ;  /* 0x000000040800d985 */ /* 0x0021f2000c101d28 */
[----:B------:R-:W1:Y:S01]  /*4e10*/  @!P3 LDS.128 R4, [R11+0xe400] ;  /* 0x00e400000b04b984 */ /* 0x000e620000000c00 */
[----:B0-----:R-:W-:-:S05]  /*4e20*/  @!P3 LEA R8, P5, R14, R15, 0x1 ;  /* 0x0000000f0e08b211 */ /* 0x001fca00078a08ff */
[----:B--2---:R-:W-:-:S05]  /*4e30*/  @!P3 IMAD.X R9, R13, 0x1, R12, P5 ;  /* 0x000000010d09b824 */ /* 0x004fca00028e060c */
[----:B-1----:R0:W-:Y:S03]  /*4e40*/  @!P3 ST.E.128 desc[UR40][R8.64], R4 ;  /* 0x000000040800b985 */ /* 0x0021e6000c101d28 */
.L_x_5826:
[----:B------:R-:W-:Y:S05]  /*4e50*/  BSYNC B0 ;  /* 0x0000000000007941 */ /* 0x000fea0003800000 */
.L_x_5825:
[----:B------:R-:W-:Y:S01]  /*4e60*/  @!PT LDS RZ, [RZ] ;  /* 0x00000000fffff984 */ /* 0x000fe20000000800 */
[----:B------:R-:W-:Y:S01]  /*4e70*/  @!PT LDS RZ, [RZ] ;  /* 0x00000000fffff984 */ /* 0x000fe20000000800 */
[----:B------:R-:W-:Y:S01]  /*4e80*/  @!PT LDS RZ, [RZ] ;  /* 0x00000000fffff984 */ /* 0x000fe20000000800 */
[----:B------:R-:W-:Y:S01]  /*4e90*/  @!PT LDS RZ, [RZ] ;  /* 0x00000000fffff984 */ /* 0x000fe20000000800 */
[----:B------:R5:W-:Y:S06]  /*4ea0*/  MEMBAR.ALL.CTA ;  /* 0x0000000000007992 */ /* 0x000bec0000008000 */
[----:B-----5:R-:W5:Y:S01]  /*4eb0*/  FENCE.VIEW.ASYNC.S ;  /* 0x00000000000073c6 */ /* 0x020f620000000000 */
[----:B--2---:R-:W-:Y:S01]  /*4ec0*/  @!P4 VIADD R63, R63, 0x28cc0 ;  /* 0x00028cc03f3fc836 */ /* 0x004fe20000000000 */
[----:B-----5:R2:W-:Y:S04]  /*4ed0*/  BAR.SYNC.DEFER_BLOCKING R49, 0x80 ;  /* 0x000200310000751d */ /* 0x0205e80000010000 */
[----:B------:R-:W-:Y:S01]  /*4ee0*/  @!P4 PRMT R63, RZ, 0x654, R63 ;  /* 0x00000654ff3fc816 */ /* 0x000fe2000000003f */
[----:B------:R-:W-:Y:S01]  /*4ef0*/  VIADD R188, R188, 0x1 ;  /* 0x00000001bcbc7836 */ /* 0x000fe20000000000 */
[----:B------:R-:W-:-:S02]  /*4f00*/  PLOP3.LUT P3, PT, PT, PT, PT, 0x8, 0x0 ;  /* 0x000000000000781c */ /* 0x000fc40003f6e170 */
[----:B------:R2:W-:Y:S02]  /*4f10*/  @!P4 SYNCS.ARRIVE.TRANS64.RED.A1T0 RZ, [R63+URZ], RZ ;  /* 0x000000ff3fffc9a7 */ /* 0x0005e4000810043f */
[----:B------:R-:W-:-:S04]  /*4f20*/  ISETP.NE.AND P4, PT, R188, 0x2, PT ;  /* 0x00000002bc00780c */ /* 0x000fc80003f85270 */
[----:B0-----:R-:W-:Y:S02]  /*4f30*/  SEL R4, RZ, 0x1, P4 ;  /* 0x00000001ff047807 */ /* 0x001fe40002000000 */
[----:B------:R-:W-:Y:S02]  /*4f40*/  SEL R188, R188, RZ, P4 ;  /* 0x000000ffbcbc7207 */ /* 0x000fe40002000000 */
[----:B------:R-:W-:Y:S01]  /*4f50*/  LOP3.LUT R189, R189, R4, RZ, 0x3c, !PT ;  /* 0x00000004bdbd7212 */ /* 0x000fe200078e3cff */
[----:B--2---:R-:W-:Y:S06]  /*4f60*/  @P2 BRA `(.L_x_5827) ;  /* 0xffffffd400e42947 */ /* 0x004fec000383ffff */
.L_x_5790:
[----:B------:R-:W-:Y:S04]  /*4f70*/  BSSY B0, `(.L_x_5828) ;  /* 0x0000004000007945 */ /* 0x000fe80003800000 */
[----:B------:R-:W-:Y:S05]  /*4f80*/  @P3 BRA `(.L_x_5829) ;  /* 0x0000000000083947 */ /* 0x000fea0003800000 */
[----:B------:R-:W0:Y:S02]  /*4f90*/  FENCE.VIEW.ASYNC.G ;  /* 0x00000000000073c6 */ /* 0x000e240000000100 */
[----:B0-----:R-:W-:Y:S06]  /*4fa0*/  BAR.ARV 0xc, 0x180 ;  /* 0x0306000000007b1d */ /* 0x001fec0000002000 */
.L_x_5829:
[----:B------:R-:W-:Y:S05]  /*4fb0*/  BSYNC B0 ;  /* 0x0000000000007941 */ /* 0x000fea0003800000 */
.L_x_5828:
[----:B------:R-:W-:Y:S01]  /*4fc0*/  UISETP.NE.AND UP0, UPT, UR39, 0x1, UPT ;  /* 0x000000012700788c */ /* 0x000fe2000bf05270 */
[----:B------:R-:W-:Y:S05]  /*4fd0*/  BSSY B7, `(.L_x_5830) ;  /* 0x0001066000077945 */ /* 0x000fea0003800000 */
[----:B------:R-:W-:-:S13]  /*4fe0*/  PLOP3.LUT P0, PT, PT, PT, UP0, 0x80, 0x0 ;  /* 0x000000000000781c */ /* 0x000fda0003f0f008 */
[----:B------:R-:W-:Y:S05]  /*4ff0*/  @!P0 BRA `(.L_x_5831) ;  /* 0x0000002000e88947 */ /* 0x000fea0003800000 */
[----:B------:R-:W0:Y:S01]  /*5000*/  LDC R0, c[0x0][0x448] ;  /* 0x00011200ff007b82 */ /* 0x000e220000000800 */
[----:B------:R-:W-:-:S07]  /*5010*/  IADD3 R23, R184, 0x1, -R23 ;  /* 0x00000001b8177810 */ /* 0x000fce0007ffe817 */
[----:B------:R-:W2:Y:S01]  /*5020*/  LDC.64 R4, c[0x0][0x9e0] ;  /* 0x00027800ff047b82 */ /* 0x000ea20000000a00 */
[----:B0-----:R-:W-:Y:S01]  /*5030*/  ISETP.NE.AND P1, PT, R0, 0x1, PT ;  /* 0x000000010000780c */ /* 0x001fe20003f25270 */
[----:B------:R-:W-:Y:S01]  /*5040*/  VIADD R0, R195, 0x3f ;  /* 0x0000003fc3007836 */ /* 0x000fe20000000000 */
[----:B--2---:R-:W-:-:S11]  /*5050*/  ISETP.GE.AND P2, PT, R5, 0x1, PT ;  /* 0x000000010500780c */ /* 0x004fd60003f46270 */
[----:B------:R-:W0:Y:S08]  /*5060*/  @P1 LDC R3, c[0x0][0x44c] ;  /* 0x00011300ff031b82 */ /* 0x000e300000000800 */
[----:B------:R-:W2:Y:S01]  /*5070*/  @P1 LDC R6, c[0x0][0x450] ;  /* 0x00011400ff061b82 */ /* 0x000ea20000000800 */
[----:B0-----:R-:W-:-:S05]  /*5080*/  @P1 IMAD.HI.U32 R3, R0, R3, RZ ;  /* 0x0000000300031227 */ /* 0x001fca00078e00ff */
[----:B--2---:R-:W-:-:S04]  /*5090*/  @P1 SHF.R.U32.HI R0, RZ, R6, R3 ;  /* 0x00000006ff001219 */ /* 0x004fc80000011603 */
        /* <DEDUP_REMOVED lines=14> */
.L_x_5834:
[----:B------:R-:W-:-:S13]  /*5180*/  ISETP.NE.AND P0, PT, R5, 0x1, PT ;  /* 0x000000010500780c */ /* 0x000fda0003f05270 */
[----:B------:R-:W0:Y:S02]  /*5190*/  @P0 LDC.64 R6, c[0x0][0x9e8] ;  /* 0x00027a00ff060b82 */ /* 0x000e240000000a00 */
[----:B0-----:R-:W-:-:S05]  /*51a0*/  @P0 IMAD.HI.U32 R6, R0, R6, RZ ;  /* 0x0000000600060227 */ /* 0x001fca00078e00ff */
[----:B------:R-:W-:-:S07]  /*51b0*/  @P0 SHF.R.U32.HI R0, RZ, R7, R6 ;  /* 0x00000007ff000219 */ /* 0x000fce0000011606 */
.L_x_5835:
[----:B------:R-:W-:Y:S05]  /*51c0*/  BSYNC B0 ;  /* 0x0000000000007941 */ /* 0x000fea0003800000 */
.L_x_5833:
[----:B------:R-:W-:-:S05]  /*51d0*/  IMAD R3, R0, R5, R5 ;  /* 0x0000000500037224 */ /* 0x000fca00078e0205 */
[----:B------:R-:W-:-:S07]  /*51e0*/  VIMNMX R4, R4, R3, PT ;  /* 0x0000000304047248 */ /* 0x000fce0003fe0100 */
.L_x_5832:
[----:B------:R-:W0:Y:S01]  /*51f0*/  @P1 LDC R0, c[0x0][0x44c] ;  /* 0x00011300ff001b82 */ /* 0x000e220000000800 */
[----:B------:R-:W-:Y:S01]  /*5200*/  VIADD R4, R4, 0x3f ;  /* 0x0000003f04047836 */ /* 0x000fe20000000000 */
[----:B------:R-:W-:Y:S01]  /*5210*/  ULDC UR4, c[0x0][0x9dc] ;  /* 0x0002770000047ab9 */ /* 0x000fe20000000800 */
[----:B------:R-:W-:-:S03]  /*5220*/  IMAD.MOV.U32 R7, RZ, RZ, R195 ;  /* 0x000000ffff077224 */ /* 0x000fc600078e00c3 */
[----:B------:R-:W-:Y:S02]  /*5230*/  SHF.R.S32.HI R3, RZ, 0x1f, R4 ;  /* 0x0000001fff037819 */ /* 0x000fe40000011404 */
[----:B------:R-:W2:Y:S02]  /*5240*/  @P1 LDC R9, c[0x0][0x450] ;  /* 0x00011400ff091b82 */ /* 0x000ea40000000800 */
[----:B------:R-:W-:-:S04]  /*5250*/  LEA.HI R3, R3, R4, RZ, 0x6 ;  /* 0x0000000403037211 */ /* 0x000fc800078f30ff */
[----:B------:R-:W-:-:S04]  /*5260*/  SHF.R.S32.HI R3, RZ, 0x6, R3 ;  /* 0x00000006ff037819 */ /* 0x000fc80000011403 */
[----:B------:R-:W-:Y:S01]  /*5270*/  VIMNMX R20, R168, R3, PT ;  /* 0x00000003a8147248 */ /* 0x000fe20003fe0100 */
[----:B0-----:R-:W-:-:S05]  /*5280*/  @P1 IMAD.HI.U32 R0, R195, R0, RZ ;  /* 0x00000000c3001227 */ /* 0x001fca00078e00ff */
[----:B--2---:R-:W-:-:S05]  /*5290*/  @P1 SHF.R.U32.HI R7, RZ, R9, R0 ;  /* 0x00000009ff071219 */ /* 0x004fca0000011600 */
        /* <DEDUP_REMOVED lines=13> */
.L_x_5838:
[----:B------:R-:W-:-:S13]  /*5370*/  ISETP.NE.AND P0, PT, R5, 0x1, PT ;  /* 0x000000010500780c */ /* 0x000fda0003f05270 */
[----:B------:R-:W0:Y:S02]  /*5380*/  @P0 LDC.64 R6, c[0x0][0x9e8] ;  /* 0x00027a00ff060b82 */ /* 0x000e240000000a00 */
[----:B0-----:R-:W-:-:S05]  /*5390*/  @P0 IMAD.HI.U32 R4, R40, R6, RZ ;  /* 0x0000000628040227 */ /* 0x001fca00078e00ff */
[----:B------:R-:W-:-:S07]  /*53a0*/  @P0 SHF.R.U32.HI R40, RZ, R7, R4 ;  /* 0x00000007ff280219 */ /* 0x000fce0000011604 */
.L_x_5839:
[----:B------:R-:W-:Y:S05]  /*53b0*/  BSYNC B0 ;  /* 0x0000000000007941 */ /* 0x000fea0003800000 */
.L_x_5837:
[----:B------:R-:W-:-:S05]  /*53c0*/  IMAD R5, R40, R5, RZ ;  /* 0x0000000528057224 */ /* 0x000fca00078e02ff */
[----:B------:R-:W-:-:S07]  /*53d0*/  VIMNMX R0, R0, R5, !PT ;  /* 0x0000000500007248 */ /* 0x000fce0007fe0100 */
.L_x_5836:
        /* <DEDUP_REMOVED lines=47> */
[----:B-1-3--:R-:W-:Y:S02]  /*56d0*/  CS2R R14, SRZ ;  /* 0x00000000000e7805 */ /* 0x00afe4000001ff00 */
[----:B------:R-:W-:Y:S01]  /*56e0*/  CS2R R76, SRZ ;  /* 0x00000000004c7805 */ /* 0x000fe2000001ff00 */
[----:B------:R-:W-:Y:S01]  /*56f0*/  IMAD.MOV.U32 R75, RZ, RZ, RZ ;  /* 0x000000ffff4b7224 */ /* 0x000fe200078e00ff */
[----:B----4-:R-:W-:-:S02]  /*5700*/  CS2R R12, SRZ ;  /* 0x00000000000c7805 */ /* 0x010fc4000001ff00 */
        /* <DEDUP_REMOVED lines=28> */
[----:B------:R-:W-:Y:S06]  /*58d0*/  @!P1 BRA `(.L_x_5840) ;  /* 0x000000fc00549947 */ /* 0x000fec0003800000 */
[----:B------:R-:W0:Y:S02]  /*58e0*/  S2R R23, SR_TID.X ;  /* 0x0000000000177919 */ /* 0x000e240000002100 */
        /* <DEDUP_REMOVED lines=8> */
[----:B------:R-:W-:Y:S02]  /*5970*/  IMAD.U32 R0, RZ, RZ, UR37 ;  /* 0x00000025ff007e24 */ /* 0x000fe4000f8e00ff */
[----:B------:R-:W-:-:S03]  /*5980*/  IMAD R3, R3, 0x8000, R2 ;  /* 0x0000800003037824 */ /* 0x000fc600078e0202 */
[----:B------:R-:W-:Y:S01]  /*5990*/  ISETP.NE.AND P0, PT, R0, 0x3, PT ;  /* 0x000000030000780c */ /* 0x000fe20003f05270 */
[----:B------:R-:W-:-:S05]  /*59a0*/  VIADD R3, R3, 0x400 ;  /* 0x0000040003037836 */ /* 0x000fca0000000000 */
[----:B------:R-:W-:-:S04]  /*59b0*/  SHF.R.U32.HI R3, RZ, 0x4, R3 ;  /* 0x00000004ff037819 */ /* 0x000fc80000011603 */
[----:B------:R-:W-:-:S04]  /*59c0*/  LOP3.LUT R0, R3, 0x3fff, RZ, 0xc0, !PT ;  /* 0x00003fff03007812 */ /* 0x000fc800078ec0ff */
[----:B------:R-:W-:Y:S01]  /*59d0*/  LOP3.LUT R0, R0, 0x2000000, RZ, 0xfc, !PT ;  /* 0x0200000000007812 */ /* 0x000fe200078efcff */
[----:B------:R-:W-:Y:S06]  /*59e0*/  @!P0 BRA `(.L_x_5841) ;  /* 0x0000000000048947 */ /* 0x000fec0003800000 */
[----:B------:R-:W-:Y:S01]  /*59f0*/  BPT.TRAP 0x1 ;  /* 0x000000040000795c */ /* 0x000fe20000300000 */
.L_x_5841:
[----:B------:R-:W-:Y:S01]  /*5a00*/  IMAD R3, R18, 0x8, R2 ;  /* 0x0000000812037824 */ /* 0x000fe200078e0202 */
[----:B------:R-:W-:Y:S01]  /*5a10*/  SHF.L.U32 R6, R19, 0x1f, RZ ;  /* 0x0000001f13067819 */ /* 0x000fe200000006ff */
[----:B------:R-:W-:Y:S01]  /*5a20*/  VIADD R5, R2, 0x26800 ;  /* 0x0002680002057836 */ /* 0x000fe20000000000 */
[----:B------:R-:W-:Y:S01]  /*5a30*/  BSSY B0, `(.L_x_5842) ;  /* 0x0000008000007945 */ /* 0x000fe20003800000 */
[----:B------:R-:W-:Y:S01]  /*5a40*/  IMAD R8, R18, 0x1000, R0 ;  /* 0x0000100012087824 */ /* 0x000fe200078e0200 */
[----:B------:R-:W0:Y:S01]  /*5a50*/  SYNCS.PHASECHK.TRANS64.TRYWAIT P1, [R3+URZ+0x28c50], R6 ;  /* 0x028c5006030075a7 */ /* 0x000e22000802017f */
[----:B------:R-:W-:Y:S01]  /*5a60*/  IMAD.MOV.U32 R9, RZ, RZ, 0x40000040 ;  /* 0x40000040ff097424 */ /* 0x000fe200078e00ff */
[----:B------:R-:W-:-:S04]  /*5a70*/  SHF.R.U32.HI R5, RZ, 0x4, R5 ;  /* 0x00000004ff057819 */ /* 0x000fc80000011605 */
[----:B------:R-:W-:-:S04]  /*5a80*/  LOP3.LUT R5, R5, 0x3fff, RZ, 0xc0, !PT ;  /* 0x00003fff05057812 */ /* 0x000fc800078ec0ff */
[----:B------:R-:W-:Y:S01]  /*5a90*/  LOP3.LUT R5, R5, 0x10000, RZ, 0xfc, !PT ;  /* 0x0001000005057812 */ /* 0x000fe200078efcff */
[----:B0-----:R-:W-:Y:S06]  /*5aa0*/  @!P1 BRA `(.L_x_5843) ;  /* 0x000001ac00b89947 */ /* 0x001fec0003800000 */
.L_x_6158:
[----:B------:R-:W-:Y:S05]  /*5ab0*/  BSYNC B0 ;  /* 0x0000000000007941 */ /* 0x000fea0003800000 */
.L_x_5842:
[----:B------:R-:W-:Y:S01]  /*5ac0*/  BAR.SYNC.DEFER_BLOCKING 0xe, 0x100 ;  /* 0x0384000000007b1d */ /* 0x000fe20000010000 */
[----:B0-----:R-:W-:Y:S01]  /*5ad0*/  IMAD.MOV.U32 R6, RZ, RZ, R5 ;  /* 0x000000ffff067224 */ /* 0x001fe200078e0005 */
[C---:B------:R-:W-:Y:S01]  /*5ae0*/  R2UR UR6, R8.reuse ;  /* 0x00000000080672ca */ /* 0x040fe200000e0000 */
[----:B------:R-:W-:Y:S01]  /*5af0*/  IMAD.MOV.U32 R7, RZ, RZ, 0x40000040 ;  /* 0x40000040ff077424 */ /* 0x000fe200078e00ff */
[----:B------:R-:W-:Y:S01]  /*5b00*/  R2UR UR7, R9 ;  /* 0x00000000090772ca */ /* 0x000fe200000e0000 */
[----:B------:R-:W-:Y:S01]  /*5b10*/  VIADD R10, R8, 0x80 ;  /* 0x00000080080a7836 */ /* 0x000fe20000000000 */
[----:B------:R-:W-:Y:S01]  /*5b20*/  R2UR UR4, R6 ;  /* 0x00000000060472ca */ /* 0x000fe200000e0000 */
[----:B------:R-:W-:Y:S01]  /*5b30*/  IMAD.MOV.U32 R11, RZ, RZ, 0x40000040 ;  /* 0x40000040ff0b7424 */ /* 0x000fe200078e00ff */
[----:B------:R-:W-:Y:S01]  /*5b40*/  R2UR UR5, R7 ;  /* 0x00000000070572ca */ /* 0x000fe200000e0000 */
[----:B------:R-:W-:Y:S02]  /*5b50*/  VIADD R12, R5, 0x2 ;  /* 0x00000002050c7836 */ /* 0x000fe40000000000 */
[----:B------:R-:W-:-:S02]  /*5b60*/  IMAD.MOV.U32 R13, RZ, RZ, 0x40000040 ;  /* 0x40000040ff0d7424 */ /* 0x000fc400078e00ff */
[----:B------:R-:W-:Y:S01]  /*5b70*/  IMAD.MOV.U32 R9, RZ, RZ, 0x40000040 ;  /* 0x40000040ff097424 */ /* 0x000fe200078e00ff */
[----:B-----5:R-:W-:-:S07]  /*5b80*/  WARPGROUP.ARRIVE ;  /* 0x00000000000079c5 */ /* 0x020fce0000000000 */
[----:B------:R-:W-:Y:S01]  /*5b90*/  HGMMA.64x256x16.F32.BF16 R24, gdesc[UR4].tnspB, RZ, !UPT, gsb0 ;  /* 0x43e00000041879f0 */ /* 0x000fe2000c0018ff */
[----:B------:R-:W-:Y:S01]  /*5ba0*/  R2UR UR6, R10 ;  /* 0x000000000a0672ca */ /* 0x000fe200000e0000 */
[----:B------:R-:W-:Y:S01]  /*5bb0*/  VIADD R10, R8, 0x100 ;  /* 0x00000100080a7836 */ /* 0x000fe20000000000 */
[----:B------:R-:W-:Y:S01]  /*5bc0*/  R2UR UR7, R11 ;  /* 0x000000000b0772ca */ /* 0x000fe200000e0000 */
[----:B------:R-:W-:Y:S01]  /*5bd0*/  IMAD.MOV.U32 R11, RZ, RZ, 0x40000040 ;  /* 0x40000040ff0b7424 */ /* 0x000fe200078e00ff */
[----:B------:R-:W-:Y:S02]  /*5be0*/  R2UR UR4, R12 ;  /* 0x000000000c0472ca */ /* 0x000fe400000e0000 */
[----:B------:R-:W-:Y:S02]  /*5bf0*/  R2UR UR5, R13 ;  /* 0x000000000d0572ca */ /* 0x000fe400000e0000 */
[----:B------:R-:W-:Y:S01]  /*5c00*/  IADD3 R8, R8, 0x180, RZ ;  /* 0x0000018008087810 */ /* 0x000fe20007ffe0ff */
[----:B------:R-:W-:-:S02]  /*5c10*/  WARPGROUP.DEPBAR.LE gsb0, 0x0 ;  /* 0x00008000000079c5 */ /* 0x000fc40000010000 */
[----:B------:R-:W-:-:S15]  /*5c20*/  WARPGROUP.ARRIVE ;  /* 0x00000000000079c5 */ /* 0x000fde0000000000 */
[----:B------:R-:W-:-:S01]  /*5c30*/  NOP ;  /* 0x0000000000007918 */ /* 0x000fc20000000000 */
[----:B------:R-:W-:Y:S01]  /*5c40*/  HGMMA.64x256x16.F32.BF16 R24, gdesc[UR4].tnspB, R24, gsb0 ;  /* 0x43e00000041879f0 */ /* 0x000fe20008001818 */
        /* <DEDUP_REMOVED lines=21> */
[----:B------:R-:W-:Y:S06]  /*5da0*/  BAR.ARV 0xf, 0x100 ;  /* 0x03c4000000007b1d */ /* 0x000fec0000002000 */
[----:B------:R-:W-:Y:S05]  /*5db0*/  @!P0 BRA `(.L_x_5844) ;  /* 0x0000000000048947 */ /* 0x000fea0003800000 */
[----:B------:R-:W-:Y:S01]  /*5dc0*/  BPT.TRAP 0x1 ;  /* 0x000000040000795c */ /* 0x000fe20000300000 */
.L_x_5844:
[----:B------:R-:W-:Y:S01]  /*5dd0*/  VIADD R14, R3, 0x28c60 ;  /* 0x00028c60030e7836 */ /* 0x000fe20000000000 */
[----:B------:R-:W-:Y:S01]  /*5de0*/  BSSY B0, `(.L_x_5845) ;  /* 0x00000cc000007945 */ /* 0x000fe20003800000 */
[----:B------:R-:W-:-:S03]  /*5df0*/  VIADD R3, R20, 0xfffffffe ;  /* 0xfffffffe14037836 */ /* 0x000fc60000000000 */
[----:B------:R-:W-:Y:S02]  /*5e00*/  PRMT R14, R187, 0x654, R14 ;  /* 0x00000654bb0e7816 */ /* 0x000fe4000000000e */
[----:B------:R-:W-:Y:S02]  /*5e10*/  ISETP.GE.AND P1, PT, R3, R4, PT ;  /* 0x000000040300720c */ /* 0x000fe40003f26270 */
[----:B------:R0:W-:Y:S11]  /*5e20*/  SYNCS.ARRIVE.TRANS64.RED.A1T0 RZ, [R14+URZ], RZ ;  /* 0x000000ff0eff79a7 */ /* 0x0001f6000810043f */
[----:B0-----:R-:W-:Y:S05]  /*5e30*/  @!P1 BRA `(.L_x_5846) ;  /* 0x0000000c00189947 */ /* 0x001fea0003800000 */
.L_x_5853:
[----:B------:R-:W-:Y:S01]  /*5e40*/  BAR.SYNC.DEFER_BLOCKING 0xe, 0x100 ;  /* 0x0384000000007b1d */ /* 0x000fe20000010000 */
[C---:B------:R-:W-:Y:S01]  /*5e50*/  IMAD R5, R18.reuse, 0x40, R194 ;  /* 0x0000004012057824 */ /* 0x040fe200078e02c2 */
[----:B------:R-:W-:Y:S01]  /*5e60*/  ISETP.GT.AND P2, PT, R3, R4, PT ;  /* 0x000000040300720c */ /* 0x000fe20003f44270 */
[----:B------:R-:W-:Y:S02]  /*5e70*/  VIADD R18, R18, 0x1 ;  /* 0x0000000112127836 */ /* 0x000fe40000000000 */
[----:B------:R-:W-:Y:S02]  /*5e80*/  IMAD R5, R5, 0x4, R2 ;  /* 0x0000000405057824 */ /* 0x000fe400078e0202 */
[----:B------:R-:W-:Y:S01]  /*5e90*/  VIADD R3, R3, 0xffffffff ;  /* 0xffffffff03037836 */ /* 0x000fe20000000000 */
[----:B------:R-:W-:-:S04]  /*5ea0*/  ISETP.NE.AND P1, PT, R18, 0x2, PT ;  /* 0x000000021200780c */ /* 0x000fc80003f25270 */
[----:B------:R-:W-:Y:S01]  /*5eb0*/  SEL R18, R18, RZ, P1 ;  /* 0x000000ff12127207 */ /* 0x000fe20000800000 */
[----:B0-----:R-:W0:Y:S04]  /*5ec0*/  LDS R14, [R5+0x28800] ;  /* 0x02880000050e7984 */ /* 0x001e280000000800 */
        /* <DEDUP_REMOVED lines=133> */
.L_x_5847:
[----:B------:R-:W-:Y:S01]  /*6720*/  IMAD R5, R18, 0x8, R2 ;  /* 0x0000000812057824 */ /* 0x000fe200078e0202 */
[----:B------:R-:W-:-:S04]  /*6730*/  SHF.L.U32 R14, R19, 0x1f, RZ ;  /* 0x0000001f130e7819 */ /* 0x000fc800000006ff */
[----:B------:R0:W1:Y:S01]  /*6740*/  SYNCS.PHASECHK.TRANS64.TRYWAIT P1, [R5+URZ+0x28c50], R14 ;  /* 0x028c500e050075a7 */ /* 0x000062000802017f */
[----:B------:R-:W-:Y:S05]  /*6750*/  @!P0 BRA `(.L_x_5848) ;  /* 0x0000000000048947 */ /* 0x000fea0003800000 */
[----:B------:R-:W-:Y:S01]  /*6760*/  BPT.TRAP 0x1 ;  /* 0x000000040000795c */ /* 0x000fe20000300000 */
.L_x_5848:
[----:B------:R-:W-:Y:S04]  /*6770*/  BSSY B1, `(.L_x_5849) ;  /* 0x0000004000017945 */ /* 0x000fe80003800000 */
[----:B-1----:R-:W-:Y:S05]  /*6780*/  @P1 BRA `(.L_x_5850) ;  /* 0x0000000000081947 */ /* 0x002fea0003800000 */
[----:B------:R-:W1:Y:S02]  /*6790*/  SYNCS.PHASECHK.TRANS64.TRYWAIT P1, [R5+URZ+0x28c50], R14 ;  /* 0x028c500e050075a7 */ /* 0x000e64000802017f */
[----:B-1----:R-:W-:Y:S05]  /*67a0*/  @!P1 BRA `(.L_x_5851) ;  /* 0x000001a0008c9947 */ /* 0x002fea0003800000 */
.L_x_5850:
[----:B------:R-:W-:Y:S05]  /*67b0*/  BSYNC B1 ;  /* 0x0000000000017941 */ /* 0x000fea0003800000 */
.L_x_5849:
[----:B01----:R-:W-:Y:S01]  /*67c0*/  IMAD R14, R18, 0x1000, R0 ;  /* 0x00001000120e7824 */ /* 0x003fe200078e0200 */
[----:B------:R-:W-:Y:S01]  /*67d0*/  R2UR UR4, R6 ;  /* 0x00000000060472ca */ /* 0x000fe200000e0000 */
[----:B------:R-:W-:Y:S01]  /*67e0*/  IMAD.MOV.U32 R15, RZ, RZ, 0x40000040 ;  /* 0x40000040ff0f7424 */ /* 0x000fe200078e00ff */
[----:B------:R-:W-:Y:S01]  /*67f0*/  R2UR UR5, R7 ;  /* 0x00000000070572ca */ /* 0x000fe200000e0000 */
[----:B------:R-:W-:Y:S01]  /*6800*/  WARPGROUP.ARRIVE ;  /* 0x00000000000079c5 */ /* 0x000fe20000000000 */
[C---:B------:R-:W-:Y:S01]  /*6810*/  R2UR UR6, R14.reuse ;  /* 0x000000000e0672ca */ /* 0x040fe200000e0000 */
[----:B------:R-:W-:Y:S01]  /*6820*/  VIADD R20, R14, 0x80 ;  /* 0x000000800e147836 */ /* 0x000fe20000000000 */
[----:B------:R-:W-:Y:S01]  /*6830*/  R2UR UR7, R15 ;  /* 0x000000000f0772ca */ /* 0x000fe200000e0000 */
[----:B------:R-:W-:Y:S02]  /*6840*/  IMAD.MOV.U32 R21, RZ, RZ, 0x40000040 ;  /* 0x40000040ff157424 */ /* 0x000fe400078e00ff */
[----:B------:R-:W-:-:S10]  /*6850*/  IMAD.MOV.U32 R15, RZ, RZ, 0x40000040 ;  /* 0x40000040ff0f7424 */ /* 0x000fd400078e00ff */
[----:B------:R-:W-:Y:S01]  /*6860*/  HGMMA.64x256x16.F32.BF16 R24, gdesc[UR4].tnspB, R24, gsb0 ;  /* 0x43e00000041879f0 */ /* 0x000fe20008001818 */
[----:B------:R-:W-:Y:S01]  /*6870*/  R2UR UR6, R20 ;  /* 0x00000000140672ca */ /* 0x000fe200000e0000 */
[----:B------:R-:W-:Y:S01]  /*6880*/  VIADD R20, R14, 0x100 ;  /* 0x000001000e147836 */ /* 0x000fe20000000000 */
[----:B------:R-:W-:Y:S01]  /*6890*/  R2UR UR7, R21 ;  /* 0x00000000150772ca */ /* 0x000fe200000e0000 */
[----:B------:R-:W-:Y:S01]  /*68a0*/  IMAD.MOV.U32 R21, RZ, RZ, 0x40000040 ;  /* 0x40000040ff157424 */ /* 0x000fe200078e00ff */
[----:B------:R-:W-:Y:S01]  /*68b0*/  R2UR UR4, R12 ;  /* 0x000000000c0472ca */ /* 0x000fe200000e0000 */
[----:B------:R-:W-:Y:S01]  /*68c0*/  VIADD R14, R14, 0x180 ;  /* 0x000001800e0e7836 */ /* 0x000fe20000000000 */
        /* <DEDUP_REMOVED lines=25> */
.L_x_5852:
[----:B------:R-:W-:-:S05]  /*6a60*/  VIADD R14, R5, 0x28c60 ;  /* 0x00028c60050e7836 */ /* 0x000fca0000000000 */
[----:B------:R-:W-:-:S04]  /*6a70*/  PRMT R14, R187, 0x654, R14 ;  /* 0x00000654bb0e7816 */ /* 0x000fc8000000000e */
[----:B------:R0:W-:Y:S01]  /*6a80*/  SYNCS.ARRIVE.TRANS64.RED.A1T0 RZ, [R14+URZ], RZ ;  /* 0x000000ff0eff79a7 */ /* 0x0001e2000810043f */
[----:B------:R-:W-:Y:S05]  /*6a90*/  @P2 BRA `(.L_x_5853) ;  /* 0xfffffff000e82947 */ /* 0x000fea000383ffff */
.L_x_5846:
[----:B------:R-:W-:Y:S05]  /*6aa0*/  BSYNC B0 ;  /* 0x0000000000007941 */ /* 0x000fea0003800000 */
.L_x_5845:
[----:B------:R-:W-:Y:S01]  /*6ab0*/  BAR.SYNC.DEFER_BLOCKING 0xe, 0x100 ;  /* 0x0384000000007b1d */ /* 0x000fe20000010000 */
[C---:B------:R-:W-:Y:S01]  /*6ac0*/  IMAD R3, R18.reuse, 0x40, R194 ;  /* 0x0000004012037824 */ /* 0x040fe200078e02c2 */
[----:B------:R-:W-:Y:S01]  /*6ad0*/  PLOP3.LUT P0, PT, PT, PT, PT, 0x8, 0x0 ;  /* 0x000000000000781c */ /* 0x000fe20003f0e170 */
[----:B------:R-:W-:Y:S02]  /*6ae0*/  VIADD R18, R18, 0x1 ;  /* 0x0000000112127836 */ /* 0x000fe40000000000 */
[----:B------:R-:W-:-:S03]  /*6af0*/  IMAD R3, R3, 0x4, R2 ;  /* 0x0000000403037824 */ /* 0x000fc600078e0202 */
[----:B------:R-:W-:-:S04]  /*6b00*/  ISETP.NE.AND P1, PT, R18, 0x2, PT ;  /* 0x000000021200780c */ /* 0x000fc80003f25270 */
[----:B------:R-:W-:Y:S02]  /*6b10*/  SEL R0, RZ, 0x1, P1 ;  /* 0x00000001ff007807 */ /* 0x000fe40000800000 */
[----:B------:R-:W-:Y:S02]  /*6b20*/  SEL R18, R18, RZ, P1 ;  /* 0x000000ff12127207 */ /* 0x000fe40000800000 */
[----:B------:R-:W-:Y:S01]  /*6b30*/  LOP3.LUT R19, R19, R0, RZ, 0x3c, !PT ;  /* 0x0000000013137212 */ /* 0x000fe200078e3cff */
[----:B------:R-:W1:Y:S04]  /*6b40*/  LDS R2, [R3+0x28800] ;  /* 0x0288000003027984 */ /* 0x000e680000000800 */
[----:B------:R2:W3:Y:S02]  /*6b50*/  LDS R0, [R3+0x28820] ;  /* 0x0288200003007984 */ /* 0x0004e40000000800 */
[----:B--2---:R-:W-:-:S02]  /*6b60*/  IMAD.MOV.U32 R3, RZ, RZ, RZ ;  /* 0x000000ffff037224 */ /* 0x004fc400078e00ff */
[-C--:B-1----:R-:W-:Y:S01]  /*6b70*/  FMUL.FTZ R153, R28, R2.reuse ;  /* 0x000000021c997220 */ /* 0x082fe20000410000 */
[-C--:B------:R-:W-:Y:S01]  /*6b80*/  FMUL.FTZ R28, R29, R2.reuse ;  /* 0x000000021d1c7220 */ /* 0x080fe20000410000 */
[-C--:B------:R-:W-:Y:S01]  /*6b90*/  FMUL.FTZ R12, R33, R2.reuse ;  /* 0x00000002210c7220 */ /* 0x080fe20000410000 */
[-C--:B0-----:R-:W-:Y:S01]  /*6ba0*/  FMUL.FTZ R14, R37, R2.reuse ;  /* 0x00000002250e7220 */ /* 0x081fe20000410000 */
[-C--:B------:R-:W-:Y:S01]  /*6bb0*/  FMUL.FTZ R170, R41, R2.reuse ;  /* 0x0000000229aa7220 */ /* 0x080fe20000410000 */
[-C--:B------:R-:W-:Y:S01]  /*6bc0*/  FMUL.FTZ R152, R36, R2.reuse ;  /* 0x0000000224987220 */ /* 0x080fe20000410000 */
[----:B------:R-:W-:Y:S01]  /*6bd0*/  FMUL.FTZ R172, R40, R2 ;  /* 0x0000000228ac7220 */ /* 0x000fe20000410000 */
[-C--:B---3--:R-:W-:Y:S01]  /*6be0*/  FMUL.FTZ R5, R26, R0.reuse ;  /* 0x000000001a057220 */ /* 0x088fe20000410000 */
        /* <DEDUP_REMOVED lines=123> */
.L_x_5831:
        /* <DEDUP_REMOVED lines=24> */
.L_x_5856:
[----:B------:R-:W-:-:S13]  /*7520*/  ISETP.NE.AND P0, PT, R5, 0x1, PT ;  /* 0x000000010500780c */ /* 0x000fda0003f05270 */
[----:B------:R-:W0:Y:S02]  /*7530*/  @P0 LDC.64 R6, c[0x0][0x9e8] ;  /* 0x00027a00ff060b82 */ /* 0x000e240000000a00 */
[----:B0-----:R-:W-:-:S05]  /*7540*/  @P0 IMAD.HI.U32 R6, R0, R6, RZ ;  /* 0x0000000600060227 */ /* 0x001fca00078e00ff */
[----:B------:R-:W-:-:S07]  /*7550*/  @P0 SHF.R.U32.HI R0, RZ, R7, R6 ;  /* 0x00000007ff000219 */ /* 0x000fce0000011606 */
.L_x_5857:
[----:B------:R-:W-:Y:S05]  /*7560*/  BSYNC B0 ;  /* 0x0000000000007941 */ /* 0x000fea0003800000 */
.L_x_5855:
[----:B------:R-:W-:-:S05]  /*7570*/  IMAD R3, R0, R5, R5 ;  /* 0x0000000500037224 */ /* 0x000fca00078e0205 */
[----:B------:R-:W-:-:S07]  /*7580*/  VIMNMX R4, R4, R3, PT ;  /* 0x0000000304047248 */ /* 0x000fce0003fe0100 */
.L_x_5854:
        /* <DEDUP_REMOVED lines=24> */
.L_x_5860:
[----:B------:R-:W-:-:S13]  /*7710*/  ISETP.NE.AND P0, PT, R5, 0x1, PT ;  /* 0x000000010500780c */ /* 0x000fda0003f05270 */
[----:B------:R-:W0:Y:S02]  /*7720*/  @P0 LDC.64 R6, c[0x0][0x9e8] ;  /* 0x00027a00ff060b82 */ /* 0x000e240000000a00 */
[----:B0-----:R-:W-:-:S05]  /*7730*/  @P0 IMAD.HI.U32 R4, R40, R6, RZ ;  /* 0x0000000628040227 */ /* 0x001fca00078e00ff */
[----:B------:R-:W-:-:S07]  /*7740*/  @P0 SHF.R.U32.HI R40, RZ, R7, R4 ;  /* 0x00000007ff280219 */ /* 0x000fce0000011604 */
.L_x_5861:
[----:B------:R-:W-:Y:S05]  /*7750*/  BSYNC B0 ;  /* 0x0000000000007941 */ /* 0x000fea0003800000 */
.L_x_5859:
[----:B------:R-:W-:-:S05]  /*7760*/  IMAD R5, R40, R5, RZ ;  /* 0x0000000528057224 */ /* 0x000fca00078e02ff */
[----:B------:R-:W-:-:S07]  /*7770*/  VIMNMX R0, R0, R5, !PT ;  /* 0x0000000500007248 */ /* 0x000fce0007fe0100 */
.L_x_5858:
        /* <DEDUP_REMOVED lines=16> */
[----:B------:R-:W-:Y:S01]  /*7880*/  ISETP.GT.AND P1, PT, R168, R4, PT ;  /* 0x00000004a800720c */ /* 0x000fe20003f24270 */
[----:B------:R0:W-:Y:S01]  /*7890*/  STL [R1+0x8], R4 ;  /* 0x0000080401007387 */ /* 0x0001e20000100800 */
        /* <DEDUP_REMOVED lines=48> */
[----:B------:R-:W-:Y:S02]  /*7ba0*/  MOV R169, RZ ;  /* 0x000000ff00a97202 */ /* 0x000fe40000000f00 */
        /* <DEDUP_REMOVED lines=13> */
[----:B0-----:R-:W-:Y:S06]  /*7c80*/  @!P1 BRA `(.L_x_5840) ;  /* 0x000000d800689947 */ /* 0x001fec0003800000 */
        /* <DEDUP_REMOVED lines=15> */
[----:B------:R-:W-:-:S04]  /*7d80*/  LOP3.LUT R3, R3, 0x3fff, RZ, 0xc0, !PT ;  /* 0x00003fff03037812 */ /* 0x000fc800078ec0ff */
[----:B------:R-:W-:Y:S01]  /*7d90*/  LOP3.LUT R193, R3, 0x2000000, RZ, 0xfc, !PT ;  /* 0x0200000003c17812 */ /* 0x000fe200078efcff */
        /* <DEDUP_REMOVED lines=17> */
.L_x_5863:
[----:B------:R-:W-:Y:S05]  /*7eb0*/  BSYNC B6 ;  /* 0x0000000000067941 */ /* 0x000fea0003800000 */
.L_x_5862:
        /* <DEDUP_REMOVED lines=13> */
.L_x_5867:
[----:B-1----:R1:W2:Y:S02]  /*7f90*/  SYNCS.PHASECHK.TRANS64.TRYWAIT P0, [R2+URZ+0x28c00], R3 ;  /* 0x028c0003020075a7 */ /* 0x0022a4000800017f */
[----:B--2---:R-:W-:Y:S05]  /*7fa0*/  @!P0 NANOSLEEP.SYNCS 0x989680 ;  /* 0x009896800000895d */ /* 0x004fea0003900000 */
[----:B------:R-:W2:Y:S02]  /*7fb0*/  @!P0 SYNCS.PHASECHK.TRANS64 P0, [R2+URZ+0x28c00], R3 ;  /* 0x028c0003020085a7 */ /* 0x000ea4000800007f */
[----:B--2---:R-:W-:Y:S05]  /*7fc0*/  @!P0 BRA `(.L_x_5867) ;  /* 0xfffffffc00f08947 */ /* 0x004fea000383ffff */
.L_x_5866:
[----:B------:R-:W-:Y:S05]  /*7fd0*/  BSYNC B0 ;  /* 0x0000000000007941 */ /* 0x000fea0003800000 */
.L_x_5865:
[----:B------:R-:W-:Y:S05]  /*7fe0*/  BRA `(.L_x_5868) ;  /* 0x0000002c00f87947 */ /* 0x000fea0003800000 */
.L_x_5864:
[----:B------:R-:W-:Y:S01]  /*7ff0*/  VIADD R4, R2, 0x20400 ;  /* 0x0002040002047836 */ /* 0x000fe20000000000 */
[----:B-----5:R-:W-:Y:S01]  /*8000*/  SHF.R.S32.HI R0, RZ, 0x1f, R24 ;  /* 0x0000001fff007819 */ /* 0x020fe20000011418 */
[----:B------:R-:W-:Y:S01]  /*8010*/  ULDC.64 UR4, c[0x0][0x3f8] ;  /* 0x0000fe0000047ab9 */ /* 0x000fe20000000a00 */
[----:B------:R-:W-:Y:S01]  /*8020*/  ULDC.64 UR6, c[0x0][0x408] ;  /* 0x0001020000067ab9 */ /* 0x000fe20000000a00 */
[----:B------:R-:W-:Y:S01]  /*8030*/  IMAD.WIDE.U32 R26, R24, UR4, RZ ;  /* 0x00000004181a7c25 */ /* 0x000fe2000f8e00ff */
[----:B------:R-:W-:Y:S01]  /*8040*/  LOP3.LUT P0, RZ, R4, 0x3ff, RZ, 0xc0, !PT ;  /* 0x000003ff04ff7812 */ /* 0x000fe2000780c0ff */
[----:B------:R-:W-:Y:S02]  /*8050*/  BSSY B6, `(.L_x_5869) ;  /* 0x0000019000067945 */ /* 0x000fe40003800000 */
[C---:B------:R-:W-:Y:S02]  /*8060*/  IMAD R3, R0.reuse, UR4, RZ ;  /* 0x0000000400037c24 */ /* 0x040fe4000f8e02ff */
[----:B------:R-:W-:-:S02]  /*8070*/  IMAD R5, R0, UR6, RZ ;  /* 0x0000000600057c24 */ /* 0x000fc4000f8e02ff */
[C---:B------:R-:W-:Y:S02]  /*8080*/  IMAD R3, R24.reuse, UR5, R3 ;  /* 0x0000000518037c24 */ /* 0x040fe4000f8e0203 */
[C---:B------:R-:W-:Y:S02]  /*8090*/  IMAD R5, R24.reuse, UR7, R5 ;  /* 0x0000000718057c24 */ /* 0x040fe4000f8e0205 */
[----:B------:R-:W-:-:S04]  /*80a0*/  IMAD.WIDE.U32 R24, R24, UR6, RZ ;  /* 0x0000000618187c25 */ /* 0x000fc8000f8e00ff */
        /* <DEDUP_REMOVED lines=19> */
.L_x_5870:
[----:B------:R-:W-:Y:S05]  /*81e0*/  BSYNC B6 ;  /* 0x0000000000067941 */ /* 0x000fea0003800000 */
.L_x_5869:
[----:B------:R-:W-:Y:S01]  /*81f0*/  ULDC.U8 UR4, c[0x0][0x410] ;  /* 0x0001040000047ab9 */ /* 0x000fe20000000000 */
[----:B------:R-:W-:Y:S01]  /*8200*/  BSSY B0, `(.L_x_5871) ;  /* 0x00002d4000007945 */ /* 0x000fe20003800000 */
[----:B------:R-:W-:Y:S01]  /*8210*/  ISETP.NE.AND P0, PT, RZ, UR4, PT ;  /* 0x00000004ff007c0c */ /* 0x000fe2000bf05270 */
[----:B------:R-:W-:-:S12]  /*8220*/  IMAD.IADD R39, R192, 0x1, R195 ;  /* 0x00000001c0277824 */ /* 0x000fd800078e02c3 */
[----:B------:R-:W-:Y:S05]  /*8230*/  @!P0 BRA `(.L_x_5872) ;  /* 0x0000001400c48947 */ /* 0x000fea0003800000 */
[----:B------:R-:W0:Y:S01]  /*8240*/  LDC R34, c[0x0][0x448] ;  /* 0x00011200ff227b82 */ /* 0x000e220000000800 */
[----:B------:R-:W1:Y:S01]  /*8250*/  S2R R21, SR_TID.X ;  /* 0x0000000000157919 */ /* 0x000e620000002100 */
[----:B------:R-:W-:Y:S01]  /*8260*/  ULDC.64 UR4, c[0x0][0x3f8] ;  /* 0x0000fe0000047ab9 */ /* 0x000fe20000000a00 */
[----:B------:R-:W-:Y:S01]  /*8270*/  ULDC.64 UR6, c[0x0][0x408] ;  /* 0x0001020000067ab9 */ /* 0x000fe20000000a00 */
[----:B------:R-:W-:Y:S02]  /*8280*/  IMAD.MOV.U32 R6, RZ, RZ, R26 ;  /* 0x000000ffff067224 */ /* 0x000fe400078e001a */
[----:B------:R-:W-:Y:S02]  /*8290*/  IMAD.MOV.U32 R7, RZ, RZ, R29 ;  /* 0x000000ffff077224 */ /* 0x000fe400078e001d */
[----:B------:R-:W-:Y:S02]  /*82a0*/  IMAD.MOV.U32 R10, RZ, RZ, R24 ;  /* 0x000000ffff0a7224 */ /* 0x000fe400078e0018 */
[----:B------:R-:W-:Y:S01]  /*82b0*/  IMAD.MOV.U32 R11, RZ, RZ, R31 ;  /* 0x000000ffff0b7224 */ /* 0x000fe200078e001f */
[----:B0-----:R-:W-:Y:S01]  /*82c0*/  ISETP.NE.AND P0, PT, R34, 0x1, PT ;  /* 0x000000012200780c */ /* 0x001fe20003f05270 */
[----:B-1----:R-:W-:-:S12]  /*82d0*/  VIADD R21, R21, 0xffffff80 ;  /* 0xffffff8015157836 */ /* 0x002fd80000000000 */
[----:B------:R-:W0:Y:S01]  /*82e0*/  @P0 LDC R0, c[0x0][0x44c] ;  /* 0x00011300ff000b82 */ /* 0x000e220000000800 */
[----:B------:R-:W-:-:S04]  /*82f0*/  SHF.R.S32.HI R20, RZ, 0x1f, R21 ;  /* 0x0000001fff147819 */ /* 0x000fc80000011415 */
[----:B------:R-:W-:-:S03]  /*8300*/  LEA.HI R20, R20, R21, RZ, 0x2 ;  /* 0x0000001514147211 */ /* 0x000fc600078f10ff */
[----:B------:R-:W1:Y:S01]  /*8310*/  @P0 LDC R5, c[0x0][0x450] ;  /* 0x00011400ff050b82 */ /* 0x000e620000000800 */
[----:B------:R-:W-:-:S05]  /*8320*/  LOP3.LUT R20, R20, 0xfffffffc, RZ, 0xc0, !PT ;  /* 0xfffffffc14147812 */ /* 0x000fca00078ec0ff */
[----:B------:R-:W-:-:S04]  /*8330*/  IMAD.IADD R20, R21, 0x1, -R20 ;  /* 0x0000000115147824 */ /* 0x000fc800078e0a14 */
[----:B------:R-:W-:-:S04]  /*8340*/  IMAD R3, R20, 0x20, R39 ;  /* 0x0000002014037824 */ /* 0x000fc800078e0227 */
        /* <DEDUP_REMOVED lines=14> */
[----:B------:R-:W-:-:S02]  /*8430*/  LEA R7, P1, R10, UR6, 0x1 ;  /* 0x000000060a077c11 */ /* 0x000fc4000f8208ff */
[----:B------:R-:W-:Y:S02]  /*8440*/  IADD3 R3, R11, R3, RZ ;  /* 0x000000030b037210 */ /* 0x000fe40007ffe0ff */
[----:B------:R-:W-:Y:S02]  /*8450*/  LEA.HI.X R6, R6, UR5, R5, 0x1, P0 ;  /* 0x0000000506067c11 */ /* 0x000fe400080f0c05 */
[----:B------:R-:W-:Y:S01]  /*8460*/  LEA.HI.X R10, R10, UR7, R3, 0x1, P1 ;  /* 0x000000070a0a7c11 */ /* 0x000fe200088f0c03 */
[----:B------:R-:W-:Y:S06]  /*8470*/  BRA.DIV UR4, `(.L_x_5873) ;  /* 0x00000186046c7947 */ /* 0x000fec000b800000 */
[----:B------:R0:W1:Y:S04]  /*8480*/  SHFL.IDX PT, R3, R6, RZ, 0x1c1f ;  /* 0x001c1fff06037589 */ /* 0x00006800000e0000 */
[----:B------:R0:W2:Y:S04]  /*8490*/  SHFL.IDX PT, R0, R4, RZ, 0x1c1f ;  /* 0x001c1fff04007589 */ /* 0x0000a800000e0000 */
[----:B------:R0:W3:Y:S04]  /*84a0*/  SHFL.IDX PT, R5, R10, RZ, 0x1c1f ;  /* 0x001c1fff0a057589 */ /* 0x0000e800000e0000 */
[----:B------:R0:W4:Y:S02]  /*84b0*/  SHFL.IDX PT, R14, R7, RZ, 0x1c1f ;  /* 0x001c1fff070e7589 */ /* 0x00012400000e0000 */
.L_x_6164:
[----:B------:R-:W-:Y:S01]  /*84c0*/  IMAD R34, R23, R34, RZ ;  /* 0x0000002217227224 */ /* 0x000fe200078e02ff */
[----:B------:R-:W-:Y:S01]  /*84d0*/  BSSY B1, `(.L_x_5874) ;  /* 0x000001e000017945 */ /* 0x000fe20003800000 */
[----:B------:R-:W-:Y:S02]  /*84e0*/  CS2R R24, SRZ ;  /* 0x0000000000187805 */ /* 0x000fe4000001ff00 */
[----:B------:R-:W-:Y:S02]  /*84f0*/  CS2R R28, SRZ ;  /* 0x00000000001c7805 */ /* 0x000fe4000001ff00 */
[----:B------:R-:W-:Y:S02]  /*8500*/  CS2R R20, SRZ ;  /* 0x0000000000147805 */ /* 0x000fe4000001ff00 */
[----:B------:R-:W-:Y:S02]  /*8510*/  ISETP.GE.AND P0, PT, R39, R34, PT ;  /* 0x000000222700720c */ /* 0x000fe40003f06270 */
[----:B------:R-:W-:-:S11]  /*8520*/  CS2R R26, SRZ ;  /* 0x00000000001a7805 */ /* 0x000fd6000001ff00 */
[----:B------:R-:W-:Y:S05]  /*8530*/  @P0 BRA `(.L_x_5875) ;  /* 0x00000000005c0947 */ /* 0x000fea0003800000 */
[----:B------:R-:W4:Y:S01]  /*8540*/  LDL R11, [R1+0x54] ;  /* 0x00005400010b7983 */ /* 0x000f220000100800 */
[----:B------:R-:W-:Y:S01]  /*8550*/  ULDC UR4, c[0x0][0x3f4] ;  /* 0x0000fd0000047ab9 */ /* 0x000fe20000000800 */
[----:B--2---:R-:W-:Y:S01]  /*8560*/  IMAD.MOV.U32 R8, RZ, RZ, R0 ;  /* 0x000000ffff087224 */ /* 0x004fe200078e0000 */
[----:B------:R-:W-:Y:S01]  /*8570*/  ISETP.GE.AND P3, PT, R203, UR4, PT ;  /* 0x00000004cb007c0c */ /* 0x000fe2000bf66270 */
[----:B-1----:R-:W-:Y:S01]  /*8580*/  IMAD.MOV.U32 R9, RZ, RZ, R3 ;  /* 0x000000ffff097224 */ /* 0x002fe200078e0003 */
[----:B------:R-:W-:Y:S01]  /*8590*/  ISETP.GE.AND P2, PT, R190, UR4, PT ;  /* 0x00000004be007c0c */ /* 0x000fe2000bf46270 */
[----:B---3--:R-:W-:Y:S01]  /*85a0*/  IMAD.MOV.U32 R15, RZ, RZ, R5 ;  /* 0x000000ffff0f7224 */ /* 0x008fe200078e0005 */
[----:B------:R-:W-:-:S09]  /*85b0*/  CS2R R28, SRZ ;  /* 0x00000000001c7805 */ /* 0x000fd2000001ff00 */
[C---:B------:R-:W-:Y:S01]  /*85c0*/  @!P3 IMAD.SHL.U32 R33, R203.reuse, 0x2, RZ ;  /* 0x00000002cb21b824 */ /* 0x040fe200078e00ff */
[----:B------:R-:W-:Y:S02]  /*85d0*/  CS2R R26, SRZ ;  /* 0x00000000001a7805 */ /* 0x000fe4000001ff00 */
[----:B------:R-:W-:Y:S01]  /*85e0*/  CS2R R24, SRZ ;  /* 0x0000000000187805 */ /* 0x000fe2000001ff00 */
[----:B------:R-:W-:Y:S01]  /*85f0*/  @!P2 IMAD.WIDE R8, R190, 0x2, R8 ;  /* 0x00000002be08a825 */ /* 0x000fe200078e0208 */
[-C--:B------:R-:W-:Y:S02]  /*8600*/  @!P3 IADD3 R30, P0, R0, R33.reuse, RZ ;  /* 0x00000021001eb210 */ /* 0x080fe40007f1e0ff */
[----:B----4-:R-:W-:Y:S01]  /*8610*/  @!P3 IADD3 R32, P1, R14, R33, RZ ;  /* 0x000000210e20b210 */ /* 0x010fe20007f3e0ff */
[----:B------:R-:W-:Y:S01]  /*8620*/  @!P2 IMAD.WIDE R12, R190, 0x2, R14 ;  /* 0x00000002be0ca825 */ /* 0x000fe200078e020e */
[----:B------:R1:W5:Y:S04]  /*8630*/  @!P2 LD.E.64 R28, desc[UR40][R8.64] ;  /* 0x00000028081ca980 */ /* 0x000368000c101b00 */
[----:B------:R1:W5:Y:S01]  /*8640*/  @!P2 LD.E.64 R26, desc[UR40][R12.64] ;  /* 0x000000280c1aa980 */ /* 0x000362000c101b00 */
[----:B------:R-:W-:-:S05]  /*8650*/  @!P3 SHF.L.U64.HI R20, R203, 0x1, R11 ;  /* 0x00000001cb14b819 */ /* 0x000fca000001020b */
[--C-:B------:R-:W-:Y:S02]  /*8660*/  @!P3 IMAD.X R31, R3, 0x1, R20.reuse, P0 ;  /* 0x00000001031fb824 */ /* 0x100fe400000e0614 */
[----:B------:R-:W-:Y:S01]  /*8670*/  @!P3 IMAD.X R33, R5, 0x1, R20, P1 ;  /* 0x000000010521b824 */ /* 0x000fe200008e0614 */
[----:B------:R-:W-:Y:S02]  /*8680*/  CS2R R20, SRZ ;  /* 0x0000000000147805 */ /* 0x000fe4000001ff00 */
[----:B------:R1:W5:Y:S04]  /*8690*/  @!P3 LD.E.64 R24, desc[UR40][R30.64] ;  /* 0x000000281e18b980 */ /* 0x000368000c101b00 */
[----:B------:R1:W5:Y:S02]  /*86a0*/  @!P3 LD.E.64 R20, desc[UR40][R32.64] ;  /* 0x000000282014b980 */ /* 0x000364000c101b00 */
.L_x_5875:
[----:B------:R-:W-:Y:S05]  /*86b0*/  BSYNC B1 ;  /* 0x0000000000017941 */ /* 0x000fea0003800000 */
.L_x_5874:
[----:B---3-5:R-:W-:Y:S01]  /*86c0*/  IMAD.MOV.U32 R5, RZ, RZ, R28 ;  /* 0x000000ffff057224 */ /* 0x028fe200078e001c */
[----:B------:R-:W-:Y:S01]  /*86d0*/  UMOV UR4, 0xffffffff ;  /* 0xffffffff00047882 */ /* 0x000fe20000000000 */
[----:B-1----:R-:W-:Y:S02]  /*86e0*/  IMAD.MOV.U32 R8, RZ, RZ, R29 ;  /* 0x000000ffff087224 */ /* 0x002fe400078e001d */
[----:B--2---:R-:W-:Y:S02]  /*86f0*/  IMAD.MOV.U32 R0, RZ, RZ, R24 ;  /* 0x000000ffff007224 */ /* 0x004fe400078e0018 */
[----:B------:R-:W-:Y:S01]  /*8700*/  IMAD.MOV.U32 R3, RZ, RZ, R25 ;  /* 0x000000ffff037224 */ /* 0x000fe200078e0019 */
[----:B------:R-:W-:Y:S01]  /*8710*/  PRMT R40, R8, 0x5410, R5 ;  /* 0x0000541008287816 */ /* 0x000fe20000000005 */
[----:B------:R-:W-:Y:S02]  /*8720*/  IMAD.MOV.U32 R5, RZ, RZ, R26 ;  /* 0x000000ffff057224 */ /* 0x000fe400078e001a */
[----:B------:R-:W-:Y:S01]  /*8730*/  IMAD.MOV.U32 R8, RZ, RZ, R27 ;  /* 0x000000ffff087224 */ /* 0x000fe200078e001b */
[----:B------:R-:W-:Y:S01]  /*8740*/  PRMT R42, R3, 0x5410, R0 ;  /* 0x00005410032a7816 */ /* 0x000fe20000000000 */
[----:B------:R-:W-:-:S02]  /*8750*/  IMAD.MOV.U32 R0, RZ, RZ, R20 ;  /* 0x000000ffff007224 */ /* 0x000fc400078e0014 */
[----:B------:R-:W-:Y:S01]  /*8760*/  IMAD.MOV.U32 R3, RZ, RZ, R21 ;  /* 0x000000ffff037224 */ /* 0x000fe200078e0015 */
[----:B------:R-:W-:Y:S02]  /*8770*/  PRMT R41, R5, 0x5410, R8 ;  /* 0x0000541005297816 */ /* 0x000fe40000000008 */
[----:B------:R-:W-:Y:S02]  /*8780*/  CS2R R8, SRZ ;  /* 0x0000000000087805 */ /* 0x000fe4000001ff00 */
[----:B------:R-:W-:Y:S01]  /*8790*/  PRMT R44, R0, 0x5410, R3 ;  /* 0x00005410002c7816 */ /* 0x000fe20000000003 */
[----:B------:R-:W-:Y:S06]  /*87a0*/  BRA.DIV UR4, `(.L_x_5876) ;  /* 0x0000018604107947 */ /* 0x000fec000b800000 */
[----:B------:R1:W2:Y:S04]  /*87b0*/  SHFL.IDX PT, R3, R6, 0x1, 0x1c1f ;  /* 0x003c1f0006037f89 */ /* 0x0002a800000e0000 */
[----:B------:R1:W3:Y:S04]  /*87c0*/  SHFL.IDX PT, R0, R4, 0x1, 0x1c1f ;  /* 0x003c1f0004007f89 */ /* 0x0002e800000e0000 */
[----:B------:R1:W0:Y:S04]  /*87d0*/  SHFL.IDX PT, R5, R10, 0x1, 0x1c1f ;  /* 0x003c1f000a057f89 */ /* 0x00022800000e0000 */
[----:B----4-:R1:W4:Y:S02]  /*87e0*/  SHFL.IDX PT, R14, R7, 0x1, 0x1c1f ;  /* 0x003c1f00070e7f89 */ /* 0x01032400000e0000 */
.L_x_6170:
[----:B01----:R-:W5:Y:S01]  /*87f0*/  LDL R6, [R1+0x50] ;  /* 0x0000500001067983 */ /* 0x003f620000100800 */
[----:B------:R-:W-:Y:S01]  /*8800*/  VIADD R39, R39, 0x20 ;  /* 0x0000002027277836 */ /* 0x000fe20000000000 */
[----:B------:R-:W-:Y:S01]  /*8810*/  BSSY B1, `(.L_x_5877) ;  /* 0x0000022000017945 */ /* 0x000fe20003800000 */
[----:B------:R-:W-:Y:S01]  /*8820*/  IMAD.SHL.U32 R36, R196, 0x40, RZ ;  /* 0x00000040c4247824 */ /* 0x000fe200078e00ff */
[----:B------:R-:W-:Y:S02]  /*8830*/  CS2R R30, SRZ ;  /* 0x00000000001e7805 */ /* 0x000fe4000001ff00 */
[----:B------:R-:W-:Y:S02]  /*8840*/  CS2R R10, SRZ ;  /* 0x00000000000a7805 */ /* 0x000fe4000001ff00 */
[----:B------:R-:W-:Y:S02]  /*8850*/  ISETP.GE.AND P0, PT, R39, R34, PT ;  /* 0x000000222700720c */ /* 0x000fe40003f06270 */
[----:B------:R-:W-:-:S02]  /*8860*/  CS2R R12, SRZ ;  /* 0x00000000000c7805 */ /* 0x000fc4000001ff00 */
[----:B-----5:R-:W-:-:S04]  /*8870*/  LEA.HI R4, R6, R6, RZ, 0x1 ;  /* 0x0000000606047211 */ /* 0x020fc800078f08ff */
[----:B------:R-:W-:-:S05]  /*8880*/  LOP3.LUT R4, R4, 0xfffffffe, RZ, 0xc0, !PT ;  /* 0xfffffffe04047812 */ /* 0x000fca00078ec0ff */
[----:B------:R-:W-:-:S05]  /*8890*/  IMAD.IADD R4, R6, 0x1, -R4 ;  /* 0x0000000106047824 */ /* 0x000fca00078e0a04 */
[----:B------:R-:W-:Y:S01]  /*88a0*/  SHF.L.U32 R35, R4, 0x1f, RZ ;  /* 0x0000001f04237819 */ /* 0x000fe200000006ff */
[----:B------:R-:W-:Y:S06]  /*88b0*/  @P0 BRA `(.L_x_5878) ;  /* 0x00000000005c0947 */ /* 0x000fec0003800000 */
[----:B------:R-:W4:Y:S01]  /*88c0*/  LDL R15, [R1+0x54] ;  /* 0x00005400010f7983 */ /* 0x000f220000100800 */
[----:B------:R-:W-:Y:S01]  /*88d0*/  ULDC UR4, c[0x0][0x3f4] ;  /* 0x0000fd0000047ab9 */ /* 0x000fe20000000800 */
[----:B---3--:R-:W-:Y:S01]  /*88e0*/  IMAD.MOV.U32 R6, RZ, RZ, R0 ;  /* 0x000000ffff067224 */ /* 0x008fe200078e0000 */
[----:B------:R-:W-:Y:S01]  /*88f0*/  ISETP.GE.AND P2, PT, R190, UR4, PT ;  /* 0x00000004be007c0c */ /* 0x000fe2000bf46270 */
[----:B--2---:R-:W-:Y:S01]  /*8900*/  IMAD.MOV.U32 R7, RZ, RZ, R3 ;  /* 0x000000ffff077224 */ /* 0x004fe200078e0003 */
[----:B------:R-:W-:Y:S02]  /*8910*/  ISETP.GE.AND P3, PT, R203, UR4, PT ;  /* 0x00000004cb007c0c */ /* 0x000fe4000bf66270 */
[----:B------:R-:W-:-:S09]  /*8920*/  CS2R R30, SRZ ;  /* 0x00000000001e7805 */ /* 0x000fd2000001ff00 */
[----:B------:R-:W-:-:S04]  /*8930*/  @!P2 IMAD.WIDE R32, R190, 0x2, R6 ;  /* 0x00000002be20a825 */ /* 0x000fc800078e0206 */
[C---:B------:R-:W-:Y:S01]  /*8940*/  @!P3 IMAD.SHL.U32 R7, R203.reuse, 0x2, RZ ;  /* 0x00000002cb07b824 */ /* 0x040fe200078e00ff */
[----:B------:R-:W-:Y:S02]  /*8950*/  CS2R R12, SRZ ;  /* 0x00000000000c7805 */ /* 0x000fe4000001ff00 */
[----:B------:R-:W-:Y:S01]  /*8960*/  CS2R R8, SRZ ;  /* 0x0000000000087805 */ /* 0x000fe2000001ff00 */
[----:B------:R0:W5:Y:S01]  /*8970*/  @!P2 LD.E.64 R30, desc[UR40][R32.64] ;  /* 0x00000028201ea980 */ /* 0x000162000c101b00 */
[-C--:B------:R-:W-:Y:S02]  /*8980*/  @!P3 IADD3 R6, P0, R0, R7.reuse, RZ ;  /* 0x000000070006b210 */ /* 0x080fe40007f1e0ff */
[----:B----4-:R-:W-:Y:S02]  /*8990*/  @!P3 IADD3 R4, P1, R14, R7, RZ ;  /* 0x000000070e04b210 */ /* 0x010fe40007f3e0ff */
[----:B------:R-:W-:Y:S01]  /*89a0*/  @!P3 SHF.L.U64.HI R10, R203, 0x1, R15 ;  /* 0x00000001cb0ab819 */ /* 0x000fe2000001020f */
[----:B------:R-:W-:-:S04]  /*89b0*/  IMAD.MOV.U32 R15, RZ, RZ, R5 ;  /* 0x000000ffff0f7224 */ /* 0x000fc800078e0005 */
[--C-:B------:R-:W-:Y:S02]  /*89c0*/  @!P3 IMAD.X R7, R3, 0x1, R10.reuse, P0 ;  /* 0x000000010307b824 */ /* 0x100fe400000e060a */
[----:B------:R-:W-:Y:S01]  /*89d0*/  @!P3 IMAD.X R5, R5, 0x1, R10, P1 ;  /* 0x000000010505b824 */ /* 0x000fe200008e060a */
[----:B------:R-:W-:Y:S01]  /*89e0*/  CS2R R10, SRZ ;  /* 0x00000000000a7805 */ /* 0x000fe2000001ff00 */
[----:B------:R-:W-:Y:S01]  /*89f0*/  @!P2 IMAD.WIDE R14, R190, 0x2, R14 ;  /* 0x00000002be0ea825 */ /* 0x000fe200078e020e */
[----:B------:R0:W5:Y:S04]  /*8a00*/  @!P3 LD.E.64 R8, desc[UR40][R6.64] ;  /* 0x000000280608b980 */ /* 0x000168000c101b00 */
[----:B------:R0:W5:Y:S04]  /*8a10*/  @!P2 LD.E.64 R12, desc[UR40][R14.64] ;  /* 0x000000280e0ca980 */ /* 0x000168000c101b00 */
[----:B------:R0:W5:Y:S02]  /*8a20*/  @!P3 LD.E.64 R10, desc[UR40][R4.64] ;  /* 0x00000028040ab980 */ /* 0x000164000c101b00 */
.L_x_5878:
[----:B------:R-:W-:Y:S05]  /*8a30*/  BSYNC B1 ;  /* 0x0000000000017941 */ /* 0x000fea0003800000 */
.L_x_5877:
[----:B------:R-:W1:Y:S01]  /*8a40*/  S2R R37, SR_TID.X ;  /* 0x0000000000257919 */ /* 0x000e620000002100 */
[----:B------:R-:W1:Y:S01]  /*8a50*/  SYNCS.PHASECHK.TRANS64.TRYWAIT P0, [R2+URZ+0x28c00], R35 ;  /* 0x028c0023020075a7 */ /* 0x000e62000800017f */
[----:B--2---:R-:W-:Y:S01]  /*8a60*/  LOP3.LUT R3, R36, 0x1c0, RZ, 0xc0, !PT ;  /* 0x000001c024037812 */ /* 0x004fe200078ec0ff */
[----:B0----5:R-:W-:Y:S01]  /*8a70*/  IMAD.MOV.U32 R4, RZ, RZ, R8 ;  /* 0x000000ffff047224 */ /* 0x021fe200078e0008 */
[----:B------:R-:W-:Y:S01]  /*8a80*/  VIADDMNMX R45, R34, -R195, 0x40, PT ;  /* 0x00000040222d7446 */ /* 0x000fe200038009c3 */
[----:B------:R-:W-:Y:S01]  /*8a90*/  IMAD.MOV.U32 R6, RZ, RZ, R10 ;  /* 0x000000ffff067224 */ /* 0x000fe200078e000a */
[----:B---3--:R-:W-:Y:S01]  /*8aa0*/  LOP3.LUT R0, R3, 0x18, R16, 0xf8, !PT ;  /* 0x0000001803007812 */ /* 0x008fe200078ef810 */
[----:B------:R-:W-:Y:S01]  /*8ab0*/  IMAD.MOV.U32 R5, RZ, RZ, R31 ;  /* 0x000000ffff057224 */ /* 0x000fe200078e001f */
[----:B------:R-:W-:Y:S01]  /*8ac0*/  SHF.R.U32.HI R3, RZ, 0x3, R3 ;  /* 0x00000003ff037819 */ /* 0x000fe20000011603 */
[----:B------:R-:W-:Y:S01]  /*8ad0*/  BSSY B1, `(.L_x_5879) ;  /* 0x0000018000017945 */ /* 0x000fe20003800000 */
[----:B------:R-:W-:Y:S01]  /*8ae0*/  PRMT R32, R4, 0x7610, R32 ;  /* 0x0000761004207816 */ /* 0x000fe20000000020 */
[----:B------:R-:W-:Y:S01]  /*8af0*/  IMAD.MOV.U32 R4, RZ, RZ, R30 ;  /* 0x000000ffff047224 */ /* 0x000fe200078e001e */
[----:B------:R-:W-:Y:S01]  /*8b00*/  LOP3.LUT R0, R0, R3, RZ, 0x3c, !PT ;  /* 0x0000000300007212 */ /* 0x000fe200078e3cff */
[----:B------:R-:W-:Y:S01]  /*8b10*/  IMAD.MOV.U32 R3, RZ, RZ, R9 ;  /* 0x000000ffff037224 */ /* 0x000fe200078e0009 */
[----:B------:R-:W-:Y:S01]  /*8b20*/  PRMT R46, R5, 0x7610, R46 ;  /* 0x00007610052e7816 */ /* 0x000fe2000000002e */
[----:B------:R-:W-:Y:S01]  /*8b30*/  IMAD.MOV.U32 R5, RZ, RZ, R13 ;  /* 0x000000ffff057224 */ /* 0x000fe200078e000d */
[----:B----4-:R-:W-:Y:S01]  /*8b40*/  PRMT R14, R6, 0x5410, R4 ;  /* 0x00005410060e7816 */ /* 0x010fe20000000004 */
[----:B------:R-:W-:Y:S01]  /*8b50*/  IMAD.MOV.U32 R4, RZ, RZ, R12 ;  /* 0x000000ffff047224 */ /* 0x000fe200078e000c */
[----:B------:R-:W-:-:S02]  /*8b60*/  PRMT R15, R3, 0x7610, R15 ;  /* 0x00007610030f7816 */ /* 0x000fc4000000000f */
[----:B------:R-:W-:Y:S02]  /*8b70*/  LOP3.LUT P2, RZ, R196, 0x4, RZ, 0xc0, !PT ;  /* 0x00000004c4ff7812 */ /* 0x000fe4000784c0ff */
[----:B------:R-:W-:Y:S02]  /*8b80*/  PRMT R47, R4, 0x7610, R47 ;  /* 0x00007610042f7816 */ /* 0x000fe4000000002f */
[----:B------:R-:W-:Y:S01]  /*8b90*/  ISETP.GE.AND P1, PT, R192, R45, PT ;  /* 0x0000002dc000720c */ /* 0x000fe20003f26270 */
[----:B-1----:R-:W-:-:S05]  /*8ba0*/  VIADD R37, R37, 0xffffff80 ;  /* 0xffffff8025257836 */ /* 0x002fca0000000000 */
[----:B------:R-:W-:-:S04]  /*8bb0*/  SHF.R.S32.HI R7, RZ, 0x1f, R37 ;  /* 0x0000001fff077819 */ /* 0x000fc80000011425 */
[----:B------:R-:W-:-:S04]  /*8bc0*/  LEA.HI R7, R7, R37, RZ, 0x5 ;  /* 0x0000002507077211 */ /* 0x000fc800078f28ff */
[----:B------:R-:W-:-:S05]  /*8bd0*/  SHF.R.S32.HI R7, RZ, 0x5, R7 ;  /* 0x00000005ff077819 */ /* 0x000fca0000011407 */
[----:B------:R-:W-:Y:S02]  /*8be0*/  IMAD R3, R7, 0x200, R0 ;  /* 0x0000020007037824 */ /* 0x000fe400078e0200 */
[----:B------:R-:W-:Y:S02]  /*8bf0*/  IMAD.MOV.U32 R0, RZ, RZ, R11 ;  /* 0x000000ffff007224 */ /* 0x000fe400078e000b */
[----:B------:R-:W-:-:S03]  /*8c00*/  IMAD R3, R3, 0x2, R2 ;  /* 0x0000000203037824 */ /* 0x000fc600078e0202 */
[----:B------:R-:W-:Y:S01]  /*8c10*/  PRMT R33, R0, 0x7610, R33 ;  /* 0x0000761000217816 */ /* 0x000fe20000000021 */
[C---:B------:R-:W-:Y:S02]  /*8c20*/  VIADD R4, R3.reuse, 0x20400 ;  /* 0x0002040003047836 */ /* 0x040fe40000000000 */
[----:B------:R-:W-:Y:S01]  /*8c30*/  VIADD R0, R3, 0x20440 ;  /* 0x0002044003007836 */ /* 0x000fe20000000000 */
[----:B------:R-:W-:Y:S06]  /*8c40*/  @!P0 BRA `(.L_x_5880) ;  /* 0x0000018000588947 */ /* 0x000fec0003800000 */
.L_x_6171:
[----:B------:R-:W-:Y:S05]  /*8c50*/  BSYNC B1 ;  /* 0x0000000000017941 */ /* 0x000fea0003800000 */
.L_x_5879:
[----:B------:R-:W-:Y:S01]  /*8c60*/  BSSY B1, `(.L_x_5881) ;  /* 0x0000067000017945 */ /* 0x000fe20003800000 */
[----:B------:R-:W-:Y:S01]  /*8c70*/  PRMT R15, R15, 0x5410, R5 ;  /* 0x000054100f0f7816 */ /* 0x000fe20000000005 */
[----:B------:R-:W-:Y:S02]  /*8c80*/  @P2 VIADD R0, R4, 0xffffffc0 ;  /* 0xffffffc004002836 */ /* 0x000fe40000000000 */
[----:B------:R-:W-:Y:S05]  /*8c90*/  @P1 BRA `(.L_x_5882) ;  /* 0x00000004008c1947 */ /* 0x000fea0003800000 */
[----:B------:R-:W1:Y:S01]  /*8ca0*/  LDC R4, c[0x0][0x3f4] ;  /* 0x0000fd00ff047b82 */ /* 0x000e620000000800 */
[----:B------:R-:W-:Y:S01]  /*8cb0*/  BSSY B2, `(.L_x_5883) ;  /* 0x0000032000027945 */ /* 0x000fe20003800000 */
[-C--:B-1----:R-:W-:Y:S02]  /*8cc0*/  ISETP.GE.AND P0, PT, R190, R4.reuse, PT ;  /* 0x00000004be00720c */ /* 0x082fe40003f06270 */
[----:B------:R-:W-:-:S11]  /*8cd0*/  ISETP.GE.AND P1, PT, R203, R4, PT ;  /* 0x00000004cb00720c */ /* 0x000fd60003f26270 */
[----:B------:R-:W-:Y:S05]  /*8ce0*/  @P0 BRA `(.L_x_5884) ;  /* 0x0000000000b80947 */ /* 0x000fea0003800000 */
[----:B------:R-:W1:Y:S01]  /*8cf0*/  LDS.128 R4, [R3+0x20400] ;  /* 0x0204000003047984 */ /* 0x000e620000000c00 */
[----:B------:R-:W-:Y:S02]  /*8d00*/  SHF.R.U32.HI R38, RZ, 0x10, R27 ;  /* 0x00000010ff267819 */ /* 0x000fe4000001161b */
[----:B0-----:R-:W-:Y:S02]  /*8d10*/  SHF.R.U32.HI R35, RZ, 0x10, R29 ;  /* 0x00000010ff237819 */ /* 0x001fe4000001161d */
[----:B------:R-:W-:Y:S02]  /*8d20*/  PRMT R38, R41, 0x5432, R38 ;  /* 0x0000543229267816 */ /* 0x000fe40000000026 */
[----:B------:R-:W-:Y:S02]  /*8d30*/  PRMT R35, R40, 0x5410, R35 ;  /* 0x0000541028237816 */ /* 0x000fe40000000023 */
[----:B------:R-:W-:Y:S01]  /*8d40*/  SHF.R.U64 R37, R26, 0x10, R27 ;  /* 0x000000101a257819 */ /* 0x000fe2000000121b */
[----:B------:R-:W-:Y:S01]  /*8d50*/  IMAD.U32 R39, R38, 0x10000, RZ ;  /* 0x0001000026277824 */ /* 0x000fe200078e00ff */
[----:B------:R-:W-:Y:S01]  /*8d60*/  SHF.R.U64 R34, R28, 0x10, R29 ;  /* 0x000000101c227819 */ /* 0x000fe2000000121d */
[----:B------:R-:W-:Y:S01]  /*8d70*/  IMAD.U32 R36, R35, 0x10000, RZ ;  /* 0x0001000023247824 */ /* 0x000fe200078e00ff */
[----:B------:R-:W-:-:S02]  /*8d80*/  LOP3.LUT R38, R38, 0xffff0000, RZ, 0xc0, !PT ;  /* 0xffff000026267812 */ /* 0x000fc400078ec0ff */
[----:B------:R-:W-:Y:S02]  /*8d90*/  PRMT R34, R40, 0x5432, R34 ;  /* 0x0000543228227816 */ /* 0x000fe40000000022 */
[----:B------:R-:W-:Y:S02]  /*8da0*/  PRMT R37, R41, 0x5410, R37 ;  /* 0x0000541029257816 */ /* 0x000fe40000000025 */
[----:B------:R-:W-:Y:S02]  /*8db0*/  LOP3.LUT R35, R35, 0xffff0000, RZ, 0xc0, !PT ;  /* 0xffff000023237812 */ /* 0x000fe400078ec0ff */
[C---:B-1----:R-:W-:Y:S01]  /*8dc0*/  LOP3.LUT R27, R6.reuse, 0xffff0000, RZ, 0xc0, !PT ;  /* 0xffff0000061b7812 */ /* 0x042fe200078ec0ff */
[----:B------:R-:W-:Y:S01]  /*8dd0*/  IMAD.U32 R26, R6, 0x10000, RZ ;  /* 0x00010000061a7824 */ /* 0x000fe200078e00ff */
[C---:B------:R-:W-:Y:S01]  /*8de0*/  LOP3.LUT R29, R7.reuse, 0xffff0000, RZ, 0xc0, !PT ;  /* 0xffff0000071d7812 */ /* 0x040fe200078ec0ff */
[----:B------:R-:W-:Y:S01]  /*8df0*/  IMAD.U32 R28, R7, 0x10000, RZ ;  /* 0x00010000071c7824 */ /* 0x000fe200078e00ff */
[----:B------:R-:W-:Y:S01]  /*8e00*/  SHF.L.U32 R7, R5, 0x10, RZ ;  /* 0x0000001005077819 */ /* 0x000fe200000006ff */
[C---:B------:R-:W-:Y:S01]  /*8e10*/  FMUL.FTZ R41, R27.reuse, R39 ;  /* 0x000000271b297220 */ /* 0x040fe20000410000 */
[----:B------:R-:W-:Y:S01]  /*8e20*/  FMUL.FTZ R40, R27, R36 ;  /* 0x000000241b287220 */ /* 0x000fe20000410000 */
[----:B------:R-:W-:Y:S01]  /*8e30*/  FMUL.FTZ R27, R29, R38 ;  /* 0x000000261d1b7220 */ /* 0x000fe20000410000 */
[----:B------:R-:W-:-:S02]  /*8e40*/  IMAD.U32 R6, R4, 0x10000, RZ ;  /* 0x0001000004067824 */ /* 0x000fc400078e00ff */
[C---:B------:R-:W-:Y:S01]  /*8e50*/  FFMA.FTZ R41, R26.reuse, R36, -R41 ;  /* 0x000000241a297223 */ /* 0x040fe20000010829 */
[----:B------:R-:W-:Y:S01]  /*8e60*/  FFMA.FTZ R40, R26, R39, R40 ;  /* 0x000000271a287223 */ /* 0x000fe20000010028 */
[-C--:B------:R-:W-:Y:S01]  /*8e70*/  FFMA.FTZ R39, R28, R35.reuse, -R27 ;  /* 0x000000231c277223 */ /* 0x080fe2000001081b */
[----:B------:R-:W-:Y:S01]  /*8e80*/  IMAD.U32 R27, R34, 0x10000, RZ ;  /* 0x00010000221b7824 */ /* 0x000fe200078e00ff */
[----:B------:R-:W-:Y:S01]  /*8e90*/  LOP3.LUT R4, R4, 0xffff0000, RZ, 0xc0, !PT ;  /* 0xffff000004047812 */ /* 0x000fe200078ec0ff */
[----:B------:R-:W-:Y:S01]  /*8ea0*/  FMUL.FTZ R43, R29, R35 ;  /* 0x000000231d2b7220 */ /* 0x000fe20000410000 */
[----:B------:R-:W-:Y:S01]  /*8eb0*/  LOP3.LUT R5, R5, 0xffff0000, RZ, 0xc0, !PT ;  /* 0xffff000005057812 */ /* 0x000fe200078ec0ff */
[C---:B------:R-:W-:Y:S01]  /*8ec0*/  IMAD.U32 R29, R37.reuse, 0x10000, RZ ;  /* 0x00010000251d7824 */ /* 0x040fe200078e00ff */
        /* <DEDUP_REMOVED lines=16> */
.L_x_5884:
[----:B------:R-:W-:Y:S05]  /*8fd0*/  BSYNC B2 ;  /* 0x0000000000027941 */ /* 0x000fea0003800000 */
.L_x_5883:
[----:B------:R-:W-:Y:S05]  /*8fe0*/  @P1 BRA `(.L_x_5882) ;  /* 0x0000000000b81947 */ /* 0x000fea0003800000 */
[----:B-1----:R-:W1:Y:S01]  /*8ff0*/  LDS.128 R4, [R0] ;  /* 0x0000000000047984 */ /* 0x002e620000000c00 */
[----:B------:R-:W-:Y:S02]  /*9000*/  SHF.R.U32.HI R34, RZ, 0x10, R21 ;  /* 0x00000010ff227819 */ /* 0x000fe40000011615 */
[----:B------:R-:W-:Y:S02]  /*9010*/  SHF.R.U32.HI R27, RZ, 0x10, R25 ;  /* 0x00000010ff1b7819 */ /* 0x000fe40000011619 */
[----:B------:R-:W-:Y:S02]  /*9020*/  PRMT R34, R44, 0x5432, R34 ;  /* 0x000054322c227816 */ /* 0x000fe40000000022 */
[----:B------:R-:W-:Y:S02]  /*9030*/  PRMT R27, R42, 0x5410, R27 ;  /* 0x000054102a1b7816 */ /* 0x000fe4000000001b */
[----:B------:R-:W-:Y:S01]  /*9040*/  SHF.R.U64 R29, R20, 0x10, R21 ;  /* 0x00000010141d7819 */ /* 0x000fe20000001215 */
[----:B0-----:R-:W-:Y:S01]  /*9050*/  IMAD.U32 R35, R34, 0x10000, RZ ;  /* 0x0001000022237824 */ /* 0x001fe200078e00ff */
[----:B------:R-:W-:Y:S01]  /*9060*/  SHF.R.U64 R26, R24, 0x10, R25 ;  /* 0x00000010181a7819 */ /* 0x000fe20000001219 */
[----:B------:R-:W-:Y:S01]  /*9070*/  IMAD.U32 R28, R27, 0x10000, RZ ;  /* 0x000100001b1c7824 */ /* 0x000fe200078e00ff */
[----:B------:R-:W-:-:S02]  /*9080*/  LOP3.LUT R34, R34, 0xffff0000, RZ, 0xc0, !PT ;  /* 0xffff000022227812 */ /* 0x000fc400078ec0ff */
[----:B------:R-:W-:Y:S02]  /*9090*/  LOP3.LUT R27, R27, 0xffff0000, RZ, 0xc0, !PT ;  /* 0xffff00001b1b7812 */ /* 0x000fe400078ec0ff */
[----:B------:R-:W-:Y:S02]  /*90a0*/  PRMT R26, R42, 0x5432, R26 ;  /* 0x000054322a1a7816 */ /* 0x000fe4000000001a */
[----:B------:R-:W-:Y:S02]  /*90b0*/  PRMT R29, R44, 0x5410, R29 ;  /* 0x000054102c1d7816 */ /* 0x000fe4000000001d */
[C---:B-1----:R-:W-:Y:S01]  /*90c0*/  LOP3.LUT R21, R6.reuse, 0xffff0000, RZ, 0xc0, !PT ;  /* 0xffff000006157812 */ /* 0x042fe200078ec0ff */
[----:B------:R-:W-:Y:S01]  /*90d0*/  IMAD.U32 R20, R6, 0x10000, RZ ;  /* 0x0001000006147824 */ /* 0x000fe200078e00ff */
[C---:B------:R-:W-:Y:S01]  /*90e0*/  LOP3.LUT R25, R7.reuse, 0xffff0000, RZ, 0xc0, !PT ;  /* 0xffff000007197812 */ /* 0x040fe200078ec0ff */
[----:B------:R-:W-:Y:S02]  /*90f0*/  IMAD.U32 R24, R7, 0x10000, RZ ;  /* 0x0001000007187824 */ /* 0x000fe400078e00ff */
[C---:B------:R-:W-:Y:S01]  /*9100*/  FMUL.FTZ R37, R21.reuse, R35 ;  /* 0x0000002315257220 */ /* 0x040fe20000410000 */
[----:B------:R-:W-:Y:S01]  /*9110*/  FMUL.FTZ R36, R21, R28 ;  /* 0x0000001c15247220 */ /* 0x000fe20000410000 */
[----:B------:R-:W-:Y:S01]  /*9120*/  FMUL.FTZ R21, R25, R34 ;  /* 0x0000002219157220 */ /* 0x000fe20000410000 */
[----:B------:R-:W-:-:S02]  /*9130*/  IMAD.U32 R6, R4, 0x10000, RZ ;  /* 0x0001000004067824 */ /* 0x000fc400078e00ff */
[C---:B------:R-:W-:Y:S01]  /*9140*/  FFMA.FTZ R37, R20.reuse, R28, -R37 ;  /* 0x0000001c14257223 */ /* 0x040fe20000010825 */
[----:B------:R-:W-:Y:S01]  /*9150*/  FFMA.FTZ R36, R20, R35, R36 ;  /* 0x0000002314247223 */ /* 0x000fe20000010024 */
[-C--:B------:R-:W-:Y:S01]  /*9160*/  FFMA.FTZ R35, R24, R27.reuse, -R21 ;  /* 0x0000001b18237223 */ /* 0x080fe20000010815 */
[C---:B------:R-:W-:Y:S01]  /*9170*/  IMAD.U32 R7, R5.reuse, 0x10000, RZ ;  /* 0x0001000005077824 */ /* 0x040fe200078e00ff */
[----:B------:R-:W-:Y:S01]  /*9180*/  LOP3.LUT R4, R4, 0xffff0000, RZ, 0xc0, !PT ;  /* 0xffff000004047812 */ /* 0x000fe200078ec0ff */
[C---:B------:R-:W-:Y:S01]  /*9190*/  IMAD.U32 R21, R26.reuse, 0x10000, RZ ;  /* 0x000100001a157824 */ /* 0x040fe200078e00ff */
[----:B------:R-:W-:Y:S01]  /*91a0*/  LOP3.LUT R5, R5, 0xffff0000, RZ, 0xc0, !PT ;  /* 0xffff000005057812 */ /* 0x000fe200078ec0ff */
[----:B------:R-:W-:Y:S01]  /*91b0*/  FMUL.FTZ R39, R25, R27 ;  /* 0x0000001b19277220 */ /* 0x000fe20000410000 */
[C---:B------:R-:W-:Y:S01]  /*91c0*/  LOP3.LUT R20, R29.reuse, 0xffff0000, RZ, 0xc0, !PT ;  /* 0xffff00001d147812 */ /* 0x040fe200078ec0ff */
[----:B------:R-:W-:Y:S01]  /*91d0*/  IMAD.U32 R25, R29, 0x10000, RZ ;  /* 0x000100001d197824 */ /* 0x000fe200078e00ff */
[----:B------:R-:W-:Y:S01]  /*91e0*/  LOP3.LUT R26, R26, 0xffff0000, RZ, 0xc0, !PT ;  /* 0xffff00001a1a7812 */ /* 0x000fe200078ec0ff */
[----:B------:R-:W-:Y:S01]  /*91f0*/  FFMA.FTZ R34, R24, R34, R39 ;  /* 0x0000002218227223 */ /* 0x000fe20000010027 */
[C---:B------:R-:W-:Y:S01]  /*9200*/  FMUL.FTZ R24, R4.reuse, R21 ;  /* 0x0000001504187220 */ /* 0x040fe20000410000 */
[-C--:B------:R-:W-:Y:S01]  /*9210*/  FMUL.FTZ R27, R4, R25.reuse ;  /* 0x00000019041b7220 */ /* 0x080fe20000410000 */
        /* <DEDUP_REMOVED lines=9> */
[----:B------:R-:W-:-:S05]  /*92b0*/  F2FP.BF16.F32.PACK_AB R5, R20, R5 ;  /* 0x000000051405723e */ /* 0x000fca00000010ff */
[----:B------:R2:W-:Y:S02]  /*92c0*/  STS.128 [R0], R4 ;  /* 0x0000000400007388 */ /* 0x0005e40000000c00 */
.L_x_5882:
[----:B------:R-:W-:Y:S05]  /*92d0*/  BSYNC B1 ;  /* 0x0000000000017941 */ /* 0x000fea0003800000 */
.L_x_5881:
        /* <DEDUP_REMOVED lines=10> */
[----:B------:R-:W-:Y:S02]  /*9380*/  SHF.R.U32.HI R25, RZ, 0x10, R31 ;  /* 0x00000010ff197819 */ /* 0x000fe4000001161f */
[----:B------:R-:W-:Y:S02]  /*9390*/  PRMT R28, R15, 0x5432, R28 ;  /* 0x000054320f1c7816 */ /* 0x000fe4000000001c */
[----:B------:R-:W-:Y:S02]  /*93a0*/  PRMT R25, R46, 0x5410, R25 ;  /* 0x000054102e197816 */ /* 0x000fe40000000019 */
[----:B------:R-:W-:Y:S01]  /*93b0*/  SHF.R.U64 R27, R12, 0x10, R13 ;  /* 0x000000100c1b7819 */ /* 0x000fe2000000120d */
[C---:B------:R-:W-:Y:S01]  /*93c0*/  IMAD.U32 R29, R28.reuse, 0x10000, RZ ;  /* 0x000100001c1d7824 */ /* 0x040fe200078e00ff */
[----:B------:R-:W-:Y:S01]  /*93d0*/  LOP3.LUT R28, R28, 0xffff0000, RZ, 0xc0, !PT ;  /* 0xffff00001c1c7812 */ /* 0x000fe200078ec0ff */
[----:B------:R-:W-:Y:S01]  /*93e0*/  IMAD.U32 R26, R25, 0x10000, RZ ;  /* 0x00010000191a7824 */ /* 0x000fe200078e00ff */
[----:B------:R-:W-:-:S02]  /*93f0*/  SHF.R.U64 R24, R30, 0x10, R31 ;  /* 0x000000101e187819 */ /* 0x000fc4000000121f */
        /* <DEDUP_REMOVED lines=18> */
[----:B0-----:R-:W-:Y:S01]  /*9520*/  FMUL.FTZ R35, R21, R25 ;  /* 0x0000001915237220 */ /* 0x001fe20000410000 */
        /* <DEDUP_REMOVED lines=16> */
[----:B------:R1:W-:Y:S02]  /*9630*/  STS.128 [R3+0x21400], R4 ;  /* 0x0214000403007388 */ /* 0x0003e40000000c00 */
.L_x_5887:
[----:B------:R-:W-:Y:S05]  /*9640*/  BSYNC B1 ;  /* 0x0000000000017941 */ /* 0x000fea0003800000 */
.L_x_5886:
[----:B------:R-:W-:Y:S05]  /*9650*/  @P1 BRA `(.L_x_5885) ;  /* 0x0000001800381947 */ /* 0x000fea0003800000 */
[----:B-1----:R-:W1:Y:S01]  /*9660*/  LDS.128 R4, [R0+0x1000] ;  /* 0x0010000000047984 */ /* 0x002e620000000c00 */
        /* <DEDUP_REMOVED lines=12> */
[C---:B-1----:R-:W-:Y:S01]  /*9730*/  LOP3.LUT R9, R6.reuse, 0xffff0000, RZ, 0xc0, !PT ;  /* 0xffff000006097812 */ /* 0x042fe200078ec0ff */
[C---:B------:R-:W-:Y:S01]  /*9740*/  IMAD.U32 R10, R7.reuse, 0x10000, RZ ;  /* 0x00010000070a7824 */ /* 0x040fe200078e00ff */
[----:B------:R-:W-:Y:S01]  /*9750*/  LOP3.LUT R7, R7, 0xffff0000, RZ, 0xc0, !PT ;  /* 0xffff000007077812 */ /* 0x000fe200078ec0ff */
        /* <DEDUP_REMOVED lines=31> */
.L_x_5872:
[----:B------:R-:W0:Y:S01]  /*9950*/  S2R R0, SR_TID.X ;  /* 0x0000000000007919 */ /* 0x000e220000002100 */
[----:B------:R-:W1:Y:S01]  /*9960*/  LDC R34, c[0x0][0x448] ;  /* 0x00011200ff227b82 */ /* 0x000e620000000800 */
[----:B------:R-:W-:Y:S01]  /*9970*/  ULDC.64 UR4, c[0x0][0x3f8] ;  /* 0x0000fe0000047ab9 */ /* 0x000fe20000000a00 */
[----:B------:R-:W-:Y:S01]  /*9980*/  ULDC.64 UR6, c[0x0][0x408] ;  /* 0x0001020000067ab9 */ /* 0x000fe20000000a00 */
[----:B------:R-:W-:Y:S02]  /*9990*/  IMAD.MOV.U32 R27, RZ, RZ, R29 ;  /* 0x000000ffff1b7224 */ /* 0x000fe400078e001d */
[----:B------:R-:W-:Y:S01]  /*99a0*/  IMAD.MOV.U32 R4, RZ, RZ, R24 ;  /* 0x000000ffff047224 */ /* 0x000fe200078e0018 */
[----:B-1----:R-:W-:Y:S01]  /*99b0*/  ISETP.NE.AND P0, PT, R34, 0x1, PT ;  /* 0x000000012200780c */ /* 0x002fe20003f05270 */
[----:B0-----:R-:W-:-:S05]  /*99c0*/  VIADD R0, R0, 0xffffff80 ;  /* 0xffffff8000007836 */ /* 0x001fca0000000000 */
[----:B------:R-:W-:-:S07]  /*99d0*/  SHF.R.S32.HI R3, RZ, 0x1f, R0 ;  /* 0x0000001fff037819 */ /* 0x000fce0000011400 */
[----:B------:R-:W0:Y:S01]  /*99e0*/  @P0 LDC R5, c[0x0][0x450] ;  /* 0x00011400ff050b82 */ /* 0x000e220000000800 */
[----:B------:R-:W-:-:S04]  /*99f0*/  LEA.HI R3, R3, R0, RZ, 0x2 ;  /* 0x0000000003037211 */ /* 0x000fc800078f10ff */
[----:B------:R-:W-:-:S05]  /*9a00*/  LOP3.LUT R3, R3, 0xfffffffc, RZ, 0xc0, !PT ;  /* 0xfffffffc03037812 */ /* 0x000fca00078ec0ff */
[----:B------:R-:W-:Y:S02]  /*9a10*/  IMAD.IADD R3, R0, 0x1, -R3 ;  /* 0x0000000100037824 */ /* 0x000fe400078e0a03 */
[----:B------:R-:W1:Y:S02]  /*9a20*/  @P0 LDC R0, c[0x0][0x44c] ;  /* 0x00011300ff000b82 */ /* 0x000e640000000800 */
[----:B------:R-:W-:-:S04]  /*9a30*/  IMAD R3, R3, 0x20, R39 ;  /* 0x0000002003037824 */ /* 0x000fc800078e0227 */
[----:B-1----:R-:W-:-:S05]  /*9a40*/  @P0 IMAD.HI.U32 R0, R3, R0, RZ ;  /* 0x0000000003000227 */ /* 0x002fca00078e00ff */
[----:B0-----:R-:W-:Y:S01]  /*9a50*/  @P0 SHF.R.U32.HI R3, RZ, R5, R0 ;  /* 0x00000005ff030219 */ /* 0x001fe20000011600 */
        /* <DEDUP_REMOVED lines=18> */
[----:B------:R-:W0:Y:S01]  /*9b80*/  LDC R37, c[0x0][0x3f4] ;  /* 0x0000fd00ff257b82 */ /* 0x000e220000000800 */
[----:B------:R-:W1:Y:S01]  /*9b90*/  SHFL.IDX PT, R3, R25, RZ, 0x1c1f ;  /* 0x001c1fff19037589 */ /* 0x000e6200000e0000 */
[----:B------:R-:W-:-:S03]  /*9ba0*/  IMAD R34, R23, R34, RZ ;  /* 0x0000002217227224 */ /* 0x000fc600078e02ff */
[----:B------:R-:W2:Y:S04]  /*9bb0*/  SHFL.IDX PT, R0, R26, RZ, 0x1c1f ;  /* 0x001c1fff1a007589 */ /* 0x000ea800000e0000 */
[----:B------:R-:W3:Y:S04]  /*9bc0*/  SHFL.IDX PT, R14, R27, RZ, 0x1c1f ;  /* 0x001c1fff1b0e7589 */ /* 0x000ee800000e0000 */
[----:B------:R-:W4:Y:S01]  /*9bd0*/  SHFL.IDX PT, R4, R24, RZ, 0x1c1f ;  /* 0x001c1fff18047589 */ /* 0x000f2200000e0000 */
[----:B0-----:R-:W-:-:S04]  /*9be0*/  ISETP.GE.AND P0, PT, R16, R37, PT ;  /* 0x000000251000720c */ /* 0x001fc80003f06270 */
[----:B------:R-:W-:-:S13]  /*9bf0*/  ISETP.GE.OR P1, PT, R39, R34, P0 ;  /* 0x000000222700720c */ /* 0x000fda0000726670 */
[C---:B------:R-:W-:Y:S01]  /*9c00*/  @!P1 IMAD.SHL.U32 R5, R16.reuse, 0x2, RZ ;  /* 0x0000000210059824 */ /* 0x040fe200078e00ff */
[----:B------:R-:W-:-:S04]  /*9c10*/  @!P1 SHF.L.U64.HI R21, R16, 0x1, R17 ;  /* 0x0000000110159819 */ /* 0x000fc80000010211 */
[----:B-1----:R-:W-:-:S05]  /*9c20*/  @!P1 IADD3 R6, P2, R3, R5, RZ ;  /* 0x0000000503069210 */ /* 0x002fca0007f5e0ff */
[----:B--2---:R-:W-:-:S05]  /*9c30*/  @!P1 IMAD.X R7, R0, 0x1, R21, P2 ;  /* 0x0000000100079824 */ /* 0x004fca00010e0615 */
[----:B------:R-:W2:Y:S01]  /*9c40*/  @!P1 LD.E.128 R8, desc[UR40][R6.64] ;  /* 0x0000002806089980 */ /* 0x000ea2000c101d00 */
[----:B---3--:R-:W-:-:S05]  /*9c50*/  @!P1 IADD3 R14, P2, R14, R5, RZ ;  /* 0x000000050e0e9210 */ /* 0x008fca0007f5e0ff */
[----:B----4-:R-:W-:-:S04]  /*9c60*/  @!P1 IMAD.X R3, R4, 0x1, R21, P2 ;  /* 0x0000000104039824 */ /* 0x010fc800010e0615 */
[----:B------:R-:W-:-:S05]  /*9c70*/  @!P1 IMAD.MOV.U32 R15, RZ, RZ, R3 ;  /* 0x000000ffff0f9224 */ /* 0x000fca00078e0003 */
[----:B------:R0:W3:Y:S01]  /*9c80*/  @!P1 LD.E.128 R4, desc[UR40][R14.64] ;  /* 0x000000280e049980 */ /* 0x0000e2000c101d00 */
[----:B------:R-:W-:Y:S02]  /*9c90*/  CS2R R30, SRZ ;  /* 0x00000000001e7805 */ /* 0x000fe4000001ff00 */
[----:B------:R-:W-:Y:S02]  /*9ca0*/  CS2R R32, SRZ ;  /* 0x0000000000207805 */ /* 0x000fe4000001ff00 */
[----:B------:R-:W-:Y:S01]  /*9cb0*/  CS2R R28, SRZ ;  /* 0x00000000001c7805 */ /* 0x000fe2000001ff00 */
[----:B------:R-:W1:Y:S01]  /*9cc0*/  SHFL.IDX PT, R24, R24, 0x1, 0x1c1f ;  /* 0x003c1f0018187f89 */ /* 0x000e6200000e0000 */
[----:B------:R-:W-:-:S03]  /*9cd0*/  CS2R R20, SRZ ;  /* 0x0000000000147805 */ /* 0x000fc6000001ff00 */
[----:B0-----:R0:W4:Y:S01]  /*9ce0*/  SHFL.IDX PT, R14, R27, 0x1, 0x1c1f ;  /* 0x003c1f001b0e7f89 */ /* 0x00112200000e0000 */
[----:B--2---:R-:W-:Y:S02]  /*9cf0*/  @!P1 IMAD.MOV.U32 R31, RZ, RZ, R9 ;  /* 0x000000ffff1f9224 */ /* 0x004fe400078e0009 */
[----:B------:R-:W-:Y:S02]  /*9d00*/  @!P1 IMAD.MOV.U32 R30, RZ, RZ, R8 ;  /* 0x000000ffff1e9224 */ /* 0x000fe400078e0008 */
[----:B------:R-:W-:Y:S01]  /*9d10*/  @!P1 IMAD.MOV.U32 R32, RZ, RZ, R10 ;  /* 0x000000ffff209224 */ /* 0x000fe200078e000a */
[----:B------:R-:W-:Y:S01]  /*9d20*/  MOV R3, R31 ;  /* 0x0000001f00037202 */ /* 0x000fe20000000f00 */
[----:B------:R-:W-:Y:S02]  /*9d30*/  IMAD.MOV.U32 R0, RZ, RZ, R30 ;  /* 0x000000ffff007224 */ /* 0x000fe400078e001e */
[----:B------:R-:W-:Y:S01]  /*9d40*/  IMAD.MOV.U32 R8, RZ, RZ, R32 ;  /* 0x000000ffff087224 */ /* 0x000fe200078e0020 */
[----:B------:R-:W-:Y:S01]  /*9d50*/  PRMT R46, R46, 0x5410, R3 ;  /* 0x000054102e2e7816 */ /* 0x000fe20000000003 */
[----:B------:R-:W-:Y:S01]  /*9d60*/  @!P1 IMAD.MOV.U32 R33, RZ, RZ, R11 ;  /* 0x000000ffff219224 */ /* 0x000fe200078e000b */
[----:B------:R-:W-:Y:S01]  /*9d70*/  PRMT R36, R36, 0x5410, R0 ;  /* 0x0000541024247816 */ /* 0x000fe20000000000 */
[----:B------:R0:W2:Y:S01]  /*9d80*/  SHFL.IDX PT, R3, R25, 0x1, 0x1c1f ;  /* 0x003c1f0019037f89 */ /* 0x0000a200000e0000 */
[----:B------:R-:W-:Y:S01]  /*9d90*/  PRMT R35, R8, 0x7610, R35 ;  /* 0x0000761008237816 */ /* 0x000fe20000000023 */
[----:B------:R-:W-:-:S02]  /*9da0*/  IMAD.MOV.U32 R9, RZ, RZ, R33 ;  /* 0x000000ffff097224 */ /* 0x000fc400078e0021 */
[----:B------:R0:W0:Y:S01]  /*9db0*/  SHFL.IDX PT, R0, R26, 0x1, 0x1c1f ;  /* 0x003c1f001a007f89 */ /* 0x00002200000e0000 */
[----:B---3--:R-:W-:Y:S02]  /*9dc0*/  @!P1 IMAD.MOV.U32 R28, RZ, RZ, R4 ;  /* 0x000000ffff1c9224 */ /* 0x008fe400078e0004 */
[----:B------:R-:W-:Y:S01]  /*9dd0*/  @!P1 IMAD.MOV.U32 R29, RZ, RZ, R5 ;  /* 0x000000ffff1d9224 */ /* 0x000fe200078e0005 */
[----:B------:R-:W-:Y:S01]  /*9de0*/  PRMT R36, R9, 0x7610, R36 ;  /* 0x0000761009247816 */ /* 0x000fe20000000024 */
[----:B------:R-:W-:Y:S02]  /*9df0*/  @!P1 IMAD.MOV.U32 R21, RZ, RZ, R7 ;  /* 0x000000ffff159224 */ /* 0x000fe400078e0007 */
[----:B------:R-:W-:Y:S02]  /*9e00*/  @!P1 IMAD.MOV.U32 R20, RZ, RZ, R6 ;  /* 0x000000ffff149224 */ /* 0x000fe400078e0006 */
[----:B------:R-:W-:Y:S02]  /*9e10*/  IMAD.MOV.U32 R4, RZ, RZ, R28 ;  /* 0x000000ffff047224 */ /* 0x000fe400078e001c */
[----:B------:R-:W-:-:S02]  /*9e20*/  IMAD.MOV.U32 R5, RZ, RZ, R29 ;  /* 0x000000ffff057224 */ /* 0x000fc400078e001d */
[----:B------:R-:W-:Y:S01]  /*9e30*/  IMAD.MOV.U32 R7, RZ, RZ, R21 ;  /* 0x000000ffff077224 */ /* 0x000fe200078e0015 */
[----:B------:R-:W-:Y:S01]  /*9e40*/  PRMT R35, R35, 0x5410, R4 ;  /* 0x0000541023237816 */ /* 0x000fe20000000004 */
[----:B------:R-:W-:-:S03]  /*9e50*/  IMAD.MOV.U32 R6, RZ, RZ, R20 ;  /* 0x000000ffff067224 */ /* 0x000fc600078e0014 */
[----:B------:R-:W-:Y:S02]  /*9e60*/  PRMT R41, R7, 0x5410, R5 ;  /* 0x0000541007297816 */ /* 0x000fe40000000005 */
[----:B------:R-:W-:Y:S02]  /*9e70*/  CS2R R4, SRZ ;  /* 0x0000000000047805 */ /* 0x000fe4000001ff00 */
[----:B-12-4-:R-:W-:-:S07]  /*9e80*/  PRMT R43, R43, 0x5410, R6 ;  /* 0x000054102b2b7816 */ /* 0x016fce0000000006 */
.L_x_6181:
[----:B------:R-:W2:Y:S01]  /*9e90*/  LDL R7, [R1+0x50] ;  /* 0x0000500001077983 */ /* 0x000ea20000100800 */
[----:B------:R-:W-:Y:S01]  /*9ea0*/  VIADD R39, R39, 0x20 ;  /* 0x0000002027277836 */ /* 0x000fe20000000000 */
[----:B------:R-:W-:Y:S01]  /*9eb0*/  BSSY B1, `(.L_x_5889) ;  /* 0x0000016000017945 */ /* 0x000fe20003800000 */
[----:B------:R-:W-:Y:S02]  /*9ec0*/  CS2R R8, SRZ ;  /* 0x0000000000087805 */ /* 0x000fe4000001ff00 */
[----:B------:R-:W-:Y:S02]  /*9ed0*/  CS2R R10, SRZ ;  /* 0x00000000000a7805 */ /* 0x000fe4000001ff00 */
[----:B------:R-:W-:Y:S02]  /*9ee0*/  ISETP.GE.AND P1, PT, R39, R34, PT ;  /* 0x000000222700720c */ /* 0x000fe40003f26270 */
[----:B--2---:R-:W-:-:S04]  /*9ef0*/  LEA.HI R6, R7, R7, RZ, 0x1 ;  /* 0x0000000707067211 */ /* 0x004fc800078f08ff */
[----:B------:R-:W-:-:S05]  /*9f00*/  LOP3.LUT R6, R6, 0xfffffffe, RZ, 0xc0, !PT ;  /* 0xfffffffe06067812 */ /* 0x000fca00078ec0ff */
[----:B------:R-:W-:Y:S01]  /*9f10*/  IMAD.IADD R13, R7, 0x1, -R6 ;  /* 0x00000001070d7824 */ /* 0x000fe200078e0a06 */
[----:B------:R-:W-:-:S04]  /*9f20*/  CS2R R6, SRZ ;  /* 0x0000000000067805 */ /* 0x000fc8000001ff00 */
[----:B------:R-:W-:Y:S01]  /*9f30*/  SHF.L.U32 R13, R13, 0x1f, RZ ;  /* 0x0000001f0d0d7819 */ /* 0x000fe200000006ff */
[----:B------:R-:W-:Y:S06]  /*9f40*/  @P1 BRA `(.L_x_5890) ;  /* 0x0000000000301947 */ /* 0x000fec0003800000 */
[----:B------:R-:W-:Y:S02]  /*9f50*/  CS2R R6, SRZ ;  /* 0x0000000000067805 */ /* 0x000fe4000001ff00 */
[----:B------:R-:W-:Y:S02]  /*9f60*/  CS2R R8, SRZ ;  /* 0x0000000000087805 */ /* 0x000fe4000001ff00 */
[----:B------:R-:W-:Y:S01]  /*9f70*/  CS2R R10, SRZ ;  /* 0x00000000000a7805 */ /* 0x000fe2000001ff00 */
[----:B------:R-:W-:Y:S06]  /*9f80*/  @P0 BRA `(.L_x_5890) ;  /* 0x0000000000200947 */ /* 0x000fec0003800000 */
[C---:B------:R-:W-:Y:S01]  /*9f90*/  IMAD.SHL.U32 R4, R16.reuse, 0x2, RZ ;  /* 0x0000000210047824 */ /* 0x040fe200078e00ff */
[----:B------:R-:W-:-:S04]  /*9fa0*/  SHF.L.U64.HI R5, R16, 0x1, R17 ;  /* 0x0000000110057819 */ /* 0x000fc80000010211 */
[-C--:B------:R-:W-:Y:S02]  /*9fb0*/  IADD3 R8, P1, R3, R4.reuse, RZ ;  /* 0x0000000403087210 */ /* 0x080fe40007f3e0ff */
[----:B------:R-:W-:-:S03]  /*9fc0*/  IADD3 R4, P2, R14, R4, RZ ;  /* 0x000000040e047210 */ /* 0x000fc60007f5e0ff */
[--C-:B0-----:R-:W-:Y:S02]  /*9fd0*/  IMAD.X R9, R0, 0x1, R5.reuse, P1 ;  /* 0x0000000100097824 */ /* 0x101fe400008e0605 */
[----:B------:R-:W-:-:S04]  /*9fe0*/  IMAD.X R5, R24, 0x1, R5, P2 ;  /* 0x0000000118057824 */ /* 0x000fc800010e0605 */
[----:B------:R-:W5:Y:S04]  /*9ff0*/  LD.E.128 R8, desc[UR40][R8.64] ;  /* 0x0000002808087980 */ /* 0x000f68000c101d00 */
[----:B------:R-:W5:Y:S02]  /*a000*/  LD.E.128 R4, desc[UR40][R4.64] ;  /* 0x0000002804047980 */ /* 0x000f64000c101d00 */
.L_x_5890:
[----:B------:R-:W-:Y:S05]  /*a010*/  BSYNC B1 ;  /* 0x0000000000017941 */ /* 0x000fea0003800000 */
.L_x_5889:
[----:B------:R-:W1:Y:S01]  /*a020*/  SYNCS.PHASECHK.TRANS64.TRYWAIT P1, [R2+URZ+0x28c00], R13 ;  /* 0x028c000d020075a7 */ /* 0x000e62000802017f */
[----:B------:R-:W-:Y:S01]  /*a030*/  VIADDMNMX R3, R34, -R195, 0x40, PT ;  /* 0x0000004022037446 */ /* 0x000fe200038009c3 */
[C---:B------:R-:W-:Y:S01]  /*a040*/  VIADD R14, R192.reuse, 0x20 ;  /* 0x00000020c00e7836 */ /* 0x040fe20000000000 */
[----:B------:R-:W-:Y:S01]  /*a050*/  BSSY B1, `(.L_x_5891) ;  /* 0x0000011000017945 */ /* 0x000fe20003800000 */
[----:B0----5:R-:W-:Y:S01]  /*a060*/  IMAD.MOV.U32 R0, RZ, RZ, R4 ;  /* 0x000000ffff007224 */ /* 0x021fe200078e0004 */
[-C--:B------:R-:W-:Y:S01]  /*a070*/  ISETP.GE.OR P2, PT, R192, R3.reuse, P0 ;  /* 0x00000003c000720c */ /* 0x080fe20000746670 */
[----:B------:R-:W-:Y:S01]  /*a080*/  IMAD.MOV.U32 R12, RZ, RZ, R5 ;  /* 0x000000ffff0c7224 */ /* 0x000fe200078e0005 */
[----:B------:R-:W-:Y:S01]  /*a090*/  ISETP.GE.OR P0, PT, R14, R3, P0 ;  /* 0x000000030e00720c */ /* 0x000fe20000706670 */
        /* <DEDUP_REMOVED lines=11> */
[----:B-1----:R-:W-:Y:S06]  /*a150*/  @!P1 BRA `(.L_x_5892) ;  /* 0x0000017000949947 */ /* 0x002fec0003800000 */
.L_x_6182:
[----:B------:R-:W-:Y:S05]  /*a160*/  BSYNC B1 ;  /* 0x0000000000017941 */ /* 0x000fea0003800000 */
.L_x_5891:
[----:B------:R-:W-:Y:S04]  /*a170*/  BSSY B1, `(.L_x_5893) ;  /* 0x000006f000017945 */ /* 0x000fe80003800000 */
[----:B------:R-:W-:Y:S05]  /*a180*/  @P2 BRA `(.L_x_5894) ;  /* 0x0000000400b42947 */ /* 0x000fea0003800000 */
[----:B------:R-:W1:Y:S01]  /*a190*/  S2R R25, SR_TID.X ;  /* 0x0000000000197919 */ /* 0x000e620000002100 */
[----:B------:R-:W-:Y:S01]  /*a1a0*/  IMAD.SHL.U32 R12, R196, 0x40, RZ ;  /* 0x00000040c40c7824 */ /* 0x000fe200078e00ff */
[----:B------:R-:W-:Y:S01]  /*a1b0*/  SHF.R.U64 R34, R30, 0x10, R31 ;  /* 0x000000101e227819 */ /* 0x000fe2000000121f */
[----:B0-----:R-:W-:Y:S01]  /*a1c0*/  IMAD.IADD R13, R16, 0x1, R37 ;  /* 0x00000001100d7824 */ /* 0x001fe200078e0225 */
[----:B------:R-:W-:Y:S02]  /*a1d0*/  SHF.R.U64 R40, R28, 0x10, R29 ;  /* 0x000000101c287819 */ /* 0x000fe4000000121d */
[----:B------:R-:W-:Y:S02]  /*a1e0*/  LOP3.LUT R14, R12, 0x1c0, RZ, 0xc0, !PT ;  /* 0x000001c00c0e7812 */ /* 0x000fe400078ec0ff */
[----:B------:R-:W-:Y:S02]  /*a1f0*/  SHF.R.U64 R30, R32, 0x10, R33 ;  /* 0x00000010201e7819 */ /* 0x000fe40000001221 */
[----:B------:R-:W-:-:S02]  /*a200*/  LOP3.LUT R12, R14, 0x38, R16, 0xf8, !PT ;  /* 0x000000380e0c7812 */ /* 0x000fc400078ef810 */
[----:B------:R-:W-:Y:S02]  /*a210*/  SHF.R.U32.HI R15, RZ, 0x3, R14 ;  /* 0x00000003ff0f7819 */ /* 0x000fe4000001160e */
[----:B------:R-:W-:Y:S02]  /*a220*/  LOP3.LUT R14, R14, 0x38, R13, 0xf8, !PT ;  /* 0x000000380e0e7812 */ /* 0x000fe400078ef80d */
[-C--:B------:R-:W-:Y:S02]  /*a230*/  LOP3.LUT R12, R12, R15.reuse, RZ, 0x3c, !PT ;  /* 0x0000000f0c0c7212 */ /* 0x080fe400078e3cff */
[----:B------:R-:W-:Y:S02]  /*a240*/  LOP3.LUT R14, R14, R15, RZ, 0x3c, !PT ;  /* 0x0000000f0e0e7212 */ /* 0x000fe400078e3cff */
[----:B------:R-:W-:Y:S02]  /*a250*/  SHF.R.U32.HI R42, RZ, 0x10, R29 ;  /* 0x00000010ff2a7819 */ /* 0x000fe4000001161d */
[----:B------:R-:W-:-:S02]  /*a260*/  SHF.R.U32.HI R45, RZ, 0x10, R21 ;  /* 0x00000010ff2d7819 */ /* 0x000fc40000011615 */
[----:B------:R-:W-:Y:S02]  /*a270*/  PRMT R34, R36, 0x5432, R34 ;  /* 0x0000543224227816 */ /* 0x000fe40000000022 */
[C---:B------:R-:W-:Y:S02]  /*a280*/  PRMT R40, R35.reuse, 0x5432, R40 ;  /* 0x0000543223287816 */ /* 0x040fe40000000028 */
[----:B------:R-:W-:Y:S01]  /*a290*/  PRMT R39, R35, 0x5410, R30 ;  /* 0x0000541023277816 */ /* 0x000fe2000000001e */
[----:B------:R-:W-:Y:S01]  /*a2a0*/  IMAD.U32 R35, R34, 0x10000, RZ ;  /* 0x0001000022237824 */ /* 0x000fe200078e00ff */
[----:B------:R-:W-:Y:S01]  /*a2b0*/  PRMT R42, R41, 0x5432, R42 ;  /* 0x00005432292a7816 */ /* 0x000fe2000000002a */
[----:B-1----:R-:W-:Y:S01]  /*a2c0*/  VIADD R25, R25, 0xffffff80 ;  /* 0xffffff8019197836 */ /* 0x002fe20000000000 */
[----:B------:R-:W-:Y:S01]  /*a2d0*/  PRMT R45, R41, 0x5410, R45 ;  /* 0x00005410292d7816 */ /* 0x000fe2000000002d */
[----:B------:R-:W-:Y:S01]  /*a2e0*/  IMAD.U32 R41, R40, 0x10000, RZ ;  /* 0x0001000028297824 */ /* 0x000fe200078e00ff */
[----:B------:R-:W-:-:S02]  /*a2f0*/  SHF.R.U32.HI R38, RZ, 0x10, R31 ;  /* 0x00000010ff267819 */ /* 0x000fc4000001161f */
[----:B------:R-:W-:Y:S02]  /*a300*/  SHF.R.S32.HI R24, RZ, 0x1f, R25 ;  /* 0x0000001fff187819 */ /* 0x000fe40000011419 */
[----:B------:R-:W-:Y:S02]  /*a310*/  SHF.R.U64 R44, R20, 0x10, R21 ;  /* 0x00000010142c7819 */ /* 0x000fe40000001215 */
[----:B------:R-:W-:Y:S02]  /*a320*/  LEA.HI R24, R24, R25, RZ, 0x5 ;  /* 0x0000001918187211 */ /* 0x000fe400078f28ff */
[----:B------:R-:W-:Y:S02]  /*a330*/  PRMT R38, R46, 0x5432, R38 ;  /* 0x000054322e267816 */ /* 0x000fe40000000026 */
[----:B------:R-:W-:Y:S02]  /*a340*/  SHF.R.S32.HI R24, RZ, 0x5, R24 ;  /* 0x00000005ff187819 */ /* 0x000fe40000011418 */
[----:B------:R-:W-:-:S02]  /*a350*/  PRMT R44, R43, 0x5432, R44 ;  /* 0x000054322b2c7816 */ /* 0x000fc4000000002c */
[----:B------:R-:W-:Y:S01]  /*a360*/  LOP3.LUT R43, R40, 0xffff0000, RZ, 0xc0, !PT ;  /* 0xffff0000282b7812 */ /* 0x000fe200078ec0ff */
[C---:B------:R-:W-:Y:S01]  /*a370*/  IMAD R25, R24.reuse, 0x200, R14 ;  /* 0x0000020018197824 */ /* 0x040fe200078e020e */
[----:B------:R-:W-:Y:S01]  /*a380*/  SHF.R.U32.HI R33, RZ, 0x10, R33 ;  /* 0x00000010ff217819 */ /* 0x000fe20000011621 */
[----:B------:R-:W-:Y:S02]  /*a390*/  IMAD R13, R24, 0x200, R12 ;  /* 0x00000200180d7824 */ /* 0x000fe400078e020c */
[--C-:B------:R-:W-:Y:S01]  /*a3a0*/  IMAD R50, R25, 0x2, R2.reuse ;  /* 0x0000000219327824 */ /* 0x100fe200078e0202 */
[----:B------:R-:W-:Y:S01]  /*a3b0*/  PRMT R36, R36, 0x5410, R33 ;  /* 0x0000541024247816 */ /* 0x000fe20000000021 */
[----:B------:R-:W-:-:S03]  /*a3c0*/  IMAD R48, R13, 0x2, R2 ;  /* 0x000000020d307824 */ /* 0x000fc600078e0202 */
[----:B------:R-:W0:Y:S04]  /*a3d0*/  LDS.128 R24, [R50+0x20400] ;  /* 0x0204000032187984 */ /* 0x000e280000000c00 */
[----:B------:R-:W1:Y:S01]  /*a3e0*/  LDS.128 R12, [R48+0x20400] ;  /* 0x02040000300c7984 */ /* 0x000e620000000c00 */
[C---:B0-----:R-:W-:Y:S01]  /*a3f0*/  IMAD.U32 R30, R24.reuse, 0x10000, RZ ;  /* 0x00010000181e7824 */ /* 0x041fe200078e00ff */
[----:B------:R-:W-:Y:S01]  /*a400*/  LOP3.LUT R24, R24, 0xffff0000, RZ, 0xc0, !PT ;  /* 0xffff000018187812 */ /* 0x000fe200078ec0ff */
[C---:B------:R-:W-:Y:S01]  /*a410*/  IMAD.U32 R31, R25.reuse, 0x10000, RZ ;  /* 0x00010000191f7824 */ /* 0x040fe200078e00ff */
[----:B------:R-:W-:Y:S01]  /*a420*/  LOP3.LUT R25, R25, 0xffff0000, RZ, 0xc0, !PT ;  /* 0xffff000019197812 */ /* 0x000fe200078ec0ff */
[----:B-1----:R-:W-:Y:S02]  /*a430*/  IMAD.U32 R20, R12, 0x10000, RZ ;  /* 0x000100000c147824 */ /* 0x002fe400078e00ff */
[C---:B------:R-:W-:Y:S01]  /*a440*/  FMUL.FTZ R47, R30.reuse, R41 ;  /* 0x000000291e2f7220 */ /* 0x040fe20000410000 */
[-C--:B------:R-:W-:Y:S01]  /*a450*/  FMUL.FTZ R49, R30, R35.reuse ;  /* 0x000000231e317220 */ /* 0x080fe20000410000 */
[----:B------:R-:W-:Y:S01]  /*a460*/  IMAD.U32 R30, R42, 0x10000, RZ ;  /* 0x000100002a1e7824 */ /* 0x000fe200078e00ff */
[----:B------:R-:W-:Y:S01]  /*a470*/  LOP3.LUT R12, R12, 0xffff0000, RZ, 0xc0, !PT ;  /* 0xffff00000c0c7812 */ /* 0x000fe200078ec0ff */
[C---:B------:R-:W-:Y:S01]  /*a480*/  FFMA.FTZ R47, R20.reuse, R35, -R47 ;  /* 0x00000023142f7223 */ /* 0x040fe2000001082f */
[----:B------:R-:W-:Y:S01]  /*a490*/  FFMA.FTZ R49, R20, R41, R49 ;  /* 0x0000002914317223 */ /* 0x000fe20000010031 */
[----:B------:R-:W-:Y:S01]  /*a4a0*/  LOP3.LUT R35, R34, 0xffff0000, RZ, 0xc0, !PT ;  /* 0xffff000022237812 */ /* 0x000fe200078ec0ff */
[----:B------:R-:W-:-:S02]  /*a4b0*/  IMAD.U32 R20, R38, 0x10000, RZ ;  /* 0x0001000026147824 */ /* 0x000fc400078e00ff */
[----:B------:R-:W-:Y:S01]  /*a4c0*/  FMUL.FTZ R40, R31, R30 ;  /* 0x0000001e1f287220 */ /* 0x000fe20000410000 */
[----:B------:R-:W-:Y:S02]  /*a4d0*/  IMAD.U32 R21, R13, 0x10000, RZ ;  /* 0x000100000d157824 */ /* 0x000fe400078e00ff */
[C---:B------:R-:W-:Y:S01]  /*a4e0*/  FMUL.FTZ R51, R24.reuse, R43 ;  /* 0x0000002b18337220 */ /* 0x040fe20000410000 */
[----:B------:R-:W-:Y:S01]  /*a4f0*/  FMUL.FTZ R31, R31, R20 ;  /* 0x000000141f1f7220 */ /* 0x000fe20000410000 */
[-C--:B------:R-:W-:Y:S01]  /*a500*/  FMUL.FTZ R41, R24, R35.reuse ;  /* 0x0000002318297220 */ /* 0x080fe20000410000 */
[----:B------:R-:W-:Y:S01]  /*a510*/  LOP3.LUT R42, R42, 0xffff0000, RZ, 0xc0, !PT ;  /* 0xffff00002a2a7812 */ /* 0x000fe200078ec0ff */
[----:B------:R-:W-:Y:S01]  /*a520*/  IMAD.U32 R32, R26, 0x10000, RZ ;  /* 0x000100001a207824 */ /* 0x000fe200078e00ff */
[----:B------:R-:W-:Y:S01]  /*a530*/  LOP3.LUT R38, R38, 0xffff0000, RZ, 0xc0, !PT ;  /* 0xffff000026267812 */ /* 0x000fe200078ec0ff */
[----:B------:R-:W-:Y:S01]  /*a540*/  FFMA.FTZ R30, R21, R30, R31 ;  /* 0x0000001e151e7223 */ /* 0x000fe2000001001f */
[----:B------:R-:W-:Y:S01]  /*a550*/  LOP3.LUT R13, R13, 0xffff0000, RZ, 0xc0, !PT ;  /* 0xffff00000d0d7812 */ /* 0x000fe200078ec0ff */
[C---:B------:R-:W-:Y:S01]  /*a560*/  FFMA.FTZ R24, R12.reuse, R35, -R51 ;  /* 0x000000230c187223 */ /* 0x040fe20000010833 */
[----:B------:R-:W-:Y:S01]  /*a570*/  FFMA.FTZ R34, R12, R43, R41 ;  /* 0x0000002b0c227223 */ /* 0x000fe20000010029 */
[----:B------:R-:W-:Y:S01]  /*a580*/  FFMA.FTZ R40, R21, R20, -R40 ;  /* 0x0000001415287223 */ /* 0x000fe20000010828 */
[----:B------:R-:W-:Y:S01]  /*a590*/  IMAD.U32 R31, R44, 0x10000, RZ ;  /* 0x000100002c1f7824 */ /* 0x000fe200078e00ff */
[----:B------:R-:W-:Y:S01]  /*a5a0*/  SHF.L.U32 R33, R27, 0x10, RZ ;  /* 0x000000101b217819 */ /* 0x000fe200000006ff */
[----:B------:R-:W-:Y:S01]  /*a5b0*/  FMUL.FTZ R12, R25, R42 ;  /* 0x0000002a190c7220 */ /* 0x000fe20000410000 */
[----:B------:R-:W-:-:S02]  /*a5c0*/  IMAD.U32 R21, R39, 0x10000, RZ ;  /* 0x0001000027157824 */ /* 0x000fc400078e00ff */
[-C--:B------:R-:W-:Y:S01]  /*a5d0*/  FMUL.FTZ R46, R25, R38.reuse ;  /* 0x00000026192e7220 */ /* 0x080fe20000410000 */
[----:B------:R-:W-:Y:S02]  /*a5e0*/  IMAD.U32 R20, R45, 0x10000, RZ ;  /* 0x000100002d147824 */ /* 0x000fe400078e00ff */
[----:B------:R-:W-:Y:S01]  /*a5f0*/  FMUL.FTZ R41, R32, R31 ;  /* 0x0000001f20297220 */ /* 0x000fe20000410000 */
[----:B------:R-:W-:Y:S02]  /*a600*/  IMAD.U32 R28, R14, 0x10000, RZ ;  /* 0x000100000e1c7824 */ /* 0x000fe400078e00ff */
[----:B------:R-:W-:Y:S01]  /*a610*/  FFMA.FTZ R25, R13, R38, -R12 ;  /* 0x000000260d197223 */ /* 0x000fe2000001080c */
[----:B------:R-:W-:Y:S01]  /*a620*/  FMUL.FTZ R32, R32, R21 ;  /* 0x0000001520207220 */ /* 0x000fe20000410000 */
[----:B------:R-:W-:Y:S02]  /*a630*/  IMAD.U32 R29, R15, 0x10000, RZ ;  /* 0x000100000f1d7824 */ /* 0x000fe400078e00ff */
[----:B------:R-:W-:Y:S01]  /*a640*/  FMUL.FTZ R38, R33, R20 ;  /* 0x0000001421267220 */ /* 0x000fe20000410000 */
[----:B------:R-:W-:-:S02]  /*a650*/  IMAD.U32 R12, R36, 0x10000, RZ ;  /* 0x00010000240c7824 */ /* 0x000fc400078e00ff */
[C---:B------:R-:W-:Y:S01]  /*a660*/  FFMA.FTZ R41, R28.reuse, R21, -R41 ;  /* 0x000000151c297223 */ /* 0x040fe20000010829 */
[----:B------:R-:W-:Y:S01]  /*a670*/  FFMA.FTZ R32, R28, R31, R32 ;  /* 0x0000001f1c207223 */ /* 0x000fe20000010020 */
[----:B------:R-:W-:Y:S01]  /*a680*/  FFMA.FTZ R35, R13, R42, R46 ;  /* 0x0000002a0d237223 */ /* 0x000fe2000001002e */
[-C--:B------:R-:W-:Y:S01]  /*a690*/  FMUL.FTZ R28, R33, R12.reuse ;  /* 0x0000000c211c7220 */ /* 0x080fe20000410000 */
[----:B------:R-:W-:Y:S01]  /*a6a0*/  FFMA.FTZ R38, R29, R12, -R38 ;  /* 0x0000000c1d267223 */ /* 0x000fe20000010826 */
[----:B------:R-:W-:Y:S02]  /*a6b0*/  LOP3.LUT R26, R26, 0xffff0000, RZ, 0xc0, !PT ;  /* 0xffff00001a1a7812 */ /* 0x000fe400078ec0ff */
[----:B------:R-:W-:Y:S01]  /*a6c0*/  LOP3.LUT R27, R27, 0xffff0000, RZ, 0xc0, !PT ;  /* 0xffff00001b1b7812 */ /* 0x000fe200078ec0ff */
[----:B------:R-:W-:Y:S01]  /*a6d0*/  FFMA.FTZ R28, R29, R20, R28 ;  /* 0x000000141d1c7223 */ /* 0x000fe2000001001c */
[----:B------:R-:W-:Y:S02]  /*a6e0*/  LOP3.LUT R13, R44, 0xffff0000, RZ, 0xc0, !PT ;  /* 0xffff00002c0d7812 */ /* 0x000fe400078ec0ff */
[----:B------:R-:W-:-:S02]  /*a6f0*/  LOP3.LUT R12, R45, 0xffff0000, RZ, 0xc0, !PT ;  /* 0xffff00002d0c7812 */ /* 0x000fc400078ec0ff */
[----:B------:R-:W-:Y:S01]  /*a700*/  LOP3.LUT R39, R39, 0xffff0000, RZ, 0xc0, !PT ;  /* 0xffff000027277812 */ /* 0x000fe200078ec0ff */
[----:B------:R-:W-:Y:S01]  /*a710*/  FMUL.FTZ R21, R26, R13 ;  /* 0x0000000d1a157220 */ /* 0x000fe20000410000 */
[----:B------:R-:W-:Y:S01]  /*a720*/  LOP3.LUT R36, R36, 0xffff0000, RZ, 0xc0, !PT ;  /* 0xffff000024247812 */ /* 0x000fe200078ec0ff */
[----:B------:R-:W-:Y:S01]  /*a730*/  FMUL.FTZ R42, R27, R12 ;  /* 0x0000000c1b2a7220 */ /* 0x000fe20000410000 */
[----:B------:R-:W-:Y:S01]  /*a740*/  LOP3.LUT R14, R14, 0xffff0000, RZ, 0xc0, !PT ;  /* 0xffff00000e0e7812 */ /* 0x000fe200078ec0ff */
[-C--:B------:R-:W-:Y:S01]  /*a750*/  FMUL.FTZ R26, R26, R39.reuse ;  /* 0x000000271a1a7220 */ /* 0x080fe20000410000 */
[----:B------:R-:W-:Y:S01]  /*a760*/  LOP3.LUT R15, R15, 0xffff0000, RZ, 0xc0, !PT ;  /* 0xffff00000f0f7812 */ /* 0x000fe200078ec0ff */
[-C--:B------:R-:W-:Y:S02]  /*a770*/  FMUL.FTZ R29, R27, R36.reuse ;  /* 0x000000241b1d7220 */ /* 0x080fe40000410000 */
        /* <DEDUP_REMOVED lines=14> */
.L_x_5894:
[----:B------:R-:W-:Y:S05]  /*a860*/  BSYNC B1 ;  /* 0x0000000000017941 */ /* 0x000fea0003800000 */
.L_x_5893:
[----:B------:R-:W-:Y:S02]  /*a870*/  PRMT R20, R0, 0x7610, R20 ;  /* 0x0000761000147816 */ /* 0x000fe40000000014 */
[----:B------:R-:W-:Y:S01]  /*a880*/  PRMT R30, R3, 0x7610, R30 ;  /* 0x00007610031e7816 */ /* 0x000fe2000000001e */
[----:B------:R-:W-:Y:S06]  /*a890*/  @P0 BRA `(.L_x_5885) ;  /* 0x0000000400a80947 */ /* 0x000fec0003800000 */
[----:B-1----:R-:W2:Y:S01]  /*a8a0*/  LDL R12, [R1+0x5c] ;  /* 0x00005c00010c7983 */ /* 0x002ea20000100800 */
[C---:B0-----:R-:W-:Y:S02]  /*a8b0*/  VIADD R13, R192.reuse, 0x20 ;  /* 0x00000020c00d7836 */ /* 0x041fe40000000000 */
        /* <DEDUP_REMOVED lines=9> */
[----:B------:R-:W-:Y:S02]  /*a950*/  LOP3.LUT R0, R0, R13, RZ, 0x3c, !PT ;  /* 0x0000000d00007212 */ /* 0x000fe400078e3cff */
[----:B------:R-:W-:Y:S02]  /*a960*/  SHF.R.U64 R32, R4, 0x10, R5 ;  /* 0x0000001004207819 */ /* 0x000fe40000001205 */
[----:B------:R-:W-:Y:S02]  /*a970*/  SHF.R.U64 R21, R8, 0x10, R9 ;  /* 0x0000001008157819 */ /* 0x000fe40000001209 */
[----:B------:R-:W-:Y:S02]  /*a980*/  PRMT R32, R52, 0x5432, R32 ;  /* 0x0000543234207816 */ /* 0x000fe40000000020 */
[----:B------:R-:W-:Y:S02]  /*a990*/  PRMT R21, R54, 0x5410, R21 ;  /* 0x0000541036157816 */ /* 0x000fe40000000015 */
[----:B------:R-:W-:-:S02]  /*a9a0*/  SHF.R.U32.HI R28, RZ, 0x10, R9 ;  /* 0x00000010ff1c7819 */ /* 0x000fc40000011609 */
[--C-:B------:R-:W-:Y:S01]  /*a9b0*/  SHF.R.U64 R29, R10, 0x10, R11.reuse ;  /* 0x000000100a1d7819 */ /* 0x100fe2000000120b */
[----:B------:R-:W-:Y:S01]  /*a9c0*/  IMAD.U32 R33, R32, 0x10000, RZ ;  /* 0x0001000020217824 */ /* 0x000fe200078e00ff */
[----:B------:R-:W-:Y:S02]  /*a9d0*/  SHF.R.U32.HI R31, RZ, 0x10, R11 ;  /* 0x00000010ff1f7819 */ /* 0x000fe4000001160b */
[----:B------:R-:W-:Y:S02]  /*a9e0*/  SHF.R.U32.HI R34, RZ, 0x10, R5 ;  /* 0x00000010ff227819 */ /* 0x000fe40000011605 */
[----:B------:R-:W-:Y:S02]  /*a9f0*/  SHF.R.U32.HI R37, RZ, 0x10, R7 ;  /* 0x00000010ff257819 */ /* 0x000fe40000011607 */
[C---:B------:R-:W-:Y:S02]  /*aa00*/  PRMT R34, R53.reuse, 0x5432, R34 ;  /* 0x0000543235227816 */ /* 0x040fe40000000022 */
[----:B------:R-:W-:-:S02]  /*aa10*/  PRMT R37, R53, 0x5410, R37 ;  /* 0x0000541035257816 */ /* 0x000fc40000000025 */
[----:B------:R-:W-:Y:S01]  /*aa20*/  PRMT R31, R30, 0x5410, R31 ;  /* 0x000054101e1f7816 */ /* 0x000fe2000000001f */
[----:B------:R-:W-:Y:S01]  /*aa30*/  IMAD.U32 R36, R34, 0x10000, RZ ;  /* 0x0001000022247824 */ /* 0x000fe200078e00ff */
[----:B------:R-:W-:Y:S02]  /*aa40*/  PRMT R28, R54, 0x5432, R28 ;  /* 0x00005432361c7816 */ /* 0x000fe4000000001c */
[----:B------:R-:W-:Y:S02]  /*aa50*/  SHF.R.U64 R35, R6, 0x10, R7 ;  /* 0x0000001006237819 */ /* 0x000fe40000001207 */
[----:B------:R-:W-:Y:S01]  /*aa60*/  PRMT R29, R20, 0x5410, R29 ;  /* 0x00005410141d7816 */ /* 0x000fe2000000001d */
[----:B------:R-:W-:Y:S01]  /*aa70*/  IMAD.U32 R30, R28, 0x10000, RZ ;  /* 0x000100001c1e7824 */ /* 0x000fe200078e00ff */
[----:B------:R-:W-:Y:S01]  /*aa80*/  PRMT R35, R52, 0x5410, R35 ;  /* 0x0000541034237816 */ /* 0x000fe20000000023 */
[----:B--2---:R-:W-:-:S04]  /*aa90*/  IMAD.IADD R3, R12, 0x1, R0 ;  /* 0x000000010c037824 */ /* 0x004fc800078e0200 */
[----:B------:R-:W-:Y:S01]  /*aaa0*/  IMAD R3, R3, 0x2, R2 ;  /* 0x0000000203037824 */ /* 0x000fe200078e0202 */
[----:B---3--:R-:W-:Y:S04]  /*aab0*/  LDS.128 R12, [R40+0x20400] ;  /* 0x02040000280c7984 */ /* 0x008fe80000000c00 */
[----:B------:R-:W0:Y:S02]  /*aac0*/  LDS.128 R24, [R3+0x20400] ;  /* 0x0204000003187984 */ /* 0x000e240000000c00 */
[C---:B0-----:R-:W-:Y:S01]  /*aad0*/  IMAD.U32 R9, R24.reuse, 0x10000, RZ ;  /* 0x0001000018097824 */ /* 0x041fe200078e00ff */
[----:B------:R-:W-:Y:S01]  /*aae0*/  LOP3.LUT R10, R24, 0xffff0000, RZ, 0xc0, !PT ;  /* 0xffff0000180a7812 */ /* 0x000fe200078ec0ff */
[C---:B------:R-:W-:Y:S01]  /*aaf0*/  IMAD.U32 R11, R25.reuse, 0x10000, RZ ;  /* 0x00010000190b7824 */ /* 0x040fe200078e00ff */
[----:B------:R-:W-:Y:S01]  /*ab00*/  LOP3.LUT R24, R25, 0xffff0000, RZ, 0xc0, !PT ;  /* 0xffff000019187812 */ /* 0x000fe200078ec0ff */
[----:B------:R-:W-:-:S02]  /*ab10*/  IMAD.U32 R25, R21, 0x10000, RZ ;  /* 0x0001000015197824 */ /* 0x000fc400078e00ff */
[C---:B------:R-:W-:Y:S01]  /*ab20*/  FMUL.FTZ R39, R9.reuse, R33 ;  /* 0x0000002109277220 */ /* 0x040fe20000410000 */
[C---:B------:R-:W-:Y:S02]  /*ab30*/  IMAD.U32 R0, R12.reuse, 0x10000, RZ ;  /* 0x000100000c007824 */ /* 0x040fe400078e00ff */
[-C--:B------:R-:W-:Y:S01]  /*ab40*/  FMUL.FTZ R9, R9, R25.reuse ;  /* 0x0000001909097220 */ /* 0x080fe20000410000 */
[----:B------:R-:W-:Y:S01]  /*ab50*/  LOP3.LUT R4, R12, 0xffff0000, RZ, 0xc0, !PT ;  /* 0xffff00000c047812 */ /* 0x000fe200078ec0ff */
[----:B------:R-:W-:Y:S01]  /*ab60*/  FFMA.FTZ R39, R0, R25, -R39 ;  /* 0x0000001900277223 */ /* 0x000fe20000010827 */
[C---:B------:R-:W-:Y:S01]  /*ab70*/  IMAD.U32 R6, R14.reuse, 0x10000, RZ ;  /* 0x000100000e067824 */ /* 0x040fe200078e00ff */
[----:B------:R-:W-:Y:S01]  /*ab80*/  LOP3.LUT R7, R14, 0xffff0000, RZ, 0xc0, !PT ;  /* 0xffff00000e077812 */ /* 0x000fe200078ec0ff */
[----:B------:R-:W-:Y:S02]  /*ab90*/  IMAD.U32 R20, R27, 0x10000, RZ ;  /* 0x000100001b147824 */ /* 0x000fe400078e00ff */
[----:B------:R-:W-:Y:S01]  /*aba0*/  FFMA.FTZ R33, R0, R33, R9 ;  /* 0x0000002100217223 */ /* 0x000fe20000010009 */
[----:B------:R-:W-:Y:S01]  /*abb0*/  IMAD.U32 R25, R37, 0x10000, RZ ;  /* 0x0001000025197824 */ /* 0x000fe200078e00ff */
[C---:B------:R-:W-:Y:S01]  /*abc0*/  LOP3.LUT R12, R13.reuse, 0xffff0000, RZ, 0xc0, !PT ;  /* 0xffff00000d0c7812 */ /* 0x040fe200078ec0ff */
[----:B------:R-:W-:Y:S01]  /*abd0*/  IMAD.U32 R5, R13, 0x10000, RZ ;  /* 0x000100000d057824 */ /* 0x000fe200078e00ff */
[C---:B------:R-:W-:Y:S01]  /*abe0*/  LOP3.LUT R14, R15.reuse, 0xffff0000, RZ, 0xc0, !PT ;  /* 0xffff00000f0e7812 */ /* 0x040fe200078ec0ff */
[----:B------:R-:W-:Y:S01]  /*abf0*/  IMAD.U32 R8, R15, 0x10000, RZ ;  /* 0x000100000f087824 */ /* 0x000fe200078e00ff */
[----:B------:R-:W-:Y:S01]  /*ac00*/  LOP3.LUT R15, R26, 0xffff0000, RZ, 0xc0, !PT ;  /* 0xffff00001a0f7812 */ /* 0x000fe200078ec0ff */
[----:B------:R-:W-:-:S02]  /*ac10*/  IMAD.U32 R9, R31, 0x10000, RZ ;  /* 0x000100001f097824 */ /* 0x000fc400078e00ff */
[----:B------:R-:W-:Y:S01]  /*ac20*/  FMUL.FTZ R38, R11, R36 ;  /* 0x000000240b267220 */ /* 0x000fe20000410000 */
[----:B------:R-:W-:Y:S01]  /*ac30*/  IMAD.U32 R13, R26, 0x10000, RZ ;  /* 0x000100001a0d7824 */ /* 0x000fe200078e00ff */
[----:B------:R-:W-:Y:S01]  /*ac40*/  LOP3.LUT R26, R27, 0xffff0000, RZ, 0xc0, !PT ;  /* 0xffff00001b1a7812 */ /* 0x000fe200078ec0ff */
[C---:B------:R-:W-:Y:S01]  /*ac50*/  FMUL.FTZ R27, R20.reuse, R25 ;  /* 0x00000019141b7220 */ /* 0x040fe20000410000 */
[----:B------:R-:W-:Y:S01]  /*ac60*/  LOP3.LUT R21, R21, 0xffff0000, RZ, 0xc0, !PT ;  /* 0xffff000015157812 */ /* 0x000fe200078ec0ff */
[-C--:B------:R-:W-:Y:S01]  /*ac70*/  FMUL.FTZ R20, R20, R9.reuse ;  /* 0x0000000914147220 */ /* 0x080fe20000410000 */
[-C--:B------:R-:W-:Y:S01]  /*ac80*/  FMUL.FTZ R0, R11, R30.reuse ;  /* 0x0000001e0b007220 */ /* 0x080fe20000410000 */
[----:B------:R-:W-:Y:S01]  /*ac90*/  FFMA.FTZ R38, R5, R30, -R38 ;  /* 0x0000001e05267223 */ /* 0x000fe20000010826 */
[----:B------:R-:W-:Y:S01]  /*aca0*/  LOP3.LUT R11, R32, 0xffff0000, RZ, 0xc0, !PT ;  /* 0xffff0000200b7812 */ /* 0x000fe200078ec0ff */
[C---:B------:R-:W-:Y:S01]  /*acb0*/  FFMA.FTZ R30, R8.reuse, R9, -R27 ;  /* 0x00000009081e7223 */ /* 0x040fe2000001081b */
[----:B------:R-:W-:Y:S01]  /*acc0*/  FFMA.FTZ R32, R8, R25, R20 ;  /* 0x0000001908207223 */ /* 0x000fe20000010014 */
[----:B------:R-:W-:Y:S01]  /*acd0*/  FMUL.FTZ R27, R10, R21 ;  /* 0x000000150a1b7220 */ /* 0x000fe20000410000 */
[----:B------:R-:W-:-:S02]  /*ace0*/  IMAD.U32 R8, R35, 0x10000, RZ ;  /* 0x0001000023087824 */ /* 0x000fc400078e00ff */
[----:B------:R-:W-:Y:S01]  /*acf0*/  FFMA.FTZ R36, R5, R36, R0 ;  /* 0x0000002405247223 */ /* 0x000fe20000010000 */
[-C--:B------:R-:W-:Y:S01]  /*ad00*/  FMUL.FTZ R25, R10, R11.reuse ;  /* 0x0000000b0a197220 */ /* 0x080fe20000410000 */
[----:B------:R-:W-:Y:S01]  /*ad10*/  FFMA.FTZ R20, R4, R11, R27 ;  /* 0x0000000b04147223 */ /* 0x000fe2000001001b */
[----:B------:R-:W-:Y:S02]  /*ad20*/  IMAD.U32 R0, R29, 0x10000, RZ ;  /* 0x000100001d007824 */ /* 0x000fe400078e00ff */
[C---:B------:R-:W-:Y:S01]  /*ad30*/  FMUL.FTZ R11, R13.reuse, R8 ;  /* 0x000000080d0b7220 */ /* 0x040fe20000410000 */
[----:B------:R-:W-:Y:S01]  /*ad40*/  LOP3.LUT R9, R34, 0xffff0000, RZ, 0xc0, !PT ;  /* 0xffff000022097812 */ /* 0x000fe200078ec0ff */
[----:B------:R-:W-:Y:S01]  /*ad50*/  FFMA.FTZ R10, R4, R21, -R25 ;  /* 0x00000015040a7223 */ /* 0x000fe20000010819 */
[----:B------:R-:W-:Y:S01]  /*ad60*/  LOP3.LUT R5, R28, 0xffff0000, RZ, 0xc0, !PT ;  /* 0xffff00001c057812 */ /* 0x000fe200078ec0ff */
[-C--:B------:R-:W-:Y:S01]  /*ad70*/  FMUL.FTZ R13, R13, R0.reuse ;  /* 0x000000000d0d7220 */ /* 0x080fe20000410000 */
[----:B------:R-:W-:Y:S01]  /*ad80*/  FFMA.FTZ R11, R6, R0, -R11 ;  /* 0x00000000060b7223 */ /* 0x000fe2000001080b */
[----:B------:R-:W-:Y:S01]  /*ad90*/  LOP3.LUT R4, R35, 0xffff0000, RZ, 0xc0, !PT ;  /* 0xffff000023047812 */ /* 0x000fe200078ec0ff */
[----:B------:R-:W-:Y:S01]  /*ada0*/  FMUL.FTZ R21, R24, R9 ;  /* 0x0000000918157220 */ /* 0x000fe20000410000 */
[----:B------:R-:W-:-:S02]  /*adb0*/  LOP3.LUT R0, R29, 0xffff0000, RZ, 0xc0, !PT ;  /* 0xffff00001d007812 */ /* 0x000fc400078ec0ff */
[----:B------:R-:W-:Y:S01]  /*adc0*/  LOP3.LUT R37, R37, 0xffff0000, RZ, 0xc0, !PT ;  /* 0xffff000025257812 */ /* 0x000fe200078ec0ff */
[----:B------:R-:W-:Y:S01]  /*add0*/  FFMA.FTZ R13, R6, R8, R13 ;  /* 0x00000008060d7223 */ /* 0x000fe2000001000d */
[----:B------:R-:W-:Y:S01]  /*ade0*/  LOP3.LUT R31, R31, 0xffff0000, RZ, 0xc0, !PT ;  /* 0xffff00001f1f7812 */ /* 0x000fe200078ec0ff */
[-C--:B------:R-:W-:Y:S01]  /*adf0*/  FMUL.FTZ R24, R24, R5.reuse ;  /* 0x0000000518187220 */ /* 0x080fe20000410000 */
[C---:B------:R-:W-:Y:S01]  /*ae00*/  FMUL.FTZ R6, R15.reuse, R4 ;  /* 0x000000040f067220 */ /* 0x040fe20000410000 */
[----:B------:R-:W-:Y:S01]  /*ae10*/  FFMA.FTZ R5, R12, R5, -R21 ;  /* 0x000000050c057223 */ /* 0x000fe20000010815 */
[-C--:B------:R-:W-:Y:S01]  /*ae20*/  FMUL.FTZ R15, R15, R0.reuse ;  /* 0x000000000f0f7220 */ /* 0x080fe20000410000 */
[C---:B------:R-:W-:Y:S01]  /*ae30*/  FMUL.FTZ R21, R26.reuse, R37 ;  /* 0x000000251a157220 */ /* 0x040fe20000410000 */
[-C--:B------:R-:W-:Y:S01]  /*ae40*/  FMUL.FTZ R26, R26, R31.reuse ;  /* 0x0000001f1a1a7220 */ /* 0x080fe20000410000 */
        /* <DEDUP_REMOVED lines=15> */
.L_x_5885:
[----:B------:R-:W-:Y:S05]  /*af40*/  BSYNC B0 ;  /* 0x0000000000007941 */ /* 0x000fea0003800000 */
.L_x_5871:
        /* <DEDUP_REMOVED lines=8> */
.L_x_5868:
[----:B---3--:R-:W-:-:S05]  /*afd0*/  IMAD.U32 R0, RZ, RZ, UR37 ;  /* 0x00000025ff007e24 */ /* 0x008fca000f8e00ff */
[----:B------:R-:W-:-:S13]  /*afe0*/  ISETP.NE.AND P0, PT, R0, 0x3, PT ;  /* 0x000000030000780c */ /* 0x000fda0003f05270 */
[----:B------:R-:W-:Y:S05]  /*aff0*/  @!P0 BRA `(.L_x_5895) ;  /* 0x0000000000048947 */ /* 0x000fea0003800000 */
[----:B------:R-:W-:Y:S01]  /*b000*/  BPT.TRAP 0x1 ;  /* 0x000000040000795c */ /* 0x000fe20000300000 */
.L_x_5895:
[----:B-1----:R-:W-:Y:S01]  /*b010*/  IMAD R12, R18, 0x8, R2 ;  /* 0x00000008120c7824 */ /* 0x002fe200078e0202 */
[----:B------:R-:W-:-:S04]  /*b020*/  SHF.L.U32 R21, R19, 0x1f, RZ ;  /* 0x0000001f13157819 */ /* 0x000fc800000006ff */
[----:B------:R1:W3:Y:S01]  /*b030*/  SYNCS.PHASECHK.TRANS64.TRYWAIT P1, [R12+URZ+0x28c30], R21 ;  /* 0x028c30150c0075a7 */ /* 0x0002e2000802017f */
[----:B------:R-:W-:Y:S05]  /*b040*/  @!P0 BRA `(.L_x_5896) ;  /* 0x0000000000048947 */ /* 0x000fea0003800000 */
[----:B------:R-:W-:Y:S01]  /*b050*/  BPT.TRAP 0x1 ;  /* 0x000000040000795c */ /* 0x000fe20000300000 */
.L_x_5896:
[C---:B------:R-:W-:Y:S02]  /*b060*/  VIADD R0, R2.reuse, 0x22400 ;  /* 0x0002240002007836 */ /* 0x040fe40000000000 */
[----:B0-2---:R-:W-:-:S03]  /*b070*/  VIADD R3, R2, 0x20400 ;  /* 0x0002040002037836 */ /* 0x005fc60000000000 */
        /* <DEDUP_REMOVED lines=8> */
.L_x_5897:
        /* <DEDUP_REMOVED lines=10> */
[----:B------:R-:W-:Y:S01]  /*b1a0*/  VIADD R6, R56, 0x2 ;  /* 0x0000000238067836 */ /* 0x000fe20000000000 */
[----:B------:R-:W-:Y:S01]  /*b1b0*/  R2UR UR7, R57 ;  /* 0x00000000390772ca */ /* 0x000fe200000e0000 */
[----:B------:R-:W-:Y:S01]  /*b1c0*/  IMAD.MOV.U32 R11, RZ, RZ, 0x40000040 ;  /* 0x40000040ff0b7424 */ /* 0x000fe200078e00ff */
[----:B------:R-:W-:Y:S01]  /*b1d0*/  MOV R9, 0x40000040 ;  /* 0x4000004000097802 */ /* 0x000fe20000000f00 */
[----:B------:R-:W-:-:S02]  /*b1e0*/  IMAD.MOV.U32 R7, RZ, RZ, 0x40000040 ;  /* 0x40000040ff077424 */ /* 0x000fc400078e00ff */
[----:B------:R-:W-:Y:S02]  /*b1f0*/  VIADD R8, R4, 0x4 ;  /* 0x0000000404087836 */ /* 0x000fe40000000000 */
[----:B------:R-:W-:-:S06]  /*b200*/  IMAD.MOV.U32 R57, RZ, RZ, 0x40000040 ;  /* 0x40000040ff397424 */ /* 0x000fcc00078e00ff */
[----:B------:R-:W-:Y:S01]  /*b210*/  HGMMA.64x64x16.F32.BF16 R24, gdesc[UR4], RZ, !UPT, gsb0 ;  /* 0x00e00000041879f0 */ /* 0x000fe2000c0018ff */
[----:B------:R-:W-:Y:S02]  /*b220*/  R2UR UR4, R10 ;  /* 0x000000000a0472ca */ /* 0x000fe400000e0000 */
[----:B------:R-:W-:Y:S02]  /*b230*/  R2UR UR5, R11 ;  /* 0x000000000b0572ca */ /* 0x000fe400000e0000 */
[----:B------:R-:W-:Y:S01]  /*b240*/  R2UR UR6, R6 ;  /* 0x00000000060672ca */ /* 0x000fe200000e0000 */
[C---:B------:R-:W-:Y:S01]  /*b250*/  VIADD R6, R56.reuse, 0x4 ;  /* 0x0000000438067836 */ /* 0x040fe20000000000 */
[----:B------:R-:W-:Y:S01]  /*b260*/  R2UR UR7, R7 ;  /* 0x00000000070772ca */ /* 0x000fe200000e0000 */
[----:B------:R-:W-:Y:S02]  /*b270*/  IMAD.MOV.U32 R7, RZ, RZ, 0x40000040 ;  /* 0x40000040ff077424 */ /* 0x000fe400078e00ff */
[----:B------:R-:W-:Y:S01]  /*b280*/  VIADD R56, R56, 0x6 ;  /* 0x0000000638387836 */ /* 0x000fe20000000000 */
[----:B------:R-:W-:-:S02]  /*b290*/  WARPGROUP.DEPBAR.LE gsb0, 0x0 ;  /* 0x00008000000079c5 */ /* 0x000fc40000010000 */
[----:B------:R-:W-:-:S07]  /*b2a0*/  WARPGROUP.ARRIVE ;  /* 0x00000000000079c5 */ /* 0x000fce0000000000 */
[----:B------:R-:W-:Y:S01]  /*b2b0*/  HGMMA.64x64x16.F32.BF16 R24, gdesc[UR4], R24, gsb0 ;  /* 0x00e00000041879f0 */ /* 0x000fe20008001818 */
[----:B------:R-:W-:Y:S02]  /*b2c0*/  R2UR UR4, R8 ;  /* 0x00000000080472ca */ /* 0x000fe400000e0000 */
[----:B------:R-:W-:Y:S02]  /*b2d0*/  R2UR UR5, R9 ;  /* 0x00000000090572ca */ /* 0x000fe400000e0000 */
[----:B------:R-:W-:Y:S01]  /*b2e0*/  R2UR UR6, R6 ;  /* 0x00000000060672ca */ /* 0x000fe200000e0000 */
[----:B------:R-:W-:Y:S01]  /*b2f0*/  VIADD R6, R4, 0x6 ;  /* 0x0000000604067836 */ /* 0x000fe20000000000 */
[----:B------:R-:W-:Y:S01]  /*b300*/  R2UR UR7, R7 ;  /* 0x00000000070772ca */ /* 0x000fe200000e0000 */
[----:B------:R-:W-:Y:S01]  /*b310*/  IMAD.MOV.U32 R7, RZ, RZ, 0x40000040 ;  /* 0x40000040ff077424 */ /* 0x000fe200078e00ff */
[----:B------:R-:W-:Y:S02]  /*b320*/  WARPGROUP.DEPBAR.LE gsb0, 0x0 ;  /* 0x00008000000079c5 */ /* 0x000fe40000010000 */
[----:B------:R-:W-:-:S09]  /*b330*/  WARPGROUP.ARRIVE ;  /* 0x00000000000079c5 */ /* 0x000fd20000000000 */
        /* <DEDUP_REMOVED lines=11> */
.L_x_5899:
[----:B------:R-:W2:Y:S01]  /*b3f0*/  LDC R60, c[0x0][0x448] ;  /* 0x00011200ff3c7b82 */ /* 0x000ea20000000800 */
[----:B------:R-:W-:Y:S01]  /*b400*/  ULDC UR4, c[0x0][0x9d8] ;  /* 0x0002760000047ab9 */ /* 0x000fe20000000800 */
[----:B------:R-:W-:Y:S01]  /*b410*/  ULDC.64 UR46, c[0x0][0x9e0] ;  /* 0x00027800002e7ab9 */ /* 0x000fe20000000a00 */
        /* <DEDUP_REMOVED lines=12> */
[----:B------:R-:W-:Y:S01]  /*b4e0*/  UISETP.GE.AND UP0, UPT, UR47, 0x1, UPT ;  /* 0x000000012f00788c */ /* 0x000fe2000bf06270 */
[----:B------:R4:W0:Y:S01]  /*b4f0*/  MUFU.TANH R61, R15 ;  /* 0x0000000f003d7308 */ /* 0x0008220000002400 */
[----:B------:R-:W-:Y:S01]  /*b500*/  LOP3.LUT R22, R22, 0xffffff7f, RZ, 0xc0, !PT ;  /* 0xffffff7f16167812 */ /* 0x000fe200078ec0ff */
[----:B------:R-:W-:Y:S01]  /*b510*/  FMUL.FTZ R13, R24, UR4 ;  /* 0x00000004180d7c20 */ /* 0x000fe20008410000 */
[----:B------:R-:W-:Y:S01]  /*b520*/  FMUL.FTZ R0, R26, UR4 ;  /* 0x000000041a007c20 */ /* 0x000fe20008410000 */
[----:B------:R-:W-:Y:S01]  /*b530*/  FMUL.FTZ R36, R36, UR4 ;  /* 0x0000000424247c20 */ /* 0x000fe20008410000 */
[----:B------:R-:W-:Y:S01]  /*b540*/  FMUL.FTZ R40, R40, UR4 ;  /* 0x0000000428287c20 */ /* 0x000fe20008410000 */
[----:B------:R-:W-:Y:S01]  /*b550*/  FMUL.FTZ R41, R41, UR4 ;  /* 0x0000000429297c20 */ /* 0x000fe20008410000 */
[----:B------:R-:W-:Y:S01]  /*b560*/  FMUL.FTZ R42, R42, UR4 ;  /* 0x000000042a2a7c20 */ /* 0x000fe20008410000 */
[----:B--2---:R-:W-:Y:S01]  /*b570*/  ISETP.NE.AND P1, PT, R60, 0x1, PT ;  /* 0x000000013c00780c */ /* 0x004fe20003f25270 */
[----:B----4-:R-:W-:Y:S01]  /*b580*/  IMAD.IADD R15, R229, 0x1, R195 ;  /* 0x00000001e50f7824 */ /* 0x010fe200078e02c3 */
[----:B------:R-:W2:Y:S01]  /*b590*/  MUFU.TANH R35, R45 ;  /* 0x0000002d00237308 */ /* 0x000ea20000002400 */
[----:B------:R-:W-:Y:S01]  /*b5a0*/  FMUL.FTZ R43, R43, UR4 ;  /* 0x000000042b2b7c20 */ /* 0x000fe20008410000 */
[----:B------:R-:W-:Y:S01]  /*b5b0*/  FMUL.FTZ R44, R44, UR4 ;  /* 0x000000042c2c7c20 */ /* 0x000fe20008410000 */
[----:B------:R-:W-:-:S02]  /*b5c0*/  IMAD.MOV.U32 R34, RZ, RZ, R15 ;  /* 0x000000ffff227224 */ /* 0x000fc400078e000f */
[----:B------:R-:W-:Y:S01]  /*b5d0*/  FMUL.FTZ R46, R46, UR4 ;  /* 0x000000042e2e7c20 */ /* 0x000fe20008410000 */
[----:B------:R-:W-:Y:S01]  /*b5e0*/  FMUL.FTZ R26, R50, UR4 ;  /* 0x00000004321a7c20 */ /* 0x000fe20008410000 */
[----:B------:R-:W-:Y:S01]  /*b5f0*/  FMUL.FTZ R24, R51, UR4 ;  /* 0x0000000433187c20 */ /* 0x000fe20008410000 */
[----:B------:R-:W-:Y:S01]  /*b600*/  FMUL.FTZ R52, R52, UR4 ;  /* 0x0000000434347c20 */ /* 0x000fe20008410000 */
[----:B------:R4:W0:Y:S01]  /*b610*/  MUFU.TANH R56, R25 ;  /* 0x0000001900387308 */ /* 0x0008220000002400 */
[----:B------:R-:W-:Y:S01]  /*b620*/  FMUL.FTZ R53, R53, UR4 ;  /* 0x0000000435357c20 */ /* 0x000fe20008410000 */
[----:B------:R-:W-:Y:S01]  /*b630*/  FMUL.FTZ R49, R49, UR4 ;  /* 0x0000000431317c20 */ /* 0x000fe20008410000 */
[----:B------:R-:W5:Y:S01]  /*b640*/  @P1 LDC R30, c[0x0][0x44c] ;  /* 0x00011300ff1e1b82 */ /* 0x000f620000000800 */
[----:B------:R-:W-:Y:S01]  /*b650*/  @P1 LOP3.LUT R22, R22, 0x80, RZ, 0xfc, !PT ;  /* 0x0000008016161812 */ /* 0x000fe200078efcff */
[----:B------:R-:W-:Y:S01]  /*b660*/  FMUL.FTZ R48, R48, UR4 ;  /* 0x0000000430307c20 */ /* 0x000fe20008410000 */
[----:B------:R-:W-:Y:S01]  /*b670*/  ULDC UR45, c[0x0][0x9dc] ;  /* 0x00027700002d7ab9 */ /* 0x000fe20000000800 */
[----:B------:R-:W-:Y:S01]  /*b680*/  UP2UR UR48, UPR, URZ, 0x1 ;  /* 0x000000013f307883 */ /* 0x000fe20008000000 */
[----:B------:R1:W0:Y:S01]  /*b690*/  MUFU.TANH R67, R28 ;  /* 0x0000001c00437308 */ /* 0x0002220000002400 */
[----:B----4-:R-:W-:Y:S01]  /*b6a0*/  FMUL.FTZ R25, R31, UR4 ;  /* 0x000000041f197c20 */ /* 0x010fe20008410000 */
[----:B------:R-:W-:Y:S01]  /*b6b0*/  FMUL.FTZ R31, R38, UR4 ;  /* 0x00000004261f7c20 */ /* 0x000fe20008410000 */
[----:B------:R-:W4:Y:S01]  /*b6c0*/  @P1 LDC R37, c[0x0][0x450] ;  /* 0x00011400ff251b82 */ /* 0x000f220000000800 */
[----:B------:R-:W-:-:S04]  /*b6d0*/  ULOP3.LUT UR45, URZ, UR45, URZ, 0x33, !UPT ;  /* 0x0000002d3f2d7292 */ /* 0x000fc8000f8e333f */
[----:B------:R3:W0:Y:S01]  /*b6e0*/  MUFU.TANH R65, R29 ;  /* 0x0000001d00417308 */ /* 0x0006220000002400 */
[----:B-1----:R-:W-:-:S07]  /*b6f0*/  FMUL.FTZ R28, R47, UR4 ;  /* 0x000000042f1c7c20 */ /* 0x002fce0008410000 */
[----:B------:R1:W0:Y:S01]  /*b700*/  MUFU.TANH R63, R32 ;  /* 0x00000020003f7308 */ /* 0x0002220000002400 */
[----:B---3--:R-:W-:Y:S01]  /*b710*/  FMUL.FTZ R29, R39, UR4 ;  /* 0x00000004271d7c20 */ /* 0x008fe20008410000 */
[----:B-----5:R-:W-:-:S04]  /*b720*/  @P1 IMAD.HI.U32 R30, R15, R30, RZ ;  /* 0x0000001e0f1e1227 */ /* 0x020fc800078e00ff */
[----:B------:R-:W-:Y:S02]  /*b730*/  IMAD.MOV.U32 R15, RZ, RZ, -0x40 ;  /* 0xffffffc0ff0f7424 */ /* 0x000fe400078e00ff */
[----:B------:R3:W0:Y:S01]  /*b740*/  MUFU.TANH R59, R36 ;  /* 0x00000024003b7308 */ /* 0x0006220000002400 */
[----:B-1----:R-:W-:Y:S01]  /*b750*/  FMUL.FTZ R32, R54, UR4 ;  /* 0x0000000436207c20 */ /* 0x002fe20008410000 */
[----:B----4-:R-:W-:Y:S01]  /*b760*/  @P1 SHF.R.U32.HI R34, RZ, R37, R30 ;  /* 0x00000025ff221219 */ /* 0x010fe2000001161e */
[----:B------:R-:W-:Y:S01]  /*b770*/  VIADD R30, R12, 0x28c40 ;  /* 0x00028c400c1e7836 */ /* 0x000fe20000000000 */
[----:B------:R-:W-:Y:S01]  /*b780*/  PLOP3.LUT P1, PT, PT, PT, UP0, 0x40, 0x0 ;  /* 0x000000000000781c */ /* 0x000fe20003f2e808 */
[----:B------:R-:W-:Y:S02]  /*b790*/  IMAD R15, R168, R15, 0x41 ;  /* 0x00000041a80f7424 */ /* 0x000fe400078e020f */
[----:B------:R-:W1:Y:S01]  /*b7a0*/  SHFL.IDX PT, R45, R34, RZ, 0x1c1f ;  /* 0x001c1fff222d7589 */ /* 0x000e6200000e0000 */
[----:B------:R-:W-:Y:S01]  /*b7b0*/  PRMT R30, R187, 0x654, R30 ;  /* 0x00000654bb1e7816 */ /* 0x000fe2000000001e */
[----:B------:R-:W4:Y:S01]  /*b7c0*/  MUFU.TANH R58, R43 ;  /* 0x0000002b003a7308 */ /* 0x000f220000002400 */
[----:B---3--:R-:W-:-:S02]  /*b7d0*/  IADD3 R36, -R185, R15, R184 ;  /* 0x0000000fb9247210 */ /* 0x008fc40007ffe1b8 */
[----:B------:R3:W-:Y:S03]  /*b7e0*/  SYNCS.ARRIVE.TRANS64.RED.A1T0 RZ, [R30+URZ], RZ ;  /* 0x000000ff1eff79a7 */ /* 0x0007e6000810043f */
[----:B------:R-:W-:Y:S02]  /*b7f0*/  IMAD.IADD R36, R36, 0x1, -R23 ;  /* 0x0000000124247824 */ /* 0x000fe400078e0a17 */
[----:B------:R-:W0:Y:S02]  /*b800*/  MUFU.TANH R13, R13 ;  /* 0x0000000d000d7308 */ /* 0x000e240000002400 */
[C---:B------:R-:W-:Y:S02]  /*b810*/  VIADD R50, R36.reuse, UR46 ;  /* 0x0000002e24327c36 */ /* 0x040fe40008000000 */
[----:B---3--:R-:W-:Y:S01]  /*b820*/  FMUL.FTZ R30, R55, UR4 ;  /* 0x00000004371e7c20 */ /* 0x008fe20008410000 */
[----:B------:R-:W-:-:S02]  /*b830*/  VIADD R54, R36, UR45 ;  /* 0x0000002d24367c36 */ /* 0x000fc40008000000 */
[----:B------:R-:W-:Y:S01]  /*b840*/  VIADD R55, R15, 0xffffffff ;  /* 0xffffffff0f377836 */ /* 0x000fe20000000000 */
[----:B------:R-:W3:Y:S01]  /*b850*/  MUFU.TANH R0, R0 ;  /* 0x0000000000007308 */ /* 0x000ee20000002400 */
[----:B-1----:R-:W-:-:S07]  /*b860*/  IMAD.IADD R37, R54, 0x1, R45 ;  /* 0x0000000136257824 */ /* 0x002fce00078e022d */
[----:B------:R-:W1:Y:S08]  /*b870*/  MUFU.TANH R3, R3 ;  /* 0x0000000300037308 */ /* 0x000e700000002400 */
        /* <DEDUP_REMOVED lines=20> */
[----:B-----5:R-:W-:-:S04]  /*b9c0*/  LEA R48, R168, 0xffffffc0, 0x6 ;  /* 0xffffffc0a8307811 */ /* 0x020fc800078e30ff */
[----:B------:R-:W-:-:S04]  /*b9d0*/  IADD3 R47, -R185, R184, -R48 ;  /* 0x000000b8b92f7210 */ /* 0x000fc80007ffe930 */
[----:B------:R-:W-:Y:S01]  /*b9e0*/  VIADDMNMX R36, R45, R50, R47, PT ;  /* 0x000000322d247246 */ /* 0x000fe2000380012f */
[----:B01234-:R-:W-:Y:S06]  /*b9f0*/  @P1 BRA `(.L_x_5900) ;  /* 0x0000000000581947 */ /* 0x01ffec0003800000 */
[----:B------:R-:W-:Y:S01]  /*ba00*/  IADD3 R15, -R23, R184, R45 ;  /* 0x000000b8170f7210 */ /* 0x000fe20007ffe12d */
[----:B------:R-:W-:Y:S03]  /*ba10*/  BSSY B0, `(.L_x_5901) ;  /* 0x0000010000007945 */ /* 0x000fe60003800000 */
[----:B------:R-:W-:-:S13]  /*ba20*/  ISETP.GT.AND P1, PT, R15, -0x1, PT ;  /* 0xffffffff0f00780c */ /* 0x000fda0003f24270 */
[----:B------:R-:W-:Y:S05]  /*ba30*/  @P1 BRA `(.L_x_5902) ;  /* 0x0000000000201947 */ /* 0x000fea0003800000 */
[----:B------:R-:W-:Y:S01]  /*ba40*/  UISETP.NE.AND UP0, UPT, UR47, 0x1, UPT ;  /* 0x000000012f00788c */ /* 0x000fe2000bf05270 */
[----:B------:R-:W-:-:S05]  /*ba50*/  LOP3.LUT R15, RZ, R15, RZ, 0x33, !PT ;  /* 0x0000000fff0f7212 */ /* 0x000fca00078e33ff */
[----:B------:R-:W-:-:S05]  /*ba60*/  PLOP3.LUT P1, PT, PT, PT, UP0, 0x80, 0x0 ;  /* 0x000000000000781c */ /* 0x000fca0003f2f008 */
[----:B------:R-:W-:-:S08]  /*ba70*/  @UP0 ULDC.64 UR4, c[0x0][0x9e8] ;  /* 0x00027a0000040ab9 */ /* 0x000fd00000000a00 */
[----:B------:R-:W-:-:S05]  /*ba80*/  @P1 IMAD.HI.U32 R38, R15, UR4, RZ ;  /* 0x000000040f261c27 */ /* 0x000fca000f8e00ff */
[----:B------:R-:W-:-:S04]  /*ba90*/  @P1 SHF.R.U32.HI R15, RZ, UR5, R38 ;  /* 0x00000005ff0f1c19 */ /* 0x000fc80008011626 */
[----:B------:R-:W-:Y:S01]  /*baa0*/  LOP3.LUT R15, RZ, R15, RZ, 0x33, !PT ;  /* 0x0000000fff0f7212 */ /* 0x000fe200078e33ff */
[----:B------:R-:W-:Y:S06]  /*bab0*/  BRA `(.L_x_5903) ;  /* 0x0000000000147947 */ /* 0x000fec0003800000 */
.L_x_5902:
[----:B------:R-:W-:-:S06]  /*bac0*/  UISETP.NE.AND UP0, UPT, UR47, 0x1, UPT ;  /* 0x000000012f00788c */ /* 0x000fcc000bf05270 */
[----:B------:R-:W-:-:S05]  /*bad0*/  PLOP3.LUT P1, PT, PT, PT, UP0, 0x80, 0x0 ;  /* 0x000000000000781c */ /* 0x000fca0003f2f008 */
[----:B------:R-:W-:-:S08]  /*bae0*/  @UP0 ULDC.64 UR4, c[0x0][0x9e8] ;  /* 0x00027a0000040ab9 */ /* 0x000fd00000000a00 */
[----:B------:R-:W-:-:S05]  /*baf0*/  @P1 IMAD.HI.U32 R38, R15, UR4, RZ ;  /* 0x000000040f261c27 */ /* 0x000fca000f8e00ff */
[----:B------:R-:W-:-:S07]  /*bb00*/  @P1 SHF.R.U32.HI R15, RZ, UR5, R38 ;  /* 0x00000005ff0f1c19 */ /* 0x000fce0008011626 */
.L_x_5903:
[----:B------:R-:W-:Y:S05]  /*bb10*/  BSYNC B0 ;  /* 0x0000000000007941 */ /* 0x000fea0003800000 */
.L_x_5901:
[----:B------:R-:W-:-:S04]  /*bb20*/  IMAD R38, R15, UR47, -R48 ;  /* 0x0000002f0f267c24 */ /* 0x000fc8000f8e0a30 */
[----:B------:R-:W-:-:S05]  /*bb30*/  IMAD.IADD R38, R38, 0x1, -R185 ;  /* 0x0000000126267824 */ /* 0x000fca00078e0ab9 */
[----:B------:R-:W-:Y:S02]  /*bb40*/  VIMNMX R37, R37, R38, !PT ;  /* 0x0000002625257248 */ /* 0x000fe40007fe0100 */
[----:B------:R-:W-:-:S07]  /*bb50*/  VIADDMNMX R36, R38, UR47, R36, PT ;  /* 0x0000002f26247c46 */ /* 0x000fce000b800124 */
.L_x_5900:
[C---:B------:R-:W-:Y:S01]  /*bb60*/  ISETP.GE.AND P1, PT, R55.reuse, 0x2, PT ;  /* 0x000000023700780c */ /* 0x040fe20003f26270 */
[----:B------:R-:W-:Y:S01]  /*bb70*/  UISETP.NE.AND UP0, UPT, UR48, URZ, UPT ;  /* 0x0000003f3000728c */ /* 0x000fe2000bf05270 */
[----:B------:R-:W-:Y:S02]  /*bb80*/  ISETP.GE.AND P5, PT, R55, 0xa, PT ;  /* 0x0000000a3700780c */ /* 0x000fe40003fa6270 */
[----:B------:R-:W-:Y:S02]  /*bb90*/  ISETP.GT.AND P3, PT, R37, 0x1, !P1 ;  /* 0x000000012500780c */ /* 0x000fe40004f64270 */
[----:B------:R-:W-:Y:S02]  /*bba0*/  ISETP.GE.AND P2, PT, R55, 0x9, PT ;  /* 0x000000093700780c */ /* 0x000fe40003f46270 */
[----:B------:R-:W-:Y:S02]  /*bbb0*/  ISETP.LT.OR P3, PT, R36, 0x2, P3 ;  /* 0x000000022400780c */ /* 0x000fe40001f61670 */
[----:B------:R-:W-:-:S02]  /*bbc0*/  ISETP.GT.AND P4, PT, R37, 0x8, !P2 ;  /* 0x000000082500780c */ /* 0x000fc40005784270 */
[----:B------:R-:W-:Y:S02]  /*bbd0*/  FSEL R75, R56, -INF , !P3 ;  /* 0xff800000384b7808 */ /* 0x000fe40005800000 */
[----:B------:R-:W-:Y:S02]  /*bbe0*/  ISETP.GT.AND P3, PT, R37, 0x9, !P5 ;  /* 0x000000092500780c */ /* 0x000fe40006f64270 */
[----:B------:R-:W-:Y:S02]  /*bbf0*/  P2R R56, PR, RZ, 0x20 ;  /* 0x00000020ff387803 */ /* 0x000fe40000000000 */
[----:B------:R-:W-:Y:S02]  /*bc00*/  ISETP.LT.OR P3, PT, R36, 0xa, P3 ;  /* 0x0000000a2400780c */ /* 0x000fe40001f61670 */
[----:B------:R-:W-:Y:S02]  /*bc10*/  ISETP.GE.AND P5, PT, R55, 0x11, PT ;  /* 0x000000113700780c */ /* 0x000fe40003fa6270 */
[----:B------:R-:W-:-:S02]  /*bc20*/  FSEL R65, R65, -INF , !P3 ;  /* 0xff80000041417808 */ /* 0x000fc40005800000 */
[C---:B------:R-:W-:Y:S02]  /*bc30*/  ISETP.LT.OR P4, PT, R36.reuse, 0x9, P4 ;  /* 0x000000092400780c */ /* 0x040fe40002781670 */
[----:B------:R-:W-:Y:S02]  /*bc40*/  ISETP.GT.AND P3, PT, R37, 0x10, !P5 ;  /* 0x000000102500780c */ /* 0x000fe40006f64270 */
[----:B------:R-:W-:Y:S02]  /*bc50*/  FSEL R67, R67, -INF , !P4 ;  /* 0xff80000043437808 */ /* 0x000fe40006000000 */
        /* <DEDUP_REMOVED lines=15> */
[C---:B------:R-:W-:Y:S02]  /*bd50*/  ISETP.LT.OR P3, PT, R36.reuse, 0x1a, P3 ;  /* 0x0000001a2400780c */ /* 0x040fe40001f61670 */
        /* <DEDUP_REMOVED lines=27> */
[C---:B------:R-:W-:Y:S02]  /*bf10*/  ISETP.GE.AND P3, PT, R55.reuse, 0x32, PT ;  /* 0x000000323700780c */ /* 0x040fe40003f66270 */
[----:B------:R-:W-:-:S02]  /*bf20*/  ISETP.GE.AND P6, PT, R55, 0x1, PT ;  /* 0x000000013700780c */ /* 0x000fc40003fc6270 */
[----:B------:R-:W-:Y:S02]  /*bf30*/  ISETP.GT.AND P4, PT, R37, 0x31, !P3 ;  /* 0x000000312500780c */ /* 0x000fe40005f84270 */
[----:B------:R-:W-:Y:S02]  /*bf40*/  P2R R40, PR, RZ, 0x40 ;  /* 0x00000040ff287803 */ /* 0x000fe40000000000 */
[----:B------:R-:W-:-:S04]  /*bf50*/  ISETP.LT.OR P4, PT, R36, 0x32, P4 ;  /* 0x000000322400780c */ /* 0x000fc80002781670 */
[----:B------:R-:W-:Y:S02]  /*bf60*/  FSEL R15, R43, -INF , !P4 ;  /* 0xff8000002b0f7808 */ /* 0x000fe40006000000 */
[----:B------:R-:W-:-:S04]  /*bf70*/  ISETP.GE.AND P4, PT, R55, 0x39, PT ;  /* 0x000000393700780c */ /* 0x000fc80003f86270 */
[----:B------:R-:W-:-:S04]  /*bf80*/  ISETP.GT.AND P5, PT, R37, 0x38, !P4 ;  /* 0x000000382500780c */ /* 0x000fc800067a4270 */
[----:B------:R-:W-:-:S04]  /*bf90*/  ISETP.LT.OR P5, PT, R36, 0x39, P5 ;  /* 0x000000392400780c */ /* 0x000fc80002fa1670 */
[----:B------:R-:W-:Y:S02]  /*bfa0*/  FSEL R35, R52, -INF , !P5 ;  /* 0xff80000034237808 */ /* 0x000fe40006800000 */
[----:B------:R-:W-:Y:S02]  /*bfb0*/  ISETP.GT.AND P5, PT, R37, RZ, !P6 ;  /* 0x000000ff2500720c */ /* 0x000fe400077a4270 */
[----:B------:R-:W-:Y:S02]  /*bfc0*/  ISETP.GE.AND P6, PT, R55, 0x3a, PT ;  /* 0x0000003a3700780c */ /* 0x000fe40003fc6270 */
[----:B------:R-:W-:-:S04]  /*bfd0*/  ISETP.LT.OR P5, PT, R36, 0x1, P5 ;  /* 0x000000012400780c */ /* 0x000fc80002fa1670 */
[----:B------:R-:W-:Y:S02]  /*bfe0*/  FSEL R71, R13, -INF , !P5 ;  /* 0xff8000000d477808 */ /* 0x000fe40006800000 */
[----:B------:R-:W-:Y:S01]  /*bff0*/  ISETP.GT.AND P5, PT, R37, 0x39, !P6 ;  /* 0x000000392500780c */ /* 0x000fe200077a4270 */
[----:B------:R-:W0:Y:S03]  /*c000*/  SHFL.IDX PT, R13, R34, 0x1, 0x1c1f ;  /* 0x003c1f00220d7f89 */ /* 0x000e2600000e0000 */
[----:B------:R-:W-:-:S04]  /*c010*/  ISETP.LT.OR P5, PT, R36, 0x3a, P5 ;  /* 0x0000003a2400780c */ /* 0x000fc80002fa1670 */
[----:B------:R-:W-:Y:S02]  /*c020*/  FSEL R37, R53, -INF , !P5 ;  /* 0xff80000035257808 */ /* 0x000fe40006800000 */
[----:B------:R-:W-:Y:S02]  /*c030*/  PLOP3.LUT P5, PT, PT, PT, UP0, 0x40, 0x0 ;  /* 0x000000000000781c */ /* 0x000fe40003fae808 */
[----:B0-----:R-:W-:Y:S01]  /*c040*/  VIADDMNMX R36, R13, R50, R47, PT ;  /* 0x000000320d247246 */ /* 0x001fe2000380012f */
[----:B------:R-:W-:-:S10]  /*c050*/  IMAD.IADD R38, R54, 0x1, R13 ;  /* 0x0000000136267824 */ /* 0x000fd400078e020d */
[----:B------:R-:W-:Y:S05]  /*c060*/  @P5 BRA `(.L_x_5904) ;  /* 0x0000000000605947 */ /* 0x000fea0003800000 */
        /* <DEDUP_REMOVED lines=8> */
[----:B------:R-:W-:Y:S01]  /*c0f0*/  @P5 IMAD.HI.U32 R34, R13, UR4, RZ ;  /* 0x000000040d225c27 */ /* 0x000fe2000f8e00ff */
[----:B------:R-:W-:-:S13]  /*c100*/  PLOP3.LUT P5, PT, PT, PT, UP0, 0x80, 0x0 ;  /* 0x000000000000781c */ /* 0x000fda0003faf008 */
[----:B------:R-:W-:-:S04]  /*c110*/  @P5 SHF.R.U32.HI R13, RZ, UR5, R34 ;  /* 0x00000005ff0d5c19 */ /* 0x000fc80008011622 */
[----:B------:R-:W-:Y:S01]  /*c120*/  LOP3.LUT R13, RZ, R13, RZ, 0x33, !PT ;  /* 0x0000000dff0d7212 */ /* 0x000fe200078e33ff */
[----:B------:R-:W-:Y:S06]  /*c130*/  BRA `(.L_x_5907) ;  /* 0x0000000000187947 */ /* 0x000fec0003800000 */
.L_x_5906:
[----:B------:R-:W-:-:S06]  /*c140*/  UISETP.NE.AND UP0, UPT, UR47, 0x1, UPT ;  /* 0x000000012f00788c */ /* 0x000fcc000bf05270 */
[----:B------:R-:W-:-:S05]  /*c150*/  PLOP3.LUT P5, PT, PT, PT, UP0, 0x80, 0x0 ;  /* 0x000000000000781c */ /* 0x000fca0003faf008 */
[----:B------:R-:W-:-:S08]  /*c160*/  @UP0 ULDC.64 UR4, c[0x0][0x9e8] ;  /* 0x00027a0000040ab9 */ /* 0x000fd00000000a00 */
[----:B------:R-:W-:Y:S01]  /*c170*/  @P5 IMAD.HI.U32 R34, R13, UR4, RZ ;  /* 0x000000040d225c27 */ /* 0x000fe2000f8e00ff */
[----:B------:R-:W-:-:S13]  /*c180*/  PLOP3.LUT P5, PT, PT, PT, UP0, 0x80, 0x0 ;  /* 0x000000000000781c */ /* 0x000fda0003faf008 */
[----:B------:R-:W-:-:S07]  /*c190*/  @P5 SHF.R.U32.HI R13, RZ, UR5, R34 ;  /* 0x00000005ff0d5c19 */ /* 0x000fce0008011622 */
.L_x_5907:
[----:B------:R-:W-:Y:S05]  /*c1a0*/  BSYNC B0 ;  /* 0x0000000000007941 */ /* 0x000fea0003800000 */
.L_x_5905:
[----:B------:R-:W-:-:S04]  /*c1b0*/  IMAD R34, R13, UR47, -R48 ;  /* 0x0000002f0d227c24 */ /* 0x000fc8000f8e0a30 */
[----:B------:R-:W-:-:S05]  /*c1c0*/  IMAD.IADD R13, R34, 0x1, -R185 ;  /* 0x00000001220d7824 */ /* 0x000fca00078e0ab9 */
[----:B------:R-:W-:Y:S02]  /*c1d0*/  VIMNMX R38, R38, R13, !PT ;  /* 0x0000000d26267248 */ /* 0x000fe40007fe0100 */
[----:B------:R-:W-:-:S07]  /*c1e0*/  VIADDMNMX R36, R13, UR47, R36, PT ;  /* 0x0000002f0d247c46 */ /* 0x000fce000b800124 */
.L_x_5904:
[----:B------:R-:W-:Y:S01]  /*c1f0*/  BAR.SYNC.DEFER_BLOCKING 0xf, 0x100 ;  /* 0x03c4000000007b1d */ /* 0x000fe20000010000 */
[C---:B------:R-:W-:Y:S02]  /*c200*/  ISETP.GT.AND P1, PT, R38.reuse, 0x1, !P1 ;  /* 0x000000012600780c */ /* 0x040fe40004f24270 */
[----:B------:R-:W-:Y:S02]  /*c210*/  ISETP.GT.AND P2, PT, R38, 0x8, !P2 ;  /* 0x000000082600780c */ /* 0x000fe40005744270 */
[C---:B------:R-:W-:Y:S01]  /*c220*/  ISETP.LT.OR P1, PT, R36.reuse, 0x2, P1 ;  /* 0x000000022400780c */ /* 0x040fe20000f21670 */
[----:B------:R-:W-:Y:S01]  /*c230*/  ULDC UR4, c[0x0][0x988] ;  /* 0x0002620000047ab9 */ /* 0x000fe20000000800 */
[----:B------:R-:W-:Y:S02]  /*c240*/  ISETP.LT.OR P2, PT, R36, 0x9, P2 ;  /* 0x000000092400780c */ /* 0x000fe40001741670 */
[----:B------:R-:W-:Y:S02]  /*c250*/  FSEL R53, R3, -INF , !P1 ;  /* 0xff80000003357808 */ /* 0x000fe40004800000 */
[----:B------:R-:W-:-:S02]  /*c260*/  ISETP.NE.AND P1, PT, R56, RZ, PT ;  /* 0x000000ff3800720c */ /* 0x000fc40003f25270 */
        /* <DEDUP_REMOVED lines=32> */
[----:B------:R-:W-:Y:S02]  /*c470*/  ISETP.NE.AND P2, PT, R69, RZ, PT ;  /* 0x000000ff4500720c */ /* 0x000fe40003f45270 */
[----:B------:R-:W-:Y:S02]  /*c480*/  FSEL R29, R29, -INF , !P1 ;  /* 0xff8000001d1d7808 */ /* 0x000fe40004800000 */
[----:B------:R-:W-:Y:S02]  /*c490*/  ISETP.NE.AND P1, PT, R68, RZ, PT ;  /* 0x000000ff4400720c */ /* 0x000fe40003f25270 */
[----:B------:R-:W-:-:S02]  /*c4a0*/  FMNMX.FTZ R20, R35, R20, !PT ;  /* 0x0000001423147209 */ /* 0x000fc40007810000 */
[----:B------:R-:W-:Y:S02]  /*c4b0*/  ISETP.GT.AND P1, PT, R38, 0x20, !P1 ;  /* 0x000000202600780c */ /* 0x000fe40004f24270 */
[----:B------:R-:W-:Y:S02]  /*c4c0*/  ISETP.NE.AND P5, PT, R40, RZ, PT ;  /* 0x000000ff2800720c */ /* 0x000fe40003fa5270 */
[----:B------:R-:W-:Y:S02]  /*c4d0*/  ISETP.LT.OR P1, PT, R36, 0x21, P1 ;  /* 0x000000212400780c */ /* 0x000fe40000f21670 */
[----:B------:R-:W-:Y:S02]  /*c4e0*/  FMNMX.FTZ R40, R37, R20, !PT ;  /* 0x0000001425287209 */ /* 0x000fe40007810000 */
[----:B------:R-:W-:Y:S02]  /*c4f0*/  FSEL R3, R42, -INF , !P1 ;  /* 0xff8000002a037808 */ /* 0x000fe40004800000 */
[----:B------:R-:W-:Y:S01]  /*c500*/  ISETP.GT.AND P1, PT, R38, 0x21, !P2 ;  /* 0x000000212600780c */ /* 0x000fe20005724270 */
[----:B------:R-:W0:Y:S01]  /*c510*/  SHFL.BFLY PT, R13, R40, 0x2, 0x1f ;  /* 0x0c401f00280d7f89 */ /* 0x000e2200000e0000 */
[----:B------:R-:W-:-:S02]  /*c520*/  ISETP.NE.AND P2, PT, R44, RZ, PT ;  /* 0x000000ff2c00720c */ /* 0x000fc40003f45270 */
[----:B------:R-:W-:Y:S02]  /*c530*/  ISETP.LT.OR P1, PT, R36, 0x22, P1 ;  /* 0x000000222400780c */ /* 0x000fe40000f21670 */
[----:B------:R-:W-:Y:S02]  /*c540*/  ISETP.GT.AND P3, PT, R38, 0x31, !P3 ;  /* 0x000000312600780c */ /* 0x000fe40005f64270 */
[----:B------:R-:W-:Y:S02]  /*c550*/  FSEL R27, R58, -INF , !P1 ;  /* 0xff8000003a1b7808 */ /* 0x000fe40004800000 */
[----:B------:R-:W-:Y:S02]  /*c560*/  ISETP.NE.AND P1, PT, R70, RZ, PT ;  /* 0x000000ff4600720c */ /* 0x000fe40003f25270 */
[C---:B------:R-:W-:Y:S02]  /*c570*/  ISETP.GT.AND P4, PT, R38.reuse, 0x38, !P4 ;  /* 0x000000382600780c */ /* 0x040fe40006784270 */
[----:B------:R-:W-:-:S02]  /*c580*/  ISETP.GT.AND P1, PT, R38, 0x28, !P1 ;  /* 0x000000282600780c */ /* 0x000fc40004f24270 */
[----:B------:R-:W-:Y:S02]  /*c590*/  ISETP.GT.AND P6, PT, R38, 0x39, !P6 ;  /* 0x000000392600780c */ /* 0x000fe400077c4270 */
[C---:B------:R-:W-:Y:S02]  /*c5a0*/  ISETP.LT.OR P1, PT, R36.reuse, 0x29, P1 ;  /* 0x000000292400780c */ /* 0x040fe40000f21670 */
[----:B------:R-:W-:Y:S02]  /*c5b0*/  ISETP.LT.OR P3, PT, R36, 0x32, P3 ;  /* 0x000000322400780c */ /* 0x000fe40001f61670 */
[----:B------:R-:W-:Y:S02]  /*c5c0*/  FSEL R25, R46, -INF , !P1 ;  /* 0xff8000002e197808 */ /* 0x000fe40004800000 */
[----:B------:R-:W-:Y:S02]  /*c5d0*/  ISETP.GT.AND P1, PT, R38, RZ, !P5 ;  /* 0x000000ff2600720c */ /* 0x000fe40006f24270 */
[----:B0-----:R-:W-:-:S02]  /*c5e0*/  FMNMX.FTZ R42, R40, R13, !PT ;  /* 0x0000000d282a7209 */ /* 0x001fc40007810000 */
[----:B------:R-:W-:Y:S02]  /*c5f0*/  ISETP.LT.OR P1, PT, R36, 0x1, P1 ;  /* 0x000000012400780c */ /* 0x000fe40000f21670 */
[----:B------:R-:W-:Y:S01]  /*c600*/  ISETP.NE.AND P5, PT, R72, RZ, PT ;  /* 0x000000ff4800720c */ /* 0x000fe20003fa5270 */
[----:B------:R-:W0:Y:S01]  /*c610*/  SHFL.BFLY PT, R13, R42, 0x1, 0x1f ;  /* 0x0c201f002a0d7f89 */ /* 0x000e2200000e0000 */
        /* <DEDUP_REMOVED lines=8> */
[----:B------:R-:W-:Y:S02]  /*c6a0*/  FMNMX.FTZ R20, R43, R20, !PT ;  /* 0x000000142b147209 */ /* 0x000fe40007810000 */
[----:B------:R-:W-:-:S02]  /*c6b0*/  ISETP.LT.OR P2, PT, R36, 0x31, P2 ;  /* 0x000000312400780c */ /* 0x000fc40001741670 */
[----:B------:R-:W-:Y:S01]  /*c6c0*/  FMNMX.FTZ R34, R33, R20, !PT ;  /* 0x0000001421227209 */ /* 0x000fe20007810000 */
[----:B------:R-:W-:Y:S01]  /*c6d0*/  IMAD.U32 R20, RZ, RZ, UR4 ;  /* 0x00000004ff147e24 */ /* 0x000fe2000f8e00ff */
[----:B------:R-:W-:Y:S02]  /*c6e0*/  ISETP.LT.OR P4, PT, R36, 0x39, P4 ;  /* 0x000000392400780c */ /* 0x000fe40002781670 */
[----:B------:R-:W-:Y:S02]  /*c6f0*/  FMNMX.FTZ R34, R31, R34, !PT ;  /* 0x000000221f227209 */ /* 0x000fe40007810000 */
[----:B0-----:R-:W-:Y:S02]  /*c700*/  FMNMX.FTZ R13, R42, R13, !PT ;  /* 0x0000000d2a0d7209 */ /* 0x001fe40007810000 */
[----:B------:R-:W-:Y:S02]  /*c710*/  FMNMX.FTZ R34, R29, R34, !PT ;  /* 0x000000221d227209 */ /* 0x000fe40007810000 */
[C---:B------:R-:W-:Y:S01]  /*c720*/  FSETP.NEU.FTZ.AND P1, PT, R13.reuse, -INF , PT ;  /* 0xff8000000d00780b */ /* 0x040fe20003f3d000 */
[----:B------:R-:W-:Y:S01]  /*c730*/  FMUL.FTZ R28, R13, R20 ;  /* 0x000000140d1c7220 */ /* 0x000fe20000410000 */
[----:B------:R-:W-:-:S02]  /*c740*/  FMNMX.FTZ R34, R3, R34, !PT ;  /* 0x0000002203227209 */ /* 0x000fc40007810000 */
[----:B------:R-:W-:Y:S02]  /*c750*/  FSEL R73, R24, -INF , !P3 ;  /* 0xff80000018497808 */ /* 0x000fe40005800000 */
[----:B------:R-:W-:Y:S02]  /*c760*/  FMNMX.FTZ R34, R27, R34, !PT ;  /* 0x000000221b227209 */ /* 0x000fe40007810000 */
[----:B------:R-:W-:Y:S02]  /*c770*/  FSEL R28, R28, RZ, P1 ;  /* 0x000000ff1c1c7208 */ /* 0x000fe40000800000 */
[----:B------:R-:W-:Y:S02]  /*c780*/  FMNMX.FTZ R34, R25, R34, !PT ;  /* 0x0000002219227209 */ /* 0x000fe40007810000 */
[----:B------:R-:W-:Y:S01]  /*c790*/  ISETP.LT.OR P6, PT, R36, 0x3a, P6 ;  /* 0x0000003a2400780c */ /* 0x000fe200037c1670 */
[-CC-:B------:R-:W-:Y:S01]  /*c7a0*/  FFMA.FTZ R38, R71, R20.reuse, -R28.reuse ;  /* 0x0000001447267223 */ /* 0x180fe2000001081c */
[----:B------:R-:W-:Y:S01]  /*c7b0*/  FSEL R71, R26, -INF , !P2 ;  /* 0xff8000001a477808 */ /* 0x000fe20005000000 */
[--C-:B------:R-:W-:Y:S01]  /*c7c0*/  FFMA.FTZ R24, R75, R20, -R28.reuse ;  /* 0x000000144b187223 */ /* 0x100fe2000001081c */
[----:B------:R-:W-:Y:S01]  /*c7d0*/  FMNMX.FTZ R34, R69, R34, !PT ;  /* 0x0000002245227209 */ /* 0x000fe20007810000 */
[--C-:B------:R-:W-:Y:S01]  /*c7e0*/  FFMA.FTZ R26, R65, R20, -R28.reuse ;  /* 0x00000014411a7223 */ /* 0x100fe2000001081c */
[----:B------:R-:W-:Y:S01]  /*c7f0*/  FSEL R75, R32, -INF , !P4 ;  /* 0xff800000204b7808 */ /* 0x000fe20006000000 */
[----:B------:R-:W-:Y:S01]  /*c800*/  MUFU.EX2 R79, R24 ;  /* 0x00000018004f7308 */ /* 0x000fe20000000800 */
[----:B------:R-:W-:Y:S01]  /*c810*/  FMNMX.FTZ R34, R71, R34, !PT ;  /* 0x0000002247227209 */ /* 0x000fe20007810000 */
[-CC-:B------:R-:W-:Y:S01]  /*c820*/  FFMA.FTZ R32, R15, R20.reuse, -R28.reuse ;  /* 0x000000140f207223 */ /* 0x180fe2000001081c */
[----:B------:R-:W-:Y:S01]  /*c830*/  FSEL R77, R30, -INF , !P6 ;  /* 0xff8000001e4d7808 */ /* 0x000fe20007000000 */
[--C-:B------:R-:W-:Y:S01]  /*c840*/  FFMA.FTZ R67, R67, R20, -R28.reuse ;  /* 0x0000001443437223 */ /* 0x100fe2000001081c */
[----:B------:R-:W-:Y:S01]  /*c850*/  FMNMX.FTZ R34, R73, R34, !PT ;  /* 0x0000002249227209 */ /* 0x000fe20007810000 */
[-CC-:B------:R-:W-:Y:S01]  /*c860*/  FFMA.FTZ R63, R63, R20.reuse, -R28.reuse ;  /* 0x000000143f3f7223 */ /* 0x180fe2000001081c */
[--C-:B------:R-:W-:Y:S01]  /*c870*/  FFMA.FTZ R61, R61, R20, -R28.reuse ;  /* 0x000000143d3d7223 */ /* 0x100fe2000001081c */
[----:B------:R-:W0:Y:S01]  /*c880*/  MUFU.EX2 R38, R38 ;  /* 0x0000002600267308 */ /* 0x000e220000000800 */
[----:B------:R-:W-:Y:S01]  /*c890*/  FMNMX.FTZ R34, R75, R34, !PT ;  /* 0x000000224b227209 */ /* 0x000fe20007810000 */
[-CC-:B------:R-:W-:Y:S01]  /*c8a0*/  FFMA.FTZ R59, R59, R20.reuse, -R28.reuse ;  /* 0x000000143b3b7223 */ /* 0x180fe2000001081c */
[-CC-:B------:R-:W-:Y:S01]  /*c8b0*/  FFMA.FTZ R57, R57, R20.reuse, -R28.reuse ;  /* 0x0000001439397223 */ /* 0x180fe2000001081c */
[--C-:B------:R-:W-:Y:S01]  /*c8c0*/  FFMA.FTZ R51, R51, R20, -R28.reuse ;  /* 0x0000001433337223 */ /* 0x100fe2000001081c */
[----:B------:R-:W-:Y:S01]  /*c8d0*/  FMNMX.FTZ R34, R77, R34, !PT ;  /* 0x000000224d227209 */ /* 0x000fe20007810000 */
[-CC-:B------:R-:W-:Y:S01]  /*c8e0*/  FFMA.FTZ R49, R49, R20.reuse, -R28.reuse ;  /* 0x0000001431317223 */ /* 0x180fe2000001081c */
[-CC-:B------:R-:W-:Y:S01]  /*c8f0*/  FFMA.FTZ R45, R45, R20.reuse, -R28.reuse ;  /* 0x000000142d2d7223 */ /* 0x180fe2000001081c */
[----:B------:R-:W-:Y:S01]  /*c900*/  MUFU.EX2 R67, R67 ;  /* 0x0000004300437308 */ /* 0x000fe20000000800 */
[-CC-:B------:R-:W-:Y:S01]  /*c910*/  FFMA.FTZ R41, R41, R20.reuse, -R28.reuse ;  /* 0x0000001429297223 */ /* 0x180fe2000001081c */
[----:B------:R-:W1:Y:S01]  /*c920*/  SHFL.BFLY PT, R65, R34, 0x2, 0x1f ;  /* 0x0c401f0022417f89 */ /* 0x000e6200000e0000 */
[-CC-:B------:R-:W-:Y:S01]  /*c930*/  FFMA.FTZ R39, R39, R20.reuse, -R28.reuse ;  /* 0x0000001427277223 */ /* 0x180fe2000001081c */
[-CC-:B------:R-:W-:Y:S01]  /*c940*/  FFMA.FTZ R35, R35, R20.reuse, -R28.reuse ;  /* 0x0000001423237223 */ /* 0x180fe2000001081c */
[----:B------:R-:W-:-:S03]  /*c950*/  FFMA.FTZ R28, R37, R20, -R28 ;  /* 0x00000014251c7223 */ /* 0x000fc6000001081c */
[----:B------:R-:W2:Y:S01]  /*c960*/  MUFU.EX2 R26, R26 ;  /* 0x0000001a001a7308 */ /* 0x000ea20000000800 */
[----:B0-----:R-:W-:Y:S01]  /*c970*/  FADD.FTZ R46, R38, R79 ;  /* 0x0000004f262e7221 */ /* 0x001fe20000010000 */
[----:B------:R-:W-:-:S06]  /*c980*/  F2FP.BF16.F32.PACK_AB R164, R79, R38 ;  /* 0x000000264fa4723e */ /* 0x000fcc00000010ff */
[----:B------:R-:W-:Y:S08]  /*c990*/  MUFU.EX2 R63, R63 ;  /* 0x0000003f003f7308 */ /* 0x000ff00000000800 */
[----:B------:R-:W-:Y:S01]  /*c9a0*/  MUFU.EX2 R160, R61 ;  /* 0x0000003d00a07308 */ /* 0x000fe20000000800 */
[----:B--2---:R-:W-:Y:S02]  /*c9b0*/  F2FP.BF16.F32.PACK_AB R166, R26, R67 ;  /* 0x000000431aa6723e */ /* 0x004fe400000010ff */
[----:B-1----:R-:W-:-:S05]  /*c9c0*/  FMNMX.FTZ R65, R34, R65, !PT ;  /* 0x0000004122417209 */ /* 0x002fca0007810000 */
        /* <DEDUP_REMOVED lines=27> */
[----:B------:R-:W-:-:S05]  /*cb80*/  FFMA.FTZ R24, R77, R20, -R24 ;  /* 0x000000144d187223 */ /* 0x000fca0000010818 */
[----:B------:R-:W-:Y:S08]  /*cb90*/  MUFU.EX2 R55, R55 ;  /* 0x0000003700377308 */ /* 0x000ff00000000800 */
[----:B------:R-:W1:Y:S01]  /*cba0*/  MUFU.EX2 R34, R47 ;  /* 0x0000002f00227308 */ /* 0x000e620000000800 */
[----:B0-----:R-:W-:-:S07]  /*cbb0*/  F2FP.BF16.F32.PACK_AB R165, R53, R0 ;  /* 0x0000000035a5723e */ /* 0x001fce00000010ff */
[----:B------:R-:W-:Y:S08]  /*cbc0*/  MUFU.EX2 R43, R43 ;  /* 0x0000002b002b7308 */ /* 0x000ff00000000800 */
[----:B------:R0:W-:Y:S01]  /*cbd0*/  MUFU.EX2 R40, R29 ;  /* 0x0000001d00287308 */ /* 0x0001e20000000800 */
[----:B-1----:R-:W-:-:S05]  /*cbe0*/  F2FP.BF16.F32.PACK_AB R167, R34, R55 ;  /* 0x0000003722a7723e */ /* 0x002fca00000010ff */
[----:B------:R1:W-:Y:S02]  /*cbf0*/  STSM.16.M88.4 [R198+0x26800], R164 ;  /* 0x026800a4c6007844 */ /* 0x0003e40000000200 */
[----:B------:R-:W2:Y:S01]  /*cc00*/  MUFU.EX2 R36, R33 ;  /* 0x0000002100247308 */ /* 0x000ea20000000800 */
[----:B0-----:R-:W-:Y:S01]  /*cc10*/  FADD.FTZ R29, R67, R46 ;  /* 0x0000002e431d7221 */ /* 0x001fe20000010000 */
[----:B------:R-:W-:-:S03]  /*cc20*/  FADD.FTZ R46, R0, R53 ;  /* 0x00000035002e7221 */ /* 0x000fc60000010000 */
[----:B------:R-:W-:-:S03]  /*cc30*/  FADD.FTZ R48, R26, R29 ;  /* 0x0000001d1a307221 */ /* 0x000fc60000010000 */
[----:B------:R-:W0:Y:S01]  /*cc40*/  MUFU.EX2 R31, R31 ;  /* 0x0000001f001f7308 */ /* 0x000e220000000800 */
[----:B------:R-:W-:-:S04]  /*cc50*/  FADD.FTZ R29, R63, R48 ;  /* 0x000000303f1d7221 */ /* 0x000fc80000010000 */
[C---:B------:R-:W-:Y:S01]  /*cc60*/  FADD.FTZ R50, R160.reuse, R29 ;  /* 0x0000001da0327221 */ /* 0x040fe20000010000 */
[----:B------:R-:W-:Y:S02]  /*cc70*/  F2FP.BF16.F32.PACK_AB R160, R160, R63 ;  /* 0x0000003fa0a0723e */ /* 0x000fe400000010ff */
[----:B------:R3:W-:Y:S01]  /*cc80*/  MUFU.EX2 R42, R27 ;  /* 0x0000001b002a7308 */ /* 0x0007e20000000800 */
[----:B------:R-:W-:Y:S01]  /*cc90*/  FADD.FTZ R29, R59, R50 ;  /* 0x000000323b1d7221 */ /* 0x000fe20000010000 */
[----:B--2---:R-:W-:-:S06]  /*cca0*/  F2FP.BF16.F32.PACK_AB R161, R36, R43 ;  /* 0x0000002b24a1723e */ /* 0x004fcc00000010ff */
[----:B------:R-:W2:Y:S01]  /*ccb0*/  MUFU.EX2 R3, R3 ;  /* 0x0000000300037308 */ /* 0x000ea20000000800 */
[----:B---3--:R-:W-:Y:S01]  /*ccc0*/  FADD.FTZ R27, R55, R46 ;  /* 0x0000002e371b7221 */ /* 0x008fe20000010000 */
[----:B0-----:R-:W-:-:S03]  /*ccd0*/  F2FP.BF16.F32.PACK_AB R163, R40, R31 ;  /* 0x0000001f28a3723e */ /* 0x001fc600000010ff */
[----:B------:R-:W-:-:S03]  /*cce0*/  FADD.FTZ R48, R34, R27 ;  /* 0x0000001b22307221 */ /* 0x000fc60000010000 */
[----:B------:R-:W0:Y:S01]  /*ccf0*/  MUFU.EX2 R25, R25 ;  /* 0x0000001900197308 */ /* 0x000e220000000800 */
[----:B------:R-:W-:Y:S01]  /*cd00*/  FADD.FTZ R27, R43, R48 ;  /* 0x000000302b1b7221 */ /* 0x000fe20000010000 */
[C---:B------:R-:W-:Y:S01]  /*cd10*/  FADD.FTZ R48, R162.reuse, R29 ;  /* 0x0000001da2307221 */ /* 0x040fe20000010000 */
[----:B------:R-:W-:Y:S02]  /*cd20*/  F2FP.BF16.F32.PACK_AB R162, R162, R59 ;  /* 0x0000003ba2a2723e */ /* 0x000fe400000010ff */
[----:B------:R-:W-:Y:S01]  /*cd30*/  FADD.FTZ R38, R36, R27 ;  /* 0x0000001b24267221 */ /* 0x000fe20000010000 */
[----:B------:R-:W-:Y:S02]  /*cd40*/  FADD.FTZ R29, R51, R48 ;  /* 0x00000030331d7221 */ /* 0x000fe40000010000 */
[----:B------:R-:W3:Y:S01]  /*cd50*/  MUFU.EX2 R30, R41 ;  /* 0x00000029001e7308 */ /* 0x000ee20000000800 */
[----:B------:R-:W-:Y:S01]  /*cd60*/  FADD.FTZ R27, R31, R38 ;  /* 0x000000261f1b7221 */ /* 0x000fe20000010000 */
[----:B------:R-:W-:Y:S01]  /*cd70*/  FADD.FTZ R38, R156, R29 ;  /* 0x0000001d9c267221 */ /* 0x000fe20000010000 */
[----:B--2---:R-:W-:Y:S01]  /*cd80*/  F2FP.BF16.F32.PACK_AB R157, R42, R3 ;  /* 0x000000032a9d723e */ /* 0x004fe200000010ff */
[----:B------:R1:W-:Y:S01]  /*cd90*/  STSM.16.M88.4 [R201], R160 ;  /* 0x000000a0c9007844 */ /* 0x0003e20000000200 */
[----:B------:R-:W-:Y:S01]  /*cda0*/  FADD.FTZ R26, R40, R27 ;  /* 0x0000001b281a7221 */ /* 0x000fe20000010000 */
[----:B------:R-:W-:-:S02]  /*cdb0*/  F2FP.BF16.F32.PACK_AB R156, R156, R51 ;  /* 0x000000339c9c723e */ /* 0x000fc400000010ff */
[----:B------:R-:W2:Y:S01]  /*cdc0*/  MUFU.EX2 R44, R69 ;  /* 0x00000045002c7308 */ /* 0x000ea20000000800 */
[----:B------:R-:W-:Y:S01]  /*cdd0*/  FADD.FTZ R27, R3, R26 ;  /* 0x0000001a031b7221 */ /* 0x000fe20000010000 */
[----:B------:R-:W-:-:S03]  /*cde0*/  FADD.FTZ R3, R45, R38 ;  /* 0x000000262d037221 */ /* 0x000fc60000010000 */
[----:B------:R-:W-:-:S03]  /*cdf0*/  FADD.FTZ R0, R42, R27 ;  /* 0x0000001b2a007221 */ /* 0x000fc60000010000 */
[----:B------:R-:W-:Y:S01]  /*ce00*/  MUFU.EX2 R39, R39 ;  /* 0x0000002700277308 */ /* 0x000fe20000000800 */
[----:B0-----:R-:W-:Y:S01]  /*ce10*/  FADD.FTZ R27, R25, R0 ;  /* 0x00000000191b7221 */ /* 0x001fe20000010000 */
[C---:B---3--:R-:W-:Y:S01]  /*ce20*/  F2FP.BF16.F32.PACK_AB R158, R30.reuse, R45 ;  /* 0x0000002d1e9e723e */ /* 0x048fe200000010ff */
[----:B------:R-:W-:-:S05]  /*ce30*/  FADD.FTZ R30, R30, R3 ;  /* 0x000000031e1e7221 */ /* 0x000fca0000010000 */
        /* <DEDUP_REMOVED lines=25> */
.L_x_5908:
[----:B------:R0:W2:Y:S01]  /*cfd0*/  SYNCS.PHASECHK.TRANS64.TRYWAIT P1, [R12+URZ+0x28c50], R21 ;  /* 0x028c50150c0075a7 */ /* 0x0000a2000802017f */
[----:B------:R-:W-:Y:S05]  /*cfe0*/  @!P0 BRA `(.L_x_5909) ;  /* 0x0000000000048947 */ /* 0x000fea0003800000 */
[----:B------:R-:W-:Y:S01]  /*cff0*/  BPT.TRAP 0x1 ;  /* 0x000000040000795c */ /* 0x000fe20000300000 */
.L_x_5909:
[----:B------:R-:W-:Y:S01]  /*d000*/  ULDC UR42, c[0x0][0x9e4] ;  /* 0x00027900002a7ab9 */ /* 0x000fe20000000800 */
[----:B------:R-:W-:Y:S01]  /*d010*/  ULDC UR44, c[0x0][0x9d8] ;  /* 0x00027600002c7ab9 */ /* 0x000fe20000000800 */
[----:B------:R-:W-:Y:S01]  /*d020*/  ULDC UR38, c[0x0][0x988] ;  /* 0x0002620000267ab9 */ /* 0x000fe20000000800 */
[----:B------:R-:W-:Y:S01]  /*d030*/  ULDC UR43, c[0x0][0x9e0] ;  /* 0x00027800002b7ab9 */ /* 0x000fe20000000800 */
[----:B------:R-:W-:Y:S01]  /*d040*/  BSSY B0, `(.L_x_5910) ;  /* 0x0000006000007945 */ /* 0x000fe20003800000 */
[----:B------:R-:W-:Y:S02]  /*d050*/  IMAD R24, R18, 0x1000, R193 ;  /* 0x0000100012187824 */ /* 0x000fe400078e02c1 */
[----:B------:R-:W-:Y:S01]  /*d060*/  IMAD.MOV.U32 R25, RZ, RZ, 0x40000040 ;  /* 0x40000040ff197424 */ /* 0x000fe200078e00ff */
[----:B--2---:R-:W-:Y:S06]  /*d070*/  @P1 BRA `(.L_x_5911) ;  /* 0x0000000000081947 */ /* 0x004fec0003800000 */
[----:B------:R-:W2:Y:S02]  /*d080*/  SYNCS.PHASECHK.TRANS64.TRYWAIT P1, [R12+URZ+0x28c50], R21 ;  /* 0x028c50150c0075a7 */ /* 0x000ea4000802017f */
[----:B--2---:R-:W-:Y:S05]  /*d090*/  @!P1 BRA `(.L_x_5912) ;  /* 0x0000014000ec9947 */ /* 0x004fea0003800000 */
.L_x_5911:
[----:B------:R-:W-:Y:S05]  /*d0a0*/  BSYNC B0 ;  /* 0x0000000000007941 */ /* 0x000fea0003800000 */
.L_x_5910:
[C---:B------:R-:W-:Y:S01]  /*d0b0*/  R2UR UR6, R24.reuse ;  /* 0x00000000180672ca */ /* 0x040fe200000e0000 */
[C---:B------:R-:W-:Y:S01]  /*d0c0*/  VIADD R26, R24.reuse, 0x80 ;  /* 0x00000080181a7836 */ /* 0x040fe20000000000 */
[----:B------:R-:W-:Y:S01]  /*d0d0*/  R2UR UR7, R25 ;  /* 0x00000000190772ca */ /* 0x000fe200000e0000 */
[C---:B------:R-:W-:Y:S02]  /*d0e0*/  VIADD R28, R24.reuse, 0x100 ;  /* 0x00000100181c7836 */ /* 0x040fe40000000000 */
[----:B------:R-:W-:Y:S01]  /*d0f0*/  VIADD R24, R24, 0x180 ;  /* 0x0000018018187836 */ /* 0x000fe20000000000 */
[----:B------:R-:W-:Y:S01]  /*d100*/  R2UR UR10, R26 ;  /* 0x000000001a0a72ca */ /* 0x000fe200000e0000 */
[----:B------:R-:W-:Y:S01]  /*d110*/  IMAD.MOV.U32 R27, RZ, RZ, 0x40000040 ;  /* 0x40000040ff1b7424 */ /* 0x000fe200078e00ff */
[----:B------:R-:W-:Y:S01]  /*d120*/  R2UR UR14, R28 ;  /* 0x000000001c0e72ca */ /* 0x000fe200000e0000 */
[----:B------:R-:W-:Y:S01]  /*d130*/  IMAD.MOV.U32 R29, RZ, RZ, 0x40000040 ;  /* 0x40000040ff1d7424 */ /* 0x000fe200078e00ff */
[----:B------:R-:W-:Y:S01]  /*d140*/  R2UR UR18, R24 ;  /* 0x00000000181272ca */ /* 0x000fe200000e0000 */
[----:B------:R-:W-:Y:S01]  /*d150*/  IMAD.MOV.U32 R25, RZ, RZ, 0x40000040 ;  /* 0x40000040ff197424 */ /* 0x000fe200078e00ff */
[----:B------:R-:W-:-:S02]  /*d160*/  R2UR UR11, R27 ;  /* 0x000000001b0b72ca */ /* 0x000fc400000e0000 */
[----:B------:R-:W-:Y:S02]  /*d170*/  R2UR UR15, R29 ;  /* 0x000000001d0f72ca */ /* 0x000fe400000e0000 */
[----:B------:R-:W-:Y:S02]  /*d180*/  R2UR UR19, R25 ;  /* 0x00000000191372ca */ /* 0x000fe400000e0000 */
        /* <DEDUP_REMOVED lines=25> */
.L_x_5913:
[----:B0-2---:R-:W0:Y:S01]  /*d320*/  LDC R21, c[0x0][0x448] ;  /* 0x00011200ff157b82 */ /* 0x005e220000000800 */
[----:B------:R-:W-:Y:S01]  /*d330*/  VIADD R12, R12, 0x28c60 ;  /* 0x00028c600c0c7836 */ /* 0x000fe20000000000 */
[----:B------:R-:W-:Y:S01]  /*d340*/  UISETP.NE.AND UP0, UPT, UR48, URZ, UPT ;  /* 0x0000003f3000728c */ /* 0x000fe2000bf05270 */
[----:B-1----:R-:W-:-:S03]  /*d350*/  IMAD.MOV.U32 R152, RZ, RZ, R195 ;  /* 0x000000ffff987224 */ /* 0x002fc600078e00c3 */
[----:B------:R-:W-:-:S04]  /*d360*/  PRMT R12, R187, 0x654, R12 ;  /* 0x00000654bb0c7816 */ /* 0x000fc8000000000c */
[----:B------:R1:W-:Y:S01]  /*d370*/  SYNCS.ARRIVE.TRANS64.RED.A1T0 RZ, [R12+URZ], RZ ;  /* 0x000000ff0cff79a7 */ /* 0x0003e2000810043f */
[----:B0-----:R-:W-:-:S13]  /*d380*/  ISETP.NE.AND P1, PT, R21, 0x1, PT ;  /* 0x000000011500780c */ /* 0x001fda0003f25270 */
[----:B------:R-:W0:Y:S08]  /*d390*/  @P1 LDC R21, c[0x0][0x44c] ;  /* 0x00011300ff151b82 */ /* 0x000e300000000800 */
[----:B-1----:R-:W1:Y:S01]  /*d3a0*/  @P1 LDC R12, c[0x0][0x450] ;  /* 0x00011400ff0c1b82 */ /* 0x002e620000000800 */
[----:B0-----:R-:W-:-:S05]  /*d3b0*/  @P1 IMAD.HI.U32 R21, R195, R21, RZ ;  /* 0x00000015c3151227 */ /* 0x001fca00078e00ff */
[----:B-1----:R-:W-:Y:S01]  /*d3c0*/  @P1 SHF.R.U32.HI R152, RZ, R12, R21 ;  /* 0x0000000cff981219 */ /* 0x002fe20000011615 */
[----:B------:R-:W-:Y:S01]  /*d3d0*/  VIADD R12, R168, 0xfffffffe ;  /* 0xfffffffea80c7836 */ /* 0x000fe20000000000 */
[----:B------:R-:W-:Y:S02]  /*d3e0*/  PLOP3.LUT P1, PT, PT, PT, UP0, 0x40, 0x0 ;  /* 0x000000000000781c */ /* 0x000fe40003f2e808 */
[----:B------:R-:W-:-:S05]  /*d3f0*/  IADD3 R21, R152, R184, -R23 ;  /* 0x000000b898157210 */ /* 0x000fca0007ffe817 */
[----:B------:R-:W-:-:S06]  /*d400*/  VIADD R152, R21, UR46 ;  /* 0x0000002e15987c36 */ /* 0x000fcc0008000000 */
[----:B------:R-:W-:Y:S05]  /*d410*/  @P1 BRA `(.L_x_5914) ;  /* 0x0000000000541947 */ /* 0x000fea0003800000 */
[C---:B------:R-:W-:Y:S01]  /*d420*/  ISETP.GT.AND P1, PT, R21.reuse, RZ, PT ;  /* 0x000000ff1500720c */ /* 0x040fe20003f24270 */
[----:B------:R-:W-:Y:S01]  /*d430*/  BSSY B0, `(.L_x_5915) ;  /* 0x0000010000007945 */ /* 0x000fe20003800000 */
[----:B------:R-:W-:-:S11]  /*d440*/  VIADD R153, R21, 0xffffffff ;  /* 0xffffffff15997836 */ /* 0x000fd60000000000 */
[----:B------:R-:W-:Y:S05]  /*d450*/  @P1 BRA `(.L_x_5916) ;  /* 0x0000000000201947 */ /* 0x000fea0003800000 */
[----:B------:R-:W-:Y:S01]  /*d460*/  UISETP.NE.AND UP0, UPT, UR47, 0x1, UPT ;  /* 0x000000012f00788c */ /* 0x000fe2000bf05270 */
[----:B------:R-:W-:-:S05]  /*d470*/  IMAD.MOV R21, RZ, RZ, -R21 ;  /* 0x000000ffff157224 */ /* 0x000fca00078e0a15 */
[----:B------:R-:W-:-:S05]  /*d480*/  PLOP3.LUT P1, PT, PT, PT, UP0, 0x80, 0x0 ;  /* 0x000000000000781c */ /* 0x000fca0003f2f008 */
[----:B------:R-:W-:-:S08]  /*d490*/  @UP0 ULDC.64 UR4, c[0x0][0x9e8] ;  /* 0x00027a0000040ab9 */ /* 0x000fd00000000a00 */
[----:B------:R-:W-:-:S05]  /*d4a0*/  @P1 IMAD.HI.U32 R153, R21, UR4, RZ ;  /* 0x0000000415991c27 */ /* 0x000fca000f8e00ff */
[----:B------:R-:W-:-:S04]  /*d4b0*/  @P1 SHF.R.U32.HI R21, RZ, UR5, R153 ;  /* 0x00000005ff151c19 */ /* 0x000fc80008011699 */
[----:B------:R-:W-:Y:S01]  /*d4c0*/  LOP3.LUT R153, RZ, R21, RZ, 0x33, !PT ;  /* 0x00000015ff997212 */ /* 0x000fe200078e33ff */
[----:B------:R-:W-:Y:S06]  /*d4d0*/  BRA `(.L_x_5917) ;  /* 0x0000000000147947 */ /* 0x000fec0003800000 */
.L_x_5916:
[----:B------:R-:W-:-:S06]  /*d4e0*/  UISETP.NE.AND UP0, UPT, UR47, 0x1, UPT ;  /* 0x000000012f00788c */ /* 0x000fcc000bf05270 */
[----:B------:R-:W-:-:S05]  /*d4f0*/  PLOP3.LUT P1, PT, PT, PT, UP0, 0x80, 0x0 ;  /* 0x000000000000781c */ /* 0x000fca0003f2f008 */
[----:B------:R-:W-:-:S08]  /*d500*/  @UP0 ULDC.64 UR4, c[0x0][0x9e8] ;  /* 0x00027a0000040ab9 */ /* 0x000fd00000000a00 */
[----:B------:R-:W-:-:S05]  /*d510*/  @P1 IMAD.HI.U32 R21, R153, UR4, RZ ;  /* 0x0000000499151c27 */ /* 0x000fca000f8e00ff */
[----:B------:R-:W-:-:S07]  /*d520*/  @P1 SHF.R.U32.HI R153, RZ, UR5, R21 ;  /* 0x00000005ff991c19 */ /* 0x000fce0008011615 */
.L_x_5917:
[----:B------:R-:W-:Y:S05]  /*d530*/  BSYNC B0 ;  /* 0x0000000000007941 */ /* 0x000fea0003800000 */
.L_x_5915:
[----:B------:R-:W-:-:S04]  /*d540*/  IMAD.U32 R21, RZ, RZ, UR47 ;  /* 0x0000002fff157e24 */ /* 0x000fc8000f8e00ff */
[----:B------:R-:W-:-:S05]  /*d550*/  IMAD R21, R153, R21, UR47 ;  /* 0x0000002f99157e24 */ /* 0x000fca000f8e0215 */
[----:B------:R-:W-:-:S07]  /*d560*/  VIMNMX R152, R152, R21, PT ;  /* 0x0000001598987248 */ /* 0x000fce0003fe0100 */
.L_x_5914:
[----:B------:R-:W2:Y:S01]  /*d570*/  LDL R153, [R1+0x8] ;  /* 0x0000080001997983 */ /* 0x000ea20000100800 */
[----:B------:R-:W-:Y:S01]  /*d580*/  SHF.R.S32.HI R21, RZ, 0x1f, R152 ;  /* 0x0000001fff157819 */ /* 0x000fe20000011498 */
[----:B------:R-:W-:Y:S03]  /*d590*/  BSSY B1, `(.L_x_5918) ;  /* 0x00002b5000017945 */ /* 0x000fe60003800000 */
[----:B------:R-:W-:-:S04]  /*d5a0*/  LEA.HI R21, R21, R152, RZ, 0x6 ;  /* 0x0000009815157211 */ /* 0x000fc800078f30ff */
[----:B------:R-:W-:-:S04]  /*d5b0*/  SHF.R.S32.HI R21, RZ, 0x6, R21 ;  /* 0x00000006ff157819 */ /* 0x000fc80000011415 */
[----:B--2---:R-:W-:-:S04]  /*d5c0*/  VIMNMX R226, R153, R21, !PT ;  /* 0x0000001599e27248 */ /* 0x004fc80007fe0100 */
[----:B------:R-:W-:-:S13]  /*d5d0*/  ISETP.GE.AND P1, PT, R12, R226, PT ;  /* 0x000000e20c00720c */ /* 0x000fda0003f26270 */
[----:B------:R-:W-:Y:S05]  /*d5e0*/  @!P1 BRA `(.L_x_5919) ;  /* 0x0000002800bc9947 */ /* 0x000fea0003800000 */
[----:B------:R-:W-:Y:S01]  /*d5f0*/  BSSY B0, `(.L_x_5920) ;  /* 0x00002ab000007945 */ /* 0x000fe20003800000 */
.L_x_5941:
[----:B------:R-:W-:-:S05]  /*d600*/  VIADD R209, R18, 0x1 ;  /* 0x0000000112d17836 */ /* 0x000fca0000000000 */
[----:B------:R-:W-:-:S04]  /*d610*/  ISETP.NE.AND P1, PT, R209, 0x2, PT ;  /* 0x00000002d100780c */ /* 0x000fc80003f25270 */
[----:B------:R-:W-:Y:S02]  /*d620*/  SEL R20, RZ, 0x1, P1 ;  /* 0x00000001ff147807 */ /* 0x000fe40000800000 */
[----:B------:R-:W-:Y:S02]  /*d630*/  SEL R209, R209, RZ, P1 ;  /* 0x000000ffd1d17207 */ /* 0x000fe40000800000 */
[----:B------:R-:W-:Y:S01]  /*d640*/  LOP3.LUT R19, R19, R20, RZ, 0x3c, !PT ;  /* 0x0000001413137212 */ /* 0x000fe200078e3cff */
[----:B0-----:R-:W-:Y:S06]  /*d650*/  @!P0 BRA `(.L_x_5921) ;  /* 0x0000000000048947 */ /* 0x001fec0003800000 */
[----:B------:R-:W-:Y:S01]  /*d660*/  BPT.TRAP 0x1 ;  /* 0x000000040000795c */ /* 0x000fe20000300000 */
.L_x_5921:
[----:B------:R-:W-:Y:S01]  /*d670*/  IMAD R21, R209, 0x8, R2 ;  /* 0x00000008d1157824 */ /* 0x000fe200078e0202 */
[----:B------:R-:W-:-:S04]  /*d680*/  SHF.L.U32 R212, R19, 0x1f, RZ ;  /* 0x0000001f13d47819 */ /* 0x000fc800000006ff */
[----:B------:R0:W1:Y:S01]  /*d690*/  SYNCS.PHASECHK.TRANS64.TRYWAIT P1, [R21+URZ+0x28c30], R212 ;  /* 0x028c30d4150075a7 */ /* 0x000062000802017f */
[----:B------:R-:W-:Y:S05]  /*d6a0*/  @!P0 BRA `(.L_x_5922) ;  /* 0x0000000000048947 */ /* 0x000fea0003800000 */
[----:B------:R-:W-:Y:S01]  /*d6b0*/  BPT.TRAP 0x1 ;  /* 0x000000040000795c */ /* 0x000fe20000300000 */
.L_x_5922:
[----:B------:R-:W-:Y:S01]  /*d6c0*/  BSSY B2, `(.L_x_5923) ;  /* 0x0000006000027945 */ /* 0x000fe20003800000 */
[----:B------:R-:W-:Y:S02]  /*d6d0*/  IMAD R156, R209, 0x200, R14 ;  /* 0x00000200d19c7824 */ /* 0x000fe400078e020e */
[----:B------:R-:W-:Y:S01]  /*d6e0*/  IMAD.MOV.U32 R157, RZ, RZ, 0x40000040 ;  /* 0x40000040ff9d7424 */ /* 0x000fe200078e00ff */
[----:B-1----:R-:W-:Y:S06]  /*d6f0*/  @P1 BRA `(.L_x_5924) ;  /* 0x0000000000081947 */ /* 0x002fec0003800000 */
[----:B------:R-:W1:Y:S02]  /*d700*/  SYNCS.PHASECHK.TRANS64.TRYWAIT P1, [R21+URZ+0x28c30], R212 ;  /* 0x028c30d4150075a7 */ /* 0x000e64000802017f */
[----:B-1----:R-:W-:Y:S05]  /*d710*/  @!P1 BRA `(.L_x_5925) ;  /* 0x0000013c00609947 */ /* 0x002fea0003800000 */
.L_x_5924:
[----:B------:R-:W-:Y:S05]  /*d720*/  BSYNC B2 ;  /* 0x0000000000027941 */ /* 0x000fea0003800000 */
.L_x_5923:
[C---:B------:R-:W-:Y:S01]  /*d730*/  R2UR UR6, R156.reuse ;  /* 0x000000009c0672ca */ /* 0x040fe200000e0000 */
[C---:B------:R-:W-:Y:S01]  /*d740*/  VIADD R154, R156.reuse, 0x2 ;  /* 0x000000029c9a7836 */ /* 0x040fe20000000000 */
[----:B------:R-:W-:Y:S01]  /*d750*/  R2UR UR7, R157 ;  /* 0x000000009d0772ca */ /* 0x000fe200000e0000 */
[----:B------:R-:W-:Y:S01]  /*d760*/  VIADD R152, R156, 0x4 ;  /* 0x000000049c987836 */ /* 0x000fe20000000000 */
[----:B------:R-:W-:Y:S01]  /*d770*/  R2UR UR4, R4 ;  /* 0x00000000040472ca */ /* 0x000fe200000e0000 */
[----:B------:R-:W-:Y:S01]  /*d780*/  VIADD R156, R156, 0x6 ;  /* 0x000000069c9c7836 */ /* 0x000fe20000000000 */
[----:B------:R-:W-:Y:S01]  /*d790*/  R2UR UR5, R5 ;  /* 0x00000000050572ca */ /* 0x000fe200000e0000 */
[----:B------:R-:W-:Y:S01]  /*d7a0*/  IMAD.MOV.U32 R155, RZ, RZ, 0x40000040 ;  /* 0x40000040ff9b7424 */ /* 0x000fe200078e00ff */
[----:B------:R-:W-:Y:S01]  /*d7b0*/  MOV R157, 0x40000040 ;  /* 0x40000040009d7802 */ /* 0x000fe20000000f00 */
[----:B------:R-:W-:Y:S01]  /*d7c0*/  IMAD.MOV.U32 R153, RZ, RZ, 0x40000040 ;  /* 0x40000040ff997424 */ /* 0x000fe200078e00ff */
[----:B------:R-:W-:-:S02]  /*d7d0*/  R2UR UR10, R154 ;  /* 0x000000009a0a72ca */ /* 0x000fc400000e0000 */
[----:B------:R-:W-:Y:S02]  /*d7e0*/  R2UR UR11, R155 ;  /* 0x000000009b0b72ca */ /* 0x000fe400000e0000 */
[----:B------:R-:W-:Y:S02]  /*d7f0*/  R2UR UR14, R152 ;  /* 0x00000000980e72ca */ /* 0x000fe400000e0000 */
[----:B------:R-:W-:Y:S02]  /*d800*/  R2UR UR15, R153 ;  /* 0x00000000990f72ca */ /* 0x000fe400000e0000 */
[----:B------:R-:W-:Y:S02]  /*d810*/  R2UR UR18, R156 ;  /* 0x000000009c1272ca */ /* 0x000fe400000e0000 */
[----:B------:R-:W-:Y:S02]  /*d820*/  R2UR UR19, R157 ;  /* 0x000000009d1372ca */ /* 0x000fe400000e0000 */
[----:B------:R-:W-:Y:S01]  /*d830*/  WARPGROUP.ARRIVE ;  /* 0x00000000000079c5 */ /* 0x000fe20000000000 */
[----:B------:R-:W-:-:S02]  /*d840*/  R2UR UR8, R10 ;  /* 0x000000000a0872ca */ /* 0x000fc400000e0000 */
[----:B------:R-:W-:Y:S02]  /*d850*/  R2UR UR9, R11 ;  /* 0x000000000b0972ca */ /* 0x000fe400000e0000 */
        /* <DEDUP_REMOVED lines=17> */
.L_x_5926:
[----:B------:R-:W2:Y:S01]  /*d970*/  LDC R20, c[0x0][0x448] ;  /* 0x00011200ff147b82 */ /* 0x000ea20000000800 */
[----:B------:R-:W-:Y:S02]  /*d980*/  IMAD.IADD R216, R229, 0x1, R195 ;  /* 0x00000001e5d87824 */ /* 0x000fe400078e02c3 */
[----:B------:R-:W-:Y:S01]  /*d990*/  FMUL.FTZ R221, R156, UR44 ;  /* 0x0000002c9cdd7c20 */ /* 0x000fe20008410000 */
[----:B------:R-:W-:Y:S01]  /*d9a0*/  FMUL.FTZ R156, R159, UR44 ;  /* 0x0000002c9f9c7c20 */ /* 0x000fe20008410000 */
[----:B------:R-:W-:Y:S01]  /*d9b0*/  FMUL.FTZ R159, R163, UR44 ;  /* 0x0000002ca39f7c20 */ /* 0x000fe20008410000 */
[----:B------:R-:W-:Y:S01]  /*d9c0*/  FMUL.FTZ R163, R167, UR44 ;  /* 0x0000002ca7a37c20 */ /* 0x000fe20008410000 */
[----:B------:R-:W-:Y:S01]  /*d9d0*/  FMUL.FTZ R222, R165, UR44 ;  /* 0x0000002ca5de7c20 */ /* 0x000fe20008410000 */
[----:B------:R-:W-:Y:S01]  /*d9e0*/  FMUL.FTZ R167, R168, UR44 ;  /* 0x0000002ca8a77c20 */ /* 0x000fe20008410000 */
[----:B------:R-:W-:Y:S01]  /*d9f0*/  UISETP.NE.AND UP0, UPT, UR48, URZ, UPT ;  /* 0x0000003f3000728c */ /* 0x000fe2000bf05270 */
[----:B------:R-:W-:Y:S01]  /*da00*/  FMUL.FTZ R165, R170, UR44 ;  /* 0x0000002caaa57c20 */ /* 0x000fe20008410000 */
[----:B------:R-:W-:Y:S01]  /*da10*/  FMUL.FTZ R168, R174, UR44 ;  /* 0x0000002caea87c20 */ /* 0x000fe20008410000 */
[----:B------:R-:W-:Y:S01]  /*da20*/  FMUL.FTZ R170, R175, UR44 ;  /* 0x0000002cafaa7c20 */ /* 0x000fe20008410000 */
[----:B------:R-:W-:Y:S01]  /*da30*/  FMUL.FTZ R174, R179, UR44 ;  /* 0x0000002cb3ae7c20 */ /* 0x000fe20008410000 */
[----:B------:R-:W-:Y:S01]  /*da40*/  FMUL.FTZ R175, R176, UR44 ;  /* 0x0000002cb0af7c20 */ /* 0x000fe20008410000 */
[----:B------:R-:W-:-:S02]  /*da50*/  IMAD.SHL.U32 R179, R12, 0x40, RZ ;  /* 0x000000400cb37824 */ /* 0x000fc400078e00ff */
        /* <DEDUP_REMOVED lines=11> */
[----:B------:R-:W-:Y:S01]  /*db10*/  FMUL.FTZ R181, R181, UR44 ;  /* 0x0000002cb5b57c20 */ /* 0x000fe20008410000 */
[----:B------:R-:W-:Y:S01]  /*db20*/  FMUL.FTZ R176, R182, UR44 ;  /* 0x0000002cb6b07c20 */ /* 0x000fe20008410000 */
[----:B------:R-:W-:Y:S01]  /*db30*/  IADD3 R223, -R185, 0x1, -R179 ;  /* 0x00000001b9df7810 */ /* 0x000fe20007ffe9b3 */
[----:B------:R-:W2:Y:S03]  /*db40*/  MUFU.TANH R219, R219 ;  /* 0x000000db00db7308 */ /* 0x000ea60000002400 */
[----:B------:R-:W-:-:S05]  /*db50*/  IADD3 R223, -R23, R223, R184 ;  /* 0x000000df17df7210 */ /* 0x000fca0007ffe1b8 */
[----:B------:R-:W3:Y:S01]  /*db60*/  @P1 LDC R217, c[0x0][0x44c] ;  /* 0x00011300ffd91b82 */ /* 0x000ee20000000800 */
[----:B------:R-:W4:Y:S01]  /*db70*/  MUFU.TANH R154, R154 ;  /* 0x0000009a009a7308 */ /* 0x000f220000002400 */
[C---:B------:R-:W-:Y:S02]  /*db80*/  VIADD R224, R223.reuse, UR43 ;  /* 0x0000002bdfe07c36 */ /* 0x040fe40008000000 */
[----:B------:R-:W-:-:S04]  /*db90*/  VIADD R223, R223, UR45 ;  /* 0x0000002ddfdf7c36 */ /* 0x000fc80008000000 */
[----:B------:R-:W5:Y:S01]  /*dba0*/  @P1 LDC R20, c[0x0][0x450] ;  /* 0x00011400ff141b82 */ /* 0x000f620000000800 */
[----:B------:R-:W0:Y:S08]  /*dbb0*/  MUFU.TANH R221, R221 ;  /* 0x000000dd00dd7308 */ /* 0x000e300000002400 */
[----:B------:R-:W0:Y:S01]  /*dbc0*/  MUFU.TANH R157, R157 ;  /* 0x0000009d009d7308 */ /* 0x000e220000002400 */
[----:B---3--:R-:W-:-:S07]  /*dbd0*/  @P1 IMAD.HI.U32 R217, R216, R217, RZ ;  /* 0x000000d9d8d91227 */ /* 0x008fce00078e00ff */
[----:B------:R-:W3:Y:S01]  /*dbe0*/  MUFU.TANH R156, R156 ;  /* 0x0000009c009c7308 */ /* 0x000ee20000002400 */
[----:B-----5:R-:W-:Y:S01]  /*dbf0*/  @P1 SHF.R.U32.HI R216, RZ, R20, R217 ;  /* 0x00000014ffd81219 */ /* 0x020fe200000116d9 */
[----:B------:R-:W-:Y:S01]  /*dc00*/  FMUL.FTZ R20, R155, UR44 ;  /* 0x0000002c9b147c20 */ /* 0x000fe20008410000 */
[----:B------:R-:W-:Y:S01]  /*dc10*/  FMUL.FTZ R155, R158, UR44 ;  /* 0x0000002c9e9b7c20 */ /* 0x000fe20008410000 */
[----:B------:R-:W-:Y:S01]  /*dc20*/  FMUL.FTZ R158, R162, UR44 ;  /* 0x0000002ca29e7c20 */ /* 0x000fe20008410000 */
[----:B------:R-:W-:Y:S01]  /*dc30*/  FMUL.FTZ R162, R166, UR44 ;  /* 0x0000002ca6a27c20 */ /* 0x000fe20008410000 */
[----:B------:R-:W5:Y:S01]  /*dc40*/  SHFL.IDX PT, R225, R216, RZ, 0x1c1f ;  /* 0x001c1fffd8e17589 */ /* 0x000f6200000e0000 */
[----:B------:R-:W-:Y:S01]  /*dc50*/  FMUL.FTZ R166, R171, UR44 ;  /* 0x0000002caba67c20 */ /* 0x000fe20008410000 */
[----:B------:R-:W-:Y:S01]  /*dc60*/  FMUL.FTZ R171, R172, UR44 ;  /* 0x0000002cacab7c20 */ /* 0x000fe20008410000 */
[----:B------:R-:W-:Y:S01]  /*dc70*/  FMUL.FTZ R172, R178, UR44 ;  /* 0x0000002cb2ac7c20 */ /* 0x000fe20008410000 */
[----:B------:R-:W-:Y:S01]  /*dc80*/  FMUL.FTZ R217, R152, UR44 ;  /* 0x0000002c98d97c20 */ /* 0x000fe20008410000 */
[----:B------:R-:W-:Y:S01]  /*dc90*/  FMUL.FTZ R178, R183, UR44 ;  /* 0x0000002cb7b27c20 */ /* 0x000fe20008410000 */
[----:B------:R-:W-:Y:S01]  /*dca0*/  PLOP3.LUT P1, PT, PT, PT, UP0, 0x40, 0x0 ;  /* 0x000000000000781c */ /* 0x000fe20003f2e808 */
[----:B------:R-:W0:Y:S01]  /*dcb0*/  MUFU.TANH R20, R20 ;  /* 0x0000001400147308 */ /* 0x000e220000002400 */
[----:B------:R-:W-:-:S05]  /*dcc0*/  VIADD R152, R21, 0x28c40 ;  /* 0x00028c4015987836 */ /* 0x000fca0000000000 */
[----:B------:R-:W-:Y:S02]  /*dcd0*/  PRMT R152, R187, 0x654, R152 ;  /* 0x00000654bb987816 */ /* 0x000fe40000000098 */
[----:B------:R-:W0:Y:S02]  /*dce0*/  MUFU.TANH R217, R217 ;  /* 0x000000d900d97308 */ /* 0x000e240000002400 */
[----:B------:R0:W-:Y:S06]  /*dcf0*/  SYNCS.ARRIVE.TRANS64.RED.A1T0 RZ, [R152+URZ], RZ ;  /* 0x000000ff98ff79a7 */ /* 0x0001ec000810043f */
[----:B------:R-:W0:Y:S01]  /*dd00*/  MUFU.TANH R155, R155 ;  /* 0x0000009b009b7308 */ /* 0x000e220000002400 */
[----:B-----5:R-:W-:-:S02]  /*dd10*/  IMAD.IADD R183, R225, 0x1, R224 ;  /* 0x00000001e1b77824 */ /* 0x020fc400078e02e0 */
[----:B------:R-:W-:-:S05]  /*dd20*/  IMAD.IADD R182, R225, 0x1, R223 ;  /* 0x00000001e1b67824 */ /* 0x000fca00078e02df */
        /* <DEDUP_REMOVED lines=25> */
[----:B------:R-:W-:Y:S01]  /*dec0*/  IADD3 R225, -R23, R184, R225 ;  /* 0x000000b817e17210 */ /* 0x000fe20007ffe1e1 */
[----:B------:R-:W-:Y:S03]  /*ded0*/  BSSY B2, `(.L_x_5928) ;  /* 0x0000010000027945 */ /* 0x000fe60003800000 */
[----:B------:R-:W-:-:S13]  /*dee0*/  ISETP.GT.AND P1, PT, R225, -0x1, PT ;  /* 0xffffffffe100780c */ /* 0x000fda0003f24270 */
[----:B------:R-:W-:Y:S05]  /*def0*/  @P1 BRA `(.L_x_5929) ;  /* 0x0000000000201947 */ /* 0x000fea0003800000 */
[----:B------:R-:W-:Y:S01]  /*df00*/  IMAD.U32 R227, RZ, RZ, UR42 ;  /* 0x0000002affe37e24 */ /* 0x000fe2000f8e00ff */
[----:B------:R-:W-:-:S04]  /*df10*/  LOP3.LUT R225, RZ, R225, RZ, 0x33, !PT ;  /* 0x000000e1ffe17212 */ /* 0x000fc800078e33ff */
[----:B------:R-:W-:-:S13]  /*df20*/  ISETP.NE.AND P1, PT, R227, 0x1, PT ;  /* 0x00000001e300780c */ /* 0x000fda0003f25270 */
[----:B0-----:R-:W0:Y:S02]  /*df30*/  @P1 LDC.64 R152, c[0x0][0x9e8] ;  /* 0x00027a00ff981b82 */ /* 0x001e240000000a00 */
[----:B0-----:R-:W-:-:S05]  /*df40*/  @P1 IMAD.HI.U32 R152, R225, R152, RZ ;  /* 0x00000098e1981227 */ /* 0x001fca00078e00ff */
[----:B------:R-:W-:-:S04]  /*df50*/  @P1 SHF.R.U32.HI R225, RZ, R153, R152 ;  /* 0x00000099ffe11219 */ /* 0x000fc80000011698 */
[----:B------:R-:W-:Y:S01]  /*df60*/  LOP3.LUT R225, RZ, R225, RZ, 0x33, !PT ;  /* 0x000000e1ffe17212 */ /* 0x000fe200078e33ff */
[----:B------:R-:W-:Y:S06]  /*df70*/  BRA `(.L_x_5930) ;  /* 0x0000000000147947 */ /* 0x000fec0003800000 */
.L_x_5929:
[----:B------:R-:W-:-:S05]  /*df80*/  IMAD.U32 R227, RZ, RZ, UR42 ;  /* 0x0000002affe37e24 */ /* 0x000fca000f8e00ff */
[----:B------:R-:W-:-:S13]  /*df90*/  ISETP.NE.AND P1, PT, R227, 0x1, PT ;  /* 0x00000001e300780c */ /* 0x000fda0003f25270 */
[----:B0-----:R-:W0:Y:S02]  /*dfa0*/  @P1 LDC.64 R152, c[0x0][0x9e8] ;  /* 0x00027a00ff981b82 */ /* 0x001e240000000a00 */
[----:B0-----:R-:W-:-:S05]  /*dfb0*/  @P1 IMAD.HI.U32 R152, R225, R152, RZ ;  /* 0x00000098e1981227 */ /* 0x001fca00078e00ff */
[----:B------:R-:W-:-:S07]  /*dfc0*/  @P1 SHF.R.U32.HI R225, RZ, R153, R152 ;  /* 0x00000099ffe11219 */ /* 0x000fce0000011698 */
.L_x_5930:
[----:B------:R-:W-:Y:S05]  /*dfd0*/  BSYNC B2 ;  /* 0x0000000000027941 */ /* 0x000fea0003800000 */
.L_x_5928:
[----:B------:R-:W-:-:S04]  /*dfe0*/  IMAD R225, R225, R227, -R179 ;  /* 0x000000e3e1e17224 */ /* 0x000fc800078e0ab3 */
[----:B------:R-:W-:-:S05]  /*dff0*/  IMAD.IADD R225, R225, 0x1, -R185 ;  /* 0x00000001e1e17824 */ /* 0x000fca00078e0ab9 */
[----:B------:R-:W-:Y:S02]  /*e000*/  VIMNMX R182, R182, R225, !PT ;  /* 0x000000e1b6b67248 */ /* 0x000fe40007fe0100 */
[----:B------:R-:W-:-:S07]  /*e010*/  VIADDMNMX R183, R225, R227, R183, PT ;  /* 0x000000e3e1b77246 */ /* 0x000fce00038001b7 */
.L_x_5927:
[----:B------:R-:W-:Y:S01]  /*e020*/  ISETP.GT.AND P1, PT, R12, -0x1, PT ;  /* 0xffffffff0c00780c */ /* 0x000fe20003f24270 */
[----:B------:R-:W2:Y:S01]  /*e030*/  SHFL.IDX PT, R216, R216, 0x1, 0x1c1f ;  /* 0x003c1f00d8d87f89 */ /* 0x000ea200000e0000 */
[----:B------:R-:W-:Y:S02]  /*e040*/  UISETP.NE.AND UP0, UPT, UR48, URZ, UPT ;  /* 0x0000003f3000728c */ /* 0x000fe4000bf05270 */
[C---:B------:R-:W-:Y:S02]  /*e050*/  ISETP.GT.AND P4, PT, R182.reuse, RZ, P1 ;  /* 0x000000ffb600720c */ /* 0x040fe40000f84270 */
[C---:B------:R-:W-:Y:S02]  /*e060*/  ISETP.GT.AND P3, PT, R182.reuse, 0x1, P1 ;  /* 0x00000001b600780c */ /* 0x040fe40000f64270 */
[----:B------:R-:W-:Y:S02]  /*e070*/  ISETP.LT.OR P4, PT, R183, 0x1, P4 ;  /* 0x00000001b700780c */ /* 0x000fe40002781670 */
[----:B------:R-:W-:-:S02]  /*e080*/  ISETP.GT.AND P5, PT, R182, 0x8, P1 ;  /* 0x00000008b600780c */ /* 0x000fc40000fa4270 */
[----:B0-----:R-:W-:Y:S02]  /*e090*/  FSEL R217, R217, -INF , !P4 ;  /* 0xff800000d9d97808 */ /* 0x001fe40006000000 */
[C---:B------:R-:W-:Y:S02]  /*e0a0*/  ISETP.GT.AND P4, PT, R182.reuse, 0x10, P1 ;  /* 0x00000010b600780c */ /* 0x040fe40000f84270 */
[----:B------:R-:W-:Y:S02]  /*e0b0*/  ISETP.GT.AND P2, PT, R182, 0x9, P1 ;  /* 0x00000009b600780c */ /* 0x000fe40000f44270 */
[C---:B------:R-:W-:Y:S02]  /*e0c0*/  ISETP.LT.OR P4, PT, R183.reuse, 0x11, P4 ;  /* 0x00000011b700780c */ /* 0x040fe40002781670 */
[----:B------:R-:W-:Y:S02]  /*e0d0*/  ISETP.LT.OR P3, PT, R183, 0x2, P3 ;  /* 0x00000002b700780c */ /* 0x000fe40001f61670 */
[----:B------:R-:W-:-:S02]  /*e0e0*/  FSEL R160, R160, -INF , !P4 ;  /* 0xff800000a0a07808 */ /* 0x000fc40006000000 */
[----:B------:R-:W-:Y:S01]  /*e0f0*/  ISETP.GT.AND P4, PT, R182, 0x20, P1 ;  /* 0x00000020b600780c */ /* 0x000fe20000f84270 */
[--C-:B--2---:R-:W-:Y:S01]  /*e100*/  IMAD.IADD R224, R224, 0x1, R216.reuse ;  /* 0x00000001e0e07824 */ /* 0x104fe200078e02d8 */
[----:B------:R-:W-:Y:S01]  /*e110*/  ISETP.LT.OR P5, PT, R183, 0x9, P5 ;  /* 0x00000009b700780c */ /* 0x000fe20002fa1670 */
[----:B------:R-:W-:Y:S01]  /*e120*/  IMAD.IADD R223, R223, 0x1, R216 ;  /* 0x00000001dfdf7824 */ /* 0x000fe200078e02d8 */
[C---:B------:R-:W-:Y:S02]  /*e130*/  ISETP.LT.OR P2, PT, R183.reuse, 0xa, P2 ;  /* 0x0000000ab700780c */ /* 0x040fe40001741670 */
[----:B------:R-:W-:Y:S02]  /*e140*/  ISETP.LT.OR P4, PT, R183, 0x21, P4 ;  /* 0x00000021b700780c */ /* 0x000fe40002781670 */
[----:B------:R-:W-:Y:S02]  /*e150*/  FSEL R219, R219, -INF , !P3 ;  /* 0xff800000dbdb7808 */ /* 0x000fe40005800000 */
[----:B------:R-:W-:-:S02]  /*e160*/  FSEL R221, R221, -INF , !P5 ;  /* 0xff800000dddd7808 */ /* 0x000fc40006800000 */
[----:B------:R-:W-:Y:S02]  /*e170*/  FSEL R157, R157, -INF , !P2 ;  /* 0xff8000009d9d7808 */ /* 0x000fe40005000000 */
[C---:B------:R-:W-:Y:S02]  /*e180*/  ISETP.GT.AND P3, PT, R182.reuse, 0x11, P1 ;  /* 0x00000011b600780c */ /* 0x040fe40000f64270 */
[C---:B------:R-:W-:Y:S02]  /*e190*/  ISETP.GT.AND P5, PT, R182.reuse, 0x18, P1 ;  /* 0x00000018b600780c */ /* 0x040fe40000fa4270 */
[C---:B------:R-:W-:Y:S02]  /*e1a0*/  ISETP.GT.AND P2, PT, R182.reuse, 0x19, P1 ;  /* 0x00000019b600780c */ /* 0x040fe40000f44270 */
[----:B------:R-:W-:Y:S02]  /*e1b0*/  FSEL R167, R167, -INF , !P4 ;  /* 0xff800000a7a77808 */ /* 0x000fe40006000000 */
[----:B------:R-:W-:-:S02]  /*e1c0*/  ISETP.GT.AND P4, PT, R182, 0x30, P1 ;  /* 0x00000030b600780c */ /* 0x000fc40000f84270 */
[C---:B------:R-:W-:Y:S02]  /*e1d0*/  ISETP.LT.OR P3, PT, R183.reuse, 0x12, P3 ;  /* 0x00000012b700780c */ /* 0x040fe40001f61670 */
[C---:B------:R-:W-:Y:S02]  /*e1e0*/  ISETP.LT.OR P5, PT, R183.reuse, 0x19, P5 ;  /* 0x00000019b700780c */ /* 0x040fe40002fa1670 */
[C---:B------:R-:W-:Y:S02]  /*e1f0*/  ISETP.LT.OR P2, PT, R183.reuse, 0x1a, P2 ;  /* 0x0000001ab700780c */ /* 0x040fe40001741670 */
[----:B------:R-:W-:Y:S02]  /*e200*/  ISETP.LT.OR P4, PT, R183, 0x31, P4 ;  /* 0x00000031b700780c */ /* 0x000fe40002781670 */
[----:B------:R-:W-:Y:S02]  /*e210*/  FSEL R161, R161, -INF , !P3 ;  /* 0xff800000a1a17808 */ /* 0x000fe40005800000 */
[----:B------:R-:W-:-:S02]  /*e220*/  FSEL R164, R164, -INF , !P5 ;  /* 0xff800000a4a47808 */ /* 0x000fc40006800000 */
[----:B------:R-:W-:Y:S02]  /*e230*/  FSEL R222, R222, -INF , !P2 ;  /* 0xff800000dede7808 */ /* 0x000fe40005000000 */
[C---:B------:R-:W-:Y:S02]  /*e240*/  ISETP.GT.AND P3, PT, R182.reuse, 0x21, P1 ;  /* 0x00000021b600780c */ /* 0x040fe40000f64270 */
[C---:B------:R-:W-:Y:S02]  /*e250*/  ISETP.GT.AND P5, PT, R182.reuse, 0x28, P1 ;  /* 0x00000028b600780c */ /* 0x040fe40000fa4270 */
[----:B------:R-:W-:Y:S02]  /*e260*/  ISETP.GT.AND P2, PT, R182, 0x29, P1 ;  /* 0x00000029b600780c */ /* 0x000fe40000f44270 */
[----:B------:R-:W-:Y:S02]  /*e270*/  FSEL R175, R175, -INF , !P4 ;  /* 0xff800000afaf7808 */ /* 0x000fe40006000000 */
[----:B------:R-:W-:-:S02]  /*e280*/  PLOP3.LUT P4, PT, PT, PT, UP0, 0x40, 0x0 ;  /* 0x000000000000781c */ /* 0x000fc40003f8e808 */
[C---:B------:R-:W-:Y:S02]  /*e290*/  ISETP.LT.OR P3, PT, R183.reuse, 0x22, P3 ;  /* 0x00000022b700780c */ /* 0x040fe40001f61670 */
[C---:B------:R-:W-:Y:S02]  /*e2a0*/  ISETP.LT.OR P5, PT, R183.reuse, 0x29, P5 ;  /* 0x00000029b700780c */ /* 0x040fe40002fa1670 */
[----:B------:R-:W-:Y:S02]  /*e2b0*/  ISETP.LT.OR P2, PT, R183, 0x2a, P2 ;  /* 0x0000002ab700780c */ /* 0x000fe40001741670 */
[----:B------:R-:W-:Y:S02]  /*e2c0*/  FSEL R169, R169, -INF , !P3 ;  /* 0xff800000a9a97808 */ /* 0x000fe40005800000 */
[----:B------:R-:W-:Y:S02]  /*e2d0*/  FSEL R225, R171, -INF , !P5 ;  /* 0xff800000abe17808 */ /* 0x000fe40006800000 */
[----:B------:R-:W-:-:S02]  /*e2e0*/  FSEL R173, R173, -INF , !P2 ;  /* 0xff800000adad7808 */ /* 0x000fc40005000000 */
[C---:B------:R-:W-:Y:S02]  /*e2f0*/  ISETP.GT.AND P3, PT, R182.reuse, 0x31, P1 ;  /* 0x00000031b600780c */ /* 0x040fe40000f64270 */
[C---:B------:R-:W-:Y:S02]  /*e300*/  ISETP.GT.AND P5, PT, R182.reuse, 0x38, P1 ;  /* 0x00000038b600780c */ /* 0x040fe40000fa4270 */
[----:B------:R-:W-:Y:S02]  /*e310*/  ISETP.GT.AND P2, PT, R182, 0x39, P1 ;  /* 0x00000039b600780c */ /* 0x000fe40000f44270 */
[C---:B------:R-:W-:Y:S02]  /*e320*/  ISETP.LT.OR P3, PT, R183.reuse, 0x32, P3 ;  /* 0x00000032b700780c */ /* 0x040fe40001f61670 */
[C---:B------:R-:W-:Y:S02]  /*e330*/  ISETP.LT.OR P5, PT, R183.reuse, 0x39, P5 ;  /* 0x00000039b700780c */ /* 0x040fe40002fa1670 */
[----:B------:R-:W-:-:S02]  /*e340*/  ISETP.LT.OR P2, PT, R183, 0x3a, P2 ;  /* 0x0000003ab700780c */ /* 0x000fc40001741670 */
[----:B------:R-:W-:Y:S02]  /*e350*/  FSEL R177, R177, -INF , !P3 ;  /* 0xff800000b1b17808 */ /* 0x000fe40005800000 */
[----:B------:R-:W-:Y:S02]  /*e360*/  FSEL R180, R180, -INF , !P5 ;  /* 0xff800000b4b47808 */ /* 0x000fe40006800000 */
[----:B------:R-:W-:Y:S01]  /*e370*/  FSEL R181, R181, -INF , !P2 ;  /* 0xff800000b5b57808 */ /* 0x000fe20005000000 */
[----:B------:R-:W-:Y:S06]  /*e380*/  @P4 BRA `(.L_x_5931) ;  /* 0x0000000000584947 */ /* 0x000fec0003800000 */
        /* <DEDUP_REMOVED lines=12> */
.L_x_5933:
[----:B------:R-:W-:-:S05]  /*e450*/  IMAD.U32 R171, RZ, RZ, UR42 ;  /* 0x0000002affab7e24 */ /* 0x000fca000f8e00ff */
[----:B------:R-:W-:-:S13]  /*e460*/  ISETP.NE.AND P2, PT, R171, 0x1, PT ;  /* 0x00000001ab00780c */ /* 0x000fda0003f45270 */
[----:B------:R-:W0:Y:S02]  /*e470*/  @P2 LDC.64 R152, c[0x0][0x9e8] ;  /* 0x00027a00ff982b82 */ /* 0x000e240000000a00 */
[----:B0-----:R-:W-:-:S05]  /*e480*/  @P2 IMAD.HI.U32 R152, R216, R152, RZ ;  /* 0x00000098d8982227 */ /* 0x001fca00078e00ff */
[----:B------:R-:W-:-:S07]  /*e490*/  @P2 SHF.R.U32.HI R216, RZ, R153, R152 ;  /* 0x00000099ffd82219 */ /* 0x000fce0000011698 */
.L_x_5934:
[----:B------:R-:W-:Y:S05]  /*e4a0*/  BSYNC B2 ;  /* 0x0000000000027941 */ /* 0x000fea0003800000 */
.L_x_5932:
[----:B------:R-:W-:-:S04]  /*e4b0*/  IMAD R179, R216, R171, -R179 ;  /* 0x000000abd8b37224 */ /* 0x000fc800078e0ab3 */
[----:B------:R-:W-:-:S05]  /*e4c0*/  IMAD.IADD R179, R179, 0x1, -R185 ;  /* 0x00000001b3b37824 */ /* 0x000fca00078e0ab9 */
[----:B------:R-:W-:Y:S02]  /*e4d0*/  VIMNMX R223, R223, R179, !PT ;  /* 0x000000b3dfdf7248 */ /* 0x000fe40007fe0100 */
[----:B------:R-:W-:-:S07]  /*e4e0*/  VIADDMNMX R224, R179, R171, R224, PT ;  /* 0x000000abb3e07246 */ /* 0x000fce00038001e0 */
.L_x_5931:
[----:B------:R-:W-:Y:S02]  /*e4f0*/  ISETP.GT.AND P2, PT, R223, 0x1, P1 ;  /* 0x00000001df00780c */ /* 0x000fe40000f44270 */
[----:B------:R-:W-:Y:S02]  /*e500*/  LOP3.LUT R22, R22, 0xffffdfff, RZ, 0xc0, !PT ;  /* 0xffffdfff16167812 */ /* 0x000fe400078ec0ff */
[----:B------:R-:W-:Y:S02]  /*e510*/  ISETP.LT.OR P2, PT, R224, 0x2, P2 ;  /* 0x00000002e000780c */ /* 0x000fe40001741670 */
[----:B------:R-:W-:Y:S02]  /*e520*/  @P0 LOP3.LUT R22, R22, 0x2000, RZ, 0xfc, !PT ;  /* 0x0000200016160812 */ /* 0x000fe400078efcff */
[----:B------:R-:W-:Y:S02]  /*e530*/  FSEL R152, R20, -INF , !P2 ;  /* 0xff80000014987808 */ /* 0x000fe40005000000 */
[----:B------:R-:W-:-:S02]  /*e540*/  FMNMX.FTZ R20, R217, R13, !PT ;  /* 0x0000000dd9147209 */ /* 0x000fc40007810000 */
[----:B------:R-:W-:Y:S02]  /*e550*/  ISETP.GT.AND P0, PT, R223, 0x20, P1 ;  /* 0x00000020df00780c */ /* 0x000fe40000f04270 */
[----:B------:R-:W-:Y:S02]  /*e560*/  FMNMX.FTZ R20, R219, R20, !PT ;  /* 0x00000014db147209 */ /* 0x000fe40007810000 */
[----:B------:R-:W-:Y:S02]  /*e570*/  LOP3.LUT R22, R22, 0xfffeffff, RZ, 0xc0, !PT ;  /* 0xfffeffff16167812 */ /* 0x000fe400078ec0ff */
[----:B------:R-:W-:Y:S02]  /*e580*/  FMNMX.FTZ R20, R221, R20, !PT ;  /* 0x00000014dd147209 */ /* 0x000fe40007810000 */
[----:B------:R-:W-:Y:S02]  /*e590*/  ISETP.GT.AND P3, PT, R223, 0x8, P1 ;  /* 0x00000008df00780c */ /* 0x000fe40000f64270 */
[----:B------:R-:W-:-:S02]  /*e5a0*/  FMNMX.FTZ R20, R157, R20, !PT ;  /* 0x000000149d147209 */ /* 0x000fc40007810000 */
[----:B------:R-:W-:Y:S02]  /*e5b0*/  ISETP.GT.AND P4, PT, R223, 0x9, P1 ;  /* 0x00000009df00780c */ /* 0x000fe40000f84270 */
[----:B------:R-:W-:Y:S02]  /*e5c0*/  FMNMX.FTZ R20, R160, R20, !PT ;  /* 0x00000014a0147209 */ /* 0x000fe40007810000 */
[----:B------:R-:W-:Y:S02]  /*e5d0*/  @P0 LOP3.LUT R22, R22, 0x10000, RZ, 0xfc, !PT ;  /* 0x0001000016160812 */ /* 0x000fe400078efcff */
[----:B------:R-:W-:Y:S02]  /*e5e0*/  FMNMX.FTZ R20, R161, R20, !PT ;  /* 0x00000014a1147209 */ /* 0x000fe40007810000 */
[----:B------:R-:W-:Y:S02]  /*e5f0*/  ISETP.GT.AND P0, PT, R223, 0x38, P1 ;  /* 0x00000038df00780c */ /* 0x000fe40000f04270 */
[----:B------:R-:W-:-:S02]  /*e600*/  FMNMX.FTZ R20, R164, R20, !PT ;  /* 0x00000014a4147209 */ /* 0x000fc40007810000 */
[----:B------:R-:W-:Y:S02]  /*e610*/  LOP3.LUT R22, R22, 0xfffffffd, RZ, 0xc0, !PT ;  /* 0xfffffffd16167812 */ /* 0x000fe400078ec0ff */
[----:B------:R-:W-:Y:S02]  /*e620*/  FMNMX.FTZ R20, R222, R20, !PT ;  /* 0x00000014de147209 */ /* 0x000fe40007810000 */
[C---:B------:R-:W-:Y:S02]  /*e630*/  ISETP.LT.OR P3, PT, R224.reuse, 0x9, P3 ;  /* 0x00000009e000780c */ /* 0x040fe40001f61670 */
[----:B------:R-:W-:Y:S02]  /*e640*/  FMNMX.FTZ R20, R167, R20, !PT ;  /* 0x00000014a7147209 */ /* 0x000fe40007810000 */
[----:B------:R-:W-:Y:S02]  /*e650*/  ISETP.LT.OR P4, PT, R224, 0xa, P4 ;  /* 0x0000000ae000780c */ /* 0x000fe40002781670 */
[----:B------:R-:W-:-:S02]  /*e660*/  FMNMX.FTZ R20, R169, R20, !PT ;  /* 0x00000014a9147209 */ /* 0x000fc40007810000 */
[----:B------:R-:W-:Y:S02]  /*e670*/  @P0 LOP3.LUT R22, R22, 0x2, RZ, 0xfc, !PT ;  /* 0x0000000216160812 */ /* 0x000fe400078efcff */
[----:B------:R-:W-:Y:S02]  /*e680*/  FMNMX.FTZ R20, R225, R20, !PT ;  /* 0x00000014e1147209 */ /* 0x000fe40007810000 */
[----:B------:R-:W-:Y:S02]  /*e690*/  ISETP.GT.AND P0, PT, R223, RZ, P1 ;  /* 0x000000ffdf00720c */ /* 0x000fe40000f04270 */
[----:B------:R-:W-:Y:S02]  /*e6a0*/  FMNMX.FTZ R20, R173, R20, !PT ;  /* 0x00000014ad147209 */ /* 0x000fe40007810000 */
[----:B------:R-:W-:Y:S02]  /*e6b0*/  FSEL R155, R155, -INF , !P3 ;  /* 0xff8000009b9b7808 */ /* 0x000fe40005800000 */
[----:B------:R-:W-:-:S02]  /*e6c0*/  FMNMX.FTZ R20, R175, R20, !PT ;  /* 0x00000014af147209 */ /* 0x000fc40007810000 */
[----:B------:R-:W-:Y:S02]  /*e6d0*/  FSEL R156, R156, -INF , !P4 ;  /* 0xff8000009c9c7808 */ /* 0x000fe40006000000 */
[C---:B------:R-:W-:Y:S02]  /*e6e0*/  ISETP.GT.AND P5, PT, R223.reuse, 0x10, P1 ;  /* 0x00000010df00780c */ /* 0x040fe40000fa4270 */
[C---:B------:R-:W-:Y:S02]  /*e6f0*/  ISETP.GT.AND P2, PT, R223.reuse, 0x11, P1 ;  /* 0x00000011df00780c */ /* 0x040fe40000f44270 */
[C---:B------:R-:W-:Y:S02]  /*e700*/  ISETP.GT.AND P3, PT, R223.reuse, 0x18, P1 ;  /* 0x00000018df00780c */ /* 0x040fe40000f64270 */
[----:B------:R-:W-:Y:S02]  /*e710*/  ISETP.GT.AND P4, PT, R223, 0x19, P1 ;  /* 0x00000019df00780c */ /* 0x000fe40000f84270 */
[----:B------:R-:W-:-:S02]  /*e720*/  FMNMX.FTZ R20, R177, R20, !PT ;  /* 0x00000014b1147209 */ /* 0x000fc40007810000 */
[C---:B------:R-:W-:Y:S02]  /*e730*/  ISETP.LT.OR P5, PT, R224.reuse, 0x11, P5 ;  /* 0x00000011e000780c */ /* 0x040fe40002fa1670 */
[C---:B------:R-:W-:Y:S02]  /*e740*/  ISETP.LT.OR P2, PT, R224.reuse, 0x12, P2 ;  /* 0x00000012e000780c */ /* 0x040fe40001741670 */
[C---:B------:R-:W-:Y:S02]  /*e750*/  ISETP.LT.OR P3, PT, R224.reuse, 0x19, P3 ;  /* 0x00000019e000780c */ /* 0x040fe40001f61670 */
[----:B------:R-:W-:Y:S02]  /*e760*/  ISETP.LT.OR P4, PT, R224, 0x1a, P4 ;  /* 0x0000001ae000780c */ /* 0x000fe40002781670 */
[----:B------:R-:W-:Y:S02]  /*e770*/  FMNMX.FTZ R20, R180, R20, !PT ;  /* 0x00000014b4147209 */ /* 0x000fe40007810000 */
[----:B------:R-:W-:-:S02]  /*e780*/  LOP3.LUT R22, R22, 0xffffffdf, RZ, 0xc0, !PT ;  /* 0xffffffdf16167812 */ /* 0x000fc400078ec0ff */
[----:B------:R-:W-:Y:S02]  /*e790*/  FSEL R158, R158, -INF , !P5 ;  /* 0xff8000009e9e7808 */ /* 0x000fe40006800000 */
[----:B------:R-:W-:Y:S02]  /*e7a0*/  FSEL R159, R159, -INF , !P2 ;  /* 0xff8000009f9f7808 */ /* 0x000fe40005000000 */
[----:B------:R-:W-:Y:S02]  /*e7b0*/  FSEL R162, R162, -INF , !P3 ;  /* 0xff800000a2a27808 */ /* 0x000fe40005800000 */
[----:B------:R-:W-:Y:S02]  /*e7c0*/  FSEL R163, R163, -INF , !P4 ;  /* 0xff800000a3a37808 */ /* 0x000fe40006000000 */
[C---:B------:R-:W-:Y:S02]  /*e7d0*/  ISETP.GT.AND P2, PT, R223.reuse, 0x21, P1 ;  /* 0x00000021df00780c */ /* 0x040fe40000f44270 */
[----:B------:R-:W-:-:S02]  /*e7e0*/  ISETP.GT.AND P3, PT, R223, 0x28, P1 ;  /* 0x00000028df00780c */ /* 0x000fc40000f64270 */
[C---:B------:R-:W-:Y:S02]  /*e7f0*/  ISETP.GT.AND P4, PT, R223.reuse, 0x29, P1 ;  /* 0x00000029df00780c */ /* 0x040fe40000f84270 */
[C---:B------:R-:W-:Y:S02]  /*e800*/  ISETP.GT.AND P5, PT, R223.reuse, 0x30, P1 ;  /* 0x00000030df00780c */ /* 0x040fe40000fa4270 */
[C---:B------:R-:W-:Y:S02]  /*e810*/  ISETP.GT.AND P6, PT, R223.reuse, 0x31, P1 ;  /* 0x00000031df00780c */ /* 0x040fe40000fc4270 */
[----:B------:R-:W-:Y:S02]  /*e820*/  ISETP.GT.AND P1, PT, R223, 0x39, P1 ;  /* 0x00000039df00780c */ /* 0x000fe40000f24270 */
[----:B------:R-:W-:Y:S02]  /*e830*/  FMNMX.FTZ R20, R181, R20, !PT ;  /* 0x00000014b5147209 */ /* 0x000fe40007810000 */
[----:B------:R-:W-:-:S02]  /*e840*/  @P0 LOP3.LUT R22, R22, 0x20, RZ, 0xfc, !PT ;  /* 0x0000002016160812 */ /* 0x000fc400078efcff */
[----:B------:R-:W-:Y:S01]  /*e850*/  ISETP.LT.OR P5, PT, R224, 0x31, P5 ;  /* 0x00000031e000780c */ /* 0x000fe20002fa1670 */
[----:B------:R-:W0:Y:S01]  /*e860*/  SHFL.BFLY PT, R153, R20, 0x2, 0x1f ;  /* 0x0c401f0014997f89 */ /* 0x000e2200000e0000 */
[C---:B------:R-:W-:Y:S02]  /*e870*/  LOP3.LUT P0, RZ, R22.reuse, 0x10000, RZ, 0xc0, !PT ;  /* 0x0001000016ff7812 */ /* 0x040fe4000780c0ff */
[----:B------:R-:W-:Y:S02]  /*e880*/  LOP3.LUT R22, R22, 0xfffffff7, RZ, 0xc0, !PT ;  /* 0xfffffff716167812 */ /* 0x000fe400078ec0ff */
[----:B------:R-:W-:Y:S02]  /*e890*/  ISETP.LT.OR P0, PT, R224, 0x21, P0 ;  /* 0x00000021e000780c */ /* 0x000fe40000701670 */
[----:B------:R-:W-:Y:S02]  /*e8a0*/  @P1 LOP3.LUT R22, R22, 0x8, RZ, 0xfc, !PT ;  /* 0x0000000816161812 */ /* 0x000fe400078efcff */
[----:B------:R-:W-:-:S02]  /*e8b0*/  ISETP.LT.OR P6, PT, R224, 0x32, P6 ;  /* 0x00000032e000780c */ /* 0x000fc400037c1670 */
[C---:B------:R-:W-:Y:S02]  /*e8c0*/  LOP3.LUT P1, RZ, R22.reuse, 0x2, RZ, 0xc0, !PT ;  /* 0x0000000216ff7812 */ /* 0x040fe4000782c0ff */
[----:B------:R-:W-:Y:S02]  /*e8d0*/  LOP3.LUT R22, R22, 0xffffffbf, RZ, 0xc0, !PT ;  /* 0xffffffbf16167812 */ /* 0x000fe400078ec0ff */
[----:B------:R-:W-:Y:S02]  /*e8e0*/  ISETP.LT.OR P1, PT, R224, 0x39, P1 ;  /* 0x00000039e000780c */ /* 0x000fe40000f21670 */
[----:B------:R-:W-:Y:S02]  /*e8f0*/  FSEL R174, R174, -INF , !P6 ;  /* 0xff800000aeae7808 */ /* 0x000fe40007000000 */
[----:B------:R-:W-:Y:S02]  /*e900*/  @P0 LOP3.LUT R22, R22, 0x40, RZ, 0xfc, !PT ;  /* 0x0000004016160812 */ /* 0x000fe400078efcff */
[----:B------:R-:W-:-:S02]  /*e910*/  ISETP.LT.OR P0, PT, R224, 0x22, P2 ;  /* 0x00000022e000780c */ /* 0x000fc40001701670 */
[----:B------:R-:W-:Y:S02]  /*e920*/  LOP3.LUT P2, RZ, R22, 0x20, RZ, 0xc0, !PT ;  /* 0x0000002016ff7812 */ /* 0x000fe4000784c0ff */
[----:B0-----:R-:W-:Y:S02]  /*e930*/  FMNMX.FTZ R153, R20, R153, !PT ;  /* 0x0000009914997209 */ /* 0x001fe40007810000 */
[----:B------:R-:W-:Y:S02]  /*e940*/  LOP3.LUT R22, R22, 0xffffffef, RZ, 0xc0, !PT ;  /* 0xffffffef16167812 */ /* 0x000fe400078ec0ff */
[----:B------:R-:W-:Y:S01]  /*e950*/  ISETP.LT.OR P2, PT, R224, 0x1, P2 ;  /* 0x00000001e000780c */ /* 0x000fe20001741670 */
[----:B------:R-:W0:Y:S01]  /*e960*/  SHFL.BFLY PT, R171, R153, 0x1, 0x1f ;  /* 0x0c201f0099ab7f89 */ /* 0x000e2200000e0000 */
[----:B------:R-:W-:Y:S02]  /*e970*/  FSEL R176, R176, -INF , !P1 ;  /* 0xff800000b0b07808 */ /* 0x000fe40004800000 */
[----:B------:R-:W-:-:S02]  /*e980*/  FSEL R154, R154, -INF , !P2 ;  /* 0xff8000009a9a7808 */ /* 0x000fc40005000000 */
[----:B------:R-:W-:Y:S02]  /*e990*/  @P0 LOP3.LUT R22, R22, 0x10, RZ, 0xfc, !PT ;  /* 0x0000001016160812 */ /* 0x000fe400078efcff */
[----:B------:R-:W-:Y:S02]  /*e9a0*/  ISETP.LT.OR P0, PT, R224, 0x29, P3 ;  /* 0x00000029e000780c */ /* 0x000fe40001f01670 */
[C---:B------:R-:W-:Y:S02]  /*e9b0*/  LOP3.LUT P3, RZ, R22.reuse, 0x8, RZ, 0xc0, !PT ;  /* 0x0000000816ff7812 */ /* 0x040fe4000786c0ff */
[----:B------:R-:W-:Y:S02]  /*e9c0*/  LOP3.LUT R22, R22, 0xfffffffb, RZ, 0xc0, !PT ;  /* 0xfffffffb16167812 */ /* 0x000fe400078ec0ff */
[----:B------:R-:W-:Y:S02]  /*e9d0*/  FMNMX.FTZ R179, R154, R15, !PT ;  /* 0x0000000f9ab37209 */ /* 0x000fe40007810000 */
[----:B------:R-:W-:-:S02]  /*e9e0*/  ISETP.LT.OR P3, PT, R224, 0x3a, P3 ;  /* 0x0000003ae000780c */ /* 0x000fc40001f61670 */
[----:B------:R-:W-:Y:S02]  /*e9f0*/  FMNMX.FTZ R179, R152, R179, !PT ;  /* 0x000000b398b37209 */ /* 0x000fe40007810000 */
[----:B------:R-:W-:Y:S02]  /*ea00*/  FSEL R178, R178, -INF , !P3 ;  /* 0xff800000b2b27808 */ /* 0x000fe40005800000 */
[----:B------:R-:W-:Y:S02]  /*ea10*/  @P0 LOP3.LUT R22, R22, 0x4, RZ, 0xfc, !PT ;  /* 0x0000000416160812 */ /* 0x000fe400078efcff */
[----:B------:R-:W-:Y:S02]  /*ea20*/  ISETP.LT.OR P0, PT, R224, 0x2a, P4 ;  /* 0x0000002ae000780c */ /* 0x000fe40002701670 */
[----:B0-----:R-:W-:Y:S02]  /*ea30*/  FMNMX.FTZ R171, R153, R171, !PT ;  /* 0x000000ab99ab7209 */ /* 0x001fe40007810000 */
[----:B------:R-:W-:-:S02]  /*ea40*/  LOP3.LUT R22, R22, 0xffffbfff, RZ, 0xc0, !PT ;  /* 0xffffbfff16167812 */ /* 0x000fc400078ec0ff */
[----:B------:R-:W-:Y:S02]  /*ea50*/  FMNMX.FTZ R179, R155, R179, !PT ;  /* 0x000000b39bb37209 */ /* 0x000fe40007810000 */
[C---:B------:R-:W-:Y:S02]  /*ea60*/  FSETP.NEU.FTZ.AND P4, PT, R171.reuse, -INF , PT ;  /* 0xff800000ab00780b */ /* 0x040fe40003f9d000 */
[----:B------:R-:W-:Y:S02]  /*ea70*/  FMNMX.FTZ R179, R156, R179, !PT ;  /* 0x000000b39cb37209 */ /* 0x000fe40007810000 */
[----:B------:R-:W-:Y:S02]  /*ea80*/  FSEL R20, R171, RZ, P4 ;  /* 0x000000ffab147208 */ /* 0x000fe40002000000 */
[----:B------:R-:W-:Y:S02]  /*ea90*/  @P0 LOP3.LUT R22, R22, 0x4000, RZ, 0xfc, !PT ;  /* 0x0000400016160812 */ /* 0x000fe400078efcff */
[----:B------:R-:W-:Y:S01]  /*eaa0*/  FMNMX.FTZ R179, R158, R179, !PT ;  /* 0x000000b39eb37209 */ /* 0x000fe20007810000 */
[----:B------:R-:W-:Y:S01]  /*eab0*/  FADD.FTZ R13, -R20, R13 ;  /* 0x0000000d140d7221 */ /* 0x000fe20000010100 */
[----:B------:R-:W-:Y:S01]  /*eac0*/  LOP3.LUT R22, R22, 0xffff7fff, RZ, 0xc0, !PT ;  /* 0xffff7fff16167812 */ /* 0x000fe200078ec0ff */
[----:B------:R-:W-:Y:S01]  /*ead0*/  IMAD.U32 R20, RZ, RZ, UR38 ;  /* 0x00000026ff147e24 */ /* 0x000fe2000f8e00ff */
[----:B------:R-:W-:-:S02]  /*eae0*/  FMNMX.FTZ R179, R159, R179, !PT ;  /* 0x000000b39fb37209 */ /* 0x000fc40007810000 */
[----:B------:R-:W-:Y:S01]  /*eaf0*/  @P5 LOP3.LUT R22, R22, 0x8000, RZ, 0xfc, !PT ;  /* 0x0000800016165812 */ /* 0x000fe200078efcff */
[-C--:B------:R-:W-:Y:S01]  /*eb00*/  FMUL.FTZ R153, R171, R20.reuse ;  /* 0x00000014ab997220 */ /* 0x080fe20000410000 */
[----:B------:R-:W-:Y:S01]  /*eb10*/  FMNMX.FTZ R179, R162, R179, !PT ;  /* 0x000000b3a2b37209 */ /* 0x000fe20007810000 */
[----:B------:R-:W-:Y:S01]  /*eb20*/  FMUL.FTZ R13, R13, R20 ;  /* 0x000000140d0d7220 */ /* 0x000fe20000410000 */
[C---:B------:R-:W-:Y:S02]  /*eb30*/  LOP3.LUT P5, RZ, R22.reuse, 0x40, RZ, 0xc0, !PT ;  /* 0x0000004016ff7812 */ /* 0x040fe400078ac0ff */
[----:B------:R-:W-:Y:S02]  /*eb40*/  LOP3.LUT P0, RZ, R22, 0x10, RZ, 0xc0, !PT ;  /* 0x0000001016ff7812 */ /* 0x000fe4000780c0ff */
[----:B------:R-:W-:Y:S02]  /*eb50*/  FSEL R165, R165, -INF , !P5 ;  /* 0xff800000a5a57808 */ /* 0x000fe40006800000 */
[----:B------:R-:W-:-:S02]  /*eb60*/  FMNMX.FTZ R179, R163, R179, !PT ;  /* 0x000000b3a3b37209 */ /* 0x000fc40007810000 */
[----:B------:R-:W-:Y:S02]  /*eb70*/  FSEL R153, R153, RZ, P4 ;  /* 0x000000ff99997208 */ /* 0x000fe40002000000 */
[----:B------:R-:W-:Y:S02]  /*eb80*/  LOP3.LUT P4, RZ, R22, 0x4, RZ, 0xc0, !PT ;  /* 0x0000000416ff7812 */ /* 0x000fe4000788c0ff */
[----:B------:R-:W-:Y:S01]  /*eb90*/  FSEL R166, R166, -INF , !P0 ;  /* 0xff800000a6a67808 */ /* 0x000fe20004000000 */
[-CC-:B------:R-:W-:Y:S01]  /*eba0*/  FFMA.FTZ R217, R217, R20.reuse, -R153.reuse ;  /* 0x00000014d9d97223 */ /* 0x180fe20000010899 */
[----:B------:R-:W-:Y:S01]  /*ebb0*/  FMNMX.FTZ R179, R165, R179, !PT ;  /* 0x000000b3a5b37209 */ /* 0x000fe20007810000 */
        /* <DEDUP_REMOVED lines=15> */
[----:B------:R-:W-:Y:S01]  /*ecb0*/  LOP3.LUT P0, RZ, R22, 0x4000, RZ, 0xc0, !PT ;  /* 0x0000400016ff7812 */ /* 0x000fe2000780c0ff */
[----:B------:R-:W-:Y:S01]  /*ecc0*/  MUFU.EX2 R217, R217 ;  /* 0x000000d900d97308 */ /* 0x000fe20000000800 */
[----:B------:R-:W-:-:S02]  /*ecd0*/  FSEL R168, R168, -INF , !P4 ;  /* 0xff800000a8a87808 */ /* 0x000fc40006000000 */
[----:B------:R-:W-:Y:S02]  /*ece0*/  FMNMX.FTZ R181, R166, R179, !PT ;  /* 0x000000b3a6b57209 */ /* 0x000fe40007810000 */
[----:B------:R-:W-:Y:S02]  /*ecf0*/  LOP3.LUT P5, RZ, R22, 0x8000, RZ, 0xc0, !PT ;  /* 0x0000800016ff7812 */ /* 0x000fe400078ac0ff */
[----:B------:R-:W-:Y:S01]  /*ed00*/  FSEL R179, R170, -INF , !P0 ;  /* 0xff800000aab37808 */ /* 0x000fe20004000000 */
[----:B------:R-:W-:Y:S01]  /*ed10*/  MUFU.EX2 R219, R219 ;  /* 0x000000db00db7308 */ /* 0x000fe20000000800 */
[----:B------:R-:W-:Y:S02]  /*ed20*/  FMNMX.FTZ R181, R168, R181, !PT ;  /* 0x000000b5a8b57209 */ /* 0x000fe40007810000 */
[----:B------:R-:W-:Y:S02]  /*ed30*/  FSEL R172, R172, -INF , !P5 ;  /* 0xff800000acac7808 */ /* 0x000fe40006800000 */
[----:B------:R-:W-:-:S02]  /*ed40*/  FMNMX.FTZ R181, R179, R181, !PT ;  /* 0x000000b5b3b57209 */ /* 0x000fc40007810000 */
[----:B------:R-:W-:Y:S01]  /*ed50*/  LOP3.LUT P0, RZ, R22, 0x2000, RZ, 0xc0, !PT ;  /* 0x0000200016ff7812 */ /* 0x000fe2000780c0ff */
[----:B------:R-:W-:Y:S01]  /*ed60*/  MUFU.EX2 R221, R221 ;  /* 0x000000dd00dd7308 */ /* 0x000fe20000000800 */
[----:B------:R-:W-:-:S04]  /*ed70*/  FMNMX.FTZ R181, R172, R181, !PT ;  /* 0x000000b5acb57209 */ /* 0x000fc80007810000 */
[----:B------:R-:W-:-:S03]  /*ed80*/  FMNMX.FTZ R181, R174, R181, !PT ;  /* 0x000000b5aeb57209 */ /* 0x000fc60007810000 */
[----:B------:R-:W-:Y:S01]  /*ed90*/  MUFU.EX2 R157, R157 ;  /* 0x0000009d009d7308 */ /* 0x000fe20000000800 */
[----:B------:R-:W-:-:S04]  /*eda0*/  FMNMX.FTZ R170, R176, R181, !PT ;  /* 0x000000b5b0aa7209 */ /* 0x000fc80007810000 */
[----:B------:R-:W-:-:S03]  /*edb0*/  FMNMX.FTZ R170, R178, R170, !PT ;  /* 0x000000aab2aa7209 */ /* 0x000fc60007810000 */
[----:B------:R-:W-:Y:S02]  /*edc0*/  MUFU.EX2 R160, R160 ;  /* 0x000000a000a07308 */ /* 0x000fe40000000800 */
[----:B------:R-:W0:Y:S06]  /*edd0*/  SHFL.BFLY PT, R181, R170, 0x2, 0x1f ;  /* 0x0c401f00aab57f89 */ /* 0x000e2c00000e0000 */
[----:B------:R-:W2:Y:S08]  /*ede0*/  MUFU.EX2 R161, R161 ;  /* 0x000000a100a17308 */ /* 0x000eb00000000800 */
[----:B------:R-:W-:Y:S08]  /*edf0*/  MUFU.EX2 R164, R164 ;  /* 0x000000a400a47308 */ /* 0x000ff00000000800 */
[----:B------:R-:W-:Y:S01]  /*ee00*/  MUFU.EX2 R222, R222 ;  /* 0x000000de00de7308 */ /* 0x000fe20000000800 */
[----:B0-----:R-:W-:-:S05]  /*ee10*/  FMNMX.FTZ R170, R170, R181, !PT ;  /* 0x000000b5aaaa7209 */ /* 0x001fca0007810000 */
[----:B------:R-:W0:Y:S02]  /*ee20*/  SHFL.BFLY PT, R181, R170, 0x1, 0x1f ;  /* 0x0c201f00aab57f89 */ /* 0x000e2400000e0000 */
[----:B------:R-:W-:Y:S08]  /*ee30*/  MUFU.EX2 R167, R167 ;  /* 0x000000a700a77308 */ /* 0x000ff00000000800 */
[----:B------:R-:W-:Y:S08]  /*ee40*/  MUFU.EX2 R169, R169 ;  /* 0x000000a900a97308 */ /* 0x000ff00000000800 */
[----:B------:R-:W-:Y:S01]  /*ee50*/  MUFU.EX2 R173, R173 ;  /* 0x000000ad00ad7308 */ /* 0x000fe20000000800 */
[----:B0-----:R-:W-:Y:S01]  /*ee60*/  FMNMX.FTZ R170, R170, R181, !PT ;  /* 0x000000b5aaaa7209 */ /* 0x001fe20007810000 */
[----:B------:R-:W-:-:S06]  /*ee70*/  IMAD.MOV R181, RZ, RZ, -R197 ;  /* 0x000000ffffb57224 */ /* 0x000fcc00078e0ac5 */
[----:B------:R-:W-:Y:S01]  /*ee80*/  MUFU.EX2 R175, R175 ;  /* 0x000000af00af7308 */ /* 0x000fe20000000800 */
[C---:B------:R-:W-:Y:S01]  /*ee90*/  FSETP.NEU.FTZ.AND P2, PT, R170.reuse, -INF , PT ;  /* 0xff800000aa00780b */ /* 0x040fe20003f5d000 */
[C---:B------:R-:W-:Y:S01]  /*eea0*/  FMUL.FTZ R223, R170.reuse, R20 ;  /* 0x00000014aadf7220 */ /* 0x040fe20000410000 */
[----:B------:R-:W-:Y:S02]  /*eeb0*/  ISETP.NE.AND P1, PT, R185, R181, PT ;  /* 0x000000b5b900720c */ /* 0x000fe40003f25270 */
[----:B------:R-:W-:Y:S02]  /*eec0*/  FSEL R181, R170, RZ, P2 ;  /* 0x000000ffaab57208 */ /* 0x000fe40001000000 */
[----:B------:R-:W-:Y:S01]  /*eed0*/  FSEL R223, R223, RZ, P2 ;  /* 0x000000ffdfdf7208 */ /* 0x000fe20001000000 */
[----:B------:R-:W-:Y:S02]  /*eee0*/  MUFU.EX2 R177, R177 ;  /* 0x000000b100b17308 */ /* 0x000fe40000000800 */
[----:B------:R-:W-:-:S02]  /*eef0*/  FADD.FTZ R181, -R181, R15 ;  /* 0x0000000fb5b57221 */ /* 0x000fc40000010100 */
[-CC-:B------:R-:W-:Y:S01]  /*ef00*/  FFMA.FTZ R155, R155, R20.reuse, -R223.reuse ;  /* 0x000000149b9b7223 */ /* 0x180fe200000108df */
[-CC-:B------:R-:W-:Y:S01]  /*ef10*/  FFMA.FTZ R182, R156, R20.reuse, -R223.reuse ;  /* 0x000000149cb67223 */ /* 0x180fe200000108df */
[-CC-:B------:R-:W-:Y:S01]  /*ef20*/  FFMA.FTZ R183, R158, R20.reuse, -R223.reuse ;  /* 0x000000149eb77223 */ /* 0x180fe200000108df */
[-CC-:B------:R-:W-:Y:S01]  /*ef30*/  FFMA.FTZ R159, R159, R20.reuse, -R223.reuse ;  /* 0x000000149f9f7223 */ /* 0x180fe200000108df */
[----:B------:R0:W3:Y:S01]  /*ef40*/  MUFU.EX2 R15, R13 ;  /* 0x0000000d000f7308 */ /* 0x0000e20000000800 */
[----:B------:R-:W-:Y:S02]  /*ef50*/  @!P1 IMAD R18, R18, 0x40, R194 ;  /* 0x0000004012129824 */ /* 0x000fe400078e02c2 */
[-CC-:B------:R-:W-:Y:S01]  /*ef60*/  FFMA.FTZ R216, R162, R20.reuse, -R223.reuse ;  /* 0x00000014a2d87223 */ /* 0x180fe200000108df */
[-CC-:B------:R-:W-:Y:S01]  /*ef70*/  FFMA.FTZ R163, R163, R20.reuse, -R223.reuse ;  /* 0x00000014a3a37223 */ /* 0x180fe200000108df */
[----:B------:R-:W-:Y:S01]  /*ef80*/  FFMA.FTZ R165, R165, R20, -R223 ;  /* 0x00000014a5a57223 */ /* 0x000fe200000108df */
[----:B------:R-:W-:-:S02]  /*ef90*/  @!P1 IMAD R18, R18, 0x4, R2 ;  /* 0x0000000412129824 */ /* 0x000fc400078e0202 */
[--C-:B------:R-:W-:Y:S01]  /*efa0*/  FFMA.FTZ R224, R166, R20, -R223.reuse ;  /* 0x00000014a6e07223 */ /* 0x100fe200000108df */
[----:B--2---:R-:W-:Y:S01]  /*efb0*/  F2FP.BF16.F32.PACK_AB R156, R161, R160 ;  /* 0x000000a0a19c723e */ /* 0x004fe200000010ff */
[----:B------:R-:W-:Y:S01]  /*efc0*/  MUFU.EX2 R155, R155 ;  /* 0x0000009b009b7308 */ /* 0x000fe20000000800 */
[-C--:B0-----:R-:W-:Y:S01]  /*efd0*/  FMUL.FTZ R13, R181, R20.reuse ;  /* 0x00000014b50d7220 */ /* 0x081fe20000410000 */
[-CC-:B------:R-:W-:Y:S01]  /*efe0*/  FFMA.FTZ R181, R152, R20.reuse, -R223.reuse ;  /* 0x0000001498b57223 */ /* 0x180fe200000108df */
[-CC-:B------:R-:W-:Y:S01]  /*eff0*/  FFMA.FTZ R168, R168, R20.reuse, -R223.reuse ;  /* 0x00000014a8a87223 */ /* 0x180fe200000108df */
[-CC-:B------:R-:W-:Y:S01]  /*f000*/  FFMA.FTZ R179, R179, R20.reuse, -R223.reuse ;  /* 0x00000014b3b37223 */ /* 0x180fe200000108df */
[-CC-:B------:R-:W-:Y:S01]  /*f010*/  FFMA.FTZ R172, R172, R20.reuse, -R223.reuse ;  /* 0x00000014acac7223 */ /* 0x180fe200000108df */
[-CC-:B------:R-:W-:Y:S01]  /*f020*/  FFMA.FTZ R174, R174, R20.reuse, -R223.reuse ;  /* 0x00000014aeae7223 */ /* 0x180fe200000108df */
[-C--:B------:R-:W-:Y:S01]  /*f030*/  FFMA.FTZ R178, R178, R20.reuse, -R223 ;  /* 0x00000014b2b27223 */ /* 0x080fe200000108df */
[----:B------:R-:W0:Y:S01]  /*f040*/  MUFU.EX2 R13, R13 ;  /* 0x0000000d000d7308 */ /* 0x000e220000000800 */
[----:B---3--:R-:W-:Y:S01]  /*f050*/  @!P1 STS [R18+0x28800], R15 ;  /* 0x0288000f12009388 */ /* 0x008fe20000000800 */
[----:B------:R-:W-:Y:S01]  /*f060*/  FFMA.FTZ R3, R15, R3, R217 ;  /* 0x000000030f037223 */ /* 0x000fe200000100d9 */
[----:B------:R-:W-:Y:S01]  /*f070*/  FFMA.FTZ R176, R176, R20, -R223 ;  /* 0x00000014b0b07223 */ /* 0x000fe200000108df */
[C---:B------:R-:W-:Y:S01]  /*f080*/  F2FP.BF16.F32.PACK_AB R152, R219.reuse, R217 ;  /* 0x000000d9db98723e */ /* 0x040fe200000010ff */
[-C--:B------:R-:W-:Y:S01]  /*f090*/  FMUL.FTZ R24, R24, R15.reuse ;  /* 0x0000000f18187220 */ /* 0x080fe20000410000 */
[----:B------:R-:W-:Y:S01]  /*f0a0*/  FADD.FTZ R3, R219, R3 ;  /* 0x00000003db037221 */ /* 0x000fe20000010000 */
[----:B------:R-:W-:Y:S01]  /*f0b0*/  F2FP.BF16.F32.PACK_AB R158, R222, R164 ;  /* 0x000000a4de9e723e */ /* 0x000fe200000010ff */
[----:B------:R-:W-:Y:S01]  /*f0c0*/  MUFU.EX2 R181, R181 ;  /* 0x000000b500b57308 */ /* 0x000fe20000000800 */
[-C--:B------:R-:W-:Y:S01]  /*f0d0*/  FMUL.FTZ R25, R25, R15.reuse ;  /* 0x0000000f19197220 */ /* 0x080fe20000410000 */
[----:B------:R-:W-:Y:S01]  /*f0e0*/  FADD.FTZ R3, R221, R3 ;  /* 0x00000003dd037221 */ /* 0x000fe20000010000 */
[-C--:B------:R-:W-:Y:S01]  /*f0f0*/  FMUL.FTZ R28, R28, R15.reuse ;  /* 0x0000000f1c1c7220 */ /* 0x080fe20000410000 */
[-C--:B------:R-:W-:Y:S01]  /*f100*/  FMUL.FTZ R29, R29, R15.reuse ;  /* 0x0000000f1d1d7220 */ /* 0x080fe20000410000 */
[-C--:B------:R-:W-:Y:S01]  /*f110*/  FMUL.FTZ R32, R32, R15.reuse ;  /* 0x0000000f20207220 */ /* 0x080fe20000410000 */
[----:B------:R-:W-:Y:S01]  /*f120*/  FADD.FTZ R3, R157, R3 ;  /* 0x000000039d037221 */ /* 0x000fe20000010000 */
[----:B------:R-:W-:Y:S01]  /*f130*/  FMUL.FTZ R33, R33, R15 ;  /* 0x0000000f21217220 */ /* 0x000fe20000410000 */
[----:B------:R-:W-:Y:S01]  /*f140*/  MUFU.EX2 R182, R182 ;  /* 0x000000b600b67308 */ /* 0x000fe20000000800 */
[----:B0-----:R0:W-:Y:S01]  /*f150*/  @!P1 STS [R18+0x28820], R13 ;  /* 0x0288200d12009388 */ /* 0x0011e20000000800 */
[----:B------:R-:W-:Y:S01]  /*f160*/  FADD.FTZ R3, R160, R3 ;  /* 0x00000003a0037221 */ /* 0x000fe20000010000 */
[----:B------:R-:W-:Y:S01]  /*f170*/  F2FP.BF16.F32.PACK_AB R160, R169, R167 ;  /* 0x000000a7a9a0723e */ /* 0x000fe200000010ff */
[-C--:B------:R-:W-:Y:S01]  /*f180*/  FMUL.FTZ R36, R36, R15.reuse ;  /* 0x0000000f24247220 */ /* 0x080fe20000410000 */
[-C--:B------:R-:W-:Y:S01]  /*f190*/  FMUL.FTZ R37, R37, R15.reuse ;  /* 0x0000000f25257220 */ /* 0x080fe20000410000 */
[----:B------:R-:W-:Y:S01]  /*f1a0*/  FADD.FTZ R3, R161, R3 ;  /* 0x00000003a1037221 */ /* 0x000fe20000010000 */
[-C--:B------:R-:W-:Y:S01]  /*f1b0*/  FMUL.FTZ R40, R40, R15.reuse ;  /* 0x0000000f28287220 */ /* 0x080fe20000410000 */
[----:B------:R-:W-:Y:S01]  /*f1c0*/  MUFU.EX2 R159, R159 ;  /* 0x0000009f009f7308 */ /* 0x000fe20000000800 */
[----:B------:R-:W-:Y:S01]  /*f1d0*/  FMUL.FTZ R41, R41, R15 ;  /* 0x0000000f29297220 */ /* 0x000fe20000410000 */
[----:B------:R-:W-:Y:S01]  /*f1e0*/  FADD.FTZ R3, R164, R3 ;  /* 0x00000003a4037221 */ /* 0x000fe20000010000 */
[----:B0-----:R-:W-:Y:S01]  /*f1f0*/  FFMA.FTZ R18, R154, R20, -R223 ;  /* 0x000000149a127223 */ /* 0x001fe200000108df */
[----:B------:R-:W-:Y:S01]  /*f200*/  F2FP.BF16.F32.PACK_AB R154, R157, R221 ;  /* 0x000000dd9d9a723e */ /* 0x000fe200000010ff */
[----:B------:R-:W-:Y:S01]  /*f210*/  FMUL.FTZ R44, R44, R15 ;  /* 0x0000000f2c2c7220 */ /* 0x000fe20000410000 */
        /* <DEDUP_REMOVED lines=26> */
[----:B------:R-:W2:Y:S01]  /*f3c0*/  MUFU.EX2 R163, R163 ;  /* 0x000000a300a37308 */ /* 0x000ea20000000800 */
[----:B0-----:R-:W-:Y:S01]  /*f3d0*/  FFMA.FTZ R0, R13, R0, R18 ;  /* 0x000000000d007223 */ /* 0x001fe20000010012 */
[-C--:B------:R-:W-:Y:S01]  /*f3e0*/  FMUL.FTZ R84, R84, R15.reuse ;  /* 0x0000000f54547220 */ /* 0x080fe20000410000 */
[-C--:B------:R-:W-:Y:S01]  /*f3f0*/  FMUL.FTZ R85, R85, R15.reuse ;  /* 0x0000000f55557220 */ /* 0x080fe20000410000 */
[-C--:B------:R-:W-:Y:S01]  /*f400*/  FMUL.FTZ R88, R88, R15.reuse ;  /* 0x0000000f58587220 */ /* 0x080fe20000410000 */
[----:B------:R-:W-:Y:S01]  /*f410*/  FADD.FTZ R0, R181, R0 ;  /* 0x00000000b5007221 */ /* 0x000fe20000010000 */
[-C--:B------:R-:W-:Y:S01]  /*f420*/  FMUL.FTZ R89, R89, R15.reuse ;  /* 0x0000000f59597220 */ /* 0x080fe20000410000 */
[----:B------:R-:W-:Y:S01]  /*f430*/  FMUL.FTZ R92, R92, R15 ;  /* 0x0000000f5c5c7220 */ /* 0x000fe20000410000 */
[----:B------:R-:W0:Y:S01]  /*f440*/  MUFU.EX2 R161, R165 ;  /* 0x000000a500a17308 */ /* 0x000e220000000800 */
[----:B------:R-:W-:Y:S01]  /*f450*/  FADD.FTZ R0, R155, R0 ;  /* 0x000000009b007221 */ /* 0x000fe20000010000 */
[----:B------:R-:W-:Y:S01]  /*f460*/  F2FP.BF16.F32.PACK_AB R155, R182, R155 ;  /* 0x0000009bb69b723e */ /* 0x000fe200000010ff */
[-C--:B------:R-:W-:Y:S01]  /*f470*/  FMUL.FTZ R93, R93, R15.reuse ;  /* 0x0000000f5d5d7220 */ /* 0x080fe20000410000 */
[-C--:B------:R-:W-:Y:S01]  /*f480*/  FMUL.FTZ R96, R96, R15.reuse ;  /* 0x0000000f60607220 */ /* 0x080fe20000410000 */
[----:B------:R-:W-:Y:S01]  /*f490*/  FADD.FTZ R0, R182, R0 ;  /* 0x00000000b6007221 */ /* 0x000fe20000010000 */
[-C--:B------:R-:W-:Y:S01]  /*f4a0*/  FMUL.FTZ R97, R97, R15.reuse ;  /* 0x0000000f61617220 */ /* 0x080fe20000410000 */
[----:B------:R-:W-:Y:S01]  /*f4b0*/  FMUL.FTZ R100, R100, R15 ;  /* 0x0000000f64647220 */ /* 0x000fe20000410000 */
[----:B------:R-:W3:Y:S01]  /*f4c0*/  MUFU.EX2 R162, R225 ;  /* 0x000000e100a27308 */ /* 0x000ee20000000800 */
[----:B------:R-:W-:Y:S01]  /*f4d0*/  FADD.FTZ R0, R157, R0 ;  /* 0x000000009d007221 */ /* 0x000fe20000010000 */
[----:B------:R-:W-:Y:S01]  /*f4e0*/  F2FP.BF16.F32.PACK_AB R157, R159, R157 ;  /* 0x0000009d9f9d723e */ /* 0x000fe200000010ff */
[-C--:B------:R-:W-:Y:S01]  /*f4f0*/  FMUL.FTZ R101, R101, R15.reuse ;  /* 0x0000000f65657220 */ /* 0x080fe20000410000 */
[-C--:B------:R-:W-:Y:S01]  /*f500*/  FMUL.FTZ R104, R104, R15.reuse ;  /* 0x0000000f68687220 */ /* 0x080fe20000410000 */
[----:B------:R-:W-:Y:S01]  /*f510*/  FADD.FTZ R0, R159, R0 ;  /* 0x000000009f007221 */ /* 0x000fe20000010000 */
[----:B--2---:R-:W-:Y:S01]  /*f520*/  F2FP.BF16.F32.PACK_AB R159, R163, R216 ;  /* 0x000000d8a39f723e */ /* 0x004fe200000010ff */
[-C--:B------:R-:W-:Y:S01]  /*f530*/  FMUL.FTZ R105, R105, R15.reuse ;  /* 0x0000000f69697220 */ /* 0x080fe20000410000 */
[----:B------:R-:W2:Y:S01]  /*f540*/  MUFU.EX2 R224, R224 ;  /* 0x000000e000e07308 */ /* 0x000ea20000000800 */
        /* <DEDUP_REMOVED lines=9> */
[----:B---3--:R-:W-:Y:S01]  /*f5e0*/  FADD.FTZ R3, R162, R3 ;  /* 0x00000003a2037221 */ /* 0x008fe20000010000 */
[----:B------:R-:W-:Y:S01]  /*f5f0*/  F2FP.BF16.F32.PACK_AB R162, R173, R162 ;  /* 0x000000a2ada2723e */ /* 0x000fe200000010ff */
[-C--:B------:R-:W-:Y:S01]  /*f600*/  FMUL.FTZ R117, R117, R15.reuse ;  /* 0x0000000f75757220 */ /* 0x080fe20000410000 */
[-C--:B------:R-:W-:Y:S01]  /*f610*/  FMUL.FTZ R120, R120, R15.reuse ;  /* 0x0000000f78787220 */ /* 0x080fe20000410000 */
[----:B------:R-:W-:Y:S01]  /*f620*/  FADD.FTZ R3, R173, R3 ;  /* 0x00000003ad037221 */ /* 0x000fe20000010000 */
[----:B------:R-:W-:Y:S01]  /*f630*/  FMUL.FTZ R121, R121, R15 ;  /* 0x0000000f79797220 */ /* 0x000fe20000410000 */
[----:B------:R-:W0:Y:S01]  /*f640*/  MUFU.EX2 R179, R179 ;  /* 0x000000b300b37308 */ /* 0x000e220000000800 */
[C---:B--2---:R-:W-:Y:S01]  /*f650*/  FADD.FTZ R0, R224.reuse, R0 ;  /* 0x00000000e0007221 */ /* 0x044fe20000010000 */
[----:B------:R-:W-:Y:S01]  /*f660*/  FADD.FTZ R3, R175, R3 ;  /* 0x00000003af037221 */ /* 0x000fe20000010000 */
[----:B------:R-:W-:Y:S01]  /*f670*/  F2FP.BF16.F32.PACK_AB R161, R224, R161 ;  /* 0x000000a1e0a1723e */ /* 0x000fe200000010ff */
[-C--:B------:R-:W-:Y:S01]  /*f680*/  FMUL.FTZ R124, R124, R15.reuse ;  /* 0x0000000f7c7c7220 */ /* 0x080fe20000410000 */
[-C--:B------:R-:W-:Y:S01]  /*f690*/  FMUL.FTZ R125, R125, R15.reuse ;  /* 0x0000000f7d7d7220 */ /* 0x080fe20000410000 */
[----:B------:R-:W-:Y:S01]  /*f6a0*/  FADD.FTZ R3, R177, R3 ;  /* 0x00000003b1037221 */ /* 0x000fe20000010000 */
        /* <DEDUP_REMOVED lines=32> */
[----:B------:R-:W-:Y:S01]  /*f8b0*/  FMUL.FTZ R47, R47, R13 ;  /* 0x0000000d2f2f7220 */ /* 0x000fe20000410000 */
[----:B------:R-:W3:Y:S01]  /*f8c0*/  MUFU.EX2 R167, R176 ;  /* 0x000000b000a77308 */ /* 0x000ee20000000800 */
        /* <DEDUP_REMOVED lines=8> */
[C---:B--2---:R-:W-:Y:S01]  /*f950*/  FADD.FTZ R3, R153.reuse, R3 ;  /* 0x0000000399037221 */ /* 0x044fe20000010000 */
[----:B------:R-:W-:Y:S01]  /*f960*/  F2FP.BF16.F32.PACK_AB R166, R153, R166 ;  /* 0x000000a699a6723e */ /* 0x000fe200000010ff */
[-C--:B------:R-:W-:Y:S01]  /*f970*/  FMUL.FTZ R59, R59, R13.reuse ;  /* 0x0000000d3b3b7220 */ /* 0x080fe20000410000 */
[----:B------:R-:W-:Y:S01]  /*f980*/  F2FP.BF16.F32.PACK_AB R153, R181, R18 ;  /* 0x00000012b599723e */ /* 0x000fe200000010ff */
[----:B------:R-:W-:Y:S01]  /*f990*/  BAR.SYNC.DEFER_BLOCKING 0xf, 0x100 ;  /* 0x03c4000000007b1d */ /* 0x000fe20000010000 */
[-C--:B------:R-:W-:Y:S01]  /*f9a0*/  FMUL.FTZ R62, R62, R13.reuse ;  /* 0x0000000d3e3e7220 */ /* 0x080fe20000410000 */
[-C--:B------:R-:W-:Y:S01]  /*f9b0*/  FMUL.FTZ R63, R63, R13.reuse ;  /* 0x0000000d3f3f7220 */ /* 0x080fe20000410000 */
[-C--:B------:R-:W-:Y:S01]  /*f9c0*/  FMUL.FTZ R66, R66, R13.reuse ;  /* 0x0000000d42427220 */ /* 0x080fe20000410000 */
[----:B---3--:R-:W-:Y:S01]  /*f9d0*/  FADD.FTZ R0, R167, R0 ;  /* 0x00000000a7007221 */ /* 0x008fe20000010000 */
[-C--:B------:R-:W-:Y:S01]  /*f9e0*/  FMUL.FTZ R67, R67, R13.reuse ;  /* 0x0000000d43437220 */ /* 0x080fe20000410000 */
[-C--:B------:R-:W-:Y:S01]  /*f9f0*/  FMUL.FTZ R70, R70, R13.reuse ;  /* 0x0000000d46467220 */ /* 0x080fe20000410000 */
[-C--:B------:R-:W-:Y:S01]  /*fa00*/  FMUL.FTZ R71, R71, R13.reuse ;  /* 0x0000000d47477220 */ /* 0x080fe20000410000 */
[-C--:B------:R-:W-:Y:S01]  /*fa10*/  FMUL.FTZ R74, R74, R13.reuse ;  /* 0x0000000d4a4a7220 */ /* 0x080fe20000410000 */
[-C--:B------:R-:W-:Y:S01]  /*fa20*/  FMUL.FTZ R75, R75, R13.reuse ;  /* 0x0000000d4b4b7220 */ /* 0x080fe20000410000 */
[-C--:B------:R-:W-:Y:S01]  /*fa30*/  FMUL.FTZ R78, R78, R13.reuse ;  /* 0x0000000d4e4e7220 */ /* 0x080fe20000410000 */
[----:B------:R-:W-:Y:S01]  /*fa40*/  FMUL.FTZ R79, R79, R13 ;  /* 0x0000000d4f4f7220 */ /* 0x000fe20000410000 */
[C---:B0-----:R-:W-:Y:S01]  /*fa50*/  F2FP.BF16.F32.PACK_AB R167, R178.reuse, R167 ;  /* 0x000000a7b2a7723e */ /* 0x041fe200000010ff */
[----:B------:R-:W-:Y:S01]  /*fa60*/  FADD.FTZ R0, R178, R0 ;  /* 0x00000000b2007221 */ /* 0x000fe20000010000 */
        /* <DEDUP_REMOVED lines=10> */
[----:B------:R0:W-:Y:S01]  /*fb10*/  STSM.16.M88.4 [R198+0x26800], R152 ;  /* 0x02680098c6007844 */ /* 0x0001e20000000200 */
[-C--:B------:R-:W-:Y:S01]  /*fb20*/  FMUL.FTZ R102, R102, R13.reuse ;  /* 0x0000000d66667220 */ /* 0x080fe20000410000 */
[-C--:B------:R-:W-:Y:S01]  /*fb30*/  FMUL.FTZ R103, R103, R13.reuse ;  /* 0x0000000d67677220 */ /* 0x080fe20000410000 */
[-C--:B------:R-:W-:Y:S01]  /*fb40*/  FMUL.FTZ R106, R106, R13.reuse ;  /* 0x0000000d6a6a7220 */ /* 0x080fe20000410000 */
[----:B------:R0:W-:Y:S01]  /*fb50*/  STSM.16.M88.4 [R201], R156 ;  /* 0x0000009cc9007844 */ /* 0x0001e20000000200 */
        /* <DEDUP_REMOVED lines=25> */
[----:B0-----:R-:W-:Y:S06]  /*fcf0*/  @!P0 BRA `(.L_x_5935) ;  /* 0x0000000000048947 */ /* 0x001fec0003800000 */
[----:B------:R-:W-:Y:S01]  /*fd00*/  BPT.TRAP 0x1 ;  /* 0x000000040000795c */ /* 0x000fe20000300000 */
.L_x_5935:
[----:B------:R0:W2:Y:S01]  /*fd10*/  SYNCS.PHASECHK.TRANS64.TRYWAIT P1, [R21+URZ+0x28c50], R212 ;  /* 0x028c50d4150075a7 */ /* 0x0000a2000802017f */
[----:B------:R-:W-:Y:S05]  /*fd20*/  @!P0 BRA `(.L_x_5936) ;  /* 0x0000000000048947 */ /* 0x000fea0003800000 */
[----:B------:R-:W-:Y:S01]  /*fd30*/  BPT.TRAP 0x1 ;  /* 0x000000040000795c */ /* 0x000fe20000300000 */
.L_x_5936:
[----:B------:R-:W-:Y:S04]  /*fd40*/  BSSY B2, `(.L_x_5937) ;  /* 0x0000004000027945 */ /* 0x000fe80003800000 */
[----:B--2---:R-:W-:Y:S05]  /*fd50*/  @P1 BRA `(.L_x_5938) ;  /* 0x0000000000081947 */ /* 0x004fea0003800000 */
[----:B------:R-:W2:Y:S02]  /*fd60*/  SYNCS.PHASECHK.TRANS64.TRYWAIT P1, [R21+URZ+0x28c50], R212 ;  /* 0x028c50d4150075a7 */ /* 0x000ea4000802017f */
[----:B--2---:R-:W-:Y:S05]  /*fd70*/  @!P1 BRA `(.L_x_5939) ;  /* 0x0000011400dc9947 */ /* 0x004fea0003800000 */
.L_x_5938:
[----:B------:R-:W-:Y:S05]  /*fd80*/  BSYNC B2 ;  /* 0x0000000000027941 */ /* 0x000fea0003800000 */
.L_x_5937:
[----:B------:R-:W-:Y:S01]  /*fd90*/  IMAD R168, R209, 0x1000, R193 ;  /* 0x00001000d1a87824 */ /* 0x000fe200078e02c1 */
[----:B------:R-:W-:Y:S01]  /*fda0*/  WARPGROUP.ARRIVE ;  /* 0x00000000000079c5 */ /* 0x000fe20000000000 */
[----:B------:R-:W-:-:S03]  /*fdb0*/  IMAD.MOV.U32 R169, RZ, RZ, 0x40000040 ;  /* 0x40000040ffa97424 */ /* 0x000fc600078e00ff */
[----:B------:R-:W-:Y:S02]  /*fdc0*/  R2UR UR6, R168 ;  /* 0x00000000a80672ca */ /* 0x000fe400000e0000 */
[----:B------:R-:W-:Y:S01]  /*fdd0*/  R2UR UR7, R169 ;  /* 0x00000000a90772ca */ /* 0x000fe200000e0000 */
[----:B------:R-:W-:-:S12]  /*fde0*/  IMAD.MOV.U32 R169, RZ, RZ, 0x40000040 ;  /* 0x40000040ffa97424 */ /* 0x000fd800078e00ff */
[----:B------:R-:W-:Y:S03]  /*fdf0*/  HGMMA.64x256x16.F32.BF16 R24, R152, gdesc[UR4].tnspB, R24, gsb0 ;  /* 0x43e0000498187df0 */ /* 0x000fe60008001818 */
[----:B------:R-:W-:Y:S02]  /*fe00*/  WARPGROUP.DEPBAR.LE gsb0, 0x0 ;  /* 0x00008000000079c5 */ /* 0x000fe40000010000 */
[----:B------:R-:W-:Y:S01]  /*fe10*/  VIADD R152, R168, 0x80 ;  /* 0x00000080a8987836 */ /* 0x000fe20000000000 */
        /* <DEDUP_REMOVED lines=31> */
.L_x_5940:
[C---:B------:R-:W-:Y:S01]  /*10010*/  ISETP.GT.AND P1, PT, R12.reuse, R226, PT ;  /* 0x000000e20c00720c */ /* 0x040fe20003f24270 */
[----:B012---:R-:W-:Y:S02]  /*10020*/  VIADD R21, R21, 0x28c60 ;  /* 0x00028c6015157836 */ /* 0x007fe40000000000 */
[----:B------:R-:W-:Y:S02]  /*10030*/  VIADD R12, R12, 0xffffffff ;  /* 0xffffffff0c0c7836 */ /* 0x000fe40000000000 */
[----:B------:R-:W-:Y:S01]  /*10040*/  IMAD.MOV.U32 R15, RZ, RZ, R170 ;  /* 0x000000ffff0f7224 */ /* 0x000fe200078e00aa */
[----:B------:R-:W-:Y:S01]  /*10050*/  PRMT R21, R187, 0x654, R21 ;  /* 0x00000654bb157816 */ /* 0x000fe20000000015 */
[----:B------:R-:W-:Y:S02]  /*10060*/  IMAD.MOV.U32 R13, RZ, RZ, R171 ;  /* 0x000000ffff0d7224 */ /* 0x000fe400078e00ab */
[----:B------:R-:W-:Y:S01]  /*10070*/  IMAD.MOV.U32 R18, RZ, RZ, R209 ;  /* 0x000000ffff127224 */ /* 0x000fe200078e00d1 */
[----:B------:R0:W-:Y:S03]  /*10080*/  SYNCS.ARRIVE.TRANS64.RED.A1T0 RZ, [R21+URZ], RZ ;  /* 0x000000ff15ff79a7 */ /* 0x0001e6000810043f */
[----:B------:R-:W-:Y:S05]  /*10090*/  @P1 BRA `(.L_x_5941) ;  /* 0xffffffd400581947 */ /* 0x000fea000383ffff */
[----:B------:R-:W-:Y:S05]  /*100a0*/  BSYNC B0 ;  /* 0x0000000000007941 */ /* 0x000fea0003800000 */
.L_x_5920:
[----:B------:R-:W-:Y:S02]  /*100b0*/  IMAD.MOV.U32 R15, RZ, RZ, R170 ;  /* 0x000000ffff0f7224 */ /* 0x000fe400078e00aa */
[----:B------:R-:W-:Y:S02]  /*100c0*/  IMAD.MOV.U32 R13, RZ, RZ, R171 ;  /* 0x000000ffff0d7224 */ /* 0x000fe400078e00ab */
[----:B------:R-:W-:-:S07]  /*100d0*/  IMAD.MOV.U32 R18, RZ, RZ, R209 ;  /* 0x000000ffff127224 */ /* 0x000fce00078e00d1 */
.L_x_5919:
[----:B------:R-:W-:Y:S05]  /*100e0*/  BSYNC B1 ;  /* 0x0000000000017941 */ /* 0x000fea0003800000 */
.L_x_5918:
[----:B0-----:R-:W0:Y:S01]  /*100f0*/  LDC R21, c[0x0][0x448] ;  /* 0x00011200ff157b82 */ /* 0x001e220000000800 */
[----:B------:R-:W-:Y:S01]  /*10100*/  VIADD R152, R195, 0x3f ;  /* 0x0000003fc3987836 */ /* 0x000fe20000000000 */
[----:B------:R-:W-:-:S03]  /*10110*/  ULDC UR4, c[0x0][0x9dc] ;  /* 0x0002770000047ab9 */ /* 0x000fc60000000800 */
[----:B------:R-:W-:Y:S01]  /*10120*/  IMAD.MOV.U32 R155, RZ, RZ, R152 ;  /* 0x000000ffff9b7224 */ /* 0x000fe200078e0098 */
[----:B0-----:R-:W-:-:S13]  /*10130*/  ISETP.NE.AND P4, PT, R21, 0x1, PT ;  /* 0x000000011500780c */ /* 0x001fda0003f85270 */
[----:B------:R-:W0:Y:S08]  /*10140*/  @P4 LDC R153, c[0x0][0x44c] ;  /* 0x00011300ff994b82 */ /* 0x000e300000000800 */
[----:B------:R-:W1:Y:S01]  /*10150*/  @P4 LDC R21, c[0x0][0x450] ;  /* 0x00011400ff154b82 */ /* 0x000e620000000800 */
[----:B0-----:R-:W-:-:S05]  /*10160*/  @P4 IMAD.HI.U32 R153, R152, R153, RZ ;  /* 0x0000009998994227 */ /* 0x001fca00078e00ff */
[----:B-1----:R-:W-:Y:S02]  /*10170*/  @P4 SHF.R.U32.HI R155, RZ, R21, R153 ;  /* 0x00000015ff9b4219 */ /* 0x002fe40000011699 */
[----:B------:R-:W-:-:S05]  /*10180*/  IADD3 R21, R184, 0x1, -R23 ;  /* 0x00000001b8157810 */ /* 0x000fca0007ffe817 */
[----:B------:R-:W-:Y:S02]  /*10190*/  IMAD.IADD R155, R21, 0x1, R155 ;  /* 0x00000001159b7824 */ /* 0x000fe400078e029b */
[----:B------:R-:W0:Y:S02]  /*101a0*/  LDC R21, c[0x0][0x9e4] ;  /* 0x00027900ff157b82 */ /* 0x000e240000000800 */
[----:B------:R-:W-:Y:S01]  /*101b0*/  VIADD R154, R155, -UR4 ;  /* 0x800000049b9a7c36 */ /* 0x000fe20008000000 */
[----:B0-----:R-:W-:-:S13]  /*101c0*/  ISETP.GE.AND P5, PT, R21, 0x1, PT ;  /* 0x000000011500780c */ /* 0x001fda0003fa6270 */
[----:B------:R-:W-:Y:S05]  /*101d0*/  @!P5 BRA `(.L_x_5942) ;  /* 0x000000000044d947 */ /* 0x000fea0003800000 */
        /* <DEDUP_REMOVED lines=10> */
.L_x_5944:
[----:B------:R-:W-:-:S13]  /*10280*/  ISETP.NE.AND P1, PT, R21, 0x1, PT ;  /* 0x000000011500780c */ /* 0x000fda0003f25270 */
[----:B------:R-:W0:Y:S02]  /*10290*/  @P1 LDC.64 R152, c[0x0][0x9e8] ;  /* 0x00027a00ff981b82 */ /* 0x000e240000000a00 */
[----:B0-----:R-:W-:-:S05]  /*102a0*/  @P1 IMAD.HI.U32 R152, R155, R152, RZ ;  /* 0x000000989b981227 */ /* 0x001fca00078e00ff */
[----:B------:R-:W-:-:S07]  /*102b0*/  @P1 SHF.R.U32.HI R155, RZ, R153, R152 ;  /* 0x00000099ff9b1219 */ /* 0x000fce0000011698 */
.L_x_5945:
[----:B------:R-:W-:Y:S05]  /*102c0*/  BSYNC B0 ;  /* 0x0000000000007941 */ /* 0x000fea0003800000 */
.L_x_5943:
[----:B------:R-:W-:-:S05]  /*102d0*/  IMAD R21, R155, R21, RZ ;  /* 0x000000159b157224 */ /* 0x000fca00078e02ff */
[----:B------:R-:W-:-:S07]  /*102e0*/  VIMNMX R154, R154, R21, !PT ;  /* 0x000000159a9a7248 */ /* 0x000fce0007fe0100 */
.L_x_5942:
[----:B------:R-:W2:Y:S01]  /*102f0*/  LDL R152, [R1+0x8] ;  /* 0x0000080001987983 */ /* 0x000ea20000100800 */
[----:B------:R-:W-:Y:S01]  /*10300*/  VIADD R154, R154, 0x3f ;  /* 0x0000003f9a9a7836 */ /* 0x000fe20000000000 */
[----:B------:R-:W-:Y:S04]  /*10310*/  BSSY B1, `(.L_x_5946) ;  /* 0x00001f2000017945 */ /* 0x000fe80003800000 */
[----:B------:R-:W-:-:S04]  /*10320*/  SHF.R.S32.HI R21, RZ, 0x1f, R154 ;  /* 0x0000001fff157819 */ /* 0x000fc8000001149a */
[----:B------:R-:W-:-:S04]  /*10330*/  LEA.HI R21, R21, R154, RZ, 0x6 ;  /* 0x0000009a15157211 */ /* 0x000fc800078f30ff */
[----:B------:R-:W-:-:S04]  /*10340*/  SHF.R.S32.HI R21, RZ, 0x6, R21 ;  /* 0x00000006ff157819 */ /* 0x000fc80000011415 */
[----:B--2---:R-:W-:-:S04]  /*10350*/  VIMNMX R21, R152, R21, !PT ;  /* 0x0000001598157248 */ /* 0x004fc80007fe0100 */
[----:B------:R-:W-:-:S13]  /*10360*/  ISETP.GE.AND P1, PT, R12, R21, PT ;  /* 0x000000150c00720c */ /* 0x000fda0003f26270 */
[----:B------:R-:W-:Y:S05]  /*10370*/  @!P1 BRA `(.L_x_5947) ;  /* 0x0000001c00ac9947 */ /* 0x000fea0003800000 */
[----:B------:R-:W-:Y:S01]  /*10380*/  BSSY B0, `(.L_x_5948) ;  /* 0x00001e9000007945 */ /* 0x000fe20003800000 */
[----:B------:R-:W-:Y:S01]  /*10390*/  IMAD.MOV.U32 R216, RZ, RZ, R15 ;  /* 0x000000ffffd87224 */ /* 0x000fe200078e000f */
[----:B------:R-:W-:Y:S01]  /*103a0*/  MOV R209, R12 ;  /* 0x0000000c00d17202 */ /* 0x000fe20000000f00 */
[----:B------:R-:W-:Y:S02]  /*103b0*/  IMAD.MOV.U32 R219, RZ, RZ, R13 ;  /* 0x000000ffffdb7224 */ /* 0x000fe400078e000d */
[----:B------:R-:W-:-:S07]  /*103c0*/  IMAD.MOV.U32 R217, RZ, RZ, R18 ;  /* 0x000000ffffd97224 */ /* 0x000fce00078e0012 */
.L_x_5961:
[----:B------:R-:W-:Y:S02]  /*103d0*/  VIADD R18, R217, 0x1 ;  /* 0x00000001d9127836 */ /* 0x000fe40000000000 */
[----:B0-----:R-:W-:Y:S02]  /*103e0*/  IMAD.MOV.U32 R12, RZ, RZ, R209 ;  /* 0x000000ffff0c7224 */ /* 0x001fe400078e00d1 */
[----:B------:R-:W-:Y:S01]  /*103f0*/  VIADD R209, R209, 0xffffffff ;  /* 0xffffffffd1d17836 */ /* 0x000fe20000000000 */
[----:B------:R-:W-:Y:S02]  /*10400*/  ISETP.NE.AND P2, PT, R18, 0x2, PT ;  /* 0x000000021200780c */ /* 0x000fe40003f45270 */
[----:B------:R-:W-:Y:S02]  /*10410*/  ISETP.GT.AND P1, PT, R12, R21, PT ;  /* 0x000000150c00720c */ /* 0x000fe40003f24270 */
[----:B------:R-:W-:Y:S02]  /*10420*/  SEL R12, RZ, 0x1, P2 ;  /* 0x00000001ff0c7807 */ /* 0x000fe40001000000 */
[----:B------:R-:W-:-:S02]  /*10430*/  SEL R18, R18, RZ, P2 ;  /* 0x000000ff12127207 */ /* 0x000fc40001000000 */
[----:B------:R-:W-:Y:S01]  /*10440*/  LOP3.LUT R19, R19, R12, RZ, 0x3c, !PT ;  /* 0x0000000c13137212 */ /* 0x000fe200078e3cff */
[----:B------:R-:W-:Y:S06]  /*10450*/  @!P0 BRA `(.L_x_5949) ;  /* 0x0000000000048947 */ /* 0x000fec0003800000 */
[----:B------:R-:W-:Y:S01]  /*10460*/  BPT.TRAP 0x1 ;  /* 0x000000040000795c */ /* 0x000fe20000300000 */
.L_x_5949:
[----:B------:R-:W-:Y:S01]  /*10470*/  IMAD R12, R18, 0x8, R2 ;  /* 0x00000008120c7824 */ /* 0x000fe200078e0202 */
[----:B------:R-:W-:-:S04]  /*10480*/  SHF.L.U32 R212, R19, 0x1f, RZ ;  /* 0x0000001f13d47819 */ /* 0x000fc800000006ff */
[----:B------:R0:W1:Y:S01]  /*10490*/  SYNCS.PHASECHK.TRANS64.TRYWAIT P2, [R12+URZ+0x28c30], R212 ;  /* 0x028c30d40c0075a7 */ /* 0x000062000804017f */
[----:B------:R-:W-:Y:S05]  /*104a0*/  @!P0 BRA `(.L_x_5950) ;  /* 0x0000000000048947 */ /* 0x000fea0003800000 */
[----:B------:R-:W-:Y:S01]  /*104b0*/  BPT.TRAP 0x1 ;  /* 0x000000040000795c */ /* 0x000fe20000300000 */
.L_x_5950:
[----:B------:R-:W-:Y:S01]  /*104c0*/  BSSY B2, `(.L_x_5951) ;  /* 0x0000006000027945 */ /* 0x000fe20003800000 */
[----:B------:R-:W-:Y:S02]  /*104d0*/  IMAD R156, R18, 0x200, R14 ;  /* 0x00000200129c7824 */ /* 0x000fe400078e020e */
[----:B------:R-:W-:Y:S01]  /*104e0*/  IMAD.MOV.U32 R157, RZ, RZ, 0x40000040 ;  /* 0x40000040ff9d7424 */ /* 0x000fe200078e00ff */
[----:B-1----:R-:W-:Y:S06]  /*104f0*/  @P2 BRA `(.L_x_5952) ;  /* 0x0000000000082947 */ /* 0x002fec0003800000 */
[----:B------:R-:W1:Y:S02]  /*10500*/  SYNCS.PHASECHK.TRANS64.TRYWAIT P2, [R12+URZ+0x28c30], R212 ;  /* 0x028c30d40c0075a7 */ /* 0x000e64000804017f */
[----:B-1----:R-:W-:Y:S05]  /*10510*/  @!P2 BRA `(.L_x_5953) ;  /* 0x000001100008a947 */ /* 0x002fea0003800000 */
.L_x_5952:
[----:B------:R-:W-:Y:S05]  /*10520*/  BSYNC B2 ;  /* 0x0000000000027941 */ /* 0x000fea0003800000 */
.L_x_5951:
        /* <DEDUP_REMOVED lines=36> */
.L_x_5954:
        /* <DEDUP_REMOVED lines=26> */
[----:B------:R-:W-:-:S06]  /*10910*/  FMUL.FTZ R162, R162, UR4 ;  /* 0x00000004a2a27c20 */ /* 0x000fcc0008410000 */
        /* <DEDUP_REMOVED lines=58> */
[----:B------:R-:W-:-:S04]  /*10cc0*/  FFMA.FTZ R181, R181, R20, -R154 ;  /* 0x00000014b5b57223 */ /* 0x000fc8000001089a */
        /* <DEDUP_REMOVED lines=8> */
[----:B------:R-:W-:Y:S01]  /*10d50*/  MUFU.EX2 R219, R156 ;  /* 0x0000009c00db7308 */ /* 0x000fe20000000800 */
[----:B---3--:R-:W-:Y:S01]  /*10d60*/  FFMA.FTZ R154, R173, R3, R15 ;  /* 0x00000003ad9a7223 */ /* 0x008fe2000001000f */
[----:B------:R-:W-:Y:S01]  /*10d70*/  FMUL.FTZ R3, R163, UR4 ;  /* 0x00000004a3037c20 */ /* 0x000fe20008410000 */
[----:B------:R-:W-:Y:S01]  /*10d80*/  FMUL.FTZ R163, R170, UR4 ;  /* 0x00000004aaa37c20 */ /* 0x000fe20008410000 */
[----:B------:R-:W-:Y:S01]  /*10d90*/  FMUL.FTZ R170, R175, UR4 ;  /* 0x00000004afaa7c20 */ /* 0x000fe20008410000 */
[----:B------:R-:W-:Y:S01]  /*10da0*/  FMUL.FTZ R175, R182, UR4 ;  /* 0x00000004b6af7c20 */ /* 0x000fe20008410000 */
[-C--:B------:R-:W-:Y:S01]  /*10db0*/  FMUL.FTZ R37, R37, R173.reuse ;  /* 0x000000ad25257220 */ /* 0x080fe20000410000 */
[----:B------:R-:W-:Y:S01]  /*10dc0*/  FMUL.FTZ R40, R40, R173 ;  /* 0x000000ad28287220 */ /* 0x000fe20000410000 */
[----:B------:R-:W-:Y:S01]  /*10dd0*/  MUFU.TANH R3, R3 ;  /* 0x0000000300037308 */ /* 0x000fe20000002400 */
[C---:B----4-:R-:W-:Y:S01]  /*10de0*/  FADD.FTZ R154, R152.reuse, R154 ;  /* 0x0000009a989a7221 */ /* 0x050fe20000010000 */
[----:B------:R-:W-:Y:S01]  /*10df0*/  F2FP.BF16.F32.PACK_AB R152, R152, R15 ;  /* 0x0000000f9898723e */ /* 0x000fe200000010ff */
        /* <DEDUP_REMOVED lines=12> */
[-C--:B------:R-:W-:Y:S01]  /*10ec0*/  FMUL.FTZ R64, R64, R173.reuse ;  /* 0x000000ad40407220 */ /* 0x080fe20000410000 */
[----:B------:R-:W-:Y:S01]  /*10ed0*/  MUFU.TANH R163, R163 ;  /* 0x000000a300a37308 */ /* 0x000fe20000002400 */
[----:B--2---:R-:W-:Y:S01]  /*10ee0*/  FMUL.FTZ R153, R166, UR4 ;  /* 0x00000004a6997c20 */ /* 0x004fe20008410000 */
[----:B------:R-:W-:Y:S01]  /*10ef0*/  FMUL.FTZ R166, R171, UR4 ;  /* 0x00000004aba67c20 */ /* 0x000fe20008410000 */
[----:B------:R-:W-:Y:S01]  /*10f00*/  FMUL.FTZ R171, R178, UR4 ;  /* 0x00000004b2ab7c20 */ /* 0x000fe20008410000 */
[-C--:B------:R-:W-:Y:S01]  /*10f10*/  FMUL.FTZ R65, R65, R173.reuse ;  /* 0x000000ad41417220 */ /* 0x080fe20000410000 */
[-C--:B------:R-:W-:Y:S01]  /*10f20*/  FMUL.FTZ R68, R68, R173.reuse ;  /* 0x000000ad44447220 */ /* 0x080fe20000410000 */
[-C--:B------:R-:W-:Y:S01]  /*10f30*/  FMUL.FTZ R69, R69, R173.reuse ;  /* 0x000000ad45457220 */ /* 0x080fe20000410000 */
[-C--:B------:R-:W-:Y:S01]  /*10f40*/  FMUL.FTZ R72, R72, R173.reuse ;  /* 0x000000ad48487220 */ /* 0x080fe20000410000 */
[----:B------:R-:W-:Y:S01]  /*10f50*/  MUFU.TANH R153, R153 ;  /* 0x0000009900997308 */ /* 0x000fe20000002400 */
[----:B---3--:R-:W-:Y:S01]  /*10f60*/  FADD.FTZ R154, R15, R154 ;  /* 0x0000009a0f9a7221 */ /* 0x008fe20000010000 */
[-C--:B------:R-:W-:Y:S01]  /*10f70*/  FMUL.FTZ R73, R73, R173.reuse ;  /* 0x000000ad49497220 */ /* 0x080fe20000410000 */
[-C--:B------:R-:W-:Y:S01]  /*10f80*/  FMUL.FTZ R76, R76, R173.reuse ;  /* 0x000000ad4c4c7220 */ /* 0x080fe20000410000 */
[----:B------:R-:W-:Y:S01]  /*10f90*/  FMUL.FTZ R77, R77, R173 ;  /* 0x000000ad4d4d7220 */ /* 0x000fe20000410000 */
[C---:B------:R-:W-:Y:S01]  /*10fa0*/  FADD.FTZ R156, R219.reuse, R154 ;  /* 0x0000009adb9c7221 */ /* 0x040fe20000010000 */
[----:B------:R-:W-:Y:S01]  /*10fb0*/  F2FP.BF16.F32.PACK_AB R154, R219, R15 ;  /* 0x0000000fdb9a723e */ /* 0x000fe200000010ff */
        /* <DEDUP_REMOVED lines=9> */
[----:B------:R4:W5:Y:S01]  /*11050*/  MUFU.EX2 R219, R160 ;  /* 0x000000a000db7308 */ /* 0x0009620000000800 */
[----:B--2---:R-:W-:Y:S01]  /*11060*/  FMUL.FTZ R157, R167, UR4 ;  /* 0x00000004a79d7c20 */ /* 0x004fe20008410000 */
[----:B------:R-:W-:Y:S01]  /*11070*/  FMUL.FTZ R167, R174, UR4 ;  /* 0x00000004aea77c20 */ /* 0x000fe20008410000 */
[----:B------:R-:W-:Y:S01]  /*11080*/  FMUL.FTZ R174, R179, UR4 ;  /* 0x00000004b3ae7c20 */ /* 0x000fe20008410000 */
[----:B------:R-:W-:Y:S01]  /*11090*/  FMUL.FTZ R179, R183, UR4 ;  /* 0x00000004b7b37c20 */ /* 0x000fe20008410000 */
[-C--:B------:R-:W-:Y:S01]  /*110a0*/  FMUL.FTZ R96, R96, R173.reuse ;  /* 0x000000ad60607220 */ /* 0x080fe20000410000 */
[-C--:B------:R-:W-:Y:S01]  /*110b0*/  FMUL.FTZ R97, R97, R173.reuse ;  /* 0x000000ad61617220 */ /* 0x080fe20000410000 */
[----:B------:R-:W-:Y:S01]  /*110c0*/  FMUL.FTZ R100, R100, R173 ;  /* 0x000000ad64647220 */ /* 0x000fe20000410000 */
[----:B------:R-:W2:Y:S01]  /*110d0*/  MUFU.TANH R157, R157 ;  /* 0x0000009d009d7308 */ /* 0x000ea20000002400 */
[----:B----4-:R-:W-:-:S02]  /*110e0*/  IMAD.MOV R160, RZ, RZ, -R197 ;  /* 0x000000ffffa07224 */ /* 0x010fc400078e0ac5 */
[----:B---3--:R-:W-:Y:S01]  /*110f0*/  FADD.FTZ R156, R15, R156 ;  /* 0x0000009c0f9c7221 */ /* 0x008fe20000010000 */
[-C--:B------:R-:W-:Y:S01]  /*11100*/  FMUL.FTZ R101, R101, R173.reuse ;  /* 0x000000ad65657220 */ /* 0x080fe20000410000 */
[-C--:B------:R-:W-:Y:S01]  /*11110*/  FMUL.FTZ R104, R104, R173.reuse ;  /* 0x000000ad68687220 */ /* 0x080fe20000410000 */
[-C--:B------:R-:W-:Y:S01]  /*11120*/  FMUL.FTZ R105, R105, R173.reuse ;  /* 0x000000ad69697220 */ /* 0x080fe20000410000 */
[----:B------:R-:W-:Y:S01]  /*11130*/  ISETP.NE.AND P2, PT, R185, R160, PT ;  /* 0x000000a0b900720c */ /* 0x000fe20003f45270 */
[----:B------:R-:W-:Y:S01]  /*11140*/  VIADD R160, R12, 0x28c40 ;  /* 0x00028c400ca07836 */ /* 0x000fe20000000000 */
[----:B------:R-:W3:Y:S01]  /*11150*/  MUFU.TANH R166, R166 ;  /* 0x000000a600a67308 */ /* 0x000ee20000002400 */
[-C--:B------:R-:W-:Y:S01]  /*11160*/  FMUL.FTZ R108, R108, R173.reuse ;  /* 0x000000ad6c6c7220 */ /* 0x080fe20000410000 */
[-C--:B------:R-:W-:Y:S01]  /*11170*/  FMUL.FTZ R109, R109, R173.reuse ;  /* 0x000000ad6d6d7220 */ /* 0x080fe20000410000 */
[-C--:B------:R-:W-:Y:S01]  /*11180*/  FMUL.FTZ R112, R112, R173.reuse ;  /* 0x000000ad70707220 */ /* 0x080fe20000410000 */
[----:B------:R-:W-:Y:S01]  /*11190*/  PRMT R160, R187, 0x654, R160 ;  /* 0x00000654bba07816 */ /* 0x000fe200000000a0 */
[-C--:B------:R-:W-:Y:S01]  /*111a0*/  FMUL.FTZ R113, R113, R173.reuse ;  /* 0x000000ad71717220 */ /* 0x080fe20000410000 */
[-C--:B------:R-:W-:Y:S01]  /*111b0*/  FMUL.FTZ R116, R116, R173.reuse ;  /* 0x000000ad74747220 */ /* 0x080fe20000410000 */
[-C--:B------:R-:W-:Y:S01]  /*111c0*/  FMUL.FTZ R117, R117, R173.reuse ;  /* 0x000000ad75757220 */ /* 0x080fe20000410000 */
[----:B------:R5:W-:Y:S01]  /*111d0*/  SYNCS.ARRIVE.TRANS64.RED.A1T0 RZ, [R160+URZ], RZ ;  /* 0x000000ffa0ff79a7 */ /* 0x000be2000810043f */
[----:B------:R-:W4:Y:S01]  /*111e0*/  MUFU.TANH R167, R167 ;  /* 0x000000a700a77308 */ /* 0x000f220000002400 */
[-C--:B------:R-:W-:Y:S01]  /*111f0*/  FMUL.FTZ R120, R120, R173.reuse ;  /* 0x000000ad78787220 */ /* 0x080fe20000410000 */
[-C--:B------:R-:W-:Y:S01]  /*11200*/  FMUL.FTZ R121, R121, R173.reuse ;  /* 0x000000ad79797220 */ /* 0x080fe20000410000 */
[-C--:B------:R-:W-:Y:S01]  /*11210*/  FMUL.FTZ R124, R124, R173.reuse ;  /* 0x000000ad7c7c7220 */ /* 0x080fe20000410000 */
[-C--:B------:R-:W-:Y:S01]  /*11220*/  FMUL.FTZ R125, R125, R173.reuse ;  /* 0x000000ad7d7d7220 */ /* 0x080fe20000410000 */
[-C--:B------:R-:W-:Y:S01]  /*11230*/  FMUL.FTZ R128, R128, R173.reuse ;  /* 0x000000ad80807220 */ /* 0x080fe20000410000 */
[----:B------:R-:W-:Y:S01]  /*11240*/  FMUL.FTZ R129, R129, R173 ;  /* 0x000000ad81817220 */ /* 0x000fe20000410000 */
[C---:B-----5:R-:W-:Y:S01]  /*11250*/  FADD.FTZ R160, R219.reuse, R156 ;  /* 0x0000009cdba07221 */ /* 0x060fe20000010000 */
[----:B------:R-:W-:Y:S01]  /*11260*/  F2FP.BF16.F32.PACK_AB R156, R219, R15 ;  /* 0x0000000fdb9c723e */ /* 0x000fe200000010ff */
[----:B------:R-:W5:Y:S01]  /*11270*/  MUFU.TANH R170, R170 ;  /* 0x000000aa00aa7308 */ /* 0x000f620000002400 */
[----:B------:R-:W-:Y:S01]  /*11280*/  FMNMX.FTZ R15, R177, R216, !PT ;  /* 0x000000d8b10f7209 */ /* 0x000fe20007810000 */
[-C--:B------:R-:W-:Y:S01]  /*11290*/  FMUL.FTZ R132, R132, R173.reuse ;  /* 0x000000ad84847220 */ /* 0x080fe20000410000 */
[-C--:B------:R-:W-:Y:S01]  /*112a0*/  FMUL.FTZ R133, R133, R173.reuse ;  /* 0x000000ad85857220 */ /* 0x080fe20000410000 */
[----:B------:R-:W-:Y:S01]  /*112b0*/  FMUL.FTZ R136, R136, R173 ;  /* 0x000000ad88887220 */ /* 0x000fe20000410000 */
[----:B------:R-:W-:Y:S01]  /*112c0*/  FMNMX.FTZ R15, R155, R15, !PT ;  /* 0x0000000f9b0f7209 */ /* 0x000fe20007810000 */
[-C--:B------:R-:W-:Y:S01]  /*112d0*/  FMUL.FTZ R137, R137, R173.reuse ;  /* 0x000000ad89897220 */ /* 0x080fe20000410000 */
[----:B------:R-:W-:Y:S01]  /*112e0*/  FMUL.FTZ R140, R140, R173 ;  /* 0x000000ad8c8c7220 */ /* 0x000fe20000410000 */
[----:B------:R-:W0:Y:S01]  /*112f0*/  MUFU.TANH R171, R171 ;  /* 0x000000ab00ab7308 */ /* 0x000e220000002400 */
[----:B------:R-:W-:Y:S01]  /*11300*/  FMNMX.FTZ R15, R158, R15, !PT ;  /* 0x0000000f9e0f7209 */ /* 0x000fe20007810000 */
[-C--:B------:R-:W-:Y:S01]  /*11310*/  FMUL.FTZ R141, R141, R173.reuse ;  /* 0x000000ad8d8d7220 */ /* 0x080fe20000410000 */
[-C--:B------:R-:W-:Y:S01]  /*11320*/  FMUL.FTZ R144, R144, R173.reuse ;  /* 0x000000ad90907220 */ /* 0x080fe20000410000 */
[----:B------:R-:W-:Y:S01]  /*11330*/  FMUL.FTZ R145, R145, R173 ;  /* 0x000000ad91917220 */ /* 0x000fe20000410000 */
[----:B------:R-:W-:Y:S01]  /*11340*/  FMNMX.FTZ R15, R159, R15, !PT ;  /* 0x0000000f9f0f7209 */ /* 0x000fe20007810000 */
[-C--:B------:R-:W-:Y:S01]  /*11350*/  FMUL.FTZ R148, R148, R173.reuse ;  /* 0x000000ad94947220 */ /* 0x080fe20000410000 */
[----:B------:R-:W-:Y:S01]  /*11360*/  FMUL.FTZ R149, R149, R173 ;  /* 0x000000ad95957220 */ /* 0x000fe20000410000 */
[----:B------:R-:W1:Y:S01]  /*11370*/  MUFU.TANH R174, R174 ;  /* 0x000000ae00ae7308 */ /* 0x000e620000002400 */
[----:B------:R-:W-:-:S04]  /*11380*/  FMNMX.FTZ R15, R162, R15, !PT ;  /* 0x0000000fa20f7209 */ /* 0x000fc80007810000 */
[----:B------:R-:W-:-:S03]  /*11390*/  FMNMX.FTZ R15, R3, R15, !PT ;  /* 0x0000000f030f7209 */ /* 0x000fc60007810000 */
[----:B------:R-:W1:Y:S01]  /*113a0*/  MUFU.TANH R175, R175 ;  /* 0x000000af00af7308 */ /* 0x000e620000002400 */
[----:B------:R-:W-:-:S04]  /*113b0*/  FMNMX.FTZ R15, R153, R15, !PT ;  /* 0x0000000f990f7209 */ /* 0x000fc80007810000 */
[----:B--2---:R-:W-:-:S03]  /*113c0*/  FMNMX.FTZ R15, R157, R15, !PT ;  /* 0x0000000f9d0f7209 */ /* 0x004fc60007810000 */
[----:B------:R-:W-:Y:S01]  /*113d0*/  MUFU.TANH R179, R179 ;  /* 0x000000b300b37308 */ /* 0x000fe20000002400 */
[----:B------:R-:W-:-:S04]  /*113e0*/  FMNMX.FTZ R15, R163, R15, !PT ;  /* 0x0000000fa30f7209 */ /* 0x000fc80007810000 */
[----:B---3--:R-:W-:-:S03]  /*113f0*/  FMNMX.FTZ R15, R166, R15, !PT ;  /* 0x0000000fa60f7209 */ /* 0x008fc60007810000 */
[----:B------:R-:W2:Y:S01]  /*11400*/  MUFU.EX2 R161, R161 ;  /* 0x000000a100a17308 */ /* 0x000ea20000000800 */
[----:B----4-:R-:W-:-:S04]  /*11410*/  FMNMX.FTZ R15, R167, R15, !PT ;  /* 0x0000000fa70f7209 */ /* 0x010fc80007810000 */
[----:B-----5:R-:W-:-:S03]  /*11420*/  FMNMX.FTZ R15, R170, R15, !PT ;  /* 0x0000000faa0f7209 */ /* 0x020fc60007810000 */
[----:B------:R-:W3:Y:S01]  /*11430*/  MUFU.EX2 R164, R164 ;  /* 0x000000a400a47308 */ /* 0x000ee20000000800 */
[----:B0-----:R-:W-:-:S04]  /*11440*/  FMNMX.FTZ R15, R171, R15, !PT ;  /* 0x0000000fab0f7209 */ /* 0x001fc80007810000 */
[----:B-1----:R-:W-:-:S03]  /*11450*/  FMNMX.FTZ R15, R174, R15, !PT ;  /* 0x0000000fae0f7209 */ /* 0x002fc60007810000 */
[----:B------:R-:W-:Y:S01]  /*11460*/  MUFU.EX2 R165, R165 ;  /* 0x000000a500a57308 */ /* 0x000fe20000000800 */
[----:B------:R-:W-:Y:S01]  /*11470*/  FMNMX.FTZ R15, R175, R15, !PT ;  /* 0x0000000faf0f7209 */ /* 0x000fe20007810000 */
[----:B--2---:R-:W-:-:S03]  /*11480*/  FADD.FTZ R160, R161, R160 ;  /* 0x000000a0a1a07221 */ /* 0x004fc60000010000 */
[----:B------:R-:W-:-:S03]  /*11490*/  FMNMX.FTZ R15, R179, R15, !PT ;  /* 0x0000000fb30f7209 */ /* 0x000fc60007810000 */
[----:B------:R-:W-:Y:S01]  /*114a0*/  MUFU.EX2 R169, R169 ;  /* 0x000000a900a97308 */ /* 0x000fe20000000800 */
[----:B---3--:R-:W-:Y:S01]  /*114b0*/  FADD.FTZ R160, R164, R160 ;  /* 0x000000a0a4a07221 */ /* 0x008fe20000010000 */
[----:B------:R-:W0:Y:S06]  /*114c0*/  SHFL.BFLY PT, R178, R15, 0x2, 0x1f ;  /* 0x0c401f000fb27f89 */ /* 0x000e2c00000e0000 */
[----:B------:R-:W-:Y:S08]  /*114d0*/  MUFU.EX2 R172, R172 ;  /* 0x000000ac00ac7308 */ /* 0x000ff00000000800 */
[----:B------:R-:W-:Y:S08]  /*114e0*/  MUFU.EX2 R176, R176 ;  /* 0x000000b000b07308 */ /* 0x000ff00000000800 */
[----:B------:R-:W-:Y:S01]  /*114f0*/  MUFU.EX2 R221, R221 ;  /* 0x000000dd00dd7308 */ /* 0x000fe20000000800 */
[----:B0-----:R-:W-:-:S05]  /*11500*/  FMNMX.FTZ R15, R15, R178, !PT ;  /* 0x000000b20f0f7209 */ /* 0x001fca0007810000 */
[----:B------:R-:W0:Y:S02]  /*11510*/  SHFL.BFLY PT, R182, R15, 0x1, 0x1f ;  /* 0x0c201f000fb67f89 */ /* 0x000e2400000e0000 */
[----:B------:R1:W-:Y:S08]  /*11520*/  MUFU.EX2 R178, R168 ;  /* 0x000000a800b27308 */ /* 0x0003f00000000800 */
[----:B------:R-:W-:Y:S08]  /*11530*/  MUFU.EX2 R180, R180 ;  /* 0x000000b400b47308 */ /* 0x000ff00000000800 */
[----:B------:R-:W-:Y:S01]  /*11540*/  MUFU.EX2 R181, R181 ;  /* 0x000000b500b57308 */ /* 0x000fe20000000800 */
[----:B0-----:R-:W-:Y:S01]  /*11550*/  FMNMX.FTZ R15, R15, R182, !PT ;  /* 0x000000b60f0f7209 */ /* 0x001fe20007810000 */
[----:B------:R-:W-:-:S04]  /*11560*/  @!P2 IMAD R182, R217, 0x40, R194 ;  /* 0x00000040d9b6a824 */ /* 0x000fc800078e02c2 */
[----:B-1----:R-:W-:Y:S01]  /*11570*/  FADD.FTZ R168, -R15, R216 ;  /* 0x000000d80fa87221 */ /* 0x002fe20000010100 */
[----:B------:R-:W-:-:S03]  /*11580*/  @!P2 IMAD R182, R182, 0x4, R2 ;  /* 0x00000004b6b6a824 */ /* 0x000fc600078e0202 */
[----:B------:R-:W-:Y:S02]  /*11590*/  FMUL.FTZ R168, R168, R20 ;  /* 0x00000014a8a87220 */ /* 0x000fe40000410000 */
[----:B------:R-:W-:Y:S04]  /*115a0*/  @!P2 STS [R182+0x28800], R173 ;  /* 0x028800adb600a388 */ /* 0x000fe80000000800 */
        /* <DEDUP_REMOVED lines=108> */
[-C--:B------:R-:W-:Y:S01]  /*11c70*/  FMUL.FTZ R139, R139, R168.reuse ;  /* 0x000000a88b8b7220 */ /* 0x080fe20000410000 */
[----:B------:R-:W-:Y:S01]  /*11c80*/  FADD.FTZ R3, R172, R3 ;  /* 0x00000003ac037221 */ /* 0x000fe20000010000 */
[----:B------:R-:W2:Y:S01]  /*11c90*/  MUFU.EX2 R170, R170 ;  /* 0x000000aa00aa7308 */ /* 0x000ea20000000800 */
        /* <DEDUP_REMOVED lines=8> */
[----:B-1----:R-:W-:Y:S01]  /*11d20*/  FADD.FTZ R163, R0, R162 ;  /* 0x000000a200a37221 */ /* 0x002fe20000010000 */
[----:B------:R-:W-:Y:S01]  /*11d30*/  F2FP.BF16.F32.PACK_AB R162, R172, R169 ;  /* 0x000000a9aca2723e */ /* 0x000fe200000010ff */
[----:B------:R-:W-:-:S05]  /*11d40*/  FMUL.FTZ R151, R151, R168 ;  /* 0x000000a897977220 */ /* 0x000fca0000410000 */
[----:B------:R-:W1:Y:S01]  /*11d50*/  MUFU.EX2 R174, R174 ;  /* 0x000000ae00ae7308 */ /* 0x000e620000000800 */
[C---:B--2---:R-:W-:Y:S01]  /*11d60*/  FADD.FTZ R164, R170.reuse, R163 ;  /* 0x000000a3aaa47221 */ /* 0x044fe20000010000 */
[----:B------:R-:W-:Y:S01]  /*11d70*/  F2FP.BF16.F32.PACK_AB R163, R170, R0 ;  /* 0x00000000aaa3723e */ /* 0x000fe200000010ff */
[----:B------:R-:W-:-:S04]  /*11d80*/  FADD.FTZ R0, R176, R3 ;  /* 0x00000003b0007221 */ /* 0x000fc80000010000 */
[----:B------:R-:W-:Y:S01]  /*11d90*/  FADD.FTZ R0, R221, R0 ;  /* 0x00000000dd007221 */ /* 0x000fe20000010000 */
[----:B------:R-:W2:Y:S01]  /*11da0*/  MUFU.EX2 R167, R175 ;  /* 0x000000af00a77308 */ /* 0x000ea20000000800 */
[----:B---3--:R-:W-:Y:S01]  /*11db0*/  FADD.FTZ R3, R171, R164 ;  /* 0x000000a4ab037221 */ /* 0x008fe20000010000 */
[----:B------:R-:W-:Y:S01]  /*11dc0*/  F2FP.BF16.F32.PACK_AB R164, R221, R176 ;  /* 0x000000b0dda4723e */ /* 0x000fe200000010ff */
[----:B------:R-:W-:Y:S01]  /*11dd0*/  FADD.FTZ R166, R180, R0 ;  /* 0x00000000b4a67221 */ /* 0x000fe20000010000 */
[----:B------:R0:W-:Y:S04]  /*11de0*/  STSM.16.M88.4 [R199], R160 ;  /* 0x000000a0c7007844 */ /* 0x0001e80000000200 */
[----:B------:R-:W3:Y:S01]  /*11df0*/  MUFU.EX2 R179, R179 ;  /* 0x000000b300b37308 */ /* 0x000ee20000000800 */
[C---:B-1----:R-:W-:Y:S01]  /*11e00*/  FADD.FTZ R3, R174.reuse, R3 ;  /* 0x00000003ae037221 */ /* 0x042fe20000010000 */
[----:B------:R-:W-:-:S03]  /*11e10*/  F2FP.BF16.F32.PACK_AB R165, R174, R171 ;  /* 0x000000abaea5723e */ /* 0x000fc600000010ff */
[----:B--2---:R-:W-:Y:S01]  /*11e20*/  FADD.FTZ R0, R167, R3 ;  /* 0x00000003a7007221 */ /* 0x004fe20000010000 */
[C---:B------:R-:W-:Y:S01]  /*11e30*/  FADD.FTZ R3, R181.reuse, R166 ;  /* 0x000000a6b5037221 */ /* 0x040fe20000010000 */
[----:B------:R-:W-:Y:S02]  /*11e40*/  F2FP.BF16.F32.PACK_AB R166, R181, R180 ;  /* 0x000000b4b5a6723e */ /* 0x000fe400000010ff */
[C---:B---3--:R-:W-:Y:S01]  /*11e50*/  F2FP.BF16.F32.PACK_AB R167, R179.reuse, R167 ;  /* 0x000000a7b3a7723e */ /* 0x048fe200000010ff */
[----:B------:R-:W-:-:S04]  /*11e60*/  FADD.FTZ R0, R179, R0 ;  /* 0x00000000b3007221 */ /* 0x000fc80000010000 */
[----:B------:R0:W-:Y:S01]  /*11e70*/  STSM.16.M88.4 [R200], R164 ;  /* 0x000000a4c8007844 */ /* 0x0001e20000000200 */
[----:B------:R-:W-:Y:S05]  /*11e80*/  @!P0 BRA `(.L_x_5955) ;  /* 0x0000000000048947 */ /* 0x000fea0003800000 */
[----:B------:R-:W-:Y:S01]  /*11e90*/  BPT.TRAP 0x1 ;  /* 0x000000040000795c */ /* 0x000fe20000300000 */
.L_x_5955:
[----:B------:R1:W2:Y:S01]  /*11ea0*/  SYNCS.PHASECHK.TRANS64.TRYWAIT P2, [R12+URZ+0x28c50], R212 ;  /* 0x028c50d40c0075a7 */ /* 0x0002a2000804017f */
[----:B------:R-:W-:Y:S05]  /*11eb0*/  @!P0 BRA `(.L_x_5956) ;  /* 0x0000000000048947 */ /* 0x000fea0003800000 */
[----:B------:R-:W-:Y:S01]  /*11ec0*/  BPT.TRAP 0x1 ;  /* 0x000000040000795c */ /* 0x000fe20000300000 */
.L_x_5956:
[----:B------:R-:W-:Y:S04]  /*11ed0*/  BSSY B2, `(.L_x_5957) ;  /* 0x0000004000027945 */ /* 0x000fe80003800000 */
[----:B--2---:R-:W-:Y:S05]  /*11ee0*/  @P2 BRA `(.L_x_5958) ;  /* 0x0000000000082947 */ /* 0x004fea0003800000 */
[----:B------:R-:W2:Y:S02]  /*11ef0*/  SYNCS.PHASECHK.TRANS64.TRYWAIT P2, [R12+URZ+0x28c50], R212 ;  /* 0x028c50d40c0075a7 */ /* 0x000ea4000804017f */
[----:B--2---:R-:W-:Y:S05]  /*11f00*/  @!P2 BRA `(.L_x_5959) ;  /* 0x000000f400a0a947 */ /* 0x004fea0003800000 */
.L_x_5958:
[----:B------:R-:W-:Y:S05]  /*11f10*/  BSYNC B2 ;  /* 0x0000000000027941 */ /* 0x000fea0003800000 */
.L_x_5957:
        /* <DEDUP_REMOVED lines=38> */
[----:B------:R-:W-:Y:S05]  /*12180*/  @!P0 BRA `(.L_x_5960) ;  /* 0x0000000000048947 */ /* 0x000fea0003800000 */
[----:B------:R-:W-:Y:S01]  /*12190*/  BPT.TRAP 0x1 ;  /* 0x000000040000795c */ /* 0x000fe20000300000 */
.L_x_5960:
[----:B-12---:R-:W-:Y:S02]  /*121a0*/  VIADD R12, R12, 0x28c60 ;  /* 0x00028c600c0c7836 */ /* 0x006fe40000000000 */
[----:B------:R-:W-:Y:S02]  /*121b0*/  IMAD.MOV.U32 R216, RZ, RZ, R15 ;  /* 0x000000ffffd87224 */ /* 0x000fe400078e000f */
[----:B------:R-:W-:Y:S01]  /*121c0*/  IMAD.MOV.U32 R219, RZ, RZ, R13 ;  /* 0x000000ffffdb7224 */ /* 0x000fe200078e000d */
[----:B------:R-:W-:Y:S01]  /*121d0*/  PRMT R12, R187, 0x654, R12 ;  /* 0x00000654bb0c7816 */ /* 0x000fe2000000000c */
[----:B------:R-:W-:-:S03]  /*121e0*/  IMAD.MOV.U32 R217, RZ, RZ, R18 ;  /* 0x000000ffffd97224 */ /* 0x000fc600078e0012 */
[----:B------:R0:W-:Y:S01]  /*121f0*/  SYNCS.ARRIVE.TRANS64.RED.A1T0 RZ, [R12+URZ], RZ ;  /* 0x000000ff0cff79a7 */ /* 0x0001e2000810043f */
[----:B------:R-:W-:Y:S05]  /*12200*/  @P1 BRA `(.L_x_5961) ;  /* 0xffffffe000701947 */ /* 0x000fea000383ffff */
[----:B------:R-:W-:Y:S05]  /*12210*/  BSYNC B0 ;  /* 0x0000000000007941 */ /* 0x000fea0003800000 */
.L_x_5948:
[----:B0-----:R-:W-:-:S07]  /*12220*/  IMAD.MOV.U32 R12, RZ, RZ, R209 ;  /* 0x000000ffff0c7224 */ /* 0x001fce00078e00d1 */
.L_x_5947:
[----:B------:R-:W-:Y:S05]  /*12230*/  BSYNC B1 ;  /* 0x0000000000017941 */ /* 0x000fea0003800000 */
.L_x_5946:
[----:B------:R-:W2:Y:S01]  /*12240*/  LDL R21, [R1+0x8] ;  /* 0x0000080001157983 */ /* 0x000ea20000100800 */
[----:B------:R-:W-:Y:S01]  /*12250*/  BSSY B0, `(.L_x_5962) ;  /* 0x0000294000007945 */ /* 0x000fe20003800000 */
[----:B--2---:R-:W-:-:S13]  /*12260*/  ISETP.GE.AND P1, PT, R12, R21, PT ;  /* 0x000000150c00720c */ /* 0x004fda0003f26270 */
[----:B------:R-:W-:Y:S05]  /*12270*/  @!P1 BRA `(.L_x_5963) ;  /* 0x0000002800449947 */ /* 0x000fea0003800000 */
[----:B------:R-:W-:Y:S02]  /*12280*/  IMAD.MOV.U32 R212, RZ, RZ, R15 ;  /* 0x000000ffffd47224 */ /* 0x000fe400078e000f */
[----:B------:R-:W-:Y:S02]  /*12290*/  IMAD.MOV.U32 R217, RZ, RZ, R13 ;  /* 0x000000ffffd97224 */ /* 0x000fe400078e000d */
[----:B------:R-:W-:-:S07]  /*122a0*/  IMAD.MOV.U32 R216, RZ, RZ, R18 ;  /* 0x000000ffffd87224 */ /* 0x000fce00078e0012 */
.L_x_5984:
[----:B------:R-:W-:-:S05]  /*122b0*/  VIADD R18, R216, 0x1 ;  /* 0x00000001d8127836 */ /* 0x000fca0000000000 */
[----:B------:R-:W-:-:S04]  /*122c0*/  ISETP.NE.AND P1, PT, R18, 0x2, PT ;  /* 0x000000021200780c */ /* 0x000fc80003f25270 */
[----:B------:R-:W-:Y:S02]  /*122d0*/  SEL R13, RZ, 0x1, P1 ;  /* 0x00000001ff0d7807 */ /* 0x000fe40000800000 */
[----:B------:R-:W-:Y:S02]  /*122e0*/  SEL R18, R18, RZ, P1 ;  /* 0x000000ff12127207 */ /* 0x000fe40000800000 */
[----:B------:R-:W-:Y:S01]  /*122f0*/  LOP3.LUT R19, R19, R13, RZ, 0x3c, !PT ;  /* 0x0000000d13137212 */ /* 0x000fe200078e3cff */
[----:B------:R-:W-:Y:S06]  /*12300*/  @!P0 BRA `(.L_x_5964) ;  /* 0x0000000000048947 */ /* 0x000fec0003800000 */
[----:B------:R-:W-:Y:S01]  /*12310*/  BPT.TRAP 0x1 ;  /* 0x000000040000795c */ /* 0x000fe20000300000 */
.L_x_5964:
[----:B------:R-:W-:Y:S01]  /*12320*/  IMAD R21, R18, 0x8, R2 ;  /* 0x0000000812157824 */ /* 0x000fe200078e0202 */
[----:B------:R-:W-:-:S04]  /*12330*/  SHF.L.U32 R209, R19, 0x1f, RZ ;  /* 0x0000001f13d17819 */ /* 0x000fc800000006ff */
[----:B------:R0:W1:Y:S01]  /*12340*/  SYNCS.PHASECHK.TRANS64.TRYWAIT P1, [R21+URZ+0x28c30], R209 ;  /* 0x028c30d1150075a7 */ /* 0x000062000802017f */
[----:B------:R-:W-:Y:S05]  /*12350*/  @!P0 BRA `(.L_x_5965) ;  /* 0x0000000000048947 */ /* 0x000fea0003800000 */
[----:B------:R-:W-:Y:S01]  /*12360*/  BPT.TRAP 0x1 ;  /* 0x000000040000795c */ /* 0x000fe20000300000 */
.L_x_5965:
[----:B------:R-:W-:Y:S01]  /*12370*/  BSSY B1, `(.L_x_5966) ;  /* 0x0000006000017945 */ /* 0x000fe20003800000 */
[----:B------:R-:W-:Y:S02]  /*12380*/  IMAD R156, R18, 0x200, R14 ;  /* 0x00000200129c7824 */ /* 0x000fe400078e020e */
[----:B------:R-:W-:Y:S01]  /*12390*/  IMAD.MOV.U32 R157, RZ, RZ, 0x40000040 ;  /* 0x40000040ff9d7424 */ /* 0x000fe200078e00ff */
[----:B-1----:R-:W-:Y:S06]  /*123a0*/  @P1 BRA `(.L_x_5967) ;  /* 0x0000000000081947 */ /* 0x002fec0003800000 */
[----:B------:R-:W1:Y:S02]  /*123b0*/  SYNCS.PHASECHK.TRANS64.TRYWAIT P1, [R21+URZ+0x28c30], R209 ;  /* 0x028c30d1150075a7 */ /* 0x000e64000802017f */
[----:B-1----:R-:W-:Y:S05]  /*123c0*/  @!P1 BRA `(.L_x_5968) ;  /* 0x000000f000849947 */ /* 0x002fea0003800000 */
.L_x_5967:
[----:B------:R-:W-:Y:S05]  /*123d0*/  BSYNC B1 ;  /* 0x0000000000017941 */ /* 0x000fea0003800000 */
.L_x_5966:
        /* <DEDUP_REMOVED lines=36> */
.L_x_5969:
[----:B------:R-:W2:Y:S01]  /*12620*/  @P4 LDC R20, c[0x0][0x44c] ;  /* 0x00011300ff144b82 */ /* 0x000ea20000000800 */
[----:B------:R-:W-:Y:S01]  /*12630*/  IMAD.IADD R13, R229, 0x1, R195 ;  /* 0x00000001e50d7824 */ /* 0x000fe200078e02c3 */
[----:B------:R-:W-:Y:S02]  /*12640*/  ULDC UR4, c[0x0][0x9d8] ;  /* 0x0002760000047ab9 */ /* 0x000fe40000000800 */
[----:B------:R-:W-:Y:S01]  /*12650*/  FMUL.FTZ R222, R157, UR4 ;  /* 0x000000049dde7c20 */ /* 0x000fe20008410000 */
[----:B------:R-:W-:Y:S01]  /*12660*/  FMUL.FTZ R223, R161, UR4 ;  /* 0x00000004a1df7c20 */ /* 0x000fe20008410000 */
[----:B------:R-:W-:Y:S01]  /*12670*/  FMUL.FTZ R221, R156, UR4 ;  /* 0x000000049cdd7c20 */ /* 0x000fe20008410000 */
[----:B------:R-:W-:Y:S01]  /*12680*/  FMUL.FTZ R157, R162, UR4 ;  /* 0x00000004a29d7c20 */ /* 0x000fe20008410000 */
[----:B------:R-:W3:Y:S01]  /*12690*/  @P4 LDC R15, c[0x0][0x450] ;  /* 0x00011400ff0f4b82 */ /* 0x000ee20000000800 */
        /* <DEDUP_REMOVED lines=21> */
[----:B------:R-:W-:Y:S01]  /*127f0*/  IADD3 R224, -R185, 0x1, -R178 ;  /* 0x00000001b9e07810 */ /* 0x000fe20007ffe9b2 */
[----:B------:R-:W2:Y:S01]  /*12800*/  MUFU.TANH R219, R219 ;  /* 0x000000db00db7308 */ /* 0x000ea20000002400 */
[----:B---3--:R-:W-:Y:S01]  /*12810*/  @P4 SHF.R.U32.HI R13, RZ, R15, R20 ;  /* 0x0000000fff0d4219 */ /* 0x008fe20000011614 */
        /* <DEDUP_REMOVED lines=9> */
[----:B------:R-:W3:Y:S01]  /*128b0*/  SHFL.IDX PT, R181, R13, RZ, 0x1c1f ;  /* 0x001c1fff0db57589 */ /* 0x000ee200000e0000 */
[----:B------:R-:W4:Y:S01]  /*128c0*/  MUFU.TANH R15, R15 ;  /* 0x0000000f000f7308 */ /* 0x000f220000002400 */
[----:B------:R-:W-:Y:S01]  /*128d0*/  VIADD R152, R21, 0x28c40 ;  /* 0x00028c4015987836 */ /* 0x000fe20000000000 */
[----:B------:R-:W-:Y:S01]  /*128e0*/  IADD3 R224, -R23, R224, R184 ;  /* 0x000000e017e07210 */ /* 0x000fe20007ffe1b8 */
[----:B------:R-:W-:-:S03]  /*128f0*/  ULDC UR4, c[0x0][0x9e0] ;  /* 0x0002780000047ab9 */ /* 0x000fc60000000800 */
[----:B------:R-:W-:Y:S01]  /*12900*/  PRMT R152, R187, 0x654, R152 ;  /* 0x00000654bb987816 */ /* 0x000fe20000000098 */
[C---:B------:R-:W-:Y:S01]  /*12910*/  VIADD R225, R224.reuse, UR4 ;  /* 0x00000004e0e17c36 */ /* 0x040fe20008000000 */
[----:B------:R-:W0:Y:S01]  /*12920*/  MUFU.TANH R20, R20 ;  /* 0x0000001400147308 */ /* 0x000e220000002400 */
[----:B------:R-:W-:Y:S01]  /*12930*/  VIADD R224, R224, UR45 ;  /* 0x0000002de0e07c36 */ /* 0x000fe20008000000 */
[----:B------:R0:W-:Y:S06]  /*12940*/  SYNCS.ARRIVE.TRANS64.RED.A1T0 RZ, [R152+URZ], RZ ;  /* 0x000000ff98ff79a7 */ /* 0x0001ec000810043f */
[----:B------:R-:W0:Y:S01]  /*12950*/  MUFU.TANH R154, R154 ;  /* 0x0000009a009a7308 */ /* 0x000e220000002400 */
[----:B---3--:R-:W-:-:S07]  /*12960*/  IMAD.IADD R183, R225, 0x1, R181 ;  /* 0x00000001e1b77824 */ /* 0x008fce00078e02b5 */
[----:B------:R-:W3:Y:S01]  /*12970*/  MUFU.TANH R221, R221 ;  /* 0x000000dd00dd7308 */ /* 0x000ee20000002400 */
        /* <DEDUP_REMOVED lines=28> */
[----:B--234-:R-:W-:Y:S05]  /*12b40*/  @!P5 BRA `(.L_x_5970) ;  /* 0x000000000060d947 */ /* 0x01cfea0003800000 */
        /* <DEDUP_REMOVED lines=8> */
[----:B0-----:R-:W0:Y:S02]  /*12bd0*/  @P1 LDC.64 R152, c[0x0][0x9e8] ;  /* 0x00027a00ff981b82 */ /* 0x001e240000000a00 */
[----:B0-----:R-:W-:-:S05]  /*12be0*/  @P1 IMAD.HI.U32 R152, R181, R152, RZ ;  /* 0x00000098b5981227 */ /* 0x001fca00078e00ff */
[----:B------:R-:W-:-:S04]  /*12bf0*/  @P1 SHF.R.U32.HI R181, RZ, R153, R152 ;  /* 0x00000099ffb51219 */ /* 0x000fc80000011698 */
[----:B------:R-:W-:Y:S01]  /*12c00*/  LOP3.LUT R181, RZ, R181, RZ, 0x33, !PT ;  /* 0x000000b5ffb57212 */ /* 0x000fe200078e33ff */
[----:B------:R-:W-:Y:S06]  /*12c10*/  BRA `(.L_x_5973) ;  /* 0x0000000000187947 */ /* 0x000fec0003800000 */
.L_x_5972:
[----:B------:R-:W-:Y:S02]  /*12c20*/  ULDC UR4, c[0x0][0x9e4] ;  /* 0x0002790000047ab9 */ /* 0x000fe40000000800 */
[----:B------:R-:W-:-:S05]  /*12c30*/  IMAD.U32 R226, RZ, RZ, UR4 ;  /* 0x00000004ffe27e24 */ /* 0x000fca000f8e00ff */
[----:B------:R-:W-:-:S13]  /*12c40*/  ISETP.NE.AND P1, PT, R226, 0x1, PT ;  /* 0x00000001e200780c */ /* 0x000fda0003f25270 */
[----:B0-----:R-:W0:Y:S02]  /*12c50*/  @P1 LDC.64 R152, c[0x0][0x9e8] ;  /* 0x00027a00ff981b82 */ /* 0x001e240000000a00 */
[----:B0-----:R-:W-:-:S05]  /*12c60*/  @P1 IMAD.HI.U32 R152, R181, R152, RZ ;  /* 0x00000098b5981227 */ /* 0x001fca00078e00ff */
[----:B------:R-:W-:-:S07]  /*12c70*/  @P1 SHF.R.U32.HI R181, RZ, R153, R152 ;  /* 0x00000099ffb51219 */ /* 0x000fce0000011698 */
.L_x_5973:
[----:B------:R-:W-:Y:S05]  /*12c80*/  BSYNC B1 ;  /* 0x0000000000017941 */ /* 0x000fea0003800000 */
.L_x_5971:
[----:B------:R-:W-:-:S04]  /*12c90*/  IMAD R181, R181, R226, -R178 ;  /* 0x000000e2b5b57224 */ /* 0x000fc800078e0ab2 */
[----:B------:R-:W-:-:S05]  /*12ca0*/  IMAD.IADD R181, R181, 0x1, -R185 ;  /* 0x00000001b5b57824 */ /* 0x000fca00078e0ab9 */
[----:B------:R-:W-:Y:S02]  /*12cb0*/  VIMNMX R182, R182, R181, !PT ;  /* 0x000000b5b6b67248 */ /* 0x000fe40007fe0100 */
[----:B------:R-:W-:-:S07]  /*12cc0*/  VIADDMNMX R183, R181, R226, R183, PT ;  /* 0x000000e2b5b77246 */ /* 0x000fce00038001b7 */
.L_x_5970:
[----:B------:R-:W-:Y:S01]  /*12cd0*/  ISETP.GT.AND P1, PT, R12, -0x1, PT ;  /* 0xffffffff0c00780c */ /* 0x000fe20003f24270 */
[----:B------:R-:W2:Y:S03]  /*12ce0*/  SHFL.IDX PT, R13, R13, 0x1, 0x1c1f ;  /* 0x003c1f000d0d7f89 */ /* 0x000ea600000e0000 */
[C---:B------:R-:W-:Y:S02]  /*12cf0*/  ISETP.GT.AND P2, PT, R182.reuse, RZ, P1 ;  /* 0x000000ffb600720c */ /* 0x040fe40000f44270 */
[C---:B------:R-:W-:Y:S02]  /*12d00*/  ISETP.GT.AND P6, PT, R182.reuse, 0x1, P1 ;  /* 0x00000001b600780c */ /* 0x040fe40000fc4270 */
[----:B------:R-:W-:Y:S02]  /*12d10*/  ISETP.LT.OR P3, PT, R183, 0x1, P2 ;  /* 0x00000001b700780c */ /* 0x000fe40001761670 */
[----:B------:R-:W-:-:S02]  /*12d20*/  ISETP.GT.AND P2, PT, R182, 0x8, P1 ;  /* 0x00000008b600780c */ /* 0x000fc40000f44270 */
[----:B0-----:R-:W-:Y:S02]  /*12d30*/  FSEL R181, R20, -INF , !P3 ;  /* 0xff80000014b57808 */ /* 0x001fe40005800000 */
[----:B------:R-:W-:Y:S02]  /*12d40*/  ISETP.GT.AND P3, PT, R182, 0x9, P1 ;  /* 0x00000009b600780c */ /* 0x000fe40000f64270 */
[C---:B------:R-:W-:Y:S02]  /*12d50*/  ISETP.LT.OR P6, PT, R183.reuse, 0x2, P6 ;  /* 0x00000002b700780c */ /* 0x040fe400037c1670 */
[C---:B------:R-:W-:Y:S02]  /*12d60*/  ISETP.LT.OR P2, PT, R183.reuse, 0x9, P2 ;  /* 0x00000009b700780c */ /* 0x040fe40001741670 */
[----:B------:R-:W-:Y:S02]  /*12d70*/  ISETP.LT.OR P3, PT, R183, 0xa, P3 ;  /* 0x0000000ab700780c */ /* 0x000fe40001f61670 */
[----:B------:R-:W-:-:S02]  /*12d80*/  FSEL R219, R219, -INF , !P6 ;  /* 0xff800000dbdb7808 */ /* 0x000fc40007000000 */
[----:B------:R-:W-:Y:S01]  /*12d90*/  FSEL R221, R221, -INF , !P2 ;  /* 0xff800000dddd7808 */ /* 0x000fe20005000000 */
[--C-:B--2---:R-:W-:Y:S01]  /*12da0*/  IMAD.IADD R225, R225, 0x1, R13.reuse ;  /* 0x00000001e1e17824 */ /* 0x104fe200078e020d */
[----:B------:R-:W-:Y:S01]  /*12db0*/  FSEL R222, R222, -INF , !P3 ;  /* 0xff800000dede7808 */ /* 0x000fe20005800000 */
[----:B------:R-:W-:Y:S01]  /*12dc0*/  IMAD.IADD R224, R224, 0x1, R13 ;  /* 0x00000001e0e07824 */ /* 0x000fe200078e020d */
[C---:B------:R-:W-:Y:S02]  /*12dd0*/  ISETP.GT.AND P6, PT, R182.reuse, 0x10, P1 ;  /* 0x00000010b600780c */ /* 0x040fe40000fc4270 */
[C---:B------:R-:W-:Y:S02]  /*12de0*/  ISETP.GT.AND P2, PT, R182.reuse, 0x11, P1 ;  /* 0x00000011b600780c */ /* 0x040fe40000f44270 */
[----:B------:R-:W-:Y:S02]  /*12df0*/  ISETP.GT.AND P3, PT, R182, 0x18, P1 ;  /* 0x00000018b600780c */ /* 0x000fe40000f64270 */
[----:B------:R-:W-:-:S02]  /*12e00*/  ISETP.LT.OR P6, PT, R183, 0x11, P6 ;  /* 0x00000011b700780c */ /* 0x000fc400037c1670 */
[C---:B------:R-:W-:Y:S02]  /*12e10*/  ISETP.LT.OR P2, PT, R183.reuse, 0x12, P2 ;  /* 0x00000012b700780c */ /* 0x040fe40001741670 */
[----:B------:R-:W-:Y:S02]  /*12e20*/  ISETP.LT.OR P3, PT, R183, 0x19, P3 ;  /* 0x00000019b700780c */ /* 0x000fe40001f61670 */
[----:B------:R-:W-:Y:S02]  /*12e30*/  FSEL R160, R160, -INF , !P6 ;  /* 0xff800000a0a07808 */ /* 0x000fe40007000000 */
[----:B------:R-:W-:Y:S02]  /*12e40*/  FSEL R223, R223, -INF , !P2 ;  /* 0xff800000dfdf7808 */ /* 0x000fe40005000000 */
[----:B------:R-:W-:Y:S02]  /*12e50*/  FSEL R164, R164, -INF , !P3 ;  /* 0xff800000a4a47808 */ /* 0x000fe40005800000 */
[----:B------:R-:W-:-:S02]  /*12e60*/  ISETP.GT.AND P6, PT, R182, 0x19, P1 ;  /* 0x00000019b600780c */ /* 0x000fc40000fc4270 */
[C---:B------:R-:W-:Y:S02]  /*12e70*/  ISETP.GT.AND P2, PT, R182.reuse, 0x20, P1 ;  /* 0x00000020b600780c */ /* 0x040fe40000f44270 */
[----:B------:R-:W-:Y:S02]  /*12e80*/  ISETP.GT.AND P3, PT, R182, 0x21, P1 ;  /* 0x00000021b600780c */ /* 0x000fe40000f64270 */
[C---:B------:R-:W-:Y:S02]  /*12e90*/  ISETP.LT.OR P6, PT, R183.reuse, 0x1a, P6 ;  /* 0x0000001ab700780c */ /* 0x040fe400037c1670 */
[C---:B------:R-:W-:Y:S02]  /*12ea0*/  ISETP.LT.OR P2, PT, R183.reuse, 0x21, P2 ;  /* 0x00000021b700780c */ /* 0x040fe40001741670 */
[----:B------:R-:W-:Y:S02]  /*12eb0*/  ISETP.LT.OR P3, PT, R183, 0x22, P3 ;  /* 0x00000022b700780c */ /* 0x000fe40001f61670 */
[----:B------:R-:W-:-:S02]  /*12ec0*/  FSEL R165, R165, -INF , !P6 ;  /* 0xff800000a5a57808 */ /* 0x000fc40007000000 */
[----:B------:R-:W-:Y:S02]  /*12ed0*/  FSEL R167, R167, -INF , !P2 ;  /* 0xff800000a7a77808 */ /* 0x000fe40005000000 */
[----:B------:R-:W-:Y:S02]  /*12ee0*/  FSEL R169, R169, -INF , !P3 ;  /* 0xff800000a9a97808 */ /* 0x000fe40005800000 */
        /* <DEDUP_REMOVED lines=17> */
[----:B------:R-:W-:Y:S01]  /*13000*/  FSEL R180, R180, -INF , !P3 ;  /* 0xff800000b4b47808 */ /* 0x000fe20005800000 */
[----:B------:R-:W-:Y:S06]  /*13010*/  @!P5 BRA `(.L_x_5974) ;  /* 0x000000000060d947 */ /* 0x000fec0003800000 */
        /* <DEDUP_REMOVED lines=13> */
.L_x_5976:
[----:B------:R-:W-:Y:S02]  /*130f0*/  ULDC UR4, c[0x0][0x9e4] ;  /* 0x0002790000047ab9 */ /* 0x000fe40000000800 */
[----:B------:R-:W-:-:S05]  /*13100*/  IMAD.U32 R20, RZ, RZ, UR4 ;  /* 0x00000004ff147e24 */ /* 0x000fca000f8e00ff */
[----:B------:R-:W-:-:S13]  /*13110*/  ISETP.NE.AND P2, PT, R20, 0x1, PT ;  /* 0x000000011400780c */ /* 0x000fda0003f45270 */
[----:B------:R-:W0:Y:S02]  /*13120*/  @P2 LDC.64 R152, c[0x0][0x9e8] ;  /* 0x00027a00ff982b82 */ /* 0x000e240000000a00 */
[----:B0-----:R-:W-:-:S05]  /*13130*/  @P2 IMAD.HI.U32 R152, R13, R152, RZ ;  /* 0x000000980d982227 */ /* 0x001fca00078e00ff */
[----:B------:R-:W-:-:S07]  /*13140*/  @P2 SHF.R.U32.HI R13, RZ, R153, R152 ;  /* 0x00000099ff0d2219 */ /* 0x000fce0000011698 */
.L_x_5977:
[----:B------:R-:W-:Y:S05]  /*13150*/  BSYNC B1 ;  /* 0x0000000000017941 */ /* 0x000fea0003800000 */
.L_x_5975:
[----:B------:R-:W-:-:S04]  /*13160*/  IMAD R13, R13, R20, -R178 ;  /* 0x000000140d0d7224 */ /* 0x000fc800078e0ab2 */
[----:B------:R-:W-:-:S05]  /*13170*/  IMAD.IADD R13, R13, 0x1, -R185 ;  /* 0x000000010d0d7824 */ /* 0x000fca00078e0ab9 */
[----:B------:R-:W-:Y:S02]  /*13180*/  VIMNMX R224, R224, R13, !PT ;  /* 0x0000000de0e07248 */ /* 0x000fe40007fe0100 */
[----:B------:R-:W-:-:S07]  /*13190*/  VIADDMNMX R225, R13, R20, R225, PT ;  /* 0x000000140de17246 */ /* 0x000fce00038001e1 */
.L_x_5974:
[----:B------:R-:W-:Y:S01]  /*131a0*/  FMNMX.FTZ R13, R181, R217, !PT ;  /* 0x000000d9b50d7209 */ /* 0x000fe20007810000 */
[----:B------:R-:W-:Y:S01]  /*131b0*/  ULDC UR4, c[0x0][0x988] ;  /* 0x0002620000047ab9 */ /* 0x000fe20000000800 */
[----:B------:R-:W-:Y:S02]  /*131c0*/  ISETP.GT.AND P6, PT, R224, 0x9, P1 ;  /* 0x00000009e000780c */ /* 0x000fe40000fc4270 */
[----:B------:R-:W-:Y:S02]  /*131d0*/  FMNMX.FTZ R13, R219, R13, !PT ;  /* 0x0000000ddb0d7209 */ /* 0x000fe40007810000 */
[----:B------:R-:W-:Y:S02]  /*131e0*/  ISETP.LT.OR P6, PT, R225, 0xa, P6 ;  /* 0x0000000ae100780c */ /* 0x000fe400037c1670 */
[----:B------:R-:W-:Y:S02]  /*131f0*/  FMNMX.FTZ R13, R221, R13, !PT ;  /* 0x0000000ddd0d7209 */ /* 0x000fe40007810000 */
[----:B------:R-:W-:-:S02]  /*13200*/  FSEL R156, R156, -INF , !P6 ;  /* 0xff8000009c9c7808 */ /* 0x000fc40007000000 */
[----:B------:R-:W-:Y:S02]  /*13210*/  FMNMX.FTZ R13, R222, R13, !PT ;  /* 0x0000000dde0d7209 */ /* 0x000fe40007810000 */
        /* <DEDUP_REMOVED lines=12> */
[----:B------:R-:W-:Y:S02]  /*132e0*/  ISETP.GT.AND P6, PT, R224, RZ, P1 ;  /* 0x000000ffe000720c */ /* 0x000fe40000fc4270 */
[----:B------:R-:W-:Y:S02]  /*132f0*/  FMNMX.FTZ R13, R172, R13, !PT ;  /* 0x0000000dac0d7209 */ /* 0x000fe40007810000 */
[----:B------:R-:W-:Y:S02]  /*13300*/  ISETP.GT.AND P3, PT, R224, 0x1, P1 ;  /* 0x00000001e000780c */ /* 0x000fe40000f64270 */
[----:B------:R-:W-:Y:S02]  /*13310*/  FMNMX.FTZ R13, R173, R13, !PT ;  /* 0x0000000dad0d7209 */ /* 0x000fe40007810000 */
[----:B------:R-:W-:-:S02]  /*13320*/  ISETP.LT.OR P6, PT, R225, 0x1, P6 ;  /* 0x00000001e100780c */ /* 0x000fc400037c1670 */
[----:B------:R-:W-:Y:S02]  /*13330*/  FMNMX.FTZ R13, R175, R13, !PT ;  /* 0x0000000daf0d7209 */ /* 0x000fe40007810000 */
[----:B------:R-:W-:Y:S02]  /*13340*/  ISETP.LT.OR P3, PT, R225, 0x2, P3 ;  /* 0x00000002e100780c */ /* 0x000fe40001f61670 */
[----:B------:R-:W-:Y:S02]  /*13350*/  FMNMX.FTZ R13, R177, R13, !PT ;  /* 0x0000000db10d7209 */ /* 0x000fe40007810000 */
[----:B------:R-:W-:Y:S02]  /*13360*/  FSEL R154, R154, -INF , !P3 ;  /* 0xff8000009a9a7808 */ /* 0x000fe40005800000 */
[----:B------:R-:W-:Y:S02]  /*13370*/  FMNMX.FTZ R13, R179, R13, !PT ;  /* 0x0000000db30d7209 */ /* 0x000fe40007810000 */
[----:B------:R-:W-:-:S02]  /*13380*/  ISETP.GT.AND P3, PT, R224, 0x10, P1 ;  /* 0x00000010e000780c */ /* 0x000fc40000f64270 */
[----:B------:R-:W-:Y:S02]  /*13390*/  FMNMX.FTZ R13, R180, R13, !PT ;  /* 0x0000000db40d7209 */ /* 0x000fe40007810000 */
[----:B------:R-:W-:-:S03]  /*133a0*/  ISETP.LT.OR P3, PT, R225, 0x11, P3 ;  /* 0x00000011e100780c */ /* 0x000fc60001f61670 */
[----:B------:R-:W0:Y:S01]  /*133b0*/  SHFL.BFLY PT, R20, R13, 0x2, 0x1f ;  /* 0x0c401f000d147f89 */ /* 0x000e2200000e0000 */
[----:B------:R-:W-:Y:S02]  /*133c0*/  FSEL R157, R157, -INF , !P3 ;  /* 0xff8000009d9d7808 */ /* 0x000fe40005800000 */
[----:B------:R-:W-:-:S04]  /*133d0*/  ISETP.GT.AND P3, PT, R224, 0x19, P1 ;  /* 0x00000019e000780c */ /* 0x000fc80000f64270 */
[----:B------:R-:W-:-:S04]  /*133e0*/  ISETP.LT.OR P3, PT, R225, 0x1a, P3 ;  /* 0x0000001ae100780c */ /* 0x000fc80001f61670 */
[----:B------:R-:W-:Y:S02]  /*133f0*/  FSEL R161, R161, -INF , !P3 ;  /* 0xff800000a1a17808 */ /* 0x000fe40005800000 */
[----:B------:R-:W-:-:S04]  /*13400*/  ISETP.GT.AND P3, PT, R224, 0x28, P1 ;  /* 0x00000028e000780c */ /* 0x000fc80000f64270 */
[----:B------:R-:W-:-:S04]  /*13410*/  ISETP.LT.OR P3, PT, R225, 0x29, P3 ;  /* 0x00000029e100780c */ /* 0x000fc80001f61670 */
[----:B------:R-:W-:Y:S02]  /*13420*/  FSEL R166, R166, -INF , !P3 ;  /* 0xff800000a6a67808 */ /* 0x000fe40005800000 */
[----:B------:R-:W-:Y:S02]  /*13430*/  ISETP.GT.AND P3, PT, R224, 0x30, P1 ;  /* 0x00000030e000780c */ /* 0x000fe40000f64270 */
[----:B0-----:R-:W-:Y:S02]  /*13440*/  FMNMX.FTZ R13, R13, R20, !PT ;  /* 0x000000140d0d7209 */ /* 0x001fe40007810000 */
[----:B------:R-:W-:-:S03]  /*13450*/  ISETP.LT.OR P3, PT, R225, 0x31, P3 ;  /* 0x00000031e100780c */ /* 0x000fc60001f61670 */
[----:B------:R-:W0:Y:S01]  /*13460*/  SHFL.BFLY PT, R20, R13, 0x1, 0x1f ;  /* 0x0c201f000d147f89 */ /* 0x000e2200000e0000 */
[----:B------:R-:W-:Y:S02]  /*13470*/  FSEL R170, R170, -INF , !P3 ;  /* 0xff800000aaaa7808 */ /* 0x000fe40005800000 */
[----:B0-----:R-:W-:Y:S01]  /*13480*/  FMNMX.FTZ R13, R13, R20, !PT ;  /* 0x000000140d0d7209 */ /* 0x001fe20007810000 */
[----:B------:R-:W-:-:S03]  /*13490*/  IMAD.U32 R20, RZ, RZ, UR4 ;  /* 0x00000004ff147e24 */ /* 0x000fc6000f8e00ff */
[C---:B------:R-:W-:Y:S01]  /*134a0*/  FSETP.NEU.FTZ.AND P2, PT, R13.reuse, -INF , PT ;  /* 0xff8000000d00780b */ /* 0x040fe20003f5d000 */
[----:B------:R-:W-:-:S03]  /*134b0*/  FMUL.FTZ R152, R13, R20 ;  /* 0x000000140d987220 */ /* 0x000fc60000410000 */
[----:B------:R-:W-:Y:S02]  /*134c0*/  FSEL R153, R13, RZ, P2 ;  /* 0x000000ff0d997208 */ /* 0x000fe40001000000 */
[----:B------:R-:W-:Y:S02]  /*134d0*/  FSEL R152, R152, RZ, P2 ;  /* 0x000000ff98987208 */ /* 0x000fe40001000000 */
[----:B------:R-:W-:Y:S01]  /*134e0*/  ISETP.GT.AND P2, PT, R224, 0x8, P1 ;  /* 0x00000008e000780c */ /* 0x000fe20000f44270 */
[----:B------:R-:W-:Y:S02]  /*134f0*/  FADD.FTZ R153, -R153, R217 ;  /* 0x000000d999997221 */ /* 0x000fe40000010100 */
        /* <DEDUP_REMOVED lines=16> */
[----:B------:R-:W-:Y:S01]  /*13600*/  ISETP.LT.OR P2, PT, R225, 0x9, P2 ;  /* 0x00000009e100780c */ /* 0x000fe20001741670 */
[----:B------:R0:W-:Y:S01]  /*13610*/  MUFU.EX2 R152, R181 ;  /* 0x000000b500987308 */ /* 0x0001e20000000800 */
[----:B------:R-:W-:-:S02]  /*13620*/  FMUL.FTZ R153, R153, R20 ;  /* 0x0000001499997220 */ /* 0x000fc40000410000 */
[----:B------:R-:W-:Y:S02]  /*13630*/  FSEL R155, R155, -INF , !P2 ;  /* 0xff8000009b9b7808 */ /* 0x000fe40005000000 */
[----:B------:R-:W-:-:S03]  /*13640*/  ISETP.GT.AND P2, PT, R224, 0x11, P1 ;  /* 0x00000011e000780c */ /* 0x000fc60000f44270 */
[----:B------:R-:W2:Y:S01]  /*13650*/  MUFU.EX2 R153, R153 ;  /* 0x0000009900997308 */ /* 0x000ea20000000800 */
[----:B0-----:R-:W-:Y:S02]  /*13660*/  FSEL R181, R15, -INF , !P6 ;  /* 0xff8000000fb57808 */ /* 0x001fe40007000000 */
[----:B------:R-:W-:Y:S02]  /*13670*/  ISETP.LT.OR P2, PT, R225, 0x12, P2 ;  /* 0x00000012e100780c */ /* 0x000fe40001741670 */
[----:B------:R-:W-:Y:S02]  /*13680*/  FMNMX.FTZ R15, R181, R212, !PT ;  /* 0x000000d4b50f7209 */ /* 0x000fe40007810000 */
[----:B------:R-:W-:Y:S01]  /*13690*/  FSEL R158, R158, -INF , !P2 ;  /* 0xff8000009e9e7808 */ /* 0x000fe20005000000 */
[----:B------:R-:W0:Y:S01]  /*136a0*/  MUFU.EX2 R219, R219 ;  /* 0x000000db00db7308 */ /* 0x000e220000000800 */
[----:B------:R-:W-:Y:S02]  /*136b0*/  FMNMX.FTZ R15, R154, R15, !PT ;  /* 0x0000000f9a0f7209 */ /* 0x000fe40007810000 */
[----:B------:R-:W-:-:S02]  /*136c0*/  ISETP.GT.AND P2, PT, R224, 0x20, P1 ;  /* 0x00000020e000780c */ /* 0x000fc40000f44270 */
[----:B------:R-:W-:Y:S02]  /*136d0*/  FMNMX.FTZ R15, R155, R15, !PT ;  /* 0x0000000f9b0f7209 */ /* 0x000fe40007810000 */
[----:B------:R-:W-:Y:S01]  /*136e0*/  ISETP.LT.OR P2, PT, R225, 0x21, P2 ;  /* 0x00000021e100780c */ /* 0x000fe20001741670 */
[----:B------:R-:W3:Y:S01]  /*136f0*/  MUFU.EX2 R221, R221 ;  /* 0x000000dd00dd7308 */ /* 0x000ee20000000800 */
[----:B------:R-:W-:Y:S01]  /*13700*/  FMNMX.FTZ R15, R156, R15, !PT ;  /* 0x0000000f9c0f7209 */ /* 0x000fe20007810000 */
[----:B--2---:R-:W-:Y:S01]  /*13710*/  FFMA.FTZ R3, R153, R3, R152 ;  /* 0x0000000399037223 */ /* 0x004fe20000010098 */
[----:B------:R-:W-:Y:S01]  /*13720*/  FSEL R162, R162, -INF , !P2 ;  /* 0xff800000a2a27808 */ /* 0x000fe20005000000 */
[----:B------:R-:W-:Y:S01]  /*13730*/  FMUL.FTZ R24, R24, R153 ;  /* 0x0000009918187220 */ /* 0x000fe20000410000 */
[----:B------:R-:W-:Y:S01]  /*13740*/  FMNMX.FTZ R15, R157, R15, !PT ;  /* 0x0000000f9d0f7209 */ /* 0x000fe20007810000 */
[----:B------:R-:W-:Y:S01]  /*13750*/  FMUL.FTZ R25, R25, R153 ;  /* 0x0000009919197220 */ /* 0x000fe20000410000 */
[----:B------:R-:W-:Y:S01]  /*13760*/  ISETP.GT.AND P2, PT, R224, 0x29, P1 ;  /* 0x00000029e000780c */ /* 0x000fe20000f44270 */
[----:B------:R-:W2:Y:S01]  /*13770*/  MUFU.EX2 R222, R222 ;  /* 0x000000de00de7308 */ /* 0x000ea20000000800 */
[----:B------:R-:W-:Y:S01]  /*13780*/  FMNMX.FTZ R15, R158, R15, !PT ;  /* 0x0000000f9e0f7209 */ /* 0x000fe20007810000 */
[----:B0-----:R-:W-:Y:S01]  /*13790*/  FADD.FTZ R3, R219, R3 ;  /* 0x00000003db037221 */ /* 0x001fe20000010000 */
[----:B------:R-:W-:Y:S01]  /*137a0*/  ISETP.LT.OR P2, PT, R225, 0x2a, P2 ;  /* 0x0000002ae100780c */ /* 0x000fe20001741670 */
[----:B------:R-:W-:Y:S01]  /*137b0*/  FMUL.FTZ R28, R28, R153 ;  /* 0x000000991c1c7220 */ /* 0x000fe20000410000 */
[----:B------:R-:W-:Y:S01]  /*137c0*/  FMNMX.FTZ R15, R159, R15, !PT ;  /* 0x0000000f9f0f7209 */ /* 0x000fe20007810000 */
[----:B------:R-:W-:Y:S01]  /*137d0*/  FMUL.FTZ R29, R29, R153 ;  /* 0x000000991d1d7220 */ /* 0x000fe20000410000 */
[----:B------:R-:W-:Y:S01]  /*137e0*/  FSEL R178, R168, -INF , !P2 ;  /* 0xff800000a8b27808 */ /* 0x000fe20005000000 */
[----:B------:R-:W0:Y:S01]  /*137f0*/  MUFU.EX2 R160, R160 ;  /* 0x000000a000a07308 */ /* 0x000e220000000800 */
[----:B------:R-:W-:Y:S01]  /*13800*/  FMNMX.FTZ R15, R161, R15, !PT ;  /* 0x0000000fa10f7209 */ /* 0x000fe20007810000 */
[----:B---3--:R-:W-:Y:S01]  /*13810*/  FADD.FTZ R3, R221, R3 ;  /* 0x00000003dd037221 */ /* 0x008fe20000010000 */
[----:B------:R-:W-:Y:S01]  /*13820*/  ISETP.GT.AND P2, PT, R224, 0x31, P1 ;  /* 0x00000031e000780c */ /* 0x000fe20000f44270 */
[----:B------:R-:W-:Y:S01]  /*13830*/  FMUL.FTZ R32, R32, R153 ;  /* 0x0000009920207220 */ /* 0x000fe20000410000 */
[----:B------:R-:W-:Y:S01]  /*13840*/  FMNMX.FTZ R15, R162, R15, !PT ;  /* 0x0000000fa20f7209 */ /* 0x000fe20007810000 */
[----:B------:R-:W-:Y:S01]  /*13850*/  FMUL.FTZ R33, R33, R153 ;  /* 0x0000009921217220 */ /* 0x000fe20000410000 */
[----:B------:R-:W-:Y:S01]  /*13860*/  ISETP.GT.AND P6, PT, R224, 0x38, P1 ;  /* 0x00000038e000780c */ /* 0x000fe20000fc4270 */
[----:B------:R-:W3:Y:S01]  /*13870*/  MUFU.EX2 R223, R223 ;  /* 0x000000df00df7308 */ /* 0x000ee20000000800 */
[----:B------:R-:W-:Y:S01]  /*13880*/  FMNMX.FTZ R15, R163, R15, !PT ;  /* 0x0000000fa30f7209 */ /* 0x000fe20007810000 */
[----:B--2---:R-:W-:Y:S01]  /*13890*/  FADD.FTZ R3, R222, R3 ;  /* 0x00000003de037221 */ /* 0x004fe20000010000 */
[----:B------:R-:W-:Y:S01]  /*138a0*/  ISETP.LT.OR P2, PT, R225, 0x32, P2 ;  /* 0x00000032e100780c */ /* 0x000fe20001741670 */
        /* <DEDUP_REMOVED lines=8> */
[-C--:B------:R-:W-:Y:S01]  /*13930*/  FMUL.FTZ R40, R40, R153.reuse ;  /* 0x0000009928287220 */ /* 0x080fe20000410000 */
[----:B------:R-:W-:Y:S01]  /*13940*/  FSEL R171, R171, -INF , !P2 ;  /* 0xff800000abab7808 */ /* 0x000fe20005000000 */
[----:B------:R-:W-:Y:S01]  /*13950*/  FMUL.FTZ R41, R41, R153 ;  /* 0x0000009929297220 */ /* 0x000fe20000410000 */
[----:B------:R-:W-:Y:S01]  /*13960*/  FMNMX.FTZ R15, R170, R15, !PT ;  /* 0x0000000faa0f7209 */ /* 0x000fe20007810000 */
[----:B------:R-:W0:Y:S01]  /*13970*/  MUFU.EX2 R165, R165 ;  /* 0x000000a500a57308 */ /* 0x000e220000000800 */
[----:B------:R-:W-:Y:S01]  /*13980*/  ISETP.LT.OR P1, PT, R225, 0x3a, P1 ;  /* 0x0000003ae100780c */ /* 0x000fe20000f21670 */
[----:B---3--:R-:W-:Y:S01]  /*13990*/  FADD.FTZ R3, R223, R3 ;  /* 0x00000003df037221 */ /* 0x008fe20000010000 */
[----:B------:R-:W-:Y:S01]  /*139a0*/  FSEL R174, R174, -INF , !P6 ;  /* 0xff800000aeae7808 */ /* 0x000fe20007000000 */
[----:B------:R-:W-:Y:S01]  /*139b0*/  FMUL.FTZ R44, R44, R153 ;  /* 0x000000992c2c7220 */ /* 0x000fe20000410000 */
[----:B------:R-:W-:Y:S01]  /*139c0*/  FMNMX.FTZ R15, R171, R15, !PT ;  /* 0x0000000fab0f7209 */ /* 0x000fe20007810000 */
[----:B------:R-:W-:Y:S01]  /*139d0*/  FMUL.FTZ R45, R45, R153 ;  /* 0x000000992d2d7220 */ /* 0x000fe20000410000 */
[----:B------:R-:W-:Y:S01]  /*139e0*/  FSEL R176, R176, -INF , !P1 ;  /* 0xff800000b0b07808 */ /* 0x000fe20004800000 */
[----:B------:R-:W3:Y:S01]  /*139f0*/  MUFU.EX2 R167, R167 ;  /* 0x000000a700a77308 */ /* 0x000ee20000000800 */
[----:B------:R-:W-:Y:S01]  /*13a00*/  FMNMX.FTZ R15, R174, R15, !PT ;  /* 0x0000000fae0f7209 */ /* 0x000fe20007810000 */
[----:B--2---:R-:W-:Y:S01]  /*13a10*/  FADD.FTZ R3, R164, R3 ;  /* 0x00000003a4037221 */ /* 0x004fe20000010000 */
[----:B------:R-:W-:Y:S01]  /*13a20*/  F2FP.BF16.F32.PACK_AB R152, R219, R152 ;  /* 0x00000098db98723e */ /* 0x000fe200000010ff */
[----:B------:R-:W-:Y:S01]  /*13a30*/  FMUL.FTZ R48, R48, R153 ;  /* 0x0000009930307220 */ /* 0x000fe20000410000 */
[----:B------:R-:W-:Y:S01]  /*13a40*/  FMNMX.FTZ R15, R176, R15, !PT ;  /* 0x0000000fb00f7209 */ /* 0x000fe20007810000 */
[-C--:B------:R-:W-:Y:S01]  /*13a50*/  FMUL.FTZ R49, R49, R153.reuse ;  /* 0x0000009931317220 */ /* 0x080fe20000410000 */
[-C--:B------:R-:W-:Y:S01]  /*13a60*/  FMUL.FTZ R52, R52, R153.reuse ;  /* 0x0000009934347220 */ /* 0x080fe20000410000 */
[----:B------:R-:W2:Y:S01]  /*13a70*/  MUFU.EX2 R169, R169 ;  /* 0x000000a900a97308 */ /* 0x000ea20000000800 */
[----:B0-----:R-:W-:Y:S01]  /*13a80*/  FADD.FTZ R3, R165, R3 ;  /* 0x00000003a5037221 */ /* 0x001fe20000010000 */
[----:B------:R-:W0:Y:S01]  /*13a90*/  SHFL.BFLY PT, R168, R15, 0x2, 0x1f ;  /* 0x0c401f000fa87f89 */ /* 0x000e2200000e0000 */
[-C--:B------:R-:W-:Y:S01]  /*13aa0*/  FMUL.FTZ R53, R53, R153.reuse ;  /* 0x0000009935357220 */ /* 0x080fe20000410000 */
[-C--:B------:R-:W-:Y:S01]  /*13ab0*/  FMUL.FTZ R56, R56, R153.reuse ;  /* 0x0000009938387220 */ /* 0x080fe20000410000 */
[-C--:B------:R-:W-:Y:S01]  /*13ac0*/  FMUL.FTZ R57, R57, R153.reuse ;  /* 0x0000009939397220 */ /* 0x080fe20000410000 */
[-C--:B------:R-:W-:Y:S01]  /*13ad0*/  FMUL.FTZ R60, R60, R153.reuse ;  /* 0x000000993c3c7220 */ /* 0x080fe20000410000 */
[-C--:B------:R-:W-:Y:S01]  /*13ae0*/  FMUL.FTZ R61, R61, R153.reuse ;  /* 0x000000993d3d7220 */ /* 0x080fe20000410000 */
[----:B------:R-:W4:Y:S01]  /*13af0*/  MUFU.EX2 R172, R172 ;  /* 0x000000ac00ac7308 */ /* 0x000f220000000800 */
[----:B---3--:R-:W-:Y:S01]  /*13b00*/  FADD.FTZ R3, R167, R3 ;  /* 0x00000003a7037221 */ /* 0x008fe20000010000 */
[-C--:B------:R-:W-:Y:S01]  /*13b10*/  FMUL.FTZ R64, R64, R153.reuse ;  /* 0x0000009940407220 */ /* 0x080fe20000410000 */
[-C--:B------:R-:W-:Y:S01]  /*13b20*/  FMUL.FTZ R65, R65, R153.reuse ;  /* 0x0000009941417220 */ /* 0x080fe20000410000 */
[-C--:B------:R-:W-:Y:S01]  /*13b30*/  FMUL.FTZ R68, R68, R153.reuse ;  /* 0x0000009944447220 */ /* 0x080fe20000410000 */
[-C--:B------:R-:W-:Y:S01]  /*13b40*/  FMUL.FTZ R69, R69, R153.reuse ;  /* 0x0000009945457220 */ /* 0x080fe20000410000 */
[-C--:B------:R-:W-:Y:S01]  /*13b50*/  FMUL.FTZ R72, R72, R153.reuse ;  /* 0x0000009948487220 */ /* 0x080fe20000410000 */
[-C--:B------:R-:W-:Y:S01]  /*13b60*/  FMUL.FTZ R73, R73, R153.reuse ;  /* 0x0000009949497220 */ /* 0x080fe20000410000 */
[----:B------:R-:W-:Y:S01]  /*13b70*/  MUFU.EX2 R175, R175 ;  /* 0x000000af00af7308 */ /* 0x000fe20000000800 */
[----:B--2---:R-:W-:Y:S01]  /*13b80*/  FADD.FTZ R3, R169, R3 ;  /* 0x00000003a9037221 */ /* 0x004fe20000010000 */
        /* <DEDUP_REMOVED lines=8> */
[----:B0-----:R-:W-:Y:S01]  /*13c10*/  FMNMX.FTZ R15, R15, R168, !PT ;  /* 0x000000a80f0f7209 */ /* 0x001fe20007810000 */
[-C--:B------:R-:W-:Y:S01]  /*13c20*/  FMUL.FTZ R88, R88, R153.reuse ;  /* 0x0000009958587220 */ /* 0x080fe20000410000 */
[-C--:B------:R-:W-:Y:S01]  /*13c30*/  FMUL.FTZ R89, R89, R153.reuse ;  /* 0x0000009959597220 */ /* 0x080fe20000410000 */
[-C--:B------:R-:W-:Y:S01]  /*13c40*/  FMUL.FTZ R92, R92, R153.reuse ;  /* 0x000000995c5c7220 */ /* 0x080fe20000410000 */
[-C--:B------:R-:W-:Y:S01]  /*13c50*/  FMUL.FTZ R93, R93, R153.reuse ;  /* 0x000000995d5d7220 */ /* 0x080fe20000410000 */
        /* <DEDUP_REMOVED lines=24> */
[----:B0-----:R-:W-:Y:S01]  /*13de0*/  FMNMX.FTZ R15, R15, R168, !PT ;  /* 0x000000a80f0f7209 */ /* 0x001fe20007810000 */
[----:B------:R-:W-:-:S02]  /*13df0*/  IMAD.MOV R168, RZ, RZ, -R197 ;  /* 0x000000ffffa87224 */ /* 0x000fc400078e0ac5 */
[-C--:B------:R-:W-:Y:S01]  /*13e00*/  FMUL.FTZ R140, R140, R153.reuse ;  /* 0x000000998c8c7220 */ /* 0x080fe20000410000 */
[-C--:B------:R-:W-:Y:S01]  /*13e10*/  FMUL.FTZ R141, R141, R153.reuse ;  /* 0x000000998d8d7220 */ /* 0x080fe20000410000 */
[----:B------:R-:W-:Y:S01]  /*13e20*/  FSETP.NEU.FTZ.AND P1, PT, R15, -INF , PT ;  /* 0xff8000000f00780b */ /* 0x000fe20003f3d000 */
[-C--:B------:R-:W-:Y:S01]  /*13e30*/  FMUL.FTZ R144, R144, R153.reuse ;  /* 0x0000009990907220 */ /* 0x080fe20000410000 */
[----:B------:R-:W-:Y:S01]  /*13e40*/  ISETP.NE.AND P2, PT, R185, R168, PT ;  /* 0x000000a8b900720c */ /* 0x000fe20003f45270 */
[-C--:B------:R-:W-:Y:S01]  /*13e50*/  FMUL.FTZ R145, R145, R153.reuse ;  /* 0x0000009991917220 */ /* 0x080fe20000410000 */
[----:B------:R-:W-:Y:S01]  /*13e60*/  FSEL R168, R15, RZ, P1 ;  /* 0x000000ff0fa87208 */ /* 0x000fe20000800000 */
[-C--:B------:R-:W-:Y:S01]  /*13e70*/  FMUL.FTZ R148, R148, R153.reuse ;  /* 0x0000009994947220 */ /* 0x080fe20000410000 */
[----:B------:R-:W-:-:S03]  /*13e80*/  FMUL.FTZ R149, R149, R153 ;  /* 0x0000009995957220 */ /* 0x000fc60000410000 */
[----:B------:R-:W-:-:S04]  /*13e90*/  FADD.FTZ R168, -R168, R212 ;  /* 0x000000d4a8a87221 */ /* 0x000fc80000010100 */
[-C--:B------:R-:W-:Y:S02]  /*13ea0*/  FMUL.FTZ R168, R168, R20.reuse ;  /* 0x00000014a8a87220 */ /* 0x080fe40000410000 */
[----:B------:R-:W-:Y:S02]  /*13eb0*/  @!P2 IMAD R182, R216, 0x40, R194 ;  /* 0x00000040d8b6a824 */ /* 0x000fe400078e02c2 */
[----:B------:R-:W-:Y:S02]  /*13ec0*/  FMUL.FTZ R216, R15, R20 ;  /* 0x000000140fd87220 */ /* 0x000fe40000410000 */
[----:B------:R-:W0:Y:S01]  /*13ed0*/  MUFU.EX2 R168, R168 ;  /* 0x000000a800a87308 */ /* 0x000e220000000800 */
[----:B------:R-:W-:Y:S02]  /*13ee0*/  @!P2 IMAD R182, R182, 0x4, R2 ;  /* 0x00000004b6b6a824 */ /* 0x000fe400078e0202 */
[----:B------:R-:W-:-:S03]  /*13ef0*/  FSEL R216, R216, RZ, P1 ;  /* 0x000000ffd8d87208 */ /* 0x000fc60000800000 */
[----:B------:R-:W-:Y:S02]  /*13f00*/  @!P2 STS [R182+0x28800], R153 ;  /* 0x02880099b600a388 */ /* 0x000fe40000000800 */
        /* <DEDUP_REMOVED lines=10> */
[----:B0-----:R0:W-:Y:S01]  /*13fb0*/  @!P2 STS [R182+0x28820], R168 ;  /* 0x028820a8b600a388 */ /* 0x0011e20000000800 */
[-CC-:B------:R-:W-:Y:S01]  /*13fc0*/  FFMA.FTZ R219, R166, R20.reuse, -R216.reuse ;  /* 0x00000014a6db7223 */ /* 0x180fe200000108d8 */
[-CC-:B------:R-:W-:Y:S01]  /*13fd0*/  FFMA.FTZ R178, R178, R20.reuse, -R216.reuse ;  /* 0x00000014b2b27223 */ /* 0x180fe200000108d8 */
[-CC-:B------:R-:W-:Y:S01]  /*13fe0*/  FFMA.FTZ R170, R170, R20.reuse, -R216.reuse ;  /* 0x00000014aaaa7223 */ /* 0x180fe200000108d8 */
[----:B------:R-:W3:Y:S01]  /*13ff0*/  MUFU.EX2 R183, R183 ;  /* 0x000000b700b77308 */ /* 0x000ee20000000800 */
[--C-:B------:R-:W-:Y:S01]  /*14000*/  FFMA.FTZ R171, R171, R20, -R216.reuse ;  /* 0x00000014abab7223 */ /* 0x100fe200000108d8 */
[----:B------:R-:W-:Y:S01]  /*14010*/  F2FP.BF16.F32.PACK_AB R158, R165, R164 ;  /* 0x000000a4a59e723e */ /* 0x000fe200000010ff */
[-CC-:B------:R-:W-:Y:S01]  /*14020*/  FFMA.FTZ R176, R176, R20.reuse, -R216.reuse ;  /* 0x00000014b0b07223 */ /* 0x180fe200000108d8 */
[--C-:B------:R-:W-:Y:S01]  /*14030*/  FFMA.FTZ R174, R174, R20, -R216.reuse ;  /* 0x00000014aeae7223 */ /* 0x100fe200000108d8 */
[----:B------:R-:W-:Y:S01]  /*14040*/  F2FP.BF16.F32.PACK_AB R154, R222, R221 ;  /* 0x000000ddde9a723e */ /* 0x000fe200000010ff */
[----:B------:R-:W-:Y:S01]  /*14050*/  FMUL.FTZ R26, R26, R168 ;  /* 0x000000a81a1a7220 */ /* 0x000fe20000410000 */
[----:B------:R-:W-:Y:S01]  /*14060*/  F2FP.BF16.F32.PACK_AB R164, R177, R175 ;  /* 0x000000afb1a4723e */ /* 0x000fe200000010ff */
[----:B0-----:R0:W4:Y:S01]  /*14070*/  MUFU.EX2 R182, R173 ;  /* 0x000000ad00b67308 */ /* 0x0011220000000800 */
[----:B--2---:R-:W-:Y:S01]  /*14080*/  FFMA.FTZ R0, R168, R0, R181 ;  /* 0x00000000a8007223 */ /* 0x004fe200000100b5 */
[-C--:B------:R-:W-:Y:S01]  /*14090*/  FMUL.FTZ R27, R27, R168.reuse ;  /* 0x000000a81b1b7220 */ /* 0x080fe20000410000 */
[-C--:B------:R-:W-:Y:S01]  /*140a0*/  FMUL.FTZ R30, R30, R168.reuse ;  /* 0x000000a81e1e7220 */ /* 0x080fe20000410000 */
[-C--:B------:R-:W-:Y:S01]  /*140b0*/  FMUL.FTZ R31, R31, R168.reuse ;  /* 0x000000a81f1f7220 */ /* 0x080fe20000410000 */
[-C--:B------:R-:W-:Y:S01]  /*140c0*/  FMUL.FTZ R34, R34, R168.reuse ;  /* 0x000000a822227220 */ /* 0x080fe20000410000 */
[-C--:B------:R-:W-:Y:S01]  /*140d0*/  FMUL.FTZ R35, R35, R168.reuse ;  /* 0x000000a823237220 */ /* 0x080fe20000410000 */
[----:B------:R-:W-:Y:S01]  /*140e0*/  FMUL.FTZ R38, R38, R168 ;  /* 0x000000a826267220 */ /* 0x000fe20000410000 */
[----:B------:R-:W2:Y:S01]  /*140f0*/  MUFU.EX2 R155, R155 ;  /* 0x0000009b009b7308 */ /* 0x000ea20000000800 */
[----:B0-----:R-:W-:Y:S01]  /*14100*/  FFMA.FTZ R173, R156, R20, -R216 ;  /* 0x000000149cad7223 */ /* 0x001fe200000108d8 */
[----:B---3--:R-:W-:Y:S01]  /*14110*/  FADD.FTZ R0, R183, R0 ;  /* 0x00000000b7007221 */ /* 0x008fe20000010000 */
[----:B------:R-:W-:Y:S01]  /*14120*/  F2FP.BF16.F32.PACK_AB R156, R223, R160 ;  /* 0x000000a0df9c723e */ /* 0x000fe200000010ff */
[-C--:B------:R-:W-:Y:S01]  /*14130*/  FMUL.FTZ R39, R39, R168.reuse ;  /* 0x000000a827277220 */ /* 0x080fe20000410000 */
[----:B------:R-:W-:Y:S01]  /*14140*/  F2FP.BF16.F32.PACK_AB R160, R169, R167 ;  /* 0x000000a7a9a0723e */ /* 0x000fe200000010ff */
[----:B------:R-:W-:Y:S01]  /*14150*/  FMUL.FTZ R42, R42, R168 ;  /* 0x000000a82a2a7220 */ /* 0x000fe20000410000 */
[----:B------:R-:W-:Y:S01]  /*14160*/  F2FP.BF16.F32.PACK_AB R153, R183, R181 ;  /* 0x000000b5b799723e */ /* 0x000fe200000010ff */
[----:B------:R-:W0:Y:S01]  /*14170*/  MUFU.EX2 R173, R173 ;  /* 0x000000ad00ad7308 */ /* 0x000e220000000800 */
[C---:B----4-:R-:W-:Y:S01]  /*14180*/  FADD.FTZ R3, R182.reuse, R3 ;  /* 0x00000003b6037221 */ /* 0x050fe20000010000 */
[----:B------:R-:W-:Y:S01]  /*14190*/  F2FP.BF16.F32.PACK_AB R162, R182, R172 ;  /* 0x000000acb6a2723e */ /* 0x000fe200000010ff */
[-C--:B------:R-:W-:Y:S01]  /*141a0*/  FMUL.FTZ R43, R43, R168.reuse ;  /* 0x000000a82b2b7220 */ /* 0x080fe20000410000 */
[-C--:B------:R-:W-:Y:S01]  /*141b0*/  FMUL.FTZ R46, R46, R168.reuse ;  /* 0x000000a82e2e7220 */ /* 0x080fe20000410000 */
[----:B------:R-:W-:Y:S01]  /*141c0*/  FADD.FTZ R3, R175, R3 ;  /* 0x00000003af037221 */ /* 0x000fe20000010000 */
[-C--:B------:R-:W-:Y:S01]  /*141d0*/  FMUL.FTZ R47, R47, R168.reuse ;  /* 0x000000a82f2f7220 */ /* 0x080fe20000410000 */
[-C--:B------:R-:W-:Y:S01]  /*141e0*/  FMUL.FTZ R50, R50, R168.reuse ;  /* 0x000000a832327220 */ /* 0x080fe20000410000 */
[----:B------:R-:W3:Y:S01]  /*141f0*/  MUFU.EX2 R157, R157 ;  /* 0x0000009d009d7308 */ /* 0x000ee20000000800 */
[----:B--2---:R-:W-:Y:S01]  /*14200*/  FADD.FTZ R0, R155, R0 ;  /* 0x000000009b007221 */ /* 0x004fe20000010000 */
[----:B------:R-:W-:Y:S01]  /*14210*/  FADD.FTZ R3, R177, R3 ;  /* 0x00000003b1037221 */ /* 0x000fe20000010000 */
        /* <DEDUP_REMOVED lines=32> */
[----:B------:R0:W-:Y:S01]  /*14420*/  STSM.16.M88.4 [R198+0x26800], R152 ;  /* 0x02680098c6007844 */ /* 0x0001e20000000200 */
[-C--:B------:R-:W-:Y:S01]  /*14430*/  FMUL.FTZ R94, R94, R168.reuse ;  /* 0x000000a85e5e7220 */ /* 0x080fe20000410000 */
[-C--:B------:R-:W-:Y:S01]  /*14440*/  FMUL.FTZ R95, R95, R168.reuse ;  /* 0x000000a85f5f7220 */ /* 0x080fe20000410000 */
[-C--:B------:R-:W-:Y:S01]  /*14450*/  FMUL.FTZ R98, R98, R168.reuse ;  /* 0x000000a862627220 */ /* 0x080fe20000410000 */
[-C--:B------:R-:W-:Y:S01]  /*14460*/  FMUL.FTZ R99, R99, R168.reuse ;  /* 0x000000a863637220 */ /* 0x080fe20000410000 */
[-C--:B------:R-:W-:Y:S01]  /*14470*/  FMUL.FTZ R102, R102, R168.reuse ;  /* 0x000000a866667220 */ /* 0x080fe20000410000 */
[----:B------:R-:W4:Y:S01]  /*14480*/  MUFU.EX2 R163, R163 ;  /* 0x000000a300a37308 */ /* 0x000f220000000800 */
[C---:B---3--:R-:W-:Y:S01]  /*14490*/  FADD.FTZ R0, R161.reuse, R0 ;  /* 0x00000000a1007221 */ /* 0x048fe20000010000 */
[----:B------:R-:W-:Y:S01]  /*144a0*/  F2FP.BF16.F32.PACK_AB R159, R161, R159 ;  /* 0x0000009fa19f723e */ /* 0x000fe200000010ff */
[-C--:B------:R-:W-:Y:S01]  /*144b0*/  FMUL.FTZ R103, R103, R168.reuse ;  /* 0x000000a867677220 */ /* 0x080fe20000410000 */
[-C--:B------:R-:W-:Y:S01]  /*144c0*/  FMUL.FTZ R106, R106, R168.reuse ;  /* 0x000000a86a6a7220 */ /* 0x080fe20000410000 */
[-C--:B------:R-:W-:Y:S01]  /*144d0*/  FMUL.FTZ R107, R107, R168.reuse ;  /* 0x000000a86b6b7220 */ /* 0x080fe20000410000 */
[-C--:B------:R-:W-:Y:S01]  /*144e0*/  FMUL.FTZ R110, R110, R168.reuse ;  /* 0x000000a86e6e7220 */ /* 0x080fe20000410000 */
[----:B------:R0:W-:Y:S01]  /*144f0*/  STSM.16.M88.4 [R201], R156 ;  /* 0x0000009cc9007844 */ /* 0x0001e20000000200 */
        /* <DEDUP_REMOVED lines=9> */
[C---:B----4-:R-:W-:Y:S01]  /*14590*/  FADD.FTZ R0, R163.reuse, R0 ;  /* 0x00000000a3007221 */ /* 0x050fe20000010000 */
[----:B------:R-:W-:Y:S01]  /*145a0*/  F2FP.BF16.F32.PACK_AB R161, R163, R217 ;  /* 0x000000d9a3a1723e */ /* 0x000fe200000010ff */
        /* <DEDUP_REMOVED lines=22> */
[----:B----4-:R-:W-:-:S07]  /*14710*/  FADD.FTZ R0, R165, R0 ;  /* 0x00000000a5007221 */ /* 0x010fce0000010000 */
[----:B------:R-:W4:Y:S01]  /*14720*/  MUFU.EX2 R167, R174 ;  /* 0x000000ae00a77308 */ /* 0x000f220000000800 */
[C---:B---3--:R-:W-:Y:S01]  /*14730*/  FADD.FTZ R0, R171.reuse, R0 ;  /* 0x00000000ab007221 */ /* 0x048fe20000010000 */
[----:B------:R-:W-:-:S06]  /*14740*/  F2FP.BF16.F32.PACK_AB R165, R171, R165 ;  /* 0x000000a5aba5723e */ /* 0x000fcc00000010ff */
[----:B------:R-:W3:Y:S01]  /*14750*/  MUFU.EX2 R176, R176 ;  /* 0x000000b000b07308 */ /* 0x000ee20000000800 */
[----:B--2---:R-:W-:Y:S01]  /*14760*/  FADD.FTZ R3, R166, R3 ;  /* 0x00000003a6037221 */ /* 0x004fe20000010000 */
[----:B------:R-:W-:-:S03]  /*14770*/  F2FP.BF16.F32.PACK_AB R166, R180, R166 ;  /* 0x000000a6b4a6723e */ /* 0x000fc600000010ff */
[----:B------:R-:W-:Y:S01]  /*14780*/  FADD.FTZ R3, R180, R3 ;  /* 0x00000003b4037221 */ /* 0x000fe20000010000 */
[----:B----4-:R-:W-:Y:S01]  /*14790*/  FADD.FTZ R0, R167, R0 ;  /* 0x00000000a7007221 */ /* 0x010fe20000010000 */
[----:B---3--:R-:W-:-:S03]  /*147a0*/  F2FP.BF16.F32.PACK_AB R167, R176, R167 ;  /* 0x000000a7b0a7723e */ /* 0x008fc600000010ff */
[----:B------:R-:W-:Y:S02]  /*147b0*/  FADD.FTZ R0, R176, R0 ;  /* 0x00000000b0007221 */ /* 0x000fe40000010000 */
[----:B------:R0:W-:Y:S01]  /*147c0*/  STSM.16.M88.4 [R200], R164 ;  /* 0x000000a4c8007844 */ /* 0x0001e20000000200 */
[----:B------:R-:W-:Y:S05]  /*147d0*/  @!P0 BRA `(.L_x_5978) ;  /* 0x0000000000048947 */ /* 0x000fea0003800000 */
[----:B------:R-:W-:Y:S01]  /*147e0*/  BPT.TRAP 0x1 ;  /* 0x000000040000795c */ /* 0x000fe20000300000 */
.L_x_5978:
[----:B------:R2:W3:Y:S01]  /*147f0*/  SYNCS.PHASECHK.TRANS64.TRYWAIT P1, [R21+URZ+0x28c50], R209 ;  /* 0x028c50d1150075a7 */ /* 0x0004e2000802017f */
[----:B------:R-:W-:Y:S05]  /*14800*/  @!P0 BRA `(.L_x_5979) ;  /* 0x0000000000048947 */ /* 0x000fea0003800000 */
[----:B------:R-:W-:Y:S01]  /*14810*/  BPT.TRAP 0x1 ;  /* 0x000000040000795c */ /* 0x000fe20000300000 */
.L_x_5979:
[----:B------:R-:W-:Y:S04]  /*14820*/  BSSY B1, `(.L_x_5980) ;  /* 0x0000004000017945 */ /* 0x000fe80003800000 */
[----:B---3--:R-:W-:Y:S05]  /*14830*/  @P1 BRA `(.L_x_5981) ;  /* 0x0000000000081947 */ /* 0x008fea0003800000 */
[----:B------:R-:W3:Y:S02]  /*14840*/  SYNCS.PHASECHK.TRANS64.TRYWAIT P1, [R21+URZ+0x28c50], R209 ;  /* 0x028c50d1150075a7 */ /* 0x000ee4000802017f */
[----:B---3--:R-:W-:Y:S05]  /*14850*/  @!P1 BRA `(.L_x_5982) ;  /* 0x000000cc00749947 */ /* 0x008fea0003800000 */
.L_x_5981:
[----:B------:R-:W-:Y:S05]  /*14860*/  BSYNC B1 ;  /* 0x0000000000017941 */ /* 0x000fea0003800000 */
.L_x_5980:
        /* <DEDUP_REMOVED lines=40> */
.L_x_5983:
[----:B------:R-:W4:Y:S01]  /*14af0*/  LDL R152, [R1+0x8] ;  /* 0x0000080001987983 */ /* 0x000f220000100800 */
[----:B-123--:R-:W-:Y:S02]  /*14b00*/  VIADD R21, R21, 0x28c60 ;  /* 0x00028c6015157836 */ /* 0x00efe40000000000 */
[----:B------:R-:W-:Y:S02]  /*14b10*/  IMAD.MOV.U32 R212, RZ, RZ, R15 ;  /* 0x000000ffffd47224 */ /* 0x000fe400078e000f */
[----:B------:R-:W-:Y:S01]  /*14b20*/  IMAD.MOV.U32 R217, RZ, RZ, R13 ;  /* 0x000000ffffd97224 */ /* 0x000fe200078e000d */
[----:B------:R-:W-:Y:S01]  /*14b30*/  PRMT R21, R187, 0x654, R21 ;  /* 0x00000654bb157816 */ /* 0x000fe20000000015 */
[----:B------:R-:W-:-:S03]  /*14b40*/  IMAD.MOV.U32 R216, RZ, RZ, R18 ;  /* 0x000000ffffd87224 */ /* 0x000fc600078e0012 */
[----:B------:R0:W-:Y:S01]  /*14b50*/  SYNCS.ARRIVE.TRANS64.RED.A1T0 RZ, [R21+URZ], RZ ;  /* 0x000000ff15ff79a7 */ /* 0x0001e2000810043f */
[C---:B----4-:R-:W-:Y:S01]  /*14b60*/  ISETP.GT.AND P1, PT, R12.reuse, R152, PT ;  /* 0x000000980c00720c */ /* 0x050fe20003f24270 */
[----:B------:R-:W-:-:S12]  /*14b70*/  VIADD R12, R12, 0xffffffff ;  /* 0xffffffff0c0c7836 */ /* 0x000fd80000000000 */
[----:B0-----:R-:W-:Y:S05]  /*14b80*/  @P1 BRA `(.L_x_5984) ;  /* 0xffffffd400c81947 */ /* 0x001fea000383ffff */
.L_x_5963:
[----:B------:R-:W-:Y:S05]  /*14b90*/  BSYNC B0 ;  /* 0x0000000000007941 */ /* 0x000fea0003800000 */
.L_x_5962:
[----:B------:R-:W2:Y:S04]  /*14ba0*/  LDL.LU R21, [R1+0x50] ;  /* 0x0000500001157983 */ /* 0x000ea80000300800 */
[----:B------:R-:W0:Y:S04]  /*14bb0*/  SHFL.BFLY PT, R4, R3, 0x2, 0x1f ;  /* 0x0c401f0003047f89 */ /* 0x000e2800000e0000 */
[----:B------:R-:W1:Y:S01]  /*14bc0*/  SHFL.BFLY PT, R5, R0, 0x2, 0x1f ;  /* 0x0c401f0000057f89 */ /* 0x000e6200000e0000 */
[----:B0-----:R-:W-:Y:S01]  /*14bd0*/  FADD.FTZ R4, R4, R3 ;  /* 0x0000000304047221 */ /* 0x001fe20000010000 */
[----:B-1----:R-:W-:Y:S01]  /*14be0*/  FADD.FTZ R6, R5, R0 ;  /* 0x0000000005067221 */ /* 0x002fe20000010000 */
[----:B------:R-:W-:-:S03]  /*14bf0*/  IMAD.MOV.U32 R0, RZ, RZ, -0x800000 ;  /* 0xff800000ff007424 */ /* 0x000fc600078e00ff */
[----:B------:R-:W0:Y:S04]  /*14c00*/  SHFL.BFLY PT, R5, R4, 0x1, 0x1f ;  /* 0x0c201f0004057f89 */ /* 0x000e2800000e0000 */
[----:B------:R-:W1:Y:S01]  /*14c10*/  SHFL.BFLY PT, R7, R6, 0x1, 0x1f ;  /* 0x0c201f0006077f89 */ /* 0x000e6200000e0000 */
[----:B0-----:R-:W-:Y:S01]  /*14c20*/  FADD.FTZ R9, R4, R5 ;  /* 0x0000000504097221 */ /* 0x001fe20000010000 */
[----:B-1----:R-:W-:Y:S01]  /*14c30*/  FADD.FTZ R11, R6, R7 ;  /* 0x00000007060b7221 */ /* 0x002fe20000010000 */
[----:B------:R-:W-:Y:S08]  /*14c40*/  BAR.ARV 0x8, 0x100 ;  /* 0x0204000000007b1d */ /* 0x000ff00000002000 */
[----:B------:R-:W-:Y:S01]  /*14c50*/  BAR.SYNC.DEFER_BLOCKING 0xf, 0x100 ;  /* 0x03c4000000007b1d */ /* 0x000fe20000010000 */
[----:B------:R-:W-:-:S02]  /*14c60*/  FSETP.NE.FTZ.AND P0, PT, R9, RZ, PT ;  /* 0x000000ff0900720b */ /* 0x000fc40003f15000 */
[----:B------:R-:W-:-:S11]  /*14c70*/  FSETP.NE.FTZ.AND P1, PT, R11, RZ, PT ;  /* 0x000000ff0b00720b */ /* 0x000fd60003f35000 */
[----:B------:R-:W0:Y:S01]  /*14c80*/  @P0 MUFU.LG2 R5, R9 ;  /* 0x0000000900050308 */ /* 0x000e220000000c00 */
[----:B------:R-:W-:-:S07]  /*14c90*/  @P0 FMUL.FTZ R8, R20, 0.69314718246459960938 ;  /* 0x3f31721814080820 */ /* 0x000fce0000410000 */
[----:B------:R-:W1:Y:S01]  /*14ca0*/  @P1 MUFU.LG2 R3, R11 ;  /* 0x0000000b00031308 */ /* 0x000e620000000c00 */
[----:B0-----:R-:W-:-:S04]  /*14cb0*/  @P0 FMUL.FTZ R5, R5, 0.69314718246459960938 ;  /* 0x3f31721805050820 */ /* 0x001fc80000410000 */
[----:B------:R-:W-:Y:S01]  /*14cc0*/  @P0 FFMA.FTZ R0, R8, R13, R5 ;  /* 0x0000000d08000223 */ /* 0x000fe20000010005 */
[----:B------:R-:W-:Y:S01]  /*14cd0*/  @P1 FMUL.FTZ R5, R20, 0.69314718246459960938 ;  /* 0x3f31721814051820 */ /* 0x000fe20000410000 */
[----:B-1----:R-:W-:Y:S01]  /*14ce0*/  @P1 FMUL.FTZ R4, R3, 0.69314718246459960938 ;  /* 0x3f31721803041820 */ /* 0x002fe20000410000 */
[----:B------:R-:W-:-:S03]  /*14cf0*/  IMAD.MOV.U32 R3, RZ, RZ, -0x800000 ;  /* 0xff800000ff037424 */ /* 0x000fc600078e00ff */
[----:B------:R-:W-:Y:S01]  /*14d00*/  @P1 FFMA.FTZ R3, R5, R15, R4 ;  /* 0x0000000f05031223 */ /* 0x000fe20000010004 */
[----:B------:R-:W-:-:S05]  /*14d10*/  IMAD.MOV R4, RZ, RZ, -R197 ;  /* 0x000000ffff047224 */ /* 0x000fca00078e0ac5 */
[----:B------:R-:W-:Y:S02]  /*14d20*/  ISETP.NE.AND P2, PT, R185, R4, PT ;  /* 0x00000004b900720c */ /* 0x000fe40003f45270 */
[----:B------:R-:W-:-:S06]  /*14d30*/  CS2R R4, SRZ ;  /* 0x0000000000047805 */ /* 0x000fcc000001ff00 */
[----:B------:R-:W0:Y:S01]  /*14d40*/  @P0 MUFU.RCP R5, R9 ;  /* 0x0000000900050308 */ /* 0x000e220000001000 */
[----:B------:R-:W-:-:S04]  /*14d50*/  PLOP3.LUT P0, PT, PT, PT, PT, 0x8, 0x0 ;  /* 0x000000000000781c */ /* 0x000fc80003f0e170 */
[----:B------:R-:W-:-:S03]  /*14d60*/  @!P2 IMAD R7, R18, 0x40, R194 ;  /* 0x000000401207a824 */ /* 0x000fc600078e02c2 */
[----:B------:R-:W1:Y:S01]  /*14d70*/  @P1 MUFU.RCP R4, R11 ;  /* 0x0000000b00041308 */ /* 0x000e620000001000 */
[----:B------:R-:W-:Y:S02]  /*14d80*/  VIADD R18, R18, 0x1 ;  /* 0x0000000112127836 */ /* 0x000fe40000000000 */
[----:B------:R-:W-:-:S03]  /*14d90*/  @!P2 IMAD R7, R7, 0x4, R2 ;  /* 0x000000040707a824 */ /* 0x000fc600078e0202 */
[----:B------:R-:W-:Y:S02]  /*14da0*/  ISETP.NE.AND P1, PT, R18, 0x2, PT ;  /* 0x000000021200780c */ /* 0x000fe40003f25270 */
[----:B0-----:R0:W-:Y:S02]  /*14db0*/  @!P2 STS [R7+0x28800], R5 ;  /* 0x028800050700a388 */ /* 0x0011e40000000800 */
[----:B------:R-:W-:Y:S01]  /*14dc0*/  SEL R2, RZ, 0x1, P1 ;  /* 0x00000001ff027807 */ /* 0x000fe20000800000 */
[-C--:B------:R-:W-:Y:S01]  /*14dd0*/  FMUL.FTZ R153, R28, R5.reuse ;  /* 0x000000051c997220 */ /* 0x080fe20000410000 */
[-C--:B------:R-:W-:Y:S01]  /*14de0*/  FMUL.FTZ R152, R36, R5.reuse ;  /* 0x0000000524987220 */ /* 0x080fe20000410000 */
[-C--:B------:R-:W-:Y:S01]  /*14df0*/  FMUL.FTZ R172, R40, R5.reuse ;  /* 0x0000000528ac7220 */ /* 0x080fe20000410000 */
[-C--:B------:R-:W-:Y:S01]  /*14e00*/  FMUL.FTZ R10, R24, R5.reuse ;  /* 0x00000005180a7220 */ /* 0x080fe20000410000 */
[-C--:B------:R-:W-:Y:S01]  /*14e10*/  FMUL.FTZ R8, R25, R5.reuse ;  /* 0x0000000519087220 */ /* 0x080fe20000410000 */
[-C--:B------:R-:W-:Y:S01]  /*14e20*/  FMUL.FTZ R28, R29, R5.reuse ;  /* 0x000000051d1c7220 */ /* 0x080fe20000410000 */
        /* <DEDUP_REMOVED lines=59> */
[-C--:B0-----:R-:W-:Y:S01]  /*151e0*/  FMUL.FTZ R5, R26, R4.reuse ;  /* 0x000000041a057220 */ /* 0x081fe20000410000 */
        /* <DEDUP_REMOVED lines=68> */
.L_x_5840:
[----:B------:R-:W-:Y:S05]  /*15630*/  BSYNC B7 ;  /* 0x0000000000077941 */ /* 0x000fea0003800000 */
.L_x_5830:
        /* <DEDUP_REMOVED lines=10> */
[----:B------:R-:W-:Y:S01]  /*156e0*/  F2FP.BF16.F32.PACK_AB R4, R8, R10 ;  /* 0x0000000a0804723e */ /* 0x000fe200000010ff */
[----:B------:R-:W-:Y:S02]  /*156f0*/  ULDC.64 UR4, c[0x0][0xc00] ;  /* 0x0003000000047ab9 */ /* 0x000fe40000000a00 */
[----:B------:R-:W4:Y:S01]  /*15700*/  LDL R50, [R1+0x4c] ;  /* 0x00004c0001327983 */ /* 0x000f220000100800 */
[----:B------:R-:W0:Y:S01]  /*15710*/  S2R R23, SR_SWINHI ;  /* 0x0000000000177919 */ /* 0x000e220000002f00 */
[----:B------:R-:W-:Y:S02]  /*15720*/  F2FP.BF16.F32.PACK_AB R7, R31, R7 ;  /* 0x000000071f07723e */ /* 0x000fe400000010ff */
[----:B------:R-:W-:Y:S02]  /*15730*/  F2FP.BF16.F32.PACK_AB R5, R6, R5 ;  /* 0x000000050605723e */ /* 0x000fe400000010ff */
[----:B------:R-:W-:-:S02]  /*15740*/  F2FP.BF16.F32.PACK_AB R6, R28, R153 ;  /* 0x000000991c06723e */ /* 0x000fc400000010ff */
[----:B------:R-:W-:Y:S02]  /*15750*/  MOV R20, R2 ;  /* 0x0000000200147202 */ /* 0x000fe40000000f00 */
[----:B0-----:R-:W-:Y:S02]  /*15760*/  MOV R21, R23 ;  /* 0x0000001700157202 */ /* 0x001fe40000000f00 */
        /* <DEDUP_REMOVED lines=27> */
[----:B------:R-:W-:Y:S01]  /*15920*/  BAR.SYNC.DEFER_BLOCKING 0x1, 0x100 ;  /* 0x0044000000007b1d */ /* 0x000fe20000010000 */
[----:B---3--:R-:W-:-:S03]  /*15930*/  IMAD.WIDE R44, R30, 0x2, R20 ;  /* 0x000000021e2c7825 */ /* 0x008fc600078e0214 */
[----:B------:R-:W-:-:S04]  /*15940*/  LOP3.LUT R23, R44, 0x380, RZ, 0xc0, !PT ;  /* 0x000003802c177812 */ /* 0x000fc800078ec0ff */
[----:B------:R-:W-:Y:S01]  /*15950*/  SHF.R.U64 R23, R23, 0x3, RZ ;  /* 0x0000000317177819 */ /* 0x000fe200000012ff */
[----:B------:R-:W-:-:S03]  /*15960*/  IMAD.MOV.U32 R31, RZ, RZ, R45 ;  /* 0x000000ffff1f7224 */ /* 0x000fc600078e002d */
[----:B------:R-:W-:Y:S02]  /*15970*/  LOP3.LUT R30, R23, R44, RZ, 0x3c, !PT ;  /* 0x0000002c171e7212 */ /* 0x000fe400078e3cff */
[----:B------:R-:W-:Y:S02]  /*15980*/  IADD3 R23, P0, R44, 0x20, RZ ;  /* 0x000000202c177810 */ /* 0x000fe40007f1e0ff */
[----:B------:R-:W-:Y:S02]  /*15990*/  MOV R30, R30 ;  /* 0x0000001e001e7202 */ /* 0x000fe40000000f00 */
[----:B------:R-:W-:-:S04]  /*159a0*/  LOP3.LUT R10, R23, 0x380, RZ, 0xc0, !PT ;  /* 0x00000380170a7812 */ /* 0x000fc800078ec0ff */
[----:B------:R-:W-:Y:S01]  /*159b0*/  SHF.R.U64 R10, R10, 0x3, RZ ;  /* 0x000000030a0a7819 */ /* 0x000fe200000012ff */
[----:B------:R0:W-:Y:S01]  /*159c0*/  STSM.16.M88.4 [R30], R4 ;  /* 0x000000041e007844 */ /* 0x0001e20000000200 */
[----:B------:R-:W-:-:S04]  /*159d0*/  IADD3 R49, P1, R44, 0x2060, RZ ;  /* 0x000020602c317810 */ /* 0x000fc80007f3e0ff */
[----:B------:R-:W-:Y:S02]  /*159e0*/  LOP3.LUT R48, R49, 0x380, RZ, 0xc0, !PT ;  /* 0x0000038031307812 */ /* 0x000fe400078ec0ff */
[----:B0-----:R-:W-:Y:S02]  /*159f0*/  LOP3.LUT R4, R10, R23, RZ, 0x3c, !PT ;  /* 0x000000170a047212 */ /* 0x001fe400078e3cff */
[----:B------:R-:W-:-:S04]  /*15a00*/  IADD3.X R5, RZ, R45, RZ, P0, !PT ;  /* 0x0000002dff057210 */ /* 0x000fc800007fe4ff */
[----:B------:R-:W-:Y:S02]  /*15a10*/  MOV R12, R4 ;  /* 0x00000004000c7202 */ /* 0x000fe40000000f00 */
[----:B------:R-:W-:Y:S02]  /*15a20*/  IADD3 R5, P3, R44, 0x40, RZ ;  /* 0x000000402c057810 */ /* 0x000fe40007f7e0ff */
[----:B------:R-:W-:Y:S02]  /*15a30*/  F2FP.BF16.F32.PACK_AB R10, R14, R152 ;  /* 0x000000980e0a723e */ /* 0x000fe400000010ff */
[----:B------:R-:W-:Y:S02]  /*15a40*/  LOP3.LUT R4, R5, 0x380, RZ, 0xc0, !PT ;  /* 0x0000038005047812 */ /* 0x000fe400078ec0ff */
[----:B------:R-:W-:Y:S02]  /*15a50*/  IADD3 R39, P0, R44, 0x2040, RZ ;  /* 0x000020402c277810 */ /* 0x000fe40007f1e0ff */
[----:B------:R-:W-:-:S02]  /*15a60*/  SHF.R.U64 R48, R48, 0x3, RZ ;  /* 0x0000000330307819 */ /* 0x000fc400000012ff */
[----:B------:R-:W-:Y:S02]  /*15a70*/  SHF.R.U64 R4, R4, 0x3, RZ ;  /* 0x0000000304047819 */ /* 0x000fe400000012ff */
[C---:B------:R-:W-:Y:S02]  /*15a80*/  IADD3 R53, P2, R44.reuse, 0x4000, RZ ;  /* 0x000040002c357810 */ /* 0x040fe40007f5e0ff */
[----:B------:R-:W-:Y:S01]  /*15a90*/  IADD3 R7, P4, R44, 0x60, RZ ;  /* 0x000000602c077810 */ /* 0x000fe20007f9e0ff */
[----:B------:R0:W-:Y:S01]  /*15aa0*/  STSM.16.M88.4 [R12], R8 ;  /* 0x000000080c007844 */ /* 0x0001e20000000200 */
[----:B------:R-:W-:Y:S02]  /*15ab0*/  LOP3.LUT R38, R39, 0x380, RZ, 0xc0, !PT ;  /* 0x0000038027267812 */ /* 0x000fe400078ec0ff */
[----:B------:R-:W-:Y:S01]  /*15ac0*/  LOP3.LUT R48, R48, R49, RZ, 0x3c, !PT ;  /* 0x0000003130307212 */ /* 0x000fe200078e3cff */
[----:B------:R-:W-:Y:S01]  /*15ad0*/  IMAD.X R49, RZ, RZ, R45, P1 ;  /* 0x000000ffff317224 */ /* 0x000fe200008e062d */
[----:B------:R-:W-:-:S02]  /*15ae0*/  IADD3 R31, P5, R44, 0x2000, RZ ;  /* 0x000020002c1f7810 */ /* 0x000fc40007fbe0ff */
[----:B------:R-:W-:Y:S02]  /*15af0*/  IADD3 R35, P6, R44, 0x2020, RZ ;  /* 0x000020202c237810 */ /* 0x000fe40007fde0ff */
[----:B------:R-:W-:Y:S02]  /*15b00*/  LOP3.LUT R52, R53, 0x380, RZ, 0xc0, !PT ;  /* 0x0000038035347812 */ /* 0x000fe400078ec0ff */
[----:B------:R-:W-:Y:S02]  /*15b10*/  LOP3.LUT R6, R7, 0x380, RZ, 0xc0, !PT ;  /* 0x0000038007067812 */ /* 0x000fe400078ec0ff */
[----:B------:R-:W-:Y:S02]  /*15b20*/  SHF.R.U64 R38, R38, 0x3, RZ ;  /* 0x0000000326267819 */ /* 0x000fe400000012ff */
[----:B0-----:R-:W-:Y:S02]  /*15b30*/  LOP3.LUT R8, R4, R5, RZ, 0x3c, !PT ;  /* 0x0000000504087212 */ /* 0x001fe400078e3cff */
[----:B------:R-:W-:-:S02]  /*15b40*/  IADD3 R4, P1, R44, 0x6040, RZ ;  /* 0x000060402c047810 */ /* 0x000fc40007f3e0ff */
[----:B------:R-:W-:Y:S02]  /*15b50*/  LOP3.LUT R30, R31, 0x380, RZ, 0xc0, !PT ;  /* 0x000003801f1e7812 */ /* 0x000fe400078ec0ff */
[----:B------:R-:W-:Y:S02]  /*15b60*/  LOP3.LUT R34, R35, 0x380, RZ, 0xc0, !PT ;  /* 0x0000038023227812 */ /* 0x000fe400078ec0ff */
[----:B------:R-:W-:Y:S02]  /*15b70*/  SHF.R.U64 R52, R52, 0x3, RZ ;  /* 0x0000000334347819 */ /* 0x000fe400000012ff */
[----:B------:R-:W-:Y:S02]  /*15b80*/  SHF.R.U64 R6, R6, 0x3, RZ ;  /* 0x0000000306067819 */ /* 0x000fe400000012ff */
[----:B------:R-:W-:Y:S02]  /*15b90*/  LOP3.LUT R5, R4, 0x380, RZ, 0xc0, !PT ;  /* 0x0000038004057812 */ /* 0x000fe400078ec0ff */
[----:B------:R-:W-:Y:S01]  /*15ba0*/  LOP3.LUT R38, R38, R39, RZ, 0x3c, !PT ;  /* 0x0000002726267212 */ /* 0x000fe200078e3cff */
[----:B------:R-:W-:Y:S01]  /*15bb0*/  IMAD.X R39, RZ, RZ, R45, P0 ;  /* 0x000000ffff277224 */ /* 0x000fe200000e062d */
[----:B------:R-:W-:-:S02]  /*15bc0*/  SHF.R.U64 R30, R30, 0x3, RZ ;  /* 0x000000031e1e7819 */ /* 0x000fc400000012ff */
[----:B------:R-:W-:Y:S02]  /*15bd0*/  SHF.R.U64 R34, R34, 0x3, RZ ;  /* 0x0000000322227819 */ /* 0x000fe400000012ff */
[----:B------:R-:W-:Y:S01]  /*15be0*/  LOP3.LUT R52, R52, R53, RZ, 0x3c, !PT ;  /* 0x0000003534347212 */ /* 0x000fe200078e3cff */
[--C-:B------:R-:W-:Y:S01]  /*15bf0*/  IMAD.X R53, RZ, RZ, R45.reuse, P2 ;  /* 0x000000ffff357224 */ /* 0x100fe200010e062d */
[----:B------:R-:W-:Y:S02]  /*15c00*/  IADD3 R72, P0, R44, 0x6020, RZ ;  /* 0x000060202c487810 */ /* 0x000fe40007f1e0ff */
[----:B------:R-:W-:Y:S02]  /*15c10*/  LOP3.LUT R10, R6, R7, RZ, 0x3c, !PT ;  /* 0x00000007060a7212 */ /* 0x000fe400078e3cff */
[----:B------:R-:W-:Y:S02]  /*15c20*/  SHF.R.U64 R5, R5, 0x3, RZ ;  /* 0x0000000305057819 */ /* 0x000fe400000012ff */
[----:B------:R-:W-:Y:S01]  /*15c30*/  IADD3 R6, P2, R44, 0x6060, RZ ;  /* 0x000060602c067810 */ /* 0x000fe20007f5e0ff */
[--C-:B------:R-:W-:Y:S01]  /*15c40*/  IMAD.X R9, RZ, RZ, R45.reuse, P3 ;  /* 0x000000ffff097224 */ /* 0x100fe200018e062d */
[----:B------:R-:W-:Y:S01]  /*15c50*/  LOP3.LUT R30, R30, R31, RZ, 0x3c, !PT ;  /* 0x0000001f1e1e7212 */ /* 0x000fe200078e3cff */
[--C-:B------:R-:W-:Y:S01]  /*15c60*/  IMAD.X R11, RZ, RZ, R45.reuse, P4 ;  /* 0x000000ffff0b7224 */ /* 0x100fe200020e062d */
[----:B------:R-:W-:Y:S01]  /*15c70*/  LOP3.LUT R34, R34, R35, RZ, 0x3c, !PT ;  /* 0x0000002322227212 */ /* 0x000fe200078e3cff */
[--C-:B------:R-:W-:Y:S01]  /*15c80*/  IMAD.X R31, RZ, RZ, R45.reuse, P5 ;  /* 0x000000ffff1f7224 */ /* 0x100fe200028e062d */
[----:B------:R-:W-:Y:S01]  /*15c90*/  LOP3.LUT R73, R72, 0x380, RZ, 0xc0, !PT ;  /* 0x0000038048497812 */ /* 0x000fe200078ec0ff */
[----:B------:R-:W-:Y:S01]  /*15ca0*/  IMAD.X R35, RZ, RZ, R45, P6 ;  /* 0x000000ffff237224 */ /* 0x000fe200030e062d */
[----:B------:R-:W-:-:S02]  /*15cb0*/  LOP3.LUT R4, R5, R4, RZ, 0x3c, !PT ;  /* 0x0000000405047212 */ /* 0x000fc400078e3cff */
[C---:B------:R-:W-:Y:S02]  /*15cc0*/  IADD3 R57, P3, R44.reuse, 0x4020, RZ ;  /* 0x000040202c397810 */ /* 0x040fe40007f7e0ff */
[C---:B------:R-:W-:Y:S02]  /*15cd0*/  IADD3 R61, P4, R44.reuse, 0x4040, RZ ;  /* 0x000040402c3d7810 */ /* 0x040fe40007f9e0ff */
[C---:B------:R-:W-:Y:S02]  /*15ce0*/  IADD3 R64, P5, R44.reuse, 0x4060, RZ ;  /* 0x000040602c407810 */ /* 0x040fe40007fbe0ff */
[----:B------:R-:W-:Y:S02]  /*15cf0*/  IADD3 R68, P6, R44, 0x6000, RZ ;  /* 0x000060002c447810 */ /* 0x000fe40007fde0ff */
[----:B------:R-:W-:Y:S02]  /*15d00*/  LOP3.LUT R5, R6, 0x380, RZ, 0xc0, !PT ;  /* 0x0000038006057812 */ /* 0x000fe400078ec0ff */
[----:B------:R-:W-:-:S02]  /*15d10*/  SHF.R.U64 R73, R73, 0x3, RZ ;  /* 0x0000000349497819 */ /* 0x000fc400000012ff */
[----:B------:R-:W-:Y:S02]  /*15d20*/  LOP3.LUT R56, R57, 0x380, RZ, 0xc0, !PT ;  /* 0x0000038039387812 */ /* 0x000fe400078ec0ff */
[----:B------:R-:W-:Y:S02]  /*15d30*/  LOP3.LUT R60, R61, 0x380, RZ, 0xc0, !PT ;  /* 0x000003803d3c7812 */ /* 0x000fe400078ec0ff */
[----:B------:R-:W-:Y:S02]  /*15d40*/  LOP3.LUT R65, R64, 0x380, RZ, 0xc0, !PT ;  /* 0x0000038040417812 */ /* 0x000fe400078ec0ff */
[----:B------:R-:W-:Y:S02]  /*15d50*/  LOP3.LUT R69, R68, 0x380, RZ, 0xc0, !PT ;  /* 0x0000038044457812 */ /* 0x000fe400078ec0ff */
[----:B------:R-:W-:Y:S02]  /*15d60*/  SHF.R.U64 R5, R5, 0x3, RZ ;  /* 0x0000000305057819 */ /* 0x000fe400000012ff */
[----:B------:R-:W-:Y:S01]  /*15d70*/  LOP3.LUT R72, R73, R72, RZ, 0x3c, !PT ;  /* 0x0000004849487212 */ /* 0x000fe200078e3cff */
[--C-:B------:R-:W-:Y:S01]  /*15d80*/  IMAD.X R73, RZ, RZ, R45.reuse, P0 ;  /* 0x000000ffff497224 */ /* 0x100fe200000e062d */
[----:B------:R-:W-:Y:S01]  /*15d90*/  SHF.R.U64 R56, R56, 0x3, RZ ;  /* 0x0000000338387819 */ /* 0x000fe200000012ff */
[----:B------:R-:W-:Y:S01]  /*15da0*/  IMAD.X R7, RZ, RZ, R45, P2 ;  /* 0x000000ffff077224 */ /* 0x000fe200010e062d */
[----:B------:R-:W-:-:S02]  /*15db0*/  SHF.R.U64 R60, R60, 0x3, RZ ;  /* 0x000000033c3c7819 */ /* 0x000fc400000012ff */
[----:B------:R-:W-:Y:S02]  /*15dc0*/  SHF.R.U64 R65, R65, 0x3, RZ ;  /* 0x0000000341417819 */ /* 0x000fe400000012ff */
[----:B------:R-:W-:Y:S02]  /*15dd0*/  SHF.R.U64 R69, R69, 0x3, RZ ;  /* 0x0000000345457819 */ /* 0x000fe400000012ff */
[----:B------:R-:W-:Y:S01]  /*15de0*/  LOP3.LUT R6, R5, R6, RZ, 0x3c, !PT ;  /* 0x0000000605067212 */ /* 0x000fe200078e3cff */
[----:B------:R-:W-:Y:S01]  /*15df0*/  IMAD.X R5, RZ, RZ, R45, P1 ;  /* 0x000000ffff057224 */ /* 0x000fe200008e062d */
[----:B------:R-:W-:Y:S02]  /*15e00*/  MOV R23, R30 ;  /* 0x0000001e00177202 */ /* 0x000fe40000000f00 */
[----:B------:R-:W-:Y:S02]  /*15e10*/  ISETP.NE.U32.AND P0, PT, RZ, UR4, PT ;  /* 0x00000004ff007c0c */ /* 0x000fe4000bf05070 */
[----:B------:R-:W-:-:S02]  /*15e20*/  MOV R8, R8 ;  /* 0x0000000800087202 */ /* 0x000fc40000000f00 */
[----:B--2---:R-:W-:Y:S02]  /*15e30*/  MOV R24, R34 ;  /* 0x0000002200187202 */ /* 0x004fe40000000f00 */
[----:B------:R-:W-:Y:S02]  /*15e40*/  F2FP.BF16.F32.PACK_AB R30, R167, R171 ;  /* 0x000000aba71e723e */ /* 0x000fe400000010ff */
[----:B------:R-:W-:Y:S02]  /*15e50*/  F2FP.BF16.F32.PACK_AB R31, R47, R46 ;  /* 0x0000002e2f1f723e */ /* 0x000fe400000010ff */
[----:B------:R-:W-:Y:S02]  /*15e60*/  MOV R10, R10 ;  /* 0x0000000a000a7202 */ /* 0x000fe40000000f00 */
[----:B------:R-:W-:Y:S02]  /*15e70*/  F2FP.BF16.F32.PACK_AB R34, R163, R166 ;  /* 0x000000a6a322723e */ /* 0x000fe400000010ff */
[----:B------:R-:W-:-:S02]  /*15e80*/  F2FP.BF16.F32.PACK_AB R35, R55, R54 ;  /* 0x000000363723723e */ /* 0x000fc400000010ff */
        /* <DEDUP_REMOVED lines=8> */
[----:B------:R-:W-:Y:S01]  /*15f10*/  ISETP.NE.AND.EX P0, PT, RZ, UR5, PT, P0 ;  /* 0x00000005ff007c0c */ /* 0x000fe2000bf05300 */
[----:B------:R-:W-:Y:S01]  /*15f20*/  ULDC.64 UR4, c[0x0][0xc08] ;  /* 0x0003020000047ab9 */ /* 0x000fe20000000a00 */
[----:B------:R-:W-:Y:S01]  /*15f30*/  MOV R44, R4 ;  /* 0x00000004002c7202 */ /* 0x000fe20000000f00 */
[----:B------:R0:W-:Y:S01]  /*15f40*/  STSM.16.M88.4 [R8], R28 ;  /* 0x0000001c08007844 */ /* 0x0001e20000000200 */
[----:B------:R-:W-:-:S02]  /*15f50*/  MOV R45, R6 ;  /* 0x00000006002d7202 */ /* 0x000fc40000000f00 */
[----:B------:R-:W-:Y:S01]  /*15f60*/  F2FP.BF16.F32.PACK_AB R4, R161, R164 ;  /* 0x000000a4a104723e */ /* 0x000fe200000010ff */
[----:B------:R2:W-:Y:S01]  /*15f70*/  STSM.16.M88.4 [R10], R32 ;  /* 0x000000200a007844 */ /* 0x0005e20000000200 */
[----:B------:R-:W-:Y:S02]  /*15f80*/  F2FP.BF16.F32.PACK_AB R5, R59, R58 ;  /* 0x0000003a3b05723e */ /* 0x000fe400000010ff */
[----:B------:R-:W-:Y:S02]  /*15f90*/  F2FP.BF16.F32.PACK_AB R6, R159, R162 ;  /* 0x000000a29f06723e */ /* 0x000fe400000010ff */
[----:B------:R-:W-:Y:S02]  /*15fa0*/  F2FP.BF16.F32.PACK_AB R7, R63, R62 ;  /* 0x0000003e3f07723e */ /* 0x000fe400000010ff */
[----:B------:R-:W-:Y:S02]  /*15fb0*/  ISETP.NE.U32.AND P6, PT, RZ, UR4, PT ;  /* 0x00000004ff007c0c */ /* 0x000fe4000bfc5070 */
[----:B------:R-:W-:-:S02]  /*15fc0*/  F2FP.BF16.F32.PACK_AB R9, R67, R66 ;  /* 0x000000424309723e */ /* 0x000fc400000010ff */
[----:B------:R-:W-:Y:S02]  /*15fd0*/  F2FP.BF16.F32.PACK_AB R11, R71, R70 ;  /* 0x00000046470b723e */ /* 0x000fe400000010ff */
[----:B0-----:R-:W-:Y:S02]  /*15fe0*/  F2FP.BF16.F32.PACK_AB R8, R157, R160 ;  /* 0x000000a09d08723e */ /* 0x001fe400000010ff */
[----:B------:R-:W-:Y:S02]  /*15ff0*/  MOV R38, R38 ;  /* 0x0000002600267202 */ /* 0x000fe40000000f00 */
[----:B--2---:R-:W-:Y:S02]  /*16000*/  F2FP.BF16.F32.PACK_AB R10, R155, R158 ;  /* 0x0000009e9b0a723e */ /* 0x004fe400000010ff */
[----:B------:R-:W-:Y:S02]  /*16010*/  F2FP.BF16.F32.PACK_AB R12, R154, R156 ;  /* 0x0000009c9a0c723e */ /* 0x000fe400000010ff */
[----:B------:R-:W-:Y:S01]  /*16020*/  F2FP.BF16.F32.PACK_AB R14, R77, R76 ;  /* 0x0000004c4d0e723e */ /* 0x000fe200000010ff */
[----:B------:R-:W-:Y:S01]  /*16030*/  STSM.16.M88.4 [R23], R4 ;  /* 0x0000000417007844 */ /* 0x000fe20000000200 */
[----:B------:R-:W-:-:S02]  /*16040*/  ISETP.NE.AND.EX P6, PT, RZ, UR5, PT, P6 ;  /* 0x00000005ff007c0c */ /* 0x000fc4000bfc5360 */
[----:B------:R-:W-:Y:S01]  /*16050*/  MOV R48, R48 ;  /* 0x0000003000307202 */ /* 0x000fe20000000f00 */
[----:B------:R-:W-:Y:S01]  /*16060*/  STSM.16.M88.4 [R24], R8 ;  /* 0x0000000818007844 */ /* 0x000fe20000000200 */
[----:B------:R-:W-:Y:S02]  /*16070*/  F2FP.BF16.F32.PACK_AB R28, R81, R80 ;  /* 0x00000050511c723e */ /* 0x000fe400000010ff */
[----:B------:R-:W-:Y:S01]  /*16080*/  F2FP.BF16.F32.PACK_AB R29, R83, R82 ;  /* 0x00000052531d723e */ /* 0x000fe200000010ff */
[----:B------:R0:W-:Y:S01]  /*16090*/  STSM.16.M88.4 [R38], R12 ;  /* 0x0000000c26007844 */ /* 0x0001e20000000200 */
[----:B------:R-:W-:Y:S02]  /*160a0*/  F2FP.BF16.F32.PACK_AB R30, R85, R84 ;  /* 0x00000054551e723e */ /* 0x000fe400000010ff */
[----:B------:R-:W-:Y:S02]  /*160b0*/  F2FP.BF16.F32.PACK_AB R31, R87, R86 ;  /* 0x00000056571f723e */ /* 0x000fe400000010ff */
[----:B------:R-:W-:-:S02]  /*160c0*/  MOV R52, R52 ;  /* 0x0000003400347202 */ /* 0x000fc40000000f00 */
[----:B------:R-:W-:Y:S02]  /*160d0*/  F2FP.BF16.F32.PACK_AB R32, R89, R88 ;  /* 0x000000585920723e */ /* 0x000fe400000010ff */
[----:B------:R-:W-:Y:S02]  /*160e0*/  F2FP.BF16.F32.PACK_AB R33, R91, R90 ;  /* 0x0000005a5b21723e */ /* 0x000fe400000010ff */
[----:B------:R-:W-:Y:S02]  /*160f0*/  F2FP.BF16.F32.PACK_AB R34, R93, R92 ;  /* 0x0000005c5d22723e */ /* 0x000fe400000010ff */
[----:B------:R-:W-:Y:S02]  /*16100*/  F2FP.BF16.F32.PACK_AB R35, R95, R94 ;  /* 0x0000005e5f23723e */ /* 0x000fe400000010ff */
[----:B------:R-:W-:Y:S01]  /*16110*/  MOV R56, R56 ;  /* 0x0000003800387202 */ /* 0x000fe20000000f00 */
[----:B0-----:R-:W4:Y:S01]  /*16120*/  LDC.64 R12, c[0x0][0xc00] ;  /* 0x00030000ff0c7b82 */ /* 0x001f220000000a00 */
[----:B------:R-:W-:-:S02]  /*16130*/  F2FP.BF16.F32.PACK_AB R38, R101, R100 ;  /* 0x000000646526723e */ /* 0x000fc400000010ff */
[----:B------:R-:W-:Y:S02]  /*16140*/  F2FP.BF16.F32.PACK_AB R39, R103, R102 ;  /* 0x000000666727723e */ /* 0x000fe400000010ff */
[----:B------:R-:W-:Y:S01]  /*16150*/  MOV R60, R60 ;  /* 0x0000003c003c7202 */ /* 0x000fe20000000f00 */
[----:B------:R-:W-:Y:S01]  /*16160*/  STSM.16.M88.4 [R48], R28 ;  /* 0x0000001c30007844 */ /* 0x000fe20000000200 */
[----:B------:R-:W-:Y:S02]  /*16170*/  MOV R64, R64 ;  /* 0x0000004000407202 */ /* 0x000fe40000000f00 */
[----:B------:R-:W-:Y:S02]  /*16180*/  F2FP.BF16.F32.PACK_AB R4, R113, R112 ;  /* 0x000000707104723e */ /* 0x000fe400000010ff */
[----:B------:R-:W-:Y:S02]  /*16190*/  F2FP.BF16.F32.PACK_AB R5, R115, R114 ;  /* 0x000000727305723e */ /* 0x000fe400000010ff */
[----:B------:R-:W-:-:S02]  /*161a0*/  F2FP.BF16.F32.PACK_AB R6, R117, R116 ;  /* 0x000000747506723e */ /* 0x000fc400000010ff */
[----:B------:R-:W-:Y:S01]  /*161b0*/  F2FP.BF16.F32.PACK_AB R7, R119, R118 ;  /* 0x000000767707723e */ /* 0x000fe200000010ff */
[----:B------:R-:W-:Y:S01]  /*161c0*/  STSM.16.M88.4 [R52], R32 ;  /* 0x0000002034007844 */ /* 0x000fe20000000200 */
[----:B------:R-:W-:Y:S02]  /*161d0*/  MOV R68, R68 ;  /* 0x0000004400447202 */ /* 0x000fe40000000f00 */
[----:B------:R-:W-:Y:S02]  /*161e0*/  F2FP.BF16.F32.PACK_AB R8, R121, R120 ;  /* 0x000000787908723e */ /* 0x000fe400000010ff */
[----:B------:R-:W-:Y:S02]  /*161f0*/  F2FP.BF16.F32.PACK_AB R9, R123, R122 ;  /* 0x0000007a7b09723e */ /* 0x000fe400000010ff */
[----:B------:R-:W-:Y:S02]  /*16200*/  F2FP.BF16.F32.PACK_AB R10, R125, R124 ;  /* 0x0000007c7d0a723e */ /* 0x000fe400000010ff */
[----:B------:R-:W-:Y:S01]  /*16210*/  F2FP.BF16.F32.PACK_AB R11, R127, R126 ;  /* 0x0000007e7f0b723e */ /* 0x000fe200000010ff */
[----:B------:R-:W-:Y:S01]  /*16220*/  STSM.16.M88.4 [R56], R36 ;  /* 0x0000002438007844 */ /* 0x000fe20000000200 */
[----:B------:R-:W-:-:S03]  /*16230*/  MOV R72, R72 ;  /* 0x0000004800487202 */ /* 0x000fc60000000f00 */
[----:B------:R-:W-:Y:S04]  /*16240*/  STSM.16.M88.4 [R60], R40 ;  /* 0x000000283c007844 */ /* 0x000fe80000000200 */
[----:B------:R-:W-:Y:S04]  /*16250*/  STSM.16.M88.4 [R64], R4 ;  /* 0x0000000440007844 */ /* 0x000fe80000000200 */
[----:B------:R0:W-:Y:S04]  /*16260*/  STSM.16.M88.4 [R68], R8 ;  /* 0x0000000844007844 */ /* 0x0001e80000000200 */
[----:B------:R-:W-:Y:S04]  /*16270*/  STSM.16.M88.4 [R72], R128 ;  /* 0x0000008048007844 */ /* 0x000fe80000000200 */
[----:B------:R-:W-:Y:S04]  /*16280*/  STSM.16.M88.4 [R44], R136 ;  /* 0x000000882c007844 */ /* 0x000fe80000000200 */
[----:B------:R2:W-:Y:S01]  /*16290*/  STSM.16.M88.4 [R45], R144 ;  /* 0x000000902d007844 */ /* 0x0005e20000000200 */
[----:B0-----:R-:W0:Y:S01]  /*162a0*/  @P6 LDC.64 R10, c[0x0][0xc08] ;  /* 0x00030200ff0a6b82 */ /* 0x001e220000000a00 */
[----:B------:R-:W-:Y:S01]  /*162b0*/  ULDC UR4, c[0x0][0xa88] ;  /* 0x0002a20000047ab9 */ /* 0x000fe20000000800 */
[----:B------:R-:W-:-:S02]  /*162c0*/  IMAD.MOV.U32 R24, RZ, RZ, RZ ;  /* 0x000000ffff187224 */ /* 0x000fc400078e00ff */
[----:B------:R-:W-:Y:S02]  /*162d0*/  IMAD.U32 R23, RZ, RZ, UR4 ;  /* 0x00000004ff177e24 */ /* 0x000fe4000f8e00ff */
[C---:B----4-:R-:W-:Y:S02]  /*162e0*/  IMAD.WIDE R6, R50.reuse, 0x4, R12 ;  /* 0x0000000432067825 */ /* 0x050fe400078e020c */
[----:B------:R-:W-:Y:S02]  /*162f0*/  BAR.SYNC.DEFER_BLOCKING 0x1, 0x100 ;  /* 0x0044000000007b1d */ /* 0x000fe40000010000 */
[----:B0-----:R-:W-:-:S04]  /*16300*/  @P6 IMAD.WIDE R10, R50, 0x4, R10 ;  /* 0x00000004320a6825 */ /* 0x001fc800078e020a */
        /* <DEDUP_REMOVED lines=29> */
[C---:B------:R-:W-:Y:S02]  /*164e0*/  IADD3 R37, P5, R4.reuse, 0x5000, RZ ;  /* 0x0000500004257810 */ /* 0x040fe40007fbe0ff */
[----:B------:R-:W-:-:S02]  /*164f0*/  IADD3 R41, P1, R4, 0x6000, RZ ;  /* 0x0000600004297810 */ /* 0x000fc40007f3e0ff */
[C---:B--2---:R-:W-:Y:S02]  /*16500*/  IADD3 R45, P2, R4.reuse, 0x7000, RZ ;  /* 0x00007000042d7810 */ /* 0x044fe40007f5e0ff */
[C---:B------:R-:W-:Y:S02]  /*16510*/  IADD3 R49, P3, R4.reuse, 0x8000, RZ ;  /* 0x0000800004317810 */ /* 0x040fe40007f7e0ff */
[----:B------:R-:W-:Y:S02]  /*16520*/  IADD3 R53, P4, R4, 0x9000, RZ ;  /* 0x0000900004357810 */ /* 0x000fe40007f9e0ff */
[----:B------:R-:W-:Y:S02]  /*16530*/  P2R R14, PR, RZ, 0x20 ;  /* 0x00000020ff0e7803 */ /* 0x000fe40000000000 */
[----:B------:R-:W-:Y:S02]  /*16540*/  LOP3.LUT R36, R37, 0x380, RZ, 0xc0, !PT ;  /* 0x0000038025247812 */ /* 0x000fe400078ec0ff */
[----:B------:R-:W-:-:S02]  /*16550*/  LOP3.LUT R40, R41, 0x380, RZ, 0xc0, !PT ;  /* 0x0000038029287812 */ /* 0x000fc400078ec0ff */
[----:B------:R-:W-:Y:S02]  /*16560*/  LOP3.LUT R44, R45, 0x380, RZ, 0xc0, !PT ;  /* 0x000003802d2c7812 */ /* 0x000fe400078ec0ff */
[----:B------:R-:W-:Y:S02]  /*16570*/  LOP3.LUT R48, R49, 0x380, RZ, 0xc0, !PT ;  /* 0x0000038031307812 */ /* 0x000fe400078ec0ff */
[----:B------:R-:W-:Y:S02]  /*16580*/  LOP3.LUT R52, R53, 0x380, RZ, 0xc0, !PT ;  /* 0x0000038035347812 */ /* 0x000fe400078ec0ff */
[----:B------:R-:W-:Y:S02]  /*16590*/  IADD3 R57, P5, R4, 0xa000, RZ ;  /* 0x0000a00004397810 */ /* 0x000fe40007fbe0ff */
[----:B------:R-:W-:Y:S02]  /*165a0*/  SHF.R.U64 R36, R36, 0x3, RZ ;  /* 0x0000000324247819 */ /* 0x000fe400000012ff */
[----:B------:R-:W-:-:S02]  /*165b0*/  SHF.R.U64 R40, R40, 0x3, RZ ;  /* 0x0000000328287819 */ /* 0x000fc400000012ff */
[----:B------:R-:W-:Y:S02]  /*165c0*/  LOP3.LUT R56, R57, 0x380, RZ, 0xc0, !PT ;  /* 0x0000038039387812 */ /* 0x000fe400078ec0ff */
[----:B------:R-:W-:Y:S02]  /*165d0*/  SHF.R.U64 R44, R44, 0x3, RZ ;  /* 0x000000032c2c7819 */ /* 0x000fe400000012ff */
[----:B------:R-:W-:Y:S02]  /*165e0*/  SHF.R.U64 R48, R48, 0x3, RZ ;  /* 0x0000000330307819 */ /* 0x000fe400000012ff */
[----:B------:R-:W-:Y:S02]  /*165f0*/  SHF.R.U64 R52, R52, 0x3, RZ ;  /* 0x0000000334347819 */ /* 0x000fe400000012ff */
[----:B------:R-:W-:Y:S02]  /*16600*/  LOP3.LUT R36, R36, R37, RZ, 0x3c, !PT ;  /* 0x0000002524247212 */ /* 0x000fe400078e3cff */
[----:B------:R-:W-:-:S02]  /*16610*/  LOP3.LUT R40, R40, R41, RZ, 0x3c, !PT ;  /* 0x0000002928287212 */ /* 0x000fc400078e3cff */
[----:B------:R-:W-:Y:S02]  /*16620*/  LOP3.LUT R44, R44, R45, RZ, 0x3c, !PT ;  /* 0x0000002d2c2c7212 */ /* 0x000fe400078e3cff */
[----:B------:R-:W-:Y:S02]  /*16630*/  LOP3.LUT R48, R48, R49, RZ, 0x3c, !PT ;  /* 0x0000003130307212 */ /* 0x000fe400078e3cff */
[----:B------:R-:W-:Y:S02]  /*16640*/  LOP3.LUT R52, R52, R53, RZ, 0x3c, !PT ;  /* 0x0000003534347212 */ /* 0x000fe400078e3cff */
[----:B------:R-:W-:Y:S01]  /*16650*/  SHF.R.U64 R56, R56, 0x3, RZ ;  /* 0x0000000338387819 */ /* 0x000fe200000012ff */
[----:B0-----:R-:W-:Y:S06]  /*16660*/  @P6 BRA `(.L_x_5987) ;  /* 0x0000000000106947 */ /* 0x001fec0003800000 */
[----:B------:R-:W-:Y:S05]  /*16670*/  @!P0 BRA `(.L_x_5987) ;  /* 0x00000000000c8947 */ /* 0x000fea0003800000 */
[----:B------:R-:W2:Y:S04]  /*16680*/  LDG.E R10, desc[UR40][R6.64] ;  /* 0x00000028060a7981 */ /* 0x000ea8000c1e1900 */
[----:B-----5:R-:W2:Y:S02]  /*16690*/  LDG.E R23, desc[UR40][R6.64+0x4] ;  /* 0x0000042806177981 */ /* 0x020ea4000c1e1900 */
[----:B--2---:R-:W-:-:S07]  /*166a0*/  IMAD.IADD R23, R23, 0x1, -R10 ;  /* 0x0000000117177824 */ /* 0x004fce00078e0a0a */
.L_x_5987:
[----:B------:R-:W2:Y:S01]  /*166b0*/  LDL R86, [R1+0x48] ;  /* 0x0000480001567983 */ /* 0x000ea20000100800 */
[----:B------:R-:W-:Y:S01]  /*166c0*/  ISETP.NE.AND P6, PT, R14, RZ, PT ;  /* 0x000000ff0e00720c */ /* 0x000fe20003fc5270 */
[----:B------:R-:W0:Y:S02]  /*166d0*/  S2R R7, SR_TID.X ;  /* 0x0000000000077919 */ /* 0x000e240000002100 */
[----:B0-----:R-:W-:-:S05]  /*166e0*/  VIADD R7, R7, 0xffffff80 ;  /* 0xffffff8007077836 */ /* 0x001fca0000000000 */
[----:B------:R-:W-:-:S04]  /*166f0*/  SHF.R.S32.HI R6, RZ, 0x1f, R7 ;  /* 0x0000001fff067819 */ /* 0x000fc80000011407 */
[----:B------:R-:W-:-:S04]  /*16700*/  LEA.HI R6, R6, R7, RZ, 0x7 ;  /* 0x0000000706067211 */ /* 0x000fc800078f38ff */
[----:B------:R-:W-:-:S06]  /*16710*/  SHF.R.S32.HI R6, RZ, 0x7, R6 ;  /* 0x00000007ff067819 */ /* 0x000fcc0000011406 */
[----:B------:R-:W0:Y:S01]  /*16720*/  SHFL.IDX PT, R6, R6, RZ, 0x1f ;  /* 0x00001fff06067589 */ /* 0x000e2200000e0000 */
[--C-:B------:R-:W-:Y:S01]  /*16730*/  IMAD.X R53, RZ, RZ, R5.reuse, P4 ;  /* 0x000000ffff357224 */ /* 0x100fe200020e0605 */
[----:B------:R-:W-:Y:S01]  /*16740*/  LOP3.LUT R56, R56, R57, RZ, 0x3c, !PT ;  /* 0x0000003938387212 */ /* 0x000fe200078e3cff */
        /* <DEDUP_REMOVED lines=11> */
[----:B------:R-:W-:Y:S02]  /*16800*/  LOP3.LUT R64, R65, 0x380, RZ, 0xc0, !PT ;  /* 0x0000038041407812 */ /* 0x000fe400078ec0ff */
[----:B------:R-:W-:Y:S02]  /*16810*/  LOP3.LUT R68, R69, 0x380, RZ, 0xc0, !PT ;  /* 0x0000038045447812 */ /* 0x000fe400078ec0ff */
[----:B0-----:R-:W-:Y:S02]  /*16820*/  ISETP.NE.AND P4, PT, R6, RZ, PT ;  /* 0x000000ff0600720c */ /* 0x001fe40003f85270 */
        /* <DEDUP_REMOVED lines=9> */
[----:B------:R-:W-:Y:S01]  /*168c0*/  SHF.R.S32.HI R80, RZ, 0x1f, R50 ;  /* 0x0000001fff507819 */ /* 0x000fe20000011432 */
        /* <DEDUP_REMOVED lines=11> */
[----:B------:R-:W-:Y:S02]  /*16980*/  SEL R81, R50, RZ, !P0 ;  /* 0x000000ff32517207 */ /* 0x000fe40004000000 */
[----:B------:R-:W-:Y:S02]  /*16990*/  SEL R80, R80, RZ, !P0 ;  /* 0x000000ff50507207 */ /* 0x000fe40004000000 */
[----:B-----5:R-:W-:Y:S02]  /*169a0*/  SHF.R.S32.HI R21, RZ, 0x1f, R24 ;  /* 0x0000001fff157819 */ /* 0x020fe40000011418 */
[----:B--2---:R-:W-:Y:S01]  /*169b0*/  SHF.R.S32.HI R82, RZ, 0x1f, R86 ;  /* 0x0000001fff527819 */ /* 0x004fe20000011456 */
[----:B------:R-:W-:Y:S06]  /*169c0*/  @P4 BRA `(.L_x_5988) ;  /* 0x0000000000b44947 */ /* 0x000fec0003800000 */
[----:B------:R-:W0:Y:S01]  /*169d0*/  LDC R30, c[0x0][0xbe8] ;  /* 0x0002fa00ff1e7b82 */ /* 0x000e220000000800 */
[----:B------:R-:W-:Y:S01]  /*169e0*/  ULDC.64 UR4, c[0x0][0xb90] ;  /* 0x0002e40000047ab9 */ /* 0x000fe20000000a00 */
[----:B------:R-:W-:Y:S01]  /*169f0*/  IMAD.IADD R14, R229, 0x1, R195 ;  /* 0x00000001e50e7824 */ /* 0x000fe200078e02c3 */
[----:B------:R-:W-:Y:S01]  /*16a00*/  IADD3 R34, R194, R195, RZ ;  /* 0x000000c3c2227210 */ /* 0x000fe20007ffe0ff */
[----:B------:R-:W-:Y:S02]  /*16a10*/  IMAD R10, R82, UR4, RZ ;  /* 0x00000004520a7c24 */ /* 0x000fe4000f8e02ff */
[----:B------:R-:W-:Y:S02]  /*16a20*/  IMAD.MOV.U32 R20, RZ, RZ, R24 ;  /* 0x000000ffff147224 */ /* 0x000fe400078e0018 */
[C---:B------:R-:W-:Y:S02]  /*16a30*/  IMAD R15, R86.reuse, UR5, R10 ;  /* 0x00000005560f7c24 */ /* 0x040fe4000f8e020a */
[----:B------:R-:W-:Y:S01]  /*16a40*/  IMAD.WIDE.U32 R6, R86, UR4, R20 ;  /* 0x0000000456067c25 */ /* 0x000fe2000f8e0014 */
[----:B------:R-:W-:-:S03]  /*16a50*/  ULDC.64 UR4, c[0x0][0xb98] ;  /* 0x0002e60000047ab9 */ /* 0x000fc60000000a00 */
[----:B------:R-:W-:Y:S02]  /*16a60*/  IMAD.IADD R7, R7, 0x1, R15 ;  /* 0x0000000107077824 */ /* 0x000fe400078e020f */
[----:B------:R-:W-:Y:S01]  /*16a70*/  IMAD.WIDE.U32 R6, R81, UR4, R6 ;  /* 0x0000000451067c25 */ /* 0x000fe2000f8e0006 */
[----:B0-----:R-:W-:-:S13]  /*16a80*/  ISETP.NE.AND P0, PT, R30, 0x1, PT ;  /* 0x000000011e00780c */ /* 0x001fda0003f05270 */
[----:B------:R-:W0:Y:S08]  /*16a90*/  @P0 LDC R11, c[0x0][0xbec] ;  /* 0x0002fb00ff0b0b82 */ /* 0x000e300000000800 */
[----:B------:R-:W2:Y:S01]  /*16aa0*/  @P0 LDC R31, c[0x0][0xbf0] ;  /* 0x0002fc00ff1f0b82 */ /* 0x000ea20000000800 */
[----:B0-----:R-:W-:-:S04]  /*16ab0*/  @P0 IMAD.HI.U32 R10, R14, R11, RZ ;  /* 0x0000000b0e0a0227 */ /* 0x001fc800078e00ff */
[----:B------:R-:W-:Y:S01]  /*16ac0*/  IMAD.MOV.U32 R11, RZ, RZ, R14 ;  /* 0x000000ffff0b7224 */ /* 0x000fe200078e000e */
[----:B--2---:R-:W-:Y:S01]  /*16ad0*/  @P0 SHF.R.U32.HI R11, RZ, R31, R10 ;  /* 0x0000001fff0b0219 */ /* 0x004fe2000001160a */
        /* <DEDUP_REMOVED lines=8> */
[----:B------:R-:W-:Y:S01]  /*16b60*/  IADD3.X R7, R31, R7, R14, P0, !PT ;  /* 0x000000071f077210 */ /* 0x000fe200007fe40e */
[----:B------:R-:W-:Y:S02]  /*16b70*/  IMAD.MOV R14, RZ, RZ, -R197 ;  /* 0x000000ffff0e7224 */ /* 0x000fe400078e0ac5 */
[----:B------:R-:W-:-:S02]  /*16b80*/  IMAD R10, R10, UR4, RZ ;  /* 0x000000040a0a7c24 */ /* 0x000fc4000f8e02ff */
[----:B------:R-:W-:-:S04]  /*16b90*/  IMAD.WIDE.U32 R6, R15, UR4, R6 ;  /* 0x000000040f067c25 */ /* 0x000fc8000f8e0006 */
[----:B------:R-:W-:Y:S01]  /*16ba0*/  IMAD R15, R15, UR5, R10 ;  /* 0x000000050f0f7c24 */ /* 0x000fe2000f8e020a */
[----:B------:R-:W-:Y:S01]  /*16bb0*/  ULDC.64 UR4, c[0x0][0xb50] ;  /* 0x0002d40000047ab9 */ /* 0x000fe20000000a00 */
[----:B------:R-:W-:Y:S02]  /*16bc0*/  IMAD R31, R23, R30, RZ ;  /* 0x0000001e171f7224 */ /* 0x000fe400078e02ff */
        /* <DEDUP_REMOVED lines=13> */
.L_x_5988:
[----:B------:R-:W2:Y:S01]  /*16ca0*/  LDC R84, c[0x0][0xbe8] ;  /* 0x0002fa00ff547b82 */ /* 0x000ea20000000800 */
[----:B------:R-:W-:Y:S01]  /*16cb0*/  ULDC.64 UR4, c[0x0][0xaa0] ;  /* 0x0002a80000047ab9 */ /* 0x000fe20000000a00 */
[----:B0-----:R-:W5:Y:S01]  /*16cc0*/  LD.E.128 R4, desc[UR40][R4.64] ;  /* 0x0000002804047980 */ /* 0x001f62000c101d00 */
[----:B------:R-:W-:-:S03]  /*16cd0*/  IMAD R21, R21, UR4, RZ ;  /* 0x0000000415157c24 */ /* 0x000fc6000f8e02ff */
[----:B------:R-:W5:Y:S01]  /*16ce0*/  LD.E.128 R8, desc[UR40][R8.64] ;  /* 0x0000002808087980 */ /* 0x000f62000c101d00 */
[C---:B------:R-:W-:Y:S02]  /*16cf0*/  IMAD R3, R24.reuse, UR5, R21 ;  /* 0x0000000518037c24 */ /* 0x040fe4000f8e0215 */
[----:B------:R-:W-:Y:S01]  /*16d00*/  IMAD.WIDE.U32 R20, R24, UR4, RZ ;  /* 0x0000000418147c25 */ /* 0x000fe2000f8e00ff */
[----:B------:R-:W-:Y:S01]  /*16d10*/  SHF.R.S32.HI R0, RZ, 0x1f, R97 ;  /* 0x0000001fff007819 */ /* 0x000fe20000011461 */
        /* <DEDUP_REMOVED lines=8> */
[----:B------:R-:W-:Y:S01]  /*16da0*/  LEA.HI R0, R0, R97, RZ, 0x3 ;  /* 0x0000006100007211 */ /* 0x000fe200078f18ff */
[----:B------:R-:W-:Y:S01]  /*16db0*/  IMAD R82, R82, UR4, RZ ;  /* 0x0000000452527c24 */ /* 0x000fe2000f8e02ff */
[----:B------:R-:W5:Y:S04]  /*16dc0*/  LD.E.128 R40, desc[UR40][R40.64] ;  /* 0x0000002828287980 */ /* 0x000f68000c101d00 */
[----:B------:R-:W5:Y:S02]  /*16dd0*/  LD.E.128 R44, desc[UR40][R44.64] ;  /* 0x000000282c2c7980 */ /* 0x000f64000c101d00 */
[----:B------:R-:W2:Y:S01]  /*16de0*/  @P1 LDC R85, c[0x0][0xbec] ;  /* 0x0002fb00ff551b82 */ /* 0x000ea20000000800 */
[----:B------:R-:W-:Y:S01]  /*16df0*/  LOP3.LUT R0, R0, 0xfffffff8, RZ, 0xc0, !PT ;  /* 0xfffffff800007812 */ /* 0x000fe200078ec0ff */
[----:B------:R-:W5:Y:S04]  /*16e00*/  LD.E.128 R48, desc[UR40][R48.64] ;  /* 0x0000002830307980 */ /* 0x000f68000c101d00 */
[----:B------:R-:W5:Y:S02]  /*16e10*/  LD.E.128 R52, desc[UR40][R52.64] ;  /* 0x0000002834347980 */ /* 0x000f64000c101d00 */
[----:B------:R-:W3:Y:S01]  /*16e20*/  @P1 LDC R87, c[0x0][0xbf0] ;  /* 0x0002fc00ff571b82 */ /* 0x000ee20000000800 */
[C---:B------:R-:W-:Y:S01]  /*16e30*/  IMAD R83, R86.reuse, UR5, R82 ;  /* 0x0000000556537c24 */ /* 0x040fe2000f8e0252 */
[----:B------:R-:W5:Y:S01]  /*16e40*/  LD.E.128 R56, desc[UR40][R56.64] ;  /* 0x0000002838387980 */ /* 0x000f62000c101d00 */
[----:B------:R-:W-:Y:S01]  /*16e50*/  IMAD.WIDE.U32 R20, R86, UR4, R20 ;  /* 0x0000000456147c25 */ /* 0x000fe2000f8e0014 */
[----:B------:R-:W-:-:S02]  /*16e60*/  ULDC.64 UR4, c[0x0][0xaf0] ;  /* 0x0002bc0000047ab9 */ /* 0x000fc40000000a00 */
[----:B------:R-:W5:Y:S01]  /*16e70*/  LD.E.128 R60, desc[UR40][R60.64] ;  /* 0x000000283c3c7980 */ /* 0x000f62000c101d00 */
[----:B------:R-:W-:Y:S02]  /*16e80*/  IMAD.IADD R0, R97, 0x1, -R0 ;  /* 0x0000000161007824 */ /* 0x000fe400078e0a00 */
[----:B------:R-:W-:Y:S01]  /*16e90*/  IMAD R80, R80, UR4, RZ ;  /* 0x0000000450507c24 */ /* 0x000fe2000f8e02ff */
[----:B------:R-:W5:Y:S01]  /*16ea0*/  LD.E.128 R64, desc[UR40][R64.64] ;  /* 0x0000002840407980 */ /* 0x000f62000c101d00 */
[----:B------:R-:W-:Y:S02]  /*16eb0*/  IMAD R0, R0, 0x20, R98 ;  /* 0x0000002000007824 */ /* 0x000fe400078e0262 */
[----:B------:R-:W-:Y:S01]  /*16ec0*/  IMAD.IADD R21, R21, 0x1, R83 ;  /* 0x0000000115157824 */ /* 0x000fe200078e0253 */
[----:B------:R-:W5:Y:S01]  /*16ed0*/  LD.E.128 R68, desc[UR40][R68.64] ;  /* 0x0000002844447980 */ /* 0x000f62000c101d00 */
[----:B------:R-:W-:Y:S02]  /*16ee0*/  IMAD R83, R81, UR5, R80 ;  /* 0x0000000551537c24 */ /* 0x000fe4000f8e0250 */
[----:B------:R-:W-:Y:S01]  /*16ef0*/  VIADD R103, R204, 0x40 ;  /* 0x00000040cc677836 */ /* 0x000fe20000000000 */
[----:B------:R-:W5:Y:S01]  /*16f00*/  LD.E.128 R72, desc[UR40][R72.64] ;  /* 0x0000002848487980 */ /* 0x000f62000c101d00 */
[----:B------:R-:W-:-:S02]  /*16f10*/  IMAD.IADD R80, R195, 0x1, R0 ;  /* 0x00000001c3507824 */ /* 0x000fc400078e0200 */
[----:B------:R-:W-:Y:S01]  /*16f20*/  VIADD R101, R204, 0x80 ;  /* 0x00000080cc657836 */ /* 0x000fe20000000000 */
[----:B0-----:R-:W-:Y:S01]  /*16f30*/  ISETP.GE.AND P0, PT, R103, R3, PT ;  /* 0x000000036700720c */ /* 0x001fe20003f06270 */
[----:B--2---:R-:W-:Y:S01]  /*16f40*/  @P1 IMAD.HI.U32 R0, R80, R85, RZ ;  /* 0x0000005550001227 */ /* 0x004fe200078e00ff */
[----:B------:R-:W5:Y:S01]  /*16f50*/  LD.E.128 R76, desc[UR40][R76.64] ;  /* 0x000000284c4c7980 */ /* 0x000f62000c101d00 */
[----:B------:R-:W-:Y:S01]  /*16f60*/  BSSY B1, `(.L_x_5989) ;  /* 0x0000072000017945 */ /* 0x000fe20003800000 */
[----:B------:R-:W-:Y:S01]  /*16f70*/  SEL R24, RZ, 0xffffffff, P0 ;  /* 0xffffffffff187807 */ /* 0x000fe20000000000 */
[----:B------:R-:W-:Y:S01]  /*16f80*/  IMAD.WIDE.U32 R20, R81, UR4, R20 ;  /* 0x0000000451147c25 */ /* 0x000fe2000f8e0014 */
[----:B------:R-:W-:Y:S01]  /*16f90*/  ISETP.GE.AND P0, PT, R101, R3, PT ;  /* 0x000000036500720c */ /* 0x000fe20003f06270 */
[----:B------:R-:W-:Y:S01]  /*16fa0*/  ULDC.64 UR4, c[0x0][0xae0] ;  /* 0x0002b80000047ab9 */ /* 0x000fe20000000a00 */
[----:B------:R-:W-:Y:S01]  /*16fb0*/  @!PT LDS RZ, [RZ] ;  /* 0x00000000fffff984 */ /* 0x000fe20000000800 */
[----:B------:R-:W-:Y:S01]  /*16fc0*/  @!PT LDS RZ, [RZ] ;  /* 0x00000000fffff984 */ /* 0x000fe20000000800 */
[----:B------:R-:W-:Y:S01]  /*16fd0*/  @!PT LDS RZ, [RZ] ;  /* 0x00000000fffff984 */ /* 0x000fe20000000800 */
[----:B------:R-:W-:Y:S01]  /*16fe0*/  @!PT LDS RZ, [RZ] ;  /* 0x00000000fffff984 */ /* 0x000fe20000000800 */
[----:B------:R0:W-:Y:S06]  /*16ff0*/  MEMBAR.ALL.CTA ;  /* 0x0000000000007992 */ /* 0x0001ec0000008000 */
[----:B0-----:R-:W0:Y:S01]  /*17000*/  FENCE.VIEW.ASYNC.S ;  /* 0x00000000000073c6 */ /* 0x001e220000000000 */
        /* <DEDUP_REMOVED lines=16> */
[C---:B------:R-:W-:Y:S01]  /*17110*/  VIADD R95, R204.reuse, 0x140 ;  /* 0x00000140cc5f7836 */ /* 0x040fe20000000000 */
[----:B------:R-:W-:Y:S01]  /*17120*/  SHF.R.S32.HI R80, RZ, 0x1f, R81 ;  /* 0x0000001fff507819 */ /* 0x000fe20000011451 */
[----:B------:R-:W-:Y:S01]  /*17130*/  VIADD R93, R204, 0x180 ;  /* 0x00000180cc5d7836 */ /* 0x000fe20000000000 */
[----:B------:R-:W-:Y:S01]  /*17140*/  LOP3.LUT R0, R85, 0x4, R0, 0xe2, !PT ;  /* 0x0000000455007812 */ /* 0x000fe200078ee200 */
[----:B------:R-:W-:Y:S01]  /*17150*/  IMAD.SHL.U32 R85, R24, 0x8, RZ ;  /* 0x0000000818557824 */ /* 0x000fe200078e00ff */
[----:B------:R-:W-:Y:S01]  /*17160*/  SEL R24, RZ, 0xffffffff, P0 ;  /* 0xffffffffff187807 */ /* 0x000fe20000000000 */
[----:B------:R-:W-:Y:S01]  /*17170*/  IMAD R80, R80, UR4, RZ ;  /* 0x0000000450507c24 */ /* 0x000fe2000f8e02ff */
[----:B------:R-:W-:Y:S01]  /*17180*/  ISETP.GE.AND P0, PT, R95, R3, PT ;  /* 0x000000035f00720c */ /* 0x000fe20003f06270 */
[----:B------:R-:W-:Y:S01]  /*17190*/  IMAD.WIDE.U32 R20, R81, UR4, R20 ;  /* 0x0000000451147c25 */ /* 0x000fe2000f8e0014 */
[----:B------:R-:W-:-:S03]  /*171a0*/  LOP3.LUT R0, R85, 0x8, R0, 0xe2, !PT ;  /* 0x0000000855007812 */ /* 0x000fc600078ee200 */
[----:B------:R-:W-:Y:S01]  /*171b0*/  IMAD.SHL.U32 R87, R24, 0x10, RZ ;  /* 0x0000001018577824 */ /* 0x000fe200078e00ff */
[----:B------:R-:W-:Y:S01]  /*171c0*/  SEL R24, RZ, 0xffffffff, P0 ;  /* 0xffffffffff187807 */ /* 0x000fe20000000000 */
[----:B------:R-:W-:Y:S01]  /*171d0*/  IMAD R85, R81, UR5, R80 ;  /* 0x0000000551557c24 */ /* 0x000fe2000f8e0250 */
[----:B------:R-:W-:Y:S01]  /*171e0*/  SHF.R.S32.HI R80, RZ, 0x1f, R83 ;  /* 0x0000001fff507819 */ /* 0x000fe20000011453 */
[----:B------:R-:W-:Y:S01]  /*171f0*/  ULDC.64 UR4, c[0x0][0xad8] ;  /* 0x0002b60000047ab9 */ /* 0x000fe20000000a00 */
[----:B------:R-:W-:Y:S01]  /*17200*/  LOP3.LUT R0, R87, 0x10, R0, 0xe2, !PT ;  /* 0x0000001057007812 */ /* 0x000fe200078ee200 */
[----:B------:R-:W-:Y:S01]  /*17210*/  IMAD.SHL.U32 R81, R24, 0x20, RZ ;  /* 0x0000002018517824 */ /* 0x000fe200078e00ff */
[----:B------:R-:W-:Y:S01]  /*17220*/  ISETP.GE.AND P0, PT, R93, R3, PT ;  /* 0x000000035d00720c */ /* 0x000fe20003f06270 */
[----:B------:R-:W-:Y:S02]  /*17230*/  IMAD.IADD R21, R21, 0x1, R85 ;  /* 0x0000000115157824 */ /* 0x000fe400078e0255 */
[----:B------:R-:W-:Y:S01]  /*17240*/  IMAD R80, R80, UR4, RZ ;  /* 0x0000000450507c24 */ /* 0x000fe2000f8e02ff */
[----:B------:R-:W-:Y:S01]  /*17250*/  LOP3.LUT R0, R81, 0x20, R0, 0xe2, !PT ;  /* 0x0000002051007812 */ /* 0x000fe200078ee200 */
[----:B------:R-:W-:Y:S01]  /*17260*/  IMAD R90, R23, R84, RZ ;  /* 0x00000054175a7224 */ /* 0x000fe200078e02ff */
[----:B------:R-:W-:Y:S01]  /*17270*/  SEL R23, RZ, 0x40, P0 ;  /* 0x00000040ff177807 */ /* 0x000fe20000000000 */
[----:B------:R-:W-:-:S02]  /*17280*/  IMAD.IADD R195, R98, 0x1, R195 ;  /* 0x0000000162c37824 */ /* 0x000fc400078e02c3 */
[C---:B------:R-:W-:Y:S01]  /*17290*/  IMAD R81, R83.reuse, UR5, R80 ;  /* 0x0000000553517c24 */ /* 0x040fe2000f8e0250 */
[----:B------:R-:W-:Y:S01]  /*172a0*/  LOP3.LUT R23, R0, R23, RZ, 0xfc, !PT ;  /* 0x0000001700177212 */ /* 0x000fe200078efcff */
[----:B------:R-:W-:Y:S01]  /*172b0*/  IMAD.WIDE.U32 R20, R83, UR4, R20 ;  /* 0x0000000453147c25 */ /* 0x000fe2000f8e0014 */
[----:B------:R-:W-:Y:S01]  /*172c0*/  ISETP.GE.AND P1, PT, R195, R90, PT ;  /* 0x0000005ac300720c */ /* 0x000fe20003f26270 */
[----:B------:R-:W-:Y:S02]  /*172d0*/  ULDC.64 UR4, c[0x0][0xa80] ;  /* 0x0002a00000047ab9 */ /* 0x000fe40000000a00 */
[----:B------:R-:W-:Y:S01]  /*172e0*/  VIADD R91, R204, 0x1c0 ;  /* 0x000001c0cc5b7836 */ /* 0x000fe20000000000 */
[----:B------:R-:W-:Y:S01]  /*172f0*/  LEA R88, P2, R20, UR4, 0x1 ;  /* 0x0000000414587c11 */ /* 0x000fe2000f8408ff */
[----:B------:R-:W-:Y:S02]  /*17300*/  IMAD.IADD R21, R21, 0x1, R81 ;  /* 0x0000000115157824 */ /* 0x000fe400078e0251 */
[----:B------:R-:W-:Y:S01]  /*17310*/  VIADD R0, R2, 0x28c20 ;  /* 0x00028c2002007836 */ /* 0x000fe20000000000 */
[----:B------:R-:W-:Y:S01]  /*17320*/  ISETP.GE.AND P0, PT, R91, R3, PT ;  /* 0x000000035b00720c */ /* 0x000fe20003f06270 */
[----:B------:R-:W-:Y:S01]  /*17330*/  VIADD R92, R204, 0x1c0 ;  /* 0x000001c0cc5c7836 */ /* 0x000fe20000000000 */
[----:B------:R-:W-:Y:S01]  /*17340*/  LEA.HI.X R89, R20, UR5, R21, 0x1, P2 ;  /* 0x0000000514597c11 */ /* 0x000fe200090f0c15 */
[C---:B------:R-:W-:Y:S01]  /*17350*/  VIADD R94, R204.reuse, 0x180 ;  /* 0x00000180cc5e7836 */ /* 0x040fe20000000000 */
[----:B------:R-:W-:Y:S01]  /*17360*/  PRMT R0, RZ, 0x654, R0 ;  /* 0x00000654ff007816 */ /* 0x000fe20000000000 */
[C---:B------:R-:W-:Y:S01]  /*17370*/  VIADD R96, R204.reuse, 0x140 ;  /* 0x00000140cc607836 */ /* 0x040fe20000000000 */
[----:B------:R-:W-:Y:S01]  /*17380*/  SEL R24, RZ, 0x80, P0 ;  /* 0x00000080ff187807 */ /* 0x000fe20000000000 */
[C---:B------:R-:W-:Y:S01]  /*17390*/  VIADD R98, R204.reuse, 0x100 ;  /* 0x00000100cc627836 */ /* 0x040fe20000000000 */
[----:B0-----:R0:W-:Y:S01]  /*173a0*/  SYNCS.ARRIVE.TRANS64.RED.A1T0 RZ, [R0+URZ], RZ ;  /* 0x000000ff00ff79a7 */ /* 0x0011e2000810043f */
[C---:B------:R-:W-:Y:S01]  /*173b0*/  VIADD R100, R204.reuse, 0xc0 ;  /* 0x000000c0cc647836 */ /* 0x040fe20000000000 */
[----:B------:R0:W2:Y:S01]  /*173c0*/  SHFL.IDX PT, R20, R88, RZ, 0x181f ;  /* 0x00181fff58147589 */ /* 0x0000a200000e0000 */
[C---:B------:R-:W-:Y:S01]  /*173d0*/  VIADD R102, R204.reuse, 0x80 ;  /* 0x00000080cc667836 */ /* 0x040fe20000000000 */
        /* <DEDUP_REMOVED lines=18> */
[-C--:B------:R-:W-:Y:S01]  /*17500*/  ISETP.GE.AND P2, PT, R97, R3.reuse, PT ;  /* 0x000000036100720c */ /* 0x080fe20003f46270 */
[----:B-----5:R0:W-:Y:S01]  /*17510*/  @!P0 ST.E.128 desc[UR40][R82.64], R4 ;  /* 0x0000000452008985 */ /* 0x0201e2000c101d28 */
[----:B------:R-:W-:Y:S02]  /*17520*/  @!P5 LEA R86, P4, R101, R20, 0x1 ;  /* 0x000000146556d211 */ /* 0x000fe400078808ff */
[----:B------:R-:W-:Y:S01]  /*17530*/  LOP3.LUT P0, RZ, R23, 0x40, RZ, 0xc0, !PT ;  /* 0x0000004017ff7812 */ /* 0x000fe2000780c0ff */
[----:B------:R2:W-:Y:S01]  /*17540*/  @!P1 ST.E.128 desc[UR40][R80.64], R12 ;  /* 0x0000000c50009985 */ /* 0x0005e2000c101d28 */
[----:B------:R-:W-:-:S02]  /*17550*/  ISETP.GE.AND P1, PT, R95, R3, PT ;  /* 0x000000035f00720c */ /* 0x000fc40003f26270 */
[-C--:B------:R-:W-:Y:S02]  /*17560*/  @!P5 LEA.HI.X R87, R101, R21.reuse, R102, 0x1, P4 ;  /* 0x000000156557d211 */ /* 0x080fe400020f0c66 */
[----:B------:R-:W-:Y:S02]  /*17570*/  LOP3.LUT P4, RZ, R24, 0x80, RZ, 0xc0, !PT ;  /* 0x0000008018ff7812 */ /* 0x000fe4000788c0ff */
[CC--:B------:R-:W-:Y:S01]  /*17580*/  @!P3 LEA R84, P6, R99.reuse, R20.reuse, 0x1 ;  /* 0x000000146354b211 */ /* 0x0c0fe200078c08ff */
[----:B------:R4:W-:Y:S03]  /*17590*/  @!P5 ST.E.128 desc[UR40][R86.64], R32 ;  /* 0x000000205600d985 */ /* 0x0009e6000c101d28 */
[----:B------:R-:W-:Y:S02]  /*175a0*/  @!P3 LEA.HI.X R85, R99, R21, R100, 0x1, P6 ;  /* 0x000000156355b211 */ /* 0x000fe400030f0c64 */
[----:B0-----:R-:W-:-:S03]  /*175b0*/  @!P2 LEA R4, P5, R97, R20, 0x1 ;  /* 0x000000146104a211 */ /* 0x001fc600078a08ff */
        /* <DEDUP_REMOVED lines=12> */
.L_x_5990:
[----:B------:R-:W-:Y:S05]  /*17680*/  BSYNC B1 ;  /* 0x0000000000017941 */ /* 0x000fea0003800000 */
.L_x_5989:
[----:B------:R-:W-:Y:S01]  /*17690*/  VIADD R0, R195, 0x20 ;  /* 0x00000020c3007836 */ /* 0x000fe20000000000 */
[----:B----45:R0:W4:Y:S04]  /*176a0*/  SHFL.IDX PT, R7, R89, 0x1, 0x181f ;  /* 0x00381f0059077f89 */ /* 0x03012800000e0000 */
        /* <DEDUP_REMOVED lines=36> */
.L_x_5986:
[----:B------:R-:W3:Y:S01]  /*178f0*/  LDL R9, [R1+0x4c] ;  /* 0x00004c0001097983 */ /* 0x000ee20000100800 */
[----:B------:R-:W-:Y:S01]  /*17900*/  ULDC.64 UR4, c[0x0][0xc00] ;  /* 0x0003000000047ab9 */ /* 0x000fe20000000a00 */
[----:B------:R-:W3:Y:S01]  /*17910*/  LDC.64 R4, c[0x0][0xc00] ;  /* 0x00030000ff047b82 */ /* 0x000ee20000000a00 */
[----:B------:R-:W-:Y:S01]  /*17920*/  ISETP.NE.U32.AND P0, PT, RZ, UR4, PT ;  /* 0x00000004ff007c0c */ /* 0x000fe2000bf05070 */
[----:B------:R-:W-:-:S03]  /*17930*/  IMAD.MOV.U32 R3, RZ, RZ, RZ ;  /* 0x000000ffff037224 */ /* 0x000fc600078e00ff */
[----:B------:R-:W-:Y:S01]  /*17940*/  ISETP.NE.AND.EX P0, PT, RZ, UR5, PT, P0 ;  /* 0x00000005ff007c0c */ /* 0x000fe2000bf05300 */
[----:B------:R-:W-:Y:S02]  /*17950*/  ULDC.64 UR4, c[0x0][0xc08] ;  /* 0x0003020000047ab9 */ /* 0x000fe40000000a00 */
[----:B------:R-:W-:Y:S01]  /*17960*/  ISETP.NE.U32.AND P1, PT, RZ, UR4, PT ;  /* 0x00000004ff007c0c */ /* 0x000fe2000bf25070 */
[----:B--2---:R-:W2:Y:S01]  /*17970*/  S2R R24, SR_TID.X ;  /* 0x0000000000187919 */ /* 0x004ea20000002100 */
[----:B0-----:R-:W0:Y:S02]  /*17980*/  LDC R21, c[0x0][0xbe8] ;  /* 0x0002fa00ff157b82 */ /* 0x001e240000000800 */
[----:B------:R-:W-:-:S13]  /*17990*/  ISETP.NE.AND.EX P1, PT, RZ, UR5, PT, P1 ;  /* 0x00000005ff007c0c */ /* 0x000fda000bf25310 */
[----:B------:R-:W4:Y:S01]  /*179a0*/  @P1 LDC.64 R6, c[0x0][0xc08] ;  /* 0x00030200ff061b82 */ /* 0x000f220000000a00 */
[----:B------:R-:W-:Y:S02]  /*179b0*/  ULDC UR4, c[0x0][0xa88] ;  /* 0x0002a20000047ab9 */ /* 0x000fe40000000800 */
[----:B------:R-:W-:Y:S02]  /*179c0*/  IMAD.U32 R0, RZ, RZ, UR4 ;  /* 0x00000004ff007e24 */ /* 0x000fe4000f8e00ff */
[----:B---3--:R-:W-:-:S04]  /*179d0*/  IMAD.WIDE R4, R9, 0x4, R4 ;  /* 0x0000000409047825 */ /* 0x008fc800078e0204 */
[----:B----4-:R-:W-:Y:S01]  /*179e0*/  @P1 IMAD.WIDE R6, R9, 0x4, R6 ;  /* 0x0000000409061825 */ /* 0x010fe200078e0206 */
[----:B------:R3:W5:Y:S03]  /*179f0*/  @P0 LDG.E R3, desc[UR40][R4.64] ;  /* 0x0000002804030981 */ /* 0x000766000c1e1900 */
[----:B--2---:R-:W-:Y:S01]  /*17a00*/  VIADD R24, R24, 0xffffff80 ;  /* 0xffffff8018187836 */ /* 0x004fe20000000000 */
[----:B------:R3:W5:Y:S01]  /*17a10*/  @P1 LDG.E R0, desc[UR40][R6.64] ;  /* 0x0000002806001981 */ /* 0x000762000c1e1900 */
[----:B------:R-:W-:-:S03]  /*17a20*/  SHF.R.S32.HI R8, RZ, 0x1f, R9 ;  /* 0x0000001fff087819 */ /* 0x000fc60000011409 */
[----:B------:R-:W-:Y:S01]  /*17a30*/  ISETP.GE.AND P2, PT, R24, 0x40, PT ;  /* 0x000000401800780c */ /* 0x000fe20003f46270 */
[----:B0-----:R-:W-:-:S12]  /*17a40*/  @P1 BRA `(.L_x_5992) ;  /* 0x0000000000101947 */ /* 0x001fd80003800000 */
[----:B------:R-:W-:Y:S05]  /*17a50*/  @!P0 BRA `(.L_x_5992) ;  /* 0x00000000000c8947 */ /* 0x000fea0003800000 */
[----:B---3--:R-:W2:Y:S04]  /*17a60*/  LDG.E R7, desc[UR40][R4.64] ;  /* 0x0000002804077981 */ /* 0x008ea8000c1e1900 */
[----:B-----5:R-:W2:Y:S02]  /*17a70*/  LDG.E R0, desc[UR40][R4.64+0x4] ;  /* 0x0000042804007981 */ /* 0x020ea4000c1e1900 */
[----:B--2---:R-:W-:-:S07]  /*17a80*/  IMAD.IADD R0, R0, 0x1, -R7 ;  /* 0x0000000100007824 */ /* 0x004fce00078e0a07 */
.L_x_5992:
[----:B------:R-:W2:Y:S01]  /*17a90*/  LDL R28, [R1+0x48] ;  /* 0x00004800011c7983 */ /* 0x000ea20000100800 */
[----:B------:R-:W-:Y:S01]  /*17aa0*/  BSSY B1, `(.L_x_5993) ;  /* 0x000002d000017945 */ /* 0x000fe20003800000 */
[----:B------:R-:W-:Y:S02]  /*17ab0*/  SEL R13, R9, RZ, !P0 ;  /* 0x000000ff090d7207 */ /* 0x000fe40004000000 */
[----:B------:R-:W-:Y:S02]  /*17ac0*/  SEL R14, R8, RZ, !P0 ;  /* 0x000000ff080e7207 */ /* 0x000fe40004000000 */
[----:B-----5:R-:W-:Y:S02]  /*17ad0*/  SHF.R.S32.HI R10, RZ, 0x1f, R3 ;  /* 0x0000001fff0a7819 */ /* 0x020fe40000011403 */
[----:B--2---:R-:W-:Y:S01]  /*17ae0*/  SHF.R.S32.HI R12, RZ, 0x1f, R28 ;  /* 0x0000001fff0c7819 */ /* 0x004fe2000001141c */
[----:B------:R-:W-:Y:S06]  /*17af0*/  @P2 BRA `(.L_x_5994) ;  /* 0x00000000009c2947 */ /* 0x000fec0003800000 */
[----:B---3--:R-:W0:Y:S01]  /*17b00*/  S2R R6, SR_TID.X ;  /* 0x0000000000067919 */ /* 0x008e220000002100 */
[----:B------:R-:W2:Y:S02]  /*17b10*/  LDC R20, c[0x0][0xbe8] ;  /* 0x0002fa00ff147b82 */ /* 0x000ea40000000800 */
[----:B--2---:R-:W-:Y:S01]  /*17b20*/  IMAD R4, R0, R20, RZ ;  /* 0x0000001400047224 */ /* 0x004fe200078e02ff */
        /* <DEDUP_REMOVED lines=14> */
[----:B------:R-:W2:Y:S01]  /*17c10*/  @P0 LDC R15, c[0x0][0xbf0] ;  /* 0x0002fc00ff0f0b82 */ /* 0x000ea20000000800 */
[----:B------:R-:W-:-:S04]  /*17c20*/  IMAD.WIDE.U32 R4, R13, UR4, R4 ;  /* 0x000000040d047c25 */ /* 0x000fc8000f8e0004 */
[----:B0-----:R-:W-:-:S05]  /*17c30*/  @P0 IMAD.HI.U32 R6, R11, R6, RZ ;  /* 0x000000060b060227 */ /* 0x001fca00078e00ff */
[----:B--2---:R-:W-:Y:S01]  /*17c40*/  @P0 SHF.R.U32.HI R7, RZ, R15, R6 ;  /* 0x0000000fff070219 */ /* 0x004fe20000011606 */
        /* <DEDUP_REMOVED lines=18> */
.L_x_5994:
[----:B------:R-:W-:Y:S05]  /*17d70*/  BSYNC B1 ;  /* 0x0000000000017941 */ /* 0x000fea0003800000 */
.L_x_5993:
[----:B------:R-:W-:Y:S01]  /*17d80*/  ISETP.NE.AND P0, PT, R21, 0x1, PT ;  /* 0x000000011500780c */ /* 0x000fe20003f05270 */
[----:B------:R-:W2:Y:S01]  /*17d90*/  LDC R23, c[0x0][0xac8] ;  /* 0x0002b200ff177b82 */ /* 0x000ea20000000800 */
[----:B------:R-:W-:Y:S01]  /*17da0*/  ULDC.64 UR4, c[0x0][0xaa0] ;  /* 0x0002a80000047ab9 */ /* 0x000fe20000000a00 */
[--C-:B------:R-:W-:Y:S01]  /*17db0*/  SHF.R.S32.HI R8, RZ, 0x1f, R24.reuse ;  /* 0x0000001fff087819 */ /* 0x100fe20000011418 */
[----:B0--3--:R-:W-:Y:S01]  /*17dc0*/  IMAD R6, R10, UR4, RZ ;  /* 0x000000040a067c24 */ /* 0x009fe2000f8e02ff */
[----:B------:R-:W-:Y:S01]  /*17dd0*/  SHF.R.S32.HI R15, RZ, 0x1f, R24 ;  /* 0x0000001fff0f7819 */ /* 0x000fe20000011418 */
[----:B------:R-:W-:Y:S01]  /*17de0*/  IMAD.WIDE.U32 R4, R3, UR4, RZ ;  /* 0x0000000403047c25 */ /* 0x000fe2000f8e00ff */
        /* <DEDUP_REMOVED lines=22> */
[----:B------:R-:W-:Y:S02]  /*17f50*/  IMAD.IADD R8, R195, 0x1, R6 ;  /* 0x00000001c3087824 */ /* 0x000fe400078e0206 */
        /* <DEDUP_REMOVED lines=16> */
[--C-:B------:R-:W-:Y:S01]  /*18060*/  IMAD.MOV R7, RZ, RZ, -R3.reuse ;  /* 0x000000ffff077224 */ /* 0x100fe200078e0a03 */
[----:B------:R-:W-:Y:S01]  /*18070*/  SEL R10, RZ, 0xffffffff, P2 ;  /* 0xffffffffff0a7807 */ /* 0x000fe20001000000 */
[----:B------:R-:W-:Y:S01]  /*18080*/  VIADD R34, R204, 0x140 ;  /* 0x00000140cc227836 */ /* 0x000fe20000000000 */
[----:B------:R-:W-:Y:S01]  /*18090*/  SHF.R.S32.HI R6, RZ, 0x1f, R3 ;  /* 0x0000001fff067819 */ /* 0x000fe20000011403 */
[----:B------:R-:W-:Y:S01]  /*180a0*/  IMAD R7, R21, R7, R8 ;  /* 0x0000000715077224 */ /* 0x000fe200078e0208 */
[----:B------:R-:W-:Y:S01]  /*180b0*/  SEL R11, RZ, 0xffffffff, P1 ;  /* 0xffffffffff0b7807 */ /* 0x000fe20000800000 */
[----:B------:R-:W-:Y:S01]  /*180c0*/  IMAD.SHL.U32 R10, R10, 0x4, RZ ;  /* 0x000000040a0a7824 */ /* 0x000fe200078e00ff */
[----:B------:R-:W-:Y:S01]  /*180d0*/  ISETP.GE.AND P0, PT, R36, R23, PT ;  /* 0x000000172400720c */ /* 0x000fe20003f06270 */
[----:B------:R-:W-:-:S02]  /*180e0*/  IMAD R6, R6, UR4, RZ ;  /* 0x0000000406067c24 */ /* 0x000fc4000f8e02ff */
[----:B------:R-:W-:Y:S01]  /*180f0*/  IMAD.SHL.U32 R11, R11, 0x8, RZ ;  /* 0x000000080b0b7824 */ /* 0x000fe200078e00ff */
[----:B------:R-:W-:Y:S01]  /*18100*/  LOP3.LUT R0, R10, 0x4, R9, 0xe2, !PT ;  /* 0x000000040a007812 */ /* 0x000fe200078ee209 */
[C---:B------:R-:W-:Y:S01]  /*18110*/  IMAD R9, R3.reuse, UR5, R6 ;  /* 0x0000000503097c24 */ /* 0x040fe2000f8e0206 */
[----:B------:R-:W-:Y:S01]  /*18120*/  SEL R6, RZ, 0xffffffff, P0 ;  /* 0xffffffffff067807 */ /* 0x000fe20000000000 */
[----:B------:R-:W-:Y:S01]  /*18130*/  IMAD.WIDE.U32 R4, R3, UR4, R4 ;  /* 0x0000000403047c25 */ /* 0x000fe2000f8e0004 */
[----:B------:R-:W-:Y:S01]  /*18140*/  LOP3.LUT R3, R11, 0x8, R0, 0xe2, !PT ;  /* 0x000000080b037812 */ /* 0x000fe200078ee200 */
[----:B------:R-:W-:Y:S01]  /*18150*/  ULDC.64 UR4, c[0x0][0xad8] ;  /* 0x0002b60000047ab9 */ /* 0x000fe20000000a00 */
[----:B------:R-:W-:Y:S01]  /*18160*/  SHF.R.S32.HI R0, RZ, 0x1f, R7 ;  /* 0x0000001fff007819 */ /* 0x000fe20000011407 */
[----:B------:R-:W-:Y:S01]  /*18170*/  VIADD R32, R204, 0x180 ;  /* 0x00000180cc207836 */ /* 0x000fe20000000000 */
[----:B------:R-:W-:Y:S01]  /*18180*/  ISETP.GE.AND P0, PT, R34, R23, PT ;  /* 0x000000172200720c */ /* 0x000fe20003f06270 */
[----:B------:R-:W-:-:S02]  /*18190*/  IMAD.SHL.U32 R6, R6, 0x10, RZ ;  /* 0x0000001006067824 */ /* 0x000fc400078e00ff */
[----:B------:R-:W-:Y:S01]  /*181a0*/  IMAD.IADD R5, R5, 0x1, R9 ;  /* 0x0000000105057824 */ /* 0x000fe200078e0209 */
[----:B------:R-:W-:Y:S01]  /*181b0*/  SEL R8, RZ, 0xffffffff, P0 ;  /* 0xffffffffff087807 */ /* 0x000fe20000000000 */
[----:B------:R-:W-:Y:S01]  /*181c0*/  IMAD R0, R0, UR4, RZ ;  /* 0x0000000400007c24 */ /* 0x000fe2000f8e02ff */
[----:B------:R-:W-:Y:S01]  /*181d0*/  ISETP.GE.AND P0, PT, R32, R23, PT ;  /* 0x000000172000720c */ /* 0x000fe20003f06270 */
[----:B------:R-:W-:Y:S01]  /*181e0*/  IMAD.IADD R28, R15, 0x1, R195 ;  /* 0x000000010f1c7824 */ /* 0x000fe200078e02c3 */
[----:B------:R-:W-:Y:S01]  /*181f0*/  LOP3.LUT R6, R6, 0x10, R3, 0xe2, !PT ;  /* 0x0000001006067812 */ /* 0x000fe200078ee203 */
[C---:B------:R-:W-:Y:S02]  /*18200*/  IMAD R3, R7.reuse, UR5, R0 ;  /* 0x0000000507037c24 */ /* 0x040fe4000f8e0200 */
        /* <DEDUP_REMOVED lines=35> */
[-C--:B--2---:R-:W-:Y:S02]  /*18440*/  @!P2 LEA R8, P0, R42, R6.reuse, 0x1 ;  /* 0x000000062a08a211 */ /* 0x084fe400078008ff */
        /* <DEDUP_REMOVED lines=26> */
.L_x_5996:
[----:B------:R-:W-:Y:S05]  /*185f0*/  BSYNC B1 ;  /* 0x0000000000017941 */ /* 0x000fea0003800000 */
.L_x_5995:
        /* <DEDUP_REMOVED lines=36> */
.L_x_5991:
[----:B------:R-:W-:Y:S05]  /*18840*/  BSYNC B0 ;  /* 0x0000000000007941 */ /* 0x000fea0003800000 */
.L_x_5985:
[----:B------:R-:W-:Y:S02]  /*18850*/  ULDC UR4, c[0x0][0xc3c] ;  /* 0x00030f0000047ab9 */ /* 0x000fe40000000800 */
[----:B------:R-:W-:-:S13]  /*18860*/  ISETP.GE.AND P0, PT, R27, UR4, PT ;  /* 0x000000041b007c0c */ /* 0x000fda000bf06270 */
[----:B------:R-:W-:Y:S05]  /*18870*/  @!P0 BRA `(.L_x_5997) ;  /* 0xfffffe8c003c8947 */ /* 0x000fea000383ffff */
[----:B------:R-:W-:Y:S05]  /*18880*/  BRA `(.L_x_5778) ;  /* 0x0000007c00107947 */ /* 0x000fea0003800000 */
.L_x_5776:
        /* <DEDUP_REMOVED lines=16> */
.L_x_5998:
        /* <DEDUP_REMOVED lines=41> */
.L_x_6004:
[----:B------:R-:W-:Y:S01]  /*18c20*/  UIADD3 UR4, UR4, 0x1f, URZ ;  /* 0x0000001f04047890 */ /* 0x000fe2000fffe03f */
[----:B------:R-:W-:-:S05]  /*18c30*/  IMAD.U32 R19, RZ, RZ, UR7 ;  /* 0x00000007ff137e24 */ /* 0x000fca000f8e00ff */
[----:B0-----:R-:W-:-:S13]  /*18c40*/  ISETP.LE.AND P6, PT, R10, UR4, PT ;  /* 0x000000040a007c0c */ /* 0x001fda000bfc3270 */
[----:B------:R-:W-:Y:S05]  /*18c50*/  @P6 BRA `(.L_x_6001) ;  /* 0x0000000400b06947 */ /* 0x000fea0003800000 */
[----:B------:R-:W-:Y:S01]  /*18c60*/  IADD3 R7, R5, UR4, RZ ;  /* 0x0000000405077c10 */ /* 0x000fe2000fffe0ff */
[----:B------:R-:W-:Y:S01]  /*18c70*/  BSSY B0, `(.L_x_6002) ;  /* 0x0000007000007945 */ /* 0x000fe20003800000 */
[----:B------:R-:W-:Y:S02]  /*18c80*/  IMAD.MOV.U32 R4, RZ, RZ, RZ ;  /* 0x000000ffff047224 */ /* 0x000fe400078e00ff */
[----:B------:R-:W-:-:S13]  /*18c90*/  ISETP.GE.OR P6, PT, R7, R10, !P0 ;  /* 0x0000000a0700720c */ /* 0x000fda00047c6670 */
[----:B------:R-:W-:Y:S05]  /*18ca0*/  @P6 BRA `(.L_x_6003) ;  /* 0x00000000000c6947 */ /* 0x000fea0003800000 */
[----:B------:R-:W0:Y:S02]  /*18cb0*/  LDC.64 R2, c[0x0][0xc80] ;  /* 0x00032000ff027b82 */ /* 0x000e240000000a00 */
[----:B0-----:R-:W-:-:S05]  /*18cc0*/  IMAD.WIDE R2, R7, 0x4, R2 ;  /* 0x0000000407027825 */ /* 0x001fca00078e0202 */
[----:B------:R0:W5:Y:S02]  /*18cd0*/  LDG.E R4, desc[UR40][R2.64] ;  /* 0x0000002802047981 */ /* 0x000164000c1e1900 */
.L_x_6003:
[----:B------:R-:W-:Y:S05]  /*18ce0*/  BSYNC B0 ;  /* 0x0000000000007941 */ /* 0x000fea0003800000 */
.L_x_6002:
        /* <DEDUP_REMOVED lines=20> */
.L_x_6000:
        /* <DEDUP_REMOVED lines=20> */
.L_x_6005:
        /* <DEDUP_REMOVED lines=30> */
[----:B------:R-:W-:Y:S01]  /*19150*/  IABS R8, R15 ;  /* 0x0000000f00087213 */ /* 0x000fe20000000000 */
[----:B------:R-:W-:-:S03]  /*19160*/  IMAD.MOV R18, RZ, RZ, -R15 ;  /* 0x000000ffff127224 */ /* 0x000fc600078e0a0f */
        /* <DEDUP_REMOVED lines=27> */
.L_x_6001:
[----:B------:R-:W-:Y:S02]  /*19320*/  IMAD.MOV.U32 R17, RZ, RZ, RZ ;  /* 0x000000ffff117224 */ /* 0x000fe400078e00ff */
[----:B------:R-:W-:Y:S02]  /*19330*/  IMAD.U32 R16, RZ, RZ, UR6 ;  /* 0x00000006ff107e24 */ /* 0x000fe4000f8e00ff */
[----:B------:R-:W-:-:S07]  /*19340*/  IMAD.MOV.U32 R18, RZ, RZ, RZ ;  /* 0x000000ffff127224 */ /* 0x000fce00078e00ff */
.L_x_6006:
[----:B------:R-:W-:-:S13]  /*19350*/  ISETP.NE.AND P0, PT, R5, RZ, PT ;  /* 0x000000ff0500720c */ /* 0x000fda0003f05270 */
[----:B------:R-:W0:Y:S01]  /*19360*/  @!P0 S2R R3, SR_CgaCtaId ;  /* 0x0000000000038919 */ /* 0x000e220000008800 */
[----:B------:R-:W-:-:S04]  /*19370*/  @!P0 MOV R2, 0x400 ;  /* 0x0000040000028802 */ /* 0x000fc80000000f00 */
[----:B0-----:R-:W-:-:S05]  /*19380*/  @!P0 LEA R2, R3, R2, 0x18 ;  /* 0x0000000203028211 */ /* 0x001fca00078ec0ff */
[----:B------:R0:W-:Y:S01]  /*19390*/  @!P0 STS.128 [R2+0x28cd0], R16 ;  /* 0x028cd01002008388 */ /* 0x0001e20000000c00 */
[----:B------:R-:W-:Y:S06]  /*193a0*/  BAR.ARV 0x5, 0x180 ;  /* 0x0146000000007b1d */ /* 0x000fec0000002000 */
.L_x_5999:
        /* <DEDUP_REMOVED lines=8> */
[----:B------:R-:W-:Y:S01]  /*19430*/  LOP3.LUT R4, R0, 0x7f, RZ, 0xc0, !PT ;  /* 0x0000007f00047812 */ /* 0x000fe200078ec0ff */
[----:B------:R-:W-:Y:S01]  /*19440*/  UMOV UR4, 0x400 ;  /* 0x0000040000047882 */ /* 0x000fe20000000000 */
[----:B------:R0:W-:Y:S01]  /*19450*/  STL [R1+0x1c], RZ ;  /* 0x00001cff01007387 */ /* 0x0001e20000100800 */
[----:B------:R-:W-:Y:S01]  /*19460*/  BSSY B8, `(.L_x_6007) ;  /* 0x00006cf000087945 */ /* 0x000fe20003800000 */
[----:B------:R-:W-:Y:S01]  /*19470*/  LOP3.LUT R3, R2, 0x1f8, RZ, 0xc0, !PT ;  /* 0x000001f802037812 */ /* 0x000fe200078ec0ff */
[----:B------:R-:W-:Y:S01]  /*19480*/  IMAD.SHL.U32 R36, R4, 0x8, RZ ;  /* 0x0000000804247824 */ /* 0x000fe200078e00ff */
[----:B------:R-:W-:Y:S02]  /*19490*/  LOP3.LUT R2, R2, 0x38, RZ, 0xc0, !PT ;  /* 0x0000003802027812 */ /* 0x000fe400078ec0ff */
[----:B------:R-:W-:-:S02]  /*194a0*/  CS2R R24, SRZ ;  /* 0x0000000000187805 */ /* 0x000fc4000001ff00 */
[----:B------:R-:W-:Y:S01]  /*194b0*/  LOP3.LUT R3, R3, 0x38, R0, 0x78, !PT ;  /* 0x0000003803037812 */ /* 0x000fe200078e7800 */
[----:B------:R-:W-:Y:S01]  /*194c0*/  IMAD.SHL.U32 R0, R0, 0x10, RZ ;  /* 0x0000001000007824 */ /* 0x000fe200078e00ff */
[----:B------:R-:W-:Y:S01]  /*194d0*/  MOV R28, 0x1 ;  /* 0x00000001001c7802 */ /* 0x000fe20000000f00 */
[----:B------:R-:W-:Y:S01]  /*194e0*/  IMAD.MOV.U32 R26, RZ, RZ, 0x1 ;  /* 0x00000001ff1a7424 */ /* 0x000fe200078e00ff */
[----:B------:R-:W-:Y:S01]  /*194f0*/  LOP3.LUT R36, R3, 0x200, R36, 0xf8, !PT ;  /* 0x0000020003247812 */ /* 0x000fe200078ef824 */
[----:B------:R-:W-:Y:S01]  /*19500*/  ULDC.64 UR42, c[0x0][0x198] ;  /* 0x00006600002a7ab9 */ /* 0x000fe20000000a00 */
[----:B------:R-:W-:Y:S01]  /*19510*/  SHF.R.U32.HI R3, RZ, 0x3, R4 ;  /* 0x00000003ff037819 */ /* 0x000fe20000011604 */
[----:B------:R-:W-:Y:S01]  /*19520*/  ULOP3.LUT UR38, UR36, 0x2, URZ, 0xfc, !UPT ;  /* 0x0000000224267892 */ /* 0x000fe2000f8efc3f */
[----:B------:R-:W-:Y:S01]  /*19530*/  LOP3.LUT R4, R2, 0x80, RZ, 0xfc, !PT ;  /* 0x0000008002047812 */ /* 0x000fe200078efcff */
[----:B------:R-:W-:Y:S01]  /*19540*/  ULDC UR37, c[0x0][0xc] ;  /* 0x0000030000257ab9 */ /* 0x000fe20000000800 */
[----:B------:R-:W-:-:S02]  /*19550*/  LOP3.LUT R0, R3, 0x70, R0, 0xf8, !PT ;  /* 0x0000007003007812 */ /* 0x000fc400078ef800 */
[C---:B------:R-:W-:Y:S01]  /*19560*/  LOP3.LUT R0, R2.reuse, 0xc0, RZ, 0xfc, !PT ;  /* 0x000000c002007812 */ /* 0x040fe200078efcff */
[----:B-1----:R-:W-:Y:S01]  /*19570*/  ULEA UR4, UR5, UR4, 0x18 ;  /* 0x0000000405047291 */ /* 0x002fe2000f8ec03f */
[C---:B------:R-:W-:Y:S02]  /*19580*/  LOP3.LUT R0, R2.reuse, 0x140, RZ, 0xfc, !PT ;  /* 0x0000014002007812 */ /* 0x040fe400078efcff */
[C---:B------:R-:W-:Y:S02]  /*19590*/  LOP3.LUT R3, R2.reuse, 0x40, RZ, 0xfc, !PT ;  /* 0x0000004002037812 */ /* 0x040fe400078efcff */
[C---:B------:R-:W-:Y:S01]  /*195a0*/  LOP3.LUT R3, R2.reuse, 0x100, RZ, 0xfc, !PT ;  /* 0x0000010002037812 */ /* 0x040fe200078efcff */
[----:B------:R-:W-:Y:S01]  /*195b0*/  IMAD.U32 R23, RZ, RZ, UR4 ;  /* 0x00000004ff177e24 */ /* 0x000fe2000f8e00ff */
[C---:B------:R-:W-:Y:S02]  /*195c0*/  LOP3.LUT R3, R2.reuse, 0x180, RZ, 0xfc, !PT ;  /* 0x0000018002037812 */ /* 0x040fe400078efcff */
[----:B------:R-:W-:Y:S01]  /*195d0*/  LOP3.LUT R2, R2, 0x1c0, RZ, 0xfc, !PT ;  /* 0x000001c002027812 */ /* 0x000fe200078efcff */
[----:B------:R-:W-:-:S05]  /*195e0*/  IMAD R0, R36, 0x2, R23 ;  /* 0x0000000224007824 */ /* 0x000fca00078e0217 */
[----:B------:R0:W-:Y:S02]  /*195f0*/  STL [R1+0x34], R0 ;  /* 0x0000340001007387 */ /* 0x0001e40000100800 */
.L_x_6130:
[----:B------:R-:W-:Y:S05]  /*19600*/  YIELD ;  /* 0x0000000000007946 */ /* 0x000fea0003800000 */
[----:B------:R-:W-:Y:S01]  /*19610*/  ULDC.64 UR4, c[0x0][0xa28] ;  /* 0x00028a0000047ab9 */ /* 0x000fe20000000a00 */
[----:B------:R-:W-:Y:S01]  /*19620*/  IMAD.MOV.U32 R33, RZ, RZ, RZ ;  /* 0x000000ffff217224 */ /* 0x000fe200078e00ff */
[----:B------:R-:W-:Y:S01]  /*19630*/  ISETP.NE.U32.AND P0, PT, RZ, UR4, PT ;  /* 0x00000004ff007c0c */ /* 0x000fe2000bf05070 */
[----:B-1----:R-:W1:Y:S01]  /*19640*/  LDC.64 R4, c[0x0][0xa00] ;  /* 0x00028000ff047b82 */ /* 0x002e620000000a00 */
[----:B------:R-:W-:Y:S02]  /*19650*/  ULDC.64 UR6, c[0x0][0xa10] ;  /* 0x0002840000067ab9 */ /* 0x000fe40000000a00 */
[----:B------:R-:W-:Y:S01]  /*19660*/  ISETP.NE.AND.EX P0, PT, RZ, UR5, PT, P0 ;  /* 0x00000005ff007c0c */ /* 0x000fe2000bf05300 */
[----:B------:R-:W-:-:S12]  /*19670*/  ULDC.64 UR4, c[0x0][0xa18] ;  /* 0x0002860000047ab9 */ /* 0x000fd80000000a00 */
[----:B--2---:R-:W2:Y:S02]  /*19680*/  @P0 LDC.64 R2, c[0x0][0xa28] ;  /* 0x00028a00ff020b82 */ /* 0x004ea40000000a00 */
[----:B--2---:R-:W-:-:S05]  /*19690*/  @P0 IMAD.WIDE R2, R19, 0x4, R2 ;  /* 0x0000000413020825 */ /* 0x004fca00078e0202 */
[----:B------:R2:W5:Y:S01]  /*196a0*/  @P0 LDG.E R33, desc[UR40][R2.64] ;  /* 0x0000002802210981 */ /* 0x000562000c1e1900 */
[----:B------:R-:W-:Y:S01]  /*196b0*/  ISETP.NE.U32.AND P0, PT, RZ, UR4, PT ;  /* 0x00000004ff007c0c */ /* 0x000fe2000bf05070 */
[----:B------:R-:W-:Y:S01]  /*196c0*/  IMAD.MOV.U32 R31, RZ, RZ, RZ ;  /* 0x000000ffff1f7224 */ /* 0x000fe200078e00ff */
[----:B------:R-:W-:Y:S01]  /*196d0*/  ISETP.NE.U32.AND P1, PT, RZ, UR6, PT ;  /* 0x00000006ff007c0c */ /* 0x000fe2000bf25070 */
[----:B0-----:R-:W-:Y:S01]  /*196e0*/  IMAD.MOV.U32 R0, RZ, RZ, RZ ;  /* 0x000000ffff007224 */ /* 0x001fe200078e00ff */
[----:B------:R-:W-:Y:S01]  /*196f0*/  ISETP.NE.AND.EX P2, PT, RZ, UR5, PT, P0 ;  /* 0x00000005ff007c0c */ /* 0x000fe2000bf45300 */
[----:B------:R-:W-:Y:S01]  /*19700*/  ULDC.64 UR4, c[0x0][0xa00] ;  /* 0x0002800000047ab9 */ /* 0x000fe20000000a00 */
[----:B------:R-:W-:Y:S01]  /*19710*/  ISETP.NE.AND.EX P1, PT, RZ, UR7, PT, P1 ;  /* 0x00000007ff007c0c */ /* 0x000fe2000bf25310 */
[----:B-1----:R-:W-:Y:S01]  /*19720*/  IMAD.WIDE R4, R19, 0x4, R4 ;  /* 0x0000000413047825 */ /* 0x002fe200078e0204 */
[----:B------:R-:W-:Y:S01]  /*19730*/  ISETP.NE.U32.AND P0, PT, RZ, UR4, PT ;  /* 0x00000004ff007c0c */ /* 0x000fe2000bf05070 */
[----:B--2---:R-:W0:Y:S08]  /*19740*/  LDC.64 R2, c[0x0][0xa10] ;  /* 0x00028400ff027b82 */ /* 0x004e300000000a00 */
[----:B---3--:R-:W1:Y:S01]  /*19750*/  @P2 LDC.64 R6, c[0x0][0xa18] ;  /* 0x00028600ff062b82 */ /* 0x008e620000000a00 */
[----:B------:R-:W-:Y:S01]  /*19760*/  ULDC UR4, c[0x0][0x288] ;  /* 0x0000a20000047ab9 */ /* 0x000fe20000000800 */
[----:B------:R-:W-:Y:S01]  /*19770*/  ISETP.NE.AND.EX P0, PT, RZ, UR5, PT, P0 ;  /* 0x00000005ff007c0c */ /* 0x000fe2000bf05300 */
[----:B------:R-:W-:Y:S01]  /*19780*/  IMAD.U32 R8, RZ, RZ, UR4 ;  /* 0x00000004ff087e24 */ /* 0x000fe2000f8e00ff */
[----:B------:R-:W-:-:S11]  /*19790*/  ULDC.64 UR4, c[0x0][0x418] ;  /* 0x0001060000047ab9 */ /* 0x000fd60000000a00 */
[----:B------:R-:W5:Y:S01]  /*197a0*/  @P0 LDG.E R31, desc[UR40][R4.64] ;  /* 0x00000028041f0981 */ /* 0x000f62000c1e1900 */
[----:B0-----:R-:W-:-:S05]  /*197b0*/  IMAD.WIDE R2, R19, 0x4, R2 ;  /* 0x0000000413027825 */ /* 0x001fca00078e0202 */
[----:B------:R-:W5:Y:S01]  /*197c0*/  @P1 LDG.E R0, desc[UR40][R2.64] ;  /* 0x0000002802001981 */ /* 0x000f62000c1e1900 */
[----:B-1----:R-:W-:-:S05]  /*197d0*/  @P2 IMAD.WIDE R6, R19, 0x4, R6 ;  /* 0x0000000413062825 */ /* 0x002fca00078e0206 */
        /* <DEDUP_REMOVED lines=11> */
[----:B------:R-:W-:Y:S01]  /*19890*/  IMAD.MOV.U32 R12, RZ, RZ, R8 ;  /* 0x000000ffff0c7224 */ /* 0x000fe200078e0008 */
[----:B----4-:R-:W-:Y:S06]  /*198a0*/  @P2 BRA `(.L_x_6008) ;  /* 0x0000000000142947 */ /* 0x010fec0003800000 */
[----:B------:R-:W-:Y:S05]  /*198b0*/  @!P0 BRA `(.L_x_6008) ;  /* 0x0000000000108947 */ /* 0x000fea0003800000 */
[----:B------:R-:W2:Y:S04]  /*198c0*/  LDG.E R9, desc[UR40][R4.64] ;  /* 0x0000002804097981 */ /* 0x000ea8000c1e1900 */
[----:B------:R-:W2:Y:S02]  /*198d0*/  LDG.E R6, desc[UR40][R4.64+0x4] ;  /* 0x0000042804067981 */ /* 0x000ea4000c1e1900 */
[----:B--2---:R-:W-:-:S05]  /*198e0*/  IMAD.IADD R12, R6, 0x1, -R9 ;  /* 0x00000001060c7824 */ /* 0x004fca00078e0a09 */
[----:B------:R1:W-:Y:S02]  /*198f0*/  STL [R1+0x4], R12 ;  /* 0x0000040c01007387 */ /* 0x0003e40000100800 */
.L_x_6008:
[----:B------:R-:W-:Y:S02]  /*19900*/  ULDC.64 UR4, c[0x0][0xa20] ;  /* 0x0002880000047ab9 */ /* 0x000fe40000000a00 */
[----:B------:R-:W-:-:S04]  /*19910*/  ISETP.NE.U32.AND P0, PT, RZ, UR4, PT ;  /* 0x00000004ff007c0c */ /* 0x000fc8000bf05070 */
[----:B------:R-:W-:-:S13]  /*19920*/  ISETP.NE.AND.EX P0, PT, RZ, UR5, PT, P0 ;  /* 0x00000005ff007c0c */ /* 0x000fda000bf05300 */
[----:B------:R-:W-:Y:S05]  /*19930*/  @!P0 BRA `(.L_x_6009) ;  /* 0x0000000000108947 */ /* 0x000fea0003800000 */
[----:B------:R-:W2:Y:S02]  /*19940*/  LDC.64 R4, c[0x0][0xa20] ;  /* 0x00028800ff047b82 */ /* 0x000ea40000000a00 */
[----:B--2---:R-:W-:-:S05]  /*19950*/  IMAD.WIDE R4, R19, 0x4, R4 ;  /* 0x0000000413047825 */ /* 0x004fca00078e0204 */
[----:B------:R2:W5:Y:S01]  /*19960*/  LDG.E R10, desc[UR40][R4.64] ;  /* 0x00000028040a7981 */ /* 0x000562000c1e1900 */
[----:B------:R-:W-:Y:S05]  /*19970*/  BRA `(.L_x_6010) ;  /* 0x0000000000247947 */ /* 0x000fea0003800000 */
.L_x_6009:
[----:B------:R-:W-:Y:S02]  /*19980*/  ULDC.64 UR4, c[0x0][0xa08] ;  /* 0x0002820000047ab9 */ /* 0x000fe40000000a00 */
[----:B------:R-:W-:-:S04]  /*19990*/  ISETP.NE.U32.AND P0, PT, RZ, UR4, PT ;  /* 0x00000004ff007c0c */ /* 0x000fc8000bf05070 */
[----:B------:R-:W-:-:S13]  /*199a0*/  ISETP.NE.AND.EX P0, PT, RZ, UR5, PT, P0 ;  /* 0x00000005ff007c0c */ /* 0x000fda000bf05300 */
[----:B------:R-:W-:Y:S05]  /*199b0*/  @!P0 BRA `(.L_x_6010) ;  /* 0x0000000000148947 */ /* 0x000fea0003800000 */
[----:B------:R-:W2:Y:S02]  /*199c0*/  LDC.64 R4, c[0x0][0xa08] ;  /* 0x00028200ff047b82 */ /* 0x000ea40000000a00 */
[----:B--2---:R-:W-:-:S05]  /*199d0*/  IMAD.WIDE R4, R19, 0x4, R4 ;  /* 0x0000000413047825 */ /* 0x004fca00078e0204 */
[----:B------:R-:W2:Y:S04]  /*199e0*/  LDG.E R10, desc[UR40][R4.64] ;  /* 0x00000028040a7981 */ /* 0x000ea8000c1e1900 */
[----:B------:R-:W2:Y:S02]  /*199f0*/  LDG.E R9, desc[UR40][R4.64+0x4] ;  /* 0x0000042804097981 */ /* 0x000ea4000c1e1900 */
[----:B--2---:R-:W-:-:S07]  /*19a00*/  IMAD.IADD R10, R9, 0x1, -R10 ;  /* 0x00000001090a7824 */ /* 0x004fce00078e0a0a */
.L_x_6010:
[----:B--2---:R-:W2:Y:S01]  /*19a10*/  @P1 LDG.E R4, desc[UR40][R2.64] ;  /* 0x0000002802041981 */ /* 0x004ea2000c1e1900 */
[----:B------:R-:W3:Y:S03]  /*19a20*/  LDC R5, c[0x0][0x448] ;  /* 0x00011200ff057b82 */ /* 0x000ee60000000800 */
[----:B------:R-:W2:Y:S01]  /*19a30*/  @P1 LDG.E R9, desc[UR40][R2.64+0x4] ;  /* 0x0000042802091981 */ /* 0x000ea2000c1e1900 */
[----:B-----5:R-:W-:Y:S02]  /*19a40*/  IMAD.IADD R10, R10, 0x1, -R33 ;  /* 0x000000010a0a7824 */ /* 0x020fe400078e0a21 */
[----:B------:R-:W-:-:S04]  /*19a50*/  IMAD.SHL.U32 R32, R17, 0x40, RZ ;  /* 0x0000004011207824 */ /* 0x000fc800078e00ff */
[----:B0-----:R-:W-:Y:S01]  /*19a60*/  VIADD R8, R32, 0x3f ;  /* 0x0000003f20087836 */ /* 0x001fe20000000000 */
[----:B---3--:R-:W-:-:S13]  /*19a70*/  ISETP.NE.AND P2, PT, R5, 0x1, PT ;  /* 0x000000010500780c */ /* 0x008fda0003f45270 */
[----:B------:R-:W0:Y:S08]  /*19a80*/  @P2 LDC R6, c[0x0][0x44c] ;  /* 0x00011300ff062b82 */ /* 0x000e300000000800 */
[----:B------:R-:W3:Y:S01]  /*19a90*/  @P2 LDC R5, c[0x0][0x450] ;  /* 0x00011400ff052b82 */ /* 0x000ee20000000800 */
[----:B0-----:R-:W-:-:S05]  /*19aa0*/  @P2 IMAD.HI.U32 R6, R8, R6, RZ ;  /* 0x0000000608062227 */ /* 0x001fca00078e00ff */
[----:B---3--:R-:W-:Y:S01]  /*19ab0*/  @P2 SHF.R.U32.HI R8, RZ, R5, R6 ;  /* 0x00000005ff082219 */ /* 0x008fe20000011606 */
[----:B--2---:R-:W-:-:S04]  /*19ac0*/  @P1 IMAD.IADD R7, R9, 0x1, -R4 ;  /* 0x0000000109071824 */ /* 0x004fc800078e0a04 */
[----:B------:R-:W-:-:S04]  /*19ad0*/  IMAD.IADD R17, R10, 0x1, R7 ;  /* 0x000000010a117824 */ /* 0x000fc800078e0207 */
[C---:B------:R-:W-:Y:S01]  /*19ae0*/  VIADD R9, R17.reuse, 0x3f ;  /* 0x0000003f11097836 */ /* 0x040fe20000000000 */
[----:B------:R-:W-:-:S04]  /*19af0*/  IADD3 R6, R17, 0x1, -R12 ;  /* 0x0000000111067810 */ /* 0x000fc80007ffe80c */
[----:B------:R-:W-:Y:S01]  /*19b00*/  SHF.R.S32.HI R2, RZ, 0x1f, R9 ;  /* 0x0000001fff027819 */ /* 0x000fe20000011409 */
[----:B------:R-:W-:-:S03]  /*19b10*/  IMAD.IADD R8, R6, 0x1, R8 ;  /* 0x0000000106087824 */ /* 0x000fc600078e0208 */
[----:B------:R-:W-:Y:S02]  /*19b20*/  LEA.HI R9, R2, R9, RZ, 0x6 ;  /* 0x0000000902097211 */ /* 0x000fe400078f30ff */
[----:B------:R-:W0:Y:S02]  /*19b30*/  LDC.64 R2, c[0x0][0x9e0] ;  /* 0x00027800ff027b82 */ /* 0x000e240000000a00 */
[----:B------:R-:W-:Y:S02]  /*19b40*/  SHF.R.S32.HI R9, RZ, 0x6, R9 ;  /* 0x00000006ff097819 */ /* 0x000fe40000011409 */
[----:B0-----:R-:W-:Y:S01]  /*19b50*/  ISETP.GE.AND P3, PT, R3, 0x1, PT ;  /* 0x000000010300780c */ /* 0x001fe20003f66270 */
[----:B------:R-:W-:-:S12]  /*19b60*/  IMAD.IADD R2, R8, 0x1, R2 ;  /* 0x0000000108027824 */ /* 0x000fd800078e0202 */
[----:B------:R-:W-:Y:S05]  /*19b70*/  @!P3 BRA `(.L_x_6011) ;  /* 0x000000000048b947 */ /* 0x000fea0003800000 */
        /* <DEDUP_REMOVED lines=11> */
.L_x_6013:
[----:B------:R-:W-:-:S13]  /*19c30*/  ISETP.NE.AND P0, PT, R3, 0x1, PT ;  /* 0x000000010300780c */ /* 0x000fda0003f05270 */
[----:B------:R-:W0:Y:S02]  /*19c40*/  @P0 LDC.64 R4, c[0x0][0x9e8] ;  /* 0x00027a00ff040b82 */ /* 0x000e240000000a00 */
[----:B0-----:R-:W-:-:S05]  /*19c50*/  @P0 IMAD.HI.U32 R4, R11, R4, RZ ;  /* 0x000000040b040227 */ /* 0x001fca00078e00ff */
[----:B------:R-:W-:-:S07]  /*19c60*/  @P0 SHF.R.U32.HI R11, RZ, R5, R4 ;  /* 0x00000005ff0b0219 */ /* 0x000fce0000011604 */
.L_x_6014:
[----:B------:R-:W-:Y:S05]  /*19c70*/  BSYNC B0 ;  /* 0x0000000000007941 */ /* 0x000fea0003800000 */
.L_x_6012:
[----:B------:R-:W-:-:S05]  /*19c80*/  IMAD R11, R11, R3, R3 ;  /* 0x000000030b0b7224 */ /* 0x000fca00078e0203 */
[----:B------:R-:W-:-:S07]  /*19c90*/  VIMNMX R2, R2, R11, PT ;  /* 0x0000000b02027248 */ /* 0x000fce0003fe0100 */
.L_x_6011:
[----:B------:R-:W0:Y:S01]  /*19ca0*/  @P2 LDC R8, c[0x0][0x44c] ;  /* 0x00011300ff082b82 */ /* 0x000e220000000800 */
[----:B------:R-:W-:Y:S01]  /*19cb0*/  IMAD.MOV.U32 R4, RZ, RZ, R32 ;  /* 0x000000ffff047224 */ /* 0x000fe200078e0020 */
[----:B------:R-:W-:-:S06]  /*19cc0*/  ULDC UR4, c[0x0][0x9dc] ;  /* 0x0002770000047ab9 */ /* 0x000fcc0000000800 */
[----:B------:R-:W2:Y:S01]  /*19cd0*/  @P2 LDC R5, c[0x0][0x450] ;  /* 0x00011400ff052b82 */ /* 0x000ea20000000800 */
[----:B0-----:R-:W-:-:S05]  /*19ce0*/  @P2 IMAD.HI.U32 R8, R32, R8, RZ ;  /* 0x0000000820082227 */ /* 0x001fca00078e00ff */
[----:B--2---:R-:W-:Y:S01]  /*19cf0*/  @P2 SHF.R.U32.HI R4, RZ, R5, R8 ;  /* 0x00000005ff042219 */ /* 0x004fe20000011608 */
[----:B------:R-:W-:-:S04]  /*19d00*/  IMAD.IADD R8, R17, 0x1, -R12 ;  /* 0x0000000111087824 */ /* 0x000fc800078e0a0c */
[----:B-1----:R-:W-:-:S04]  /*19d10*/  IMAD.IADD R12, R8, 0x1, R4 ;  /* 0x00000001080c7824 */ /* 0x002fc800078e0204 */
        /* <DEDUP_REMOVED lines=12> */
.L_x_6017:
[----:B------:R-:W-:-:S13]  /*19de0*/  ISETP.NE.AND P0, PT, R3, 0x1, PT ;  /* 0x000000010300780c */ /* 0x000fda0003f05270 */
[----:B------:R-:W0:Y:S02]  /*19df0*/  @P0 LDC.64 R4, c[0x0][0x9e8] ;  /* 0x00027a00ff040b82 */ /* 0x000e240000000a00 */
[----:B0-----:R-:W-:-:S05]  /*19e00*/  @P0 IMAD.HI.U32 R4, R12, R4, RZ ;  /* 0x000000040c040227 */ /* 0x001fca00078e00ff */
[----:B------:R-:W-:-:S07]  /*19e10*/  @P0 SHF.R.U32.HI R12, RZ, R5, R4 ;  /* 0x00000005ff0c0219 */ /* 0x000fce0000011604 */
.L_x_6018:
[----:B------:R-:W-:Y:S05]  /*19e20*/  BSYNC B0 ;  /* 0x0000000000007941 */ /* 0x000fea0003800000 */
.L_x_6016:
[----:B------:R-:W-:-:S05]  /*19e30*/  IMAD R3, R12, R3, RZ ;  /* 0x000000030c037224 */ /* 0x000fca00078e02ff */
[----:B------:R-:W-:-:S07]  /*19e40*/  VIMNMX R11, R11, R3, !PT ;  /* 0x000000030b0b7248 */ /* 0x000fce0007fe0100 */
.L_x_6015:
[----:B------:R-:W-:Y:S01]  /*19e50*/  VIADD R2, R2, 0x3f ;  /* 0x0000003f02027836 */ /* 0x000fe20000000000 */
[----:B------:R-:W-:Y:S04]  /*19e60*/  BSSY B0, `(.L_x_6019) ;  /* 0x00001af000007945 */ /* 0x000fe80003800000 */
[----:B------:R-:W-:-:S04]  /*19e70*/  SHF.R.S32.HI R3, RZ, 0x1f, R2 ;  /* 0x0000001fff037819 */ /* 0x000fc80000011402 */
[----:B------:R-:W-:Y:S02]  /*19e80*/  LEA.HI R3, R3, R2, RZ, 0x6 ;  /* 0x0000000203037211 */ /* 0x000fe400078f30ff */
[----:B------:R-:W-:Y:S02]  /*19e90*/  SHF.R.S32.HI R2, RZ, 0x1f, R11 ;  /* 0x0000001fff027819 */ /* 0x000fe4000001140b */
[----:B------:R-:W-:Y:S02]  /*19ea0*/  SHF.R.S32.HI R3, RZ, 0x6, R3 ;  /* 0x00000006ff037819 */ /* 0x000fe40000011403 */
[----:B------:R-:W-:Y:S02]  /*19eb0*/  LEA.HI R2, R2, R11, RZ, 0x6 ;  /* 0x0000000b02027211 */ /* 0x000fe400078f30ff */
[----:B------:R-:W-:Y:S02]  /*19ec0*/  VIMNMX R3, R9, R3, PT ;  /* 0x0000000309037248 */ /* 0x000fe40003fe0100 */
[----:B------:R-:W-:-:S04]  /*19ed0*/  SHF.R.S32.HI R2, RZ, 0x6, R2 ;  /* 0x00000006ff027819 */ /* 0x000fc80000011402 */
[----:B------:R-:W-:-:S05]  /*19ee0*/  VIMNMX R2, RZ, R2, !PT ;  /* 0x00000002ff027248 */ /* 0x000fca0007fe0100 */
[--C-:B------:R-:W-:Y:S02]  /*19ef0*/  IMAD R2, R2, 0x40, -R10.reuse ;  /* 0x0000004002027824 */ /* 0x100fe400078e0a0a */
[----:B------:R-:W-:-:S03]  /*19f00*/  IMAD R10, R3, 0x40, -R10 ;  /* 0x00000040030a7824 */ /* 0x000fc600078e0a0a */
[----:B------:R-:W-:Y:S02]  /*19f10*/  VIMNMX R4, RZ, R2, !PT ;  /* 0x00000002ff047248 */ /* 0x000fe40007fe0100 */
[----:B------:R-:W-:-:S04]  /*19f20*/  VIMNMX R7, R10, R7, PT ;  /* 0x000000070a077248 */ /* 0x000fc80003fe0100 */
[----:B------:R-:W-:Y:S02]  /*19f30*/  ISETP.GT.AND P0, PT, R7, R4, PT ;  /* 0x000000040700720c */ /* 0x000fe40003f04270 */
[----:B------:R-:W-:-:S11]  /*19f40*/  SHF.R.U32.HI R4, RZ, 0x6, R4 ;  /* 0x00000006ff047819 */ /* 0x000fd60000011604 */
[----:B------:R-:W-:Y:S02]  /*19f50*/  @P0 VIADD R2, R7, 0x3f ;  /* 0x0000003f07020836 */ /* 0x000fe40000000000 */
[----:B------:R-:W-:-:S03]  /*19f60*/  IMAD.MOV.U32 R7, RZ, RZ, R4 ;  /* 0x000000ffff077224 */ /* 0x000fc600078e0004 */
[----:B------:R-:W-:-:S04]  /*19f70*/  @P0 SHF.R.S32.HI R3, RZ, 0x1f, R2 ;  /* 0x0000001fff030819 */ /* 0x000fc80000011402 */
[----:B------:R-:W-:-:S04]  /*19f80*/  @P0 LEA.HI R3, R3, R2, RZ, 0x6 ;  /* 0x0000000203030211 */ /* 0x000fc800078f30ff */
[----:B------:R-:W-:Y:S02]  /*19f90*/  @P0 SHF.R.S32.HI R7, RZ, 0x6, R3 ;  /* 0x00000006ff070819 */ /* 0x000fe40000011403 */
        /* <DEDUP_REMOVED lines=10> */
.L_x_6185:
[----:B-1----:R-:W-:Y:S02]  /*1a040*/  ISETP.NE.AND P0, PT, R14, RZ, PT ;  /* 0x000000ff0e00720c */ /* 0x002fe40003f05270 */
[----:B------:R-:W-:-:S11]  /*1a050*/  PLOP3.LUT P6, PT, PT, PT, PT, 0x8, 0x0 ;  /* 0x000000000000781c */ /* 0x000fd60003fce170 */
[----:B------:R-:W-:Y:S05]  /*1a060*/  @P0 BRA `(.L_x_6022) ;  /* 0x00000000000c0947 */ /* 0x000fea0003800000 */
[----:B------:R-:W-:-:S03]  /*1a070*/  UMOV UR4, 0xffffffff ;  /* 0xffffffff00047882 */ /* 0x000fc60000000000 */
[----:B------:R-:W-:Y:S05]  /*1a080*/  BRA.DIV UR4, `(.L_x_6023) ;  /* 0x0000007604b07947 */ /* 0x000fea000b800000 */
[----:B------:R-:W-:-:S13]  /*1a090*/  ELECT P6, URZ, PT ;  /* 0x00000000003f782f */ /* 0x000fda00038c0000 */
.L_x_6022:
        /* <DEDUP_REMOVED lines=9> */
.L_x_6188:
[----:B------:R-:W-:Y:S05]  /*1a130*/  BSYNC B1 ;  /* 0x0000000000017941 */ /* 0x000fea0003800000 */
.L_x_6024:
[----:B------:R-:W-:Y:S04]  /*1a140*/  BSSY B1, `(.L_x_6026) ;  /* 0x00000b7000017945 */ /* 0x000fe80003800000 */
[----:B------:R-:W-:Y:S05]  /*1a150*/  @!P6 BRA `(.L_x_6027) ;  /* 0x0000000800d4e947 */ /* 0x000fea0003800000 */
[----:B------:R-:W-:Y:S01]  /*1a160*/  IMAD R12, R24, 0x8, R23 ;  /* 0x00000008180c7824 */ /* 0x000fe200078e0217 */
[----:B0-----:R-:W-:Y:S01]  /*1a170*/  SHF.L.U32 R2, R28, 0x1f, RZ ;  /* 0x0000001f1c027819 */ /* 0x001fe200000006ff */
[----:B------:R-:W0:Y:S01]  /*1a180*/  S2R R3, SR_TID.X ;  /* 0x0000000000037919 */ /* 0x000e220000002100 */
[----:B------:R-:W-:Y:S02]  /*1a190*/  BSSY B2, `(.L_x_6028) ;  /* 0x0000005000027945 */ /* 0x000fe40003800000 */
[----:B------:R-:W1:Y:S01]  /*1a1a0*/  SYNCS.PHASECHK.TRANS64.TRYWAIT P0, [R12+URZ+0x28ca0], R2 ;  /* 0x028ca0020c0075a7 */ /* 0x000e62000800017f */
[----:B0-----:R-:W-:-:S04]  /*1a1b0*/  LOP3.LUT R3, R3, 0x7f, RZ, 0xc0, !PT ;  /* 0x0000007f03037812 */ /* 0x001fc800078ec0ff */
[----:B------:R-:W-:Y:S01]  /*1a1c0*/  ISETP.NE.AND P1, PT, R3, RZ, PT ;  /* 0x000000ff0300720c */ /* 0x000fe20003f25270 */
[----:B-1----:R-:W-:-:S12]  /*1a1d0*/  @!P0 BRA `(.L_x_6029) ;  /* 0x0000007400908947 */ /* 0x002fd80003800000 */
.L_x_6189:
[----:B------:R-:W-:Y:S05]  /*1a1e0*/  BSYNC B2 ;  /* 0x0000000000027941 */ /* 0x000fea0003800000 */
.L_x_6028:
[----:B------:R-:W-:Y:S04]  /*1a1f0*/  BSSY B2, `(.L_x_6030) ;  /* 0x0000009000027945 */ /* 0x000fe80003800000 */
[----:B------:R-:W-:Y:S05]  /*1a200*/  @P1 BRA `(.L_x_6031) ;  /* 0x00000000001c1947 */ /* 0x000fea0003800000 */
[----:B------:R-:W1:Y:S01]  /*1a210*/  S2R R10, SR_TID.X ;  /* 0x00000000000a7919 */ /* 0x000e620000002100 */
[----:B------:R-:W-:-:S04]  /*1a220*/  IMAD.MOV.U32 R3, RZ, RZ, 0x2000 ;  /* 0x00002000ff037424 */ /* 0x000fc800078e00ff */
[----:B------:R2:W-:Y:S01]  /*1a230*/  SYNCS.ARRIVE.TRANS64 RZ, [R12+URZ+0x28c90], R3 ;  /* 0x028c90030cff79a7 */ /* 0x0005e2000800003f */
[----:B-1----:R-:W-:-:S04]  /*1a240*/  LOP3.LUT R10, R10, 0x1f, RZ, 0xc0, !PT ;  /* 0x0000001f0a0a7812 */ /* 0x002fc800078ec0ff */
[----:B------:R-:W-:-:S13]  /*1a250*/  ISETP.NE.AND P0, PT, R10, RZ, PT ;  /* 0x000000ff0a00720c */ /* 0x000fda0003f05270 */
[----:B--2---:R-:W-:Y:S05]  /*1a260*/  @!P0 BRA `(.L_x_6031) ;  /* 0x0000000000048947 */ /* 0x004fea0003800000 */
[----:B------:R-:W-:Y:S01]  /*1a270*/  BPT.TRAP 0x1 ;  /* 0x000000040000795c */ /* 0x000fe20000300000 */
.L_x_6031:
[----:B------:R-:W-:Y:S05]  /*1a280*/  BSYNC B2 ;  /* 0x0000000000027941 */ /* 0x000fea0003800000 */
.L_x_6030:
        /* <DEDUP_REMOVED lines=12> */
.L_x_6032:
        /* <DEDUP_REMOVED lines=10> */
[----:B------:R-:W1:Y:S01]  /*1a3f0*/  SYNCS.PHASECHK.TRANS64.TRYWAIT P0, [R12+URZ+0x28cc0], R2 ;  /* 0x028cc0020c0075a7 */ /* 0x000e62000800017f */
[----:B------:R-:W-:Y:S04]  /*1a400*/  BSSY B2, `(.L_x_6033) ;  /* 0x0000002000027945 */ /* 0x000fe80003800000 */
[----:B-1----:R-:W-:Y:S05]  /*1a410*/  @!P0 BRA `(.L_x_6034) ;  /* 0x0000007400148947 */ /* 0x002fea0003800000 */
.L_x_6190:
[----:B------:R-:W-:Y:S05]  /*1a420*/  BSYNC B2 ;  /* 0x0000000000027941 */ /* 0x000fea0003800000 */
.L_x_6033:
[----:B------:R-:W-:Y:S01]  /*1a430*/  BSSY B2, `(.L_x_6035) ;  /* 0x000000b000027945 */ /* 0x000fe20003800000 */
[----:B01----:R-:W-:Y:S01]  /*1a440*/  IMAD.MOV.U32 R2, RZ, RZ, 0x0 ;  /* 0x00000000ff027424 */ /* 0x003fe200078e00ff */
[----:B------:R-:W-:Y:S02]  /*1a450*/  MOV R3, 0x12f00000 ;  /* 0x12f0000000037802 */ /* 0x000fe40000000f00 */
[----:B------:R-:W-:Y:S05]  /*1a460*/  @P1 BRA `(.L_x_6036) ;  /* 0x00000000001c1947 */ /* 0x000fea0003800000 */
[----:B------:R-:W0:Y:S01]  /*1a470*/  S2R R14, SR_TID.X ;  /* 0x00000000000e7919 */ /* 0x000e220000002100 */
[----:B------:R-:W-:-:S04]  /*1a480*/  IMAD.MOV.U32 R13, RZ, RZ, 0x10000 ;  /* 0x00010000ff0d7424 */ /* 0x000fc800078e00ff */
[----:B------:R1:W-:Y:S01]  /*1a490*/  SYNCS.ARRIVE.TRANS64 RZ, [R12+URZ+0x28cb0], R13 ;  /* 0x028cb00d0cff79a7 */ /* 0x0003e2000800003f */
[----:B0-----:R-:W-:-:S04]  /*1a4a0*/  LOP3.LUT R14, R14, 0x1f, RZ, 0xc0, !PT ;  /* 0x0000001f0e0e7812 */ /* 0x001fc800078ec0ff */
[----:B------:R-:W-:-:S13]  /*1a4b0*/  ISETP.NE.AND P0, PT, R14, RZ, PT ;  /* 0x000000ff0e00720c */ /* 0x000fda0003f05270 */
[----:B-1----:R-:W-:Y:S05]  /*1a4c0*/  @!P0 BRA `(.L_x_6036) ;  /* 0x0000000000048947 */ /* 0x002fea0003800000 */
[----:B------:R-:W-:Y:S01]  /*1a4d0*/  BPT.TRAP 0x1 ;  /* 0x000000040000795c */ /* 0x000fe20000300000 */
.L_x_6036:
[----:B------:R-:W-:Y:S05]  /*1a4e0*/  BSYNC B2 ;  /* 0x0000000000027941 */ /* 0x000fea0003800000 */
.L_x_6035:
        /* <DEDUP_REMOVED lines=9> */
.L_x_6037:
        /* <DEDUP_REMOVED lines=15> */
.L_x_6038:
        /* <DEDUP_REMOVED lines=15> */
.L_x_6039:
        /* <DEDUP_REMOVED lines=15> */
.L_x_6040:
        /* <DEDUP_REMOVED lines=15> */
.L_x_6041:
        /* <DEDUP_REMOVED lines=15> */
.L_x_6042:
        /* <DEDUP_REMOVED lines=15> */
.L_x_6043:
        /* <DEDUP_REMOVED lines=15> */
.L_x_6044:
        /* <DEDUP_REMOVED lines=10> */
.L_x_6027:
[----:B------:R-:W-:Y:S05]  /*1acb0*/  BSYNC B1 ;  /* 0x0000000000017941 */ /* 0x000fea0003800000 */
.L_x_6026:
[----:B------:R-:W-:Y:S01]  /*1acc0*/  VIADD R11, R7, 0xfffffffe ;  /* 0xfffffffe070b7836 */ /* 0x000fe20000000000 */
[----:B------:R-:W-:Y:S01]  /*1acd0*/  PLOP3.LUT P0, PT, PT, PT, PT, 0x8, 0x0 ;  /* 0x000000000000781c */ /* 0x000fe20003f0e170 */
[----:B------:R-:W-:-:S03]  /*1ace0*/  VIADD R24, R24, 0x1 ;  /* 0x0000000118187836 */ /* 0x000fc60000000000 */
[----:B------:R-:W-:Y:S02]  /*1acf0*/  ISETP.GE.AND P2, PT, R11, R4, PT ;  /* 0x000000040b00720c */ /* 0x000fe40003f46270 */
[----:B------:R-:W-:-:S04]  /*1ad00*/  ISETP.NE.AND P1, PT, R24, 0x2, PT ;  /* 0x000000021800780c */ /* 0x000fc80003f25270 */
[----:B0-----:R-:W-:Y:S02]  /*1ad10*/  SEL R2, RZ, 0x1, P1 ;  /* 0x00000001ff027807 */ /* 0x001fe40000800000 */
[----:B------:R-:W-:Y:S02]  /*1ad20*/  SEL R24, R24, RZ, P1 ;  /* 0x000000ff18187207 */ /* 0x000fe40000800000 */
[----:B------:R-:W-:-:S03]  /*1ad30*/  LOP3.LUT R28, R28, R2, RZ, 0x3c, !PT ;  /* 0x000000021c1c7212 */ /* 0x000fc600078e3cff */
[----:B------:R-:W-:Y:S05]  /*1ad40*/  @!P2 BRA `(.L_x_6020) ;  /* 0x0000000c0000a947 */ /* 0x000fea0003800000 */
.L_x_6064:
[----:B------:R-:W-:Y:S05]  /*1ad50*/  YIELD ;  /* 0x0000000000007946 */ /* 0x000fea0003800000 */
[----:B------:R-:W-:Y:S04]  /*1ad60*/  BSSY B1, `(.L_x_6045) ;  /* 0x00000b6000017945 */ /* 0x000fe80003800000 */
[----:B------:R-:W-:Y:S05]  /*1ad70*/  @!P6 BRA `(.L_x_6046) ;  /* 0x0000000800d0e947 */ /* 0x000fea0003800000 */
[----:B------:R-:W-:Y:S01]  /*1ad80*/  IMAD R10, R24, 0x8, R23 ;  /* 0x00000008180a7824 */ /* 0x000fe200078e0217 */
[----:B------:R-:W-:Y:S01]  /*1ad90*/  SHF.L.U32 R2, R28, 0x1f, RZ ;  /* 0x0000001f1c027819 */ /* 0x000fe200000006ff */
[----:B------:R-:W0:Y:S01]  /*1ada0*/  S2R R3, SR_TID.X ;  /* 0x0000000000037919 */ /* 0x000e220000002100 */
[----:B------:R-:W-:Y:S02]  /*1adb0*/  BSSY B2, `(.L_x_6047) ;  /* 0x0000005000027945 */ /* 0x000fe40003800000 */
[----:B------:R-:W1:Y:S01]  /*1adc0*/  SYNCS.PHASECHK.TRANS64.TRYWAIT P1, [R10+URZ+0x28ca0], R2 ;  /* 0x028ca0020a0075a7 */ /* 0x000e62000802017f */
[----:B0-----:R-:W-:-:S04]  /*1add0*/  LOP3.LUT R3, R3, 0x7f, RZ, 0xc0, !PT ;  /* 0x0000007f03037812 */ /* 0x001fc800078ec0ff */
[----:B------:R-:W-:Y:S01]  /*1ade0*/  ISETP.NE.AND P2, PT, R3, RZ, PT ;  /* 0x000000ff0300720c */ /* 0x000fe20003f45270 */
[----:B-1----:R-:W-:-:S12]  /*1adf0*/  @!P1 BRA `(.L_x_6048) ;  /* 0x0000006800b09947 */ /* 0x002fd80003800000 */
.L_x_6191:
[----:B------:R-:W-:Y:S05]  /*1ae00*/  BSYNC B2 ;  /* 0x0000000000027941 */ /* 0x000fea0003800000 */
.L_x_6047:
        /* <DEDUP_REMOVED lines=9> */
.L_x_6050:
[----:B------:R-:W-:Y:S05]  /*1aea0*/  BSYNC B2 ;  /* 0x0000000000027941 */ /* 0x000fea0003800000 */
.L_x_6049:
        /* <DEDUP_REMOVED lines=11> */
.L_x_6051:
        /* <DEDUP_REMOVED lines=13> */
.L_x_6192:
[----:B------:R-:W-:Y:S05]  /*1b030*/  BSYNC B2 ;  /* 0x0000000000027941 */ /* 0x000fea0003800000 */
.L_x_6052:
        /* <DEDUP_REMOVED lines=11> */
.L_x_6055:
[----:B------:R-:W-:Y:S05]  /*1b0f0*/  BSYNC B2 ;  /* 0x0000000000027941 */ /* 0x000fea0003800000 */
.L_x_6054:
        /* <DEDUP_REMOVED lines=9> */
.L_x_6056:
        /* <DEDUP_REMOVED lines=15> */
.L_x_6057:
        /* <DEDUP_REMOVED lines=15> */
.L_x_6058:
        /* <DEDUP_REMOVED lines=15> */
.L_x_6059:
        /* <DEDUP_REMOVED lines=15> */
.L_x_6060:
        /* <DEDUP_REMOVED lines=15> */
.L_x_6061:
        /* <DEDUP_REMOVED lines=15> */
.L_x_6062:
        /* <DEDUP_REMOVED lines=15> */
.L_x_6063:
        /* <DEDUP_REMOVED lines=10> */
.L_x_6046:
[----:B------:R-:W-:Y:S05]  /*1b8c0*/  BSYNC B1 ;  /* 0x0000000000017941 */ /* 0x000fea0003800000 */
.L_x_6045:
        /* <DEDUP_REMOVED lines=8> */
.L_x_6020:
[----:B------:R-:W-:Y:S05]  /*1b950*/  BSYNC B0 ;  /* 0x0000000000007941 */ /* 0x000fea0003800000 */
.L_x_6019:
[----:B------:R-:W0:Y:S01]  /*1b960*/  LDC R0, c[0x0][0x448] ;  /* 0x00011200ff007b82 */ /* 0x000e220000000800 */
[----:B------:R-:W-:Y:S01]  /*1b970*/  VIADD R3, R32, 0x3f ;  /* 0x0000003f20037836 */ /* 0x000fe20000000000 */
[----:B------:R-:W-:Y:S06]  /*1b980*/  @!P0 WARPSYNC.ALL ;  /* 0x0000000000008948 */ /* 0x000fec0003800000 */
[----:B------:R-:W-:Y:S01]  /*1b990*/  @!P0 BAR.SYNC.DEFER_BLOCKING 0xc, 0x180 ;  /* 0x0306000000008b1d */ /* 0x000fe20000010000 */
[----:B0-----:R-:W-:-:S13]  /*1b9a0*/  ISETP.NE.AND P1, PT, R0, 0x1, PT ;  /* 0x000000010000780c */ /* 0x001fda0003f25270 */
[----:B------:R-:W0:Y:S08]  /*1b9b0*/  @P1 LDC R2, c[0x0][0x44c] ;  /* 0x00011300ff021b82 */ /* 0x000e300000000800 */
[----:B------:R-:W1:Y:S01]  /*1b9c0*/  @P1 LDC R0, c[0x0][0x450] ;  /* 0x00011400ff001b82 */ /* 0x000e620000000800 */
[----:B0-----:R-:W-:-:S05]  /*1b9d0*/  @P1 IMAD.HI.U32 R5, R3, R2, RZ ;  /* 0x0000000203051227 */ /* 0x001fca00078e00ff */
[----:B-1----:R-:W-:-:S05]  /*1b9e0*/  @P1 SHF.R.U32.HI R3, RZ, R0, R5 ;  /* 0x00000000ff031219 */ /* 0x002fca0000011605 */
[----:B------:R-:W-:Y:S02]  /*1b9f0*/  IMAD.IADD R6, R6, 0x1, R3 ;  /* 0x0000000106067824 */ /* 0x000fe400078e0203 */
[----:B------:R-:W0:Y:S02]  /*1ba00*/  LDC.64 R2, c[0x0][0x9e0] ;  /* 0x00027800ff027b82 */ /* 0x000e240000000a00 */
        /* <DEDUP_REMOVED lines=14> */
.L_x_6067:
[----:B------:R-:W-:-:S13]  /*1baf0*/  ISETP.NE.AND P0, PT, R3, 0x1, PT ;  /* 0x000000010300780c */ /* 0x000fda0003f05270 */
[----:B------:R-:W0:Y:S02]  /*1bb00*/  @P0 LDC.64 R4, c[0x0][0x9e8] ;  /* 0x00027a00ff040b82 */ /* 0x000e240000000a00 */
[----:B0-----:R-:W-:-:S05]  /*1bb10*/  @P0 IMAD.HI.U32 R4, R0, R4, RZ ;  /* 0x0000000400040227 */ /* 0x001fca00078e00ff */
[----:B------:R-:W-:-:S07]  /*1bb20*/  @P0 SHF.R.U32.HI R0, RZ, R5, R4 ;  /* 0x00000005ff000219 */ /* 0x000fce0000011604 */
.L_x_6068:
[----:B------:R-:W-:Y:S05]  /*1bb30*/  BSYNC B0 ;  /* 0x0000000000007941 */ /* 0x000fea0003800000 */
.L_x_6066:
[----:B------:R-:W-:-:S05]  /*1bb40*/  IMAD R5, R0, R3, R3 ;  /* 0x0000000300057224 */ /* 0x000fca00078e0203 */
[----:B------:R-:W-:-:S07]  /*1bb50*/  VIMNMX R2, R2, R5, PT ;  /* 0x0000000502027248 */ /* 0x000fce0003fe0100 */
.L_x_6065:
[----:B------:R-:W-:Y:S01]  /*1bb60*/  VIADD R2, R2, 0x3f ;  /* 0x0000003f02027836 */ /* 0x000fe20000000000 */
[----:B------:R-:W0:Y:S01]  /*1bb70*/  @P1 LDC R7, c[0x0][0x450] ;  /* 0x00011400ff071b82 */ /* 0x000e220000000800 */
[----:B------:R-:W-:-:S03]  /*1bb80*/  ULDC UR4, c[0x0][0x9dc] ;  /* 0x0002770000047ab9 */ /* 0x000fc60000000800 */
[----:B------:R-:W-:-:S04]  /*1bb90*/  SHF.R.S32.HI R5, RZ, 0x1f, R2 ;  /* 0x0000001fff057819 */ /* 0x000fc80000011402 */
[----:B------:R-:W-:-:S04]  /*1bba0*/  LEA.HI R5, R5, R2, RZ, 0x6 ;  /* 0x0000000205057211 */ /* 0x000fc800078f30ff */
[----:B------:R-:W-:Y:S02]  /*1bbb0*/  SHF.R.S32.HI R0, RZ, 0x6, R5 ;  /* 0x00000006ff007819 */ /* 0x000fe40000011405 */
[----:B------:R-:W1:Y:S02]  /*1bbc0*/  @P1 LDC R5, c[0x0][0x44c] ;  /* 0x00011300ff051b82 */ /* 0x000e640000000800 */
[----:B------:R-:W-:-:S05]  /*1bbd0*/  VIMNMX R29, R9, R0, PT ;  /* 0x00000000091d7248 */ /* 0x000fca0003fe0100 */
[----:B------:R2:W-:Y:S01]  /*1bbe0*/  STL [R1+0x18], R29 ;  /* 0x0000181d01007387 */ /* 0x0005e20000100800 */
[----:B-1----:R-:W-:-:S04]  /*1bbf0*/  @P1 IMAD.HI.U32 R0, R32, R5, RZ ;  /* 0x0000000520001227 */ /* 0x002fc800078e00ff */
[----:B------:R-:W-:Y:S01]  /*1bc00*/  IMAD.MOV.U32 R5, RZ, RZ, R32 ;  /* 0x000000ffff057224 */ /* 0x000fe200078e0020 */
[----:B0-----:R-:W-:-:S04]  /*1bc10*/  @P1 SHF.R.U32.HI R5, RZ, R7, R0 ;  /* 0x00000007ff051219 */ /* 0x001fc80000011600 */
[----:B------:R-:W-:-:S05]  /*1bc20*/  IADD3 R2, R8, R5, RZ ;  /* 0x0000000508027210 */ /* 0x000fca0007ffe0ff */
[----:B------:R-:W-:Y:S01]  /*1bc30*/  VIADD R0, R2, -UR4 ;  /* 0x8000000402007c36 */ /* 0x000fe20008000000 */
[----:B--2---:R-:W-:Y:S06]  /*1bc40*/  @!P2 BRA `(.L_x_6069) ;  /* 0x000000000044a947 */ /* 0x004fec0003800000 */
        /* <DEDUP_REMOVED lines=10> */
.L_x_6071:
[----:B------:R-:W-:-:S13]  /*1bcf0*/  ISETP.NE.AND P0, PT, R3, 0x1, PT ;  /* 0x000000010300780c */ /* 0x000fda0003f05270 */
[----:B------:R-:W0:Y:S02]  /*1bd00*/  @P0 LDC.64 R4, c[0x0][0x9e8] ;  /* 0x00027a00ff040b82 */ /* 0x000e240000000a00 */
[----:B0-----:R-:W-:-:S05]  /*1bd10*/  @P0 IMAD.HI.U32 R4, R2, R4, RZ ;  /* 0x0000000402040227 */ /* 0x001fca00078e00ff */
[----:B------:R-:W-:-:S07]  /*1bd20*/  @P0 SHF.R.U32.HI R2, RZ, R5, R4 ;  /* 0x00000005ff020219 */ /* 0x000fce0000011604 */
.L_x_6072:
[----:B------:R-:W-:Y:S05]  /*1bd30*/  BSYNC B0 ;  /* 0x0000000000007941 */ /* 0x000fea0003800000 */
.L_x_6070:
[----:B------:R-:W-:-:S05]  /*1bd40*/  IMAD R3, R2, R3, RZ ;  /* 0x0000000302037224 */ /* 0x000fca00078e02ff */
[----:B------:R-:W-:-:S07]  /*1bd50*/  VIMNMX R0, R0, R3, !PT ;  /* 0x0000000300007248 */ /* 0x000fce0007fe0100 */
.L_x_6069:
[----:B------:R-:W-:Y:S01]  /*1bd60*/  SHF.R.S32.HI R3, RZ, 0x1f, R0 ;  /* 0x0000001fff037819 */ /* 0x000fe20000011400 */
[----:B------:R-:W-:Y:S03]  /*1bd70*/  BSSY B7, `(.L_x_6073) ;  /* 0x000037c000077945 */ /* 0x000fe60003800000 */
[----:B------:R-:W-:-:S04]  /*1bd80*/  LEA.HI R3, R3, R0, RZ, 0x6 ;  /* 0x0000000003037211 */ /* 0x000fc800078f30ff */
[----:B------:R-:W-:-:S04]  /*1bd90*/  SHF.R.S32.HI R3, RZ, 0x6, R3 ;  /* 0x00000006ff037819 */ /* 0x000fc80000011403 */
[----:B------:R-:W-:-:S04]  /*1bda0*/  VIMNMX R34, RZ, R3, !PT ;  /* 0x00000003ff227248 */ /* 0x000fc80007fe0100 */
[----:B------:R-:W-:-:S13]  /*1bdb0*/  ISETP.GT.AND P0, PT, R29, R34, PT ;  /* 0x000000221d00720c */ /* 0x000fda0003f04270 */
        /* <DEDUP_REMOVED lines=16> */
[----:B0-----:R-:W-:Y:S01]  /*1bec0*/  IADD3 R16, R0, UR37, R7 ;  /* 0x0000002500107c10 */ /* 0x001fe2000fffe007 */
[----:B------:R-:W-:Y:S06]  /*1bed0*/  BRA `(.L_x_6075) ;  /* 0x0000003400947947 */ /* 0x000fec0003800000 */
.L_x_6074:
        /* <DEDUP_REMOVED lines=20> */
.L_x_6077:
[----:B------:R-:W-:Y:S05]  /*1c020*/  BSYNC B6 ;  /* 0x0000000000067941 */ /* 0x000fea0003800000 */
.L_x_6076:
        /* <DEDUP_REMOVED lines=20> */
.L_x_6080:
        /* <DEDUP_REMOVED lines=15> */
.L_x_6079:
[----:B------:R-:W-:Y:S05]  /*1c260*/  BSYNC B6 ;  /* 0x0000000000067941 */ /* 0x000fea0003800000 */
.L_x_6078:
[----:B------:R-:W-:Y:S01]  /*1c270*/  ULDC.64 UR4, c[0x0][0x9f8] ;  /* 0x00027e0000047ab9 */ /* 0x000fe20000000a00 */
[----:B------:R-:W-:Y:S01]  /*1c280*/  IMAD.MOV.U32 R30, RZ, RZ, R19 ;  /* 0x000000ffff1e7224 */ /* 0x000fe200078e0013 */
[----:B------:R-:W-:Y:S01]  /*1c290*/  ISETP.NE.U32.AND P0, PT, RZ, UR4, PT ;  /* 0x00000004ff007c0c */ /* 0x000fe2000bf05070 */
[----:B------:R-:W0:Y:S01]  /*1c2a0*/  S2R R20, SR_TID.X ;  /* 0x0000000000147919 */ /* 0x000e220000002100 */
[----:B------:R-:W1:Y:S01]  /*1c2b0*/  LDC R11, c[0x0][0x430] ;  /* 0x00010c00ff0b7b82 */ /* 0x000e620000000800 */
[----:B------:R-:W-:Y:S01]  /*1c2c0*/  ULDC UR4, c[0x0][0x320] ;  /* 0x0000c80000047ab9 */ /* 0x000fe20000000800 */
[----:B------:R-:W-:-:S13]  /*1c2d0*/  ISETP.NE.AND.EX P0, PT, RZ, UR5, PT, P0 ;  /* 0x00000005ff007c0c */ /* 0x000fda000bf05300 */
[----:B------:R-:W2:Y:S01]  /*1c2e0*/  @P0 LDC.64 R2, c[0x0][0x9f8] ;  /* 0x00027e00ff020b82 */ /* 0x000ea20000000a00 */
[----:B0-----:R-:W-:Y:S01]  /*1c2f0*/  LOP3.LUT R20, R20, 0x7f, RZ, 0xc0, !PT ;  /* 0x0000007f14147812 */ /* 0x001fe200078ec0ff */
[----:B--2---:R-:W-:-:S05]  /*1c300*/  @P0 IMAD.WIDE R2, R19, 0x4, R2 ;  /* 0x0000000413020825 */ /* 0x004fca00078e0202 */
[----:B------:R0:W2:Y:S01]  /*1c310*/  @P0 LDG.E R30, desc[UR40][R2.64] ;  /* 0x00000028021e0981 */ /* 0x0000a2000c1e1900 */
[----:B------:R-:W-:Y:S01]  /*1c320*/  SHF.R.U32.HI R21, RZ, 0x3, R20 ;  /* 0x00000003ff157819 */ /* 0x000fe20000011614 */
[----:B------:R-:W-:Y:S01]  /*1c330*/  IMAD.MOV.U32 R37, RZ, RZ, RZ ;  /* 0x000000ffff257224 */ /* 0x000fe200078e00ff */
[----:B-1----:R-:W-:Y:S01]  /*1c340*/  ISETP.NE.AND P1, PT, R11, 0x1, PT ;  /* 0x000000010b00780c */ /* 0x002fe20003f25270 */
[----:B------:R-:W1:Y:S01]  /*1c350*/  S2R R20, SR_TID.X ;  /* 0x0000000000147919 */ /* 0x000e620000002100 */
[----:B------:R-:W-:Y:S02]  /*1c360*/  LEA R0, R29, 0xffffffc0, 0x6 ;  /* 0xffffffc01d007811 */ /* 0x000fe400078e30ff */
[----:B------:R-:W-:Y:S01]  /*1c370*/  LOP3.LUT R22, R22, 0xffffffbf, RZ, 0xc0, !PT ;  /* 0xffffffbf16167812 */ /* 0x000fe200078ec0ff */
[----:B------:R-:W3:Y:S08]  /*1c380*/  S2R R12, SR_TID.X ;  /* 0x00000000000c7919 */ /* 0x000ef00000002100 */
[----:B0-----:R-:W0:Y:S08]  /*1c390*/  @P1 LDC R3, c[0x0][0x434] ;  /* 0x00010d00ff031b82 */ /* 0x001e300000000800 */
[----:B------:R-:W4:Y:S01]  /*1c3a0*/  @P1 LDC R2, c[0x0][0x438] ;  /* 0x00010e00ff021b82 */ /* 0x000f220000000800 */
[----:B-1----:R-:W-:-:S02]  /*1c3b0*/  IMAD.SHL.U32 R20, R20, 0x10, RZ ;  /* 0x0000001014147824 */ /* 0x002fc400078e00ff */
[----:B---3--:R-:W-:-:S03]  /*1c3c0*/  IMAD.SHL.U32 R12, R12, 0x8, RZ ;  /* 0x000000080c0c7824 */ /* 0x008fc600078e00ff */
[----:B------:R-:W-:Y:S02]  /*1c3d0*/  LOP3.LUT R20, R21, 0x70, R20, 0xf8, !PT ;  /* 0x0000007015147812 */ /* 0x000fe400078ef814 */
[----:B------:R-:W1:Y:S01]  /*1c3e0*/  S2R R21, SR_TID.X ;  /* 0x0000000000157919 */ /* 0x000e620000002100 */
[----:B------:R-:W-:Y:S02]  /*1c3f0*/  LOP3.LUT R12, R12, 0x38, RZ, 0xc0, !PT ;  /* 0x000000380c0c7812 */ /* 0x000fe400078ec0ff */
[----:B------:R-:W-:-:S04]  /*1c400*/  IMAD.IADD R4, R20, 0x1, R0 ;  /* 0x0000000114047824 */ /* 0x000fc800078e0200 */
[C---:B------:R-:W-:Y:S01]  /*1c410*/  IMAD.IADD R9, R4.reuse, 0x1, R33 ;  /* 0x0000000104097824 */ /* 0x040fe200078e0221 */
[----:B------:R-:W-:-:S03]  /*1c420*/  ISETP.GE.AND P0, PT, R4, R17, PT ;  /* 0x000000110400720c */ /* 0x000fc60003f06270 */
[----:B0-----:R-:W-:Y:S01]  /*1c430*/  @P1 IMAD.HI.U32 R3, R9, R3, RZ ;  /* 0x0000000309031227 */ /* 0x001fe200078e00ff */
[----:B------:R-:W-:-:S03]  /*1c440*/  ISETP.GT.U32.OR P0, PT, R20, 0x3f, P0 ;  /* 0x0000003f1400780c */ /* 0x000fc60000704470 */
[----:B------:R-:W-:Y:S01]  /*1c450*/  IMAD.MOV.U32 R8, RZ, RZ, R9 ;  /* 0x000000ffff087224 */ /* 0x000fe200078e0009 */
[----:B----4-:R-:W-:Y:S02]  /*1c460*/  @P1 SHF.R.U32.HI R8, RZ, R2, R3 ;  /* 0x00000002ff081219 */ /* 0x010fe40000011603 */
[----:B------:R-:W-:-:S04]  /*1c470*/  ISETP.GE.AND P1, PT, R12, UR4, PT ;  /* 0x000000040c007c0c */ /* 0x000fc8000bf26270 */
[----:B------:R-:W-:-:S03]  /*1c480*/  SEL R4, RZ, 0x1, P1 ;  /* 0x00000001ff047807 */ /* 0x000fc60000800000 */
[----:B------:R-:W0:Y:S01]  /*1c490*/  @!P0 LDC.64 R2, c[0x0][0x428] ;  /* 0x00010a00ff028b82 */ /* 0x000e220000000a00 */
[----:B-1----:R-:W-:-:S05]  /*1c4a0*/  IMAD.SHL.U32 R21, R21, 0x8, RZ ;  /* 0x0000000815157824 */ /* 0x002fca00078e00ff */
[----:B------:R-:W-:-:S04]  /*1c4b0*/  LOP3.LUT R21, R21, 0x38, RZ, 0xc0, !PT ;  /* 0x0000003815157812 */ /* 0x000fc800078ec0ff */
[----:B------:R-:W-:-:S04]  /*1c4c0*/  LOP3.LUT R21, R21, 0x40, RZ, 0xfc, !PT ;  /* 0x0000004015157812 */ /* 0x000fc800078efcff */
[----:B------:R-:W-:Y:S02]  /*1c4d0*/  ISETP.GE.AND P2, PT, R21, UR4, PT ;  /* 0x0000000415007c0c */ /* 0x000fe4000bf46270 */
[----:B------:R-:W1:Y:S02]  /*1c4e0*/  S2R R21, SR_TID.X ;  /* 0x0000000000157919 */ /* 0x000e640000002100 */
[----:B------:R-:W-:-:S05]  /*1c4f0*/  SEL R10, RZ, 0xffffffff, P2 ;  /* 0xffffffffff0a7807 */ /* 0x000fca0001000000 */
[----:B------:R-:W-:-:S04]  /*1c500*/  IMAD.SHL.U32 R10, R10, 0x2, RZ ;  /* 0x000000020a0a7824 */ /* 0x000fc800078e00ff */
[----:B------:R-:W-:Y:S02]  /*1c510*/  @P2 LOP3.LUT R22, R22, 0x40, RZ, 0xfc, !PT ;  /* 0x0000004016162812 */ /* 0x000fe400078efcff */
[----:B------:R-:W-:Y:S02]  /*1c520*/  LOP3.LUT R10, R10, 0x2, R4, 0xe2, !PT ;  /* 0x000000020a0a7812 */ /* 0x000fe400078ee204 */
[----:B------:R-:W-:Y:S01]  /*1c530*/  LOP3.LUT R22, R22, 0xffffff7f, RZ, 0xc0, !PT ;  /* 0xffffff7f16167812 */ /* 0x000fe200078ec0ff */
[----:B------:R-:W3:Y:S03]  /*1c540*/  @!P0 LDC.64 R4, c[0x0][0x418] ;  /* 0x00010600ff048b82 */ /* 0x000ee60000000a00 */
[----:B------:R-:W-:-:S04]  /*1c550*/  @P1 LOP3.LUT R22, R22, 0x80, RZ, 0xfc, !PT ;  /* 0x0000008016161812 */ /* 0x000fc800078efcff */
[----:B------:R-:W-:Y:S01]  /*1c560*/  LOP3.LUT R22, R22, 0xffffffdf, RZ, 0xc0, !PT ;  /* 0xffffffdf16167812 */ /* 0x000fe200078ec0ff */
[----:B-1----:R-:W-:-:S05]  /*1c570*/  IMAD.SHL.U32 R21, R21, 0x8, RZ ;  /* 0x0000000815157824 */ /* 0x002fca00078e00ff */
[----:B------:R-:W-:-:S04]  /*1c580*/  LOP3.LUT R21, R21, 0x38, RZ, 0xc0, !PT ;  /* 0x0000003815157812 */ /* 0x000fc800078ec0ff */
[C---:B------:R-:W-:Y:S02]  /*1c590*/  LOP3.LUT R27, R21.reuse, 0x80, RZ, 0xfc, !PT ;  /* 0x00000080151b7812 */ /* 0x040fe400078efcff */
[----:B------:R-:W-:Y:S02]  /*1c5a0*/  LOP3.LUT R21, R21, 0xc0, RZ, 0xfc, !PT ;  /* 0x000000c015157812 */ /* 0x000fe400078efcff */
[----:B------:R-:W-:Y:S02]  /*1c5b0*/  ISETP.GE.AND P2, PT, R27, UR4, PT ;  /* 0x000000041b007c0c */ /* 0x000fe4000bf46270 */
[----:B------:R-:W1:Y:S01]  /*1c5c0*/  S2R R27, SR_TID.X ;  /* 0x00000000001b7919 */ /* 0x000e620000002100 */
[----:B------:R-:W-:Y:S02]  /*1c5d0*/  ISETP.GE.AND P1, PT, R21, UR4, PT ;  /* 0x0000000415007c0c */ /* 0x000fe4000bf26270 */
[----:B------:R-:W-:Y:S01]  /*1c5e0*/  SEL R6, RZ, 0x4, P2 ;  /* 0x00000004ff067807 */ /* 0x000fe20001000000 */
[----:B------:R-:W4:Y:S01]  /*1c5f0*/  S2R R21, SR_TID.X ;  /* 0x0000000000157919 */ /* 0x000f220000002100 */
[----:B------:R-:W-:-:S04]  /*1c600*/  SEL R7, RZ, 0x8, P1 ;  /* 0x00000008ff077807 */ /* 0x000fc80000800000 */
[----:B------:R-:W-:Y:S01]  /*1c610*/  LOP3.LUT R10, R7, R10, R6, 0xfe, !PT ;  /* 0x0000000a070a7212 */ /* 0x000fe200078efe06 */
[--C-:B------:R-:W-:Y:S01]  /*1c620*/  @!P0 IMAD.MOV.U32 R6, RZ, RZ, R8.reuse ;  /* 0x000000ffff068224 */ /* 0x100fe200078e0008 */
[----:B------:R-:W-:Y:S02]  /*1c630*/  @!P0 SHF.R.S32.HI R7, RZ, 0x1f, R8 ;  /* 0x0000001fff078819 */ /* 0x000fe40000011408 */
[----:B------:R-:W-:-:S04]  /*1c640*/  @P2 LOP3.LUT R22, R22, 0x20, RZ, 0xfc, !PT ;  /* 0x0000002016162812 */ /* 0x000fc800078efcff */
[----:B------:R-:W-:-:S04]  /*1c650*/  LOP3.LUT R22, R22, 0xffffffef, RZ, 0xc0, !PT ;  /* 0xffffffef16167812 */ /* 0x000fc800078ec0ff */
[----:B------:R-:W-:Y:S01]  /*1c660*/  @P1 LOP3.LUT R22, R22, 0x10, RZ, 0xfc, !PT ;  /* 0x0000001016161812 */ /* 0x000fe200078efcff */
[----:B-1----:R-:W-:Y:S01]  /*1c670*/  IMAD.SHL.U32 R27, R27, 0x8, RZ ;  /* 0x000000081b1b7824 */ /* 0x002fe200078e00ff */
[----:B----4-:R-:W-:-:S04]  /*1c680*/  SHF.L.U32 R21, R21, 0x3, RZ ;  /* 0x0000000315157819 */ /* 0x010fc800000006ff */
[----:B------:R-:W-:Y:S02]  /*1c690*/  LOP3.LUT R27, R27, 0x38, RZ, 0xc0, !PT ;  /* 0x000000381b1b7812 */ /* 0x000fe400078ec0ff */
[----:B------:R-:W-:Y:S02]  /*1c6a0*/  LOP3.LUT R21, R21, 0x38, RZ, 0xc0, !PT ;  /* 0x0000003815157812 */ /* 0x000fe400078ec0ff */
[----:B------:R-:W-:Y:S02]  /*1c6b0*/  LOP3.LUT R13, R27, 0x180, RZ, 0xfc, !PT ;  /* 0x000001801b0d7812 */ /* 0x000fe400078efcff */
[----:B------:R-:W-:-:S04]  /*1c6c0*/  LOP3.LUT R14, R21, 0x100, RZ, 0xfc, !PT ;  /* 0x00000100150e7812 */ /* 0x000fc800078efcff */
[----:B------:R-:W-:Y:S02]  /*1c6d0*/  ISETP.GE.AND P3, PT, R14, UR4, PT ;  /* 0x000000040e007c0c */ /* 0x000fe4000bf66270 */
[----:B------:R-:W-:Y:S02]  /*1c6e0*/  LOP3.LUT R15, R21, 0x1c0, RZ, 0xfc, !PT ;  /* 0x000001c0150f7812 */ /* 0x000fe400078efcff */
[----:B------:R-:W-:-:S09]  /*1c6f0*/  LOP3.LUT R22, R22, 0xfffffff7, RZ, 0xc0, !PT ;  /* 0xfffffff716167812 */ /* 0x000fd200078ec0ff */
[----:B------:R-:W-:-:S04]  /*1c700*/  @P3 LOP3.LUT R22, R22, 0x8, RZ, 0xfc, !PT ;  /* 0x0000000816163812 */ /* 0x000fc800078efcff */
[----:B------:R-:W-:Y:S01]  /*1c710*/  LOP3.LUT R22, R22, 0xfffffffb, RZ, 0xc0, !PT ;  /* 0xfffffffb16167812 */ /* 0x000fe200078ec0ff */
[----:B------:R-:W-:Y:S01]  /*1c720*/  UMOV UR5, 0xffffffff ;  /* 0xffffffff00057882 */ /* 0x000fe20000000000 */
[----:B--2---:R-:W-:Y:S01]  /*1c730*/  SHF.R.S32.HI R35, RZ, 0x1f, R30 ;  /* 0x0000001fff237819 */ /* 0x004fe2000001141e */
[----:B0-----:R-:W-:-:S04]  /*1c740*/  @!P0 IMAD.WIDE.U32 R6, R30, R2, R6 ;  /* 0x000000021e068225 */ /* 0x001fc800078e0006 */
[----:B------:R-:W-:Y:S01]  /*1c750*/  @!P0 IMAD R2, R35, R2, RZ ;  /* 0x0000000223028224 */ /* 0x000fe200078e02ff */
[----:B---3--:R-:W-:-:S03]  /*1c760*/  @!P0 LEA R4, P1, R6, R4, 0x2 ;  /* 0x0000000406048211 */ /* 0x008fc600078210ff */
[----:B------:R-:W-:-:S04]  /*1c770*/  @!P0 IMAD R3, R30, R3, R2 ;  /* 0x000000031e038224 */ /* 0x000fc800078e0202 */
[----:B------:R-:W-:-:S05]  /*1c780*/  @!P0 IMAD.IADD R3, R7, 0x1, R3 ;  /* 0x0000000107038824 */ /* 0x000fca00078e0203 */
[----:B------:R-:W-:-:S05]  /*1c790*/  @!P0 LEA.HI.X R5, R6, R5, R3, 0x2, P1 ;  /* 0x0000000506058211 */ /* 0x000fca00008f1403 */
[----:B------:R0:W5:Y:S01]  /*1c7a0*/  @!P0 LDG.E R37, desc[UR40][R4.64] ;  /* 0x0000002804258981 */ /* 0x000162000c1e1900 */
[----:B------:R-:W-:Y:S02]  /*1c7b0*/  ISETP.GE.AND P0, PT, R13, UR4, PT ;  /* 0x000000040d007c0c */ /* 0x000fe4000bf06270 */
[----:B------:R-:W-:Y:S02]  /*1c7c0*/  LOP3.LUT R13, R21, 0x140, RZ, 0xfc, !PT ;  /* 0x00000140150d7812 */ /* 0x000fe400078efcff */
[----:B------:R-:W-:Y:S02]  /*1c7d0*/  SEL R3, RZ, 0x40, P0 ;  /* 0x00000040ff037807 */ /* 0x000fe40000000000 */
[----:B------:R-:W-:Y:S02]  /*1c7e0*/  ISETP.GE.AND P2, PT, R13, UR4, PT ;  /* 0x000000040d007c0c */ /* 0x000fe4000bf46270 */
[----:B------:R-:W-:Y:S01]  /*1c7f0*/  ISETP.GE.AND P0, PT, R15, UR4, PT ;  /* 0x000000040f007c0c */ /* 0x000fe2000bf06270 */
[----:B------:R-:W-:Y:S01]  /*1c800*/  ULDC UR4, c[0x0][0x2f4] ;  /* 0x0000bd0000047ab9 */ /* 0x000fe20000000800 */
[----:B0-----:R-:W-:-:S02]  /*1c810*/  SEL R4, RZ, 0x10, P3 ;  /* 0x00000010ff047807 */ /* 0x001fc40001800000 */
[----:B------:R-:W-:Y:S02]  /*1c820*/  SEL R5, RZ, 0x20, P2 ;  /* 0x00000020ff057807 */ /* 0x000fe40001000000 */
[----:B------:R-:W-:Y:S02]  /*1c830*/  SEL R2, RZ, 0x80, P0 ;  /* 0x00000080ff027807 */ /* 0x000fe40000000000 */
[----:B------:R-:W-:Y:S02]  /*1c840*/  LOP3.LUT R4, R5, R10, R4, 0xfe, !PT ;  /* 0x0000000a05047212 */ /* 0x000fe400078efe04 */
[----:B------:R-:W-:Y:S02]  /*1c850*/  ISETP.GE.AND P0, PT, R12, UR4, PT ;  /* 0x000000040c007c0c */ /* 0x000fe4000bf06270 */
[----:B------:R-:W-:Y:S01]  /*1c860*/  LOP3.LUT R6, R4, R3, RZ, 0xfc, !PT ;  /* 0x0000000304067212 */ /* 0x000fe200078efcff */
[----:B------:R-:W-:Y:S01]  /*1c870*/  IMAD.MOV R3, RZ, RZ, -R8 ;  /* 0x000000ffff037224 */ /* 0x000fe200078e0a08 */
[----:B------:R-:W-:-:S03]  /*1c880*/  @P2 LOP3.LUT R22, R22, 0x4, RZ, 0xfc, !PT ;  /* 0x0000000416162812 */ /* 0x000fc600078efcff */
[----:B------:R-:W-:Y:S01]  /*1c890*/  IMAD R3, R11, R3, R9 ;  /* 0x000000030b037224 */ /* 0x000fe200078e0209 */
[----:B------:R0:W-:Y:S01]  /*1c8a0*/  STL [R1+0x2c], R6 ;  /* 0x00002c0601007387 */ /* 0x0001e20000100800 */
[----:B------:R-:W-:-:S03]  /*1c8b0*/  LOP3.LUT R22, R22, 0xfffffffd, RZ, 0xc0, !PT ;  /* 0xfffffffd16167812 */ /* 0x000fc600078ec0ff */
[----:B------:R0:W-:Y:S01]  /*1c8c0*/  STL [R1], R3 ;  /* 0x0000000301007387 */ /* 0x0001e20000100800 */
[----:B------:R-:W-:Y:S01]  /*1c8d0*/  @P0 LOP3.LUT R22, R22, 0x2, RZ, 0xfc, !PT ;  /* 0x0000000216160812 */ /* 0x000fe200078efcff */
[----:B------:R-:W-:Y:S06]  /*1c8e0*/  BRA.DIV UR5, `(.L_x_6081) ;  /* 0x00000052051c7947 */ /* 0x000fec000b800000 */
.L_x_6195:
[----:B0-----:R-:W-:Y:S01]  /*1c8f0*/  IMAD.U32 R3, RZ, RZ, UR38 ;  /* 0x00000026ff037e24 */ /* 0x001fe2000f8e00ff */
[----:B------:R-:W-:Y:S02]  /*1c900*/  LOP3.LUT R2, R6, R2, RZ, 0xfc, !PT ;  /* 0x0000000206027212 */ /* 0x000fe400078efcff */
[----:B------:R-:W-:Y:S02]  /*1c910*/  ISETP.GT.U32.AND P1, PT, R20, 0x3f, PT ;  /* 0x0000003f1400780c */ /* 0x000fe40003f24070 */
[----:B------:R-:W-:Y:S01]  /*1c920*/  ISETP.NE.AND P0, PT, R3, 0x3, PT ;  /* 0x000000030300780c */ /* 0x000fe20003f05270 */
[----:B------:R0:W-:Y:S01]  /*1c930*/  STL [R1+0xc], R2 ;  /* 0x00000c0201007387 */ /* 0x0001e20000100800 */
[----:B------:R-:W-:Y:S02]  /*1c940*/  LOP3.LUT R22, R22, 0xfffffbff, RZ, 0xc0, !PT ;  /* 0xfffffbff16167812 */ /* 0x000fe400078ec0ff */
[----:B------:R-:W-:-:S09]  /*1c950*/  SHF.R.S32.HI R29, RZ, 0x1f, R18 ;  /* 0x0000001fff1d7819 */ /* 0x000fd20000011412 */
[----:B------:R-:W-:-:S04]  /*1c960*/  @P0 LOP3.LUT R22, R22, 0x400, RZ, 0xfc, !PT ;  /* 0x0000040016160812 */ /* 0x000fc800078efcff */
[----:B------:R-:W-:-:S04]  /*1c970*/  LOP3.LUT R22, R22, 0xfffffffe, RZ, 0xc0, !PT ;  /* 0xfffffffe16167812 */ /* 0x000fc800078ec0ff */
[----:B------:R-:W-:Y:S01]  /*1c980*/  @P1 LOP3.LUT R22, R22, 0x1, RZ, 0xfc, !PT ;  /* 0x0000000116161812 */ /* 0x000fe200078efcff */
[----:B0-----:R-:W-:Y:S06]  /*1c990*/  @!P0 BRA `(.L_x_6082) ;  /* 0x0000000000048947 */ /* 0x001fec0003800000 */
[----:B------:R-:W-:Y:S01]  /*1c9a0*/  BPT.TRAP 0x1 ;  /* 0x000000040000795c */ /* 0x000fe20000300000 */
.L_x_6082:
        /* <DEDUP_REMOVED lines=9> */
.L_x_6196:
[----:B------:R-:W-:Y:S05]  /*1ca40*/  BSYNC B0 ;  /* 0x0000000000007941 */ /* 0x000fea0003800000 */
.L_x_6083:
        /* <DEDUP_REMOVED lines=25> */
[----:B-1----:R-:W-:Y:S01]  /*1cbe0*/  IMAD.IADD R4, R3, 0x1, R0 ;  /* 0x0000000103047824 */ /* 0x002fe200078e0200 */
[----:B------:R-:W-:Y:S01]  /*1cbf0*/  LEA R0, P0, R2, UR4, 0x1 ;  /* 0x0000000402007c11 */ /* 0x000fe2000f8008ff */
[----:B------:R-:W-:-:S03]  /*1cc00*/  UMOV UR4, 0xffffffff ;  /* 0xffffffff00047882 */ /* 0x000fc60000000000 */
        /* <DEDUP_REMOVED lines=35> */
.L_x_6206:
        /* <DEDUP_REMOVED lines=10> */
.L_x_6086:
        /* <DEDUP_REMOVED lines=11> */
.L_x_6087:
[----:B------:R1:W5:Y:S01]  /*1cf90*/  LDL R4, [R1+0xc] ;  /* 0x00000c0001047983 */ /* 0x0003620000100800 */
[----:B------:R1:W-:Y:S02]  /*1cfa0*/  SYNCS.ARRIVE.TRANS64.A1T0 RZ, [R27+URZ+0x28c30], RZ ;  /* 0x028c30ff1bff79a7 */ /* 0x0003e4000810003f */
[----:B------:R-:W-:Y:S05]  /*1cfb0*/  WARPSYNC.ALL ;  /* 0x0000000000007948 */ /* 0x000fea0003800000 */
[----:B------:R-:W-:Y:S01]  /*1cfc0*/  ULDC.64 UR4, c[0x0][0xa00] ;  /* 0x0002800000047ab9 */ /* 0x000fe20000000a00 */
[----:B------:R-:W-:Y:S01]  /*1cfd0*/  VIADD R0, R23, 0x20400 ;  /* 0x0002040017007836 */ /* 0x000fe20000000000 */
[----:B------:R-:W-:Y:S01]  /*1cfe0*/  BAR.SYNC.DEFER_BLOCKING 0x8, 0x100 ;  /* 0x0204000000007b1d */ /* 0x000fe20000010000 */
[----:B------:R-:W-:Y:S02]  /*1cff0*/  ISETP.NE.U32.AND P0, PT, RZ, UR4, PT ;  /* 0x00000004ff007c0c */ /* 0x000fe4000bf05070 */
[----:B0-----:R-:W-:-:S02]  /*1d000*/  SHF.R.S32.HI R2, RZ, 0x1f, R19 ;  /* 0x0000001fff027819 */ /* 0x001fc40000011413 */
[----:B------:R-:W-:Y:S01]  /*1d010*/  ISETP.NE.AND.EX P0, PT, RZ, UR5, PT, P0 ;  /* 0x00000005ff007c0c */ /* 0x000fe2000bf05300 */
[----:B------:R-:W-:Y:S01]  /*1d020*/  ULDC.64 UR4, c[0x0][0x298] ;  /* 0x0000a60000047ab9 */ /* 0x000fe20000000a00 */
[----:B------:R-:W-:Y:S01]  /*1d030*/  LOP3.LUT P1, RZ, R0, 0x3ff, RZ, 0xc0, !PT ;  /* 0x000003ff00ff7812 */ /* 0x000fe2000782c0ff */
[----:B------:R-:W-:Y:S01]  /*1d040*/  BSSY B6, `(.L_x_6088) ;  /* 0x000001f000067945 */ /* 0x000fe20003800000 */
[----:B------:R-:W-:Y:S02]  /*1d050*/  SHF.R.S32.HI R0, RZ, 0x1f, R31 ;  /* 0x0000001fff007819 */ /* 0x000fe4000001141f */
[----:B------:R-:W-:Y:S02]  /*1d060*/  SEL R3, R2, RZ, !P0 ;  /* 0x000000ff02037207 */ /* 0x000fe40004000000 */
[----:B------:R-:W-:Y:S01]  /*1d070*/  SEL R2, R19, RZ, !P0 ;  /* 0x000000ff13027207 */ /* 0x000fe20004000000 */
[----:B------:R-:W-:Y:S02]  /*1d080*/  IMAD R0, R0, UR4, RZ ;  /* 0x0000000400007c24 */ /* 0x000fe4000f8e02ff */
[----:B------:R-:W-:Y:S02]  /*1d090*/  STL [R1+0x3c], R3 ;  /* 0x00003c0301007387 */ /* 0x000fe40000100800 */
[----:B------:R-:W-:-:S02]  /*1d0a0*/  IMAD R0, R31, UR5, R0 ;  /* 0x000000051f007c24 */ /* 0x000fc4000f8e0200 */
[----:B------:R0:W-:Y:S02]  /*1d0b0*/  STL [R1+0x20], R2 ;  /* 0x0000200201007387 */ /* 0x0001e40000100800 */
[----:B0-----:R-:W-:-:S04]  /*1d0c0*/  IMAD.WIDE.U32 R2, R31, UR4, RZ ;  /* 0x000000041f027c25 */ /* 0x001fc8000f8e00ff */
[----:B------:R-:W-:Y:S01]  /*1d0d0*/  IMAD.IADD R0, R3, 0x1, R0 ;  /* 0x0000000103007824 */ /* 0x000fe200078e0200 */
[----:B------:R0:W-:Y:S04]  /*1d0e0*/  STL.64 [R1+0x10], R2 ;  /* 0x0000100201007387 */ /* 0x0001e80000100a00 */
[----:B------:R0:W-:Y:S01]  /*1d0f0*/  STL [R1+0x38], R0 ;  /* 0x0000380001007387 */ /* 0x0001e20000100800 */
[----:B-----5:R-:W-:-:S04]  /*1d100*/  PRMT R31, R4, 0x8880, RZ ;  /* 0x00008880041f7816 */ /* 0x020fc800000000ff */
[----:B------:R-:W-:Y:S01]  /*1d110*/  PRMT R31, R31, 0x7710, RZ ;  /* 0x000077101f1f7816 */ /* 0x000fe200000000ff */
[----:B------:R-:W-:Y:S06]  /*1d120*/  @!P1 BRA `(.L_x_6089) ;  /* 0x0000000000409947 */ /* 0x000fec0003800000 */
        /* <DEDUP_REMOVED lines=16> */
.L_x_6089:
[----:B------:R-:W-:Y:S05]  /*1d230*/  BSYNC B6 ;  /* 0x0000000000067941 */ /* 0x000fea0003800000 */
.L_x_6088:
[----:B0-----:R-:W2:Y:S01]  /*1d240*/  LDL.LU R0, [R1+0x38] ;  /* 0x0000380001007983 */ /* 0x001ea20000300800 */
        /* <DEDUP_REMOVED lines=13> */
[----:B------:R-:W-:-:S03]  /*1d320*/  ULDC.64 UR4, c[0x0][0x2e0] ;  /* 0x0000b80000047ab9 */ /* 0x000fc60000000a00 */
[----:B------:R-:W-:Y:S02]  /*1d330*/  IMAD.IADD R3, R3, 0x1, R0 ;  /* 0x0000000103037824 */ /* 0x000fe400078e0200 */
[----:B---3--:R-:W-:Y:S02]  /*1d340*/  IMAD R0, R20, UR4, RZ ;  /* 0x0000000414007c24 */ /* 0x008fe4000f8e02ff */
[----:B------:R-:W2:Y:S01]  /*1d350*/  S2R R20, SR_TID.X ;  /* 0x0000000000147919 */ /* 0x000ea20000002100 */
[----:B----4-:R-:W-:-:S04]  /*1d360*/  IMAD.WIDE.U32 R2, R21, UR4, R2 ;  /* 0x0000000415027c25 */ /* 0x010fc8000f8e0002 */
[----:B------:R-:W-:Y:S01]  /*1d370*/  IMAD R0, R21, UR5, R0 ;  /* 0x0000000515007c24 */ /* 0x000fe2000f8e0200 */
        /* <DEDUP_REMOVED lines=8> */
[----:B------:R-:W-:Y:S02]  /*1d400*/  IMAD.IADD R0, R20, 0x1, R32 ;  /* 0x0000000114007824 */ /* 0x000fe400078e0220 */
        /* <DEDUP_REMOVED lines=31> */
[----:B------:R-:W-:Y:S01]  /*1d600*/  IMAD.IADD R32, R10, 0x1, R32 ;  /* 0x000000010a207824 */ /* 0x000fe200078e0220 */
        /* <DEDUP_REMOVED lines=13> */
[----:B0-----:R-:W-:-:S04]  /*1d6e0*/  @!P0 LEA R5, P2, R9, R5, 0x1 ;  /* 0x0000000509058211 */ /* 0x001fc800078408ff */
[----:B-1----:R-:W-:-:S04]  /*1d6f0*/  @!P0 IADD3.X R4, RZ, R4, RZ, P2, !PT ;  /* 0x00000004ff048210 */ /* 0x002fc800017fe4ff */
        /* <DEDUP_REMOVED lines=16> */
.L_x_6215:
        /* <DEDUP_REMOVED lines=10> */
.L_x_6091:
        /* <DEDUP_REMOVED lines=18> */
.L_x_6216:
[----:B------:R-:W-:Y:S05]  /*1d9c0*/  BSYNC B0 ;  /* 0x0000000000007941 */ /* 0x000fea0003800000 */
.L_x_6092:
[----:B------:R-:W-:-:S05]  /*1d9d0*/  IMAD.U32 R2, RZ, RZ, UR38 ;  /* 0x00000026ff027e24 */ /* 0x000fca000f8e00ff */
[----:B------:R-:W-:-:S13]  /*1d9e0*/  ISETP.NE.AND P0, PT, R2, 0x3, PT ;  /* 0x000000030200780c */ /* 0x000fda0003f05270 */
[----:B------:R-:W-:Y:S05]  /*1d9f0*/  @!P0 BRA `(.L_x_6094) ;  /* 0x0000000000048947 */ /* 0x000fea0003800000 */
[----:B------:R-:W-:Y:S01]  /*1da00*/  BPT.TRAP 0x1 ;  /* 0x000000040000795c */ /* 0x000fe20000300000 */
.L_x_6094:
[----:B0-----:R-:W-:Y:S01]  /*1da10*/  SHF.L.U32 R0, R26, 0x1f, RZ ;  /* 0x0000001f1a007819 */ /* 0x001fe200000006ff */
[----:B------:R-:W-:Y:S03]  /*1da20*/  BSSY B0, `(.L_x_6095) ;  /* 0x0000003000007945 */ /* 0x000fe60003800000 */
[----:B------:R-:W0:Y:S02]  /*1da30*/  SYNCS.PHASECHK.TRANS64.TRYWAIT P0, [R27+URZ+0x28c60], R0 ;  /* 0x028c60001b0075a7 */ /* 0x000e24000800017f */
[----:B0-----:R-:W-:Y:S05]  /*1da40*/  @!P0 BRA `(.L_x_6096) ;  /* 0x0000004800b48947 */ /* 0x001fea0003800000 */
.L_x_6217:
[----:B------:R-:W-:Y:S05]  /*1da50*/  BSYNC B0 ;  /* 0x0000000000007941 */ /* 0x000fea0003800000 */
.L_x_6095:
        /* <DEDUP_REMOVED lines=29> */
[C---:B------:R-:W-:Y:S01]  /*1dc30*/  LOP3.LUT P3, RZ, R31.reuse, 0x8, RZ, 0xc0, !PT ;  /* 0x000000081fff7812 */ /* 0x040fe2000786c0ff */
        /* <DEDUP_REMOVED lines=82> */
.L_x_6227:
        /* <DEDUP_REMOVED lines=34> */
.L_x_6098:
        /* <DEDUP_REMOVED lines=11> */
.L_x_6099:
[----:B------:R-:W2:Y:S01]  /*1e430*/  LDL.LU R2, [R1+0x18] ;  /* 0x0000180001027983 */ /* 0x000ea20000300800 */
[----:B------:R1:W-:Y:S01]  /*1e440*/  SYNCS.ARRIVE.TRANS64.A1T0 RZ, [R27+URZ+0x28c50], RZ ;  /* 0x028c50ff1bff79a7 */ /* 0x0003e2000810003f */
[----:B------:R-:W-:Y:S01]  /*1e450*/  BSSY B0, `(.L_x_6100) ;  /* 0x00000f6000007945 */ /* 0x000fe20003800000 */
[----:B--2---:R-:W-:-:S05]  /*1e460*/  VIADD R7, R2, 0xfffffffe ;  /* 0xfffffffe02077836 */ /* 0x004fca0000000000 */
[----:B------:R-:W-:-:S13]  /*1e470*/  ISETP.GE.AND P0, PT, R7, R34, PT ;  /* 0x000000220700720c */ /* 0x000fda0003f06270 */
[----:B-1----:R-:W-:Y:S05]  /*1e480*/  @!P0 BRA `(.L_x_6101) ;  /* 0x0000000c00c88947 */ /* 0x002fea0003800000 */
[----:B------:R-:W2:Y:S04]  /*1e490*/  LDL.LU R3, [R1+0x2c] ;  /* 0x00002c0001037983 */ /* 0x000ea80000300800 */
[----:B------:R-:W3:Y:S01]  /*1e4a0*/  LDL.LU R2, [R1+0xc] ;  /* 0x00000c0001027983 */ /* 0x000ee20000300800 */
[----:B--2---:R-:W-:Y:S02]  /*1e4b0*/  LOP3.LUT R32, R3, 0x40, RZ, 0xc0, !PT ;  /* 0x0000004003207812 */ /* 0x004fe400078ec0ff */
[----:B---3--:R-:W-:Y:S02]  /*1e4c0*/  LOP3.LUT R31, R2, 0x80, RZ, 0xc0, !PT ;  /* 0x00000080021f7812 */ /* 0x008fe400078ec0ff */
[----:B------:R-:W-:Y:S02]  /*1e4d0*/  SHF.R.U32.HI R32, RZ, 0x2, R32 ;  /* 0x00000002ff207819 */ /* 0x000fe40000011620 */
[----:B------:R-:W-:-:S07]  /*1e4e0*/  SHF.R.U32.HI R31, RZ, 0x3, R31 ;  /* 0x00000003ff1f7819 */ /* 0x000fce000001161f */
.L_x_6114:
[----:B-1----:R-:W1:Y:S01]  /*1e4f0*/  S2R R2, SR_TID.X ;  /* 0x0000000000027919 */ /* 0x002e620000002100 */
[----:B0-----:R-:W0:Y:S01]  /*1e500*/  LDC R5, c[0x0][0x430] ;  /* 0x00010c00ff057b82 */ /* 0x001e220000000800 */
[----:B------:R-:W-:Y:S01]  /*1e510*/  IMAD R4, R7, 0x40, R33 ;  /* 0x0000004007047824 */ /* 0x000fe200078e0221 */
[----:B--2---:R-:W2:Y:S01]  /*1e520*/  S2R R8, SR_TID.X ;  /* 0x0000000000087919 */ /* 0x004ea20000002100 */
[----:B------:R-:W-:Y:S02]  /*1e530*/  IMAD.U32 R10, RZ, RZ, UR38 ;  /* 0x00000026ff0a7e24 */ /* 0x000fe4000f8e00ff */
        /* <DEDUP_REMOVED lines=34> */
[----:B------:R-:W-:Y:S01]  /*1e760*/  ISETP.GT.AND P3, PT, R2, R34, PT ;  /* 0x000000220200720c */ /* 0x000fe20003f64270 */
[----:B0-----:R-:W-:-:S12]  /*1e770*/  @!P1 BRA `(.L_x_6102) ;  /* 0x0000000000049947 */ /* 0x001fd80003800000 */
[----:B------:R-:W-:Y:S01]  /*1e780*/  BPT.TRAP 0x1 ;  /* 0x000000040000795c */ /* 0x000fe20000300000 */
.L_x_6102:
[----:B------:R-:W-:Y:S01]  /*1e790*/  IMAD R6, R25, 0x8, R23 ;  /* 0x0000000819067824 */ /* 0x000fe200078e0217 */
[----:B------:R-:W-:Y:S01]  /*1e7a0*/  SHF.L.U32 R17, R26, 0x1f, RZ ;  /* 0x0000001f1a117819 */ /* 0x000fe200000006ff */
[----:B------:R-:W-:Y:S01]  /*1e7b0*/  BSSY B1, `(.L_x_6103) ;  /* 0x0000004000017945 */ /* 0x000fe20003800000 */
[----:B------:R-:W-:Y:S02]  /*1e7c0*/  SHF.R.S32.HI R9, RZ, 0x1f, R5 ;  /* 0x0000001fff097819 */ /* 0x000fe40000011405 */
[----:B------:R-:W0:Y:S02]  /*1e7d0*/  SYNCS.PHASECHK.TRANS64.TRYWAIT P0, [R6+URZ+0x28c40], R17 ;  /* 0x028c4011060075a7 */ /* 0x000e24000800017f */
[----:B0-----:R-:W-:Y:S05]  /*1e7e0*/  @!P0 BRA `(.L_x_6104) ;  /* 0x00000044008c8947 */ /* 0x001fea0003800000 */
.L_x_6228:
[----:B------:R-:W-:Y:S05]  /*1e7f0*/  BSYNC B1 ;  /* 0x0000000000017941 */ /* 0x000fea0003800000 */
.L_x_6103:
        /* <DEDUP_REMOVED lines=42> */
.L_x_6238:
        /* <DEDUP_REMOVED lines=8> */
.L_x_6106:
        /* <DEDUP_REMOVED lines=11> */
.L_x_6107:
[----:B------:R2:W-:Y:S01]  /*1ebd0*/  SYNCS.ARRIVE.TRANS64.A1T0 RZ, [R6+URZ+0x28c30], RZ ;  /* 0x028c30ff06ff79a7 */ /* 0x0005e2000810003f */
[----:B------:R-:W-:Y:S05]  /*1ebe0*/  @!P2 BRA `(.L_x_6108) ;  /* 0x000000000004a947 */ /* 0x000fea0003800000 */
[----:B------:R-:W-:Y:S01]  /*1ebf0*/  BPT.TRAP 0x1 ;  /* 0x000000040000795c */ /* 0x000fe20000300000 */
.L_x_6108:
[----:B------:R-:W3:Y:S01]  /*1ec00*/  SYNCS.PHASECHK.TRANS64.TRYWAIT P0, [R6+URZ+0x28c60], R17 ;  /* 0x028c6011060075a7 */ /* 0x000ee2000800017f */
[----:B------:R-:W-:Y:S04]  /*1ec10*/  BSSY B1, `(.L_x_6109) ;  /* 0x0000002000017945 */ /* 0x000fe80003800000 */
[----:B---3--:R-:W-:Y:S05]  /*1ec20*/  @!P0 BRA `(.L_x_6110) ;  /* 0x0000004400ac8947 */ /* 0x008fea0003800000 */
.L_x_6239:
[----:B------:R-:W-:Y:S05]  /*1ec30*/  BSYNC B1 ;  /* 0x0000000000017941 */ /* 0x000fea0003800000 */
.L_x_6109:
        /* <DEDUP_REMOVED lines=81> */
.L_x_6249:
        /* <DEDUP_REMOVED lines=25> */
.L_x_6112:
        /* <DEDUP_REMOVED lines=11> */
.L_x_6113:
[----:B------:R3:W-:Y:S01]  /*1f390*/  SYNCS.ARRIVE.TRANS64.A1T0 RZ, [R6+URZ+0x28c50], RZ ;  /* 0x028c50ff06ff79a7 */ /* 0x0007e2000810003f */
[----:B------:R-:W-:Y:S05]  /*1f3a0*/  @P3 BRA `(.L_x_6114) ;  /* 0xfffffff000503947 */ /* 0x000fea000383ffff */
.L_x_6101:
[----:B------:R-:W-:Y:S05]  /*1f3b0*/  BSYNC B0 ;  /* 0x0000000000007941 */ /* 0x000fea0003800000 */
.L_x_6100:
        /* <DEDUP_REMOVED lines=21> */
.L_x_6116:
[----:B------:R-:W-:Y:S05]  /*1f510*/  BSYNC B0 ;  /* 0x0000000000007941 */ /* 0x000fea0003800000 */
.L_x_6115:
[----:B------:R-:W-:-:S07]  /*1f520*/  SEL R25, R25, RZ, P0 ;  /* 0x000000ff19197207 */ /* 0x000fce0000000000 */
.L_x_6075:
[----:B------:R-:W-:Y:S05]  /*1f530*/  BSYNC B7 ;  /* 0x0000000000077941 */ /* 0x000fea0003800000 */
.L_x_6073:
        /* <DEDUP_REMOVED lines=11> */
.L_x_6117:
[----:B------:R-:W4:Y:S01]  /*1f5f0*/  S2R R8, SR_TID.X ;  /* 0x0000000000087919 */ /* 0x000f220000002100 */
[----:B------:R-:W-:Y:S01]  /*1f600*/  UMOV UR4, 0xffffffff ;  /* 0xffffffff00047882 */ /* 0x000fe20000000000 */
[----:B----4-:R-:W-:-:S04]  /*1f610*/  LOP3.LUT R8, R8, 0x1f, RZ, 0xc0, !PT ;  /* 0x0000001f08087812 */ /* 0x010fc800078ec0ff */
[----:B------:R-:W-:Y:S01]  /*1f620*/  ISETP.NE.AND P0, PT, R8, 0x1f, PT ;  /* 0x0000001f0800780c */ /* 0x000fe20003f05270 */
[----:B------:R-:W-:-:S12]  /*1f630*/  BRA.DIV UR4, `(.L_x_6119) ;  /* 0x0000004604187947 */ /* 0x000fd8000b800000 */
[----:B0-----:R-:W-:Y:S01]  /*1f640*/  IMAD.IADD R5, R19, 0x1, R8 ;  /* 0x0000000113057824 */ /* 0x001fe200078e0208 */
        /* <DEDUP_REMOVED lines=30> */
.L_x_6259:
[----:B------:R-:W-:Y:S02]  /*1f830*/  ULDC UR4, c[0x0][0xc38] ;  /* 0x00030e0000047ab9 */ /* 0x000fe40000000800 */
[----:B------:R-:W-:-:S04]  /*1f840*/  IMAD.U32 R4, RZ, RZ, UR4 ;  /* 0x00000004ff047e24 */ /* 0x000fc8000f8e00ff */
[----:B--2---:R-:W-:-:S04]  /*1f850*/  IMAD R14, R14, R4, RZ ;  /* 0x000000040e0e7224 */ /* 0x004fc800078e02ff */
[----:B------:R-:W-:-:S05]  /*1f860*/  IMAD.IADD R5, R5, 0x1, R14 ;  /* 0x0000000105057824 */ /* 0x000fca00078e020e */
[----:B------:R-:W-:-:S13]  /*1f870*/  ISETP.GT.AND P6, PT, R5, R0, PT ;  /* 0x000000000500720c */ /* 0x000fda0003fc4270 */
[----:B------:R-:W-:Y:S05]  /*1f880*/  @P6 BRA `(.L_x_6120) ;  /* 0x00000000009c6947 */ /* 0x000fea0003800000 */
.L_x_6125:
[----:B------:R-:W2:Y:S01]  /*1f890*/  LDC R2, c[0x0][0xc3c] ;  /* 0x00030f00ff027b82 */ /* 0x000ea20000000800 */
[----:B------:R-:W-:-:S05]  /*1f8a0*/  VIADD R19, R19, 0x1f ;  /* 0x0000001f13137836 */ /* 0x000fca0000000000 */
[----:B--2---:R-:W-:-:S13]  /*1f8b0*/  ISETP.GE.AND P6, PT, R19, R2, PT ;  /* 0x000000021300720c */ /* 0x004fda0003fc6270 */
        /* <DEDUP_REMOVED lines=11> */
.L_x_6123:
[----:B------:R-:W-:Y:S05]  /*1f970*/  BSYNC B0 ;  /* 0x0000000000007941 */ /* 0x000fea0003800000 */
.L_x_6122:
        /* <DEDUP_REMOVED lines=18> */
.L_x_6267:
[----:B------:R-:W-:Y:S02]  /*1faa0*/  ULDC UR4, c[0x0][0xc38] ;  /* 0x00030e0000047ab9 */ /* 0x000fe40000000800 */
[----:B------:R-:W-:-:S04]  /*1fab0*/  IMAD.U32 R4, RZ, RZ, UR4 ;  /* 0x00000004ff047e24 */ /* 0x000fc8000f8e00ff */
[----:B--2---:R-:W-:-:S04]  /*1fac0*/  IMAD R14, R14, R4, RZ ;  /* 0x000000040e0e7224 */ /* 0x004fc800078e02ff */
[----:B------:R-:W-:-:S05]  /*1fad0*/  IMAD.IADD R5, R14, 0x1, R5 ;  /* 0x000000010e057824 */ /* 0x000fca00078e0205 */
[----:B------:R-:W-:-:S13]  /*1fae0*/  ISETP.GT.AND P6, PT, R5, R0, PT ;  /* 0x000000000500720c */ /* 0x000fda0003fc4270 */
[----:B------:R-:W-:Y:S05]  /*1faf0*/  @!P6 BRA `(.L_x_6125) ;  /* 0xfffffffc0064e947 */ /* 0x000fea000383ffff */
.L_x_6120:
        /* <DEDUP_REMOVED lines=8> */
.L_x_6271:
[----:B------:R-:W-:Y:S01]  /*1fb80*/  ISETP.NE.AND P0, PT, R2, RZ, PT ;  /* 0x000000ff0200720c */ /* 0x000fe20003f05270 */
[----:B------:R-:W-:-:S12]  /*1fb90*/  IMAD.MOV.U32 R14, RZ, RZ, RZ ;  /* 0x000000ffff0e7224 */ /* 0x000fd800078e00ff */
[----:B------:R-:W-:Y:S05]  /*1fba0*/  @!P0 BRA `(.L_x_6127) ;  /* 0x0000000000108947 */ /* 0x000fea0003800000 */
[----:B------:R-:W-:Y:S01]  /*1fbb0*/  UMOV UR4, 0xffffffff ;  /* 0xffffffff00047882 */ /* 0x000fe20000000000 */
[----:B------:R-:W-:Y:S02]  /*1fbc0*/  VIADD R12, R6, 0xffffffff ;  /* 0xffffffff060c7836 */ /* 0x000fe40000000000 */
[----:B------:R-:W-:Y:S05]  /*1fbd0*/  BRA.DIV UR4, `(.L_x_6128) ;  /* 0x0000004604d87947 */ /* 0x000fea000b800000 */
[----:B------:R4:W0:Y:S02]  /*1fbe0*/  SHFL.IDX PT, R14, R3, R12, 0x1f ;  /* 0x00001f0c030e7589 */ /* 0x00082400000e0000 */
.L_x_6127:
[----:B0---4-:R-:W0:Y:S01]  /*1fbf0*/  LDC.64 R2, c[0x0][0xc90] ;  /* 0x00032400ff027b82 */ /* 0x011e220000000a00 */
[----:B------:R-:W-:-:S04]  /*1fc00*/  IMAD.IADD R19, R6, 0x1, R19 ;  /* 0x0000000106137824 */ /* 0x000fc800078e0213 */
[----:B0-----:R-:W-:-:S05]  /*1fc10*/  IMAD.WIDE R2, R19, 0x4, R2 ;  /* 0x0000000413027825 */ /* 0x001fca00078e0202 */
[----:B--2---:R0:W3:Y:S01]  /*1fc20*/  LDG.E R6, desc[UR40][R2.64] ;  /* 0x0000002802067981 */ /* 0x0040e2000c1e1900 */
[----:B------:R-:W-:-:S04]  /*1fc30*/  IMAD R16, R14, R4, R16 ;  /* 0x000000040e107224 */ /* 0x000fc800078e0210 */
[----:B------:R-:W-:Y:S02]  /*1fc40*/  IMAD.IADD R0, R0, 0x1, -R16 ;  /* 0x0000000100007824 */ /* 0x000fe400078e0a10 */
[----:B0-----:R-:W-:Y:S02]  /*1fc50*/  IMAD.MOV.U32 R2, RZ, RZ, RZ ;  /* 0x000000ffff027224 */ /* 0x001fe400078e00ff */
[----:B---3--:R-:W-:-:S05]  /*1fc60*/  IMAD R5, R17, R6, RZ ;  /* 0x0000000611057224 */ /* 0x008fca00078e02ff */
[----:B------:R-:W-:-:S04]  /*1fc70*/  IABS R7, R5 ;  /* 0x0000000500077213 */ /* 0x000fc80000000000 */
[----:B------:R-:W0:Y:S08]  /*1fc80*/  I2F.RP R8, R7 ;  /* 0x0000000700087306 */ /* 0x000e300000209400 */
[----:B0-----:R-:W0:Y:S02]  /*1fc90*/  MUFU.RCP R8, R8 ;  /* 0x0000000800087308 */ /* 0x001e240000001000 */
[----:B0-----:R-:W-:Y:S01]  /*1fca0*/  VIADD R9, R8, 0xffffffe ;  /* 0x0ffffffe08097836 */ /* 0x001fe20000000000 */
[----:B------:R-:W-:-:S05]  /*1fcb0*/  IABS R8, R5 ;  /* 0x0000000500087213 */ /* 0x000fca0000000000 */
[----:B------:R-:W0:Y:S01]  /*1fcc0*/  F2I.FTZ.U32.TRUNC.NTZ R3, R9 ;  /* 0x0000000900037305 */ /* 0x000e22000021f000 */
[----:B------:R-:W-:Y:S02]  /*1fcd0*/  IMAD.MOV R8, RZ, RZ, -R8 ;  /* 0x000000ffff087224 */ /* 0x000fe400078e0a08 */
[----:B0-----:R-:W-:-:S04]  /*1fce0*/  IMAD.MOV R10, RZ, RZ, -R3 ;  /* 0x000000ffff0a7224 */ /* 0x001fc800078e0a03 */
[----:B------:R-:W-:-:S04]  /*1fcf0*/  IMAD R11, R10, R7, RZ ;  /* 0x000000070a0b7224 */ /* 0x000fc800078e02ff */
[----:B------:R-:W-:Y:S01]  /*1fd00*/  IMAD.HI.U32 R2, R3, R11, R2 ;  /* 0x0000000b03027227 */ /* 0x000fe200078e0002 */
[----:B------:R-:W-:-:S05]  /*1fd10*/  IABS R3, R0 ;  /* 0x0000000000037213 */ /* 0x000fca0000000000 */
        /* <DEDUP_REMOVED lines=12> */
[----:B------:R-:W-:Y:S02]  /*1fde0*/  IMAD R7, R6, R9, RZ ;  /* 0x0000000906077224 */ /* 0x000fe400078e02ff */
[----:B------:R-:W-:Y:S02]  /*1fdf0*/  IMAD.MOV R9, RZ, RZ, -R9 ;  /* 0x000000ffff097224 */ /* 0x000fe400078e0a09 */
[----:B------:R-:W-:Y:S02]  /*1fe00*/  IMAD.MOV R3, RZ, RZ, -R7 ;  /* 0x000000ffff037224 */ /* 0x000fe400078e0a07 */
[----:B------:R-:W-:-:S03]  /*1fe10*/  IMAD R0, R5, R9, R0 ;  /* 0x0000000905007224 */ /* 0x000fc600078e0200 */
[----:B------:R-:W-:-:S04]  /*1fe20*/  VIADDMNMX R4, R3, R4, R6, PT ;  /* 0x0000000403047246 */ /* 0x000fc80003800106 */
[----:B------:R-:W-:-:S04]  /*1fe30*/  IABS R6, R4 ;  /* 0x0000000400067213 */ /* 0x000fc80000000000 */
[----:B------:R-:W0:Y:S08]  /*1fe40*/  I2F.RP R8, R6 ;  /* 0x0000000600087306 */ /* 0x000e300000209400 */
[----:B0-----:R-:W0:Y:S02]  /*1fe50*/  MUFU.RCP R8, R8 ;  /* 0x0000000800087308 */ /* 0x001e240000001000 */
[----:B0-----:R-:W-:Y:S01]  /*1fe60*/  VIADD R2, R8, 0xffffffe ;  /* 0x0ffffffe08027836 */ /* 0x001fe20000000000 */
[----:B------:R-:W-:-:S05]  /*1fe70*/  IABS R8, R0 ;  /* 0x0000000000087213 */ /* 0x000fca0000000000 */
[----:B------:R0:W2:Y:S02]  /*1fe80*/  F2I.FTZ.U32.TRUNC.NTZ R3, R2 ;  /* 0x0000000200037305 */ /* 0x0000a4000021f000 */
[----:B0-----:R-:W-:Y:S02]  /*1fe90*/  IMAD.MOV.U32 R2, RZ, RZ, RZ ;  /* 0x000000ffff027224 */ /* 0x001fe400078e00ff */
[----:B--2---:R-:W-:-:S04]  /*1fea0*/  IMAD.MOV R5, RZ, RZ, -R3 ;  /* 0x000000ffff057224 */ /* 0x004fc800078e0a03 */
[----:B------:R-:W-:-:S04]  /*1feb0*/  IMAD R5, R5, R6, RZ ;  /* 0x0000000605057224 */ /* 0x000fc800078e02ff */
[----:B------:R-:W-:Y:S01]  /*1fec0*/  IMAD.HI.U32 R3, R3, R5, R2 ;  /* 0x0000000503037227 */ /* 0x000fe200078e0002 */
[-C--:B------:R-:W-:Y:S02]  /*1fed0*/  IABS R5, R4.reuse ;  /* 0x0000000400057213 */ /* 0x080fe40000000000 */
[C---:B------:R-:W-:Y:S01]  /*1fee0*/  LOP3.LUT R2, R0.reuse, R4, RZ, 0x3c, !PT ;  /* 0x0000000400027212 */ /* 0x040fe200078e3cff */
[----:B------:R-:W-:Y:S02]  /*1fef0*/  IMAD.IADD R0, R0, 0x1, R7 ;  /* 0x0000000100007824 */ /* 0x000fe400078e0207 */
[----:B------:R-:W-:Y:S01]  /*1ff00*/  IMAD.MOV R5, RZ, RZ, -R5 ;  /* 0x000000ffff057224 */ /* 0x000fe200078e0a05 */
[----:B------:R-:W-:Y:S01]  /*1ff10*/  ISETP.GE.AND P2, PT, R2, RZ, PT ;  /* 0x000000ff0200720c */ /* 0x000fe20003f46270 */
[----:B------:R-:W-:-:S04]  /*1ff20*/  IMAD.HI.U32 R3, R3, R8, RZ ;  /* 0x0000000803037227 */ /* 0x000fc800078e00ff */
        /* <DEDUP_REMOVED lines=14> */
.L_x_6121:
[----:B------:R-:W-:Y:S01]  /*20010*/  UMOV UR4, URZ ;  /* 0x0000003f00047c82 */ /* 0x000fe20008000000 */
[----:B------:R-:W-:Y:S01]  /*20020*/  UMOV UR5, URZ ;  /* 0x0000003f00057c82 */ /* 0x000fe20008000000 */
[----:B------:R-:W-:Y:S01]  /*20030*/  ULDC UR6, c[0x0][0xc3c] ;  /* 0x00030f0000067ab9 */ /* 0x000fe20000000800 */
[----:B------:R-:W-:Y:S02]  /*20040*/  IMAD.MOV.U32 R16, RZ, RZ, R0 ;  /* 0x000000ffff107224 */ /* 0x000fe400078e0000 */
[----:B------:R-:W-:Y:S02]  /*20050*/  IMAD.U32 R17, RZ, RZ, UR4 ;  /* 0x00000004ff117e24 */ /* 0x000fe4000f8e00ff */
[----:B------:R-:W-:Y:S02]  /*20060*/  IMAD.U32 R18, RZ, RZ, UR5 ;  /* 0x00000005ff127e24 */ /* 0x000fe4000f8e00ff */
[----:B------:R-:W-:-:S07]  /*20070*/  IMAD.U32 R19, RZ, RZ, UR6 ;  /* 0x00000006ff137e24 */ /* 0x000fce000f8e00ff */
.L_x_6129:
[----:B------:R-:W2:Y:S01]  /*20080*/  S2R R0, SR_TID.X ;  /* 0x0000000000007919 */ /* 0x000ea20000002100 */
[----:B------:R-:W-:Y:S05]  /*20090*/  WARPSYNC.ALL ;  /* 0x0000000000007948 */ /* 0x000fea0003800000 */
[----:B------:R-:W-:Y:S01]  /*200a0*/  BAR.SYNC.DEFER_BLOCKING 0x4, 0x180 ;  /* 0x0106000000007b1d */ /* 0x000fe20000010000 */
[----:B--2---:R-:W-:-:S04]  /*200b0*/  LOP3.LUT R0, R0, 0x1f, RZ, 0xc0, !PT ;  /* 0x0000001f00007812 */ /* 0x004fc800078ec0ff */
[----:B------:R-:W-:-:S13]  /*200c0*/  ISETP.NE.AND P0, PT, R0, RZ, PT ;  /* 0x000000ff0000720c */ /* 0x000fda0003f05270 */
[----:B0-----:R-:W0:Y:S01]  /*200d0*/  @!P0 S2R R3, SR_CgaCtaId ;  /* 0x0000000000038919 */ /* 0x001e220000008800 */
[----:B------:R-:W-:-:S04]  /*200e0*/  @!P0 MOV R0, 0x400 ;  /* 0x0000040000008802 */ /* 0x000fc80000000f00 */
[----:B0-----:R-:W-:-:S05]  /*200f0*/  @!P0 LEA R23, R3, R0, 0x18 ;  /* 0x0000000003178211 */ /* 0x001fca00078ec0ff */
[----:B------:R0:W-:Y:S01]  /*20100*/  @!P0 STS.128 [R23+0x28cd0], R16 ;  /* 0x028cd01017008388 */ /* 0x0001e20000000c00 */
[----:B------:R-:W-:Y:S06]  /*20110*/  BAR.ARV 0x5, 0x180 ;  /* 0x0146000000007b1d */ /* 0x000fec0000002000 */
.L_x_6118:
[----:B------:R-:W-:Y:S02]  /*20120*/  ULDC UR4, c[0x0][0xc3c] ;  /* 0x00030f0000047ab9 */ /* 0x000fe40000000800 */
[----:B0-----:R-:W-:-:S13]  /*20130*/  ISETP.GE.AND P0, PT, R19, UR4, PT ;  /* 0x0000000413007c0c */ /* 0x001fda000bf06270 */
[----:B------:R-:W-:Y:S05]  /*20140*/  @!P0 BRA `(.L_x_6130) ;  /* 0xffffff94002c8947 */ /* 0x000fea000383ffff */
[----:B------:R-:W-:Y:S05]  /*20150*/  BSYNC B8 ;  /* 0x0000000000087941 */ /* 0x000fea0003800000 */
.L_x_6007:
[----:B------:R-:W5:Y:S01]  /*20160*/  LDL.LU R0, [R1+0x1c] ;  /* 0x00001c0001007983 */ /* 0x000f620000300800 */
[----:B------:R-:W-:Y:S01]  /*20170*/  BSSY B0, `(.L_x_6131) ;  /* 0x000000b000007945 */ /* 0x000fe20003800000 */
[----:B------:R-:W1:Y:S01]  /*20180*/  S2R R5, SR_CgaCtaId ;  /* 0x0000000000057919 */ /* 0x000e620000008800 */
[----:B-----5:R-:W-:-:S05]  /*20190*/  VIADD R0, R0, 0x1 ;  /* 0x0000000100007836 */ /* 0x020fca0000000000 */
        /* <DEDUP_REMOVED lines=8> */
.L_x_6274:
[----:B------:R-:W-:Y:S05]  /*20220*/  BSYNC B0 ;  /* 0x0000000000007941 */ /* 0x000fea0003800000 */
.L_x_6131:
[----:B------:R-:W-:-:S03]  /*20230*/  UMOV UR4, 0xffffffff ;  /* 0xffffffff00047882 */ /* 0x000fc60000000000 */
[----:B------:R-:W-:Y:S05]  /*20240*/  BRA.DIV UR4, `(.L_x_6133) ;  /* 0x0000004204747947 */ /* 0x000fea000b800000 */
[----:B0-----:R-:W0:Y:S02]  /*20250*/  S2R R0, SR_TID.X ;  /* 0x0000000000007919 */ /* 0x001e240000002100 */
[----:B0-----:R-:W-:-:S04]  /*20260*/  SHF.R.U32.HI R0, RZ, 0x5, R0 ;  /* 0x00000005ff007819 */ /* 0x001fc80000011600 */
[----:B------:R-:W-:-:S05]  /*20270*/  LOP3.LUT R0, R0, 0x3, RZ, 0xc0, !PT ;  /* 0x0000000300007812 */ /* 0x000fca00078ec0ff */
[----:B------:R0:W1:Y:S02]  /*20280*/  SHFL.IDX PT, R14, R0, RZ, 0x1f ;  /* 0x00001fff000e7589 */ /* 0x00006400000e0000 */
.L_x_6277:
[----:B-1----:R-:W-:-:S13]  /*20290*/  ISETP.NE.AND P0, PT, R14, RZ, PT ;  /* 0x000000ff0e00720c */ /* 0x002fda0003f05270 */
[----:B------:R-:W-:Y:S05]  /*202a0*/  @P0 BRA `(.L_x_5778) ;  /* 0x0000000000880947 */ /* 0x000fea0003800000 */
[----:B------:R-:W-:-:S03]  /*202b0*/  UMOV UR4, 0xffffffff ;  /* 0xffffffff00047882 */ /* 0x000fc60000000000 */
[----:B------:R-:W-:Y:S05]  /*202c0*/  BRA.DIV UR4, `(.L_x_6134) ;  /* 0x0000004204887947 */ /* 0x000fea000b800000 */
[----:B------:R-:W-:-:S13]  /*202d0*/  ELECT P6, URZ, PT ;  /* 0x00000000003f782f */ /* 0x000fda00038c0000 */
.L_x_6280:
[----:B------:R-:W-:Y:S05]  /*202e0*/  @!P6 BRA `(.L_x_5778) ;  /* 0x000000000078e947 */ /* 0x000fea0003800000 */
[----:B------:R-:W-:-:S06]  /*202f0*/  ULOP3.LUT UR4, UR36, 0x2, URZ, 0xfc, !UPT ;  /* 0x0000000224047892 */ /* 0x000fcc000f8efc3f */
[----:B0-----:R-:W-:-:S05]  /*20300*/  IMAD.U32 R0, RZ, RZ, UR4 ;  /* 0x00000004ff007e24 */ /* 0x001fca000f8e00ff */
[----:B------:R-:W-:-:S13]  /*20310*/  ISETP.NE.AND P0, PT, R0, 0x3, PT ;  /* 0x000000030000780c */ /* 0x000fda0003f05270 */
[----:B------:R-:W-:Y:S05]  /*20320*/  @!P0 BRA `(.L_x_6135) ;  /* 0x0000000000048947 */ /* 0x000fea0003800000 */
[----:B------:R-:W-:Y:S01]  /*20330*/  BPT.TRAP 0x1 ;  /* 0x000000040000795c */ /* 0x000fe20000300000 */
.L_x_6135:
[C---:B------:R-:W-:Y:S01]  /*20340*/  IMAD R5, R25.reuse, 0x8, R4 ;  /* 0x0000000819057824 */ /* 0x040fe200078e0204 */
[----:B------:R-:W-:Y:S01]  /*20350*/  SHF.L.U32 R0, R26, 0x1f, RZ ;  /* 0x0000001f1a007819 */ /* 0x000fe200000006ff */
[----:B------:R-:W-:-:S03]  /*20360*/  VIADD R25, R25, 0x1 ;  /* 0x0000000119197836 */ /* 0x000fc60000000000 */
[----:B------:R-:W0:Y:S02]  /*20370*/  SYNCS.PHASECHK.TRANS64.TRYWAIT P1, [R5+URZ+0x28c40], R0 ;  /* 0x028c4000050075a7 */ /* 0x000e24000802017f */
[----:B------:R-:W-:-:S04]  /*20380*/  ISETP.NE.AND P2, PT, R25, 0x2, PT ;  /* 0x000000021900780c */ /* 0x000fc80003f45270 */
[----:B------:R-:W-:Y:S01]  /*20390*/  SEL R3, RZ, 0x1, P2 ;  /* 0x00000001ff037807 */ /* 0x000fe20001000000 */
[----:B0-----:R-:W-:Y:S08]  /*203a0*/  @!P1 BRA `(.L_x_6136) ;  /* 0x0000004000709947 */ /* 0x001ff00003800000 */
.L_x_6281:
[----:B------:R-:W-:Y:S02]  /*203b0*/  SEL R25, R25, RZ, P2 ;  /* 0x000000ff19197207 */ /* 0x000fe40001000000 */
[----:B------:R-:W-:Y:S01]  /*203c0*/  LOP3.LUT R2, R26, R3, RZ, 0x3c, !PT ;  /* 0x000000031a027212 */ /* 0x000fe200078e3cff */
[----:B------:R-:W-:Y:S06]  /*203d0*/  @!P0 BRA `(.L_x_6137) ;  /* 0x0000000000048947 */ /* 0x000fec0003800000 */
[----:B------:R-:W-:Y:S01]  /*203e0*/  BPT.TRAP 0x1 ;  /* 0x000000040000795c */ /* 0x000fe20000300000 */
.L_x_6137:
[----:B------:R-:W-:Y:S01]  /*203f0*/  IMAD R25, R25, 0x8, R4 ;  /* 0x0000000819197824 */ /* 0x000fe200078e0204 */
[----:B------:R-:W-:-:S04]  /*20400*/  SHF.L.U32 R2, R2, 0x1f, RZ ;  /* 0x0000001f02027819 */ /* 0x000fc800000006ff */
[----:B------:R-:W1:Y:S02]  /*20410*/  SYNCS.PHASECHK.TRANS64.TRYWAIT P1, [R25+URZ+0x28c40], R2 ;  /* 0x028c4002190075a7 */ /* 0x000e64000802017f */
[----:B-1----:R-:W-:Y:S05]  /*20420*/  @!P1 BRA `(.L_x_6138) ;  /* 0x0000004000649947 */ /* 0x002fea0003800000 */
.L_x_6282:
[----:B------:R-:W-:Y:S05]  /*20430*/  @!P0 BRA `(.L_x_6139) ;  /* 0x0000000000048947 */ /* 0x000fea0003800000 */
[----:B------:R-:W-:Y:S01]  /*20440*/  BPT.TRAP 0x1 ;  /* 0x000000040000795c */ /* 0x000fe20000300000 */
.L_x_6139:
[----:B------:R-:W5:Y:S02]  /*20450*/  SYNCS.PHASECHK.TRANS64.TRYWAIT P1, [R5+URZ+0x28c60], R0 ;  /* 0x028c6000050075a7 */ /* 0x000f64000802017f */
[----:B-----5:R-:W-:Y:S05]  /*20460*/  @!P1 BRA `(.L_x_6140) ;  /* 0x0000004000689947 */ /* 0x020fea0003800000 */
.L_x_6283:
[----:B------:R-:W-:Y:S05]  /*20470*/  @!P0 BRA `(.L_x_6141) ;  /* 0x0000000000048947 */ /* 0x000fea0003800000 */
[----:B------:R-:W-:Y:S01]  /*20480*/  BPT.TRAP 0x1 ;  /* 0x000000040000795c */ /* 0x000fe20000300000 */
.L_x_6141:
[----:B------:R0:W0:Y:S02]  /*20490*/  SYNCS.PHASECHK.TRANS64.TRYWAIT P0, [R25+URZ+0x28c60], R2 ;  /* 0x028c6002190075a7 */ /* 0x000024000800017f */
[----:B0-----:R-:W-:Y:S05]  /*204a0*/  @!P0 NANOSLEEP.SYNCS 0x989680 ;  /* 0x009896800000895d */ /* 0x001fea0003900000 */
[----:B------:R-:W0:Y:S02]  /*204b0*/  @!P0 SYNCS.PHASECHK.TRANS64 P0, [R25+URZ+0x28c60], R2 ;  /* 0x028c6002190085a7 */ /* 0x000e24000800007f */
[----:B0-----:R-:W-:Y:S05]  /*204c0*/  @!P0 BRA `(.L_x_6141) ;  /* 0xfffffffc00f08947 */ /* 0x001fea000383ffff */
.L_x_5778:
[----:B------:R-:W-:Y:S05]  /*204d0*/  BSYNC B9 ;  /* 0x0000000000097941 */ /* 0x000fea0003800000 */
.L_x_5775:
[----:B------:R-:W-:Y:S05]  /*204e0*/  EXIT ;  /* 0x000000000000794d */ /* 0x000fea0003800000 */
.L_x_5802:
[----:B0-----:R0:W1:Y:S02]  /*204f0*/  SYNCS.PHASECHK.TRANS64.TRYWAIT P5, [R63+URZ+0x28c90], R72 ;  /* 0x028c90483f0075a7 */ /* 0x00106400080a017f */
[----:B-1----:R-:W-:Y:S05]  /*20500*/  @!P5 NANOSLEEP.SYNCS 0x989680 ;  /* 0x009896800000d95d */ /* 0x002fea0003900000 */
[----:B------:R-:W1:Y:S02]  /*20510*/  @!P5 SYNCS.PHASECHK.TRANS64 P5, [R63+URZ+0x28c90], R72 ;  /* 0x028c90483f00d5a7 */ /* 0x000e6400080a007f */
[----:B-1----:R-:W-:Y:S05]  /*20520*/  @!P5 BRA `(.L_x_5802) ;  /* 0xfffffffc00f0d947 */ /* 0x002fea000383ffff */
[----:B------:R-:W-:Y:S05]  /*20530*/  BRA `(.L_x_6142) ;  /* 0xfffffe2800487947 */ /* 0x000fea000383ffff */
.L_x_5803:
        /* <DEDUP_REMOVED lines=8> */
.L_x_6144:
[----:B------:R-:W-:Y:S05]  /*205c0*/  BSYNC B1 ;  /* 0x0000000000017941 */ /* 0x000fea0003800000 */
.L_x_6143:
        /* <DEDUP_REMOVED lines=8> */
.L_x_6145:
[----:B------:R-:W-:Y:S05]  /*20650*/  BRA `(.L_x_6146) ;  /* 0xfffffe2800147947 */ /* 0x000fea000383ffff */
.L_x_5813:
[----:B0-----:R0:W1:Y:S02]  /*20660*/  SYNCS.PHASECHK.TRANS64.TRYWAIT P6, [R63+URZ+0x28c90], R72 ;  /* 0x028c90483f0075a7 */ /* 0x00106400080c017f */
[----:B-1----:R-:W-:Y:S05]  /*20670*/  @!P6 NANOSLEEP.SYNCS 0x989680 ;  /* 0x009896800000e95d */ /* 0x002fea0003900000 */
[----:B------:R-:W1:Y:S02]  /*20680*/  @!P6 SYNCS.PHASECHK.TRANS64 P6, [R63+URZ+0x28c90], R72 ;  /* 0x028c90483f00e5a7 */ /* 0x000e6400080c007f */
[----:B-1----:R-:W-:Y:S05]  /*20690*/  @!P6 BRA `(.L_x_5813) ;  /* 0xfffffffc00f0e947 */ /* 0x002fea000383ffff */
[----:B------:R-:W-:Y:S05]  /*206a0*/  BRA `(.L_x_6147) ;  /* 0xfffffe3000a07947 */ /* 0x000fea000383ffff */
.L_x_5814:
        /* <DEDUP_REMOVED lines=8> */
.L_x_6149:
[----:B------:R-:W-:Y:S05]  /*20730*/  BSYNC B1 ;  /* 0x0000000000017941 */ /* 0x000fea0003800000 */
.L_x_6148:
        /* <DEDUP_REMOVED lines=8> */
.L_x_6150:
[----:B------:R-:W-:Y:S01]  /*207c0*/  MOV R69, R14 ;  /* 0x0000000e00457202 */ /* 0x000fe20000000f00 */
[----:B------:R-:W-:Y:S06]  /*207d0*/  BRA `(.L_x_6151) ;  /* 0xfffffe3000687947 */ /* 0x000fec000383ffff */
.L_x_5819:
[----:B-1----:R1:W2:Y:S02]  /*207e0*/  SYNCS.PHASECHK.TRANS64.TRYWAIT P4, [R63+URZ+0x28c90], R72 ;  /* 0x028c90483f0075a7 */ /* 0x0022a4000808017f */
[----:B--2---:R-:W-:Y:S05]  /*207f0*/  @!P4 NANOSLEEP.SYNCS 0x989680 ;  /* 0x009896800000c95d */ /* 0x004fea0003900000 */
[----:B------:R-:W2:Y:S02]  /*20800*/  @!P4 SYNCS.PHASECHK.TRANS64 P4, [R63+URZ+0x28c90], R72 ;  /* 0x028c90483f00c5a7 */ /* 0x000ea4000808007f */
[----:B--2---:R-:W-:Y:S05]  /*20810*/  @!P4 BRA `(.L_x_5819) ;  /* 0xfffffffc00f0c947 */ /* 0x004fea000383ffff */
[----:B------:R-:W-:Y:S05]  /*20820*/  BRA `(.L_x_6152) ;  /* 0xfffffe3800807947 */ /* 0x000fea000383ffff */
.L_x_5820:
[----:B------:R-:W-:Y:S01]  /*20830*/  BSSY B1, `(.L_x_6153) ;  /* 0x0000007000017945 */ /* 0x000fe20003800000 */
[----:B------:R-:W-:Y:S02]  /*20840*/  IMAD.MOV.U32 R12, RZ, RZ, RZ ;  /* 0x000000ffff0c7224 */ /* 0x000fe400078e00ff */
[----:B------:R-:W-:Y:S02]  /*20850*/  IMAD.MOV.U32 R11, RZ, RZ, 0x1c1f ;  /* 0x00001c1fff0b7424 */ /* 0x000fe400078e00ff */
[----:B------:R-:W-:-:S07]  /*20860*/  IMAD.MOV.U32 R15, RZ, RZ, -0x1 ;  /* 0xffffffffff0f7424 */ /* 0x000fce00078e00ff */
[----:B-1----:R-:W-:Y:S05]  /*20870*/  WARPSYNC.COLLECTIVE R15, `(.L_x_6154) ;  /* 0x000000000f087348 */ /* 0x002fea0003c00000 */
[----:B------:R0:W2:Y:S02]  /*20880*/  SHFL.IDX P6, R14, R13, R12, R11 ;  /* 0x0000000c0d0e7389 */ /* 0x0000a400000c000b */
[----:B012---:R-:W-:Y:S01]  /*20890*/  ENDCOLLECTIVE ;  /* 0x000000000000791b */ /* 0x007fe20003800000 */
.L_x_6154:
[----:B------:R-:W-:Y:S05]  /*208a0*/  BSYNC B1 ;  /* 0x0000000000017941 */ /* 0x000fea0003800000 */
.L_x_6153:
        /* <DEDUP_REMOVED lines=8> */
.L_x_6155:
[----:B------:R-:W-:Y:S05]  /*20930*/  BRA `(.L_x_6156) ;  /* 0xfffffe3800a87947 */ /* 0x000fea000383ffff */
.L_x_5824:
[----:B--2---:R2:W4:Y:S02]  /*20940*/  SYNCS.PHASECHK.TRANS64.TRYWAIT P3, [R63+URZ+0x28cb0], R72 ;  /* 0x028cb0483f0075a7 */ /* 0x004524000806017f */
[----:B----4-:R-:W-:Y:S05]  /*20950*/  @!P3 NANOSLEEP.SYNCS 0x989680 ;  /* 0x009896800000b95d */ /* 0x010fea0003900000 */
[----:B------:R-:W4:Y:S02]  /*20960*/  @!P3 SYNCS.PHASECHK.TRANS64 P3, [R63+URZ+0x28cb0], R72 ;  /* 0x028cb0483f00b5a7 */ /* 0x000f24000806007f */
[----:B----4-:R-:W-:Y:S05]  /*20970*/  @!P3 BRA `(.L_x_5824) ;  /* 0xfffffffc00f0b947 */ /* 0x010fea000383ffff */
[----:B------:R-:W-:Y:S05]  /*20980*/  BRA `(.L_x_6157) ;  /* 0xfffffe3c00347947 */ /* 0x000fea000383ffff */
.L_x_5843:
[----:B0-----:R0:W1:Y:S02]  /*20990*/  SYNCS.PHASECHK.TRANS64.TRYWAIT P1, [R3+URZ+0x28c50], R6 ;  /* 0x028c5006030075a7 */ /* 0x001064000802017f */
[----:B-1----:R-:W-:Y:S05]  /*209a0*/  @!P1 NANOSLEEP.SYNCS 0x989680 ;  /* 0x009896800000995d */ /* 0x002fea0003900000 */
[----:B------:R-:W1:Y:S02]  /*209b0*/  @!P1 SYNCS.PHASECHK.TRANS64 P1, [R3+URZ+0x28c50], R6 ;  /* 0x028c5006030095a7 */ /* 0x000e64000802007f */
[----:B-1----:R-:W-:Y:S05]  /*209c0*/  @!P1 BRA `(.L_x_5843) ;  /* 0xfffffffc00f09947 */ /* 0x002fea000383ffff */
[----:B------:R-:W-:Y:S05]  /*209d0*/  BRA `(.L_x_6158) ;  /* 0xfffffe5000347947 */ /* 0x000fea000383ffff */
.L_x_5851:
[----:B-1----:R1:W2:Y:S02]  /*209e0*/  SYNCS.PHASECHK.TRANS64.TRYWAIT P1, [R5+URZ+0x28c50], R14 ;  /* 0x028c500e050075a7 */ /* 0x0022a4000802017f */
[----:B--2---:R-:W-:Y:S05]  /*209f0*/  @!P1 NANOSLEEP.SYNCS 0x989680 ;  /* 0x009896800000995d */ /* 0x004fea0003900000 */
[----:B------:R-:W2:Y:S02]  /*20a00*/  @!P1 SYNCS.PHASECHK.TRANS64 P1, [R5+URZ+0x28c50], R14 ;  /* 0x028c500e050095a7 */ /* 0x000ea4000802007f */
[----:B--2---:R-:W-:Y:S05]  /*20a10*/  @!P1 BRA `(.L_x_5851) ;  /* 0xfffffffc00f09947 */ /* 0x004fea000383ffff */
[----:B------:R-:W-:Y:S05]  /*20a20*/  BRA `(.L_x_5850) ;  /* 0xfffffe5c00607947 */ /* 0x000fea000383ffff */
.L_x_5873:
        /* <DEDUP_REMOVED lines=8> */
.L_x_6160:
[----:B------:R-:W-:Y:S05]  /*20ab0*/  BSYNC B1 ;  /* 0x0000000000017941 */ /* 0x000fea0003800000 */
.L_x_6159:
        /* <DEDUP_REMOVED lines=8> */
.L_x_6161:
[----:B------:R-:W-:Y:S02]  /*20b40*/  IMAD.MOV.U32 R13, RZ, RZ, R10 ;  /* 0x000000ffff0d7224 */ /* 0x000fe400078e000a */
[----:B------:R-:W-:-:S07]  /*20b50*/  IMAD.MOV.U32 R0, RZ, RZ, R14 ;  /* 0x000000ffff007224 */ /* 0x000fce00078e000e */
[----:B------:R-:W-:Y:S05]  /*20b60*/  WARPSYNC.COLLECTIVE R15, `(.L_x_6162) ;  /* 0x000000000f087348 */ /* 0x000fea0003c00000 */
[----:B------:R0:W1:Y:S02]  /*20b70*/  SHFL.IDX P6, R14, R13, R12, R11 ;  /* 0x0000000c0d0e7389 */ /* 0x00006400000c000b */
[----:B01----:R-:W-:Y:S01]  /*20b80*/  ENDCOLLECTIVE ;  /* 0x000000000000791b */ /* 0x003fe20003800000 */
.L_x_6162:
[----:B------:R-:W-:Y:S02]  /*20b90*/  IMAD.MOV.U32 R13, RZ, RZ, R7 ;  /* 0x000000ffff0d7224 */ /* 0x000fe400078e0007 */
[----:B------:R-:W-:-:S07]  /*20ba0*/  IMAD.MOV.U32 R5, RZ, RZ, R14 ;  /* 0x000000ffff057224 */ /* 0x000fce00078e000e */
[----:B------:R-:W-:Y:S05]  /*20bb0*/  WARPSYNC.COLLECTIVE R15, `(.L_x_6163) ;  /* 0x000000000f087348 */ /* 0x000fea0003c00000 */
[----:B------:R0:W1:Y:S02]  /*20bc0*/  SHFL.IDX P6, R14, R13, R12, R11 ;  /* 0x0000000c0d0e7389 */ /* 0x00006400000c000b */
[----:B01----:R-:W-:Y:S01]  /*20bd0*/  ENDCOLLECTIVE ;  /* 0x000000000000791b */ /* 0x003fe20003800000 */
.L_x_6163:
[----:B------:R-:W-:Y:S05]  /*20be0*/  BRA `(.L_x_6164) ;  /* 0xfffffe7800347947 */ /* 0x000fea000383ffff */
.L_x_5876:
        /* <DEDUP_REMOVED lines=8> */
.L_x_6166:
[----:B------:R-:W-:Y:S05]  /*20c70*/  BSYNC B1 ;  /* 0x0000000000017941 */ /* 0x000fea0003800000 */
.L_x_6165:
        /* <DEDUP_REMOVED lines=8> */
.L_x_6167:
[----:B------:R-:W-:Y:S02]  /*20d00*/  IMAD.MOV.U32 R13, RZ, RZ, R10 ;  /* 0x000000ffff0d7224 */ /* 0x000fe400078e000a */
[----:B------:R-:W-:-:S07]  /*20d10*/  IMAD.MOV.U32 R0, RZ, RZ, R14 ;  /* 0x000000ffff007224 */ /* 0x000fce00078e000e */
[----:B------:R-:W-:Y:S05]  /*20d20*/  WARPSYNC.COLLECTIVE R15, `(.L_x_6168) ;  /* 0x000000000f087348 */ /* 0x000fea0003c00000 */
[----:B------:R0:W1:Y:S02]  /*20d30*/  SHFL.IDX P6, R14, R13, R12, R11 ;  /* 0x0000000c0d0e7389 */ /* 0x00006400000c000b */
[----:B01----:R-:W-:Y:S01]  /*20d40*/  ENDCOLLECTIVE ;  /* 0x000000000000791b */ /* 0x003fe20003800000 */
.L_x_6168:
[----:B------:R-:W-:Y:S02]  /*20d50*/  IMAD.MOV.U32 R13, RZ, RZ, R7 ;  /* 0x000000ffff0d7224 */ /* 0x000fe400078e0007 */
[----:B------:R-:W-:-:S07]  /*20d60*/  IMAD.MOV.U32 R5, RZ, RZ, R14 ;  /* 0x000000ffff057224 */ /* 0x000fce00078e000e */
[----:B------:R-:W-:Y:S05]  /*20d70*/  WARPSYNC.COLLECTIVE R15, `(.L_x_6169) ;  /* 0x000000000f087348 */ /* 0x000fea0003c00000 */
[----:B------:R0:W1:Y:S02]  /*20d80*/  SHFL.IDX P6, R14, R13, R12, R11 ;  /* 0x0000000c0d0e7389 */ /* 0x00006400000c000b */
[----:B01----:R-:W-:Y:S01]  /*20d90*/  ENDCOLLECTIVE ;  /* 0x000000000000791b */ /* 0x003fe20003800000 */
.L_x_6169:
[----:B------:R-:W-:Y:S05]  /*20da0*/  BRA `(.L_x_6170) ;  /* 0xfffffe7800907947 */ /* 0x000fea000383ffff */
.L_x_5880:
[----:B0-----:R0:W1:Y:S02]  /*20db0*/  SYNCS.PHASECHK.TRANS64.TRYWAIT P0, [R2+URZ+0x28c00], R35 ;  /* 0x028c0023020075a7 */ /* 0x001064000800017f */
[----:B-1----:R-:W-:Y:S05]  /*20dc0*/  @!P0 NANOSLEEP.SYNCS 0x989680 ;  /* 0x009896800000895d */ /* 0x002fea0003900000 */
[----:B------:R-:W1:Y:S02]  /*20dd0*/  @!P0 SYNCS.PHASECHK.TRANS64 P0, [R2+URZ+0x28c00], R35 ;  /* 0x028c0023020085a7 */ /* 0x000e64000800007f */
[----:B-1----:R-:W-:Y:S05]  /*20de0*/  @!P0 BRA `(.L_x_5880) ;  /* 0xfffffffc00f08947 */ /* 0x002fea000383ffff */
[----:B------:R-:W-:Y:S05]  /*20df0*/  BRA `(.L_x_6171) ;  /* 0xfffffe7c00947947 */ /* 0x000fea000383ffff */
.L_x_5888:
[----:B------:R-:W0:Y:S01]  /*20e00*/  LDC R37, c[0x0][0x3f4] ;  /* 0x0000fd00ff257b82 */ /* 0x000e220000000800 */
        /* <DEDUP_REMOVED lines=8> */
.L_x_6173:
[----:B------:R-:W-:Y:S05]  /*20e90*/  BSYNC B1 ;  /* 0x0000000000017941 */ /* 0x000fea0003800000 */
.L_x_6172:
[----:B------:R-:W-:Y:S01]  /*20ea0*/  IMAD.MOV.U32 R13, RZ, RZ, R25 ;  /* 0x000000ffff0d7224 */ /* 0x000fe200078e0019 */
[----:B------:R-:W-:Y:S01]  /*20eb0*/  MOV R15, 0xffffffff ;  /* 0xffffffff000f7802 */ /* 0x000fe20000000f00 */
[----:B------:R-:W-:Y:S01]  /*20ec0*/  IMAD.MOV.U32 R12, RZ, RZ, RZ ;  /* 0x000000ffff0c7224 */ /* 0x000fe200078e00ff */
[----:B------:R-:W-:Y:S01]  /*20ed0*/  ISETP.GE.AND P0, PT, R16, R37, PT ;  /* 0x000000251000720c */ /* 0x000fe20003f06270 */
[----:B------:R-:W-:Y:S02]  /*20ee0*/  IMAD.MOV.U32 R11, RZ, RZ, 0x1c1f ;  /* 0x00001c1fff0b7424 */ /* 0x000fe400078e00ff */
[----:B------:R-:W-:Y:S02]  /*20ef0*/  IMAD.MOV.U32 R0, RZ, RZ, R14 ;  /* 0x000000ffff007224 */ /* 0x000fe400078e000e */
[----:B------:R-:W-:-:S08]  /*20f00*/  IMAD R34, R23, R34, RZ ;  /* 0x0000002217227224 */ /* 0x000fd000078e02ff */
[----:B------:R-:W-:Y:S05]  /*20f10*/  WARPSYNC.COLLECTIVE R15, `(.L_x_6174) ;  /* 0x000000000f087348 */ /* 0x000fea0003c00000 */
[----:B------:R0:W1:Y:S02]  /*20f20*/  SHFL.IDX P6, R14, R13, R12, R11 ;  /* 0x0000000c0d0e7389 */ /* 0x00006400000c000b */
[----:B01----:R-:W-:Y:S01]  /*20f30*/  ENDCOLLECTIVE ;  /* 0x000000000000791b */ /* 0x003fe20003800000 */
.L_x_6174:
[----:B------:R-:W-:Y:S01]  /*20f40*/  ISETP.GE.OR P1, PT, R39, R34, P0 ;  /* 0x000000222700720c */ /* 0x000fe20000726670 */
[----:B------:R-:W-:-:S12]  /*20f50*/  IMAD.MOV.U32 R13, RZ, RZ, R24 ;  /* 0x000000ffff0d7224 */ /* 0x000fd800078e0018 */
[C---:B------:R-:W-:Y:S01]  /*20f60*/  @!P1 IMAD.SHL.U32 R5, R16.reuse, 0x2, RZ ;  /* 0x0000000210059824 */ /* 0x040fe200078e00ff */
[----:B------:R-:W-:Y:S01]  /*20f70*/  @!P1 SHF.L.U64.HI R21, R16, 0x1, R17 ;  /* 0x0000000110159819 */ /* 0x000fe20000010211 */
[----:B------:R-:W-:-:S07]  /*20f80*/  IMAD.MOV.U32 R3, RZ, RZ, R14 ;  /* 0x000000ffff037224 */ /* 0x000fce00078e000e */
[----:B------:R-:W-:Y:S05]  /*20f90*/  WARPSYNC.COLLECTIVE R15, `(.L_x_6175) ;  /* 0x000000000f087348 */ /* 0x000fea0003c00000 */
[----:B------:R0:W1:Y:S02]  /*20fa0*/  SHFL.IDX P6, R14, R13, R12, R11 ;  /* 0x0000000c0d0e7389 */ /* 0x00006400000c000b */
[----:B01----:R-:W-:Y:S01]  /*20fb0*/  ENDCOLLECTIVE ;  /* 0x000000000000791b */ /* 0x003fe20003800000 */
.L_x_6175:
[----:B------:R-:W-:-:S05]  /*20fc0*/  @!P1 IADD3 R6, P2, R3, R5, RZ ;  /* 0x0000000503069210 */ /* 0x000fca0007f5e0ff */
[----:B------:R-:W-:Y:S02]  /*20fd0*/  @!P1 IMAD.X R7, R0, 0x1, R21, P2 ;  /* 0x0000000100079824 */ /* 0x000fe400010e0615 */
[----:B------:R-:W-:Y:S02]  /*20fe0*/  IMAD.MOV.U32 R13, RZ, RZ, R27 ;  /* 0x000000ffff0d7224 */ /* 0x000fe400078e001b */
[----:B------:R-:W-:-:S07]  /*20ff0*/  IMAD.MOV.U32 R4, RZ, RZ, R14 ;  /* 0x000000ffff047224 */ /* 0x000fce00078e000e */
[----:B------:R-:W-:Y:S05]  /*21000*/  WARPSYNC.COLLECTIVE R15, `(.L_x_6176) ;  /* 0x000000000f087348 */ /* 0x000fea0003c00000 */
[----:B------:R0:W1:Y:S02]  /*21010*/  SHFL.IDX P6, R14, R13, R12, R11 ;  /* 0x0000000c0d0e7389 */ /* 0x00006400000c000b */
[----:B01----:R-:W-:Y:S01]  /*21020*/  ENDCOLLECTIVE ;  /* 0x000000000000791b */ /* 0x003fe20003800000 */
.L_x_6176:
[----:B------:R-:W2:Y:S01]  /*21030*/  @!P1 LD.E.128 R8, desc[UR40][R6.64] ;  /* 0x0000002806089980 */ /* 0x000ea2000c101d00 */
[----:B------:R-:W-:-:S05]  /*21040*/  @!P1 IADD3 R14, P2, R14, R5, RZ ;  /* 0x000000050e0e9210 */ /* 0x000fca0007f5e0ff */
[----:B------:R-:W-:-:S04]  /*21050*/  @!P1 IMAD.X R3, R4, 0x1, R21, P2 ;  /* 0x0000000104039824 */ /* 0x000fc800010e0615 */
[----:B------:R-:W-:-:S05]  /*21060*/  @!P1 IMAD.MOV.U32 R15, RZ, RZ, R3 ;  /* 0x000000ffff0f9224 */ /* 0x000fca00078e0003 */
[----:B------:R0:W5:Y:S01]  /*21070*/  @!P1 LD.E.128 R4, desc[UR40][R14.64] ;  /* 0x000000280e049980 */ /* 0x000162000c101d00 */
[----:B------:R-:W-:Y:S01]  /*21080*/  CS2R R32, SRZ ;  /* 0x0000000000207805 */ /* 0x000fe2000001ff00 */
[----:B------:R-:W-:Y:S01]  /*21090*/  IMAD.MOV.U32 R13, RZ, RZ, R26 ;  /* 0x000000ffff0d7224 */ /* 0x000fe200078e001a */
[----:B------:R-:W-:Y:S01]  /*210a0*/  CS2R R30, SRZ ;  /* 0x00000000001e7805 */ /* 0x000fe2000001ff00 */
[----:B------:R-:W-:Y:S01]  /*210b0*/  IMAD.MOV.U32 R12, RZ, RZ, 0x1 ;  /* 0x00000001ff0c7424 */ /* 0x000fe200078e00ff */
[----:B------:R-:W-:Y:S02]  /*210c0*/  CS2R R28, SRZ ;  /* 0x00000000001c7805 */ /* 0x000fe4000001ff00 */
[----:B------:R-:W-:Y:S01]  /*210d0*/  CS2R R20, SRZ ;  /* 0x0000000000147805 */ /* 0x000fe2000001ff00 */
[----:B0-----:R-:W-:Y:S02]  /*210e0*/  IMAD.MOV.U32 R15, RZ, RZ, -0x1 ;  /* 0xffffffffff0f7424 */ /* 0x001fe400078e00ff */
[----:B--2---:R-:W-:-:S02]  /*210f0*/  @!P1 IMAD.MOV.U32 R33, RZ, RZ, R11 ;  /* 0x000000ffff219224 */ /* 0x004fc400078e000b */
[----:B------:R-:W-:Y:S02]  /*21100*/  IMAD.MOV.U32 R11, RZ, RZ, 0x1c1f ;  /* 0x00001c1fff0b7424 */ /* 0x000fe400078e00ff */
[----:B------:R-:W-:Y:S02]  /*21110*/  @!P1 IMAD.MOV.U32 R30, RZ, RZ, R8 ;  /* 0x000000ffff1e9224 */ /* 0x000fe400078e0008 */
[----:B------:R-:W-:-:S07]  /*21120*/  @!P1 IMAD.MOV.U32 R31, RZ, RZ, R9 ;  /* 0x000000ffff1f9224 */ /* 0x000fce00078e0009 */
[----:B-----5:R-:W-:Y:S05]  /*21130*/  WARPSYNC.COLLECTIVE R15, `(.L_x_6177) ;  /* 0x000000000f087348 */ /* 0x020fea0003c00000 */
[----:B------:R0:W1:Y:S02]  /*21140*/  SHFL.IDX P6, R14, R13, R12, R11 ;  /* 0x0000000c0d0e7389 */ /* 0x00006400000c000b */
[----:B01---5:R-:W-:Y:S01]  /*21150*/  ENDCOLLECTIVE ;  /* 0x000000000000791b */ /* 0x023fe20003800000 */
.L_x_6177:
[----:B------:R-:W-:Y:S02]  /*21160*/  IMAD.MOV.U32 R0, RZ, RZ, R30 ;  /* 0x000000ffff007224 */ /* 0x000fe400078e001e */
[----:B------:R-:W-:Y:S02]  /*21170*/  IMAD.MOV.U32 R3, RZ, RZ, R31 ;  /* 0x000000ffff037224 */ /* 0x000fe400078e001f */
[----:B------:R-:W-:Y:S01]  /*21180*/  @!P1 IMAD.MOV.U32 R32, RZ, RZ, R10 ;  /* 0x000000ffff209224 */ /* 0x000fe200078e000a */
[----:B------:R-:W-:Y:S01]  /*21190*/  PRMT R36, R36, 0x5410, R0 ;  /* 0x0000541024247816 */ /* 0x000fe20000000000 */
[----:B------:R-:W-:Y:S01]  /*211a0*/  IMAD.MOV.U32 R9, RZ, RZ, R33 ;  /* 0x000000ffff097224 */ /* 0x000fe200078e0021 */
[----:B------:R-:W-:Y:S01]  /*211b0*/  PRMT R46, R46, 0x5410, R3 ;  /* 0x000054102e2e7816 */ /* 0x000fe20000000003 */
[----:B------:R-:W-:-:S03]  /*211c0*/  IMAD.MOV.U32 R8, RZ, RZ, R32 ;  /* 0x000000ffff087224 */ /* 0x000fc600078e0020 */
[----:B------:R-:W-:Y:S01]  /*211d0*/  PRMT R36, R9, 0x7610, R36 ;  /* 0x0000761009247816 */ /* 0x000fe20000000024 */
[----:B------:R-:W-:Y:S01]  /*211e0*/  IMAD.MOV.U32 R13, RZ, RZ, R25 ;  /* 0x000000ffff0d7224 */ /* 0x000fe200078e0019 */
[----:B------:R-:W-:Y:S01]  /*211f0*/  PRMT R35, R8, 0x7610, R35 ;  /* 0x0000761008237816 */ /* 0x000fe20000000023 */
[----:B------:R-:W-:Y:S02]  /*21200*/  @!P1 IMAD.MOV.U32 R28, RZ, RZ, R4 ;  /* 0x000000ffff1c9224 */ /* 0x000fe400078e0004 */
[----:B------:R-:W-:Y:S02]  /*21210*/  @!P1 IMAD.MOV.U32 R29, RZ, RZ, R5 ;  /* 0x000000ffff1d9224 */ /* 0x000fe400078e0005 */
[----:B------:R-:W-:Y:S02]  /*21220*/  @!P1 IMAD.MOV.U32 R21, RZ, RZ, R7 ;  /* 0x000000ffff159224 */ /* 0x000fe400078e0007 */
[----:B------:R-:W-:Y:S02]  /*21230*/  @!P1 IMAD.MOV.U32 R20, RZ, RZ, R6 ;  /* 0x000000ffff149224 */ /* 0x000fe400078e0006 */
[----:B------:R-:W-:-:S07]  /*21240*/  IMAD.MOV.U32 R0, RZ, RZ, R14 ;  /* 0x000000ffff007224 */ /* 0x000fce00078e000e */
[----:B------:R-:W-:Y:S05]  /*21250*/  WARPSYNC.COLLECTIVE R15, `(.L_x_6178) ;  /* 0x000000000f087348 */ /* 0x000fea0003c00000 */
[----:B------:R0:W1:Y:S02]  /*21260*/  SHFL.IDX P6, R14, R13, R12, R11 ;  /* 0x0000000c0d0e7389 */ /* 0x00006400000c000b */
[----:B01----:R-:W-:Y:S01]  /*21270*/  ENDCOLLECTIVE ;  /* 0x000000000000791b */ /* 0x003fe20003800000 */
.L_x_6178:
[----:B------:R-:W-:Y:S02]  /*21280*/  IMAD.MOV.U32 R4, RZ, RZ, R28 ;  /* 0x000000ffff047224 */ /* 0x000fe400078e001c */
[----:B------:R-:W-:Y:S02]  /*21290*/  IMAD.MOV.U32 R5, RZ, RZ, R29 ;  /* 0x000000ffff057224 */ /* 0x000fe400078e001d */
[----:B------:R-:W-:Y:S01]  /*212a0*/  IMAD.MOV.U32 R7, RZ, RZ, R21 ;  /* 0x000000ffff077224 */ /* 0x000fe200078e0015 */
[----:B------:R-:W-:Y:S01]  /*212b0*/  PRMT R35, R35, 0x5410, R4 ;  /* 0x0000541023237816 */ /* 0x000fe20000000004 */
[----:B------:R-:W-:-:S03]  /*212c0*/  IMAD.MOV.U32 R6, RZ, RZ, R20 ;  /* 0x000000ffff067224 */ /* 0x000fc600078e0014 */
[----:B------:R-:W-:Y:S02]  /*212d0*/  PRMT R41, R7, 0x5410, R5 ;  /* 0x0000541007297816 */ /* 0x000fe40000000005 */
[----:B------:R-:W-:Y:S02]  /*212e0*/  CS2R R4, SRZ ;  /* 0x0000000000047805 */ /* 0x000fe4000001ff00 */
[----:B------:R-:W-:Y:S01]  /*212f0*/  PRMT R43, R43, 0x5410, R6 ;  /* 0x000054102b2b7816 */ /* 0x000fe20000000006 */
[----:B------:R-:W-:Y:S02]  /*21300*/  IMAD.MOV.U32 R13, RZ, RZ, R24 ;  /* 0x000000ffff0d7224 */ /* 0x000fe400078e0018 */
[----:B------:R-:W-:-:S07]  /*21310*/  IMAD.MOV.U32 R3, RZ, RZ, R14 ;  /* 0x000000ffff037224 */ /* 0x000fce00078e000e */
[----:B------:R-:W-:Y:S05]  /*21320*/  WARPSYNC.COLLECTIVE R15, `(.L_x_6179) ;  /* 0x000000000f087348 */ /* 0x000fea0003c00000 */
[----:B------:R0:W1:Y:S02]  /*21330*/  SHFL.IDX P6, R14, R13, R12, R11 ;  /* 0x0000000c0d0e7389 */ /* 0x00006400000c000b */
[----:B01----:R-:W-:Y:S01]  /*21340*/  ENDCOLLECTIVE ;  /* 0x000000000000791b */ /* 0x003fe20003800000 */
.L_x_6179:
[----:B------:R-:W-:Y:S02]  /*21350*/  IMAD.MOV.U32 R13, RZ, RZ, R27 ;  /* 0x000000ffff0d7224 */ /* 0x000fe400078e001b */
[----:B------:R-:W-:-:S07]  /*21360*/  IMAD.MOV.U32 R24, RZ, RZ, R14 ;  /* 0x000000ffff187224 */ /* 0x000fce00078e000e */
[----:B------:R-:W-:Y:S05]  /*21370*/  WARPSYNC.COLLECTIVE R15, `(.L_x_6180) ;  /* 0x000000000f087348 */ /* 0x000fea0003c00000 */
[----:B------:R0:W1:Y:S02]  /*21380*/  SHFL.IDX P6, R14, R13, R12, R11 ;  /* 0x0000000c0d0e7389 */ /* 0x00006400000c000b */
[----:B01----:R-:W-:Y:S01]  /*21390*/  ENDCOLLECTIVE ;  /* 0x000000000000791b */ /* 0x003fe20003800000 */
.L_x_6180:
[----:B------:R-:W-:Y:S05]  /*213a0*/  BRA `(.L_x_6181) ;  /* 0xfffffe8800b87947 */ /* 0x000fea000383ffff */
.L_x_5892:
[----:B0-----:R0:W1:Y:S02]  /*213b0*/  SYNCS.PHASECHK.TRANS64.TRYWAIT P1, [R2+URZ+0x28c00], R13 ;  /* 0x028c000d020075a7 */ /* 0x001064000802017f */
[----:B-1----:R-:W-:Y:S05]  /*213c0*/  @!P1 NANOSLEEP.SYNCS 0x989680 ;  /* 0x009896800000995d */ /* 0x002fea0003900000 */
[----:B------:R-:W1:Y:S02]  /*213d0*/  @!P1 SYNCS.PHASECHK.TRANS64 P1, [R2+URZ+0x28c00], R13 ;  /* 0x028c000d020095a7 */ /* 0x000e64000802007f */
[----:B-1----:R-:W-:Y:S05]  /*213e0*/  @!P1 BRA `(.L_x_5892) ;  /* 0xfffffffc00f09947 */ /* 0x002fea000383ffff */
[----:B------:R-:W-:Y:S05]  /*213f0*/  BRA `(.L_x_6182) ;  /* 0xfffffe8c00587947 */ /* 0x000fea000383ffff */
.L_x_5898:
[----:B0-----:R0:W2:Y:S02]  /*21400*/  SYNCS.PHASECHK.TRANS64.TRYWAIT P1, [R12+URZ+0x28c30], R21 ;  /* 0x028c30150c0075a7 */ /* 0x0010a4000802017f */
[----:B--2---:R-:W-:Y:S05]  /*21410*/  @!P1 NANOSLEEP.SYNCS 0x989680 ;  /* 0x009896800000995d */ /* 0x004fea0003900000 */
[----:B------:R-:W2:Y:S02]  /*21420*/  @!P1 SYNCS.PHASECHK.TRANS64 P1, [R12+URZ+0x28c30], R21 ;  /* 0x028c30150c0095a7 */ /* 0x000ea4000802007f */
[----:B--2---:R-:W-:Y:S05]  /*21430*/  @!P1 BRA `(.L_x_5898) ;  /* 0xfffffffc00f09947 */ /* 0x004fea000383ffff */
[----:B------:R-:W-:Y:S05]  /*21440*/  BRA `(.L_x_5897) ;  /* 0xfffffe9c002c7947 */ /* 0x000fea000383ffff */
.L_x_5912:
[----:B--2---:R2:W3:Y:S02]  /*21450*/  SYNCS.PHASECHK.TRANS64.TRYWAIT P1, [R12+URZ+0x28c50], R21 ;  /* 0x028c50150c0075a7 */ /* 0x0044e4000802017f */
[----:B---3--:R-:W-:Y:S05]  /*21460*/  @!P1 NANOSLEEP.SYNCS 0x989680 ;  /* 0x009896800000995d */ /* 0x008fea0003900000 */
[----:B------:R-:W3:Y:S02]  /*21470*/  @!P1 SYNCS.PHASECHK.TRANS64 P1, [R12+URZ+0x28c50], R21 ;  /* 0x028c50150c0095a7 */ /* 0x000ee4000802007f */
[----:B---3--:R-:W-:Y:S05]  /*21480*/  @!P1 BRA `(.L_x_5912) ;  /* 0xfffffffc00f09947 */ /* 0x008fea000383ffff */
[----:B------:R-:W-:Y:S05]  /*21490*/  BRA `(.L_x_5911) ;  /* 0xfffffebc00007947 */ /* 0x000fea000383ffff */
.L_x_5925:
[----:B-1----:R1:W2:Y:S02]  /*214a0*/  SYNCS.PHASECHK.TRANS64.TRYWAIT P1, [R21+URZ+0x28c30], R212 ;  /* 0x028c30d4150075a7 */ /* 0x0022a4000802017f */
[----:B--2---:R-:W-:Y:S05]  /*214b0*/  @!P1 NANOSLEEP.SYNCS 0x989680 ;  /* 0x009896800000995d */ /* 0x004fea0003900000 */
[----:B------:R-:W2:Y:S02]  /*214c0*/  @!P1 SYNCS.PHASECHK.TRANS64 P1, [R21+URZ+0x28c30], R212 ;  /* 0x028c30d4150095a7 */ /* 0x000ea4000802007f */
[----:B--2---:R-:W-:Y:S05]  /*214d0*/  @!P1 BRA `(.L_x_5925) ;  /* 0xfffffffc00f09947 */ /* 0x004fea000383ffff */
[----:B------:R-:W-:Y:S05]  /*214e0*/  BRA `(.L_x_5924) ;  /* 0xfffffec0008c7947 */ /* 0x000fea000383ffff */
.L_x_5939:
[----:B--2---:R2:W3:Y:S02]  /*214f0*/  SYNCS.PHASECHK.TRANS64.TRYWAIT P1, [R21+URZ+0x28c50], R212 ;  /* 0x028c50d4150075a7 */ /* 0x0044e4000802017f */
[----:B---3--:R-:W-:Y:S05]  /*21500*/  @!P1 NANOSLEEP.SYNCS 0x989680 ;  /* 0x009896800000995d */ /* 0x008fea0003900000 */
[----:B------:R-:W3:Y:S02]  /*21510*/  @!P1 SYNCS.PHASECHK.TRANS64 P1, [R21+URZ+0x28c50], R212 ;  /* 0x028c50d4150095a7 */ /* 0x000ee4000802007f */
[----:B---3--:R-:W-:Y:S05]  /*21520*/  @!P1 BRA `(.L_x_5939) ;  /* 0xfffffffc00f09947 */ /* 0x008fea000383ffff */
[----:B------:R-:W-:Y:S05]  /*21530*/  BRA `(.L_x_5938) ;  /* 0xfffffee800107947 */ /* 0x000fea000383ffff */
.L_x_5953:
[----:B-1----:R1:W2:Y:S02]  /*21540*/  SYNCS.PHASECHK.TRANS64.TRYWAIT P2, [R12+URZ+0x28c30], R212 ;  /* 0x028c30d40c0075a7 */ /* 0x0022a4000804017f */
[----:B--2---:R-:W-:Y:S05]  /*21550*/  @!P2 NANOSLEEP.SYNCS 0x989680 ;  /* 0x009896800000a95d */ /* 0x004fea0003900000 */
[----:B------:R-:W2:Y:S02]  /*21560*/  @!P2 SYNCS.PHASECHK.TRANS64 P2, [R12+URZ+0x28c30], R212 ;  /* 0x028c30d40c00a5a7 */ /* 0x000ea4000804007f */
[----:B--2---:R-:W-:Y:S05]  /*21570*/  @!P2 BRA `(.L_x_5953) ;  /* 0xfffffffc00f0a947 */ /* 0x004fea000383ffff */
[----:B------:R-:W-:Y:S05]  /*21580*/  BRA `(.L_x_5952) ;  /* 0xfffffeec00e47947 */ /* 0x000fea000383ffff */
.L_x_5959:
[----:B--2---:R2:W3:Y:S02]  /*21590*/  SYNCS.PHASECHK.TRANS64.TRYWAIT P2, [R12+URZ+0x28c50], R212 ;  /* 0x028c50d40c0075a7 */ /* 0x0044e4000804017f */
[----:B---3--:R-:W-:Y:S05]  /*215a0*/  @!P2 NANOSLEEP.SYNCS 0x989680 ;  /* 0x009896800000a95d */ /* 0x008fea0003900000 */
[----:B------:R-:W3:Y:S02]  /*215b0*/  @!P2 SYNCS.PHASECHK.TRANS64 P2, [R12+URZ+0x28c50], R212 ;  /* 0x028c50d40c00a5a7 */ /* 0x000ee4000804007f */
[----:B---3--:R-:W-:Y:S05]  /*215c0*/  @!P2 BRA `(.L_x_5959) ;  /* 0xfffffffc00f0a947 */ /* 0x008fea000383ffff */
[----:B------:R-:W-:Y:S05]  /*215d0*/  BRA `(.L_x_5958) ;  /* 0xffffff08004c7947 */ /* 0x000fea000383ffff */
.L_x_5968:
[----:B-1----:R1:W2:Y:S02]  /*215e0*/  SYNCS.PHASECHK.TRANS64.TRYWAIT P1, [R21+URZ+0x28c30], R209 ;  /* 0x028c30d1150075a7 */ /* 0x0022a4000802017f */
[----:B--2---:R-:W-:Y:S05]  /*215f0*/  @!P1 NANOSLEEP.SYNCS 0x989680 ;  /* 0x009896800000995d */ /* 0x004fea0003900000 */
[----:B------:R-:W2:Y:S02]  /*21600*/  @!P1 SYNCS.PHASECHK.TRANS64 P1, [R21+URZ+0x28c30], R209 ;  /* 0x028c30d1150095a7 */ /* 0x000ea4000802007f */
[----:B--2---:R-:W-:Y:S05]  /*21610*/  @!P1 BRA `(.L_x_5968) ;  /* 0xfffffffc00f09947 */ /* 0x004fea000383ffff */
[----:B------:R-:W-:Y:S05]  /*21620*/  BRA `(.L_x_5967) ;  /* 0xffffff0c00687947 */ /* 0x000fea000383ffff */
.L_x_5982:
[----:B---3--:R3:W4:Y:S02]  /*21630*/  SYNCS.PHASECHK.TRANS64.TRYWAIT P1, [R21+URZ+0x28c50], R209 ;  /* 0x028c50d1150075a7 */ /* 0x008724000802017f */
[----:B----4-:R-:W-:Y:S05]  /*21640*/  @!P1 NANOSLEEP.SYNCS 0x989680 ;  /* 0x009896800000995d */ /* 0x010fea0003900000 */
[----:B------:R-:W4:Y:S02]  /*21650*/  @!P1 SYNCS.PHASECHK.TRANS64 P1, [R21+URZ+0x28c50], R209 ;  /* 0x028c50d1150095a7 */ /* 0x000f24000802007f */
[----:B----4-:R-:W-:Y:S05]  /*21660*/  @!P1 BRA `(.L_x_5982) ;  /* 0xfffffffc00f09947 */ /* 0x010fea000383ffff */
[----:B------:R-:W-:Y:S05]  /*21670*/  BRA `(.L_x_5981) ;  /* 0xffffff3000787947 */ /* 0x000fea000383ffff */
.L_x_6021:
        /* <DEDUP_REMOVED lines=11> */
.L_x_6184:
[----:B------:R-:W-:Y:S05]  /*21730*/  BSYNC B1 ;  /* 0x0000000000017941 */ /* 0x000fea0003800000 */
.L_x_6183:
[----:B------:R-:W-:Y:S05]  /*21740*/  BRA `(.L_x_6185) ;  /* 0xffffff88003c7947 */ /* 0x000fea000383ffff */
.L_x_6023:
[----:B------:R-:W-:Y:S01]  /*21750*/  BSSY B1, `(.L_x_6186) ;  /* 0x0000006000017945 */ /* 0x000fe20003800000 */
[----:B------:R-:W-:-:S07]  /*21760*/  IMAD.MOV.U32 R15, RZ, RZ, -0x1 ;  /* 0xffffffffff0f7424 */ /* 0x000fce00078e00ff */
[----:B0-----:R-:W-:Y:S05]  /*21770*/  WARPSYNC.COLLECTIVE R15, `(.L_x_6187) ;  /* 0x000000000f0c7348 */ /* 0x001fea0003c00000 */
[----:B------:R-:W-:Y:S02]  /*21780*/  ELECT P6, UR62, PT ;  /* 0x00000000003e782f */ /* 0x000fe400038c0000 */
[----:B------:R-:W-:Y:S01]  /*21790*/  MOV R14, UR62 ;  /* 0x0000003e000e7c02 */ /* 0x000fe20008000f00 */
[----:B0-----:R-:W-:Y:S10]  /*217a0*/  ENDCOLLECTIVE ;  /* 0x000000000000791b */ /* 0x001ff40003800000 */
.L_x_6187:
[----:B------:R-:W-:Y:S05]  /*217b0*/  BSYNC B1 ;  /* 0x0000000000017941 */ /* 0x000fea0003800000 */
.L_x_6186:
[----:B------:R-:W-:Y:S05]  /*217c0*/  BRA `(.L_x_6022) ;  /* 0xffffff8800347947 */ /* 0x000fea000383ffff */
.L_x_6025:
[----:B0-----:R0:W1:Y:S02]  /*217d0*/  SYNCS.PHASECHK.TRANS64.TRYWAIT P0, [R23+URZ+0x28c20], R2 ;  /* 0x028c2002170075a7 */ /* 0x001064000800017f */
[----:B-1----:R-:W-:Y:S05]  /*217e0*/  @!P0 NANOSLEEP.SYNCS 0x989680 ;  /* 0x009896800000895d */ /* 0x002fea0003900000 */
[----:B------:R-:W1:Y:S02]  /*217f0*/  @!P0 SYNCS.PHASECHK.TRANS64 P0, [R23+URZ+0x28c20], R2 ;  /* 0x028c2002170085a7 */ /* 0x000e64000800007f */
[----:B-1----:R-:W-:Y:S05]  /*21800*/  @!P0 BRA `(.L_x_6025) ;  /* 0xfffffffc00f08947 */ /* 0x002fea000383ffff */
[----:B------:R-:W-:Y:S05]  /*21810*/  BRA `(.L_x_6188) ;  /* 0xffffff8800447947 */ /* 0x000fea000383ffff */
.L_x_6029:
[----:B0-----:R0:W1:Y:S02]  /*21820*/  SYNCS.PHASECHK.TRANS64.TRYWAIT P0, [R12+URZ+0x28ca0], R2 ;  /* 0x028ca0020c0075a7 */ /* 0x001064000800017f */
[----:B-1----:R-:W-:Y:S05]  /*21830*/  @!P0 NANOSLEEP.SYNCS 0x989680 ;  /* 0x009896800000895d */ /* 0x002fea0003900000 */
[----:B------:R-:W1:Y:S02]  /*21840*/  @!P0 SYNCS.PHASECHK.TRANS64 P0, [R12+URZ+0x28ca0], R2 ;  /* 0x028ca0020c0085a7 */ /* 0x000e64000800007f */
[----:B-1----:R-:W-:Y:S05]  /*21850*/  @!P0 BRA `(.L_x_6029) ;  /* 0xfffffffc00f08947 */ /* 0x002fea000383ffff */
[----:B------:R-:W-:Y:S05]  /*21860*/  BRA `(.L_x_6189) ;  /* 0xffffff88005c7947 */ /* 0x000fea000383ffff */
.L_x_6034:
[----:B-1----:R1:W2:Y:S02]  /*21870*/  SYNCS.PHASECHK.TRANS64.TRYWAIT P0, [R12+URZ+0x28cc0], R2 ;  /* 0x028cc0020c0075a7 */ /* 0x0022a4000800017f */
[----:B--2---:R-:W-:Y:S05]  /*21880*/  @!P0 NANOSLEEP.SYNCS 0x989680 ;  /* 0x009896800000895d */ /* 0x004fea0003900000 */
[----:B------:R-:W2:Y:S02]  /*21890*/  @!P0 SYNCS.PHASECHK.TRANS64 P0, [R12+URZ+0x28cc0], R2 ;  /* 0x028cc0020c0085a7 */ /* 0x000ea4000800007f */
[----:B--2---:R-:W-:Y:S05]  /*218a0*/  @!P0 BRA `(.L_x_6034) ;  /* 0xfffffffc00f08947 */ /* 0x004fea000383ffff */
[----:B------:R-:W-:Y:S05]  /*218b0*/  BRA `(.L_x_6190) ;  /* 0xffffff8800d87947 */ /* 0x000fea000383ffff */
.L_x_6048:
[----:B0-----:R0:W1:Y:S02]  /*218c0*/  SYNCS.PHASECHK.TRANS64.TRYWAIT P1, [R10+URZ+0x28ca0], R2 ;  /* 0x028ca0020a0075a7 */ /* 0x001064000802017f */
[----:B-1----:R-:W-:Y:S05]  /*218d0*/  @!P1 NANOSLEEP.SYNCS 0x989680 ;  /* 0x009896800000995d */ /* 0x002fea0003900000 */
[----:B------:R-:W1:Y:S02]  /*218e0*/  @!P1 SYNCS.PHASECHK.TRANS64 P1, [R10+URZ+0x28ca0], R2 ;  /* 0x028ca0020a0095a7 */ /* 0x000e64000802007f */
[----:B-1----:R-:W-:Y:S05]  /*218f0*/  @!P1 BRA `(.L_x_6048) ;  /* 0xfffffffc00f09947 */ /* 0x002fea000383ffff */
[----:B------:R-:W-:Y:S05]  /*21900*/  BRA `(.L_x_6191) ;  /* 0xffffff94003c7947 */ /* 0x000fea000383ffff */
.L_x_6053:
[----:B-1----:R1:W2:Y:S02]  /*21910*/  SYNCS.PHASECHK.TRANS64.TRYWAIT P1, [R10+URZ+0x28cc0], R2 ;  /* 0x028cc0020a0075a7 */ /* 0x0022a4000802017f */
[----:B--2---:R-:W-:Y:S05]  /*21920*/  @!P1 NANOSLEEP.SYNCS 0x989680 ;  /* 0x009896800000995d */ /* 0x004fea0003900000 */
[----:B------:R-:W2:Y:S02]  /*21930*/  @!P1 SYNCS.PHASECHK.TRANS64 P1, [R10+URZ+0x28cc0], R2 ;  /* 0x028cc0020a0095a7 */ /* 0x000ea4000802007f */
[----:B--2---:R-:W-:Y:S05]  /*21940*/  @!P1 BRA `(.L_x_6053) ;  /* 0xfffffffc00f09947 */ /* 0x004fea000383ffff */
[----:B------:R-:W-:Y:S05]  /*21950*/  BRA `(.L_x_6192) ;  /* 0xffffff9400b47947 */ /* 0x000fea000383ffff */
.L_x_6081:
[----:B------:R-:W1:Y:S01]  /*21960*/  S2R R12, SR_TID.X ;  /* 0x00000000000c7919 */ /* 0x000e620000002100 */
[----:B------:R-:W-:Y:S01]  /*21970*/  BSSY B0, `(.L_x_6193) ;  /* 0x000000a000007945 */ /* 0x000fe20003800000 */
[----:B------:R-:W-:Y:S01]  /*21980*/  IMAD.MOV.U32 R11, RZ, RZ, 0x1f ;  /* 0x0000001fff0b7424 */ /* 0x000fe200078e00ff */
[----:B------:R-:W-:Y:S02]  /*21990*/  MOV R15, 0xffffffff ;  /* 0xffffffff000f7802 */ /* 0x000fe40000000f00 */
[----:B-1----:R-:W-:-:S04]  /*219a0*/  SHF.R.U32.HI R12, RZ, 0x5, R12 ;  /* 0x00000005ff0c7819 */ /* 0x002fc8000001160c */
[----:B------:R-:W-:-:S05]  /*219b0*/  LOP3.LUT R12, R12, 0x3, RZ, 0xc0, !PT ;  /* 0x000000030c0c7812 */ /* 0x000fca00078ec0ff */
[----:B------:R-:W-:Y:S02]  /*219c0*/  IMAD.MOV.U32 R13, RZ, RZ, R12 ;  /* 0x000000ffff0d7224 */ /* 0x000fe400078e000c */
[----:B------:R-:W-:-:S07]  /*219d0*/  IMAD.MOV.U32 R12, RZ, RZ, RZ ;  /* 0x000000ffff0c7224 */ /* 0x000fce00078e00ff */
[----:B0----5:R-:W-:Y:S05]  /*219e0*/  WARPSYNC.COLLECTIVE R15, `(.L_x_6194) ;  /* 0x000000000f087348 */ /* 0x021fea0003c00000 */
[----:B------:R1:W2:Y:S02]  /*219f0*/  SHFL.IDX P6, R14, R13, R12, R11 ;  /* 0x0000000c0d0e7389 */ /* 0x0002a400000c000b */
[----:B012--5:R-:W-:Y:S01]  /*21a00*/  ENDCOLLECTIVE ;  /* 0x000000000000791b */ /* 0x027fe20003800000 */
.L_x_6194:
[----:B------:R-:W-:Y:S05]  /*21a10*/  BSYNC B0 ;  /* 0x0000000000007941 */ /* 0x000fea0003800000 */
.L_x_6193:
[----:B------:R-:W-:Y:S05]  /*21a20*/  BRA `(.L_x_6195) ;  /* 0xffffffac00b07947 */ /* 0x000fea000383ffff */
.L_x_6084:
[----:B0-----:R0:W1:Y:S02]  /*21a30*/  SYNCS.PHASECHK.TRANS64.TRYWAIT P0, [R27+URZ+0x28c40], R0 ;  /* 0x028c40001b0075a7 */ /* 0x001064000800017f */
[----:B-1----:R-:W-:Y:S05]  /*21a40*/  @!P0 NANOSLEEP.SYNCS 0x989680 ;  /* 0x009896800000895d */ /* 0x002fea0003900000 */
[----:B------:R-:W1:Y:S02]  /*21a50*/  @!P0 SYNCS.PHASECHK.TRANS64 P0, [R27+URZ+0x28c40], R0 ;  /* 0x028c40001b0085a7 */ /* 0x000e64000800007f */
[----:B-1----:R-:W-:Y:S05]  /*21a60*/  @!P0 BRA `(.L_x_6084) ;  /* 0xfffffffc00f08947 */ /* 0x002fea000383ffff */
[----:B------:R-:W-:Y:S05]  /*21a70*/  BRA `(.L_x_6196) ;  /* 0xffffffac00f07947 */ /* 0x000fea000383ffff */
.L_x_6085:
        /* <DEDUP_REMOVED lines=8> */
.L_x_6198:
[----:B------:R-:W-:Y:S05]  /*21b00*/  BSYNC B0 ;  /* 0x0000000000007941 */ /* 0x000fea0003800000 */
.L_x_6197:
        /* <DEDUP_REMOVED lines=9> */
.L_x_6199:
[----:B------:R-:W-:Y:S02]  /*21ba0*/  IMAD.MOV.U32 R13, RZ, RZ, R4 ;  /* 0x000000ffff0d7224 */ /* 0x000fe400078e0004 */
[----:B------:R-:W-:Y:S02]  /*21bb0*/  IMAD.MOV.U32 R12, RZ, RZ, 0x1 ;  /* 0x00000001ff0c7424 */ /* 0x000fe400078e00ff */
[----:B------:R-:W-:-:S07]  /*21bc0*/  IMAD.MOV.U32 R3, RZ, RZ, R14 ;  /* 0x000000ffff037224 */ /* 0x000fce00078e000e */
[----:B------:R-:W-:Y:S05]  /*21bd0*/  WARPSYNC.COLLECTIVE R15, `(.L_x_6200) ;  /* 0x000000000f087348 */ /* 0x000fea0003c00000 */
[----:B------:R0:W1:Y:S02]  /*21be0*/  SHFL.IDX P6, R14, R13, R12, R11 ;  /* 0x0000000c0d0e7389 */ /* 0x00006400000c000b */
[----:B01----:R-:W-:Y:S01]  /*21bf0*/  ENDCOLLECTIVE ;  /* 0x000000000000791b */ /* 0x003fe20003800000 */
.L_x_6200:
        /* <DEDUP_REMOVED lines=15> */
.L_x_6201:
[----:B------:R-:W-:Y:S02]  /*21cf0*/  @P0 IMAD R6, R5, 0x2, R23 ;  /* 0x0000000205060824 */ /* 0x000fe400078e0217 */
[----:B------:R-:W-:Y:S02]  /*21d00*/  IMAD.MOV.U32 R13, RZ, RZ, R4 ;  /* 0x000000ffff0d7224 */ /* 0x000fe400078e0004 */
[----:B------:R-:W-:Y:S02]  /*21d10*/  IMAD.MOV.U32 R12, RZ, RZ, 0x2 ;  /* 0x00000002ff0c7424 */ /* 0x000fe400078e00ff */
[----:B------:R-:W-:-:S07]  /*21d20*/  IMAD.MOV.U32 R3, RZ, RZ, R14 ;  /* 0x000000ffff037224 */ /* 0x000fce00078e000e */
[----:B------:R-:W-:Y:S05]  /*21d30*/  WARPSYNC.COLLECTIVE R15, `(.L_x_6202) ;  /* 0x000000000f087348 */ /* 0x000fea0003c00000 */
[----:B------:R0:W1:Y:S02]  /*21d40*/  SHFL.IDX P6, R14, R13, R12, R11 ;  /* 0x0000000c0d0e7389 */ /* 0x00006400000c000b */
[----:B01----:R-:W-:Y:S01]  /*21d50*/  ENDCOLLECTIVE ;  /* 0x000000000000791b */ /* 0x003fe20003800000 */
.L_x_6202:
        /* <DEDUP_REMOVED lines=15> */
.L_x_6203:
[----:B------:R-:W-:Y:S02]  /*21e50*/  @P0 IMAD R6, R5, 0x2, R23 ;  /* 0x0000000205060824 */ /* 0x000fe400078e0217 */
[----:B------:R-:W-:Y:S02]  /*21e60*/  IMAD.MOV.U32 R13, RZ, RZ, R4 ;  /* 0x000000ffff0d7224 */ /* 0x000fe400078e0004 */
[----:B------:R-:W-:Y:S02]  /*21e70*/  IMAD.MOV.U32 R12, RZ, RZ, 0x3 ;  /* 0x00000003ff0c7424 */ /* 0x000fe400078e00ff */
[----:B------:R-:W-:-:S07]  /*21e80*/  IMAD.MOV.U32 R3, RZ, RZ, R14 ;  /* 0x000000ffff037224 */ /* 0x000fce00078e000e */
[----:B------:R-:W-:Y:S05]  /*21e90*/  WARPSYNC.COLLECTIVE R15, `(.L_x_6204) ;  /* 0x000000000f087348 */ /* 0x000fea0003c00000 */
[----:B------:R0:W1:Y:S02]  /*21ea0*/  SHFL.IDX P6, R14, R13, R12, R11 ;  /* 0x0000000c0d0e7389 */ /* 0x00006400000c000b */
[----:B01----:R-:W-:Y:S01]  /*21eb0*/  ENDCOLLECTIVE ;  /* 0x000000000000791b */ /* 0x003fe20003800000 */
.L_x_6204:
        /* <DEDUP_REMOVED lines=10> */
.L_x_6205:
[----:B------:R-:W-:Y:S01]  /*21f60*/  @!PT LDS RZ, [RZ] ;  /* 0x00000000fffff984 */ /* 0x000fe20000000800 */
[----:B------:R-:W-:Y:S01]  /*21f70*/  @!PT LDS RZ, [RZ] ;  /* 0x00000000fffff984 */ /* 0x000fe20000000800 */
[----:B------:R-:W-:Y:S01]  /*21f80*/  @!PT LDS RZ, [RZ] ;  /* 0x00000000fffff984 */ /* 0x000fe20000000800 */
[----:B------:R0:W-:Y:S01]  /*21f90*/  @P0 LDGSTS.E.BYPASS.LTC128B.128 [R6+0x23400], desc[UR40][R2.64], !P2 ;  /* 0x2340000002060fae */ /* 0x0001e2000d101d68 */
[----:B------:R-:W-:Y:S01]  /*21fa0*/  IMAD.MOV.U32 R0, RZ, RZ, R14 ;  /* 0x000000ffff007224 */ /* 0x000fe200078e000e */
[----:B------:R-:W-:Y:S06]  /*21fb0*/  BRA `(.L_x_6206) ;  /* 0xffffffac00a07947 */ /* 0x000fec000383ffff */
.L_x_6090:
[----:B------:R-:W-:Y:S02]  /*21fc0*/  IMAD.MOV.U32 R13, RZ, RZ, R2 ;  /* 0x000000ffff0d7224 */ /* 0x000fe400078e0002 */
[----:B------:R-:W-:Y:S02]  /*21fd0*/  IMAD.MOV.U32 R12, RZ, RZ, RZ ;  /* 0x000000ffff0c7224 */ /* 0x000fe400078e00ff */
[----:B------:R-:W-:Y:S02]  /*21fe0*/  IMAD.MOV.U32 R11, RZ, RZ, 0x181f ;  /* 0x0000181fff0b7424 */ /* 0x000fe400078e00ff */
[----:B------:R-:W-:Y:S02]  /*21ff0*/  IMAD.MOV.U32 R15, RZ, RZ, -0x1 ;  /* 0xffffffffff0f7424 */ /* 0x000fe400078e00ff */
[----:B-----5:R-:W-:Y:S02]  /*22000*/  IMAD R3, R20, R7, RZ ;  /* 0x0000000714037224 */ /* 0x020fe400078e02ff */
[----:B------:R-:W-:-:S07]  /*22010*/  IMAD.IADD R32, R10, 0x1, R32 ;  /* 0x000000010a207824 */ /* 0x000fce00078e0220 */
[----:B------:R-:W-:Y:S05]  /*22020*/  WARPSYNC.COLLECTIVE R15, `(.L_x_6207) ;  /* 0x000000000f087348 */ /* 0x000fea0003c00000 */
[----:B------:R0:W1:Y:S02]  /*22030*/  SHFL.IDX P6, R14, R13, R12, R11 ;  /* 0x0000000c0d0e7389 */ /* 0x00006400000c000b */
[----:B01----:R-:W-:Y:S01]  /*22040*/  ENDCOLLECTIVE ;  /* 0x000000000000791b */ /* 0x003fe20003800000 */
.L_x_6207:
[C---:B------:R-:W-:Y:S01]  /*22050*/  VIADD R6, R32.reuse, 0x10 ;  /* 0x0000001020067836 */ /* 0x040fe20000000000 */
[----:B------:R-:W-:Y:S01]  /*22060*/  ISETP.GE.AND P0, PT, R32, R3, PT ;  /* 0x000000032000720c */ /* 0x000fe20003f06270 */
[----:B------:R-:W-:Y:S02]  /*22070*/  IMAD.MOV.U32 R13, RZ, RZ, R0 ;  /* 0x000000ffff0d7224 */ /* 0x000fe400078e0000 */
[----:B------:R-:W-:-:S10]  /*22080*/  IMAD.MOV.U32 R4, RZ, RZ, R14 ;  /* 0x000000ffff047224 */ /* 0x000fd400078e000e */
[----:B------:R-:W-:Y:S05]  /*22090*/  WARPSYNC.COLLECTIVE R15, `(.L_x_6208) ;  /* 0x000000000f087348 */ /* 0x000fea0003c00000 */
[----:B------:R0:W1:Y:S02]  /*220a0*/  SHFL.IDX P6, R14, R13, R12, R11 ;  /* 0x0000000c0d0e7389 */ /* 0x00006400000c000b */
[----:B01----:R-:W-:Y:S01]  /*220b0*/  ENDCOLLECTIVE ;  /* 0x000000000000791b */ /* 0x003fe20003800000 */
.L_x_6208:
[----:B------:R-:W-:Y:S01]  /*220c0*/  IMAD.MOV.U32 R13, RZ, RZ, R2 ;  /* 0x000000ffff0d7224 */ /* 0x000fe200078e0002 */
[----:B------:R-:W-:Y:S01]  /*220d0*/  MOV R12, 0x1 ;  /* 0x00000001000c7802 */ /* 0x000fe20000000f00 */
[----:B------:R-:W-:-:S07]  /*220e0*/  IMAD.MOV.U32 R5, RZ, RZ, R14 ;  /* 0x000000ffff057224 */ /* 0x000fce00078e000e */
[----:B------:R-:W-:Y:S05]  /*220f0*/  WARPSYNC.COLLECTIVE R15, `(.L_x_6209) ;  /* 0x000000000f087348 */ /* 0x000fea0003c00000 */
[----:B------:R0:W1:Y:S02]  /*22100*/  SHFL.IDX P6, R14, R13, R12, R11 ;  /* 0x0000000c0d0e7389 */ /* 0x00006400000c000b */
[----:B01----:R-:W-:Y:S01]  /*22110*/  ENDCOLLECTIVE ;  /* 0x000000000000791b */ /* 0x003fe20003800000 */
.L_x_6209:
        /* <DEDUP_REMOVED lines=15> */
.L_x_6210:
[----:B------:R-:W-:Y:S02]  /*22210*/  IMAD.MOV.U32 R13, RZ, RZ, R2 ;  /* 0x000000ffff0d7224 */ /* 0x000fe400078e0002 */
[----:B------:R-:W-:Y:S02]  /*22220*/  IMAD.MOV.U32 R12, RZ, RZ, 0x2 ;  /* 0x00000002ff0c7424 */ /* 0x000fe400078e00ff */
[----:B------:R-:W-:-:S07]  /*22230*/  IMAD.MOV.U32 R5, RZ, RZ, R14 ;  /* 0x000000ffff057224 */ /* 0x000fce00078e000e */
[----:B------:R-:W-:Y:S05]  /*22240*/  WARPSYNC.COLLECTIVE R15, `(.L_x_6211) ;  /* 0x000000000f087348 */ /* 0x000fea0003c00000 */
[----:B------:R0:W1:Y:S02]  /*22250*/  SHFL.IDX P6, R14, R13, R12, R11 ;  /* 0x0000000c0d0e7389 */ /* 0x00006400000c000b */
[----:B01----:R-:W-:Y:S01]  /*22260*/  ENDCOLLECTIVE ;  /* 0x000000000000791b */ /* 0x003fe20003800000 */
.L_x_6211:
        /* <DEDUP_REMOVED lines=16> */
.L_x_6212:
[----:B------:R-:W-:Y:S02]  /*22370*/  IMAD.MOV.U32 R13, RZ, RZ, R2 ;  /* 0x000000ffff0d7224 */ /* 0x000fe400078e0002 */
[----:B------:R-:W-:Y:S02]  /*22380*/  IMAD.MOV.U32 R12, RZ, RZ, 0x3 ;  /* 0x00000003ff0c7424 */ /* 0x000fe400078e00ff */
[----:B------:R-:W-:-:S07]  /*22390*/  IMAD.MOV.U32 R5, RZ, RZ, R14 ;  /* 0x000000ffff057224 */ /* 0x000fce00078e000e */
[----:B------:R-:W-:Y:S05]  /*223a0*/  WARPSYNC.COLLECTIVE R15, `(.L_x_6213) ;  /* 0x000000000f087348 */ /* 0x000fea0003c00000 */
[----:B------:R0:W1:Y:S02]  /*223b0*/  SHFL.IDX P6, R14, R13, R12, R11 ;  /* 0x0000000c0d0e7389 */ /* 0x00006400000c000b */
[----:B01----:R-:W-:Y:S01]  /*223c0*/  ENDCOLLECTIVE ;  /* 0x000000000000791b */ /* 0x003fe20003800000 */
.L_x_6213:
        /* <DEDUP_REMOVED lines=14> */
.L_x_6214:
[----:B------:R-:W-:Y:S01]  /*224b0*/  IMAD.MOV.U32 R0, RZ, RZ, R14 ;  /* 0x000000ffff007224 */ /* 0x000fe200078e000e */
[----:B------:R-:W-:Y:S06]  /*224c0*/  BRA `(.L_x_6215) ;  /* 0xffffffb000cc7947 */ /* 0x000fec000383ffff */
.L_x_6093:
[----:B0-----:R0:W1:Y:S02]  /*224d0*/  SYNCS.PHASECHK.TRANS64.TRYWAIT P0, [R23+URZ+0x28c20], R0 ;  /* 0x028c2000170075a7 */ /* 0x001064000800017f */
[----:B-1----:R-:W-:Y:S05]  /*224e0*/  @!P0 NANOSLEEP.SYNCS 0x989680 ;  /* 0x009896800000895d */ /* 0x002fea0003900000 */
[----:B------:R-:W1:Y:S02]  /*224f0*/  @!P0 SYNCS.PHASECHK.TRANS64 P0, [R23+URZ+0x28c20], R0 ;  /* 0x028c2000170085a7 */ /* 0x000e64000800007f */
[----:B-1----:R-:W-:Y:S05]  /*22500*/  @!P0 BRA `(.L_x_6093) ;  /* 0xfffffffc00f08947 */ /* 0x002fea000383ffff */
[----:B------:R-:W-:Y:S05]  /*22510*/  BRA `(.L_x_6216) ;  /* 0xffffffb400287947 */ /* 0x000fea000383ffff */
.L_x_6096:
[----:B0-----:R0:W1:Y:S02]  /*22520*/  SYNCS.PHASECHK.TRANS64.TRYWAIT P0, [R27+URZ+0x28c60], R0 ;  /* 0x028c60001b0075a7 */ /* 0x001064000800017f */
[----:B-1----:R-:W-:Y:S05]  /*22530*/  @!P0 NANOSLEEP.SYNCS 0x989680 ;  /* 0x009896800000895d */ /* 0x002fea0003900000 */
[----:B------:R-:W1:Y:S02]  /*22540*/  @!P0 SYNCS.PHASECHK.TRANS64 P0, [R27+URZ+0x28c60], R0 ;  /* 0x028c60001b0085a7 */ /* 0x000e64000800007f */
[----:B-1----:R-:W-:Y:S05]  /*22550*/  @!P0 BRA `(.L_x_6096) ;  /* 0xfffffffc00f08947 */ /* 0x002fea000383ffff */
[----:B------:R-:W-:Y:S05]  /*22560*/  BRA `(.L_x_6217) ;  /* 0xffffffb400387947 */ /* 0x000fea000383ffff */
.L_x_6097:
        /* <DEDUP_REMOVED lines=8> */
.L_x_6219:
[----:B------:R-:W-:Y:S05]  /*225f0*/  BSYNC B0 ;  /* 0x0000000000007941 */ /* 0x000fea0003800000 */
.L_x_6218:
        /* <DEDUP_REMOVED lines=15> */
.L_x_6220:
        /* <DEDUP_REMOVED lines=40> */
.L_x_6221:
[----:B------:R-:W-:Y:S02]  /*22970*/  IMAD.MOV.U32 R13, RZ, RZ, R5 ;  /* 0x000000ffff0d7224 */ /* 0x000fe400078e0005 */
[----:B------:R-:W-:-:S07]  /*22980*/  IMAD.MOV.U32 R3, RZ, RZ, R14 ;  /* 0x000000ffff037224 */ /* 0x000fce00078e000e */
[----:B------:R-:W-:Y:S05]  /*22990*/  WARPSYNC.COLLECTIVE R15, `(.L_x_6222) ;  /* 0x000000000f087348 */ /* 0x000fea0003c00000 */
[----:B------:R0:W1:Y:S02]  /*229a0*/  SHFL.IDX P6, R14, R13, R12, R11 ;  /* 0x0000000c0d0e7389 */ /* 0x00006400000c000b */
[----:B01----:R-:W-:Y:S01]  /*229b0*/  ENDCOLLECTIVE ;  /* 0x000000000000791b */ /* 0x003fe20003800000 */
.L_x_6222:
        /* <DEDUP_REMOVED lines=29> */
.L_x_6223:
[----:B------:R-:W-:Y:S02]  /*22b90*/  IMAD.MOV.U32 R13, RZ, RZ, R5 ;  /* 0x000000ffff0d7224 */ /* 0x000fe400078e0005 */
[----:B------:R-:W-:-:S07]  /*22ba0*/  IMAD.MOV.U32 R7, RZ, RZ, R14 ;  /* 0x000000ffff077224 */ /* 0x000fce00078e000e */
[----:B------:R-:W-:Y:S05]  /*22bb0*/  WARPSYNC.COLLECTIVE R15, `(.L_x_6224) ;  /* 0x000000000f087348 */ /* 0x000fea0003c00000 */
[----:B------:R0:W1:Y:S02]  /*22bc0*/  SHFL.IDX P6, R14, R13, R12, R11 ;  /* 0x0000000c0d0e7389 */ /* 0x00006400000c000b */
[----:B01----:R-:W-:Y:S01]  /*22bd0*/  ENDCOLLECTIVE ;  /* 0x000000000000791b */ /* 0x003fe20003800000 */
.L_x_6224:
        /* <DEDUP_REMOVED lines=29> */
.L_x_6225:
[----:B------:R-:W-:Y:S02]  /*22db0*/  IMAD.MOV.U32 R13, RZ, RZ, R5 ;  /* 0x000000ffff0d7224 */ /* 0x000fe400078e0005 */
[----:B------:R-:W-:-:S07]  /*22dc0*/  IMAD.MOV.U32 R6, RZ, RZ, R14 ;  /* 0x000000ffff067224 */ /* 0x000fce00078e000e */
[----:B------:R-:W-:Y:S05]  /*22dd0*/  WARPSYNC.COLLECTIVE R15, `(.L_x_6226) ;  /* 0x000000000f087348 */ /* 0x000fea0003c00000 */
[----:B------:R0:W1:Y:S02]  /*22de0*/  SHFL.IDX P6, R14, R13, R12, R11 ;  /* 0x0000000c0d0e7389 */ /* 0x00006400000c000b */
[----:B01----:R-:W-:Y:S01]  /*22df0*/  ENDCOLLECTIVE ;  /* 0x000000000000791b */ /* 0x003fe20003800000 */
.L_x_6226:
[----:B------:R-:W-:Y:S01]  /*22e00*/  IMAD.MOV.U32 R2, RZ, RZ, R14 ;  /* 0x000000ffff027224 */ /* 0x000fe200078e000e */
[----:B------:R-:W-:Y:S06]  /*22e10*/  BRA `(.L_x_6227) ;  /* 0xffffffb000d07947 */ /* 0x000fec000383ffff */
.L_x_6104:
[----:B0-----:R0:W1:Y:S02]  /*22e20*/  SYNCS.PHASECHK.TRANS64.TRYWAIT P0, [R6+URZ+0x28c40], R17 ;  /* 0x028c4011060075a7 */ /* 0x001064000800017f */
[----:B-1----:R-:W-:Y:S05]  /*22e30*/  @!P0 NANOSLEEP.SYNCS 0x989680 ;  /* 0x009896800000895d */ /* 0x002fea0003900000 */
[----:B------:R-:W1:Y:S02]  /*22e40*/  @!P0 SYNCS.PHASECHK.TRANS64 P0, [R6+URZ+0x28c40], R17 ;  /* 0x028c4011060085a7 */ /* 0x000e64000800007f */
[----:B-1----:R-:W-:Y:S05]  /*22e50*/  @!P0 BRA `(.L_x_6104) ;  /* 0xfffffffc00f08947 */ /* 0x002fea000383ffff */
[----:B------:R-:W-:Y:S05]  /*22e60*/  BRA `(.L_x_6228) ;  /* 0xffffffb800607947 */ /* 0x000fea000383ffff */
.L_x_6105:
        /* <DEDUP_REMOVED lines=8> */
.L_x_6230:
[----:B------:R-:W-:Y:S05]  /*22ef0*/  BSYNC B1 ;  /* 0x0000000000017941 */ /* 0x000fea0003800000 */
.L_x_6229:
        /* <DEDUP_REMOVED lines=9> */
.L_x_6231:
[----:B------:R-:W-:Y:S02]  /*22f90*/  IMAD.MOV.U32 R13, RZ, RZ, R27 ;  /* 0x000000ffff0d7224 */ /* 0x000fe400078e001b */
[----:B------:R-:W-:Y:S02]  /*22fa0*/  IMAD.MOV.U32 R12, RZ, RZ, 0x1 ;  /* 0x00000001ff0c7424 */ /* 0x000fe400078e00ff */
[----:B------:R-:W-:-:S07]  /*22fb0*/  IMAD.MOV.U32 R2, RZ, RZ, R14 ;  /* 0x000000ffff027224 */ /* 0x000fce00078e000e */
[----:B------:R-:W-:Y:S05]  /*22fc0*/  WARPSYNC.COLLECTIVE R15, `(.L_x_6232) ;  /* 0x000000000f087348 */ /* 0x000fea0003c00000 */
[----:B------:R0:W1:Y:S02]  /*22fd0*/  SHFL.IDX P6, R14, R13, R12, R11 ;  /* 0x0000000c0d0e7389 */ /* 0x00006400000c000b */
[----:B01----:R-:W-:Y:S01]  /*22fe0*/  ENDCOLLECTIVE ;  /* 0x000000000000791b */ /* 0x003fe20003800000 */
.L_x_6232:
        /* <DEDUP_REMOVED lines=11> */
.L_x_6233:
[----:B------:R-:W-:Y:S02]  /*230a0*/  IMAD.MOV.U32 R13, RZ, RZ, R27 ;  /* 0x000000ffff0d7224 */ /* 0x000fe400078e001b */
[----:B------:R-:W-:Y:S02]  /*230b0*/  IMAD.MOV.U32 R12, RZ, RZ, 0x2 ;  /* 0x00000002ff0c7424 */ /* 0x000fe400078e00ff */
[----:B------:R-:W-:-:S07]  /*230c0*/  IMAD.MOV.U32 R2, RZ, RZ, R14 ;  /* 0x000000ffff027224 */ /* 0x000fce00078e000e */
[----:B------:R-:W-:Y:S05]  /*230d0*/  WARPSYNC.COLLECTIVE R15, `(.L_x_6234) ;  /* 0x000000000f087348 */ /* 0x000fea0003c00000 */
[----:B------:R0:W1:Y:S02]  /*230e0*/  SHFL.IDX P6, R14, R13, R12, R11 ;  /* 0x0000000c0d0e7389 */ /* 0x00006400000c000b */
[----:B01----:R-:W-:Y:S01]  /*230f0*/  ENDCOLLECTIVE ;  /* 0x000000000000791b */ /* 0x003fe20003800000 */
.L_x_6234:
        /* <DEDUP_REMOVED lines=11> */
.L_x_6235:
[----:B------:R-:W-:Y:S02]  /*231b0*/  IMAD.MOV.U32 R13, RZ, RZ, R27 ;  /* 0x000000ffff0d7224 */ /* 0x000fe400078e001b */
[----:B------:R-:W-:Y:S02]  /*231c0*/  IMAD.MOV.U32 R12, RZ, RZ, 0x3 ;  /* 0x00000003ff0c7424 */ /* 0x000fe400078e00ff */
[----:B------:R-:W-:-:S07]  /*231d0*/  IMAD.MOV.U32 R2, RZ, RZ, R14 ;  /* 0x000000ffff027224 */ /* 0x000fce00078e000e */
[----:B------:R-:W-:Y:S05]  /*231e0*/  WARPSYNC.COLLECTIVE R15, `(.L_x_6236) ;  /* 0x000000000f087348 */ /* 0x000fea0003c00000 */
[----:B------:R0:W1:Y:S02]  /*231f0*/  SHFL.IDX P6, R14, R13, R12, R11 ;  /* 0x0000000c0d0e7389 */ /* 0x00006400000c000b */
[----:B01----:R-:W-:Y:S01]  /*23200*/  ENDCOLLECTIVE ;  /* 0x000000000000791b */ /* 0x003fe20003800000 */
.L_x_6236:
        /* <DEDUP_REMOVED lines=11> */
.L_x_6237:
[----:B------:R-:W-:Y:S01]  /*232c0*/  IMAD.MOV.U32 R2, RZ, RZ, R14 ;  /* 0x000000ffff027224 */ /* 0x000fe200078e000e */
[----:B------:R-:W-:Y:S06]  /*232d0*/  BRA `(.L_x_6238) ;  /* 0xffffffb400f07947 */ /* 0x000fec000383ffff */
.L_x_6110:
[----:B---3--:R3:W4:Y:S02]  /*232e0*/  SYNCS.PHASECHK.TRANS64.TRYWAIT P0, [R6+URZ+0x28c60], R17 ;  /* 0x028c6011060075a7 */ /* 0x008724000800017f */
[----:B----4-:R-:W-:Y:S05]  /*232f0*/  @!P0 NANOSLEEP.SYNCS 0x989680 ;  /* 0x009896800000895d */ /* 0x010fea0003900000 */
[----:B------:R-:W4:Y:S02]  /*23300*/  @!P0 SYNCS.PHASECHK.TRANS64 P0, [R6+URZ+0x28c60], R17 ;  /* 0x028c6011060085a7 */ /* 0x000f24000800007f */
[----:B----4-:R-:W-:Y:S05]  /*23310*/  @!P0 BRA `(.L_x_6110) ;  /* 0xfffffffc00f08947 */ /* 0x010fea000383ffff */
[----:B------:R-:W-:Y:S05]  /*23320*/  BRA `(.L_x_6239) ;  /* 0xffffffb800407947 */ /* 0x000fea000383ffff */
.L_x_6111:
        /* <DEDUP_REMOVED lines=8> */
.L_x_6241:
[----:B------:R-:W-:Y:S05]  /*233b0*/  BSYNC B1 ;  /* 0x0000000000017941 */ /* 0x000fea0003800000 */
.L_x_6240:
        /* <DEDUP_REMOVED lines=13> */
.L_x_6242:
[C---:B------:R-:W-:Y:S01]  /*23490*/  LOP3.LUT P3, RZ, R22.reuse, 0x10, RZ, 0xc0, !PT ;  /* 0x0000001016ff7812 */ /* 0x040fe2000786c0ff */
[----:B------:R-:W-:Y:S02]  /*234a0*/  IMAD.MOV.U32 R13, RZ, RZ, R10 ;  /* 0x000000ffff0d7224 */ /* 0x000fe400078e000a */
[----:B------:R-:W-:Y:S01]  /*234b0*/  IMAD.MOV.U32 R12, RZ, RZ, 0x1 ;  /* 0x00000001ff0c7424 */ /* 0x000fe200078e00ff */
[----:B------:R-:W-:Y:S02]  /*234c0*/  MOV R2, R14 ;  /* 0x0000000e00027202 */ /* 0x000fe40000000f00 */
[----:B------:R-:W-:Y:S02]  /*234d0*/  LOP3.LUT P6, RZ, R22, 0x80, RZ, 0xc0, !PT ;  /* 0x0000008016ff7812 */ /* 0x000fe400078cc0ff */
[----:B------:R-:W-:Y:S02]  /*234e0*/  IADD3 R2, P0, R2, R0, RZ ;  /* 0x0000000002027210 */ /* 0x000fe40007f1e0ff */
[----:B------:R-:W-:-:S03]  /*234f0*/  LOP3.LUT R22, R22, 0xffff7fff, RZ, 0xc0, !PT ;  /* 0xffff7fff16167812 */ /* 0x000fc600078ec0ff */
[----:B------:R-:W-:Y:S01]  /*23500*/  IMAD.X R3, RZ, RZ, R3, P0 ;  /* 0x000000ffff037224 */ /* 0x000fe200000e0603 */
[----:B------:R-:W-:Y:S02]  /*23510*/  ISETP.NE.U32.AND P0, PT, R32, RZ, PT ;  /* 0x000000ff2000720c */ /* 0x000fe40003f05070 */
[----:B------:R-:W-:-:S03]  /*23520*/  @P3 LOP3.LUT R22, R22, 0x8000, RZ, 0xfc, !PT ;  /* 0x0000800016163812 */ /* 0x000fc600078efcff */
[----:B------:R-:W-:Y:S01]  /*23530*/  @!PT LDS RZ, [RZ] ;  /* 0x00000000fffff984 */ /* 0x000fe20000000800 */
[----:B------:R-:W-:Y:S01]  /*23540*/  @!PT LDS RZ, [RZ] ;  /* 0x00000000fffff984 */ /* 0x000fe20000000800 */
[----:B------:R-:W-:Y:S01]  /*23550*/  @!PT LDS RZ, [RZ] ;  /* 0x00000000fffff984 */ /* 0x000fe20000000800 */
[----:B------:R0:W-:Y:S08]  /*23560*/  LDGSTS.E.BYPASS.LTC128B.128 [R17+0x400], desc[UR40][R2.64], !P6 ;  /* 0x0040000002117fae */ /* 0x0001f0000f101d68 */
[----:B0-----:R-:W-:Y:S05]  /*23570*/  WARPSYNC.COLLECTIVE R15, `(.L_x_6243) ;  /* 0x000000000f087348 */ /* 0x001fea0003c00000 */
[----:B------:R1:W2:Y:S02]  /*23580*/  SHFL.IDX P6, R14, R13, R12, R11 ;  /* 0x0000000c0d0e7389 */ /* 0x0002a400000c000b */
[----:B012---:R-:W-:Y:S01]  /*23590*/  ENDCOLLECTIVE ;  /* 0x000000000000791b */ /* 0x007fe20003800000 */
.L_x_6243:
        /* <DEDUP_REMOVED lines=16> */
.L_x_6244:
        /* <DEDUP_REMOVED lines=19> */
.L_x_6245:
        /* <DEDUP_REMOVED lines=14> */
.L_x_6246:
        /* <DEDUP_REMOVED lines=16> */
.L_x_6247:
        /* <DEDUP_REMOVED lines=14> */
.L_x_6248:
[----:B------:R-:W-:Y:S05]  /*23a90*/  BRA `(.L_x_6249) ;  /* 0xffffffb400ac7947 */ /* 0x000fea000383ffff */
.L_x_6119:
        /* <DEDUP_REMOVED lines=8> */
.L_x_6251:
[----:B------:R-:W-:Y:S05]  /*23b20*/  BSYNC B0 ;  /* 0x0000000000007941 */ /* 0x000fea0003800000 */
.L_x_6250:
        /* <DEDUP_REMOVED lines=9> */
.L_x_6252:
        /* <DEDUP_REMOVED lines=18> */
.L_x_6253:
[----:B------:R-:W-:Y:S01]  /*23ce0*/  IMAD.MOV.U32 R12, RZ, RZ, 0x2 ;  /* 0x00000002ff0c7424 */ /* 0x000fe200078e00ff */
[----:B------:R-:W-:-:S05]  /*23cf0*/  SEL R4, R14, RZ, P1 ;  /* 0x000000ff0e047207 */ /* 0x000fca0000800000 */
[----:B------:R-:W-:-:S04]  /*23d00*/  IMAD.IADD R4, R17, 0x1, R4 ;  /* 0x0000000111047824 */ /* 0x000fc800078e0204 */
[----:B------:R-:W-:-:S07]  /*23d10*/  IMAD.MOV.U32 R13, RZ, RZ, R4 ;  /* 0x000000ffff0d7224 */ /* 0x000fce00078e0004 */
[----:B------:R-:W-:Y:S05]  /*23d20*/  WARPSYNC.COLLECTIVE R15, `(.L_x_6254) ;  /* 0x000000000f087348 */ /* 0x000fea0003c00000 */
[----:B------:R0:W1:Y:S02]  /*23d30*/  SHFL.UP P6, R14, R13, R12, R11 ;  /* 0x0400000c0d0e7389 */ /* 0x00006400000c000b */
[----:B01----:R-:W-:Y:S01]  /*23d40*/  ENDCOLLECTIVE ;  /* 0x000000000000791b */ /* 0x003fe20003800000 */
.L_x_6254:
[----:B------:R-:W-:Y:S01]  /*23d50*/  IMAD.MOV.U32 R12, RZ, RZ, 0x4 ;  /* 0x00000004ff0c7424 */ /* 0x000fe200078e00ff */
[----:B------:R-:W-:-:S05]  /*23d60*/  SEL R3, R14, RZ, P2 ;  /* 0x000000ff0e037207 */ /* 0x000fca0001000000 */
[----:B------:R-:W-:-:S04]  /*23d70*/  IMAD.IADD R6, R4, 0x1, R3 ;  /* 0x0000000104067824 */ /* 0x000fc800078e0203 */
[----:B------:R-:W-:-:S07]  /*23d80*/  IMAD.MOV.U32 R13, RZ, RZ, R6 ;  /* 0x000000ffff0d7224 */ /* 0x000fce00078e0006 */
[----:B------:R-:W-:Y:S05]  /*23d90*/  WARPSYNC.COLLECTIVE R15, `(.L_x_6255) ;  /* 0x000000000f087348 */ /* 0x000fea0003c00000 */
[----:B------:R0:W1:Y:S02]  /*23da0*/  SHFL.UP P6, R14, R13, R12, R11 ;  /* 0x0400000c0d0e7389 */ /* 0x00006400000c000b */
[----:B01----:R-:W-:Y:S01]  /*23db0*/  ENDCOLLECTIVE ;  /* 0x000000000000791b */ /* 0x003fe20003800000 */
.L_x_6255:
[----:B------:R-:W-:Y:S01]  /*23dc0*/  IMAD.MOV.U32 R12, RZ, RZ, 0x8 ;  /* 0x00000008ff0c7424 */ /* 0x000fe200078e00ff */
[----:B------:R-:W-:-:S05]  /*23dd0*/  SEL R3, R14, RZ, P3 ;  /* 0x000000ff0e037207 */ /* 0x000fca0001800000 */
[----:B------:R-:W-:-:S04]  /*23de0*/  IMAD.IADD R2, R6, 0x1, R3 ;  /* 0x0000000106027824 */ /* 0x000fc800078e0203 */
[----:B------:R-:W-:-:S07]  /*23df0*/  IMAD.MOV.U32 R13, RZ, RZ, R2 ;  /* 0x000000ffff0d7224 */ /* 0x000fce00078e0002 */
[----:B------:R-:W-:Y:S05]  /*23e00*/  WARPSYNC.COLLECTIVE R15, `(.L_x_6256) ;  /* 0x000000000f087348 */ /* 0x000fea0003c00000 */
[----:B------:R0:W1:Y:S02]  /*23e10*/  SHFL.UP P6, R14, R13, R12, R11 ;  /* 0x0400000c0d0e7389 */ /* 0x00006400000c000b */
[----:B01----:R-:W-:Y:S01]  /*23e20*/  ENDCOLLECTIVE ;  /* 0x000000000000791b */ /* 0x003fe20003800000 */
.L_x_6256:
[----:B------:R-:W-:Y:S02]  /*23e30*/  MOV R12, 0x10 ;  /* 0x00000010000c7802 */ /* 0x000fe40000000f00 */
[----:B------:R-:W-:-:S05]  /*23e40*/  SEL R3, R14, RZ, P4 ;  /* 0x000000ff0e037207 */ /* 0x000fca0002000000 */
[----:B------:R-:W-:-:S04]  /*23e50*/  IMAD.IADD R3, R2, 0x1, R3 ;  /* 0x0000000102037824 */ /* 0x000fc800078e0203 */
[----:B------:R-:W-:-:S07]  /*23e60*/  IMAD.MOV.U32 R13, RZ, RZ, R3 ;  /* 0x000000ffff0d7224 */ /* 0x000fce00078e0003 */
[----:B------:R-:W-:Y:S05]  /*23e70*/  WARPSYNC.COLLECTIVE R15, `(.L_x_6257) ;  /* 0x000000000f087348 */ /* 0x000fea0003c00000 */
[----:B------:R0:W1:Y:S02]  /*23e80*/  SHFL.UP P6, R14, R13, R12, R11 ;  /* 0x0400000c0d0e7389 */ /* 0x00006400000c000b */
[----:B01----:R-:W-:Y:S01]  /*23e90*/  ENDCOLLECTIVE ;  /* 0x000000000000791b */ /* 0x003fe20003800000 */
.L_x_6257:
        /* <DEDUP_REMOVED lines=8> */
.L_x_6258:
[----:B------:R-:W-:Y:S05]  /*23f20*/  BRA `(.L_x_6259) ;  /* 0xffffffb800407947 */ /* 0x000fea000383ffff */
.L_x_6124:
        /* <DEDUP_REMOVED lines=8> */
.L_x_6261:
[----:B------:R-:W-:Y:S05]  /*23fb0*/  BSYNC B0 ;  /* 0x0000000000007941 */ /* 0x000fea0003800000 */
.L_x_6260:
        /* <DEDUP_REMOVED lines=8> */
.L_x_6262:
[----:B------:R-:W-:Y:S01]  /*24040*/  IMAD.MOV.U32 R12, RZ, RZ, 0x4 ;  /* 0x00000004ff0c7424 */ /* 0x000fe200078e00ff */
[----:B------:R-:W-:-:S05]  /*24050*/  SEL R2, R14, RZ, P2 ;  /* 0x000000ff0e027207 */ /* 0x000fca0001000000 */
[----:B------:R-:W-:-:S04]  /*24060*/  IMAD.IADD R2, R13, 0x1, R2 ;  /* 0x000000010d027824 */ /* 0x000fc800078e0202 */
[----:B------:R-:W-:-:S07]  /*24070*/  IMAD.MOV.U32 R13, RZ, RZ, R2 ;  /* 0x000000ffff0d7224 */ /* 0x000fce00078e0002 */
[----:B------:R-:W-:Y:S05]  /*24080*/  WARPSYNC.COLLECTIVE R15, `(.L_x_6263) ;  /* 0x000000000f087348 */ /* 0x000fea0003c00000 */
[----:B------:R0:W1:Y:S02]  /*24090*/  SHFL.UP P6, R14, R13, R12, R11 ;  /* 0x0400000c0d0e7389 */ /* 0x00006400000c000b */
[----:B01----:R-:W-:Y:S01]  /*240a0*/  ENDCOLLECTIVE ;  /* 0x000000000000791b */ /* 0x003fe20003800000 */
.L_x_6263:
[----:B------:R-:W-:Y:S01]  /*240b0*/  IMAD.MOV.U32 R12, RZ, RZ, 0x8 ;  /* 0x00000008ff0c7424 */ /* 0x000fe200078e00ff */
[----:B------:R-:W-:-:S05]  /*240c0*/  SEL R3, R14, RZ, P3 ;  /* 0x000000ff0e037207 */ /* 0x000fca0001800000 */
[----:B------:R-:W-:-:S04]  /*240d0*/  IMAD.IADD R3, R2, 0x1, R3 ;  /* 0x0000000102037824 */ /* 0x000fc800078e0203 */
[----:B------:R-:W-:-:S07]  /*240e0*/  IMAD.MOV.U32 R13, RZ, RZ, R3 ;  /* 0x000000ffff0d7224 */ /* 0x000fce00078e0003 */
[----:B------:R-:W-:Y:S05]  /*240f0*/  WARPSYNC.COLLECTIVE R15, `(.L_x_6264) ;  /* 0x000000000f087348 */ /* 0x000fea0003c00000 */
[----:B------:R0:W1:Y:S02]  /*24100*/  SHFL.UP P6, R14, R13, R12, R11 ;  /* 0x0400000c0d0e7389 */ /* 0x00006400000c000b */
[----:B01----:R-:W-:Y:S01]  /*24110*/  ENDCOLLECTIVE ;  /* 0x000000000000791b */ /* 0x003fe20003800000 */
.L_x_6264:
[----:B------:R-:W-:Y:S01]  /*24120*/  IMAD.MOV.U32 R12, RZ, RZ, 0x10 ;  /* 0x00000010ff0c7424 */ /* 0x000fe200078e00ff */
[----:B------:R-:W-:-:S05]  /*24130*/  SEL R4, R14, RZ, P4 ;  /* 0x000000ff0e047207 */ /* 0x000fca0002000000 */
[----:B------:R-:W-:-:S04]  /*24140*/  IMAD.IADD R4, R3, 0x1, R4 ;  /* 0x0000000103047824 */ /* 0x000fc800078e0204 */
[----:B------:R-:W-:-:S07]  /*24150*/  IMAD.MOV.U32 R13, RZ, RZ, R4 ;  /* 0x000000ffff0d7224 */ /* 0x000fce00078e0004 */
[----:B------:R-:W-:Y:S05]  /*24160*/  WARPSYNC.COLLECTIVE R15, `(.L_x_6265) ;  /* 0x000000000f087348 */ /* 0x000fea0003c00000 */
[----:B------:R0:W1:Y:S02]  /*24170*/  SHFL.UP P6, R14, R13, R12, R11 ;  /* 0x0400000c0d0e7389 */ /* 0x00006400000c000b */
[----:B01----:R-:W-:Y:S01]  /*24180*/  ENDCOLLECTIVE ;  /* 0x000000000000791b */ /* 0x003fe20003800000 */
.L_x_6265:
        /* <DEDUP_REMOVED lines=8> */
.L_x_6266:
[----:B------:R-:W-:Y:S05]  /*24210*/  BRA `(.L_x_6267) ;  /* 0xffffffb800207947 */ /* 0x000fea000383ffff */
.L_x_6126:
[----:B------:R-:W-:Y:S01]  /*24220*/  BSSY B0, `(.L_x_6268) ;  /* 0x0000006000007945 */ /* 0x000fe20003800000 */
[----:B------:R-:W-:Y:S01]  /*24230*/  PLOP3.LUT P6, PT, P6, PT, PT, 0x8, 0x0 ;  /* 0x000000000000781c */ /* 0x000fe200037ce170 */
[----:B------:R-:W-:-:S12]  /*24240*/  IMAD.MOV.U32 R15, RZ, RZ, -0x1 ;  /* 0xffffffffff0f7424 */ /* 0x000fd800078e00ff */
[----:B01----:R-:W-:Y:S05]  /*24250*/  WARPSYNC.COLLECTIVE R15, `(.L_x_6269) ;  /* 0x000000000f087348 */ /* 0x003fea0003c00000 */
[----:B------:R-:W-:Y:S01]  /*24260*/  VOTE.ANY R14, PT, P6 ;  /* 0x00000000000e7806 */ /* 0x000fe200030e0100 */
[----:B01----:R-:W-:Y:S06]  /*24270*/  ENDCOLLECTIVE ;  /* 0x000000000000791b */ /* 0x003fec0003800000 */
.L_x_6269:
[----:B------:R-:W-:Y:S05]  /*24280*/  BSYNC B0 ;  /* 0x0000000000007941 */ /* 0x000fea0003800000 */
.L_x_6268:
        /* <DEDUP_REMOVED lines=9> */
.L_x_6270:
[----:B------:R-:W-:Y:S01]  /*24320*/  IMAD.MOV.U32 R17, RZ, RZ, R14 ;  /* 0x000000ffff117224 */ /* 0x000fe200078e000e */
[----:B------:R-:W-:Y:S06]  /*24330*/  BRA `(.L_x_6271) ;  /* 0xffffffb800107947 */ /* 0x000fec000383ffff */
.L_x_6128:
[----:B------:R-:W-:Y:S01]  /*24340*/  BSSY B0, `(.L_x_6272) ;  /* 0x0000007000007945 */ /* 0x000fe20003800000 */
[----:B------:R-:W-:Y:S02]  /*24350*/  IMAD.MOV.U32 R13, RZ, RZ, R3 ;  /* 0x000000ffff0d7224 */ /* 0x000fe400078e0003 */
[----:B------:R-:W-:Y:S02]  /*24360*/  IMAD.MOV.U32 R11, RZ, RZ, 0x1f ;  /* 0x0000001fff0b7424 */ /* 0x000fe400078e00ff */
[----:B------:R-:W-:-:S07]  /*24370*/  IMAD.MOV.U32 R15, RZ, RZ, -0x1 ;  /* 0xffffffffff0f7424 */ /* 0x000fce00078e00ff */
[----:B0123--:R-:W-:Y:S05]  /*24380*/  WARPSYNC.COLLECTIVE R15, `(.L_x_6273) ;  /* 0x000000000f087348 */ /* 0x00ffea0003c00000 */
[----:B------:R4:W0:Y:S02]  /*24390*/  SHFL.IDX P6, R14, R13, R12, R11 ;  /* 0x0000000c0d0e7389 */ /* 0x00082400000c000b */
[----:B01234-:R-:W-:Y:S01]  /*243a0*/  ENDCOLLECTIVE ;  /* 0x000000000000791b */ /* 0x01ffe20003800000 */
.L_x_6273:
[----:B------:R-:W-:Y:S05]  /*243b0*/  BSYNC B0 ;  /* 0x0000000000007941 */ /* 0x000fea0003800000 */
.L_x_6272:
[----:B------:R-:W-:Y:S05]  /*243c0*/  BRA `(.L_x_6127) ;  /* 0xffffffb800087947 */ /* 0x000fea000383ffff */
.L_x_6132:
[----:B0-----:R0:W1:Y:S02]  /*243d0*/  SYNCS.PHASECHK.TRANS64.TRYWAIT P0, [R4+URZ+0x28c20], R0 ;  /* 0x028c2000040075a7 */ /* 0x001064000800017f */
[----:B-1----:R-:W-:Y:S05]  /*243e0*/  @!P0 NANOSLEEP.SYNCS 0x989680 ;  /* 0x009896800000895d */ /* 0x002fea0003900000 */
[----:B------:R-:W1:Y:S02]  /*243f0*/  @!P0 SYNCS.PHASECHK.TRANS64 P0, [R4+URZ+0x28c20], R0 ;  /* 0x028c2000040085a7 */ /* 0x000e64000800007f */
[----:B-1----:R-:W-:Y:S05]  /*24400*/  @!P0 BRA `(.L_x_6132) ;  /* 0xfffffffc00f08947 */ /* 0x002fea000383ffff */
[----:B------:R-:W-:Y:S05]  /*24410*/  BRA `(.L_x_6274) ;  /* 0xffffffbc00807947 */ /* 0x000fea000383ffff */
.L_x_6133:
        /* <DEDUP_REMOVED lines=11> */
.L_x_6276:
[----:B------:R-:W-:Y:S05]  /*244d0*/  BSYNC B0 ;  /* 0x0000000000007941 */ /* 0x000fea0003800000 */
.L_x_6275:
[----:B------:R-:W-:Y:S05]  /*244e0*/  BRA `(.L_x_6277) ;  /* 0xffffffbc00687947 */ /* 0x000fea000383ffff */
.L_x_6134:
[----:B------:R-:W-:Y:S01]  /*244f0*/  BSSY B0, `(.L_x_6278) ;  /* 0x0000006000007945 */ /* 0x000fe20003800000 */
[----:B------:R-:W-:-:S07]  /*24500*/  IMAD.MOV.U32 R15, RZ, RZ, -0x1 ;  /* 0xffffffffff0f7424 */ /* 0x000fce00078e00ff */
[----:B0-234-:R-:W-:Y:S05]  /*24510*/  WARPSYNC.COLLECTIVE R15, `(.L_x_6279) ;  /* 0x000000000f0c7348 */ /* 0x01dfea0003c00000 */
[----:B------:R-:W-:Y:S02]  /*24520*/  ELECT P6, UR62, PT ;  /* 0x00000000003e782f */ /* 0x000fe400038c0000 */
[----:B------:R-:W-:Y:S01]  /*24530*/  MOV R14, UR62 ;  /* 0x0000003e000e7c02 */ /* 0x000fe20008000f00 */
[----:B0-234-:R-:W-:Y:S10]  /*24540*/  ENDCOLLECTIVE ;  /* 0x000000000000791b */ /* 0x01dff40003800000 */
.L_x_6279:
[----:B------:R-:W-:Y:S05]  /*24550*/  BSYNC B0 ;  /* 0x0000000000007941 */ /* 0x000fea0003800000 */
.L_x_6278:
[----:B------:R-:W-:Y:S05]  /*24560*/  BRA `(.L_x_6280) ;  /* 0xffffffbc005c7947 */ /* 0x000fea000383ffff */
.L_x_6136:
[----:B0-----:R0:W1:Y:S02]  /*24570*/  SYNCS.PHASECHK.TRANS64.TRYWAIT P1, [R5+URZ+0x28c40], R0 ;  /* 0x028c4000050075a7 */ /* 0x001064000802017f */
[----:B-1----:R-:W-:Y:S05]  /*24580*/  @!P1 NANOSLEEP.SYNCS 0x989680 ;  /* 0x009896800000995d */ /* 0x002fea0003900000 */
[----:B------:R-:W1:Y:S02]  /*24590*/  @!P1 SYNCS.PHASECHK.TRANS64 P1, [R5+URZ+0x28c40], R0 ;  /* 0x028c4000050095a7 */ /* 0x000e64000802007f */
[----:B-1----:R-:W-:Y:S05]  /*245a0*/  @!P1 BRA `(.L_x_6136) ;  /* 0xfffffffc00f09947 */ /* 0x002fea000383ffff */
[----:B------:R-:W-:Y:S05]  /*245b0*/  BRA `(.L_x_6281) ;  /* 0xffffffbc007c7947 */ /* 0x000fea000383ffff */
.L_x_6138:
[----:B-1----:R1:W0:Y:S02]  /*245c0*/  SYNCS.PHASECHK.TRANS64.TRYWAIT P1, [R25+URZ+0x28c40], R2 ;  /* 0x028c4002190075a7 */ /* 0x002224000802017f */
[----:B0-----:R-:W-:Y:S05]  /*245d0*/  @!P1 NANOSLEEP.SYNCS 0x989680 ;  /* 0x009896800000995d */ /* 0x001fea0003900000 */
[----:B------:R-:W0:Y:S02]  /*245e0*/  @!P1 SYNCS.PHASECHK.TRANS64 P1, [R25+URZ+0x28c40], R2 ;  /* 0x028c4002190095a7 */ /* 0x000e24000802007f */
[----:B0-----:R-:W-:Y:S05]  /*245f0*/  @!P1 BRA `(.L_x_6138) ;  /* 0xfffffffc00f09947 */ /* 0x001fea000383ffff */
[----:B------:R-:W-:Y:S05]  /*24600*/  BRA `(.L_x_6282) ;  /* 0xffffffbc00887947 */ /* 0x000fea000383ffff */
.L_x_6140:
[----:B------:R0:W0:Y:S02]  /*24610*/  SYNCS.PHASECHK.TRANS64.TRYWAIT P1, [R5+URZ+0x28c60], R0 ;  /* 0x028c6000050075a7 */ /* 0x000024000802017f */
[----:B0-----:R-:W-:Y:S05]  /*24620*/  @!P1 NANOSLEEP.SYNCS 0x989680 ;  /* 0x009896800000995d */ /* 0x001fea0003900000 */
[----:B------:R-:W0:Y:S02]  /*24630*/  @!P1 SYNCS.PHASECHK.TRANS64 P1, [R5+URZ+0x28c60], R0 ;  /* 0x028c6000050095a7 */ /* 0x000e24000802007f */
[----:B0-----:R-:W-:Y:S05]  /*24640*/  @!P1 BRA `(.L_x_6140) ;  /* 0xfffffffc00f09947 */ /* 0x001fea000383ffff */
[----:B------:R-:W-:Y:S05]  /*24650*/  BRA `(.L_x_6283) ;  /* 0xffffffbc00847947 */ /* 0x000fea000383ffff */
.L_x_6284:
        /* <DEDUP_REMOVED lines=10> */
.L_x_15652:


//--------------------- .text._ZN7cutlass13device_kernelIN5flash11enable_sm90INS1_16FlashAttnFwdSm90INS1_25CollectiveMainloopFwdSm90ILi2EN4cute5tupleIJNS5_1CILi1EEES8_S8_EEENS6_IJNS7_ILi64EEESA_SA_EEELi512ENS_10bfloat16_tEfNS_4arch4Sm90ELb0ELb1ELb1ELb1ELb1ELb0ELb1ELb0ELb0ELb1ELb0ELb0EEENS1_21CollectiveEpilogueFwdINS6_IJSA_NS7_ILi512EEESA_EEES9_SC_SE_Li256ELb1ELb1ELb0ELb0EEENS1_36VarlenDynamicPersistentTileSchedulerILi64ELi64ELi256ELi128ELb0ELb1ELb1ELb1ELb0ELb1EEEEEEEEEvNT_6ParamsE --------------------------
	.section	.text._ZN7cutlass13device_kernelIN5flash11enable_sm90INS1_16FlashAttnFwdSm90INS1_25CollectiveMainloopFwdSm90ILi2EN4cute5tupleIJNS5_1CILi1EEES8_S8_EEENS6_IJNS7_ILi64EEESA_SA_EEELi512ENS_10bfloat16_tEfNS_4arch4Sm90ELb0ELb1ELb1ELb1ELb1ELb0ELb1ELb0ELb0ELb1ELb0ELb0EEENS1_21CollectiveEpilogueFwdINS6_IJSA_NS7_ILi512EEESA_EEES9_SC_SE_Li256ELb1ELb1ELb0ELb0EEENS1_36VarlenDynamicPersistentTileSchedulerILi64ELi64ELi256ELi128ELb0ELb1ELb1ELb1ELb0ELb1EEEEEEEEEvNT_6ParamsE,"ax",@progbits
	.align	128
.text._ZN7cutlass13device_kernelIN5flash11enable_sm90INS1_16FlashAttnFwdSm90INS1_25CollectiveMainloopFwdSm90ILi2EN4cute5tupleIJNS5_1CILi1EEES8_S8_EEENS6_IJNS7_ILi64EEESA_SA_EEELi512ENS_10bfloat16_tEfNS_4arch4Sm90ELb0ELb1ELb1ELb1ELb1ELb0ELb1ELb0ELb0ELb1ELb0ELb0EEENS1_21CollectiveEpilogueFwdINS6_IJSA_NS7_ILi512EEESA_EEES9_SC_SE_Li256ELb1ELb1ELb0ELb0EEENS1_36VarlenDynamicPersistentTileSchedulerILi64ELi64ELi256ELi128ELb0ELb1ELb1ELb1ELb0ELb1EEEEEEEEEvNT_6ParamsE:
        .type           _ZN7cutlass13device_kernelIN5flash11enable_sm90INS1_16FlashAttnFwdSm90INS1_25CollectiveMainloopFwdSm90ILi2EN4cute5tupleIJNS5_1CILi1EEES8_S8_EEENS6_IJNS7_ILi64EEESA_SA_EEELi512ENS_10bfloat16_tEfNS_4arch4Sm90ELb0ELb1ELb1ELb1ELb1ELb0ELb1ELb0ELb0ELb1ELb0ELb0EEENS1_21CollectiveEpilogueFwdINS6_IJSA_NS7_ILi512EEESA_EEES9_SC_SE_Li256ELb1ELb1ELb0ELb0EEENS1_36VarlenDynamicPersistentTileSchedulerILi64ELi64ELi256ELi128ELb0ELb1ELb1ELb1ELb0ELb1EEEEEEEEEvNT_6ParamsE,@function
        .size           _ZN7cutlass13device_kernelIN5flash11enable_sm90INS1_16FlashAttnFwdSm90INS1_25CollectiveMainloopFwdSm90ILi2EN4cute5tupleIJNS5_1CILi1EEES8_S8_EEENS6_IJNS7_ILi64EEESA_SA_EEELi512ENS_10bfloat16_tEfNS_4arch4Sm90ELb0ELb1ELb1ELb1ELb1ELb0ELb1ELb0ELb0ELb1ELb0ELb0EEENS1_21CollectiveEpilogueFwdINS6_IJSA_NS7_ILi512EEESA_EEES9_SC_SE_Li256ELb1ELb1ELb0ELb0EEENS1_36VarlenDynamicPersistentTileSchedulerILi64ELi64ELi256ELi128ELb0ELb1ELb1ELb1ELb0ELb1EEEEEEEEEvNT_6ParamsE,(.L_x_15653 - _ZN7cutlass13device_kernelIN5flash11enable_sm90INS1_16FlashAttnFwdSm90INS1_25CollectiveMainloopFwdSm90ILi2EN4cute5tupleIJNS5_1CILi1EEES8_S8_EEENS6_IJNS7_ILi64EEESA_SA_EEELi512ENS_10bfloat16_tEfNS_4arch4Sm90ELb0ELb1ELb1ELb1ELb1ELb0ELb1ELb0ELb0ELb1ELb0ELb0EEENS1_21CollectiveEpilogueFwdINS6_IJSA_NS7_ILi512EEESA_EEES9_SC_SE_Li256ELb1ELb1ELb0ELb0EEENS1_36VarlenDynamicPersistentTileSchedulerILi64ELi64ELi256ELi128ELb0ELb1ELb1ELb1ELb0ELb1EEEEEEEEEvNT_6ParamsE)
        .other          _ZN7cutlass13device_kernelIN5flash11enable_sm90INS1_16FlashAttnFwdSm90INS1_25CollectiveMainloopFwdSm90ILi2EN4cute5tupleIJNS5_1CILi1EEES8_S8_EEENS6_IJNS7_ILi64EEESA_SA_EEELi512ENS_10bfloat16_tEfNS_4arch4Sm90ELb0ELb1ELb1ELb1ELb1ELb0ELb1ELb0ELb0ELb1ELb0ELb0EEENS1_21CollectiveEpilogueFwdINS6_IJSA_NS7_ILi512EEESA_EEES9_SC_SE_Li256ELb1ELb1ELb0ELb0EEENS1_36VarlenDynamicPersistentTileSchedulerILi64ELi64ELi256ELi128ELb0ELb1ELb1ELb1ELb0ELb1EEEEEEEEEvNT_6ParamsE,@"STO_CUDA_ENTRY STV_DEFAULT"
_ZN7cutlass13device_kernelIN5flash11enable_sm90INS1_16FlashAttnFwdSm90INS1_25CollectiveMainloopFwdSm90ILi2EN4cute5tupleIJNS5_1CILi1EEES8_S8_EEENS6_IJNS7_ILi64EEESA_SA_EEELi512ENS_10bfloat16_tEfNS_4arch4Sm90ELb0ELb1ELb1ELb1ELb1ELb0ELb1ELb0ELb0ELb1ELb0ELb0EEENS1_21CollectiveEpilogueFwdINS6_IJSA_NS7_ILi512EEESA_EEES9_SC_SE_Li256ELb1ELb1ELb0ELb0EEENS1_36VarlenDynamicPersistentTileSchedulerILi64ELi64ELi256ELi128ELb0ELb1ELb1ELb1ELb0ELb1EEEEEEEEEvNT_6ParamsE:
        /* <DEDUP_REMOVED lines=43> */
.L_x_6285:
        /* <DEDUP_REMOVED lines=22> */
.L_x_6286:
        /* <DEDUP_REMOVED lines=18> */
.L_x_6287:
        /* <DEDUP_REMOVED lines=22> */
.L_x_6288:
        /* <DEDUP_REMOVED lines=23> */
.L_x_6289:
[----:B0-----:R-:W-:Y:S01]  /*0800*/  ULDC UR4, c[0x0][0x20] ;  /* 0x0000080000047ab9 */ /* 0x001fe20000000800 */
[----:B------:R-:W-:Y:S01]  /*0810*/  UISETP.NE.AND UP0, UPT, UR61, URZ, UPT ;  /* 0x0000003f3d00728c */ /* 0x000fe2000bf05270 */
[----:B------:R-:W-:Y:S01]  /*0820*/  IADD3 R2, P0, R1, UR4, RZ ;  /* 0x0000000401027c10 */ /* 0x000fe2000ff1e0ff */
[----:B------:R-:W-:Y:S01]  /*0830*/  ULDC UR4, c[0x0][0x24] ;  /* 0x0000090000047ab9 */ /* 0x000fe20000000800 */
[----:B------:R-:W-:Y:S01]  /*0840*/  UMOV UR60, 0x1 ;  /* 0x00000001003c7882 */ /* 0x000fe20000000000 */
[----:B------:R-:W-:Y:S01]  /*0850*/  NOP ;  /* 0x0000000000007918 */ /* 0x000fe20000000000 */
[----:B-1234-:R-:W-:Y:S01]  /*0860*/  BAR.SYNC.DEFER_BLOCKING 0x0 ;  /* 0x0000000000007b1d */ /* 0x01efe20000010000 */
[----:B------:R-:W-:Y:S01]  /*0870*/  IADD3 R3, P1, R2, 0x1e0, RZ ;  /* 0x000001e002037810 */ /* 0x000fe20007f3e0ff */
[----:B------:R-:W-:Y:S01]  /*0880*/  IMAD.X R18, RZ, RZ, UR4, P0 ;  /* 0x00000004ff127e24 */ /* 0x000fe200080e06ff */
[----:B------:R-:W-:Y:S01]  /*0890*/  PLOP3.LUT P2, PT, PT, PT, UP0, 0x80, 0x0 ;  /* 0x000000000000781c */ /* 0x000fe20003f4f008 */
[----:B------:R-:W-:-:S02]  /*08a0*/  USEL UR60, UR60, 0x2, !UP0 ;  /* 0x000000023c3c7887 */ /* 0x000fc4000c000000 */
[----:B------:R-:W-:Y:S01]  /*08b0*/  ULDC.64 UR36, c[0x0][0x208] ;  /* 0x0000820000247ab9 */ /* 0x000fe20000000a00 */
[----:B------:R0:W-:Y:S02]  /*08c0*/  STL [R1+0x428], R3 ;  /* 0x0004280301007387 */ /* 0x0001e40000100800 */
[----:B0-----:R-:W-:-:S05]  /*08d0*/  IMAD.X R3, RZ, RZ, R18, P1 ;  /* 0x000000ffff037224 */ /* 0x001fca00008e0612 */
[----:B------:R0:W-:Y:S02]  /*08e0*/  STL [R1+0x424], R3 ;  /* 0x0004240301007387 */ /* 0x0001e40000100800 */
[----:B------:R-:W-:Y:S05]  /*08f0*/  @!P2 BRA `(.L_x_6290) ;  /* 0x0000024800e4a947 */ /* 0x000fea0003800000 */
.L_x_6291:
[----:B------:R-:W-:-:S08]  /*0900*/  NOP ;  /* 0x0000000000007918 */ /* 0x000fd00000000000 */
[----:B------:R-:W1:Y:S02]  /*0910*/  USETMAXREG.TRY_ALLOC.CTAPOOL UP0, 0xe8 ;  /* 0x000000e8000079c8 */ /* 0x000e640008000600 */
[----:B-1----:R-:W-:-:S13]  /*0920*/  PLOP3.LUT P0, PT, PT, PT, UP0, 0x80, 0x0 ;  /* 0x000000000000781c */ /* 0x002fda0003f0f008 */
[----:B------:R-:W-:Y:S05]  /*0930*/  @!P0 BRA `(.L_x_6291) ;  /* 0xfffffffc00f08947 */ /* 0x000fea000383ffff */
[----:B0-----:R-:W0:Y:S01]  /*0940*/  S2R R3, SR_TID.X ;  /* 0x0000000000037919 */ /* 0x001e220000002100 */
[----:B------:R-:W-:Y:S01]  /*0950*/  ULDC UR4, c[0x0][0xd3c] ;  /* 0x00034f0000047ab9 */ /* 0x000fe20000000800 */
[C---:B------:R-:W-:Y:S01]  /*0960*/  IADD3 R196, P1, R2.reuse, 0x1c8, RZ ;  /* 0x000001c802c47810 */ /* 0x040fe20007f3e0ff */
[----:B------:R-:W1:Y:S01]  /*0970*/  S2R R7, SR_CgaCtaId ;  /* 0x0000000000077919 */ /* 0x000e620000008800 */
[----:B------:R-:W-:-:S03]  /*0980*/  IADD3 R199, P2, R2, 0x1d4, RZ ;  /* 0x000001d402c77810 */ /* 0x000fc60007f5e0ff */
[--C-:B------:R-:W-:Y:S01]  /*0990*/  IMAD.X R197, RZ, RZ, R18.reuse, P1 ;  /* 0x000000ffffc57224 */ /* 0x100fe200008e0612 */
[----:B------:R-:W-:Y:S01]  /*09a0*/  STL.64 [R1+0x1c8], RZ ;  /* 0x0001c8ff01007387 */ /* 0x000fe20000100a00 */
[----:B------:R-:W-:-:S03]  /*09b0*/  IMAD.X R198, RZ, RZ, R18, P2 ;  /* 0x000000ffffc67224 */ /* 0x000fc600010e0612 */
[----:B------:R-:W-:Y:S04]  /*09c0*/  STL [R1+0x1d0], RZ ;  /* 0x0001d0ff01007387 */ /* 0x000fe80000100800 */
[----:B------:R-:W-:Y:S01]  /*09d0*/  STL [R1+0x1d4], RZ ;  /* 0x0001d4ff01007387 */ /* 0x000fe20000100800 */
[----:B0-----:R-:W-:-:S04]  /*09e0*/  LOP3.LUT R0, R3, 0xffffff80, RZ, 0xc0, !PT ;  /* 0xffffff8003007812 */ /* 0x001fc800078ec0ff */
[----:B------:R-:W-:Y:S02]  /*09f0*/  ISETP.NE.AND P0, PT, R0, 0x80, PT ;  /* 0x000000800000780c */ /* 0x000fe40003f05270 */
[----:B------:R-:W-:-:S04]  /*0a00*/  MOV R0, 0x400 ;  /* 0x0000040000007802 */ /* 0x000fc80000000f00 */
[----:B-1----:R-:W-:-:S04]  /*0a10*/  LEA R0, R7, R0, 0x18 ;  /* 0x0000000007007211 */ /* 0x002fc800078ec0ff */
[----:B------:R-:W-:-:S03]  /*0a20*/  R2UR UR46, R0 ;  /* 0x00000000002e72ca */ /* 0x000fc600000e0000 */
        /* <DEDUP_REMOVED lines=10> */
[----:B------:R-:W0:Y:S01]  /*0ad0*/  S2UR UR4, SR_SWINHI ;  /* 0x00000000000479c3 */ /* 0x000e220000002f00 */
[----:B------:R-:W-:Y:S01]  /*0ae0*/  R2UR UR5, R9 ;  /* 0x00000000090572ca */ /* 0x000fe200000e0000 */
[----:B------:R-:W-:Y:S01]  /*0af0*/  ULOP3.LUT UR8, UR60, 0x1, URZ, 0xfc, !UPT ;  /* 0x000000013c087892 */ /* 0x000fe2000f8efc3f */
[----:B------:R-:W-:Y:S02]  /*0b00*/  SHF.R.S32.HI R0, RZ, 0x1f, R191 ;  /* 0x0000001fff007819 */ /* 0x000fe400000114bf */
[----:B------:R-:W-:Y:S02]  /*0b10*/  R2UR UR6, R11 ;  /* 0x000000000b0672ca */ /* 0x000fe400000e0000 */
[CC--:B------:R-:W-:Y:S02]  /*0b20*/  LEA.HI R5, R0.reuse, R191.reuse, RZ, 0x7 ;  /* 0x000000bf00057211 */ /* 0x0c0fe400078f38ff */
[----:B------:R-:W-:-:S02]  /*0b30*/  LEA.HI R4, R0, R191, RZ, 0x5 ;  /* 0x000000bf00047211 */ /* 0x000fc400078f28ff */
[----:B------:R-:W-:Y:S02]  /*0b40*/  LOP3.LUT R6, R5, 0xffffff80, RZ, 0xc0, !PT ;  /* 0xffffff8005067812 */ /* 0x000fe400078ec0ff */
[CC--:B------:R-:W-:Y:S02]  /*0b50*/  LEA.HI R3, R0.reuse, R191.reuse, RZ, 0x4 ;  /* 0x000000bf00037211 */ /* 0x0c0fe400078f20ff */
[----:B------:R-:W-:Y:S01]  /*0b60*/  SHF.R.S32.HI R201, RZ, 0x5, R4 ;  /* 0x00000005ffc97819 */ /* 0x000fe20000011404 */
[----:B------:R-:W-:Y:S01]  /*0b70*/  IMAD.IADD R8, R191, 0x1, -R6 ;  /* 0x00000001bf087824 */ /* 0x000fe200078e0a06 */
[----:B------:R-:W-:Y:S02]  /*0b80*/  SHF.R.S32.HI R6, RZ, 0x1f, R4 ;  /* 0x0000001fff067819 */ /* 0x000fe40000011404 */
[----:B------:R-:W-:Y:S02]  /*0b90*/  LEA.HI R10, R0, R191, RZ, 0x2 ;  /* 0x000000bf000a7211 */ /* 0x000fe400078f10ff */
[----:B------:R-:W-:-:S02]  /*0ba0*/  SHF.R.S32.HI R4, RZ, 0x4, R3 ;  /* 0x00000004ff047819 */ /* 0x000fc40000011403 */
[----:B------:R-:W-:Y:S01]  /*0bb0*/  SHF.R.S32.HI R9, RZ, 0x1f, R8 ;  /* 0x0000001fff097819 */ /* 0x000fe20000011408 */
[----:B------:R-:W-:Y:S01]  /*0bc0*/  UMOV UR38, UR46 ;  /* 0x0000002e00267c82 */ /* 0x000fe20008000000 */
[----:B0-----:R-:W-:Y:S01]  /*0bd0*/  UMOV UR39, UR4 ;  /* 0x0000000400277c82 */ /* 0x001fe20008000000 */
[----:B------:R-:W-:Y:S01]  /*0be0*/  LOP3.LUT R202, R3, 0xfffffff0, RZ, 0xc0, !PT ;  /* 0xfffffff003ca7812 */ /* 0x000fe200078ec0ff */
[----:B------:R-:W-:Y:S01]  /*0bf0*/  IMAD.U32 R194, RZ, RZ, UR38 ;  /* 0x00000026ffc27e24 */ /* 0x000fe2000f8e00ff */
[----:B------:R-:W-:Y:S01]  /*0c00*/  LOP3.LUT R14, R10, 0xfffffffc, RZ, 0xc0, !PT ;  /* 0xfffffffc0a0e7812 */ /* 0x000fe200078ec0ff */
[----:B------:R-:W-:Y:S01]  /*0c10*/  IMAD.U32 R195, RZ, RZ, UR39 ;  /* 0x00000027ffc37e24 */ /* 0x000fe2000f8e00ff */
[----:B------:R-:W-:Y:S01]  /*0c20*/  LEA.HI R6, R6, R201, RZ, 0x2 ;  /* 0x000000c906067211 */ /* 0x000fe200078f10ff */
[----:B------:R-:W-:Y:S01]  /*0c30*/  IMAD.IADD R202, R191, 0x1, -R202 ;  /* 0x00000001bfca7824 */ /* 0x000fe200078e0aca */
[----:B------:R-:W-:Y:S01]  /*0c40*/  LEA.HI R3, R3, R4, RZ, 0x1 ;  /* 0x0000000403037211 */ /* 0x000fe200078f08ff */
[----:B------:R-:W-:Y:S01]  /*0c50*/  IMAD.IADD R14, R191, 0x1, -R14 ;  /* 0x00000001bf0e7824 */ /* 0x000fe200078e0a0e */
[----:B------:R-:W-:-:S02]  /*0c60*/  LEA.HI R10, R9, R8, RZ, 0x2 ;  /* 0x00000008090a7211 */ /* 0x000fc400078f10ff */
[----:B------:R-:W-:Y:S02]  /*0c70*/  SHF.R.S32.HI R192, RZ, 0x7, R5 ;  /* 0x00000007ffc07819 */ /* 0x000fe40000011405 */
[----:B------:R-:W-:Y:S02]  /*0c80*/  LOP3.LUT R6, R6, 0x3ffffc, RZ, 0xc0, !PT ;  /* 0x003ffffc06067812 */ /* 0x000fe400078ec0ff */
[----:B------:R-:W-:Y:S01]  /*0c90*/  LOP3.LUT R3, R3, 0x1ffffffe, RZ, 0xc0, !PT ;  /* 0x1ffffffe03037812 */ /* 0x000fe200078ec0ff */
[----:B------:R-:W-:Y:S01]  /*0ca0*/  IMAD R13, R192, 0x100, R202 ;  /* 0x00000100c00d7824 */ /* 0x000fe200078e02ca */
[----:B------:R-:W-:Y:S01]  /*0cb0*/  SHF.R.S32.HI R11, RZ, 0x2, R10 ;  /* 0x00000002ff0b7819 */ /* 0x000fe2000001140a */
[----:B------:R-:W-:Y:S01]  /*0cc0*/  IMAD.IADD R6, R201, 0x1, -R6 ;  /* 0x00000001c9067824 */ /* 0x000fe200078e0a06 */
[----:B------:R-:W-:Y:S01]  /*0cd0*/  SHF.R.S32.HI R12, RZ, 0x1f, R10 ;  /* 0x0000001fff0c7819 */ /* 0x000fe2000001140a */
[----:B------:R-:W-:Y:S01]  /*0ce0*/  IMAD.IADD R3, R4, 0x1, -R3 ;  /* 0x0000000104037824 */ /* 0x000fe200078e0a03 */
[----:B------:R-:W-:Y:S01]  /*0cf0*/  LEA.HI R4, R14, R14, RZ, 0x1 ;  /* 0x0000000e0e047211 */ /* 0x000fe200078f08ff */
[----:B------:R-:W-:Y:S01]  /*0d00*/  IMAD R6, R6, 0x10, R13 ;  /* 0x0000001006067824 */ /* 0x000fe200078e020d */
[----:B------:R-:W-:Y:S01]  /*0d10*/  LEA.HI R12, R12, R11, RZ, 0x3 ;  /* 0x0000000b0c0c7211 */ /* 0x000fe200078f18ff */
[----:B------:R-:W-:Y:S01]  /*0d20*/  IMAD.SHL.U32 R227, R3, 0x8, RZ ;  /* 0x0000000803e37824 */ /* 0x000fe200078e00ff */
[----:B------:R-:W-:-:S02]  /*0d30*/  LEA.HI R0, R0, R191, RZ, 0x3 ;  /* 0x000000bf00007211 */ /* 0x000fc400078f18ff */
[----:B------:R-:W-:Y:S01]  /*0d40*/  LOP3.LUT R12, R12, 0xfffffff8, RZ, 0xc0, !PT ;  /* 0xfffffff80c0c7812 */ /* 0x000fe200078ec0ff */
[----:B------:R-:W-:Y:S01]  /*0d50*/  IMAD.U32 R17, R6, 0x40, R227 ;  /* 0x0000004006117824 */ /* 0x000fe200078e00e3 */
[----:B------:R-:W-:Y:S02]  /*0d60*/  LOP3.LUT R13, R4, 0x1ffffffe, RZ, 0xc0, !PT ;  /* 0x1ffffffe040d7812 */ /* 0x000fe400078ec0ff */
[----:B------:R-:W-:Y:S01]  /*0d70*/  LOP3.LUT R4, R0, 0xfffffff8, RZ, 0xc0, !PT ;  /* 0xfffffff800047812 */ /* 0x000fe200078ec0ff */
[----:B------:R-:W-:Y:S01]  /*0d80*/  IMAD.IADD R12, R11, 0x1, -R12 ;  /* 0x000000010b0c7824 */ /* 0x000fe200078e0a0c */
[----:B------:R-:W-:Y:S01]  /*0d90*/  LEA.HI R5, R5, R192, RZ, 0x1 ;  /* 0x000000c005057211 */ /* 0x000fe200078f08ff */
[----:B------:R-:W-:Y:S01]  /*0da0*/  IMAD.IADD R13, R14, 0x1, -R13 ;  /* 0x000000010e0d7824 */ /* 0x000fe200078e0a0d */
[----:B------:R-:W-:Y:S01]  /*0db0*/  LEA.HI R9, R9, R8, RZ, 0x5 ;  /* 0x0000000809097211 */ /* 0x000fe200078f28ff */
[----:B------:R-:W-:Y:S01]  /*0dc0*/  IMAD.IADD R193, R191, 0x1, -R4 ;  /* 0x00000001bfc17824 */ /* 0x000fe200078e0a04 */
[----:B------:R-:W-:Y:S01]  /*0dd0*/  LOP3.LUT R11, R10, 0x7ffffffc, RZ, 0xc0, !PT ;  /* 0x7ffffffc0a0b7812 */ /* 0x000fe200078ec0ff */
[----:B------:R-:W-:Y:S01]  /*0de0*/  IMAD.WIDE R16, R17, 0x2, R194 ;  /* 0x0000000211107825 */ /* 0x000fe200078e02c2 */
[----:B------:R-:W-:-:S02]  /*0df0*/  LOP3.LUT R5, R5, 0xfffffe, RZ, 0xc0, !PT ;  /* 0x00fffffe05057812 */ /* 0x000fc400078ec0ff */
[----:B------:R-:W-:Y:S01]  /*0e00*/  SHF.R.S32.HI R9, RZ, 0x5, R9 ;  /* 0x00000005ff097819 */ /* 0x000fe20000011409 */
[----:B------:R-:W-:Y:S01]  /*0e10*/  IMAD.SHL.U32 R156, R193, 0x8, RZ ;  /* 0x00000008c19c7824 */ /* 0x000fe200078e00ff */
[----:B------:R-:W-:Y:S01]  /*0e20*/  SHF.R.S32.HI R159, RZ, 0x3, R0 ;  /* 0x00000003ff9f7819 */ /* 0x000fe20000011400 */
[----:B------:R-:W-:Y:S02]  /*0e30*/  IMAD.IADD R11, R8, 0x1, -R11 ;  /* 0x00000001080b7824 */ /* 0x000fe400078e0a0b */
[----:B------:R-:W-:Y:S02]  /*0e40*/  IMAD.IADD R5, R192, 0x1, -R5 ;  /* 0x00000001c0057824 */ /* 0x000fe400078e0a05 */
        /* <DEDUP_REMOVED lines=14> */
[----:B------:R-:W-:Y:S01]  /*0f30*/  IMAD.SHL.U32 R200, R5, 0x100, RZ ;  /* 0x0000010005c87824 */ /* 0x000fe200078e00ff */
[----:B------:R-:W-:Y:S01]  /*0f40*/  SHF.R.S32.HI R176, RZ, 0x1f, R157 ;  /* 0x0000001fffb07819 */ /* 0x000fe2000001149d */
[----:B------:R-:W-:-:S02]  /*0f50*/  IMAD.SHL.U32 R203, R11, 0x2, RZ ;  /* 0x000000020bcb7824 */ /* 0x000fc400078e00ff */
[----:B------:R-:W-:Y:S02]  /*0f60*/  IMAD R228, R13, 0x8, R22 ;  /* 0x000000080de47824 */ /* 0x000fe400078e0216 */
[----:B------:R-:W-:-:S07]  /*0f70*/  IMAD.IADD R23, R203, 0x1, R200 ;  /* 0x00000001cb177824 */ /* 0x000fce00078e02c8 */
.L_x_6431:
        /* <DEDUP_REMOVED lines=14> */
[----:B------:R-:W-:-:S03]  /*1060*/  @UP1 UIMAD.WIDE UR8, UR6, 0x4, UR10 ;  /* 0x00000004060818a5 */ /* 0x000fc6000f8e020a */
[----:B------:R-:W-:Y:S01]  /*1070*/  ULDC.64 UR10, c[0x0][0xb18] ;  /* 0x0002c600000a7ab9 */ /* 0x000fe20000000a00 */
[----:B------:R-:W2:Y:S02]  /*1080*/  @P0 LDG.E R4, desc[UR36][R4.64] ;  /* 0x0000002404040981 */ /* 0x000ea4000c1e1900 */
[----:B-1----:R-:W-:Y:S02]  /*1090*/  IMAD.U32 R8, RZ, RZ, UR8 ;  /* 0x00000008ff087e24 */ /* 0x002fe4000f8e00ff */
[----:B----4-:R-:W-:Y:S01]  /*10a0*/  IMAD.U32 R9, RZ, RZ, UR9 ;  /* 0x00000009ff097e24 */ /* 0x010fe2000f8e00ff */
[----:B------:R-:W-:-:S04]  /*10b0*/  ULDC.64 UR8, c[0x0][0x418] ;  /* 0x0001060000087ab9 */ /* 0x000fc80000000a00 */
[----:B------:R-:W3:Y:S01]  /*10c0*/  @P2 LDG.E R8, desc[UR36][R8.64] ;  /* 0x0000002408082981 */ /* 0x000ee2000c1e1900 */
[----:B------:R-:W-:Y:S01]  /*10d0*/  UISETP.NE.U32.AND UP0, UPT, UR8, URZ, UPT ;  /* 0x0000003f0800728c */ /* 0x000fe2000bf05070 */
[----:B------:R-:W-:Y:S01]  /*10e0*/  ISETP.NE.U32.AND P1, PT, RZ, UR10, PT ;  /* 0x0000000aff007c0c */ /* 0x000fe2000bf25070 */
[----:B------:R-:W-:Y:S01]  /*10f0*/  UMOV UR4, URZ ;  /* 0x0000003f00047c82 */ /* 0x000fe20008000000 */
[----:B------:R-:W-:Y:S01]  /*1100*/  ULDC UR8, c[0x0][0x424] ;  /* 0x0001090000087ab9 */ /* 0x000fe20000000800 */
[----:B------:R-:W-:Y:S01]  /*1110*/  UISETP.NE.AND.EX UP0, UPT, UR9, URZ, UPT, UP0 ;  /* 0x0000003f0900728c */ /* 0x000fe2000bf05300 */
[----:B------:R-:W-:Y:S01]  /*1120*/  ISETP.NE.AND.EX P1, PT, RZ, UR11, PT, P1 ;  /* 0x0000000bff007c0c */ /* 0x000fe2000bf25310 */
[----:B------:R-:W-:Y:S02]  /*1130*/  UMOV UR45, UR7 ;  /* 0x00000007002d7c82 */ /* 0x000fe40008000000 */
[----:B------:R-:W-:-:S04]  /*1140*/  USEL UR8, UR8, 0x1, UP0 ;  /* 0x0000000108087887 */ /* 0x000fc80008000000 */
[----:B------:R-:W-:Y:S01]  /*1150*/  UIMAD UR50, UR8, UR50, URZ ;  /* 0x00000032083272a4 */ /* 0x000fe2000f8e023f */
        /* <DEDUP_REMOVED lines=17> */
.L_x_6292:
[----:B------:R-:W-:Y:S01]  /*1270*/  UMOV UR58, UR5 ;  /* 0x00000005003a7c82 */ /* 0x000fe20008000000 */
        /* <DEDUP_REMOVED lines=9> */
.L_x_6293:
        /* <DEDUP_REMOVED lines=13> */
.L_x_6294:
[----:B------:R-:W0:Y:S01]  /*13e0*/  LDC R0, c[0x0][0xa80] ;  /* 0x0002a000ff007b82 */ /* 0x000e220000000800 */
[----:B------:R-:W-:Y:S01]  /*13f0*/  UISETP.NE.AND UP0, UPT, UR61, 0x1, UPT ;  /* 0x000000013d00788c */ /* 0x000fe2000bf05270 */
[----:B------:R1:W-:Y:S01]  /*1400*/  STL.128 [R1+0x3f0], RZ ;  /* 0x0003f0ff01007387 */ /* 0x0003e20000100c00 */
[----:B------:R-:W-:Y:S01]  /*1410*/  IADD3 R28, P0, R2, 0x3f0, RZ ;  /* 0x000003f0021c7810 */ /* 0x000fe20007f1e0ff */
[----:B------:R-:W-:Y:S02]  /*1420*/  UIADD3 UR50, -UR4, UR50, URZ ;  /* 0x0000003204327290 */ /* 0x000fe4000fffe13f */
[----:B------:R1:W-:Y:S01]  /*1430*/  STL.128 [R1+0x400], RZ ;  /* 0x000400ff01007387 */ /* 0x0003e20000100c00 */
[----:B------:R-:W-:Y:S01]  /*1440*/  PLOP3.LUT P1, PT, PT, PT, UP0, 0x80, 0x0 ;  /* 0x000000000000781c */ /* 0x000fe20003f2f008 */
[----:B------:R-:W-:Y:S02]  /*1450*/  IMAD.X R29, RZ, RZ, R18, P0 ;  /* 0x000000ffff1d7224 */ /* 0x000fe400000e0612 */
[----:B------:R1:W-:Y:S04]  /*1460*/  STL.128 [R1+0x1e0], RZ ;  /* 0x0001e0ff01007387 */ /* 0x0003e80000100c00 */
[----:B------:R1:W-:Y:S04]  /*1470*/  STL.128 [R1+0x1f0], RZ ;  /* 0x0001f0ff01007387 */ /* 0x0003e80000100c00 */
[----:B------:R1:W-:Y:S04]  /*1480*/  STL.128 [R1+0x200], RZ ;  /* 0x000200ff01007387 */ /* 0x0003e80000100c00 */
[----:B------:R1:W-:Y:S04]  /*1490*/  STL.128 [R1+0x210], RZ ;  /* 0x000210ff01007387 */ /* 0x0003e80000100c00 */
[----:B0-----:R1:W-:Y:S04]  /*14a0*/  STL [R1+0x410], R0 ;  /* 0x0004100001007387 */ /* 0x0013e80000100800 */
        /* <DEDUP_REMOVED lines=28> */
[----:B------:R-:W-:Y:S05]  /*1670*/  @!P1 BRA `(.L_x_6295) ;  /* 0x0000007c00dc9947 */ /* 0x000fea0003800000 */
[----:B------:R-:W0:Y:S01]  /*1680*/  LDC.64 R8, c[0x0][0xad8] ;  /* 0x0002b600ff087b82 */ /* 0x000e220000000a00 */
[----:B------:R-:W-:Y:S01]  /*1690*/  ULDC UR4, c[0x0][0x448] ;  /* 0x0001120000047ab9 */ /* 0x000fe20000000800 */
[----:B------:R-:W-:Y:S02]  /*16a0*/  USHF.L.U32 UR6, UR5, 0x6, URZ ;  /* 0x0000000605067899 */ /* 0x000fe4000800063f */
[----:B------:R-:W-:Y:S02]  /*16b0*/  UISETP.NE.AND UP0, UPT, UR4, 0x1, UPT ;  /* 0x000000010400788c */ /* 0x000fe4000bf05270 */
[----:B------:R-:W-:Y:S02]  /*16c0*/  UIADD3 UR7, UR6, 0x3f, URZ ;  /* 0x0000003f06077890 */ /* 0x000fe4000fffe03f */
[----:B------:R-:W-:-:S07]  /*16d0*/  UIADD3 UR8, UR50, 0x1, -UR49 ;  /* 0x0000000132087890 */ /* 0x000fce000fffe831 */
[----:B------:R-:W-:Y:S01]  /*16e0*/  @UP0 UIADD3 UR4, UR6, 0x3f, URZ ;  /* 0x0000003f06040890 */ /* 0x000fe2000fffe03f */
[----:B------:R-:W-:Y:S01]  /*16f0*/  @UP0 ULDC UR5, c[0x0][0x44c] ;  /* 0x0001130000050ab9 */ /* 0x000fe20000000800 */
[----:B------:R-:W-:Y:S02]  /*1700*/  @UP0 ULDC UR9, c[0x0][0x450] ;  /* 0x0001140000090ab9 */ /* 0x000fe40000000800 */
[----:B------:R-:W-:-:S04]  /*1710*/  UIMAD.WIDE.U32 UR4, UR4, UR5, URZ ;  /* 0x00000005040472a5 */ /* 0x000fc8000f8e003f */
[----:B------:R-:W-:Y:S01]  /*1720*/  @UP0 USHF.R.U32.HI UR7, URZ, UR9, UR5 ;  /* 0x000000093f070299 */ /* 0x000fe20008011605 */
[----:B0-----:R-:W-:-:S03]  /*1730*/  ISETP.GE.AND P1, PT, R9, 0x1, PT ;  /* 0x000000010900780c */ /* 0x001fc60003f26270 */
[----:B------:R-:W-:-:S06]  /*1740*/  UIADD3 UR7, UR8, UR7, URZ ;  /* 0x0000000708077290 */ /* 0x000fcc000fffe03f */
[----:B-1----:R-:W-:-:S04]  /*1750*/  VIADD R0, R8, UR7 ;  /* 0x0000000708007c36 */ /* 0x002fc80008000000 */
        /* <DEDUP_REMOVED lines=12> */
.L_x_6297:
[----:B------:R-:W-:-:S13]  /*1820*/  ISETP.NE.AND P0, PT, R9, 0x1, PT ;  /* 0x000000010900780c */ /* 0x000fda0003f05270 */
[----:B------:R-:W0:Y:S02]  /*1830*/  @P0 LDC.64 R4, c[0x0][0xae0] ;  /* 0x0002b800ff040b82 */ /* 0x000e240000000a00 */
[----:B0-----:R-:W-:-:S05]  /*1840*/  @P0 IMAD.HI.U32 R4, R3, R4, RZ ;  /* 0x0000000403040227 */ /* 0x001fca00078e00ff */
[----:B------:R-:W-:-:S07]  /*1850*/  @P0 SHF.R.U32.HI R3, RZ, R5, R4 ;  /* 0x00000005ff030219 */ /* 0x000fce0000011604 */
.L_x_6298:
[----:B------:R-:W-:-:S05]  /*1860*/  IMAD R3, R3, R9, R9 ;  /* 0x0000000903037224 */ /* 0x000fca00078e0209 */
[----:B------:R-:W-:-:S07]  /*1870*/  VIMNMX R0, R0, R3, PT ;  /* 0x0000000300007248 */ /* 0x000fce0003fe0100 */
.L_x_6296:
        /* <DEDUP_REMOVED lines=10> */
[----:B------:R-:W-:Y:S01]  /*1920*/  UIADD3 UR6, UR6, UR50, -UR49 ;  /* 0x0000003206067290 */ /* 0x000fe2000fffe831 */
        /* <DEDUP_REMOVED lines=17> */
.L_x_6300:
[----:B------:R-:W-:-:S13]  /*1a40*/  ISETP.NE.AND P0, PT, R9, 0x1, PT ;  /* 0x000000010900780c */ /* 0x000fda0003f05270 */
[----:B------:R-:W0:Y:S02]  /*1a50*/  @P0 LDC.64 R4, c[0x0][0xae0] ;  /* 0x0002b800ff040b82 */ /* 0x000e240000000a00 */
[----:B0-----:R-:W-:-:S05]  /*1a60*/  @P0 IMAD.HI.U32 R4, R0, R4, RZ ;  /* 0x0000000400040227 */ /* 0x001fca00078e00ff */
[----:B------:R-:W-:-:S07]  /*1a70*/  @P0 SHF.R.U32.HI R0, RZ, R5, R4 ;  /* 0x00000005ff000219 */ /* 0x000fce0000011604 */
.L_x_6301:
[----:B------:R-:W-:-:S05]  /*1a80*/  IMAD R0, R0, R9, RZ ;  /* 0x0000000900007224 */ /* 0x000fca00078e02ff */
[----:B------:R-:W-:-:S07]  /*1a90*/  VIMNMX R3, R3, R0, !PT ;  /* 0x0000000003037248 */ /* 0x000fce0007fe0100 */
.L_x_6299:
        /* <DEDUP_REMOVED lines=704> */
.L_x_6303:
[----:B-----5:R-:W-:-:S05]  /*46a0*/  LEA R5, R5, UR46, 0x3 ;  /* 0x0000002e05057c11 */ /* 0x020fca000f8e18ff */
[----:B------:R-:W-:-:S05]  /*46b0*/  VIADD R4, R5, 0x38860 ;  /* 0x0003886005047836 */ /* 0x000fca0000000000 */
[----:B------:R-:W-:-:S04]  /*46c0*/  PRMT R4, R7, 0x654, R4 ;  /* 0x0000065407047816 */ /* 0x000fc80000000004 */
[----:B------:R0:W-:Y:S02]  /*46d0*/  SYNCS.ARRIVE.TRANS64.RED.A1T0 RZ, [R4+URZ], RZ ;  /* 0x000000ff04ff79a7 */ /* 0x0001e4000810043f */
[----:B0-----:R-:W-:-:S05]  /*46e0*/  VIADD R4, R215, 0xfffffffe ;  /* 0xfffffffed7047836 */ /* 0x001fca0000000000 */
[----:B------:R-:W-:-:S13]  /*46f0*/  ISETP.GE.AND P0, PT, R4, R0, PT ;  /* 0x000000000400720c */ /* 0x000fda0003f06270 */
[----:B------:R-:W-:Y:S05]  /*4700*/  @!P0 BRA `(.L_x_6304) ;  /* 0x0000003c005c8947 */ /* 0x000fea0003800000 */
.L_x_6306:
        /* <DEDUP_REMOVED lines=978> */
.L_x_6305:
[----:B-----5:R-:W-:-:S05]  /*8430*/  LEA R9, R9, UR46, 0x3 ;  /* 0x0000002e09097c11 */ /* 0x020fca000f8e18ff */
[----:B0-----:R-:W-:-:S05]  /*8440*/  VIADD R6, R9, 0x38860 ;  /* 0x0003886009067836 */ /* 0x001fca0000000000 */
[----:B------:R-:W-:-:S04]  /*8450*/  PRMT R6, R7, 0x654, R6 ;  /* 0x0000065407067816 */ /* 0x000fc80000000006 */
[----:B------:R0:W-:Y:S01]  /*8460*/  SYNCS.ARRIVE.TRANS64.RED.A1T0 RZ, [R6+URZ], RZ ;  /* 0x000000ff06ff79a7 */ /* 0x0001e2000810043f */
[----:B------:R-:W-:Y:S05]  /*8470*/  @P0 BRA `(.L_x_6306) ;  /* 0xffffffc000a40947 */ /* 0x000fea000383ffff */
.L_x_6304:
        /* <DEDUP_REMOVED lines=277> */
.L_x_6308:
[----:B------:R-:W-:Y:S05]  /*95d0*/  BSYNC B0 ;  /* 0x0000000000007941 */ /* 0x000fea0003800000 */
.L_x_6307:
[----:B------:R-:W-:Y:S05]  /*95e0*/  BRA `(.L_x_6302) ;  /* 0x0000018c001c7947 */ /* 0x000fea0003800000 */
.L_x_6295:
[----:B------:R-:W-:Y:S01]  /*95f0*/  UIADD3 UR11, UP0, UR38, 0x38830, URZ ;  /* 0x00038830260b7890 */ /* 0x000fe2000ff1e03f */
[----:B------:R-:W-:Y:S01]  /*9600*/  IMAD.U32 R4, RZ, RZ, UR60 ;  /* 0x0000003cff047e24 */ /* 0x000fe2000f8e00ff */
[----:B------:R-:W-:Y:S01]  /*9610*/  UIADD3 UR9, UP1, UR38, 0x38840, URZ ;  /* 0x0003884026097890 */ /* 0x000fe2000ff3e03f */
[----:B------:R-:W-:Y:S01]  /*9620*/  IMAD.MOV.U32 R9, RZ, RZ, R7 ;  /* 0x000000ffff097224 */ /* 0x000fe200078e0007 */
[----:B------:R-:W-:Y:S01]  /*9630*/  UIADD3 UR7, UP2, UR38, 0x38850, URZ ;  /* 0x0003885026077890 */ /* 0x000fe2000ff5e03f */
[----:B------:R-:W-:Y:S01]  /*9640*/  IMAD.MOV.U32 R8, RZ, RZ, 0x100 ;  /* 0x00000100ff087424 */ /* 0x000fe200078e00ff */
[----:B------:R-:W-:Y:S01]  /*9650*/  UIADD3 UR4, UP3, UR38, 0x38860, URZ ;  /* 0x0003886026047890 */ /* 0x000fe2000ff7e03f */
[----:B------:R-:W-:Y:S01]  /*9660*/  IMAD.MOV.U32 R5, RZ, RZ, 0x80 ;  /* 0x00000080ff057424 */ /* 0x000fe200078e00ff */
[----:B------:R-:W-:Y:S01]  /*9670*/  ULDC UR13, c[0x0][0x448] ;  /* 0x00011200000d7ab9 */ /* 0x000fe20000000800 */
[----:B------:R-:W-:Y:S01]  /*9680*/  IMAD.MOV.U32 R6, RZ, RZ, 0x80 ;  /* 0x00000080ff067424 */ /* 0x000fe200078e00ff */
[----:B------:R-:W-:Y:S01]  /*9690*/  UIADD3.X UR12, URZ, UR39, URZ, UP0, !UPT ;  /* 0x000000273f0c7290 */ /* 0x000fe200087fe43f */
[----:B------:R0:W-:Y:S01]  /*96a0*/  STL.64 [R1+0x30], R8 ;  /* 0x0000300801007387 */ /* 0x0001e20000100a00 */
[----:B------:R-:W-:Y:S01]  /*96b0*/  UIADD3.X UR8, URZ, UR39, URZ, UP2, !UPT ;  /* 0x000000273f087290 */ /* 0x000fe200097fe43f */
[----:B------:R-:W-:Y:S01]  /*96c0*/  IMAD.U32 R10, RZ, RZ, UR60 ;  /* 0x0000003cff0a7e24 */ /* 0x000fe2000f8e00ff */
[----:B------:R-:W-:Y:S01]  /*96d0*/  UIADD3.X UR6, URZ, UR39, URZ, UP3, !UPT ;  /* 0x000000273f067290 */ /* 0x000fe20009ffe43f */
[----:B------:R2:W-:Y:S01]  /*96e0*/  STL.128 [R1], R4 ;  /* 0x0000000401007387 */ /* 0x0005e20000100c00 */
[----:B------:R-:W-:Y:S01]  /*96f0*/  UIADD3.X UR10, URZ, UR39, URZ, UP1, !UPT ;  /* 0x000000273f0a7290 */ /* 0x000fe20008ffe43f */
[----:B------:R-:W-:Y:S01]  /*9700*/  IMAD.MOV.U32 R11, RZ, RZ, 0x80 ;  /* 0x00000080ff0b7424 */ /* 0x000fe200078e00ff */
[----:B------:R-:W-:Y:S01]  /*9710*/  UISETP.NE.AND UP4, UPT, UR13, 0x1, UPT ;  /* 0x000000010d00788c */ /* 0x000fe2000bf85270 */
[----:B-1----:R-:W-:Y:S01]  /*9720*/  IMAD.U32 R0, RZ, RZ, UR5 ;  /* 0x00000005ff007e24 */ /* 0x002fe2000f8e00ff */
[----:B------:R1:W-:Y:S01]  /*9730*/  STL [R1+0x10], RZ ;  /* 0x000010ff01007387 */ /* 0x0003e20000100800 */
[----:B------:R-:W-:Y:S01]  /*9740*/  IMAD.U32 R12, RZ, RZ, UR7 ;  /* 0x00000007ff0c7e24 */ /* 0x000fe2000f8e00ff */
[----:B------:R-:W-:Y:S01]  /*9750*/  UIADD3 UR40, UR50, 0x1, -UR49 ;  /* 0x0000000132287890 */ /* 0x000fe2000fffe831 */
[----:B------:R-:W-:Y:S01]  /*9760*/  IMAD.U32 R14, RZ, RZ, UR4 ;  /* 0x00000004ff0e7e24 */ /* 0x000fe2000f8e00ff */
[----:B------:R1:W-:Y:S01]  /*9770*/  STL.64 [R1+0x28], R10 ;  /* 0x0000280a01007387 */ /* 0x0003e20000100a00 */
[----:B------:R-:W-:Y:S01]  /*9780*/  IMAD.U32 R13, RZ, RZ, UR8 ;  /* 0x00000008ff0d7e24 */ /* 0x000fe2000f8e00ff */
[----:B------:R-:W-:Y:S01]  /*9790*/  USHF.L.U32 UR8, UR5, 0x6, URZ ;  /* 0x0000000605087899 */ /* 0x000fe2000800063f */
[----:B------:R-:W-:Y:S01]  /*97a0*/  IMAD.U32 R15, RZ, RZ, UR6 ;  /* 0x00000006ff0f7e24 */ /* 0x000fe2000f8e00ff */
[----:B------:R1:W-:Y:S01]  /*97b0*/  STL [R1+0x50], R0 ;  /* 0x0000500001007387 */ /* 0x0003e20000100800 */
[----:B0-----:R-:W-:Y:S01]  /*97c0*/  IMAD.U32 R8, RZ, RZ, UR11 ;  /* 0x0000000bff087e24 */ /* 0x001fe2000f8e00ff */
[----:B------:R-:W-:Y:S01]  /*97d0*/  ULDC.64 UR4, c[0x0][0xad8] ;  /* 0x0002b60000047ab9 */ /* 0x000fe20000000a00 */
[----:B------:R-:W-:Y:S01]  /*97e0*/  IMAD.U32 R9, RZ, RZ, UR12 ;  /* 0x0000000cff097e24 */ /* 0x000fe2000f8e00ff */
[----:B------:R-:W-:Y:S01]  /*97f0*/  UISETP.GE.AND UP0, UPT, UR5, 0x1, UPT ;  /* 0x000000010500788c */ /* 0x000fe2000bf06270 */
[----:B--2---:R-:W-:Y:S01]  /*9800*/  IMAD.U32 R4, RZ, RZ, UR9 ;  /* 0x00000009ff047e24 */ /* 0x004fe2000f8e00ff */
[----:B------:R1:W-:Y:S01]  /*9810*/  STL.128 [R1+0x40], R12 ;  /* 0x0000400c01007387 */ /* 0x0003e20000100c00 */
[----:B------:R-:W-:Y:S01]  /*9820*/  IMAD.U32 R5, RZ, RZ, UR10 ;  /* 0x0000000aff057e24 */ /* 0x000fe2000f8e00ff */
[----:B------:R-:W-:Y:S01]  /*9830*/  @UP4 UIADD3 UR6, UR8, 0x3f, URZ ;  /* 0x0000003f08064890 */ /* 0x000fe2000fffe03f */
[----:B------:R-:W-:Y:S01]  /*9840*/  IADD3 R48, P0, R2, 0x28, RZ ;  /* 0x0000002802307810 */ /* 0x000fe20007f1e0ff */
[----:B------:R1:W-:Y:S01]  /*9850*/  STL.64 [R1+0x18], R8 ;  /* 0x0000180801007387 */ /* 0x0003e20000100a00 */
[----:B------:R-:W-:Y:S01]  /*9860*/  @UP4 ULDC UR7, c[0x0][0x44c] ;  /* 0x0001130000074ab9 */ /* 0x000fe20000000800 */
[----:B------:R-:W-:Y:S01]  /*9870*/  PLOP3.LUT P1, PT, PT, PT, UP0, 0x40, 0x0 ;  /* 0x000000000000781c */ /* 0x000fe20003f2e808 */
[----:B------:R-:W-:Y:S01]  /*9880*/  UIMAD.WIDE.U32 UR6, UR6, UR7, URZ ;  /* 0x00000007060672a5 */ /* 0x000fe2000f8e003f */
[----:B------:R1:W-:Y:S01]  /*9890*/  STL.64 [R1+0x20], R4 ;  /* 0x0000200401007387 */ /* 0x0003e20000100a00 */
[----:B------:R-:W-:Y:S01]  /*98a0*/  @UP4 ULDC UR10, c[0x0][0x450] ;  /* 0x00011400000a4ab9 */ /* 0x000fe20000000800 */
[----:B------:R-:W-:Y:S01]  /*98b0*/  UIADD3 UR9, UR8, 0x3f, URZ ;  /* 0x0000003f08097890 */ /* 0x000fe2000fffe03f */
[----:B------:R-:W-:Y:S01]  /*98c0*/  IMAD.X R57, RZ, RZ, R18, P0 ;  /* 0x000000ffff397224 */ /* 0x000fe200000e0612 */
[----:B------:R1:W-:Y:S01]  /*98d0*/  STL [R1+0x38], RZ ;  /* 0x000038ff01007387 */ /* 0x0003e20000100800 */
[----:B------:R-:W-:-:S02]  /*98e0*/  @UP4 USHF.R.U32.HI UR9, URZ, UR10, UR7 ;  /* 0x0000000a3f094299 */ /* 0x000fc40008011607 */
[----:B------:R-:W-:Y:S02]  /*98f0*/  UP2UR UR41, UPR, URZ, 0x10 ;  /* 0x000000103f297883 */ /* 0x000fe40008000000 */
[----:B------:R-:W-:Y:S02]  /*9900*/  UIADD3 UR6, UR40, UR9, URZ ;  /* 0x0000000928067290 */ /* 0x000fe4000fffe03f */
[----:B------:R-:W-:Y:S02]  /*9910*/  UP2UR UR44, UPR, URZ, 0x1 ;  /* 0x000000013f2c7883 */ /* 0x000fe40008000000 */
[----:B------:R-:W-:Y:S01]  /*9920*/  UIADD3 UR4, UR6, UR4, URZ ;  /* 0x0000000406047290 */ /* 0x000fe2000fffe03f */
[----:B-1----:R-:W-:Y:S11]  /*9930*/  @P1 BRA `(.L_x_6309) ;  /* 0x0000000000441947 */ /* 0x002ff60003800000 */
        /* <DEDUP_REMOVED lines=10> */
.L_x_6310:
[----:B------:R-:W-:-:S11]  /*99e0*/  UISETP.NE.AND UP0, UPT, UR5, 0x1, UPT ;  /* 0x000000010500788c */ /* 0x000fd6000bf05270 */
[----:B------:R-:W-:Y:S02]  /*99f0*/  @UP0 ULDC.64 UR10, c[0x0][0xae0] ;  /* 0x0002b800000a0ab9 */ /* 0x000fe40000000a00 */
[----:B------:R-:W-:-:S04]  /*9a00*/  UIMAD.WIDE.U32 UR6, UR9, UR10, URZ ;  /* 0x0000000a090672a5 */ /* 0x000fc8000f8e003f */
[----:B------:R-:W-:-:S12]  /*9a10*/  @UP0 USHF.R.U32.HI UR9, URZ, UR11, UR7 ;  /* 0x0000000b3f090299 */ /* 0x000fd80008011607 */
.L_x_6311:
[----:B------:R-:W-:-:S04]  /*9a20*/  UIMAD UR9, UR9, UR5, UR5 ;  /* 0x00000005090972a4 */ /* 0x000fc8000f8e0205 */
[----:B------:R-:W-:-:S04]  /*9a30*/  UISETP.LT.AND UP0, UPT, UR4, UR9, UPT ;  /* 0x000000090400728c */ /* 0x000fc8000bf01270 */
[----:B------:R-:W-:-:S12]  /*9a40*/  USEL UR4, UR4, UR9, UP0 ;  /* 0x0000000904047287 */ /* 0x000fd80008000000 */
.L_x_6309:
        /* <DEDUP_REMOVED lines=32> */
.L_x_6313:
[----:B------:R-:W-:-:S11]  /*9c50*/  UISETP.NE.AND UP0, UPT, UR5, 0x1, UPT ;  /* 0x000000010500788c */ /* 0x000fd6000bf05270 */
[----:B------:R-:W-:Y:S02]  /*9c60*/  @UP0 ULDC.64 UR10, c[0x0][0xae0] ;  /* 0x0002b800000a0ab9 */ /* 0x000fe40000000a00 */
[----:B------:R-:W-:-:S04]  /*9c70*/  UIMAD.WIDE.U32 UR6, UR8, UR10, URZ ;  /* 0x0000000a080672a5 */ /* 0x000fc8000f8e003f */
[----:B------:R-:W-:-:S12]  /*9c80*/  @UP0 USHF.R.U32.HI UR8, URZ, UR11, UR7 ;  /* 0x0000000b3f080299 */ /* 0x000fd80008011607 */
.L_x_6314:
[----:B------:R-:W-:-:S04]  /*9c90*/  UIMAD UR5, UR8, UR5, URZ ;  /* 0x00000005080572a4 */ /* 0x000fc8000f8e023f */
[----:B------:R-:W-:-:S04]  /*9ca0*/  UISETP.LT.AND UP0, UPT, UR4, UR5, UPT ;  /* 0x000000050400728c */ /* 0x000fc8000bf01270 */
[----:B------:R-:W-:-:S12]  /*9cb0*/  USEL UR4, UR4, UR5, !UP0 ;  /* 0x0000000504047287 */ /* 0x000fd8000c000000 */
.L_x_6312:
        /* <DEDUP_REMOVED lines=17> */
[----:B------:R-:W-:Y:S01]  /*9dd0*/  IMAD.MOV.U32 R7, RZ, RZ, 0x40000040 ;  /* 0x40000040ff077424 */ /* 0x000fe200078e00ff */
        /* <DEDUP_REMOVED lines=46> */
[----:B------:R-:W-:Y:S01]  /*a0c0*/  IMAD.X R55, RZ, RZ, R18, P6 ;  /* 0x000000ffff377224 */ /* 0x000fe200030e0612 */
        /* <DEDUP_REMOVED lines=36> */
.L_x_6316:
        /* <DEDUP_REMOVED lines=12> */
.L_x_6315:
[----:B------:R-:W2:Y:S01]  /*a3d0*/  LDL R43, [R1+0x1d4] ;  /* 0x0001d400012b7983 */ /* 0x000ea20000100800 */
[----:B------:R-:W-:Y:S01]  /*a3e0*/  SHF.R.S32.HI R4, RZ, 0x1f, R3 ;  /* 0x0000001fff047819 */ /* 0x000fe20000011403 */
[----:B------:R-:W0:Y:S01]  /*a3f0*/  LDC.64 R50, c[0x0][0xad0] ;  /* 0x0002b400ff327b82 */ /* 0x000e220000000a00 */
[----:B------:R-:W-:Y:S01]  /*a400*/  IADD3 R7, P0, R2, 0xfc, RZ ;  /* 0x000000fc02077810 */ /* 0x000fe20007f1e0ff */
[----:B------:R-:W-:Y:S01]  /*a410*/  IMAD.U32 R14, RZ, RZ, UR38 ;  /* 0x00000026ff0e7e24 */ /* 0x000fe2000f8e00ff */
[----:B------:R-:W-:Y:S01]  /*a420*/  LEA.HI R4, R4, R3, RZ, 0x3 ;  /* 0x0000000304047211 */ /* 0x000fe200078f18ff */
[----:B------:R-:W-:Y:S01]  /*a430*/  IMAD.U32 R15, RZ, RZ, UR39 ;  /* 0x00000027ff0f7e24 */ /* 0x000fe2000f8e00ff */
[----:B------:R-:W-:Y:S01]  /*a440*/  IADD3 R38, P2, R2, 0xb0, RZ ;  /* 0x000000b002267810 */ /* 0x000fe20007f5e0ff */
[----:B------:R-:W-:Y:S01]  /*a450*/  IMAD.X R8, RZ, RZ, R18, P0 ;  /* 0x000000ffff087224 */ /* 0x000fe200000e0612 */
[C---:B------:R-:W-:Y:S01]  /*a460*/  LOP3.LUT R6, R4.reuse, 0xfffffff8, RZ, 0xc0, !PT ;  /* 0xfffffff804067812 */ /* 0x040fe200078ec0ff */
[----:B------:R-:W-:Y:S01]  /*a470*/  IMAD.SHL.U32 R4, R4, 0x40, RZ ;  /* 0x0000004004047824 */ /* 0x000fe200078e00ff */
[----:B------:R1:W-:Y:S01]  /*a480*/  STL.64 [R1+0xc0], R26 ;  /* 0x0000c01a01007387 */ /* 0x0003e20000100a00 */
[----:B------:R-:W-:Y:S01]  /*a490*/  IMAD.MOV.U32 R12, RZ, RZ, 0x10 ;  /* 0x00000010ff0c7424 */ /* 0x000fe200078e00ff */
[----:B------:R-:W-:Y:S01]  /*a4a0*/  BSSY B0, `(.L_x_6317) ;  /* 0x000003a000007945 */ /* 0x000fe20003800000 */
[----:B------:R-:W-:Y:S01]  /*a4b0*/  IMAD.IADD R3, R3, 0x1, -R6 ;  /* 0x0000000103037824 */ /* 0x000fe200078e0a06 */
[----:B------:R-:W-:Y:S01]  /*a4c0*/  LOP3.LUT R11, R4, 0xfffffe00, RZ, 0xc0, !PT ;  /* 0xfffffe00040b7812 */ /* 0x000fe200078ec0ff */
[--C-:B------:R-:W-:Y:S01]  /*a4d0*/  IMAD.X R39, RZ, RZ, R18.reuse, P2 ;  /* 0x000000ffff277224 */ /* 0x100fe200010e0612 */
[----:B------:R-:W-:Y:S01]  /*a4e0*/  IADD3 R6, P1, R2, 0x70, RZ ;  /* 0x0000007002067810 */ /* 0x000fe20007f3e0ff */
[C---:B------:R-:W-:Y:S01]  /*a4f0*/  IMAD.SHL.U32 R5, R3.reuse, 0x40, RZ ;  /* 0x0000004003057824 */ /* 0x040fe200078e00ff */
[----:B------:R-:W-:Y:S01]  /*a500*/  LOP3.LUT P0, RZ, R3, 0x2, RZ, 0xc0, !PT ;  /* 0x0000000203ff7812 */ /* 0x000fe2000780c0ff */
[----:B------:R-:W-:Y:S01]  /*a510*/  IMAD R0, R0, 0x400, R11 ;  /* 0x0000040000007824 */ /* 0x000fe200078e020b */
[----:B------:R3:W-:Y:S01]  /*a520*/  STL.64 [R1+0xb8], R38 ;  /* 0x0000b82601007387 */ /* 0x0007e20000100a00 */
[----:B------:R-:W-:Y:S01]  /*a530*/  IMAD.X R13, RZ, RZ, R18, P1 ;  /* 0x000000ffff0d7224 */ /* 0x000fe200008e0612 */
[----:B------:R-:W-:Y:S01]  /*a540*/  LOP3.LUT R5, R5, 0x1c0, RZ, 0xc0, !PT ;  /* 0x000001c005057812 */ /* 0x000fe200078ec0ff */
[----:B------:R-:W-:Y:S01]  /*a550*/  IMAD.U32 R33, RZ, RZ, UR50 ;  /* 0x00000032ff217e24 */ /* 0x000fe2000f8e00ff */
[----:B------:R-:W-:Y:S01]  /*a560*/  LOP3.LUT P1, RZ, R3, 0x4, RZ, 0xc0, !PT ;  /* 0x0000000403ff7812 */ /* 0x000fe2000782c0ff */
[----:B------:R-:W-:Y:S01]  /*a570*/  IMAD.U32 R32, RZ, RZ, UR49 ;  /* 0x00000031ff207e24 */ /* 0x000fe2000f8e00ff */
[----:B------:R-:W-:Y:S01]  /*a580*/  LOP3.LUT R9, R5, 0x8, R10, 0xf8, !PT ;  /* 0x0000000805097812 */ /* 0x000fe200078ef80a */
[----:B------:R-:W-:Y:S01]  /*a590*/  IMAD.MOV.U32 R36, RZ, RZ, RZ ;  /* 0x000000ffff247224 */ /* 0x000fe200078e00ff */
[----:B------:R-:W-:Y:S01]  /*a5a0*/  SHF.R.U32.HI R4, RZ, 0x3, R5 ;  /* 0x00000003ff047819 */ /* 0x000fe20000011605 */
[----:B------:R-:W-:Y:S01]  /*a5b0*/  IMAD.MOV.U32 R5, RZ, RZ, R8 ;  /* 0x000000ffff057224 */ /* 0x000fe200078e0008 */
[----:B------:R-:W3:Y:S01]  /*a5c0*/  LDC.64 R10, c[0x0][0xae0] ;  /* 0x0002b800ff0a7b82 */ /* 0x000ee20000000a00 */
[----:B------:R-:W-:Y:S01]  /*a5d0*/  SEL R12, R12, 0xfffffff0, !P0 ;  /* 0xfffffff00c0c7807 */ /* 0x000fe20004000000 */
[----:B0-----:R-:W-:Y:S01]  /*a5e0*/  IMAD.MOV.U32 R34, RZ, RZ, R51 ;  /* 0x000000ffff227224 */ /* 0x001fe200078e0033 */
[----:B------:R-:W-:Y:S01]  /*a5f0*/  LOP3.LUT R9, R9, R4, RZ, 0x3c, !PT ;  /* 0x0000000409097212 */ /* 0x000fe200078e3cff */
[----:B------:R-:W-:Y:S01]  /*a600*/  IMAD.MOV.U32 R4, RZ, RZ, R7 ;  /* 0x000000ffff047224 */ /* 0x000fe200078e0007 */
[----:B-1----:R-:W-:Y:S01]  /*a610*/  IADD3 R26, P3, R2, 0xa0, RZ ;  /* 0x000000a0021a7810 */ /* 0x002fe20007f7e0ff */
[----:B------:R-:W-:Y:S01]  /*a620*/  IMAD.MOV.U32 R7, RZ, RZ, R13 ;  /* 0x000000ffff077224 */ /* 0x000fe200078e000d */
[----:B------:R-:W-:Y:S01]  /*a630*/  STL.64 [R1+0xb0], R22 ;  /* 0x0000b01601007387 */ /* 0x000fe20000100a00 */
[----:B------:R-:W-:-:S02]  /*a640*/  IMAD.IADD R3, R0, 0x1, R9 ;  /* 0x0000000100037824 */ /* 0x000fc400078e0209 */
[----:B------:R-:W0:Y:S01]  /*a650*/  LDC.64 R8, c[0x0][0xad8] ;  /* 0x0002b600ff087b82 */ /* 0x000e220000000a00 */
[----:B------:R1:W-:Y:S01]  /*a660*/  STL.128 [R1+0x100], R4 ;  /* 0x0001000401007387 */ /* 0x0003e20000100c00 */
[----:B------:R-:W-:-:S03]  /*a670*/  IMAD.WIDE.U32 R20, R3, 0x2, R14 ;  /* 0x0000000203147825 */ /* 0x000fc600078e000e */
[----:B------:R4:W-:Y:S01]  /*a680*/  STL.U8 [R1+0xc8], RZ ;  /* 0x0000c8ff01007387 */ /* 0x0009e20000100000 */
[----:B------:R-:W-:Y:S01]  /*a690*/  IMAD.MOV.U32 R13, RZ, RZ, 0x20 ;  /* 0x00000020ff0d7424 */ /* 0x000fe200078e00ff */
[----:B------:R-:W-:Y:S01]  /*a6a0*/  IADD3 R20, P0, R20, 0x36400, RZ ;  /* 0x0003640014147810 */ /* 0x000fe20007f1e0ff */
[----:B------:R-:W-:Y:S01]  /*a6b0*/  IMAD.X R27, RZ, RZ, R18, P3 ;  /* 0x000000ffff1b7224 */ /* 0x000fe200018e0612 */
[----:B------:R4:W-:Y:S01]  /*a6c0*/  STL.U8 [R1+0x120], RZ ;  /* 0x000120ff01007387 */ /* 0x0009e20000100000 */
[----:B------:R-:W-:Y:S01]  /*a6d0*/  VIADD R191, R56, 0xffffff80 ;  /* 0xffffff8038bf7836 */ /* 0x000fe20000000000 */
[----:B------:R-:W-:Y:S01]  /*a6e0*/  SEL R13, R13, 0xffffffe0, !P1 ;  /* 0xffffffe00d0d7807 */ /* 0x000fe20004800000 */
[----:B------:R-:W-:Y:S01]  /*a6f0*/  IMAD.X R21, RZ, RZ, R21, P0 ;  /* 0x000000ffff157224 */ /* 0x000fe200000e0615 */
[----:B------:R4:W-:Y:S01]  /*a700*/  STL.128 [R1+0x110], R24 ;  /* 0x0001101801007387 */ /* 0x0009e20000100c00 */
[----:B---3--:R-:W-:Y:S02]  /*a710*/  IMAD.MOV.U32 R38, RZ, RZ, R10 ;  /* 0x000000ffff267224 */ /* 0x008fe400078e000a */
[----:B------:R-:W-:Y:S01]  /*a720*/  IMAD.MOV.U32 R39, RZ, RZ, R11 ;  /* 0x000000ffff277224 */ /* 0x000fe200078e000b */
[----:B-1----:R-:W1:Y:S01]  /*a730*/  LDC R6, c[0x0][0x450] ;  /* 0x00011400ff067b82 */ /* 0x002e620000000800 */
[----:B------:R-:W-:Y:S01]  /*a740*/  IMAD.MOV.U32 R7, RZ, RZ, R50 ;  /* 0x000000ffff077224 */ /* 0x000fe200078e0032 */
[----:B------:R4:W-:Y:S04]  /*a750*/  STL.64 [R1+0xa0], R12 ;  /* 0x0000a00c01007387 */ /* 0x0009e80000100a00 */
[----:B------:R4:W-:Y:S01]  /*a760*/  STL.64 [R1+0xa8], R20 ;  /* 0x0000a81401007387 */ /* 0x0009e20000100a00 */
[----:B0-----:R-:W-:Y:S01]  /*a770*/  IMAD.MOV.U32 R35, RZ, RZ, R8 ;  /* 0x000000ffff237224 */ /* 0x001fe200078e0008 */
[----:B------:R-:W1:Y:S01]  /*a780*/  LDC.64 R4, c[0x0][0x448] ;  /* 0x00011200ff047b82 */ /* 0x000e620000000a00 */
[----:B------:R-:W-:Y:S01]  /*a790*/  IMAD.MOV.U32 R37, RZ, RZ, R9 ;  /* 0x000000ffff257224 */ /* 0x000fe200078e0009 */
[----:B------:R4:W-:Y:S04]  /*a7a0*/  STL [R1+0xcc], R191 ;  /* 0x0000ccbf01007387 */ /* 0x0009e80000100800 */
[----:B------:R4:W-:Y:S04]  /*a7b0*/  STL.128 [R1+0xd0], R32 ;  /* 0x0000d02001007387 */ /* 0x0009e80000100c00 */
[----:B------:R4:W-:Y:S04]  /*a7c0*/  STL.128 [R1+0xe0], R36 ;  /* 0x0000e02401007387 */ /* 0x0009e80000100c00 */
[----:B-1----:R4:W-:Y:S01]  /*a7d0*/  STL.128 [R1+0xf0], R4 ;  /* 0x0000f00401007387 */ /* 0x0029e20000100c00 */
[----:B--2---:R-:W-:-:S04]  /*a7e0*/  LEA.HI R0, R43, R43, RZ, 0x1 ;  /* 0x0000002b2b007211 */ /* 0x004fc800078f08ff */
[----:B------:R-:W-:-:S05]  /*a7f0*/  LOP3.LUT R0, R0, 0xfffffffe, RZ, 0xc0, !PT ;  /* 0xfffffffe00007812 */ /* 0x000fca00078ec0ff */
[----:B------:R-:W-:-:S05]  /*a800*/  IMAD.IADD R0, R43, 0x1, -R0 ;  /* 0x000000012b007824 */ /* 0x000fca00078e0a00 */
[----:B------:R-:W-:-:S04]  /*a810*/  SHF.L.U32 R0, R0, 0x1f, RZ ;  /* 0x0000001f00007819 */ /* 0x000fc800000006ff */
[----:B------:R-:W0:Y:S02]  /*a820*/  SYNCS.PHASECHK.TRANS64.TRYWAIT P0, [UR46+0x38800], R0 ;  /* 0x03880000ff0075a7 */ /* 0x000e24000800016e */
[----:B0---4-:R-:W-:Y:S05]  /*a830*/  @!P0 BRA `(.L_x_6318) ;  /* 0x0000021400a48947 */ /* 0x011fea0003800000 */
.L_x_6530:
[----:B------:R-:W-:Y:S05]  /*a840*/  BSYNC B0 ;  /* 0x0000000000007941 */ /* 0x000fea0003800000 */
.L_x_6317:
[----:B------:R-:W2:Y:S04]  /*a850*/  LDL R34, [R1+0x424] ;  /* 0x0004240001227983 */ /* 0x000ea80000100800 */
[----:B------:R-:W3:Y:S04]  /*a860*/  LDL R33, [R1+0x428] ;  /* 0x0004280001217983 */ /* 0x000ee80000100800 */
[----:B------:R-:W4:Y:S04]  /*a870*/  LDL R32, [R1] ;  /* 0x0000000001207983 */ /* 0x000f280000100800 */
[----:B------:R1:W5:Y:S01]  /*a880*/  LDL.64 R20, [R1+0x1c8] ;  /* 0x0001c80001147983 */ /* 0x0003620000100a00 */
[C---:B------:R-:W-:Y:S01]  /*a890*/  IADD3 R26, P0, R2.reuse, 0xc8, RZ ;  /* 0x000000c8021a7810 */ /* 0x040fe20007f1e0ff */
[----:B------:R-:W-:Y:S01]  /*a8a0*/  IMAD.MOV.U32 R24, RZ, RZ, R30 ;  /* 0x000000ffff187224 */ /* 0x000fe200078e001e */
[----:B------:R-:W-:Y:S01]  /*a8b0*/  BSSY B0, `(.L_x_6319) ;  /* 0x0000039000007945 */ /* 0x000fe20003800000 */
[----:B------:R-:W-:Y:S01]  /*a8c0*/  IMAD.MOV.U32 R25, RZ, RZ, R45 ;  /* 0x000000ffff197224 */ /* 0x000fe200078e002d */
[----:B------:R-:W-:Y:S01]  /*a8d0*/  STL.64 [R1+0x128], R196 ;  /* 0x000128c401007387 */ /* 0x000fe20000100a00 */
[----:B------:R-:W-:Y:S01]  /*a8e0*/  IMAD.X R27, RZ, RZ, R18, P0 ;  /* 0x000000ffff1b7224 */ /* 0x000fe200000e0612 */
[----:B0-----:R-:W-:Y:S01]  /*a8f0*/  IADD3 R0, P0, R2, 0x3e0, RZ ;  /* 0x000003e002007810 */ /* 0x001fe20007f1e0ff */
[----:B------:R-:W-:-:S02]  /*a900*/  IMAD.MOV.U32 R12, RZ, RZ, R41 ;  /* 0x000000ffff0c7224 */ /* 0x000fc400078e0029 */
[----:B------:R-:W-:Y:S01]  /*a910*/  IMAD.MOV.U32 R13, RZ, RZ, R54 ;  /* 0x000000ffff0d7224 */ /* 0x000fe200078e0036 */
[----:B------:R0:W-:Y:S01]  /*a920*/  STL.128 [R1+0x130], R24 ;  /* 0x0001301801007387 */ /* 0x0001e20000100c00 */
[--C-:B------:R-:W-:Y:S01]  /*a930*/  IMAD.X R3, RZ, RZ, R18.reuse, P0 ;  /* 0x000000ffff037224 */ /* 0x100fe200000e0612 */
[----:B------:R-:W-:Y:S01]  /*a940*/  IADD3 R4, P0, R2, 0x100, RZ ;  /* 0x0000010002047810 */ /* 0x000fe20007f1e0ff */
[----:B------:R-:W-:Y:S01]  /*a950*/  IMAD.MOV.U32 R43, RZ, RZ, R53 ;  /* 0x000000ffff2b7224 */ /* 0x000fe200078e0035 */
[----:B------:R1:W-:Y:S03]  /*a960*/  STL.128 [R1+0x150], R12 ;  /* 0x0001500c01007387 */ /* 0x0003e60000100c00 */
[----:B------:R-:W-:Y:S02]  /*a970*/  IMAD.X R7, RZ, RZ, R18, P0 ;  /* 0x000000ffff077224 */ /* 0x000fe400000e0612 */
[----:B0-----:R-:W-:-:S02]  /*a980*/  IMAD.MOV.U32 R26, RZ, RZ, R31 ;  /* 0x000000ffff1a7224 */ /* 0x001fc400078e001f */
[----:B------:R-:W-:Y:S02]  /*a990*/  IMAD.MOV.U32 R27, RZ, RZ, R52 ;  /* 0x000000ffff1b7224 */ /* 0x000fe400078e0034 */
[----:B------:R-:W-:Y:S01]  /*a9a0*/  IMAD.MOV.U32 R24, RZ, RZ, R2 ;  /* 0x000000ffff187224 */ /* 0x000fe200078e0002 */
[C---:B-1----:R-:W-:Y:S01]  /*a9b0*/  IADD3 R12, P1, R2.reuse, 0x108, RZ ;  /* 0x00000108020c7810 */ /* 0x042fe20007f3e0ff */
[----:B------:R-:W-:Y:S01]  /*a9c0*/  IMAD.MOV.U32 R25, RZ, RZ, R18 ;  /* 0x000000ffff197224 */ /* 0x000fe200078e0012 */
[----:B------:R-:W-:-:S03]  /*a9d0*/  IADD3 R14, P0, R2, 0x120, RZ ;  /* 0x00000120020e7810 */ /* 0x000fc60007f1e0ff */
[--C-:B------:R-:W-:Y:S01]  /*a9e0*/  IMAD.X R13, RZ, RZ, R18.reuse, P1 ;  /* 0x000000ffff0d7224 */ /* 0x100fe200008e0612 */
[----:B------:R0:W-:Y:S01]  /*a9f0*/  STL.128 [R1+0x140], R24 ;  /* 0x0001401801007387 */ /* 0x0001e20000100c00 */
[----:B------:R-:W-:-:S05]  /*aa00*/  IMAD.X R15, RZ, RZ, R18, P0 ;  /* 0x000000ffff0f7224 */ /* 0x000fca00000e0612 */
[----:B------:R-:W-:Y:S01]  /*aa10*/  STL.64 [R1+0x1c0], R14 ;  /* 0x0001c00e01007387 */ /* 0x000fe20000100a00 */
[----:B0-----:R-:W-:Y:S02]  /*aa20*/  IMAD.MOV.U32 R26, RZ, RZ, R48 ;  /* 0x000000ffff1a7224 */ /* 0x001fe400078e0030 */
[----:B------:R-:W-:Y:S02]  /*aa30*/  IMAD.MOV.U32 R27, RZ, RZ, R57 ;  /* 0x000000ffff1b7224 */ /* 0x000fe400078e0039 */
[----:B------:R-:W-:Y:S02]  /*aa40*/  IMAD.MOV.U32 R24, RZ, RZ, R199 ;  /* 0x000000ffff187224 */ /* 0x000fe400078e00c7 */
        /* <DEDUP_REMOVED lines=23> */
[----:B------:R0:W-:Y:S01]  /*abc0*/  STL.128 [R1+0x1a0], R24 ;  /* 0x0001a01801007387 */ /* 0x0001e20000100c00 */
[----:B--2---:R-:W-:Y:S02]  /*abd0*/  IMAD.MOV.U32 R41, RZ, RZ, R34 ;  /* 0x000000ffff297224 */ /* 0x004fe400078e0022 */
[----:B---3--:R-:W-:Y:S01]  /*abe0*/  IMAD.MOV.U32 R40, RZ, RZ, R33 ;  /* 0x000000ffff287224 */ /* 0x008fe200078e0021 */
[----:B----4-:R-:W-:-:S04]  /*abf0*/  LOP3.LUT R0, R32, 0x1, RZ, 0xfc, !PT ;  /* 0x0000000120007812 */ /* 0x010fc800078efcff */
[----:B------:R0:W-:Y:S01]  /*ac00*/  STL.128 [R1+0x1b0], R40 ;  /* 0x0001b02801007387 */ /* 0x0001e20000100c00 */
[----:B------:R-:W-:-:S13]  /*ac10*/  ISETP.NE.AND P1, PT, R0, 0x3, PT ;  /* 0x000000030000780c */ /* 0x000fda0003f25270 */
[----:B0-----:R-:W-:Y:S05]  /*ac20*/  @!P1 BRA `(.L_x_6320) ;  /* 0x0000000000049947 */ /* 0x001fea0003800000 */
[----:B------:R-:W-:Y:S01]  /*ac30*/  BPT.TRAP 0x1 ;  /* 0x000000040000795c */ /* 0x000fe20000300000 */
.L_x_6320:
[----:B------:R-:W-:Y:S05]  /*ac40*/  BSYNC B0 ;  /* 0x0000000000007941 */ /* 0x000fea0003800000 */
.L_x_6319:
        /* <DEDUP_REMOVED lines=8> */
.L_x_6322:
[----:B------:R-:W-:Y:S05]  /*acd0*/  BSYNC B0 ;  /* 0x0000000000007941 */ /* 0x000fea0003800000 */
.L_x_6321:
[----:B------:R-:W-:Y:S04]  /*ace0*/  BSSY B0, `(.L_x_6323) ;  /* 0x0000004000007945 */ /* 0x000fe80003800000 */
[----:B-1----:R-:W-:Y:S05]  /*acf0*/  @P0 BRA `(.L_x_6324) ;  /* 0x0000000000080947 */ /* 0x002fea0003800000 */
[----:B------:R-:W1:Y:S02]  /*ad00*/  SYNCS.PHASECHK.TRANS64.TRYWAIT P0, [R20+URZ], R21 ;  /* 0x00000015140075a7 */ /* 0x000e64000800017f */
[----:B-1----:R-:W-:Y:S05]  /*ad10*/  @!P0 BRA `(.L_x_6325) ;  /* 0x0000021000848947 */ /* 0x002fea0003800000 */
.L_x_6324:
[----:B------:R-:W-:Y:S05]  /*ad20*/  BSYNC B0 ;  /* 0x0000000000007941 */ /* 0x000fea0003800000 */
.L_x_6323:
        /* <DEDUP_REMOVED lines=58> */
.L_x_6531:
[----:B------:R-:W-:Y:S05]  /*b0d0*/  BSYNC B0 ;  /* 0x0000000000007941 */ /* 0x000fea0003800000 */
.L_x_6326:
[----:B0-----:R-:W2:Y:S04]  /*b0e0*/  LDL R3, [R1+0x28] ;  /* 0x0000280001037983 */ /* 0x001ea80000100800 */
[----:B------:R0:W5:Y:S01]  /*b0f0*/  LDL.64 R12, [R1+0x1c8] ;  /* 0x0001c800010c7983 */ /* 0x0001620000100a00 */
[----:B------:R-:W-:Y:S01]  /*b100*/  BSSY B0, `(.L_x_6328) ;  /* 0x0000005000007945 */ /* 0x000fe20003800000 */
[----:B--2---:R-:W-:-:S04]  /*b110*/  LOP3.LUT R3, R3, 0x1, RZ, 0xfc, !PT ;  /* 0x0000000103037812 */ /* 0x004fc800078efcff */
[----:B------:R-:W-:-:S13]  /*b120*/  ISETP.NE.AND P1, PT, R3, 0x3, PT ;  /* 0x000000030300780c */ /* 0x000fda0003f25270 */
[----:B0-----:R-:W-:Y:S05]  /*b130*/  @!P1 BRA `(.L_x_6329) ;  /* 0x0000000000049947 */ /* 0x001fea0003800000 */
[----:B------:R-:W-:Y:S01]  /*b140*/  BPT.TRAP 0x1 ;  /* 0x000000040000795c */ /* 0x000fe20000300000 */
.L_x_6329:
[----:B------:R-:W-:Y:S05]  /*b150*/  BSYNC B0 ;  /* 0x0000000000007941 */ /* 0x000fea0003800000 */
.L_x_6328:
        /* <DEDUP_REMOVED lines=8> */
.L_x_6331:
[----:B------:R-:W-:Y:S05]  /*b1e0*/  BSYNC B0 ;  /* 0x0000000000007941 */ /* 0x000fea0003800000 */
.L_x_6330:
[----:B------:R-:W-:Y:S04]  /*b1f0*/  BSSY B0, `(.L_x_6332) ;  /* 0x0000004000007945 */ /* 0x000fe80003800000 */
[----:B-1----:R-:W-:Y:S05]  /*b200*/  @P0 BRA `(.L_x_6333) ;  /* 0x0000000000080947 */ /* 0x002fea0003800000 */
[----:B------:R-:W1:Y:S02]  /*b210*/  SYNCS.PHASECHK.TRANS64.TRYWAIT P0, [R12+URZ], R13 ;  /* 0x0000000d0c0075a7 */ /* 0x000e64000800017f */
[----:B-1----:R-:W-:Y:S05]  /*b220*/  @!P0 BRA `(.L_x_6334) ;  /* 0x0000020c006c8947 */ /* 0x002fea0003800000 */
.L_x_6333:
[----:B------:R-:W-:Y:S05]  /*b230*/  BSYNC B0 ;  /* 0x0000000000007941 */ /* 0x000fea0003800000 */
.L_x_6332:
        /* <DEDUP_REMOVED lines=439> */
.L_x_6336:
[----:B------:R-:W-:Y:S05]  /*cdb0*/  BSYNC B0 ;  /* 0x0000000000007941 */ /* 0x000fea0003800000 */
.L_x_6335:
        /* <DEDUP_REMOVED lines=132> */
.L_x_6340:
[----:B------:R-:W-:-:S13]  /*d600*/  ISETP.NE.AND P0, PT, R57, 0x1, PT ;  /* 0x000000013900780c */ /* 0x000fda0003f05270 */
[----:B------:R-:W-:-:S05]  /*d610*/  @P0 IMAD.HI.U32 R14, R7, R58, RZ ;  /* 0x0000003a070e0227 */ /* 0x000fca00078e00ff */
[----:B------:R-:W-:-:S07]  /*d620*/  @P0 SHF.R.U32.HI R7, RZ, R59, R14 ;  /* 0x0000003bff070219 */ /* 0x000fce000001160e */
.L_x_6341:
[----:B------:R-:W-:Y:S05]  /*d630*/  BSYNC B1 ;  /* 0x0000000000017941 */ /* 0x000fea0003800000 */
.L_x_6339:
[----:B------:R-:W-:-:S04]  /*d640*/  IMAD R14, R7, R57, -UR4 ;  /* 0x80000004070e7e24 */ /* 0x000fc8000f8e0239 */
[----:B------:R-:W-:-:S05]  /*d650*/  IMAD R14, R31, -0x2, R14 ;  /* 0xfffffffe1f0e7824 */ /* 0x000fca00078e020e */
[----:B------:R-:W-:Y:S02]  /*d660*/  VIMNMX R3, R3, R14, !PT ;  /* 0x0000000e03037248 */ /* 0x000fe40007fe0100 */
[----:B------:R-:W-:-:S07]  /*d670*/  VIADDMNMX R4, R14, R57, R4, PT ;  /* 0x000000390e047246 */ /* 0x000fce0003800104 */
.L_x_6338:
[----:B------:R-:W-:Y:S05]  /*d680*/  BSYNC B0 ;  /* 0x0000000000007941 */ /* 0x000fea0003800000 */
.L_x_6337:
        /* <DEDUP_REMOVED lines=90> */
.L_x_6345:
[----:B------:R-:W-:-:S13]  /*dc30*/  ISETP.NE.AND P6, PT, R57, 0x1, PT ;  /* 0x000000013900780c */ /* 0x000fda0003fc5270 */
[----:B------:R-:W-:-:S05]  /*dc40*/  @P6 IMAD.HI.U32 R58, R12, R58, RZ ;  /* 0x0000003a0c3a6227 */ /* 0x000fca00078e00ff */
[----:B------:R-:W-:-:S07]  /*dc50*/  @P6 SHF.R.U32.HI R12, RZ, R59, R58 ;  /* 0x0000003bff0c6219 */ /* 0x000fce000001163a */
.L_x_6346:
[----:B------:R-:W-:Y:S05]  /*dc60*/  BSYNC B1 ;  /* 0x0000000000017941 */ /* 0x000fea0003800000 */
.L_x_6344:
[----:B------:R-:W-:-:S04]  /*dc70*/  IMAD R12, R12, R57, -UR4 ;  /* 0x800000040c0c7e24 */ /* 0x000fc8000f8e0239 */
[----:B------:R-:W-:-:S05]  /*dc80*/  IMAD R12, R31, -0x2, R12 ;  /* 0xfffffffe1f0c7824 */ /* 0x000fca00078e020c */
[----:B------:R-:W-:Y:S02]  /*dc90*/  VIADDMNMX R4, R12, R57, R4, PT ;  /* 0x000000390c047246 */ /* 0x000fe40003800104 */
[----:B------:R-:W-:-:S07]  /*dca0*/  VIMNMX R3, R3, R12, !PT ;  /* 0x0000000c03037248 */ /* 0x000fce0007fe0100 */
.L_x_6343:
[----:B------:R-:W-:Y:S05]  /*dcb0*/  BSYNC B0 ;  /* 0x0000000000007941 */ /* 0x000fea0003800000 */
.L_x_6342:
        /* <DEDUP_REMOVED lines=244> */
[----:B------:R-:W4:Y:S04]  /*ec00*/  LDL R66, [R1+0x230] ;  /* 0x0002300001427983 */ /* 0x000f280000100800 */
[----:B------:R-:W0:Y:S01]  /*ec10*/  MUFU.EX2 R99, R99 ;  /* 0x0000006300637308 */ /* 0x000e220000000800 */
[-CC-:B------:R-:W-:Y:S01]  /*ec20*/  FFMA.FTZ R169, R30, R38.reuse, -R3.reuse ;  /* 0x000000261ea97223 */ /* 0x180fe20000010803 */
[----:B------:R-:W4:Y:S06]  /*ec30*/  LDL R68, [R1+0x234] ;  /* 0x0002340001447983 */ /* 0x000f2c0000100800 */
[----:B------:R-:W-:Y:S01]  /*ec40*/  MUFU.EX2 R111, R111 ;  /* 0x0000006f006f7308 */ /* 0x000fe20000000800 */
[----:B------:R-:W-:-:S07]  /*ec50*/  FFMA.FTZ R91, R31, R38, -R3 ;  /* 0x000000261f5b7223 */ /* 0x000fce0000010803 */
[----:B------:R-:W-:Y:S01]  /*ec60*/  MUFU.EX2 R166, R166 ;  /* 0x000000a600a67308 */ /* 0x000fe20000000800 */
        /* <DEDUP_REMOVED lines=13> */
[----:B------:R-:W-:Y:S01]  /*ed40*/  FFMA.FTZ R85, R37, R38, -R3 ;  /* 0x0000002625557223 */ /* 0x000fe20000010803 */
[----:B------:R-:W4:Y:S06]  /*ed50*/  LDL R76, [R1+0x244] ;  /* 0x00024400014c7983 */ /* 0x000f2c0000100800 */
[----:B------:R-:W-:Y:S08]  /*ed60*/  MUFU.EX2 R172, R172 ;  /* 0x000000ac00ac7308 */ /* 0x000ff00000000800 */
[----:B------:R-:W-:Y:S08]  /*ed70*/  MUFU.EX2 R101, R101 ;  /* 0x0000006500657308 */ /* 0x000ff00000000800 */
[----:B------:R-:W-:Y:S08]  /*ed80*/  MUFU.EX2 R174, R174 ;  /* 0x000000ae00ae7308 */ /* 0x000ff00000000800 */
[----:B------:R-:W-:Y:S01]  /*ed90*/  MUFU.EX2 R103, R103 ;  /* 0x0000006700677308 */ /* 0x000fe20000000800 */
[----:B------:R1:W-:Y:S04]  /*eda0*/  STL [R1+0x3f4], R0 ;  /* 0x0003f40001007387 */ /* 0x0003e80000100800 */
[----:B------:R-:W4:Y:S03]  /*edb0*/  LDL R27, [R1+0x2dc] ;  /* 0x0002dc00011b7983 */ /* 0x000f260000100800 */
[----:B------:R-:W1:Y:S08]  /*edc0*/  MUFU.EX2 R163, R163 ;  /* 0x000000a300a37308 */ /* 0x000e700000000800 */
[----:B------:R-:W2:Y:S01]  /*edd0*/  MUFU.EX2 R97, R97 ;  /* 0x0000006100617308 */ /* 0x000ea20000000800 */
[----:B0-----:R-:W-:-:S07]  /*ede0*/  FADD.FTZ R4, R161, R99 ;  /* 0x00000063a1047221 */ /* 0x001fce0000010000 */
[----:B------:R-:W0:Y:S01]  /*edf0*/  MUFU.EX2 R165, R165 ;  /* 0x000000a500a57308 */ /* 0x000e220000000800 */
[----:B------:R-:W-:Y:S01]  /*ee00*/  FADD.FTZ R12, R162, R7 ;  /* 0x00000007a20c7221 */ /* 0x000fe20000010000 */
[----:B-1----:R-:W-:Y:S01]  /*ee10*/  FADD.FTZ R4, R163, R4 ;  /* 0x00000004a3047221 */ /* 0x002fe20000010000 */
[----:B------:R-:W4:Y:S04]  /*ee20*/  LDL R26, [R1+0x1e0] ;  /* 0x0001e000011a7983 */ /* 0x000f280000100800 */
[----:B------:R-:W4:Y:S01]  /*ee30*/  LDL R28, [R1+0x1e4] ;  /* 0x0001e400011c7983 */ /* 0x000f220000100800 */
[----:B------:R-:W1:Y:S01]  /*ee40*/  MUFU.EX2 R95, R95 ;  /* 0x0000005f005f7308 */ /* 0x000e620000000800 */
[----:B------:R-:W-:Y:S01]  /*ee50*/  FADD.FTZ R7, R113, R12 ;  /* 0x0000000c71077221 */ /* 0x000fe20000010000 */
[----:B--2---:R-:W-:Y:S01]  /*ee60*/  FADD.FTZ R4, R97, R4 ;  /* 0x0000000461047221 */ /* 0x004fe20000010000 */
[----:B------:R-:W2:Y:S04]  /*ee70*/  LDL R30, [R1+0x1e8] ;  /* 0x0001e800011e7983 */ /* 0x000ea80000100800 */
[----:B------:R-:W2:Y:S01]  /*ee80*/  LDL R29, [R1+0x2e0] ;  /* 0x0002e000011d7983 */ /* 0x000ea20000100800 */
[----:B------:R-:W1:Y:S01]  /*ee90*/  MUFU.EX2 R167, R167 ;  /* 0x000000a700a77308 */ /* 0x000e620000000800 */
[----:B------:R-:W-:Y:S01]  /*eea0*/  FADD.FTZ R12, R164, R7 ;  /* 0x00000007a40c7221 */ /* 0x000fe20000010000 */
[----:B0-----:R-:W-:Y:S01]  /*eeb0*/  FADD.FTZ R4, R165, R4 ;  /* 0x00000004a5047221 */ /* 0x001fe20000010000 */
[----:B------:R-:W2:Y:S05]  /*eec0*/  LDL R32, [R1+0x1ec] ;  /* 0x0001ec0001207983 */ /* 0x000eaa0000100800 */
[----:B------:R-:W0:Y:S01]  /*eed0*/  MUFU.EX2 R93, R93 ;  /* 0x0000005d005d7308 */ /* 0x000e220000000800 */
[----:B------:R-:W-:Y:S01]  /*eee0*/  FADD.FTZ R7, R111, R12 ;  /* 0x0000000c6f077221 */ /* 0x000fe20000010000 */
[----:B-1----:R-:W-:Y:S01]  /*eef0*/  FADD.FTZ R4, R95, R4 ;  /* 0x000000045f047221 */ /* 0x002fe20000010000 */
[----:B------:R-:W2:Y:S04]  /*ef00*/  LDL R34, [R1+0x1f0] ;  /* 0x0001f00001227983 */ /* 0x000ea80000100800 */
[----:B------:R-:W2:Y:S01]  /*ef10*/  LDL R31, [R1+0x2e4] ;  /* 0x0002e400011f7983 */ /* 0x000ea20000100800 */
        /* <DEDUP_REMOVED lines=22> */
[----:B-1----:R-:W-:-:S06]  /*f080*/  FADD.FTZ R4, R89, R4 ;  /* 0x0000000459047221 */ /* 0x002fcc0000010000 */
[----:B------:R-:W1:Y:S01]  /*f090*/  MUFU.EX2 R175, R175 ;  /* 0x000000af00af7308 */ /* 0x000e620000000800 */
[----:B------:R-:W-:Y:S01]  /*f0a0*/  FADD.FTZ R12, R172, R3 ;  /* 0x00000003ac0c7221 */ /* 0x000fe20000010000 */
[----:B------:R-:W-:-:S06]  /*f0b0*/  FADD.FTZ R4, R173, R4 ;  /* 0x00000004ad047221 */ /* 0x000fcc0000010000 */
[----:B------:R-:W1:Y:S01]  /*f0c0*/  MUFU.EX2 R85, R85 ;  /* 0x0000005500557308 */ /* 0x000e620000000800 */
[----:B------:R-:W-:Y:S01]  /*f0d0*/  FADD.FTZ R3, R101, R12 ;  /* 0x0000000c65037221 */ /* 0x000fe20000010000 */
[----:B0-----:R-:W-:Y:S01]  /*f0e0*/  FADD.FTZ R4, R87, R4 ;  /* 0x0000000457047221 */ /* 0x001fe20000010000 */
[----:B------:R-:W2:Y:S02]  /*f0f0*/  LDL.64 R12, [R1+0x88] ;  /* 0x00008800010c7983 */ /* 0x000ea40000100a00 */
[----:B------:R-:W-:Y:S02]  /*f100*/  FADD.FTZ R36, R174, R3 ;  /* 0x00000003ae247221 */ /* 0x000fe40000010000 */
        /* <DEDUP_REMOVED lines=85> */
[----:B------:R-:W-:-:S05]  /*f660*/  MOV R24, R24 ;  /* 0x0000001800187202 */ /* 0x000fca0000000f00 */
[--C-:B------:R-:W-:Y:S02]  /*f670*/  IMAD R25, R15, 0x2, R24.reuse ;  /* 0x000000020f197824 */ /* 0x100fe400078e0218 */
[C---:B------:R-:W-:Y:S01]  /*f680*/  IMAD R15, R14.reuse, 0x2, R24 ;  /* 0x000000020e0f7824 */ /* 0x040fe200078e0218 */
[----:B------:R-:W-:Y:S01]  /*f690*/  STSM.16.M88.4 [R24], R160 ;  /* 0x000000a018007844 */ /* 0x000fe20000000200 */
[----:B------:R-:W-:Y:S02]  /*f6a0*/  IMAD R83, R14, 0x2, R25 ;  /* 0x000000020e537824 */ /* 0x000fe400078e0219 */
[----:B------:R-:W-:Y:S01]  /*f6b0*/  IMAD R14, R81, 0x1000, R12 ;  /* 0x00001000510e7824 */ /* 0x000fe200078e020c */
[----:B------:R0:W-:Y:S04]  /*f6c0*/  STSM.16.M88.4 [R15], R164 ;  /* 0x000000a40f007844 */ /* 0x0001e80000000200 */
[----:B------:R-:W-:Y:S01]  /*f6d0*/  R2UR UR6, R14 ;  /* 0x000000000e0672ca */ /* 0x000fe200000e0000 */
[----:B------:R-:W-:Y:S01]  /*f6e0*/  STSM.16.M88.4 [R25], R168 ;  /* 0x000000a819007844 */ /* 0x000fe20000000200 */
[----:B0-----:R-:W-:-:S05]  /*f6f0*/  IMAD.MOV.U32 R15, RZ, RZ, R13 ;  /* 0x000000ffff0f7224 */ /* 0x001fca00078e000d */
[----:B------:R-:W-:Y:S01]  /*f700*/  R2UR UR7, R15 ;  /* 0x000000000f0772ca */ /* 0x000fe200000e0000 */
        /* <DEDUP_REMOVED lines=36> */
[----:B------:R-:W-:Y:S01]  /*f950*/  VIADD R12, R14, 0x80 ;  /* 0x000000800e0c7836 */ /* 0x000fe20000000000 */
[----:B------:R-:W-:-:S04]  /*f960*/  R2UR UR7, R13 ;  /* 0x000000000d0772ca */ /* 0x000fc800000e0000 */
        /* <DEDUP_REMOVED lines=74> */
[----:B------:R-:W-:Y:S01]  /*fe10*/  VIADD R12, R14, 0x100 ;  /* 0x000001000e0c7836 */ /* 0x000fe20000000000 */
[----:B------:R-:W-:-:S04]  /*fe20*/  R2UR UR7, R13 ;  /* 0x000000000d0772ca */ /* 0x000fc800000e0000 */
        /* <DEDUP_REMOVED lines=378> */
.L_x_6348:
[----:B------:R-:W-:Y:S05]  /*115d0*/  BSYNC B0 ;  /* 0x0000000000007941 */ /* 0x000fea0003800000 */
.L_x_6347:
        /* <DEDUP_REMOVED lines=31> */
.L_x_6351:
[----:B------:R-:W-:-:S13]  /*117d0*/  ISETP.NE.AND P0, PT, R9, 0x1, PT ;  /* 0x000000010900780c */ /* 0x000fda0003f05270 */
[----:B------:R-:W-:-:S05]  /*117e0*/  @P0 IMAD.HI.U32 R10, R5, R10, RZ ;  /* 0x0000000a050a0227 */ /* 0x000fca00078e00ff */
[----:B------:R-:W-:-:S07]  /*117f0*/  @P0 SHF.R.U32.HI R5, RZ, R11, R10 ;  /* 0x0000000bff050219 */ /* 0x000fce000001160a */
.L_x_6352:
[----:B------:R-:W-:Y:S05]  /*11800*/  BSYNC B0 ;  /* 0x0000000000007941 */ /* 0x000fea0003800000 */
.L_x_6350:
[----:B------:R-:W-:-:S05]  /*11810*/  IMAD R5, R5, R9, R9 ;  /* 0x0000000905057224 */ /* 0x000fca00078e0209 */
[----:B------:R-:W-:-:S07]  /*11820*/  VIMNMX R8, R8, R5, PT ;  /* 0x0000000508087248 */ /* 0x000fce0003fe0100 */
.L_x_6349:
        /* <DEDUP_REMOVED lines=8> */
.L_x_6356:
[C---:B------:R-:W-:Y:S01]  /*118b0*/  IADD3 R12, P0, R2.reuse, 0x50, RZ ;  /* 0x00000050020c7810 */ /* 0x040fe20007f1e0ff */
[C---:B------:R-:W-:Y:S01]  /*118c0*/  VIADD R7, R2.reuse, 0x128 ;  /* 0x0000012802077836 */ /* 0x040fe20000000000 */
[----:B------:R-:W-:Y:S02]  /*118d0*/  IADD3 R28, P1, R2, 0xcc, RZ ;  /* 0x000000cc021c7810 */ /* 0x000fe40007f3e0ff */
[----:B------:R-:W-:Y:S01]  /*118e0*/  MOV R3, 0x11920 ;  /* 0x0001192000037802 */ /* 0x000fe20000000f00 */
[--C-:B------:R-:W-:Y:S02]  /*118f0*/  IMAD.X R13, RZ, RZ, R18.reuse, P0 ;  /* 0x000000ffff0d7224 */ /* 0x100fe400000e0612 */
[----:B------:R-:W-:-:S08]  /*11900*/  IMAD.X R29, RZ, RZ, R18, P1 ;  /* 0x000000ffff1d7224 */ /* 0x000fd000008e0612 */
[----:B------:R-:W-:Y:S05]  /*11910*/  CALL.REL.NOINC `($_ZN7cutlass13device_kernelIN5flash11enable_sm90INS1_16FlashAttnFwdSm90INS1_25CollectiveMainloopFwdSm90ILi2EN4cute5tupleIJNS5_1CILi1EEES8_S8_EEENS6_IJNS7_ILi64EEESA_SA_EEELi512ENS_10bfloat16_tEfNS_4arch4Sm90ELb0ELb1ELb1ELb1ELb1ELb0ELb1ELb0ELb0ELb1ELb0ELb0EEENS1_21CollectiveEpilogueFwdINS6_IJSA_NS7_ILi512EEESA_EEES9_SC_SE_Li256ELb1ELb1ELb0ELb0EEENS1_36VarlenDynamicPersistentTileSchedulerILi64ELi64ELi256ELi128ELb0ELb1ELb1ELb1ELb0ELb1EEEEEEEEEvNT_6ParamsE$_ZZN5flash25CollectiveMainloopFwdSm90ILi2EN4cute5tupleIJNS1_1CILi1EEES4_S4_EEENS2_IJNS3_ILi64EEES6_S6_EEELi512EN7cutlass10bfloat16_tEfNS8_4arch4Sm90ELb0ELb1ELb1ELb1ELb1ELb0ELb1ELb0ELb0ELb1ELb0ELb0EE3mmaINS_16FlashAttnFwdSm90ISC_NS_21CollectiveEpilogueFwdINS2_IJS6_NS3_ILi512EEES6_EEES5_S9_SB_Li256ELb1ELb1ELb0ELb0EEENS_36VarlenDynamicPersistentTileSchedulerILi64ELi64ELi256ELi128ELb0ELb1ELb1ELb1ELb0ELb1EEEE13SharedStorageENS1_6TensorINS1_11ArrayEngineIfLm128EEENS1_6LayoutINS2_IJNS2_IJNS3_ILi2EEESR_NS3_ILi32EEEEEES4_S4_EEENS2_IJNS2_IJS4_SR_NS3_ILi4EEEEEENS3_ILi0EEESX_EEEEEEENS_7SoftmaxILi2ELi0EEEEEbRKNSC_6ParamsENS8_13PipelineAsyncILi2EEES17_RNS8_13PipelineStateILj2EEERT0_RT1_iRiRKNS_16SeqlenInfoQKNewKILb1ELb0EEENS2_IJiiiiEEERT_ENKUliT_T0_T1_E_clIZSD_ISM_S10_S12_EbS15_S17_S17_S1A_S1C_S1E_iS1F_S1J_S1K_S1M_EUlRS1N_iE1_NS3_ILb0EEENS3_ILb1EEEEEDaiS1N_S1O_S1P_) ;  /* 0x000001e000087944 */ /* 0x000fea0003c00000 */
[C---:B------:R-:W-:Y:S01]  /*11920*/  ISETP.GT.AND P0, PT, R0.reuse, R6, PT ;  /* 0x000000060000720c */ /* 0x040fe20003f04270 */
[----:B------:R-:W-:-:S12]  /*11930*/  VIADD R0, R0, 0xffffffff ;  /* 0xffffffff00007836 */ /* 0x000fd80000000000 */
[----:B------:R-:W-:Y:S05]  /*11940*/  @P0 BRA `(.L_x_6356) ;  /* 0xfffffffc00d80947 */ /* 0x000fea000383ffff */
[----:B------:R-:W-:Y:S05]  /*11950*/  BSYNC B0 ;  /* 0x0000000000007941 */ /* 0x000fea0003800000 */
.L_x_6355:
[----:B------:R-:W2:Y:S02]  /*11960*/  LDL R4, [R1+0x50] ;  /* 0x0000500001047983 */ /* 0x000ea40000100800 */
[----:B--2---:R-:W-:-:S07]  /*11970*/  IMAD.SHL.U32 R4, R4, 0x40, RZ ;  /* 0x0000004004047824 */ /* 0x004fce00078e00ff */
.L_x_6354:
[----:B------:R-:W-:Y:S05]  /*11980*/  BSYNC B1 ;  /* 0x0000000000017941 */ /* 0x000fea0003800000 */
.L_x_6353:
        /* <DEDUP_REMOVED lines=26> */
.L_x_6359:
[----:B------:R-:W-:Y:S02]  /*11b30*/  ULDC UR4, c[0x0][0xadc] ;  /* 0x0002b70000047ab9 */ /* 0x000fe40000000800 */
[----:B------:R-:W-:-:S05]  /*11b40*/  IMAD.U32 R7, RZ, RZ, UR4 ;  /* 0x00000004ff077e24 */ /* 0x000fca000f8e00ff */
[----:B------:R-:W-:-:S13]  /*11b50*/  ISETP.NE.AND P0, PT, R7, 0x1, PT ;  /* 0x000000010700780c */ /* 0x000fda0003f05270 */
[----:B------:R-:W0:Y:S02]  /*11b60*/  @P0 LDC.64 R8, c[0x0][0xae0] ;  /* 0x0002b800ff080b82 */ /* 0x000e240000000a00 */
[----:B0-----:R-:W-:-:S05]  /*11b70*/  @P0 IMAD.HI.U32 R6, R4, R8, RZ ;  /* 0x0000000804060227 */ /* 0x001fca00078e00ff */
[----:B------:R-:W-:-:S07]  /*11b80*/  @P0 SHF.R.U32.HI R4, RZ, R9, R6 ;  /* 0x00000009ff040219 */ /* 0x000fce0000011606 */
.L_x_6360:
[----:B------:R-:W-:Y:S05]  /*11b90*/  BSYNC B0 ;  /* 0x0000000000007941 */ /* 0x000fea0003800000 */
.L_x_6358:
[----:B------:R-:W-:-:S05]  /*11ba0*/  IMAD R4, R4, R7, RZ ;  /* 0x0000000704047224 */ /* 0x000fca00078e02ff */
[----:B------:R-:W-:-:S07]  /*11bb0*/  VIMNMX R3, R3, R4, !PT ;  /* 0x0000000403037248 */ /* 0x000fce0007fe0100 */
.L_x_6357:
[----:B------:R-:W-:-:S05]  /*11bc0*/  VIADD R3, R3, 0x3f ;  /* 0x0000003f03037836 */ /* 0x000fca0000000000 */
[----:B------:R-:W-:-:S04]  /*11bd0*/  SHF.R.S32.HI R4, RZ, 0x1f, R3 ;  /* 0x0000001fff047819 */ /* 0x000fc80000011403 */
[----:B------:R-:W-:-:S04]  /*11be0*/  LEA.HI R4, R4, R3, RZ, 0x6 ;  /* 0x0000000304047211 */ /* 0x000fc800078f30ff */
[----:B------:R-:W-:-:S04]  /*11bf0*/  SHF.R.S32.HI R4, RZ, 0x6, R4 ;  /* 0x00000006ff047819 */ /* 0x000fc80000011404 */
[----:B------:R-:W-:-:S04]  /*11c00*/  VIMNMX R177, R4, UR43, !PT ;  /* 0x0000002b04b17c48 */ /* 0x000fc8000ffe0100 */
[----:B------:R-:W-:-:S13]  /*11c10*/  ISETP.GE.AND P0, PT, R0, R177, PT ;  /* 0x000000b10000720c */ /* 0x000fda0003f06270 */
[----:B------:R-:W-:Y:S05]  /*11c20*/  @!P0 BRA `(.L_x_6361) ;  /* 0x0000007000588947 */ /* 0x000fea0003800000 */
.L_x_6384:
        /* <DEDUP_REMOVED lines=20> */
.L_x_6363:
[----:B------:R-:W-:Y:S05]  /*11d70*/  BSYNC B0 ;  /* 0x0000000000007941 */ /* 0x000fea0003800000 */
.L_x_6362:
        /* <DEDUP_REMOVED lines=9> */
.L_x_6365:
[----:B------:R-:W-:Y:S05]  /*11e10*/  BSYNC B0 ;  /* 0x0000000000007941 */ /* 0x000fea0003800000 */
.L_x_6364:
[----:B------:R-:W-:Y:S04]  /*11e20*/  BSSY B0, `(.L_x_6366) ;  /* 0x0000006000007945 */ /* 0x000fe80003800000 */
[----:B-1----:R-:W-:Y:S05]  /*11e30*/  @P0 BRA `(.L_x_6367) ;  /* 0x0000000000100947 */ /* 0x002fea0003800000 */
[----:B-----5:R-:W-:Y:S01]  /*11e40*/  IMAD R8, R8, 0x8, R3 ;  /* 0x0000000808087824 */ /* 0x020fe200078e0203 */
[----:B------:R-:W-:-:S04]  /*11e50*/  SHF.L.U32 R9, R9, 0x1f, RZ ;  /* 0x0000001f09097819 */ /* 0x000fc800000006ff */
[----:B------:R-:W1:Y:S02]  /*11e60*/  SYNCS.PHASECHK.TRANS64.TRYWAIT P0, [R8+URZ], R9 ;  /* 0x00000009080075a7 */ /* 0x000e64000800017f */
[----:B-1----:R-:W-:Y:S05]  /*11e70*/  @!P0 BRA `(.L_x_6368) ;  /* 0x000001a0006c8947 */ /* 0x002fea0003800000 */
.L_x_6367:
[----:B------:R-:W-:Y:S05]  /*11e80*/  BSYNC B0 ;  /* 0x0000000000007941 */ /* 0x000fea0003800000 */
.L_x_6366:
        /* <DEDUP_REMOVED lines=57> */
.L_x_6370:
[----:B------:R-:W-:Y:S05]  /*12220*/  BSYNC B0 ;  /* 0x0000000000007941 */ /* 0x000fea0003800000 */
.L_x_6369:
        /* <DEDUP_REMOVED lines=8> */
.L_x_6372:
[----:B------:R-:W-:Y:S05]  /*122b0*/  BSYNC B0 ;  /* 0x0000000000007941 */ /* 0x000fea0003800000 */
.L_x_6371:
[----:B------:R-:W-:Y:S04]  /*122c0*/  BSSY B0, `(.L_x_6373) ;  /* 0x0000004000007945 */ /* 0x000fe80003800000 */
[----:B-1----:R-:W-:Y:S05]  /*122d0*/  @P0 BRA `(.L_x_6374) ;  /* 0x0000000000080947 */ /* 0x002fea0003800000 */
[----:B------:R-:W1:Y:S02]  /*122e0*/  SYNCS.PHASECHK.TRANS64.TRYWAIT P0, [R14+URZ], R15 ;  /* 0x0000000f0e0075a7 */ /* 0x000e64000800017f */
[----:B-1----:R-:W-:Y:S05]  /*122f0*/  @!P0 BRA `(.L_x_6375) ;  /* 0x0000019c00608947 */ /* 0x002fea0003800000 */
.L_x_6374:
[----:B------:R-:W-:Y:S05]  /*12300*/  BSYNC B0 ;  /* 0x0000000000007941 */ /* 0x000fea0003800000 */
.L_x_6373:
        /* <DEDUP_REMOVED lines=204> */
[----:B------:R-:W4:Y:S07]  /*12fd0*/  LDL.64 R56, [R1+0x90] ;  /* 0x0000900001387983 */ /* 0x000f2e0000100a00 */
[----:B------:R-:W-:Y:S01]  /*12fe0*/  HGMMA.64x64x16.F32.BF16 R24, gdesc[UR4], R24, UP0, gsb0 ;  /* 0x00e00000041879f0 */ /* 0x000fe2000b801818 */
        /* <DEDUP_REMOVED lines=233> */
.L_x_6377:
[----:B------:R-:W-:Y:S05]  /*13e80*/  BSYNC B0 ;  /* 0x0000000000007941 */ /* 0x000fea0003800000 */
.L_x_6376:
        /* <DEDUP_REMOVED lines=142> */
.L_x_6379:
[----:B------:R-:W-:Y:S05]  /*14770*/  BSYNC B0 ;  /* 0x0000000000007941 */ /* 0x000fea0003800000 */
.L_x_6378:
        /* <DEDUP_REMOVED lines=9> */
.L_x_6381:
[----:B------:R-:W-:Y:S05]  /*14810*/  BSYNC B0 ;  /* 0x0000000000007941 */ /* 0x000fea0003800000 */
.L_x_6380:
        /* <DEDUP_REMOVED lines=675> */
[----:B------:R0:W-:Y:S04]  /*17250*/  STSM.16.M88.4 [R4], R160 ;  /* 0x000000a004007844 */ /* 0x0001e80000000200 */
        /* <DEDUP_REMOVED lines=10> */
[----:B-1----:R-:W-:Y:S01]  /*17300*/  IMAD.MOV.U32 R5, RZ, RZ, R7 ;  /* 0x000000ffff057224 */ /* 0x002fe200078e0007 */
        /* <DEDUP_REMOVED lines=414> */
.L_x_6383:
[----:B------:R-:W-:Y:S05]  /*18cf0*/  BSYNC B0 ;  /* 0x0000000000007941 */ /* 0x000fea0003800000 */
.L_x_6382:
        /* <DEDUP_REMOVED lines=9> */
.L_x_6361:
[----:B------:R-:W-:-:S04]  /*18d90*/  UISETP.LT.AND UP0, UPT, URZ, UR42, UPT ;  /* 0x0000002a3f00728c */ /* 0x000fc8000bf01270 */
[----:B------:R-:W-:-:S06]  /*18da0*/  USEL UR4, URZ, UR42, !UP0 ;  /* 0x0000002a3f047287 */ /* 0x000fcc000c000000 */
[----:B------:R-:W-:-:S13]  /*18db0*/  ISETP.GE.AND P0, PT, R0, UR4, PT ;  /* 0x0000000400007c0c */ /* 0x000fda000bf06270 */
[----:B------:R-:W-:Y:S05]  /*18dc0*/  @!P0 BRA `(.L_x_6385) ;  /* 0x0000007c00fc8947 */ /* 0x000fea0003800000 */
.L_x_6418:
        /* <DEDUP_REMOVED lines=20> */
.L_x_6387:
[----:B------:R-:W-:Y:S05]  /*18f10*/  BSYNC B0 ;  /* 0x0000000000007941 */ /* 0x000fea0003800000 */
.L_x_6386:
        /* <DEDUP_REMOVED lines=9> */
.L_x_6389:
[----:B------:R-:W-:Y:S05]  /*18fb0*/  BSYNC B0 ;  /* 0x0000000000007941 */ /* 0x000fea0003800000 */
.L_x_6388:
[----:B------:R-:W-:Y:S04]  /*18fc0*/  BSSY B0, `(.L_x_6390) ;  /* 0x0000006000007945 */ /* 0x000fe80003800000 */
[----:B-1----:R-:W-:Y:S05]  /*18fd0*/  @P0 BRA `(.L_x_6391) ;  /* 0x0000000000100947 */ /* 0x002fea0003800000 */
[----:B-----5:R-:W-:Y:S01]  /*18fe0*/  IMAD R8, R8, 0x8, R3 ;  /* 0x0000000808087824 */ /* 0x020fe200078e0203 */
[----:B------:R-:W-:-:S04]  /*18ff0*/  SHF.L.U32 R9, R9, 0x1f, RZ ;  /* 0x0000001f09097819 */ /* 0x000fc800000006ff */
[----:B------:R-:W1:Y:S02]  /*19000*/  SYNCS.PHASECHK.TRANS64.TRYWAIT P0, [R8+URZ], R9 ;  /* 0x00000009080075a7 */ /* 0x000e64000800017f */
[----:B-1----:R-:W-:Y:S05]  /*19010*/  @!P0 BRA `(.L_x_6392) ;  /* 0x00000130002c8947 */ /* 0x002fea0003800000 */
.L_x_6391:
[----:B------:R-:W-:Y:S05]  /*19020*/  BSYNC B0 ;  /* 0x0000000000007941 */ /* 0x000fea0003800000 */
.L_x_6390:
        /* <DEDUP_REMOVED lines=57> */
.L_x_6394:
[----:B------:R-:W-:Y:S05]  /*193c0*/  BSYNC B0 ;  /* 0x0000000000007941 */ /* 0x000fea0003800000 */
.L_x_6393:
        /* <DEDUP_REMOVED lines=8> */
.L_x_6396:
[----:B------:R-:W-:Y:S05]  /*19450*/  BSYNC B0 ;  /* 0x0000000000007941 */ /* 0x000fea0003800000 */
.L_x_6395:
[----:B------:R-:W-:Y:S04]  /*19460*/  BSSY B0, `(.L_x_6397) ;  /* 0x0000004000007945 */ /* 0x000fe80003800000 */
[----:B-1----:R-:W-:Y:S05]  /*19470*/  @P0 BRA `(.L_x_6398) ;  /* 0x0000000000080947 */ /* 0x002fea0003800000 */
[----:B------:R-:W1:Y:S02]  /*19480*/  SYNCS.PHASECHK.TRANS64.TRYWAIT P0, [R14+URZ], R15 ;  /* 0x0000000f0e0075a7 */ /* 0x000e64000800017f */
[----:B-1----:R-:W-:Y:S05]  /*19490*/  @!P0 BRA `(.L_x_6399) ;  /* 0x0000012c00208947 */ /* 0x002fea0003800000 */
.L_x_6398:
[----:B------:R-:W-:Y:S05]  /*194a0*/  BSYNC B0 ;  /* 0x0000000000007941 */ /* 0x000fea0003800000 */
.L_x_6397:
        /* <DEDUP_REMOVED lines=439> */
.L_x_6401:
[----:B------:R-:W-:Y:S05]  /*1b020*/  BSYNC B0 ;  /* 0x0000000000007941 */ /* 0x000fea0003800000 */
.L_x_6400:
        /* <DEDUP_REMOVED lines=128> */
.L_x_6405:
[----:B------:R-:W-:-:S13]  /*1b830*/  ISETP.NE.AND P0, PT, R9, 0x1, PT ;  /* 0x000000010900780c */ /* 0x000fda0003f05270 */
[----:B------:R-:W-:-:S05]  /*1b840*/  @P0 IMAD.HI.U32 R12, R8, R10, RZ ;  /* 0x0000000a080c0227 */ /* 0x000fca00078e00ff */
[----:B------:R-:W-:-:S07]  /*1b850*/  @P0 SHF.R.U32.HI R8, RZ, R11, R12 ;  /* 0x0000000bff080219 */ /* 0x000fce000001160c */
.L_x_6406:
[----:B------:R-:W-:Y:S05]  /*1b860*/  BSYNC B1 ;  /* 0x0000000000017941 */ /* 0x000fea0003800000 */
.L_x_6404:
[----:B------:R-:W-:-:S04]  /*1b870*/  IMAD R13, R8, R9, -R31 ;  /* 0x00000009080d7224 */ /* 0x000fc800078e0a1f */
[----:B------:R-:W-:-:S05]  /*1b880*/  IMAD R8, R30, -0x2, R13 ;  /* 0xfffffffe1e087824 */ /* 0x000fca00078e020d */
[----:B------:R-:W-:Y:S02]  /*1b890*/  VIMNMX R7, R7, R8, !PT ;  /* 0x0000000807077248 */ /* 0x000fe40007fe0100 */
[----:B------:R-:W-:-:S07]  /*1b8a0*/  VIADDMNMX R6, R8, R9, R6, PT ;  /* 0x0000000908067246 */ /* 0x000fce0003800106 */
.L_x_6403:
[----:B------:R-:W-:Y:S05]  /*1b8b0*/  BSYNC B0 ;  /* 0x0000000000007941 */ /* 0x000fea0003800000 */
.L_x_6402:
        /* <DEDUP_REMOVED lines=15> */
[----:B------:R-:W-:Y:S02]  /*1b9b0*/  ISETP.GT.AND P3, PT, R7, 0x9, !P5 ;  /* 0x000000090700780c */ /* 0x000fe40006f64270 */
        /* <DEDUP_REMOVED lines=74> */
.L_x_6410:
[----:B------:R-:W-:-:S13]  /*1be60*/  ISETP.NE.AND P6, PT, R9, 0x1, PT ;  /* 0x000000010900780c */ /* 0x000fda0003fc5270 */
[----:B------:R-:W-:-:S05]  /*1be70*/  @P6 IMAD.HI.U32 R10, R4, R10, RZ ;  /* 0x0000000a040a6227 */ /* 0x000fca00078e00ff */
[----:B------:R-:W-:-:S07]  /*1be80*/  @P6 SHF.R.U32.HI R4, RZ, R11, R10 ;  /* 0x0000000bff046219 */ /* 0x000fce000001160a */
.L_x_6411:
[----:B------:R-:W-:Y:S05]  /*1be90*/  BSYNC B1 ;  /* 0x0000000000017941 */ /* 0x000fea0003800000 */
.L_x_6409:
[----:B------:R-:W-:-:S04]  /*1bea0*/  IMAD R5, R4, R9, -R31 ;  /* 0x0000000904057224 */ /* 0x000fc800078e0a1f */
[----:B------:R-:W-:-:S05]  /*1beb0*/  IMAD R30, R30, -0x2, R5 ;  /* 0xfffffffe1e1e7824 */ /* 0x000fca00078e0205 */
[----:B------:R-:W-:Y:S02]  /*1bec0*/  VIADDMNMX R6, R30, R9, R6, PT ;  /* 0x000000091e067246 */ /* 0x000fe40003800106 */
[----:B------:R-:W-:-:S07]  /*1bed0*/  VIMNMX R7, R7, R30, !PT ;  /* 0x0000001e07077248 */ /* 0x000fce0007fe0100 */
.L_x_6408:
[----:B------:R-:W-:Y:S05]  /*1bee0*/  BSYNC B0 ;  /* 0x0000000000007941 */ /* 0x000fea0003800000 */
.L_x_6407:
[C---:B------:R-:W-:Y:S01]  /*1bef0*/  ISETP.GT.AND P0, PT, R7.reuse, 0x1, !P0 ;  /* 0x000000010700780c */ /* 0x040fe20004704270 */
[----:B------:R-:W2:Y:S01]  /*1bf00*/  LDL.64 R10, [R1+0x400] ;  /* 0x00040000010a7983 */ /* 0x000ea20000100a00 */
[----:B------:R-:W-:Y:S02]  /*1bf10*/  ISETP.GT.AND P1, PT, R7, 0x8, !P1 ;  /* 0x000000080700780c */ /* 0x000fe40004f24270 */
[C---:B------:R-:W-:Y:S02]  /*1bf20*/  ISETP.LT.OR P0, PT, R6.reuse, 0x2, P0 ;  /* 0x000000020600780c */ /* 0x040fe40000701670 */
[----:B------:R-:W-:Y:S02]  /*1bf30*/  ISETP.LT.OR P1, PT, R6, 0x9, P1 ;  /* 0x000000090600780c */ /* 0x000fe40000f21670 */
[----:B------:R-:W-:Y:S02]  /*1bf40*/  FSEL R20, R27, -INF , !P0 ;  /* 0xff8000001b147808 */ /* 0x000fe40004000000 */
[----:B------:R-:W3:Y:S01]  /*1bf50*/  LDL.64 R26, [R1+0x3f0] ;  /* 0x0003f000011a7983 */ /* 0x000ee20000100a00 */
[----:B------:R-:W-:-:S02]  /*1bf60*/  ISETP.NE.AND P0, PT, R12, RZ, PT ;  /* 0x000000ff0c00720c */ /* 0x000fc40003f05270 */
[----:B------:R-:W-:Y:S02]  /*1bf70*/  FSEL R212, R212, -INF , !P1 ;  /* 0xff800000d4d47808 */ /* 0x000fe40004800000 */
[----:B------:R-:W-:Y:S02]  /*1bf80*/  ISETP.GT.AND P0, PT, R7, 0x9, !P0 ;  /* 0x000000090700780c */ /* 0x000fe40004704270 */
[----:B------:R-:W-:Y:S02]  /*1bf90*/  ISETP.NE.AND P1, PT, R13, RZ, PT ;  /* 0x000000ff0d00720c */ /* 0x000fe40003f25270 */
[----:B------:R-:W-:Y:S01]  /*1bfa0*/  ISETP.LT.OR P0, PT, R6, 0xa, P0 ;  /* 0x0000000a0600780c */ /* 0x000fe20000701670 */
[----:B------:R-:W4:Y:S01]  /*1bfb0*/  LDL.64 R12, [R1+0xb8] ;  /* 0x0000b800010c7983 */ /* 0x000f220000100a00 */
        /* <DEDUP_REMOVED lines=25> */
[----:B------:R-:W-:Y:S02]  /*1c150*/  FSEL R180, R42, -INF , !P0 ;  /* 0xff8000002ab47808 */ /* 0x000fe40004000000 */
        /* <DEDUP_REMOVED lines=94> */
.L_x_6413:
[----:B------:R-:W-:Y:S05]  /*1c740*/  BSYNC B0 ;  /* 0x0000000000007941 */ /* 0x000fea0003800000 */
.L_x_6412:
        /* <DEDUP_REMOVED lines=9> */
.L_x_6415:
[----:B------:R-:W-:Y:S05]  /*1c7e0*/  BSYNC B0 ;  /* 0x0000000000007941 */ /* 0x000fea0003800000 */
.L_x_6414:
        /* <DEDUP_REMOVED lines=91> */
[----:B------:R-:W3:Y:S01]  /*1cda0*/  MUFU.EX2 R161, R161 ;  /* 0x000000a100a17308 */ /* 0x000ee20000000800 */
[-C--:B------:R-:W-:Y:S01]  /*1cdb0*/  FFMA.FTZ R163, R212, R205.reuse, -R177 ;  /* 0x000000cdd4a37223 */ /* 0x080fe200000108b1 */
[----:B------:R-:W-:-:S06]  /*1cdc0*/  FFMA.FTZ R15, R15, R205, -R12 ;  /* 0x000000cd0f0f7223 */ /* 0x000fcc000001080c */
[----:B------:R-:W0:Y:S01]  /*1cdd0*/  MUFU.EX2 R21, R21 ;  /* 0x0000001500157308 */ /* 0x000e220000000800 */
[----:B------:R-:W-:-:S07]  /*1cde0*/  FFMA.FTZ R14, R14, R205, -R177 ;  /* 0x000000cd0e0e7223 */ /* 0x000fce00000108b1 */
[----:B------:R-:W1:Y:S01]  /*1cdf0*/  MUFU.EX2 R20, R20 ;  /* 0x0000001400147308 */ /* 0x000e620000000800 */
[----:B------:R-:W-:-:S07]  /*1ce00*/  FFMA.FTZ R165, R206, R205, -R177 ;  /* 0x000000cdcea57223 */ /* 0x000fce00000108b1 */
        /* <DEDUP_REMOVED lines=131> */
[C---:B--2---:R-:W-:Y:S01]  /*1d640*/  FMUL.FTZ R63, R150.reuse, R63 ;  /* 0x0000003f963f7220 */ /* 0x044fe20000410000 */
        /* <DEDUP_REMOVED lines=875> */
.L_x_6417:
[----:B------:R-:W-:Y:S05]  /*20d00*/  BSYNC B0 ;  /* 0x0000000000007941 */ /* 0x000fea0003800000 */
.L_x_6416:
[----:B------:R-:W2:Y:S04]  /*20d10*/  LDL.64 R6, [R1+0x48] ;  /* 0x0000480001067983 */ /* 0x000ea80000100a00 */
[----:B------:R-:W3:Y:S01]  /*20d20*/  LDL R4, [R1+0x34] ;  /* 0x0000340001047983 */ /* 0x000ee20000100800 */
[----:B------:R-:W-:-:S04]  /*20d30*/  UISETP.LT.AND UP0, UPT, URZ, UR42, UPT ;  /* 0x0000002a3f00728c */ /* 0x000fc8000bf01270 */
[----:B------:R-:W-:-:S06]  /*20d40*/  USEL UR4, URZ, UR42, !UP0 ;  /* 0x0000002a3f047287 */ /* 0x000fcc000c000000 */
[C---:B------:R-:W-:Y:S01]  /*20d50*/  ISETP.GT.AND P0, PT, R0.reuse, UR4, PT ;  /* 0x0000000400007c0c */ /* 0x040fe2000bf04270 */
[----:B------:R-:W-:Y:S01]  /*20d60*/  VIADD R0, R0, 0xffffffff ;  /* 0xffffffff00007836 */ /* 0x000fe20000000000 */
[----:B--2---:R-:W-:-:S05]  /*20d70*/  MOV R6, R6 ;  /* 0x0000000600067202 */ /* 0x004fca0000000f00 */
[----:B-----5:R-:W-:-:S05]  /*20d80*/  IMAD R3, R3, 0x8, R6 ;  /* 0x0000000803037824 */ /* 0x020fca00078e0206 */
[----:B---3--:R-:W-:-:S04]  /*20d90*/  PRMT R3, R4, 0x654, R3 ;  /* 0x0000065404037816 */ /* 0x008fc80000000003 */
[----:B------:R1:W-:Y:S01]  /*20da0*/  SYNCS.ARRIVE.TRANS64.RED.A1T0 RZ, [R3+URZ], RZ ;  /* 0x000000ff03ff79a7 */ /* 0x0003e2000810043f */
[----:B------:R-:W-:Y:S05]  /*20db0*/  @P0 BRA `(.L_x_6418) ;  /* 0xffffff8000040947 */ /* 0x000fea000383ffff */
.L_x_6385:
        /* <DEDUP_REMOVED lines=330> */
.L_x_6302:
[----:B0-----:R-:W0:Y:S01]  /*22260*/  S2R R7, SR_CgaCtaId ;  /* 0x0000000000077919 */ /* 0x001e220000008800 */
[----:B------:R-:W-:Y:S01]  /*22270*/  MOV R0, 0x400 ;  /* 0x0000040000007802 */ /* 0x000fe20000000f00 */
[----:B------:R-:W-:Y:S01]  /*22280*/  BSSY B0, `(.L_x_6419) ;  /* 0x000031b000007945 */ /* 0x000fe20003800000 */
[----:B------:R-:W-:Y:S02]  /*22290*/  BAR.SYNC.DEFER_BLOCKING 0x5, 0x180 ;  /* 0x0146000000007b1d */ /* 0x000fe40000010000 */
[----:B0-----:R-:W-:-:S04]  /*222a0*/  LEA R0, R7, R0, 0x18 ;  /* 0x0000000007007211 */ /* 0x001fc800078ec0ff */
[----:B------:R-:W-:Y:S02]  /*222b0*/  R2UR UR46, R0 ;  /* 0x00000000002e72ca */ /* 0x000fe400000e0000 */
[----:B------:R-:W-:-:S04]  /*222c0*/  PRMT R0, R3, 0x9910, RZ ;  /* 0x0000991003007816 */ /* 0x000fc800000000ff */
[----:B------:R-:W-:-:S07]  /*222d0*/  ISETP.NE.AND P0, PT, R0, RZ, PT ;  /* 0x000000ff0000720c */ /* 0x000fce0003f05270 */
[----:B------:R-:W0:Y:S02]  /*222e0*/  LDS.128 R8, [UR46+0x388d0] ;  /* 0x0388d02eff087984 */ /* 0x000e240008000c00 */
[----:B0-----:R-:W-:Y:S02]  /*222f0*/  R2UR UR5, R9 ;  /* 0x00000000090572ca */ /* 0x001fe400000e0000 */
[----:B------:R-:W-:Y:S02]  /*22300*/  R2UR UR7, R10 ;  /* 0x000000000a0772ca */ /* 0x000fe400000e0000 */
[----:B------:R-:W-:Y:S01]  /*22310*/  R2UR UR6, R11 ;  /* 0x000000000b0672ca */ /* 0x000fe200000e0000 */
[----:B------:R-:W-:Y:S06]  /*22320*/  BAR.ARV 0x4, 0x180 ;  /* 0x0106000000007b1d */ /* 0x000fec0000002000 */
[----:B------:R-:W-:Y:S08]  /*22330*/  @!P0 BRA `(.L_x_6420) ;  /* 0x0000002000ac8947 */ /* 0x000ff00003800000 */
[----:B------:R-:W2:Y:S04]  /*22340*/  LDL.128 R140, [R1+0x1e0] ;  /* 0x0001e000018c7983 */ /* 0x000ea80000100c00 */
[----:B------:R-:W3:Y:S04]  /*22350*/  LDL.128 R132, [R1+0x200] ;  /* 0x0002000001847983 */ /* 0x000ee80000100c00 */
[----:B------:R-:W4:Y:S04]  /*22360*/  LDL.128 R136, [R1+0x1f0] ;  /* 0x0001f00001887983 */ /* 0x000f280000100c00 */
        /* <DEDUP_REMOVED lines=28> */
[----:B------:R-:W4:Y:S01]  /*22530*/  LDL.128 R8, [R1+0x3d0] ;  /* 0x0003d00001087983 */ /* 0x000f220000100c00 */
[----:B------:R-:W-:Y:S01]  /*22540*/  IADD3 R5, P1, R16, 0x20, RZ ;  /* 0x0000002010057810 */ /* 0x000fe20007f3e0ff */
[----:B------:R-:W-:-:S03]  /*22550*/  ULDC.64 UR8, c[0x0][0xd00] ;  /* 0x0003400000087ab9 */ /* 0x000fc60000000a00 */
[----:B------:R-:W-:Y:S02]  /*22560*/  LOP3.LUT R4, R5, 0x380, RZ, 0xc0, !PT ;  /* 0x0000038005047812 */ /* 0x000fe400078ec0ff */
[----:B------:R-:W-:Y:S02]  /*22570*/  IADD3 R145, P0, R16, 0x40, RZ ;  /* 0x0000004010917810 */ /* 0x000fe40007f1e0ff */
[----:B------:R-:W-:Y:S02]  /*22580*/  SHF.R.U64 R4, R4, 0x3, RZ ;  /* 0x0000000304047819 */ /* 0x000fe400000012ff */
[C---:B------:R-:W-:Y:S02]  /*22590*/  IADD3 R147, P4, R16.reuse, 0x60, RZ ;  /* 0x0000006010937810 */ /* 0x040fe40007f9e0ff */
[C---:B------:R-:W-:Y:S02]  /*225a0*/  IADD3 R149, P3, R16.reuse, 0x2000, RZ ;  /* 0x0000200010957810 */ /* 0x040fe40007f7e0ff */
[----:B------:R-:W-:-:S02]  /*225b0*/  IADD3 R151, P6, R16, 0x2020, RZ ;  /* 0x0000202010977810 */ /* 0x000fc40007fde0ff */
[----:B------:R-:W-:Y:S02]  /*225c0*/  LOP3.LUT R144, R145, 0x380, RZ, 0xc0, !PT ;  /* 0x0000038091907812 */ /* 0x000fe400078ec0ff */
[----:B------:R-:W-:Y:S01]  /*225d0*/  LOP3.LUT R4, R4, R5, RZ, 0x3c, !PT ;  /* 0x0000000504047212 */ /* 0x000fe200078e3cff */
[----:B------:R-:W-:Y:S01]  /*225e0*/  IMAD.X R5, RZ, RZ, R17, P1 ;  /* 0x000000ffff057224 */ /* 0x000fe200008e0611 */
[C---:B------:R-:W-:Y:S02]  /*225f0*/  IADD3 R161, P5, R16.reuse, 0x2040, RZ ;  /* 0x0000204010a17810 */ /* 0x040fe40007fbe0ff */
[----:B------:R-:W-:Y:S02]  /*22600*/  LOP3.LUT R146, R147, 0x380, RZ, 0xc0, !PT ;  /* 0x0000038093927812 */ /* 0x000fe400078ec0ff */
[----:B------:R-:W-:Y:S02]  /*22610*/  IADD3 R163, P2, R16, 0x2060, RZ ;  /* 0x0000206010a37810 */ /* 0x000fe40007f5e0ff */
[----:B------:R-:W-:-:S02]  /*22620*/  LOP3.LUT R148, R149, 0x380, RZ, 0xc0, !PT ;  /* 0x0000038095947812 */ /* 0x000fc400078ec0ff */
[----:B------:R-:W-:Y:S02]  /*22630*/  IADD3 R165, P1, R16, 0x4000, RZ ;  /* 0x0000400010a57810 */ /* 0x000fe40007f3e0ff */
[----:B------:R-:W-:Y:S02]  /*22640*/  LOP3.LUT R150, R151, 0x380, RZ, 0xc0, !PT ;  /* 0x0000038097967812 */ /* 0x000fe400078ec0ff */
[----:B------:R-:W-:Y:S02]  /*22650*/  SHF.R.U64 R144, R144, 0x3, RZ ;  /* 0x0000000390907819 */ /* 0x000fe400000012ff */
[----:B------:R-:W-:Y:S02]  /*22660*/  LOP3.LUT R160, R161, 0x380, RZ, 0xc0, !PT ;  /* 0x00000380a1a07812 */ /* 0x000fe400078ec0ff */
[----:B------:R-:W-:Y:S02]  /*22670*/  SHF.R.U64 R146, R146, 0x3, RZ ;  /* 0x0000000392927819 */ /* 0x000fe400000012ff */
[----:B------:R-:W-:-:S02]  /*22680*/  LOP3.LUT R162, R163, 0x380, RZ, 0xc0, !PT ;  /* 0x00000380a3a27812 */ /* 0x000fc400078ec0ff */
[----:B------:R-:W-:Y:S02]  /*22690*/  LOP3.LUT R173, R16, 0x380, RZ, 0xc0, !PT ;  /* 0x0000038010ad7812 */ /* 0x000fe400078ec0ff */
[----:B------:R-:W-:Y:S02]  /*226a0*/  SHF.R.U64 R148, R148, 0x3, RZ ;  /* 0x0000000394947819 */ /* 0x000fe400000012ff */
[----:B------:R-:W-:Y:S02]  /*226b0*/  LOP3.LUT R164, R165, 0x380, RZ, 0xc0, !PT ;  /* 0x00000380a5a47812 */ /* 0x000fe400078ec0ff */
[----:B------:R-:W-:Y:S02]  /*226c0*/  SHF.R.U64 R150, R150, 0x3, RZ ;  /* 0x0000000396967819 */ /* 0x000fe400000012ff */
[----:B------:R-:W-:Y:S01]  /*226d0*/  LOP3.LUT R144, R144, R145, RZ, 0x3c, !PT ;  /* 0x0000009190907212 */ /* 0x000fe200078e3cff */
[----:B------:R-:W-:Y:S01]  /*226e0*/  IMAD.X R145, RZ, RZ, R17, P0 ;  /* 0x000000ffff917224 */ /* 0x000fe200000e0611 */
[----:B------:R-:W-:-:S02]  /*226f0*/  SHF.R.U64 R160, R160, 0x3, RZ ;  /* 0x00000003a0a07819 */ /* 0x000fc400000012ff */
[----:B------:R-:W-:Y:S01]  /*22700*/  LOP3.LUT R146, R146, R147, RZ, 0x3c, !PT ;  /* 0x0000009392927212 */ /* 0x000fe200078e3cff */
[--C-:B------:R-:W-:Y:S01]  /*22710*/  IMAD.X R147, RZ, RZ, R17.reuse, P4 ;  /* 0x000000ffff937224 */ /* 0x100fe200020e0611 */
[----:B------:R-:W-:Y:S02]  /*22720*/  SHF.R.U64 R162, R162, 0x3, RZ ;  /* 0x00000003a2a27819 */ /* 0x000fe400000012ff */
[----:B------:R-:W-:Y:S02]  /*22730*/  SHF.R.U64 R173, R173, 0x3, RZ ;  /* 0x00000003adad7819 */ /* 0x000fe400000012ff */
[----:B------:R-:W-:Y:S01]  /*22740*/  LOP3.LUT R148, R148, R149, RZ, 0x3c, !PT ;  /* 0x0000009594947212 */ /* 0x000fe200078e3cff */
[----:B------:R-:W-:Y:S01]  /*22750*/  IMAD.X R149, RZ, RZ, R17, P3 ;  /* 0x000000ffff957224 */ /* 0x000fe200018e0611 */
[----:B------:R-:W-:Y:S02]  /*22760*/  IADD3 R167, P0, R16, 0x4020, RZ ;  /* 0x0000402010a77810 */ /* 0x000fe40007f1e0ff */
        /* <DEDUP_REMOVED lines=8> */
[----:B------:R-:W-:Y:S01]  /*227f0*/  IMAD.X R163, RZ, RZ, R17, P2 ;  /* 0x000000ffffa37224 */ /* 0x000fe200010e0611 */
[----:B------:R-:W-:-:S02]  /*22800*/  IADD3 R175, P6, R16, 0x6000, RZ ;  /* 0x0000600010af7810 */ /* 0x000fc40007fde0ff */
[----:B------:R-:W-:Y:S01]  /*22810*/  LOP3.LUT R172, R173, R16, RZ, 0x3c, !PT ;  /* 0x00000010adac7212 */ /* 0x000fe200078e3cff */
[--C-:B------:R-:W-:Y:S01]  /*22820*/  IMAD.MOV.U32 R173, RZ, RZ, R17.reuse ;  /* 0x000000ffffad7224 */ /* 0x100fe200078e0011 */
[----:B------:R-:W-:Y:S02]  /*22830*/  LOP3.LUT R166, R167, 0x380, RZ, 0xc0, !PT ;  /* 0x00000380a7a67812 */ /* 0x000fe400078ec0ff */
[----:B------:R-:W-:Y:S01]  /*22840*/  LOP3.LUT R164, R164, R165, RZ, 0x3c, !PT ;  /* 0x000000a5a4a47212 */ /* 0x000fe200078e3cff */
[----:B------:R-:W-:Y:S01]  /*22850*/  IMAD.X R165, RZ, RZ, R17, P1 ;  /* 0x000000ffffa57224 */ /* 0x000fe200008e0611 */
[C---:B------:R-:W-:Y:S02]  /*22860*/  IADD3 R179, P5, R16.reuse, 0x6020, RZ ;  /* 0x0000602010b37810 */ /* 0x040fe40007fbe0ff */
[----:B------:R-:W-:Y:S02]  /*22870*/  LOP3.LUT R168, R169, 0x380, RZ, 0xc0, !PT ;  /* 0x00000380a9a87812 */ /* 0x000fe400078ec0ff */
[----:B------:R-:W-:-:S02]  /*22880*/  IADD3 R181, P2, R16, 0x6040, RZ ;  /* 0x0000604010b57810 */ /* 0x000fc40007f5e0ff */
[----:B------:R-:W-:Y:S02]  /*22890*/  LOP3.LUT R170, R171, 0x380, RZ, 0xc0, !PT ;  /* 0x00000380abaa7812 */ /* 0x000fe400078ec0ff */
[----:B------:R-:W-:Y:S02]  /*228a0*/  IADD3 R21, P1, R16, 0x6060, RZ ;  /* 0x0000606010157810 */ /* 0x000fe40007f3e0ff */
[----:B------:R-:W-:Y:S02]  /*228b0*/  LOP3.LUT R174, R175, 0x380, RZ, 0xc0, !PT ;  /* 0x00000380afae7812 */ /* 0x000fe400078ec0ff */
[----:B------:R-:W-:Y:S02]  /*228c0*/  SHF.R.U64 R166, R166, 0x3, RZ ;  /* 0x00000003a6a67819 */ /* 0x000fe400000012ff */
[----:B------:R-:W-:Y:S02]  /*228d0*/  LOP3.LUT R178, R179, 0x380, RZ, 0xc0, !PT ;  /* 0x00000380b3b27812 */ /* 0x000fe400078ec0ff */
[----:B------:R-:W-:-:S02]  /*228e0*/  SHF.R.U64 R168, R168, 0x3, RZ ;  /* 0x00000003a8a87819 */ /* 0x000fc400000012ff */
[----:B------:R-:W-:Y:S02]  /*228f0*/  LOP3.LUT R180, R181, 0x380, RZ, 0xc0, !PT ;  /* 0x00000380b5b47812 */ /* 0x000fe400078ec0ff */
[----:B------:R-:W-:Y:S02]  /*22900*/  MOV R172, R172 ;  /* 0x000000ac00ac7202 */ /* 0x000fe40000000f00 */
[----:B------:R-:W-:Y:S02]  /*22910*/  SHF.R.U64 R170, R170, 0x3, RZ ;  /* 0x00000003aaaa7819 */ /* 0x000fe400000012ff */
[----:B------:R-:W-:Y:S02]  /*22920*/  LOP3.LUT R20, R21, 0x380, RZ, 0xc0, !PT ;  /* 0x0000038015147812 */ /* 0x000fe400078ec0ff */
[----:B------:R-:W-:Y:S02]  /*22930*/  MOV R4, R4 ;  /* 0x0000000400047202 */ /* 0x000fe40000000f00 */
[----:B------:R-:W-:-:S02]  /*22940*/  SHF.R.U64 R174, R174, 0x3, RZ ;  /* 0x00000003aeae7819 */ /* 0x000fc400000012ff */
[----:B------:R-:W-:Y:S02]  /*22950*/  MOV R144, R144 ;  /* 0x0000009000907202 */ /* 0x000fe40000000f00 */
[----:B------:R-:W-:Y:S01]  /*22960*/  LOP3.LUT R166, R166, R167, RZ, 0x3c, !PT ;  /* 0x000000a7a6a67212 */ /* 0x000fe200078e3cff */
[--C-:B------:R-:W-:Y:S01]  /*22970*/  IMAD.X R167, RZ, RZ, R17.reuse, P0 ;  /* 0x000000ffffa77224 */ /* 0x100fe200000e0611 */
[----:B------:R-:W-:Y:S02]  /*22980*/  SHF.R.U64 R178, R178, 0x3, RZ ;  /* 0x00000003b2b27819 */ /* 0x000fe400000012ff */
[----:B------:R-:W-:Y:S02]  /*22990*/  MOV R146, R146 ;  /* 0x0000009200927202 */ /* 0x000fe40000000f00 */
[----:B------:R-:W-:Y:S01]  /*229a0*/  LOP3.LUT R168, R168, R169, RZ, 0x3c, !PT ;  /* 0x000000a9a8a87212 */ /* 0x000fe200078e3cff */
[----:B------:R-:W-:Y:S01]  /*229b0*/  IMAD.X R169, RZ, RZ, R17, P4 ;  /* 0x000000ffffa97224 */ /* 0x000fe200020e0611 */
[----:B------:R-:W-:-:S02]  /*229c0*/  SHF.R.U64 R180, R180, 0x3, RZ ;  /* 0x00000003b4b47819 */ /* 0x000fc400000012ff */
[----:B------:R-:W-:Y:S02]  /*229d0*/  MOV R148, R148 ;  /* 0x0000009400947202 */ /* 0x000fe40000000f00 */
[----:B------:R-:W-:Y:S01]  /*229e0*/  LOP3.LUT R170, R170, R171, RZ, 0x3c, !PT ;  /* 0x000000abaaaa7212 */ /* 0x000fe200078e3cff */
[--C-:B------:R-:W-:Y:S01]  /*229f0*/  IMAD.X R171, RZ, RZ, R17.reuse, P3 ;  /* 0x000000ffffab7224 */ /* 0x100fe200018e0611 */
[----:B------:R-:W-:Y:S02]  /*22a00*/  SHF.R.U64 R20, R20, 0x3, RZ ;  /* 0x0000000314147819 */ /* 0x000fe400000012ff */
[----:B------:R-:W-:Y:S02]  /*22a10*/  MOV R150, R150 ;  /* 0x0000009600967202 */ /* 0x000fe40000000f00 */
[----:B------:R-:W-:Y:S01]  /*22a20*/  LOP3.LUT R174, R174, R175, RZ, 0x3c, !PT ;  /* 0x000000afaeae7212 */ /* 0x000fe200078e3cff */
[--C-:B------:R-:W-:Y:S01]  /*22a30*/  IMAD.X R175, RZ, RZ, R17.reuse, P6 ;  /* 0x000000ffffaf7224 */ /* 0x100fe200030e0611 */
[----:B------:R-:W-:Y:S01]  /*22a40*/  MOV R160, R160 ;  /* 0x000000a000a07202 */ /* 0x000fe20000000f00 */
[----:B------:R-:W-:Y:S01]  /*22a50*/  UISETP.NE.U32.AND UP0, UPT, UR8, URZ, UPT ;  /* 0x0000003f0800728c */ /* 0x000fe2000bf05070 */
[----:B------:R-:W-:Y:S01]  /*22a60*/  LOP3.LUT R178, R178, R179, RZ, 0x3c, !PT ;  /* 0x000000b3b2b27212 */ /* 0x000fe200078e3cff */
[----:B------:R-:W-:Y:S01]  /*22a70*/  IMAD.X R179, RZ, RZ, R17, P5 ;  /* 0x000000ffffb37224 */ /* 0x000fe200028e0611 */
[----:B------:R-:W-:-:S02]  /*22a80*/  MOV R162, R162 ;  /* 0x000000a200a27202 */ /* 0x000fc40000000f00 */
[----:B------:R-:W-:Y:S01]  /*22a90*/  LOP3.LUT R180, R180, R181, RZ, 0x3c, !PT ;  /* 0x000000b5b4b47212 */ /* 0x000fe200078e3cff */
[--C-:B------:R-:W-:Y:S01]  /*22aa0*/  IMAD.X R181, RZ, RZ, R17.reuse, P2 ;  /* 0x000000ffffb57224 */ /* 0x100fe200010e0611 */
[----:B------:R-:W-:Y:S02]  /*22ab0*/  MOV R164, R164 ;  /* 0x000000a400a47202 */ /* 0x000fe40000000f00 */
[----:B------:R-:W-:Y:S01]  /*22ac0*/  LOP3.LUT R20, R20, R21, RZ, 0x3c, !PT ;  /* 0x0000001514147212 */ /* 0x000fe200078e3cff */
[----:B------:R-:W-:Y:S01]  /*22ad0*/  IMAD.X R21, RZ, RZ, R17, P1 ;  /* 0x000000ffff157224 */ /* 0x000fe200008e0611 */
[----:B------:R-:W-:Y:S02]  /*22ae0*/  MOV R166, R166 ;  /* 0x000000a600a67202 */ /* 0x000fe40000000f00 */
[----:B------:R-:W-:Y:S01]  /*22af0*/  MOV R168, R168 ;  /* 0x000000a800a87202 */ /* 0x000fe20000000f00 */
[----:B------:R-:W-:Y:S01]  /*22b00*/  UISETP.NE.AND.EX UP0, UPT, UR9, URZ, UPT, UP0 ;  /* 0x0000003f0900728c */ /* 0x000fe2000bf05300 */
[----:B------:R-:W-:-:S02]  /*22b10*/  MOV R170, R170 ;  /* 0x000000aa00aa7202 */ /* 0x000fc40000000f00 */
[----:B------:R-:W-:Y:S01]  /*22b20*/  MOV R174, R174 ;  /* 0x000000ae00ae7202 */ /* 0x000fe20000000f00 */
[----:B------:R-:W-:Y:S01]  /*22b30*/  ULDC.64 UR8, c[0x0][0xd00] ;  /* 0x0003400000087ab9 */ /* 0x000fe20000000a00 */
[----:B------:R-:W-:Y:S01]  /*22b40*/  MOV R178, R178 ;  /* 0x000000b200b27202 */ /* 0x000fe20000000f00 */
[----:B------:R-:W-:Y:S01]  /*22b50*/  UIMAD.WIDE UR8, UR59, 0x4, UR8 ;  /* 0x000000043b0878a5 */ /* 0x000fe2000f8e0208 */
[----:B------:R-:W-:Y:S02]  /*22b60*/  MOV R180, R180 ;  /* 0x000000b400b47202 */ /* 0x000fe40000000f00 */
[----:B------:R-:W-:Y:S02]  /*22b70*/  MOV R20, R20 ;  /* 0x0000001400147202 */ /* 0x000fe40000000f00 */
[----:B--2---:R-:W-:Y:S02]  /*22b80*/  F2FP.BF16.F32.PACK_AB R140, R141, R140 ;  /* 0x0000008c8d8c723e */ /* 0x004fe400000010ff */
[----:B------:R-:W-:-:S02]  /*22b90*/  F2FP.BF16.F32.PACK_AB R141, R143, R142 ;  /* 0x0000008e8f8d723e */ /* 0x000fc400000010ff */
[----:B---3--:R-:W-:Y:S02]  /*22ba0*/  F2FP.BF16.F32.PACK_AB R132, R133, R132 ;  /* 0x000000848584723e */ /* 0x008fe400000010ff */
[----:B------:R-:W-:Y:S02]  /*22bb0*/  F2FP.BF16.F32.PACK_AB R133, R135, R134 ;  /* 0x000000868785723e */ /* 0x000fe400000010ff */
[----:B----4-:R-:W-:Y:S02]  /*22bc0*/  F2FP.BF16.F32.PACK_AB R142, R137, R136 ;  /* 0x00000088898e723e */ /* 0x010fe400000010ff */
[----:B------:R-:W-:Y:S01]  /*22bd0*/  F2FP.BF16.F32.PACK_AB R143, R139, R138 ;  /* 0x0000008a8b8f723e */ /* 0x000fe200000010ff */
        /* <DEDUP_REMOVED lines=17> */
[----:B------:R-:W-:Y:S02]  /*22cf0*/  F2FP.BF16.F32.PACK_AB R111, R107, R106 ;  /* 0x0000006a6b6f723e */ /* 0x000fe400000010ff */
[----:B------:R-:W-:Y:S01]  /*22d00*/  F2FP.BF16.F32.PACK_AB R92, R93, R92 ;  /* 0x0000005c5d5c723e */ /* 0x000fe200000010ff */
[----:B------:R-:W-:Y:S01]  /*22d10*/  STSM.16.M88.4 [R4], R132 ;  /* 0x0000008404007844 */ /* 0x000fe20000000200 */
[----:B------:R-:W-:Y:S02]  /*22d20*/  F2FP.BF16.F32.PACK_AB R93, R95, R94 ;  /* 0x0000005e5f5d723e */ /* 0x000fe400000010ff */
[----:B------:R-:W-:Y:S02]  /*22d30*/  F2FP.BF16.F32.PACK_AB R102, R97, R96 ;  /* 0x000000606166723e */ /* 0x000fe400000010ff */
[----:B------:R-:W-:-:S02]  /*22d40*/  F2FP.BF16.F32.PACK_AB R103, R99, R98 ;  /* 0x000000626367723e */ /* 0x000fc400000010ff */
[----:B------:R-:W-:Y:S01]  /*22d50*/  F2FP.BF16.F32.PACK_AB R84, R85, R84 ;  /* 0x000000545554723e */ /* 0x000fe200000010ff */
[----:B------:R-:W-:Y:S01]  /*22d60*/  STSM.16.M88.4 [R144], R124 ;  /* 0x0000007c90007844 */ /* 0x000fe20000000200 */
        /* <DEDUP_REMOVED lines=42> */
[----:B------:R-:W-:Y:S01]  /*23010*/  F2FP.BF16.F32.PACK_AB R31, R27, R26 ;  /* 0x0000001a1b1f723e */ /* 0x000fe200000010ff */
[----:B------:R-:W-:Y:S01]  /*23020*/  STSM.16.M88.4 [R170], R52 ;  /* 0x00000034aa007844 */ /* 0x000fe20000000200 */
[----:B------:R-:W-:-:S02]  /*23030*/  F2FP.BF16.F32.PACK_AB R14, R9, R8 ;  /* 0x00000008090e723e */ /* 0x000fc400000010ff */
[----:B------:R-:W-:Y:S01]  /*23040*/  F2FP.BF16.F32.PACK_AB R15, R11, R10 ;  /* 0x0000000a0b0f723e */ /* 0x000fe200000010ff */
[----:B------:R-:W-:Y:S01]  /*23050*/  STSM.16.M88.4 [R174], R44 ;  /* 0x0000002cae007844 */ /* 0x000fe20000000200 */
[----:B------:R-:W-:-:S03]  /*23060*/  IMAD.U32 R8, RZ, RZ, UR8 ;  /* 0x00000008ff087e24 */ /* 0x000fc6000f8e00ff */
[----:B------:R-:W-:Y:S01]  /*23070*/  STSM.16.M88.4 [R178], R36 ;  /* 0x00000024b2007844 */ /* 0x000fe20000000200 */
[----:B------:R-:W-:Y:S01]  /*23080*/  IMAD.U32 R9, RZ, RZ, UR9 ;  /* 0x00000009ff097e24 */ /* 0x000fe2000f8e00ff */
[----:B------:R-:W-:Y:S02]  /*23090*/  ULDC.64 UR8, c[0x0][0xd08] ;  /* 0x0003420000087ab9 */ /* 0x000fe40000000a00 */
[----:B------:R-:W-:Y:S04]  /*230a0*/  STSM.16.M88.4 [R180], R28 ;  /* 0x0000001cb4007844 */ /* 0x000fe80000000200 */
[----:B------:R0:W-:Y:S01]  /*230b0*/  STSM.16.M88.4 [R20], R12 ;  /* 0x0000000c14007844 */ /* 0x0001e20000000200 */
[----:B------:R-:W-:-:S04]  /*230c0*/  UISETP.NE.U32.AND UP1, UPT, UR8, URZ, UPT ;  /* 0x0000003f0800728c */ /* 0x000fc8000bf25070 */
[----:B------:R-:W-:Y:S01]  /*230d0*/  UISETP.NE.AND.EX UP1, UPT, UR9, URZ, UPT, UP1 ;  /* 0x0000003f0900728c */ /* 0x000fe2000bf25310 */
[----:B------:R-:W-:Y:S01]  /*230e0*/  BAR.SYNC.DEFER_BLOCKING 0x1, 0x100 ;  /* 0x0044000000007b1d */ /* 0x000fe20000010000 */
[----:B------:R-:W-:-:S04]  /*230f0*/  PLOP3.LUT P0, PT, PT, PT, UP0, 0x80, 0x0 ;  /* 0x000000000000781c */ /* 0x000fc80003f0f008 */
[----:B------:R-:W-:-:S05]  /*23100*/  PLOP3.LUT P6, PT, PT, PT, UP1, 0x80, 0x0 ;  /* 0x000000000000781c */ /* 0x000fca0003fcf018 */
[----:B------:R-:W-:Y:S02]  /*23110*/  @UP1 ULDC.64 UR8, c[0x0][0xd08] ;  /* 0x0003420000081ab9 */ /* 0x000fe40000000a00 */
[----:B------:R-:W-:Y:S01]  /*23120*/  @UP1 UIMAD.WIDE UR8, UR59, 0x4, UR8 ;  /* 0x000000043b0818a5 */ /* 0x000fe2000f8e0208 */
[----:B------:R-:W-:Y:S02]  /*23130*/  ULDC UR4, c[0x0][0xb88] ;  /* 0x0002e20000047ab9 */ /* 0x000fe40000000800 */
[----:B------:R-:W-:-:S03]  /*23140*/  IMAD.U32 R6, RZ, RZ, UR4 ;  /* 0x00000004ff067e24 */ /* 0x000fc6000f8e00ff */
[----:B0-----:R-:W-:Y:S02]  /*23150*/  IMAD.U32 R14, RZ, RZ, UR8 ;  /* 0x00000008ff0e7e24 */ /* 0x001fe4000f8e00ff */
[----:B------:R-:W-:Y:S01]  /*23160*/  IMAD.U32 R15, RZ, RZ, UR9 ;  /* 0x00000009ff0f7e24 */ /* 0x000fe2000f8e00ff */
[----:B------:R-:W2:Y:S04]  /*23170*/  @P0 LDG.E R0, desc[UR36][R8.64] ;  /* 0x0000002408000981 */ /* 0x000ea8000c1e1900 */
[----:B------:R0:W5:Y:S01]  /*23180*/  @P6 LDG.E R6, desc[UR36][R14.64] ;  /* 0x000000240e066981 */ /* 0x000162000c1e1900 */
[----:B------:R-:W-:-:S04]  /*23190*/  IMAD R5, R159, 0x40, R156 ;  /* 0x000000409f057824 */ /* 0x000fc800078e029c */
        /* <DEDUP_REMOVED lines=11> */
[----:B------:R-:W-:Y:S02]  /*23250*/  LOP3.LUT R32, R33, 0x380, RZ, 0xc0, !PT ;  /* 0x0000038021207812 */ /* 0x000fe400078ec0ff */
[----:B------:R-:W-:-:S02]  /*23260*/  LOP3.LUT R36, R37, 0x380, RZ, 0xc0, !PT ;  /* 0x0000038025247812 */ /* 0x000fc400078ec0ff */
        /* <DEDUP_REMOVED lines=14> */
[----:B--2---:R-:W-:Y:S01]  /*23350*/  @P0 R2UR UR4, R0 ;  /* 0x00000000000402ca */ /* 0x004fe200000e0000 */
[----:B0-----:R-:W-:-:S14]  /*23360*/  @P6 BRA `(.L_x_6421) ;  /* 0x0000000000106947 */ /* 0x001fdc0003800000 */
[----:B------:R-:W-:Y:S05]  /*23370*/  @!P0 BRA `(.L_x_6421) ;  /* 0x00000000000c8947 */ /* 0x000fea0003800000 */
[----:B------:R-:W2:Y:S04]  /*23380*/  LDG.E R3, desc[UR36][R8.64] ;  /* 0x0000002408037981 */ /* 0x000ea8000c1e1900 */
[----:B-----5:R-:W2:Y:S02]  /*23390*/  LDG.E R6, desc[UR36][R8.64+0x4] ;  /* 0x0000042408067981 */ /* 0x020ea4000c1e1900 */
[----:B--2---:R-:W-:-:S07]  /*233a0*/  IMAD.IADD R6, R6, 0x1, -R3 ;  /* 0x0000000106067824 */ /* 0x004fce00078e0a03 */
.L_x_6421:
[----:B------:R-:W-:Y:S01]  /*233b0*/  IADD3 R45, P0, R4, 0x7000, RZ ;  /* 0x00007000042d7810 */ /* 0x000fe20007f1e0ff */
[--C-:B------:R-:W-:Y:S01]  /*233c0*/  IMAD.X R25, RZ, RZ, R5.reuse, P1 ;  /* 0x000000ffff197224 */ /* 0x100fe200008e0605 */
[----:B------:R-:W-:Y:S01]  /*233d0*/  ISETP.NE.AND P6, PT, R10, RZ, PT ;  /* 0x000000ff0a00720c */ /* 0x000fe20003fc5270 */
[--C-:B------:R-:W-:Y:S01]  /*233e0*/  IMAD.X R29, RZ, RZ, R5.reuse, P2 ;  /* 0x000000ffff1d7224 */ /* 0x100fe200010e0605 */
[----:B------:R-:W-:Y:S01]  /*233f0*/  LOP3.LUT R44, R45, 0x380, RZ, 0xc0, !PT ;  /* 0x000003802d2c7812 */ /* 0x000fe200078ec0ff */
[----:B------:R-:W0:Y:S01]  /*23400*/  SHFL.IDX PT, R10, R192, RZ, 0x1f ;  /* 0x00001fffc00a7589 */ /* 0x000e2200000e0000 */
[--C-:B------:R-:W-:Y:S01]  /*23410*/  IMAD.X R33, RZ, RZ, R5.reuse, P3 ;  /* 0x000000ffff217224 */ /* 0x100fe200018e0605 */
[----:B------:R-:W-:Y:S01]  /*23420*/  IADD3 R53, P1, R4, 0x9000, RZ ;  /* 0x0000900004357810 */ /* 0x000fe20007f3e0ff */
[--C-:B------:R-:W-:Y:S01]  /*23430*/  IMAD.X R13, RZ, RZ, R5.reuse, P6 ;  /* 0x000000ffff0d7224 */ /* 0x100fe200030e0605 */
[----:B------:R-:W-:Y:S01]  /*23440*/  SHF.R.U64 R44, R44, 0x3, RZ ;  /* 0x000000032c2c7819 */ /* 0x000fe200000012ff */
[--C-:B------:R-:W-:Y:S01]  /*23450*/  IMAD.X R37, RZ, RZ, R5.reuse, P4 ;  /* 0x000000ffff257224 */ /* 0x100fe200020e0605 */
[----:B------:R-:W-:Y:S01]  /*23460*/  IADD3 R49, P6, R4, 0x8000, RZ ;  /* 0x0000800004317810 */ /* 0x000fe20007fde0ff */
[--C-:B------:R-:W-:Y:S01]  /*23470*/  IMAD.X R41, RZ, RZ, R5.reuse, P5 ;  /* 0x000000ffff297224 */ /* 0x100fe200028e0605 */
[----:B------:R-:W-:Y:S01]  /*23480*/  LOP3.LUT R44, R44, R45, RZ, 0x3c, !PT ;  /* 0x0000002d2c2c7212 */ /* 0x000fe200078e3cff */
[--C-:B------:R-:W-:Y:S01]  /*23490*/  IMAD.X R45, RZ, RZ, R5.reuse, P0 ;  /* 0x000000ffff2d7224 */ /* 0x100fe200000e0605 */
[----:B------:R-:W-:Y:S01]  /*234a0*/  IADD3 R73, P0, R4, 0xe000, RZ ;  /* 0x0000e00004497810 */ /* 0x000fe20007f1e0ff */
[----:B------:R-:W-:Y:S01]  /*234b0*/  USHF.R.S32.HI UR9, URZ, 0x1f, UR59 ;  /* 0x0000001f3f097899 */ /* 0x000fe2000801143b */
        /* <DEDUP_REMOVED lines=8> */
[----:B------:R-:W-:Y:S01]  /*23540*/  LOP3.LUT R48, R48, R49, RZ, 0x3c, !PT ;  /* 0x0000003130307212 */ /* 0x000fe200078e3cff */
[--C-:B------:R-:W-:Y:S01]  /*23550*/  IMAD.X R49, RZ, RZ, R5.reuse, P6 ;  /* 0x000000ffff317224 */ /* 0x100fe200030e0605 */
[----:B------:R-:W-:Y:S01]  /*23560*/  LOP3.LUT R72, R72, R73, RZ, 0x3c, !PT ;  /* 0x0000004948487212 */ /* 0x000fe200078e3cff */
[----:B------:R-:W-:Y:S01]  /*23570*/  IMAD.X R73, RZ, RZ, R5, P0 ;  /* 0x000000ffff497224 */ /* 0x000fe200000e0605 */
[----:B0-----:R-:W-:-:S02]  /*23580*/  ISETP.NE.AND P0, PT, R10, RZ, PT ;  /* 0x000000ff0a00720c */ /* 0x001fc40003f05270 */
        /* <DEDUP_REMOVED lines=32> */
[----:B------:R-:W-:Y:S01]  /*23790*/  LOP3.LUT R76, R0, R3, RZ, 0x3c, !PT ;  /* 0x00000003004c7212 */ /* 0x000fe200078e3cff */
[----:B------:R-:W-:Y:S06]  /*237a0*/  @P0 BRA `(.L_x_6422) ;  /* 0x0000000000cc0947 */ /* 0x000fec0003800000 */
[----:B------:R-:W0:Y:S01]  /*237b0*/  LDC R10, c[0x0][0xce8] ;  /* 0x00033a00ff0a7b82 */ /* 0x000e220000000800 */
[----:B------:R-:W-:Y:S01]  /*237c0*/  IMAD.MOV R0, RZ, RZ, -R200 ;  /* 0x000000ffff007224 */ /* 0x000fe200078e0ac8 */
[----:B------:R-:W-:Y:S01]  /*237d0*/  ULDC.64 UR12, c[0x0][0xc90] ;  /* 0x00032400000c7ab9 */ /* 0x000fe20000000a00 */
[----:B------:R-:W-:Y:S02]  /*237e0*/  IMAD.U32 R3, RZ, RZ, UR58 ;  /* 0x0000003aff037e24 */ /* 0x000fe4000f8e00ff */
[----:B------:R-:W-:Y:S01]  /*237f0*/  IMAD.U32 R5, RZ, RZ, UR58 ;  /* 0x0000003aff057e24 */ /* 0x000fe2000f8e00ff */
[----:B------:R-:W-:Y:S01]  /*23800*/  ISETP.NE.AND P0, PT, R203, R0, PT ;  /* 0x00000000cb00720c */ /* 0x000fe20003f05270 */
[----:B------:R-:W-:Y:S01]  /*23810*/  IMAD R26, R3, 0x40, R22 ;  /* 0x00000040031a7824 */ /* 0x000fe200078e0216 */
[----:B------:R-:W-:Y:S01]  /*23820*/  UMOV UR10, UR4 ;  /* 0x00000004000a7c82 */ /* 0x000fe20008000000 */
[----:B------:R-:W-:Y:S01]  /*23830*/  UMOV UR11, UR16 ;  /* 0x00000010000b7c82 */ /* 0x000fe20008000000 */
[----:B------:R-:W-:Y:S01]  /*23840*/  ULDC.64 UR14, c[0x0][0xc98] ;  /* 0x00032600000e7ab9 */ /* 0x000fe20000000a00 */
[----:B0----5:R-:W-:-:S05]  /*23850*/  IMAD R21, R6, R10, RZ ;  /* 0x0000000a06157224 */ /* 0x021fca00078e02ff */
[----:B------:R-:W-:-:S13]  /*23860*/  ISETP.GE.OR P1, PT, R26, R21, P0 ;  /* 0x000000151a00720c */ /* 0x000fda0000726670 */
[----:B------:R-:W2:Y:S01]  /*23870*/  @!P1 LDL R15, [R1+0x400] ;  /* 0x00040000010f9983 */ /* 0x000ea20000100800 */
[----:B------:R-:W-:Y:S01]  /*23880*/  ISETP.NE.AND P2, PT, R10, 0x1, PT ;  /* 0x000000010a00780c */ /* 0x000fe20003f45270 */
[----:B------:R-:W-:Y:S01]  /*23890*/  IMAD R5, R5, 0x40, R228 ;  /* 0x0000004005057824 */ /* 0x000fe200078e02e4 */
[----:B------:R-:W-:Y:S02]  /*238a0*/  UIMAD UR9, UR17, UR12, URZ ;  /* 0x0000000c110972a4 */ /* 0x000fe4000f8e023f */
[----:B------:R-:W-:Y:S01]  /*238b0*/  UIMAD.WIDE.U32 UR10, UR45, UR12, UR10 ;  /* 0x0000000c2d0a72a5 */ /* 0x000fe2000f8e000a */
        /* <DEDUP_REMOVED lines=21> */
[----:B------:R-:W-:Y:S01]  /*23a10*/  ULDC.64 UR10, c[0x0][0xc50] ;  /* 0x00031400000a7ab9 */ /* 0x000fe20000000a00 */
[----:B------:R-:W-:Y:S01]  /*23a20*/  VIADD R0, R26, 0x8 ;  /* 0x000000081a007836 */ /* 0x000fe20000000000 */
[----:B------:R-:W-:Y:S01]  /*23a30*/  LEA R14, P2, R4, UR10, 0x2 ;  /* 0x0000000a040e7c11 */ /* 0x000fe2000f8410ff */
[----:B------:R-:W-:-:S03]  /*23a40*/  IMAD.IADD R3, R5, 0x1, R3 ;  /* 0x0000000105037824 */ /* 0x000fc600078e0203 */
[----:B------:R-:W-:Y:S01]  /*23a50*/  ISETP.GE.OR P0, PT, R0, R21, P0 ;  /* 0x000000150000720c */ /* 0x000fe20000706670 */
[----:B------:R-:W-:Y:S01]  /*23a60*/  SHFL.IDX PT, R10, R14, RZ, 0x1c1f ;  /* 0x001c1fff0e0a7589 */ /* 0x000fe200000e0000 */
[----:B------:R-:W-:-:S05]  /*23a70*/  LEA.HI.X R20, R4, UR11, R3, 0x2, P2 ;  /* 0x0000000b04147c11 */ /* 0x000fca00090f1403 */
[----:B------:R-:W2:Y:S04]  /*23a80*/  SHFL.IDX PT, R11, R20, RZ, 0x1c1f ;  /* 0x001c1fff140b7589 */ /* 0x000ea800000e0000 */
[----:B--2---:R-:W-:Y:S04]  /*23a90*/  @!P1 ST.E desc[UR36][R10.64], R15 ;  /* 0x0000000f0a009985 */ /* 0x004fe8000c101924 */
[----:B------:R-:W2:Y:S04]  /*23aa0*/  @!P0 LDL R3, [R1+0x404] ;  /* 0x0004040001038983 */ /* 0x000ea80000100800 */
[----:B------:R-:W-:Y:S04]  /*23ab0*/  SHFL.IDX PT, R4, R14, 0x1, 0x1c1f ;  /* 0x003c1f000e047f89 */ /* 0x000fe800000e0000 */
[----:B------:R-:W2:Y:S04]  /*23ac0*/  SHFL.IDX PT, R5, R20, 0x1, 0x1c1f ;  /* 0x003c1f0014057f89 */ /* 0x000ea800000e0000 */
[----:B--2---:R0:W-:Y:S02]  /*23ad0*/  @!P0 ST.E desc[UR36][R4.64], R3 ;  /* 0x0000000304008985 */ /* 0x0041e4000c101924 */
.L_x_6422:
[----:B------:R-:W1:Y:S01]  /*23ae0*/  LDC R83, c[0x0][0xce8] ;  /* 0x00033a00ff537b82 */ /* 0x000e620000000800 */
[----:B------:R-:W-:Y:S01]  /*23af0*/  ULDC UR14, c[0x0][0xbc8] ;  /* 0x0002f200000e7ab9 */ /* 0x000fe20000000800 */
[----:B------:R-:W-:Y:S01]  /*23b00*/  ULDC.64 UR12, c[0x0][0xba0] ;  /* 0x0002e800000c7ab9 */ /* 0x000fe20000000a00 */
[----:B------:R-:W-:Y:S01]  /*23b10*/  ISETP.GE.AND P0, PT, R155, UR14, PT ;  /* 0x0000000e9b007c0c */ /* 0x000fe2000bf06270 */
[----:B------:R-:W5:Y:S01]  /*23b20*/  LD.E.128 R8, desc[UR36][R8.64] ;  /* 0x0000002408087980 */ /* 0x000f62000c101d00 */
[----:B------:R-:W-:Y:S02]  /*23b30*/  ISETP.GE.AND P1, PT, R156, UR14, PT ;  /* 0x0000000e9c007c0c */ /* 0x000fe4000bf26270 */
[----:B0-----:R-:W-:Y:S01]  /*23b40*/  SEL R3, RZ, 0xffffffff, P0 ;  /* 0xffffffffff037807 */ /* 0x001fe20000000000 */
[----:B------:R-:W5:Y:S01]  /*23b50*/  LD.E.128 R12, desc[UR36][R12.64] ;  /* 0x000000240c0c7980 */ /* 0x000f62000c101d00 */
[----:B------:R-:W-:-:S03]  /*23b60*/  SEL R0, RZ, 0x1, P1 ;  /* 0x00000001ff007807 */ /* 0x000fc60000800000 */
[----:B------:R-:W-:Y:S01]  /*23b70*/  IMAD.SHL.U32 R5, R3, 0x2, RZ ;  /* 0x0000000203057824 */ /* 0x000fe200078e00ff */
[----:B------:R-:W-:Y:S01]  /*23b80*/  ISETP.GE.AND P0, PT, R154, UR14, PT ;  /* 0x0000000e9a007c0c */ /* 0x000fe2000bf06270 */
[----:B------:R-:W5:Y:S04]  /*23b90*/  LD.E.128 R24, desc[UR36][R24.64] ;  /* 0x0000002418187980 */ /* 0x000f68000c101d00 */
[----:B------:R-:W5:Y:S04]  /*23ba0*/  LD.E.128 R28, desc[UR36][R28.64] ;  /* 0x000000241c1c7980 */ /* 0x000f68000c101d00 */
[----:B------:R-:W5:Y:S01]  /*23bb0*/  LD.E.128 R32, desc[UR36][R32.64] ;  /* 0x0000002420207980 */ /* 0x000f62000c101d00 */
[----:B-1----:R-:W-:-:S02]  /*23bc0*/  ISETP.NE.AND P2, PT, R83, 0x1, PT ;  /* 0x000000015300780c */ /* 0x002fc40003f45270 */
[----:B------:R-:W-:Y:S01]  /*23bd0*/  LOP3.LUT R0, R5, 0x2, R0, 0xe2, !PT ;  /* 0x0000000205007812 */ /* 0x000fe200078ee200 */
[----:B------:R-:W5:Y:S01]  /*23be0*/  LD.E.128 R36, desc[UR36][R36.64] ;  /* 0x0000002424247980 */ /* 0x000f62000c101d00 */
[----:B------:R-:W-:Y:S01]  /*23bf0*/  SEL R3, RZ, 0xffffffff, P0 ;  /* 0xffffffffff037807 */ /* 0x000fe20000000000 */
[----:B------:R-:W-:Y:S02]  /*23c00*/  UIMAD UR9, UR16, UR12, URZ ;  /* 0x0000000c100972a4 */ /* 0x000fe4000f8e023f */
[----:B------:R-:W5:Y:S04]  /*23c10*/  LD.E.128 R40, desc[UR36][R40.64] ;  /* 0x0000002428287980 */ /* 0x000f68000c101d00 */
[----:B------:R-:W5:Y:S02]  /*23c20*/  LD.E.128 R44, desc[UR36][R44.64] ;  /* 0x000000242c2c7980 */ /* 0x000f64000c101d00 */
[----:B------:R-:W0:Y:S01]  /*23c30*/  @P2 LDC R5, c[0x0][0xcec] ;  /* 0x00033b00ff052b82 */ /* 0x000e220000000800 */
[----:B------:R-:W-:Y:S01]  /*23c40*/  IMAD.SHL.U32 R3, R3, 0x4, RZ ;  /* 0x0000000403037824 */ /* 0x000fe200078e00ff */
[----:B------:R-:W-:Y:S01]  /*23c50*/  ISETP.GE.AND P0, PT, R153, UR14, PT ;  /* 0x0000000e99007c0c */ /* 0x000fe2000bf06270 */
[----:B------:R-:W5:Y:S04]  /*23c60*/  LD.E.128 R48, desc[UR36][R48.64] ;  /* 0x0000002430307980 */ /* 0x000f68000c101d00 */
[----:B------:R-:W5:Y:S01]  /*23c70*/  LD.E.128 R52, desc[UR36][R52.64] ;  /* 0x0000002434347980 */ /* 0x000f62000c101d00 */
[----:B------:R-:W1:Y:S01]  /*23c80*/  @P2 LDC R21, c[0x0][0xcf0] ;  /* 0x00033c00ff152b82 */ /* 0x000e620000000800 */
[----:B------:R-:W-:Y:S01]  /*23c90*/  UIMAD.WIDE.U32 UR10, UR4, UR12, URZ ;  /* 0x0000000c040a72a5 */ /* 0x000fe2000f8e003f */
[----:B------:R-:W-:Y:S01]  /*23ca0*/  LOP3.LUT R3, R3, 0x4, R0, 0xe2, !PT ;  /* 0x0000000403037812 */ /* 0x000fe200078ee200 */
[----:B------:R-:W-:Y:S01]  /*23cb0*/  UIMAD UR9, UR4, UR13, UR9 ;  /* 0x0000000d040972a4 */ /* 0x000fe2000f8e0209 */
[----:B------:R-:W-:Y:S01]  /*23cc0*/  SEL R4, RZ, 0xffffffff, P0 ;  /* 0xffffffffff047807 */ /* 0x000fe20000000000 */
[----:B------:R-:W-:Y:S01]  /*23cd0*/  IMAD R0, R193, 0x20, R159 ;  /* 0x00000020c1007824 */ /* 0x000fe200078e029f */
[----:B------:R-:W-:Y:S01]  /*23ce0*/  ULDC.64 UR12, c[0x0][0xbe8] ;  /* 0x0002fa00000c7ab9 */ /* 0x000fe20000000a00 */
[----:B------:R-:W-:Y:S01]  /*23cf0*/  IMAD.U32 R81, RZ, RZ, UR58 ;  /* 0x0000003aff517e24 */ /* 0x000fe2000f8e00ff */
[----:B------:R-:W-:Y:S01]  /*23d00*/  ISETP.GE.AND P0, PT, R152, UR14, PT ;  /* 0x0000000e98007c0c */ /* 0x000fe2000bf06270 */
[----:B------:R-:W-:Y:S01]  /*23d10*/  UIADD3 UR11, UR11, UR9, URZ ;  /* 0x000000090b0b7290 */ /* 0x000fe2000fffe03f */
[----:B------:R-:W5:Y:S01]  /*23d20*/  LD.E.128 R56, desc[UR36][R56.64] ;  /* 0x0000002438387980 */ /* 0x000f62000c101d00 */
[----:B------:R-:W-:Y:S01]  /*23d30*/  UIMAD UR4, UR17, UR12, URZ ;  /* 0x0000000c110472a4 */ /* 0x000fe2000f8e023f */
[----:B------:R-:W-:Y:S01]  /*23d40*/  IMAD R82, R81, 0x40, R0 ;  /* 0x0000004051527824 */ /* 0x000fe200078e0200 */
[----:B------:R-:W-:Y:S01]  /*23d50*/  SEL R0, RZ, 0xffffffff, P0 ;  /* 0xffffffffff007807 */ /* 0x000fe20000000000 */
[----:B------:R-:W-:Y:S01]  /*23d60*/  UIMAD.WIDE.U32 UR10, UR45, UR12, UR10 ;  /* 0x0000000c2d0a72a5 */ /* 0x000fe2000f8e000a */
[----:B------:R-:W5:Y:S01]  /*23d70*/  LD.E.128 R60, desc[UR36][R60.64] ;  /* 0x000000243c3c7980 */ /* 0x000f62000c101d00 */
[----:B------:R-:W-:Y:S01]  /*23d80*/  UIMAD UR4, UR45, UR13, UR4 ;  /* 0x0000000d2d0472a4 */ /* 0x000fe2000f8e0204 */
[----:B------:R-:W-:-:S02]  /*23d90*/  IMAD.SHL.U32 R4, R4, 0x8, RZ ;  /* 0x0000000804047824 */ /* 0x000fc400078e00ff */
[----:B------:R-:W-:Y:S01]  /*23da0*/  ULDC.64 UR12, c[0x0][0xbf0] ;  /* 0x0002fc00000c7ab9 */ /* 0x000fe20000000a00 */
[----:B------:R-:W-:Y:S01]  /*23db0*/  UIADD3 UR11, UR11, UR4, URZ ;  /* 0x000000040b0b7290 */ /* 0x000fe2000fffe03f */
[----:B------:R-:W-:Y:S01]  /*23dc0*/  IMAD.SHL.U32 R81, R0, 0x10, RZ ;  /* 0x0000001000517824 */ /* 0x000fe200078e00ff */
[----:B------:R-:W-:Y:S01]  /*23dd0*/  UIMAD UR4, UR18, UR12, URZ ;  /* 0x0000000c120472a4 */ /* 0x000fe2000f8e023f */
[----:B0-----:R-:W-:Y:S01]  /*23de0*/  @P2 IMAD.HI.U32 R0, R82, R5, RZ ;  /* 0x0000000552002227 */ /* 0x001fe200078e00ff */
[----:B------:R-:W-:Y:S01]  /*23df0*/  LOP3.LUT R4, R4, 0x8, R3, 0xe2, !PT ;  /* 0x0000000804047812 */ /* 0x000fe200078ee203 */
[----:B------:R-:W5:Y:S01]  /*23e00*/  LD.E.128 R64, desc[UR36][R64.64] ;  /* 0x0000002440407980 */ /* 0x000f62000c101d00 */
[----:B------:R-:W-:Y:S01]  /*23e10*/  UIMAD UR4, UR8, UR13, UR4 ;  /* 0x0000000d080472a4 */ /* 0x000fe2000f8e0204 */
[----:B------:R-:W-:Y:S01]  /*23e20*/  IMAD.MOV.U32 R3, RZ, RZ, R82 ;  /* 0x000000ffff037224 */ /* 0x000fe200078e0052 */
[----:B------:R-:W-:Y:S01]  /*23e30*/  UIMAD.WIDE.U32 UR8, UR8, UR12, UR10 ;  /* 0x0000000c080872a5 */ /* 0x000fe2000f8e000a */
[----:B-1----:R-:W-:Y:S01]  /*23e40*/  @P2 SHF.R.U32.HI R3, RZ, R21, R0 ;  /* 0x00000015ff032219 */ /* 0x002fe20000011600 */
[----:B------:R-:W5:Y:S01]  /*23e50*/  LD.E.128 R68, desc[UR36][R68.64] ;  /* 0x0000002444447980 */ /* 0x000f62000c101d00 */
[----:B------:R-:W-:-:S02]  /*23e60*/  LOP3.LUT R20, R81, 0x10, R4, 0xe2, !PT ;  /* 0x0000001051147812 */ /* 0x000fc400078ee204 */
[--C-:B------:R-:W-:Y:S01]  /*23e70*/  SHF.R.S32.HI R21, RZ, 0x1f, R3.reuse ;  /* 0x0000001fff157819 */ /* 0x100fe20000011403 */
[----:B------:R-:W-:Y:S01]  /*23e80*/  UIADD3 UR4, UR9, UR4, URZ ;  /* 0x0000000409047290 */ /* 0x000fe2000fffe03f */
[----:B------:R-:W-:Y:S01]  /*23e90*/  ISETP.GE.AND P0, PT, R19, UR14, PT ;  /* 0x0000000e13007c0c */ /* 0x000fe2000bf06270 */
[----:B------:R-:W-:Y:S01]  /*23ea0*/  IMAD.U32 R4, RZ, RZ, UR8 ;  /* 0x00000008ff047e24 */ /* 0x000fe2000f8e00ff */
[----:B------:R-:W5:Y:S01]  /*23eb0*/  LD.E.128 R72, desc[UR36][R72.64] ;  /* 0x0000002448487980 */ /* 0x000f62000c101d00 */
[----:B------:R-:W-:Y:S01]  /*23ec0*/  IMAD.U32 R5, RZ, RZ, UR9 ;  /* 0x00000009ff057e24 */ /* 0x000fe2000f8e00ff */
[----:B------:R-:W-:Y:S01]  /*23ed0*/  ULDC.64 UR8, c[0x0][0xbe0] ;  /* 0x0002f80000087ab9 */ /* 0x000fe20000000a00 */
[----:B------:R-:W-:Y:S01]  /*23ee0*/  IMAD.MOV R81, RZ, RZ, -R3 ;  /* 0x000000ffff517224 */ /* 0x000fe200078e0a03 */
        /* <DEDUP_REMOVED lines=11> */
[----:B0-----:R-:W0:Y:S01]  /*23fa0*/  FENCE.VIEW.ASYNC.S ;  /* 0x00000000000073c6 */ /* 0x001e220000000000 */
[----:B------:R-:W-:Y:S01]  /*23fb0*/  IMAD.SHL.U32 R85, R0, 0x20, RZ ;  /* 0x0000002000557824 */ /* 0x000fe200078e00ff */
[----:B------:R-:W-:Y:S01]  /*23fc0*/  SHF.R.S32.HI R0, RZ, 0x1f, R21 ;  /* 0x0000001fff007819 */ /* 0x000fe20000011415 */
[C---:B------:R-:W-:Y:S01]  /*23fd0*/  IMAD R81, R3.reuse, UR9, R80 ;  /* 0x0000000903517c24 */ /* 0x040fe2000f8e0250 */
[----:B------:R-:W-:Y:S01]  /*23fe0*/  UIADD3 UR4, UR46, 0x38820, URZ ;  /* 0x000388202e047890 */ /* 0x000fe2000fffe03f */
[----:B------:R-:W-:Y:S01]  /*23ff0*/  IMAD.WIDE.U32 R4, R3, UR8, R4 ;  /* 0x0000000803047c25 */ /* 0x000fe2000f8e0004 */
[----:B------:R-:W-:Y:S01]  /*24000*/  ULDC.64 UR8, c[0x0][0xbd8] ;  /* 0x0002f60000087ab9 */ /* 0x000fe20000000a00 */
[----:B------:R-:W-:Y:S01]  /*24010*/  SEL R3, RZ, 0x40, P0 ;  /* 0x00000040ff037807 */ /* 0x000fe20000000000 */
[----:B------:R-:W-:Y:S01]  /*24020*/  UPRMT UR4, URZ, 0x654, UR4 ;  /* 0x000006543f047896 */ /* 0x000fe20008000004 */
[----:B-----5:R-:W-:Y:S01]  /*24030*/  IMAD R88, R6, R83, RZ ;  /* 0x0000005306587224 */ /* 0x020fe200078e02ff */
[----:B------:R-:W-:Y:S01]  /*24040*/  ISETP.GE.AND P0, PT, R157, UR14, PT ;  /* 0x0000000e9d007c0c */ /* 0x000fe2000bf06270 */
[----:B------:R-:W-:Y:S01]  /*24050*/  IMAD.U32 R6, RZ, RZ, UR58 ;  /* 0x0000003aff067e24 */ /* 0x000fe2000f8e00ff */
[----:B------:R-:W-:Y:S01]  /*24060*/  LOP3.LUT R20, R85, 0x20, R20, 0xe2, !PT ;  /* 0x0000002055147812 */ /* 0x000fe200078ee214 */
[----:B------:R-:W-:Y:S01]  /*24070*/  IMAD.IADD R5, R5, 0x1, R81 ;  /* 0x0000000105057824 */ /* 0x000fe200078e0251 */
[----:B------:R-:W-:Y:S01]  /*24080*/  BSSY B1, `(.L_x_6423) ;  /* 0x0000030000017945 */ /* 0x000fe20003800000 */
[----:B------:R-:W-:Y:S01]  /*24090*/  IMAD R0, R0, UR8, RZ ;  /* 0x0000000800007c24 */ /* 0x000fe2000f8e02ff */
[----:B------:R-:W-:Y:S01]  /*240a0*/  LOP3.LUT R3, R20, R3, RZ, 0xfc, !PT ;  /* 0x0000000314037212 */ /* 0x000fe200078efcff */
[----:B------:R-:W-:-:S02]  /*240b0*/  IMAD R87, R6, 0x40, R159 ;  /* 0x0000004006577824 */ /* 0x000fc400078e029f */
[C---:B------:R-:W-:Y:S01]  /*240c0*/  IMAD R81, R21.reuse, UR9, R0 ;  /* 0x0000000915517c24 */ /* 0x040fe2000f8e0200 */
[----:B------:R-:W-:Y:S01]  /*240d0*/  SEL R0, RZ, 0x80, P0 ;  /* 0x00000080ff007807 */ /* 0x000fe20000000000 */
[----:B------:R-:W-:Y:S01]  /*240e0*/  IMAD.WIDE.U32 R4, R21, UR8, R4 ;  /* 0x0000000815047c25 */ /* 0x000fe2000f8e0004 */
[----:B------:R-:W-:Y:S01]  /*240f0*/  ISETP.GE.AND P0, PT, R87, R88, PT ;  /* 0x000000585700720c */ /* 0x000fe20003f06270 */
[----:B------:R-:W-:Y:S01]  /*24100*/  ULDC.64 UR8, c[0x0][0xb80] ;  /* 0x0002e00000087ab9 */ /* 0x000fe20000000a00 */
[----:B0-----:R-:W-:Y:S01]  /*24110*/  SYNCS.ARRIVE.TRANS64.RED.A1T0 RZ, [UR4], RZ ;  /* 0x000000ffffff79a7 */ /* 0x001fe20008100404 */
[----:B------:R-:W-:Y:S01]  /*24120*/  IMAD.IADD R5, R5, 0x1, R81 ;  /* 0x0000000105057824 */ /* 0x000fe200078e0251 */
[C---:B------:R-:W-:Y:S02]  /*24130*/  LEA R6, P1, R4.reuse, UR8, 0x1 ;  /* 0x0000000804067c11 */ /* 0x040fe4000f8208ff */
[----:B------:R-:W-:Y:S02]  /*24140*/  LOP3.LUT R0, R3, R0, RZ, 0xfc, !PT ;  /* 0x0000000003007212 */ /* 0x000fe400078efcff */
        /* <DEDUP_REMOVED lines=35> */
.L_x_6424:
[----:B------:R-:W-:Y:S05]  /*24380*/  BSYNC B1 ;  /* 0x0000000000017941 */ /* 0x000fea0003800000 */
.L_x_6423:
        /* <DEDUP_REMOVED lines=38> */
.L_x_6420:
        /* <DEDUP_REMOVED lines=18> */
[----:B------:R-:W-:Y:S02]  /*24710*/  IMAD.U32 R8, RZ, RZ, UR8 ;  /* 0x00000008ff087e24 */ /* 0x000fe4000f8e00ff */
        /* <DEDUP_REMOVED lines=11> */
.L_x_6426:
        /* <DEDUP_REMOVED lines=48> */
.L_x_6428:
[----:B------:R-:W-:Y:S05]  /*24ad0*/  BSYNC B1 ;  /* 0x0000000000017941 */ /* 0x000fea0003800000 */
.L_x_6427:
        /* <DEDUP_REMOVED lines=14> */
[----:B------:R-:W-:Y:S01]  /*24bc0*/  UIADD3 UR11, UR11, UR9, URZ ;  /* 0x000000090b0b7290 */ /* 0x000fe2000fffe03f */
[----:B------:R-:W-:Y:S01]  /*24bd0*/  ISETP.GE.AND P2, PT, R154, UR15, PT ;  /* 0x0000000f9a007c0c */ /* 0x000fe2000bf46270 */
[----:B------:R-:W-:Y:S01]  /*24be0*/  UIMAD UR4, UR13, UR16, URZ ;  /* 0x000000100d0472a4 */ /* 0x000fe2000f8e023f */
[----:B------:R-:W-:Y:S01]  /*24bf0*/  LOP3.LUT R4, R4, 0x2, R3, 0xe2, !PT ;  /* 0x0000000204047812 */ /* 0x000fe200078ee203 */
[----:B------:R-:W-:Y:S01]  /*24c00*/  IMAD R3, R193, 0x20, R159 ;  /* 0x00000020c1037824 */ /* 0x000fe200078e029f */
[----:B------:R-:W-:Y:S01]  /*24c10*/  UIMAD.WIDE.U32 UR10, UR45, UR16, UR10 ;  /* 0x000000102d0a72a5 */ /* 0x000fe2000f8e000a */
[----:B------:R-:W-:Y:S01]  /*24c20*/  SEL R6, RZ, 0xffffffff, P2 ;  /* 0xffffffffff067807 */ /* 0x000fe20001000000 */
[----:B------:R-:W1:Y:S01]  /*24c30*/  @P0 LDC R9, c[0x0][0xcf0] ;  /* 0x00033c00ff090b82 */ /* 0x000e620000000800 */
[----:B------:R-:W-:Y:S01]  /*24c40*/  UIMAD UR4, UR45, UR17, UR4 ;  /* 0x000000112d0472a4 */ /* 0x000fe2000f8e0204 */
[----:B------:R-:W-:Y:S01]  /*24c50*/  IMAD R8, R8, 0x40, R3 ;  /* 0x0000004008087824 */ /* 0x000fe200078e0203 */
[----:B------:R-:W-:Y:S01]  /*24c60*/  ULDC.64 UR12, c[0x0][0xbf0] ;  /* 0x0002fc00000c7ab9 */ /* 0x000fe20000000a00 */
[----:B------:R-:W-:Y:S01]  /*24c70*/  ISETP.GE.AND P1, PT, R153, UR15, PT ;  /* 0x0000000f99007c0c */ /* 0x000fe2000bf26270 */
[----:B------:R-:W-:Y:S01]  /*24c80*/  UIADD3 UR11, UR11, UR4, URZ ;  /* 0x000000040b0b7290 */ /* 0x000fe2000fffe03f */
[----:B------:R-:W-:Y:S01]  /*24c90*/  IMAD.SHL.U32 R15, R6, 0x4, RZ ;  /* 0x00000004060f7824 */ /* 0x000fe200078e00ff */
[----:B------:R-:W-:Y:S01]  /*24ca0*/  UIMAD UR4, UR14, UR12, URZ ;  /* 0x0000000c0e0472a4 */ /* 0x000fe2000f8e023f */
[----:B------:R-:W-:Y:S01]  /*24cb0*/  SEL R11, RZ, 0xffffffff, P1 ;  /* 0xffffffffff0b7807 */ /* 0x000fe20000800000 */
[----:B------:R-:W-:Y:S01]  /*24cc0*/  IMAD.MOV.U32 R3, RZ, RZ, R8 ;  /* 0x000000ffff037224 */ /* 0x000fe200078e0008 */
[----:B------:R-:W-:Y:S01]  /*24cd0*/  ISETP.GE.AND P2, PT, R157, UR15, PT ;  /* 0x0000000f9d007c0c */ /* 0x000fe2000bf46270 */
[----:B------:R-:W-:Y:S01]  /*24ce0*/  UIMAD UR4, UR8, UR13, UR4 ;  /* 0x0000000d080472a4 */ /* 0x000fe2000f8e0204 */
[----:B------:R-:W-:Y:S01]  /*24cf0*/  LOP3.LUT R10, R15, 0x4, R4, 0xe2, !PT ;  /* 0x000000040f0a7812 */ /* 0x000fe200078ee204 */
[----:B------:R-:W-:Y:S01]  /*24d00*/  UIMAD.WIDE.U32 UR8, UR8, UR12, UR10 ;  /* 0x0000000c080872a5 */ /* 0x000fe2000f8e000a */
[----:B------:R-:W-:Y:S01]  /*24d10*/  IMAD.SHL.U32 R11, R11, 0x8, RZ ;  /* 0x000000080b0b7824 */ /* 0x000fe200078e00ff */
[----:B------:R-:W-:Y:S01]  /*24d20*/  BSSY B1, `(.L_x_6429) ;  /* 0x000004c000017945 */ /* 0x000fe20003800000 */
[----:B0-----:R-:W-:Y:S01]  /*24d30*/  @P0 IMAD.HI.U32 R6, R8, R5, RZ ;  /* 0x0000000508060227 */ /* 0x001fe200078e00ff */
[----:B------:R-:W-:-:S02]  /*24d40*/  UIADD3 UR4, UR9, UR4, URZ ;  /* 0x0000000409047290 */ /* 0x000fc4000fffe03f */
[----:B------:R-:W-:Y:S01]  /*24d50*/  LOP3.LUT R10, R11, 0x8, R10, 0xe2, !PT ;  /* 0x000000080b0a7812 */ /* 0x000fe200078ee20a */
[----:B------:R-:W-:Y:S02]  /*24d60*/  IMAD.U32 R4, RZ, RZ, UR8 ;  /* 0x00000008ff047e24 */ /* 0x000fe4000f8e00ff */
[----:B------:R-:W-:Y:S01]  /*24d70*/  IMAD.U32 R5, RZ, RZ, UR9 ;  /* 0x00000009ff057e24 */ /* 0x000fe2000f8e00ff */
[----:B------:R-:W-:Y:S01]  /*24d80*/  ULDC.64 UR8, c[0x0][0xbe0] ;  /* 0x0002f80000087ab9 */ /* 0x000fe20000000a00 */
        /* <DEDUP_REMOVED lines=8> */
[----:B------:R-:W-:-:S03]  /*24e10*/  ISETP.GE.AND P0, PT, R19, UR15, PT ;  /* 0x0000000f13007c0c */ /* 0x000fc6000bf06270 */
[----:B------:R-:W-:Y:S02]  /*24e20*/  IMAD R6, R6, UR8, RZ ;  /* 0x0000000806067c24 */ /* 0x000fe4000f8e02ff */
[----:B------:R-:W-:Y:S01]  /*24e30*/  IMAD R9, R13, R9, R8 ;  /* 0x000000090d097224 */ /* 0x000fe200078e0208 */
[----:B------:R-:W-:Y:S01]  /*24e40*/  SEL R8, RZ, 0xffffffff, P0 ;  /* 0xffffffffff087807 */ /* 0x000fe20000000000 */
[----:B------:R-:W-:Y:S01]  /*24e50*/  IMAD.SHL.U32 R15, R11, 0x10, RZ ;  /* 0x000000100b0f7824 */ /* 0x000fe200078e00ff */
[----:B------:R-:W-:Y:S01]  /*24e60*/  ISETP.GE.AND P0, PT, R158, UR15, PT ;  /* 0x0000000f9e007c0c */ /* 0x000fe2000bf06270 */
[----:B------:R-:W-:Y:S01]  /*24e70*/  IMAD R11, R3, UR9, R6 ;  /* 0x00000009030b7c24 */ /* 0x000fe2000f8e0206 */
[----:B------:R-:W-:Y:S01]  /*24e80*/  SHF.R.S32.HI R3, RZ, 0x1f, R9 ;  /* 0x0000001fff037819 */ /* 0x000fe20000011409 */
[----:B------:R-:W-:Y:S01]  /*24e90*/  ULDC.64 UR8, c[0x0][0xbd8] ;  /* 0x0002f60000087ab9 */ /* 0x000fe20000000a00 */
[----:B------:R-:W-:Y:S01]  /*24ea0*/  IMAD.U32 R6, RZ, RZ, UR58 ;  /* 0x0000003aff067e24 */ /* 0x000fe2000f8e00ff */
[----:B------:R-:W-:Y:S01]  /*24eb0*/  LOP3.LUT R10, R15, 0x10, R10, 0xe2, !PT ;  /* 0x000000100f0a7812 */ /* 0x000fe200078ee20a */
[----:B------:R-:W-:-:S02]  /*24ec0*/  IMAD.IADD R5, R5, 0x1, R11 ;  /* 0x0000000105057824 */ /* 0x000fc400078e020b */
[----:B------:R-:W-:Y:S02]  /*24ed0*/  IMAD R0, R3, UR8, RZ ;  /* 0x0000000803007c24 */ /* 0x000fe4000f8e02ff */
[----:B------:R-:W-:-:S04]  /*24ee0*/  IMAD.WIDE.U32 R4, R9, UR8, R4 ;  /* 0x0000000809047c25 */ /* 0x000fc8000f8e0004 */
[----:B------:R-:W-:Y:S01]  /*24ef0*/  IMAD R3, R9, UR9, R0 ;  /* 0x0000000909037c24 */ /* 0x000fe2000f8e0200 */
[----:B------:R-:W-:Y:S01]  /*24f00*/  SEL R9, RZ, 0x40, P0 ;  /* 0x00000040ff097807 */ /* 0x000fe20000000000 */
[----:B------:R-:W-:Y:S01]  /*24f10*/  IMAD R0, R6, 0x40, R159 ;  /* 0x0000004006007824 */ /* 0x000fe200078e029f */
[----:B------:R-:W-:Y:S01]  /*24f20*/  ULDC.64 UR8, c[0x0][0xb80] ;  /* 0x0002e00000087ab9 */ /* 0x000fe20000000a00 */
[----:B------:R-:W-:Y:S01]  /*24f30*/  IMAD.SHL.U32 R15, R8, 0x20, RZ ;  /* 0x00000020080f7824 */ /* 0x000fe200078e00ff */
[----:B------:R-:W-:Y:S01]  /*24f40*/  LEA R6, P1, R4, UR8, 0x1 ;  /* 0x0000000804067c11 */ /* 0x000fe2000f8208ff */
[----:B------:R-:W-:Y:S01]  /*24f50*/  IMAD.IADD R3, R5, 0x1, R3 ;  /* 0x0000000105037824 */ /* 0x000fe200078e0203 */
[----:B------:R-:W-:Y:S02]  /*24f60*/  ISETP.GE.AND P0, PT, R0, R27, PT ;  /* 0x0000001b0000720c */ /* 0x000fe40003f06270 */
[----:B------:R-:W-:Y:S01]  /*24f70*/  LOP3.LUT R10, R15, 0x20, R10, 0xe2, !PT ;  /* 0x000000200f0a7812 */ /* 0x000fe200078ee20a */
[----:B------:R0:W1:Y:S01]  /*24f80*/  SHFL.IDX PT, R8, R6, RZ, 0x181f ;  /* 0x00181fff06087589 */ /* 0x00006200000e0000 */
[----:B------:R-:W-:-:S02]  /*24f90*/  LEA.HI.X R3, R4, UR9, R3, 0x1, P1 ;  /* 0x0000000904037c11 */ /* 0x000fc400088f0c03 */
[----:B------:R-:W-:Y:S02]  /*24fa0*/  LOP3.LUT R24, R10, R9, RZ, 0xfc, !PT ;  /* 0x000000090a187212 */ /* 0x000fe400078efcff */
        /* <DEDUP_REMOVED lines=35> */
.L_x_6430:
[----:B------:R-:W-:Y:S05]  /*251e0*/  BSYNC B1 ;  /* 0x0000000000017941 */ /* 0x000fea0003800000 */
.L_x_6429:
        /* <DEDUP_REMOVED lines=36> */
.L_x_6425:
[----:B------:R-:W-:Y:S05]  /*25430*/  BSYNC B0 ;  /* 0x0000000000007941 */ /* 0x000fea0003800000 */
.L_x_6419:
[----:B------:R-:W-:Y:S02]  /*25440*/  ULDC UR4, c[0x0][0xd3c] ;  /* 0x00034f0000047ab9 */ /* 0x000fe40000000800 */
[----:B------:R-:W-:-:S06]  /*25450*/  UISETP.GE.AND UP0, UPT, UR6, UR4, UPT ;  /* 0x000000040600728c */ /* 0x000fcc000bf06270 */
[----:B------:R-:W-:-:S13]  /*25460*/  PLOP3.LUT P0, PT, PT, PT, UP0, 0x80, 0x0 ;  /* 0x000000000000781c */ /* 0x000fda0003f0f008 */
[----:B------:R-:W-:Y:S05]  /*25470*/  @!P0 BRA `(.L_x_6431) ;  /* 0xfffffdb800c08947 */ /* 0x000fea000383ffff */
[----:B------:R-:W-:Y:S05]  /*25480*/  EXIT ;  /* 0x000000000000794d */ /* 0x000fea0003800000 */
.L_x_6290:
[----:B------:R-:W-:-:S08]  /*25490*/  NOP ;  /* 0x0000000000007918 */ /* 0x000fd00000000000 */
[----:B0-----:R-:W0:-:S00]  /*254a0*/  USETMAXREG.DEALLOC.CTAPOOL 0x28 ;  /* 0x00000028000079c8 */ /* 0x001e0000080e0500 */
        /* <DEDUP_REMOVED lines=14> */
.L_x_6432:
        /* <DEDUP_REMOVED lines=40> */
.L_x_6438:
        /* <DEDUP_REMOVED lines=12> */
.L_x_6437:
[----:B------:R-:W-:Y:S05]  /*258d0*/  BSYNC B0 ;  /* 0x0000000000007941 */ /* 0x000fea0003800000 */
.L_x_6436:
        /* <DEDUP_REMOVED lines=20> */
.L_x_6434:
        /* <DEDUP_REMOVED lines=20> */
.L_x_6439:
[----:B---3--:R-:W-:Y:S01]  /*25b60*/  IMAD R16, R16, UR5, R11 ;  /* 0x0000000510107c24 */ /* 0x008fe2000f8e020b */
[----:B------:R-:W-:Y:S01]  /*25b70*/  IABS R2, R4 ;  /* 0x0000000400027213 */ /* 0x000fe20000000000 */
[----:B-12---:R-:W-:-:S03]  /*25b80*/  IMAD.MOV R9, RZ, RZ, -R3 ;  /* 0x000000ffff097224 */ /* 0x006fc600078e0a03 */
        /* <DEDUP_REMOVED lines=56> */
.L_x_6435:
[----:B------:R-:W-:Y:S01]  /*25f10*/  ULDC UR4, c[0x0][0xd3c] ;  /* 0x00034f0000047ab9 */ /* 0x000fe20000000800 */
[----:B------:R-:W-:Y:S02]  /*25f20*/  IMAD.MOV.U32 R17, RZ, RZ, RZ ;  /* 0x000000ffff117224 */ /* 0x000fe400078e00ff */
[----:B------:R-:W-:Y:S02]  /*25f30*/  IMAD.U32 R16, RZ, RZ, UR6 ;  /* 0x00000006ff107e24 */ /* 0x000fe4000f8e00ff */
[----:B------:R-:W-:Y:S02]  /*25f40*/  IMAD.MOV.U32 R18, RZ, RZ, RZ ;  /* 0x000000ffff127224 */ /* 0x000fe400078e00ff */
[----:B------:R-:W-:-:S07]  /*25f50*/  IMAD.U32 R19, RZ, RZ, UR4 ;  /* 0x00000004ff137e24 */ /* 0x000fce000f8e00ff */
.L_x_6440:
[----:B------:R-:W-:-:S13]  /*25f60*/  ISETP.NE.AND P0, PT, R5, RZ, PT ;  /* 0x000000ff0500720c */ /* 0x000fda0003f05270 */
[----:B------:R-:W0:Y:S01]  /*25f70*/  @!P0 S2R R3, SR_CgaCtaId ;  /* 0x0000000000038919 */ /* 0x000e220000008800 */
[----:B------:R-:W-:-:S04]  /*25f80*/  @!P0 MOV R0, 0x400 ;  /* 0x0000040000008802 */ /* 0x000fc80000000f00 */
[----:B0-----:R-:W-:-:S05]  /*25f90*/  @!P0 LEA R0, R3, R0, 0x18 ;  /* 0x0000000003008211 */ /* 0x001fca00078ec0ff */
[----:B------:R1:W-:Y:S01]  /*25fa0*/  @!P0 STS.128 [R0+0x388d0], R16 ;  /* 0x0388d01000008388 */ /* 0x0003e20000000c00 */
[----:B------:R-:W-:Y:S06]  /*25fb0*/  BAR.ARV 0x5, 0x180 ;  /* 0x0146000000007b1d */ /* 0x000fec0000002000 */
.L_x_6433:
        /* <DEDUP_REMOVED lines=33> */
[----:B---3--:R-:W-:-:S07]  /*261d0*/  LOP3.LUT R0, R3, 0x1c0, RZ, 0xfc, !PT ;  /* 0x000001c003007812 */ /* 0x008fce00078efcff */
.L_x_6516:
[----:B------:R-:W-:Y:S05]  /*261e0*/  YIELD ;  /* 0x0000000000007946 */ /* 0x000fea0003800000 */
[----:B------:R-:W-:Y:S01]  /*261f0*/  ULDC.64 UR4, c[0x0][0xb20] ;  /* 0x0002c80000047ab9 */ /* 0x000fe20000000a00 */
[----:B------:R-:W-:Y:S01]  /*26200*/  IMAD.MOV.U32 R32, RZ, RZ, RZ ;  /* 0x000000ffff207224 */ /* 0x000fe200078e00ff */
[----:B------:R-:W-:-:S04]  /*26210*/  ISETP.NE.U32.AND P0, PT, RZ, UR4, PT ;  /* 0x00000004ff007c0c */ /* 0x000fc8000bf05070 */
[----:B------:R-:W-:Y:S01]  /*26220*/  ISETP.NE.AND.EX P0, PT, RZ, UR5, PT, P0 ;  /* 0x00000005ff007c0c */ /* 0x000fe2000bf05300 */
[----:B------:R-:W-:-:S12]  /*26230*/  ULDC.64 UR4, c[0x0][0xb10] ;  /* 0x0002c40000047ab9 */ /* 0x000fd80000000a00 */
[----:B------:R-:W0:Y:S02]  /*26240*/  @P0 LDC.64 R2, c[0x0][0xb20] ;  /* 0x0002c800ff020b82 */ /* 0x000e240000000a00 */
[----:B0-----:R-:W-:-:S05]  /*26250*/  @P0 IMAD.WIDE R2, R19, 0x4, R2 ;  /* 0x0000000413020825 */ /* 0x001fca00078e0202 */
[----:B------:R0:W5:Y:S01]  /*26260*/  @P0 LDG.E R32, desc[UR36][R2.64] ;  /* 0x0000002402200981 */ /* 0x000162000c1e1900 */
[----:B------:R-:W-:Y:S01]  /*26270*/  ISETP.NE.U32.AND P0, PT, RZ, UR4, PT ;  /* 0x00000004ff007c0c */ /* 0x000fe2000bf05070 */
[----:B------:R-:W-:Y:S01]  /*26280*/  IMAD.MOV.U32 R36, RZ, RZ, RZ ;  /* 0x000000ffff247224 */ /* 0x000fe200078e00ff */
[----:B------:R-:W-:Y:S02]  /*26290*/  LOP3.LUT R22, R22, 0xffffffbf, RZ, 0xc0, !PT ;  /* 0xffffffbf16167812 */ /* 0x000fe400078ec0ff */
[----:B------:R-:W-:Y:S01]  /*262a0*/  ISETP.NE.AND.EX P1, PT, RZ, UR5, PT, P0 ;  /* 0x00000005ff007c0c */ /* 0x000fe2000bf25300 */
[----:B------:R-:W-:Y:S02]  /*262b0*/  ULDC.64 UR4, c[0x0][0xaf8] ;  /* 0x0002be0000047ab9 */ /* 0x000fe40000000a00 */
[----:B------:R-:W-:Y:S01]  /*262c0*/  ISETP.NE.U32.AND P0, PT, RZ, UR4, PT ;  /* 0x00000004ff007c0c */ /* 0x000fe2000bf05070 */
[----:B0-----:R-:W0:Y:S03]  /*262d0*/  LDC.64 R2, c[0x0][0xaf8] ;  /* 0x0002be00ff027b82 */ /* 0x001e260000000a00 */
[----:B------:R-:W-:Y:S01]  /*262e0*/  ISETP.NE.AND.EX P2, PT, RZ, UR5, PT, P0 ;  /* 0x00000005ff007c0c */ /* 0x000fe2000bf45300 */
[----:B------:R-:W-:-:S05]  /*262f0*/  ULDC.64 UR4, c[0x0][0x418] ;  /* 0x0001060000047ab9 */ /* 0x000fca0000000a00 */
[----:B-1----:R-:W1:Y:S07]  /*26300*/  @P1 LDC.64 R4, c[0x0][0xb10] ;  /* 0x0002c400ff041b82 */ /* 0x002e6e0000000a00 */
[----:B------:R-:W-:Y:S01]  /*26310*/  @P2 LOP3.LUT R22, R22, 0x40, RZ, 0xfc, !PT ;  /* 0x0000004016162812 */ /* 0x000fe200078efcff */
[----:B0-----:R-:W-:-:S05]  /*26320*/  IMAD.WIDE R2, R19, 0x4, R2 ;  /* 0x0000000413027825 */ /* 0x001fca00078e0202 */
[----:B------:R0:W5:Y:S01]  /*26330*/  @P2 LDG.E R36, desc[UR36][R2.64] ;  /* 0x0000002402242981 */ /* 0x000162000c1e1900 */
[----:B-1----:R-:W-:-:S05]  /*26340*/  @P1 IMAD.WIDE R4, R19, 0x4, R4 ;  /* 0x0000000413041825 */ /* 0x002fca00078e0204 */
[----:B--2---:R-:W2:Y:S01]  /*26350*/  @P1 LDG.E R0, desc[UR36][R4.64] ;  /* 0x0000002404001981 */ /* 0x004ea2000c1e1900 */
        /* <DEDUP_REMOVED lines=10> */
[----:B0-----:R-:W-:-:S05]  /*26400*/  IMAD.U32 R0, RZ, RZ, UR4 ;  /* 0x00000004ff007e24 */ /* 0x001fca000f8e00ff */
[----:B------:R1:W-:Y:S01]  /*26410*/  STL [R1+0x424], R0 ;  /* 0x0004240001007387 */ /* 0x0003e20000100800 */
[----:B------:R-:W-:Y:S05]  /*26420*/  @!P2 BRA `(.L_x_6442) ;  /* 0x000000000010a947 */ /* 0x000fea0003800000 */
[----:B------:R-:W2:Y:S04]  /*26430*/  LDG.E R5, desc[UR36][R2.64] ;  /* 0x0000002402057981 */ /* 0x000ea8000c1e1900 */
[----:B-1----:R-:W2:Y:S02]  /*26440*/  LDG.E R0, desc[UR36][R2.64+0x4] ;  /* 0x0000042402007981 */ /* 0x002ea4000c1e1900 */
[----:B--2---:R-:W-:-:S05]  /*26450*/  IMAD.IADD R0, R0, 0x1, -R5 ;  /* 0x0000000100007824 */ /* 0x004fca00078e0a05 */
[----:B------:R2:W-:Y:S02]  /*26460*/  STL [R1+0x424], R0 ;  /* 0x0004240001007387 */ /* 0x0005e40000100800 */
.L_x_6442:
        /* <DEDUP_REMOVED lines=8> */
.L_x_6443:
[----:B------:R-:W-:Y:S02]  /*264f0*/  ULDC.64 UR4, c[0x0][0xb00] ;  /* 0x0002c00000047ab9 */ /* 0x000fe40000000a00 */
[----:B------:R-:W-:-:S04]  /*26500*/  ISETP.NE.U32.AND P0, PT, RZ, UR4, PT ;  /* 0x00000004ff007c0c */ /* 0x000fc8000bf05070 */
[----:B------:R-:W-:-:S13]  /*26510*/  ISETP.NE.AND.EX P0, PT, RZ, UR5, PT, P0 ;  /* 0x00000005ff007c0c */ /* 0x000fda000bf05300 */
[----:B------:R-:W-:Y:S05]  /*26520*/  @!P0 BRA `(.L_x_6444) ;  /* 0x0000000000148947 */ /* 0x000fea0003800000 */
[----:B0-----:R-:W0:Y:S02]  /*26530*/  LDC.64 R2, c[0x0][0xb00] ;  /* 0x0002c000ff027b82 */ /* 0x001e240000000a00 */
[----:B0-----:R-:W-:-:S05]  /*26540*/  IMAD.WIDE R2, R19, 0x4, R2 ;  /* 0x0000000413027825 */ /* 0x001fca00078e0202 */
[----:B------:R-:W3:Y:S04]  /*26550*/  LDG.E R27, desc[UR36][R2.64] ;  /* 0x00000024021b7981 */ /* 0x000ee8000c1e1900 */
[----:B-12---:R-:W3:Y:S02]  /*26560*/  LDG.E R0, desc[UR36][R2.64+0x4] ;  /* 0x0000042402007981 */ /* 0x006ee4000c1e1900 */
[----:B---3--:R-:W-:-:S07]  /*26570*/  IMAD.IADD R27, R0, 0x1, -R27 ;  /* 0x00000001001b7824 */ /* 0x008fce00078e0a1b */
.L_x_6444:
[----:B------:R-:W4:Y:S01]  /*26580*/  LDL R6, [R1+0x424] ;  /* 0x0004240001067983 */ /* 0x000f220000100800 */
[----:B012---:R-:W0:Y:S01]  /*26590*/  LDC R0, c[0x0][0x448] ;  /* 0x00011200ff007b82 */ /* 0x007e220000000800 */
[----:B------:R-:W-:Y:S01]  /*265a0*/  IMAD.SHL.U32 R8, R17, 0x40, RZ ;  /* 0x0000004011087824 */ /* 0x000fe200078e00ff */
[----:B------:R-:W-:Y:S01]  /*265b0*/  LOP3.LUT R22, R22, 0xfffff7ff, RZ, 0xc0, !PT ;  /* 0xfffff7ff16167812 */ /* 0x000fe200078ec0ff */
[----:B-----5:R-:W-:-:S03]  /*265c0*/  IMAD.IADD R27, R27, 0x1, -R32 ;  /* 0x000000011b1b7824 */ /* 0x020fc600078e0a20 */
[----:B------:R1:W-:Y:S02]  /*265d0*/  STL [R1+0x420], R8 ;  /* 0x0004200801007387 */ /* 0x0003e40000100800 */
[----:B---3--:R-:W2:Y:S01]  /*265e0*/  LDC.64 R2, c[0x0][0xad8] ;  /* 0x0002b600ff027b82 */ /* 0x008ea20000000a00 */
[----:B0-----:R-:W-:Y:S01]  /*265f0*/  ISETP.NE.AND P2, PT, R0, 0x1, PT ;  /* 0x000000010000780c */ /* 0x001fe20003f45270 */
[----:B------:R-:W-:Y:S01]  /*26600*/  VIADD R0, R8, 0x3f ;  /* 0x0000003f08007836 */ /* 0x000fe20000000000 */
[----:B--2---:R-:W-:-:S11]  /*26610*/  ISETP.GE.AND P1, PT, R3, 0x1, PT ;  /* 0x000000010300780c */ /* 0x004fd60003f26270 */
[----:B------:R-:W0:Y:S01]  /*26620*/  @P2 LDC R5, c[0x0][0x44c] ;  /* 0x00011300ff052b82 */ /* 0x000e220000000800 */
[----:B------:R-:W-:-:S07]  /*26630*/  @P2 LOP3.LUT R22, R22, 0x800, RZ, 0xfc, !PT ;  /* 0x0000080016162812 */ /* 0x000fce00078efcff */
[----:B------:R-:W2:Y:S01]  /*26640*/  @P2 LDC R7, c[0x0][0x450] ;  /* 0x00011400ff072b82 */ /* 0x000ea20000000800 */
[----:B0-----:R-:W-:-:S05]  /*26650*/  @P2 IMAD.HI.U32 R4, R0, R5, RZ ;  /* 0x0000000500042227 */ /* 0x001fca00078e00ff */
[----:B--2---:R-:W-:Y:S02]  /*26660*/  @P2 SHF.R.U32.HI R0, RZ, R7, R4 ;  /* 0x00000007ff002219 */ /* 0x004fe40000011604 */
[----:B----4-:R-:W-:-:S05]  /*26670*/  IADD3 R5, R27, 0x1, -R6 ;  /* 0x000000011b057810 */ /* 0x010fca0007ffe806 */
        /* <DEDUP_REMOVED lines=14> */
.L_x_6447:
[----:B------:R-:W-:-:S13]  /*26760*/  ISETP.NE.AND P0, PT, R3, 0x1, PT ;  /* 0x000000010300780c */ /* 0x000fda0003f05270 */
[----:B------:R-:W0:Y:S02]  /*26770*/  @P0 LDC.64 R4, c[0x0][0xae0] ;  /* 0x0002b800ff040b82 */ /* 0x000e240000000a00 */
[----:B0-----:R-:W-:-:S05]  /*26780*/  @P0 IMAD.HI.U32 R4, R0, R4, RZ ;  /* 0x0000000400040227 */ /* 0x001fca00078e00ff */
[----:B------:R-:W-:-:S07]  /*26790*/  @P0 SHF.R.U32.HI R0, RZ, R5, R4 ;  /* 0x00000005ff000219 */ /* 0x000fce0000011604 */
.L_x_6448:
[----:B------:R-:W-:Y:S05]  /*267a0*/  BSYNC B0 ;  /* 0x0000000000007941 */ /* 0x000fea0003800000 */
.L_x_6446:
[----:B------:R-:W-:-:S05]  /*267b0*/  IMAD R5, R0, R3, R3 ;  /* 0x0000000300057224 */ /* 0x000fca00078e0203 */
[----:B------:R-:W-:-:S07]  /*267c0*/  VIMNMX R2, R2, R5, PT ;  /* 0x0000000502027248 */ /* 0x000fce0003fe0100 */
.L_x_6445:
        /* <DEDUP_REMOVED lines=29> */
.L_x_6451:
[----:B------:R-:W-:-:S13]  /*269a0*/  ISETP.NE.AND P0, PT, R3, 0x1, PT ;  /* 0x000000010300780c */ /* 0x000fda0003f05270 */
[----:B------:R-:W1:Y:S02]  /*269b0*/  @P0 LDC.64 R4, c[0x0][0xae0] ;  /* 0x0002b800ff040b82 */ /* 0x000e640000000a00 */
[----:B-1----:R-:W-:-:S05]  /*269c0*/  @P0 IMAD.HI.U32 R4, R2, R4, RZ ;  /* 0x0000000402040227 */ /* 0x002fca00078e00ff */
[----:B------:R-:W-:-:S07]  /*269d0*/  @P0 SHF.R.U32.HI R2, RZ, R5, R4 ;  /* 0x00000005ff020219 */ /* 0x000fce0000011604 */
.L_x_6452:
[----:B------:R-:W-:Y:S05]  /*269e0*/  BSYNC B0 ;  /* 0x0000000000007941 */ /* 0x000fea0003800000 */
.L_x_6450:
[----:B------:R-:W-:-:S05]  /*269f0*/  IMAD R3, R2, R3, RZ ;  /* 0x0000000302037224 */ /* 0x000fca00078e02ff */
[----:B------:R-:W-:-:S07]  /*26a00*/  VIMNMX R0, R0, R3, !PT ;  /* 0x0000000300007248 */ /* 0x000fce0007fe0100 */
.L_x_6449:
        /* <DEDUP_REMOVED lines=24> */
.L_x_6454:
        /* <DEDUP_REMOVED lines=20> */
.L_x_6457:
[----:B------:R-:W-:Y:S05]  /*26cd0*/  BSYNC B6 ;  /* 0x0000000000067941 */ /* 0x000fea0003800000 */
.L_x_6456:
        /* <DEDUP_REMOVED lines=20> */
.L_x_6460:
        /* <DEDUP_REMOVED lines=15> */
.L_x_6459:
[----:B------:R-:W-:Y:S05]  /*26f10*/  BSYNC B6 ;  /* 0x0000000000067941 */ /* 0x000fea0003800000 */
.L_x_6458:
[----:B------:R-:W-:Y:S01]  /*26f20*/  ULDC.64 UR4, c[0x0][0xaf0] ;  /* 0x0002bc0000047ab9 */ /* 0x000fe20000000a00 */
[----:B------:R-:W1:Y:S01]  /*26f30*/  S2R R17, SR_TID.X ;  /* 0x0000000000117919 */ /* 0x000e620000002100 */
[----:B------:R-:W-:Y:S01]  /*26f40*/  ISETP.NE.U32.AND P0, PT, RZ, UR4, PT ;  /* 0x00000004ff007c0c */ /* 0x000fe2000bf05070 */
[----:B------:R-:W-:Y:S01]  /*26f50*/  IMAD.MOV.U32 R29, RZ, RZ, R19 ;  /* 0x000000ffff1d7224 */ /* 0x000fe200078e0013 */
[----:B------:R-:W-:Y:S01]  /*26f60*/  ULDC UR4, c[0x0][0x320] ;  /* 0x0000c80000047ab9 */ /* 0x000fe20000000800 */
[----:B------:R-:W2:Y:S01]  /*26f70*/  S2R R28, SR_TID.X ;  /* 0x00000000001c7919 */ /* 0x000ea20000002100 */
[----:B------:R-:W-:Y:S01]  /*26f80*/  ISETP.NE.AND.EX P0, PT, RZ, UR5, PT, P0 ;  /* 0x00000005ff007c0c */ /* 0x000fe2000bf05300 */
[----:B------:R-:W3:-:S12]  /*26f90*/  LDC R10, c[0x0][0x430] ;  /* 0x00010c00ff0a7b82 */ /* 0x000ed80000000800 */
[----:B------:R-:W4:Y:S01]  /*26fa0*/  @P0 LDC.64 R2, c[0x0][0xaf0] ;  /* 0x0002bc00ff020b82 */ /* 0x000f220000000a00 */
[----:B-1----:R-:W-:-:S05]  /*26fb0*/  IMAD.SHL.U32 R17, R17, 0x8, RZ ;  /* 0x0000000811117824 */ /* 0x002fca00078e00ff */
[----:B------:R-:W-:-:S04]  /*26fc0*/  LOP3.LUT R17, R17, 0x38, RZ, 0xc0, !PT ;  /* 0x0000003811117812 */ /* 0x000fc800078ec0ff */
[----:B------:R-:W-:Y:S01]  /*26fd0*/  LOP3.LUT R31, R17, 0x180, RZ, 0xfc, !PT ;  /* 0x00000180111f7812 */ /* 0x000fe200078efcff */
[----:B----4-:R-:W-:Y:S01]  /*26fe0*/  @P0 IMAD.WIDE R2, R19, 0x4, R2 ;  /* 0x0000000413020825 */ /* 0x010fe200078e0202 */
[C---:B------:R-:W-:Y:S02]  /*26ff0*/  LOP3.LUT R20, R17.reuse, 0x40, RZ, 0xfc, !PT ;  /* 0x0000004011147812 */ /* 0x040fe400078efcff */
[----:B------:R-:W-:Y:S02]  /*27000*/  LOP3.LUT R17, R17, 0x1c0, RZ, 0xfc, !PT ;  /* 0x000001c011117812 */ /* 0x000fe400078efcff */
[----:B------:R1:W5:Y:S01]  /*27010*/  @P0 LDG.E R29, desc[UR36][R2.64] ;  /* 0x00000024021d0981 */ /* 0x000362000c1e1900 */
[----:B--2---:R-:W-:Y:S01]  /*27020*/  IMAD.SHL.U32 R21, R28, 0x8, RZ ;  /* 0x000000081c157824 */ /* 0x004fe200078e00ff */
[----:B------:R-:W-:Y:S01]  /*27030*/  ISETP.GE.AND P0, PT, R17, UR4, PT ;  /* 0x0000000411007c0c */ /* 0x000fe2000bf06270 */
[----:B------:R-:W-:Y:S01]  /*27040*/  UMOV UR5, 0xffffffff ;  /* 0xffffffff00057882 */ /* 0x000fe20000000000 */
[----:B------:R-:W2:Y:S01]  /*27050*/  S2R R17, SR_TID.X ;  /* 0x0000000000117919 */ /* 0x000ea20000002100 */
[----:B------:R-:W-:-:S02]  /*27060*/  ISETP.GE.AND P3, PT, R20, UR4, PT ;  /* 0x0000000414007c0c */ /* 0x000fc4000bf66270 */
[----:B------:R-:W-:Y:S01]  /*27070*/  LOP3.LUT R21, R21, 0x38, RZ, 0xc0, !PT ;  /* 0x0000003815157812 */ /* 0x000fe200078ec0ff */
[----:B------:R-:W4:Y:S01]  /*27080*/  S2R R20, SR_TID.X ;  /* 0x0000000000147919 */ /* 0x000f220000002100 */
[----:B------:R-:W-:Y:S02]  /*27090*/  ISETP.GE.AND P1, PT, R31, UR4, PT ;  /* 0x000000041f007c0c */ /* 0x000fe4000bf26270 */
[----:B------:R-:W-:Y:S02]  /*270a0*/  ISETP.GE.AND P2, PT, R21, UR4, PT ;  /* 0x0000000415007c0c */ /* 0x000fe4000bf46270 */
[----:B------:R-:W-:Y:S02]  /*270b0*/  LOP3.LUT R22, R22, 0xfffffdff, RZ, 0xc0, !PT ;  /* 0xfffffdff16167812 */ /* 0x000fe400078ec0ff */
[----:B------:R-:W-:Y:S02]  /*270c0*/  LEA R0, R30, 0xffffffc0, 0x6 ;  /* 0xffffffc01e007811 */ /* 0x000fe400078e30ff */
[----:B------:R-:W-:-:S02]  /*270d0*/  SEL R6, RZ, 0x40, P1 ;  /* 0x00000040ff067807 */ /* 0x000fc40000800000 */
[----:B------:R-:W-:Y:S02]  /*270e0*/  @P3 LOP3.LUT R22, R22, 0x200, RZ, 0xfc, !PT ;  /* 0x0000020016163812 */ /* 0x000fe400078efcff */
[----:B0-----:R-:W-:Y:S02]  /*270f0*/  SEL R30, RZ, 0x80, P0 ;  /* 0x00000080ff1e7807 */ /* 0x001fe40000000000 */
[----:B------:R-:W-:-:S04]  /*27100*/  LOP3.LUT R22, R22, 0xfffffbff, RZ, 0xc0, !PT ;  /* 0xfffffbff16167812 */ /* 0x000fc800078ec0ff */
[----:B------:R-:W-:-:S04]  /*27110*/  @P2 LOP3.LUT R22, R22, 0x400, RZ, 0xfc, !PT ;  /* 0x0000040016162812 */ /* 0x000fc800078efcff */
[----:B------:R-:W-:Y:S01]  /*27120*/  LOP3.LUT R22, R22, 0xffffffdf, RZ, 0xc0, !PT ;  /* 0xffffffdf16167812 */ /* 0x000fe200078ec0ff */
[----:B--2---:R-:W-:-:S05]  /*27130*/  IMAD.SHL.U32 R17, R17, 0x8, RZ ;  /* 0x0000000811117824 */ /* 0x004fca00078e00ff */
[----:B------:R-:W-:-:S04]  /*27140*/  LOP3.LUT R17, R17, 0x38, RZ, 0xc0, !PT ;  /* 0x0000003811117812 */ /* 0x000fc800078ec0ff */
[----:B------:R-:W-:Y:S01]  /*27150*/  LOP3.LUT R31, R17, 0x80, RZ, 0xfc, !PT ;  /* 0x00000080111f7812 */ /* 0x000fe200078efcff */
[C---:B------:R-:W-:Y:S01]  /*27160*/  IMAD.SHL.U32 R17, R28.reuse, 0x8, RZ ;  /* 0x000000081c117824 */ /* 0x040fe200078e00ff */
[----:B------:R-:W-:Y:S02]  /*27170*/  LOP3.LUT R28, R28, 0x7f, RZ, 0xc0, !PT ;  /* 0x0000007f1c1c7812 */ /* 0x000fe400078ec0ff */
[----:B------:R-:W-:Y:S02]  /*27180*/  ISETP.GE.AND P5, PT, R31, UR4, PT ;  /* 0x000000041f007c0c */ /* 0x000fe4000bfa6270 */
[----:B------:R-:W-:Y:S02]  /*27190*/  LOP3.LUT R17, R17, 0x38, RZ, 0xc0, !PT ;  /* 0x0000003811117812 */ /* 0x000fe400078ec0ff */
[----:B------:R-:W-:Y:S02]  /*271a0*/  SHF.R.U32.HI R31, RZ, 0x3, R28 ;  /* 0x00000003ff1f7819 */ /* 0x000fe4000001161c */
[----:B------:R-:W-:Y:S01]  /*271b0*/  LOP3.LUT R28, R17, 0xc0, RZ, 0xfc, !PT ;  /* 0x000000c0111c7812 */ /* 0x000fe200078efcff */
[----:B----4-:R-:W-:-:S03]  /*271c0*/  IMAD.SHL.U32 R17, R20, 0x10, RZ ;  /* 0x0000001014117824 */ /* 0x010fc600078e00ff */
[----:B------:R-:W-:Y:S02]  /*271d0*/  ISETP.GE.AND P4, PT, R28, UR4, PT ;  /* 0x000000041c007c0c */ /* 0x000fe4000bf86270 */
[C---:B------:R-:W-:Y:S02]  /*271e0*/  LOP3.LUT R28, R21.reuse, 0x100, RZ, 0xfc, !PT ;  /* 0x00000100151c7812 */ /* 0x040fe400078efcff */
[----:B------:R-:W-:Y:S02]  /*271f0*/  LOP3.LUT R21, R21, 0x140, RZ, 0xfc, !PT ;  /* 0x0000014015157812 */ /* 0x000fe400078efcff */
[----:B------:R-:W-:Y:S02]  /*27200*/  @P5 LOP3.LUT R22, R22, 0x20, RZ, 0xfc, !PT ;  /* 0x0000002016165812 */ /* 0x000fe400078efcff */
[----:B------:R-:W-:Y:S02]  /*27210*/  ISETP.GE.AND P2, PT, R21, UR4, PT ;  /* 0x0000000415007c0c */ /* 0x000fe4000bf46270 */
[----:B------:R-:W-:-:S02]  /*27220*/  LOP3.LUT R22, R22, 0xffffffef, RZ, 0xc0, !PT ;  /* 0xffffffef16167812 */ /* 0x000fc400078ec0ff */
[----:B------:R-:W-:Y:S02]  /*27230*/  ISETP.GE.AND P3, PT, R28, UR4, PT ;  /* 0x000000041c007c0c */ /* 0x000fe4000bf66270 */
[----:B------:R-:W-:Y:S02]  /*27240*/  @P4 LOP3.LUT R22, R22, 0x10, RZ, 0xfc, !PT ;  /* 0x0000001016164812 */ /* 0x000fe400078efcff */
[----:B------:R-:W-:Y:S02]  /*27250*/  LOP3.LUT R17, R31, 0x70, R17, 0xf8, !PT ;  /* 0x000000701f117812 */ /* 0x000fe400078ef811 */
[----:B------:R-:W-:-:S03]  /*27260*/  LOP3.LUT R22, R22, 0xfffffffb, RZ, 0xc0, !PT ;  /* 0xfffffffb16167812 */ /* 0x000fc600078ec0ff */
[----:B------:R-:W-:Y:S01]  /*27270*/  IMAD.IADD R7, R17, 0x1, R0 ;  /* 0x0000000111077824 */ /* 0x000fe200078e0200 */
[----:B------:R-:W-:-:S04]  /*27280*/  @P2 LOP3.LUT R22, R22, 0x4, RZ, 0xfc, !PT ;  /* 0x0000000416162812 */ /* 0x000fc800078efcff */
[----:B------:R-:W-:-:S04]  /*27290*/  LOP3.LUT R22, R22, 0xfffffff7, RZ, 0xc0, !PT ;  /* 0xfffffff716167812 */ /* 0x000fc800078ec0ff */
[----:B------:R-:W-:Y:S01]  /*272a0*/  @P3 LOP3.LUT R22, R22, 0x8, RZ, 0xfc, !PT ;  /* 0x0000000816163812 */ /* 0x000fe200078efcff */
[----:B-1-3--:R-:W-:Y:S06]  /*272b0*/  BRA.DIV UR5, `(.L_x_6461) ;  /* 0x0000004e05ac7947 */ /* 0x00afec000b800000 */
.L_x_6534:
        /* <DEDUP_REMOVED lines=44> */
[----:B------:R-:W-:Y:S01]  /*27580*/  IMAD R2, R10, R2, R7 ;  /* 0x000000020a027224 */ /* 0x000fe200078e0207 */
[----:B------:R0:W-:Y:S04]  /*27590*/  STL [R1+0x448], R6 ;  /* 0x0004480601007387 */ /* 0x0001e80000100800 */
[----:B------:R0:W-:Y:S05]  /*275a0*/  STL [R1+0x428], R2 ;  /* 0x0004280201007387 */ /* 0x0001ea0000100800 */
[----:B------:R-:W-:-:S04]  /*275b0*/  @P0 LOP3.LUT R22, R22, 0x1000, RZ, 0xfc, !PT ;  /* 0x0000100016160812 */ /* 0x000fc800078efcff */
[----:B------:R-:W-:-:S04]  /*275c0*/  LOP3.LUT R22, R22, 0xfffffffe, RZ, 0xc0, !PT ;  /* 0xfffffffe16167812 */ /* 0x000fc800078ec0ff */
[----:B------:R-:W-:Y:S01]  /*275d0*/  @P1 LOP3.LUT R22, R22, 0x1, RZ, 0xfc, !PT ;  /* 0x0000000116161812 */ /* 0x000fe200078efcff */
[----:B0-----:R-:W-:Y:S06]  /*275e0*/  @!P0 BRA `(.L_x_6462) ;  /* 0x0000000000048947 */ /* 0x001fec0003800000 */
[----:B------:R-:W-:Y:S01]  /*275f0*/  BPT.TRAP 0x1 ;  /* 0x000000040000795c */ /* 0x000fe20000300000 */
.L_x_6462:
        /* <DEDUP_REMOVED lines=9> */
.L_x_6535:
[----:B------:R-:W-:Y:S05]  /*27690*/  BSYNC B0 ;  /* 0x0000000000007941 */ /* 0x000fea0003800000 */
.L_x_6463:
[----:B------:R-:W0:Y:S01]  /*276a0*/  LDL R2, [R1+0x428] ;  /* 0x0004280001027983 */ /* 0x000e220000100800 */
[----:B------:R-:W-:Y:S01]  /*276b0*/  ULDC.64 UR4, c[0x0][0x300] ;  /* 0x0000c00000047ab9 */ /* 0x000fe20000000a00 */
[----:B-----5:R-:W-:Y:S02]  /*276c0*/  SHF.R.S32.HI R4, RZ, 0x1f, R37 ;  /* 0x0000001fff047819 */ /* 0x020fe40000011425 */
[----:B------:R-:W-:-:S03]  /*276d0*/  LOP3.LUT R22, R22, 0xfffffffd, RZ, 0xc0, !PT ;  /* 0xfffffffd16167812 */ /* 0x000fc600078ec0ff */
[----:B------:R-:W-:Y:S01]  /*276e0*/  STL [R1+0x440], R4 ;  /* 0x0004400401007387 */ /* 0x000fe20000100800 */
[----:B0-----:R-:W-:-:S05]  /*276f0*/  SHF.R.S32.HI R0, RZ, 0x1f, R2 ;  /* 0x0000001fff007819 */ /* 0x001fca0000011402 */
[----:B------:R0:W-:Y:S02]  /*27700*/  STL [R1+0x43c], R0 ;  /* 0x00043c0001007387 */ /* 0x0001e40000100800 */
[----:B0-----:R-:W-:-:S04]  /*27710*/  IMAD R0, R0, UR4, RZ ;  /* 0x0000000400007c24 */ /* 0x001fc8000f8e02ff */
[C---:B------:R-:W-:Y:S02]  /*27720*/  IMAD R0, R2.reuse, UR5, R0 ;  /* 0x0000000502007c24 */ /* 0x040fe4000f8e0200 */
[----:B------:R-:W-:Y:S01]  /*27730*/  IMAD.WIDE.U32 R2, R2, UR4, RZ ;  /* 0x0000000402027c25 */ /* 0x000fe2000f8e00ff */
[----:B------:R-:W-:-:S03]  /*27740*/  ULDC.64 UR4, c[0x0][0x310] ;  /* 0x0000c40000047ab9 */ /* 0x000fc60000000a00 */
[----:B------:R-:W-:Y:S02]  /*27750*/  IMAD.IADD R3, R3, 0x1, R0 ;  /* 0x0000000103037824 */ /* 0x000fe400078e0200 */
[----:B------:R-:W-:Y:S02]  /*27760*/  IMAD R0, R4, UR4, RZ ;  /* 0x0000000404007c24 */ /* 0x000fe4000f8e02ff */
[----:B------:R-:W0:Y:S01]  /*27770*/  S2R R4, SR_TID.X ;  /* 0x0000000000047919 */ /* 0x000e220000002100 */
        /* <DEDUP_REMOVED lines=52> */
.L_x_6545:
        /* <DEDUP_REMOVED lines=10> */
.L_x_6466:
        /* <DEDUP_REMOVED lines=11> */
.L_x_6467:
[----:B------:R-:W-:Y:S01]  /*27c10*/  VIADD R0, R23, 0x20400 ;  /* 0x0002040017007836 */ /* 0x000fe20000000000 */
[----:B------:R-:W-:Y:S01]  /*27c20*/  LOP3.LUT P1, RZ, R22, 0x40, RZ, 0xc0, !PT ;  /* 0x0000004016ff7812 */ /* 0x000fe2000782c0ff */
[----:B------:R1:W-:-:S12]  /*27c30*/  SYNCS.ARRIVE.TRANS64.A1T0 RZ, [R17+URZ+0x38830], RZ ;  /* 0x038830ff11ff79a7 */ /* 0x0003d8000810003f */
[----:B------:R-:W-:Y:S05]  /*27c40*/  WARPSYNC.ALL ;  /* 0x0000000000007948 */ /* 0x000fea0003800000 */
[----:B------:R-:W-:Y:S01]  /*27c50*/  BAR.SYNC.DEFER_BLOCKING 0x8, 0x100 ;  /* 0x0204000000007b1d */ /* 0x000fe20000010000 */
[----:B------:R-:W-:Y:S02]  /*27c60*/  LOP3.LUT P0, RZ, R0, 0x3ff, RZ, 0xc0, !PT ;  /* 0x000003ff00ff7812 */ /* 0x000fe4000780c0ff */
[----:B------:R-:W-:-:S03]  /*27c70*/  SHF.R.S32.HI R0, RZ, 0x1f, R19 ;  /* 0x0000001fff007819 */ /* 0x000fc60000011413 */
[----:B------:R-:W-:Y:S01]  /*27c80*/  BSSY B6, `(.L_x_6468) ;  /* 0x0000018000067945 */ /* 0x000fe20003800000 */
[----:B------:R-:W-:Y:S02]  /*27c90*/  SEL R31, R0, RZ, !P1 ;  /* 0x000000ff001f7207 */ /* 0x000fe40004800000 */
[----:B------:R-:W-:-:S03]  /*27ca0*/  SEL R0, R19, RZ, !P1 ;  /* 0x000000ff13007207 */ /* 0x000fc60004800000 */
[----:B------:R-:W-:Y:S04]  /*27cb0*/  STL [R1+0x438], R31 ;  /* 0x0004381f01007387 */ /* 0x000fe80000100800 */
[----:B------:R2:W-:Y:S02]  /*27cc0*/  STL [R1+0x42c], R0 ;  /* 0x00042c0001007387 */ /* 0x0005e40000100800 */
[----:B--2---:R-:W-:-:S05]  /*27cd0*/  SHF.R.S32.HI R0, RZ, 0x1f, R36 ;  /* 0x0000001fff007819 */ /* 0x004fca0000011424 */
[----:B------:R2:W-:Y:S01]  /*27ce0*/  STL [R1+0x430], R0 ;  /* 0x0004300001007387 */ /* 0x0005e20000100800 */
        /* <DEDUP_REMOVED lines=16> */
[----:B012---:R-:W-:Y:S05]  /*27df0*/  CALL.ABS.NOINC R2 ;  /* 0x0000000002007343 */ /* 0x007fea0003c00000 */
.L_x_6469:
[----:B------:R-:W-:Y:S05]  /*27e00*/  BSYNC B6 ;  /* 0x0000000000067941 */ /* 0x000fea0003800000 */
.L_x_6468:
[----:B------:R-:W3:Y:S01]  /*27e10*/  LDL R20, [R1+0x430] ;  /* 0x0004300001147983 */ /* 0x000ee20000100800 */
[----:B------:R-:W-:Y:S01]  /*27e20*/  IMAD.MOV.U32 R5, RZ, RZ, R31 ;  /* 0x000000ffff057224 */ /* 0x000fe200078e001f */
[----:B------:R-:W-:Y:S02]  /*27e30*/  ULDC.64 UR4, c[0x0][0x298] ;  /* 0x0000a60000047ab9 */ /* 0x000fe40000000a00 */
[----:B------:R-:W4:Y:S01]  /*27e40*/  LDL R21, [R1+0x42c] ;  /* 0x00042c0001157983 */ /* 0x000f220000100800 */
[----:B0-----:R-:W0:Y:S01]  /*27e50*/  S2R R2, SR_TID.X ;  /* 0x0000000000027919 */ /* 0x001e220000002100 */
[----:B------:R-:W1:Y:S01]  /*27e60*/  S2R R31, SR_TID.X ;  /* 0x00000000001f7919 */ /* 0x000e620000002100 */
[----:B0-----:R-:W-:-:S04]  /*27e70*/  LOP3.LUT R2, R2, 0x7f, RZ, 0xc0, !PT ;  /* 0x0000007f02027812 */ /* 0x001fc800078ec0ff */
[----:B--2---:R-:W-:Y:S02]  /*27e80*/  SHF.R.U32.HI R0, RZ, 0x3, R2 ;  /* 0x00000003ff007819 */ /* 0x004fe40000011602 */
[----:B------:R-:W0:Y:S01]  /*27e90*/  LDC R2, c[0x0][0x448] ;  /* 0x00011200ff027b82 */ /* 0x000e220000000800 */
[----:B---3--:R-:W-:Y:S02]  /*27ea0*/  IMAD.MOV.U32 R4, RZ, RZ, R20 ;  /* 0x000000ffff047224 */ /* 0x008fe400078e0014 */
[----:B------:R-:W2:Y:S01]  /*27eb0*/  LDL R20, [R1+0x420] ;  /* 0x0004200001147983 */ /* 0x000ea20000100800 */
[----:B0-----:R-:W-:Y:S01]  /*27ec0*/  ISETP.NE.AND P6, PT, R2, 0x1, PT ;  /* 0x000000010200780c */ /* 0x001fe20003fc5270 */
[----:B-1----:R-:W-:-:S12]  /*27ed0*/  IMAD.SHL.U32 R31, R31, 0x10, RZ ;  /* 0x000000101f1f7824 */ /* 0x002fd800078e00ff */
[----:B------:R-:W0:Y:S08]  /*27ee0*/  @P6 LDC R3, c[0x0][0x44c] ;  /* 0x00011300ff036b82 */ /* 0x000e300000000800 */
[----:B------:R-:W1:Y:S01]  /*27ef0*/  @P6 LDC R2, c[0x0][0x450] ;  /* 0x00011400ff026b82 */ /* 0x000e620000000800 */
[----:B------:R-:W-:Y:S01]  /*27f00*/  LOP3.LUT R31, R0, 0x70, R31, 0xf8, !PT ;  /* 0x00000070001f7812 */ /* 0x000fe200078ef81f */
[----:B------:R-:W-:-:S04]  /*27f10*/  IMAD R4, R4, UR4, RZ ;  /* 0x0000000404047c24 */ /* 0x000fc8000f8e02ff */
[----:B------:R-:W-:Y:S02]  /*27f20*/  IMAD R4, R36, UR5, R4 ;  /* 0x0000000524047c24 */ /* 0x000fe4000f8e0204 */
[----:B--2---:R-:W-:-:S04]  /*27f30*/  IMAD.IADD R31, R31, 0x1, R20 ;  /* 0x000000011f1f7824 */ /* 0x004fc800078e0214 */
[----:B0-----:R-:W-:-:S04]  /*27f40*/  @P6 IMAD.HI.U32 R3, R31, R3, RZ ;  /* 0x000000031f036227 */ /* 0x001fc800078e00ff */
[----:B------:R-:W-:Y:S01]  /*27f50*/  IMAD.MOV.U32 R0, RZ, RZ, R31 ;  /* 0x000000ffff007224 */ /* 0x000fe200078e001f */
[----:B-1----:R-:W-:Y:S01]  /*27f60*/  @P6 SHF.R.U32.HI R0, RZ, R2, R3 ;  /* 0x00000002ff006219 */ /* 0x002fe20000011603 */
        /* <DEDUP_REMOVED lines=9> */
[C---:B----4-:R-:W-:Y:S01]  /*28000*/  IMAD.WIDE.U32 R2, R21.reuse, UR4, R2 ;  /* 0x0000000415027c25 */ /* 0x050fe2000f8e0002 */
[----:B------:R-:W0:Y:S03]  /*28010*/  LDC R5, c[0x0][0x448] ;  /* 0x00011200ff057b82 */ /* 0x000e260000000800 */
[----:B------:R-:W-:Y:S01]  /*28020*/  IMAD R4, R21, UR5, R4 ;  /* 0x0000000515047c24 */ /* 0x000fe2000f8e0204 */
[----:B------:R-:W1:Y:S01]  /*28030*/  S2R R6, SR_TID.X ;  /* 0x0000000000067919 */ /* 0x000e620000002100 */
[----:B------:R-:W-:Y:S01]  /*28040*/  ULDC.64 UR4, c[0x0][0x2d0] ;  /* 0x0000b40000047ab9 */ /* 0x000fe20000000a00 */
[----:B------:R2:W5:Y:S01]  /*28050*/  LDL R21, [R1+0x424] ;  /* 0x0004240001157983 */ /* 0x0005620000100800 */
[----:B------:R-:W-:Y:S01]  /*28060*/  IMAD.IADD R3, R3, 0x1, R4 ;  /* 0x0000000103037824 */ /* 0x000fe200078e0204 */
[----:B------:R-:W-:-:S05]  /*28070*/  SHF.R.S32.HI R4, RZ, 0x1f, R0 ;  /* 0x0000001fff047819 */ /* 0x000fca0000011400 */
[----:B------:R-:W-:Y:S02]  /*28080*/  IMAD R4, R4, UR4, RZ ;  /* 0x0000000404047c24 */ /* 0x000fe4000f8e02ff */
[----:B------:R-:W-:-:S04]  /*28090*/  IMAD.WIDE.U32 R2, R0, UR4, R2 ;  /* 0x0000000400027c25 */ /* 0x000fc8000f8e0002 */
[----:B------:R-:W-:Y:S01]  /*280a0*/  IMAD R4, R0, UR5, R4 ;  /* 0x0000000500047c24 */ /* 0x000fe2000f8e0204 */
[----:B------:R-:W-:Y:S01]  /*280b0*/  ULDC.64 UR4, c[0x0][0x2c8] ;  /* 0x0000b20000047ab9 */ /* 0x000fe20000000a00 */
[----:B------:R-:W-:-:S04]  /*280c0*/  IMAD.MOV R0, RZ, RZ, -R0 ;  /* 0x000000ffff007224 */ /* 0x000fc800078e0a00 */
[----:B0-----:R-:W-:Y:S02]  /*280d0*/  IMAD R0, R5, R0, R31 ;  /* 0x0000000005007224 */ /* 0x001fe400078e021f */
[----:B------:R-:W-:-:S03]  /*280e0*/  IMAD.IADD R3, R3, 0x1, R4 ;  /* 0x0000000103037824 */ /* 0x000fc600078e0204 */
[----:B------:R-:W-:Y:S01]  /*280f0*/  SHF.R.S32.HI R4, RZ, 0x1f, R0 ;  /* 0x0000001fff047819 */ /* 0x000fe20000011400 */
[----:B------:R-:W-:-:S04]  /*28100*/  IMAD.WIDE.U32 R2, R0, UR4, R2 ;  /* 0x0000000400027c25 */ /* 0x000fc8000f8e0002 */
[----:B------:R-:W-:-:S04]  /*28110*/  IMAD R4, R4, UR4, RZ ;  /* 0x0000000404047c24 */ /* 0x000fc8000f8e02ff */
[----:B------:R-:W-:Y:S01]  /*28120*/  IMAD R4, R0, UR5, R4 ;  /* 0x0000000500047c24 */ /* 0x000fe2000f8e0204 */
[----:B------:R-:W-:Y:S01]  /*28130*/  ULDC.64 UR4, c[0x0][0x280] ;  /* 0x0000a00000047ab9 */ /* 0x000fe20000000a00 */
[----:B-1----:R-:W-:Y:S01]  /*28140*/  IMAD.SHL.U32 R9, R6, 0x8, RZ ;  /* 0x0000000806097824 */ /* 0x002fe200078e00ff */
[C---:B------:R-:W-:Y:S01]  /*28150*/  LEA R0, P0, R2.reuse, UR4, 0x1 ;  /* 0x0000000402007c11 */ /* 0x040fe2000f8008ff */
[----:B------:R-:W-:Y:S01]  /*28160*/  IMAD.IADD R3, R3, 0x1, R4 ;  /* 0x0000000103037824 */ /* 0x000fe200078e0204 */
[----:B------:R-:W-:Y:S02]  /*28170*/  ULDC UR4, c[0x0][0x2b8] ;  /* 0x0000ae0000047ab9 */ /* 0x000fe40000000800 */
[----:B------:R-:W-:Y:S02]  /*28180*/  LOP3.LUT R9, R9, 0x38, RZ, 0xc0, !PT ;  /* 0x0000003809097812 */ /* 0x000fe400078ec0ff */
[----:B------:R-:W-:Y:S01]  /*28190*/  LEA.HI.X R2, R2, UR5, R3, 0x1, P0 ;  /* 0x0000000502027c11 */ /* 0x000fe200080f0c03 */
[----:B------:R-:W-:Y:S01]  /*281a0*/  UMOV UR5, 0xffffffff ;  /* 0xffffffff00057882 */ /* 0x000fe20000000000 */
[----:B------:R-:W-:-:S02]  /*281b0*/  LOP3.LUT R6, R6, 0x7f, RZ, 0xc0, !PT ;  /* 0x0000007f06067812 */ /* 0x000fc400078ec0ff */
[----:B------:R-:W-:Y:S02]  /*281c0*/  ISETP.GE.AND P0, PT, R9, UR4, PT ;  /* 0x0000000409007c0c */ /* 0x000fe4000bf06270 */
[----:B------:R-:W-:Y:S01]  /*281d0*/  SHF.R.U32.HI R10, RZ, 0x3, R6 ;  /* 0x00000003ff0a7819 */ /* 0x000fe20000011606 */
[----:B--2---:R-:W-:Y:S10]  /*281e0*/  BRA.DIV UR5, `(.L_x_6470) ;  /* 0x0000004605747947 */ /* 0x004ff4000b800000 */
[----:B------:R-:W0:Y:S01]  /*281f0*/  SHFL.IDX PT, R6, R0, RZ, 0x181f ;  /* 0x00181fff00067589 */ /* 0x000e2200000e0000 */
[----:B-----5:R-:W-:Y:S01]  /*28200*/  IMAD R3, R21, R5, RZ ;  /* 0x0000000515037224 */ /* 0x020fe200078e02ff */
[----:B------:R-:W-:Y:S01]  /*28210*/  LOP3.LUT R22, R22, 0xfffffeff, RZ, 0xc0, !PT ;  /* 0xfffffeff16167812 */ /* 0x000fe200078ec0ff */
[----:B------:R-:W-:Y:S01]  /*28220*/  IMAD.IADD R4, R10, 0x1, R20 ;  /* 0x000000010a047824 */ /* 0x000fe200078e0214 */
[----:B------:R-:W1:Y:S04]  /*28230*/  SHFL.IDX PT, R5, R2, RZ, 0x181f ;  /* 0x00181fff02057589 */ /* 0x000e6800000e0000 */
[----:B------:R-:W-:-:S13]  /*28240*/  ISETP.GE.AND P2, PT, R4, R3, PT ;  /* 0x000000030400720c */ /* 0x000fda0003f46270 */
[----:B------:R-:W-:Y:S02]  /*28250*/  @P2 LOP3.LUT R22, R22, 0x100, RZ, 0xfc, !PT ;  /* 0x0000010016162812 */ /* 0x000fe400078efcff */
[----:B0-----:R-:W-:Y:S02]  /*28260*/  @!P2 LEA R6, P1, R9, R6, 0x1 ;  /* 0x000000060906a211 */ /* 0x001fe400078208ff */
[----:B------:R-:W-:-:S03]  /*28270*/  LOP3.LUT R22, R22, 0xffffff7f, RZ, 0xc0, !PT ;  /* 0xffffff7f16167812 */ /* 0x000fc600078ec0ff */
[----:B-1----:R-:W-:-:S04]  /*28280*/  @!P2 IMAD.X R5, RZ, RZ, R5, P1 ;  /* 0x000000ffff05a224 */ /* 0x002fc800008e0605 */
[----:B------:R-:W-:Y:S02]  /*28290*/  @!P2 IMAD.MOV.U32 R7, RZ, RZ, R5 ;  /* 0x000000ffff07a224 */ /* 0x000fe400078e0005 */
[----:B------:R-:W-:-:S03]  /*282a0*/  VIADD R5, R4, 0x10 ;  /* 0x0000001004057836 */ /* 0x000fc60000000000 */
[----:B------:R-:W-:Y:S01]  /*282b0*/  @!PT LDS RZ, [RZ] ;  /* 0x00000000fffff984 */ /* 0x000fe20000000800 */
[----:B------:R0:W-:Y:S02]  /*282c0*/  @!P2 LDGSTS.E.BYPASS.LTC128B.128 [R25+0x20400], desc[UR36][R6.64], !P0 ;  /* 0x204000000619afae */ /* 0x0001e4000c101d64 */
[----:B------:R-:W-:Y:S02]  /*282d0*/  ISETP.GE.AND P2, PT, R5, R3, PT ;  /* 0x000000030500720c */ /* 0x000fe40003f46270 */
        /* <DEDUP_REMOVED lines=9> */
[----:B------:R-:W-:Y:S02]  /*28370*/  ISETP.GE.AND P2, PT, R5, R3, PT ;  /* 0x000000030500720c */ /* 0x000fe40003f46270 */
[----:B------:R-:W-:Y:S04]  /*28380*/  SHFL.IDX PT, R5, R2, 0x2, 0x181f ;  /* 0x00581f0002057f89 */ /* 0x000fe800000e0000 */
[----:B0-----:R-:W0:Y:S07]  /*28390*/  SHFL.IDX PT, R6, R0, 0x2, 0x181f ;  /* 0x00581f0000067f89 */ /* 0x001e2e00000e0000 */
[----:B------:R-:W-:Y:S01]  /*283a0*/  @P2 LOP3.LUT R22, R22, 0x40, RZ, 0xfc, !PT ;  /* 0x0000004016162812 */ /* 0x000fe200078efcff */
[----:B------:R-:W1:Y:S01]  /*283b0*/  SHFL.IDX PT, R0, R0, 0x3, 0x181f ;  /* 0x00781f0000007f89 */ /* 0x000e6200000e0000 */
[----:B0-----:R-:W-:-:S05]  /*283c0*/  @!P2 LEA R6, P1, R9, R6, 0x1 ;  /* 0x000000060906a211 */ /* 0x001fca00078208ff */
[----:B------:R-:W-:-:S04]  /*283d0*/  @!P2 IMAD.X R5, RZ, RZ, R5, P1 ;  /* 0x000000ffff05a224 */ /* 0x000fc800008e0605 */
[----:B------:R-:W-:Y:S02]  /*283e0*/  @!P2 IMAD.MOV.U32 R7, RZ, RZ, R5 ;  /* 0x000000ffff07a224 */ /* 0x000fe400078e0005 */
[----:B------:R0:W2:Y:S04]  /*283f0*/  SHFL.IDX PT, R5, R2, 0x3, 0x181f ;  /* 0x00781f0002057f89 */ /* 0x0000a800000e0000 */
[----:B-1----:R0:W-:Y:S02]  /*28400*/  @!P2 LDGSTS.E.BYPASS.LTC128B.128 [R25+0x21400], desc[UR36][R6.64], !P0 ;  /* 0x214000000619afae */ /* 0x0021e4000c101d64 */
.L_x_6554:
[----:B------:R-:W-:Y:S01]  /*28410*/  VIADD R4, R4, 0x30 ;  /* 0x0000003004047836 */ /* 0x000fe20000000000 */
[----:B------:R-:W-:-:S04]  /*28420*/  LOP3.LUT R22, R22, 0xfffeffff, RZ, 0xc0, !PT ;  /* 0xfffeffff16167812 */ /* 0x000fc800078ec0ff */
[----:B------:R-:W-:-:S13]  /*28430*/  ISETP.GE.AND P2, PT, R4, R3, PT ;  /* 0x000000030400720c */ /* 0x000fda0003f46270 */
[----:B0-----:R-:W-:Y:S02]  /*28440*/  @!P2 LEA R2, P1, R9, R0, 0x1 ;  /* 0x000000000902a211 */ /* 0x001fe400078208ff */
[----:B------:R-:W-:-:S03]  /*28450*/  @P2 LOP3.LUT R22, R22, 0x10000, RZ, 0xfc, !PT ;  /* 0x0001000016162812 */ /* 0x000fc600078efcff */
[----:B--2---:R-:W-:-:S05]  /*28460*/  @!P2 IMAD.X R3, RZ, RZ, R5, P1 ;  /* 0x000000ffff03a224 */ /* 0x004fca00008e0605 */
[----:B------:R-:W-:Y:S01]  /*28470*/  @!PT LDS RZ, [RZ] ;  /* 0x00000000fffff984 */ /* 0x000fe20000000800 */
[----:B------:R-:W-:Y:S01]  /*28480*/  @!PT LDS RZ, [RZ] ;  /* 0x00000000fffff984 */ /* 0x000fe20000000800 */
[----:B------:R-:W-:Y:S01]  /*28490*/  @!PT LDS RZ, [RZ] ;  /* 0x00000000fffff984 */ /* 0x000fe20000000800 */
[----:B------:R0:W-:Y:S01]  /*284a0*/  @!P2 LDGSTS.E.BYPASS.LTC128B.128 [R25+0x21c00], desc[UR36][R2.64], !P0 ;  /* 0x21c000000219afae */ /* 0x0001e2000c101d64 */
[----:B------:R-:W-:Y:S01]  /*284b0*/  PLOP3.LUT P0, PT, PT, PT, PT, 0x80, 0x0 ;  /* 0x000000000000781c */ /* 0x000fe20003f0f070 */
[----:B------:R-:W-:-:S12]  /*284c0*/  NOP ;  /* 0x0000000000007918 */ /* 0x000fd80000000000 */
.L_x_6471:
        /* <DEDUP_REMOVED lines=28> */
.L_x_6473:
[----:B------:R-:W-:Y:S05]  /*28690*/  BSYNC B6 ;  /* 0x0000000000067941 */ /* 0x000fea0003800000 */
.L_x_6472:
        /* <DEDUP_REMOVED lines=8> */
[----:B------:R-:W-:Y:S01]  /*28720*/  IMAD.MOV.U32 R0, RZ, RZ, R31 ;  /* 0x000000ffff007224 */ /* 0x000fe200078e001f */
        /* <DEDUP_REMOVED lines=155> */
.L_x_6564:
        /* <DEDUP_REMOVED lines=23> */
.L_x_6476:
[----:B------:R-:W-:Y:S05]  /*29250*/  BSYNC B0 ;  /* 0x0000000000007941 */ /* 0x000fea0003800000 */
.L_x_6475:
[----:B------:R-:W-:Y:S01]  /*29260*/  NOP ;  /* 0x0000000000007918 */ /* 0x000fe20000000000 */
[----:B------:R-:W-:-:S13]  /*29270*/  PLOP3.LUT P0, PT, PT, PT, PT, 0x80, 0x0 ;  /* 0x000000000000781c */ /* 0x000fda0003f0f070 */
.L_x_6477:
[----:B------:R-:W-:Y:S02]  /*29280*/  PLOP3.LUT P1, PT, P1, P0, PT, 0xa2, 0x0 ;  /* 0x000000000000781c */ /* 0x000fe40000f21472 */
[----:B------:R-:W-:-:S08]  /*29290*/  @P0 R2UR P1, UR4, R23 ;  /* 0x00000000170402ca */ /* 0x000fd00000020000 */
[----:B------:R-:W-:-:S05]  /*292a0*/  @P0 PLOP3.LUT P0, PT, P1, PT, PT, 0x80, 0x0 ;  /* 0x000000000000081c */ /* 0x000fca0000f0f070 */
[----:B------:R-:W-:Y:S01]  /*292b0*/  @!P1 SYNCS.ARRIVE.TRANS64.RED.A0T1 RZ, [UR4+0x38810], RZ ;  /* 0x038810ffffff99a7 */ /* 0x000fe20008200404 */
[----:B------:R-:W-:Y:S07]  /*292c0*/  @!P1 ARRIVES.LDGSTSBAR.64.TRANSCNT [UR4+0x38810] ;  /* 0x03881000ff0099b0 */ /* 0x000fee0008000a84 */
[----:B------:R-:W-:Y:S05]  /*292d0*/  @P0 BRA.U.ANY `(.L_x_6477) ;  /* 0xfffffffd00e80947 */ /* 0x000fea000393ffff */
[----:B01----:R-:W2:Y:S02]  /*292e0*/  LDL.LU R2, [R1+0x444] ;  /* 0x0004440001027983 */ /* 0x003ea40000300800 */
        /* <DEDUP_REMOVED lines=11> */
.L_x_6565:
[----:B------:R-:W-:Y:S05]  /*293a0*/  BSYNC B0 ;  /* 0x0000000000007941 */ /* 0x000fea0003800000 */
.L_x_6478:
[----:B------:R-:W-:-:S05]  /*293b0*/  IMAD.U32 R2, RZ, RZ, UR38 ;  /* 0x00000026ff027e24 */ /* 0x000fca000f8e00ff */
[----:B------:R-:W-:-:S13]  /*293c0*/  ISETP.NE.AND P0, PT, R2, 0x3, PT ;  /* 0x000000030200780c */ /* 0x000fda0003f05270 */
[----:B------:R-:W-:Y:S05]  /*293d0*/  @!P0 BRA `(.L_x_6480) ;  /* 0x0000000000048947 */ /* 0x000fea0003800000 */
[----:B------:R-:W-:Y:S01]  /*293e0*/  BPT.TRAP 0x1 ;  /* 0x000000040000795c */ /* 0x000fe20000300000 */
.L_x_6480:
[----:B0-----:R-:W-:Y:S01]  /*293f0*/  SHF.L.U32 R0, R26, 0x1f, RZ ;  /* 0x0000001f1a007819 */ /* 0x001fe200000006ff */
[----:B------:R-:W-:Y:S03]  /*29400*/  BSSY B0, `(.L_x_6481) ;  /* 0x0000003000007945 */ /* 0x000fe60003800000 */
[----:B------:R-:W0:Y:S02]  /*29410*/  SYNCS.PHASECHK.TRANS64.TRYWAIT P0, [R17+URZ+0x38860], R0 ;  /* 0x03886000110075a7 */ /* 0x000e24000800017f */
[----:B0-----:R-:W-:Y:S05]  /*29420*/  @!P0 BRA `(.L_x_6482) ;  /* 0x0000004000f88947 */ /* 0x001fea0003800000 */
.L_x_6566:
[----:B------:R-:W-:Y:S05]  /*29430*/  BSYNC B0 ;  /* 0x0000000000007941 */ /* 0x000fea0003800000 */
.L_x_6481:
[----:B------:R-:W0:Y:S01]  /*29440*/  LDL.LU R3, [R1+0x43c] ;  /* 0x00043c0001037983 */ /* 0x000e220000300800 */
[----:B------:R-:W-:-:S03]  /*29450*/  ULDC.64 UR4, c[0x0][0x328] ;  /* 0x0000ca0000047ab9 */ /* 0x000fc60000000a00 */
[----:B------:R-:W2:Y:S04]  /*29460*/  LDL.LU R2, [R1+0x428] ;  /* 0x0004280001027983 */ /* 0x000ea80000300800 */
        /* <DEDUP_REMOVED lines=107> */
.L_x_6576:
        /* <DEDUP_REMOVED lines=34> */
.L_x_6484:
        /* <DEDUP_REMOVED lines=11> */
.L_x_6485:
[----:B------:R-:W2:Y:S01]  /*29df0*/  LDL.LU R2, [R1+0x434] ;  /* 0x0004340001027983 */ /* 0x000ea20000300800 */
[----:B------:R1:W-:Y:S01]  /*29e00*/  SYNCS.ARRIVE.TRANS64.A1T0 RZ, [R17+URZ+0x38850], RZ ;  /* 0x038850ff11ff79a7 */ /* 0x0003e2000810003f */
[----:B------:R-:W-:Y:S01]  /*29e10*/  BSSY B0, `(.L_x_6486) ;  /* 0x00000f7000007945 */ /* 0x000fe20003800000 */
[----:B--2---:R-:W-:-:S05]  /*29e20*/  VIADD R7, R2, 0xfffffffe ;  /* 0xfffffffe02077836 */ /* 0x004fca0000000000 */
[----:B------:R-:W-:-:S13]  /*29e30*/  ISETP.GE.AND P0, PT, R7, R33, PT ;  /* 0x000000210700720c */ /* 0x000fda0003f06270 */
[----:B-1----:R-:W-:Y:S05]  /*29e40*/  @!P0 BRA `(.L_x_6487) ;  /* 0x0000000c00cc8947 */ /* 0x002fea0003800000 */
[----:B------:R-:W2:Y:S01]  /*29e50*/  LDL.LU R2, [R1+0x448] ;  /* 0x0004480001027983 */ /* 0x000ea20000300800 */
[----:B------:R-:W-:-:S04]  /*29e60*/  LOP3.LUT R30, R30, 0x80, RZ, 0xc0, !PT ;  /* 0x000000801e1e7812 */ /* 0x000fc800078ec0ff */
[----:B------:R-:W-:Y:S02]  /*29e70*/  SHF.R.U32.HI R30, RZ, 0x3, R30 ;  /* 0x00000003ff1e7819 */ /* 0x000fe4000001161e */
[----:B--2---:R-:W-:-:S04]  /*29e80*/  LOP3.LUT R31, R2, 0x40, RZ, 0xc0, !PT ;  /* 0x00000040021f7812 */ /* 0x004fc800078ec0ff */
[----:B------:R-:W-:-:S07]  /*29e90*/  SHF.R.U32.HI R31, RZ, 0x2, R31 ;  /* 0x00000002ff1f7819 */ /* 0x000fce000001161f */
.L_x_6500:
[----:B-1----:R-:W1:Y:S01]  /*29ea0*/  S2R R2, SR_TID.X ;  /* 0x0000000000027919 */ /* 0x002e620000002100 */
[----:B--2---:R-:W2:Y:S01]  /*29eb0*/  LDC R4, c[0x0][0x430] ;  /* 0x00010c00ff047b82 */ /* 0x004ea20000000800 */
[----:B---3--:R-:W-:Y:S01]  /*29ec0*/  IMAD R6, R7, 0x40, R32 ;  /* 0x0000004007067824 */ /* 0x008fe200078e0220 */
[----:B------:R-:W-:Y:S05]  /*29ed0*/  YIELD ;  /* 0x0000000000007946 */ /* 0x000fea0003800000 */
[----:B------:R-:W3:Y:S01]  /*29ee0*/  S2R R3, SR_TID.X ;  /* 0x0000000000037919 */ /* 0x000ee20000002100 */
[----:B------:R-:W-:Y:S01]  /*29ef0*/  IMAD.U32 R11, RZ, RZ, UR38 ;  /* 0x00000026ff0b7e24 */ /* 0x000fe2000f8e00ff */
[----:B------:R-:W-:Y:S01]  /*29f00*/  ULDC UR4, c[0x0][0x430] ;  /* 0x00010c0000047ab9 */ /* 0x000fe20000000800 */
[----:B------:R-:W-:Y:S01]  /*29f10*/  VIADD R24, R24, 0x1 ;  /* 0x0000000118187836 */ /* 0x000fe20000000000 */
[----:B--2---:R-:W-:-:S02]  /*29f20*/  ISETP.NE.AND P0, PT, R4, 0x1, PT ;  /* 0x000000010400780c */ /* 0x004fc40003f05270 */
[----:B-1----:R-:W-:-:S04]  /*29f30*/  LOP3.LUT R2, R2, 0x7f, RZ, 0xc0, !PT ;  /* 0x0000007f02027812 */ /* 0x002fc800078ec0ff */
[----:B------:R-:W-:Y:S01]  /*29f40*/  SHF.R.U32.HI R2, RZ, 0x3, R2 ;  /* 0x00000003ff027819 */ /* 0x000fe20000011602 */
[----:B---3--:R-:W-:-:S06]  /*29f50*/  IMAD.SHL.U32 R4, R3, 0x10, RZ ;  /* 0x0000001003047824 */ /* 0x008fcc00078e00ff */
[----:B------:R-:W1:Y:S01]  /*29f60*/  @P0 LDC R3, c[0x0][0x434] ;  /* 0x00010d00ff030b82 */ /* 0x000e620000000800 */
[----:B------:R-:W-:-:S04]  /*29f70*/  LOP3.LUT R4, R2, 0x70, R4, 0xf8, !PT ;  /* 0x0000007002047812 */ /* 0x000fc800078ef804 */
[----:B------:R-:W-:-:S03]  /*29f80*/  ISETP.GT.U32.AND P1, PT, R4, 0x3f, PT ;  /* 0x0000003f0400780c */ /* 0x000fc60003f24070 */
[----:B------:R-:W2:Y:S01]  /*29f90*/  @P0 LDC R2, c[0x0][0x438] ;  /* 0x00010e00ff020b82 */ /* 0x000ea20000000800 */
[----:B------:R-:W-:-:S04]  /*29fa0*/  IMAD.IADD R6, R4, 0x1, R6 ;  /* 0x0000000104067824 */ /* 0x000fc800078e0206 */
[----:B------:R-:W-:-:S05]  /*29fb0*/  IMAD.MOV.U32 R10, RZ, RZ, R6 ;  /* 0x000000ffff0a7224 */ /* 0x000fca00078e0006 */
[----:B0-----:R-:W0:Y:S01]  /*29fc0*/  @!P1 LDC.64 R4, c[0x0][0x428] ;  /* 0x00010a00ff049b82 */ /* 0x001e220000000a00 */
[----:B-1----:R-:W-:-:S07]  /*29fd0*/  @P0 IMAD.HI.U32 R3, R6, R3, RZ ;  /* 0x0000000306030227 */ /* 0x002fce00078e00ff */
[----:B------:R-:W1:Y:S01]  /*29fe0*/  @!P1 LDC.64 R8, c[0x0][0x418] ;  /* 0x00010600ff089b82 */ /* 0x000e620000000a00 */
[----:B--2---:R-:W-:-:S04]  /*29ff0*/  @P0 SHF.R.U32.HI R10, RZ, R2, R3 ;  /* 0x00000002ff0a0219 */ /* 0x004fc80000011603 */
[--C-:B------:R-:W-:Y:S01]  /*2a000*/  @!P1 SHF.R.S32.HI R3, RZ, 0x1f, R10.reuse ;  /* 0x0000001fff039819 */ /* 0x100fe2000001140a */
[----:B------:R-:W-:-:S04]  /*2a010*/  @!P1 IMAD.MOV.U32 R2, RZ, RZ, R10 ;  /* 0x000000ffff029224 */ /* 0x000fc800078e000a */
[----:B0-----:R-:W-:-:S04]  /*2a020*/  @!P1 IMAD.WIDE.U32 R2, R29, R4, R2 ;  /* 0x000000041d029225 */ /* 0x001fc800078e0002 */
[----:B------:R-:W-:-:S04]  /*2a030*/  @!P1 IMAD R4, R34, R4, RZ ;  /* 0x0000000422049224 */ /* 0x000fc800078e02ff */
[----:B------:R-:W-:Y:S01]  /*2a040*/  @!P1 IMAD R5, R29, R5, R4 ;  /* 0x000000051d059224 */ /* 0x000fe200078e0204 */
[----:B-1----:R-:W-:Y:S01]  /*2a050*/  @!P1 LEA R8, P0, R2, R8, 0x2 ;  /* 0x0000000802089211 */ /* 0x002fe200078010ff */
        /* <DEDUP_REMOVED lines=13> */
[----:B------:R-:W-:Y:S01]  /*2a130*/  ISETP.GT.AND P3, PT, R2, R33, PT ;  /* 0x000000210200720c */ /* 0x000fe20003f64270 */
[----:B0-----:R-:W-:-:S12]  /*2a140*/  @!P1 BRA `(.L_x_6488) ;  /* 0x0000000000049947 */ /* 0x001fd80003800000 */
[----:B------:R-:W-:Y:S01]  /*2a150*/  BPT.TRAP 0x1 ;  /* 0x000000040000795c */ /* 0x000fe20000300000 */
.L_x_6488:
[----:B------:R-:W-:Y:S01]  /*2a160*/  IMAD R6, R24, 0x8, R23 ;  /* 0x0000000818067824 */ /* 0x000fe200078e0217 */
[----:B------:R-:W-:Y:S01]  /*2a170*/  SHF.L.U32 R17, R26, 0x1f, RZ ;  /* 0x0000001f1a117819 */ /* 0x000fe200000006ff */
[----:B------:R-:W-:Y:S01]  /*2a180*/  BSSY B1, `(.L_x_6489) ;  /* 0x0000004000017945 */ /* 0x000fe20003800000 */
[----:B------:R-:W-:Y:S02]  /*2a190*/  SHF.R.S32.HI R9, RZ, 0x1f, R5 ;  /* 0x0000001fff097819 */ /* 0x000fe40000011405 */
[----:B------:R-:W0:Y:S02]  /*2a1a0*/  SYNCS.PHASECHK.TRANS64.TRYWAIT P0, [R6+URZ+0x38840], R17 ;  /* 0x03884011060075a7 */ /* 0x000e24000800017f */
[----:B0-----:R-:W-:Y:S05]  /*2a1b0*/  @!P0 BRA `(.L_x_6490) ;  /* 0x0000003c00d08947 */ /* 0x001fea0003800000 */
.L_x_6577:
[----:B------:R-:W-:Y:S05]  /*2a1c0*/  BSYNC B1 ;  /* 0x0000000000017941 */ /* 0x000fea0003800000 */
.L_x_6489:
        /* <DEDUP_REMOVED lines=42> */
.L_x_6587:
        /* <DEDUP_REMOVED lines=8> */
.L_x_6492:
        /* <DEDUP_REMOVED lines=11> */
.L_x_6493:
[----:B------:R2:W-:Y:S01]  /*2a5a0*/  SYNCS.ARRIVE.TRANS64.A1T0 RZ, [R6+URZ+0x38830], RZ ;  /* 0x038830ff06ff79a7 */ /* 0x0005e2000810003f */
[----:B------:R-:W-:Y:S05]  /*2a5b0*/  @!P2 BRA `(.L_x_6494) ;  /* 0x000000000004a947 */ /* 0x000fea0003800000 */
[----:B------:R-:W-:Y:S01]  /*2a5c0*/  BPT.TRAP 0x1 ;  /* 0x000000040000795c */ /* 0x000fe20000300000 */
.L_x_6494:
[----:B------:R-:W3:Y:S01]  /*2a5d0*/  SYNCS.PHASECHK.TRANS64.TRYWAIT P0, [R6+URZ+0x38860], R17 ;  /* 0x03886011060075a7 */ /* 0x000ee2000800017f */
[----:B------:R-:W-:Y:S04]  /*2a5e0*/  BSSY B1, `(.L_x_6495) ;  /* 0x0000002000017945 */ /* 0x000fe80003800000 */
[----:B---3--:R-:W-:Y:S05]  /*2a5f0*/  @!P0 BRA `(.L_x_6496) ;  /* 0x0000003c00f08947 */ /* 0x008fea0003800000 */
.L_x_6588:
[----:B------:R-:W-:Y:S05]  /*2a600*/  BSYNC B1 ;  /* 0x0000000000017941 */ /* 0x000fea0003800000 */
.L_x_6495:
        /* <DEDUP_REMOVED lines=81> */
.L_x_6598:
        /* <DEDUP_REMOVED lines=25> */
.L_x_6498:
        /* <DEDUP_REMOVED lines=11> */
.L_x_6499:
[----:B------:R3:W-:Y:S01]  /*2ad60*/  SYNCS.ARRIVE.TRANS64.A1T0 RZ, [R6+URZ+0x38850], RZ ;  /* 0x038850ff06ff79a7 */ /* 0x0007e2000810003f */
[----:B------:R-:W-:Y:S05]  /*2ad70*/  @P3 BRA `(.L_x_6500) ;  /* 0xfffffff000483947 */ /* 0x000fea000383ffff */
.L_x_6487:
[----:B------:R-:W-:Y:S05]  /*2ad80*/  BSYNC B0 ;  /* 0x0000000000007941 */ /* 0x000fea0003800000 */
.L_x_6486:
        /* <DEDUP_REMOVED lines=21> */
.L_x_6502:
[----:B------:R-:W-:Y:S05]  /*2aee0*/  BSYNC B0 ;  /* 0x0000000000007941 */ /* 0x000fea0003800000 */
.L_x_6501:
[----:B------:R-:W-:-:S07]  /*2aef0*/  SEL R24, R24, RZ, P0 ;  /* 0x000000ff18187207 */ /* 0x000fce0000000000 */
.L_x_6455:
[----:B------:R-:W-:Y:S05]  /*2af00*/  BSYNC B7 ;  /* 0x0000000000077941 */ /* 0x000fea0003800000 */
.L_x_6453:
        /* <DEDUP_REMOVED lines=11> */
.L_x_6503:
        /* <DEDUP_REMOVED lines=36> */
.L_x_6608:
[----:B------:R-:W-:Y:S02]  /*2b200*/  ULDC UR4, c[0x0][0xd38] ;  /* 0x00034e0000047ab9 */ /* 0x000fe40000000800 */
[----:B------:R-:W-:-:S04]  /*2b210*/  IMAD.U32 R4, RZ, RZ, UR4 ;  /* 0x00000004ff047e24 */ /* 0x000fc8000f8e00ff */
[----:B--2---:R-:W-:-:S04]  /*2b220*/  IMAD R14, R14, R4, RZ ;  /* 0x000000040e0e7224 */ /* 0x004fc800078e02ff */
[----:B------:R-:W-:-:S05]  /*2b230*/  IMAD.IADD R5, R5, 0x1, R14 ;  /* 0x0000000105057824 */ /* 0x000fca00078e020e */
[----:B------:R-:W-:-:S13]  /*2b240*/  ISETP.GT.AND P6, PT, R5, R0, PT ;  /* 0x000000000500720c */ /* 0x000fda0003fc4270 */
[----:B------:R-:W-:Y:S05]  /*2b250*/  @P6 BRA `(.L_x_6506) ;  /* 0x00000000009c6947 */ /* 0x000fea0003800000 */
.L_x_6511:
        /* <DEDUP_REMOVED lines=14> */
.L_x_6509:
[----:B------:R-:W-:Y:S05]  /*2b340*/  BSYNC B0 ;  /* 0x0000000000007941 */ /* 0x000fea0003800000 */
.L_x_6508:
        /* <DEDUP_REMOVED lines=18> */
.L_x_6616:
[----:B------:R-:W-:Y:S02]  /*2b470*/  ULDC UR4, c[0x0][0xd38] ;  /* 0x00034e0000047ab9 */ /* 0x000fe40000000800 */
[----:B------:R-:W-:-:S04]  /*2b480*/  IMAD.U32 R4, RZ, RZ, UR4 ;  /* 0x00000004ff047e24 */ /* 0x000fc8000f8e00ff */
[----:B--2---:R-:W-:-:S04]  /*2b490*/  IMAD R14, R14, R4, RZ ;  /* 0x000000040e0e7224 */ /* 0x004fc800078e02ff */
[----:B------:R-:W-:-:S05]  /*2b4a0*/  IMAD.IADD R5, R14, 0x1, R5 ;  /* 0x000000010e057824 */ /* 0x000fca00078e0205 */
[----:B------:R-:W-:-:S13]  /*2b4b0*/  ISETP.GT.AND P6, PT, R5, R0, PT ;  /* 0x000000000500720c */ /* 0x000fda0003fc4270 */
[----:B------:R-:W-:Y:S05]  /*2b4c0*/  @!P6 BRA `(.L_x_6511) ;  /* 0xfffffffc0064e947 */ /* 0x000fea000383ffff */
.L_x_6506:
        /* <DEDUP_REMOVED lines=8> */
.L_x_6620:
[----:B------:R-:W-:Y:S01]  /*2b550*/  ISETP.NE.AND P0, PT, R3, RZ, PT ;  /* 0x000000ff0300720c */ /* 0x000fe20003f05270 */
[----:B------:R-:W-:-:S12]  /*2b560*/  IMAD.MOV.U32 R14, RZ, RZ, RZ ;  /* 0x000000ffff0e7224 */ /* 0x000fd800078e00ff */
[----:B------:R-:W-:Y:S05]  /*2b570*/  @!P0 BRA `(.L_x_6513) ;  /* 0x0000000000108947 */ /* 0x000fea0003800000 */
[----:B------:R-:W-:Y:S01]  /*2b580*/  UMOV UR4, 0xffffffff ;  /* 0xffffffff00047882 */ /* 0x000fe20000000000 */
[----:B------:R-:W-:Y:S02]  /*2b590*/  VIADD R12, R6, 0xffffffff ;  /* 0xffffffff060c7836 */ /* 0x000fe40000000000 */
[----:B------:R-:W-:Y:S05]  /*2b5a0*/  BRA.DIV UR4, `(.L_x_6514) ;  /* 0x00000042041c7947 */ /* 0x000fea000b800000 */
[----:B------:R4:W0:Y:S02]  /*2b5b0*/  SHFL.IDX PT, R14, R2, R12, 0x1f ;  /* 0x00001f0c020e7589 */ /* 0x00082400000e0000 */
.L_x_6513:
        /* <DEDUP_REMOVED lines=66> */
.L_x_6507:
[----:B------:R-:W-:Y:S01]  /*2b9e0*/  UMOV UR4, URZ ;  /* 0x0000003f00047c82 */ /* 0x000fe20008000000 */
[----:B------:R-:W-:Y:S01]  /*2b9f0*/  UMOV UR5, URZ ;  /* 0x0000003f00057c82 */ /* 0x000fe20008000000 */
[----:B------:R-:W-:Y:S01]  /*2ba00*/  ULDC UR6, c[0x0][0xd3c] ;  /* 0x00034f0000067ab9 */ /* 0x000fe20000000800 */
[----:B------:R-:W-:Y:S02]  /*2ba10*/  IMAD.MOV.U32 R16, RZ, RZ, R0 ;  /* 0x000000ffff107224 */ /* 0x000fe400078e0000 */
[----:B------:R-:W-:Y:S02]  /*2ba20*/  IMAD.U32 R17, RZ, RZ, UR4 ;  /* 0x00000004ff117e24 */ /* 0x000fe4000f8e00ff */
[----:B------:R-:W-:Y:S02]  /*2ba30*/  IMAD.U32 R18, RZ, RZ, UR5 ;  /* 0x00000005ff127e24 */ /* 0x000fe4000f8e00ff */
[----:B------:R-:W-:-:S07]  /*2ba40*/  IMAD.U32 R19, RZ, RZ, UR6 ;  /* 0x00000006ff137e24 */ /* 0x000fce000f8e00ff */
.L_x_6515:
        /* <DEDUP_REMOVED lines=10> */
.L_x_6504:
[----:B------:R-:W-:Y:S02]  /*2baf0*/  ULDC UR4, c[0x0][0xd3c] ;  /* 0x00034f0000047ab9 */ /* 0x000fe40000000800 */
[----:B0-----:R-:W-:-:S13]  /*2bb00*/  ISETP.GE.AND P0, PT, R19, UR4, PT ;  /* 0x0000000413007c0c */ /* 0x001fda000bf06270 */
[----:B------:R-:W-:Y:S05]  /*2bb10*/  @!P0 BRA `(.L_x_6516) ;  /* 0xffffffa400b08947 */ /* 0x000fea000383ffff */
[----:B------:R-:W-:Y:S05]  /*2bb20*/  BSYNC B8 ;  /* 0x0000000000087941 */ /* 0x000fea0003800000 */
.L_x_6441:
        /* <DEDUP_REMOVED lines=12> */
.L_x_6623:
[----:B------:R-:W-:Y:S05]  /*2bbf0*/  BSYNC B0 ;  /* 0x0000000000007941 */ /* 0x000fea0003800000 */
.L_x_6517:
[----:B------:R-:W-:-:S03]  /*2bc00*/  UMOV UR4, 0xffffffff ;  /* 0xffffffff00047882 */ /* 0x000fc60000000000 */
[----:B------:R-:W-:Y:S05]  /*2bc10*/  BRA.DIV UR4, `(.L_x_6519) ;  /* 0x0000003a04b87947 */ /* 0x000fea000b800000 */
[----:B0-----:R-:W0:Y:S02]  /*2bc20*/  S2R R0, SR_TID.X ;  /* 0x0000000000007919 */ /* 0x001e240000002100 */
[----:B0-----:R-:W-:-:S04]  /*2bc30*/  SHF.R.U32.HI R0, RZ, 0x5, R0 ;  /* 0x00000005ff007819 */ /* 0x001fc80000011600 */
[----:B------:R-:W-:-:S05]  /*2bc40*/  LOP3.LUT R0, R0, 0x3, RZ, 0xc0, !PT ;  /* 0x0000000300007812 */ /* 0x000fca00078ec0ff */
[----:B------:R0:W1:Y:S02]  /*2bc50*/  SHFL.IDX PT, R14, R0, RZ, 0x1f ;  /* 0x00001fff000e7589 */ /* 0x00006400000e0000 */
.L_x_6626:
[----:B-1----:R-:W-:Y:S01]  /*2bc60*/  ISETP.NE.AND P0, PT, R14, RZ, PT ;  /* 0x000000ff0e00720c */ /* 0x002fe20003f05270 */
[----:B------:R-:W-:-:S12]  /*2bc70*/  BSSY B0, `(.L_x_6520) ;  /* 0x0000024000007945 */ /* 0x000fd80003800000 */
[----:B------:R-:W-:Y:S05]  /*2bc80*/  @P0 BRA `(.L_x_6521) ;  /* 0x0000000000880947 */ /* 0x000fea0003800000 */
[----:B------:R-:W-:-:S03]  /*2bc90*/  UMOV UR4, 0xffffffff ;  /* 0xffffffff00047882 */ /* 0x000fc60000000000 */
[----:B------:R-:W-:Y:S05]  /*2bca0*/  BRA.DIV UR4, `(.L_x_6522) ;  /* 0x0000003a04c87947 */ /* 0x000fea000b800000 */
[----:B------:R-:W-:-:S13]  /*2bcb0*/  ELECT P6, URZ, PT ;  /* 0x00000000003f782f */ /* 0x000fda00038c0000 */
.L_x_6629:
[----:B------:R-:W-:Y:S05]  /*2bcc0*/  @!P6 BRA `(.L_x_6521) ;  /* 0x000000000078e947 */ /* 0x000fea0003800000 */
[----:B------:R-:W-:-:S06]  /*2bcd0*/  ULOP3.LUT UR4, UR60, 0x2, URZ, 0xfc, !UPT ;  /* 0x000000023c047892 */ /* 0x000fcc000f8efc3f */
[----:B0-----:R-:W-:-:S05]  /*2bce0*/  IMAD.U32 R0, RZ, RZ, UR4 ;  /* 0x00000004ff007e24 */ /* 0x001fca000f8e00ff */
[----:B------:R-:W-:-:S13]  /*2bcf0*/  ISETP.NE.AND P0, PT, R0, 0x3, PT ;  /* 0x000000030000780c */ /* 0x000fda0003f05270 */
[----:B------:R-:W-:Y:S05]  /*2bd00*/  @!P0 BRA `(.L_x_6523) ;  /* 0x0000000000048947 */ /* 0x000fea0003800000 */
[----:B------:R-:W-:Y:S01]  /*2bd10*/  BPT.TRAP 0x1 ;  /* 0x000000040000795c */ /* 0x000fe20000300000 */
.L_x_6523:
[----:B------:R-:W-:Y:S01]  /*2bd20*/  IMAD R5, R24, 0x8, R7 ;  /* 0x0000000818057824 */ /* 0x000fe200078e0207 */
[----:B------:R-:W-:Y:S01]  /*2bd30*/  SHF.L.U32 R0, R26, 0x1f, RZ ;  /* 0x0000001f1a007819 */ /* 0x000fe200000006ff */
[----:B------:R-:W-:-:S03]  /*2bd40*/  VIADD R24, R24, 0x1 ;  /* 0x0000000118187836 */ /* 0x000fc60000000000 */
[----:B------:R-:W0:Y:S02]  /*2bd50*/  SYNCS.PHASECHK.TRANS64.TRYWAIT P1, [R5+URZ+0x38840], R0 ;  /* 0x03884000050075a7 */ /* 0x000e24000802017f */
[----:B------:R-:W-:-:S04]  /*2bd60*/  ISETP.NE.AND P2, PT, R24, 0x2, PT ;  /* 0x000000021800780c */ /* 0x000fc80003f45270 */
[----:B------:R-:W-:Y:S01]  /*2bd70*/  SEL R3, RZ, 0x1, P2 ;  /* 0x00000001ff037807 */ /* 0x000fe20001000000 */
[----:B0-----:R-:W-:Y:S08]  /*2bd80*/  @!P1 BRA `(.L_x_6524) ;  /* 0x0000003800b09947 */ /* 0x001ff00003800000 */
.L_x_6630:
[----:B------:R-:W-:Y:S02]  /*2bd90*/  SEL R24, R24, RZ, P2 ;  /* 0x000000ff18187207 */ /* 0x000fe40001000000 */
[----:B------:R-:W-:Y:S01]  /*2bda0*/  LOP3.LUT R2, R26, R3, RZ, 0x3c, !PT ;  /* 0x000000031a027212 */ /* 0x000fe200078e3cff */
[----:B------:R-:W-:Y:S06]  /*2bdb0*/  @!P0 BRA `(.L_x_6525) ;  /* 0x0000000000048947 */ /* 0x000fec0003800000 */
[----:B------:R-:W-:Y:S01]  /*2bdc0*/  BPT.TRAP 0x1 ;  /* 0x000000040000795c */ /* 0x000fe20000300000 */
.L_x_6525:
[----:B------:R-:W-:Y:S01]  /*2bdd0*/  IMAD R3, R24, 0x8, R7 ;  /* 0x0000000818037824 */ /* 0x000fe200078e0207 */
[----:B------:R-:W-:-:S04]  /*2bde0*/  SHF.L.U32 R2, R2, 0x1f, RZ ;  /* 0x0000001f02027819 */ /* 0x000fc800000006ff */
[----:B------:R-:W1:Y:S02]  /*2bdf0*/  SYNCS.PHASECHK.TRANS64.TRYWAIT P1, [R3+URZ+0x38840], R2 ;  /* 0x03884002030075a7 */ /* 0x000e64000802017f */
[----:B-1----:R-:W-:Y:S05]  /*2be00*/  @!P1 BRA `(.L_x_6526) ;  /* 0x0000003800a49947 */ /* 0x002fea0003800000 */
.L_x_6631:
[----:B------:R-:W-:Y:S05]  /*2be10*/  @!P0 BRA `(.L_x_6527) ;  /* 0x0000000000048947 */ /* 0x000fea0003800000 */
[----:B------:R-:W-:Y:S01]  /*2be20*/  BPT.TRAP 0x1 ;  /* 0x000000040000795c */ /* 0x000fe20000300000 */
.L_x_6527:
[----:B------:R-:W5:Y:S02]  /*2be30*/  SYNCS.PHASECHK.TRANS64.TRYWAIT P1, [R5+URZ+0x38860], R0 ;  /* 0x03886000050075a7 */ /* 0x000f64000802017f */
[----:B-----5:R-:W-:Y:S05]  /*2be40*/  @!P1 BRA `(.L_x_6528) ;  /* 0x0000003800a89947 */ /* 0x020fea0003800000 */
.L_x_6632:
[----:B------:R-:W-:Y:S05]  /*2be50*/  @!P0 BRA `(.L_x_6529) ;  /* 0x0000000000048947 */ /* 0x000fea0003800000 */
[----:B------:R-:W-:Y:S01]  /*2be60*/  BPT.TRAP 0x1 ;  /* 0x000000040000795c */ /* 0x000fe20000300000 */
.L_x_6529:
[----:B------:R0:W0:Y:S02]  /*2be70*/  SYNCS.PHASECHK.TRANS64.TRYWAIT P0, [R3+URZ+0x38860], R2 ;  /* 0x03886002030075a7 */ /* 0x000024000800017f */
[----:B0-----:R-:W-:Y:S05]  /*2be80*/  @!P0 NANOSLEEP.SYNCS 0x989680 ;  /* 0x009896800000895d */ /* 0x001fea0003900000 */
[----:B------:R-:W0:Y:S02]  /*2be90*/  @!P0 SYNCS.PHASECHK.TRANS64 P0, [R3+URZ+0x38860], R2 ;  /* 0x03886002030085a7 */ /* 0x000e24000800007f */
[----:B0-----:R-:W-:Y:S05]  /*2bea0*/  @!P0 BRA `(.L_x_6529) ;  /* 0xfffffffc00f08947 */ /* 0x001fea000383ffff */
.L_x_6521:
[----:B------:R-:W-:Y:S05]  /*2beb0*/  BSYNC B0 ;  /* 0x0000000000007941 */ /* 0x000fea0003800000 */
.L_x_6520:
[----:B------:R-:W-:Y:S05]  /*2bec0*/  EXIT ;  /* 0x000000000000794d */ /* 0x000fea0003800000 */
.L_x_6318:
[----:B0-----:R-:W-:-:S04]  /*2bed0*/  IMAD.U32 R3, RZ, RZ, UR46 ;  /* 0x0000002eff037e24 */ /* 0x001fc8000f8e00ff */
[----:B------:R0:W1:Y:S03]  /*2bee0*/  SYNCS.PHASECHK.TRANS64.TRYWAIT P0, [R3+URZ+0x38800], R0 ;  /* 0x03880000030075a7 */ /* 0x000066000800017f */
[----:B-1----:R-:W-:Y:S05]  /*2bef0*/  @!P0 NANOSLEEP.SYNCS 0x989680 ;  /* 0x009896800000895d */ /* 0x002fea0003900000 */
[----:B------:R-:W1:Y:S02]  /*2bf00*/  @!P0 SYNCS.PHASECHK.TRANS64 P0, [R3+URZ+0x38800], R0 ;  /* 0x03880000030085a7 */ /* 0x000e64000800007f */
[----:B-1----:R-:W-:Y:S05]  /*2bf10*/  @!P0 BRA `(.L_x_6318) ;  /* 0xfffffffc00ec8947 */ /* 0x002fea000383ffff */
[----:B------:R-:W-:Y:S05]  /*2bf20*/  BRA `(.L_x_6530) ;  /* 0xfffffde800447947 */ /* 0x000fea000383ffff */
.L_x_6325:
[----:B-1----:R1:W2:Y:S02]  /*2bf30*/  SYNCS.PHASECHK.TRANS64.TRYWAIT P0, [R20+URZ], R21 ;  /* 0x00000015140075a7 */ /* 0x0022a4000800017f */
[----:B--2---:R-:W-:Y:S05]  /*2bf40*/  @!P0 NANOSLEEP.SYNCS 0x989680 ;  /* 0x009896800000895d */ /* 0x004fea0003900000 */
[----:B------:R-:W2:Y:S02]  /*2bf50*/  @!P0 SYNCS.PHASECHK.TRANS64 P0, [R20+URZ], R21 ;  /* 0x00000015140085a7 */ /* 0x000ea4000800007f */
[----:B--2---:R-:W-:Y:S05]  /*2bf60*/  @!P0 BRA `(.L_x_6325) ;  /* 0xfffffffc00f08947 */ /* 0x004fea000383ffff */
[----:B------:R-:W-:Y:S05]  /*2bf70*/  BRA `(.L_x_6324) ;  /* 0xfffffdec00687947 */ /* 0x000fea000383ffff */
.L_x_6327:
[----:B0-----:R-:W-:-:S04]  /*2bf80*/  IMAD.U32 R4, RZ, RZ, UR46 ;  /* 0x0000002eff047e24 */ /* 0x001fc8000f8e00ff */
[----:B------:R0:W1:Y:S03]  /*2bf90*/  SYNCS.PHASECHK.TRANS64.TRYWAIT P0, [R4+URZ+0x38810], R3 ;  /* 0x03881003040075a7 */ /* 0x000066000800017f */
[----:B-1----:R-:W-:Y:S05]  /*2bfa0*/  @!P0 NANOSLEEP.SYNCS 0x989680 ;  /* 0x009896800000895d */ /* 0x002fea0003900000 */
[----:B------:R-:W1:Y:S02]  /*2bfb0*/  @!P0 SYNCS.PHASECHK.TRANS64 P0, [R4+URZ+0x38810], R3 ;  /* 0x03881003040085a7 */ /* 0x000e64000800007f */
[----:B-1----:R-:W-:Y:S05]  /*2bfc0*/  @!P0 BRA `(.L_x_6327) ;  /* 0xfffffffc00ec8947 */ /* 0x002fea000383ffff */
[----:B------:R-:W-:Y:S05]  /*2bfd0*/  BRA `(.L_x_6531) ;  /* 0xfffffdf0003c7947 */ /* 0x000fea000383ffff */
.L_x_6334:
[----:B-1----:R1:W2:Y:S02]  /*2bfe0*/  SYNCS.PHASECHK.TRANS64.TRYWAIT P0, [R12+URZ], R13 ;  /* 0x0000000d0c0075a7 */ /* 0x0022a4000800017f */
[----:B--2---:R-:W-:Y:S05]  /*2bff0*/  @!P0 NANOSLEEP.SYNCS 0x989680 ;  /* 0x009896800000895d */ /* 0x004fea0003900000 */
[----:B------:R-:W2:Y:S02]  /*2c000*/  @!P0 SYNCS.PHASECHK.TRANS64 P0, [R12+URZ], R13 ;  /* 0x0000000d0c0085a7 */ /* 0x000ea4000800007f */
[----:B--2---:R-:W-:Y:S05]  /*2c010*/  @!P0 BRA `(.L_x_6334) ;  /* 0xfffffffc00f08947 */ /* 0x004fea000383ffff */
[----:B------:R-:W-:Y:S05]  /*2c020*/  BRA `(.L_x_6333) ;  /* 0xfffffdf000807947 */ /* 0x000fea000383ffff */
.L_x_6368:
[----:B-1----:R1:W2:Y:S02]  /*2c030*/  SYNCS.PHASECHK.TRANS64.TRYWAIT P0, [R8+URZ], R9 ;  /* 0x00000009080075a7 */ /* 0x0022a4000800017f */
[----:B--2---:R-:W-:Y:S05]  /*2c040*/  @!P0 NANOSLEEP.SYNCS 0x989680 ;  /* 0x009896800000895d */ /* 0x004fea0003900000 */
[----:B------:R-:W2:Y:S02]  /*2c050*/  @!P0 SYNCS.PHASECHK.TRANS64 P0, [R8+URZ], R9 ;  /* 0x00000009080085a7 */ /* 0x000ea4000800007f */
[----:B--2---:R-:W-:Y:S05]  /*2c060*/  @!P0 BRA `(.L_x_6368) ;  /* 0xfffffffc00f08947 */ /* 0x004fea000383ffff */
[----:B------:R-:W-:Y:S05]  /*2c070*/  BRA `(.L_x_6367) ;  /* 0xfffffe5c00807947 */ /* 0x000fea000383ffff */
.L_x_6375:
[----:B-1----:R1:W2:Y:S02]  /*2c080*/  SYNCS.PHASECHK.TRANS64.TRYWAIT P0, [R14+URZ], R15 ;  /* 0x0000000f0e0075a7 */ /* 0x0022a4000800017f */
[----:B--2---:R-:W-:Y:S05]  /*2c090*/  @!P0 NANOSLEEP.SYNCS 0x989680 ;  /* 0x009896800000895d */ /* 0x004fea0003900000 */
[----:B------:R-:W2:Y:S02]  /*2c0a0*/  @!P0 SYNCS.PHASECHK.TRANS64 P0, [R14+URZ], R15 ;  /* 0x0000000f0e0085a7 */ /* 0x000ea4000800007f */
[----:B--2---:R-:W-:Y:S05]  /*2c0b0*/  @!P0 BRA `(.L_x_6375) ;  /* 0xfffffffc00f08947 */ /* 0x004fea000383ffff */
[----:B------:R-:W-:Y:S05]  /*2c0c0*/  BRA `(.L_x_6374) ;  /* 0xfffffe60008c7947 */ /* 0x000fea000383ffff */
.L_x_6392:
[----:B-1----:R1:W2:Y:S02]  /*2c0d0*/  SYNCS.PHASECHK.TRANS64.TRYWAIT P0, [R8+URZ], R9 ;  /* 0x00000009080075a7 */ /* 0x0022a4000800017f */
[----:B--2---:R-:W-:Y:S05]  /*2c0e0*/  @!P0 NANOSLEEP.SYNCS 0x989680 ;  /* 0x009896800000895d */ /* 0x004fea0003900000 */
[----:B------:R-:W2:Y:S02]  /*2c0f0*/  @!P0 SYNCS.PHASECHK.TRANS64 P0, [R8+URZ], R9 ;  /* 0x00000009080085a7 */ /* 0x000ea4000800007f */
[----:B--2---:R-:W-:Y:S05]  /*2c100*/  @!P0 BRA `(.L_x_6392) ;  /* 0xfffffffc00f08947 */ /* 0x004fea000383ffff */
[----:B------:R-:W-:Y:S05]  /*2c110*/  BRA `(.L_x_6391) ;  /* 0xfffffecc00c07947 */ /* 0x000fea000383ffff */
.L_x_6399:
[----:B-1----:R1:W2:Y:S02]  /*2c120*/  SYNCS.PHASECHK.TRANS64.TRYWAIT P0, [R14+URZ], R15 ;  /* 0x0000000f0e0075a7 */ /* 0x0022a4000800017f */
[----:B--2---:R-:W-:Y:S05]  /*2c130*/  @!P0 NANOSLEEP.SYNCS 0x989680 ;  /* 0x009896800000895d */ /* 0x004fea0003900000 */
[----:B------:R-:W2:Y:S02]  /*2c140*/  @!P0 SYNCS.PHASECHK.TRANS64 P0, [R14+URZ], R15 ;  /* 0x0000000f0e0085a7 */ /* 0x000ea4000800007f */
[----:B--2---:R-:W-:Y:S05]  /*2c150*/  @!P0 BRA `(.L_x_6399) ;  /* 0xfffffffc00f08947 */ /* 0x004fea000383ffff */
[----:B------:R-:W-:Y:S05]  /*2c160*/  BRA `(.L_x_6398) ;  /* 0xfffffed000cc7947 */ /* 0x000fea000383ffff */
.L_x_6461:
        /* <DEDUP_REMOVED lines=10> */
.L_x_6533:
[----:B------:R-:W-:Y:S05]  /*2c210*/  BSYNC B0 ;  /* 0x0000000000007941 */ /* 0x000fea0003800000 */
.L_x_6532:
[----:B------:R-:W-:Y:S05]  /*2c220*/  BRA `(.L_x_6534) ;  /* 0xffffffb000247947 */ /* 0x000fea000383ffff */
.L_x_6464:
[----:B0-----:R0:W1:Y:S02]  /*2c230*/  SYNCS.PHASECHK.TRANS64.TRYWAIT P0, [R17+URZ+0x38840], R0 ;  /* 0x03884000110075a7 */ /* 0x001064000800017f */
[----:B-1----:R-:W-:Y:S05]  /*2c240*/  @!P0 NANOSLEEP.SYNCS 0x989680 ;  /* 0x009896800000895d */ /* 0x002fea0003900000 */
[----:B------:R-:W1:Y:S02]  /*2c250*/  @!P0 SYNCS.PHASECHK.TRANS64 P0, [R17+URZ+0x38840], R0 ;  /* 0x03884000110085a7 */ /* 0x000e64000800007f */
[----:B-1----:R-:W-:Y:S05]  /*2c260*/  @!P0 BRA `(.L_x_6464) ;  /* 0xfffffffc00f08947 */ /* 0x002fea000383ffff */
[----:B------:R-:W-:Y:S05]  /*2c270*/  BRA `(.L_x_6535) ;  /* 0xffffffb400047947 */ /* 0x000fea000383ffff */
.L_x_6465:
        /* <DEDUP_REMOVED lines=8> */
.L_x_6537:
[----:B------:R-:W-:Y:S05]  /*2c300*/  BSYNC B0 ;  /* 0x0000000000007941 */ /* 0x000fea0003800000 */
.L_x_6536:
        /* <DEDUP_REMOVED lines=9> */
.L_x_6538:
[----:B------:R-:W-:Y:S02]  /*2c3a0*/  IMAD.MOV.U32 R13, RZ, RZ, R5 ;  /* 0x000000ffff0d7224 */ /* 0x000fe400078e0005 */
[----:B------:R-:W-:Y:S02]  /*2c3b0*/  IMAD.MOV.U32 R12, RZ, RZ, 0x1 ;  /* 0x00000001ff0c7424 */ /* 0x000fe400078e00ff */
[----:B------:R-:W-:-:S07]  /*2c3c0*/  IMAD.MOV.U32 R3, RZ, RZ, R14 ;  /* 0x000000ffff037224 */ /* 0x000fce00078e000e */
[----:B------:R-:W-:Y:S05]  /*2c3d0*/  WARPSYNC.COLLECTIVE R15, `(.L_x_6539) ;  /* 0x000000000f087348 */ /* 0x000fea0003c00000 */
[----:B------:R0:W1:Y:S02]  /*2c3e0*/  SHFL.IDX P6, R14, R13, R12, R11 ;  /* 0x0000000c0d0e7389 */ /* 0x00006400000c000b */
[----:B01----:R-:W-:Y:S01]  /*2c3f0*/  ENDCOLLECTIVE ;  /* 0x000000000000791b */ /* 0x003fe20003800000 */
.L_x_6539:
        /* <DEDUP_REMOVED lines=15> */
.L_x_6540:
[----:B------:R-:W-:Y:S02]  /*2c4f0*/  @P0 IMAD R6, R4, 0x2, R23 ;  /* 0x0000000204060824 */ /* 0x000fe400078e0217 */
[----:B------:R-:W-:Y:S02]  /*2c500*/  IMAD.MOV.U32 R13, RZ, RZ, R5 ;  /* 0x000000ffff0d7224 */ /* 0x000fe400078e0005 */
[----:B------:R-:W-:Y:S02]  /*2c510*/  IMAD.MOV.U32 R12, RZ, RZ, 0x2 ;  /* 0x00000002ff0c7424 */ /* 0x000fe400078e00ff */
[----:B------:R-:W-:-:S07]  /*2c520*/  IMAD.MOV.U32 R3, RZ, RZ, R14 ;  /* 0x000000ffff037224 */ /* 0x000fce00078e000e */
[----:B------:R-:W-:Y:S05]  /*2c530*/  WARPSYNC.COLLECTIVE R15, `(.L_x_6541) ;  /* 0x000000000f087348 */ /* 0x000fea0003c00000 */
[----:B------:R0:W1:Y:S02]  /*2c540*/  SHFL.IDX P6, R14, R13, R12, R11 ;  /* 0x0000000c0d0e7389 */ /* 0x00006400000c000b */
[----:B01----:R-:W-:Y:S01]  /*2c550*/  ENDCOLLECTIVE ;  /* 0x000000000000791b */ /* 0x003fe20003800000 */
.L_x_6541:
        /* <DEDUP_REMOVED lines=15> */
.L_x_6542:
[----:B------:R-:W-:Y:S02]  /*2c650*/  @P0 IMAD R6, R4, 0x2, R23 ;  /* 0x0000000204060824 */ /* 0x000fe400078e0217 */
[----:B------:R-:W-:Y:S02]  /*2c660*/  IMAD.MOV.U32 R13, RZ, RZ, R5 ;  /* 0x000000ffff0d7224 */ /* 0x000fe400078e0005 */
[----:B------:R-:W-:Y:S02]  /*2c670*/  IMAD.MOV.U32 R12, RZ, RZ, 0x3 ;  /* 0x00000003ff0c7424 */ /* 0x000fe400078e00ff */
[----:B------:R-:W-:-:S07]  /*2c680*/  IMAD.MOV.U32 R3, RZ, RZ, R14 ;  /* 0x000000ffff037224 */ /* 0x000fce00078e000e */
[----:B------:R-:W-:Y:S05]  /*2c690*/  WARPSYNC.COLLECTIVE R15, `(.L_x_6543) ;  /* 0x000000000f087348 */ /* 0x000fea0003c00000 */
[----:B------:R0:W1:Y:S02]  /*2c6a0*/  SHFL.IDX P6, R14, R13, R12, R11 ;  /* 0x0000000c0d0e7389 */ /* 0x00006400000c000b */
[----:B01----:R-:W-:Y:S01]  /*2c6b0*/  ENDCOLLECTIVE ;  /* 0x000000000000791b */ /* 0x003fe20003800000 */
.L_x_6543:
        /* <DEDUP_REMOVED lines=10> */
.L_x_6544:
[----:B------:R-:W-:Y:S01]  /*2c760*/  @!PT LDS RZ, [RZ] ;  /* 0x00000000fffff984 */ /* 0x000fe20000000800 */
[----:B------:R-:W-:Y:S01]  /*2c770*/  @!PT LDS RZ, [RZ] ;  /* 0x00000000fffff984 */ /* 0x000fe20000000800 */
[----:B------:R-:W-:Y:S01]  /*2c780*/  @!PT LDS RZ, [RZ] ;  /* 0x00000000fffff984 */ /* 0x000fe20000000800 */
[----:B------:R0:W-:Y:S01]  /*2c790*/  @P0 LDGSTS.E.BYPASS.LTC128B.128 [R6+0x23400], desc[UR36][R2.64], !P2 ;  /* 0x2340000002060fae */ /* 0x0001e2000d101d64 */
[----:B------:R-:W-:Y:S01]  /*2c7a0*/  IMAD.MOV.U32 R0, RZ, RZ, R14 ;  /* 0x000000ffff007224 */ /* 0x000fe200078e000e */
[----:B------:R-:W-:Y:S06]  /*2c7b0*/  BRA `(.L_x_6545) ;  /* 0xffffffb000c07947 */ /* 0x000fec000383ffff */
.L_x_6470:
[----:B------:R-:W-:Y:S01]  /*2c7c0*/  IMAD.MOV.U32 R13, RZ, RZ, R2 ;  /* 0x000000ffff0d7224 */ /* 0x000fe200078e0002 */
[----:B------:R-:W-:Y:S01]  /*2c7d0*/  LOP3.LUT R22, R22, 0xfffffeff, RZ, 0xc0, !PT ;  /* 0xfffffeff16167812 */ /* 0x000fe200078ec0ff */
        /* <DEDUP_REMOVED lines=8> */
.L_x_6546:
        /* <DEDUP_REMOVED lines=9> */
.L_x_6547:
[----:B------:R-:W-:Y:S02]  /*2c8f0*/  IMAD.MOV.U32 R13, RZ, RZ, R2 ;  /* 0x000000ffff0d7224 */ /* 0x000fe400078e0002 */
[----:B------:R-:W-:Y:S02]  /*2c900*/  IMAD.MOV.U32 R12, RZ, RZ, 0x1 ;  /* 0x00000001ff0c7424 */ /* 0x000fe400078e00ff */
[----:B------:R-:W-:-:S07]  /*2c910*/  IMAD.MOV.U32 R6, RZ, RZ, R14 ;  /* 0x000000ffff067224 */ /* 0x000fce00078e000e */
[----:B------:R-:W-:Y:S05]  /*2c920*/  WARPSYNC.COLLECTIVE R15, `(.L_x_6548) ;  /* 0x000000000f087348 */ /* 0x000fea0003c00000 */
[----:B------:R0:W1:Y:S02]  /*2c930*/  SHFL.IDX P6, R14, R13, R12, R11 ;  /* 0x0000000c0d0e7389 */ /* 0x00006400000c000b */
[----:B01----:R-:W-:Y:S01]  /*2c940*/  ENDCOLLECTIVE ;  /* 0x000000000000791b */ /* 0x003fe20003800000 */
.L_x_6548:
        /* <DEDUP_REMOVED lines=8> */
[----:B------:R-:W-:Y:S01]  /*2c9d0*/  ISETP.GE.AND P2, PT, R8, R3, PT ;  /* 0x000000030800720c */ /* 0x000fe20003f46270 */
[----:B------:R-:W-:-:S12]  /*2c9e0*/  IMAD.MOV.U32 R5, RZ, RZ, R14 ;  /* 0x000000ffff057224 */ /* 0x000fd800078e000e */
[----:B0-----:R-:W-:Y:S05]  /*2c9f0*/  WARPSYNC.COLLECTIVE R15, `(.L_x_6549) ;  /* 0x000000000f087348 */ /* 0x001fea0003c00000 */
[----:B------:R1:W2:Y:S02]  /*2ca00*/  SHFL.IDX P6, R14, R13, R12, R11 ;  /* 0x0000000c0d0e7389 */ /* 0x0002a400000c000b */
[----:B012---:R-:W-:Y:S01]  /*2ca10*/  ENDCOLLECTIVE ;  /* 0x000000000000791b */ /* 0x007fe20003800000 */
.L_x_6549:
        /* <DEDUP_REMOVED lines=8> */
.L_x_6550:
        /* <DEDUP_REMOVED lines=9> */
[----:B------:R-:W-:Y:S01]  /*2cb30*/  ISETP.GE.AND P2, PT, R5, R3, PT ;  /* 0x000000030500720c */ /* 0x000fe20003f46270 */
[----:B------:R-:W-:-:S12]  /*2cb40*/  IMAD.MOV.U32 R5, RZ, RZ, R14 ;  /* 0x000000ffff057224 */ /* 0x000fd800078e000e */
[----:B0-----:R-:W-:Y:S05]  /*2cb50*/  WARPSYNC.COLLECTIVE R15, `(.L_x_6551) ;  /* 0x000000000f087348 */ /* 0x001fea0003c00000 */
[----:B------:R1:W2:Y:S02]  /*2cb60*/  SHFL.IDX P6, R14, R13, R12, R11 ;  /* 0x0000000c0d0e7389 */ /* 0x0002a400000c000b */
[----:B012---:R-:W-:Y:S01]  /*2cb70*/  ENDCOLLECTIVE ;  /* 0x000000000000791b */ /* 0x007fe20003800000 */
.L_x_6551:
[----:B------:R-:W-:Y:S01]  /*2cb80*/  @P2 LOP3.LUT R22, R22, 0x40, RZ, 0xfc, !PT ;  /* 0x0000004016162812 */ /* 0x000fe200078efcff */
[----:B------:R-:W-:Y:S02]  /*2cb90*/  IMAD.MOV.U32 R13, RZ, RZ, R2 ;  /* 0x000000ffff0d7224 */ /* 0x000fe400078e0002 */
[----:B------:R-:W-:Y:S02]  /*2cba0*/  IMAD.MOV.U32 R12, RZ, RZ, 0x3 ;  /* 0x00000003ff0c7424 */ /* 0x000fe400078e00ff */
[----:B------:R-:W-:-:S07]  /*2cbb0*/  IMAD.MOV.U32 R6, RZ, RZ, R14 ;  /* 0x000000ffff067224 */ /* 0x000fce00078e000e */
[----:B------:R-:W-:Y:S05]  /*2cbc0*/  WARPSYNC.COLLECTIVE R15, `(.L_x_6552) ;  /* 0x000000000f087348 */ /* 0x000fea0003c00000 */
[----:B------:R0:W1:Y:S02]  /*2cbd0*/  SHFL.IDX P6, R14, R13, R12, R11 ;  /* 0x0000000c0d0e7389 */ /* 0x00006400000c000b */
[----:B01----:R-:W-:Y:S01]  /*2cbe0*/  ENDCOLLECTIVE ;  /* 0x000000000000791b */ /* 0x003fe20003800000 */
.L_x_6552:
        /* <DEDUP_REMOVED lines=12> */
.L_x_6553:
[----:B------:R-:W-:Y:S01]  /*2ccb0*/  IMAD.MOV.U32 R0, RZ, RZ, R14 ;  /* 0x000000ffff007224 */ /* 0x000fe200078e000e */
[----:B------:R-:W-:Y:S06]  /*2ccc0*/  BRA `(.L_x_6554) ;  /* 0xffffffb400d07947 */ /* 0x000fec000383ffff */
.L_x_6474:
[----:B------:R-:W-:Y:S01]  /*2ccd0*/  LOP3.LUT R22, R22, 0xff7fffff, RZ, 0xc0, !PT ;  /* 0xff7fffff16167812 */ /* 0x000fe200078ec0ff */
[----:B------:R-:W-:Y:S01]  /*2cce0*/  BSSY B0, `(.L_x_6555) ;  /* 0x000002e000007945 */ /* 0x000fe20003800000 */
[----:B------:R-:W-:Y:S02]  /*2ccf0*/  IMAD.MOV.U32 R13, RZ, RZ, R6 ;  /* 0x000000ffff0d7224 */ /* 0x000fe400078e0006 */
[----:B------:R-:W-:Y:S01]  /*2cd00*/  @P2 LOP3.LUT R22, R22, 0x800000, RZ, 0xfc, !PT ;  /* 0x0080000016162812 */ /* 0x000fe200078efcff */
[----:B------:R-:W-:Y:S02]  /*2cd10*/  IMAD.MOV.U32 R12, RZ, RZ, RZ ;  /* 0x000000ffff0c7224 */ /* 0x000fe400078e00ff */
[----:B------:R-:W-:Y:S01]  /*2cd20*/  IMAD.MOV.U32 R11, RZ, RZ, 0x181f ;  /* 0x0000181fff0b7424 */ /* 0x000fe200078e00ff */
[----:B------:R-:W-:Y:S01]  /*2cd30*/  LOP3.LUT R22, R22, 0xffbfffff, RZ, 0xc0, !PT ;  /* 0xffbfffff16167812 */ /* 0x000fe200078ec0ff */
[----:B------:R-:W-:-:S03]  /*2cd40*/  IMAD.MOV.U32 R15, RZ, RZ, -0x1 ;  /* 0xffffffffff0f7424 */ /* 0x000fc600078e00ff */
        /* <DEDUP_REMOVED lines=39> */
.L_x_6556:
[----:B------:R-:W-:Y:S05]  /*2cfc0*/  BSYNC B0 ;  /* 0x0000000000007941 */ /* 0x000fea0003800000 */
.L_x_6555:
        /* <DEDUP_REMOVED lines=11> */
.L_x_6557:
        /* <DEDUP_REMOVED lines=39> */
.L_x_6558:
[----:B------:R-:W-:Y:S02]  /*2d2f0*/  IMAD.MOV.U32 R13, RZ, RZ, R0 ;  /* 0x000000ffff0d7224 */ /* 0x000fe400078e0000 */
[----:B------:R-:W-:-:S07]  /*2d300*/  IMAD.MOV.U32 R7, RZ, RZ, R14 ;  /* 0x000000ffff077224 */ /* 0x000fce00078e000e */
[----:B------:R-:W-:Y:S05]  /*2d310*/  WARPSYNC.COLLECTIVE R15, `(.L_x_6559) ;  /* 0x000000000f087348 */ /* 0x000fea0003c00000 */
[----:B------:R0:W1:Y:S02]  /*2d320*/  SHFL.IDX P6, R14, R13, R12, R11 ;  /* 0x0000000c0d0e7389 */ /* 0x00006400000c000b */
[----:B01----:R-:W-:Y:S01]  /*2d330*/  ENDCOLLECTIVE ;  /* 0x000000000000791b */ /* 0x003fe20003800000 */
.L_x_6559:
        /* <DEDUP_REMOVED lines=33> */
.L_x_6560:
[----:B------:R-:W-:Y:S02]  /*2d550*/  IMAD.MOV.U32 R13, RZ, RZ, R0 ;  /* 0x000000ffff0d7224 */ /* 0x000fe400078e0000 */
[----:B------:R-:W-:-:S07]  /*2d560*/  IMAD.MOV.U32 R7, RZ, RZ, R14 ;  /* 0x000000ffff077224 */ /* 0x000fce00078e000e */
[----:B------:R-:W-:Y:S05]  /*2d570*/  WARPSYNC.COLLECTIVE R15, `(.L_x_6561) ;  /* 0x000000000f087348 */ /* 0x000fea0003c00000 */
[----:B------:R0:W1:Y:S02]  /*2d580*/  SHFL.IDX P6, R14, R13, R12, R11 ;  /* 0x0000000c0d0e7389 */ /* 0x00006400000c000b */
[----:B01----:R-:W-:Y:S01]  /*2d590*/  ENDCOLLECTIVE ;  /* 0x000000000000791b */ /* 0x003fe20003800000 */
.L_x_6561:
        /* <DEDUP_REMOVED lines=27> */
.L_x_6562:
[----:B------:R-:W-:Y:S02]  /*2d750*/  IMAD.MOV.U32 R13, RZ, RZ, R0 ;  /* 0x000000ffff0d7224 */ /* 0x000fe400078e0000 */
[----:B------:R-:W-:-:S07]  /*2d760*/  IMAD.MOV.U32 R6, RZ, RZ, R14 ;  /* 0x000000ffff067224 */ /* 0x000fce00078e000e */
[----:B------:R-:W-:Y:S05]  /*2d770*/  WARPSYNC.COLLECTIVE R15, `(.L_x_6563) ;  /* 0x000000000f087348 */ /* 0x000fea0003c00000 */
[----:B------:R0:W1:Y:S02]  /*2d780*/  SHFL.IDX P6, R14, R13, R12, R11 ;  /* 0x0000000c0d0e7389 */ /* 0x00006400000c000b */
[----:B01----:R-:W-:Y:S01]  /*2d790*/  ENDCOLLECTIVE ;  /* 0x000000000000791b */ /* 0x003fe20003800000 */
.L_x_6563:
[----:B------:R-:W-:Y:S01]  /*2d7a0*/  IMAD.MOV.U32 R0, RZ, RZ, R14 ;  /* 0x000000ffff007224 */ /* 0x000fe200078e000e */
[----:B------:R-:W-:Y:S06]  /*2d7b0*/  BRA `(.L_x_6564) ;  /* 0xffffffb800487947 */ /* 0x000fec000383ffff */
.L_x_6479:
[----:B0-----:R0:W1:Y:S02]  /*2d7c0*/  SYNCS.PHASECHK.TRANS64.TRYWAIT P0, [R23+URZ+0x38820], R0 ;  /* 0x03882000170075a7 */ /* 0x001064000800017f */
[----:B-1----:R-:W-:Y:S05]  /*2d7d0*/  @!P0 NANOSLEEP.SYNCS 0x989680 ;  /* 0x009896800000895d */ /* 0x002fea0003900000 */
[----:B------:R-:W1:Y:S02]  /*2d7e0*/  @!P0 SYNCS.PHASECHK.TRANS64 P0, [R23+URZ+0x38820], R0 ;  /* 0x03882000170085a7 */ /* 0x000e64000800007f */
[----:B-1----:R-:W-:Y:S05]  /*2d7f0*/  @!P0 BRA `(.L_x_6479) ;  /* 0xfffffffc00f08947 */ /* 0x002fea000383ffff */
[----:B------:R-:W-:Y:S05]  /*2d800*/  BRA `(.L_x_6565) ;  /* 0xffffffb800e47947 */ /* 0x000fea000383ffff */
.L_x_6482:
[----:B0-----:R0:W1:Y:S02]  /*2d810*/  SYNCS.PHASECHK.TRANS64.TRYWAIT P0, [R17+URZ+0x38860], R0 ;  /* 0x03886000110075a7 */ /* 0x001064000800017f */
[----:B-1----:R-:W-:Y:S05]  /*2d820*/  @!P0 NANOSLEEP.SYNCS 0x989680 ;  /* 0x009896800000895d */ /* 0x002fea0003900000 */
[----:B------:R-:W1:Y:S02]  /*2d830*/  @!P0 SYNCS.PHASECHK.TRANS64 P0, [R17+URZ+0x38860], R0 ;  /* 0x03886000110085a7 */ /* 0x000e64000800007f */
[----:B-1----:R-:W-:Y:S05]  /*2d840*/  @!P0 BRA `(.L_x_6482) ;  /* 0xfffffffc00f08947 */ /* 0x002fea000383ffff */
[----:B------:R-:W-:Y:S05]  /*2d850*/  BRA `(.L_x_6566) ;  /* 0xffffffb800f47947 */ /* 0x000fea000383ffff */
.L_x_6483:
        /* <DEDUP_REMOVED lines=8> */
.L_x_6568:
[----:B------:R-:W-:Y:S05]  /*2d8e0*/  BSYNC B0 ;  /* 0x0000000000007941 */ /* 0x000fea0003800000 */
.L_x_6567:
        /* <DEDUP_REMOVED lines=15> */
.L_x_6569:
        /* <DEDUP_REMOVED lines=39> */
.L_x_6570:
[----:B------:R-:W-:Y:S02]  /*2dc50*/  IMAD.MOV.U32 R13, RZ, RZ, R5 ;  /* 0x000000ffff0d7224 */ /* 0x000fe400078e0005 */
[----:B------:R-:W-:-:S07]  /*2dc60*/  IMAD.MOV.U32 R3, RZ, RZ, R14 ;  /* 0x000000ffff037224 */ /* 0x000fce00078e000e */
[----:B------:R-:W-:Y:S05]  /*2dc70*/  WARPSYNC.COLLECTIVE R15, `(.L_x_6571) ;  /* 0x000000000f087348 */ /* 0x000fea0003c00000 */
[----:B------:R0:W1:Y:S02]  /*2dc80*/  SHFL.IDX P6, R14, R13, R12, R11 ;  /* 0x0000000c0d0e7389 */ /* 0x00006400000c000b */
[----:B01----:R-:W-:Y:S01]  /*2dc90*/  ENDCOLLECTIVE ;  /* 0x000000000000791b */ /* 0x003fe20003800000 */
.L_x_6571:
        /* <DEDUP_REMOVED lines=29> */
.L_x_6572:
[----:B------:R-:W-:Y:S02]  /*2de70*/  IMAD.MOV.U32 R13, RZ, RZ, R5 ;  /* 0x000000ffff0d7224 */ /* 0x000fe400078e0005 */
[----:B------:R-:W-:-:S07]  /*2de80*/  IMAD.MOV.U32 R7, RZ, RZ, R14 ;  /* 0x000000ffff077224 */ /* 0x000fce00078e000e */
[----:B------:R-:W-:Y:S05]  /*2de90*/  WARPSYNC.COLLECTIVE R15, `(.L_x_6573) ;  /* 0x000000000f087348 */ /* 0x000fea0003c00000 */
[----:B------:R0:W1:Y:S02]  /*2dea0*/  SHFL.IDX P6, R14, R13, R12, R11 ;  /* 0x0000000c0d0e7389 */ /* 0x00006400000c000b */
[----:B01----:R-:W-:Y:S01]  /*2deb0*/  ENDCOLLECTIVE ;  /* 0x000000000000791b */ /* 0x003fe20003800000 */
.L_x_6573:
        /* <DEDUP_REMOVED lines=29> */
.L_x_6574:
[----:B------:R-:W-:Y:S02]  /*2e090*/  IMAD.MOV.U32 R13, RZ, RZ, R5 ;  /* 0x000000ffff0d7224 */ /* 0x000fe400078e0005 */
[----:B------:R-:W-:-:S07]  /*2e0a0*/  IMAD.MOV.U32 R6, RZ, RZ, R14 ;  /* 0x000000ffff067224 */ /* 0x000fce00078e000e */
[----:B------:R-:W-:Y:S05]  /*2e0b0*/  WARPSYNC.COLLECTIVE R15, `(.L_x_6575) ;  /* 0x000000000f087348 */ /* 0x000fea0003c00000 */
[----:B------:R0:W1:Y:S02]  /*2e0c0*/  SHFL.IDX P6, R14, R13, R12, R11 ;  /* 0x0000000c0d0e7389 */ /* 0x00006400000c000b */
[----:B01----:R-:W-:Y:S01]  /*2e0d0*/  ENDCOLLECTIVE ;  /* 0x000000000000791b */ /* 0x003fe20003800000 */
.L_x_6575:
[----:B------:R-:W-:Y:S01]  /*2e0e0*/  IMAD.MOV.U32 R2, RZ, RZ, R14 ;  /* 0x000000ffff027224 */ /* 0x000fe200078e000e */
[----:B------:R-:W-:Y:S06]  /*2e0f0*/  BRA `(.L_x_6576) ;  /* 0xffffffb800887947 */ /* 0x000fec000383ffff */
.L_x_6490:
[----:B0-----:R0:W1:Y:S02]  /*2e100*/  SYNCS.PHASECHK.TRANS64.TRYWAIT P0, [R6+URZ+0x38840], R17 ;  /* 0x03884011060075a7 */ /* 0x001064000800017f */
[----:B-1----:R-:W-:Y:S05]  /*2e110*/  @!P0 NANOSLEEP.SYNCS 0x989680 ;  /* 0x009896800000895d */ /* 0x002fea0003900000 */
[----:B------:R-:W1:Y:S02]  /*2e120*/  @!P0 SYNCS.PHASECHK.TRANS64 P0, [R6+URZ+0x38840], R17 ;  /* 0x03884011060085a7 */ /* 0x000e64000800007f */
[----:B-1----:R-:W-:Y:S05]  /*2e130*/  @!P0 BRA `(.L_x_6490) ;  /* 0xfffffffc00f08947 */ /* 0x002fea000383ffff */
[----:B------:R-:W-:Y:S05]  /*2e140*/  BRA `(.L_x_6577) ;  /* 0xffffffc0001c7947 */ /* 0x000fea000383ffff */
.L_x_6491:
        /* <DEDUP_REMOVED lines=8> */
.L_x_6579:
[----:B------:R-:W-:Y:S05]  /*2e1d0*/  BSYNC B1 ;  /* 0x0000000000017941 */ /* 0x000fea0003800000 */
.L_x_6578:
        /* <DEDUP_REMOVED lines=9> */
.L_x_6580:
[----:B------:R-:W-:Y:S02]  /*2e270*/  IMAD.MOV.U32 R13, RZ, RZ, R27 ;  /* 0x000000ffff0d7224 */ /* 0x000fe400078e001b */
[----:B------:R-:W-:Y:S02]  /*2e280*/  IMAD.MOV.U32 R12, RZ, RZ, 0x1 ;  /* 0x00000001ff0c7424 */ /* 0x000fe400078e00ff */
[----:B------:R-:W-:-:S07]  /*2e290*/  IMAD.MOV.U32 R2, RZ, RZ, R14 ;  /* 0x000000ffff027224 */ /* 0x000fce00078e000e */
[----:B------:R-:W-:Y:S05]  /*2e2a0*/  WARPSYNC.COLLECTIVE R15, `(.L_x_6581) ;  /* 0x000000000f087348 */ /* 0x000fea0003c00000 */
[----:B------:R0:W1:Y:S02]  /*2e2b0*/  SHFL.IDX P6, R14, R13, R12, R11 ;  /* 0x0000000c0d0e7389 */ /* 0x00006400000c000b */
[----:B01----:R-:W-:Y:S01]  /*2e2c0*/  ENDCOLLECTIVE ;  /* 0x000000000000791b */ /* 0x003fe20003800000 */
.L_x_6581:
        /* <DEDUP_REMOVED lines=11> */
.L_x_6582:
[----:B------:R-:W-:Y:S02]  /*2e380*/  IMAD.MOV.U32 R13, RZ, RZ, R27 ;  /* 0x000000ffff0d7224 */ /* 0x000fe400078e001b */
[----:B------:R-:W-:Y:S02]  /*2e390*/  IMAD.MOV.U32 R12, RZ, RZ, 0x2 ;  /* 0x00000002ff0c7424 */ /* 0x000fe400078e00ff */
[----:B------:R-:W-:-:S07]  /*2e3a0*/  IMAD.MOV.U32 R2, RZ, RZ, R14 ;  /* 0x000000ffff027224 */ /* 0x000fce00078e000e */
[----:B------:R-:W-:Y:S05]  /*2e3b0*/  WARPSYNC.COLLECTIVE R15, `(.L_x_6583) ;  /* 0x000000000f087348 */ /* 0x000fea0003c00000 */
[----:B------:R0:W1:Y:S02]  /*2e3c0*/  SHFL.IDX P6, R14, R13, R12, R11 ;  /* 0x0000000c0d0e7389 */ /* 0x00006400000c000b */
[----:B01----:R-:W-:Y:S01]  /*2e3d0*/  ENDCOLLECTIVE ;  /* 0x000000000000791b */ /* 0x003fe20003800000 */
.L_x_6583:
        /* <DEDUP_REMOVED lines=11> */
.L_x_6584:
[----:B------:R-:W-:Y:S02]  /*2e490*/  IMAD.MOV.U32 R13, RZ, RZ, R27 ;  /* 0x000000ffff0d7224 */ /* 0x000fe400078e001b */
[----:B------:R-:W-:Y:S02]  /*2e4a0*/  IMAD.MOV.U32 R12, RZ, RZ, 0x3 ;  /* 0x00000003ff0c7424 */ /* 0x000fe400078e00ff */
[----:B------:R-:W-:-:S07]  /*2e4b0*/  IMAD.MOV.U32 R2, RZ, RZ, R14 ;  /* 0x000000ffff027224 */ /* 0x000fce00078e000e */
[----:B------:R-:W-:Y:S05]  /*2e4c0*/  WARPSYNC.COLLECTIVE R15, `(.L_x_6585) ;  /* 0x000000000f087348 */ /* 0x000fea0003c00000 */
[----:B------:R0:W1:Y:S02]  /*2e4d0*/  SHFL.IDX P6, R14, R13, R12, R11 ;  /* 0x0000000c0d0e7389 */ /* 0x00006400000c000b */
[----:B01----:R-:W-:Y:S01]  /*2e4e0*/  ENDCOLLECTIVE ;  /* 0x000000000000791b */ /* 0x003fe20003800000 */
.L_x_6585:
        /* <DEDUP_REMOVED lines=11> */
.L_x_6586:
[----:B------:R-:W-:Y:S01]  /*2e5a0*/  IMAD.MOV.U32 R2, RZ, RZ, R14 ;  /* 0x000000ffff027224 */ /* 0x000fe200078e000e */
[----:B------:R-:W-:Y:S06]  /*2e5b0*/  BRA `(.L_x_6587) ;  /* 0xffffffbc00ac7947 */ /* 0x000fec000383ffff */
.L_x_6496:
[----:B---3--:R3:W4:Y:S02]  /*2e5c0*/  SYNCS.PHASECHK.TRANS64.TRYWAIT P0, [R6+URZ+0x38860], R17 ;  /* 0x03886011060075a7 */ /* 0x008724000800017f */
[----:B----4-:R-:W-:Y:S05]  /*2e5d0*/  @!P0 NANOSLEEP.SYNCS 0x989680 ;  /* 0x009896800000895d */ /* 0x010fea0003900000 */
[----:B------:R-:W4:Y:S02]  /*2e5e0*/  @!P0 SYNCS.PHASECHK.TRANS64 P0, [R6+URZ+0x38860], R17 ;  /* 0x03886011060085a7 */ /* 0x000f24000800007f */
[----:B----4-:R-:W-:Y:S05]  /*2e5f0*/  @!P0 BRA `(.L_x_6496) ;  /* 0xfffffffc00f08947 */ /* 0x010fea000383ffff */
[----:B------:R-:W-:Y:S05]  /*2e600*/  BRA `(.L_x_6588) ;  /* 0xffffffbc00fc7947 */ /* 0x000fea000383ffff */
.L_x_6497:
        /* <DEDUP_REMOVED lines=8> */
.L_x_6590:
[----:B------:R-:W-:Y:S05]  /*2e690*/  BSYNC B1 ;  /* 0x0000000000017941 */ /* 0x000fea0003800000 */
.L_x_6589:
        /* <DEDUP_REMOVED lines=13> */
.L_x_6591:
        /* <DEDUP_REMOVED lines=17> */
.L_x_6592:
        /* <DEDUP_REMOVED lines=16> */
.L_x_6593:
        /* <DEDUP_REMOVED lines=19> */
.L_x_6594:
        /* <DEDUP_REMOVED lines=14> */
.L_x_6595:
        /* <DEDUP_REMOVED lines=16> */
.L_x_6596:
        /* <DEDUP_REMOVED lines=14> */
.L_x_6597:
[----:B------:R-:W-:Y:S05]  /*2ed70*/  BRA `(.L_x_6598) ;  /* 0xffffffbc00687947 */ /* 0x000fea000383ffff */
.L_x_6505:
        /* <DEDUP_REMOVED lines=8> */
.L_x_6600:
[----:B------:R-:W-:Y:S05]  /*2ee00*/  BSYNC B0 ;  /* 0x0000000000007941 */ /* 0x000fea0003800000 */
.L_x_6599:
        /* <DEDUP_REMOVED lines=9> */
.L_x_6601:
        /* <DEDUP_REMOVED lines=18> */
.L_x_6602:
[----:B------:R-:W-:Y:S01]  /*2efc0*/  IMAD.MOV.U32 R12, RZ, RZ, 0x2 ;  /* 0x00000002ff0c7424 */ /* 0x000fe200078e00ff */
[----:B------:R-:W-:-:S05]  /*2efd0*/  SEL R4, R14, RZ, P1 ;  /* 0x000000ff0e047207 */ /* 0x000fca0000800000 */
[----:B------:R-:W-:-:S04]  /*2efe0*/  IMAD.IADD R4, R17, 0x1, R4 ;  /* 0x0000000111047824 */ /* 0x000fc800078e0204 */
[----:B------:R-:W-:-:S07]  /*2eff0*/  IMAD.MOV.U32 R13, RZ, RZ, R4 ;  /* 0x000000ffff0d7224 */ /* 0x000fce00078e0004 */
[----:B------:R-:W-:Y:S05]  /*2f000*/  WARPSYNC.COLLECTIVE R15, `(.L_x_6603) ;  /* 0x000000000f087348 */ /* 0x000fea0003c00000 */
[----:B------:R0:W1:Y:S02]  /*2f010*/  SHFL.UP P6, R14, R13, R12, R11 ;  /* 0x0400000c0d0e7389 */ /* 0x00006400000c000b */
[----:B01----:R-:W-:Y:S01]  /*2f020*/  ENDCOLLECTIVE ;  /* 0x000000000000791b */ /* 0x003fe20003800000 */
.L_x_6603:
[----:B------:R-:W-:Y:S01]  /*2f030*/  IMAD.MOV.U32 R12, RZ, RZ, 0x4 ;  /* 0x00000004ff0c7424 */ /* 0x000fe200078e00ff */
[----:B------:R-:W-:-:S05]  /*2f040*/  SEL R3, R14, RZ, P2 ;  /* 0x000000ff0e037207 */ /* 0x000fca0001000000 */
[----:B------:R-:W-:-:S04]  /*2f050*/  IMAD.IADD R6, R4, 0x1, R3 ;  /* 0x0000000104067824 */ /* 0x000fc800078e0203 */
[----:B------:R-:W-:-:S07]  /*2f060*/  IMAD.MOV.U32 R13, RZ, RZ, R6 ;  /* 0x000000ffff0d7224 */ /* 0x000fce00078e0006 */
[----:B------:R-:W-:Y:S05]  /*2f070*/  WARPSYNC.COLLECTIVE R15, `(.L_x_6604) ;  /* 0x000000000f087348 */ /* 0x000fea0003c00000 */
[----:B------:R0:W1:Y:S02]  /*2f080*/  SHFL.UP P6, R14, R13, R12, R11 ;  /* 0x0400000c0d0e7389 */ /* 0x00006400000c000b */
[----:B01----:R-:W-:Y:S01]  /*2f090*/  ENDCOLLECTIVE ;  /* 0x000000000000791b */ /* 0x003fe20003800000 */
.L_x_6604:
[----:B------:R-:W-:Y:S01]  /*2f0a0*/  IMAD.MOV.U32 R12, RZ, RZ, 0x8 ;  /* 0x00000008ff0c7424 */ /* 0x000fe200078e00ff */
[----:B------:R-:W-:-:S05]  /*2f0b0*/  SEL R3, R14, RZ, P3 ;  /* 0x000000ff0e037207 */ /* 0x000fca0001800000 */
[----:B------:R-:W-:-:S04]  /*2f0c0*/  IMAD.IADD R2, R6, 0x1, R3 ;  /* 0x0000000106027824 */ /* 0x000fc800078e0203 */
[----:B------:R-:W-:-:S07]  /*2f0d0*/  IMAD.MOV.U32 R13, RZ, RZ, R2 ;  /* 0x000000ffff0d7224 */ /* 0x000fce00078e0002 */
[----:B------:R-:W-:Y:S05]  /*2f0e0*/  WARPSYNC.COLLECTIVE R15, `(.L_x_6605) ;  /* 0x000000000f087348 */ /* 0x000fea0003c00000 */
[----:B------:R0:W1:Y:S02]  /*2f0f0*/  SHFL.UP P6, R14, R13, R12, R11 ;  /* 0x0400000c0d0e7389 */ /* 0x00006400000c000b */
[----:B01----:R-:W-:Y:S01]  /*2f100*/  ENDCOLLECTIVE ;  /* 0x000000000000791b */ /* 0x003fe20003800000 */
.L_x_6605:
[----:B------:R-:W-:Y:S01]  /*2f110*/  IMAD.MOV.U32 R12, RZ, RZ, 0x10 ;  /* 0x00000010ff0c7424 */ /* 0x000fe200078e00ff */
[----:B------:R-:W-:-:S05]  /*2f120*/  SEL R3, R14, RZ, P4 ;  /* 0x000000ff0e037207 */ /* 0x000fca0002000000 */
[----:B------:R-:W-:-:S04]  /*2f130*/  IMAD.IADD R3, R2, 0x1, R3 ;  /* 0x0000000102037824 */ /* 0x000fc800078e0203 */
[----:B------:R-:W-:-:S07]  /*2f140*/  IMAD.MOV.U32 R13, RZ, RZ, R3 ;  /* 0x000000ffff0d7224 */ /* 0x000fce00078e0003 */
[----:B------:R-:W-:Y:S05]  /*2f150*/  WARPSYNC.COLLECTIVE R15, `(.L_x_6606) ;  /* 0x000000000f087348 */ /* 0x000fea0003c00000 */
[----:B------:R0:W1:Y:S02]  /*2f160*/  SHFL.UP P6, R14, R13, R12, R11 ;  /* 0x0400000c0d0e7389 */ /* 0x00006400000c000b */
[----:B01----:R-:W-:Y:S01]  /*2f170*/  ENDCOLLECTIVE ;  /* 0x000000000000791b */ /* 0x003fe20003800000 */
.L_x_6606:
        /* <DEDUP_REMOVED lines=8> */
.L_x_6607:
[----:B------:R-:W-:Y:S05]  /*2f200*/  BRA `(.L_x_6608) ;  /* 0xffffffbc00fc7947 */ /* 0x000fea000383ffff */
.L_x_6510:
        /* <DEDUP_REMOVED lines=8> */
.L_x_6610:
[----:B------:R-:W-:Y:S05]  /*2f290*/  BSYNC B0 ;  /* 0x0000000000007941 */ /* 0x000fea0003800000 */
.L_x_6609:
        /* <DEDUP_REMOVED lines=8> */
.L_x_6611:
[----:B------:R-:W-:Y:S01]  /*2f320*/  IMAD.MOV.U32 R12, RZ, RZ, 0x4 ;  /* 0x00000004ff0c7424 */ /* 0x000fe200078e00ff */
[----:B------:R-:W-:-:S05]  /*2f330*/  SEL R2, R14, RZ, P2 ;  /* 0x000000ff0e027207 */ /* 0x000fca0001000000 */
[----:B------:R-:W-:-:S04]  /*2f340*/  IMAD.IADD R2, R13, 0x1, R2 ;  /* 0x000000010d027824 */ /* 0x000fc800078e0202 */
[----:B------:R-:W-:-:S07]  /*2f350*/  IMAD.MOV.U32 R13, RZ, RZ, R2 ;  /* 0x000000ffff0d7224 */ /* 0x000fce00078e0002 */
[----:B------:R-:W-:Y:S05]  /*2f360*/  WARPSYNC.COLLECTIVE R15, `(.L_x_6612) ;  /* 0x000000000f087348 */ /* 0x000fea0003c00000 */
[----:B------:R0:W1:Y:S02]  /*2f370*/  SHFL.UP P6, R14, R13, R12, R11 ;  /* 0x0400000c0d0e7389 */ /* 0x00006400000c000b */
[----:B01----:R-:W-:Y:S01]  /*2f380*/  ENDCOLLECTIVE ;  /* 0x000000000000791b */ /* 0x003fe20003800000 */
.L_x_6612:
[----:B------:R-:W-:Y:S01]  /*2f390*/  IMAD.MOV.U32 R12, RZ, RZ, 0x8 ;  /* 0x00000008ff0c7424 */ /* 0x000fe200078e00ff */
[----:B------:R-:W-:-:S05]  /*2f3a0*/  SEL R3, R14, RZ, P3 ;  /* 0x000000ff0e037207 */ /* 0x000fca0001800000 */
[----:B------:R-:W-:-:S04]  /*2f3b0*/  IMAD.IADD R3, R2, 0x1, R3 ;  /* 0x0000000102037824 */ /* 0x000fc800078e0203 */
[----:B------:R-:W-:-:S07]  /*2f3c0*/  IMAD.MOV.U32 R13, RZ, RZ, R3 ;  /* 0x000000ffff0d7224 */ /* 0x000fce00078e0003 */
[----:B------:R-:W-:Y:S05]  /*2f3d0*/  WARPSYNC.COLLECTIVE R15, `(.L_x_6613) ;  /* 0x000000000f087348 */ /* 0x000fea0003c00000 */
[----:B------:R0:W1:Y:S02]  /*2f3e0*/  SHFL.UP P6, R14, R13, R12, R11 ;  /* 0x0400000c0d0e7389 */ /* 0x00006400000c000b */
[----:B01----:R-:W-:Y:S01]  /*2f3f0*/  ENDCOLLECTIVE ;  /* 0x000000000000791b */ /* 0x003fe20003800000 */
.L_x_6613:
[----:B------:R-:W-:Y:S01]  /*2f400*/  IMAD.MOV.U32 R12, RZ, RZ, 0x10 ;  /* 0x00000010ff0c7424 */ /* 0x000fe200078e00ff */
[----:B------:R-:W-:-:S05]  /*2f410*/  SEL R4, R14, RZ, P4 ;  /* 0x000000ff0e047207 */ /* 0x000fca0002000000 */
[----:B------:R-:W-:-:S04]  /*2f420*/  IMAD.IADD R4, R3, 0x1, R4 ;  /* 0x0000000103047824 */ /* 0x000fc800078e0204 */
[----:B------:R-:W-:-:S07]  /*2f430*/  IMAD.MOV.U32 R13, RZ, RZ, R4 ;  /* 0x000000ffff0d7224 */ /* 0x000fce00078e0004 */
[----:B------:R-:W-:Y:S05]  /*2f440*/  WARPSYNC.COLLECTIVE R15, `(.L_x_6614) ;  /* 0x000000000f087348 */ /* 0x000fea0003c00000 */
[----:B------:R0:W1:Y:S02]  /*2f450*/  SHFL.UP P6, R14, R13, R12, R11 ;  /* 0x0400000c0d0e7389 */ /* 0x00006400000c000b */
[----:B01----:R-:W-:Y:S01]  /*2f460*/  ENDCOLLECTIVE ;  /* 0x000000000000791b */ /* 0x003fe20003800000 */
.L_x_6614:
        /* <DEDUP_REMOVED lines=8> */
.L_x_6615:
[----:B------:R-:W-:Y:S05]  /*2f4f0*/  BRA `(.L_x_6616) ;  /* 0xffffffbc00dc7947 */ /* 0x000fea000383ffff */
.L_x_6512:
[----:B------:R-:W-:Y:S01]  /*2f500*/  BSSY B0, `(.L_x_6617) ;  /* 0x0000006000007945 */ /* 0x000fe20003800000 */
[----:B------:R-:W-:Y:S01]  /*2f510*/  PLOP3.LUT P6, PT, P6, PT, PT, 0x8, 0x0 ;  /* 0x000000000000781c */ /* 0x000fe200037ce170 */
[----:B------:R-:W-:-:S12]  /*2f520*/  IMAD.MOV.U32 R15, RZ, RZ, -0x1 ;  /* 0xffffffffff0f7424 */ /* 0x000fd800078e00ff */
[----:B01----:R-:W-:Y:S05]  /*2f530*/  WARPSYNC.COLLECTIVE R15, `(.L_x_6618) ;  /* 0x000000000f087348 */ /* 0x003fea0003c00000 */
[----:B------:R-:W-:Y:S01]  /*2f540*/  VOTE.ANY R14, PT, P6 ;  /* 0x00000000000e7806 */ /* 0x000fe200030e0100 */
[----:B01----:R-:W-:Y:S06]  /*2f550*/  ENDCOLLECTIVE ;  /* 0x000000000000791b */ /* 0x003fec0003800000 */
.L_x_6618:
[----:B------:R-:W-:Y:S05]  /*2f560*/  BSYNC B0 ;  /* 0x0000000000007941 */ /* 0x000fea0003800000 */
.L_x_6617:
        /* <DEDUP_REMOVED lines=9> */
.L_x_6619:
[----:B------:R-:W-:Y:S01]  /*2f600*/  IMAD.MOV.U32 R17, RZ, RZ, R14 ;  /* 0x000000ffff117224 */ /* 0x000fe200078e000e */
[----:B------:R-:W-:Y:S06]  /*2f610*/  BRA `(.L_x_6620) ;  /* 0xffffffbc00cc7947 */ /* 0x000fec000383ffff */
.L_x_6514:
[----:B------:R-:W-:Y:S01]  /*2f620*/  BSSY B0, `(.L_x_6621) ;  /* 0x0000007000007945 */ /* 0x000fe20003800000 */
[----:B------:R-:W-:Y:S02]  /*2f630*/  IMAD.MOV.U32 R13, RZ, RZ, R2 ;  /* 0x000000ffff0d7224 */ /* 0x000fe400078e0002 */
[----:B------:R-:W-:Y:S02]  /*2f640*/  IMAD.MOV.U32 R11, RZ, RZ, 0x1f ;  /* 0x0000001fff0b7424 */ /* 0x000fe400078e00ff */
[----:B------:R-:W-:-:S07]  /*2f650*/  IMAD.MOV.U32 R15, RZ, RZ, -0x1 ;  /* 0xffffffffff0f7424 */ /* 0x000fce00078e00ff */
[----:B0123--:R-:W-:Y:S05]  /*2f660*/  WARPSYNC.COLLECTIVE R15, `(.L_x_6622) ;  /* 0x000000000f087348 */ /* 0x00ffea0003c00000 */
[----:B------:R4:W0:Y:S02]  /*2f670*/  SHFL.IDX P6, R14, R13, R12, R11 ;  /* 0x0000000c0d0e7389 */ /* 0x00082400000c000b */
[----:B01234-:R-:W-:Y:S01]  /*2f680*/  ENDCOLLECTIVE ;  /* 0x000000000000791b */ /* 0x01ffe20003800000 */
.L_x_6622:
[----:B------:R-:W-:Y:S05]  /*2f690*/  BSYNC B0 ;  /* 0x0000000000007941 */ /* 0x000fea0003800000 */
.L_x_6621:
[----:B------:R-:W-:Y:S05]  /*2f6a0*/  BRA `(.L_x_6513) ;  /* 0xffffffbc00c47947 */ /* 0x000fea000383ffff */
.L_x_6518:
[----:B0-----:R0:W1:Y:S02]  /*2f6b0*/  SYNCS.PHASECHK.TRANS64.TRYWAIT P0, [R7+URZ+0x38820], R0 ;  /* 0x03882000070075a7 */ /* 0x001064000800017f */
[----:B-1----:R-:W-:Y:S05]  /*2f6c0*/  @!P0 NANOSLEEP.SYNCS 0x989680 ;  /* 0x009896800000895d */ /* 0x002fea0003900000 */
[----:B------:R-:W1:Y:S02]  /*2f6d0*/  @!P0 SYNCS.PHASECHK.TRANS64 P0, [R7+URZ+0x38820], R0 ;  /* 0x03882000070085a7 */ /* 0x000e64000800007f */
[----:B-1----:R-:W-:Y:S05]  /*2f6e0*/  @!P0 BRA `(.L_x_6518) ;  /* 0xfffffffc00f08947 */ /* 0x002fea000383ffff */
[----:B------:R-:W-:Y:S05]  /*2f6f0*/  BRA `(.L_x_6623) ;  /* 0xffffffc4003c7947 */ /* 0x000fea000383ffff */
.L_x_6519:
        /* <DEDUP_REMOVED lines=11> */
.L_x_6625:
[----:B------:R-:W-:Y:S05]  /*2f7b0*/  BSYNC B0 ;  /* 0x0000000000007941 */ /* 0x000fea0003800000 */
.L_x_6624:
[----:B------:R-:W-:Y:S05]  /*2f7c0*/  BRA `(.L_x_6626) ;  /* 0xffffffc400247947 */ /* 0x000fea000383ffff */
.L_x_6522:
[----:B------:R-:W-:Y:S01]  /*2f7d0*/  BSSY B1, `(.L_x_6627) ;  /* 0x0000006000017945 */ /* 0x000fe20003800000 */
[----:B------:R-:W-:-:S07]  /*2f7e0*/  IMAD.MOV.U32 R15, RZ, RZ, -0x1 ;  /* 0xffffffffff0f7424 */ /* 0x000fce00078e00ff */
[----:B0-234-:R-:W-:Y:S05]  /*2f7f0*/  WARPSYNC.COLLECTIVE R15, `(.L_x_6628) ;  /* 0x000000000f0c7348 */ /* 0x01dfea0003c00000 */
[----:B------:R-:W-:Y:S02]  /*2f800*/  ELECT P6, UR62, PT ;  /* 0x00000000003e782f */ /* 0x000fe400038c0000 */
[----:B------:R-:W-:Y:S01]  /*2f810*/  MOV R14, UR62 ;  /* 0x0000003e000e7c02 */ /* 0x000fe20008000f00 */
[----:B0-234-:R-:W-:Y:S10]  /*2f820*/  ENDCOLLECTIVE ;  /* 0x000000000000791b */ /* 0x01dff40003800000 */
.L_x_6628:
[----:B------:R-:W-:Y:S05]  /*2f830*/  BSYNC B1 ;  /* 0x0000000000017941 */ /* 0x000fea0003800000 */
.L_x_6627:
[----:B------:R-:W-:Y:S05]  /*2f840*/  BRA `(.L_x_6629) ;  /* 0xffffffc4001c7947 */ /* 0x000fea000383ffff */
.L_x_6524:
[----:B0-----:R0:W1:Y:S02]  /*2f850*/  SYNCS.PHASECHK.TRANS64.TRYWAIT P1, [R5+URZ+0x38840], R0 ;  /* 0x03884000050075a7 */ /* 0x001064000802017f */
[----:B-1----:R-:W-:Y:S05]  /*2f860*/  @!P1 NANOSLEEP.SYNCS 0x989680 ;  /* 0x009896800000995d */ /* 0x002fea0003900000 */
[----:B------:R-:W1:Y:S02]  /*2f870*/  @!P1 SYNCS.PHASECHK.TRANS64 P1, [R5+URZ+0x38840], R0 ;  /* 0x03884000050095a7 */ /* 0x000e64000802007f */
[----:B-1----:R-:W-:Y:S05]  /*2f880*/  @!P1 BRA `(.L_x_6524) ;  /* 0xfffffffc00f09947 */ /* 0x002fea000383ffff */
[----:B------:R-:W-:Y:S05]  /*2f890*/  BRA `(.L_x_6630) ;  /* 0xffffffc4003c7947 */ /* 0x000fea000383ffff */
.L_x_6526:
[----:B-1----:R1:W0:Y:S02]  /*2f8a0*/  SYNCS.PHASECHK.TRANS64.TRYWAIT P1, [R3+URZ+0x38840], R2 ;  /* 0x03884002030075a7 */ /* 0x002224000802017f */
[----:B0-----:R-:W-:Y:S05]  /*2f8b0*/  @!P1 NANOSLEEP.SYNCS 0x989680 ;  /* 0x009896800000995d */ /* 0x001fea0003900000 */
[----:B------:R-:W0:Y:S02]  /*2f8c0*/  @!P1 SYNCS.PHASECHK.TRANS64 P1, [R3+URZ+0x38840], R2 ;  /* 0x03884002030095a7 */ /* 0x000e24000802007f */
[----:B0-----:R-:W-:Y:S05]  /*2f8d0*/  @!P1 BRA `(.L_x_6526) ;  /* 0xfffffffc00f09947 */ /* 0x001fea000383ffff */
[----:B------:R-:W-:Y:S05]  /*2f8e0*/  BRA `(.L_x_6631) ;  /* 0xffffffc400487947 */ /* 0x000fea000383ffff */
.L_x_6528:
[----:B------:R0:W0:Y:S02]  /*2f8f0*/  SYNCS.PHASECHK.TRANS64.TRYWAIT P1, [R5+URZ+0x38860], R0 ;  /* 0x03886000050075a7 */ /* 0x000024000802017f */
[----:B0-----:R-:W-:Y:S05]  /*2f900*/  @!P1 NANOSLEEP.SYNCS 0x989680 ;  /* 0x009896800000995d */ /* 0x001fea0003900000 */
[----:B------:R-:W0:Y:S02]  /*2f910*/  @!P1 SYNCS.PHASECHK.TRANS64 P1, [R5+URZ+0x38860], R0 ;  /* 0x03886000050095a7 */ /* 0x000e24000802007f */
[----:B0-----:R-:W-:Y:S05]  /*2f920*/  @!P1 BRA `(.L_x_6528) ;  /* 0xfffffffc00f09947 */ /* 0x001fea000383ffff */
[----:B------:R-:W-:Y:S05]  /*2f930*/  BRA `(.L_x_6632) ;  /* 0xffffffc400447947 */ /* 0x000fea000383ffff */
        .type           $_ZN7cutlass13device_kernelIN5flash11enable_sm90INS1_16FlashAttnFwdSm90INS1_25CollectiveMainloopFwdSm90ILi2EN4cute5tupleIJNS5_1CILi1EEES8_S8_EEENS6_IJNS7_ILi64EEESA_SA_EEELi512ENS_10bfloat16_tEfNS_4arch4Sm90ELb0ELb1ELb1ELb1ELb1ELb0ELb1ELb0ELb0ELb1ELb0ELb0EEENS1_21CollectiveEpilogueFwdINS6_IJSA_NS7_ILi512EEESA_EEES9_SC_SE_Li256ELb1ELb1ELb0ELb0EEENS1_36VarlenDynamicPersistentTileSchedulerILi64ELi64ELi256ELi128ELb0ELb1ELb1ELb1ELb0ELb1EEEEEEEEEvNT_6ParamsE$_ZZN5flash25CollectiveMainloopFwdSm90ILi2EN4cute5tupleIJNS1_1CILi1EEES4_S4_EEENS2_IJNS3_ILi64EEES6_S6_EEELi512EN7cutlass10bfloat16_tEfNS8_4arch4Sm90ELb0ELb1ELb1ELb1ELb1ELb0ELb1ELb0ELb0ELb1ELb0ELb0EE3mmaINS_16FlashAttnFwdSm90ISC_NS_21CollectiveEpilogueFwdINS2_IJS6_NS3_ILi512EEES6_EEES5_S9_SB_Li256ELb1ELb1ELb0ELb0EEENS_36VarlenDynamicPersistentTileSchedulerILi64ELi64ELi256ELi128ELb0ELb1ELb1ELb1ELb0ELb1EEEE13SharedStorageENS1_6TensorINS1_11ArrayEngineIfLm128EEENS1_6LayoutINS2_IJNS2_IJNS3_ILi2EEESR_NS3_ILi32EEEEEES4_S4_EEENS2_IJNS2_IJS4_SR_NS3_ILi4EEEEEENS3_ILi0EEESX_EEEEEEENS_7SoftmaxILi2ELi0EEEEEbRKNSC_6ParamsENS8_13PipelineAsyncILi2EEES17_RNS8_13PipelineStateILj2EEERT0_RT1_iRiRKNS_16SeqlenInfoQKNewKILb1ELb0EEENS2_IJiiiiEEERT_ENKUliT_T0_T1_E_clIZSD_ISM_S10_S12_EbS15_S17_S17_S1A_S1C_S1E_iS1F_S1J_S1K_S1M_EUlRS1N_iE1_NS3_ILb0EEENS3_ILb1EEEEEDaiS1N_S1O_S1P_,@function
        .size           $_ZN7cutlass13device_kernelIN5flash11enable_sm90INS1_16FlashAttnFwdSm90INS1_25CollectiveMainloopFwdSm90ILi2EN4cute5tupleIJNS5_1CILi1EEES8_S8_EEENS6_IJNS7_ILi64EEESA_SA_EEELi512ENS_10bfloat16_tEfNS_4arch4Sm90ELb0ELb1ELb1ELb1ELb1ELb0ELb1ELb0ELb0ELb1ELb0ELb0EEENS1_21CollectiveEpilogueFwdINS6_IJSA_NS7_ILi512EEESA_EEES9_SC_SE_Li256ELb1ELb1ELb0ELb0EEENS1_36VarlenDynamicPersistentTileSchedulerILi64ELi64ELi256ELi128ELb0ELb1ELb1ELb1ELb0ELb1EEEEEEEEEvNT_6ParamsE$_ZZN5flash25CollectiveMainloopFwdSm90ILi2EN4cute5tupleIJNS1_1CILi1EEES4_S4_EEENS2_IJNS3_ILi64EEES6_S6_EEELi512EN7cutlass10bfloat16_tEfNS8_4arch4Sm90ELb0ELb1ELb1ELb1ELb1ELb0ELb1ELb0ELb0ELb1ELb0ELb0EE3mmaINS_16FlashAttnFwdSm90ISC_NS_21CollectiveEpilogueFwdINS2_IJS6_NS3_ILi512EEES6_EEES5_S9_SB_Li256ELb1ELb1ELb0ELb0EEENS_36VarlenDynamicPersistentTileSchedulerILi64ELi64ELi256ELi128ELb0ELb1ELb1ELb1ELb0ELb1EEEE13SharedStorageENS1_6TensorINS1_11ArrayEngineIfLm128EEENS1_6LayoutINS2_IJNS2_IJNS3_ILi2EEESR_NS3_ILi32EEEEEES4_S4_EEENS2_IJNS2_IJS4_SR_NS3_ILi4EEEEEENS3_ILi0EEESX_EEEEEEENS_7SoftmaxILi2ELi0EEEEEbRKNSC_6ParamsENS8_13PipelineAsyncILi2EEES17_RNS8_13PipelineStateILj2EEERT0_RT1_iRiRKNS_16SeqlenInfoQKNewKILb1ELb0EEENS2_IJiiiiEEERT_ENKUliT_T0_T1_E_clIZSD_ISM_S10_S12_EbS15_S17_S17_S1A_S1C_S1E_iS1F_S1J_S1K_S1M_EUlRS1N_iE1_NS3_ILb0EEENS3_ILb1EEEEEDaiS1N_S1O_S1P_,(.L_x_15653 - $_ZN7cutlass13device_kernelIN5flash11enable_sm90INS1_16FlashAttnFwdSm90INS1_25CollectiveMainloopFwdSm90ILi2EN4cute5tupleIJNS5_1CILi1EEES8_S8_EEENS6_IJNS7_ILi64EEESA_SA_EEELi512ENS_10bfloat16_tEfNS_4arch4Sm90ELb0ELb1ELb1ELb1ELb1ELb0ELb1ELb0ELb0ELb1ELb0ELb0EEENS1_21CollectiveEpilogueFwdINS6_IJSA_NS7_ILi512EEESA_EEES9_SC_SE_Li256ELb1ELb1ELb0ELb0EEENS1_36VarlenDynamicPersistentTileSchedulerILi64ELi64ELi256ELi128ELb0ELb1ELb1ELb1ELb0ELb1EEEEEEEEEvNT_6ParamsE$_ZZN5flash25CollectiveMainloopFwdSm90ILi2EN4cute5tupleIJNS1_1CILi1EEES4_S4_EEENS2_IJNS3_ILi64EEES6_S6_EEELi512EN7cutlass10bfloat16_tEfNS8_4arch4Sm90ELb0ELb1ELb1ELb1ELb1ELb0ELb1ELb0ELb0ELb1ELb0ELb0EE3mmaINS_16FlashAttnFwdSm90ISC_NS_21CollectiveEpilogueFwdINS2_IJS6_NS3_ILi512EEES6_EEES5_S9_SB_Li256ELb1ELb1ELb0ELb0EEENS_36VarlenDynamicPersistentTileSchedulerILi64ELi64ELi256ELi128ELb0ELb1ELb1ELb1ELb0ELb1EEEE13SharedStorageENS1_6TensorINS1_11ArrayEngineIfLm128EEENS1_6LayoutINS2_IJNS2_IJNS3_ILi2EEESR_NS3_ILi32EEEEEES4_S4_EEENS2_IJNS2_IJS4_SR_NS3_ILi4EEEEEENS3_ILi0EEESX_EEEEEEENS_7SoftmaxILi2ELi0EEEEEbRKNSC_6ParamsENS8_13PipelineAsyncILi2EEES17_RNS8_13PipelineStateILj2EEERT0_RT1_iRiRKNS_16SeqlenInfoQKNewKILb1ELb0EEENS2_IJiiiiEEERT_ENKUliT_T0_T1_E_clIZSD_ISM_S10_S12_EbS15_S17_S17_S1A_S1C_S1E_iS1F_S1J_S1K_S1M_EUlRS1N_iE1_NS3_ILb0EEENS3_ILb1EEEEEDaiS1N_S1O_S1P_)
$_ZN7cutlass13device_kernelIN5flash11enable_sm90INS1_16FlashAttnFwdSm90INS1_25CollectiveMainloopFwdSm90ILi2EN4cute5tupleIJNS5_1CILi1EEES8_S8_EEENS6_IJNS7_ILi64EEESA_SA_EEELi512ENS_10bfloat16_tEfNS_4arch4Sm90ELb0ELb1ELb1ELb1ELb1ELb0ELb1ELb0ELb0ELb1ELb0ELb0EEENS1_21CollectiveEpilogueFwdINS6_IJSA_NS7_ILi512EEESA_EEES9_SC_SE_Li256ELb1ELb1ELb0ELb0EEENS1_36VarlenDynamicPersistentTileSchedulerILi64ELi64ELi256ELi128ELb0ELb1ELb1ELb1ELb0ELb1EEEEEEEEEvNT_6ParamsE$_ZZN5flash25CollectiveMainloopFwdSm90ILi2EN4cute5tupleIJNS1_1CILi1EEES4_S4_EEENS2_IJNS3_ILi64EEES6_S6_EEELi512EN7cutlass10bfloat16_tEfNS8_4arch4Sm90ELb0ELb1ELb1ELb1ELb1ELb0ELb1ELb0ELb0ELb1ELb0ELb0EE3mmaINS_16FlashAttnFwdSm90ISC_NS_21CollectiveEpilogueFwdINS2_IJS6_NS3_ILi512EEES6_EEES5_S9_SB_Li256ELb1ELb1ELb0ELb0EEENS_36VarlenDynamicPersistentTileSchedulerILi64ELi64ELi256ELi128ELb0ELb1ELb1ELb1ELb0ELb1EEEE13SharedStorageENS1_6TensorINS1_11ArrayEngineIfLm128EEENS1_6LayoutINS2_IJNS2_IJNS3_ILi2EEESR_NS3_ILi32EEEEEES4_S4_EEENS2_IJNS2_IJS4_SR_NS3_ILi4EEEEEENS3_ILi0EEESX_EEEEEEENS_7SoftmaxILi2ELi0EEEEEbRKNSC_6ParamsENS8_13PipelineAsyncILi2EEES17_RNS8_13PipelineStateILj2EEERT0_RT1_iRiRKNS_16SeqlenInfoQKNewKILb1ELb0EEENS2_IJiiiiEEERT_ENKUliT_T0_T1_E_clIZSD_ISM_S10_S12_EbS15_S17_S17_S1A_S1C_S1E_iS1F_S1J_S1K_S1M_EUlRS1N_iE1_NS3_ILb0EEENS3_ILb1EEEEEDaiS1N_S1O_S1P_:
        /* <DEDUP_REMOVED lines=48> */
.L_x_6634:
[----:B------:R-:W-:Y:S05]  /*2fc40*/  BSYNC B2 ;  /* 0x0000000000027941 */ /* 0x000fea0003800000 */
.L_x_6633:
        /* <DEDUP_REMOVED lines=17> */
.L_x_6636:
[----:B------:R-:W-:Y:S05]  /*2fd60*/  BSYNC B2 ;  /* 0x0000000000027941 */ /* 0x000fea0003800000 */
.L_x_6635:
        /* <DEDUP_REMOVED lines=10> */
.L_x_6638:
[----:B------:R-:W-:Y:S05]  /*2fe10*/  BSYNC B2 ;  /* 0x0000000000027941 */ /* 0x000fea0003800000 */
.L_x_6637:
        /* <DEDUP_REMOVED lines=92> */
.L_x_6641:
[----:B------:R-:W-:Y:S05]  /*303e0*/  BSYNC B2 ;  /* 0x0000000000027941 */ /* 0x000fea0003800000 */
.L_x_6640:
        /* <DEDUP_REMOVED lines=17> */
.L_x_6643:
[----:B------:R-:W-:Y:S05]  /*30500*/  BSYNC B2 ;  /* 0x0000000000027941 */ /* 0x000fea0003800000 */
.L_x_6642:
        /* <DEDUP_REMOVED lines=10> */
.L_x_6645:
[----:B------:R-:W-:Y:S05]  /*305b0*/  BSYNC B2 ;  /* 0x0000000000027941 */ /* 0x000fea0003800000 */
.L_x_6644:
        /* <DEDUP_REMOVED lines=581> */
.L_x_6648:
[----:B------:R-:W-:Y:S05]  /*32a10*/  BSYNC B2 ;  /* 0x0000000000027941 */ /* 0x000fea0003800000 */
.L_x_6647:
        /* <DEDUP_REMOVED lines=45> */
[----:B------:R-:W-:Y:S01]  /*32cf0*/  LOP3.LUT R63, RZ, R63, RZ, 0x33, !PT ;  /* 0x0000003fff3f7212 */ /* 0x000fe200078e33ff */
        /* <DEDUP_REMOVED lines=23> */
[----:B------:R-:W-:-:S03]  /*32e70*/  LOP3.LUT R21, R21, 0x1ffffffe, RZ, 0xc0, !PT ;  /* 0x1ffffffe15157812 */ /* 0x000fc600078ec0ff */
[----:B------:R-:W-:Y:S02]  /*32e80*/  IMAD.IADD R26, R25, 0x1, -R26 ;  /* 0x00000001191a7824 */ /* 0x000fe400078e0a1a */
[----:B------:R-:W-:Y:S01]  /*32e90*/  FMUL.FTZ R38, R38, R20 ;  /* 0x0000001426267220 */ /* 0x000fe20000410000 */
[----:B------:R-:W-:Y:S02]  /*32ea0*/  IMAD.IADD R21, R28, 0x1, -R21 ;  /* 0x000000011c157824 */ /* 0x000fe400078e0a15 */
[----:B------:R-:W-:Y:S01]  /*32eb0*/  IMAD.U32 R26, R15, 0x10, R26 ;  /* 0x000000100f1a7824 */ /* 0x000fe200078e001a */
[----:B------:R0:W4:Y:S03]  /*32ec0*/  MUFU.TANH R70, R38 ;  /* 0x0000002600467308 */ /* 0x0001260000002400 */
[----:B0-----:R-:W-:-:S04]  /*32ed0*/  IMAD R38, R21, 0x8, R26 ;  /* 0x0000000815267824 */ /* 0x001fc800078e021a */
[----:B------:R-:W-:-:S04]  /*32ee0*/  @P0 IMAD.HI.U32 R59, R38, R59, RZ ;  /* 0x0000003b263b0227 */ /* 0x000fc800078e00ff */
[----:B------:R-:W-:Y:S01]  /*32ef0*/  FMUL.FTZ R31, R31, R20 ;  /* 0x000000141f1f7220 */ /* 0x000fe20000410000 */
[----:B------:R-:W-:Y:S01]  /*32f00*/  @P0 SHF.R.U32.HI R38, RZ, R62, R59 ;  /* 0x0000003eff260219 */ /* 0x000fe2000001163b */
[----:B------:R-:W-:Y:S02]  /*32f10*/  IMAD.SHL.U32 R59, R0, 0x40, RZ ;  /* 0x00000040003b7824 */ /* 0x000fe400078e00ff */
[-C--:B------:R-:W-:Y:S01]  /*32f20*/  FMUL.FTZ R35, R35, R20.reuse ;  /* 0x0000001423237220 */ /* 0x080fe20000410000 */
[-C--:B------:R-:W-:Y:S01]  /*32f30*/  FMUL.FTZ R36, R36, R20.reuse ;  /* 0x0000001424247220 */ /* 0x080fe20000410000 */
[-C--:B------:R-:W-:Y:S01]  /*32f40*/  FMUL.FTZ R37, R37, R20.reuse ;  /* 0x0000001425257220 */ /* 0x080fe20000410000 */
[----:B------:R-:W0:Y:S01]  /*32f50*/  SHFL.IDX PT, R26, R38, RZ, 0x1c1f ;  /* 0x001c1fff261a7589 */ /* 0x000e2200000e0000 */
[----:B------:R-:W-:Y:S01]  /*32f60*/  LOP3.LUT R15, R14, 0x7ffffffc, RZ, 0xc0, !PT ;  /* 0x7ffffffc0e0f7812 */ /* 0x000fe200078ec0ff */
[-C--:B------:R-:W-:Y:S01]  /*32f70*/  FMUL.FTZ R58, R30, R20.reuse ;  /* 0x000000141e3a7220 */ /* 0x080fe20000410000 */
[----:B------:R-:W0:Y:S01]  /*32f80*/  MUFU.TANH R67, R31 ;  /* 0x0000001f00437308 */ /* 0x000e220000002400 */
[----:B------:R-:W-:Y:S01]  /*32f90*/  IADD3 R14, -R59, 0x1, RZ ;  /* 0x000000013b0e7810 */ /* 0x000fe20007ffe1ff */
[-C--:B------:R-:W-:Y:S01]  /*32fa0*/  FMUL.FTZ R29, R29, R20.reuse ;  /* 0x000000141d1d7220 */ /* 0x080fe20000410000 */
[-C--:B------:R-:W-:Y:S01]  /*32fb0*/  FMUL.FTZ R32, R32, R20.reuse ;  /* 0x0000001420207220 */ /* 0x080fe20000410000 */
[-C--:B------:R-:W-:Y:S01]  /*32fc0*/  FMUL.FTZ R33, R33, R20.reuse ;  /* 0x0000001421217220 */ /* 0x080fe20000410000 */
[-C--:B------:R-:W-:Y:S01]  /*32fd0*/  FMUL.FTZ R40, R40, R20.reuse ;  /* 0x0000001428287220 */ /* 0x080fe20000410000 */
[-C--:B------:R-:W-:Y:S01]  /*32fe0*/  FMUL.FTZ R41, R41, R20.reuse ;  /* 0x0000001429297220 */ /* 0x080fe20000410000 */
[-C--:B------:R-:W-:Y:S01]  /*32ff0*/  FMUL.FTZ R42, R42, R20.reuse ;  /* 0x000000142a2a7220 */ /* 0x080fe20000410000 */
        /* <DEDUP_REMOVED lines=9> */
[-C--:B-1----:R-:W-:Y:S01]  /*33090*/  FMUL.FTZ R35, R43, R20.reuse ;  /* 0x000000142b237220 */ /* 0x082fe20000410000 */
[-C--:B------:R-:W-:Y:S01]  /*330a0*/  FMUL.FTZ R52, R52, R20.reuse ;  /* 0x0000001434347220 */ /* 0x080fe20000410000 */
[-C--:B------:R-:W-:Y:S01]  /*330b0*/  FMUL.FTZ R53, R53, R20.reuse ;  /* 0x0000001435357220 */ /* 0x080fe20000410000 */
[-C--:B------:R-:W-:Y:S01]  /*330c0*/  FMUL.FTZ R54, R54, R20.reuse ;  /* 0x0000001436367220 */ /* 0x080fe20000410000 */
[-C--:B------:R-:W-:Y:S01]  /*330d0*/  FMUL.FTZ R34, R34, R20.reuse ;  /* 0x0000001422227220 */ /* 0x080fe20000410000 */
[----:B------:R-:W-:-:S02]  /*330e0*/  FMUL.FTZ R39, R39, R20 ;  /* 0x0000001427277220 */ /* 0x000fc40000410000 */
[----:B------:R1:W0:Y:S01]  /*330f0*/  MUFU.TANH R31, R37 ;  /* 0x00000025001f7308 */ /* 0x0002220000002400 */
[-C--:B--2---:R-:W-:Y:S01]  /*33100*/  FMUL.FTZ R36, R46, R20.reuse ;  /* 0x000000142e247220 */ /* 0x084fe20000410000 */
[----:B------:R-:W-:Y:S01]  /*33110*/  FMUL.FTZ R20, R55, R20 ;  /* 0x0000001437147220 */ /* 0x000fe20000410000 */
[----:B-1----:R-:W-:-:S05]  /*33120*/  IMAD.IADD R37, R24, 0x1, -R15 ;  /* 0x0000000118257824 */ /* 0x002fca00078e0a0f */
[----:B------:R-:W1:Y:S01]  /*33130*/  MUFU.TANH R11, R11 ;  /* 0x0000000b000b7308 */ /* 0x000e620000002400 */
[----:B------:R-:W-:-:S07]  /*33140*/  IMAD R14, R37, -0x2, R14 ;  /* 0xfffffffe250e7824 */ /* 0x000fce00078e020e */
[----:B------:R-:W2:Y:S01]  /*33150*/  MUFU.TANH R13, R13 ;  /* 0x0000000d000d7308 */ /* 0x000ea20000002400 */
[----:B------:R-:W-:-:S07]  /*33160*/  IADD3 R14, -R56, R14, R57 ;  /* 0x0000000e380e7210 */ /* 0x000fce0007ffe139 */
        /* <DEDUP_REMOVED lines=21> */
[----:B------:R-:W-:Y:S02]  /*332c0*/  IMAD.IADD R63, R14, 0x1, R63 ;  /* 0x000000010e3f7824 */ /* 0x000fe400078e023f */
[----:B------:R-:W-:-:S03]  /*332d0*/  IMAD.IADD R64, R64, 0x1, -R59 ;  /* 0x0000000140407824 */ /* 0x000fc600078e0a3b */
[----:B------:R0:W1:Y:S08]  /*332e0*/  MUFU.TANH R68, R34 ;  /* 0x0000002200447308 */ /* 0x0000700000002400 */
[----:B------:R3:W1:Y:S01]  /*332f0*/  MUFU.TANH R71, R39 ;  /* 0x0000002700477308 */ /* 0x0006620000002400 */
[--C-:B0-----:R-:W-:Y:S02]  /*33300*/  IMAD.IADD R34, R63, 0x1, R26.reuse ;  /* 0x000000013f227824 */ /* 0x101fe400078e021a */
[----:B---3--:R-:W-:Y:S01]  /*33310*/  IMAD.IADD R39, R61, 0x1, R26 ;  /* 0x000000013d277824 */ /* 0x008fe200078e021a */
[----:B--2-4-:R-:W-:Y:S06]  /*33320*/  @!P1 BRA `(.L_x_6650) ;  /* 0x0000000000889947 */ /* 0x014fec0003800000 */
        /* <DEDUP_REMOVED lines=16> */
.L_x_6654:
[----:B------:R-:W-:Y:S05]  /*33430*/  BSYNC B4 ;  /* 0x0000000000047941 */ /* 0x000fea0003800000 */
.L_x_6653:
[----:B------:R-:W-:Y:S01]  /*33440*/  LOP3.LUT R15, RZ, R15, RZ, 0x33, !PT ;  /* 0x0000000fff0f7212 */ /* 0x000fe200078e33ff */
[----:B------:R-:W-:Y:S06]  /*33450*/  BRA `(.L_x_6655) ;  /* 0x0000000000287947 */ /* 0x000fec0003800000 */
.L_x_6652:
        /* <DEDUP_REMOVED lines=10> */
.L_x_6655:
[----:B------:R-:W-:Y:S05]  /*33500*/  BSYNC B3 ;  /* 0x0000000000037941 */ /* 0x000fea0003800000 */
.L_x_6651:
[----:B------:R-:W-:-:S04]  /*33510*/  IMAD R14, R12, R15, -R59 ;  /* 0x0000000f0c0e7224 */ /* 0x000fc800078e0a3b */
[----:B------:R-:W-:-:S05]  /*33520*/  IMAD R15, R37, -0x2, R14 ;  /* 0xfffffffe250f7824 */ /* 0x000fca00078e020e */
[----:B------:R-:W-:Y:S02]  /*33530*/  VIMNMX R34, R34, R15, !PT ;  /* 0x0000000f22227248 */ /* 0x000fe40007fe0100 */
[----:B------:R-:W-:-:S07]  /*33540*/  VIADDMNMX R39, R15, R12, R39, PT ;  /* 0x0000000c0f277246 */ /* 0x000fce0003800127 */
.L_x_6650:
[----:B------:R-:W-:Y:S05]  /*33550*/  BSYNC B2 ;  /* 0x0000000000027941 */ /* 0x000fea0003800000 */
.L_x_6649:
        /* <DEDUP_REMOVED lines=14> */
[C---:B------:R-:W-:Y:S02]  /*33640*/  ISETP.LT.OR P2, PT, R39.reuse, 0x11, P2 ;  /* 0x000000112700780c */ /* 0x040fe40001741670 */
        /* <DEDUP_REMOVED lines=81> */
.L_x_6661:
[----:B------:R-:W-:Y:S05]  /*33b60*/  BSYNC B4 ;  /* 0x0000000000047941 */ /* 0x000fea0003800000 */
.L_x_6660:
[----:B------:R-:W-:Y:S01]  /*33b70*/  LOP3.LUT R57, RZ, R57, RZ, 0x33, !PT ;  /* 0x00000039ff397212 */ /* 0x000fe200078e33ff */
[----:B------:R-:W-:Y:S06]  /*33b80*/  BRA `(.L_x_6662) ;  /* 0x0000000000287947 */ /* 0x000fec0003800000 */
.L_x_6659:
        /* <DEDUP_REMOVED lines=10> */
.L_x_6662:
[----:B------:R-:W-:Y:S05]  /*33c30*/  BSYNC B3 ;  /* 0x0000000000037941 */ /* 0x000fea0003800000 */
.L_x_6658:
[----:B------:R-:W-:-:S04]  /*33c40*/  IMAD R8, R12, R57, -R59 ;  /* 0x000000390c087224 */ /* 0x000fc800078e0a3b */
[----:B------:R-:W-:-:S05]  /*33c50*/  IMAD R37, R37, -0x2, R8 ;  /* 0xfffffffe25257824 */ /* 0x000fca00078e0208 */
[----:B------:R-:W-:Y:S02]  /*33c60*/  VIADDMNMX R39, R37, R12, R39, PT ;  /* 0x0000000c25277246 */ /* 0x000fe40003800127 */
[----:B------:R-:W-:-:S07]  /*33c70*/  VIMNMX R40, R40, R37, !PT ;  /* 0x0000002528287248 */ /* 0x000fce0007fe0100 */
.L_x_6657:
[----:B------:R-:W-:Y:S05]  /*33c80*/  BSYNC B2 ;  /* 0x0000000000027941 */ /* 0x000fea0003800000 */
.L_x_6656:
[----:B------:R-:W2:Y:S01]  /*33c90*/  LDL.64 R8, [R7+0x70] ;  /* 0x0000700007087983 */ /* 0x000ea20000100a00 */
[----:B------:R-:W-:Y:S02]  /*33ca0*/  R2UR UR4, R4 ;  /* 0x00000000040472ca */ /* 0x000fe400000e0000 */
[----:B------:R-:W-:Y:S02]  /*33cb0*/  R2UR UR5, R5 ;  /* 0x00000000050572ca */ /* 0x000fe400000e0000 */
[----:B------:R-:W-:Y:S02]  /*33cc0*/  ISETP.GT.AND P0, PT, R40, 0x1, !P0 ;  /* 0x000000012800780c */ /* 0x000fe40004704270 */
        /* <DEDUP_REMOVED lines=14> */
[----:B-1----:R-:W-:Y:S02]  /*33db0*/  FSEL R57, R68, -INF , !P0 ;  /* 0xff80000044397808 */ /* 0x002fe40004000000 */
        /* <DEDUP_REMOVED lines=23> */
[----:B------:R-:W-:Y:S02]  /*33f30*/  ISETP.GT.AND P1, PT, R40, 0x28, !P1 ;  /* 0x000000282800780c */ /* 0x000fe40004f24270 */
[----:B------:R-:W-:-:S02]  /*33f40*/  ISETP.LT.OR P0, PT, R39, 0x22, P0 ;  /* 0x000000222700780c */ /* 0x000fc40000701670 */
[C---:B------:R-:W-:Y:S02]  /*33f50*/  ISETP.GT.AND P2, PT, R40.reuse, 0x29, !P2 ;  /* 0x000000292800780c */ /* 0x040fe40005744270 */
[----:B------:R-:W-:Y:S02]  /*33f60*/  ISETP.LT.OR P1, PT, R39, 0x29, P1 ;  /* 0x000000292700780c */ /* 0x000fe40000f21670 */
[----:B------:R-:W-:Y:S02]  /*33f70*/  FSEL R63, R35, -INF , !P0 ;  /* 0xff800000233f7808 */ /* 0x000fe40004000000 */
[----:B------:R-:W-:Y:S02]  /*33f80*/  ISETP.GT.AND P3, PT, R40, 0x30, !P3 ;  /* 0x000000302800780c */ /* 0x000fe40005f64270 */
[----:B------:R-:W-:Y:S02]  /*33f90*/  ISETP.LT.OR P2, PT, R39, 0x2a, P2 ;  /* 0x0000002a2700780c */ /* 0x000fe40001741670 */
[----:B------:R-:W-:-:S02]  /*33fa0*/  FSEL R73, R36, -INF , !P1 ;  /* 0xff80000024497808 */ /* 0x000fc40004800000 */
[C---:B------:R-:W-:Y:S02]  /*33fb0*/  ISETP.GT.AND P4, PT, R40.reuse, 0x31, !P4 ;  /* 0x000000312800780c */ /* 0x040fe40006784270 */
[----:B------:R-:W-:Y:S02]  /*33fc0*/  ISETP.LT.OR P3, PT, R39, 0x31, P3 ;  /* 0x000000312700780c */ /* 0x000fe40001f61670 */
[----:B------:R-:W-:Y:S02]  /*33fd0*/  FSEL R75, R47, -INF , !P2 ;  /* 0xff8000002f4b7808 */ /* 0x000fe40005000000 */
[----:B------:R-:W-:Y:S02]  /*33fe0*/  ISETP.GT.AND P5, PT, R40, 0x38, !P5 ;  /* 0x000000382800780c */ /* 0x000fe40006fa4270 */
[----:B------:R-:W-:Y:S02]  /*33ff0*/  ISETP.LT.OR P4, PT, R39, 0x32, P4 ;  /* 0x000000322700780c */ /* 0x000fe40002781670 */
[----:B------:R-:W-:-:S02]  /*34000*/  FSEL R77, R50, -INF , !P3 ;  /* 0xff800000324d7808 */ /* 0x000fc40005800000 */
[----:B------:R-:W-:Y:S02]  /*34010*/  ISETP.GT.AND P6, PT, R40, 0x39, !P6 ;  /* 0x000000392800780c */ /* 0x000fe400077c4270 */
[----:B------:R-:W-:Y:S01]  /*34020*/  ISETP.LT.OR P5, PT, R39, 0x39, P5 ;  /* 0x000000392700780c */ /* 0x000fe20002fa1670 */
[----:B------:R-:W3:Y:S01]  /*34030*/  LD.E R40, desc[UR4][R8.64+0x10] ;  /* 0x0000100408287980 */ /* 0x000ee2000c101900 */
[----:B------:R-:W-:Y:S02]  /*34040*/  FSEL R79, R51, -INF , !P4 ;  /* 0xff800000334f7808 */ /* 0x000fe40006000000 */
[----:B------:R-:W-:Y:S02]  /*34050*/  ISETP.LT.OR P6, PT, R39, 0x3a, P6 ;  /* 0x0000003a2700780c */ /* 0x000fe400037c1670 */
[----:B------:R-:W-:Y:S02]  /*34060*/  FSEL R81, R54, -INF , !P5 ;  /* 0xff80000036517808 */ /* 0x000fe40006800000 */
[----:B------:R-:W-:-:S02]  /*34070*/  R2UR UR6, R4 ;  /* 0x00000000040672ca */ /* 0x000fc400000e0000 */
[----:B------:R-:W-:Y:S02]  /*34080*/  R2UR UR7, R5 ;  /* 0x00000000050772ca */ /* 0x000fe400000e0000 */
[----:B------:R-:W-:-:S11]  /*34090*/  FSEL R83, R43, -INF , !P6 ;  /* 0xff8000002b537808 */ /* 0x000fd60007000000 */
[----:B------:R-:W4:Y:S01]  /*340a0*/  LD.E R41, desc[UR6][R8.64+0x14] ;  /* 0x0000140608297980 */ /* 0x000f22000c101900 */
        /* <DEDUP_REMOVED lines=33> */
[----:B------:R-:W-:Y:S04]  /*342c0*/  ST.E.64 desc[UR4][R8.64], R36 ;  /* 0x0000002408007985 */ /* 0x000fe8000c101b04 */
[----:B------:R-:W2:Y:S01]  /*342d0*/  LD.E R44, desc[UR6][R8.64+0x4] ;  /* 0x00000406082c7980 */ /* 0x000ea2000c101900 */
[----:B0-----:R-:W-:-:S05]  /*342e0*/  FMNMX.FTZ R11, R36, R11, !PT ;  /* 0x0000000b240b7209 */ /* 0x001fca0007810000 */
[----:B------:R-:W0:Y:S02]  /*342f0*/  SHFL.BFLY PT, R38, R11, 0x1, 0x1f ;  /* 0x0c201f000b267f89 */ /* 0x000e2400000e0000 */
[----:B0-----:R-:W-:Y:S02]  /*34300*/  FMNMX.FTZ R35, R11, R38, !PT ;  /* 0x000000260b237209 */ /* 0x001fe40007810000 */
[----:B------:R-:W5:Y:S04]  /*34310*/  LD.E R38, desc[UR4][R8.64+0x20] ;  /* 0x0000200408267980 */ /* 0x000f68000c101900 */
[----:B------:R-:W-:Y:S04]  /*34320*/  ST.E desc[UR4][R8.64], R35 ;  /* 0x0000002308007985 */ /* 0x000fe8000c101904 */
[----:B------:R-:W3:Y:S01]  /*34330*/  LD.E R39, desc[UR6][R8.64] ;  /* 0x0000000608277980 */ /* 0x000ee2000c101900 */
[----:B------:R-:W-:-:S02]  /*34340*/  R2UR UR8, R4 ;  /* 0x00000000040872ca */ /* 0x000fc400000e0000 */
[----:B------:R-:W-:Y:S01]  /*34350*/  R2UR UR9, R5 ;  /* 0x00000000050972ca */ /* 0x000fe200000e0000 */
[----:B--2---:R-:W0:Y:S02]  /*34360*/  SHFL.BFLY PT, R11, R44, 0x2, 0x1f ;  /* 0x0c401f002c0b7f89 */ /* 0x004e2400000e0000 */
        /* <DEDUP_REMOVED lines=9> */
[----:B-----5:R-:W-:Y:S02]  /*34400*/  FMUL.FTZ R11, R11, R38 ;  /* 0x000000260b0b7220 */ /* 0x020fe40000410000 */
[----:B------:R-:W-:-:S04]  /*34410*/  FMUL.FTZ R12, R38, R13 ;  /* 0x0000000d260c7220 */ /* 0x000fc80000410000 */
[----:B------:R-:W0:Y:S08]  /*34420*/  MUFU.EX2 R11, R11 ;  /* 0x0000000b000b7308 */ /* 0x000e300000000800 */
[----:B------:R-:W4:Y:S01]  /*34430*/  MUFU.EX2 R12, R12 ;  /* 0x0000000c000c7308 */ /* 0x000f220000000800 */
[----:B------:R1:W-:Y:S01]  /*34440*/  ST.E desc[UR4][R8.64+0x4], R35 ;  /* 0x0000042308007985 */ /* 0x0003e2000c101904 */
[----:B0-----:R-:W-:Y:S01]  /*34450*/  FMUL.FTZ R13, R11, R40 ;  /* 0x000000280b0d7220 */ /* 0x001fe20000410000 */
[----:B----4-:R-:W-:-:S04]  /*34460*/  FMUL.FTZ R41, R12, R41 ;  /* 0x000000290c297220 */ /* 0x010fc80000410000 */
        /* <DEDUP_REMOVED lines=21> */
.L_x_6664:
[----:B------:R-:W-:Y:S05]  /*345c0*/  BSYNC B2 ;  /* 0x0000000000027941 */ /* 0x000fea0003800000 */
.L_x_6663:
        /* <DEDUP_REMOVED lines=13> */
.L_x_6666:
[----:B------:R-:W-:Y:S05]  /*346a0*/  BSYNC B2 ;  /* 0x0000000000027941 */ /* 0x000fea0003800000 */
.L_x_6665:
        /* <DEDUP_REMOVED lines=1394> */
[----:B------:R-:W-:Y:S01]  /*39dd0*/  R2UR UR17, R5 ;  /* 0x00000000051172ca */ /* 0x000fe200000e0000 */
[----:B------:R-:W-:-:S02]  /*39de0*/  VIADD R12, R10, 0x100 ;  /* 0x000001000a0c7836 */ /* 0x000fc40000000000 */
        /* <DEDUP_REMOVED lines=1912> */
.L_x_6668:
[----:B------:R-:W-:Y:S05]  /*41570*/  BSYNC B2 ;  /* 0x0000000000027941 */ /* 0x000fea0003800000 */
.L_x_6667:
        /* <DEDUP_REMOVED lines=12> */
[----:B0-----:R-:W-:Y:S05]  /*41640*/  RET.REL.NODEC R4 `(_ZN7cutlass13device_kernelIN5flash11enable_sm90INS1_16FlashAttnFwdSm90INS1_25CollectiveMainloopFwdSm90ILi2EN4cute5tupleIJNS5_1CILi1EEES8_S8_EEENS6_IJNS7_ILi64EEESA_SA_EEELi512ENS_10bfloat16_tEfNS_4arch4Sm90ELb0ELb1ELb1ELb1ELb1ELb0ELb1ELb0ELb0ELb1ELb0ELb0EEENS1_21CollectiveEpilogueFwdINS6_IJSA_NS7_ILi512EEESA_EEES9_SC_SE_Li256ELb1ELb1ELb0ELb0EEENS1_36VarlenDynamicPersistentTileSchedulerILi64ELi64ELi256ELi128ELb0ELb1ELb1ELb1ELb0ELb1EEEEEEEEEvNT_6ParamsE) ;  /* 0xfffffbe8046c7950 */ /* 0x001fea0003c3ffff */
.L_x_6639:
[----:B0-----:R0:W1:Y:S02]  /*41650*/  SYNCS.PHASECHK.TRANS64.TRYWAIT P0, [R11+URZ], R24 ;  /* 0x000000180b0075a7 */ /* 0x001064000800017f */
[----:B-1----:R-:W-:Y:S05]  /*41660*/  @!P0 NANOSLEEP.SYNCS 0x989680 ;  /* 0x009896800000895d */ /* 0x002fea0003900000 */
[----:B------:R-:W1:Y:S02]  /*41670*/  @!P0 SYNCS.PHASECHK.TRANS64 P0, [R11+URZ], R24 ;  /* 0x000000180b0085a7 */ /* 0x000e64000800007f */
[----:B-1----:R-:W-:Y:S05]  /*41680*/  @!P0 BRA `(.L_x_6639) ;  /* 0xfffffffc00f08947 */ /* 0x002fea000383ffff */
[----:B------:R-:W-:Y:S05]  /*41690*/  BRA `(.L_x_6638) ;  /* 0xfffffee400dc7947 */ /* 0x000fea000383ffff */
.L_x_6646:
[----:B0-----:R0:W1:Y:S02]  /*416a0*/  SYNCS.PHASECHK.TRANS64.TRYWAIT P0, [R56+URZ], R57 ;  /* 0x00000039380075a7 */ /* 0x001064000800017f */
[----:B-1----:R-:W-:Y:S05]  /*416b0*/  @!P0 NANOSLEEP.SYNCS 0x989680 ;  /* 0x009896800000895d */ /* 0x002fea0003900000 */
[----:B------:R-:W1:Y:S02]  /*416c0*/  @!P0 SYNCS.PHASECHK.TRANS64 P0, [R56+URZ], R57 ;  /* 0x00000039380085a7 */ /* 0x000e64000800007f */
[----:B-1----:R-:W-:Y:S05]  /*416d0*/  @!P0 BRA `(.L_x_6646) ;  /* 0xfffffffc00f08947 */ /* 0x002fea000383ffff */
[----:B------:R-:W-:Y:S05]  /*416e0*/  BRA `(.L_x_6645) ;  /* 0xfffffeec00b07947 */ /* 0x000fea000383ffff */
.L_x_6669:
        /* <DEDUP_REMOVED lines=9> */
.L_x_15653:


//--------------------- .text._ZN7cutlass13device_kernelIN5flash11enable_sm90INS1_16FlashAttnFwdSm90INS1_25CollectiveMainloopFwdSm90ILi2EN4cute5tupleIJNS5_1CILi1EEES8_S8_EEENS6_IJNS7_ILi64EEESA_SA_EEELi512ENS_10bfloat16_tEfNS_4arch4Sm90ELb0ELb1ELb1ELb1ELb1ELb1ELb1ELb0ELb0ELb1ELb0ELb0EEENS1_21CollectiveEpilogueFwdINS6_IJSA_NS7_ILi512EEESA_EEES9_SC_SE_Li256ELb1ELb1ELb0ELb0EEENS1_36VarlenDynamicPersistentTileSchedulerILi64ELi64ELi256ELi128ELb0ELb1ELb1ELb1ELb0ELb1EEEEEEEEEvNT_6ParamsE --------------------------
	.section	.text._ZN7cutlass13device_kernelIN5flash11enable_sm90INS1_16FlashAttnFwdSm90INS1_25CollectiveMainloopFwdSm90ILi2EN4cute5tupleIJNS5_1CILi1EEES8_S8_EEENS6_IJNS7_ILi64EEESA_SA_EEELi512ENS_10bfloat16_tEfNS_4arch4Sm90ELb0ELb1ELb1ELb1ELb1ELb1ELb1ELb0ELb0ELb1ELb0ELb0EEENS1_21CollectiveEpilogueFwdINS6_IJSA_NS7_ILi512EEESA_EEES9_SC_SE_Li256ELb1ELb1ELb0ELb0EEENS1_36VarlenDynamicPersistentTileSchedulerILi64ELi64ELi256ELi128ELb0ELb1ELb1ELb1ELb0ELb1EEEEEEEEEvNT_6ParamsE,"ax",@progbits
	.align	128
.text._ZN7cutlass13device_kernelIN5flash11enable_sm90INS1_16FlashAttnFwdSm90INS1_25CollectiveMainloopFwdSm90ILi2EN4cute5tupleIJNS5_1CILi1EEES8_S8_EEENS6_IJNS7_ILi64EEESA_SA_EEELi512ENS_10bfloat16_tEfNS_4arch4Sm90ELb0ELb1ELb1ELb1ELb1ELb1ELb1ELb0ELb0ELb1ELb0ELb0EEENS1_21CollectiveEpilogueFwdINS6_IJSA_NS7_ILi512EEESA_EEES9_SC_SE_Li256ELb1ELb1ELb0ELb0EEENS1_36VarlenDynamicPersistentTileSchedulerILi64ELi64ELi256ELi128ELb0ELb1ELb1ELb1ELb0ELb1EEEEEEEEEvNT_6ParamsE:
        .type           _ZN7cutlass13device_kernelIN5flash11enable_sm90INS1_16FlashAttnFwdSm90INS1_25CollectiveMainloopFwdSm90ILi2EN4cute5tupleIJNS5_1CILi1EEES8_S8_EEENS6_IJNS7_ILi64EEESA_SA_EEELi512ENS_10bfloat16_tEfNS_4arch4Sm90ELb0ELb1ELb1ELb1ELb1ELb1ELb1ELb0ELb0ELb1ELb0ELb0EEENS1_21CollectiveEpilogueFwdINS6_IJSA_NS7_ILi512EEESA_EEES9_SC_SE_Li256ELb1ELb1ELb0ELb0EEENS1_36VarlenDynamicPersistentTileSchedulerILi64ELi64ELi256ELi128ELb0ELb1ELb1ELb1ELb0ELb1EEEEEEEEEvNT_6ParamsE,@function
        .size           _ZN7cutlass13device_kernelIN5flash11enable_sm90INS1_16FlashAttnFwdSm90INS1_25CollectiveMainloopFwdSm90ILi2EN4cute5tupleIJNS5_1CILi1EEES8_S8_EEENS6_IJNS7_ILi64EEESA_SA_EEELi512ENS_10bfloat16_tEfNS_4arch4Sm90ELb0ELb1ELb1ELb1ELb1ELb1ELb1ELb0ELb0ELb1ELb0ELb0EEENS1_21CollectiveEpilogueFwdINS6_IJSA_NS7_ILi512EEESA_EEES9_SC_SE_Li256ELb1ELb1ELb0ELb0EEENS1_36VarlenDynamicPersistentTileSchedulerILi64ELi64ELi256ELi128ELb0ELb1ELb1ELb1ELb0ELb1EEEEEEEEEvNT_6ParamsE,(.L_x_15655 - _ZN7cutlass13device_kernelIN5flash11enable_sm90INS1_16FlashAttnFwdSm90INS1_25CollectiveMainloopFwdSm90ILi2EN4cute5tupleIJNS5_1CILi1EEES8_S8_EEENS6_IJNS7_ILi64EEESA_SA_EEELi512ENS_10bfloat16_tEfNS_4arch4Sm90ELb0ELb1ELb1ELb1ELb1ELb1ELb1ELb0ELb0ELb1ELb0ELb0EEENS1_21CollectiveEpilogueFwdINS6_IJSA_NS7_ILi512EEESA_EEES9_SC_SE_Li256ELb1ELb1ELb0ELb0EEENS1_36VarlenDynamicPersistentTileSchedulerILi64ELi64ELi256ELi128ELb0ELb1ELb1ELb1ELb0ELb1EEEEEEEEEvNT_6ParamsE)
        .other          _ZN7cutlass13device_kernelIN5flash11enable_sm90INS1_16FlashAttnFwdSm90INS1_25CollectiveMainloopFwdSm90ILi2EN4cute5tupleIJNS5_1CILi1EEES8_S8_EEENS6_IJNS7_ILi64EEESA_SA_EEELi512ENS_10bfloat16_tEfNS_4arch4Sm90ELb0ELb1ELb1ELb1ELb1ELb1ELb1ELb0ELb0ELb1ELb0ELb0EEENS1_21CollectiveEpilogueFwdINS6_IJSA_NS7_ILi512EEESA_EEES9_SC_SE_Li256ELb1ELb1ELb0ELb0EEENS1_36VarlenDynamicPersistentTileSchedulerILi64ELi64ELi256ELi128ELb0ELb1ELb1ELb1ELb0ELb1EEEEEEEEEvNT_6ParamsE,@"STO_CUDA_ENTRY STV_DEFAULT"
_ZN7cutlass13device_kernelIN5flash11enable_sm90INS1_16FlashAttnFwdSm90INS1_25CollectiveMainloopFwdSm90ILi2EN4cute5tupleIJNS5_1CILi1EEES8_S8_EEENS6_IJNS7_ILi64EEESA_SA_EEELi512ENS_10bfloat16_tEfNS_4arch4Sm90ELb0ELb1ELb1ELb1ELb1ELb1ELb1ELb0ELb0ELb1ELb0ELb0EEENS1_21CollectiveEpilogueFwdINS6_IJSA_NS7_ILi512EEESA_EEES9_SC_SE_Li256ELb1ELb1ELb0ELb0EEENS1_36VarlenDynamicPersistentTileSchedulerILi64ELi64ELi256ELi128ELb0ELb1ELb1ELb1ELb0ELb1EEEEEEEEEvNT_6ParamsE:
[----:B------:R-:W0:Y:S02]  /*0000*/  LDC R1, c[0x0][0x28] ;  /* 0x00000a00ff017b82 */ /* 0x000e240000000800 */
[----:B0-----:R-:W-:-:S05]  /*0010*/  VIADD R1, R1, 0xfffffba0 ;  /* 0xfffffba001017836 */ /* 0x001fca0000000000 */
[----:B------:R-:W-:Y:S01]  /*0020*/  R2UR UR4, R1 ;  /* 0x00000000010472ca */ /* 0x000fe200000e0000 */
[----:B------:R-:W0:Y:S01]  /*0030*/  S2R R3, SR_TID.X ;  /* 0x0000000000037919 */ /* 0x000e220000002100 */
[----:B------:R-:W-:Y:S01]  /*0040*/  ELECT P0, URZ, PT ;  /* 0x00000000003f782f */ /* 0x000fe20003800000 */
[----:B------:R-:W-:Y:S01]  /*0050*/  BSSY B0, `(.L_x_6670) ;  /* 0x0000012000007945 */ /* 0x000fe20003800000 */
[----:B------:R-:W-:Y:S01]  /*0060*/  ULDC UR38, c[0x0][0x20] ;  /* 0x0000080000267ab9 */ /* 0x000fe20000000800 */
[----:B------:R-:W-:-:S08]  /*0070*/  ULDC UR37, c[0x0][0x24] ;  /* 0x0000090000257ab9 */ /* 0x000fd00000000800 */
[----:B------:R-:W-:-:S04]  /*0080*/  UIADD3 UR38, UP0, UR4, UR38, URZ ;  /* 0x0000002604267290 */ /* 0x000fc8000ff1e03f */
[----:B------:R-:W-:Y:S01]  /*0090*/  UIADD3.X UR37, URZ, UR37, URZ, UP0, !UPT ;  /* 0x000000253f257290 */ /* 0x000fe200087fe43f */
[--C-:B0-----:R-:W-:Y:S02]  /*00a0*/  SHF.R.U32.HI R0, RZ, 0x5, R3.reuse ;  /* 0x00000005ff007819 */ /* 0x101fe40000011603 */
[----:B------:R-:W-:-:S03]  /*00b0*/  SHF.R.U32.HI R3, RZ, 0x7, R3 ;  /* 0x00000007ff037819 */ /* 0x000fc60000011603 */
        /* <DEDUP_REMOVED lines=11> */
.L_x_6671:
[----:B------:R-:W-:Y:S05]  /*0170*/  BSYNC B0 ;  /* 0x0000000000007941 */ /* 0x000fea0003800000 */
.L_x_6670:
        /* <DEDUP_REMOVED lines=17> */
[----:B------:R-:W-:Y:S01]  /*0290*/  @UP0 USHF.L.U32 UR6, UR6, 0x1, URZ ;  /* 0x0000000106060899 */ /* 0x000fe2000800063f */
[----:B------:R-:W-:-:S03]  /*02a0*/  VOTEU.ANY UP0, P0 ;  /* 0x00000000003f7886 */ /* 0x000fc60000000100 */
[----:B------:R-:W-:Y:S01]  /*02b0*/  UISETP.NE.AND UP3, UPT, UR41, URZ, UPT ;  /* 0x0000003f2900728c */ /* 0x000fe2000bf65270 */
[----:B------:R-:W0:Y:S02]  /*02c0*/  FENCE.VIEW.ASYNC.S ;  /* 0x00000000000073c6 */ /* 0x000e240000000000 */
[----:B0-----:R0:W1:Y:S01]  /*02d0*/  @UP0 SYNCS.EXCH.64 URZ, [UR8+0x38800], UR4 ;  /* 0x03880004083f05b2 */ /* 0x0010620008000100 */
[----:B------:R-:W-:Y:S01]  /*02e0*/  UP2UR UR42, UPR, URZ, 0x8 ;  /* 0x000000083f2a7883 */ /* 0x000fe20008000000 */
[----:B------:R0:W2:Y:S03]  /*02f0*/  @UP1 SYNCS.EXCH.64 URZ, [UR8+0x38810], UR4 ;  /* 0x03881004083f15b2 */ /* 0x0000a60008000100 */
[----:B------:R0:W3:Y:S01]  /*0300*/  @UP2 SYNCS.EXCH.64 URZ, [UR8+0x38820], UR6 ;  /* 0x03882006083f25b2 */ /* 0x0000e20008000100 */
[----:B------:R-:W-:Y:S07]  /*0310*/  @P1 BRA `(.L_x_6672) ;  /* 0x0000000000381947 */ /* 0x000fee0003800000 */
        /* <DEDUP_REMOVED lines=13> */
[----:B----4-:R-:W-:Y:S01]  /*03f0*/  NOP ;  /* 0x0000000000007918 */ /* 0x010fe20000000000 */
.L_x_6672:
[----:B------:R-:W4:Y:S01]  /*0400*/  SHFL.IDX PT, R2, R0, RZ, 0x1f ;  /* 0x00001fff00027589 */ /* 0x000f2200000e0000 */
[----:B------:R-:W-:Y:S01]  /*0410*/  NOP ;  /* 0x0000000000007918 */ /* 0x000fe20000000000 */
[----:B----4-:R-:W-:-:S13]  /*0420*/  ISETP.NE.AND P0, PT, R2, RZ, PT ;  /* 0x000000ff0200720c */ /* 0x010fda0003f05270 */
        /* <DEDUP_REMOVED lines=18> */
[----:B----4-:R-:W-:Y:S01]  /*0550*/  NOP ;  /* 0x0000000000007918 */ /* 0x010fe20000000000 */
.L_x_6673:
[----:B------:R-:W4:Y:S01]  /*0560*/  SHFL.IDX PT, R2, R0, RZ, 0x1f ;  /* 0x00001fff00027589 */ /* 0x000f2200000e0000 */
[----:B------:R-:W-:Y:S01]  /*0570*/  NOP ;  /* 0x0000000000007918 */ /* 0x000fe20000000000 */
[----:B----4-:R-:W-:-:S13]  /*0580*/  ISETP.NE.AND P0, PT, R2, RZ, PT ;  /* 0x000000ff0200720c */ /* 0x010fda0003f05270 */
        /* <DEDUP_REMOVED lines=15> */
.L_x_6674:
        /* <DEDUP_REMOVED lines=22> */
.L_x_6675:
        /* <DEDUP_REMOVED lines=22> */
.L_x_6676:
[----:B------:R-:W-:Y:S01]  /*0940*/  UISETP.NE.AND UP0, UPT, UR41, URZ, UPT ;  /* 0x0000003f2900728c */ /* 0x000fe2000bf05270 */
[----:B------:R-:W-:Y:S01]  /*0950*/  NOP ;  /* 0x0000000000007918 */ /* 0x000fe20000000000 */
[----:B------:R-:W-:Y:S01]  /*0960*/  ULDC.64 UR46, c[0x0][0x208] ;  /* 0x00008200002e7ab9 */ /* 0x000fe20000000a00 */
[----:B------:R-:W-:Y:S01]  /*0970*/  BSSY B9, `(.L_x_6677) ;  /* 0x0003537000097945 */ /* 0x000fe20003800000 */
[----:B0123--:R-:W-:Y:S02]  /*0980*/  BAR.SYNC.DEFER_BLOCKING 0x0 ;  /* 0x0000000000007b1d */ /* 0x00ffe40000010000 */
[----:B------:R-:W-:-:S13]  /*0990*/  PLOP3.LUT P0, PT, PT, PT, UP0, 0x40, 0x0 ;  /* 0x000000000000781c */ /* 0x000fda0003f0e808 */
[----:B------:R-:W-:Y:S05]  /*09a0*/  @P0 BRA `(.L_x_6678) ;  /* 0x000002c400d80947 */ /* 0x000fea0003800000 */
.L_x_6679:
[----:B------:R-:W-:-:S08]  /*09b0*/  NOP ;  /* 0x0000000000007918 */ /* 0x000fd00000000000 */
[----:B------:R-:W0:Y:S02]  /*09c0*/  USETMAXREG.TRY_ALLOC.CTAPOOL UP0, 0xe8 ;  /* 0x000000e8000079c8 */ /* 0x000e240008000600 */
[----:B0-----:R-:W-:-:S13]  /*09d0*/  PLOP3.LUT P0, PT, PT, PT, UP0, 0x80, 0x0 ;  /* 0x000000000000781c */ /* 0x001fda0003f0f008 */
[----:B------:R-:W-:Y:S05]  /*09e0*/  @!P0 BRA `(.L_x_6679) ;  /* 0xfffffffc00f08947 */ /* 0x000fea000383ffff */
[----:B------:R-:W0:Y:S01]  /*09f0*/  S2R R0, SR_TID.X ;  /* 0x0000000000007919 */ /* 0x000e220000002100 */
[----:B------:R-:W1:Y:S01]  /*0a00*/  S2UR UR4, SR_CgaCtaId ;  /* 0x00000000000479c3 */ /* 0x000e620000008800 */
[----:B------:R-:W-:Y:S04]  /*0a10*/  STL.64 [R1+0x1c8], RZ ;  /* 0x0001c8ff01007387 */ /* 0x000fe80000100a00 */
[----:B------:R-:W-:Y:S04]  /*0a20*/  STL [R1+0x1d0], RZ ;  /* 0x0001d0ff01007387 */ /* 0x000fe80000100800 */
[----:B------:R-:W-:Y:S01]  /*0a30*/  STL [R1+0x1d4], RZ ;  /* 0x0001d4ff01007387 */ /* 0x000fe20000100800 */
[----:B-1----:R-:W-:Y:S01]  /*0a40*/  IMAD.U32 R23, RZ, RZ, UR4 ;  /* 0x00000004ff177e24 */ /* 0x002fe2000f8e00ff */
[----:B------:R-:W-:Y:S01]  /*0a50*/  ULDC UR4, c[0x0][0xd3c] ;  /* 0x00034f0000047ab9 */ /* 0x000fe20000000800 */
[----:B0-----:R-:W-:-:S04]  /*0a60*/  SHF.R.U32.HI R2, RZ, 0x7, R0 ;  /* 0x00000007ff027819 */ /* 0x001fc80000011600 */
[----:B------:R-:W-:Y:S02]  /*0a70*/  ISETP.NE.AND P0, PT, R2, 0x1, PT ;  /* 0x000000010200780c */ /* 0x000fe40003f05270 */
[----:B------:R-:W-:-:S04]  /*0a80*/  MOV R2, 0x400 ;  /* 0x0000040000027802 */ /* 0x000fc80000000f00 */
[----:B------:R-:W-:-:S07]  /*0a90*/  LEA R2, R23, R2, 0x18 ;  /* 0x0000000217027211 */ /* 0x000fce00078ec0ff */
[----:B------:R-:W-:Y:S06]  /*0aa0*/  @!P0 BAR.ARV 0x8, 0x100 ;  /* 0x0204000000008b1d */ /* 0x000fec0000002000 */
[----:B------:R-:W-:-:S13]  /*0ab0*/  ISETP.GE.U32.AND P0, PT, R0, 0x100, PT ;  /* 0x000001000000780c */ /* 0x000fda0003f06070 */
[----:B------:R-:W-:Y:S08]  /*0ac0*/  @P0 BAR.ARV 0xf, 0x100 ;  /* 0x03c4000000000b1d */ /* 0x000ff00000002000 */
[----:B------:R-:W-:Y:S06]  /*0ad0*/  BAR.SYNC.DEFER_BLOCKING 0x5, 0x180 ;  /* 0x0146000000007b1d */ /* 0x000fec0000010000 */
[----:B------:R-:W0:Y:S02]  /*0ae0*/  LDS.128 R112, [R2+0x388d0] ;  /* 0x0388d00002707984 */ /* 0x000e240000000c00 */
[----:B------:R-:W-:Y:S06]  /*0af0*/  BAR.ARV 0x4, 0x180 ;  /* 0x0106000000007b1d */ /* 0x000fec0000002000 */
[----:B0-----:R-:W-:-:S13]  /*0b00*/  ISETP.GE.AND P0, PT, R115, UR4, PT ;  /* 0x0000000473007c0c */ /* 0x001fda000bf06270 */
[----:B------:R-:W-:Y:S05]  /*0b10*/  @P0 BRA `(.L_x_6680) ;  /* 0x0000035000700947 */ /* 0x000fea0003800000 */
[----:B------:R-:W-:Y:S01]  /*0b20*/  VIADD R229, R0, 0xffffff80 ;  /* 0xffffff8000e57836 */ /* 0x000fe20000000000 */
[----:B------:R-:W0:Y:S01]  /*0b30*/  S2UR UR4, SR_SWINHI ;  /* 0x00000000000479c3 */ /* 0x000e220000002f00 */
[----:B------:R-:W-:Y:S01]  /*0b40*/  R2UR UR44, R2 ;  /* 0x00000000022c72ca */ /* 0x000fe200000e0000 */
[----:B------:R-:W-:Y:S01]  /*0b50*/  IMAD.MOV.U32 R157, RZ, RZ, 0x2 ;  /* 0x00000002ff9d7424 */ /* 0x000fe200078e00ff */
[----:B------:R-:W-:Y:S01]  /*0b60*/  UIADD3 UR36, UP0, UR38, 0x1c8, URZ ;  /* 0x000001c826247890 */ /* 0x000fe2000ff1e03f */
[----:B------:R-:W-:Y:S01]  /*0b70*/  SHF.R.S32.HI R0, RZ, 0x1f, R229 ;  /* 0x0000001fff007819 */ /* 0x000fe200000114e5 */
[----:B------:R-:W-:Y:S01]  /*0b80*/  UIADD3 UR39, UP1, UR38, 0x1d4, URZ ;  /* 0x000001d426277890 */ /* 0x000fe2000ff3e03f */
[----:B------:R-:W-:Y:S01]  /*0b90*/  IMAD.MOV.U32 R19, RZ, RZ, RZ ;  /* 0x000000ffff137224 */ /* 0x000fe200078e00ff */
[----:B------:R-:W-:Y:S01]  /*0ba0*/  UIADD3.X UR40, URZ, UR37, URZ, UP0, !UPT ;  /* 0x000000253f287290 */ /* 0x000fe200087fe43f */
[----:B------:R-:W-:Y:S01]  /*0bb0*/  LEA.HI R5, R0, R229, RZ, 0x7 ;  /* 0x000000e500057211 */ /* 0x000fe200078f38ff */
[----:B------:R-:W-:Y:S01]  /*0bc0*/  IMAD.MOV.U32 R154, RZ, RZ, RZ ;  /* 0x000000ffff9a7224 */ /* 0x000fe200078e00ff */
[----:B------:R-:W-:-:S02]  /*0bd0*/  UIADD3.X UR43, URZ, UR37, URZ, UP1, !UPT ;  /* 0x000000253f2b7290 */ /* 0x000fc40008ffe43f */
[----:B------:R-:W-:Y:S02]  /*0be0*/  LOP3.LUT R4, R5, 0xffffff80, RZ, 0xc0, !PT ;  /* 0xffffff8005047812 */ /* 0x000fe400078ec0ff */
[----:B------:R-:W-:-:S03]  /*0bf0*/  SHF.R.S32.HI R15, RZ, 0x7, R5 ;  /* 0x00000007ff0f7819 */ /* 0x000fc60000011405 */
[----:B------:R-:W-:Y:S01]  /*0c00*/  IMAD.IADD R7, R229, 0x1, -R4 ;  /* 0x00000001e5077824 */ /* 0x000fe200078e0a04 */
[----:B------:R-:W-:Y:S01]  /*0c10*/  LEA.HI R4, R0, R229, RZ, 0x5 ;  /* 0x000000e500047211 */ /* 0x000fe200078f28ff */
[----:B------:R-:W-:Y:S01]  /*0c20*/  STL [R1+0x414], R15 ;  /* 0x0004140f01007387 */ /* 0x000fe20000100800 */
[----:B------:R-:W-:Y:S02]  /*0c30*/  LEA.HI R5, R5, R15, RZ, 0x1 ;  /* 0x0000000f05057211 */ /* 0x000fe400078f08ff */
[----:B------:R-:W-:Y:S02]  /*0c40*/  SHF.R.S32.HI R10, RZ, 0x1f, R7 ;  /* 0x0000001fff0a7819 */ /* 0x000fe40000011407 */
[----:B------:R-:W-:Y:S01]  /*0c50*/  SHF.R.S32.HI R221, RZ, 0x5, R4 ;  /* 0x00000005ffdd7819 */ /* 0x000fe20000011404 */
[----:B------:R-:W-:Y:S01]  /*0c60*/  UMOV UR44, UR44 ;  /* 0x0000002c002c7c82 */ /* 0x000fe20008000000 */
[----:B0-----:R-:W-:Y:S01]  /*0c70*/  UMOV UR45, UR4 ;  /* 0x00000004002d7c82 */ /* 0x001fe20008000000 */
[----:B------:R-:W-:-:S02]  /*0c80*/  LEA.HI R9, R10, R7, RZ, 0x2 ;  /* 0x000000070a097211 */ /* 0x000fc400078f10ff */
[----:B------:R-:W-:Y:S02]  /*0c90*/  SHF.R.S32.HI R8, RZ, 0x1f, R4 ;  /* 0x0000001fff087819 */ /* 0x000fe40000011404 */
[--C-:B------:R-:W-:Y:S02]  /*0ca0*/  SHF.R.S32.HI R6, RZ, 0x2, R9.reuse ;  /* 0x00000002ff067819 */ /* 0x100fe40000011409 */
[----:B------:R-:W-:Y:S02]  /*0cb0*/  SHF.R.S32.HI R3, RZ, 0x1f, R9 ;  /* 0x0000001fff037819 */ /* 0x000fe40000011409 */
[----:B------:R-:W-:Y:S02]  /*0cc0*/  LEA.HI R8, R8, R221, RZ, 0x2 ;  /* 0x000000dd08087211 */ /* 0x000fe400078f10ff */
[----:B------:R-:W-:Y:S02]  /*0cd0*/  LEA.HI R3, R3, R6, RZ, 0x3 ;  /* 0x0000000603037211 */ /* 0x000fe400078f18ff */
[----:B------:R-:W-:-:S02]  /*0ce0*/  LOP3.LUT R8, R8, 0x3ffffc, RZ, 0xc0, !PT ;  /* 0x003ffffc08087812 */ /* 0x000fc400078ec0ff */
[----:B------:R-:W-:Y:S02]  /*0cf0*/  LOP3.LUT R11, R3, 0xfffffff8, RZ, 0xc0, !PT ;  /* 0xfffffff8030b7812 */ /* 0x000fe400078ec0ff */
[----:B------:R-:W-:Y:S01]  /*0d00*/  LEA.HI R3, R0, R229, RZ, 0x4 ;  /* 0x000000e500037211 */ /* 0x000fe200078f20ff */
[----:B------:R-:W-:Y:S01]  /*0d10*/  IMAD.IADD R8, R221, 0x1, -R8 ;  /* 0x00000001dd087824 */ /* 0x000fe200078e0a08 */
[----:B------:R-:W-:Y:S01]  /*0d20*/  LOP3.LUT R5, R5, 0xfffffe, RZ, 0xc0, !PT ;  /* 0x00fffffe05057812 */ /* 0x000fe200078ec0ff */
[----:B------:R-:W-:Y:S01]  /*0d30*/  IMAD.IADD R11, R6, 0x1, -R11 ;  /* 0x00000001060b7824 */ /* 0x000fe200078e0a0b */
[----:B------:R-:W-:Y:S02]  /*0d40*/  SHF.R.S32.HI R6, RZ, 0x4, R3 ;  /* 0x00000004ff067819 */ /* 0x000fe40000011403 */
[----:B------:R-:W-:Y:S01]  /*0d50*/  LOP3.LUT R4, R3, 0xfffffff0, RZ, 0xc0, !PT ;  /* 0xfffffff003047812 */ /* 0x000fe200078ec0ff */
[----:B------:R-:W-:Y:S01]  /*0d60*/  IMAD.IADD R5, R15, 0x1, -R5 ;  /* 0x000000010f057824 */ /* 0x000fe200078e0a05 */
[----:B------:R-:W-:-:S02]  /*0d70*/  LEA.HI R3, R3, R6, RZ, 0x1 ;  /* 0x0000000603037211 */ /* 0x000fc400078f08ff */
[----:B------:R-:W-:Y:S01]  /*0d80*/  LEA.HI R10, R10, R7, RZ, 0x5 ;  /* 0x000000070a0a7211 */ /* 0x000fe200078f28ff */
[----:B------:R-:W-:Y:S01]  /*0d90*/  IMAD.IADD R12, R229, 0x1, -R4 ;  /* 0x00000001e50c7824 */ /* 0x000fe200078e0a04 */
[----:B------:R-:W-:Y:S02]  /*0da0*/  LOP3.LUT R3, R3, 0x1ffffffe, RZ, 0xc0, !PT ;  /* 0x1ffffffe03037812 */ /* 0x000fe400078ec0ff */
[----:B------:R-:W-:Y:S01]  /*0db0*/  LOP3.LUT R4, R9, 0x7ffffffc, RZ, 0xc0, !PT ;  /* 0x7ffffffc09047812 */ /* 0x000fe200078ec0ff */
[----:B------:R-:W-:Y:S01]  /*0dc0*/  IMAD R13, R15, 0x100, R12 ;  /* 0x000001000f0d7824 */ /* 0x000fe200078e020c */
[----:B------:R0:W-:Y:S01]  /*0dd0*/  STL [R1+0x434], R12 ;  /* 0x0004340c01007387 */ /* 0x0001e20000100800 */
[----:B------:R-:W-:Y:S01]  /*0de0*/  IMAD.IADD R3, R6, 0x1, -R3 ;  /* 0x0000000106037824 */ /* 0x000fe200078e0a03 */
[-C--:B------:R-:W-:Y:S01]  /*0df0*/  LEA.HI R6, R0, R229.reuse, RZ, 0x3 ;  /* 0x000000e500067211 */ /* 0x080fe200078f18ff */
[----:B------:R-:W-:Y:S01]  /*0e00*/  IMAD R13, R8, 0x10, R13 ;  /* 0x00000010080d7824 */ /* 0x000fe200078e020d */
[----:B------:R-:W-:Y:S01]  /*0e10*/  LEA.HI R0, R0, R229, RZ, 0x2 ;  /* 0x000000e500007211 */ /* 0x000fe200078f10ff */
[----:B------:R-:W-:Y:S01]  /*0e20*/  IMAD.IADD R4, R7, 0x1, -R4 ;  /* 0x0000000107047824 */ /* 0x000fe200078e0a04 */
[----:B------:R-:W-:Y:S01]  /*0e30*/  SHF.R.S32.HI R220, RZ, 0x3, R6 ;  /* 0x00000003ffdc7819 */ /* 0x000fe20000011406 */
[----:B------:R-:W-:Y:S01]  /*0e40*/  IMAD.SHL.U32 R9, R3, 0x8, RZ ;  /* 0x0000000803097824 */ /* 0x000fe200078e00ff */
[--C-:B------:R-:W-:Y:S01]  /*0e50*/  SHF.R.S32.HI R155, RZ, 0x2, R0.reuse ;  /* 0x00000002ff9b7819 */ /* 0x100fe20000011400 */
[----:B------:R-:W-:Y:S01]  /*0e60*/  IMAD.SHL.U32 R4, R4, 0x2, RZ ;  /* 0x0000000204047824 */ /* 0x000fe200078e00ff */
[----:B------:R-:W-:Y:S01]  /*0e70*/  SHF.R.S32.HI R8, RZ, 0x1f, R0 ;  /* 0x0000001fff087819 */ /* 0x000fe20000011400 */
[----:B------:R-:W-:Y:S01]  /*0e80*/  IMAD.U32 R156, R13, 0x40, R9 ;  /* 0x000000400d9c7824 */ /* 0x000fe200078e0009 */
[----:B------:R-:W-:Y:S01]  /*0e90*/  LOP3.LUT R0, R0, 0xfffffffc, RZ, 0xc0, !PT ;  /* 0xfffffffc00007812 */ /* 0x000fe200078ec0ff */
[----:B------:R-:W-:Y:S01]  /*0ea0*/  VIADD R14, R155, 0x20 ;  /* 0x000000209b0e7836 */ /* 0x000fe20000000000 */
[----:B------:R-:W-:Y:S01]  /*0eb0*/  LEA.HI R8, R8, R155, RZ, 0x3 ;  /* 0x0000009b08087211 */ /* 0x000fe200078f18ff */
[----:B------:R-:W-:Y:S01]  /*0ec0*/  STL [R1+0x444], R9 ;  /* 0x0004440901007387 */ /* 0x000fe20000100800 */
[----:B------:R-:W-:Y:S01]  /*0ed0*/  LOP3.LUT R6, R6, 0xfffffff8, RZ, 0xc0, !PT ;  /* 0xfffffff806067812 */ /* 0x000fe200078ec0ff */
[----:B0-----:R-:W-:Y:S01]  /*0ee0*/  IMAD.IADD R12, R229, 0x1, -R0 ;  /* 0x00000001e50c7824 */ /* 0x001fe200078e0a00 */
[----:B------:R-:W-:Y:S01]  /*0ef0*/  SHF.R.S32.HI R7, RZ, 0x1f, R14 ;  /* 0x0000001fff077819 */ /* 0x000fe2000001140e */
[----:B------:R-:W-:Y:S01]  /*0f00*/  STL [R1+0x420], R14 ;  /* 0x0004200e01007387 */ /* 0x000fe20000100800 */
[----:B------:R-:W-:Y:S01]  /*0f10*/  LOP3.LUT R8, R8, 0xfffffff8, RZ, 0xc0, !PT ;  /* 0xfffffff808087812 */ /* 0x000fe200078ec0ff */
[C---:B------:R-:W-:Y:S01]  /*0f20*/  IMAD.SHL.U32 R152, R12.reuse, 0x4, RZ ;  /* 0x000000040c987824 */ /* 0x040fe200078e00ff */
[----:B------:R-:W-:Y:S01]  /*0f30*/  LEA.HI R7, R7, R14, RZ, 0x3 ;  /* 0x0000000e07077211 */ /* 0x000fe200078f18ff */
[----:B------:R-:W-:Y:S01]  /*0f40*/  IMAD.IADD R18, R229, 0x1, -R6 ;  /* 0x00000001e5127824 */ /* 0x000fe200078e0a06 */
[----:B------:R-:W-:Y:S01]  /*0f50*/  LEA.HI R0, R12, R12, RZ, 0x1 ;  /* 0x0000000c0c007211 */ /* 0x000fe200078f08ff */
[----:B------:R-:W-:Y:S01]  /*0f60*/  VIADD R160, R152, 0x10 ;  /* 0x0000001098a07836 */ /* 0x000fe20000000000 */
[----:B------:R-:W-:Y:S01]  /*0f70*/  SHF.R.S32.HI R10, RZ, 0x5, R10 ;  /* 0x00000005ff0a7819 */ /* 0x000fe2000001140a */
[----:B------:R-:W-:Y:S01]  /*0f80*/  IMAD.SHL.U32 R6, R14, 0x40, RZ ;  /* 0x000000400e067824 */ /* 0x000fe200078e00ff */
[----:B------:R-:W-:Y:S01]  /*0f90*/  LOP3.LUT R0, R0, 0x1ffffffe, RZ, 0xc0, !PT ;  /* 0x1ffffffe00007812 */ /* 0x000fe200078ec0ff */
[----:B------:R-:W-:Y:S01]  /*0fa0*/  IMAD.IADD R158, R155, 0x1, -R8 ;  /* 0x000000019b9e7824 */ /* 0x000fe200078e0a08 */
[----:B------:R-:W-:Y:S01]  /*0fb0*/  STL [R1+0x410], R12 ;  /* 0x0004100c01007387 */ /* 0x000fe20000100800 */
[----:B------:R-:W-:Y:S01]  /*0fc0*/  IMAD.SHL.U32 R8, R5, 0x100, RZ ;  /* 0x0000010005087824 */ /* 0x000fe200078e00ff */
[----:B------:R-:W-:Y:S01]  /*0fd0*/  SHF.R.S32.HI R5, RZ, 0x1f, R160 ;  /* 0x0000001fff057819 */ /* 0x000fe200000114a0 */
[----:B------:R-:W-:Y:S01]  /*0fe0*/  IMAD.SHL.U32 R7, R7, 0x40, RZ ;  /* 0x0000004007077824 */ /* 0x000fe200078e00ff */
[----:B------:R-:W-:Y:S01]  /*0ff0*/  LOP3.LUT R6, R6, 0x1c0, RZ, 0xc0, !PT ;  /* 0x000001c006067812 */ /* 0x000fe200078ec0ff */
[C---:B------:R-:W-:Y:S01]  /*1000*/  IMAD.SHL.U32 R16, R12.reuse, 0x8, RZ ;  /* 0x000000080c107824 */ /* 0x040fe200078e00ff */
[----:B------:R-:W-:Y:S01]  /*1010*/  STL [R1+0x430], R8 ;  /* 0x0004300801007387 */ /* 0x000fe20000100800 */
[----:B------:R-:W-:-:S02]  /*1020*/  IMAD.IADD R3, R12, 0x1, -R0 ;  /* 0x000000010c037824 */ /* 0x000fc400078e0a00 */
[----:B------:R-:W-:Y:S01]  /*1030*/  IMAD R192, R10, 0x10, R11 ;  /* 0x000000100ac07824 */ /* 0x000fe200078e020b */
[----:B------:R0:W-:Y:S01]  /*1040*/  STL [R1+0x41c], R5 ;  /* 0x00041c0501007387 */ /* 0x0001e20000100800 */
[--C-:B------:R-:W-:Y:S01]  /*1050*/  LOP3.LUT R0, R6, 0x38, R16.reuse, 0xf8, !PT ;  /* 0x0000003806007812 */ /* 0x100fe200078ef810 */
[----:B------:R-:W-:Y:S01]  /*1060*/  IMAD.SHL.U32 R215, R18, 0x8, RZ ;  /* 0x0000000812d77824 */ /* 0x000fe200078e00ff */
[----:B------:R-:W-:Y:S01]  /*1070*/  SHF.R.S32.HI R17, RZ, 0x1f, R16 ;  /* 0x0000001fff117819 */ /* 0x000fe20000011410 */
[----:B------:R1:W-:Y:S01]  /*1080*/  STL [R1+0x42c], R6 ;  /* 0x00042c0601007387 */ /* 0x0003e20000100800 */
[C---:B------:R-:W-:Y:S02]  /*1090*/  VIADD R188, R16.reuse, 0x40 ;  /* 0x0000004010bc7836 */ /* 0x040fe40000000000 */
[C---:B------:R-:W-:Y:S01]  /*10a0*/  VIADD R187, R16.reuse, 0x60 ;  /* 0x0000006010bb7836 */ /* 0x040fe20000000000 */
[----:B------:R-:W-:Y:S01]  /*10b0*/  STL [R1+0x440], R4 ;  /* 0x0004400401007387 */ /* 0x000fe20000100800 */
[C---:B------:R-:W-:Y:S01]  /*10c0*/  VIADD R186, R16.reuse, 0x80 ;  /* 0x0000008010ba7836 */ /* 0x040fe20000000000 */
[----:B0-----:R-:W-:Y:S01]  /*10d0*/  LOP3.LUT R5, R7, 0xfffffe00, RZ, 0xc0, !PT ;  /* 0xfffffe0007057812 */ /* 0x001fe200078ec0ff */
[C---:B------:R-:W-:Y:S01]  /*10e0*/  VIADD R185, R16.reuse, 0xa0 ;  /* 0x000000a010b97836 */ /* 0x040fe20000000000 */
[----:B------:R-:W-:Y:S01]  /*10f0*/  STL [R1+0x424], R18 ;  /* 0x0004241201007387 */ /* 0x000fe20000100800 */
[C---:B------:R-:W-:Y:S01]  /*1100*/  VIADD R184, R16.reuse, 0xc0 ;  /* 0x000000c010b87836 */ /* 0x040fe20000000000 */
[----:B-1----:R-:W-:Y:S01]  /*1110*/  SHF.R.U32.HI R6, RZ, 0x3, R6 ;  /* 0x00000003ff067819 */ /* 0x002fe20000011606 */
[C---:B------:R-:W-:Y:S01]  /*1120*/  VIADD R183, R16.reuse, 0xe0 ;  /* 0x000000e010b77836 */ /* 0x040fe20000000000 */
[----:B------:R0:W-:Y:S01]  /*1130*/  STL [R1+0x43c], R5 ;  /* 0x00043c0501007387 */ /* 0x0001e20000100800 */
[C---:B------:R-:W-:Y:S01]  /*1140*/  VIADD R182, R16.reuse, 0x100 ;  /* 0x0000010010b67836 */ /* 0x040fe20000000000 */
[----:B------:R-:W-:Y:S01]  /*1150*/  SHF.R.S32.HI R195, RZ, 0x1f, R188 ;  /* 0x0000001fffc37819 */ /* 0x000fe200000114bc */
[C---:B------:R-:W-:Y:S01]  /*1160*/  VIADD R181, R16.reuse, 0x120 ;  /* 0x0000012010b57836 */ /* 0x040fe20000000000 */
[----:B------:R-:W-:Y:S01]  /*1170*/  STL [R1+0x438], R6 ;  /* 0x0004380601007387 */ /* 0x000fe20000100800 */
[C---:B------:R-:W-:Y:S01]  /*1180*/  VIADD R180, R16.reuse, 0x140 ;  /* 0x0000014010b47836 */ /* 0x040fe20000000000 */
[----:B------:R-:W-:Y:S01]  /*1190*/  SHF.R.S32.HI R196, RZ, 0x1f, R187 ;  /* 0x0000001fffc47819 */ /* 0x000fe200000114bb */
[C---:B------:R-:W-:Y:S01]  /*11a0*/  VIADD R163, R16.reuse, 0x160 ;  /* 0x0000016010a37836 */ /* 0x040fe20000000000 */
[----:B------:R-:W-:Y:S01]  /*11b0*/  SHF.R.S32.HI R197, RZ, 0x1f, R186 ;  /* 0x0000001fffc57819 */ /* 0x000fe200000114ba */
[C---:B------:R-:W-:Y:S01]  /*11c0*/  VIADD R162, R16.reuse, 0x180 ;  /* 0x0000018010a27836 */ /* 0x040fe20000000000 */
[----:B0-----:R-:W-:Y:S01]  /*11d0*/  LOP3.LUT R5, R5, R0, R6, 0xf6, !PT ;  /* 0x0000000005057212 */ /* 0x001fe200078ef606 */
[C---:B------:R-:W-:Y:S01]  /*11e0*/  VIADD R161, R16.reuse, 0x1a0 ;  /* 0x000001a010a17836 */ /* 0x040fe20000000000 */
[----:B------:R-:W-:Y:S01]  /*11f0*/  SHF.R.S32.HI R198, RZ, 0x1f, R185 ;  /* 0x0000001fffc67819 */ /* 0x000fe200000114b9 */
[C---:B------:R-:W-:Y:S01]  /*1200*/  VIADD R190, R16.reuse, 0x1c0 ;  /* 0x000001c010be7836 */ /* 0x040fe20000000000 */
[----:B------:R-:W-:Y:S01]  /*1210*/  SHF.R.S32.HI R199, RZ, 0x1f, R184 ;  /* 0x0000001fffc77819 */ /* 0x000fe200000114b8 */
[----:B------:R-:W-:Y:S01]  /*1220*/  IMAD R0, R5, 0x2, R2 ;  /* 0x0000000205007824 */ /* 0x000fe200078e0202 */
[----:B------:R-:W-:Y:S01]  /*1230*/  SHF.R.S32.HI R200, RZ, 0x1f, R183 ;  /* 0x0000001fffc87819 */ /* 0x000fe200000114b7 */
[C---:B------:R-:W-:Y:S01]  /*1240*/  VIADD R189, R16.reuse, 0x1e0 ;  /* 0x000001e010bd7836 */ /* 0x040fe20000000000 */
[----:B------:R-:W-:Y:S01]  /*1250*/  SHF.R.S32.HI R201, RZ, 0x1f, R182 ;  /* 0x0000001fffc97819 */ /* 0x000fe200000114b6 */
[----:B------:R-:W-:Y:S01]  /*1260*/  VIADD R18, R16, 0x20 ;  /* 0x0000002010127836 */ /* 0x000fe20000000000 */
[----:B------:R0:W-:Y:S01]  /*1270*/  STL [R1+0x428], R0 ;  /* 0x0004280001007387 */ /* 0x0001e20000100800 */
        /* <DEDUP_REMOVED lines=10> */
[----:B0-----:R-:W-:Y:S01]  /*1320*/  IMAD R0, R3, 0x8, R192 ;  /* 0x0000000803007824 */ /* 0x001fe200078e02c0 */
[----:B------:R-:W-:Y:S01]  /*1330*/  SHF.R.S32.HI R207, RZ, 0x1f, R190 ;  /* 0x0000001fffcf7819 */ /* 0x000fe200000114be */
[C---:B------:R-:W-:Y:S01]  /*1340*/  VIADD R218, R215.reuse, 0x180 ;  /* 0x00000180d7da7836 */ /* 0x040fe20000000000 */
[----:B------:R-:W-:Y:S01]  /*1350*/  SHF.R.S32.HI R208, RZ, 0x1f, R189 ;  /* 0x0000001fffd07819 */ /* 0x000fe200000114bd */
[----:B------:R-:W-:Y:S01]  /*1360*/  VIADD R217, R215, 0x1c0 ;  /* 0x000001c0d7d97836 */ /* 0x000fe20000000000 */
[----:B------:R0:W-:Y:S01]  /*1370*/  STL [R1+0x448], R0 ;  /* 0x0004480001007387 */ /* 0x0001e20000100800 */
[----:B------:R-:W-:Y:S01]  /*1380*/  SHF.R.S32.HI R159, RZ, 0x1f, R18 ;  /* 0x0000001fff9f7819 */ /* 0x000fe20000011412 */
[----:B------:R-:W-:Y:S01]  /*1390*/  IMAD.WIDE R156, R156, R157, UR44 ;  /* 0x0000002c9c9c7e25 */ /* 0x000fe2000f8e029d */
[----:B------:R-:W-:-:S02]  /*13a0*/  SHF.R.S32.HI R228, RZ, 0x1f, R214 ;  /* 0x0000001fffe47819 */ /* 0x000fc400000114d6 */
[----:B------:R-:W-:Y:S01]  /*13b0*/  SHF.R.S32.HI R227, RZ, 0x1f, R213 ;  /* 0x0000001fffe37819 */ /* 0x000fe200000114d5 */
[----:B------:R-:W-:Y:S01]  /*13c0*/  IMAD.IADD R193, R4, 0x1, R8 ;  /* 0x0000000104c17824 */ /* 0x000fe200078e0208 */
[----:B------:R-:W-:Y:S02]  /*13d0*/  SHF.R.S32.HI R226, RZ, 0x1f, R212 ;  /* 0x0000001fffe27819 */ /* 0x000fe400000114d4 */
[----:B------:R-:W-:Y:S02]  /*13e0*/  SHF.R.S32.HI R225, RZ, 0x1f, R211 ;  /* 0x0000001fffe17819 */ /* 0x000fe400000114d3 */
[----:B------:R-:W-:Y:S02]  /*13f0*/  SHF.R.S32.HI R224, RZ, 0x1f, R210 ;  /* 0x0000001fffe07819 */ /* 0x000fe400000114d2 */
[----:B------:R-:W-:Y:S02]  /*1400*/  SHF.R.S32.HI R223, RZ, 0x1f, R218 ;  /* 0x0000001fffdf7819 */ /* 0x000fe400000114da */
[----:B------:R-:W-:-:S02]  /*1410*/  SHF.R.S32.HI R222, RZ, 0x1f, R217 ;  /* 0x0000001fffde7819 */ /* 0x000fc400000114d9 */
[----:B------:R-:W-:Y:S02]  /*1420*/  SHF.L.U64.HI R195, R188, 0x1, R195 ;  /* 0x00000001bcc37819 */ /* 0x000fe400000102c3 */
[----:B------:R-:W-:Y:S02]  /*1430*/  SHF.L.U64.HI R196, R187, 0x1, R196 ;  /* 0x00000001bbc47819 */ /* 0x000fe400000102c4 */
[----:B------:R-:W-:Y:S02]  /*1440*/  SHF.L.U64.HI R197, R186, 0x1, R197 ;  /* 0x00000001bac57819 */ /* 0x000fe400000102c5 */
[----:B------:R-:W-:Y:S02]  /*1450*/  SHF.L.U64.HI R198, R185, 0x1, R198 ;  /* 0x00000001b9c67819 */ /* 0x000fe400000102c6 */
[----:B------:R-:W-:Y:S02]  /*1460*/  SHF.L.U64.HI R199, R184, 0x1, R199 ;  /* 0x00000001b8c77819 */ /* 0x000fe400000102c7 */
[----:B------:R-:W-:-:S02]  /*1470*/  SHF.L.U64.HI R200, R183, 0x1, R200 ;  /* 0x00000001b7c87819 */ /* 0x000fc400000102c8 */
[----:B------:R-:W-:Y:S02]  /*1480*/  SHF.L.U64.HI R201, R182, 0x1, R201 ;  /* 0x00000001b6c97819 */ /* 0x000fe400000102c9 */
[----:B------:R-:W-:Y:S02]  /*1490*/  SHF.L.U64.HI R202, R181, 0x1, R202 ;  /* 0x00000001b5ca7819 */ /* 0x000fe400000102ca */
[----:B------:R-:W-:Y:S02]  /*14a0*/  SHF.L.U64.HI R203, R180, 0x1, R203 ;  /* 0x00000001b4cb7819 */ /* 0x000fe400000102cb */
[----:B------:R-:W-:Y:S02]  /*14b0*/  SHF.L.U64.HI R204, R163, 0x1, R204 ;  /* 0x00000001a3cc7819 */ /* 0x000fe400000102cc */
[----:B------:R-:W-:Y:S02]  /*14c0*/  SHF.L.U64.HI R205, R162, 0x1, R205 ;  /* 0x00000001a2cd7819 */ /* 0x000fe400000102cd */
[----:B------:R-:W-:-:S02]  /*14d0*/  SHF.L.U64.HI R206, R161, 0x1, R206 ;  /* 0x00000001a1ce7819 */ /* 0x000fc400000102ce */
[----:B------:R-:W-:Y:S02]  /*14e0*/  SHF.L.U64.HI R207, R190, 0x1, R207 ;  /* 0x00000001becf7819 */ /* 0x000fe400000102cf */
[----:B0-----:R-:W-:-:S07]  /*14f0*/  SHF.L.U64.HI R208, R189, 0x1, R208 ;  /* 0x00000001bdd07819 */ /* 0x001fce00000102d0 */
.L_x_6901:
[----:B------:R-:W-:Y:S01]  /*1500*/  ULDC.64 UR4, c[0x0][0xb20] ;  /* 0x0002c80000047ab9 */ /* 0x000fe20000000a00 */
[----:B01----:R-:W0:Y:S01]  /*1510*/  LDC.64 R6, c[0x0][0xb00] ;  /* 0x0002c000ff067b82 */ /* 0x003e220000000a00 */
[----:B------:R-:W-:Y:S01]  /*1520*/  ISETP.NE.U32.AND P0, PT, RZ, UR4, PT ;  /* 0x00000004ff007c0c */ /* 0x000fe2000bf05070 */
[----:B------:R-:W-:Y:S01]  /*1530*/  IMAD.MOV.U32 R3, RZ, RZ, RZ ;  /* 0x000000ffff037224 */ /* 0x000fe200078e00ff */
[----:B------:R-:W-:Y:S01]  /*1540*/  ULDC.64 UR6, c[0x0][0xb18] ;  /* 0x0002c60000067ab9 */ /* 0x000fe20000000a00 */
[----:B----4-:R-:W-:Y:S01]  /*1550*/  IMAD.MOV.U32 R27, RZ, RZ, RZ ;  /* 0x000000ffff1b7224 */ /* 0x010fe200078e00ff */
[----:B------:R-:W-:Y:S01]  /*1560*/  ISETP.NE.AND.EX P0, PT, RZ, UR5, PT, P0 ;  /* 0x00000005ff007c0c */ /* 0x000fe2000bf05300 */
[----:B------:R-:W-:Y:S02]  /*1570*/  ULDC.64 UR4, c[0x0][0xb10] ;  /* 0x0002c40000047ab9 */ /* 0x000fe40000000a00 */
[----:B------:R-:W-:-:S04]  /*1580*/  ISETP.NE.U32.AND P1, PT, RZ, UR4, PT ;  /* 0x00000004ff007c0c */ /* 0x000fc8000bf25070 */
[----:B------:R-:W-:Y:S01]  /*1590*/  ISETP.NE.AND.EX P1, PT, RZ, UR5, PT, P1 ;  /* 0x00000005ff007c0c */ /* 0x000fe2000bf25310 */
[----:B------:R-:W-:Y:S02]  /*15a0*/  ULDC.64 UR4, c[0x0][0xb00] ;  /* 0x0002c00000047ab9 */ /* 0x000fe40000000a00 */
[----:B------:R-:W-:-:S03]  /*15b0*/  ISETP.NE.U32.AND P3, PT, RZ, UR4, PT ;  /* 0x00000004ff007c0c */ /* 0x000fc6000bf65070 */
[----:B------:R-:W1:Y:S01]  /*15c0*/  @P0 LDC.64 R4, c[0x0][0xb20] ;  /* 0x0002c800ff040b82 */ /* 0x000e620000000a00 */
[----:B------:R-:W-:Y:S01]  /*15d0*/  ISETP.NE.AND.EX P3, PT, RZ, UR5, PT, P3 ;  /* 0x00000005ff007c0c */ /* 0x000fe2000bf65330 */
[----:B0-----:R-:W-:-:S06]  /*15e0*/  IMAD.WIDE R10, R115, 0x4, R6 ;  /* 0x00000004730a7825 */ /* 0x001fcc00078e0206 */
[----:B------:R-:W0:Y:S01]  /*15f0*/  @P1 LDC.64 R8, c[0x0][0xb10] ;  /* 0x0002c400ff081b82 */ /* 0x000e220000000a00 */
[----:B------:R-:W-:Y:S02]  /*1600*/  ULDC UR4, c[0x0][0x288] ;  /* 0x0000a20000047ab9 */ /* 0x000fe40000000800 */
[----:B------:R-:W-:Y:S01]  /*1610*/  IMAD.U32 R24, RZ, RZ, UR4 ;  /* 0x00000004ff187e24 */ /* 0x000fe2000f8e00ff */
[----:B------:R-:W-:Y:S02]  /*1620*/  ULDC.64 UR4, c[0x0][0x418] ;  /* 0x0001060000047ab9 */ /* 0x000fe40000000a00 */
[----:B--2---:R2:W5:Y:S01]  /*1630*/  @P3 LDG.E R27, desc[UR46][R10.64] ;  /* 0x0000002e0a1b3981 */ /* 0x004562000c1e1900 */
[----:B-1----:R-:W-:-:S05]  /*1640*/  @P0 IMAD.WIDE R4, R115, 0x4, R4 ;  /* 0x0000000473040825 */ /* 0x002fca00078e0204 */
[----:B------:R2:W5:Y:S01]  /*1650*/  @P0 LDG.E R3, desc[UR46][R4.64] ;  /* 0x0000002e04030981 */ /* 0x000562000c1e1900 */
[----:B0-----:R-:W-:-:S05]  /*1660*/  @P1 IMAD.WIDE R6, R115, 0x4, R8 ;  /* 0x0000000473061825 */ /* 0x001fca00078e0208 */
[----:B------:R2:W5:Y:S01]  /*1670*/  @P1 LDG.E R24, desc[UR46][R6.64] ;  /* 0x0000002e06181981 */ /* 0x000562000c1e1900 */
        /* <DEDUP_REMOVED lines=9> */
[----:B------:R-:W-:Y:S02]  /*1710*/  IMAD.MOV.U32 R216, RZ, RZ, R114 ;  /* 0x000000ffffd87224 */ /* 0x000fe400078e0072 */
[----:B------:R-:W-:Y:S01]  /*1720*/  IMAD.MOV.U32 R219, RZ, RZ, R115 ;  /* 0x000000ffffdb7224 */ /* 0x000fe200078e0073 */
[----:B--2---:R-:W-:Y:S06]  /*1730*/  @P1 BRA `(.L_x_6681) ;  /* 0x0000000000241947 */ /* 0x004fec0003800000 */
        /* <DEDUP_REMOVED lines=9> */
.L_x_6681:
[----:B------:R-:W-:Y:S02]  /*17d0*/  IMAD.U32 R38, RZ, RZ, UR5 ;  /* 0x00000005ff267e24 */ /* 0x000fe4000f8e00ff */
[----:B------:R-:W-:Y:S01]  /*17e0*/  IMAD.U32 R26, RZ, RZ, UR4 ;  /* 0x00000004ff1a7e24 */ /* 0x000fe2000f8e00ff */
[----:B------:R-:W-:Y:S06]  /*17f0*/  @!P2 BRA `(.L_x_6682) ;  /* 0x000000000010a947 */ /* 0x000fec0003800000 */
[----:B------:R-:W0:Y:S02]  /*1800*/  LDC.64 R4, c[0x0][0xb18] ;  /* 0x0002c600ff047b82 */ /* 0x000e240000000a00 */
[----:B0-----:R-:W-:-:S05]  /*1810*/  IMAD.WIDE R4, R115, 0x4, R4 ;  /* 0x0000000473047825 */ /* 0x001fca00078e0204 */
[----:B------:R0:W5:Y:S01]  /*1820*/  LDG.E R26, desc[UR46][R4.64] ;  /* 0x0000002e041a7981 */ /* 0x000162000c1e1900 */
[----:B------:R-:W-:Y:S05]  /*1830*/  BRA `(.L_x_6683) ;  /* 0x0000000000107947 */ /* 0x000fea0003800000 */
.L_x_6682:
[----:B------:R-:W-:Y:S05]  /*1840*/  @!P3 BRA `(.L_x_6683) ;  /* 0x00000000000cb947 */ /* 0x000fea0003800000 */
[----:B------:R-:W2:Y:S04]  /*1850*/  LDG.E R5, desc[UR46][R10.64] ;  /* 0x0000002e0a057981 */ /* 0x000ea8000c1e1900 */
[----:B------:R-:W2:Y:S02]  /*1860*/  LDG.E R26, desc[UR46][R10.64+0x4] ;  /* 0x0000042e0a1a7981 */ /* 0x000ea4000c1e1900 */
[----:B--2---:R-:W-:-:S07]  /*1870*/  IMAD.IADD R26, R26, 0x1, -R5 ;  /* 0x000000011a1a7824 */ /* 0x004fce00078e0a05 */
.L_x_6683:
        /* <DEDUP_REMOVED lines=11> */
[----:B------:R-:W3:Y:S01]  /*1930*/  @P0 LDG.E R11, desc[UR46][R6.64+0x4] ;  /* 0x0000042e060b0981 */ /* 0x000ee2000c1e1900 */
[----:B-----5:R-:W-:Y:S02]  /*1940*/  IMAD.MOV.U32 R36, RZ, RZ, R26 ;  /* 0x000000ffff247224 */ /* 0x020fe400078e001a */
[----:B--2---:R-:W-:-:S05]  /*1950*/  @P1 IMAD.WIDE R8, R115, 0x4, R8 ;  /* 0x0000000473081825 */ /* 0x004fca00078e0208 */
[----:B------:R1:W5:Y:S01]  /*1960*/  @P1 LDG.E R36, desc[UR46][R8.64] ;  /* 0x0000002e08241981 */ /* 0x000362000c1e1900 */
[----:B0-----:R-:W-:Y:S01]  /*1970*/  ISETP.NE.AND P1, PT, R4, 0x1, PT ;  /* 0x000000010400780c */ /* 0x001fe20003f25270 */
[----:B------:R-:W-:Y:S01]  /*1980*/  IMAD.SHL.U32 R194, R113, 0x40, RZ ;  /* 0x0000004071c27824 */ /* 0x000fe200078e00ff */
[----:B------:R-:W0:Y:S11]  /*1990*/  LDC.64 R4, c[0x0][0xad8] ;  /* 0x0002b600ff047b82 */ /* 0x000e360000000a00 */
[----:B------:R-:W2:Y:S08]  /*19a0*/  @P1 LDC R13, c[0x0][0x44c] ;  /* 0x00011300ff0d1b82 */ /* 0x000eb00000000800 */
[----:B------:R-:W4:Y:S01]  /*19b0*/  @P1 LDC R10, c[0x0][0x450] ;  /* 0x00011400ff0a1b82 */ /* 0x000f220000000800 */
[----:B0-----:R-:W-:Y:S01]  /*19c0*/  ISETP.GE.AND P2, PT, R5, 0x1, PT ;  /* 0x000000010500780c */ /* 0x001fe20003f46270 */
[----:B---3--:R-:W-:-:S02]  /*19d0*/  @P0 IMAD.IADD R38, R11, 0x1, -R0 ;  /* 0x000000010b260824 */ /* 0x008fc400078e0a00 */
[----:B------:R-:W-:Y:S02]  /*19e0*/  IMAD.IADD R11, R26, 0x1, -R3 ;  /* 0x000000011a0b7824 */ /* 0x000fe400078e0a03 */
[----:B------:R-:W-:Y:S02]  /*19f0*/  VIADD R0, R194, 0x3f ;  /* 0x0000003fc2007836 */ /* 0x000fe40000000000 */
[----:B------:R-:W-:Y:S02]  /*1a00*/  IMAD.IADD R25, R11, 0x1, R38 ;  /* 0x000000010b197824 */ /* 0x000fe400078e0226 */
[----:B--2---:R-:W-:-:S03]  /*1a10*/  @P1 IMAD.HI.U32 R3, R0, R13, RZ ;  /* 0x0000000d00031227 */ /* 0x004fc600078e00ff */
[C---:B------:R-:W-:Y:S01]  /*1a20*/  IADD3 R209, R25.reuse, 0x1, -R24 ;  /* 0x0000000119d17810 */ /* 0x040fe20007ffe818 */
[----:B------:R-:W-:Y:S01]  /*1a30*/  IMAD.MOV.U32 R6, RZ, RZ, R0 ;  /* 0x000000ffff067224 */ /* 0x000fe200078e0000 */
[----:B----4-:R-:W-:Y:S01]  /*1a40*/  @P1 SHF.R.U32.HI R6, RZ, R10, R3 ;  /* 0x0000000aff061219 */ /* 0x010fe20000011603 */
[----:B------:R-:W-:-:S04]  /*1a50*/  VIADD R0, R25, 0x3f ;  /* 0x0000003f19007836 */ /* 0x000fc80000000000 */
[----:B-1----:R-:W-:Y:S01]  /*1a60*/  IMAD.IADD R9, R209, 0x1, R6 ;  /* 0x00000001d1097824 */ /* 0x002fe200078e0206 */
[----:B------:R-:W-:-:S03]  /*1a70*/  SHF.R.S32.HI R3, RZ, 0x1f, R0 ;  /* 0x0000001fff037819 */ /* 0x000fc60000011400 */
[----:B------:R-:W-:Y:S01]  /*1a80*/  IMAD.IADD R4, R9, 0x1, R4 ;  /* 0x0000000109047824 */ /* 0x000fe200078e0204 */
[----:B------:R-:W-:-:S04]  /*1a90*/  LEA.HI R3, R3, R0, RZ, 0x6 ;  /* 0x0000000003037211 */ /* 0x000fc800078f30ff */
        /* <DEDUP_REMOVED lines=13> */
.L_x_6686:
[----:B------:R-:W-:-:S13]  /*1b70*/  ISETP.NE.AND P0, PT, R5, 0x1, PT ;  /* 0x000000010500780c */ /* 0x000fda0003f05270 */
[----:B------:R-:W0:Y:S02]  /*1b80*/  @P0 LDC.64 R6, c[0x0][0xae0] ;  /* 0x0002b800ff060b82 */ /* 0x000e240000000a00 */
[----:B0-----:R-:W-:-:S05]  /*1b90*/  @P0 IMAD.HI.U32 R6, R0, R6, RZ ;  /* 0x0000000600060227 */ /* 0x001fca00078e00ff */
[----:B------:R-:W-:-:S07]  /*1ba0*/  @P0 SHF.R.U32.HI R0, RZ, R7, R6 ;  /* 0x00000007ff000219 */ /* 0x000fce0000011606 */
.L_x_6687:
[----:B------:R-:W-:Y:S05]  /*1bb0*/  BSYNC B0 ;  /* 0x0000000000007941 */ /* 0x000fea0003800000 */
.L_x_6685:
[----:B------:R-:W-:-:S05]  /*1bc0*/  IMAD R3, R0, R5, R5 ;  /* 0x0000000500037224 */ /* 0x000fca00078e0205 */
[----:B------:R-:W-:-:S07]  /*1bd0*/  VIMNMX R4, R4, R3, PT ;  /* 0x0000000304047248 */ /* 0x000fce0003fe0100 */
.L_x_6684:
        /* <DEDUP_REMOVED lines=20> */
.L_x_6690:
[----:B------:R-:W-:-:S13]  /*1d20*/  ISETP.NE.AND P0, PT, R5, 0x1, PT ;  /* 0x000000010500780c */ /* 0x000fda0003f05270 */
[----:B------:R-:W0:Y:S02]  /*1d30*/  @P0 LDC.64 R6, c[0x0][0xae0] ;  /* 0x0002b800ff060b82 */ /* 0x000e240000000a00 */
[----:B0-----:R-:W-:-:S05]  /*1d40*/  @P0 IMAD.HI.U32 R6, R0, R6, RZ ;  /* 0x0000000600060227 */ /* 0x001fca00078e00ff */
[----:B------:R-:W-:-:S07]  /*1d50*/  @P0 SHF.R.U32.HI R0, RZ, R7, R6 ;  /* 0x00000007ff000219 */ /* 0x000fce0000011606 */
.L_x_6691:
[----:B------:R-:W-:Y:S05]  /*1d60*/  BSYNC B0 ;  /* 0x0000000000007941 */ /* 0x000fea0003800000 */
.L_x_6689:
[----:B------:R-:W-:-:S05]  /*1d70*/  IMAD R0, R0, R5, RZ ;  /* 0x0000000500007224 */ /* 0x000fca00078e02ff */
[----:B------:R-:W-:-:S07]  /*1d80*/  VIMNMX R3, R3, R0, !PT ;  /* 0x0000000003037248 */ /* 0x000fce0007fe0100 */
.L_x_6688:
[----:B------:R-:W-:Y:S01]  /*1d90*/  VIADD R4, R4, 0x3f ;  /* 0x0000003f04047836 */ /* 0x000fe20000000000 */
[----:B------:R-:W-:-:S04]  /*1da0*/  SHF.R.S32.HI R0, RZ, 0x1f, R3 ;  /* 0x0000001fff007819 */ /* 0x000fc80000011403 */
[----:B------:R-:W-:Y:S02]  /*1db0*/  SHF.R.S32.HI R5, RZ, 0x1f, R4 ;  /* 0x0000001fff057819 */ /* 0x000fe40000011404 */
[----:B------:R-:W-:Y:S02]  /*1dc0*/  LEA.HI R0, R0, R3, RZ, 0x6 ;  /* 0x0000000300007211 */ /* 0x000fe400078f30ff */
[----:B------:R-:W-:Y:S02]  /*1dd0*/  LEA.HI R5, R5, R4, RZ, 0x6 ;  /* 0x0000000405057211 */ /* 0x000fe400078f30ff */
[----:B------:R-:W-:Y:S02]  /*1de0*/  SHF.R.S32.HI R3, RZ, 0x6, R0 ;  /* 0x00000006ff037819 */ /* 0x000fe40000011400 */
[----:B------:R-:W-:Y:S02]  /*1df0*/  SHF.R.S32.HI R0, RZ, 0x6, R5 ;  /* 0x00000006ff007819 */ /* 0x000fe40000011405 */
[----:B------:R-:W-:-:S02]  /*1e00*/  VIMNMX R3, RZ, R3, !PT ;  /* 0x00000003ff037248 */ /* 0x000fc40007fe0100 */
[----:B------:R-:W-:-:S03]  /*1e10*/  VIMNMX R0, R39, R0, PT ;  /* 0x0000000027007248 */ /* 0x000fc60003fe0100 */
        /* <DEDUP_REMOVED lines=10> */
[----:B------:R-:W-:Y:S02]  /*1ec0*/  @P0 SHF.R.S32.HI R22, RZ, 0x6, R3 ;  /* 0x00000006ff160819 */ /* 0x000fe40000011403 */
        /* <DEDUP_REMOVED lines=23> */
.L_x_6694:
[----:B------:R-:W-:Y:S05]  /*2040*/  BSYNC B6 ;  /* 0x0000000000067941 */ /* 0x000fea0003800000 */
.L_x_6693:
        /* <DEDUP_REMOVED lines=20> */
.L_x_6696:
[----:B------:R-:W-:Y:S05]  /*2190*/  BSYNC B6 ;  /* 0x0000000000067941 */ /* 0x000fea0003800000 */
.L_x_6695:
[----:B------:R-:W-:Y:S01]  /*21a0*/  ULDC.64 UR4, c[0x0][0xaf0] ;  /* 0x0002bc0000047ab9 */ /* 0x000fe20000000a00 */
[----:B------:R-:W-:Y:S01]  /*21b0*/  IMAD.MOV.U32 R0, RZ, RZ, R115 ;  /* 0x000000ffff007224 */ /* 0x000fe200078e0073 */
[----:B------:R-:W-:Y:S01]  /*21c0*/  ISETP.NE.U32.AND P0, PT, RZ, UR4, PT ;  /* 0x00000004ff007c0c */ /* 0x000fe2000bf05070 */
[----:B------:R-:W2:Y:S01]  /*21d0*/  LDL R28, [R1+0x410] ;  /* 0x00041000011c7983 */ /* 0x000ea20000100800 */
[----:B------:R-:W0:Y:S02]  /*21e0*/  LDC R49, c[0x0][0x3f4] ;  /* 0x0000fd00ff317b82 */ /* 0x000e240000000800 */
[----:B------:R-:W-:-:S06]  /*21f0*/  ISETP.NE.AND.EX P0, PT, RZ, UR5, PT, P0 ;  /* 0x00000005ff007c0c */ /* 0x000fcc000bf05300 */
[----:B------:R-:W1:Y:S01]  /*2200*/  LDC.64 R42, c[0x0][0x408] ;  /* 0x00010200ff2a7b82 */ /* 0x000e620000000a00 */
[----:B------:R-:W3:Y:S01]  /*2210*/  S2R R29, SR_TID.X ;  /* 0x00000000001d7919 */ /* 0x000ee20000002100 */
[----:B------:R-:W-:Y:S01]  /*2220*/  SHF.R.S32.HI R9, RZ, 0x1f, R155 ;  /* 0x0000001fff097819 */ /* 0x000fe2000001149b */
[----:B------:R-:W-:-:S05]  /*2230*/  ULDC.64 UR4, c[0x0][0x3f8] ;  /* 0x0000fe0000047ab9 */ /* 0x000fca0000000a00 */
[----:B------:R-:W4:Y:S02]  /*2240*/  @P0 LDC.64 R4, c[0x0][0xaf0] ;  /* 0x0002bc00ff040b82 */ /* 0x000f240000000a00 */
[----:B----4-:R-:W-:-:S05]  /*2250*/  @P0 IMAD.WIDE R4, R115, 0x4, R4 ;  /* 0x0000000473040825 */ /* 0x010fca00078e0204 */
[----:B------:R4:W2:Y:S01]  /*2260*/  @P0 LDG.E R0, desc[UR46][R4.64] ;  /* 0x0000002e04000981 */ /* 0x0008a2000c1e1900 */
[----:B------:R-:W-:Y:S01]  /*2270*/  SHF.R.S32.HI R153, RZ, 0x1f, R152 ;  /* 0x0000001fff997819 */ /* 0x000fe20000011498 */
[C---:B------:R-:W-:Y:S01]  /*2280*/  IMAD R6, R9.reuse, UR4, RZ ;  /* 0x0000000409067c24 */ /* 0x040fe2000f8e02ff */
[----:B0-----:R-:W-:Y:S01]  /*2290*/  ISETP.GE.AND P1, PT, R16, R49, PT ;  /* 0x000000311000720c */ /* 0x001fe20003f26270 */
[----:B-1----:R-:W-:Y:S01]  /*22a0*/  IMAD R10, R9, R42, RZ ;  /* 0x0000002a090a7224 */ /* 0x002fe200078e02ff */
[----:B------:R-:W-:Y:S01]  /*22b0*/  SHF.L.U64.HI R41, R42, 0x6, R43 ;  /* 0x000000062a297819 */ /* 0x000fe2000001022b */
[----:B------:R-:W-:Y:S01]  /*22c0*/  IMAD R15, R155, UR5, R6 ;  /* 0x000000059b0f7c24 */ /* 0x000fe2000f8e0206 */
[----:B------:R-:W-:Y:S01]  /*22d0*/  SEL R13, R49, RZ, P1 ;  /* 0x000000ff310d7207 */ /* 0x000fe20000800000 */
[C---:B------:R-:W-:Y:S01]  /*22e0*/  IMAD.WIDE.U32 R6, R155.reuse, UR4, R152 ;  /* 0x000000049b067c25 */ /* 0x040fe2000f8e0098 */
[----:B---3--:R-:W-:Y:S02]  /*22f0*/  SHF.R.U32.HI R29, RZ, 0x7, R29 ;  /* 0x00000007ff1d7819 */ /* 0x008fe4000001161d */
[----:B------:R-:W-:Y:S01]  /*2300*/  SHF.R.S32.HI R45, RZ, 0x1f, R114 ;  /* 0x0000001fff2d7819 */ /* 0x000fe20000011472 */
[----:B------:R-:W-:-:S04]  /*2310*/  IMAD.WIDE.U32 R8, R155, UR4, R16 ;  /* 0x000000049b087c25 */ /* 0x000fc8000f8e0010 */
[----:B------:R-:W-:Y:S02]  /*2320*/  IMAD.IADD R7, R7, 0x1, R15 ;  /* 0x0000000107077824 */ /* 0x000fe400078e020f */
[----:B------:R-:W-:Y:S02]  /*2330*/  IMAD R21, R155, R43, R10 ;  /* 0x0000002b9b157224 */ /* 0x000fe400078e020a */
[----:B------:R-:W-:Y:S01]  /*2340*/  IMAD.IADD R9, R15, 0x1, R9 ;  /* 0x000000010f097824 */ /* 0x000fe200078e0209 */
[----:B-----5:R-:W-:Y:S01]  /*2350*/  SHF.R.S32.HI R15, RZ, 0x1f, R36 ;  /* 0x0000001fff0f7819 */ /* 0x020fe20000011424 */
[----:B------:R-:W-:Y:S02]  /*2360*/  IMAD.IADD R13, R16, 0x1, R13 ;  /* 0x00000001100d7824 */ /* 0x000fe400078e020d */
[----:B----4-:R-:W-:-:S03]  /*2370*/  IMAD.WIDE.U32 R4, R155, R42, R152 ;  /* 0x0000002a9b047225 */ /* 0x010fc600078e0098 */
[----:B------:R-:W-:Y:S01]  /*2380*/  SHF.R.S32.HI R40, RZ, 0x1f, R13 ;  /* 0x0000001fff287819 */ /* 0x000fe2000001140d */
[----:B------:R-:W-:-:S03]  /*2390*/  IMAD.WIDE.U32 R10, R155, R42, R16 ;  /* 0x0000002a9b0a7225 */ /* 0x000fc600078e0010 */
[----:B------:R-:W-:Y:S01]  /*23a0*/  LEA.HI R40, R40, R13, RZ, 0x3 ;  /* 0x0000000d28287211 */ /* 0x000fe200078f18ff */
[----:B------:R-:W-:Y:S02]  /*23b0*/  IMAD.SHL.U32 R44, R158, 0x40, RZ ;  /* 0x000000409e2c7824 */ /* 0x000fe400078e00ff */
[----:B------:R-:W-:Y:S01]  /*23c0*/  IMAD.IADD R5, R5, 0x1, R21 ;  /* 0x0000000105057824 */ /* 0x000fe200078e0215 */
[----:B------:R-:W-:Y:S01]  /*23d0*/  LOP3.LUT R54, R40, 0xfffffff8, RZ, 0xc0, !PT ;  /* 0xfffffff828367812 */ /* 0x000fe200078ec0ff */
[----:B------:R-:W-:Y:S01]  /*23e0*/  IMAD.IADD R11, R21, 0x1, R11 ;  /* 0x00000001150b7824 */ /* 0x000fe200078e020b */
[----:B------:R-:W-:Y:S01]  /*23f0*/  LOP3.LUT R44, R44, 0x1c0, RZ, 0xc0, !PT ;  /* 0x000001c02c2c7812 */ /* 0x000fe200078ec0ff */
[C---:B------:R-:W-:Y:S01]  /*2400*/  IMAD R21, R15.reuse, UR4, RZ ;  /* 0x000000040f157c24 */ /* 0x040fe2000f8e02ff */
[----:B------:R-:W-:Y:S01]  /*2410*/  SHF.R.S32.HI R60, RZ, 0x1f, R54 ;  /* 0x0000001fff3c7819 */ /* 0x000fe20000011436 */
[----:B------:R-:W-:Y:S01]  /*2420*/  IMAD R15, R15, R42, RZ ;  /* 0x0000002a0f0f7224 */ /* 0x000fe200078e02ff */
[----:B------:R-:W-:Y:S01]  /*2430*/  SHF.R.U32.HI R48, RZ, 0x3, R44 ;  /* 0x00000003ff307819 */ /* 0x000fe2000001162c */
[----:B------:R-:W-:Y:S01]  /*2440*/  IMAD.IADD R3, R27, 0x1, R26 ;  /* 0x000000011b037824 */ /* 0x000fe200078e021a */
[----:B------:R-:W-:Y:S01]  /*2450*/  LOP3.LUT R50, R44, 0x18, R16, 0xf8, !PT ;  /* 0x000000182c327812 */ /* 0x000fe200078ef810 */
[----:B------:R-:W-:Y:S01]  /*2460*/  IMAD R15, R36, R43, R15 ;  /* 0x0000002b240f7224 */ /* 0x000fe200078e020f */
[----:B------:R-:W-:Y:S01]  /*2470*/  LOP3.LUT R59, R44, 0x38, R40, 0xf8, !PT ;  /* 0x000000382c3b7812 */ /* 0x000fe200078ef828 */
[----:B------:R-:W-:-:S02]  /*2480*/  IMAD R13, R36, UR5, R21 ;  /* 0x00000005240d7c24 */ /* 0x000fc4000f8e0215 */
[----:B------:R-:W-:Y:S02]  /*2490*/  IMAD.SHL.U32 R43, R221, 0x200, RZ ;  /* 0x00000200dd2b7824 */ /* 0x000fe400078e00ff */
[----:B------:R-:W-:-:S03]  /*24a0*/  IMAD.WIDE.U32 R20, R36, UR4, R6 ;  /* 0x0000000424147c25 */ /* 0x000fc6000f8e0006 */
[C---:B------:R-:W-:Y:S01]  /*24b0*/  LOP3.LUT R50, R43.reuse, R50, R48, 0xf6, !PT ;  /* 0x000000322b327212 */ /* 0x040fe200078ef630 */
[C---:B------:R-:W-:Y:S01]  /*24c0*/  IMAD.WIDE.U32 R26, R36.reuse, UR4, R8 ;  /* 0x00000004241a7c25 */ /* 0x040fe2000f8e0008 */
[----:B------:R-:W-:Y:S01]  /*24d0*/  ULDC UR4, c[0x0][0x2f4] ;  /* 0x0000bd0000047ab9 */ /* 0x000fe20000000800 */
[----:B------:R-:W-:Y:S02]  /*24e0*/  LOP3.LUT R59, R43, R59, R48, 0xf6, !PT ;  /* 0x0000003b2b3b7212 */ /* 0x000fe400078ef630 */
[-C--:B------:R-:W-:Y:S01]  /*24f0*/  IMAD.WIDE.U32 R32, R36, R42.reuse, R4 ;  /* 0x0000002a24207225 */ /* 0x080fe200078e0004 */
[----:B------:R-:W-:Y:S02]  /*2500*/  ISETP.GE.AND P2, PT, R16, UR4, PT ;  /* 0x0000000410007c0c */ /* 0x000fe4000bf46270 */
[----:B------:R-:W-:Y:S01]  /*2510*/  ISETP.GE.AND P3, PT, R18, UR4, PT ;  /* 0x0000000412007c0c */ /* 0x000fe2000bf66270 */
[----:B------:R-:W-:-:S04]  /*2520*/  IMAD.WIDE.U32 R34, R36, R42, R10 ;  /* 0x0000002a24227225 */ /* 0x000fc800078e000a */
[----:B------:R-:W-:Y:S02]  /*2530*/  IMAD.SHL.U32 R42, R42, 0x40, RZ ;  /* 0x000000402a2a7824 */ /* 0x000fe400078e00ff */
[----:B------:R-:W-:Y:S02]  /*2540*/  VIADD R46, R29, 0x8 ;  /* 0x000000081d2e7836 */ /* 0x000fe40000000000 */
[----:B------:R-:W-:Y:S02]  /*2550*/  IMAD.SHL.U32 R49, R49, 0x2, RZ ;  /* 0x0000000231317824 */ /* 0x000fe400078e00ff */
[----:B------:R-:W-:Y:S02]  /*2560*/  IMAD.IADD R51, R21, 0x1, R13 ;  /* 0x0000000115337824 */ /* 0x000fe400078e020d */
[----:B------:R-:W-:Y:S02]  /*2570*/  IMAD.IADD R52, R13, 0x1, R27 ;  /* 0x000000010d347824 */ /* 0x000fe400078e021b */
[----:B------:R-:W-:-:S02]  /*2580*/  IMAD.IADD R55, R33, 0x1, R15 ;  /* 0x0000000121377824 */ /* 0x000fc400078e020f */
[----:B------:R-:W-:Y:S02]  /*2590*/  IMAD.IADD R58, R15, 0x1, R35 ;  /* 0x000000010f3a7824 */ /* 0x000fe400078e0223 */
[----:B--2---:R-:W-:Y:S01]  /*25a0*/  IMAD R47, R28, 0x40, R155 ;  /* 0x000000401c2f7824 */ /* 0x004fe200078e029b */
[----:B------:R-:W-:-:S07]  /*25b0*/  SHF.R.S32.HI R53, RZ, 0x1f, R0 ;  /* 0x0000001fff357819 */ /* 0x000fce0000011400 */
.L_x_6728:
        /* <DEDUP_REMOVED lines=26> */
[----:B------:R-:W-:Y:S05]  /*2760*/  YIELD ;  /* 0x0000000000007946 */ /* 0x000fea0003800000 */
[----:B------:R-:W-:Y:S01]  /*2770*/  IMAD.SHL.U32 R69, R19, 0x1000, RZ ;  /* 0x0000100013457824 */ /* 0x000fe200078e00ff */
[----:B------:R-:W-:Y:S01]  /*2780*/  BSSY B0, `(.L_x_6697) ;  /* 0x00001bd000007945 */ /* 0x000fe20003800000 */
[----:B------:R-:W-:Y:S01]  /*2790*/  IMAD R66, R66, R7, R12 ;  /* 0x0000000742427224 */ /* 0x000fe200078e020c */
[----:B------:R-:W-:Y:S01]  /*27a0*/  ISETP.GT.AND P4, PT, R22, R37, PT ;  /* 0x000000251600720c */ /* 0x000fe20003f84270 */
[----:B------:R-:W-:-:S04]  /*27b0*/  IMAD.IADD R7, R50, 0x1, R69 ;  /* 0x0000000132077824 */ /* 0x000fc800078e0245 */
[----:B------:R-:W-:Y:S01]  /*27c0*/  IMAD R72, R7, 0x2, R2 ;  /* 0x0000000207487824 */ /* 0x000fe200078e0202 */
[----:B0-----:R-:W-:Y:S07]  /*27d0*/  @!P0 BRA `(.L_x_6698) ;  /* 0x0000001800048947 */ /* 0x001fee0003800000 */
[----:B------:R-:W-:Y:S01]  /*27e0*/  SHF.R.S32.HI R67, RZ, 0x1f, R66 ;  /* 0x0000001fff437819 */ /* 0x000fe20000011442 */
[----:B------:R-:W-:Y:S01]  /*27f0*/  ULDC.64 UR4, c[0x0][0x300] ;  /* 0x0000c00000047ab9 */ /* 0x000fe20000000a00 */
[----:B-----5:R-:W-:Y:S01]  /*2800*/  SHF.R.S32.HI R62, RZ, 0x1f, R63 ;  /* 0x0000001fff3e7819 */ /* 0x020fe2000001143f */
[C---:B------:R-:W-:Y:S01]  /*2810*/  IMAD.WIDE.U32 R4, R66.reuse, UR4, RZ ;  /* 0x0000000442047c25 */ /* 0x040fe2000f8e00ff */
[----:B------:R-:W-:Y:S01]  /*2820*/  SHF.R.S32.HI R15, RZ, 0x1f, R22 ;  /* 0x0000001fff0f7819 */ /* 0x000fe20000011416 */
[----:B------:R-:W-:Y:S02]  /*2830*/  ULDC.64 UR6, c[0x0][0x3f8] ;  /* 0x0000fe0000067ab9 */ /* 0x000fe40000000a00 */
[----:B------:R-:W-:Y:S02]  /*2840*/  IMAD R7, R67, UR4, RZ ;  /* 0x0000000443077c24 */ /* 0x000fe4000f8e02ff */
[----:B------:R-:W-:Y:S02]  /*2850*/  IMAD R11, R15, UR6, RZ ;  /* 0x000000060f0b7c24 */ /* 0x000fe4000f8e02ff */
[----:B------:R-:W-:Y:S01]  /*2860*/  IMAD R7, R66, UR5, R7 ;  /* 0x0000000542077c24 */ /* 0x000fe2000f8e0207 */
[----:B------:R-:W-:Y:S01]  /*2870*/  ULDC.64 UR4, c[0x0][0x310] ;  /* 0x0000c40000047ab9 */ /* 0x000fe20000000a00 */
[----:B------:R-:W-:-:S02]  /*2880*/  IMAD R11, R22, UR7, R11 ;  /* 0x00000007160b7c24 */ /* 0x000fc4000f8e020b */
[----:B------:R-:W-:Y:S02]  /*2890*/  IMAD R6, R62, UR4, RZ ;  /* 0x000000043e067c24 */ /* 0x000fe4000f8e02ff */
[----:B------:R-:W-:Y:S02]  /*28a0*/  IMAD.IADD R5, R5, 0x1, R7 ;  /* 0x0000000105057824 */ /* 0x000fe400078e0207 */
[C---:B------:R-:W-:Y:S02]  /*28b0*/  IMAD R7, R63.reuse, UR5, R6 ;  /* 0x000000053f077c24 */ /* 0x040fe4000f8e0206 */
[----:B------:R-:W-:Y:S01]  /*28c0*/  IMAD.WIDE.U32 R4, R63, UR4, R4 ;  /* 0x000000043f047c25 */ /* 0x000fe2000f8e0004 */
[----:B------:R-:W-:-:S03]  /*28d0*/  ULDC.64 UR4, c[0x0][0x308] ;  /* 0x0000c20000047ab9 */ /* 0x000fc60000000a00 */
[----:B------:R-:W-:Y:S02]  /*28e0*/  IMAD.IADD R5, R5, 0x1, R7 ;  /* 0x0000000105057824 */ /* 0x000fe400078e0207 */
[----:B------:R-:W-:Y:S01]  /*28f0*/  IMAD.WIDE.U32 R6, R22, UR6, RZ ;  /* 0x0000000616067c25 */ /* 0x000fe2000f8e00ff */
[----:B------:R-:W-:Y:S02]  /*2900*/  ULDC.U8 UR6, c[0x0][0x410] ;  /* 0x0001040000067ab9 */ /* 0x000fe40000000000 */
[----:B------:R-:W-:Y:S01]  /*2910*/  ISETP.NE.AND P0, PT, RZ, UR6, PT ;  /* 0x00000006ff007c0c */ /* 0x000fe2000bf05270 */
[----:B------:R-:W-:Y:S02]  /*2920*/  IMAD R9, R45, UR4, RZ ;  /* 0x000000042d097c24 */ /* 0x000fe4000f8e02ff */
[----:B------:R-:W-:-:S04]  /*2930*/  IMAD.WIDE.U32 R4, R114, UR4, R4 ;  /* 0x0000000472047c25 */ /* 0x000fc8000f8e0004 */
[----:B------:R-:W-:Y:S01]  /*2940*/  IMAD R9, R114, UR5, R9 ;  /* 0x0000000572097c24 */ /* 0x000fe2000f8e0209 */
[----:B------:R-:W-:Y:S01]  /*2950*/  ULDC.64 UR4, c[0x0][0x2e8] ;  /* 0x0000ba0000047ab9 */ /* 0x000fe20000000a00 */
[----:B------:R-:W-:Y:S01]  /*2960*/  IMAD.IADD R7, R7, 0x1, R11 ;  /* 0x0000000107077824 */ /* 0x000fe200078e020b */
[----:B------:R-:W-:Y:S01]  /*2970*/  LEA R64, P5, R4, UR4, 0x1 ;  /* 0x0000000404407c11 */ /* 0x000fe2000f8a08ff */
[----:B------:R-:W-:Y:S02]  /*2980*/  IMAD.IADD R65, R5, 0x1, R9 ;  /* 0x0000000105417824 */ /* 0x000fe400078e0209 */
[C---:B------:R-:W-:Y:S01]  /*2990*/  IMAD.SHL.U32 R13, R6.reuse, 0x40, RZ ;  /* 0x00000040060d7824 */ /* 0x040fe200078e00ff */
[----:B------:R-:W-:Y:S02]  /*29a0*/  SHF.L.U64.HI R6, R6, 0x6, R7 ;  /* 0x0000000606067819 */ /* 0x000fe40000010207 */
[----:B------:R-:W-:Y:S01]  /*29b0*/  LEA.HI.X R65, R4, UR5, R65, 0x1, P5 ;  /* 0x0000000504417c11 */ /* 0x000fe2000a8f0c41 */
        /* <DEDUP_REMOVED lines=16> */
[----:B------:R-:W-:Y:S01]  /*2ac0*/  IMAD R11, R15, R42, R7 ;  /* 0x0000002a0f0b7224 */ /* 0x000fe200078e0207 */
[----:B------:R-:W-:Y:S01]  /*2ad0*/  IADD3 R7, P5, R13, R20, RZ ;  /* 0x000000140d077210 */ /* 0x000fe20007fbe0ff */
[----:B------:R-:W-:-:S04]  /*2ae0*/  IMAD.WIDE.U32 R8, R22, R42, R4 ;  /* 0x0000002a16087225 */ /* 0x000fc800078e0004 */
[----:B------:R-:W-:Y:S01]  /*2af0*/  IMAD.IADD R5, R9, 0x1, R11 ;  /* 0x0000000109057824 */ /* 0x000fe200078e020b */
[----:B------:R-:W-:Y:S01]  /*2b00*/  LEA R4, P6, R8, UR6, 0x1 ;  /* 0x0000000608047c11 */ /* 0x000fe2000f8c08ff */
        /* <DEDUP_REMOVED lines=11> */
.L_x_6701:
[----:B------:R-:W-:Y:S05]  /*2bc0*/  BSYNC B1 ;  /* 0x0000000000017941 */ /* 0x000fea0003800000 */
.L_x_6700:
[----:B------:R-:W-:Y:S01]  /*2bd0*/  ISETP.NE.AND P5, PT, RZ, UR41, PT ;  /* 0x00000029ff007c0c */ /* 0x000fe2000bfa5270 */
        /* <DEDUP_REMOVED lines=14> */
[----:B------:R-:W-:Y:S06]  /*2cc0*/  @P5 BRA `(.L_x_6702) ;  /* 0x0000000000045947 */ /* 0x000fec0003800000 */
[----:B------:R-:W-:Y:S01]  /*2cd0*/  BPT.TRAP 0x1 ;  /* 0x000000040000795c */ /* 0x000fe20000300000 */
.L_x_6702:
[----:B------:R-:W-:Y:S01]  /*2ce0*/  IMAD R61, R19, 0x8, R2 ;  /* 0x00000008133d7824 */ /* 0x000fe200078e0202 */
[----:B------:R-:W-:Y:S01]  /*2cf0*/  SHF.L.U32 R70, R154, 0x1f, RZ ;  /* 0x0000001f9a467819 */ /* 0x000fe200000006ff */
[----:B------:R-:W-:Y:S03]  /*2d00*/  BSSY B1, `(.L_x_6703) ;  /* 0x0000003000017945 */ /* 0x000fe60003800000 */
[----:B------:R-:W0:Y:S02]  /*2d10*/  SYNCS.PHASECHK.TRANS64.TRYWAIT P5, [R61+URZ+0x38890], R70 ;  /* 0x038890463d0075a7 */ /* 0x000e2400080a017f */
[----:B0-----:R-:W-:Y:S05]  /*2d20*/  @!P5 BRA `(.L_x_6704) ;  /* 0x0000032c00f4d947 */ /* 0x001fea0003800000 */
.L_x_7052:
[----:B------:R-:W-:Y:S05]  /*2d30*/  BSYNC B1 ;  /* 0x0000000000017941 */ /* 0x000fea0003800000 */
.L_x_6703:
[----:B------:R-:W-:-:S03]  /*2d40*/  UMOV UR4, 0xffffffff ;  /* 0xffffffff00047882 */ /* 0x000fc60000000000 */
[----:B------:R-:W-:Y:S05]  /*2d50*/  BRA.DIV UR4, `(.L_x_6705) ;  /* 0x0000032e04fc7947 */ /* 0x000fea000b800000 */
[----:B------:R-:W1:Y:S04]  /*2d60*/  SHFL.IDX PT, R65, R65, RZ, 0x1c1f ;  /* 0x001c1fff41417589 */ /* 0x000e6800000e0000 */
[----:B------:R2:W3:Y:S02]  /*2d70*/  SHFL.IDX PT, R14, R64, RZ, 0x1c1f ;  /* 0x001c1fff400e7589 */ /* 0x0004e400000e0000 */
.L_x_7056:
[----:B------:R-:W-:Y:S05]  /*2d80*/  @P0 BRA `(.L_x_6706) ;  /* 0x0000001400700947 */ /* 0x000fea0003800000 */
[----:B------:R-:W-:Y:S04]  /*2d90*/  BSSY B1, `(.L_x_6707) ;  /* 0x0000038000017945 */ /* 0x000fe80003800000 */
[----:B------:R-:W-:Y:S05]  /*2da0*/  @P2 BRA `(.L_x_6708) ;  /* 0x0000000000d82947 */ /* 0x000fea0003800000 */
[----:B------:R4:W0:Y:S01]  /*2db0*/  LDS.128 R4, [R72+0x22400] ;  /* 0x0224000048047984 */ /* 0x0008220000000c00 */
[----:B------:R-:W-:Y:S01]  /*2dc0*/  ISETP.GE.AND P5, PT, R152, R71, PT ;  /* 0x000000479800720c */ /* 0x000fe20003fa6270 */
[----:B------:R-:W-:Y:S01]  /*2dd0*/  BSSY B2, `(.L_x_6709) ;  /* 0x0000032000027945 */ /* 0x000fe20003800000 */
[----:B---3--:R-:W-:-:S04]  /*2de0*/  LEA R10, P0, R16, R14, 0x1 ;  /* 0x0000000e100a7211 */ /* 0x008fc800078008ff */
[----:B-1----:R-:W-:-:S07]  /*2df0*/  LEA.HI.X R11, R16, R65, R17, 0x1, P0 ;  /* 0x00000041100b7211 */ /* 0x002fce00000f0c11 */
[----:B----4-:R-:W-:Y:S05]  /*2e00*/  @P5 BRA `(.L_x_6710) ;  /* 0x0000000000b85947 */ /* 0x010fea0003800000 */
[----:B------:R-:W-:Y:S01]  /*2e10*/  SHF.R.U64 R73, R30, 0x10, R31 ;  /* 0x000000101e497819 */ /* 0x000fe2000000121f */
[----:B0-----:R-:W-:Y:S01]  /*2e20*/  IMAD.U32 R15, R7, 0x10000, RZ ;  /* 0x00010000070f7824 */ /* 0x001fe200078e00ff */
[--C-:B------:R-:W-:Y:S01]  /*2e30*/  SHF.R.U64 R72, R56, 0x10, R57.reuse ;  /* 0x0000001038487819 */ /* 0x100fe20000001239 */
[----:B------:R-:W-:Y:S01]  /*2e40*/  IMAD.U32 R12, R6, 0x10000, RZ ;  /* 0x00010000060c7824 */ /* 0x000fe200078e00ff */
[----:B------:R-:W-:Y:S02]  /*2e50*/  SHF.R.U32.HI R74, RZ, 0x10, R57 ;  /* 0x00000010ff4a7819 */ /* 0x000fe40000011639 */
[----:B--2---:R-:W-:Y:S02]  /*2e60*/  SHF.R.U32.HI R64, RZ, 0x10, R31 ;  /* 0x00000010ff407819 */ /* 0x004fe4000001161f */
        /* <DEDUP_REMOVED lines=14> */
[----:B------:R-:W-:-:S02]  /*2f50*/  IMAD.U32 R6, R5, 0x10000, RZ ;  /* 0x0001000005067824 */ /* 0x000fc400078e00ff */
[----:B------:R-:W-:Y:S01]  /*2f60*/  FMUL.FTZ R76, R7, R56 ;  /* 0x00000038074c7220 */ /* 0x000fe20000410000 */
[----:B------:R-:W-:Y:S01]  /*2f70*/  LOP3.LUT R74, R74, 0xffff0000, RZ, 0xc0, !PT ;  /* 0xffff00004a4a7812 */ /* 0x000fe200078ec0ff */
[C---:B------:R-:W-:Y:S01]  /*2f80*/  FMUL.FTZ R7, R13.reuse, R75 ;  /* 0x0000004b0d077220 */ /* 0x040fe20000410000 */
[-C--:B------:R-:W-:Y:S01]  /*2f90*/  FMUL.FTZ R13, R13, R64.reuse ;  /* 0x000000400d0d7220 */ /* 0x080fe20000410000 */
[----:B------:R-:W-:Y:S01]  /*2fa0*/  LOP3.LUT R57, R57, 0xffff0000, RZ, 0xc0, !PT ;  /* 0xffff000039397812 */ /* 0x000fe200078ec0ff */
[C---:B------:R-:W-:Y:S01]  /*2fb0*/  IMAD.U32 R5, R4.reuse, 0x10000, RZ ;  /* 0x0001000004057824 */ /* 0x040fe200078e00ff */
[----:B------:R-:W-:Y:S01]  /*2fc0*/  LOP3.LUT R4, R4, 0xffff0000, RZ, 0xc0, !PT ;  /* 0xffff000004047812 */ /* 0x000fe200078ec0ff */
[----:B------:R-:W-:Y:S01]  /*2fd0*/  FFMA.FTZ R76, R6, R73, R76 ;  /* 0x00000049064c7223 */ /* 0x000fe2000001004c */
[C---:B------:R-:W-:Y:S01]  /*2fe0*/  FFMA.FTZ R64, R12.reuse, R64, -R7 ;  /* 0x000000400c407223 */ /* 0x040fe20000010807 */
[----:B------:R-:W-:Y:S01]  /*2ff0*/  FFMA.FTZ R13, R12, R75, R13 ;  /* 0x0000004b0c0d7223 */ /* 0x000fe2000001000d */
[C---:B------:R-:W-:Y:S01]  /*3000*/  FMUL.FTZ R12, R30.reuse, R74 ;  /* 0x0000004a1e0c7220 */ /* 0x040fe20000410000 */
[----:B------:R-:W-:Y:S01]  /*3010*/  FMUL.FTZ R73, R30, R57 ;  /* 0x000000391e497220 */ /* 0x000fe20000410000 */
[----:B------:R-:W-:Y:S01]  /*3020*/  FFMA.FTZ R77, R6, R56, -R77 ;  /* 0x00000038064d7223 */ /* 0x000fe2000001084d */
        /* <DEDUP_REMOVED lines=12> */
.L_x_6710:
[----:B------:R-:W-:Y:S05]  /*30f0*/  BSYNC B2 ;  /* 0x0000000000027941 */ /* 0x000fea0003800000 */
.L_x_6709:
[----:B0-----:R4:W-:Y:S02]  /*3100*/  ST.E.128 desc[UR46][R10.64], R4 ;  /* 0x000000040a007985 */ /* 0x0019e4000c101d2e */
.L_x_6708:
[----:B------:R-:W-:Y:S05]  /*3110*/  BSYNC B1 ;  /* 0x0000000000017941 */ /* 0x000fea0003800000 */
.L_x_6707:
[----:B------:R-:W-:Y:S05]  /*3120*/  @P3 BRA `(.L_x_6706) ;  /* 0x0000001000883947 */ /* 0x000fea0003800000 */
[----:B----4-:R-:W-:Y:S01]  /*3130*/  IMAD.MOV.U32 R4, RZ, RZ, 0x20 ;  /* 0x00000020ff047424 */ /* 0x010fe200078e00ff */
[----:B------:R-:W-:Y:S01]  /*3140*/  LOP3.LUT P0, RZ, R158, 0x4, RZ, 0xc0, !PT ;  /* 0x000000049eff7812 */ /* 0x000fe2000780c0ff */
[----:B------:R-:W-:Y:S01]  /*3150*/  BSSY B1, `(.L_x_6711) ;  /* 0x0000037000017945 */ /* 0x000fe20003800000 */
[----:B------:R-:W-:Y:S02]  /*3160*/  ISETP.GE.AND P5, PT, R160, R71, PT ;  /* 0x00000047a000720c */ /* 0x000fe40003fa6270 */
[----:B------:R-:W-:Y:S02]  /*3170*/  SEL R4, R4, 0xffffffe0, !P0 ;  /* 0xffffffe004047807 */ /* 0x000fe40004000000 */
[----:B---3--:R-:W-:Y:S02]  /*3180*/  LEA R10, P0, R18, R14, 0x1 ;  /* 0x0000000e120a7211 */ /* 0x008fe400078008ff */
        /* <DEDUP_REMOVED lines=24> */
[C---:B------:R-:W-:Y:S01]  /*3310*/  FMUL.FTZ R65, R7.reuse, R31 ;  /* 0x0000001f07417220 */ /* 0x040fe20000410000 */
[----:B------:R-:W-:Y:S01]  /*3320*/  LOP3.LUT R56, R56, 0xffff0000, RZ, 0xc0, !PT ;  /* 0xffff000038387812 */ /* 0x000fe200078ec0ff */
[----:B--2---:R-:W-:Y:S01]  /*3330*/  FMUL.FTZ R64, R7, R15 ;  /* 0x0000000f07407220 */ /* 0x004fe20000410000 */
        /* <DEDUP_REMOVED lines=24> */
.L_x_6712:
[----:B------:R-:W-:Y:S05]  /*34c0*/  BSYNC B1 ;  /* 0x0000000000017941 */ /* 0x000fea0003800000 */
.L_x_6711:
[----:B-1----:R1:W-:Y:S01]  /*34d0*/  ST.E.128 desc[UR46][R10.64], R4 ;  /* 0x000000040a007985 */ /* 0x0023e2000c101d2e */
[----:B------:R-:W-:Y:S05]  /*34e0*/  BRA `(.L_x_6706) ;  /* 0x0000000c00987947 */ /* 0x000fea0003800000 */
.L_x_6699:
[----:B------:R-:W-:Y:S01]  /*34f0*/  IMAD R68, R22, -0x40, R38 ;  /* 0xffffffc016447824 */ /* 0x000fe200078e0226 */
[----:B------:R-:W-:Y:S01]  /*3500*/  IADD3 R4, P6, R13, R26, RZ ;  /* 0x0000001a0d047210 */ /* 0x000fe20007fde0ff */
[----:B------:R-:W-:-:S03]  /*3510*/  ULDC.64 UR4, c[0x0][0x3e8] ;  /* 0x0000fa0000047ab9 */ /* 0x000fc60000000a00 */
[----:B------:R-:W-:Y:S01]  /*3520*/  VIMNMX R68, R68, 0x40, PT ;  /* 0x0000004044447848 */ /* 0x000fe20003fe0100 */
[----:B------:R-:W-:Y:S01]  /*3530*/  IMAD.X R5, R6, 0x1, R52, P6 ;  /* 0x0000000106057824 */ /* 0x000fe200030e0634 */
[C---:B------:R-:W-:Y:S02]  /*3540*/  LEA R12, P6, R4.reuse, UR4, 0x1 ;  /* 0x00000004040c7c11 */ /* 0x040fe4000f8c08ff */
[----:B------:R-:W-:Y:S02]  /*3550*/  ISETP.GE.AND P0, PT, R155, R68, PT ;  /* 0x000000449b00720c */ /* 0x000fe40003f06270 */
[----:B------:R-:W-:Y:S02]  /*3560*/  LEA.HI.X R13, R4, UR5, R5, 0x1, P6 ;  /* 0x00000005040d7c11 */ /* 0x000fe4000b0f0c05 */
[----:B------:R-:W-:-:S13]  /*3570*/  ISETP.GE.OR P5, PT, R16, R71, P0 ;  /* 0x000000471000720c */ /* 0x000fda00007a6670 */
[----:B------:R-:W0:Y:S01]  /*3580*/  @!P5 LDC.64 R8, c[0x0][0x400] ;  /* 0x00010000ff08db82 */ /* 0x000e220000000a00 */
[----:B------:R-:W-:Y:S02]  /*3590*/  @!P5 IMAD R6, R41, R22, RZ ;  /* 0x000000162906d224 */ /* 0x000fe400078e02ff */
[----:B------:R-:W-:Y:S02]  /*35a0*/  @!P5 IMAD.MOV.U32 R4, RZ, RZ, R34 ;  /* 0x000000ffff04d224 */ /* 0x000fe400078e0022 */
[----:B------:R-:W-:Y:S02]  /*35b0*/  @!P5 IMAD.MOV.U32 R5, RZ, RZ, R58 ;  /* 0x000000ffff05d224 */ /* 0x000fe400078e003a */
[-C--:B------:R-:W-:Y:S01]  /*35c0*/  @!P5 IMAD R15, R15, R42.reuse, R6 ;  /* 0x0000002a0f0fd224 */ /* 0x080fe200078e0206 */
[----:B------:R-:W-:Y:S01]  /*35d0*/  CS2R R6, SRZ ;  /* 0x0000000000067805 */ /* 0x000fe2000001ff00 */
[----:B------:R-:W-:Y:S01]  /*35e0*/  @!P5 IMAD.WIDE.U32 R10, R22, R42, R4 ;  /* 0x0000002a160ad225 */ /* 0x000fe200078e0004 */
[----:B------:R-:W-:-:S03]  /*35f0*/  CS2R R4, SRZ ;  /* 0x0000000000047805 */ /* 0x000fc6000001ff00 */
[----:B------:R-:W-:Y:S01]  /*3600*/  @!P5 IMAD.IADD R11, R15, 0x1, R11 ;  /* 0x000000010f0bd824 */ /* 0x000fe200078e020b */
[----:B------:R-:W-:Y:S02]  /*3610*/  CS2R R30, SRZ ;  /* 0x00000000001e7805 */ /* 0x000fe4000001ff00 */
[----:B------:R-:W-:Y:S01]  /*3620*/  CS2R R28, SRZ ;  /* 0x00000000001c7805 */ /* 0x000fe2000001ff00 */
[----:B------:R-:W2:Y:S01]  /*3630*/  @!P5 LDG.E.128 R4, desc[UR46][R12.64] ;  /* 0x0000002e0c04d981 */ /* 0x000ea2000c1e1d00 */
[----:B0-----:R-:W-:-:S04]  /*3640*/  @!P5 LEA R8, P6, R10, R8, 0x1 ;  /* 0x000000080a08d211 */ /* 0x001fc800078c08ff */
[----:B------:R-:W-:-:S05]  /*3650*/  @!P5 LEA.HI.X R9, R10, R9, R11, 0x1, P6 ;  /* 0x000000090a09d211 */ /* 0x000fca00030f0c0b */
[----:B------:R-:W3:Y:S01]  /*3660*/  @!P5 LDG.E.128 R28, desc[UR46][R8.64] ;  /* 0x0000002e081cd981 */ /* 0x000ee2000c1e1d00 */
[----:B------:R-:W-:Y:S02]  /*3670*/  ISETP.NE.AND P6, PT, RZ, UR41, PT ;  /* 0x00000029ff007c0c */ /* 0x000fe4000bfc5270 */
[----:B------:R-:W-:Y:S01]  /*3680*/  ISETP.GE.AND P5, PT, R16, R71, PT ;  /* 0x000000471000720c */ /* 0x000fe20003fa6270 */
[----:B--2---:R-:W-:Y:S02]  /*3690*/  IMAD.MOV.U32 R10, RZ, RZ, R4 ;  /* 0x000000ffff0a7224 */ /* 0x004fe400078e0004 */
[----:B------:R-:W-:Y:S02]  /*36a0*/  IMAD.MOV.U32 R11, RZ, RZ, R5 ;  /* 0x000000ffff0b7224 */ /* 0x000fe400078e0005 */
[----:B------:R-:W-:Y:S02]  /*36b0*/  IMAD.MOV.U32 R14, RZ, RZ, R6 ;  /* 0x000000ffff0e7224 */ /* 0x000fe400078e0006 */
[----:B------:R-:W-:Y:S01]  /*36c0*/  IMAD.MOV.U32 R15, RZ, RZ, R7 ;  /* 0x000000ffff0f7224 */ /* 0x000fe200078e0007 */
[----:B------:R-:W-:-:S02]  /*36d0*/  PRMT R74, R10, 0x5410, R11 ;  /* 0x000054100a4a7816 */ /* 0x000fc4000000000b */
[----:B------:R-:W-:Y:S02]  /*36e0*/  PRMT R79, R14, 0x7610, R79 ;  /* 0x000076100e4f7816 */ /* 0x000fe4000000004f */
[----:B------:R-:W-:Y:S01]  /*36f0*/  PRMT R83, R83, 0x5410, R15 ;  /* 0x0000541053537816 */ /* 0x000fe2000000000f */
[----:B---3--:R-:W-:Y:S02]  /*3700*/  IMAD.MOV.U32 R8, RZ, RZ, R30 ;  /* 0x000000ffff087224 */ /* 0x008fe400078e001e */
[----:B------:R-:W-:Y:S02]  /*3710*/  IMAD.MOV.U32 R9, RZ, RZ, R31 ;  /* 0x000000ffff097224 */ /* 0x000fe400078e001f */
[----:B------:R-:W-:Y:S02]  /*3720*/  IMAD.MOV.U32 R10, RZ, RZ, R28 ;  /* 0x000000ffff0a7224 */ /* 0x000fe400078e001c */
[----:B------:R-:W-:Y:S01]  /*3730*/  IMAD.MOV.U32 R11, RZ, RZ, R29 ;  /* 0x000000ffff0b7224 */ /* 0x000fe200078e001d */
[----:B------:R-:W-:-:S02]  /*3740*/  PRMT R83, R9, 0x7610, R83 ;  /* 0x0000761009537816 */ /* 0x000fc40000000053 */
[----:B------:R-:W-:Y:S02]  /*3750*/  PRMT R82, R10, 0x5410, R8 ;  /* 0x000054100a527816 */ /* 0x000fe40000000008 */
[----:B------:R-:W-:Y:S01]  /*3760*/  PRMT R79, R79, 0x5410, R11 ;  /* 0x000054104f4f7816 */ /* 0x000fe2000000000b */
[----:B------:R-:W-:Y:S06]  /*3770*/  @P6 BRA `(.L_x_6713) ;  /* 0x0000000000046947 */ /* 0x000fec0003800000 */
[----:B------:R-:W-:Y:S01]  /*3780*/  BPT.TRAP 0x1 ;  /* 0x000000040000795c */ /* 0x000fe20000300000 */
.L_x_6713:
[----:B------:R-:W-:Y:S01]  /*3790*/  IMAD R61, R19, 0x8, R2 ;  /* 0x00000008133d7824 */ /* 0x000fe200078e0202 */
[----:B------:R-:W-:Y:S01]  /*37a0*/  SHF.L.U32 R70, R154, 0x1f, RZ ;  /* 0x0000001f9a467819 */ /* 0x000fe200000006ff */
[----:B------:R-:W-:Y:S03]  /*37b0*/  BSSY B1, `(.L_x_6714) ;  /* 0x0000003000017945 */ /* 0x000fe60003800000 */
[----:B------:R-:W0:Y:S02]  /*37c0*/  SYNCS.PHASECHK.TRANS64.TRYWAIT P6, [R61+URZ+0x38890], R70 ;  /* 0x038890463d0075a7 */ /* 0x000e2400080c017f */
[----:B0-----:R-:W-:Y:S05]  /*37d0*/  @!P6 BRA `(.L_x_6715) ;  /* 0x0000032400a4e947 */ /* 0x001fea0003800000 */
.L_x_7057:
[----:B------:R-:W-:Y:S05]  /*37e0*/  BSYNC B1 ;  /* 0x0000000000017941 */ /* 0x000fea0003800000 */
.L_x_6714:
[----:B------:R-:W-:-:S03]  /*37f0*/  UMOV UR4, 0xffffffff ;  /* 0xffffffff00047882 */ /* 0x000fc60000000000 */
[----:B------:R-:W-:Y:S05]  /*3800*/  BRA.DIV UR4, `(.L_x_6716) ;  /* 0x0000032604ac7947 */ /* 0x000fea000b800000 */
[----:B------:R-:W1:Y:S04]  /*3810*/  SHFL.IDX PT, R65, R65, RZ, 0x1c1f ;  /* 0x001c1fff41417589 */ /* 0x000e6800000e0000 */
[----:B------:R-:W2:Y:S02]  /*3820*/  SHFL.IDX PT, R64, R64, RZ, 0x1c1f ;  /* 0x001c1fff40407589 */ /* 0x000ea400000e0000 */
.L_x_7061:
        /* <DEDUP_REMOVED lines=13> */
[----:B------:R-:W-:-:S03]  /*3900*/  IMAD.IADD R9, R59, 0x1, R69 ;  /* 0x000000013b097824 */ /* 0x000fc600078e0245 */
[----:B------:R-:W-:Y:S01]  /*3910*/  LOP3.LUT R8, R44, 0x38, R73, 0xf8, !PT ;  /* 0x000000382c087812 */ /* 0x000fe200078ef849 */
[----:B------:R-:W-:-:S03]  /*3920*/  IMAD R9, R9, 0x2, R2 ;  /* 0x0000000209097824 */ /* 0x000fc600078e0202 */
[----:B------:R-:W-:-:S05]  /*3930*/  LOP3.LUT R8, R43, R8, R48, 0xf6, !PT ;  /* 0x000000082b087212 */ /* 0x000fca00078ef630 */
        /* <DEDUP_REMOVED lines=11> */
[----:B------:R-:W-:Y:S02]  /*39f0*/  PRMT R72, R74, 0x5432, R72 ;  /* 0x000054324a487816 */ /* 0x000fe40000000048 */
[----:B------:R-:W-:-:S02]  /*3a00*/  PRMT R78, R79, 0x5432, R78 ;  /* 0x000054324f4e7816 */ /* 0x000fc4000000004e */
[----:B------:R-:W-:Y:S02]  /*3a10*/  SHF.R.U32.HI R81, RZ, 0x10, R31 ;  /* 0x00000010ff517819 */ /* 0x000fe4000001161f */
[----:B------:R-:W-:Y:S01]  /*3a20*/  SHF.R.U64 R77, R28, 0x10, R29 ;  /* 0x000000101c4d7819 */ /* 0x000fe2000000121d */
[----:B---3--:R-:W-:Y:S01]  /*3a30*/  IMAD.U32 R28, R13, 0x10000, RZ ;  /* 0x000100000d1c7824 */ /* 0x008fe200078e00ff */
        /* <DEDUP_REMOVED lines=14> */
[----:B------:R-:W-:-:S02]  /*3b20*/  PRMT R77, R82, 0x5410, R77 ;  /* 0x00005410524d7816 */ /* 0x000fc4000000004d */
[----:B------:R-:W-:Y:S01]  /*3b30*/  PRMT R80, R82, 0x5432, R80 ;  /* 0x0000543252507816 */ /* 0x000fe20000000050 */
[----:B------:R-:W-:Y:S01]  /*3b40*/  FMUL.FTZ R82, R28, R79 ;  /* 0x0000004f1c527220 */ /* 0x000fe20000410000 */
[----:B------:R-:W-:Y:S01]  /*3b50*/  PRMT R76, R83, 0x5432, R76 ;  /* 0x00005432534c7816 */ /* 0x000fe2000000004c */
[----:B------:R-:W-:Y:S01]  /*3b60*/  IMAD.U32 R28, R81, 0x10000, RZ ;  /* 0x00010000511c7824 */ /* 0x000fe200078e00ff */
[----:B------:R-:W-:Y:S01]  /*3b70*/  LOP3.LUT R72, R72, 0xffff0000, RZ, 0xc0, !PT ;  /* 0xffff000048487812 */ /* 0x000fe200078ec0ff */
[----:B------:R-:W-:Y:S01]  /*3b80*/  FMUL.FTZ R83, R29, R78 ;  /* 0x0000004e1d537220 */ /* 0x000fe20000410000 */
[----:B------:R-:W-:Y:S01]  /*3b90*/  LOP3.LUT R6, R9, 0xffff0000, RZ, 0xc0, !PT ;  /* 0xffff000009067812 */ /* 0x000fe200078ec0ff */
[----:B------:R-:W-:Y:S01]  /*3ba0*/  FFMA.FTZ R82, R5, R74, -R82 ;  /* 0x0000004a05527223 */ /* 0x000fe20000010852 */
[----:B------:R-:W-:Y:S02]  /*3bb0*/  IMAD.U32 R5, R76, 0x10000, RZ ;  /* 0x000100004c057824 */ /* 0x000fe400078e00ff */
[----:B------:R-:W-:Y:S01]  /*3bc0*/  FMUL.FTZ R29, R29, R72 ;  /* 0x000000481d1d7220 */ /* 0x000fe20000410000 */
[----:B------:R-:W-:-:S02]  /*3bd0*/  IMAD.U32 R9, R11, 0x10000, RZ ;  /* 0x000100000b097824 */ /* 0x000fc400078e00ff */
[----:B------:R-:W-:Y:S01]  /*3be0*/  FMUL.FTZ R74, R30, R28 ;  /* 0x0000001c1e4a7220 */ /* 0x000fe20000410000 */
[----:B------:R-:W-:Y:S01]  /*3bf0*/  FFMA.FTZ R83, R6, R72, -R83 ;  /* 0x0000004806537223 */ /* 0x000fe20000010853 */
[----:B------:R-:W-:Y:S01]  /*3c00*/  LOP3.LUT R72, R81, 0xffff0000, RZ, 0xc0, !PT ;  /* 0xffff000051487812 */ /* 0x000fe200078ec0ff */
[-C--:B------:R-:W-:Y:S01]  /*3c10*/  FMUL.FTZ R81, R30, R5.reuse ;  /* 0x000000051e517220 */ /* 0x080fe20000410000 */
[----:B------:R-:W-:Y:S01]  /*3c20*/  FFMA.FTZ R79, R6, R78, R29 ;  /* 0x0000004e064f7223 */ /* 0x000fe2000001001d */
[----:B------:R-:W-:Y:S01]  /*3c30*/  LOP3.LUT R31, R15, 0xffff0000, RZ, 0xc0, !PT ;  /* 0xffff00000f1f7812 */ /* 0x000fe200078ec0ff */
[----:B------:R-:W-:Y:S01]  /*3c40*/  FFMA.FTZ R74, R9, R5, -R74 ;  /* 0x00000005094a7223 */ /* 0x000fe2000001084a */
[----:B------:R-:W-:Y:S01]  /*3c50*/  LOP3.LUT R76, R76, 0xffff0000, RZ, 0xc0, !PT ;  /* 0xffff00004c4c7812 */ /* 0x000fe200078ec0ff */
[----:B------:R-:W-:Y:S02]  /*3c60*/  IMAD.U32 R6, R77, 0x10000, RZ ;  /* 0x000100004d067824 */ /* 0x000fe400078e00ff */
[----:B------:R-:W-:Y:S01]  /*3c70*/  FFMA.FTZ R81, R9, R28, R81 ;  /* 0x0000001c09517223 */ /* 0x000fe20000010051 */
[----:B------:R-:W-:Y:S01]  /*3c80*/  IMAD.U32 R5, R69, 0x10000, RZ ;  /* 0x0001000045057824 */ /* 0x000fe200078e00ff */
        /* <DEDUP_REMOVED lines=43> */
[----:B------:R-:W-:-:S02]  /*3f40*/  IMAD.MOV.U32 R11, RZ, RZ, R31 ;  /* 0x000000ffff0b7224 */ /* 0x000fc400078e001f */
[----:B------:R-:W-:-:S07]  /*3f50*/  IMAD.MOV.U32 R15, RZ, RZ, R30 ;  /* 0x000000ffff0f7224 */ /* 0x000fce00078e001e */
.L_x_6718:
[----:B------:R-:W-:Y:S05]  /*3f60*/  BSYNC B1 ;  /* 0x0000000000017941 */ /* 0x000fea0003800000 */
.L_x_6717:
        /* <DEDUP_REMOVED lines=8> */
.L_x_6698:
[----:B------:R-:W-:-:S13]  /*3ff0*/  ISETP.NE.AND P0, PT, RZ, UR41, PT ;  /* 0x00000029ff007c0c */ /* 0x000fda000bf05270 */
[----:B------:R-:W-:Y:S05]  /*4000*/  @P0 BRA `(.L_x_6719) ;  /* 0x0000000000040947 */ /* 0x000fea0003800000 */
[----:B------:R-:W-:Y:S01]  /*4010*/  BPT.TRAP 0x1 ;  /* 0x000000040000795c */ /* 0x000fe20000300000 */
.L_x_6719:
[----:B------:R-:W-:Y:S01]  /*4020*/  IMAD R61, R19, 0x8, R2 ;  /* 0x00000008133d7824 */ /* 0x000fe200078e0202 */
[----:B------:R-:W-:Y:S01]  /*4030*/  SHF.L.U32 R70, R154, 0x1f, RZ ;  /* 0x0000001f9a467819 */ /* 0x000fe200000006ff */
[----:B------:R-:W-:Y:S01]  /*4040*/  BSSY B1, `(.L_x_6720) ;  /* 0x0000004000017945 */ /* 0x000fe20003800000 */
[----:B------:R-:W-:Y:S02]  /*4050*/  SHF.R.S32.HI R67, RZ, 0x1f, R66 ;  /* 0x0000001fff437819 */ /* 0x000fe40000011442 */
[----:B------:R-:W0:Y:S02]  /*4060*/  SYNCS.PHASECHK.TRANS64.TRYWAIT P0, [R61+URZ+0x38890], R70 ;  /* 0x038890463d0075a7 */ /* 0x000e24000800017f */
[----:B0-----:R-:W-:Y:S05]  /*4070*/  @!P0 BRA `(.L_x_6721) ;  /* 0x0000031c00dc8947 */ /* 0x001fea0003800000 */
.L_x_7062:
[----:B------:R-:W-:Y:S05]  /*4080*/  BSYNC B1 ;  /* 0x0000000000017941 */ /* 0x000fea0003800000 */
.L_x_6720:
        /* <DEDUP_REMOVED lines=26> */
.L_x_7066:
[----:B------:R-:W-:Y:S05]  /*4230*/  @!P0 BRA `(.L_x_6706) ;  /* 0x0000000000448947 */ /* 0x000fea0003800000 */
[----:B------:R-:W-:Y:S02]  /*4240*/  ULDC UR4, c[0x0][0x2f4] ;  /* 0x0000bd0000047ab9 */ /* 0x000fe40000000800 */
[----:B------:R-:W-:-:S13]  /*4250*/  ISETP.GE.AND P0, PT, R16, UR4, PT ;  /* 0x0000000410007c0c */ /* 0x000fda000bf06270 */
[----:B-1----:R-:W1:Y:S01]  /*4260*/  @!P0 LDS.128 R4, [R72+0x22400] ;  /* 0x0224000048048984 */ /* 0x002e620000000c00 */
[----:B---3--:R-:W-:-:S04]  /*4270*/  @!P0 LEA R8, P5, R16, R14, 0x1 ;  /* 0x0000000e10088211 */ /* 0x008fc800078a08ff */
[----:B--2---:R-:W-:-:S05]  /*4280*/  @!P0 LEA.HI.X R9, R16, R29, R17, 0x1, P5 ;  /* 0x0000001d10098211 */ /* 0x004fca00028f0c11 */
[----:B-1----:R4:W-:Y:S01]  /*4290*/  @!P0 ST.E.128 desc[UR46][R8.64], R4 ;  /* 0x0000000408008985 */ /* 0x0029e2000c101d2e */
        /* <DEDUP_REMOVED lines=9> */
[----:B------:R-:W1:Y:S04]  /*4330*/  LDS.128 R4, [R4+0x22400] ;  /* 0x0224000004047984 */ /* 0x000e680000000c00 */
[----:B-1----:R1:W-:Y:S02]  /*4340*/  ST.E.128 desc[UR46][R8.64], R4 ;  /* 0x0000000408007985 */ /* 0x0023e4000c101d2e */
.L_x_6706:
[----:B------:R-:W-:Y:S05]  /*4350*/  BSYNC B0 ;  /* 0x0000000000007941 */ /* 0x000fea0003800000 */
.L_x_6697:
[----:B-1-34-:R-:W1:Y:S01]  /*4360*/  S2R R4, SR_TID.X ;  /* 0x0000000000047919 */ /* 0x01ae620000002100 */
[----:B------:R-:W-:Y:S01]  /*4370*/  @!PT LDS RZ, [RZ] ;  /* 0x00000000fffff984 */ /* 0x000fe20000000800 */
[----:B------:R-:W-:Y:S01]  /*4380*/  @!PT LDS RZ, [RZ] ;  /* 0x00000000fffff984 */ /* 0x000fe20000000800 */
[----:B------:R-:W-:Y:S01]  /*4390*/  @!PT LDS RZ, [RZ] ;  /* 0x00000000fffff984 */ /* 0x000fe20000000800 */
[----:B------:R-:W-:Y:S01]  /*43a0*/  @!PT LDS RZ, [RZ] ;  /* 0x00000000fffff984 */ /* 0x000fe20000000800 */
[----:B------:R3:W-:Y:S06]  /*43b0*/  MEMBAR.ALL.CTA ;  /* 0x0000000000007992 */ /* 0x0007ec0000008000 */
[----:B---3--:R-:W3:Y:S01]  /*43c0*/  FENCE.VIEW.ASYNC.S ;  /* 0x00000000000073c6 */ /* 0x008ee20000000000 */
[----:B------:R-:W-:Y:S05]  /*43d0*/  WARPSYNC.ALL ;  /* 0x0000000000007948 */ /* 0x000fea0003800000 */
[----:B------:R-:W-:Y:S01]  /*43e0*/  UISETP.NE.AND UP0, UPT, UR41, URZ, UPT ;  /* 0x0000003f2900728c */ /* 0x000fe2000bf05270 */
[----:B---3--:R3:W-:Y:S05]  /*43f0*/  BAR.SYNC.DEFER_BLOCKING R46, 0x80 ;  /* 0x0002002e0000751d */ /* 0x0087ea0000010000 */
[----:B------:R-:W-:-:S02]  /*4400*/  PLOP3.LUT P5, PT, PT, PT, UP0, 0x80, 0x0 ;  /* 0x000000000000781c */ /* 0x000fc40003faf008 */
[----:B-1----:R-:W-:-:S13]  /*4410*/  LOP3.LUT P0, RZ, R4, 0x7f, RZ, 0xc0, !PT ;  /* 0x0000007f04ff7812 */ /* 0x002fda000780c0ff */
[----:B------:R-:W-:-:S05]  /*4420*/  @!P0 VIADD R4, R61, 0x388a0 ;  /* 0x000388a03d048836 */ /* 0x000fca0000000000 */
[----:B------:R-:W-:-:S04]  /*4430*/  @!P0 PRMT R4, RZ, 0x654, R4 ;  /* 0x00000654ff048816 */ /* 0x000fc80000000004 */
[----:B------:R3:W-:Y:S01]  /*4440*/  @!P0 SYNCS.ARRIVE.TRANS64.RED.A1T0 RZ, [R4+URZ], RZ ;  /* 0x000000ff04ff89a7 */ /* 0x0007e2000810043f */
[----:B------:R-:W-:Y:S05]  /*4450*/  @P5 BRA `(.L_x_6723) ;  /* 0x0000000000045947 */ /* 0x000fea0003800000 */
[----:B------:R-:W-:Y:S01]  /*4460*/  BPT.TRAP 0x1 ;  /* 0x000000040000795c */ /* 0x000fe20000300000 */
.L_x_6723:
[----:B------:R-:W1:Y:S01]  /*4470*/  SYNCS.PHASECHK.TRANS64.TRYWAIT P5, [R61+URZ+0x388b0], R70 ;  /* 0x0388b0463d0075a7 */ /* 0x000e6200080a017f */
[----:B------:R-:W-:Y:S04]  /*4480*/  BSSY B0, `(.L_x_6724) ;  /* 0x0000002000007945 */ /* 0x000fe80003800000 */
[----:B-1----:R-:W-:Y:S05]  /*4490*/  @!P5 BRA `(.L_x_6725) ;  /* 0x0000031c002cd947 */ /* 0x002fea0003800000 */
.L_x_7067:
[----:B------:R-:W-:Y:S05]  /*44a0*/  BSYNC B0 ;  /* 0x0000000000007941 */ /* 0x000fea0003800000 */
.L_x_6724:
[----:B------:R-:W-:Y:S01]  /*44b0*/  ULDC.64 UR4, c[0x0][0x328] ;  /* 0x0000ca0000047ab9 */ /* 0x000fe20000000a00 */
[----:B------:R-:W-:Y:S01]  /*44c0*/  BSSY B0, `(.L_x_6726) ;  /* 0x000006d000007945 */ /* 0x000fe20003800000 */
[----:B------:R-:W-:Y:S02]  /*44d0*/  IMAD R67, R67, UR4, RZ ;  /* 0x0000000443437c24 */ /* 0x000fe4000f8e02ff */
[----:B---3--:R-:W-:-:S04]  /*44e0*/  IMAD.WIDE.U32 R4, R66, UR4, RZ ;  /* 0x0000000442047c25 */ /* 0x008fc8000f8e00ff */
        /* <DEDUP_REMOVED lines=14> */
[----:B------:R-:W-:Y:S01]  /*45d0*/  LEA.HI.X R4, R4, UR5, R7, 0x1, P5 ;  /* 0x0000000504047c11 */ /* 0x000fe2000a8f0c07 */
[----:B------:R3:W4:Y:S01]  /*45e0*/  SHFL.IDX PT, R15, R5, RZ, 0x1c1f ;  /* 0x001c1fff050f7589 */ /* 0x00072200000e0000 */
[----:B------:R-:W-:-:S03]  /*45f0*/  ISETP.GT.AND P5, PT, R68, R155, PT ;  /* 0x0000009b4400720c */ /* 0x000fc60003fa4270 */
[----:B------:R3:W0:Y:S10]  /*4600*/  SHFL.IDX PT, R13, R4, RZ, 0x1c1f ;  /* 0x001c1fff040d7589 */ /* 0x00063400000e0000 */
[----:B---3--:R-:W-:Y:S05]  /*4610*/  @!P5 BRA `(.L_x_6727) ;  /* 0x00000004005cd947 */ /* 0x008fea0003800000 */
[----:B------:R-:W-:Y:S01]  /*4620*/  ULDC UR4, c[0x0][0x320] ;  /* 0x0000c80000047ab9 */ /* 0x000fe20000000800 */
[----:B------:R-:W-:Y:S01]  /*4630*/  IMAD R9, R19, 0x8000, R50 ;  /* 0x0000800013097824 */ /* 0x000fe200078e0232 */
[----:B------:R-:W-:Y:S02]  /*4640*/  ISETP.GE.AND P6, PT, R16, UR4, PT ;  /* 0x0000000410007c0c */ /* 0x000fe4000bfc6270 */
[----:B------:R-:W-:Y:S01]  /*4650*/  LOP3.LUT P5, RZ, R158, 0x4, RZ, 0xc0, !PT ;  /* 0x000000049eff7812 */ /* 0x000fe200078ac0ff */
[C---:B------:R-:W-:Y:S02]  /*4660*/  IMAD R10, R9.reuse, 0x2, R2 ;  /* 0x00000002090a7824 */ /* 0x040fe400078e0202 */
[----:B------:R-:W-:-:S08]  /*4670*/  VIADD R11, R9, 0x20 ;  /* 0x00000020090b7836 */ /* 0x000fd00000000000 */
[----:B------:R-:W3:Y:S02]  /*4680*/  @!P6 LDS.128 R4, [R10+0x400] ;  /* 0x000400000a04e984 */ /* 0x000ee40000000c00 */
[----:B------:R-:W-:Y:S01]  /*4690*/  @P5 VIADD R11, R9, 0xffffffe0 ;  /* 0xffffffe0090b5836 */ /* 0x000fe20000000000 */
[----:B----4-:R-:W-:-:S03]  /*46a0*/  @!P6 LEA R8, P5, R16, R15, 0x1 ;  /* 0x0000000f1008e211 */ /* 0x010fc600078a08ff */
[----:B------:R-:W-:Y:S01]  /*46b0*/  IMAD R11, R11, 0x2, R2 ;  /* 0x000000020b0b7824 */ /* 0x000fe200078e0202 */
[----:B0-----:R-:W-:Y:S02]  /*46c0*/  @!P6 LEA.HI.X R9, R16, R13, R17, 0x1, P5 ;  /* 0x0000000d1009e211 */ /* 0x001fe400028f0c11 */
[----:B------:R-:W-:-:S03]  /*46d0*/  ISETP.GE.AND P5, PT, R18, UR4, PT ;  /* 0x0000000412007c0c */ /* 0x000fc6000bfa6270 */
[----:B---3--:R0:W-:Y:S10]  /*46e0*/  @!P6 ST.E.128 desc[UR46][R8.64], R4 ;  /* 0x000000040800e985 */ /* 0x0081f4000c101d2e */
[----:B------:R-:W3:Y:S01]  /*46f0*/  @!P5 LDS.128 R4, [R11+0x400] ;  /* 0x000400000b04d984 */ /* 0x000ee20000000c00 */
[----:B0-----:R-:W-:-:S04]  /*4700*/  @!P5 LEA R8, P6, R18, R15, 0x1 ;  /* 0x0000000f1208d211 */ /* 0x001fc800078c08ff */
[----:B------:R-:W-:Y:S02]  /*4710*/  @!P5 LEA.HI.X R9, R18, R13, R159, 0x1, P6 ;  /* 0x0000000d1209d211 */ /* 0x000fe400030f0c9f */
[----:B------:R-:W-:-:S03]  /*4720*/  ISETP.GE.AND P6, PT, R188, UR4, PT ;  /* 0x00000004bc007c0c */ /* 0x000fc6000bfc6270 */
[----:B---3--:R0:W-:Y:S10]  /*4730*/  @!P5 ST.E.128 desc[UR46][R8.64], R4 ;  /* 0x000000040800d985 */ /* 0x0081f4000c101d2e */
[----:B------:R-:W3:Y:S01]  /*4740*/  @!P6 LDS.128 R4, [R10+0x2400] ;  /* 0x002400000a04e984 */ /* 0x000ee20000000c00 */
[----:B0-----:R-:W-:-:S05]  /*4750*/  @!P6 LEA R8, P5, R188, R15, 0x1 ;  /* 0x0000000fbc08e211 */ /* 0x001fca00078a08ff */
[----:B------:R-:W-:Y:S01]  /*4760*/  @!P6 IMAD.X R9, R13, 0x1, R195, P5 ;  /* 0x000000010d09e824 */ /* 0x000fe200028e06c3 */
[----:B------:R-:W-:-:S04]  /*4770*/  ISETP.GE.AND P5, PT, R187, UR4, PT ;  /* 0x00000004bb007c0c */ /* 0x000fc8000bfa6270 */
[----:B---3--:R0:W-:Y:S09]  /*4780*/  @!P6 ST.E.128 desc[UR46][R8.64], R4 ;  /* 0x000000040800e985 */ /* 0x0081f2000c101d2e */
        /* <DEDUP_REMOVED lines=62> */
[----:B------:R-:W-:-:S05]  /*4b70*/  @!P5 IMAD.X R9, R13, 0x1, R208, P6 ;  /* 0x000000010d09d824 */ /* 0x000fca00030e06d0 */
[----:B---3--:R3:W-:Y:S03]  /*4b80*/  @!P5 ST.E.128 desc[UR46][R8.64], R4 ;  /* 0x000000040800d985 */ /* 0x0087e6000c101d2e */
.L_x_6727:
[----:B------:R-:W-:Y:S05]  /*4b90*/  BSYNC B0 ;  /* 0x0000000000007941 */ /* 0x000fea0003800000 */
.L_x_6726:
[----:B------:R-:W-:Y:S01]  /*4ba0*/  @!PT LDS RZ, [RZ] ;  /* 0x00000000fffff984 */ /* 0x000fe20000000800 */
[----:B------:R-:W-:Y:S01]  /*4bb0*/  @!PT LDS RZ, [RZ] ;  /* 0x00000000fffff984 */ /* 0x000fe20000000800 */
[----:B------:R-:W-:Y:S01]  /*4bc0*/  @!PT LDS RZ, [RZ] ;  /* 0x00000000fffff984 */ /* 0x000fe20000000800 */
[----:B------:R-:W-:Y:S01]  /*4bd0*/  @!PT LDS RZ, [RZ] ;  /* 0x00000000fffff984 */ /* 0x000fe20000000800 */
[----:B------:R5:W-:Y:S06]  /*4be0*/  MEMBAR.ALL.CTA ;  /* 0x0000000000007992 */ /* 0x000bec0000008000 */
[----:B-----5:R-:W5:Y:S01]  /*4bf0*/  FENCE.VIEW.ASYNC.S ;  /* 0x00000000000073c6 */ /* 0x020f620000000000 */
[----:B------:R-:W-:Y:S02]  /*4c00*/  VIADD R19, R19, 0x1 ;  /* 0x0000000113137836 */ /* 0x000fe40000000000 */
[----:B01----:R-:W-:Y:S01]  /*4c10*/  @!P0 VIADD R61, R61, 0x388c0 ;  /* 0x000388c03d3d8836 */ /* 0x003fe20000000000 */
[----:B-----5:R0:W-:Y:S02]  /*4c20*/  BAR.SYNC.DEFER_BLOCKING R46, 0x80 ;  /* 0x0002002e0000751d */ /* 0x0201e40000010000 */
[----:B------:R-:W-:-:S02]  /*4c30*/  ISETP.NE.AND P5, PT, R19, 0x2, PT ;  /* 0x000000021300780c */ /* 0x000fc40003fa5270 */
[----:B------:R-:W-:Y:S02]  /*4c40*/  @!P0 PRMT R61, RZ, 0x654, R61 ;  /* 0x00000654ff3d8816 */ /* 0x000fe4000000003d */
[----:B---3--:R-:W-:Y:S02]  /*4c50*/  SEL R5, RZ, 0x1, P5 ;  /* 0x00000001ff057807 */ /* 0x008fe40002800000 */
[----:B------:R-:W-:Y:S02]  /*4c60*/  SEL R19, R19, RZ, P5 ;  /* 0x000000ff13137207 */ /* 0x000fe40002800000 */
[----:B------:R-:W-:Y:S01]  /*4c70*/  LOP3.LUT R154, R154, R5, RZ, 0x3c, !PT ;  /* 0x000000059a9a7212 */ /* 0x000fe200078e3cff */
[----:B------:R0:W-:Y:S01]  /*4c80*/  @!P0 SYNCS.ARRIVE.TRANS64.RED.A1T0 RZ, [R61+URZ], RZ ;  /* 0x000000ff3dff89a7 */ /* 0x0001e2000810043f */
[----:B------:R-:W-:Y:S01]  /*4c90*/  PLOP3.LUT P0, PT, PT, PT, PT, 0x8, 0x0 ;  /* 0x000000000000781c */ /* 0x000fe20003f0e170 */
[----:B------:R-:W-:-:S12]  /*4ca0*/  @P4 BRA `(.L_x_6728) ;  /* 0xffffffd800444947 */ /* 0x000fd8000383ffff */
.L_x_6692:
[----:B------:R-:W1:Y:S01]  /*4cb0*/  LDC R0, c[0x0][0xa80] ;  /* 0x0002a000ff007b82 */ /* 0x000e620000000800 */
[----:B------:R3:W-:Y:S01]  /*4cc0*/  STL.128 [R1+0x1e0], RZ ;  /* 0x0001e0ff01007387 */ /* 0x0007e20000100c00 */
[----:B------:R-:W-:Y:S01]  /*4cd0*/  BSSY B0, `(.L_x_6729) ;  /* 0x0000027000007945 */ /* 0x000fe20003800000 */
[----:B------:R-:W-:Y:S02]  /*4ce0*/  IMAD.U32 R37, RZ, RZ, UR38 ;  /* 0x00000026ff257e24 */ /* 0x000fe4000f8e00ff */
[----:B------:R3:W-:Y:S04]  /*4cf0*/  STL.128 [R1+0x1f0], RZ ;  /* 0x0001f0ff01007387 */ /* 0x0007e80000100c00 */
[----:B------:R3:W-:Y:S04]  /*4d00*/  STL.128 [R1+0x210], RZ ;  /* 0x000210ff01007387 */ /* 0x0007e80000100c00 */
[----:B------:R3:W-:Y:S04]  /*4d10*/  STL.128 [R1+0x220], RZ ;  /* 0x000220ff01007387 */ /* 0x0007e80000100c00 */
[----:B------:R3:W-:Y:S04]  /*4d20*/  STL.128 [R1+0x230], RZ ;  /* 0x000230ff01007387 */ /* 0x0007e80000100c00 */
[----:B------:R3:W-:Y:S04]  /*4d30*/  STL.128 [R1+0x240], RZ ;  /* 0x000240ff01007387 */ /* 0x0007e80000100c00 */
[----:B-1----:R3:W-:Y:S04]  /*4d40*/  STL [R1+0x200], R0 ;  /* 0x0002000001007387 */ /* 0x0027e80000100800 */
        /* <DEDUP_REMOVED lines=28> */
[----:B------:R-:W-:Y:S05]  /*4f10*/  @P0 BRA `(.L_x_6730) ;  /* 0x0000000000080947 */ /* 0x000fea0003800000 */
[----:B------:R-:W1:Y:S02]  /*4f20*/  FENCE.VIEW.ASYNC.G ;  /* 0x00000000000073c6 */ /* 0x000e640000000100 */
[----:B-1----:R-:W-:Y:S06]  /*4f30*/  BAR.ARV 0xc, 0x180 ;  /* 0x0306000000007b1d */ /* 0x002fec0000002000 */
.L_x_6730:
[----:B------:R-:W-:Y:S05]  /*4f40*/  BSYNC B0 ;  /* 0x0000000000007941 */ /* 0x000fea0003800000 */
.L_x_6729:
[----:B------:R-:W-:Y:S01]  /*4f50*/  UISETP.NE.AND UP0, UPT, UR41, 0x1, UPT ;  /* 0x000000012900788c */ /* 0x000fe2000bf05270 */
[----:B------:R-:W-:Y:S01]  /*4f60*/  IMAD.U32 R32, RZ, RZ, UR38 ;  /* 0x00000026ff207e24 */ /* 0x000fe2000f8e00ff */
[----:B------:R-:W-:Y:S01]  /*4f70*/  IADD3 R37, P0, R37, 0x1e0, RZ ;  /* 0x000001e025257810 */ /* 0x000fe20007f1e0ff */
[----:B------:R-:W-:Y:S03]  /*4f80*/  BSSY B7, `(.L_x_6731) ;  /* 0x0002511000077945 */ /* 0x000fe60003800000 */
[----:B------:R-:W-:Y:S01]  /*4f90*/  PLOP3.LUT P2, PT, PT, PT, UP0, 0x80, 0x0 ;  /* 0x000000000000781c */ /* 0x000fe20003f4f008 */
[----:B------:R-:W-:Y:S01]  /*4fa0*/  IMAD.X R38, RZ, RZ, UR37, P0 ;  /* 0x00000025ff267e24 */ /* 0x000fe200080e06ff */
[----:B------:R-:W-:-:S05]  /*4fb0*/  IADD3 R32, P1, R32, 0x210, RZ ;  /* 0x0000021020207810 */ /* 0x000fca0007f3e0ff */
[----:B------:R-:W-:-:S06]  /*4fc0*/  IMAD.X R31, RZ, RZ, UR37, P1 ;  /* 0x00000025ff1f7e24 */ /* 0x000fcc00088e06ff */
[----:B------:R-:W-:Y:S05]  /*4fd0*/  @!P2 BRA `(.L_x_6732) ;  /* 0x00000080000ca947 */ /* 0x000fea0003800000 */
[----:B---3--:R-:W1:Y:S08]  /*4fe0*/  LDC R0, c[0x0][0x448] ;  /* 0x00011200ff007b82 */ /* 0x008e700000000800 */
[----:B------:R-:W3:Y:S01]  /*4ff0*/  LDC.64 R6, c[0x0][0xad8] ;  /* 0x0002b600ff067b82 */ /* 0x000ee20000000a00 */
[----:B-1----:R-:W-:Y:S01]  /*5000*/  ISETP.NE.AND P1, PT, R0, 0x1, PT ;  /* 0x000000010000780c */ /* 0x002fe20003f25270 */
[----:B------:R-:W-:Y:S01]  /*5010*/  VIADD R0, R194, 0x3f ;  /* 0x0000003fc2007836 */ /* 0x000fe20000000000 */
[----:B---3--:R-:W-:-:S11]  /*5020*/  ISETP.GE.AND P2, PT, R7, 0x1, PT ;  /* 0x000000010700780c */ /* 0x008fd60003f46270 */
[----:B------:R-:W1:Y:S08]  /*5030*/  @P1 LDC R3, c[0x0][0x44c] ;  /* 0x00011300ff031b82 */ /* 0x000e700000000800 */
[----:B------:R-:W3:Y:S01]  /*5040*/  @P1 LDC R4, c[0x0][0x450] ;  /* 0x00011400ff041b82 */ /* 0x000ee20000000800 */
[----:B-1----:R-:W-:-:S05]  /*5050*/  @P1 IMAD.HI.U32 R3, R0, R3, RZ ;  /* 0x0000000300031227 */ /* 0x002fca00078e00ff */
[----:B---3--:R-:W-:-:S05]  /*5060*/  @P1 SHF.R.U32.HI R0, RZ, R4, R3 ;  /* 0x00000004ff001219 */ /* 0x008fca0000011603 */
        /* <DEDUP_REMOVED lines=14> */
.L_x_6735:
[----:B------:R-:W-:-:S13]  /*5150*/  ISETP.NE.AND P0, PT, R7, 0x1, PT ;  /* 0x000000010700780c */ /* 0x000fda0003f05270 */
[----:B------:R-:W1:Y:S02]  /*5160*/  @P0 LDC.64 R4, c[0x0][0xae0] ;  /* 0x0002b800ff040b82 */ /* 0x000e640000000a00 */
[----:B-1----:R-:W-:-:S05]  /*5170*/  @P0 IMAD.HI.U32 R4, R3, R4, RZ ;  /* 0x0000000403040227 */ /* 0x002fca00078e00ff */
[----:B------:R-:W-:-:S07]  /*5180*/  @P0 SHF.R.U32.HI R3, RZ, R5, R4 ;  /* 0x00000005ff030219 */ /* 0x000fce0000011604 */
.L_x_6736:
[----:B------:R-:W-:Y:S05]  /*5190*/  BSYNC B0 ;  /* 0x0000000000007941 */ /* 0x000fea0003800000 */
.L_x_6734:
[----:B------:R-:W-:-:S05]  /*51a0*/  IMAD R3, R3, R7, R7 ;  /* 0x0000000703037224 */ /* 0x000fca00078e0207 */
[----:B------:R-:W-:-:S07]  /*51b0*/  VIMNMX R0, R0, R3, PT ;  /* 0x0000000300007248 */ /* 0x000fce0003fe0100 */
.L_x_6733:
[----:B------:R-:W1:Y:S01]  /*51c0*/  @P1 LDC R5, c[0x0][0x44c] ;  /* 0x00011300ff051b82 */ /* 0x000e620000000800 */
[----:B------:R-:W-:Y:S01]  /*51d0*/  VIADD R0, R0, 0x3f ;  /* 0x0000003f00007836 */ /* 0x000fe20000000000 */
[----:B------:R-:W-:Y:S01]  /*51e0*/  ULDC UR4, c[0x0][0xad4] ;  /* 0x0002b50000047ab9 */ /* 0x000fe20000000800 */
[----:B------:R-:W-:-:S03]  /*51f0*/  IMAD.MOV.U32 R4, RZ, RZ, R194 ;  /* 0x000000ffff047224 */ /* 0x000fc600078e00c2 */
[----:B------:R-:W-:Y:S02]  /*5200*/  SHF.R.S32.HI R3, RZ, 0x1f, R0 ;  /* 0x0000001fff037819 */ /* 0x000fe40000011400 */
[----:B------:R-:W3:Y:S02]  /*5210*/  @P1 LDC R6, c[0x0][0x450] ;  /* 0x00011400ff061b82 */ /* 0x000ee40000000800 */
[----:B------:R-:W-:-:S04]  /*5220*/  LEA.HI R3, R3, R0, RZ, 0x6 ;  /* 0x0000000003037211 */ /* 0x000fc800078f30ff */
[----:B------:R-:W-:-:S04]  /*5230*/  SHF.R.S32.HI R0, RZ, 0x6, R3 ;  /* 0x00000006ff007819 */ /* 0x000fc80000011403 */
[----:B------:R-:W-:Y:S01]  /*5240*/  VIMNMX R13, R39, R0, PT ;  /* 0x00000000270d7248 */ /* 0x000fe20003fe0100 */
[----:B-1----:R-:W-:-:S05]  /*5250*/  @P1 IMAD.HI.U32 R5, R194, R5, RZ ;  /* 0x00000005c2051227 */ /* 0x002fca00078e00ff */
[----:B---3--:R-:W-:-:S05]  /*5260*/  @P1 SHF.R.U32.HI R4, RZ, R6, R5 ;  /* 0x00000006ff041219 */ /* 0x008fca0000011605 */
        /* <DEDUP_REMOVED lines=13> */
.L_x_6739:
[----:B------:R-:W-:-:S13]  /*5340*/  ISETP.NE.AND P0, PT, R7, 0x1, PT ;  /* 0x000000010700780c */ /* 0x000fda0003f05270 */
[----:B------:R-:W1:Y:S02]  /*5350*/  @P0 LDC.64 R4, c[0x0][0xae0] ;  /* 0x0002b800ff040b82 */ /* 0x000e640000000a00 */
[----:B-1----:R-:W-:-:S05]  /*5360*/  @P0 IMAD.HI.U32 R4, R191, R4, RZ ;  /* 0x00000004bf040227 */ /* 0x002fca00078e00ff */
[----:B------:R-:W-:-:S07]  /*5370*/  @P0 SHF.R.U32.HI R191, RZ, R5, R4 ;  /* 0x00000005ffbf0219 */ /* 0x000fce0000011604 */
.L_x_6740:
[----:B------:R-:W-:Y:S05]  /*5380*/  BSYNC B0 ;  /* 0x0000000000007941 */ /* 0x000fea0003800000 */
.L_x_6738:
[----:B------:R-:W-:-:S05]  /*5390*/  IMAD R191, R191, R7, RZ ;  /* 0x00000007bfbf7224 */ /* 0x000fca00078e02ff */
[----:B------:R-:W-:-:S07]  /*53a0*/  VIMNMX R0, R0, R191, !PT ;  /* 0x000000bf00007248 */ /* 0x000fce0007fe0100 */
.L_x_6737:
[----:B------:R-:W-:-:S04]  /*53b0*/  SHF.R.S32.HI R3, RZ, 0x1f, R0 ;  /* 0x0000001fff037819 */ /* 0x000fc80000011400 */
[----:B------:R-:W-:-:S04]  /*53c0*/  LEA.HI R3, R3, R0, RZ, 0x6 ;  /* 0x0000000003037211 */ /* 0x000fc800078f30ff */
[--C-:B------:R-:W-:Y:S02]  /*53d0*/  SHF.R.S32.HI R0, RZ, 0x6, R3.reuse ;  /* 0x00000006ff007819 */ /* 0x100fe40000011403 */
[----:B------:R-:W-:Y:S02]  /*53e0*/  PRMT R3, RZ, 0x7610, R3 ;  /* 0x00007610ff037816 */ /* 0x000fe40000000003 */
[----:B------:R-:W-:-:S04]  /*53f0*/  VIMNMX R0, RZ, R0, !PT ;  /* 0x00000000ff007248 */ /* 0x000fc80007fe0100 */
[----:B------:R-:W-:-:S13]  /*5400*/  ISETP.GT.AND P0, PT, R13, R0, PT ;  /* 0x000000000d00720c */ /* 0x000fda0003f04270 */
[----:B------:R-:W-:Y:S05]  /*5410*/  @!P0 BRA `(.L_x_6741) ;  /* 0x0000024c001c8947 */ /* 0x000fea0003800000 */
        /* <DEDUP_REMOVED lines=33> */
[----:B-----5:R-:W4:Y:S04]  /*5630*/  LDL R36, [R1+0x280] ;  /* 0x0002800001247983 */ /* 0x020f280000100800 */
        /* <DEDUP_REMOVED lines=19> */
[----:B0-----:R-:W4:Y:S04]  /*5770*/  LDL R46, [R1+0x2d0] ;  /* 0x0002d000012e7983 */ /* 0x001f280000100800 */
        /* <DEDUP_REMOVED lines=59> */
[----:B---3--:R0:W-:Y:S04]  /*5b30*/  STL [R1+0x210], R8 ;  /* 0x0002100801007387 */ /* 0x0081e80000100800 */
[----:B----4-:R-:W3:Y:S04]  /*5b40*/  LDL R15, [R1+0x2e4] ;  /* 0x0002e400010f7983 */ /* 0x010ee80000100800 */
        /* <DEDUP_REMOVED lines=16> */
[----:B------:R-:W0:Y:S02]  /*5c50*/  SHFL.IDX PT, R3, R4, RZ, 0x1f ;  /* 0x00001fff04037589 */ /* 0x000e2400000e0000 */
[----:B0-----:R-:W-:-:S04]  /*5c60*/  LEA.HI R4, R3, R3, RZ, 0x1 ;  /* 0x0000000303047211 */ /* 0x001fc800078f08ff */
[----:B------:R-:W-:-:S05]  /*5c70*/  LOP3.LUT R4, R4, 0x1fffe, RZ, 0xc0, !PT ;  /* 0x0001fffe04047812 */ /* 0x000fca00078ec0ff */
[----:B------:R-:W-:-:S04]  /*5c80*/  IMAD.IADD R3, R3, 0x1, -R4 ;  /* 0x0000000103037824 */ /* 0x000fc800078e0a04 */
[----:B------:R-:W-:-:S04]  /*5c90*/  IMAD R3, R3, 0x8000, R2 ;  /* 0x0000800003037824 */ /* 0x000fc800078e0202 */
[----:B------:R-:W-:Y:S02]  /*5ca0*/  VIADD R3, R3, 0x400 ;  /* 0x0000040003037836 */ /* 0x000fe40000000000 */
[----:B------:R-:W-:-:S03]  /*5cb0*/  VIADD R4, R2, 0x36400 ;  /* 0x0003640002047836 */ /* 0x000fc60000000000 */
[----:B------:R-:W-:Y:S02]  /*5cc0*/  SHF.R.U32.HI R3, RZ, 0x4, R3 ;  /* 0x00000004ff037819 */ /* 0x000fe40000011603 */
[----:B------:R-:W-:Y:S02]  /*5cd0*/  SHF.R.U32.HI R4, RZ, 0x4, R4 ;  /* 0x00000004ff047819 */ /* 0x000fe40000011604 */
[----:B------:R-:W-:Y:S02]  /*5ce0*/  LOP3.LUT R3, R3, 0x3fff, RZ, 0xc0, !PT ;  /* 0x00003fff03037812 */ /* 0x000fe400078ec0ff */
[----:B------:R-:W-:Y:S02]  /*5cf0*/  LOP3.LUT R4, R4, 0x3fff, RZ, 0xc0, !PT ;  /* 0x00003fff04047812 */ /* 0x000fe400078ec0ff */
[----:B------:R-:W-:Y:S01]  /*5d00*/  LOP3.LUT R3, R3, 0x2000000, RZ, 0xfc, !PT ;  /* 0x0200000003037812 */ /* 0x000fe200078efcff */
[----:B------:R0:W-:Y:S01]  /*5d10*/  STL [R1+0x2d8], R5 ;  /* 0x0002d80501007387 */ /* 0x0001e20000100800 */
[----:B------:R-:W-:-:S03]  /*5d20*/  LOP3.LUT R4, R4, 0x10000, RZ, 0xfc, !PT ;  /* 0x0001000004047812 */ /* 0x000fc600078efcff */
[----:B------:R1:W-:Y:S01]  /*5d30*/  STL [R1+0x2dc], R7 ;  /* 0x0002dc0701007387 */ /* 0x0003e20000100800 */
[----:B------:R-:W-:Y:S02]  /*5d40*/  IMAD R6, R6, 0x1000, R3 ;  /* 0x0000100006067824 */ /* 0x000fe400078e0203 */
[----:B0-----:R-:W-:Y:S02]  /*5d50*/  IMAD.MOV.U32 R5, RZ, RZ, 0x40000040 ;  /* 0x40000040ff057424 */ /* 0x001fe400078e00ff */
[----:B-1----:R-:W-:Y:S01]  /*5d60*/  IMAD.MOV.U32 R7, RZ, RZ, 0x40000040 ;  /* 0x40000040ff077424 */ /* 0x002fe200078e00ff */
[----:B------:R0:W-:Y:S01]  /*5d70*/  STL [R1+0x220], R24 ;  /* 0x0002201801007387 */ /* 0x0001e20000100800 */
[----:B------:R-:W-:Y:S02]  /*5d80*/  R2UR UR6, R6 ;  /* 0x00000000060672ca */ /* 0x000fe400000e0000 */
[----:B------:R-:W-:Y:S01]  /*5d90*/  R2UR UR4, R4 ;  /* 0x00000000040472ca */ /* 0x000fe200000e0000 */
[----:B------:R1:W-:Y:S01]  /*5da0*/  STL [R1+0x2ec], R25 ;  /* 0x0002ec1901007387 */ /* 0x0003e20000100800 */
[----:B------:R-:W-:-:S02]  /*5db0*/  R2UR UR7, R7 ;  /* 0x00000000070772ca */ /* 0x000fc400000e0000 */
[----:B------:R-:W-:Y:S01]  /*5dc0*/  R2UR UR5, R5 ;  /* 0x00000000050572ca */ /* 0x000fe200000e0000 */
[----:B0-----:R-:W-:Y:S02]  /*5dd0*/  VIADD R24, R6, 0x80 ;  /* 0x0000008006187836 */ /* 0x001fe40000000000 */
[----:B-1----:R-:W-:Y:S01]  /*5de0*/  IMAD.MOV.U32 R25, RZ, RZ, 0x40000040 ;  /* 0x40000040ff197424 */ /* 0x002fe200078e00ff */
[----:B------:R-:W-:Y:S02]  /*5df0*/  STL [R1+0x214], R78 ;  /* 0x0002144e01007387 */ /* 0x000fe40000100800 */
[----:B------:R-:W-:Y:S02]  /*5e00*/  R2UR UR10, R24 ;  /* 0x00000000180a72ca */ /* 0x000fe400000e0000 */
[----:B------:R-:W-:Y:S01]  /*5e10*/  STL [R1+0x218], R80 ;  /* 0x0002185001007387 */ /* 0x000fe20000100800 */
[----:B------:R-:W-:-:S03]  /*5e20*/  R2UR UR11, R25 ;  /* 0x00000000190b72ca */ /* 0x000fc600000e0000 */
        /* <DEDUP_REMOVED lines=103> */
[----:B0-----:R-:W-:-:S06]  /*64a0*/  WARPGROUP.ARRIVE ;  /* 0x00000000000079c5 */ /* 0x001fcc0000000000 */
[----:B------:R-:W-:Y:S01]  /*64b0*/  HGMMA.64x256x16.F32.BF16 R24, gdesc[UR4].tnspB, RZ, !UPT, gsb0 ;  /* 0x43e00000041879f0 */ /* 0x000fe2000c0018ff */
[----:B------:R0:W-:Y:S04]  /*64c0*/  STL [R1+0x3d0], R11 ;  /* 0x0003d00b01007387 */ /* 0x0001e80000100800 */
[----:B------:R1:W-:Y:S01]  /*64d0*/  STL [R1+0x3d4], R10 ;  /* 0x0003d40a01007387 */ /* 0x0003e20000100800 */
[----:B0-----:R-:W-:Y:S02]  /*64e0*/  IMAD.MOV.U32 R11, RZ, RZ, 0x40000040 ;  /* 0x40000040ff0b7424 */ /* 0x001fe400078e00ff */
[----:B-1----:R-:W-:-:S03]  /*64f0*/  VIADD R10, R4, 0x2 ;  /* 0x00000002040a7836 */ /* 0x002fc60000000000 */
[----:B------:R-:W-:Y:S02]  /*6500*/  R2UR UR9, R11 ;  /* 0x000000000b0972ca */ /* 0x000fe400000e0000 */
[----:B------:R-:W-:Y:S01]  /*6510*/  R2UR UR8, R10 ;  /* 0x000000000a0872ca */ /* 0x000fe200000e0000 */
[----:B---3--:R-:W-:Y:S04]  /*6520*/  STL [R1+0x2e4], R15 ;  /* 0x0002e40f01007387 */ /* 0x008fe80000100800 */
[----:B----4-:R-:W-:Y:S04]  /*6530*/  STL [R1+0x2e8], R21 ;  /* 0x0002e81501007387 */ /* 0x010fe80000100800 */
        /* <DEDUP_REMOVED lines=15> */
[----:B0-----:R-:W-:-:S02]  /*6630*/  IMAD.MOV.U32 R9, RZ, RZ, 0x40000040 ;  /* 0x40000040ff097424 */ /* 0x001fc400078e00ff */
[----:B------:R-:W-:Y:S01]  /*6640*/  IMAD.MOV.U32 R7, RZ, RZ, 0x40000040 ;  /* 0x40000040ff077424 */ /* 0x000fe200078e00ff */
[----:B------:R0:W5:Y:S01]  /*6650*/  LDL R15, [R1+0x1c8] ;  /* 0x0001c800010f7983 */ /* 0x0001620000100800 */
[----:B-1----:R-:W-:Y:S01]  /*6660*/  VIADD R8, R6, 0x100 ;  /* 0x0000010006087836 */ /* 0x002fe20000000000 */
        /* <DEDUP_REMOVED lines=34> */
[----:B------:R-:W-:Y:S01]  /*6890*/  HGMMA.64x256x16.F32.BF16 R24, gdesc[UR8].tnspB, R24, gsb0 ;  /* 0x43e00000081879f0 */ /* 0x000fe20008001818 */
[----:B------:R-:W-:Y:S01]  /*68a0*/  R2UR UR6, R8 ;  /* 0x00000000080672ca */ /* 0x000fe200000e0000 */
[----:B------:R-:W-:Y:S01]  /*68b0*/  VIADD R8, R4, 0x4 ;  /* 0x0000000404087836 */ /* 0x000fe20000000000 */
[----:B------:R-:W-:Y:S01]  /*68c0*/  R2UR UR7, R9 ;  /* 0x00000000090772ca */ /* 0x000fe200000e0000 */
[----:B------:R-:W-:-:S03]  /*68d0*/  IMAD.MOV.U32 R9, RZ, RZ, 0x40000040 ;  /* 0x40000040ff097424 */ /* 0x000fc600078e00ff */
        /* <DEDUP_REMOVED lines=114> */
[----:B------:R-:W4:Y:S04]  /*7000*/  LDL R82, [R1+0x218] ;  /* 0x0002180001527983 */ /* 0x000f280000100800 */
[----:B--2---:R-:W2:Y:S04]  /*7010*/  LDL R84, [R1+0x21c] ;  /* 0x00021c0001547983 */ /* 0x004ea80000100800 */
[----:B------:R-:W2:Y:S04]  /*7020*/  LDL R14, [R1+0x220] ;  /* 0x00022000010e7983 */ /* 0x000ea80000100800 */
[----:B------:R-:W2:Y:S04]  /*7030*/  LDL R86, [R1+0x224] ;  /* 0x0002240001567983 */ /* 0x000ea80000100800 */
[----:B---3--:R-:W3:Y:S04]  /*7040*/  LDL R88, [R1+0x228] ;  /* 0x0002280001587983 */ /* 0x008ee80000100800 */
[----:B------:R-:W3:Y:S04]  /*7050*/  LDL R90, [R1+0x22c] ;  /* 0x00022c00015a7983 */ /* 0x000ee80000100800 */
[----:B------:R-:W3:Y:S04]  /*7060*/  LDL R20, [R1+0x230] ;  /* 0x0002300001147983 */ /* 0x000ee80000100800 */
[----:B----4-:R-:W4:Y:S04]  /*7070*/  LDL R92, [R1+0x234] ;  /* 0x00023400015c7983 */ /* 0x010f280000100800 */
        /* <DEDUP_REMOVED lines=118> */
[----:B------:R0:W-:Y:S04]  /*77e0*/  STL [R1+0x210], R12 ;  /* 0x0002100c01007387 */ /* 0x0001e80000100800 */
[----:B------:R0:W-:Y:S04]  /*77f0*/  STL [R1+0x214], R80 ;  /* 0x0002145001007387 */ /* 0x0001e80000100800 */
[----:B------:R0:W-:Y:S04]  /*7800*/  STL [R1+0x218], R82 ;  /* 0x0002185201007387 */ /* 0x0001e80000100800 */
[----:B--2---:R0:W-:Y:S04]  /*7810*/  STL [R1+0x21c], R84 ;  /* 0x00021c5401007387 */ /* 0x0041e80000100800 */
[----:B------:R0:W-:Y:S04]  /*7820*/  STL [R1+0x220], R14 ;  /* 0x0002200e01007387 */ /* 0x0001e80000100800 */
[----:B------:R0:W-:Y:S04]  /*7830*/  STL [R1+0x224], R86 ;  /* 0x0002245601007387 */ /* 0x0001e80000100800 */
[----:B---3--:R0:W-:Y:S04]  /*7840*/  STL [R1+0x228], R88 ;  /* 0x0002285801007387 */ /* 0x0081e80000100800 */
[----:B------:R0:W-:Y:S04]  /*7850*/  STL [R1+0x22c], R90 ;  /* 0x00022c5a01007387 */ /* 0x0001e80000100800 */
        /* <DEDUP_REMOVED lines=121> */
[----:B------:R-:W-:-:S13]  /*7ff0*/  ISETP.NE.AND P0, PT, RZ, UR41, PT ;  /* 0x00000029ff007c0c */ /* 0x000fda000bf05270 */
[----:B0-----:R-:W-:Y:S05]  /*8000*/  @P0 BRA `(.L_x_6742) ;  /* 0x0000000000040947 */ /* 0x001fea0003800000 */
[----:B------:R-:W-:Y:S01]  /*8010*/  BPT.TRAP 0x1 ;  /* 0x000000040000795c */ /* 0x000fe20000300000 */
.L_x_6742:
[----:B------:R-:W-:Y:S01]  /*8020*/  VIADD R20, R13, 0xfffffffe ;  /* 0xfffffffe0d147836 */ /* 0x000fe20000000000 */
[----:B------:R-:W-:Y:S01]  /*8030*/  BSSY B0, `(.L_x_6743) ;  /* 0x00003e8000007945 */ /* 0x000fe20003800000 */
[----:B-----5:R-:W-:-:S03]  /*8040*/  IMAD R15, R15, 0x8, R2 ;  /* 0x000000080f0f7824 */ /* 0x020fc600078e0202 */
[----:B------:R-:W-:Y:S01]  /*8050*/  ISETP.GE.AND P0, PT, R20, R0, PT ;  /* 0x000000001400720c */ /* 0x000fe20003f06270 */
[----:B------:R-:W-:-:S05]  /*8060*/  VIADD R12, R15, 0x38860 ;  /* 0x000388600f0c7836 */ /* 0x000fca0000000000 */
[----:B------:R-:W-:-:S04]  /*8070*/  PRMT R12, R23, 0x654, R12 ;  /* 0x00000654170c7816 */ /* 0x000fc8000000000c */
[----:B------:R0:W-:Y:S03]  /*8080*/  SYNCS.ARRIVE.TRANS64.RED.A1T0 RZ, [R12+URZ], RZ ;  /* 0x000000ff0cff79a7 */ /* 0x0001e6000810043f */
[----:B------:R-:W-:Y:S05]  /*8090*/  @!P0 BRA `(.L_x_6744) ;  /* 0x0000003c00848947 */ /* 0x000fea0003800000 */
.L_x_6746:
        /* <DEDUP_REMOVED lines=60> */
[----:B01----:R-:W4:Y:S04]  /*8460*/  LDL.64 R12, [R1+0x3c8] ;  /* 0x0003c800010c7983 */ /* 0x003f280000100a00 */
[----:B------:R-:W4:Y:S04]  /*8470*/  LDL.64 R28, [R1+0x3d8] ;  /* 0x0003d800011c7983 */ /* 0x000f280000100a00 */
[----:B------:R-:W4:Y:S04]  /*8480*/  LDL.64 R26, [R1+0x3e8] ;  /* 0x0003e800011a7983 */ /* 0x000f280000100a00 */
[----:B------:R-:W4:Y:S04]  /*8490*/  LDL.64 R24, [R1+0x3f8] ;  /* 0x0003f80001187983 */ /* 0x000f280000100a00 */
[----:B------:R-:W4:Y:S01]  /*84a0*/  LDL.64 R14, [R1+0x408] ;  /* 0x00040800010e7983 */ /* 0x000f220000100a00 */
[----:B--2---:R-:W-:-:S04]  /*84b0*/  IMAD R149, R21, 0x40, R192 ;  /* 0x0000004015957824 */ /* 0x004fc800078e02c0 */
[----:B------:R-:W-:Y:S01]  /*84c0*/  IMAD R22, R149, 0x4, R2 ;  /* 0x0000000495167824 */ /* 0x000fe200078e0202 */
[----:B------:R-:W-:Y:S06]  /*84d0*/  BAR.SYNC.DEFER_BLOCKING 0xe, 0x100 ;  /* 0x0384000000007b1d */ /* 0x000fec0000010000 */
[----:B------:R-:W3:Y:S04]  /*84e0*/  LDS R148, [R22+0x38400] ;  /* 0x0384000016947984 */ /* 0x000ee80000000800 */
[----:B------:R-:W0:Y:S01]  /*84f0*/  LDS R22, [R22+0x38420] ;  /* 0x0384200016167984 */ /* 0x000e220000000800 */
[C---:B---3--:R-:W-:Y:S01]  /*8500*/  FMUL.FTZ R147, R148.reuse, R147 ;  /* 0x0000009394937220 */ /* 0x048fe20000410000 */
[C---:B------:R-:W-:Y:S01]  /*8510*/  FMUL.FTZ R146, R148.reuse, R146 ;  /* 0x0000009294927220 */ /* 0x040fe20000410000 */
[C---:B----4-:R-:W-:Y:S01]  /*8520*/  FMUL.FTZ R145, R148.reuse, R145 ;  /* 0x0000009194917220 */ /* 0x050fe20000410000 */
        /* <DEDUP_REMOVED lines=63> */
[----:B------:R-:W-:Y:S01]  /*8920*/  STL.64 [R1+0x220], R146 ;  /* 0x0002209201007387 */ /* 0x000fe20000100a00 */
[C---:B------:R-:W-:Y:S01]  /*8930*/  FMUL.FTZ R85, R22.reuse, R85 ;  /* 0x0000005516557220 */ /* 0x040fe20000410000 */
[----:B------:R-:W-:-:S02]  /*8940*/  FMUL.FTZ R84, R22, R84 ;  /* 0x0000005416547220 */ /* 0x000fc40000410000 */
[----:B------:R-:W-:Y:S01]  /*8950*/  STL.64 [R1+0x230], R144 ;  /* 0x0002309001007387 */ /* 0x000fe20000100a00 */
[C---:B------:R-:W-:Y:S01]  /*8960*/  FMUL.FTZ R73, R22.reuse, R73 ;  /* 0x0000004916497220 */ /* 0x040fe20000410000 */
[C---:B------:R-:W-:Y:S02]  /*8970*/  FMUL.FTZ R72, R22.reuse, R72 ;  /* 0x0000004816487220 */ /* 0x040fe40000410000 */
[----:B------:R-:W-:Y:S01]  /*8980*/  STL.64 [R1+0x240], R142 ;  /* 0x0002408e01007387 */ /* 0x000fe20000100a00 */
[C---:B------:R-:W-:Y:S01]  /*8990*/  FMUL.FTZ R81, R22.reuse, R81 ;  /* 0x0000005116517220 */ /* 0x040fe20000410000 */
[C---:B------:R-:W-:Y:S02]  /*89a0*/  FMUL.FTZ R80, R22.reuse, R80 ;  /* 0x0000005016507220 */ /* 0x040fe40000410000 */
        /* <DEDUP_REMOVED lines=404> */
[----:B------:R-:W-:Y:S01]  /*a2f0*/  VIADD R22, R21, 0x1 ;  /* 0x0000000115167836 */ /* 0x000fe20000000000 */
[----:B------:R-:W-:Y:S01]  /*a300*/  R2UR UR4, R4 ;  /* 0x00000000040472ca */ /* 0x000fe200000e0000 */
[----:B------:R-:W-:Y:S01]  /*a310*/  IMAD.MOV.U32 R13, RZ, RZ, 0x40000040 ;  /* 0x40000040ff0d7424 */ /* 0x000fe200078e00ff */
[----:B------:R-:W-:Y:S01]  /*a320*/  R2UR UR5, R5 ;  /* 0x00000000050572ca */ /* 0x000fe200000e0000 */
[----:B------:R-:W-:Y:S01]  /*a330*/  IMAD.MOV.U32 R15, RZ, RZ, 0x40000040 ;  /* 0x40000040ff0f7424 */ /* 0x000fe200078e00ff */
[----:B------:R-:W-:Y:S01]  /*a340*/  ISETP.NE.AND P0, PT, R22, 0x2, PT ;  /* 0x000000021600780c */ /* 0x000fe20003f05270 */
[----:B------:R0:W-:Y:S01]  /*a350*/  STL [R1+0x1c8], R22 ;  /* 0x0001c81601007387 */ /* 0x0001e20000100800 */
[----:B------:R-:W-:Y:S01]  /*a360*/  R2UR UR7, R13 ;  /* 0x000000000d0772ca */ /* 0x000fe200000e0000 */
[----:B------:R-:W-:-:S10]  /*a370*/  IMAD.MOV.U32 R13, RZ, RZ, 0x40000040 ;  /* 0x40000040ff0d7424 */ /* 0x000fd400078e00ff */
[----:B0-----:R-:W-:-:S04]  /*a380*/  @!P0 IMAD.MOV.U32 R22, RZ, RZ, RZ ;  /* 0x000000ffff168224 */ /* 0x001fc800078e00ff */
[----:B------:R-:W-:-:S04]  /*a390*/  IMAD R12, R22, 0x1000, R3 ;  /* 0x00001000160c7824 */ /* 0x000fc800078e0203 */
[C---:B------:R-:W-:Y:S01]  /*a3a0*/  VIADD R14, R12.reuse, 0x80 ;  /* 0x000000800c0e7836 */ /* 0x040fe20000000000 */
[----:B------:R-:W-:Y:S01]  /*a3b0*/  R2UR UR6, R12 ;  /* 0x000000000c0672ca */ /* 0x000fe200000e0000 */
[----:B--2---:R-:W-:-:S12]  /*a3c0*/  WARPGROUP.ARRIVE ;  /* 0x00000000000079c5 */ /* 0x004fd80000000000 */
        /* <DEDUP_REMOVED lines=43> */
[----:B------:R-:W-:Y:S02]  /*a680*/  R2UR UR6, R14 ;  /* 0x000000000e0672ca */ /* 0x000fe400000e0000 */
[----:B------:R-:W-:Y:S02]  /*a690*/  R2UR UR7, R15 ;  /* 0x000000000f0772ca */ /* 0x000fe400000e0000 */
        /* <DEDUP_REMOVED lines=38> */
[----:B------:R-:W-:Y:S01]  /*a900*/  R2UR UR7, R13 ;  /* 0x000000000d0772ca */ /* 0x000fe200000e0000 */
[----:B------:R-:W2:Y:S01]  /*a910*/  LDL R12, [R1+0x1d0] ;  /* 0x0001d000010c7983 */ /* 0x000ea20000100800 */
[----:B------:R-:W-:Y:S02]  /*a920*/  R2UR UR4, R6 ;  /* 0x00000000060472ca */ /* 0x000fe400000e0000 */
[----:B------:R-:W-:Y:S01]  /*a930*/  R2UR UR5, R7 ;  /* 0x00000000070572ca */ /* 0x000fe200000e0000 */
[----:B------:R-:W3:Y:S04]  /*a940*/  @!P0 LDL R13, [R1+0x1cc] ;  /* 0x0001cc00010d8983 */ /* 0x000ee80000100800 */
        /* <DEDUP_REMOVED lines=70> */
[----:B------:R-:W3:Y:S04]  /*adb0*/  LDL R22, [R1+0x210] ;  /* 0x0002100001167983 */ /* 0x000ee80000100800 */
[----:B-1----:R-:W3:Y:S04]  /*adc0*/  LDL R86, [R1+0x214] ;  /* 0x0002140001567983 */ /* 0x002ee80000100800 */
        /* <DEDUP_REMOVED lines=125> */
[----:B------:R-:W3:Y:S01]  /*b5a0*/  LDL R131, [R1+0x40c] ;  /* 0x00040c0001837983 */ /* 0x000ee20000100800 */
[----:B------:R-:W-:Y:S01]  /*b5b0*/  VIADD R12, R12, 0x1 ;  /* 0x000000010c0c7836 */ /* 0x000fe20000000000 */
[----:B------:R-:W-:-:S02]  /*b5c0*/  UISETP.NE.AND UP0, UPT, UR41, URZ, UPT ;  /* 0x0000003f2900728c */ /* 0x000fc4000bf05270 */
[----:B------:R0:W-:Y:S04]  /*b5d0*/  STL [R1+0x210], R22 ;  /* 0x0002101601007387 */ /* 0x0001e80000100800 */
        /* <DEDUP_REMOVED lines=26> */
[----:B---3--:R0:W-:Y:S04]  /*b780*/  STL [R1+0x278], R124 ;  /* 0x0002787c01007387 */ /* 0x0081e80000100800 */
        /* <DEDUP_REMOVED lines=102> */
[----:B------:R-:W-:-:S02]  /*bdf0*/  PLOP3.LUT P1, PT, PT, PT, UP0, 0x80, 0x0 ;  /* 0x000000000000781c */ /* 0x000fc40003f2f008 */
[----:B------:R-:W-:-:S05]  /*be00*/  @!P0 LOP3.LUT R14, R13, 0x1, RZ, 0x3c, !PT ;  /* 0x000000010d0e8812 */ /* 0x000fca00078e3cff */
[----:B------:R0:W-:Y:S01]  /*be10*/  @!P0 STL [R1+0x1cc], R14 ;  /* 0x0001cc0e01008387 */ /* 0x0001e20000100800 */
[C---:B------:R-:W-:Y:S01]  /*be20*/  ISETP.GT.AND P0, PT, R20.reuse, R0, PT ;  /* 0x000000001400720c */ /* 0x040fe20003f04270 */
[----:B------:R-:W-:-:S04]  /*be30*/  VIADD R20, R20, 0xffffffff ;  /* 0xffffffff14147836 */ /* 0x000fc80000000000 */
[----:B------:R-:W-:Y:S08]  /*be40*/  @P1 BRA `(.L_x_6745) ;  /* 0x0000000000041947 */ /* 0x000ff00003800000 */
[----:B------:R-:W-:Y:S01]  /*be50*/  BPT.TRAP 0x1 ;  /* 0x000000040000795c */ /* 0x000fe20000300000 */
.L_x_6745:
[----:B-----5:R-:W-:-:S04]  /*be60*/  IMAD R15, R15, 0x8, R2 ;  /* 0x000000080f0f7824 */ /* 0x020fc800078e0202 */
[----:B0-----:R-:W-:-:S05]  /*be70*/  VIADD R12, R15, 0x38860 ;  /* 0x000388600f0c7836 */ /* 0x001fca0000000000 */
[----:B------:R-:W-:-:S04]  /*be80*/  PRMT R12, R23, 0x654, R12 ;  /* 0x00000654170c7816 */ /* 0x000fc8000000000c */
[----:B------:R1:W-:Y:S01]  /*be90*/  SYNCS.ARRIVE.TRANS64.RED.A1T0 RZ, [R12+URZ], RZ ;  /* 0x000000ff0cff79a7 */ /* 0x0003e2000810043f */
[----:B------:R-:W-:Y:S05]  /*bea0*/  @P0 BRA `(.L_x_6746) ;  /* 0xffffffc0007c0947 */ /* 0x000fea000383ffff */
.L_x_6744:
[----:B------:R-:W-:Y:S05]  /*beb0*/  BSYNC B0 ;  /* 0x0000000000007941 */ /* 0x000fea0003800000 */
.L_x_6743:
        /* <DEDUP_REMOVED lines=37> */
[----:B01----:R-:W5:Y:S04]  /*c110*/  LDL.64 R12, [R1+0x250] ;  /* 0x00025000010c7983 */ /* 0x003f680000100a00 */
        /* <DEDUP_REMOVED lines=27> */
[----:B------:R-:W5:Y:S04]  /*c2d0*/  LDL R3, [R1+0x1d0] ;  /* 0x0001d00001037983 */ /* 0x000f680000100800 */
[----:B------:R-:W5:Y:S01]  /*c2e0*/  LDL R0, [R1+0x1c8] ;  /* 0x0001c80001007983 */ /* 0x000f620000100800 */
[----:B--2---:R-:W-:-:S04]  /*c2f0*/  IMAD R137, R137, 0x40, R192 ;  /* 0x0000004089897824 */ /* 0x004fc800078e02c0 */
[----:B------:R-:W-:Y:S01]  /*c300*/  IMAD R2, R137, 0x4, R2 ;  /* 0x0000000489027824 */ /* 0x000fe200078e0202 */
[----:B------:R-:W-:Y:S06]  /*c310*/  BAR.SYNC.DEFER_BLOCKING 0xe, 0x100 ;  /* 0x0384000000007b1d */ /* 0x000fec0000010000 */
[----:B------:R-:W-:Y:S04]  /*c320*/  LDS R136, [R2+0x38400] ;  /* 0x0384000002887984 */ /* 0x000fe80000000800 */
[----:B------:R-:W3:Y:S02]  /*c330*/  LDS R2, [R2+0x38420] ;  /* 0x0384200002027984 */ /* 0x000ee40000000800 */
[C---:B---3--:R-:W-:Y:S01]  /*c340*/  FMUL.FTZ R73, R2.reuse, R73 ;  /* 0x0000004902497220 */ /* 0x048fe20000410000 */
[C---:B------:R-:W-:Y:S01]  /*c350*/  FMUL.FTZ R72, R2.reuse, R72 ;  /* 0x0000004802487220 */ /* 0x040fe20000410000 */
[C---:B----4-:R-:W-:Y:S01]  /*c360*/  FMUL.FTZ R75, R2.reuse, R75 ;  /* 0x0000004b024b7220 */ /* 0x050fe20000410000 */
[C---:B------:R-:W-:Y:S01]  /*c370*/  FMUL.FTZ R74, R2.reuse, R74 ;  /* 0x0000004a024a7220 */ /* 0x040fe20000410000 */
        /* <DEDUP_REMOVED lines=124> */
[----:B------:R-:W-:-:S02]  /*cb40*/  VIADD R2, R3, 0x1 ;  /* 0x0000000103027836 */ /* 0x000fc40000000000 */
        /* <DEDUP_REMOVED lines=69> */
[----:B------:R-:W-:-:S12]  /*cfa0*/  IMAD.MOV.U32 R3, RZ, RZ, 0x1 ;  /* 0x00000001ff037424 */ /* 0x000fd800078e00ff */
[----:B-1----:R-:W-:Y:S05]  /*cfb0*/  @P0 BRA `(.L_x_6741) ;  /* 0x000001d000340947 */ /* 0x002fea0003800000 */
[----:B------:R-:W2:Y:S04]  /*cfc0*/  LDL R0, [R1+0x1cc] ;  /* 0x0001cc0001007983 */ /* 0x000ea80000100800 */
[----:B------:R1:W-:Y:S01]  /*cfd0*/  STL [R1+0x1c8], RZ ;  /* 0x0001c8ff01007387 */ /* 0x0003e20000100800 */
[----:B--2---:R-:W-:-:S05]  /*cfe0*/  LOP3.LUT R0, R0, 0x1, RZ, 0x3c, !PT ;  /* 0x0000000100007812 */ /* 0x004fca00078e3cff */
[----:B------:R1:W-:Y:S01]  /*cff0*/  STL [R1+0x1cc], R0 ;  /* 0x0001cc0001007387 */ /* 0x0003e20000100800 */
[----:B------:R-:W-:Y:S05]  /*d000*/  BRA `(.L_x_6741) ;  /* 0x000001d000207947 */ /* 0x000fea0003800000 */
.L_x_6732:
[----:B---3--:R-:W1:Y:S01]  /*d010*/  LDC R0, c[0x0][0x448] ;  /* 0x00011200ff007b82 */ /* 0x008e620000000800 */
[----:B------:R-:W-:Y:S01]  /*d020*/  UISETP.NE.AND UP2, UPT, UR41, URZ, UPT ;  /* 0x0000003f2900728c */ /* 0x000fe2000bf45270 */
[----:B------:R-:W-:Y:S01]  /*d030*/  IMAD.MOV.U32 R8, RZ, RZ, 0x1 ;  /* 0x00000001ff087424 */ /* 0x000fe200078e00ff */
[----:B------:R-:W-:Y:S01]  /*d040*/  UIADD3 UR10, UP0, UR44, 0x38830, URZ ;  /* 0x000388302c0a7890 */ /* 0x000fe2000ff1e03f */
[----:B------:R-:W-:Y:S01]  /*d050*/  IMAD.MOV.U32 R7, RZ, RZ, R23 ;  /* 0x000000ffff077224 */ /* 0x000fe200078e0017 */
[----:B------:R-:W-:Y:S01]  /*d060*/  UIADD3 UR8, UP1, UR44, 0x38840, URZ ;  /* 0x000388402c087890 */ /* 0x000fe2000ff3e03f */
[----:B------:R-:W-:Y:S01]  /*d070*/  IMAD.MOV.U32 R6, RZ, RZ, 0x100 ;  /* 0x00000100ff067424 */ /* 0x000fe200078e00ff */
[----:B------:R-:W-:Y:S01]  /*d080*/  PLOP3.LUT P1, PT, PT, PT, UP2, 0x40, 0x0 ;  /* 0x000000000000781c */ /* 0x000fe20003f2e828 */
[----:B------:R-:W3:Y:S01]  /*d090*/  LDC.64 R10, c[0x0][0xad8] ;  /* 0x0002b600ff0a7b82 */ /* 0x000ee20000000a00 */
[----:B------:R-:W-:Y:S01]  /*d0a0*/  UIADD3 UR6, UP2, UR44, 0x38850, URZ ;  /* 0x000388502c067890 */ /* 0x000fe2000ff5e03f */
[----:B------:R-:W-:Y:S01]  /*d0b0*/  IMAD.MOV.U32 R5, RZ, RZ, 0x80 ;  /* 0x00000080ff057424 */ /* 0x000fe200078e00ff */
[----:B------:R-:W-:Y:S01]  /*d0c0*/  UIADD3 UR4, UP3, UR44, 0x38860, URZ ;  /* 0x000388602c047890 */ /* 0x000fe2000ff7e03f */
[----:B------:R-:W-:Y:S01]  /*d0d0*/  SEL R4, R8, 0x2, P1 ;  /* 0x0000000208047807 */ /* 0x000fe20000800000 */
[----:B------:R-:W-:Y:S01]  /*d0e0*/  UIADD3.X UR11, URZ, UR45, URZ, UP0, !UPT ;  /* 0x0000002d3f0b7290 */ /* 0x000fe200087fe43f */
[----:B------:R0:W-:Y:S01]  /*d0f0*/  STL.64 [R1+0x30], R6 ;  /* 0x0000300601007387 */ /* 0x0001e20000100a00 */
[----:B------:R-:W-:Y:S01]  /*d100*/  UIADD3.X UR9, URZ, UR45, URZ, UP1, !UPT ;  /* 0x0000002d3f097290 */ /* 0x000fe20008ffe43f */
[----:B------:R-:W-:Y:S01]  /*d110*/  IMAD.MOV.U32 R21, RZ, RZ, 0x80 ;  /* 0x00000080ff157424 */ /* 0x000fe200078e00ff */
[----:B------:R-:W-:Y:S01]  /*d120*/  UIADD3.X UR7, URZ, UR45, URZ, UP2, !UPT ;  /* 0x0000002d3f077290 */ /* 0x000fe200097fe43f */
[----:B------:R-:W-:Y:S01]  /*d130*/  IMAD.U32 R9, RZ, RZ, UR4 ;  /* 0x00000004ff097e24 */ /* 0x000fe2000f8e00ff */
[----:B------:R-:W-:Y:S01]  /*d140*/  UIADD3.X UR5, URZ, UR45, URZ, UP3, !UPT ;  /* 0x0000002d3f057290 */ /* 0x000fe20009ffe43f */
[----:B------:R-:W-:Y:S01]  /*d150*/  IMAD.MOV.U32 R20, RZ, RZ, R4 ;  /* 0x000000ffff147224 */ /* 0x000fe200078e0004 */
[----:B------:R2:W-:Y:S01]  /*d160*/  STL.64 [R1+0x28], R4 ;  /* 0x0000280401007387 */ /* 0x0005e20000100a00 */
[----:B------:R-:W-:Y:S01]  /*d170*/  IMAD.MOV.U32 R22, RZ, RZ, 0x80 ;  /* 0x00000080ff167424 */ /* 0x000fe200078e00ff */
[----:B-1----:R-:W-:Y:S01]  /*d180*/  ISETP.NE.AND P0, PT, R0, 0x1, PT ;  /* 0x000000010000780c */ /* 0x002fe20003f05270 */
[----:B------:R-:W-:Y:S01]  /*d190*/  IMAD.U32 R0, RZ, RZ, UR6 ;  /* 0x00000006ff007e24 */ /* 0x000fe2000f8e00ff */
[----:B------:R1:W-:Y:S01]  /*d1a0*/  STL [R1+0x50], R113 ;  /* 0x0000507101007387 */ /* 0x0003e20000100800 */
[----:B------:R-:W-:-:S02]  /*d1b0*/  IMAD.U32 R12, RZ, RZ, UR10 ;  /* 0x0000000aff0c7e24 */ /* 0x000fc4000f8e00ff */
[----:B0-----:R-:W-:Y:S01]  /*d1c0*/  IMAD.U32 R7, RZ, RZ, UR5 ;  /* 0x00000005ff077e24 */ /* 0x001fe2000f8e00ff */
[----:B------:R1:W-:Y:S01]  /*d1d0*/  STL.128 [R1], R20 ;  /* 0x0000001401007387 */ /* 0x0003e20000100c00 */
[----:B------:R-:W-:Y:S01]  /*d1e0*/  IMAD.U32 R14, RZ, RZ, UR8 ;  /* 0x00000008ff0e7e24 */ /* 0x000fe2000f8e00ff */
[----:B---3--:R-:W-:Y:S01]  /*d1f0*/  ISETP.GE.AND P3, PT, R11, 0x1, PT ;  /* 0x000000010b00780c */ /* 0x008fe20003f66270 */
[----:B--2---:R-:W-:Y:S01]  /*d200*/  IMAD.U32 R5, RZ, RZ, UR7 ;  /* 0x00000007ff057e24 */ /* 0x004fe2000f8e00ff */
[----:B------:R1:W-:Y:S01]  /*d210*/  STL [R1+0x10], RZ ;  /* 0x000010ff01007387 */ /* 0x0003e20000100800 */
[----:B------:R-:W-:Y:S02]  /*d220*/  IMAD.U32 R13, RZ, RZ, UR11 ;  /* 0x0000000bff0d7e24 */ /* 0x000fe4000f8e00ff */
[----:B------:R-:W0:Y:S01]  /*d230*/  @P0 LDC R3, c[0x0][0x44c] ;  /* 0x00011300ff030b82 */ /* 0x000e220000000800 */
[----:B----4-:R-:W-:Y:S01]  /*d240*/  IMAD.U32 R15, RZ, RZ, UR9 ;  /* 0x00000009ff0f7e24 */ /* 0x010fe2000f8e00ff */
[----:B------:R1:W-:Y:S01]  /*d250*/  STL [R1+0x38], RZ ;  /* 0x000038ff01007387 */ /* 0x0003e20000100800 */
[----:B------:R-:W-:-:S02]  /*d260*/  IMAD.MOV.U32 R4, RZ, RZ, R0 ;  /* 0x000000ffff047224 */ /* 0x000fc400078e0000 */
[----:B------:R-:W-:Y:S01]  /*d270*/  IMAD.MOV.U32 R6, RZ, RZ, R9 ;  /* 0x000000ffff067224 */ /* 0x000fe200078e0009 */
[----:B------:R1:W-:Y:S01]  /*d280*/  STL.64 [R1+0x18], R12 ;  /* 0x0000180c01007387 */ /* 0x0003e20000100a00 */
[----:B------:R-:W-:Y:S01]  /*d290*/  VIADD R0, R194, 0x3f ;  /* 0x0000003fc2007836 */ /* 0x000fe20000000000 */
[----:B------:R-:W2:Y:S01]  /*d2a0*/  @P0 LDC R26, c[0x0][0x450] ;  /* 0x00011400ff1a0b82 */ /* 0x000ea20000000800 */
[----:B------:R-:W-:Y:S01]  /*d2b0*/  IMAD.U32 R30, RZ, RZ, UR38 ;  /* 0x00000026ff1e7e24 */ /* 0x000fe2000f8e00ff */
[----:B------:R1:W-:Y:S01]  /*d2c0*/  STL.128 [R1+0x40], R4 ;  /* 0x0000400401007387 */ /* 0x0003e20000100c00 */
[----:B------:R-:W-:-:S03]  /*d2d0*/  IMAD.U32 R56, RZ, RZ, UR38 ;  /* 0x00000026ff387e24 */ /* 0x000fc6000f8e00ff */
[----:B------:R1:W-:Y:S01]  /*d2e0*/  STL.64 [R1+0x20], R14 ;  /* 0x0000200e01007387 */ /* 0x0003e20000100a00 */
[----:B------:R-:W-:Y:S02]  /*d2f0*/  IADD3 R30, P1, R30, 0x28, RZ ;  /* 0x000000281e1e7810 */ /* 0x000fe40007f3e0ff */
[----:B------:R-:W-:-:S03]  /*d300*/  IADD3 R56, P2, R56, 0x50, RZ ;  /* 0x0000005038387810 */ /* 0x000fc60007f5e0ff */
[----:B------:R-:W-:Y:S02]  /*d310*/  IMAD.X R33, RZ, RZ, UR37, P1 ;  /* 0x00000025ff217e24 */ /* 0x000fe400088e06ff */
[----:B------:R-:W-:Y:S02]  /*d320*/  IMAD.X R57, RZ, RZ, UR37, P2 ;  /* 0x00000025ff397e24 */ /* 0x000fe400090e06ff */
[----:B0-----:R-:W-:-:S05]  /*d330*/  @P0 IMAD.HI.U32 R3, R0, R3, RZ ;  /* 0x0000000300030227 */ /* 0x001fca00078e00ff */
        /* <DEDUP_REMOVED lines=15> */
.L_x_6749:
[----:B------:R-:W-:-:S13]  /*d430*/  ISETP.NE.AND P1, PT, R11, 0x1, PT ;  /* 0x000000010b00780c */ /* 0x000fda0003f25270 */
[----:B------:R-:W0:Y:S02]  /*d440*/  @P1 LDC.64 R4, c[0x0][0xae0] ;  /* 0x0002b800ff041b82 */ /* 0x000e240000000a00 */
[----:B0-----:R-:W-:-:S05]  /*d450*/  @P1 IMAD.HI.U32 R4, R0, R4, RZ ;  /* 0x0000000400041227 */ /* 0x001fca00078e00ff */
[----:B------:R-:W-:-:S07]  /*d460*/  @P1 SHF.R.U32.HI R0, RZ, R5, R4 ;  /* 0x00000005ff001219 */ /* 0x000fce0000011604 */
.L_x_6750:
[----:B------:R-:W-:Y:S05]  /*d470*/  BSYNC B0 ;  /* 0x0000000000007941 */ /* 0x000fea0003800000 */
.L_x_6748:
[----:B------:R-:W-:-:S05]  /*d480*/  IMAD R3, R0, R11, R11 ;  /* 0x0000000b00037224 */ /* 0x000fca00078e020b */
[----:B------:R-:W-:-:S07]  /*d490*/  VIMNMX R10, R10, R3, PT ;  /* 0x000000030a0a7248 */ /* 0x000fce0003fe0100 */
.L_x_6747:
[----:B------:R-:W0:Y:S01]  /*d4a0*/  @P0 LDC R5, c[0x0][0x44c] ;  /* 0x00011300ff050b82 */ /* 0x000e220000000800 */
[----:B------:R-:W-:Y:S01]  /*d4b0*/  VIADD R10, R10, 0x3f ;  /* 0x0000003f0a0a7836 */ /* 0x000fe20000000000 */
[----:B------:R-:W-:Y:S01]  /*d4c0*/  ULDC UR4, c[0x0][0xad4] ;  /* 0x0002b50000047ab9 */ /* 0x000fe20000000800 */
[----:B------:R-:W-:-:S03]  /*d4d0*/  IMAD.MOV.U32 R4, RZ, RZ, R194 ;  /* 0x000000ffff047224 */ /* 0x000fc600078e00c2 */
[----:B------:R-:W-:Y:S02]  /*d4e0*/  SHF.R.S32.HI R3, RZ, 0x1f, R10 ;  /* 0x0000001fff037819 */ /* 0x000fe4000001140a */
[----:B------:R-:W1:Y:S02]  /*d4f0*/  @P0 LDC R0, c[0x0][0x450] ;  /* 0x00011400ff000b82 */ /* 0x000e640000000800 */
[----:B------:R-:W-:Y:S01]  /*d500*/  LEA.HI R3, R3, R10, RZ, 0x6 ;  /* 0x0000000a03037211 */ /* 0x000fe200078f30ff */
[----:B0-----:R-:W-:-:S05]  /*d510*/  @P0 IMAD.HI.U32 R5, R194, R5, RZ ;  /* 0x00000005c2050227 */ /* 0x001fca00078e00ff */
[----:B-1----:R-:W-:Y:S02]  /*d520*/  @P0 SHF.R.U32.HI R4, RZ, R0, R5 ;  /* 0x00000000ff040219 */ /* 0x002fe40000011605 */
[----:B------:R-:W-:-:S03]  /*d530*/  SHF.R.S32.HI R0, RZ, 0x6, R3 ;  /* 0x00000006ff007819 */ /* 0x000fc60000011403 */
        /* <DEDUP_REMOVED lines=14> */
.L_x_6753:
[----:B------:R-:W-:-:S13]  /*d620*/  ISETP.NE.AND P0, PT, R11, 0x1, PT ;  /* 0x000000010b00780c */ /* 0x000fda0003f05270 */
[----:B------:R-:W0:Y:S02]  /*d630*/  @P0 LDC.64 R4, c[0x0][0xae0] ;  /* 0x0002b800ff040b82 */ /* 0x000e240000000a00 */
[----:B0-----:R-:W-:-:S05]  /*d640*/  @P0 IMAD.HI.U32 R4, R3, R4, RZ ;  /* 0x0000000403040227 */ /* 0x001fca00078e00ff */
[----:B------:R-:W-:-:S07]  /*d650*/  @P0 SHF.R.U32.HI R3, RZ, R5, R4 ;  /* 0x00000005ff030219 */ /* 0x000fce0000011604 */
.L_x_6754:
[----:B------:R-:W-:Y:S05]  /*d660*/  BSYNC B0 ;  /* 0x0000000000007941 */ /* 0x000fea0003800000 */
.L_x_6752:
[----:B------:R-:W-:-:S05]  /*d670*/  IMAD R3, R3, R11, RZ ;  /* 0x0000000b03037224 */ /* 0x000fca00078e02ff */
[----:B------:R-:W-:-:S07]  /*d680*/  VIMNMX R0, R0, R3, !PT ;  /* 0x0000000300007248 */ /* 0x000fce0007fe0100 */
.L_x_6751:
[----:B------:R-:W-:-:S04]  /*d690*/  SHF.R.S32.HI R3, RZ, 0x1f, R0 ;  /* 0x0000001fff037819 */ /* 0x000fc80000011400 */
[----:B------:R-:W-:-:S04]  /*d6a0*/  LEA.HI R3, R3, R0, RZ, 0x6 ;  /* 0x0000000003037211 */ /* 0x000fc800078f30ff */
[----:B------:R-:W-:-:S04]  /*d6b0*/  SHF.R.S32.HI R3, RZ, 0x6, R3 ;  /* 0x00000006ff037819 */ /* 0x000fc80000011403 */
[----:B------:R-:W-:Y:S02]  /*d6c0*/  VIMNMX R22, RZ, R3, !PT ;  /* 0x00000003ff167248 */ /* 0x000fe40007fe0100 */
[----:B------:R-:W-:Y:S02]  /*d6d0*/  PRMT R3, RZ, 0x7610, R3 ;  /* 0x00007610ff037816 */ /* 0x000fe40000000003 */
[----:B------:R-:W-:-:S13]  /*d6e0*/  ISETP.GT.AND P0, PT, R23, R22, PT ;  /* 0x000000161700720c */ /* 0x000fda0003f04270 */
[----:B------:R-:W-:Y:S05]  /*d6f0*/  @!P0 BRA `(.L_x_6741) ;  /* 0x000001c800648947 */ /* 0x000fea0003800000 */
[----:B------:R-:W2:Y:S01]  /*d700*/  LDL R4, [R1+0x414] ;  /* 0x0004140001047983 */ /* 0x000ea20000100800 */
[C---:B------:R-:W-:Y:S01]  /*d710*/  VIADD R7, R2.reuse, 0x400 ;  /* 0x0000040002077836 */ /* 0x040fe20000000000 */
[----:B------:R-:W-:Y:S01]  /*d720*/  UIADD3 UR4, UP0, UR44, 0x38400, URZ ;  /* 0x000384002c047890 */ /* 0x000fe2000ff1e03f */
[----:B------:R-:W-:Y:S01]  /*d730*/  IMAD.MOV.U32 R9, RZ, RZ, RZ ;  /* 0x000000ffff097224 */ /* 0x000fe200078e00ff */
[----:B------:R-:W0:Y:S01]  /*d740*/  S2R R45, SR_TID.X ;  /* 0x00000000002d7919 */ /* 0x000e220000002100 */
[----:B------:R-:W-:Y:S01]  /*d750*/  IMAD.MOV.U32 R10, RZ, RZ, 0x1 ;  /* 0x00000001ff0a7424 */ /* 0x000fe200078e00ff */
[----:B------:R-:W-:Y:S01]  /*d760*/  UIADD3.X UR5, URZ, UR45, URZ, UP0, !UPT ;  /* 0x0000002d3f057290 */ /* 0x000fe200087fe43f */
[----:B------:R-:W-:Y:S02]  /*d770*/  IMAD.MOV.U32 R11, RZ, RZ, RZ ;  /* 0x000000ffff0b7224 */ /* 0x000fe400078e00ff */
[----:B------:R-:W-:Y:S02]  /*d780*/  IMAD.U32 R12, RZ, RZ, UR4 ;  /* 0x00000004ff0c7e24 */ /* 0x000fe4000f8e00ff */
[----:B------:R-:W-:Y:S01]  /*d790*/  VIADD R65, R2, 0x20400 ;  /* 0x0002040002417836 */ /* 0x000fe20000000000 */
[----:B------:R1:W-:Y:S01]  /*d7a0*/  STL.128 [R1+0x60], R8 ;  /* 0x0000600801007387 */ /* 0x0003e20000100c00 */
[----:B------:R-:W-:-:S02]  /*d7b0*/  IMAD.U32 R13, RZ, RZ, UR5 ;  /* 0x00000005ff0d7e24 */ /* 0x000fc4000f8e00ff */
[----:B------:R-:W-:Y:S02]  /*d7c0*/  IMAD.U32 R26, RZ, RZ, UR38 ;  /* 0x00000026ff1a7e24 */ /* 0x000fe4000f8e00ff */
[----:B------:R-:W-:Y:S01]  /*d7d0*/  IMAD.U32 R60, RZ, RZ, UR38 ;  /* 0x00000026ff3c7e24 */ /* 0x000fe2000f8e00ff */
[----:B------:R3:W-:Y:S01]  /*d7e0*/  STL.64 [R1+0x58], R12 ;  /* 0x0000580c01007387 */ /* 0x0007e20000100a00 */
[----:B------:R-:W-:Y:S02]  /*d7f0*/  IMAD.U32 R51, RZ, RZ, UR38 ;  /* 0x00000026ff337e24 */ /* 0x000fe4000f8e00ff */
[----:B------:R-:W-:Y:S02]  /*d800*/  IMAD.U32 R42, RZ, RZ, UR38 ;  /* 0x00000026ff2a7e24 */ /* 0x000fe4000f8e00ff */
[----:B------:R-:W-:Y:S02]  /*d810*/  IMAD.U32 R53, RZ, RZ, UR38 ;  /* 0x00000026ff357e24 */ /* 0x000fe4000f8e00ff */
[----:B------:R-:W-:-:S02]  /*d820*/  IMAD.U32 R44, RZ, RZ, UR38 ;  /* 0x00000026ff2c7e24 */ /* 0x000fc4000f8e00ff */
[----:B------:R-:W-:Y:S02]  /*d830*/  IMAD.U32 R48, RZ, RZ, UR38 ;  /* 0x00000026ff307e24 */ /* 0x000fe4000f8e00ff */
[----:B-1----:R-:W-:Y:S01]  /*d840*/  IMAD.MOV.U32 R9, RZ, RZ, 0x40000040 ;  /* 0x40000040ff097424 */ /* 0x002fe200078e00ff */
[----:B---3--:R1:W5:Y:S01]  /*d850*/  LDL R12, [R1+0x444] ;  /* 0x00044400010c7983 */ /* 0x0083620000100800 */
[----:B------:R-:W-:Y:S02]  /*d860*/  IMAD.U32 R34, RZ, RZ, UR38 ;  /* 0x00000026ff227e24 */ /* 0x000fe4000f8e00ff */
[----:B0-----:R-:W-:-:S05]  /*d870*/  VIADD R6, R45, 0xffffff80 ;  /* 0xffffff802d067836 */ /* 0x001fca0000000000 */
[----:B------:R0:W-:Y:S02]  /*d880*/  STL [R1+0x74], R6 ;  /* 0x0000740601007387 */ /* 0x0001e40000100800 */
[----:B0-----:R-:W-:-:S04]  /*d890*/  SHF.R.U32.HI R6, RZ, 0x4, R7 ;  /* 0x00000004ff067819 */ /* 0x001fc80000011607 */
[----:B------:R-:W-:-:S04]  /*d8a0*/  LOP3.LUT R6, R6, 0x3fff, RZ, 0xc0, !PT ;  /* 0x00003fff06067812 */ /* 0x000fc800078ec0ff */
[----:B------:R-:W-:Y:S01]  /*d8b0*/  LOP3.LUT R6, R6, 0x10000, RZ, 0xfc, !PT ;  /* 0x0001000006067812 */ /* 0x000fe200078efcff */
[----:B--2---:R0:W2:Y:S02]  /*d8c0*/  SHFL.IDX PT, R0, R4, RZ, 0x1f ;  /* 0x00001fff04007589 */ /* 0x0040a400000e0000 */
[----:B0-----:R-:W-:-:S05]  /*d8d0*/  VIADD R4, R2, 0x36400 ;  /* 0x0003640002047836 */ /* 0x001fca0000000000 */
[----:B------:R-:W-:Y:S01]  /*d8e0*/  LOP3.LUT P0, RZ, R4, 0x3ff, RZ, 0xc0, !PT ;  /* 0x000003ff04ff7812 */ /* 0x000fe2000780c0ff */
[----:B------:R-:W-:-:S05]  /*d8f0*/  VIADD R4, R2, 0x26400 ;  /* 0x0002640002047836 */ /* 0x000fca0000000000 */
[----:B------:R-:W-:-:S04]  /*d900*/  SHF.R.U32.HI R5, RZ, 0x4, R4 ;  /* 0x00000004ff057819 */ /* 0x000fc80000011604 */
[----:B------:R-:W-:Y:S02]  /*d910*/  LOP3.LUT R5, R5, 0x3fff, RZ, 0xc0, !PT ;  /* 0x00003fff05057812 */ /* 0x000fe400078ec0ff */
[----:B--2---:R-:W-:-:S04]  /*d920*/  LEA.HI R3, R0, R0, RZ, 0x1 ;  /* 0x0000000000037211 */ /* 0x004fc800078f08ff */
[----:B------:R-:W-:-:S05]  /*d930*/  LOP3.LUT R3, R3, 0x6, RZ, 0xc0, !PT ;  /* 0x0000000603037812 */ /* 0x000fca00078ec0ff */
[----:B------:R-:W-:Y:S02]  /*d940*/  IMAD.IADD R0, R0, 0x1, -R3 ;  /* 0x0000000100007824 */ /* 0x000fe400078e0a03 */
[----:B------:R-:W-:Y:S02]  /*d950*/  VIADD R3, R2, 0x22400 ;  /* 0x0002240002037836 */ /* 0x000fe40000000000 */
[----:B------:R-:W-:Y:S01]  /*d960*/  IMAD R4, R0, 0x8000, R7 ;  /* 0x0000800000047824 */ /* 0x000fe200078e0207 */
[----:B------:R-:W-:Y:S01]  /*d970*/  LOP3.LUT R7, R5, 0x10000, RZ, 0xfc, !PT ;  /* 0x0001000005077812 */ /* 0x000fe200078efcff */
[----:B------:R-:W-:Y:S01]  /*d980*/  IMAD.MOV.U32 R5, RZ, RZ, 0x40000040 ;  /* 0x40000040ff057424 */ /* 0x000fe200078e00ff */
[----:B------:R-:W-:Y:S02]  /*d990*/  SHF.R.U32.HI R3, RZ, 0x4, R3 ;  /* 0x00000004ff037819 */ /* 0x000fe40000011603 */
[----:B------:R-:W-:Y:S02]  /*d9a0*/  SHF.R.U32.HI R4, RZ, 0x4, R4 ;  /* 0x00000004ff047819 */ /* 0x000fe40000011604 */
[----:B------:R-:W-:-:S02]  /*d9b0*/  LOP3.LUT R3, R3, 0x3fff, RZ, 0xc0, !PT ;  /* 0x00003fff03037812 */ /* 0x000fc400078ec0ff */
[----:B------:R-:W-:Y:S02]  /*d9c0*/  SHF.R.U32.HI R0, RZ, 0x4, R65 ;  /* 0x00000004ff007819 */ /* 0x000fe40000011641 */
[----:B------:R-:W-:Y:S02]  /*d9d0*/  LOP3.LUT R10, R3, 0x10000, RZ, 0xfc, !PT ;  /* 0x00010000030a7812 */ /* 0x000fe400078efcff */
[----:B------:R-:W-:Y:S01]  /*d9e0*/  LOP3.LUT R3, R4, 0x3fff, RZ, 0xc0, !PT ;  /* 0x00003fff04037812 */ /* 0x000fe200078ec0ff */
[----:B------:R-:W-:Y:S01]  /*d9f0*/  IMAD.MOV.U32 R4, RZ, RZ, R7 ;  /* 0x000000ffff047224 */ /* 0x000fe200078e0007 */
[----:B------:R-:W-:Y:S01]  /*da00*/  LOP3.LUT R0, R0, 0x3fff, RZ, 0xc0, !PT ;  /* 0x00003fff00007812 */ /* 0x000fe200078ec0ff */
[----:B------:R-:W-:Y:S01]  /*da10*/  IMAD.MOV.U32 R7, RZ, RZ, 0x40000040 ;  /* 0x40000040ff077424 */ /* 0x000fe200078e00ff */
[----:B------:R-:W-:Y:S02]  /*da20*/  LOP3.LUT R3, R3, 0x2000000, RZ, 0xfc, !PT ;  /* 0x0200000003037812 */ /* 0x000fe400078efcff */
[----:B------:R-:W-:Y:S01]  /*da30*/  LOP3.LUT R8, R0, 0x10000, RZ, 0xfc, !PT ;  /* 0x0001000000087812 */ /* 0x000fe200078efcff */
[----:B------:R-:W-:Y:S01]  /*da40*/  BSSY B6, `(.L_x_6755) ;  /* 0x0000038000067945 */ /* 0x000fe20003800000 */
[----:B------:R0:W-:Y:S01]  /*da50*/  STL.128 [R1+0x90], R4 ;  /* 0x0000900401007387 */ /* 0x0001e20000100c00 */
[----:B------:R-:W-:Y:S01]  /*da60*/  IADD3 R26, P6, R26, 0x58, RZ ;  /* 0x000000581a1a7810 */ /* 0x000fe20007fde0ff */
[----:B------:R-:W-:-:S02]  /*da70*/  IMAD.MOV.U32 R0, RZ, RZ, R221 ;  /* 0x000000ffff007224 */ /* 0x000fc400078e00dd */
[----:B------:R1:W-:Y:S01]  /*da80*/  STL.64 [R1+0x78], R8 ;  /* 0x0000780801007387 */ /* 0x0003e20000100a00 */
[----:B0-----:R-:W-:-:S03]  /*da90*/  IMAD.MOV.U32 R6, RZ, RZ, R3 ;  /* 0x000000ffff067224 */ /* 0x001fc600078e0003 */
[----:B------:R1:W5:Y:S01]  /*daa0*/  LDL R3, [R1+0x434] ;  /* 0x0004340001037983 */ /* 0x0003620000100800 */
[----:B------:R-:W-:Y:S02]  /*dab0*/  IMAD.MOV.U32 R4, RZ, RZ, R10 ;  /* 0x000000ffff047224 */ /* 0x000fe400078e000a */
[----:B------:R-:W-:-:S03]  /*dac0*/  IMAD.U32 R10, RZ, RZ, UR38 ;  /* 0x00000026ff0a7e24 */ /* 0x000fc6000f8e00ff */
[----:B------:R1:W-:Y:S01]  /*dad0*/  STL.128 [R1+0x80], R4 ;  /* 0x0000800401007387 */ /* 0x0003e20000100c00 */
[----:B------:R-:W-:Y:S02]  /*dae0*/  IADD3 R60, P5, R60, 0x60, RZ ;  /* 0x000000603c3c7810 */ /* 0x000fe40007fbe0ff */
[----:B------:R-:W-:Y:S01]  /*daf0*/  IADD3 R39, P2, R10, 0x74, RZ ;  /* 0x000000740a277810 */ /* 0x000fe20007f5e0ff */
[----:B------:R-:W-:Y:S01]  /*db00*/  IMAD.X R27, RZ, RZ, UR37, P6 ;  /* 0x00000025ff1b7e24 */ /* 0x000fe2000b0e06ff */
[----:B------:R-:W-:Y:S01]  /*db10*/  IADD3 R51, P1, R51, 0x68, RZ ;  /* 0x0000006833337810 */ /* 0x000fe20007f3e0ff */
[----:B------:R-:W-:Y:S01]  /*db20*/  IMAD.X R59, RZ, RZ, UR37, P5 ;  /* 0x00000025ff3b7e24 */ /* 0x000fe2000a8e06ff */
[----:B------:R-:W-:Y:S01]  /*db30*/  IADD3 R42, P4, R42, 0x78, RZ ;  /* 0x000000782a2a7810 */ /* 0x000fe20007f9e0ff */
[----:B------:R-:W-:Y:S01]  /*db40*/  IMAD.X R40, RZ, RZ, UR37, P2 ;  /* 0x00000025ff287e24 */ /* 0x000fe200090e06ff */
[----:B------:R-:W-:Y:S02]  /*db50*/  IADD3 R53, P3, R53, 0x80, RZ ;  /* 0x0000008035357810 */ /* 0x000fe40007f7e0ff */
[----:B------:R-:W-:-:S02]  /*db60*/  IADD3 R44, P2, R44, 0x88, RZ ;  /* 0x000000882c2c7810 */ /* 0x000fc40007f5e0ff */
[----:B------:R-:W-:Y:S02]  /*db70*/  IADD3 R48, P6, R48, 0x90, RZ ;  /* 0x0000009030307810 */ /* 0x000fe40007fde0ff */
[----:B------:R-:W-:Y:S01]  /*db80*/  IADD3 R34, P5, R34, 0x98, RZ ;  /* 0x0000009822227810 */ /* 0x000fe20007fbe0ff */
[----:B------:R-:W-:Y:S02]  /*db90*/  IMAD.X R50, RZ, RZ, UR37, P1 ;  /* 0x00000025ff327e24 */ /* 0x000fe400088e06ff */
[----:B------:R-:W-:Y:S02]  /*dba0*/  IMAD.X R41, RZ, RZ, UR37, P4 ;  /* 0x00000025ff297e24 */ /* 0x000fe4000a0e06ff */
[----:B------:R-:W-:Y:S02]  /*dbb0*/  IMAD.X R52, RZ, RZ, UR37, P3 ;  /* 0x00000025ff347e24 */ /* 0x000fe400098e06ff */
[----:B------:R-:W-:Y:S02]  /*dbc0*/  IMAD.X R43, RZ, RZ, UR37, P2 ;  /* 0x00000025ff2b7e24 */ /* 0x000fe400090e06ff */
[----:B------:R-:W-:-:S02]  /*dbd0*/  IMAD.X R49, RZ, RZ, UR37, P6 ;  /* 0x00000025ff317e24 */ /* 0x000fc4000b0e06ff */
[----:B------:R-:W-:Y:S01]  /*dbe0*/  IMAD.X R35, RZ, RZ, UR37, P5 ;  /* 0x00000025ff237e24 */ /* 0x000fe2000a8e06ff */
[----:B-1----:R-:W-:Y:S06]  /*dbf0*/  @!P0 BRA `(.L_x_6756) ;  /* 0x0000000000708947 */ /* 0x002fec0003800000 */
        /* <DEDUP_REMOVED lines=12> */
[----:B-----5:R-:W-:Y:S02]  /*dcc0*/  IMAD.MOV.U32 R12, RZ, RZ, 0x1 ;  /* 0x00000001ff0c7424 */ /* 0x020fe400078e00ff */
[----:B------:R-:W-:-:S07]  /*dcd0*/  IMAD.MOV.U32 R13, RZ, RZ, RZ ;  /* 0x000000ffff0d7224 */ /* 0x000fce00078e00ff */
[----:B------:R-:W-:-:S07]  /*dce0*/  LEPC R20, `(.L_x_6757) ;  /* 0x000000001014794e */ /* 0x000fce0000000000 */
[----:B0-----:R-:W-:Y:S05]  /*dcf0*/  CALL.ABS.NOINC R14 ;  /* 0x000000000e007343 */ /* 0x001fea0003c00000 */
.L_x_6757:
        /* <DEDUP_REMOVED lines=12> */
.L_x_6756:
[----:B------:R-:W-:Y:S05]  /*ddc0*/  BSYNC B6 ;  /* 0x0000000000067941 */ /* 0x000fea0003800000 */
.L_x_6755:
[----:B-----5:R-:W-:Y:S01]  /*ddd0*/  SHF.R.S32.HI R4, RZ, 0x1f, R3 ;  /* 0x0000001fff047819 */ /* 0x020fe20000011403 */
[----:B------:R-:W-:Y:S01]  /*dde0*/  UIADD3 UR6, UP0, UR38, 0xfc, URZ ;  /* 0x000000fc26067890 */ /* 0x000fe2000ff1e03f */
[----:B------:R-:W0:Y:S01]  /*ddf0*/  LDC.64 R28, c[0x0][0xad8] ;  /* 0x0002b600ff1c7b82 */ /* 0x000e220000000a00 */
[----:B------:R-:W-:Y:S01]  /*de00*/  UIADD3 UR4, UP1, UR38, 0x70, URZ ;  /* 0x0000007026047890 */ /* 0x000fe2000ff3e03f */
[----:B------:R-:W-:Y:S01]  /*de10*/  LEA.HI R4, R4, R3, RZ, 0x3 ;  /* 0x0000000304047211 */ /* 0x000fe200078f18ff */
[----:B------:R-:W-:Y:S01]  /*de20*/  UIADD3.X UR7, URZ, UR37, URZ, UP0, !UPT ;  /* 0x000000253f077290 */ /* 0x000fe200087fe43f */
[----:B------:R-:W-:Y:S01]  /*de30*/  IMAD.MOV.U32 R15, RZ, RZ, 0x2 ;  /* 0x00000002ff0f7424 */ /* 0x000fe200078e00ff */
[----:B------:R-:W-:Y:S01]  /*de40*/  UIADD3.X UR5, URZ, UR37, URZ, UP1, !UPT ;  /* 0x000000253f057290 */ /* 0x000fe20008ffe43f */
[C---:B------:R-:W-:Y:S01]  /*de50*/  LOP3.LUT R6, R4.reuse, 0xfffffff8, RZ, 0xc0, !PT ;  /* 0xfffffff804067812 */ /* 0x040fe200078ec0ff */
[----:B------:R-:W-:Y:S01]  /*de60*/  IMAD.SHL.U32 R4, R4, 0x40, RZ ;  /* 0x0000004004047824 */ /* 0x000fe200078e00ff */
[----:B------:R-:W1:Y:S01]  /*de70*/  LDC.64 R20, c[0x0][0xae0] ;  /* 0x0002b800ff147b82 */ /* 0x000e620000000a00 */
[----:B------:R-:W-:Y:S01]  /*de80*/  IMAD.U32 R8, RZ, RZ, UR4 ;  /* 0x00000004ff087e24 */ /* 0x000fe2000f8e00ff */
[----:B------:R-:W-:Y:S01]  /*de90*/  UIADD3 UR4, UP1, UR38, 0xa0, URZ ;  /* 0x000000a026047890 */ /* 0x000fe2000ff3e03f */
[----:B------:R-:W-:Y:S01]  /*dea0*/  IMAD.IADD R10, R3, 0x1, -R6 ;  /* 0x00000001030a7824 */ /* 0x000fe200078e0a06 */
[----:B------:R-:W-:Y:S01]  /*deb0*/  LOP3.LUT R9, R4, 0xfffffe00, RZ, 0xc0, !PT ;  /* 0xfffffe0004097812 */ /* 0x000fe200078ec0ff */
[----:B------:R-:W-:Y:S01]  /*dec0*/  IMAD.U32 R6, RZ, RZ, UR6 ;  /* 0x00000006ff067e24 */ /* 0x000fe2000f8e00ff */
[----:B------:R-:W-:Y:S01]  /*ded0*/  STL.64 [R1+0xc0], R26 ;  /* 0x0000c01a01007387 */ /* 0x000fe20000100a00 */
[C---:B------:R-:W-:Y:S01]  /*dee0*/  IMAD.SHL.U32 R3, R10.reuse, 0x40, RZ ;  /* 0x000000400a037824 */ /* 0x040fe200078e00ff */
[C---:B------:R-:W-:Y:S01]  /*def0*/  LOP3.LUT P0, RZ, R10.reuse, 0x2, RZ, 0xc0, !PT ;  /* 0x000000020aff7812 */ /* 0x040fe2000780c0ff */
[----:B------:R-:W-:Y:S01]  /*df00*/  IMAD.MOV.U32 R4, RZ, RZ, R6 ;  /* 0x000000ffff047224 */ /* 0x000fe200078e0006 */
[----:B------:R-:W-:Y:S01]  /*df10*/  LOP3.LUT P1, RZ, R10, 0x4, RZ, 0xc0, !PT ;  /* 0x000000040aff7812 */ /* 0x000fe2000782c0ff */
[----:B------:R-:W-:Y:S01]  /*df20*/  IMAD R9, R0, 0x400, R9 ;  /* 0x0000040000097824 */ /* 0x000fe200078e0209 */
[----:B------:R-:W-:Y:S01]  /*df30*/  LOP3.LUT R3, R3, 0x1c0, RZ, 0xc0, !PT ;  /* 0x000001c003037812 */ /* 0x000fe200078ec0ff */
[----:B------:R-:W-:Y:S01]  /*df40*/  IMAD.U32 R5, RZ, RZ, UR7 ;  /* 0x00000007ff057e24 */ /* 0x000fe2000f8e00ff */
[----:B------:R-:W-:Y:S01]  /*df50*/  UIADD3 UR6, UP0, UR38, 0xb0, URZ ;  /* 0x000000b026067890 */ /* 0x000fe2000ff1e03f */
[----:B------:R-:W-:Y:S01]  /*df60*/  IMAD.U32 R7, RZ, RZ, UR5 ;  /* 0x00000005ff077e24 */ /* 0x000fe2000f8e00ff */
[----:B------:R-:W-:Y:S01]  /*df70*/  LOP3.LUT R11, R3, 0x8, R12, 0xf8, !PT ;  /* 0x00000008030b7812 */ /* 0x000fe200078ef80c */
[----:B------:R-:W-:Y:S01]  /*df80*/  IMAD.MOV.U32 R6, RZ, RZ, R8 ;  /* 0x000000ffff067224 */ /* 0x000fe200078e0008 */
[----:B------:R-:W-:Y:S01]  /*df90*/  SHF.R.U32.HI R12, RZ, 0x3, R3 ;  /* 0x00000003ff0c7819 */ /* 0x000fe20000011603 */
[----:B------:R-:W-:Y:S01]  /*dfa0*/  UIADD3.X UR5, URZ, UR37, URZ, UP1, !UPT ;  /* 0x000000253f057290 */ /* 0x000fe20008ffe43f */
[----:B------:R-:W-:Y:S01]  /*dfb0*/  IMAD.MOV.U32 R54, RZ, RZ, 0x10 ;  /* 0x00000010ff367424 */ /* 0x000fe200078e00ff */
[----:B------:R-:W-:Y:S01]  /*dfc0*/  UIADD3.X UR7, URZ, UR37, URZ, UP0, !UPT ;  /* 0x000000253f077290 */ /* 0x000fe200087fe43f */
[----:B------:R-:W-:Y:S01]  /*dfd0*/  LOP3.LUT R0, R11, R12, RZ, 0x3c, !PT ;  /* 0x0000000c0b007212 */ /* 0x000fe200078e3cff */
[----:B------:R2:W-:Y:S01]  /*dfe0*/  STL.128 [R1+0x100], R4 ;  /* 0x0001000401007387 */ /* 0x0005e20000100c00 */
[----:B------:R-:W3:Y:S01]  /*dff0*/  LDC.64 R12, c[0x0][0xad0] ;  /* 0x0002b400ff0c7b82 */ /* 0x000ee20000000a00 */
[----:B------:R-:W-:Y:S01]  /*e000*/  IMAD.MOV.U32 R8, RZ, RZ, R39 ;  /* 0x000000ffff087224 */ /* 0x000fe200078e0027 */
[----:B------:R-:W-:Y:S01]  /*e010*/  SEL R54, R54, 0xfffffff0, !P0 ;  /* 0xfffffff036367807 */ /* 0x000fe20004000000 */
[----:B------:R-:W-:Y:S01]  /*e020*/  IMAD.IADD R0, R9, 0x1, R0 ;  /* 0x0000000109007824 */ /* 0x000fe200078e0200 */
[----:B------:R-:W-:Y:S01]  /*e030*/  STL.64 [R1+0xb0], R192 ;  /* 0x0000b0c001007387 */ /* 0x000fe20000100a00 */
[----:B------:R-:W-:-:S02]  /*e040*/  IMAD.MOV.U32 R9, RZ, RZ, R40 ;  /* 0x000000ffff097224 */ /* 0x000fc400078e0028 */
[----:B------:R-:W-:Y:S01]  /*e050*/  IMAD.WIDE.U32 R14, R0, R15, UR44 ;  /* 0x0000002c000e7e25 */ /* 0x000fe2000f8e000f */
[----:B------:R-:W-:Y:S03]  /*e060*/  STL.U8 [R1+0xc8], RZ ;  /* 0x0000c8ff01007387 */ /* 0x000fe60000100000 */
[----:B------:R-:W-:Y:S01]  /*e070*/  IMAD.U32 R10, RZ, RZ, UR4 ;  /* 0x00000004ff0a7e24 */ /* 0x000fe2000f8e00ff */
[----:B------:R-:W-:Y:S01]  /*e080*/  IADD3 R14, P0, R14, 0x36400, RZ ;  /* 0x000364000e0e7810 */ /* 0x000fe20007f1e0ff */
[----:B------:R-:W-:Y:S01]  /*e090*/  IMAD.U32 R11, RZ, RZ, UR5 ;  /* 0x00000005ff0b7e24 */ /* 0x000fe2000f8e00ff */
[----:B------:R-:W-:Y:S01]  /*e0a0*/  STL.U8 [R1+0x120], RZ ;  /* 0x000120ff01007387 */ /* 0x000fe20000100000 */
[----:B--2---:R-:W2:Y:S01]  /*e0b0*/  LDC R6, c[0x0][0x450] ;  /* 0x00011400ff067b82 */ /* 0x004ea20000000800 */
[----:B------:R-:W-:Y:S01]  /*e0c0*/  IMAD.MOV.U32 R55, RZ, RZ, 0x20 ;  /* 0x00000020ff377424 */ /* 0x000fe200078e00ff */
[----:B------:R-:W-:Y:S01]  /*e0d0*/  ULDC UR4, c[0x0][0x3f4] ;  /* 0x0000fd0000047ab9 */ /* 0x000fe20000000800 */
[----:B------:R4:W-:Y:S01]  /*e0e0*/  STL.128 [R1+0x110], R8 ;  /* 0x0001100801007387 */ /* 0x0009e20000100c00 */
[----:B------:R-:W-:Y:S01]  /*e0f0*/  IMAD.X R15, RZ, RZ, R15, P0 ;  /* 0x000000ffff0f7224 */ /* 0x000fe200000e060f */
[----:B------:R-:W-:Y:S01]  /*e100*/  ISETP.LT.AND P0, PT, RZ, UR4, PT ;  /* 0x00000004ff007c0c */ /* 0x000fe2000bf01270 */
[----:B0-----:R-:W-:Y:S01]  /*e110*/  IMAD.MOV.U32 R27, RZ, RZ, R28 ;  /* 0x000000ffff1b7224 */ /* 0x001fe200078e001c */
[----:B------:R-:W-:Y:S01]  /*e120*/  SEL R55, R55, 0xffffffe0, !P1 ;  /* 0xffffffe037377807 */ /* 0x000fe20004800000 */
[----:B------:R-:W2:Y:S01]  /*e130*/  LDC.64 R4, c[0x0][0x448] ;  /* 0x00011200ff047b82 */ /* 0x000ea20000000a00 */
[----:B---3--:R-:W-:Y:S01]  /*e140*/  IMAD.MOV.U32 R26, RZ, RZ, R13 ;  /* 0x000000ffff1a7224 */ /* 0x008fe200078e000d */
[----:B------:R-:W-:Y:S01]  /*e150*/  STL.64 [R1+0xa8], R14 ;  /* 0x0000a80e01007387 */ /* 0x000fe20000100a00 */
[----:B------:R-:W-:-:S02]  /*e160*/  IMAD.MOV.U32 R7, RZ, RZ, R12 ;  /* 0x000000ffff077224 */ /* 0x000fc400078e000c */
[----:B------:R-:W-:Y:S01]  /*e170*/  VIADD R229, R45, 0xffffff80 ;  /* 0xffffff802de57836 */ /* 0x000fe20000000000 */
[----:B------:R-:W-:Y:S01]  /*e180*/  STL.64 [R1+0xa0], R54 ;  /* 0x0000a03601007387 */ /* 0x000fe20000100a00 */
[----:B------:R-:W-:Y:S02]  /*e190*/  IMAD.U32 R46, RZ, RZ, UR6 ;  /* 0x00000006ff2e7e24 */ /* 0x000fe4000f8e00ff */
[----:B------:R-:W-:Y:S01]  /*e1a0*/  IMAD.U32 R47, RZ, RZ, UR7 ;  /* 0x00000007ff2f7e24 */ /* 0x000fe2000f8e00ff */
[----:B------:R-:W-:Y:S01]  /*e1b0*/  STL.128 [R1+0xd0], R24 ;  /* 0x0000d01801007387 */ /* 0x000fe20000100c00 */
[----:B----4-:R-:W-:Y:S02]  /*e1c0*/  IMAD.MOV.U32 R8, RZ, RZ, RZ ;  /* 0x000000ffff087224 */ /* 0x010fe400078e00ff */
[----:B------:R-:W-:Y:S01]  /*e1d0*/  IMAD.MOV.U32 R9, RZ, RZ, R29 ;  /* 0x000000ffff097224 */ /* 0x000fe200078e001d */
[----:B------:R-:W-:Y:S01]  /*e1e0*/  STL [R1+0xcc], R229 ;  /* 0x0000cce501007387 */ /* 0x000fe20000100800 */
[----:B-1----:R-:W-:-:S02]  /*e1f0*/  IMAD.MOV.U32 R10, RZ, RZ, R20 ;  /* 0x000000ffff0a7224 */ /* 0x002fc400078e0014 */
[----:B------:R-:W-:Y:S01]  /*e200*/  IMAD.MOV.U32 R11, RZ, RZ, R21 ;  /* 0x000000ffff0b7224 */ /* 0x000fe200078e0015 */
[----:B------:R0:W-:Y:S01]  /*e210*/  STL.64 [R1+0xb8], R46 ;  /* 0x0000b82e01007387 */ /* 0x0001e20000100a00 */
[----:B------:R-:W-:Y:S02]  /*e220*/  IMAD.U32 R28, RZ, RZ, UR38 ;  /* 0x00000026ff1c7e24 */ /* 0x000fe4000f8e00ff */
[----:B------:R-:W-:Y:S01]  /*e230*/  IMAD.U32 R39, RZ, RZ, UR38 ;  /* 0x00000026ff277e24 */ /* 0x000fe2000f8e00ff */
[----:B------:R1:W-:Y:S01]  /*e240*/  STL.128 [R1+0xe0], R8 ;  /* 0x0000e00801007387 */ /* 0x0003e20000100c00 */
[----:B------:R-:W-:Y:S01]  /*e250*/  IMAD.U32 R63, RZ, RZ, UR38 ;  /* 0x00000026ff3f7e24 */ /* 0x000fe2000f8e00ff */
[----:B------:R-:W-:Y:S01]  /*e260*/  IADD3 R28, P1, R28, 0x120, RZ ;  /* 0x000001201c1c7810 */ /* 0x000fe20007f3e0ff */
[----:B------:R-:W-:Y:S01]  /*e270*/  IMAD.U32 R45, RZ, RZ, UR38 ;  /* 0x00000026ff2d7e24 */ /* 0x000fe2000f8e00ff */
[----:B--2---:R1:W-:Y:S01]  /*e280*/  STL.128 [R1+0xf0], R4 ;  /* 0x0000f00401007387 */ /* 0x0043e20000100c00 */
[----:B------:R-:W-:Y:S01]  /*e290*/  IMAD.U32 R40, RZ, RZ, UR38 ;  /* 0x00000026ff287e24 */ /* 0x000fe2000f8e00ff */
[----:B------:R-:W-:Y:S01]  /*e2a0*/  IADD3 R39, P2, R39, 0xcc, RZ ;  /* 0x000000cc27277810 */ /* 0x000fe20007f5e0ff */
[----:B------:R-:W-:Y:S01]  /*e2b0*/  IMAD.X R29, RZ, RZ, UR37, P1 ;  /* 0x00000025ff1d7e24 */ /* 0x000fe200088e06ff */
[----:B------:R-:W-:Y:S01]  /*e2c0*/  IADD3 R63, P3, R63, 0xc8, RZ ;  /* 0x000000c83f3f7810 */ /* 0x000fe20007f7e0ff */
[----:B0-----:R-:W-:Y:S01]  /*e2d0*/  IMAD.U32 R47, RZ, RZ, UR38 ;  /* 0x00000026ff2f7e24 */ /* 0x001fe2000f8e00ff */
[----:B------:R-:W-:Y:S01]  /*e2e0*/  IADD3 R45, P4, R45, 0xb8, RZ ;  /* 0x000000b82d2d7810 */ /* 0x000fe20007f9e0ff */
[----:B------:R-:W-:Y:S01]  /*e2f0*/  IMAD.X R46, RZ, RZ, UR37, P2 ;  /* 0x00000025ff2e7e24 */ /* 0x000fe200090e06ff */
[----:B------:R-:W-:Y:S01]  /*e300*/  IADD3 R40, P6, R40, 0x108, RZ ;  /* 0x0000010828287810 */ /* 0x000fe20007fde0ff */
[----:B------:R-:W-:Y:S01]  /*e310*/  IMAD.X R64, RZ, RZ, UR37, P3 ;  /* 0x00000025ff407e24 */ /* 0x000fe200098e06ff */
[----:B------:R-:W-:Y:S01]  /*e320*/  IADD3 R47, P5, R47, 0x100, RZ ;  /* 0x000001002f2f7810 */ /* 0x000fe20007fbe0ff */
[----:B------:R-:W-:-:S02]  /*e330*/  IMAD.X R61, RZ, RZ, UR37, P4 ;  /* 0x00000025ff3d7e24 */ /* 0x000fc4000a0e06ff */
[----:B------:R-:W-:Y:S02]  /*e340*/  IMAD.X R58, RZ, RZ, UR37, P6 ;  /* 0x00000025ff3a7e24 */ /* 0x000fe4000b0e06ff */
[----:B------:R-:W-:Y:S01]  /*e350*/  IMAD.X R62, RZ, RZ, UR37, P5 ;  /* 0x00000025ff3e7e24 */ /* 0x000fe2000a8e06ff */
[----:B-1----:R-:W-:Y:S07]  /*e360*/  @P0 BRA `(.L_x_6758) ;  /* 0x0000000000400947 */ /* 0x002fee0003800000 */
        /* <DEDUP_REMOVED lines=10> */
.L_x_6761:
[----:B-1----:R1:W2:Y:S02]  /*e410*/  SYNCS.PHASECHK.TRANS64.TRYWAIT P0, [R2+URZ+0x38800], R3 ;  /* 0x03880003020075a7 */ /* 0x0022a4000800017f */
[----:B--2---:R-:W-:Y:S05]  /*e420*/  @!P0 NANOSLEEP.SYNCS 0x989680 ;  /* 0x009896800000895d */ /* 0x004fea0003900000 */
[----:B------:R-:W2:Y:S02]  /*e430*/  @!P0 SYNCS.PHASECHK.TRANS64 P0, [R2+URZ+0x38800], R3 ;  /* 0x03880003020085a7 */ /* 0x000ea4000800007f */
[----:B--2---:R-:W-:Y:S05]  /*e440*/  @!P0 BRA `(.L_x_6761) ;  /* 0xfffffffc00f08947 */ /* 0x004fea000383ffff */
.L_x_6760:
[----:B------:R-:W-:Y:S05]  /*e450*/  BSYNC B0 ;  /* 0x0000000000007941 */ /* 0x000fea0003800000 */
.L_x_6759:
[----:B------:R-:W-:Y:S05]  /*e460*/  BRA `(.L_x_6762) ;  /* 0x0000002c00a87947 */ /* 0x000fea0003800000 */
.L_x_6758:
[----:B------:R-:W-:Y:S01]  /*e470*/  LOP3.LUT P0, RZ, R65, 0x3ff, RZ, 0xc0, !PT ;  /* 0x000003ff41ff7812 */ /* 0x000fe2000780c0ff */
[----:B------:R-:W-:Y:S01]  /*e480*/  ULDC.64 UR4, c[0x0][0x3f8] ;  /* 0x0000fe0000047ab9 */ /* 0x000fe20000000a00 */
[----:B------:R-:W-:Y:S01]  /*e490*/  SHF.R.S32.HI R0, RZ, 0x1f, R36 ;  /* 0x0000001fff007819 */ /* 0x000fe20000011424 */
[----:B------:R-:W-:Y:S01]  /*e4a0*/  ULDC.64 UR6, c[0x0][0x408] ;  /* 0x0001020000067ab9 */ /* 0x000fe20000000a00 */
[----:B------:R-:W-:Y:S01]  /*e4b0*/  IMAD.WIDE.U32 R26, R36, UR4, RZ ;  /* 0x00000004241a7c25 */ /* 0x000fe2000f8e00ff */
[----:B------:R-:W-:Y:S03]  /*e4c0*/  BSSY B6, `(.L_x_6763) ;  /* 0x0000019000067945 */ /* 0x000fe60003800000 */
        /* <DEDUP_REMOVED lines=24> */
.L_x_6764:
[----:B------:R-:W-:Y:S05]  /*e650*/  BSYNC B6 ;  /* 0x0000000000067941 */ /* 0x000fea0003800000 */
.L_x_6763:
[----:B------:R-:W2:Y:S01]  /*e660*/  LDL R0, [R1+0x50] ;  /* 0x0000500001007983 */ /* 0x000ea20000100800 */
[----:B------:R-:W-:Y:S01]  /*e670*/  ULDC.U8 UR4, c[0x0][0x410] ;  /* 0x0001040000047ab9 */ /* 0x000fe20000000000 */
[----:B------:R-:W-:Y:S01]  /*e680*/  BSSY B0, `(.L_x_6765) ;  /* 0x00002c0000007945 */ /* 0x000fe20003800000 */
[----:B------:R-:W-:Y:S01]  /*e690*/  ISETP.NE.AND P0, PT, RZ, UR4, PT ;  /* 0x00000004ff007c0c */ /* 0x000fe2000bf05270 */
[----:B--2---:R-:W-:-:S12]  /*e6a0*/  IMAD R0, R0, 0x40, R155 ;  /* 0x0000004000007824 */ /* 0x004fd800078e029b */
[----:B------:R-:W-:Y:S05]  /*e6b0*/  @!P0 BRA `(.L_x_6766) ;  /* 0x0000001400b08947 */ /* 0x000fea0003800000 */
[----:B------:R-:W2:Y:S01]  /*e6c0*/  LDL R20, [R1+0x410] ;  /* 0x0004100001147983 */ /* 0x000ea20000100800 */
[----:B------:R-:W0:Y:S01]  /*e6d0*/  LDC R69, c[0x0][0x448] ;  /* 0x00011200ff457b82 */ /* 0x000e220000000800 */
[----:B------:R-:W-:Y:S01]  /*e6e0*/  ULDC.64 UR4, c[0x0][0x3f8] ;  /* 0x0000fe0000047ab9 */ /* 0x000fe20000000a00 */
[----:B------:R-:W-:Y:S01]  /*e6f0*/  ULDC.64 UR6, c[0x0][0x408] ;  /* 0x0001020000067ab9 */ /* 0x000fe20000000a00 */
[----:B------:R-:W-:Y:S02]  /*e700*/  IMAD.MOV.U32 R27, RZ, RZ, R25 ;  /* 0x000000ffff1b7224 */ /* 0x000fe400078e0019 */
[----:B------:R-:W-:Y:S01]  /*e710*/  IMAD.MOV.U32 R55, RZ, RZ, R65 ;  /* 0x000000ffff377224 */ /* 0x000fe200078e0041 */
[----:B0-----:R-:W-:-:S13]  /*e720*/  ISETP.NE.AND P0, PT, R69, 0x1, PT ;  /* 0x000000014500780c */ /* 0x001fda0003f05270 */
[----:B------:R-:W0:Y:S08]  /*e730*/  @P0 LDC R4, c[0x0][0x44c] ;  /* 0x00011300ff040b82 */ /* 0x000e300000000800 */
[----:B------:R-:W1:Y:S01]  /*e740*/  @P0 LDC R5, c[0x0][0x450] ;  /* 0x00011400ff050b82 */ /* 0x000e620000000800 */
[----:B--2---:R-:W-:-:S04]  /*e750*/  IMAD R3, R20, 0x20, R0 ;  /* 0x0000002014037824 */ /* 0x004fc800078e0200 */
        /* <DEDUP_REMOVED lines=23> */
.L_x_7073:
        /* <DEDUP_REMOVED lines=8> */
[----:B------:R-:W3:Y:S01]  /*e950*/  LDL R11, [R1+0x41c] ;  /* 0x00041c00010b7983 */ /* 0x000ee20000100800 */
[----:B------:R-:W-:Y:S01]  /*e960*/  ULDC UR4, c[0x0][0x3f4] ;  /* 0x0000fd0000047ab9 */ /* 0x000fe20000000800 */
[----:B--2---:R-:W-:Y:S01]  /*e970*/  IMAD.MOV.U32 R4, RZ, RZ, R6 ;  /* 0x000000ffff047224 */ /* 0x004fe200078e0006 */
[----:B------:R-:W-:Y:S01]  /*e980*/  ISETP.GE.AND P2, PT, R152, UR4, PT ;  /* 0x0000000498007c0c */ /* 0x000fe2000bf46270 */
[----:B-1----:R-:W-:Y:S01]  /*e990*/  IMAD.MOV.U32 R5, RZ, RZ, R3 ;  /* 0x000000ffff057224 */ /* 0x002fe200078e0003 */
[----:B------:R-:W-:Y:S02]  /*e9a0*/  ISETP.GE.AND P3, PT, R160, UR4, PT ;  /* 0x00000004a0007c0c */ /* 0x000fe4000bf66270 */
[----:B------:R-:W-:-:S09]  /*e9b0*/  CS2R R54, SRZ ;  /* 0x0000000000367805 */ /* 0x000fd2000001ff00 */
[----:B------:R-:W-:-:S04]  /*e9c0*/  @!P2 IMAD.WIDE R4, R152, 0x2, R4 ;  /* 0x000000029804a825 */ /* 0x000fc800078e0204 */
[----:B------:R-:W-:Y:S01]  /*e9d0*/  @!P3 IMAD.SHL.U32 R9, R160, 0x2, RZ ;  /* 0x00000002a009b824 */ /* 0x000fe200078e00ff */
[----:B------:R1:W5:Y:S01]  /*e9e0*/  @!P2 LD.E.64 R54, desc[UR46][R4.64] ;  /* 0x0000002e0436a980 */ /* 0x000362000c101b00 */
[----:B------:R-:W-:Y:S02]  /*e9f0*/  CS2R R66, SRZ ;  /* 0x0000000000427805 */ /* 0x000fe4000001ff00 */
[----:B------:R-:W-:Y:S02]  /*ea00*/  CS2R R24, SRZ ;  /* 0x0000000000187805 */ /* 0x000fe4000001ff00 */
[----:B------:R-:W-:Y:S02]  /*ea10*/  CS2R R26, SRZ ;  /* 0x00000000001a7805 */ /* 0x000fe4000001ff00 */
[-C--:B-1----:R-:W-:Y:S02]  /*ea20*/  @!P3 IADD3 R4, P0, R6, R9.reuse, RZ ;  /* 0x000000090604b210 */ /* 0x082fe40007f1e0ff */
[----:B----4-:R-:W-:Y:S01]  /*ea30*/  @!P3 IADD3 R6, P1, R8, R9, RZ ;  /* 0x000000090806b210 */ /* 0x010fe20007f3e0ff */
[----:B---3--:R-:W-:-:S02]  /*ea40*/  IMAD.MOV.U32 R9, RZ, RZ, R7 ;  /* 0x000000ffff097224 */ /* 0x008fc400078e0007 */
[----:B------:R-:W-:-:S05]  /*ea50*/  @!P2 IMAD.WIDE R8, R152, 0x2, R8 ;  /* 0x000000029808a825 */ /* 0x000fca00078e0208 */
[----:B------:R1:W5:Y:S01]  /*ea60*/  @!P2 LD.E.64 R66, desc[UR46][R8.64] ;  /* 0x0000002e0842a980 */ /* 0x000362000c101b00 */
[----:B------:R-:W-:-:S05]  /*ea70*/  @!P3 SHF.L.U64.HI R12, R160, 0x1, R11 ;  /* 0x00000001a00cb819 */ /* 0x000fca000001020b */
[--C-:B------:R-:W-:Y:S02]  /*ea80*/  @!P3 IMAD.X R5, R3, 0x1, R12.reuse, P0 ;  /* 0x000000010305b824 */ /* 0x100fe400000e060c */
[----:B------:R-:W-:-:S03]  /*ea90*/  @!P3 IMAD.X R7, R7, 0x1, R12, P1 ;  /* 0x000000010707b824 */ /* 0x000fc600008e060c */
[----:B------:R1:W5:Y:S04]  /*eaa0*/  @!P3 LD.E.64 R24, desc[UR46][R4.64] ;  /* 0x0000002e0418b980 */ /* 0x000368000c101b00 */
[----:B------:R1:W5:Y:S02]  /*eab0*/  @!P3 LD.E.64 R26, desc[UR46][R6.64] ;  /* 0x0000002e061ab980 */ /* 0x000364000c101b00 */
.L_x_6769:
[----:B------:R-:W-:Y:S05]  /*eac0*/  BSYNC B1 ;  /* 0x0000000000017941 */ /* 0x000fea0003800000 */
.L_x_6768:
[----:B-1---5:R-:W-:Y:S01]  /*ead0*/  IMAD.MOV.U32 R3, RZ, RZ, R24 ;  /* 0x000000ffff037224 */ /* 0x022fe200078e0018 */
[----:B------:R-:W-:Y:S01]  /*eae0*/  UMOV UR4, 0xffffffff ;  /* 0xffffffff00047882 */ /* 0x000fe20000000000 */
[----:B------:R-:W-:Y:S01]  /*eaf0*/  IMAD.MOV.U32 R4, RZ, RZ, R25 ;  /* 0x000000ffff047224 */ /* 0x000fe200078e0019 */
[----:B------:R-:W-:Y:S01]  /*eb00*/  CS2R R20, SRZ ;  /* 0x0000000000147805 */ /* 0x000fe2000001ff00 */
        /* <DEDUP_REMOVED lines=16> */
[----:B------:R1:W0:Y:S04]  /*ec10*/  SHFL.IDX PT, R6, R10, 0x1, 0x1c1f ;  /* 0x003c1f000a067f89 */ /* 0x00022800000e0000 */
[----:B---3--:R1:W3:Y:S04]  /*ec20*/  SHFL.IDX PT, R7, R68, 0x1, 0x1c1f ;  /* 0x003c1f0044077f89 */ /* 0x0082e800000e0000 */
[----:B------:R1:W0:Y:S02]  /*ec30*/  SHFL.IDX PT, R14, R65, 0x1, 0x1c1f ;  /* 0x003c1f00410e7f89 */ /* 0x00022400000e0000 */
.L_x_7079:
[----:B------:R-:W5:Y:S01]  /*ec40*/  LDL R5, [R1+0x1d4] ;  /* 0x0001d40001057983 */ /* 0x000f620000100800 */
[----:B------:R-:W-:Y:S01]  /*ec50*/  VIADD R0, R0, 0x20 ;  /* 0x0000002000007836 */ /* 0x000fe20000000000 */
[----:B------:R-:W-:Y:S01]  /*ec60*/  BSSY B1, `(.L_x_6771) ;  /* 0x0000022000017945 */ /* 0x000fe20003800000 */
[----:B01----:R-:W-:Y:S02]  /*ec70*/  CS2R R10, SRZ ;  /* 0x00000000000a7805 */ /* 0x003fe4000001ff00 */
[----:B----4-:R-:W-:Y:S02]  /*ec80*/  CS2R R8, SRZ ;  /* 0x0000000000087805 */ /* 0x010fe4000001ff00 */
[----:B------:R-:W-:Y:S02]  /*ec90*/  CS2R R12, SRZ ;  /* 0x00000000000c7805 */ /* 0x000fe4000001ff00 */
[----:B------:R-:W-:Y:S02]  /*eca0*/  ISETP.GE.AND P0, PT, R0, R69, PT ;  /* 0x000000450000720c */ /* 0x000fe40003f06270 */
[----:B-----5:R-:W-:-:S04]  /*ecb0*/  LEA.HI R4, R5, R5, RZ, 0x1 ;  /* 0x0000000505047211 */ /* 0x020fc800078f08ff */
[----:B------:R-:W-:-:S05]  /*ecc0*/  LOP3.LUT R4, R4, 0xfffffffe, RZ, 0xc0, !PT ;  /* 0xfffffffe04047812 */ /* 0x000fca00078ec0ff */
[----:B------:R-:W-:-:S05]  /*ecd0*/  IMAD.IADD R4, R5, 0x1, -R4 ;  /* 0x0000000105047824 */ /* 0x000fca00078e0a04 */
[----:B------:R-:W-:Y:S01]  /*ece0*/  SHF.L.U32 R65, R4, 0x1f, RZ ;  /* 0x0000001f04417819 */ /* 0x000fe200000006ff */
[----:B------:R-:W-:Y:S06]  /*ecf0*/  @P0 BRA `(.L_x_6772) ;  /* 0x0000000000600947 */ /* 0x000fec0003800000 */
[----:B------:R-:W4:Y:S01]  /*ed00*/  LDL R15, [R1+0x41c] ;  /* 0x00041c00010f7983 */ /* 0x000f220000100800 */
[----:B------:R-:W-:Y:S01]  /*ed10*/  ULDC UR4, c[0x0][0x3f4] ;  /* 0x0000fd0000047ab9 */ /* 0x000fe20000000800 */
[----:B------:R-:W-:Y:S01]  /*ed20*/  IMAD.MOV.U32 R4, RZ, RZ, R6 ;  /* 0x000000ffff047224 */ /* 0x000fe200078e0006 */
[----:B------:R-:W-:Y:S01]  /*ed30*/  ISETP.GE.AND P2, PT, R152, UR4, PT ;  /* 0x0000000498007c0c */ /* 0x000fe2000bf46270 */
[----:B--2---:R-:W-:Y:S01]  /*ed40*/  IMAD.MOV.U32 R5, RZ, RZ, R3 ;  /* 0x000000ffff057224 */ /* 0x004fe200078e0003 */
[----:B------:R-:W-:Y:S02]  /*ed50*/  ISETP.GE.AND P3, PT, R160, UR4, PT ;  /* 0x00000004a0007c0c */ /* 0x000fe4000bf66270 */
[----:B------:R-:W-:Y:S01]  /*ed60*/  CS2R R10, SRZ ;  /* 0x00000000000a7805 */ /* 0x000fe2000001ff00 */
[----:B------:R-:W-:-:S08]  /*ed70*/  IMAD.MOV.U32 R8, RZ, RZ, R14 ;  /* 0x000000ffff087224 */ /* 0x000fd000078e000e */
[----:B------:R-:W-:-:S04]  /*ed80*/  @!P2 IMAD.WIDE R4, R152, 0x2, R4 ;  /* 0x000000029804a825 */ /* 0x000fc800078e0204 */
[----:B------:R-:W-:Y:S01]  /*ed90*/  @!P3 IMAD.SHL.U32 R9, R160, 0x2, RZ ;  /* 0x00000002a009b824 */ /* 0x000fe200078e00ff */
[----:B------:R0:W5:Y:S01]  /*eda0*/  @!P2 LD.E.64 R10, desc[UR46][R4.64] ;  /* 0x0000002e040aa980 */ /* 0x000162000c101b00 */
[----:B------:R-:W-:Y:S02]  /*edb0*/  CS2R R12, SRZ ;  /* 0x00000000000c7805 */ /* 0x000fe4000001ff00 */
[----:B------:R-:W-:Y:S02]  /*edc0*/  CS2R R20, SRZ ;  /* 0x0000000000147805 */ /* 0x000fe4000001ff00 */
[-C--:B0-----:R-:W-:Y:S02]  /*edd0*/  @!P3 IADD3 R4, P0, R6, R9.reuse, RZ ;  /* 0x000000090604b210 */ /* 0x081fe40007f1e0ff */
[----:B------:R-:W-:Y:S01]  /*ede0*/  @!P3 IADD3 R6, P1, R14, R9, RZ ;  /* 0x000000090e06b210 */ /* 0x000fe20007f3e0ff */
[----:B---3--:R-:W-:Y:S01]  /*edf0*/  IMAD.MOV.U32 R9, RZ, RZ, R7 ;  /* 0x000000ffff097224 */ /* 0x008fe200078e0007 */
[----:B----4-:R-:W-:Y:S01]  /*ee00*/  @!P3 SHF.L.U64.HI R0, R160, 0x1, R15 ;  /* 0x00000001a000b819 */ /* 0x010fe2000001020f */
[----:B------:R-:W-:Y:S01]  /*ee10*/  @!P2 IMAD.WIDE R14, R152, 0x2, R8 ;  /* 0x00000002980ea825 */ /* 0x000fe200078e0208 */
[----:B------:R-:W-:-:S03]  /*ee20*/  CS2R R8, SRZ ;  /* 0x0000000000087805 */ /* 0x000fc6000001ff00 */
[--C-:B------:R-:W-:Y:S01]  /*ee30*/  @!P3 IMAD.X R5, R3, 0x1, R0.reuse, P0 ;  /* 0x000000010305b824 */ /* 0x100fe200000e0600 */
[----:B------:R0:W5:Y:S01]  /*ee40*/  @!P2 LD.E.64 R12, desc[UR46][R14.64] ;  /* 0x0000002e0e0ca980 */ /* 0x000162000c101b00 */
[----:B------:R-:W-:-:S03]  /*ee50*/  @!P3 IMAD.X R7, R7, 0x1, R0, P1 ;  /* 0x000000010707b824 */ /* 0x000fc600008e0600 */
[----:B------:R0:W5:Y:S04]  /*ee60*/  @!P3 LD.E.64 R20, desc[UR46][R4.64] ;  /* 0x0000002e0414b980 */ /* 0x000168000c101b00 */
[----:B------:R0:W5:Y:S02]  /*ee70*/  @!P3 LD.E.64 R8, desc[UR46][R6.64] ;  /* 0x0000002e0608b980 */ /* 0x000164000c101b00 */
.L_x_6772:
[----:B------:R-:W-:Y:S05]  /*ee80*/  BSYNC B1 ;  /* 0x0000000000017941 */ /* 0x000fea0003800000 */
.L_x_6771:
[----:B------:R-:W1:Y:S01]  /*ee90*/  SYNCS.PHASECHK.TRANS64.TRYWAIT P0, [R2+URZ+0x38800], R65 ;  /* 0x03880041020075a7 */ /* 0x000e62000800017f */
[----:B------:R-:W-:Y:S04]  /*eea0*/  BSSY B1, `(.L_x_6773) ;  /* 0x0000002000017945 */ /* 0x000fe80003800000 */
[----:B-1----:R-:W-:Y:S05]  /*eeb0*/  @!P0 BRA `(.L_x_6774) ;  /* 0x00000274009c8947 */ /* 0x002fea0003800000 */
.L_x_7080:
[----:B------:R-:W-:Y:S05]  /*eec0*/  BSYNC B1 ;  /* 0x0000000000017941 */ /* 0x000fea0003800000 */
.L_x_6773:
[----:B0-----:R-:W4:Y:S01]  /*eed0*/  LDL R5, [R1+0x50] ;  /* 0x0000500001057983 */ /* 0x001f220000100800 */
[C---:B------:R-:W-:Y:S01]  /*eee0*/  IMAD.SHL.U32 R0, R158.reuse, 0x40, RZ ;  /* 0x000000409e007824 */ /* 0x040fe200078e00ff */
[----:B------:R-:W-:Y:S01]  /*eef0*/  LOP3.LUT P1, RZ, R158, 0x4, RZ, 0xc0, !PT ;  /* 0x000000049eff7812 */ /* 0x000fe2000782c0ff */
[----:B-----5:R-:W-:Y:S01]  /*ef00*/  IMAD.MOV.U32 R4, RZ, RZ, R21 ;  /* 0x000000ffff047224 */ /* 0x020fe200078e0015 */
[----:B------:R-:W-:Y:S01]  /*ef10*/  BSSY B1, `(.L_x_6775) ;  /* 0x000007f000017945 */ /* 0x000fe20003800000 */
[----:B------:R-:W-:Y:S01]  /*ef20*/  IMAD.MOV.U32 R6, RZ, RZ, R8 ;  /* 0x000000ffff067224 */ /* 0x000fe200078e0008 */
[----:B--2---:R-:W-:Y:S02]  /*ef30*/  LOP3.LUT R3, R0, 0x1c0, RZ, 0xc0, !PT ;  /* 0x000001c000037812 */ /* 0x004fe400078ec0ff */
[----:B------:R-:W-:Y:S01]  /*ef40*/  PRMT R15, R4, 0x7610, R15 ;  /* 0x00007610040f7816 */ /* 0x000fe2000000000f */
[----:B------:R-:W-:Y:S01]  /*ef50*/  IMAD.MOV.U32 R4, RZ, RZ, R11 ;  /* 0x000000ffff047224 */ /* 0x000fe200078e000b */
[----:B------:R-:W-:-:S02]  /*ef60*/  LOP3.LUT R0, R3, 0x18, R16, 0xf8, !PT ;  /* 0x0000001803007812 */ /* 0x000fc400078ef810 */
[----:B------:R-:W-:Y:S02]  /*ef70*/  SHF.R.U32.HI R3, RZ, 0x3, R3 ;  /* 0x00000003ff037819 */ /* 0x000fe40000011603 */
[----:B------:R-:W-:Y:S01]  /*ef80*/  PRMT R36, R6, 0x7610, R36 ;  /* 0x0000761006247816 */ /* 0x000fe20000000024 */
[----:B------:R-:W-:Y:S01]  /*ef90*/  IMAD.MOV.U32 R6, RZ, RZ, R13 ;  /* 0x000000ffff067224 */ /* 0x000fe200078e000d */
[----:B------:R-:W-:-:S04]  /*efa0*/  LOP3.LUT R0, R0, R3, RZ, 0x3c, !PT ;  /* 0x0000000300007212 */ /* 0x000fc800078e3cff */
[----:B------:R-:W-:Y:S01]  /*efb0*/  PRMT R68, R6, 0x7610, R68 ;  /* 0x0000761006447816 */ /* 0x000fe20000000044 */
[----:B------:R-:W-:Y:S02]  /*efc0*/  IMAD R3, R221, 0x200, R0 ;  /* 0x00000200dd037824 */ /* 0x000fe400078e0200 */
[----:B------:R-:W-:Y:S02]  /*efd0*/  IMAD.MOV.U32 R0, RZ, RZ, R20 ;  /* 0x000000ffff007224 */ /* 0x000fe400078e0014 */
[----:B-1----:R-:W-:Y:S02]  /*efe0*/  IMAD R2, R3, 0x2, R2 ;  /* 0x0000000203027824 */ /* 0x002fe400078e0202 */
[----:B------:R-:W-:Y:S02]  /*eff0*/  IMAD.MOV.U32 R3, RZ, RZ, R10 ;  /* 0x000000ffff037224 */ /* 0x000fe400078e000a */
[----:B---3--:R-:W-:-:S03]  /*f000*/  VIADD R7, R2, 0x20400 ;  /* 0x0002040002077836 */ /* 0x008fc60000000000 */
[----:B------:R-:W-:Y:S01]  /*f010*/  PRMT R71, R3, 0x7610, R71 ;  /* 0x0000761003477816 */ /* 0x000fe20000000047 */
[----:B------:R-:W-:Y:S02]  /*f020*/  VIADD R3, R2, 0x20440 ;  /* 0x0002044002037836 */ /* 0x000fe40000000000 */
[----:B------:R-:W-:Y:S02]  /*f030*/  @P1 VIADD R3, R7, 0xffffffc0 ;  /* 0xffffffc007031836 */ /* 0x000fe40000000000 */
[--C-:B----4-:R-:W-:Y:S01]  /*f040*/  IMAD R5, R5, -0x40, R69.reuse ;  /* 0xffffffc005057824 */ /* 0x110fe200078e0245 */
[----:B------:R-:W-:Y:S01]  /*f050*/  PRMT R69, R4, 0x7610, R69 ;  /* 0x0000761004457816 */ /* 0x000fe20000000045 */
[----:B------:R-:W-:-:S03]  /*f060*/  IMAD.MOV.U32 R4, RZ, RZ, R9 ;  /* 0x000000ffff047224 */ /* 0x000fc600078e0009 */
[----:B------:R-:W-:Y:S01]  /*f070*/  VIMNMX R14, R5, 0x40, PT ;  /* 0x00000040050e7848 */ /* 0x000fe20003fe0100 */
[----:B------:R-:W-:Y:S01]  /*f080*/  IMAD.MOV.U32 R5, RZ, RZ, R12 ;  /* 0x000000ffff057224 */ /* 0x000fe200078e000c */
[----:B------:R-:W-:Y:S02]  /*f090*/  PRMT R65, R4, 0x7610, R65 ;  /* 0x0000761004417816 */ /* 0x000fe40000000041 */
[----:B------:R-:W-:Y:S02]  /*f0a0*/  ISETP.GE.AND P0, PT, R155, R14, PT ;  /* 0x0000000e9b00720c */ /* 0x000fe40003f06270 */
[----:B------:R-:W-:-:S11]  /*f0b0*/  PRMT R70, R5, 0x7610, R70 ;  /* 0x0000761005467816 */ /* 0x000fd60000000046 */
[----:B------:R-:W-:Y:S05]  /*f0c0*/  @P0 BRA `(.L_x_6776) ;  /* 0x00000004008c0947 */ /* 0x000fea0003800000 */
[----:B------:R-:W0:Y:S01]  /*f0d0*/  LDC R5, c[0x0][0x3f4] ;  /* 0x0000fd00ff057b82 */ /* 0x000e220000000800 */
[----:B------:R-:W-:Y:S01]  /*f0e0*/  BSSY B2, `(.L_x_6777) ;  /* 0x0000032000027945 */ /* 0x000fe20003800000 */
[-C--:B0-----:R-:W-:Y:S02]  /*f0f0*/  ISETP.GE.AND P0, PT, R152, R5.reuse, PT ;  /* 0x000000059800720c */ /* 0x081fe40003f06270 */
[----:B------:R-:W-:-:S11]  /*f100*/  ISETP.GE.AND P1, PT, R160, R5, PT ;  /* 0x00000005a000720c */ /* 0x000fd60003f26270 */
[----:B------:R-:W-:Y:S05]  /*f110*/  @P0 BRA `(.L_x_6778) ;  /* 0x0000000000b80947 */ /* 0x000fea0003800000 */
[----:B------:R-:W0:Y:S01]  /*f120*/  LDS.128 R4, [R2+0x20400] ;  /* 0x0204000002047984 */ /* 0x000e220000000c00 */
[----:B------:R-:W-:Y:S02]  /*f130*/  SHF.R.U32.HI R80, RZ, 0x10, R67 ;  /* 0x00000010ff507819 */ /* 0x000fe40000011643 */
[----:B------:R-:W-:Y:S02]  /*f140*/  SHF.R.U32.HI R77, RZ, 0x10, R55 ;  /* 0x00000010ff4d7819 */ /* 0x000fe40000011637 */
[----:B------:R-:W-:Y:S02]  /*f150*/  SHF.R.U64 R79, R66, 0x10, R67 ;  /* 0x00000010424f7819 */ /* 0x000fe40000001243 */
[----:B------:R-:W-:Y:S02]  /*f160*/  PRMT R80, R71, 0x5432, R80 ;  /* 0x0000543247507816 */ /* 0x000fe40000000050 */
[----:B------:R-:W-:Y:S02]  /*f170*/  PRMT R77, R78, 0x5410, R77 ;  /* 0x000054104e4d7816 */ /* 0x000fe4000000004d */
[----:B------:R-:W-:-:S02]  /*f180*/  SHF.R.U64 R76, R54, 0x10, R55 ;  /* 0x00000010364c7819 */ /* 0x000fc40000001237 */
        /* <DEDUP_REMOVED lines=39> */
.L_x_6778:
[----:B------:R-:W-:Y:S05]  /*f400*/  BSYNC B2 ;  /* 0x0000000000027941 */ /* 0x000fea0003800000 */
.L_x_6777:
[----:B------:R-:W-:Y:S05]  /*f410*/  @P1 BRA `(.L_x_6776) ;  /* 0x0000000000b81947 */ /* 0x000fea0003800000 */
[----:B0-----:R-:W0:Y:S01]  /*f420*/  LDS.128 R4, [R3] ;  /* 0x0000000003047984 */ /* 0x001e220000000c00 */
        /* <DEDUP_REMOVED lines=45> */
.L_x_6776:
[----:B------:R-:W-:Y:S05]  /*f700*/  BSYNC B1 ;  /* 0x0000000000017941 */ /* 0x000fea0003800000 */
.L_x_6775:
[----:B01----:R-:W2:Y:S02]  /*f710*/  LDL R4, [R1+0x420] ;  /* 0x0004200001047983 */ /* 0x003ea40000100800 */
[----:B--2---:R-:W-:-:S13]  /*f720*/  ISETP.GE.AND P0, PT, R4, R14, PT ;  /* 0x0000000e0400720c */ /* 0x004fda0003f06270 */
[----:B------:R-:W-:Y:S05]  /*f730*/  @P0 BRA `(.L_x_6779) ;  /* 0x0000001800d00947 */ /* 0x000fea0003800000 */
[----:B------:R-:W0:Y:S01]  /*f740*/  LDC R5, c[0x0][0x3f4] ;  /* 0x0000fd00ff057b82 */ /* 0x000e220000000800 */
[----:B------:R-:W-:Y:S01]  /*f750*/  BSSY B1, `(.L_x_6780) ;  /* 0x0000032000017945 */ /* 0x000fe20003800000 */
[-C--:B0-----:R-:W-:Y:S02]  /*f760*/  ISETP.GE.AND P0, PT, R152, R5.reuse, PT ;  /* 0x000000059800720c */ /* 0x081fe40003f06270 */
[----:B------:R-:W-:-:S11]  /*f770*/  ISETP.GE.AND P1, PT, R160, R5, PT ;  /* 0x00000005a000720c */ /* 0x000fd60003f26270 */
[----:B------:R-:W-:Y:S05]  /*f780*/  @P0 BRA `(.L_x_6781) ;  /* 0x0000000000b80947 */ /* 0x000fea0003800000 */
[----:B------:R-:W0:Y:S01]  /*f790*/  LDS.128 R4, [R2+0x21400] ;  /* 0x0214000002047984 */ /* 0x000e220000000c00 */
        /* <DEDUP_REMOVED lines=16> */
[C---:B------:R-:W-:Y:S01]  /*f8a0*/  FMUL.FTZ R25, R11.reuse, R24 ;  /* 0x000000180b197220 */ /* 0x040fe20000410000 */
[----:B------:R-:W-:Y:S01]  /*f8b0*/  FMUL.FTZ R11, R11, R14 ;  /* 0x0000000e0b0b7220 */ /* 0x000fe20000410000 */
[C---:B------:R-:W-:Y:S01]  /*f8c0*/  FMUL.FTZ R27, R13.reuse, R68 ;  /* 0x000000440d1b7220 */ /* 0x040fe20000410000 */
[----:B------:R-:W-:Y:S02]  /*f8d0*/  IMAD.U32 R6, R4, 0x10000, RZ ;  /* 0x0001000004067824 */ /* 0x000fe400078e00ff */
[C---:B------:R-:W-:Y:S01]  /*f8e0*/  FFMA.FTZ R26, R10.reuse, R14, -R25 ;  /* 0x0000000e0a1a7223 */ /* 0x040fe20000010819 */
[-C--:B------:R-:W-:Y:S01]  /*f8f0*/  FMUL.FTZ R25, R13, R69.reuse ;  /* 0x000000450d197220 */ /* 0x080fe20000410000 */
[----:B------:R-:W-:Y:S02]  /*f900*/  IMAD.U32 R7, R5, 0x10000, RZ ;  /* 0x0001000005077824 */ /* 0x000fe400078e00ff */
[----:B------:R-:W-:Y:S01]  /*f910*/  FFMA.FTZ R55, R10, R24, R11 ;  /* 0x000000180a377223 */ /* 0x000fe2000001000b */
        /* <DEDUP_REMOVED lines=21> */
.L_x_6781:
[----:B------:R-:W-:Y:S05]  /*fa70*/  BSYNC B1 ;  /* 0x0000000000017941 */ /* 0x000fea0003800000 */
.L_x_6780:
        /* <DEDUP_REMOVED lines=8> */
[----:B------:R-:W-:Y:S02]  /*fb00*/  PRMT R10, R0, 0x5410, R13 ;  /* 0x00005410000a7816 */ /* 0x000fe4000000000d */
[----:B------:R-:W-:Y:S01]  /*fb10*/  PRMT R36, R36, 0x5410, R11 ;  /* 0x0000541024247816 */ /* 0x000fe2000000000b */
[----:B------:R-:W-:Y:S01]  /*fb20*/  IMAD.U32 R13, R65, 0x10000, RZ ;  /* 0x00010000410d7824 */ /* 0x000fe200078e00ff */
[C---:B------:R-:W-:Y:S01]  /*fb30*/  LOP3.LUT R12, R15.reuse, 0xffff0000, RZ, 0xc0, !PT ;  /* 0xffff00000f0c7812 */ /* 0x040fe200078ec0ff */
[----:B------:R-:W-:Y:S01]  /*fb40*/  IMAD.U32 R11, R15, 0x10000, RZ ;  /* 0x000100000f0b7824 */ /* 0x000fe200078e00ff */
        /* <DEDUP_REMOVED lines=9> */
[----:B------:R-:W-:Y:S01]  /*fbe0*/  FMUL.FTZ R24, R7, R14 ;  /* 0x0000000e07187220 */ /* 0x000fe20000410000 */
[----:B------:R-:W-:-:S02]  /*fbf0*/  IMAD.U32 R4, R5, 0x10000, RZ ;  /* 0x0001000005047824 */ /* 0x000fc400078e00ff */
[C---:B------:R-:W-:Y:S01]  /*fc00*/  FFMA.FTZ R6, R8.reuse, R11, -R15 ;  /* 0x0000000b08067223 */ /* 0x040fe2000001080f */
[----:B------:R-:W-:Y:S01]  /*fc10*/  FFMA.FTZ R21, R8, R13, R20 ;  /* 0x0000000d08157223 */ /* 0x000fe20000010014 */
        /* <DEDUP_REMOVED lines=22> */
.L_x_6766:
        /* <DEDUP_REMOVED lines=40> */
[----:B--2---:R-:W-:-:S06]  /*10000*/  @!P1 IMAD.X R9, R3, 0x1, R6, P2 ;  /* 0x0000000103099824 */ /* 0x004fcc00010e0606 */
[----:B------:R-:W2:Y:S01]  /*10010*/  @!P1 LD.E.128 R8, desc[UR46][R8.64] ;  /* 0x0000002e08089980 */ /* 0x000ea2000c101d00 */
[----:B---3--:R-:W-:-:S05]  /*10020*/  @!P1 IADD3 R4, P2, R14, R7, RZ ;  /* 0x000000070e049210 */ /* 0x008fca0007f5e0ff */
[----:B----4-:R-:W-:-:S06]  /*10030*/  @!P1 IMAD.X R5, R5, 0x1, R6, P2 ;  /* 0x0000000105059824 */ /* 0x010fcc00010e0606 */
[----:B------:R-:W3:Y:S01]  /*10040*/  @!P1 LD.E.128 R4, desc[UR46][R4.64] ;  /* 0x0000002e04049980 */ /* 0x000ee2000c101d00 */
[----:B------:R-:W-:Y:S02]  /*10050*/  CS2R R20, SRZ ;  /* 0x0000000000147805 */ /* 0x000fe4000001ff00 */
[----:B------:R-:W-:Y:S02]  /*10060*/  CS2R R54, SRZ ;  /* 0x0000000000367805 */ /* 0x000fe4000001ff00 */
[----:B------:R-:W-:Y:S01]  /*10070*/  CS2R R68, SRZ ;  /* 0x0000000000447805 */ /* 0x000fe2000001ff00 */
[----:B------:R-:W0:Y:S01]  /*10080*/  SHFL.IDX PT, R25, R25, 0x1, 0x1c1f ;  /* 0x003c1f0019197f89 */ /* 0x000e2200000e0000 */
[----:B------:R-:W-:-:S03]  /*10090*/  CS2R R66, SRZ ;  /* 0x0000000000427805 */ /* 0x000fc6000001ff00 */
[----:B------:R1:W4:Y:S04]  /*100a0*/  SHFL.IDX PT, R24, R36, 0x1, 0x1c1f ;  /* 0x003c1f0024187f89 */ /* 0x00032800000e0000 */
[----:B------:R5:W0:Y:S01]  /*100b0*/  SHFL.IDX PT, R14, R65, 0x1, 0x1c1f ;  /* 0x003c1f00410e7f89 */ /* 0x000a2200000e0000 */
[----:B--2---:R-:W-:Y:S02]  /*100c0*/  @!P1 IMAD.MOV.U32 R20, RZ, RZ, R10 ;  /* 0x000000ffff149224 */ /* 0x004fe400078e000a */
[----:B------:R-:W-:Y:S02]  /*100d0*/  @!P1 IMAD.MOV.U32 R55, RZ, RZ, R9 ;  /* 0x000000ffff379224 */ /* 0x000fe400078e0009 */
[----:B------:R-:W-:Y:S02]  /*100e0*/  IMAD.MOV.U32 R3, RZ, RZ, R20 ;  /* 0x000000ffff037224 */ /* 0x000fe400078e0014 */
[----:B------:R-:W-:-:S02]  /*100f0*/  @!P1 IMAD.MOV.U32 R21, RZ, RZ, R11 ;  /* 0x000000ffff159224 */ /* 0x000fc400078e000b */
[----:B------:R-:W-:Y:S01]  /*10100*/  @!P1 IMAD.MOV.U32 R54, RZ, RZ, R8 ;  /* 0x000000ffff369224 */ /* 0x000fe200078e0008 */
[----:B------:R-:W-:Y:S01]  /*10110*/  PRMT R75, R75, 0x5410, R3 ;  /* 0x000054104b4b7816 */ /* 0x000fe20000000003 */
[----:B------:R-:W-:Y:S01]  /*10120*/  IMAD.MOV.U32 R9, RZ, RZ, R55 ;  /* 0x000000ffff097224 */ /* 0x000fe200078e0037 */
[----:B------:R2:W0:Y:S01]  /*10130*/  SHFL.IDX PT, R3, R26, 0x1, 0x1c1f ;  /* 0x003c1f001a037f89 */ /* 0x00042200000e0000 */
[----:B---3--:R-:W-:Y:S02]  /*10140*/  @!P1 IMAD.MOV.U32 R68, RZ, RZ, R4 ;  /* 0x000000ffff449224 */ /* 0x008fe400078e0004 */
[----:B------:R-:W-:Y:S01]  /*10150*/  @!P1 IMAD.MOV.U32 R69, RZ, RZ, R5 ;  /* 0x000000ffff459224 */ /* 0x000fe200078e0005 */
[----:B-1----:R-:W-:Y:S01]  /*10160*/  PRMT R36, R9, 0x7610, R36 ;  /* 0x0000761009247816 */ /* 0x002fe20000000024 */
[----:B------:R-:W-:Y:S02]  /*10170*/  @!P1 IMAD.MOV.U32 R66, RZ, RZ, R6 ;  /* 0x000000ffff429224 */ /* 0x000fe400078e0006 */
[----:B------:R-:W-:-:S02]  /*10180*/  @!P1 IMAD.MOV.U32 R67, RZ, RZ, R7 ;  /* 0x000000ffff439224 */ /* 0x000fc400078e0007 */
[----:B------:R-:W-:Y:S02]  /*10190*/  IMAD.MOV.U32 R6, RZ, RZ, R68 ;  /* 0x000000ffff067224 */ /* 0x000fe400078e0044 */
[----:B------:R-:W-:Y:S02]  /*101a0*/  IMAD.MOV.U32 R7, RZ, RZ, R69 ;  /* 0x000000ffff077224 */ /* 0x000fe400078e0045 */
[----:B------:R-:W-:Y:S01]  /*101b0*/  IMAD.MOV.U32 R10, RZ, RZ, R21 ;  /* 0x000000ffff0a7224 */ /* 0x000fe200078e0015 */
[----:B-----5:R-:W-:Y:S01]  /*101c0*/  PRMT R65, R65, 0x5410, R6 ;  /* 0x0000541041417816 */ /* 0x020fe20000000006 */
        /* <DEDUP_REMOVED lines=8> */
[----:B0-2-4-:R-:W-:-:S07]  /*10250*/  PRMT R88, R5, 0x7610, R88 ;  /* 0x0000761005587816 */ /* 0x015fce0000000058 */
.L_x_7090:
        /* <DEDUP_REMOVED lines=20> */
[--C-:B------:R-:W-:Y:S02]  /*103a0*/  IMAD.X R5, R3, 0x1, R0.reuse, P1 ;  /* 0x0000000103057824 */ /* 0x100fe400008e0600 */
[----:B------:R-:W-:-:S04]  /*103b0*/  IMAD.X R9, R25, 0x1, R0, P2 ;  /* 0x0000000119097824 */ /* 0x000fc800010e0600 */
[----:B------:R-:W5:Y:S04]  /*103c0*/  LD.E.128 R4, desc[UR46][R4.64] ;  /* 0x0000002e04047980 */ /* 0x000f68000c101d00 */
[----:B------:R-:W5:Y:S02]  /*103d0*/  LD.E.128 R8, desc[UR46][R8.64] ;  /* 0x0000002e08087980 */ /* 0x000f64000c101d00 */
.L_x_6784:
[----:B------:R-:W-:Y:S05]  /*103e0*/  BSYNC B1 ;  /* 0x0000000000017941 */ /* 0x000fea0003800000 */
.L_x_6783:
[----:B------:R-:W0:Y:S01]  /*103f0*/  SYNCS.PHASECHK.TRANS64.TRYWAIT P1, [R2+URZ+0x38800], R13 ;  /* 0x0388000d020075a7 */ /* 0x000e22000802017f */
[----:B------:R-:W-:Y:S04]  /*10400*/  BSSY B1, `(.L_x_6785) ;  /* 0x0000002000017945 */ /* 0x000fe80003800000 */
[----:B0-----:R-:W-:Y:S05]  /*10410*/  @!P1 BRA `(.L_x_6786) ;  /* 0x0000026400c09947 */ /* 0x001fea0003800000 */
.L_x_7091:
[----:B------:R-:W-:Y:S05]  /*10420*/  BSYNC B1 ;  /* 0x0000000000017941 */ /* 0x000fea0003800000 */
.L_x_6785:
[----:B------:R-:W2:Y:S04]  /*10430*/  LDL R0, [R1+0x50] ;  /* 0x0000500001007983 */ /* 0x000ea80000100800 */
[----:B------:R-:W3:Y:S01]  /*10440*/  LDL R14, [R1+0x420] ;  /* 0x00042000010e7983 */ /* 0x000ee20000100800 */
[----:B-----5:R-:W-:Y:S02]  /*10450*/  IMAD.MOV.U32 R12, RZ, RZ, R7 ;  /* 0x000000ffff0c7224 */ /* 0x020fe400078e0007 */
[----:B0-----:R-:W-:-:S03]  /*10460*/  IMAD.MOV.U32 R13, RZ, RZ, R10 ;  /* 0x000000ffff0d7224 */ /* 0x001fc600078e000a */
[----:B------:R-:W-:Y:S01]  /*10470*/  PRMT R65, R12, 0x7610, R65 ;  /* 0x000076100c417816 */ /* 0x000fe20000000041 */
[----:B------:R-:W-:Y:S01]  /*10480*/  IMAD.MOV.U32 R12, RZ, RZ, R5 ;  /* 0x000000ffff0c7224 */ /* 0x000fe200078e0005 */
[----:B------:R-:W-:Y:S01]  /*10490*/  BSSY B1, `(.L_x_6787) ;  /* 0x0000076000017945 */ /* 0x000fe20003800000 */
[----:B------:R-:W-:Y:S01]  /*104a0*/  IMAD.MOV.U32 R3, RZ, RZ, R6 ;  /* 0x000000ffff037224 */ /* 0x000fe200078e0006 */
[----:B------:R-:W-:Y:S01]  /*104b0*/  PRMT R76, R13, 0x7610, R76 ;  /* 0x000076100d4c7816 */ /* 0x000fe2000000004c */
[----:B------:R-:W-:Y:S01]  /*104c0*/  IMAD.MOV.U32 R72, RZ, RZ, R9 ;  /* 0x000000ffff487224 */ /* 0x000fe200078e0009 */
[----:B------:R-:W-:Y:S01]  /*104d0*/  PRMT R77, R12, 0x7610, R77 ;  /* 0x000076100c4d7816 */ /* 0x000fe2000000004d */
[----:B--2---:R-:W-:-:S05]  /*104e0*/  IMAD R0, R0, -0x40, R27 ;  /* 0xffffffc000007824 */ /* 0x004fca00078e021b */
[----:B------:R-:W-:-:S04]  /*104f0*/  VIMNMX R0, R0, 0x40, PT ;  /* 0x0000004000007848 */ /* 0x000fc80003fe0100 */
[-C--:B------:R-:W-:Y:S02]  /*10500*/  ISETP.GE.OR P1, PT, R155, R0.reuse, P0 ;  /* 0x000000009b00720c */ /* 0x080fe40000726670 */
[----:B---3--:R-:W-:Y:S01]  /*10510*/  ISETP.GE.OR P0, PT, R14, R0, P0 ;  /* 0x000000000e00720c */ /* 0x008fe20000706670 */
[----:B------:R-:W-:Y:S02]  /*10520*/  IMAD.MOV.U32 R0, RZ, RZ, R4 ;  /* 0x000000ffff007224 */ /* 0x000fe400078e0004 */
[----:B------:R-:W-:-:S03]  /*10530*/  IMAD.MOV.U32 R14, RZ, RZ, R11 ;  /* 0x000000ffff0e7224 */ /* 0x000fc600078e000b */
[----:B------:R-:W-:Y:S01]  /*10540*/  PRMT R78, R0, 0x7610, R78 ;  /* 0x00007610004e7816 */ /* 0x000fe2000000004e */
[----:B------:R-:W-:Y:S01]  /*10550*/  IMAD.MOV.U32 R0, RZ, RZ, R8 ;  /* 0x000000ffff007224 */ /* 0x000fe200078e0008 */
[----:B------:R-:W-:-:S03]  /*10560*/  PRMT R75, R14, 0x7610, R75 ;  /* 0x000076100e4b7816 */ /* 0x000fc6000000004b */
[----:B------:R-:W-:Y:S05]  /*10570*/  @P1 BRA `(.L_x_6788) ;  /* 0x00000004009c1947 */ /* 0x000fea0003800000 */
[----:B------:R-:W-:Y:S01]  /*10580*/  IMAD.SHL.U32 R12, R158, 0x40, RZ ;  /* 0x000000409e0c7824 */ /* 0x000fe200078e00ff */
[----:B------:R-:W-:Y:S01]  /*10590*/  SHF.R.U64 R83, R54, 0x10, R55 ;  /* 0x0000001036537819 */ /* 0x000fe20000001237 */
[----:B------:R-:W-:Y:S01]  /*105a0*/  IMAD.IADD R13, R16, 0x1, R71 ;  /* 0x00000001100d7824 */ /* 0x000fe200078e0247 */
[----:B------:R-:W-:Y:S01]  /*105b0*/  SHF.R.U64 R82, R68, 0x10, R69 ;  /* 0x0000001044527819 */ /* 0x000fe20000001245 */
[----:B------:R-:W-:Y:S01]  /*105c0*/  IMAD.SHL.U32 R24, R221, 0x200, RZ ;  /* 0x00000200dd187824 */ /* 0x000fe200078e00ff */
[----:B------:R-:W-:Y:S02]  /*105d0*/  LOP3.LUT R14, R12, 0x1c0, RZ, 0xc0, !PT ;  /* 0x000001c00c0e7812 */ /* 0x000fe400078ec0ff */
[----:B------:R-:W-:Y:S02]  /*105e0*/  PRMT R70, R70, 0x5410, R83 ;  /* 0x0000541046467816 */ /* 0x000fe40000000053 */
[----:B------:R-:W-:Y:S02]  /*105f0*/  LOP3.LUT R12, R14, 0x38, R16, 0xf8, !PT ;  /* 0x000000380e0c7812 */ /* 0x000fe400078ef810 */
[----:B------:R-:W-:-:S02]  /*10600*/  SHF.R.U32.HI R25, RZ, 0x3, R14 ;  /* 0x00000003ff197819 */ /* 0x000fc4000001160e */
[----:B------:R-:W-:Y:S02]  /*10610*/  LOP3.LUT R13, R14, 0x38, R13, 0xf8, !PT ;  /* 0x000000380e0d7812 */ /* 0x000fe400078ef80d */
[C-C-:B------:R-:W-:Y:S02]  /*10620*/  LOP3.LUT R73, R24.reuse, R12, R25.reuse, 0xf6, !PT ;  /* 0x0000000c18497212 */ /* 0x140fe400078ef619 */
[----:B------:R-:W-:Y:S02]  /*10630*/  LOP3.LUT R25, R24, R13, R25, 0xf6, !PT ;  /* 0x0000000d18197212 */ /* 0x000fe400078ef619 */
[----:B------:R-:W-:Y:S01]  /*10640*/  PRMT R82, R65, 0x5432, R82 ;  /* 0x0000543241527816 */ /* 0x000fe20000000052 */
[--C-:B------:R-:W-:Y:S01]  /*10650*/  IMAD R73, R73, 0x2, R2.reuse ;  /* 0x0000000249497824 */ /* 0x100fe200078e0202 */
[----:B------:R-:W-:Y:S01]  /*10660*/  SHF.R.U32.HI R79, RZ, 0x10, R55 ;  /* 0x00000010ff4f7819 */ /* 0x000fe20000011637 */
[----:B------:R-:W-:Y:S01]  /*10670*/  IMAD R74, R25, 0x2, R2 ;  /* 0x00000002194a7824 */ /* 0x000fe200078e0202 */
[----:B------:R-:W-:Y:S01]  /*10680*/  SHF.R.U32.HI R84, RZ, 0x10, R69 ;  /* 0x00000010ff547819 */ /* 0x000fe20000011645 */
[----:B------:R-:W-:Y:S01]  /*10690*/  IMAD.U32 R83, R82, 0x10000, RZ ;  /* 0x0001000052537824 */ /* 0x000fe200078e00ff */
[----:B------:R-:W0:Y:S01]  /*106a0*/  LDS.128 R12, [R73+0x20400] ;  /* 0x02040000490c7984 */ /* 0x000e220000000c00 */
[--C-:B------:R-:W-:Y:S01]  /*106b0*/  SHF.R.U32.HI R81, RZ, 0x10, R21.reuse ;  /* 0x00000010ff517819 */ /* 0x100fe20000011615 */
[----:B------:R-:W-:Y:S01]  /*106c0*/  IMAD.U32 R69, R70, 0x10000, RZ ;  /* 0x0001000046457824 */ /* 0x000fe200078e00ff */
[----:B------:R-:W-:Y:S01]  /*106d0*/  SHF.R.U64 R80, R20, 0x10, R21 ;  /* 0x0000001014507819 */ /* 0x000fe20000001215 */
[----:B------:R-:W1:Y:S01]  /*106e0*/  LDS.128 R24, [R74+0x20400] ;  /* 0x020400004a187984 */ /* 0x000e620000000c00 */
[----:B------:R-:W-:-:S02]  /*106f0*/  PRMT R79, R36, 0x5410, R79 ;  /* 0x00005410244f7816 */ /* 0x000fc4000000004f */
[----:B------:R-:W-:Y:S02]  /*10700*/  PRMT R81, R85, 0x5410, R81 ;  /* 0x0000541055517816 */ /* 0x000fe40000000051 */
[----:B------:R-:W-:Y:S02]  /*10710*/  PRMT R84, R76, 0x5432, R84 ;  /* 0x000054324c547816 */ /* 0x000fe40000000054 */
[----:B------:R-:W-:Y:S02]  /*10720*/  LOP3.LUT R85, R82, 0xffff0000, RZ, 0xc0, !PT ;  /* 0xffff000052557812 */ /* 0x000fe400078ec0ff */
[--C-:B------:R-:W-:Y:S02]  /*10730*/  SHF.R.U64 R86, R66, 0x10, R67.reuse ;  /* 0x0000001042567819 */ /* 0x100fe40000001243 */
[----:B------:R-:W-:Y:S02]  /*10740*/  SHF.R.U32.HI R87, RZ, 0x10, R67 ;  /* 0x00000010ff577819 */ /* 0x000fe40000011643 */
[----:B------:R-:W-:-:S02]  /*10750*/  PRMT R80, R75, 0x5432, R80 ;  /* 0x000054324b507816 */ /* 0x000fc40000000050 */
[----:B------:R-:W-:Y:S02]  /*10760*/  PRMT R86, R36, 0x5432, R86 ;  /* 0x0000543224567816 */ /* 0x000fe40000000056 */
[----:B------:R-:W-:Y:S01]  /*10770*/  PRMT R87, R88, 0x5410, R87 ;  /* 0x0000541058577816 */ /* 0x000fe20000000057 */
[C---:B0-----:R-:W-:Y:S01]  /*10780*/  IMAD.U32 R20, R12.reuse, 0x10000, RZ ;  /* 0x000100000c147824 */ /* 0x041fe200078e00ff */
        /* <DEDUP_REMOVED lines=9> */
[----:B------:R-:W-:Y:S01]  /*10820*/  LOP3.LUT R55, R70, 0xffff0000, RZ, 0xc0, !PT ;  /* 0xffff000046377812 */ /* 0x000fe200078ec0ff */
[----:B------:R-:W-:Y:S01]  /*10830*/  FMUL.FTZ R93, R24, R85 ;  /* 0x00000055185d7220 */ /* 0x000fe20000410000 */
[C---:B------:R-:W-:Y:S01]  /*10840*/  FFMA.FTZ R89, R20.reuse, R69, -R89 ;  /* 0x0000004514597223 */ /* 0x040fe20000010859 */
[----:B------:R-:W-:Y:S01]  /*10850*/  FFMA.FTZ R91, R20, R83, R91 ;  /* 0x00000053145b7223 */ /* 0x000fe2000001005b */
[----:B------:R-:W-:-:S02]  /*10860*/  IMAD.U32 R69, R84, 0x10000, RZ ;  /* 0x0001000054457824 */ /* 0x000fc400078e00ff */
[-C--:B------:R-:W-:Y:S01]  /*10870*/  FMUL.FTZ R83, R24, R55.reuse ;  /* 0x0000003718537220 */ /* 0x080fe20000410000 */
[C---:B------:R-:W-:Y:S02]  /*10880*/  IMAD.U32 R20, R79.reuse, 0x10000, RZ ;  /* 0x000100004f147824 */ /* 0x040fe400078e00ff */
[----:B------:R-:W-:Y:S01]  /*10890*/  FFMA.FTZ R70, R12, R55, -R93 ;  /* 0x000000370c467223 */ /* 0x000fe2000001085d */
[----:B------:R-:W-:Y:S01]  /*108a0*/  FMUL.FTZ R24, R66, R69 ;  /* 0x0000004542187220 */ /* 0x000fe20000410000 */
[----:B------:R-:W-:Y:S01]  /*108b0*/  LOP3.LUT R84, R84, 0xffff0000, RZ, 0xc0, !PT ;  /* 0xffff000054547812 */ /* 0x000fe200078ec0ff */
[-C--:B------:R-:W-:Y:S01]  /*108c0*/  FMUL.FTZ R82, R66, R20.reuse ;  /* 0x0000001442527220 */ /* 0x080fe20000410000 */
[----:B------:R-:W-:Y:S01]  /*108d0*/  FFMA.FTZ R66, R12, R85, R83 ;  /* 0x000000550c427223 */ /* 0x000fe20000010053 */
[----:B------:R-:W-:Y:S01]  /*108e0*/  LOP3.LUT R12, R79, 0xffff0000, RZ, 0xc0, !PT ;  /* 0xffff00004f0c7812 */ /* 0x000fe200078ec0ff */
[----:B------:R-:W-:Y:S01]  /*108f0*/  FFMA.FTZ R55, R21, R20, -R24 ;  /* 0x0000001415377223 */ /* 0x000fe20000010818 */
[----:B------:R-:W-:-:S02]  /*10900*/  IMAD.U32 R67, R26, 0x10000, RZ ;  /* 0x000100001a437824 */ /* 0x000fc400078e00ff */
[C---:B------:R-:W-:Y:S01]  /*10910*/  FMUL.FTZ R88, R25.reuse, R84 ;  /* 0x0000005419587220 */ /* 0x040fe20000410000 */
[----:B------:R-:W-:Y:S02]  /*10920*/  IMAD.U32 R20, R80, 0x10000, RZ ;  /* 0x0001000050147824 */ /* 0x000fe400078e00ff */
[----:B------:R-:W-:Y:S01]  /*10930*/  FMUL.FTZ R90, R25, R12 ;  /* 0x0000000c195a7220 */ /* 0x000fe20000410000 */
[----:B------:R-:W-:Y:S02]  /*10940*/  IMAD.U32 R24, R86, 0x10000, RZ ;  /* 0x0001000056187824 */ /* 0x000fe400078e00ff */
[----:B------:R-:W-:Y:S01]  /*10950*/  FFMA.FTZ R82, R21, R69, R82 ;  /* 0x0000004515527223 */ /* 0x000fe20000010052 */
[----:B------:R-:W-:Y:S02]  /*10960*/  IMAD.U32 R68, R27, 0x10000, RZ ;  /* 0x000100001b447824 */ /* 0x000fe400078e00ff */
[----:B------:R-:W-:Y:S01]  /*10970*/  FMUL.FTZ R79, R67, R20 ;  /* 0x00000014434f7220 */ /* 0x000fe20000410000 */
[----:B------:R-:W-:-:S02]  /*10980*/  IMAD.U32 R25, R87, 0x10000, RZ ;  /* 0x0001000057197824 */ /* 0x000fc400078e00ff */
[----:B------:R-:W-:Y:S01]  /*10990*/  FMUL.FTZ R69, R67, R24 ;  /* 0x0000001843457220 */ /* 0x000fe20000410000 */
[----:B------:R-:W-:Y:S01]  /*109a0*/  FFMA.FTZ R88, R13, R12, -R88 ;  /* 0x0000000c0d587223 */ /* 0x000fe20000010858 */
[----:B------:R-:W-:Y:S02]  /*109b0*/  IMAD.U32 R21, R81, 0x10000, RZ ;  /* 0x0001000051157824 */ /* 0x000fe400078e00ff */
[----:B------:R-:W-:Y:S01]  /*109c0*/  FFMA.FTZ R67, R13, R84, R90 ;  /* 0x000000540d437223 */ /* 0x000fe2000001005a */
[----:B------:R-:W-:Y:S02]  /*109d0*/  IMAD.U32 R54, R15, 0x10000, RZ ;  /* 0x000100000f367824 */ /* 0x000fe400078e00ff */
[----:B------:R-:W-:Y:S01]  /*109e0*/  FMUL.FTZ R13, R68, R25 ;  /* 0x00000019440d7220 */ /* 0x000fe20000410000 */
[----:B------:R-:W-:Y:S02]  /*109f0*/  IMAD.U32 R36, R14, 0x10000, RZ ;  /* 0x000100000e247824 */ /* 0x000fe400078e00ff */
[-C--:B------:R-:W-:Y:S01]  /*10a00*/  FMUL.FTZ R83, R68, R21.reuse ;  /* 0x0000001544537220 */ /* 0x080fe20000410000 */
[----:B------:R-:W-:Y:S01]  /*10a10*/  LOP3.LUT R26, R26, 0xffff0000, RZ, 0xc0, !PT ;  /* 0xffff00001a1a7812 */ /* 0x000fe200078ec0ff */
[----:B------:R-:W-:Y:S01]  /*10a20*/  FFMA.FTZ R68, R54, R21, -R13 ;  /* 0x0000001536447223 */ /* 0x000fe2000001080d */
[----:B------:R-:W-:Y:S01]  /*10a30*/  FFMA.FTZ R69, R36, R20, -R69 ;  /* 0x0000001424457223 */ /* 0x000fe20000010845 */
[----:B------:R-:W-:Y:S01]  /*10a40*/  LOP3.LUT R13, R80, 0xffff0000, RZ, 0xc0, !PT ;  /* 0xffff0000500d7812 */ /* 0x000fe200078ec0ff */
[----:B------:R-:W-:Y:S01]  /*10a50*/  FFMA.FTZ R79, R36, R24, R79 ;  /* 0x00000018244f7223 */ /* 0x000fe2000001004f */
[----:B------:R-:W-:Y:S01]  /*10a60*/  LOP3.LUT R27, R27, 0xffff0000, RZ, 0xc0, !PT ;  /* 0xffff00001b1b7812 */ /* 0x000fe200078ec0ff */
[----:B------:R-:W-:Y:S01]  /*10a70*/  FFMA.FTZ R83, R54, R25, R83 ;  /* 0x0000001936537223 */ /* 0x000fe20000010053 */
[----:B------:R-:W-:Y:S01]  /*10a80*/  LOP3.LUT R21, R86, 0xffff0000, RZ, 0xc0, !PT ;  /* 0xffff000056157812 */ /* 0x000fe200078ec0ff */
[----:B------:R-:W-:Y:S01]  /*10a90*/  FMUL.FTZ R24, R26, R13 ;  /* 0x0000000d1a187220 */ /* 0x000fe20000410000 */
[----:B------:R-:W-:-:S02]  /*10aa0*/  LOP3.LUT R20, R87, 0xffff0000, RZ, 0xc0, !PT ;  /* 0xffff000057147812 */ /* 0x000fc400078ec0ff */
[----:B------:R-:W-:Y:S01]  /*10ab0*/  LOP3.LUT R12, R81, 0xffff0000, RZ, 0xc0, !PT ;  /* 0xffff0000510c7812 */ /* 0x000fe200078ec0ff */
[-C--:B------:R-:W-:Y:S01]  /*10ac0*/  FMUL.FTZ R25, R26, R21.reuse ;  /* 0x000000151a197220 */ /* 0x080fe20000410000 */
[----:B------:R-:W-:Y:S01]  /*10ad0*/  LOP3.LUT R14, R14, 0xffff0000, RZ, 0xc0, !PT ;  /* 0xffff00000e0e7812 */ /* 0x000fe200078ec0ff */
[----:B------:R-:W-:Y:S01]  /*10ae0*/  FMUL.FTZ R54, R27, R20 ;  /* 0x000000141b367220 */ /* 0x000fe20000410000 */
[----:B------:R-:W-:Y:S01]  /*10af0*/  LOP3.LUT R15, R15, 0xffff0000, RZ, 0xc0, !PT ;  /* 0xffff00000f0f7812 */ /* 0x000fe200078ec0ff */
[-C--:B------:R-:W-:Y:S02]  /*10b00*/  FMUL.FTZ R27, R27, R12.reuse ;  /* 0x0000000c1b1b7220 */ /* 0x080fe40000410000 */
        /* <DEDUP_REMOVED lines=14> */
.L_x_6788:
[----:B------:R-:W-:Y:S05]  /*10bf0*/  BSYNC B1 ;  /* 0x0000000000017941 */ /* 0x000fea0003800000 */
.L_x_6787:
[----:B------:R-:W-:Y:S02]  /*10c00*/  PRMT R3, R3, 0x5410, R0 ;  /* 0x0000541003037816 */ /* 0x000fe40000000000 */
[----:B------:R-:W-:Y:S01]  /*10c10*/  PRMT R55, R55, 0x5410, R72 ;  /* 0x0000541037377816 */ /* 0x000fe20000000048 */
[----:B------:R-:W-:Y:S06]  /*10c20*/  @P0 BRA `(.L_x_6779) ;  /* 0x0000000400940947 */ /* 0x000fec0003800000 */
[----:B0-----:R-:W2:Y:S04]  /*10c30*/  LDL R14, [R1+0x42c] ;  /* 0x00042c00010e7983 */ /* 0x001ea80000100800 */
[----:B------:R-:W3:Y:S04]  /*10c40*/  LDL R13, [R1+0x438] ;  /* 0x00043800010d7983 */ /* 0x000ee80000100800 */
[----:B------:R-:W4:Y:S04]  /*10c50*/  LDL R12, [R1+0x43c] ;  /* 0x00043c00010c7983 */ /* 0x000f280000100800 */
[----:B------:R-:W5:Y:S01]  /*10c60*/  LDL R66, [R1+0x428] ;  /* 0x0004280001427983 */ /* 0x000f620000100800 */
[----:B------:R-:W-:Y:S01]  /*10c70*/  IMAD.IADD R0, R16, 0x1, R71 ;  /* 0x0000000110007824 */ /* 0x000fe200078e0247 */
[----:B------:R-:W-:-:S02]  /*10c80*/  SHF.R.U64 R36, R8, 0x10, R9 ;  /* 0x0000001008247819 */ /* 0x000fc40000001209 */
[----:B------:R-:W-:Y:S02]  /*10c90*/  SHF.R.U64 R20, R6, 0x10, R7 ;  /* 0x0000001006147819 */ /* 0x000fe40000001207 */
[C---:B------:R-:W-:Y:S02]  /*10ca0*/  PRMT R36, R3.reuse, 0x5432, R36 ;  /* 0x0000543203247816 */ /* 0x040fe40000000024 */
[----:B------:R-:W-:Y:S02]  /*10cb0*/  SHF.R.U32.HI R54, RZ, 0x10, R9 ;  /* 0x00000010ff367819 */ /* 0x000fe40000011609 */
[----:B------:R-:W-:Y:S02]  /*10cc0*/  SHF.R.U32.HI R6, RZ, 0x10, R7 ;  /* 0x00000010ff067819 */ /* 0x000fe40000011607 */
[----:B------:R-:W-:Y:S02]  /*10cd0*/  PRMT R20, R3, 0x5410, R20 ;  /* 0x0000541003147816 */ /* 0x000fe40000000014 */
[----:B------:R-:W-:-:S02]  /*10ce0*/  PRMT R54, R55, 0x5432, R54 ;  /* 0x0000543237367816 */ /* 0x000fc40000000036 */
[----:B------:R-:W-:Y:S02]  /*10cf0*/  PRMT R65, R65, 0x5410, R6 ;  /* 0x0000541041417816 */ /* 0x000fe40000000006 */
[----:B--2---:R-:W-:-:S04]  /*10d00*/  LOP3.LUT R0, R14, 0x38, R0, 0xf8, !PT ;  /* 0x000000380e007812 */ /* 0x004fc800078ef800 */
[----:B---3--:R-:W-:-:S05]  /*10d10*/  LOP3.LUT R0, R0, R13, RZ, 0x3c, !PT ;  /* 0x0000000d00007212 */ /* 0x008fca00078e3cff */
[----:B----4-:R-:W-:Y:S02]  /*10d20*/  IMAD.IADD R21, R12, 0x1, R0 ;  /* 0x000000010c157824 */ /* 0x010fe400078e0200 */
[----:B-----5:R-:W0:Y:S02]  /*10d30*/  LDS.128 R12, [R66+0x20400] ;  /* 0x02040000420c7984 */ /* 0x020e240000000c00 */
[----:B------:R-:W-:Y:S01]  /*10d40*/  IMAD R2, R21, 0x2, R2 ;  /* 0x0000000215027824 */ /* 0x000fe200078e0202 */
[--C-:B------:R-:W-:Y:S02]  /*10d50*/  SHF.R.U64 R21, R4, 0x10, R5.reuse ;  /* 0x0000001004157819 */ /* 0x100fe40000001205 */
[----:B------:R-:W-:Y:S02]  /*10d60*/  SHF.R.U32.HI R4, RZ, 0x10, R5 ;  /* 0x00000010ff047819 */ /* 0x000fe40000011605 */
[----:B------:R-:W1:Y:S01]  /*10d70*/  LDS.128 R24, [R2+0x20400] ;  /* 0x0204000002187984 */ /* 0x000e620000000c00 */
[----:B------:R-:W-:-:S02]  /*10d80*/  SHF.R.U64 R5, R10, 0x10, R11 ;  /* 0x000000100a057819 */ /* 0x000fc4000000120b */
[----:B------:R-:W-:Y:S02]  /*10d90*/  SHF.R.U32.HI R10, RZ, 0x10, R11 ;  /* 0x00000010ff0a7819 */ /* 0x000fe4000001160b */
[----:B------:R-:W-:Y:S02]  /*10da0*/  PRMT R78, R78, 0x5410, R21 ;  /* 0x000054104e4e7816 */ /* 0x000fe40000000015 */
[----:B------:R-:W-:Y:S02]  /*10db0*/  PRMT R75, R75, 0x5410, R10 ;  /* 0x000054104b4b7816 */ /* 0x000fe4000000000a */
[----:B------:R-:W-:Y:S01]  /*10dc0*/  PRMT R77, R77, 0x5410, R4 ;  /* 0x000054104d4d7816 */ /* 0x000fe20000000004 */
[----:B------:R-:W-:Y:S01]  /*10dd0*/  IMAD.U32 R21, R78, 0x10000, RZ ;  /* 0x000100004e157824 */ /* 0x000fe200078e00ff */
[----:B------:R-:W-:Y:S02]  /*10de0*/  PRMT R76, R76, 0x5410, R5 ;  /* 0x000054104c4c7816 */ /* 0x000fe40000000005 */
[----:B------:R-:W-:Y:S01]  /*10df0*/  LOP3.LUT R78, R78, 0xffff0000, RZ, 0xc0, !PT ;  /* 0xffff00004e4e7812 */ /* 0x000fe200078ec0ff */
[C---:B0-----:R-:W-:Y:S01]  /*10e00*/  IMAD.U32 R0, R12.reuse, 0x10000, RZ ;  /* 0x000100000c007824 */ /* 0x041fe200078e00ff */
        /* <DEDUP_REMOVED lines=10> */
[C---:B------:R-:W-:Y:S01]  /*10eb0*/  LOP3.LUT R14, R15.reuse, 0xffff0000, RZ, 0xc0, !PT ;  /* 0xffff00000f0e7812 */ /* 0x040fe200078ec0ff */
[----:B------:R-:W-:Y:S01]  /*10ec0*/  IMAD.U32 R7, R15, 0x10000, RZ ;  /* 0x000100000f077824 */ /* 0x000fe200078e00ff */
[C---:B------:R-:W-:Y:S01]  /*10ed0*/  LOP3.LUT R13, R26.reuse, 0xffff0000, RZ, 0xc0, !PT ;  /* 0xffff00001a0d7812 */ /* 0x040fe200078ec0ff */
[----:B------:R-:W-:-:S02]  /*10ee0*/  IMAD.U32 R11, R26, 0x10000, RZ ;  /* 0x000100001a0b7824 */ /* 0x000fc400078e00ff */
[----:B------:R-:W-:Y:S01]  /*10ef0*/  FMUL.FTZ R55, R8, R25 ;  /* 0x0000001908377220 */ /* 0x000fe20000410000 */
[C---:B------:R-:W-:Y:S01]  /*10f00*/  IMAD.U32 R15, R27.reuse, 0x10000, RZ ;  /* 0x000100001b0f7824 */ /* 0x040fe200078e00ff */
[----:B------:R-:W-:Y:S01]  /*10f10*/  LOP3.LUT R26, R27, 0xffff0000, RZ, 0xc0, !PT ;  /* 0xffff00001b1a7812 */ /* 0x000fe200078ec0ff */
[----:B------:R-:W-:Y:S02]  /*10f20*/  IMAD.U32 R27, R54, 0x10000, RZ ;  /* 0x00010000361b7824 */ /* 0x000fe400078e00ff */
[-C--:B------:R-:W-:Y:S01]  /*10f30*/  FMUL.FTZ R67, R8, R21.reuse ;  /* 0x0000001508437220 */ /* 0x080fe20000410000 */
[----:B------:R-:W-:Y:S01]  /*10f40*/  FFMA.FTZ R55, R0, R21, -R55 ;  /* 0x0000001500377223 */ /* 0x000fe20000010837 */
[----:B------:R-:W-:Y:S02]  /*10f50*/  IMAD.U32 R21, R77, 0x10000, RZ ;  /* 0x000100004d157824 */ /* 0x000fe400078e00ff */
[----:B------:R-:W-:Y:S01]  /*10f60*/  FMUL.FTZ R69, R10, R27 ;  /* 0x0000001b0a457220 */ /* 0x000fe20000410000 */
[----:B------:R-:W-:Y:S01]  /*10f70*/  FFMA.FTZ R67, R0, R25, R67 ;  /* 0x0000001900437223 */ /* 0x000fe20000010043 */
[----:B------:R-:W-:-:S02]  /*10f80*/  IMAD.U32 R8, R75, 0x10000, RZ ;  /* 0x000100004b087824 */ /* 0x000fc400078e00ff */
[-C--:B------:R-:W-:Y:S01]  /*10f90*/  FMUL.FTZ R25, R10, R21.reuse ;  /* 0x000000150a197220 */ /* 0x080fe20000410000 */
[----:B------:R-:W-:Y:S02]  /*10fa0*/  IMAD.U32 R0, R65, 0x10000, RZ ;  /* 0x0001000041007824 */ /* 0x000fe400078e00ff */
[----:B------:R-:W-:Y:S01]  /*10fb0*/  FFMA.FTZ R69, R4, R21, -R69 ;  /* 0x0000001504457223 */ /* 0x000fe20000010845 */
[C---:B------:R-:W-:Y:S01]  /*10fc0*/  FMUL.FTZ R10, R15.reuse, R8 ;  /* 0x000000080f0a7220 */ /* 0x040fe20000410000 */
[----:B------:R-:W-:Y:S01]  /*10fd0*/  LOP3.LUT R36, R36, 0xffff0000, RZ, 0xc0, !PT ;  /* 0xffff000024247812 */ /* 0x000fe200078ec0ff */
[-C--:B------:R-:W-:Y:S01]  /*10fe0*/  FMUL.FTZ R21, R15, R0.reuse ;  /* 0x000000000f157220 */ /* 0x080fe20000410000 */
[----:B------:R-:W-:Y:S01]  /*10ff0*/  LOP3.LUT R77, R77, 0xffff0000, RZ, 0xc0, !PT ;  /* 0xffff00004d4d7812 */ /* 0x000fe200078ec0ff */
[C---:B------:R-:W-:Y:S01]  /*11000*/  FFMA.FTZ R15, R7.reuse, R0, -R10 ;  /* 0x00000000070f7223 */ /* 0x040fe2000001080a */
[----:B------:R-:W-:Y:S01]  /*11010*/  FFMA.FTZ R25, R4, R27, R25 ;  /* 0x0000001b04197223 */ /* 0x000fe20000010019 */
[----:B------:R-:W-:Y:S01]  /*11020*/  FFMA.FTZ R21, R7, R8, R21 ;  /* 0x0000000807157223 */ /* 0x000fe20000010015 */
[----:B------:R-:W-:Y:S01]  /*11030*/  LOP3.LUT R7, R54, 0xffff0000, RZ, 0xc0, !PT ;  /* 0xffff000036077812 */ /* 0x000fe200078ec0ff */
[C---:B------:R-:W-:Y:S01]  /*11040*/  FMUL.FTZ R0, R9.reuse, R36 ;  /* 0x0000002409007220 */ /* 0x040fe20000410000 */
[-C--:B------:R-:W-:Y:S01]  /*11050*/  FMUL.FTZ R8, R9, R78.reuse ;  /* 0x0000004e09087220 */ /* 0x080fe20000410000 */
[C---:B------:R-:W-:Y:S01]  /*11060*/  IMAD.U32 R4, R76.reuse, 0x10000, RZ ;  /* 0x000100004c047824 */ /* 0x040fe200078e00ff */
[----:B------:R-:W-:Y:S01]  /*11070*/  LOP3.LUT R76, R76, 0xffff0000, RZ, 0xc0, !PT ;  /* 0xffff00004c4c7812 */ /* 0x000fe200078ec0ff */
[C---:B------:R-:W-:Y:S01]  /*11080*/  FMUL.FTZ R9, R24.reuse, R7 ;  /* 0x0000000718097220 */ /* 0x040fe20000410000 */
[----:B------:R-:W-:Y:S01]  /*11090*/  FFMA.FTZ R78, R3, R78, -R0 ;  /* 0x0000004e034e7223 */ /* 0x000fe20000010800 */
[----:B------:R-:W-:Y:S01]  /*110a0*/  FMUL.FTZ R24, R24, R77 ;  /* 0x0000004d18187220 */ /* 0x000fe20000410000 */
[----:B------:R-:W-:-:S02]  /*110b0*/  IMAD.U32 R0, R20, 0x10000, RZ ;  /* 0x0001000014007824 */ /* 0x000fc400078e00ff */
[----:B------:R-:W-:Y:S01]  /*110c0*/  FFMA.FTZ R8, R3, R36, R8 ;  /* 0x0000002403087223 */ /* 0x000fe20000010008 */
[C---:B------:R-:W-:Y:S01]  /*110d0*/  FFMA.FTZ R10, R12.reuse, R77, -R9 ;  /* 0x0000004d0c0a7223 */ /* 0x040fe20000010809 */
[----:B------:R-:W-:Y:S01]  /*110e0*/  FFMA.FTZ R24, R12, R7, R24 ;  /* 0x000000070c187223 */ /* 0x000fe20000010018 */
[C---:B------:R-:W-:Y:S01]  /*110f0*/  FMUL.FTZ R36, R11.reuse, R4 ;  /* 0x000000040b247220 */ /* 0x040fe20000410000 */
[----:B------:R-:W-:Y:S01]  /*11100*/  FMUL.FTZ R12, R11, R0 ;  /* 0x000000000b0c7220 */ /* 0x000fe20000410000 */
[----:B------:R-:W-:Y:S01]  /*11110*/  LOP3.LUT R75, R75, 0xffff0000, RZ, 0xc0, !PT ;  /* 0xffff00004b4b7812 */ /* 0x000fe200078ec0ff */
[----:B------:R-:W-:Y:S01]  /*11120*/  FMUL.FTZ R3, R13, R76 ;  /* 0x0000004c0d037220 */ /* 0x000fe20000410000 */
[----:B------:R-:W-:Y:S01]  /*11130*/  LOP3.LUT R20, R20, 0xffff0000, RZ, 0xc0, !PT ;  /* 0xffff000014147812 */ /* 0x000fe200078ec0ff */
[----:B------:R-:W-:Y:S01]  /*11140*/  FFMA.FTZ R36, R5, R0, -R36 ;  /* 0x0000000005247223 */ /* 0x000fe20000010824 */
[----:B------:R-:W-:Y:S01]  /*11150*/  LOP3.LUT R65, R65, 0xffff0000, RZ, 0xc0, !PT ;  /* 0xffff000041417812 */ /* 0x000fe200078ec0ff */
[----:B------:R-:W-:Y:S01]  /*11160*/  FFMA.FTZ R12, R5, R4, R12 ;  /* 0x00000004050c7223 */ /* 0x000fe2000001000c */
[----:B------:R-:W-:Y:S01]  /*11170*/  FMUL.FTZ R5, R26, R75 ;  /* 0x0000004b1a057220 */ /* 0x000fe20000410000 */
[-C--:B------:R-:W-:Y:S01]  /*11180*/  FMUL.FTZ R13, R13, R20.reuse ;  /* 0x000000140d0d7220 */ /* 0x080fe20000410000 */
[----:B------:R-:W-:Y:S01]  /*11190*/  FFMA.FTZ R3, R6, R20, -R3 ;  /* 0x0000001406037223 */ /* 0x000fe20000010803 */
[-C--:B------:R-:W-:Y:S01]  /*111a0*/  FMUL.FTZ R26, R26, R65.reuse ;  /* 0x000000411a1a7220 */ /* 0x080fe20000410000 */
[----:B------:R-:W-:Y:S01]  /*111b0*/  FFMA.FTZ R0, R14, R65, -R5 ;  /* 0x000000410e007223 */ /* 0x000fe20000010805 */
        /* <DEDUP_REMOVED lines=12> */
.L_x_6779:
[----:B------:R-:W-:Y:S05]  /*11280*/  BSYNC B0 ;  /* 0x0000000000007941 */ /* 0x000fea0003800000 */
.L_x_6765:
[----:B------:R-:W-:Y:S01]  /*11290*/  @!PT LDS RZ, [RZ] ;  /* 0x00000000fffff984 */ /* 0x000fe20000000800 */
[----:B------:R-:W-:Y:S01]  /*112a0*/  @!PT LDS RZ, [RZ] ;  /* 0x00000000fffff984 */ /* 0x000fe20000000800 */
[----:B------:R-:W-:Y:S01]  /*112b0*/  @!PT LDS RZ, [RZ] ;  /* 0x00000000fffff984 */ /* 0x000fe20000000800 */
[----:B------:R-:W-:Y:S01]  /*112c0*/  @!PT LDS RZ, [RZ] ;  /* 0x00000000fffff984 */ /* 0x000fe20000000800 */
[----:B------:R3:W-:Y:S06]  /*112d0*/  MEMBAR.ALL.CTA ;  /* 0x0000000000007992 */ /* 0x0007ec0000008000 */
[----:B---3--:R-:W3:Y:S01]  /*112e0*/  FENCE.VIEW.ASYNC.S ;  /* 0x00000000000073c6 */ /* 0x008ee20000000000 */
[----:B------:R-:W-:Y:S05]  /*112f0*/  WARPSYNC.ALL ;  /* 0x0000000000007948 */ /* 0x000fea0003800000 */
[----:B---3--:R-:W-:Y:S06]  /*11300*/  BAR.SYNC.DEFER_BLOCKING 0xd, 0x80 ;  /* 0x0342000000007b1d */ /* 0x008fec0000010000 */
.L_x_6762:
[----:B012---:R-:W-:Y:S01]  /*11310*/  IMAD.U32 R6, RZ, RZ, UR44 ;  /* 0x0000002cff067e24 */ /* 0x007fe2000f8e00ff */
[----:B------:R-:W-:Y:S01]  /*11320*/  UIADD3 UR4, UP0, UR38, 0x1d8, URZ ;  /* 0x000001d826047890 */ /* 0x000fe2000ff1e03f */
[----:B------:R-:W-:Y:S01]  /*11330*/  IMAD.U32 R7, RZ, RZ, UR45 ;  /* 0x0000002dff077e24 */ /* 0x000fe2000f8e00ff */
[----:B------:R-:W-:Y:S01]  /*11340*/  STL.64 [R1+0x1c0], R28 ;  /* 0x0001c01c01007387 */ /* 0x000fe20000100a00 */
[----:B------:R-:W-:Y:S01]  /*11350*/  IMAD.MOV.U32 R4, RZ, RZ, R53 ;  /* 0x000000ffff047224 */ /* 0x000fe200078e0035 */
[----:B------:R-:W-:Y:S01]  /*11360*/  UIADD3.X UR5, URZ, UR37, URZ, UP0, !UPT ;  /* 0x000000253f057290 */ /* 0x000fe200087fe43f */
[----:B------:R-:W-:Y:S02]  /*11370*/  IMAD.MOV.U32 R5, RZ, RZ, R52 ;  /* 0x000000ffff057224 */ /* 0x000fe400078e0034 */
[----:B------:R-:W-:Y:S02]  /*11380*/  IMAD.MOV.U32 R8, RZ, RZ, R60 ;  /* 0x000000ffff087224 */ /* 0x000fe400078e003c */
[----:B------:R-:W-:Y:S01]  /*11390*/  IMAD.MOV.U32 R9, RZ, RZ, R59 ;  /* 0x000000ffff097224 */ /* 0x000fe200078e003b */
[----:B------:R0:W-:Y:S01]  /*113a0*/  STL.128 [R1+0x150], R4 ;  /* 0x0001500401007387 */ /* 0x0001e20000100c00 */
[----:B------:R-:W-:-:S02]  /*113b0*/  IMAD.MOV.U32 R10, RZ, RZ, R63 ;  /* 0x000000ffff0a7224 */ /* 0x000fc400078e003f */
[----:B------:R-:W-:Y:S02]  /*113c0*/  IMAD.MOV.U32 R11, RZ, RZ, R64 ;  /* 0x000000ffff0b7224 */ /* 0x000fe400078e0040 */
[----:B------:R-:W-:Y:S02]  /*113d0*/  IMAD.U32 R0, RZ, RZ, UR38 ;  /* 0x00000026ff007e24 */ /* 0x000fe4000f8e00ff */
[----:B------:R-:W-:Y:S01]  /*113e0*/  IMAD.U32 R3, RZ, RZ, UR37 ;  /* 0x00000025ff037e24 */ /* 0x000fe2000f8e00ff */
[----:B------:R1:W-:Y:S01]  /*113f0*/  STL.128 [R1+0x130], R8 ;  /* 0x0001300801007387 */ /* 0x0003e20000100c00 */
[----:B------:R-:W-:Y:S02]  /*11400*/  IMAD.U32 R2, RZ, RZ, UR36 ;  /* 0x00000024ff027e24 */ /* 0x000fe4000f8e00ff */
[----:B0-----:R-:W-:Y:S02]  /*11410*/  IMAD.MOV.U32 R4, RZ, RZ, R47 ;  /* 0x000000ffff047224 */ /* 0x001fe400078e002f */
[----:B------:R-:W-:-:S02]  /*11420*/  IMAD.MOV.U32 R5, RZ, RZ, R62 ;  /* 0x000000ffff057224 */ /* 0x000fc400078e003e */
[----:B------:R-:W-:Y:S02]  /*11430*/  IMAD.MOV.U32 R6, RZ, RZ, R37 ;  /* 0x000000ffff067224 */ /* 0x000fe400078e0025 */
[----:B------:R-:W-:Y:S02]  /*11440*/  IMAD.MOV.U32 R7, RZ, RZ, R38 ;  /* 0x000000ffff077224 */ /* 0x000fe400078e0026 */
[----:B-1----:R-:W-:Y:S02]  /*11450*/  IMAD.MOV.U32 R8, RZ, RZ, R51 ;  /* 0x000000ffff087224 */ /* 0x002fe400078e0033 */
[----:B------:R-:W-:Y:S01]  /*11460*/  IMAD.MOV.U32 R9, RZ, RZ, R50 ;  /* 0x000000ffff097224 */ /* 0x000fe200078e0032 */
[----:B------:R0:W-:Y:S01]  /*11470*/  STL.128 [R1+0x190], R4 ;  /* 0x0001900401007387 */ /* 0x0001e20000100c00 */
[----:B------:R-:W-:Y:S02]  /*11480*/  IMAD.MOV.U32 R10, RZ, RZ, R48 ;  /* 0x000000ffff0a7224 */ /* 0x000fe400078e0030 */
[----:B------:R-:W-:-:S05]  /*11490*/  IMAD.MOV.U32 R11, RZ, RZ, R49 ;  /* 0x000000ffff0b7224 */ /* 0x000fca00078e0031 */
[----:B------:R1:W-:Y:S01]  /*114a0*/  STL.128 [R1+0x170], R8 ;  /* 0x0001700801007387 */ /* 0x0003e20000100c00 */
[----:B0-----:R-:W-:Y:S02]  /*114b0*/  IMAD.MOV.U32 R4, RZ, RZ, R45 ;  /* 0x000000ffff047224 */ /* 0x001fe400078e002d */
[----:B------:R-:W-:Y:S02]  /*114c0*/  IMAD.MOV.U32 R5, RZ, RZ, R61 ;  /* 0x000000ffff057224 */ /* 0x000fe400078e003d */
[----:B------:R-:W-:Y:S02]  /*114d0*/  IMAD.MOV.U32 R6, RZ, RZ, R40 ;  /* 0x000000ffff067224 */ /* 0x000fe400078e0028 */
[----:B------:R-:W-:Y:S02]  /*114e0*/  IMAD.MOV.U32 R7, RZ, RZ, R58 ;  /* 0x000000ffff077224 */ /* 0x000fe400078e003a */
[----:B-1----:R-:W-:Y:S02]  /*114f0*/  IMAD.U32 R9, RZ, RZ, UR43 ;  /* 0x0000002bff097e24 */ /* 0x002fe4000f8e00ff */
[----:B------:R-:W-:Y:S01]  /*11500*/  IMAD.U32 R8, RZ, RZ, UR4 ;  /* 0x00000004ff087e24 */ /* 0x000fe2000f8e00ff */
[----:B------:R0:W-:Y:S02]  /*11510*/  STL.128 [R1+0x1a0], R4 ;  /* 0x0001a00401007387 */ /* 0x0001e40000100c00 */
[----:B0-----:R-:W-:-:S02]  /*11520*/  IMAD.MOV.U32 R4, RZ, RZ, R32 ;  /* 0x000000ffff047224 */ /* 0x001fc400078e0020 */
[----:B------:R-:W-:Y:S02]  /*11530*/  IMAD.MOV.U32 R5, RZ, RZ, R31 ;  /* 0x000000ffff057224 */ /* 0x000fe400078e001f */
[----:B------:R-:W-:Y:S02]  /*11540*/  IMAD.MOV.U32 R6, RZ, RZ, R44 ;  /* 0x000000ffff067224 */ /* 0x000fe400078e002c */
[----:B------:R-:W-:-:S05]  /*11550*/  IMAD.MOV.U32 R7, RZ, RZ, R43 ;  /* 0x000000ffff077224 */ /* 0x000fca00078e002b */
[----:B------:R0:W-:Y:S02]  /*11560*/  STL.128 [R1+0x1b0], R4 ;  /* 0x0001b00401007387 */ /* 0x0001e40000100c00 */
[----:B0-----:R-:W-:Y:S02]  /*11570*/  IMAD.MOV.U32 R6, RZ, RZ, R42 ;  /* 0x000000ffff067224 */ /* 0x001fe400078e002a */
[----:B------:R-:W-:Y:S02]  /*11580*/  IMAD.MOV.U32 R7, RZ, RZ, R41 ;  /* 0x000000ffff077224 */ /* 0x000fe400078e0029 */
[----:B------:R-:W-:Y:S02]  /*11590*/  IMAD.MOV.U32 R4, RZ, RZ, R0 ;  /* 0x000000ffff047224 */ /* 0x000fe400078e0000 */
[----:B------:R-:W-:Y:S02]  /*115a0*/  IMAD.MOV.U32 R5, RZ, RZ, R3 ;  /* 0x000000ffff057224 */ /* 0x000fe400078e0003 */
[----:B------:R-:W-:-:S02]  /*115b0*/  IMAD.U32 R0, RZ, RZ, UR39 ;  /* 0x00000027ff007e24 */ /* 0x000fc4000f8e00ff */
[----:B------:R-:W-:Y:S01]  /*115c0*/  IMAD.U32 R3, RZ, RZ, UR40 ;  /* 0x00000028ff037e24 */ /* 0x000fe2000f8e00ff */
[----:B------:R0:W-:Y:S04]  /*115d0*/  STL.128 [R1+0x140], R4 ;  /* 0x0001400401007387 */ /* 0x0001e80000100c00 */
[----:B------:R-:W-:Y:S01]  /*115e0*/  STL.64 [R1+0x128], R2 ;  /* 0x0001280201007387 */ /* 0x000fe20000100a00 */
[----:B0-----:R-:W-:Y:S02]  /*115f0*/  IMAD.MOV.U32 R6, RZ, RZ, R30 ;  /* 0x000000ffff067224 */ /* 0x001fe400078e001e */
[----:B------:R-:W-:Y:S02]  /*11600*/  IMAD.MOV.U32 R7, RZ, RZ, R33 ;  /* 0x000000ffff077224 */ /* 0x000fe400078e0021 */
[----:B------:R-:W-:-:S02]  /*11610*/  IMAD.MOV.U32 R4, RZ, RZ, R0 ;  /* 0x000000ffff047224 */ /* 0x000fc400078e0000 */
[----:B------:R-:W-:Y:S02]  /*11620*/  IMAD.MOV.U32 R5, RZ, RZ, R9 ;  /* 0x000000ffff057224 */ /* 0x000fe400078e0009 */
[----:B------:R-:W-:Y:S02]  /*11630*/  IMAD.U32 R9, RZ, RZ, UR5 ;  /* 0x00000005ff097e24 */ /* 0x000fe4000f8e00ff */
[----:B------:R-:W-:Y:S01]  /*11640*/  IMAD.U32 R0, RZ, RZ, UR38 ;  /* 0x00000026ff007e24 */ /* 0x000fe2000f8e00ff */
[----:B------:R0:W-:Y:S03]  /*11650*/  STL.128 [R1+0x160], R4 ;  /* 0x0001600401007387 */ /* 0x0001e60000100c00 */
[----:B------:R-:W-:Y:S02]  /*11660*/  VIADD R0, R0, 0x128 ;  /* 0x0000012800007836 */ /* 0x000fe40000000000 */
[----:B0-----:R-:W-:-:S02]  /*11670*/  IMAD.MOV.U32 R4, RZ, RZ, R34 ;  /* 0x000000ffff047224 */ /* 0x001fc400078e0022 */
[----:B------:R-:W-:Y:S02]  /*11680*/  IMAD.MOV.U32 R5, RZ, RZ, R35 ;  /* 0x000000ffff057224 */ /* 0x000fe400078e0023 */
[----:B------:R-:W-:Y:S02]  /*11690*/  IMAD.MOV.U32 R6, RZ, RZ, R8 ;  /* 0x000000ffff067224 */ /* 0x000fe400078e0008 */
[----:B------:R-:W-:Y:S02]  /*116a0*/  IMAD.MOV.U32 R7, RZ, RZ, R9 ;  /* 0x000000ffff077224 */ /* 0x000fe400078e0009 */
[----:B------:R-:W-:-:S03]  /*116b0*/  VIADD R8, R23, 0xffffffff ;  /* 0xffffffff17087836 */ /* 0x000fc60000000000 */
[----:B------:R0:W-:Y:S04]  /*116c0*/  STL.128 [R1+0x180], R4 ;  /* 0x0001800401007387 */ /* 0x0001e80000100c00 */
[----:B0-----:R-:W-:Y:S05]  /*116d0*/  CALL.REL.NOINC `($_ZN7cutlass13device_kernelIN5flash11enable_sm90INS1_16FlashAttnFwdSm90INS1_25CollectiveMainloopFwdSm90ILi2EN4cute5tupleIJNS5_1CILi1EEES8_S8_EEENS6_IJNS7_ILi64EEESA_SA_EEELi512ENS_10bfloat16_tEfNS_4arch4Sm90ELb0ELb1ELb1ELb1ELb1ELb1ELb1ELb0ELb0ELb1ELb0ELb0EEENS1_21CollectiveEpilogueFwdINS6_IJSA_NS7_ILi512EEESA_EEES9_SC_SE_Li256ELb1ELb1ELb0ELb0EEENS1_36VarlenDynamicPersistentTileSchedulerILi64ELi64ELi256ELi128ELb0ELb1ELb1ELb1ELb0ELb1EEEEEEEEEvNT_6ParamsE$_ZZN5flash25CollectiveMainloopFwdSm90ILi2EN4cute5tupleIJNS1_1CILi1EEES4_S4_EEENS2_IJNS3_ILi64EEES6_S6_EEELi512EN7cutlass10bfloat16_tEfNS8_4arch4Sm90ELb0ELb1ELb1ELb1ELb1ELb1ELb1ELb0ELb0ELb1ELb0ELb0EE3mmaINS_16FlashAttnFwdSm90ISC_NS_21CollectiveEpilogueFwdINS2_IJS6_NS3_ILi512EEES6_EEES5_S9_SB_Li256ELb1ELb1ELb0ELb0EEENS_36VarlenDynamicPersistentTileSchedulerILi64ELi64ELi256ELi128ELb0ELb1ELb1ELb1ELb0ELb1EEEE13SharedStorageENS1_6TensorINS1_11ArrayEngineIfLm128EEENS1_6LayoutINS2_IJNS2_IJNS3_ILi2EEESR_NS3_ILi32EEEEEES4_S4_EEENS2_IJNS2_IJS4_SR_NS3_ILi4EEEEEENS3_ILi0EEESX_EEEEEEENS_7SoftmaxILi2ELi0EEEEEbRKNSC_6ParamsENS8_13PipelineAsyncILi2EEES17_RNS8_13PipelineStateILj2EEERT0_RT1_iRiRKNS_16SeqlenInfoQKNewKILb1ELb1EEENS2_IJiiiiEEERT_ENKUliT_T0_T1_E_clIZSD_ISM_S10_S12_EbS15_S17_S17_S1A_S1C_S1E_iS1F_S1J_S1K_S1M_EUlRS1N_iE0_NS3_ILb1EEES1U_EEDaiS1N_S1O_S1P_) ;  /* 0x0000029000487944 */ /* 0x001fea0003c00000 */
[----:B------:R-:W2:Y:S01]  /*116e0*/  LDL R2, [R1+0x50] ;  /* 0x0000500001027983 */ /* 0x000ea20000100800 */
[----:B------:R-:W0:Y:S08]  /*116f0*/  LDC R0, c[0x0][0x448] ;  /* 0x00011200ff007b82 */ /* 0x000e300000000800 */
[----:B------:R-:W1:Y:S01]  /*11700*/  LDC.64 R6, c[0x0][0xad8] ;  /* 0x0002b600ff067b82 */ /* 0x000e620000000a00 */
[----:B0-----:R-:W-:-:S13]  /*11710*/  ISETP.NE.AND P0, PT, R0, 0x1, PT ;  /* 0x000000010000780c */ /* 0x001fda0003f05270 */
[----:B------:R-:W0:Y:S08]  /*11720*/  @P0 LDC R3, c[0x0][0x44c] ;  /* 0x00011300ff030b82 */ /* 0x000e300000000800 */
[----:B------:R-:W3:Y:S01]  /*11730*/  @P0 LDC R4, c[0x0][0x450] ;  /* 0x00011400ff040b82 */ /* 0x000ee20000000800 */
[----:B--2---:R-:W-:-:S04]  /*11740*/  IMAD.SHL.U32 R2, R2, 0x40, RZ ;  /* 0x0000004002027824 */ /* 0x004fc800078e00ff */
[----:B0-----:R-:W-:-:S04]  /*11750*/  @P0 IMAD.HI.U32 R3, R2, R3, RZ ;  /* 0x0000000302030227 */ /* 0x001fc800078e00ff */
[----:B------:R-:W-:Y:S01]  /*11760*/  IMAD.MOV.U32 R0, RZ, RZ, R2 ;  /* 0x000000ffff007224 */ /* 0x000fe200078e0002 */
[----:B---3--:R-:W-:Y:S02]  /*11770*/  @P0 SHF.R.U32.HI R0, RZ, R4, R3 ;  /* 0x00000004ff000219 */ /* 0x008fe40000011603 */
[----:B-1----:R-:W-:-:S03]  /*11780*/  ISETP.GE.AND P0, PT, R7, 0x1, PT ;  /* 0x000000010700780c */ /* 0x002fc60003f06270 */
[----:B------:R-:W-:Y:S02]  /*11790*/  IMAD.IADD R191, R191, 0x1, R0 ;  /* 0x00000001bfbf7824 */ /* 0x000fe400078e0200 */
[----:B------:R-:W-:Y:S02]  /*117a0*/  VIADD R0, R23, 0xfffffffe ;  /* 0xfffffffe17007836 */ /* 0x000fe40000000000 */
[----:B------:R-:W-:-:S06]  /*117b0*/  IMAD.IADD R6, R191, 0x1, R6 ;  /* 0x00000001bf067824 */ /* 0x000fcc00078e0206 */
        /* <DEDUP_REMOVED lines=12> */
.L_x_6791:
[----:B------:R-:W-:-:S13]  /*11880*/  ISETP.NE.AND P0, PT, R7, 0x1, PT ;  /* 0x000000010700780c */ /* 0x000fda0003f05270 */
[----:B------:R-:W0:Y:S02]  /*11890*/  @P0 LDC.64 R4, c[0x0][0xae0] ;  /* 0x0002b800ff040b82 */ /* 0x000e240000000a00 */
[----:B0-----:R-:W-:-:S05]  /*118a0*/  @P0 IMAD.HI.U32 R4, R3, R4, RZ ;  /* 0x0000000403040227 */ /* 0x001fca00078e00ff */
[----:B------:R-:W-:-:S07]  /*118b0*/  @P0 SHF.R.U32.HI R3, RZ, R5, R4 ;  /* 0x00000005ff030219 */ /* 0x000fce0000011604 */
.L_x_6792:
[----:B------:R-:W-:Y:S05]  /*118c0*/  BSYNC B0 ;  /* 0x0000000000007941 */ /* 0x000fea0003800000 */
.L_x_6790:
[----:B------:R-:W-:-:S05]  /*118d0*/  IMAD R3, R3, R7, R7 ;  /* 0x0000000703037224 */ /* 0x000fca00078e0207 */
[----:B------:R-:W-:-:S07]  /*118e0*/  VIMNMX R6, R6, R3, PT ;  /* 0x0000000306067248 */ /* 0x000fce0003fe0100 */
.L_x_6789:
[----:B------:R-:W-:-:S04]  /*118f0*/  SHF.R.S32.HI R3, RZ, 0x1f, R6 ;  /* 0x0000001fff037819 */ /* 0x000fc80000011406 */
[----:B------:R-:W-:-:S04]  /*11900*/  LEA.HI R3, R3, R6, RZ, 0x6 ;  /* 0x0000000603037211 */ /* 0x000fc800078f30ff */
[----:B------:R-:W-:-:S04]  /*11910*/  SHF.R.S32.HI R3, RZ, 0x6, R3 ;  /* 0x00000006ff037819 */ /* 0x000fc80000011403 */
[----:B------:R-:W-:-:S04]  /*11920*/  VIMNMX R9, R22, R3, !PT ;  /* 0x0000000316097248 */ /* 0x000fc80007fe0100 */
[----:B------:R-:W-:-:S13]  /*11930*/  ISETP.GE.AND P0, PT, R0, R9, PT ;  /* 0x000000090000720c */ /* 0x000fda0003f06270 */
[----:B------:R-:W-:Y:S05]  /*11940*/  @!P0 BRA `(.L_x_6793) ;  /* 0x0000007c00e88947 */ /* 0x000fea0003800000 */
.L_x_6826:
        /* <DEDUP_REMOVED lines=20> */
.L_x_6795:
[----:B------:R-:W-:Y:S05]  /*11a90*/  BSYNC B0 ;  /* 0x0000000000007941 */ /* 0x000fea0003800000 */
.L_x_6794:
[----:B0-----:R-:W2:Y:S01]  /*11aa0*/  LDL.64 R2, [R1+0x18] ;  /* 0x0000180001027983 */ /* 0x001ea20000100a00 */
[----:B-----5:R-:W-:Y:S02]  /*11ab0*/  SHF.L.U32 R5, R6, 0x1f, RZ ;  /* 0x0000001f06057819 */ /* 0x020fe400000006ff */
[----:B--2---:R-:W-:-:S05]  /*11ac0*/  MOV R3, R2 ;  /* 0x0000000200037202 */ /* 0x004fca0000000f00 */
[----:B------:R-:W-:-:S04]  /*11ad0*/  IMAD R4, R4, 0x8, R3 ;  /* 0x0000000804047824 */ /* 0x000fc800078e0203 */
[----:B------:R0:W1:Y:S01]  /*11ae0*/  SYNCS.PHASECHK.TRANS64.TRYWAIT P0, [R4+URZ], R5 ;  /* 0x00000005040075a7 */ /* 0x000062000800017f */
[----:B------:R0:W5:Y:S01]  /*11af0*/  LDL.64 R6, [R1+0x1c8] ;  /* 0x0001c80001067983 */ /* 0x0001620000100a00 */
[----:B------:R-:W-:Y:S04]  /*11b00*/  BSSY B0, `(.L_x_6796) ;  /* 0x0000003000007945 */ /* 0x000fe80003800000 */
[----:B------:R-:W-:Y:S05]  /*11b10*/  @!P1 BRA `(.L_x_6797) ;  /* 0x0000000000049947 */ /* 0x000fea0003800000 */
[----:B------:R-:W-:Y:S01]  /*11b20*/  BPT.TRAP 0x1 ;  /* 0x000000040000795c */ /* 0x000fe20000300000 */
.L_x_6797:
[----:B------:R-:W-:Y:S05]  /*11b30*/  BSYNC B0 ;  /* 0x0000000000007941 */ /* 0x000fea0003800000 */
.L_x_6796:
[----:B------:R-:W-:Y:S04]  /*11b40*/  BSSY B0, `(.L_x_6798) ;  /* 0x0000006000007945 */ /* 0x000fe80003800000 */
[----:B-1----:R-:W-:Y:S05]  /*11b50*/  @P0 BRA `(.L_x_6799) ;  /* 0x0000000000100947 */ /* 0x002fea0003800000 */
[----:B-----5:R-:W-:Y:S01]  /*11b60*/  IMAD R6, R6, 0x8, R3 ;  /* 0x0000000806067824 */ /* 0x020fe200078e0203 */
[----:B------:R-:W-:-:S04]  /*11b70*/  SHF.L.U32 R7, R7, 0x1f, RZ ;  /* 0x0000001f07077819 */ /* 0x000fc800000006ff */
[----:B------:R-:W1:Y:S02]  /*11b80*/  SYNCS.PHASECHK.TRANS64.TRYWAIT P0, [R6+URZ], R7 ;  /* 0x00000007060075a7 */ /* 0x000e64000800017f */
[----:B-1----:R-:W-:Y:S05]  /*11b90*/  @!P0 BRA `(.L_x_6800) ;  /* 0x0000024c00f48947 */ /* 0x002fea0003800000 */
.L_x_6799:
[----:B------:R-:W-:Y:S05]  /*11ba0*/  BSYNC B0 ;  /* 0x0000000000007941 */ /* 0x000fea0003800000 */
.L_x_6798:
[----:B------:R-:W2:Y:S04]  /*11bb0*/  LDL R3, [R1+0x1c8] ;  /* 0x0001c80001037983 */ /* 0x000ea80000100800 */
[----:B0-----:R-:W2:Y:S01]  /*11bc0*/  LDL.64 R4, [R1+0x80] ;  /* 0x0000800001047983 */ /* 0x001ea20000100a00 */
[----:B------:R-:W-:Y:S05]  /*11bd0*/  WARPSYNC.ALL ;  /* 0x0000000000007948 */ /* 0x000fea0003800000 */
[----:B------:R-:W3:Y:S04]  /*11be0*/  LDL.64 R10, [R1+0x78] ;  /* 0x00007800010a7983 */ /* 0x000ee80000100a00 */
[----:B-1---5:R-:W4:Y:S04]  /*11bf0*/  LDL.64 R6, [R1+0x78] ;  /* 0x0000780001067983 */ /* 0x022f280000100a00 */
        /* <DEDUP_REMOVED lines=52> */
.L_x_6802:
[----:B------:R-:W-:Y:S05]  /*11f40*/  BSYNC B0 ;  /* 0x0000000000007941 */ /* 0x000fea0003800000 */
.L_x_6801:
        /* <DEDUP_REMOVED lines=8> */
.L_x_6804:
[----:B------:R-:W-:Y:S05]  /*11fd0*/  BSYNC B0 ;  /* 0x0000000000007941 */ /* 0x000fea0003800000 */
.L_x_6803:
[----:B------:R-:W-:Y:S04]  /*11fe0*/  BSSY B0, `(.L_x_6805) ;  /* 0x0000004000007945 */ /* 0x000fe80003800000 */
[----:B-1----:R-:W-:Y:S05]  /*11ff0*/  @P0 BRA `(.L_x_6806) ;  /* 0x0000000000080947 */ /* 0x002fea0003800000 */
[----:B------:R-:W1:Y:S02]  /*12000*/  SYNCS.PHASECHK.TRANS64.TRYWAIT P0, [R2+URZ], R3 ;  /* 0x00000003020075a7 */ /* 0x000e64000800017f */
[----:B-1----:R-:W-:Y:S05]  /*12010*/  @!P0 BRA `(.L_x_6807) ;  /* 0x0000024800e88947 */ /* 0x002fea0003800000 */
.L_x_6806:
[----:B------:R-:W-:Y:S05]  /*12020*/  BSYNC B0 ;  /* 0x0000000000007941 */ /* 0x000fea0003800000 */
.L_x_6805:
        /* <DEDUP_REMOVED lines=9> */
[----:B------:R-:W4:Y:S05]  /*120c0*/  LDL.64 R6, [R1+0x90] ;  /* 0x0000900001067983 */ /* 0x000f2a0000100a00 */
[----:B------:R-:W0:Y:S01]  /*120d0*/  S2R R56, SR_TID.X ;  /* 0x0000000000387919 */ /* 0x000e220000002100 */
[----:B------:R-:W4:Y:S04]  /*120e0*/  LDL.64 R58, [R1+0x90] ;  /* 0x00009000013a7983 */ /* 0x000f280000100a00 */
[----:B------:R-:W4:Y:S04]  /*120f0*/  LDL.64 R60, [R1+0x90] ;  /* 0x00009000013c7983 */ /* 0x000f280000100a00 */
[----:B------:R-:W4:Y:S01]  /*12100*/  LDL.64 R62, [R1+0x90] ;  /* 0x00009000013e7983 */ /* 0x000f220000100a00 */
[----:B--2---:R-:W-:Y:S01]  /*12110*/  ISETP.NE.U32.AND P0, PT, R4, RZ, PT ;  /* 0x000000ff0400720c */ /* 0x004fe20003f05070 */
[----:B---3--:R-:W-:Y:S01]  /*12120*/  IMAD R2, R5, 0x1000, R2 ;  /* 0x0000100005027824 */ /* 0x008fe200078e0202 */
[----:B------:R-:W-:Y:S01]  /*12130*/  R2UR UR7, R3 ;  /* 0x00000000030772ca */ /* 0x000fe200000e0000 */
[----:B------:R-:W2:Y:S01]  /*12140*/  LDL.64 R4, [R1+0x90] ;  /* 0x0000900001047983 */ /* 0x000ea20000100a00 */
[----:B----4-:R-:W-:-:S02]  /*12150*/  R2UR UR4, R12 ;  /* 0x000000000c0472ca */ /* 0x010fc400000e0000 */
        /* <DEDUP_REMOVED lines=174> */
[----:B------:R-:W-:Y:S01]  /*12c40*/  IADD3 R12, R12, 0x800, R57 ;  /* 0x000008000c0c7810 */ /* 0x000fe20007ffe039 */
        /* <DEDUP_REMOVED lines=10> */
[----:B--2---:R-:W-:Y:S01]  /*12cf0*/  R2UR UR5, R15 ;  /* 0x000000000f0572ca */ /* 0x004fe200000e0000 */
[----:B------:R-:W2:Y:S06]  /*12d00*/  LDL R20, [R1] ;  /* 0x0000000001147983 */ /* 0x000eac0000100800 */
        /* <DEDUP_REMOVED lines=13> */
[----:B---3--:R-:W-:Y:S01]  /*12de0*/  IADD3 R10, R15, 0x800, R10 ;  /* 0x000008000f0a7810 */ /* 0x008fe20007ffe00a */
[----:B------:R-:W-:Y:S01]  /*12df0*/  IMAD.IADD R12, R4, 0x1, R15 ;  /* 0x00000001040c7824 */ /* 0x000fe200078e020f */
[----:B------:R-:W-:Y:S01]  /*12e00*/  R2UR UR7, R13 ;  /* 0x000000000d0772ca */ /* 0x000fe200000e0000 */
[----:B------:R-:W3:Y:S01]  /*12e10*/  LDL.64 R4, [R1+0x90] ;  /* 0x0000900001047983 */ /* 0x000ee20000100a00 */
[----:B------:R-:W-:Y:S02]  /*12e20*/  R2UR UR4, R10 ;  /* 0x000000000a0472ca */ /* 0x000fe400000e0000 */
[----:B------:R-:W-:Y:S02]  /*12e30*/  R2UR UR6, R12 ;  /* 0x000000000c0672ca */ /* 0x000fe400000e0000 */
[----:B------:R-:W-:Y:S01]  /*12e40*/  R2UR UR5, R11 ;  /* 0x000000000b0572ca */ /* 0x000fe200000e0000 */
[----:B------:R-:W-:Y:S02]  /*12e50*/  IMAD.MOV.U32 R10, RZ, RZ, 0x28 ;  /* 0x00000028ff0a7424 */ /* 0x000fe400078e00ff */
        /* <DEDUP_REMOVED lines=8> */
[----:B----4-:R-:W-:Y:S02]  /*12ee0*/  IMAD.IADD R6, R11, 0x1, R6 ;  /* 0x000000010b067824 */ /* 0x010fe400078e0206 */
        /* <DEDUP_REMOVED lines=11> */
[----:B------:R-:W4:Y:S06]  /*12fa0*/  LDL.64 R6, [R1+0x90] ;  /* 0x0000900001067983 */ /* 0x000f2c0000100a00 */
[----:B------:R-:W-:Y:S01]  /*12fb0*/  HGMMA.64x64x16.F32.BF16 R24, gdesc[UR4], R24, gsb0 ;  /* 0x00e00000041879f0 */ /* 0x000fe20008001818 */
[----:B------:R-:W-:Y:S01]  /*12fc0*/  IMAD.IADD R10, R57, 0x1, R12 ;  /* 0x00000001390a7824 */ /* 0x000fe200078e020c */
[----:B------:R-:W-:-:S02]  /*12fd0*/  R2UR UR7, R11 ;  /* 0x000000000b0772ca */ /* 0x000fc400000e0000 */
[----:B------:R-:W-:Y:S02]  /*12fe0*/  R2UR UR4, R58 ;  /* 0x000000003a0472ca */ /* 0x000fe400000e0000 */
[----:B------:R-:W-:Y:S02]  /*12ff0*/  R2UR UR6, R10 ;  /* 0x000000000a0672ca */ /* 0x000fe400000e0000 */
[----:B------:R-:W-:Y:S01]  /*13000*/  R2UR UR5, R59 ;  /* 0x000000003b0572ca */ /* 0x000fe200000e0000 */
[----:B------:R-:W-:Y:S02]  /*13010*/  WARPGROUP.DEPBAR.LE gsb0, 0x0 ;  /* 0x00008000000079c5 */ /* 0x000fe40000010000 */
[----:B------:R-:W-:Y:S01]  /*13020*/  WARPGROUP.ARRIVE ;  /* 0x00000000000079c5 */ /* 0x000fe20000000000 */
[C---:B------:R-:W-:Y:S01]  /*13030*/  IMAD.IADD R58, R21.reuse, 0x1, R12 ;  /* 0x00000001153a7824 */ /* 0x040fe200078e020c */
[----:B------:R-:W-:Y:S01]  /*13040*/  IADD3 R60, R21, 0xa00, R60 ;  /* 0x00000a00153c7810 */ /* 0x000fe20007ffe03c */
[----:B------:R-:W2:Y:S07]  /*13050*/  LDL.64 R10, [R1+0x90] ;  /* 0x00009000010a7983 */ /* 0x000eae0000100a00 */
[----:B------:R-:W-:Y:S01]  /*13060*/  HGMMA.64x64x16.F32.BF16 R24, gdesc[UR4], R24, gsb0 ;  /* 0x00e00000041879f0 */ /* 0x000fe20008001818 */
[----:B------:R-:W-:Y:S01]  /*13070*/  IMAD.MOV.U32 R59, RZ, RZ, R3 ;  /* 0x000000ffff3b7224 */ /* 0x000fe200078e0003 */
[----:B------:R-:W-:-:S02]  /*13080*/  R2UR UR6, R58 ;  /* 0x000000003a0672ca */ /* 0x000fc400000e0000 */
        /* <DEDUP_REMOVED lines=10> */
[----:B------:R-:W-:Y:S01]  /*13130*/  R2UR UR6, R58 ;  /* 0x000000003a0672ca */ /* 0x000fe200000e0000 */
[----:B------:R-:W3:Y:S01]  /*13140*/  LDL.64 R60, [R1+0x90] ;  /* 0x00009000013c7983 */ /* 0x000ee20000100a00 */
[----:B------:R-:W-:-:S02]  /*13150*/  R2UR UR7, R59 ;  /* 0x000000003b0772ca */ /* 0x000fc400000e0000 */
        /* <DEDUP_REMOVED lines=10> */
[----:B------:R-:W-:-:S05]  /*13200*/  LOP3.LUT R5, R4, 0xe06, RZ, 0xc0, !PT ;  /* 0x00000e0604057812 */ /* 0x000fca00078ec0ff */
[----:B------:R-:W-:Y:S02]  /*13210*/  IMAD.IADD R62, R5, 0x1, R62 ;  /* 0x00000001053e7824 */ /* 0x000fe400078e023e */
[----:B------:R-:W-:Y:S02]  /*13220*/  IMAD.IADD R4, R2, 0x1, R5 ;  /* 0x0000000102047824 */ /* 0x000fe400078e0205 */
[----:B------:R-:W-:Y:S01]  /*13230*/  IMAD.MOV.U32 R5, RZ, RZ, R3 ;  /* 0x000000ffff057224 */ /* 0x000fe200078e0003 */
[----:B------:R-:W-:Y:S02]  /*13240*/  R2UR UR4, R62 ;  /* 0x000000003e0472ca */ /* 0x000fe400000e0000 */
[----:B------:R-:W-:Y:S02]  /*13250*/  R2UR UR6, R4 ;  /* 0x00000000040672ca */ /* 0x000fe400000e0000 */
[----:B------:R-:W-:Y:S02]  /*13260*/  R2UR UR7, R5 ;  /* 0x00000000050772ca */ /* 0x000fe400000e0000 */
[----:B------:R-:W-:Y:S01]  /*13270*/  R2UR UR5, R63 ;  /* 0x000000003f0572ca */ /* 0x000fe200000e0000 */
[----:B------:R-:W-:Y:S01]  /*13280*/  VIADD R14, R2, 0xc00 ;  /* 0x00000c00020e7836 */ /* 0x000fe20000000000 */
[----:B------:R-:W3:Y:S01]  /*13290*/  LDL.64 R4, [R1+0x90] ;  /* 0x0000900001047983 */ /* 0x000ee20000100a00 */
[----:B------:R-:W-:-:S02]  /*132a0*/  WARPGROUP.DEPBAR.LE gsb0, 0x0 ;  /* 0x00008000000079c5 */ /* 0x000fc40000010000 */
[----:B------:R-:W-:-:S08]  /*132b0*/  WARPGROUP.ARRIVE ;  /* 0x00000000000079c5 */ /* 0x000fd00000000000 */
[----:B------:R-:W-:Y:S01]  /*132c0*/  HGMMA.64x64x16.F32.BF16 R24, gdesc[UR4], R24, gsb0 ;  /* 0x00e00000041879f0 */ /* 0x000fe20008001818 */
[C---:B------:R-:W-:Y:S01]  /*132d0*/  IMAD.IADD R58, R57.reuse, 0x1, R14 ;  /* 0x00000001393a7824 */ /* 0x040fe200078e020e */
[----:B----4-:R-:W-:Y:S01]  /*132e0*/  IADD3 R6, R57, 0xc00, R6 ;  /* 0x00000c0039067810 */ /* 0x010fe20007ffe006 */
[----:B------:R-:W-:Y:S01]  /*132f0*/  IMAD.MOV.U32 R59, RZ, RZ, R3 ;  /* 0x000000ffff3b7224 */ /* 0x000fe200078e0003 */
[----:B------:R-:W-:Y:S02]  /*13300*/  R2UR UR5, R7 ;  /* 0x00000000070572ca */ /* 0x000fe400000e0000 */
[----:B------:R-:W-:Y:S02]  /*13310*/  R2UR UR6, R58 ;  /* 0x000000003a0672ca */ /* 0x000fe400000e0000 */
[----:B------:R-:W-:Y:S02]  /*13320*/  R2UR UR7, R59 ;  /* 0x000000003b0772ca */ /* 0x000fe400000e0000 */
[----:B------:R-:W-:Y:S01]  /*13330*/  R2UR UR4, R6 ;  /* 0x00000000060472ca */ /* 0x000fe200000e0000 */
[----:B------:R-:W-:-:S02]  /*13340*/  WARPGROUP.DEPBAR.LE gsb0, 0x0 ;  /* 0x00008000000079c5 */ /* 0x000fc40000010000 */
[----:B------:R-:W-:Y:S01]  /*13350*/  WARPGROUP.ARRIVE ;  /* 0x00000000000079c5 */ /* 0x000fe20000000000 */
[C---:B------:R-:W-:Y:S01]  /*13360*/  IMAD.IADD R58, R21.reuse, 0x1, R14 ;  /* 0x00000001153a7824 */ /* 0x040fe200078e020e */
[----:B--2---:R-:W-:Y:S01]  /*13370*/  IADD3 R10, R21, 0xc00, R10 ;  /* 0x00000c00150a7810 */ /* 0x004fe20007ffe00a */
[----:B------:R-:W-:Y:S01]  /*13380*/  IMAD.MOV.U32 R59, RZ, RZ, R3 ;  /* 0x000000ffff3b7224 */ /* 0x000fe200078e0003 */
[----:B------:R-:W2:Y:S06]  /*13390*/  LDL.64 R6, [R1+0x90] ;  /* 0x0000900001067983 */ /* 0x000eac0000100a00 */
        /* <DEDUP_REMOVED lines=13> */
[----:B------:R0:W5:Y:S01]  /*13470*/  LDL R14, [R1+0x1c8] ;  /* 0x0001c800010e7983 */ /* 0x0001620000100800 */
[----:B------:R-:W-:-:S02]  /*13480*/  R2UR UR7, R59 ;  /* 0x000000003b0772ca */ /* 0x000fc400000e0000 */
[----:B------:R-:W-:Y:S02]  /*13490*/  R2UR UR4, R12 ;  /* 0x000000000c0472ca */ /* 0x000fe400000e0000 */
[----:B------:R-:W-:Y:S01]  /*134a0*/  R2UR UR5, R13 ;  /* 0x000000000d0572ca */ /* 0x000fe200000e0000 */
[----:B------:R-:W-:Y:S01]  /*134b0*/  IMAD.MOV.U32 R12, RZ, RZ, 0x38 ;  /* 0x00000038ff0c7424 */ /* 0x000fe200078e00ff */
[----:B------:R-:W4:Y:S01]  /*134c0*/  LDL.64 R58, [R1+0x90] ;  /* 0x00009000013a7983 */ /* 0x000f220000100a00 */
        /* <DEDUP_REMOVED lines=18> */
[----:B------:R-:W-:Y:S01]  /*135f0*/  VIADD R12, R2, 0xe00 ;  /* 0x00000e00020c7836 */ /* 0x000fe20000000000 */
[----:B------:R-:W-:-:S03]  /*13600*/  IADD3 R4, R57, 0xe00, R4 ;  /* 0x00000e0039047810 */ /* 0x000fc60007ffe004 */
[----:B------:R-:W-:Y:S02]  /*13610*/  IMAD.IADD R56, R57, 0x1, R12 ;  /* 0x0000000139387824 */ /* 0x000fe400078e020c */
[----:B------:R-:W-:Y:S01]  /*13620*/  IMAD.MOV.U32 R57, RZ, RZ, R3 ;  /* 0x000000ffff397224 */ /* 0x000fe200078e0003 */
[----:B------:R-:W-:Y:S02]  /*13630*/  R2UR UR4, R4 ;  /* 0x00000000040472ca */ /* 0x000fe400000e0000 */
[----:B------:R-:W-:Y:S02]  /*13640*/  R2UR UR6, R56 ;  /* 0x00000000380672ca */ /* 0x000fe400000e0000 */
[----:B------:R-:W-:Y:S02]  /*13650*/  R2UR UR7, R57 ;  /* 0x00000000390772ca */ /* 0x000fe400000e0000 */
[----:B------:R-:W-:Y:S01]  /*13660*/  R2UR UR5, R5 ;  /* 0x00000000050572ca */ /* 0x000fe200000e0000 */
[----:B------:R0:W5:Y:S01]  /*13670*/  LDL R57, [R1+0xc] ;  /* 0x00000c0001397983 */ /* 0x0001620000100800 */
[----:B------:R-:W-:-:S02]  /*13680*/  WARPGROUP.DEPBAR.LE gsb0, 0x0 ;  /* 0x00008000000079c5 */ /* 0x000fc40000010000 */
[----:B------:R-:W-:-:S09]  /*13690*/  WARPGROUP.ARRIVE ;  /* 0x00000000000079c5 */ /* 0x000fd20000000000 */
[----:B------:R-:W-:Y:S01]  /*136a0*/  HGMMA.64x64x16.F32.BF16 R24, gdesc[UR4], R24, gsb0 ;  /* 0x00e00000041879f0 */ /* 0x000fe20008001818 */
[C---:B------:R-:W-:Y:S01]  /*136b0*/  IMAD.IADD R4, R21.reuse, 0x1, R12 ;  /* 0x0000000115047824 */ /* 0x040fe200078e020c */
[----:B--2---:R-:W-:Y:S01]  /*136c0*/  IADD3 R6, R21, 0xe00, R6 ;  /* 0x00000e0015067810 */ /* 0x004fe20007ffe006 */
        /* <DEDUP_REMOVED lines=25> */
[----:B----4-:R-:W-:Y:S01]  /*13860*/  IMAD.IADD R58, R5, 0x1, R58 ;  /* 0x00000001053a7824 */ /* 0x010fe200078e023a */
[----:B------:R-:W-:Y:S02]  /*13870*/  R2UR UR7, R3 ;  /* 0x00000000030772ca */ /* 0x000fe400000e0000 */
[----:B------:R-:W-:Y:S02]  /*13880*/  R2UR UR6, R2 ;  /* 0x00000000020672ca */ /* 0x000fe400000e0000 */
        /* <DEDUP_REMOVED lines=34> */
[----:B------:R-:W-:-:S03]  /*13ab0*/  LOP3.LUT R2, R20, 0x1, RZ, 0xfc, !PT ;  /* 0x0000000114027812 */ /* 0x000fc600078efcff */
        /* <DEDUP_REMOVED lines=8> */
.L_x_6809:
[----:B------:R-:W-:Y:S05]  /*13b40*/  BSYNC B0 ;  /* 0x0000000000007941 */ /* 0x000fea0003800000 */
.L_x_6808:
        /* <DEDUP_REMOVED lines=8> */
[----:B------:R-:W3:Y:S04]  /*13bd0*/  LDL R59, [R1+0x50] ;  /* 0x00005000013b7983 */ /* 0x000ee80000100800 */
[----:B------:R-:W3:Y:S04]  /*13be0*/  LDL R60, [R1+0xf8] ;  /* 0x0000f800013c7983 */ /* 0x000ee80000100800 */
[----:B0-----:R-:W3:Y:S04]  /*13bf0*/  LDL.128 R12, [R1+0xe0] ;  /* 0x0000e000010c7983 */ /* 0x001ee80000100c00 */
[----:B------:R-:W3:Y:S04]  /*13c00*/  LDL.128 R4, [R1+0xd0] ;  /* 0x0000d00001047983 */ /* 0x000ee80000100c00 */
[----:B--2---:R-:W2:Y:S01]  /*13c10*/  LD.E R56, desc[UR46][R56.64] ;  /* 0x0000002e38387980 */ /* 0x004ea2000c101900 */
[----:B----4-:R-:W-:-:S02]  /*13c20*/  ISETP.NE.AND P0, PT, R2, 0x1, PT ;  /* 0x000000010200780c */ /* 0x010fc40003f05270 */
[----:B---3--:R-:W-:Y:S01]  /*13c30*/  ISETP.GE.AND P1, PT, R13, 0x1, PT ;  /* 0x000000010d00780c */ /* 0x008fe20003f26270 */
[----:B------:R-:W-:Y:S01]  /*13c40*/  BSSY B0, `(.L_x_6810) ;  /* 0x0000079000007945 */ /* 0x000fe20003800000 */
[-C--:B--2---:R-:W-:Y:S01]  /*13c50*/  FMUL.FTZ R69, R29, R56.reuse ;  /* 0x000000381d457220 */ /* 0x084fe20000410000 */
[----:B------:R-:W-:Y:S01]  /*13c60*/  SHF.R.S32.HI R29, RZ, 0x1f, R58 ;  /* 0x0000001fff1d7819 */ /* 0x000fe2000001143a */
[-C--:B------:R-:W-:Y:S01]  /*13c70*/  FMUL.FTZ R20, R25, R56.reuse ;  /* 0x0000003819147220 */ /* 0x080fe20000410000 */
[----:B------:R-:W-:Y:S02]  /*13c80*/  FMUL.FTZ R25, R30, R56 ;  /* 0x000000381e197220 */ /* 0x000fe40000410000 */
[----:B------:R-:W-:Y:S01]  /*13c90*/  LEA.HI R30, R29, R58, RZ, 0x7 ;  /* 0x0000003a1d1e7211 */ /* 0x000fe200078f38ff */
[-C--:B------:R-:W-:Y:S01]  /*13ca0*/  FMUL.FTZ R8, R26, R56.reuse ;  /* 0x000000381a087220 */ /* 0x080fe20000410000 */
[-C--:B------:R-:W-:Y:S02]  /*13cb0*/  FMUL.FTZ R26, R31, R56.reuse ;  /* 0x000000381f1a7220 */ /* 0x080fe40000410000 */
[----:B------:R-:W-:Y:S01]  /*13cc0*/  LOP3.LUT R31, R30, 0xffffff80, RZ, 0xc0, !PT ;  /* 0xffffff801e1f7812 */ /* 0x000fe200078ec0ff */
[----:B------:R-:W-:-:S04]  /*13cd0*/  FMUL.FTZ R33, R33, R56 ;  /* 0x0000003821217220 */ /* 0x000fc80000410000 */
[----:B------:R-:W-:Y:S02]  /*13ce0*/  IMAD.IADD R31, R58, 0x1, -R31 ;  /* 0x000000013a1f7824 */ /* 0x000fe400078e0a1f */
[-C--:B------:R-:W-:Y:S01]  /*13cf0*/  FMUL.FTZ R32, R32, R56.reuse ;  /* 0x0000003820207220 */ /* 0x080fe20000410000 */
[----:B------:R0:W1:Y:S02]  /*13d00*/  MUFU.TANH R67, R33 ;  /* 0x0000002100437308 */ /* 0x0000640000002400 */
[----:B------:R-:W-:Y:S01]  /*13d10*/  SHF.R.S32.HI R30, RZ, 0x1f, R31 ;  /* 0x0000001fff1e7819 */ /* 0x000fe2000001141f */
[----:B------:R-:W-:-:S05]  /*13d20*/  FMUL.FTZ R40, R40, R56 ;  /* 0x0000003828287220 */ /* 0x000fca0000410000 */
[----:B------:R2:W3:Y:S01]  /*13d30*/  MUFU.TANH R117, R32 ;  /* 0x0000002000757308 */ /* 0x0004e20000002400 */
[----:B0-----:R-:W-:-:S04]  /*13d40*/  LEA.HI R33, R29, R58, RZ, 0x2 ;  /* 0x0000003a1d217211 */ /* 0x001fc800078f10ff */
[----:B------:R-:W-:Y:S02]  /*13d50*/  LOP3.LUT R33, R33, 0xfffffffc, RZ, 0xc0, !PT ;  /* 0xfffffffc21217812 */ /* 0x000fe400078ec0ff */
[-C--:B--2---:R-:W-:Y:S01]  /*13d60*/  LEA.HI R32, R30, R31.reuse, RZ, 0x2 ;  /* 0x0000001f1e207211 */ /* 0x084fe200078f10ff */
[----:B------:R0:W2:Y:S03]  /*13d70*/  MUFU.TANH R61, R40 ;  /* 0x00000028003d7308 */ /* 0x0000a60000002400 */
[--C-:B------:R-:W-:Y:S01]  /*13d80*/  SHF.R.S32.HI R29, RZ, 0x2, R32.reuse ;  /* 0x00000002ff1d7819 */ /* 0x100fe20000011420 */
[----:B------:R-:W-:Y:S01]  /*13d90*/  FMUL.FTZ R37, R37, R56 ;  /* 0x0000003825257220 */ /* 0x000fe20000410000 */
[----:B------:R-:W-:Y:S01]  /*13da0*/  IMAD.IADD R33, R58, 0x1, -R33 ;  /* 0x000000013a217824 */ /* 0x000fe200078e0a21 */
[----:B0-----:R-:W-:Y:S02]  /*13db0*/  SHF.R.S32.HI R40, RZ, 0x1f, R32 ;  /* 0x0000001fff287819 */ /* 0x001fe40000011420 */
[----:B------:R-:W-:-:S02]  /*13dc0*/  LEA.HI R30, R30, R31, RZ, 0x5 ;  /* 0x0000001f1e1e7211 */ /* 0x000fc400078f28ff */
[----:B------:R-:W-:Y:S01]  /*13dd0*/  LEA.HI R40, R40, R29, RZ, 0x3 ;  /* 0x0000001d28287211 */ /* 0x000fe200078f18ff */
[----:B------:R0:W4:Y:S01]  /*13de0*/  MUFU.TANH R63, R37 ;  /* 0x00000025003f7308 */ /* 0x0001220000002400 */
[-C--:B------:R-:W-:Y:S01]  /*13df0*/  FMUL.FTZ R44, R44, R56.reuse ;  /* 0x000000382c2c7220 */ /* 0x080fe20000410000 */
[-C--:B------:R-:W-:Y:S01]  /*13e00*/  FMUL.FTZ R21, R28, R56.reuse ;  /* 0x000000381c157220 */ /* 0x080fe20000410000 */
[----:B------:R-:W-:Y:S01]  /*13e10*/  LOP3.LUT R40, R40, 0xfffffff8, RZ, 0xc0, !PT ;  /* 0xfffffff828287812 */ /* 0x000fe200078ec0ff */
[-C--:B------:R-:W-:Y:S01]  /*13e20*/  FMUL.FTZ R28, R35, R56.reuse ;  /* 0x00000038231c7220 */ /* 0x080fe20000410000 */
[----:B------:R-:W-:Y:S01]  /*13e30*/  SHF.R.S32.HI R30, RZ, 0x5, R30 ;  /* 0x00000005ff1e7819 */ /* 0x000fe2000001141e */
[----:B------:R-:W-:Y:S01]  /*13e40*/  FMUL.FTZ R35, R39, R56 ;  /* 0x0000003827237220 */ /* 0x000fe20000410000 */
[----:B0-----:R-:W-:Y:S01]  /*13e50*/  LEA.HI R37, R33, R33, RZ, 0x1 ;  /* 0x0000002121257211 */ /* 0x001fe200078f08ff */
[----:B------:R0:W1:Y:S01]  /*13e60*/  MUFU.TANH R39, R44 ;  /* 0x0000002c00277308 */ /* 0x0000620000002400 */
[----:B------:R-:W-:-:S02]  /*13e70*/  IMAD.IADD R40, R29, 0x1, -R40 ;  /* 0x000000011d287824 */ /* 0x000fc400078e0a28 */
[----:B------:R-:W-:Y:S01]  /*13e80*/  IMAD R29, R59, 0x4, R30 ;  /* 0x000000043b1d7824 */ /* 0x000fe200078e021e */
[----:B0-----:R-:W-:-:S03]  /*13e90*/  LOP3.LUT R44, R37, 0x1ffffffe, RZ, 0xc0, !PT ;  /* 0x1ffffffe252c7812 */ /* 0x001fc600078ec0ff */
[----:B------:R-:W-:Y:S02]  /*13ea0*/  IMAD.U32 R29, R29, 0x10, R40 ;  /* 0x000000101d1d7824 */ /* 0x000fe400078e0028 */
[----:B------:R-:W-:-:S04]  /*13eb0*/  IMAD.IADD R44, R33, 0x1, -R44 ;  /* 0x00000001212c7824 */ /* 0x000fc800078e0a2c */
[----:B------:R-:W-:-:S04]  /*13ec0*/  IMAD R44, R44, 0x8, R29 ;  /* 0x000000082c2c7824 */ /* 0x000fc800078e021d */
[----:B------:R-:W-:-:S04]  /*13ed0*/  @P0 IMAD.HI.U32 R3, R44, R3, RZ ;  /* 0x000000032c030227 */ /* 0x000fc800078e00ff */
[-C--:B------:R-:W-:Y:S01]  /*13ee0*/  FMUL.FTZ R10, R27, R56.reuse ;  /* 0x000000381b0a7220 */ /* 0x080fe20000410000 */
[----:B------:R-:W-:Y:S01]  /*13ef0*/  FMUL.FTZ R27, R34, R56 ;  /* 0x00000038221b7220 */ /* 0x000fe20000410000 */
[----:B------:R-:W-:Y:S01]  /*13f00*/  @P0 SHF.R.U32.HI R44, RZ, R60, R3 ;  /* 0x0000003cff2c0219 */ /* 0x000fe20000011603 */
[-C--:B------:R-:W-:Y:S01]  /*13f10*/  FMUL.FTZ R34, R42, R56.reuse ;  /* 0x000000382a227220 */ /* 0x080fe20000410000 */
[-C--:B------:R-:W-:Y:S01]  /*13f20*/  FMUL.FTZ R42, R46, R56.reuse ;  /* 0x000000382e2a7220 */ /* 0x080fe20000410000 */
[----:B------:R-:W-:Y:S02]  /*13f30*/  IMAD.SHL.U32 R37, R0, 0x40, RZ ;  /* 0x0000004000257824 */ /* 0x000fe400078e00ff */
[-C--:B------:R-:W-:Y:S01]  /*13f40*/  FMUL.FTZ R11, R24, R56.reuse ;  /* 0x00000038180b7220 */ /* 0x080fe20000410000 */
[----:B------:R-:W-:Y:S01]  /*13f50*/  LOP3.LUT R32, R32, 0x7ffffffc, RZ, 0xc0, !PT ;  /* 0x7ffffffc20207812 */ /* 0x000fe200078ec0ff */
[----:B------:R-:W0:Y:S01]  /*13f60*/  SHFL.IDX PT, R46, R44, RZ, 0x1c1f ;  /* 0x001c1fff2c2e7589 */ /* 0x000e2200000e0000 */
[-C--:B------:R-:W-:Y:S01]  /*13f70*/  FMUL.FTZ R24, R36, R56.reuse ;  /* 0x0000003824187220 */ /* 0x080fe20000410000 */
[----:B------:R-:W-:Y:S01]  /*13f80*/  IADD3 R3, -R37, 0x1, RZ ;  /* 0x0000000125037810 */ /* 0x000fe20007ffe1ff */
[-C--:B------:R-:W-:Y:S01]  /*13f90*/  FMUL.FTZ R36, R38, R56.reuse ;  /* 0x0000003826247220 */ /* 0x080fe20000410000 */
[----:B------:R-:W-:Y:S01]  /*13fa0*/  IMAD.IADD R32, R31, 0x1, -R32 ;  /* 0x000000011f207824 */ /* 0x000fe200078e0a20 */
        /* <DEDUP_REMOVED lines=9> */
[-C--:B---3--:R-:W-:Y:S01]  /*14040*/  FMUL.FTZ R24, R43, R56.reuse ;  /* 0x000000382b187220 */ /* 0x088fe20000410000 */
[-C--:B------:R-:W-:Y:S01]  /*14050*/  FMUL.FTZ R48, R48, R56.reuse ;  /* 0x0000003830307220 */ /* 0x080fe20000410000 */
[-C--:B------:R-:W-:Y:S01]  /*14060*/  FMUL.FTZ R49, R49, R56.reuse ;  /* 0x0000003831317220 */ /* 0x080fe20000410000 */
[----:B------:R-:W-:Y:S01]  /*14070*/  FMUL.FTZ R55, R55, R56 ;  /* 0x0000003837377220 */ /* 0x000fe20000410000 */
[----:B------:R-:W-:Y:S01]  /*14080*/  IMAD R3, R32, -0x2, R3 ;  /* 0xfffffffe20037824 */ /* 0x000fe200078e0203 */
[----:B------:R-:W3:Y:S04]  /*14090*/  MUFU.TANH R11, R11 ;  /* 0x0000000b000b7308 */ /* 0x000ee80000002400 */
        /* <DEDUP_REMOVED lines=20> */
[----:B------:R0:W0:Y:S08]  /*141e0*/  MUFU.TANH R43, R49 ;  /* 0x00000031002b7308 */ /* 0x0000300000002400 */
        /* <DEDUP_REMOVED lines=22> */
.L_x_6813:
[----:B------:R-:W-:-:S13]  /*14350*/  ISETP.NE.AND P0, PT, R13, 0x1, PT ;  /* 0x000000010d00780c */ /* 0x000fda0003f05270 */
[----:B------:R-:W-:-:S05]  /*14360*/  @P0 IMAD.HI.U32 R12, R6, R14, RZ ;  /* 0x0000000e060c0227 */ /* 0x000fca00078e00ff */
[----:B------:R-:W-:-:S07]  /*14370*/  @P0 SHF.R.U32.HI R6, RZ, R15, R12 ;  /* 0x0000000fff060219 */ /* 0x000fce000001160c */
.L_x_6814:
[----:B------:R-:W-:Y:S05]  /*14380*/  BSYNC B1 ;  /* 0x0000000000017941 */ /* 0x000fea0003800000 */
.L_x_6812:
[----:B------:R-:W-:-:S04]  /*14390*/  IMAD R7, R6, R13, -R37 ;  /* 0x0000000d06077224 */ /* 0x000fc800078e0a25 */
[----:B------:R-:W-:-:S05]  /*143a0*/  IMAD R6, R32, -0x2, R7 ;  /* 0xfffffffe20067824 */ /* 0x000fca00078e0207 */
[----:B------:R-:W-:Y:S02]  /*143b0*/  VIMNMX R3, R3, R6, !PT ;  /* 0x0000000603037248 */ /* 0x000fe40007fe0100 */
[----:B------:R-:W-:-:S07]  /*143c0*/  VIADDMNMX R2, R6, R13, R2, PT ;  /* 0x0000000d06027246 */ /* 0x000fce0003800102 */
.L_x_6811:
[----:B------:R-:W-:Y:S05]  /*143d0*/  BSYNC B0 ;  /* 0x0000000000007941 */ /* 0x000fea0003800000 */
.L_x_6810:
        /* <DEDUP_REMOVED lines=15> */
[--C-:B0-----:R-:W-:Y:S01]  /*144d0*/  IMAD.IADD R6, R30, 0x1, R44.reuse ;  /* 0x000000011e067824 */ /* 0x101fe200078e022c */
[----:B------:R-:W-:Y:S01]  /*144e0*/  ISETP.GT.AND P3, PT, R3, 0x9, !P5 ;  /* 0x000000090300780c */ /* 0x000fe20006f64270 */
[----:B------:R-:W-:Y:S01]  /*144f0*/  IMAD.IADD R7, R31, 0x1, R44 ;  /* 0x000000011f077824 */ /* 0x000fe200078e022c */
[----:B------:R-:W-:Y:S02]  /*14500*/  ISETP.GE.AND P4, PT, R40, 0x12, PT ;  /* 0x000000122800780c */ /* 0x000fe40003f86270 */
[----:B------:R-:W-:Y:S02]  /*14510*/  FSEL R117, R117, -INF , !P2 ;  /* 0xff80000075757808 */ /* 0x000fe40005000000 */
[----:B------:R-:W-:Y:S02]  /*14520*/  ISETP.LT.OR P3, PT, R2, 0xa, P3 ;  /* 0x0000000a0200780c */ /* 0x000fe40001f61670 */
[----:B------:R-:W-:-:S02]  /*14530*/  ISETP.GT.AND P2, PT, R3, 0x11, !P4 ;  /* 0x000000110300780c */ /* 0x000fc40006744270 */
[----:B------:R-:W-:Y:S02]  /*14540*/  FSEL R69, R69, -INF , !P3 ;  /* 0xff80000045457808 */ /* 0x000fe40005800000 */
        /* <DEDUP_REMOVED lines=67> */
.L_x_6818:
[----:B------:R-:W-:-:S13]  /*14980*/  ISETP.NE.AND P6, PT, R13, 0x1, PT ;  /* 0x000000010d00780c */ /* 0x000fda0003fc5270 */
[----:B------:R-:W-:-:S05]  /*14990*/  @P6 IMAD.HI.U32 R14, R4, R14, RZ ;  /* 0x0000000e040e6227 */ /* 0x000fca00078e00ff */
[----:B------:R-:W-:-:S07]  /*149a0*/  @P6 SHF.R.U32.HI R4, RZ, R15, R14 ;  /* 0x0000000fff046219 */ /* 0x000fce000001160e */
.L_x_6819:
[----:B------:R-:W-:Y:S05]  /*149b0*/  BSYNC B1 ;  /* 0x0000000000017941 */ /* 0x000fea0003800000 */
.L_x_6817:
[----:B------:R-:W-:-:S04]  /*149c0*/  IMAD R3, R4, R13, -R37 ;  /* 0x0000000d04037224 */ /* 0x000fc800078e0a25 */
[----:B------:R-:W-:-:S05]  /*149d0*/  IMAD R32, R32, -0x2, R3 ;  /* 0xfffffffe20207824 */ /* 0x000fca00078e0203 */
[----:B------:R-:W-:Y:S02]  /*149e0*/  VIADDMNMX R6, R32, R13, R6, PT ;  /* 0x0000000d20067246 */ /* 0x000fe40003800106 */
[----:B------:R-:W-:-:S07]  /*149f0*/  VIMNMX R7, R7, R32, !PT ;  /* 0x0000002007077248 */ /* 0x000fce0007fe0100 */
.L_x_6816:
[----:B------:R-:W-:Y:S05]  /*14a00*/  BSYNC B0 ;  /* 0x0000000000007941 */ /* 0x000fea0003800000 */
.L_x_6815:
        /* <DEDUP_REMOVED lines=16> */
[----:B------:R-:W-:Y:S02]  /*14b10*/  ISETP.NE.AND P0, PT, R21, RZ, PT ;  /* 0x000000ff1500720c */ /* 0x000fe40003f05270 */
[----:B------:R-:W2:Y:S02]  /*14b20*/  LDL.64 R20, [R1+0x1e0] ;  /* 0x0001e00001147983 */ /* 0x000ea40000100a00 */
        /* <DEDUP_REMOVED lines=21> */
[----:B------:R-:W3:Y:S01]  /*14c80*/  LDL R12, [R1+0x200] ;  /* 0x00020000010c7983 */ /* 0x000ee20000100800 */
        /* <DEDUP_REMOVED lines=12> */
[C---:B------:R-:W-:Y:S02]  /*14d50*/  ISETP.LT.OR P4, PT, R6.reuse, 0x32, P4 ;  /* 0x000000320600780c */ /* 0x040fe40002781670 */
[----:B------:R-:W-:Y:S02]  /*14d60*/  FSEL R173, R173, -INF , !P3 ;  /* 0xff800000adad7808 */ /* 0x000fe40005800000 */
[----:B------:R-:W-:Y:S02]  /*14d70*/  ISETP.GT.AND P6, PT, R7, 0x39, !P6 ;  /* 0x000000390700780c */ /* 0x000fe400077c4270 */
[C---:B------:R-:W-:Y:S02]  /*14d80*/  ISETP.LT.OR P5, PT, R6.reuse, 0x39, P5 ;  /* 0x000000390600780c */ /* 0x040fe40002fa1670 */
[----:B------:R-:W-:Y:S02]  /*14d90*/  FSEL R33, R33, -INF , !P4 ;  /* 0xff80000021217808 */ /* 0x000fe40006000000 */
[----:B------:R-:W-:-:S02]  /*14da0*/  ISETP.LT.OR P6, PT, R6, 0x3a, P6 ;  /* 0x0000003a0600780c */ /* 0x000fc400037c1670 */
[----:B------:R-:W-:Y:S02]  /*14db0*/  FSEL R175, R54, -INF , !P5 ;  /* 0xff80000036af7808 */ /* 0x000fe40006800000 */
[----:B------:R-:W-:Y:S02]  /*14dc0*/  FSEL R32, R29, -INF , !P6 ;  /* 0xff8000001d207808 */ /* 0x000fe40007000000 */
[----:B--2---:R-:W-:-:S04]  /*14dd0*/  FMNMX.FTZ R2, R73, R20, !PT ;  /* 0x0000001449027209 */ /* 0x004fc80007810000 */
        /* <DEDUP_REMOVED lines=29> */
[----:B------:R-:W-:Y:S01]  /*14fb0*/  FMNMX.FTZ R7, R175, R2, !PT ;  /* 0x00000002af077209 */ /* 0x000fe20007810000 */
[----:B------:R-:W2:Y:S03]  /*14fc0*/  LDL.64 R4, [R1+0x1f0] ;  /* 0x0001f00001047983 */ /* 0x000ea60000100a00 */
[----:B------:R-:W-:Y:S01]  /*14fd0*/  FMNMX.FTZ R7, R32, R7, !PT ;  /* 0x0000000720077209 */ /* 0x000fe20007810000 */
[----:B------:R-:W0:Y:S04]  /*14fe0*/  SHFL.BFLY PT, R3, R6, 0x2, 0x1f ;  /* 0x0c401f0006037f89 */ /* 0x000e2800000e0000 */
[----:B------:R-:W-:Y:S04]  /*14ff0*/  STL.64 [R1+0x1e0], R6 ;  /* 0x0001e00601007387 */ /* 0x000fe80000100a00 */
[----:B------:R-:W4:Y:S01]  /*15000*/  LDL R14, [R1+0x1e4] ;  /* 0x0001e400010e7983 */ /* 0x000f220000100800 */
[----:B0-----:R-:W-:-:S05]  /*15010*/  FMNMX.FTZ R8, R6, R3, !PT ;  /* 0x0000000306087209 */ /* 0x001fca0007810000 */
[----:B------:R-:W0:Y:S02]  /*15020*/  SHFL.BFLY PT, R3, R8, 0x1, 0x1f ;  /* 0x0c201f0008037f89 */ /* 0x000e2400000e0000 */
[----:B0-----:R-:W-:Y:S02]  /*15030*/  FMNMX.FTZ R10, R8, R3, !PT ;  /* 0x00000003080a7209 */ /* 0x001fe40007810000 */
[----:B------:R-:W5:Y:S04]  /*15040*/  LDL.64 R2, [R1+0xb8] ;  /* 0x0000b80001027983 */ /* 0x000f680000100a00 */
[----:B------:R-:W-:Y:S04]  /*15050*/  STL [R1+0x1e0], R10 ;  /* 0x0001e00a01007387 */ /* 0x000fe80000100800 */
[----:B------:R-:W3:Y:S04]  /*15060*/  LDL R13, [R1+0x1e0] ;  /* 0x0001e000010d7983 */ /* 0x000ee80000100800 */
[----:B----4-:R-:W0:Y:S02]  /*15070*/  SHFL.BFLY PT, R11, R14, 0x2, 0x1f ;  /* 0x0c401f000e0b7f89 */ /* 0x010e2400000e0000 */
[----:B0-----:R-:W-:-:S05]  /*15080*/  FMNMX.FTZ R11, R11, R14, !PT ;  /* 0x0000000e0b0b7209 */ /* 0x001fca0007810000 */
[----:B------:R-:W0:Y:S02]  /*15090*/  SHFL.BFLY PT, R6, R11, 0x1, 0x1f ;  /* 0x0c201f000b067f89 */ /* 0x000e2400000e0000 */
[----:B0-----:R-:W-:Y:S02]  /*150a0*/  FMNMX.FTZ R6, R11, R6, !PT ;  /* 0x000000060b067209 */ /* 0x001fe40007810000 */
[----:B---3--:R-:W-:-:S04]  /*150b0*/  FSETP.NEU.FTZ.AND P0, PT, R13, -INF , PT ;  /* 0xff8000000d00780b */ /* 0x008fc80003f1d000 */
[----:B------:R-:W-:Y:S02]  /*150c0*/  FSEL R7, R13, RZ, P0 ;  /* 0x000000ff0d077208 */ /* 0x000fe40000000000 */
[----:B------:R-:W-:-:S04]  /*150d0*/  FSETP.NEU.FTZ.AND P0, PT, R6, -INF , PT ;  /* 0xff8000000600780b */ /* 0x000fc80003f1d000 */
[----:B------:R-:W-:Y:S01]  /*150e0*/  FSEL R8, R6, RZ, P0 ;  /* 0x000000ff06087208 */ /* 0x000fe20000000000 */
[----:B------:R-:W-:-:S04]  /*150f0*/  FADD.FTZ R7, R20, -R7 ;  /* 0x8000000714077221 */ /* 0x000fc80000010000 */
[----:B------:R-:W-:Y:S01]  /*15100*/  FADD.FTZ R21, R21, -R8 ;  /* 0x8000000815157221 */ /* 0x000fe20000010000 */
[----:B------:R-:W-:-:S03]  /*15110*/  FMUL.FTZ R7, R7, R12 ;  /* 0x0000000c07077220 */ /* 0x000fc60000410000 */
[----:B------:R-:W-:Y:S01]  /*15120*/  FMUL.FTZ R21, R12, R21 ;  /* 0x000000150c157220 */ /* 0x000fe20000410000 */
[----:B------:R-:W2:Y:S08]  /*15130*/  MUFU.EX2 R131, R7 ;  /* 0x0000000700837308 */ /* 0x000eb00000000800 */
[----:B------:R-:W0:Y:S01]  /*15140*/  MUFU.EX2 R130, R21 ;  /* 0x0000001500827308 */ /* 0x000e220000000800 */
[----:B------:R1:W-:Y:S01]  /*15150*/  STL [R1+0x1e4], R6 ;  /* 0x0001e40601007387 */ /* 0x0003e20000100800 */
[----:B--2---:R-:W-:Y:S01]  /*15160*/  FMUL.FTZ R4, R131, R4 ;  /* 0x0000000483047220 */ /* 0x004fe20000410000 */
[----:B0-----:R-:W-:-:S05]  /*15170*/  FMUL.FTZ R5, R5, R130 ;  /* 0x0000008205057220 */ /* 0x001fca0000410000 */
[----:B------:R1:W-:Y:S04]  /*15180*/  STL.64 [R1+0x1f0], R4 ;  /* 0x0001f00401007387 */ /* 0x0003e80000100a00 */
[----:B-----5:R-:W2:Y:S01]  /*15190*/  LD.E R8, desc[UR46][R2.64+0x4] ;  /* 0x0000042e02087980 */ /* 0x020ea2000c101900 */
[----:B------:R-:W-:Y:S01]  /*151a0*/  BSSY B0, `(.L_x_6820) ;  /* 0x000000c000007945 */ /* 0x000fe20003800000 */
[----:B--2---:R-:W-:-:S13]  /*151b0*/  ISETP.NE.AND P0, PT, R8, RZ, PT ;  /* 0x000000ff0800720c */ /* 0x004fda0003f05270 */
[----:B-1----:R-:W-:Y:S05]  /*151c0*/  @P0 BRA `(.L_x_6821) ;  /* 0x0000000000240947 */ /* 0x002fea0003800000 */
        /* <DEDUP_REMOVED lines=9> */
.L_x_6821:
[----:B------:R-:W-:Y:S05]  /*15260*/  BSYNC B0 ;  /* 0x0000000000007941 */ /* 0x000fea0003800000 */
.L_x_6820:
        /* <DEDUP_REMOVED lines=9> */
.L_x_6823:
[----:B------:R-:W-:Y:S05]  /*15300*/  BSYNC B0 ;  /* 0x0000000000007941 */ /* 0x000fea0003800000 */
.L_x_6822:
[----:B------:R-:W0:Y:S04]  /*15310*/  LDL R46, [R1+0x200] ;  /* 0x00020000012e7983 */ /* 0x000e280000100800 */
[----:B------:R-:W0:Y:S04]  /*15320*/  LDL.64 R30, [R1+0x1e0] ;  /* 0x0001e000011e7983 */ /* 0x000e280000100a00 */
[----:B------:R-:W2:Y:S04]  /*15330*/  LDL.64 R6, [R1+0x1f0] ;  /* 0x0001f00001067983 */ /* 0x000ea80000100a00 */
[----:B------:R-:W3:Y:S04]  /*15340*/  LDL.64 R28, [R1+0x400] ;  /* 0x00040000011c7983 */ /* 0x000ee80000100a00 */
[----:B------:R-:W4:Y:S04]  /*15350*/  LDL.64 R26, [R1+0x408] ;  /* 0x00040800011a7983 */ /* 0x000f280000100a00 */
        /* <DEDUP_REMOVED lines=26> */
[----:B------:R-:W2:Y:S01]  /*15500*/  LDL R144, [R1+0x1c8] ;  /* 0x0001c80001907983 */ /* 0x000ea20000100800 */
[C---:B0-----:R-:W-:Y:S01]  /*15510*/  FMUL.FTZ R4, R30.reuse, R46 ;  /* 0x0000002e1e047220 */ /* 0x041fe20000410000 */
[----:B------:R-:W-:-:S04]  /*15520*/  FSETP.NEU.FTZ.AND P0, PT, R30, -INF , PT ;  /* 0xff8000001e00780b */ /* 0x000fc80003f1d000 */
[----:B------:R-:W-:Y:S02]  /*15530*/  FSEL R8, R4, RZ, P0 ;  /* 0x000000ff04087208 */ /* 0x000fe40000000000 */
[----:B------:R-:W2:Y:S01]  /*15540*/  LDL.64 R4, [R1+0x238] ;  /* 0x0002380001047983 */ /* 0x000ea20000100a00 */
[CC--:B------:R-:W-:Y:S01]  /*15550*/  FMUL.FTZ R30, R31.reuse, R46.reuse ;  /* 0x0000002e1f1e7220 */ /* 0x0c0fe20000410000 */
[----:B------:R-:W-:Y:S01]  /*15560*/  FSETP.NEU.FTZ.AND P0, PT, R31, -INF , PT ;  /* 0xff8000001f00780b */ /* 0x000fe20003f1d000 */
[----:B------:R-:W-:-:S03]  /*15570*/  FFMA.FTZ R23, R39, R46, -R8 ;  /* 0x0000002e27177223 */ /* 0x000fc60000010808 */
[----:B------:R-:W-:Y:S01]  /*15580*/  FSEL R39, R30, RZ, P0 ;  /* 0x000000ff1e277208 */ /* 0x000fe20000000000 */
        /* <DEDUP_REMOVED lines=23> */
[-C--:B------:R-:W-:Y:S01]  /*15700*/  FFMA.FTZ R174, R41, R46.reuse, -R8 ;  /* 0x0000002e29ae7223 */ /* 0x080fe20000010808 */
        /* <DEDUP_REMOVED lines=8> */
[----:B------:R-:W-:Y:S01]  /*15790*/  FFMA.FTZ R175, R175, R46, -R39 ;  /* 0x0000002eafaf7223 */ /* 0x000fe20000010827 */
[C---:B---3--:R-:W-:Y:S01]  /*157a0*/  FMUL.FTZ R29, R131.reuse, R29 ;  /* 0x0000001d831d7220 */ /* 0x048fe20000410000 */
[C---:B------:R-:W-:Y:S01]  /*157b0*/  FMUL.FTZ R28, R131.reuse, R28 ;  /* 0x0000001c831c7220 */ /* 0x040fe20000410000 */
[C---:B----4-:R-:W-:Y:S01]  /*157c0*/  FMUL.FTZ R27, R130.reuse, R27 ;  /* 0x0000001b821b7220 */ /* 0x050fe20000410000 */
[----:B------:R-:W-:Y:S01]  /*157d0*/  FMUL.FTZ R26, R130, R26 ;  /* 0x0000001a821a7220 */ /* 0x000fe20000410000 */
[C---:B--2---:R-:W-:Y:S01]  /*157e0*/  FMUL.FTZ R25, R131.reuse, R25 ;  /* 0x0000001983197220 */ /* 0x044fe20000410000 */
[----:B------:R-:W2:Y:S01]  /*157f0*/  MUFU.EX2 R167, R167 ;  /* 0x000000a700a77308 */ /* 0x000ea20000000800 */
[C---:B------:R-:W-:Y:S01]  /*15800*/  FMUL.FTZ R24, R131.reuse, R24 ;  /* 0x0000001883187220 */ /* 0x040fe20000410000 */
[C---:B------:R-:W-:Y:S01]  /*15810*/  FMUL.FTZ R13, R131.reuse, R13 ;  /* 0x0000000d830d7220 */ /* 0x040fe20000410000 */
[C---:B------:R-:W-:Y:S01]  /*15820*/  FMUL.FTZ R12, R131.reuse, R12 ;  /* 0x0000000c830c7220 */ /* 0x040fe20000410000 */
[C---:B------:R-:W-:Y:S01]  /*15830*/  FMUL.FTZ R21, R131.reuse, R21 ;  /* 0x0000001583157220 */ /* 0x040fe20000410000 */
[C---:B------:R-:W-:Y:S01]  /*15840*/  FMUL.FTZ R20, R131.reuse, R20 ;  /* 0x0000001483147220 */ /* 0x040fe20000410000 */
[C---:B------:R-:W-:Y:S01]  /*15850*/  FMUL.FTZ R15, R131.reuse, R15 ;  /* 0x0000000f830f7220 */ /* 0x040fe20000410000 */
[----:B------:R-:W-:Y:S01]  /*15860*/  FMUL.FTZ R14, R131, R14 ;  /* 0x0000000e830e7220 */ /* 0x000fe20000410000 */
[----:B------:R-:W3:Y:S01]  /*15870*/  MUFU.EX2 R120, R120 ;  /* 0x0000007800787308 */ /* 0x000ee20000000800 */
[----:B0-----:R-:W-:Y:S01]  /*15880*/  FADD.FTZ R8, R129, R7 ;  /* 0x0000000781087221 */ /* 0x001fe20000010000 */
[----:B------:R-:W-:Y:S01]  /*15890*/  FADD.FTZ R6, R164, R6 ;  /* 0x00000006a4067221 */ /* 0x000fe20000010000 */
[C---:B------:R-:W-:Y:S01]  /*158a0*/  FMUL.FTZ R11, R131.reuse, R11 ;  /* 0x0000000b830b7220 */ /* 0x040fe20000410000 */
[C---:B------:R-:W-:Y:S01]  /*158b0*/  FMUL.FTZ R10, R131.reuse, R10 ;  /* 0x0000000a830a7220 */ /* 0x040fe20000410000 */
[C---:B------:R-:W-:Y:S01]  /*158c0*/  FMUL.FTZ R95, R131.reuse, R95 ;  /* 0x0000005f835f7220 */ /* 0x040fe20000410000 */
[C---:B------:R-:W-:Y:S01]  /*158d0*/  FMUL.FTZ R94, R131.reuse, R94 ;  /* 0x0000005e835e7220 */ /* 0x040fe20000410000 */
[C---:B------:R-:W-:Y:S01]  /*158e0*/  FMUL.FTZ R97, R131.reuse, R97 ;  /* 0x0000006183617220 */ /* 0x040fe20000410000 */
[----:B------:R-:W0:Y:S01]  /*158f0*/  MUFU.EX2 R128, R128 ;  /* 0x0000008000807308 */ /* 0x000e220000000800 */
[C---:B------:R-:W-:Y:S01]  /*15900*/  FMUL.FTZ R96, R131.reuse, R96 ;  /* 0x0000006083607220 */ /* 0x040fe20000410000 */
[C---:B------:R-:W-:Y:S01]  /*15910*/  FMUL.FTZ R99, R131.reuse, R99 ;  /* 0x0000006383637220 */ /* 0x040fe20000410000 */
[C---:B------:R-:W-:Y:S01]  /*15920*/  FMUL.FTZ R98, R131.reuse, R98 ;  /* 0x0000006283627220 */ /* 0x040fe20000410000 */
[C---:B------:R-:W-:Y:S01]  /*15930*/  FMUL.FTZ R107, R131.reuse, R107 ;  /* 0x0000006b836b7220 */ /* 0x040fe20000410000 */
[----:B------:R-:W-:Y:S01]  /*15940*/  FMUL.FTZ R106, R131, R106 ;  /* 0x0000006a836a7220 */ /* 0x000fe20000410000 */
[C---:B------:R-:W-:Y:S01]  /*15950*/  FMUL.FTZ R105, R130.reuse, R105 ;  /* 0x0000006982697220 */ /* 0x040fe20000410000 */
[C---:B------:R-:W-:Y:S01]  /*15960*/  FMUL.FTZ R104, R130.reuse, R104 ;  /* 0x0000006882687220 */ /* 0x040fe20000410000 */
[----:B------:R-:W4:Y:S01]  /*15970*/  MUFU.EX2 R166, R166 ;  /* 0x000000a600a67308 */ /* 0x000f220000000800 */
[----:B-1----:R-:W-:Y:S01]  /*15980*/  FADD.FTZ R8, R165, R8 ;  /* 0x00000008a5087221 */ /* 0x002fe20000010000 */
[----:B------:R-:W-:Y:S01]  /*15990*/  FADD.FTZ R7, R121, R6 ;  /* 0x0000000679077221 */ /* 0x000fe20000010000 */
[C---:B------:R-:W-:Y:S01]  /*159a0*/  FMUL.FTZ R109, R130.reuse, R103 ;  /* 0x00000067826d7220 */ /* 0x040fe20000410000 */
[----:B------:R-:W-:Y:S01]  /*159b0*/  FMUL.FTZ R108, R130, R102 ;  /* 0x00000066826c7220 */ /* 0x000fe20000410000 */
[----:B------:R-:W4:Y:S03]  /*159c0*/  LDL.64 R68, [R1+0x340] ;  /* 0x0003400001447983 */ /* 0x000f260000100a00 */
[----:B------:R-:W1:Y:S01]  /*159d0*/  MUFU.EX2 R169, R169 ;  /* 0x000000a900a97308 */ /* 0x000e620000000800 */
[----:B------:R-:W4:Y:S04]  /*159e0*/  LDL.64 R72, [R1+0x370] ;  /* 0x0003700001487983 */ /* 0x000f280000100a00 */
[----:B------:R-:W4:Y:S03]  /*159f0*/  LDL.64 R70, [R1+0x380] ;  /* 0x0003800001467983 */ /* 0x000f260000100a00 */
[----:B------:R-:W1:Y:S01]  /*15a00*/  MUFU.EX2 R117, R117 ;  /* 0x0000007500757308 */ /* 0x000e620000000800 */
[----:B--2---:R-:W-:Y:S01]  /*15a10*/  FADD.FTZ R31, R167, R8 ;  /* 0x00000008a71f7221 */ /* 0x004fe20000010000 */
[----:B---3--:R-:W-:Y:S01]  /*15a20*/  FADD.FTZ R7, R120, R7 ;  /* 0x0000000778077221 */ /* 0x008fe20000010000 */
[----:B------:R-:W2:Y:S04]  /*15a30*/  LDL.64 R58, [R1+0x390] ;  /* 0x00039000013a7983 */ /* 0x000ea80000100a00 */
[----:B------:R-:W3:Y:S01]  /*15a40*/  LDL.64 R66, [R1+0x3a0] ;  /* 0x0003a00001427983 */ /* 0x000ee20000100a00 */
[----:B------:R-:W1:Y:S03]  /*15a50*/  MUFU.EX2 R127, R127 ;  /* 0x0000007f007f7308 */ /* 0x000e660000000800 */
[----:B------:R-:W3:Y:S04]  /*15a60*/  LDL.64 R48, [R1+0x3e0] ;  /* 0x0003e00001307983 */ /* 0x000ee80000100a00 */
[----:B------:R-:W3:Y:S01]  /*15a70*/  LDL.64 R64, [R1+0x3b0] ;  /* 0x0003b00001407983 */ /* 0x000ee20000100a00 */
[----:B------:R-:W1:Y:S01]  /*15a80*/  MUFU.EX2 R168, R168 ;  /* 0x000000a800a87308 */ /* 0x000e620000000800 */
[----:B0-----:R-:W-:Y:S01]  /*15a90*/  FADD.FTZ R8, R128, R31 ;  /* 0x0000001f80087221 */ /* 0x001fe20000010000 */
[----:B----4-:R-:W-:Y:S01]  /*15aa0*/  FADD.FTZ R6, R166, R7 ;  /* 0x00000007a6067221 */ /* 0x010fe20000010000 */
[----:B------:R-:W4:Y:S04]  /*15ab0*/  LDL.64 R62, [R1+0x3c0] ;  /* 0x0003c000013e7983 */ /* 0x000f280000100a00 */
[----:B------:R-:W4:Y:S01]  /*15ac0*/  LDL.64 R60, [R1+0x3d0] ;  /* 0x0003d000013c7983 */ /* 0x000f220000100a00 */
[----:B------:R-:W0:Y:S03]  /*15ad0*/  MUFU.EX2 R171, R171 ;  /* 0x000000ab00ab7308 */ /* 0x000e260000000800 */
[----:B------:R-:W4:Y:S04]  /*15ae0*/  LDL.64 R56, [R1+0x3f0] ;  /* 0x0003f00001387983 */ /* 0x000f280000100a00 */
[----:B------:R-:W4:Y:S01]  /*15af0*/  LDL.64 R54, [R1+0x248] ;  /* 0x0002480001367983 */ /* 0x000f220000100a00 */
[----:B------:R-:W0:Y:S01]  /*15b00*/  MUFU.EX2 R116, R116 ;  /* 0x0000007400747308 */ /* 0x000e220000000800 */
[----:B-1----:R-:W-:Y:S01]  /*15b10*/  FADD.FTZ R8, R169, R8 ;  /* 0x00000008a9087221 */ /* 0x002fe20000010000 */
[----:B------:R-:W-:Y:S01]  /*15b20*/  FADD.FTZ R7, R117, R6 ;  /* 0x0000000675077221 */ /* 0x000fe20000010000 */
[----:B------:R-:W4:Y:S04]  /*15b30*/  LDL.64 R52, [R1+0x258] ;  /* 0x0002580001347983 */ /* 0x000f280000100a00 */
[----:B------:R-:W4:Y:S01]  /*15b40*/  LDL.64 R50, [R1+0x268] ;  /* 0x0002680001327983 */ /* 0x000f220000100a00 */
[----:B------:R-:W1:Y:S08]  /*15b50*/  MUFU.EX2 R126, R126 ;  /* 0x0000007e007e7308 */ /* 0x000e700000000800 */
[----:B------:R-:W1:Y:S01]  /*15b60*/  MUFU.EX2 R170, R170 ;  /* 0x000000aa00aa7308 */ /* 0x000e620000000800 */
[----:B------:R-:W-:Y:S01]  /*15b70*/  FADD.FTZ R6, R127, R8 ;  /* 0x000000087f067221 */ /* 0x000fe20000010000 */
[----:B------:R-:W-:Y:S01]  /*15b80*/  FADD.FTZ R7, R168, R7 ;  /* 0x00000007a8077221 */ /* 0x000fe20000010000 */
[----:B------:R-:W4:Y:S04]  /*15b90*/  LDL.64 R44, [R1+0x298] ;  /* 0x00029800012c7983 */ /* 0x000f280000100a00 */
[----:B------:R-:W4:Y:S01]  /*15ba0*/  LDL.64 R40, [R1+0x2b8] ;  /* 0x0002b80001287983 */ /* 0x000f220000100a00 */
[----:B------:R-:W1:Y:S08]  /*15bb0*/  MUFU.EX2 R177, R177 ;  /* 0x000000b100b17308 */ /* 0x000e700000000800 */
[----:B------:R-:W1:Y:S01]  /*15bc0*/  MUFU.EX2 R125, R125 ;  /* 0x0000007d007d7308 */ /* 0x000e620000000800 */
[----:B0-----:R-:W-:Y:S01]  /*15bd0*/  FADD.FTZ R31, R171, R6 ;  /* 0x00000006ab1f7221 */ /* 0x001fe20000010000 */
[----:B------:R-:W-:Y:S01]  /*15be0*/  FADD.FTZ R7, R116, R7 ;  /* 0x0000000774077221 */ /* 0x000fe20000010000 */
[----:B------:R-:W4:Y:S04]  /*15bf0*/  LDL.64 R42, [R1+0x2a8] ;  /* 0x0002a800012a7983 */ /* 0x000f280000100a00 */
[----:B------:R-:W4:Y:S01]  /*15c00*/  LDL.64 R36, [R1+0x2d8] ;  /* 0x0002d80001247983 */ /* 0x000f220000100a00 */
[----:B------:R-:W0:Y:S08]  /*15c10*/  MUFU.EX2 R124, R124 ;  /* 0x0000007c007c7308 */ /* 0x000e300000000800 */
[----:B------:R-:W0:Y:S01]  /*15c20*/  MUFU.EX2 R176, R176 ;  /* 0x000000b000b07308 */ /* 0x000e220000000800 */
[----:B-1----:R-:W-:Y:S01]  /*15c30*/  FADD.FTZ R30, R126, R31 ;  /* 0x0000001f7e1e7221 */ /* 0x002fe20000010000 */
[----:B------:R-:W-:Y:S01]  /*15c40*/  FADD.FTZ R6, R170, R7 ;  /* 0x00000007aa067221 */ /* 0x000fe20000010000 */
[----:B------:R-:W4:Y:S05]  /*15c50*/  LDL.64 R34, [R1+0x2e8] ;  /* 0x0002e80001227983 */ /* 0x000f2a0000100a00 */
[----:B------:R-:W1:Y:S01]  /*15c60*/  MUFU.EX2 R122, R122 ;  /* 0x0000007a007a7308 */ /* 0x000e620000000800 */
[----:B------:R-:W-:-:S07]  /*15c70*/  FFMA.FTZ R8, R33, R46, -R39 ;  /* 0x0000002e21087223 */ /* 0x000fce0000010827 */
[----:B------:R-:W1:Y:S01]  /*15c80*/  MUFU.EX2 R123, R123 ;  /* 0x0000007b007b7308 */ /* 0x000e620000000800 */
[----:B------:R-:W-:Y:S01]  /*15c90*/  FADD.FTZ R31, R177, R30 ;  /* 0x0000001eb11f7221 */ /* 0x000fe20000010000 */
[----:B------:R-:W-:Y:S01]  /*15ca0*/  FADD.FTZ R7, R125, R6 ;  /* 0x000000067d077221 */ /* 0x000fe20000010000 */
[----:B------:R-:W4:Y:S05]  /*15cb0*/  LDL.64 R102, [R1+0x3b8] ;  /* 0x0003b80001667983 */ /* 0x000f2a0000100a00 */
[----:B------:R-:W-:Y:S08]  /*15cc0*/  MUFU.EX2 R178, R178 ;  /* 0x000000b200b27308 */ /* 0x000ff00000000800 */
[----:B------:R-:W1:Y:S01]  /*15cd0*/  MUFU.EX2 R179, R179 ;  /* 0x000000b300b37308 */ /* 0x000e620000000800 */
[----:B0-----:R-:W-:Y:S01]  /*15ce0*/  FADD.FTZ R31, R124, R31 ;  /* 0x0000001f7c1f7221 */ /* 0x001fe20000010000 */
[----:B------:R-:W-:-:S06]  /*15cf0*/  FADD.FTZ R6, R176, R7 ;  /* 0x00000007b0067221 */ /* 0x000fcc0000010000 */
[----:B------:R-:W-:Y:S01]  /*15d00*/  MUFU.EX2 R191, R191 ;  /* 0x000000bf00bf7308 */ /* 0x000fe20000000800 */
[----:B------:R-:W-:-:S07]  /*15d10*/  FFMA.FTZ R7, R32, R46, -R39 ;  /* 0x0000002e20077223 */ /* 0x000fce0000010827 */
[----:B------:R-:W0:Y:S01]  /*15d20*/  MUFU.EX2 R173, R173 ;  /* 0x000000ad00ad7308 */ /* 0x000e220000000800 */
[----:B-1----:R-:W-:Y:S01]  /*15d30*/  FADD.FTZ R30, R122, R31 ;  /* 0x0000001f7a1e7221 */ /* 0x002fe20000010000 */
[----:B------:R-:W-:Y:S01]  /*15d40*/  FADD.FTZ R31, R123, R6 ;  /* 0x000000067b1f7221 */ /* 0x000fe20000010000 */
[----:B------:R-:W4:Y:S05]  /*15d50*/  LDL.64 R38, [R1+0x278] ;  /* 0x0002780001267983 */ /* 0x000f2a0000100a00 */
[----:B------:R-:W-:Y:S08]  /*15d60*/  MUFU.EX2 R172, R172 ;  /* 0x000000ac00ac7308 */ /* 0x000ff00000000800 */
        /* <DEDUP_REMOVED lines=8> */
[----:B------:R-:W0:Y:S08]  /*15df0*/  MUFU.EX2 R23, R23 ;  /* 0x0000001700177308 */ /* 0x000e300000000800 */
[----:B------:R-:W0:Y:S01]  /*15e00*/  MUFU.EX2 R7, R7 ;  /* 0x0000000700077308 */ /* 0x000e220000000800 */
[----:B-1----:R-:W-:Y:S01]  /*15e10*/  FADD.FTZ R6, R8, R33 ;  /* 0x0000002108067221 */ /* 0x002fe20000010000 */
[----:B------:R-:W-:Y:S01]  /*15e20*/  FADD.FTZ R31, R172, R31 ;  /* 0x0000001fac1f7221 */ /* 0x000fe20000010000 */
[----:B------:R-:W4:Y:S02]  /*15e30*/  LDL.64 R32, [R1+0x2f8] ;  /* 0x0002f80001207983 */ /* 0x000f240000100a00 */
[----:B------:R-:W-:Y:S01]  /*15e40*/  FADD.FTZ R6, R175, R6 ;  /* 0x00000006af067221 */ /* 0x000fe20000010000 */
[----:B------:R-:W-:-:S04]  /*15e50*/  FADD.FTZ R30, R174, R31 ;  /* 0x0000001fae1e7221 */ /* 0x000fc80000010000 */
[----:B0-----:R-:W-:Y:S01]  /*15e60*/  FADD.FTZ R30, R23, R30 ;  /* 0x0000001e171e7221 */ /* 0x001fe20000010000 */
[----:B------:R-:W-:-:S05]  /*15e70*/  FADD.FTZ R31, R7, R6 ;  /* 0x00000006071f7221 */ /* 0x000fca0000010000 */
[----:B------:R0:W-:Y:S01]  /*15e80*/  STL.64 [R1+0x1f0], R30 ;  /* 0x0001f01e01007387 */ /* 0x0001e20000100a00 */
[----:B------:R-:W-:Y:S06]  /*15e90*/  BAR.SYNC.DEFER_BLOCKING 0xf, 0x100 ;  /* 0x03c4000000007b1d */ /* 0x000fec0000010000 */
[----:B0-----:R-:W4:Y:S01]  /*15ea0*/  LDL.64 R30, [R1+0x308] ;  /* 0x00030800011e7983 */ /* 0x001f220000100a00 */
[C---:B------:R-:W-:Y:S01]  /*15eb0*/  FMUL.FTZ R5, R130.reuse, R5 ;  /* 0x0000000582057220 */ /* 0x040fe20000410000 */
[C---:B------:R-:W-:Y:S02]  /*15ec0*/  FMUL.FTZ R4, R130.reuse, R4 ;  /* 0x0000000482047220 */ /* 0x040fe40000410000 */
[----:B------:R-:W4:Y:S04]  /*15ed0*/  LD.E.64 R92, desc[UR46][R2.64+0x8] ;  /* 0x0000082e025c7980 */ /* 0x000f28000c101b00 */
[----:B------:R-:W4:Y:S04]  /*15ee0*/  LD.E.64 R2, desc[UR46][R2.64] ;  /* 0x0000002e02027980 */ /* 0x000f28000c101b00 */
[----:B------:R0:W-:Y:S04]  /*15ef0*/  STL.64 [R1+0x400], R28 ;  /* 0x0004001c01007387 */ /* 0x0001e80000100a00 */
        /* <DEDUP_REMOVED lines=9> */
[----:B------:R-:W-:Y:S04]  /*15f90*/  STL.64 [R1+0x290], R106 ;  /* 0x0002906a01007387 */ /* 0x000fe80000100a00 */
[----:B------:R2:W-:Y:S04]  /*15fa0*/  STL.64 [R1+0x218], R104 ;  /* 0x0002186801007387 */ /* 0x0005e80000100a00 */
[----:B------:R2:W-:Y:S04]  /*15fb0*/  STL.64 [R1+0x228], R108 ;  /* 0x0002286c01007387 */ /* 0x0005e80000100a00 */
[----:B0-----:R-:W4:Y:S04]  /*15fc0*/  LDL.64 R28, [R1+0x2c8] ;  /* 0x0002c800011c7983 */ /* 0x001f280000100a00 */
[----:B-1----:R-:W4:Y:S04]  /*15fd0*/  LDL.64 R12, [R1+0x318] ;  /* 0x00031800010c7983 */ /* 0x002f280000100a00 */
[----:B------:R-:W4:Y:S04]  /*15fe0*/  LDL.64 R26, [R1+0x328] ;  /* 0x00032800011a7983 */ /* 0x000f280000100a00 */
[----:B------:R-:W4:Y:S04]  /*15ff0*/  LDL.64 R24, [R1+0x338] ;  /* 0x0003380001187983 */ /* 0x000f280000100a00 */
[----:B------:R-:W4:Y:S04]  /*16000*/  LDL.64 R20, [R1+0x348] ;  /* 0x0003480001147983 */ /* 0x000f280000100a00 */
[----:B------:R-:W4:Y:S04]  /*16010*/  LDL.64 R14, [R1+0x358] ;  /* 0x00035800010e7983 */ /* 0x000f280000100a00 */
[----:B------:R-:W4:Y:S04]  /*16020*/  LDL.64 R10, [R1+0x368] ;  /* 0x00036800010a7983 */ /* 0x000f280000100a00 */
[----:B------:R-:W4:Y:S04]  /*16030*/  LDL.64 R94, [R1+0x378] ;  /* 0x00037800015e7983 */ /* 0x000f280000100a00 */
[----:B--2---:R-:W2:Y:S04]  /*16040*/  LDL.64 R96, [R1+0x388] ;  /* 0x0003880001607983 */ /* 0x004ea80000100a00 */
[----:B------:R-:W2:Y:S04]  /*16050*/  LDL.64 R98, [R1+0x3a8] ;  /* 0x0003a80001627983 */ /* 0x000ea80000100a00 */
[----:B------:R-:W2:Y:S04]  /*16060*/  LDL.64 R104, [R1+0x3c8] ;  /* 0x0003c80001687983 */ /* 0x000ea80000100a00 */
[----:B------:R-:W2:Y:S04]  /*16070*/  LDL.64 R108, [R1+0x3d8] ;  /* 0x0003d800016c7983 */ /* 0x000ea80000100a00 */
[----:B------:R-:W2:Y:S04]  /*16080*/  LDL.64 R106, [R1+0x3e8] ;  /* 0x0003e800016a7983 */ /* 0x000ea80000100a00 */
[----:B------:R0:W-:Y:S04]  /*16090*/  STL.64 [R1+0x238], R4 ;  /* 0x0002380401007387 */ /* 0x0001e80000100a00 */
        /* <DEDUP_REMOVED lines=44> */
[C---:B---3--:R-:W-:Y:S01]  /*16360*/  FMUL.FTZ R67, R131.reuse, R67 ;  /* 0x0000004383437220 */ /* 0x048fe20000410000 */
[C---:B------:R-:W-:Y:S01]  /*16370*/  FMUL.FTZ R66, R131.reuse, R66 ;  /* 0x0000004283427220 */ /* 0x040fe20000410000 */
[C---:B------:R-:W-:Y:S01]  /*16380*/  FMUL.FTZ R65, R131.reuse, R65 ;  /* 0x0000004183417220 */ /* 0x040fe20000410000 */
        /* <DEDUP_REMOVED lines=35> */
[----:B------:R-:W-:Y:S04]  /*165c0*/  STL.64 [R1+0x2a0], R118 ;  /* 0x0002a07601007387 */ /* 0x000fe80000100a00 */
[----:B------:R-:W-:Y:S04]  /*165d0*/  STL.64 [R1+0x2b0], R114 ;  /* 0x0002b07201007387 */ /* 0x000fe80000100a00 */
[----:B------:R-:W-:Y:S01]  /*165e0*/  STL.64 [R1+0x2c0], R110 ;  /* 0x0002c06e01007387 */ /* 0x000fe20000100a00 */
[C---:B------:R-:W-:Y:S01]  /*165f0*/  FMUL.FTZ R33, R130.reuse, R33 ;  /* 0x0000002182217220 */ /* 0x040fe20000410000 */
[----:B------:R-:W-:-:S02]  /*16600*/  FMUL.FTZ R32, R130, R32 ;  /* 0x0000002082207220 */ /* 0x000fc40000410000 */
[----:B------:R-:W-:Y:S04]  /*16610*/  STL.64 [R1+0x2d0], R78 ;  /* 0x0002d04e01007387 */ /* 0x000fe80000100a00 */
[----:B------:R-:W-:Y:S04]  /*16620*/  STL.64 [R1+0x2e0], R80 ;  /* 0x0002e05001007387 */ /* 0x000fe80000100a00 */
[----:B------:R-:W-:Y:S04]  /*16630*/  STL.64 [R1+0x2f0], R82 ;  /* 0x0002f05201007387 */ /* 0x000fe80000100a00 */
[----:B------:R-:W-:Y:S04]  /*16640*/  STL.64 [R1+0x300], R84 ;  /* 0x0003005401007387 */ /* 0x000fe80000100a00 */
        /* <DEDUP_REMOVED lines=8> */
[----:B------:R-:W-:Y:S01]  /*166d0*/  STL.64 [R1+0x370], R72 ;  /* 0x0003704801007387 */ /* 0x000fe20000100a00 */
[----:B------:R-:W-:-:S03]  /*166e0*/  MOV R6, R92 ;  /* 0x0000005c00067202 */ /* 0x000fc60000000f00 */
        /* <DEDUP_REMOVED lines=55> */
[----:B------:R-:W-:Y:S04]  /*16a60*/  STL.64 [R1+0x398], R100 ;  /* 0x0003986401007387 */ /* 0x000fe80000100a00 */
[----:B------:R4:W-:Y:S04]  /*16a70*/  STL.64 [R1+0x3a8], R98 ;  /* 0x0003a86201007387 */ /* 0x0009e80000100a00 */
[----:B------:R4:W-:Y:S04]  /*16a80*/  STL.64 [R1+0x3b8], R102 ;  /* 0x0003b86601007387 */ /* 0x0009e80000100a00 */
[----:B------:R4:W-:Y:S04]  /*16a90*/  STL.64 [R1+0x3c8], R104 ;  /* 0x0003c86801007387 */ /* 0x0009e80000100a00 */
[----:B------:R-:W-:Y:S04]  /*16aa0*/  STL.64 [R1+0x3d8], R108 ;  /* 0x0003d86c01007387 */ /* 0x000fe80000100a00 */
[----:B------:R4:W-:Y:S04]  /*16ab0*/  STL.64 [R1+0x3e8], R106 ;  /* 0x0003e86a01007387 */ /* 0x0009e80000100a00 */
[----:B------:R4:W-:Y:S04]  /*16ac0*/  STL.64 [R1+0x3f8], R112 ;  /* 0x0003f87001007387 */ /* 0x0009e80000100a00 */
        /* <DEDUP_REMOVED lines=12> */
[----:B0-----:R-:W4:Y:S04]  /*16b90*/  LDL.64 R4, [R1+0x88] ;  /* 0x0000880001047983 */ /* 0x001f280000100a00 */
[----:B-1----:R-:W4:Y:S04]  /*16ba0*/  LDL R10, [R1+0x240] ;  /* 0x00024000010a7983 */ /* 0x002f280000100800 */
        /* <DEDUP_REMOVED lines=79> */
[----:B---3--:R-:W3:Y:S04]  /*170a0*/  LDL R96, [R1+0x380] ;  /* 0x0003800001607983 */ /* 0x008ee80000100800 */
        /* <DEDUP_REMOVED lines=35> */
[----:B------:R-:W-:Y:S01]  /*172e0*/  IMAD R4, R144, 0x1000, R4 ;  /* 0x0000100090047824 */ /* 0x000fe200078e0204 */
[----:B------:R-:W-:-:S02]  /*172f0*/  F2FP.BF16.F32.PACK_AB R164, R121, R164 ;  /* 0x000000a479a4723e */ /* 0x000fc400000010ff */
[----:B------:R-:W-:Y:S01]  /*17300*/  STL [R1+0x240], R10 ;  /* 0x0002400a01007387 */ /* 0x000fe20000100800 */
[----:B------:R-:W-:Y:S02]  /*17310*/  F2FP.BF16.F32.PACK_AB R165, R165, R129 ;  /* 0x00000081a5a5723e */ /* 0x000fe400000010ff */
[----:B------:R-:W-:Y:S01]  /*17320*/  F2FP.BF16.F32.PACK_AB R166, R166, R120 ;  /* 0x00000078a6a6723e */ /* 0x000fe200000010ff */
[----:B------:R-:W-:Y:S01]  /*17330*/  STL [R1+0x244], R11 ;  /* 0x0002440b01007387 */ /* 0x000fe20000100800 */
[----:B------:R-:W-:Y:S02]  /*17340*/  F2FP.BF16.F32.PACK_AB R167, R128, R167 ;  /* 0x000000a780a7723e */ /* 0x000fe400000010ff */
[----:B------:R-:W-:Y:S01]  /*17350*/  F2FP.BF16.F32.PACK_AB R168, R168, R117 ;  /* 0x00000075a8a8723e */ /* 0x000fe200000010ff */
[----:B------:R-:W-:Y:S01]  /*17360*/  STL [R1+0x248], R12 ;  /* 0x0002480c01007387 */ /* 0x000fe20000100800 */
[----:B------:R-:W-:Y:S02]  /*17370*/  F2FP.BF16.F32.PACK_AB R169, R127, R169 ;  /* 0x000000a97fa9723e */ /* 0x000fe400000010ff */
[----:B------:R-:W-:Y:S01]  /*17380*/  F2FP.BF16.F32.PACK_AB R170, R170, R116 ;  /* 0x00000074aaaa723e */ /* 0x000fe200000010ff */
[----:B------:R-:W-:Y:S01]  /*17390*/  STL [R1+0x24c], R13 ;  /* 0x00024c0d01007387 */ /* 0x000fe20000100800 */
[----:B------:R-:W-:-:S02]  /*173a0*/  F2FP.BF16.F32.PACK_AB R171, R126, R171 ;  /* 0x000000ab7eab723e */ /* 0x000fc400000010ff */
[----:B------:R-:W-:Y:S01]  /*173b0*/  F2FP.BF16.F32.PACK_AB R176, R176, R125 ;  /* 0x0000007db0b0723e */ /* 0x000fe200000010ff */
[----:B------:R-:W-:Y:S01]  /*173c0*/  STL [R1+0x250], R14 ;  /* 0x0002500e01007387 */ /* 0x000fe20000100800 */
[----:B------:R-:W-:Y:S02]  /*173d0*/  F2FP.BF16.F32.PACK_AB R177, R124, R177 ;  /* 0x000000b17cb1723e */ /* 0x000fe400000010ff */
[----:B------:R-:W-:Y:S01]  /*173e0*/  F2FP.BF16.F32.PACK_AB R178, R178, R123 ;  /* 0x0000007bb2b2723e */ /* 0x000fe200000010ff */
[----:B------:R-:W-:Y:S01]  /*173f0*/  STL [R1+0x254], R15 ;  /* 0x0002540f01007387 */ /* 0x000fe20000100800 */
[----:B------:R-:W-:-:S03]  /*17400*/  F2FP.BF16.F32.PACK_AB R179, R179, R122 ;  /* 0x0000007ab3b3723e */ /* 0x000fc600000010ff */
        /* <DEDUP_REMOVED lines=72> */
[----:B--2---:R-:W-:Y:S04]  /*17890*/  STL [R1+0x378], R94 ;  /* 0x0003785e01007387 */ /* 0x004fe80000100800 */
[----:B------:R2:W-:Y:S04]  /*178a0*/  STL [R1+0x37c], R95 ;  /* 0x00037c5f01007387 */ /* 0x0005e80000100800 */
[----:B---3--:R-:W-:Y:S04]  /*178b0*/  STL [R1+0x380], R96 ;  /* 0x0003806001007387 */ /* 0x008fe80000100800 */
[----:B------:R-:W-:Y:S04]  /*178c0*/  STL [R1+0x384], R97 ;  /* 0x0003846101007387 */ /* 0x000fe80000100800 */
[----:B----4-:R-:W-:Y:S04]  /*178d0*/  STL [R1+0x388], R98 ;  /* 0x0003886201007387 */ /* 0x010fe80000100800 */
        /* <DEDUP_REMOVED lines=33> */
[----:B0-----:R-:W4:Y:S04]  /*17af0*/  LDL.128 R24, [R1+0x210] ;  /* 0x0002100001187983 */ /* 0x001f280000100c00 */
[----:B-1----:R-:W4:Y:S04]  /*17b00*/  LDL.128 R28, [R1+0x220] ;  /* 0x00022000011c7983 */ /* 0x002f280000100c00 */
        /* <DEDUP_REMOVED lines=30> */
[----:B------:R-:W-:Y:S01]  /*17cf0*/  IMAD R3, R3, 0x2, R6 ;  /* 0x0000000203037824 */ /* 0x000fe200078e0206 */
[----:B------:R-:W-:-:S02]  /*17d00*/  R2UR UR6, R4 ;  /* 0x00000000040672ca */ /* 0x000fc400000e0000 */
[----:B------:R0:W-:Y:S01]  /*17d10*/  STSM.16.M88.4 [R6], R164 ;  /* 0x000000a406007844 */ /* 0x0001e20000000200 */
[----:B------:R-:W-:Y:S02]  /*17d20*/  R2UR UR7, R5 ;  /* 0x00000000050772ca */ /* 0x000fe400000e0000 */
[----:B------:R-:W-:Y:S02]  /*17d30*/  F2FP.BF16.F32.PACK_AB R172, R172, R191 ;  /* 0x000000bfacac723e */ /* 0x000fe400000010ff */
[----:B------:R-:W-:Y:S02]  /*17d40*/  F2FP.BF16.F32.PACK_AB R173, R8, R173 ;  /* 0x000000ad08ad723e */ /* 0x000fe400000010ff */
[----:B------:R-:W-:Y:S02]  /*17d50*/  F2FP.BF16.F32.PACK_AB R174, R23, R174 ;  /* 0x000000ae17ae723e */ /* 0x000fe400000010ff */
[----:B------:R-:W-:Y:S01]  /*17d60*/  F2FP.BF16.F32.PACK_AB R175, R7, R175 ;  /* 0x000000af07af723e */ /* 0x000fe200000010ff */
[----:B0-----:R-:W-:-:S02]  /*17d70*/  IMAD R6, R2, 0x2, R6 ;  /* 0x0000000202067824 */ /* 0x001fc400078e0206 */
[----:B------:R-:W-:-:S03]  /*17d80*/  IMAD R2, R2, 0x2, R3 ;  /* 0x0000000202027824 */ /* 0x000fc600078e0203 */
[----:B------:R-:W-:Y:S04]  /*17d90*/  STSM.16.M88.4 [R6], R168 ;  /* 0x000000a806007844 */ /* 0x000fe80000000200 */
[----:B------:R0:W-:Y:S04]  /*17da0*/  STSM.16.M88.4 [R3], R176 ;  /* 0x000000b003007844 */ /* 0x0001e80000000200 */
[----:B------:R1:W-:Y:S01]  /*17db0*/  STSM.16.M88.4 [R2], R172 ;  /* 0x000000ac02007844 */ /* 0x0003e20000000200 */
[----:B0-----:R-:W-:Y:S02]  /*17dc0*/  IMAD.MOV.U32 R3, RZ, RZ, R5 ;  /* 0x000000ffff037224 */ /* 0x001fe400078e0005 */
[----:B-1----:R-:W-:Y:S01]  /*17dd0*/  VIADD R2, R4, 0x80 ;  /* 0x0000008004027836 */ /* 0x002fe20000000000 */
[----:B--2---:R-:W-:-:S06]  /*17de0*/  WARPGROUP.ARRIVE ;  /* 0x00000000000079c5 */ /* 0x004fcc0000000000 */
[----:B------:R-:W-:Y:S01]  /*17df0*/  HGMMA.64x256x16.F32.BF16 R24, R164, gdesc[UR4].tnspB, R24, gsb0 ;  /* 0x43e00004a4187df0 */ /* 0x000fe20008001818 */
[----:B------:R-:W-:Y:S02]  /*17e00*/  R2UR UR6, R2 ;  /* 0x00000000020672ca */ /* 0x000fe400000e0000 */
[----:B------:R-:W-:Y:S01]  /*17e10*/  R2UR UR7, R3 ;  /* 0x00000000030772ca */ /* 0x000fe200000e0000 */
[----:B------:R-:W-:Y:S02]  /*17e20*/  VIADD R2, R4, 0x100 ;  /* 0x0000010004027836 */ /* 0x000fe40000000000 */
        /* <DEDUP_REMOVED lines=147> */
[----:B------:R-:W4:Y:S04]  /*18760*/  LDL R74, [R1+0x218] ;  /* 0x00021800014a7983 */ /* 0x000f280000100800 */
[----:B-1----:R-:W4:Y:S04]  /*18770*/  LDL R76, [R1+0x21c] ;  /* 0x00021c00014c7983 */ /* 0x002f280000100800 */
[----:B------:R-:W4:Y:S04]  /*18780*/  LDL R4, [R1+0x220] ;  /* 0x0002200001047983 */ /* 0x000f280000100800 */
[----:B------:R-:W4:Y:S04]  /*18790*/  LDL R78, [R1+0x224] ;  /* 0x00022400014e7983 */ /* 0x000f280000100800 */
        /* <DEDUP_REMOVED lines=265> */
.L_x_6825:
[----:B------:R-:W-:Y:S05]  /*19830*/  BSYNC B0 ;  /* 0x0000000000007941 */ /* 0x000fea0003800000 */
.L_x_6824:
        /* <DEDUP_REMOVED lines=9> */
[----:B0-----:R-:W2:Y:S02]  /*198d0*/  LDL R2, [R1+0x50] ;  /* 0x0000500001027983 */ /* 0x001ea40000100800 */
[----:B--2---:R-:W-:-:S07]  /*198e0*/  IMAD.SHL.U32 R2, R2, 0x40, RZ ;  /* 0x0000004002027824 */ /* 0x004fce00078e00ff */
.L_x_6793:
[----:B------:R-:W0:Y:S01]  /*198f0*/  LDC R3, c[0x0][0x448] ;  /* 0x00011200ff037b82 */ /* 0x000e220000000800 */
[----:B------:R-:W-:Y:S01]  /*19900*/  VIADD R2, R2, 0x3f ;  /* 0x0000003f02027836 */ /* 0x000fe20000000000 */
[----:B------:R-:W-:-:S06]  /*19910*/  ULDC UR4, c[0x0][0xad4] ;  /* 0x0002b50000047ab9 */ /* 0x000fcc0000000800 */
[----:B------:R-:W1:Y:S01]  /*19920*/  LDC R7, c[0x0][0xadc] ;  /* 0x0002b700ff077b82 */ /* 0x000e620000000800 */
[----:B0-----:R-:W-:-:S13]  /*19930*/  ISETP.NE.AND P0, PT, R3, 0x1, PT ;  /* 0x000000010300780c */ /* 0x001fda0003f05270 */
[----:B------:R-:W0:Y:S08]  /*19940*/  @P0 LDC R3, c[0x0][0x44c] ;  /* 0x00011300ff030b82 */ /* 0x000e300000000800 */
[----:B------:R-:W2:Y:S01]  /*19950*/  @P0 LDC R4, c[0x0][0x450] ;  /* 0x00011400ff040b82 */ /* 0x000ea20000000800 */
[----:B0-----:R-:W-:-:S05]  /*19960*/  @P0 IMAD.HI.U32 R3, R2, R3, RZ ;  /* 0x0000000302030227 */ /* 0x001fca00078e00ff */
[----:B--2---:R-:W-:Y:S02]  /*19970*/  @P0 SHF.R.U32.HI R2, RZ, R4, R3 ;  /* 0x00000004ff020219 */ /* 0x004fe40000011603 */
[----:B-1----:R-:W-:-:S03]  /*19980*/  ISETP.GE.AND P0, PT, R7, 0x1, PT ;  /* 0x000000010700780c */ /* 0x002fc60003f06270 */
[----:B------:R-:W-:-:S04]  /*19990*/  IMAD.IADD R2, R209, 0x1, R2 ;  /* 0x00000001d1027824 */ /* 0x000fc800078e0202 */
[----:B------:R-:W-:-:S06]  /*199a0*/  VIADD R3, R2, -UR4 ;  /* 0x8000000402037c36 */ /* 0x000fcc0008000000 */
        /* <DEDUP_REMOVED lines=11> */
.L_x_6829:
[----:B------:R-:W-:-:S13]  /*19a60*/  ISETP.NE.AND P0, PT, R7, 0x1, PT ;  /* 0x000000010700780c */ /* 0x000fda0003f05270 */
[----:B------:R-:W0:Y:S02]  /*19a70*/  @P0 LDC.64 R4, c[0x0][0xae0] ;  /* 0x0002b800ff040b82 */ /* 0x000e240000000a00 */
[----:B0-----:R-:W-:-:S05]  /*19a80*/  @P0 IMAD.HI.U32 R4, R2, R4, RZ ;  /* 0x0000000402040227 */ /* 0x001fca00078e00ff */
[----:B------:R-:W-:-:S07]  /*19a90*/  @P0 SHF.R.U32.HI R2, RZ, R5, R4 ;  /* 0x00000005ff020219 */ /* 0x000fce0000011604 */
.L_x_6830:
[----:B------:R-:W-:Y:S05]  /*19aa0*/  BSYNC B0 ;  /* 0x0000000000007941 */ /* 0x000fea0003800000 */
.L_x_6828:
[----:B------:R-:W-:-:S05]  /*19ab0*/  IMAD R2, R2, R7, RZ ;  /* 0x0000000702027224 */ /* 0x000fca00078e02ff */
[----:B------:R-:W-:-:S07]  /*19ac0*/  VIMNMX R3, R3, R2, !PT ;  /* 0x0000000203037248 */ /* 0x000fce0007fe0100 */
.L_x_6827:
[----:B------:R-:W-:-:S05]  /*19ad0*/  VIADD R3, R3, 0x3f ;  /* 0x0000003f03037836 */ /* 0x000fca0000000000 */
[----:B------:R-:W-:-:S04]  /*19ae0*/  SHF.R.S32.HI R2, RZ, 0x1f, R3 ;  /* 0x0000001fff027819 */ /* 0x000fc80000011403 */
[----:B------:R-:W-:-:S04]  /*19af0*/  LEA.HI R2, R2, R3, RZ, 0x6 ;  /* 0x0000000302027211 */ /* 0x000fc800078f30ff */
[----:B------:R-:W-:-:S04]  /*19b00*/  SHF.R.S32.HI R9, RZ, 0x6, R2 ;  /* 0x00000006ff097819 */ /* 0x000fc80000011402 */
[----:B------:R-:W-:-:S04]  /*19b10*/  VIMNMX R9, R22, R9, !PT ;  /* 0x0000000916097248 */ /* 0x000fc80007fe0100 */
[----:B------:R-:W-:-:S13]  /*19b20*/  ISETP.GE.AND P0, PT, R0, R9, PT ;  /* 0x000000090000720c */ /* 0x000fda0003f06270 */
[----:B------:R-:W-:Y:S05]  /*19b30*/  @!P0 BRA `(.L_x_6831) ;  /* 0x0000007000448947 */ /* 0x000fea0003800000 */
.L_x_6854:
        /* <DEDUP_REMOVED lines=20> */
.L_x_6833:
[----:B------:R-:W-:Y:S05]  /*19c80*/  BSYNC B0 ;  /* 0x0000000000007941 */ /* 0x000fea0003800000 */
.L_x_6832:
        /* <DEDUP_REMOVED lines=9> */
.L_x_6835:
[----:B------:R-:W-:Y:S05]  /*19d20*/  BSYNC B0 ;  /* 0x0000000000007941 */ /* 0x000fea0003800000 */
.L_x_6834:
[----:B------:R-:W-:Y:S04]  /*19d30*/  BSSY B0, `(.L_x_6836) ;  /* 0x0000006000007945 */ /* 0x000fe80003800000 */
[----:B-1----:R-:W-:Y:S05]  /*19d40*/  @P0 BRA `(.L_x_6837) ;  /* 0x0000000000100947 */ /* 0x002fea0003800000 */
[----:B-----5:R-:W-:Y:S01]  /*19d50*/  IMAD R6, R6, 0x8, R3 ;  /* 0x0000000806067824 */ /* 0x020fe200078e0203 */
[----:B------:R-:W-:-:S04]  /*19d60*/  SHF.L.U32 R7, R7, 0x1f, RZ ;  /* 0x0000001f07077819 */ /* 0x000fc800000006ff */
[----:B------:R-:W1:Y:S02]  /*19d70*/  SYNCS.PHASECHK.TRANS64.TRYWAIT P0, [R6+URZ], R7 ;  /* 0x00000007060075a7 */ /* 0x000e64000800017f */
[----:B-1----:R-:W-:Y:S05]  /*19d80*/  @!P0 BRA `(.L_x_6838) ;  /* 0x000001cc00a08947 */ /* 0x002fea0003800000 */
.L_x_6837:
[----:B------:R-:W-:Y:S05]  /*19d90*/  BSYNC B0 ;  /* 0x0000000000007941 */ /* 0x000fea0003800000 */
.L_x_6836:
[----:B-1---5:R-:W2:Y:S04]  /*19da0*/  LDL R7, [R1+0x1c8] ;  /* 0x0001c80001077983 */ /* 0x022ea80000100800 */
[----:B------:R-:W2:Y:S01]  /*19db0*/  LDL.64 R2, [R1+0x80] ;  /* 0x0000800001027983 */ /* 0x000ea20000100a00 */
[----:B------:R-:W-:Y:S05]  /*19dc0*/  WARPSYNC.ALL ;  /* 0x0000000000007948 */ /* 0x000fea0003800000 */
[----:B------:R-:W3:Y:S04]  /*19dd0*/  LDL.64 R14, [R1+0x78] ;  /* 0x00007800010e7983 */ /* 0x000ee80000100a00 */
[----:B0-----:R-:W4:Y:S04]  /*19de0*/  LDL.64 R4, [R1+0x78] ;  /* 0x0000780001047983 */ /* 0x001f280000100a00 */
[----:B------:R-:W4:Y:S04]  /*19df0*/  LDL.64 R10, [R1+0x78] ;  /* 0x00007800010a7983 */ /* 0x000f280000100a00 */
[----:B------:R-:W4:Y:S01]  /*19e00*/  LDL.64 R12, [R1+0x78] ;  /* 0x00007800010c7983 */ /* 0x000f220000100a00 */
[----:B--2---:R-:W-:Y:S01]  /*19e10*/  IMAD R2, R7, 0x200, R2 ;  /* 0x0000020007027824 */ /* 0x004fe200078e0202 */
[----:B------:R-:W-:-:S02]  /*19e20*/  R2UR UR7, R3 ;  /* 0x00000000030772ca */ /* 0x000fc400000e0000 */
[----:B------:R-:W2:Y:S02]  /*19e30*/  LDL R20, [R1+0x28] ;  /* 0x0000280001147983 */ /* 0x000ea40000100800 */
[C---:B------:R-:W-:Y:S01]  /*19e40*/  R2UR UR6, R2.reuse ;  /* 0x00000000020672ca */ /* 0x040fe200000e0000 */
[----:B------:R-:W-:Y:S01]  /*19e50*/  WARPGROUP.ARRIVE ;  /* 0x00000000000079c5 */ /* 0x000fe20000000000 */
[----:B------:R-:W-:Y:S02]  /*19e60*/  VIADD R6, R2, 0x2 ;  /* 0x0000000202067836 */ /* 0x000fe40000000000 */
[----:B------:R-:W-:Y:S01]  /*19e70*/  IMAD.MOV.U32 R7, RZ, RZ, R3 ;  /* 0x000000ffff077224 */ /* 0x000fe200078e0003 */
[----:B---3--:R-:W-:Y:S02]  /*19e80*/  R2UR UR4, R14 ;  /* 0x000000000e0472ca */ /* 0x008fe400000e0000 */
[----:B------:R-:W-:Y:S02]  /*19e90*/  R2UR UR5, R15 ;  /* 0x000000000f0572ca */ /* 0x000fe400000e0000 */
[----:B------:R0:W5:Y:S11]  /*19ea0*/  LDL.64 R14, [R1+0x1c8] ;  /* 0x0001c800010e7983 */ /* 0x0001760000100a00 */
[----:B------:R-:W-:Y:S01]  /*19eb0*/  HGMMA.64x64x16.F32.BF16 R24, gdesc[UR4], RZ, !UPT, gsb0 ;  /* 0x00e00000041879f0 */ /* 0x000fe2000c0018ff */
[----:B----4-:R-:W-:Y:S01]  /*19ec0*/  VIADD R4, R4, 0x2 ;  /* 0x0000000204047836 */ /* 0x010fe20000000000 */
[----:B------:R-:W-:-:S02]  /*19ed0*/  R2UR UR6, R6 ;  /* 0x00000000060672ca */ /* 0x000fc400000e0000 */
[----:B------:R-:W-:Y:S02]  /*19ee0*/  R2UR UR7, R7 ;  /* 0x00000000070772ca */ /* 0x000fe400000e0000 */
[----:B------:R-:W-:Y:S02]  /*19ef0*/  R2UR UR4, R4 ;  /* 0x00000000040472ca */ /* 0x000fe400000e0000 */
        /* <DEDUP_REMOVED lines=35> */
.L_x_6840:
[----:B------:R-:W-:Y:S05]  /*1a130*/  BSYNC B0 ;  /* 0x0000000000007941 */ /* 0x000fea0003800000 */
.L_x_6839:
        /* <DEDUP_REMOVED lines=8> */
.L_x_6842:
[----:B------:R-:W-:Y:S05]  /*1a1c0*/  BSYNC B0 ;  /* 0x0000000000007941 */ /* 0x000fea0003800000 */
.L_x_6841:
[----:B------:R-:W-:Y:S04]  /*1a1d0*/  BSSY B0, `(.L_x_6843) ;  /* 0x0000004000007945 */ /* 0x000fe80003800000 */
[----:B-1----:R-:W-:Y:S05]  /*1a1e0*/  @P0 BRA `(.L_x_6844) ;  /* 0x0000000000080947 */ /* 0x002fea0003800000 */
[----:B------:R-:W1:Y:S02]  /*1a1f0*/  SYNCS.PHASECHK.TRANS64.TRYWAIT P0, [R14+URZ], R15 ;  /* 0x0000000f0e0075a7 */ /* 0x000e64000800017f */
[----:B-1----:R-:W-:Y:S05]  /*1a200*/  @!P0 BRA `(.L_x_6845) ;  /* 0x000001c800948947 */ /* 0x002fea0003800000 */
.L_x_6844:
[----:B------:R-:W-:Y:S05]  /*1a210*/  BSYNC B0 ;  /* 0x0000000000007941 */ /* 0x000fea0003800000 */
.L_x_6843:
        /* <DEDUP_REMOVED lines=9> */
[----:B------:R-:W4:Y:S05]  /*1a2b0*/  LDL.64 R6, [R1+0x90] ;  /* 0x0000900001067983 */ /* 0x000f2a0000100a00 */
[----:B------:R-:W0:Y:S01]  /*1a2c0*/  S2R R20, SR_TID.X ;  /* 0x0000000000147919 */ /* 0x000e220000002100 */
[----:B------:R-:W4:Y:S01]  /*1a2d0*/  LDL.64 R60, [R1+0x90] ;  /* 0x00009000013c7983 */ /* 0x000f220000100a00 */
[----:B------:R-:W-:-:S03]  /*1a2e0*/  IMAD.MOV.U32 R59, RZ, RZ, 0x4 ;  /* 0x00000004ff3b7424 */ /* 0x000fc600078e00ff */
[----:B------:R-:W4:Y:S01]  /*1a2f0*/  LDL.64 R62, [R1+0x90] ;  /* 0x00009000013e7983 */ /* 0x000f220000100a00 */
[----:B--2---:R-:W-:Y:S01]  /*1a300*/  ISETP.NE.U32.AND P0, PT, R4, RZ, PT ;  /* 0x000000ff0400720c */ /* 0x004fe20003f05070 */
[----:B---3--:R-:W-:Y:S01]  /*1a310*/  IMAD R2, R5, 0x1000, R2 ;  /* 0x0000100005027824 */ /* 0x008fe200078e0202 */
[----:B------:R-:W-:Y:S01]  /*1a320*/  R2UR UR7, R3 ;  /* 0x00000000030772ca */ /* 0x000fe200000e0000 */
[----:B------:R-:W2:Y:S01]  /*1a330*/  LDL.64 R4, [R1+0x90] ;  /* 0x0000900001047983 */ /* 0x000ea20000100a00 */
        /* <DEDUP_REMOVED lines=167> */
[----:B------:R0:W1:Y:S01]  /*1adb0*/  SHFL.IDX PT, R4, R20, RZ, 0x1f ;  /* 0x00001fff14047589 */ /* 0x00006200000e0000 */
[----:B------:R-:W-:Y:S02]  /*1adc0*/  WARPGROUP.DEPBAR.LE gsb0, 0x0 ;  /* 0x00008000000079c5 */ /* 0x000fe40000010000 */
[----:B------:R-:W-:Y:S01]  /*1add0*/  WARPGROUP.ARRIVE ;  /* 0x00000000000079c5 */ /* 0x000fe20000000000 */
[----:B------:R-:W-:Y:S01]  /*1ade0*/  IMAD.MOV.U32 R57, RZ, RZ, R3 ;  /* 0x000000ffff397224 */ /* 0x000fe200078e0003 */
[----:B------:R-:W-:Y:S01]  /*1adf0*/  R2UR UR9, R11 ;  /* 0x000000000b0972ca */ /* 0x000fe200000e0000 */
[----:B0-----:R-:W4:Y:S03]  /*1ae00*/  LDL R20, [R1] ;  /* 0x0000000001147983 */ /* 0x001f260000100800 */
[----:B------:R-:W-:Y:S01]  /*1ae10*/  HGMMA.64x64x16.F32.BF16 R24, gdesc[UR4], R24, gsb0 ;  /* 0x00e00000041879f0 */ /* 0x000fe20008001818 */
[----:B-1----:R-:W-:Y:S01]  /*1ae20*/  ISETP.GT.AND P0, PT, R4, 0x7f, PT ;  /* 0x0000007f0400780c */ /* 0x002fe20003f04270 */
[----:B------:R-:W-:-:S03]  /*1ae30*/  VIADD R4, R2, 0x800 ;  /* 0x0000080002047836 */ /* 0x000fc60000000000 */
[----:B------:R-:W-:-:S04]  /*1ae40*/  SEL R23, RZ, 0x2, !P0 ;  /* 0x00000002ff177807 */ /* 0x000fc80004000000 */
[----:B------:R-:W-:Y:S01]  /*1ae50*/  IADD3 R10, R10, 0x800, R23 ;  /* 0x000008000a0a7810 */ /* 0x000fe20007ffe017 */
[----:B------:R-:W-:Y:S01]  /*1ae60*/  IMAD.IADD R56, R23, 0x1, R4 ;  /* 0x0000000117387824 */ /* 0x000fe200078e0204 */
[----:B------:R-:W-:Y:S01]  /*1ae70*/  R2UR UR11, R57 ;  /* 0x00000000390b72ca */ /* 0x000fe200000e0000 */
[----:B------:R-:W-:Y:S01]  /*1ae80*/  UMOV UR4, 0x1 ;  /* 0x0000000100047882 */ /* 0x000fe20000000000 */
[----:B------:R-:W-:Y:S02]  /*1ae90*/  R2UR UR8, R10 ;  /* 0x000000000a0872ca */ /* 0x000fe400000e0000 */
[----:B------:R-:W-:Y:S01]  /*1aea0*/  R2UR UR10, R56 ;  /* 0x00000000380a72ca */ /* 0x000fe200000e0000 */
[----:B------:R-:W-:Y:S01]  /*1aeb0*/  UISETP.NE.U32.AND UP0, UPT, UR4, URZ, UPT ;  /* 0x0000003f0400728c */ /* 0x000fe2000bf05070 */
[----:B------:R-:W-:Y:S02]  /*1aec0*/  WARPGROUP.DEPBAR.LE gsb0, 0x0 ;  /* 0x00008000000079c5 */ /* 0x000fe40000010000 */
[----:B------:R-:W-:-:S09]  /*1aed0*/  WARPGROUP.ARRIVE ;  /* 0x00000000000079c5 */ /* 0x000fd20000000000 */
[----:B------:R-:W-:Y:S01]  /*1aee0*/  HGMMA.64x64x16.F32.BF16 R24, gdesc[UR8], R24, UP0, gsb0 ;  /* 0x00e00000081879f0 */ /* 0x000fe2000b801818 */
[----:B------:R-:W-:Y:S01]  /*1aef0*/  SEL R57, R59, 0x2, P0 ;  /* 0x000000023b397807 */ /* 0x000fe20000000000 */
[----:B------:R-:W-:-:S03]  /*1af00*/  IMAD.MOV.U32 R11, RZ, RZ, R3 ;  /* 0x000000ffff0b7224 */ /* 0x000fc600078e0003 */
[----:B--2---:R-:W-:Y:S01]  /*1af10*/  IADD3 R12, R57, 0x800, R12 ;  /* 0x00000800390c7810 */ /* 0x004fe20007ffe00c */
        /* <DEDUP_REMOVED lines=13> */
[----:B------:R-:W2:Y:S01]  /*1aff0*/  LDL.64 R4, [R1+0x90] ;  /* 0x0000900001047983 */ /* 0x000ea20000100a00 */
[----:B------:R-:W-:Y:S02]  /*1b000*/  R2UR UR4, R14 ;  /* 0x000000000e0472ca */ /* 0x000fe400000e0000 */
[----:B------:R-:W-:Y:S02]  /*1b010*/  R2UR UR6, R10 ;  /* 0x000000000a0672ca */ /* 0x000fe400000e0000 */
[----:B------:R-:W-:Y:S01]  /*1b020*/  R2UR UR5, R15 ;  /* 0x000000000f0572ca */ /* 0x000fe200000e0000 */
[----:B------:R-:W-:Y:S01]  /*1b030*/  IMAD.MOV.U32 R10, RZ, RZ, 0x28 ;  /* 0x00000028ff0a7424 */ /* 0x000fe200078e00ff */
[----:B------:R-:W3:Y:S01]  /*1b040*/  LDL.64 R14, [R1+0x90] ;  /* 0x00009000010e7983 */ /* 0x000ee20000100a00 */
        /* <DEDUP_REMOVED lines=41> */
[----:B--2---:R-:W-:Y:S01]  /*1b2e0*/  IADD3 R4, R59, 0xa00, R4 ;  /* 0x00000a003b047810 */ /* 0x004fe20007ffe004 */
[----:B------:R-:W-:Y:S01]  /*1b2f0*/  IMAD.MOV.U32 R61, RZ, RZ, R3 ;  /* 0x000000ffff3d7224 */ /* 0x000fe200078e0003 */
[----:B------:R-:W2:Y:S06]  /*1b300*/  LDL.64 R12, [R1+0x90] ;  /* 0x00009000010c7983 */ /* 0x000eac0000100a00 */
[----:B------:R-:W-:Y:S01]  /*1b310*/  HGMMA.64x64x16.F32.BF16 R24, gdesc[UR4], R24, gsb0 ;  /* 0x00e00000041879f0 */ /* 0x000fe20008001818 */
[----:B------:R-:W-:Y:S01]  /*1b320*/  R2UR UR6, R60 ;  /* 0x000000003c0672ca */ /* 0x000fe200000e0000 */
[----:B------:R-:W2:Y:S01]  /*1b330*/  LDL.64 R62, [R1+0x90] ;  /* 0x00009000013e7983 */ /* 0x000ea20000100a00 */
        /* <DEDUP_REMOVED lines=22> */
[C---:B----4-:R-:W-:Y:S01]  /*1b4a0*/  IADD3 R6, R23.reuse, 0xc00, R6 ;  /* 0x00000c0017067810 */ /* 0x050fe20007ffe006 */
[----:B------:R-:W-:Y:S01]  /*1b4b0*/  IMAD.MOV.U32 R61, RZ, RZ, R3 ;  /* 0x000000ffff3d7224 */ /* 0x000fe200078e0003 */
[----:B------:R-:W3:Y:S06]  /*1b4c0*/  LDL.64 R4, [R1+0x90] ;  /* 0x0000900001047983 */ /* 0x000eec0000100a00 */
        /* <DEDUP_REMOVED lines=10> */
[----:B------:R-:W-:Y:S01]  /*1b570*/  IMAD.MOV.U32 R61, RZ, RZ, R3 ;  /* 0x000000ffff3d7224 */ /* 0x000fe200078e0003 */
[----:B------:R-:W4:Y:S06]  /*1b580*/  LDL.64 R6, [R1+0x90] ;  /* 0x0000900001067983 */ /* 0x000f2c0000100a00 */
[----:B------:R-:W-:Y:S01]  /*1b590*/  HGMMA.64x64x16.F32.BF16 R24, gdesc[UR4], R24, gsb0 ;  /* 0x00e00000041879f0 */ /* 0x000fe20008001818 */
[----:B------:R-:W-:-:S02]  /*1b5a0*/  R2UR UR6, R60 ;  /* 0x000000003c0672ca */ /* 0x000fc400000e0000 */
[----:B------:R-:W-:Y:S02]  /*1b5b0*/  R2UR UR7, R61 ;  /* 0x000000003d0772ca */ /* 0x000fe400000e0000 */
[----:B------:R-:W-:Y:S01]  /*1b5c0*/  R2UR UR4, R10 ;  /* 0x000000000a0472ca */ /* 0x000fe200000e0000 */
[----:B------:R-:W-:Y:S01]  /*1b5d0*/  IMAD.IADD R14, R59, 0x1, R14 ;  /* 0x000000013b0e7824 */ /* 0x000fe200078e020e */
[----:B------:R-:W-:Y:S01]  /*1b5e0*/  R2UR UR5, R11 ;  /* 0x000000000b0572ca */ /* 0x000fe200000e0000 */
[----:B------:R-:W-:Y:S01]  /*1b5f0*/  IMAD.MOV.U32 R15, RZ, RZ, R3 ;  /* 0x000000ffff0f7224 */ /* 0x000fe200078e0003 */
[----:B------:R-:W4:Y:S04]  /*1b600*/  LDL.64 R10, [R1+0x90] ;  /* 0x00009000010a7983 */ /* 0x000f280000100a00 */
[----:B------:R-:W4:Y:S01]  /*1b610*/  LDL.64 R60, [R1+0x90] ;  /* 0x00009000013c7983 */ /* 0x000f220000100a00 */
[----:B------:R-:W-:-:S02]  /*1b620*/  WARPGROUP.DEPBAR.LE gsb0, 0x0 ;  /* 0x00008000000079c5 */ /* 0x000fc40000010000 */
[----:B------:R-:W-:-:S06]  /*1b630*/  WARPGROUP.ARRIVE ;  /* 0x00000000000079c5 */ /* 0x000fcc0000000000 */
[----:B------:R-:W-:Y:S01]  /*1b640*/  HGMMA.64x64x16.F32.BF16 R24, gdesc[UR4], R24, gsb0 ;  /* 0x00e00000041879f0 */ /* 0x000fe20008001818 */
[----:B--2---:R-:W-:Y:S02]  /*1b650*/  IADD3 R12, R59, 0xc00, R12 ;  /* 0x00000c003b0c7810 */ /* 0x004fe40007ffe00c */
        /* <DEDUP_REMOVED lines=24> */
[C---:B---3--:R-:W-:Y:S01]  /*1b7e0*/  IADD3 R4, R23.reuse, 0xe00, R4 ;  /* 0x00000e0017047810 */ /* 0x048fe20007ffe004 */
[----:B------:R-:W-:Y:S02]  /*1b7f0*/  IMAD.MOV.U32 R15, RZ, RZ, R3 ;  /* 0x000000ffff0f7224 */ /* 0x000fe400078e0003 */
[----:B------:R-:W-:Y:S01]  /*1b800*/  IMAD.IADD R14, R23, 0x1, R12 ;  /* 0x00000001170e7824 */ /* 0x000fe200078e020c */
[----:B------:R-:W-:Y:S02]  /*1b810*/  R2UR UR4, R4 ;  /* 0x00000000040472ca */ /* 0x000fe400000e0000 */
[----:B------:R-:W-:Y:S02]  /*1b820*/  R2UR UR7, R15 ;  /* 0x000000000f0772ca */ /* 0x000fe400000e0000 */
[----:B------:R-:W-:Y:S01]  /*1b830*/  R2UR UR6, R14 ;  /* 0x000000000e0672ca */ /* 0x000fe200000e0000 */
[----:B------:R0:W5:Y:S01]  /*1b840*/  LDL R15, [R1+0xc] ;  /* 0x00000c00010f7983 */ /* 0x0001620000100800 */
[----:B------:R-:W-:-:S03]  /*1b850*/  R2UR UR5, R5 ;  /* 0x00000000050572ca */ /* 0x000fc600000e0000 */
[----:B------:R0:W5:Y:S01]  /*1b860*/  LDL R14, [R1+0x1c8] ;  /* 0x0001c800010e7983 */ /* 0x0001620000100800 */
[----:B------:R-:W-:Y:S02]  /*1b870*/  WARPGROUP.DEPBAR.LE gsb0, 0x0 ;  /* 0x00008000000079c5 */ /* 0x000fe40000010000 */
[----:B------:R-:W-:-:S07]  /*1b880*/  WARPGROUP.ARRIVE ;  /* 0x00000000000079c5 */ /* 0x000fce0000000000 */
        /* <DEDUP_REMOVED lines=12> */
[----:B------:R-:W-:Y:S01]  /*1b950*/  IADD3 R10, R59, 0xe00, R10 ;  /* 0x00000e003b0a7810 */ /* 0x000fe20007ffe00a */
        /* <DEDUP_REMOVED lines=15> */
[----:B------:R-:W-:Y:S01]  /*1ba50*/  IMAD.IADD R60, R5, 0x1, R60 ;  /* 0x00000001053c7824 */ /* 0x000fe200078e023c */
        /* <DEDUP_REMOVED lines=45> */
.L_x_6847:
[----:B------:R-:W-:Y:S05]  /*1bd30*/  BSYNC B0 ;  /* 0x0000000000007941 */ /* 0x000fea0003800000 */
.L_x_6846:
        /* <DEDUP_REMOVED lines=8> */
[----:B--2---:R-:W2:Y:S02]  /*1bdc0*/  LD.E R4, desc[UR46][R4.64] ;  /* 0x0000002e04047980 */ /* 0x004ea4000c101900 */
[-C--:B--2---:R-:W-:Y:S01]  /*1bdd0*/  FMUL.FTZ R15, R24, R4.reuse ;  /* 0x00000004180f7220 */ /* 0x084fe20000410000 */
[-C--:B------:R-:W-:Y:S01]  /*1bde0*/  FMUL.FTZ R8, R26, R4.reuse ;  /* 0x000000041a087220 */ /* 0x080fe20000410000 */
[-C--:B------:R-:W-:Y:S01]  /*1bdf0*/  FMUL.FTZ R13, R25, R4.reuse ;  /* 0x00000004190d7220 */ /* 0x080fe20000410000 */
[-C--:B------:R-:W-:Y:S01]  /*1be00*/  FMUL.FTZ R12, R27, R4.reuse ;  /* 0x000000041b0c7220 */ /* 0x080fe20000410000 */
[----:B0-----:R-:W-:-:S02]  /*1be10*/  FMUL.FTZ R14, R28, R4 ;  /* 0x000000041c0e7220 */ /* 0x001fc40000410000 */
[----:B------:R-:W3:Y:S01]  /*1be20*/  MUFU.TANH R15, R15 ;  /* 0x0000000f000f7308 */ /* 0x000ee20000002400 */
[-C--:B------:R-:W-:Y:S01]  /*1be30*/  FMUL.FTZ R30, R30, R4.reuse ;  /* 0x000000041e1e7220 */ /* 0x080fe20000410000 */
[----:B------:R-:W-:-:S06]  /*1be40*/  FMUL.FTZ R69, R29, R4 ;  /* 0x000000041d457220 */ /* 0x000fcc0000410000 */
[----:B------:R-:W0:Y:S01]  /*1be50*/  MUFU.TANH R8, R8 ;  /* 0x0000000800087308 */ /* 0x000e220000002400 */
[-C--:B------:R-:W-:Y:S01]  /*1be60*/  FMUL.FTZ R29, R31, R4.reuse ;  /* 0x000000041f1d7220 */ /* 0x080fe20000410000 */
[----:B------:R-:W-:-:S06]  /*1be70*/  FMUL.FTZ R117, R32, R4 ;  /* 0x0000000420757220 */ /* 0x000fcc0000410000 */
[----:B------:R-:W1:Y:S01]  /*1be80*/  MUFU.TANH R13, R13 ;  /* 0x0000000d000d7308 */ /* 0x000e620000002400 */
[----:B------:R-:W-:-:S07]  /*1be90*/  FMUL.FTZ R32, R34, R4 ;  /* 0x0000000422207220 */ /* 0x000fce0000410000 */
[----:B------:R-:W2:Y:S01]  /*1bea0*/  MUFU.TANH R12, R12 ;  /* 0x0000000c000c7308 */ /* 0x000ea20000002400 */
[-C--:B------:R-:W-:Y:S01]  /*1beb0*/  FMUL.FTZ R61, R33, R4.reuse ;  /* 0x00000004213d7220 */ /* 0x080fe20000410000 */
[----:B------:R-:W-:-:S06]  /*1bec0*/  FMUL.FTZ R31, R35, R4 ;  /* 0x00000004231f7220 */ /* 0x000fcc0000410000 */
[----:B------:R-:W4:Y:S08]  /*1bed0*/  MUFU.TANH R14, R14 ;  /* 0x0000000e000e7308 */ /* 0x000f300000002400 */
[----:B------:R-:W4:Y:S01]  /*1bee0*/  MUFU.TANH R30, R30 ;  /* 0x0000001e001e7308 */ /* 0x000f220000002400 */
[----:B---3--:R-:W-:Y:S01]  /*1bef0*/  FMNMX.FTZ R6, R15, R2, !PT ;  /* 0x000000020f067209 */ /* 0x008fe20007810000 */
[----:B------:R-:W-:Y:S01]  /*1bf00*/  FMUL.FTZ R77, R36, R4 ;  /* 0x00000004244d7220 */ /* 0x000fe20000410000 */
[----:B0-----:R-:W-:-:S05]  /*1bf10*/  FMNMX.FTZ R5, R8, R3, !PT ;  /* 0x0000000308057209 */ /* 0x001fca0007810000 */
[----:B------:R-:W0:Y:S01]  /*1bf20*/  MUFU.TANH R69, R69 ;  /* 0x0000004500457308 */ /* 0x000e220000002400 */
[----:B------:R-:W-:-:S07]  /*1bf30*/  FMUL.FTZ R33, R38, R4 ;  /* 0x0000000426217220 */ /* 0x000fce0000410000 */
[----:B------:R-:W3:Y:S01]  /*1bf40*/  MUFU.TANH R29, R29 ;  /* 0x0000001d001d7308 */ /* 0x000ee20000002400 */
[----:B-1----:R-:W-:Y:S01]  /*1bf50*/  FMNMX.FTZ R7, R13, R6, !PT ;  /* 0x000000060d077209 */ /* 0x002fe20007810000 */
[----:B------:R-:W-:Y:S01]  /*1bf60*/  FMUL.FTZ R59, R37, R4 ;  /* 0x00000004253b7220 */ /* 0x000fe20000410000 */
[----:B--2---:R-:W-:-:S05]  /*1bf70*/  FMNMX.FTZ R5, R12, R5, !PT ;  /* 0x000000050c057209 */ /* 0x004fca0007810000 */
[----:B------:R-:W1:Y:S01]  /*1bf80*/  MUFU.TANH R117, R117 ;  /* 0x0000007500757308 */ /* 0x000e620000002400 */
[----:B------:R-:W-:-:S07]  /*1bf90*/  FMUL.FTZ R34, R39, R4 ;  /* 0x0000000427227220 */ /* 0x000fce0000410000 */
[----:B------:R-:W2:Y:S01]  /*1bfa0*/  MUFU.TANH R32, R32 ;  /* 0x0000002000207308 */ /* 0x000ea20000002400 */
[----:B----4-:R-:W-:Y:S01]  /*1bfb0*/  FMNMX.FTZ R6, R14, R7, !PT ;  /* 0x000000070e067209 */ /* 0x010fe20007810000 */
[----:B------:R-:W-:Y:S01]  /*1bfc0*/  FMUL.FTZ R39, R40, R4 ;  /* 0x0000000428277220 */ /* 0x000fe20000410000 */
[----:B------:R-:W-:-:S05]  /*1bfd0*/  FMNMX.FTZ R10, R30, R5, !PT ;  /* 0x000000051e0a7209 */ /* 0x000fca0007810000 */
[----:B------:R-:W4:Y:S01]  /*1bfe0*/  MUFU.TANH R61, R61 ;  /* 0x0000003d003d7308 */ /* 0x000f220000002400 */
[----:B------:R-:W-:-:S07]  /*1bff0*/  FMUL.FTZ R35, R42, R4 ;  /* 0x000000042a237220 */ /* 0x000fce0000410000 */
[----:B------:R-:W4:Y:S01]  /*1c000*/  MUFU.TANH R31, R31 ;  /* 0x0000001f001f7308 */ /* 0x000f220000002400 */
[----:B0-----:R-:W-:Y:S01]  /*1c010*/  FMNMX.FTZ R6, R69, R6, !PT ;  /* 0x0000000645067209 */ /* 0x001fe20007810000 */
[----:B------:R-:W-:Y:S01]  /*1c020*/  FMUL.FTZ R41, R41, R4 ;  /* 0x0000000429297220 */ /* 0x000fe20000410000 */
[----:B---3--:R-:W-:-:S05]  /*1c030*/  FMNMX.FTZ R5, R29, R10, !PT ;  /* 0x0000000a1d057209 */ /* 0x008fca0007810000 */
        /* <DEDUP_REMOVED lines=39> */
[----:B-1----:R-:W-:Y:S02]  /*1c2b0*/  FMNMX.FTZ R6, R43, R6, !PT ;  /* 0x000000062b067209 */ /* 0x002fe40007810000 */
[----:B--2---:R-:W-:-:S05]  /*1c2c0*/  FMNMX.FTZ R5, R37, R10, !PT ;  /* 0x0000000a25057209 */ /* 0x004fca0007810000 */
[----:B------:R-:W1:Y:S08]  /*1c2d0*/  MUFU.TANH R49, R49 ;  /* 0x0000003100317308 */ /* 0x000e700000002400 */
[----:B------:R-:W2:Y:S01]  /*1c2e0*/  MUFU.TANH R28, R28 ;  /* 0x0000001c001c7308 */ /* 0x000ea20000002400 */
[----:B----4-:R-:W-:Y:S02]  /*1c2f0*/  FMNMX.FTZ R6, R45, R6, !PT ;  /* 0x000000062d067209 */ /* 0x010fe40007810000 */
[----:B------:R-:W-:-:S05]  /*1c300*/  FMNMX.FTZ R4, R38, R5, !PT ;  /* 0x0000000526047209 */ /* 0x000fca0007810000 */
[----:B------:R-:W4:Y:S08]  /*1c310*/  MUFU.TANH R51, R51 ;  /* 0x0000003300337308 */ /* 0x000f300000002400 */
[----:B------:R-:W4:Y:S01]  /*1c320*/  MUFU.TANH R175, R175 ;  /* 0x000000af00af7308 */ /* 0x000f220000002400 */
[----:B0-----:R-:W-:Y:S02]  /*1c330*/  FMNMX.FTZ R6, R47, R6, !PT ;  /* 0x000000062f067209 */ /* 0x001fe40007810000 */
[----:B---3--:R-:W-:-:S05]  /*1c340*/  FMNMX.FTZ R5, R173, R4, !PT ;  /* 0x00000004ad057209 */ /* 0x008fca0007810000 */
[----:B------:R-:W0:Y:S08]  /*1c350*/  MUFU.TANH R53, R53 ;  /* 0x0000003500357308 */ /* 0x000e300000002400 */
[----:B------:R-:W3:Y:S01]  /*1c360*/  MUFU.TANH R25, R25 ;  /* 0x0000001900197308 */ /* 0x000ee20000002400 */
[----:B-1----:R-:W-:Y:S02]  /*1c370*/  FMNMX.FTZ R6, R49, R6, !PT ;  /* 0x0000000631067209 */ /* 0x002fe40007810000 */
[----:B--2---:R-:W-:-:S02]  /*1c380*/  FMNMX.FTZ R4, R28, R5, !PT ;  /* 0x000000051c047209 */ /* 0x004fc40007810000 */
[----:B----4-:R-:W-:Y:S02]  /*1c390*/  FMNMX.FTZ R6, R51, R6, !PT ;  /* 0x0000000633067209 */ /* 0x010fe40007810000 */
[----:B------:R-:W-:Y:S02]  /*1c3a0*/  FMNMX.FTZ R4, R175, R4, !PT ;  /* 0x00000004af047209 */ /* 0x000fe40007810000 */
[----:B0-----:R-:W-:Y:S02]  /*1c3b0*/  FMNMX.FTZ R10, R53, R6, !PT ;  /* 0x00000006350a7209 */ /* 0x001fe40007810000 */
[----:B------:R-:W2:Y:S01]  /*1c3c0*/  LDL.64 R6, [R1+0x1f0] ;  /* 0x0001f00001067983 */ /* 0x000ea20000100a00 */
[----:B---3--:R-:W-:-:S03]  /*1c3d0*/  FMNMX.FTZ R11, R25, R4, !PT ;  /* 0x00000004190b7209 */ /* 0x008fc60007810000 */
[----:B------:R-:W0:Y:S04]  /*1c3e0*/  SHFL.BFLY PT, R5, R10, 0x2, 0x1f ;  /* 0x0c401f000a057f89 */ /* 0x000e2800000e0000 */
[----:B------:R-:W-:Y:S04]  /*1c3f0*/  STL.64 [R1+0x1e0], R10 ;  /* 0x0001e00a01007387 */ /* 0x000fe80000100a00 */
[----:B------:R-:W3:Y:S01]  /*1c400*/  LDL R26, [R1+0x1e4] ;  /* 0x0001e400011a7983 */ /* 0x000ee20000100800 */
[----:B0-----:R-:W-:-:S05]  /*1c410*/  FMNMX.FTZ R20, R10, R5, !PT ;  /* 0x000000050a147209 */ /* 0x001fca0007810000 */
[----:B------:R-:W0:Y:S02]  /*1c420*/  SHFL.BFLY PT, R5, R20, 0x1, 0x1f ;  /* 0x0c201f0014057f89 */ /* 0x000e2400000e0000 */
[----:B0-----:R-:W-:Y:S02]  /*1c430*/  FMNMX.FTZ R24, R20, R5, !PT ;  /* 0x0000000514187209 */ /* 0x001fe40007810000 */
[----:B------:R-:W4:Y:S04]  /*1c440*/  LDL.64 R4, [R1+0xb8] ;  /* 0x0000b80001047983 */ /* 0x000f280000100a00 */
[----:B------:R-:W-:Y:S04]  /*1c450*/  STL [R1+0x1e0], R24 ;  /* 0x0001e01801007387 */ /* 0x000fe80000100800 */
[----:B------:R-:W2:Y:S04]  /*1c460*/  LDL R27, [R1+0x1e0] ;  /* 0x0001e000011b7983 */ /* 0x000ea80000100800 */
[----:B---3--:R-:W0:Y:S02]  /*1c470*/  SHFL.BFLY PT, R11, R26, 0x2, 0x1f ;  /* 0x0c401f001a0b7f89 */ /* 0x008e2400000e0000 */
[----:B0-----:R-:W-:-:S05]  /*1c480*/  FMNMX.FTZ R11, R11, R26, !PT ;  /* 0x0000001a0b0b7209 */ /* 0x001fca0007810000 */
[----:B------:R-:W0:Y:S02]  /*1c490*/  SHFL.BFLY PT, R10, R11, 0x1, 0x1f ;  /* 0x0c201f000b0a7f89 */ /* 0x000e2400000e0000 */
[----:B0-----:R-:W-:Y:S01]  /*1c4a0*/  FMNMX.FTZ R10, R11, R10, !PT ;  /* 0x0000000a0b0a7209 */ /* 0x001fe20007810000 */
[----:B--2---:R-:W-:-:S04]  /*1c4b0*/  FADD.FTZ R2, R2, -R27 ;  /* 0x8000001b02027221 */ /* 0x004fc80000010000 */
[----:B------:R-:W-:Y:S01]  /*1c4c0*/  FADD.FTZ R20, R3, -R10 ;  /* 0x8000000a03147221 */ /* 0x000fe20000010000 */
[----:B------:R-:W-:-:S03]  /*1c4d0*/  FMUL.FTZ R2, R2, R23 ;  /* 0x0000001702027220 */ /* 0x000fc60000410000 */
        /* <DEDUP_REMOVED lines=20> */
.L_x_6849:
[----:B------:R-:W-:Y:S05]  /*1c620*/  BSYNC B0 ;  /* 0x0000000000007941 */ /* 0x000fea0003800000 */
.L_x_6848:
        /* <DEDUP_REMOVED lines=9> */
.L_x_6851:
[----:B------:R-:W-:Y:S05]  /*1c6c0*/  BSYNC B0 ;  /* 0x0000000000007941 */ /* 0x000fea0003800000 */
.L_x_6850:
[----:B------:R-:W2:Y:S04]  /*1c6d0*/  LDL R21, [R1+0x200] ;  /* 0x0002000001157983 */ /* 0x000ea80000100800 */
[----:B------:R-:W2:Y:S04]  /*1c6e0*/  LDL.64 R10, [R1+0x1e0] ;  /* 0x0001e000010a7983 */ /* 0x000ea80000100a00 */
        /* <DEDUP_REMOVED lines=14> */
[----:B0-----:R-:W4:Y:S04]  /*1c7d0*/  LDL.64 R2, [R1+0x118] ;  /* 0x0001180001027983 */ /* 0x001f280000100a00 */
        /* <DEDUP_REMOVED lines=15> */
[----:B------:R-:W4:Y:S01]  /*1c8d0*/  LDL R144, [R1+0x1c8] ;  /* 0x0001c80001907983 */ /* 0x000f220000100800 */
[----:B--2---:R-:W-:-:S04]  /*1c8e0*/  FMUL.FTZ R10, R10, R21 ;  /* 0x000000150a0a7220 */ /* 0x004fc80000410000 */
[-CC-:B------:R-:W-:Y:S01]  /*1c8f0*/  FFMA.FTZ R120, R14, R21.reuse, -R10.reuse ;  /* 0x000000150e787223 */ /* 0x180fe2000001080a */
[-C--:B------:R-:W-:Y:S01]  /*1c900*/  FMUL.FTZ R14, R11, R21.reuse ;  /* 0x000000150b0e7220 */ /* 0x080fe20000410000 */
[----:B------:R-:W-:-:S03]  /*1c910*/  FFMA.FTZ R121, R15, R21, -R10 ;  /* 0x000000150f797223 */ /* 0x000fc6000001080a */
[-CC-:B------:R-:W-:Y:S01]  /*1c920*/  FFMA.FTZ R131, R8, R21.reuse, -R14.reuse ;  /* 0x0000001508837223 */ /* 0x180fe2000001080e */
[-C--:B------:R-:W-:Y:S01]  /*1c930*/  FFMA.FTZ R165, R12, R21.reuse, -R14 ;  /* 0x000000150ca57223 */ /* 0x080fe2000001080e */
[-C--:B------:R-:W-:Y:S01]  /*1c940*/  FFMA.FTZ R164, R13, R21.reuse, -R10 ;  /* 0x000000150da47223 */ /* 0x080fe2000001080a */
[----:B------:R-:W-:Y:S01]  /*1c950*/  MUFU.EX2 R121, R121 ;  /* 0x0000007900797308 */ /* 0x000fe20000000800 */
[-CC-:B------:R-:W-:Y:S01]  /*1c960*/  FFMA.FTZ R167, R30, R21.reuse, -R14.reuse ;  /* 0x000000151ea77223 */ /* 0x180fe2000001080e */
[----:B------:R-:W-:-:S06]  /*1c970*/  FFMA.FTZ R130, R29, R21, -R14 ;  /* 0x000000151d827223 */ /* 0x000fcc000001080e */
[----:B------:R-:W3:Y:S01]  /*1c980*/  MUFU.EX2 R131, R131 ;  /* 0x0000008300837308 */ /* 0x000ee20000000800 */
[-C--:B------:R-:W-:Y:S01]  /*1c990*/  FFMA.FTZ R166, R69, R21.reuse, -R10 ;  /* 0x0000001545a67223 */ /* 0x080fe2000001080a */
[-C--:B------:R-:W-:Y:S01]  /*1c9a0*/  FFMA.FTZ R169, R32, R21.reuse, -R14 ;  /* 0x0000001520a97223 */ /* 0x080fe2000001080e */
[----:B------:R-:W-:-:S05]  /*1c9b0*/  FFMA.FTZ R117, R117, R21, -R10 ;  /* 0x0000001575757223 */ /* 0x000fca000001080a */
        /* <DEDUP_REMOVED lines=8> */
[----:B------:R-:W0:Y:S08]  /*1ca40*/  MUFU.EX2 R165, R165 ;  /* 0x000000a500a57308 */ /* 0x000e300000000800 */
[----:B------:R-:W1:Y:S08]  /*1ca50*/  MUFU.EX2 R164, R164 ;  /* 0x000000a400a47308 */ /* 0x000e700000000800 */
[----:B------:R-:W2:Y:S01]  /*1ca60*/  MUFU.EX2 R167, R167 ;  /* 0x000000a700a77308 */ /* 0x000ea20000000800 */
[----:B---3--:R-:W-:Y:S01]  /*1ca70*/  FADD.FTZ R8, R131, R7 ;  /* 0x0000000783087221 */ /* 0x008fe20000010000 */
[----:B------:R-:W-:Y:S01]  /*1ca80*/  FADD.FTZ R7, R121, R6 ;  /* 0x0000000679077221 */ /* 0x000fe20000010000 */
[-C--:B------:R-:W-:Y:S01]  /*1ca90*/  FFMA.FTZ R127, R39, R21.reuse, -R10 ;  /* 0x00000015277f7223 */ /* 0x080fe2000001080a */
[-C--:B------:R-:W-:Y:S01]  /*1caa0*/  FFMA.FTZ R126, R36, R21.reuse, -R14 ;  /* 0x00000015247e7223 */ /* 0x080fe2000001080e */
[-C--:B------:R-:W-:Y:S01]  /*1cab0*/  FFMA.FTZ R176, R41, R21.reuse, -R10 ;  /* 0x0000001529b07223 */ /* 0x080fe2000001080a */
[-C--:B------:R-:W-:Y:S01]  /*1cac0*/  FFMA.FTZ R124, R37, R21.reuse, -R14 ;  /* 0x00000015257c7223 */ /* 0x080fe2000001080e */
[-CC-:B------:R-:W-:Y:S01]  /*1cad0*/  FFMA.FTZ R125, R43, R21.reuse, -R10.reuse ;  /* 0x000000152b7d7223 */ /* 0x180fe2000001080a */
[----:B------:R-:W3:Y:S01]  /*1cae0*/  MUFU.EX2 R130, R130 ;  /* 0x0000008200827308 */ /* 0x000ee20000000800 */
[-C--:B------:R-:W-:Y:S01]  /*1caf0*/  FFMA.FTZ R178, R45, R21.reuse, -R10 ;  /* 0x000000152db27223 */ /* 0x080fe2000001080a */
[-C--:B------:R-:W-:Y:S01]  /*1cb00*/  FFMA.FTZ R179, R38, R21.reuse, -R14 ;  /* 0x0000001526b37223 */ /* 0x080fe2000001080e */
[-C--:B------:R-:W-:Y:S01]  /*1cb10*/  FFMA.FTZ R191, R47, R21.reuse, -R10 ;  /* 0x000000152fbf7223 */ /* 0x080fe2000001080a */
[-C--:B------:R-:W-:Y:S01]  /*1cb20*/  FFMA.FTZ R173, R173, R21.reuse, -R14 ;  /* 0x00000015adad7223 */ /* 0x080fe2000001080e */
[-CC-:B------:R-:W-:Y:S01]  /*1cb30*/  FFMA.FTZ R172, R49, R21.reuse, -R10.reuse ;  /* 0x0000001531ac7223 */ /* 0x180fe2000001080a */
[-CC-:B------:R-:W-:Y:S01]  /*1cb40*/  FFMA.FTZ R174, R51, R21.reuse, -R10.reuse ;  /* 0x0000001533ae7223 */ /* 0x180fe2000001080a */
[-C--:B------:R-:W-:Y:S01]  /*1cb50*/  FFMA.FTZ R23, R53, R21.reuse, -R10 ;  /* 0x0000001535177223 */ /* 0x080fe2000001080a */
[----:B------:R-:W3:Y:S01]  /*1cb60*/  MUFU.EX2 R166, R166 ;  /* 0x000000a600a67308 */ /* 0x000ee20000000800 */
[----:B0-----:R-:W-:Y:S01]  /*1cb70*/  FADD.FTZ R8, R165, R8 ;  /* 0x00000008a5087221 */ /* 0x001fe20000010000 */
[----:B-1----:R-:W-:Y:S01]  /*1cb80*/  FADD.FTZ R7, R164, R7 ;  /* 0x00000007a4077221 */ /* 0x002fe20000010000 */
[----:B------:R-:W-:Y:S01]  /*1cb90*/  FFMA.FTZ R175, R175, R21, -R14 ;  /* 0x00000015afaf7223 */ /* 0x000fe2000001080e */
[C---:B----4-:R-:W-:Y:S01]  /*1cba0*/  FMUL.FTZ R57, R123.reuse, R57 ;  /* 0x000000397b397220 */ /* 0x050fe20000410000 */
[C---:B------:R-:W-:Y:S01]  /*1cbb0*/  FMUL.FTZ R56, R123.reuse, R56 ;  /* 0x000000387b387220 */ /* 0x040fe20000410000 */
[C---:B------:R-:W-:Y:S01]  /*1cbc0*/  FMUL.FTZ R63, R122.reuse, R63 ;  /* 0x0000003f7a3f7220 */ /* 0x040fe20000410000 */
[----:B------:R-:W-:Y:S01]  /*1cbd0*/  FMUL.FTZ R62, R122, R62 ;  /* 0x0000003e7a3e7220 */ /* 0x000fe20000410000 */
[----:B------:R-:W0:Y:S01]  /*1cbe0*/  MUFU.EX2 R169, R169 ;  /* 0x000000a900a97308 */ /* 0x000e220000000800 */
[C---:B------:R-:W-:Y:S01]  /*1cbf0*/  FMUL.FTZ R65, R123.reuse, R65 ;  /* 0x000000417b417220 */ /* 0x040fe20000410000 */
[C---:B------:R-:W-:Y:S01]  /*1cc00*/  FMUL.FTZ R64, R123.reuse, R64 ;  /* 0x000000407b407220 */ /* 0x040fe20000410000 */
[C---:B------:R-:W-:Y:S01]  /*1cc10*/  FMUL.FTZ R67, R123.reuse, R67 ;  /* 0x000000437b437220 */ /* 0x040fe20000410000 */
[C---:B------:R-:W-:Y:S01]  /*1cc20*/  FMUL.FTZ R66, R123.reuse, R66 ;  /* 0x000000427b427220 */ /* 0x040fe20000410000 */
[C---:B------:R-:W-:Y:S01]  /*1cc30*/  FMUL.FTZ R71, R123.reuse, R71 ;  /* 0x000000477b477220 */ /* 0x040fe20000410000 */
[C---:B------:R-:W-:Y:S01]  /*1cc40*/  FMUL.FTZ R70, R123.reuse, R70 ;  /* 0x000000467b467220 */ /* 0x040fe20000410000 */
[----:B------:R-:W-:Y:S01]  /*1cc50*/  FMUL.FTZ R73, R123, R73 ;  /* 0x000000497b497220 */ /* 0x000fe20000410000 */
[----:B------:R-:W1:Y:S01]  /*1cc60*/  MUFU.EX2 R117, R117 ;  /* 0x0000007500757308 */ /* 0x000e620000000800 */
[----:B--2---:R-:W-:Y:S01]  /*1cc70*/  FADD.FTZ R11, R167, R8 ;  /* 0x00000008a70b7221 */ /* 0x004fe20000010000 */
[----:B------:R-:W-:Y:S01]  /*1cc80*/  FADD.FTZ R7, R120, R7 ;  /* 0x0000000778077221 */ /* 0x000fe20000010000 */
[C---:B------:R-:W-:Y:S01]  /*1cc90*/  FMUL.FTZ R72, R123.reuse, R72 ;  /* 0x000000487b487220 */ /* 0x040fe20000410000 */
[C---:B------:R-:W-:Y:S01]  /*1cca0*/  FMUL.FTZ R75, R123.reuse, R75 ;  /* 0x0000004b7b4b7220 */ /* 0x040fe20000410000 */
[C---:B------:R-:W-:Y:S01]  /*1ccb0*/  FMUL.FTZ R74, R123.reuse, R74 ;  /* 0x0000004a7b4a7220 */ /* 0x040fe20000410000 */
[C---:B------:R-:W-:Y:S01]  /*1ccc0*/  FMUL.FTZ R97, R123.reuse, R97 ;  /* 0x000000617b617220 */ /* 0x040fe20000410000 */
[C---:B------:R-:W-:Y:S01]  /*1ccd0*/  FMUL.FTZ R96, R123.reuse, R96 ;  /* 0x000000607b607220 */ /* 0x040fe20000410000 */
[----:B------:R-:W2:Y:S01]  /*1cce0*/  MUFU.EX2 R129, R129 ;  /* 0x0000008100817308 */ /* 0x000ea20000000800 */
[C---:B------:R-:W-:Y:S01]  /*1ccf0*/  FMUL.FTZ R101, R123.reuse, R101 ;  /* 0x000000657b657220 */ /* 0x040fe20000410000 */
[C---:B------:R-:W-:Y:S01]  /*1cd00*/  FMUL.FTZ R100, R123.reuse, R100 ;  /* 0x000000647b647220 */ /* 0x040fe20000410000 */
[C---:B------:R-:W-:Y:S01]  /*1cd10*/  FMUL.FTZ R103, R123.reuse, R103 ;  /* 0x000000677b677220 */ /* 0x040fe20000410000 */
[C---:B------:R-:W-:Y:S01]  /*1cd20*/  FMUL.FTZ R102, R123.reuse, R102 ;  /* 0x000000667b667220 */ /* 0x040fe20000410000 */
[C---:B------:R-:W-:Y:S01]  /*1cd30*/  FMUL.FTZ R111, R123.reuse, R111 ;  /* 0x0000006f7b6f7220 */ /* 0x040fe20000410000 */
[----:B------:R-:W-:Y:S01]  /*1cd40*/  FMUL.FTZ R110, R123, R110 ;  /* 0x0000006e7b6e7220 */ /* 0x000fe20000410000 */
[----:B------:R-:W-:Y:S01]  /*1cd50*/  FMUL.FTZ R109, R122, R109 ;  /* 0x0000006d7a6d7220 */ /* 0x000fe20000410000 */
[----:B------:R-:W4:Y:S01]  /*1cd60*/  MUFU.EX2 R168, R168 ;  /* 0x000000a800a87308 */ /* 0x000f220000000800 */
[----:B---3--:R-:W-:Y:S01]  /*1cd70*/  FADD.FTZ R8, R130, R11 ;  /* 0x0000000b82087221 */ /* 0x008fe20000010000 */
[----:B------:R-:W-:Y:S01]  /*1cd80*/  FADD.FTZ R6, R166, R7 ;  /* 0x00000007a6067221 */ /* 0x000fe20000010000 */
[C---:B------:R-:W-:Y:S01]  /*1cd90*/  FMUL.FTZ R108, R122.reuse, R108 ;  /* 0x0000006c7a6c7220 */ /* 0x040fe20000410000 */
[C---:B------:R-:W-:Y:S01]  /*1cda0*/  FMUL.FTZ R113, R122.reuse, R107 ;  /* 0x0000006b7a717220 */ /* 0x040fe20000410000 */
[C---:B------:R-:W-:Y:S01]  /*1cdb0*/  FMUL.FTZ R112, R122.reuse, R106 ;  /* 0x0000006a7a707220 */ /* 0x040fe20000410000 */
[C---:B------:R-:W-:Y:S01]  /*1cdc0*/  FMUL.FTZ R5, R122.reuse, R5 ;  /* 0x000000057a057220 */ /* 0x040fe20000410000 */
[----:B------:R-:W-:Y:S01]  /*1cdd0*/  FMUL.FTZ R4, R122, R4 ;  /* 0x000000047a047220 */ /* 0x000fe20000410000 */
[----:B------:R-:W3:Y:S01]  /*1cde0*/  MUFU.EX2 R171, R171 ;  /* 0x000000ab00ab7308 */ /* 0x000ee20000000800 */
[----:B------:R-:W3:Y:S04]  /*1cdf0*/  LDL.64 R30, [R1+0x3b0] ;  /* 0x0003b000011e7983 */ /* 0x000ee80000100a00 */
[----:B------:R-:W3:Y:S03]  /*1ce00*/  LDL.64 R32, [R1+0x3c0] ;  /* 0x0003c00001207983 */ /* 0x000ee60000100a00 */
[----:B------:R-:W3:Y:S01]  /*1ce10*/  MUFU.EX2 R116, R116 ;  /* 0x0000007400747308 */ /* 0x000ee20000000800 */
[----:B0-----:R-:W-:Y:S01]  /*1ce20*/  FADD.FTZ R8, R169, R8 ;  /* 0x00000008a9087221 */ /* 0x001fe20000010000 */
[----:B-1----:R-:W-:Y:S01]  /*1ce30*/  FADD.FTZ R7, R117, R6 ;  /* 0x0000000675077221 */ /* 0x002fe20000010000 */
[----:B------:R-:W3:Y:S04]  /*1ce40*/  LDL.64 R34, [R1+0x3d0] ;  /* 0x0003d00001227983 */ /* 0x000ee80000100a00 */
[----:B------:R-:W3:Y:S01]  /*1ce50*/  LDL.64 R58, [R1+0x2d8] ;  /* 0x0002d800013a7983 */ /* 0x000ee20000100a00 */
[----:B------:R-:W0:Y:S03]  /*1ce60*/  MUFU.EX2 R128, R128 ;  /* 0x0000008000807308 */ /* 0x000e260000000800 */
[----:B------:R-:W3:Y:S04]  /*1ce70*/  LDL.64 R60, [R1+0x2e8] ;  /* 0x0002e800013c7983 */ /* 0x000ee80000100a00 */
[----:B------:R-:W3:Y:S01]  /*1ce80*/  LDL.64 R68, [R1+0x328] ;  /* 0x0003280001447983 */ /* 0x000ee20000100a00 */
[----:B------:R-:W1:Y:S01]  /*1ce90*/  MUFU.EX2 R170, R170 ;  /* 0x000000aa00aa7308 */ /* 0x000e620000000800 */
[----:B--2---:R-:W-:Y:S01]  /*1cea0*/  FADD.FTZ R6, R129, R8 ;  /* 0x0000000881067221 */ /* 0x004fe20000010000 */
[----:B----4-:R-:W-:Y:S01]  /*1ceb0*/  FADD.FTZ R7, R168, R7 ;  /* 0x00000007a8077221 */ /* 0x010fe20000010000 */
[----:B------:R-:W2:Y:S04]  /*1cec0*/  LDL.64 R36, [R1+0x3e0] ;  /* 0x0003e00001247983 */ /* 0x000ea80000100a00 */
[----:B------:R-:W4:Y:S01]  /*1ced0*/  LDL.64 R40, [R1+0x248] ;  /* 0x0002480001287983 */ /* 0x000f220000100a00 */
[----:B------:R-:W1:Y:S03]  /*1cee0*/  MUFU.EX2 R177, R177 ;  /* 0x000000b100b17308 */ /* 0x000e660000000800 */
[----:B------:R-:W4:Y:S05]  /*1cef0*/  LDL.64 R76, [R1+0x368] ;  /* 0x00036800014c7983 */ /* 0x000f2a0000100a00 */
[----:B------:R-:W1:Y:S01]  /*1cf00*/  MUFU.EX2 R127, R127 ;  /* 0x0000007f007f7308 */ /* 0x000e620000000800 */
[----:B---3--:R-:W-:Y:S01]  /*1cf10*/  FADD.FTZ R11, R171, R6 ;  /* 0x00000006ab0b7221 */ /* 0x008fe20000010000 */
[----:B------:R-:W-:Y:S01]  /*1cf20*/  FADD.FTZ R7, R116, R7 ;  /* 0x0000000774077221 */ /* 0x000fe20000010000 */
[----:B------:R-:W3:Y:S05]  /*1cf30*/  LDL.64 R42, [R1+0x258] ;  /* 0x00025800012a7983 */ /* 0x000eea0000100a00 */
[----:B------:R-:W1:Y:S08]  /*1cf40*/  MUFU.EX2 R126, R126 ;  /* 0x0000007e007e7308 */ /* 0x000e700000000800 */
[----:B------:R-:W1:Y:S01]  /*1cf50*/  MUFU.EX2 R176, R176 ;  /* 0x000000b000b07308 */ /* 0x000e620000000800 */
[----:B0-----:R-:W-:Y:S01]  /*1cf60*/  FADD.FTZ R10, R128, R11 ;  /* 0x0000000b800a7221 */ /* 0x001fe20000010000 */
[----:B-1----:R-:W-:-:S06]  /*1cf70*/  FADD.FTZ R6, R170, R7 ;  /* 0x00000007aa067221 */ /* 0x002fcc0000010000 */
[----:B------:R-:W0:Y:S01]  /*1cf80*/  MUFU.EX2 R124, R124 ;  /* 0x0000007c007c7308 */ /* 0x000e220000000800 */
[----:B------:R-:W-:-:S07]  /*1cf90*/  FFMA.FTZ R8, R28, R21, -R14 ;  /* 0x000000151c087223 */ /* 0x000fce000001080e */
[----:B------:R-:W1:Y:S01]  /*1cfa0*/  MUFU.EX2 R125, R125 ;  /* 0x0000007d007d7308 */ /* 0x000e620000000800 */
[----:B------:R-:W-:Y:S01]  /*1cfb0*/  FADD.FTZ R11, R177, R10 ;  /* 0x0000000ab10b7221 */ /* 0x000fe20000010000 */
[----:B------:R-:W-:Y:S01]  /*1cfc0*/  FADD.FTZ R7, R127, R6 ;  /* 0x000000067f077221 */ /* 0x000fe20000010000 */
[----:B------:R-:W2:Y:S04]  /*1cfd0*/  LDL.64 R28, [R1+0x3a0] ;  /* 0x0003a000011c7983 */ /* 0x000ea80000100a00 */
[----:B------:R-:W4:Y:S01]  /*1cfe0*/  LDL.64 R38, [R1+0x3f0] ;  /* 0x0003f00001267983 */ /* 0x000f220000100a00 */
[----:B------:R-:W-:Y:S03]  /*1cff0*/  MUFU.EX2 R178, R178 ;  /* 0x000000b200b27308 */ /* 0x000fe60000000800 */
[----:B------:R-:W3:Y:S05]  /*1d000*/  LDL.64 R44, [R1+0x268] ;  /* 0x00026800012c7983 */ /* 0x000eea0000100a00 */
[----:B------:R-:W1:Y:S01]  /*1d010*/  MUFU.EX2 R179, R179 ;  /* 0x000000b300b37308 */ /* 0x000e620000000800 */
[----:B------:R-:W-:Y:S01]  /*1d020*/  FADD.FTZ R11, R126, R11 ;  /* 0x0000000b7e0b7221 */ /* 0x000fe20000010000 */
[----:B------:R-:W-:Y:S01]  /*1d030*/  FADD.FTZ R6, R176, R7 ;  /* 0x00000007b0067221 */ /* 0x000fe20000010000 */
[----:B------:R-:W3:Y:S05]  /*1d040*/  LDL.64 R46, [R1+0x278] ;  /* 0x00027800012e7983 */ /* 0x000eea0000100a00 */
[----:B------:R-:W-:Y:S01]  /*1d050*/  MUFU.EX2 R191, R191 ;  /* 0x000000bf00bf7308 */ /* 0x000fe20000000800 */
[----:B------:R-:W-:-:S07]  /*1d060*/  FFMA.FTZ R7, R25, R21, -R14 ;  /* 0x0000001519077223 */ /* 0x000fce000001080e */
[----:B------:R-:W1:Y:S01]  /*1d070*/  MUFU.EX2 R173, R173 ;  /* 0x000000ad00ad7308 */ /* 0x000e620000000800 */
[----:B0-----:R-:W-:Y:S01]  /*1d080*/  FADD.FTZ R10, R124, R11 ;  /* 0x0000000b7c0a7221 */ /* 0x001fe20000010000 */
[----:B-1----:R-:W-:Y:S01]  /*1d090*/  FADD.FTZ R11, R125, R6 ;  /* 0x000000067d0b7221 */ /* 0x002fe20000010000 */
[----:B------:R-:W3:Y:S04]  /*1d0a0*/  LDL.64 R14, [R1+0x360] ;  /* 0x00036000010e7983 */ /* 0x000ee80000100a00 */
[----:B------:R-:W3:Y:S01]  /*1d0b0*/  LDL.64 R48, [R1+0x288] ;  /* 0x0002880001307983 */ /* 0x000ee20000100a00 */
[----:B------:R-:W-:Y:S03]  /*1d0c0*/  MUFU.EX2 R172, R172 ;  /* 0x000000ac00ac7308 */ /* 0x000fe60000000800 */
[----:B------:R-:W3:Y:S04]  /*1d0d0*/  LDL.64 R50, [R1+0x298] ;  /* 0x0002980001327983 */ /* 0x000ee80000100a00 */
[----:B------:R-:W3:Y:S01]  /*1d0e0*/  LDL.64 R52, [R1+0x2a8] ;  /* 0x0002a80001347983 */ /* 0x000ee20000100a00 */
[----:B------:R-:W0:Y:S01]  /*1d0f0*/  MUFU.EX2 R8, R8 ;  /* 0x0000000800087308 */ /* 0x000e220000000800 */
[----:B------:R-:W-:Y:S01]  /*1d100*/  FADD.FTZ R10, R179, R10 ;  /* 0x0000000ab30a7221 */ /* 0x000fe20000010000 */
[----:B------:R-:W-:Y:S01]  /*1d110*/  FADD.FTZ R6, R178, R11 ;  /* 0x0000000bb2067221 */ /* 0x000fe20000010000 */
[----:B------:R-:W3:Y:S04]  /*1d120*/  LDL.64 R20, [R1+0x370] ;  /* 0x0003700001147983 */ /* 0x000ee80000100a00 */
[----:B------:R-:W3:Y:S01]  /*1d130*/  LDL.64 R24, [R1+0x380] ;  /* 0x0003800001187983 */ /* 0x000ee20000100a00 */
[----:B------:R-:W-:Y:S08]  /*1d140*/  MUFU.EX2 R174, R174 ;  /* 0x000000ae00ae7308 */ /* 0x000ff00000000800 */
[----:B------:R-:W1:Y:S01]  /*1d150*/  MUFU.EX2 R175, R175 ;  /* 0x000000af00af7308 */ /* 0x000e620000000800 */
[----:B------:R-:W-:Y:S01]  /*1d160*/  FADD.FTZ R13, R173, R10 ;  /* 0x0000000aad0d7221 */ /* 0x000fe20000010000 */
[----:B------:R-:W-:Y:S01]  /*1d170*/  FADD.FTZ R11, R191, R6 ;  /* 0x00000006bf0b7221 */ /* 0x000fe20000010000 */
[----:B------:R-:W3:Y:S05]  /*1d180*/  LDL.64 R106, [R1+0x3b8] ;  /* 0x0003b800016a7983 */ /* 0x000eea0000100a00 */
[----:B------:R-:W1:Y:S08]  /*1d190*/  MUFU.EX2 R23, R23 ;  /* 0x0000001700177308 */ /* 0x000e700000000800 */
[----:B------:R-:W1:Y:S01]  /*1d1a0*/  MUFU.EX2 R7, R7 ;  /* 0x0000000700077308 */ /* 0x000e620000000800 */
[----:B0-----:R-:W-:Y:S01]  /*1d1b0*/  FADD.FTZ R6, R8, R13 ;  /* 0x0000000d08067221 */ /* 0x001fe20000010000 */
[----:B------:R-:W-:Y:S01]  /*1d1c0*/  FADD.FTZ R11, R172, R11 ;  /* 0x0000000bac0b7221 */ /* 0x000fe20000010000 */
[----:B------:R-:W3:Y:S02]  /*1d1d0*/  LDL.64 R12, [R1+0x350] ;  /* 0x00035000010c7983 */ /* 0x000ee40000100a00 */
[----:B-1----:R-:W-:Y:S01]  /*1d1e0*/  FADD.FTZ R6, R175, R6 ;  /* 0x00000006af067221 */ /* 0x002fe20000010000 */
[----:B------:R-:W-:-:S04]  /*1d1f0*/  FADD.FTZ R10, R174, R11 ;  /* 0x0000000bae0a7221 */ /* 0x000fc80000010000 */
[----:B------:R-:W-:Y:S01]  /*1d200*/  FADD.FTZ R10, R23, R10 ;  /* 0x0000000a170a7221 */ /* 0x000fe20000010000 */
[----:B------:R-:W-:-:S05]  /*1d210*/  FADD.FTZ R11, R7, R6 ;  /* 0x00000006070b7221 */ /* 0x000fca0000010000 */
[----:B------:R0:W-:Y:S01]  /*1d220*/  STL.64 [R1+0x1f0], R10 ;  /* 0x0001f00a01007387 */ /* 0x0001e20000100a00 */
[----:B------:R-:W-:Y:S06]  /*1d230*/  BAR.SYNC.DEFER_BLOCKING 0xf, 0x100 ;  /* 0x03c4000000007b1d */ /* 0x000fec0000010000 */
[----:B0-----:R-:W3:Y:S04]  /*1d240*/  LDL.64 R10, [R1+0x340] ;  /* 0x00034000010a7983 */ /* 0x001ee80000100a00 */
[----:B------:R-:W3:Y:S04]  /*1d250*/  LD.E.64 R92, desc[UR46][R2.64+0x8] ;  /* 0x0000082e025c7980 */ /* 0x000ee8000c101b00 */
[----:B------:R-:W3:Y:S04]  /*1d260*/  LD.E.64 R2, desc[UR46][R2.64] ;  /* 0x0000002e02027980 */ /* 0x000ee8000c101b00 */
        /* <DEDUP_REMOVED lines=13> */
[----:B0-----:R-:W3:Y:S04]  /*1d340*/  LDL.64 R56, [R1+0x2c8] ;  /* 0x0002c80001387983 */ /* 0x001ee80000100a00 */
[----:B-1----:R-:W3:Y:S04]  /*1d350*/  LDL.64 R62, [R1+0x2f8] ;  /* 0x0002f800013e7983 */ /* 0x002ee80000100a00 */
[----:B------:R-:W3:Y:S04]  /*1d360*/  LDL.64 R64, [R1+0x308] ;  /* 0x0003080001407983 */ /* 0x000ee80000100a00 */
        /* <DEDUP_REMOVED lines=10> */
[----:B------:R0:W-:Y:S04]  /*1d410*/  STL.64 [R1+0x238], R4 ;  /* 0x0002380401007387 */ /* 0x0001e80000100a00 */
        /* <DEDUP_REMOVED lines=44> */
[C---:B----4-:R-:W-:Y:S01]  /*1d6e0*/  FMUL.FTZ R39, R123.reuse, R39 ;  /* 0x000000277b277220 */ /* 0x050fe20000410000 */
[C---:B------:R-:W-:Y:S01]  /*1d6f0*/  FMUL.FTZ R38, R123.reuse, R38 ;  /* 0x000000267b267220 */ /* 0x040fe20000410000 */
[C---:B------:R-:W-:Y:S01]  /*1d700*/  FMUL.FTZ R41, R122.reuse, R41 ;  /* 0x000000297a297220 */ /* 0x040fe20000410000 */
[C---:B------:R-:W-:Y:S01]  /*1d710*/  FMUL.FTZ R40, R122.reuse, R40 ;  /* 0x000000287a287220 */ /* 0x040fe20000410000 */
[C---:B---3--:R-:W-:Y:S01]  /*1d720*/  FMUL.FTZ R43, R122.reuse, R43 ;  /* 0x0000002b7a2b7220 */ /* 0x048fe20000410000 */
        /* <DEDUP_REMOVED lines=48> */
[----:B------:R1:W-:Y:S04]  /*1da30*/  STL.64 [R1+0x340], R10 ;  /* 0x0003400a01007387 */ /* 0x0003e80000100a00 */
[----:B------:R2:W-:Y:S04]  /*1da40*/  STL.64 [R1+0x360], R14 ;  /* 0x0003600e01007387 */ /* 0x0005e80000100a00 */
[----:B------:R3:W-:Y:S01]  /*1da50*/  STL.64 [R1+0x370], R20 ;  /* 0x0003701401007387 */ /* 0x0007e20000100a00 */
[----:B------:R-:W-:-:S03]  /*1da60*/  MOV R6, R92 ;  /* 0x0000005c00067202 */ /* 0x000fc60000000f00 */
        /* <DEDUP_REMOVED lines=205> */
[----:B--2---:R-:W-:Y:S01]  /*1e740*/  STL [R1+0x250], R14 ;  /* 0x0002500e01007387 */ /* 0x004fe20000100800 */
[----:B------:R-:W-:Y:S02]  /*1e750*/  F2FP.BF16.F32.PACK_AB R177, R126, R177 ;  /* 0x000000b17eb1723e */ /* 0x000fe400000010ff */
[----:B------:R-:W-:Y:S01]  /*1e760*/  F2FP.BF16.F32.PACK_AB R178, R178, R125 ;  /* 0x0000007db2b2723e */ /* 0x000fe200000010ff */
[----:B------:R-:W-:Y:S01]  /*1e770*/  STL [R1+0x254], R15 ;  /* 0x0002540f01007387 */ /* 0x000fe20000100800 */
[----:B------:R-:W-:-:S03]  /*1e780*/  F2FP.BF16.F32.PACK_AB R179, R179, R124 ;  /* 0x0000007cb3b3723e */ /* 0x000fc600000010ff */
[----:B---3--:R-:W-:Y:S04]  /*1e790*/  STL [R1+0x258], R20 ;  /* 0x0002581401007387 */ /* 0x008fe80000100800 */
[----:B------:R-:W-:Y:S04]  /*1e7a0*/  STL [R1+0x25c], R21 ;  /* 0x00025c1501007387 */ /* 0x000fe80000100800 */
[----:B----4-:R-:W-:Y:S04]  /*1e7b0*/  STL [R1+0x260], R24 ;  /* 0x0002601801007387 */ /* 0x010fe80000100800 */
        /* <DEDUP_REMOVED lines=575> */
.L_x_6853:
[----:B------:R-:W-:Y:S05]  /*20bb0*/  BSYNC B0 ;  /* 0x0000000000007941 */ /* 0x000fea0003800000 */
.L_x_6852:
        /* <DEDUP_REMOVED lines=9> */
.L_x_6831:
[----:B------:R-:W-:-:S13]  /*20c50*/  ISETP.GE.AND P0, PT, R0, R22, PT ;  /* 0x000000160000720c */ /* 0x000fda0003f06270 */
[----:B------:R-:W-:Y:S05]  /*20c60*/  @!P0 BRA `(.L_x_6855) ;  /* 0x0000007c00e08947 */ /* 0x000fea0003800000 */
.L_x_6888:
        /* <DEDUP_REMOVED lines=20> */
.L_x_6857:
[----:B------:R-:W-:Y:S05]  /*20db0*/  BSYNC B0 ;  /* 0x0000000000007941 */ /* 0x000fea0003800000 */
.L_x_6856:
        /* <DEDUP_REMOVED lines=9> */
.L_x_6859:
[----:B------:R-:W-:Y:S05]  /*20e50*/  BSYNC B0 ;  /* 0x0000000000007941 */ /* 0x000fea0003800000 */
.L_x_6858:
[----:B------:R-:W-:Y:S04]  /*20e60*/  BSSY B0, `(.L_x_6860) ;  /* 0x0000006000007945 */ /* 0x000fe80003800000 */
[----:B-1----:R-:W-:Y:S05]  /*20e70*/  @P0 BRA `(.L_x_6861) ;  /* 0x0000000000100947 */ /* 0x002fea0003800000 */
[----:B-----5:R-:W-:Y:S01]  /*20e80*/  IMAD R6, R6, 0x8, R3 ;  /* 0x0000000806067824 */ /* 0x020fe200078e0203 */
[----:B------:R-:W-:-:S04]  /*20e90*/  SHF.L.U32 R7, R7, 0x1f, RZ ;  /* 0x0000001f07077819 */ /* 0x000fc800000006ff */
[----:B------:R-:W1:Y:S02]  /*20ea0*/  SYNCS.PHASECHK.TRANS64.TRYWAIT P0, [R6+URZ], R7 ;  /* 0x00000007060075a7 */ /* 0x000e64000800017f */
[----:B-1----:R-:W-:Y:S05]  /*20eb0*/  @!P0 BRA `(.L_x_6862) ;  /* 0x0000015c007c8947 */ /* 0x002fea0003800000 */
.L_x_6861:
[----:B------:R-:W-:Y:S05]  /*20ec0*/  BSYNC B0 ;  /* 0x0000000000007941 */ /* 0x000fea0003800000 */
.L_x_6860:
        /* <DEDUP_REMOVED lines=57> */
.L_x_6864:
[----:B------:R-:W-:Y:S05]  /*21260*/  BSYNC B0 ;  /* 0x0000000000007941 */ /* 0x000fea0003800000 */
.L_x_6863:
        /* <DEDUP_REMOVED lines=8> */
.L_x_6866:
[----:B------:R-:W-:Y:S05]  /*212f0*/  BSYNC B0 ;  /* 0x0000000000007941 */ /* 0x000fea0003800000 */
.L_x_6865:
[----:B------:R-:W-:Y:S04]  /*21300*/  BSSY B0, `(.L_x_6867) ;  /* 0x0000004000007945 */ /* 0x000fe80003800000 */
[----:B-1----:R-:W-:Y:S05]  /*21310*/  @P0 BRA `(.L_x_6868) ;  /* 0x0000000000080947 */ /* 0x002fea0003800000 */
[----:B------:R-:W1:Y:S02]  /*21320*/  SYNCS.PHASECHK.TRANS64.TRYWAIT P0, [R12+URZ], R13 ;  /* 0x0000000d0c0075a7 */ /* 0x000e64000800017f */
[----:B-1----:R-:W-:Y:S05]  /*21330*/  @!P0 BRA `(.L_x_6869) ;  /* 0x0000015800708947 */ /* 0x002fea0003800000 */
.L_x_6868:
[----:B------:R-:W-:Y:S05]  /*21340*/  BSYNC B0 ;  /* 0x0000000000007941 */ /* 0x000fea0003800000 */
.L_x_6867:
[----:B------:R-:W2:Y:S04]  /*21350*/  LDL R4, [R1+0x68] ;  /* 0x0000680001047983 */ /* 0x000ea80000100800 */
[----:B------:R-:W3:Y:S04]  /*21360*/  LDL R5, [R1+0x1c8] ;  /* 0x0001c80001057983 */ /* 0x000ee80000100800 */
[----:B------:R-:W3:Y:S04]  /*21370*/  LDL.64 R2, [R1+0x98] ;  /* 0x0000980001027983 */ /* 0x000ee80000100a00 */
[----:B------:R-:W4:Y:S04]  /*21380*/  LDL.64 R8, [R1+0x90] ;  /* 0x0000900001087983 */ /* 0x000f280000100a00 */
[----:B------:R-:W4:Y:S04]  /*21390*/  LDL.64 R10, [R1+0x90] ;  /* 0x00009000010a7983 */ /* 0x000f280000100a00 */
[----:B01----:R-:W4:Y:S04]  /*213a0*/  LDL.64 R12, [R1+0x90] ;  /* 0x00009000010c7983 */ /* 0x003f280000100a00 */
[----:B------:R-:W4:Y:S01]  /*213b0*/  LDL.64 R56, [R1+0x90] ;  /* 0x0000900001387983 */ /* 0x000f220000100a00 */
[----:B------:R-:W-:Y:S05]  /*213c0*/  WARPSYNC.ALL ;  /* 0x0000000000007948 */ /* 0x000fea0003800000 */
[----:B------:R-:W-:Y:S01]  /*213d0*/  WARPGROUP.ARRIVE ;  /* 0x00000000000079c5 */ /* 0x000fe20000000000 */
[----:B------:R-:W4:Y:S05]  /*213e0*/  LDL.64 R6, [R1+0x90] ;  /* 0x0000900001067983 */ /* 0x000f2a0000100a00 */
[----:B------:R-:W0:Y:S01]  /*213f0*/  S2R R15, SR_TID.X ;  /* 0x00000000000f7919 */ /* 0x000e220000002100 */
[----:B------:R-:W-:Y:S01]  /*21400*/  IMAD.MOV.U32 R23, RZ, RZ, 0x4 ;  /* 0x00000004ff177424 */ /* 0x000fe200078e00ff */
        /* <DEDUP_REMOVED lines=166> */
[--C-:B------:R-:W-:Y:S01]  /*21e70*/  IMAD.MOV.U32 R57, RZ, RZ, R3.reuse ;  /* 0x000000ffff397224 */ /* 0x100fe200078e0003 */
[----:B------:R-:W-:Y:S02]  /*21e80*/  R2UR UR4, R4 ;  /* 0x00000000040472ca */ /* 0x000fe400000e0000 */
[----:B------:R-:W-:Y:S02]  /*21e90*/  R2UR UR6, R56 ;  /* 0x00000000380672ca */ /* 0x000fe400000e0000 */
[----:B------:R-:W-:Y:S02]  /*21ea0*/  R2UR UR7, R57 ;  /* 0x00000000390772ca */ /* 0x000fe400000e0000 */
[----:B------:R-:W-:Y:S01]  /*21eb0*/  R2UR UR5, R5 ;  /* 0x00000000050572ca */ /* 0x000fe200000e0000 */
[----:B------:R-:W-:Y:S01]  /*21ec0*/  IMAD.MOV.U32 R59, RZ, RZ, R3 ;  /* 0x000000ffff3b7224 */ /* 0x000fe200078e0003 */
[----:B0-----:R-:W-:Y:S01]  /*21ed0*/  SHF.R.U32.HI R15, RZ, 0x7, R15 ;  /* 0x00000007ff0f7819 */ /* 0x001fe2000001160f */
[----:B------:R-:W4:Y:S04]  /*21ee0*/  LDL.64 R56, [R1+0x90] ;  /* 0x0000900001387983 */ /* 0x000f280000100a00 */
[----:B------:R-:W0:Y:S01]  /*21ef0*/  SHFL.IDX PT, R4, R15, RZ, 0x1f ;  /* 0x00001fff0f047589 */ /* 0x000e2200000e0000 */
[----:B------:R-:W-:-:S02]  /*21f00*/  WARPGROUP.DEPBAR.LE gsb0, 0x0 ;  /* 0x00008000000079c5 */ /* 0x000fc40000010000 */
[----:B------:R-:W-:-:S06]  /*21f10*/  WARPGROUP.ARRIVE ;  /* 0x00000000000079c5 */ /* 0x000fcc0000000000 */
[----:B------:R-:W-:Y:S01]  /*21f20*/  HGMMA.64x64x16.F32.BF16 R24, gdesc[UR4], R24, gsb0 ;  /* 0x00e00000041879f0 */ /* 0x000fe20008001818 */
[----:B0-----:R-:W-:Y:S01]  /*21f30*/  ISETP.GT.AND P0, PT, R4, 0x7f, PT ;  /* 0x0000007f0400780c */ /* 0x001fe20003f04270 */
[----:B------:R-:W-:-:S03]  /*21f40*/  VIADD R4, R2, 0x800 ;  /* 0x0000080002047836 */ /* 0x000fc60000000000 */
[----:B------:R-:W-:-:S04]  /*21f50*/  SEL R15, RZ, 0x2, !P0 ;  /* 0x00000002ff0f7807 */ /* 0x000fc80004000000 */
        /* <DEDUP_REMOVED lines=10> */
[----:B------:R-:W-:Y:S01]  /*22000*/  SEL R21, R23, 0x2, P0 ;  /* 0x0000000217157807 */ /* 0x000fe20000000000 */
[----:B------:R-:W4:Y:S07]  /*22010*/  LDL.64 R58, [R1+0x90] ;  /* 0x00009000013a7983 */ /* 0x000f2e0000100a00 */
[----:B------:R-:W-:Y:S01]  /*22020*/  HGMMA.64x64x16.F32.BF16 R24, gdesc[UR8], R24, UP0, gsb0 ;  /* 0x00e00000081879f0 */ /* 0x000fe2000b801818 */
[----:B------:R-:W-:Y:S01]  /*22030*/  IMAD.IADD R8, R4, 0x1, R21 ;  /* 0x0000000104087824 */ /* 0x000fe200078e0215 */
[----:B--2---:R-:W-:Y:S01]  /*22040*/  IADD3 R10, R21, 0x800, R10 ;  /* 0x00000800150a7810 */ /* 0x004fe20007ffe00a */
[----:B------:R-:W-:Y:S01]  /*22050*/  IMAD.MOV.U32 R9, RZ, RZ, R3 ;  /* 0x000000ffff097224 */ /* 0x000fe200078e0003 */
[----:B------:R-:W-:-:S02]  /*22060*/  R2UR UR5, R11 ;  /* 0x000000000b0572ca */ /* 0x000fc400000e0000 */
        /* <DEDUP_REMOVED lines=43> */
[----:B------:R-:W-:Y:S01]  /*22320*/  IMAD.IADD R12, R21, 0x1, R10 ;  /* 0x00000001150c7824 */ /* 0x000fe200078e020a */
[----:B------:R-:W4:Y:S01]  /*22330*/  LDL.64 R8, [R1+0x90] ;  /* 0x0000900001087983 */ /* 0x000f220000100a00 */
[----:B------:R-:W-:Y:S02]  /*22340*/  WARPGROUP.DEPBAR.LE gsb0, 0x0 ;  /* 0x00008000000079c5 */ /* 0x000fe40000010000 */
[----:B------:R-:W-:-:S08]  /*22350*/  WARPGROUP.ARRIVE ;  /* 0x00000000000079c5 */ /* 0x000fd00000000000 */
[----:B------:R-:W-:Y:S01]  /*22360*/  HGMMA.64x64x16.F32.BF16 R24, gdesc[UR4], R24, gsb0 ;  /* 0x00e00000041879f0 */ /* 0x000fe20008001818 */
[----:B------:R-:W-:Y:S01]  /*22370*/  IMAD.MOV.U32 R13, RZ, RZ, R3 ;  /* 0x000000ffff0d7224 */ /* 0x000fe200078e0003 */
[----:B------:R-:W-:Y:S02]  /*22380*/  IADD3 R58, R21, 0xa00, R58 ;  /* 0x00000a00153a7810 */ /* 0x000fe40007ffe03a */
        /* <DEDUP_REMOVED lines=33> */
[----:B------:R-:W2:Y:S01]  /*225a0*/  LDL.64 R4, [R1+0x90] ;  /* 0x0000900001047983 */ /* 0x000ea20000100a00 */
[----:B------:R-:W-:-:S02]  /*225b0*/  WARPGROUP.DEPBAR.LE gsb0, 0x0 ;  /* 0x00008000000079c5 */ /* 0x000fc40000010000 */
[----:B------:R-:W-:-:S08]  /*225c0*/  WARPGROUP.ARRIVE ;  /* 0x00000000000079c5 */ /* 0x000fd00000000000 */
        /* <DEDUP_REMOVED lines=11> */
[----:B----4-:R-:W-:Y:S01]  /*22680*/  IADD3 R8, R21, 0xc00, R8 ;  /* 0x00000c0015087810 */ /* 0x010fe20007ffe008 */
[----:B------:R-:W-:Y:S01]  /*22690*/  IMAD.MOV.U32 R57, RZ, RZ, R3 ;  /* 0x000000ffff397224 */ /* 0x000fe200078e0003 */
[----:B------:R-:W3:Y:S06]  /*226a0*/  LDL.64 R6, [R1+0x90] ;  /* 0x0000900001067983 */ /* 0x000eec0000100a00 */
        /* <DEDUP_REMOVED lines=37> */
[C---:B------:R-:W-:Y:S01]  /*22900*/  IADD3 R4, R15.reuse, 0xe00, R4 ;  /* 0x00000e000f047810 */ /* 0x040fe20007ffe004 */
[----:B------:R-:W-:Y:S02]  /*22910*/  IMAD.MOV.U32 R13, RZ, RZ, R3 ;  /* 0x000000ffff0d7224 */ /* 0x000fe400078e0003 */
[----:B------:R-:W-:Y:S01]  /*22920*/  IMAD.IADD R12, R15, 0x1, R10 ;  /* 0x000000010f0c7824 */ /* 0x000fe200078e020a */
[----:B------:R-:W-:Y:S01]  /*22930*/  R2UR UR4, R4 ;  /* 0x00000000040472ca */ /* 0x000fe200000e0000 */
[----:B------:R-:W2:Y:S01]  /*22940*/  LDL R15, [R1] ;  /* 0x00000000010f7983 */ /* 0x000ea20000100800 */
        /* <DEDUP_REMOVED lines=81> */
.L_x_6871:
[----:B------:R-:W-:Y:S05]  /*22e60*/  BSYNC B0 ;  /* 0x0000000000007941 */ /* 0x000fea0003800000 */
.L_x_6870:
[----:B------:R-:W2:Y:S02]  /*22e70*/  LDL.64 R2, [R1+0x20] ;  /* 0x0000200001027983 */ /* 0x000ea40000100a00 */
[----:B--2---:R-:W-:-:S05]  /*22e80*/  MOV R3, R2 ;  /* 0x0000000200037202 */ /* 0x004fca0000000f00 */
[----:B-----5:R-:W-:-:S05]  /*22e90*/  IMAD R12, R12, 0x8, R3 ;  /* 0x000000080c0c7824 */ /* 0x020fca00078e0203 */
[----:B------:R-:W-:-:S04]  /*22ea0*/  PRMT R12, R13, 0x654, R12 ;  /* 0x000006540d0c7816 */ /* 0x000fc8000000000c */
[----:B------:R0:W-:Y:S01]  /*22eb0*/  SYNCS.ARRIVE.TRANS64.RED.A1T0 RZ, [R12+URZ], RZ ;  /* 0x000000ff0cff79a7 */ /* 0x0001e2000810043f */
[----:B------:R-:W2:Y:S04]  /*22ec0*/  LDL R23, [R1+0xcc] ;  /* 0x0000cc0001177983 */ /* 0x000ea80000100800 */
[----:B------:R-:W3:Y:S04]  /*22ed0*/  LDL.64 R2, [R1+0xf0] ;  /* 0x0000f00001027983 */ /* 0x000ee80000100a00 */
[----:B0-----:R-:W4:Y:S04]  /*22ee0*/  LDL.64 R12, [R1+0x100] ;  /* 0x00010000010c7983 */ /* 0x001f280000100a00 */
[----:B------:R-:W2:Y:S04]  /*22ef0*/  LDL R56, [R1+0x50] ;  /* 0x0000500001387983 */ /* 0x000ea80000100800 */
[----:B------:R-:W2:Y:S04]  /*22f00*/  LDL R57, [R1+0xf8] ;  /* 0x0000f80001397983 */ /* 0x000ea80000100800 */
[----:B------:R-:W2:Y:S04]  /*22f10*/  LDL.128 R8, [R1+0xe0] ;  /* 0x0000e00001087983 */ /* 0x000ea80000100c00 */
[----:B------:R-:W2:Y:S04]  /*22f20*/  LDL.128 R4, [R1+0xd0] ;  /* 0x0000d00001047983 */ /* 0x000ea80000100c00 */
[----:B----4-:R-:W4:Y:S01]  /*22f30*/  LD.E R21, desc[UR46][R12.64] ;  /* 0x0000002e0c157980 */ /* 0x010f22000c101900 */
[----:B---3--:R-:W-:-:S02]  /*22f40*/  ISETP.NE.AND P0, PT, R2, 0x1, PT ;  /* 0x000000010200780c */ /* 0x008fc40003f05270 */
[----:B--2---:R-:W-:Y:S01]  /*22f50*/  ISETP.GE.AND P1, PT, R9, 0x1, PT ;  /* 0x000000010900780c */ /* 0x004fe20003f26270 */
[----:B------:R-:W-:Y:S01]  /*22f60*/  BSSY B0, `(.L_x_6872) ;  /* 0x0000079000007945 */ /* 0x000fe20003800000 */
[-C--:B----4-:R-:W-:Y:S01]  /*22f70*/  FMUL.FTZ R14, R24, R21.reuse ;  /* 0x00000015180e7220 */ /* 0x090fe20000410000 */
[-C--:B------:R-:W-:Y:S01]  /*22f80*/  FMUL.FTZ R24, R30, R21.reuse ;  /* 0x000000151e187220 */ /* 0x080fe20000410000 */
[----:B------:R-:W-:Y:S01]  /*22f90*/  FMUL.FTZ R32, R32, R21 ;  /* 0x0000001520207220 */ /* 0x000fe20000410000 */
[----:B------:R-:W-:-:S03]  /*22fa0*/  SHF.R.S32.HI R30, RZ, 0x1f, R23 ;  /* 0x0000001fff1e7819 */ /* 0x000fc60000011417 */
[----:B------:R0:W1:Y:S01]  /*22fb0*/  MUFU.TANH R117, R32 ;  /* 0x0000002000757308 */ /* 0x0000620000002400 */
[----:B------:R-:W-:Y:S01]  /*22fc0*/  FMUL.FTZ R29, R29, R21 ;  /* 0x000000151d1d7220 */ /* 0x000fe20000410000 */
[----:B0-----:R-:W-:-:S04]  /*22fd0*/  LEA.HI R32, R30, R23, RZ, 0x7 ;  /* 0x000000171e207211 */ /* 0x001fc800078f38ff */
[----:B------:R-:W-:Y:S01]  /*22fe0*/  LOP3.LUT R32, R32, 0xffffff80, RZ, 0xc0, !PT ;  /* 0xffffff8020207812 */ /* 0x000fe200078ec0ff */
[-C--:B------:R-:W-:Y:S01]  /*22ff0*/  FMUL.FTZ R33, R33, R21.reuse ;  /* 0x0000001521217220 */ /* 0x080fe20000410000 */
[----:B------:R0:W2:Y:S03]  /*23000*/  MUFU.TANH R63, R29 ;  /* 0x0000001d003f7308 */ /* 0x0000a60000002400 */
[----:B------:R-:W-:Y:S02]  /*23010*/  IMAD.IADD R32, R23, 0x1, -R32 ;  /* 0x0000000117207824 */ /* 0x000fe400078e0a20 */
[-C--:B------:R-:W-:Y:S01]  /*23020*/  FMUL.FTZ R36, R36, R21.reuse ;  /* 0x0000001524247220 */ /* 0x080fe20000410000 */
[-C--:B------:R-:W-:Y:S02]  /*23030*/  FMUL.FTZ R40, R40, R21.reuse ;  /* 0x0000001528287220 */ /* 0x080fe40000410000 */
[----:B------:R3:W4:Y:S01]  /*23040*/  MUFU.TANH R61, R33 ;  /* 0x00000021003d7308 */ /* 0x0007220000002400 */
[-C--:B0-----:R-:W-:Y:S01]  /*23050*/  FMUL.FTZ R29, R35, R21.reuse ;  /* 0x00000015231d7220 */ /* 0x081fe20000410000 */
[----:B------:R-:W-:Y:S01]  /*23060*/  SHF.R.S32.HI R35, RZ, 0x1f, R32 ;  /* 0x0000001fff237819 */ /* 0x000fe20000011420 */
[-C--:B------:R-:W-:Y:S01]  /*23070*/  FMUL.FTZ R37, R37, R21.reuse ;  /* 0x0000001525257220 */ /* 0x080fe20000410000 */
[----:B---3--:R-:W-:Y:S01]  /*23080*/  FMUL.FTZ R33, R39, R21 ;  /* 0x0000001527217220 */ /* 0x008fe20000410000 */
[----:B------:R-:W-:-:S03]  /*23090*/  LEA.HI R39, R30, R23, RZ, 0x2 ;  /* 0x000000171e277211 */ /* 0x000fc600078f10ff */
[----:B------:R0:W3:Y:S08]  /*230a0*/  MUFU.TANH R59, R36 ;  /* 0x00000024003b7308 */ /* 0x0000f00000002400 */
[----:B------:R1:W2:Y:S01]  /*230b0*/  MUFU.TANH R60, R40 ;  /* 0x00000028003c7308 */ /* 0x0002a20000002400 */
[----:B0-----:R-:W-:-:S04]  /*230c0*/  LEA.HI R36, R35, R32, RZ, 0x2 ;  /* 0x0000002023247211 */ /* 0x001fc800078f10ff */
[----:B------:R-:W-:-:S03]  /*230d0*/  SHF.R.S32.HI R30, RZ, 0x2, R36 ;  /* 0x00000002ff1e7819 */ /* 0x000fc60000011424 */
[----:B------:R0:W2:Y:S01]  /*230e0*/  MUFU.TANH R58, R37 ;  /* 0x00000025003a7308 */ /* 0x0000a20000002400 */
[----:B-1----:R-:W-:Y:S02]  /*230f0*/  LOP3.LUT R40, R39, 0xfffffffc, RZ, 0xc0, !PT ;  /* 0xfffffffc27287812 */ /* 0x002fe400078ec0ff */
[----:B------:R-:W-:-:S03]  /*23100*/  LEA.HI R35, R35, R32, RZ, 0x5 ;  /* 0x0000002023237211 */ /* 0x000fc600078f28ff */
[----:B------:R-:W-:Y:S01]  /*23110*/  IMAD.IADD R40, R23, 0x1, -R40 ;  /* 0x0000000117287824 */ /* 0x000fe200078e0a28 */
        /* <DEDUP_REMOVED lines=11> */
[----:B------:R-:W-:-:S04]  /*231d0*/  @P0 IMAD.HI.U32 R40, R2, R3, RZ ;  /* 0x0000000302280227 */ /* 0x000fc800078e00ff */
[-C--:B------:R-:W-:Y:S01]  /*231e0*/  FMUL.FTZ R49, R49, R21.reuse ;  /* 0x0000001531317220 */ /* 0x080fe20000410000 */
[----:B------:R-:W-:Y:S01]  /*231f0*/  FMUL.FTZ R12, R26, R21 ;  /* 0x000000151a0c7220 */ /* 0x000fe20000410000 */
[----:B------:R-:W-:Y:S01]  /*23200*/  @P0 SHF.R.U32.HI R2, RZ, R57, R40 ;  /* 0x00000039ff020219 */ /* 0x000fe20000011628 */
[-C--:B------:R-:W-:Y:S01]  /*23210*/  FMUL.FTZ R26, R43, R21.reuse ;  /* 0x000000152b1a7220 */ /* 0x080fe20000410000 */
[----:B------:R0:W1:Y:S01]  /*23220*/  MUFU.TANH R39, R49 ;  /* 0x0000003100277308 */ /* 0x0000620000002400 */
[----:B------:R-:W-:Y:S01]  /*23230*/  LOP3.LUT R3, R36, 0x7ffffffc, RZ, 0xc0, !PT ;  /* 0x7ffffffc24037812 */ /* 0x000fe200078ec0ff */
[----:B------:R-:W-:Y:S02]  /*23240*/  IMAD.SHL.U32 R43, R0, 0x40, RZ ;  /* 0x00000040002b7824 */ /* 0x000fe400078e00ff */
[-C--:B------:R-:W-:Y:S01]  /*23250*/  FMUL.FTZ R15, R25, R21.reuse ;  /* 0x00000015190f7220 */ /* 0x080fe20000410000 */
[-C--:B------:R-:W-:Y:S01]  /*23260*/  FMUL.FTZ R13, R27, R21.reuse ;  /* 0x000000151b0d7220 */ /* 0x080fe20000410000 */
[-C--:B------:R-:W-:Y:S01]  /*23270*/  FMUL.FTZ R25, R31, R21.reuse ;  /* 0x000000151f197220 */ /* 0x080fe20000410000 */
[----:B0-----:R-:W0:Y:S01]  /*23280*/  SHFL.IDX PT, R49, R2, RZ, 0x1c1f ;  /* 0x001c1fff02317589 */ /* 0x001e2200000e0000 */
[----:B------:R-:W-:Y:S01]  /*23290*/  FMUL.FTZ R27, R34, R21 ;  /* 0x00000015221b7220 */ /* 0x000fe20000410000 */
[----:B------:R-:W-:-:S02]  /*232a0*/  IMAD.IADD R3, R32, 0x1, -R3 ;  /* 0x0000000120037824 */ /* 0x000fc400078e0a03 */
[-C--:B------:R-:W-:Y:S01]  /*232b0*/  FMUL.FTZ R34, R38, R21.reuse ;  /* 0x0000001526227220 */ /* 0x080fe20000410000 */
[-C--:B------:R-:W-:Y:S01]  /*232c0*/  FMUL.FTZ R31, R42, R21.reuse ;  /* 0x000000152a1f7220 */ /* 0x080fe20000410000 */
[----:B------:R-:W-:Y:S01]  /*232d0*/  IADD3 R32, -R43, 0x1, RZ ;  /* 0x000000012b207810 */ /* 0x000fe20007ffe1ff */
        /* <DEDUP_REMOVED lines=14> */
[----:B------:R-:W0:Y:S01]  /*233c0*/  MUFU.TANH R14, R14 ;  /* 0x0000000e000e7308 */ /* 0x000e220000002400 */
[----:B------:R-:W-:-:S03]  /*233d0*/  LOP3.LUT R23, RZ, R6, RZ, 0x33, !PT ;  /* 0x00000006ff177212 */ /* 0x000fc600078e33ff */
[----:B------:R-:W-:-:S04]  /*233e0*/  IADD3 R32, -R4, R32, R5 ;  /* 0x0000002004207210 */ /* 0x000fc80007ffe105 */
        /* <DEDUP_REMOVED lines=35> */
[----:B-1----:R-:W-:-:S11]  /*23620*/  LOP3.LUT R21, RZ, R8, RZ, 0x33, !PT ;  /* 0x00000008ff157212 */ /* 0x002fd600078e33ff */
[----:B------:R-:W-:-:S05]  /*23630*/  @P0 IMAD.HI.U32 R8, R21, R10, RZ ;  /* 0x0000000a15080227 */ /* 0x000fca00078e00ff */
[----:B------:R-:W-:-:S04]  /*23640*/  @P0 SHF.R.U32.HI R21, RZ, R11, R8 ;  /* 0x0000000bff150219 */ /* 0x000fc80000011608 */
[----:B------:R-:W-:Y:S01]  /*23650*/  LOP3.LUT R8, RZ, R21, RZ, 0x33, !PT ;  /* 0x00000015ff087212 */ /* 0x000fe200078e33ff */
[----:B------:R-:W-:Y:S06]  /*23660*/  BRA `(.L_x_6876) ;  /* 0x00000000000c7947 */ /* 0x000fec0003800000 */
.L_x_6875:
[----:B------:R-:W-:-:S13]  /*23670*/  ISETP.NE.AND P0, PT, R9, 0x1, PT ;  /* 0x000000010900780c */ /* 0x000fda0003f05270 */
[----:B------:R-:W-:-:S05]  /*23680*/  @P0 IMAD.HI.U32 R32, R8, R10, RZ ;  /* 0x0000000a08200227 */ /* 0x000fca00078e00ff */
[----:B------:R-:W-:-:S07]  /*23690*/  @P0 SHF.R.U32.HI R8, RZ, R11, R32 ;  /* 0x0000000bff080219 */ /* 0x000fce0000011620 */
.L_x_6876:
[----:B------:R-:W-:Y:S05]  /*236a0*/  BSYNC B1 ;  /* 0x0000000000017941 */ /* 0x000fea0003800000 */
.L_x_6874:
[----:B------:R-:W-:-:S04]  /*236b0*/  IMAD R8, R8, R9, -R43 ;  /* 0x0000000908087224 */ /* 0x000fc800078e0a2b */
[----:B------:R-:W-:-:S05]  /*236c0*/  IMAD R8, R3, -0x2, R8 ;  /* 0xfffffffe03087824 */ /* 0x000fca00078e0208 */
[----:B------:R-:W-:Y:S02]  /*236d0*/  VIMNMX R7, R7, R8, !PT ;  /* 0x0000000807077248 */ /* 0x000fe40007fe0100 */
[----:B------:R-:W-:-:S07]  /*236e0*/  VIADDMNMX R6, R8, R9, R6, PT ;  /* 0x0000000908067246 */ /* 0x000fce0003800106 */
.L_x_6873:
[----:B------:R-:W-:Y:S05]  /*236f0*/  BSYNC B0 ;  /* 0x0000000000007941 */ /* 0x000fea0003800000 */
.L_x_6872:
[C---:B------:R-:W-:Y:S01]  /*23700*/  ISETP.GE.AND P1, PT, R47.reuse, 0x9, PT ;  /* 0x000000092f00780c */ /* 0x040fe20003f26270 */
[----:B------:R-:W-:Y:S01]  /*23710*/  BSSY B0, `(.L_x_6877) ;  /* 0x0000061000007945 */ /* 0x000fe20003800000 */
        /* <DEDUP_REMOVED lines=8> */
[----:B------:R-:W-:Y:S02]  /*237a0*/  ISETP.GE.AND P5, PT, R47, 0xa, PT ;  /* 0x0000000a2f00780c */ /* 0x000fe40003fa6270 */
[----:B------:R-:W-:Y:S02]  /*237b0*/  FSEL R121, R15, -INF , !P3 ;  /* 0xff8000000f797808 */ /* 0x000fe40005800000 */
[----:B------:R-:W-:Y:S01]  /*237c0*/  P2R R32, PR, RZ, 0x10 ;  /* 0x00000010ff207803 */ /* 0x000fe20000000000 */
[----:B------:R-:W0:Y:S01]  /*237d0*/  SHFL.IDX PT, R15, R2, 0x1, 0x1c1f ;  /* 0x003c1f00020f7f89 */ /* 0x000e2200000e0000 */
[----:B------:R-:W-:-:S02]  /*237e0*/  ISETP.LT.OR P2, PT, R6, 0x11, P2 ;  /* 0x000000110600780c */ /* 0x000fc40001741670 */
[----:B------:R-:W-:Y:S02]  /*237f0*/  ISETP.GT.AND P3, PT, R7, 0x9, !P5 ;  /* 0x000000090700780c */ /* 0x000fe40006f64270 */
[----:B------:R-:W-:Y:S02]  /*23800*/  ISETP.GE.AND P4, PT, R47, 0x12, PT ;  /* 0x000000122f00780c */ /* 0x000fe40003f86270 */
[----:B------:R-:W-:Y:S02]  /*23810*/  FSEL R117, R117, -INF , !P2 ;  /* 0xff80000075757808 */ /* 0x000fe40005000000 */
[----:B------:R-:W-:Y:S02]  /*23820*/  ISETP.LT.OR P3, PT, R6, 0xa, P3 ;  /* 0x0000000a0600780c */ /* 0x000fe40001f61670 */
[----:B------:R-:W-:Y:S02]  /*23830*/  ISETP.GT.AND P2, PT, R7, 0x11, !P4 ;  /* 0x000000110700780c */ /* 0x000fe40006744270 */
[----:B------:R-:W-:-:S02]  /*23840*/  FSEL R63, R63, -INF , !P3 ;  /* 0xff8000003f3f7808 */ /* 0x000fc40005800000 */
        /* <DEDUP_REMOVED lines=29> */
[----:B-1----:R-:W-:-:S02]  /*23a20*/  P2R R21, PR, RZ, 0x20 ;  /* 0x00000020ff157803 */ /* 0x002fc40000000000 */
        /* <DEDUP_REMOVED lines=39> */
.L_x_6880:
[----:B------:R-:W-:-:S13]  /*23ca0*/  ISETP.NE.AND P6, PT, R9, 0x1, PT ;  /* 0x000000010900780c */ /* 0x000fda0003fc5270 */
[----:B------:R-:W-:-:S05]  /*23cb0*/  @P6 IMAD.HI.U32 R10, R4, R10, RZ ;  /* 0x0000000a040a6227 */ /* 0x000fca00078e00ff */
[----:B------:R-:W-:-:S07]  /*23cc0*/  @P6 SHF.R.U32.HI R4, RZ, R11, R10 ;  /* 0x0000000bff046219 */ /* 0x000fce000001160a */
.L_x_6881:
[----:B------:R-:W-:Y:S05]  /*23cd0*/  BSYNC B1 ;  /* 0x0000000000017941 */ /* 0x000fea0003800000 */
.L_x_6879:
[----:B------:R-:W-:-:S04]  /*23ce0*/  IMAD R4, R4, R9, -R43 ;  /* 0x0000000904047224 */ /* 0x000fc800078e0a2b */
[----:B------:R-:W-:-:S05]  /*23cf0*/  IMAD R4, R3, -0x2, R4 ;  /* 0xfffffffe03047824 */ /* 0x000fca00078e0204 */
[----:B------:R-:W-:Y:S02]  /*23d00*/  VIADDMNMX R6, R4, R9, R6, PT ;  /* 0x0000000904067246 */ /* 0x000fe40003800106 */
[----:B------:R-:W-:-:S07]  /*23d10*/  VIMNMX R7, R7, R4, !PT ;  /* 0x0000000407077248 */ /* 0x000fce0007fe0100 */
.L_x_6878:
[----:B------:R-:W-:Y:S05]  /*23d20*/  BSYNC B0 ;  /* 0x0000000000007941 */ /* 0x000fea0003800000 */
.L_x_6877:
[----:B------:R-:W-:Y:S02]  /*23d30*/  ISETP.GT.AND P0, PT, R7, 0x1, !P0 ;  /* 0x000000010700780c */ /* 0x000fe40004704270 */
        /* <DEDUP_REMOVED lines=11> */
[----:B------:R-:W2:Y:S01]  /*23df0*/  LDL.64 R24, [R1+0x1e0] ;  /* 0x0001e00001187983 */ /* 0x000ea20000100a00 */
        /* <DEDUP_REMOVED lines=24> */
[----:B------:R-:W-:-:S04]  /*23f80*/  ISETP.NE.AND P0, PT, R8, RZ, PT ;  /* 0x000000ff0800720c */ /* 0x000fc80003f05270 */
[----:B------:R-:W-:-:S04]  /*23f90*/  ISETP.GT.AND P0, PT, R7, RZ, !P0 ;  /* 0x000000ff0700720c */ /* 0x000fc80004704270 */
[----:B------:R-:W-:-:S04]  /*23fa0*/  ISETP.LT.OR P0, PT, R6, 0x1, P0 ;  /* 0x000000010600780c */ /* 0x000fc80000701670 */
[----:B------:R-:W-:Y:S02]  /*23fb0*/  FSEL R40, R12, -INF , !P0 ;  /* 0xff8000000c287808 */ /* 0x000fe40004000000 */
[----:B------:R-:W-:Y:S01]  /*23fc0*/  ISETP.NE.AND P0, PT, R56, RZ, PT ;  /* 0x000000ff3800720c */ /* 0x000fe20003f05270 */
[----:B------:R-:W3:Y:S03]  /*23fd0*/  LDL R12, [R1+0x200] ;  /* 0x00020000010c7983 */ /* 0x000ee60000100800 */
[----:B------:R-:W-:-:S04]  /*23fe0*/  ISETP.GT.AND P0, PT, R7, 0x21, !P0 ;  /* 0x000000210700780c */ /* 0x000fc80004704270 */
[C---:B------:R-:W-:Y:S02]  /*23ff0*/  ISETP.LT.OR P0, PT, R6.reuse, 0x22, P0 ;  /* 0x000000220600780c */ /* 0x040fe40000701670 */
[----:B------:R-:W-:Y:S02]  /*24000*/  ISETP.LT.OR P1, PT, R6, 0x29, P1 ;  /* 0x000000290600780c */ /* 0x000fe40000f21670 */
[----:B------:R-:W-:Y:S02]  /*24010*/  FSEL R44, R26, -INF , !P0 ;  /* 0xff8000001a2c7808 */ /* 0x000fe40004000000 */
[----:B------:R-:W-:Y:S02]  /*24020*/  ISETP.LT.OR P2, PT, R6, 0x2a, P2 ;  /* 0x0000002a0600780c */ /* 0x000fe40001741670 */
[----:B------:R-:W-:Y:S02]  /*24030*/  FSEL R42, R42, -INF , !P1 ;  /* 0xff8000002a2a7808 */ /* 0x000fe40004800000 */
[----:B------:R-:W-:-:S02]  /*24040*/  ISETP.LT.OR P3, PT, R6, 0x31, P3 ;  /* 0x000000310600780c */ /* 0x000fc40001f61670 */
[----:B------:R-:W-:Y:S02]  /*24050*/  FSEL R38, R38, -INF , !P2 ;  /* 0xff80000026267808 */ /* 0x000fe40005000000 */
[----:B------:R-:W-:Y:S02]  /*24060*/  ISETP.GT.AND P5, PT, R7, 0x38, !P5 ;  /* 0x000000380700780c */ /* 0x000fe40006fa4270 */
[C---:B------:R-:W-:Y:S02]  /*24070*/  ISETP.LT.OR P4, PT, R6.reuse, 0x32, P4 ;  /* 0x000000320600780c */ /* 0x040fe40002781670 */
[----:B------:R-:W-:Y:S02]  /*24080*/  FSEL R173, R173, -INF , !P3 ;  /* 0xff800000adad7808 */ /* 0x000fe40005800000 */
[----:B------:R-:W-:Y:S02]  /*24090*/  ISETP.GT.AND P6, PT, R7, 0x39, !P6 ;  /* 0x000000390700780c */ /* 0x000fe400077c4270 */
[----:B------:R-:W-:-:S02]  /*240a0*/  ISETP.LT.OR P5, PT, R6, 0x39, P5 ;  /* 0x000000390600780c */ /* 0x000fc40002fa1670 */
[----:B------:R-:W-:Y:S02]  /*240b0*/  FSEL R30, R30, -INF , !P4 ;  /* 0xff8000001e1e7808 */ /* 0x000fe40006000000 */
[----:B------:R-:W-:Y:S02]  /*240c0*/  ISETP.LT.OR P6, PT, R6, 0x3a, P6 ;  /* 0x0000003a0600780c */ /* 0x000fe400037c1670 */
        /* <DEDUP_REMOVED lines=75> */
.L_x_6883:
[----:B------:R-:W-:Y:S05]  /*24580*/  BSYNC B0 ;  /* 0x0000000000007941 */ /* 0x000fea0003800000 */
.L_x_6882:
        /* <DEDUP_REMOVED lines=9> */
.L_x_6885:
[----:B------:R-:W-:Y:S05]  /*24620*/  BSYNC B0 ;  /* 0x0000000000007941 */ /* 0x000fea0003800000 */
.L_x_6884:
        /* <DEDUP_REMOVED lines=39> */
[----:B------:R-:W-:Y:S02]  /*248a0*/  FSETP.NEU.FTZ.AND P0, PT, R9, -INF , PT ;  /* 0xff8000000900780b */ /* 0x000fe40003f1d000 */
[-C--:B------:R-:W-:Y:S01]  /*248b0*/  FFMA.FTZ R174, R35, R46.reuse, -R8 ;  /* 0x0000002e23ae7223 */ /* 0x080fe20000010808 */
[----:B------:R-:W-:-:S05]  /*248c0*/  FMUL.FTZ R35, R9, R46 ;  /* 0x0000002e09237220 */ /* 0x000fca0000410000 */
        /* <DEDUP_REMOVED lines=97> */
[----:B------:R-:W4:Y:S05]  /*24ee0*/  LDL.64 R44, [R1+0x298] ;  /* 0x00029800012c7983 */ /* 0x000f2a0000100a00 */
[----:B------:R-:W1:Y:S08]  /*24ef0*/  MUFU.EX2 R177, R177 ;  /* 0x000000b100b17308 */ /* 0x000e700000000800 */
[----:B------:R-:W1:Y:S01]  /*24f00*/  MUFU.EX2 R125, R125 ;  /* 0x0000007d007d7308 */ /* 0x000e620000000800 */
[----:B0-----:R-:W-:Y:S01]  /*24f10*/  FADD.FTZ R31, R171, R6 ;  /* 0x00000006ab1f7221 */ /* 0x001fe20000010000 */
[----:B------:R-:W-:-:S06]  /*24f20*/  FADD.FTZ R7, R116, R7 ;  /* 0x0000000774077221 */ /* 0x000fcc0000010000 */
[----:B------:R-:W0:Y:S01]  /*24f30*/  MUFU.EX2 R124, R124 ;  /* 0x0000007c007c7308 */ /* 0x000e220000000800 */
[----:B------:R-:W-:-:S07]  /*24f40*/  FFMA.FTZ R8, R30, R46, -R35 ;  /* 0x0000002e1e087223 */ /* 0x000fce0000010823 */
[----:B------:R-:W0:Y:S01]  /*24f50*/  MUFU.EX2 R176, R176 ;  /* 0x000000b000b07308 */ /* 0x000e220000000800 */
[----:B-1----:R-:W-:Y:S01]  /*24f60*/  FADD.FTZ R30, R126, R31 ;  /* 0x0000001f7e1e7221 */ /* 0x002fe20000010000 */
[----:B------:R-:W-:Y:S01]  /*24f70*/  FADD.FTZ R6, R170, R7 ;  /* 0x00000007aa067221 */ /* 0x000fe20000010000 */
[----:B------:R-:W4:Y:S05]  /*24f80*/  LDL.64 R42, [R1+0x2a8] ;  /* 0x0002a800012a7983 */ /* 0x000f2a0000100a00 */
[----:B------:R-:W1:Y:S08]  /*24f90*/  MUFU.EX2 R122, R122 ;  /* 0x0000007a007a7308 */ /* 0x000e700000000800 */
        /* <DEDUP_REMOVED lines=955> */
.L_x_6887:
[----:B------:R-:W-:Y:S05]  /*28b50*/  BSYNC B0 ;  /* 0x0000000000007941 */ /* 0x000fea0003800000 */
.L_x_6886:
        /* <DEDUP_REMOVED lines=9> */
.L_x_6855:
[----:B------:R-:W2:Y:S01]  /*28bf0*/  LDL R5, [R1+0x1f0] ;  /* 0x0001f00001057983 */ /* 0x000ea20000100800 */
[----:B------:R-:W-:Y:S05]  /*28c00*/  WARPSYNC.ALL ;  /* 0x0000000000007948 */ /* 0x000fea0003800000 */
[----:B------:R-:W3:Y:S04]  /*28c10*/  LDL R6, [R1+0x1f4] ;  /* 0x0001f40001067983 */ /* 0x000ee80000100800 */
[----:B------:R-:W4:Y:S01]  /*28c20*/  LDL.64 R14, [R1+0xb8] ;  /* 0x0000b800010e7983 */ /* 0x000f220000100a00 */
[----:B------:R-:W-:Y:S01]  /*28c30*/  IMAD.MOV.U32 R8, RZ, RZ, -0x800000 ;  /* 0xff800000ff087424 */ /* 0x000fe200078e00ff */
[----:B------:R-:W-:Y:S08]  /*28c40*/  BAR.ARV 0x8, 0x100 ;  /* 0x0204000000007b1d */ /* 0x000ff00000002000 */
[----:B------:R-:W-:Y:S06]  /*28c50*/  BAR.SYNC.DEFER_BLOCKING 0xf, 0x100 ;  /* 0x03c4000000007b1d */ /* 0x000fec0000010000 */
[----:B--2---:R-:W2:Y:S02]  /*28c60*/  SHFL.BFLY PT, R0, R5, 0x2, 0x1f ;  /* 0x0c401f0005007f89 */ /* 0x004ea400000e0000 */
[----:B--2---:R-:W-:-:S05]  /*28c70*/  FADD.FTZ R0, R5, R0 ;  /* 0x0000000005007221 */ /* 0x004fca0000010000 */
[----:B------:R-:W0:Y:S02]  /*28c80*/  SHFL.BFLY PT, R3, R0, 0x1, 0x1f ;  /* 0x0c201f0000037f89 */ /* 0x000e2400000e0000 */
[----:B01----:R-:W-:-:S05]  /*28c90*/  FADD.FTZ R2, R0, R3 ;  /* 0x0000000300027221 */ /* 0x003fca0000010000 */
        /* <DEDUP_REMOVED lines=15> */
[----:B0-----:R-:W-:Y:S01]  /*28d90*/  @P2 FMUL.FTZ R12, R9, 0.69314718246459960938 ;  /* 0x3f317218090c2820 */ /* 0x001fe20000410000 */
[----:B-1----:R-:W-:Y:S01]  /*28da0*/  @P1 FMUL.FTZ R6, R6, 0.69314718246459960938 ;  /* 0x3f31721806061820 */ /* 0x002fe20000410000 */
[----:B------:R-:W-:Y:S01]  /*28db0*/  STL [R1+0x1f4], R4 ;  /* 0x0001f40401007387 */ /* 0x000fe20000100800 */
[----:B---3--:R-:W-:-:S04]  /*28dc0*/  @P2 FMUL.FTZ R7, R7, 0.69314718246459960938 ;  /* 0x3f31721807072820 */ /* 0x008fc80000410000 */
[----:B-----5:R-:W-:-:S05]  /*28dd0*/  @P2 FFMA.FTZ R8, R7, R10, R12 ;  /* 0x0000000a07082223 */ /* 0x020fca000001000c */
[----:B------:R0:W-:Y:S01]  /*28de0*/  STL [R1+0x1f4], R8 ;  /* 0x0001f40801007387 */ /* 0x0001e20000100800 */
[----:B--2---:R-:W-:-:S04]  /*28df0*/  @P1 FMUL.FTZ R5, R5, 0.69314718246459960938 ;  /* 0x3f31721805051820 */ /* 0x004fc80000410000 */
[----:B----4-:R-:W-:-:S05]  /*28e00*/  @P1 FFMA.FTZ R0, R5, R2, R6 ;  /* 0x0000000205001223 */ /* 0x010fca0000010006 */
[----:B------:R1:W-:Y:S04]  /*28e10*/  STL [R1+0x1f0], R0 ;  /* 0x0001f00001007387 */ /* 0x0003e80000100800 */
[----:B------:R-:W2:Y:S02]  /*28e20*/  LD.E R2, desc[UR46][R14.64+0x4] ;  /* 0x0000042e0e027980 */ /* 0x000ea4000c101900 */
[----:B--2---:R-:W-:Y:S02]  /*28e30*/  ISETP.NE.AND P0, PT, R2, RZ, PT ;  /* 0x000000ff0200720c */ /* 0x004fe40003f05270 */
[----:B------:R-:W2:Y:S11]  /*28e40*/  LDL R2, [R1+0x1c8] ;  /* 0x0001c80001027983 */ /* 0x000eb60000100800 */
[----:B------:R-:W3:Y:S04]  /*28e50*/  @!P0 LDL.64 R6, [R1+0xc0] ;  /* 0x0000c00001068983 */ /* 0x000ee80000100a00 */
[----:B------:R-:W2:Y:S01]  /*28e60*/  @!P0 LD.E R3, desc[UR46][R14.64] ;  /* 0x0000002e0e038980 */ /* 0x000ea2000c101900 */
[----:B------:R-:W-:-:S06]  /*28e70*/  IMAD.MOV.U32 R138, RZ, RZ, RZ ;  /* 0x000000ffff8a7224 */ /* 0x000fcc00078e00ff */
[----:B------:R-:W4:Y:S01]  /*28e80*/  @P1 MUFU.RCP R138, R13 ;  /* 0x0000000d008a1308 */ /* 0x000f220000001000 */
[----:B---3--:R-:W0:Y:S01]  /*28e90*/  @!P0 LD.E.64 R6, desc[UR46][R6.64] ;  /* 0x0000002e06068980 */ /* 0x008e22000c101b00 */
[----:B--2---:R-:W-:-:S04]  /*28ea0*/  @!P0 IMAD R3, R2, 0x40, R3 ;  /* 0x0000004002038824 */ /* 0x004fc800078e0203 */
[----:B0-----:R-:W-:-:S05]  /*28eb0*/  @!P0 IMAD.WIDE R8, R3, 0x4, R6 ;  /* 0x0000000403088825 */ /* 0x001fca00078e0206 */
[----:B----4-:R0:W-:Y:S04]  /*28ec0*/  @!P0 ST.E desc[UR46][R8.64], R138 ;  /* 0x0000008a08008985 */ /* 0x0101e8000c10192e */
[----:B------:R-:W1:Y:S04]  /*28ed0*/  @!P0 LDL.64 R14, [R1+0xb8] ;  /* 0x0000b800010e8983 */ /* 0x000e680000100a00 */
[----:B-1----:R-:W2:Y:S02]  /*28ee0*/  @!P0 LD.E R0, desc[UR46][R14.64+0x4] ;  /* 0x0000042e0e008980 */ /* 0x002ea4000c101900 */
[----:B--2---:R-:W-:-:S13]  /*28ef0*/  @!P0 ISETP.NE.AND P0, PT, R0, RZ, PT ;  /* 0x000000ff0000820c */ /* 0x004fda0003f05270 */
[----:B------:R-:W2:Y:S04]  /*28f00*/  @!P0 LDL.64 R10, [R1+0xc0] ;  /* 0x0000c000010a8983 */ /* 0x000ea80000100a00 */
[----:B------:R-:W3:Y:S01]  /*28f10*/  @!P0 LD.E R3, desc[UR46][R14.64] ;  /* 0x0000002e0e038980 */ /* 0x000ee2000c101900 */
[----:B------:R-:W-:-:S06]  /*28f20*/  IMAD.MOV.U32 R0, RZ, RZ, RZ ;  /* 0x000000ffff007224 */ /* 0x000fcc00078e00ff */
[----:B------:R-:W1:Y:S01]  /*28f30*/  @P2 MUFU.RCP R0, R4 ;  /* 0x0000000400002308 */ /* 0x000e620000001000 */
[----:B--2---:R-:W2:Y:S01]  /*28f40*/  @!P0 LD.E.64 R10, desc[UR46][R10.64] ;  /* 0x0000002e0a0a8980 */ /* 0x004ea2000c101b00 */
[----:B---3--:R-:W-:-:S04]  /*28f50*/  @!P0 IMAD R3, R2, 0x40, R3 ;  /* 0x0000004002038824 */ /* 0x008fc800078e0203 */
[----:B------:R-:W-:-:S04]  /*28f60*/  @!P0 VIADD R3, R3, 0x8 ;  /* 0x0000000803038836 */ /* 0x000fc80000000000 */
[----:B--2---:R-:W-:-:S05]  /*28f70*/  @!P0 IMAD.WIDE R2, R3, 0x4, R10 ;  /* 0x0000000403028825 */ /* 0x004fca00078e020a */
[----:B-1----:R1:W-:Y:S04]  /*28f80*/  @!P0 ST.E desc[UR46][R2.64], R0 ;  /* 0x0000000002008985 */ /* 0x0023e8000c10192e */
        /* <DEDUP_REMOVED lines=29> */
[----:B------:R-:W5:Y:S04]  /*29160*/  LDL.64 R4, [R1+0x3c8] ;  /* 0x0003c80001047983 */ /* 0x000f680000100a00 */
[----:B------:R-:W5:Y:S04]  /*29170*/  LDL.64 R10, [R1+0x3d8] ;  /* 0x0003d800010a7983 */ /* 0x000f680000100a00 */
[----:B-1----:R-:W5:Y:S04]  /*29180*/  LDL.64 R2, [R1+0x3e8] ;  /* 0x0003e80001027983 */ /* 0x002f680000100a00 */
        /* <DEDUP_REMOVED lines=35> */
[----:B--2---:R-:W-:-:S05]  /*293c0*/  VIADD R136, R136, 0x1 ;  /* 0x0000000188887836 */ /* 0x004fca0000000000 */
[----:B------:R-:W-:-:S13]  /*293d0*/  ISETP.NE.AND P0, PT, R136, 0x2, PT ;  /* 0x000000028800780c */ /* 0x000fda0003f05270 */
[----:B------:R-:W2:Y:S01]  /*293e0*/  @!P0 LDL R135, [R1+0x1cc] ;  /* 0x0001cc0001878983 */ /* 0x000ea20000100800 */
[-C--:B---3--:R-:W-:Y:S01]  /*293f0*/  FMUL.FTZ R13, R13, R0.reuse ;  /* 0x000000000d0d7220 */ /* 0x088fe20000410000 */
[-C--:B------:R-:W-:Y:S01]  /*29400*/  FMUL.FTZ R12, R12, R0.reuse ;  /* 0x000000000c0c7220 */ /* 0x080fe20000410000 */
        /* <DEDUP_REMOVED lines=129> */
[----:B------:R-:W-:Y:S04]  /*29c20*/  STL [R1+0x1c8], R136 ;  /* 0x0001c88801007387 */ /* 0x000fe80000100800 */
        /* <DEDUP_REMOVED lines=12> */
[----:B--2---:R-:W-:-:S03]  /*29cf0*/  @!P0 LOP3.LUT R12, R135, 0x1, RZ, 0x3c, !PT ;  /* 0x00000001870c8812 */ /* 0x004fc600078e3cff */
        /* <DEDUP_REMOVED lines=50> */
[----:B------:R-:W-:Y:S04]  /*2a020*/  STL [R1+0x1d0], R0 ;  /* 0x0001d00001007387 */ /* 0x000fe80000100800 */
[----:B------:R-:W-:Y:S04]  /*2a030*/  @!P0 STL [R1+0x1cc], R12 ;  /* 0x0001cc0c01008387 */ /* 0x000fe80000100800 */
[----:B------:R-:W-:Y:S04]  /*2a040*/  STL [R1+0x1d4], R134 ;  /* 0x0001d48601007387 */ /* 0x000fe80000100800 */
[----:B------:R-:W-:Y:S04]  /*2a050*/  @!P0 STL [R1+0x1c8], RZ ;  /* 0x0001c8ff01008387 */ /* 0x000fe80000100800 */
[----:B------:R0:W-:Y:S02]  /*2a060*/  STL.64 [R1+0x3e8], R2 ;  /* 0x0003e80201007387 */ /* 0x0001e40000100a00 */
[----:B0-----:R-:W-:Y:S01]  /*2a070*/  IMAD.MOV.U32 R3, RZ, RZ, 0x1 ;  /* 0x00000001ff037424 */ /* 0x001fe200078e00ff */
[----:B------:R-:W-:Y:S06]  /*2a080*/  BAR.ARV 0xe, 0x100 ;  /* 0x0384000000007b1d */ /* 0x000fec0000002000 */
.L_x_6741:
[----:B------:R-:W-:Y:S05]  /*2a090*/  BSYNC B7 ;  /* 0x0000000000077941 */ /* 0x000fea0003800000 */
.L_x_6731:
[----:B------:R-:W3:Y:S08]  /*2a0a0*/  S2UR UR4, SR_CgaCtaId ;  /* 0x00000000000479c3 */ /* 0x000ef00000008800 */
[----:B------:R-:W-:Y:S01]  /*2a0b0*/  BAR.SYNC.DEFER_BLOCKING 0x5, 0x180 ;  /* 0x0146000000007b1d */ /* 0x000fe20000010000 */
[----:B-1----:R-:W-:Y:S02]  /*2a0c0*/  PRMT R0, R3, 0x9910, RZ ;  /* 0x0000991003007816 */ /* 0x002fe400000000ff */
[----:B------:R-:W-:-:S02]  /*2a0d0*/  MOV R2, 0x400 ;  /* 0x0000040000027802 */ /* 0x000fc40000000f00 */
[----:B------:R-:W-:Y:S01]  /*2a0e0*/  ISETP.NE.AND P0, PT, R0, RZ, PT ;  /* 0x000000ff0000720c */ /* 0x000fe20003f05270 */
[----:B------:R-:W-:Y:S01]  /*2a0f0*/  BSSY B0, `(.L_x_6889) ;  /* 0x00002fd000007945 */ /* 0x000fe20003800000 */
[----:B---3--:R-:W-:-:S05]  /*2a100*/  IMAD.U32 R23, RZ, RZ, UR4 ;  /* 0x00000004ff177e24 */ /* 0x008fca000f8e00ff */
[----:B------:R-:W-:-:S05]  /*2a110*/  LEA R2, R23, R2, 0x18 ;  /* 0x0000000217027211 */ /* 0x000fca00078ec0ff */
[----:B------:R1:W3:Y:S01]  /*2a120*/  LDS.128 R112, [R2+0x388d0] ;  /* 0x0388d00002707984 */ /* 0x0002e20000000c00 */
[----:B------:R-:W-:Y:S06]  /*2a130*/  BAR.ARV 0x4, 0x180 ;  /* 0x0106000000007b1d */ /* 0x000fec0000002000 */
[----:B------:R-:W-:Y:S05]  /*2a140*/  @!P0 BRA `(.L_x_6890) ;  /* 0x0000002000848947 */ /* 0x000fea0003800000 */
[----:B------:R-:W3:Y:S04]  /*2a150*/  LDL.128 R4, [R1+0x210] ;  /* 0x0002100001047983 */ /* 0x000ee80000100c00 */
[----:B------:R-:W3:Y:S01]  /*2a160*/  LDL.128 R8, [R1+0x220] ;  /* 0x0002200001087983 */ /* 0x000ee20000100c00 */
[C---:B------:R-:W-:Y:S01]  /*2a170*/  IADD3 R13, P1, R156.reuse, 0x20, RZ ;  /* 0x000000209c0d7810 */ /* 0x040fe20007f3e0ff */
[----:B------:R-:W-:Y:S01]  /*2a180*/  ULDC.64 UR4, c[0x0][0xd00] ;  /* 0x0003400000047ab9 */ /* 0x000fe20000000a00 */
[----:B----4-:R-:W-:Y:S01]  /*2a190*/  LOP3.LUT R15, R156, 0x380, RZ, 0xc0, !PT ;  /* 0x000003809c0f7812 */ /* 0x010fe200078ec0ff */
[----:B------:R-:W4:Y:S01]  /*2a1a0*/  LDL.128 R132, [R1+0x230] ;  /* 0x0002300001847983 */ /* 0x000f220000100c00 */
[----:B------:R-:W-:Y:S02]  /*2a1b0*/  LOP3.LUT R12, R13, 0x380, RZ, 0xc0, !PT ;  /* 0x000003800d0c7812 */ /* 0x000fe400078ec0ff */
[----:B------:R-:W-:Y:S01]  /*2a1c0*/  SHF.R.U64 R15, R15, 0x3, RZ ;  /* 0x000000030f0f7819 */ /* 0x000fe200000012ff */
[----:B------:R-:W4:Y:S01]  /*2a1d0*/  LDL.128 R120, [R1+0x250] ;  /* 0x0002500001787983 */ /* 0x000f220000100c00 */
[----:B------:R-:W-:-:S02]  /*2a1e0*/  SHF.R.U64 R12, R12, 0x3, RZ ;  /* 0x000000030c0c7819 */ /* 0x000fc400000012ff */
[C---:B------:R-:W-:Y:S01]  /*2a1f0*/  IADD3 R21, P0, R156.reuse, 0x40, RZ ;  /* 0x000000409c157810 */ /* 0x040fe20007f1e0ff */
[----:B------:R-:W4:Y:S01]  /*2a200*/  LDL.128 R124, [R1+0x240] ;  /* 0x00024000017c7983 */ /* 0x000f220000100c00 */
[----:B------:R-:W-:Y:S02]  /*2a210*/  LOP3.LUT R14, R15, R156, RZ, 0x3c, !PT ;  /* 0x0000009c0f0e7212 */ /* 0x000fe400078e3cff */
[----:B------:R-:W-:Y:S01]  /*2a220*/  IADD3 R151, P6, R156, 0x2020, RZ ;  /* 0x000020209c977810 */ /* 0x000fe20007fde0ff */
[----:B------:R-:W4:Y:S01]  /*2a230*/  LDL.128 R128, [R1+0x270] ;  /* 0x0002700001807983 */ /* 0x000f220000100c00 */
[--C-:B------:R-:W-:Y:S01]  /*2a240*/  IMAD.MOV.U32 R15, RZ, RZ, R157.reuse ;  /* 0x000000ffff0f7224 */ /* 0x100fe200078e009d */
[----:B------:R-:W-:Y:S01]  /*2a250*/  LOP3.LUT R12, R12, R13, RZ, 0x3c, !PT ;  /* 0x0000000d0c0c7212 */ /* 0x000fe200078e3cff */
[----:B------:R-:W-:Y:S01]  /*2a260*/  IMAD.X R13, RZ, RZ, R157, P1 ;  /* 0x000000ffff0d7224 */ /* 0x000fe200008e069d */
[----:B------:R-:W4:Y:S01]  /*2a270*/  LDL.128 R116, [R1+0x260] ;  /* 0x0002600001747983 */ /* 0x000f220000100c00 */
[----:B------:R-:W-:-:S02]  /*2a280*/  LOP3.LUT R20, R21, 0x380, RZ, 0xc0, !PT ;  /* 0x0000038015147812 */ /* 0x000fc400078ec0ff */
[C---:B------:R-:W-:Y:S01]  /*2a290*/  IADD3 R164, P4, R156.reuse, 0x60, RZ ;  /* 0x000000609ca47810 */ /* 0x040fe20007f9e0ff */
[----:B------:R-:W4:Y:S01]  /*2a2a0*/  LDL.128 R104, [R1+0x290] ;  /* 0x0002900001687983 */ /* 0x000f220000100c00 */
[C---:B------:R-:W-:Y:S02]  /*2a2b0*/  IADD3 R166, P3, R156.reuse, 0x2000, RZ ;  /* 0x000020009ca67810 */ /* 0x040fe40007f7e0ff */
[C---:B------:R-:W-:Y:S01]  /*2a2c0*/  IADD3 R149, P5, R156.reuse, 0x2040, RZ ;  /* 0x000020409c957810 */ /* 0x040fe20007fbe0ff */
[----:B------:R-:W4:Y:S01]  /*2a2d0*/  LDL.128 R108, [R1+0x280] ;  /* 0x00028000016c7983 */ /* 0x000f220000100c00 */
[----:B------:R-:W-:-:S03]  /*2a2e0*/  IADD3 R147, P2, R156, 0x2060, RZ ;  /* 0x000020609c937810 */ /* 0x000fc60007f5e0ff */
[----:B------:R-:W4:Y:S04]  /*2a2f0*/  LDL.128 R96, [R1+0x2b0] ;  /* 0x0002b00001607983 */ /* 0x000f280000100c00 */
[----:B------:R-:W4:Y:S04]  /*2a300*/  LDL.128 R100, [R1+0x2a0] ;  /* 0x0002a00001647983 */ /* 0x000f280000100c00 */
[----:B------:R-:W4:Y:S04]  /*2a310*/  LDL.128 R88, [R1+0x2d0] ;  /* 0x0002d00001587983 */ /* 0x000f280000100c00 */
[----:B------:R-:W4:Y:S04]  /*2a320*/  LDL.128 R92, [R1+0x2c0] ;  /* 0x0002c000015c7983 */ /* 0x000f280000100c00 */
[----:B------:R-:W4:Y:S01]  /*2a330*/  LDL.128 R80, [R1+0x2f0] ;  /* 0x0002f00001507983 */ /* 0x000f220000100c00 */
[----:B------:R-:W-:-:S03]  /*2a340*/  MOV R3, R14 ;  /* 0x0000000e00037202 */ /* 0x000fc60000000f00 */
[----:B------:R-:W4:Y:S04]  /*2a350*/  LDL.128 R84, [R1+0x2e0] ;  /* 0x0002e00001547983 */ /* 0x000f280000100c00 */
[----:B------:R-:W4:Y:S04]  /*2a360*/  LDL.128 R72, [R1+0x310] ;  /* 0x0003100001487983 */ /* 0x000f280000100c00 */
[----:B------:R-:W4:Y:S04]  /*2a370*/  LDL.128 R76, [R1+0x300] ;  /* 0x00030000014c7983 */ /* 0x000f280000100c00 */
[----:B--2---:R-:W2:Y:S04]  /*2a380*/  LDL.128 R64, [R1+0x330] ;  /* 0x0003300001407983 */ /* 0x004ea80000100c00 */
[----:B------:R-:W2:Y:S04]  /*2a390*/  LDL.128 R68, [R1+0x320] ;  /* 0x0003200001447983 */ /* 0x000ea80000100c00 */
[----:B------:R-:W2:Y:S04]  /*2a3a0*/  LDL.128 R56, [R1+0x350] ;  /* 0x0003500001387983 */ /* 0x000ea80000100c00 */
[----:B0-----:R-:W2:Y:S04]  /*2a3b0*/  LDL.128 R60, [R1+0x340] ;  /* 0x00034000013c7983 */ /* 0x001ea80000100c00 */
[----:B------:R-:W2:Y:S01]  /*2a3c0*/  LDL.128 R48, [R1+0x370] ;  /* 0x0003700001307983 */ /* 0x000ea20000100c00 */
[----:B------:R-:W-:-:S02]  /*2a3d0*/  MOV R0, R12 ;  /* 0x0000000c00007202 */ /* 0x000fc40000000f00 */
[----:B------:R-:W-:Y:S01]  /*2a3e0*/  SHF.R.U64 R20, R20, 0x3, RZ ;  /* 0x0000000314147819 */ /* 0x000fe200000012ff */
[----:B------:R-:W2:Y:S01]  /*2a3f0*/  LDL.128 R52, [R1+0x360] ;  /* 0x0003600001347983 */ /* 0x000ea20000100c00 */
[----:B------:R-:W-:Y:S02]  /*2a400*/  LOP3.LUT R150, R151, 0x380, RZ, 0xc0, !PT ;  /* 0x0000038097967812 */ /* 0x000fe400078ec0ff */
[----:B------:R-:W-:Y:S01]  /*2a410*/  LOP3.LUT R20, R20, R21, RZ, 0x3c, !PT ;  /* 0x0000001514147212 */ /* 0x000fe200078e3cff */
[----:B------:R-:W2:Y:S01]  /*2a420*/  LDL.128 R40, [R1+0x390] ;  /* 0x0003900001287983 */ /* 0x000ea20000100c00 */
[----:B------:R-:W-:Y:S01]  /*2a430*/  IMAD.X R21, RZ, RZ, R157, P0 ;  /* 0x000000ffff157224 */ /* 0x000fe200000e069d */
[----:B------:R-:W-:Y:S02]  /*2a440*/  IADD3 R137, P0, R156, 0x4020, RZ ;  /* 0x000040209c897810 */ /* 0x000fe40007f1e0ff */
[----:B------:R-:W2:Y:S01]  /*2a450*/  LDL.128 R44, [R1+0x380] ;  /* 0x00038000012c7983 */ /* 0x000ea20000100c00 */
[----:B------:R-:W-:-:S02]  /*2a460*/  SHF.R.U64 R150, R150, 0x3, RZ ;  /* 0x0000000396967819 */ /* 0x000fc400000012ff */
[----:B------:R-:W-:Y:S01]  /*2a470*/  LOP3.LUT R165, R164, 0x380, RZ, 0xc0, !PT ;  /* 0x00000380a4a57812 */ /* 0x000fe200078ec0ff */
[----:B------:R-:W2:Y:S01]  /*2a480*/  LDL.128 R32, [R1+0x3b0] ;  /* 0x0003b00001207983 */ /* 0x000ea20000100c00 */
[----:B------:R-:W-:Y:S02]  /*2a490*/  LOP3.LUT R167, R166, 0x380, RZ, 0xc0, !PT ;  /* 0x00000380a6a77812 */ /* 0x000fe400078ec0ff */
[----:B------:R-:W-:Y:S01]  /*2a4a0*/  IADD3 R145, P1, R156, 0x4000, RZ ;  /* 0x000040009c917810 */ /* 0x000fe20007f3e0ff */
[----:B-----5:R-:W2:Y:S01]  /*2a4b0*/  LDL.128 R36, [R1+0x3a0] ;  /* 0x0003a00001247983 */ /* 0x020ea20000100c00 */
[----:B------:R-:W-:-:S03]  /*2a4c0*/  LOP3.LUT R148, R149, 0x380, RZ, 0xc0, !PT ;  /* 0x0000038095947812 */ /* 0x000fc600078ec0ff */
[----:B------:R-:W2:Y:S04]  /*2a4d0*/  LDL.128 R24, [R1+0x3d0] ;  /* 0x0003d00001187983 */ /* 0x000ea80000100c00 */
[----:B------:R-:W2:Y:S04]  /*2a4e0*/  LDL.128 R28, [R1+0x3c0] ;  /* 0x0003c000011c7983 */ /* 0x000ea80000100c00 */
[----:B------:R-:W2:Y:S01]  /*2a4f0*/  LDL.128 R12, [R1+0x3e0] ;  /* 0x0003e000010c7983 */ /* 0x000ea20000100c00 */
[----:B---3--:R-:W-:Y:S02]  /*2a500*/  F2FP.BF16.F32.PACK_AB R4, R5, R4 ;  /* 0x000000040504723e */ /* 0x008fe400000010ff */
[----:B------:R-:W-:-:S02]  /*2a510*/  F2FP.BF16.F32.PACK_AB R5, R7, R6 ;  /* 0x000000060705723e */ /* 0x000fc400000010ff */
[----:B------:R-:W-:Y:S02]  /*2a520*/  F2FP.BF16.F32.PACK_AB R6, R9, R8 ;  /* 0x000000080906723e */ /* 0x000fe400000010ff */
[----:B------:R-:W-:Y:S01]  /*2a530*/  F2FP.BF16.F32.PACK_AB R7, R11, R10 ;  /* 0x0000000a0b07723e */ /* 0x000fe200000010ff */
[----:B------:R-:W-:Y:S01]  /*2a540*/  BAR.SYNC.DEFER_BLOCKING 0x1, 0x100 ;  /* 0x0044000000007b1d */ /* 0x000fe20000010000 */
[----:B------:R-:W-:Y:S02]  /*2a550*/  LOP3.LUT R136, R137, 0x380, RZ, 0xc0, !PT ;  /* 0x0000038089887812 */ /* 0x000fe400078ec0ff */
[----:B------:R-:W-:Y:S02]  /*2a560*/  LOP3.LUT R150, R150, R151, RZ, 0x3c, !PT ;  /* 0x0000009796967212 */ /* 0x000fe400078e3cff */
[----:B------:R-:W-:Y:S02]  /*2a570*/  SHF.R.U64 R165, R165, 0x3, RZ ;  /* 0x00000003a5a57819 */ /* 0x000fe400000012ff */
[----:B------:R-:W-:Y:S01]  /*2a580*/  LOP3.LUT R146, R147, 0x380, RZ, 0xc0, !PT ;  /* 0x0000038093927812 */ /* 0x000fe200078ec0ff */
[----:B------:R-:W3:Y:S01]  /*2a590*/  LDL.128 R8, [R1+0x3f0] ;  /* 0x0003f00001087983 */ /* 0x000ee20000100c00 */
[----:B------:R-:W-:-:S02]  /*2a5a0*/  SHF.R.U64 R167, R167, 0x3, RZ ;  /* 0x00000003a7a77819 */ /* 0x000fc400000012ff */
[----:B------:R-:W-:Y:S02]  /*2a5b0*/  LOP3.LUT R144, R145, 0x380, RZ, 0xc0, !PT ;  /* 0x0000038091907812 */ /* 0x000fe400078ec0ff */
[----:B------:R-:W-:Y:S01]  /*2a5c0*/  SHF.R.U64 R148, R148, 0x3, RZ ;  /* 0x0000000394947819 */ /* 0x000fe200000012ff */
[----:B------:R0:W-:Y:S01]  /*2a5d0*/  STSM.16.M88.4 [R3], R4 ;  /* 0x0000000403007844 */ /* 0x0001e20000000200 */
[--C-:B------:R-:W-:Y:S01]  /*2a5e0*/  IMAD.X R151, RZ, RZ, R157.reuse, P6 ;  /* 0x000000ffff977224 */ /* 0x100fe200030e069d */
[----:B------:R-:W-:Y:S02]  /*2a5f0*/  SHF.R.U64 R136, R136, 0x3, RZ ;  /* 0x0000000388887819 */ /* 0x000fe400000012ff */
[----:B------:R-:W-:Y:S01]  /*2a600*/  LOP3.LUT R164, R165, R164, RZ, 0x3c, !PT ;  /* 0x000000a4a5a47212 */ /* 0x000fe200078e3cff */
[----:B------:R-:W-:Y:S01]  /*2a610*/  IMAD.X R165, RZ, RZ, R157, P4 ;  /* 0x000000ffffa57224 */ /* 0x000fe200020e069d */
[----:B------:R-:W-:Y:S02]  /*2a620*/  SHF.R.U64 R146, R146, 0x3, RZ ;  /* 0x0000000392927819 */ /* 0x000fe400000012ff */
[----:B------:R-:W-:-:S02]  /*2a630*/  LOP3.LUT R166, R167, R166, RZ, 0x3c, !PT ;  /* 0x000000a6a7a67212 */ /* 0x000fc400078e3cff */
[----:B------:R-:W-:Y:S02]  /*2a640*/  SHF.R.U64 R144, R144, 0x3, RZ ;  /* 0x0000000390907819 */ /* 0x000fe400000012ff */
[----:B------:R-:W-:Y:S01]  /*2a650*/  LOP3.LUT R148, R148, R149, RZ, 0x3c, !PT ;  /* 0x0000009594947212 */ /* 0x000fe200078e3cff */
[----:B0-----:R-:W3:Y:S01]  /*2a660*/  LDL.128 R4, [R1+0x400] ;  /* 0x0004000001047983 */ /* 0x001ee20000100c00 */
[----:B------:R-:W-:Y:S02]  /*2a670*/  IADD3 R139, P6, R156, 0x6000, RZ ;  /* 0x000060009c8b7810 */ /* 0x000fe40007fde0ff */
[----:B------:R-:W-:Y:S02]  /*2a680*/  LOP3.LUT R136, R136, R137, RZ, 0x3c, !PT ;  /* 0x0000008988887212 */ /* 0x000fe400078e3cff */
[----:B------:R-:W-:Y:S01]  /*2a690*/  LOP3.LUT R138, R139, 0x380, RZ, 0xc0, !PT ;  /* 0x000003808b8a7812 */ /* 0x000fe200078ec0ff */
[--C-:B------:R-:W-:Y:S01]  /*2a6a0*/  IMAD.X R137, RZ, RZ, R157.reuse, P0 ;  /* 0x000000ffff897224 */ /* 0x100fe200000e069d */
[C---:B------:R-:W-:Y:S01]  /*2a6b0*/  IADD3 R143, P4, R156.reuse, 0x4040, RZ ;  /* 0x000040409c8f7810 */ /* 0x040fe20007f9e0ff */
[--C-:B------:R-:W-:Y:S01]  /*2a6c0*/  IMAD.X R167, RZ, RZ, R157.reuse, P3 ;  /* 0x000000ffffa77224 */ /* 0x100fe200018e069d */
[----:B------:R-:W-:Y:S01]  /*2a6d0*/  ISETP.NE.U32.AND P0, PT, RZ, UR4, PT ;  /* 0x00000004ff007c0c */ /* 0x000fe2000bf05070 */
[----:B------:R-:W-:Y:S01]  /*2a6e0*/  IMAD.X R149, RZ, RZ, R157, P5 ;  /* 0x000000ffff957224 */ /* 0x000fe200028e069d */
[----:B------:R-:W-:-:S02]  /*2a6f0*/  IADD3 R141, P3, R156, 0x4060, RZ ;  /* 0x000040609c8d7810 */ /* 0x000fc40007f7e0ff */
[----:B------:R-:W-:Y:S02]  /*2a700*/  SHF.R.U64 R138, R138, 0x3, RZ ;  /* 0x000000038a8a7819 */ /* 0x000fe400000012ff */
[----:B------:R-:W-:Y:S01]  /*2a710*/  LOP3.LUT R146, R146, R147, RZ, 0x3c, !PT ;  /* 0x0000009392927212 */ /* 0x000fe200078e3cff */
[--C-:B------:R-:W-:Y:S01]  /*2a720*/  IMAD.X R147, RZ, RZ, R157.reuse, P2 ;  /* 0x000000ffff937224 */ /* 0x100fe200010e069d */
[----:B------:R-:W-:Y:S01]  /*2a730*/  LOP3.LUT R144, R144, R145, RZ, 0x3c, !PT ;  /* 0x0000009190907212 */ /* 0x000fe200078e3cff */
[----:B------:R-:W-:Y:S01]  /*2a740*/  IMAD.X R145, RZ, RZ, R157, P1 ;  /* 0x000000ffff917224 */ /* 0x000fe200008e069d */
[C---:B------:R-:W-:Y:S02]  /*2a750*/  IADD3 R173, P5, R156.reuse, 0x6020, RZ ;  /* 0x000060209cad7810 */ /* 0x040fe40007fbe0ff */
[----:B------:R-:W-:Y:S02]  /*2a760*/  LOP3.LUT R142, R143, 0x380, RZ, 0xc0, !PT ;  /* 0x000003808f8e7812 */ /* 0x000fe400078ec0ff */
[----:B------:R-:W-:-:S02]  /*2a770*/  IADD3 R169, P2, R156, 0x6040, RZ ;  /* 0x000060409ca97810 */ /* 0x000fc40007f5e0ff */
[----:B------:R-:W-:Y:S01]  /*2a780*/  ISETP.NE.AND.EX P0, PT, RZ, UR5, PT, P0 ;  /* 0x00000005ff007c0c */ /* 0x000fe2000bf05300 */
[----:B------:R-:W-:Y:S01]  /*2a790*/  ULDC.64 UR4, c[0x0][0xd08] ;  /* 0x0003420000047ab9 */ /* 0x000fe20000000a00 */
[----:B------:R-:W-:Y:S02]  /*2a7a0*/  LOP3.LUT R140, R141, 0x380, RZ, 0xc0, !PT ;  /* 0x000003808d8c7812 */ /* 0x000fe400078ec0ff */
[----:B------:R-:W-:Y:S01]  /*2a7b0*/  LOP3.LUT R138, R138, R139, RZ, 0x3c, !PT ;  /* 0x0000008b8a8a7212 */ /* 0x000fe200078e3cff */
[----:B------:R-:W-:Y:S01]  /*2a7c0*/  IMAD.X R139, RZ, RZ, R157, P6 ;  /* 0x000000ffff8b7224 */ /* 0x000fe200030e069d */
[----:B------:R-:W-:Y:S02]  /*2a7d0*/  IADD3 R171, P1, R156, 0x6060, RZ ;  /* 0x000060609cab7810 */ /* 0x000fe40007f3e0ff */
[----:B------:R-:W-:Y:S02]  /*2a7e0*/  LOP3.LUT R172, R173, 0x380, RZ, 0xc0, !PT ;  /* 0x00000380adac7812 */ /* 0x000fe400078ec0ff */
[----:B----4-:R-:W-:-:S02]  /*2a7f0*/  F2FP.BF16.F32.PACK_AB R132, R133, R132 ;  /* 0x000000848584723e */ /* 0x010fc400000010ff */
[----:B------:R-:W-:Y:S02]  /*2a800*/  ISETP.NE.U32.AND P6, PT, RZ, UR4, PT ;  /* 0x00000004ff007c0c */ /* 0x000fe4000bfc5070 */
[----:B------:R-:W-:Y:S02]  /*2a810*/  SHF.R.U64 R142, R142, 0x3, RZ ;  /* 0x000000038e8e7819 */ /* 0x000fe400000012ff */
[----:B------:R-:W-:Y:S02]  /*2a820*/  LOP3.LUT R168, R169, 0x380, RZ, 0xc0, !PT ;  /* 0x00000380a9a87812 */ /* 0x000fe400078ec0ff */
[----:B------:R-:W-:Y:S02]  /*2a830*/  F2FP.BF16.F32.PACK_AB R133, R135, R134 ;  /* 0x000000868785723e */ /* 0x000fe400000010ff */
[----:B------:R-:W-:Y:S02]  /*2a840*/  F2FP.BF16.F32.PACK_AB R120, R121, R120 ;  /* 0x000000787978723e */ /* 0x000fe400000010ff */
[----:B------:R-:W-:-:S02]  /*2a850*/  SHF.R.U64 R140, R140, 0x3, RZ ;  /* 0x000000038c8c7819 */ /* 0x000fc400000012ff */
[----:B------:R-:W-:Y:S02]  /*2a860*/  LOP3.LUT R170, R171, 0x380, RZ, 0xc0, !PT ;  /* 0x00000380abaa7812 */ /* 0x000fe400078ec0ff */
[----:B------:R-:W-:Y:S02]  /*2a870*/  F2FP.BF16.F32.PACK_AB R134, R125, R124 ;  /* 0x0000007c7d86723e */ /* 0x000fe400000010ff */
[----:B------:R-:W-:Y:S02]  /*2a880*/  F2FP.BF16.F32.PACK_AB R135, R127, R126 ;  /* 0x0000007e7f87723e */ /* 0x000fe400000010ff */
[----:B------:R-:W-:Y:S02]  /*2a890*/  F2FP.BF16.F32.PACK_AB R121, R123, R122 ;  /* 0x0000007a7b79723e */ /* 0x000fe400000010ff */
[----:B------:R-:W-:Y:S02]  /*2a8a0*/  F2FP.BF16.F32.PACK_AB R128, R129, R128 ;  /* 0x000000808180723e */ /* 0x000fe400000010ff */
[----:B------:R-:W-:-:S02]  /*2a8b0*/  MOV R20, R20 ;  /* 0x0000001400147202 */ /* 0x000fc40000000f00 */
[----:B------:R-:W-:Y:S02]  /*2a8c0*/  F2FP.BF16.F32.PACK_AB R122, R117, R116 ;  /* 0x00000074757a723e */ /* 0x000fe400000010ff */
[----:B------:R-:W-:Y:S02]  /*2a8d0*/  F2FP.BF16.F32.PACK_AB R123, R119, R118 ;  /* 0x00000076777b723e */ /* 0x000fe400000010ff */
[----:B------:R-:W-:Y:S02]  /*2a8e0*/  F2FP.BF16.F32.PACK_AB R129, R131, R130 ;  /* 0x000000828381723e */ /* 0x000fe400000010ff */
[----:B------:R-:W-:Y:S02]  /*2a8f0*/  F2FP.BF16.F32.PACK_AB R104, R105, R104 ;  /* 0x000000686968723e */ /* 0x000fe400000010ff */
[----:B------:R-:W-:Y:S02]  /*2a900*/  SHF.R.U64 R172, R172, 0x3, RZ ;  /* 0x00000003acac7819 */ /* 0x000fe400000012ff */
[----:B------:R-:W-:-:S02]  /*2a910*/  MOV R164, R164 ;  /* 0x000000a400a47202 */ /* 0x000fc40000000f00 */
[----:B------:R-:W-:Y:S02]  /*2a920*/  F2FP.BF16.F32.PACK_AB R130, R109, R108 ;  /* 0x0000006c6d82723e */ /* 0x000fe400000010ff */
[----:B------:R-:W-:Y:S02]  /*2a930*/  F2FP.BF16.F32.PACK_AB R131, R111, R110 ;  /* 0x0000006e6f83723e */ /* 0x000fe400000010ff */
[----:B------:R-:W-:Y:S02]  /*2a940*/  F2FP.BF16.F32.PACK_AB R105, R107, R106 ;  /* 0x0000006a6b69723e */ /* 0x000fe400000010ff */
[----:B------:R-:W-:Y:S02]  /*2a950*/  F2FP.BF16.F32.PACK_AB R96, R97, R96 ;  /* 0x000000606160723e */ /* 0x000fe400000010ff */
[----:B------:R-:W-:Y:S02]  /*2a960*/  ISETP.NE.AND.EX P6, PT, RZ, UR5, PT, P6 ;  /* 0x00000005ff007c0c */ /* 0x000fe4000bfc5360 */
[----:B------:R-:W-:Y:S01]  /*2a970*/  LOP3.LUT R142, R142, R143, RZ, 0x3c, !PT ;  /* 0x0000008f8e8e7212 */ /* 0x000fe200078e3cff */
[----:B------:R-:W-:Y:S01]  /*2a980*/  IMAD.X R143, RZ, RZ, R157, P4 ;  /* 0x000000ffff8f7224 */ /* 0x000fe200020e069d */
[----:B------:R-:W-:-:S02]  /*2a990*/  SHF.R.U64 R168, R168, 0x3, RZ ;  /* 0x00000003a8a87819 */ /* 0x000fc400000012ff */
[----:B------:R-:W-:Y:S02]  /*2a9a0*/  MOV R166, R166 ;  /* 0x000000a600a67202 */ /* 0x000fe40000000f00 */
[----:B------:R-:W-:Y:S02]  /*2a9b0*/  F2FP.BF16.F32.PACK_AB R106, R101, R100 ;  /* 0x00000064656a723e */ /* 0x000fe400000010ff */
[----:B------:R-:W-:Y:S02]  /*2a9c0*/  F2FP.BF16.F32.PACK_AB R107, R103, R102 ;  /* 0x00000066676b723e */ /* 0x000fe400000010ff */
[----:B------:R-:W-:Y:S02]  /*2a9d0*/  F2FP.BF16.F32.PACK_AB R97, R99, R98 ;  /* 0x000000626361723e */ /* 0x000fe400000010ff */
[----:B------:R-:W-:Y:S01]  /*2a9e0*/  F2FP.BF16.F32.PACK_AB R88, R89, R88 ;  /* 0x000000585958723e */ /* 0x000fe200000010ff */
[----:B------:R-:W-:Y:S01]  /*2a9f0*/  STSM.16.M88.4 [R0], R132 ;  /* 0x0000008400007844 */ /* 0x000fe20000000200 */
        /* <DEDUP_REMOVED lines=13> */
[----:B------:R-:W-:Y:S01]  /*2aad0*/  F2FP.BF16.F32.PACK_AB R72, R73, R72 ;  /* 0x000000484948723e */ /* 0x000fe200000010ff */
[----:B------:R-:W-:Y:S01]  /*2aae0*/  STSM.16.M88.4 [R164], R128 ;  /* 0x00000080a4007844 */ /* 0x000fe20000000200 */
[----:B------:R-:W-:Y:S01]  /*2aaf0*/  LOP3.LUT R172, R172, R173, RZ, 0x3c, !PT ;  /* 0x000000adacac7212 */ /* 0x000fe200078e3cff */
[----:B------:R-:W-:Y:S01]  /*2ab00*/  IMAD.X R173, RZ, RZ, R157, P5 ;  /* 0x000000ffffad7224 */ /* 0x000fe200028e069d */
[----:B------:R-:W-:-:S02]  /*2ab10*/  MOV R146, R146 ;  /* 0x0000009200927202 */ /* 0x000fc40000000f00 */
[----:B------:R-:W-:Y:S01]  /*2ab20*/  F2FP.BF16.F32.PACK_AB R82, R77, R76 ;  /* 0x0000004c4d52723e */ /* 0x000fe200000010ff */
[----:B0-----:R-:W0:Y:S01]  /*2ab30*/  LDC.64 R20, c[0x0][0xd00] ;  /* 0x00034000ff147b82 */ /* 0x001e220000000a00 */
[----:B------:R-:W-:Y:S02]  /*2ab40*/  F2FP.BF16.F32.PACK_AB R83, R79, R78 ;  /* 0x0000004e4f53723e */ /* 0x000fe400000010ff */
[----:B------:R-:W-:Y:S02]  /*2ab50*/  F2FP.BF16.F32.PACK_AB R73, R75, R74 ;  /* 0x0000004a4b49723e */ /* 0x000fe400000010ff */
[----:B--2---:R-:W-:Y:S01]  /*2ab60*/  F2FP.BF16.F32.PACK_AB R64, R65, R64 ;  /* 0x000000404140723e */ /* 0x004fe200000010ff */
[----:B------:R-:W-:Y:S01]  /*2ab70*/  STSM.16.M88.4 [R166], R104 ;  /* 0x00000068a6007844 */ /* 0x000fe20000000200 */
[----:B------:R-:W-:Y:S01]  /*2ab80*/  LOP3.LUT R168, R168, R169, RZ, 0x3c, !PT ;  /* 0x000000a9a8a87212 */ /* 0x000fe200078e3cff */
[----:B------:R-:W-:Y:S01]  /*2ab90*/  IMAD.X R169, RZ, RZ, R157, P2 ;  /* 0x000000ffffa97224 */ /* 0x000fe200010e069d */
        /* <DEDUP_REMOVED lines=14> */
[----:B------:R-:W-:Y:S02]  /*2ac80*/  MOV R142, R142 ;  /* 0x0000008e008e7202 */ /* 0x000fe40000000f00 */
[----:B------:R-:W-:-:S02]  /*2ac90*/  F2FP.BF16.F32.PACK_AB R58, R53, R52 ;  /* 0x00000034353a723e */ /* 0x000fc400000010ff */
[----:B------:R-:W-:Y:S02]  /*2aca0*/  F2FP.BF16.F32.PACK_AB R59, R55, R54 ;  /* 0x00000036373b723e */ /* 0x000fe400000010ff */
[----:B------:R-:W-:Y:S02]  /*2acb0*/  F2FP.BF16.F32.PACK_AB R49, R51, R50 ;  /* 0x000000323331723e */ /* 0x000fe400000010ff */
[----:B------:R-:W-:Y:S01]  /*2acc0*/  F2FP.BF16.F32.PACK_AB R40, R41, R40 ;  /* 0x000000282928723e */ /* 0x000fe200000010ff */
[----:B------:R-:W-:Y:S01]  /*2acd0*/  STSM.16.M88.4 [R146], R80 ;  /* 0x0000005092007844 */ /* 0x000fe20000000200 */
[----:B------:R-:W-:Y:S02]  /*2ace0*/  MOV R140, R140 ;  /* 0x0000008c008c7202 */ /* 0x000fe40000000f00 */
        /* <DEDUP_REMOVED lines=14> */
[----:B------:R-:W-:Y:S01]  /*2add0*/  F2FP.BF16.F32.PACK_AB R25, R27, R26 ;  /* 0x0000001a1b19723e */ /* 0x000fe200000010ff */
[----:B------:R-:W-:Y:S01]  /*2ade0*/  STSM.16.M88.4 [R142], R56 ;  /* 0x000000388e007844 */ /* 0x000fe20000000200 */
[----:B------:R-:W-:-:S02]  /*2adf0*/  MOV R168, R168 ;  /* 0x000000a800a87202 */ /* 0x000fc40000000f00 */
[----:B------:R-:W-:Y:S02]  /*2ae00*/  F2FP.BF16.F32.PACK_AB R26, R13, R12 ;  /* 0x0000000c0d1a723e */ /* 0x000fe400000010ff */
[----:B------:R-:W-:Y:S01]  /*2ae10*/  F2FP.BF16.F32.PACK_AB R27, R15, R14 ;  /* 0x0000000e0f1b723e */ /* 0x000fe200000010ff */
[----:B------:R-:W-:Y:S01]  /*2ae20*/  STSM.16.M88.4 [R140], R48 ;  /* 0x000000308c007844 */ /* 0x000fe20000000200 */
[----:B------:R-:W-:-:S03]  /*2ae30*/  MOV R170, R170 ;  /* 0x000000aa00aa7202 */ /* 0x000fc60000000f00 */
[----:B------:R-:W-:Y:S04]  /*2ae40*/  STSM.16.M88.4 [R138], R40 ;  /* 0x000000288a007844 */ /* 0x000fe80000000200 */
[----:B------:R-:W-:Y:S04]  /*2ae50*/  STSM.16.M88.4 [R172], R32 ;  /* 0x00000020ac007844 */ /* 0x000fe80000000200 */
[----:B------:R2:W-:Y:S01]  /*2ae60*/  STSM.16.M88.4 [R168], R24 ;  /* 0x00000018a8007844 */ /* 0x0005e20000000200 */
[----:B------:R-:W-:Y:S01]  /*2ae70*/  ULDC UR4, c[0x0][0xb88] ;  /* 0x0002e20000047ab9 */ /* 0x000fe20000000800 */
[----:B------:R-:W-:-:S02]  /*2ae80*/  IMAD.MOV.U32 R76, RZ, RZ, RZ ;  /* 0x000000ffff4c7224 */ /* 0x000fc400078e00ff */
[----:B------:R-:W-:Y:S01]  /*2ae90*/  IMAD.U32 R22, RZ, RZ, UR4 ;  /* 0x00000004ff167e24 */ /* 0x000fe2000f8e00ff */
[----:B---3--:R-:W-:Y:S02]  /*2aea0*/  F2FP.BF16.F32.PACK_AB R8, R9, R8 ;  /* 0x000000080908723e */ /* 0x008fe400000010ff */
[----:B------:R-:W-:Y:S02]  /*2aeb0*/  F2FP.BF16.F32.PACK_AB R9, R11, R10 ;  /* 0x0000000a0b09723e */ /* 0x000fe400000010ff */
[----:B------:R-:W-:Y:S02]  /*2aec0*/  F2FP.BF16.F32.PACK_AB R10, R5, R4 ;  /* 0x00000004050a723e */ /* 0x000fe400000010ff */
[----:B------:R-:W-:Y:S02]  /*2aed0*/  F2FP.BF16.F32.PACK_AB R11, R7, R6 ;  /* 0x00000006070b723e */ /* 0x000fe400000010ff */
[----:B------:R-:W3:Y:S03]  /*2aee0*/  @P6 LDC.64 R6, c[0x0][0xd08] ;  /* 0x00034200ff066b82 */ /* 0x000ee60000000a00 */
[----:B------:R4:W-:Y:S01]  /*2aef0*/  STSM.16.M88.4 [R170], R8 ;  /* 0x00000008aa007844 */ /* 0x0009e20000000200 */
[----:B0-----:R-:W-:-:S04]  /*2af00*/  IMAD.WIDE R4, R219, 0x4, R20 ;  /* 0x00000004db047825 */ /* 0x001fc800078e0214 */
[----:B------:R-:W-:Y:S01]  /*2af10*/  BAR.SYNC.DEFER_BLOCKING 0x1, 0x100 ;  /* 0x0044000000007b1d */ /* 0x000fe20000010000 */
[----:B---3--:R-:W-:-:S05]  /*2af20*/  @P6 IMAD.WIDE R6, R219, 0x4, R6 ;  /* 0x00000004db066825 */ /* 0x008fca00078e0206 */
[----:B------:R0:W5:Y:S04]  /*2af30*/  @P0 LDG.E R76, desc[UR46][R4.64] ;  /* 0x0000002e044c0981 */ /* 0x000168000c1e1900 */
[----:B------:R0:W5:Y:S01]  /*2af40*/  @P6 LDG.E R22, desc[UR46][R6.64] ;  /* 0x0000002e06166981 */ /* 0x000162000c1e1900 */
[----:B------:R-:W-:Y:S02]  /*2af50*/  IMAD R20, R220, 0x40, R215 ;  /* 0x00000040dc147824 */ /* 0x000fe400078e02d7 */
[----:B------:R-:W-:-:S04]  /*2af60*/  IMAD.MOV.U32 R21, RZ, RZ, 0x2 ;  /* 0x00000002ff157424 */ /* 0x000fc800078e00ff */
[----:B------:R-:W-:-:S03]  /*2af70*/  IMAD.WIDE R20, R20, R21, UR44 ;  /* 0x0000002c14147e25 */ /* 0x000fc6000f8e0215 */
[C---:B------:R-:W-:Y:S02]  /*2af80*/  IADD3 R3, P1, R20.reuse, 0x1000, RZ ;  /* 0x0000100014037810 */ /* 0x040fe40007f3e0ff */
[C---:B------:R-:W-:Y:S02]  /*2af90*/  IADD3 R13, P2, R20.reuse, 0x2000, RZ ;  /* 0x00002000140d7810 */ /* 0x040fe40007f5e0ff */
[C---:B--2---:R-:W-:Y:S02]  /*2afa0*/  IADD3 R25, P3, R20.reuse, 0x3000, RZ ;  /* 0x0000300014197810 */ /* 0x044fe40007f7e0ff */
        /* <DEDUP_REMOVED lines=9> */
[----:B------:R-:W-:Y:S01]  /*2b040*/  IADD3 R33, P5, R20, 0x5000, RZ ;  /* 0x0000500014217810 */ /* 0x000fe20007fbe0ff */
[--C-:B----4-:R-:W-:Y:S01]  /*2b050*/  IMAD.X R11, RZ, RZ, R21.reuse, P1 ;  /* 0x000000ffff0b7224 */ /* 0x110fe200008e0615 */
[----:B------:R-:W-:Y:S02]  /*2b060*/  LOP3.LUT R10, R0, R3, RZ, 0x3c, !PT ;  /* 0x00000003000a7212 */ /* 0x000fe400078e3cff */
        /* <DEDUP_REMOVED lines=35> */
.L_x_6891:
[----:B------:R-:W2:Y:S01]  /*2b2a0*/  LDL R3, [R1+0x414] ;  /* 0x0004140001037983 */ /* 0x000ea20000100800 */
[--C-:B------:R-:W-:Y:S01]  /*2b2b0*/  IMAD.X R37, RZ, RZ, R21.reuse, P1 ;  /* 0x000000ffff257224 */ /* 0x100fe200008e0615 */
[----:B------:R-:W-:Y:S01]  /*2b2c0*/  IADD3 R61, P1, R20, 0xc000, RZ ;  /* 0x0000c000143d7810 */ /* 0x000fe20007f3e0ff */
[--C-:B------:R-:W-:Y:S01]  /*2b2d0*/  IMAD.X R41, RZ, RZ, R21.reuse, P2 ;  /* 0x000000ffff297224 */ /* 0x100fe200010e0615 */
[----:B------:R-:W-:Y:S01]  /*2b2e0*/  ISETP.NE.AND P6, PT, R0, RZ, PT ;  /* 0x000000ff0000720c */ /* 0x000fe20003fc5270 */
[--C-:B------:R-:W-:Y:S01]  /*2b2f0*/  IMAD.X R45, RZ, RZ, R21.reuse, P3 ;  /* 0x000000ffff2d7224 */ /* 0x100fe200018e0615 */
[----:B------:R-:W-:Y:S01]  /*2b300*/  LOP3.LUT R60, R61, 0x380, RZ, 0xc0, !PT ;  /* 0x000003803d3c7812 */ /* 0x000fe200078ec0ff */
[--C-:B------:R-:W-:Y:S01]  /*2b310*/  IMAD.X R49, RZ, RZ, R21.reuse, P4 ;  /* 0x000000ffff317224 */ /* 0x100fe200020e0615 */
[----:B------:R-:W-:Y:S01]  /*2b320*/  IADD3 R65, P2, R20, 0xd000, RZ ;  /* 0x0000d00014417810 */ /* 0x000fe20007f5e0ff */
[--C-:B------:R-:W-:Y:S01]  /*2b330*/  IMAD.X R33, RZ, RZ, R21.reuse, P6 ;  /* 0x000000ffff217224 */ /* 0x100fe200030e0615 */
[----:B------:R-:W-:Y:S01]  /*2b340*/  SHF.R.U64 R60, R60, 0x3, RZ ;  /* 0x000000033c3c7819 */ /* 0x000fe200000012ff */
[----:B------:R-:W-:Y:S01]  /*2b350*/  IMAD.X R53, RZ, RZ, R21, P5 ;  /* 0x000000ffff357224 */ /* 0x000fe200028e0615 */
[----:B------:R-:W-:-:S02]  /*2b360*/  IADD3 R57, P6, R20, 0xb000, RZ ;  /* 0x0000b00014397810 */ /* 0x000fc40007fde0ff */
[----:B------:R-:W-:Y:S01]  /*2b370*/  LOP3.LUT R60, R60, R61, RZ, 0x3c, !PT ;  /* 0x0000003d3c3c7212 */ /* 0x000fe200078e3cff */
[----:B------:R-:W-:Y:S01]  /*2b380*/  IMAD.X R61, RZ, RZ, R21, P1 ;  /* 0x000000ffff3d7224 */ /* 0x000fe200008e0615 */
[C---:B------:R-:W-:Y:S02]  /*2b390*/  IADD3 R69, P3, R20.reuse, 0xe000, RZ ;  /* 0x0000e00014457810 */ /* 0x040fe40007f7e0ff */
        /* <DEDUP_REMOVED lines=8> */
[----:B------:R-:W-:Y:S02]  /*2b420*/  SHF.R.S32.HI R78, RZ, 0x1f, R219 ;  /* 0x0000001fff4e7819 */ /* 0x000fe400000114db */
[----:B------:R-:W-:Y:S01]  /*2b430*/  LOP3.LUT R56, R56, R57, RZ, 0x3c, !PT ;  /* 0x0000003938387212 */ /* 0x000fe200078e3cff */
[--C-:B------:R-:W-:Y:S01]  /*2b440*/  IMAD.X R57, RZ, RZ, R21.reuse, P6 ;  /* 0x000000ffff397224 */ /* 0x100fe200030e0615 */
[----:B------:R-:W-:Y:S01]  /*2b450*/  LOP3.LUT R64, R64, R65, RZ, 0x3c, !PT ;  /* 0x0000004140407212 */ /* 0x000fe200078e3cff */
[--C-:B------:R-:W-:Y:S01]  /*2b460*/  IMAD.X R65, RZ, RZ, R21.reuse, P2 ;  /* 0x000000ffff417224 */ /* 0x100fe200010e0615 */
[----:B------:R-:W-:Y:S01]  /*2b470*/  LOP3.LUT R68, R68, R69, RZ, 0x3c, !PT ;  /* 0x0000004544447212 */ /* 0x000fe200078e3cff */
[----:B------:R-:W-:Y:S01]  /*2b480*/  IMAD.X R69, RZ, RZ, R21, P3 ;  /* 0x000000ffff457224 */ /* 0x000fe200018e0615 */
[----:B------:R-:W-:-:S02]  /*2b490*/  SHF.R.S32.HI R79, RZ, 0x1f, R216 ;  /* 0x0000001fff4f7819 */ /* 0x000fc400000114d8 */
[----:B------:R-:W-:Y:S02]  /*2b4a0*/  SEL R77, R219, RZ, !P0 ;  /* 0x000000ffdb4d7207 */ /* 0x000fe40004000000 */
[----:B------:R-:W-:Y:S02]  /*2b4b0*/  SEL R78, R78, RZ, !P0 ;  /* 0x000000ff4e4e7207 */ /* 0x000fe40004000000 */
[----:B-----5:R-:W-:Y:S01]  /*2b4c0*/  SHF.R.S32.HI R81, RZ, 0x1f, R76 ;  /* 0x0000001fff517819 */ /* 0x020fe2000001144c */
[----:B--2---:R0:W2:Y:S02]  /*2b4d0*/  SHFL.IDX PT, R4, R3, RZ, 0x1f ;  /* 0x00001fff03047589 */ /* 0x0040a400000e0000 */
[----:B0-----:R-:W-:Y:S02]  /*2b4e0*/  IADD3 R3, P4, R20, 0xf000, RZ ;  /* 0x0000f00014037810 */ /* 0x001fe40007f9e0ff */
[----:B------:R-:W-:Y:S02]  /*2b4f0*/  LOP3.LUT R20, R5, R20, RZ, 0x3c, !PT ;  /* 0x0000001405147212 */ /* 0x000fe400078e3cff */
[----:B------:R-:W-:Y:S01]  /*2b500*/  LOP3.LUT R0, R3, 0x380, RZ, 0xc0, !PT ;  /* 0x0000038003007812 */ /* 0x000fe200078ec0ff */
[----:B------:R-:W-:-:S03]  /*2b510*/  IMAD.X R73, RZ, RZ, R21, P4 ;  /* 0x000000ffff497224 */ /* 0x000fc600020e0615 */
[----:B------:R-:W-:-:S04]  /*2b520*/  SHF.R.U64 R0, R0, 0x3, RZ ;  /* 0x0000000300007819 */ /* 0x000fc800000012ff */
[----:B------:R-:W-:Y:S02]  /*2b530*/  LOP3.LUT R72, R0, R3, RZ, 0x3c, !PT ;  /* 0x0000000300487212 */ /* 0x000fe400078e3cff */
[----:B--2---:R-:W-:-:S13]  /*2b540*/  ISETP.NE.AND P1, PT, R4, RZ, PT ;  /* 0x000000ff0400720c */ /* 0x004fda0003f25270 */
[----:B------:R-:W-:Y:S05]  /*2b550*/  @P1 BRA `(.L_x_6892) ;  /* 0x0000000000cc1947 */ /* 0x000fea0003800000 */
[----:B------:R-:W2:Y:S01]  /*2b560*/  LDL R9, [R1+0x430] ;  /* 0x0004300001097983 */ /* 0x000ea20000100800 */
[----:B------:R-:W0:Y:S03]  /*2b570*/  LDC R6, c[0x0][0xce8] ;  /* 0x00033a00ff067b82 */ /* 0x000e260000000800 */
[----:B------:R-:W3:Y:S04]  /*2b580*/  LDL R7, [R1+0x440] ;  /* 0x0004400001077983 */ /* 0x000ee80000100800 */
[----:B------:R-:W4:Y:S01]  /*2b590*/  LDL R8, [R1+0x448] ;  /* 0x0004480001087983 */ /* 0x000f220000100800 */
[----:B------:R-:W-:Y:S01]  /*2b5a0*/  IMAD.IADD R14, R192, 0x1, R194 ;  /* 0x00000001c00e7824 */ /* 0x000fe200078e02c2 */
[----:B------:R-:W-:Y:S01]  /*2b5b0*/  ULDC.64 UR4, c[0x0][0xc90] ;  /* 0x0003240000047ab9 */ /* 0x000fe20000000a00 */
[----:B0-----:R-:W-:Y:S01]  /*2b5c0*/  IMAD R31, R22, R6, RZ ;  /* 0x00000006161f7224 */ /* 0x001fe200078e02ff */
[----:B------:R-:W-:Y:S01]  /*2b5d0*/  ISETP.NE.AND P2, PT, R6, 0x1, PT ;  /* 0x000000010600780c */ /* 0x000fe20003f45270 */
[----:B------:R-:W-:-:S02]  /*2b5e0*/  IMAD R3, R79, UR4, RZ ;  /* 0x000000044f037c24 */ /* 0x000fc4000f8e02ff */
[----:B------:R-:W-:Y:S02]  /*2b5f0*/  IMAD.MOV.U32 R4, RZ, RZ, R76 ;  /* 0x000000ffff047224 */ /* 0x000fe400078e004c */
[----:B------:R-:W-:Y:S02]  /*2b600*/  IMAD.MOV.U32 R5, RZ, RZ, R81 ;  /* 0x000000ffff057224 */ /* 0x000fe400078e0051 */
[C---:B------:R-:W-:Y:S02]  /*2b610*/  IMAD R3, R216.reuse, UR5, R3 ;  /* 0x00000005d8037c24 */ /* 0x040fe4000f8e0203 */
[----:B------:R-:W-:Y:S01]  /*2b620*/  IMAD.WIDE.U32 R4, R216, UR4, R4 ;  /* 0x00000004d8047c25 */ /* 0x000fe2000f8e0004 */
[----:B------:R-:W-:-:S03]  /*2b630*/  ULDC.64 UR4, c[0x0][0xc98] ;  /* 0x0003260000047ab9 */ /* 0x000fc60000000a00 */
[----:B--2---:R-:W-:-:S05]  /*2b640*/  IMAD.MOV R0, RZ, RZ, -R9 ;  /* 0x000000ffff007224 */ /* 0x004fca00078e0a09 */
[----:B---3--:R-:W-:Y:S02]  /*2b650*/  ISETP.NE.AND P0, PT, R7, R0, PT ;  /* 0x000000000700720c */ /* 0x008fe40003f05270 */
[----:B------:R-:W0:Y:S02]  /*2b660*/  @P2 LDC R0, c[0x0][0xcec] ;  /* 0x00033b00ff002b82 */ /* 0x000e240000000800 */
[----:B------:R-:W-:-:S06]  /*2b670*/  ISETP.GE.OR P1, PT, R14, R31, P0 ;  /* 0x0000001f0e00720c */ /* 0x000fcc0000726670 */
[----:B------:R-:W2:Y:S07]  /*2b680*/  @P2 LDC R7, c[0x0][0xcf0] ;  /* 0x00033c00ff072b82 */ /* 0x000eae0000000800 */
[----:B------:R-:W3:Y:S01]  /*2b690*/  @!P1 LDL R27, [R1+0x1f0] ;  /* 0x0001f000011b9983 */ /* 0x000ee20000100800 */
[----:B----4-:R-:W-:Y:S02]  /*2b6a0*/  IMAD.IADD R9, R8, 0x1, R194 ;  /* 0x0000000108097824 */ /* 0x010fe400078e02c2 */
[----:B------:R-:W-:-:S02]  /*2b6b0*/  IMAD.IADD R5, R5, 0x1, R3 ;  /* 0x0000000105057824 */ /* 0x000fc400078e0203 */
[----:B------:R-:W-:Y:S02]  /*2b6c0*/  IMAD.MOV.U32 R15, RZ, RZ, R9 ;  /* 0x000000ffff0f7224 */ /* 0x000fe400078e0009 */
[----:B------:R-:W-:-:S04]  /*2b6d0*/  IMAD.WIDE.U32 R4, R77, UR4, R4 ;  /* 0x000000044d047c25 */ /* 0x000fc8000f8e0004 */
[----:B0-----:R-:W-:-:S05]  /*2b6e0*/  @P2 IMAD.HI.U32 R0, R9, R0, RZ ;  /* 0x0000000009002227 */ /* 0x001fca00078e00ff */
        /* <DEDUP_REMOVED lines=20> */
[----:B------:R-:W3:Y:S04]  /*2b830*/  SHFL.IDX PT, R7, R9, RZ, 0x1c1f ;  /* 0x001c1fff09077589 */ /* 0x000ee800000e0000 */
[----:B---3--:R-:W-:Y:S04]  /*2b840*/  @!P1 ST.E desc[UR46][R6.64], R27 ;  /* 0x0000001b06009985 */ /* 0x008fe8000c10192e */
[----:B------:R-:W2:Y:S04]  /*2b850*/  @!P0 LDL R3, [R1+0x1f4] ;  /* 0x0001f40001038983 */ /* 0x000ea80000100800 */
[----:B------:R-:W-:Y:S04]  /*2b860*/  SHFL.IDX PT, R4, R8, 0x1, 0x1c1f ;  /* 0x003c1f0008047f89 */ /* 0x000fe800000e0000 */
[----:B------:R-:W2:Y:S04]  /*2b870*/  SHFL.IDX PT, R5, R9, 0x1, 0x1c1f ;  /* 0x003c1f0009057f89 */ /* 0x000ea800000e0000 */
[----:B--2---:R0:W-:Y:S02]  /*2b880*/  @!P0 ST.E desc[UR46][R4.64], R3 ;  /* 0x0000000304008985 */ /* 0x0041e4000c10192e */
.L_x_6892:
[----:B------:R-:W2:Y:S01]  /*2b890*/  LDL R80, [R1+0x424] ;  /* 0x0004240001507983 */ /* 0x000ea20000100800 */
[----:B------:R-:W3:Y:S01]  /*2b8a0*/  LDC R83, c[0x0][0xce8] ;  /* 0x00033a00ff537b82 */ /* 0x000ee20000000800 */
[----:B------:R-:W-:Y:S02]  /*2b8b0*/  ULDC.64 UR4, c[0x0][0xba0] ;  /* 0x0002e80000047ab9 */ /* 0x000fe40000000a00 */
[----:B0-----:R-:W-:Y:S01]  /*2b8c0*/  IMAD R3, R81, UR4, RZ ;  /* 0x0000000451037c24 */ /* 0x001fe2000f8e02ff */
[----:B------:R0:W5:Y:S04]  /*2b8d0*/  LD.E.128 R4, desc[UR46][R20.64] ;  /* 0x0000002e14047980 */ /* 0x000168000c101d00 */
[----:B------:R-:W4:Y:S01]  /*2b8e0*/  LDC R0, c[0x0][0xbc8] ;  /* 0x0002f200ff007b82 */ /* 0x000f220000000800 */
[----:B------:R-:W5:Y:S04]  /*2b8f0*/  LD.E.128 R8, desc[UR46][R10.64] ;  /* 0x0000002e0a087980 */ /* 0x000f68000c101d00 */
[----:B------:R-:W5:Y:S04]  /*2b900*/  LD.E.128 R12, desc[UR46][R12.64] ;  /* 0x0000002e0c0c7980 */ /* 0x000f68000c101d00 */
[----:B------:R-:W5:Y:S04]  /*2b910*/  LD.E.128 R24, desc[UR46][R24.64] ;  /* 0x0000002e18187980 */ /* 0x000f68000c101d00 */
[----:B------:R-:W5:Y:S01]  /*2b920*/  LD.E.128 R28, desc[UR46][R28.64] ;  /* 0x0000002e1c1c7980 */ /* 0x000f62000c101d00 */
[----:B---3--:R-:W-:Y:S01]  /*2b930*/  ISETP.NE.AND P1, PT, R83, 0x1, PT ;  /* 0x000000015300780c */ /* 0x008fe20003f25270 */
[----:B------:R-:W-:-:S02]  /*2b940*/  IMAD R3, R76, UR5, R3 ;  /* 0x000000054c037c24 */ /* 0x000fc4000f8e0203 */
[----:B------:R-:W5:Y:S04]  /*2b950*/  LD.E.128 R32, desc[UR46][R32.64] ;  /* 0x0000002e20207980 */ /* 0x000f68000c101d00 */
[----:B------:R-:W5:Y:S04]  /*2b960*/  LD.E.128 R36, desc[UR46][R36.64] ;  /* 0x0000002e24247980 */ /* 0x000f68000c101d00 */
[----:B------:R-:W5:Y:S02]  /*2b970*/  LD.E.128 R40, desc[UR46][R40.64] ;  /* 0x0000002e28287980 */ /* 0x000f64000c101d00 */
[----:B------:R-:W3:Y:S01]  /*2b980*/  @P1 LDC R81, c[0x0][0xcec] ;  /* 0x00033b00ff511b82 */ /* 0x000ee20000000800 */
[----:B0-----:R-:W-:Y:S01]  /*2b990*/  IMAD.WIDE.U32 R20, R76, UR4, RZ ;  /* 0x000000044c147c25 */ /* 0x001fe2000f8e00ff */
[----:B------:R-:W-:Y:S01]  /*2b9a0*/  ULDC.64 UR4, c[0x0][0xbe8] ;  /* 0x0002fa0000047ab9 */ /* 0x000fe20000000a00 */
[----:B------:R-:W5:Y:S04]  /*2b9b0*/  LD.E.128 R44, desc[UR46][R44.64] ;  /* 0x0000002e2c2c7980 */ /* 0x000f68000c101d00 */
[----:B------:R-:W5:Y:S01]  /*2b9c0*/  LD.E.128 R48, desc[UR46][R48.64] ;  /* 0x0000002e30307980 */ /* 0x000f62000c101d00 */
[----:B------:R-:W0:Y:S01]  /*2b9d0*/  @P1 LDC R85, c[0x0][0xcf0] ;  /* 0x00033c00ff551b82 */ /* 0x000e220000000800 */
[----:B------:R-:W-:-:S02]  /*2b9e0*/  IMAD.IADD R21, R21, 0x1, R3 ;  /* 0x0000000115157824 */ /* 0x000fc400078e0203 */
[----:B------:R-:W-:Y:S01]  /*2b9f0*/  IMAD R79, R79, UR4, RZ ;  /* 0x000000044f4f7c24 */ /* 0x000fe2000f8e02ff */
[----:B------:R-:W5:Y:S01]  /*2ba00*/  LD.E.128 R52, desc[UR46][R52.64] ;  /* 0x0000002e34347980 */ /* 0x000f62000c101d00 */
[----:B------:R-:W-:-:S03]  /*2ba10*/  IMAD.WIDE.U32 R20, R216, UR4, R20 ;  /* 0x00000004d8147c25 */ /* 0x000fc6000f8e0014 */
[----:B------:R-:W5:Y:S01]  /*2ba20*/  LD.E.128 R56, desc[UR46][R56.64] ;  /* 0x0000002e38387980 */ /* 0x000f62000c101d00 */
[----:B------:R-:W-:Y:S01]  /*2ba30*/  IMAD R79, R216, UR5, R79 ;  /* 0x00000005d84f7c24 */ /* 0x000fe2000f8e024f */
[----:B------:R-:W-:Y:S01]  /*2ba40*/  ULDC.64 UR4, c[0x0][0xbf0] ;  /* 0x0002fc0000047ab9 */ /* 0x000fe20000000a00 */
[-C--:B----4-:R-:W-:Y:S01]  /*2ba50*/  ISETP.GE.AND P0, PT, R214, R0.reuse, PT ;  /* 0x00000000d600720c */ /* 0x090fe20003f06270 */
[----:B------:R-:W-:Y:S01]  /*2ba60*/  IMAD R78, R78, UR4, RZ ;  /* 0x000000044e4e7c24 */ /* 0x000fe2000f8e02ff */
[----:B------:R-:W5:Y:S01]  /*2ba70*/  LD.E.128 R60, desc[UR46][R60.64] ;  /* 0x0000002e3c3c7980 */ /* 0x000f62000c101d00 */
[----:B------:R-:W-:Y:S02]  /*2ba80*/  IMAD.IADD R21, R21, 0x1, R79 ;  /* 0x0000000115157824 */ /* 0x000fe400078e024f */
[C---:B------:R-:W-:Y:S01]  /*2ba90*/  IMAD R79, R77.reuse, UR5, R78 ;  /* 0x000000054d4f7c24 */ /* 0x040fe2000f8e024e */
[----:B------:R-:W5:Y:S01]  /*2baa0*/  LD.E.128 R64, desc[UR46][R64.64] ;  /* 0x0000002e40407980 */ /* 0x000f62000c101d00 */
[----:B------:R-:W-:Y:S01]  /*2bab0*/  IMAD.WIDE.U32 R20, R77, UR4, R20 ;  /* 0x000000044d147c25 */ /* 0x000fe2000f8e0014 */
[----:B------:R-:W-:Y:S01]  /*2bac0*/  SEL R77, RZ, 0xffffffff, P0 ;  /* 0xffffffffff4d7807 */ /* 0x000fe20000000000 */
[----:B------:R-:W-:Y:S01]  /*2bad0*/  ULDC.64 UR4, c[0x0][0xbe0] ;  /* 0x0002f80000047ab9 */ /* 0x000fe20000000a00 */
[----:B------:R-:W-:Y:S01]  /*2bae0*/  ISETP.GE.AND P0, PT, R213, R0, PT ;  /* 0x00000000d500720c */ /* 0x000fe20003f06270 */
[----:B------:R-:W-:Y:S01]  /*2baf0*/  IMAD.IADD R21, R21, 0x1, R79 ;  /* 0x0000000115157824 */ /* 0x000fe200078e024f */
[----:B------:R-:W5:Y:S02]  /*2bb00*/  LD.E.128 R68, desc[UR46][R68.64] ;  /* 0x0000002e44447980 */ /* 0x000f64000c101d00 */
[----:B------:R-:W-:-:S02]  /*2bb10*/  SEL R78, RZ, 0xffffffff, P0 ;  /* 0xffffffffff4e7807 */ /* 0x000fc40000000000 */
[----:B------:R-:W-:Y:S01]  /*2bb20*/  ISETP.GE.AND P0, PT, R212, R0, PT ;  /* 0x00000000d400720c */ /* 0x000fe20003f06270 */
[----:B------:R-:W5:Y:S01]  /*2bb30*/  LD.E.128 R72, desc[UR46][R72.64] ;  /* 0x0000002e48487980 */ /* 0x000f62000c101d00 */
[----:B------:R-:W-:Y:S01]  /*2bb40*/  IMAD R87, R22, R83, RZ ;  /* 0x0000005316577224 */ /* 0x000fe200078e02ff */
[----:B------:R-:W-:Y:S01]  /*2bb50*/  BSSY B1, `(.L_x_6893) ;  /* 0x000005a000017945 */ /* 0x000fe20003800000 */
[----:B------:R-:W-:Y:S01]  /*2bb60*/  @!PT LDS RZ, [RZ] ;  /* 0x00000000fffff984 */ /* 0x000fe20000000800 */
[----:B------:R-:W-:Y:S01]  /*2bb70*/  @!PT LDS RZ, [RZ] ;  /* 0x00000000fffff984 */ /* 0x000fe20000000800 */
[----:B------:R-:W-:Y:S01]  /*2bb80*/  @!PT LDS RZ, [RZ] ;  /* 0x00000000fffff984 */ /* 0x000fe20000000800 */
[----:B------:R-:W-:Y:S01]  /*2bb90*/  @!PT LDS RZ, [RZ] ;  /* 0x00000000fffff984 */ /* 0x000fe20000000800 */
[----:B------:R4:W-:Y:S06]  /*2bba0*/  MEMBAR.ALL.CTA ;  /* 0x0000000000007992 */ /* 0x0009ec0000008000 */
[----:B----4-:R-:W4:Y:S01]  /*2bbb0*/  FENCE.VIEW.ASYNC.S ;  /* 0x00000000000073c6 */ /* 0x010f220000000000 */
[----:B--2---:R-:W-:-:S04]  /*2bbc0*/  IMAD R3, R80, 0x20, R220 ;  /* 0x0000002050037824 */ /* 0x004fc800078e02dc */
[----:B------:R-:W-:Y:S02]  /*2bbd0*/  IMAD.IADD R80, R194, 0x1, R3 ;  /* 0x00000001c2507824 */ /* 0x000fe400078e0203 */
[----:B------:R-:W-:Y:S02]  /*2bbe0*/  IMAD.IADD R194, R220, 0x1, R194 ;  /* 0x00000001dcc27824 */ /* 0x000fe400078e02c2 */
[----:B---3--:R-:W-:-:S04]  /*2bbf0*/  @P1 IMAD.HI.U32 R76, R80, R81, RZ ;  /* 0x00000051504c1227 */ /* 0x008fc800078e00ff */
[----:B------:R-:W-:Y:S01]  /*2bc00*/  IMAD.MOV.U32 R3, RZ, RZ, R80 ;  /* 0x000000ffff037224 */ /* 0x000fe200078e0050 */
[----:B0-----:R-:W-:Y:S01]  /*2bc10*/  @P1 SHF.R.U32.HI R3, RZ, R85, R76 ;  /* 0x00000055ff031219 */ /* 0x001fe2000001164c */
[----:B------:R-:W-:Y:S01]  /*2bc20*/  IMAD.SHL.U32 R81, R77, 0x2, RZ ;  /* 0x000000024d517824 */ /* 0x000fe200078e00ff */
[----:B------:R-:W-:-:S03]  /*2bc30*/  ISETP.GE.AND P1, PT, R215, R0, PT ;  /* 0x00000000d700720c */ /* 0x000fc60003f26270 */
[----:B------:R-:W-:Y:S01]  /*2bc40*/  IMAD.MOV R79, RZ, RZ, -R3 ;  /* 0x000000ffff4f7224 */ /* 0x000fe200078e0a03 */
[----:B------:R-:W-:Y:S01]  /*2bc50*/  SEL R76, RZ, 0x1, P1 ;  /* 0x00000001ff4c7807 */ /* 0x000fe20000800000 */
[----:B------:R-:W-:Y:S01]  /*2bc60*/  IMAD.WIDE.U32 R20, R3, UR4, R20 ;  /* 0x0000000403147c25 */ /* 0x000fe2000f8e0014 */
[----:B------:R-:W-:Y:S02]  /*2bc70*/  ISETP.GE.AND P1, PT, R194, R87, PT ;  /* 0x00000057c200720c */ /* 0x000fe40003f26270 */
[----:B------:R-:W-:Y:S01]  /*2bc80*/  LOP3.LUT R76, R81, 0x2, R76, 0xe2, !PT ;  /* 0x00000002514c7812 */ /* 0x000fe200078ee24c */
[----:B------:R-:W-:Y:S01]  /*2bc90*/  IMAD.SHL.U32 R81, R78, 0x4, RZ ;  /* 0x000000044e517824 */ /* 0x000fe200078e00ff */
[----:B------:R-:W-:Y:S01]  /*2bca0*/  SEL R78, RZ, 0xffffffff, P0 ;  /* 0xffffffffff4e7807 */ /* 0x000fe20000000000 */
[----:B------:R-:W-:Y:S01]  /*2bcb0*/  IMAD R77, R83, R79, R80 ;  /* 0x0000004f534d7224 */ /* 0x000fe200078e0250 */
[----:B------:R-:W-:Y:S02]  /*2bcc0*/  SHF.R.S32.HI R79, RZ, 0x1f, R3 ;  /* 0x0000001fff4f7819 */ /* 0x000fe40000011403 */
[----:B------:R-:W-:-:S02]  /*2bcd0*/  ISETP.GE.AND P0, PT, R211, R0, PT ;  /* 0x00000000d300720c */ /* 0x000fc40003f06270 */
[----:B------:R-:W-:Y:S01]  /*2bce0*/  LOP3.LUT R76, R81, 0x4, R76, 0xe2, !PT ;  /* 0x00000004514c7812 */ /* 0x000fe200078ee24c */
[----:B------:R-:W-:Y:S01]  /*2bcf0*/  IMAD.SHL.U32 R81, R78, 0x8, RZ ;  /* 0x000000084e517824 */ /* 0x000fe200078e00ff */
[----:B------:R-:W-:Y:S01]  /*2bd00*/  SEL R78, RZ, 0xffffffff, P0 ;  /* 0xffffffffff4e7807 */ /* 0x000fe20000000000 */
[----:B------:R-:W-:Y:S01]  /*2bd10*/  IMAD R80, R79, UR4, RZ ;  /* 0x000000044f507c24 */ /* 0x000fe2000f8e02ff */
[-C--:B------:R-:W-:Y:S02]  /*2bd20*/  ISETP.GE.AND P0, PT, R210, R0.reuse, PT ;  /* 0x00000000d200720c */ /* 0x080fe40003f06270 */
[----:B------:R-:W-:Y:S01]  /*2bd30*/  LOP3.LUT R76, R81, 0x8, R76, 0xe2, !PT ;  /* 0x00000008514c7812 */ /* 0x000fe200078ee24c */
[----:B------:R-:W-:Y:S01]  /*2bd40*/  IMAD R79, R3, UR5, R80 ;  /* 0x00000005034f7c24 */ /* 0x000fe2000f8e0250 */
[----:B------:R-:W-:Y:S01]  /*2bd50*/  SEL R3, RZ, 0xffffffff, P0 ;  /* 0xffffffffff037807 */ /* 0x000fe20000000000 */
[----:B------:R-:W-:Y:S01]  /*2bd60*/  IMAD.SHL.U32 R81, R78, 0x10, RZ ;  /* 0x000000104e517824 */ /* 0x000fe200078e00ff */
[----:B------:R-:W-:Y:S01]  /*2bd70*/  SHF.R.S32.HI R78, RZ, 0x1f, R77 ;  /* 0x0000001fff4e7819 */ /* 0x000fe2000001144d */
[----:B------:R-:W-:Y:S01]  /*2bd80*/  ULDC.64 UR4, c[0x0][0xbd8] ;  /* 0x0002f60000047ab9 */ /* 0x000fe20000000a00 */
[----:B------:R-:W-:Y:S01]  /*2bd90*/  ISETP.GE.AND P0, PT, R218, R0, PT ;  /* 0x00000000da00720c */ /* 0x000fe20003f06270 */
[----:B------:R-:W-:Y:S01]  /*2bda0*/  IMAD.SHL.U32 R3, R3, 0x20, RZ ;  /* 0x0000002003037824 */ /* 0x000fe200078e00ff */
[----:B------:R-:W-:Y:S01]  /*2bdb0*/  LOP3.LUT R76, R81, 0x10, R76, 0xe2, !PT ;  /* 0x00000010514c7812 */ /* 0x000fe200078ee24c */
[----:B------:R-:W-:-:S02]  /*2bdc0*/  IMAD.IADD R21, R21, 0x1, R79 ;  /* 0x0000000115157824 */ /* 0x000fc400078e024f */
[----:B------:R-:W-:Y:S01]  /*2bdd0*/  IMAD R78, R78, UR4, RZ ;  /* 0x000000044e4e7c24 */ /* 0x000fe2000f8e02ff */
[----:B------:R-:W-:Y:S01]  /*2bde0*/  LOP3.LUT R76, R3, 0x20, R76, 0xe2, !PT ;  /* 0x00000020034c7812 */ /* 0x000fe200078ee24c */
[----:B------:R-:W-:Y:S01]  /*2bdf0*/  IMAD.WIDE.U32 R20, R77, UR4, R20 ;  /* 0x000000044d147c25 */ /* 0x000fe2000f8e0014 */
[----:B------:R-:W-:Y:S02]  /*2be00*/  SEL R3, RZ, 0x40, P0 ;  /* 0x00000040ff037807 */ /* 0x000fe40000000000 */
[----:B------:R-:W-:Y:S01]  /*2be10*/  ISETP.GE.AND P0, PT, R217, R0, PT ;  /* 0x00000000d900720c */ /* 0x000fe20003f06270 */
[----:B------:R-:W-:Y:S01]  /*2be20*/  IMAD R79, R77, UR5, R78 ;  /* 0x000000054d4f7c24 */ /* 0x000fe2000f8e024e */
[----:B------:R-:W-:Y:S01]  /*2be30*/  LOP3.LUT R22, R76, R3, RZ, 0xfc, !PT ;  /* 0x000000034c167212 */ /* 0x000fe200078efcff */
[----:B------:R-:W-:Y:S01]  /*2be40*/  VIADD R3, R2, 0x38820 ;  /* 0x0003882002037836 */ /* 0x000fe20000000000 */
[----:B------:R-:W-:Y:S01]  /*2be50*/  ULDC.64 UR4, c[0x0][0xb80] ;  /* 0x0002e00000047ab9 */ /* 0x000fe20000000a00 */
[----:B------:R-:W-:Y:S01]  /*2be60*/  IMAD.IADD R77, R21, 0x1, R79 ;  /* 0x00000001154d7824 */ /* 0x000fe200078e024f */
[----:B------:R-:W-:-:S02]  /*2be70*/  LEA R84, P2, R20, UR4, 0x1 ;  /* 0x0000000414547c11 */ /* 0x000fc4000f8408ff */
[----:B------:R-:W-:Y:S02]  /*2be80*/  PRMT R3, RZ, 0x654, R3 ;  /* 0x00000654ff037816 */ /* 0x000fe40000000003 */
[----:B------:R-:W-:Y:S02]  /*2be90*/  SEL R21, RZ, 0x80, P0 ;  /* 0x00000080ff157807 */ /* 0x000fe40000000000 */
[----:B------:R-:W-:Y:S01]  /*2bea0*/  LEA.HI.X R85, R20, UR5, R77, 0x1, P2 ;  /* 0x0000000514557c11 */ /* 0x000fe200090f0c4d */
[----:B----4-:R0:W-:Y:S01]  /*2beb0*/  SYNCS.ARRIVE.TRANS64.RED.A1T0 RZ, [R3+URZ], RZ ;  /* 0x000000ff03ff79a7 */ /* 0x0101e2000810043f */
[----:B------:R2:W3:Y:S01]  /*2bec0*/  SHFL.IDX PT, R20, R84, RZ, 0x181f ;  /* 0x00181fff54147589 */ /* 0x0004e200000e0000 */
[----:B0-----:R-:W-:-:S03]  /*2bed0*/  LOP3.LUT R3, R22, R21, RZ, 0xfc, !PT ;  /* 0x0000001516037212 */ /* 0x001fc600078efcff */
[----:B------:R2:W0:Y:S01]  /*2bee0*/  SHFL.IDX PT, R21, R85, RZ, 0x181f ;  /* 0x00181fff55157589 */ /* 0x00042200000e0000 */
[----:B------:R-:W-:Y:S05]  /*2bef0*/  @P1 BRA `(.L_x_6894) ;  /* 0x00000000007c1947 */ /* 0x000fea0003800000 */
[-C--:B------:R-:W-:Y:S02]  /*2bf00*/  ISETP.GE.AND P1, PT, R214, R0.reuse, PT ;  /* 0x00000000d600720c */ /* 0x080fe40003f26270 */
[-C--:B------:R-:W-:Y:S02]  /*2bf10*/  ISETP.GE.AND P0, PT, R215, R0.reuse, PT ;  /* 0x00000000d700720c */ /* 0x080fe40003f06270 */
[-C--:B------:R-:W-:Y:S02]  /*2bf20*/  ISETP.GE.AND P5, PT, R213, R0.reuse, PT ;  /* 0x00000000d500720c */ /* 0x080fe40003fa6270 */
[----:B------:R-:W-:-:S07]  /*2bf30*/  ISETP.GE.AND P3, PT, R212, R0, PT ;  /* 0x00000000d400720c */ /* 0x000fce0003f66270 */
[C---:B---3--:R-:W-:Y:S02]  /*2bf40*/  @!P1 LEA R76, P2, R214.reuse, R20, 0x1 ;  /* 0x00000014d64c9211 */ /* 0x048fe400078408ff */
[----:B0-----:R-:W-:Y:S02]  /*2bf50*/  @!P0 IMAD.WIDE R78, R215, 0x2, R20 ;  /* 0x00000002d74e8825 */ /* 0x001fe400078e0214 */
[----:B------:R-:W-:Y:S02]  /*2bf60*/  @!P1 LEA.HI.X R77, R214, R21, R228, 0x1, P2 ;  /* 0x00000015d64d9211 */ /* 0x000fe400010f0ce4 */
[----:B------:R-:W-:Y:S01]  /*2bf70*/  ISETP.GE.AND P2, PT, R211, R0, PT ;  /* 0x00000000d300720c */ /* 0x000fe20003f46270 */
        /* <DEDUP_REMOVED lines=13> */
[-C--:B---3--:R-:W-:Y:S02]  /*2c050*/  @P0 LEA R12, P3, R218, R20.reuse, 0x1 ;  /* 0x00000014da0c0211 */ /* 0x088fe400078608ff */
        /* <DEDUP_REMOVED lines=9> */
.L_x_6894:
[----:B------:R-:W-:Y:S05]  /*2c0f0*/  BSYNC B1 ;  /* 0x0000000000017941 */ /* 0x000fea0003800000 */
.L_x_6893:
[----:B----45:R-:W-:Y:S01]  /*2c100*/  VIADD R4, R194, 0x20 ;  /* 0x00000020c2047836 */ /* 0x030fe20000000000 */
[----:B------:R4:W0:Y:S04]  /*2c110*/  SHFL.IDX PT, R7, R85, 0x1, 0x181f ;  /* 0x00381f0055077f89 */ /* 0x00082800000e0000 */
[----:B------:R-:W-:Y:S01]  /*2c120*/  ISETP.GE.AND P0, PT, R4, R87, PT ;  /* 0x000000570400720c */ /* 0x000fe20003f06270 */
[----:B------:R4:W0:-:S12]  /*2c130*/  SHFL.IDX PT, R6, R84, 0x1, 0x181f ;  /* 0x00381f0054067f89 */ /* 0x00081800000e0000 */
[----:B----4-:R-:W-:Y:S05]  /*2c140*/  @P0 BRA `(.L_x_6895) ;  /* 0x0000000c00dc0947 */ /* 0x010fea0003800000 */
[-C--:B------:R-:W-:Y:S02]  /*2c150*/  ISETP.GE.AND P5, PT, R214, R0.reuse, PT ;  /* 0x00000000d600720c */ /* 0x080fe40003fa6270 */
[-C--:B------:R-:W-:Y:S02]  /*2c160*/  ISETP.GE.AND P6, PT, R215, R0.reuse, PT ;  /* 0x00000000d700720c */ /* 0x080fe40003fc6270 */
[-C--:B------:R-:W-:Y:S02]  /*2c170*/  ISETP.GE.AND P3, PT, R213, R0.reuse, PT ;  /* 0x00000000d500720c */ /* 0x080fe40003f66270 */
[-C--:B------:R-:W-:Y:S02]  /*2c180*/  ISETP.GE.AND P2, PT, R212, R0.reuse, PT ;  /* 0x00000000d400720c */ /* 0x080fe40003f46270 */
[-C--:B------:R-:W-:Y:S02]  /*2c190*/  ISETP.GE.AND P1, PT, R211, R0.reuse, PT ;  /* 0x00000000d300720c */ /* 0x080fe40003f26270 */
[----:B------:R-:W-:-:S03]  /*2c1a0*/  ISETP.GE.AND P0, PT, R210, R0, PT ;  /* 0x00000000d200720c */ /* 0x000fc60003f06270 */
[CC--:B0-----:R-:W-:Y:S02]  /*2c1b0*/  @!P5 LEA R12, P4, R214.reuse, R6.reuse, 0x1 ;  /* 0x00000006d60cd211 */ /* 0x0c1fe400078808ff */
[----:B------:R-:W-:Y:S02]  /*2c1c0*/  @!P6 IMAD.WIDE R4, R215, 0x2, R6 ;  /* 0x00000002d704e825 */ /* 0x000fe400078e0206 */
[----:B------:R-:W-:Y:S02]  /*2c1d0*/  @!P5 LEA.HI.X R13, R214, R7, R228, 0x1, P4 ;  /* 0x00000007d60dd211 */ /* 0x000fe400020f0ce4 */
[----:B------:R-:W-:Y:S01]  /*2c1e0*/  LOP3.LUT P4, RZ, R22, 0x40, RZ, 0xc0, !PT ;  /* 0x0000004016ff7812 */ /* 0x000fe2000788c0ff */
[----:B------:R0:W-:Y:S01]  /*2c1f0*/  @!P6 ST.E.128 desc[UR46][R4.64], R8 ;  /* 0x000000080400e985 */ /* 0x0001e2000c101d2e */
[----:B------:R-:W-:-:S03]  /*2c200*/  @!P3 LEA R14, P6, R213, R6, 0x1 ;  /* 0x00000006d50eb211 */ /* 0x000fc600078c08ff */
[----:B------:R4:W-:Y:S01]  /*2c210*/  @!P5 ST.E.128 desc[UR46][R12.64], R24 ;  /* 0x000000180c00d985 */ /* 0x0009e2000c101d2e */
[-C--:B------:R-:W-:Y:S02]  /*2c220*/  @!P3 LEA.HI.X R15, R213, R7.reuse, R227, 0x1, P6 ;  /* 0x00000007d50fb211 */ /* 0x080fe400030f0ce3 */
[-C--:B---3--:R-:W-:Y:S02]  /*2c230*/  @!P2 LEA R20, P5, R212, R6.reuse, 0x1 ;  /* 0x00000006d414a211 */ /* 0x088fe400078a08ff */
[CC--:B------:R-:W-:Y:S01]  /*2c240*/  @!P1 LEA R28, P6, R211.reuse, R6.reuse, 0x1 ;  /* 0x00000006d31c9211 */ /* 0x0c0fe200078c08ff */
        /* <DEDUP_REMOVED lines=17> */
.L_x_6890:
[----:B------:R-:W-:Y:S01]  /*2c360*/  ULDC.64 UR4, c[0x0][0xd00] ;  /* 0x0003400000047ab9 */ /* 0x000fe20000000a00 */
[----:B------:R-:W0:Y:S01]  /*2c370*/  LDC.64 R4, c[0x0][0xd00] ;  /* 0x00034000ff047b82 */ /* 0x000e220000000a00 */
[----:B------:R-:W-:Y:S01]  /*2c380*/  ISETP.NE.U32.AND P0, PT, RZ, UR4, PT ;  /* 0x00000004ff007c0c */ /* 0x000fe2000bf05070 */
[----:B------:R-:W-:-:S03]  /*2c390*/  IMAD.MOV.U32 R3, RZ, RZ, RZ ;  /* 0x000000ffff037224 */ /* 0x000fc600078e00ff */
[----:B------:R-:W-:Y:S01]  /*2c3a0*/  ISETP.NE.AND.EX P0, PT, RZ, UR5, PT, P0 ;  /* 0x00000005ff007c0c */ /* 0x000fe2000bf05300 */
[----:B------:R-:W-:Y:S02]  /*2c3b0*/  ULDC.64 UR4, c[0x0][0xd08] ;  /* 0x0003420000047ab9 */ /* 0x000fe40000000a00 */
[----:B------:R-:W-:Y:S01]  /*2c3c0*/  ISETP.NE.U32.AND P1, PT, RZ, UR4, PT ;  /* 0x00000004ff007c0c */ /* 0x000fe2000bf25070 */
[----:B------:R-:W1:Y:S03]  /*2c3d0*/  LDC R25, c[0x0][0xce8] ;  /* 0x00033a00ff197b82 */ /* 0x000e660000000800 */
[----:B------:R-:W-:Y:S01]  /*2c3e0*/  ISETP.NE.AND.EX P1, PT, RZ, UR5, PT, P1 ;  /* 0x00000005ff007c0c */ /* 0x000fe2000bf25310 */
[----:B0-----:R-:W-:-:S12]  /*2c3f0*/  IMAD.WIDE R4, R219, 0x4, R4 ;  /* 0x00000004db047825 */ /* 0x001fd800078e0204 */
[----:B------:R-:W0:Y:S01]  /*2c400*/  @P1 LDC.64 R6, c[0x0][0xd08] ;  /* 0x00034200ff061b82 */ /* 0x000e220000000a00 */
[----:B------:R-:W-:Y:S02]  /*2c410*/  ULDC UR4, c[0x0][0xb88] ;  /* 0x0002e20000047ab9 */ /* 0x000fe40000000800 */
[----:B------:R-:W-:Y:S01]  /*2c420*/  IMAD.U32 R0, RZ, RZ, UR4 ;  /* 0x00000004ff007e24 */ /* 0x000fe2000f8e00ff */
[----:B------:R0:W5:Y:S02]  /*2c430*/  @P0 LDG.E R3, desc[UR46][R4.64] ;  /* 0x0000002e04030981 */ /* 0x000164000c1e1900 */
[----:B0-----:R-:W-:-:S05]  /*2c440*/  @P1 IMAD.WIDE R6, R219, 0x4, R6 ;  /* 0x00000004db061825 */ /* 0x001fca00078e0206 */
[----:B------:R0:W5:Y:S01]  /*2c450*/  @P1 LDG.E R0, desc[UR46][R6.64] ;  /* 0x0000002e06001981 */ /* 0x000162000c1e1900 */
[----:B------:R-:W-:Y:S02]  /*2c460*/  ISETP.GE.AND P2, PT, R229, 0x40, PT ;  /* 0x00000040e500780c */ /* 0x000fe40003f46270 */
[----:B------:R-:W-:Y:S01]  /*2c470*/  SHF.R.S32.HI R8, RZ, 0x1f, R219 ;  /* 0x0000001fff087819 */ /* 0x000fe200000114db */
[----:B-1----:R-:W-:Y:S10]  /*2c480*/  @P1 BRA `(.L_x_6896) ;  /* 0x0000000000101947 */ /* 0x002ff40003800000 */
[----:B------:R-:W-:Y:S05]  /*2c490*/  @!P0 BRA `(.L_x_6896) ;  /* 0x00000000000c8947 */ /* 0x000fea0003800000 */
[----:B0-----:R-:W2:Y:S04]  /*2c4a0*/  LDG.E R7, desc[UR46][R4.64] ;  /* 0x0000002e04077981 */ /* 0x001ea8000c1e1900 */
[----:B-----5:R-:W2:Y:S02]  /*2c4b0*/  LDG.E R0, desc[UR46][R4.64+0x4] ;  /* 0x0000042e04007981 */ /* 0x020ea4000c1e1900 */
[----:B--2---:R-:W-:-:S07]  /*2c4c0*/  IMAD.IADD R0, R0, 0x1, -R7 ;  /* 0x0000000100007824 */ /* 0x004fce00078e0a07 */
.L_x_6896:
[----:B------:R-:W-:Y:S01]  /*2c4d0*/  BSSY B1, `(.L_x_6897) ;  /* 0x000002d000017945 */ /* 0x000fe20003800000 */
[----:B------:R-:W-:Y:S02]  /*2c4e0*/  SHF.R.S32.HI R12, RZ, 0x1f, R216 ;  /* 0x0000001fff0c7819 */ /* 0x000fe400000114d8 */
[----:B------:R-:W-:Y:S02]  /*2c4f0*/  SEL R13, R219, RZ, !P0 ;  /* 0x000000ffdb0d7207 */ /* 0x000fe40004000000 */
[----:B------:R-:W-:Y:S02]  /*2c500*/  SEL R14, R8, RZ, !P0 ;  /* 0x000000ff080e7207 */ /* 0x000fe40004000000 */
[----:B-----5:R-:W-:Y:S01]  /*2c510*/  SHF.R.S32.HI R10, RZ, 0x1f, R3 ;  /* 0x0000001fff0a7819 */ /* 0x020fe20000011403 */
[----:B------:R-:W-:Y:S06]  /*2c520*/  @P2 BRA `(.L_x_6898) ;  /* 0x00000000009c2947 */ /* 0x000fec0003800000 */
[----:B------:R-:W1:Y:S01]  /*2c530*/  S2R R5, SR_TID.X ;  /* 0x0000000000057919 */ /* 0x000e620000002100 */
[----:B------:R-:W5:Y:S02]  /*2c540*/  LDC R11, c[0x0][0xce8] ;  /* 0x00033a00ff0b7b82 */ /* 0x000f640000000800 */
[----:B-----5:R-:W-:Y:S01]  /*2c550*/  IMAD R4, R0, R11, RZ ;  /* 0x0000000b00047224 */ /* 0x020fe200078e02ff */
[----:B-1----:R-:W-:-:S04]  /*2c560*/  IADD3 R8, R194, -0x80, R5 ;  /* 0xffffff80c2087810 */ /* 0x002fc80007ffe005 */
[----:B------:R-:W-:-:S13]  /*2c570*/  ISETP.GE.AND P0, PT, R8, R4, PT ;  /* 0x000000040800720c */ /* 0x000fda0003f06270 */
[----:B------:R-:W-:Y:S05]  /*2c580*/  @P0 BRA `(.L_x_6898) ;  /* 0x0000000000840947 */ /* 0x000fea0003800000 */
[----:B------:R-:W-:Y:S01]  /*2c590*/  ISETP.NE.AND P0, PT, R11, 0x1, PT ;  /* 0x000000010b00780c */ /* 0x000fe20003f05270 */
[----:B------:R-:W-:Y:S01]  /*2c5a0*/  ULDC.64 UR4, c[0x0][0xc90] ;  /* 0x0003240000047ab9 */ /* 0x000fe20000000a00 */
[----:B------:R-:W-:Y:S02]  /*2c5b0*/  IMAD.MOV.U32 R4, RZ, RZ, R3 ;  /* 0x000000ffff047224 */ /* 0x000fe400078e0003 */
[----:B------:R-:W-:Y:S02]  /*2c5c0*/  IMAD R9, R12, UR4, RZ ;  /* 0x000000040c097c24 */ /* 0x000fe4000f8e02ff */
[----:B------:R-:W-:Y:S02]  /*2c5d0*/  IMAD.MOV.U32 R5, RZ, RZ, R10 ;  /* 0x000000ffff057224 */ /* 0x000fe400078e000a */
[----:B0-----:R-:W-:Y:S02]  /*2c5e0*/  IMAD.MOV.U32 R7, RZ, RZ, R8 ;  /* 0x000000ffff077224 */ /* 0x001fe400078e0008 */
[----:B------:R-:W-:-:S03]  /*2c5f0*/  IMAD.WIDE.U32 R4, R216, UR4, R4 ;  /* 0x00000004d8047c25 */ /* 0x000fc6000f8e0004 */
[----:B----4-:R-:W0:Y:S01]  /*2c600*/  @P0 LDC R15, c[0x0][0xcec] ;  /* 0x00033b00ff0f0b82 */ /* 0x010e220000000800 */
[----:B------:R-:W-:Y:S01]  /*2c610*/  IMAD R9, R216, UR5, R9 ;  /* 0x00000005d8097c24 */ /* 0x000fe2000f8e0209 */
[----:B------:R-:W-:-:S03]  /*2c620*/  ULDC.64 UR4, c[0x0][0xc98] ;  /* 0x0003260000047ab9 */ /* 0x000fc60000000a00 */
[----:B------:R-:W-:-:S03]  /*2c630*/  IMAD.IADD R5, R5, 0x1, R9 ;  /* 0x0000000105057824 */ /* 0x000fc600078e0209 */
[----:B------:R-:W1:Y:S01]  /*2c640*/  @P0 LDC R21, c[0x0][0xcf0] ;  /* 0x00033c00ff150b82 */ /* 0x000e620000000800 */
[----:B------:R-:W-:-:S04]  /*2c650*/  IMAD.WIDE.U32 R4, R13, UR4, R4 ;  /* 0x000000040d047c25 */ /* 0x000fc8000f8e0004 */
[----:B0-----:R-:W-:-:S05]  /*2c660*/  @P0 IMAD.HI.U32 R6, R8, R15, RZ ;  /* 0x0000000f08060227 */ /* 0x001fca00078e00ff */
[----:B-1----:R-:W-:Y:S01]  /*2c670*/  @P0 SHF.R.U32.HI R7, RZ, R21, R6 ;  /* 0x00000015ff070219 */ /* 0x002fe20000011606 */
        /* <DEDUP_REMOVED lines=18> */
.L_x_6898:
[----:B------:R-:W-:Y:S05]  /*2c7a0*/  BSYNC B1 ;  /* 0x0000000000017941 */ /* 0x000fea0003800000 */
.L_x_6897:
[----:B01----:R-:W5:Y:S01]  /*2c7b0*/  LDL R7, [R1+0x424] ;  /* 0x0004240001077983 */ /* 0x003f620000100800 */
[----:B------:R-:W-:Y:S01]  /*2c7c0*/  ISETP.NE.AND P0, PT, R25, 0x1, PT ;  /* 0x000000011900780c */ /* 0x000fe20003f05270 */
[----:B------:R-:W0:Y:S01]  /*2c7d0*/  LDC R21, c[0x0][0xbc8] ;  /* 0x0002f200ff157b82 */ /* 0x000e220000000800 */
[----:B------:R-:W-:Y:S01]  /*2c7e0*/  ULDC.64 UR4, c[0x0][0xba0] ;  /* 0x0002e80000047ab9 */ /* 0x000fe20000000a00 */
[----:B------:R-:W-:Y:S01]  /*2c7f0*/  IMAD R27, R0, R25, RZ ;  /* 0x00000019001b7224 */ /* 0x000fe200078e02ff */
[----:B------:R-:W-:Y:S01]  /*2c800*/  BSSY B1, `(.L_x_6899) ;  /* 0x0000067000017945 */ /* 0x000fe20003800000 */
[----:B------:R-:W-:Y:S02]  /*2c810*/  IMAD R6, R10, UR4, RZ ;  /* 0x000000040a067c24 */ /* 0x000fe4000f8e02ff */
[----:B------:R-:W-:-:S04]  /*2c820*/  IMAD.WIDE.U32 R4, R3, UR4, RZ ;  /* 0x0000000403047c25 */ /* 0x000fc8000f8e00ff */
[----:B------:R-:W-:Y:S01]  /*2c830*/  IMAD R3, R3, UR5, R6 ;  /* 0x0000000503037c24 */ /* 0x000fe2000f8e0206 */
[----:B------:R-:W-:Y:S01]  /*2c840*/  ULDC.64 UR4, c[0x0][0xbe8] ;  /* 0x0002fa0000047ab9 */ /* 0x000fe20000000a00 */
[----:B------:R-:W1:Y:S02]  /*2c850*/  @P0 LDC R9, c[0x0][0xcec] ;  /* 0x00033b00ff090b82 */ /* 0x000e640000000800 */
[----:B------:R-:W-:Y:S02]  /*2c860*/  IMAD.IADD R5, R5, 0x1, R3 ;  /* 0x0000000105057824 */ /* 0x000fe400078e0203 */
[----:B------:R-:W-:Y:S02]  /*2c870*/  IMAD R3, R12, UR4, RZ ;  /* 0x000000040c037c24 */ /* 0x000fe4000f8e02ff */
[C---:B------:R-:W-:Y:S02]  /*2c880*/  IMAD.WIDE.U32 R4, R216.reuse, UR4, R4 ;  /* 0x00000004d8047c25 */ /* 0x040fe4000f8e0004 */
[----:B------:R-:W2:Y:S02]  /*2c890*/  @P0 LDC R11, c[0x0][0xcf0] ;  /* 0x00033c00ff0b0b82 */ /* 0x000ea40000000800 */
[----:B------:R-:W-:Y:S01]  /*2c8a0*/  IMAD R3, R216, UR5, R3 ;  /* 0x00000005d8037c24 */ /* 0x000fe2000f8e0203 */
[----:B------:R-:W-:Y:S01]  /*2c8b0*/  ULDC.64 UR4, c[0x0][0xbf0] ;  /* 0x0002fc0000047ab9 */ /* 0x000fe20000000a00 */
[----:B0-----:R-:W-:-:S02]  /*2c8c0*/  ISETP.GE.AND P1, PT, R214, R21, PT ;  /* 0x00000015d600720c */ /* 0x001fc40003f26270 */
[----:B------:R-:W-:Y:S01]  /*2c8d0*/  IMAD.IADD R5, R5, 0x1, R3 ;  /* 0x0000000105057824 */ /* 0x000fe200078e0203 */
[-C--:B------:R-:W-:Y:S01]  /*2c8e0*/  ISETP.GE.AND P2, PT, R215, R21.reuse, PT ;  /* 0x00000015d700720c */ /* 0x080fe20003f46270 */
[----:B------:R-:W-:Y:S01]  /*2c8f0*/  IMAD R3, R14, UR4, RZ ;  /* 0x000000040e037c24 */ /* 0x000fe2000f8e02ff */
[----:B------:R-:W-:Y:S01]  /*2c900*/  SEL R10, RZ, 0xffffffff, P1 ;  /* 0xffffffffff0a7807 */ /* 0x000fe20000800000 */
[----:B------:R-:W-:Y:S01]  /*2c910*/  IMAD.WIDE.U32 R4, R13, UR4, R4 ;  /* 0x000000040d047c25 */ /* 0x000fe2000f8e0004 */
[----:B------:R-:W-:-:S03]  /*2c920*/  ISETP.GE.AND P1, PT, R212, R21, PT ;  /* 0x00000015d400720c */ /* 0x000fc60003f26270 */
[----:B------:R-:W-:Y:S01]  /*2c930*/  IMAD R3, R13, UR5, R3 ;  /* 0x000000050d037c24 */ /* 0x000fe2000f8e0203 */
[----:B------:R-:W-:Y:S01]  /*2c940*/  ULDC.64 UR4, c[0x0][0xbe0] ;  /* 0x0002f80000047ab9 */ /* 0x000fe20000000a00 */
[----:B------:R-:W-:Y:S02]  /*2c950*/  IMAD.SHL.U32 R10, R10, 0x2, RZ ;  /* 0x000000020a0a7824 */ /* 0x000fe400078e00ff */
[----:B------:R-:W-:Y:S02]  /*2c960*/  IMAD.IADD R5, R5, 0x1, R3 ;  /* 0x0000000105057824 */ /* 0x000fe400078e0203 */
[----:B-----5:R-:W-:-:S04]  /*2c970*/  IMAD R7, R7, 0x20, R220 ;  /* 0x0000002007077824 */ /* 0x020fc800078e02dc */
[----:B------:R-:W-:Y:S01]  /*2c980*/  IMAD.IADD R8, R194, 0x1, R7 ;  /* 0x00000001c2087824 */ /* 0x000fe200078e0207 */
[----:B------:R-:W-:Y:S02]  /*2c990*/  SEL R7, RZ, 0x1, P2 ;  /* 0x00000001ff077807 */ /* 0x000fe40001000000 */
[----:B------:R-:W-:Y:S01]  /*2c9a0*/  ISETP.GE.AND P2, PT, R213, R21, PT ;  /* 0x00000015d500720c */ /* 0x000fe20003f46270 */
[----:B-1----:R-:W-:Y:S01]  /*2c9b0*/  @P0 IMAD.HI.U32 R6, R8, R9, RZ ;  /* 0x0000000908060227 */ /* 0x002fe200078e00ff */
[----:B------:R-:W-:Y:S02]  /*2c9c0*/  LOP3.LUT R9, R10, 0x2, R7, 0xe2, !PT ;  /* 0x000000020a097812 */ /* 0x000fe400078ee207 */
[----:B------:R-:W-:Y:S01]  /*2c9d0*/  SEL R10, RZ, 0xffffffff, P2 ;  /* 0xffffffffff0a7807 */ /* 0x000fe20001000000 */
[----:B------:R-:W-:Y:S01]  /*2c9e0*/  IMAD.MOV.U32 R3, RZ, RZ, R8 ;  /* 0x000000ffff037224 */ /* 0x000fe200078e0008 */
[----:B--2---:R-:W-:Y:S02]  /*2c9f0*/  @P0 SHF.R.U32.HI R3, RZ, R11, R6 ;  /* 0x0000000bff030219 */ /* 0x004fe40000011606 */
[----:B------:R-:W-:Y:S01]  /*2ca00*/  SEL R11, RZ, 0xffffffff, P1 ;  /* 0xffffffffff0b7807 */ /* 0x000fe20000800000 */
[----:B------:R-:W-:Y:S01]  /*2ca10*/  IMAD.SHL.U32 R10, R10, 0x4, RZ ;  /* 0x000000040a0a7824 */ /* 0x000fe200078e00ff */
[--C-:B------:R-:W-:Y:S01]  /*2ca20*/  SHF.R.S32.HI R6, RZ, 0x1f, R3.reuse ;  /* 0x0000001fff067819 */ /* 0x100fe20000011403 */
[----:B------:R-:W-:Y:S01]  /*2ca30*/  IMAD.MOV R7, RZ, RZ, -R3 ;  /* 0x000000ffff077224 */ /* 0x000fe200078e0a03 */
[-C--:B------:R-:W-:Y:S01]  /*2ca40*/  ISETP.GE.AND P0, PT, R211, R21.reuse, PT ;  /* 0x00000015d300720c */ /* 0x080fe20003f06270 */
[----:B------:R-:W-:Y:S01]  /*2ca50*/  IMAD.SHL.U32 R11, R11, 0x8, RZ ;  /* 0x000000080b0b7824 */ /* 0x000fe200078e00ff */
[----:B------:R-:W-:Y:S01]  /*2ca60*/  LOP3.LUT R0, R10, 0x4, R9, 0xe2, !PT ;  /* 0x000000040a007812 */ /* 0x000fe200078ee209 */
[----:B------:R-:W-:Y:S01]  /*2ca70*/  IMAD R6, R6, UR4, RZ ;  /* 0x0000000406067c24 */ /* 0x000fe2000f8e02ff */
[----:B------:R-:W-:Y:S01]  /*2ca80*/  ISETP.GE.AND P2, PT, R217, R21, PT ;  /* 0x00000015d900720c */ /* 0x000fe20003f46270 */
[----:B------:R-:W-:-:S02]  /*2ca90*/  IMAD R7, R25, R7, R8 ;  /* 0x0000000719077224 */ /* 0x000fc400078e0208 */
[C---:B------:R-:W-:Y:S01]  /*2caa0*/  IMAD R9, R3.reuse, UR5, R6 ;  /* 0x0000000503097c24 */ /* 0x040fe2000f8e0206 */
[----:B------:R-:W-:Y:S01]  /*2cab0*/  SEL R6, RZ, 0xffffffff, P0 ;  /* 0xffffffffff067807 */ /* 0x000fe20000000000 */
[----:B------:R-:W-:Y:S01]  /*2cac0*/  IMAD.WIDE.U32 R4, R3, UR4, R4 ;  /* 0x0000000403047c25 */ /* 0x000fe2000f8e0004 */
[----:B------:R-:W-:Y:S01]  /*2cad0*/  LOP3.LUT R3, R11, 0x8, R0, 0xe2, !PT ;  /* 0x000000080b037812 */ /* 0x000fe200078ee200 */
[----:B------:R-:W-:Y:S01]  /*2cae0*/  ULDC.64 UR4, c[0x0][0xbd8] ;  /* 0x0002f60000047ab9 */ /* 0x000fe20000000a00 */
[----:B------:R-:W-:Y:S01]  /*2caf0*/  SHF.R.S32.HI R0, RZ, 0x1f, R7 ;  /* 0x0000001fff007819 */ /* 0x000fe20000011407 */
[----:B------:R-:W-:Y:S01]  /*2cb00*/  IMAD.SHL.U32 R6, R6, 0x10, RZ ;  /* 0x0000001006067824 */ /* 0x000fe200078e00ff */
[----:B------:R-:W-:Y:S01]  /*2cb10*/  ISETP.GE.AND P0, PT, R210, R21, PT ;  /* 0x00000015d200720c */ /* 0x000fe20003f06270 */
[----:B------:R-:W-:Y:S02]  /*2cb20*/  IMAD.IADD R5, R5, 0x1, R9 ;  /* 0x0000000105057824 */ /* 0x000fe400078e0209 */
[----:B------:R-:W-:Y:S01]  /*2cb30*/  IMAD R0, R0, UR4, RZ ;  /* 0x0000000400007c24 */ /* 0x000fe2000f8e02ff */
[----:B------:R-:W-:Y:S01]  /*2cb40*/  LOP3.LUT R6, R6, 0x10, R3, 0xe2, !PT ;  /* 0x0000001006067812 */ /* 0x000fe200078ee203 */
[----:B------:R-:W-:Y:S01]  /*2cb50*/  IMAD.WIDE.U32 R4, R7, UR4, R4 ;  /* 0x0000000407047c25 */ /* 0x000fe2000f8e0004 */
[----:B------:R-:W-:-:S02]  /*2cb60*/  SEL R8, RZ, 0xffffffff, P0 ;  /* 0xffffffffff087807 */ /* 0x000fc40000000000 */
[----:B------:R-:W-:Y:S01]  /*2cb70*/  ISETP.GE.AND P0, PT, R218, R21, PT ;  /* 0x00000015da00720c */ /* 0x000fe20003f06270 */
[----:B------:R-:W-:Y:S01]  /*2cb80*/  IMAD R3, R7, UR5, R0 ;  /* 0x0000000507037c24 */ /* 0x000fe2000f8e0200 */
[----:B------:R-:W-:Y:S01]  /*2cb90*/  ULDC.64 UR4, c[0x0][0xb80] ;  /* 0x0002e00000047ab9 */ /* 0x000fe20000000a00 */
[----:B------:R-:W-:Y:S01]  /*2cba0*/  IMAD.IADD R0, R220, 0x1, R194 ;  /* 0x00000001dc007824 */ /* 0x000fe200078e02c2 */
[----:B------:R-:W-:Y:S01]  /*2cbb0*/  SEL R7, RZ, 0x40, P0 ;  /* 0x00000040ff077807 */ /* 0x000fe20000000000 */
[----:B------:R-:W-:Y:S01]  /*2cbc0*/  IMAD.SHL.U32 R9, R8, 0x20, RZ ;  /* 0x0000002008097824 */ /* 0x000fe200078e00ff */
[----:B------:R-:W-:Y:S01]  /*2cbd0*/  LEA R20, P1, R4, UR4, 0x1 ;  /* 0x0000000404147c11 */ /* 0x000fe2000f8208ff */
[----:B------:R-:W-:Y:S01]  /*2cbe0*/  IMAD.IADD R3, R5, 0x1, R3 ;  /* 0x0000000105037824 */ /* 0x000fe200078e0203 */
[----:B------:R-:W-:Y:S02]  /*2cbf0*/  ISETP.GE.AND P0, PT, R0, R27, PT ;  /* 0x0000001b0000720c */ /* 0x000fe40003f06270 */
[----:B------:R-:W-:-:S02]  /*2cc00*/  LOP3.LUT R6, R9, 0x20, R6, 0xe2, !PT ;  /* 0x0000002009067812 */ /* 0x000fc400078ee206 */
[----:B------:R-:W-:Y:S02]  /*2cc10*/  LEA.HI.X R3, R4, UR5, R3, 0x1, P1 ;  /* 0x0000000504037c11 */ /* 0x000fe400088f0c03 */
[----:B------:R-:W-:Y:S02]  /*2cc20*/  LOP3.LUT R22, R6, R7, RZ, 0xfc, !PT ;  /* 0x0000000706167212 */ /* 0x000fe400078efcff */
[----:B------:R-:W-:Y:S01]  /*2cc30*/  SEL R5, RZ, 0x80, P2 ;  /* 0x00000080ff057807 */ /* 0x000fe20001000000 */
[----:B------:R0:W1:Y:S03]  /*2cc40*/  SHFL.IDX PT, R6, R20, RZ, 0x181f ;  /* 0x00181fff14067589 */ /* 0x00006600000e0000 */
[----:B------:R-:W-:Y:S01]  /*2cc50*/  LOP3.LUT R24, R22, R5, RZ, 0xfc, !PT ;  /* 0x0000000516187212 */ /* 0x000fe200078efcff */
[----:B------:R0:W2:Y:S01]  /*2cc60*/  SHFL.IDX PT, R7, R3, RZ, 0x181f ;  /* 0x00181fff03077589 */ /* 0x0000a200000e0000 */
[----:B------:R-:W-:Y:S05]  /*2cc70*/  @P0 BRA `(.L_x_6900) ;  /* 0x00000000007c0947 */ /* 0x000fea0003800000 */
[-C--:B------:R-:W-:Y:S02]  /*2cc80*/  ISETP.GE.AND P2, PT, R214, R21.reuse, PT ;  /* 0x00000015d600720c */ /* 0x080fe40003f46270 */
[-C--:B------:R-:W-:Y:S02]  /*2cc90*/  ISETP.GE.AND P1, PT, R215, R21.reuse, PT ;  /* 0x00000015d700720c */ /* 0x080fe40003f26270 */
[-C--:B------:R-:W-:Y:S02]  /*2cca0*/  ISETP.GE.AND P5, PT, R213, R21.reuse, PT ;  /* 0x00000015d500720c */ /* 0x080fe40003fa6270 */
[----:B------:R-:W-:-:S07]  /*2ccb0*/  ISETP.GE.AND P3, PT, R212, R21, PT ;  /* 0x00000015d400720c */ /* 0x000fce0003f66270 */
[CC--:B-1----:R-:W-:Y:S02]  /*2ccc0*/  @!P2 LEA R8, P0, R214.reuse, R6.reuse, 0x1 ;  /* 0x00000006d608a211 */ /* 0x0c2fe400078008ff */
[----:B--2---:R-:W-:Y:S02]  /*2ccd0*/  @!P1 IMAD.WIDE R4, R215, 0x2, R6 ;  /* 0x00000002d7049825 */ /* 0x004fe400078e0206 */
        /* <DEDUP_REMOVED lines=12> */
[----:B-1----:R-:W-:-:S02]  /*2cda0*/  @!P1 LEA R8, P6, R210, R6, 0x1 ;  /* 0x00000006d2089211 */ /* 0x002fc400078c08ff */
[CC--:B------:R-:W-:Y:S01]  /*2cdb0*/  @!P2 LEA R4, P5, R211.reuse, R6.reuse, 0x1 ;  /* 0x00000006d304a211 */ /* 0x0c0fe200078a08ff */
[----:B------:R2:W-:Y:S01]  /*2cdc0*/  @!P3 ST.E.128 desc[UR46][R12.64], RZ ;  /* 0x000000ff0c00b985 */ /* 0x0005e2000c101d2e */
[-C--:B------:R-:W-:Y:S02]  /*2cdd0*/  @P0 LEA R14, P3, R218, R6.reuse, 0x1 ;  /* 0x00000006da0e0211 */ /* 0x080fe400078608ff */
[-C--:B------:R-:W-:Y:S02]  /*2cde0*/  @!P2 LEA.HI.X R5, R211, R7.reuse, R225, 0x1, P5 ;  /* 0x00000007d305a211 */ /* 0x080fe400028f0ce1 */
[----:B------:R-:W-:Y:S02]  /*2cdf0*/  @P4 LEA R6, P5, R217, R6, 0x1 ;  /* 0x00000006d9064211 */ /* 0x000fe400078a08ff */
[-C--:B------:R-:W-:Y:S01]  /*2ce00*/  @!P1 LEA.HI.X R9, R210, R7.reuse, R224, 0x1, P6 ;  /* 0x00000007d2099211 */ /* 0x080fe200030f0ce0 */
[----:B------:R2:W-:Y:S01]  /*2ce10*/  @!P2 ST.E.128 desc[UR46][R4.64], RZ ;  /* 0x000000ff0400a985 */ /* 0x0005e2000c101d2e */
[----:B----4-:R-:W-:-:S02]  /*2ce20*/  @P0 LEA.HI.X R15, R218, R7, R223, 0x1, P3 ;  /* 0x00000007da0f0211 */ /* 0x010fc400018f0cdf */
[----:B------:R-:W-:Y:S01]  /*2ce30*/  @P4 LEA.HI.X R7, R217, R7, R222, 0x1, P5 ;  /* 0x00000007d9074211 */ /* 0x000fe200028f0cde */
[----:B------:R2:W-:Y:S04]  /*2ce40*/  @!P1 ST.E.128 desc[UR46][R8.64], RZ ;  /* 0x000000ff08009985 */ /* 0x0005e8000c101d2e */
[----:B------:R2:W-:Y:S04]  /*2ce50*/  @P0 ST.E.128 desc[UR46][R14.64], RZ ;  /* 0x000000ff0e000985 */ /* 0x0005e8000c101d2e */
[----:B------:R2:W-:Y:S02]  /*2ce60*/  @P4 ST.E.128 desc[UR46][R6.64], RZ ;  /* 0x000000ff06004985 */ /* 0x0005e4000c101d2e */
.L_x_6900:
[----:B------:R-:W-:Y:S05]  /*2ce70*/  BSYNC B1 ;  /* 0x0000000000017941 */ /* 0x000fea0003800000 */
.L_x_6899:
[----:B------:R-:W-:Y:S01]  /*2ce80*/  VIADD R0, R0, 0x20 ;  /* 0x0000002000007836 */ /* 0x000fe20000000000 */
[----:B--2---:R2:W0:Y:S04]  /*2ce90*/  SHFL.IDX PT, R7, R3, 0x1, 0x181f ;  /* 0x00381f0003077f89 */ /* 0x00442800000e0000 */
[----:B------:R-:W-:Y:S01]  /*2cea0*/  ISETP.GE.AND P0, PT, R0, R27, PT ;  /* 0x0000001b0000720c */ /* 0x000fe20003f06270 */
[----:B-1----:R2:W1:-:S12]  /*2ceb0*/  SHFL.IDX PT, R6, R20, 0x1, 0x181f ;  /* 0x00381f0014067f89 */ /* 0x00245800000e0000 */
[----:B--2---:R-:W-:Y:S05]  /*2cec0*/  @P0 BRA `(.L_x_6895) ;  /* 0x00000000007c0947 */ /* 0x004fea0003800000 */
[-C--:B------:R-:W-:Y:S02]  /*2ced0*/  ISETP.GE.AND P6, PT, R215, R21.reuse, PT ;  /* 0x00000015d700720c */ /* 0x080fe40003fc6270 */
[-C--:B------:R-:W-:Y:S02]  /*2cee0*/  ISETP.GE.AND P5, PT, R214, R21.reuse, PT ;  /* 0x00000015d600720c */ /* 0x080fe40003fa6270 */
[-C--:B------:R-:W-:Y:S02]  /*2cef0*/  ISETP.GE.AND P4, PT, R213, R21.reuse, PT ;  /* 0x00000015d500720c */ /* 0x080fe40003f86270 */
[-C--:B------:R-:W-:Y:S02]  /*2cf00*/  ISETP.GE.AND P3, PT, R212, R21.reuse, PT ;  /* 0x00000015d400720c */ /* 0x080fe40003f66270 */
[-C--:B------:R-:W-:Y:S02]  /*2cf10*/  ISETP.GE.AND P2, PT, R211, R21.reuse, PT ;  /* 0x00000015d300720c */ /* 0x080fe40003f46270 */
[----:B------:R-:W-:-:S03]  /*2cf20*/  ISETP.GE.AND P1, PT, R210, R21, PT ;  /* 0x00000015d200720c */ /* 0x000fc60003f26270 */
[----:B01----:R-:W-:Y:S02]  /*2cf30*/  @!P6 IMAD.WIDE R4, R215, 0x2, R6 ;  /* 0x00000002d704e825 */ /* 0x003fe400078e0206 */
[----:B------:R-:W-:-:S03]  /*2cf40*/  @!P5 LEA R8, P0, R214, R6, 0x1 ;  /* 0x00000006d608d211 */ /* 0x000fc600078008ff */
[----:B------:R0:W-:Y:S01]  /*2cf50*/  @!P6 ST.E.128 desc[UR46][R4.64], RZ ;  /* 0x000000ff0400e985 */ /* 0x0001e2000c101d2e */
[CC--:B------:R-:W-:Y:S02]  /*2cf60*/  @!P4 LEA R10, P6, R213.reuse, R6.reuse, 0x1 ;  /* 0x00000006d50ac211 */ /* 0x0c0fe400078c08ff */
        /* <DEDUP_REMOVED lines=10> */
[-C--:B----4-:R-:W-:Y:S01]  /*2d010*/  @!P2 LEA.HI.X R15, R211, R7.reuse, R225, 0x1, P4 ;  /* 0x00000007d30fa211 */ /* 0x090fe200020f0ce1 */
        /* <DEDUP_REMOVED lines=10> */
.L_x_6895:
[----:B------:R-:W-:Y:S05]  /*2d0c0*/  BSYNC B0 ;  /* 0x0000000000007941 */ /* 0x000fea0003800000 */
.L_x_6889:
[----:B------:R-:W-:Y:S02]  /*2d0d0*/  ULDC UR4, c[0x0][0xd3c] ;  /* 0x00034f0000047ab9 */ /* 0x000fe40000000800 */
[----:B---3--:R-:W-:-:S13]  /*2d0e0*/  ISETP.GE.AND P0, PT, R115, UR4, PT ;  /* 0x0000000473007c0c */ /* 0x008fda000bf06270 */
[----:B------:R-:W-:Y:S05]  /*2d0f0*/  @!P0 BRA `(.L_x_6901) ;  /* 0xfffffd4400008947 */ /* 0x000fea000383ffff */
[----:B------:R-:W-:Y:S05]  /*2d100*/  BRA `(.L_x_6680) ;  /* 0x0000008800f47947 */ /* 0x000fea0003800000 */
.L_x_6678:
        /* <DEDUP_REMOVED lines=16> */
.L_x_6902:
        /* <DEDUP_REMOVED lines=37> */
[----:B------:R-:W0:Y:S01]  /*2d460*/  LDC R10, c[0x0][0xd3c] ;  /* 0x00034f00ff0a7b82 */ /* 0x000e220000000800 */
[----:B------:R-:W-:Y:S01]  /*2d470*/  IMAD.MOV.U32 R4, RZ, RZ, R3 ;  /* 0x000000ffff047224 */ /* 0x000fe200078e0003 */
[----:B------:R-:W-:Y:S01]  /*2d480*/  UMOV UR4, URZ ;  /* 0x0000003f00047c82 */ /* 0x000fe20008000000 */
[----:B------:R-:W-:Y:S01]  /*2d490*/  ULDC UR7, c[0x0][0xd3c] ;  /* 0x00034f0000077ab9 */ /* 0x000fe20000000800 */
[----:B------:R-:W-:-:S05]  /*2d4a0*/  ULDC UR5, c[0x0][0xd38] ;  /* 0x00034e0000057ab9 */ /* 0x000fca0000000800 */
.L_x_6908:
        /* <DEDUP_REMOVED lines=12> */
.L_x_6907:
[----:B------:R-:W-:Y:S05]  /*2d570*/  BSYNC B0 ;  /* 0x0000000000007941 */ /* 0x000fea0003800000 */
.L_x_6906:
        /* <DEDUP_REMOVED lines=20> */
.L_x_6904:
        /* <DEDUP_REMOVED lines=20> */
.L_x_6909:
        /* <DEDUP_REMOVED lines=59> */
.L_x_6905:
[----:B------:R-:W-:Y:S02]  /*2dbb0*/  IMAD.MOV.U32 R17, RZ, RZ, RZ ;  /* 0x000000ffff117224 */ /* 0x000fe400078e00ff */
[----:B------:R-:W-:Y:S02]  /*2dbc0*/  IMAD.U32 R16, RZ, RZ, UR6 ;  /* 0x00000006ff107e24 */ /* 0x000fe4000f8e00ff */
[----:B------:R-:W-:-:S07]  /*2dbd0*/  IMAD.MOV.U32 R18, RZ, RZ, RZ ;  /* 0x000000ffff127224 */ /* 0x000fce00078e00ff */
.L_x_6910:
[----:B------:R-:W-:-:S13]  /*2dbe0*/  ISETP.NE.AND P0, PT, R5, RZ, PT ;  /* 0x000000ff0500720c */ /* 0x000fda0003f05270 */
[----:B------:R-:W0:Y:S01]  /*2dbf0*/  @!P0 S2R R3, SR_CgaCtaId ;  /* 0x0000000000038919 */ /* 0x000e220000008800 */
[----:B------:R-:W-:-:S04]  /*2dc00*/  @!P0 MOV R0, 0x400 ;  /* 0x0000040000008802 */ /* 0x000fc80000000f00 */
[----:B0-----:R-:W-:-:S05]  /*2dc10*/  @!P0 LEA R0, R3, R0, 0x18 ;  /* 0x0000000003008211 */ /* 0x001fca00078ec0ff */
[----:B------:R0:W-:Y:S01]  /*2dc20*/  @!P0 STS.128 [R0+0x388d0], R16 ;  /* 0x0388d01000008388 */ /* 0x0001e20000000c00 */
[----:B------:R-:W-:Y:S06]  /*2dc30*/  BAR.ARV 0x5, 0x180 ;  /* 0x0146000000007b1d */ /* 0x000fec0000002000 */
.L_x_6903:
[----:B------:R2:W-:Y:S01]  /*2dc40*/  STL [R1+0x438], RZ ;  /* 0x000438ff01007387 */ /* 0x0005e20000100800 */
[----:B------:R-:W-:Y:S01]  /*2dc50*/  ULDC UR4, c[0x0][0xd3c] ;  /* 0x00034f0000047ab9 */ /* 0x000fe20000000800 */
[----:B------:R-:W-:Y:S01]  /*2dc60*/  UISETP.NE.AND UP0, UPT, UR41, URZ, UPT ;  /* 0x0000003f2900728c */ /* 0x000fe2000bf05270 */
[----:B-1----:R-:W-:Y:S01]  /*2dc70*/  ISETP.GE.AND P0, PT, R19, UR4, PT ;  /* 0x0000000413007c0c */ /* 0x002fe2000bf06270 */
[----:B------:R-:W-:Y:S01]  /*2dc80*/  UMOV UR36, 0x1 ;  /* 0x0000000100247882 */ /* 0x000fe20000000000 */
[----:B------:R-:W-:Y:S01]  /*2dc90*/  IMAD.MOV.U32 R28, RZ, RZ, 0x1 ;  /* 0x00000001ff1c7424 */ /* 0x000fe200078e00ff */
[----:B------:R-:W-:Y:S01]  /*2dca0*/  USEL UR36, UR36, 0x2, !UP0 ;  /* 0x0000000224247887 */ /* 0x000fe2000c000000 */
[----:B------:R-:W-:-:S09]  /*2dcb0*/  IMAD.MOV.U32 R25, RZ, RZ, RZ ;  /* 0x000000ffff197224 */ /* 0x000fd200078e00ff */
[----:B--2---:R-:W-:Y:S05]  /*2dcc0*/  @P0 BRA `(.L_x_6911) ;  /* 0x0000007c00280947 */ /* 0x004fea0003800000 */
[----:B------:R-:W1:Y:S01]  /*2dcd0*/  S2R R4, SR_TID.X ;  /* 0x0000000000047919 */ /* 0x000e620000002100 */
[----:B------:R-:W2:Y:S01]  /*2dce0*/  S2UR UR5, SR_CgaCtaId ;  /* 0x00000000000579c3 */ /* 0x000ea20000008800 */
[----:B------:R-:W-:Y:S01]  /*2dcf0*/  UMOV UR4, 0x400 ;  /* 0x0000040000047882 */ /* 0x000fe20000000000 */
[----:B------:R-:W-:Y:S01]  /*2dd00*/  BSSY B8, `(.L_x_6911) ;  /* 0x00007c6000087945 */ /* 0x000fe20003800000 */
[----:B------:R3:W-:Y:S01]  /*2dd10*/  STL [R1+0x438], RZ ;  /* 0x000438ff01007387 */ /* 0x0007e20000100800 */
[----:B------:R-:W-:Y:S01]  /*2dd20*/  IMAD.MOV.U32 R29, RZ, RZ, 0x1 ;  /* 0x00000001ff1d7424 */ /* 0x000fe200078e00ff */
[----:B------:R-:W-:Y:S01]  /*2dd30*/  CS2R R24, SRZ ;  /* 0x0000000000187805 */ /* 0x000fe2000001ff00 */
[----:B------:R-:W-:Y:S01]  /*2dd40*/  IMAD.MOV.U32 R28, RZ, RZ, 0x1 ;  /* 0x00000001ff1c7424 */ /* 0x000fe200078e00ff */
[----:B------:R-:W-:Y:S01]  /*2dd50*/  ULDC.64 UR44, c[0x0][0x198] ;  /* 0x00006600002c7ab9 */ /* 0x000fe20000000a00 */
[----:B------:R-:W-:Y:S01]  /*2dd60*/  ULOP3.LUT UR40, UR36, 0x2, URZ, 0xfc, !UPT ;  /* 0x0000000224287892 */ /* 0x000fe2000f8efc3f */
[----:B------:R-:W-:Y:S01]  /*2dd70*/  ULDC UR39, c[0x0][0xc] ;  /* 0x0000030000277ab9 */ /* 0x000fe20000000800 */
[----:B--2---:R-:W-:-:S06]  /*2dd80*/  ULEA UR4, UR5, UR4, 0x18 ;  /* 0x0000000405047291 */ /* 0x004fcc000f8ec03f */
[----:B------:R-:W-:Y:S01]  /*2dd90*/  IMAD.U32 R23, RZ, RZ, UR4 ;  /* 0x00000004ff177e24 */ /* 0x000fe2000f8e00ff */
[C---:B-1----:R-:W-:Y:S01]  /*2dda0*/  LOP3.LUT R3, R4.reuse, 0x7f, RZ, 0xc0, !PT ;  /* 0x0000007f04037812 */ /* 0x042fe200078ec0ff */
[----:B0-----:R-:W-:-:S04]  /*2ddb0*/  IMAD.SHL.U32 R0, R4, 0x8, RZ ;  /* 0x0000000804007824 */ /* 0x001fc800078e00ff */
[----:B------:R-:W-:Y:S01]  /*2ddc0*/  IMAD.SHL.U32 R37, R3, 0x8, RZ ;  /* 0x0000000803257824 */ /* 0x000fe200078e00ff */
[----:B------:R-:W-:Y:S02]  /*2ddd0*/  LOP3.LUT R2, R0, 0x1f8, RZ, 0xc0, !PT ;  /* 0x000001f800027812 */ /* 0x000fe400078ec0ff */
[----:B------:R-:W-:Y:S02]  /*2dde0*/  SHF.R.U32.HI R3, RZ, 0x3, R3 ;  /* 0x00000003ff037819 */ /* 0x000fe40000011603 */
[----:B------:R-:W-:Y:S02]  /*2ddf0*/  LOP3.LUT R2, R2, 0x38, R4, 0x78, !PT ;  /* 0x0000003802027812 */ /* 0x000fe400078e7804 */
[----:B------:R-:W-:Y:S02]  /*2de00*/  LOP3.LUT R0, R0, 0x38, RZ, 0xc0, !PT ;  /* 0x0000003800007812 */ /* 0x000fe400078ec0ff */
[----:B------:R-:W-:Y:S01]  /*2de10*/  LOP3.LUT R37, R2, 0x200, R37, 0xf8, !PT ;  /* 0x0000020002257812 */ /* 0x000fe200078ef825 */
[----:B------:R-:W-:Y:S01]  /*2de20*/  IMAD.SHL.U32 R2, R4, 0x10, RZ ;  /* 0x0000001004027824 */ /* 0x000fe200078e00ff */
[----:B------:R-:W-:-:S03]  /*2de30*/  LOP3.LUT R4, R0, 0x80, RZ, 0xfc, !PT ;  /* 0x0000008000047812 */ /* 0x000fc600078efcff */
[----:B------:R-:W-:Y:S01]  /*2de40*/  IMAD R26, R37, 0x2, R23 ;  /* 0x00000002251a7824 */ /* 0x000fe200078e0217 */
[----:B------:R-:W-:Y:S02]  /*2de50*/  LOP3.LUT R3, R3, 0x70, R2, 0xf8, !PT ;  /* 0x0000007003037812 */ /* 0x000fe400078ef802 */
[C---:B------:R-:W-:Y:S02]  /*2de60*/  LOP3.LUT R2, R0.reuse, 0x40, RZ, 0xfc, !PT ;  /* 0x0000004000027812 */ /* 0x040fe400078efcff */
[C---:B------:R-:W-:Y:S02]  /*2de70*/  LOP3.LUT R3, R0.reuse, 0xc0, RZ, 0xfc, !PT ;  /* 0x000000c000037812 */ /* 0x040fe400078efcff */
[C---:B------:R-:W-:Y:S02]  /*2de80*/  LOP3.LUT R2, R0.reuse, 0x100, RZ, 0xfc, !PT ;  /* 0x0000010000027812 */ /* 0x040fe400078efcff */
[C---:B------:R-:W-:Y:S02]  /*2de90*/  LOP3.LUT R3, R0.reuse, 0x140, RZ, 0xfc, !PT ;  /* 0x0000014000037812 */ /* 0x040fe400078efcff */
[----:B------:R-:W-:-:S02]  /*2dea0*/  LOP3.LUT R2, R0, 0x180, RZ, 0xfc, !PT ;  /* 0x0000018000027812 */ /* 0x000fc400078efcff */
[----:B---3--:R-:W-:-:S07]  /*2deb0*/  LOP3.LUT R0, R0, 0x1c0, RZ, 0xfc, !PT ;  /* 0x000001c000007812 */ /* 0x008fce00078efcff */
.L_x_7040:
[----:B------:R-:W-:Y:S05]  /*2dec0*/  YIELD ;  /* 0x0000000000007946 */ /* 0x000fea0003800000 */
[----:B------:R-:W-:Y:S01]  /*2ded0*/  ULDC.64 UR4, c[0x0][0xb20] ;  /* 0x0002c80000047ab9 */ /* 0x000fe20000000a00 */
[----:B------:R-:W-:Y:S01]  /*2dee0*/  IMAD.MOV.U32 R34, RZ, RZ, RZ ;  /* 0x000000ffff227224 */ /* 0x000fe200078e00ff */
[----:B------:R-:W-:Y:S01]  /*2def0*/  ISETP.NE.U32.AND P0, PT, RZ, UR4, PT ;  /* 0x00000004ff007c0c */ /* 0x000fe2000bf05070 */
[----:B------:R-:W0:Y:S01]  /*2df00*/  LDC.64 R4, c[0x0][0xaf8] ;  /* 0x0002be00ff047b82 */ /* 0x000e220000000a00 */
[----:B------:R-:W-:Y:S01]  /*2df10*/  IMAD.MOV.U32 R8, RZ, RZ, RZ ;  /* 0x000000ffff087224 */ /* 0x000fe200078e00ff */
[----:B------:R-:W-:Y:S01]  /*2df20*/  ULDC.64 UR6, c[0x0][0xb08] ;  /* 0x0002c20000067ab9 */ /* 0x000fe20000000a00 */
[----:B------:R-:W-:Y:S01]  /*2df30*/  ISETP.NE.AND.EX P0, PT, RZ, UR5, PT, P0 ;  /* 0x00000005ff007c0c */ /* 0x000fe2000bf05300 */
[----:B------:R-:W-:-:S12]  /*2df40*/  ULDC.64 UR4, c[0x0][0xb10] ;  /* 0x0002c40000047ab9 */ /* 0x000fd80000000a00 */
[----:B-1----:R-:W1:Y:S02]  /*2df50*/  @P0 LDC.64 R2, c[0x0][0xb20] ;  /* 0x0002c800ff020b82 */ /* 0x002e640000000a00 */
[----:B-1----:R-:W-:-:S05]  /*2df60*/  @P0 IMAD.WIDE R2, R19, 0x4, R2 ;  /* 0x0000000413020825 */ /* 0x002fca00078e0202 */
[----:B------:R1:W5:Y:S01]  /*2df70*/  @P0 LDG.E R34, desc[UR46][R2.64] ;  /* 0x0000002e02220981 */ /* 0x000362000c1e1900 */
[----:B------:R-:W-:Y:S01]  /*2df80*/  ISETP.NE.U32.AND P0, PT, RZ, UR4, PT ;  /* 0x00000004ff007c0c */ /* 0x000fe2000bf05070 */
[----:B0-----:R-:W-:Y:S01]  /*2df90*/  IMAD.WIDE R4, R19, 0x4, R4 ;  /* 0x0000000413047825 */ /* 0x001fe200078e0204 */
[----:B------:R-:W-:Y:S02]  /*2dfa0*/  ISETP.NE.U32.AND P1, PT, RZ, UR6, PT ;  /* 0x00000006ff007c0c */ /* 0x000fe4000bf25070 */
[----:B------:R-:W-:Y:S01]  /*2dfb0*/  ISETP.NE.AND.EX P2, PT, RZ, UR5, PT, P0 ;  /* 0x00000005ff007c0c */ /* 0x000fe2000bf45300 */
[----:B------:R-:W-:Y:S01]  /*2dfc0*/  ULDC.64 UR4, c[0x0][0xaf8] ;  /* 0x0002be0000047ab9 */ /* 0x000fe20000000a00 */
[----:B------:R-:W-:Y:S01]  /*2dfd0*/  ISETP.NE.AND.EX P1, PT, RZ, UR7, PT, P1 ;  /* 0x00000007ff007c0c */ /* 0x000fe2000bf25310 */
[----:B------:R-:W-:Y:S01]  /*2dfe0*/  IMAD.MOV.U32 R0, RZ, RZ, RZ ;  /* 0x000000ffff007224 */ /* 0x000fe200078e00ff */
[----:B------:R-:W-:Y:S01]  /*2dff0*/  ISETP.NE.U32.AND P0, PT, RZ, UR4, PT ;  /* 0x00000004ff007c0c */ /* 0x000fe2000bf05070 */
[----:B-1----:R-:W0:Y:S03]  /*2e000*/  LDC.64 R2, c[0x0][0xb08] ;  /* 0x0002c200ff027b82 */ /* 0x002e260000000a00 */
[----:B------:R-:W-:-:S05]  /*2e010*/  ISETP.NE.AND.EX P0, PT, RZ, UR5, PT, P0 ;  /* 0x00000005ff007c0c */ /* 0x000fca000bf05300 */
[----:B--23--:R-:W1:Y:S08]  /*2e020*/  @P2 LDC.64 R6, c[0x0][0xb10] ;  /* 0x0002c400ff062b82 */ /* 0x00ce700000000a00 */
[----:B------:R-:W2:Y:S01]  /*2e030*/  @P0 LDG.E R8, desc[UR46][R4.64] ;  /* 0x0000002e04080981 */ /* 0x000ea2000c1e1900 */
[----:B------:R-:W-:Y:S01]  /*2e040*/  ULDC UR4, c[0x0][0x288] ;  /* 0x0000a20000047ab9 */ /* 0x000fe20000000800 */
[----:B0-----:R-:W-:-:S05]  /*2e050*/  IMAD.WIDE R2, R19, 0x4, R2 ;  /* 0x0000000413027825 */ /* 0x001fca00078e0202 */
[----:B------:R-:W5:Y:S01]  /*2e060*/  @P1 LDG.E R0, desc[UR46][R2.64] ;  /* 0x0000002e02001981 */ /* 0x000f62000c1e1900 */
[----:B-1----:R-:W-:-:S03]  /*2e070*/  @P2 IMAD.WIDE R6, R19, 0x4, R6 ;  /* 0x0000000413062825 */ /* 0x002fc600078e0206 */
[----:B--2---:R0:W-:Y:S02]  /*2e080*/  STL [R1+0x418], R8 ;  /* 0x0004180801007387 */ /* 0x0041e40000100800 */
[----:B0-----:R-:W-:Y:S01]  /*2e090*/  IMAD.U32 R8, RZ, RZ, UR4 ;  /* 0x00000004ff087e24 */ /* 0x001fe2000f8e00ff */
[----:B------:R-:W-:-:S05]  /*2e0a0*/  ULDC.64 UR4, c[0x0][0x418] ;  /* 0x0001060000047ab9 */ /* 0x000fca0000000a00 */
        /* <DEDUP_REMOVED lines=18> */
.L_x_6912:
        /* <DEDUP_REMOVED lines=8> */
.L_x_6913:
        /* <DEDUP_REMOVED lines=9> */
.L_x_6914:
        /* <DEDUP_REMOVED lines=34> */
.L_x_6917:
[----:B------:R-:W-:-:S13]  /*2e500*/  ISETP.NE.AND P0, PT, R3, 0x1, PT ;  /* 0x000000010300780c */ /* 0x000fda0003f05270 */
[----:B------:R-:W0:Y:S02]  /*2e510*/  @P0 LDC.64 R4, c[0x0][0xae0] ;  /* 0x0002b800ff040b82 */ /* 0x000e240000000a00 */
[----:B0-----:R-:W-:-:S05]  /*2e520*/  @P0 IMAD.HI.U32 R4, R11, R4, RZ ;  /* 0x000000040b040227 */ /* 0x001fca00078e00ff */
[----:B------:R-:W-:-:S07]  /*2e530*/  @P0 SHF.R.U32.HI R11, RZ, R5, R4 ;  /* 0x00000005ff0b0219 */ /* 0x000fce0000011604 */
.L_x_6918:
[----:B------:R-:W-:Y:S05]  /*2e540*/  BSYNC B0 ;  /* 0x0000000000007941 */ /* 0x000fea0003800000 */
.L_x_6916:
[----:B------:R-:W-:-:S05]  /*2e550*/  IMAD R11, R11, R3, R3 ;  /* 0x000000030b0b7224 */ /* 0x000fca00078e0203 */
[----:B------:R-:W-:-:S07]  /*2e560*/  VIMNMX R2, R2, R11, PT ;  /* 0x0000000b02027248 */ /* 0x000fce0003fe0100 */
.L_x_6915:
        /* <DEDUP_REMOVED lines=20> */
.L_x_6921:
[----:B------:R-:W-:-:S13]  /*2e6b0*/  ISETP.NE.AND P0, PT, R3, 0x1, PT ;  /* 0x000000010300780c */ /* 0x000fda0003f05270 */
[----:B------:R-:W0:Y:S02]  /*2e6c0*/  @P0 LDC.64 R4, c[0x0][0xae0] ;  /* 0x0002b800ff040b82 */ /* 0x000e240000000a00 */
[----:B0-----:R-:W-:-:S05]  /*2e6d0*/  @P0 IMAD.HI.U32 R4, R12, R4, RZ ;  /* 0x000000040c040227 */ /* 0x001fca00078e00ff */
[----:B------:R-:W-:-:S07]  /*2e6e0*/  @P0 SHF.R.U32.HI R12, RZ, R5, R4 ;  /* 0x00000005ff0c0219 */ /* 0x000fce0000011604 */
.L_x_6922:
[----:B------:R-:W-:Y:S05]  /*2e6f0*/  BSYNC B0 ;  /* 0x0000000000007941 */ /* 0x000fea0003800000 */
.L_x_6920:
[----:B------:R-:W-:-:S05]  /*2e700*/  IMAD R3, R12, R3, RZ ;  /* 0x000000030c037224 */ /* 0x000fca00078e02ff */
[----:B------:R-:W-:-:S07]  /*2e710*/  VIMNMX R11, R11, R3, !PT ;  /* 0x000000030b0b7248 */ /* 0x000fce0007fe0100 */
.L_x_6919:
        /* <DEDUP_REMOVED lines=31> */
.L_x_7094:
[----:B-1----:R-:W-:Y:S02]  /*2e910*/  ISETP.NE.AND P0, PT, R14, RZ, PT ;  /* 0x000000ff0e00720c */ /* 0x002fe40003f05270 */
[----:B------:R-:W-:-:S11]  /*2e920*/  PLOP3.LUT P6, PT, PT, PT, PT, 0x8, 0x0 ;  /* 0x000000000000781c */ /* 0x000fd60003fce170 */
[----:B------:R-:W-:Y:S05]  /*2e930*/  @P0 BRA `(.L_x_6926) ;  /* 0x00000000000c0947 */ /* 0x000fea0003800000 */
[----:B------:R-:W-:-:S03]  /*2e940*/  UMOV UR4, 0xffffffff ;  /* 0xffffffff00047882 */ /* 0x000fc60000000000 */
[----:B------:R-:W-:Y:S05]  /*2e950*/  BRA.DIV UR4, `(.L_x_6927) ;  /* 0x0000008604307947 */ /* 0x000fea000b800000 */
[----:B------:R-:W-:-:S13]  /*2e960*/  ELECT P6, URZ, PT ;  /* 0x00000000003f782f */ /* 0x000fda00038c0000 */
.L_x_6926:
        /* <DEDUP_REMOVED lines=9> */
.L_x_7097:
[----:B------:R-:W-:Y:S05]  /*2ea00*/  BSYNC B1 ;  /* 0x0000000000017941 */ /* 0x000fea0003800000 */
.L_x_6928:
[----:B------:R-:W-:Y:S04]  /*2ea10*/  BSSY B1, `(.L_x_6930) ;  /* 0x00000b7000017945 */ /* 0x000fe80003800000 */
[----:B------:R-:W-:Y:S05]  /*2ea20*/  @!P6 BRA `(.L_x_6931) ;  /* 0x0000000800d4e947 */ /* 0x000fea0003800000 */
[----:B------:R-:W1:Y:S01]  /*2ea30*/  S2R R7, SR_TID.X ;  /* 0x0000000000077919 */ /* 0x000e620000002100 */
[----:B0-----:R-:W-:Y:S01]  /*2ea40*/  IMAD R3, R24, 0x8, R23 ;  /* 0x0000000818037824 */ /* 0x001fe200078e0217 */
[----:B------:R-:W-:Y:S01]  /*2ea50*/  BSSY B2, `(.L_x_6932) ;  /* 0x0000006000027945 */ /* 0x000fe20003800000 */
[----:B-1----:R-:W-:Y:S02]  /*2ea60*/  LOP3.LUT R10, R7, 0x7f, RZ, 0xc0, !PT ;  /* 0x0000007f070a7812 */ /* 0x002fe400078ec0ff */
[----:B------:R-:W-:Y:S02]  /*2ea70*/  SHF.L.U32 R7, R29, 0x1f, RZ ;  /* 0x0000001f1d077819 */ /* 0x000fe400000006ff */
[----:B------:R-:W-:Y:S02]  /*2ea80*/  ISETP.NE.AND P1, PT, R10, RZ, PT ;  /* 0x000000ff0a00720c */ /* 0x000fe40003f25270 */
[----:B------:R-:W0:Y:S02]  /*2ea90*/  SYNCS.PHASECHK.TRANS64.TRYWAIT P0, [R3+URZ+0x388a0], R7 ;  /* 0x0388a007030075a7 */ /* 0x000e24000800017f */
[----:B0-----:R-:W-:Y:S09]  /*2eaa0*/  @!P0 BRA `(.L_x_6933) ;  /* 0x0000008400108947 */ /* 0x001ff20003800000 */
.L_x_7098:
[----:B------:R-:W-:Y:S05]  /*2eab0*/  BSYNC B2 ;  /* 0x0000000000027941 */ /* 0x000fea0003800000 */
.L_x_6932:
[----:B------:R-:W-:Y:S04]  /*2eac0*/  BSSY B2, `(.L_x_6934) ;  /* 0x0000009000027945 */ /* 0x000fe80003800000 */
[----:B------:R-:W-:Y:S05]  /*2ead0*/  @P1 BRA `(.L_x_6935) ;  /* 0x00000000001c1947 */ /* 0x000fea0003800000 */
[----:B------:R-:W1:Y:S02]  /*2eae0*/  S2R R10, SR_TID.X ;  /* 0x00000000000a7919 */ /* 0x000e640000002100 */
[----:B-1----:R-:W-:Y:S01]  /*2eaf0*/  LOP3.LUT R11, R10, 0x1f, RZ, 0xc0, !PT ;  /* 0x0000001f0a0b7812 */ /* 0x002fe200078ec0ff */
[----:B------:R-:W-:-:S03]  /*2eb00*/  IMAD.MOV.U32 R10, RZ, RZ, 0x2000 ;  /* 0x00002000ff0a7424 */ /* 0x000fc600078e00ff */
[----:B------:R-:W-:Y:S01]  /*2eb10*/  ISETP.NE.AND P0, PT, R11, RZ, PT ;  /* 0x000000ff0b00720c */ /* 0x000fe20003f05270 */
[----:B------:R1:W-:-:S12]  /*2eb20*/  SYNCS.ARRIVE.TRANS64 RZ, [R3+URZ+0x38890], R10 ;  /* 0x0388900a03ff79a7 */ /* 0x0003d8000800003f */
[----:B-1----:R-:W-:Y:S05]  /*2eb30*/  @!P0 BRA `(.L_x_6935) ;  /* 0x0000000000048947 */ /* 0x002fea0003800000 */
[----:B------:R-:W-:Y:S01]  /*2eb40*/  BPT.TRAP 0x1 ;  /* 0x000000040000795c */ /* 0x000fe20000300000 */
.L_x_6935:
[----:B------:R-:W-:Y:S05]  /*2eb50*/  BSYNC B2 ;  /* 0x0000000000027941 */ /* 0x000fea0003800000 */
.L_x_6934:
        /* <DEDUP_REMOVED lines=12> */
.L_x_6936:
        /* <DEDUP_REMOVED lines=13> */
.L_x_7099:
[----:B------:R-:W-:Y:S05]  /*2ecf0*/  BSYNC B2 ;  /* 0x0000000000027941 */ /* 0x000fea0003800000 */
.L_x_6937:
        /* <DEDUP_REMOVED lines=11> */
.L_x_6940:
[----:B------:R-:W-:Y:S05]  /*2edb0*/  BSYNC B2 ;  /* 0x0000000000027941 */ /* 0x000fea0003800000 */
.L_x_6939:
        /* <DEDUP_REMOVED lines=9> */
.L_x_6941:
        /* <DEDUP_REMOVED lines=15> */
.L_x_6942:
        /* <DEDUP_REMOVED lines=15> */
.L_x_6943:
        /* <DEDUP_REMOVED lines=15> */
.L_x_6944:
        /* <DEDUP_REMOVED lines=15> */
.L_x_6945:
        /* <DEDUP_REMOVED lines=15> */
.L_x_6946:
        /* <DEDUP_REMOVED lines=15> */
.L_x_6947:
        /* <DEDUP_REMOVED lines=15> */
.L_x_6948:
        /* <DEDUP_REMOVED lines=10> */
.L_x_6931:
[----:B------:R-:W-:Y:S05]  /*2f580*/  BSYNC B1 ;  /* 0x0000000000017941 */ /* 0x000fea0003800000 */
.L_x_6930:
        /* <DEDUP_REMOVED lines=9> */
.L_x_6968:
[----:B------:R-:W-:Y:S05]  /*2f620*/  YIELD ;  /* 0x0000000000007946 */ /* 0x000fea0003800000 */
[----:B------:R-:W-:Y:S04]  /*2f630*/  BSSY B1, `(.L_x_6949) ;  /* 0x00000b6000017945 */ /* 0x000fe80003800000 */
[----:B------:R-:W-:Y:S05]  /*2f640*/  @!P6 BRA `(.L_x_6950) ;  /* 0x0000000800d0e947 */ /* 0x000fea0003800000 */
[----:B------:R-:W0:Y:S01]  /*2f650*/  S2R R2, SR_TID.X ;  /* 0x0000000000027919 */ /* 0x000e220000002100 */
[----:B------:R-:W-:Y:S01]  /*2f660*/  IMAD R10, R24, 0x8, R23 ;  /* 0x00000008180a7824 */ /* 0x000fe200078e0217 */
[----:B------:R-:W-:Y:S01]  /*2f670*/  BSSY B2, `(.L_x_6951) ;  /* 0x0000006000027945 */ /* 0x000fe20003800000 */
[----:B0-----:R-:W-:Y:S02]  /*2f680*/  LOP3.LUT R3, R2, 0x7f, RZ, 0xc0, !PT ;  /* 0x0000007f02037812 */ /* 0x001fe400078ec0ff */
[----:B------:R-:W-:Y:S02]  /*2f690*/  SHF.L.U32 R2, R29, 0x1f, RZ ;  /* 0x0000001f1d027819 */ /* 0x000fe400000006ff */
[----:B------:R-:W-:Y:S02]  /*2f6a0*/  ISETP.NE.AND P2, PT, R3, RZ, PT ;  /* 0x000000ff0300720c */ /* 0x000fe40003f45270 */
[----:B------:R-:W0:Y:S02]  /*2f6b0*/  SYNCS.PHASECHK.TRANS64.TRYWAIT P1, [R10+URZ+0x388a0], R2 ;  /* 0x0388a0020a0075a7 */ /* 0x000e24000802017f */
[----:B0-----:R-:W-:Y:S09]  /*2f6c0*/  @!P1 BRA `(.L_x_6952) ;  /* 0x0000007800309947 */ /* 0x001ff20003800000 */
.L_x_7100:
[----:B------:R-:W-:Y:S05]  /*2f6d0*/  BSYNC B2 ;  /* 0x0000000000027941 */ /* 0x000fea0003800000 */
.L_x_6951:
        /* <DEDUP_REMOVED lines=9> */
.L_x_6954:
[----:B------:R-:W-:Y:S05]  /*2f770*/  BSYNC B2 ;  /* 0x0000000000027941 */ /* 0x000fea0003800000 */
.L_x_6953:
        /* <DEDUP_REMOVED lines=11> */
.L_x_6955:
        /* <DEDUP_REMOVED lines=13> */
.L_x_7101:
[----:B------:R-:W-:Y:S05]  /*2f900*/  BSYNC B2 ;  /* 0x0000000000027941 */ /* 0x000fea0003800000 */
.L_x_6956:
[----:B------:R-:W-:Y:S01]  /*2f910*/  BSSY B2, `(.L_x_6958) ;  /* 0x000000b000027945 */ /* 0x000fe20003800000 */
[----:B01----:R-:W-:Y:S02]  /*2f920*/  IMAD.MOV.U32 R2, RZ, RZ, 0x0 ;  /* 0x00000000ff027424 */ /* 0x003fe400078e00ff */
[----:B------:R-:W-:Y:S01]  /*2f930*/  IMAD.MOV.U32 R3, RZ, RZ, 0x12f00000 ;  /* 0x12f00000ff037424 */ /* 0x000fe200078e00ff */
[----:B------:R-:W-:Y:S06]  /*2f940*/  @P2 BRA `(.L_x_6959) ;  /* 0x00000000001c2947 */ /* 0x000fec0003800000 */
[----:B------:R-:W0:Y:S02]  /*2f950*/  S2R R13, SR_TID.X ;  /* 0x00000000000d7919 */ /* 0x000e240000002100 */
[----:B0-----:R-:W-:Y:S01]  /*2f960*/  LOP3.LUT R14, R13, 0x1f, RZ, 0xc0, !PT ;  /* 0x0000001f0d0e7812 */ /* 0x001fe200078ec0ff */
[----:B------:R-:W-:-:S03]  /*2f970*/  IMAD.MOV.U32 R13, RZ, RZ, 0x10000 ;  /* 0x00010000ff0d7424 */ /* 0x000fc600078e00ff */
[----:B------:R-:W-:Y:S01]  /*2f980*/  ISETP.NE.AND P1, PT, R14, RZ, PT ;  /* 0x000000ff0e00720c */ /* 0x000fe20003f25270 */
[----:B------:R0:W-:-:S12]  /*2f990*/  SYNCS.ARRIVE.TRANS64 RZ, [R10+URZ+0x388b0], R13 ;  /* 0x0388b00d0aff79a7 */ /* 0x0001d8000800003f */
[----:B0-----:R-:W-:Y:S05]  /*2f9a0*/  @!P1 BRA `(.L_x_6959) ;  /* 0x0000000000049947 */ /* 0x001fea0003800000 */
[----:B------:R-:W-:Y:S01]  /*2f9b0*/  BPT.TRAP 0x1 ;  /* 0x000000040000795c */ /* 0x000fe20000300000 */
.L_x_6959:
[----:B------:R-:W-:Y:S05]  /*2f9c0*/  BSYNC B2 ;  /* 0x0000000000027941 */ /* 0x000fea0003800000 */
.L_x_6958:
        /* <DEDUP_REMOVED lines=9> */
.L_x_6960:
        /* <DEDUP_REMOVED lines=15> */
.L_x_6961:
        /* <DEDUP_REMOVED lines=15> */
.L_x_6962:
        /* <DEDUP_REMOVED lines=15> */
.L_x_6963:
        /* <DEDUP_REMOVED lines=15> */
.L_x_6964:
        /* <DEDUP_REMOVED lines=15> */
.L_x_6965:
        /* <DEDUP_REMOVED lines=15> */
.L_x_6966:
        /* <DEDUP_REMOVED lines=15> */
.L_x_6967:
        /* <DEDUP_REMOVED lines=10> */
.L_x_6950:
[----:B------:R-:W-:Y:S05]  /*30190*/  BSYNC B1 ;  /* 0x0000000000017941 */ /* 0x000fea0003800000 */
.L_x_6949:
        /* <DEDUP_REMOVED lines=8> */
.L_x_6924:
[----:B------:R-:W-:Y:S05]  /*30220*/  BSYNC B0 ;  /* 0x0000000000007941 */ /* 0x000fea0003800000 */
.L_x_6923:
[----:B------:R-:W1:Y:S01]  /*30230*/  LDC R0, c[0x0][0x448] ;  /* 0x00011200ff007b82 */ /* 0x000e620000000800 */
[----:B0-----:R-:W-:Y:S01]  /*30240*/  VIADD R3, R33, 0x3f ;  /* 0x0000003f21037836 */ /* 0x001fe20000000000 */
[----:B------:R-:W-:Y:S06]  /*30250*/  @!P0 WARPSYNC.ALL ;  /* 0x0000000000008948 */ /* 0x000fec0003800000 */
[----:B------:R-:W-:Y:S01]  /*30260*/  @!P0 BAR.SYNC.DEFER_BLOCKING 0xc, 0x180 ;  /* 0x0306000000008b1d */ /* 0x000fe20000010000 */
[----:B-1----:R-:W-:-:S13]  /*30270*/  ISETP.NE.AND P1, PT, R0, 0x1, PT ;  /* 0x000000010000780c */ /* 0x002fda0003f25270 */
        /* <DEDUP_REMOVED lines=20> */
.L_x_6971:
[----:B------:R-:W-:-:S13]  /*303c0*/  ISETP.NE.AND P0, PT, R3, 0x1, PT ;  /* 0x000000010300780c */ /* 0x000fda0003f05270 */
[----:B------:R-:W0:Y:S02]  /*303d0*/  @P0 LDC.64 R4, c[0x0][0xae0] ;  /* 0x0002b800ff040b82 */ /* 0x000e240000000a00 */
[----:B0-----:R-:W-:-:S05]  /*303e0*/  @P0 IMAD.HI.U32 R4, R0, R4, RZ ;  /* 0x0000000400040227 */ /* 0x001fca00078e00ff */
[----:B------:R-:W-:-:S07]  /*303f0*/  @P0 SHF.R.U32.HI R0, RZ, R5, R4 ;  /* 0x00000005ff000219 */ /* 0x000fce0000011604 */
.L_x_6972:
[----:B------:R-:W-:Y:S05]  /*30400*/  BSYNC B0 ;  /* 0x0000000000007941 */ /* 0x000fea0003800000 */
.L_x_6970:
[----:B------:R-:W-:-:S05]  /*30410*/  IMAD R5, R0, R3, R3 ;  /* 0x0000000300057224 */ /* 0x000fca00078e0203 */
[----:B------:R-:W-:-:S07]  /*30420*/  VIMNMX R2, R2, R5, PT ;  /* 0x0000000502027248 */ /* 0x000fce0003fe0100 */
.L_x_6969:
[----:B------:R-:W-:Y:S01]  /*30430*/  VIADD R2, R2, 0x3f ;  /* 0x0000003f02027836 */ /* 0x000fe20000000000 */
[----:B------:R-:W0:Y:S01]  /*30440*/  @P1 LDC R7, c[0x0][0x450] ;  /* 0x00011400ff071b82 */ /* 0x000e220000000800 */
[----:B------:R-:W-:-:S03]  /*30450*/  ULDC UR4, c[0x0][0xad4] ;  /* 0x0002b50000047ab9 */ /* 0x000fc60000000800 */
[----:B------:R-:W-:-:S04]  /*30460*/  SHF.R.S32.HI R5, RZ, 0x1f, R2 ;  /* 0x0000001fff057819 */ /* 0x000fc80000011402 */
[----:B------:R-:W-:-:S04]  /*30470*/  LEA.HI R5, R5, R2, RZ, 0x6 ;  /* 0x0000000205057211 */ /* 0x000fc800078f30ff */
[----:B------:R-:W-:Y:S01]  /*30480*/  SHF.R.S32.HI R0, RZ, 0x6, R5 ;  /* 0x00000006ff007819 */ /* 0x000fe20000011405 */
[----:B------:R-:W-:-:S03]  /*30490*/  IMAD.MOV.U32 R5, RZ, RZ, R33 ;  /* 0x000000ffff057224 */ /* 0x000fc600078e0021 */
[----:B------:R-:W-:Y:S02]  /*304a0*/  VIMNMX R30, R9, R0, PT ;  /* 0x00000000091e7248 */ /* 0x000fe40003fe0100 */
[----:B------:R-:W1:Y:S03]  /*304b0*/  @P1 LDC R0, c[0x0][0x44c] ;  /* 0x00011300ff001b82 */ /* 0x000e660000000800 */
[----:B------:R2:W-:Y:S01]  /*304c0*/  STL [R1+0x444], R30 ;  /* 0x0004441e01007387 */ /* 0x0005e20000100800 */
[----:B-1----:R-:W-:-:S05]  /*304d0*/  @P1 IMAD.HI.U32 R0, R33, R0, RZ ;  /* 0x0000000021001227 */ /* 0x002fca00078e00ff */
[----:B0-----:R-:W-:-:S05]  /*304e0*/  @P1 SHF.R.U32.HI R5, RZ, R7, R0 ;  /* 0x00000007ff051219 */ /* 0x001fca0000011600 */
[----:B------:R-:W-:-:S04]  /*304f0*/  IMAD.IADD R2, R8, 0x1, R5 ;  /* 0x0000000108027824 */ /* 0x000fc800078e0205 */
        /* <DEDUP_REMOVED lines=12> */
.L_x_6975:
[----:B------:R-:W-:-:S13]  /*305c0*/  ISETP.NE.AND P0, PT, R3, 0x1, PT ;  /* 0x000000010300780c */ /* 0x000fda0003f05270 */
[----:B------:R-:W0:Y:S02]  /*305d0*/  @P0 LDC.64 R4, c[0x0][0xae0] ;  /* 0x0002b800ff040b82 */ /* 0x000e240000000a00 */
[----:B0-----:R-:W-:-:S05]  /*305e0*/  @P0 IMAD.HI.U32 R4, R2, R4, RZ ;  /* 0x0000000402040227 */ /* 0x001fca00078e00ff */
[----:B------:R-:W-:-:S07]  /*305f0*/  @P0 SHF.R.U32.HI R2, RZ, R5, R4 ;  /* 0x00000005ff020219 */ /* 0x000fce0000011604 */
.L_x_6976:
[----:B------:R-:W-:Y:S05]  /*30600*/  BSYNC B0 ;  /* 0x0000000000007941 */ /* 0x000fea0003800000 */
.L_x_6974:
[----:B------:R-:W-:-:S05]  /*30610*/  IMAD R3, R2, R3, RZ ;  /* 0x0000000302037224 */ /* 0x000fca00078e02ff */
[----:B------:R-:W-:-:S07]  /*30620*/  VIMNMX R0, R0, R3, !PT ;  /* 0x0000000300007248 */ /* 0x000fce0007fe0100 */
.L_x_6973:
        /* <DEDUP_REMOVED lines=24> */
.L_x_6978:
        /* <DEDUP_REMOVED lines=20> */
.L_x_6981:
[----:B------:R-:W-:Y:S05]  /*308f0*/  BSYNC B6 ;  /* 0x0000000000067941 */ /* 0x000fea0003800000 */
.L_x_6980:
        /* <DEDUP_REMOVED lines=20> */
.L_x_6984:
        /* <DEDUP_REMOVED lines=15> */
.L_x_6983:
[----:B------:R-:W-:Y:S05]  /*30b30*/  BSYNC B6 ;  /* 0x0000000000067941 */ /* 0x000fea0003800000 */
.L_x_6982:
[----:B------:R-:W-:Y:S01]  /*30b40*/  ULDC.64 UR4, c[0x0][0xaf0] ;  /* 0x0002bc0000047ab9 */ /* 0x000fe20000000a00 */
[----:B------:R-:W-:Y:S01]  /*30b50*/  IMAD.MOV.U32 R31, RZ, RZ, R19 ;  /* 0x000000ffff1f7224 */ /* 0x000fe200078e0013 */
[----:B------:R-:W-:Y:S01]  /*30b60*/  ISETP.NE.U32.AND P0, PT, RZ, UR4, PT ;  /* 0x00000004ff007c0c */ /* 0x000fe2000bf05070 */
[----:B------:R-:W0:Y:S01]  /*30b70*/  S2R R17, SR_TID.X ;  /* 0x0000000000117919 */ /* 0x000e220000002100 */
[----:B------:R-:W1:Y:S01]  /*30b80*/  LDC R11, c[0x0][0x430] ;  /* 0x00010c00ff0b7b82 */ /* 0x000e620000000800 */
[----:B------:R-:W2:Y:S01]  /*30b90*/  S2R R20, SR_TID.X ;  /* 0x0000000000147919 */ /* 0x000ea20000002100 */
[----:B------:R-:W-:Y:S01]  /*30ba0*/  ISETP.NE.AND.EX P0, PT, RZ, UR5, PT, P0 ;  /* 0x00000005ff007c0c */ /* 0x000fe2000bf05300 */
[----:B------:R-:W-:-:S12]  /*30bb0*/  ULDC UR4, c[0x0][0x320] ;  /* 0x0000c80000047ab9 */ /* 0x000fd80000000800 */
[----:B------:R-:W3:Y:S01]  /*30bc0*/  @P0 LDC.64 R2, c[0x0][0xaf0] ;  /* 0x0002bc00ff020b82 */ /* 0x000ee20000000a00 */
[----:B0-----:R-:W-:Y:S01]  /*30bd0*/  LOP3.LUT R17, R17, 0x7f, RZ, 0xc0, !PT ;  /* 0x0000007f11117812 */ /* 0x001fe200078ec0ff */
[----:B---3--:R-:W-:-:S05]  /*30be0*/  @P0 IMAD.WIDE R2, R19, 0x4, R2 ;  /* 0x0000000413020825 */ /* 0x008fca00078e0202 */
[----:B------:R0:W3:Y:S01]  /*30bf0*/  @P0 LDG.E R31, desc[UR46][R2.64] ;  /* 0x0000002e021f0981 */ /* 0x0000e2000c1e1900 */
[----:B------:R-:W-:Y:S01]  /*30c00*/  SHF.R.U32.HI R21, RZ, 0x3, R17 ;  /* 0x00000003ff157819 */ /* 0x000fe20000011611 */
[----:B--2---:R-:W-:Y:S01]  /*30c10*/  IMAD.SHL.U32 R17, R20, 0x10, RZ ;  /* 0x0000001014117824 */ /* 0x004fe200078e00ff */
[----:B-1----:R-:W-:Y:S02]  /*30c20*/  ISETP.NE.AND P1, PT, R11, 0x1, PT ;  /* 0x000000010b00780c */ /* 0x002fe40003f25270 */
[----:B------:R-:W-:Y:S02]  /*30c30*/  LEA R0, R30, 0xffffffc0, 0x6 ;  /* 0xffffffc01e007811 */ /* 0x000fe400078e30ff */
[----:B------:R-:W-:Y:S02]  /*30c40*/  LOP3.LUT R17, R21, 0x70, R17, 0xf8, !PT ;  /* 0x0000007015117812 */ /* 0x000fe400078ef811 */
[----:B------:R-:W1:Y:S01]  /*30c50*/  S2R R21, SR_TID.X ;  /* 0x0000000000157919 */ /* 0x000e620000002100 */
[----:B------:R-:W-:-:S02]  /*30c60*/  LOP3.LUT R22, R22, 0xffffffbf, RZ, 0xc0, !PT ;  /* 0xffffffbf16167812 */ /* 0x000fc400078ec0ff */
[----:B------:R-:W-:-:S04]  /*30c70*/  IMAD.IADD R4, R17, 0x1, R0 ;  /* 0x0000000111047824 */ /* 0x000fc800078e0200 */
[----:B0-----:R-:W0:Y:S01]  /*30c80*/  @P1 LDC R3, c[0x0][0x434] ;  /* 0x00010d00ff031b82 */ /* 0x001e220000000800 */
[C---:B------:R-:W-:Y:S01]  /*30c90*/  ISETP.GE.AND P0, PT, R4.reuse, R27, PT ;  /* 0x0000001b0400720c */ /* 0x040fe20003f06270 */
[----:B------:R-:W-:-:S03]  /*30ca0*/  IMAD.IADD R9, R4, 0x1, R34 ;  /* 0x0000000104097824 */ /* 0x000fc600078e0222 */
[----:B------:R-:W-:Y:S01]  /*30cb0*/  ISETP.GT.U32.OR P0, PT, R17, 0x3f, P0 ;  /* 0x0000003f1100780c */ /* 0x000fe20000704470 */
[----:B------:R-:W-:Y:S02]  /*30cc0*/  IMAD.MOV.U32 R8, RZ, RZ, R9 ;  /* 0x000000ffff087224 */ /* 0x000fe400078e0009 */
[----:B------:R-:W2:Y:S01]  /*30cd0*/  @P1 LDC R2, c[0x0][0x438] ;  /* 0x00010e00ff021b82 */ /* 0x000ea20000000800 */
[----:B0-----:R-:W-:-:S04]  /*30ce0*/  @P1 IMAD.HI.U32 R3, R9, R3, RZ ;  /* 0x0000000309031227 */ /* 0x001fc800078e00ff */
[----:B-1----:R-:W-:Y:S01]  /*30cf0*/  IMAD.SHL.U32 R21, R21, 0x8, RZ ;  /* 0x0000000815157824 */ /* 0x002fe200078e00ff */
[----:B--2---:R-:W-:-:S04]  /*30d00*/  @P1 SHF.R.U32.HI R8, RZ, R2, R3 ;  /* 0x00000002ff081219 */ /* 0x004fc80000011603 */
[----:B------:R-:W-:Y:S01]  /*30d10*/  LOP3.LUT R21, R21, 0x38, RZ, 0xc0, !PT ;  /* 0x0000003815157812 */ /* 0x000fe200078ec0ff */
[----:B------:R-:W0:Y:S03]  /*30d20*/  @!P0 LDC.64 R2, c[0x0][0x428] ;  /* 0x00010a00ff028b82 */ /* 0x000e260000000a00 */
[----:B------:R-:W-:Y:S02]  /*30d30*/  LOP3.LUT R30, R21, 0x40, RZ, 0xfc, !PT ;  /* 0x00000040151e7812 */ /* 0x000fe400078efcff */
[----:B------:R-:W1:Y:S02]  /*30d40*/  S2R R21, SR_TID.X ;  /* 0x0000000000157919 */ /* 0x000e640000002100 */
[----:B------:R-:W-:Y:S02]  /*30d50*/  ISETP.GE.AND P2, PT, R30, UR4, PT ;  /* 0x000000041e007c0c */ /* 0x000fe4000bf46270 */
[----:B------:R-:W2:Y:S02]  /*30d60*/  S2R R30, SR_TID.X ;  /* 0x00000000001e7919 */ /* 0x000ea40000002100 */
[----:B------:R-:W-:-:S05]  /*30d70*/  SEL R10, RZ, 0xffffffff, P2 ;  /* 0xffffffffff0a7807 */ /* 0x000fca0001000000 */
[----:B------:R-:W-:-:S04]  /*30d80*/  IMAD.SHL.U32 R10, R10, 0x2, RZ ;  /* 0x000000020a0a7824 */ /* 0x000fc800078e00ff */
[----:B------:R-:W-:-:S04]  /*30d90*/  @P2 LOP3.LUT R22, R22, 0x40, RZ, 0xfc, !PT ;  /* 0x0000004016162812 */ /* 0x000fc800078efcff */
[----:B------:R-:W-:Y:S01]  /*30da0*/  LOP3.LUT R22, R22, 0xffffff7f, RZ, 0xc0, !PT ;  /* 0xffffff7f16167812 */ /* 0x000fe200078ec0ff */
[----:B-1----:R-:W-:Y:S02]  /*30db0*/  IMAD.SHL.U32 R12, R21, 0x8, RZ ;  /* 0x00000008150c7824 */ /* 0x002fe400078e00ff */
[----:B--2---:R-:W-:-:S03]  /*30dc0*/  IMAD.SHL.U32 R30, R30, 0x8, RZ ;  /* 0x000000081e1e7824 */ /* 0x004fc600078e00ff */
[----:B------:R-:W-:-:S04]  /*30dd0*/  LOP3.LUT R12, R12, 0x38, RZ, 0xc0, !PT ;  /* 0x000000380c0c7812 */ /* 0x000fc800078ec0ff */
[----:B------:R-:W-:Y:S02]  /*30de0*/  ISETP.GE.AND P1, PT, R12, UR4, PT ;  /* 0x000000040c007c0c */ /* 0x000fe4000bf26270 */
[----:B------:R-:W-:Y:S02]  /*30df0*/  LOP3.LUT R30, R30, 0x38, RZ, 0xc0, !PT ;  /* 0x000000381e1e7812 */ /* 0x000fe400078ec0ff */
[----:B------:R-:W-:Y:S02]  /*30e00*/  SEL R4, RZ, 0x1, P1 ;  /* 0x00000001ff047807 */ /* 0x000fe40000800000 */
[C---:B------:R-:W-:Y:S02]  /*30e10*/  LOP3.LUT R32, R30.reuse, 0x80, RZ, 0xfc, !PT ;  /* 0x000000801e207812 */ /* 0x040fe400078efcff */
[----:B------:R-:W-:Y:S02]  /*30e20*/  LOP3.LUT R30, R30, 0xc0, RZ, 0xfc, !PT ;  /* 0x000000c01e1e7812 */ /* 0x000fe400078efcff */
[----:B------:R-:W-:-:S02]  /*30e30*/  LOP3.LUT R10, R10, 0x2, R4, 0xe2, !PT ;  /* 0x000000020a0a7812 */ /* 0x000fc400078ee204 */
[----:B------:R-:W-:Y:S01]  /*30e40*/  ISETP.GE.AND P2, PT, R32, UR4, PT ;  /* 0x0000000420007c0c */ /* 0x000fe2000bf46270 */
[----:B------:R-:W1:Y:S01]  /*30e50*/  @!P0 LDC.64 R4, c[0x0][0x418] ;  /* 0x00010600ff048b82 */ /* 0x000e620000000a00 */
[----:B------:R-:W-:Y:S02]  /*30e60*/  @P1 LOP3.LUT R22, R22, 0x80, RZ, 0xfc, !PT ;  /* 0x0000008016161812 */ /* 0x000fe400078efcff */
[----:B------:R-:W-:Y:S01]  /*30e70*/  ISETP.GE.AND P1, PT, R30, UR4, PT ;  /* 0x000000041e007c0c */ /* 0x000fe2000bf26270 */
[C---:B------:R-:W-:Y:S01]  /*30e80*/  IMAD.SHL.U32 R30, R21.reuse, 0x8, RZ ;  /* 0x00000008151e7824 */ /* 0x040fe200078e00ff */
[----:B------:R-:W-:Y:S01]  /*30e90*/  SEL R6, RZ, 0x4, P2 ;  /* 0x00000004ff067807 */ /* 0x000fe20001000000 */
[----:B------:R-:W-:Y:S01]  /*30ea0*/  IMAD.SHL.U32 R21, R21, 0x8, RZ ;  /* 0x0000000815157824 */ /* 0x000fe200078e00ff */
[----:B------:R-:W-:Y:S02]  /*30eb0*/  SEL R7, RZ, 0x8, P1 ;  /* 0x00000008ff077807 */ /* 0x000fe40000800000 */
[----:B------:R-:W-:-:S02]  /*30ec0*/  LOP3.LUT R22, R22, 0xffffffdf, RZ, 0xc0, !PT ;  /* 0xffffffdf16167812 */ /* 0x000fc400078ec0ff */
[----:B------:R-:W-:Y:S01]  /*30ed0*/  LOP3.LUT R10, R7, R10, R6, 0xfe, !PT ;  /* 0x0000000a070a7212 */ /* 0x000fe200078efe06 */
[--C-:B------:R-:W-:Y:S01]  /*30ee0*/  @!P0 IMAD.MOV.U32 R6, RZ, RZ, R8.reuse ;  /* 0x000000ffff068224 */ /* 0x100fe200078e0008 */
[----:B------:R-:W-:Y:S02]  /*30ef0*/  @!P0 SHF.R.S32.HI R7, RZ, 0x1f, R8 ;  /* 0x0000001fff078819 */ /* 0x000fe40000011408 */
[----:B------:R-:W-:Y:S02]  /*30f00*/  @P2 LOP3.LUT R22, R22, 0x20, RZ, 0xfc, !PT ;  /* 0x0000002016162812 */ /* 0x000fe400078efcff */
[----:B------:R-:W-:Y:S02]  /*30f10*/  LOP3.LUT R30, R30, 0x38, RZ, 0xc0, !PT ;  /* 0x000000381e1e7812 */ /* 0x000fe400078ec0ff */
[----:B------:R-:W-:Y:S02]  /*30f20*/  LOP3.LUT R22, R22, 0xffffffef, RZ, 0xc0, !PT ;  /* 0xffffffef16167812 */ /* 0x000fe400078ec0ff */
[----:B------:R-:W-:-:S02]  /*30f30*/  LOP3.LUT R13, R30, 0x180, RZ, 0xfc, !PT ;  /* 0x000001801e0d7812 */ /* 0x000fc400078efcff */
[----:B------:R-:W-:Y:S02]  /*30f40*/  @P1 LOP3.LUT R22, R22, 0x10, RZ, 0xfc, !PT ;  /* 0x0000001016161812 */ /* 0x000fe400078efcff */
[----:B------:R-:W-:Y:S02]  /*30f50*/  LOP3.LUT R21, R21, 0x38, RZ, 0xc0, !PT ;  /* 0x0000003815157812 */ /* 0x000fe400078ec0ff */
[----:B---3--:R-:W-:Y:S01]  /*30f60*/  SHF.R.S32.HI R36, RZ, 0x1f, R31 ;  /* 0x0000001fff247819 */ /* 0x008fe2000001141f */
[----:B0-----:R-:W-:-:S04]  /*30f70*/  @!P0 IMAD.WIDE.U32 R6, R31, R2, R6 ;  /* 0x000000021f068225 */ /* 0x001fc800078e0006 */
[----:B------:R-:W-:Y:S01]  /*30f80*/  @!P0 IMAD R2, R36, R2, RZ ;  /* 0x0000000224028224 */ /* 0x000fe200078e02ff */
[----:B-1----:R-:W-:-:S03]  /*30f90*/  @!P0 LEA R4, P1, R6, R4, 0x2 ;  /* 0x0000000406048211 */ /* 0x002fc600078210ff */
[----:B------:R-:W-:Y:S02]  /*30fa0*/  @!P0 IMAD R3, R31, R3, R2 ;  /* 0x000000031f038224 */ /* 0x000fe400078e0202 */
[----:B------:R-:W-:Y:S02]  /*30fb0*/  IMAD.MOV.U32 R2, RZ, RZ, RZ ;  /* 0x000000ffff027224 */ /* 0x000fe400078e00ff */
[----:B------:R-:W-:-:S05]  /*30fc0*/  @!P0 IMAD.IADD R3, R7, 0x1, R3 ;  /* 0x0000000107038824 */ /* 0x000fca00078e0203 */
[----:B------:R-:W-:-:S05]  /*30fd0*/  @!P0 LEA.HI.X R5, R6, R5, R3, 0x2, P1 ;  /* 0x0000000506058211 */ /* 0x000fca00008f1403 */
[----:B------:R0:W2:Y:S01]  /*30fe0*/  @!P0 LDG.E R2, desc[UR46][R4.64] ;  /* 0x0000002e04028981 */ /* 0x0000a2000c1e1900 */
[----:B------:R-:W-:Y:S01]  /*30ff0*/  ISETP.GE.AND P0, PT, R13, UR4, PT ;  /* 0x000000040d007c0c */ /* 0x000fe2000bf06270 */
[----:B------:R-:W-:Y:S01]  /*31000*/  UMOV UR5, 0xffffffff ;  /* 0xffffffff00057882 */ /* 0x000fe20000000000 */
[C---:B------:R-:W-:Y:S02]  /*31010*/  LOP3.LUT R14, R21.reuse, 0x100, RZ, 0xfc, !PT ;  /* 0x00000100150e7812 */ /* 0x040fe400078efcff */
[----:B------:R-:W-:Y:S02]  /*31020*/  LOP3.LUT R13, R21, 0x140, RZ, 0xfc, !PT ;  /* 0x00000140150d7812 */ /* 0x000fe400078efcff */
[----:B------:R-:W-:Y:S02]  /*31030*/  ISETP.GE.AND P3, PT, R14, UR4, PT ;  /* 0x000000040e007c0c */ /* 0x000fe4000bf66270 */
[----:B------:R-:W-:Y:S02]  /*31040*/  ISETP.GE.AND P2, PT, R13, UR4, PT ;  /* 0x000000040d007c0c */ /* 0x000fe4000bf46270 */
[----:B------:R-:W-:-:S02]  /*31050*/  SEL R3, RZ, 0x10, P3 ;  /* 0x00000010ff037807 */ /* 0x000fc40001800000 */
[----:B0-----:R-:W-:Y:S02]  /*31060*/  SEL R4, RZ, 0x20, P2 ;  /* 0x00000020ff047807 */ /* 0x001fe40001000000 */
[----:B------:R-:W-:Y:S02]  /*31070*/  LOP3.LUT R15, R21, 0x1c0, RZ, 0xfc, !PT ;  /* 0x000001c0150f7812 */ /* 0x000fe400078efcff */
[----:B------:R-:W-:Y:S02]  /*31080*/  LOP3.LUT R3, R4, R10, R3, 0xfe, !PT ;  /* 0x0000000a04037212 */ /* 0x000fe400078efe03 */
[----:B------:R-:W-:-:S04]  /*31090*/  LOP3.LUT R22, R22, 0xfffffff7, RZ, 0xc0, !PT ;  /* 0xfffffff716167812 */ /* 0x000fc800078ec0ff */
[----:B------:R-:W-:-:S04]  /*310a0*/  @P3 LOP3.LUT R22, R22, 0x8, RZ, 0xfc, !PT ;  /* 0x0000000816163812 */ /* 0x000fc800078efcff */
[----:B------:R-:W-:-:S04]  /*310b0*/  LOP3.LUT R22, R22, 0xfffffffb, RZ, 0xc0, !PT ;  /* 0xfffffffb16167812 */ /* 0x000fc800078ec0ff */
[----:B------:R-:W-:-:S04]  /*310c0*/  @P2 LOP3.LUT R22, R22, 0x4, RZ, 0xfc, !PT ;  /* 0x0000000416162812 */ /* 0x000fc800078efcff */
[----:B------:R-:W-:Y:S01]  /*310d0*/  LOP3.LUT R22, R22, 0xfffffffd, RZ, 0xc0, !PT ;  /* 0xfffffffd16167812 */ /* 0x000fe200078ec0ff */
[----:B--2---:R0:W-:Y:S02]  /*310e0*/  STL [R1+0x41c], R2 ;  /* 0x00041c0201007387 */ /* 0x0041e40000100800 */
[----:B0-----:R-:W-:Y:S02]  /*310f0*/  SEL R2, RZ, 0x40, P0 ;  /* 0x00000040ff027807 */ /* 0x001fe40000000000 */
[----:B------:R-:W-:Y:S01]  /*31100*/  ISETP.GE.AND P0, PT, R15, UR4, PT ;  /* 0x000000040f007c0c */ /* 0x000fe2000bf06270 */
[----:B------:R-:W-:Y:S01]  /*31110*/  ULDC UR4, c[0x0][0x2f4] ;  /* 0x0000bd0000047ab9 */ /* 0x000fe20000000800 */
[----:B------:R-:W-:Y:S01]  /*31120*/  LOP3.LUT R5, R3, R2, RZ, 0xfc, !PT ;  /* 0x0000000203057212 */ /* 0x000fe200078efcff */
[----:B------:R-:W-:Y:S01]  /*31130*/  IMAD.MOV R2, RZ, RZ, -R8 ;  /* 0x000000ffff027224 */ /* 0x000fe200078e0a08 */
[----:B------:R-:W-:Y:S02]  /*31140*/  SEL R32, RZ, 0x80, P0 ;  /* 0x00000080ff207807 */ /* 0x000fe40000000000 */
[----:B------:R-:W-:Y:S01]  /*31150*/  ISETP.GE.AND P0, PT, R12, UR4, PT ;  /* 0x000000040c007c0c */ /* 0x000fe2000bf06270 */
[----:B------:R-:W-:Y:S01]  /*31160*/  IMAD R2, R11, R2, R9 ;  /* 0x000000020b027224 */ /* 0x000fe200078e0209 */
[----:B------:R0:W-:Y:S04]  /*31170*/  STL [R1+0x454], R5 ;  /* 0x0004540501007387 */ /* 0x0001e80000100800 */
[----:B------:R0:W-:Y:S07]  /*31180*/  STL [R1+0x420], R2 ;  /* 0x0004200201007387 */ /* 0x0001ee0000100800 */
[----:B------:R-:W-:Y:S01]  /*31190*/  @P0 LOP3.LUT R22, R22, 0x2, RZ, 0xfc, !PT ;  /* 0x0000000216160812 */ /* 0x000fe200078efcff */
[----:B------:R-:W-:Y:S06]  /*311a0*/  BRA.DIV UR5, `(.L_x_6985) ;  /* 0x0000005e05a07947 */ /* 0x000fec000b800000 */
.L_x_7104:
[----:B0-----:R-:W-:Y:S01]  /*311b0*/  IMAD.U32 R2, RZ, RZ, UR40 ;  /* 0x00000028ff027e24 */ /* 0x001fe2000f8e00ff */
[----:B------:R-:W-:Y:S02]  /*311c0*/  ISETP.GT.U32.AND P1, PT, R17, 0x3f, PT ;  /* 0x0000003f1100780c */ /* 0x000fe40003f24070 */
[----:B------:R-:W-:Y:S02]  /*311d0*/  LOP3.LUT R22, R22, 0xffff7fff, RZ, 0xc0, !PT ;  /* 0xffff7fff16167812 */ /* 0x000fe400078ec0ff */
[----:B------:R-:W-:Y:S02]  /*311e0*/  ISETP.NE.AND P0, PT, R2, 0x3, PT ;  /* 0x000000030200780c */ /* 0x000fe40003f05270 */
[----:B------:R-:W-:Y:S02]  /*311f0*/  LOP3.LUT R32, R5, R32, RZ, 0xfc, !PT ;  /* 0x0000002005207212 */ /* 0x000fe400078efcff */
[----:B------:R-:W-:-:S09]  /*31200*/  SHF.R.S32.HI R30, RZ, 0x1f, R18 ;  /* 0x0000001fff1e7819 */ /* 0x000fd20000011412 */
[----:B------:R-:W-:-:S04]  /*31210*/  @P0 LOP3.LUT R22, R22, 0x8000, RZ, 0xfc, !PT ;  /* 0x0000800016160812 */ /* 0x000fc800078efcff */
[----:B------:R-:W-:-:S04]  /*31220*/  LOP3.LUT R22, R22, 0xfffffffe, RZ, 0xc0, !PT ;  /* 0xfffffffe16167812 */ /* 0x000fc800078ec0ff */
[----:B------:R-:W-:Y:S01]  /*31230*/  @P1 LOP3.LUT R22, R22, 0x1, RZ, 0xfc, !PT ;  /* 0x0000000116161812 */ /* 0x000fe200078efcff */
[----:B------:R-:W-:Y:S06]  /*31240*/  @!P0 BRA `(.L_x_6986) ;  /* 0x0000000000048947 */ /* 0x000fec0003800000 */
[----:B------:R-:W-:Y:S01]  /*31250*/  BPT.TRAP 0x1 ;  /* 0x000000040000795c */ /* 0x000fe20000300000 */
.L_x_6986:
        /* <DEDUP_REMOVED lines=9> */
.L_x_7105:
[----:B------:R-:W-:Y:S05]  /*312f0*/  BSYNC B0 ;  /* 0x0000000000007941 */ /* 0x000fea0003800000 */
.L_x_6987:
[----:B------:R-:W0:Y:S01]  /*31300*/  LDL R2, [R1+0x420] ;  /* 0x0004200001027983 */ /* 0x000e220000100800 */
[----:B------:R-:W-:-:S03]  /*31310*/  ULDC.64 UR4, c[0x0][0x300] ;  /* 0x0000c00000047ab9 */ /* 0x000fc60000000a00 */
[----:B------:R-:W2:Y:S01]  /*31320*/  LDL R4, [R1+0x41c] ;  /* 0x00041c0001047983 */ /* 0x000ea20000100800 */
        /* <DEDUP_REMOVED lines=17> */
[----:B-1----:R-:W-:Y:S02]  /*31440*/  IMAD R5, R25, 0x1000, R37 ;  /* 0x0000100019057824 */ /* 0x002fe400078e0225 */
        /* <DEDUP_REMOVED lines=43> */
.L_x_7115:
        /* <DEDUP_REMOVED lines=10> */
.L_x_6990:
        /* <DEDUP_REMOVED lines=11> */
.L_x_6991:
[----:B0-----:R0:W5:Y:S01]  /*31850*/  LDL R2, [R1+0x418] ;  /* 0x0004180001027983 */ /* 0x0011620000100800 */
        /* <DEDUP_REMOVED lines=8> */
[----:B------:R-:W-:Y:S01]  /*318e0*/  BSSY B6, `(.L_x_6992) ;  /* 0x0000019000067945 */ /* 0x000fe20003800000 */
[----:B------:R-:W-:Y:S02]  /*318f0*/  SHF.R.S32.HI R0, RZ, 0x1f, R19 ;  /* 0x0000001fff007819 */ /* 0x000fe40000011413 */
[----:B------:R-:W-:Y:S02]  /*31900*/  SEL R3, R19, RZ, !P0 ;  /* 0x000000ff13037207 */ /* 0x000fe40004000000 */
[----:B------:R-:W-:-:S03]  /*31910*/  SEL R0, R0, RZ, !P0 ;  /* 0x000000ff00007207 */ /* 0x000fc60004000000 */
[----:B------:R-:W-:Y:S04]  /*31920*/  STL [R1+0x424], R3 ;  /* 0x0004240301007387 */ /* 0x000fe80000100800 */
[----:B------:R1:W-:Y:S02]  /*31930*/  STL [R1+0x43c], R0 ;  /* 0x00043c0001007387 */ /* 0x0003e40000100800 */
[----:B-1---5:R-:W-:-:S05]  /*31940*/  SHF.R.S32.HI R0, RZ, 0x1f, R2 ;  /* 0x0000001fff007819 */ /* 0x022fca0000011402 */
[----:B------:R1:W-:Y:S01]  /*31950*/  STL [R1+0x434], R0 ;  /* 0x0004340001007387 */ /* 0x0003e20000100800 */
        /* <DEDUP_REMOVED lines=17> */
.L_x_6993:
[----:B------:R-:W-:Y:S05]  /*31a70*/  BSYNC B6 ;  /* 0x0000000000067941 */ /* 0x000fea0003800000 */
.L_x_6992:
[----:B------:R-:W2:Y:S01]  /*31a80*/  LDL R21, [R1+0x434] ;  /* 0x0004340001157983 */ /* 0x000ea20000100800 */
[----:B------:R-:W3:Y:S01]  /*31a90*/  LDC R6, c[0x0][0x448] ;  /* 0x00011200ff067b82 */ /* 0x000ee20000000800 */
[----:B------:R-:W-:Y:S02]  /*31aa0*/  ULDC.64 UR4, c[0x0][0x298] ;  /* 0x0000a60000047ab9 */ /* 0x000fe40000000a00 */
[----:B------:R-:W4:Y:S04]  /*31ab0*/  LDL R20, [R1+0x43c] ;  /* 0x00043c0001147983 */ /* 0x000f280000100800 */
[----:B------:R-:W4:Y:S04]  /*31ac0*/  LDL R7, [R1+0x418] ;  /* 0x0004180001077983 */ /* 0x000f280000100800 */
[----:B------:R0:W5:Y:S01]  /*31ad0*/  LDL R9, [R1+0x414] ;  /* 0x0004140001097983 */ /* 0x0001620000100800 */
[----:B------:R-:W0:Y:S01]  /*31ae0*/  S2R R2, SR_TID.X ;  /* 0x0000000000027919 */ /* 0x000e220000002100 */
[----:B-1----:R-:W1:Y:S01]  /*31af0*/  S2R R0, SR_TID.X ;  /* 0x0000000000007919 */ /* 0x002e620000002100 */
[----:B---3--:R-:W-:-:S13]  /*31b00*/  ISETP.NE.AND P0, PT, R6, 0x1, PT ;  /* 0x000000010600780c */ /* 0x008fda0003f05270 */
[----:B------:R-:W3:Y:S01]  /*31b10*/  @P0 LDC R3, c[0x0][0x450] ;  /* 0x00011400ff030b82 */ /* 0x000ee20000000800 */
[----:B0-----:R-:W-:-:S04]  /*31b20*/  LOP3.LUT R2, R2, 0x7f, RZ, 0xc0, !PT ;  /* 0x0000007f02027812 */ /* 0x001fc800078ec0ff */
[----:B------:R-:W-:Y:S01]  /*31b30*/  SHF.R.U32.HI R2, RZ, 0x3, R2 ;  /* 0x00000003ff027819 */ /* 0x000fe20000011602 */
[----:B--2---:R-:W-:Y:S02]  /*31b40*/  IMAD.MOV.U32 R4, RZ, RZ, R21 ;  /* 0x000000ffff047224 */ /* 0x004fe400078e0015 */
[----:B----4-:R-:W-:Y:S02]  /*31b50*/  IMAD.MOV.U32 R21, RZ, RZ, R20 ;  /* 0x000000ffff157224 */ /* 0x010fe400078e0014 */
[----:B------:R-:W2:Y:S01]  /*31b60*/  LDL R20, [R1+0x424] ;  /* 0x0004240001147983 */ /* 0x000ea20000100800 */
[----:B-1----:R-:W-:-:S05]  /*31b70*/  IMAD.SHL.U32 R0, R0, 0x10, RZ ;  /* 0x0000001000007824 */ /* 0x002fca00078e00ff */
[----:B------:R-:W-:Y:S02]  /*31b80*/  LOP3.LUT R0, R2, 0x70, R0, 0xf8, !PT ;  /* 0x0000007002007812 */ /* 0x000fe400078ef800 */
[----:B------:R-:W0:Y:S03]  /*31b90*/  @P0 LDC R2, c[0x0][0x44c] ;  /* 0x00011300ff020b82 */ /* 0x000e260000000800 */
[----:B------:R-:W-:Y:S02]  /*31ba0*/  IMAD.IADD R5, R0, 0x1, R33 ;  /* 0x0000000100057824 */ /* 0x000fe400078e0221 */
[----:B------:R-:W-:Y:S02]  /*31bb0*/  IMAD R4, R4, UR4, RZ ;  /* 0x0000000404047c24 */ /* 0x000fe4000f8e02ff */
[----:B------:R-:W-:Y:S02]  /*31bc0*/  IMAD.MOV.U32 R0, RZ, RZ, R5 ;  /* 0x000000ffff007224 */ /* 0x000fe400078e0005 */
[----:B------:R-:W-:-:S02]  /*31bd0*/  IMAD R4, R7, UR5, R4 ;  /* 0x0000000507047c24 */ /* 0x000fc4000f8e0204 */
        /* <DEDUP_REMOVED lines=11> */
[----:B------:R0:W-:Y:S03]  /*31c90*/  STL [R1+0x410], R5 ;  /* 0x0004100501007387 */ /* 0x0001e60000100800 */
[C---:B--2---:R-:W-:Y:S02]  /*31ca0*/  IMAD R4, R20.reuse, UR5, R4 ;  /* 0x0000000514047c24 */ /* 0x044fe4000f8e0204 */
[----:B------:R-:W-:Y:S01]  /*31cb0*/  IMAD.WIDE.U32 R2, R20, UR4, R2 ;  /* 0x0000000414027c25 */ /* 0x000fe2000f8e0002 */
        /* <DEDUP_REMOVED lines=9> */
[----:B0-----:R-:W0:Y:S01]  /*31d50*/  S2R R5, SR_TID.X ;  /* 0x0000000000057919 */ /* 0x001e220000002100 */
[----:B------:R-:W-:Y:S02]  /*31d60*/  IMAD.IADD R3, R3, 0x1, R4 ;  /* 0x0000000103037824 */ /* 0x000fe400078e0204 */
[----:B------:R-:W-:-:S05]  /*31d70*/  SHF.R.S32.HI R4, RZ, 0x1f, R0 ;  /* 0x0000001fff047819 */ /* 0x000fca0000011400 */
        /* <DEDUP_REMOVED lines=9> */
[C---:B0-----:R-:W-:Y:S01]  /*31e10*/  IMAD.SHL.U32 R7, R5.reuse, 0x8, RZ ;  /* 0x0000000805077824 */ /* 0x041fe200078e00ff */
[----:B------:R-:W-:-:S04]  /*31e20*/  LOP3.LUT R20, R5, 0x7f, RZ, 0xc0, !PT ;  /* 0x0000007f05147812 */ /* 0x000fc800078ec0ff */
[----:B------:R-:W-:-:S04]  /*31e30*/  LOP3.LUT R7, R7, 0x38, RZ, 0xc0, !PT ;  /* 0x0000003807077812 */ /* 0x000fc800078ec0ff */
[----:B------:R-:W-:Y:S02]  /*31e40*/  ISETP.GE.AND P1, PT, R7, UR4, PT ;  /* 0x0000000407007c0c */ /* 0x000fe4000bf26270 */
[----:B------:R-:W-:Y:S01]  /*31e50*/  SHF.R.U32.HI R8, RZ, 0x3, R20 ;  /* 0x00000003ff087819 */ /* 0x000fe20000011614 */
[----:B------:R-:W-:Y:S10]  /*31e60*/  BRA.DIV UR5, `(.L_x_6994) ;  /* 0x0000005a05047947 */ /* 0x000ff4000b800000 */
[----:B------:R-:W0:Y:S01]  /*31e70*/  SHFL.IDX PT, R4, R0, RZ, 0x181f ;  /* 0x00181fff00047589 */ /* 0x000e2200000e0000 */
[----:B-----5:R-:W-:Y:S02]  /*31e80*/  IMAD R2, R9, R6, RZ ;  /* 0x0000000609027224 */ /* 0x020fe400078e02ff */
[----:B------:R-:W-:Y:S01]  /*31e90*/  IMAD.IADD R33, R8, 0x1, R33 ;  /* 0x0000000108217824 */ /* 0x000fe200078e0221 */
        /* <DEDUP_REMOVED lines=30> */
.L_x_7124:
        /* <DEDUP_REMOVED lines=11> */
.L_x_6995:
        /* <DEDUP_REMOVED lines=28> */
.L_x_6997:
[----:B------:R-:W-:Y:S05]  /*322f0*/  BSYNC B6 ;  /* 0x0000000000067941 */ /* 0x000fea0003800000 */
.L_x_6996:
[----:B------:R-:W2:Y:S01]  /*32300*/  LDL.LU R0, [R1+0x434] ;  /* 0x0004340001007983 */ /* 0x000ea20000300800 */
[----:B------:R-:W1:Y:S01]  /*32310*/  LDC R6, c[0x0][0x448] ;  /* 0x00011200ff067b82 */ /* 0x000e620000000800 */
[----:B------:R-:W-:Y:S02]  /*32320*/  ULDC.64 UR4, c[0x0][0x398] ;  /* 0x0000e60000047ab9 */ /* 0x000fe40000000a00 */
[----:B0-----:R-:W3:Y:S04]  /*32330*/  LDL.LU R2, [R1+0x418] ;  /* 0x0004180001027983 */ /* 0x001ee80000300800 */
[----:B------:R-:W4:Y:S04]  /*32340*/  LDL.LU R4, [R1+0x43c] ;  /* 0x00043c0001047983 */ /* 0x000f280000300800 */
[----:B------:R-:W5:Y:S04]  /*32350*/  LDL.LU R21, [R1+0x424] ;  /* 0x0004240001157983 */ /* 0x000f680000300800 */
[----:B------:R-:W5:Y:S01]  /*32360*/  LDL.LU R20, [R1+0x410] ;  /* 0x0004100001147983 */ /* 0x000f620000300800 */
[----:B------:R-:W-:Y:S01]  /*32370*/  LOP3.LUT R22, R22, 0xfffffbff, RZ, 0xc0, !PT ;  /* 0xfffffbff16167812 */ /* 0x000fe200078ec0ff */
[----:B------:R-:W0:Y:S01]  /*32380*/  S2R R9, SR_TID.X ;  /* 0x0000000000097919 */ /* 0x000e220000002100 */
[----:B------:R-:W0:Y:S01]  /*32390*/  S2R R7, SR_TID.X ;  /* 0x0000000000077919 */ /* 0x000e220000002100 */
[----:B-1----:R-:W-:Y:S01]  /*323a0*/  ISETP.NE.AND P0, PT, R6, 0x1, PT ;  /* 0x000000010600780c */ /* 0x002fe20003f05270 */
[----:B------:R-:W1:-:S12]  /*323b0*/  S2R R8, SR_TID.X ;  /* 0x0000000000087919 */ /* 0x000e580000002100 */
[----:B------:R-:W1:Y:S01]  /*323c0*/  @P0 LDC R5, c[0x0][0x450] ;  /* 0x00011400ff050b82 */ /* 0x000e620000000800 */
        /* <DEDUP_REMOVED lines=11> */
[----:B-----5:R-:W-:-:S04]  /*32480*/  IMAD.WIDE.U32 R2, R21, UR4, R2 ;  /* 0x0000000415027c25 */ /* 0x020fc8000f8e0002 */
[----:B------:R-:W-:Y:S01]  /*32490*/  IMAD R0, R21, UR5, R0 ;  /* 0x0000000515007c24 */ /* 0x000fe2000f8e0200 */
[----:B------:R-:W-:Y:S01]  /*324a0*/  ULDC.64 UR4, c[0x0][0x3d0] ;  /* 0x0000f40000047ab9 */ /* 0x000fe20000000a00 */
[----:B------:R-:W-:Y:S02]  /*324b0*/  IMAD.MOV.U32 R4, RZ, RZ, R20 ;  /* 0x000000ffff047224 */ /* 0x000fe400078e0014 */
[----:B------:R-:W-:Y:S02]  /*324c0*/  IMAD.IADD R3, R3, 0x1, R0 ;  /* 0x0000000103037824 */ /* 0x000fe400078e0200 */
[----:B------:R-:W2:Y:S01]  /*324d0*/  @P0 LDC R0, c[0x0][0x44c] ;  /* 0x00011300ff000b82 */ /* 0x000ea20000000800 */
[----:B0-----:R-:W-:-:S05]  /*324e0*/  IMAD.SHL.U32 R21, R7, 0x8, RZ ;  /* 0x0000000807157824 */ /* 0x001fca00078e00ff */
[----:B------:R-:W-:-:S04]  /*324f0*/  LOP3.LUT R21, R21, 0x38, RZ, 0xc0, !PT ;  /* 0x0000003815157812 */ /* 0x000fc800078ec0ff */
[----:B------:R-:W-:Y:S01]  /*32500*/  LOP3.LUT R7, R21, 0x80, RZ, 0xfc, !PT ;  /* 0x0000008015077812 */ /* 0x000fe200078efcff */
[----:B-1----:R-:W-:-:S05]  /*32510*/  IMAD.SHL.U32 R21, R8, 0x8, RZ ;  /* 0x0000000808157824 */ /* 0x002fca00078e00ff */
[----:B------:R-:W-:-:S04]  /*32520*/  LOP3.LUT R21, R21, 0x38, RZ, 0xc0, !PT ;  /* 0x0000003815157812 */ /* 0x000fc800078ec0ff */
[----:B------:R-:W-:Y:S01]  /*32530*/  LOP3.LUT R8, R21, 0x40, RZ, 0xfc, !PT ;  /* 0x0000004015087812 */ /* 0x000fe200078efcff */
[----:B--2---:R-:W-:-:S05]  /*32540*/  @P0 IMAD.HI.U32 R0, R20, R0, RZ ;  /* 0x0000000014000227 */ /* 0x004fca00078e00ff */
[----:B------:R-:W-:-:S04]  /*32550*/  @P0 SHF.R.U32.HI R4, RZ, R5, R0 ;  /* 0x00000005ff040219 */ /* 0x000fc80000011600 */
[--C-:B------:R-:W-:Y:S01]  /*32560*/  SHF.R.S32.HI R5, RZ, 0x1f, R4.reuse ;  /* 0x0000001fff057819 */ /* 0x100fe20000011404 */
[----:B------:R-:W-:Y:S02]  /*32570*/  IMAD.MOV R0, RZ, RZ, -R4 ;  /* 0x000000ffff007224 */ /* 0x000fe400078e0a04 */
[----:B------:R-:W-:-:S04]  /*32580*/  IMAD.WIDE.U32 R2, R4, UR4, R2 ;  /* 0x0000000404027c25 */ /* 0x000fc8000f8e0002 */
[----:B------:R-:W-:Y:S02]  /*32590*/  IMAD R0, R6, R0, R20 ;  /* 0x0000000006007224 */ /* 0x000fe400078e0214 */
[----:B------:R-:W-:Y:S02]  /*325a0*/  IMAD R5, R5, UR4, RZ ;  /* 0x0000000405057c24 */ /* 0x000fe4000f8e02ff */
[----:B------:R-:W-:Y:S02]  /*325b0*/  IMAD.SHL.U32 R20, R9, 0x8, RZ ;  /* 0x0000000809147824 */ /* 0x000fe400078e00ff */
[----:B------:R-:W-:Y:S01]  /*325c0*/  IMAD R5, R4, UR5, R5 ;  /* 0x0000000504057c24 */ /* 0x000fe2000f8e0205 */
[----:B------:R-:W-:Y:S01]  /*325d0*/  SHF.R.S32.HI R4, RZ, 0x1f, R0 ;  /* 0x0000001fff047819 */ /* 0x000fe20000011400 */
[----:B------:R-:W-:Y:S01]  /*325e0*/  ULDC.64 UR4, c[0x0][0x3c8] ;  /* 0x0000f20000047ab9 */ /* 0x000fe20000000a00 */
[----:B------:R-:W-:Y:S01]  /*325f0*/  LOP3.LUT R20, R20, 0x38, RZ, 0xc0, !PT ;  /* 0x0000003814147812 */ /* 0x000fe200078ec0ff */
[----:B------:R-:W-:-:S02]  /*32600*/  IMAD.IADD R3, R3, 0x1, R5 ;  /* 0x0000000103037824 */ /* 0x000fc400078e0205 */
[----:B------:R-:W-:Y:S02]  /*32610*/  IMAD R4, R4, UR4, RZ ;  /* 0x0000000404047c24 */ /* 0x000fe4000f8e02ff */
[----:B------:R-:W-:-:S04]  /*32620*/  IMAD.WIDE.U32 R2, R0, UR4, R2 ;  /* 0x0000000400027c25 */ /* 0x000fc8000f8e0002 */
[----:B------:R-:W-:Y:S01]  /*32630*/  IMAD R4, R0, UR5, R4 ;  /* 0x0000000500047c24 */ /* 0x000fe2000f8e0204 */
[----:B------:R-:W-:Y:S02]  /*32640*/  ULDC.64 UR4, c[0x0][0x390] ;  /* 0x0000e40000047ab9 */ /* 0x000fe40000000a00 */
[----:B------:R-:W-:Y:S01]  /*32650*/  LEA R5, P0, R2, UR4, 0x1 ;  /* 0x0000000402057c11 */ /* 0x000fe2000f8008ff */
[----:B------:R-:W-:Y:S01]  /*32660*/  ULDC UR4, c[0x0][0x3b8] ;  /* 0x0000ee0000047ab9 */ /* 0x000fe20000000800 */
[----:B------:R-:W-:Y:S01]  /*32670*/  IMAD.IADD R4, R3, 0x1, R4 ;  /* 0x0000000103047824 */ /* 0x000fe200078e0204 */
[----:B------:R-:W-:-:S04]  /*32680*/  ISETP.GE.AND P1, PT, R20, UR4, PT ;  /* 0x0000000414007c0c */ /* 0x000fc8000bf26270 */
[----:B------:R-:W-:Y:S02]  /*32690*/  LEA.HI.X R4, R2, UR5, R4, 0x1, P0 ;  /* 0x0000000502047c11 */ /* 0x000fe400080f0c04 */
[----:B------:R-:W-:Y:S02]  /*326a0*/  ISETP.GE.AND P0, PT, R7, UR4, PT ;  /* 0x0000000407007c0c */ /* 0x000fe4000bf06270 */
[----:B------:R-:W0:Y:S01]  /*326b0*/  S2R R7, SR_TID.X ;  /* 0x0000000000077919 */ /* 0x000e220000002100 */
[----:B------:R-:W-:Y:S02]  /*326c0*/  SEL R0, RZ, 0x1, P1 ;  /* 0x00000001ff007807 */ /* 0x000fe40000800000 */
[----:B------:R-:W-:Y:S02]  /*326d0*/  SEL R2, RZ, 0x4, P0 ;  /* 0x00000004ff027807 */ /* 0x000fe40000000000 */
[----:B------:R-:W-:-:S04]  /*326e0*/  @P1 LOP3.LUT R22, R22, 0x400, RZ, 0xfc, !PT ;  /* 0x0000040016161812 */ /* 0x000fc800078efcff */
[----:B------:R-:W-:-:S04]  /*326f0*/  LOP3.LUT R22, R22, 0xfffffeff, RZ, 0xc0, !PT ;  /* 0xfffffeff16167812 */ /* 0x000fc800078ec0ff */
[----:B------:R-:W-:Y:S02]  /*32700*/  @P0 LOP3.LUT R22, R22, 0x100, RZ, 0xfc, !PT ;  /* 0x0000010016160812 */ /* 0x000fe400078efcff */
[----:B------:R-:W-:Y:S02]  /*32710*/  ISETP.GE.AND P0, PT, R8, UR4, PT ;  /* 0x0000000408007c0c */ /* 0x000fe4000bf06270 */
[----:B------:R-:W1:Y:S01]  /*32720*/  S2R R8, SR_TID.X ;  /* 0x0000000000087919 */ /* 0x000e620000002100 */
[----:B------:R-:W-:Y:S02]  /*32730*/  LOP3.LUT R22, R22, 0xfffffdff, RZ, 0xc0, !PT ;  /* 0xfffffdff16167812 */ /* 0x000fe400078ec0ff */
[----:B------:R-:W-:-:S04]  /*32740*/  SEL R3, RZ, 0x2, P0 ;  /* 0x00000002ff037807 */ /* 0x000fc80000000000 */
[----:B------:R-:W-:-:S04]  /*32750*/  IADD3 R0, R2, R3, R0 ;  /* 0x0000000302007210 */ /* 0x000fc80007ffe000 */
[----:B------:R-:W-:Y:S01]  /*32760*/  @P0 LOP3.LUT R22, R22, 0x200, RZ, 0xfc, !PT ;  /* 0x0000020016160812 */ /* 0x000fe200078efcff */
[----:B0-----:R-:W-:-:S05]  /*32770*/  IMAD.SHL.U32 R21, R7, 0x8, RZ ;  /* 0x0000000807157824 */ /* 0x001fca00078e00ff */
[----:B------:R-:W-:-:S04]  /*32780*/  LOP3.LUT R21, R21, 0x38, RZ, 0xc0, !PT ;  /* 0x0000003815157812 */ /* 0x000fc800078ec0ff */
[----:B------:R-:W-:-:S04]  /*32790*/  LOP3.LUT R7, R21, 0x100, RZ, 0xfc, !PT ;  /* 0x0000010015077812 */ /* 0x000fc800078efcff */
[----:B------:R-:W-:Y:S01]  /*327a0*/  ISETP.GE.AND P4, PT, R7, UR4, PT ;  /* 0x0000000407007c0c */ /* 0x000fe2000bf86270 */
[----:B------:R-:W-:Y:S02]  /*327b0*/  IMAD.SHL.U32 R7, R9, 0x8, RZ ;  /* 0x0000000809077824 */ /* 0x000fe400078e00ff */
[----:B-1----:R-:W-:Y:S01]  /*327c0*/  IMAD.SHL.U32 R21, R8, 0x8, RZ ;  /* 0x0000000808157824 */ /* 0x002fe200078e00ff */
[----:B------:R-:W-:Y:S02]  /*327d0*/  SEL R2, RZ, 0x10, P4 ;  /* 0x00000010ff027807 */ /* 0x000fe40002000000 */
[----:B------:R-:W-:Y:S02]  /*327e0*/  LOP3.LUT R7, R7, 0x38, RZ, 0xc0, !PT ;  /* 0x0000003807077812 */ /* 0x000fe400078ec0ff */
[----:B------:R-:W-:Y:S02]  /*327f0*/  LOP3.LUT R21, R21, 0x38, RZ, 0xc0, !PT ;  /* 0x0000003815157812 */ /* 0x000fe400078ec0ff */
[----:B------:R-:W-:-:S02]  /*32800*/  LOP3.LUT R7, R7, 0x180, RZ, 0xfc, !PT ;  /* 0x0000018007077812 */ /* 0x000fc400078efcff */
[----:B------:R-:W-:Y:S01]  /*32810*/  LOP3.LUT R8, R21, 0xc0, RZ, 0xfc, !PT ;  /* 0x000000c015087812 */ /* 0x000fe200078efcff */
[----:B------:R-:W-:Y:S01]  /*32820*/  IMAD.SHL.U32 R21, R9, 0x8, RZ ;  /* 0x0000000809157824 */ /* 0x000fe200078e00ff */
[----:B------:R-:W-:Y:S02]  /*32830*/  ISETP.GE.AND P0, PT, R7, UR4, PT ;  /* 0x0000000407007c0c */ /* 0x000fe4000bf06270 */
[----:B------:R-:W-:Y:S02]  /*32840*/  ISETP.GE.AND P5, PT, R8, UR4, PT ;  /* 0x0000000408007c0c */ /* 0x000fe4000bfa6270 */
[----:B------:R-:W-:Y:S02]  /*32850*/  LOP3.LUT R21, R21, 0x38, RZ, 0xc0, !PT ;  /* 0x0000003815157812 */ /* 0x000fe400078ec0ff */
[----:B------:R-:W-:Y:S02]  /*32860*/  SEL R3, RZ, 0x8, P5 ;  /* 0x00000008ff037807 */ /* 0x000fe40002800000 */
[----:B------:R-:W-:-:S02]  /*32870*/  LOP3.LUT R8, R21, 0x140, RZ, 0xfc, !PT ;  /* 0x0000014015087812 */ /* 0x000fc400078efcff */
[----:B------:R-:W-:Y:S02]  /*32880*/  LOP3.LUT R7, R21, 0x1c0, RZ, 0xfc, !PT ;  /* 0x000001c015077812 */ /* 0x000fe400078efcff */
        /* <DEDUP_REMOVED lines=103> */
.L_x_7134:
        /* <DEDUP_REMOVED lines=26> */
.L_x_7000:
[----:B------:R-:W-:Y:S05]  /*330a0*/  BSYNC B0 ;  /* 0x0000000000007941 */ /* 0x000fea0003800000 */
.L_x_6999:
[----:B------:R-:W-:Y:S01]  /*330b0*/  NOP ;  /* 0x0000000000007918 */ /* 0x000fe20000000000 */
[----:B------:R-:W-:-:S13]  /*330c0*/  PLOP3.LUT P0, PT, PT, PT, PT, 0x80, 0x0 ;  /* 0x000000000000781c */ /* 0x000fda0003f0f070 */
.L_x_7001:
        /* <DEDUP_REMOVED lines=18> */
.L_x_7135:
[----:B------:R-:W-:Y:S05]  /*331f0*/  BSYNC B0 ;  /* 0x0000000000007941 */ /* 0x000fea0003800000 */
.L_x_7002:
[----:B------:R-:W-:-:S05]  /*33200*/  IMAD.U32 R2, RZ, RZ, UR40 ;  /* 0x00000028ff027e24 */ /* 0x000fca000f8e00ff */
[----:B------:R-:W-:-:S13]  /*33210*/  ISETP.NE.AND P0, PT, R2, 0x3, PT ;  /* 0x000000030200780c */ /* 0x000fda0003f05270 */
[----:B------:R-:W-:Y:S05]  /*33220*/  @!P0 BRA `(.L_x_7004) ;  /* 0x0000000000048947 */ /* 0x000fea0003800000 */
[----:B------:R-:W-:Y:S01]  /*33230*/  BPT.TRAP 0x1 ;  /* 0x000000040000795c */ /* 0x000fe20000300000 */
.L_x_7004:
[----:B-1----:R-:W-:Y:S01]  /*33240*/  SHF.L.U32 R0, R28, 0x1f, RZ ;  /* 0x0000001f1c007819 */ /* 0x002fe200000006ff */
[----:B------:R-:W-:Y:S03]  /*33250*/  BSSY B0, `(.L_x_7005) ;  /* 0x0000003000007945 */ /* 0x000fe60003800000 */
[----:B------:R-:W1:Y:S02]  /*33260*/  SYNCS.PHASECHK.TRANS64.TRYWAIT P0, [R17+URZ+0x38860], R0 ;  /* 0x03886000110075a7 */ /* 0x000e64000800017f */
[----:B-1----:R-:W-:Y:S05]  /*33270*/  @!P0 BRA `(.L_x_7006) ;  /* 0x0000005400148947 */ /* 0x002fea0003800000 */
.L_x_7136:
[----:B------:R-:W-:Y:S05]  /*33280*/  BSYNC B0 ;  /* 0x0000000000007941 */ /* 0x000fea0003800000 */
.L_x_7005:
        /* <DEDUP_REMOVED lines=61> */
[----:B------:R-:W-:-:S13]  /*33660*/  ISETP.GT.AND P6, PT, R6, -0x1, PT ;  /* 0xffffffff0600780c */ /* 0x000fda0003fc4270 */
[----:B------:R-:W-:Y:S02]  /*33670*/  @P6 LOP3.LUT R22, R22, 0x200, RZ, 0xfc, !PT ;  /* 0x0000020016166812 */ /* 0x000fe400078efcff */
[----:B------:R-:W-:-:S13]  /*33680*/  ISETP.LT.OR P6, PT, R27, 0x1, P6 ;  /* 0x000000011b00780c */ /* 0x000fda00037c1670 */
[----:B------:R0:W-:Y:S04]  /*33690*/  LDGSTS.E.BYPASS.LTC128B.128 [R4+0xe400], desc[UR46][R2.64+0x380], !P6 ;  /* 0x0e40038002047fae */ /* 0x0001e8000f101d6e */
[----:B0-----:R-:W0:Y:S04]  /*336a0*/  SHFL.IDX PT, R2, R5, 0x1, 0x181f ;  /* 0x00381f0005027f89 */ /* 0x001e2800000e0000 */
[----:B------:R-:W1:Y:S01]  /*336b0*/  SHFL.IDX PT, R3, R8, 0x1, 0x181f ;  /* 0x00381f0008037f89 */ /* 0x000e6200000e0000 */
[----:B0-----:R-:W-:-:S03]  /*336c0*/  IADD3 R6, P6, R2, R0, RZ ;  /* 0x0000000002067210 */ /* 0x001fc60007fde0ff */
[----:B------:R-:W0:Y:S02]  /*336d0*/  SHFL.IDX PT, R2, R5, 0x2, 0x181f ;  /* 0x00581f0005027f89 */ /* 0x000e2400000e0000 */
[----:B-1----:R-:W-:Y:S01]  /*336e0*/  IMAD.X R7, RZ, RZ, R3, P6 ;  /* 0x000000ffff077224 */ /* 0x002fe200030e0603 */
[----:B------:R-:W-:Y:S01]  /*336f0*/  LOP3.LUT P6, RZ, R22, 0x100, RZ, 0xc0, !PT ;  /* 0x0000010016ff7812 */ /* 0x000fe200078cc0ff */
[----:B------:R-:W1:Y:S03]  /*33700*/  SHFL.IDX PT, R3, R8, 0x2, 0x181f ;  /* 0x00581f0008037f89 */ /* 0x000e6600000e0000 */
[----:B------:R-:W-:Y:S01]  /*33710*/  ISETP.LT.OR P6, PT, R27, 0x11, P6 ;  /* 0x000000111b00780c */ /* 0x000fe200037c1670 */
[----:B------:R-:W2:-:S12]  /*33720*/  SHFL.IDX PT, R8, R8, 0x3, 0x181f ;  /* 0x00781f0008087f89 */ /* 0x000e9800000e0000 */
        /* <DEDUP_REMOVED lines=15> */
[----:B------:R-:W-:Y:S01]  /*33820*/  LDGSTS.E.BYPASS.LTC128B.128 [R4+0xec00], desc[UR46][R6.64+0x380], !P6 ;  /* 0x0ec0038006047fae */ /* 0x000fe2000f101d6e */
        /* <DEDUP_REMOVED lines=20> */
[----:B0-2---:R0:W1:Y:S02]  /*33970*/  SHFL.IDX PT, R2, R5, 0x3, 0x181f ;  /* 0x00781f0005027f89 */ /* 0x00506400000e0000 */
.L_x_7146:
        /* <DEDUP_REMOVED lines=34> */
.L_x_7008:
        /* <DEDUP_REMOVED lines=11> */
.L_x_7009:
        /* <DEDUP_REMOVED lines=11> */
.L_x_7024:
        /* <DEDUP_REMOVED lines=42> */
.L_x_7012:
[----:B------:R-:W-:Y:S01]  /*33fa0*/  IMAD R6, R25, 0x8, R23 ;  /* 0x0000000819067824 */ /* 0x000fe200078e0217 */
[----:B------:R-:W-:Y:S01]  /*33fb0*/  SHF.L.U32 R21, R28, 0x1f, RZ ;  /* 0x0000001f1c157819 */ /* 0x000fe200000006ff */
[----:B------:R-:W-:Y:S01]  /*33fc0*/  BSSY B1, `(.L_x_7013) ;  /* 0x0000004000017945 */ /* 0x000fe20003800000 */
[----:B------:R-:W-:Y:S02]  /*33fd0*/  SHF.R.S32.HI R9, RZ, 0x1f, R5 ;  /* 0x0000001fff097819 */ /* 0x000fe40000011405 */
[----:B------:R-:W0:Y:S02]  /*33fe0*/  SYNCS.PHASECHK.TRANS64.TRYWAIT P0, [R6+URZ+0x38840], R21 ;  /* 0x03884015060075a7 */ /* 0x000e24000800017f */
[----:B0-----:R-:W-:Y:S05]  /*33ff0*/  @!P0 BRA `(.L_x_7014) ;  /* 0x0000004c00f08947 */ /* 0x001fea0003800000 */
.L_x_7147:
[----:B------:R-:W-:Y:S05]  /*34000*/  BSYNC B1 ;  /* 0x0000000000017941 */ /* 0x000fea0003800000 */
.L_x_7013:
        /* <DEDUP_REMOVED lines=42> */
.L_x_7157:
        /* <DEDUP_REMOVED lines=8> */
.L_x_7016:
        /* <DEDUP_REMOVED lines=11> */
.L_x_7017:
[----:B------:R2:W-:Y:S01]  /*343e0*/  SYNCS.ARRIVE.TRANS64.A1T0 RZ, [R6+URZ+0x38830], RZ ;  /* 0x038830ff06ff79a7 */ /* 0x0005e2000810003f */
[----:B------:R-:W-:Y:S05]  /*343f0*/  @!P2 BRA `(.L_x_7018) ;  /* 0x000000000004a947 */ /* 0x000fea0003800000 */
[----:B------:R-:W-:Y:S01]  /*34400*/  BPT.TRAP 0x1 ;  /* 0x000000040000795c */ /* 0x000fe20000300000 */
.L_x_7018:
[----:B------:R-:W3:Y:S01]  /*34410*/  SYNCS.PHASECHK.TRANS64.TRYWAIT P0, [R6+URZ+0x38860], R21 ;  /* 0x03886015060075a7 */ /* 0x000ee2000800017f */
[----:B------:R-:W-:Y:S04]  /*34420*/  BSSY B1, `(.L_x_7019) ;  /* 0x0000002000017945 */ /* 0x000fe80003800000 */
[----:B---3--:R-:W-:Y:S05]  /*34430*/  @!P0 BRA `(.L_x_7020) ;  /* 0x0000005000108947 */ /* 0x008fea0003800000 */
.L_x_7158:
[----:B------:R-:W-:Y:S05]  /*34440*/  BSYNC B1 ;  /* 0x0000000000017941 */ /* 0x000fea0003800000 */
.L_x_7019:
        /* <DEDUP_REMOVED lines=81> */
.L_x_7168:
        /* <DEDUP_REMOVED lines=25> */
.L_x_7022:
        /* <DEDUP_REMOVED lines=11> */
.L_x_7023:
[----:B------:R1:W-:Y:S01]  /*34ba0*/  SYNCS.ARRIVE.TRANS64.A1T0 RZ, [R6+URZ+0x38850], RZ ;  /* 0x038850ff06ff79a7 */ /* 0x0003e2000810003f */
[----:B------:R-:W-:Y:S05]  /*34bb0*/  @P3 BRA `(.L_x_7024) ;  /* 0xfffffff000503947 */ /* 0x000fea000383ffff */
.L_x_7011:
[----:B------:R-:W-:Y:S05]  /*34bc0*/  BSYNC B0 ;  /* 0x0000000000007941 */ /* 0x000fea0003800000 */
.L_x_7010:
        /* <DEDUP_REMOVED lines=21> */
.L_x_7026:
[----:B------:R-:W-:Y:S05]  /*34d20*/  BSYNC B0 ;  /* 0x0000000000007941 */ /* 0x000fea0003800000 */
.L_x_7025:
[----:B------:R-:W-:-:S07]  /*34d30*/  SEL R25, R25, RZ, P0 ;  /* 0x000000ff19197207 */ /* 0x000fce0000000000 */
.L_x_6979:
[----:B------:R-:W-:Y:S05]  /*34d40*/  BSYNC B7 ;  /* 0x0000000000077941 */ /* 0x000fea0003800000 */
.L_x_6977:
        /* <DEDUP_REMOVED lines=11> */
.L_x_7027:
        /* <DEDUP_REMOVED lines=24> */
[----:B-123--:R-:W-:Y:S02]  /*34f80*/  IMAD.IADD R6, R4, 0x1, R5 ;  /* 0x0000000104067824 */ /* 0x00efe400078e0205 */
        /* <DEDUP_REMOVED lines=11> */
.L_x_7178:
[----:B------:R-:W-:Y:S02]  /*35040*/  ULDC UR4, c[0x0][0xd38] ;  /* 0x00034e0000047ab9 */ /* 0x000fe40000000800 */
[----:B------:R-:W-:-:S04]  /*35050*/  IMAD.U32 R4, RZ, RZ, UR4 ;  /* 0x00000004ff047e24 */ /* 0x000fc8000f8e00ff */
[----:B-1----:R-:W-:-:S04]  /*35060*/  IMAD R14, R14, R4, RZ ;  /* 0x000000040e0e7224 */ /* 0x002fc800078e02ff */
[----:B------:R-:W-:-:S05]  /*35070*/  IMAD.IADD R5, R5, 0x1, R14 ;  /* 0x0000000105057824 */ /* 0x000fca00078e020e */
[----:B------:R-:W-:-:S13]  /*35080*/  ISETP.GT.AND P6, PT, R5, R0, PT ;  /* 0x000000000500720c */ /* 0x000fda0003fc4270 */
[----:B------:R-:W-:Y:S05]  /*35090*/  @P6 BRA `(.L_x_7030) ;  /* 0x00000000009c6947 */ /* 0x000fea0003800000 */
.L_x_7035:
        /* <DEDUP_REMOVED lines=14> */
.L_x_7033:
[----:B------:R-:W-:Y:S05]  /*35180*/  BSYNC B0 ;  /* 0x0000000000007941 */ /* 0x000fea0003800000 */
.L_x_7032:
[----:B------:R-:W-:-:S03]  /*35190*/  UMOV UR4, 0xffffffff ;  /* 0xffffffff00047882 */ /* 0x000fc60000000000 */
[----:B------:R-:W-:Y:S05]  /*351a0*/  BRA.DIV UR4, `(.L_x_7034) ;  /* 0x0000004e04c87947 */ /* 0x000fea000b800000 */
[----:B-----5:R-:W1:Y:S02]  /*351b0*/  SHFL.UP PT, R14, R17, 0x1, RZ ;  /* 0x04200000110e7989 */ /* 0x020e6400000e00ff */
        /* <DEDUP_REMOVED lines=15> */
.L_x_7186:
[----:B------:R-:W-:Y:S02]  /*352b0*/  ULDC UR4, c[0x0][0xd38] ;  /* 0x00034e0000047ab9 */ /* 0x000fe40000000800 */
[----:B------:R-:W-:-:S04]  /*352c0*/  IMAD.U32 R4, RZ, RZ, UR4 ;  /* 0x00000004ff047e24 */ /* 0x000fc8000f8e00ff */
[----:B-1----:R-:W-:-:S04]  /*352d0*/  IMAD R14, R14, R4, RZ ;  /* 0x000000040e0e7224 */ /* 0x002fc800078e02ff */
[----:B------:R-:W-:-:S05]  /*352e0*/  IMAD.IADD R5, R14, 0x1, R5 ;  /* 0x000000010e057824 */ /* 0x000fca00078e0205 */
[----:B------:R-:W-:-:S13]  /*352f0*/  ISETP.GT.AND P6, PT, R5, R0, PT ;  /* 0x000000000500720c */ /* 0x000fda0003fc4270 */
[----:B------:R-:W-:Y:S05]  /*35300*/  @!P6 BRA `(.L_x_7035) ;  /* 0xfffffffc0064e947 */ /* 0x000fea000383ffff */
.L_x_7030:
        /* <DEDUP_REMOVED lines=8> */
.L_x_7190:
[----:B------:R-:W-:Y:S01]  /*35390*/  ISETP.NE.AND P0, PT, R2, RZ, PT ;  /* 0x000000ff0200720c */ /* 0x000fe20003f05270 */
[----:B------:R-:W-:-:S12]  /*353a0*/  IMAD.MOV.U32 R14, RZ, RZ, RZ ;  /* 0x000000ffff0e7224 */ /* 0x000fd800078e00ff */
[----:B------:R-:W-:Y:S05]  /*353b0*/  @!P0 BRA `(.L_x_7037) ;  /* 0x0000000000108947 */ /* 0x000fea0003800000 */
[----:B------:R-:W-:Y:S01]  /*353c0*/  UMOV UR4, 0xffffffff ;  /* 0xffffffff00047882 */ /* 0x000fe20000000000 */
[----:B------:R-:W-:Y:S02]  /*353d0*/  VIADD R12, R6, 0xffffffff ;  /* 0xffffffff060c7836 */ /* 0x000fe40000000000 */
[----:B------:R-:W-:Y:S05]  /*353e0*/  BRA.DIV UR4, `(.L_x_7038) ;  /* 0x00000052043c7947 */ /* 0x000fea000b800000 */
[----:B------:R3:W4:Y:S02]  /*353f0*/  SHFL.IDX PT, R14, R3, R12, 0x1f ;  /* 0x00001f0c030e7589 */ /* 0x00072400000e0000 */
.L_x_7037:
[----:B0--3--:R-:W0:Y:S01]  /*35400*/  LDC.64 R2, c[0x0][0xd90] ;  /* 0x00036400ff027b82 */ /* 0x009e220000000a00 */
[----:B------:R-:W-:-:S04]  /*35410*/  IMAD.IADD R19, R6, 0x1, R19 ;  /* 0x0000000106137824 */ /* 0x000fc800078e0213 */
[----:B0-----:R-:W-:-:S05]  /*35420*/  IMAD.WIDE R2, R19, 0x4, R2 ;  /* 0x0000000413027825 */ /* 0x001fca00078e0202 */
[----:B-1----:R0:W2:Y:S01]  /*35430*/  LDG.E R6, desc[UR46][R2.64] ;  /* 0x0000002e02067981 */ /* 0x0020a2000c1e1900 */
[----:B----4-:R-:W-:-:S04]  /*35440*/  IMAD R16, R14, R4, R16 ;  /* 0x000000040e107224 */ /* 0x010fc800078e0210 */
[----:B------:R-:W-:Y:S02]  /*35450*/  IMAD.IADD R0, R0, 0x1, -R16 ;  /* 0x0000000100007824 */ /* 0x000fe400078e0a10 */
[----:B0-----:R-:W-:Y:S02]  /*35460*/  IMAD.MOV.U32 R2, RZ, RZ, RZ ;  /* 0x000000ffff027224 */ /* 0x001fe400078e00ff */
[----:B--2---:R-:W-:-:S05]  /*35470*/  IMAD R5, R17, R6, RZ ;  /* 0x0000000611057224 */ /* 0x004fca00078e02ff */
        /* <DEDUP_REMOVED lines=33> */
[----:B------:R0:W1:Y:S02]  /*35690*/  F2I.FTZ.U32.TRUNC.NTZ R3, R2 ;  /* 0x0000000200037305 */ /* 0x000064000021f000 */
[----:B0-----:R-:W-:Y:S02]  /*356a0*/  IMAD.MOV.U32 R2, RZ, RZ, RZ ;  /* 0x000000ffff027224 */ /* 0x001fe400078e00ff */
[----:B-1----:R-:W-:-:S04]  /*356b0*/  IMAD.MOV R5, RZ, RZ, -R3 ;  /* 0x000000ffff057224 */ /* 0x002fc800078e0a03 */
        /* <DEDUP_REMOVED lines=22> */
.L_x_7031:
[----:B------:R-:W-:Y:S01]  /*35820*/  UMOV UR4, URZ ;  /* 0x0000003f00047c82 */ /* 0x000fe20008000000 */
[----:B------:R-:W-:Y:S01]  /*35830*/  UMOV UR5, URZ ;  /* 0x0000003f00057c82 */ /* 0x000fe20008000000 */
[----:B------:R-:W-:Y:S01]  /*35840*/  ULDC UR6, c[0x0][0xd3c] ;  /* 0x00034f0000067ab9 */ /* 0x000fe20000000800 */
[----:B------:R-:W-:Y:S02]  /*35850*/  IMAD.MOV.U32 R16, RZ, RZ, R0 ;  /* 0x000000ffff107224 */ /* 0x000fe400078e0000 */
[----:B------:R-:W-:Y:S02]  /*35860*/  IMAD.U32 R17, RZ, RZ, UR4 ;  /* 0x00000004ff117e24 */ /* 0x000fe4000f8e00ff */
[----:B------:R-:W-:Y:S02]  /*35870*/  IMAD.U32 R18, RZ, RZ, UR5 ;  /* 0x00000005ff127e24 */ /* 0x000fe4000f8e00ff */
[----:B------:R-:W-:-:S07]  /*35880*/  IMAD.U32 R19, RZ, RZ, UR6 ;  /* 0x00000006ff137e24 */ /* 0x000fce000f8e00ff */
.L_x_7039:
        /* <DEDUP_REMOVED lines=10> */
.L_x_7028:
[----:B------:R-:W-:Y:S02]  /*35930*/  ULDC UR4, c[0x0][0xd3c] ;  /* 0x00034f0000047ab9 */ /* 0x000fe40000000800 */
[----:B0-----:R-:W-:-:S13]  /*35940*/  ISETP.GE.AND P0, PT, R19, UR4, PT ;  /* 0x0000000413007c0c */ /* 0x001fda000bf06270 */
[----:B------:R-:W-:Y:S05]  /*35950*/  @!P0 BRA `(.L_x_7040) ;  /* 0xffffff8400588947 */ /* 0x000fea000383ffff */
[----:B------:R-:W-:Y:S05]  /*35960*/  BSYNC B8 ;  /* 0x0000000000087941 */ /* 0x000fea0003800000 */
.L_x_6911:
[----:B0-----:R-:W5:Y:S01]  /*35970*/  LDL.LU R0, [R1+0x438] ;  /* 0x0004380001007983 */ /* 0x001f620000300800 */
        /* <DEDUP_REMOVED lines=11> */
.L_x_7193:
[----:B------:R-:W-:Y:S05]  /*35a30*/  BSYNC B0 ;  /* 0x0000000000007941 */ /* 0x000fea0003800000 */
.L_x_7041:
[----:B------:R-:W-:-:S03]  /*35a40*/  UMOV UR4, 0xffffffff ;  /* 0xffffffff00047882 */ /* 0x000fc60000000000 */
[----:B------:R-:W-:Y:S05]  /*35a50*/  BRA.DIV UR4, `(.L_x_7043) ;  /* 0x0000004a04d87947 */ /* 0x000fea000b800000 */
[----:B------:R-:W0:Y:S02]  /*35a60*/  S2R R0, SR_TID.X ;  /* 0x0000000000007919 */ /* 0x000e240000002100 */
[----:B0-----:R-:W-:-:S04]  /*35a70*/  SHF.R.U32.HI R0, RZ, 0x5, R0 ;  /* 0x00000005ff007819 */ /* 0x001fc80000011600 */
[----:B------:R-:W-:-:S05]  /*35a80*/  LOP3.LUT R0, R0, 0x3, RZ, 0xc0, !PT ;  /* 0x0000000300007812 */ /* 0x000fca00078ec0ff */
[----:B------:R0:W0:Y:S02]  /*35a90*/  SHFL.IDX PT, R14, R0, RZ, 0x1f ;  /* 0x00001fff000e7589 */ /* 0x00002400000e0000 */
.L_x_7196:
[----:B0-----:R-:W-:-:S13]  /*35aa0*/  ISETP.NE.AND P0, PT, R14, RZ, PT ;  /* 0x000000ff0e00720c */ /* 0x001fda0003f05270 */
[----:B------:R-:W-:Y:S05]  /*35ab0*/  @P0 BRA `(.L_x_6680) ;  /* 0x0000000000880947 */ /* 0x000fea0003800000 */
[----:B------:R-:W-:-:S03]  /*35ac0*/  UMOV UR4, 0xffffffff ;  /* 0xffffffff00047882 */ /* 0x000fc60000000000 */
[----:B------:R-:W-:Y:S05]  /*35ad0*/  BRA.DIV UR4, `(.L_x_7044) ;  /* 0x0000004a04ec7947 */ /* 0x000fea000b800000 */
[----:B------:R-:W-:-:S13]  /*35ae0*/  ELECT P6, URZ, PT ;  /* 0x00000000003f782f */ /* 0x000fda00038c0000 */
.L_x_7199:
[----:B------:R-:W-:Y:S05]  /*35af0*/  @!P6 BRA `(.L_x_6680) ;  /* 0x000000000078e947 */ /* 0x000fea0003800000 */
[----:B------:R-:W-:-:S06]  /*35b00*/  ULOP3.LUT UR4, UR36, 0x2, URZ, 0xfc, !UPT ;  /* 0x0000000224047892 */ /* 0x000fcc000f8efc3f */
[----:B------:R-:W-:-:S05]  /*35b10*/  IMAD.U32 R0, RZ, RZ, UR4 ;  /* 0x00000004ff007e24 */ /* 0x000fca000f8e00ff */
[----:B------:R-:W-:-:S13]  /*35b20*/  ISETP.NE.AND P0, PT, R0, 0x3, PT ;  /* 0x000000030000780c */ /* 0x000fda0003f05270 */
[----:B------:R-:W-:Y:S05]  /*35b30*/  @!P0 BRA `(.L_x_7045) ;  /* 0x0000000000048947 */ /* 0x000fea0003800000 */
[----:B------:R-:W-:Y:S01]  /*35b40*/  BPT.TRAP 0x1 ;  /* 0x000000040000795c */ /* 0x000fe20000300000 */
.L_x_7045:
[C---:B------:R-:W-:Y:S01]  /*35b50*/  IMAD R5, R25.reuse, 0x8, R4 ;  /* 0x0000000819057824 */ /* 0x040fe200078e0204 */
[----:B------:R-:W-:Y:S01]  /*35b60*/  SHF.L.U32 R0, R28, 0x1f, RZ ;  /* 0x0000001f1c007819 */ /* 0x000fe200000006ff */
[----:B------:R-:W-:-:S03]  /*35b70*/  VIADD R25, R25, 0x1 ;  /* 0x0000000119197836 */ /* 0x000fc60000000000 */
[----:B------:R-:W0:Y:S02]  /*35b80*/  SYNCS.PHASECHK.TRANS64.TRYWAIT P1, [R5+URZ+0x38840], R0 ;  /* 0x03884000050075a7 */ /* 0x000e24000802017f */
[----:B------:R-:W-:-:S04]  /*35b90*/  ISETP.NE.AND P2, PT, R25, 0x2, PT ;  /* 0x000000021900780c */ /* 0x000fc80003f45270 */
[----:B------:R-:W-:Y:S01]  /*35ba0*/  SEL R3, RZ, 0x1, P2 ;  /* 0x00000001ff037807 */ /* 0x000fe20001000000 */
[----:B0-----:R-:W-:Y:S08]  /*35bb0*/  @!P1 BRA `(.L_x_7046) ;  /* 0x0000004800d49947 */ /* 0x001ff00003800000 */
.L_x_7200:
[----:B------:R-:W-:Y:S02]  /*35bc0*/  SEL R25, R25, RZ, P2 ;  /* 0x000000ff19197207 */ /* 0x000fe40001000000 */
[----:B------:R-:W-:Y:S01]  /*35bd0*/  LOP3.LUT R2, R28, R3, RZ, 0x3c, !PT ;  /* 0x000000031c027212 */ /* 0x000fe200078e3cff */
[----:B------:R-:W-:Y:S06]  /*35be0*/  @!P0 BRA `(.L_x_7047) ;  /* 0x0000000000048947 */ /* 0x000fec0003800000 */
[----:B------:R-:W-:Y:S01]  /*35bf0*/  BPT.TRAP 0x1 ;  /* 0x000000040000795c */ /* 0x000fe20000300000 */
.L_x_7047:
[----:B------:R-:W-:Y:S01]  /*35c00*/  IMAD R25, R25, 0x8, R4 ;  /* 0x0000000819197824 */ /* 0x000fe200078e0204 */
[----:B------:R-:W-:-:S04]  /*35c10*/  SHF.L.U32 R2, R2, 0x1f, RZ ;  /* 0x0000001f02027819 */ /* 0x000fc800000006ff */
[----:B------:R-:W0:Y:S02]  /*35c20*/  SYNCS.PHASECHK.TRANS64.TRYWAIT P1, [R25+URZ+0x38840], R2 ;  /* 0x03884002190075a7 */ /* 0x000e24000802017f */
[----:B0-----:R-:W-:Y:S05]  /*35c30*/  @!P1 BRA `(.L_x_7048) ;  /* 0x0000004800c89947 */ /* 0x001fea0003800000 */
.L_x_7201:
[----:B------:R-:W-:Y:S05]  /*35c40*/  @!P0 BRA `(.L_x_7049) ;  /* 0x0000000000048947 */ /* 0x000fea0003800000 */
[----:B------:R-:W-:Y:S01]  /*35c50*/  BPT.TRAP 0x1 ;  /* 0x000000040000795c */ /* 0x000fe20000300000 */
.L_x_7049:
[----:B------:R-:W0:Y:S02]  /*35c60*/  SYNCS.PHASECHK.TRANS64.TRYWAIT P1, [R5+URZ+0x38860], R0 ;  /* 0x03886000050075a7 */ /* 0x000e24000802017f */
[----:B0-----:R-:W-:Y:S05]  /*35c70*/  @!P1 BRA `(.L_x_7050) ;  /* 0x0000004800cc9947 */ /* 0x001fea0003800000 */
.L_x_7202:
[----:B------:R-:W-:Y:S05]  /*35c80*/  @!P0 BRA `(.L_x_7051) ;  /* 0x0000000000048947 */ /* 0x000fea0003800000 */
[----:B------:R-:W-:Y:S01]  /*35c90*/  BPT.TRAP 0x1 ;  /* 0x000000040000795c */ /* 0x000fe20000300000 */
.L_x_7051:
[----:B------:R0:W0:Y:S02]  /*35ca0*/  SYNCS.PHASECHK.TRANS64.TRYWAIT P0, [R25+URZ+0x38860], R2 ;  /* 0x03886002190075a7 */ /* 0x000024000800017f */
[----:B0-----:R-:W-:Y:S05]  /*35cb0*/  @!P0 NANOSLEEP.SYNCS 0x989680 ;  /* 0x009896800000895d */ /* 0x001fea0003900000 */
[----:B------:R-:W0:Y:S02]  /*35cc0*/  @!P0 SYNCS.PHASECHK.TRANS64 P0, [R25+URZ+0x38860], R2 ;  /* 0x03886002190085a7 */ /* 0x000e24000800007f */
[----:B0-----:R-:W-:Y:S05]  /*35cd0*/  @!P0 BRA `(.L_x_7051) ;  /* 0xfffffffc00f08947 */ /* 0x001fea000383ffff */
.L_x_6680:
[----:B------:R-:W-:Y:S05]  /*35ce0*/  BSYNC B9 ;  /* 0x0000000000097941 */ /* 0x000fea0003800000 */
.L_x_6677:
[----:B------:R-:W-:Y:S05]  /*35cf0*/  EXIT ;  /* 0x000000000000794d */ /* 0x000fea0003800000 */
.L_x_6704:
[----:B0-----:R0:W1:Y:S02]  /*35d00*/  SYNCS.PHASECHK.TRANS64.TRYWAIT P5, [R61+URZ+0x38890], R70 ;  /* 0x038890463d0075a7 */ /* 0x00106400080a017f */
[----:B-1----:R-:W-:Y:S05]  /*35d10*/  @!P5 NANOSLEEP.SYNCS 0x989680 ;  /* 0x009896800000d95d */ /* 0x002fea0003900000 */
[----:B------:R-:W1:Y:S02]  /*35d20*/  @!P5 SYNCS.PHASECHK.TRANS64 P5, [R61+URZ+0x38890], R70 ;  /* 0x038890463d00d5a7 */ /* 0x000e6400080a007f */
[----:B-1----:R-:W-:Y:S05]  /*35d30*/  @!P5 BRA `(.L_x_6704) ;  /* 0xfffffffc00f0d947 */ /* 0x002fea000383ffff */
[----:B------:R-:W-:Y:S05]  /*35d40*/  BRA `(.L_x_7052) ;  /* 0xfffffccc00f87947 */ /* 0x000fea000383ffff */
.L_x_6705:
        /* <DEDUP_REMOVED lines=8> */
.L_x_7054:
[----:B------:R-:W-:Y:S05]  /*35dd0*/  BSYNC B1 ;  /* 0x0000000000017941 */ /* 0x000fea0003800000 */
.L_x_7053:
        /* <DEDUP_REMOVED lines=8> */
.L_x_7055:
[----:B------:R-:W-:Y:S05]  /*35e60*/  BRA `(.L_x_7056) ;  /* 0xfffffccc00c47947 */ /* 0x000fea000383ffff */
.L_x_6715:
[----:B0-----:R0:W1:Y:S02]  /*35e70*/  SYNCS.PHASECHK.TRANS64.TRYWAIT P6, [R61+URZ+0x38890], R70 ;  /* 0x038890463d0075a7 */ /* 0x00106400080c017f */
[----:B-1----:R-:W-:Y:S05]  /*35e80*/  @!P6 NANOSLEEP.SYNCS 0x989680 ;  /* 0x009896800000e95d */ /* 0x002fea0003900000 */
[----:B------:R-:W1:Y:S02]  /*35e90*/  @!P6 SYNCS.PHASECHK.TRANS64 P6, [R61+URZ+0x38890], R70 ;  /* 0x038890463d00e5a7 */ /* 0x000e6400080c007f */
[----:B-1----:R-:W-:Y:S05]  /*35ea0*/  @!P6 BRA `(.L_x_6715) ;  /* 0xfffffffc00f0e947 */ /* 0x002fea000383ffff */
[----:B------:R-:W-:Y:S05]  /*35eb0*/  BRA `(.L_x_7057) ;  /* 0xfffffcd800487947 */ /* 0x000fea000383ffff */
.L_x_6716:
        /* <DEDUP_REMOVED lines=8> */
.L_x_7059:
[----:B------:R-:W-:Y:S05]  /*35f40*/  BSYNC B1 ;  /* 0x0000000000017941 */ /* 0x000fea0003800000 */
.L_x_7058:
        /* <DEDUP_REMOVED lines=8> */
.L_x_7060:
[----:B------:R-:W-:Y:S01]  /*35fd0*/  IMAD.MOV.U32 R64, RZ, RZ, R14 ;  /* 0x000000ffff407224 */ /* 0x000fe200078e000e */
[----:B------:R-:W-:Y:S06]  /*35fe0*/  BRA `(.L_x_7061) ;  /* 0xfffffcd800107947 */ /* 0x000fec000383ffff */
.L_x_6721:
[----:B0-----:R0:W1:Y:S02]  /*35ff0*/  SYNCS.PHASECHK.TRANS64.TRYWAIT P0, [R61+URZ+0x38890], R70 ;  /* 0x038890463d0075a7 */ /* 0x001064000800017f */
[----:B-1----:R-:W-:Y:S05]  /*36000*/  @!P0 NANOSLEEP.SYNCS 0x989680 ;  /* 0x009896800000895d */ /* 0x002fea0003900000 */
[----:B------:R-:W1:Y:S02]  /*36010*/  @!P0 SYNCS.PHASECHK.TRANS64 P0, [R61+URZ+0x38890], R70 ;  /* 0x038890463d0085a7 */ /* 0x000e64000800007f */
[----:B-1----:R-:W-:Y:S05]  /*36020*/  @!P0 BRA `(.L_x_6721) ;  /* 0xfffffffc00f08947 */ /* 0x002fea000383ffff */
[----:B------:R-:W-:Y:S05]  /*36030*/  BRA `(.L_x_7062) ;  /* 0xfffffce000107947 */ /* 0x000fea000383ffff */
.L_x_6722:
[----:B------:R-:W-:Y:S01]  /*36040*/  BSSY B1, `(.L_x_7063) ;  /* 0x0000007000017945 */ /* 0x000fe20003800000 */
[----:B------:R-:W-:Y:S02]  /*36050*/  IMAD.MOV.U32 R12, RZ, RZ, RZ ;  /* 0x000000ffff0c7224 */ /* 0x000fe400078e00ff */
[----:B------:R-:W-:Y:S02]  /*36060*/  IMAD.MOV.U32 R11, RZ, RZ, 0x1c1f ;  /* 0x00001c1fff0b7424 */ /* 0x000fe400078e00ff */
[----:B------:R-:W-:-:S07]  /*36070*/  IMAD.MOV.U32 R15, RZ, RZ, -0x1 ;  /* 0xffffffffff0f7424 */ /* 0x000fce00078e00ff */
[----:B0-----:R-:W-:Y:S05]  /*36080*/  WARPSYNC.COLLECTIVE R15, `(.L_x_7064) ;  /* 0x000000000f087348 */ /* 0x001fea0003c00000 */
[----:B------:R1:W2:Y:S02]  /*36090*/  SHFL.IDX P6, R14, R13, R12, R11 ;  /* 0x0000000c0d0e7389 */ /* 0x0002a400000c000b */
[----:B012---:R-:W-:Y:S01]  /*360a0*/  ENDCOLLECTIVE ;  /* 0x000000000000791b */ /* 0x007fe20003800000 */
.L_x_7064:
[----:B------:R-:W-:Y:S05]  /*360b0*/  BSYNC B1 ;  /* 0x0000000000017941 */ /* 0x000fea0003800000 */
.L_x_7063:
        /* <DEDUP_REMOVED lines=8> */
.L_x_7065:
[----:B------:R-:W-:Y:S05]  /*36140*/  BRA `(.L_x_7066) ;  /* 0xfffffce000387947 */ /* 0x000fea000383ffff */
.L_x_6725:
[----:B-1----:R1:W4:Y:S02]  /*36150*/  SYNCS.PHASECHK.TRANS64.TRYWAIT P5, [R61+URZ+0x388b0], R70 ;  /* 0x0388b0463d0075a7 */ /* 0x00232400080a017f */
[----:B----4-:R-:W-:Y:S05]  /*36160*/  @!P5 NANOSLEEP.SYNCS 0x989680 ;  /* 0x009896800000d95d */ /* 0x010fea0003900000 */
[----:B------:R-:W4:Y:S02]  /*36170*/  @!P5 SYNCS.PHASECHK.TRANS64 P5, [R61+URZ+0x388b0], R70 ;  /* 0x0388b0463d00d5a7 */ /* 0x000f2400080a007f */
[----:B----4-:R-:W-:Y:S05]  /*36180*/  @!P5 BRA `(.L_x_6725) ;  /* 0xfffffffc00f0d947 */ /* 0x010fea000383ffff */
[----:B------:R-:W-:Y:S05]  /*36190*/  BRA `(.L_x_7067) ;  /* 0xfffffce000c07947 */ /* 0x000fea000383ffff */
.L_x_6767:
        /* <DEDUP_REMOVED lines=8> */
.L_x_7069:
[----:B------:R-:W-:Y:S05]  /*36220*/  BSYNC B1 ;  /* 0x0000000000017941 */ /* 0x000fea0003800000 */
.L_x_7068:
        /* <DEDUP_REMOVED lines=8> */
.L_x_7070:
[----:B------:R-:W-:Y:S02]  /*362b0*/  IMAD.MOV.U32 R13, RZ, RZ, R68 ;  /* 0x000000ffff0d7224 */ /* 0x000fe400078e0044 */
[----:B------:R-:W-:-:S07]  /*362c0*/  IMAD.MOV.U32 R6, RZ, RZ, R14 ;  /* 0x000000ffff067224 */ /* 0x000fce00078e000e */
[----:B------:R-:W-:Y:S05]  /*362d0*/  WARPSYNC.COLLECTIVE R15, `(.L_x_7071) ;  /* 0x000000000f087348 */ /* 0x000fea0003c00000 */
[----:B------:R0:W1:Y:S02]  /*362e0*/  SHFL.IDX P6, R14, R13, R12, R11 ;  /* 0x0000000c0d0e7389 */ /* 0x00006400000c000b */
[----:B01----:R-:W-:Y:S01]  /*362f0*/  ENDCOLLECTIVE ;  /* 0x000000000000791b */ /* 0x003fe20003800000 */
.L_x_7071:
[----:B------:R-:W-:Y:S02]  /*36300*/  IMAD.MOV.U32 R13, RZ, RZ, R65 ;  /* 0x000000ffff0d7224 */ /* 0x000fe400078e0041 */
[----:B------:R-:W-:-:S07]  /*36310*/  IMAD.MOV.U32 R7, RZ, RZ, R14 ;  /* 0x000000ffff077224 */ /* 0x000fce00078e000e */
[----:B------:R-:W-:Y:S05]  /*36320*/  WARPSYNC.COLLECTIVE R15, `(.L_x_7072) ;  /* 0x000000000f087348 */ /* 0x000fea0003c00000 */
[----:B------:R0:W1:Y:S02]  /*36330*/  SHFL.IDX P6, R14, R13, R12, R11 ;  /* 0x0000000c0d0e7389 */ /* 0x00006400000c000b */
[----:B01----:R-:W-:Y:S01]  /*36340*/  ENDCOLLECTIVE ;  /* 0x000000000000791b */ /* 0x003fe20003800000 */
.L_x_7072:
[----:B------:R-:W-:Y:S01]  /*36350*/  IMAD.MOV.U32 R8, RZ, RZ, R14 ;  /* 0x000000ffff087224 */ /* 0x000fe200078e000e */
[----:B------:R-:W-:Y:S06]  /*36360*/  BRA `(.L_x_7073) ;  /* 0xfffffd8400587947 */ /* 0x000fec000383ffff */
.L_x_6770:
[----:B------:R-:W-:Y:S01]  /*36370*/  BSSY B1, `(.L_x_7074) ;  /* 0x0000008000017945 */ /* 0x000fe20003800000 */
[----:B------:R-:W-:Y:S02]  /*36380*/  IMAD.MOV.U32 R13, RZ, RZ, R36 ;  /* 0x000000ffff0d7224 */ /* 0x000fe400078e0024 */
[----:B------:R-:W-:Y:S02]  /*36390*/  IMAD.MOV.U32 R12, RZ, RZ, 0x1 ;  /* 0x00000001ff0c7424 */ /* 0x000fe400078e00ff */
[----:B------:R-:W-:Y:S02]  /*363a0*/  IMAD.MOV.U32 R11, RZ, RZ, 0x1c1f ;  /* 0x00001c1fff0b7424 */ /* 0x000fe400078e00ff */
[----:B------:R-:W-:-:S07]  /*363b0*/  IMAD.MOV.U32 R15, RZ, RZ, -0x1 ;  /* 0xffffffffff0f7424 */ /* 0x000fce00078e00ff */
[----:B0--34-:R-:W-:Y:S05]  /*363c0*/  WARPSYNC.COLLECTIVE R15, `(.L_x_7075) ;  /* 0x000000000f087348 */ /* 0x019fea0003c00000 */
[----:B------:R1:W2:Y:S02]  /*363d0*/  SHFL.IDX P6, R14, R13, R12, R11 ;  /* 0x0000000c0d0e7389 */ /* 0x0002a400000c000b */
[----:B01234-:R-:W-:Y:S01]  /*363e0*/  ENDCOLLECTIVE ;  /* 0x000000000000791b */ /* 0x01ffe20003800000 */
.L_x_7075:
[----:B------:R-:W-:Y:S05]  /*363f0*/  BSYNC B1 ;  /* 0x0000000000017941 */ /* 0x000fea0003800000 */
.L_x_7074:
        /* <DEDUP_REMOVED lines=8> */
.L_x_7076:
[----:B------:R-:W-:Y:S02]  /*36480*/  IMAD.MOV.U32 R13, RZ, RZ, R68 ;  /* 0x000000ffff0d7224 */ /* 0x000fe400078e0044 */
[----:B------:R-:W-:-:S07]  /*36490*/  IMAD.MOV.U32 R6, RZ, RZ, R14 ;  /* 0x000000ffff067224 */ /* 0x000fce00078e000e */
[----:B------:R-:W-:Y:S05]  /*364a0*/  WARPSYNC.COLLECTIVE R15, `(.L_x_7077) ;  /* 0x000000000f087348 */ /* 0x000fea0003c00000 */
[----:B------:R0:W1:Y:S02]  /*364b0*/  SHFL.IDX P6, R14, R13, R12, R11 ;  /* 0x0000000c0d0e7389 */ /* 0x00006400000c000b */
[----:B01----:R-:W-:Y:S01]  /*364c0*/  ENDCOLLECTIVE ;  /* 0x000000000000791b */ /* 0x003fe20003800000 */
.L_x_7077:
[----:B------:R-:W-:Y:S02]  /*364d0*/  IMAD.MOV.U32 R13, RZ, RZ, R65 ;  /* 0x000000ffff0d7224 */ /* 0x000fe400078e0041 */
[----:B------:R-:W-:-:S07]  /*364e0*/  IMAD.MOV.U32 R7, RZ, RZ, R14 ;  /* 0x000000ffff077224 */ /* 0x000fce00078e000e */
[----:B------:R-:W-:Y:S05]  /*364f0*/  WARPSYNC.COLLECTIVE R15, `(.L_x_7078) ;  /* 0x000000000f087348 */ /* 0x000fea0003c00000 */
[----:B------:R0:W1:Y:S02]  /*36500*/  SHFL.IDX P6, R14, R13, R12, R11 ;  /* 0x0000000c0d0e7389 */ /* 0x00006400000c000b */
[----:B01----:R-:W-:Y:S01]  /*36510*/  ENDCOLLECTIVE ;  /* 0x000000000000791b */ /* 0x003fe20003800000 */
.L_x_7078:
[----:B------:R-:W-:Y:S05]  /*36520*/  BRA `(.L_x_7079) ;  /* 0xfffffd8400c47947 */ /* 0x000fea000383ffff */
.L_x_6774:
[----:B-1----:R1:W4:Y:S02]  /*36530*/  SYNCS.PHASECHK.TRANS64.TRYWAIT P0, [R2+URZ+0x38800], R65 ;  /* 0x03880041020075a7 */ /* 0x002324000800017f */
[----:B----4-:R-:W-:Y:S05]  /*36540*/  @!P0 NANOSLEEP.SYNCS 0x989680 ;  /* 0x009896800000895d */ /* 0x010fea0003900000 */
[----:B------:R-:W4:Y:S02]  /*36550*/  @!P0 SYNCS.PHASECHK.TRANS64 P0, [R2+URZ+0x38800], R65 ;  /* 0x03880041020085a7 */ /* 0x000f24000800007f */
[----:B----4-:R-:W-:Y:S05]  /*36560*/  @!P0 BRA `(.L_x_6774) ;  /* 0xfffffffc00f08947 */ /* 0x010fea000383ffff */
[----:B------:R-:W-:Y:S05]  /*36570*/  BRA `(.L_x_7080) ;  /* 0xfffffd8800507947 */ /* 0x000fea000383ffff */
.L_x_6782:
        /* <DEDUP_REMOVED lines=9> */
.L_x_7082:
[----:B------:R-:W-:Y:S05]  /*36610*/  BSYNC B1 ;  /* 0x0000000000017941 */ /* 0x000fea0003800000 */
.L_x_7081:
[----:B------:R-:W-:Y:S01]  /*36620*/  IMAD.MOV.U32 R13, RZ, RZ, R36 ;  /* 0x000000ffff0d7224 */ /* 0x000fe200078e0024 */
[----:B------:R-:W-:Y:S01]  /*36630*/  ISETP.GE.AND P0, PT, R16, R71, PT ;  /* 0x000000471000720c */ /* 0x000fe20003f06270 */
[----:B------:R-:W-:Y:S02]  /*36640*/  IMAD.MOV.U32 R12, RZ, RZ, RZ ;  /* 0x000000ffff0c7224 */ /* 0x000fe400078e00ff */
[----:B------:R-:W-:Y:S02]  /*36650*/  IMAD.MOV.U32 R11, RZ, RZ, 0x1c1f ;  /* 0x00001c1fff0b7424 */ /* 0x000fe400078e00ff */
[----:B------:R-:W-:Y:S02]  /*36660*/  IMAD.MOV.U32 R15, RZ, RZ, -0x1 ;  /* 0xffffffffff0f7424 */ /* 0x000fe400078e00ff */
[----:B------:R-:W-:Y:S02]  /*36670*/  IMAD.MOV.U32 R3, RZ, RZ, R14 ;  /* 0x000000ffff037224 */ /* 0x000fe400078e000e */
[----:B------:R-:W-:-:S07]  /*36680*/  IMAD R27, R24, R7, RZ ;  /* 0x00000007181b7224 */ /* 0x000fce00078e02ff */
[----:B------:R-:W-:Y:S05]  /*36690*/  WARPSYNC.COLLECTIVE R15, `(.L_x_7083) ;  /* 0x000000000f087348 */ /* 0x000fea0003c00000 */
[----:B------:R0:W1:Y:S02]  /*366a0*/  SHFL.IDX P6, R14, R13, R12, R11 ;  /* 0x0000000c0d0e7389 */ /* 0x00006400000c000b */
[----:B01----:R-:W-:Y:S01]  /*366b0*/  ENDCOLLECTIVE ;  /* 0x000000000000791b */ /* 0x003fe20003800000 */
.L_x_7083:
        /* <DEDUP_REMOVED lines=8> */
.L_x_7084:
[----:B------:R-:W-:-:S05]  /*36740*/  @!P1 IADD3 R8, P2, R4, R7, RZ ;  /* 0x0000000704089210 */ /* 0x000fca0007f5e0ff */
[----:B------:R-:W-:Y:S02]  /*36750*/  @!P1 IMAD.X R9, R3, 0x1, R6, P2 ;  /* 0x0000000103099824 */ /* 0x000fe400010e0606 */
[----:B------:R-:W-:Y:S02]  /*36760*/  IMAD.MOV.U32 R13, RZ, RZ, R65 ;  /* 0x000000ffff0d7224 */ /* 0x000fe400078e0041 */
[----:B------:R-:W-:-:S07]  /*36770*/  IMAD.MOV.U32 R5, RZ, RZ, R14 ;  /* 0x000000ffff057224 */ /* 0x000fce00078e000e */
[----:B------:R-:W-:Y:S05]  /*36780*/  WARPSYNC.COLLECTIVE R15, `(.L_x_7085) ;  /* 0x000000000f087348 */ /* 0x000fea0003c00000 */
[----:B------:R0:W1:Y:S02]  /*36790*/  SHFL.IDX P6, R14, R13, R12, R11 ;  /* 0x0000000c0d0e7389 */ /* 0x00006400000c000b */
[----:B01----:R-:W-:Y:S01]  /*367a0*/  ENDCOLLECTIVE ;  /* 0x000000000000791b */ /* 0x003fe20003800000 */
.L_x_7085:
[----:B------:R-:W2:Y:S01]  /*367b0*/  @!P1 LD.E.128 R8, desc[UR46][R8.64] ;  /* 0x0000002e08089980 */ /* 0x000ea2000c101d00 */
[----:B------:R-:W-:-:S05]  /*367c0*/  @!P1 IADD3 R4, P2, R14, R7, RZ ;  /* 0x000000070e049210 */ /* 0x000fca0007f5e0ff */
[----:B------:R-:W-:-:S06]  /*367d0*/  @!P1 IMAD.X R5, R5, 0x1, R6, P2 ;  /* 0x0000000105059824 */ /* 0x000fcc00010e0606 */
[----:B------:R-:W5:Y:S01]  /*367e0*/  @!P1 LD.E.128 R4, desc[UR46][R4.64] ;  /* 0x0000002e04049980 */ /* 0x000f62000c101d00 */
[----:B------:R-:W-:Y:S01]  /*367f0*/  CS2R R20, SRZ ;  /* 0x0000000000147805 */ /* 0x000fe2000001ff00 */
[----:B------:R-:W-:Y:S01]  /*36800*/  IMAD.MOV.U32 R13, RZ, RZ, R26 ;  /* 0x000000ffff0d7224 */ /* 0x000fe200078e001a */
[----:B------:R-:W-:Y:S01]  /*36810*/  CS2R R54, SRZ ;  /* 0x0000000000367805 */ /* 0x000fe2000001ff00 */
[----:B------:R-:W-:Y:S01]  /*36820*/  IMAD.MOV.U32 R12, RZ, RZ, 0x1 ;  /* 0x00000001ff0c7424 */ /* 0x000fe200078e00ff */
[----:B------:R-:W-:Y:S02]  /*36830*/  CS2R R68, SRZ ;  /* 0x0000000000447805 */ /* 0x000fe4000001ff00 */
[----:B------:R-:W-:Y:S01]  /*36840*/  CS2R R66, SRZ ;  /* 0x0000000000427805 */ /* 0x000fe2000001ff00 */
[----:B--2---:R-:W-:Y:S02]  /*36850*/  @!P1 IMAD.MOV.U32 R21, RZ, RZ, R11 ;  /* 0x000000ffff159224 */ /* 0x004fe400078e000b */
[----:B------:R-:W-:-:S02]  /*36860*/  IMAD.MOV.U32 R11, RZ, RZ, 0x1c1f ;  /* 0x00001c1fff0b7424 */ /* 0x000fc400078e00ff */
[----:B------:R-:W-:Y:S02]  /*36870*/  @!P1 IMAD.MOV.U32 R20, RZ, RZ, R10 ;  /* 0x000000ffff149224 */ /* 0x000fe400078e000a */
[----:B------:R-:W-:-:S07]  /*36880*/  @!P1 IMAD.MOV.U32 R55, RZ, RZ, R9 ;  /* 0x000000ffff379224 */ /* 0x000fce00078e0009 */
[----:B-----5:R-:W-:Y:S05]  /*36890*/  WARPSYNC.COLLECTIVE R15, `(.L_x_7086) ;  /* 0x000000000f087348 */ /* 0x020fea0003c00000 */
[----:B------:R0:W1:Y:S02]  /*368a0*/  SHFL.IDX P6, R14, R13, R12, R11 ;  /* 0x0000000c0d0e7389 */ /* 0x00006400000c000b */
[----:B01---5:R-:W-:Y:S01]  /*368b0*/  ENDCOLLECTIVE ;  /* 0x000000000000791b */ /* 0x023fe20003800000 */
.L_x_7086:
[----:B------:R-:W-:Y:S02]  /*368c0*/  IMAD.MOV.U32 R3, RZ, RZ, R20 ;  /* 0x000000ffff037224 */ /* 0x000fe400078e0014 */
[----:B------:R-:W-:Y:S02]  /*368d0*/  @!P1 IMAD.MOV.U32 R54, RZ, RZ, R8 ;  /* 0x000000ffff369224 */ /* 0x000fe400078e0008 */
[----:B------:R-:W-:Y:S01]  /*368e0*/  IMAD.MOV.U32 R9, RZ, RZ, R55 ;  /* 0x000000ffff097224 */ /* 0x000fe200078e0037 */
[----:B------:R-:W-:Y:S01]  /*368f0*/  PRMT R75, R75, 0x5410, R3 ;  /* 0x000054104b4b7816 */ /* 0x000fe20000000003 */
[----:B------:R-:W-:Y:S02]  /*36900*/  IMAD.MOV.U32 R10, RZ, RZ, R21 ;  /* 0x000000ffff0a7224 */ /* 0x000fe400078e0015 */
[----:B------:R-:W-:-:S03]  /*36910*/  IMAD.MOV.U32 R8, RZ, RZ, R54 ;  /* 0x000000ffff087224 */ /* 0x000fc600078e0036 */
[----:B------:R-:W-:Y:S01]  /*36920*/  PRMT R85, R10, 0x7610, R85 ;  /* 0x000076100a557816 */ /* 0x000fe20000000055 */
[--C-:B------:R-:W-:Y:S01]  /*36930*/  IMAD.MOV.U32 R13, RZ, RZ, R36.reuse ;  /* 0x000000ffff0d7224 */ /* 0x100fe200078e0024 */
[----:B------:R-:W-:Y:S01]  /*36940*/  PRMT R36, R9, 0x7610, R36 ;  /* 0x0000761009247816 */ /* 0x000fe20000000024 */
[----:B------:R-:W-:Y:S01]  /*36950*/  @!P1 IMAD.MOV.U32 R68, RZ, RZ, R4 ;  /* 0x000000ffff449224 */ /* 0x000fe200078e0004 */
[----:B------:R-:W-:Y:S01]  /*36960*/  PRMT R70, R8, 0x7610, R70 ;  /* 0x0000761008467816 */ /* 0x000fe20000000046 */
[----:B------:R-:W-:Y:S02]  /*36970*/  @!P1 IMAD.MOV.U32 R69, RZ, RZ, R5 ;  /* 0x000000ffff459224 */ /* 0x000fe400078e0005 */
[----:B------:R-:W-:Y:S02]  /*36980*/  @!P1 IMAD.MOV.U32 R66, RZ, RZ, R6 ;  /* 0x000000ffff429224 */ /* 0x000fe400078e0006 */
[----:B------:R-:W-:Y:S02]  /*36990*/  @!P1 IMAD.MOV.U32 R67, RZ, RZ, R7 ;  /* 0x000000ffff439224 */ /* 0x000fe400078e0007 */
[----:B------:R-:W-:-:S07]  /*369a0*/  IMAD.MOV.U32 R3, RZ, RZ, R14 ;  /* 0x000000ffff037224 */ /* 0x000fce00078e000e */
[----:B------:R-:W-:Y:S05]  /*369b0*/  WARPSYNC.COLLECTIVE R15, `(.L_x_7087) ;  /* 0x000000000f087348 */ /* 0x000fea0003c00000 */
[----:B------:R0:W1:Y:S02]  /*369c0*/  SHFL.IDX P6, R14, R13, R12, R11 ;  /* 0x0000000c0d0e7389 */ /* 0x00006400000c000b */
[----:B01----:R-:W-:Y:S01]  /*369d0*/  ENDCOLLECTIVE ;  /* 0x000000000000791b */ /* 0x003fe20003800000 */
.L_x_7087:
[----:B------:R-:W-:Y:S02]  /*369e0*/  IMAD.MOV.U32 R6, RZ, RZ, R68 ;  /* 0x000000ffff067224 */ /* 0x000fe400078e0044 */
[----:B------:R-:W-:Y:S02]  /*369f0*/  IMAD.MOV.U32 R7, RZ, RZ, R69 ;  /* 0x000000ffff077224 */ /* 0x000fe400078e0045 */
[----:B------:R-:W-:Y:S02]  /*36a00*/  IMAD.MOV.U32 R4, RZ, RZ, R66 ;  /* 0x000000ffff047224 */ /* 0x000fe400078e0042 */
[----:B------:R-:W-:Y:S01]  /*36a10*/  IMAD.MOV.U32 R5, RZ, RZ, R67 ;  /* 0x000000ffff057224 */ /* 0x000fe200078e0043 */
[----:B------:R-:W-:Y:S02]  /*36a20*/  PRMT R76, R76, 0x5410, R7 ;  /* 0x000054104c4c7816 */ /* 0x000fe40000000007 */
[----:B------:R-:W-:Y:S02]  /*36a30*/  PRMT R36, R36, 0x5410, R4 ;  /* 0x0000541024247816 */ /* 0x000fe40000000004 */
[----:B------:R-:W-:Y:S01]  /*36a40*/  PRMT R88, R5, 0x7610, R88 ;  /* 0x0000761005587816 */ /* 0x000fe20000000058 */
[----:B------:R-:W-:-:S02]  /*36a50*/  IMAD.MOV.U32 R13, RZ, RZ, R25 ;  /* 0x000000ffff0d7224 */ /* 0x000fc400078e0019 */
[----:B------:R-:W-:-:S07]  /*36a60*/  IMAD.MOV.U32 R24, RZ, RZ, R14 ;  /* 0x000000ffff187224 */ /* 0x000fce00078e000e */
[----:B------:R-:W-:Y:S05]  /*36a70*/  WARPSYNC.COLLECTIVE R15, `(.L_x_7088) ;  /* 0x000000000f087348 */ /* 0x000fea0003c00000 */
[----:B------:R0:W1:Y:S02]  /*36a80*/  SHFL.IDX P6, R14, R13, R12, R11 ;  /* 0x0000000c0d0e7389 */ /* 0x00006400000c000b */
[----:B01----:R-:W-:Y:S01]  /*36a90*/  ENDCOLLECTIVE ;  /* 0x000000000000791b */ /* 0x003fe20003800000 */
.L_x_7088:
[----:B------:R-:W-:Y:S01]  /*36aa0*/  IMAD.MOV.U32 R13, RZ, RZ, R65 ;  /* 0x000000ffff0d7224 */ /* 0x000fe200078e0041 */
[----:B------:R-:W-:Y:S02]  /*36ab0*/  PRMT R65, R65, 0x5410, R6 ;  /* 0x0000541041417816 */ /* 0x000fe40000000006 */
[----:B------:R-:W-:Y:S01]  /*36ac0*/  CS2R R6, SRZ ;  /* 0x0000000000067805 */ /* 0x000fe2000001ff00 */
[----:B------:R-:W-:-:S07]  /*36ad0*/  IMAD.MOV.U32 R25, RZ, RZ, R14 ;  /* 0x000000ffff197224 */ /* 0x000fce00078e000e */
[----:B------:R-:W-:Y:S05]  /*36ae0*/  WARPSYNC.COLLECTIVE R15, `(.L_x_7089) ;  /* 0x000000000f087348 */ /* 0x000fea0003c00000 */
[----:B------:R0:W1:Y:S02]  /*36af0*/  SHFL.IDX P6, R14, R13, R12, R11 ;  /* 0x0000000c0d0e7389 */ /* 0x00006400000c000b */
[----:B01----:R-:W-:Y:S01]  /*36b00*/  ENDCOLLECTIVE ;  /* 0x000000000000791b */ /* 0x003fe20003800000 */
.L_x_7089:
[----:B------:R-:W-:Y:S05]  /*36b10*/  BRA `(.L_x_7090) ;  /* 0xfffffd9400d07947 */ /* 0x000fea000383ffff */
.L_x_6786:
[----:B0-----:R0:W1:Y:S02]  /*36b20*/  SYNCS.PHASECHK.TRANS64.TRYWAIT P1, [R2+URZ+0x38800], R13 ;  /* 0x0388000d020075a7 */ /* 0x001064000802017f */
[----:B-1----:R-:W-:Y:S05]  /*36b30*/  @!P1 NANOSLEEP.SYNCS 0x989680 ;  /* 0x009896800000995d */ /* 0x002fea0003900000 */
[----:B------:R-:W1:Y:S02]  /*36b40*/  @!P1 SYNCS.PHASECHK.TRANS64 P1, [R2+URZ+0x38800], R13 ;  /* 0x0388000d020095a7 */ /* 0x000e64000802007f */
[----:B-1----:R-:W-:Y:S05]  /*36b50*/  @!P1 BRA `(.L_x_6786) ;  /* 0xfffffffc00f09947 */ /* 0x002fea000383ffff */
[----:B------:R-:W-:Y:S05]  /*36b60*/  BRA `(.L_x_7091) ;  /* 0xfffffd98002c7947 */ /* 0x000fea000383ffff */
.L_x_6800:
[----:B-1----:R1:W2:Y:S02]  /*36b70*/  SYNCS.PHASECHK.TRANS64.TRYWAIT P0, [R6+URZ], R7 ;  /* 0x00000007060075a7 */ /* 0x0022a4000800017f */
[----:B--2---:R-:W-:Y:S05]  /*36b80*/  @!P0 NANOSLEEP.SYNCS 0x989680 ;  /* 0x009896800000895d */ /* 0x004fea0003900000 */
[----:B------:R-:W2:Y:S02]  /*36b90*/  @!P0 SYNCS.PHASECHK.TRANS64 P0, [R6+URZ], R7 ;  /* 0x00000007060085a7 */ /* 0x000ea4000800007f */
[----:B--2---:R-:W-:Y:S05]  /*36ba0*/  @!P0 BRA `(.L_x_6800) ;  /* 0xfffffffc00f08947 */ /* 0x004fea000383ffff */
[----:B------:R-:W-:Y:S05]  /*36bb0*/  BRA `(.L_x_6799) ;  /* 0xfffffdac00f87947 */ /* 0x000fea000383ffff */
.L_x_6807:
[----:B-1----:R1:W2:Y:S02]  /*36bc0*/  SYNCS.PHASECHK.TRANS64.TRYWAIT P0, [R2+URZ], R3 ;  /* 0x00000003020075a7 */ /* 0x0022a4000800017f */
[----:B--2---:R-:W-:Y:S05]  /*36bd0*/  @!P0 NANOSLEEP.SYNCS 0x989680 ;  /* 0x009896800000895d */ /* 0x004fea0003900000 */
[----:B------:R-:W2:Y:S02]  /*36be0*/  @!P0 SYNCS.PHASECHK.TRANS64 P0, [R2+URZ], R3 ;  /* 0x00000003020085a7 */ /* 0x000ea4000800007f */
[----:B--2---:R-:W-:Y:S05]  /*36bf0*/  @!P0 BRA `(.L_x_6807) ;  /* 0xfffffffc00f08947 */ /* 0x004fea000383ffff */
[----:B------:R-:W-:Y:S05]  /*36c00*/  BRA `(.L_x_6806) ;  /* 0xfffffdb400047947 */ /* 0x000fea000383ffff */
.L_x_6838:
[----:B-1----:R1:W2:Y:S02]  /*36c10*/  SYNCS.PHASECHK.TRANS64.TRYWAIT P0, [R6+URZ], R7 ;  /* 0x00000007060075a7 */ /* 0x0022a4000800017f */
[----:B--2---:R-:W-:Y:S05]  /*36c20*/  @!P0 NANOSLEEP.SYNCS 0x989680 ;  /* 0x009896800000895d */ /* 0x004fea0003900000 */
[----:B------:R-:W2:Y:S02]  /*36c30*/  @!P0 SYNCS.PHASECHK.TRANS64 P0, [R6+URZ], R7 ;  /* 0x00000007060085a7 */ /* 0x000ea4000800007f */
[----:B--2---:R-:W-:Y:S05]  /*36c40*/  @!P0 BRA `(.L_x_6838) ;  /* 0xfffffffc00f08947 */ /* 0x004fea000383ffff */
[----:B------:R-:W-:Y:S05]  /*36c50*/  BRA `(.L_x_6837) ;  /* 0xfffffe30004c7947 */ /* 0x000fea000383ffff */
.L_x_6845:
[----:B-1----:R1:W2:Y:S02]  /*36c60*/  SYNCS.PHASECHK.TRANS64.TRYWAIT P0, [R14+URZ], R15 ;  /* 0x0000000f0e0075a7 */ /* 0x0022a4000800017f */
[----:B--2---:R-:W-:Y:S05]  /*36c70*/  @!P0 NANOSLEEP.SYNCS 0x989680 ;  /* 0x009896800000895d */ /* 0x004fea0003900000 */
[----:B------:R-:W2:Y:S02]  /*36c80*/  @!P0 SYNCS.PHASECHK.TRANS64 P0, [R14+URZ], R15 ;  /* 0x0000000f0e0085a7 */ /* 0x000ea4000800007f */
[----:B--2---:R-:W-:Y:S05]  /*36c90*/  @!P0 BRA `(.L_x_6845) ;  /* 0xfffffffc00f08947 */ /* 0x004fea000383ffff */
[----:B------:R-:W-:Y:S05]  /*36ca0*/  BRA `(.L_x_6844) ;  /* 0xfffffe3400587947 */ /* 0x000fea000383ffff */
.L_x_6862:
[----:B-1----:R1:W2:Y:S02]  /*36cb0*/  SYNCS.PHASECHK.TRANS64.TRYWAIT P0, [R6+URZ], R7 ;  /* 0x00000007060075a7 */ /* 0x0022a4000800017f */
[----:B--2---:R-:W-:Y:S05]  /*36cc0*/  @!P0 NANOSLEEP.SYNCS 0x989680 ;  /* 0x009896800000895d */ /* 0x004fea0003900000 */
[----:B------:R-:W2:Y:S02]  /*36cd0*/  @!P0 SYNCS.PHASECHK.TRANS64 P0, [R6+URZ], R7 ;  /* 0x00000007060085a7 */ /* 0x000ea4000800007f */
[----:B--2---:R-:W-:Y:S05]  /*36ce0*/  @!P0 BRA `(.L_x_6862) ;  /* 0xfffffffc00f08947 */ /* 0x004fea000383ffff */
[----:B------:R-:W-:Y:S05]  /*36cf0*/  BRA `(.L_x_6861) ;  /* 0xfffffea000707947 */ /* 0x000fea000383ffff */
.L_x_6869:
[----:B-1----:R1:W2:Y:S02]  /*36d00*/  SYNCS.PHASECHK.TRANS64.TRYWAIT P0, [R12+URZ], R13 ;  /* 0x0000000d0c0075a7 */ /* 0x0022a4000800017f */
[----:B--2---:R-:W-:Y:S05]  /*36d10*/  @!P0 NANOSLEEP.SYNCS 0x989680 ;  /* 0x009896800000895d */ /* 0x004fea0003900000 */
[----:B------:R-:W2:Y:S02]  /*36d20*/  @!P0 SYNCS.PHASECHK.TRANS64 P0, [R12+URZ], R13 ;  /* 0x0000000d0c0085a7 */ /* 0x000ea4000800007f */
[----:B--2---:R-:W-:Y:S05]  /*36d30*/  @!P0 BRA `(.L_x_6869) ;  /* 0xfffffffc00f08947 */ /* 0x004fea000383ffff */
[----:B------:R-:W-:Y:S05]  /*36d40*/  BRA `(.L_x_6868) ;  /* 0xfffffea4007c7947 */ /* 0x000fea000383ffff */
.L_x_6925:
        /* <DEDUP_REMOVED lines=11> */
.L_x_7093:
[----:B------:R-:W-:Y:S05]  /*36e00*/  BSYNC B1 ;  /* 0x0000000000017941 */ /* 0x000fea0003800000 */
.L_x_7092:
[----:B------:R-:W-:Y:S05]  /*36e10*/  BRA `(.L_x_7094) ;  /* 0xffffff7800bc7947 */ /* 0x000fea000383ffff */
.L_x_6927:
[----:B------:R-:W-:Y:S01]  /*36e20*/  BSSY B1, `(.L_x_7095) ;  /* 0x0000006000017945 */ /* 0x000fe20003800000 */
[----:B------:R-:W-:-:S07]  /*36e30*/  IMAD.MOV.U32 R15, RZ, RZ, -0x1 ;  /* 0xffffffffff0f7424 */ /* 0x000fce00078e00ff */
[----:B0-----:R-:W-:Y:S05]  /*36e40*/  WARPSYNC.COLLECTIVE R15, `(.L_x_7096) ;  /* 0x000000000f0c7348 */ /* 0x001fea0003c00000 */
[----:B------:R-:W-:Y:S02]  /*36e50*/  ELECT P6, UR62, PT ;  /* 0x00000000003e782f */ /* 0x000fe400038c0000 */
[----:B------:R-:W-:Y:S01]  /*36e60*/  MOV R14, UR62 ;  /* 0x0000003e000e7c02 */ /* 0x000fe20008000f00 */
[----:B0-----:R-:W-:Y:S10]  /*36e70*/  ENDCOLLECTIVE ;  /* 0x000000000000791b */ /* 0x001ff40003800000 */
.L_x_7096:
[----:B------:R-:W-:Y:S05]  /*36e80*/  BSYNC B1 ;  /* 0x0000000000017941 */ /* 0x000fea0003800000 */
.L_x_7095:
[----:B------:R-:W-:Y:S05]  /*36e90*/  BRA `(.L_x_6926) ;  /* 0xffffff7800b47947 */ /* 0x000fea000383ffff */
.L_x_6929:
[----:B0-----:R0:W1:Y:S02]  /*36ea0*/  SYNCS.PHASECHK.TRANS64.TRYWAIT P0, [R23+URZ+0x38820], R3 ;  /* 0x03882003170075a7 */ /* 0x001064000800017f */
[----:B-1----:R-:W-:Y:S05]  /*36eb0*/  @!P0 NANOSLEEP.SYNCS 0x989680 ;  /* 0x009896800000895d */ /* 0x002fea0003900000 */
[----:B------:R-:W1:Y:S02]  /*36ec0*/  @!P0 SYNCS.PHASECHK.TRANS64 P0, [R23+URZ+0x38820], R3 ;  /* 0x03882003170085a7 */ /* 0x000e64000800007f */
[----:B-1----:R-:W-:Y:S05]  /*36ed0*/  @!P0 BRA `(.L_x_6929) ;  /* 0xfffffffc00f08947 */ /* 0x002fea000383ffff */
[----:B------:R-:W-:Y:S05]  /*36ee0*/  BRA `(.L_x_7097) ;  /* 0xffffff7800c47947 */ /* 0x000fea000383ffff */
.L_x_6933:
[----:B0-----:R0:W1:Y:S02]  /*36ef0*/  SYNCS.PHASECHK.TRANS64.TRYWAIT P0, [R3+URZ+0x388a0], R7 ;  /* 0x0388a007030075a7 */ /* 0x001064000800017f */
[----:B-1----:R-:W-:Y:S05]  /*36f00*/  @!P0 NANOSLEEP.SYNCS 0x989680 ;  /* 0x009896800000895d */ /* 0x002fea0003900000 */
[----:B------:R-:W1:Y:S02]  /*36f10*/  @!P0 SYNCS.PHASECHK.TRANS64 P0, [R3+URZ+0x388a0], R7 ;  /* 0x0388a007030085a7 */ /* 0x000e64000800007f */
[----:B-1----:R-:W-:Y:S05]  /*36f20*/  @!P0 BRA `(.L_x_6933) ;  /* 0xfffffffc00f08947 */ /* 0x002fea000383ffff */
[----:B------:R-:W-:Y:S05]  /*36f30*/  BRA `(.L_x_7098) ;  /* 0xffffff7800dc7947 */ /* 0x000fea000383ffff */
.L_x_6938:
[----:B-1----:R1:W2:Y:S02]  /*36f40*/  SYNCS.PHASECHK.TRANS64.TRYWAIT P0, [R3+URZ+0x388c0], R7 ;  /* 0x0388c007030075a7 */ /* 0x0022a4000800017f */
[----:B--2---:R-:W-:Y:S05]  /*36f50*/  @!P0 NANOSLEEP.SYNCS 0x989680 ;  /* 0x009896800000895d */ /* 0x004fea0003900000 */
[----:B------:R-:W2:Y:S02]  /*36f60*/  @!P0 SYNCS.PHASECHK.TRANS64 P0, [R3+URZ+0x388c0], R7 ;  /* 0x0388c007030085a7 */ /* 0x000ea4000800007f */
[----:B--2---:R-:W-:Y:S05]  /*36f70*/  @!P0 BRA `(.L_x_6938) ;  /* 0xfffffffc00f08947 */ /* 0x004fea000383ffff */
[----:B------:R-:W-:Y:S05]  /*36f80*/  BRA `(.L_x_7099) ;  /* 0xffffff7c00587947 */ /* 0x000fea000383ffff */
.L_x_6952:
[----:B0-----:R0:W1:Y:S02]  /*36f90*/  SYNCS.PHASECHK.TRANS64.TRYWAIT P1, [R10+URZ+0x388a0], R2 ;  /* 0x0388a0020a0075a7 */ /* 0x001064000802017f */
[----:B-1----:R-:W-:Y:S05]  /*36fa0*/  @!P1 NANOSLEEP.SYNCS 0x989680 ;  /* 0x009896800000995d */ /* 0x002fea0003900000 */
[----:B------:R-:W1:Y:S02]  /*36fb0*/  @!P1 SYNCS.PHASECHK.TRANS64 P1, [R10+URZ+0x388a0], R2 ;  /* 0x0388a0020a0095a7 */ /* 0x000e64000802007f */
[----:B-1----:R-:W-:Y:S05]  /*36fc0*/  @!P1 BRA `(.L_x_6952) ;  /* 0xfffffffc00f09947 */ /* 0x002fea000383ffff */
[----:B------:R-:W-:Y:S05]  /*36fd0*/  BRA `(.L_x_7100) ;  /* 0xffffff8400bc7947 */ /* 0x000fea000383ffff */
.L_x_6957:
[----:B-1----:R1:W2:Y:S02]  /*36fe0*/  SYNCS.PHASECHK.TRANS64.TRYWAIT P1, [R10+URZ+0x388c0], R2 ;  /* 0x0388c0020a0075a7 */ /* 0x0022a4000802017f */
[----:B--2---:R-:W-:Y:S05]  /*36ff0*/  @!P1 NANOSLEEP.SYNCS 0x989680 ;  /* 0x009896800000995d */ /* 0x004fea0003900000 */
[----:B------:R-:W2:Y:S02]  /*37000*/  @!P1 SYNCS.PHASECHK.TRANS64 P1, [R10+URZ+0x388c0], R2 ;  /* 0x0388c0020a0095a7 */ /* 0x000ea4000802007f */
[----:B--2---:R-:W-:Y:S05]  /*37010*/  @!P1 BRA `(.L_x_6957) ;  /* 0xfffffffc00f09947 */ /* 0x004fea000383ffff */
[----:B------:R-:W-:Y:S05]  /*37020*/  BRA `(.L_x_7101) ;  /* 0xffffff8800347947 */ /* 0x000fea000383ffff */
.L_x_6985:
[----:B------:R-:W-:Y:S01]  /*37030*/  SHF.R.U32.HI R12, RZ, 0x5, R20 ;  /* 0x00000005ff0c7819 */ /* 0x000fe20000011614 */
[----:B------:R-:W-:Y:S01]  /*37040*/  BSSY B0, `(.L_x_7102) ;  /* 0x0000009000007945 */ /* 0x000fe20003800000 */
[----:B------:R-:W-:Y:S02]  /*37050*/  IMAD.MOV.U32 R11, RZ, RZ, 0x1f ;  /* 0x0000001fff0b7424 */ /* 0x000fe400078e00ff */
[----:B------:R-:W-:Y:S01]  /*37060*/  LOP3.LUT R12, R12, 0x3, RZ, 0xc0, !PT ;  /* 0x000000030c0c7812 */ /* 0x000fe200078ec0ff */
[----:B------:R-:W-:-:S04]  /*37070*/  IMAD.MOV.U32 R15, RZ, RZ, -0x1 ;  /* 0xffffffffff0f7424 */ /* 0x000fc800078e00ff */
[----:B------:R-:W-:Y:S02]  /*37080*/  IMAD.MOV.U32 R13, RZ, RZ, R12 ;  /* 0x000000ffff0d7224 */ /* 0x000fe400078e000c */
[----:B------:R-:W-:-:S07]  /*37090*/  IMAD.MOV.U32 R12, RZ, RZ, RZ ;  /* 0x000000ffff0c7224 */ /* 0x000fce00078e00ff */
[----:B0-----:R-:W-:Y:S05]  /*370a0*/  WARPSYNC.COLLECTIVE R15, `(.L_x_7103) ;  /* 0x000000000f087348 */ /* 0x001fea0003c00000 */
[----:B------:R1:W2:Y:S02]  /*370b0*/  SHFL.IDX P6, R14, R13, R12, R11 ;  /* 0x0000000c0d0e7389 */ /* 0x0002a400000c000b */
[----:B012---:R-:W-:Y:S01]  /*370c0*/  ENDCOLLECTIVE ;  /* 0x000000000000791b */ /* 0x007fe20003800000 */
.L_x_7103:
[----:B------:R-:W-:Y:S05]  /*370d0*/  BSYNC B0 ;  /* 0x0000000000007941 */ /* 0x000fea0003800000 */
.L_x_7102:
[----:B------:R-:W-:Y:S05]  /*370e0*/  BRA `(.L_x_7104) ;  /* 0xffffffa000307947 */ /* 0x000fea000383ffff */
.L_x_6988:
[----:B0-----:R0:W1:Y:S02]  /*370f0*/  SYNCS.PHASECHK.TRANS64.TRYWAIT P0, [R17+URZ+0x38840], R0 ;  /* 0x03884000110075a7 */ /* 0x001064000800017f */
[----:B-1----:R-:W-:Y:S05]  /*37100*/  @!P0 NANOSLEEP.SYNCS 0x989680 ;  /* 0x009896800000895d */ /* 0x002fea0003900000 */
[----:B------:R-:W1:Y:S02]  /*37110*/  @!P0 SYNCS.PHASECHK.TRANS64 P0, [R17+URZ+0x38840], R0 ;  /* 0x03884000110085a7 */ /* 0x000e64000800007f */
[----:B-1----:R-:W-:Y:S05]  /*37120*/  @!P0 BRA `(.L_x_6988) ;  /* 0xfffffffc00f08947 */ /* 0x002fea000383ffff */
[----:B------:R-:W-:Y:S05]  /*37130*/  BRA `(.L_x_7105) ;  /* 0xffffffa0006c7947 */ /* 0x000fea000383ffff */
.L_x_6989:
        /* <DEDUP_REMOVED lines=8> */
.L_x_7107:
[----:B------:R-:W-:Y:S05]  /*371c0*/  BSYNC B0 ;  /* 0x0000000000007941 */ /* 0x000fea0003800000 */
.L_x_7106:
        /* <DEDUP_REMOVED lines=9> */
.L_x_7108:
[----:B------:R-:W-:Y:S02]  /*37260*/  IMAD.MOV.U32 R13, RZ, RZ, R4 ;  /* 0x000000ffff0d7224 */ /* 0x000fe400078e0004 */
[----:B------:R-:W-:Y:S02]  /*37270*/  IMAD.MOV.U32 R12, RZ, RZ, 0x1 ;  /* 0x00000001ff0c7424 */ /* 0x000fe400078e00ff */
[----:B------:R-:W-:-:S07]  /*37280*/  IMAD.MOV.U32 R3, RZ, RZ, R14 ;  /* 0x000000ffff037224 */ /* 0x000fce00078e000e */
[----:B------:R-:W-:Y:S05]  /*37290*/  WARPSYNC.COLLECTIVE R15, `(.L_x_7109) ;  /* 0x000000000f087348 */ /* 0x000fea0003c00000 */
[----:B------:R0:W1:Y:S02]  /*372a0*/  SHFL.IDX P6, R14, R13, R12, R11 ;  /* 0x0000000c0d0e7389 */ /* 0x00006400000c000b */
[----:B01----:R-:W-:Y:S01]  /*372b0*/  ENDCOLLECTIVE ;  /* 0x000000000000791b */ /* 0x003fe20003800000 */
.L_x_7109:
        /* <DEDUP_REMOVED lines=15> */
.L_x_7110:
[----:B------:R-:W-:Y:S02]  /*373b0*/  @P0 IMAD R6, R5, 0x2, R23 ;  /* 0x0000000205060824 */ /* 0x000fe400078e0217 */
[----:B------:R-:W-:Y:S02]  /*373c0*/  IMAD.MOV.U32 R13, RZ, RZ, R4 ;  /* 0x000000ffff0d7224 */ /* 0x000fe400078e0004 */
[----:B------:R-:W-:Y:S02]  /*373d0*/  IMAD.MOV.U32 R12, RZ, RZ, 0x2 ;  /* 0x00000002ff0c7424 */ /* 0x000fe400078e00ff */
[----:B------:R-:W-:-:S07]  /*373e0*/  IMAD.MOV.U32 R3, RZ, RZ, R14 ;  /* 0x000000ffff037224 */ /* 0x000fce00078e000e */
[----:B------:R-:W-:Y:S05]  /*373f0*/  WARPSYNC.COLLECTIVE R15, `(.L_x_7111) ;  /* 0x000000000f087348 */ /* 0x000fea0003c00000 */
[----:B------:R0:W1:Y:S02]  /*37400*/  SHFL.IDX P6, R14, R13, R12, R11 ;  /* 0x0000000c0d0e7389 */ /* 0x00006400000c000b */
[----:B01----:R-:W-:Y:S01]  /*37410*/  ENDCOLLECTIVE ;  /* 0x000000000000791b */ /* 0x003fe20003800000 */
.L_x_7111:
        /* <DEDUP_REMOVED lines=15> */
.L_x_7112:
[----:B------:R-:W-:Y:S02]  /*37510*/  @P0 IMAD R6, R5, 0x2, R23 ;  /* 0x0000000205060824 */ /* 0x000fe400078e0217 */
[----:B------:R-:W-:Y:S02]  /*37520*/  IMAD.MOV.U32 R13, RZ, RZ, R4 ;  /* 0x000000ffff0d7224 */ /* 0x000fe400078e0004 */
[----:B------:R-:W-:Y:S02]  /*37530*/  IMAD.MOV.U32 R12, RZ, RZ, 0x3 ;  /* 0x00000003ff0c7424 */ /* 0x000fe400078e00ff */
[----:B------:R-:W-:-:S07]  /*37540*/  IMAD.MOV.U32 R3, RZ, RZ, R14 ;  /* 0x000000ffff037224 */ /* 0x000fce00078e000e */
[----:B------:R-:W-:Y:S05]  /*37550*/  WARPSYNC.COLLECTIVE R15, `(.L_x_7113) ;  /* 0x000000000f087348 */ /* 0x000fea0003c00000 */
[----:B------:R0:W1:Y:S02]  /*37560*/  SHFL.IDX P6, R14, R13, R12, R11 ;  /* 0x0000000c0d0e7389 */ /* 0x00006400000c000b */
[----:B01----:R-:W-:Y:S01]  /*37570*/  ENDCOLLECTIVE ;  /* 0x000000000000791b */ /* 0x003fe20003800000 */
.L_x_7113:
        /* <DEDUP_REMOVED lines=10> */
.L_x_7114:
[----:B------:R-:W-:Y:S01]  /*37620*/  @!PT LDS RZ, [RZ] ;  /* 0x00000000fffff984 */ /* 0x000fe20000000800 */
[----:B------:R-:W-:Y:S01]  /*37630*/  @!PT LDS RZ, [RZ] ;  /* 0x00000000fffff984 */ /* 0x000fe20000000800 */
[----:B------:R-:W-:Y:S01]  /*37640*/  @!PT LDS RZ, [RZ] ;  /* 0x00000000fffff984 */ /* 0x000fe20000000800 */
[----:B------:R0:W-:Y:S01]  /*37650*/  @P0 LDGSTS.E.BYPASS.LTC128B.128 [R6+0x23400], desc[UR46][R2.64], !P2 ;  /* 0x2340000002060fae */ /* 0x0001e2000d101d6e */
[----:B------:R-:W-:Y:S01]  /*37660*/  IMAD.MOV.U32 R0, RZ, RZ, R14 ;  /* 0x000000ffff007224 */ /* 0x000fe200078e000e */
[----:B------:R-:W-:Y:S06]  /*37670*/  BRA `(.L_x_7115) ;  /* 0xffffffa000207947 */ /* 0x000fec000383ffff */
.L_x_6994:
        /* <DEDUP_REMOVED lines=9> */
.L_x_7116:
        /* <DEDUP_REMOVED lines=10> */
.L_x_7117:
[----:B------:R-:W-:Y:S02]  /*377b0*/  IMAD.MOV.U32 R13, RZ, RZ, R3 ;  /* 0x000000ffff0d7224 */ /* 0x000fe400078e0003 */
[----:B------:R-:W-:Y:S02]  /*377c0*/  IMAD.MOV.U32 R12, RZ, RZ, 0x1 ;  /* 0x00000001ff0c7424 */ /* 0x000fe400078e00ff */
[----:B------:R-:W-:-:S07]  /*377d0*/  IMAD.MOV.U32 R4, RZ, RZ, R14 ;  /* 0x000000ffff047224 */ /* 0x000fce00078e000e */
[----:B------:R-:W-:Y:S05]  /*377e0*/  WARPSYNC.COLLECTIVE R15, `(.L_x_7118) ;  /* 0x000000000f087348 */ /* 0x000fea0003c00000 */
[----:B------:R0:W1:Y:S02]  /*377f0*/  SHFL.IDX P6, R14, R13, R12, R11 ;  /* 0x0000000c0d0e7389 */ /* 0x00006400000c000b */
[----:B01----:R-:W-:Y:S01]  /*37800*/  ENDCOLLECTIVE ;  /* 0x000000000000791b */ /* 0x003fe20003800000 */
.L_x_7118:
        /* <DEDUP_REMOVED lines=12> */
.L_x_7119:
[----:B------:R-:W-:Y:S02]  /*378d0*/  IMAD.MOV.U32 R13, RZ, RZ, R3 ;  /* 0x000000ffff0d7224 */ /* 0x000fe400078e0003 */
[----:B------:R-:W-:Y:S02]  /*378e0*/  IMAD.MOV.U32 R12, RZ, RZ, 0x2 ;  /* 0x00000002ff0c7424 */ /* 0x000fe400078e00ff */
[----:B------:R-:W-:-:S07]  /*378f0*/  IMAD.MOV.U32 R5, RZ, RZ, R14 ;  /* 0x000000ffff057224 */ /* 0x000fce00078e000e */
[----:B------:R-:W-:Y:S05]  /*37900*/  WARPSYNC.COLLECTIVE R15, `(.L_x_7120) ;  /* 0x000000000f087348 */ /* 0x000fea0003c00000 */
[----:B------:R0:W1:Y:S02]  /*37910*/  SHFL.IDX P6, R14, R13, R12, R11 ;  /* 0x0000000c0d0e7389 */ /* 0x00006400000c000b */
[----:B01----:R-:W-:Y:S01]  /*37920*/  ENDCOLLECTIVE ;  /* 0x000000000000791b */ /* 0x003fe20003800000 */
.L_x_7120:
        /* <DEDUP_REMOVED lines=10> */
.L_x_7121:
        /* <DEDUP_REMOVED lines=11> */
.L_x_7122:
        /* <DEDUP_REMOVED lines=10> */
.L_x_7123:
[----:B------:R-:W-:Y:S01]  /*37b20*/  @!PT LDS RZ, [RZ] ;  /* 0x00000000fffff984 */ /* 0x000fe20000000800 */
[----:B------:R-:W-:Y:S01]  /*37b30*/  @!PT LDS RZ, [RZ] ;  /* 0x00000000fffff984 */ /* 0x000fe20000000800 */
[----:B------:R-:W-:Y:S01]  /*37b40*/  @!PT LDS RZ, [RZ] ;  /* 0x00000000fffff984 */ /* 0x000fe20000000800 */
[----:B------:R0:W-:Y:S01]  /*37b50*/  @!P0 LDGSTS.E.BYPASS.LTC128B.128 [R26+0x21400], desc[UR46][R4.64], !P1 ;  /* 0x21400000041a8fae */ /* 0x0001e2000c901d6e */
[----:B------:R-:W-:Y:S01]  /*37b60*/  IMAD.MOV.U32 R0, RZ, RZ, R14 ;  /* 0x000000ffff007224 */ /* 0x000fe200078e000e */
[----:B------:R-:W-:Y:S06]  /*37b70*/  BRA `(.L_x_7124) ;  /* 0xffffffa400407947 */ /* 0x000fec000383ffff */
.L_x_6998:
        /* <DEDUP_REMOVED lines=45> */
.L_x_7126:
[----:B------:R-:W-:Y:S05]  /*37e50*/  BSYNC B0 ;  /* 0x0000000000007941 */ /* 0x000fea0003800000 */
.L_x_7125:
        /* <DEDUP_REMOVED lines=11> */
.L_x_7127:
        /* <DEDUP_REMOVED lines=39> */
.L_x_7128:
        /* <DEDUP_REMOVED lines=8> */
.L_x_7129:
        /* <DEDUP_REMOVED lines=33> */
.L_x_7130:
[----:B------:R-:W-:Y:S02]  /*38410*/  IMAD.MOV.U32 R13, RZ, RZ, R5 ;  /* 0x000000ffff0d7224 */ /* 0x000fe400078e0005 */
[----:B------:R-:W-:-:S07]  /*38420*/  IMAD.MOV.U32 R8, RZ, RZ, R14 ;  /* 0x000000ffff087224 */ /* 0x000fce00078e000e */
[----:B------:R-:W-:Y:S05]  /*38430*/  WARPSYNC.COLLECTIVE R15, `(.L_x_7131) ;  /* 0x000000000f087348 */ /* 0x000fea0003c00000 */
[----:B------:R0:W1:Y:S02]  /*38440*/  SHFL.IDX P6, R14, R13, R12, R11 ;  /* 0x0000000c0d0e7389 */ /* 0x00006400000c000b */
[----:B01----:R-:W-:Y:S01]  /*38450*/  ENDCOLLECTIVE ;  /* 0x000000000000791b */ /* 0x003fe20003800000 */
.L_x_7131:
        /* <DEDUP_REMOVED lines=23> */
.L_x_7132:
        /* <DEDUP_REMOVED lines=9> */
.L_x_7133:
[----:B------:R-:W-:Y:S01]  /*38660*/  IMAD.MOV.U32 R2, RZ, RZ, R14 ;  /* 0x000000ffff027224 */ /* 0x000fe200078e000e */
[----:B------:R-:W-:Y:S06]  /*38670*/  BRA `(.L_x_7134) ;  /* 0xffffffa800207947 */ /* 0x000fec000383ffff */
.L_x_7003:
[----:B-1----:R1:W2:Y:S02]  /*38680*/  SYNCS.PHASECHK.TRANS64.TRYWAIT P0, [R23+URZ+0x38820], R0 ;  /* 0x03882000170075a7 */ /* 0x0022a4000800017f */
[----:B--2---:R-:W-:Y:S05]  /*38690*/  @!P0 NANOSLEEP.SYNCS 0x989680 ;  /* 0x009896800000895d */ /* 0x004fea0003900000 */
[----:B------:R-:W2:Y:S02]  /*386a0*/  @!P0 SYNCS.PHASECHK.TRANS64 P0, [R23+URZ+0x38820], R0 ;  /* 0x03882000170085a7 */ /* 0x000ea4000800007f */
[----:B--2---:R-:W-:Y:S05]  /*386b0*/  @!P0 BRA `(.L_x_7003) ;  /* 0xfffffffc00f08947 */ /* 0x004fea000383ffff */
[----:B------:R-:W-:Y:S05]  /*386c0*/  BRA `(.L_x_7135) ;  /* 0xffffffa800c87947 */ /* 0x000fea000383ffff */
.L_x_7006:
[----:B-1----:R1:W2:Y:S02]  /*386d0*/  SYNCS.PHASECHK.TRANS64.TRYWAIT P0, [R17+URZ+0x38860], R0 ;  /* 0x03886000110075a7 */ /* 0x0022a4000800017f */
[----:B--2---:R-:W-:Y:S05]  /*386e0*/  @!P0 NANOSLEEP.SYNCS 0x989680 ;  /* 0x009896800000895d */ /* 0x004fea0003900000 */
[----:B------:R-:W2:Y:S02]  /*386f0*/  @!P0 SYNCS.PHASECHK.TRANS64 P0, [R17+URZ+0x38860], R0 ;  /* 0x03886000110085a7 */ /* 0x000ea4000800007f */
[----:B--2---:R-:W-:Y:S05]  /*38700*/  @!P0 BRA `(.L_x_7006) ;  /* 0xfffffffc00f08947 */ /* 0x004fea000383ffff */
[----:B------:R-:W-:Y:S05]  /*38710*/  BRA `(.L_x_7136) ;  /* 0xffffffa800d87947 */ /* 0x000fea000383ffff */
.L_x_7007:
        /* <DEDUP_REMOVED lines=8> */
.L_x_7138:
[----:B------:R-:W-:Y:S05]  /*387a0*/  BSYNC B0 ;  /* 0x0000000000007941 */ /* 0x000fea0003800000 */
.L_x_7137:
        /* <DEDUP_REMOVED lines=15> */
.L_x_7139:
        /* <DEDUP_REMOVED lines=39> */
.L_x_7140:
[----:B------:R-:W-:Y:S02]  /*38b10*/  IMAD.MOV.U32 R13, RZ, RZ, R5 ;  /* 0x000000ffff0d7224 */ /* 0x000fe400078e0005 */
[----:B------:R-:W-:-:S07]  /*38b20*/  IMAD.MOV.U32 R3, RZ, RZ, R14 ;  /* 0x000000ffff037224 */ /* 0x000fce00078e000e */
[----:B------:R-:W-:Y:S05]  /*38b30*/  WARPSYNC.COLLECTIVE R15, `(.L_x_7141) ;  /* 0x000000000f087348 */ /* 0x000fea0003c00000 */
[----:B------:R0:W1:Y:S02]  /*38b40*/  SHFL.IDX P6, R14, R13, R12, R11 ;  /* 0x0000000c0d0e7389 */ /* 0x00006400000c000b */
[----:B01----:R-:W-:Y:S01]  /*38b50*/  ENDCOLLECTIVE ;  /* 0x000000000000791b */ /* 0x003fe20003800000 */
.L_x_7141:
        /* <DEDUP_REMOVED lines=29> */
.L_x_7142:
[----:B------:R-:W-:Y:S02]  /*38d30*/  IMAD.MOV.U32 R13, RZ, RZ, R5 ;  /* 0x000000ffff0d7224 */ /* 0x000fe400078e0005 */
[----:B------:R-:W-:-:S07]  /*38d40*/  IMAD.MOV.U32 R3, RZ, RZ, R14 ;  /* 0x000000ffff037224 */ /* 0x000fce00078e000e */
[----:B------:R-:W-:Y:S05]  /*38d50*/  WARPSYNC.COLLECTIVE R15, `(.L_x_7143) ;  /* 0x000000000f087348 */ /* 0x000fea0003c00000 */
[----:B------:R0:W1:Y:S02]  /*38d60*/  SHFL.IDX P6, R14, R13, R12, R11 ;  /* 0x0000000c0d0e7389 */ /* 0x00006400000c000b */
[----:B01----:R-:W-:Y:S01]  /*38d70*/  ENDCOLLECTIVE ;  /* 0x000000000000791b */ /* 0x003fe20003800000 */
.L_x_7143:
        /* <DEDUP_REMOVED lines=29> */
.L_x_7144:
[----:B------:R-:W-:Y:S02]  /*38f50*/  IMAD.MOV.U32 R13, RZ, RZ, R5 ;  /* 0x000000ffff0d7224 */ /* 0x000fe400078e0005 */
[----:B------:R-:W-:-:S07]  /*38f60*/  IMAD.MOV.U32 R8, RZ, RZ, R14 ;  /* 0x000000ffff087224 */ /* 0x000fce00078e000e */
[----:B------:R-:W-:Y:S05]  /*38f70*/  WARPSYNC.COLLECTIVE R15, `(.L_x_7145) ;  /* 0x000000000f087348 */ /* 0x000fea0003c00000 */
[----:B------:R0:W1:Y:S02]  /*38f80*/  SHFL.IDX P6, R14, R13, R12, R11 ;  /* 0x0000000c0d0e7389 */ /* 0x00006400000c000b */
[----:B01----:R-:W-:Y:S01]  /*38f90*/  ENDCOLLECTIVE ;  /* 0x000000000000791b */ /* 0x003fe20003800000 */
.L_x_7145:
[----:B------:R-:W-:Y:S01]  /*38fa0*/  IMAD.MOV.U32 R2, RZ, RZ, R14 ;  /* 0x000000ffff027224 */ /* 0x000fe200078e000e */
[----:B------:R-:W-:Y:S06]  /*38fb0*/  BRA `(.L_x_7146) ;  /* 0xffffffa800707947 */ /* 0x000fec000383ffff */
.L_x_7014:
[----:B0-----:R0:W1:Y:S02]  /*38fc0*/  SYNCS.PHASECHK.TRANS64.TRYWAIT P0, [R6+URZ+0x38840], R21 ;  /* 0x03884015060075a7 */ /* 0x001064000800017f */
[----:B-1----:R-:W-:Y:S05]  /*38fd0*/  @!P0 NANOSLEEP.SYNCS 0x989680 ;  /* 0x009896800000895d */ /* 0x002fea0003900000 */
[----:B------:R-:W1:Y:S02]  /*38fe0*/  @!P0 SYNCS.PHASECHK.TRANS64 P0, [R6+URZ+0x38840], R21 ;  /* 0x03884015060085a7 */ /* 0x000e64000800007f */
[----:B-1----:R-:W-:Y:S05]  /*38ff0*/  @!P0 BRA `(.L_x_7014) ;  /* 0xfffffffc00f08947 */ /* 0x002fea000383ffff */
[----:B------:R-:W-:Y:S05]  /*39000*/  BRA `(.L_x_7147) ;  /* 0xffffffac00fc7947 */ /* 0x000fea000383ffff */
.L_x_7015:
        /* <DEDUP_REMOVED lines=8> */
.L_x_7149:
[----:B------:R-:W-:Y:S05]  /*39090*/  BSYNC B1 ;  /* 0x0000000000017941 */ /* 0x000fea0003800000 */
.L_x_7148:
        /* <DEDUP_REMOVED lines=9> */
.L_x_7150:
[----:B------:R-:W-:Y:S02]  /*39130*/  IMAD.MOV.U32 R13, RZ, RZ, R27 ;  /* 0x000000ffff0d7224 */ /* 0x000fe400078e001b */
[----:B------:R-:W-:Y:S02]  /*39140*/  IMAD.MOV.U32 R12, RZ, RZ, 0x1 ;  /* 0x00000001ff0c7424 */ /* 0x000fe400078e00ff */
[----:B------:R-:W-:-:S07]  /*39150*/  IMAD.MOV.U32 R2, RZ, RZ, R14 ;  /* 0x000000ffff027224 */ /* 0x000fce00078e000e */
[----:B------:R-:W-:Y:S05]  /*39160*/  WARPSYNC.COLLECTIVE R15, `(.L_x_7151) ;  /* 0x000000000f087348 */ /* 0x000fea0003c00000 */
[----:B------:R0:W1:Y:S02]  /*39170*/  SHFL.IDX P6, R14, R13, R12, R11 ;  /* 0x0000000c0d0e7389 */ /* 0x00006400000c000b */
[----:B01----:R-:W-:Y:S01]  /*39180*/  ENDCOLLECTIVE ;  /* 0x000000000000791b */ /* 0x003fe20003800000 */
.L_x_7151:
        /* <DEDUP_REMOVED lines=11> */
.L_x_7152:
[----:B------:R-:W-:Y:S02]  /*39240*/  IMAD.MOV.U32 R13, RZ, RZ, R27 ;  /* 0x000000ffff0d7224 */ /* 0x000fe400078e001b */
[----:B------:R-:W-:Y:S02]  /*39250*/  IMAD.MOV.U32 R12, RZ, RZ, 0x2 ;  /* 0x00000002ff0c7424 */ /* 0x000fe400078e00ff */
[----:B------:R-:W-:-:S07]  /*39260*/  IMAD.MOV.U32 R2, RZ, RZ, R14 ;  /* 0x000000ffff027224 */ /* 0x000fce00078e000e */
[----:B------:R-:W-:Y:S05]  /*39270*/  WARPSYNC.COLLECTIVE R15, `(.L_x_7153) ;  /* 0x000000000f087348 */ /* 0x000fea0003c00000 */
[----:B------:R0:W1:Y:S02]  /*39280*/  SHFL.IDX P6, R14, R13, R12, R11 ;  /* 0x0000000c0d0e7389 */ /* 0x00006400000c000b */
[----:B01----:R-:W-:Y:S01]  /*39290*/  ENDCOLLECTIVE ;  /* 0x000000000000791b */ /* 0x003fe20003800000 */
.L_x_7153:
        /* <DEDUP_REMOVED lines=11> */
.L_x_7154:
[----:B------:R-:W-:Y:S02]  /*39350*/  IMAD.MOV.U32 R13, RZ, RZ, R27 ;  /* 0x000000ffff0d7224 */ /* 0x000fe400078e001b */
[----:B------:R-:W-:Y:S02]  /*39360*/  IMAD.MOV.U32 R12, RZ, RZ, 0x3 ;  /* 0x00000003ff0c7424 */ /* 0x000fe400078e00ff */
[----:B------:R-:W-:-:S07]  /*39370*/  IMAD.MOV.U32 R2, RZ, RZ, R14 ;  /* 0x000000ffff027224 */ /* 0x000fce00078e000e */
[----:B------:R-:W-:Y:S05]  /*39380*/  WARPSYNC.COLLECTIVE R15, `(.L_x_7155) ;  /* 0x000000000f087348 */ /* 0x000fea0003c00000 */
[----:B------:R0:W1:Y:S02]  /*39390*/  SHFL.IDX P6, R14, R13, R12, R11 ;  /* 0x0000000c0d0e7389 */ /* 0x00006400000c000b */
[----:B01----:R-:W-:Y:S01]  /*393a0*/  ENDCOLLECTIVE ;  /* 0x000000000000791b */ /* 0x003fe20003800000 */
.L_x_7155:
        /* <DEDUP_REMOVED lines=11> */
.L_x_7156:
[----:B------:R-:W-:Y:S01]  /*39460*/  IMAD.MOV.U32 R2, RZ, RZ, R14 ;  /* 0x000000ffff027224 */ /* 0x000fe200078e000e */
[----:B------:R-:W-:Y:S06]  /*39470*/  BRA `(.L_x_7157) ;  /* 0xffffffac008c7947 */ /* 0x000fec000383ffff */
.L_x_7020:
[----:B---3--:R3:W4:Y:S02]  /*39480*/  SYNCS.PHASECHK.TRANS64.TRYWAIT P0, [R6+URZ+0x38860], R21 ;  /* 0x03886015060075a7 */ /* 0x008724000800017f */
[----:B----4-:R-:W-:Y:S05]  /*39490*/  @!P0 NANOSLEEP.SYNCS 0x989680 ;  /* 0x009896800000895d */ /* 0x010fea0003900000 */
[----:B------:R-:W4:Y:S02]  /*394a0*/  @!P0 SYNCS.PHASECHK.TRANS64 P0, [R6+URZ+0x38860], R21 ;  /* 0x03886015060085a7 */ /* 0x000f24000800007f */
[----:B----4-:R-:W-:Y:S05]  /*394b0*/  @!P0 BRA `(.L_x_7020) ;  /* 0xfffffffc00f08947 */ /* 0x010fea000383ffff */
[----:B------:R-:W-:Y:S05]  /*394c0*/  BRA `(.L_x_7158) ;  /* 0xffffffac00dc7947 */ /* 0x000fea000383ffff */
.L_x_7021:
        /* <DEDUP_REMOVED lines=8> */
.L_x_7160:
[----:B------:R-:W-:Y:S05]  /*39550*/  BSYNC B1 ;  /* 0x0000000000017941 */ /* 0x000fea0003800000 */
.L_x_7159:
        /* <DEDUP_REMOVED lines=13> */
.L_x_7161:
        /* <DEDUP_REMOVED lines=17> */
.L_x_7162:
        /* <DEDUP_REMOVED lines=16> */
.L_x_7163:
        /* <DEDUP_REMOVED lines=19> */
.L_x_7164:
        /* <DEDUP_REMOVED lines=14> */
.L_x_7165:
        /* <DEDUP_REMOVED lines=16> */
.L_x_7166:
        /* <DEDUP_REMOVED lines=14> */
.L_x_7167:
[----:B------:R-:W-:Y:S05]  /*39c30*/  BRA `(.L_x_7168) ;  /* 0xffffffac00487947 */ /* 0x000fea000383ffff */
.L_x_7029:
        /* <DEDUP_REMOVED lines=8> */
.L_x_7170:
[----:B------:R-:W-:Y:S05]  /*39cc0*/  BSYNC B0 ;  /* 0x0000000000007941 */ /* 0x000fea0003800000 */
.L_x_7169:
        /* <DEDUP_REMOVED lines=9> */
.L_x_7171:
        /* <DEDUP_REMOVED lines=18> */
.L_x_7172:
[----:B------:R-:W-:Y:S01]  /*39e80*/  IMAD.MOV.U32 R12, RZ, RZ, 0x2 ;  /* 0x00000002ff0c7424 */ /* 0x000fe200078e00ff */
[----:B------:R-:W-:-:S05]  /*39e90*/  SEL R4, R14, RZ, P1 ;  /* 0x000000ff0e047207 */ /* 0x000fca0000800000 */
[----:B------:R-:W-:-:S04]  /*39ea0*/  IMAD.IADD R4, R17, 0x1, R4 ;  /* 0x0000000111047824 */ /* 0x000fc800078e0204 */
[----:B------:R-:W-:-:S07]  /*39eb0*/  IMAD.MOV.U32 R13, RZ, RZ, R4 ;  /* 0x000000ffff0d7224 */ /* 0x000fce00078e0004 */
[----:B------:R-:W-:Y:S05]  /*39ec0*/  WARPSYNC.COLLECTIVE R15, `(.L_x_7173) ;  /* 0x000000000f087348 */ /* 0x000fea0003c00000 */
[----:B------:R0:W1:Y:S02]  /*39ed0*/  SHFL.UP P6, R14, R13, R12, R11 ;  /* 0x0400000c0d0e7389 */ /* 0x00006400000c000b */
[----:B01----:R-:W-:Y:S01]  /*39ee0*/  ENDCOLLECTIVE ;  /* 0x000000000000791b */ /* 0x003fe20003800000 */
.L_x_7173:
[----:B------:R-:W-:Y:S01]  /*39ef0*/  IMAD.MOV.U32 R12, RZ, RZ, 0x4 ;  /* 0x00000004ff0c7424 */ /* 0x000fe200078e00ff */
[----:B------:R-:W-:-:S05]  /*39f00*/  SEL R3, R14, RZ, P2 ;  /* 0x000000ff0e037207 */ /* 0x000fca0001000000 */
[----:B------:R-:W-:-:S04]  /*39f10*/  IMAD.IADD R6, R4, 0x1, R3 ;  /* 0x0000000104067824 */ /* 0x000fc800078e0203 */
[----:B------:R-:W-:-:S07]  /*39f20*/  IMAD.MOV.U32 R13, RZ, RZ, R6 ;  /* 0x000000ffff0d7224 */ /* 0x000fce00078e0006 */
[----:B------:R-:W-:Y:S05]  /*39f30*/  WARPSYNC.COLLECTIVE R15, `(.L_x_7174) ;  /* 0x000000000f087348 */ /* 0x000fea0003c00000 */
[----:B------:R0:W1:Y:S02]  /*39f40*/  SHFL.UP P6, R14, R13, R12, R11 ;  /* 0x0400000c0d0e7389 */ /* 0x00006400000c000b */
[----:B01----:R-:W-:Y:S01]  /*39f50*/  ENDCOLLECTIVE ;  /* 0x000000000000791b */ /* 0x003fe20003800000 */
.L_x_7174:
[----:B------:R-:W-:Y:S01]  /*39f60*/  IMAD.MOV.U32 R12, RZ, RZ, 0x8 ;  /* 0x00000008ff0c7424 */ /* 0x000fe200078e00ff */
[----:B------:R-:W-:-:S05]  /*39f70*/  SEL R3, R14, RZ, P3 ;  /* 0x000000ff0e037207 */ /* 0x000fca0001800000 */
[----:B------:R-:W-:-:S04]  /*39f80*/  IMAD.IADD R2, R6, 0x1, R3 ;  /* 0x0000000106027824 */ /* 0x000fc800078e0203 */
[----:B------:R-:W-:-:S07]  /*39f90*/  IMAD.MOV.U32 R13, RZ, RZ, R2 ;  /* 0x000000ffff0d7224 */ /* 0x000fce00078e0002 */
[----:B------:R-:W-:Y:S05]  /*39fa0*/  WARPSYNC.COLLECTIVE R15, `(.L_x_7175) ;  /* 0x000000000f087348 */ /* 0x000fea0003c00000 */
[----:B------:R0:W1:Y:S02]  /*39fb0*/  SHFL.UP P6, R14, R13, R12, R11 ;  /* 0x0400000c0d0e7389 */ /* 0x00006400000c000b */
[----:B01----:R-:W-:Y:S01]  /*39fc0*/  ENDCOLLECTIVE ;  /* 0x000000000000791b */ /* 0x003fe20003800000 */
.L_x_7175:
[----:B------:R-:W-:Y:S01]  /*39fd0*/  IMAD.MOV.U32 R12, RZ, RZ, 0x10 ;  /* 0x00000010ff0c7424 */ /* 0x000fe200078e00ff */
[----:B------:R-:W-:-:S05]  /*39fe0*/  SEL R3, R14, RZ, P4 ;  /* 0x000000ff0e037207 */ /* 0x000fca0002000000 */
[----:B------:R-:W-:-:S04]  /*39ff0*/  IMAD.IADD R3, R2, 0x1, R3 ;  /* 0x0000000102037824 */ /* 0x000fc800078e0203 */
[----:B------:R-:W-:-:S07]  /*3a000*/  IMAD.MOV.U32 R13, RZ, RZ, R3 ;  /* 0x000000ffff0d7224 */ /* 0x000fce00078e0003 */
[----:B------:R-:W-:Y:S05]  /*3a010*/  WARPSYNC.COLLECTIVE R15, `(.L_x_7176) ;  /* 0x000000000f087348 */ /* 0x000fea0003c00000 */
[----:B------:R0:W1:Y:S02]  /*3a020*/  SHFL.UP P6, R14, R13, R12, R11 ;  /* 0x0400000c0d0e7389 */ /* 0x00006400000c000b */
[----:B01----:R-:W-:Y:S01]  /*3a030*/  ENDCOLLECTIVE ;  /* 0x000000000000791b */ /* 0x003fe20003800000 */
.L_x_7176:
        /* <DEDUP_REMOVED lines=8> */
.L_x_7177:
[----:B------:R-:W-:Y:S05]  /*3a0c0*/  BRA `(.L_x_7178) ;  /* 0xffffffac00dc7947 */ /* 0x000fea000383ffff */
.L_x_7034:
        /* <DEDUP_REMOVED lines=8> */
.L_x_7180:
[----:B------:R-:W-:Y:S05]  /*3a150*/  BSYNC B0 ;  /* 0x0000000000007941 */ /* 0x000fea0003800000 */
.L_x_7179:
        /* <DEDUP_REMOVED lines=8> */
.L_x_7181:
[----:B------:R-:W-:Y:S01]  /*3a1e0*/  IMAD.MOV.U32 R12, RZ, RZ, 0x4 ;  /* 0x00000004ff0c7424 */ /* 0x000fe200078e00ff */
[----:B------:R-:W-:-:S05]  /*3a1f0*/  SEL R2, R14, RZ, P2 ;  /* 0x000000ff0e027207 */ /* 0x000fca0001000000 */
[----:B------:R-:W-:-:S04]  /*3a200*/  IMAD.IADD R2, R13, 0x1, R2 ;  /* 0x000000010d027824 */ /* 0x000fc800078e0202 */
[----:B------:R-:W-:-:S07]  /*3a210*/  IMAD.MOV.U32 R13, RZ, RZ, R2 ;  /* 0x000000ffff0d7224 */ /* 0x000fce00078e0002 */
[----:B------:R-:W-:Y:S05]  /*3a220*/  WARPSYNC.COLLECTIVE R15, `(.L_x_7182) ;  /* 0x000000000f087348 */ /* 0x000fea0003c00000 */
[----:B------:R0:W1:Y:S02]  /*3a230*/  SHFL.UP P6, R14, R13, R12, R11 ;  /* 0x0400000c0d0e7389 */ /* 0x00006400000c000b */
[----:B01----:R-:W-:Y:S01]  /*3a240*/  ENDCOLLECTIVE ;  /* 0x000000000000791b */ /* 0x003fe20003800000 */
.L_x_7182:
[----:B------:R-:W-:Y:S01]  /*3a250*/  IMAD.MOV.U32 R12, RZ, RZ, 0x8 ;  /* 0x00000008ff0c7424 */ /* 0x000fe200078e00ff */
[----:B------:R-:W-:-:S05]  /*3a260*/  SEL R3, R14, RZ, P3 ;  /* 0x000000ff0e037207 */ /* 0x000fca0001800000 */
[----:B------:R-:W-:-:S04]  /*3a270*/  IMAD.IADD R3, R2, 0x1, R3 ;  /* 0x0000000102037824 */ /* 0x000fc800078e0203 */
[----:B------:R-:W-:-:S07]  /*3a280*/  IMAD.MOV.U32 R13, RZ, RZ, R3 ;  /* 0x000000ffff0d7224 */ /* 0x000fce00078e0003 */
[----:B------:R-:W-:Y:S05]  /*3a290*/  WARPSYNC.COLLECTIVE R15, `(.L_x_7183) ;  /* 0x000000000f087348 */ /* 0x000fea0003c00000 */
[----:B------:R0:W1:Y:S02]  /*3a2a0*/  SHFL.UP P6, R14, R13, R12, R11 ;  /* 0x0400000c0d0e7389 */ /* 0x00006400000c000b */
[----:B01----:R-:W-:Y:S01]  /*3a2b0*/  ENDCOLLECTIVE ;  /* 0x000000000000791b */ /* 0x003fe20003800000 */
.L_x_7183:
[----:B------:R-:W-:Y:S01]  /*3a2c0*/  IMAD.MOV.U32 R12, RZ, RZ, 0x10 ;  /* 0x00000010ff0c7424 */ /* 0x000fe200078e00ff */
[----:B------:R-:W-:-:S05]  /*3a2d0*/  SEL R4, R14, RZ, P4 ;  /* 0x000000ff0e047207 */ /* 0x000fca0002000000 */
[----:B------:R-:W-:-:S04]  /*3a2e0*/  IMAD.IADD R4, R3, 0x1, R4 ;  /* 0x0000000103047824 */ /* 0x000fc800078e0204 */
[----:B------:R-:W-:-:S07]  /*3a2f0*/  IMAD.MOV.U32 R13, RZ, RZ, R4 ;  /* 0x000000ffff0d7224 */ /* 0x000fce00078e0004 */
[----:B------:R-:W-:Y:S05]  /*3a300*/  WARPSYNC.COLLECTIVE R15, `(.L_x_7184) ;  /* 0x000000000f087348 */ /* 0x000fea0003c00000 */
[----:B------:R0:W1:Y:S02]  /*3a310*/  SHFL.UP P6, R14, R13, R12, R11 ;  /* 0x0400000c0d0e7389 */ /* 0x00006400000c000b */
[----:B01----:R-:W-:Y:S01]  /*3a320*/  ENDCOLLECTIVE ;  /* 0x000000000000791b */ /* 0x003fe20003800000 */
.L_x_7184:
        /* <DEDUP_REMOVED lines=8> */
.L_x_7185:
[----:B------:R-:W-:Y:S05]  /*3a3b0*/  BRA `(.L_x_7186) ;  /* 0xffffffac00bc7947 */ /* 0x000fea000383ffff */
.L_x_7036:
[----:B------:R-:W-:Y:S01]  /*3a3c0*/  BSSY B0, `(.L_x_7187) ;  /* 0x0000006000007945 */ /* 0x000fe20003800000 */
[----:B------:R-:W-:Y:S01]  /*3a3d0*/  PLOP3.LUT P6, PT, P6, PT, PT, 0x8, 0x0 ;  /* 0x000000000000781c */ /* 0x000fe200037ce170 */
[----:B------:R-:W-:-:S12]  /*3a3e0*/  IMAD.MOV.U32 R15, RZ, RZ, -0x1 ;  /* 0xffffffffff0f7424 */ /* 0x000fd800078e00ff */
[----:B0-----:R-:W-:Y:S05]  /*3a3f0*/  WARPSYNC.COLLECTIVE R15, `(.L_x_7188) ;  /* 0x000000000f087348 */ /* 0x001fea0003c00000 */
[----:B------:R-:W-:Y:S01]  /*3a400*/  VOTE.ANY R14, PT, P6 ;  /* 0x00000000000e7806 */ /* 0x000fe200030e0100 */
[----:B0-----:R-:W-:Y:S06]  /*3a410*/  ENDCOLLECTIVE ;  /* 0x000000000000791b */ /* 0x001fec0003800000 */
.L_x_7188:
[----:B------:R-:W-:Y:S05]  /*3a420*/  BSYNC B0 ;  /* 0x0000000000007941 */ /* 0x000fea0003800000 */
.L_x_7187:
        /* <DEDUP_REMOVED lines=9> */
.L_x_7189:
[----:B------:R-:W-:Y:S01]  /*3a4c0*/  IMAD.MOV.U32 R17, RZ, RZ, R14 ;  /* 0x000000ffff117224 */ /* 0x000fe200078e000e */
[----:B------:R-:W-:Y:S06]  /*3a4d0*/  BRA `(.L_x_7190) ;  /* 0xffffffac00ac7947 */ /* 0x000fec000383ffff */
.L_x_7038:
[----:B------:R-:W-:Y:S01]  /*3a4e0*/  BSSY B0, `(.L_x_7191) ;  /* 0x0000007000007945 */ /* 0x000fe20003800000 */
[----:B------:R-:W-:Y:S02]  /*3a4f0*/  IMAD.MOV.U32 R13, RZ, RZ, R3 ;  /* 0x000000ffff0d7224 */ /* 0x000fe400078e0003 */
[----:B------:R-:W-:Y:S02]  /*3a500*/  IMAD.MOV.U32 R11, RZ, RZ, 0x1f ;  /* 0x0000001fff0b7424 */ /* 0x000fe400078e00ff */
[----:B------:R-:W-:-:S07]  /*3a510*/  IMAD.MOV.U32 R15, RZ, RZ, -0x1 ;  /* 0xffffffffff0f7424 */ /* 0x000fce00078e00ff */
[----:B012---:R-:W-:Y:S05]  /*3a520*/  WARPSYNC.COLLECTIVE R15, `(.L_x_7192) ;  /* 0x000000000f087348 */ /* 0x007fea0003c00000 */
[----:B------:R3:W4:Y:S02]  /*3a530*/  SHFL.IDX P6, R14, R13, R12, R11 ;  /* 0x0000000c0d0e7389 */ /* 0x00072400000c000b */
[----:B01234-:R-:W-:Y:S01]  /*3a540*/  ENDCOLLECTIVE ;  /* 0x000000000000791b */ /* 0x01ffe20003800000 */
.L_x_7192:
[----:B------:R-:W-:Y:S05]  /*3a550*/  BSYNC B0 ;  /* 0x0000000000007941 */ /* 0x000fea0003800000 */
.L_x_7191:
[----:B------:R-:W-:Y:S05]  /*3a560*/  BRA `(.L_x_7037) ;  /* 0xffffffac00a47947 */ /* 0x000fea000383ffff */
.L_x_7042:
[----:B------:R0:W0:Y:S02]  /*3a570*/  SYNCS.PHASECHK.TRANS64.TRYWAIT P0, [R4+URZ+0x38820], R0 ;  /* 0x03882000040075a7 */ /* 0x000024000800017f */
[----:B0-----:R-:W-:Y:S05]  /*3a580*/  @!P0 NANOSLEEP.SYNCS 0x989680 ;  /* 0x009896800000895d */ /* 0x001fea0003900000 */
[----:B------:R-:W0:Y:S02]  /*3a590*/  @!P0 SYNCS.PHASECHK.TRANS64 P0, [R4+URZ+0x38820], R0 ;  /* 0x03882000040085a7 */ /* 0x000e24000800007f */
[----:B0-----:R-:W-:Y:S05]  /*3a5a0*/  @!P0 BRA `(.L_x_7042) ;  /* 0xfffffffc00f08947 */ /* 0x001fea000383ffff */
[----:B------:R-:W-:Y:S05]  /*3a5b0*/  BRA `(.L_x_7193) ;  /* 0xffffffb4001c7947 */ /* 0x000fea000383ffff */
.L_x_7043:
        /* <DEDUP_REMOVED lines=8> */
[----:B-1234-:R-:W-:Y:S05]  /*3a640*/  WARPSYNC.COLLECTIVE R15, `(.L_x_7195) ;  /* 0x000000000f087348 */ /* 0x01efea0003c00000 */
[----:B------:R0:W0:Y:S02]  /*3a650*/  SHFL.IDX P6, R14, R13, R12, R11 ;  /* 0x0000000c0d0e7389 */ /* 0x00002400000c000b */
[----:B01234-:R-:W-:Y:S01]  /*3a660*/  ENDCOLLECTIVE ;  /* 0x000000000000791b */ /* 0x01ffe20003800000 */
.L_x_7195:
[----:B------:R-:W-:Y:S05]  /*3a670*/  BSYNC B0 ;  /* 0x0000000000007941 */ /* 0x000fea0003800000 */
.L_x_7194:
[----:B------:R-:W-:Y:S05]  /*3a680*/  BRA `(.L_x_7196) ;  /* 0xffffffb400047947 */ /* 0x000fea000383ffff */
.L_x_7044:
[----:B------:R-:W-:Y:S01]  /*3a690*/  BSSY B0, `(.L_x_7197) ;  /* 0x0000006000007945 */ /* 0x000fe20003800000 */
[----:B------:R-:W-:-:S07]  /*3a6a0*/  IMAD.MOV.U32 R15, RZ, RZ, -0x1 ;  /* 0xffffffffff0f7424 */ /* 0x000fce00078e00ff */
[----:B-1234-:R-:W-:Y:S05]  /*3a6b0*/  WARPSYNC.COLLECTIVE R15, `(.L_x_7198) ;  /* 0x000000000f0c7348 */ /* 0x01efea0003c00000 */
[----:B------:R-:W-:Y:S02]  /*3a6c0*/  ELECT P6, UR62, PT ;  /* 0x00000000003e782f */ /* 0x000fe400038c0000 */
[----:B------:R-:W-:Y:S01]  /*3a6d0*/  MOV R14, UR62 ;  /* 0x0000003e000e7c02 */ /* 0x000fe20008000f00 */
[----:B-1234-:R-:W-:Y:S10]  /*3a6e0*/  ENDCOLLECTIVE ;  /* 0x000000000000791b */ /* 0x01eff40003800000 */
.L_x_7198:
[----:B------:R-:W-:Y:S05]  /*3a6f0*/  BSYNC B0 ;  /* 0x0000000000007941 */ /* 0x000fea0003800000 */
.L_x_7197:
[----:B------:R-:W-:Y:S05]  /*3a700*/  BRA `(.L_x_7199) ;  /* 0xffffffb000f87947 */ /* 0x000fea000383ffff */
.L_x_7046:
[----:B------:R0:W0:Y:S02]  /*3a710*/  SYNCS.PHASECHK.TRANS64.TRYWAIT P1, [R5+URZ+0x38840], R0 ;  /* 0x03884000050075a7 */ /* 0x000024000802017f */
[----:B0-----:R-:W-:Y:S05]  /*3a720*/  @!P1 NANOSLEEP.SYNCS 0x989680 ;  /* 0x009896800000995d */ /* 0x001fea0003900000 */
[----:B------:R-:W0:Y:S02]  /*3a730*/  @!P1 SYNCS.PHASECHK.TRANS64 P1, [R5+URZ+0x38840], R0 ;  /* 0x03884000050095a7 */ /* 0x000e24000802007f */
[----:B0-----:R-:W-:Y:S05]  /*3a740*/  @!P1 BRA `(.L_x_7046) ;  /* 0xfffffffc00f09947 */ /* 0x001fea000383ffff */
[----:B------:R-:W-:Y:S05]  /*3a750*/  BRA `(.L_x_7200) ;  /* 0xffffffb400187947 */ /* 0x000fea000383ffff */
.L_x_7048:
[----:B------:R0:W0:Y:S02]  /*3a760*/  SYNCS.PHASECHK.TRANS64.TRYWAIT P1, [R25+URZ+0x38840], R2 ;  /* 0x03884002190075a7 */ /* 0x000024000802017f */
[----:B0-----:R-:W-:Y:S05]  /*3a770*/  @!P1 NANOSLEEP.SYNCS 0x989680 ;  /* 0x009896800000995d */ /* 0x001fea0003900000 */
[----:B------:R-:W0:Y:S02]  /*3a780*/  @!P1 SYNCS.PHASECHK.TRANS64 P1, [R25+URZ+0x38840], R2 ;  /* 0x03884002190095a7 */ /* 0x000e24000802007f */
[----:B0-----:R-:W-:Y:S05]  /*3a790*/  @!P1 BRA `(.L_x_7048) ;  /* 0xfffffffc00f09947 */ /* 0x001fea000383ffff */
[----:B------:R-:W-:Y:S05]  /*3a7a0*/  BRA `(.L_x_7201) ;  /* 0xffffffb400247947 */ /* 0x000fea000383ffff */
.L_x_7050:
[----:B------:R0:W0:Y:S02]  /*3a7b0*/  SYNCS.PHASECHK.TRANS64.TRYWAIT P1, [R5+URZ+0x38860], R0 ;  /* 0x03886000050075a7 */ /* 0x000024000802017f */
[----:B0-----:R-:W-:Y:S05]  /*3a7c0*/  @!P1 NANOSLEEP.SYNCS 0x989680 ;  /* 0x009896800000995d */ /* 0x001fea0003900000 */
[----:B------:R-:W0:Y:S02]  /*3a7d0*/  @!P1 SYNCS.PHASECHK.TRANS64 P1, [R5+URZ+0x38860], R0 ;  /* 0x03886000050095a7 */ /* 0x000e24000802007f */
[----:B0-----:R-:W-:Y:S05]  /*3a7e0*/  @!P1 BRA `(.L_x_7050) ;  /* 0xfffffffc00f09947 */ /* 0x001fea000383ffff */
[----:B------:R-:W-:Y:S05]  /*3a7f0*/  BRA `(.L_x_7202) ;  /* 0xffffffb400207947 */ /* 0x000fea000383ffff */
        .type           $_ZN7cutlass13device_kernelIN5flash11enable_sm90INS1_16FlashAttnFwdSm90INS1_25CollectiveMainloopFwdSm90ILi2EN4cute5tupleIJNS5_1CILi1EEES8_S8_EEENS6_IJNS7_ILi64EEESA_SA_EEELi512ENS_10bfloat16_tEfNS_4arch4Sm90ELb0ELb1ELb1ELb1ELb1ELb1ELb1ELb0ELb0ELb1ELb0ELb0EEENS1_21CollectiveEpilogueFwdINS6_IJSA_NS7_ILi512EEESA_EEES9_SC_SE_Li256ELb1ELb1ELb0ELb0EEENS1_36VarlenDynamicPersistentTileSchedulerILi64ELi64ELi256ELi128ELb0ELb1ELb1ELb1ELb0ELb1EEEEEEEEEvNT_6ParamsE$_ZZN5flash25CollectiveMainloopFwdSm90ILi2EN4cute5tupleIJNS1_1CILi1EEES4_S4_EEENS2_IJNS3_ILi64EEES6_S6_EEELi512EN7cutlass10bfloat16_tEfNS8_4arch4Sm90ELb0ELb1ELb1ELb1ELb1ELb1ELb1ELb0ELb0ELb1ELb0ELb0EE3mmaINS_16FlashAttnFwdSm90ISC_NS_21CollectiveEpilogueFwdINS2_IJS6_NS3_ILi512EEES6_EEES5_S9_SB_Li256ELb1ELb1ELb0ELb0EEENS_36VarlenDynamicPersistentTileSchedulerILi64ELi64ELi256ELi128ELb0ELb1ELb1ELb1ELb0ELb1EEEE13SharedStorageENS1_6TensorINS1_11ArrayEngineIfLm128EEENS1_6LayoutINS2_IJNS2_IJNS3_ILi2EEESR_NS3_ILi32EEEEEES4_S4_EEENS2_IJNS2_IJS4_SR_NS3_ILi4EEEEEENS3_ILi0EEESX_EEEEEEENS_7SoftmaxILi2ELi0EEEEEbRKNSC_6ParamsENS8_13PipelineAsyncILi2EEES17_RNS8_13PipelineStateILj2EEERT0_RT1_iRiRKNS_16SeqlenInfoQKNewKILb1ELb1EEENS2_IJiiiiEEERT_ENKUliT_T0_T1_E_clIZSD_ISM_S10_S12_EbS15_S17_S17_S1A_S1C_S1E_iS1F_S1J_S1K_S1M_EUlRS1N_iE0_NS3_ILb1EEES1U_EEDaiS1N_S1O_S1P_,@function
        .size           $_ZN7cutlass13device_kernelIN5flash11enable_sm90INS1_16FlashAttnFwdSm90INS1_25CollectiveMainloopFwdSm90ILi2EN4cute5tupleIJNS5_1CILi1EEES8_S8_EEENS6_IJNS7_ILi64EEESA_SA_EEELi512ENS_10bfloat16_tEfNS_4arch4Sm90ELb0ELb1ELb1ELb1ELb1ELb1ELb1ELb0ELb0ELb1ELb0ELb0EEENS1_21CollectiveEpilogueFwdINS6_IJSA_NS7_ILi512EEESA_EEES9_SC_SE_Li256ELb1ELb1ELb0ELb0EEENS1_36VarlenDynamicPersistentTileSchedulerILi64ELi64ELi256ELi128ELb0ELb1ELb1ELb1ELb0ELb1EEEEEEEEEvNT_6ParamsE$_ZZN5flash25CollectiveMainloopFwdSm90ILi2EN4cute5tupleIJNS1_1CILi1EEES4_S4_EEENS2_IJNS3_ILi64EEES6_S6_EEELi512EN7cutlass10bfloat16_tEfNS8_4arch4Sm90ELb0ELb1ELb1ELb1ELb1ELb1ELb1ELb0ELb0ELb1ELb0ELb0EE3mmaINS_16FlashAttnFwdSm90ISC_NS_21CollectiveEpilogueFwdINS2_IJS6_NS3_ILi512EEES6_EEES5_S9_SB_Li256ELb1ELb1ELb0ELb0EEENS_36VarlenDynamicPersistentTileSchedulerILi64ELi64ELi256ELi128ELb0ELb1ELb1ELb1ELb0ELb1EEEE13SharedStorageENS1_6TensorINS1_11ArrayEngineIfLm128EEENS1_6LayoutINS2_IJNS2_IJNS3_ILi2EEESR_NS3_ILi32EEEEEES4_S4_EEENS2_IJNS2_IJS4_SR_NS3_ILi4EEEEEENS3_ILi0EEESX_EEEEEEENS_7SoftmaxILi2ELi0EEEEEbRKNSC_6ParamsENS8_13PipelineAsyncILi2EEES17_RNS8_13PipelineStateILj2EEERT0_RT1_iRiRKNS_16SeqlenInfoQKNewKILb1ELb1EEENS2_IJiiiiEEERT_ENKUliT_T0_T1_E_clIZSD_ISM_S10_S12_EbS15_S17_S17_S1A_S1C_S1E_iS1F_S1J_S1K_S1M_EUlRS1N_iE0_NS3_ILb1EEES1U_EEDaiS1N_S1O_S1P_,(.L_x_15655 - $_ZN7cutlass13device_kernelIN5flash11enable_sm90INS1_16FlashAttnFwdSm90INS1_25CollectiveMainloopFwdSm90ILi2EN4cute5tupleIJNS5_1CILi1EEES8_S8_EEENS6_IJNS7_ILi64EEESA_SA_EEELi512ENS_10bfloat16_tEfNS_4arch4Sm90ELb0ELb1ELb1ELb1ELb1ELb1ELb1ELb0ELb0ELb1ELb0ELb0EEENS1_21CollectiveEpilogueFwdINS6_IJSA_NS7_ILi512EEESA_EEES9_SC_SE_Li256ELb1ELb1ELb0ELb0EEENS1_36VarlenDynamicPersistentTileSchedulerILi64ELi64ELi256ELi128ELb0ELb1ELb1ELb1ELb0ELb1EEEEEEEEEvNT_6ParamsE$_ZZN5flash25CollectiveMainloopFwdSm90ILi2EN4cute5tupleIJNS1_1CILi1EEES4_S4_EEENS2_IJNS3_ILi64EEES6_S6_EEELi512EN7cutlass10bfloat16_tEfNS8_4arch4Sm90ELb0ELb1ELb1ELb1ELb1ELb1ELb1ELb0ELb0ELb1ELb0ELb0EE3mmaINS_16FlashAttnFwdSm90ISC_NS_21CollectiveEpilogueFwdINS2_IJS6_NS3_ILi512EEES6_EEES5_S9_SB_Li256ELb1ELb1ELb0ELb0EEENS_36VarlenDynamicPersistentTileSchedulerILi64ELi64ELi256ELi128ELb0ELb1ELb1ELb1ELb0ELb1EEEE13SharedStorageENS1_6TensorINS1_11ArrayEngineIfLm128EEENS1_6LayoutINS2_IJNS2_IJNS3_ILi2EEESR_NS3_ILi32EEEEEES4_S4_EEENS2_IJNS2_IJS4_SR_NS3_ILi4EEEEEENS3_ILi0EEESX_EEEEEEENS_7SoftmaxILi2ELi0EEEEEbRKNSC_6ParamsENS8_13PipelineAsyncILi2EEES17_RNS8_13PipelineStateILj2EEERT0_RT1_iRiRKNS_16SeqlenInfoQKNewKILb1ELb1EEENS2_IJiiiiEEERT_ENKUliT_T0_T1_E_clIZSD_ISM_S10_S12_EbS15_S17_S17_S1A_S1C_S1E_iS1F_S1J_S1K_S1M_EUlRS1N_iE0_NS3_ILb1EEES1U_EEDaiS1N_S1O_S1P_)
$_ZN7cutlass13device_kernelIN5flash11enable_sm90INS1_16FlashAttnFwdSm90INS1_25CollectiveMainloopFwdSm90ILi2EN4cute5tupleIJNS5_1CILi1EEES8_S8_EEENS6_IJNS7_ILi64EEESA_SA_EEELi512ENS_10bfloat16_tEfNS_4arch4Sm90ELb0ELb1ELb1ELb1ELb1ELb1ELb1ELb0ELb0ELb1ELb0ELb0EEENS1_21CollectiveEpilogueFwdINS6_IJSA_NS7_ILi512EEESA_EEES9_SC_SE_Li256ELb1ELb1ELb0ELb0EEENS1_36VarlenDynamicPersistentTileSchedulerILi64ELi64ELi256ELi128ELb0ELb1ELb1ELb1ELb0ELb1EEEEEEEEEvNT_6ParamsE$_ZZN5flash25CollectiveMainloopFwdSm90ILi2EN4cute5tupleIJNS1_1CILi1EEES4_S4_EEENS2_IJNS3_ILi64EEES6_S6_EEELi512EN7cutlass10bfloat16_tEfNS8_4arch4Sm90ELb0ELb1ELb1ELb1ELb1ELb1ELb1ELb0ELb0ELb1ELb0ELb0EE3mmaINS_16FlashAttnFwdSm90ISC_NS_21CollectiveEpilogueFwdINS2_IJS6_NS3_ILi512EEES6_EEES5_S9_SB_Li256ELb1ELb1ELb0ELb0EEENS_36VarlenDynamicPersistentTileSchedulerILi64ELi64ELi256ELi128ELb0ELb1ELb1ELb1ELb0ELb1EEEE13SharedStorageENS1_6TensorINS1_11ArrayEngineIfLm128EEENS1_6LayoutINS2_IJNS2_IJNS3_ILi2EEESR_NS3_ILi32EEEEEES4_S4_EEENS2_IJNS2_IJS4_SR_NS3_ILi4EEEEEENS3_ILi0EEESX_EEEEEEENS_7SoftmaxILi2ELi0EEEEEbRKNSC_6ParamsENS8_13PipelineAsyncILi2EEES17_RNS8_13PipelineStateILj2EEERT0_RT1_iRiRKNS_16SeqlenInfoQKNewKILb1ELb1EEENS2_IJiiiiEEERT_ENKUliT_T0_T1_E_clIZSD_ISM_S10_S12_EbS15_S17_S17_S1A_S1C_S1E_iS1F_S1J_S1K_S1M_EUlRS1N_iE0_NS3_ILb1EEES1U_EEDaiS1N_S1O_S1P_:
[----:B------:R-:W-:Y:S05]  /*3a800*/  YIELD ;  /* 0x0000000000007946 */ /* 0x000fea0003800000 */
[----:B------:R-:W-:Y:S02]  /*3a810*/  ULDC UR4, c[0x0][0x20] ;  /* 0x0000080000047ab9 */ /* 0x000fe40000000800 */
[----:B------:R-:W-:-:S05]  /*3a820*/  VIADD R0, R0, -UR4 ;  /* 0x8000000400007c36 */ /* 0x000fca0008000000 */
[----:B------:R-:W2:Y:S01]  /*3a830*/  LDL.64 R10, [R0+0x18] ;  /* 0x00001800000a7983 */ /* 0x000ea20000100a00 */
[----:B------:R-:W0:Y:S03]  /*3a840*/  LDC.64 R2, c[0x0][0x208] ;  /* 0x00008200ff027b82 */ /* 0x000e260000000a00 */
[----:B------:R-:W3:Y:S01]  /*3a850*/  LDL.64 R6, [R0] ;  /* 0x0000000000067983 */ /* 0x000ee20000100a00 */
[----:B0-----:R-:W-:Y:S02]  /*3a860*/  R2UR UR4, R2 ;  /* 0x00000000020472ca */ /* 0x001fe400000e0000 */
[----:B------:R-:W-:-:S13]  /*3a870*/  R2UR UR5, R3 ;  /* 0x00000000030572ca */ /* 0x000fda00000e0000 */
[----:B--2---:R-:W2:Y:S01]  /*3a880*/  LD.E R4, desc[UR4][R10.64] ;  /* 0x000000040a047980 */ /* 0x004ea2000c101900 */
[C---:B------:R-:W-:Y:S02]  /*3a890*/  R2UR UR4, R2.reuse ;  /* 0x00000000020472ca */ /* 0x040fe400000e0000 */
[C---:B------:R-:W-:Y:S02]  /*3a8a0*/  R2UR UR5, R3.reuse ;  /* 0x00000000030572ca */ /* 0x040fe400000e0000 */
[----:B------:R-:W-:Y:S02]  /*3a8b0*/  R2UR UR6, R2 ;  /* 0x00000000020672ca */ /* 0x000fe400000e0000 */
[----:B------:R-:W-:Y:S01]  /*3a8c0*/  R2UR UR7, R3 ;  /* 0x00000000030772ca */ /* 0x000fe200000e0000 */
[----:B------:R-:W-:Y:S01]  /*3a8d0*/  BSSY B0, `(.L_x_7203) ;  /* 0x0000009000007945 */ /* 0x000fe20003800000 */
[----:B------:R-:W-:-:S07]  /*3a8e0*/  IMAD.MOV.U32 R5, RZ, RZ, R46 ;  /* 0x000000ffff057224 */ /* 0x000fce00078e002e */
[----:B---3--:R0:W5:Y:S04]  /*3a8f0*/  LD.E R9, desc[UR4][R6.64] ;  /* 0x0000000406097980 */ /* 0x008168000c101900 */
[----:B------:R0:W5:Y:S01]  /*3a900*/  LD.E R14, desc[UR6][R6.64+0x4] ;  /* 0x00000406060e7980 */ /* 0x000162000c101900 */
[----:B--2---:R-:W-:-:S04]  /*3a910*/  LOP3.LUT R4, R4, 0x1, RZ, 0xfc, !PT ;  /* 0x0000000104047812 */ /* 0x004fc800078efcff */
[----:B------:R-:W-:Y:S01]  /*3a920*/  ISETP.NE.AND P0, PT, R4, 0x3, PT ;  /* 0x000000030400780c */ /* 0x000fe20003f05270 */
[----:B------:R-:W-:-:S12]  /*3a930*/  IMAD.MOV.U32 R4, RZ, RZ, R39 ;  /* 0x000000ffff047224 */ /* 0x000fd800078e0027 */
[----:B0-----:R-:W-:Y:S05]  /*3a940*/  @!P0 BRA `(.L_x_7204) ;  /* 0x0000000000048947 */ /* 0x001fea0003800000 */
[----:B------:R-:W-:Y:S01]  /*3a950*/  BPT.TRAP 0x1 ;  /* 0x000000040000795c */ /* 0x000fe20000300000 */
.L_x_7204:
[----:B------:R-:W-:Y:S05]  /*3a960*/  BSYNC B0 ;  /* 0x0000000000007941 */ /* 0x000fea0003800000 */
.L_x_7203:
        /* <DEDUP_REMOVED lines=17> */
.L_x_7206:
[----:B------:R-:W-:Y:S05]  /*3aa80*/  BSYNC B0 ;  /* 0x0000000000007941 */ /* 0x000fea0003800000 */
.L_x_7205:
        /* <DEDUP_REMOVED lines=10> */
.L_x_7208:
[----:B------:R-:W-:Y:S05]  /*3ab30*/  BSYNC B0 ;  /* 0x0000000000007941 */ /* 0x000fea0003800000 */
.L_x_7207:
[----:B------:R-:W2:Y:S04]  /*3ab40*/  LDL.64 R14, [R0] ;  /* 0x00000000000e7983 */ /* 0x000ea80000100a00 */
[----:B------:R-:W3:Y:S01]  /*3ab50*/  LDL.64 R10, [R0+0x28] ;  /* 0x00002800000a7983 */ /* 0x000ee20000100a00 */
[C---:B------:R-:W-:Y:S02]  /*3ab60*/  R2UR UR6, R2.reuse ;  /* 0x00000000020672ca */ /* 0x040fe400000e0000 */
[C---:B------:R-:W-:Y:S01]  /*3ab70*/  R2UR UR7, R3.reuse ;  /* 0x00000000030772ca */ /* 0x040fe200000e0000 */
[----:B0----5:R-:W4:Y:S01]  /*3ab80*/  LDL.64 R12, [R0+0x20] ;  /* 0x00002000000c7983 */ /* 0x021f220000100a00 */
        /* <DEDUP_REMOVED lines=65> */
[----:B------:R-:W-:Y:S01]  /*3afa0*/  R2UR UR9, R3 ;  /* 0x00000000030972ca */ /* 0x000fe200000e0000 */
[----:B--2---:R-:W-:Y:S02]  /*3afb0*/  VIADD R10, R12, 0x6 ;  /* 0x000000060c0a7836 */ /* 0x004fe40000000000 */
[----:B------:R-:W-:-:S03]  /*3afc0*/  IMAD.MOV.U32 R11, RZ, RZ, R13 ;  /* 0x000000ffff0b7224 */ /* 0x000fc600078e000d */
        /* <DEDUP_REMOVED lines=8> */
[----:B------:R-:W3:-:S12]  /*3b050*/  LDL.64 R12, [R0+0x30] ;  /* 0x00003000000c7983 */ /* 0x000ed80000100a00 */
[----:B--2---:R-:W2:Y:S01]  /*3b060*/  LD.E R10, desc[UR4][R10.64] ;  /* 0x000000040a0a7980 */ /* 0x004ea2000c101900 */
[----:B---3--:R-:W-:Y:S01]  /*3b070*/  MOV R12, R12 ;  /* 0x0000000c000c7202 */ /* 0x008fe20000000f00 */
[----:B------:R-:W-:Y:S01]  /*3b080*/  BSSY B0, `(.L_x_7210) ;  /* 0x0000007000007945 */ /* 0x000fe20003800000 */
[----:B--2---:R-:W-:-:S04]  /*3b090*/  LEA.HI R14, R10, R10, RZ, 0x1 ;  /* 0x0000000a0a0e7211 */ /* 0x004fc800078f08ff */
[----:B------:R-:W-:-:S05]  /*3b0a0*/  LOP3.LUT R15, R14, 0xfffffffe, RZ, 0xc0, !PT ;  /* 0xfffffffe0e0f7812 */ /* 0x000fca00078ec0ff */
[----:B------:R-:W-:-:S05]  /*3b0b0*/  IMAD.IADD R15, R10, 0x1, -R15 ;  /* 0x000000010a0f7824 */ /* 0x000fca00078e0a0f */
[----:B------:R-:W-:-:S04]  /*3b0c0*/  SHF.L.U32 R15, R15, 0x1f, RZ ;  /* 0x0000001f0f0f7819 */ /* 0x000fc800000006ff */
[----:B------:R-:W1:Y:S02]  /*3b0d0*/  SYNCS.PHASECHK.TRANS64.TRYWAIT P0, [R12+URZ+0x38810], R15 ;  /* 0x0388100f0c0075a7 */ /* 0x000e64000800017f */
[----:B01----:R-:W-:Y:S05]  /*3b0e0*/  @!P0 BRA `(.L_x_7211) ;  /* 0x000000ec00908947 */ /* 0x003fea0003800000 */
.L_x_7237:
[----:B------:R-:W-:Y:S05]  /*3b0f0*/  BSYNC B0 ;  /* 0x0000000000007941 */ /* 0x000fea0003800000 */
.L_x_7210:
[----:B------:R-:W0:Y:S01]  /*3b100*/  LDL.64 R6, [R0+0x40] ;  /* 0x0000400000067983 */ /* 0x000e220000100a00 */
[----:B------:R-:W-:Y:S02]  /*3b110*/  R2UR UR4, R2 ;  /* 0x00000000020472ca */ /* 0x000fe400000e0000 */
[----:B------:R-:W-:Y:S01]  /*3b120*/  R2UR UR5, R3 ;  /* 0x00000000030572ca */ /* 0x000fe200000e0000 */
[----:B------:R-:W2:-:S12]  /*3b130*/  LDL.64 R10, [R0] ;  /* 0x00000000000a7983 */ /* 0x000e980000100a00 */
[----:B0-----:R-:W3:Y:S01]  /*3b140*/  LD.E R12, desc[UR4][R6.64] ;  /* 0x00000004060c7980 */ /* 0x001ee2000c101900 */
[----:B------:R-:W-:Y:S02]  /*3b150*/  R2UR UR6, R2 ;  /* 0x00000000020672ca */ /* 0x000fe400000e0000 */
[----:B------:R-:W-:Y:S01]  /*3b160*/  R2UR UR7, R3 ;  /* 0x00000000030772ca */ /* 0x000fe200000e0000 */
[----:B--2---:R0:W5:Y:S01]  /*3b170*/  LD.E R14, desc[UR4][R10.64] ;  /* 0x000000040a0e7980 */ /* 0x004162000c101900 */
[----:B------:R-:W-:Y:S11]  /*3b180*/  BSSY B0, `(.L_x_7212) ;  /* 0x0000006000007945 */ /* 0x000ff60003800000 */
[----:B------:R0:W5:Y:S01]  /*3b190*/  LD.E R15, desc[UR6][R10.64+0x4] ;  /* 0x000004060a0f7980 */ /* 0x000162000c101900 */
[----:B---3--:R-:W-:-:S04]  /*3b1a0*/  LOP3.LUT R12, R12, 0x1, RZ, 0xfc, !PT ;  /* 0x000000010c0c7812 */ /* 0x008fc800078efcff */
[----:B------:R-:W-:-:S13]  /*3b1b0*/  ISETP.NE.AND P0, PT, R12, 0x3, PT ;  /* 0x000000030c00780c */ /* 0x000fda0003f05270 */
[----:B0-----:R-:W-:Y:S05]  /*3b1c0*/  @!P0 BRA `(.L_x_7213) ;  /* 0x0000000000048947 */ /* 0x001fea0003800000 */
[----:B------:R-:W-:Y:S01]  /*3b1d0*/  BPT.TRAP 0x1 ;  /* 0x000000040000795c */ /* 0x000fe20000300000 */
.L_x_7213:
[----:B------:R-:W-:Y:S05]  /*3b1e0*/  BSYNC B0 ;  /* 0x0000000000007941 */ /* 0x000fea0003800000 */
.L_x_7212:
        /* <DEDUP_REMOVED lines=17> */
.L_x_7215:
[----:B------:R-:W-:Y:S05]  /*3b300*/  BSYNC B0 ;  /* 0x0000000000007941 */ /* 0x000fea0003800000 */
.L_x_7214:
        /* <DEDUP_REMOVED lines=10> */
.L_x_7217:
[----:B------:R-:W-:Y:S05]  /*3b3b0*/  BSYNC B0 ;  /* 0x0000000000007941 */ /* 0x000fea0003800000 */
.L_x_7216:
        /* <DEDUP_REMOVED lines=338> */
[C---:B------:R-:W-:Y:S02]  /*3c8e0*/  R2UR UR9, R3.reuse ;  /* 0x00000000030972ca */ /* 0x040fe400000e0000 */
[----:B------:R-:W-:Y:S01]  /*3c8f0*/  R2UR UR10, R2 ;  /* 0x00000000020a72ca */ /* 0x000fe200000e0000 */
[----:B------:R-:W-:Y:S01]  /*3c900*/  IMAD.IADD R20, R20, 0x1, R21 ;  /* 0x0000000114147824 */ /* 0x000fe200078e0215 */
[----:B------:R-:W-:-:S04]  /*3c910*/  R2UR UR11, R3 ;  /* 0x00000000030b72ca */ /* 0x000fc800000e0000 */
[----:B------:R-:W-:-:S05]  /*3c920*/  LOP3.LUT R21, R20, 0xa06, RZ, 0xc0, !PT ;  /* 0x00000a0614157812 */ /* 0x000fca00078ec0ff */
[----:B------:R-:W-:-:S05]  /*3c930*/  IMAD.IADD R20, R12, 0x1, R21 ;  /* 0x000000010c147824 */ /* 0x000fca00078e0215 */
[----:B------:R-:W-:Y:S01]  /*3c940*/  R2UR UR6, R20 ;  /* 0x00000000140672ca */ /* 0x000fe200000e0000 */
[----:B--2---:R-:W-:Y:S01]  /*3c950*/  IMAD.IADD R14, R21, 0x1, R14 ;  /* 0x00000001150e7824 */ /* 0x004fe200078e020e */
[----:B------:R-:W-:Y:S01]  /*3c960*/  R2UR UR5, R15 ;  /* 0x000000000f0572ca */ /* 0x000fe200000e0000 */
        /* <DEDUP_REMOVED lines=199> */
[----:B------:R-:W-:Y:S01]  /*3d5e0*/  R2UR UR7, R13 ;  /* 0x000000000d0772ca */ /* 0x000fe200000e0000 */
[----:B------:R-:W-:Y:S01]  /*3d5f0*/  IMAD.MOV.U32 R15, RZ, RZ, 0x1000 ;  /* 0x00001000ff0f7424 */ /* 0x000fe200078e00ff */
[----:B------:R-:W-:Y:S01]  /*3d600*/  WARPGROUP.ARRIVE ;  /* 0x00000000000079c5 */ /* 0x000fe20000000000 */
        /* <DEDUP_REMOVED lines=8> */
[----:B--2---:R-:W-:Y:S01]  /*3d690*/  IMAD.IADD R10, R15, 0x1, R10 ;  /* 0x000000010f0a7824 */ /* 0x004fe200078e020a */
        /* <DEDUP_REMOVED lines=18> */
.L_x_7220:
[----:B------:R-:W-:Y:S05]  /*3d7c0*/  BSYNC B0 ;  /* 0x0000000000007941 */ /* 0x000fea0003800000 */
.L_x_7219:
        /* <DEDUP_REMOVED lines=13> */
[----:B------:R0:W3:Y:S04]  /*3d8a0*/  LD.E R62, desc[UR4][R56.64] ;  /* 0x00000004383e7980 */ /* 0x0000e8000c101900 */
        /* <DEDUP_REMOVED lines=10> */
[----:B------:R-:W3:Y:S01]  /*3d950*/  LD.E R9, desc[UR12][R4.64+0x18] ;  /* 0x0000180c04097980 */ /* 0x000ee2000c101900 */
[C---:B------:R-:W-:Y:S02]  /*3d960*/  R2UR UR9, R3.reuse ;  /* 0x00000000030972ca */ /* 0x040fe400000e0000 */
[----:B------:R-:W-:Y:S02]  /*3d970*/  R2UR UR10, R2 ;  /* 0x00000000020a72ca */ /* 0x000fe400000e0000 */
[----:B------:R-:W-:-:S07]  /*3d980*/  R2UR UR11, R3 ;  /* 0x00000000030b72ca */ /* 0x000fce00000e0000 */
[----:B------:R-:W4:Y:S04]  /*3d990*/  LD.E R10, desc[UR6][R4.64+0x4] ;  /* 0x00000406040a7980 */ /* 0x000f28000c101900 */
[----:B------:R-:W4:Y:S04]  /*3d9a0*/  LD.E R65, desc[UR8][R4.64+0xc] ;  /* 0x00000c0804417980 */ /* 0x000f28000c101900 */
[----:B------:R-:W4:Y:S04]  /*3d9b0*/  LD.E R59, desc[UR10][R4.64+0x14] ;  /* 0x0000140a043b7980 */ /* 0x000f28000c101900 */
[----:B--2---:R-:W2:Y:S01]  /*3d9c0*/  LD.E R60, desc[UR4][R6.64] ;  /* 0x00000004063c7980 */ /* 0x004ea2000c101900 */
[----:B------:R-:W-:-:S02]  /*3d9d0*/  @P0 R2UR UR4, R2 ;  /* 0x00000000020402ca */ /* 0x000fc400000e0000 */
[----:B------:R-:W-:-:S13]  /*3d9e0*/  @P0 R2UR UR5, R3 ;  /* 0x00000000030502ca */ /* 0x000fda00000e0000 */
[----:B------:R-:W4:Y:S01]  /*3d9f0*/  @P0 LD.E R64, desc[UR4][R4.64+0x28] ;  /* 0x0000280404400980 */ /* 0x000f22000c101900 */
[----:B------:R-:W-:Y:S02]  /*3da00*/  R2UR UR4, R2 ;  /* 0x00000000020472ca */ /* 0x000fe400000e0000 */
[----:B------:R-:W-:-:S13]  /*3da10*/  R2UR UR5, R3 ;  /* 0x00000000030572ca */ /* 0x000fda00000e0000 */
[----:B------:R-:W4:Y:S04]  /*3da20*/  LD.E R7, desc[UR4][R4.64+0x8] ;  /* 0x0000080404077980 */ /* 0x000f28000c101900 */
[----:B------:R-:W4:Y:S01]  /*3da30*/  LD.E R58, desc[UR4][R4.64+0x10] ;  /* 0x00001004043a7980 */ /* 0x000f22000c101900 */
[----:B---3--:R-:W-:Y:S01]  /*3da40*/  ISETP.GE.AND P1, PT, R9, 0x1, PT ;  /* 0x000000010900780c */ /* 0x008fe20003f26270 */
[----:B------:R-:W-:Y:S01]  /*3da50*/  BSSY B0, `(.L_x_7221) ;  /* 0x000008b000007945 */ /* 0x000fe20003800000 */
[-C--:B--2---:R-:W-:Y:S01]  /*3da60*/  FMUL.FTZ R15, R34, R60.reuse ;  /* 0x0000003c220f7220 */ /* 0x084fe20000410000 */
[----:B------:R-:W-:Y:S01]  /*3da70*/  SHF.R.S32.HI R34, RZ, 0x1f, R61 ;  /* 0x0000001fff227819 */ /* 0x000fe2000001143d */
[-C--:B------:R-:W-:Y:S01]  /*3da80*/  FMUL.FTZ R12, R27, R60.reuse ;  /* 0x0000003c1b0c7220 */ /* 0x080fe20000410000 */
[----:B------:R-:W-:-:S02]  /*3da90*/  FMUL.FTZ R11, R24, R60 ;  /* 0x0000003c180b7220 */ /* 0x000fc40000410000 */
[----:B------:R-:W-:Y:S01]  /*3daa0*/  LEA.HI R27, R34, R61, RZ, 0x7 ;  /* 0x0000003d221b7211 */ /* 0x000fe200078f38ff */
[----:B------:R-:W-:-:S03]  /*3dab0*/  FMUL.FTZ R24, R38, R60 ;  /* 0x0000003c26187220 */ /* 0x000fc60000410000 */
[----:B------:R-:W-:Y:S01]  /*3dac0*/  LOP3.LUT R38, R27, 0xffffff80, RZ, 0xc0, !PT ;  /* 0xffffff801b267812 */ /* 0x000fe200078ec0ff */
[----:B------:R-:W-:-:S04]  /*3dad0*/  FMUL.FTZ R14, R31, R60 ;  /* 0x0000003c1f0e7220 */ /* 0x000fc80000410000 */
[----:B------:R-:W-:Y:S02]  /*3dae0*/  IMAD.IADD R38, R61, 0x1, -R38 ;  /* 0x000000013d267824 */ /* 0x000fe400078e0a26 */
[-C--:B------:R-:W-:Y:S01]  /*3daf0*/  FMUL.FTZ R31, R33, R60.reuse ;  /* 0x0000003c211f7220 */ /* 0x080fe20000410000 */
[-C--:B------:R-:W-:Y:S01]  /*3db00*/  FMUL.FTZ R20, R35, R60.reuse ;  /* 0x0000003c23147220 */ /* 0x080fe20000410000 */
[----:B------:R-:W-:Y:S02]  /*3db10*/  LEA.HI R35, R34, R61, RZ, 0x2 ;  /* 0x0000003d22237211 */ /* 0x000fe400078f10ff */
[----:B------:R-:W-:Y:S01]  /*3db20*/  SHF.R.S32.HI R33, RZ, 0x1f, R38 ;  /* 0x0000001fff217819 */ /* 0x000fe20000011426 */
[-C--:B------:R-:W-:Y:S01]  /*3db30*/  FMUL.FTZ R40, R40, R60.reuse ;  /* 0x0000003c28287220 */ /* 0x080fe20000410000 */
[-C--:B0-----:R-:W-:Y:S01]  /*3db40*/  FMUL.FTZ R57, R28, R60.reuse ;  /* 0x0000003c1c397220 */ /* 0x081fe20000410000 */
[----:B------:R-:W-:Y:S01]  /*3db50*/  FMUL.FTZ R28, R42, R60 ;  /* 0x0000003c2a1c7220 */ /* 0x000fe20000410000 */
[----:B------:R-:W-:Y:S01]  /*3db60*/  LEA.HI R34, R33, R38, RZ, 0x2 ;  /* 0x0000002621227211 */ /* 0x000fe200078f10ff */
[----:B------:R0:W1:Y:S01]  /*3db70*/  MUFU.TANH R66, R40 ;  /* 0x0000002800427308 */ /* 0x0000620000002400 */
[----:B------:R-:W-:-:S02]  /*3db80*/  LOP3.LUT R42, R35, 0xfffffffc, RZ, 0xc0, !PT ;  /* 0xfffffffc232a7812 */ /* 0x000fc400078ec0ff */
[----:B------:R-:W-:Y:S01]  /*3db90*/  SHF.R.S32.HI R35, RZ, 0x2, R34 ;  /* 0x00000002ff237819 */ /* 0x000fe20000011422 */
[----:B------:R-:W-:Y:S01]  /*3dba0*/  FMUL.FTZ R13, R30, R60 ;  /* 0x0000003c1e0d7220 */ /* 0x000fe20000410000 */
[----:B------:R-:W-:Y:S01]  /*3dbb0*/  LEA.HI R33, R33, R38, RZ, 0x5 ;  /* 0x0000002621217211 */ /* 0x000fe200078f28ff */
[----:B------:R-:W-:Y:S01]  /*3dbc0*/  IMAD.IADD R42, R61, 0x1, -R42 ;  /* 0x000000013d2a7824 */ /* 0x000fe200078e0a2a */
[----:B0-----:R-:W-:Y:S01]  /*3dbd0*/  SHF.R.S32.HI R40, RZ, 0x1f, R34 ;  /* 0x0000001fff287819 */ /* 0x001fe20000011422 */
[-C--:B------:R-:W-:Y:S01]  /*3dbe0*/  FMUL.FTZ R30, R32, R60.reuse ;  /* 0x0000003c201e7220 */ /* 0x080fe20000410000 */
[-C--:B------:R-:W-:Y:S02]  /*3dbf0*/  FMUL.FTZ R32, R36, R60.reuse ;  /* 0x0000003c24207220 */ /* 0x080fe40000410000 */
[----:B------:R-:W-:Y:S01]  /*3dc00*/  LEA.HI R40, R40, R35, RZ, 0x3 ;  /* 0x0000002328287211 */ /* 0x000fe200078f18ff */
[----:B------:R-:W-:Y:S01]  /*3dc10*/  FMUL.FTZ R36, R37, R60 ;  /* 0x0000003c25247220 */ /* 0x000fe20000410000 */
[----:B------:R-:W-:-:S02]  /*3dc20*/  SHF.R.S32.HI R33, RZ, 0x5, R33 ;  /* 0x00000005ff217819 */ /* 0x000fc40000011421 */
[----:B------:R-:W-:Y:S02]  /*3dc30*/  LEA.HI R37, R42, R42, RZ, 0x1 ;  /* 0x0000002a2a257211 */ /* 0x000fe400078f08ff */
[----:B------:R-:W-:Y:S01]  /*3dc40*/  LOP3.LUT R40, R40, 0xfffffff8, RZ, 0xc0, !PT ;  /* 0xfffffff828287812 */ /* 0x000fe200078ec0ff */
[----:B------:R-:W-:Y:S01]  /*3dc50*/  IMAD R33, R62, 0x4, R33 ;  /* 0x000000043e217824 */ /* 0x000fe200078e0221 */
[----:B------:R-:W-:-:S03]  /*3dc60*/  LOP3.LUT R37, R37, 0x1ffffffe, RZ, 0xc0, !PT ;  /* 0x1ffffffe25257812 */ /* 0x000fc600078ec0ff */
[----:B------:R-:W-:Y:S02]  /*3dc70*/  IMAD.IADD R40, R35, 0x1, -R40 ;  /* 0x0000000123287824 */ /* 0x000fe400078e0a28 */
[----:B------:R-:W-:Y:S02]  /*3dc80*/  IMAD.IADD R37, R42, 0x1, -R37 ;  /* 0x000000012a257824 */ /* 0x000fe400078e0a25 */
[----:B------:R-:W-:Y:S02]  /*3dc90*/  IMAD.U32 R40, R33, 0x10, R40 ;  /* 0x0000001021287824 */ /* 0x000fe400078e0028 */
[----:B------:R-:W-:Y:S02]  /*3dca0*/  FMUL.FTZ R21, R43, R60 ;  /* 0x0000003c2b157220 */ /* 0x000fe40000410000 */
[----:B------:R-:W-:-:S04]  /*3dcb0*/  IMAD R43, R37, 0x8, R40 ;  /* 0x00000008252b7824 */ /* 0x000fc800078e0228 */
[----:B----4-:R-:W-:-:S04]  /*3dcc0*/  @P0 IMAD.HI.U32 R64, R43, R64, RZ ;  /* 0x000000402b400227 */ /* 0x010fc800078e00ff */
[-C--:B------:R-:W-:Y:S01]  /*3dcd0*/  FMUL.FTZ R56, R25, R60.reuse ;  /* 0x0000003c19387220 */ /* 0x080fe20000410000 */
[----:B------:R-:W-:Y:S01]  /*3dce0*/  @P0 SHF.R.U32.HI R43, RZ, R63, R64 ;  /* 0x0000003fff2b0219 */ /* 0x000fe20000011640 */
[-C--:B------:R-:W-:Y:S01]  /*3dcf0*/  FMUL.FTZ R25, R46, R60.reuse ;  /* 0x0000003c2e197220 */ /* 0x080fe20000410000 */
[----:B------:R-:W-:Y:S01]  /*3dd00*/  LOP3.LUT R33, R34, 0x7ffffffc, RZ, 0xc0, !PT ;  /* 0x7ffffffc22217812 */ /* 0x000fe200078ec0ff */
[-C--:B------:R-:W-:Y:S01]  /*3dd10*/  FMUL.FTZ R41, R41, R60.reuse ;  /* 0x0000003c29297220 */ /* 0x080fe20000410000 */
[----:B------:R-:W-:Y:S01]  /*3dd20*/  IMAD.SHL.U32 R46, R8, 0x40, RZ ;  /* 0x00000040082e7824 */ /* 0x000fe200078e00ff */
[----:B------:R-:W0:Y:S01]  /*3dd30*/  SHFL.IDX PT, R37, R43, RZ, 0x1c1f ;  /* 0x001c1fff2b257589 */ /* 0x000e2200000e0000 */
[-C--:B------:R-:W-:Y:S01]  /*3dd40*/  FMUL.FTZ R6, R26, R60.reuse ;  /* 0x0000003c1a067220 */ /* 0x080fe20000410000 */
[----:B------:R2:W3:Y:S01]  /*3dd50*/  MUFU.TANH R67, R41 ;  /* 0x0000002900437308 */ /* 0x0004e20000002400 */
        /* <DEDUP_REMOVED lines=11> */
[--C-:B------:R-:W-:Y:S01]  /*3de10*/  IADD3 R33, R7, 0x1, -R46.reuse ;  /* 0x0000000107217810 */ /* 0x100fe20007ffe82e */
[----:B------:R-:W-:Y:S01]  /*3de20*/  FMUL.FTZ R55, R55, R60 ;  /* 0x0000003c37377220 */ /* 0x000fe20000410000 */
[----:B------:R-:W2:Y:S03]  /*3de30*/  MUFU.TANH R11, R11 ;  /* 0x0000000b000b7308 */ /* 0x000ea60000002400 */
[----:B------:R-:W-:Y:S01]  /*3de40*/  IMAD R35, R8, -0x2, R33 ;  /* 0xfffffffe08237824 */ /* 0x000fe200078e0221 */
[----:B------:R-:W-:Y:S01]  /*3de50*/  LOP3.LUT R34, RZ, R65, RZ, 0x33, !PT ;  /* 0x00000041ff227212 */ /* 0x000fe200078e33ff */
[----:B------:R-:W-:-:S03]  /*3de60*/  IMAD.IADD R33, R7, 0x1, -R46 ;  /* 0x0000000107217824 */ /* 0x000fc600078e0a2e */
[----:B------:R-:W4:Y:S01]  /*3de70*/  MUFU.TANH R56, R56 ;  /* 0x0000003800387308 */ /* 0x000f220000002400 */
[----:B------:R-:W-:-:S07]  /*3de80*/  IMAD.IADD R35, R35, 0x1, -R10 ;  /* 0x0000000123237824 */ /* 0x000fce00078e0a0a */
[----:B------:R-:W0:Y:S01]  /*3de90*/  MUFU.TANH R6, R6 ;  /* 0x0000000600067308 */ /* 0x000e220000002400 */
[----:B------:R-:W-:-:S07]  /*3dea0*/  FMUL.FTZ R44, R44, R60 ;  /* 0x0000003c2c2c7220 */ /* 0x000fce0000410000 */
[----:B------:R-:W0:Y:S01]  /*3deb0*/  MUFU.TANH R12, R12 ;  /* 0x0000000c000c7308 */ /* 0x000e220000002400 */
[----:B------:R-:W-:-:S07]  /*3dec0*/  FMUL.FTZ R45, R45, R60 ;  /* 0x0000003c2d2d7220 */ /* 0x000fce0000410000 */
        /* <DEDUP_REMOVED lines=28> */
[----:B------:R0:W1:Y:S08]  /*3e090*/  MUFU.TANH R68, R44 ;  /* 0x0000002c00447308 */ /* 0x0000700000002400 */
[----:B------:R3:W1:Y:S01]  /*3e0a0*/  MUFU.TANH R69, R45 ;  /* 0x0000002d00457308 */ /* 0x0006620000002400 */
[----:B0-----:R-:W-:Y:S01]  /*3e0b0*/  VIADDMNMX R44, R37, R58, R47, PT ;  /* 0x0000003a252c7246 */ /* 0x001fe2000380012f */
        /* <DEDUP_REMOVED lines=18> */
.L_x_7226:
[----:B------:R-:W-:Y:S05]  /*3e1e0*/  BSYNC B2 ;  /* 0x0000000000027941 */ /* 0x000fea0003800000 */
.L_x_7225:
[----:B------:R-:W-:Y:S01]  /*3e1f0*/  LOP3.LUT R34, RZ, R34, RZ, 0x33, !PT ;  /* 0x00000022ff227212 */ /* 0x000fe200078e33ff */
[----:B------:R-:W-:Y:S06]  /*3e200*/  BRA `(.L_x_7227) ;  /* 0x0000000000287947 */ /* 0x000fec0003800000 */
.L_x_7224:
        /* <DEDUP_REMOVED lines=10> */
.L_x_7227:
[----:B------:R-:W-:Y:S05]  /*3e2b0*/  BSYNC B1 ;  /* 0x0000000000017941 */ /* 0x000fea0003800000 */
.L_x_7223:
[----:B------:R-:W-:-:S04]  /*3e2c0*/  IMAD R33, R9, R34, -R46 ;  /* 0x0000002209217224 */ /* 0x000fc800078e0a2e */
[----:B------:R-:W-:-:S05]  /*3e2d0*/  IMAD R34, R8, -0x2, R33 ;  /* 0xfffffffe08227824 */ /* 0x000fca00078e0221 */
[----:B------:R-:W-:Y:S02]  /*3e2e0*/  VIMNMX R45, R45, R34, !PT ;  /* 0x000000222d2d7248 */ /* 0x000fe40007fe0100 */
[----:B------:R-:W-:-:S07]  /*3e2f0*/  VIADDMNMX R44, R34, R9, R44, PT ;  /* 0x00000009222c7246 */ /* 0x000fce000380012c */
.L_x_7222:
[----:B------:R-:W-:Y:S05]  /*3e300*/  BSYNC B0 ;  /* 0x0000000000007941 */ /* 0x000fea0003800000 */
.L_x_7221:
        /* <DEDUP_REMOVED lines=38> */
[----:B-1----:R-:W-:Y:S02]  /*3e570*/  FSEL R35, R66, -INF , !P2 ;  /* 0xff80000042237808 */ /* 0x002fe40005000000 */
        /* <DEDUP_REMOVED lines=57> */
.L_x_7233:
[----:B------:R-:W-:Y:S05]  /*3e910*/  BSYNC B2 ;  /* 0x0000000000027941 */ /* 0x000fea0003800000 */
.L_x_7232:
[----:B------:R-:W-:Y:S01]  /*3e920*/  LOP3.LUT R10, RZ, R10, RZ, 0x33, !PT ;  /* 0x0000000aff0a7212 */ /* 0x000fe200078e33ff */
[----:B------:R-:W-:Y:S06]  /*3e930*/  BRA `(.L_x_7234) ;  /* 0x0000000000287947 */ /* 0x000fec0003800000 */
.L_x_7231:
        /* <DEDUP_REMOVED lines=10> */
.L_x_7234:
[----:B------:R-:W-:Y:S05]  /*3e9e0*/  BSYNC B1 ;  /* 0x0000000000017941 */ /* 0x000fea0003800000 */
.L_x_7230:
[----:B------:R-:W-:-:S04]  /*3e9f0*/  IMAD R5, R9, R10, -R46 ;  /* 0x0000000a09057224 */ /* 0x000fc800078e0a2e */
[----:B------:R-:W-:-:S05]  /*3ea00*/  IMAD R8, R8, -0x2, R5 ;  /* 0xfffffffe08087824 */ /* 0x000fca00078e0205 */
[----:B------:R-:W-:Y:S02]  /*3ea10*/  VIADDMNMX R44, R8, R9, R44, PT ;  /* 0x00000009082c7246 */ /* 0x000fe4000380012c */
[----:B------:R-:W-:-:S07]  /*3ea20*/  VIMNMX R45, R45, R8, !PT ;  /* 0x000000082d2d7248 */ /* 0x000fce0007fe0100 */
.L_x_7229:
[----:B------:R-:W-:Y:S05]  /*3ea30*/  BSYNC B0 ;  /* 0x0000000000007941 */ /* 0x000fea0003800000 */
.L_x_7228:
[----:B------:R-:W2:Y:S01]  /*3ea40*/  LDL.64 R4, [R0+0x70] ;  /* 0x0000700000047983 */ /* 0x000ea20000100a00 */
[C---:B------:R-:W-:Y:S02]  /*3ea50*/  ISETP.GT.AND P0, PT, R45.reuse, 0x1, !P0 ;  /* 0x000000012d00780c */ /* 0x040fe40004704270 */
[----:B------:R-:W-:Y:S02]  /*3ea60*/  ISETP.NE.AND P6, PT, R64, RZ, PT ;  /* 0x000000ff4000720c */ /* 0x000fe40003fc5270 */
[----:B------:R-:W-:Y:S02]  /*3ea70*/  ISETP.LT.OR P0, PT, R44, 0x2, P0 ;  /* 0x000000022c00780c */ /* 0x000fe40000701670 */
[----:B------:R-:W-:Y:S02]  /*3ea80*/  ISETP.GT.AND P1, PT, R45, 0x8, !P1 ;  /* 0x000000082d00780c */ /* 0x000fe40004f24270 */
[----:B------:R-:W-:Y:S02]  /*3ea90*/  FSEL R12, R12, -INF , !P0 ;  /* 0xff8000000c0c7808 */ /* 0x000fe40004000000 */
[----:B------:R-:W-:-:S02]  /*3eaa0*/  ISETP.NE.AND P0, PT, R51, RZ, PT ;  /* 0x000000ff3300720c */ /* 0x000fc40003f05270 */
[C---:B------:R-:W-:Y:S02]  /*3eab0*/  ISETP.LT.OR P1, PT, R44.reuse, 0x9, P1 ;  /* 0x000000092c00780c */ /* 0x040fe40000f21670 */
[----:B------:R-:W-:Y:S02]  /*3eac0*/  ISETP.GT.AND P0, PT, R45, 0x9, !P0 ;  /* 0x000000092d00780c */ /* 0x000fe40004704270 */
[----:B------:R-:W-:Y:S02]  /*3ead0*/  FSEL R13, R13, -INF , !P1 ;  /* 0xff8000000d0d7808 */ /* 0x000fe40004800000 */
[----:B------:R-:W-:Y:S02]  /*3eae0*/  ISETP.LT.OR P0, PT, R44, 0xa, P0 ;  /* 0x0000000a2c00780c */ /* 0x000fe40000701670 */
[----:B------:R-:W-:Y:S02]  /*3eaf0*/  ISETP.NE.AND P1, PT, R66, RZ, PT ;  /* 0x000000ff4200720c */ /* 0x000fe40003f25270 */
[----:B------:R-:W-:-:S02]  /*3eb00*/  FSEL R14, R14, -INF , !P0 ;  /* 0xff8000000e0e7808 */ /* 0x000fc40004000000 */
        /* <DEDUP_REMOVED lines=23> */
[C---:B------:R-:W-:Y:S02]  /*3ec80*/  ISETP.GT.AND P0, PT, R45.reuse, RZ, !P0 ;  /* 0x000000ff2d00720c */ /* 0x040fe40004704270 */
[----:B------:R-:W-:Y:S02]  /*3ec90*/  ISETP.GT.AND P4, PT, R45, 0x31, !P4 ;  /* 0x000000312d00780c */ /* 0x000fe40006784270 */
[----:B------:R-:W-:Y:S02]  /*3eca0*/  ISETP.LT.OR P0, PT, R44, 0x1, P0 ;  /* 0x000000012c00780c */ /* 0x000fe40000701670 */
[----:B------:R-:W-:-:S02]  /*3ecb0*/  ISETP.NE.AND P6, PT, R49, RZ, PT ;  /* 0x000000ff3100720c */ /* 0x000fc40003fc5270 */
[----:B------:R-:W-:Y:S02]  /*3ecc0*/  FSEL R47, R6, -INF , !P0 ;  /* 0xff800000062f7808 */ /* 0x000fe40004000000 */
[----:B------:R-:W-:Y:S02]  /*3ecd0*/  ISETP.NE.AND P0, PT, R65, RZ, PT ;  /* 0x000000ff4100720c */ /* 0x000fe40003f05270 */
[----:B------:R-:W-:-:S04]  /*3ece0*/  FMNMX.FTZ R6, R47, R12, !PT ;  /* 0x0000000c2f067209 */ /* 0x000fc80007810000 */
[----:B------:R-:W-:-:S04]  /*3ecf0*/  FMNMX.FTZ R7, R13, R6, !PT ;  /* 0x000000060d077209 */ /* 0x000fc80007810000 */
[----:B------:R-:W-:-:S04]  /*3ed00*/  FMNMX.FTZ R6, R14, R7, !PT ;  /* 0x000000070e067209 */ /* 0x000fc80007810000 */
[----:B------:R-:W-:-:S04]  /*3ed10*/  FMNMX.FTZ R7, R43, R6, !PT ;  /* 0x000000062b077209 */ /* 0x000fc80007810000 */
[----:B------:R-:W-:Y:S02]  /*3ed20*/  FMNMX.FTZ R7, R20, R7, !PT ;  /* 0x0000000714077209 */ /* 0x000fe40007810000 */
[----:B------:R-:W-:Y:S02]  /*3ed30*/  ISETP.GT.AND P0, PT, R45, 0x21, !P0 ;  /* 0x000000212d00780c */ /* 0x000fe40004704270 */
[----:B------:R-:W-:Y:S02]  /*3ed40*/  FMNMX.FTZ R7, R24, R7, !PT ;  /* 0x0000000718077209 */ /* 0x000fe40007810000 */
[----:B------:R-:W-:Y:S02]  /*3ed50*/  ISETP.LT.OR P0, PT, R44, 0x22, P0 ;  /* 0x000000222c00780c */ /* 0x000fe40000701670 */
[----:B------:R-:W-:Y:S02]  /*3ed60*/  FMNMX.FTZ R7, R26, R7, !PT ;  /* 0x000000071a077209 */ /* 0x000fe40007810000 */
[----:B------:R-:W-:-:S02]  /*3ed70*/  ISETP.LT.OR P1, PT, R44, 0x29, P1 ;  /* 0x000000292c00780c */ /* 0x000fc40000f21670 */
[----:B------:R-:W-:Y:S02]  /*3ed80*/  FSEL R21, R21, -INF , !P0 ;  /* 0xff80000015157808 */ /* 0x000fe40004000000 */
[----:B------:R-:W-:Y:S02]  /*3ed90*/  FMNMX.FTZ R6, R28, R7, !PT ;  /* 0x000000071c067209 */ /* 0x000fe40007810000 */
[C---:B------:R-:W-:Y:S02]  /*3eda0*/  ISETP.LT.OR P2, PT, R44.reuse, 0x2a, P2 ;  /* 0x0000002a2c00780c */ /* 0x040fe40001741670 */
[----:B------:R-:W-:Y:S02]  /*3edb0*/  FSEL R25, R25, -INF , !P1 ;  /* 0xff80000019197808 */ /* 0x000fe40004800000 */
[----:B------:R-:W-:Y:S02]  /*3edc0*/  FMNMX.FTZ R6, R21, R6, !PT ;  /* 0x0000000615067209 */ /* 0x000fe40007810000 */
[----:B------:R-:W-:-:S02]  /*3edd0*/  ISETP.LT.OR P3, PT, R44, 0x31, P3 ;  /* 0x000000312c00780c */ /* 0x000fc40001f61670 */
[----:B------:R-:W-:Y:S02]  /*3ede0*/  FSEL R27, R27, -INF , !P2 ;  /* 0xff8000001b1b7808 */ /* 0x000fe40005000000 */
[----:B------:R-:W-:Y:S02]  /*3edf0*/  FMNMX.FTZ R6, R25, R6, !PT ;  /* 0x0000000619067209 */ /* 0x000fe40007810000 */
[----:B------:R-:W-:Y:S02]  /*3ee00*/  ISETP.GT.AND P5, PT, R45, 0x38, !P5 ;  /* 0x000000382d00780c */ /* 0x000fe40006fa4270 */
[----:B------:R-:W-:Y:S02]  /*3ee10*/  ISETP.LT.OR P4, PT, R44, 0x32, P4 ;  /* 0x000000322c00780c */ /* 0x000fe40002781670 */
[----:B------:R-:W-:Y:S02]  /*3ee20*/  FSEL R41, R41, -INF , !P3 ;  /* 0xff80000029297808 */ /* 0x000fe40005800000 */
[----:B------:R-:W-:-:S02]  /*3ee30*/  FMNMX.FTZ R6, R27, R6, !PT ;  /* 0x000000061b067209 */ /* 0x000fc40007810000 */
[----:B------:R-:W-:Y:S02]  /*3ee40*/  ISETP.GT.AND P0, PT, R45, 0x39, !P6 ;  /* 0x000000392d00780c */ /* 0x000fe40007704270 */
[----:B------:R-:W-:Y:S02]  /*3ee50*/  ISETP.LT.OR P5, PT, R44, 0x39, P5 ;  /* 0x000000392c00780c */ /* 0x000fe40002fa1670 */
[----:B------:R-:W-:Y:S02]  /*3ee60*/  FSEL R10, R42, -INF , !P4 ;  /* 0xff8000002a0a7808 */ /* 0x000fe40006000000 */
[----:B------:R-:W-:Y:S02]  /*3ee70*/  FMNMX.FTZ R7, R41, R6, !PT ;  /* 0x0000000629077209 */ /* 0x000fe40007810000 */
[----:B------:R-:W-:Y:S02]  /*3ee80*/  ISETP.LT.OR P0, PT, R44, 0x3a, P0 ;  /* 0x0000003a2c00780c */ /* 0x000fe40000701670 */
[----:B------:R-:W-:-:S02]  /*3ee90*/  R2UR UR4, R2 ;  /* 0x00000000020472ca */ /* 0x000fc400000e0000 */
[C---:B------:R-:W-:Y:S02]  /*3eea0*/  R2UR UR5, R3.reuse ;  /* 0x00000000030572ca */ /* 0x040fe400000e0000 */
[----:B------:R-:W-:Y:S02]  /*3eeb0*/  FSEL R9, R54, -INF , !P5 ;  /* 0xff80000036097808 */ /* 0x000fe40006800000 */
[----:B------:R-:W-:Y:S02]  /*3eec0*/  FMNMX.FTZ R6, R10, R7, !PT ;  /* 0x000000070a067209 */ /* 0x000fe40007810000 */
[----:B------:R-:W-:Y:S02]  /*3eed0*/  R2UR UR6, R2 ;  /* 0x00000000020672ca */ /* 0x000fe400000e0000 */
[----:B------:R-:W-:Y:S02]  /*3eee0*/  R2UR UR7, R3 ;  /* 0x00000000030772ca */ /* 0x000fe400000e0000 */
[----:B------:R-:W-:-:S02]  /*3eef0*/  FSEL R8, R55, -INF , !P0 ;  /* 0xff80000037087808 */ /* 0x000fc40004000000 */
[----:B------:R-:W-:-:S04]  /*3ef00*/  FMNMX.FTZ R7, R9, R6, !PT ;  /* 0x0000000609077209 */ /* 0x000fc80007810000 */
[----:B------:R-:W-:-:S05]  /*3ef10*/  FMNMX.FTZ R15, R8, R7, !PT ;  /* 0x00000007080f7209 */ /* 0x000fca0007810000 */
[----:B--2---:R0:W-:Y:S04]  /*3ef20*/  ST.E desc[UR4][R4.64+0x4], R15 ;  /* 0x0000040f04007985 */ /* 0x0041e8000c101904 */
[----:B------:R-:W2:Y:S01]  /*3ef30*/  LD.E R44, desc[UR6][R4.64+0x4] ;  /* 0x00000406042c7980 */ /* 0x000ea2000c101900 */
[----:B------:R-:W-:-:S04]  /*3ef40*/  FMNMX.FTZ R6, R164, R56, !PT ;  /* 0x00000038a4067209 */ /* 0x000fc80007810000 */
        /* <DEDUP_REMOVED lines=13> */
[----:B0-----:R-:W-:-:S05]  /*3f020*/  FMNMX.FTZ R15, R11, R6, !PT ;  /* 0x000000060b0f7209 */ /* 0x001fca0007810000 */
[----:B------:R-:W0:Y:S01]  /*3f030*/  SHFL.BFLY PT, R6, R15, 0x2, 0x1f ;  /* 0x0c401f000f067f89 */ /* 0x000e2200000e0000 */
[----:B------:R-:W-:Y:S02]  /*3f040*/  R2UR UR8, R2 ;  /* 0x00000000020872ca */ /* 0x000fe400000e0000 */
[----:B------:R-:W-:Y:S02]  /*3f050*/  R2UR UR9, R3 ;  /* 0x00000000030972ca */ /* 0x000fe400000e0000 */
[----:B0-----:R-:W-:Y:S01]  /*3f060*/  FMNMX.FTZ R42, R15, R6, !PT ;  /* 0x000000060f2a7209 */ /* 0x001fe20007810000 */
[----:B------:R-:W-:Y:S04]  /*3f070*/  ST.E desc[UR4][R4.64], R15 ;  /* 0x0000000f04007985 */ /* 0x000fe8000c101904 */
[----:B--2---:R-:W0:Y:S02]  /*3f080*/  SHFL.BFLY PT, R7, R44, 0x2, 0x1f ;  /* 0x0c401f002c077f89 */ /* 0x004e2400000e0000 */
[----:B0-----:R-:W-:-:S02]  /*3f090*/  FMNMX.FTZ R46, R44, R7, !PT ;  /* 0x000000072c2e7209 */ /* 0x001fc40007810000 */
[----:B------:R-:W0:Y:S04]  /*3f0a0*/  SHFL.BFLY PT, R7, R42, 0x1, 0x1f ;  /* 0x0c201f002a077f89 */ /* 0x000e2800000e0000 */
[----:B------:R-:W1:Y:S01]  /*3f0b0*/  SHFL.BFLY PT, R49, R46, 0x1, 0x1f ;  /* 0x0c201f002e317f89 */ /* 0x000e6200000e0000 */
[----:B0-----:R-:W-:Y:S02]  /*3f0c0*/  FMNMX.FTZ R45, R42, R7, !PT ;  /* 0x000000072a2d7209 */ /* 0x001fe40007810000 */
[----:B-1----:R-:W-:-:S03]  /*3f0d0*/  FMNMX.FTZ R49, R46, R49, !PT ;  /* 0x000000312e317209 */ /* 0x002fc60007810000 */
[----:B------:R-:W-:Y:S04]  /*3f0e0*/  ST.E desc[UR6][R4.64], R45 ;  /* 0x0000002d04007985 */ /* 0x000fe8000c101906 */
[----:B------:R0:W-:Y:S04]  /*3f0f0*/  ST.E desc[UR8][R4.64+0x4], R49 ;  /* 0x0000043104007985 */ /* 0x0001e8000c101908 */
[----:B------:R-:W2:Y:S04]  /*3f100*/  LDL.64 R6, [R0+0x70] ;  /* 0x0000700000067983 */ /* 0x000ea80000100a00 */
[----:B--2---:R-:W2:Y:S04]  /*3f110*/  LD.E R44, desc[UR6][R6.64+0x20] ;  /* 0x00002006062c7980 */ /* 0x004ea8000c101900 */
[----:B------:R-:W2:Y:S04]  /*3f120*/  LD.E R42, desc[UR4][R6.64] ;  /* 0x00000004062a7980 */ /* 0x000ea8000c101900 */
[----:B------:R-:W0:Y:S01]  /*3f130*/  LD.E R51, desc[UR4][R6.64+0x4] ;  /* 0x0000040406337980 */ /* 0x000e22000c101900 */
[C---:B--2---:R-:W-:Y:S01]  /*3f140*/  FMUL.FTZ R46, R42.reuse, R44 ;  /* 0x0000002c2a2e7220 */ /* 0x044fe20000410000 */
[----:B------:R-:W-:Y:S01]  /*3f150*/  FSETP.NEU.FTZ.AND P0, PT, R42, -INF , PT ;  /* 0xff8000002a00780b */ /* 0x000fe20003f1d000 */
[----:B0-----:R-:W-:-:S03]  /*3f160*/  FMUL.FTZ R4, R44, R51 ;  /* 0x000000332c047220 */ /* 0x001fc60000410000 */
[----:B------:R-:W-:Y:S02]  /*3f170*/  FSEL R45, R46, RZ, P0 ;  /* 0x000000ff2e2d7208 */ /* 0x000fe40000000000 */
[----:B------:R-:W-:-:S04]  /*3f180*/  FSETP.NEU.FTZ.AND P0, PT, R51, -INF , PT ;  /* 0xff8000003300780b */ /* 0x000fc80003f1d000 */
[----:B------:R-:W-:Y:S01]  /*3f190*/  FSEL R5, R4, RZ, P0 ;  /* 0x000000ff04057208 */ /* 0x000fe20000000000 */
[-CC-:B------:R-:W-:Y:S01]  /*3f1a0*/  FFMA.FTZ R164, R164, R44.reuse, -R45.reuse ;  /* 0x0000002ca4a47223 */ /* 0x180fe2000001082d */
[-CC-:B------:R-:W-:Y:S01]  /*3f1b0*/  FFMA.FTZ R15, R56, R44.reuse, -R45.reuse ;  /* 0x0000002c380f7223 */ /* 0x180fe2000001082d */
[-C--:B------:R-:W-:Y:S02]  /*3f1c0*/  FFMA.FTZ R40, R40, R44.reuse, -R45 ;  /* 0x0000002c28287223 */ /* 0x080fe4000001082d */
[-CC-:B------:R-:W-:Y:S01]  /*3f1d0*/  FFMA.FTZ R47, R47, R44.reuse, -R5.reuse ;  /* 0x0000002c2f2f7223 */ /* 0x180fe20000010805 */
[-C--:B------:R-:W-:Y:S01]  /*3f1e0*/  FFMA.FTZ R12, R12, R44.reuse, -R5 ;  /* 0x0000002c0c0c7223 */ /* 0x080fe20000010805 */
[-C--:B------:R-:W-:Y:S01]  /*3f1f0*/  FFMA.FTZ R166, R57, R44.reuse, -R45 ;  /* 0x0000002c39a67223 */ /* 0x080fe2000001082d */
[----:B------:R-:W-:Y:S01]  /*3f200*/  MUFU.EX2 R164, R164 ;  /* 0x000000a400a47308 */ /* 0x000fe20000000800 */
[-CC-:B------:R-:W-:Y:S01]  /*3f210*/  FFMA.FTZ R13, R13, R44.reuse, -R5.reuse ;  /* 0x0000002c0d0d7223 */ /* 0x180fe20000010805 */
[----:B------:R-:W-:-:S06]  /*3f220*/  FFMA.FTZ R14, R14, R44, -R5 ;  /* 0x0000002c0e0e7223 */ /* 0x000fcc0000010805 */
[----:B------:R-:W-:Y:S01]  /*3f230*/  MUFU.EX2 R15, R15 ;  /* 0x0000000f000f7308 */ /* 0x000fe20000000800 */
[----:B------:R-:W-:-:S07]  /*3f240*/  FFMA.FTZ R39, R39, R44, -R45 ;  /* 0x0000002c27277223 */ /* 0x000fce000001082d */
[----:B------:R-:W-:Y:S01]  /*3f250*/  MUFU.EX2 R49, R40 ;  /* 0x0000002800317308 */ /* 0x000fe20000000800 */
[----:B------:R-:W-:-:S07]  /*3f260*/  FFMA.FTZ R43, R43, R44, -R5 ;  /* 0x0000002c2b2b7223 */ /* 0x000fce0000010805 */
[----:B------:R-:W-:Y:S08]  /*3f270*/  MUFU.EX2 R47, R47 ;  /* 0x0000002f002f7308 */ /* 0x000ff00000000800 */
[----:B------:R-:W0:Y:S01]  /*3f280*/  MUFU.EX2 R40, R12 ;  /* 0x0000000c00287308 */ /* 0x000e220000000800 */
[----:B------:R-:W-:-:S07]  /*3f290*/  FFMA.FTZ R38, R38, R44, -R45 ;  /* 0x0000002c26267223 */ /* 0x000fce000001082d */
[----:B------:R-:W1:Y:S01]  /*3f2a0*/  MUFU.EX2 R166, R166 ;  /* 0x000000a600a67308 */ /* 0x000e620000000800 */
[----:B------:R-:W-:-:S07]  /*3f2b0*/  FFMA.FTZ R20, R20, R44, -R5 ;  /* 0x0000002c14147223 */ /* 0x000fce0000010805 */
[----:B------:R-:W2:Y:S01]  /*3f2c0*/  MUFU.EX2 R167, R13 ;  /* 0x0000000d00a77308 */ /* 0x000ea20000000800 */
[-CC-:B------:R-:W-:Y:S01]  /*3f2d0*/  FFMA.FTZ R11, R11, R44.reuse, -R45.reuse ;  /* 0x0000002c0b0b7223 */ /* 0x180fe2000001082d */
[----:B------:R-:W-:-:S06]  /*3f2e0*/  FFMA.FTZ R37, R37, R44, -R45 ;  /* 0x0000002c25257223 */ /* 0x000fcc000001082d */
[----:B------:R-:W3:Y:S01]  /*3f2f0*/  MUFU.EX2 R14, R14 ;  /* 0x0000000e000e7308 */ /* 0x000ee20000000800 */
[-C--:B------:R-:W-:Y:S01]  /*3f300*/  FFMA.FTZ R24, R24, R44.reuse, -R5 ;  /* 0x0000002c18187223 */ /* 0x080fe20000010805 */
[----:B------:R-:W-:-:S06]  /*3f310*/  FFMA.FTZ R36, R36, R44, -R45 ;  /* 0x0000002c24247223 */ /* 0x000fcc000001082d */
[----:B------:R-:W4:Y:S01]  /*3f320*/  MUFU.EX2 R39, R39 ;  /* 0x0000002700277308 */ /* 0x000f220000000800 */
[----:B0-----:R-:W-:-:S07]  /*3f330*/  FADD.FTZ R4, R47, R40 ;  /* 0x000000282f047221 */ /* 0x001fce0000010000 */
[----:B------:R-:W0:Y:S01]  /*3f340*/  MUFU.EX2 R43, R43 ;  /* 0x0000002b002b7308 */ /* 0x000e220000000800 */
[----:B------:R-:W-:-:S07]  /*3f350*/  FFMA.FTZ R26, R26, R44, -R5 ;  /* 0x0000002c1a1a7223 */ /* 0x000fce0000010805 */
[----:B------:R-:W0:Y:S01]  /*3f360*/  MUFU.EX2 R38, R38 ;  /* 0x0000002600267308 */ /* 0x000e220000000800 */
[----:B------:R-:W-:-:S07]  /*3f370*/  FFMA.FTZ R35, R35, R44, -R45 ;  /* 0x0000002c23237223 */ /* 0x000fce000001082d */
[----:B------:R1:W-:Y:S01]  /*3f380*/  MUFU.EX2 R178, R11 ;  /* 0x0000000b00b27308 */ /* 0x0003e20000000800 */
[----:B------:R-:W-:-:S07]  /*3f390*/  FFMA.FTZ R28, R28, R44, -R5 ;  /* 0x0000002c1c1c7223 */ /* 0x000fce0000010805 */
[----:B------:R-:W0:Y:S01]  /*3f3a0*/  MUFU.EX2 R20, R20 ;  /* 0x0000001400147308 */ /* 0x000e220000000800 */
[----:B-1----:R-:W-:-:S04]  /*3f3b0*/  FADD.FTZ R11, R164, R15 ;  /* 0x0000000fa40b7221 */ /* 0x002fc80000010000 */
[----:B------:R-:W-:Y:S01]  /*3f3c0*/  FADD.FTZ R12, R166, R11 ;  /* 0x0000000ba60c7221 */ /* 0x000fe20000010000 */
[----:B--2---:R-:W-:Y:S02]  /*3f3d0*/  FADD.FTZ R11, R167, R4 ;  /* 0x00000004a70b7221 */ /* 0x004fe40000010000 */
[----:B------:R-:W1:Y:S01]  /*3f3e0*/  MUFU.EX2 R37, R37 ;  /* 0x0000002500257308 */ /* 0x000e620000000800 */
[----:B------:R-:W-:Y:S01]  /*3f3f0*/  FADD.FTZ R12, R49, R12 ;  /* 0x0000000c310c7221 */ /* 0x000fe20000010000 */
[----:B---3--:R-:W-:-:S06]  /*3f400*/  FADD.FTZ R4, R14, R11 ;  /* 0x0000000b0e047221 */ /* 0x008fcc0000010000 */
[----:B------:R-:W2:Y:S01]  /*3f410*/  MUFU.EX2 R24, R24 ;  /* 0x0000001800187308 */ /* 0x000ea20000000800 */
[-C--:B------:R-:W-:Y:S01]  /*3f420*/  FFMA.FTZ R34, R34, R44.reuse, -R45 ;  /* 0x0000002c22227223 */ /* 0x080fe2000001082d */
[----:B------:R-:W-:Y:S01]  /*3f430*/  FFMA.FTZ R21, R21, R44, -R5 ;  /* 0x0000002c15157223 */ /* 0x000fe20000010805 */
[----:B----4-:R-:W-:-:S05]  /*3f440*/  FADD.FTZ R11, R39, R12 ;  /* 0x0000000c270b7221 */ /* 0x010fca0000010000 */
[----:B------:R-:W3:Y:S01]  /*3f450*/  MUFU.EX2 R36, R36 ;  /* 0x0000002400247308 */ /* 0x000ee20000000800 */
[----:B0-----:R-:W-:Y:S01]  /*3f460*/  FADD.FTZ R13, R43, R4 ;  /* 0x000000042b0d7221 */ /* 0x001fe20000010000 */
[----:B------:R-:W-:-:S06]  /*3f470*/  FFMA.FTZ R33, R33, R44, -R45 ;  /* 0x0000002c21217223 */ /* 0x000fcc000001082d */
[----:B------:R-:W0:Y:S01]  /*3f480*/  MUFU.EX2 R171, R26 ;  /* 0x0000001a00ab7308 */ /* 0x000e220000000800 */
[----:B------:R-:W-:Y:S01]  /*3f490*/  FFMA.FTZ R25, R25, R44, -R5 ;  /* 0x0000002c19197223 */ /* 0x000fe20000010805 */
[----:B------:R-:W-:Y:S01]  /*3f4a0*/  FADD.FTZ R4, R38, R11 ;  /* 0x0000000b26047221 */ /* 0x000fe20000010000 */
[----:B------:R-:W-:-:S05]  /*3f4b0*/  FADD.FTZ R13, R20, R13 ;  /* 0x0000000d140d7221 */ /* 0x000fca0000010000 */
[----:B------:R-:W4:Y:S01]  /*3f4c0*/  MUFU.EX2 R35, R35 ;  /* 0x0000002300237308 */ /* 0x000f220000000800 */
[----:B------:R-:W-:-:S07]  /*3f4d0*/  FFMA.FTZ R32, R32, R44, -R45 ;  /* 0x0000002c20207223 */ /* 0x000fce000001082d */
[----:B------:R-:W4:Y:S01]  /*3f4e0*/  MUFU.EX2 R28, R28 ;  /* 0x0000001c001c7308 */ /* 0x000f220000000800 */
[----:B------:R-:W-:Y:S01]  /*3f4f0*/  FFMA.FTZ R27, R27, R44, -R5 ;  /* 0x0000002c1b1b7223 */ /* 0x000fe20000010805 */
[----:B-1----:R-:W-:Y:S01]  /*3f500*/  FADD.FTZ R11, R37, R4 ;  /* 0x00000004250b7221 */ /* 0x002fe20000010000 */
[----:B--2---:R-:W-:-:S05]  /*3f510*/  FADD.FTZ R4, R24, R13 ;  /* 0x0000000d18047221 */ /* 0x004fca0000010000 */
[----:B------:R-:W1:Y:S01]  /*3f520*/  MUFU.EX2 R34, R34 ;  /* 0x0000002200227308 */ /* 0x000e620000000800 */
[-C--:B------:R-:W-:Y:S01]  /*3f530*/  FFMA.FTZ R31, R31, R44.reuse, -R45 ;  /* 0x0000002c1f1f7223 */ /* 0x080fe2000001082d */
[----:B------:R-:W-:-:S06]  /*3f540*/  FFMA.FTZ R41, R41, R44, -R5 ;  /* 0x0000002c29297223 */ /* 0x000fcc0000010805 */
[----:B------:R-:W2:Y:S01]  /*3f550*/  MUFU.EX2 R21, R21 ;  /* 0x0000001500157308 */ /* 0x000ea20000000800 */
[----:B---3--:R-:W-:Y:S01]  /*3f560*/  FADD.FTZ R12, R36, R11 ;  /* 0x0000000b240c7221 */ /* 0x008fe20000010000 */
[----:B0-----:R-:W-:-:S06]  /*3f570*/  FADD.FTZ R11, R171, R4 ;  /* 0x00000004ab0b7221 */ /* 0x001fcc0000010000 */
[----:B------:R-:W0:Y:S01]  /*3f580*/  MUFU.EX2 R33, R33 ;  /* 0x0000002100217308 */ /* 0x000e220000000800 */
[----:B------:R-:W-:-:S07]  /*3f590*/  FFMA.FTZ R30, R30, R44, -R45 ;  /* 0x0000002c1e1e7223 */ /* 0x000fce000001082d */
[----:B------:R-:W3:Y:S01]  /*3f5a0*/  MUFU.EX2 R25, R25 ;  /* 0x0000001900197308 */ /* 0x000ee20000000800 */
[----:B------:R-:W-:Y:S01]  /*3f5b0*/  FFMA.FTZ R10, R10, R44, -R5 ;  /* 0x0000002c0a0a7223 */ /* 0x000fe20000010805 */
[----:B----4-:R-:W-:Y:S01]  /*3f5c0*/  FADD.FTZ R13, R35, R12 ;  /* 0x0000000c230d7221 */ /* 0x010fe20000010000 */
[----:B------:R-:W-:-:S05]  /*3f5d0*/  FADD.FTZ R4, R28, R11 ;  /* 0x0000000b1c047221 */ /* 0x000fca0000010000 */
[----:B------:R-:W4:Y:S01]  /*3f5e0*/  MUFU.EX2 R32, R32 ;  /* 0x0000002000207308 */ /* 0x000f220000000800 */
[----:B------:R-:W-:-:S07]  /*3f5f0*/  FFMA.FTZ R29, R29, R44, -R45 ;  /* 0x0000002c1d1d7223 */ /* 0x000fce000001082d */
[----:B------:R-:W4:Y:S01]  /*3f600*/  MUFU.EX2 R26, R27 ;  /* 0x0000001b001a7308 */ /* 0x000f220000000800 */
[----:B------:R-:W-:Y:S01]  /*3f610*/  FFMA.FTZ R9, R9, R44, -R5 ;  /* 0x0000002c09097223 */ /* 0x000fe20000010805 */
[----:B-1----:R-:W-:Y:S01]  /*3f620*/  FADD.FTZ R12, R34, R13 ;  /* 0x0000000d220c7221 */ /* 0x002fe20000010000 */
[----:B--2---:R-:W-:-:S05]  /*3f630*/  FADD.FTZ R4, R21, R4 ;  /* 0x0000000415047221 */ /* 0x004fca0000010000 */
[----:B------:R-:W1:Y:S08]  /*3f640*/  MUFU.EX2 R31, R31 ;  /* 0x0000001f001f7308 */ /* 0x000e700000000800 */
[----:B------:R-:W2:Y:S01]  /*3f650*/  MUFU.EX2 R41, R41 ;  /* 0x0000002900297308 */ /* 0x000ea20000000800 */
[----:B------:R-:W-:Y:S01]  /*3f660*/  FFMA.FTZ R5, R8, R44, -R5 ;  /* 0x0000002c08057223 */ /* 0x000fe20000010805 */
[----:B0-----:R-:W-:Y:S01]  /*3f670*/  FADD.FTZ R11, R33, R12 ;  /* 0x0000000c210b7221 */ /* 0x001fe20000010000 */
[----:B---3--:R-:W-:-:S05]  /*3f680*/  FADD.FTZ R13, R25, R4 ;  /* 0x00000004190d7221 */ /* 0x008fca0000010000 */
[----:B------:R-:W0:Y:S08]  /*3f690*/  MUFU.EX2 R30, R30 ;  /* 0x0000001e001e7308 */ /* 0x000e300000000800 */
[----:B------:R-:W3:Y:S01]  /*3f6a0*/  MUFU.EX2 R42, R10 ;  /* 0x0000000a002a7308 */ /* 0x000ee20000000800 */
[----:B----4-:R-:W-:Y:S01]  /*3f6b0*/  FADD.FTZ R4, R32, R11 ;  /* 0x0000000b20047221 */ /* 0x010fe20000010000 */
[----:B------:R-:W-:-:S06]  /*3f6c0*/  FADD.FTZ R8, R26, R13 ;  /* 0x0000000d1a087221 */ /* 0x000fcc0000010000 */
[----:B------:R-:W4:Y:S08]  /*3f6d0*/  MUFU.EX2 R29, R29 ;  /* 0x0000001d001d7308 */ /* 0x000f300000000800 */
[----:B------:R4:W4:Y:S01]  /*3f6e0*/  MUFU.EX2 R179, R9 ;  /* 0x0000000900b37308 */ /* 0x0009220000000800 */
[----:B-1----:R-:W-:Y:S01]  /*3f6f0*/  FADD.FTZ R11, R31, R4 ;  /* 0x000000041f0b7221 */ /* 0x002fe20000010000 */
[----:B--2---:R-:W-:-:S06]  /*3f700*/  FADD.FTZ R13, R41, R8 ;  /* 0x00000008290d7221 */ /* 0x004fcc0000010000 */
[----:B------:R-:W1:Y:S01]  /*3f710*/  MUFU.EX2 R44, R5 ;  /* 0x00000005002c7308 */ /* 0x000e620000000800 */
[----:B0-----:R-:W-:Y:S01]  /*3f720*/  FADD.FTZ R4, R30, R11 ;  /* 0x0000000b1e047221 */ /* 0x001fe20000010000 */
[----:B---3--:R-:W-:-:S03]  /*3f730*/  FADD.FTZ R8, R42, R13 ;  /* 0x0000000d2a087221 */ /* 0x008fc60000010000 */
[----:B----4-:R-:W-:Y:S01]  /*3f740*/  FADD.FTZ R9, R29, R4 ;  /* 0x000000041d097221 */ /* 0x010fe20000010000 */
[----:B------:R-:W-:-:S03]  /*3f750*/  FADD.FTZ R11, R179, R8 ;  /* 0x00000008b30b7221 */ /* 0x000fc60000010000 */
[----:B------:R-:W-:Y:S01]  /*3f760*/  FADD.FTZ R27, R178, R9 ;  /* 0x00000009b21b7221 */ /* 0x000fe20000010000 */
[----:B-1----:R-:W-:-:S04]  /*3f770*/  FADD.FTZ R45, R44, R11 ;  /* 0x0000000b2c2d7221 */ /* 0x002fc80000010000 */
[----:B------:R-:W-:Y:S04]  /*3f780*/  ST.E desc[UR4][R6.64+0x10], R27 ;  /* 0x0000101b06007985 */ /* 0x000fe8000c101904 */
[----:B------:R0:W-:Y:S04]  /*3f790*/  ST.E desc[UR6][R6.64+0x14], R45 ;  /* 0x0000142d06007985 */ /* 0x0001e8000c101906 */
[----:B------:R-:W2:Y:S01]  /*3f7a0*/  LDL.64 R12, [R0+0x80] ;  /* 0x00008000000c7983 */ /* 0x000ea20000100a00 */
[----:B------:R-:W-:Y:S06]  /*3f7b0*/  BAR.SYNC.DEFER_BLOCKING 0xf, 0x100 ;  /* 0x03c4000000007b1d */ /* 0x000fec0000010000 */
[----:B------:R-:W3:Y:S01]  /*3f7c0*/  LDL.64 R4, [R0+0x88] ;  /* 0x0000880000047983 */ /* 0x000ee20000100a00 */
[----:B------:R-:W-:-:S02]  /*3f7d0*/  R2UR UR10, R2 ;  /* 0x00000000020a72ca */ /* 0x000fc400000e0000 */
[C---:B------:R-:W-:Y:S01]  /*3f7e0*/  R2UR UR11, R3.reuse ;  /* 0x00000000030b72ca */ /* 0x040fe200000e0000 */
[----:B------:R-:W4:Y:S01]  /*3f7f0*/  LDL.64 R136, [R0] ;  /* 0x0000000000887983 */ /* 0x000f220000100a00 */
[----:B------:R-:W-:Y:S02]  /*3f800*/  R2UR UR12, R2 ;  /* 0x00000000020c72ca */ /* 0x000fe400000e0000 */
[----:B------:R-:W-:Y:S01]  /*3f810*/  R2UR UR13, R3 ;  /* 0x00000000030d72ca */ /* 0x000fe200000e0000 */
[----:B0-----:R-:W4:Y:S04]  /*3f820*/  LDL.64 R6, [R0+0x90] ;  /* 0x0000900000067983 */ /* 0x001f280000100a00 */
[----:B--2---:R-:W2:Y:S04]  /*3f830*/  LD.E.64 R12, desc[UR4][R12.64+0x10] ;  /* 0x000010040c0c7980 */ /* 0x004ea8000c101b00 */
[----:B--2---:R-:W2:Y:S04]  /*3f840*/  LD.E.64 R8, desc[UR6][R12.64+0x8] ;  /* 0x000008060c087980 */ /* 0x004ea8000c101b00 */
[----:B------:R-:W3:Y:S01]  /*3f850*/  LD.E.64 R10, desc[UR4][R12.64] ;  /* 0x000000040c0a7980 */ /* 0x000ee2000c101b00 */
        /* <DEDUP_REMOVED lines=17> */
[--C-:B---3--:R-:W-:Y:S02]  /*3f970*/  IMAD R11, R11, 0x2, R9.reuse ;  /* 0x000000020b0b7824 */ /* 0x108fe400078e0209 */
[C---:B------:R-:W-:Y:S02]  /*3f980*/  IMAD R8, R10.reuse, 0x2, R9 ;  /* 0x000000020a087824 */ /* 0x040fe400078e0209 */
[----:B------:R-:W-:Y:S01]  /*3f990*/  IMAD R10, R10, 0x2, R11 ;  /* 0x000000020a0a7824 */ /* 0x000fe200078e020b */
[----:B------:R-:W-:Y:S04]  /*3f9a0*/  STSM.16.M88.4 [R9], R164 ;  /* 0x000000a409007844 */ /* 0x000fe80000000200 */
[----:B------:R0:W-:Y:S04]  /*3f9b0*/  STSM.16.M88.4 [R8], R168 ;  /* 0x000000a808007844 */ /* 0x0001e80000000200 */
[----:B------:R-:W-:Y:S04]  /*3f9c0*/  STSM.16.M88.4 [R11], R172 ;  /* 0x000000ac0b007844 */ /* 0x000fe80000000200 */
[----:B------:R1:W-:Y:S04]  /*3f9d0*/  STSM.16.M88.4 [R10], R176 ;  /* 0x000000b00a007844 */ /* 0x0003e80000000200 */
[----:B------:R-:W2:Y:S04]  /*3f9e0*/  LD.E R13, desc[UR4][R4.64] ;  /* 0x00000004040d7980 */ /* 0x000ea8000c101900 */
[----:B------:R-:W3:Y:S04]  /*3f9f0*/  LD.E R15, desc[UR6][R4.64+0x4] ;  /* 0x00000406040f7980 */ /* 0x000ee8000c101900 */
[----:B------:R-:W3:Y:S04]  /*3fa00*/  LD.E R21, desc[UR8][R4.64+0x8] ;  /* 0x0000080804157980 */ /* 0x000ee8000c101900 */
[----:B------:R-:W3:Y:S04]  /*3fa10*/  LD.E R25, desc[UR10][R4.64+0xc] ;  /* 0x00000c0a04197980 */ /* 0x000ee8000c101900 */
[----:B------:R-:W3:Y:S04]  /*3fa20*/  LD.E R27, desc[UR12][R4.64+0x10] ;  /* 0x0000100c041b7980 */ /* 0x000ee8000c101900 */
[----:B------:R-:W3:Y:S01]  /*3fa30*/  LD.E R31, desc[UR4][R4.64+0x14] ;  /* 0x00001404041f7980 */ /* 0x000ee2000c101900 */
[----:B------:R-:W-:-:S02]  /*3fa40*/  R2UR UR14, R2 ;  /* 0x00000000020e72ca */ /* 0x000fc400000e0000 */
[C---:B------:R-:W-:Y:S01]  /*3fa50*/  R2UR UR15, R3.reuse ;  /* 0x00000000030f72ca */ /* 0x040fe200000e0000 */
[----:B----4-:R-:W4:Y:S01]  /*3fa60*/  LD.E R136, desc[UR4][R136.64] ;  /* 0x0000000488887980 */ /* 0x010f22000c101900 */
[C---:B------:R-:W-:Y:S02]  /*3fa70*/  R2UR UR16, R2.reuse ;  /* 0x00000000021072ca */ /* 0x040fe400000e0000 */
[C---:B------:R-:W-:Y:S01]  /*3fa80*/  R2UR UR17, R3.reuse ;  /* 0x00000000031172ca */ /* 0x040fe200000e0000 */
[----:B------:R-:W4:Y:S01]  /*3fa90*/  LD.E.64 R6, desc[UR4][R6.64] ;  /* 0x0000000406067980 */ /* 0x000f22000c101b00 */
[C---:B------:R-:W-:Y:S02]  /*3faa0*/  R2UR UR18, R2.reuse ;  /* 0x00000000021272ca */ /* 0x040fe400000e0000 */
[----:B------:R-:W-:Y:S01]  /*3fab0*/  R2UR UR19, R3 ;  /* 0x00000000031372ca */ /* 0x000fe200000e0000 */
[----:B------:R-:W4:Y:S01]  /*3fac0*/  LD.E R20, desc[UR8][R4.64+0x38] ;  /* 0x0000380804147980 */ /* 0x000f22000c101900 */
[----:B------:R-:W-:-:S02]  /*3fad0*/  R2UR UR20, R2 ;  /* 0x00000000021472ca */ /* 0x000fc400000e0000 */
[C---:B------:R-:W-:Y:S01]  /*3fae0*/  R2UR UR21, R3.reuse ;  /* 0x00000000031572ca */ /* 0x040fe200000e0000 */
[----:B------:R-:W4:Y:S01]  /*3faf0*/  LD.E R24, desc[UR12][R4.64+0x40] ;  /* 0x0000400c04187980 */ /* 0x000f22000c101900 */
[C---:B------:R-:W-:Y:S02]  /*3fb00*/  R2UR UR22, R2.reuse ;  /* 0x00000000021672ca */ /* 0x040fe400000e0000 */
[C---:B------:R-:W-:Y:S01]  /*3fb10*/  R2UR UR23, R3.reuse ;  /* 0x00000000031772ca */ /* 0x040fe200000e0000 */
[----:B0-----:R-:W4:Y:S01]  /*3fb20*/  LD.E R8, desc[UR16][R4.64+0x18] ;  /* 0x0000181004087980 */ /* 0x001f22000c101900 */
[C---:B------:R-:W-:Y:S02]  /*3fb30*/  R2UR UR24, R2.reuse ;  /* 0x00000000021872ca */ /* 0x040fe400000e0000 */
[----:B------:R-:W-:Y:S01]  /*3fb40*/  R2UR UR25, R3 ;  /* 0x00000000031972ca */ /* 0x000fe200000e0000 */
[----:B------:R-:W4:Y:S01]  /*3fb50*/  LD.E R9, desc[UR18][R4.64+0x1c] ;  /* 0x00001c1204097980 */ /* 0x000f22000c101900 */
[----:B------:R-:W-:-:S02]  /*3fb60*/  R2UR UR26, R2 ;  /* 0x00000000021a72ca */ /* 0x000fc400000e0000 */
[C---:B------:R-:W-:Y:S01]  /*3fb70*/  R2UR UR27, R3.reuse ;  /* 0x00000000031b72ca */ /* 0x040fe200000e0000 */
[----:B-1----:R-:W4:Y:S01]  /*3fb80*/  LD.E R10, desc[UR20][R4.64+0x20] ;  /* 0x00002014040a7980 */ /* 0x002f22000c101900 */
[----:B------:R-:W-:Y:S02]  /*3fb90*/  R2UR UR28, R2 ;  /* 0x00000000021c72ca */ /* 0x000fe400000e0000 */
        /* <DEDUP_REMOVED lines=63> */
[----:B--2---:R0:W-:Y:S04]  /*3ff90*/  ST.E desc[UR6][R4.64], R13 ;  /* 0x0000000d04007985 */ /* 0x0041e8000c101906 */
[----:B---3--:R1:W-:Y:S04]  /*3ffa0*/  ST.E desc[UR8][R4.64+0x4], R15 ;  /* 0x0000040f04007985 */ /* 0x0083e8000c101908 */
[----:B------:R2:W-:Y:S04]  /*3ffb0*/  ST.E desc[UR10][R4.64+0x8], R21 ;  /* 0x0000081504007985 */ /* 0x0005e8000c10190a */
[----:B------:R3:W-:Y:S04]  /*3ffc0*/  ST.E desc[UR12][R4.64+0xc], R25 ;  /* 0x00000c1904007985 */ /* 0x0007e8000c10190c */
[----:B------:R3:W-:Y:S04]  /*3ffd0*/  ST.E desc[UR14][R4.64+0x10], R27 ;  /* 0x0000101b04007985 */ /* 0x0007e8000c10190e */
[----:B------:R3:W-:Y:S04]  /*3ffe0*/  ST.E desc[UR4][R4.64+0x14], R31 ;  /* 0x0000141f04007985 */ /* 0x0007e8000c101904 */
[----:B0-----:R-:W4:Y:S04]  /*3fff0*/  LD.E R13, desc[UR26][R4.64+0x2c] ;  /* 0x00002c1a040d7980 */ /* 0x001f28000c101900 */
[----:B-1----:R-:W4:Y:S04]  /*40000*/  LD.E R15, desc[UR6][R4.64+0x34] ;  /* 0x00003406040f7980 */ /* 0x002f28000c101900 */
[----:B--2---:R-:W2:Y:S04]  /*40010*/  LD.E R21, desc[UR10][R4.64+0x3c] ;  /* 0x00003c0a04157980 */ /* 0x004ea8000c101900 */
[----:B---3--:R-:W3:Y:S04]  /*40020*/  LD.E R25, desc[UR14][R4.64+0x44] ;  /* 0x0000440e04197980 */ /* 0x008ee8000c101900 */
[----:B------:R-:W3:Y:S04]  /*40030*/  LD.E R27, desc[UR18][R4.64+0x4c] ;  /* 0x00004c12041b7980 */ /* 0x000ee8000c101900 */
        /* <DEDUP_REMOVED lines=50> */
[----:B----4-:R-:W-:Y:S04]  /*40360*/  ST.E desc[UR4][R4.64+0x18], R8 ;  /* 0x0000180804007985 */ /* 0x010fe8000c101904 */
        /* <DEDUP_REMOVED lines=20> */
[----:B--2---:R-:W-:Y:S04]  /*404b0*/  ST.E desc[UR8][R4.64+0x3c], R21 ;  /* 0x00003c1504007985 */ /* 0x004fe8000c101908 */
[----:B---3--:R-:W-:Y:S04]  /*404c0*/  ST.E desc[UR12][R4.64+0x44], R25 ;  /* 0x0000441904007985 */ /* 0x008fe8000c10190c */
        /* <DEDUP_REMOVED lines=83> */
[----:B------:R-:W-:Y:S01]  /*40a00*/  ST.E desc[UR22][R4.64+0x1c0], R120 ;  /* 0x0001c07804007985 */ /* 0x000fe2000c101916 */
[----:B------:R-:W-:-:S03]  /*40a10*/  IMAD R6, R136, 0x1000, R6 ;  /* 0x0000100088067824 */ /* 0x000fc600078e0206 */
        /* <DEDUP_REMOVED lines=18> */
[----:B------:R-:W-:Y:S01]  /*40b40*/  HGMMA.64x256x16.F32.BF16 R24, R164, gdesc[UR4].tnspB, RZ, !UPT, gsb0 ;  /* 0x43e00004a4187df0 */ /* 0x000fe2000c0018ff */
        /* <DEDUP_REMOVED lines=1197> */
[C---:B------:R-:W-:Y:S01]  /*45620*/  R2UR UR29, R3.reuse ;  /* 0x00000000031d72ca */ /* 0x040fe200000e0000 */
[----:B------:R-:W-:Y:S02]  /*45630*/  WARPGROUP.DEPBAR.LE gsb0, 0x0 ;  /* 0x00008000000079c5 */ /* 0x000fe40000010000 */
[----:B------:R-:W-:Y:S01]  /*45640*/  ST.E desc[UR4][R4.64], R24 ;  /* 0x0000001804007985 */ /* 0x000fe2000c101904 */
[C---:B------:R-:W-:Y:S02]  /*45650*/  R2UR UR4, R2.reuse ;  /* 0x00000000020472ca */ /* 0x040fe400000e0000 */
[----:B------:R-:W-:Y:S01]  /*45660*/  R2UR UR5, R3 ;  /* 0x00000000030572ca */ /* 0x000fe200000e0000 */
[----:B------:R0:W-:Y:S01]  /*45670*/  ST.E desc[UR6][R4.64+0x4], R25 ;  /* 0x0000041904007985 */ /* 0x0001e2000c101906 */
[----:B------:R-:W-:-:S02]  /*45680*/  R2UR UR6, R2 ;  /* 0x00000000020672ca */ /* 0x000fc400000e0000 */
[C---:B------:R-:W-:Y:S01]  /*45690*/  R2UR UR7, R3.reuse ;  /* 0x00000000030772ca */ /* 0x040fe200000e0000 */
[----:B------:R-:W-:Y:S01]  /*456a0*/  ST.E desc[UR8][R4.64+0x8], R26 ;  /* 0x0000081a04007985 */ /* 0x000fe2000c101908 */
[C---:B------:R-:W-:Y:S02]  /*456b0*/  R2UR UR8, R2.reuse ;  /* 0x00000000020872ca */ /* 0x040fe400000e0000 */
[C---:B------:R-:W-:Y:S01]  /*456c0*/  R2UR UR9, R3.reuse ;  /* 0x00000000030972ca */ /* 0x040fe200000e0000 */
[----:B------:R1:W-:Y:S01]  /*456d0*/  ST.E desc[UR10][R4.64+0xc], R27 ;  /* 0x00000c1b04007985 */ /* 0x0003e2000c10190a */
[C---:B------:R-:W-:Y:S02]  /*456e0*/  R2UR UR10, R2.reuse ;  /* 0x00000000020a72ca */ /* 0x040fe400000e0000 */
[----:B------:R-:W-:Y:S01]  /*456f0*/  R2UR UR11, R3 ;  /* 0x00000000030b72ca */ /* 0x000fe200000e0000 */
[----:B------:R-:W-:Y:S01]  /*45700*/  ST.E desc[UR12][R4.64+0x10], R28 ;  /* 0x0000101c04007985 */ /* 0x000fe2000c10190c */
[----:B------:R-:W-:-:S02]  /*45710*/  R2UR UR12, R2 ;  /* 0x00000000020c72ca */ /* 0x000fc400000e0000 */
[C---:B------:R-:W-:Y:S01]  /*45720*/  R2UR UR13, R3.reuse ;  /* 0x00000000030d72ca */ /* 0x040fe200000e0000 */
[----:B------:R2:W-:Y:S01]  /*45730*/  ST.E desc[UR14][R4.64+0x14], R29 ;  /* 0x0000141d04007985 */ /* 0x0005e2000c10190e */
[C---:B------:R-:W-:Y:S02]  /*45740*/  R2UR UR14, R2.reuse ;  /* 0x00000000020e72ca */ /* 0x040fe400000e0000 */
[C---:B------:R-:W-:Y:S01]  /*45750*/  R2UR UR15, R3.reuse ;  /* 0x00000000030f72ca */ /* 0x040fe200000e0000 */
        /* <DEDUP_REMOVED lines=359> */
[----:B------:R-:W-:Y:S01]  /*46dd0*/  R2UR UR29, R3 ;  /* 0x00000000031d72ca */ /* 0x000fe200000e0000 */
[----:B------:R-:W-:Y:S01]  /*46de0*/  ST.E desc[UR4][R4.64+0x1f8], R150 ;  /* 0x0001f89604007985 */ /* 0x000fe2000c101904 */
[----:B------:R-:W-:-:S03]  /*46df0*/  R2UR UR4, R2 ;  /* 0x00000000020472ca */ /* 0x000fc600000e0000 */
[----:B------:R4:W-:Y:S01]  /*46e00*/  ST.E desc[UR6][R4.64+0x1fc], R151 ;  /* 0x0001fc9704007985 */ /* 0x0009e2000c101906 */
[----:B------:R-:W-:-:S03]  /*46e10*/  R2UR UR5, R3 ;  /* 0x00000000030572ca */ /* 0x000fc600000e0000 */
[----:B------:R-:W4:Y:S01]  /*46e20*/  LD.E R7, desc[UR8][R4.64] ;  /* 0x0000000804077980 */ /* 0x000f22000c101900 */
[C---:B------:R-:W-:Y:S02]  /*46e30*/  R2UR UR6, R2.reuse ;  /* 0x00000000020672ca */ /* 0x040fe400000e0000 */
[C---:B------:R-:W-:Y:S01]  /*46e40*/  R2UR UR7, R3.reuse ;  /* 0x00000000030772ca */ /* 0x040fe200000e0000 */
[----:B------:R-:W4:Y:S01]  /*46e50*/  LD.E R9, desc[UR10][R4.64+0x4] ;  /* 0x0000040a04097980 */ /* 0x000f22000c101900 */
[C---:B------:R-:W-:Y:S02]  /*46e60*/  R2UR UR8, R2.reuse ;  /* 0x00000000020872ca */ /* 0x040fe400000e0000 */
[C---:B------:R-:W-:Y:S01]  /*46e70*/  R2UR UR9, R3.reuse ;  /* 0x00000000030972ca */ /* 0x040fe200000e0000 */
[----:B------:R-:W4:Y:S01]  /*46e80*/  LD.E R11, desc[UR12][R4.64+0x8] ;  /* 0x0000080c040b7980 */ /* 0x000f22000c101900 */
        /* <DEDUP_REMOVED lines=10> */
[----:B------:R-:W-:Y:S01]  /*46f30*/  R2UR UR17, R3 ;  /* 0x00000000031172ca */ /* 0x000fe200000e0000 */
[----:B0-----:R-:W4:Y:S01]  /*46f40*/  LD.E R25, desc[UR20][R4.64+0x18] ;  /* 0x0000181404197980 */ /* 0x001f22000c101900 */
[----:B------:R-:W-:-:S02]  /*46f50*/  R2UR UR18, R2 ;  /* 0x00000000021272ca */ /* 0x000fc400000e0000 */
[C---:B------:R-:W-:Y:S01]  /*46f60*/  R2UR UR19, R3.reuse ;  /* 0x00000000031372ca */ /* 0x040fe200000e0000 */
[----:B-1----:R-:W4:Y:S01]  /*46f70*/  LD.E R27, desc[UR22][R4.64+0x1c] ;  /* 0x00001c16041b7980 */ /* 0x002f22000c101900 */
[C---:B------:R-:W-:Y:S02]  /*46f80*/  R2UR UR20, R2.reuse ;  /* 0x00000000021472ca */ /* 0x040fe400000e0000 */
[C---:B------:R-:W-:Y:S01]  /*46f90*/  R2UR UR21, R3.reuse ;  /* 0x00000000031572ca */ /* 0x040fe200000e0000 */
[----:B--2---:R-:W2:Y:S01]  /*46fa0*/  LD.E R29, desc[UR24][R4.64+0x20] ;  /* 0x00002018041d7980 */ /* 0x004ea2000c101900 */
[C---:B------:R-:W-:Y:S02]  /*46fb0*/  R2UR UR22, R2.reuse ;  /* 0x00000000021672ca */ /* 0x040fe400000e0000 */
[----:B------:R-:W-:Y:S01]  /*46fc0*/  R2UR UR23, R3 ;  /* 0x00000000031772ca */ /* 0x000fe200000e0000 */
[----:B---3--:R-:W3:Y:S01]  /*46fd0*/  LD.E R31, desc[UR26][R4.64+0x24] ;  /* 0x0000241a041f7980 */ /* 0x008ee2000c101900 */
[----:B------:R-:W-:-:S02]  /*46fe0*/  R2UR UR24, R2 ;  /* 0x00000000021872ca */ /* 0x000fc400000e0000 */
[C---:B------:R-:W-:Y:S01]  /*46ff0*/  R2UR UR25, R3.reuse ;  /* 0x00000000031972ca */ /* 0x040fe200000e0000 */
[----:B----4-:R-:W4:Y:S01]  /*47000*/  LD.E R33, desc[UR28][R4.64+0x28] ;  /* 0x0000281c04217980 */ /* 0x010f22000c101900 */
        /* <DEDUP_REMOVED lines=375> */
[----:B--2---:R-:W-:Y:S01]  /*48780*/  ST.E desc[UR20][R4.64+0x20], R29 ;  /* 0x0000201d04007985 */ /* 0x004fe2000c101914 */
[C---:B------:R-:W-:Y:S02]  /*48790*/  R2UR UR20, R2.reuse ;  /* 0x00000000021472ca */ /* 0x040fe400000e0000 */
[C---:B------:R-:W-:Y:S01]  /*487a0*/  R2UR UR21, R3.reuse ;  /* 0x00000000031572ca */ /* 0x040fe200000e0000 */
[----:B---3--:R-:W-:Y:S01]  /*487b0*/  ST.E desc[UR22][R4.64+0x24], R31 ;  /* 0x0000241f04007985 */ /* 0x008fe2000c101916 */
[C---:B------:R-:W-:Y:S02]  /*487c0*/  R2UR UR22, R2.reuse ;  /* 0x00000000021672ca */ /* 0x040fe400000e0000 */
[----:B------:R-:W-:Y:S01]  /*487d0*/  R2UR UR23, R3 ;  /* 0x00000000031772ca */ /* 0x000fe200000e0000 */
[----:B----4-:R-:W-:Y:S01]  /*487e0*/  ST.E desc[UR24][R4.64+0x28], R33 ;  /* 0x0000282104007985 */ /* 0x010fe2000c101918 */
        /* <DEDUP_REMOVED lines=211> */
[----:B------:R1:W-:Y:S01]  /*49520*/  ST.E desc[UR12][R4.64+0x140], R10 ;  /* 0x0001400a04007985 */ /* 0x0003e2000c10190c */
[C---:B------:R-:W-:Y:S02]  /*49530*/  R2UR UR10, R2.reuse ;  /* 0x00000000020a72ca */ /* 0x040fe400000e0000 */
[----:B------:R-:W-:Y:S01]  /*49540*/  R2UR UR11, R3 ;  /* 0x00000000030b72ca */ /* 0x000fe200000e0000 */
[----:B------:R2:W-:Y:S01]  /*49550*/  ST.E desc[UR14][R4.64+0x144], R12 ;  /* 0x0001440c04007985 */ /* 0x0005e2000c10190e */
        /* <DEDUP_REMOVED lines=102> */
[----:B------:R-:W-:Y:S02]  /*49bc0*/  R2UR UR28, R2 ;  /* 0x00000000021c72ca */ /* 0x000fe400000e0000 */
[----:B------:R-:W-:Y:S01]  /*49bd0*/  R2UR UR29, R3 ;  /* 0x00000000031d72ca */ /* 0x000fe200000e0000 */
[----:B------:R2:W-:Y:S04]  /*49be0*/  ST.E desc[UR6][R4.64+0x1d0], R88 ;  /* 0x0001d05804007985 */ /* 0x0005e8000c101906 */
        /* <DEDUP_REMOVED lines=10> */
[----:B------:R2:W-:Y:S01]  /*49c90*/  ST.E desc[UR28][R4.64+0x1fc], R110 ;  /* 0x0001fc6e04007985 */ /* 0x0005e2000c10191c */
[----:B------:R-:W-:Y:S01]  /*49ca0*/  @!PT LDS RZ, [RZ] ;  /* 0x00000000fffff984 */ /* 0x000fe20000000800 */
[----:B------:R-:W-:Y:S01]  /*49cb0*/  @!PT LDS RZ, [RZ] ;  /* 0x00000000fffff984 */ /* 0x000fe20000000800 */
[----:B------:R-:W-:Y:S01]  /*49cc0*/  @!PT LDS RZ, [RZ] ;  /* 0x00000000fffff984 */ /* 0x000fe20000000800 */
[----:B------:R-:W-:Y:S01]  /*49cd0*/  @!PT LDS RZ, [RZ] ;  /* 0x00000000fffff984 */ /* 0x000fe20000000800 */
[----:B------:R3:W-:Y:S06]  /*49ce0*/  MEMBAR.ALL.CTA ;  /* 0x0000000000007992 */ /* 0x0007ec0000008000 */
[----:B---3--:R-:W3:Y:S02]  /*49cf0*/  FENCE.VIEW.ASYNC.S ;  /* 0x00000000000073c6 */ /* 0x008ee40000000000 */
[----:B---3--:R-:W-:-:S02]  /*49d00*/  NOP ;  /* 0x0000000000007918 */ /* 0x008fc40000000000 */
[----:B0-----:R-:W1:Y:S01]  /*49d10*/  LDL.64 R8, [R0+0x40] ;  /* 0x0000400000087983 */ /* 0x001e620000100a00 */
[C---:B------:R-:W-:Y:S02]  /*49d20*/  R2UR UR4, R2.reuse ;  /* 0x00000000020472ca */ /* 0x040fe400000e0000 */
[----:B------:R-:W-:Y:S01]  /*49d30*/  R2UR UR5, R3 ;  /* 0x00000000030572ca */ /* 0x000fe200000e0000 */
[----:B------:R-:W3:Y:S01]  /*49d40*/  LDL.64 R6, [R0] ;  /* 0x0000000000067983 */ /* 0x000ee20000100a00 */
[----:B------:R-:W-:Y:S11]  /*49d50*/  BAR.ARV 0xe, 0x100 ;  /* 0x0384000000007b1d */ /* 0x000ff60000002000 */
[----:B-1----:R-:W4:Y:S01]  /*49d60*/  LD.E R10, desc[UR4][R8.64] ;  /* 0x00000004080a7980 */ /* 0x002f22000c101900 */
[----:B------:R-:W-:-:S02]  /*49d70*/  R2UR UR4, R2 ;  /* 0x00000000020472ca */ /* 0x000fc400000e0000 */
[----:B------:R-:W-:Y:S01]  /*49d80*/  R2UR UR5, R3 ;  /* 0x00000000030572ca */ /* 0x000fe200000e0000 */
[----:B------:R-:W-:-:S12]  /*49d90*/  BSSY B0, `(.L_x_7235) ;  /* 0x0000006000007945 */ /* 0x000fd80003800000 */
[----:B---3--:R2:W5:Y:S01]  /*49da0*/  LD.E R6, desc[UR4][R6.64] ;  /* 0x0000000406067980 */ /* 0x008562000c101900 */
[----:B----4-:R-:W-:-:S04]  /*49db0*/  LOP3.LUT R10, R10, 0x1, RZ, 0xfc, !PT ;  /* 0x000000010a0a7812 */ /* 0x010fc800078efcff */
[----:B------:R-:W-:-:S13]  /*49dc0*/  ISETP.NE.AND P0, PT, R10, 0x3, PT ;  /* 0x000000030a00780c */ /* 0x000fda0003f05270 */
[----:B--2---:R-:W-:Y:S05]  /*49dd0*/  @!P0 BRA `(.L_x_7236) ;  /* 0x0000000000048947 */ /* 0x004fea0003800000 */
[----:B------:R-:W-:Y:S01]  /*49de0*/  BPT.TRAP 0x1 ;  /* 0x000000040000795c */ /* 0x000fe20000300000 */
.L_x_7236:
[----:B------:R-:W-:Y:S05]  /*49df0*/  BSYNC B0 ;  /* 0x0000000000007941 */ /* 0x000fea0003800000 */
.L_x_7235:
[C---:B------:R-:W-:Y:S02]  /*49e00*/  R2UR UR6, R2.reuse ;  /* 0x00000000020672ca */ /* 0x040fe400000e0000 */
[C---:B------:R-:W-:Y:S02]  /*49e10*/  R2UR UR7, R3.reuse ;  /* 0x00000000030772ca */ /* 0x040fe400000e0000 */
[----:B------:R-:W-:Y:S02]  /*49e20*/  R2UR UR4, R2 ;  /* 0x00000000020472ca */ /* 0x000fe400000e0000 */
[----:B------:R-:W-:-:S09]  /*49e30*/  R2UR UR5, R3 ;  /* 0x00000000030572ca */ /* 0x000fd200000e0000 */
[----:B------:R-:W2:Y:S04]  /*49e40*/  LD.E.64 R2, desc[UR6][R8.64+0x20] ;  /* 0x0000200608027980 */ /* 0x000ea8000c101b00 */
[----:B------:R-:W3:Y:S01]  /*49e50*/  LD.E R0, desc[UR4][R8.64+0xc] ;  /* 0x00000c0408007980 */ /* 0x000ee2000c101900 */
[----:B------:R-:W-:Y:S02]  /*49e60*/  MOV R4, 0x116e0 ;  /* 0x000116e000047802 */ /* 0x000fe40000000f00 */
[----:B--2---:R-:W-:-:S03]  /*49e70*/  MOV R3, R2 ;  /* 0x0000000200037202 */ /* 0x004fc60000000f00 */
[----:B------:R-:W-:Y:S02]  /*49e80*/  IMAD.MOV.U32 R2, RZ, RZ, R4 ;  /* 0x000000ffff027224 */ /* 0x000fe400078e0004 */
[----:B-----5:R-:W-:-:S05]  /*49e90*/  IMAD R3, R6, 0x8, R3 ;  /* 0x0000000806037824 */ /* 0x020fca00078e0203 */
[----:B---3--:R-:W-:Y:S01]  /*49ea0*/  PRMT R0, R0, 0x654, R3 ;  /* 0x0000065400007816 */ /* 0x008fe20000000003 */
[----:B------:R-:W-:-:S03]  /*49eb0*/  IMAD.MOV.U32 R3, RZ, RZ, 0x0 ;  /* 0x00000000ff037424 */ /* 0x000fc600078e00ff */
[----:B------:R0:W-:Y:S02]  /*49ec0*/  SYNCS.ARRIVE.TRANS64.RED.A1T0 RZ, [R0+URZ], RZ ;  /* 0x000000ff00ff79a7 */ /* 0x0001e4000810043f */
[----:B0-----:R-:W-:Y:S05]  /*49ed0*/  RET.REL.NODEC R2 `(_ZN7cutlass13device_kernelIN5flash11enable_sm90INS1_16FlashAttnFwdSm90INS1_25CollectiveMainloopFwdSm90ILi2EN4cute5tupleIJNS5_1CILi1EEES8_S8_EEENS6_IJNS7_ILi64EEESA_SA_EEELi512ENS_10bfloat16_tEfNS_4arch4Sm90ELb0ELb1ELb1ELb1ELb1ELb1ELb1ELb0ELb0ELb1ELb0ELb0EEENS1_21CollectiveEpilogueFwdINS6_IJSA_NS7_ILi512EEESA_EEES9_SC_SE_Li256ELb1ELb1ELb0ELb0EEENS1_36VarlenDynamicPersistentTileSchedulerILi64ELi64ELi256ELi128ELb0ELb1ELb1ELb1ELb0ELb1EEEEEEEEEvNT_6ParamsE) ;  /* 0xfffffb6002487950 */ /* 0x001fea0003c3ffff */
.L_x_7209:
[----:B0-----:R0:W1:Y:S02]  /*49ee0*/  SYNCS.PHASECHK.TRANS64.TRYWAIT P0, [R12+URZ], R13 ;  /* 0x0000000d0c0075a7 */ /* 0x001064000800017f */
[----:B-1----:R-:W-:Y:S05]  /*49ef0*/  @!P0 NANOSLEEP.SYNCS 0x989680 ;  /* 0x009896800000895d */ /* 0x002fea0003900000 */
[----:B------:R-:W1:Y:S02]  /*49f00*/  @!P0 SYNCS.PHASECHK.TRANS64 P0, [R12+URZ], R13 ;  /* 0x0000000d0c0085a7 */ /* 0x000e64000800007f */
[----:B-1----:R-:W-:Y:S05]  /*49f10*/  @!P0 BRA `(.L_x_7209) ;  /* 0xfffffffc00f08947 */ /* 0x002fea000383ffff */
[----:B------:R-:W-:Y:S05]  /*49f20*/  BRA `(.L_x_7208) ;  /* 0xffffff0c00007947 */ /* 0x000fea000383ffff */
.L_x_7211:
[----:B0-----:R0:W1:Y:S02]  /*49f30*/  SYNCS.PHASECHK.TRANS64.TRYWAIT P0, [R12+URZ+0x38810], R15 ;  /* 0x0388100f0c0075a7 */ /* 0x001064000800017f */
[----:B-1----:R-:W-:Y:S05]  /*49f40*/  @!P0 NANOSLEEP.SYNCS 0x989680 ;  /* 0x009896800000895d */ /* 0x002fea0003900000 */
[----:B------:R-:W1:Y:S02]  /*49f50*/  @!P0 SYNCS.PHASECHK.TRANS64 P0, [R12+URZ+0x38810], R15 ;  /* 0x0388100f0c0085a7 */ /* 0x000e64000800007f */
[----:B-1----:R-:W-:Y:S05]  /*49f60*/  @!P0 BRA `(.L_x_7211) ;  /* 0xfffffffc00f08947 */ /* 0x002fea000383ffff */
[----:B------:R-:W-:Y:S05]  /*49f70*/  BRA `(.L_x_7237) ;  /* 0xffffff10005c7947 */ /* 0x000fea000383ffff */
.L_x_7218:
[----:B0-----:R0:W1:Y:S02]  /*49f80*/  SYNCS.PHASECHK.TRANS64.TRYWAIT P0, [R12+URZ], R13 ;  /* 0x0000000d0c0075a7 */ /* 0x001064000800017f */
[----:B-1----:R-:W-:Y:S05]  /*49f90*/  @!P0 NANOSLEEP.SYNCS 0x989680 ;  /* 0x009896800000895d */ /* 0x002fea0003900000 */
[----:B------:R-:W1:Y:S02]  /*49fa0*/  @!P0 SYNCS.PHASECHK.TRANS64 P0, [R12+URZ], R13 ;  /* 0x0000000d0c0085a7 */ /* 0x000e64000800007f */
[----:B-1----:R-:W-:Y:S05]  /*49fb0*/  @!P0 BRA `(.L_x_7218) ;  /* 0xfffffffc00f08947 */ /* 0x002fea000383ffff */
[----:B------:R-:W-:Y:S05]  /*49fc0*/  BRA `(.L_x_7217) ;  /* 0xffffff1000f87947 */ /* 0x000fea000383ffff */
.L_x_7238:
        /* <DEDUP_REMOVED lines=11> */
.L_x_15655:


//--------------------- .text._ZN7cutlass13device_kernelIN5flash11enable_sm90INS1_16FlashAttnFwdSm90INS1_25CollectiveMainloopFwdSm90ILi2EN4cute5tupleIJNS5_1CILi1EEES8_S8_EEENS6_IJNS7_ILi64EEESA_SA_EEELi512ENS_10bfloat16_tEfNS_4arch4Sm90ELb1ELb0ELb1ELb0ELb1ELb0ELb0ELb0ELb0ELb1ELb0ELb0EEENS1_21CollectiveEpilogueFwdINS6_IJSA_NS7_ILi512EEESA_EEES9_SC_SE_Li256ELb0ELb1ELb0ELb0EEENS1_30DynamicPersistentTileSchedulerILi256ELi128ELb0ELb1ELb1EEEEEEEEEvNT_6ParamsE --------------------------
	.section	.text._ZN7cutlass13device_kernelIN5flash11enable_sm90INS1_16FlashAttnFwdSm90INS1_25CollectiveMainloopFwdSm90ILi2EN4cute5tupleIJNS5_1CILi1EEES8_S8_EEENS6_IJNS7_ILi64EEESA_SA_EEELi512ENS_10bfloat16_tEfNS_4arch4Sm90ELb1ELb0ELb1ELb0ELb1ELb0ELb0ELb0ELb0ELb1ELb0ELb0EEENS1_21CollectiveEpilogueFwdINS6_IJSA_NS7_ILi512EEESA_EEES9_SC_SE_Li256ELb0ELb1ELb0ELb0EEENS1_30DynamicPersistentTileSchedulerILi256ELi128ELb0ELb1ELb1EEEEEEEEEvNT_6ParamsE,"ax",@progbits
	.align	128
.text._ZN7cutlass13device_kernelIN5flash11enable_sm90INS1_16FlashAttnFwdSm90INS1_25CollectiveMainloopFwdSm90ILi2EN4cute5tupleIJNS5_1CILi1EEES8_S8_EEENS6_IJNS7_ILi64EEESA_SA_EEELi512ENS_10bfloat16_tEfNS_4arch4Sm90ELb1ELb0ELb1ELb0ELb1ELb0ELb0ELb0ELb0ELb1ELb0ELb0EEENS1_21CollectiveEpilogueFwdINS6_IJSA_NS7_ILi512EEESA_EEES9_SC_SE_Li256ELb0ELb1ELb0ELb0EEENS1_30DynamicPersistentTileSchedulerILi256ELi128ELb0ELb1ELb1EEEEEEEEEvNT_6ParamsE:
        .type           _ZN7cutlass13device_kernelIN5flash11enable_sm90INS1_16FlashAttnFwdSm90INS1_25CollectiveMainloopFwdSm90ILi2EN4cute5tupleIJNS5_1CILi1EEES8_S8_EEENS6_IJNS7_ILi64EEESA_SA_EEELi512ENS_10bfloat16_tEfNS_4arch4Sm90ELb1ELb0ELb1ELb0ELb1ELb0ELb0ELb0ELb0ELb1ELb0ELb0EEENS1_21CollectiveEpilogueFwdINS6_IJSA_NS7_ILi512EEESA_EEES9_SC_SE_Li256ELb0ELb1ELb0ELb0EEENS1_30DynamicPersistentTileSchedulerILi256ELi128ELb0ELb1ELb1EEEEEEEEEvNT_6ParamsE,@function
        .size           _ZN7cutlass13device_kernelIN5flash11enable_sm90INS1_16FlashAttnFwdSm90INS1_25CollectiveMainloopFwdSm90ILi2EN4cute5tupleIJNS5_1CILi1EEES8_S8_EEENS6_IJNS7_ILi64EEESA_SA_EEELi512ENS_10bfloat16_tEfNS_4arch4Sm90ELb1ELb0ELb1ELb0ELb1ELb0ELb0ELb0ELb0ELb1ELb0ELb0EEENS1_21CollectiveEpilogueFwdINS6_IJSA_NS7_ILi512EEESA_EEES9_SC_SE_Li256ELb0ELb1ELb0ELb0EEENS1_30DynamicPersistentTileSchedulerILi256ELi128ELb0ELb1ELb1EEEEEEEEEvNT_6ParamsE,(.L_x_15657 - _ZN7cutlass13device_kernelIN5flash11enable_sm90INS1_16FlashAttnFwdSm90INS1_25CollectiveMainloopFwdSm90ILi2EN4cute5tupleIJNS5_1CILi1EEES8_S8_EEENS6_IJNS7_ILi64EEESA_SA_EEELi512ENS_10bfloat16_tEfNS_4arch4Sm90ELb1ELb0ELb1ELb0ELb1ELb0ELb0ELb0ELb0ELb1ELb0ELb0EEENS1_21CollectiveEpilogueFwdINS6_IJSA_NS7_ILi512EEESA_EEES9_SC_SE_Li256ELb0ELb1ELb0ELb0EEENS1_30DynamicPersistentTileSchedulerILi256ELi128ELb0ELb1ELb1EEEEEEEEEvNT_6ParamsE)
        .other          _ZN7cutlass13device_kernelIN5flash11enable_sm90INS1_16FlashAttnFwdSm90INS1_25CollectiveMainloopFwdSm90ILi2EN4cute5tupleIJNS5_1CILi1EEES8_S8_EEENS6_IJNS7_ILi64EEESA_SA_EEELi512ENS_10bfloat16_tEfNS_4arch4Sm90ELb1ELb0ELb1ELb0ELb1ELb0ELb0ELb0ELb0ELb1ELb0ELb0EEENS1_21CollectiveEpilogueFwdINS6_IJSA_NS7_ILi512EEESA_EEES9_SC_SE_Li256ELb0ELb1ELb0ELb0EEENS1_30DynamicPersistentTileSchedulerILi256ELi128ELb0ELb1ELb1EEEEEEEEEvNT_6ParamsE,@"STO_CUDA_ENTRY STV_DEFAULT"
_ZN7cutlass13device_kernelIN5flash11enable_sm90INS1_16FlashAttnFwdSm90INS1_25CollectiveMainloopFwdSm90ILi2EN4cute5tupleIJNS5_1CILi1EEES8_S8_EEENS6_IJNS7_ILi64EEESA_SA_EEELi512ENS_10bfloat16_tEfNS_4arch4Sm90ELb1ELb0ELb1ELb0ELb1ELb0ELb0ELb0ELb0ELb1ELb0ELb0EEENS1_21CollectiveEpilogueFwdINS6_IJSA_NS7_ILi512EEESA_EEES9_SC_SE_Li256ELb0ELb1ELb0ELb0EEENS1_30DynamicPersistentTileSchedulerILi256ELi128ELb0ELb1ELb1EEEEEEEEEvNT_6ParamsE:
        /* <DEDUP_REMOVED lines=41> */
.L_x_7239:
        /* <DEDUP_REMOVED lines=22> */
.L_x_7240:
        /* <DEDUP_REMOVED lines=18> */
.L_x_7241:
        /* <DEDUP_REMOVED lines=22> */
.L_x_7242:
        /* <DEDUP_REMOVED lines=23> */
.L_x_7243:
        /* <DEDUP_REMOVED lines=8> */
.L_x_7245:
        /* <DEDUP_REMOVED lines=26> */
[----:B------:R-:W-:Y:S02]  /*0a00*/  SHF.R.S32.HI R11, RZ, 0x5, R6 ;  /* 0x00000005ff0b7819 */ /* 0x000fe40000011406 */
[C---:B------:R-:W-:Y:S02]  /*0a10*/  LEA.HI R0, R2.reuse, R5, RZ, 0x1 ;  /* 0x0000000502007211 */ /* 0x040fe400078f08ff */
[----:B------:R-:W-:Y:S02]  /*0a20*/  LOP3.LUT R7, R2, 0xfffffff0, RZ, 0xc0, !PT ;  /* 0xfffffff002077812 */ /* 0x000fe400078ec0ff */
[----:B------:R-:W-:Y:S02]  /*0a30*/  LOP3.LUT R4, R0, 0x1ffffffe, RZ, 0xc0, !PT ;  /* 0x1ffffffe00047812 */ /* 0x000fe400078ec0ff */
[----:B------:R-:W-:-:S02]  /*0a40*/  LEA.HI R0, R3, R216, RZ, 0x7 ;  /* 0x000000d803007211 */ /* 0x000fc400078f38ff */
[----:B------:R-:W-:Y:S01]  /*0a50*/  SHF.R.S32.HI R6, RZ, 0x1f, R6 ;  /* 0x0000001fff067819 */ /* 0x000fe20000011406 */
[----:B------:R-:W-:Y:S01]  /*0a60*/  IMAD.IADD R8, R5, 0x1, -R4 ;  /* 0x0000000105087824 */ /* 0x000fe200078e0a04 */
[----:B------:R-:W-:Y:S01]  /*0a70*/  LEA.HI R4, R3, R216, RZ, 0x2 ;  /* 0x000000d803047211 */ /* 0x000fe200078f10ff */
[----:B0-----:R-:W-:Y:S01]  /*0a80*/  ULEA UR42, UR40, UR42, 0x18 ;  /* 0x0000002a282a7291 */ /* 0x001fe2000f8ec03f */
[----:B------:R-:W-:Y:S02]  /*0a90*/  LOP3.LUT R5, R0, 0xffffff80, RZ, 0xc0, !PT ;  /* 0xffffff8000057812 */ /* 0x000fe400078ec0ff */
[----:B------:R-:W-:Y:S02]  /*0aa0*/  LOP3.LUT R9, R4, 0xfffffffc, RZ, 0xc0, !PT ;  /* 0xfffffffc04097812 */ /* 0x000fe400078ec0ff */
[----:B------:R-:W-:Y:S01]  /*0ab0*/  LEA.HI R2, R6, R11, RZ, 0x2 ;  /* 0x0000000b06027211 */ /* 0x000fe200078f10ff */
[C---:B------:R-:W-:Y:S01]  /*0ac0*/  IMAD.IADD R6, R216.reuse, 0x1, -R7 ;  /* 0x00000001d8067824 */ /* 0x040fe200078e0a07 */
[C---:B------:R-:W-:Y:S01]  /*0ad0*/  IADD3 R5, R216.reuse, -R5, RZ ;  /* 0x80000005d8057210 */ /* 0x040fe20007ffe0ff */
[----:B------:R-:W-:Y:S01]  /*0ae0*/  IMAD.IADD R12, R216, 0x1, -R9 ;  /* 0x00000001d80c7824 */ /* 0x000fe200078e0a09 */
[----:B------:R-:W-:-:S02]  /*0af0*/  SHF.R.S32.HI R211, RZ, 0x7, R0 ;  /* 0x00000007ffd37819 */ /* 0x000fc40000011400 */
[----:B------:R-:W-:Y:S02]  /*0b00*/  LOP3.LUT R4, R2, 0x3ffffc, RZ, 0xc0, !PT ;  /* 0x003ffffc02047812 */ /* 0x000fe400078ec0ff */
[--C-:B------:R-:W-:Y:S01]  /*0b10*/  SHF.R.S32.HI R7, RZ, 0x1f, R6.reuse ;  /* 0x0000001fff077819 */ /* 0x100fe20000011406 */
[----:B------:R-:W-:Y:S01]  /*0b20*/  IMAD R15, R211, 0x100, R6 ;  /* 0x00000100d30f7824 */ /* 0x000fe200078e0206 */
[----:B------:R-:W-:Y:S01]  /*0b30*/  SHF.R.S32.HI R2, RZ, 0x1f, R5 ;  /* 0x0000001fff027819 */ /* 0x000fe20000011405 */
[----:B------:R-:W-:Y:S01]  /*0b40*/  IMAD.IADD R10, R11, 0x1, -R4 ;  /* 0x000000010b0a7824 */ /* 0x000fe200078e0a04 */
[----:B------:R-:W-:Y:S02]  /*0b50*/  LEA.HI R9, R12, R12, RZ, 0x1 ;  /* 0x0000000c0c097211 */ /* 0x000fe400078f08ff */
[----:B------:R-:W-:Y:S01]  /*0b60*/  LEA.HI R7, R7, R6, RZ, 0x3 ;  /* 0x0000000607077211 */ /* 0x000fe200078f18ff */
[----:B------:R-:W-:Y:S01]  /*0b70*/  IMAD R14, R10, 0x10, R15 ;  /* 0x000000100a0e7824 */ /* 0x000fe200078e020f */
[----:B------:R-:W-:-:S02]  /*0b80*/  LEA.HI R4, R2, R5, RZ, 0x2 ;  /* 0x0000000502047211 */ /* 0x000fc400078f10ff */
[----:B------:R-:W-:Y:S02]  /*0b90*/  LOP3.LUT R13, R9, 0x1ffffffe, RZ, 0xc0, !PT ;  /* 0x1ffffffe090d7812 */ /* 0x000fe400078ec0ff */
[----:B------:R-:W-:Y:S02]  /*0ba0*/  LOP3.LUT R9, R7, 0xfffffff8, RZ, 0xc0, !PT ;  /* 0xfffffff807097812 */ /* 0x000fe400078ec0ff */
[----:B------:R-:W-:Y:S02]  /*0bb0*/  LOP3.LUT R10, R4, 0x7ffffffc, RZ, 0xc0, !PT ;  /* 0x7ffffffc040a7812 */ /* 0x000fe400078ec0ff */
[----:B------:R-:W-:Y:S01]  /*0bc0*/  IADD3 R13, R12, -R13, RZ ;  /* 0x8000000d0c0d7210 */ /* 0x000fe20007ffe0ff */
[----:B------:R-:W-:Y:S01]  /*0bd0*/  IMAD.IADD R9, R6, 0x1, -R9 ;  /* 0x0000000106097824 */ /* 0x000fe200078e0a09 */
[----:B------:R-:W-:Y:S01]  /*0be0*/  LEA.HI R6, R2, R5, RZ, 0x5 ;  /* 0x0000000502067211 */ /* 0x000fe200078f28ff */
[----:B------:R-:W-:Y:S01]  /*0bf0*/  IMAD.IADD R12, R5, 0x1, -R10 ;  /* 0x00000001050c7824 */ /* 0x000fe200078e0a0a */
[--C-:B------:R-:W-:Y:S01]  /*0c00*/  SHF.R.S32.HI R2, RZ, 0x2, R4.reuse ;  /* 0x00000002ff027819 */ /* 0x100fe20000011404 */
[----:B------:R-:W-:Y:S01]  /*0c10*/  IMAD.SHL.U32 R10, R7, 0x40, RZ ;  /* 0x00000040070a7824 */ /* 0x000fe200078e00ff */
[----:B------:R-:W-:Y:S01]  /*0c20*/  SHF.R.S32.HI R5, RZ, 0x1f, R4 ;  /* 0x0000001fff057819 */ /* 0x000fe20000011404 */
[----:B------:R-:W-:Y:S01]  /*0c30*/  IMAD.SHL.U32 R4, R9, 0x40, RZ ;  /* 0x0000004009047824 */ /* 0x000fe200078e00ff */
[----:B------:R-:W-:-:S02]  /*0c40*/  SHF.L.U32 R7, R8, 0x3, RZ ;  /* 0x0000000308077819 */ /* 0x000fc400000006ff */
[----:B------:R-:W-:Y:S02]  /*0c50*/  LOP3.LUT R10, R10, 0x7ffffe00, RZ, 0xc0, !PT ;  /* 0x7ffffe000a0a7812 */ /* 0x000fe400078ec0ff */
[----:B------:R-:W-:Y:S01]  /*0c60*/  LOP3.LUT R4, R4, 0x1c0, RZ, 0xc0, !PT ;  /* 0x000001c004047812 */ /* 0x000fe200078ec0ff */
[--C-:B------:R-:W-:Y:S01]  /*0c70*/  IMAD.U32 R215, R14, 0x40, R7.reuse ;  /* 0x000000400ed77824 */ /* 0x100fe200078e0007 */
[----:B------:R-:W-:Y:S01]  /*0c80*/  LEA.HI R3, R3, R216, RZ, 0x3 ;  /* 0x000000d803037211 */ /* 0x000fe200078f18ff */
[----:B------:R-:W-:Y:S01]  /*0c90*/  IMAD R10, R11, 0x400, R10 ;  /* 0x000004000b0a7824 */ /* 0x000fe200078e020a */
[----:B------:R-:W-:Y:S02]  /*0ca0*/  LOP3.LUT R7, R4, 0x8, R7, 0xf8, !PT ;  /* 0x0000000804077812 */ /* 0x000fe400078ef807 */
[----:B------:R-:W-:Y:S02]  /*0cb0*/  SHF.R.U32.HI R4, RZ, 0x3, R4 ;  /* 0x00000003ff047819 */ /* 0x000fe40000011604 */
[----:B------:R-:W-:-:S02]  /*0cc0*/  R2P PR, R9, 0x6 ;  /* 0x0000000609007804 */ /* 0x000fc40000000000 */
[----:B------:R-:W-:Y:S02]  /*0cd0*/  LOP3.LUT R7, R7, R4, RZ, 0x3c, !PT ;  /* 0x0000000407077212 */ /* 0x000fe400078e3cff */
[----:B------:R-:W-:Y:S02]  /*0ce0*/  LOP3.LUT R209, R3, 0xfffffff8, RZ, 0xc0, !PT ;  /* 0xfffffff803d17812 */ /* 0x000fe400078ec0ff */
[----:B------:R-:W-:Y:S02]  /*0cf0*/  IADD3 R7, R10, R7, RZ ;  /* 0x000000070a077210 */ /* 0x000fe40007ffe0ff */
[----:B------:R-:W-:Y:S01]  /*0d00*/  LEA.HI R5, R5, R2, RZ, 0x3 ;  /* 0x0000000205057211 */ /* 0x000fe200078f18ff */
[----:B------:R-:W-:Y:S01]  /*0d10*/  IMAD.IADD R209, R216, 0x1, -R209 ;  /* 0x00000001d8d17824 */ /* 0x000fe200078e0ad1 */
[----:B------:R-:W-:Y:S02]  /*0d20*/  LEA R19, R7, UR42, 0x1 ;  /* 0x0000002a07137c11 */ /* 0x000fe4000f8e08ff */
[----:B------:R-:W-:Y:S01]  /*0d30*/  LOP3.LUT R5, R5, 0xfffffff8, RZ, 0xc0, !PT ;  /* 0xfffffff805057812 */ /* 0x000fe200078ec0ff */
[----:B------:R-:W-:Y:S01]  /*0d40*/  IMAD.SHL.U32 R17, R209, 0x8, RZ ;  /* 0x00000008d1117824 */ /* 0x000fe200078e00ff */
[----:B------:R-:W-:Y:S01]  /*0d50*/  LEA.HI R0, R0, R211, RZ, 0x1 ;  /* 0x000000d300007211 */ /* 0x000fe200078f08ff */
[C---:B------:R-:W-:Y:S01]  /*0d60*/  VIADD R184, R19.reuse, 0x26800 ;  /* 0x0002680013b87836 */ /* 0x040fe20000000000 */
[----:B------:R-:W-:Y:S01]  /*0d70*/  SHF.R.S32.HI R6, RZ, 0x5, R6 ;  /* 0x00000005ff067819 */ /* 0x000fe20000011406 */
[----:B------:R-:W-:Y:S01]  /*0d80*/  IMAD.IADD R5, R2, 0x1, -R5 ;  /* 0x0000000102057824 */ /* 0x000fe200078e0a05 */
[----:B------:R-:W-:Y:S01]  /*0d90*/  LOP3.LUT R0, R0, 0xfffffe, RZ, 0xc0, !PT ;  /* 0x00fffffe00007812 */ /* 0x000fe200078ec0ff */
[----:B------:R-:W-:Y:S01]  /*0da0*/  VIADD R22, R19, 0x26840 ;  /* 0x0002684013167836 */ /* 0x000fe20000000000 */
[----:B------:R-:W-:Y:S01]  /*0db0*/  SEL R23, R23, 0xffffffe0, !P1 ;  /* 0xffffffe017177807 */ /* 0x000fe20004800000 */
[C---:B------:R-:W-:Y:S01]  /*0dc0*/  VIADD R189, R17.reuse, 0x80 ;  /* 0x0000008011bd7836 */ /* 0x040fe20000000000 */
[----:B------:R-:W-:Y:S01]  /*0dd0*/  @P2 IADD3 R22, R184, -0x40, RZ ;  /* 0xffffffc0b8162810 */ /* 0x000fe20007ffe0ff */
[C---:B------:R-:W-:Y:S01]  /*0de0*/  VIADD R188, R17.reuse, 0xc0 ;  /* 0x000000c011bc7836 */ /* 0x040fe20000000000 */
[C---:B------:R-:W-:Y:S01]  /*0df0*/  IADD3 R190, R17.reuse, 0x40, RZ ;  /* 0x0000004011be7810 */ /* 0x040fe20007ffe0ff */
[C---:B------:R-:W-:Y:S01]  /*0e00*/  VIADD R187, R17.reuse, 0x100 ;  /* 0x0000010011bb7836 */ /* 0x040fe20000000000 */
[C---:B------:R-:W-:Y:S01]  /*0e10*/  IADD3 R214, R17.reuse, 0x180, RZ ;  /* 0x0000018011d67810 */ /* 0x040fe20007ffe0ff */
        /* <DEDUP_REMOVED lines=12> */
[----:B------:R-:W-:Y:S01]  /*0ee0*/  IMAD.SHL.U32 R2, R12, 0x2, RZ ;  /* 0x000000020c027824 */ /* 0x000fe200078e00ff */
[----:B------:R-:W-:Y:S01]  /*0ef0*/  SHF.R.S32.HI R218, RZ, 0x1f, R214 ;  /* 0x0000001fffda7819 */ /* 0x000fe200000114d6 */
[----:B------:R-:W-:Y:S01]  /*0f00*/  IMAD R185, R13, 0x8, R16 ;  /* 0x000000080db97824 */ /* 0x000fe200078e0210 */
[----:B------:R-:W-:Y:S01]  /*0f10*/  SHF.R.S32.HI R217, RZ, 0x1f, R212 ;  /* 0x0000001fffd97819 */ /* 0x000fe200000114d4 */
[----:B------:R-:W-:-:S07]  /*0f20*/  IMAD.IADD R23, R23, 0x1, R22 ;  /* 0x0000000117177824 */ /* 0x000fce00078e0216 */
.L_x_7306:
        /* <DEDUP_REMOVED lines=21> */
.L_x_7246:
[----:B------:R-:W-:Y:S01]  /*1080*/  ULDC UR7, c[0x0][0xc54] ;  /* 0x0003150000077ab9 */ /* 0x000fe20000000800 */
[----:B------:R-:W-:Y:S01]  /*1090*/  UMOV UR6, UR9 ;  /* 0x0000000900067c82 */ /* 0x000fe20008000000 */
[----:B------:R-:W-:-:S11]  /*10a0*/  UISETP.NE.AND UP0, UPT, UR7, 0x1, UPT ;  /* 0x000000010700788c */ /* 0x000fd6000bf05270 */
[----:B------:R-:W-:Y:S02]  /*10b0*/  @UP0 ULDC.64 UR10, c[0x0][0xc58] ;  /* 0x00031600000a0ab9 */ /* 0x000fe40000000a00 */
[----:B------:R-:W-:-:S04]  /*10c0*/  UIMAD.WIDE.U32 UR4, UR9, UR10, URZ ;  /* 0x0000000a090472a5 */ /* 0x000fc8000f8e003f */
[----:B------:R-:W-:-:S04]  /*10d0*/  @UP0 USHF.R.U32.HI UR6, URZ, UR11, UR5 ;  /* 0x0000000b3f060299 */ /* 0x000fc80008011605 */
[----:B------:R-:W-:-:S12]  /*10e0*/  UIMAD UR4, UR6, UR7, URZ ;  /* 0x00000007060472a4 */ /* 0x000fd8000f8e023f */
.L_x_7247:
[----:B------:R-:W-:Y:S01]  /*10f0*/  ULDC UR45, c[0x0][0xc48] ;  /* 0x00031200002d7ab9 */ /* 0x000fe20000000800 */
[----:B------:R-:W-:Y:S01]  /*1100*/  ULDC.64 UR10, c[0x0][0x418] ;  /* 0x00010600000a7ab9 */ /* 0x000fe20000000a00 */
[----:B------:R-:W-:Y:S02]  /*1110*/  UISETP.NE.AND UP1, UPT, UR45, 0x1, UPT ;  /* 0x000000012d00788c */ /* 0x000fe4000bf25270 */
[----:B------:R-:W-:Y:S02]  /*1120*/  UISETP.NE.U32.AND UP0, UPT, UR10, URZ, UPT ;  /* 0x0000003f0a00728c */ /* 0x000fe4000bf05070 */
[----:B------:R-:W-:Y:S02]  /*1130*/  UIADD3 UR4, UR9, -UR4, URZ ;  /* 0x8000000409047290 */ /* 0x000fe4000fffe03f */
[----:B------:R-:W-:Y:S02]  /*1140*/  ULOP3.LUT UR6, URZ, UR6, URZ, 0x33, !UPT ;  /* 0x000000063f067292 */ /* 0x000fe4000f8e333f */
[----:B------:R-:W-:Y:S01]  /*1150*/  UISETP.NE.AND.EX UP0, UPT, UR11, URZ, UPT, UP0 ;  /* 0x0000003f0b00728c */ /* 0x000fe2000bf05300 */
[----:B------:R-:W-:Y:S01]  /*1160*/  ULDC UR5, c[0x0][0xc3c] ;  /* 0x00030f0000057ab9 */ /* 0x000fe20000000800 */
[----:B------:R-:W-:Y:S01]  /*1170*/  ULDC UR9, c[0x0][0xc54] ;  /* 0x0003150000097ab9 */ /* 0x000fe20000000800 */
[----:B------:R-:W-:Y:S01]  /*1180*/  ULDC UR48, c[0x0][0x424] ;  /* 0x0001090000307ab9 */ /* 0x000fe20000000800 */
[----:B------:R-:W-:-:S02]  /*1190*/  UISETP.NE.AND UP2, UPT, UR46, 0x1, UPT ;  /* 0x000000012e00788c */ /* 0x000fc4000bf45270 */
[----:B------:R-:W-:Y:S02]  /*11a0*/  UIADD3 UR6, UR6, UR5, URZ ;  /* 0x0000000506067290 */ /* 0x000fe4000fffe03f */
[----:B------:R-:W-:Y:S02]  /*11b0*/  UIMAD UR8, UR8, UR9, UR4 ;  /* 0x00000009080872a4 */ /* 0x000fe4000f8e0204 */
[----:B------:R-:W-:Y:S01]  /*11c0*/  USEL UR48, UR48, 0x1, UP0 ;  /* 0x0000000130307887 */ /* 0x000fe20008000000 */
[----:B------:R-:W-:Y:S01]  /*11d0*/  PLOP3.LUT P0, PT, PT, PT, UP2, 0x80, 0x0 ;  /* 0x000000000000781c */ /* 0x000fe20003f0f028 */
[----:B------:R-:W-:Y:S01]  /*11e0*/  ULDC UR7, c[0x0][0x2f0] ;  /* 0x0000bc0000077ab9 */ /* 0x000fe20000000800 */
[----:B------:R-:W-:Y:S01]  /*11f0*/  @UP1 ULDC UR4, c[0x0][0xc4c] ;  /* 0x0003130000041ab9 */ /* 0x000fe20000000800 */
[----:B------:R-:W-:Y:S02]  /*1200*/  USHF.L.U32 UR44, UR6, 0x6, URZ ;  /* 0x00000006062c7899 */ /* 0x000fe4000800063f */
        /* <DEDUP_REMOVED lines=8> */
[----:B------:R-:W-:-:S02]  /*1290*/  UIMAD UR45, UR45, UR5, UR8 ;  /* 0x000000052d2d72a4 */ /* 0x000fc4000f8e0208 */
[----:B------:R-:W-:Y:S01]  /*12a0*/  USHF.R.S32.HI UR52, URZ, 0x6, UR4 ;  /* 0x000000063f347899 */ /* 0x000fe20008011404 */
[----:B------:R-:W-:Y:S11]  /*12b0*/  @!P0 BRA `(.L_x_7248) ;  /* 0x0000001c00708947 */ /* 0x000ff60003800000 */
[----:B------:R-:W0:Y:S01]  /*12c0*/  LDC R0, c[0x0][0x448] ;  /* 0x00011200ff007b82 */ /* 0x000e220000000800 */
[----:B------:R-:W-:Y:S01]  /*12d0*/  UIADD3 UR5, UR44, 0x3f, URZ ;  /* 0x0000003f2c057890 */ /* 0x000fe2000fffe03f */
[----:B------:R-:W-:Y:S01]  /*12e0*/  CS2R R150, SRZ ;  /* 0x0000000000967805 */ /* 0x000fe2000001ff00 */
[----:B------:R-:W-:Y:S01]  /*12f0*/  ULDC UR4, c[0x0][0x288] ;  /* 0x0000a20000047ab9 */ /* 0x000fe20000000800 */
[----:B------:R-:W-:Y:S01]  /*1300*/  CS2R R148, SRZ ;  /* 0x0000000000947805 */ /* 0x000fe2000001ff00 */
[----:B------:R-:W-:Y:S01]  /*1310*/  UIADD3 UR4, -UR4, 0x40, URZ ;  /* 0x0000004004047890 */ /* 0x000fe2000fffe13f */
[----:B------:R-:W-:Y:S02]  /*1320*/  CS2R R146, SRZ ;  /* 0x0000000000927805 */ /* 0x000fe4000001ff00 */
[----:B------:R-:W-:Y:S02]  /*1330*/  CS2R R144, SRZ ;  /* 0x0000000000907805 */ /* 0x000fe4000001ff00 */
[----:B------:R-:W-:Y:S01]  /*1340*/  CS2R R142, SRZ ;  /* 0x00000000008e7805 */ /* 0x000fe2000001ff00 */
[----:B------:R-:W-:Y:S01]  /*1350*/  UIMAD UR4, UR48, UR7, UR4 ;  /* 0x00000007300472a4 */ /* 0x000fe2000f8e0204 */
        /* <DEDUP_REMOVED lines=14> */
[----:B0-----:R-:W-:Y:S02]  /*1440*/  ISETP.NE.AND P0, PT, R0, 0x1, PT ;  /* 0x000000010000780c */ /* 0x001fe40003f05270 */
[----:B------:R-:W-:Y:S02]  /*1450*/  CS2R R116, SRZ ;  /* 0x0000000000747805 */ /* 0x000fe4000001ff00 */
[----:B------:R-:W-:Y:S02]  /*1460*/  MOV R0, UR5 ;  /* 0x0000000500007c02 */ /* 0x000fe40008000f00 */
        /* <DEDUP_REMOVED lines=10> */
[----:B------:R-:W0:Y:S01]  /*1510*/  @P0 LDC R3, c[0x0][0x44c] ;  /* 0x00011300ff030b82 */ /* 0x000e220000000800 */
[----:B------:R-:W-:Y:S02]  /*1520*/  CS2R R170, SRZ ;  /* 0x0000000000aa7805 */ /* 0x000fe4000001ff00 */
[----:B------:R-:W-:Y:S02]  /*1530*/  CS2R R90, SRZ ;  /* 0x00000000005a7805 */ /* 0x000fe4000001ff00 */
[----:B------:R-:W-:Y:S02]  /*1540*/  CS2R R172, SRZ ;  /* 0x0000000000ac7805 */ /* 0x000fe4000001ff00 */
[----:B------:R-:W-:-:S02]  /*1550*/  CS2R R86, SRZ ;  /* 0x0000000000567805 */ /* 0x000fc4000001ff00 */
        /* <DEDUP_REMOVED lines=18> */
[----:B------:R-:W-:Y:S01]  /*1680*/  CS2R R198, SRZ ;  /* 0x0000000000c67805 */ /* 0x000fe2000001ff00 */
[----:B0-----:R-:W-:Y:S01]  /*1690*/  @P0 IMAD.HI.U32 R3, R3, UR5, RZ ;  /* 0x0000000503030c27 */ /* 0x001fe2000f8e00ff */
[----:B------:R-:W-:-:S02]  /*16a0*/  CS2R R50, SRZ ;  /* 0x0000000000327805 */ /* 0x000fc4000001ff00 */
[----:B------:R-:W-:Y:S02]  /*16b0*/  CS2R R200, SRZ ;  /* 0x0000000000c87805 */ /* 0x000fe4000001ff00 */
[----:B------:R-:W-:Y:S02]  /*16c0*/  CS2R R46, SRZ ;  /* 0x00000000002e7805 */ /* 0x000fe4000001ff00 */
[----:B------:R-:W-:Y:S02]  /*16d0*/  CS2R R202, SRZ ;  /* 0x0000000000ca7805 */ /* 0x000fe4000001ff00 */
[----:B------:R-:W-:Y:S02]  /*16e0*/  CS2R R42, SRZ ;  /* 0x00000000002a7805 */ /* 0x000fe4000001ff00 */
[----:B------:R-:W-:Y:S02]  /*16f0*/  CS2R R204, SRZ ;  /* 0x0000000000cc7805 */ /* 0x000fe4000001ff00 */
[----:B------:R-:W-:-:S02]  /*1700*/  CS2R R38, SRZ ;  /* 0x0000000000267805 */ /* 0x000fc4000001ff00 */
[----:B-1----:R-:W-:Y:S02]  /*1710*/  @P0 SHF.R.U32.HI R0, RZ, R4, R3 ;  /* 0x00000004ff000219 */ /* 0x002fe40000011603 */
[----:B------:R-:W-:Y:S02]  /*1720*/  CS2R R206, SRZ ;  /* 0x0000000000ce7805 */ /* 0x000fe4000001ff00 */
[----:B------:R-:W-:Y:S02]  /*1730*/  PLOP3.LUT P0, PT, PT, PT, PT, 0x80, 0x0 ;  /* 0x000000000000781c */ /* 0x000fe40003f0f070 */
[----:B------:R-:W-:Y:S02]  /*1740*/  CS2R R34, SRZ ;  /* 0x0000000000227805 */ /* 0x000fe4000001ff00 */
[----:B------:R-:W-:Y:S01]  /*1750*/  MOV R208, RZ ;  /* 0x000000ff00d07202 */ /* 0x000fe20000000f00 */
[----:B------:R-:W-:Y:S01]  /*1760*/  VIADD R3, R0, UR4 ;  /* 0x0000000400037c36 */ /* 0x000fe20008000000 */
[----:B------:R-:W-:Y:S01]  /*1770*/  CS2R R30, SRZ ;  /* 0x00000000001e7805 */ /* 0x000fe2000001ff00 */
[----:B------:R-:W-:Y:S01]  /*1780*/  IMAD.MOV.U32 R0, RZ, RZ, RZ ;  /* 0x000000ffff007224 */ /* 0x000fe200078e00ff */
[----:B------:R-:W-:Y:S01]  /*1790*/  CS2R R26, SRZ ;  /* 0x00000000001a7805 */ /* 0x000fe2000001ff00 */
[----:B------:R-:W-:Y:S01]  /*17a0*/  IMAD.MOV.U32 R7, RZ, RZ, RZ ;  /* 0x000000ffff077224 */ /* 0x000fe200078e00ff */
[----:B------:R-:W-:Y:S01]  /*17b0*/  SHF.R.S32.HI R4, RZ, 0x1f, R3 ;  /* 0x0000001fff047819 */ /* 0x000fe20000011403 */
[----:B------:R-:W-:-:S03]  /*17c0*/  IMAD.MOV.U32 R21, RZ, RZ, RZ ;  /* 0x000000ffff157224 */ /* 0x000fc600078e00ff */
[----:B------:R-:W-:Y:S01]  /*17d0*/  LEA.HI R4, R4, R3, RZ, 0x6 ;  /* 0x0000000304047211 */ /* 0x000fe200078f30ff */
[----:B------:R-:W-:-:S03]  /*17e0*/  IMAD.MOV.U32 R3, RZ, RZ, RZ ;  /* 0x000000ffff037224 */ /* 0x000fc600078e00ff */
[----:B------:R-:W-:-:S04]  /*17f0*/  SHF.R.S32.HI R4, RZ, 0x6, R4 ;  /* 0x00000006ff047819 */ /* 0x000fc80000011404 */
[----:B------:R-:W-:-:S04]  /*1800*/  VIMNMX R4, R4, UR52, PT ;  /* 0x0000003404047c48 */ /* 0x000fc8000bfe0100 */
[----:B------:R-:W-:-:S13]  /*1810*/  ISETP.GE.AND P1, PT, R4, 0x1, PT ;  /* 0x000000010400780c */ /* 0x000fda0003f26270 */
        /* <DEDUP_REMOVED lines=15> */
.L_x_7250:
[----:B------:R-:W-:Y:S01]  /*1910*/  ULEA UR21, UR38, UR42, 0x3 ;  /* 0x0000002a26157291 */ /* 0x000fe2000f8e183f */
[----:B------:R-:W-:-:S05]  /*1920*/  IMAD.U32 R0, RZ, RZ, UR37 ;  /* 0x00000025ff007e24 */ /* 0x000fca000f8e00ff */
[----:B------:R-:W-:-:S04]  /*1930*/  SHF.L.U32 R0, R0, 0x1f, RZ ;  /* 0x0000001f00007819 */ /* 0x000fc800000006ff */
[----:B------:R-:W0:Y:S02]  /*1940*/  SYNCS.PHASECHK.TRANS64.TRYWAIT P1, [UR21+0x28c50], R0 ;  /* 0x028c5000ff0075a7 */ /* 0x000e240008020155 */
[----:B0-----:R-:W-:Y:S05]  /*1950*/  @!P1 BRA `(.L_x_7251) ;  /* 0x000000ec00b89947 */ /* 0x001fea0003800000 */
.L_x_7370:
        /* <DEDUP_REMOVED lines=38> */
.L_x_7252:
[----:B------:R-:W-:Y:S01]  /*1bc0*/  UIADD3 UR6, UR21, 0x28c60, URZ ;  /* 0x00028c6015067890 */ /* 0x000fe2000fffe03f */
[----:B------:R-:W-:-:S03]  /*1bd0*/  ISETP.GE.AND P1, PT, R4, 0x2, PT ;  /* 0x000000020400780c */ /* 0x000fc60003f26270 */
[----:B------:R-:W-:-:S09]  /*1be0*/  UPRMT UR6, UR40, 0x654, UR6 ;  /* 0x0000065428067896 */ /* 0x000fd20008000006 */
[----:B------:R-:W-:Y:S01]  /*1bf0*/  SYNCS.ARRIVE.TRANS64.RED.A1T0 RZ, [UR6], RZ ;  /* 0x000000ffffff79a7 */ /* 0x000fe20008100406 */
[----:B------:R-:W-:Y:S05]  /*1c00*/  @!P1 BRA `(.L_x_7253) ;  /* 0x0000000800dc9947 */ /* 0x000fea0003800000 */
[----:B------:R-:W-:-:S07]  /*1c10*/  VIADD R4, R4, 0xfffffffe ;  /* 0xfffffffe04047836 */ /* 0x000fce0000000000 */
.L_x_7259:
[----:B------:R-:W-:Y:S01]  /*1c20*/  BAR.SYNC.DEFER_BLOCKING 0xe, 0x100 ;  /* 0x0384000000007b1d */ /* 0x000fe20000010000 */
[----:B01----:R-:W-:Y:S01]  /*1c30*/  MOV R3, UR38 ;  /* 0x0000002600037c02 */ /* 0x003fe20008000f00 */
        /* <DEDUP_REMOVED lines=141> */
.L_x_7254:
[----:B------:R-:W-:Y:S01]  /*2510*/  ULEA UR21, UR38, UR42, 0x3 ;  /* 0x0000002a26157291 */ /* 0x000fe2000f8e183f */
[----:B------:R-:W-:-:S05]  /*2520*/  IMAD.U32 R0, RZ, RZ, UR37 ;  /* 0x00000025ff007e24 */ /* 0x000fca000f8e00ff */
[----:B------:R-:W-:-:S04]  /*2530*/  SHF.L.U32 R0, R0, 0x1f, RZ ;  /* 0x0000001f00007819 */ /* 0x000fc800000006ff */
[----:B------:R0:W1:Y:S01]  /*2540*/  SYNCS.PHASECHK.TRANS64.TRYWAIT P1, [UR21+0x28c50], R0 ;  /* 0x028c5000ff0075a7 */ /* 0x0000620008020155 */
[----:B------:R-:W-:Y:S05]  /*2550*/  @!P0 BRA `(.L_x_7255) ;  /* 0x0000000000048947 */ /* 0x000fea0003800000 */
[----:B------:R-:W-:Y:S01]  /*2560*/  BPT.TRAP 0x1 ;  /* 0x000000040000795c */ /* 0x000fe20000300000 */
.L_x_7255:
[----:B-1----:R-:W-:Y:S05]  /*2570*/  @P1 BRA `(.L_x_7256) ;  /* 0x0000000000081947 */ /* 0x002fea0003800000 */
[----:B------:R-:W1:Y:S02]  /*2580*/  SYNCS.PHASECHK.TRANS64.TRYWAIT P1, [UR21+0x28c50], R0 ;  /* 0x028c5000ff0075a7 */ /* 0x000e640008020155 */
[----:B-1----:R-:W-:Y:S05]  /*2590*/  @!P1 BRA `(.L_x_7257) ;  /* 0x000000e000c09947 */ /* 0x002fea0003800000 */
.L_x_7256:
        /* <DEDUP_REMOVED lines=26> */
.L_x_7258:
[----:B------:R-:W-:-:S04]  /*2740*/  UIADD3 UR6, UR21, 0x28c60, URZ ;  /* 0x00028c6015067890 */ /* 0x000fc8000fffe03f */
[----:B------:R-:W-:-:S09]  /*2750*/  UPRMT UR6, UR40, 0x654, UR6 ;  /* 0x0000065428067896 */ /* 0x000fd20008000006 */
[----:B------:R-:W-:Y:S01]  /*2760*/  SYNCS.ARRIVE.TRANS64.RED.A1T0 RZ, [UR6], RZ ;  /* 0x000000ffffff79a7 */ /* 0x000fe20008100406 */
[----:B------:R-:W-:Y:S05]  /*2770*/  @P2 BRA `(.L_x_7259) ;  /* 0xfffffff400282947 */ /* 0x000fea000383ffff */
.L_x_7253:
[----:B------:R-:W-:Y:S01]  /*2780*/  BAR.SYNC.DEFER_BLOCKING 0xe, 0x100 ;  /* 0x0384000000007b1d */ /* 0x000fe20000010000 */
[----:B01----:R-:W-:Y:S01]  /*2790*/  IMAD.U32 R3, RZ, RZ, UR38 ;  /* 0x00000026ff037e24 */ /* 0x003fe2000f8e00ff */
[----:B------:R-:W-:Y:S01]  /*27a0*/  UIADD3 UR38, UR38, 0x1, URZ ;  /* 0x0000000126267890 */ /* 0x000fe2000fffe03f */
[----:B------:R-:W-:-:S03]  /*27b0*/  PLOP3.LUT P0, PT, PT, PT, PT, 0x8, 0x0 ;  /* 0x000000000000781c */ /* 0x000fc60003f0e170 */
        /* <DEDUP_REMOVED lines=140> */
.L_x_7248:
[----:B------:R-:W-:Y:S01]  /*3080*/  ULDC UR4, c[0x0][0x448] ;  /* 0x0001120000047ab9 */ /* 0x000fe20000000800 */
[----:B------:R-:W-:Y:S01]  /*3090*/  UIADD3 UR6, UR44, 0x3f, URZ ;  /* 0x0000003f2c067890 */ /* 0x000fe2000fffe03f */
[----:B------:R-:W-:Y:S01]  /*30a0*/  PLOP3.LUT P0, PT, PT, PT, PT, 0x80, 0x0 ;  /* 0x000000000000781c */ /* 0x000fe20003f0f070 */
[----:B------:R-:W-:Y:S01]  /*30b0*/  UISETP.NE.AND UP0, UPT, UR4, 0x1, UPT ;  /* 0x000000010400788c */ /* 0x000fe2000bf05270 */
[----:B------:R-:W-:Y:S01]  /*30c0*/  IMAD.MOV.U32 R0, RZ, RZ, RZ ;  /* 0x000000ffff007224 */ /* 0x000fe200078e00ff */
[----:B------:R-:W-:Y:S01]  /*30d0*/  ULDC UR8, c[0x0][0x288] ;  /* 0x0000a20000087ab9 */ /* 0x000fe20000000800 */
[----:B------:R-:W-:Y:S01]  /*30e0*/  IMAD.MOV.U32 R3, RZ, RZ, RZ ;  /* 0x000000ffff037224 */ /* 0x000fe200078e00ff */
[----:B------:R-:W-:Y:S01]  /*30f0*/  UIADD3 UR8, -UR8, 0x40, URZ ;  /* 0x0000004008087890 */ /* 0x000fe2000fffe13f */
[----:B------:R-:W-:Y:S01]  /*3100*/  CS2R R150, SRZ ;  /* 0x0000000000967805 */ /* 0x000fe2000001ff00 */
[----:B------:R-:W-:Y:S01]  /*3110*/  UP2UR UR49, UPR, URZ, 0x1 ;  /* 0x000000013f317883 */ /* 0x000fe20008000000 */
[----:B------:R-:W-:Y:S01]  /*3120*/  CS2R R148, SRZ ;  /* 0x0000000000947805 */ /* 0x000fe2000001ff00 */
[----:B------:R-:W-:Y:S01]  /*3130*/  UIMAD UR8, UR48, UR7, UR8 ;  /* 0x00000007300872a4 */ /* 0x000fe2000f8e0208 */
[----:B------:R-:W-:-:S02]  /*3140*/  CS2R R146, SRZ ;  /* 0x0000000000927805 */ /* 0x000fc4000001ff00 */
[----:B------:R-:W-:Y:S01]  /*3150*/  CS2R R144, SRZ ;  /* 0x0000000000907805 */ /* 0x000fe2000001ff00 */
[----:B------:R-:W-:Y:S01]  /*3160*/  @UP0 ULDC UR4, c[0x0][0x44c] ;  /* 0x0001130000040ab9 */ /* 0x000fe20000000800 */
[----:B------:R-:W-:Y:S01]  /*3170*/  @UP0 ULDC UR9, c[0x0][0x450] ;  /* 0x0001140000090ab9 */ /* 0x000fe20000000800 */
[----:B------:R-:W-:Y:S01]  /*3180*/  UIMAD.WIDE.U32 UR4, UR6, UR4, URZ ;  /* 0x00000004060472a5 */ /* 0x000fe2000f8e003f */
[----:B------:R-:W-:Y:S02]  /*3190*/  CS2R R142, SRZ ;  /* 0x00000000008e7805 */ /* 0x000fe4000001ff00 */
[----:B------:R-:W-:Y:S02]  /*31a0*/  CS2R R140, SRZ ;  /* 0x00000000008c7805 */ /* 0x000fe4000001ff00 */
[----:B------:R-:W-:Y:S01]  /*31b0*/  CS2R R138, SRZ ;  /* 0x00000000008a7805 */ /* 0x000fe2000001ff00 */
[----:B------:R-:W-:Y:S01]  /*31c0*/  @UP0 USHF.R.U32.HI UR6, URZ, UR9, UR5 ;  /* 0x000000093f060299 */ /* 0x000fe20008011605 */
[----:B------:R-:W-:-:S02]  /*31d0*/  CS2R R136, SRZ ;  /* 0x0000000000887805 */ /* 0x000fc4000001ff00 */
[----:B------:R-:W-:Y:S02]  /*31e0*/  CS2R R134, SRZ ;  /* 0x0000000000867805 */ /* 0x000fe4000001ff00 */
[----:B------:R-:W-:Y:S01]  /*31f0*/  CS2R R132, SRZ ;  /* 0x0000000000847805 */ /* 0x000fe2000001ff00 */
[----:B------:R-:W-:Y:S01]  /*3200*/  UIADD3 UR6, UR8, UR6, URZ ;  /* 0x0000000608067290 */ /* 0x000fe2000fffe03f */
[----:B------:R-:W-:Y:S02]  /*3210*/  CS2R R160, SRZ ;  /* 0x0000000000a07805 */ /* 0x000fe4000001ff00 */
[----:B------:R-:W-:Y:S02]  /*3220*/  CS2R R128, SRZ ;  /* 0x0000000000807805 */ /* 0x000fe4000001ff00 */
[----:B------:R-:W-:Y:S01]  /*3230*/  CS2R R158, SRZ ;  /* 0x00000000009e7805 */ /* 0x000fe2000001ff00 */
[----:B------:R-:W-:Y:S01]  /*3240*/  USHF.R.S32.HI UR4, URZ, 0x1f, UR6 ;  /* 0x0000001f3f047899 */ /* 0x000fe20008011406 */
[----:B------:R-:W-:-:S02]  /*3250*/  CS2R R156, SRZ ;  /* 0x00000000009c7805 */ /* 0x000fc4000001ff00 */
[----:B------:R-:W-:Y:S02]  /*3260*/  CS2R R124, SRZ ;  /* 0x00000000007c7805 */ /* 0x000fe4000001ff00 */
[----:B------:R-:W-:Y:S01]  /*3270*/  CS2R R154, SRZ ;  /* 0x00000000009a7805 */ /* 0x000fe2000001ff00 */
        /* <DEDUP_REMOVED lines=8> */
[----:B------:R-:W-:Y:S01]  /*3300*/  UISETP.LT.AND UP0, UPT, UR52, UR4, UPT ;  /* 0x000000043400728c */ /* 0x000fe2000bf01270 */
[----:B------:R-:W-:Y:S02]  /*3310*/  CS2R R162, SRZ ;  /* 0x0000000000a27805 */ /* 0x000fe4000001ff00 */
[----:B------:R-:W-:Y:S02]  /*3320*/  CS2R R106, SRZ ;  /* 0x00000000006a7805 */ /* 0x000fe4000001ff00 */
[----:B------:R-:W-:Y:S01]  /*3330*/  CS2R R164, SRZ ;  /* 0x0000000000a47805 */ /* 0x000fe2000001ff00 */
[----:B------:R-:W-:Y:S01]  /*3340*/  USEL UR52, UR52, UR4, UP0 ;  /* 0x0000000434347287 */ /* 0x000fe20008000000 */
[----:B------:R-:W-:-:S02]  /*3350*/  CS2R R102, SRZ ;  /* 0x0000000000667805 */ /* 0x000fc4000001ff00 */
[----:B------:R-:W-:Y:S02]  /*3360*/  CS2R R166, SRZ ;  /* 0x0000000000a67805 */ /* 0x000fe4000001ff00 */
[----:B------:R-:W-:Y:S01]  /*3370*/  CS2R R98, SRZ ;  /* 0x0000000000627805 */ /* 0x000fe2000001ff00 */
[----:B------:R-:W-:Y:S01]  /*3380*/  UISETP.GE.AND UP0, UPT, UR52, 0x1, UPT ;  /* 0x000000013400788c */ /* 0x000fe2000bf06270 */
[----:B------:R-:W-:Y:S02]  /*3390*/  CS2R R168, SRZ ;  /* 0x0000000000a87805 */ /* 0x000fe4000001ff00 */
[----:B------:R-:W-:Y:S02]  /*33a0*/  CS2R R94, SRZ ;  /* 0x00000000005e7805 */ /* 0x000fe4000001ff00 */
[----:B------:R-:W-:Y:S02]  /*33b0*/  CS2R R170, SRZ ;  /* 0x0000000000aa7805 */ /* 0x000fe4000001ff00 */
[----:B------:R-:W-:-:S02]  /*33c0*/  CS2R R90, SRZ ;  /* 0x00000000005a7805 */ /* 0x000fc4000001ff00 */
[----:B------:R-:W-:Y:S02]  /*33d0*/  CS2R R172, SRZ ;  /* 0x0000000000ac7805 */ /* 0x000fe4000001ff00 */
[----:B------:R-:W-:Y:S02]  /*33e0*/  PLOP3.LUT P1, PT, PT, PT, UP0, 0x80, 0x0 ;  /* 0x000000000000781c */ /* 0x000fe40003f2f008 */
        /* <DEDUP_REMOVED lines=11> */
[----:B------:R-:W-:Y:S02]  /*34a0*/  MOV R191, RZ ;  /* 0x000000ff00bf7202 */ /* 0x000fe40000000f00 */
        /* <DEDUP_REMOVED lines=52> */
.L_x_7260:
        /* <DEDUP_REMOVED lines=9> */
.L_x_7371:
[----:B------:R-:W-:Y:S05]  /*3880*/  @!P0 BRA `(.L_x_7262) ;  /* 0x0000000000048947 */ /* 0x000fea0003800000 */
[----:B------:R-:W-:Y:S01]  /*3890*/  BPT.TRAP 0x1 ;  /* 0x000000040000795c */ /* 0x000fe20000300000 */
.L_x_7262:
[----:B------:R-:W-:Y:S01]  /*38a0*/  IMAD.U32 R8, RZ, RZ, UR37 ;  /* 0x00000025ff087e24 */ /* 0x000fe2000f8e00ff */
[----:B------:R-:W-:-:S04]  /*38b0*/  MOV R7, UR38 ;  /* 0x0000002600077c02 */ /* 0x000fc80008000f00 */
[----:B------:R-:W-:Y:S02]  /*38c0*/  LEA R7, R7, UR42, 0x3 ;  /* 0x0000002a07077c11 */ /* 0x000fe4000f8e18ff */
[----:B------:R-:W-:-:S04]  /*38d0*/  SHF.L.U32 R8, R8, 0x1f, RZ ;  /* 0x0000001f08087819 */ /* 0x000fc800000006ff */
[----:B------:R1:W2:Y:S01]  /*38e0*/  SYNCS.PHASECHK.TRANS64.TRYWAIT P1, [R7+URZ+0x28c30], R8 ;  /* 0x028c3008070075a7 */ /* 0x0002a2000802017f */
[----:B------:R-:W-:Y:S05]  /*38f0*/  @!P0 BRA `(.L_x_7263) ;  /* 0x0000000000048947 */ /* 0x000fea0003800000 */
[----:B------:R-:W-:Y:S01]  /*3900*/  BPT.TRAP 0x1 ;  /* 0x000000040000795c */ /* 0x000fe20000300000 */
.L_x_7263:
[----:B--2---:R-:W-:Y:S05]  /*3910*/  @P1 BRA `(.L_x_7264) ;  /* 0x0000000000081947 */ /* 0x004fea0003800000 */
[----:B------:R-:W2:Y:S02]  /*3920*/  SYNCS.PHASECHK.TRANS64.TRYWAIT P1, [R7+URZ+0x28c30], R8 ;  /* 0x028c3008070075a7 */ /* 0x000ea4000802017f */
[----:B--2---:R-:W-:Y:S05]  /*3930*/  @!P1 BRA `(.L_x_7265) ;  /* 0x000000d000089947 */ /* 0x004fea0003800000 */
.L_x_7264:
        /* <DEDUP_REMOVED lines=40> */
.L_x_7266:
[----:B------:R-:W-:Y:S01]  /*3bc0*/  UISETP.NE.AND UP0, UPT, UR49, URZ, UPT ;  /* 0x0000003f3100728c */ /* 0x000fe2000bf05270 */
[----:B------:R-:W-:Y:S01]  /*3bd0*/  VIADD R3, R185, UR44 ;  /* 0x0000002cb9037c36 */ /* 0x000fe20008000000 */
[----:B------:R-:W-:Y:S01]  /*3be0*/  ULDC UR10, c[0x0][0x9d8] ;  /* 0x00027600000a7ab9 */ /* 0x000fe20000000800 */
[----:B------:R-:W-:Y:S01]  /*3bf0*/  ULDC UR14, c[0x0][0x2f0] ;  /* 0x0000bc00000e7ab9 */ /* 0x000fe20000000800 */
[----:B------:R-:W-:Y:S01]  /*3c00*/  FMUL.FTZ R26, R26, UR10 ;  /* 0x0000000a1a1a7c20 */ /* 0x000fe20008410000 */
[----:B------:R-:W-:Y:S01]  /*3c10*/  FMUL.FTZ R27, R27, UR10 ;  /* 0x0000000a1b1b7c20 */ /* 0x000fe20008410000 */
[----:B------:R-:W-:Y:S01]  /*3c20*/  PLOP3.LUT P1, PT, PT, PT, UP0, 0x80, 0x0 ;  /* 0x000000000000781c */ /* 0x000fe20003f2f008 */
[----:B------:R-:W-:Y:S01]  /*3c30*/  FMUL.FTZ R30, R30, UR10 ;  /* 0x0000000a1e1e7c20 */ /* 0x000fe20008410000 */
[----:B------:R-:W-:Y:S01]  /*3c40*/  PLOP3.LUT P2, PT, PT, PT, UP0, 0x80, 0x0 ;  /* 0x000000000000781c */ /* 0x000fe20003f4f008 */
[----:B------:R-:W-:Y:S01]  /*3c50*/  MUFU.TANH R9, R27 ;  /* 0x0000001b00097308 */ /* 0x000fe20000002400 */
[----:B------:R-:W-:Y:S01]  /*3c60*/  FMUL.FTZ R31, R31, UR10 ;  /* 0x0000000a1f1f7c20 */ /* 0x000fe20008410000 */
[----:B------:R-:W-:Y:S01]  /*3c70*/  @UP0 ULDC UR6, c[0x0][0x44c] ;  /* 0x0001130000060ab9 */ /* 0x000fe20000000800 */
[----:B------:R-:W-:Y:S01]  /*3c80*/  ULDC UR15, c[0x0][0x288] ;  /* 0x0000a200000f7ab9 */ /* 0x000fe20000000800 */
[----:B------:R-:W-:Y:S01]  /*3c90*/  FMUL.FTZ R34, R34, UR10 ;  /* 0x0000000a22227c20 */ /* 0x000fe20008410000 */
[----:B------:R-:W-:Y:S01]  /*3ca0*/  FMUL.FTZ R35, R35, UR10 ;  /* 0x0000000a23237c20 */ /* 0x000fe20008410000 */
[----:B------:R-:W-:Y:S01]  /*3cb0*/  FMUL.FTZ R28, R28, UR10 ;  /* 0x0000000a1c1c7c20 */ /* 0x000fe20008410000 */
[----:B------:R-:W-:Y:S01]  /*3cc0*/  FMUL.FTZ R38, R38, UR10 ;  /* 0x0000000a26267c20 */ /* 0x000fe20008410000 */
[----:B------:R-:W0:Y:S01]  /*3cd0*/  MUFU.TANH R26, R26 ;  /* 0x0000001a001a7308 */ /* 0x000e220000002400 */
[----:B------:R-:W-:Y:S01]  /*3ce0*/  FMUL.FTZ R39, R39, UR10 ;  /* 0x0000000a27277c20 */ /* 0x000fe20008410000 */
[----:B------:R-:W-:Y:S01]  /*3cf0*/  @P1 IMAD.HI.U32 R4, R3, UR6, RZ ;  /* 0x0000000603041c27 */ /* 0x000fe2000f8e00ff */
[----:B------:R-:W-:-:S03]  /*3d00*/  @UP0 ULDC UR6, c[0x0][0x450] ;  /* 0x0001140000060ab9 */ /* 0x000fc60000000800 */
[----:B------:R-:W-:Y:S01]  /*3d10*/  FMUL.FTZ R42, R42, UR10 ;  /* 0x0000000a2a2a7c20 */ /* 0x000fe20008410000 */
[----:B------:R-:W-:Y:S01]  /*3d20*/  FMUL.FTZ R43, R43, UR10 ;  /* 0x0000000a2b2b7c20 */ /* 0x000fe20008410000 */
[----:B------:R-:W-:Y:S01]  /*3d30*/  FMUL.FTZ R46, R46, UR10 ;  /* 0x0000000a2e2e7c20 */ /* 0x000fe20008410000 */
[----:B------:R-:W-:Y:S01]  /*3d40*/  @P2 SHF.R.U32.HI R3, RZ, UR6, R4 ;  /* 0x00000006ff032c19 */ /* 0x000fe20008011604 */
[----:B------:R-:W-:Y:S01]  /*3d50*/  UMOV UR6, 0xffffffc0 ;  /* 0xffffffc000067882 */ /* 0x000fe20000000000 */
[----:B------:R-:W3:Y:S01]  /*3d60*/  MUFU.TANH R30, R30 ;  /* 0x0000001e001e7308 */ /* 0x000ee20000002400 */
[----:B------:R-:W-:Y:S01]  /*3d70*/  UIMAD UR7, UR52, UR6, 0x41 ;  /* 0x00000041340774a4 */ /* 0x000fe2000f8e0206 */
[----:B------:R-:W-:Y:S01]  /*3d80*/  FMUL.FTZ R47, R47, UR10 ;  /* 0x0000000a2f2f7c20 */ /* 0x000fe20008410000 */
[----:B------:R-:W4:Y:S01]  /*3d90*/  SHFL.IDX PT, R6, R3, 0x1, 0x1c1f ;  /* 0x003c1f0003067f89 */ /* 0x000f2200000e0000 */
[----:B------:R-:W-:Y:S01]  /*3da0*/  UIMAD UR6, UR52, UR6, 0x40 ;  /* 0x00000040340674a4 */ /* 0x000fe2000f8e0206 */
[----:B------:R-:W-:Y:S01]  /*3db0*/  FMUL.FTZ R50, R50, UR10 ;  /* 0x0000000a32327c20 */ /* 0x000fe20008410000 */
[----:B------:R-:W-:Y:S01]  /*3dc0*/  UIMAD UR7, UR48, UR14, UR7 ;  /* 0x0000000e300772a4 */ /* 0x000fe2000f8e0207 */
[----:B------:R-:W-:Y:S01]  /*3dd0*/  FMUL.FTZ R51, R51, UR10 ;  /* 0x0000000a33337c20 */ /* 0x000fe20008410000 */
[----:B------:R-:W-:Y:S01]  /*3de0*/  UIMAD UR6, UR48, UR14, UR6 ;  /* 0x0000000e300672a4 */ /* 0x000fe2000f8e0206 */
[----:B------:R-:W5:Y:S01]  /*3df0*/  MUFU.TANH R31, R31 ;  /* 0x0000001f001f7308 */ /* 0x000f620000002400 */
[----:B------:R-:W-:Y:S01]  /*3e00*/  FMUL.FTZ R54, R54, UR10 ;  /* 0x0000000a36367c20 */ /* 0x000fe20008410000 */
[----:B------:R-:W-:Y:S01]  /*3e10*/  FMUL.FTZ R55, R55, UR10 ;  /* 0x0000000a37377c20 */ /* 0x000fe20008410000 */
[----:B------:R-:W-:Y:S01]  /*3e20*/  IMAD.U32 R5, RZ, RZ, UR7 ;  /* 0x00000007ff057e24 */ /* 0x000fe2000f8e00ff */
[----:B------:R-:W1:Y:S01]  /*3e30*/  SHFL.IDX PT, R3, R3, RZ, 0x1c1f ;  /* 0x001c1fff03037589 */ /* 0x000e6200000e0000 */
[----:B------:R-:W-:Y:S01]  /*3e40*/  IADD3 R4, -R2, UR6, RZ ;  /* 0x0000000602047c10 */ /* 0x000fe2000fffe1ff */
[----:B------:R-:W-:Y:S01]  /*3e50*/  FMUL.FTZ R24, R24, UR10 ;  /* 0x0000000a18187c20 */ /* 0x000fe20008410000 */
[----:B------:R-:W-:Y:S01]  /*3e60*/  FMUL.FTZ R25, R25, UR10 ;  /* 0x0000000a19197c20 */ /* 0x000fe20008410000 */
[----:B------:R-:W-:Y:S01]  /*3e70*/  IADD3 R5, R5, -UR15, -R2 ;  /* 0x8000000f05057c10 */ /* 0x000fe2000fffe802 */
        /* <DEDUP_REMOVED lines=9> */
[----:B----4-:R-:W-:Y:S01]  /*3f10*/  VIADDMNMX R6, R6, R5, R4, PT ;  /* 0x0000000506067246 */ /* 0x010fe20003800104 */
[----:B------:R-:W-:Y:S01]  /*3f20*/  FMUL.FTZ R44, R44, UR10 ;  /* 0x0000000a2c2c7c20 */ /* 0x000fe20008410000 */
[----:B------:R-:W-:Y:S01]  /*3f30*/  FMUL.FTZ R45, R45, UR10 ;  /* 0x0000000a2d2d7c20 */ /* 0x000fe20008410000 */
[----:B------:R-:W-:Y:S01]  /*3f40*/  FMUL.FTZ R48, R48, UR10 ;  /* 0x0000000a30307c20 */ /* 0x000fe20008410000 */
[C---:B------:R-:W-:Y:S01]  /*3f50*/  ISETP.GT.AND P1, PT, R6.reuse, RZ, PT ;  /* 0x000000ff0600720c */ /* 0x040fe20003f24270 */
[----:B------:R-:W-:Y:S01]  /*3f60*/  FMUL.FTZ R49, R49, UR10 ;  /* 0x0000000a31317c20 */ /* 0x000fe20008410000 */
[C---:B------:R-:W-:Y:S01]  /*3f70*/  ISETP.GT.AND P2, PT, R6.reuse, 0x1, PT ;  /* 0x000000010600780c */ /* 0x040fe20003f44270 */
[----:B------:R-:W4:Y:S01]  /*3f80*/  MUFU.TANH R35, R35 ;  /* 0x0000002300237308 */ /* 0x000f220000002400 */
[----:B------:R-:W-:Y:S01]  /*3f90*/  ISETP.GT.AND P3, PT, R6, 0x8, PT ;  /* 0x000000080600780c */ /* 0x000fe20003f64270 */
[----:B------:R-:W-:Y:S01]  /*3fa0*/  FMUL.FTZ R52, R52, UR10 ;  /* 0x0000000a34347c20 */ /* 0x000fe20008410000 */
[----:B0-----:R-:W-:Y:S01]  /*3fb0*/  FSEL R27, R26, -INF , P1 ;  /* 0xff8000001a1b7808 */ /* 0x001fe20000800000 */
[----:B------:R-:W-:Y:S01]  /*3fc0*/  FMUL.FTZ R53, R53, UR10 ;  /* 0x0000000a35357c20 */ /* 0x000fe20008410000 */
[----:B---3--:R-:W-:Y:S01]  /*3fd0*/  FSEL R28, R9, -INF , P2 ;  /* 0xff800000091c7808 */ /* 0x008fe20001000000 */
[----:B------:R-:W-:Y:S01]  /*3fe0*/  ULDC UR10, c[0x0][0x988] ;  /* 0x00026200000a7ab9 */ /* 0x000fe20000000800 */
[----:B------:R-:W-:Y:S01]  /*3ff0*/  ISETP.GT.AND P1, PT, R6, 0x9, PT ;  /* 0x000000090600780c */ /* 0x000fe20003f24270 */
[----:B------:R-:W0:Y:S01]  /*4000*/  MUFU.TANH R38, R38 ;  /* 0x0000002600267308 */ /* 0x000e220000002400 */
[----:B------:R-:W-:-:S02]  /*4010*/  FSEL R30, R30, -INF , P3 ;  /* 0xff8000001e1e7808 */ /* 0x000fc40001800000 */
[----:B------:R-:W-:Y:S02]  /*4020*/  FMNMX.FTZ R9, R27, R28, !PT ;  /* 0x0000001c1b097209 */ /* 0x000fe40007810000 */
[----:B------:R-:W-:Y:S02]  /*4030*/  ISETP.GT.AND P2, PT, R6, 0x10, PT ;  /* 0x000000100600780c */ /* 0x000fe40003f44270 */
[----:B-----5:R-:W-:Y:S01]  /*4040*/  FSEL R31, R31, -INF , P1 ;  /* 0xff8000001f1f7808 */ /* 0x020fe20000800000 */
[----:B------:R-:W3:Y:S01]  /*4050*/  MUFU.TANH R39, R39 ;  /* 0x0000002700277308 */ /* 0x000ee20000002400 */
[----:B------:R-:W-:Y:S02]  /*4060*/  FMNMX.FTZ R10, R30, R9, !PT ;  /* 0x000000091e0a7209 */ /* 0x000fe40007810000 */
[----:B------:R-:W-:Y:S02]  /*4070*/  ISETP.GT.AND P1, PT, R6, 0x11, PT ;  /* 0x000000110600780c */ /* 0x000fe40003f24270 */
[----:B--2---:R-:W-:-:S02]  /*4080*/  FSEL R34, R34, -INF , P2 ;  /* 0xff80000022227808 */ /* 0x004fc40001000000 */
[----:B------:R-:W-:Y:S01]  /*4090*/  FMNMX.FTZ R9, R31, R10, !PT ;  /* 0x0000000a1f097209 */ /* 0x000fe20007810000 */
[----:B------:R-:W2:Y:S01]  /*40a0*/  MUFU.TANH R42, R42 ;  /* 0x0000002a002a7308 */ /* 0x000ea20000002400 */
[----:B------:R-:W-:Y:S02]  /*40b0*/  ISETP.GT.AND P2, PT, R6, 0x18, PT ;  /* 0x000000180600780c */ /* 0x000fe40003f44270 */
[----:B----4-:R-:W-:Y:S02]  /*40c0*/  FSEL R35, R35, -INF , P1 ;  /* 0xff80000023237808 */ /* 0x010fe40000800000 */
[----:B------:R-:W-:Y:S02]  /*40d0*/  FMNMX.FTZ R10, R34, R9, !PT ;  /* 0x00000009220a7209 */ /* 0x000fe40007810000 */
[----:B------:R-:W-:Y:S01]  /*40e0*/  ISETP.GT.AND P1, PT, R6, 0x19, PT ;  /* 0x000000190600780c */ /* 0x000fe20003f24270 */
[----:B------:R-:W4:Y:S01]  /*40f0*/  MUFU.TANH R43, R43 ;  /* 0x0000002b002b7308 */ /* 0x000f220000002400 */
[----:B0-----:R-:W-:-:S02]  /*4100*/  FSEL R38, R38, -INF , P2 ;  /* 0xff80000026267808 */ /* 0x001fc40001000000 */
[----:B------:R-:W-:Y:S02]  /*4110*/  FMNMX.FTZ R9, R35, R10, !PT ;  /* 0x0000000a23097209 */ /* 0x000fe40007810000 */
[----:B------:R-:W-:Y:S02]  /*4120*/  ISETP.GT.AND P2, PT, R6, 0x20, PT ;  /* 0x000000200600780c */ /* 0x000fe40003f44270 */
[----:B---3--:R-:W-:Y:S01]  /*4130*/  FSEL R39, R39, -INF , P1 ;  /* 0xff80000027277808 */ /* 0x008fe20000800000 */
[----:B------:R-:W0:Y:S01]  /*4140*/  MUFU.TANH R46, R46 ;  /* 0x0000002e002e7308 */ /* 0x000e220000002400 */
        /* <DEDUP_REMOVED lines=9> */
[----:B------:R-:W3:Y:S01]  /*41e0*/  MUFU.TANH R50, R50 ;  /* 0x0000003200327308 */ /* 0x000ee20000002400 */
[----:B0-----:R-:W-:-:S02]  /*41f0*/  FSEL R46, R46, -INF , P2 ;  /* 0xff8000002e2e7808 */ /* 0x001fc40001000000 */
[----:B------:R-:W-:Y:S02]  /*4200*/  FMNMX.FTZ R9, R43, R10, !PT ;  /* 0x0000000a2b097209 */ /* 0x000fe40007810000 */
[----:B------:R-:W-:Y:S02]  /*4210*/  ISETP.GT.AND P2, PT, R6, 0x30, PT ;  /* 0x000000300600780c */ /* 0x000fe40003f44270 */
[----:B------:R-:W-:Y:S01]  /*4220*/  FMNMX.FTZ R10, R46, R9, !PT ;  /* 0x000000092e0a7209 */ /* 0x000fe20007810000 */
[----:B------:R-:W0:Y:S01]  /*4230*/  MUFU.TANH R51, R51 ;  /* 0x0000003300337308 */ /* 0x000e220000002400 */
[----:B--2---:R-:W-:Y:S02]  /*4240*/  FSEL R47, R47, -INF , P1 ;  /* 0xff8000002f2f7808 */ /* 0x004fe40000800000 */
[----:B------:R-:W-:Y:S02]  /*4250*/  ISETP.GT.AND P1, PT, R6, 0x31, PT ;  /* 0x000000310600780c */ /* 0x000fe40003f24270 */
[----:B------:R-:W-:-:S02]  /*4260*/  FMNMX.FTZ R9, R47, R10, !PT ;  /* 0x0000000a2f097209 */ /* 0x000fc40007810000 */
[----:B-1----:R-:W-:Y:S01]  /*4270*/  VIADDMNMX R3, R3, R5, R4, PT ;  /* 0x0000000503037246 */ /* 0x002fe20003800104 */
[----:B------:R-:W1:Y:S01]  /*4280*/  MUFU.TANH R54, R54 ;  /* 0x0000003600367308 */ /* 0x000e620000002400 */
[----:B---3--:R-:W-:Y:S02]  /*4290*/  FSEL R50, R50, -INF , P2 ;  /* 0xff80000032327808 */ /* 0x008fe40001000000 */
[----:B------:R-:W-:Y:S02]  /*42a0*/  ISETP.GT.AND P2, PT, R6, 0x38, PT ;  /* 0x000000380600780c */ /* 0x000fe40003f44270 */
[----:B------:R-:W-:Y:S02]  /*42b0*/  FMNMX.FTZ R10, R50, R9, !PT ;  /* 0x00000009320a7209 */ /* 0x000fe40007810000 */
[----:B------:R-:W-:Y:S01]  /*42c0*/  ISETP.GT.AND P3, PT, R3, 0x8, PT ;  /* 0x000000080300780c */ /* 0x000fe20003f64270 */
[----:B------:R-:W2:Y:S01]  /*42d0*/  MUFU.TANH R55, R55 ;  /* 0x0000003700377308 */ /* 0x000ea20000002400 */
[----:B0-----:R-:W-:-:S02]  /*42e0*/  FSEL R51, R51, -INF , P1 ;  /* 0xff80000033337808 */ /* 0x001fc40000800000 */
[----:B------:R-:W-:Y:S02]  /*42f0*/  ISETP.GT.AND P1, PT, R6, 0x39, PT ;  /* 0x000000390600780c */ /* 0x000fe40003f24270 */
[----:B------:R-:W-:Y:S02]  /*4300*/  FMNMX.FTZ R9, R51, R10, !PT ;  /* 0x0000000a33097209 */ /* 0x000fe40007810000 */
[----:B------:R-:W-:Y:S01]  /*4310*/  FSEL R10, R11, -INF , P3 ;  /* 0xff8000000b0a7808 */ /* 0x000fe20001800000 */
[----:B------:R-:W0:Y:S01]  /*4320*/  MUFU.TANH R24, R24 ;  /* 0x0000001800187308 */ /* 0x000e220000002400 */
[----:B-1----:R-:W-:Y:S02]  /*4330*/  FSEL R54, R54, -INF , P2 ;  /* 0xff80000036367808 */ /* 0x002fe40001000000 */
[----:B------:R-:W-:Y:S02]  /*4340*/  ISETP.GT.AND P2, PT, R3, 0x1, PT ;  /* 0x000000010300780c */ /* 0x000fe40003f44270 */
[----:B------:R-:W-:-:S02]  /*4350*/  FMNMX.FTZ R6, R54, R9, !PT ;  /* 0x0000000936067209 */ /* 0x000fc40007810000 */
[----:B------:R-:W-:Y:S01]  /*4360*/  ISETP.GT.AND P3, PT, R3, 0x29, PT ;  /* 0x000000290300780c */ /* 0x000fe20003f64270 */
[----:B------:R-:W-:Y:S01]  /*4370*/  MUFU.TANH R25, R25 ;  /* 0x0000001900197308 */ /* 0x000fe20000002400 */
[----:B--2---:R-:W-:Y:S02]  /*4380*/  FSEL R55, R55, -INF , P1 ;  /* 0xff80000037377808 */ /* 0x004fe40000800000 */
[----:B------:R-:W-:Y:S02]  /*4390*/  ISETP.GT.AND P1, PT, R3, RZ, PT ;  /* 0x000000ff0300720c */ /* 0x000fe40003f24270 */
[----:B------:R-:W-:Y:S02]  /*43a0*/  FMNMX.FTZ R6, R55, R6, !PT ;  /* 0x0000000637067209 */ /* 0x000fe40007810000 */
[----:B------:R-:W-:Y:S01]  /*43b0*/  R2UR UR6, R7 ;  /* 0x00000000070672ca */ /* 0x000fe200000e0000 */
[----:B------:R-:W1:Y:S01]  /*43c0*/  MUFU.TANH R29, R29 ;  /* 0x0000001d001d7308 */ /* 0x000e620000002400 */
[----:B0-----:R-:W-:Y:S01]  /*43d0*/  FSEL R4, R24, -INF , P1 ;  /* 0xff80000018047808 */ /* 0x001fe20000800000 */
[----:B------:R-:W0:Y:S01]  /*43e0*/  SHFL.BFLY PT, R9, R6, 0x2, 0x1f ;  /* 0x0c401f0006097f89 */ /* 0x000e2200000e0000 */
[----:B------:R-:W-:-:S05]  /*43f0*/  ISETP.GT.AND P1, PT, R3, 0x9, PT ;  /* 0x000000090300780c */ /* 0x000fca0003f24270 */
[----:B------:R-:W2:Y:S04]  /*4400*/  MUFU.TANH R12, R32 ;  /* 0x00000020000c7308 */ /* 0x000ea80000002400 */
[----:B------:R-:W-:-:S04]  /*4410*/  UIADD3 UR6, UR6, 0x28c40, URZ ;  /* 0x00028c4006067890 */ /* 0x000fc8000fffe03f */
[----:B------:R-:W3:Y:S01]  /*4420*/  MUFU.TANH R33, R33 ;  /* 0x0000002100217308 */ /* 0x000ee20000002400 */
[----:B-1----:R-:W-:Y:S01]  /*4430*/  FSEL R11, R29, -INF , P1 ;  /* 0xff8000001d0b7808 */ /* 0x002fe20000800000 */
[----:B------:R-:W-:Y:S01]  /*4440*/  UPRMT UR6, UR40, 0x654, UR6 ;  /* 0x0000065428067896 */ /* 0x000fe20008000006 */
[----:B------:R-:W-:-:S05]  /*4450*/  ISETP.GT.AND P1, PT, R3, 0x11, PT ;  /* 0x000000110300780c */ /* 0x000fca0003f24270 */
[----:B------:R-:W1:Y:S01]  /*4460*/  MUFU.TANH R36, R36 ;  /* 0x0000002400247308 */ /* 0x000e620000002400 */
[----:B0-----:R-:W-:Y:S02]  /*4470*/  FMNMX.FTZ R13, R6, R9, !PT ;  /* 0x00000009060d7209 */ /* 0x001fe40007810000 */
[----:B------:R-:W-:Y:S01]  /*4480*/  SYNCS.ARRIVE.TRANS64.RED.A1T0 RZ, [UR6], RZ ;  /* 0x000000ffffff79a7 */ /* 0x000fe20008100406 */
[----:B------:R-:W-:Y:S02]  /*4490*/  FSEL R9, R25, -INF , P2 ;  /* 0xff80000019097808 */ /* 0x000fe40001000000 */
[----:B------:R-:W-:Y:S01]  /*44a0*/  ISETP.GT.AND P2, PT, R3, 0x10, PT ;  /* 0x000000100300780c */ /* 0x000fe20003f44270 */
[----:B------:R-:W0:Y:S01]  /*44b0*/  SHFL.BFLY PT, R14, R13, 0x1, 0x1f ;  /* 0x0c201f000d0e7f89 */ /* 0x000e2200000e0000 */
[----:B------:R-:W-:Y:S01]  /*44c0*/  FMNMX.FTZ R5, R4, R9, !PT ;  /* 0x0000000904057209 */ /* 0x000fe20007810000 */
[----:B------:R-:W4:Y:S01]  /*44d0*/  MUFU.TANH R37, R37 ;  /* 0x0000002500257308 */ /* 0x000f220000002400 */
[----:B--2---:R-:W-:-:S02]  /*44e0*/  FSEL R12, R12, -INF , P2 ;  /* 0xff8000000c0c7808 */ /* 0x004fc40001000000 */
[----:B------:R-:W-:Y:S02]  /*44f0*/  FMNMX.FTZ R6, R10, R5, !PT ;  /* 0x000000050a067209 */ /* 0x000fe40007810000 */
[----:B------:R-:W-:Y:S02]  /*4500*/  ISETP.GT.AND P2, PT, R3, 0x18, PT ;  /* 0x000000180300780c */ /* 0x000fe40003f44270 */
[----:B------:R-:W-:Y:S01]  /*4510*/  FMNMX.FTZ R15, R11, R6, !PT ;  /* 0x000000060b0f7209 */ /* 0x000fe20007810000 */
[----:B------:R-:W2:Y:S03]  /*4520*/  MUFU.TANH R20, R40 ;  /* 0x0000002800147308 */ /* 0x000ea60000002400 */
[----:B------:R-:W-:-:S05]  /*4530*/  FMNMX.FTZ R6, R12, R15, !PT ;  /* 0x0000000f0c067209 */ /* 0x000fca0007810000 */
[----:B------:R-:W5:Y:S01]  /*4540*/  MUFU.TANH R41, R41 ;  /* 0x0000002900297308 */ /* 0x000f620000002400 */
[----:B0-----:R-:W-:Y:S02]  /*4550*/  FMNMX.FTZ R5, R13, R14, !PT ;  /* 0x0000000e0d057209 */ /* 0x001fe40007810000 */
[----:B---3--:R-:W-:-:S05]  /*4560*/  FSEL R13, R33, -INF , P1 ;  /* 0xff800000210d7808 */ /* 0x008fca0000800000 */
[----:B------:R-:W0:Y:S01]  /*4570*/  MUFU.TANH R44, R44 ;  /* 0x0000002c002c7308 */ /* 0x000e220000002400 */
[----:B------:R-:W-:Y:S02]  /*4580*/  ISETP.GT.AND P1, PT, R3, 0x19, PT ;  /* 0x000000190300780c */ /* 0x000fe40003f24270 */
[----:B-1----:R-:W-:Y:S02]  /*4590*/  FSEL R14, R36, -INF , P2 ;  /* 0xff800000240e7808 */ /* 0x002fe40001000000 */
[----:B------:R-:W-:Y:S02]  /*45a0*/  FMNMX.FTZ R21, R13, R6, !PT ;  /* 0x000000060d157209 */ /* 0x000fe40007810000 */
[----:B------:R-:W-:Y:S01]  /*45b0*/  ISETP.GT.AND P2, PT, R3, 0x20, PT ;  /* 0x000000200300780c */ /* 0x000fe20003f44270 */
[----:B------:R-:W1:Y:S01]  /*45c0*/  MUFU.TANH R45, R45 ;  /* 0x0000002d002d7308 */ /* 0x000e620000002400 */
[----:B----4-:R-:W-:Y:S02]  /*45d0*/  FSEL R15, R37, -INF , P1 ;  /* 0xff800000250f7808 */ /* 0x010fe40000800000 */
[----:B------:R-:W-:-:S02]  /*45e0*/  FMNMX.FTZ R6, R14, R21, !PT ;  /* 0x000000150e067209 */ /* 0x000fc40007810000 */
[----:B------:R-:W-:Y:S02]  /*45f0*/  ISETP.GT.AND P1, PT, R3, 0x21, PT ;  /* 0x000000210300780c */ /* 0x000fe40003f24270 */
[----:B--2---:R-:W-:Y:S01]  /*4600*/  FSEL R20, R20, -INF , P2 ;  /* 0xff80000014147808 */ /* 0x004fe20001000000 */
[----:B------:R-:W2:Y:S01]  /*4610*/  MUFU.TANH R26, R48 ;  /* 0x00000030001a7308 */ /* 0x000ea20000002400 */
[----:B------:R-:W-:Y:S01]  /*4620*/  FMNMX.FTZ R25, R15, R6, !PT ;  /* 0x000000060f197209 */ /* 0x000fe20007810000 */
[----:B------:R-:W-:Y:S01]  /*4630*/  BAR.SYNC.DEFER_BLOCKING 0xf, 0x100 ;  /* 0x03c4000000007b1d */ /* 0x000fe20000010000 */
[----:B------:R-:W-:Y:S02]  /*4640*/  ISETP.GT.AND P2, PT, R3, 0x28, PT ;  /* 0x000000280300780c */ /* 0x000fe40003f44270 */
[----:B-----5:R-:W-:Y:S02]  /*4650*/  FSEL R21, R41, -INF , P1 ;  /* 0xff80000029157808 */ /* 0x020fe40000800000 */
[----:B------:R-:W-:Y:S01]  /*4660*/  FMNMX.FTZ R6, R20, R25, !PT ;  /* 0x0000001914067209 */ /* 0x000fe20007810000 */
[----:B------:R-:W3:Y:S01]  /*4670*/  MUFU.TANH R49, R49 ;  /* 0x0000003100317308 */ /* 0x000ee20000002400 */
[C---:B------:R-:W-:Y:S01]  /*4680*/  FMUL.FTZ R25, R5.reuse, UR10 ;  /* 0x0000000a05197c20 */ /* 0x040fe20008410000 */
[----:B------:R-:W-:-:S02]  /*4690*/  FSETP.NEU.FTZ.AND P4, PT, R5, -INF , PT ;  /* 0xff8000000500780b */ /* 0x000fc40003f9d000 */
[----:B0-----:R-:W-:Y:S02]  /*46a0*/  FSEL R24, R44, -INF , P2 ;  /* 0xff8000002c187808 */ /* 0x001fe40001000000 */
[----:B------:R-:W-:Y:S02]  /*46b0*/  FMNMX.FTZ R29, R21, R6, !PT ;  /* 0x00000006151d7209 */ /* 0x000fe40007810000 */
[----:B------:R-:W0:Y:S01]  /*46c0*/  MUFU.TANH R52, R52 ;  /* 0x0000003400347308 */ /* 0x000e220000002400 */
[----:B------:R-:W-:Y:S02]  /*46d0*/  FSEL R32, R25, RZ, P4 ;  /* 0x000000ff19207208 */ /* 0x000fe40002000000 */
[----:B------:R-:W-:Y:S02]  /*46e0*/  ISETP.GT.AND P1, PT, R3, 0x30, PT ;  /* 0x000000300300780c */ /* 0x000fe40003f24270 */
[----:B-1----:R-:W-:Y:S01]  /*46f0*/  FSEL R25, R45, -INF , P3 ;  /* 0xff8000002d197808 */ /* 0x002fe20001800000 */
[--C-:B------:R-:W-:Y:S01]  /*4700*/  FFMA.FTZ R33, R27, UR10, -R32.reuse ;  /* 0x0000000a1b217c23 */ /* 0x100fe20008010820 */
[----:B------:R-:W-:Y:S01]  /*4710*/  FMNMX.FTZ R6, R24, R29, !PT ;  /* 0x0000001d18067209 */ /* 0x000fe20007810000 */
[----:B------:R-:W1:Y:S01]  /*4720*/  MUFU.TANH R53, R53 ;  /* 0x0000003500357308 */ /* 0x000e620000002400 */
[----:B------:R-:W-:Y:S01]  /*4730*/  ISETP.GT.AND P2, PT, R3, 0x31, PT ;  /* 0x000000310300780c */ /* 0x000fe20003f44270 */
[--C-:B------:R-:W-:Y:S01]  /*4740*/  FFMA.FTZ R36, R28, UR10, -R32.reuse ;  /* 0x0000000a1c247c23 */ /* 0x100fe20008010820 */
[----:B--2---:R-:W-:Y:S01]  /*4750*/  FSEL R26, R26, -INF , P1 ;  /* 0xff8000001a1a7808 */ /* 0x004fe20000800000 */
[--C-:B------:R-:W-:Y:S01]  /*4760*/  FFMA.FTZ R30, R30, UR10, -R32.reuse ;  /* 0x0000000a1e1e7c23 */ /* 0x100fe20008010820 */
[----:B------:R-:W-:Y:S01]  /*4770*/  FMNMX.FTZ R29, R25, R6, !PT ;  /* 0x00000006191d7209 */ /* 0x000fe20007810000 */
[--C-:B------:R-:W-:Y:S01]  /*4780*/  FFMA.FTZ R31, R31, UR10, -R32.reuse ;  /* 0x0000000a1f1f7c23 */ /* 0x100fe20008010820 */
[----:B------:R-:W-:Y:S01]  /*4790*/  ISETP.GT.AND P1, PT, R3, 0x38, PT ;  /* 0x000000380300780c */ /* 0x000fe20003f24270 */
[----:B------:R-:W-:Y:S01]  /*47a0*/  MUFU.EX2 R155, R30 ;  /* 0x0000001e009b7308 */ /* 0x000fe20000000800 */
[----:B---3--:R-:W-:Y:S01]  /*47b0*/  FSEL R27, R49, -INF , P2 ;  /* 0xff800000311b7808 */ /* 0x008fe20001000000 */
[--C-:B------:R-:W-:Y:S01]  /*47c0*/  FFMA.FTZ R34, R34, UR10, -R32.reuse ;  /* 0x0000000a22227c23 */ /* 0x100fe20008010820 */
[----:B------:R-:W-:Y:S01]  /*47d0*/  FMNMX.FTZ R6, R26, R29, !PT ;  /* 0x0000001d1a067209 */ /* 0x000fe20007810000 */
[--C-:B------:R-:W-:Y:S01]  /*47e0*/  FFMA.FTZ R35, R35, UR10, -R32.reuse ;  /* 0x0000000a23237c23 */ /* 0x100fe20008010820 */
[----:B------:R-:W-:Y:S01]  /*47f0*/  ISETP.GT.AND P2, PT, R3, 0x39, PT ;  /* 0x000000390300780c */ /* 0x000fe20003f44270 */
[--C-:B------:R-:W-:Y:S01]  /*4800*/  FFMA.FTZ R38, R38, UR10, -R32.reuse ;  /* 0x0000000a26267c23 */ /* 0x100fe20008010820 */
[----:B0-----:R-:W-:Y:S01]  /*4810*/  FSEL R3, R52, -INF , P1 ;  /* 0xff80000034037808 */ /* 0x001fe20000800000 */
[----:B------:R-:W-:Y:S01]  /*4820*/  MUFU.EX2 R33, R33 ;  /* 0x0000002100217308 */ /* 0x000fe20000000800 */
[----:B------:R-:W-:Y:S01]  /*4830*/  FMNMX.FTZ R6, R27, R6, !PT ;  /* 0x000000061b067209 */ /* 0x000fe20007810000 */
[--C-:B------:R-:W-:Y:S01]  /*4840*/  FFMA.FTZ R39, R39, UR10, -R32.reuse ;  /* 0x0000000a27277c23 */ /* 0x100fe20008010820 */
[----:B-1----:R-:W-:Y:S01]  /*4850*/  FSEL R28, R53, -INF , P2 ;  /* 0xff800000351c7808 */ /* 0x002fe20001000000 */
[--C-:B------:R-:W-:Y:S01]  /*4860*/  FFMA.FTZ R42, R42, UR10, -R32.reuse ;  /* 0x0000000a2a2a7c23 */ /* 0x100fe20008010820 */
[----:B------:R-:W-:Y:S01]  /*4870*/  FMNMX.FTZ R29, R3, R6, !PT ;  /* 0x00000006031d7209 */ /* 0x000fe20007810000 */
[--C-:B------:R-:W-:Y:S01]  /*4880*/  FFMA.FTZ R43, R43, UR10, -R32.reuse ;  /* 0x0000000a2b2b7c23 */ /* 0x100fe20008010820 */
[--C-:B------:R-:W-:Y:S01]  /*4890*/  FFMA.FTZ R46, R46, UR10, -R32.reuse ;  /* 0x0000000a2e2e7c23 */ /* 0x100fe20008010820 */
[----:B------:R-:W0:Y:S01]  /*48a0*/  MUFU.EX2 R36, R36 ;  /* 0x0000002400247308 */ /* 0x000e220000000800 */
[----:B------:R-:W-:Y:S01]  /*48b0*/  FMNMX.FTZ R29, R28, R29, !PT ;  /* 0x0000001d1c1d7209 */ /* 0x000fe20007810000 */
[--C-:B------:R-:W-:Y:S01]  /*48c0*/  FFMA.FTZ R47, R47, UR10, -R32.reuse ;  /* 0x0000000a2f2f7c23 */ /* 0x100fe20008010820 */
[--C-:B------:R-:W-:Y:S01]  /*48d0*/  FFMA.FTZ R50, R50, UR10, -R32.reuse ;  /* 0x0000000a32327c23 */ /* 0x100fe20008010820 */
[--C-:B------:R-:W-:Y:S01]  /*48e0*/  FFMA.FTZ R51, R51, UR10, -R32.reuse ;  /* 0x0000000a33337c23 */ /* 0x100fe20008010820 */
[--C-:B------:R-:W-:Y:S01]  /*48f0*/  FFMA.FTZ R54, R54, UR10, -R32.reuse ;  /* 0x0000000a36367c23 */ /* 0x100fe20008010820 */
[----:B------:R-:W1:Y:S01]  /*4900*/  SHFL.BFLY PT, R6, R29, 0x2, 0x1f ;  /* 0x0c401f001d067f89 */ /* 0x000e6200000e0000 */
[----:B------:R-:W-:Y:S01]  /*4910*/  FFMA.FTZ R32, R55, UR10, -R32 ;  /* 0x0000000a37207c23 */ /* 0x000fe20008010820 */
[----:B------:R-:W-:Y:S08]  /*4920*/  MUFU.EX2 R40, R31 ;  /* 0x0000001f00287308 */ /* 0x000ff00000000800 */
[----:B------:R-:W-:Y:S01]  /*4930*/  MUFU.EX2 R34, R34 ;  /* 0x0000002200227308 */ /* 0x000fe20000000800 */
[----:B0-----:R-:W-:-:S07]  /*4940*/  F2FP.BF16.F32.PACK_AB R153, R36, R33 ;  /* 0x000000212499723e */ /* 0x001fce00000010ff */
[----:B------:R-:W0:Y:S01]  /*4950*/  MUFU.EX2 R35, R35 ;  /* 0x0000002300237308 */ /* 0x000e220000000800 */
[----:B-1----:R-:W-:-:S07]  /*4960*/  FMNMX.FTZ R30, R29, R6, !PT ;  /* 0x000000061d1e7209 */ /* 0x002fce0007810000 */
[----:B------:R-:W-:Y:S01]  /*4970*/  MUFU.EX2 R38, R38 ;  /* 0x0000002600267308 */ /* 0x000fe20000000800 */
[----:B------:R-:W1:Y:S07]  /*4980*/  SHFL.BFLY PT, R29, R30, 0x1, 0x1f ;  /* 0x0c201f001e1d7f89 */ /* 0x000e6e00000e0000 */
[----:B------:R-:W2:Y:S01]  /*4990*/  MUFU.EX2 R39, R39 ;  /* 0x0000002700277308 */ /* 0x000ea20000000800 */
[----:B0-----:R-:W-:-:S07]  /*49a0*/  F2FP.BF16.F32.PACK_AB R157, R35, R34 ;  /* 0x00000022239d723e */ /* 0x001fce00000010ff */
[----:B------:R-:W-:Y:S08]  /*49b0*/  MUFU.EX2 R42, R42 ;  /* 0x0000002a002a7308 */ /* 0x000ff00000000800 */
[----:B------:R0:W-:Y:S01]  /*49c0*/  MUFU.EX2 R31, R32 ;  /* 0x00000020001f7308 */ /* 0x0001e20000000800 */
[----:B--2---:R-:W-:Y:S02]  /*49d0*/  F2FP.BF16.F32.PACK_AB R159, R39, R38 ;  /* 0x00000026279f723e */ /* 0x004fe400000010ff */
[----:B-1----:R-:W-:Y:S01]  /*49e0*/  FMNMX.FTZ R6, R30, R29, !PT ;  /* 0x0000001d1e067209 */ /* 0x002fe20007810000 */
[----:B------:R-:W-:-:S03]  /*49f0*/  FADD.FTZ R30, R33, R36 ;  /* 0x00000024211e7221 */ /* 0x000fc60000010000 */
[C---:B------:R-:W-:Y:S01]  /*4a00*/  FSETP.NEU.FTZ.AND P1, PT, R6.reuse, -INF , PT ;  /* 0xff8000000600780b */ /* 0x040fe20003f3d000 */
[----:B------:R-:W-:Y:S01]  /*4a10*/  FMUL.FTZ R29, R6, UR10 ;  /* 0x0000000a061d7c20 */ /* 0x000fe20008410000 */
[----:B------:R-:W-:Y:S01]  /*4a20*/  FADD.FTZ R41, R155, R30 ;  /* 0x0000001e9b297221 */ /* 0x000fe20000010000 */
[----:B------:R-:W1:Y:S01]  /*4a30*/  MUFU.EX2 R43, R43 ;  /* 0x0000002b002b7308 */ /* 0x000e620000000800 */
[C---:B------:R-:W-:Y:S02]  /*4a40*/  F2FP.BF16.F32.PACK_AB R155, R40.reuse, R155 ;  /* 0x0000009b289b723e */ /* 0x040fe400000010ff */
[----:B------:R-:W-:Y:S01]  /*4a50*/  FSEL R29, R29, RZ, P1 ;  /* 0x000000ff1d1d7208 */ /* 0x000fe20000800000 */
[----:B------:R-:W-:-:S04]  /*4a60*/  FADD.FTZ R41, R40, R41 ;  /* 0x0000002928297221 */ /* 0x000fc80000010000 */
        /* <DEDUP_REMOVED lines=14> */
[----:B------:R-:W2:Y:S01]  /*4b50*/  MUFU.EX2 R9, R9 ;  /* 0x0000000900097308 */ /* 0x000ea20000000800 */
[--C-:B------:R-:W-:Y:S01]  /*4b60*/  FFMA.FTZ R27, R27, UR10, -R29.reuse ;  /* 0x0000000a1b1b7c23 */ /* 0x100fe2000801081d */
[--C-:B------:R-:W-:Y:S01]  /*4b70*/  FFMA.FTZ R3, R3, UR10, -R29.reuse ;  /* 0x0000000a03037c23 */ /* 0x100fe2000801081d */
[----:B------:R-:W-:Y:S01]  /*4b80*/  FFMA.FTZ R28, R28, UR10, -R29 ;  /* 0x0000000a1c1c7c23 */ /* 0x000fe2000801081d */
[----:B0-----:R-:W-:Y:S01]  /*4b90*/  FADD.FTZ R32, R34, R41 ;  /* 0x0000002922207221 */ /* 0x001fe20000010000 */
[----:B-1----:R-:W-:-:S03]  /*4ba0*/  F2FP.BF16.F32.PACK_AB R161, R43, R42 ;  /* 0x0000002a2ba1723e */ /* 0x002fc600000010ff */
[----:B------:R-:W0:Y:S08]  /*4bb0*/  MUFU.EX2 R10, R10 ;  /* 0x0000000a000a7308 */ /* 0x000e300000000800 */
[----:B------:R-:W1:Y:S01]  /*4bc0*/  MUFU.EX2 R11, R11 ;  /* 0x0000000b000b7308 */ /* 0x000e620000000800 */
[----:B--2---:R-:W-:Y:S01]  /*4bd0*/  FADD.FTZ R37, R4, R9 ;  /* 0x0000000904257221 */ /* 0x004fe20000010000 */
[----:B------:R-:W-:-:S06]  /*4be0*/  F2FP.BF16.F32.PACK_AB R152, R9, R4 ;  /* 0x000000040998723e */ /* 0x000fcc00000010ff */
[----:B------:R-:W2:Y:S01]  /*4bf0*/  MUFU.EX2 R12, R12 ;  /* 0x0000000c000c7308 */ /* 0x000ea20000000800 */
[----:B0-----:R-:W-:Y:S01]  /*4c00*/  FADD.FTZ R30, R10, R37 ;  /* 0x000000250a1e7221 */ /* 0x001fe20000010000 */
[----:B------:R-:W-:-:S04]  /*4c10*/  FADD.FTZ R37, R35, R32 ;  /* 0x0000002023257221 */ /* 0x000fc80000010000 */
[----:B------:R-:W-:Y:S02]  /*4c20*/  FADD.FTZ R32, R38, R37 ;  /* 0x0000002526207221 */ /* 0x000fe40000010000 */
[----:B------:R-:W0:Y:S01]  /*4c30*/  MUFU.EX2 R13, R13 ;  /* 0x0000000d000d7308 */ /* 0x000e220000000800 */
[----:B-1----:R-:W-:Y:S01]  /*4c40*/  FADD.FTZ R29, R11, R30 ;  /* 0x0000001e0b1d7221 */ /* 0x002fe20000010000 */
[----:B------:R-:W-:Y:S01]  /*4c50*/  FADD.FTZ R33, R39, R32 ;  /* 0x0000002027217221 */ /* 0x000fe20000010000 */
[----:B------:R-:W-:-:S03]  /*4c60*/  F2FP.BF16.F32.PACK_AB R154, R11, R10 ;  /* 0x0000000a0b9a723e */ /* 0x000fc600000010ff */
[----:B------:R-:W-:Y:S02]  /*4c70*/  FADD.FTZ R32, R42, R33 ;  /* 0x000000212a207221 */ /* 0x000fe40000010000 */
[----:B------:R-:W1:Y:S01]  /*4c80*/  MUFU.EX2 R14, R14 ;  /* 0x0000000e000e7308 */ /* 0x000e620000000800 */
[----:B--2---:R-:W-:Y:S01]  /*4c90*/  FADD.FTZ R30, R12, R29 ;  /* 0x0000001d0c1e7221 */ /* 0x004fe20000010000 */
[----:B------:R-:W-:Y:S01]  /*4ca0*/  FADD.FTZ R33, R43, R32 ;  /* 0x000000202b217221 */ /* 0x000fe20000010000 */
[----:B------:R2:W-:Y:S05]  /*4cb0*/  STSM.16.M88.4 [R19+0x26800], R152 ;  /* 0x0268009813007844 */ /* 0x0005ea0000000200 */
[----:B------:R-:W3:Y:S01]  /*4cc0*/  MUFU.EX2 R15, R15 ;  /* 0x0000000f000f7308 */ /* 0x000ee20000000800 */
[C---:B0-----:R-:W-:Y:S01]  /*4cd0*/  FADD.FTZ R29, R13.reuse, R30 ;  /* 0x0000001e0d1d7221 */ /* 0x041fe20000010000 */
[----:B------:R-:W-:-:S06]  /*4ce0*/  F2FP.BF16.F32.PACK_AB R156, R13, R12 ;  /* 0x0000000c0d9c723e */ /* 0x000fcc00000010ff */
[----:B------:R-:W0:Y:S01]  /*4cf0*/  MUFU.EX2 R20, R20 ;  /* 0x0000001400147308 */ /* 0x000e220000000800 */
[----:B-1----:R-:W-:-:S07]  /*4d00*/  FADD.FTZ R30, R14, R29 ;  /* 0x0000001d0e1e7221 */ /* 0x002fce0000010000 */
[----:B------:R-:W1:Y:S01]  /*4d10*/  MUFU.EX2 R21, R21 ;  /* 0x0000001500157308 */ /* 0x000e620000000800 */
[C---:B---3--:R-:W-:Y:S01]  /*4d20*/  FADD.FTZ R29, R15.reuse, R30 ;  /* 0x0000001e0f1d7221 */ /* 0x048fe20000010000 */
[----:B------:R-:W-:-:S05]  /*4d30*/  F2FP.BF16.F32.PACK_AB R158, R15, R14 ;  /* 0x0000000e0f9e723e */ /* 0x000fca00000010ff */
[----:B------:R2:W-:Y:S01]  /*4d40*/  STSM.16.M88.4 [R184], R156 ;  /* 0x0000009cb8007844 */ /* 0x0005e20000000200 */
        /* <DEDUP_REMOVED lines=8> */
[----:B0-----:R-:W-:-:S07]  /*4dd0*/  FADD.FTZ R4, R24, R9 ;  /* 0x0000000918047221 */ /* 0x001fce0000010000 */
[----:B------:R-:W-:Y:S01]  /*4de0*/  MUFU.EX2 R50, R50 ;  /* 0x0000003200327308 */ /* 0x000fe20000000800 */
[C---:B-1----:R-:W-:Y:S01]  /*4df0*/  F2FP.BF16.F32.PACK_AB R163, R47.reuse, R46 ;  /* 0x0000002e2fa3723e */ /* 0x042fe200000010ff */
[----:B------:R-:W-:-:S06]  /*4e00*/  FADD.FTZ R47, R47, R10 ;  /* 0x0000000a2f2f7221 */ /* 0x000fcc0000010000 */
[----:B------:R-:W0:Y:S01]  /*4e10*/  MUFU.EX2 R51, R51 ;  /* 0x0000003300337308 */ /* 0x000e220000000800 */
[C---:B---3--:R-:W-:Y:S01]  /*4e20*/  F2FP.BF16.F32.PACK_AB R162, R25.reuse, R24 ;  /* 0x0000001819a2723e */ /* 0x048fe200000010ff */
[----:B------:R-:W-:-:S04]  /*4e30*/  FADD.FTZ R25, R25, R4 ;  /* 0x0000000419197221 */ /* 0x000fc80000010000 */
[----:B------:R2:W-:Y:S02]  /*4e40*/  STSM.16.M88.4 [R22], R160 ;  /* 0x000000a016007844 */ /* 0x0005e40000000200 */
[----:B------:R-:W-:Y:S08]  /*4e50*/  MUFU.EX2 R26, R26 ;  /* 0x0000001a001a7308 */ /* 0x000ff00000000800 */
[----:B------:R-:W1:Y:S01]  /*4e60*/  MUFU.EX2 R27, R27 ;  /* 0x0000001b001b7308 */ /* 0x000e620000000800 */
[----:B0-----:R-:W-:Y:S01]  /*4e70*/  F2FP.BF16.F32.PACK_AB R165, R51, R50 ;  /* 0x0000003233a5723e */ /* 0x001fe200000010ff */
[----:B------:R-:W-:-:S04]  /*4e80*/  FADD.FTZ R50, R50, R47 ;  /* 0x0000002f32327221 */ /* 0x000fc80000010000 */
[----:B------:R-:W-:Y:S02]  /*4e90*/  FADD.FTZ R51, R51, R50 ;  /* 0x0000003233337221 */ /* 0x000fe40000010000 */
[----:B------:R-:W0:Y:S08]  /*4ea0*/  MUFU.EX2 R54, R54 ;  /* 0x0000003600367308 */ /* 0x000e300000000800 */
[----:B------:R-:W-:Y:S01]  /*4eb0*/  MUFU.EX2 R3, R3 ;  /* 0x0000000300037308 */ /* 0x000fe20000000800 */
[----:B-1----:R-:W-:Y:S01]  /*4ec0*/  F2FP.BF16.F32.PACK_AB R164, R27, R26 ;  /* 0x0000001a1ba4723e */ /* 0x002fe200000010ff */
[----:B------:R-:W-:-:S04]  /*4ed0*/  FADD.FTZ R26, R26, R25 ;  /* 0x000000191a1a7221 */ /* 0x000fc80000010000 */
[----:B------:R-:W-:Y:S02]  /*4ee0*/  FADD.FTZ R26, R27, R26 ;  /* 0x0000001a1b1a7221 */ /* 0x000fe40000010000 */
[----:B------:R-:W1:Y:S01]  /*4ef0*/  MUFU.EX2 R28, R28 ;  /* 0x0000001c001c7308 */ /* 0x000e620000000800 */
[----:B0-----:R-:W-:Y:S01]  /*4f00*/  F2FP.BF16.F32.PACK_AB R167, R31, R54 ;  /* 0x000000361fa7723e */ /* 0x001fe200000010ff */
[----:B------:R-:W-:-:S04]  /*4f10*/  FADD.FTZ R4, R54, R51 ;  /* 0x0000003336047221 */ /* 0x000fc80000010000 */
[----:B------:R-:W-:Y:S01]  /*4f20*/  FADD.FTZ R4, R31, R4 ;  /* 0x000000041f047221 */ /* 0x000fe20000010000 */
[----:B-1----:R-:W-:Y:S01]  /*4f30*/  F2FP.BF16.F32.PACK_AB R166, R28, R3 ;  /* 0x000000031ca6723e */ /* 0x002fe200000010ff */
[----:B------:R-:W-:-:S04]  /*4f40*/  FADD.FTZ R3, R3, R26 ;  /* 0x0000001a03037221 */ /* 0x000fc80000010000 */
[----:B------:R2:W-:Y:S01]  /*4f50*/  STSM.16.M88.4 [R23], R164 ;  /* 0x000000a417007844 */ /* 0x0005e20000000200 */
[----:B------:R-:W-:Y:S01]  /*4f60*/  FADD.FTZ R3, R28, R3 ;  /* 0x000000031c037221 */ /* 0x000fe20000010000 */
[----:B------:R-:W-:Y:S06]  /*4f70*/  @!P0 BRA `(.L_x_7267) ;  /* 0x0000000000048947 */ /* 0x000fec0003800000 */
[----:B------:R-:W-:Y:S01]  /*4f80*/  BPT.TRAP 0x1 ;  /* 0x000000040000795c */ /* 0x000fe20000300000 */
.L_x_7267:
[----:B------:R0:W1:Y:S01]  /*4f90*/  SYNCS.PHASECHK.TRANS64.TRYWAIT P1, [R7+URZ+0x28c50], R8 ;  /* 0x028c5008070075a7 */ /* 0x000062000802017f */
[----:B------:R-:W-:Y:S05]  /*4fa0*/  @!P0 BRA `(.L_x_7268) ;  /* 0x0000000000048947 */ /* 0x000fea0003800000 */
[----:B------:R-:W-:Y:S01]  /*4fb0*/  BPT.TRAP 0x1 ;  /* 0x000000040000795c */ /* 0x000fe20000300000 */
.L_x_7268:
[----:B-1----:R-:W-:Y:S05]  /*4fc0*/  @P1 BRA `(.L_x_7269) ;  /* 0x0000000000081947 */ /* 0x002fea0003800000 */
[----:B------:R-:W1:Y:S02]  /*4fd0*/  SYNCS.PHASECHK.TRANS64.TRYWAIT P1, [R7+URZ+0x28c50], R8 ;  /* 0x028c5008070075a7 */ /* 0x000e64000802017f */
[----:B-1----:R-:W-:Y:S05]  /*4fe0*/  @!P1 BRA `(.L_x_7270) ;  /* 0x000000b800709947 */ /* 0x002fea0003800000 */
.L_x_7269:
        /* <DEDUP_REMOVED lines=34> */
.L_x_7271:
[----:B------:R-:W-:Y:S01]  /*5210*/  UISETP.NE.AND UP0, UPT, UR49, URZ, UPT ;  /* 0x0000003f3100728c */ /* 0x000fe2000bf05270 */
[----:B------:R-:W-:Y:S01]  /*5220*/  R2UR UR18, R7 ;  /* 0x00000000071272ca */ /* 0x000fe200000e0000 */
[----:B------:R-:W-:Y:S01]  /*5230*/  UMOV UR11, UR44 ;  /* 0x0000002c000b7c82 */ /* 0x000fe20008000000 */
[----:B------:R-:W-:Y:S02]  /*5240*/  UIMAD UR14, UR48, UR14, -UR15 ;  /* 0x0000000e300e72a4 */ /* 0x000fe4000f8e0a0f */
[----:B------:R-:W-:-:S06]  /*5250*/  UIADD3 UR21, UR52, -0x2, URZ ;  /* 0xfffffffe34157890 */ /* 0x000fcc000fffe03f */
[----:B------:R-:W-:Y:S01]  /*5260*/  @UP0 ULDC UR6, c[0x0][0x44c] ;  /* 0x0001130000060ab9 */ /* 0x000fe20000000800 */
[----:B------:R-:W-:Y:S01]  /*5270*/  @UP0 ULDC UR19, c[0x0][0x450] ;  /* 0x0001140000130ab9 */ /* 0x000fe20000000800 */
[----:B------:R-:W-:Y:S02]  /*5280*/  UIMAD.WIDE.U32 UR6, UR44, UR6, URZ ;  /* 0x000000062c0672a5 */ /* 0x000fe4000f8e003f */
[----:B------:R-:W-:Y:S02]  /*5290*/  UIADD3 UR6, UR18, 0x28c60, URZ ;  /* 0x00028c6012067890 */ /* 0x000fe4000fffe03f */
[----:B------:R-:W-:Y:S02]  /*52a0*/  @UP0 USHF.R.U32.HI UR11, URZ, UR19, UR7 ;  /* 0x000000133f0b0299 */ /* 0x000fe40008011607 */
[----:B------:R-:W-:Y:S02]  /*52b0*/  UPRMT UR6, UR40, 0x654, UR6 ;  /* 0x0000065428067896 */ /* 0x000fe40008000006 */
[----:B------:R-:W-:-:S04]  /*52c0*/  UIADD3 UR14, UR14, UR11, URZ ;  /* 0x0000000b0e0e7290 */ /* 0x000fc8000fffe03f */
[----:B------:R-:W-:-:S03]  /*52d0*/  USHF.R.S32.HI UR7, URZ, 0x1f, UR14 ;  /* 0x0000001f3f077899 */ /* 0x000fc6000801140e */
[----:B------:R-:W-:Y:S01]  /*52e0*/  SYNCS.ARRIVE.TRANS64.RED.A1T0 RZ, [UR6], RZ ;  /* 0x000000ffffff79a7 */ /* 0x000fe20008100406 */
[----:B------:R-:W-:-:S04]  /*52f0*/  ULEA.HI UR7, UR7, UR14, URZ, 0x6 ;  /* 0x0000000e07077291 */ /* 0x000fc8000f8f303f */
[----:B------:R-:W-:-:S04]  /*5300*/  USHF.R.S32.HI UR7, URZ, 0x6, UR7 ;  /* 0x000000063f077899 */ /* 0x000fc80008011407 */
[----:B------:R-:W-:-:S04]  /*5310*/  UISETP.LT.AND UP0, UPT, URZ, UR7, UPT ;  /* 0x000000073f00728c */ /* 0x000fc8000bf01270 */
[----:B------:R-:W-:-:S04]  /*5320*/  USEL UR20, URZ, UR7, !UP0 ;  /* 0x000000073f147287 */ /* 0x000fc8000c000000 */
[----:B------:R-:W-:-:S06]  /*5330*/  UISETP.GE.AND UP0, UPT, UR21, UR20, UPT ;  /* 0x000000141500728c */ /* 0x000fcc000bf06270 */
[----:B------:R-:W-:-:S13]  /*5340*/  PLOP3.LUT P1, PT, PT, PT, UP0, 0x80, 0x0 ;  /* 0x000000000000781c */ /* 0x000fda0003f2f008 */
[----:B------:R-:W-:Y:S05]  /*5350*/  @!P1 BRA `(.L_x_7272) ;  /* 0x0000002000a49947 */ /* 0x000fea0003800000 */
[----:B01----:R-:W-:Y:S01]  /*5360*/  MOV R8, R5 ;  /* 0x0000000500087202 */ /* 0x003fe20000000f00 */
[----:B------:R-:W-:Y:S01]  /*5370*/  IMAD.MOV.U32 R9, RZ, RZ, R6 ;  /* 0x000000ffff097224 */ /* 0x000fe200078e0006 */
[----:B------:R-:W-:Y:S01]  /*5380*/  UMOV UR24, UR38 ;  /* 0x0000002600187c82 */ /* 0x000fe20008000000 */
[----:B------:R-:W-:Y:S01]  /*5390*/  ULDC UR25, c[0x0][0x288] ;  /* 0x0000a20000197ab9 */ /* 0x000fe20000000800 */
[----:B------:R-:W-:Y:S01]  /*53a0*/  ULDC UR26, c[0x0][0x9d8] ;  /* 0x00027600001a7ab9 */ /* 0x000fe20000000800 */
[----:B------:R-:W-:-:S05]  /*53b0*/  ULDC UR22, c[0x0][0x988] ;  /* 0x0002620000167ab9 */ /* 0x000fca0000000800 */
.L_x_7283:
[----:B------:R-:W-:-:S04]  /*53c0*/  UIADD3 UR38, UR24, 0x1, URZ ;  /* 0x0000000118267890 */ /* 0x000fc8000fffe03f */
[----:B------:R-:W-:-:S04]  /*53d0*/  UISETP.NE.AND UP0, UPT, UR38, 0x2, UPT ;  /* 0x000000022600788c */ /* 0x000fc8000bf05270 */
[----:B------:R-:W-:Y:S02]  /*53e0*/  USEL UR6, URZ, 0x1, UP0 ;  /* 0x000000013f067887 */ /* 0x000fe40008000000 */
[----:B------:R-:W-:Y:S02]  /*53f0*/  USEL UR38, UR38, URZ, UP0 ;  /* 0x0000003f26267287 */ /* 0x000fe40008000000 */
[----:B------:R-:W-:Y:S01]  /*5400*/  ULOP3.LUT UR37, UR37, UR6, URZ, 0x3c, !UPT ;  /* 0x0000000625257292 */ /* 0x000fe2000f8e3c3f */
[----:B0--3--:R-:W-:Y:S11]  /*5410*/  @!P0 BRA `(.L_x_7273) ;  /* 0x0000000000048947 */ /* 0x009ff60003800000 */
[----:B------:R-:W-:Y:S01]  /*5420*/  BPT.TRAP 0x1 ;  /* 0x000000040000795c */ /* 0x000fe20000300000 */
.L_x_7273:
[----:B------:R-:W-:Y:S01]  /*5430*/  ULEA UR23, UR38, UR42, 0x3 ;  /* 0x0000002a26177291 */ /* 0x000fe2000f8e183f */
[----:B------:R-:W-:-:S05]  /*5440*/  IMAD.U32 R7, RZ, RZ, UR37 ;  /* 0x00000025ff077e24 */ /* 0x000fca000f8e00ff */
[----:B------:R-:W-:-:S04]  /*5450*/  SHF.L.U32 R7, R7, 0x1f, RZ ;  /* 0x0000001f07077819 */ /* 0x000fc800000006ff */
[----:B------:R0:W1:Y:S01]  /*5460*/  SYNCS.PHASECHK.TRANS64.TRYWAIT P1, [UR23+0x28c30], R7 ;  /* 0x028c3007ff0075a7 */ /* 0x0000620008020157 */
[----:B------:R-:W-:Y:S05]  /*5470*/  @!P0 BRA `(.L_x_7274) ;  /* 0x0000000000048947 */ /* 0x000fea0003800000 */
[----:B------:R-:W-:Y:S01]  /*5480*/  BPT.TRAP 0x1 ;  /* 0x000000040000795c */ /* 0x000fe20000300000 */
.L_x_7274:
[----:B-1----:R-:W-:Y:S05]  /*5490*/  @P1 BRA `(.L_x_7275) ;  /* 0x0000000000081947 */ /* 0x002fea0003800000 */
[----:B------:R-:W1:Y:S02]  /*54a0*/  SYNCS.PHASECHK.TRANS64.TRYWAIT P1, [UR23+0x28c30], R7 ;  /* 0x028c3007ff0075a7 */ /* 0x000e640008020157 */
[----:B-1----:R-:W-:Y:S05]  /*54b0*/  @!P1 BRA `(.L_x_7276) ;  /* 0x000000b400509947 */ /* 0x002fea0003800000 */
.L_x_7275:
[----:B------:R-:W-:Y:S01]  /*54c0*/  R2UR UR18, R0 ;  /* 0x00000000001272ca */ /* 0x000fe200000e0000 */
[----:B--2---:R-:W-:Y:S01]  /*54d0*/  WARPGROUP.ARRIVE ;  /* 0x00000000000079c5 */ /* 0x004fe20000000000 */
        /* <DEDUP_REMOVED lines=21> */
.L_x_7277:
[----:B------:R-:W-:Y:S01]  /*5630*/  UISETP.NE.AND UP0, UPT, UR49, URZ, UPT ;  /* 0x0000003f3100728c */ /* 0x000fe2000bf05270 */
[----:B------:R-:W-:Y:S02]  /*5640*/  VIADD R10, R185, UR44 ;  /* 0x0000002cb90a7c36 */ /* 0x000fe40008000000 */
[----:B-1----:R-:W-:Y:S01]  /*5650*/  FMUL.FTZ R6, R162, UR26 ;  /* 0x0000001aa2067c20 */ /* 0x002fe20008410000 */
[----:B------:R-:W1:Y:S01]  /*5660*/  LDC R15, c[0x0][0x2f0] ;  /* 0x0000bc00ff0f7b82 */ /* 0x000e620000000800 */
[----:B------:R-:W-:Y:S01]  /*5670*/  FMUL.FTZ R154, R154, UR26 ;  /* 0x0000001a9a9a7c20 */ /* 0x000fe20008410000 */
[----:B------:R-:W-:Y:S01]  /*5680*/  IMAD.MOV.U32 R162, RZ, RZ, R10 ;  /* 0x000000ffffa27224 */ /* 0x000fe200078e000a */
[----:B------:R-:W-:Y:S01]  /*5690*/  PLOP3.LUT P1, PT, PT, PT, UP0, 0x80, 0x0 ;  /* 0x000000000000781c */ /* 0x000fe20003f2f008 */
[----:B------:R-:W-:Y:S01]  /*56a0*/  FMUL.FTZ R155, R155, UR26 ;  /* 0x0000001a9b9b7c20 */ /* 0x000fe20008410000 */
[----:B------:R-:W-:Y:S01]  /*56b0*/  PLOP3.LUT P2, PT, PT, PT, UP0, 0x80, 0x0 ;  /* 0x000000000000781c */ /* 0x000fe20003f4f008 */
[----:B------:R-:W-:Y:S01]  /*56c0*/  FMUL.FTZ R158, R158, UR26 ;  /* 0x0000001a9e9e7c20 */ /* 0x000fe20008410000 */
[----:B------:R-:W2:Y:S01]  /*56d0*/  MUFU.TANH R154, R154 ;  /* 0x0000009a009a7308 */ /* 0x000ea20000002400 */
[----:B------:R-:W-:Y:S01]  /*56e0*/  @UP0 ULDC UR6, c[0x0][0x44c] ;  /* 0x0001130000060ab9 */ /* 0x000fe20000000800 */
[----:B------:R-:W-:Y:S01]  /*56f0*/  FMUL.FTZ R159, R159, UR26 ;  /* 0x0000001a9f9f7c20 */ /* 0x000fe20008410000 */
[----:B------:R-:W-:Y:S01]  /*5700*/  FMUL.FTZ R163, R163, UR26 ;  /* 0x0000001aa3a37c20 */ /* 0x000fe20008410000 */
[----:B------:R-:W-:Y:S01]  /*5710*/  FMUL.FTZ R191, R153, UR26 ;  /* 0x0000001a99bf7c20 */ /* 0x000fe20008410000 */
[----:B------:R-:W-:Y:S01]  /*5720*/  FMUL.FTZ R5, R152, UR26 ;  /* 0x0000001a98057c20 */ /* 0x000fe20008410000 */
[----:B------:R-:W-:Y:S01]  /*5730*/  FMUL.FTZ R167, R167, UR26 ;  /* 0x0000001aa7a77c20 */ /* 0x000fe20008410000 */
[----:B------:R-:W-:Y:S01]  /*5740*/  FMUL.FTZ R170, R170, UR26 ;  /* 0x0000001aaaaa7c20 */ /* 0x000fe20008410000 */
[----:B------:R-:W3:Y:S01]  /*5750*/  MUFU.TANH R155, R155 ;  /* 0x0000009b009b7308 */ /* 0x000ee20000002400 */
[----:B------:R-:W-:Y:S01]  /*5760*/  @P1 IMAD.HI.U32 R11, R10, UR6, RZ ;  /* 0x000000060a0b1c27 */ /* 0x000fe2000f8e00ff */
[----:B------:R-:W-:-:S03]  /*5770*/  @UP0 ULDC UR6, c[0x0][0x450] ;  /* 0x0001140000060ab9 */ /* 0x000fc60000000800 */
[----:B------:R-:W-:Y:S01]  /*5780*/  FMUL.FTZ R171, R171, UR26 ;  /* 0x0000001aabab7c20 */ /* 0x000fe20008410000 */
[----:B------:R-:W-:Y:S01]  /*5790*/  FMUL.FTZ R174, R174, UR26 ;  /* 0x0000001aaeae7c20 */ /* 0x000fe20008410000 */
[----:B------:R-:W-:Y:S01]  /*57a0*/  FMUL.FTZ R175, R175, UR26 ;  /* 0x0000001aafaf7c20 */ /* 0x000fe20008410000 */
[----:B------:R-:W-:Y:S01]  /*57b0*/  @P2 SHF.R.U32.HI R162, RZ, UR6, R11 ;  /* 0x00000006ffa22c19 */ /* 0x000fe2000801160b */
[----:B------:R-:W-:Y:S01]  /*57c0*/  UMOV UR6, 0xffffffc0 ;  /* 0xffffffc000067882 */ /* 0x000fe20000000000 */
[----:B------:R-:W-:Y:S01]  /*57d0*/  FMUL.FTZ R11, R166, UR26 ;  /* 0x0000001aa60b7c20 */ /* 0x000fe20008410000 */
[----:B------:R-:W-:Y:S01]  /*57e0*/  UIMAD UR6, UR21, UR6, 0x1 ;  /* 0x00000001150674a4 */ /* 0x000fe2000f8e0206 */
[----:B------:R-:W4:Y:S01]  /*57f0*/  MUFU.TANH R158, R158 ;  /* 0x0000009e009e7308 */ /* 0x000f220000002400 */
[----:B------:R-:W5:Y:S01]  /*5800*/  SHFL.IDX PT, R13, R162, 0x1, 0x1c1f ;  /* 0x003c1f00a20d7f89 */ /* 0x000f6200000e0000 */
[----:B------:R-:W-:Y:S01]  /*5810*/  FMUL.FTZ R178, R178, UR26 ;  /* 0x0000001ab2b27c20 */ /* 0x000fe20008410000 */
[----:B------:R-:W-:Y:S01]  /*5820*/  FMUL.FTZ R179, R179, UR26 ;  /* 0x0000001ab3b37c20 */ /* 0x000fe20008410000 */
[----:B------:R-:W-:Y:S01]  /*5830*/  FMUL.FTZ R182, R182, UR26 ;  /* 0x0000001ab6b67c20 */ /* 0x000fe20008410000 */
[----:B------:R-:W-:Y:S01]  /*5840*/  IADD3 R166, -R2, UR6, RZ ;  /* 0x0000000602a67c10 */ /* 0x000fe2000fffe1ff */
[----:B------:R-:W-:Y:S01]  /*5850*/  FMUL.FTZ R183, R183, UR26 ;  /* 0x0000001ab7b77c20 */ /* 0x000fe20008410000 */
[----:B------:R-:W-:Y:S01]  /*5860*/  FMUL.FTZ R157, R157, UR26 ;  /* 0x0000001a9d9d7c20 */ /* 0x000fe20008410000 */
[----:B------:R-:W0:Y:S01]  /*5870*/  MUFU.TANH R12, R159 ;  /* 0x0000009f000c7308 */ /* 0x000e220000002400 */
[----:B------:R-:W-:Y:S01]  /*5880*/  FMUL.FTZ R160, R160, UR26 ;  /* 0x0000001aa0a07c20 */ /* 0x000fe20008410000 */
[----:B-1----:R-:W-:-:S02]  /*5890*/  IMAD R166, R15, UR48, R166 ;  /* 0x000000300fa67c24 */ /* 0x002fc4000f8e02a6 */
        /* <DEDUP_REMOVED lines=12> */
[----:B------:R-:W-:Y:S01]  /*5960*/  UMOV UR10, UR22 ;  /* 0x00000016000a7c82 */ /* 0x000fe20008000000 */
[----:B------:R2:W1:Y:S01]  /*5970*/  MUFU.TANH R153, R163 ;  /* 0x000000a300997308 */ /* 0x0004620000002400 */
[----:B-----5:R-:W-:Y:S01]  /*5980*/  IADD3 R10, R13, -UR25, R166 ;  /* 0x800000190d0a7c10 */ /* 0x020fe2000fffe0a6 */
[----:B------:R-:W-:-:S03]  /*5990*/  UIADD3 UR6, UR23, 0x28c40, URZ ;  /* 0x00028c4017067890 */ /* 0x000fc6000fffe03f */
[C---:B------:R-:W-:Y:S01]  /*59a0*/  ISETP.GT.AND P1, PT, R10.reuse, RZ, PT ;  /* 0x000000ff0a00720c */ /* 0x040fe20003f24270 */
[----:B------:R-:W-:Y:S01]  /*59b0*/  UPRMT UR6, UR40, 0x654, UR6 ;  /* 0x0000065428067896 */ /* 0x000fe20008000006 */
[----:B------:R-:W-:Y:S01]  /*59c0*/  ISETP.GT.AND P2, PT, R10, 0x1, PT ;  /* 0x000000010a00780c */ /* 0x000fe20003f44270 */
[----:B------:R-:W5:Y:S01]  /*59d0*/  MUFU.TANH R152, R11 ;  /* 0x0000000b00987308 */ /* 0x000f620000002400 */
[----:B--2---:R-:W-:Y:S02]  /*59e0*/  FSEL R163, R154, -INF , P1 ;  /* 0xff8000009aa37808 */ /* 0x004fe40000800000 */
[C---:B------:R-:W-:Y:S02]  /*59f0*/  ISETP.GT.AND P1, PT, R10.reuse, 0x8, PT ;  /* 0x000000080a00780c */ /* 0x040fe40003f24270 */
[----:B---3--:R-:W-:Y:S02]  /*5a00*/  FSEL R159, R155, -INF , P2 ;  /* 0xff8000009b9f7808 */ /* 0x008fe40001000000 */
[----:B------:R-:W-:Y:S01]  /*5a10*/  FMNMX.FTZ R6, R163, R8, !PT ;  /* 0x00000008a3067209 */ /* 0x000fe20007810000 */
[----:B------:R2:W3:Y:S01]  /*5a20*/  MUFU.TANH R21, R167 ;  /* 0x000000a700157308 */ /* 0x0004e20000002400 */
[----:B------:R-:W-:Y:S01]  /*5a30*/  ISETP.GT.AND P2, PT, R10, 0x9, PT ;  /* 0x000000090a00780c */ /* 0x000fe20003f44270 */
[----:B------:R-:W-:Y:S01]  /*5a40*/  SYNCS.ARRIVE.TRANS64.RED.A1T0 RZ, [UR6], RZ ;  /* 0x000000ffffff79a7 */ /* 0x000fe20008100406 */
[----:B----4-:R-:W-:-:S02]  /*5a50*/  FSEL R155, R158, -INF , P1 ;  /* 0xff8000009e9b7808 */ /* 0x010fc40000800000 */
[----:B------:R-:W-:Y:S02]  /*5a60*/  FMNMX.FTZ R6, R159, R6, !PT ;  /* 0x000000069f067209 */ /* 0x000fe40007810000 */
[----:B------:R-:W-:Y:S01]  /*5a70*/  ISETP.GT.AND P1, PT, R10, 0x10, PT ;  /* 0x000000100a00780c */ /* 0x000fe20003f24270 */
[----:B------:R-:W4:Y:S01]  /*5a80*/  MUFU.TANH R20, R170 ;  /* 0x000000aa00147308 */ /* 0x000f220000002400 */
[----:B0-----:R-:W-:Y:S01]  /*5a90*/  FSEL R158, R12, -INF , P2 ;  /* 0xff8000000c9e7808 */ /* 0x001fe20001000000 */
[----:B--2---:R-:W-:Y:S01]  /*5aa0*/  FMUL.FTZ R167, R156, UR26 ;  /* 0x0000001a9ca77c20 */ /* 0x004fe20008410000 */
[----:B------:R-:W-:Y:S02]  /*5ab0*/  FMNMX.FTZ R11, R155, R6, !PT ;  /* 0x000000069b0b7209 */ /* 0x000fe40007810000 */
[----:B------:R-:W-:Y:S02]  /*5ac0*/  ISETP.GT.AND P2, PT, R10, 0x11, PT ;  /* 0x000000110a00780c */ /* 0x000fe40003f44270 */
[----:B-1----:R-:W-:Y:S01]  /*5ad0*/  FSEL R154, R14, -INF , P1 ;  /* 0xff8000000e9a7808 */ /* 0x002fe20000800000 */
[----:B------:R-:W0:Y:S01]  /*5ae0*/  MUFU.TANH R15, R171 ;  /* 0x000000ab000f7308 */ /* 0x000e220000002400 */
[----:B------:R-:W-:-:S02]  /*5af0*/  FMNMX.FTZ R11, R158, R11, !PT ;  /* 0x0000000b9e0b7209 */ /* 0x000fc40007810000 */
[----:B------:R-:W-:Y:S02]  /*5b00*/  ISETP.GT.AND P1, PT, R10, 0x18, PT ;  /* 0x000000180a00780c */ /* 0x000fe40003f24270 */
[----:B------:R-:W-:Y:S02]  /*5b10*/  FSEL R153, R153, -INF , P2 ;  /* 0xff80000099997808 */ /* 0x000fe40001000000 */
[----:B------:R-:W-:Y:S01]  /*5b20*/  FMNMX.FTZ R6, R154, R11, !PT ;  /* 0x0000000b9a067209 */ /* 0x000fe20007810000 */
[----:B------:R-:W1:Y:S01]  /*5b30*/  MUFU.TANH R174, R174 ;  /* 0x000000ae00ae7308 */ /* 0x000e620000002400 */
[----:B------:R-:W-:Y:S02]  /*5b40*/  ISETP.GT.AND P2, PT, R10, 0x19, PT ;  /* 0x000000190a00780c */ /* 0x000fe40003f44270 */
[----:B-----5:R-:W-:Y:S02]  /*5b50*/  FSEL R152, R152, -INF , P1 ;  /* 0xff80000098987808 */ /* 0x020fe40000800000 */
[----:B------:R-:W-:-:S02]  /*5b60*/  FMNMX.FTZ R11, R153, R6, !PT ;  /* 0x00000006990b7209 */ /* 0x000fc40007810000 */
[----:B------:R-:W-:Y:S01]  /*5b70*/  ISETP.GT.AND P1, PT, R10, 0x20, PT ;  /* 0x000000200a00780c */ /* 0x000fe20003f24270 */
[----:B------:R-:W2:Y:S01]  /*5b80*/  MUFU.TANH R175, R175 ;  /* 0x000000af00af7308 */ /* 0x000ea20000002400 */
[----:B---3--:R-:W-:Y:S02]  /*5b90*/  FSEL R21, R21, -INF , P2 ;  /* 0xff80000015157808 */ /* 0x008fe40001000000 */
[----:B------:R-:W-:Y:S02]  /*5ba0*/  FMNMX.FTZ R6, R152, R11, !PT ;  /* 0x0000000b98067209 */ /* 0x000fe40007810000 */
[----:B------:R-:W-:Y:S02]  /*5bb0*/  ISETP.GT.AND P2, PT, R10, 0x21, PT ;  /* 0x000000210a00780c */ /* 0x000fe40003f44270 */
[----:B----4-:R-:W-:Y:S01]  /*5bc0*/  FSEL R20, R20, -INF , P1 ;  /* 0xff80000014147808 */ /* 0x010fe20000800000 */
[----:B------:R-:W3:Y:S01]  /*5bd0*/  MUFU.TANH R13, R178 ;  /* 0x000000b2000d7308 */ /* 0x000ee20000002400 */
[----:B------:R-:W-:-:S02]  /*5be0*/  FMNMX.FTZ R11, R21, R6, !PT ;  /* 0x00000006150b7209 */ /* 0x000fc40007810000 */
[----:B------:R-:W-:Y:S02]  /*5bf0*/  ISETP.GT.AND P1, PT, R10, 0x28, PT ;  /* 0x000000280a00780c */ /* 0x000fe40003f24270 */
[----:B0-----:R-:W-:Y:S02]  /*5c00*/  FSEL R15, R15, -INF , P2 ;  /* 0xff8000000f0f7808 */ /* 0x001fe40001000000 */
[----:B------:R-:W-:Y:S01]  /*5c10*/  FMNMX.FTZ R6, R20, R11, !PT ;  /* 0x0000000b14067209 */ /* 0x000fe20007810000 */
[----:B------:R-:W0:Y:S01]  /*5c20*/  MUFU.TANH R179, R179 ;  /* 0x000000b300b37308 */ /* 0x000e220000002400 */
[----:B------:R-:W-:Y:S02]  /*5c30*/  ISETP.GT.AND P2, PT, R10, 0x29, PT ;  /* 0x000000290a00780c */ /* 0x000fe40003f44270 */
[----:B-1----:R-:W-:Y:S02]  /*5c40*/  FSEL R14, R174, -INF , P1 ;  /* 0xff800000ae0e7808 */ /* 0x002fe40000800000 */
[----:B------:R-:W-:-:S02]  /*5c50*/  FMNMX.FTZ R11, R15, R6, !PT ;  /* 0x000000060f0b7209 */ /* 0x000fc40007810000 */
[----:B------:R-:W-:Y:S01]  /*5c60*/  ISETP.GT.AND P1, PT, R10, 0x30, PT ;  /* 0x000000300a00780c */ /* 0x000fe20003f24270 */
[----:B------:R-:W1:Y:S01]  /*5c70*/  MUFU.TANH R182, R182 ;  /* 0x000000b600b67308 */ /* 0x000e620000002400 */
[----:B--2---:R-:W-:Y:S02]  /*5c80*/  FSEL R6, R175, -INF , P2 ;  /* 0xff800000af067808 */ /* 0x004fe40001000000 */
[----:B------:R-:W-:Y:S02]  /*5c90*/  FMNMX.FTZ R11, R14, R11, !PT ;  /* 0x0000000b0e0b7209 */ /* 0x000fe40007810000 */
[----:B------:R-:W-:Y:S02]  /*5ca0*/  ISETP.GT.AND P2, PT, R10, 0x31, PT ;  /* 0x000000310a00780c */ /* 0x000fe40003f44270 */
[----:B---3--:R-:W-:Y:S01]  /*5cb0*/  FSEL R13, R13, -INF , P1 ;  /* 0xff8000000d0d7808 */ /* 0x008fe20000800000 */
[----:B------:R-:W2:Y:S01]  /*5cc0*/  MUFU.TANH R183, R183 ;  /* 0x000000b700b77308 */ /* 0x000ea20000002400 */
[----:B------:R-:W-:-:S02]  /*5cd0*/  FMNMX.FTZ R12, R6, R11, !PT ;  /* 0x0000000b060c7209 */ /* 0x000fc40007810000 */
[----:B------:R-:W-:Y:S02]  /*5ce0*/  ISETP.GT.AND P1, PT, R10, 0x38, PT ;  /* 0x000000380a00780c */ /* 0x000fe40003f24270 */
[----:B0-----:R-:W-:Y:S02]  /*5cf0*/  FSEL R11, R179, -INF , P2 ;  /* 0xff800000b30b7808 */ /* 0x001fe40001000000 */
[----:B------:R-:W-:Y:S01]  /*5d00*/  FMNMX.FTZ R156, R13, R12, !PT ;  /* 0x0000000c0d9c7209 */ /* 0x000fe20007810000 */
[----:B------:R-:W0:Y:S01]  /*5d10*/  MUFU.TANH R5, R5 ;  /* 0x0000000500057308 */ /* 0x000e220000002400 */
[----:B-1----:R-:W-:Y:S02]  /*5d20*/  FSEL R12, R182, -INF , P1 ;  /* 0xff800000b60c7808 */ /* 0x002fe40000800000 */
[----:B------:R-:W-:Y:S02]  /*5d30*/  FMNMX.FTZ R171, R11, R156, !PT ;  /* 0x0000009c0bab7209 */ /* 0x000fe40007810000 */
[----:B------:R-:W-:-:S02]  /*5d40*/  ISETP.GT.AND P2, PT, R10, 0x39, PT ;  /* 0x000000390a00780c */ /* 0x000fc40003f44270 */
[----:B------:R-:W-:Y:S01]  /*5d50*/  FMNMX.FTZ R171, R12, R171, !PT ;  /* 0x000000ab0cab7209 */ /* 0x000fe20007810000 */
[----:B------:R-:W1:Y:S01]  /*5d60*/  MUFU.TANH R191, R191 ;  /* 0x000000bf00bf7308 */ /* 0x000e620000002400 */
[----:B--2---:R-:W-:-:S04]  /*5d70*/  FSEL R10, R183, -INF , P2 ;  /* 0xff800000b70a7808 */ /* 0x004fc80001000000 */
[----:B------:R-:W-:Y:S02]  /*5d80*/  FMNMX.FTZ R156, R10, R171, !PT ;  /* 0x000000ab0a9c7209 */ /* 0x000fe40007810000 */
[----:B------:R-:W2:Y:S01]  /*5d90*/  SHFL.IDX PT, R171, R162, RZ, 0x1c1f ;  /* 0x001c1fffa2ab7589 */ /* 0x000ea200000e0000 */
[----:B------:R-:W3:Y:S03]  /*5da0*/  MUFU.TANH R167, R167 ;  /* 0x000000a700a77308 */ /* 0x000ee60000002400 */
[----:B------:R-:W4:Y:S05]  /*5db0*/  SHFL.BFLY PT, R175, R156, 0x2, 0x1f ;  /* 0x0c401f009caf7f89 */ /* 0x000f2a00000e0000 */
[----:B------:R2:W5:Y:S08]  /*5dc0*/  MUFU.TANH R174, R157 ;  /* 0x0000009d00ae7308 */ /* 0x0005700000002400 */
[----:B------:R3:W5:Y:S01]  /*5dd0*/  MUFU.TANH R178, R160 ;  /* 0x000000a000b27308 */ /* 0x0007620000002400 */
[----:B--2---:R-:W-:-:S07]  /*5de0*/  IADD3 R157, R171, -UR25, R166 ;  /* 0x80000019ab9d7c10 */ /* 0x004fce000fffe0a6 */
[----:B------:R-:W2:Y:S01]  /*5df0*/  MUFU.TANH R161, R161 ;  /* 0x000000a100a17308 */ /* 0x000ea20000002400 */
[C---:B------:R-:W-:Y:S02]  /*5e00*/  ISETP.GT.AND P1, PT, R157.reuse, RZ, PT ;  /* 0x000000ff9d00720c */ /* 0x040fe40003f24270 */
[----:B----4-:R-:W-:Y:S02]  /*5e10*/  FMNMX.FTZ R175, R156, R175, !PT ;  /* 0x000000af9caf7209 */ /* 0x010fe40007810000 */
[----:B------:R-:W-:-:S03]  /*5e20*/  ISETP.GT.AND P2, PT, R157, 0x1, PT ;  /* 0x000000019d00780c */ /* 0x000fc60003f44270 */
[----:B------:R4:W2:Y:S01]  /*5e30*/  MUFU.TANH R179, R164 ;  /* 0x000000a400b37308 */ /* 0x0008a20000002400 */
[----:B0-----:R-:W-:Y:S01]  /*5e40*/  FSEL R156, R5, -INF , P1 ;  /* 0xff800000059c7808 */ /* 0x001fe20000800000 */
[----:B------:R-:W0:Y:S01]  /*5e50*/  SHFL.BFLY PT, R170, R175, 0x1, 0x1f ;  /* 0x0c201f00afaa7f89 */ /* 0x000e2200000e0000 */
[----:B------:R-:W-:Y:S02]  /*5e60*/  ISETP.GT.AND P1, PT, R157, 0x8, PT ;  /* 0x000000089d00780c */ /* 0x000fe40003f24270 */
[----:B-1----:R-:W-:Y:S02]  /*5e70*/  FSEL R191, R191, -INF , P2 ;  /* 0xff800000bfbf7808 */ /* 0x002fe40001000000 */
[----:B------:R-:W-:Y:S01]  /*5e80*/  FMNMX.FTZ R162, R156, R9, !PT ;  /* 0x000000099ca27209 */ /* 0x000fe20007810000 */
[----:B------:R-:W1:Y:S01]  /*5e90*/  MUFU.TANH R165, R165 ;  /* 0x000000a500a57308 */ /* 0x000e620000002400 */
[----:B------:R-:W-:Y:S02]  /*5ea0*/  ISETP.GT.AND P2, PT, R157, 0x9, PT ;  /* 0x000000099d00780c */ /* 0x000fe40003f44270 */
[----:B---3--:R-:W-:-:S02]  /*5eb0*/  FSEL R160, R167, -INF , P1 ;  /* 0xff800000a7a07808 */ /* 0x008fc40000800000 */
[----:B------:R-:W-:Y:S02]  /*5ec0*/  FMNMX.FTZ R5, R191, R162, !PT ;  /* 0x000000a2bf057209 */ /* 0x000fe40007810000 */
[C---:B------:R-:W-:Y:S01]  /*5ed0*/  ISETP.GT.AND P1, PT, R157.reuse, 0x10, PT ;  /* 0x000000109d00780c */ /* 0x040fe20003f24270 */
[----:B------:R-:W3:Y:S01]  /*5ee0*/  MUFU.TANH R182, R168 ;  /* 0x000000a800b67308 */ /* 0x000ee20000002400 */
[----:B-----5:R-:W-:Y:S02]  /*5ef0*/  FSEL R162, R174, -INF , P2 ;  /* 0xff800000aea27808 */ /* 0x020fe40001000000 */
[----:B------:R-:W-:Y:S02]  /*5f00*/  FMNMX.FTZ R5, R160, R5, !PT ;  /* 0x00000005a0057209 */ /* 0x000fe40007810000 */
[----:B------:R-:W-:Y:S02]  /*5f10*/  ISETP.GT.AND P2, PT, R157, 0x11, PT ;  /* 0x000000119d00780c */ /* 0x000fe40003f44270 */
[----:B----4-:R-:W-:Y:S01]  /*5f20*/  FSEL R164, R178, -INF , P1 ;  /* 0xff800000b2a47808 */ /* 0x010fe20000800000 */
[----:B------:R4:W5:Y:S01]  /*5f30*/  MUFU.TANH R171, R169 ;  /* 0x000000a900ab7308 */ /* 0x0009620000002400 */
[----:B------:R-:W-:-:S02]  /*5f40*/  FMNMX.FTZ R5, R162, R5, !PT ;  /* 0x00000005a2057209 */ /* 0x000fc40007810000 */
[----:B------:R-:W-:Y:S02]  /*5f50*/  ISETP.GT.AND P1, PT, R157, 0x18, PT ;  /* 0x000000189d00780c */ /* 0x000fe40003f24270 */
[----:B--2---:R-:W-:Y:S02]  /*5f60*/  FSEL R166, R161, -INF , P2 ;  /* 0xff800000a1a67808 */ /* 0x004fe40001000000 */
[----:B------:R-:W-:Y:S01]  /*5f70*/  FMNMX.FTZ R5, R164, R5, !PT ;  /* 0x00000005a4057209 */ /* 0x000fe20007810000 */
[----:B------:R-:W2:Y:S01]  /*5f80*/  MUFU.TANH R172, R172 ;  /* 0x000000ac00ac7308 */ /* 0x000ea20000002400 */
[----:B------:R-:W-:Y:S02]  /*5f90*/  ISETP.GT.AND P2, PT, R157, 0x19, PT ;  /* 0x000000199d00780c */ /* 0x000fe40003f44270 */
[----:B----4-:R-:W-:Y:S02]  /*5fa0*/  FSEL R169, R179, -INF , P1 ;  /* 0xff800000b3a97808 */ /* 0x010fe40000800000 */
[----:B------:R-:W-:-:S02]  /*5fb0*/  FMNMX.FTZ R168, R166, R5, !PT ;  /* 0x00000005a6a87209 */ /* 0x000fc40007810000 */
[----:B------:R-:W-:Y:S01]  /*5fc0*/  ISETP.GT.AND P1, PT, R157, 0x20, PT ;  /* 0x000000209d00780c */ /* 0x000fe20003f24270 */
[----:B------:R3:W4:Y:S01]  /*5fd0*/  MUFU.TANH R167, R173 ;  /* 0x000000ad00a77308 */ /* 0x0007220000002400 */
[----:B-1----:R-:W-:Y:S02]  /*5fe0*/  FSEL R174, R165, -INF , P2 ;  /* 0xff800000a5ae7808 */ /* 0x002fe40001000000 */
[----:B------:R-:W-:Y:S02]  /*5ff0*/  FMNMX.FTZ R161, R169, R168, !PT ;  /* 0x000000a8a9a17209 */ /* 0x000fe40007810000 */
[----:B0-----:R-:W-:Y:S02]  /*6000*/  FMNMX.FTZ R5, R175, R170, !PT ;  /* 0x000000aaaf057209 */ /* 0x001fe40007810000 */
[----:B------:R-:W-:Y:S01]  /*6010*/  ISETP.GT.AND P2, PT, R157, 0x21, PT ;  /* 0x000000219d00780c */ /* 0x000fe20003f44270 */
[----:B------:R0:W1:Y:S01]  /*6020*/  MUFU.TANH R178, R176 ;  /* 0x000000b000b27308 */ /* 0x0000620000002400 */
[----:B---3--:R-:W-:-:S02]  /*6030*/  FSEL R173, R182, -INF , P1 ;  /* 0xff800000b6ad7808 */ /* 0x008fc40000800000 */
        /* <DEDUP_REMOVED lines=8> */
[----:B------:R2:W5:Y:S01]  /*60c0*/  MUFU.TANH R165, R180 ;  /* 0x000000b400a57308 */ /* 0x0005620000002400 */
[----:B------:R-:W-:Y:S02]  /*60d0*/  ISETP.GT.AND P1, PT, R157, 0x30, PT ;  /* 0x000000309d00780c */ /* 0x000fe40003f24270 */
[----:B----4-:R-:W-:Y:S02]  /*60e0*/  FSEL R171, R167, -INF , P2 ;  /* 0xff800000a7ab7808 */ /* 0x010fe40001000000 */
[----:B0-----:R-:W-:Y:S02]  /*60f0*/  FMNMX.FTZ R176, R170, R161, !PT ;  /* 0x000000a1aab07209 */ /* 0x001fe40007810000 */
[----:B------:R-:W-:Y:S01]  /*6100*/  ISETP.GT.AND P2, PT, R157, 0x31, PT ;  /* 0x000000319d00780c */ /* 0x000fe20003f44270 */
[----:B------:R-:W0:Y:S01]  /*6110*/  MUFU.TANH R181, R181 ;  /* 0x000000b500b57308 */ /* 0x000e220000002400 */
[----:B-1----:R-:W-:Y:S01]  /*6120*/  FSEL R172, R178, -INF , P1 ;  /* 0xff800000b2ac7808 */ /* 0x002fe20000800000 */
[----:B--2---:R-:W-:Y:S01]  /*6130*/  FMUL.FTZ R180, R5, UR10 ;  /* 0x0000000a05b47c20 */ /* 0x004fe20008410000 */
[----:B------:R-:W-:-:S02]  /*6140*/  FMNMX.FTZ R161, R171, R176, !PT ;  /* 0x000000b0aba17209 */ /* 0x000fc40007810000 */
[----:B------:R-:W-:Y:S02]  /*6150*/  ISETP.GT.AND P3, PT, R157, 0x38, PT ;  /* 0x000000389d00780c */ /* 0x000fe40003f64270 */
[----:B---3--:R-:W-:Y:S02]  /*6160*/  FSEL R175, R177, -INF , P2 ;  /* 0xff800000b1af7808 */ /* 0x008fe40001000000 */
[----:B------:R-:W-:Y:S02]  /*6170*/  FMNMX.FTZ R178, R172, R161, !PT ;  /* 0x000000a1acb27209 */ /* 0x000fe40007810000 */
[----:B------:R-:W-:Y:S02]  /*6180*/  ISETP.GT.AND P1, PT, R157, 0x39, PT ;  /* 0x000000399d00780c */ /* 0x000fe40003f24270 */
[----:B-----5:R-:W-:Y:S02]  /*6190*/  FSEL R176, R165, -INF , P3 ;  /* 0xff800000a5b07808 */ /* 0x020fe40001800000 */
[----:B------:R-:W-:-:S02]  /*61a0*/  FMNMX.FTZ R157, R175, R178, !PT ;  /* 0x000000b2af9d7209 */ /* 0x000fc40007810000 */
[----:B0-----:R-:W-:Y:S02]  /*61b0*/  FSEL R177, R181, -INF , P1 ;  /* 0xff800000b5b17808 */ /* 0x001fe40000800000 */
[----:B------:R-:W-:Y:S02]  /*61c0*/  FMNMX.FTZ R178, R176, R157, !PT ;  /* 0x0000009db0b27209 */ /* 0x000fe40007810000 */
[----:B------:R-:W-:Y:S02]  /*61d0*/  FSETP.NEU.FTZ.AND P4, PT, R5, -INF , PT ;  /* 0xff8000000500780b */ /* 0x000fe40003f9d000 */
[----:B------:R-:W-:Y:S02]  /*61e0*/  FMNMX.FTZ R161, R177, R178, !PT ;  /* 0x000000b2b1a17209 */ /* 0x000fe40007810000 */
[----:B------:R-:W-:Y:S02]  /*61f0*/  FSEL R180, R180, RZ, P4 ;  /* 0x000000ffb4b47208 */ /* 0x000fe40002000000 */
[----:B------:R-:W-:Y:S01]  /*6200*/  IADD3 R181, -R18, RZ, RZ ;  /* 0x000000ff12b57210 */ /* 0x000fe20007ffe1ff */
[----:B------:R-:W0:Y:S02]  /*6210*/  SHFL.BFLY PT, R192, R161, 0x2, 0x1f ;  /* 0x0c401f00a1c07f89 */ /* 0x000e2400000e0000 */
[--C-:B------:R-:W-:Y:S01]  /*6220*/  FFMA.FTZ R182, R159, UR10, -R180.reuse ;  /* 0x0000000a9fb67c23 */ /* 0x100fe200080108b4 */
[--C-:B------:R-:W-:Y:S01]  /*6230*/  FFMA.FTZ R159, R152, UR10, -R180.reuse ;  /* 0x0000000a989f7c23 */ /* 0x100fe200080108b4 */
[--C-:B------:R-:W-:Y:S01]  /*6240*/  FFMA.FTZ R179, R163, UR10, -R180.reuse ;  /* 0x0000000aa3b37c23 */ /* 0x100fe200080108b4 */
[--C-:B------:R-:W-:Y:S01]  /*6250*/  FFMA.FTZ R163, R14, UR10, -R180.reuse ;  /* 0x0000000a0ea37c23 */ /* 0x100fe200080108b4 */
[--C-:B------:R-:W-:Y:S01]  /*6260*/  FFMA.FTZ R14, R6, UR10, -R180.reuse ;  /* 0x0000000a060e7c23 */ /* 0x100fe200080108b4 */
[--C-:B------:R-:W-:Y:S01]  /*6270*/  FFMA.FTZ R178, R153, UR10, -R180.reuse ;  /* 0x0000000a99b27c23 */ /* 0x100fe200080108b4 */
[----:B------:R-:W-:Y:S01]  /*6280*/  FSEL R153, R5, RZ, P4 ;  /* 0x000000ff05997208 */ /* 0x000fe20002000000 */
[--C-:B------:R-:W-:Y:S01]  /*6290*/  FFMA.FTZ R165, R13, UR10, -R180.reuse ;  /* 0x0000000a0da57c23 */ /* 0x100fe200080108b4 */
[--C-:B------:R-:W-:Y:S01]  /*62a0*/  FFMA.FTZ R194, R11, UR10, -R180.reuse ;  /* 0x0000000a0bc27c23 */ /* 0x100fe200080108b4 */
[----:B------:R-:W-:Y:S01]  /*62b0*/  MUFU.EX2 R179, R179 ;  /* 0x000000b300b37308 */ /* 0x000fe20000000800 */
[----:B------:R-:W-:Y:S01]  /*62c0*/  FFMA.FTZ R157, R154, UR10, -R180 ;  /* 0x0000000a9a9d7c23 */ /* 0x000fe200080108b4 */
[----:B------:R-:W-:Y:S01]  /*62d0*/  FADD.FTZ R153, -R153, R8 ;  /* 0x0000000899997221 */ /* 0x000fe20000010100 */
[--C-:B------:R-:W-:Y:S01]  /*62e0*/  FFMA.FTZ R155, R155, UR10, -R180.reuse ;  /* 0x0000000a9b9b7c23 */ /* 0x100fe200080108b4 */
[--C-:B------:R-:W-:Y:S01]  /*62f0*/  FFMA.FTZ R158, R158, UR10, -R180.reuse ;  /* 0x0000000a9e9e7c23 */ /* 0x100fe200080108b4 */
[--C-:B------:R-:W-:Y:S01]  /*6300*/  FFMA.FTZ R167, R12, UR10, -R180.reuse ;  /* 0x0000000a0ca77c23 */ /* 0x100fe200080108b4 */
[----:B------:R-:W-:Y:S01]  /*6310*/  FMUL.FTZ R153, R153, UR10 ;  /* 0x0000000a99997c20 */ /* 0x000fe20008410000 */
[--C-:B------:R-:W-:Y:S01]  /*6320*/  FFMA.FTZ R10, R10, UR10, -R180.reuse ;  /* 0x0000000a0a0a7c23 */ /* 0x100fe200080108b4 */
[----:B------:R-:W-:Y:S01]  /*6330*/  MUFU.EX2 R182, R182 ;  /* 0x000000b600b67308 */ /* 0x000fe20000000800 */
[----:B0-----:R-:W-:Y:S01]  /*6340*/  FMNMX.FTZ R152, R161, R192, !PT ;  /* 0x000000c0a1987209 */ /* 0x001fe20007810000 */
[--C-:B------:R-:W-:Y:S01]  /*6350*/  FFMA.FTZ R192, R21, UR10, -R180.reuse ;  /* 0x0000000a15c07c23 */ /* 0x100fe200080108b4 */
[--C-:B------:R-:W-:Y:S01]  /*6360*/  FFMA.FTZ R161, R20, UR10, -R180.reuse ;  /* 0x0000000a14a17c23 */ /* 0x100fe200080108b4 */
[----:B------:R-:W-:-:S04]  /*6370*/  FFMA.FTZ R20, R15, UR10, -R180 ;  /* 0x0000000a0f147c23 */ /* 0x000fc800080108b4 */
[----:B------:R-:W-:Y:S01]  /*6380*/  MUFU.EX2 R155, R155 ;  /* 0x0000009b009b7308 */ /* 0x000fe20000000800 */
[----:B------:R-:W0:Y:S07]  /*6390*/  SHFL.BFLY PT, R21, R152, 0x1, 0x1f ;  /* 0x0c201f0098157f89 */ /* 0x000e2e00000e0000 */
[----:B------:R-:W-:Y:S08]  /*63a0*/  MUFU.EX2 R158, R158 ;  /* 0x0000009e009e7308 */ /* 0x000ff00000000800 */
[----:B------:R-:W-:Y:S08]  /*63b0*/  MUFU.EX2 R157, R157 ;  /* 0x0000009d009d7308 */ /* 0x000ff00000000800 */
[----:B------:R-:W-:Y:S01]  /*63c0*/  MUFU.EX2 R178, R178 ;  /* 0x000000b200b27308 */ /* 0x000fe20000000800 */
[----:B0-----:R-:W-:-:S04]  /*63d0*/  FMNMX.FTZ R6, R152, R21, !PT ;  /* 0x0000001598067209 */ /* 0x001fc80007810000 */
[C---:B------:R-:W-:Y:S01]  /*63e0*/  FSETP.NEU.FTZ.AND P1, PT, R6.reuse, -INF , PT ;  /* 0xff8000000600780b */ /* 0x040fe20003f3d000 */
[C---:B------:R-:W-:Y:S02]  /*63f0*/  FMUL.FTZ R13, R6.reuse, UR10 ;  /* 0x0000000a060d7c20 */ /* 0x040fe40008410000 */
[----:B------:R-:W-:Y:S01]  /*6400*/  MUFU.EX2 R159, R159 ;  /* 0x0000009f009f7308 */ /* 0x000fe20000000800 */
[----:B------:R-:W-:Y:S02]  /*6410*/  FSEL R8, R6, RZ, P1 ;  /* 0x000000ff06087208 */ /* 0x000fe40000800000 */
[----:B------:R-:W-:Y:S02]  /*6420*/  FSEL R11, R13, RZ, P1 ;  /* 0x000000ff0d0b7208 */ /* 0x000fe40000800000 */
[----:B------:R-:W-:Y:S01]  /*6430*/  ISETP.NE.AND P1, PT, R2, R181, PT ;  /* 0x000000b50200720c */ /* 0x000fe20003f25270 */
[----:B------:R-:W-:Y:S01]  /*6440*/  FADD.FTZ R9, -R8, R9 ;  /* 0x0000000908097221 */ /* 0x000fe20000010100 */
[----:B------:R-:W-:-:S02]  /*6450*/  IMAD.U32 R181, RZ, RZ, UR24 ;  /* 0x00000018ffb57e24 */ /* 0x000fc4000f8e00ff */
[--C-:B------:R-:W-:Y:S01]  /*6460*/  FFMA.FTZ R152, R156, UR10, -R11.reuse ;  /* 0x0000000a9c987c23 */ /* 0x100fe2000801080b */
[--C-:B------:R-:W-:Y:S01]  /*6470*/  FFMA.FTZ R13, R191, UR10, -R11.reuse ;  /* 0x0000000abf0d7c23 */ /* 0x100fe2000801080b */
[----:B------:R-:W-:Y:S01]  /*6480*/  FMUL.FTZ R9, R9, UR10 ;  /* 0x0000000a09097c20 */ /* 0x000fe20008410000 */
[----:B------:R-:W0:Y:S01]  /*6490*/  MUFU.EX2 R8, R153 ;  /* 0x0000009900087308 */ /* 0x000e220000000800 */
        /* <DEDUP_REMOVED lines=12> */
[----:B------:R-:W-:-:S03]  /*6560*/  FFMA.FTZ R177, R177, UR10, -R11 ;  /* 0x0000000ab1b17c23 */ /* 0x000fc6000801080b */
[----:B------:R-:W1:Y:S01]  /*6570*/  MUFU.EX2 R9, R9 ;  /* 0x0000000900097308 */ /* 0x000e620000000800 */
[----:B0-----:R-:W-:Y:S01]  /*6580*/  FFMA.FTZ R153, R8, R4, R179 ;  /* 0x0000000408997223 */ /* 0x001fe200000100b3 */
[----:B------:R-:W-:Y:S02]  /*6590*/  @!P1 IMAD R4, R181, 0x40, R16 ;  /* 0x00000040b5049824 */ /* 0x000fe400078e0210 */
[-C--:B------:R-:W-:Y:S01]  /*65a0*/  FMUL.FTZ R26, R26, R8.reuse ;  /* 0x000000081a1a7220 */ /* 0x080fe20000410000 */
[-C--:B------:R-:W-:Y:S01]  /*65b0*/  FMUL.FTZ R27, R27, R8.reuse ;  /* 0x000000081b1b7220 */ /* 0x080fe20000410000 */
[----:B------:R-:W-:Y:S01]  /*65c0*/  FADD.FTZ R166, R182, R153 ;  /* 0x00000099b6a67221 */ /* 0x000fe20000010000 */
[-C--:B------:R-:W-:Y:S01]  /*65d0*/  FMUL.FTZ R30, R30, R8.reuse ;  /* 0x000000081e1e7220 */ /* 0x080fe20000410000 */
[----:B------:R-:W-:Y:S01]  /*65e0*/  @!P1 LEA R4, R4, UR42, 0x2 ;  /* 0x0000002a04049c11 */ /* 0x000fe2000f8e10ff */
[----:B------:R-:W0:Y:S01]  /*65f0*/  MUFU.EX2 R13, R13 ;  /* 0x0000000d000d7308 */ /* 0x000e220000000800 */
[----:B------:R-:W-:Y:S01]  /*6600*/  FADD.FTZ R153, R155, R166 ;  /* 0x000000a69b997221 */ /* 0x000fe20000010000 */
[C---:B------:R-:W-:Y:S01]  /*6610*/  F2FP.BF16.F32.PACK_AB R155, R158.reuse, R155 ;  /* 0x0000009b9e9b723e */ /* 0x040fe200000010ff */
[-C--:B------:R-:W-:Y:S01]  /*6620*/  FMUL.FTZ R31, R31, R8.reuse ;  /* 0x000000081f1f7220 */ /* 0x080fe20000410000 */
[----:B------:R-:W-:Y:S01]  /*6630*/  @!P1 STS [R4+0x28820], R8 ;  /* 0x0288200804009388 */ /* 0x000fe20000000800 */
[----:B------:R-:W-:Y:S01]  /*6640*/  FADD.FTZ R166, R158, R153 ;  /* 0x000000999ea67221 */ /* 0x000fe20000010000 */
[-C--:B------:R-:W-:Y:S01]  /*6650*/  FMUL.FTZ R34, R34, R8.reuse ;  /* 0x0000000822227220 */ /* 0x080fe20000410000 */
[----:B------:R-:W-:Y:S01]  /*6660*/  FMUL.FTZ R35, R35, R8 ;  /* 0x0000000823237220 */ /* 0x000fe20000410000 */
[----:B------:R-:W2:Y:S01]  /*6670*/  MUFU.EX2 R154, R154 ;  /* 0x0000009a009a7308 */ /* 0x000ea20000000800 */
[----:B-1----:R-:W-:Y:S01]  /*6680*/  FFMA.FTZ R164, R9, R3, R152 ;  /* 0x0000000309a47223 */ /* 0x002fe20000010098 */
[----:B------:R-:W-:Y:S01]  /*6690*/  FFMA.FTZ R3, R171, UR10, -R11 ;  /* 0x0000000aab037c23 */ /* 0x000fe2000801080b */
[----:B------:R-:W-:Y:S01]  /*66a0*/  FADD.FTZ R153, R157, R166 ;  /* 0x000000a69d997221 */ /* 0x000fe20000010000 */
[----:B------:R1:W-:Y:S01]  /*66b0*/  @!P1 STS [R4+0x28800], R9 ;  /* 0x0288000904009388 */ /* 0x0003e20000000800 */
[----:B------:R-:W-:Y:S01]  /*66c0*/  F2FP.BF16.F32.PACK_AB R157, R178, R157 ;  /* 0x0000009db29d723e */ /* 0x000fe200000010ff */
[----:B------:R-:W-:Y:S01]  /*66d0*/  FMUL.FTZ R24, R24, R9 ;  /* 0x0000000918187220 */ /* 0x000fe20000410000 */
[----:B------:R-:W-:Y:S01]  /*66e0*/  FADD.FTZ R166, R178, R153 ;  /* 0x00000099b2a67221 */ /* 0x000fe20000010000 */
[----:B------:R-:W3:Y:S01]  /*66f0*/  MUFU.EX2 R15, R15 ;  /* 0x0000000f000f7308 */ /* 0x000ee20000000800 */
[----:B0-----:R-:W-:Y:S01]  /*6700*/  FADD.FTZ R171, R13, R164 ;  /* 0x000000a40dab7221 */ /* 0x001fe20000010000 */
[----:B------:R-:W-:Y:S01]  /*6710*/  FFMA.FTZ R164, R172, UR10, -R11 ;  /* 0x0000000aaca47c23 */ /* 0x000fe2000801080b */
[----:B------:R-:W-:Y:S01]  /*6720*/  F2FP.BF16.F32.PACK_AB R153, R182, R179 ;  /* 0x000000b3b699723e */ /* 0x000fe200000010ff */
[-C--:B------:R-:W-:Y:S01]  /*6730*/  FMUL.FTZ R25, R25, R9.reuse ;  /* 0x0000000919197220 */ /* 0x080fe20000410000 */
[----:B------:R-:W-:Y:S01]  /*6740*/  F2FP.BF16.F32.PACK_AB R152, R13, R152 ;  /* 0x000000980d98723e */ /* 0x000fe200000010ff */
[-C--:B------:R-:W-:Y:S01]  /*6750*/  FMUL.FTZ R28, R28, R9.reuse ;  /* 0x000000091c1c7220 */ /* 0x080fe20000410000 */
[-C--:B------:R-:W-:Y:S01]  /*6760*/  FMUL.FTZ R29, R29, R9.reuse ;  /* 0x000000091d1d7220 */ /* 0x080fe20000410000 */
        /* <DEDUP_REMOVED lines=9> */
[C---:B---3--:R-:W-:Y:S01]  /*6800*/  FADD.FTZ R171, R15.reuse, R168 ;  /* 0x000000a80fab7221 */ /* 0x048fe20000010000 */
        /* <DEDUP_REMOVED lines=24> */
[----:B---3--:R-:W-:Y:S01]  /*6990*/  FADD.FTZ R168, R12, R171 ;  /* 0x000000ab0ca87221 */ /* 0x008fe20000010000 */
[----:B------:R-:W-:Y:S01]  /*69a0*/  FADD.FTZ R171, R159, R166 ;  /* 0x000000a69fab7221 */ /* 0x000fe20000010000 */
[----:B------:R3:W-:Y:S01]  /*69b0*/  STSM.16.M88.4 [R19+0x26800], R152 ;  /* 0x0268009813007844 */ /* 0x0007e20000000200 */
[-C--:B------:R-:W-:Y:S01]  /*69c0*/  FMUL.FTZ R76, R76, R9.reuse ;  /* 0x000000094c4c7220 */ /* 0x080fe20000410000 */
[-C--:B------:R-:W-:Y:S01]  /*69d0*/  FMUL.FTZ R77, R77, R9.reuse ;  /* 0x000000094d4d7220 */ /* 0x080fe20000410000 */
[-C--:B------:R-:W-:Y:S01]  /*69e0*/  FMUL.FTZ R80, R80, R9.reuse ;  /* 0x0000000950507220 */ /* 0x080fe20000410000 */
[-C--:B------:R-:W-:Y:S01]  /*69f0*/  FMUL.FTZ R81, R81, R9.reuse ;  /* 0x0000000951517220 */ /* 0x080fe20000410000 */
[----:B------:R-:W4:Y:S01]  /*6a00*/  MUFU.EX2 R161, R161 ;  /* 0x000000a100a17308 */ /* 0x000f220000000800 */
        /* <DEDUP_REMOVED lines=8> */
[C---:B--2---:R-:W-:Y:S01]  /*6a90*/  FADD.FTZ R168, R192.reuse, R171 ;  /* 0x000000abc0a87221 */ /* 0x044fe20000010000 */
[----:B------:R-:W-:Y:S01]  /*6aa0*/  F2FP.BF16.F32.PACK_AB R159, R192, R159 ;  /* 0x0000009fc09f723e */ /* 0x000fe200000010ff */
[-C--:B------:R-:W-:Y:S01]  /*6ab0*/  FMUL.FTZ R93, R93, R9.reuse ;  /* 0x000000095d5d7220 */ /* 0x080fe20000410000 */
[-C--:B------:R-:W-:Y:S01]  /*6ac0*/  FMUL.FTZ R96, R96, R9.reuse ;  /* 0x0000000960607220 */ /* 0x080fe20000410000 */
[-C--:B------:R-:W-:Y:S01]  /*6ad0*/  FMUL.FTZ R97, R97, R9.reuse ;  /* 0x0000000961617220 */ /* 0x080fe20000410000 */
[-C--:B------:R-:W-:Y:S01]  /*6ae0*/  FMUL.FTZ R100, R100, R9.reuse ;  /* 0x0000000964647220 */ /* 0x080fe20000410000 */
[----:B------:R3:W-:Y:S01]  /*6af0*/  STSM.16.M88.4 [R184], R156 ;  /* 0x0000009cb8007844 */ /* 0x0007e20000000200 */
[----:B------:R-:W1:Y:S01]  /*6b00*/  MUFU.EX2 R20, R20 ;  /* 0x0000001400147308 */ /* 0x000e620000000800 */
[----:B----4-:R-:W-:Y:S01]  /*6b10*/  FADD.FTZ R13, R161, R168 ;  /* 0x000000a8a10d7221 */ /* 0x010fe20000010000 */
        /* <DEDUP_REMOVED lines=13> */
[----:B------:R-:W-:Y:S01]  /*6bf0*/  FMUL.FTZ R124, R124, R9 ;  /* 0x000000097c7c7220 */ /* 0x000fe20000410000 */
[----:B------:R-:W0:Y:S01]  /*6c00*/  MUFU.EX2 R163, R163 ;  /* 0x000000a300a37308 */ /* 0x000e220000000800 */
[C---:B-1----:R-:W-:Y:S01]  /*6c10*/  FADD.FTZ R4, R20.reuse, R13 ;  /* 0x0000000d14047221 */ /* 0x042fe20000010000 */
[----:B------:R-:W-:Y:S01]  /*6c20*/  F2FP.BF16.F32.PACK_AB R161, R20, R161 ;  /* 0x000000a114a1723e */ /* 0x000fe200000010ff */
        /* <DEDUP_REMOVED lines=17> */
[----:B------:R-:W-:Y:S01]  /*6d40*/  FMUL.FTZ R149, R149, R9 ;  /* 0x0000000995957220 */ /* 0x000fe20000410000 */
        /* <DEDUP_REMOVED lines=26> */
[----:B------:R3:W-:Y:S01]  /*6ef0*/  STSM.16.M88.4 [R22], R160 ;  /* 0x000000a016007844 */ /* 0x0007e20000000200 */
        /* <DEDUP_REMOVED lines=48> */
[----:B------:R-:W-:Y:S01]  /*7200*/  FMUL.FTZ R142, R142, R8 ;  /* 0x000000088e8e7220 */ /* 0x000fe20000410000 */
[C---:B-1----:R-:W-:Y:S01]  /*7210*/  F2FP.BF16.F32.PACK_AB R166, R177.reuse, R166 ;  /* 0x000000a6b1a6723e */ /* 0x042fe200000010ff */
[----:B------:R-:W-:Y:S01]  /*7220*/  FADD.FTZ R3, R177, R12 ;  /* 0x0000000cb1037221 */ /* 0x000fe20000010000 */
[-C--:B------:R-:W-:Y:S01]  /*7230*/  FMUL.FTZ R143, R143, R8.reuse ;  /* 0x000000088f8f7220 */ /* 0x080fe20000410000 */
[-C--:B------:R-:W-:Y:S01]  /*7240*/  FMUL.FTZ R146, R146, R8.reuse ;  /* 0x0000000892927220 */ /* 0x080fe20000410000 */
[-C--:B------:R-:W-:Y:S01]  /*7250*/  FMUL.FTZ R147, R147, R8.reuse ;  /* 0x0000000893937220 */ /* 0x080fe20000410000 */
[-C--:B------:R-:W-:Y:S01]  /*7260*/  FMUL.FTZ R150, R150, R8.reuse ;  /* 0x0000000896967220 */ /* 0x080fe20000410000 */
[----:B------:R-:W-:Y:S01]  /*7270*/  FMUL.FTZ R151, R151, R8 ;  /* 0x0000000897977220 */ /* 0x000fe20000410000 */
[C---:B--2---:R-:W-:Y:S01]  /*7280*/  F2FP.BF16.F32.PACK_AB R167, R10.reuse, R167 ;  /* 0x000000a70aa7723e */ /* 0x044fe200000010ff */
[----:B------:R-:W-:-:S04]  /*7290*/  FADD.FTZ R4, R10, R11 ;  /* 0x0000000b0a047221 */ /* 0x000fc80000010000 */
[----:B------:R3:W-:Y:S01]  /*72a0*/  STSM.16.M88.4 [R23], R164 ;  /* 0x000000a417007844 */ /* 0x0007e20000000200 */
[----:B------:R-:W-:Y:S05]  /*72b0*/  @!P0 BRA `(.L_x_7278) ;  /* 0x0000000000048947 */ /* 0x000fea0003800000 */
[----:B------:R-:W-:Y:S01]  /*72c0*/  BPT.TRAP 0x1 ;  /* 0x000000040000795c */ /* 0x000fe20000300000 */
.L_x_7278:
[----:B------:R0:W1:Y:S01]  /*72d0*/  SYNCS.PHASECHK.TRANS64.TRYWAIT P1, [UR23+0x28c50], R7 ;  /* 0x028c5007ff0075a7 */ /* 0x0000620008020157 */
[----:B------:R-:W-:Y:S05]  /*72e0*/  @!P0 BRA `(.L_x_7279) ;  /* 0x0000000000048947 */ /* 0x000fea0003800000 */
[----:B------:R-:W-:Y:S01]  /*72f0*/  BPT.TRAP 0x1 ;  /* 0x000000040000795c */ /* 0x000fe20000300000 */
.L_x_7279:
[----:B-1----:R-:W-:Y:S05]  /*7300*/  @P1 BRA `(.L_x_7280) ;  /* 0x0000000000081947 */ /* 0x002fea0003800000 */
[----:B------:R-:W1:Y:S02]  /*7310*/  SYNCS.PHASECHK.TRANS64.TRYWAIT P1, [UR23+0x28c50], R7 ;  /* 0x028c5007ff0075a7 */ /* 0x000e640008020157 */
[----:B-1----:R-:W-:Y:S05]  /*7320*/  @!P1 BRA `(.L_x_7281) ;  /* 0x0000009400cc9947 */ /* 0x002fea0003800000 */
.L_x_7280:
        /* <DEDUP_REMOVED lines=34> */
.L_x_7282:
[----:B------:R-:W-:Y:S01]  /*7550*/  UISETP.GT.AND UP0, UPT, UR21, UR20, UPT ;  /* 0x000000141500728c */ /* 0x000fe2000bf04270 */
[----:B-1----:R-:W-:Y:S01]  /*7560*/  IMAD.MOV.U32 R8, RZ, RZ, R5 ;  /* 0x000000ffff087224 */ /* 0x002fe200078e0005 */
[----:B------:R-:W-:Y:S01]  /*7570*/  UIADD3 UR23, UR23, 0x28c60, URZ ;  /* 0x00028c6017177890 */ /* 0x000fe2000fffe03f */
[----:B------:R-:W-:Y:S01]  /*7580*/  IMAD.MOV.U32 R9, RZ, RZ, R6 ;  /* 0x000000ffff097224 */ /* 0x000fe200078e0006 */
[----:B------:R-:W-:Y:S02]  /*7590*/  UIADD3 UR21, UR21, -0x1, URZ ;  /* 0xffffffff15157890 */ /* 0x000fe4000fffe03f */
[----:B------:R-:W-:Y:S01]  /*75a0*/  PLOP3.LUT P1, PT, PT, PT, UP0, 0x80, 0x0 ;  /* 0x000000000000781c */ /* 0x000fe20003f2f008 */
[----:B------:R-:W-:Y:S01]  /*75b0*/  UPRMT UR23, UR40, 0x654, UR23 ;  /* 0x0000065428177896 */ /* 0x000fe20008000017 */
[----:B------:R-:W-:-:S08]  /*75c0*/  UMOV UR24, UR38 ;  /* 0x0000002600187c82 */ /* 0x000fd00008000000 */
[----:B------:R-:W-:Y:S03]  /*75d0*/  SYNCS.ARRIVE.TRANS64.RED.A1T0 RZ, [UR23], RZ ;  /* 0x000000ffffff79a7 */ /* 0x000fe60008100417 */
[----:B------:R-:W-:Y:S05]  /*75e0*/  @P1 BRA `(.L_x_7283) ;  /* 0xffffffdc00741947 */ /* 0x000fea000383ffff */
.L_x_7272:
[----:B------:R-:W-:-:S13]  /*75f0*/  ISETP.LE.AND P1, PT, RZ, UR21, PT ;  /* 0x00000015ff007c0c */ /* 0x000fda000bf23270 */
[----:B------:R-:W-:Y:S05]  /*7600*/  @!P1 BRA `(.L_x_7284) ;  /* 0x0000001c003c9947 */ /* 0x000fea0003800000 */
[----:B01----:R-:W-:Y:S01]  /*7610*/  MOV R8, R5 ;  /* 0x0000000500087202 */ /* 0x003fe20000000f00 */
[----:B------:R-:W-:Y:S01]  /*7620*/  IMAD.MOV.U32 R191, RZ, RZ, R6 ;  /* 0x000000ffffbf7224 */ /* 0x000fe200078e0006 */
[----:B------:R-:W-:Y:S01]  /*7630*/  UMOV UR23, UR38 ;  /* 0x0000002600177c82 */ /* 0x000fe20008000000 */
[----:B------:R-:W-:Y:S01]  /*7640*/  ULDC UR24, c[0x0][0x9d8] ;  /* 0x0002760000187ab9 */ /* 0x000fe20000000800 */
[----:B------:R-:W-:-:S05]  /*7650*/  ULDC UR20, c[0x0][0x988] ;  /* 0x0002620000147ab9 */ /* 0x000fca0000000800 */
.L_x_7295:
[----:B------:R-:W-:-:S04]  /*7660*/  UIADD3 UR38, UR23, 0x1, URZ ;  /* 0x0000000117267890 */ /* 0x000fc8000fffe03f */
[----:B------:R-:W-:-:S04]  /*7670*/  UISETP.NE.AND UP0, UPT, UR38, 0x2, UPT ;  /* 0x000000022600788c */ /* 0x000fc8000bf05270 */
[----:B------:R-:W-:Y:S02]  /*7680*/  USEL UR6, URZ, 0x1, UP0 ;  /* 0x000000013f067887 */ /* 0x000fe40008000000 */
[----:B------:R-:W-:Y:S02]  /*7690*/  USEL UR38, UR38, URZ, UP0 ;  /* 0x0000003f26267287 */ /* 0x000fe40008000000 */
[----:B------:R-:W-:Y:S01]  /*76a0*/  ULOP3.LUT UR37, UR37, UR6, URZ, 0x3c, !UPT ;  /* 0x0000000625257292 */ /* 0x000fe2000f8e3c3f */
[----:B01----:R-:W-:Y:S11]  /*76b0*/  @!P0 BRA `(.L_x_7285) ;  /* 0x0000000000048947 */ /* 0x003ff60003800000 */
[----:B------:R-:W-:Y:S01]  /*76c0*/  BPT.TRAP 0x1 ;  /* 0x000000040000795c */ /* 0x000fe20000300000 */
.L_x_7285:
[----:B------:R-:W-:Y:S01]  /*76d0*/  ULEA UR22, UR38, UR42, 0x3 ;  /* 0x0000002a26167291 */ /* 0x000fe2000f8e183f */
[----:B------:R-:W-:-:S05]  /*76e0*/  IMAD.U32 R7, RZ, RZ, UR37 ;  /* 0x00000025ff077e24 */ /* 0x000fca000f8e00ff */
[----:B------:R-:W-:-:S04]  /*76f0*/  SHF.L.U32 R7, R7, 0x1f, RZ ;  /* 0x0000001f07077819 */ /* 0x000fc800000006ff */
[----:B------:R0:W1:Y:S01]  /*7700*/  SYNCS.PHASECHK.TRANS64.TRYWAIT P1, [UR22+0x28c30], R7 ;  /* 0x028c3007ff0075a7 */ /* 0x0000620008020156 */
[----:B------:R-:W-:Y:S05]  /*7710*/  @!P0 BRA `(.L_x_7286) ;  /* 0x0000000000048947 */ /* 0x000fea0003800000 */
[----:B------:R-:W-:Y:S01]  /*7720*/  BPT.TRAP 0x1 ;  /* 0x000000040000795c */ /* 0x000fe20000300000 */
.L_x_7286:
[----:B-1----:R-:W-:Y:S05]  /*7730*/  @P1 BRA `(.L_x_7287) ;  /* 0x0000000000081947 */ /* 0x002fea0003800000 */
[----:B------:R-:W1:Y:S02]  /*7740*/  SYNCS.PHASECHK.TRANS64.TRYWAIT P1, [UR22+0x28c30], R7 ;  /* 0x028c3007ff0075a7 */ /* 0x000e640008020156 */
[----:B-1----:R-:W-:Y:S05]  /*7750*/  @!P1 BRA `(.L_x_7288) ;  /* 0x0000009000d89947 */ /* 0x002fea0003800000 */
.L_x_7287:
[----:B------:R-:W-:Y:S01]  /*7760*/  R2UR UR18, R0 ;  /* 0x00000000001272ca */ /* 0x000fe200000e0000 */
[----:B--23--:R-:W-:Y:S01]  /*7770*/  WARPGROUP.ARRIVE ;  /* 0x00000000000079c5 */ /* 0x00cfe20000000000 */
        /* <DEDUP_REMOVED lines=21> */
.L_x_7289:
        /* <DEDUP_REMOVED lines=29> */
[----:B------:R-:W-:Y:S01]  /*7aa0*/  UMOV UR10, UR20 ;  /* 0x00000014000a7c82 */ /* 0x000fe20008000000 */
[----:B------:R-:W1:Y:S01]  /*7ab0*/  MUFU.TANH R157, R157 ;  /* 0x0000009d009d7308 */ /* 0x000e620000002400 */
[----:B--2---:R-:W-:Y:S01]  /*7ac0*/  FMNMX.FTZ R6, R5, R6, !PT ;  /* 0x0000000605067209 */ /* 0x004fe20007810000 */
[----:B------:R-:W-:Y:S01]  /*7ad0*/  FMUL.FTZ R166, R183, UR24 ;  /* 0x00000018b7a67c20 */ /* 0x000fe20008410000 */
[----:B------:R-:W-:-:S04]  /*7ae0*/  UIADD3 UR6, UR22, 0x28c40, URZ ;  /* 0x00028c4016067890 */ /* 0x000fc8000fffe03f */
[----:B------:R-:W-:Y:S01]  /*7af0*/  UPRMT UR6, UR40, 0x654, UR6 ;  /* 0x0000065428067896 */ /* 0x000fe20008000006 */
[----:B------:R-:W2:Y:S01]  /*7b00*/  MUFU.TANH R158, R158 ;  /* 0x0000009e009e7308 */ /* 0x000ea20000002400 */
[----:B---3--:R-:W-:-:S07]  /*7b10*/  FMNMX.FTZ R6, R193, R6, !PT ;  /* 0x00000006c1067209 */ /* 0x008fce0007810000 */
[----:B------:R-:W3:Y:S01]  /*7b20*/  MUFU.TANH R159, R159 ;  /* 0x0000009f009f7308 */ /* 0x000ee20000002400 */
[----:B-1----:R-:W-:Y:S01]  /*7b30*/  FMNMX.FTZ R13, R157, R6, !PT ;  /* 0x000000069d0d7209 */ /* 0x002fe20007810000 */
[----:B------:R-:W-:Y:S06]  /*7b40*/  SYNCS.ARRIVE.TRANS64.RED.A1T0 RZ, [UR6], RZ ;  /* 0x000000ffffff79a7 */ /* 0x000fec0008100406 */
        /* <DEDUP_REMOVED lines=13> */
[----:B--2---:R-:W-:Y:S01]  /*7c20*/  FMNMX.FTZ R15, R168, R13, !PT ;  /* 0x0000000da80f7209 */ /* 0x004fe20007810000 */
[----:B------:R-:W-:Y:S01]  /*7c30*/  FMUL.FTZ R13, R162, UR24 ;  /* 0x00000018a20d7c20 */ /* 0x000fe20008410000 */
[----:B------:R-:W-:-:S05]  /*7c40*/  FMUL.FTZ R162, R179, UR24 ;  /* 0x00000018b3a27c20 */ /* 0x000fca0008410000 */
[----:B------:R-:W2:Y:S01]  /*7c50*/  MUFU.TANH R176, R176 ;  /* 0x000000b000b07308 */ /* 0x000ea20000002400 */
[----:B---3--:R-:W-:-:S07]  /*7c60*/  FMNMX.FTZ R15, R194, R15, !PT ;  /* 0x0000000fc20f7209 */ /* 0x008fce0007810000 */
[----:B------:R-:W3:Y:S01]  /*7c70*/  MUFU.TANH R173, R173 ;  /* 0x000000ad00ad7308 */ /* 0x000ee20000002400 */
[----:B-1----:R-:W-:Y:S01]  /*7c80*/  FMNMX.FTZ R21, R172, R15, !PT ;  /* 0x0000000fac157209 */ /* 0x002fe20007810000 */
[----:B------:R-:W-:-:S06]  /*7c90*/  FMUL.FTZ R15, R163, UR24 ;  /* 0x00000018a30f7c20 */ /* 0x000fcc0008410000 */
[----:B------:R-:W1:Y:S01]  /*7ca0*/  MUFU.TANH R165, R165 ;  /* 0x000000a500a57308 */ /* 0x000e620000002400 */
[----:B--2---:R-:W-:Y:S01]  /*7cb0*/  FMNMX.FTZ R6, R176, R21, !PT ;  /* 0x00000015b0067209 */ /* 0x004fe20007810000 */
[----:B------:R-:W-:-:S06]  /*7cc0*/  FMUL.FTZ R21, R167, UR24 ;  /* 0x00000018a7157c20 */ /* 0x000fcc0008410000 */
[----:B------:R-:W2:Y:S01]  /*7cd0*/  MUFU.TANH R9, R9 ;  /* 0x0000000900097308 */ /* 0x000ea20000002400 */
[----:B---3--:R-:W-:-:S07]  /*7ce0*/  FMNMX.FTZ R6, R173, R6, !PT ;  /* 0x00000006ad067209 */ /* 0x008fce0007810000 */
[----:B------:R-:W3:Y:S01]  /*7cf0*/  MUFU.TANH R10, R10 ;  /* 0x0000000a000a7308 */ /* 0x000ee20000002400 */
[----:B-1----:R-:W-:-:S05]  /*7d00*/  FMNMX.FTZ R6, R165, R6, !PT ;  /* 0x00000006a5067209 */ /* 0x002fca0007810000 */
[----:B------:R-:W1:Y:S02]  /*7d10*/  SHFL.BFLY PT, R155, R6, 0x2, 0x1f ;  /* 0x0c401f00069b7f89 */ /* 0x000e6400000e0000 */
[----:B------:R-:W4:Y:S01]  /*7d20*/  MUFU.TANH R11, R11 ;  /* 0x0000000b000b7308 */ /* 0x000f220000002400 */
[----:B--2---:R-:W-:-:S07]  /*7d30*/  FMNMX.FTZ R163, R9, R8, !PT ;  /* 0x0000000809a37209 */ /* 0x004fce0007810000 */
[----:B------:R-:W2:Y:S08]  /*7d40*/  MUFU.TANH R12, R12 ;  /* 0x0000000c000c7308 */ /* 0x000eb00000002400 */
[----:B------:R-:W5:Y:S01]  /*7d50*/  MUFU.TANH R13, R13 ;  /* 0x0000000d000d7308 */ /* 0x000f620000002400 */
[----:B-1----:R-:W-:Y:S01]  /*7d60*/  FMNMX.FTZ R170, R6, R155, !PT ;  /* 0x0000009b06aa7209 */ /* 0x002fe20007810000 */
[----:B------:R-:W-:-:S06]  /*7d70*/  FMUL.FTZ R155, R175, UR24 ;  /* 0x00000018af9b7c20 */ /* 0x000fcc0008410000 */
[----:B------:R-:W1:Y:S01]  /*7d80*/  MUFU.TANH R15, R15 ;  /* 0x0000000f000f7308 */ /* 0x000e620000002400 */
[----:B---3--:R-:W-:Y:S01]  /*7d90*/  FMNMX.FTZ R6, R10, R163, !PT ;  /* 0x000000a30a067209 */ /* 0x008fe20007810000 */
[----:B------:R-:W-:Y:S01]  /*7da0*/  FMUL.FTZ R163, R182, UR24 ;  /* 0x00000018b6a37c20 */ /* 0x000fe20008410000 */
[----:B------:R-:W3:Y:S02]  /*7db0*/  SHFL.BFLY PT, R171, R170, 0x1, 0x1f ;  /* 0x0c201f00aaab7f89 */ /* 0x000ee400000e0000 */
[----:B----4-:R-:W-:-:S03]  /*7dc0*/  FMNMX.FTZ R167, R11, R6, !PT ;  /* 0x000000060ba77209 */ /* 0x010fc60007810000 */
[----:B------:R-:W4:Y:S01]  /*7dd0*/  MUFU.TANH R20, R20 ;  /* 0x0000001400147308 */ /* 0x000f220000002400 */
[----:B--2---:R-:W-:-:S04]  /*7de0*/  FMNMX.FTZ R6, R12, R167, !PT ;  /* 0x000000a70c067209 */ /* 0x004fc80007810000 */
[----:B-----5:R-:W-:-:S03]  /*7df0*/  FMNMX.FTZ R14, R13, R6, !PT ;  /* 0x000000060d0e7209 */ /* 0x020fc60007810000 */
[----:B------:R-:W2:Y:S01]  /*7e00*/  MUFU.TANH R21, R21 ;  /* 0x0000001500157308 */ /* 0x000ea20000002400 */
[----:B-1----:R-:W-:-:S07]  /*7e10*/  FMNMX.FTZ R167, R15, R14, !PT ;  /* 0x0000000e0fa77209 */ /* 0x002fce0007810000 */
[----:B------:R-:W1:Y:S01]  /*7e20*/  MUFU.TANH R152, R152 ;  /* 0x0000009800987308 */ /* 0x000e620000002400 */
[----:B----4-:R-:W-:Y:S02]  /*7e30*/  FMNMX.FTZ R14, R20, R167, !PT ;  /* 0x000000a7140e7209 */ /* 0x010fe40007810000 */
[----:B---3--:R-:W-:-:S05]  /*7e40*/  FMNMX.FTZ R6, R170, R171, !PT ;  /* 0x000000abaa067209 */ /* 0x008fca0007810000 */
[----:B------:R-:W3:Y:S01]  /*7e50*/  MUFU.TANH R153, R153 ;  /* 0x0000009900997308 */ /* 0x000ee20000002400 */
[C---:B------:R-:W-:Y:S01]  /*7e60*/  FADD.FTZ R170, -R6.reuse, R191 ;  /* 0x000000bf06aa7221 */ /* 0x040fe20000010100 */
[----:B--2---:R-:W-:Y:S01]  /*7e70*/  FMNMX.FTZ R167, R21, R14, !PT ;  /* 0x0000000e15a77209 */ /* 0x004fe20007810000 */
[----:B------:R-:W-:Y:S02]  /*7e80*/  FMUL.FTZ R177, R6, UR10 ;  /* 0x0000000a06b17c20 */ /* 0x000fe40008410000 */
[----:B------:R-:W-:Y:S02]  /*7e90*/  FMUL.FTZ R174, R170, UR10 ;  /* 0x0000000aaaae7c20 */ /* 0x000fe40008410000 */
[--C-:B------:R-:W-:Y:S01]  /*7ea0*/  FFMA.FTZ R175, R5, UR10, -R177.reuse ;  /* 0x0000000a05af7c23 */ /* 0x100fe200080108b1 */
[----:B------:R-:W2:Y:S01]  /*7eb0*/  MUFU.TANH R154, R154 ;  /* 0x0000009a009a7308 */ /* 0x000ea20000002400 */
[----:B-1----:R-:W-:Y:S01]  /*7ec0*/  FMNMX.FTZ R170, R152, R167, !PT ;  /* 0x000000a798aa7209 */ /* 0x002fe20007810000 */
[--C-:B------:R-:W-:Y:S01]  /*7ed0*/  FFMA.FTZ R178, R157, UR10, -R177.reuse ;  /* 0x0000000a9db27c23 */ /* 0x100fe200080108b1 */
[--C-:B------:R-:W-:Y:S01]  /*7ee0*/  FFMA.FTZ R157, R158, UR10, -R177.reuse ;  /* 0x0000000a9e9d7c23 */ /* 0x100fe200080108b1 */
[--C-:B------:R-:W-:Y:S01]  /*7ef0*/  FFMA.FTZ R158, R160, UR10, -R177.reuse ;  /* 0x0000000aa09e7c23 */ /* 0x100fe200080108b1 */
[--C-:B------:R-:W-:Y:S01]  /*7f00*/  FFMA.FTZ R160, R164, UR10, -R177.reuse ;  /* 0x0000000aa4a07c23 */ /* 0x100fe200080108b1 */
[--C-:B------:R-:W-:Y:S01]  /*7f10*/  FFMA.FTZ R164, R172, UR10, -R177.reuse ;  /* 0x0000000aaca47c23 */ /* 0x100fe200080108b1 */
[--C-:B------:R-:W-:Y:S01]  /*7f20*/  FFMA.FTZ R172, R173, UR10, -R177.reuse ;  /* 0x0000000aadac7c23 */ /* 0x100fe200080108b1 */
[----:B------:R-:W1:Y:S01]  /*7f30*/  MUFU.TANH R155, R155 ;  /* 0x0000009b009b7308 */ /* 0x000e620000002400 */
[----:B---3--:R-:W-:Y:S01]  /*7f40*/  FMNMX.FTZ R171, R153, R170, !PT ;  /* 0x000000aa99ab7209 */ /* 0x008fe20007810000 */
[--C-:B------:R-:W-:Y:S01]  /*7f50*/  FFMA.FTZ R173, R165, UR10, -R177.reuse ;  /* 0x0000000aa5ad7c23 */ /* 0x100fe200080108b1 */
[--C-:B------:R-:W-:Y:S01]  /*7f60*/  FFMA.FTZ R167, R192, UR10, -R177.reuse ;  /* 0x0000000ac0a77c23 */ /* 0x100fe200080108b1 */
[----:B------:R-:W-:-:S04]  /*7f70*/  FFMA.FTZ R168, R168, UR10, -R177 ;  /* 0x0000000aa8a87c23 */ /* 0x000fc800080108b1 */
[----:B------:R-:W3:Y:S01]  /*7f80*/  MUFU.TANH R156, R156 ;  /* 0x0000009c009c7308 */ /* 0x000ee20000002400 */
[----:B--2---:R-:W-:Y:S01]  /*7f90*/  FMNMX.FTZ R170, R154, R171, !PT ;  /* 0x000000ab9aaa7209 */ /* 0x004fe20007810000 */
[----:B------:R-:W-:-:S06]  /*7fa0*/  FFMA.FTZ R171, R193, UR10, -R177 ;  /* 0x0000000ac1ab7c23 */ /* 0x000fcc00080108b1 */
[----:B------:R-:W2:Y:S01]  /*7fb0*/  MUFU.TANH R162, R162 ;  /* 0x000000a200a27308 */ /* 0x000ea20000002400 */
[----:B-1----:R-:W-:-:S07]  /*7fc0*/  FMNMX.FTZ R5, R155, R170, !PT ;  /* 0x000000aa9b057209 */ /* 0x002fce0007810000 */
[----:B------:R-:W1:Y:S01]  /*7fd0*/  MUFU.TANH R163, R163 ;  /* 0x000000a300a37308 */ /* 0x000e620000002400 */
[----:B---3--:R-:W-:-:S07]  /*7fe0*/  FMNMX.FTZ R5, R156, R5, !PT ;  /* 0x000000059c057209 */ /* 0x008fce0007810000 */
[----:B------:R-:W3:Y:S08]  /*7ff0*/  MUFU.TANH R166, R166 ;  /* 0x000000a600a67308 */ /* 0x000ef00000002400 */
[----:B------:R2:W4:Y:S08]  /*8000*/  MUFU.EX2 R14, R174 ;  /* 0x000000ae000e7308 */ /* 0x0005300000000800 */
[----:B------:R5:W-:Y:S01]  /*8010*/  MUFU.EX2 R170, R175 ;  /* 0x000000af00aa7308 */ /* 0x000be20000000800 */
[----:B--2---:R-:W-:-:S04]  /*8020*/  FMNMX.FTZ R174, R162, R5, !PT ;  /* 0x00000005a2ae7209 */ /* 0x004fc80007810000 */
[----:B-1----:R-:W-:Y:S01]  /*8030*/  FMNMX.FTZ R5, R163, R174, !PT ;  /* 0x000000aea3057209 */ /* 0x002fe20007810000 */
[--C-:B------:R-:W-:Y:S01]  /*8040*/  FFMA.FTZ R174, R159, UR10, -R177.reuse ;  /* 0x0000000a9fae7c23 */ /* 0x100fe200080108b1 */
[--C-:B------:R-:W-:Y:S01]  /*8050*/  FFMA.FTZ R159, R161, UR10, -R177.reuse ;  /* 0x0000000aa19f7c23 */ /* 0x100fe200080108b1 */
[--C-:B------:R-:W-:Y:S01]  /*8060*/  FFMA.FTZ R161, R169, UR10, -R177.reuse ;  /* 0x0000000aa9a17c23 */ /* 0x100fe200080108b1 */
[----:B---3--:R-:W-:Y:S01]  /*8070*/  FMNMX.FTZ R5, R166, R5, !PT ;  /* 0x00000005a6057209 */ /* 0x008fe20007810000 */
[--C-:B------:R-:W-:Y:S01]  /*8080*/  FFMA.FTZ R169, R194, UR10, -R177.reuse ;  /* 0x0000000ac2a97c23 */ /* 0x100fe200080108b1 */
[----:B-----5:R-:W-:Y:S01]  /*8090*/  FFMA.FTZ R175, R176, UR10, -R177 ;  /* 0x0000000ab0af7c23 */ /* 0x020fe200080108b1 */
[----:B------:R-:W1:Y:S01]  /*80a0*/  MUFU.EX2 R167, R167 ;  /* 0x000000a700a77308 */ /* 0x000e620000000800 */
[-C--:B----4-:R-:W-:Y:S01]  /*80b0*/  FMUL.FTZ R24, R24, R14.reuse ;  /* 0x0000000e18187220 */ /* 0x090fe20000410000 */
[----:B------:R-:W2:Y:S01]  /*80c0*/  SHFL.BFLY PT, R180, R5, 0x2, 0x1f ;  /* 0x0c401f0005b47f89 */ /* 0x000ea200000e0000 */
        /* <DEDUP_REMOVED lines=22> */
[----:B------:R-:W-:Y:S01]  /*8230*/  FMUL.FTZ R64, R64, R14 ;  /* 0x0000000e40407220 */ /* 0x000fe20000410000 */
[----:B--2---:R-:W-:Y:S01]  /*8240*/  FMNMX.FTZ R180, R5, R180, !PT ;  /* 0x000000b405b47209 */ /* 0x004fe20007810000 */
[-C--:B------:R-:W-:Y:S01]  /*8250*/  FMUL.FTZ R65, R65, R14.reuse ;  /* 0x0000000e41417220 */ /* 0x080fe20000410000 */
[-C--:B------:R-:W-:Y:S01]  /*8260*/  FMUL.FTZ R68, R68, R14.reuse ;  /* 0x0000000e44447220 */ /* 0x080fe20000410000 */
[-C--:B------:R-:W-:Y:S01]  /*8270*/  FMUL.FTZ R69, R69, R14.reuse ;  /* 0x0000000e45457220 */ /* 0x080fe20000410000 */
[-C--:B------:R-:W-:Y:S01]  /*8280*/  FMUL.FTZ R72, R72, R14.reuse ;  /* 0x0000000e48487220 */ /* 0x080fe20000410000 */
        /* <DEDUP_REMOVED lines=37> */
[--C-:B------:R-:W-:Y:S01]  /*84e0*/  FFMA.FTZ R179, R12, UR10, -R165.reuse ;  /* 0x0000000a0cb37c23 */ /* 0x100fe200080108a5 */
[--C-:B------:R-:W-:Y:S01]  /*84f0*/  FFMA.FTZ R176, R15, UR10, -R165.reuse ;  /* 0x0000000a0fb07c23 */ /* 0x100fe200080108a5 */
[----:B------:R-:W-:Y:S01]  /*8500*/  MUFU.EX2 R177, R177 ;  /* 0x000000b100b17308 */ /* 0x000fe20000000800 */
[----:B------:R-:W-:Y:S01]  /*8510*/  FFMA.FTZ R11, R13, UR10, -R165 ;  /* 0x0000000a0d0b7c23 */ /* 0x000fe200080108a5 */
[----:B------:R-:W-:-:S02]  /*8520*/  IMAD.MOV R15, RZ, RZ, -R18 ;  /* 0x000000ffff0f7224 */ /* 0x000fc400078e0a12 */
[--C-:B------:R-:W-:Y:S01]  /*8530*/  FFMA.FTZ R12, R20, UR10, -R165.reuse ;  /* 0x0000000a140c7c23 */ /* 0x100fe200080108a5 */
[----:B------:R-:W-:Y:S01]  /*8540*/  FFMA.FTZ R20, R153, UR10, -R165 ;  /* 0x0000000a99147c23 */ /* 0x000fe200080108a5 */
[----:B-1----:R-:W-:Y:S01]  /*8550*/  FFMA.FTZ R153, R14, R3, R167 ;  /* 0x000000030e997223 */ /* 0x002fe200000100a7 */
[--C-:B------:R-:W-:Y:S01]  /*8560*/  FFMA.FTZ R3, R154, UR10, -R165.reuse ;  /* 0x0000000a9a037c23 */ /* 0x100fe200080108a5 */
[----:B------:R-:W-:Y:S01]  /*8570*/  ISETP.NE.AND P1, PT, R2, R15, PT ;  /* 0x0000000f0200720c */ /* 0x000fe20003f25270 */
[----:B------:R-:W1:Y:S01]  /*8580*/  MUFU.EX2 R8, R8 ;  /* 0x0000000800087308 */ /* 0x000e620000000800 */
[----:B------:R-:W-:Y:S01]  /*8590*/  FFMA.FTZ R15, R152, UR10, -R165 ;  /* 0x0000000a980f7c23 */ /* 0x000fe200080108a5 */
[----:B------:R-:W-:Y:S01]  /*85a0*/  FADD.FTZ R154, R170, R153 ;  /* 0x00000099aa9a7221 */ /* 0x000fe20000010000 */
[--C-:B------:R-:W-:Y:S01]  /*85b0*/  FFMA.FTZ R13, R21, UR10, -R165.reuse ;  /* 0x0000000a150d7c23 */ /* 0x100fe200080108a5 */
[----:B------:R-:W-:Y:S02]  /*85c0*/  IMAD.U32 R21, RZ, RZ, UR23 ;  /* 0x00000017ff157e24 */ /* 0x000fe4000f8e00ff */
[--C-:B------:R-:W-:Y:S01]  /*85d0*/  FFMA.FTZ R156, R156, UR10, -R165.reuse ;  /* 0x0000000a9c9c7c23 */ /* 0x100fe200080108a5 */
[--C-:B------:R-:W-:Y:S01]  /*85e0*/  FFMA.FTZ R162, R162, UR10, -R165.reuse ;  /* 0x0000000aa2a27c23 */ /* 0x100fe200080108a5 */
[--C-:B------:R-:W-:Y:S01]  /*85f0*/  FFMA.FTZ R163, R163, UR10, -R165.reuse ;  /* 0x0000000aa3a37c23 */ /* 0x100fe200080108a5 */
[----:B------:R-:W2:Y:S01]  /*8600*/  MUFU.EX2 R9, R9 ;  /* 0x0000000900097308 */ /* 0x000ea20000000800 */
[--C-:B------:R-:W-:Y:S01]  /*8610*/  FFMA.FTZ R180, R166, UR10, -R165.reuse ;  /* 0x0000000aa6b47c23 */ /* 0x100fe200080108a5 */
[-C--:B------:R-:W-:Y:S01]  /*8620*/  FMUL.FTZ R124, R124, R14.reuse ;  /* 0x0000000e7c7c7220 */ /* 0x080fe20000410000 */
[----:B------:R-:W-:Y:S01]  /*8630*/  FMUL.FTZ R125, R125, R14 ;  /* 0x0000000e7d7d7220 */ /* 0x000fe20000410000 */
[----:B------:R-:W-:Y:S01]  /*8640*/  @!P1 LEA R21, R21, R16, 0x6 ;  /* 0x0000001015159211 */ /* 0x000fe200078e30ff */
[-C--:B------:R-:W-:Y:S01]  /*8650*/  FMUL.FTZ R128, R128, R14.reuse ;  /* 0x0000000e80807220 */ /* 0x080fe20000410000 */
[-C--:B------:R-:W-:Y:S01]  /*8660*/  FMUL.FTZ R129, R129, R14.reuse ;  /* 0x0000000e81817220 */ /* 0x080fe20000410000 */
[----:B------:R-:W-:Y:S01]  /*8670*/  FMUL.FTZ R132, R132, R14 ;  /* 0x0000000e84847220 */ /* 0x000fe20000410000 */
[----:B------:R-:W3:Y:S01]  /*8680*/  MUFU.EX2 R10, R10 ;  /* 0x0000000a000a7308 */ /* 0x000ee20000000800 */
[----:B-1----:R-:W-:Y:S01]  /*8690*/  FFMA.FTZ R152, R177, R4, R8 ;  /* 0x00000004b1987223 */ /* 0x002fe20000010008 */
[----:B------:R-:W-:Y:S01]  /*86a0*/  FFMA.FTZ R4, R155, UR10, -R165 ;  /* 0x0000000a9b047c23 */ /* 0x000fe200080108a5 */
[----:B------:R-:W-:Y:S01]  /*86b0*/  FADD.FTZ R155, R171, R154 ;  /* 0x0000009aab9b7221 */ /* 0x000fe20000010000 */
[----:B------:R-:W-:Y:S01]  /*86c0*/  @!P1 LEA R21, R21, UR42, 0x2 ;  /* 0x0000002a15159c11 */ /* 0x000fe2000f8e10ff */
[-C--:B------:R-:W-:Y:S01]  /*86d0*/  FMUL.FTZ R133, R133, R14.reuse ;  /* 0x0000000e85857220 */ /* 0x080fe20000410000 */
[-C--:B------:R-:W-:Y:S01]  /*86e0*/  FMUL.FTZ R136, R136, R14.reuse ;  /* 0x0000000e88887220 */ /* 0x080fe20000410000 */
[----:B------:R-:W-:Y:S01]  /*86f0*/  FADD.FTZ R154, R178, R155 ;  /* 0x0000009bb29a7221 */ /* 0x000fe20000010000 */
[----:B------:R-:W1:Y:S01]  /*8700*/  MUFU.EX2 R179, R179 ;  /* 0x000000b300b37308 */ /* 0x000e620000000800 */
[----:B--2---:R-:W-:Y:S01]  /*8710*/  FADD.FTZ R153, R9, R152 ;  /* 0x0000009809997221 */ /* 0x004fe20000010000 */
[----:B------:R-:W-:Y:S01]  /*8720*/  @!P1 STS [R21+0x28800], R14 ;  /* 0x0288000e15009388 */ /* 0x000fe20000000800 */
[-C--:B------:R-:W-:Y:S01]  /*8730*/  FMUL.FTZ R137, R137, R14.reuse ;  /* 0x0000000e89897220 */ /* 0x080fe20000410000 */
[-C--:B------:R-:W-:Y:S01]  /*8740*/  FMUL.FTZ R140, R140, R14.reuse ;  /* 0x0000000e8c8c7220 */ /* 0x080fe20000410000 */
[-C--:B------:R-:W-:Y:S01]  /*8750*/  FMUL.FTZ R141, R141, R14.reuse ;  /* 0x0000000e8d8d7220 */ /* 0x080fe20000410000 */
[----:B------:R2:W-:Y:S01]  /*8760*/  @!P1 STS [R21+0x28820], R177 ;  /* 0x028820b115009388 */ /* 0x0005e20000000800 */
[-C--:B------:R-:W-:Y:S01]  /*8770*/  FMUL.FTZ R144, R144, R14.reuse ;  /* 0x0000000e90907220 */ /* 0x080fe20000410000 */
[----:B------:R-:W4:Y:S01]  /*8780*/  MUFU.EX2 R11, R11 ;  /* 0x0000000b000b7308 */ /* 0x000f220000000800 */
[----:B---3--:R-:W-:Y:S01]  /*8790*/  FADD.FTZ R152, R10, R153 ;  /* 0x000000990a987221 */ /* 0x008fe20000010000 */
[----:B------:R-:W-:Y:S01]  /*87a0*/  FADD.FTZ R153, R157, R154 ;  /* 0x0000009a9d997221 */ /* 0x000fe20000010000 */
[-C--:B------:R-:W-:Y:S01]  /*87b0*/  FMUL.FTZ R145, R145, R14.reuse ;  /* 0x0000000e91917220 */ /* 0x080fe20000410000 */
[-C--:B------:R-:W-:Y:S01]  /*87c0*/  FMUL.FTZ R148, R148, R14.reuse ;  /* 0x0000000e94947220 */ /* 0x080fe20000410000 */
[----:B------:R-:W-:Y:S01]  /*87d0*/  FMUL.FTZ R149, R149, R14 ;  /* 0x0000000e95957220 */ /* 0x000fe20000410000 */
[----:B------:R-:W-:Y:S01]  /*87e0*/  FADD.FTZ R153, R174, R153 ;  /* 0x00000099ae997221 */ /* 0x000fe20000010000 */
[-C--:B------:R-:W-:Y:S01]  /*87f0*/  FMUL.FTZ R26, R26, R177.reuse ;  /* 0x000000b11a1a7220 */ /* 0x080fe20000410000 */
[----:B------:R-:W3:Y:S01]  /*8800*/  MUFU.EX2 R176, R176 ;  /* 0x000000b000b07308 */ /* 0x000ee20000000800 */
[----:B-1----:R-:W-:Y:S01]  /*8810*/  FADD.FTZ R152, R179, R152 ;  /* 0x00000098b3987221 */ /* 0x002fe20000010000 */
[----:B------:R-:W-:Y:S01]  /*8820*/  FADD.FTZ R154, R158, R153 ;  /* 0x000000999e9a7221 */ /* 0x000fe20000010000 */
[----:B------:R-:W-:Y:S01]  /*8830*/  F2FP.BF16.F32.PACK_AB R158, R159, R158 ;  /* 0x0000009e9f9e723e */ /* 0x000fe200000010ff */
[-C--:B------:R-:W-:Y:S01]  /*8840*/  FMUL.FTZ R27, R27, R177.reuse ;  /* 0x000000b11b1b7220 */ /* 0x080fe20000410000 */
[----:B------:R-:W-:Y:S01]  /*8850*/  FMUL.FTZ R30, R30, R177 ;  /* 0x000000b11e1e7220 */ /* 0x000fe20000410000 */
[----:B------:R-:W-:Y:S01]  /*8860*/  FADD.FTZ R153, R159, R154 ;  /* 0x0000009a9f997221 */ /* 0x000fe20000010000 */
[----:B------:R-:W-:Y:S01]  /*8870*/  F2FP.BF16.F32.PACK_AB R154, R178, R171 ;  /* 0x000000abb29a723e */ /* 0x000fe200000010ff */
[----:B------:R-:W1:Y:S01]  /*8880*/  MUFU.EX2 R12, R12 ;  /* 0x0000000c000c7308 */ /* 0x000e620000000800 */
[----:B----4-:R-:W-:Y:S01]  /*8890*/  FADD.FTZ R155, R11, R152 ;  /* 0x000000980b9b7221 */ /* 0x010fe20000010000 */
        /* <DEDUP_REMOVED lines=17> */
[-C--:B------:R-:W-:Y:S01]  /*89b0*/  FMUL.FTZ R54, R54, R177.reuse ;  /* 0x000000b136367220 */ /* 0x080fe20000410000 */
[-C--:B------:R-:W-:Y:S01]  /*89c0*/  FMUL.FTZ R55, R55, R177.reuse ;  /* 0x000000b137377220 */ /* 0x080fe20000410000 */
[-C--:B------:R-:W-:Y:S01]  /*89d0*/  FMUL.FTZ R58, R58, R177.reuse ;  /* 0x000000b13a3a7220 */ /* 0x080fe20000410000 */
[-C--:B------:R-:W-:Y:S01]  /*89e0*/  FMUL.FTZ R59, R59, R177.reuse ;  /* 0x000000b13b3b7220 */ /* 0x080fe20000410000 */
[-C--:B------:R-:W-:Y:S01]  /*89f0*/  FMUL.FTZ R62, R62, R177.reuse ;  /* 0x000000b13e3e7220 */ /* 0x080fe20000410000 */
[----:B------:R-:W-:Y:S01]  /*8a00*/  MUFU.EX2 R20, R20 ;  /* 0x0000001400147308 */ /* 0x000fe20000000800 */
[C---:B----4-:R-:W-:Y:S01]  /*8a10*/  FADD.FTZ R182, R13.reuse, R182 ;  /* 0x000000b60db67221 */ /* 0x050fe20000010000 */
[----:B------:R-:W-:Y:S01]  /*8a20*/  F2FP.BF16.F32.PACK_AB R159, R13, R12 ;  /* 0x0000000c0d9f723e */ /* 0x000fe200000010ff */
[-C--:B------:R-:W-:Y:S01]  /*8a30*/  FMUL.FTZ R63, R63, R177.reuse ;  /* 0x000000b13f3f7220 */ /* 0x080fe20000410000 */
[-C--:B------:R-:W-:Y:S01]  /*8a40*/  FMUL.FTZ R66, R66, R177.reuse ;  /* 0x000000b142427220 */ /* 0x080fe20000410000 */
[-C--:B------:R-:W-:Y:S01]  /*8a50*/  FMUL.FTZ R67, R67, R177.reuse ;  /* 0x000000b143437220 */ /* 0x080fe20000410000 */
[-C--:B------:R-:W-:Y:S01]  /*8a60*/  FMUL.FTZ R70, R70, R177.reuse ;  /* 0x000000b146467220 */ /* 0x080fe20000410000 */
[-C--:B------:R-:W-:Y:S01]  /*8a70*/  FMUL.FTZ R71, R71, R177.reuse ;  /* 0x000000b147477220 */ /* 0x080fe20000410000 */
        /* <DEDUP_REMOVED lines=41> */
[----:B-----5:R-:W-:Y:S01]  /*8d10*/  FADD.FTZ R156, R160, R153 ;  /* 0x00000099a09c7221 */ /* 0x020fe20000010000 */
[----:B------:R-:W-:Y:S01]  /*8d20*/  F2FP.BF16.F32.PACK_AB R153, R9, R8 ;  /* 0x000000080999723e */ /* 0x000fe200000010ff */
[----:B---3--:R-:W-:Y:S01]  /*8d30*/  FADD.FTZ R9, R15, R182 ;  /* 0x000000b60f097221 */ /* 0x008fe20000010000 */
[----:B------:R-:W-:Y:S01]  /*8d40*/  BAR.SYNC.DEFER_BLOCKING 0xf, 0x100 ;  /* 0x03c4000000007b1d */ /* 0x000fe20000010000 */
[----:B--2---:R-:W-:Y:S01]  /*8d50*/  FADD.FTZ R21, R161, R156 ;  /* 0x0000009ca1157221 */ /* 0x004fe20000010000 */
[----:B------:R-:W-:Y:S01]  /*8d60*/  F2FP.BF16.F32.PACK_AB R156, R174, R157 ;  /* 0x0000009dae9c723e */ /* 0x000fe200000010ff */
[----:B------:R-:W-:Y:S01]  /*8d70*/  FADD.FTZ R8, R20, R9 ;  /* 0x0000000914087221 */ /* 0x000fe20000010000 */
[----:B------:R-:W-:Y:S01]  /*8d80*/  F2FP.BF16.F32.PACK_AB R157, R176, R11 ;  /* 0x0000000bb09d723e */ /* 0x000fe200000010ff */
[----:B-1----:R-:W-:Y:S01]  /*8d90*/  FADD.FTZ R10, R168, R21 ;  /* 0x00000015a80a7221 */ /* 0x002fe20000010000 */
[----:B------:R-:W1:Y:S01]  /*8da0*/  MUFU.EX2 R164, R164 ;  /* 0x000000a400a47308 */ /* 0x000e620000000800 */
[----:B------:R-:W-:Y:S01]  /*8db0*/  FADD.FTZ R9, R3, R8 ;  /* 0x0000000803097221 */ /* 0x000fe20000010000 */
[----:B------:R-:W-:Y:S01]  /*8dc0*/  F2FP.BF16.F32.PACK_AB R160, R161, R160 ;  /* 0x000000a0a1a0723e */ /* 0x000fe200000010ff */
[----:B------:R-:W-:Y:S01]  /*8dd0*/  FMUL.FTZ R143, R143, R177 ;  /* 0x000000b18f8f7220 */ /* 0x000fe20000410000 */
[----:B------:R-:W-:Y:S01]  /*8de0*/  F2FP.BF16.F32.PACK_AB R161, R20, R15 ;  /* 0x0000000f14a1723e */ /* 0x000fe200000010ff */
[----:B----4-:R-:W-:Y:S01]  /*8df0*/  FADD.FTZ R8, R4, R9 ;  /* 0x0000000904087221 */ /* 0x010fe20000010000 */
[-C--:B------:R-:W-:Y:S01]  /*8e00*/  FMUL.FTZ R146, R146, R177.reuse ;  /* 0x000000b192927220 */ /* 0x080fe20000410000 */
[----:B0-----:R-:W-:Y:S01]  /*8e10*/  FADD.FTZ R11, R169, R10 ;  /* 0x0000000aa90b7221 */ /* 0x001fe20000010000 */
[----:B------:R0:W2:Y:S01]  /*8e20*/  MUFU.EX2 R166, R162 ;  /* 0x000000a200a67308 */ /* 0x0000a20000000800 */
[----:B------:R-:W-:Y:S01]  /*8e30*/  FADD.FTZ R9, R165, R8 ;  /* 0x00000008a5097221 */ /* 0x000fe20000010000 */
[-C--:B------:R-:W-:Y:S01]  /*8e40*/  FMUL.FTZ R147, R147, R177.reuse ;  /* 0x000000b193937220 */ /* 0x080fe20000410000 */
[-C--:B------:R-:W-:Y:S01]  /*8e50*/  FMUL.FTZ R150, R150, R177.reuse ;  /* 0x000000b196967220 */ /* 0x080fe20000410000 */
[----:B------:R-:W-:-:S04]  /*8e60*/  FMUL.FTZ R151, R151, R177 ;  /* 0x000000b197977220 */ /* 0x000fc80000410000 */
[----:B------:R-:W3:Y:S01]  /*8e70*/  MUFU.EX2 R175, R175 ;  /* 0x000000af00af7308 */ /* 0x000ee20000000800 */
[----:B-1----:R-:W-:Y:S01]  /*8e80*/  FADD.FTZ R10, R164, R11 ;  /* 0x0000000ba40a7221 */ /* 0x002fe20000010000 */
[----:B0-----:R-:W-:Y:S01]  /*8e90*/  F2FP.BF16.F32.PACK_AB R162, R169, R168 ;  /* 0x000000a8a9a2723e */ /* 0x001fe200000010ff */
[----:B------:R0:W-:Y:S04]  /*8ea0*/  STSM.16.M88.4 [R19+0x26800], R152 ;  /* 0x0268009813007844 */ /* 0x0001e80000000200 */
[----:B------:R0:W-:Y:S01]  /*8eb0*/  STSM.16.M88.4 [R184], R156 ;  /* 0x0000009cb8007844 */ /* 0x0001e20000000200 */
[----:B------:R1:W4:Y:S01]  /*8ec0*/  MUFU.EX2 R167, R163 ;  /* 0x000000a300a77308 */ /* 0x0003220000000800 */
[C---:B--2---:R-:W-:Y:S01]  /*8ed0*/  FADD.FTZ R8, R166.reuse, R9 ;  /* 0x00000009a6087221 */ /* 0x044fe20000010000 */
[----:B------:R-:W-:-:S06]  /*8ee0*/  F2FP.BF16.F32.PACK_AB R165, R166, R165 ;  /* 0x000000a5a6a5723e */ /* 0x000fcc00000010ff */
[----:B------:R-:W2:Y:S01]  /*8ef0*/  MUFU.EX2 R172, R172 ;  /* 0x000000ac00ac7308 */ /* 0x000ea20000000800 */
[C---:B---3--:R-:W-:Y:S01]  /*8f00*/  FADD.FTZ R11, R175.reuse, R10 ;  /* 0x0000000aaf0b7221 */ /* 0x048fe20000010000 */
[----:B-1----:R-:W-:Y:S02]  /*8f10*/  F2FP.BF16.F32.PACK_AB R163, R4, R3 ;  /* 0x0000000304a3723e */ /* 0x002fe400000010ff */
[----:B------:R-:W-:-:S03]  /*8f20*/  F2FP.BF16.F32.PACK_AB R164, R175, R164 ;  /* 0x000000a4afa4723e */ /* 0x000fc600000010ff */
[----:B------:R0:W-:Y:S01]  /*8f30*/  STSM.16.M88.4 [R22], R160 ;  /* 0x000000a016007844 */ /* 0x0001e20000000200 */
[----:B------:R-:W1:Y:S01]  /*8f40*/  MUFU.EX2 R173, R173 ;  /* 0x000000ad00ad7308 */ /* 0x000e620000000800 */
[----:B----4-:R-:W-:-:S07]  /*8f50*/  FADD.FTZ R9, R167, R8 ;  /* 0x00000008a7097221 */ /* 0x010fce0000010000 */
[----:B------:R-:W3:Y:S01]  /*8f60*/  MUFU.EX2 R180, R180 ;  /* 0x000000b400b47308 */ /* 0x000ee20000000800 */
[----:B--2---:R-:W-:Y:S01]  /*8f70*/  FADD.FTZ R4, R172, R11 ;  /* 0x0000000bac047221 */ /* 0x004fe20000010000 */
[----:B-1----:R-:W-:-:S03]  /*8f80*/  F2FP.BF16.F32.PACK_AB R166, R173, R172 ;  /* 0x000000acada6723e */ /* 0x002fc600000010ff */
[----:B------:R-:W-:Y:S01]  /*8f90*/  FADD.FTZ R3, R173, R4 ;  /* 0x00000004ad037221 */ /* 0x000fe20000010000 */
[C---:B---3--:R-:W-:Y:S01]  /*8fa0*/  F2FP.BF16.F32.PACK_AB R167, R180.reuse, R167 ;  /* 0x000000a7b4a7723e */ /* 0x048fe200000010ff */
[----:B------:R-:W-:-:S04]  /*8fb0*/  FADD.FTZ R4, R180, R9 ;  /* 0x00000009b4047221 */ /* 0x000fc80000010000 */
[----:B------:R0:W-:Y:S01]  /*8fc0*/  STSM.16.M88.4 [R23], R164 ;  /* 0x000000a417007844 */ /* 0x0001e20000000200 */
[----:B------:R-:W-:Y:S05]  /*8fd0*/  @!P0 BRA `(.L_x_7290) ;  /* 0x0000000000048947 */ /* 0x000fea0003800000 */
[----:B------:R-:W-:Y:S01]  /*8fe0*/  BPT.TRAP 0x1 ;  /* 0x000000040000795c */ /* 0x000fe20000300000 */
.L_x_7290:
[----:B------:R1:W2:Y:S01]  /*8ff0*/  SYNCS.PHASECHK.TRANS64.TRYWAIT P1, [UR22+0x28c50], R7 ;  /* 0x028c5007ff0075a7 */ /* 0x0002a20008020156 */
[----:B------:R-:W-:Y:S05]  /*9000*/  @!P0 BRA `(.L_x_7291) ;  /* 0x0000000000048947 */ /* 0x000fea0003800000 */
[----:B------:R-:W-:Y:S01]  /*9010*/  BPT.TRAP 0x1 ;  /* 0x000000040000795c */ /* 0x000fe20000300000 */
.L_x_7291:
[----:B--2---:R-:W-:Y:S05]  /*9020*/  @P1 BRA `(.L_x_7292) ;  /* 0x0000000000081947 */ /* 0x004fea0003800000 */
[----:B------:R-:W2:Y:S02]  /*9030*/  SYNCS.PHASECHK.TRANS64.TRYWAIT P1, [UR22+0x28c50], R7 ;  /* 0x028c5007ff0075a7 */ /* 0x000ea40008020156 */
[----:B--2---:R-:W-:Y:S05]  /*9040*/  @!P1 BRA `(.L_x_7293) ;  /* 0x0000007800b49947 */ /* 0x004fea0003800000 */
.L_x_7292:
        /* <DEDUP_REMOVED lines=34> */
.L_x_7294:
[----:B------:R-:W-:Y:S01]  /*9270*/  UIADD3 UR22, UR22, 0x28c60, URZ ;  /* 0x00028c6016167890 */ /* 0x000fe2000fffe03f */
[----:B------:R-:W-:Y:S01]  /*9280*/  ISETP.LT.AND P1, PT, RZ, UR21, PT ;  /* 0x00000015ff007c0c */ /* 0x000fe2000bf21270 */
[----:B------:R-:W-:Y:S01]  /*9290*/  UIADD3 UR21, UR21, -0x1, URZ ;  /* 0xffffffff15157890 */ /* 0x000fe2000fffe03f */
[----:B--2---:R-:W-:Y:S01]  /*92a0*/  IMAD.MOV.U32 R8, RZ, RZ, R5 ;  /* 0x000000ffff087224 */ /* 0x004fe200078e0005 */
[----:B------:R-:W-:Y:S01]  /*92b0*/  UPRMT UR22, UR40, 0x654, UR22 ;  /* 0x0000065428167896 */ /* 0x000fe20008000016 */
[----:B------:R-:W-:Y:S01]  /*92c0*/  IMAD.MOV.U32 R191, RZ, RZ, R6 ;  /* 0x000000ffffbf7224 */ /* 0x000fe200078e0006 */
[----:B------:R-:W-:-:S07]  /*92d0*/  UMOV UR23, UR38 ;  /* 0x0000002600177c82 */ /* 0x000fce0008000000 */
[----:B------:R-:W-:Y:S01]  /*92e0*/  SYNCS.ARRIVE.TRANS64.RED.A1T0 RZ, [UR22], RZ ;  /* 0x000000ffffff79a7 */ /* 0x000fe20008100416 */
[----:B------:R-:W-:Y:S05]  /*92f0*/  @P1 BRA `(.L_x_7295) ;  /* 0xffffffe000d81947 */ /* 0x000fea000383ffff */
.L_x_7284:
[----:B------:R-:W0:Y:S01]  /*9300*/  SHFL.BFLY PT, R0, R3, 0x2, 0x1f ;  /* 0x0c401f0003007f89 */ /* 0x000e2200000e0000 */
[----:B------:R-:W-:Y:S01]  /*9310*/  IMAD.MOV R13, RZ, RZ, -R18 ;  /* 0x000000ffff0d7224 */ /* 0x000fe200078e0a12 */
[----:B------:R-:W-:Y:S01]  /*9320*/  UIADD3 UR36, UR36, 0x1, URZ ;  /* 0x0000000124247890 */ /* 0x000fe2000fffe03f */
[----:B------:R-:W-:Y:S01]  /*9330*/  IMAD.U32 R10, RZ, RZ, UR10 ;  /* 0x0000000aff0a7e24 */ /* 0x000fe2000f8e00ff */
[----:B------:R-:W4:Y:S01]  /*9340*/  SHFL.BFLY PT, R9, R4, 0x2, 0x1f ;  /* 0x0c401f0004097f89 */ /* 0x000f2200000e0000 */
[----:B------:R-:W-:Y:S08]  /*9350*/  BAR.ARV 0x8, 0x100 ;  /* 0x0204000000007b1d */ /* 0x000ff00000002000 */
[----:B------:R-:W-:Y:S01]  /*9360*/  BAR.SYNC.DEFER_BLOCKING 0xf, 0x100 ;  /* 0x03c4000000007b1d */ /* 0x000fe20000010000 */
[----:B------:R-:W-:-:S02]  /*9370*/  ISETP.NE.AND P0, PT, R2, R13, PT ;  /* 0x0000000d0200720c */ /* 0x000fc40003f05270 */
[----:B------:R-:W-:Y:S01]  /*9380*/  MOV R13, UR10 ;  /* 0x0000000a000d7c02 */ /* 0x000fe20008000f00 */
[----:B01----:R-:W-:Y:S01]  /*9390*/  FADD.FTZ R7, R0, R3 ;  /* 0x0000000300077221 */ /* 0x003fe20000010000 */
[----:B------:R-:W-:Y:S01]  /*93a0*/  MOV R3, UR38 ;  /* 0x0000002600037c02 */ /* 0x000fe20008000f00 */
[----:B------:R-:W-:Y:S01]  /*93b0*/  UIADD3 UR38, UR38, 0x1, URZ ;  /* 0x0000000126267890 */ /* 0x000fe2000fffe03f */
[----:B----4-:R-:W-:Y:S02]  /*93c0*/  FADD.FTZ R9, R9, R4 ;  /* 0x0000000409097221 */ /* 0x010fe40000010000 */
[----:B------:R-:W0:Y:S01]  /*93d0*/  SHFL.BFLY PT, R0, R7, 0x1, 0x1f ;  /* 0x0c201f0007007f89 */ /* 0x000e2200000e0000 */
[----:B------:R-:W-:Y:S01]  /*93e0*/  IMAD.MOV.U32 R4, RZ, RZ, RZ ;  /* 0x000000ffff047224 */ /* 0x000fe200078e00ff */
[----:B------:R-:W-:-:S03]  /*93f0*/  UISETP.NE.AND UP0, UPT, UR38, 0x2, UPT ;  /* 0x000000022600788c */ /* 0x000fc6000bf05270 */
[----:B------:R-:W-:Y:S01]  /*9400*/  @!P0 IMAD R3, R3, 0x40, R16 ;  /* 0x0000004003038824 */ /* 0x000fe200078e0210 */
[----:B------:R-:W1:Y:S01]  /*9410*/  SHFL.BFLY PT, R8, R9, 0x1, 0x1f ;  /* 0x0c201f0009087f89 */ /* 0x000e6200000e0000 */
[----:B------:R-:W-:Y:S02]  /*9420*/  USEL UR4, URZ, 0x1, UP0 ;  /* 0x000000013f047887 */ /* 0x000fe40008000000 */
[----:B------:R-:W-:Y:S02]  /*9430*/  USEL UR38, UR38, URZ, UP0 ;  /* 0x0000003f26267287 */ /* 0x000fe40008000000 */
[----:B------:R-:W-:Y:S01]  /*9440*/  ULOP3.LUT UR37, UR37, UR4, URZ, 0x3c, !UPT ;  /* 0x0000000425257292 */ /* 0x000fe2000f8e3c3f */
[----:B0-----:R-:W-:Y:S01]  /*9450*/  FADD.FTZ R11, R7, R0 ;  /* 0x00000000070b7221 */ /* 0x001fe20000010000 */
[----:B------:R-:W-:Y:S02]  /*9460*/  IMAD.MOV.U32 R0, RZ, RZ, RZ ;  /* 0x000000ffff007224 */ /* 0x000fe400078e00ff */
[----:B-1----:R-:W-:-:S02]  /*9470*/  FADD.FTZ R8, R9, R8 ;  /* 0x0000000809087221 */ /* 0x002fc40000010000 */
[----:B------:R-:W-:Y:S02]  /*9480*/  FSETP.NE.FTZ.AND P1, PT, R11, RZ, PT ;  /* 0x000000ff0b00720b */ /* 0x000fe40003f35000 */
[----:B------:R-:W-:Y:S01]  /*9490*/  @!P0 LEA R9, R3, UR42, 0x2 ;  /* 0x0000002a03098c11 */ /* 0x000fe2000f8e10ff */
[----:B------:R-:W-:Y:S01]  /*94a0*/  IMAD.MOV.U32 R3, RZ, RZ, -0x800000 ;  /* 0xff800000ff037424 */ /* 0x000fe200078e00ff */
[----:B------:R-:W-:-:S09]  /*94b0*/  FSETP.NE.FTZ.AND P2, PT, R8, RZ, PT ;  /* 0x000000ff0800720b */ /* 0x000fd20003f55000 */
[----:B------:R-:W0:Y:S08]  /*94c0*/  @P1 MUFU.RCP R0, R11 ;  /* 0x0000000b00001308 */ /* 0x000e300000001000 */
[----:B------:R-:W1:Y:S08]  /*94d0*/  @P2 MUFU.RCP R4, R8 ;  /* 0x0000000800042308 */ /* 0x000e700000001000 */
[----:B------:R-:W4:Y:S01]  /*94e0*/  @P1 MUFU.LG2 R11, R11 ;  /* 0x0000000b000b1308 */ /* 0x000f220000000c00 */
[----:B0-----:R-:W-:Y:S01]  /*94f0*/  @!P0 STS [R9+0x28800], R0 ;  /* 0x0288000009008388 */ /* 0x001fe20000000800 */
[-C--:B------:R-:W-:Y:S01]  /*9500*/  FMUL.FTZ R195, R24, R0.reuse ;  /* 0x0000000018c37220 */ /* 0x080fe20000410000 */
[-C--:B------:R-:W-:Y:S01]  /*9510*/  FMUL.FTZ R21, R25, R0.reuse ;  /* 0x0000000019157220 */ /* 0x080fe20000410000 */
[-C--:B------:R-:W-:Y:S01]  /*9520*/  FMUL.FTZ R192, R28, R0.reuse ;  /* 0x000000001cc07220 */ /* 0x080fe20000410000 */
[-C--:B------:R-:W-:Y:S01]  /*9530*/  FMUL.FTZ R7, R29, R0.reuse ;  /* 0x000000001d077220 */ /* 0x080fe20000410000 */
[-C--:B------:R-:W-:Y:S01]  /*9540*/  FMUL.FTZ R208, R32, R0.reuse ;  /* 0x0000000020d07220 */ /* 0x080fe20000410000 */
[-C--:B------:R-:W-:Y:S01]  /*9550*/  FMUL.FTZ R206, R33, R0.reuse ;  /* 0x0000000021ce7220 */ /* 0x080fe20000410000 */
[----:B------:R4:W0:Y:S01]  /*9560*/  @P2 MUFU.LG2 R12, R8 ;  /* 0x00000008000c2308 */ /* 0x0008220000000c00 */
        /* <DEDUP_REMOVED lines=8> */
[----:B----4-:R-:W-:Y:S01]  /*95f0*/  @P1 FMUL.FTZ R8, R11, 0.69314718246459960938 ;  /* 0x3f3172180b081820 */ /* 0x010fe20000410000 */
[-C--:B------:R-:W-:Y:S01]  /*9600*/  FMUL.FTZ R198, R49, R0.reuse ;  /* 0x0000000031c67220 */ /* 0x080fe20000410000 */
[----:B-1----:R-:W-:Y:S01]  /*9610*/  @P1 FMUL.FTZ R9, R10, 0.69314718246459960938 ;  /* 0x3f3172180a091820 */ /* 0x002fe20000410000 */
[----:B------:R-:W-:Y:S01]  /*9620*/  @P2 FMUL.FTZ R10, R13, 0.69314718246459960938 ;  /* 0x3f3172180d0a2820 */ /* 0x000fe20000410000 */
        /* <DEDUP_REMOVED lines=22> */
[-C--:B--23--:R-:W-:Y:S01]  /*9790*/  FMUL.FTZ R167, R93, R0.reuse ;  /* 0x000000005da77220 */ /* 0x08cfe20000410000 */
        /* <DEDUP_REMOVED lines=97> */
.L_x_7249:
        /* <DEDUP_REMOVED lines=10> */
[----:B------:R-:W1:Y:S01]  /*9e50*/  SHFL.IDX PT, R6, R211, RZ, 0x1f ;  /* 0x00001fffd3067589 */ /* 0x000e6200000e0000 */
[----:B------:R-:W-:Y:S01]  /*9e60*/  IMAD R9, R210, 0x40, R17 ;  /* 0x00000040d2097824 */ /* 0x000fe200078e0211 */
[----:B------:R-:W-:Y:S01]  /*9e70*/  F2FP.BF16.F32.PACK_AB R120, R121, R120 ;  /* 0x000000787978723e */ /* 0x000fe200000010ff */
[----:B------:R-:W-:-:S04]  /*9e80*/  USHF.R.S32.HI UR12, URZ, 0x1f, UR45 ;  /* 0x0000001f3f0c7899 */ /* 0x000fc8000801142d */
[----:B------:R-:W-:Y:S01]  /*9e90*/  BAR.SYNC.DEFER_BLOCKING 0x1, 0x100 ;  /* 0x0044000000007b1d */ /* 0x000fe20000010000 */
[----:B------:R-:W-:Y:S01]  /*9ea0*/  F2FP.BF16.F32.PACK_AB R121, R156, R154 ;  /* 0x0000009a9c79723e */ /* 0x000fe200000010ff */
[----:B------:R-:W-:Y:S01]  /*9eb0*/  USHF.R.S32.HI UR13, URZ, 0x1f, UR43 ;  /* 0x0000001f3f0d7899 */ /* 0x000fe2000801142b */
        /* <DEDUP_REMOVED lines=10> */
[----:B-1----:R-:W-:Y:S01]  /*9f60*/  ISETP.NE.AND P0, PT, R6, RZ, PT ;  /* 0x000000ff0600720c */ /* 0x002fe20003f05270 */
[----:B------:R-:W-:Y:S01]  /*9f70*/  IMAD.U32 R96, RZ, RZ, UR6 ;  /* 0x00000006ff607e24 */ /* 0x000fe2000f8e00ff */
[----:B------:R-:W-:Y:S01]  /*9f80*/  F2FP.BF16.F32.PACK_AB R146, R149, R148 ;  /* 0x000000949592723e */ /* 0x000fe200000010ff */
[----:B------:R-:W-:Y:S01]  /*9f90*/  IMAD.U32 R97, RZ, RZ, UR7 ;  /* 0x00000007ff617e24 */ /* 0x000fe2000f8e00ff */
[----:B------:R-:W-:Y:S01]  /*9fa0*/  F2FP.BF16.F32.PACK_AB R147, R151, R150 ;  /* 0x000000969793723e */ /* 0x000fe200000010ff */
[----:B------:R-:W-:-:S04]  /*9fb0*/  IMAD.WIDE R4, R215, 0x2, R96 ;  /* 0x00000002d7047825 */ /* 0x000fc800078e0260 */
[----:B------:R-:W-:Y:S01]  /*9fc0*/  IMAD.WIDE R96, R9, 0x2, R96 ;  /* 0x0000000209607825 */ /* 0x000fe200078e0260 */
[C---:B------:R-:W-:Y:S02]  /*9fd0*/  IADD3 R45, P2, R4.reuse, 0x20, RZ ;  /* 0x00000020042d7810 */ /* 0x040fe40007f5e0ff */
[C---:B------:R-:W-:Y:S02]  /*9fe0*/  IADD3 R49, P3, R4.reuse, 0x40, RZ ;  /* 0x0000004004317810 */ /* 0x040fe40007f7e0ff */
[C---:B------:R-:W-:Y:S02]  /*9ff0*/  IADD3 R61, P5, R4.reuse, 0x2000, RZ ;  /* 0x00002000043d7810 */ /* 0x040fe40007fbe0ff */
[----:B------:R-:W-:Y:S01]  /*a000*/  LOP3.LUT R12, R45, 0x380, RZ, 0xc0, !PT ;  /* 0x000003802d0c7812 */ /* 0x000fe200078ec0ff */
[--C-:B------:R-:W-:Y:S01]  /*a010*/  IMAD.X R13, RZ, RZ, R5.reuse, P3 ;  /* 0x000000ffff0d7224 */ /* 0x100fe200018e0605 */
[----:B------:R-:W-:Y:S01]  /*a020*/  LOP3.LUT R14, R49, 0x380, RZ, 0xc0, !PT ;  /* 0x00000380310e7812 */ /* 0x000fe200078ec0ff */
[----:B------:R-:W-:Y:S01]  /*a030*/  IMAD.X R25, RZ, RZ, R5, P5 ;  /* 0x000000ffff197224 */ /* 0x000fe200028e0605 */
[----:B------:R-:W-:-:S02]  /*a040*/  IADD3 R53, P4, R4, 0x60, RZ ;  /* 0x0000006004357810 */ /* 0x000fc40007f9e0ff */
[----:B------:R-:W-:Y:S02]  /*a050*/  SHF.R.U64 R12, R12, 0x3, RZ ;  /* 0x000000030c0c7819 */ /* 0x000fe400000012ff */
[----:B------:R-:W-:Y:S01]  /*a060*/  SHF.R.U64 R14, R14, 0x3, RZ ;  /* 0x000000030e0e7819 */ /* 0x000fe200000012ff */
[--C-:B------:R-:W-:Y:S01]  /*a070*/  IMAD.X R15, RZ, RZ, R5.reuse, P4 ;  /* 0x000000ffff0f7224 */ /* 0x100fe200020e0605 */
[----:B------:R-:W-:Y:S02]  /*a080*/  IADD3 R36, P5, R4, 0x4040, RZ ;  /* 0x0000404004247810 */ /* 0x000fe40007fbe0ff */
[----:B------:R-:W-:Y:S02]  /*a090*/  LOP3.LUT R130, R12, R45, RZ, 0x3c, !PT ;  /* 0x0000002d0c827212 */ /* 0x000fe400078e3cff */
[----:B------:R-:W-:Y:S01]  /*a0a0*/  IADD3 R37, P4, R4, 0x4020, RZ ;  /* 0x0000402004257810 */ /* 0x000fe20007f9e0ff */
[----:B------:R-:W-:Y:S01]  /*a0b0*/  IMAD.X R109, RZ, RZ, R5, P5 ;  /* 0x000000ffff6d7224 */ /* 0x000fe200028e0605 */
[----:B------:R-:W-:-:S02]  /*a0c0*/  LOP3.LUT R12, R14, R49, RZ, 0x3c, !PT ;  /* 0x000000310e0c7212 */ /* 0x000fc400078e3cff */
[----:B------:R-:W-:Y:S01]  /*a0d0*/  LOP3.LUT R49, R36, 0x380, RZ, 0xc0, !PT ;  /* 0x0000038024317812 */ /* 0x000fe200078ec0ff */
[--C-:B------:R-:W-:Y:S01]  /*a0e0*/  IMAD.X R105, RZ, RZ, R5.reuse, P4 ;  /* 0x000000ffff697224 */ /* 0x100fe200020e0605 */
[C---:B------:R-:W-:Y:S02]  /*a0f0*/  IADD3 R65, P6, R4.reuse, 0x2020, RZ ;  /* 0x0000202004417810 */ /* 0x040fe40007fde0ff */
[----:B------:R-:W-:Y:S02]  /*a100*/  SHF.R.U64 R49, R49, 0x3, RZ ;  /* 0x0000000331317819 */ /* 0x000fe400000012ff */
[C---:B------:R-:W-:Y:S01]  /*a110*/  IADD3 R10, P4, R4.reuse, 0x6060, RZ ;  /* 0x00006060040a7810 */ /* 0x040fe20007f9e0ff */
[----:B------:R-:W-:Y:S01]  /*a120*/  IMAD.X R29, RZ, RZ, R5, P6 ;  /* 0x000000ffff1d7224 */ /* 0x000fe200030e0605 */
[----:B------:R-:W-:Y:S02]  /*a130*/  IADD3 R69, P1, R4, 0x2040, RZ ;  /* 0x0000204004457810 */ /* 0x000fe40007f3e0ff */
[----:B------:R-:W-:-:S02]  /*a140*/  LOP3.LUT R108, R49, R36, RZ, 0x3c, !PT ;  /* 0x00000024316c7212 */ /* 0x000fc400078e3cff */
[----:B------:R-:W-:Y:S02]  /*a150*/  IADD3 R33, P6, R4, 0x4060, RZ ;  /* 0x0000406004217810 */ /* 0x000fe40007fde0ff */
[----:B------:R-:W-:Y:S02]  /*a160*/  LOP3.LUT R49, R10, 0x380, RZ, 0xc0, !PT ;  /* 0x000003800a317812 */ /* 0x000fe400078ec0ff */
[-C--:B------:R-:W-:Y:S02]  /*a170*/  IADD3.X R41, RZ, R5.reuse, RZ, P1, !PT ;  /* 0x00000005ff297210 */ /* 0x080fe40000ffe4ff */
[----:B------:R-:W-:Y:S02]  /*a180*/  IADD3.X R131, RZ, R5, RZ, P2, !PT ;  /* 0x00000005ff837210 */ /* 0x000fe400017fe4ff */
[C---:B------:R-:W-:Y:S02]  /*a190*/  IADD3 R6, P1, R4.reuse, 0x6000, RZ ;  /* 0x0000600004067810 */ /* 0x040fe40007f3e0ff */
[----:B------:R-:W-:-:S02]  /*a1a0*/  IADD3 R73, P2, R4, 0x2060, RZ ;  /* 0x0000206004497810 */ /* 0x000fc40007f5e0ff */
[----:B------:R-:W-:Y:S01]  /*a1b0*/  LOP3.LUT R24, R53, 0x380, RZ, 0xc0, !PT ;  /* 0x0000038035187812 */ /* 0x000fe200078ec0ff */
[--C-:B------:R-:W-:Y:S01]  /*a1c0*/  IMAD.X R123, RZ, RZ, R5.reuse, P1 ;  /* 0x000000ffff7b7224 */ /* 0x100fe200008e0605 */
[----:B------:R-:W-:Y:S01]  /*a1d0*/  LOP3.LUT R48, R33, 0x380, RZ, 0xc0, !PT ;  /* 0x0000038021307812 */ /* 0x000fe200078ec0ff */
[----:B------:R-:W-:Y:S01]  /*a1e0*/  IMAD.X R57, RZ, RZ, R5, P2 ;  /* 0x000000ffff397224 */ /* 0x000fe200010e0605 */
[----:B------:R-:W-:Y:S02]  /*a1f0*/  SHF.R.U64 R49, R49, 0x3, RZ ;  /* 0x0000000331317819 */ /* 0x000fe400000012ff */
[----:B------:R-:W-:Y:S02]  /*a200*/  SHF.R.U64 R24, R24, 0x3, RZ ;  /* 0x0000000318187819 */ /* 0x000fe400000012ff */
[----:B------:R-:W-:Y:S02]  /*a210*/  LOP3.LUT R44, R73, 0x380, RZ, 0xc0, !PT ;  /* 0x00000380492c7812 */ /* 0x000fe400078ec0ff */
[----:B------:R-:W-:-:S02]  /*a220*/  SHF.R.U64 R48, R48, 0x3, RZ ;  /* 0x0000000330307819 */ /* 0x000fc400000012ff */
[----:B------:R-:W-:Y:S02]  /*a230*/  LOP3.LUT R10, R49, R10, RZ, 0x3c, !PT ;  /* 0x0000000a310a7212 */ /* 0x000fe400078e3cff */
[----:B------:R-:W-:Y:S02]  /*a240*/  IADD3 R49, P1, R96, 0x4000, RZ ;  /* 0x0000400060317810 */ /* 0x000fe40007f3e0ff */
[C---:B------:R-:W-:Y:S02]  /*a250*/  IADD3 R32, P3, R4.reuse, 0x4000, RZ ;  /* 0x0000400004207810 */ /* 0x040fe40007f7e0ff */
[----:B------:R-:W-:Y:S02]  /*a260*/  LOP3.LUT R11, R4, 0x380, RZ, 0xc0, !PT ;  /* 0x00000380040b7812 */ /* 0x000fe400078ec0ff */
[----:B------:R-:W-:Y:S01]  /*a270*/  LOP3.LUT R14, R24, R53, RZ, 0x3c, !PT ;  /* 0x00000035180e7212 */ /* 0x000fe200078e3cff */
[----:B------:R-:W-:Y:S01]  /*a280*/  IMAD.X R101, RZ, RZ, R5, P3 ;  /* 0x000000ffff657224 */ /* 0x000fe200018e0605 */
[----:B------:R-:W-:-:S02]  /*a290*/  SHF.R.U64 R44, R44, 0x3, RZ ;  /* 0x000000032c2c7819 */ /* 0x000fc400000012ff */
[----:B------:R-:W-:Y:S02]  /*a2a0*/  LOP3.LUT R118, R48, R33, RZ, 0x3c, !PT ;  /* 0x0000002130767212 */ /* 0x000fe400078e3cff */
[----:B------:R-:W-:Y:S02]  /*a2b0*/  LOP3.LUT R24, R61, 0x380, RZ, 0xc0, !PT ;  /* 0x000003803d187812 */ /* 0x000fe400078ec0ff */
[----:B------:R-:W-:Y:S02]  /*a2c0*/  LOP3.LUT R28, R65, 0x380, RZ, 0xc0, !PT ;  /* 0x00000380411c7812 */ /* 0x000fe400078ec0ff */
[----:B------:R-:W-:Y:S02]  /*a2d0*/  LOP3.LUT R48, R49, 0x380, RZ, 0xc0, !PT ;  /* 0x0000038031307812 */ /* 0x000fe400078ec0ff */
[C---:B------:R-:W-:Y:S02]  /*a2e0*/  IADD3 R8, P2, R4.reuse, 0x6020, RZ ;  /* 0x0000602004087810 */ /* 0x040fe40007f5e0ff */
[----:B------:R-:W-:-:S02]  /*a2f0*/  IADD3 R20, P3, R4, 0x6040, RZ ;  /* 0x0000604004147810 */ /* 0x000fc40007f7e0ff */
[----:B------:R-:W-:Y:S01]  /*a300*/  SHF.R.U64 R11, R11, 0x3, RZ ;  /* 0x000000030b0b7819 */ /* 0x000fe200000012ff */
[--C-:B------:R-:W-:Y:S01]  /*a310*/  IMAD.X R127, RZ, RZ, R5.reuse, P2 ;  /* 0x000000ffff7f7224 */ /* 0x100fe200010e0605 */
[----:B------:R-:W-:Y:S01]  /*a320*/  LOP3.LUT R56, R44, R73, RZ, 0x3c, !PT ;  /* 0x000000492c387212 */ /* 0x000fe200078e3cff */
[----:B------:R-:W-:Y:S01]  /*a330*/  IMAD.X R9, RZ, RZ, R5, P3 ;  /* 0x000000ffff097224 */ /* 0x000fe200018e0605 */
[----:B------:R-:W-:Y:S02]  /*a340*/  SHF.R.U64 R24, R24, 0x3, RZ ;  /* 0x0000000318187819 */ /* 0x000fe400000012ff */
[----:B------:R-:W-:Y:S02]  /*a350*/  SHF.R.U64 R28, R28, 0x3, RZ ;  /* 0x000000031c1c7819 */ /* 0x000fe400000012ff */
[----:B------:R-:W-:Y:S02]  /*a360*/  LOP3.LUT R44, R37, 0x380, RZ, 0xc0, !PT ;  /* 0x00000380252c7812 */ /* 0x000fe400078ec0ff */
[----:B------:R-:W-:-:S02]  /*a370*/  SHF.R.U64 R48, R48, 0x3, RZ ;  /* 0x0000000330307819 */ /* 0x000fc400000012ff */
[----:B------:R-:W-:Y:S02]  /*a380*/  LOP3.LUT R45, R32, 0x380, RZ, 0xc0, !PT ;  /* 0x00000380202d7812 */ /* 0x000fe400078ec0ff */
[----:B------:R-:W-:Y:S01]  /*a390*/  LOP3.LUT R4, R11, R4, RZ, 0x3c, !PT ;  /* 0x000000040b047212 */ /* 0x000fe200078e3cff */
[----:B------:R-:W-:Y:S01]  /*a3a0*/  IMAD.X R11, RZ, RZ, R5, P4 ;  /* 0x000000ffff0b7224 */ /* 0x000fe200020e0605 */
[----:B------:R-:W-:Y:S02]  /*a3b0*/  IADD3.X R119, RZ, R5, RZ, P6, !PT ;  /* 0x00000005ff777210 */ /* 0x000fe400037fe4ff */
[----:B------:R-:W-:Y:S02]  /*a3c0*/  LOP3.LUT R24, R24, R61, RZ, 0x3c, !PT ;  /* 0x0000003d18187212 */ /* 0x000fe400078e3cff */
[----:B------:R-:W-:Y:S02]  /*a3d0*/  LOP3.LUT R28, R28, R65, RZ, 0x3c, !PT ;  /* 0x000000411c1c7212 */ /* 0x000fe400078e3cff */
[----:B------:R-:W-:-:S02]  /*a3e0*/  SHF.R.U64 R44, R44, 0x3, RZ ;  /* 0x000000032c2c7819 */ /* 0x000fc400000012ff */
[----:B------:R-:W-:Y:S02]  /*a3f0*/  LOP3.LUT R48, R48, R49, RZ, 0x3c, !PT ;  /* 0x0000003130307212 */ /* 0x000fe400078e3cff */
[----:B------:R-:W-:Y:S02]  /*a400*/  SHF.R.U64 R45, R45, 0x3, RZ ;  /* 0x000000032d2d7819 */ /* 0x000fe400000012ff */
[C---:B------:R-:W-:Y:S02]  /*a410*/  IADD3 R65, P4, R96.reuse, 0x1000, RZ ;  /* 0x0000100060417810 */ /* 0x040fe40007f9e0ff */
[C---:B------:R-:W-:Y:S02]  /*a420*/  IADD3 R61, P3, R96.reuse, 0x2000, RZ ;  /* 0x00002000603d7810 */ /* 0x040fe40007f7e0ff */
[C---:B------:R-:W-:Y:S02]  /*a430*/  IADD3 R53, P2, R96.reuse, 0x3000, RZ ;  /* 0x0000300060357810 */ /* 0x040fe40007f5e0ff */
[----:B------:R-:W-:-:S02]  /*a440*/  IADD3 R49, P6, R96, 0x5000, RZ ;  /* 0x0000500060317810 */ /* 0x000fc40007fde0ff */
[----:B------:R-:W-:Y:S02]  /*a450*/  LOP3.LUT R104, R44, R37, RZ, 0x3c, !PT ;  /* 0x000000252c687212 */ /* 0x000fe400078e3cff */
[----:B------:R-:W-:Y:S02]  /*a460*/  LOP3.LUT R100, R45, R32, RZ, 0x3c, !PT ;  /* 0x000000202d647212 */ /* 0x000fe400078e3cff */
[----:B------:R-:W-:Y:S02]  /*a470*/  LOP3.LUT R37, R8, 0x380, RZ, 0xc0, !PT ;  /* 0x0000038008257812 */ /* 0x000fe400078ec0ff */
[----:B------:R-:W-:Y:S02]  /*a480*/  LOP3.LUT R64, R65, 0x380, RZ, 0xc0, !PT ;  /* 0x0000038041407812 */ /* 0x000fe400078ec0ff */
[----:B------:R-:W-:Y:S02]  /*a490*/  LOP3.LUT R60, R61, 0x380, RZ, 0xc0, !PT ;  /* 0x000003803d3c7812 */ /* 0x000fe400078ec0ff */
[----:B------:R-:W-:-:S02]  /*a4a0*/  LOP3.LUT R52, R53, 0x380, RZ, 0xc0, !PT ;  /* 0x0000038035347812 */ /* 0x000fc400078ec0ff */
[----:B------:R-:W-:Y:S02]  /*a4b0*/  LOP3.LUT R44, R49, 0x380, RZ, 0xc0, !PT ;  /* 0x00000380312c7812 */ /* 0x000fe400078ec0ff */
[----:B------:R-:W-:Y:S02]  /*a4c0*/  LOP3.LUT R40, R69, 0x380, RZ, 0xc0, !PT ;  /* 0x0000038045287812 */ /* 0x000fe400078ec0ff */
[----:B------:R-:W-:Y:S02]  /*a4d0*/  LOP3.LUT R33, R6, 0x380, RZ, 0xc0, !PT ;  /* 0x0000038006217812 */ /* 0x000fe400078ec0ff */
[----:B------:R-:W-:Y:S02]  /*a4e0*/  LOP3.LUT R45, R20, 0x380, RZ, 0xc0, !PT ;  /* 0x00000380142d7812 */ /* 0x000fe400078ec0ff */
[----:B------:R-:W-:Y:S02]  /*a4f0*/  SHF.R.U64 R37, R37, 0x3, RZ ;  /* 0x0000000325257819 */ /* 0x000fe400000012ff */
[----:B------:R-:W-:-:S02]  /*a500*/  SHF.R.U64 R64, R64, 0x3, RZ ;  /* 0x0000000340407819 */ /* 0x000fc400000012ff */
[----:B------:R-:W-:Y:S02]  /*a510*/  SHF.R.U64 R60, R60, 0x3, RZ ;  /* 0x000000033c3c7819 */ /* 0x000fe400000012ff */
[----:B------:R-:W-:Y:S02]  /*a520*/  SHF.R.U64 R52, R52, 0x3, RZ ;  /* 0x0000000334347819 */ /* 0x000fe400000012ff */
[----:B------:R-:W-:Y:S02]  /*a530*/  SHF.R.U64 R44, R44, 0x3, RZ ;  /* 0x000000032c2c7819 */ /* 0x000fe400000012ff */
[----:B------:R-:W-:Y:S02]  /*a540*/  SHF.R.U64 R40, R40, 0x3, RZ ;  /* 0x0000000328287819 */ /* 0x000fe400000012ff */
[----:B------:R-:W-:Y:S02]  /*a550*/  SHF.R.U64 R33, R33, 0x3, RZ ;  /* 0x0000000321217819 */ /* 0x000fe400000012ff */
[----:B------:R-:W-:-:S02]  /*a560*/  SHF.R.U64 R45, R45, 0x3, RZ ;  /* 0x000000032d2d7819 */ /* 0x000fc400000012ff */
[----:B------:R-:W-:Y:S02]  /*a570*/  LOP3.LUT R126, R37, R8, RZ, 0x3c, !PT ;  /* 0x00000008257e7212 */ /* 0x000fe400078e3cff */
[----:B------:R-:W-:Y:S02]  /*a580*/  LOP3.LUT R64, R64, R65, RZ, 0x3c, !PT ;  /* 0x0000004140407212 */ /* 0x000fe400078e3cff */
[----:B------:R-:W-:Y:S01]  /*a590*/  LOP3.LUT R60, R60, R61, RZ, 0x3c, !PT ;  /* 0x0000003d3c3c7212 */ /* 0x000fe200078e3cff */
[--C-:B------:R-:W-:Y:S01]  /*a5a0*/  IMAD.X R61, RZ, RZ, R97.reuse, P3 ;  /* 0x000000ffff3d7224 */ /* 0x100fe200018e0661 */
[----:B------:R-:W-:Y:S01]  /*a5b0*/  LOP3.LUT R52, R52, R53, RZ, 0x3c, !PT ;  /* 0x0000003534347212 */ /* 0x000fe200078e3cff */
[--C-:B------:R-:W-:Y:S01]  /*a5c0*/  IMAD.X R53, RZ, RZ, R97.reuse, P2 ;  /* 0x000000ffff357224 */ /* 0x100fe200010e0661 */
[----:B------:R-:W-:Y:S01]  /*a5d0*/  LOP3.LUT R44, R44, R49, RZ, 0x3c, !PT ;  /* 0x000000312c2c7212 */ /* 0x000fe200078e3cff */
[----:B------:R-:W-:Y:S01]  /*a5e0*/  IMAD.X R49, RZ, RZ, R97, P1 ;  /* 0x000000ffff317224 */ /* 0x000fe200008e0661 */
[----:B------:R-:W-:-:S02]  /*a5f0*/  MOV R73, R4 ;  /* 0x0000000400497202 */ /* 0x000fc40000000f00 */
[----:B------:R-:W-:Y:S02]  /*a600*/  LOP3.LUT R40, R40, R69, RZ, 0x3c, !PT ;  /* 0x0000004528287212 */ /* 0x000fe400078e3cff */
[----:B------:R-:W-:Y:S02]  /*a610*/  LOP3.LUT R122, R33, R6, RZ, 0x3c, !PT ;  /* 0x00000006217a7212 */ /* 0x000fe400078e3cff */
[----:B------:R-:W-:Y:S02]  /*a620*/  LOP3.LUT R8, R45, R20, RZ, 0x3c, !PT ;  /* 0x000000142d087212 */ /* 0x000fe400078e3cff */
[----:B------:R-:W-:Y:S02]  /*a630*/  IADD3.X R65, RZ, R97, RZ, P4, !PT ;  /* 0x00000061ff417210 */ /* 0x000fe400027fe4ff */
[----:B------:R-:W-:Y:S02]  /*a640*/  F2FP.BF16.F32.PACK_AB R4, R21, R195 ;  /* 0x000000c31504723e */ /* 0x000fe400000010ff */
[----:B------:R-:W-:-:S02]  /*a650*/  IADD3 R45, P5, R96, 0x6000, RZ ;  /* 0x00006000602d7810 */ /* 0x000fc40007fbe0ff */
[C---:B------:R-:W-:Y:S02]  /*a660*/  IADD3 R37, P4, R96.reuse, 0x7000, RZ ;  /* 0x0000700060257810 */ /* 0x040fe40007f9e0ff */
[C---:B------:R-:W-:Y:S02]  /*a670*/  IADD3 R33, P3, R96.reuse, 0x8000, RZ ;  /* 0x0000800060217810 */ /* 0x040fe40007f7e0ff */
[C---:B------:R-:W-:Y:S02]  /*a680*/  IADD3 R69, P2, R96.reuse, 0x9000, RZ ;  /* 0x0000900060457810 */ /* 0x040fe40007f5e0ff */
[----:B------:R-:W-:Y:S02]  /*a690*/  IADD3 R21, P1, R96, 0xa000, RZ ;  /* 0x0000a00060157810 */ /* 0x000fe40007f3e0ff */
[----:B------:R-:W-:Y:S02]  /*a6a0*/  F2FP.BF16.F32.PACK_AB R6, R7, R192 ;  /* 0x000000c00706723e */ /* 0x000fe400000010ff */
[----:B------:R-:W-:-:S02]  /*a6b0*/  F2FP.BF16.F32.PACK_AB R5, R27, R26 ;  /* 0x0000001a1b05723e */ /* 0x000fc400000010ff */
[----:B------:R-:W-:Y:S02]  /*a6c0*/  F2FP.BF16.F32.PACK_AB R7, R31, R30 ;  /* 0x0000001e1f07723e */ /* 0x000fe400000010ff */
[----:B------:R-:W-:Y:S02]  /*a6d0*/  LOP3.LUT R36, R45, 0x380, RZ, 0xc0, !PT ;  /* 0x000003802d247812 */ /* 0x000fe400078ec0ff */
[----:B------:R-:W-:Y:S01]  /*a6e0*/  LOP3.LUT R32, R37, 0x380, RZ, 0xc0, !PT ;  /* 0x0000038025207812 */ /* 0x000fe200078ec0ff */
[----:B------:R0:W-:Y:S01]  /*a6f0*/  STSM.16.M88.4 [R73], R4 ;  /* 0x0000000449007844 */ /* 0x0001e20000000200 */
[----:B------:R-:W-:Y:S02]  /*a700*/  LOP3.LUT R20, R33, 0x380, RZ, 0xc0, !PT ;  /* 0x0000038021147812 */ /* 0x000fe400078ec0ff */
[----:B------:R-:W-:Y:S02]  /*a710*/  LOP3.LUT R68, R69, 0x380, RZ, 0xc0, !PT ;  /* 0x0000038045447812 */ /* 0x000fe400078ec0ff */
[----:B------:R-:W-:-:S02]  /*a720*/  LOP3.LUT R72, R21, 0x380, RZ, 0xc0, !PT ;  /* 0x0000038015487812 */ /* 0x000fc400078ec0ff */
[----:B------:R-:W-:Y:S02]  /*a730*/  SHF.R.U64 R36, R36, 0x3, RZ ;  /* 0x0000000324247819 */ /* 0x000fe400000012ff */
[----:B------:R-:W-:Y:S02]  /*a740*/  SHF.R.U64 R32, R32, 0x3, RZ ;  /* 0x0000000320207819 */ /* 0x000fe400000012ff */
[----:B------:R-:W-:Y:S02]  /*a750*/  SHF.R.U64 R20, R20, 0x3, RZ ;  /* 0x0000000314147819 */ /* 0x000fe400000012ff */
[----:B------:R-:W-:Y:S02]  /*a760*/  SHF.R.U64 R68, R68, 0x3, RZ ;  /* 0x0000000344447819 */ /* 0x000fe400000012ff */
[----:B------:R-:W-:Y:S01]  /*a770*/  SHF.R.U64 R72, R72, 0x3, RZ ;  /* 0x0000000348487819 */ /* 0x000fe200000012ff */
[----:B0-----:R-:W-:Y:S01]  /*a780*/  IMAD.X R73, RZ, RZ, R97, P1 ;  /* 0x000000ffff497224 */ /* 0x001fe200008e0661 */
[----:B------:R-:W-:-:S02]  /*a790*/  LOP3.LUT R5, R96, 0x380, RZ, 0xc0, !PT ;  /* 0x0000038060057812 */ /* 0x000fc400078ec0ff */
[----:B------:R-:W-:Y:S01]  /*a7a0*/  LOP3.LUT R36, R36, R45, RZ, 0x3c, !PT ;  /* 0x0000002d24247212 */ /* 0x000fe200078e3cff */
[--C-:B------:R-:W-:Y:S01]  /*a7b0*/  IMAD.X R45, RZ, RZ, R97.reuse, P6 ;  /* 0x000000ffff2d7224 */ /* 0x100fe200030e0661 */
[----:B------:R-:W-:Y:S02]  /*a7c0*/  SHF.R.U64 R5, R5, 0x3, RZ ;  /* 0x0000000305057819 */ /* 0x000fe400000012ff */
[----:B------:R-:W-:Y:S02]  /*a7d0*/  LOP3.LUT R32, R32, R37, RZ, 0x3c, !PT ;  /* 0x0000002520207212 */ /* 0x000fe400078e3cff */
        /* <DEDUP_REMOVED lines=14> */
[----:B------:R-:W-:Y:S02]  /*a8c0*/  F2FP.BF16.F32.PACK_AB R4, R206, R208 ;  /* 0x000000d0ce04723e */ /* 0x000fe400000010ff */
[----:B------:R-:W-:Y:S02]  /*a8d0*/  F2FP.BF16.F32.PACK_AB R5, R35, R34 ;  /* 0x000000222305723e */ /* 0x000fe400000010ff */
[----:B------:R-:W-:Y:S02]  /*a8e0*/  F2FP.BF16.F32.PACK_AB R6, R204, R207 ;  /* 0x000000cfcc06723e */ /* 0x000fe400000010ff */
[----:B------:R-:W-:Y:S02]  /*a8f0*/  F2FP.BF16.F32.PACK_AB R7, R39, R38 ;  /* 0x000000262707723e */ /* 0x000fe400000010ff */
[----:B------:R-:W-:-:S02]  /*a900*/  MOV R34, R8 ;  /* 0x0000000800227202 */ /* 0x000fc40000000f00 */
[----:B------:R-:W-:Y:S01]  /*a910*/  MOV R35, R10 ;  /* 0x0000000a00237202 */ /* 0x000fe20000000f00 */
[----:B------:R0:W-:Y:S01]  /*a920*/  STSM.16.M88.4 [R26], R4 ;  /* 0x000000041a007844 */ /* 0x0001e20000000200 */
[----:B------:R-:W-:Y:S02]  /*a930*/  MOV R131, R12 ;  /* 0x0000000c00837202 */ /* 0x000fe40000000f00 */
[----:B------:R-:W-:Y:S02]  /*a940*/  MOV R192, R14 ;  /* 0x0000000e00c07202 */ /* 0x000fe40000000f00 */
[----:B------:R-:W-:Y:S02]  /*a950*/  F2FP.BF16.F32.PACK_AB R8, R202, R205 ;  /* 0x000000cdca08723e */ /* 0x000fe400000010ff */
        /* <DEDUP_REMOVED lines=9> */
[----:B0-----:R-:W-:Y:S01]  /*a9f0*/  F2FP.BF16.F32.PACK_AB R4, R193, R197 ;  /* 0x000000c5c104723e */ /* 0x001fe200000010ff */
[----:B------:R-:W-:Y:S01]  /*aa00*/  STSM.16.M88.4 [R192], R12 ;  /* 0x0000000cc0007844 */ /* 0x000fe20000000200 */
[----:B------:R-:W-:Y:S02]  /*aa10*/  F2FP.BF16.F32.PACK_AB R5, R59, R58 ;  /* 0x0000003a3b05723e */ /* 0x000fe400000010ff */
[----:B------:R-:W-:Y:S02]  /*aa20*/  F2FP.BF16.F32.PACK_AB R6, R183, R194 ;  /* 0x000000c2b706723e */ /* 0x000fe400000010ff */
[----:B------:R-:W-:Y:S02]  /*aa30*/  F2FP.BF16.F32.PACK_AB R7, R63, R62 ;  /* 0x0000003e3f07723e */ /* 0x000fe400000010ff */
[----:B------:R-:W-:Y:S02]  /*aa40*/  MOV R213, R28 ;  /* 0x0000001c00d57202 */ /* 0x000fe40000000f00 */
[----:B------:R-:W-:Y:S01]  /*aa50*/  F2FP.BF16.F32.PACK_AB R24, R181, R191 ;  /* 0x000000bfb518723e */ /* 0x000fe200000010ff */
[----:B------:R-:W-:Y:S01]  /*aa60*/  STSM.16.M88.4 [R195], R4 ;  /* 0x00000004c3007844 */ /* 0x000fe20000000200 */
[----:B------:R-:W-:-:S02]  /*aa70*/  F2FP.BF16.F32.PACK_AB R25, R67, R66 ;  /* 0x000000424319723e */ /* 0x000fc400000010ff */
[----:B------:R-:W-:Y:S02]  /*aa80*/  F2FP.BF16.F32.PACK_AB R26, R179, R182 ;  /* 0x000000b6b31a723e */ /* 0x000fe400000010ff */
[----:B------:R-:W-:Y:S02]  /*aa90*/  F2FP.BF16.F32.PACK_AB R27, R71, R70 ;  /* 0x00000046471b723e */ /* 0x000fe400000010ff */
        /* <DEDUP_REMOVED lines=16> */
[----:B------:R-:W-:Y:S02]  /*aba0*/  MOV R104, R104 ;  /* 0x0000006800687202 */ /* 0x000fe40000000f00 */
[----:B0-----:R-:W-:-:S02]  /*abb0*/  F2FP.BF16.F32.PACK_AB R40, R173, R176 ;  /* 0x000000b0ad28723e */ /* 0x001fc400000010ff */
[----:B------:R-:W-:Y:S02]  /*abc0*/  F2FP.BF16.F32.PACK_AB R4, R165, R168 ;  /* 0x000000a8a504723e */ /* 0x000fe400000010ff */
[----:B------:R-:W-:Y:S01]  /*abd0*/  F2FP.BF16.F32.PACK_AB R5, R99, R98 ;  /* 0x000000626305723e */ /* 0x000fe200000010ff */
[----:B------:R0:W-:Y:S01]  /*abe0*/  STSM.16.M88.4 [R130], R40 ;  /* 0x0000002882007844 */ /* 0x0001e20000000200 */
[----:B------:R-:W-:Y:S02]  /*abf0*/  F2FP.BF16.F32.PACK_AB R6, R163, R166 ;  /* 0x000000a6a306723e */ /* 0x000fe400000010ff */
[----:B------:R-:W-:Y:S01]  /*ac00*/  F2FP.BF16.F32.PACK_AB R7, R103, R102 ;  /* 0x000000666707723e */ /* 0x000fe200000010ff */
[----:B------:R1:W-:Y:S01]  /*ac10*/  STSM.16.M88.4 [R100], R56 ;  /* 0x0000003864007844 */ /* 0x0003e20000000200 */
[----:B------:R-:W-:Y:S02]  /*ac20*/  MOV R108, R108 ;  /* 0x0000006c006c7202 */ /* 0x000fe40000000f00 */
[----:B------:R-:W-:Y:S01]  /*ac30*/  F2FP.BF16.F32.PACK_AB R8, R159, R164 ;  /* 0x000000a49f08723e */ /* 0x000fe200000010ff */
[----:B------:R1:W-:Y:S01]  /*ac40*/  STSM.16.M88.4 [R104], R4 ;  /* 0x0000000468007844 */ /* 0x0003e20000000200 */
        /* <DEDUP_REMOVED lines=9> */
[----:B------:R-:W-:Y:S02]  /*ace0*/  F2FP.BF16.F32.PACK_AB R15, R153, R112 ;  /* 0x00000070990f723e */ /* 0x000fe400000010ff */
[----:B------:R-:W-:Y:S02]  /*acf0*/  F2FP.BF16.F32.PACK_AB R122, R125, R124 ;  /* 0x0000007c7d7a723e */ /* 0x000fe400000010ff */
[----:B------:R-:W-:Y:S01]  /*ad00*/  F2FP.BF16.F32.PACK_AB R123, R158, R157 ;  /* 0x0000009d9e7b723e */ /* 0x000fe200000010ff */
[----:B------:R1:W-:Y:S01]  /*ad10*/  STSM.16.M88.4 [R118], R12 ;  /* 0x0000000c76007844 */ /* 0x0003e20000000200 */
[----:B------:R-:W-:Y:S02]  /*ad20*/  MOV R126, R126 ;  /* 0x0000007e007e7202 */ /* 0x000fe40000000f00 */
[----:B0-----:R-:W-:Y:S01]  /*ad30*/  F2FP.BF16.F32.PACK_AB R130, R133, R132 ;  /* 0x000000848582723e */ /* 0x001fe200000010ff */
[----:B------:R1:W-:Y:S01]  /*ad40*/  STSM.16.M88.4 [R101], R120 ;  /* 0x0000007865007844 */ /* 0x0003e20000000200 */
[----:B------:R-:W-:-:S02]  /*ad50*/  F2FP.BF16.F32.PACK_AB R131, R135, R134 ;  /* 0x000000868783723e */ /* 0x000fc400000010ff */
[----:B------:R-:W-:Y:S02]  /*ad60*/  LOP3.LUT R76, R77, 0x380, RZ, 0xc0, !PT ;  /* 0x000003804d4c7812 */ /* 0x000fe400078ec0ff */
[----:B------:R-:W-:Y:S01]  /*ad70*/  LOP3.LUT R80, R81, 0x380, RZ, 0xc0, !PT ;  /* 0x0000038051507812 */ /* 0x000fe200078ec0ff */
[----:B------:R1:W-:Y:S01]  /*ad80*/  STSM.16.M88.4 [R126], R128 ;  /* 0x000000807e007844 */ /* 0x0003e20000000200 */
[----:B------:R-:W-:Y:S02]  /*ad90*/  LOP3.LUT R84, R85, 0x380, RZ, 0xc0, !PT ;  /* 0x0000038055547812 */ /* 0x000fe400078ec0ff */
[----:B------:R-:W-:Y:S01]  /*ada0*/  LOP3.LUT R88, R89, 0x380, RZ, 0xc0, !PT ;  /* 0x0000038059587812 */ /* 0x000fe200078ec0ff */
[----:B------:R1:W-:Y:S01]  /*adb0*/  STSM.16.M88.4 [R34], R136 ;  /* 0x0000008822007844 */ /* 0x0003e20000000200 */
[----:B------:R-:W-:Y:S02]  /*adc0*/  LOP3.LUT R92, R93, 0x380, RZ, 0xc0, !PT ;  /* 0x000003805d5c7812 */ /* 0x000fe400078ec0ff */
[----:B------:R-:W-:Y:S01]  /*add0*/  SHF.R.U64 R76, R76, 0x3, RZ ;  /* 0x000000034c4c7819 */ /* 0x000fe200000012ff */
[----:B------:R1:W-:Y:S01]  /*ade0*/  STSM.16.M88.4 [R35], R144 ;  /* 0x0000009023007844 */ /* 0x0003e20000000200 */
[----:B------:R-:W-:-:S02]  /*adf0*/  SHF.R.U64 R80, R80, 0x3, RZ ;  /* 0x0000000350507819 */ /* 0x000fc400000012ff */
[----:B------:R-:W-:Y:S02]  /*ae00*/  SHF.R.U64 R84, R84, 0x3, RZ ;  /* 0x0000000354547819 */ /* 0x000fe400000012ff */
[----:B------:R-:W-:Y:S02]  /*ae10*/  SHF.R.U64 R88, R88, 0x3, RZ ;  /* 0x0000000358587819 */ /* 0x000fe400000012ff */
[----:B------:R-:W-:Y:S02]  /*ae20*/  SHF.R.U64 R92, R92, 0x3, RZ ;  /* 0x000000035c5c7819 */ /* 0x000fe400000012ff */
[----:B------:R-:W-:Y:S02]  /*ae30*/  LOP3.LUT R76, R76, R77, RZ, 0x3c, !PT ;  /* 0x0000004d4c4c7212 */ /* 0x000fe400078e3cff */
        /* <DEDUP_REMOVED lines=16> */
[----:B------:R-:W-:Y:S01]  /*af40*/  IADD3 R9, -R18, RZ, RZ ;  /* 0x000000ff12097210 */ /* 0x000fe20007ffe1ff */
[----:B------:R-:W-:Y:S01]  /*af50*/  UIMAD.WIDE.U32 UR6, UR45, UR8, URZ ;  /* 0x000000082d0672a5 */ /* 0x000fe2000f8e003f */
[----:B------:R-:W-:Y:S01]  /*af60*/  IMAD.MOV.U32 R4, RZ, RZ, R10 ;  /* 0x000000ffff047224 */ /* 0x000fe200078e000a */
[----:B------:R-:W-:Y:S01]  /*af70*/  UIMAD UR5, UR45, UR9, UR5 ;  /* 0x000000092d0572a4 */ /* 0x000fe2000f8e0205 */
[----:B------:R-:W-:Y:S01]  /*af80*/  VIADD R13, R16, UR44 ;  /* 0x0000002c100d7c36 */ /* 0x000fe20008000000 */
        /* <DEDUP_REMOVED lines=36> */
.L_x_7298:
        /* <DEDUP_REMOVED lines=21> */
[----:B------:R-:W0:Y:S01]  /*b320*/  @P2 LDC R9, c[0x0][0xbec] ;  /* 0x0002fb00ff092b82 */ /* 0x000e220000000800 */
[----:B------:R-:W-:Y:S01]  /*b330*/  ISETP.GE.AND P0, PT, R188, UR10, PT ;  /* 0x0000000abc007c0c */ /* 0x000fe2000bf06270 */
[----:B------:R1:W5:Y:S04]  /*b340*/  LD.E.128 R4, desc[UR50][R20.64] ;  /* 0x0000003214047980 */ /* 0x000368000c101d00 */
[----:B------:R-:W5:Y:S02]  /*b350*/  LD.E.128 R68, desc[UR50][R68.64] ;  /* 0x0000003244447980 */ /* 0x000f64000c101d00 */
[----:B------:R-:W2:Y:S01]  /*b360*/  @P2 LDC R11, c[0x0][0xbf0] ;  /* 0x0002fc00ff0b2b82 */ /* 0x000ea20000000800 */
[----:B------:R-:W-:Y:S01]  /*b370*/  LOP3.LUT R3, R3, 0x4, R0, 0xe2, !PT ;  /* 0x0000000403037812 */ /* 0x000fe200078ee200 */
[----:B------:R-:W5:Y:S01]  /*b380*/  LD.E.128 R72, desc[UR50][R72.64] ;  /* 0x0000003248487980 */ /* 0x000f62000c101d00 */
[----:B------:R-:W-:-:S02]  /*b390*/  LEA R0, R209, R210, 0x5 ;  /* 0x000000d2d1007211 */ /* 0x000fc400078e28ff */
[----:B------:R-:W-:Y:S01]  /*b3a0*/  SEL R8, RZ, 0xffffffff, P0 ;  /* 0xffffffffff087807 */ /* 0x000fe20000000000 */
[----:B------:R-:W5:Y:S01]  /*b3b0*/  LD.E.128 R76, desc[UR50][R76.64] ;  /* 0x000000324c4c7980 */ /* 0x000f62000c101d00 */
[----:B------:R-:W-:Y:S01]  /*b3c0*/  ISETP.GE.AND P0, PT, R187, UR10, PT ;  /* 0x0000000abb007c0c */ /* 0x000fe2000bf06270 */
[----:B------:R-:W-:Y:S01]  /*b3d0*/  UIMAD UR5, UR12, UR8, URZ ;  /* 0x000000080c0572a4 */ /* 0x000fe2000f8e023f */
[----:B------:R-:W-:Y:S01]  /*b3e0*/  VIADD R14, R0, UR44 ;  /* 0x0000002c000e7c36 */ /* 0x000fe20008000000 */
[----:B------:R-:W5:Y:S01]  /*b3f0*/  LD.E.128 R80, desc[UR50][R80.64] ;  /* 0x0000003250507980 */ /* 0x000f62000c101d00 */
[----:B------:R-:W-:Y:S01]  /*b400*/  SEL R0, RZ, 0xffffffff, P0 ;  /* 0xffffffffff007807 */ /* 0x000fe20000000000 */
[----:B------:R-:W-:Y:S02]  /*b410*/  UIMAD.WIDE.U32 UR6, UR45, UR8, URZ ;  /* 0x000000082d0672a5 */ /* 0x000fe4000f8e003f */
[----:B------:R-:W-:Y:S01]  /*b420*/  UIMAD UR5, UR45, UR9, UR5 ;  /* 0x000000092d0572a4 */ /* 0x000fe2000f8e0205 */
[----:B------:R-:W-:Y:S01]  /*b430*/  IMAD.SHL.U32 R8, R8, 0x8, RZ ;  /* 0x0000000808087824 */ /* 0x000fe200078e00ff */
[----:B------:R-:W5:Y:S01]  /*b440*/  LD.E.128 R84, desc[UR50][R84.64] ;  /* 0x0000003254547980 */ /* 0x000f62000c101d00 */
[----:B------:R-:W-:Y:S01]  /*b450*/  ULDC.64 UR8, c[0x0][0xaf0] ;  /* 0x0002bc0000087ab9 */ /* 0x000fe20000000a00 */
[----:B------:R-:W-:Y:S01]  /*b460*/  IMAD.SHL.U32 R13, R0, 0x10, RZ ;  /* 0x00000010000d7824 */ /* 0x000fe200078e00ff */
[----:B------:R-:W-:Y:S01]  /*b470*/  UIADD3 UR7, UR7, UR5, URZ ;  /* 0x0000000507077290 */ /* 0x000fe2000fffe03f */
[----:B0-----:R-:W-:Y:S01]  /*b480*/  @P2 IMAD.HI.U32 R0, R14, R9, RZ ;  /* 0x000000090e002227 */ /* 0x001fe200078e00ff */
[----:B------:R-:W-:Y:S01]  /*b490*/  UIMAD UR5, UR13, UR8, URZ ;  /* 0x000000080d0572a4 */ /* 0x000fe2000f8e023f */
[----:B------:R-:W-:Y:S01]  /*b4a0*/  LOP3.LUT R8, R8, 0x8, R3, 0xe2, !PT ;  /* 0x0000000808087812 */ /* 0x000fe200078ee203 */
[----:B------:R-:W-:Y:S01]  /*b4b0*/  UIMAD.WIDE.U32 UR6, UR43, UR8, UR6 ;  /* 0x000000082b0672a5 */ /* 0x000fe2000f8e0006 */
[----:B------:R-:W-:Y:S01]  /*b4c0*/  IMAD.MOV.U32 R3, RZ, RZ, R14 ;  /* 0x000000ffff037224 */ /* 0x000fe200078e000e */
[----:B------:R-:W-:Y:S01]  /*b4d0*/  UIMAD UR5, UR43, UR9, UR5 ;  /* 0x000000092b0572a4 */ /* 0x000fe2000f8e0205 */
[----:B--2---:R-:W-:Y:S01]  /*b4e0*/  @P2 SHF.R.U32.HI R3, RZ, R11, R0 ;  /* 0x0000000bff032219 */ /* 0x004fe20000011600 */
[----:B------:R-:W5:Y:S01]  /*b4f0*/  LD.E.128 R88, desc[UR50][R88.64] ;  /* 0x0000003258587980 */ /* 0x000f62000c101d00 */
[----:B------:R-:W-:Y:S01]  /*b500*/  LOP3.LUT R10, R13, 0x10, R8, 0xe2, !PT ;  /* 0x000000100d0a7812 */ /* 0x000fe200078ee208 */
[----:B------:R-:W-:Y:S01]  /*b510*/  UIADD3 UR5, UR7, UR5, URZ ;  /* 0x0000000507057290 */ /* 0x000fe2000fffe03f */
[--C-:B------:R-:W-:Y:S01]  /*b520*/  SHF.R.S32.HI R11, RZ, 0x1f, R3.reuse ;  /* 0x0000001fff0b7819 */ /* 0x100fe20000011403 */
[----:B------:R-:W-:Y:S01]  /*b530*/  IMAD.U32 R9, RZ, RZ, UR7 ;  /* 0x00000007ff097e24 */ /* 0x000fe2000f8e00ff */
[----:B------:R-:W-:Y:S01]  /*b540*/  ISETP.GE.AND P0, PT, R186, UR10, PT ;  /* 0x0000000aba007c0c */ /* 0x000fe2000bf06270 */
[----:B------:R-:W-:Y:S01]  /*b550*/  IMAD.MOV R13, RZ, RZ, -R3 ;  /* 0x000000ffff0d7224 */ /* 0x000fe200078e0a03 */
[----:B------:R-:W-:Y:S01]  /*b560*/  MOV R8, UR6 ;  /* 0x0000000600087c02 */ /* 0x000fe20008000f00 */
[----:B------:R-:W-:Y:S01]  /*b570*/  ULDC.64 UR6, c[0x0][0xae0] ;  /* 0x0002b80000067ab9 */ /* 0x000fe20000000a00 */
[----:B------:R-:W-:Y:S01]  /*b580*/  SEL R0, RZ, 0xffffffff, P0 ;  /* 0xffffffffff007807 */ /* 0x000fe20000000000 */
[----:B------:R-:W-:Y:S01]  /*b590*/  IMAD R12, R11, UR6, RZ ;  /* 0x000000060b0c7c24 */ /* 0x000fe2000f8e02ff */
[----:B------:R-:W5:Y:S01]  /*b5a0*/  LD.E.128 R92, desc[UR50][R92.64] ;  /* 0x000000325c5c7980 */ /* 0x000f62000c101d00 */
[----:B------:R-:W-:Y:S01]  /*b5b0*/  IMAD.U32 R9, RZ, RZ, UR5 ;  /* 0x00000005ff097e24 */ /* 0x000fe2000f8e00ff */
[----:B------:R-:W-:Y:S01]  /*b5c0*/  ISETP.GE.AND P0, PT, R214, UR10, PT ;  /* 0x0000000ad6007c0c */ /* 0x000fe2000bf06270 */
[----:B------:R-:W-:Y:S01]  /*b5d0*/  IMAD R11, R15, R13, R14 ;  /* 0x0000000d0f0b7224 */ /* 0x000fe200078e020e */
[----:B------:R-:W-:Y:S01]  /*b5e0*/  @!PT LDS RZ, [RZ] ;  /* 0x00000000fffff984 */ /* 0x000fe20000000800 */
[----:B------:R-:W-:Y:S01]  /*b5f0*/  @!PT LDS RZ, [RZ] ;  /* 0x00000000fffff984 */ /* 0x000fe20000000800 */
[----:B------:R-:W-:Y:S01]  /*b600*/  @!PT LDS RZ, [RZ] ;  /* 0x00000000fffff984 */ /* 0x000fe20000000800 */
[----:B------:R-:W-:Y:S01]  /*b610*/  @!PT LDS RZ, [RZ] ;  /* 0x00000000fffff984 */ /* 0x000fe20000000800 */
[----:B------:R0:W-:Y:S06]  /*b620*/  MEMBAR.ALL.CTA ;  /* 0x0000000000007992 */ /* 0x0001ec0000008000 */
[----:B0-----:R-:W0:Y:S01]  /*b630*/  FENCE.VIEW.ASYNC.S ;  /* 0x00000000000073c6 */ /* 0x001e220000000000 */
[----:B-1----:R-:W-:Y:S01]  /*b640*/  IMAD.SHL.U32 R21, R0, 0x20, RZ ;  /* 0x0000002000157824 */ /* 0x002fe200078e00ff */
[----:B------:R-:W-:Y:S01]  /*b650*/  ULDC UR8, c[0x0][0xa88] ;  /* 0x0002a20000087ab9 */ /* 0x000fe20000000800 */
[C---:B------:R-:W-:Y:S01]  /*b660*/  IMAD R13, R3.reuse, UR7, R12 ;  /* 0x00000007030d7c24 */ /* 0x040fe2000f8e020c */
[----:B------:R-:W-:Y:S01]  /*b670*/  SHF.R.S32.HI R0, RZ, 0x1f, R11 ;  /* 0x0000001fff007819 */ /* 0x000fe2000001140b */
[----:B------:R-:W-:Y:S01]  /*b680*/  IMAD.WIDE.U32 R8, R3, UR6, R8 ;  /* 0x0000000603087c25 */ /* 0x000fe2000f8e0008 */
[----:B------:R-:W-:Y:S01]  /*b690*/  ULDC.64 UR6, c[0x0][0xad8] ;  /* 0x0002b60000067ab9 */ /* 0x000fe20000000a00 */
[----:B------:R-:W-:Y:S01]  /*b6a0*/  SEL R3, RZ, 0x40, P0 ;  /* 0x00000040ff037807 */ /* 0x000fe20000000000 */
[----:B------:R-:W-:Y:S01]  /*b6b0*/  UIADD3 UR5, UR42, 0x28c20, URZ ;  /* 0x00028c202a057890 */ /* 0x000fe2000fffe03f */
[----:B------:R-:W-:Y:S01]  /*b6c0*/  IMAD R0, R0, UR6, RZ ;  /* 0x0000000600007c24 */ /* 0x000fe2000f8e02ff */
[----:B------:R-:W-:Y:S01]  /*b6d0*/  IADD3 R9, R9, R13, RZ ;  /* 0x0000000d09097210 */ /* 0x000fe20007ffe0ff */
[----:B------:R-:W-:Y:S01]  /*b6e0*/  VIADD R28, R210, UR44 ;  /* 0x0000002cd21c7c36 */ /* 0x000fe20008000000 */
[----:B------:R-:W-:Y:S01]  /*b6f0*/  ISETP.GE.AND P0, PT, R212, UR10, PT ;  /* 0x0000000ad4007c0c */ /* 0x000fe2000bf06270 */
[----:B------:R-:W-:Y:S01]  /*b700*/  IMAD R29, R15, UR8, RZ ;  /* 0x000000080f1d7c24 */ /* 0x000fe2000f8e02ff */
[----:B------:R-:W-:Y:S01]  /*b710*/  UPRMT UR5, URZ, 0x654, UR5 ;  /* 0x000006543f057896 */ /* 0x000fe20008000005 */
[C---:B------:R-:W-:Y:S01]  /*b720*/  IMAD R13, R11.reuse, UR7, R0 ;  /* 0x000000070b0d7c24 */ /* 0x040fe2000f8e0200 */
[----:B------:R-:W-:Y:S01]  /*b730*/  SEL R0, RZ, 0x80, P0 ;  /* 0x00000080ff007807 */ /* 0x000fe20000000000 */
[----:B------:R-:W-:Y:S01]  /*b740*/  IMAD.WIDE.U32 R8, R11, UR6, R8 ;  /* 0x000000060b087c25 */ /* 0x000fe2000f8e0008 */
[----:B------:R-:W-:Y:S01]  /*b750*/  ISETP.GE.AND P0, PT, R28, R29, PT ;  /* 0x0000001d1c00720c */ /* 0x000fe20003f06270 */
[----:B------:R-:W-:Y:S01]  /*b760*/  ULDC.64 UR6, c[0x0][0xa80] ;  /* 0x0002a00000067ab9 */ /* 0x000fe20000000a00 */
[----:B------:R-:W-:Y:S01]  /*b770*/  LOP3.LUT R10, R21, 0x20, R10, 0xe2, !PT ;  /* 0x00000020150a7812 */ /* 0x000fe200078ee20a */
[----:B------:R-:W-:Y:S01]  /*b780*/  IMAD.IADD R9, R9, 0x1, R13 ;  /* 0x0000000109097824 */ /* 0x000fe200078e020d */
[----:B------:R-:W-:Y:S01]  /*b790*/  LEA R26, P1, R8, UR6, 0x1 ;  /* 0x00000006081a7c11 */ /* 0x000fe2000f8208ff */
[----:B------:R-:W-:Y:S01]  /*b7a0*/  BSSY B1, `(.L_x_7299) ;  /* 0x0000027000017945 */ /* 0x000fe20003800000 */
[----:B------:R-:W-:Y:S01]  /*b7b0*/  LOP3.LUT R3, R10, R3, RZ, 0xfc, !PT ;  /* 0x000000030a037212 */ /* 0x000fe200078efcff */
[----:B0-----:R-:W-:Y:S01]  /*b7c0*/  SYNCS.ARRIVE.TRANS64.RED.A1T0 RZ, [UR5], RZ ;  /* 0x000000ffffff79a7 */ /* 0x001fe20008100405 */
[----:B------:R-:W-:Y:S01]  /*b7d0*/  LEA.HI.X R27, R8, UR7, R9, 0x1, P1 ;  /* 0x00000007081b7c11 */ /* 0x000fe200088f0c09 */
[----:B------:R0:W1:Y:S01]  /*b7e0*/  SHFL.IDX PT, R10, R26, RZ, 0x181f ;  /* 0x00181fff1a0a7589 */ /* 0x00006200000e0000 */
[----:B------:R-:W-:-:S03]  /*b7f0*/  LOP3.LUT R0, R3, R0, RZ, 0xfc, !PT ;  /* 0x0000000003007212 */ /* 0x000fc600078efcff */
        /* <DEDUP_REMOVED lines=33> */
.L_x_7300:
[----:B------:R-:W-:Y:S05]  /*ba10*/  BSYNC B1 ;  /* 0x0000000000017941 */ /* 0x000fea0003800000 */
.L_x_7299:
[----:B---3-5:R-:W-:Y:S01]  /*ba20*/  VIADD R4, R28, 0x20 ;  /* 0x000000201c047836 */ /* 0x028fe20000000000 */
        /* <DEDUP_REMOVED lines=20> */
[-C--:B------:R-:W-:Y:S02]  /*bb70*/  @!P2 LEA.HI.X R13, R188, R7.reuse, R221, 0x1, P5 ;  /* 0x00000007bc0da211 */ /* 0x080fe400028f0cdd */
[-C--:B------:R-:W-:Y:S02]  /*bb80*/  @!P0 LEA R14, P3, R186, R6.reuse, 0x1 ;  /* 0x00000006ba0e8211 */ /* 0x080fe400078608ff */
[CC--:B0-----:R-:W-:Y:S01]  /*bb90*/  @!P1 LEA R4, P6, R187.reuse, R6.reuse, 0x1 ;  /* 0x00000006bb049211 */ /* 0x0c1fe200078c08ff */
[----:B------:R4:W-:Y:S01]  /*bba0*/  @!P2 ST.E.128 desc[UR50][R12.64], R32 ;  /* 0x000000200c00a985 */ /* 0x0009e2000c101d32 */
[----:B------:R-:W-:Y:S02]  /*bbb0*/  @P4 LEA R20, P5, R214, R6, 0x1 ;  /* 0x00000006d6144211 */ /* 0x000fe400078a08ff */
[-C--:B------:R-:W-:Y:S02]  /*bbc0*/  @!P1 LEA.HI.X R5, R187, R7.reuse, R220, 0x1, P6 ;  /* 0x00000007bb059211 */ /* 0x080fe400030f0cdc */
[----:B------:R-:W-:-:S02]  /*bbd0*/  @!P0 LEA.HI.X R15, R186, R7, R219, 0x1, P3 ;  /* 0x00000007ba0f8211 */ /* 0x000fc400018f0cdb */
        /* <DEDUP_REMOVED lines=10> */
.L_x_7297:
[----:B------:R-:W0:Y:S01]  /*bc80*/  LDC R10, c[0x0][0xbe8] ;  /* 0x0002fa00ff0a7b82 */ /* 0x000e220000000800 */
[----:B------:R-:W-:Y:S01]  /*bc90*/  ISETP.GE.AND P2, PT, R216, 0x40, PT ;  /* 0x00000040d800780c */ /* 0x000fe20003f46270 */
[----:B------:R-:W-:Y:S01]  /*bca0*/  ULDC UR12, c[0x0][0xac8] ;  /* 0x0002b200000c7ab9 */ /* 0x000fe20000000800 */
[----:B------:R-:W-:Y:S01]  /*bcb0*/  IMAD R0, R209, 0x20, R210 ;  /* 0x00000020d1007824 */ /* 0x000fe200078e02d2 */
[----:B------:R-:W-:Y:S01]  /*bcc0*/  ISETP.GE.AND P4, PT, R17, UR12, PT ;  /* 0x0000000c11007c0c */ /* 0x000fe2000bf86270 */
[----:B------:R-:W-:Y:S01]  /*bcd0*/  USHF.R.S32.HI UR8, URZ, 0x1f, UR45 ;  /* 0x0000001f3f087899 */ /* 0x000fe2000801142d */
[----:B------:R-:W-:Y:S01]  /*bce0*/  ISETP.GE.AND P3, PT, R190, UR12, PT ;  /* 0x0000000cbe007c0c */ /* 0x000fe2000bf66270 */
[----:B------:R-:W-:Y:S01]  /*bcf0*/  USHF.R.S32.HI UR9, URZ, 0x1f, UR43 ;  /* 0x0000001f3f097899 */ /* 0x000fe2000801142b */
[----:B------:R-:W-:Y:S01]  /*bd00*/  BSSY B1, `(.L_x_7302) ;  /* 0x0000031000017945 */ /* 0x000fe20003800000 */
[----:B------:R-:W-:Y:S02]  /*bd10*/  ISETP.GE.AND P1, PT, R189, UR12, PT ;  /* 0x0000000cbd007c0c */ /* 0x000fe4000bf26270 */
[----:B------:R-:W-:-:S02]  /*bd20*/  IADD3 R8, R0, UR44, RZ ;  /* 0x0000002c00087c10 */ /* 0x000fc4000fffe0ff */
[----:B------:R-:W-:Y:S02]  /*bd30*/  SEL R12, RZ, 0x1, P4 ;  /* 0x00000001ff0c7807 */ /* 0x000fe40002000000 */
        /* <DEDUP_REMOVED lines=10> */
[----:B--2---:R-:W-:-:S04]  /*bde0*/  IADD3 R6, R7, -0x80, R6 ;  /* 0xffffff8007067810 */ /* 0x004fc80007ffe006 */
        /* <DEDUP_REMOVED lines=34> */
.L_x_7303:
[----:B------:R-:W-:Y:S05]  /*c010*/  BSYNC B1 ;  /* 0x0000000000017941 */ /* 0x000fea0003800000 */
.L_x_7302:
[----:B------:R-:W-:Y:S01]  /*c020*/  ULDC.64 UR10, c[0x0][0xae8] ;  /* 0x0002ba00000a7ab9 */ /* 0x000fe20000000a00 */
[----:B------:R-:W-:Y:S01]  /*c030*/  SEL R0, RZ, 0xffffffff, P1 ;  /* 0xffffffffff007807 */ /* 0x000fe20000800000 */
[----:B------:R-:W-:Y:S01]  /*c040*/  UIMAD UR5, UR8, UR10, URZ ;  /* 0x0000000a080572a4 */ /* 0x000fe2000f8e023f */
[----:B------:R-:W-:Y:S01]  /*c050*/  IMAD.SHL.U32 R13, R13, 0x2, RZ ;  /* 0x000000020d0d7824 */ /* 0x000fe200078e00ff */
[----:B------:R-:W-:Y:S01]  /*c060*/  UIMAD.WIDE.U32 UR6, UR45, UR10, URZ ;  /* 0x0000000a2d0672a5 */ /* 0x000fe2000f8e003f */
[----:B------:R-:W-:Y:S01]  /*c070*/  SHF.L.U32 R5, R0, 0x2, RZ ;  /* 0x0000000200057819 */ /* 0x000fe200000006ff */
[----:B0-----:R-:W-:Y:S01]  /*c080*/  @P0 IMAD.HI.U32 R0, R8, R9, RZ ;  /* 0x0000000908000227 */ /* 0x001fe200078e00ff */
[----:B------:R-:W-:Y:S01]  /*c090*/  UIMAD UR5, UR45, UR11, UR5 ;  /* 0x0000000b2d0572a4 */ /* 0x000fe2000f8e0205 */
[----:B------:R-:W-:Y:S01]  /*c0a0*/  ISETP.GE.AND P1, PT, R188, UR12, PT ;  /* 0x0000000cbc007c0c */ /* 0x000fe2000bf26270 */
[----:B------:R-:W-:Y:S01]  /*c0b0*/  BSSY B1, `(.L_x_7304) ;  /* 0x0000056000017945 */ /* 0x000fe20003800000 */
[----:B--2---:R-:W-:Y:S01]  /*c0c0*/  IMAD.MOV.U32 R3, RZ, RZ, R8 ;  /* 0x000000ffff037224 */ /* 0x004fe200078e0008 */
[----:B------:R-:W-:Y:S01]  /*c0d0*/  ULDC.64 UR10, c[0x0][0xaf0] ;  /* 0x0002bc00000a7ab9 */ /* 0x000fe20000000a00 */
[----:B------:R-:W-:Y:S01]  /*c0e0*/  UIADD3 UR7, UR7, UR5, URZ ;  /* 0x0000000507077290 */ /* 0x000fe2000fffe03f */
[----:B-1----:R-:W-:Y:S01]  /*c0f0*/  @P0 SHF.R.U32.HI R3, RZ, R11, R0 ;  /* 0x0000000bff030219 */ /* 0x002fe20000011600 */
[----:B------:R-:W-:Y:S01]  /*c100*/  UIMAD UR5, UR9, UR10, URZ ;  /* 0x0000000a090572a4 */ /* 0x000fe2000f8e023f */
[----:B------:R-:W-:Y:S01]  /*c110*/  LOP3.LUT R12, R13, 0x2, R12, 0xe2, !PT ;  /* 0x000000020d0c7812 */ /* 0x000fe200078ee20c */
[----:B------:R-:W-:Y:S01]  /*c120*/  UIMAD.WIDE.U32 UR6, UR43, UR10, UR6 ;  /* 0x0000000a2b0672a5 */ /* 0x000fe2000f8e0006 */
[----:B------:R-:W-:Y:S01]  /*c130*/  SEL R0, RZ, 0xffffffff, P1 ;  /* 0xffffffffff007807 */ /* 0x000fe20000800000 */
[----:B------:R-:W-:Y:S01]  /*c140*/  UIMAD UR5, UR43, UR11, UR5 ;  /* 0x0000000b2b0572a4 */ /* 0x000fe2000f8e0205 */
[----:B------:R-:W-:Y:S01]  /*c150*/  LOP3.LUT R12, R5, 0x4, R12, 0xe2, !PT ;  /* 0x00000004050c7812 */ /* 0x000fe200078ee20c */
[--C-:B------:R-:W-:Y:S01]  /*c160*/  IMAD.MOV R7, RZ, RZ, -R3.reuse ;  /* 0x000000ffff077224 */ /* 0x100fe200078e0a03 */
[----:B------:R-:W-:Y:S01]  /*c170*/  ISETP.GE.AND P1, PT, R187, UR12, PT ;  /* 0x0000000cbb007c0c */ /* 0x000fe2000bf26270 */
[----:B------:R-:W-:Y:S01]  /*c180*/  IMAD.SHL.U32 R5, R0, 0x8, RZ ;  /* 0x0000000800057824 */ /* 0x000fe200078e00ff */
[----:B------:R-:W-:Y:S01]  /*c190*/  UIADD3 UR5, UR7, UR5, URZ ;  /* 0x0000000507057290 */ /* 0x000fe2000fffe03f */
[----:B------:R-:W-:Y:S01]  /*c1a0*/  SHF.R.S32.HI R0, RZ, 0x1f, R3 ;  /* 0x0000001fff007819 */ /* 0x000fe20000011403 */
[----:B------:R-:W-:Y:S01]  /*c1b0*/  IMAD.U32 R4, RZ, RZ, UR6 ;  /* 0x00000006ff047e24 */ /* 0x000fe2000f8e00ff */
[----:B------:R-:W-:Y:S01]  /*c1c0*/  ISETP.GE.AND P0, PT, R186, UR12, PT ;  /* 0x0000000cba007c0c */ /* 0x000fe2000bf06270 */
[----:B------:R-:W-:Y:S01]  /*c1d0*/  IMAD R7, R10, R7, R8 ;  /* 0x000000070a077224 */ /* 0x000fe200078e0208 */
[----:B------:R-:W-:Y:S01]  /*c1e0*/  LOP3.LUT R12, R5, 0x8, R12, 0xe2, !PT ;  /* 0x00000008050c7812 */ /* 0x000fe200078ee20c */
[----:B------:R-:W-:Y:S01]  /*c1f0*/  VIADD R26, R210, UR44 ;  /* 0x0000002cd21a7c36 */ /* 0x000fe20008000000 */
[----:B------:R-:W-:Y:S01]  /*c200*/  MOV R5, UR7 ;  /* 0x0000000700057c02 */ /* 0x000fe20008000f00 */
[----:B------:R-:W-:Y:S01]  /*c210*/  ULDC.64 UR6, c[0x0][0xae0] ;  /* 0x0002b80000067ab9 */ /* 0x000fe20000000a00 */
[----:B------:R-:W-:Y:S01]  /*c220*/  SEL R6, RZ, 0xffffffff, P1 ;  /* 0xffffffffff067807 */ /* 0x000fe20000800000 */
[----:B------:R-:W-:Y:S01]  /*c230*/  IMAD.U32 R5, RZ, RZ, UR5 ;  /* 0x00000005ff057e24 */ /* 0x000fe2000f8e00ff */
[----:B------:R-:W-:Y:S01]  /*c240*/  SEL R8, RZ, 0xffffffff, P0 ;  /* 0xffffffffff087807 */ /* 0x000fe20000000000 */
[----:B------:R-:W-:Y:S01]  /*c250*/  IMAD R0, R0, UR6, RZ ;  /* 0x0000000600007c24 */ /* 0x000fe2000f8e02ff */
        /* <DEDUP_REMOVED lines=8> */
[----:B------:R-:W-:Y:S01]  /*c2e0*/  IMAD.SHL.U32 R3, R8, 0x20, RZ ;  /* 0x0000002008037824 */ /* 0x000fe200078e00ff */
[----:B------:R-:W-:Y:S01]  /*c2f0*/  IADD3 R5, R5, R9, RZ ;  /* 0x0000000905057210 */ /* 0x000fe20007ffe0ff */
[----:B------:R-:W-:Y:S01]  /*c300*/  IMAD R0, R0, UR6, RZ ;  /* 0x0000000600007c24 */ /* 0x000fe2000f8e02ff */
[----:B------:R-:W-:Y:S01]  /*c310*/  ISETP.GE.AND P2, PT, R212, UR12, PT ;  /* 0x0000000cd4007c0c */ /* 0x000fe2000bf46270 */
[----:B------:R-:W-:Y:S01]  /*c320*/  IMAD R25, R10, UR5, RZ ;  /* 0x000000050a197c24 */ /* 0x000fe2000f8e02ff */
[----:B------:R-:W-:Y:S01]  /*c330*/  LOP3.LUT R12, R3, 0x20, R12, 0xe2, !PT ;  /* 0x00000020030c7812 */ /* 0x000fe200078ee20c */
[C---:B------:R-:W-:Y:S01]  /*c340*/  IMAD R3, R7.reuse, UR7, R0 ;  /* 0x0000000707037c24 */ /* 0x040fe2000f8e0200 */
[----:B------:R-:W-:Y:S01]  /*c350*/  SEL R0, RZ, 0x80, P2 ;  /* 0x00000080ff007807 */ /* 0x000fe20001000000 */
[----:B------:R-:W-:Y:S01]  /*c360*/  IMAD.WIDE.U32 R4, R7, UR6, R4 ;  /* 0x0000000607047c25 */ /* 0x000fe2000f8e0004 */
[----:B------:R-:W-:Y:S01]  /*c370*/  SEL R7, RZ, 0x40, P0 ;  /* 0x00000040ff077807 */ /* 0x000fe20000000000 */
[----:B------:R-:W-:Y:S01]  /*c380*/  ULDC.64 UR6, c[0x0][0xa80] ;  /* 0x0002a00000067ab9 */ /* 0x000fe20000000a00 */
[----:B------:R-:W-:Y:S01]  /*c390*/  ISETP.GE.AND P0, PT, R26, R25, PT ;  /* 0x000000191a00720c */ /* 0x000fe20003f06270 */
[----:B------:R-:W-:Y:S01]  /*c3a0*/  IMAD.IADD R3, R5, 0x1, R3 ;  /* 0x0000000105037824 */ /* 0x000fe200078e0203 */
[----:B------:R-:W-:-:S02]  /*c3b0*/  LEA R20, P1, R4, UR6, 0x1 ;  /* 0x0000000604147c11 */ /* 0x000fc4000f8208ff */
[----:B------:R-:W-:Y:S02]  /*c3c0*/  LOP3.LUT R21, R12, R7, RZ, 0xfc, !PT ;  /* 0x000000070c157212 */ /* 0x000fe400078efcff */
[----:B------:R-:W-:Y:S01]  /*c3d0*/  LEA.HI.X R3, R4, UR7, R3, 0x1, P1 ;  /* 0x0000000704037c11 */ /* 0x000fe200088f0c03 */
[----:B------:R0:W1:Y:S01]  /*c3e0*/  SHFL.IDX PT, R6, R20, RZ, 0x181f ;  /* 0x00181fff14067589 */ /* 0x00006200000e0000 */
[----:B------:R-:W-:-:S03]  /*c3f0*/  LOP3.LUT R24, R21, R0, RZ, 0xfc, !PT ;  /* 0x0000000015187212 */ /* 0x000fc600078efcff */
[----:B------:R0:W2:Y:S02]  /*c400*/  SHFL.IDX PT, R7, R3, RZ, 0x181f ;  /* 0x00181fff03077589 */ /* 0x0000a400000e0000 */
        /* <DEDUP_REMOVED lines=32> */
.L_x_7305:
[----:B------:R-:W-:Y:S05]  /*c610*/  BSYNC B1 ;  /* 0x0000000000017941 */ /* 0x000fea0003800000 */
.L_x_7304:
        /* <DEDUP_REMOVED lines=36> */
.L_x_7301:
[----:B------:R-:W-:Y:S05]  /*c860*/  BSYNC B0 ;  /* 0x0000000000007941 */ /* 0x000fea0003800000 */
.L_x_7296:
[----:B------:R-:W-:Y:S02]  /*c870*/  ULDC UR5, c[0x0][0xc38] ;  /* 0x00030e0000057ab9 */ /* 0x000fe40000000800 */
[----:B------:R-:W-:-:S06]  /*c880*/  UISETP.GE.AND UP0, UPT, UR4, UR5, UPT ;  /* 0x000000050400728c */ /* 0x000fcc000bf06270 */
[----:B------:R-:W-:-:S13]  /*c890*/  PLOP3.LUT P0, PT, PT, PT, UP0, 0x80, 0x0 ;  /* 0x000000000000781c */ /* 0x000fda0003f0f008 */
[----:B------:R-:W-:Y:S05]  /*c8a0*/  @!P0 BRA `(.L_x_7306) ;  /* 0xffffff4400a08947 */ /* 0x000fea000383ffff */
[----:B------:R-:W-:Y:S05]  /*c8b0*/  EXIT ;  /* 0x000000000000794d */ /* 0x000fea0003800000 */
.L_x_7244:
[----:B------:R-:W-:-:S08]  /*c8c0*/  NOP ;  /* 0x0000000000007918 */ /* 0x000fd00000000000 */
[----:B------:R-:W0:-:S00]  /*c8d0*/  USETMAXREG.DEALLOC.CTAPOOL 0x28 ;  /* 0x00000028000079c8 */ /* 0x000e0000080e0500 */
[----:B0-----:R-:W-:-:S06]  /*c8e0*/  LOP3.LUT R2, R2, 0x3, RZ, 0xc0, !PT ;  /* 0x0000000302027812 */ /* 0x001fcc00078ec0ff */
[----:B------:R-:W0:Y:S01]  /*c8f0*/  S2UR UR10, SR_CTAID.X ;  /* 0x00000000000a79c3 */ /* 0x000e220000002500 */
[----:B------:R-:W-:Y:S01]  /*c900*/  LOP3.LUT R16, R16, 0xffffdfff, RZ, 0xc0, !PT ;  /* 0xffffdfff10107812 */ /* 0x000fe200078ec0ff */
[----:B------:R-:W-:Y:S01]  /*c910*/  STL [R1+0x4], RZ ;  /* 0x000004ff01007387 */ /* 0x000fe20000100800 */
        /* <DEDUP_REMOVED lines=28> */
[----:B------:R-:W-:Y:S01]  /*cae0*/  IMAD.MOV.U32 R18, RZ, RZ, RZ ;  /* 0x000000ffff127224 */ /* 0x000fe200078e00ff */
[----:B------:R-:W-:Y:S01]  /*caf0*/  ISETP.GE.AND P3, PT, R3, UR4, PT ;  /* 0x0000000403007c0c */ /* 0x000fe2000bf66270 */
[----:B------:R-:W-:Y:S01]  /*cb00*/  UIMAD UR37, UR37, UR38, URZ ;  /* 0x00000026252572a4 */ /* 0x000fe2000f8e023f */
[----:B------:R-:W-:Y:S01]  /*cb10*/  ISETP.GE.AND P2, PT, R4, UR4, PT ;  /* 0x0000000404007c0c */ /* 0x000fe2000bf46270 */
[----:B------:R-:W-:Y:S01]  /*cb20*/  ULDC UR45, c[0x0][0xc] ;  /* 0x00000300002d7ab9 */ /* 0x000fe20000000800 */
[----:B------:R-:W-:Y:S01]  /*cb30*/  SEL R3, RZ, 0xffffffff, P1 ;  /* 0xffffffffff037807 */ /* 0x000fe20000800000 */
[----:B------:R-:W-:Y:S01]  /*cb40*/  ULOP3.LUT UR46, UR39, 0x2, URZ, 0xfc, !UPT ;  /* 0x00000002272e7892 */ /* 0x000fe2000f8efc3f */
[----:B------:R-:W-:-:S02]  /*cb50*/  LOP3.LUT R5, R8, 0x180, RZ, 0xfc, !PT ;  /* 0x0000018008057812 */ /* 0x000fc400078efcff */
[----:B------:R-:W-:Y:S01]  /*cb60*/  @P1 LOP3.LUT R16, R16, 0x40, RZ, 0xfc, !PT ;  /* 0x0000004010101812 */ /* 0x000fe200078efcff */
[----:B------:R-:W-:Y:S01]  /*cb70*/  IMAD.SHL.U32 R3, R3, 0x2, RZ ;  /* 0x0000000203037824 */ /* 0x000fe200078e00ff */
[----:B------:R-:W-:Y:S02]  /*cb80*/  LOP3.LUT R6, R8, 0x1c0, RZ, 0xfc, !PT ;  /* 0x000001c008067812 */ /* 0x000fe400078efcff */
[----:B------:R-:W-:Y:S02]  /*cb90*/  LOP3.LUT R16, R16, 0xffffff7f, RZ, 0xc0, !PT ;  /* 0xffffff7f10107812 */ /* 0x000fe400078ec0ff */
[----:B------:R-:W-:Y:S02]  /*cba0*/  SEL R2, RZ, 0x1, P0 ;  /* 0x00000001ff027807 */ /* 0x000fe40000000000 */
[----:B------:R-:W-:Y:S02]  /*cbb0*/  @P0 LOP3.LUT R16, R16, 0x80, RZ, 0xfc, !PT ;  /* 0x0000008010100812 */ /* 0x000fe400078efcff */
[----:B------:R-:W-:-:S02]  /*cbc0*/  ISETP.GE.AND P1, PT, R5, UR4, PT ;  /* 0x0000000405007c0c */ /* 0x000fc4000bf26270 */
[----:B------:R-:W-:Y:S02]  /*cbd0*/  LOP3.LUT R16, R16, 0xffffffdf, RZ, 0xc0, !PT ;  /* 0xffffffdf10107812 */ /* 0x000fe400078ec0ff */
[----:B------:R-:W-:Y:S02]  /*cbe0*/  ISETP.GE.AND P0, PT, R6, UR4, PT ;  /* 0x0000000406007c0c */ /* 0x000fe4000bf06270 */
[----:B------:R-:W-:Y:S02]  /*cbf0*/  @P3 LOP3.LUT R16, R16, 0x20, RZ, 0xfc, !PT ;  /* 0x0000002010103812 */ /* 0x000fe400078efcff */
[----:B------:R-:W-:Y:S02]  /*cc00*/  LOP3.LUT R5, R8, 0x100, RZ, 0xfc, !PT ;  /* 0x0000010008057812 */ /* 0x000fe400078efcff */
[----:B------:R-:W-:Y:S02]  /*cc10*/  LOP3.LUT R16, R16, 0xffffffef, RZ, 0xc0, !PT ;  /* 0xffffffef10107812 */ /* 0x000fe400078ec0ff */
[----:B------:R-:W-:-:S02]  /*cc20*/  LOP3.LUT R6, R8, 0x140, RZ, 0xfc, !PT ;  /* 0x0000014008067812 */ /* 0x000fc400078efcff */
[----:B------:R-:W-:Y:S02]  /*cc30*/  LOP3.LUT R2, R3, 0x2, R2, 0xe2, !PT ;  /* 0x0000000203027812 */ /* 0x000fe400078ee202 */
[----:B------:R-:W-:Y:S02]  /*cc40*/  @P2 LOP3.LUT R16, R16, 0x10, RZ, 0xfc, !PT ;  /* 0x0000001010102812 */ /* 0x000fe400078efcff */
[----:B------:R-:W-:Y:S02]  /*cc50*/  SEL R3, RZ, 0x4, P3 ;  /* 0x00000004ff037807 */ /* 0x000fe40001800000 */
[----:B------:R-:W-:Y:S02]  /*cc60*/  SEL R4, RZ, 0x8, P2 ;  /* 0x00000008ff047807 */ /* 0x000fe40001000000 */
[----:B------:R-:W-:Y:S02]  /*cc70*/  ISETP.GE.AND P3, PT, R5, UR4, PT ;  /* 0x0000000405007c0c */ /* 0x000fe4000bf66270 */
[----:B------:R-:W-:Y:S01]  /*cc80*/  ISETP.GE.AND P2, PT, R6, UR4, PT ;  /* 0x0000000406007c0c */ /* 0x000fe2000bf46270 */
[----:B------:R-:W-:Y:S01]  /*cc90*/  ULDC.64 UR4, c[0x0][0x418] ;  /* 0x0001060000047ab9 */ /* 0x000fe20000000a00 */
[----:B------:R-:W-:Y:S01]  /*cca0*/  LOP3.LUT R4, R4, R2, R3, 0xfe, !PT ;  /* 0x0000000204047212 */ /* 0x000fe200078efe03 */
[----:B------:R-:W-:Y:S01]  /*ccb0*/  UISETP.NE.U32.AND UP0, UPT, UR4, URZ, UPT ;  /* 0x0000003f0400728c */ /* 0x000fe2000bf05070 */
[----:B------:R-:W-:-:S02]  /*ccc0*/  LOP3.LUT R3, R31, 0x1f8, RZ, 0xc0, !PT ;  /* 0x000001f81f037812 */ /* 0x000fc400078ec0ff */
[----:B------:R-:W-:Y:S01]  /*ccd0*/  LOP3.LUT R16, R16, 0xfffffff7, RZ, 0xc0, !PT ;  /* 0xfffffff710107812 */ /* 0x000fe200078ec0ff */
[----:B------:R-:W-:Y:S01]  /*cce0*/  UISETP.NE.AND.EX UP0, UPT, UR5, URZ, UPT, UP0 ;  /* 0x0000003f0500728c */ /* 0x000fe2000bf05300 */
[----:B------:R-:W-:Y:S01]  /*ccf0*/  LOP3.LUT R2, R3, 0x38, R0, 0x78, !PT ;  /* 0x0000003803027812 */ /* 0x000fe200078e7800 */
[----:B------:R-:W-:Y:S01]  /*cd00*/  ULDC UR4, c[0x0][0x424] ;  /* 0x0001090000047ab9 */ /* 0x000fe20000000800 */
[----:B------:R-:W-:Y:S01]  /*cd10*/  UMOV UR5, 0x400 ;  /* 0x0000040000057882 */ /* 0x000fe20000000000 */
[----:B------:R-:W-:Y:S01]  /*cd20*/  SHF.L.U32 R3, R0, 0x4, RZ ;  /* 0x0000000400037819 */ /* 0x000fe200000006ff */
[----:B0-----:R-:W-:Y:S01]  /*cd30*/  ULEA UR8, UR8, UR5, 0x18 ;  /* 0x0000000508087291 */ /* 0x001fe2000f8ec03f */
[----:B------:R-:W-:Y:S01]  /*cd40*/  LOP3.LUT R31, R2, 0x200, R31, 0xf8, !PT ;  /* 0x00000200021f7812 */ /* 0x000fe200078ef81f */
[----:B------:R-:W-:Y:S01]  /*cd50*/  USEL UR4, UR4, 0x1, UP0 ;  /* 0x0000000104047887 */ /* 0x000fe20008000000 */
[----:B------:R-:W-:Y:S02]  /*cd60*/  LOP3.LUT R0, R36, 0x70, R3, 0xf8, !PT ;  /* 0x0000007024007812 */ /* 0x000fe400078ef803 */
[----:B------:R-:W-:Y:S01]  /*cd70*/  @P3 LOP3.LUT R16, R16, 0x8, RZ, 0xfc, !PT ;  /* 0x0000000810103812 */ /* 0x000fe200078efcff */
[----:B------:R-:W-:Y:S01]  /*cd80*/  UIMAD UR36, UR4, UR6, URZ ;  /* 0x00000006042472a4 */ /* 0x000fe2000f8e023f */
[----:B------:R-:W-:-:S02]  /*cd90*/  MOV R17, UR8 ;  /* 0x0000000800117c02 */ /* 0x000fc40008000f00 */
[----:B------:R-:W-:Y:S01]  /*cda0*/  SEL R7, RZ, 0x40, P1 ;  /* 0x00000040ff077807 */ /* 0x000fe20000800000 */
[----:B------:R-:W-:Y:S01]  /*cdb0*/  UIADD3 UR4, UR36, 0x3f, URZ ;  /* 0x0000003f24047890 */ /* 0x000fe2000fffe03f */
[----:B------:R-:W-:Y:S01]  /*cdc0*/  ISETP.GE.AND P1, PT, R8, UR7, PT ;  /* 0x0000000708007c0c */ /* 0x000fe2000bf26270 */
[----:B------:R-:W-:Y:S01]  /*cdd0*/  IMAD R0, R31, 0x2, R17 ;  /* 0x000000021f007824 */ /* 0x000fe200078e0211 */
[----:B------:R-:W-:Y:S01]  /*cde0*/  LOP3.LUT R16, R16, 0xfffffffb, RZ, 0xc0, !PT ;  /* 0xfffffffb10107812 */ /* 0x000fe200078ec0ff */
[----:B------:R-:W-:Y:S01]  /*cdf0*/  USHF.R.S32.HI UR5, URZ, 0x1f, UR4 ;  /* 0x0000001f3f057899 */ /* 0x000fe20008011404 */
[----:B------:R-:W-:Y:S01]  /*ce00*/  SEL R5, RZ, 0x10, P3 ;  /* 0x00000010ff057807 */ /* 0x000fe20001800000 */
[----:B------:R-:W-:Y:S01]  /*ce10*/  UIADD3 UR38, UR36, 0x40, -UR38 ;  /* 0x0000004024267890 */ /* 0x000fe2000fffe826 */
[----:B------:R-:W-:Y:S01]  /*ce20*/  SEL R6, RZ, 0x20, P2 ;  /* 0x00000020ff067807 */ /* 0x000fe20001000000 */
[----:B------:R1:W-:Y:S01]  /*ce30*/  STL [R1+0x8], R0 ;  /* 0x0000080001007387 */ /* 0x0003e20000100800 */
[----:B------:R-:W-:Y:S01]  /*ce40*/  @P2 LOP3.LUT R16, R16, 0x4, RZ, 0xfc, !PT ;  /* 0x0000000410102812 */ /* 0x000fe200078efcff */
[----:B------:R-:W-:Y:S01]  /*ce50*/  ULEA.HI UR5, UR5, UR4, URZ, 0x6 ;  /* 0x0000000405057291 */ /* 0x000fe2000f8f303f */
[----:B------:R-:W-:-:S02]  /*ce60*/  LOP3.LUT R4, R6, R4, R5, 0xfe, !PT ;  /* 0x0000000406047212 */ /* 0x000fc400078efe05 */
[----:B------:R-:W-:Y:S01]  /*ce70*/  SEL R9, RZ, 0x80, P0 ;  /* 0x00000080ff097807 */ /* 0x000fe20000000000 */
[----:B------:R-:W-:Y:S01]  /*ce80*/  USHF.R.S32.HI UR40, URZ, 0x6, UR5 ;  /* 0x000000063f287899 */ /* 0x000fe20008011405 */
[----:B------:R-:W-:Y:S02]  /*ce90*/  ISETP.GE.AND P0, PT, R8, UR9, PT ;  /* 0x0000000908007c0c */ /* 0x000fe4000bf06270 */
[----:B------:R-:W-:Y:S02]  /*cea0*/  LOP3.LUT R4, R4, R7, RZ, 0xfc, !PT ;  /* 0x0000000704047212 */ /* 0x000fe400078efcff */
[----:B------:R-:W-:Y:S02]  /*ceb0*/  LOP3.LUT R16, R16, 0xfffffffd, RZ, 0xc0, !PT ;  /* 0xfffffffd10107812 */ /* 0x000fe400078ec0ff */
[----:B------:R-:W-:Y:S02]  /*cec0*/  LOP3.LUT R32, R4, R9, RZ, 0xfc, !PT ;  /* 0x0000000904207212 */ /* 0x000fe400078efcff */
[----:B------:R-:W-:-:S02]  /*ced0*/  @P1 LOP3.LUT R16, R16, 0x2, RZ, 0xfc, !PT ;  /* 0x0000000210101812 */ /* 0x000fc400078efcff */
[----:B------:R-:W-:Y:S02]  /*cee0*/  LOP3.LUT R28, R4, 0x40, RZ, 0xc0, !PT ;  /* 0x00000040041c7812 */ /* 0x000fe400078ec0ff */
[----:B------:R-:W-:Y:S02]  /*cef0*/  LOP3.LUT R26, R32, 0x80, RZ, 0xc0, !PT ;  /* 0x00000080201a7812 */ /* 0x000fe400078ec0ff */
[----:B------:R-:W-:Y:S02]  /*cf00*/  LOP3.LUT R16, R16, 0xffffefff, RZ, 0xc0, !PT ;  /* 0xffffefff10107812 */ /* 0x000fe400078ec0ff */
[----:B------:R-:W-:Y:S02]  /*cf10*/  SHF.R.U32.HI R28, RZ, 0x2, R28 ;  /* 0x00000002ff1c7819 */ /* 0x000fe4000001161c */
[----:B------:R-:W-:Y:S02]  /*cf20*/  SHF.R.U32.HI R26, RZ, 0x3, R26 ;  /* 0x00000003ff1a7819 */ /* 0x000fe4000001161a */
[----:B-1----:R-:W-:-:S07]  /*cf30*/  @P0 LOP3.LUT R16, R16, 0x1000, RZ, 0xfc, !PT ;  /* 0x0000100010100812 */ /* 0x002fce00078efcff */
.L_x_7356:
        /* <DEDUP_REMOVED lines=22> */
.L_x_7308:
[----:B------:R-:W-:Y:S01]  /*d0a0*/  ULDC UR8, c[0x0][0xc54] ;  /* 0x0003150000087ab9 */ /* 0x000fe20000000800 */
[----:B------:R-:W-:Y:S01]  /*d0b0*/  UMOV UR6, UR7 ;  /* 0x0000000700067c82 */ /* 0x000fe20008000000 */
[----:B------:R-:W-:-:S11]  /*d0c0*/  UISETP.NE.AND UP0, UPT, UR8, 0x1, UPT ;  /* 0x000000010800788c */ /* 0x000fd6000bf05270 */
[----:B------:R-:W-:Y:S02]  /*d0d0*/  @UP0 ULDC.64 UR10, c[0x0][0xc58] ;  /* 0x00031600000a0ab9 */ /* 0x000fe40000000a00 */
[----:B------:R-:W-:-:S04]  /*d0e0*/  UIMAD.WIDE.U32 UR4, UR7, UR10, URZ ;  /* 0x0000000a070472a5 */ /* 0x000fc8000f8e003f */
[----:B------:R-:W-:-:S04]  /*d0f0*/  @UP0 USHF.R.U32.HI UR6, URZ, UR11, UR5 ;  /* 0x0000000b3f060299 */ /* 0x000fc80008011605 */
[----:B------:R-:W-:-:S12]  /*d100*/  UIMAD UR4, UR6, UR8, URZ ;  /* 0x00000008060472a4 */ /* 0x000fd8000f8e023f */
.L_x_7309:
        /* <DEDUP_REMOVED lines=18> */
[----:B------:R-:W-:Y:S01]  /*d230*/  MOV R3, UR5 ;  /* 0x0000000500037c02 */ /* 0x000fe20008000f00 */
[----:B------:R-:W-:Y:S01]  /*d240*/  IMAD.U32 R2, RZ, RZ, UR4 ;  /* 0x00000004ff027e24 */ /* 0x000fe2000f8e00ff */
[----:B------:R-:W-:Y:S01]  /*d250*/  ULDC UR5, c[0x0][0x448] ;  /* 0x0001120000057ab9 */ /* 0x000fe20000000800 */
        /* <DEDUP_REMOVED lines=13> */
[----:B------:R-:W-:-:S04]  /*d330*/  USHF.R.S32.HI UR4, URZ, 0x1f, UR6 ;  /* 0x0000001f3f047899 */ /* 0x000fc80008011406 */
[----:B------:R-:W-:-:S04]  /*d340*/  ULEA.HI UR4, UR4, UR6, URZ, 0x6 ;  /* 0x0000000604047291 */ /* 0x000fc8000f8f303f */
[----:B------:R-:W-:-:S04]  /*d350*/  USHF.R.S32.HI UR4, URZ, 0x6, UR4 ;  /* 0x000000063f047899 */ /* 0x000fc80008011404 */
        /* <DEDUP_REMOVED lines=21> */
.L_x_7311:
        /* <DEDUP_REMOVED lines=20> */
.L_x_7314:
[----:B------:R-:W-:Y:S05]  /*d5f0*/  BSYNC B6 ;  /* 0x0000000000067941 */ /* 0x000fea0003800000 */
.L_x_7313:
        /* <DEDUP_REMOVED lines=9> */
[----:B------:R-:W-:Y:S01]  /*d690*/  MOV R4, UR6 ;  /* 0x0000000600047c02 */ /* 0x000fe20008000f00 */
[----:B------:R-:W-:Y:S01]  /*d6a0*/  IMAD.U32 R5, RZ, RZ, UR7 ;  /* 0x00000007ff057e24 */ /* 0x000fe2000f8e00ff */
        /* <DEDUP_REMOVED lines=8> */
[----:B-1---5:R-:W-:Y:S05]  /*d730*/  CALL.ABS.NOINC R2 ;  /* 0x0000000002007343 */ /* 0x022fea0003c00000 */
.L_x_7317:
        /* <DEDUP_REMOVED lines=15> */
.L_x_7316:
[----:B------:R-:W-:Y:S05]  /*d830*/  BSYNC B6 ;  /* 0x0000000000067941 */ /* 0x000fea0003800000 */
.L_x_7315:
        /* <DEDUP_REMOVED lines=9> */
[----:B------:R-:W-:Y:S01]  /*d8d0*/  MOV R3, UR5 ;  /* 0x0000000500037c02 */ /* 0x000fe20008000f00 */
[----:B------:R-:W-:Y:S01]  /*d8e0*/  IMAD.U32 R27, RZ, RZ, UR44 ;  /* 0x0000002cff1b7e24 */ /* 0x000fe2000f8e00ff */
[----:B------:R-:W-:-:S03]  /*d8f0*/  ULDC UR4, c[0x0][0xc48] ;  /* 0x0003120000047ab9 */ /* 0x000fc60000000800 */
[----:B------:R1:W5:Y:S01]  /*d900*/  @P0 LDG.E R24, desc[UR50][R2.64] ;  /* 0x0000003202180981 */ /* 0x000362000c1e1900 */
[----:B------:R-:W-:Y:S01]  /*d910*/  UMOV UR5, 0xffffffff ;  /* 0xffffffff00057882 */ /* 0x000fe20000000000 */
[----:B------:R-:W-:Y:S01]  /*d920*/  IMAD.U32 R19, RZ, RZ, UR4 ;  /* 0x00000004ff137e24 */ /* 0x000fe2000f8e00ff */
[----:B------:R-:W-:Y:S01]  /*d930*/  LEA R27, R27, 0xffffffc0, 0x6 ;  /* 0xffffffc01b1b7811 */ /* 0x000fe200078e30ff */
[----:B------:R-:W-:Y:S06]  /*d940*/  BRA.DIV UR5, `(.L_x_7318) ;  /* 0x00000032058c7947 */ /* 0x000fec000b800000 */
.L_x_7373:
        /* <DEDUP_REMOVED lines=9> */
[----:B------:R-:W-:-:S04]  /*d9e0*/  LOP3.LUT R8, R36, 0x70, R8, 0xf8, !PT ;  /* 0x0000007024087812 */ /* 0x000fc800078ef808 */
[----:B------:R-:W-:-:S04]  /*d9f0*/  IADD3 R35, R8, R27, RZ ;  /* 0x0000001b08237210 */ /* 0x000fc80007ffe0ff */
[C---:B------:R-:W-:Y:S01]  /*da00*/  ISETP.GE.AND P0, PT, R35.reuse, UR36, PT ;  /* 0x0000002423007c0c */ /* 0x040fe2000bf06270 */
[----:B------:R-:W-:-:S03]  /*da10*/  IMAD.IADD R35, R35, 0x1, R30 ;  /* 0x0000000123237824 */ /* 0x000fc600078e021e */
[----:B------:R-:W-:Y:S01]  /*da20*/  ISETP.GT.U32.OR P0, PT, R8, 0x3f, P0 ;  /* 0x0000003f0800780c */ /* 0x000fe20000704470 */
[----:B0-----:R-:W-:-:S04]  /*da30*/  @P1 IMAD.HI.U32 R0, R35, R0, RZ ;  /* 0x0000000023001227 */ /* 0x001fc800078e00ff */
[----:B------:R-:W-:Y:S01]  /*da40*/  IMAD.MOV.U32 R9, RZ, RZ, R35 ;  /* 0x000000ffff097224 */ /* 0x000fe200078e0023 */
[----:B-1----:R-:W-:-:S07]  /*da50*/  @P1 SHF.R.U32.HI R9, RZ, R3, R0 ;  /* 0x00000003ff091219 */ /* 0x002fce0000011600 */
[----:B------:R-:W0:Y:S01]  /*da60*/  @!P0 LDC.64 R6, c[0x0][0x428] ;  /* 0x00010a00ff068b82 */ /* 0x000e220000000a00 */
[--C-:B------:R-:W-:Y:S01]  /*da70*/  @!P0 SHF.R.S32.HI R3, RZ, 0x1f, R9.reuse ;  /* 0x0000001fff038819 */ /* 0x100fe20000011409 */
[----:B------:R-:W-:-:S06]  /*da80*/  @!P0 IMAD.MOV.U32 R2, RZ, RZ, R9 ;  /* 0x000000ffff028224 */ /* 0x000fcc00078e0009 */
[----:B------:R-:W1:Y:S01]  /*da90*/  @!P0 LDC.64 R4, c[0x0][0x418] ;  /* 0x00010600ff048b82 */ /* 0x000e620000000a00 */
[-C--:B0-----:R-:W-:Y:S02]  /*daa0*/  @!P0 IMAD R0, R29, R6.reuse, RZ ;  /* 0x000000061d008224 */ /* 0x081fe400078e02ff */
[----:B------:R-:W-:-:S04]  /*dab0*/  @!P0 IMAD.WIDE.U32 R2, R24, R6, R2 ;  /* 0x0000000618028225 */ /* 0x000fc800078e0002 */
[----:B------:R-:W-:Y:S01]  /*dac0*/  @!P0 IMAD R7, R24, R7, R0 ;  /* 0x0000000718078224 */ /* 0x000fe200078e0200 */
[----:B-1----:R-:W-:-:S04]  /*dad0*/  @!P0 LEA R4, P1, R2, R4, 0x2 ;  /* 0x0000000402048211 */ /* 0x002fc800078210ff */
[----:B------:R-:W-:-:S04]  /*dae0*/  @!P0 IADD3 R0, R3, R7, RZ ;  /* 0x0000000703008210 */ /* 0x000fc80007ffe0ff */
[----:B------:R-:W-:Y:S02]  /*daf0*/  @!P0 LEA.HI.X R5, R2, R5, R0, 0x2, P1 ;  /* 0x0000000502058211 */ /* 0x000fe400008f1400 */
[----:B------:R-:W-:Y:S01]  /*db00*/  MOV R2, UR46 ;  /* 0x0000002e00027c02 */ /* 0x000fe20008000f00 */
[----:B------:R-:W-:Y:S02]  /*db10*/  IMAD.MOV R0, RZ, RZ, -R9 ;  /* 0x000000ffff007224 */ /* 0x000fe400078e0a09 */
[----:B------:R0:W5:Y:S01]  /*db20*/  @!P0 LDG.E R34, desc[UR50][R4.64] ;  /* 0x0000003204228981 */ /* 0x000162000c1e1900 */
[----:B------:R-:W-:Y:S01]  /*db30*/  ISETP.NE.AND P2, PT, R2, 0x3, PT ;  /* 0x000000030200780c */ /* 0x000fe20003f45270 */
[----:B------:R-:W-:Y:S01]  /*db40*/  IMAD R35, R10, R0, R35 ;  /* 0x000000000a237224 */ /* 0x000fe200078e0223 */
[----:B------:R-:W-:Y:S01]  /*db50*/  ISETP.GT.U32.AND P0, PT, R8, 0x3f, PT ;  /* 0x0000003f0800780c */ /* 0x000fe20003f04070 */
[----:B------:R-:W-:Y:S01]  /*db60*/  IMAD R0, RZ, RZ, -UR42 ;  /* 0x8000002aff007e24 */ /* 0x000fe2000f8e02ff */
[----:B------:R-:W-:-:S03]  /*db70*/  LOP3.LUT R16, R16, 0xfffffeff, RZ, 0xc0, !PT ;  /* 0xfffffeff10107812 */ /* 0x000fc600078ec0ff */
[----:B------:R-:W-:-:S05]  /*db80*/  IMAD R19, R19, R0, UR41 ;  /* 0x0000002913137e24 */ /* 0x000fca000f8e0200 */
[----:B------:R-:W-:Y:S02]  /*db90*/  SHF.R.S32.HI R23, RZ, 0x1f, R19 ;  /* 0x0000001fff177819 */ /* 0x000fe40000011413 */
[----:B------:R-:W-:-:S04]  /*dba0*/  @P2 LOP3.LUT R16, R16, 0x100, RZ, 0xfc, !PT ;  /* 0x0000010010102812 */ /* 0x000fc800078efcff */
[----:B------:R-:W-:-:S04]  /*dbb0*/  LOP3.LUT R16, R16, 0xfffffffe, RZ, 0xc0, !PT ;  /* 0xfffffffe10107812 */ /* 0x000fc800078ec0ff */
[----:B------:R-:W-:Y:S01]  /*dbc0*/  @P0 LOP3.LUT R16, R16, 0x1, RZ, 0xfc, !PT ;  /* 0x0000000110100812 */ /* 0x000fe200078efcff */
[----:B0-----:R-:W-:Y:S06]  /*dbd0*/  @!P2 BRA `(.L_x_7319) ;  /* 0x000000000004a947 */ /* 0x001fec0003800000 */
[----:B------:R-:W-:Y:S01]  /*dbe0*/  BPT.TRAP 0x1 ;  /* 0x000000040000795c */ /* 0x000fe20000300000 */
.L_x_7319:
[----:B------:R-:W-:Y:S01]  /*dbf0*/  IMAD R25, R18, 0x8, R17 ;  /* 0x0000000812197824 */ /* 0x000fe200078e0211 */
[----:B------:R-:W-:Y:S01]  /*dc00*/  SHF.L.U32 R0, R22, 0x1f, RZ ;  /* 0x0000001f16007819 */ /* 0x000fe200000006ff */
[----:B------:R-:W-:Y:S03]  /*dc10*/  BSSY B0, `(.L_x_7320) ;  /* 0x0000003000007945 */ /* 0x000fe60003800000 */
[----:B------:R-:W0:Y:S02]  /*dc20*/  SYNCS.PHASECHK.TRANS64.TRYWAIT P0, [R25+URZ+0x28c40], R0 ;  /* 0x028c4000190075a7 */ /* 0x000e24000800017f */
[----:B0-----:R-:W-:Y:S05]  /*dc30*/  @!P0 BRA `(.L_x_7321) ;  /* 0x0000002c00fc8947 */ /* 0x001fea0003800000 */
.L_x_7374:
[----:B------:R-:W-:Y:S05]  /*dc40*/  BSYNC B0 ;  /* 0x0000000000007941 */ /* 0x000fea0003800000 */
.L_x_7320:
        /* <DEDUP_REMOVED lines=12> */
[----:B------:R-:W-:Y:S02]  /*dd10*/  IMAD R5, R4, UR4, RZ ;  /* 0x0000000404057c24 */ /* 0x000fe4000f8e02ff */
[----:B------:R-:W-:-:S04]  /*dd20*/  IMAD.WIDE.U32 R2, R34, UR4, R2 ;  /* 0x0000000422027c25 */ /* 0x000fc8000f8e0002 */
[----:B------:R-:W-:Y:S01]  /*dd30*/  IMAD R5, R34, UR5, R5 ;  /* 0x0000000522057c24 */ /* 0x000fe2000f8e0205 */
[----:B------:R-:W-:Y:S01]  /*dd40*/  ULDC.64 UR4, c[0x0][0x308] ;  /* 0x0000c20000047ab9 */ /* 0x000fe20000000a00 */
[----:B0-----:R-:W-:Y:S02]  /*dd50*/  IMAD R4, R18, 0x1000, R31 ;  /* 0x0000100012047824 */ /* 0x001fe400078e021f */
[----:B------:R-:W-:Y:S02]  /*dd60*/  IMAD.IADD R3, R3, 0x1, R5 ;  /* 0x0000000103037824 */ /* 0x000fe400078e0205 */
[----:B------:R-:W-:Y:S02]  /*dd70*/  IMAD R0, R23, UR4, RZ ;  /* 0x0000000417007c24 */ /* 0x000fe4000f8e02ff */
[----:B------:R-:W-:-:S04]  /*dd80*/  IMAD.WIDE.U32 R2, R19, UR4, R2 ;  /* 0x0000000413027c25 */ /* 0x000fc8000f8e0002 */
[----:B------:R-:W-:Y:S01]  /*dd90*/  IMAD R5, R19, UR5, R0 ;  /* 0x0000000513057c24 */ /* 0x000fe2000f8e0200 */
[----:B------:R-:W-:Y:S01]  /*dda0*/  ULDC.64 UR4, c[0x0][0x2e8] ;  /* 0x0000ba0000047ab9 */ /* 0x000fe20000000a00 */
[----:B-1----:R-:W-:Y:S01]  /*ddb0*/  IMAD.SHL.U32 R6, R6, 0x8, RZ ;  /* 0x0000000806067824 */ /* 0x002fe200078e00ff */
[----:B------:R-:W-:Y:S01]  /*ddc0*/  LEA R0, P0, R2, UR4, 0x1 ;  /* 0x0000000402007c11 */ /* 0x000fe2000f8008ff */
[----:B------:R-:W-:Y:S01]  /*ddd0*/  UMOV UR4, 0xffffffff ;  /* 0xffffffff00047882 */ /* 0x000fe20000000000 */
[----:B------:R-:W-:Y:S02]  /*dde0*/  IADD3 R5, R3, R5, RZ ;  /* 0x0000000503057210 */ /* 0x000fe40007ffe0ff */
[----:B------:R-:W-:Y:S02]  /*ddf0*/  LOP3.LUT R6, R6, 0x38, RZ, 0xc0, !PT ;  /* 0x0000003806067812 */ /* 0x000fe400078ec0ff */
[----:B------:R-:W-:Y:S02]  /*de00*/  LEA.HI.X R5, R2, UR5, R5, 0x1, P0 ;  /* 0x0000000502057c11 */ /* 0x000fe400080f0c05 */
[----:B------:R-:W-:Y:S01]  /*de10*/  ISETP.GE.AND P0, PT, R27, 0x1, PT ;  /* 0x000000011b00780c */ /* 0x000fe20003f06270 */
[----:B------:R-:W-:-:S12]  /*de20*/  BRA.DIV UR4, `(.L_x_7322) ;  /* 0x0000002e04947947 */ /* 0x000fd8000b800000 */
[----:B------:R-:W0:Y:S01]  /*de30*/  SHFL.IDX PT, R14, R0, RZ, 0x181f ;  /* 0x00181fff000e7589 */ /* 0x000e2200000e0000 */
[----:B------:R-:W-:-:S03]  /*de40*/  @P0 LEA R7, R4, R17, 0x1 ;  /* 0x0000001104070211 */ /* 0x000fc600078e08ff */
        /* <DEDUP_REMOVED lines=9> */
[----:B0-----:R-:W-:-:S05]  /*dee0*/  @P0 LEA R14, P1, R6, R14, 0x1 ;  /* 0x0000000e060e0211 */ /* 0x001fca00078208ff */
[----:B-1----:R-:W-:Y:S01]  /*def0*/  @P0 IMAD.X R3, RZ, RZ, R2, P1 ;  /* 0x000000ffff030224 */ /* 0x002fe200008e0602 */
[----:B------:R-:W-:Y:S02]  /*df00*/  @P0 MOV R2, R14 ;  /* 0x0000000e00020202 */ /* 0x000fe40000000f00 */
        /* <DEDUP_REMOVED lines=11> */
.L_x_7384:
[----:B------:R-:W-:-:S13]  /*dfc0*/  ISETP.GE.AND P0, PT, R27, 0x31, PT ;  /* 0x000000311b00780c */ /* 0x000fda0003f06270 */
[----:B01----:R-:W-:-:S04]  /*dfd0*/  @P0 LEA R2, P1, R6, R14, 0x1 ;  /* 0x0000000e06020211 */ /* 0x003fc800078208ff */
[----:B------:R-:W-:Y:S01]  /*dfe0*/  @P0 IADD3.X R3, RZ, R5, RZ, P1, !PT ;  /* 0x00000005ff030210 */ /* 0x000fe20000ffe4ff */
[----:B------:R-:W-:-:S05]  /*dff0*/  @P0 IMAD R5, R4, 0x2, R17 ;  /* 0x0000000204050824 */ /* 0x000fca00078e0211 */
[----:B------:R-:W-:Y:S01]  /*e000*/  @!PT LDS RZ, [RZ] ;  /* 0x00000000fffff984 */ /* 0x000fe20000000800 */
[----:B------:R-:W-:Y:S01]  /*e010*/  @!PT LDS RZ, [RZ] ;  /* 0x00000000fffff984 */ /* 0x000fe20000000800 */
[----:B------:R-:W-:Y:S01]  /*e020*/  @!PT LDS RZ, [RZ] ;  /* 0x00000000fffff984 */ /* 0x000fe20000000800 */
[----:B------:R0:W-:Y:S01]  /*e030*/  @P0 LDGSTS.E.BYPASS.LTC128B.128 [R5+0x23c00], desc[UR50][R2.64], !P2 ;  /* 0x23c0000002050fae */ /* 0x0001e2000d101d72 */
[----:B------:R-:W-:Y:S01]  /*e040*/  PLOP3.LUT P0, PT, PT, PT, PT, 0x80, 0x0 ;  /* 0x000000000000781c */ /* 0x000fe20003f0f070 */
[----:B------:R-:W-:-:S12]  /*e050*/  NOP ;  /* 0x0000000000007918 */ /* 0x000fd80000000000 */
.L_x_7323:
        /* <DEDUP_REMOVED lines=11> */
.L_x_7324:
        /* <DEDUP_REMOVED lines=23> */
.L_x_7326:
[----:B------:R-:W-:Y:S05]  /*e280*/  BSYNC B6 ;  /* 0x0000000000067941 */ /* 0x000fea0003800000 */
.L_x_7325:
[----:B------:R2:W5:Y:S01]  /*e290*/  LDL R8, [R1+0x8] ;  /* 0x0000080001087983 */ /* 0x0005620000100800 */
[----:B------:R-:W-:Y:S01]  /*e2a0*/  UISETP.NE.AND UP0, UPT, UR47, URZ, UPT ;  /* 0x0000003f2f00728c */ /* 0x000fe2000bf05270 */
[----:B------:R-:W-:Y:S01]  /*e2b0*/  IMAD.U32 R0, RZ, RZ, UR43 ;  /* 0x0000002bff007e24 */ /* 0x000fe2000f8e00ff */
[----:B------:R-:W-:Y:S01]  /*e2c0*/  LOP3.LUT P5, RZ, R16, 0x1000, RZ, 0xc0, !PT ;  /* 0x0000100010ff7812 */ /* 0x000fe200078ac0ff */
[----:B0-----:R-:W0:Y:S01]  /*e2d0*/  S2R R2, SR_TID.X ;  /* 0x0000000000027919 */ /* 0x001e220000002100 */
[----:B------:R-:W-:Y:S01]  /*e2e0*/  R2UR UR6, R23 ;  /* 0x00000000170672ca */ /* 0x000fe200000e0000 */
[----:B------:R-:W-:Y:S01]  /*e2f0*/  ULDC.64 UR8, c[0x0][0x2d8] ;  /* 0x0000b60000087ab9 */ /* 0x000fe20000000a00 */
[----:B------:R-:W-:-:S05]  /*e300*/  PLOP3.LUT P0, PT, PT, PT, UP0, 0x80, 0x0 ;  /* 0x000000000000781c */ /* 0x000fca0003f0f008 */
[----:B------:R-:W-:Y:S01]  /*e310*/  @UP0 ULDC UR4, c[0x0][0x44c] ;  /* 0x0001130000040ab9 */ /* 0x000fe20000000800 */
[----:B0-----:R-:W-:-:S05]  /*e320*/  IMAD.SHL.U32 R2, R2, 0x10, RZ ;  /* 0x0000001002027824 */ /* 0x001fca00078e00ff */
[----:B------:R-:W-:-:S05]  /*e330*/  LOP3.LUT R2, R36, 0x70, R2, 0xf8, !PT ;  /* 0x0000007024027812 */ /* 0x000fca00078ef802 */
[----:B------:R-:W-:-:S04]  /*e340*/  IMAD R0, R0, 0x40, R2 ;  /* 0x0000004000007824 */ /* 0x000fc800078e0202 */
[----:B------:R-:W-:Y:S01]  /*e350*/  @P0 IMAD.HI.U32 R3, R0, UR4, RZ ;  /* 0x0000000400030c27 */ /* 0x000fe2000f8e00ff */
[----:B------:R-:W-:Y:S01]  /*e360*/  PLOP3.LUT P0, PT, PT, PT, UP0, 0x80, 0x0 ;  /* 0x000000000000781c */ /* 0x000fe20003f0f008 */
[----:B------:R-:W-:Y:S01]  /*e370*/  @UP0 ULDC UR4, c[0x0][0x450] ;  /* 0x0001140000040ab9 */ /* 0x000fe20000000800 */
[----:B------:R-:W-:Y:S02]  /*e380*/  MOV R2, R0 ;  /* 0x0000000000027202 */ /* 0x000fe40000000f00 */
[----:B------:R-:W-:Y:S01]  /*e390*/  R2UR UR7, R19 ;  /* 0x00000000130772ca */ /* 0x000fe200000e0000 */
[----:B------:R-:W-:-:S08]  /*e3a0*/  UIMAD UR6, UR6, UR8, URZ ;  /* 0x00000008060672a4 */ /* 0x000fd0000f8e023f */
[----:B------:R-:W-:Y:S02]  /*e3b0*/  @P0 SHF.R.U32.HI R2, RZ, UR4, R3 ;  /* 0x00000004ff020c19 */ /* 0x000fe40008011603 */
[----:B------:R-:W-:Y:S02]  /*e3c0*/  R2UR UR4, R19 ;  /* 0x00000000130472ca */ /* 0x000fe400000e0000 */
[----:B------:R-:W-:Y:S01]  /*e3d0*/  UIMAD UR7, UR7, UR9, UR6 ;  /* 0x00000009070772a4 */ /* 0x000fe2000f8e0206 */
[----:B------:R-:W0:Y:S01]  /*e3e0*/  S2R R10, SR_TID.X ;  /* 0x00000000000a7919 */ /* 0x000e220000002100 */
[----:B------:R-:W-:Y:S01]  /*e3f0*/  USHF.R.S32.HI UR6, URZ, 0x1f, UR42 ;  /* 0x0000001f3f067899 */ /* 0x000fe2000801142a */
[----:B------:R-:W-:-:S08]  /*e400*/  IMAD.MOV R5, RZ, RZ, -R2 ;  /* 0x000000ffff057224 */ /* 0x000fd000078e0a02 */
        /* <DEDUP_REMOVED lines=30> */
[----:B------:R-:W-:-:S03]  /*e5f0*/  IMAD.U32 R3, RZ, RZ, UR43 ;  /* 0x0000002bff037e24 */ /* 0x000fc6000f8e00ff */
[----:B------:R-:W2:Y:S01]  /*e600*/  SHFL.IDX PT, R2, R5, RZ, 0x181f ;  /* 0x00181fff05027589 */ /* 0x000ea200000e0000 */
[----:B------:R-:W-:-:S04]  /*e610*/  IMAD R4, R3, 0x40, R36 ;  /* 0x0000004003047824 */ /* 0x000fc800078e0224 */
[C---:B------:R-:W-:Y:S01]  /*e620*/  VIADD R6, R4.reuse, 0x10 ;  /* 0x0000001004067836 */ /* 0x040fe20000000000 */
[----:B------:R-:W-:-:S13]  /*e630*/  ISETP.GE.AND P0, PT, R4, UR37, PT ;  /* 0x0000002504007c0c */ /* 0x000fda000bf06270 */
[----:B0-----:R-:W-:-:S04]  /*e640*/  @!P0 LEA R14, P1, R10, R14, 0x1 ;  /* 0x0000000e0a0e8211 */ /* 0x001fc800078208ff */
[----:B--2---:R-:W-:Y:S01]  /*e650*/  @!P0 IADD3.X R3, RZ, R2, RZ, P1, !PT ;  /* 0x00000002ff038210 */ /* 0x004fe20000ffe4ff */
[----:B------:R-:W-:Y:S02]  /*e660*/  @!P0 IMAD.MOV.U32 R2, RZ, RZ, R14 ;  /* 0x000000ffff028224 */ /* 0x000fe400078e000e */
[----:B------:R-:W0:Y:S04]  /*e670*/  SHFL.IDX PT, R14, R0, 0x1, 0x181f ;  /* 0x00381f00000e7f89 */ /* 0x000e2800000e0000 */
[----:B-----5:R2:W-:Y:S01]  /*e680*/  @!P0 LDGSTS.E.BYPASS.LTC128B.128 [R8+0x20400], desc[UR50][R2.64], !P5 ;  /* 0x2040000002088fae */ /* 0x0205e2000e901d72 */
[----:B------:R-:W-:Y:S01]  /*e690*/  ISETP.GE.AND P0, PT, R6, UR37, PT ;  /* 0x0000002506007c0c */ /* 0x000fe2000bf06270 */
[----:B------:R-:W-:Y:S02]  /*e6a0*/  VIADD R6, R4, 0x20 ;  /* 0x0000002004067836 */ /* 0x000fe40000000000 */
[----:B--2---:R-:W2:Y:S10]  /*e6b0*/  SHFL.IDX PT, R2, R5, 0x1, 0x181f ;  /* 0x00381f0005027f89 */ /* 0x004eb400000e0000 */
[----:B0-----:R-:W-:-:S05]  /*e6c0*/  @!P0 LEA R14, P1, R10, R14, 0x1 ;  /* 0x0000000e0a0e8211 */ /* 0x001fca00078208ff */
[----:B--2---:R-:W-:Y:S01]  /*e6d0*/  @!P0 IMAD.X R3, RZ, RZ, R2, P1 ;  /* 0x000000ffff038224 */ /* 0x004fe200008e0602 */
[----:B------:R-:W-:Y:S02]  /*e6e0*/  @!P0 MOV R2, R14 ;  /* 0x0000000e00028202 */ /* 0x000fe40000000f00 */
        /* <DEDUP_REMOVED lines=10> */
.L_x_7393:
[----:B------:R-:W-:-:S04]  /*e790*/  IADD3 R4, R4, 0x30, RZ ;  /* 0x0000003004047810 */ /* 0x000fc80007ffe0ff */
[----:B------:R-:W-:-:S13]  /*e7a0*/  ISETP.GE.AND P0, PT, R4, UR37, PT ;  /* 0x0000002504007c0c */ /* 0x000fda000bf06270 */
[----:B0-2---:R-:W-:-:S05]  /*e7b0*/  @!P0 LEA R2, P1, R10, R14, 0x1 ;  /* 0x0000000e0a028211 */ /* 0x005fca00078208ff */
[----:B------:R-:W-:-:S05]  /*e7c0*/  @!P0 IMAD.X R3, RZ, RZ, R5, P1 ;  /* 0x000000ffff038224 */ /* 0x000fca00008e0605 */
[----:B------:R-:W-:Y:S01]  /*e7d0*/  @!PT LDS RZ, [RZ] ;  /* 0x00000000fffff984 */ /* 0x000fe20000000800 */
[----:B------:R-:W-:Y:S01]  /*e7e0*/  @!PT LDS RZ, [RZ] ;  /* 0x00000000fffff984 */ /* 0x000fe20000000800 */
[----:B------:R-:W-:Y:S01]  /*e7f0*/  @!PT LDS RZ, [RZ] ;  /* 0x00000000fffff984 */ /* 0x000fe20000000800 */
[----:B------:R0:W-:Y:S01]  /*e800*/  @!P0 LDGSTS.E.BYPASS.LTC128B.128 [R8+0x21c00], desc[UR50][R2.64], !P5 ;  /* 0x21c0000002088fae */ /* 0x0001e2000e901d72 */
[----:B------:R-:W-:Y:S01]  /*e810*/  PLOP3.LUT P0, PT, PT, PT, PT, 0x80, 0x0 ;  /* 0x000000000000781c */ /* 0x000fe20003f0f070 */
[----:B------:R-:W-:-:S12]  /*e820*/  NOP ;  /* 0x0000000000007918 */ /* 0x000fd80000000000 */
.L_x_7328:
        /* <DEDUP_REMOVED lines=18> */
.L_x_7394:
[----:B------:R-:W-:Y:S05]  /*e950*/  BSYNC B0 ;  /* 0x0000000000007941 */ /* 0x000fea0003800000 */
.L_x_7329:
[----:B------:R-:W-:-:S04]  /*e960*/  MOV R2, UR46 ;  /* 0x0000002e00027c02 */ /* 0x000fc80008000f00 */
[----:B------:R-:W-:-:S13]  /*e970*/  ISETP.NE.AND P0, PT, R2, 0x3, PT ;  /* 0x000000030200780c */ /* 0x000fda0003f05270 */
[----:B------:R-:W-:Y:S05]  /*e980*/  @!P0 BRA `(.L_x_7331) ;  /* 0x0000000000048947 */ /* 0x000fea0003800000 */
[----:B------:R-:W-:Y:S01]  /*e990*/  BPT.TRAP 0x1 ;  /* 0x000000040000795c */ /* 0x000fe20000300000 */
.L_x_7331:
[----:B0-----:R-:W-:Y:S01]  /*e9a0*/  SHF.L.U32 R0, R22, 0x1f, RZ ;  /* 0x0000001f16007819 */ /* 0x001fe200000006ff */
[----:B------:R-:W-:Y:S03]  /*e9b0*/  BSSY B0, `(.L_x_7332) ;  /* 0x0000003000007945 */ /* 0x000fe60003800000 */
[----:B------:R-:W0:Y:S02]  /*e9c0*/  SYNCS.PHASECHK.TRANS64.TRYWAIT P0, [R25+URZ+0x28c60], R0 ;  /* 0x028c6000190075a7 */ /* 0x000e24000800017f */
[----:B0-----:R-:W-:Y:S05]  /*e9d0*/  @!P0 BRA `(.L_x_7333) ;  /* 0x0000002c00008947 */ /* 0x001fea0003800000 */
.L_x_7395:
[----:B------:R-:W-:Y:S05]  /*e9e0*/  BSYNC B0 ;  /* 0x0000000000007941 */ /* 0x000fea0003800000 */
.L_x_7332:
        /* <DEDUP_REMOVED lines=14> */
[----:B------:R-:W-:Y:S01]  /*ead0*/  IMAD.IADD R3, R3, 0x1, R5 ;  /* 0x0000000103037824 */ /* 0x000fe200078e0205 */
[----:B------:R-:W-:Y:S01]  /*eae0*/  LEA R5, R18, R31, 0xf ;  /* 0x0000001f12057211 */ /* 0x000fe200078e78ff */
[C---:B------:R-:W-:Y:S02]  /*eaf0*/  IMAD R7, R19.reuse, UR5, R0 ;  /* 0x0000000513077c24 */ /* 0x040fe4000f8e0200 */
[----:B------:R-:W-:Y:S01]  /*eb00*/  IMAD.WIDE.U32 R2, R19, UR4, R2 ;  /* 0x0000000413027c25 */ /* 0x000fe2000f8e0002 */
[----:B------:R-:W-:-:S03]  /*eb10*/  ULDC.64 UR4, c[0x0][0x318] ;  /* 0x0000c60000047ab9 */ /* 0x000fc60000000a00 */
[----:B------:R-:W-:Y:S01]  /*eb20*/  IMAD.IADD R7, R3, 0x1, R7 ;  /* 0x0000000103077824 */ /* 0x000fe200078e0207 */
[----:B------:R-:W-:Y:S01]  /*eb30*/  LEA R6, P0, R2, UR4, 0x1 ;  /* 0x0000000402067c11 */ /* 0x000fe2000f8008ff */
[----:B------:R-:W-:-:S03]  /*eb40*/  UMOV UR4, 0xffffffff ;  /* 0xffffffff00047882 */ /* 0x000fc60000000000 */
[----:B------:R-:W-:Y:S02]  /*eb50*/  LEA.HI.X R7, R2, UR5, R7, 0x1, P0 ;  /* 0x0000000502077c11 */ /* 0x000fe400080f0c07 */
[----:B------:R-:W-:-:S13]  /*eb60*/  ISETP.GT.AND P0, PT, R4, -0x1, PT ;  /* 0xffffffff0400780c */ /* 0x000fda0003f04270 */
[----:B------:R-:W-:Y:S01]  /*eb70*/  @P0 LOP3.LUT R16, R16, 0x800, RZ, 0xfc, !PT ;  /* 0x0000080010100812 */ /* 0x000fe200078efcff */
[----:B------:R-:W-:Y:S06]  /*eb80*/  BRA.DIV UR4, `(.L_x_7334) ;  /* 0x0000002a04a87947 */ /* 0x000fec000b800000 */
[----:B------:R-:W0:Y:S01]  /*eb90*/  S2R R2, SR_TID.X ;  /* 0x0000000000027919 */ /* 0x000e220000002100 */
[C---:B------:R-:W-:Y:S02]  /*eba0*/  LOP3.LUT P1, RZ, R32.reuse, 0x1, RZ, 0xc0, !PT ;  /* 0x0000000120ff7812 */ /* 0x040fe4000782c0ff */
[----:B------:R-:W-:Y:S01]  /*ebb0*/  LEA R5, R5, R17, 0x1 ;  /* 0x0000001105057211 */ /* 0x000fe200078e08ff */
[----:B------:R-:W2:Y:S01]  /*ebc0*/  SHFL.IDX PT, R14, R6, RZ, 0x181f ;  /* 0x00181fff060e7589 */ /* 0x000ea200000e0000 */
[C---:B------:R-:W-:Y:S02]  /*ebd0*/  LOP3.LUT P5, RZ, R32.reuse, 0x2, RZ, 0xc0, !PT ;  /* 0x0000000220ff7812 */ /* 0x040fe400078ac0ff */
[C---:B------:R-:W-:Y:S01]  /*ebe0*/  LOP3.LUT P4, RZ, R32.reuse, 0x4, RZ, 0xc0, !PT ;  /* 0x0000000420ff7812 */ /* 0x040fe2000788c0ff */
[----:B------:R-:W3:Y:S01]  /*ebf0*/  SHFL.IDX PT, R3, R7, RZ, 0x181f ;  /* 0x00181fff07037589 */ /* 0x000ee200000e0000 */
[C---:B------:R-:W-:Y:S02]  /*ec00*/  LOP3.LUT P3, RZ, R32.reuse, 0x8, RZ, 0xc0, !PT ;  /* 0x0000000820ff7812 */ /* 0x040fe4000786c0ff */
[----:B------:R-:W-:Y:S01]  /*ec10*/  LOP3.LUT P2, RZ, R32, 0x10, RZ, 0xc0, !PT ;  /* 0x0000001020ff7812 */ /* 0x000fe2000784c0ff */
[----:B------:R-:W-:Y:S01]  /*ec20*/  SHFL.IDX PT, R8, R7, 0x2, 0x181f ;  /* 0x00581f0007087f89 */ /* 0x000fe200000e0000 */
[----:B------:R-:W-:-:S04]  /*ec30*/  LOP3.LUT R16, R16, 0xfffffdff, RZ, 0xc0, !PT ;  /* 0xfffffdff10107812 */ /* 0x000fc800078ec0ff */
        /* <DEDUP_REMOVED lines=70> */
.L_x_7405:
        /* <DEDUP_REMOVED lines=25> */
.L_x_7335:
        /* <DEDUP_REMOVED lines=11> */
.L_x_7336:
[----:B------:R-:W-:Y:S01]  /*f2e0*/  UISETP.GE.AND UP0, UPT, UR44, 0x2, UPT ;  /* 0x000000022c00788c */ /* 0x000fe2000bf06270 */
[----:B------:R0:W-:Y:S05]  /*f2f0*/  SYNCS.ARRIVE.TRANS64.A1T0 RZ, [R25+URZ+0x28c50], RZ ;  /* 0x028c50ff19ff79a7 */ /* 0x0001ea000810003f */
[----:B------:R-:W-:-:S13]  /*f300*/  PLOP3.LUT P0, PT, PT, PT, UP0, 0x40, 0x0 ;  /* 0x000000000000781c */ /* 0x000fda0003f0e808 */
[----:B0-----:R-:W-:Y:S05]  /*f310*/  @P0 BRA `(.L_x_7337) ;  /* 0x0000000c009c0947 */ /* 0x001fea0003800000 */
[----:B------:R-:W-:Y:S01]  /*f320*/  UIADD3 UR4, UR44, -0x2, URZ ;  /* 0xfffffffe2c047890 */ /* 0x000fe2000fffe03f */
[----:B------:R-:W-:Y:S05]  /*f330*/  BSSY B0, `(.L_x_7337) ;  /* 0x00000e5000007945 */ /* 0x000fea0003800000 */
[----:B------:R-:W-:-:S07]  /*f340*/  IMAD.U32 R9, RZ, RZ, UR4 ;  /* 0x00000004ff097e24 */ /* 0x000fce000f8e00ff */
.L_x_7350:
[----:B0-----:R-:W0:Y:S01]  /*f350*/  S2R R2, SR_TID.X ;  /* 0x0000000000027919 */ /* 0x001e220000002100 */
[----:B------:R-:W2:Y:S01]  /*f360*/  LDC R3, c[0x0][0x430] ;  /* 0x00010c00ff037b82 */ /* 0x000ea20000000800 */
[----:B-1----:R-:W-:Y:S01]  /*f370*/  IMAD R8, R9, 0x40, R30 ;  /* 0x0000004009087824 */ /* 0x002fe200078e021e */
[----:B------:R-:W-:Y:S02]  /*f380*/  IADD3 R18, R18, 0x1, RZ ;  /* 0x0000000112127810 */ /* 0x000fe40007ffe0ff */
[----:B--2---:R-:W-:Y:S01]  /*f390*/  ISETP.NE.AND P0, PT, R3, 0x1, PT ;  /* 0x000000010300780c */ /* 0x004fe20003f05270 */
[----:B0-----:R-:W-:-:S05]  /*f3a0*/  IMAD.SHL.U32 R2, R2, 0x10, RZ ;  /* 0x0000001002027824 */ /* 0x001fca00078e00ff */
[----:B------:R-:W-:-:S07]  /*f3b0*/  LOP3.LUT R2, R36, 0x70, R2, 0xf8, !PT ;  /* 0x0000007024027812 */ /* 0x000fce00078ef802 */
[----:B------:R-:W0:Y:S01]  /*f3c0*/  @P0 LDC R3, c[0x0][0x434] ;  /* 0x00010d00ff030b82 */ /* 0x000e220000000800 */
[C---:B------:R-:W-:Y:S02]  /*f3d0*/  ISETP.GT.U32.AND P1, PT, R2.reuse, 0x3f, PT ;  /* 0x0000003f0200780c */ /* 0x040fe40003f24070 */
[----:B------:R-:W-:-:S05]  /*f3e0*/  IADD3 R8, R2, R8, RZ ;  /* 0x0000000802087210 */ /* 0x000fca0007ffe0ff */
        /* <DEDUP_REMOVED lines=10> */
[----:B------:R-:W-:-:S04]  /*f490*/  @!P1 IMAD.WIDE.U32 R2, R24, R4, R2 ;  /* 0x0000000418029225 */ /* 0x000fc800078e0002 */
[----:B------:R-:W-:Y:S02]  /*f4a0*/  @!P1 IMAD.IADD R3, R5, 0x1, R3 ;  /* 0x0000000105039824 */ /* 0x000fe400078e0203 */
[----:B------:R-:W-:Y:S01]  /*f4b0*/  IMAD.MOV.U32 R4, RZ, RZ, RZ ;  /* 0x000000ffff047224 */ /* 0x000fe200078e00ff */
        /* <DEDUP_REMOVED lines=9> */
[----:B------:R-:W-:Y:S01]  /*f550*/  SEL R3, RZ, 0x1, P0 ;  /* 0x00000001ff037807 */ /* 0x000fe20000000000 */
[----:B------:R-:W-:Y:S01]  /*f560*/  IMAD R5, R5, UR4, R8 ;  /* 0x0000000405057c24 */ /* 0x000fe2000f8e0208 */
[----:B------:R-:W-:Y:S01]  /*f570*/  MOV R2, R9 ;  /* 0x0000000900027202 */ /* 0x000fe20000000f00 */
[----:B------:R-:W-:Y:S01]  /*f580*/  VIADD R9, R9, 0xffffffff ;  /* 0xffffffff09097836 */ /* 0x000fe20000000000 */
[----:B------:R-:W-:-:S02]  /*f590*/  SEL R18, R18, RZ, P0 ;  /* 0x000000ff12127207 */ /* 0x000fc40000000000 */
[----:B------:R-:W-:Y:S02]  /*f5a0*/  LOP3.LUT R22, R22, R3, RZ, 0x3c, !PT ;  /* 0x0000000316167212 */ /* 0x000fe400078e3cff */
[----:B------:R-:W-:Y:S01]  /*f5b0*/  ISETP.GT.AND P3, PT, R2, RZ, PT ;  /* 0x000000ff0200720c */ /* 0x000fe20003f64270 */
[----:B0-----:R-:W-:-:S12]  /*f5c0*/  @!P1 BRA `(.L_x_7338) ;  /* 0x0000000000049947 */ /* 0x001fd80003800000 */
[----:B------:R-:W-:Y:S01]  /*f5d0*/  BPT.TRAP 0x1 ;  /* 0x000000040000795c */ /* 0x000fe20000300000 */
.L_x_7338:
[----:B------:R-:W-:Y:S01]  /*f5e0*/  IMAD R8, R18, 0x8, R17 ;  /* 0x0000000812087824 */ /* 0x000fe200078e0211 */
[----:B------:R-:W-:Y:S01]  /*f5f0*/  SHF.L.U32 R20, R22, 0x1f, RZ ;  /* 0x0000001f16147819 */ /* 0x000fe200000006ff */
[----:B------:R-:W-:Y:S01]  /*f600*/  BSSY B1, `(.L_x_7339) ;  /* 0x0000004000017945 */ /* 0x000fe20003800000 */
[----:B------:R-:W-:Y:S02]  /*f610*/  SHF.R.S32.HI R7, RZ, 0x1f, R5 ;  /* 0x0000001fff077819 */ /* 0x000fe40000011405 */
[----:B------:R-:W0:Y:S02]  /*f620*/  SYNCS.PHASECHK.TRANS64.TRYWAIT P0, [R8+URZ+0x28c40], R20 ;  /* 0x028c4014080075a7 */ /* 0x000e24000800017f */
[----:B0-----:R-:W-:Y:S05]  /*f630*/  @!P0 BRA `(.L_x_7340) ;  /* 0x0000002800048947 */ /* 0x001fea0003800000 */
.L_x_7406:
[----:B------:R-:W-:Y:S05]  /*f640*/  BSYNC B1 ;  /* 0x0000000000017941 */ /* 0x000fea0003800000 */
.L_x_7339:
        /* <DEDUP_REMOVED lines=15> */
[----:B------:R-:W-:Y:S02]  /*f740*/  IMAD R6, R18, 0x1000, R31 ;  /* 0x0000100012067824 */ /* 0x000fe400078e021f */
[----:B------:R-:W-:Y:S01]  /*f750*/  IMAD.WIDE.U32 R2, R19, UR4, R2 ;  /* 0x0000000413027c25 */ /* 0x000fe2000f8e0002 */
[----:B------:R-:W-:-:S03]  /*f760*/  ULDC.64 UR4, c[0x0][0x2e8] ;  /* 0x0000ba0000047ab9 */ /* 0x000fc60000000a00 */
[----:B------:R-:W-:Y:S01]  /*f770*/  IMAD.IADD R27, R27, 0x1, R3 ;  /* 0x000000011b1b7824 */ /* 0x000fe200078e0203 */
[----:B------:R-:W-:Y:S01]  /*f780*/  LEA R21, P0, R2, UR4, 0x1 ;  /* 0x0000000402157c11 */ /* 0x000fe2000f8008ff */
[----:B------:R-:W-:-:S03]  /*f790*/  UMOV UR4, 0xffffffff ;  /* 0xffffffff00047882 */ /* 0x000fc60000000000 */
[----:B------:R-:W-:Y:S01]  /*f7a0*/  LEA.HI.X R27, R2, UR5, R27, 0x1, P0 ;  /* 0x00000005021b7c11 */ /* 0x000fe200080f0c1b */
[----:B------:R-:W-:Y:S08]  /*f7b0*/  BRA.DIV UR4, `(.L_x_7341) ;  /* 0x0000002604b87947 */ /* 0x000ff0000b800000 */
[----:B------:R-:W2:Y:S01]  /*f7c0*/  SHFL.IDX PT, R14, R21, RZ, 0x181f ;  /* 0x00181fff150e7589 */ /* 0x000ea200000e0000 */
[----:B-1----:R-:W-:-:S03]  /*f7d0*/  LEA R25, R6, R17, 0x1 ;  /* 0x0000001106197211 */ /* 0x002fc600078e08ff */
[----:B------:R-:W1:Y:S01]  /*f7e0*/  SHFL.IDX PT, R3, R27, RZ, 0x181f ;  /* 0x00181fff1b037589 */ /* 0x000e6200000e0000 */
[----:B--2---:R-:W-:-:S03]  /*f7f0*/  IADD3 R2, P0, R14, R0, RZ ;  /* 0x000000000e027210 */ /* 0x004fc60007f1e0ff */
[----:B------:R-:W2:Y:S02]  /*f800*/  SHFL.IDX PT, R14, R21, 0x1, 0x181f ;  /* 0x00381f00150e7f89 */ /* 0x000ea400000e0000 */
[----:B-1----:R-:W-:-:S05]  /*f810*/  IMAD.X R3, RZ, RZ, R3, P0 ;  /* 0x000000ffff037224 */ /* 0x002fca00000e0603 */
[----:B------:R1:W-:Y:S04]  /*f820*/  LDGSTS.E.BYPASS.LTC128B.128 [R25+0x22400], desc[UR50][R2.64], !P1 ;  /* 0x2240000002197fae */ /* 0x0003e8000c901d72 */
[----:B-1----:R-:W1:Y:S01]  /*f830*/  SHFL.IDX PT, R3, R27, 0x1, 0x181f ;  /* 0x00381f001b037f89 */ /* 0x002e6200000e0000 */
[----:B--2---:R-:W-:-:S03]  /*f840*/  IADD3 R2, P0, R14, R0, RZ ;  /* 0x000000000e027210 */ /* 0x004fc60007f1e0ff */
[----:B------:R-:W2:Y:S02]  /*f850*/  SHFL.IDX PT, R14, R21, 0x2, 0x181f ;  /* 0x00581f00150e7f89 */ /* 0x000ea400000e0000 */
[----:B-1----:R-:W-:-:S05]  /*f860*/  IMAD.X R3, RZ, RZ, R3, P0 ;  /* 0x000000ffff037224 */ /* 0x002fca00000e0603 */
[----:B------:R1:W-:Y:S04]  /*f870*/  LDGSTS.E.BYPASS.LTC128B.128 [R25+0x22c00], desc[UR50][R2.64], !P1 ;  /* 0x22c0000002197fae */ /* 0x0003e8000c901d72 */
[----:B-1----:R-:W1:Y:S01]  /*f880*/  SHFL.IDX PT, R3, R27, 0x2, 0x181f ;  /* 0x00581f001b037f89 */ /* 0x002e6200000e0000 */
[----:B--2---:R-:W-:-:S03]  /*f890*/  IADD3 R2, P0, R14, R0, RZ ;  /* 0x000000000e027210 */ /* 0x004fc60007f1e0ff */
[----:B------:R2:W3:Y:S04]  /*f8a0*/  SHFL.IDX PT, R14, R21, 0x3, 0x181f ;  /* 0x00781f00150e7f89 */ /* 0x0004e800000e0000 */
[----:B------:R-:W4:Y:S01]  /*f8b0*/  SHFL.IDX PT, R27, R27, 0x3, 0x181f ;  /* 0x00781f001b1b7f89 */ /* 0x000f2200000e0000 */
[----:B-1----:R-:W-:-:S05]  /*f8c0*/  IMAD.X R3, RZ, RZ, R3, P0 ;  /* 0x000000ffff037224 */ /* 0x002fca00000e0603 */
[----:B---3--:R2:W-:Y:S02]  /*f8d0*/  LDGSTS.E.BYPASS.LTC128B.128 [R25+0x23400], desc[UR50][R2.64], !P1 ;  /* 0x2340000002197fae */ /* 0x0085e4000c901d72 */
.L_x_7416:
        /* <DEDUP_REMOVED lines=8> */
.L_x_7342:
[----:B------:R-:W-:Y:S02]  /*f960*/  PLOP3.LUT P1, PT, P1, P0, PT, 0xa2, 0x0 ;  /* 0x000000000000781c */ /* 0x000fe40000f21472 */
[----:B------:R-:W-:-:S08]  /*f970*/  @P0 R2UR P1, UR4, R8 ;  /* 0x00000000080402ca */ /* 0x000fd00000020000 */
[----:B------:R-:W-:-:S05]  /*f980*/  @P0 PLOP3.LUT P0, PT, P1, PT, PT, 0x80, 0x0 ;  /* 0x000000000000081c */ /* 0x000fca0000f0f070 */
[----:B------:R-:W-:Y:S01]  /*f990*/  @!P1 SYNCS.ARRIVE.TRANS64.RED.A0T1 RZ, [UR4+0x28c30], RZ ;  /* 0x028c30ffffff99a7 */ /* 0x000fe20008200404 */
[----:B------:R-:W-:Y:S07]  /*f9a0*/  @!P1 ARRIVES.LDGSTSBAR.64.TRANSCNT [UR4+0x28c30] ;  /* 0x028c3000ff0099b0 */ /* 0x000fee0008000a84 */
[----:B------:R-:W-:Y:S05]  /*f9b0*/  @P0 BRA.U.ANY `(.L_x_7342) ;  /* 0xfffffffd00e80947 */ /* 0x000fea000393ffff */
[----:B------:R-:W-:Y:S01]  /*f9c0*/  NOP ;  /* 0x0000000000007918 */ /* 0x000fe20000000000 */
[----:B-1----:R-:W-:-:S04]  /*f9d0*/  MOV R2, UR46 ;  /* 0x0000002e00027c02 */ /* 0x002fc80008000f00 */
[----:B------:R-:W-:-:S13]  /*f9e0*/  ISETP.NE.AND P2, PT, R2, 0x3, PT ;  /* 0x000000030200780c */ /* 0x000fda0003f45270 */
[----:B------:R-:W-:Y:S05]  /*f9f0*/  @!P2 BRA `(.L_x_7343) ;  /* 0x000000000004a947 */ /* 0x000fea0003800000 */
[----:B------:R-:W-:Y:S01]  /*fa00*/  BPT.TRAP 0x1 ;  /* 0x000000040000795c */ /* 0x000fe20000300000 */
.L_x_7343:
[----:B------:R1:W-:Y:S01]  /*fa10*/  SYNCS.ARRIVE.TRANS64.A1T0 RZ, [R8+URZ+0x28c30], RZ ;  /* 0x028c30ff08ff79a7 */ /* 0x0003e2000810003f */
[----:B------:R-:W-:Y:S05]  /*fa20*/  @!P2 BRA `(.L_x_7344) ;  /* 0x000000000004a947 */ /* 0x000fea0003800000 */
[----:B------:R-:W-:Y:S01]  /*fa30*/  BPT.TRAP 0x1 ;  /* 0x000000040000795c */ /* 0x000fe20000300000 */
.L_x_7344:
[----:B------:R-:W2:Y:S01]  /*fa40*/  SYNCS.PHASECHK.TRANS64.TRYWAIT P0, [R8+URZ+0x28c60], R20 ;  /* 0x028c6014080075a7 */ /* 0x000ea2000800017f */
[----:B------:R-:W-:Y:S04]  /*fa50*/  BSSY B1, `(.L_x_7345) ;  /* 0x0000002000017945 */ /* 0x000fe80003800000 */
[----:B--2---:R-:W-:Y:S05]  /*fa60*/  @!P0 BRA `(.L_x_7346) ;  /* 0x0000002800188947 */ /* 0x004fea0003800000 */
.L_x_7417:
[----:B------:R-:W-:Y:S05]  /*fa70*/  BSYNC B1 ;  /* 0x0000000000017941 */ /* 0x000fea0003800000 */
.L_x_7345:
        /* <DEDUP_REMOVED lines=34> */
[----:B------:R-:W0:Y:S02]  /*fca0*/  SHFL.IDX PT, R14, R10, 0x1, 0x181f ;  /* 0x00381f000a0e7f89 */ /* 0x000e2400000e0000 */
[----:B--2---:R-:W-:Y:S02]  /*fcb0*/  IADD3.X R7, RZ, R3, RZ, P0, !PT ;  /* 0x00000003ff077210 */ /* 0x004fe400007fe4ff */
        /* <DEDUP_REMOVED lines=40> */
.L_x_7427:
[----:B--2---:R-:W-:Y:S02]  /*ff40*/  P2R R4, PR, RZ, 0x2 ;  /* 0x00000002ff047803 */ /* 0x004fe40000000000 */
[----:B------:R-:W-:Y:S02]  /*ff50*/  LOP3.LUT P1, RZ, R16, 0x80, RZ, 0xc0, !PT ;  /* 0x0000008010ff7812 */ /* 0x000fe4000782c0ff */
[----:B------:R-:W-:Y:S02]  /*ff60*/  IADD3 R2, P2, R14, R0, RZ ;  /* 0x000000000e027210 */ /* 0x000fe40007f5e0ff */
[----:B------:R-:W-:Y:S02]  /*ff70*/  P2R R5, PR, RZ, 0x8 ;  /* 0x00000008ff057803 */ /* 0x000fe40000000000 */
[----:B------:R-:W-:Y:S02]  /*ff80*/  LOP3.LUT P3, RZ, R16, 0x40, RZ, 0xc0, !PT ;  /* 0x0000004010ff7812 */ /* 0x000fe4000786c0ff */
[----:B------:R-:W-:-:S02]  /*ff90*/  IADD3.X R3, RZ, R20, RZ, P2, !PT ;  /* 0x00000014ff037210 */ /* 0x000fc400017fe4ff */
[C---:B------:R-:W-:Y:S02]  /*ffa0*/  LOP3.LUT P2, RZ, R16.reuse, 0x20, RZ, 0xc0, !PT ;  /* 0x0000002010ff7812 */ /* 0x040fe4000784c0ff */
[----:B------:R-:W-:Y:S01]  /*ffb0*/  LOP3.LUT P6, RZ, R16, 0x10, RZ, 0xc0, !PT ;  /* 0x0000001010ff7812 */ /* 0x000fe200078cc0ff */
        /* <DEDUP_REMOVED lines=15> */
.L_x_7348:
        /* <DEDUP_REMOVED lines=11> */
.L_x_7349:
[----:B------:R0:W-:Y:S01]  /*10160*/  SYNCS.ARRIVE.TRANS64.A1T0 RZ, [R8+URZ+0x28c50], RZ ;  /* 0x028c50ff08ff79a7 */ /* 0x0001e2000810003f */
[----:B------:R-:W-:Y:S05]  /*10170*/  @P3 BRA `(.L_x_7350) ;  /* 0xfffffff000743947 */ /* 0x000fea000383ffff */
[----:B------:R-:W-:Y:S05]  /*10180*/  BSYNC B0 ;  /* 0x0000000000007941 */ /* 0x000fea0003800000 */
.L_x_7337:
        /* <DEDUP_REMOVED lines=21> */
.L_x_7352:
[----:B------:R-:W-:Y:S05]  /*102e0*/  BSYNC B0 ;  /* 0x0000000000007941 */ /* 0x000fea0003800000 */
.L_x_7351:
[----:B------:R-:W-:-:S07]  /*102f0*/  LOP3.LUT R22, R22, R5, RZ, 0x3c, !PT ;  /* 0x0000000516167212 */ /* 0x000fce00078e3cff */
.L_x_7312:
[----:B------:R-:W-:Y:S05]  /*10300*/  BSYNC B7 ;  /* 0x0000000000077941 */ /* 0x000fea0003800000 */
.L_x_7310:
        /* <DEDUP_REMOVED lines=11> */
.L_x_7353:
[----:B------:R-:W-:-:S03]  /*103c0*/  UMOV UR4, 0xffffffff ;  /* 0xffffffff00047882 */ /* 0x000fc60000000000 */
[----:B------:R-:W-:Y:S05]  /*103d0*/  BRA.DIV UR4, `(.L_x_7355) ;  /* 0x0000002604a07947 */ /* 0x000fea000b800000 */
[----:B------:R2:W3:Y:S02]  /*103e0*/  SHFL.IDX PT, R14, R33, RZ, 0x1f ;  /* 0x00001fff210e7589 */ /* 0x0004e400000e0000 */
.L_x_7430:
[----:B------:R-:W4:Y:S01]  /*103f0*/  @!P1 S2R R3, SR_CgaCtaId ;  /* 0x0000000000039919 */ /* 0x000f220000008800 */
[----:B------:R-:W-:Y:S05]  /*10400*/  WARPSYNC.ALL ;  /* 0x0000000000007948 */ /* 0x000fea0003800000 */
[----:B------:R-:W-:Y:S01]  /*10410*/  BAR.SYNC.DEFER_BLOCKING 0x4, 0x180 ;  /* 0x0106000000007b1d */ /* 0x000fe20000010000 */
[----:B------:R-:W-:-:S04]  /*10420*/  @!P1 MOV R0, 0x400 ;  /* 0x0000040000009802 */ /* 0x000fc80000000f00 */
[----:B----4-:R-:W-:-:S05]  /*10430*/  @!P1 LEA R17, R3, R0, 0x18 ;  /* 0x0000000003119211 */ /* 0x010fca00078ec0ff */
[----:B------:R2:W-:Y:S02]  /*10440*/  @!P1 STS [R17+0x28cd0], R33 ;  /* 0x028cd02111009388 */ /* 0x0005e40000000800 */
[----:B--23--:R-:W-:Y:S01]  /*10450*/  MOV R33, R14 ;  /* 0x0000000e00217202 */ /* 0x00cfe20000000f00 */
[----:B------:R-:W-:Y:S06]  /*10460*/  BAR.ARV 0x5, 0x180 ;  /* 0x0146000000007b1d */ /* 0x000fec0000002000 */
.L_x_7354:
[----:B------:R-:W-:Y:S02]  /*10470*/  ULDC UR4, c[0x0][0xc38] ;  /* 0x00030e0000047ab9 */ /* 0x000fe40000000800 */
[----:B---3--:R-:W-:-:S13]  /*10480*/  ISETP.GE.AND P0, PT, R33, UR4, PT ;  /* 0x0000000421007c0c */ /* 0x008fda000bf06270 */
[----:B------:R-:W-:Y:S05]  /*10490*/  @!P0 BRA `(.L_x_7356) ;  /* 0xffffffc800a88947 */ /* 0x000fea000383ffff */
.L_x_7307:
        /* <DEDUP_REMOVED lines=12> */
.L_x_7431:
[----:B------:R-:W-:Y:S05]  /*10560*/  BSYNC B0 ;  /* 0x0000000000007941 */ /* 0x000fea0003800000 */
.L_x_7357:
[----:B------:R-:W-:-:S03]  /*10570*/  UMOV UR4, 0xffffffff ;  /* 0xffffffff00047882 */ /* 0x000fc60000000000 */
[----:B------:R-:W-:Y:S05]  /*10580*/  BRA.DIV UR4, `(.L_x_7359) ;  /* 0x0000002604707947 */ /* 0x000fea000b800000 */
[----:B---3--:R-:W3:Y:S02]  /*10590*/  S2R R0, SR_TID.X ;  /* 0x0000000000007919 */ /* 0x008ee40000002100 */
[----:B---3--:R-:W-:-:S04]  /*105a0*/  SHF.R.U32.HI R0, RZ, 0x5, R0 ;  /* 0x00000005ff007819 */ /* 0x008fc80000011600 */
[----:B------:R-:W-:-:S05]  /*105b0*/  LOP3.LUT R0, R0, 0x3, RZ, 0xc0, !PT ;  /* 0x0000000300007812 */ /* 0x000fca00078ec0ff */
[----:B------:R3:W4:Y:S02]  /*105c0*/  SHFL.IDX PT, R14, R0, RZ, 0x1f ;  /* 0x00001fff000e7589 */ /* 0x00072400000e0000 */
.L_x_7434:
[----:B----4-:R-:W-:Y:S01]  /*105d0*/  ISETP.NE.AND P0, PT, R14, RZ, PT ;  /* 0x000000ff0e00720c */ /* 0x010fe20003f05270 */
[----:B------:R-:W-:-:S12]  /*105e0*/  BSSY B0, `(.L_x_7360) ;  /* 0x0000024000007945 */ /* 0x000fd80003800000 */
[----:B------:R-:W-:Y:S05]  /*105f0*/  @P0 BRA `(.L_x_7361) ;  /* 0x0000000000880947 */ /* 0x000fea0003800000 */
[----:B------:R-:W-:-:S03]  /*10600*/  UMOV UR4, 0xffffffff ;  /* 0xffffffff00047882 */ /* 0x000fc60000000000 */
[----:B------:R-:W-:Y:S05]  /*10610*/  BRA.DIV UR4, `(.L_x_7362) ;  /* 0x0000002604807947 */ /* 0x000fea000b800000 */
[----:B------:R-:W-:-:S13]  /*10620*/  ELECT P6, URZ, PT ;  /* 0x00000000003f782f */ /* 0x000fda00038c0000 */
.L_x_7437:
[----:B------:R-:W-:Y:S05]  /*10630*/  @!P6 BRA `(.L_x_7361) ;  /* 0x000000000078e947 */ /* 0x000fea0003800000 */
[----:B------:R-:W-:-:S06]  /*10640*/  ULOP3.LUT UR4, UR39, 0x2, URZ, 0xfc, !UPT ;  /* 0x0000000227047892 */ /* 0x000fcc000f8efc3f */
[----:B---3--:R-:W-:-:S05]  /*10650*/  IMAD.U32 R0, RZ, RZ, UR4 ;  /* 0x00000004ff007e24 */ /* 0x008fca000f8e00ff */
[----:B------:R-:W-:-:S13]  /*10660*/  ISETP.NE.AND P0, PT, R0, 0x3, PT ;  /* 0x000000030000780c */ /* 0x000fda0003f05270 */
[----:B------:R-:W-:Y:S05]  /*10670*/  @!P0 BRA `(.L_x_7363) ;  /* 0x0000000000048947 */ /* 0x000fea0003800000 */
[----:B------:R-:W-:Y:S01]  /*10680*/  BPT.TRAP 0x1 ;  /* 0x000000040000795c */ /* 0x000fe20000300000 */
.L_x_7363:
[C---:B------:R-:W-:Y:S01]  /*10690*/  LEA R5, R18.reuse, R7, 0x3 ;  /* 0x0000000712057211 */ /* 0x040fe200078e18ff */
[----:B------:R-:W-:Y:S01]  /*106a0*/  VIADD R18, R18, 0x1 ;  /* 0x0000000112127836 */ /* 0x000fe20000000000 */
[----:B------:R-:W-:-:S04]  /*106b0*/  SHF.L.U32 R0, R22, 0x1f, RZ ;  /* 0x0000001f16007819 */ /* 0x000fc800000006ff */
[----:B------:R-:W3:Y:S01]  /*106c0*/  SYNCS.PHASECHK.TRANS64.TRYWAIT P1, [R5+URZ+0x28c40], R0 ;  /* 0x028c4000050075a7 */ /* 0x000ee2000802017f */
[----:B------:R-:W-:-:S04]  /*106d0*/  ISETP.NE.AND P2, PT, R18, 0x2, PT ;  /* 0x000000021200780c */ /* 0x000fc80003f45270 */
[----:B------:R-:W-:Y:S01]  /*106e0*/  SEL R3, RZ, 0x1, P2 ;  /* 0x00000001ff037807 */ /* 0x000fe20001000000 */
[----:B---3--:R-:W-:Y:S08]  /*106f0*/  @!P1 BRA `(.L_x_7364) ;  /* 0x0000002400689947 */ /* 0x008ff00003800000 */
.L_x_7438:
[----:B------:R-:W-:Y:S02]  /*10700*/  SEL R18, R18, RZ, P2 ;  /* 0x000000ff12127207 */ /* 0x000fe40001000000 */
[----:B------:R-:W-:Y:S01]  /*10710*/  LOP3.LUT R2, R22, R3, RZ, 0x3c, !PT ;  /* 0x0000000316027212 */ /* 0x000fe200078e3cff */
[----:B------:R-:W-:Y:S06]  /*10720*/  @!P0 BRA `(.L_x_7365) ;  /* 0x0000000000048947 */ /* 0x000fec0003800000 */
[----:B------:R-:W-:Y:S01]  /*10730*/  BPT.TRAP 0x1 ;  /* 0x000000040000795c */ /* 0x000fe20000300000 */
.L_x_7365:
[----:B------:R-:W-:Y:S01]  /*10740*/  IMAD R3, R18, 0x8, R7 ;  /* 0x0000000812037824 */ /* 0x000fe200078e0207 */
[----:B------:R-:W-:-:S04]  /*10750*/  SHF.L.U32 R2, R2, 0x1f, RZ ;  /* 0x0000001f02027819 */ /* 0x000fc800000006ff */
[----:B------:R-:W4:Y:S02]  /*10760*/  SYNCS.PHASECHK.TRANS64.TRYWAIT P1, [R3+URZ+0x28c40], R2 ;  /* 0x028c4002030075a7 */ /* 0x000f24000802017f */
[----:B----4-:R-:W-:Y:S05]  /*10770*/  @!P1 BRA `(.L_x_7366) ;  /* 0x00000024005c9947 */ /* 0x010fea0003800000 */
.L_x_7439:
[----:B------:R-:W-:Y:S05]  /*10780*/  @!P0 BRA `(.L_x_7367) ;  /* 0x0000000000048947 */ /* 0x000fea0003800000 */
[----:B------:R-:W-:Y:S01]  /*10790*/  BPT.TRAP 0x1 ;  /* 0x000000040000795c */ /* 0x000fe20000300000 */
.L_x_7367:
[----:B------:R-:W0:Y:S02]  /*107a0*/  SYNCS.PHASECHK.TRANS64.TRYWAIT P1, [R5+URZ+0x28c60], R0 ;  /* 0x028c6000050075a7 */ /* 0x000e24000802017f */
[----:B0-----:R-:W-:Y:S05]  /*107b0*/  @!P1 BRA `(.L_x_7368) ;  /* 0x0000002400609947 */ /* 0x001fea0003800000 */
.L_x_7440:
[----:B------:R-:W-:Y:S05]  /*107c0*/  @!P0 BRA `(.L_x_7369) ;  /* 0x0000000000048947 */ /* 0x000fea0003800000 */
[----:B------:R-:W-:Y:S01]  /*107d0*/  BPT.TRAP 0x1 ;  /* 0x000000040000795c */ /* 0x000fe20000300000 */
.L_x_7369:
[----:B------:R0:W0:Y:S02]  /*107e0*/  SYNCS.PHASECHK.TRANS64.TRYWAIT P0, [R3+URZ+0x28c60], R2 ;  /* 0x028c6002030075a7 */ /* 0x000024000800017f */
[----:B0-----:R-:W-:Y:S05]  /*107f0*/  @!P0 NANOSLEEP.SYNCS 0x989680 ;  /* 0x009896800000895d */ /* 0x001fea0003900000 */
[----:B------:R-:W0:Y:S02]  /*10800*/  @!P0 SYNCS.PHASECHK.TRANS64 P0, [R3+URZ+0x28c60], R2 ;  /* 0x028c6002030085a7 */ /* 0x000e24000800007f */
[----:B0-----:R-:W-:Y:S05]  /*10810*/  @!P0 BRA `(.L_x_7369) ;  /* 0xfffffffc00f08947 */ /* 0x001fea000383ffff */
.L_x_7361:
[----:B------:R-:W-:Y:S05]  /*10820*/  BSYNC B0 ;  /* 0x0000000000007941 */ /* 0x000fea0003800000 */
.L_x_7360:
[----:B------:R-:W-:Y:S05]  /*10830*/  EXIT ;  /* 0x000000000000794d */ /* 0x000fea0003800000 */
.L_x_7251:
[----:B0-----:R-:W-:-:S04]  /*10840*/  IMAD.U32 R3, RZ, RZ, UR21 ;  /* 0x00000015ff037e24 */ /* 0x001fc8000f8e00ff */
[----:B------:R0:W1:Y:S03]  /*10850*/  SYNCS.PHASECHK.TRANS64.TRYWAIT P1, [R3+URZ+0x28c50], R0 ;  /* 0x028c5000030075a7 */ /* 0x000066000802017f */
[----:B-1----:R-:W-:Y:S05]  /*10860*/  @!P1 NANOSLEEP.SYNCS 0x989680 ;  /* 0x009896800000995d */ /* 0x002fea0003900000 */
[----:B------:R-:W1:Y:S02]  /*10870*/  @!P1 SYNCS.PHASECHK.TRANS64 P1, [R3+URZ+0x28c50], R0 ;  /* 0x028c5000030095a7 */ /* 0x000e64000802007f */
[----:B-1----:R-:W-:Y:S05]  /*10880*/  @!P1 BRA `(.L_x_7251) ;  /* 0xfffffffc00ec9947 */ /* 0x002fea000383ffff */
[----:B------:R-:W-:Y:S05]  /*10890*/  BRA `(.L_x_7370) ;  /* 0xffffff1000307947 */ /* 0x000fea000383ffff */
.L_x_7257:
[----:B-1----:R-:W-:-:S04]  /*108a0*/  MOV R3, UR21 ;  /* 0x0000001500037c02 */ /* 0x002fc80008000f00 */
[----:B------:R1:W2:Y:S03]  /*108b0*/  SYNCS.PHASECHK.TRANS64.TRYWAIT P1, [R3+URZ+0x28c50], R0 ;  /* 0x028c5000030075a7 */ /* 0x0002a6000802017f */
[----:B--2---:R-:W-:Y:S05]  /*108c0*/  @!P1 NANOSLEEP.SYNCS 0x989680 ;  /* 0x009896800000995d */ /* 0x004fea0003900000 */
[----:B------:R-:W2:Y:S02]  /*108d0*/  @!P1 SYNCS.PHASECHK.TRANS64 P1, [R3+URZ+0x28c50], R0 ;  /* 0x028c5000030095a7 */ /* 0x000ea4000802007f */
[----:B--2---:R-:W-:Y:S05]  /*108e0*/  @!P1 BRA `(.L_x_7257) ;  /* 0xfffffffc00ec9947 */ /* 0x004fea000383ffff */
[----:B------:R-:W-:Y:S05]  /*108f0*/  BRA `(.L_x_7256) ;  /* 0xffffff1c00287947 */ /* 0x000fea000383ffff */
.L_x_7261:
[----:B0-----:R-:W-:-:S04]  /*10900*/  IMAD.U32 R3, RZ, RZ, UR42 ;  /* 0x0000002aff037e24 */ /* 0x001fc8000f8e00ff */
[----:B------:R0:W1:Y:S03]  /*10910*/  SYNCS.PHASECHK.TRANS64.TRYWAIT P1, [R3+URZ+0x28c00], R0 ;  /* 0x028c0000030075a7 */ /* 0x000066000802017f */
[----:B-1----:R-:W-:Y:S05]  /*10920*/  @!P1 NANOSLEEP.SYNCS 0x989680 ;  /* 0x009896800000995d */ /* 0x002fea0003900000 */
[----:B------:R-:W1:Y:S02]  /*10930*/  @!P1 SYNCS.PHASECHK.TRANS64 P1, [R3+URZ+0x28c00], R0 ;  /* 0x028c0000030095a7 */ /* 0x000e64000802007f */
[----:B-1----:R-:W-:Y:S05]  /*10940*/  @!P1 BRA `(.L_x_7261) ;  /* 0xfffffffc00ec9947 */ /* 0x002fea000383ffff */
[----:B------:R-:W-:Y:S05]  /*10950*/  BRA `(.L_x_7371) ;  /* 0xffffff2c00c87947 */ /* 0x000fea000383ffff */
.L_x_7265:
[----:B--2---:R2:W3:Y:S02]  /*10960*/  SYNCS.PHASECHK.TRANS64.TRYWAIT P1, [R7+URZ+0x28c30], R8 ;  /* 0x028c3008070075a7 */ /* 0x0044e4000802017f */
[----:B---3--:R-:W-:Y:S05]  /*10970*/  @!P1 NANOSLEEP.SYNCS 0x989680 ;  /* 0x009896800000995d */ /* 0x008fea0003900000 */
[----:B------:R-:W3:Y:S02]  /*10980*/  @!P1 SYNCS.PHASECHK.TRANS64 P1, [R7+URZ+0x28c30], R8 ;  /* 0x028c3008070095a7 */ /* 0x000ee4000802007f */
[----:B---3--:R-:W-:Y:S05]  /*10990*/  @!P1 BRA `(.L_x_7265) ;  /* 0xfffffffc00f09947 */ /* 0x008fea000383ffff */
[----:B------:R-:W-:Y:S05]  /*109a0*/  BRA `(.L_x_7264) ;  /* 0xffffff2c00e47947 */ /* 0x000fea000383ffff */
.L_x_7270:
[----:B-1----:R1:W3:Y:S02]  /*109b0*/  SYNCS.PHASECHK.TRANS64.TRYWAIT P1, [R7+URZ+0x28c50], R8 ;  /* 0x028c5008070075a7 */ /* 0x0022e4000802017f */
[----:B---3--:R-:W-:Y:S05]  /*109c0*/  @!P1 NANOSLEEP.SYNCS 0x989680 ;  /* 0x009896800000995d */ /* 0x008fea0003900000 */
[----:B------:R-:W3:Y:S02]  /*109d0*/  @!P1 SYNCS.PHASECHK.TRANS64 P1, [R7+URZ+0x28c50], R8 ;  /* 0x028c5008070095a7 */ /* 0x000ee4000802007f */
[----:B---3--:R-:W-:Y:S05]  /*109e0*/  @!P1 BRA `(.L_x_7270) ;  /* 0xfffffffc00f09947 */ /* 0x008fea000383ffff */
[----:B------:R-:W-:Y:S05]  /*109f0*/  BRA `(.L_x_7269) ;  /* 0xffffff44007c7947 */ /* 0x000fea000383ffff */
.L_x_7276:
[----:B-1----:R-:W-:-:S04]  /*10a00*/  IMAD.U32 R6, RZ, RZ, UR23 ;  /* 0x00000017ff067e24 */ /* 0x002fc8000f8e00ff */
[----:B------:R1:W3:Y:S03]  /*10a10*/  SYNCS.PHASECHK.TRANS64.TRYWAIT P1, [R6+URZ+0x28c30], R7 ;  /* 0x028c3007060075a7 */ /* 0x0002e6000802017f */
[----:B---3--:R-:W-:Y:S05]  /*10a20*/  @!P1 NANOSLEEP.SYNCS 0x989680 ;  /* 0x009896800000995d */ /* 0x008fea0003900000 */
[----:B------:R-:W3:Y:S02]  /*10a30*/  @!P1 SYNCS.PHASECHK.TRANS64 P1, [R6+URZ+0x28c30], R7 ;  /* 0x028c3007060095a7 */ /* 0x000ee4000802007f */
[----:B---3--:R-:W-:Y:S05]  /*10a40*/  @!P1 BRA `(.L_x_7276) ;  /* 0xfffffffc00ec9947 */ /* 0x008fea000383ffff */
[----:B------:R-:W-:Y:S05]  /*10a50*/  BRA `(.L_x_7275) ;  /* 0xffffff4800987947 */ /* 0x000fea000383ffff */
.L_x_7281:
[----:B-1----:R-:W-:-:S04]  /*10a60*/  IMAD.U32 R8, RZ, RZ, UR23 ;  /* 0x00000017ff087e24 */ /* 0x002fc8000f8e00ff */
[----:B------:R1:W2:Y:S03]  /*10a70*/  SYNCS.PHASECHK.TRANS64.TRYWAIT P1, [R8+URZ+0x28c50], R7 ;  /* 0x028c5007080075a7 */ /* 0x0002a6000802017f */
[----:B--2---:R-:W-:Y:S05]  /*10a80*/  @!P1 NANOSLEEP.SYNCS 0x989680 ;  /* 0x009896800000995d */ /* 0x004fea0003900000 */
[----:B------:R-:W2:Y:S02]  /*10a90*/  @!P1 SYNCS.PHASECHK.TRANS64 P1, [R8+URZ+0x28c50], R7 ;  /* 0x028c5007080095a7 */ /* 0x000ea4000802007f */
[----:B--2---:R-:W-:Y:S05]  /*10aa0*/  @!P1 BRA `(.L_x_7281) ;  /* 0xfffffffc00ec9947 */ /* 0x004fea000383ffff */
[----:B------:R-:W-:Y:S05]  /*10ab0*/  BRA `(.L_x_7280) ;  /* 0xffffff68001c7947 */ /* 0x000fea000383ffff */
.L_x_7288:
[----:B-1----:R-:W-:-:S04]  /*10ac0*/  MOV R6, UR22 ;  /* 0x0000001600067c02 */ /* 0x002fc80008000f00 */
[----:B------:R1:W4:Y:S03]  /*10ad0*/  SYNCS.PHASECHK.TRANS64.TRYWAIT P1, [R6+URZ+0x28c30], R7 ;  /* 0x028c3007060075a7 */ /* 0x000326000802017f */
[----:B----4-:R-:W-:Y:S05]  /*10ae0*/  @!P1 NANOSLEEP.SYNCS 0x989680 ;  /* 0x009896800000995d */ /* 0x010fea0003900000 */
[----:B------:R-:W4:Y:S02]  /*10af0*/  @!P1 SYNCS.PHASECHK.TRANS64 P1, [R6+URZ+0x28c30], R7 ;  /* 0x028c3007060095a7 */ /* 0x000f24000802007f */
[----:B----4-:R-:W-:Y:S05]  /*10b00*/  @!P1 BRA `(.L_x_7288) ;  /* 0xfffffffc00ec9947 */ /* 0x010fea000383ffff */
[----:B------:R-:W-:Y:S05]  /*10b10*/  BRA `(.L_x_7287) ;  /* 0xffffff6c00107947 */ /* 0x000fea000383ffff */
.L_x_7293:
[----:B--2---:R-:W-:-:S04]  /*10b20*/  IMAD.U32 R8, RZ, RZ, UR22 ;  /* 0x00000016ff087e24 */ /* 0x004fc8000f8e00ff */
[----:B------:R2:W3:Y:S03]  /*10b30*/  SYNCS.PHASECHK.TRANS64.TRYWAIT P1, [R8+URZ+0x28c50], R7 ;  /* 0x028c5007080075a7 */ /* 0x0004e6000802017f */
[----:B---3--:R-:W-:Y:S05]  /*10b40*/  @!P1 NANOSLEEP.SYNCS 0x989680 ;  /* 0x009896800000995d */ /* 0x008fea0003900000 */
[----:B------:R-:W3:Y:S02]  /*10b50*/  @!P1 SYNCS.PHASECHK.TRANS64 P1, [R8+URZ+0x28c50], R7 ;  /* 0x028c5007080095a7 */ /* 0x000ee4000802007f */
[----:B---3--:R-:W-:Y:S05]  /*10b60*/  @!P1 BRA `(.L_x_7293) ;  /* 0xfffffffc00ec9947 */ /* 0x008fea000383ffff */
[----:B------:R-:W-:Y:S05]  /*10b70*/  BRA `(.L_x_7292) ;  /* 0xffffff8400347947 */ /* 0x000fea000383ffff */
.L_x_7318:
[----:B------:R-:W2:Y:S01]  /*10b80*/  S2R R20, SR_TID.X ;  /* 0x0000000000147919 */ /* 0x000ea20000002100 */
[----:B------:R-:W-:Y:S01]  /*10b90*/  IMAD.MOV.U32 R12, RZ, RZ, RZ ;  /* 0x000000ffff0c7224 */ /* 0x000fe200078e00ff */
[----:B------:R-:W-:Y:S01]  /*10ba0*/  MOV R11, 0x1f ;  /* 0x0000001f000b7802 */ /* 0x000fe20000000f00 */
[----:B------:R-:W-:Y:S01]  /*10bb0*/  IMAD.MOV.U32 R15, RZ, RZ, -0x1 ;  /* 0xffffffffff0f7424 */ /* 0x000fe200078e00ff */
[----:B--2---:R-:W-:-:S04]  /*10bc0*/  SHF.R.U32.HI R20, RZ, 0x5, R20 ;  /* 0x00000005ff147819 */ /* 0x004fc80000011614 */
[----:B------:R-:W-:-:S05]  /*10bd0*/  LOP3.LUT R20, R20, 0x3, RZ, 0xc0, !PT ;  /* 0x0000000314147812 */ /* 0x000fca00078ec0ff */
[----:B------:R-:W-:-:S07]  /*10be0*/  IMAD.MOV.U32 R13, RZ, RZ, R20 ;  /* 0x000000ffff0d7224 */ /* 0x000fce00078e0014 */
[----:B01---5:R-:W-:Y:S05]  /*10bf0*/  WARPSYNC.COLLECTIVE R15, `(.L_x_7372) ;  /* 0x000000000f087348 */ /* 0x023fea0003c00000 */
[----:B------:R2:W3:Y:S02]  /*10c00*/  SHFL.IDX P6, R14, R13, R12, R11 ;  /* 0x0000000c0d0e7389 */ /* 0x0004e400000c000b */
[----:B0123-5:R-:W-:Y:S01]  /*10c10*/  ENDCOLLECTIVE ;  /* 0x000000000000791b */ /* 0x02ffe20003800000 */
.L_x_7372:
[----:B------:R-:W-:Y:S05]  /*10c20*/  BRA `(.L_x_7373) ;  /* 0xffffffcc00487947 */ /* 0x000fea000383ffff */
.L_x_7321:
[----:B0-----:R0:W1:Y:S02]  /*10c30*/  SYNCS.PHASECHK.TRANS64.TRYWAIT P0, [R25+URZ+0x28c40], R0 ;  /* 0x028c4000190075a7 */ /* 0x001064000800017f */
[----:B-1----:R-:W-:Y:S05]  /*10c40*/  @!P0 NANOSLEEP.SYNCS 0x989680 ;  /* 0x009896800000895d */ /* 0x002fea0003900000 */
[----:B------:R-:W1:Y:S02]  /*10c50*/  @!P0 SYNCS.PHASECHK.TRANS64 P0, [R25+URZ+0x28c40], R0 ;  /* 0x028c4000190085a7 */ /* 0x000e64000800007f */
[----:B-1----:R-:W-:Y:S05]  /*10c60*/  @!P0 BRA `(.L_x_7321) ;  /* 0xfffffffc00f08947 */ /* 0x002fea000383ffff */
[----:B------:R-:W-:Y:S05]  /*10c70*/  BRA `(.L_x_7374) ;  /* 0xffffffcc00f07947 */ /* 0x000fea000383ffff */
.L_x_7322:
        /* <DEDUP_REMOVED lines=8> */
.L_x_7376:
[----:B------:R-:W-:Y:S05]  /*10d00*/  BSYNC B0 ;  /* 0x0000000000007941 */ /* 0x000fea0003800000 */
.L_x_7375:
[----:B------:R-:W-:Y:S01]  /*10d10*/  IMAD.MOV.U32 R13, RZ, RZ, R0 ;  /* 0x000000ffff0d7224 */ /* 0x000fe200078e0000 */
[----:B------:R-:W-:Y:S01]  /*10d20*/  MOV R12, RZ ;  /* 0x000000ff000c7202 */ /* 0x000fe20000000f00 */
[----:B------:R-:W-:Y:S01]  /*10d30*/  IMAD.MOV.U32 R11, RZ, RZ, 0x181f ;  /* 0x0000181fff0b7424 */ /* 0x000fe200078e00ff */
[----:B------:R-:W-:Y:S01]  /*10d40*/  @P0 LEA R7, R4, R17, 0x1 ;  /* 0x0000001104070211 */ /* 0x000fe200078e08ff */
[----:B------:R-:W-:Y:S02]  /*10d50*/  IMAD.MOV.U32 R15, RZ, RZ, -0x1 ;  /* 0xffffffffff0f7424 */ /* 0x000fe400078e00ff */
[----:B------:R-:W-:-:S07]  /*10d60*/  IMAD.MOV.U32 R2, RZ, RZ, R14 ;  /* 0x000000ffff027224 */ /* 0x000fce00078e000e */
[----:B------:R-:W-:Y:S05]  /*10d70*/  WARPSYNC.COLLECTIVE R15, `(.L_x_7377) ;  /* 0x000000000f087348 */ /* 0x000fea0003c00000 */
[----:B------:R0:W1:Y:S02]  /*10d80*/  SHFL.IDX P6, R14, R13, R12, R11 ;  /* 0x0000000c0d0e7389 */ /* 0x00006400000c000b */
[----:B01----:R-:W-:Y:S01]  /*10d90*/  ENDCOLLECTIVE ;  /* 0x000000000000791b */ /* 0x003fe20003800000 */
.L_x_7377:
        /* <DEDUP_REMOVED lines=8> */
.L_x_7378:
[----:B------:R-:W-:Y:S01]  /*10e20*/  @!PT LDS RZ, [RZ] ;  /* 0x00000000fffff984 */ /* 0x000fe20000000800 */
[----:B------:R-:W-:Y:S01]  /*10e30*/  @!PT LDS RZ, [RZ] ;  /* 0x00000000fffff984 */ /* 0x000fe20000000800 */
[----:B------:R-:W-:Y:S01]  /*10e40*/  @!PT LDS RZ, [RZ] ;  /* 0x00000000fffff984 */ /* 0x000fe20000000800 */
[----:B------:R0:W-:Y:S01]  /*10e50*/  @P0 LDGSTS.E.BYPASS.LTC128B.128 [R7+0x22400], desc[UR50][R2.64], !P2 ;  /* 0x2240000002070fae */ /* 0x0001e2000d101d72 */
[----:B------:R-:W-:Y:S01]  /*10e60*/  ISETP.GE.AND P0, PT, R27, 0x11, PT ;  /* 0x000000111b00780c */ /* 0x000fe20003f06270 */
[----:B------:R-:W-:-:S12]  /*10e70*/  IMAD.MOV.U32 R13, RZ, RZ, R0 ;  /* 0x000000ffff0d7224 */ /* 0x000fd800078e0000 */
[----:B------:R-:W-:Y:S01]  /*10e80*/  @P0 IMAD R9, R4, 0x2, R17 ;  /* 0x0000000204090824 */ /* 0x000fe200078e0211 */
[----:B0-----:R-:W-:-:S07]  /*10e90*/  MOV R2, R14 ;  /* 0x0000000e00027202 */ /* 0x001fce0000000f00 */
[----:B------:R-:W-:Y:S05]  /*10ea0*/  WARPSYNC.COLLECTIVE R15, `(.L_x_7379) ;  /* 0x000000000f087348 */ /* 0x000fea0003c00000 */
[----:B------:R0:W1:Y:S02]  /*10eb0*/  SHFL.IDX P6, R14, R13, R12, R11 ;  /* 0x0000000c0d0e7389 */ /* 0x00006400000c000b */
[----:B01----:R-:W-:Y:S01]  /*10ec0*/  ENDCOLLECTIVE ;  /* 0x000000000000791b */ /* 0x003fe20003800000 */
.L_x_7379:
        /* <DEDUP_REMOVED lines=8> */
.L_x_7380:
        /* <DEDUP_REMOVED lines=11> */
.L_x_7381:
        /* <DEDUP_REMOVED lines=8> */
.L_x_7382:
        /* <DEDUP_REMOVED lines=9> */
.L_x_7383:
[----:B------:R-:W-:Y:S05]  /*11110*/  BRA `(.L_x_7384) ;  /* 0xffffffcc00a87947 */ /* 0x000fea000383ffff */
.L_x_7327:
[----:B------:R-:W-:Y:S01]  /*11120*/  MOV R13, R5 ;  /* 0x00000005000d7202 */ /* 0x000fe20000000f00 */
[----:B------:R-:W-:Y:S02]  /*11130*/  IMAD.MOV.U32 R12, RZ, RZ, RZ ;  /* 0x000000ffff0c7224 */ /* 0x000fe400078e00ff */
[----:B------:R-:W-:Y:S02]  /*11140*/  IMAD.MOV.U32 R11, RZ, RZ, 0x181f ;  /* 0x0000181fff0b7424 */ /* 0x000fe400078e00ff */
[----:B------:R-:W-:Y:S02]  /*11150*/  IMAD.MOV.U32 R15, RZ, RZ, -0x1 ;  /* 0xffffffffff0f7424 */ /* 0x000fe400078e00ff */
[----:B------:R-:W-:-:S07]  /*11160*/  IMAD.U32 R3, RZ, RZ, UR43 ;  /* 0x0000002bff037e24 */ /* 0x000fce000f8e00ff */
[----:B-1---5:R-:W-:Y:S05]  /*11170*/  WARPSYNC.COLLECTIVE R15, `(.L_x_7385) ;  /* 0x000000000f087348 */ /* 0x022fea0003c00000 */
[----:B------:R0:W2:Y:S02]  /*11180*/  SHFL.IDX P6, R14, R13, R12, R11 ;  /* 0x0000000c0d0e7389 */ /* 0x0000a400000c000b */
[----:B012--5:R-:W-:Y:S01]  /*11190*/  ENDCOLLECTIVE ;  /* 0x000000000000791b */ /* 0x027fe20003800000 */
.L_x_7385:
[----:B------:R-:W-:-:S04]  /*111a0*/  IMAD R4, R3, 0x40, R36 ;  /* 0x0000004003047824 */ /* 0x000fc800078e0224 */
[C---:B------:R-:W-:Y:S01]  /*111b0*/  VIADD R6, R4.reuse, 0x10 ;  /* 0x0000001004067836 */ /* 0x040fe20000000000 */
[----:B------:R-:W-:Y:S01]  /*111c0*/  ISETP.GE.AND P0, PT, R4, UR37, PT ;  /* 0x0000002504007c0c */ /* 0x000fe2000bf06270 */
[----:B------:R-:W-:Y:S01]  /*111d0*/  IMAD.MOV.U32 R13, RZ, RZ, R0 ;  /* 0x000000ffff0d7224 */ /* 0x000fe200078e0000 */
[----:B------:R-:W-:-:S11]  /*111e0*/  MOV R2, R14 ;  /* 0x0000000e00027202 */ /* 0x000fd60000000f00 */
[----:B------:R-:W-:Y:S05]  /*111f0*/  WARPSYNC.COLLECTIVE R15, `(.L_x_7386) ;  /* 0x000000000f087348 */ /* 0x000fea0003c00000 */
[----:B------:R0:W1:Y:S02]  /*11200*/  SHFL.IDX P6, R14, R13, R12, R11 ;  /* 0x0000000c0d0e7389 */ /* 0x00006400000c000b */
[----:B01----:R-:W-:Y:S01]  /*11210*/  ENDCOLLECTIVE ;  /* 0x000000000000791b */ /* 0x003fe20003800000 */
.L_x_7386:
        /* <DEDUP_REMOVED lines=8> */
.L_x_7387:
        /* <DEDUP_REMOVED lines=11> */
.L_x_7388:
        /* <DEDUP_REMOVED lines=8> */
.L_x_7389:
[----:B------:R-:W-:Y:S01]  /*113d0*/  @!PT LDS RZ, [RZ] ;  /* 0x00000000fffff984 */ /* 0x000fe20000000800 */
[----:B------:R-:W-:Y:S01]  /*113e0*/  @!PT LDS RZ, [RZ] ;  /* 0x00000000fffff984 */ /* 0x000fe20000000800 */
[----:B------:R-:W-:Y:S01]  /*113f0*/  @!PT LDS RZ, [RZ] ;  /* 0x00000000fffff984 */ /* 0x000fe20000000800 */
[----:B------:R0:W-:Y:S01]  /*11400*/  @!P0 LDGSTS.E.BYPASS.LTC128B.128 [R8+0x20c00], desc[UR50][R2.64], !P5 ;  /* 0x20c0000002088fae */ /* 0x0001e2000e901d72 */
[----:B------:R-:W-:Y:S01]  /*11410*/  ISETP.GE.AND P0, PT, R6, UR37, PT ;  /* 0x0000002506007c0c */ /* 0x000fe2000bf06270 */
[----:B------:R-:W-:Y:S01]  /*11420*/  IMAD.MOV.U32 R13, RZ, RZ, R0 ;  /* 0x000000ffff0d7224 */ /* 0x000fe200078e0000 */
[----:B0-----:R-:W-:-:S11]  /*11430*/  MOV R2, R14 ;  /* 0x0000000e00027202 */ /* 0x001fd60000000f00 */
[----:B------:R-:W-:Y:S05]  /*11440*/  WARPSYNC.COLLECTIVE R15, `(.L_x_7390) ;  /* 0x000000000f087348 */ /* 0x000fea0003c00000 */
[----:B------:R0:W1:Y:S02]  /*11450*/  SHFL.IDX P6, R14, R13, R12, R11 ;  /* 0x0000000c0d0e7389 */ /* 0x00006400000c000b */
[----:B01----:R-:W-:Y:S01]  /*11460*/  ENDCOLLECTIVE ;  /* 0x000000000000791b */ /* 0x003fe20003800000 */
.L_x_7390:
        /* <DEDUP_REMOVED lines=8> */
.L_x_7391:
        /* <DEDUP_REMOVED lines=9> */
.L_x_7392:
[----:B------:R-:W-:Y:S05]  /*11580*/  BRA `(.L_x_7393) ;  /* 0xffffffd000807947 */ /* 0x000fea000383ffff */
.L_x_7330:
[----:B0-----:R0:W2:Y:S02]  /*11590*/  SYNCS.PHASECHK.TRANS64.TRYWAIT P0, [R17+URZ+0x28c20], R0 ;  /* 0x028c2000110075a7 */ /* 0x0010a4000800017f */
[----:B--2---:R-:W-:Y:S05]  /*115a0*/  @!P0 NANOSLEEP.SYNCS 0x989680 ;  /* 0x009896800000895d */ /* 0x004fea0003900000 */
[----:B------:R-:W2:Y:S02]  /*115b0*/  @!P0 SYNCS.PHASECHK.TRANS64 P0, [R17+URZ+0x28c20], R0 ;  /* 0x028c2000110085a7 */ /* 0x000ea4000800007f */
[----:B--2---:R-:W-:Y:S05]  /*115c0*/  @!P0 BRA `(.L_x_7330) ;  /* 0xfffffffc00f08947 */ /* 0x004fea000383ffff */
[----:B------:R-:W-:Y:S05]  /*115d0*/  BRA `(.L_x_7394) ;  /* 0xffffffd000dc7947 */ /* 0x000fea000383ffff */
.L_x_7333:
[----:B0-----:R0:W2:Y:S02]  /*115e0*/  SYNCS.PHASECHK.TRANS64.TRYWAIT P0, [R25+URZ+0x28c60], R0 ;  /* 0x028c6000190075a7 */ /* 0x0010a4000800017f */
[----:B--2---:R-:W-:Y:S05]  /*115f0*/  @!P0 NANOSLEEP.SYNCS 0x989680 ;  /* 0x009896800000895d */ /* 0x004fea0003900000 */
[----:B------:R-:W2:Y:S02]  /*11600*/  @!P0 SYNCS.PHASECHK.TRANS64 P0, [R25+URZ+0x28c60], R0 ;  /* 0x028c6000190085a7 */ /* 0x000ea4000800007f */
[----:B--2---:R-:W-:Y:S05]  /*11610*/  @!P0 BRA `(.L_x_7333) ;  /* 0xfffffffc00f08947 */ /* 0x004fea000383ffff */
[----:B------:R-:W-:Y:S05]  /*11620*/  BRA `(.L_x_7395) ;  /* 0xffffffd000ec7947 */ /* 0x000fea000383ffff */
.L_x_7334:
[----:B------:R-:W-:Y:S01]  /*11630*/  BSSY B0, `(.L_x_7396) ;  /* 0x0000008000007945 */ /* 0x000fe20003800000 */
[----:B------:R-:W-:Y:S01]  /*11640*/  MOV R13, R7 ;  /* 0x00000007000d7202 */ /* 0x000fe20000000f00 */
[----:B------:R-:W-:Y:S02]  /*11650*/  IMAD.MOV.U32 R12, RZ, RZ, RZ ;  /* 0x000000ffff0c7224 */ /* 0x000fe400078e00ff */
[----:B------:R-:W-:Y:S02]  /*11660*/  IMAD.MOV.U32 R11, RZ, RZ, 0x181f ;  /* 0x0000181fff0b7424 */ /* 0x000fe400078e00ff */
[----:B------:R-:W-:-:S07]  /*11670*/  IMAD.MOV.U32 R15, RZ, RZ, -0x1 ;  /* 0xffffffffff0f7424 */ /* 0x000fce00078e00ff */
[----:B-1----:R-:W-:Y:S05]  /*11680*/  WARPSYNC.COLLECTIVE R15, `(.L_x_7397) ;  /* 0x000000000f087348 */ /* 0x002fea0003c00000 */
[----:B------:R0:W2:Y:S02]  /*11690*/  SHFL.IDX P6, R14, R13, R12, R11 ;  /* 0x0000000c0d0e7389 */ /* 0x0000a400000c000b */
[----:B012---:R-:W-:Y:S01]  /*116a0*/  ENDCOLLECTIVE ;  /* 0x000000000000791b */ /* 0x007fe20003800000 */
.L_x_7397:
[----:B------:R-:W-:Y:S05]  /*116b0*/  BSYNC B0 ;  /* 0x0000000000007941 */ /* 0x000fea0003800000 */
.L_x_7396:
[----:B------:R-:W0:Y:S01]  /*116c0*/  S2R R8, SR_TID.X ;  /* 0x0000000000087919 */ /* 0x000e220000002100 */
[----:B------:R-:W-:Y:S01]  /*116d0*/  IMAD.MOV.U32 R13, RZ, RZ, R6 ;  /* 0x000000ffff0d7224 */ /* 0x000fe200078e0006 */
[----:B------:R-:W-:Y:S01]  /*116e0*/  MOV R3, R14 ;  /* 0x0000000e00037202 */ /* 0x000fe20000000f00 */
[----:B------:R-:W-:Y:S01]  /*116f0*/  IMAD.MOV.U32 R12, RZ, RZ, RZ ;  /* 0x000000ffff0c7224 */ /* 0x000fe200078e00ff */
[C---:B------:R-:W-:Y:S01]  /*11700*/  LOP3.LUT P1, RZ, R32.reuse, 0x1, RZ, 0xc0, !PT ;  /* 0x0000000120ff7812 */ /* 0x040fe2000782c0ff */
[----:B------:R-:W-:Y:S01]  /*11710*/  IMAD.MOV.U32 R11, RZ, RZ, 0x181f ;  /* 0x0000181fff0b7424 */ /* 0x000fe200078e00ff */
[----:B------:R-:W-:Y:S01]  /*11720*/  LEA R5, R5, R17, 0x1 ;  /* 0x0000001105057211 */ /* 0x000fe200078e08ff */
[----:B------:R-:W-:Y:S01]  /*11730*/  IMAD.MOV.U32 R15, RZ, RZ, -0x1 ;  /* 0xffffffffff0f7424 */ /* 0x000fe200078e00ff */
[C---:B------:R-:W-:Y:S02]  /*11740*/  LOP3.LUT P5, RZ, R32.reuse, 0x2, RZ, 0xc0, !PT ;  /* 0x0000000220ff7812 */ /* 0x040fe400078ac0ff */
[----:B------:R-:W-:-:S13]  /*11750*/  LOP3.LUT P4, RZ, R32, 0x4, RZ, 0xc0, !PT ;  /* 0x0000000420ff7812 */ /* 0x000fda000788c0ff */
[----:B0-----:R-:W-:Y:S05]  /*11760*/  WARPSYNC.COLLECTIVE R15, `(.L_x_7398) ;  /* 0x000000000f087348 */ /* 0x001fea0003c00000 */
[----:B------:R1:W2:Y:S02]  /*11770*/  SHFL.IDX P6, R14, R13, R12, R11 ;  /* 0x0000000c0d0e7389 */ /* 0x0002a400000c000b */
[----:B012---:R-:W-:Y:S01]  /*11780*/  ENDCOLLECTIVE ;  /* 0x000000000000791b */ /* 0x007fe20003800000 */
.L_x_7398:
[C---:B------:R-:W-:Y:S02]  /*11790*/  LOP3.LUT P3, RZ, R32.reuse, 0x8, RZ, 0xc0, !PT ;  /* 0x0000000820ff7812 */ /* 0x040fe4000786c0ff */
[----:B------:R-:W-:Y:S02]  /*117a0*/  LOP3.LUT P2, RZ, R32, 0x10, RZ, 0xc0, !PT ;  /* 0x0000001020ff7812 */ /* 0x000fe4000784c0ff */
[----:B------:R-:W-:-:S04]  /*117b0*/  LOP3.LUT R16, R16, 0xfffffdff, RZ, 0xc0, !PT ;  /* 0xfffffdff10107812 */ /* 0x000fc800078ec0ff */
[----:B------:R-:W-:Y:S01]  /*117c0*/  @P1 LOP3.LUT R16, R16, 0x200, RZ, 0xfc, !PT ;  /* 0x0000020010101812 */ /* 0x000fe200078efcff */
[----:B------:R-:W-:Y:S02]  /*117d0*/  IMAD.MOV.U32 R13, RZ, RZ, R7 ;  /* 0x000000ffff0d7224 */ /* 0x000fe400078e0007 */
        /* <DEDUP_REMOVED lines=31> */
.L_x_7399:
[----:B------:R-:W-:Y:S01]  /*119d0*/  MOV R13, R6 ;  /* 0x00000006000d7202 */ /* 0x000fe20000000f00 */
[----:B------:R-:W-:-:S07]  /*119e0*/  IMAD.MOV.U32 R3, RZ, RZ, R14 ;  /* 0x000000ffff037224 */ /* 0x000fce00078e000e */
[----:B------:R-:W-:Y:S05]  /*119f0*/  WARPSYNC.COLLECTIVE R15, `(.L_x_7400) ;  /* 0x000000000f087348 */ /* 0x000fea0003c00000 */
[----:B------:R0:W1:Y:S02]  /*11a00*/  SHFL.IDX P6, R14, R13, R12, R11 ;  /* 0x0000000c0d0e7389 */ /* 0x00006400000c000b */
[----:B01----:R-:W-:Y:S01]  /*11a10*/  ENDCOLLECTIVE ;  /* 0x000000000000791b */ /* 0x003fe20003800000 */
.L_x_7400:
        /* <DEDUP_REMOVED lines=28> */
.L_x_7401:
[----:B------:R-:W-:Y:S01]  /*11be0*/  IMAD.MOV.U32 R13, RZ, RZ, R6 ;  /* 0x000000ffff0d7224 */ /* 0x000fe200078e0006 */
[----:B------:R-:W-:-:S07]  /*11bf0*/  MOV R8, R14 ;  /* 0x0000000e00087202 */ /* 0x000fce0000000f00 */
[----:B------:R-:W-:Y:S05]  /*11c00*/  WARPSYNC.COLLECTIVE R15, `(.L_x_7402) ;  /* 0x000000000f087348 */ /* 0x000fea0003c00000 */
[----:B------:R0:W1:Y:S02]  /*11c10*/  SHFL.IDX P6, R14, R13, R12, R11 ;  /* 0x0000000c0d0e7389 */ /* 0x00006400000c000b */
[----:B01----:R-:W-:Y:S01]  /*11c20*/  ENDCOLLECTIVE ;  /* 0x000000000000791b */ /* 0x003fe20003800000 */
.L_x_7402:
[----:B------:R-:W-:Y:S01]  /*11c30*/  IMAD.MOV.U32 R13, RZ, RZ, R7 ;  /* 0x000000ffff0d7224 */ /* 0x000fe200078e0007 */
[----:B------:R-:W-:Y:S02]  /*11c40*/  MOV R12, 0x3 ;  /* 0x00000003000c7802 */ /* 0x000fe40000000f00 */
        /* <DEDUP_REMOVED lines=26> */
.L_x_7403:
[----:B------:R-:W-:Y:S02]  /*11df0*/  IMAD.MOV.U32 R13, RZ, RZ, R6 ;  /* 0x000000ffff0d7224 */ /* 0x000fe400078e0006 */
[----:B------:R-:W-:-:S07]  /*11e00*/  IMAD.MOV.U32 R7, RZ, RZ, R14 ;  /* 0x000000ffff077224 */ /* 0x000fce00078e000e */
[----:B------:R-:W-:Y:S05]  /*11e10*/  WARPSYNC.COLLECTIVE R15, `(.L_x_7404) ;  /* 0x000000000f087348 */ /* 0x000fea0003c00000 */
[----:B------:R0:W1:Y:S02]  /*11e20*/  SHFL.IDX P6, R14, R13, R12, R11 ;  /* 0x0000000c0d0e7389 */ /* 0x00006400000c000b */
[----:B01----:R-:W-:Y:S01]  /*11e30*/  ENDCOLLECTIVE ;  /* 0x000000000000791b */ /* 0x003fe20003800000 */
.L_x_7404:
[----:B------:R-:W-:Y:S05]  /*11e40*/  BRA `(.L_x_7405) ;  /* 0xffffffd000947947 */ /* 0x000fea000383ffff */
.L_x_7340:
[----:B0-----:R0:W2:Y:S02]  /*11e50*/  SYNCS.PHASECHK.TRANS64.TRYWAIT P0, [R8+URZ+0x28c40], R20 ;  /* 0x028c4014080075a7 */ /* 0x0010a4000800017f */
[----:B--2---:R-:W-:Y:S05]  /*11e60*/  @!P0 NANOSLEEP.SYNCS 0x989680 ;  /* 0x009896800000895d */ /* 0x004fea0003900000 */
[----:B------:R-:W2:Y:S02]  /*11e70*/  @!P0 SYNCS.PHASECHK.TRANS64 P0, [R8+URZ+0x28c40], R20 ;  /* 0x028c4014080085a7 */ /* 0x000ea4000800007f */
[----:B--2---:R-:W-:Y:S05]  /*11e80*/  @!P0 BRA `(.L_x_7340) ;  /* 0xfffffffc00f08947 */ /* 0x004fea000383ffff */
[----:B------:R-:W-:Y:S05]  /*11e90*/  BRA `(.L_x_7406) ;  /* 0xffffffd400e87947 */ /* 0x000fea000383ffff */
.L_x_7341:
        /* <DEDUP_REMOVED lines=8> */
.L_x_7408:
[----:B------:R-:W-:Y:S05]  /*11f20*/  BSYNC B1 ;  /* 0x0000000000017941 */ /* 0x000fea0003800000 */
.L_x_7407:
[----:B------:R-:W-:Y:S01]  /*11f30*/  MOV R13, R21 ;  /* 0x00000015000d7202 */ /* 0x000fe20000000f00 */
        /* <DEDUP_REMOVED lines=8> */
.L_x_7409:
[----:B------:R-:W-:Y:S02]  /*11fc0*/  IMAD.MOV.U32 R13, RZ, RZ, R27 ;  /* 0x000000ffff0d7224 */ /* 0x000fe400078e001b */
[----:B------:R-:W-:Y:S01]  /*11fd0*/  IMAD.MOV.U32 R12, RZ, RZ, 0x1 ;  /* 0x00000001ff0c7424 */ /* 0x000fe200078e00ff */
[----:B------:R-:W-:-:S13]  /*11fe0*/  IADD3 R2, P0, R14, R0, RZ ;  /* 0x000000000e027210 */ /* 0x000fda0007f1e0ff */
[----:B------:R-:W-:Y:S05]  /*11ff0*/  WARPSYNC.COLLECTIVE R15, `(.L_x_7410) ;  /* 0x000000000f087348 */ /* 0x000fea0003c00000 */
[----:B------:R0:W1:Y:S02]  /*12000*/  SHFL.IDX P6, R14, R13, R12, R11 ;  /* 0x0000000c0d0e7389 */ /* 0x00006400000c000b */
[----:B01----:R-:W-:Y:S01]  /*12010*/  ENDCOLLECTIVE ;  /* 0x000000000000791b */ /* 0x003fe20003800000 */
.L_x_7410:
[----:B------:R-:W-:-:S05]  /*12020*/  IADD3.X R3, RZ, R3, RZ, P0, !PT ;  /* 0x00000003ff037210 */ /* 0x000fca00007fe4ff */
[----:B------:R-:W-:Y:S01]  /*12030*/  @!PT LDS RZ, [RZ] ;  /* 0x00000000fffff984 */ /* 0x000fe20000000800 */
[----:B------:R-:W-:Y:S01]  /*12040*/  @!PT LDS RZ, [RZ] ;  /* 0x00000000fffff984 */ /* 0x000fe20000000800 */
[----:B------:R-:W-:Y:S01]  /*12050*/  @!PT LDS RZ, [RZ] ;  /* 0x00000000fffff984 */ /* 0x000fe20000000800 */
[----:B------:R0:W-:Y:S01]  /*12060*/  LDGSTS.E.BYPASS.LTC128B.128 [R25+0x22400], desc[UR50][R2.64], !P1 ;  /* 0x2240000002197fae */ /* 0x0001e2000c901d72 */
[----:B------:R-:W-:Y:S01]  /*12070*/  IMAD.MOV.U32 R13, RZ, RZ, R21 ;  /* 0x000000ffff0d7224 */ /* 0x000fe200078e0015 */
[----:B0-----:R-:W-:-:S07]  /*12080*/  MOV R3, R14 ;  /* 0x0000000e00037202 */ /* 0x001fce0000000f00 */
[----:B------:R-:W-:Y:S05]  /*12090*/  WARPSYNC.COLLECTIVE R15, `(.L_x_7411) ;  /* 0x000000000f087348 */ /* 0x000fea0003c00000 */
[----:B------:R0:W1:Y:S02]  /*120a0*/  SHFL.IDX P6, R14, R13, R12, R11 ;  /* 0x0000000c0d0e7389 */ /* 0x00006400000c000b */
[----:B01----:R-:W-:Y:S01]  /*120b0*/  ENDCOLLECTIVE ;  /* 0x000000000000791b */ /* 0x003fe20003800000 */
.L_x_7411:
[----:B------:R-:W-:Y:S01]  /*120c0*/  IMAD.MOV.U32 R13, RZ, RZ, R27 ;  /* 0x000000ffff0d7224 */ /* 0x000fe200078e001b */
[----:B------:R-:W-:Y:S02]  /*120d0*/  MOV R12, 0x2 ;  /* 0x00000002000c7802 */ /* 0x000fe40000000f00 */
[----:B------:R-:W-:-:S13]  /*120e0*/  IADD3 R2, P0, R14, R0, RZ ;  /* 0x000000000e027210 */ /* 0x000fda0007f1e0ff */
[----:B------:R-:W-:Y:S05]  /*120f0*/  WARPSYNC.COLLECTIVE R15, `(.L_x_7412) ;  /* 0x000000000f087348 */ /* 0x000fea0003c00000 */
[----:B------:R0:W1:Y:S02]  /*12100*/  SHFL.IDX P6, R14, R13, R12, R11 ;  /* 0x0000000c0d0e7389 */ /* 0x00006400000c000b */
[----:B01----:R-:W-:Y:S01]  /*12110*/  ENDCOLLECTIVE ;  /* 0x000000000000791b */ /* 0x003fe20003800000 */
.L_x_7412:
        /* <DEDUP_REMOVED lines=10> */
.L_x_7413:
[----:B------:R-:W-:Y:S01]  /*121c0*/  MOV R13, R27 ;  /* 0x0000001b000d7202 */ /* 0x000fe20000000f00 */
[----:B------:R-:W-:Y:S01]  /*121d0*/  IMAD.MOV.U32 R12, RZ, RZ, 0x3 ;  /* 0x00000003ff0c7424 */ /* 0x000fe200078e00ff */
[----:B------:R-:W-:-:S13]  /*121e0*/  IADD3 R2, P0, R14, R0, RZ ;  /* 0x000000000e027210 */ /* 0x000fda0007f1e0ff */
[----:B------:R-:W-:Y:S05]  /*121f0*/  WARPSYNC.COLLECTIVE R15, `(.L_x_7414) ;  /* 0x000000000f087348 */ /* 0x000fea0003c00000 */
[----:B------:R0:W1:Y:S02]  /*12200*/  SHFL.IDX P6, R14, R13, R12, R11 ;  /* 0x0000000c0d0e7389 */ /* 0x00006400000c000b */
[----:B01----:R-:W-:Y:S01]  /*12210*/  ENDCOLLECTIVE ;  /* 0x000000000000791b */ /* 0x003fe20003800000 */
.L_x_7414:
        /* <DEDUP_REMOVED lines=10> */
.L_x_7415:
[----:B------:R-:W-:Y:S05]  /*122c0*/  BRA `(.L_x_7416) ;  /* 0xffffffd400847947 */ /* 0x000fea000383ffff */
.L_x_7346:
[----:B--2---:R2:W3:Y:S02]  /*122d0*/  SYNCS.PHASECHK.TRANS64.TRYWAIT P0, [R8+URZ+0x28c60], R20 ;  /* 0x028c6014080075a7 */ /* 0x0044e4000800017f */
[----:B---3--:R-:W-:Y:S05]  /*122e0*/  @!P0 NANOSLEEP.SYNCS 0x989680 ;  /* 0x009896800000895d */ /* 0x008fea0003900000 */
[----:B------:R-:W3:Y:S02]  /*122f0*/  @!P0 SYNCS.PHASECHK.TRANS64 P0, [R8+URZ+0x28c60], R20 ;  /* 0x028c6014080085a7 */ /* 0x000ee4000800007f */
[----:B---3--:R-:W-:Y:S05]  /*12300*/  @!P0 BRA `(.L_x_7346) ;  /* 0xfffffffc00f08947 */ /* 0x008fea000383ffff */
[----:B------:R-:W-:Y:S05]  /*12310*/  BRA `(.L_x_7417) ;  /* 0xffffffd400d47947 */ /* 0x000fea000383ffff */
.L_x_7347:
        /* <DEDUP_REMOVED lines=8> */
.L_x_7419:
[----:B------:R-:W-:Y:S05]  /*123a0*/  BSYNC B1 ;  /* 0x0000000000017941 */ /* 0x000fea0003800000 */
.L_x_7418:
[----:B------:R-:W-:Y:S01]  /*123b0*/  IMAD.MOV.U32 R13, RZ, RZ, R10 ;  /* 0x000000ffff0d7224 */ /* 0x000fe200078e000a */
[----:B------:R-:W-:Y:S01]  /*123c0*/  MOV R15, 0xffffffff ;  /* 0xffffffff000f7802 */ /* 0x000fe20000000f00 */
[----:B------:R-:W-:Y:S01]  /*123d0*/  IMAD.MOV.U32 R12, RZ, RZ, RZ ;  /* 0x000000ffff0c7224 */ /* 0x000fe200078e00ff */
[----:B------:R-:W-:Y:S01]  /*123e0*/  MOV R3, R14 ;  /* 0x0000000e00037202 */ /* 0x000fe20000000f00 */
[----:B------:R-:W-:Y:S01]  /*123f0*/  IMAD.MOV.U32 R11, RZ, RZ, 0x181f ;  /* 0x0000181fff0b7424 */ /* 0x000fe200078e00ff */
[C---:B------:R-:W-:Y:S01]  /*12400*/  LOP3.LUT P2, RZ, R16.reuse, 0x40, RZ, 0xc0, !PT ;  /* 0x0000004010ff7812 */ /* 0x040fe2000784c0ff */
[----:B------:R-:W-:Y:S01]  /*12410*/  IMAD R21, R21, 0x2, R17 ;  /* 0x0000000215157824 */ /* 0x000fe200078e0211 */
[----:B------:R-:W-:-:S13]  /*12420*/  LOP3.LUT P1, RZ, R16, 0x20, RZ, 0xc0, !PT ;  /* 0x0000002010ff7812 */ /* 0x000fda000782c0ff */
[----:B------:R-:W-:Y:S05]  /*12430*/  WARPSYNC.COLLECTIVE R15, `(.L_x_7420) ;  /* 0x000000000f087348 */ /* 0x000fea0003c00000 */
[----:B------:R0:W1:Y:S02]  /*12440*/  SHFL.IDX P6, R14, R13, R12, R11 ;  /* 0x0000000c0d0e7389 */ /* 0x00006400000c000b */
[----:B01----:R-:W-:Y:S01]  /*12450*/  ENDCOLLECTIVE ;  /* 0x000000000000791b */ /* 0x003fe20003800000 */
.L_x_7420:
[----:B------:R-:W-:Y:S02]  /*12460*/  P2R R4, PR, RZ, 0x8 ;  /* 0x00000008ff047803 */ /* 0x000fe40000000000 */
[----:B------:R-:W-:-:S04]  /*12470*/  LOP3.LUT P3, RZ, R16, 0x10, RZ, 0xc0, !PT ;  /* 0x0000001010ff7812 */ /* 0x000fc8000786c0ff */
[----:B------:R-:W-:Y:S01]  /*12480*/  P2R R5, PR, RZ, 0x8 ;  /* 0x00000008ff057803 */ /* 0x000fe20000000000 */
[----:B------:R-:W-:Y:S01]  /*12490*/  IMAD.MOV.U32 R13, RZ, RZ, R20 ;  /* 0x000000ffff0d7224 */ /* 0x000fe200078e0014 */
[----:B------:R-:W-:Y:S02]  /*124a0*/  MOV R12, 0x1 ;  /* 0x00000001000c7802 */ /* 0x000fe40000000f00 */
        /* <DEDUP_REMOVED lines=11> */
.L_x_7421:
        /* <DEDUP_REMOVED lines=17> */
.L_x_7422:
        /* <DEDUP_REMOVED lines=17> */
.L_x_7423:
        /* <DEDUP_REMOVED lines=14> */
.L_x_7424:
        /* <DEDUP_REMOVED lines=17> */
.L_x_7425:
        /* <DEDUP_REMOVED lines=14> */
.L_x_7426:
[----:B------:R-:W-:Y:S05]  /*12a50*/  BRA `(.L_x_7427) ;  /* 0xffffffd400387947 */ /* 0x000fea000383ffff */
.L_x_7355:
[----:B------:R-:W-:Y:S01]  /*12a60*/  BSSY B0, `(.L_x_7428) ;  /* 0x0000008000007945 */ /* 0x000fe20003800000 */
[----:B------:R-:W-:Y:S01]  /*12a70*/  IMAD.MOV.U32 R13, RZ, RZ, R33 ;  /* 0x000000ffff0d7224 */ /* 0x000fe200078e0021 */
[----:B------:R-:W-:Y:S01]  /*12a80*/  MOV R11, 0x1f ;  /* 0x0000001f000b7802 */ /* 0x000fe20000000f00 */
[----:B------:R-:W-:Y:S02]  /*12a90*/  IMAD.MOV.U32 R12, RZ, RZ, RZ ;  /* 0x000000ffff0c7224 */ /* 0x000fe400078e00ff */
[----:B------:R-:W-:-:S07]  /*12aa0*/  IMAD.MOV.U32 R15, RZ, RZ, -0x1 ;  /* 0xffffffffff0f7424 */ /* 0x000fce00078e00ff */
[----:B01---5:R-:W-:Y:S05]  /*12ab0*/  WARPSYNC.COLLECTIVE R15, `(.L_x_7429) ;  /* 0x000000000f087348 */ /* 0x023fea0003c00000 */
[----:B------:R2:W3:Y:S02]  /*12ac0*/  SHFL.IDX P6, R14, R13, R12, R11 ;  /* 0x0000000c0d0e7389 */ /* 0x0004e400000c000b */
[----:B0123-5:R-:W-:Y:S01]  /*12ad0*/  ENDCOLLECTIVE ;  /* 0x000000000000791b */ /* 0x02ffe20003800000 */
.L_x_7429:
[----:B------:R-:W-:Y:S05]  /*12ae0*/  BSYNC B0 ;  /* 0x0000000000007941 */ /* 0x000fea0003800000 */
.L_x_7428:
[----:B------:R-:W-:Y:S05]  /*12af0*/  BRA `(.L_x_7430) ;  /* 0xffffffd8003c7947 */ /* 0x000fea000383ffff */
.L_x_7358:
[----:B---3--:R3:W4:Y:S02]  /*12b00*/  SYNCS.PHASECHK.TRANS64.TRYWAIT P0, [R7+URZ+0x28c20], R0 ;  /* 0x028c2000070075a7 */ /* 0x008724000800017f */
[----:B----4-:R-:W-:Y:S05]  /*12b10*/  @!P0 NANOSLEEP.SYNCS 0x989680 ;  /* 0x009896800000895d */ /* 0x010fea0003900000 */
[----:B------:R-:W4:Y:S02]  /*12b20*/  @!P0 SYNCS.PHASECHK.TRANS64 P0, [R7+URZ+0x28c20], R0 ;  /* 0x028c2000070085a7 */ /* 0x000f24000800007f */
[----:B----4-:R-:W-:Y:S05]  /*12b30*/  @!P0 BRA `(.L_x_7358) ;  /* 0xfffffffc00f08947 */ /* 0x010fea000383ffff */
[----:B------:R-:W-:Y:S05]  /*12b40*/  BRA `(.L_x_7431) ;  /* 0xffffffd800847947 */ /* 0x000fea000383ffff */
.L_x_7359:
[----:B------:R-:W4:Y:S01]  /*12b50*/  S2R R2, SR_TID.X ;  /* 0x0000000000027919 */ /* 0x000f220000002100 */
[----:B------:R-:W-:Y:S01]  /*12b60*/  BSSY B0, `(.L_x_7432) ;  /* 0x000000a000007945 */ /* 0x000fe20003800000 */
[----:B------:R-:W-:Y:S01]  /*12b70*/  IMAD.MOV.U32 R12, RZ, RZ, RZ ;  /* 0x000000ffff0c7224 */ /* 0x000fe200078e00ff */
[----:B------:R-:W-:Y:S01]  /*12b80*/  MOV R11, 0x1f ;  /* 0x0000001f000b7802 */ /* 0x000fe20000000f00 */
[----:B------:R-:W-:Y:S01]  /*12b90*/  IMAD.MOV.U32 R15, RZ, RZ, -0x1 ;  /* 0xffffffffff0f7424 */ /* 0x000fe200078e00ff */
[----:B----4-:R-:W-:-:S04]  /*12ba0*/  SHF.R.U32.HI R2, RZ, 0x5, R2 ;  /* 0x00000005ff027819 */ /* 0x010fc80000011602 */
[----:B------:R-:W-:-:S05]  /*12bb0*/  LOP3.LUT R2, R2, 0x3, RZ, 0xc0, !PT ;  /* 0x0000000302027812 */ /* 0x000fca00078ec0ff */
[----:B------:R-:W-:-:S07]  /*12bc0*/  IMAD.MOV.U32 R13, RZ, RZ, R2 ;  /* 0x000000ffff0d7224 */ /* 0x000fce00078e0002 */
[----:B0123-5:R-:W-:Y:S05]  /*12bd0*/  WARPSYNC.COLLECTIVE R15, `(.L_x_7433) ;  /* 0x000000000f087348 */ /* 0x02ffea0003c00000 */
[----:B------:R4:W0:Y:S02]  /*12be0*/  SHFL.IDX P6, R14, R13, R12, R11 ;  /* 0x0000000c0d0e7389 */ /* 0x00082400000c000b */
[----:B012345:R-:W-:Y:S01]  /*12bf0*/  ENDCOLLECTIVE ;  /* 0x000000000000791b */ /* 0x03ffe20003800000 */
.L_x_7433:
[----:B------:R-:W-:Y:S05]  /*12c00*/  BSYNC B0 ;  /* 0x0000000000007941 */ /* 0x000fea0003800000 */
.L_x_7432:
[----:B------:R-:W-:Y:S05]  /*12c10*/  BRA `(.L_x_7434) ;  /* 0xffffffd8006c7947 */ /* 0x000fea000383ffff */
.L_x_7362:
[----:B------:R-:W-:Y:S01]  /*12c20*/  BSSY B1, `(.L_x_7435) ;  /* 0x0000006000017945 */ /* 0x000fe20003800000 */
[----:B------:R-:W-:-:S07]  /*12c30*/  IMAD.MOV.U32 R15, RZ, RZ, -0x1 ;  /* 0xffffffffff0f7424 */ /* 0x000fce00078e00ff */
[----:B0123-5:R-:W-:Y:S05]  /*12c40*/  WARPSYNC.COLLECTIVE R15, `(.L_x_7436) ;  /* 0x000000000f0c7348 */ /* 0x02ffea0003c00000 */
[----:B------:R-:W-:Y:S02]  /*12c50*/  ELECT P6, UR62, PT ;  /* 0x00000000003e782f */ /* 0x000fe400038c0000 */
[----:B------:R-:W-:Y:S01]  /*12c60*/  MOV R14, UR62 ;  /* 0x0000003e000e7c02 */ /* 0x000fe20008000f00 */
[----:B0123-5:R-:W-:Y:S10]  /*12c70*/  ENDCOLLECTIVE ;  /* 0x000000000000791b */ /* 0x02fff40003800000 */
.L_x_7436:
[----:B------:R-:W-:Y:S05]  /*12c80*/  BSYNC B1 ;  /* 0x0000000000017941 */ /* 0x000fea0003800000 */
.L_x_7435:
[----:B------:R-:W-:Y:S05]  /*12c90*/  BRA `(.L_x_7437) ;  /* 0xffffffd800647947 */ /* 0x000fea000383ffff */
.L_x_7364:
[----:B---3--:R3:W4:Y:S02]  /*12ca0*/  SYNCS.PHASECHK.TRANS64.TRYWAIT P1, [R5+URZ+0x28c40], R0 ;  /* 0x028c4000050075a7 */ /* 0x008724000802017f */
[----:B----4-:R-:W-:Y:S05]  /*12cb0*/  @!P1 NANOSLEEP.SYNCS 0x989680 ;  /* 0x009896800000995d */ /* 0x010fea0003900000 */
[----:B------:R-:W4:Y:S02]  /*12cc0*/  @!P1 SYNCS.PHASECHK.TRANS64 P1, [R5+URZ+0x28c40], R0 ;  /* 0x028c4000050095a7 */ /* 0x000f24000802007f */
[----:B----4-:R-:W-:Y:S05]  /*12cd0*/  @!P1 BRA `(.L_x_7364) ;  /* 0xfffffffc00f09947 */ /* 0x010fea000383ffff */
[----:B------:R-:W-:Y:S05]  /*12ce0*/  BRA `(.L_x_7438) ;  /* 0xffffffd800847947 */ /* 0x000fea000383ffff */
.L_x_7366:
[----:B----4-:R4:W0:Y:S02]  /*12cf0*/  SYNCS.PHASECHK.TRANS64.TRYWAIT P1, [R3+URZ+0x28c40], R2 ;  /* 0x028c4002030075a7 */ /* 0x010824000802017f */
[----:B0-----:R-:W-:Y:S05]  /*12d00*/  @!P1 NANOSLEEP.SYNCS 0x989680 ;  /* 0x009896800000995d */ /* 0x001fea0003900000 */
[----:B------:R-:W0:Y:S02]  /*12d10*/  @!P1 SYNCS.PHASECHK.TRANS64 P1, [R3+URZ+0x28c40], R2 ;  /* 0x028c4002030095a7 */ /* 0x000e24000802007f */
[----:B0-----:R-:W-:Y:S05]  /*12d20*/  @!P1 BRA `(.L_x_7366) ;  /* 0xfffffffc00f09947 */ /* 0x001fea000383ffff */
[----:B------:R-:W-:Y:S05]  /*12d30*/  BRA `(.L_x_7439) ;  /* 0xffffffd800907947 */ /* 0x000fea000383ffff */
.L_x_7368:
[----:B------:R0:W0:Y:S02]  /*12d40*/  SYNCS.PHASECHK.TRANS64.TRYWAIT P1, [R5+URZ+0x28c60], R0 ;  /* 0x028c6000050075a7 */ /* 0x000024000802017f */
[----:B0-----:R-:W-:Y:S05]  /*12d50*/  @!P1 NANOSLEEP.SYNCS 0x989680 ;  /* 0x009896800000995d */ /* 0x001fea0003900000 */
[----:B------:R-:W0:Y:S02]  /*12d60*/  @!P1 SYNCS.PHASECHK.TRANS64 P1, [R5+URZ+0x28c60], R0 ;  /* 0x028c6000050095a7 */ /* 0x000e24000802007f */
[----:B0-----:R-:W-:Y:S05]  /*12d70*/  @!P1 BRA `(.L_x_7368) ;  /* 0xfffffffc00f09947 */ /* 0x001fea000383ffff */
[----:B------:R-:W-:Y:S05]  /*12d80*/  BRA `(.L_x_7440) ;  /* 0xffffffd8008c7947 */ /* 0x000fea000383ffff */
.L_x_7441:
        /* <DEDUP_REMOVED lines=15> */
.L_x_15657:


//--------------------- .text._ZN7cutlass13device_kernelIN5flash11enable_sm90INS1_16FlashAttnFwdSm90INS1_25CollectiveMainloopFwdSm90ILi2EN4cute5tupleIJNS5_1CILi1EEES8_S8_EEENS6_IJNS7_ILi64EEESA_SA_EEELi512ENS_10bfloat16_tEfNS_4arch4Sm90ELb1ELb0ELb1ELb0ELb1ELb0ELb1ELb0ELb0ELb1ELb0ELb0EEENS1_21CollectiveEpilogueFwdINS6_IJSA_NS7_ILi512EEESA_EEES9_SC_SE_Li256ELb0ELb1ELb0ELb0EEENS1_30DynamicPersistentTileSchedulerILi256ELi128ELb0ELb1ELb1EEEEEEEEEvNT_6ParamsE --------------------------
	.section	.text._ZN7cutlass13device_kernelIN5flash11enable_sm90INS1_16FlashAttnFwdSm90INS1_25CollectiveMainloopFwdSm90ILi2EN4cute5tupleIJNS5_1CILi1EEES8_S8_EEENS6_IJNS7_ILi64EEESA_SA_EEELi512ENS_10bfloat16_tEfNS_4arch4Sm90ELb1ELb0ELb1ELb0ELb1ELb0ELb1ELb0ELb0ELb1ELb0ELb0EEENS1_21CollectiveEpilogueFwdINS6_IJSA_NS7_ILi512EEESA_EEES9_SC_SE_Li256ELb0ELb1ELb0ELb0EEENS1_30DynamicPersistentTileSchedulerILi256ELi128ELb0ELb1ELb1EEEEEEEEEvNT_6ParamsE,"ax",@progbits
	.align	128
.text._ZN7cutlass13device_kernelIN5flash11enable_sm90INS1_16FlashAttnFwdSm90INS1_25CollectiveMainloopFwdSm90ILi2EN4cute5tupleIJNS5_1CILi1EEES8_S8_EEENS6_IJNS7_ILi64EEESA_SA_EEELi512ENS_10bfloat16_tEfNS_4arch4Sm90ELb1ELb0ELb1ELb0ELb1ELb0ELb1ELb0ELb0ELb1ELb0ELb0EEENS1_21CollectiveEpilogueFwdINS6_IJSA_NS7_ILi512EEESA_EEES9_SC_SE_Li256ELb0ELb1ELb0ELb0EEENS1_30DynamicPersistentTileSchedulerILi256ELi128ELb0ELb1ELb1EEEEEEEEEvNT_6ParamsE:
        .type           _ZN7cutlass13device_kernelIN5flash11enable_sm90INS1_16FlashAttnFwdSm90INS1_25CollectiveMainloopFwdSm90ILi2EN4cute5tupleIJNS5_1CILi1EEES8_S8_EEENS6_IJNS7_ILi64EEESA_SA_EEELi512ENS_10bfloat16_tEfNS_4arch4Sm90ELb1ELb0ELb1ELb0ELb1ELb0ELb1ELb0ELb0ELb1ELb0ELb0EEENS1_21CollectiveEpilogueFwdINS6_IJSA_NS7_ILi512EEESA_EEES9_SC_SE_Li256ELb0ELb1ELb0ELb0EEENS1_30DynamicPersistentTileSchedulerILi256ELi128ELb0ELb1ELb1EEEEEEEEEvNT_6ParamsE,@function
        .size           _ZN7cutlass13device_kernelIN5flash11enable_sm90INS1_16FlashAttnFwdSm90INS1_25CollectiveMainloopFwdSm90ILi2EN4cute5tupleIJNS5_1CILi1EEES8_S8_EEENS6_IJNS7_ILi64EEESA_SA_EEELi512ENS_10bfloat16_tEfNS_4arch4Sm90ELb1ELb0ELb1ELb0ELb1ELb0ELb1ELb0ELb0ELb1ELb0ELb0EEENS1_21CollectiveEpilogueFwdINS6_IJSA_NS7_ILi512EEESA_EEES9_SC_SE_Li256ELb0ELb1ELb0ELb0EEENS1_30DynamicPersistentTileSchedulerILi256ELi128ELb0ELb1ELb1EEEEEEEEEvNT_6ParamsE,(.L_x_15658 - _ZN7cutlass13device_kernelIN5flash11enable_sm90INS1_16FlashAttnFwdSm90INS1_25CollectiveMainloopFwdSm90ILi2EN4cute5tupleIJNS5_1CILi1EEES8_S8_EEENS6_IJNS7_ILi64EEESA_SA_EEELi512ENS_10bfloat16_tEfNS_4arch4Sm90ELb1ELb0ELb1ELb0ELb1ELb0ELb1ELb0ELb0ELb1ELb0ELb0EEENS1_21CollectiveEpilogueFwdINS6_IJSA_NS7_ILi512EEESA_EEES9_SC_SE_Li256ELb0ELb1ELb0ELb0EEENS1_30DynamicPersistentTileSchedulerILi256ELi128ELb0ELb1ELb1EEEEEEEEEvNT_6ParamsE)
        .other          _ZN7cutlass13device_kernelIN5flash11enable_sm90INS1_16FlashAttnFwdSm90INS1_25CollectiveMainloopFwdSm90ILi2EN4cute5tupleIJNS5_1CILi1EEES8_S8_EEENS6_IJNS7_ILi64EEESA_SA_EEELi512ENS_10bfloat16_tEfNS_4arch4Sm90ELb1ELb0ELb1ELb0ELb1ELb0ELb1ELb0ELb0ELb1ELb0ELb0EEENS1_21CollectiveEpilogueFwdINS6_IJSA_NS7_ILi512EEESA_EEES9_SC_SE_Li256ELb0ELb1ELb0ELb0EEENS1_30DynamicPersistentTileSchedulerILi256ELi128ELb0ELb1ELb1EEEEEEEEEvNT_6ParamsE,@"STO_CUDA_ENTRY STV_DEFAULT"
_ZN7cutlass13device_kernelIN5flash11enable_sm90INS1_16FlashAttnFwdSm90INS1_25CollectiveMainloopFwdSm90ILi2EN4cute5tupleIJNS5_1CILi1EEES8_S8_EEENS6_IJNS7_ILi64EEESA_SA_EEELi512ENS_10bfloat16_tEfNS_4arch4Sm90ELb1ELb0ELb1ELb0ELb1ELb0ELb1ELb0ELb0ELb1ELb0ELb0EEENS1_21CollectiveEpilogueFwdINS6_IJSA_NS7_ILi512EEESA_EEES9_SC_SE_Li256ELb0ELb1ELb0ELb0EEENS1_30DynamicPersistentTileSchedulerILi256ELi128ELb0ELb1ELb1EEEEEEEEEvNT_6ParamsE:
        /* <DEDUP_REMOVED lines=43> */
.L_x_7442:
        /* <DEDUP_REMOVED lines=22> */
.L_x_7443:
        /* <DEDUP_REMOVED lines=18> */
.L_x_7444:
        /* <DEDUP_REMOVED lines=22> */
.L_x_7445:
        /* <DEDUP_REMOVED lines=23> */
.L_x_7446:
        /* <DEDUP_REMOVED lines=8> */
.L_x_7448:
[----:B------:R-:W-:-:S08]  /*0880*/  NOP ;  /* 0x0000000000007918 */ /* 0x000fd00000000000 */
[----:B------:R-:W0:Y:S02]  /*0890*/  USETMAXREG.TRY_ALLOC.CTAPOOL UP0, 0xe8 ;  /* 0x000000e8000079c8 */ /* 0x000e240008000600 */
[----:B0-----:R-:W-:-:S13]  /*08a0*/  PLOP3.LUT P0, PT, PT, PT, UP0, 0x80, 0x0 ;  /* 0x000000000000781c */ /* 0x001fda0003f0f008 */
[----:B------:R-:W-:Y:S05]  /*08b0*/  @!P0 BRA `(.L_x_7448) ;  /* 0xfffffffc00f08947 */ /* 0x000fea000383ffff */
[----:B------:R-:W0:Y:S01]  /*08c0*/  S2R R2, SR_TID.X ;  /* 0x0000000000027919 */ /* 0x000e220000002100 */
[----:B------:R-:W1:Y:S08]  /*08d0*/  S2UR UR4, SR_CTAID.X ;  /* 0x00000000000479c3 */ /* 0x000e700000002500 */
[----:B------:R-:W-:Y:S06]  /*08e0*/  BAR.ARV 0x4, 0x180 ;  /* 0x0106000000007b1d */ /* 0x000fec0000002000 */
[----:B0-----:R-:W-:-:S04]  /*08f0*/  LOP3.LUT R0, R2, 0xffffff80, RZ, 0xc0, !PT ;  /* 0xffffff8002007812 */ /* 0x001fc800078ec0ff */
[----:B------:R-:W-:Y:S02]  /*0900*/  ISETP.NE.AND P0, PT, R0, 0x80, PT ;  /* 0x000000800000780c */ /* 0x000fe40003f05270 */
[----:B------:R-:W1:Y:S11]  /*0910*/  LDC R0, c[0x0][0xd38] ;  /* 0x00034e00ff007b82 */ /* 0x000e760000000800 */
[----:B------:R-:W-:Y:S06]  /*0920*/  @!P0 BAR.ARV 0x8, 0x100 ;  /* 0x0204000000008b1d */ /* 0x000fec0000002000 */
[----:B------:R-:W-:-:S13]  /*0930*/  ISETP.GE.U32.AND P0, PT, R2, 0x100, PT ;  /* 0x000001000200780c */ /* 0x000fda0003f06070 */
[----:B------:R-:W-:Y:S06]  /*0940*/  @P0 BAR.ARV 0xf, 0x100 ;  /* 0x03c4000000000b1d */ /* 0x000fec0000002000 */
[----:B-1----:R-:W-:-:S13]  /*0950*/  ISETP.LE.AND P0, PT, R0, UR4, PT ;  /* 0x0000000400007c0c */ /* 0x002fda000bf03270 */
[----:B------:R-:W-:Y:S05]  /*0960*/  @P0 EXIT ;  /* 0x000000000000094d */ /* 0x000fea0003800000 */
[----:B------:R-:W-:Y:S01]  /*0970*/  VIADD R222, R2, 0xffffff80 ;  /* 0xffffff8002de7836 */ /* 0x000fe20000000000 */
[----:B------:R-:W0:Y:S01]  /*0980*/  S2R R219, SR_CgaCtaId ;  /* 0x0000000000db7919 */ /* 0x000e220000008800 */
[----:B------:R-:W-:Y:S01]  /*0990*/  IMAD.MOV.U32 R188, RZ, RZ, 0x20 ;  /* 0x00000020ffbc7424 */ /* 0x000fe200078e00ff */
[----:B------:R-:W-:Y:S01]  /*09a0*/  ULOP3.LUT UR40, UR41, 0x1, URZ, 0xfc, !UPT ;  /* 0x0000000129287892 */ /* 0x000fe2000f8efc3f */
[----:B------:R-:W-:Y:S01]  /*09b0*/  IMAD.MOV.U32 R16, RZ, RZ, RZ ;  /* 0x000000ffff107224 */ /* 0x000fe200078e00ff */
[----:B------:R-:W-:Y:S01]  /*09c0*/  SHF.R.S32.HI R3, RZ, 0x1f, R222 ;  /* 0x0000001fff037819 */ /* 0x000fe200000114de */
[----:B------:R-:W-:-:S03]  /*09d0*/  UMOV UR36, URZ ;  /* 0x0000003f00247c82 */ /* 0x000fc60008000000 */
[CC--:B------:R-:W-:Y:S02]  /*09e0*/  LEA.HI R0, R3.reuse, R222.reuse, RZ, 0x4 ;  /* 0x000000de03007211 */ /* 0x0c0fe400078f20ff */
[CC--:B------:R-:W-:Y:S02]  /*09f0*/  LEA.HI R4, R3.reuse, R222.reuse, RZ, 0x5 ;  /* 0x000000de03047211 */ /* 0x0c0fe400078f28ff */
[----:B------:R-:W-:Y:S02]  /*0a00*/  SHF.R.S32.HI R7, RZ, 0x4, R0 ;  /* 0x00000004ff077819 */ /* 0x000fe40000011400 */
[----:B------:R-:W-:Y:S02]  /*0a10*/  LEA.HI R5, R3, R222, RZ, 0x7 ;  /* 0x000000de03057211 */ /* 0x000fe400078f38ff */
[C---:B------:R-:W-:Y:S02]  /*0a20*/  LEA.HI R2, R0.reuse, R7, RZ, 0x1 ;  /* 0x0000000700027211 */ /* 0x040fe400078f08ff */
[----:B------:R-:W-:-:S02]  /*0a30*/  LOP3.LUT R9, R0, 0xfffffff0, RZ, 0xc0, !PT ;  /* 0xfffffff000097812 */ /* 0x000fc400078ec0ff */
[----:B------:R-:W-:Y:S02]  /*0a40*/  LOP3.LUT R2, R2, 0x1ffffffe, RZ, 0xc0, !PT ;  /* 0x1ffffffe02027812 */ /* 0x000fe400078ec0ff */
[--C-:B------:R-:W-:Y:S01]  /*0a50*/  SHF.R.S32.HI R13, RZ, 0x5, R4.reuse ;  /* 0x00000005ff0d7819 */ /* 0x100fe20000011404 */
[----:B------:R-:W-:Y:S01]  /*0a60*/  IMAD.IADD R9, R222, 0x1, -R9 ;  /* 0x00000001de097824 */ /* 0x000fe200078e0a09 */
[----:B------:R-:W-:Y:S01]  /*0a70*/  SHF.R.S32.HI R4, RZ, 0x1f, R4 ;  /* 0x0000001fff047819 */ /* 0x000fe20000011404 */
[----:B------:R-:W-:Y:S01]  /*0a80*/  IMAD.IADD R8, R7, 0x1, -R2 ;  /* 0x0000000107087824 */ /* 0x000fe200078e0a02 */
[----:B------:R-:W-:Y:S02]  /*0a90*/  LOP3.LUT R7, R5, 0xffffff80, RZ, 0xc0, !PT ;  /* 0xffffff8005077812 */ /* 0x000fe400078ec0ff */
[----:B------:R-:W-:Y:S02]  /*0aa0*/  LEA.HI R2, R3, R222, RZ, 0x2 ;  /* 0x000000de03027211 */ /* 0x000fe400078f10ff */
[----:B------:R-:W-:Y:S01]  /*0ab0*/  LEA.HI R4, R4, R13, RZ, 0x2 ;  /* 0x0000000d04047211 */ /* 0x000fe200078f10ff */
[----:B------:R-:W-:Y:S01]  /*0ac0*/  IMAD.IADD R7, R222, 0x1, -R7 ;  /* 0x00000001de077824 */ /* 0x000fe200078e0a07 */
[----:B------:R-:W-:-:S02]  /*0ad0*/  LOP3.LUT R11, R2, 0xfffffffc, RZ, 0xc0, !PT ;  /* 0xfffffffc020b7812 */ /* 0x000fc400078ec0ff */
[----:B------:R-:W-:Y:S02]  /*0ae0*/  SHF.R.S32.HI R216, RZ, 0x7, R5 ;  /* 0x00000007ffd87819 */ /* 0x000fe40000011405 */
[----:B------:R-:W-:Y:S01]  /*0af0*/  LOP3.LUT R4, R4, 0x3ffffc, RZ, 0xc0, !PT ;  /* 0x003ffffc04047812 */ /* 0x000fe200078ec0ff */
[----:B------:R-:W-:Y:S01]  /*0b00*/  IMAD.IADD R11, R222, 0x1, -R11 ;  /* 0x00000001de0b7824 */ /* 0x000fe200078e0a0b */
[--C-:B------:R-:W-:Y:S01]  /*0b10*/  SHF.R.S32.HI R2, RZ, 0x1f, R9.reuse ;  /* 0x0000001fff027819 */ /* 0x100fe20000011409 */
[----:B------:R-:W-:Y:S01]  /*0b20*/  IMAD R15, R216, 0x100, R9 ;  /* 0x00000100d80f7824 */ /* 0x000fe200078e0209 */
[----:B------:R-:W-:Y:S01]  /*0b30*/  SHF.R.S32.HI R0, RZ, 0x1f, R7 ;  /* 0x0000001fff007819 */ /* 0x000fe20000011407 */
[----:B------:R-:W-:Y:S01]  /*0b40*/  IMAD.IADD R10, R13, 0x1, -R4 ;  /* 0x000000010d0a7824 */ /* 0x000fe200078e0a04 */
[----:B------:R-:W-:Y:S02]  /*0b50*/  LEA.HI R6, R2, R9, RZ, 0x3 ;  /* 0x0000000902067211 */ /* 0x000fe400078f18ff */
[----:B------:R-:W-:Y:S01]  /*0b60*/  LEA.HI R2, R0, R7, RZ, 0x2 ;  /* 0x0000000700027211 */ /* 0x000fe200078f10ff */
[----:B------:R-:W-:Y:S01]  /*0b70*/  IMAD R14, R10, 0x10, R15 ;  /* 0x000000100a0e7824 */ /* 0x000fe200078e020f */
[C---:B------:R-:W-:Y:S01]  /*0b80*/  LOP3.LUT R4, R6.reuse, 0xfffffff8, RZ, 0xc0, !PT ;  /* 0xfffffff806047812 */ /* 0x040fe200078ec0ff */
[----:B------:R-:W-:Y:S01]  /*0b90*/  IMAD.SHL.U32 R6, R6, 0x40, RZ ;  /* 0x0000004006067824 */ /* 0x000fe200078e00ff */
[----:B------:R-:W-:-:S02]  /*0ba0*/  LOP3.LUT R10, R2, 0x7ffffffc, RZ, 0xc0, !PT ;  /* 0x7ffffffc020a7812 */ /* 0x000fc400078ec0ff */
[----:B------:R-:W-:Y:S01]  /*0bb0*/  LEA.HI R12, R11, R11, RZ, 0x1 ;  /* 0x0000000b0b0c7211 */ /* 0x000fe200078f08ff */
[----:B------:R-:W-:Y:S01]  /*0bc0*/  IMAD.IADD R9, R9, 0x1, -R4 ;  /* 0x0000000109097824 */ /* 0x000fe200078e0a04 */
[----:B------:R-:W-:Y:S01]  /*0bd0*/  LEA.HI R4, R0, R7, RZ, 0x5 ;  /* 0x0000000700047211 */ /* 0x000fe200078f28ff */
[----:B------:R-:W-:Y:S01]  /*0be0*/  IMAD.IADD R10, R7, 0x1, -R10 ;  /* 0x00000001070a7824 */ /* 0x000fe200078e0a0a */
[----:B------:R-:W-:Y:S02]  /*0bf0*/  LOP3.LUT R12, R12, 0x1ffffffe, RZ, 0xc0, !PT ;  /* 0x1ffffffe0c0c7812 */ /* 0x000fe400078ec0ff */
[--C-:B------:R-:W-:Y:S02]  /*0c00*/  SHF.R.S32.HI R0, RZ, 0x2, R2.reuse ;  /* 0x00000002ff007819 */ /* 0x100fe40000011402 */
[----:B------:R-:W-:Y:S01]  /*0c10*/  SHF.R.S32.HI R7, RZ, 0x1f, R2 ;  /* 0x0000001fff077819 */ /* 0x000fe20000011402 */
[----:B------:R-:W-:Y:S01]  /*0c20*/  IMAD.SHL.U32 R2, R9, 0x40, RZ ;  /* 0x0000004009027824 */ /* 0x000fe200078e00ff */
[----:B------:R-:W-:Y:S01]  /*0c30*/  LOP3.LUT R6, R6, 0x7ffffe00, RZ, 0xc0, !PT ;  /* 0x7ffffe0006067812 */ /* 0x000fe200078ec0ff */
[----:B------:R-:W-:Y:S01]  /*0c40*/  IMAD.IADD R15, R11, 0x1, -R12 ;  /* 0x000000010b0f7824 */ /* 0x000fe200078e0a0c */
[----:B------:R-:W-:Y:S01]  /*0c50*/  LEA.HI R7, R7, R0, RZ, 0x3 ;  /* 0x0000000007077211 */ /* 0x000fe200078f18ff */
[----:B------:R-:W-:Y:S01]  /*0c60*/  IMAD.SHL.U32 R11, R8, 0x8, RZ ;  /* 0x00000008080b7824 */ /* 0x000fe200078e00ff */
[----:B------:R-:W-:Y:S01]  /*0c70*/  LOP3.LUT R2, R2, 0x1c0, RZ, 0xc0, !PT ;  /* 0x000001c002027812 */ /* 0x000fe200078ec0ff */
[----:B------:R-:W-:Y:S01]  /*0c80*/  IMAD R6, R13, 0x400, R6 ;  /* 0x000004000d067824 */ /* 0x000fe200078e0206 */
[----:B------:R-:W-:Y:S01]  /*0c90*/  LOP3.LUT R7, R7, 0xfffffff8, RZ, 0xc0, !PT ;  /* 0xfffffff807077812 */ /* 0x000fe200078ec0ff */
[--C-:B------:R-:W-:Y:S01]  /*0ca0*/  IMAD.U32 R221, R14, 0x40, R11.reuse ;  /* 0x000000400edd7824 */ /* 0x100fe200078e000b */
[----:B------:R-:W-:-:S02]  /*0cb0*/  LOP3.LUT R11, R2, 0x8, R11, 0xf8, !PT ;  /* 0x00000008020b7812 */ /* 0x000fc400078ef80b */
[----:B------:R-:W-:Y:S01]  /*0cc0*/  SHF.R.U32.HI R2, RZ, 0x3, R2 ;  /* 0x00000003ff027819 */ /* 0x000fe20000011602 */
[----:B------:R-:W-:Y:S01]  /*0cd0*/  IMAD.IADD R7, R0, 0x1, -R7 ;  /* 0x0000000100077824 */ /* 0x000fe200078e0a07 */
[----:B------:R-:W-:Y:S02]  /*0ce0*/  SHF.R.S32.HI R4, RZ, 0x5, R4 ;  /* 0x00000005ff047819 */ /* 0x000fe40000011404 */
[----:B------:R-:W-:Y:S02]  /*0cf0*/  LEA.HI R3, R3, R222, RZ, 0x3 ;  /* 0x000000de03037211 */ /* 0x000fe400078f18ff */
[----:B------:R-:W-:Y:S01]  /*0d00*/  LOP3.LUT R11, R11, R2, RZ, 0x3c, !PT ;  /* 0x000000020b0b7212 */ /* 0x000fe200078e3cff */
[----:B------:R-:W-:Y:S01]  /*0d10*/  IMAD R22, R4, 0x10, R7 ;  /* 0x0000001004167824 */ /* 0x000fe200078e0207 */
[----:B------:R-:W-:Y:S01]  /*0d20*/  MOV R0, 0x400 ;  /* 0x0000040000007802 */ /* 0x000fe20000000f00 */
[----:B------:R-:W-:Y:S01]  /*0d30*/  IMAD.MOV.U32 R2, RZ, RZ, RZ ;  /* 0x000000ffff027224 */ /* 0x000fe200078e00ff */
[----:B------:R-:W-:Y:S01]  /*0d40*/  LOP3.LUT R7, R3, 0xfffffff8, RZ, 0xc0, !PT ;  /* 0xfffffff803077812 */ /* 0x000fe200078ec0ff */
[----:B------:R-:W-:Y:S01]  /*0d50*/  IMAD R190, R15, 0x8, R22 ;  /* 0x000000080fbe7824 */ /* 0x000fe200078e0216 */
[----:B------:R-:W-:-:S02]  /*0d60*/  R2P PR, R9, 0x6 ;  /* 0x0000000609007804 */ /* 0x000fc40000000000 */
[----:B------:R-:W-:Y:S01]  /*0d70*/  IADD3 R6, R6, R11, RZ ;  /* 0x0000000b06067210 */ /* 0x000fe20007ffe0ff */
[----:B------:R-:W-:Y:S01]  /*0d80*/  IMAD.IADD R214, R222, 0x1, -R7 ;  /* 0x00000001ded67824 */ /* 0x000fe200078e0a07 */
[----:B0-----:R-:W-:Y:S02]  /*0d90*/  LEA R17, R219, R0, 0x18 ;  /* 0x00000000db117211 */ /* 0x001fe400078ec0ff */
[----:B------:R-:W-:Y:S01]  /*0da0*/  LEA.HI R5, R5, R216, RZ, 0x1 ;  /* 0x000000d805057211 */ /* 0x000fe200078f08ff */
[----:B------:R-:W-:Y:S01]  /*0db0*/  IMAD.SHL.U32 R23, R214, 0x8, RZ ;  /* 0x00000008d6177824 */ /* 0x000fe200078e00ff */
[----:B------:R-:W-:Y:S01]  /*0dc0*/  SEL R188, R188, 0xffffffe0, !P1 ;  /* 0xffffffe0bcbc7807 */ /* 0x000fe20004800000 */
[----:B------:R-:W-:Y:S01]  /*0dd0*/  IMAD R185, R6, 0x2, R17 ;  /* 0x0000000206b97824 */ /* 0x000fe200078e0211 */
[----:B------:R-:W-:Y:S01]  /*0de0*/  LOP3.LUT R5, R5, 0xfffffe, RZ, 0xc0, !PT ;  /* 0x00fffffe05057812 */ /* 0x000fe200078ec0ff */
[----:B------:R-:W-:Y:S01]  /*0df0*/  VIADD R195, R23, 0x40 ;  /* 0x0000004017c37836 */ /* 0x000fe20000000000 */
[----:B------:R-:W-:Y:S01]  /*0e00*/  SHF.R.S32.HI R215, RZ, 0x3, R3 ;  /* 0x00000003ffd77819 */ /* 0x000fe20000011403 */
[----:B------:R-:W-:Y:S01]  /*0e10*/  VIADD R189, R185, 0x36400 ;  /* 0x00036400b9bd7836 */ /* 0x000fe20000000000 */
[----:B------:R-:W-:Y:S01]  /*0e20*/  SHF.L.U32 R18, R10, 0x1, RZ ;  /* 0x000000010a127819 */ /* 0x000fe200000006ff */
[C---:B------:R-:W-:Y:S01]  /*0e30*/  VIADD R194, R23.reuse, 0x80 ;  /* 0x0000008017c27836 */ /* 0x040fe20000000000 */
[----:B------:R-:W-:Y:S01]  /*0e40*/  SHF.R.S32.HI R229, RZ, 0x1f, R195 ;  /* 0x0000001fffe57819 */ /* 0x000fe200000114c3 */
[----:B------:R-:W-:-:S02]  /*0e50*/  VIADD R193, R23, 0xc0 ;  /* 0x000000c017c17836 */ /* 0x000fc40000000000 */
        /* <DEDUP_REMOVED lines=10> */
[----:B------:R-:W-:Y:S01]  /*0f00*/  IMAD.IADD R5, R216, 0x1, -R5 ;  /* 0x00000001d8057824 */ /* 0x000fe200078e0a05 */
[----:B------:R-:W-:Y:S01]  /*0f10*/  SHF.R.S32.HI R223, RZ, 0x1f, R217 ;  /* 0x0000001fffdf7819 */ /* 0x000fe200000114d9 */
[----:B------:R-:W-:-:S02]  /*0f20*/  @P2 VIADD R187, R189, 0xffffffc0 ;  /* 0xffffffc0bdbb2836 */ /* 0x000fc40000000000 */
[----:B------:R-:W-:Y:S02]  /*0f30*/  IMAD.IADD R189, R189, 0x1, R188 ;  /* 0x00000001bdbd7824 */ /* 0x000fe400078e02bc */
[----:B------:R-:W-:Y:S02]  /*0f40*/  IMAD.SHL.U32 R184, R5, 0x100, RZ ;  /* 0x0000010005b87824 */ /* 0x000fe400078e00ff */
[----:B------:R-:W-:-:S07]  /*0f50*/  IMAD.IADD R188, R188, 0x1, R187 ;  /* 0x00000001bcbc7824 */ /* 0x000fce00078e02bb */
.L_x_7504:
        /* <DEDUP_REMOVED lines=21> */
.L_x_7449:
[----:B------:R-:W-:Y:S01]  /*10b0*/  ULDC UR7, c[0x0][0xd54] ;  /* 0x0003550000077ab9 */ /* 0x000fe20000000800 */
[----:B------:R-:W-:Y:S01]  /*10c0*/  UMOV UR6, UR9 ;  /* 0x0000000900067c82 */ /* 0x000fe20008000000 */
[----:B------:R-:W-:-:S11]  /*10d0*/  UISETP.NE.AND UP0, UPT, UR7, 0x1, UPT ;  /* 0x000000010700788c */ /* 0x000fd6000bf05270 */
[----:B------:R-:W-:Y:S02]  /*10e0*/  @UP0 ULDC.64 UR10, c[0x0][0xd58] ;  /* 0x00035600000a0ab9 */ /* 0x000fe40000000a00 */
[----:B------:R-:W-:-:S04]  /*10f0*/  UIMAD.WIDE.U32 UR4, UR9, UR10, URZ ;  /* 0x0000000a090472a5 */ /* 0x000fc8000f8e003f */
[----:B------:R-:W-:-:S04]  /*1100*/  @UP0 USHF.R.U32.HI UR6, URZ, UR11, UR5 ;  /* 0x0000000b3f060299 */ /* 0x000fc80008011605 */
[----:B------:R-:W-:-:S12]  /*1110*/  UIMAD UR4, UR6, UR7, URZ ;  /* 0x00000007060472a4 */ /* 0x000fd8000f8e023f */
.L_x_7450:
[----:B------:R-:W0:Y:S01]  /*1120*/  LDC.64 R4, c[0x0][0x418] ;  /* 0x00010600ff047b82 */ /* 0x000e220000000a00 */
[----:B------:R-:W-:Y:S01]  /*1130*/  ULDC UR37, c[0x0][0xd48] ;  /* 0x0003520000257ab9 */ /* 0x000fe20000000800 */
[----:B------:R-:W-:Y:S02]  /*1140*/  UIADD3 UR4, UR9, -UR4, URZ ;  /* 0x8000000409047290 */ /* 0x000fe4000fffe03f */
[----:B------:R-:W-:Y:S01]  /*1150*/  UISETP.NE.AND UP0, UPT, UR37, 0x1, UPT ;  /* 0x000000012500788c */ /* 0x000fe2000bf05270 */
[----:B------:R-:W-:Y:S01]  /*1160*/  ULDC UR5, c[0x0][0xd54] ;  /* 0x0003550000057ab9 */ /* 0x000fe20000000800 */
[----:B------:R-:W-:Y:S02]  /*1170*/  UISETP.NE.AND UP1, UPT, UR42, 0x1, UPT ;  /* 0x000000012a00788c */ /* 0x000fe4000bf25270 */
[----:B------:R-:W1:Y:S01]  /*1180*/  LDC R186, c[0x0][0x424] ;  /* 0x00010900ffba7b82 */ /* 0x000e620000000800 */
[----:B------:R-:W-:Y:S02]  /*1190*/  UIMAD UR8, UR8, UR5, UR4 ;  /* 0x00000005080872a4 */ /* 0x000fe4000f8e0204 */
[----:B------:R-:W-:Y:S01]  /*11a0*/  ULOP3.LUT UR6, URZ, UR6, URZ, 0x33, !UPT ;  /* 0x000000063f067292 */ /* 0x000fe2000f8e333f */
[----:B------:R-:W-:-:S03]  /*11b0*/  ULDC UR7, c[0x0][0xd3c] ;  /* 0x00034f0000077ab9 */ /* 0x000fc60000000800 */
[----:B------:R-:W-:Y:S01]  /*11c0*/  @UP0 ULDC UR4, c[0x0][0xd4c] ;  /* 0x0003530000040ab9 */ /* 0x000fe20000000800 */
[----:B------:R-:W2:Y:S01]  /*11d0*/  LDC R7, c[0x0][0x2f0] ;  /* 0x0000bc00ff077b82 */ /* 0x000ea20000000800 */
[----:B------:R-:W-:Y:S01]  /*11e0*/  UIMAD.WIDE.U32 UR4, UR8, UR4, URZ ;  /* 0x00000004080472a5 */ /* 0x000fe2000f8e003f */
[----:B------:R-:W-:Y:S01]  /*11f0*/  @UP0 ULDC UR9, c[0x0][0xd50] ;  /* 0x0003540000090ab9 */ /* 0x000fe20000000800 */
[----:B------:R-:W-:Y:S02]  /*1200*/  UMOV UR39, UR8 ;  /* 0x0000000800277c82 */ /* 0x000fe40008000000 */
[----:B------:R-:W-:Y:S02]  /*1210*/  @UP0 USHF.R.U32.HI UR39, URZ, UR9, UR5 ;  /* 0x000000093f270299 */ /* 0x000fe40008011605 */
[----:B------:R-:W-:Y:S01]  /*1220*/  UIADD3 UR6, UR6, UR7, URZ ;  /* 0x0000000706067290 */ /* 0x000fe2000fffe03f */
[----:B0-----:R-:W-:Y:S01]  /*1230*/  ISETP.NE.U32.AND P0, PT, R4, RZ, PT ;  /* 0x000000ff0400720c */ /* 0x001fe20003f05070 */
[----:B------:R-:W-:-:S02]  /*1240*/  UIADD3 UR4, -UR39, URZ, URZ ;  /* 0x0000003f27047290 */ /* 0x000fc4000fffe13f */
[----:B------:R-:W-:Y:S01]  /*1250*/  USHF.L.U32 UR38, UR6, 0x6, URZ ;  /* 0x0000000606267899 */ /* 0x000fe2000800063f */
[----:B------:R-:W-:Y:S01]  /*1260*/  ISETP.NE.AND.EX P0, PT, R5, RZ, PT, P0 ;  /* 0x000000ff0500720c */ /* 0x000fe20003f05300 */
[----:B------:R-:W-:-:S03]  /*1270*/  UIMAD UR37, UR37, UR4, UR8 ;  /* 0x00000004252572a4 */ /* 0x000fc6000f8e0208 */
[----:B-1----:R-:W-:Y:S02]  /*1280*/  SEL R186, R186, 0x1, P0 ;  /* 0x00000001baba7807 */ /* 0x002fe40000000000 */
[----:B------:R-:W-:-:S03]  /*1290*/  PLOP3.LUT P0, PT, PT, PT, UP1, 0x80, 0x0 ;  /* 0x000000000000781c */ /* 0x000fc60003f0f018 */
[----:B--2---:R-:W-:-:S05]  /*12a0*/  IMAD R0, R186, R7, 0x3f ;  /* 0x0000003fba007424 */ /* 0x004fca00078e0207 */
[----:B------:R-:W-:-:S04]  /*12b0*/  SHF.R.S32.HI R3, RZ, 0x1f, R0 ;  /* 0x0000001fff037819 */ /* 0x000fc80000011400 */
[----:B------:R-:W-:-:S04]  /*12c0*/  LEA.HI R3, R3, R0, RZ, 0x6 ;  /* 0x0000000003037211 */ /* 0x000fc800078f30ff */
[----:B------:R-:W-:Y:S01]  /*12d0*/  SHF.R.S32.HI R3, RZ, 0x6, R3 ;  /* 0x00000006ff037819 */ /* 0x000fe20000011403 */
[----:B------:R-:W-:Y:S06]  /*12e0*/  @!P0 BRA `(.L_x_7451) ;  /* 0x0000001c00548947 */ /* 0x000fec0003800000 */
[----:B------:R-:W0:Y:S01]  /*12f0*/  LDC R0, c[0x0][0x448] ;  /* 0x00011200ff007b82 */ /* 0x000e220000000800 */
[----:B------:R-:W-:Y:S01]  /*1300*/  UIADD3 UR4, UR38, 0x3f, URZ ;  /* 0x0000003f26047890 */ /* 0x000fe2000fffe03f */
[----:B------:R-:W-:Y:S02]  /*1310*/  CS2R R150, SRZ ;  /* 0x0000000000967805 */ /* 0x000fe4000001ff00 */
[----:B------:R-:W-:Y:S02]  /*1320*/  CS2R R148, SRZ ;  /* 0x0000000000947805 */ /* 0x000fe4000001ff00 */
[----:B------:R-:W-:Y:S02]  /*1330*/  CS2R R146, SRZ ;  /* 0x0000000000927805 */ /* 0x000fe4000001ff00 */
[----:B------:R-:W-:Y:S02]  /*1340*/  CS2R R144, SRZ ;  /* 0x0000000000907805 */ /* 0x000fe4000001ff00 */
[----:B------:R-:W-:-:S02]  /*1350*/  CS2R R142, SRZ ;  /* 0x00000000008e7805 */ /* 0x000fc4000001ff00 */
[----:B------:R-:W-:Y:S01]  /*1360*/  CS2R R140, SRZ ;  /* 0x00000000008c7805 */ /* 0x000fe2000001ff00 */
[----:B------:R-:W1:Y:S01]  /*1370*/  LDC R5, c[0x0][0x288] ;  /* 0x0000a200ff057b82 */ /* 0x000e620000000800 */
        /* <DEDUP_REMOVED lines=15> */
[----:B0-----:R-:W-:Y:S01]  /*1470*/  ISETP.NE.AND P0, PT, R0, 0x1, PT ;  /* 0x000000010000780c */ /* 0x001fe20003f05270 */
[----:B------:R-:W-:Y:S01]  /*1480*/  IMAD.U32 R0, RZ, RZ, UR4 ;  /* 0x00000004ff007e24 */ /* 0x000fe2000f8e00ff */
[----:B------:R-:W-:Y:S02]  /*1490*/  CS2R R110, SRZ ;  /* 0x00000000006e7805 */ /* 0x000fe4000001ff00 */
[----:B------:R-:W-:-:S02]  /*14a0*/  CS2R R160, SRZ ;  /* 0x0000000000a07805 */ /* 0x000fc4000001ff00 */
[----:B------:R-:W-:Y:S02]  /*14b0*/  CS2R R106, SRZ ;  /* 0x00000000006a7805 */ /* 0x000fe4000001ff00 */
[----:B------:R-:W-:Y:S02]  /*14c0*/  CS2R R162, SRZ ;  /* 0x0000000000a27805 */ /* 0x000fe4000001ff00 */
[----:B------:R-:W-:Y:S02]  /*14d0*/  CS2R R102, SRZ ;  /* 0x0000000000667805 */ /* 0x000fe4000001ff00 */
[----:B------:R-:W-:Y:S02]  /*14e0*/  CS2R R164, SRZ ;  /* 0x0000000000a47805 */ /* 0x000fe4000001ff00 */
[----:B-1----:R-:W-:Y:S02]  /*14f0*/  IADD3 R5, -R5, 0x40, RZ ;  /* 0x0000004005057810 */ /* 0x002fe40007ffe1ff */
[----:B------:R-:W-:-:S02]  /*1500*/  CS2R R98, SRZ ;  /* 0x0000000000627805 */ /* 0x000fc4000001ff00 */
[----:B------:R-:W-:Y:S02]  /*1510*/  CS2R R166, SRZ ;  /* 0x0000000000a67805 */ /* 0x000fe4000001ff00 */
[----:B------:R-:W-:Y:S02]  /*1520*/  CS2R R94, SRZ ;  /* 0x00000000005e7805 */ /* 0x000fe4000001ff00 */
[----:B------:R-:W-:Y:S01]  /*1530*/  CS2R R170, SRZ ;  /* 0x0000000000aa7805 */ /* 0x000fe2000001ff00 */
[----:B------:R-:W0:Y:S01]  /*1540*/  @P0 LDC R4, c[0x0][0x44c] ;  /* 0x00011300ff040b82 */ /* 0x000e220000000800 */
[----:B------:R-:W-:Y:S01]  /*1550*/  IMAD R5, R186, R7, R5 ;  /* 0x00000007ba057224 */ /* 0x000fe200078e0205 */
[----:B------:R-:W-:Y:S01]  /*1560*/  CS2R R90, SRZ ;  /* 0x00000000005a7805 */ /* 0x000fe2000001ff00 */
[----:B------:R-:W-:Y:S01]  /*1570*/  IMAD.MOV.U32 R169, RZ, RZ, RZ ;  /* 0x000000ffffa97224 */ /* 0x000fe200078e00ff */
[----:B------:R-:W-:Y:S02]  /*1580*/  CS2R R172, SRZ ;  /* 0x0000000000ac7805 */ /* 0x000fe4000001ff00 */
[----:B------:R-:W-:-:S02]  /*1590*/  CS2R R86, SRZ ;  /* 0x0000000000567805 */ /* 0x000fc4000001ff00 */
[----:B------:R-:W-:Y:S02]  /*15a0*/  CS2R R174, SRZ ;  /* 0x0000000000ae7805 */ /* 0x000fe4000001ff00 */
[----:B------:R-:W-:Y:S01]  /*15b0*/  CS2R R82, SRZ ;  /* 0x0000000000527805 */ /* 0x000fe2000001ff00 */
[----:B------:R-:W1:Y:S01]  /*15c0*/  @P0 LDC R9, c[0x0][0x450] ;  /* 0x00011400ff090b82 */ /* 0x000e620000000800 */
        /* <DEDUP_REMOVED lines=27> */
[----:B------:R-:W-:Y:S01]  /*1780*/  CS2R R34, SRZ ;  /* 0x0000000000227805 */ /* 0x000fe2000001ff00 */
[----:B------:R-:W-:Y:S01]  /*1790*/  IMAD.IADD R0, R5, 0x1, R0 ;  /* 0x0000000105007824 */ /* 0x000fe200078e0200 */
[----:B------:R-:W-:Y:S01]  /*17a0*/  CS2R R30, SRZ ;  /* 0x00000000001e7805 */ /* 0x000fe2000001ff00 */
[----:B------:R-:W-:Y:S01]  /*17b0*/  IMAD.MOV.U32 R6, RZ, RZ, RZ ;  /* 0x000000ffff067224 */ /* 0x000fe200078e00ff */
[----:B------:R-:W-:Y:S01]  /*17c0*/  CS2R R26, SRZ ;  /* 0x00000000001a7805 */ /* 0x000fe2000001ff00 */
[----:B------:R-:W-:Y:S01]  /*17d0*/  IMAD.MOV.U32 R21, RZ, RZ, RZ ;  /* 0x000000ffff157224 */ /* 0x000fe200078e00ff */
[----:B------:R-:W-:-:S04]  /*17e0*/  SHF.R.S32.HI R5, RZ, 0x1f, R0 ;  /* 0x0000001fff057819 */ /* 0x000fc80000011400 */
[----:B------:R-:W-:Y:S01]  /*17f0*/  LEA.HI R5, R5, R0, RZ, 0x6 ;  /* 0x0000000005057211 */ /* 0x000fe200078f30ff */
[----:B------:R-:W-:-:S03]  /*1800*/  IMAD.MOV.U32 R0, RZ, RZ, RZ ;  /* 0x000000ffff007224 */ /* 0x000fc600078e00ff */
[----:B------:R-:W-:-:S04]  /*1810*/  SHF.R.S32.HI R4, RZ, 0x6, R5 ;  /* 0x00000006ff047819 */ /* 0x000fc80000011405 */
[----:B------:R-:W-:Y:S01]  /*1820*/  VIMNMX R4, R3, R4, PT ;  /* 0x0000000403047248 */ /* 0x000fe20003fe0100 */
[----:B------:R-:W-:-:S03]  /*1830*/  IMAD.MOV.U32 R3, RZ, RZ, RZ ;  /* 0x000000ffff037224 */ /* 0x000fc600078e00ff */
[----:B------:R-:W-:-:S13]  /*1840*/  ISETP.GE.AND P1, PT, R4, 0x1, PT ;  /* 0x000000010400780c */ /* 0x000fda0003f26270 */
[----:B------:R-:W-:Y:S05]  /*1850*/  @!P1 BRA `(.L_x_7452) ;  /* 0x000000c000909947 */ /* 0x000fea0003800000 */
[----:B------:R-:W0:Y:S01]  /*1860*/  SHFL.IDX PT, R0, R216, RZ, 0x1f ;  /* 0x00001fffd8007589 */ /* 0x000e2200000e0000 */
        /* <DEDUP_REMOVED lines=9> */
[----:B------:R-:W-:Y:S01]  /*1900*/  UMOV UR7, 0x40000040 ;  /* 0x4000004000077882 */ /* 0x000fe20000000000 */
[----:B------:R-:W-:Y:S02]  /*1910*/  PLOP3.LUT P2, PT, PT, PT, UP0, 0x80, 0x0 ;  /* 0x000000000000781c */ /* 0x000fe40003f4f008 */
[----:B0-----:R-:W-:-:S04]  /*1920*/  LEA.HI R3, R0, R0, RZ, 0x1 ;  /* 0x0000000000037211 */ /* 0x001fc800078f08ff */
[----:B------:R-:W-:Y:S01]  /*1930*/  LOP3.LUT R3, R3, 0x1fffe, RZ, 0xc0, !PT ;  /* 0x0001fffe03037812 */ /* 0x000fe200078ec0ff */
[----:B------:R-:W-:-:S04]  /*1940*/  WARPGROUP.ARRIVE ;  /* 0x00000000000079c5 */ /* 0x000fc80000000000 */
        /* <DEDUP_REMOVED lines=9> */
[C---:B------:R-:W-:Y:S01]  /*19e0*/  R2UR UR8, R3.reuse ;  /* 0x00000000030872ca */ /* 0x040fe200000e0000 */
[----:B------:R-:W-:Y:S01]  /*19f0*/  VIADD R6, R3, 0x2 ;  /* 0x0000000203067836 */ /* 0x000fe20000000000 */
[----:B------:R-:W-:-:S04]  /*1a00*/  LOP3.LUT R7, R0, 0x2000000, RZ, 0xfc, !PT ;  /* 0x0200000000077812 */ /* 0x000fc800078efcff */
[----:B------:R-:W-:Y:S01]  /*1a10*/  R2UR UR12, R6 ;  /* 0x00000000060c72ca */ /* 0x000fe200000e0000 */
[----:B------:R-:W-:Y:S01]  /*1a20*/  IMAD R0, R2, 0x1000, R7 ;  /* 0x0000100002007824 */ /* 0x000fe200078e0207 */
[C---:B------:R-:W-:Y:S01]  /*1a30*/  IADD3 R6, R3.reuse, 0x4, RZ ;  /* 0x0000000403067810 */ /* 0x040fe20007ffe0ff */
[----:B------:R-:W-:Y:S02]  /*1a40*/  VIADD R3, R3, 0x6 ;  /* 0x0000000603037836 */ /* 0x000fe40000000000 */
[C---:B------:R-:W-:Y:S01]  /*1a50*/  VIADD R5, R0.reuse, 0x80 ;  /* 0x0000008000057836 */ /* 0x040fe20000000000 */
[----:B------:R-:W-:Y:S02]  /*1a60*/  R2UR UR10, R0 ;  /* 0x00000000000a72ca */ /* 0x000fe400000e0000 */
[----:B------:R-:W-:Y:S02]  /*1a70*/  R2UR UR16, R6 ;  /* 0x00000000061072ca */ /* 0x000fe400000e0000 */
[----:B------:R-:W-:Y:S01]  /*1a80*/  R2UR UR14, R5 ;  /* 0x00000000050e72ca */ /* 0x000fe200000e0000 */
[C---:B------:R-:W-:Y:S01]  /*1a90*/  VIADD R5, R0.reuse, 0x100 ;  /* 0x0000010000057836 */ /* 0x040fe20000000000 */
[----:B------:R-:W-:Y:S01]  /*1aa0*/  R2UR UR4, R3 ;  /* 0x00000000030472ca */ /* 0x000fe200000e0000 */
[----:B------:R-:W-:-:S03]  /*1ab0*/  VIADD R0, R0, 0x180 ;  /* 0x0000018000007836 */ /* 0x000fc60000000000 */
[----:B------:R-:W-:Y:S02]  /*1ac0*/  R2UR UR18, R5 ;  /* 0x00000000051272ca */ /* 0x000fe400000e0000 */
[----:B------:R-:W-:Y:S01]  /*1ad0*/  R2UR UR6, R0 ;  /* 0x00000000000672ca */ /* 0x000fe200000e0000 */
[----:B------:R-:W-:Y:S03]  /*1ae0*/  HGMMA.64x256x16.F32.BF16 R24, gdesc[UR8].tnspB, RZ, !UPT, gsb0 ;  /* 0x43e00000081879f0 */ /* 0x000fe6000c0018ff */
        /* <DEDUP_REMOVED lines=16> */
.L_x_7453:
[----:B------:R-:W-:Y:S01]  /*1bf0*/  IMAD R0, R2, 0x8, R17 ;  /* 0x0000000802007824 */ /* 0x000fe200078e0211 */
[----:B------:R-:W-:-:S03]  /*1c00*/  ISETP.GE.AND P0, PT, R4, 0x2, PT ;  /* 0x000000020400780c */ /* 0x000fc60003f06270 */
[----:B------:R-:W-:-:S05]  /*1c10*/  VIADD R0, R0, 0x38860 ;  /* 0x0003886000007836 */ /* 0x000fca0000000000 */
[----:B------:R-:W-:-:S04]  /*1c20*/  PRMT R0, R219, 0x654, R0 ;  /* 0x00000654db007816 */ /* 0x000fc80000000000 */
[----:B------:R0:W-:Y:S01]  /*1c30*/  SYNCS.ARRIVE.TRANS64.RED.A1T0 RZ, [R0+URZ], RZ ;  /* 0x000000ff00ff79a7 */ /* 0x0001e2000810043f */
[----:B------:R-:W-:Y:S05]  /*1c40*/  @!P0 BRA `(.L_x_7454) ;  /* 0x0000000800c08947 */ /* 0x000fea0003800000 */
[----:B------:R-:W-:-:S07]  /*1c50*/  VIADD R4, R4, 0xfffffffe ;  /* 0xfffffffe04047836 */ /* 0x000fce0000000000 */
.L_x_7456:
[----:B------:R-:W-:Y:S01]  /*1c60*/  BAR.SYNC.DEFER_BLOCKING 0xe, 0x100 ;  /* 0x0384000000007b1d */ /* 0x000fe20000010000 */
[----:B01----:R-:W-:Y:S01]  /*1c70*/  IMAD R0, R2, 0x40, R22 ;  /* 0x0000004002007824 */ /* 0x003fe200078e0216 */
[----:B------:R-:W-:Y:S01]  /*1c80*/  ISETP.GT.AND P1, PT, R4, RZ, PT ;  /* 0x000000ff0400720c */ /* 0x000fe20003f24270 */
[----:B------:R-:W-:Y:S02]  /*1c90*/  VIADD R2, R2, 0x1 ;  /* 0x0000000102027836 */ /* 0x000fe40000000000 */
[----:B------:R-:W-:Y:S01]  /*1ca0*/  IMAD R0, R0, 0x4, R17 ;  /* 0x0000000400007824 */ /* 0x000fe200078e0211 */
[----:B------:R-:W-:Y:S01]  /*1cb0*/  UMOV UR11, 0x40000040 ;  /* 0x40000040000b7882 */ /* 0x000fe20000000000 */
[----:B------:R-:W-:Y:S01]  /*1cc0*/  UMOV UR15, 0x40000040 ;  /* 0x40000040000f7882 */ /* 0x000fe20000000000 */
[----:B------:R-:W-:Y:S01]  /*1cd0*/  ISETP.NE.AND P0, PT, R2, 0x2, PT ;  /* 0x000000020200780c */ /* 0x000fe20003f05270 */
[----:B------:R-:W-:Y:S01]  /*1ce0*/  UMOV UR19, 0x40000040 ;  /* 0x4000004000137882 */ /* 0x000fe20000000000 */
[----:B------:R-:W-:Y:S01]  /*1cf0*/  UMOV UR7, 0x40000040 ;  /* 0x4000004000077882 */ /* 0x000fe20000000000 */
[----:B------:R-:W-:Y:S01]  /*1d00*/  VIADD R4, R4, 0xffffffff ;  /* 0xffffffff04047836 */ /* 0x000fe20000000000 */
[----:B------:R-:W-:Y:S01]  /*1d10*/  SEL R2, R2, RZ, P0 ;  /* 0x000000ff02027207 */ /* 0x000fe20000000000 */
[----:B------:R-:W0:Y:S04]  /*1d20*/  LDS R3, [R0+0x38400] ;  /* 0x0384000000037984 */ /* 0x000e280000000800 */
[----:B------:R1:W2:Y:S02]  /*1d30*/  LDS R5, [R0+0x38420] ;  /* 0x0384200000057984 */ /* 0x0002a40000000800 */
[----:B-1----:R-:W-:-:S05]  /*1d40*/  IMAD R0, R2, 0x1000, R7 ;  /* 0x0000100002007824 */ /* 0x002fca00078e0207 */
[----:B------:R-:W-:Y:S01]  /*1d50*/  R2UR UR10, R0 ;  /* 0x00000000000a72ca */ /* 0x000fe200000e0000 */
        /* <DEDUP_REMOVED lines=128> */
[----:B------:R-:W-:-:S05]  /*2560*/  VIADD R3, R0, 0x80 ;  /* 0x0000008000037836 */ /* 0x000fca0000000000 */
[----:B------:R-:W-:Y:S01]  /*2570*/  WARPGROUP.ARRIVE ;  /* 0x00000000000079c5 */ /* 0x000fe20000000000 */
[----:B------:R-:W-:Y:S01]  /*2580*/  R2UR UR14, R3 ;  /* 0x00000000030e72ca */ /* 0x000fe200000e0000 */
[C---:B------:R-:W-:Y:S02]  /*2590*/  VIADD R3, R0.reuse, 0x100 ;  /* 0x0000010000037836 */ /* 0x040fe40000000000 */
[----:B------:R-:W-:Y:S02]  /*25a0*/  VIADD R0, R0, 0x180 ;  /* 0x0000018000007836 */ /* 0x000fe40000000000 */
[----:B------:R-:W-:Y:S01]  /*25b0*/  HGMMA.64x256x16.F32.BF16 R24, gdesc[UR8].tnspB, R24, gsb0 ;  /* 0x43e00000081879f0 */ /* 0x000fe20008001818 */
[----:B------:R-:W-:Y:S02]  /*25c0*/  R2UR UR18, R3 ;  /* 0x00000000031272ca */ /* 0x000fe400000e0000 */
[----:B------:R-:W-:Y:S02]  /*25d0*/  R2UR UR6, R0 ;  /* 0x00000000000672ca */ /* 0x000fe400000e0000 */
[----:B------:R-:W-:-:S04]  /*25e0*/  SEL R3, RZ, 0x1, P0 ;  /* 0x00000001ff037807 */ /* 0x000fc80000000000 */
[----:B------:R-:W-:Y:S01]  /*25f0*/  LOP3.LUT R16, R16, R3, RZ, 0x3c, !PT ;  /* 0x0000000310107212 */ /* 0x000fe200078e3cff */
        /* <DEDUP_REMOVED lines=16> */
.L_x_7455:
[----:B------:R-:W-:-:S04]  /*2700*/  IMAD R0, R2, 0x8, R17 ;  /* 0x0000000802007824 */ /* 0x000fc800078e0211 */
[----:B------:R-:W-:-:S05]  /*2710*/  VIADD R0, R0, 0x38860 ;  /* 0x0003886000007836 */ /* 0x000fca0000000000 */
[----:B------:R-:W-:-:S04]  /*2720*/  PRMT R0, R219, 0x654, R0 ;  /* 0x00000654db007816 */ /* 0x000fc80000000000 */
[----:B------:R1:W-:Y:S01]  /*2730*/  SYNCS.ARRIVE.TRANS64.RED.A1T0 RZ, [R0+URZ], RZ ;  /* 0x000000ff00ff79a7 */ /* 0x0003e2000810043f */
[----:B------:R-:W-:Y:S05]  /*2740*/  @P1 BRA `(.L_x_7456) ;  /* 0xfffffff400441947 */ /* 0x000fea000383ffff */
.L_x_7454:
[----:B------:R-:W-:Y:S01]  /*2750*/  BAR.SYNC.DEFER_BLOCKING 0xe, 0x100 ;  /* 0x0384000000007b1d */ /* 0x000fe20000010000 */
[C---:B01----:R-:W-:Y:S01]  /*2760*/  IMAD R0, R2.reuse, 0x40, R22 ;  /* 0x0000004002007824 */ /* 0x043fe200078e0216 */
[----:B------:R-:W-:Y:S02]  /*2770*/  IADD3 R2, R2, 0x1, RZ ;  /* 0x0000000102027810 */ /* 0x000fe40007ffe0ff */
[----:B------:R-:W-:Y:S01]  /*2780*/  PLOP3.LUT P0, PT, PT, PT, PT, 0x8, 0x0 ;  /* 0x000000000000781c */ /* 0x000fe20003f0e170 */
[----:B------:R-:W-:Y:S01]  /*2790*/  IMAD R17, R0, 0x4, R17 ;  /* 0x0000000400117824 */ /* 0x000fe200078e0211 */
[----:B------:R-:W-:-:S04]  /*27a0*/  ISETP.NE.AND P1, PT, R2, 0x2, PT ;  /* 0x000000020200780c */ /* 0x000fc80003f25270 */
[----:B------:R-:W-:Y:S02]  /*27b0*/  SEL R5, RZ, 0x1, P1 ;  /* 0x00000001ff057807 */ /* 0x000fe40000800000 */
[----:B------:R-:W-:Y:S02]  /*27c0*/  SEL R2, R2, RZ, P1 ;  /* 0x000000ff02027207 */ /* 0x000fe40000800000 */
[----:B------:R-:W-:Y:S01]  /*27d0*/  LOP3.LUT R16, R16, R5, RZ, 0x3c, !PT ;  /* 0x0000000510107212 */ /* 0x000fe200078e3cff */
        /* <DEDUP_REMOVED lines=134> */
.L_x_7451:
        /* <DEDUP_REMOVED lines=24> */
[----:B0-----:R-:W-:Y:S02]  /*31c0*/  ISETP.NE.AND P0, PT, R220, 0x1, PT ;  /* 0x00000001dc00780c */ /* 0x001fe40003f05270 */
[----:B------:R-:W-:Y:S02]  /*31d0*/  CS2R R110, SRZ ;  /* 0x00000000006e7805 */ /* 0x000fe4000001ff00 */
[----:B------:R-:W-:-:S02]  /*31e0*/  CS2R R160, SRZ ;  /* 0x0000000000a07805 */ /* 0x000fc4000001ff00 */
[----:B------:R-:W-:Y:S02]  /*31f0*/  CS2R R106, SRZ ;  /* 0x00000000006a7805 */ /* 0x000fe4000001ff00 */
[----:B------:R-:W-:Y:S02]  /*3200*/  CS2R R162, SRZ ;  /* 0x0000000000a27805 */ /* 0x000fe4000001ff00 */
[----:B------:R-:W-:Y:S02]  /*3210*/  CS2R R102, SRZ ;  /* 0x0000000000667805 */ /* 0x000fe4000001ff00 */
[----:B------:R-:W-:Y:S02]  /*3220*/  CS2R R164, SRZ ;  /* 0x0000000000a47805 */ /* 0x000fe4000001ff00 */
[----:B------:R-:W-:Y:S02]  /*3230*/  CS2R R98, SRZ ;  /* 0x0000000000627805 */ /* 0x000fe4000001ff00 */
[----:B-1----:R-:W-:-:S02]  /*3240*/  IADD3 R6, -R4, 0x40, RZ ;  /* 0x0000004004067810 */ /* 0x002fc40007ffe1ff */
[----:B------:R-:W-:Y:S02]  /*3250*/  CS2R R166, SRZ ;  /* 0x0000000000a67805 */ /* 0x000fe4000001ff00 */
[----:B------:R-:W-:Y:S02]  /*3260*/  CS2R R94, SRZ ;  /* 0x00000000005e7805 */ /* 0x000fe4000001ff00 */
[----:B------:R-:W-:Y:S02]  /*3270*/  CS2R R170, SRZ ;  /* 0x0000000000aa7805 */ /* 0x000fe4000001ff00 */
[----:B------:R-:W-:Y:S01]  /*3280*/  CS2R R90, SRZ ;  /* 0x00000000005a7805 */ /* 0x000fe2000001ff00 */
[----:B------:R-:W0:Y:S01]  /*3290*/  @P0 LDC R0, c[0x0][0x44c] ;  /* 0x00011300ff000b82 */ /* 0x000e220000000800 */
[----:B------:R-:W-:Y:S01]  /*32a0*/  IMAD R7, R186, R7, R6 ;  /* 0x00000007ba077224 */ /* 0x000fe200078e0206 */
[----:B------:R-:W-:Y:S01]  /*32b0*/  CS2R R172, SRZ ;  /* 0x0000000000ac7805 */ /* 0x000fe2000001ff00 */
[----:B------:R-:W-:Y:S01]  /*32c0*/  IMAD.MOV.U32 R169, RZ, RZ, RZ ;  /* 0x000000ffffa97224 */ /* 0x000fe200078e00ff */
        /* <DEDUP_REMOVED lines=23> */
[----:B------:R-:W-:Y:S01]  /*3440*/  CS2R R46, SRZ ;  /* 0x00000000002e7805 */ /* 0x000fe2000001ff00 */
[----:B------:R-:W-:Y:S01]  /*3450*/  IMAD.U32 R0, RZ, RZ, UR4 ;  /* 0x00000004ff007e24 */ /* 0x000fe2000f8e00ff */
[----:B------:R-:W-:Y:S02]  /*3460*/  CS2R R208, SRZ ;  /* 0x0000000000d07805 */ /* 0x000fe4000001ff00 */
[----:B------:R-:W-:Y:S02]  /*3470*/  CS2R R42, SRZ ;  /* 0x00000000002a7805 */ /* 0x000fe4000001ff00 */
[----:B------:R-:W-:Y:S02]  /*3480*/  CS2R R210, SRZ ;  /* 0x0000000000d27805 */ /* 0x000fe4000001ff00 */
[----:B-1----:R-:W-:-:S02]  /*3490*/  @P0 SHF.R.U32.HI R0, RZ, R5, R4 ;  /* 0x00000005ff000219 */ /* 0x002fc40000011604 */
        /* <DEDUP_REMOVED lines=36> */
[----:B------:R-:W-:Y:S01]  /*36e0*/  MOV R10, UR6 ;  /* 0x00000006000a7c02 */ /* 0x000fe20008000f00 */
        /* <DEDUP_REMOVED lines=8> */
.L_x_7457:
[----:B------:R-:W-:Y:S01]  /*3770*/  ULEA.HI UR4, UR36, UR36, URZ, 0x1 ;  /* 0x0000002424047291 */ /* 0x000fe2000f8f083f */
[----:B------:R-:W-:-:S03]  /*3780*/  IMAD.U32 R0, RZ, RZ, UR40 ;  /* 0x00000028ff007e24 */ /* 0x000fc6000f8e00ff */
[----:B------:R-:W-:Y:S02]  /*3790*/  ULOP3.LUT UR4, UR4, 0xfffffffe, URZ, 0xc0, !UPT ;  /* 0xfffffffe04047892 */ /* 0x000fe4000f8ec03f */
[----:B------:R-:W-:Y:S02]  /*37a0*/  ISETP.NE.AND P0, PT, R0, 0x3, PT ;  /* 0x000000030000780c */ /* 0x000fe40003f05270 */
[----:B------:R-:W-:-:S06]  /*37b0*/  UIADD3 UR4, UR36, -UR4, URZ ;  /* 0x8000000424047290 */ /* 0x000fcc000fffe03f */
[----:B------:R-:W-:-:S05]  /*37c0*/  IMAD.U32 R4, RZ, RZ, UR4 ;  /* 0x00000004ff047e24 */ /* 0x000fca000f8e00ff */
[----:B------:R-:W-:-:S04]  /*37d0*/  SHF.L.U32 R4, R4, 0x1f, RZ ;  /* 0x0000001f04047819 */ /* 0x000fc800000006ff */
[----:B------:R-:W0:Y:S02]  /*37e0*/  SYNCS.PHASECHK.TRANS64.TRYWAIT P1, [R17+URZ+0x38800], R4 ;  /* 0x03880004110075a7 */ /* 0x000e24000802017f */
[----:B0-----:R-:W-:Y:S05]  /*37f0*/  @!P1 BRA `(.L_x_7458) ;  /* 0x0000011800d49947 */ /* 0x001fea0003800000 */
.L_x_7572:
[----:B------:R-:W-:Y:S05]  /*3800*/  @!P0 BRA `(.L_x_7459) ;  /* 0x0000000000048947 */ /* 0x000fea0003800000 */
[----:B------:R-:W-:Y:S01]  /*3810*/  BPT.TRAP 0x1 ;  /* 0x000000040000795c */ /* 0x000fe20000300000 */
.L_x_7459:
[----:B------:R-:W-:Y:S01]  /*3820*/  IMAD R9, R2, 0x8, R17 ;  /* 0x0000000802097824 */ /* 0x000fe200078e0211 */
[----:B------:R-:W-:-:S04]  /*3830*/  SHF.L.U32 R6, R16, 0x1f, RZ ;  /* 0x0000001f10067819 */ /* 0x000fc800000006ff */
[----:B------:R1:W2:Y:S01]  /*3840*/  SYNCS.PHASECHK.TRANS64.TRYWAIT P1, [R9+URZ+0x38830], R6 ;  /* 0x03883006090075a7 */ /* 0x0002a2000802017f */
[----:B------:R-:W-:Y:S05]  /*3850*/  @!P0 BRA `(.L_x_7460) ;  /* 0x0000000000048947 */ /* 0x000fea0003800000 */
[----:B------:R-:W-:Y:S01]  /*3860*/  BPT.TRAP 0x1 ;  /* 0x000000040000795c */ /* 0x000fe20000300000 */
.L_x_7460:
[----:B------:R-:W-:-:S05]  /*3870*/  VIADD R0, R17, 0x22400 ;  /* 0x0002240011007836 */ /* 0x000fca0000000000 */
[----:B------:R-:W-:-:S04]  /*3880*/  SHF.R.U32.HI R0, RZ, 0x4, R0 ;  /* 0x00000004ff007819 */ /* 0x000fc80000011600 */
[----:B------:R-:W-:Y:S01]  /*3890*/  LOP3.LUT R0, R0, 0x3fff, RZ, 0xc0, !PT ;  /* 0x00003fff00007812 */ /* 0x000fe200078ec0ff */
[----:B--2---:R-:W-:Y:S06]  /*38a0*/  @P1 BRA `(.L_x_7461) ;  /* 0x0000000000081947 */ /* 0x004fec0003800000 */
[----:B------:R-:W2:Y:S02]  /*38b0*/  SYNCS.PHASECHK.TRANS64.TRYWAIT P1, [R9+URZ+0x38830], R6 ;  /* 0x03883006090075a7 */ /* 0x000ea4000802017f */
[----:B--2---:R-:W-:Y:S05]  /*38c0*/  @!P1 BRA `(.L_x_7462) ;  /* 0x0000011800b49947 */ /* 0x004fea0003800000 */
.L_x_7461:
[----:B------:R-:W-:Y:S05]  /*38d0*/  WARPSYNC.ALL ;  /* 0x0000000000007948 */ /* 0x000fea0003800000 */
[----:B------:R-:W-:Y:S01]  /*38e0*/  LOP3.LUT R0, R0, 0x10000, RZ, 0xfc, !PT ;  /* 0x0001000000007812 */ /* 0x000fe200078efcff */
[----:B------:R-:W-:Y:S01]  /*38f0*/  VIADD R3, R17, 0x20400 ;  /* 0x0002040011037836 */ /* 0x000fe20000000000 */
[----:B------:R-:W-:-:S03]  /*3900*/  WARPGROUP.ARRIVE ;  /* 0x00000000000079c5 */ /* 0x000fc60000000000 */
[----:B------:R-:W-:Y:S01]  /*3910*/  IMAD R5, R2, 0x200, R0 ;  /* 0x0000020002057824 */ /* 0x000fe200078e0200 */
[----:B------:R-:W-:Y:S01]  /*3920*/  UMOV UR11, 0x40000040 ;  /* 0x40000040000b7882 */ /* 0x000fe20000000000 */
[----:B------:R-:W-:Y:S01]  /*3930*/  UMOV UR9, 0x40000040 ;  /* 0x4000004000097882 */ /* 0x000fe20000000000 */
[----:B------:R-:W-:Y:S01]  /*3940*/  SHF.R.U32.HI R3, RZ, 0x4, R3 ;  /* 0x00000004ff037819 */ /* 0x000fe20000011603 */
[----:B------:R-:W-:Y:S01]  /*3950*/  UMOV UR15, 0x40000040 ;  /* 0x40000040000f7882 */ /* 0x000fe20000000000 */
[----:B------:R-:W-:Y:S01]  /*3960*/  R2UR UR10, R5 ;  /* 0x00000000050a72ca */ /* 0x000fe200000e0000 */
[----:B------:R-:W-:Y:S01]  /*3970*/  UMOV UR13, 0x40000040 ;  /* 0x40000040000d7882 */ /* 0x000fe20000000000 */
[----:B------:R-:W-:Y:S01]  /*3980*/  LOP3.LUT R3, R3, 0x3fff, RZ, 0xc0, !PT ;  /* 0x00003fff03037812 */ /* 0x000fe200078ec0ff */
[----:B------:R-:W-:Y:S01]  /*3990*/  UMOV UR19, 0x40000040 ;  /* 0x4000004000137882 */ /* 0x000fe20000000000 */
[----:B------:R-:W-:Y:S01]  /*39a0*/  UMOV UR17, 0x40000040 ;  /* 0x4000004000117882 */ /* 0x000fe20000000000 */
[----:B------:R-:W-:Y:S01]  /*39b0*/  UMOV UR23, 0x40000040 ;  /* 0x4000004000177882 */ /* 0x000fe20000000000 */
[----:B------:R-:W-:Y:S01]  /*39c0*/  LOP3.LUT R3, R3, 0x10000, RZ, 0xfc, !PT ;  /* 0x0001000003037812 */ /* 0x000fe200078efcff */
[----:B------:R-:W-:-:S03]  /*39d0*/  UMOV UR21, 0x40000040 ;  /* 0x4000004000157882 */ /* 0x000fc60000000000 */
[C---:B------:R-:W-:Y:S01]  /*39e0*/  R2UR UR8, R3.reuse ;  /* 0x00000000030872ca */ /* 0x040fe200000e0000 */
[----:B------:R-:W-:Y:S02]  /*39f0*/  VIADD R5, R3, 0x2 ;  /* 0x0000000203057836 */ /* 0x000fe40000000000 */
[----:B------:R-:W-:Y:S02]  /*3a00*/  UIADD3 UR14, UR10, 0x2, URZ ;  /* 0x000000020a0e7890 */ /* 0x000fe4000fffe03f */
[----:B------:R-:W-:Y:S01]  /*3a10*/  UIADD3 UR18, UR10, 0x4, URZ ;  /* 0x000000040a127890 */ /* 0x000fe2000fffe03f */
[----:B------:R-:W-:Y:S01]  /*3a20*/  R2UR UR12, R5 ;  /* 0x00000000050c72ca */ /* 0x000fe200000e0000 */
[C---:B------:R-:W-:Y:S01]  /*3a30*/  VIADD R5, R3.reuse, 0x4 ;  /* 0x0000000403057836 */ /* 0x040fe20000000000 */
[----:B------:R-:W-:Y:S01]  /*3a40*/  UIADD3 UR22, UR10, 0x6, URZ ;  /* 0x000000060a167890 */ /* 0x000fe2000fffe03f */
[----:B------:R-:W-:-:S03]  /*3a50*/  VIADD R3, R3, 0x6 ;  /* 0x0000000603037836 */ /* 0x000fc60000000000 */
[----:B------:R-:W-:Y:S01]  /*3a60*/  R2UR UR16, R5 ;  /* 0x00000000051072ca */ /* 0x000fe200000e0000 */
[----:B------:R-:W-:Y:S01]  /*3a70*/  HGMMA.64x64x16.F32.BF16 R24, gdesc[UR8], RZ, !UPT, gsb0 ;  /* 0x00e00000081879f0 */ /* 0x000fe2000c0018ff */
[----:B------:R-:W-:Y:S02]  /*3a80*/  R2UR UR20, R3 ;  /* 0x00000000031472ca */ /* 0x000fe400000e0000 */
        /* <DEDUP_REMOVED lines=10> */
[----:B------:R-:W3:Y:S02]  /*3b30*/  SYNCS.PHASECHK.TRANS64.TRYWAIT P1, [R17+URZ+0x38810], R4 ;  /* 0x03881004110075a7 */ /* 0x000ee4000802017f */
[----:B---3--:R-:W-:Y:S05]  /*3b40*/  @!P1 BRA `(.L_x_7463) ;  /* 0x0000011800289947 */ /* 0x008fea0003800000 */
.L_x_7573:
[----:B------:R-:W-:Y:S05]  /*3b50*/  @!P0 BRA `(.L_x_7464) ;  /* 0x0000000000048947 */ /* 0x000fea0003800000 */
[----:B------:R-:W-:Y:S01]  /*3b60*/  BPT.TRAP 0x1 ;  /* 0x000000040000795c */ /* 0x000fe20000300000 */
.L_x_7464:
[----:B------:R4:W0:Y:S01]  /*3b70*/  SYNCS.PHASECHK.TRANS64.TRYWAIT P1, [R9+URZ+0x38850], R6 ;  /* 0x03885006090075a7 */ /* 0x000822000802017f */
[----:B------:R-:W-:Y:S05]  /*3b80*/  @!P0 BRA `(.L_x_7465) ;  /* 0x0000000000048947 */ /* 0x000fea0003800000 */
[----:B------:R-:W-:Y:S01]  /*3b90*/  BPT.TRAP 0x1 ;  /* 0x000000040000795c */ /* 0x000fe20000300000 */
.L_x_7465:
[C---:B------:R-:W-:Y:S02]  /*3ba0*/  VIADD R3, R17.reuse, 0x400 ;  /* 0x0000040011037836 */ /* 0x040fe40000000000 */
[----:B0--3--:R-:W-:-:S03]  /*3bb0*/  VIADD R4, R17, 0x26400 ;  /* 0x0002640011047836 */ /* 0x009fc60000000000 */
[----:B------:R-:W-:Y:S02]  /*3bc0*/  SHF.R.U32.HI R3, RZ, 0x4, R3 ;  /* 0x00000004ff037819 */ /* 0x000fe40000011603 */
[----:B------:R-:W-:Y:S02]  /*3bd0*/  SHF.R.U32.HI R4, RZ, 0x4, R4 ;  /* 0x00000004ff047819 */ /* 0x000fe40000011604 */
[----:B------:R-:W-:Y:S02]  /*3be0*/  LOP3.LUT R3, R3, 0x3fff, RZ, 0xc0, !PT ;  /* 0x00003fff03037812 */ /* 0x000fe400078ec0ff */
[----:B------:R-:W-:Y:S02]  /*3bf0*/  LOP3.LUT R5, R4, 0x3fff, RZ, 0xc0, !PT ;  /* 0x00003fff04057812 */ /* 0x000fe400078ec0ff */
[----:B------:R-:W-:Y:S02]  /*3c00*/  LOP3.LUT R4, R3, 0x10000, RZ, 0xfc, !PT ;  /* 0x0001000003047812 */ /* 0x000fe400078efcff */
[----:B------:R-:W-:-:S03]  /*3c10*/  LOP3.LUT R3, R5, 0x10000, RZ, 0xfc, !PT ;  /* 0x0001000005037812 */ /* 0x000fc600078efcff */
[----:B------:R-:W-:Y:S01]  /*3c20*/  IMAD R5, R2, 0x1000, R4 ;  /* 0x0000100002057824 */ /* 0x000fe200078e0204 */
[----:B------:R-:W-:Y:S06]  /*3c30*/  @P1 BRA `(.L_x_7466) ;  /* 0x0000000000081947 */ /* 0x000fec0003800000 */
[----:B------:R-:W0:Y:S02]  /*3c40*/  SYNCS.PHASECHK.TRANS64.TRYWAIT P1, [R9+URZ+0x38850], R6 ;  /* 0x03885006090075a7 */ /* 0x000e24000802017f */
[----:B0-----:R-:W-:Y:S05]  /*3c50*/  @!P1 BRA `(.L_x_7467) ;  /* 0x0000011400f89947 */ /* 0x001fea0003800000 */
.L_x_7466:
[----:B------:R-:W-:Y:S01]  /*3c60*/  R2UR UR24, R3 ;  /* 0x00000000031872ca */ /* 0x000fe200000e0000 */
[----:B------:R-:W-:Y:S01]  /*3c70*/  WARPGROUP.ARRIVE ;  /* 0x00000000000079c5 */ /* 0x000fe20000000000 */
[----:B------:R-:W-:Y:S01]  /*3c80*/  R2UR UR26, R5 ;  /* 0x00000000051a72ca */ /* 0x000fe200000e0000 */
[----:B------:R-:W-:Y:S01]  /*3c90*/  UMOV UR25, 0x40000040 ;  /* 0x4000004000197882 */ /* 0x000fe20000000000 */
[----:B------:R-:W-:Y:S01]  /*3ca0*/  UMOV UR27, 0x40000040 ;  /* 0x40000040001b7882 */ /* 0x000fe20000000000 */
[----:B------:R-:W-:Y:S01]  /*3cb0*/  VIADD R7, R3, 0x2 ;  /* 0x0000000203077836 */ /* 0x000fe20000000000 */
[----:B------:R-:W-:Y:S01]  /*3cc0*/  UMOV UR5, 0x40000040 ;  /* 0x4000004000057882 */ /* 0x000fe20000000000 */
[----:B012-4-:R-:W-:Y:S01]  /*3cd0*/  VIADD R6, R5, 0x2 ;  /* 0x0000000205067836 */ /* 0x017fe20000000000 */
[----:B------:R-:W-:Y:S01]  /*3ce0*/  UMOV UR7, 0x40000040 ;  /* 0x4000004000077882 */ /* 0x000fe20000000000 */
[----:B------:R-:W0:Y:S01]  /*3cf0*/  S2R R8, SR_TID.X ;  /* 0x0000000000087919 */ /* 0x000e220000002100 */
[----:B------:R-:W-:Y:S01]  /*3d00*/  R2UR UR4, R7 ;  /* 0x00000000070472ca */ /* 0x000fe200000e0000 */
[C---:B------:R-:W-:Y:S01]  /*3d10*/  VIADD R11, R5.reuse, 0x800 ;  /* 0x00000800050b7836 */ /* 0x040fe20000000000 */
[----:B------:R-:W-:Y:S01]  /*3d20*/  R2UR UR6, R6 ;  /* 0x00000000060672ca */ /* 0x000fe200000e0000 */
[----:B------:R-:W-:Y:S01]  /*3d30*/  VIADD R6, R5, 0x4 ;  /* 0x0000000405067836 */ /* 0x000fe20000000000 */
[----:B------:R-:W-:Y:S01]  /*3d40*/  IADD3 R7, R3, 0x4, RZ ;  /* 0x0000000403077810 */ /* 0x000fe20007ffe0ff */
[----:B------:R-:W-:Y:S01]  /*3d50*/  HGMMA.64x64x16.F32.BF16 R24, gdesc[UR24], R24, gsb0 ;  /* 0x00e00000181879f0 */ /* 0x000fe20008001818 */
[----:B------:R-:W-:Y:S01]  /*3d60*/  IMAD.MOV.U32 R15, RZ, RZ, 0x40 ;  /* 0x00000040ff0f7424 */ /* 0x000fe200078e00ff */
[----:B0-----:R-:W-:Y:S01]  /*3d70*/  SHF.R.U32.HI R8, RZ, 0x7, R8 ;  /* 0x00000007ff087819 */ /* 0x001fe20000011608 */
[----:B------:R-:W-:-:S02]  /*3d80*/  WARPGROUP.DEPBAR.LE gsb0, 0x0 ;  /* 0x00008000000079c5 */ /* 0x000fc40000010000 */
[----:B------:R-:W-:-:S06]  /*3d90*/  WARPGROUP.ARRIVE ;  /* 0x00000000000079c5 */ /* 0x000fcc0000000000 */
[----:B------:R-:W-:Y:S01]  /*3da0*/  HGMMA.64x64x16.F32.BF16 R24, gdesc[UR4], R24, gsb0 ;  /* 0x00e00000041879f0 */ /* 0x000fe20008001818 */
[----:B------:R-:W-:Y:S01]  /*3db0*/  R2UR UR4, R7 ;  /* 0x00000000070472ca */ /* 0x000fe200000e0000 */
[----:B------:R-:W-:Y:S01]  /*3dc0*/  UMOV UR5, 0x40000040 ;  /* 0x4000004000057882 */ /* 0x000fe20000000000 */
[----:B------:R-:W-:Y:S01]  /*3dd0*/  R2UR UR6, R6 ;  /* 0x00000000060672ca */ /* 0x000fe200000e0000 */
[----:B------:R-:W-:Y:S01]  /*3de0*/  UMOV UR7, 0x40000040 ;  /* 0x4000004000077882 */ /* 0x000fe20000000000 */
[----:B------:R-:W-:Y:S02]  /*3df0*/  VIADD R7, R3, 0x6 ;  /* 0x0000000603077836 */ /* 0x000fe40000000000 */
[----:B------:R-:W-:Y:S01]  /*3e00*/  VIADD R6, R5, 0x6 ;  /* 0x0000000605067836 */ /* 0x000fe20000000000 */
[----:B------:R-:W-:Y:S02]  /*3e10*/  WARPGROUP.DEPBAR.LE gsb0, 0x0 ;  /* 0x00008000000079c5 */ /* 0x000fe40000010000 */
        /* <DEDUP_REMOVED lines=69> */
[----:B------:R-:W-:Y:S01]  /*4270*/  VIADD R7, R3, 0x406 ;  /* 0x0000040603077836 */ /* 0x000fe20000000000 */
[----:B------:R-:W-:Y:S01]  /*4280*/  IADD3 R6, R5, 0x406, RZ ;  /* 0x0000040605067810 */ /* 0x000fe20007ffe0ff */
[----:B------:R-:W-:Y:S02]  /*4290*/  WARPGROUP.DEPBAR.LE gsb0, 0x0 ;  /* 0x00008000000079c5 */ /* 0x000fe40000010000 */
[----:B------:R-:W-:-:S07]  /*42a0*/  WARPGROUP.ARRIVE ;  /* 0x00000000000079c5 */ /* 0x000fce0000000000 */
        /* <DEDUP_REMOVED lines=41> */
[----:B------:R-:W0:Y:S01]  /*4540*/  SHFL.IDX PT, R6, R8, RZ, 0x1f ;  /* 0x00001fff08067589 */ /* 0x000e2200000e0000 */
[----:B------:R-:W-:Y:S01]  /*4550*/  VIADD R7, R3, 0x800 ;  /* 0x0000080003077836 */ /* 0x000fe20000000000 */
[----:B0-----:R-:W-:-:S04]  /*4560*/  ISETP.GT.AND P1, PT, R6, 0x7f, PT ;  /* 0x0000007f0600780c */ /* 0x001fc80003f24270 */
[----:B------:R-:W-:-:S05]  /*4570*/  SEL R6, RZ, 0x2, !P1 ;  /* 0x00000002ff067807 */ /* 0x000fca0004800000 */
[C---:B------:R-:W-:Y:S02]  /*4580*/  IMAD.IADD R8, R6.reuse, 0x1, R7 ;  /* 0x0000000106087824 */ /* 0x040fe400078e0207 */
[----:B------:R-:W-:Y:S01]  /*4590*/  IMAD.IADD R10, R6, 0x1, R11 ;  /* 0x00000001060a7824 */ /* 0x000fe200078e020b */
[----:B------:R-:W-:Y:S02]  /*45a0*/  WARPGROUP.DEPBAR.LE gsb0, 0x0 ;  /* 0x00008000000079c5 */ /* 0x000fe40000010000 */
[----:B------:R-:W-:-:S06]  /*45b0*/  WARPGROUP.ARRIVE ;  /* 0x00000000000079c5 */ /* 0x000fcc0000000000 */
[----:B------:R-:W-:Y:S01]  /*45c0*/  HGMMA.64x64x16.F32.BF16 R24, gdesc[UR4], R24, gsb0 ;  /* 0x00e00000041879f0 */ /* 0x000fe20008001818 */
[----:B------:R-:W-:Y:S01]  /*45d0*/  R2UR UR4, R8 ;  /* 0x00000000080472ca */ /* 0x000fe200000e0000 */
[----:B------:R-:W-:Y:S01]  /*45e0*/  UMOV UR5, 0x40000040 ;  /* 0x4000004000057882 */ /* 0x000fe20000000000 */
[----:B------:R-:W-:Y:S01]  /*45f0*/  R2UR UR6, R10 ;  /* 0x000000000a0672ca */ /* 0x000fe200000e0000 */
[----:B------:R-:W-:Y:S01]  /*4600*/  UMOV UR7, 0x40000040 ;  /* 0x4000004000077882 */ /* 0x000fe20000000000 */
[----:B------:R-:W-:-:S05]  /*4610*/  IMAD.MOV.U32 R10, RZ, RZ, 0x4 ;  /* 0x00000004ff0a7424 */ /* 0x000fca00078e00ff */
[C---:B------:R-:W-:Y:S02]  /*4620*/  SEL R8, R10.reuse, 0x2, P1 ;  /* 0x000000020a087807 */ /* 0x040fe40000800000 */
[----:B------:R-:W-:-:S03]  /*4630*/  SEL R10, R10, 0x6, !P1 ;  /* 0x000000060a0a7807 */ /* 0x000fc60004800000 */
[--C-:B------:R-:W-:Y:S02]  /*4640*/  IMAD.IADD R12, R7, 0x1, R8.reuse ;  /* 0x00000001070c7824 */ /* 0x100fe400078e0208 */
[----:B------:R-:W-:Y:S02]  /*4650*/  IMAD.IADD R13, R11, 0x1, R8 ;  /* 0x000000010b0d7824 */ /* 0x000fe400078e0208 */
[--C-:B------:R-:W-:Y:S02]  /*4660*/  IMAD.IADD R7, R7, 0x1, R10.reuse ;  /* 0x0000000107077824 */ /* 0x100fe400078e020a */
        /* <DEDUP_REMOVED lines=8> */
[----:B------:R-:W-:Y:S02]  /*46f0*/  WARPGROUP.DEPBAR.LE gsb0, 0x0 ;  /* 0x00008000000079c5 */ /* 0x000fe40000010000 */
[----:B------:R-:W-:-:S09]  /*4700*/  WARPGROUP.ARRIVE ;  /* 0x00000000000079c5 */ /* 0x000fd20000000000 */
[----:B------:R-:W-:Y:S01]  /*4710*/  HGMMA.64x64x16.F32.BF16 R24, gdesc[UR4], R24, gsb0 ;  /* 0x00e00000041879f0 */ /* 0x000fe20008001818 */
[----:B------:R-:W-:Y:S01]  /*4720*/  R2UR UR4, R7 ;  /* 0x00000000070472ca */ /* 0x000fe200000e0000 */
[----:B------:R-:W-:Y:S01]  /*4730*/  UMOV UR5, 0x40000040 ;  /* 0x4000004000057882 */ /* 0x000fe20000000000 */
[----:B------:R-:W-:Y:S01]  /*4740*/  R2UR UR6, R11 ;  /* 0x000000000b0672ca */ /* 0x000fe200000e0000 */
[----:B------:R-:W-:Y:S01]  /*4750*/  UMOV UR7, 0x40000040 ;  /* 0x4000004000077882 */ /* 0x000fe20000000000 */
[----:B------:R-:W-:Y:S01]  /*4760*/  IMAD.MOV.U32 R7, RZ, RZ, 0x28 ;  /* 0x00000028ff077424 */ /* 0x000fe200078e00ff */
[----:B------:R-:W-:-:S04]  /*4770*/  MOV R11, 0xa00 ;  /* 0x00000a00000b7802 */ /* 0x000fc80000000f00 */
[----:B------:R-:W-:Y:S02]  /*4780*/  SEL R7, R7, 0x26, P1 ;  /* 0x0000002607077807 */ /* 0x000fe40000800000 */
[----:B------:R-:W-:Y:S02]  /*4790*/  SEL R11, R11, 0x980, P1 ;  /* 0x000009800b0b7807 */ /* 0x000fe40000800000 */
[----:B------:R-:W-:Y:S02]  /*47a0*/  LOP3.LUT R12, R7, 0x6, RZ, 0xc0, !PT ;  /* 0x00000006070c7812 */ /* 0x000fe400078ec0ff */
[----:B------:R-:W-:-:S04]  /*47b0*/  LOP3.LUT R11, R11, 0xa00, RZ, 0xc0, !PT ;  /* 0x00000a000b0b7812 */ /* 0x000fc800078ec0ff */
[CC--:B------:R-:W-:Y:S02]  /*47c0*/  IADD3 R7, R12.reuse, R11.reuse, R3 ;  /* 0x0000000b0c077210 */ /* 0x0c0fe40007ffe003 */
[----:B------:R-:W-:Y:S01]  /*47d0*/  IADD3 R11, R12, R11, R5 ;  /* 0x0000000b0c0b7210 */ /* 0x000fe20007ffe005 */
        /* <DEDUP_REMOVED lines=8> */
[----:B------:R-:W-:Y:S02]  /*4860*/  VIADD R11, R5, 0xa00 ;  /* 0x00000a00050b7836 */ /* 0x000fe40000000000 */
[C---:B------:R-:W-:Y:S02]  /*4870*/  IMAD.IADD R12, R6.reuse, 0x1, R7 ;  /* 0x00000001060c7824 */ /* 0x040fe400078e0207 */
[----:B------:R-:W-:Y:S01]  /*4880*/  IMAD.IADD R13, R6, 0x1, R11 ;  /* 0x00000001060d7824 */ /* 0x000fe200078e020b */
[----:B------:R-:W-:-:S02]  /*4890*/  WARPGROUP.DEPBAR.LE gsb0, 0x0 ;  /* 0x00008000000079c5 */ /* 0x000fc40000010000 */
[----:B------:R-:W-:-:S06]  /*48a0*/  WARPGROUP.ARRIVE ;  /* 0x00000000000079c5 */ /* 0x000fcc0000000000 */
[----:B------:R-:W-:Y:S01]  /*48b0*/  HGMMA.64x64x16.F32.BF16 R24, gdesc[UR4], R24, gsb0 ;  /* 0x00e00000041879f0 */ /* 0x000fe20008001818 */
[----:B------:R-:W-:Y:S01]  /*48c0*/  R2UR UR4, R12 ;  /* 0x000000000c0472ca */ /* 0x000fe200000e0000 */
[----:B------:R-:W-:Y:S01]  /*48d0*/  UMOV UR5, 0x40000040 ;  /* 0x4000004000057882 */ /* 0x000fe20000000000 */
[----:B------:R-:W-:Y:S01]  /*48e0*/  R2UR UR6, R13 ;  /* 0x000000000d0672ca */ /* 0x000fe200000e0000 */
[----:B------:R-:W-:Y:S01]  /*48f0*/  UMOV UR7, 0x40000040 ;  /* 0x4000004000077882 */ /* 0x000fe20000000000 */
[C---:B------:R-:W-:Y:S02]  /*4900*/  IMAD.IADD R12, R8.reuse, 0x1, R7 ;  /* 0x00000001080c7824 */ /* 0x040fe400078e0207 */
[----:B------:R-:W-:Y:S02]  /*4910*/  IMAD.IADD R13, R8, 0x1, R11 ;  /* 0x00000001080d7824 */ /* 0x000fe400078e020b */
        /* <DEDUP_REMOVED lines=16> */
[----:B------:R-:W-:Y:S02]  /*4a20*/  IMAD.MOV.U32 R7, RZ, RZ, 0x30 ;  /* 0x00000030ff077424 */ /* 0x000fe400078e00ff */
[----:B------:R-:W-:-:S03]  /*4a30*/  IMAD.MOV.U32 R11, RZ, RZ, 0xc00 ;  /* 0x00000c00ff0b7424 */ /* 0x000fc600078e00ff */
        /* <DEDUP_REMOVED lines=79> */
[----:B------:R-:W-:-:S04]  /*4f30*/  SEL R6, R15, 0x3e, P1 ;  /* 0x0000003e0f067807 */ /* 0x000fc80000800000 */
[----:B------:R-:W-:Y:S01]  /*4f40*/  LOP3.LUT R6, R6, 0x6, RZ, 0xc0, !PT ;  /* 0x0000000606067812 */ /* 0x000fe200078ec0ff */
        /* <DEDUP_REMOVED lines=8> */
[----:B------:R-:W-:-:S04]  /*4fd0*/  SEL R7, R7, 0xf80, P1 ;  /* 0x00000f8007077807 */ /* 0x000fc80000800000 */
        /* <DEDUP_REMOVED lines=12> */
[----:B------:R-:W-:Y:S03]  /*50a0*/  HGMMA.64x64x16.F32.BF16 R24, gdesc[UR4], R24, gsb0 ;  /* 0x00e00000041879f0 */ /* 0x000fe60008001818 */
[----:B------:R-:W-:Y:S02]  /*50b0*/  WARPGROUP.DEPBAR.LE gsb0, 0x0 ;  /* 0x00008000000079c5 */ /* 0x000fe40000010000 */
[----:B------:R-:W-:Y:S05]  /*50c0*/  @!P0 BRA `(.L_x_7468) ;  /* 0x0000000000048947 */ /* 0x000fea0003800000 */
[----:B------:R-:W-:Y:S01]  /*50d0*/  BPT.TRAP 0x1 ;  /* 0x000000040000795c */ /* 0x000fe20000300000 */
.L_x_7468:
[----:B------:R-:W-:Y:S01]  /*50e0*/  ISETP.NE.AND P5, PT, R220, 0x1, PT ;  /* 0x00000001dc00780c */ /* 0x000fe20003fa5270 */
[----:B------:R-:W-:Y:S01]  /*50f0*/  VIADD R6, R190, UR38 ;  /* 0x00000026be067c36 */ /* 0x000fe20008000000 */
[----:B------:R-:W0:Y:S01]  /*5100*/  LDC R11, c[0x0][0x2f0] ;  /* 0x0000bc00ff0b7b82 */ /* 0x000e220000000800 */
[----:B------:R-:W-:Y:S01]  /*5110*/  ULDC UR4, c[0x0][0xad0] ;  /* 0x0002b40000047ab9 */ /* 0x000fe20000000800 */
[----:B------:R-:W-:Y:S02]  /*5120*/  IMAD.MOV.U32 R7, RZ, RZ, -0x40 ;  /* 0xffffffc0ff077424 */ /* 0x000fe400078e00ff */
[----:B------:R-:W-:Y:S01]  /*5130*/  FMUL.FTZ R25, R25, UR4 ;  /* 0x0000000419197c20 */ /* 0x000fe20008410000 */
[----:B------:R-:W-:Y:S01]  /*5140*/  FMUL.FTZ R24, R24, UR4 ;  /* 0x0000000418187c20 */ /* 0x000fe20008410000 */
[----:B------:R-:W-:Y:S01]  /*5150*/  FMUL.FTZ R28, R28, UR4 ;  /* 0x000000041c1c7c20 */ /* 0x000fe20008410000 */
[----:B------:R-:W-:Y:S02]  /*5160*/  IMAD R7, R168, R7, 0x41 ;  /* 0x00000041a8077424 */ /* 0x000fe400078e0207 */
[----:B------:R-:W-:Y:S01]  /*5170*/  FMUL.FTZ R29, R29, UR4 ;  /* 0x000000041d1d7c20 */ /* 0x000fe20008410000 */
[----:B------:R-:W1:Y:S01]  /*5180*/  LDC R13, c[0x0][0x288] ;  /* 0x0000a200ff0d7b82 */ /* 0x000e620000000800 */
[----:B------:R-:W2:Y:S01]  /*5190*/  MUFU.TANH R12, R24 ;  /* 0x00000018000c7308 */ /* 0x000ea20000002400 */
[----:B------:R-:W-:Y:S01]  /*51a0*/  FMUL.FTZ R32, R32, UR4 ;  /* 0x0000000420207c20 */ /* 0x000fe20008410000 */
        /* <DEDUP_REMOVED lines=13> */
[----:B------:R-:W5:Y:S01]  /*5280*/  @P5 LDC R8, c[0x0][0x450] ;  /* 0x00011400ff085b82 */ /* 0x000f620000000800 */
[----:B0-----:R-:W-:Y:S01]  /*5290*/  IMAD R7, R186, R11, R7 ;  /* 0x0000000bba077224 */ /* 0x001fe200078e0207 */
        /* <DEDUP_REMOVED lines=14> */
[----:B---3--:R-:W-:-:S04]  /*5380*/  @P5 IMAD.HI.U32 R5, R6, R5, RZ ;  /* 0x0000000506055227 */ /* 0x008fc800078e00ff */
[----:B------:R-:W-:Y:S01]  /*5390*/  FMUL.FTZ R50, R50, UR4 ;  /* 0x0000000432327c20 */ /* 0x000fe20008410000 */
[----:B------:R-:W3:Y:S01]  /*53a0*/  MUFU.TANH R21, R32 ;  /* 0x0000002000157308 */ /* 0x000ee20000002400 */
[----:B------:R-:W-:Y:S01]  /*53b0*/  FMUL.FTZ R51, R51, UR4 ;  /* 0x0000000433337c20 */ /* 0x000fe20008410000 */
[----:B------:R-:W-:Y:S01]  /*53c0*/  FMUL.FTZ R54, R54, UR4 ;  /* 0x0000000436367c20 */ /* 0x000fe20008410000 */
[----:B------:R-:W-:Y:S01]  /*53d0*/  FMUL.FTZ R55, R55, UR4 ;  /* 0x0000000437377c20 */ /* 0x000fe20008410000 */
[----:B------:R-:W-:Y:S01]  /*53e0*/  ULDC UR4, c[0x0][0xa80] ;  /* 0x0002a00000047ab9 */ /* 0x000fe20000000800 */
[----:B------:R-:W-:Y:S01]  /*53f0*/  IMAD R202, R2, 0x1000, R19 ;  /* 0x0000100002ca7824 */ /* 0x000fe200078e0213 */
[----:B-----5:R-:W-:Y:S01]  /*5400*/  @P5 SHF.R.U32.HI R6, RZ, R8, R5 ;  /* 0x00000008ff065219 */ /* 0x020fe20000011605 */
[----:B------:R-:W-:Y:S01]  /*5410*/  IMAD R5, R168, -0x40, R15 ;  /* 0xffffffc0a8057824 */ /* 0x000fe200078e020f */
[--C-:B-1----:R-:W-:Y:S01]  /*5420*/  IADD3 R8, R7, -R13, -R18.reuse ;  /* 0x8000000d07087210 */ /* 0x102fe20007ffe812 */
[----:B------:R-:W1:Y:S01]  /*5430*/  MUFU.TANH R24, R33 ;  /* 0x0000002100187308 */ /* 0x000e620000002400 */
[----:B------:R-:W-:Y:S01]  /*5440*/  R2UR UR6, R202 ;  /* 0x00000000ca0672ca */ /* 0x000fe200000e0000 */
[----:B------:R-:W5:Y:S01]  /*5450*/  SHFL.IDX PT, R10, R6, RZ, 0x1c1f ;  /* 0x001c1fff060a7589 */ /* 0x000f6200000e0000 */
[----:B------:R-:W-:Y:S01]  /*5460*/  IMAD R5, R186, R11, R5 ;  /* 0x0000000bba057224 */ /* 0x000fe200078e0205 */
[----:B------:R-:W-:Y:S01]  /*5470*/  UMOV UR7, 0x40000040 ;  /* 0x4000004000077882 */ /* 0x000fe20000000000 */
[----:B------:R-:W-:Y:S01]  /*5480*/  VIADD R206, R202, 0x80 ;  /* 0x00000080cace7836 */ /* 0x000fe20000000000 */
[----:B------:R-:W1:Y:S01]  /*5490*/  SHFL.IDX PT, R6, R6, 0x1, 0x1c1f ;  /* 0x003c1f0006067f89 */ /* 0x000e6200000e0000 */
[----:B------:R-:W-:Y:S01]  /*54a0*/  IMAD.IADD R5, R5, 0x1, -R18 ;  /* 0x0000000105057824 */ /* 0x000fe200078e0a12 */
[----:B------:R-:W1:Y:S08]  /*54b0*/  MUFU.TANH R36, R36 ;  /* 0x0000002400247308 */ /* 0x000e700000002400 */
[----:B------:R-:W1:Y:S08]  /*54c0*/  MUFU.TANH R37, R37 ;  /* 0x0000002500257308 */ /* 0x000e700000002400 */
[----:B------:R-:W-:Y:S01]  /*54d0*/  MUFU.TANH R57, R27 ;  /* 0x0000001b00397308 */ /* 0x000fe20000002400 */
[----:B-----5:R-:W-:-:S04]  /*54e0*/  VIADDMNMX R10, R10, R8, R5, PT ;  /* 0x000000080a0a7246 */ /* 0x020fc80003800105 */
[C---:B------:R-:W-:Y:S02]  /*54f0*/  ISETP.GT.AND P1, PT, R10.reuse, RZ, PT ;  /* 0x000000ff0a00720c */ /* 0x040fe40003f24270 */
[C---:B------:R-:W-:Y:S01]  /*5500*/  ISETP.GT.AND P2, PT, R10.reuse, 0x1, PT ;  /* 0x000000010a00780c */ /* 0x040fe20003f44270 */
[----:B------:R5:W-:Y:S01]  /*5510*/  MUFU.TANH R56, R26 ;  /* 0x0000001a00387308 */ /* 0x000be20000002400 */
[----:B------:R-:W-:Y:S02]  /*5520*/  ISETP.GT.AND P3, PT, R10, 0x8, PT ;  /* 0x000000080a00780c */ /* 0x000fe40003f64270 */
[----:B--2---:R-:W-:Y:S02]  /*5530*/  FSEL R12, R12, -INF , P1 ;  /* 0xff8000000c0c7808 */ /* 0x004fe40000800000 */
[----:B----4-:R-:W-:Y:S02]  /*5540*/  FSEL R15, R25, -INF , P2 ;  /* 0xff800000190f7808 */ /* 0x010fe40001000000 */
[----:B------:R-:W-:Y:S01]  /*5550*/  ISETP.GT.AND P1, PT, R10, 0x9, PT ;  /* 0x000000090a00780c */ /* 0x000fe20003f24270 */
[----:B------:R-:W2:Y:S01]  /*5560*/  MUFU.TANH R27, R40 ;  /* 0x00000028001b7308 */ /* 0x000ea20000002400 */
[----:B0-----:R-:W-:-:S02]  /*5570*/  FSEL R14, R14, -INF , P3 ;  /* 0xff8000000e0e7808 */ /* 0x001fc40001800000 */
[----:B------:R-:W-:Y:S02]  /*5580*/  FMNMX.FTZ R7, R12, R15, !PT ;  /* 0x0000000f0c077209 */ /* 0x000fe40007810000 */
[----:B------:R-:W-:Y:S02]  /*5590*/  ISETP.GT.AND P2, PT, R10, 0x10, PT ;  /* 0x000000100a00780c */ /* 0x000fe40003f44270 */
[----:B------:R-:W-:Y:S01]  /*55a0*/  FSEL R20, R20, -INF , P1 ;  /* 0xff80000014147808 */ /* 0x000fe20000800000 */
[----:B------:R-:W0:Y:S01]  /*55b0*/  MUFU.TANH R41, R41 ;  /* 0x0000002900297308 */ /* 0x000e220000002400 */
[----:B------:R-:W-:Y:S02]  /*55c0*/  FMNMX.FTZ R7, R14, R7, !PT ;  /* 0x000000070e077209 */ /* 0x000fe40007810000 */
[----:B------:R-:W-:Y:S02]  /*55d0*/  ISETP.GT.AND P1, PT, R10, 0x11, PT ;  /* 0x000000110a00780c */ /* 0x000fe40003f24270 */
[----:B---3--:R-:W-:-:S02]  /*55e0*/  FSEL R21, R21, -INF , P2 ;  /* 0xff80000015157808 */ /* 0x008fc40001000000 */
[----:B-----5:R-:W-:Y:S01]  /*55f0*/  FMNMX.FTZ R26, R20, R7, !PT ;  /* 0x00000007141a7209 */ /* 0x020fe20007810000 */
[----:B------:R-:W3:Y:S01]  /*5600*/  MUFU.TANH R29, R44 ;  /* 0x0000002c001d7308 */ /* 0x000ee20000002400 */
[----:B------:R-:W-:Y:S02]  /*5610*/  ISETP.GT.AND P2, PT, R10, 0x18, PT ;  /* 0x000000180a00780c */ /* 0x000fe40003f44270 */
[----:B-1----:R-:W-:Y:S02]  /*5620*/  FSEL R24, R24, -INF , P1 ;  /* 0xff80000018187808 */ /* 0x002fe40000800000 */
[----:B------:R-:W-:Y:S02]  /*5630*/  FMNMX.FTZ R7, R21, R26, !PT ;  /* 0x0000001a15077209 */ /* 0x000fe40007810000 */
[----:B------:R-:W-:Y:S01]  /*5640*/  ISETP.GT.AND P1, PT, R10, 0x19, PT ;  /* 0x000000190a00780c */ /* 0x000fe20003f24270 */
[----:B------:R-:W1:Y:S01]  /*5650*/  MUFU.TANH R45, R45 ;  /* 0x0000002d002d7308 */ /* 0x000e620000002400 */
[----:B------:R-:W-:-:S02]  /*5660*/  FSEL R25, R36, -INF , P2 ;  /* 0xff80000024197808 */ /* 0x000fc40001000000 */
[----:B------:R-:W-:Y:S02]  /*5670*/  FMNMX.FTZ R28, R24, R7, !PT ;  /* 0x00000007181c7209 */ /* 0x000fe40007810000 */
[C---:B------:R-:W-:Y:S02]  /*5680*/  ISETP.GT.AND P2, PT, R10.reuse, 0x20, PT ;  /* 0x000000200a00780c */ /* 0x040fe40003f44270 */
[----:B------:R-:W-:Y:S01]  /*5690*/  FSEL R26, R37, -INF , P1 ;  /* 0xff800000251a7808 */ /* 0x000fe20000800000 */
[----:B------:R4:W-:Y:S01]  /*56a0*/  MUFU.TANH R58, R30 ;  /* 0x0000001e003a7308 */ /* 0x0009e20000002400 */
[----:B------:R-:W-:Y:S02]  /*56b0*/  FMNMX.FTZ R7, R25, R28, !PT ;  /* 0x0000001c19077209 */ /* 0x000fe40007810000 */
[----:B------:R-:W-:Y:S02]  /*56c0*/  ISETP.GT.AND P1, PT, R10, 0x21, PT ;  /* 0x000000210a00780c */ /* 0x000fe40003f24270 */
[----:B--2---:R-:W-:-:S02]  /*56d0*/  FSEL R27, R27, -INF , P2 ;  /* 0xff8000001b1b7808 */ /* 0x004fc40001000000 */
[----:B------:R-:W-:Y:S01]  /*56e0*/  ISETP.GT.AND P2, PT, R10, 0x28, PT ;  /* 0x000000280a00780c */ /* 0x000fe20003f44270 */
[----:B------:R-:W2:Y:S01]  /*56f0*/  MUFU.TANH R48, R48 ;  /* 0x0000003000307308 */ /* 0x000ea20000002400 */
[----:B----4-:R-:W-:Y:S02]  /*5700*/  FMNMX.FTZ R30, R26, R7, !PT ;  /* 0x000000071a1e7209 */ /* 0x010fe40007810000 */
[----:B0-----:R-:W-:Y:S02]  /*5710*/  FSEL R28, R41, -INF , P1 ;  /* 0xff800000291c7808 */ /* 0x001fe40000800000 */
[----:B------:R-:W-:Y:S02]  /*5720*/  FMNMX.FTZ R7, R27, R30, !PT ;  /* 0x0000001e1b077209 */ /* 0x000fe40007810000 */
[----:B------:R-:W-:Y:S01]  /*5730*/  ISETP.GT.AND P1, PT, R10, 0x29, PT ;  /* 0x000000290a00780c */ /* 0x000fe20003f24270 */
[----:B------:R-:W0:Y:S01]  /*5740*/  MUFU.TANH R33, R49 ;  /* 0x0000003100217308 */ /* 0x000e220000002400 */
[----:B---3--:R-:W-:-:S02]  /*5750*/  FSEL R29, R29, -INF , P2 ;  /* 0xff8000001d1d7808 */ /* 0x008fc40001000000 */
[----:B------:R-:W-:Y:S02]  /*5760*/  FMNMX.FTZ R32, R28, R7, !PT ;  /* 0x000000071c207209 */ /* 0x000fe40007810000 */
[C---:B------:R-:W-:Y:S02]  /*5770*/  ISETP.GT.AND P2, PT, R10.reuse, 0x30, PT ;  /* 0x000000300a00780c */ /* 0x040fe40003f44270 */
[----:B-1----:R-:W-:Y:S01]  /*5780*/  FSEL R30, R45, -INF , P1 ;  /* 0xff8000002d1e7808 */ /* 0x002fe20000800000 */
[----:B------:R-:W1:Y:S01]  /*5790*/  MUFU.TANH R36, R52 ;  /* 0x0000003400247308 */ /* 0x000e620000002400 */
[----:B------:R-:W-:Y:S02]  /*57a0*/  FMNMX.FTZ R7, R29, R32, !PT ;  /* 0x000000201d077209 */ /* 0x000fe40007810000 */
[----:B------:R-:W-:Y:S02]  /*57b0*/  ISETP.GT.AND P1, PT, R10, 0x31, PT ;  /* 0x000000310a00780c */ /* 0x000fe40003f24270 */
[----:B--2---:R-:W-:-:S02]  /*57c0*/  FSEL R32, R48, -INF , P2 ;  /* 0xff80000030207808 */ /* 0x004fc40001000000 */
[----:B------:R-:W-:Y:S01]  /*57d0*/  FMNMX.FTZ R7, R30, R7, !PT ;  /* 0x000000071e077209 */ /* 0x000fe20007810000 */
[----:B------:R-:W2:Y:S01]  /*57e0*/  MUFU.TANH R37, R53 ;  /* 0x0000003500257308 */ /* 0x000ea20000002400 */
[----:B------:R-:W-:Y:S02]  /*57f0*/  ISETP.GT.AND P2, PT, R10, 0x38, PT ;  /* 0x000000380a00780c */ /* 0x000fe40003f44270 */
[----:B0-----:R-:W-:Y:S02]  /*5800*/  FSEL R33, R33, -INF , P1 ;  /* 0xff80000021217808 */ /* 0x001fe40000800000 */
[----:B------:R-:W-:Y:S02]  /*5810*/  FMNMX.FTZ R40, R32, R7, !PT ;  /* 0x0000000720287209 */ /* 0x000fe40007810000 */
[----:B------:R-:W-:Y:S01]  /*5820*/  ISETP.GT.AND P1, PT, R10, 0x39, PT ;  /* 0x000000390a00780c */ /* 0x000fe20003f24270 */
[----:B------:R0:W3:Y:S01]  /*5830*/  MUFU.TANH R41, R31 ;  /* 0x0000001f00297308 */ /* 0x0000e20000002400 */
[----:B-1----:R-:W-:-:S02]  /*5840*/  FSEL R36, R36, -INF , P2 ;  /* 0xff80000024247808 */ /* 0x002fc40001000000 */
[----:B------:R-:W-:Y:S02]  /*5850*/  FMNMX.FTZ R7, R33, R40, !PT ;  /* 0x0000002821077209 */ /* 0x000fe40007810000 */
[----:B------:R-:W-:Y:S02]  /*5860*/  VIADDMNMX R6, R6, R8, R5, PT ;  /* 0x0000000806067246 */ /* 0x000fe40003800105 */
[----:B------:R-:W-:Y:S01]  /*5870*/  FMNMX.FTZ R10, R36, R7, !PT ;  /* 0x00000007240a7209 */ /* 0x000fe20007810000 */
[----:B------:R1:W4:Y:S01]  /*5880*/  MUFU.TANH R40, R34 ;  /* 0x0000002200287308 */ /* 0x0003220000002400 */
[----:B--2---:R-:W-:Y:S02]  /*5890*/  FSEL R37, R37, -INF , P1 ;  /* 0xff80000025257808 */ /* 0x004fe40000800000 */
[----:B------:R-:W-:Y:S02]  /*58a0*/  ISETP.GT.AND P1, PT, R6, RZ, PT ;  /* 0x000000ff0600720c */ /* 0x000fe40003f24270 */
[----:B------:R-:W-:-:S02]  /*58b0*/  FMNMX.FTZ R10, R37, R10, !PT ;  /* 0x0000000a250a7209 */ /* 0x000fc40007810000 */
[C---:B------:R-:W-:Y:S01]  /*58c0*/  ISETP.GT.AND P2, PT, R6.reuse, 0x1, PT ;  /* 0x000000010600780c */ /* 0x040fe20003f44270 */
[----:B------:R2:W5:Y:S01]  /*58d0*/  MUFU.TANH R44, R35 ;  /* 0x00000023002c7308 */ /* 0x0005620000002400 */
[----:B------:R-:W-:Y:S01]  /*58e0*/  ISETP.GT.AND P3, PT, R6, 0x8, PT ;  /* 0x000000080600780c */ /* 0x000fe20003f64270 */
[----:B------:R-:W5:Y:S01]  /*58f0*/  SHFL.BFLY PT, R7, R10, 0x2, 0x1f ;  /* 0x0c401f000a077f89 */ /* 0x000f6200000e0000 */
[----:B0-----:R-:W-:Y:S02]  /*5900*/  FSEL R31, R56, -INF , P1 ;  /* 0xff800000381f7808 */ /* 0x001fe40000800000 */
[----:B-1----:R-:W-:Y:S02]  /*5910*/  FSEL R34, R57, -INF , P2 ;  /* 0xff80000039227808 */ /* 0x002fe40001000000 */
[----:B------:R-:W-:Y:S01]  /*5920*/  ISETP.GT.AND P1, PT, R6, 0x9, PT ;  /* 0x000000090600780c */ /* 0x000fe20003f24270 */
[----:B------:R3:W0:Y:S01]  /*5930*/  MUFU.TANH R45, R38 ;  /* 0x00000026002d7308 */ /* 0x0006220000002400 */
[----:B--2---:R-:W-:-:S02]  /*5940*/  FSEL R35, R58, -INF , P3 ;  /* 0xff8000003a237808 */ /* 0x004fc40001800000 */
[----:B------:R-:W-:Y:S02]  /*5950*/  FMNMX.FTZ R8, R31, R34, !PT ;  /* 0x000000221f087209 */ /* 0x000fe40007810000 */
[C---:B------:R-:W-:Y:S02]  /*5960*/  ISETP.GT.AND P2, PT, R6.reuse, 0x10, PT ;  /* 0x000000100600780c */ /* 0x040fe40003f44270 */
[----:B------:R-:W-:Y:S01]  /*5970*/  FMNMX.FTZ R5, R35, R8, !PT ;  /* 0x0000000823057209 */ /* 0x000fe20007810000 */
[----:B------:R4:W1:Y:S01]  /*5980*/  MUFU.TANH R48, R39 ;  /* 0x0000002700307308 */ /* 0x0008620000002400 */
[----:B---3--:R-:W-:Y:S02]  /*5990*/  FSEL R38, R41, -INF , P1 ;  /* 0xff80000029267808 */ /* 0x008fe40000800000 */
[----:B------:R-:W-:Y:S02]  /*59a0*/  ISETP.GT.AND P1, PT, R6, 0x11, PT ;  /* 0x000000110600780c */ /* 0x000fe40003f24270 */
[----:B------:R-:W-:-:S02]  /*59b0*/  FMNMX.FTZ R8, R38, R5, !PT ;  /* 0x0000000526087209 */ /* 0x000fc40007810000 */
[----:B------:R-:W-:Y:S01]  /*59c0*/  ISETP.GT.AND P3, PT, R6, 0x29, PT ;  /* 0x000000290600780c */ /* 0x000fe20003f64270 */
[----:B------:R1:W2:Y:S01]  /*59d0*/  MUFU.TANH R49, R42 ;  /* 0x0000002a00317308 */ /* 0x0002a20000002400 */
[----:B----4-:R-:W-:Y:S02]  /*59e0*/  FSEL R39, R40, -INF , P2 ;  /* 0xff80000028277808 */ /* 0x010fe40001000000 */
[----:B-----5:R-:W-:Y:S02]  /*59f0*/  FMNMX.FTZ R7, R10, R7, !PT ;  /* 0x000000070a077209 */ /* 0x020fe40007810000 */
[----:B------:R-:W-:Y:S02]  /*5a00*/  ISETP.GT.AND P2, PT, R6, 0x18, PT ;  /* 0x000000180600780c */ /* 0x000fe40003f44270 */
[----:B------:R-:W-:Y:S01]  /*5a10*/  FSEL R40, R44, -INF , P1 ;  /* 0xff8000002c287808 */ /* 0x000fe20000800000 */
[----:B------:R2:W3:Y:S01]  /*5a20*/  MUFU.TANH R52, R43 ;  /* 0x0000002b00347308 */ /* 0x0004e20000002400 */
[----:B------:R-:W4:Y:S01]  /*5a30*/  SHFL.BFLY PT, R10, R7, 0x1, 0x1f ;  /* 0x0c201f00070a7f89 */ /* 0x000f2200000e0000 */
[----:B------:R-:W-:-:S02]  /*5a40*/  FMNMX.FTZ R5, R39, R8, !PT ;  /* 0x0000000827057209 */ /* 0x000fc40007810000 */
[----:B------:R-:W-:Y:S02]  /*5a50*/  ISETP.GT.AND P1, PT, R6, 0x19, PT ;  /* 0x000000190600780c */ /* 0x000fe40003f24270 */
[----:B0-----:R-:W-:Y:S02]  /*5a60*/  FSEL R41, R45, -INF , P2 ;  /* 0xff8000002d297808 */ /* 0x001fe40001000000 */
[----:B------:R-:W0:Y:S01]  /*5a70*/  MUFU.TANH R46, R46 ;  /* 0x0000002e002e7308 */ /* 0x000e220000002400 */
[----:B------:R-:W-:Y:S02]  /*5a80*/  FMNMX.FTZ R8, R40, R5, !PT ;  /* 0x0000000528087209 */ /* 0x000fe40007810000 */
[----:B------:R-:W-:Y:S02]  /*5a90*/  ISETP.GT.AND P2, PT, R6, 0x20, PT ;  /* 0x000000200600780c */ /* 0x000fe40003f44270 */
[----:B-1----:R-:W-:Y:S02]  /*5aa0*/  FSEL R42, R48, -INF , P1 ;  /* 0xff800000302a7808 */ /* 0x002fe40000800000 */
[----:B------:R-:W-:Y:S01]  /*5ab0*/  FMNMX.FTZ R5, R41, R8, !PT ;  /* 0x0000000829057209 */ /* 0x000fe20007810000 */
[----:B------:R-:W1:Y:S01]  /*5ac0*/  MUFU.TANH R47, R47 ;  /* 0x0000002f002f7308 */ /* 0x000e620000002400 */
[----:B------:R-:W-:-:S02]  /*5ad0*/  ISETP.GT.AND P1, PT, R6, 0x21, PT ;  /* 0x000000210600780c */ /* 0x000fc40003f24270 */
[----:B--2---:R-:W-:Y:S02]  /*5ae0*/  FSEL R43, R49, -INF , P2 ;  /* 0xff800000312b7808 */ /* 0x004fe40001000000 */
[----:B------:R-:W-:Y:S02]  /*5af0*/  FMNMX.FTZ R8, R42, R5, !PT ;  /* 0x000000052a087209 */ /* 0x000fe40007810000 */
[----:B------:R-:W-:Y:S01]  /*5b00*/  ISETP.GT.AND P2, PT, R6, 0x28, PT ;  /* 0x000000280600780c */ /* 0x000fe20003f44270 */
[----:B------:R-:W2:Y:S01]  /*5b10*/  MUFU.TANH R50, R50 ;  /* 0x0000003200327308 */ /* 0x000ea20000002400 */
[----:B---3--:R-:W-:Y:S02]  /*5b20*/  FSEL R44, R52, -INF , P1 ;  /* 0xff800000342c7808 */ /* 0x008fe40000800000 */
[----:B------:R-:W-:Y:S02]  /*5b30*/  FMNMX.FTZ R5, R43, R8, !PT ;  /* 0x000000082b057209 */ /* 0x000fe40007810000 */
[----:B0-----:R-:W-:-:S02]  /*5b40*/  FSEL R45, R46, -INF , P2 ;  /* 0xff8000002e2d7808 */ /* 0x001fc40001000000 */
[----:B------:R-:W-:Y:S01]  /*5b50*/  FMNMX.FTZ R8, R44, R5, !PT ;  /* 0x000000052c087209 */ /* 0x000fe20007810000 */
[----:B------:R-:W0:Y:S01]  /*5b60*/  MUFU.TANH R51, R51 ;  /* 0x0000003300337308 */ /* 0x000e220000002400 */
[----:B----4-:R-:W-:Y:S02]  /*5b70*/  FMNMX.FTZ R7, R7, R10, !PT ;  /* 0x0000000a07077209 */ /* 0x010fe40007810000 */
[C---:B------:R-:W-:Y:S02]  /*5b80*/  ISETP.GT.AND P1, PT, R6.reuse, 0x30, PT ;  /* 0x000000300600780c */ /* 0x040fe40003f24270 */
[----:B-1----:R-:W-:Y:S01]  /*5b90*/  FSEL R46, R47, -INF , P3 ;  /* 0xff8000002f2e7808 */ /* 0x002fe20001800000 */
[----:B------:R-:W-:Y:S01]  /*5ba0*/  FMUL.FTZ R10, R7, UR4 ;  /* 0x00000004070a7c20 */ /* 0x000fe20008410000 */
[----:B------:R-:W-:Y:S01]  /*5bb0*/  FMNMX.FTZ R5, R45, R8, !PT ;  /* 0x000000082d057209 */ /* 0x000fe20007810000 */
[----:B------:R-:W1:Y:S01]  /*5bc0*/  MUFU.TANH R54, R54 ;  /* 0x0000003600367308 */ /* 0x000e620000002400 */
[----:B------:R-:W-:-:S02]  /*5bd0*/  ISETP.GT.AND P2, PT, R6, 0x31, PT ;  /* 0x000000310600780c */ /* 0x000fc40003f44270 */
[----:B--2---:R-:W-:Y:S02]  /*5be0*/  FSEL R47, R50, -INF , P1 ;  /* 0xff800000322f7808 */ /* 0x004fe40000800000 */
[----:B------:R-:W-:Y:S02]  /*5bf0*/  FMNMX.FTZ R8, R46, R5, !PT ;  /* 0x000000052e087209 */ /* 0x000fe40007810000 */
[----:B------:R-:W-:Y:S01]  /*5c00*/  FSETP.NEU.FTZ.AND P4, PT, R7, -INF , PT ;  /* 0xff8000000700780b */ /* 0x000fe20003f9d000 */
[----:B------:R-:W2:Y:S01]  /*5c10*/  MUFU.TANH R55, R55 ;  /* 0x0000003700377308 */ /* 0x000ea20000002400 */
[----:B0-----:R-:W-:Y:S02]  /*5c20*/  FSEL R48, R51, -INF , P2 ;  /* 0xff80000033307808 */ /* 0x001fe40001000000 */
[----:B------:R-:W-:Y:S02]  /*5c30*/  ISETP.GT.AND P1, PT, R6, 0x38, PT ;  /* 0x000000380600780c */ /* 0x000fe40003f24270 */
[----:B------:R-:W-:-:S02]  /*5c40*/  FMNMX.FTZ R51, R47, R8, !PT ;  /* 0x000000082f337209 */ /* 0x000fc40007810000 */
[----:B------:R-:W-:Y:S02]  /*5c50*/  FSEL R53, R10, RZ, P4 ;  /* 0x000000ff0a357208 */ /* 0x000fe40002000000 */
[----:B------:R-:W-:Y:S02]  /*5c60*/  ISETP.GT.AND P2, PT, R6, 0x39, PT ;  /* 0x000000390600780c */ /* 0x000fe40003f44270 */
[----:B-1----:R-:W-:Y:S01]  /*5c70*/  FSEL R49, R54, -INF , P1 ;  /* 0xff80000036317808 */ /* 0x002fe20000800000 */
[--C-:B------:R-:W-:Y:S01]  /*5c80*/  FFMA.FTZ R6, R15, UR4, -R53.reuse ;  /* 0x000000040f067c23 */ /* 0x100fe20008010835 */
[----:B------:R-:W-:Y:S01]  /*5c90*/  FMNMX.FTZ R8, R48, R51, !PT ;  /* 0x0000003330087209 */ /* 0x000fe20007810000 */
[--C-:B------:R-:W-:Y:S01]  /*5ca0*/  FFMA.FTZ R12, R12, UR4, -R53.reuse ;  /* 0x000000040c0c7c23 */ /* 0x100fe20008010835 */
[--C-:B------:R-:W-:Y:S01]  /*5cb0*/  FFMA.FTZ R10, R14, UR4, -R53.reuse ;  /* 0x000000040e0a7c23 */ /* 0x100fe20008010835 */
[--C-:B------:R-:W-:Y:S01]  /*5cc0*/  FFMA.FTZ R14, R25, UR4, -R53.reuse ;  /* 0x00000004190e7c23 */ /* 0x100fe20008010835 */
[----:B--2---:R-:W-:Y:S01]  /*5cd0*/  FSEL R50, R55, -INF , P2 ;  /* 0xff80000037327808 */ /* 0x004fe20001000000 */
[----:B------:R0:W-:Y:S01]  /*5ce0*/  MUFU.EX2 R5, R12 ;  /* 0x0000000c00057308 */ /* 0x0001e20000000800 */
        /* <DEDUP_REMOVED lines=8> */
[--C-:B0-----:R-:W-:Y:S01]  /*5d70*/  FFMA.FTZ R12, R21, UR4, -R53.reuse ;  /* 0x00000004150c7c23 */ /* 0x101fe20008010835 */
[----:B------:R-:W0:Y:S01]  /*5d80*/  SHFL.BFLY PT, R51, R8, 0x2, 0x1f ;  /* 0x0c401f0008337f89 */ /* 0x000e2200000e0000 */
[--C-:B------:R-:W-:Y:S01]  /*5d90*/  FFMA.FTZ R21, R24, UR4, -R53.reuse ;  /* 0x0000000418157c23 */ /* 0x100fe20008010835 */
[--C-:B------:R-:W-:Y:S01]  /*5da0*/  FFMA.FTZ R172, R32, UR4, -R53.reuse ;  /* 0x0000000420ac7c23 */ /* 0x100fe20008010835 */
[--C-:B------:R-:W-:Y:S01]  /*5db0*/  FFMA.FTZ R175, R33, UR4, -R53.reuse ;  /* 0x0000000421af7c23 */ /* 0x100fe20008010835 */
[--C-:B------:R-:W-:Y:S01]  /*5dc0*/  FFMA.FTZ R174, R36, UR4, -R53.reuse ;  /* 0x0000000424ae7c23 */ /* 0x100fe20008010835 */
[----:B------:R-:W-:Y:S01]  /*5dd0*/  FFMA.FTZ R177, R37, UR4, -R53 ;  /* 0x0000000425b17c23 */ /* 0x000fe20008010835 */
[----:B------:R-:W1:Y:S08]  /*5de0*/  MUFU.EX2 R6, R6 ;  /* 0x0000000600067308 */ /* 0x000e700000000800 */
[----:B------:R-:W-:Y:S08]  /*5df0*/  MUFU.EX2 R10, R10 ;  /* 0x0000000a000a7308 */ /* 0x000ff00000000800 */
[----:B------:R-:W2:Y:S01]  /*5e00*/  MUFU.EX2 R15, R15 ;  /* 0x0000000f000f7308 */ /* 0x000ea20000000800 */
[----:B-1----:R-:W-:Y:S01]  /*5e10*/  F2FP.BF16.F32.PACK_AB R152, R6, R5 ;  /* 0x000000050698723e */ /* 0x002fe200000010ff */
[----:B------:R-:W-:Y:S01]  /*5e20*/  FADD.FTZ R5, R5, R6 ;  /* 0x0000000605057221 */ /* 0x000fe20000010000 */
[----:B0-----:R-:W-:-:S05]  /*5e30*/  FMNMX.FTZ R51, R8, R51, !PT ;  /* 0x0000003308337209 */ /* 0x001fca0007810000 */
[----:B------:R-:W0:Y:S01]  /*5e40*/  SHFL.BFLY PT, R8, R51, 0x1, 0x1f ;  /* 0x0c201f0033087f89 */ /* 0x000e2200000e0000 */
[----:B------:R-:W-:Y:S08]  /*5e50*/  MUFU.EX2 R12, R12 ;  /* 0x0000000c000c7308 */ /* 0x000ff00000000800 */
[----:B------:R-:W1:Y:S01]  /*5e60*/  MUFU.EX2 R21, R21 ;  /* 0x0000001500157308 */ /* 0x000e620000000800 */
[----:B--2---:R-:W-:Y:S01]  /*5e70*/  F2FP.BF16.F32.PACK_AB R154, R15, R10 ;  /* 0x0000000a0f9a723e */ /* 0x004fe200000010ff */
[----:B------:R-:W-:-:S04]  /*5e80*/  FADD.FTZ R10, R10, R5 ;  /* 0x000000050a0a7221 */ /* 0x000fc80000010000 */
[----:B------:R-:W-:Y:S02]  /*5e90*/  FADD.FTZ R15, R15, R10 ;  /* 0x0000000a0f0f7221 */ /* 0x000fe40000010000 */
[----:B------:R-:W-:Y:S01]  /*5ea0*/  MUFU.EX2 R14, R14 ;  /* 0x0000000e000e7308 */ /* 0x000fe20000000800 */
[----:B0-----:R-:W-:-:S07]  /*5eb0*/  FMNMX.FTZ R8, R51, R8, !PT ;  /* 0x0000000833087209 */ /* 0x001fce0007810000 */
[----:B------:R-:W0:Y:S01]  /*5ec0*/  MUFU.EX2 R169, R169 ;  /* 0x000000a900a97308 */ /* 0x000e220000000800 */
[C---:B-1----:R-:W-:Y:S01]  /*5ed0*/  F2FP.BF16.F32.PACK_AB R156, R21.reuse, R12 ;  /* 0x0000000c159c723e */ /* 0x042fe200000010ff */
[----:B------:R-:W-:Y:S01]  /*5ee0*/  FADD.FTZ R12, R12, R15 ;  /* 0x0000000f0c0c7221 */ /* 0x000fe20000010000 */
[C---:B------:R-:W-:Y:S01]  /*5ef0*/  FSETP.NEU.FTZ.AND P1, PT, R8.reuse, -INF , PT ;  /* 0xff8000000800780b */ /* 0x040fe20003f3d000 */
[----:B------:R-:W-:Y:S02]  /*5f00*/  FMUL.FTZ R24, R8, UR4 ;  /* 0x0000000408187c20 */ /* 0x000fe40008410000 */
[----:B------:R-:W-:Y:S02]  /*5f10*/  FADD.FTZ R21, R21, R12 ;  /* 0x0000000c15157221 */ /* 0x000fe40000010000 */
[----:B------:R-:W-:Y:S01]  /*5f20*/  MUFU.EX2 R20, R20 ;  /* 0x0000001400147308 */ /* 0x000fe20000000800 */
[----:B------:R-:W-:Y:S01]  /*5f30*/  FSEL R25, R24, RZ, P1 ;  /* 0x000000ff18197208 */ /* 0x000fe20000800000 */
[----:B------:R-:W-:-:S04]  /*5f40*/  VIADD R24, R9, 0x38840 ;  /* 0x0003884009187836 */ /* 0x000fc80000000000 */
[--C-:B------:R-:W-:Y:S01]  /*5f50*/  FFMA.FTZ R176, R31, UR4, -R25.reuse ;  /* 0x000000041fb07c23 */ /* 0x100fe20008010819 */
[----:B------:R-:W-:Y:S01]  /*5f60*/  PRMT R24, R219, 0x654, R24 ;  /* 0x00000654db187816 */ /* 0x000fe20000000018 */
        /* <DEDUP_REMOVED lines=15> */
[----:B------:R1:W-:Y:S01]  /*6060*/  SYNCS.ARRIVE.TRANS64.RED.A1T0 RZ, [R24+URZ], RZ ;  /* 0x000000ff18ff79a7 */ /* 0x0003e2000810043f */
[----:B------:R-:W-:Y:S01]  /*6070*/  MUFU.EX2 R176, R176 ;  /* 0x000000b000b07308 */ /* 0x000fe20000000800 */
[----:B0-----:R-:W-:Y:S01]  /*6080*/  F2FP.BF16.F32.PACK_AB R158, R169, R14 ;  /* 0x0000000ea99e723e */ /* 0x001fe200000010ff */
[----:B------:R-:W-:-:S04]  /*6090*/  FADD.FTZ R14, R14, R21 ;  /* 0x000000150e0e7221 */ /* 0x000fc80000010000 */
[----:B------:R-:W-:Y:S02]  /*60a0*/  FADD.FTZ R169, R169, R14 ;  /* 0x0000000ea9a97221 */ /* 0x000fe40000010000 */
[----:B------:R-:W0:Y:S08]  /*60b0*/  MUFU.EX2 R179, R179 ;  /* 0x000000b300b37308 */ /* 0x000e300000000800 */
[----:B------:R-:W-:Y:S08]  /*60c0*/  MUFU.EX2 R178, R178 ;  /* 0x000000b200b27308 */ /* 0x000ff00000000800 */
[----:B------:R-:W2:Y:S01]  /*60d0*/  MUFU.EX2 R181, R181 ;  /* 0x000000b500b57308 */ /* 0x000ea20000000800 */
[----:B0-----:R-:W-:Y:S01]  /*60e0*/  F2FP.BF16.F32.PACK_AB R153, R179, R176 ;  /* 0x000000b0b399723e */ /* 0x001fe200000010ff */
[----:B------:R-:W-:-:S06]  /*60f0*/  FADD.FTZ R179, R176, R179 ;  /* 0x000000b3b0b37221 */ /* 0x000fcc0000010000 */
[----:B------:R-:W-:Y:S08]  /*6100*/  MUFU.EX2 R180, R180 ;  /* 0x000000b400b47308 */ /* 0x000ff00000000800 */
[----:B------:R-:W0:Y:S01]  /*6110*/  MUFU.EX2 R183, R183 ;  /* 0x000000b700b77308 */ /* 0x000e220000000800 */
[----:B--2---:R-:W-:Y:S01]  /*6120*/  F2FP.BF16.F32.PACK_AB R155, R181, R178 ;  /* 0x000000b2b59b723e */ /* 0x004fe200000010ff */
[----:B------:R-:W-:Y:S01]  /*6130*/  BAR.SYNC.DEFER_BLOCKING 0xf, 0x100 ;  /* 0x03c4000000007b1d */ /* 0x000fe20000010000 */
[----:B------:R-:W-:-:S04]  /*6140*/  FADD.FTZ R178, R178, R179 ;  /* 0x000000b3b2b27221 */ /* 0x000fc80000010000 */
[----:B------:R-:W-:Y:S01]  /*6150*/  FADD.FTZ R181, R181, R178 ;  /* 0x000000b2b5b57221 */ /* 0x000fe20000010000 */
[----:B------:R-:W-:Y:S08]  /*6160*/  MUFU.EX2 R182, R182 ;  /* 0x000000b600b67308 */ /* 0x000ff00000000800 */
[----:B------:R-:W2:Y:S01]  /*6170*/  MUFU.EX2 R197, R197 ;  /* 0x000000c500c57308 */ /* 0x000ea20000000800 */
[----:B0-----:R-:W-:Y:S01]  /*6180*/  F2FP.BF16.F32.PACK_AB R157, R183, R180 ;  /* 0x000000b4b79d723e */ /* 0x001fe200000010ff */
[----:B------:R-:W-:-:S04]  /*6190*/  FADD.FTZ R180, R180, R181 ;  /* 0x000000b5b4b47221 */ /* 0x000fc80000010000 */
[----:B------:R-:W-:Y:S02]  /*61a0*/  FADD.FTZ R183, R183, R180 ;  /* 0x000000b4b7b77221 */ /* 0x000fe40000010000 */
[----:B------:R-:W0:Y:S01]  /*61b0*/  MUFU.EX2 R171, R171 ;  /* 0x000000ab00ab7308 */ /* 0x000e220000000800 */
[----:B------:R3:W-:Y:S07]  /*61c0*/  STSM.16.M88.4 [R185+0x36400], R152 ;  /* 0x03640098b9007844 */ /* 0x0007ee0000000200 */
[----:B------:R-:W-:Y:S01]  /*61d0*/  MUFU.EX2 R170, R170 ;  /* 0x000000aa00aa7308 */ /* 0x000fe20000000800 */
[----:B--2---:R-:W-:Y:S01]  /*61e0*/  F2FP.BF16.F32.PACK_AB R159, R197, R182 ;  /* 0x000000b6c59f723e */ /* 0x004fe200000010ff */
[----:B------:R-:W-:-:S04]  /*61f0*/  FADD.FTZ R182, R182, R183 ;  /* 0x000000b7b6b67221 */ /* 0x000fc80000010000 */
[----:B------:R3:W-:Y:S01]  /*6200*/  STSM.16.M88.4 [R189], R156 ;  /* 0x0000009cbd007844 */ /* 0x0007e20000000200 */
[----:B------:R-:W-:Y:S01]  /*6210*/  FADD.FTZ R197, R197, R182 ;  /* 0x000000b6c5c57221 */ /* 0x000fe20000010000 */
        /* <DEDUP_REMOVED lines=30> */
[----:B------:R-:W2:Y:S08]  /*6400*/  MUFU.EX2 R204, R204 ;  /* 0x000000cc00cc7308 */ /* 0x000eb00000000800 */
[----:B------:R-:W4:Y:S01]  /*6410*/  MUFU.EX2 R205, R205 ;  /* 0x000000cd00cd7308 */ /* 0x000f220000000800 */
[----:B0-----:R-:W-:Y:S01]  /*6420*/  F2FP.BF16.F32.PACK_AB R165, R203, R200 ;  /* 0x000000c8cba5723e */ /* 0x001fe200000010ff */
[----:B------:R-:W-:-:S04]  /*6430*/  FADD.FTZ R200, R200, R201 ;  /* 0x000000c9c8c87221 */ /* 0x000fc80000010000 */
[----:B------:R-:W-:-:S04]  /*6440*/  FADD.FTZ R203, R203, R200 ;  /* 0x000000c8cbcb7221 */ /* 0x000fc80000010000 */
[----:B--2---:R-:W-:Y:S01]  /*6450*/  FADD.FTZ R6, R204, R203 ;  /* 0x000000cbcc067221 */ /* 0x004fe20000010000 */
[----:B----4-:R-:W-:-:S03]  /*6460*/  F2FP.BF16.F32.PACK_AB R167, R205, R204 ;  /* 0x000000cccda7723e */ /* 0x010fc600000010ff */
[----:B------:R-:W-:Y:S02]  /*6470*/  FADD.FTZ R6, R205, R6 ;  /* 0x00000006cd067221 */ /* 0x000fe40000010000 */
[----:B------:R3:W-:Y:S01]  /*6480*/  STSM.16.M88.4 [R188], R164 ;  /* 0x000000a4bc007844 */ /* 0x0007e20000000200 */
[----:B-1----:R-:W-:-:S06]  /*6490*/  WARPGROUP.ARRIVE ;  /* 0x00000000000079c5 */ /* 0x002fcc0000000000 */
[----:B------:R-:W-:Y:S01]  /*64a0*/  HGMMA.64x256x16.F32.BF16 R24, R152, gdesc[UR4].tnspB, RZ, !UPT, gsb0 ;  /* 0x43e0000498187df0 */ /* 0x000fe2000c0018ff */
[----:B------:R-:W-:Y:S01]  /*64b0*/  R2UR UR6, R206 ;  /* 0x00000000ce0672ca */ /* 0x000fe200000e0000 */
[----:B------:R-:W-:Y:S01]  /*64c0*/  UMOV UR7, 0x40000040 ;  /* 0x4000004000077882 */ /* 0x000fe20000000000 */
[C---:B------:R-:W-:Y:S01]  /*64d0*/  VIADD R206, R202.reuse, 0x100 ;  /* 0x00000100cace7836 */ /* 0x040fe20000000000 */
[----:B------:R-:W-:Y:S01]  /*64e0*/  IADD3 R202, R202, 0x180, RZ ;  /* 0x00000180caca7810 */ /* 0x000fe20007ffe0ff */
[----:B------:R-:W-:Y:S02]  /*64f0*/  WARPGROUP.DEPBAR.LE gsb0, 0x0 ;  /* 0x00008000000079c5 */ /* 0x000fe40000010000 */
[----:B------:R-:W-:-:S15]  /*6500*/  WARPGROUP.ARRIVE ;  /* 0x00000000000079c5 */ /* 0x000fde0000000000 */
[----:B------:R-:W-:-:S06]  /*6510*/  NOP ;  /* 0x0000000000007918 */ /* 0x000fcc0000000000 */
[----:B------:R-:W-:Y:S01]  /*6520*/  HGMMA.64x256x16.F32.BF16 R24, R156, gdesc[UR4].tnspB, R24, gsb0 ;  /* 0x43e000049c187df0 */ /* 0x000fe20008001818 */
[----:B------:R-:W-:Y:S01]  /*6530*/  R2UR UR6, R206 ;  /* 0x00000000ce0672ca */ /* 0x000fe200000e0000 */
[----:B------:R-:W-:Y:S01]  /*6540*/  UMOV UR7, 0x40000040 ;  /* 0x4000004000077882 */ /* 0x000fe20000000000 */
[----:B------:R-:W-:Y:S02]  /*6550*/  WARPGROUP.DEPBAR.LE gsb0, 0x0 ;  /* 0x00008000000079c5 */ /* 0x000fe40000010000 */
[----:B------:R-:W-:-:S15]  /*6560*/  WARPGROUP.ARRIVE ;  /* 0x00000000000079c5 */ /* 0x000fde0000000000 */
[----:B------:R-:W-:-:S08]  /*6570*/  NOP ;  /* 0x0000000000007918 */ /* 0x000fd00000000000 */
[----:B------:R-:W-:Y:S01]  /*6580*/  HGMMA.64x256x16.F32.BF16 R24, R160, gdesc[UR4].tnspB, R24, gsb0 ;  /* 0x43e00004a0187df0 */ /* 0x000fe20008001818 */
[----:B------:R-:W-:Y:S01]  /*6590*/  R2UR UR6, R202 ;  /* 0x00000000ca0672ca */ /* 0x000fe200000e0000 */
        /* <DEDUP_REMOVED lines=14> */
[----:B---3--:R-:W-:Y:S05]  /*6680*/  @!P0 BRA `(.L_x_7469) ;  /* 0x0000000000048947 */ /* 0x008fea0003800000 */
[----:B------:R-:W-:Y:S01]  /*6690*/  BPT.TRAP 0x1 ;  /* 0x000000040000795c */ /* 0x000fe20000300000 */
.L_x_7469:
[----:B------:R-:W0:Y:S01]  /*66a0*/  @P5 LDC R12, c[0x0][0x44c] ;  /* 0x00011300ff0c5b82 */ /* 0x000e220000000800 */
[----:B------:R-:W-:Y:S02]  /*66b0*/  IMAD.U32 R10, RZ, RZ, UR38 ;  /* 0x00000026ff0a7e24 */ /* 0x000fe4000f8e00ff */
[----:B------:R-:W-:Y:S02]  /*66c0*/  IMAD R11, R186, R11, -R13 ;  /* 0x0000000bba0b7224 */ /* 0x000fe400078e0a0d */
[----:B------:R-:W-:-:S03]  /*66d0*/  VIADD R168, R168, 0xfffffffe ;  /* 0xfffffffea8a87836 */ /* 0x000fc60000000000 */
[----:B------:R-:W1:Y:S02]  /*66e0*/  @P5 LDC R15, c[0x0][0x450] ;  /* 0x00011400ff0f5b82 */ /* 0x000e640000000800 */
[----:B------:R-:W-:Y:S01]  /*66f0*/  R2UR UR33, R168 ;  /* 0x00000000a82172ca */ /* 0x000fe200000e0000 */
[----:B0-----:R-:W-:-:S05]  /*6700*/  @P5 IMAD.HI.U32 R12, R12, UR38, RZ ;  /* 0x000000260c0c5c27 */ /* 0x001fca000f8e00ff */
[----:B-1----:R-:W-:-:S05]  /*6710*/  @P5 SHF.R.U32.HI R10, RZ, R15, R12 ;  /* 0x0000000fff0a5219 */ /* 0x002fca000001160c */
[----:B------:R-:W-:-:S05]  /*6720*/  IMAD.IADD R10, R11, 0x1, R10 ;  /* 0x000000010b0a7824 */ /* 0x000fca00078e020a */
[----:B------:R-:W-:-:S04]  /*6730*/  SHF.R.S32.HI R11, RZ, 0x1f, R10 ;  /* 0x0000001fff0b7819 */ /* 0x000fc8000001140a */
[----:B------:R-:W-:Y:S01]  /*6740*/  LEA.HI R11, R11, R10, RZ, 0x6 ;  /* 0x0000000a0b0b7211 */ /* 0x000fe200078f30ff */
[----:B------:R-:W-:-:S03]  /*6750*/  VIADD R10, R9, 0x38860 ;  /* 0x00038860090a7836 */ /* 0x000fc60000000000 */
[----:B------:R-:W-:Y:S02]  /*6760*/  SHF.R.S32.HI R11, RZ, 0x6, R11 ;  /* 0x00000006ff0b7819 */ /* 0x000fe4000001140b */
[----:B------:R-:W-:Y:S02]  /*6770*/  PRMT R10, R219, 0x654, R10 ;  /* 0x00000654db0a7816 */ /* 0x000fe4000000000a */
[----:B------:R-:W-:Y:S02]  /*6780*/  R2UR UR32, R11 ;  /* 0x000000000b2072ca */ /* 0x000fe400000e0000 */
[----:B------:R0:W-:Y:S11]  /*6790*/  SYNCS.ARRIVE.TRANS64.RED.A1T0 RZ, [R10+URZ], RZ ;  /* 0x000000ff0aff79a7 */ /* 0x0001f6000810043f */
[----:B------:R-:W-:-:S04]  /*67a0*/  UISETP.LT.AND UP0, UPT, URZ, UR32, UPT ;  /* 0x000000203f00728c */ /* 0x000fc8000bf01270 */
[----:B------:R-:W-:-:S04]  /*67b0*/  USEL UR32, URZ, UR32, !UP0 ;  /* 0x000000203f207287 */ /* 0x000fc8000c000000 */
[----:B------:R-:W-:-:S06]  /*67c0*/  UISETP.GE.AND UP0, UPT, UR33, UR32, UPT ;  /* 0x000000202100728c */ /* 0x000fcc000bf06270 */
[----:B------:R-:W-:-:S13]  /*67d0*/  PLOP3.LUT P1, PT, PT, PT, UP0, 0x80, 0x0 ;  /* 0x000000000000781c */ /* 0x000fda0003f2f008 */
[----:B0-----:R-:W-:Y:S05]  /*67e0*/  @!P1 BRA `(.L_x_7470) ;  /* 0x0000003400a89947 */ /* 0x001fea0003800000 */
[----:B------:R-:W-:Y:S01]  /*67f0*/  IMAD.MOV.U32 R11, RZ, RZ, R8 ;  /* 0x000000ffff0b7224 */ /* 0x000fe200078e0008 */
[----:B------:R-:W-:Y:S01]  /*6800*/  ULDC UR5, c[0x0][0x288] ;  /* 0x0000a20000057ab9 */ /* 0x000fe20000000800 */
[----:B------:R-:W-:Y:S01]  /*6810*/  IMAD.MOV.U32 R10, RZ, RZ, R7 ;  /* 0x000000ffff0a7224 */ /* 0x000fe200078e0007 */
[----:B------:R-:W-:Y:S01]  /*6820*/  ULDC UR6, c[0x0][0x2f0] ;  /* 0x0000bc0000067ab9 */ /* 0x000fe20000000800 */
[----:B------:R-:W-:Y:S01]  /*6830*/  IMAD.MOV.U32 R13, RZ, RZ, R2 ;  /* 0x000000ffff0d7224 */ /* 0x000fe200078e0002 */
[----:B------:R-:W-:Y:S01]  /*6840*/  ULDC UR7, c[0x0][0xad0] ;  /* 0x0002b40000077ab9 */ /* 0x000fe20000000800 */
[----:B------:R-:W-:-:S05]  /*6850*/  ULDC UR4, c[0x0][0xa80] ;  /* 0x0002a00000047ab9 */ /* 0x000fca0000000800 */
.L_x_7481:
[----:B------:R-:W-:-:S05]  /*6860*/  VIADD R2, R13, 0x1 ;  /* 0x000000010d027836 */ /* 0x000fca0000000000 */
[----:B------:R-:W-:-:S04]  /*6870*/  ISETP.NE.AND P1, PT, R2, 0x2, PT ;  /* 0x000000020200780c */ /* 0x000fc80003f25270 */
[----:B------:R-:W-:Y:S02]  /*6880*/  SEL R7, RZ, 0x1, P1 ;  /* 0x00000001ff077807 */ /* 0x000fe40000800000 */
[----:B------:R-:W-:Y:S02]  /*6890*/  SEL R2, R2, RZ, P1 ;  /* 0x000000ff02027207 */ /* 0x000fe40000800000 */
[----:B------:R-:W-:Y:S01]  /*68a0*/  LOP3.LUT R16, R16, R7, RZ, 0x3c, !PT ;  /* 0x0000000710107212 */ /* 0x000fe200078e3cff */
[----:B------:R-:W-:Y:S06]  /*68b0*/  @!P0 BRA `(.L_x_7471) ;  /* 0x0000000000048947 */ /* 0x000fec0003800000 */
[----:B------:R-:W-:Y:S01]  /*68c0*/  BPT.TRAP 0x1 ;  /* 0x000000040000795c */ /* 0x000fe20000300000 */
.L_x_7471:
[----:B------:R-:W-:Y:S01]  /*68d0*/  IMAD R9, R2, 0x8, R17 ;  /* 0x0000000802097824 */ /* 0x000fe200078e0211 */
[----:B------:R-:W-:-:S04]  /*68e0*/  SHF.L.U32 R8, R16, 0x1f, RZ ;  /* 0x0000001f10087819 */ /* 0x000fc800000006ff */
[----:B------:R0:W1:Y:S01]  /*68f0*/  SYNCS.PHASECHK.TRANS64.TRYWAIT P1, [R9+URZ+0x38830], R8 ;  /* 0x03883008090075a7 */ /* 0x000062000802017f */
[----:B------:R-:W-:Y:S05]  /*6900*/  @!P0 BRA `(.L_x_7472) ;  /* 0x0000000000048947 */ /* 0x000fea0003800000 */
[----:B------:R-:W-:Y:S01]  /*6910*/  BPT.TRAP 0x1 ;  /* 0x000000040000795c */ /* 0x000fe20000300000 */
.L_x_7472:
[----:B------:R-:W-:Y:S01]  /*6920*/  IMAD R7, R2, 0x200, R0 ;  /* 0x0000020002077824 */ /* 0x000fe200078e0200 */
[----:B-1----:R-:W-:Y:S06]  /*6930*/  @P1 BRA `(.L_x_7473) ;  /* 0x0000000000081947 */ /* 0x002fec0003800000 */
[----:B------:R-:W1:Y:S02]  /*6940*/  SYNCS.PHASECHK.TRANS64.TRYWAIT P1, [R9+URZ+0x38830], R8 ;  /* 0x03883008090075a7 */ /* 0x000e64000802017f */
[----:B-1----:R-:W-:Y:S05]  /*6950*/  @!P1 BRA `(.L_x_7474) ;  /* 0x000000e800cc9947 */ /* 0x002fea0003800000 */
.L_x_7473:
[----:B------:R-:W-:Y:S01]  /*6960*/  R2UR UR10, R7 ;  /* 0x00000000070a72ca */ /* 0x000fe200000e0000 */
[----:B------:R-:W-:Y:S01]  /*6970*/  WARPGROUP.ARRIVE ;  /* 0x00000000000079c5 */ /* 0x000fe20000000000 */
[----:B------:R-:W-:Y:S01]  /*6980*/  UMOV UR11, 0x40000040 ;  /* 0x40000040000b7882 */ /* 0x000fe20000000000 */
[----:B------:R-:W-:Y:S01]  /*6990*/  UMOV UR15, 0x40000040 ;  /* 0x40000040000f7882 */ /* 0x000fe20000000000 */
[----:B------:R-:W-:Y:S01]  /*69a0*/  UMOV UR19, 0x40000040 ;  /* 0x4000004000137882 */ /* 0x000fe20000000000 */
[----:B------:R-:W-:-:S08]  /*69b0*/  UMOV UR23, 0x40000040 ;  /* 0x4000004000177882 */ /* 0x000fd00000000000 */
[----:B------:R-:W-:Y:S01]  /*69c0*/  HGMMA.64x64x16.F32.BF16 R152, gdesc[UR8], RZ, !UPT, gsb0 ;  /* 0x00e00000089879f0 */ /* 0x000fe2000c0018ff */
[----:B------:R-:W-:Y:S02]  /*69d0*/  UIADD3 UR14, UR10, 0x2, URZ ;  /* 0x000000020a0e7890 */ /* 0x000fe4000fffe03f */
[----:B------:R-:W-:Y:S02]  /*69e0*/  UIADD3 UR18, UR10, 0x4, URZ ;  /* 0x000000040a127890 */ /* 0x000fe4000fffe03f */
        /* <DEDUP_REMOVED lines=13> */
.L_x_7475:
[----:B------:R2:W3:Y:S01]  /*6ac0*/  SYNCS.PHASECHK.TRANS64.TRYWAIT P1, [R9+URZ+0x38850], R8 ;  /* 0x03885008090075a7 */ /* 0x0004e2000802017f */
[----:B------:R-:W-:Y:S05]  /*6ad0*/  @!P0 BRA `(.L_x_7476) ;  /* 0x0000000000048947 */ /* 0x000fea0003800000 */
[----:B------:R-:W-:Y:S01]  /*6ae0*/  BPT.TRAP 0x1 ;  /* 0x000000040000795c */ /* 0x000fe20000300000 */
.L_x_7476:
[----:B------:R-:W-:Y:S01]  /*6af0*/  IMAD R7, R2, 0x1000, R4 ;  /* 0x0000100002077824 */ /* 0x000fe200078e0204 */
[----:B---3--:R-:W-:Y:S06]  /*6b00*/  @P1 BRA `(.L_x_7477) ;  /* 0x0000000000081947 */ /* 0x008fec0003800000 */
[----:B------:R-:W3:Y:S02]  /*6b10*/  SYNCS.PHASECHK.TRANS64.TRYWAIT P1, [R9+URZ+0x38850], R8 ;  /* 0x03885008090075a7 */ /* 0x000ee4000802017f */
[----:B---3--:R-:W-:Y:S05]  /*6b20*/  @!P1 BRA `(.L_x_7478) ;  /* 0x000000e8006c9947 */ /* 0x008fea0003800000 */
.L_x_7477:
[----:B------:R-:W-:Y:S01]  /*6b30*/  R2UR UR26, R7 ;  /* 0x00000000071a72ca */ /* 0x000fe200000e0000 */
[----:B------:R-:W-:Y:S01]  /*6b40*/  WARPGROUP.ARRIVE ;  /* 0x00000000000079c5 */ /* 0x000fe20000000000 */
[----:B------:R-:W-:Y:S01]  /*6b50*/  UMOV UR27, 0x40000040 ;  /* 0x40000040001b7882 */ /* 0x000fe20000000000 */
[----:B------:R-:W-:Y:S01]  /*6b60*/  VIADD R12, R3, 0x2 ;  /* 0x00000002030c7836 */ /* 0x000fe20000000000 */
[----:B------:R-:W-:Y:S01]  /*6b70*/  UMOV UR29, 0x40000040 ;  /* 0x40000040001d7882 */ /* 0x000fe20000000000 */
[----:B0123--:R-:W-:Y:S01]  /*6b80*/  VIADD R8, R7, 0x2 ;  /* 0x0000000207087836 */ /* 0x00ffe20000000000 */
[----:B------:R-:W-:Y:S01]  /*6b90*/  UMOV UR31, 0x40000040 ;  /* 0x40000040001f7882 */ /* 0x000fe20000000000 */
[----:B------:R-:W0:Y:S01]  /*6ba0*/  S2R R14, SR_TID.X ;  /* 0x00000000000e7919 */ /* 0x000e220000002100 */
[----:B------:R-:W-:Y:S01]  /*6bb0*/  R2UR UR28, R12 ;  /* 0x000000000c1c72ca */ /* 0x000fe200000e0000 */
[----:B------:R-:W-:Y:S01]  /*6bc0*/  VIADD R12, R3, 0x4 ;  /* 0x00000004030c7836 */ /* 0x000fe20000000000 */
[----:B------:R-:W-:Y:S01]  /*6bd0*/  R2UR UR30, R8 ;  /* 0x00000000081e72ca */ /* 0x000fe200000e0000 */
[----:B------:R-:W-:-:S02]  /*6be0*/  VIADD R8, R7, 0x4 ;  /* 0x0000000407087836 */ /* 0x000fc40000000000 */
[----:B------:R-:W-:Y:S01]  /*6bf0*/  HGMMA.64x64x16.F32.BF16 R152, gdesc[UR24], R152, gsb0 ;  /* 0x00e00000189879f0 */ /* 0x000fe20008001898 */
[----:B------:R-:W-:Y:S02]  /*6c00*/  VIADD R21, R3, 0x800 ;  /* 0x0000080003157836 */ /* 0x000fe40000000000 */
[----:B------:R-:W-:Y:S01]  /*6c10*/  VIADD R15, R7, 0x800 ;  /* 0x00000800070f7836 */ /* 0x000fe20000000000 */
[----:B0-----:R-:W-:Y:S01]  /*6c20*/  SHF.R.U32.HI R14, RZ, 0x7, R14 ;  /* 0x00000007ff0e7819 */ /* 0x001fe2000001160e */
        /* <DEDUP_REMOVED lines=124> */
[----:B------:R-:W0:Y:S02]  /*73f0*/  SHFL.IDX PT, R8, R14, RZ, 0x1f ;  /* 0x00001fff0e087589 */ /* 0x000e2400000e0000 */
[----:B0-----:R-:W-:-:S04]  /*7400*/  ISETP.GT.AND P1, PT, R8, 0x7f, PT ;  /* 0x0000007f0800780c */ /* 0x001fc80003f24270 */
[----:B------:R-:W-:-:S05]  /*7410*/  SEL R8, RZ, 0x2, !P1 ;  /* 0x00000002ff087807 */ /* 0x000fca0004800000 */
[----:B------:R-:W-:Y:S02]  /*7420*/  IMAD.IADD R12, R21, 0x1, R8 ;  /* 0x00000001150c7824 */ /* 0x000fe400078e0208 */
        /* <DEDUP_REMOVED lines=11> */
[----:B------:R-:W-:Y:S01]  /*74e0*/  IMAD.IADD R20, R21, 0x1, R12 ;  /* 0x0000000115147824 */ /* 0x000fe200078e020c */
[----:B------:R-:W-:Y:S02]  /*74f0*/  WARPGROUP.DEPBAR.LE gsb0, 0x0 ;  /* 0x00008000000079c5 */ /* 0x000fe40000010000 */
[----:B------:R-:W-:-:S06]  /*7500*/  WARPGROUP.ARRIVE ;  /* 0x00000000000079c5 */ /* 0x000fcc0000000000 */
[----:B------:R-:W-:Y:S01]  /*7510*/  HGMMA.64x64x16.F32.BF16 R152, gdesc[UR28], R152, gsb0 ;  /* 0x00e000001c9879f0 */ /* 0x000fe20008001898 */
[----:B------:R-:W-:Y:S01]  /*7520*/  R2UR UR28, R20 ;  /* 0x00000000141c72ca */ /* 0x000fe200000e0000 */
[C---:B------:R-:W-:Y:S01]  /*7530*/  IMAD.IADD R20, R15.reuse, 0x1, R12 ;  /* 0x000000010f147824 */ /* 0x040fe200078e020c */
[----:B------:R-:W-:Y:S01]  /*7540*/  UMOV UR29, 0x40000040 ;  /* 0x40000040001d7882 */ /* 0x000fe20000000000 */
[----:B------:R-:W-:Y:S01]  /*7550*/  UMOV UR31, 0x40000040 ;  /* 0x40000040001f7882 */ /* 0x000fe20000000000 */
[--C-:B------:R-:W-:Y:S02]  /*7560*/  IMAD.IADD R15, R15, 0x1, R14.reuse ;  /* 0x000000010f0f7824 */ /* 0x100fe400078e020e */
[----:B------:R-:W-:Y:S01]  /*7570*/  R2UR UR30, R20 ;  /* 0x00000000141e72ca */ /* 0x000fe200000e0000 */
[----:B------:R-:W-:Y:S02]  /*7580*/  IMAD.IADD R20, R21, 0x1, R14 ;  /* 0x0000000115147824 */ /* 0x000fe400078e020e */
[----:B------:R-:W-:-:S05]  /*7590*/  IMAD.MOV.U32 R21, RZ, RZ, 0xa00 ;  /* 0x00000a00ff157424 */ /* 0x000fca00078e00ff */
        /* <DEDUP_REMOVED lines=22> */
[----:B------:R-:W-:Y:S02]  /*7700*/  IMAD.IADD R20, R21, 0x1, R8 ;  /* 0x0000000115147824 */ /* 0x000fe400078e0208 */
[----:B------:R-:W-:Y:S01]  /*7710*/  VIADD R15, R7, 0xa00 ;  /* 0x00000a00070f7836 */ /* 0x000fe20000000000 */
[----:B------:R-:W-:Y:S02]  /*7720*/  WARPGROUP.DEPBAR.LE gsb0, 0x0 ;  /* 0x00008000000079c5 */ /* 0x000fe40000010000 */
[----:B------:R-:W-:-:S06]  /*7730*/  WARPGROUP.ARRIVE ;  /* 0x00000000000079c5 */ /* 0x000fcc0000000000 */
[----:B------:R-:W-:Y:S01]  /*7740*/  HGMMA.64x64x16.F32.BF16 R152, gdesc[UR28], R152, gsb0 ;  /* 0x00e000001c9879f0 */ /* 0x000fe20008001898 */
[----:B------:R-:W-:Y:S01]  /*7750*/  R2UR UR28, R20 ;  /* 0x00000000141c72ca */ /* 0x000fe200000e0000 */
[----:B------:R-:W-:Y:S01]  /*7760*/  IMAD.IADD R20, R8, 0x1, R15 ;  /* 0x0000000108147824 */ /* 0x000fe200078e020f */
[----:B------:R-:W-:Y:S01]  /*7770*/  UMOV UR29, 0x40000040 ;  /* 0x40000040001d7882 */ /* 0x000fe20000000000 */
[----:B------:R-:W-:-:S03]  /*7780*/  UMOV UR31, 0x40000040 ;  /* 0x40000040001f7882 */ /* 0x000fc60000000000 */
[----:B------:R-:W-:Y:S02]  /*7790*/  R2UR UR30, R20 ;  /* 0x00000000141e72ca */ /* 0x000fe400000e0000 */
[----:B------:R-:W-:Y:S01]  /*77a0*/  IADD3 R20, R21, R12, RZ ;  /* 0x0000000c15147210 */ /* 0x000fe20007ffe0ff */
[----:B------:R-:W-:Y:S02]  /*77b0*/  WARPGROUP.DEPBAR.LE gsb0, 0x0 ;  /* 0x00008000000079c5 */ /* 0x000fe40000010000 */
[----:B------:R-:W-:-:S08]  /*77c0*/  WARPGROUP.ARRIVE ;  /* 0x00000000000079c5 */ /* 0x000fd00000000000 */
[----:B------:R-:W-:Y:S01]  /*77d0*/  HGMMA.64x64x16.F32.BF16 R152, gdesc[UR28], R152, gsb0 ;  /* 0x00e000001c9879f0 */ /* 0x000fe20008001898 */
[----:B------:R-:W-:Y:S01]  /*77e0*/  R2UR UR28, R20 ;  /* 0x00000000141c72ca */ /* 0x000fe200000e0000 */
[--C-:B------:R-:W-:Y:S01]  /*77f0*/  IMAD.IADD R20, R12, 0x1, R15.reuse ;  /* 0x000000010c147824 */ /* 0x100fe200078e020f */
[----:B------:R-:W-:Y:S01]  /*7800*/  UMOV UR29, 0x40000040 ;  /* 0x40000040001d7882 */ /* 0x000fe20000000000 */
[----:B------:R-:W-:Y:S01]  /*7810*/  UMOV UR31, 0x40000040 ;  /* 0x40000040001f7882 */ /* 0x000fe20000000000 */
[----:B------:R-:W-:Y:S02]  /*7820*/  IMAD.IADD R15, R14, 0x1, R15 ;  /* 0x000000010e0f7824 */ /* 0x000fe400078e020f */
        /* <DEDUP_REMOVED lines=34> */
[----:B------:R-:W-:Y:S01]  /*7a50*/  R2UR UR30, R20 ;  /* 0x00000000141e72ca */ /* 0x000fe200000e0000 */
[----:B------:R-:W-:Y:S01]  /*7a60*/  IMAD.IADD R20, R21, 0x1, R12 ;  /* 0x0000000115147824 */ /* 0x000fe200078e020c */
[----:B------:R-:W-:Y:S02]  /*7a70*/  WARPGROUP.DEPBAR.LE gsb0, 0x0 ;  /* 0x00008000000079c5 */ /* 0x000fe40000010000 */
[----:B------:R-:W-:-:S09]  /*7a80*/  WARPGROUP.ARRIVE ;  /* 0x00000000000079c5 */ /* 0x000fd20000000000 */
        /* <DEDUP_REMOVED lines=32> */
[----:B------:R-:W-:-:S03]  /*7c90*/  IMAD.IADD R20, R21, 0x1, R8 ;  /* 0x0000000115147824 */ /* 0x000fc600078e0208 */
[----:B------:R-:W-:Y:S01]  /*7ca0*/  IADD3 R8, R8, R15, RZ ;  /* 0x0000000f08087210 */ /* 0x000fe20007ffe0ff */
        /* <DEDUP_REMOVED lines=46> */
.L_x_7479:
[----:B------:R-:W-:Y:S01]  /*7f90*/  ISETP.NE.AND P1, PT, R220, 0x1, PT ;  /* 0x00000001dc00780c */ /* 0x000fe20003f25270 */
[----:B------:R-:W-:Y:S01]  /*7fa0*/  FMUL.FTZ R8, R152, UR7 ;  /* 0x0000000798087c20 */ /* 0x000fe20008410000 */
[----:B------:R-:W-:Y:S01]  /*7fb0*/  FMUL.FTZ R198, R153, UR7 ;  /* 0x0000000799c67c20 */ /* 0x000fe20008410000 */
[----:B------:R-:W-:Y:S01]  /*7fc0*/  FMUL.FTZ R12, R155, UR7 ;  /* 0x000000079b0c7c20 */ /* 0x000fe20008410000 */
[----:B------:R-:W-:Y:S02]  /*7fd0*/  VIADD R155, R190, UR38 ;  /* 0x00000026be9b7c36 */ /* 0x000fe40008000000 */
[----:B------:R-:W-:Y:S01]  /*7fe0*/  FMUL.FTZ R7, R154, UR7 ;  /* 0x000000079a077c20 */ /* 0x000fe20008410000 */
[----:B------:R-:W-:Y:S01]  /*7ff0*/  FMUL.FTZ R154, R163, UR7 ;  /* 0x00000007a39a7c20 */ /* 0x000fe20008410000 */
[----:B------:R-:W-:Y:S01]  /*8000*/  UMOV UR10, 0xffffffc0 ;  /* 0xffffffc0000a7882 */ /* 0x000fe20000000000 */
[----:B------:R-:W-:Y:S01]  /*8010*/  FMUL.FTZ R21, R159, UR7 ;  /* 0x000000079f157c20 */ /* 0x000fe20008410000 */
[----:B------:R-:W-:Y:S01]  /*8020*/  UIMAD UR10, UR33, UR10, 0x1 ;  /* 0x00000001210a74a4 */ /* 0x000fe2000f8e020a */
[----:B------:R-:W-:Y:S01]  /*8030*/  FMUL.FTZ R14, R158, UR7 ;  /* 0x000000079e0e7c20 */ /* 0x000fe20008410000 */
[----:B------:R-:W0:Y:S01]  /*8040*/  MUFU.TANH R7, R7 ;  /* 0x0000000700077308 */ /* 0x000e220000002400 */
[----:B------:R-:W-:Y:S01]  /*8050*/  FMUL.FTZ R15, R156, UR7 ;  /* 0x000000079c0f7c20 */ /* 0x000fe20008410000 */
[----:B------:R-:W1:Y:S01]  /*8060*/  @P1 LDC R152, c[0x0][0x44c] ;  /* 0x00011300ff981b82 */ /* 0x000e620000000800 */
[----:B------:R-:W-:Y:S01]  /*8070*/  FMUL.FTZ R20, R162, UR7 ;  /* 0x00000007a2147c20 */ /* 0x000fe20008410000 */
[----:B------:R-:W-:Y:S01]  /*8080*/  IADD3 R159, -R18, UR10, RZ ;  /* 0x0000000a129f7c10 */ /* 0x000fe2000fffe1ff */
[----:B------:R-:W-:Y:S01]  /*8090*/  FMUL.FTZ R158, R167, UR7 ;  /* 0x00000007a79e7c20 */ /* 0x000fe20008410000 */
[----:B------:R-:W-:Y:S01]  /*80a0*/  FMUL.FTZ R170, R170, UR7 ;  /* 0x00000007aaaa7c20 */ /* 0x000fe20008410000 */
[----:B------:R-:W-:Y:S01]  /*80b0*/  FMUL.FTZ R167, R171, UR7 ;  /* 0x00000007aba77c20 */ /* 0x000fe20008410000 */
[----:B------:R-:W2:Y:S01]  /*80c0*/  MUFU.TANH R12, R12 ;  /* 0x0000000c000c7308 */ /* 0x000ea20000002400 */
[----:B------:R-:W-:Y:S01]  /*80d0*/  IMAD R156, R186, UR6, R159 ;  /* 0x00000006ba9c7c24 */ /* 0x000fe2000f8e029f */
[----:B------:R-:W3:Y:S01]  /*80e0*/  @P1 LDC R153, c[0x0][0x450] ;  /* 0x00011400ff991b82 */ /* 0x000ee20000000800 */
[----:B------:R-:W-:Y:S01]  /*80f0*/  FMUL.FTZ R179, R179, UR7 ;  /* 0x00000007b3b37c20 */ /* 0x000fe20008410000 */
        /* <DEDUP_REMOVED lines=14> */
[----:B-1----:R-:W-:-:S04]  /*81e0*/  @P1 IMAD.HI.U32 R152, R155, R152, RZ ;  /* 0x000000989b981227 */ /* 0x002fc800078e00ff */
[----:B------:R-:W-:Y:S01]  /*81f0*/  FMUL.FTZ R181, R181, UR7 ;  /* 0x00000007b5b57c20 */ /* 0x000fe20008410000 */
[----:B------:R-:W-:Y:S01]  /*8200*/  UMOV UR11, 0x40000040 ;  /* 0x40000040000b7882 */ /* 0x000fe20000000000 */
[----:B------:R-:W-:Y:S01]  /*8210*/  IMAD R204, R2, 0x1000, R19 ;  /* 0x0000100002cc7824 */ /* 0x000fe200078e0213 */
[----:B------:R-:W1:Y:S01]  /*8220*/  MUFU.TANH R20, R20 ;  /* 0x0000001400147308 */ /* 0x000e620000002400 */
[----:B---3--:R-:W-:Y:S01]  /*8230*/  @P1 SHF.R.U32.HI R155, RZ, R153, R152 ;  /* 0x00000099ff9b1219 */ /* 0x008fe20000011698 */
[----:B------:R-:W-:Y:S01]  /*8240*/  FMUL.FTZ R153, R166, UR7 ;  /* 0x00000007a6997c20 */ /* 0x000fe20008410000 */
[----:B------:R-:W-:Y:S01]  /*8250*/  FMUL.FTZ R166, R175, UR7 ;  /* 0x00000007afa67c20 */ /* 0x000fe20008410000 */
[C---:B------:R-:W-:Y:S01]  /*8260*/  R2UR UR10, R204.reuse ;  /* 0x00000000cc0a72ca */ /* 0x040fe200000e0000 */
[----:B------:R-:W-:Y:S01]  /*8270*/  VIADD R207, R204, 0x80 ;  /* 0x00000080cccf7836 */ /* 0x000fe20000000000 */
[----:B------:R-:W3:Y:S02]  /*8280*/  SHFL.IDX PT, R163, R155, 0x1, 0x1c1f ;  /* 0x003c1f009ba37f89 */ /* 0x000ee400000e0000 */
[----:B------:R-:W1:Y:S02]  /*8290*/  MUFU.TANH R154, R154 ;  /* 0x0000009a009a7308 */ /* 0x000e640000002400 */
[----:B------:R-:W1:Y:S06]  /*82a0*/  SHFL.IDX PT, R155, R155, RZ, 0x1c1f ;  /* 0x001c1fff9b9b7589 */ /* 0x000e6c00000e0000 */
[----:B------:R-:W1:Y:S08]  /*82b0*/  MUFU.TANH R153, R153 ;  /* 0x0000009900997308 */ /* 0x000e700000002400 */
[----:B------:R-:W1:Y:S01]  /*82c0*/  MUFU.TANH R158, R158 ;  /* 0x0000009e009e7308 */ /* 0x000e620000002400 */
[----:B---3--:R-:W-:Y:S01]  /*82d0*/  IADD3 R152, R163, -UR5, R156 ;  /* 0x80000005a3987c10 */ /* 0x008fe2000fffe09c */
[----:B------:R-:W-:-:S06]  /*82e0*/  FMUL.FTZ R163, R174, UR7 ;  /* 0x00000007aea37c20 */ /* 0x000fcc0008410000 */
[----:B------:R-:W3:Y:S01]  /*82f0*/  MUFU.TANH R170, R170 ;  /* 0x000000aa00aa7308 */ /* 0x000ee20000002400 */
[C---:B------:R-:W-:Y:S02]  /*8300*/  ISETP.GT.AND P1, PT, R152.reuse, RZ, PT ;  /* 0x000000ff9800720c */ /* 0x040fe40003f24270 */
[C---:B------:R-:W-:Y:S02]  /*8310*/  ISETP.GT.AND P2, PT, R152.reuse, 0x1, PT ;  /* 0x000000019800780c */ /* 0x040fe40003f44270 */
[----:B0-----:R-:W-:Y:S02]  /*8320*/  FSEL R162, R7, -INF , P1 ;  /* 0xff80000007a27808 */ /* 0x001fe40000800000 */
[----:B------:R-:W-:Y:S01]  /*8330*/  ISETP.GT.AND P1, PT, R152, 0x8, PT ;  /* 0x000000089800780c */ /* 0x000fe20003f24270 */
[----:B------:R-:W0:Y:S01]  /*8340*/  MUFU.TANH R167, R167 ;  /* 0x000000a700a77308 */ /* 0x000e220000002400 */
[----:B--2---:R-:W-:Y:S02]  /*8350*/  FSEL R12, R12, -INF , P2 ;  /* 0xff8000000c0c7808 */ /* 0x004fe40001000000 */
[----:B------:R-:W-:-:S02]  /*8360*/  FMNMX.FTZ R7, R162, R11, !PT ;  /* 0x0000000ba2077209 */ /* 0x000fc40007810000 */
[----:B------:R-:W-:Y:S02]  /*8370*/  ISETP.GT.AND P2, PT, R152, 0x9, PT ;  /* 0x000000099800780c */ /* 0x000fe40003f44270 */
[----:B----4-:R-:W-:Y:S01]  /*8380*/  FSEL R14, R14, -INF , P1 ;  /* 0xff8000000e0e7808 */ /* 0x010fe20000800000 */
[----:B------:R-:W2:Y:S01]  /*8390*/  MUFU.TANH R163, R163 ;  /* 0x000000a300a37308 */ /* 0x000ea20000002400 */
[----:B------:R-:W-:Y:S01]  /*83a0*/  FMNMX.FTZ R159, R12, R7, !PT ;  /* 0x000000070c9f7209 */ /* 0x000fe20007810000 */
[----:B------:R-:W-:Y:S01]  /*83b0*/  FMUL.FTZ R7, R178, UR7 ;  /* 0x00000007b2077c20 */ /* 0x000fe20008410000 */
[----:B------:R-:W-:Y:S02]  /*83c0*/  ISETP.GT.AND P1, PT, R152, 0x10, PT ;  /* 0x000000109800780c */ /* 0x000fe40003f24270 */
[----:B-----5:R-:W-:Y:S02]  /*83d0*/  FSEL R21, R21, -INF , P2 ;  /* 0xff80000015157808 */ /* 0x020fe40001000000 */
[----:B------:R-:W-:Y:S01]  /*83e0*/  FMNMX.FTZ R174, R14, R159, !PT ;  /* 0x0000009f0eae7209 */ /* 0x000fe20007810000 */
[----:B------:R-:W4:Y:S01]  /*83f0*/  MUFU.TANH R166, R166 ;  /* 0x000000a600a67308 */ /* 0x000f220000002400 */
[----:B------:R-:W-:-:S02]  /*8400*/  ISETP.GT.AND P2, PT, R152, 0x11, PT ;  /* 0x000000119800780c */ /* 0x000fc40003f44270 */
[----:B-1----:R-:W-:Y:S02]  /*8410*/  FSEL R20, R20, -INF , P1 ;  /* 0xff80000014147808 */ /* 0x002fe40000800000 */
[----:B------:R-:W-:Y:S02]  /*8420*/  FMNMX.FTZ R159, R21, R174, !PT ;  /* 0x000000ae159f7209 */ /* 0x000fe40007810000 */
[----:B------:R-:W-:Y:S01]  /*8430*/  ISETP.GT.AND P1, PT, R152, 0x18, PT ;  /* 0x000000189800780c */ /* 0x000fe20003f24270 */
[----:B------:R-:W1:Y:S01]  /*8440*/  MUFU.TANH R7, R7 ;  /* 0x0000000700077308 */ /* 0x000e620000002400 */
[----:B------:R-:W-:Y:S02]  /*8450*/  FSEL R175, R154, -INF , P2 ;  /* 0xff8000009aaf7808 */ /* 0x000fe40001000000 */
[----:B------:R-:W-:Y:S02]  /*8460*/  FMNMX.FTZ R174, R20, R159, !PT ;  /* 0x0000009f14ae7209 */ /* 0x000fe40007810000 */
[----:B------:R-:W-:-:S02]  /*8470*/  ISETP.GT.AND P2, PT, R152, 0x19, PT ;  /* 0x000000199800780c */ /* 0x000fc40003f44270 */
[----:B------:R-:W-:Y:S01]  /*8480*/  FSEL R171, R153, -INF , P1 ;  /* 0xff80000099ab7808 */ /* 0x000fe20000800000 */
[----:B------:R-:W5:Y:S01]  /*8490*/  MUFU.TANH R154, R179 ;  /* 0x000000b3009a7308 */ /* 0x000f620000002400 */
[----:B------:R-:W-:Y:S02]  /*84a0*/  FMNMX.FTZ R178, R175, R174, !PT ;  /* 0x000000aeafb27209 */ /* 0x000fe40007810000 */
[----:B------:R-:W-:Y:S02]  /*84b0*/  ISETP.GT.AND P1, PT, R152, 0x20, PT ;  /* 0x000000209800780c */ /* 0x000fe40003f24270 */
[----:B------:R-:W-:Y:S02]  /*84c0*/  FSEL R174, R158, -INF , P2 ;  /* 0xff8000009eae7808 */ /* 0x000fe40001000000 */
[----:B------:R-:W-:Y:S01]  /*84d0*/  FMNMX.FTZ R153, R171, R178, !PT ;  /* 0x000000b2ab997209 */ /* 0x000fe20007810000 */
[----:B------:R-:W5:Y:S01]  /*84e0*/  MUFU.TANH R182, R182 ;  /* 0x000000b600b67308 */ /* 0x000f620000002400 */
[----:B------:R-:W-:-:S02]  /*84f0*/  ISETP.GT.AND P2, PT, R152, 0x21, PT ;  /* 0x000000219800780c */ /* 0x000fc40003f44270 */
[----:B---3--:R-:W-:Y:S02]  /*8500*/  FSEL R170, R170, -INF , P1 ;  /* 0xff800000aaaa7808 */ /* 0x008fe40000800000 */
[----:B------:R-:W-:Y:S02]  /*8510*/  FMNMX.FTZ R153, R174, R153, !PT ;  /* 0x00000099ae997209 */ /* 0x000fe40007810000 */
[----:B------:R-:W-:Y:S01]  /*8520*/  ISETP.GT.AND P1, PT, R152, 0x28, PT ;  /* 0x000000289800780c */ /* 0x000fe20003f24270 */
[----:B------:R-:W3:Y:S01]  /*8530*/  MUFU.TANH R183, R183 ;  /* 0x000000b700b77308 */ /* 0x000ee20000002400 */
[----:B0-----:R-:W-:Y:S02]  /*8540*/  FSEL R167, R167, -INF , P2 ;  /* 0xff800000a7a77808 */ /* 0x001fe40001000000 */
[----:B------:R-:W-:Y:S02]  /*8550*/  FMNMX.FTZ R158, R170, R153, !PT ;  /* 0x00000099aa9e7209 */ /* 0x000fe40007810000 */
[----:B------:R-:W-:-:S02]  /*8560*/  ISETP.GT.AND P2, PT, R152, 0x29, PT ;  /* 0x000000299800780c */ /* 0x000fc40003f44270 */
[----:B--2---:R-:W-:Y:S01]  /*8570*/  FSEL R163, R163, -INF , P1 ;  /* 0xff800000a3a37808 */ /* 0x004fe20000800000 */
[----:B------:R-:W0:Y:S01]  /*8580*/  MUFU.TANH R8, R8 ;  /* 0x0000000800087308 */ /* 0x000e220000002400 */
[----:B------:R-:W-:Y:S02]  /*8590*/  FMNMX.FTZ R158, R167, R158, !PT ;  /* 0x0000009ea79e7209 */ /* 0x000fe40007810000 */
[----:B------:R-:W-:Y:S02]  /*85a0*/  ISETP.GT.AND P1, PT, R152, 0x30, PT ;  /* 0x000000309800780c */ /* 0x000fe40003f24270 */
[----:B----4-:R-:W-:Y:S02]  /*85b0*/  FSEL R166, R166, -INF , P2 ;  /* 0xff800000a6a67808 */ /* 0x010fe40001000000 */
[----:B------:R-:W-:Y:S01]  /*85c0*/  FMNMX.FTZ R153, R163, R158, !PT ;  /* 0x0000009ea3997209 */ /* 0x000fe20007810000 */
[----:B------:R-:W2:Y:S01]  /*85d0*/  MUFU.TANH R198, R198 ;  /* 0x000000c600c67308 */ /* 0x000ea20000002400 */
[----:B------:R-:W-:-:S02]  /*85e0*/  ISETP.GT.AND P2, PT, R152, 0x31, PT ;  /* 0x000000319800780c */ /* 0x000fc40003f44270 */
[----:B-1----:R-:W-:Y:S02]  /*85f0*/  FSEL R7, R7, -INF , P1 ;  /* 0xff80000007077808 */ /* 0x002fe40000800000 */
[----:B------:R-:W-:Y:S02]  /*8600*/  FMNMX.FTZ R158, R166, R153, !PT ;  /* 0x00000099a69e7209 */ /* 0x000fe40007810000 */
[----:B------:R-:W-:Y:S01]  /*8610*/  ISETP.GT.AND P1, PT, R152, 0x38, PT ;  /* 0x000000389800780c */ /* 0x000fe20003f24270 */
[----:B------:R-:W1:Y:S01]  /*8620*/  MUFU.TANH R15, R15 ;  /* 0x0000000f000f7308 */ /* 0x000e620000002400 */
[----:B-----5:R-:W-:Y:S02]  /*8630*/  FSEL R154, R154, -INF , P2 ;  /* 0xff8000009a9a7808 */ /* 0x020fe40001000000 */
[----:B------:R-:W-:Y:S02]  /*8640*/  FMNMX.FTZ R153, R7, R158, !PT ;  /* 0x0000009e07997209 */ /* 0x000fe40007810000 */
[----:B------:R-:W-:-:S02]  /*8650*/  ISETP.GT.AND P2, PT, R152, 0x39, PT ;  /* 0x000000399800780c */ /* 0x000fc40003f44270 */
[----:B------:R-:W-:Y:S01]  /*8660*/  FSEL R152, R182, -INF , P1 ;  /* 0xff800000b6987808 */ /* 0x000fe20000800000 */
[----:B------:R-:W4:Y:S01]  /*8670*/  MUFU.TANH R197, R197 ;  /* 0x000000c500c57308 */ /* 0x000f220000002400 */
[----:B------:R-:W-:Y:S02]  /*8680*/  FMNMX.FTZ R159, R154, R153, !PT ;  /* 0x000000999a9f7209 */ /* 0x000fe40007810000 */
[----:B---3--:R-:W-:Y:S02]  /*8690*/  FSEL R153, R183, -INF , P2 ;  /* 0xff800000b7997808 */ /* 0x008fe40001000000 */
[----:B------:R-:W-:Y:S01]  /*86a0*/  FMNMX.FTZ R158, R152, R159, !PT ;  /* 0x0000009f989e7209 */ /* 0x000fe20007810000 */
[----:B------:R-:W-:Y:S01]  /*86b0*/  FMUL.FTZ R159, R168, UR7 ;  /* 0x00000007a89f7c20 */ /* 0x000fe20008410000 */
[----:B------:R-:W-:Y:S01]  /*86c0*/  IADD3 R168, R155, -UR5, R156 ;  /* 0x800000059ba87c10 */ /* 0x000fe2000fffe09c */
[----:B------:R-:W3:Y:S01]  /*86d0*/  MUFU.TANH R196, R196 ;  /* 0x000000c400c47308 */ /* 0x000ee20000002400 */
[----:B------:R-:W-:Y:S01]  /*86e0*/  FMNMX.FTZ R178, R153, R158, !PT ;  /* 0x0000009e99b27209 */ /* 0x000fe20007810000 */
[----:B------:R-:W-:Y:S01]  /*86f0*/  FMUL.FTZ R158, R165, UR7 ;  /* 0x00000007a59e7c20 */ /* 0x000fe20008410000 */
[----:B------:R-:W-:-:S02]  /*8700*/  ISETP.GT.AND P1, PT, R168, RZ, PT ;  /* 0x000000ffa800720c */ /* 0x000fc40003f24270 */
[----:B------:R-:W-:Y:S01]  /*8710*/  ISETP.GT.AND P2, PT, R168, 0x1, PT ;  /* 0x00000001a800780c */ /* 0x000fe20003f44270 */
[----:B------:R-:W5:Y:S01]  /*8720*/  SHFL.BFLY PT, R179, R178, 0x2, 0x1f ;  /* 0x0c401f00b2b37f89 */ /* 0x000f6200000e0000 */
[----:B0-----:R-:W-:Y:S01]  /*8730*/  FSEL R183, R8, -INF , P1 ;  /* 0xff80000008b77808 */ /* 0x001fe20000800000 */
[----:B------:R-:W-:Y:S01]  /*8740*/  MUFU.TANH R157, R157 ;  /* 0x0000009d009d7308 */ /* 0x000fe20000002400 */
[----:B------:R-:W-:Y:S02]  /*8750*/  ISETP.GT.AND P1, PT, R168, 0x8, PT ;  /* 0x00000008a800780c */ /* 0x000fe40003f24270 */
[----:B--2---:R-:W-:Y:S02]  /*8760*/  FSEL R198, R198, -INF , P2 ;  /* 0xff800000c6c67808 */ /* 0x004fe40001000000 */
[----:B------:R-:W-:Y:S02]  /*8770*/  FMNMX.FTZ R155, R183, R10, !PT ;  /* 0x0000000ab79b7209 */ /* 0x000fe40007810000 */
[----:B------:R-:W-:Y:S01]  /*8780*/  ISETP.GT.AND P2, PT, R168, 0x9, PT ;  /* 0x00000009a800780c */ /* 0x000fe20003f44270 */
[----:B------:R-:W0:Y:S01]  /*8790*/  MUFU.TANH R164, R164 ;  /* 0x000000a400a47308 */ /* 0x000e220000002400 */
[----:B-1----:R-:W-:-:S02]  /*87a0*/  FSEL R182, R15, -INF , P1 ;  /* 0xff8000000fb67808 */ /* 0x002fc40000800000 */
[----:B------:R-:W-:Y:S02]  /*87b0*/  FMNMX.FTZ R155, R198, R155, !PT ;  /* 0x0000009bc69b7209 */ /* 0x000fe40007810000 */
[----:B------:R-:W-:Y:S02]  /*87c0*/  ISETP.GT.AND P1, PT, R168, 0x10, PT ;  /* 0x00000010a800780c */ /* 0x000fe40003f24270 */
[----:B----4-:R-:W-:Y:S01]  /*87d0*/  FSEL R197, R197, -INF , P2 ;  /* 0xff800000c5c57808 */ /* 0x010fe20001000000 */
[----:B------:R-:W1:Y:S01]  /*87e0*/  MUFU.TANH R158, R158 ;  /* 0x0000009e009e7308 */ /* 0x000e620000002400 */
[----:B------:R-:W-:Y:S02]  /*87f0*/  FMNMX.FTZ R8, R182, R155, !PT ;  /* 0x0000009bb6087209 */ /* 0x000fe40007810000 */
[----:B------:R-:W-:Y:S02]  /*8800*/  ISETP.GT.AND P2, PT, R168, 0x11, PT ;  /* 0x00000011a800780c */ /* 0x000fe40003f44270 */
[----:B---3--:R-:W-:-:S02]  /*8810*/  FSEL R196, R196, -INF , P1 ;  /* 0xff800000c4c47808 */ /* 0x008fc40000800000 */
[----:B-----5:R-:W-:Y:S01]  /*8820*/  FMNMX.FTZ R165, R178, R179, !PT ;  /* 0x000000b3b2a57209 */ /* 0x020fe20007810000 */
[----:B------:R-:W2:Y:S01]  /*8830*/  MUFU.TANH R159, R159 ;  /* 0x0000009f009f7308 */ /* 0x000ea20000002400 */
[----:B------:R-:W-:Y:S02]  /*8840*/  FMNMX.FTZ R155, R197, R8, !PT ;  /* 0x00000008c59b7209 */ /* 0x000fe40007810000 */
[C---:B------:R-:W-:Y:S01]  /*8850*/  ISETP.GT.AND P1, PT, R168.reuse, 0x18, PT ;  /* 0x00000018a800780c */ /* 0x040fe20003f24270 */
[----:B------:R-:W3:Y:S01]  /*8860*/  SHFL.BFLY PT, R156, R165, 0x1, 0x1f ;  /* 0x0c201f00a59c7f89 */ /* 0x000ee200000e0000 */
[----:B------:R-:W-:Y:S02]  /*8870*/  ISETP.GT.AND P3, PT, R168, 0x28, PT ;  /* 0x00000028a800780c */ /* 0x000fe40003f64270 */
[----:B0-----:R-:W-:Y:S01]  /*8880*/  FSEL R164, R164, -INF , P1 ;  /* 0xff800000a4a47808 */ /* 0x001fe20000800000 */
[----:B------:R-:W0:Y:S01]  /*8890*/  MUFU.TANH R160, R160 ;  /* 0x000000a000a07308 */ /* 0x000e220000002400 */
[----:B------:R-:W-:-:S02]  /*88a0*/  ISETP.GT.AND P1, PT, R168, 0x20, PT ;  /* 0x00000020a800780c */ /* 0x000fc40003f24270 */
[----:B------:R-:W-:-:S05]  /*88b0*/  ISETP.GT.AND P4, PT, R168, 0x29, PT ;  /* 0x00000029a800780c */ /* 0x000fca0003f84270 */
[----:B------:R-:W4:Y:S08]  /*88c0*/  MUFU.TANH R161, R161 ;  /* 0x000000a100a17308 */ /* 0x000f300000002400 */
[----:B------:R-:W5:Y:S01]  /*88d0*/  MUFU.TANH R169, R169 ;  /* 0x000000a900a97308 */ /* 0x000f620000002400 */
[----:B---3--:R-:W-:Y:S02]  /*88e0*/  FMNMX.FTZ R8, R165, R156, !PT ;  /* 0x0000009ca5087209 */ /* 0x008fe40007810000 */
[----:B------:R-:W-:-:S02]  /*88f0*/  FSEL R165, R157, -INF , P2 ;  /* 0xff8000009da57808 */ /* 0x000fc40001000000 */
[----:B------:R-:W-:-:S03]  /*8900*/  FMNMX.FTZ R156, R196, R155, !PT ;  /* 0x0000009bc49c7209 */ /* 0x000fc60007810000 */
[----:B------:R-:W3:Y:S01]  /*8910*/  MUFU.TANH R172, R172 ;  /* 0x000000ac00ac7308 */ /* 0x000ee20000002400 */
[----:B------:R-:W-:Y:S01]  /*8920*/  ISETP.GT.AND P2, PT, R168, 0x19, PT ;  /* 0x00000019a800780c */ /* 0x000fe20003f44270 */
[----:B------:R-:W-:Y:S01]  /*8930*/  FMUL.FTZ R179, R8, UR4 ;  /* 0x0000000408b37c20 */ /* 0x000fe20008410000 */
[----:B------:R-:W-:Y:S02]  /*8940*/  FMNMX.FTZ R157, R165, R156, !PT ;  /* 0x0000009ca59d7209 */ /* 0x000fe40007810000 */
[----:B-1----:R-:W-:Y:S02]  /*8950*/  FSEL R155, R158, -INF , P2 ;  /* 0xff8000009e9b7808 */ /* 0x002fe40001000000 */
[----:B------:R-:W-:Y:S01]  /*8960*/  FMNMX.FTZ R158, R164, R157, !PT ;  /* 0x0000009da49e7209 */ /* 0x000fe20007810000 */
[----:B------:R-:W1:Y:S01]  /*8970*/  MUFU.TANH R15, R177 ;  /* 0x000000b1000f7308 */ /* 0x000e620000002400 */
[----:B------:R-:W-:Y:S02]  /*8980*/  ISETP.GT.AND P2, PT, R168, 0x21, PT ;  /* 0x00000021a800780c */ /* 0x000fe40003f44270 */
[----:B--2---:R-:W-:-:S02]  /*8990*/  FSEL R156, R159, -INF , P1 ;  /* 0xff8000009f9c7808 */ /* 0x004fc40000800000 */
[----:B------:R-:W-:Y:S02]  /*89a0*/  FMNMX.FTZ R159, R155, R158, !PT ;  /* 0x0000009e9b9f7209 */ /* 0x000fe40007810000 */
[----:B0-----:R-:W-:Y:S01]  /*89b0*/  FSEL R157, R160, -INF , P2 ;  /* 0xff800000a09d7808 */ /* 0x001fe20001000000 */
[----:B------:R-:W0:Y:S01]  /*89c0*/  MUFU.TANH R173, R173 ;  /* 0x000000ad00ad7308 */ /* 0x000e220000002400 */
[----:B------:R-:W-:Y:S02]  /*89d0*/  FMNMX.FTZ R160, R156, R159, !PT ;  /* 0x0000009f9ca07209 */ /* 0x000fe40007810000 */
[----:B----4-:R-:W-:Y:S02]  /*89e0*/  FSEL R158, R161, -INF , P3 ;  /* 0xff800000a19e7808 */ /* 0x010fe40001800000 */
[----:B------:R-:W-:Y:S02]  /*89f0*/  FMNMX.FTZ R161, R157, R160, !PT ;  /* 0x000000a09da17209 */ /* 0x000fe40007810000 */
[----:B------:R-:W-:Y:S01]  /*8a00*/  ISETP.GT.AND P2, PT, R168, 0x30, PT ;  /* 0x00000030a800780c */ /* 0x000fe20003f44270 */
[----:B------:R-:W2:Y:S01]  /*8a10*/  MUFU.TANH R180, R181 ;  /* 0x000000b500b47308 */ /* 0x000ea20000002400 */
[----:B-----5:R-:W-:-:S02]  /*8a20*/  FSEL R159, R169, -INF , P4 ;  /* 0xff800000a99f7808 */ /* 0x020fc40002000000 */
[----:B------:R-:W-:Y:S02]  /*8a30*/  FMNMX.FTZ R176, R158, R161, !PT ;  /* 0x000000a19eb07209 */ /* 0x000fe40007810000 */
[----:B------:R-:W-:Y:S02]  /*8a40*/  FSETP.NEU.FTZ.AND P1, PT, R8, -INF , PT ;  /* 0xff8000000800780b */ /* 0x000fe40003f3d000 */
[----:B------:R-:W-:Y:S02]  /*8a50*/  ISETP.GT.AND P3, PT, R168, 0x31, PT ;  /* 0x00000031a800780c */ /* 0x000fe40003f64270 */
[----:B---3--:R-:W-:Y:S02]  /*8a60*/  FSEL R160, R172, -INF , P2 ;  /* 0xff800000aca07808 */ /* 0x008fe40001000000 */
[----:B------:R-:W-:Y:S02]  /*8a70*/  FMNMX.FTZ R169, R159, R176, !PT ;  /* 0x000000b09fa97209 */ /* 0x000fe40007810000 */
[----:B------:R-:W-:-:S02]  /*8a80*/  FSEL R179, R179, RZ, P1 ;  /* 0x000000ffb3b37208 */ /* 0x000fc40000800000 */
[----:B------:R-:W-:Y:S02]  /*8a90*/  ISETP.GT.AND P2, PT, R168, 0x38, PT ;  /* 0x00000038a800780c */ /* 0x000fe40003f44270 */
[----:B-1----:R-:W-:Y:S01]  /*8aa0*/  FSEL R161, R15, -INF , P3 ;  /* 0xff8000000fa17808 */ /* 0x002fe20001800000 */
[--C-:B------:R-:W-:Y:S01]  /*8ab0*/  FFMA.FTZ R177, R162, UR4, -R179.reuse ;  /* 0x00000004a2b17c23 */ /* 0x100fe200080108b3 */
[----:B------:R-:W-:Y:S01]  /*8ac0*/  FMNMX.FTZ R172, R160, R169, !PT ;  /* 0x000000a9a0ac7209 */ /* 0x000fe20007810000 */
[--C-:B------:R-:W-:Y:S01]  /*8ad0*/  FFMA.FTZ R12, R12, UR4, -R179.reuse ;  /* 0x000000040c0c7c23 */ /* 0x100fe200080108b3 */
[----:B------:R-:W-:Y:S01]  /*8ae0*/  ISETP.GT.AND P3, PT, R168, 0x39, PT ;  /* 0x00000039a800780c */ /* 0x000fe20003f64270 */
[----:B------:R1:W-:Y:S01]  /*8af0*/  MUFU.EX2 R15, R177 ;  /* 0x000000b1000f7308 */ /* 0x0003e20000000800 */
[----:B0-----:R-:W-:Y:S01]  /*8b00*/  FSEL R162, R173, -INF , P2 ;  /* 0xff800000ada27808 */ /* 0x001fe20001000000 */
[--C-:B------:R-:W-:Y:S01]  /*8b10*/  FFMA.FTZ R168, R171, UR4, -R179.reuse ;  /* 0x00000004aba87c23 */ /* 0x100fe200080108b3 */
[----:B------:R-:W-:Y:S01]  /*8b20*/  FMNMX.FTZ R169, R161, R172, !PT ;  /* 0x000000aca1a97209 */ /* 0x000fe20007810000 */
[--C-:B------:R-:W-:Y:S01]  /*8b30*/  FFMA.FTZ R171, R174, UR4, -R179.reuse ;  /* 0x00000004aeab7c23 */ /* 0x100fe200080108b3 */
[----:B--2---:R-:W-:Y:S01]  /*8b40*/  FSEL R180, R180, -INF , P3 ;  /* 0xff800000b4b47808 */ /* 0x004fe20001800000 */
        /* <DEDUP_REMOVED lines=11> */
[----:B------:R-:W-:Y:S08]  /*8c00*/  MUFU.EX2 R12, R12 ;  /* 0x0000000c000c7308 */ /* 0x000ff00000000800 */
[----:B------:R-:W-:Y:S08]  /*8c10*/  MUFU.EX2 R14, R14 ;  /* 0x0000000e000e7308 */ /* 0x000ff00000000800 */
[----:B------:R-:W-:Y:S01]  /*8c20*/  MUFU.EX2 R21, R21 ;  /* 0x0000001500157308 */ /* 0x000fe20000000800 */
[----:B0-----:R-:W-:Y:S01]  /*8c30*/  FMNMX.FTZ R176, R172, R173, !PT ;  /* 0x000000adacb07209 */ /* 0x001fe20007810000 */
[--C-:B------:R-:W-:Y:S01]  /*8c40*/  FFMA.FTZ R173, R167, UR4, -R179.reuse ;  /* 0x00000004a7ad7c23 */ /* 0x100fe200080108b3 */
[----:B------:R-:W-:-:S05]  /*8c50*/  FFMA.FTZ R172, R163, UR4, -R179 ;  /* 0x00000004a3ac7c23 */ /* 0x000fca00080108b3 */
[----:B------:R-:W-:Y:S01]  /*8c60*/  MUFU.EX2 R20, R20 ;  /* 0x0000001400147308 */ /* 0x000fe20000000800 */
[----:B-1----:R-:W0:Y:S07]  /*8c70*/  SHFL.BFLY PT, R177, R176, 0x1, 0x1f ;  /* 0x0c201f00b0b17f89 */ /* 0x002e2e00000e0000 */
[----:B------:R-:W-:Y:S08]  /*8c80*/  MUFU.EX2 R169, R169 ;  /* 0x000000a900a97308 */ /* 0x000ff00000000800 */
[----:B------:R-:W-:Y:S08]  /*8c90*/  MUFU.EX2 R168, R168 ;  /* 0x000000a800a87308 */ /* 0x000ff00000000800 */
[----:B------:R-:W-:Y:S01]  /*8ca0*/  MUFU.EX2 R171, R171 ;  /* 0x000000ab00ab7308 */ /* 0x000fe20000000800 */
[----:B0-----:R-:W-:Y:S01]  /*8cb0*/  FMNMX.FTZ R7, R176, R177, !PT ;  /* 0x000000b1b0077209 */ /* 0x001fe20007810000 */
[--C-:B------:R-:W-:Y:S01]  /*8cc0*/  FFMA.FTZ R176, R152, UR4, -R179.reuse ;  /* 0x0000000498b07c23 */ /* 0x100fe200080108b3 */
[----:B------:R-:W-:-:S02]  /*8cd0*/  FFMA.FTZ R179, R153, UR4, -R179 ;  /* 0x0000000499b37c23 */ /* 0x000fc400080108b3 */
[C---:B------:R-:W-:Y:S01]  /*8ce0*/  FSETP.NEU.FTZ.AND P2, PT, R7.reuse, -INF , PT ;  /* 0xff8000000700780b */ /* 0x040fe20003f5d000 */
[----:B------:R-:W-:Y:S02]  /*8cf0*/  FMUL.FTZ R152, R7, UR4 ;  /* 0x0000000407987c20 */ /* 0x000fe40008410000 */
[----:B------:R0:W-:Y:S03]  /*8d00*/  MUFU.EX2 R177, R154 ;  /* 0x0000009a00b17308 */ /* 0x0001e60000000800 */
[----:B------:R-:W-:Y:S02]  /*8d10*/  FSEL R153, R152, RZ, P2 ;  /* 0x000000ff98997208 */ /* 0x000fe40001000000 */
[----:B------:R-:W-:-:S03]  /*8d20*/  FSEL R152, R8, RZ, P1 ;  /* 0x000000ff08987208 */ /* 0x000fc60000800000 */
[----:B------:R-:W-:Y:S01]  /*8d30*/  MUFU.EX2 R170, R170 ;  /* 0x000000aa00aa7308 */ /* 0x000fe20000000800 */
[--C-:B------:R-:W-:Y:S01]  /*8d40*/  FFMA.FTZ R199, R155, UR4, -R153.reuse ;  /* 0x000000049bc77c23 */ /* 0x100fe20008010899 */
[----:B------:R-:W-:Y:S01]  /*8d50*/  FSEL R155, R7, RZ, P2 ;  /* 0x000000ff079b7208 */ /* 0x000fe20001000000 */
[----:B------:R-:W-:Y:S01]  /*8d60*/  FFMA.FTZ R201, R157, UR4, -R153 ;  /* 0x000000049dc97c23 */ /* 0x000fe20008010899 */
[----:B------:R-:W-:Y:S02]  /*8d70*/  IMAD.MOV R157, RZ, RZ, -R184 ;  /* 0x000000ffff9d7224 */ /* 0x000fe400078e0ab8 */
[----:B------:R-:W-:Y:S01]  /*8d80*/  FADD.FTZ R152, -R152, R11 ;  /* 0x0000000b98987221 */ /* 0x000fe20000010100 */
[--C-:B------:R-:W-:Y:S01]  /*8d90*/  FFMA.FTZ R200, R156, UR4, -R153.reuse ;  /* 0x000000049cc87c23 */ /* 0x100fe20008010899 */
[----:B------:R-:W-:Y:S01]  /*8da0*/  FADD.FTZ R155, -R155, R10 ;  /* 0x0000000a9b9b7221 */ /* 0x000fe20000010100 */
[----:B------:R-:W-:Y:S01]  /*8db0*/  FFMA.FTZ R178, R183, UR4, -R153 ;  /* 0x00000004b7b27c23 */ /* 0x000fe20008010899 */
[----:B------:R-:W-:Y:S01]  /*8dc0*/  ISETP.NE.AND P1, PT, R18, R157, PT ;  /* 0x0000009d1200720c */ /* 0x000fe20003f25270 */
[----:B0-----:R-:W-:Y:S01]  /*8dd0*/  FMUL.FTZ R154, R152, UR4 ;  /* 0x00000004989a7c20 */ /* 0x001fe20008410000 */
[----:B------:R-:W-:Y:S01]  /*8de0*/  FMUL.FTZ R155, R155, UR4 ;  /* 0x000000049b9b7c20 */ /* 0x000fe20008410000 */
[----:B------:R-:W-:-:S02]  /*8df0*/  VIADD R152, R9, 0x38840 ;  /* 0x0003884009987836 */ /* 0x000fc40000000000 */
[--C-:B------:R-:W-:Y:S01]  /*8e00*/  FFMA.FTZ R181, R198, UR4, -R153.reuse ;  /* 0x00000004c6b57c23 */ /* 0x100fe20008010899 */
[----:B------:R-:W0:Y:S01]  /*8e10*/  MUFU.EX2 R10, R154 ;  /* 0x0000009a000a7308 */ /* 0x000e220000000800 */
[--C-:B------:R-:W-:Y:S01]  /*8e20*/  FFMA.FTZ R182, R182, UR4, -R153.reuse ;  /* 0x00000004b6b67c23 */ /* 0x100fe20008010899 */
[--C-:B------:R-:W-:Y:S01]  /*8e30*/  FFMA.FTZ R183, R197, UR4, -R153.reuse ;  /* 0x00000004c5b77c23 */ /* 0x100fe20008010899 */
[----:B------:R-:W-:Y:S01]  /*8e40*/  PRMT R152, R219, 0x654, R152 ;  /* 0x00000654db987816 */ /* 0x000fe20000000098 */
[--C-:B------:R-:W-:Y:S01]  /*8e50*/  FFMA.FTZ R196, R196, UR4, -R153.reuse ;  /* 0x00000004c4c47c23 */ /* 0x100fe20008010899 */
[--C-:B------:R-:W-:Y:S01]  /*8e60*/  FFMA.FTZ R197, R165, UR4, -R153.reuse ;  /* 0x00000004a5c57c23 */ /* 0x100fe20008010899 */
[--C-:B------:R-:W-:Y:S01]  /*8e70*/  FFMA.FTZ R198, R164, UR4, -R153.reuse ;  /* 0x00000004a4c67c23 */ /* 0x100fe20008010899 */
[----:B------:R-:W-:Y:S01]  /*8e80*/  FFMA.FTZ R202, R158, UR4, -R153 ;  /* 0x000000049eca7c23 */ /* 0x000fe20008010899 */
[----:B------:R1:W2:Y:S01]  /*8e90*/  MUFU.EX2 R205, R155 ;  /* 0x0000009b00cd7308 */ /* 0x0002a20000000800 */
[----:B------:R-:W-:-:S02]  /*8ea0*/  @!P1 IMAD R156, R13, 0x40, R22 ;  /* 0x000000400d9c9824 */ /* 0x000fc400078e0216 */
[--C-:B------:R-:W-:Y:S01]  /*8eb0*/  FFMA.FTZ R203, R159, UR4, -R153.reuse ;  /* 0x000000049fcb7c23 */ /* 0x100fe20008010899 */
[----:B------:R3:W-:Y:S01]  /*8ec0*/  SYNCS.ARRIVE.TRANS64.RED.A1T0 RZ, [R152+URZ], RZ ;  /* 0x000000ff98ff79a7 */ /* 0x0007e2000810043f */
[----:B------:R-:W-:Y:S01]  /*8ed0*/  FFMA.FTZ R206, R161, UR4, -R153 ;  /* 0x00000004a1ce7c23 */ /* 0x000fe20008010899 */
[----:B------:R-:W-:Y:S02]  /*8ee0*/  @!P1 IMAD R156, R156, 0x4, R17 ;  /* 0x000000049c9c9824 */ /* 0x000fe400078e0211 */
[--C-:B------:R-:W-:Y:S01]  /*8ef0*/  FFMA.FTZ R13, R162, UR4, -R153.reuse ;  /* 0x00000004a20d7c23 */ /* 0x100fe20008010899 */
[--C-:B------:R-:W-:Y:S01]  /*8f00*/  FFMA.FTZ R180, R180, UR4, -R153.reuse ;  /* 0x00000004b4b47c23 */ /* 0x100fe20008010899 */
[----:B------:R-:W-:Y:S01]  /*8f10*/  FFMA.FTZ R160, R160, UR4, -R153 ;  /* 0x00000004a0a07c23 */ /* 0x000fe20008010899 */
[----:B------:R-:W-:Y:S01]  /*8f20*/  MUFU.EX2 R178, R178 ;  /* 0x000000b200b27308 */ /* 0x000fe20000000800 */
[----:B0-----:R-:W-:Y:S01]  /*8f30*/  @!P1 STS [R156+0x38420], R10 ;  /* 0x0384200a9c009388 */ /* 0x001fe20000000800 */
[----:B------:R-:W-:Y:S01]  /*8f40*/  F2FP.BF16.F32.PACK_AB R153, R12, R15 ;  /* 0x0000000f0c99723e */ /* 0x000fe200000010ff */
[----:B------:R-:W-:Y:S01]  /*8f50*/  FMUL.FTZ R26, R26, R10 ;  /* 0x0000000a1a1a7220 */ /* 0x000fe20000410000 */
[----:B-1----:R-:W-:Y:S01]  /*8f60*/  F2FP.BF16.F32.PACK_AB R155, R21, R14 ;  /* 0x0000000e159b723e */ /* 0x002fe200000010ff */
[----:B------:R-:W-:Y:S01]  /*8f70*/  FMUL.FTZ R27, R27, R10 ;  /* 0x0000000a1b1b7220 */ /* 0x000fe20000410000 */
[----:B------:R-:W-:Y:S01]  /*8f80*/  F2FP.BF16.F32.PACK_AB R157, R169, R20 ;  /* 0x00000014a99d723e */ /* 0x000fe200000010ff */
[----:B------:R-:W-:Y:S01]  /*8f90*/  FMUL.FTZ R30, R30, R10 ;  /* 0x0000000a1e1e7220 */ /* 0x000fe20000410000 */
[----:B--2---:R0:W-:Y:S01]  /*8fa0*/  @!P1 STS [R156+0x38400], R205 ;  /* 0x038400cd9c009388 */ /* 0x0041e20000000800 */
[----:B------:R-:W3:Y:S01]  /*8fb0*/  MUFU.EX2 R181, R181 ;  /* 0x000000b500b57308 */ /* 0x000ee20000000800 */
[----:B------:R-:W-:Y:S01]  /*8fc0*/  F2FP.BF16.F32.PACK_AB R159, R171, R168 ;  /* 0x000000a8ab9f723e */ /* 0x000fe200000010ff */
        /* <DEDUP_REMOVED lines=14> */
[----:B------:R-:W1:Y:S01]  /*90b0*/  MUFU.EX2 R183, R183 ;  /* 0x000000b700b77308 */ /* 0x000e620000000800 */
[----:B---3--:R-:W-:Y:S01]  /*90c0*/  F2FP.BF16.F32.PACK_AB R152, R181, R178 ;  /* 0x000000b2b598723e */ /* 0x008fe200000010ff */
        /* <DEDUP_REMOVED lines=44> */
[-C--:B------:R-:W-:Y:S01]  /*9390*/  FMUL.FTZ R76, R76, R205.reuse ;  /* 0x000000cd4c4c7220 */ /* 0x080fe20000410000 */
[-C--:B------:R-:W-:Y:S01]  /*93a0*/  FMUL.FTZ R77, R77, R205.reuse ;  /* 0x000000cd4d4d7220 */ /* 0x080fe20000410000 */
        /* <DEDUP_REMOVED lines=80> */
[----:B------:R-:W3:Y:S01]  /*98b0*/  MUFU.EX2 R206, R206 ;  /* 0x000000ce00ce7308 */ /* 0x000ee20000000800 */
[----:B--2---:R-:W-:Y:S01]  /*98c0*/  F2FP.BF16.F32.PACK_AB R160, R201, R200 ;  /* 0x000000c8c9a0723e */ /* 0x004fe200000010ff */
[-C--:B------:R-:W-:Y:S01]  /*98d0*/  FMUL.FTZ R144, R144, R205.reuse ;  /* 0x000000cd90907220 */ /* 0x080fe20000410000 */
[-C--:B------:R-:W-:Y:S01]  /*98e0*/  FMUL.FTZ R145, R145, R205.reuse ;  /* 0x000000cd91917220 */ /* 0x080fe20000410000 */
[-C--:B------:R-:W-:Y:S01]  /*98f0*/  FMUL.FTZ R146, R146, R10.reuse ;  /* 0x0000000a92927220 */ /* 0x080fe20000410000 */
[-C--:B------:R-:W-:Y:S01]  /*9900*/  FMUL.FTZ R147, R147, R10.reuse ;  /* 0x0000000a93937220 */ /* 0x080fe20000410000 */
[-C--:B------:R-:W-:Y:S01]  /*9910*/  FMUL.FTZ R148, R148, R205.reuse ;  /* 0x000000cd94947220 */ /* 0x080fe20000410000 */
[----:B------:R-:W-:Y:S01]  /*9920*/  FMUL.FTZ R149, R149, R205 ;  /* 0x000000cd95957220 */ /* 0x000fe20000410000 */
[----:B------:R-:W-:Y:S01]  /*9930*/  MUFU.EX2 R13, R13 ;  /* 0x0000000d000d7308 */ /* 0x000fe20000000800 */
[-C--:B------:R-:W-:Y:S01]  /*9940*/  FMUL.FTZ R150, R150, R10.reuse ;  /* 0x0000000a96967220 */ /* 0x080fe20000410000 */
[----:B------:R-:W-:Y:S01]  /*9950*/  FMUL.FTZ R151, R151, R10 ;  /* 0x0000000a97977220 */ /* 0x000fe20000410000 */
[----:B-1----:R-:W-:Y:S01]  /*9960*/  F2FP.BF16.F32.PACK_AB R165, R177, R174 ;  /* 0x000000aeb1a5723e */ /* 0x002fe200000010ff */
[----:B------:R1:W-:Y:S01]  /*9970*/  STSM.16.M88.4 [R185+0x36400], R152 ;  /* 0x03640098b9007844 */ /* 0x0003e20000000200 */
[----:B0-----:R-:W-:Y:S01]  /*9980*/  F2FP.BF16.F32.PACK_AB R167, R179, R176 ;  /* 0x000000b0b3a7723e */ /* 0x001fe200000010ff */
[----:B------:R-:W-:Y:S01]  /*9990*/  FFMA.FTZ R15, R10, R6, R15 ;  /* 0x000000060a0f7223 */ /* 0x000fe2000001000f */
[----:B------:R-:W-:Y:S01]  /*99a0*/  FFMA.FTZ R178, R205, R5, R178 ;  /* 0x00000005cdb27223 */ /* 0x000fe200000100b2 */
[----:B------:R-:W0:Y:S01]  /*99b0*/  MUFU.EX2 R180, R180 ;  /* 0x000000b400b47308 */ /* 0x000e220000000800 */
[----:B---3--:R-:W-:Y:S01]  /*99c0*/  F2FP.BF16.F32.PACK_AB R164, R206, R11 ;  /* 0x0000000bcea4723e */ /* 0x008fe200000010ff */
[----:B------:R1:W-:Y:S01]  /*99d0*/  STSM.16.M88.4 [R189], R156 ;  /* 0x0000009cbd007844 */ /* 0x0003e20000000200 */
[----:B------:R-:W-:Y:S01]  /*99e0*/  FADD.FTZ R15, R12, R15 ;  /* 0x0000000f0c0f7221 */ /* 0x000fe20000010000 */
[----:B------:R-:W-:-:S02]  /*99f0*/  FADD.FTZ R181, R181, R178 ;  /* 0x000000b2b5b57221 */ /* 0x000fc40000010000 */
[----:B------:R1:W-:Y:S01]  /*9a00*/  STSM.16.M88.4 [R187], R160 ;  /* 0x000000a0bb007844 */ /* 0x0003e20000000200 */
[----:B------:R-:W-:Y:S01]  /*9a10*/  FADD.FTZ R14, R14, R15 ;  /* 0x0000000f0e0e7221 */ /* 0x000fe20000010000 */
[----:B------:R-:W-:-:S03]  /*9a20*/  FADD.FTZ R182, R182, R181 ;  /* 0x000000b5b6b67221 */ /* 0x000fc60000010000 */
[----:B------:R-:W-:Y:S01]  /*9a30*/  FADD.FTZ R21, R21, R14 ;  /* 0x0000000e15157221 */ /* 0x000fe20000010000 */
[----:B------:R-:W-:-:S03]  /*9a40*/  FADD.FTZ R183, R183, R182 ;  /* 0x000000b6b7b77221 */ /* 0x000fc60000010000 */
[----:B------:R-:W-:Y:S01]  /*9a50*/  FADD.FTZ R20, R20, R21 ;  /* 0x0000001514147221 */ /* 0x000fe20000010000 */
[----:B------:R-:W-:Y:S01]  /*9a60*/  FADD.FTZ R196, R196, R183 ;  /* 0x000000b7c4c47221 */ /* 0x000fe20000010000 */
[----:B0-----:R-:W-:Y:S02]  /*9a70*/  F2FP.BF16.F32.PACK_AB R166, R180, R13 ;  /* 0x0000000db4a6723e */ /* 0x001fe400000010ff */
[----:B------:R-:W-:Y:S01]  /*9a80*/  FADD.FTZ R169, R169, R20 ;  /* 0x00000014a9a97221 */ /* 0x000fe20000010000 */
[----:B------:R-:W-:Y:S02]  /*9a90*/  FADD.FTZ R197, R197, R196 ;  /* 0x000000c4c5c57221 */ /* 0x000fe40000010000 */
[----:B------:R1:W-:Y:S01]  /*9aa0*/  STSM.16.M88.4 [R188], R164 ;  /* 0x000000a4bc007844 */ /* 0x0003e20000000200 */
[----:B------:R-:W-:Y:S01]  /*9ab0*/  WARPGROUP.ARRIVE ;  /* 0x00000000000079c5 */ /* 0x000fe20000000000 */
[----:B------:R-:W-:Y:S01]  /*9ac0*/  FADD.FTZ R168, R168, R169 ;  /* 0x000000a9a8a87221 */ /* 0x000fe20000010000 */
[----:B------:R-:W-:-:S03]  /*9ad0*/  FADD.FTZ R198, R198, R197 ;  /* 0x000000c5c6c67221 */ /* 0x000fc60000010000 */
[----:B------:R-:W-:Y:S01]  /*9ae0*/  FADD.FTZ R171, R171, R168 ;  /* 0x000000a8abab7221 */ /* 0x000fe20000010000 */
[----:B------:R-:W-:Y:S01]  /*9af0*/  HGMMA.64x256x16.F32.BF16 R24, R152, gdesc[UR8].tnspB, R24, gsb0 ;  /* 0x43e0000898187df0 */ /* 0x000fe20008001818 */
[----:B------:R-:W-:Y:S01]  /*9b00*/  R2UR UR10, R207 ;  /* 0x00000000cf0a72ca */ /* 0x000fe200000e0000 */
[----:B------:R-:W-:Y:S01]  /*9b10*/  UMOV UR11, 0x40000040 ;  /* 0x40000040000b7882 */ /* 0x000fe20000000000 */
[C---:B------:R-:W-:Y:S02]  /*9b20*/  VIADD R207, R204.reuse, 0x100 ;  /* 0x00000100cccf7836 */ /* 0x040fe40000000000 */
[----:B------:R-:W-:Y:S01]  /*9b30*/  FADD.FTZ R199, R199, R198 ;  /* 0x000000c6c7c77221 */ /* 0x000fe20000010000 */
[----:B------:R-:W-:Y:S02]  /*9b40*/  VIADD R204, R204, 0x180 ;  /* 0x00000180cccc7836 */ /* 0x000fe40000000000 */
[----:B------:R-:W-:Y:S01]  /*9b50*/  FADD.FTZ R170, R170, R171 ;  /* 0x000000abaaaa7221 */ /* 0x000fe20000010000 */
[----:B------:R-:W-:-:S03]  /*9b60*/  FADD.FTZ R200, R200, R199 ;  /* 0x000000c7c8c87221 */ /* 0x000fc60000010000 */
        /* <DEDUP_REMOVED lines=13> */
[----:B------:R-:W-:Y:S01]  /*9c40*/  FADD.FTZ R5, R180, R5 ;  /* 0x00000005b4057221 */ /* 0x000fe20000010000 */
[----:B------:R-:W-:Y:S02]  /*9c50*/  WARPGROUP.DEPBAR.LE gsb0, 0x0 ;  /* 0x00008000000079c5 */ /* 0x000fe40000010000 */
[----:B------:R-:W-:-:S06]  /*9c60*/  WARPGROUP.ARRIVE ;  /* 0x00000000000079c5 */ /* 0x000fcc0000000000 */
        /* <DEDUP_REMOVED lines=24> */
.L_x_7480:
[----:B------:R-:W-:Y:S01]  /*9df0*/  UISETP.GT.AND UP0, UPT, UR33, UR32, UPT ;  /* 0x000000202100728c */ /* 0x000fe2000bf04270 */
[----:B------:R-:W-:Y:S01]  /*9e00*/  VIADD R10, R9, 0x38860 ;  /* 0x00038860090a7836 */ /* 0x000fe20000000000 */
[----:B------:R-:W-:Y:S01]  /*9e10*/  UIADD3 UR33, UR33, -0x1, URZ ;  /* 0xffffffff21217890 */ /* 0x000fe2000fffe03f */
[----:B------:R-:W-:Y:S01]  /*9e20*/  IMAD.MOV.U32 R11, RZ, RZ, R8 ;  /* 0x000000ffff0b7224 */ /* 0x000fe200078e0008 */
[----:B------:R-:W-:Y:S02]  /*9e30*/  MOV R13, R2 ;  /* 0x00000002000d7202 */ /* 0x000fe40000000f00 */
[----:B------:R-:W-:Y:S02]  /*9e40*/  PLOP3.LUT P1, PT, PT, PT, UP0, 0x80, 0x0 ;  /* 0x000000000000781c */ /* 0x000fe40003f2f008 */
[----:B------:R-:W-:-:S04]  /*9e50*/  PRMT R10, R219, 0x654, R10 ;  /* 0x00000654db0a7816 */ /* 0x000fc8000000000a */
[----:B------:R0:W-:Y:S02]  /*9e60*/  SYNCS.ARRIVE.TRANS64.RED.A1T0 RZ, [R10+URZ], RZ ;  /* 0x000000ff0aff79a7 */ /* 0x0001e4000810043f */
[----:B0-----:R-:W-:-:S05]  /*9e70*/  IMAD.MOV.U32 R10, RZ, RZ, R7 ;  /* 0x000000ffff0a7224 */ /* 0x001fca00078e0007 */
[----:B------:R-:W-:Y:S05]  /*9e80*/  @P1 BRA `(.L_x_7481) ;  /* 0xffffffc800741947 */ /* 0x000fea000383ffff */
.L_x_7470:
[----:B------:R-:W-:-:S13]  /*9e90*/  ISETP.LE.AND P1, PT, RZ, UR33, PT ;  /* 0x00000021ff007c0c */ /* 0x000fda000bf23270 */
[----:B------:R-:W-:Y:S05]  /*9ea0*/  @!P1 BRA `(.L_x_7482) ;  /* 0x0000003000549947 */ /* 0x000fea0003800000 */
[----:B------:R-:W-:Y:S01]  /*9eb0*/  IMAD.MOV.U32 R13, RZ, RZ, R8 ;  /* 0x000000ffff0d7224 */ /* 0x000fe200078e0008 */
[----:B------:R-:W-:Y:S01]  /*9ec0*/  ULDC UR29, c[0x0][0xad0] ;  /* 0x0002b400001d7ab9 */ /* 0x000fe20000000800 */
[----:B------:R-:W-:Y:S01]  /*9ed0*/  IMAD.MOV.U32 R14, RZ, RZ, R7 ;  /* 0x000000ffff0e7224 */ /* 0x000fe200078e0007 */
[----:B------:R-:W-:Y:S01]  /*9ee0*/  ULDC UR28, c[0x0][0xa80] ;  /* 0x0002a000001c7ab9 */ /* 0x000fe20000000800 */
[----:B------:R-:W-:-:S07]  /*9ef0*/  IMAD.MOV.U32 R11, RZ, RZ, R2 ;  /* 0x000000ffff0b7224 */ /* 0x000fce00078e0002 */
.L_x_7493:
[----:B------:R-:W-:-:S05]  /*9f00*/  VIADD R2, R11, 0x1 ;  /* 0x000000010b027836 */ /* 0x000fca0000000000 */
[----:B------:R-:W-:-:S04]  /*9f10*/  ISETP.NE.AND P1, PT, R2, 0x2, PT ;  /* 0x000000020200780c */ /* 0x000fc80003f25270 */
[----:B------:R-:W-:Y:S02]  /*9f20*/  SEL R7, RZ, 0x1, P1 ;  /* 0x00000001ff077807 */ /* 0x000fe40000800000 */
[----:B------:R-:W-:Y:S02]  /*9f30*/  SEL R2, R2, RZ, P1 ;  /* 0x000000ff02027207 */ /* 0x000fe40000800000 */
[----:B------:R-:W-:Y:S01]  /*9f40*/  LOP3.LUT R16, R16, R7, RZ, 0x3c, !PT ;  /* 0x0000000710107212 */ /* 0x000fe200078e3cff */
[----:B0-----:R-:W-:Y:S06]  /*9f50*/  @!P0 BRA `(.L_x_7483) ;  /* 0x0000000000048947 */ /* 0x001fec0003800000 */
[----:B------:R-:W-:Y:S01]  /*9f60*/  BPT.TRAP 0x1 ;  /* 0x000000040000795c */ /* 0x000fe20000300000 */
.L_x_7483:
[----:B------:R-:W-:Y:S01]  /*9f70*/  IMAD R9, R2, 0x8, R17 ;  /* 0x0000000802097824 */ /* 0x000fe200078e0211 */
[----:B------:R-:W-:-:S04]  /*9f80*/  SHF.L.U32 R8, R16, 0x1f, RZ ;  /* 0x0000001f10087819 */ /* 0x000fc800000006ff */
[----:B------:R0:W1:Y:S01]  /*9f90*/  SYNCS.PHASECHK.TRANS64.TRYWAIT P1, [R9+URZ+0x38830], R8 ;  /* 0x03883008090075a7 */ /* 0x000062000802017f */
[----:B------:R-:W-:Y:S05]  /*9fa0*/  @!P0 BRA `(.L_x_7484) ;  /* 0x0000000000048947 */ /* 0x000fea0003800000 */
[----:B------:R-:W-:Y:S01]  /*9fb0*/  BPT.TRAP 0x1 ;  /* 0x000000040000795c */ /* 0x000fe20000300000 */
.L_x_7484:
[----:B------:R-:W-:Y:S01]  /*9fc0*/  IMAD R7, R2, 0x200, R0 ;  /* 0x0000020002077824 */ /* 0x000fe200078e0200 */
[----:B-1----:R-:W-:Y:S06]  /*9fd0*/  @P1 BRA `(.L_x_7485) ;  /* 0x0000000000081947 */ /* 0x002fec0003800000 */
[----:B------:R-:W1:Y:S02]  /*9fe0*/  SYNCS.PHASECHK.TRANS64.TRYWAIT P1, [R9+URZ+0x38830], R8 ;  /* 0x03883008090075a7 */ /* 0x000e64000802017f */
[----:B-1----:R-:W-:Y:S05]  /*9ff0*/  @!P1 BRA `(.L_x_7486) ;  /* 0x000000b4004c9947 */ /* 0x002fea0003800000 */
.L_x_7485:
        /* <DEDUP_REMOVED lines=22> */
.L_x_7487:
[----:B------:R2:W3:Y:S01]  /*a160*/  SYNCS.PHASECHK.TRANS64.TRYWAIT P1, [R9+URZ+0x38850], R8 ;  /* 0x03885008090075a7 */ /* 0x0004e2000802017f */
[----:B------:R-:W-:Y:S05]  /*a170*/  @!P0 BRA `(.L_x_7488) ;  /* 0x0000000000048947 */ /* 0x000fea0003800000 */
[----:B------:R-:W-:Y:S01]  /*a180*/  BPT.TRAP 0x1 ;  /* 0x000000040000795c */ /* 0x000fe20000300000 */
.L_x_7488:
[----:B------:R-:W-:Y:S01]  /*a190*/  IMAD R7, R2, 0x1000, R4 ;  /* 0x0000100002077824 */ /* 0x000fe200078e0204 */
[----:B---3--:R-:W-:Y:S06]  /*a1a0*/  @P1 BRA `(.L_x_7489) ;  /* 0x0000000000081947 */ /* 0x008fec0003800000 */
[----:B------:R-:W3:Y:S02]  /*a1b0*/  SYNCS.PHASECHK.TRANS64.TRYWAIT P1, [R9+URZ+0x38850], R8 ;  /* 0x03885008090075a7 */ /* 0x000ee4000802017f */
[----:B---3--:R-:W-:Y:S05]  /*a1c0*/  @!P1 BRA `(.L_x_7490) ;  /* 0x000000b000ec9947 */ /* 0x008fea0003800000 */
.L_x_7489:
        /* <DEDUP_REMOVED lines=11> */
[----:B------:R-:W-:Y:S01]  /*a280*/  VIADD R8, R7, 0x4 ;  /* 0x0000000407087836 */ /* 0x000fe20000000000 */
[----:B------:R-:W-:Y:S01]  /*a290*/  IADD3 R21, R3, 0x800, RZ ;  /* 0x0000080003157810 */ /* 0x000fe20007ffe0ff */
[----:B------:R-:W-:Y:S01]  /*a2a0*/  HGMMA.64x64x16.F32.BF16 R152, gdesc[UR24], R152, gsb0 ;  /* 0x00e00000189879f0 */ /* 0x000fe20008001898 */
[----:B------:R-:W-:Y:S01]  /*a2b0*/  VIADD R15, R7, 0x800 ;  /* 0x00000800070f7836 */ /* 0x000fe20000000000 */
        /* <DEDUP_REMOVED lines=175> */
[----:B------:R-:W-:Y:S02]  /*adb0*/  IMAD.IADD R20, R21, 0x1, R8 ;  /* 0x0000000115147824 */ /* 0x000fe400078e0208 */
        /* <DEDUP_REMOVED lines=8> */
[----:B------:R-:W-:Y:S02]  /*ae40*/  IMAD.IADD R20, R21, 0x1, R10 ;  /* 0x0000000115147824 */ /* 0x000fe400078e020a */
[--C-:B------:R-:W-:Y:S02]  /*ae50*/  IMAD.IADD R186, R10, 0x1, R15.reuse ;  /* 0x000000010aba7824 */ /* 0x100fe400078e020f */
        /* <DEDUP_REMOVED lines=19> */
[----:B------:R-:W-:-:S04]  /*af90*/  MOV R15, 0x30 ;  /* 0x00000030000f7802 */ /* 0x000fc80000000f00 */
        /* <DEDUP_REMOVED lines=75> */
[----:B------:R-:W-:Y:S01]  /*b450*/  IMAD.IADD R8, R21, 0x1, R12 ;  /* 0x0000000115087824 */ /* 0x000fe200078e020c */
[----:B------:R-:W-:Y:S01]  /*b460*/  IADD3 R12, R12, R15, RZ ;  /* 0x0000000f0c0c7210 */ /* 0x000fe20007ffe0ff */
        /* <DEDUP_REMOVED lines=28> */
.L_x_7491:
        /* <DEDUP_REMOVED lines=81> */
[----:B------:R-:W3:Y:S08]  /*bb40*/  MUFU.TANH R167, R167 ;  /* 0x000000a700a77308 */ /* 0x000ef00000002400 */
[----:B------:R-:W4:Y:S01]  /*bb50*/  MUFU.TANH R176, R176 ;  /* 0x000000b000b07308 */ /* 0x000f220000002400 */
[----:B-1----:R-:W-:-:S02]  /*bb60*/  FMNMX.FTZ R7, R169, R170, !PT ;  /* 0x000000aaa9077209 */ /* 0x002fc40007810000 */
[----:B0-----:R-:W-:-:S03]  /*bb70*/  FMNMX.FTZ R169, R163, R168, !PT ;  /* 0x000000a8a3a97209 */ /* 0x001fc60007810000 */
[C---:B------:R-:W-:Y:S02]  /*bb80*/  FADD.FTZ R168, -R7.reuse, R14 ;  /* 0x0000000e07a87221 */ /* 0x040fe40000010100 */
[----:B------:R-:W0:Y:S01]  /*bb90*/  MUFU.TANH R180, R180 ;  /* 0x000000b400b47308 */ /* 0x000e220000002400 */
[----:B--2---:R-:W-:Y:S01]  /*bba0*/  FMNMX.FTZ R14, R166, R169, !PT ;  /* 0x000000a9a60e7209 */ /* 0x004fe20007810000 */
[----:B------:R-:W-:Y:S01]  /*bbb0*/  FMUL.FTZ R202, R7, UR4 ;  /* 0x0000000407ca7c20 */ /* 0x000fe20008410000 */
[----:B------:R-:W-:Y:S02]  /*bbc0*/  FMUL.FTZ R170, R168, UR4 ;  /* 0x00000004a8aa7c20 */ /* 0x000fe40008410000 */
[----:B---3--:R-:W-:Y:S01]  /*bbd0*/  FMNMX.FTZ R169, R167, R14, !PT ;  /* 0x0000000ea7a97209 */ /* 0x008fe20007810000 */
[----:B------:R-:W-:Y:S01]  /*bbe0*/  FFMA.FTZ R171, R155, UR4, -R202 ;  /* 0x000000049bab7c23 */ /* 0x000fe200080108ca */
[----:B------:R-:W-:Y:S01]  /*bbf0*/  IMAD.MOV R155, RZ, RZ, -R184 ;  /* 0x000000ffff9b7224 */ /* 0x000fe200078e0ab8 */
[----:B------:R-:W1:Y:S01]  /*bc00*/  MUFU.TANH R181, R181 ;  /* 0x000000b500b57308 */ /* 0x000e620000002400 */
[----:B----4-:R-:W-:Y:S01]  /*bc10*/  FMNMX.FTZ R169, R176, R169, !PT ;  /* 0x000000a9b0a97209 */ /* 0x010fe20007810000 */
[--C-:B------:R-:W-:Y:S01]  /*bc20*/  FFMA.FTZ R152, R152, UR4, -R202.reuse ;  /* 0x0000000498987c23 */ /* 0x100fe200080108ca */
[--C-:B------:R-:W-:Y:S01]  /*bc30*/  FFMA.FTZ R179, R154, UR4, -R202.reuse ;  /* 0x000000049ab37c23 */ /* 0x100fe200080108ca */
[----:B------:R-:W-:Y:S01]  /*bc40*/  ISETP.NE.AND P1, PT, R18, R155, PT ;  /* 0x0000009b1200720c */ /* 0x000fe20003f25270 */
[--C-:B------:R-:W-:Y:S01]  /*bc50*/  FFMA.FTZ R21, R21, UR4, -R202.reuse ;  /* 0x0000000415157c23 */ /* 0x100fe200080108ca */
[--C-:B------:R-:W-:Y:S01]  /*bc60*/  FFMA.FTZ R174, R156, UR4, -R202.reuse ;  /* 0x000000049cae7c23 */ /* 0x100fe200080108ca */
        /* <DEDUP_REMOVED lines=11> */
[----:B------:R-:W-:Y:S01]  /*bd20*/  FFMA.FTZ R168, R8, UR4, -R202 ;  /* 0x0000000408a87c23 */ /* 0x000fe200080108ca */
[----:B------:R-:W-:-:S02]  /*bd30*/  @!P1 IMAD R154, R11, 0x40, R22 ;  /* 0x000000400b9a9824 */ /* 0x000fc400078e0216 */
[--C-:B------:R-:W-:Y:S01]  /*bd40*/  FFMA.FTZ R172, R172, UR4, -R202.reuse ;  /* 0x00000004acac7c23 */ /* 0x100fe200080108ca */
[----:B------:R-:W-:Y:S01]  /*bd50*/  FFMA.FTZ R173, R173, UR4, -R202 ;  /* 0x00000004adad7c23 */ /* 0x000fe200080108ca */
[----:B------:R-:W-:Y:S01]  /*bd60*/  @!P1 IMAD R154, R154, 0x4, R17 ;  /* 0x000000049a9a9824 */ /* 0x000fe200078e0211 */
[----:B------:R-:W1:Y:S01]  /*bd70*/  MUFU.TANH R198, R198 ;  /* 0x000000c600c67308 */ /* 0x000e620000002400 */
[----:B--2---:R-:W-:-:S07]  /*bd80*/  FMNMX.FTZ R8, R186, R169, !PT ;  /* 0x000000a9ba087209 */ /* 0x004fce0007810000 */
[----:B------:R-:W2:Y:S01]  /*bd90*/  MUFU.TANH R199, R199 ;  /* 0x000000c700c77308 */ /* 0x000ea20000002400 */
[----:B0-----:R-:W-:-:S07]  /*bda0*/  FMNMX.FTZ R169, R197, R8, !PT ;  /* 0x00000008c5a97209 */ /* 0x001fce0007810000 */
[----:B------:R-:W0:Y:S01]  /*bdb0*/  MUFU.TANH R201, R201 ;  /* 0x000000c900c97308 */ /* 0x000e220000002400 */
[----:B-1----:R-:W-:-:S07]  /*bdc0*/  FMNMX.FTZ R8, R198, R169, !PT ;  /* 0x000000a9c6087209 */ /* 0x002fce0007810000 */
[----:B------:R1:W3:Y:S01]  /*bdd0*/  MUFU.EX2 R14, R170 ;  /* 0x000000aa000e7308 */ /* 0x0002e20000000800 */
[----:B--2---:R-:W-:-:S07]  /*bde0*/  FMNMX.FTZ R8, R199, R8, !PT ;  /* 0x00000008c7087209 */ /* 0x004fce0007810000 */
[----:B------:R2:W-:Y:S01]  /*bdf0*/  MUFU.EX2 R169, R152 ;  /* 0x0000009800a97308 */ /* 0x0005e20000000800 */
[----:B0-----:R-:W-:Y:S01]  /*be00*/  FMNMX.FTZ R8, R201, R8, !PT ;  /* 0x00000008c9087209 */ /* 0x001fe20007810000 */
[----:B-1----:R-:W-:-:S04]  /*be10*/  FFMA.FTZ R170, R153, UR4, -R202 ;  /* 0x0000000499aa7c23 */ /* 0x002fc800080108ca */
[----:B------:R-:W0:Y:S02]  /*be20*/  SHFL.BFLY PT, R153, R8, 0x2, 0x1f ;  /* 0x0c401f0008997f89 */ /* 0x000e2400000e0000 */
[----:B------:R-:W-:Y:S01]  /*be30*/  MUFU.EX2 R21, R21 ;  /* 0x0000001500157308 */ /* 0x000fe20000000800 */
[----:B--2---:R-:W-:Y:S02]  /*be40*/  VIADD R152, R9, 0x38840 ;  /* 0x0003884009987836 */ /* 0x004fe40000000000 */
[-C--:B---3--:R-:W-:Y:S01]  /*be50*/  FMUL.FTZ R24, R24, R14.reuse ;  /* 0x0000000e18187220 */ /* 0x088fe20000410000 */
[-C--:B------:R-:W-:Y:S01]  /*be60*/  FMUL.FTZ R25, R25, R14.reuse ;  /* 0x0000000e19197220 */ /* 0x080fe20000410000 */
[-C--:B------:R-:W-:Y:S01]  /*be70*/  FMUL.FTZ R28, R28, R14.reuse ;  /* 0x0000000e1c1c7220 */ /* 0x080fe20000410000 */
[-C--:B------:R-:W-:Y:S01]  /*be80*/  FMUL.FTZ R29, R29, R14.reuse ;  /* 0x0000000e1d1d7220 */ /* 0x080fe20000410000 */
[----:B------:R-:W-:Y:S01]  /*be90*/  PRMT R152, R219, 0x654, R152 ;  /* 0x00000654db987816 */ /* 0x000fe20000000098 */
[-C--:B------:R-:W-:Y:S01]  /*bea0*/  FMUL.FTZ R32, R32, R14.reuse ;  /* 0x0000000e20207220 */ /* 0x080fe20000410000 */
[----:B------:R-:W1:Y:S01]  /*beb0*/  MUFU.EX2 R168, R168 ;  /* 0x000000a800a87308 */ /* 0x000e620000000800 */
[-C--:B------:R-:W-:Y:S01]  /*bec0*/  FMUL.FTZ R33, R33, R14.reuse ;  /* 0x0000000e21217220 */ /* 0x080fe20000410000 */
[----:B------:R1:W-:Y:S01]  /*bed0*/  SYNCS.ARRIVE.TRANS64.RED.A1T0 RZ, [R152+URZ], RZ ;  /* 0x000000ff98ff79a7 */ /* 0x0003e2000810043f */
[----:B------:R-:W-:Y:S01]  /*bee0*/  @!P1 STS [R154+0x38400], R14 ;  /* 0x0384000e9a009388 */ /* 0x000fe20000000800 */
        /* <DEDUP_REMOVED lines=11> */
[-C--:B------:R-:W-:Y:S01]  /*bfa0*/  FMUL.FTZ R53, R53, R14.reuse ;  /* 0x0000000e35357220 */ /* 0x080fe20000410000 */
[----:B------:R-:W-:Y:S01]  /*bfb0*/  MUFU.EX2 R171, R171 ;  /* 0x000000ab00ab7308 */ /* 0x000fe20000000800 */
[----:B-1----:R-:W-:Y:S01]  /*bfc0*/  F2FP.BF16.F32.PACK_AB R152, R168, R21 ;  /* 0x00000015a898723e */ /* 0x002fe200000010ff */
        /* <DEDUP_REMOVED lines=23> */
[----:B-1----:R-:W-:Y:S01]  /*c140*/  F2FP.BF16.F32.PACK_AB R156, R174, R171 ;  /* 0x000000abae9c723e */ /* 0x002fe200000010ff */
[----:B------:R-:W-:Y:S01]  /*c150*/  FMUL.FTZ R93, R93, R14 ;  /* 0x0000000e5d5d7220 */ /* 0x000fe20000410000 */
[----:B0-----:R-:W-:Y:S01]  /*c160*/  FMNMX.FTZ R8, R153, R8, !PT ;  /* 0x0000000899087209 */ /* 0x001fe20007810000 */
[-C--:B------:R-:W-:Y:S01]  /*c170*/  FMUL.FTZ R96, R96, R14.reuse ;  /* 0x0000000e60607220 */ /* 0x080fe20000410000 */
[-C--:B------:R-:W-:Y:S01]  /*c180*/  FMUL.FTZ R97, R97, R14.reuse ;  /* 0x0000000e61617220 */ /* 0x080fe20000410000 */
[-C--:B------:R-:W-:Y:S01]  /*c190*/  FMUL.FTZ R100, R100, R14.reuse ;  /* 0x0000000e64647220 */ /* 0x080fe20000410000 */
[-C--:B------:R-:W-:Y:S01]  /*c1a0*/  FMUL.FTZ R101, R101, R14.reuse ;  /* 0x0000000e65657220 */ /* 0x080fe20000410000 */
[C---:B------:R-:W-:Y:S01]  /*c1b0*/  FADD.FTZ R13, -R8.reuse, R13 ;  /* 0x0000000d080d7221 */ /* 0x040fe20000010100 */
[----:B------:R-:W-:Y:S01]  /*c1c0*/  FMUL.FTZ R153, R8, UR4 ;  /* 0x0000000408997c20 */ /* 0x000fe20008410000 */
[----:B------:R-:W-:Y:S01]  /*c1d0*/  MUFU.EX2 R177, R177 ;  /* 0x000000b100b17308 */ /* 0x000fe20000000800 */
[-C--:B------:R-:W-:Y:S01]  /*c1e0*/  FMUL.FTZ R104, R104, R14.reuse ;  /* 0x0000000e68687220 */ /* 0x080fe20000410000 */
[----:B------:R-:W-:Y:S01]  /*c1f0*/  FMUL.FTZ R13, R13, UR4 ;  /* 0x000000040d0d7c20 */ /* 0x000fe20008410000 */
[--C-:B------:R-:W-:Y:S01]  /*c200*/  FFMA.FTZ R203, R12, UR4, -R153.reuse ;  /* 0x000000040ccb7c23 */ /* 0x100fe20008010899 */
[--C-:B------:R-:W-:Y:S01]  /*c210*/  FFMA.FTZ R12, R15, UR4, -R153.reuse ;  /* 0x000000040f0c7c23 */ /* 0x100fe20008010899 */
[--C-:B------:R-:W-:Y:S01]  /*c220*/  FFMA.FTZ R10, R10, UR4, -R153.reuse ;  /* 0x000000040a0a7c23 */ /* 0x100fe20008010899 */
[--C-:B------:R-:W-:Y:S01]  /*c230*/  FFMA.FTZ R15, R20, UR4, -R153.reuse ;  /* 0x00000004140f7c23 */ /* 0x100fe20008010899 */
[--C-:B------:R-:W-:Y:S01]  /*c240*/  FFMA.FTZ R209, R180, UR4, -R153.reuse ;  /* 0x00000004b4d17c23 */ /* 0x100fe20008010899 */
        /* <DEDUP_REMOVED lines=13> */
[----:B------:R-:W-:Y:S01]  /*c320*/  IMAD R197, R2, 0x1000, R19 ;  /* 0x0000100002c57824 */ /* 0x000fe200078e0213 */
[----:B--2---:R-:W-:Y:S01]  /*c330*/  F2FP.BF16.F32.PACK_AB R158, R178, R175 ;  /* 0x000000afb29e723e */ /* 0x004fe200000010ff */
[-C--:B------:R-:W-:Y:S01]  /*c340*/  FMUL.FTZ R105, R105, R14.reuse ;  /* 0x0000000e69697220 */ /* 0x080fe20000410000 */
[----:B------:R-:W-:Y:S01]  /*c350*/  FMUL.FTZ R108, R108, R14 ;  /* 0x0000000e6c6c7220 */ /* 0x000fe20000410000 */
[----:B0-----:R0:W-:Y:S01]  /*c360*/  @!P1 STS [R154+0x38420], R13 ;  /* 0x0384200d9a009388 */ /* 0x0011e20000000800 */
[----:B------:R-:W-:Y:S01]  /*c370*/  R2UR UR6, R197 ;  /* 0x00000000c50672ca */ /* 0x000fe200000e0000 */
[-C--:B------:R-:W-:Y:S01]  /*c380*/  FMUL.FTZ R26, R26, R13.reuse ;  /* 0x0000000d1a1a7220 */ /* 0x080fe20000410000 */
[----:B------:R-:W1:Y:S01]  /*c390*/  MUFU.EX2 R203, R203 ;  /* 0x000000cb00cb7308 */ /* 0x000e620000000800 */
[-C--:B------:R-:W-:Y:S01]  /*c3a0*/  FMUL.FTZ R27, R27, R13.reuse ;  /* 0x0000000d1b1b7220 */ /* 0x080fe20000410000 */
[-C--:B------:R-:W-:Y:S01]  /*c3b0*/  FMUL.FTZ R30, R30, R13.reuse ;  /* 0x0000000d1e1e7220 */ /* 0x080fe20000410000 */
[-C--:B------:R-:W-:Y:S01]  /*c3c0*/  FMUL.FTZ R31, R31, R13.reuse ;  /* 0x0000000d1f1f7220 */ /* 0x080fe20000410000 */
[-C--:B------:R-:W-:Y:S01]  /*c3d0*/  FMUL.FTZ R34, R34, R13.reuse ;  /* 0x0000000d22227220 */ /* 0x080fe20000410000 */
[-C--:B------:R-:W-:Y:S01]  /*c3e0*/  FMUL.FTZ R35, R35, R13.reuse ;  /* 0x0000000d23237220 */ /* 0x080fe20000410000 */
[----:B------:R-:W-:Y:S01]  /*c3f0*/  FMUL.FTZ R38, R38, R13 ;  /* 0x0000000d26267220 */ /* 0x000fe20000410000 */
[----:B0-----:R-:W-:Y:S01]  /*c400*/  F2FP.BF16.F32.PACK_AB R154, R170, R169 ;  /* 0x000000a9aa9a723e */ /* 0x001fe200000010ff */
        /* <DEDUP_REMOVED lines=57> */
[----:B0-----:R-:W-:Y:S01]  /*c7a0*/  F2FP.BF16.F32.PACK_AB R159, R207, R202 ;  /* 0x000000cacf9f723e */ /* 0x001fe200000010ff */
        /* <DEDUP_REMOVED lines=40> */
[----:B------:R-:W-:Y:S01]  /*ca30*/  FMUL.FTZ R151, R151, R13 ;  /* 0x0000000d97977220 */ /* 0x000fe20000410000 */
[----:B------:R1:W-:Y:S01]  /*ca40*/  STSM.16.M88.4 [R185+0x36400], R152 ;  /* 0x03640098b9007844 */ /* 0x0003e20000000200 */
[----:B------:R-:W-:-:S02]  /*ca50*/  VIADD R199, R197, 0x80 ;  /* 0x00000080c5c77836 */ /* 0x000fc40000000000 */
[----:B------:R-:W-:Y:S01]  /*ca60*/  FFMA.FTZ R5, R14, R5, R21 ;  /* 0x000000050e057223 */ /* 0x000fe20000010015 */
[----:B------:R-:W-:Y:S01]  /*ca70*/  FFMA.FTZ R6, R13, R6, R10 ;  /* 0x000000060d067223 */ /* 0x000fe2000001000a */
[----:B------:R1:W-:Y:S01]  /*ca80*/  STSM.16.M88.4 [R189], R156 ;  /* 0x0000009cbd007844 */ /* 0x0003e20000000200 */
[----:B------:R-:W-:Y:S01]  /*ca90*/  MUFU.EX2 R183, R183 ;  /* 0x000000b700b77308 */ /* 0x000fe20000000800 */
[----:B------:R-:W-:Y:S01]  /*caa0*/  FADD.FTZ R168, R168, R5 ;  /* 0x00000005a8a87221 */ /* 0x000fe20000010000 */
[----:B------:R-:W-:-:S03]  /*cab0*/  FADD.FTZ R203, R203, R6 ;  /* 0x00000006cbcb7221 */ /* 0x000fc60000010000 */
[----:B------:R-:W-:Y:S01]  /*cac0*/  FADD.FTZ R169, R169, R168 ;  /* 0x000000a8a9a97221 */ /* 0x000fe20000010000 */
[----:B------:R-:W-:Y:S02]  /*cad0*/  FADD.FTZ R12, R12, R203 ;  /* 0x000000cb0c0c7221 */ /* 0x000fe40000010000 */
[----:B------:R-:W2:Y:S01]  /*cae0*/  MUFU.EX2 R200, R200 ;  /* 0x000000c800c87308 */ /* 0x000ea20000000800 */
[----:B0-----:R-:W-:Y:S01]  /*caf0*/  F2FP.BF16.F32.PACK_AB R163, R181, R180 ;  /* 0x000000b4b5a3723e */ /* 0x001fe200000010ff */
        /* <DEDUP_REMOVED lines=9> */
[----:B------:R-:W0:Y:S01]  /*cb90*/  MUFU.EX2 R173, R173 ;  /* 0x000000ad00ad7308 */ /* 0x000e220000000800 */
[----:B--2---:R-:W-:Y:S01]  /*cba0*/  F2FP.BF16.F32.PACK_AB R164, R200, R183 ;  /* 0x000000b7c8a4723e */ /* 0x004fe200000010ff */
        /* <DEDUP_REMOVED lines=9> */
[----:B------:R-:W2:Y:S01]  /*cc40*/  MUFU.EX2 R211, R211 ;  /* 0x000000d300d37308 */ /* 0x000ea20000000800 */
[----:B0-----:R-:W-:Y:S01]  /*cc50*/  F2FP.BF16.F32.PACK_AB R166, R173, R172 ;  /* 0x000000acada6723e */ /* 0x001fe200000010ff */
[----:B------:R-:W-:Y:S01]  /*cc60*/  FADD.FTZ R180, R180, R209 ;  /* 0x000000d1b4b47221 */ /* 0x000fe20000010000 */
[----:B------:R-:W-:-:S03]  /*cc70*/  FADD.FTZ R196, R196, R179 ;  /* 0x000000b3c4c47221 */ /* 0x000fc60000010000 */
[----:B------:R-:W-:Y:S01]  /*cc80*/  FADD.FTZ R181, R181, R180 ;  /* 0x000000b4b5b57221 */ /* 0x000fe20000010000 */
[----:B------:R-:W-:Y:S01]  /*cc90*/  FADD.FTZ R183, R183, R196 ;  /* 0x000000c4b7b77221 */ /* 0x000fe20000010000 */
[----:B------:R-:W-:Y:S03]  /*cca0*/  MUFU.EX2 R11, R11 ;  /* 0x0000000b000b7308 */ /* 0x000fe60000000800 */
[----:B------:R-:W-:-:S04]  /*ccb0*/  FADD.FTZ R183, R200, R183 ;  /* 0x000000b7c8b77221 */ /* 0x000fc80000010000 */
[----:B------:R-:W-:Y:S01]  /*ccc0*/  FADD.FTZ R172, R172, R183 ;  /* 0x000000b7acac7221 */ /* 0x000fe20000010000 */
[----:B------:R-:W0:Y:S01]  /*ccd0*/  MUFU.EX2 R198, R198 ;  /* 0x000000c600c67308 */ /* 0x000e220000000800 */
[----:B--2---:R-:W-:Y:S01]  /*cce0*/  F2FP.BF16.F32.PACK_AB R165, R211, R186 ;  /* 0x000000bad3a5723e */ /* 0x004fe200000010ff */
[----:B------:R-:W-:Y:S01]  /*ccf0*/  FADD.FTZ R186, R186, R181 ;  /* 0x000000b5baba7221 */ /* 0x000fe20000010000 */
[----:B------:R-:W-:-:S03]  /*cd00*/  FADD.FTZ R5, R173, R172 ;  /* 0x000000acad057221 */ /* 0x000fc60000010000 */
[----:B------:R-:W-:Y:S01]  /*cd10*/  FADD.FTZ R186, R211, R186 ;  /* 0x000000bad3ba7221 */ /* 0x000fe20000010000 */
[----:B0-----:R-:W-:-:S03]  /*cd20*/  F2FP.BF16.F32.PACK_AB R167, R198, R11 ;  /* 0x0000000bc6a7723e */ /* 0x001fc600000010ff */
[----:B------:R-:W-:Y:S02]  /*cd30*/  FADD.FTZ R11, R11, R186 ;  /* 0x000000ba0b0b7221 */ /* 0x000fe40000010000 */
[----:B------:R1:W-:Y:S01]  /*cd40*/  STSM.16.M88.4 [R188], R164 ;  /* 0x000000a4bc007844 */ /* 0x0003e20000000200 */
[----:B------:R-:W-:Y:S01]  /*cd50*/  WARPGROUP.ARRIVE ;  /* 0x00000000000079c5 */ /* 0x000fe20000000000 */
[----:B------:R-:W-:-:S05]  /*cd60*/  FADD.FTZ R6, R198, R11 ;  /* 0x0000000bc6067221 */ /* 0x000fca0000010000 */
[----:B------:R-:W-:Y:S01]  /*cd70*/  HGMMA.64x256x16.F32.BF16 R24, R152, gdesc[UR4].tnspB, R24, gsb0 ;  /* 0x43e0000498187df0 */ /* 0x000fe20008001818 */
[----:B------:R-:W-:Y:S01]  /*cd80*/  R2UR UR6, R199 ;  /* 0x00000000c70672ca */ /* 0x000fe200000e0000 */
[----:B------:R-:W-:Y:S01]  /*cd90*/  UMOV UR7, 0x40000040 ;  /* 0x4000004000077882 */ /* 0x000fe20000000000 */
[C---:B------:R-:W-:Y:S02]  /*cda0*/  VIADD R199, R197.reuse, 0x100 ;  /* 0x00000100c5c77836 */ /* 0x040fe40000000000 */
[----:B------:R-:W-:Y:S01]  /*cdb0*/  VIADD R197, R197, 0x180 ;  /* 0x00000180c5c57836 */ /* 0x000fe20000000000 */
[----:B------:R-:W-:Y:S02]  /*cdc0*/  WARPGROUP.DEPBAR.LE gsb0, 0x0 ;  /* 0x00008000000079c5 */ /* 0x000fe40000010000 */
[----:B------:R-:W-:-:S15]  /*cdd0*/  WARPGROUP.ARRIVE ;  /* 0x00000000000079c5 */ /* 0x000fde0000000000 */
[----:B------:R-:W-:-:S05]  /*cde0*/  NOP ;  /* 0x0000000000007918 */ /* 0x000fca0000000000 */
        /* <DEDUP_REMOVED lines=24> */
.L_x_7492:
[----:B------:R-:W-:Y:S01]  /*cf70*/  ISETP.LT.AND P1, PT, RZ, UR33, PT ;  /* 0x00000021ff007c0c */ /* 0x000fe2000bf21270 */
[----:B------:R-:W-:Y:S01]  /*cf80*/  VIADD R10, R9, 0x38860 ;  /* 0x00038860090a7836 */ /* 0x000fe20000000000 */
[----:B------:R-:W-:Y:S01]  /*cf90*/  UIADD3 UR33, UR33, -0x1, URZ ;  /* 0xffffffff21217890 */ /* 0x000fe2000fffe03f */
[----:B------:R-:W-:Y:S02]  /*cfa0*/  IMAD.MOV.U32 R13, RZ, RZ, R8 ;  /* 0x000000ffff0d7224 */ /* 0x000fe400078e0008 */
[----:B------:R-:W-:Y:S01]  /*cfb0*/  IMAD.MOV.U32 R14, RZ, RZ, R7 ;  /* 0x000000ffff0e7224 */ /* 0x000fe200078e0007 */
[----:B------:R-:W-:Y:S01]  /*cfc0*/  PRMT R10, R219, 0x654, R10 ;  /* 0x00000654db0a7816 */ /* 0x000fe2000000000a */
[----:B------:R-:W-:-:S03]  /*cfd0*/  IMAD.MOV.U32 R11, RZ, RZ, R2 ;  /* 0x000000ffff0b7224 */ /* 0x000fc600078e0002 */
[----:B------:R0:W-:Y:S03]  /*cfe0*/  SYNCS.ARRIVE.TRANS64.RED.A1T0 RZ, [R10+URZ], RZ ;  /* 0x000000ff0aff79a7 */ /* 0x0001e6000810043f */
[----:B------:R-:W-:Y:S05]  /*cff0*/  @P1 BRA `(.L_x_7493) ;  /* 0xffffffcc00c01947 */ /* 0x000fea000383ffff */
.L_x_7482:
[----:B------:R-:W1:Y:S01]  /*d000*/  SHFL.BFLY PT, R0, R5, 0x2, 0x1f ;  /* 0x0c401f0005007f89 */ /* 0x000e6200000e0000 */
[----:B------:R-:W-:Y:S01]  /*d010*/  IMAD.U32 R12, RZ, RZ, UR4 ;  /* 0x00000004ff0c7e24 */ /* 0x000fe2000f8e00ff */
[----:B------:R-:W-:Y:S02]  /*d020*/  UIADD3 UR36, UR36, 0x1, URZ ;  /* 0x0000000124247890 */ /* 0x000fe4000fffe03f */
[----:B------:R-:W0:Y:S01]  /*d030*/  SHFL.BFLY PT, R9, R6, 0x2, 0x1f ;  /* 0x0c401f0006097f89 */ /* 0x000e2200000e0000 */
[----:B------:R-:W-:Y:S08]  /*d040*/  BAR.ARV 0x8, 0x100 ;  /* 0x0204000000007b1d */ /* 0x000ff00000002000 */
[----:B------:R-:W-:Y:S01]  /*d050*/  BAR.SYNC.DEFER_BLOCKING 0xf, 0x100 ;  /* 0x03c4000000007b1d */ /* 0x000fe20000010000 */
[----:B-1----:R-:W-:Y:S01]  /*d060*/  FADD.FTZ R4, R0, R5 ;  /* 0x0000000500047221 */ /* 0x002fe20000010000 */
[----:B------:R-:W-:-:S02]  /*d070*/  VIADD R5, R2, 0x1 ;  /* 0x0000000102057836 */ /* 0x000fc40000000000 */
[----:B0-----:R-:W-:Y:S02]  /*d080*/  FADD.FTZ R10, R9, R6 ;  /* 0x00000006090a7221 */ /* 0x001fe40000010000 */
[----:B------:R-:W0:Y:S01]  /*d090*/  SHFL.BFLY PT, R3, R4, 0x1, 0x1f ;  /* 0x0c201f0004037f89 */ /* 0x000e2200000e0000 */
[----:B------:R-:W-:-:S03]  /*d0a0*/  ISETP.NE.AND P1, PT, R5, 0x2, PT ;  /* 0x000000020500780c */ /* 0x000fc60003f25270 */
[----:B------:R-:W1:Y:S01]  /*d0b0*/  SHFL.BFLY PT, R9, R10, 0x1, 0x1f ;  /* 0x0c201f000a097f89 */ /* 0x000e6200000e0000 */
[----:B------:R-:W-:-:S04]  /*d0c0*/  SEL R11, RZ, 0x1, P1 ;  /* 0x00000001ff0b7807 */ /* 0x000fc80000800000 */
[----:B------:R-:W-:Y:S01]  /*d0d0*/  LOP3.LUT R16, R16, R11, RZ, 0x3c, !PT ;  /* 0x0000000b10107212 */ /* 0x000fe200078e3cff */
[----:B0-----:R-:W-:Y:S01]  /*d0e0*/  FADD.FTZ R0, R4, R3 ;  /* 0x0000000304007221 */ /* 0x001fe20000010000 */
[----:B------:R-:W-:Y:S02]  /*d0f0*/  IMAD.MOV R3, RZ, RZ, -R184 ;  /* 0x000000ffff037224 */ /* 0x000fe400078e0ab8 */
[----:B------:R-:W-:Y:S02]  /*d100*/  IMAD.MOV.U32 R4, RZ, RZ, RZ ;  /* 0x000000ffff047224 */ /* 0x000fe400078e00ff */
[----:B-1----:R-:W-:Y:S01]  /*d110*/  FADD.FTZ R9, R10, R9 ;  /* 0x000000090a097221 */ /* 0x002fe20000010000 */
[----:B------:R-:W-:Y:S02]  /*d120*/  FSETP.NE.FTZ.AND P2, PT, R0, RZ, PT ;  /* 0x000000ff0000720b */ /* 0x000fe40003f55000 */
[----:B------:R-:W-:Y:S01]  /*d130*/  ISETP.NE.AND P0, PT, R18, R3, PT ;  /* 0x000000031200720c */ /* 0x000fe20003f05270 */
[----:B------:R-:W-:Y:S01]  /*d140*/  IMAD.MOV.U32 R3, RZ, RZ, RZ ;  /* 0x000000ffff037224 */ /* 0x000fe200078e00ff */
[----:B------:R-:W-:-:S09]  /*d150*/  FSETP.NE.FTZ.AND P3, PT, R9, RZ, PT ;  /* 0x000000ff0900720b */ /* 0x000fd20003f75000 */
[----:B------:R-:W0:Y:S02]  /*d160*/  @P2 MUFU.RCP R3, R0 ;  /* 0x0000000000032308 */ /* 0x000e240000001000 */
[----:B------:R-:W-:-:S05]  /*d170*/  @!P0 LEA R2, R2, R22, 0x6 ;  /* 0x0000001602028211 */ /* 0x000fca00078e30ff */
[----:B------:R-:W-:Y:S01]  /*d180*/  @!P0 IMAD R2, R2, 0x4, R17 ;  /* 0x0000000402028824 */ /* 0x000fe200078e0211 */
        /* <DEDUP_REMOVED lines=17> */
[----:B------:R-:W-:Y:S01]  /*d2a0*/  FMUL.FTZ R206, R48, R3 ;  /* 0x0000000330ce7220 */ /* 0x000fe20000410000 */
[----:B--2---:R-:W-:Y:S01]  /*d2b0*/  @P2 FMUL.FTZ R13, R10, 0.69314718246459960938 ;  /* 0x3f3172180a0d2820 */ /* 0x004fe20000410000 */
[----:B0-----:R-:W-:Y:S01]  /*d2c0*/  @P3 FMUL.FTZ R9, R12, 0.69314718246459960938 ;  /* 0x3f3172180c093820 */ /* 0x001fe20000410000 */
[----:B-1----:R-:W-:-:S02]  /*d2d0*/  IMAD.U32 R2, RZ, RZ, UR4 ;  /* 0x00000004ff027e24 */ /* 0x002fc4000f8e00ff */
[-C--:B------:R-:W-:Y:S01]  /*d2e0*/  FMUL.FTZ R203, R49, R3.reuse ;  /* 0x0000000331cb7220 */ /* 0x080fe20000410000 */
[-C--:B------:R-:W-:Y:S01]  /*d2f0*/  FMUL.FTZ R204, R52, R3.reuse ;  /* 0x0000000334cc7220 */ /* 0x080fe20000410000 */
[-C--:B------:R-:W-:Y:S01]  /*d300*/  FMUL.FTZ R201, R53, R3.reuse ;  /* 0x0000000335c97220 */ /* 0x080fe20000410000 */
[----:B------:R-:W-:Y:S01]  /*d310*/  @P2 FMUL.FTZ R2, R2, 0.69314718246459960938 ;  /* 0x3f31721802022820 */ /* 0x000fe20000410000 */
        /* <DEDUP_REMOVED lines=50> */
[----:B------:R-:W-:Y:S01]  /*d640*/  @P2 FFMA.FTZ R3, R2, R7, R13 ;  /* 0x0000000702032223 */ /* 0x000fe2000001000d */
        /* <DEDUP_REMOVED lines=67> */
[----:B------:R-:W-:Y:S01]  /*da80*/  SEL R2, R5, RZ, P1 ;  /* 0x000000ff05027207 */ /* 0x000fe20000800000 */
[----:B------:R-:W-:Y:S06]  /*da90*/  BAR.ARV 0xe, 0x100 ;  /* 0x0384000000007b1d */ /* 0x000fec0000002000 */
.L_x_7452:
[----:B------:R-:W0:Y:S01]  /*daa0*/  S2R R219, SR_CgaCtaId ;  /* 0x0000000000db7919 */ /* 0x000e220000008800 */
[----:B------:R-:W-:Y:S01]  /*dab0*/  MOV R4, 0x400 ;  /* 0x0000040000047802 */ /* 0x000fe20000000f00 */
[----:B------:R-:W-:Y:S01]  /*dac0*/  BSSY B0, `(.L_x_7494) ;  /* 0x00002a7000007945 */ /* 0x000fe20003800000 */
[----:B------:R-:W-:Y:S02]  /*dad0*/  BAR.SYNC.DEFER_BLOCKING 0x5, 0x180 ;  /* 0x0146000000007b1d */ /* 0x000fe40000010000 */
[----:B0-----:R-:W-:-:S05]  /*dae0*/  LEA R17, R219, R4, 0x18 ;  /* 0x00000004db117211 */ /* 0x001fca00078ec0ff */
[----:B------:R-:W0:Y:S02]  /*daf0*/  LDS R4, [R17+0x388d0] ;  /* 0x0388d00011047984 */ /* 0x000e240000000800 */
[----:B0-----:R-:W-:Y:S01]  /*db00*/  R2UR UR4, R4 ;  /* 0x00000000040472ca */ /* 0x001fe200000e0000 */
[----:B------:R-:W-:Y:S06]  /*db10*/  BAR.ARV 0x4, 0x180 ;  /* 0x0106000000007b1d */ /* 0x000fec0000002000 */
[----:B------:R-:W-:Y:S08]  /*db20*/  @P0 BRA `(.L_x_7495) ;  /* 0x0000001c00880947 */ /* 0x000ff00003800000 */
[----:B------:R-:W0:Y:S01]  /*db30*/  S2R R4, SR_SWINHI ;  /* 0x0000000000047919 */ /* 0x000e220000002f00 */
[----:B------:R-:W-:Y:S01]  /*db40*/  IMAD R7, R215, 0x40, R23 ;  /* 0x00000040d7077824 */ /* 0x000fe200078e0217 */
[----:B------:R-:W-:Y:S01]  /*db50*/  F2FP.BF16.F32.PACK_AB R6, R6, R197 ;  /* 0x000000c50606723e */ /* 0x000fe200000010ff */
[----:B------:R-:W-:Y:S01]  /*db60*/  USHF.R.S32.HI UR12, URZ, 0x1f, UR37 ;  /* 0x0000001f3f0c7899 */ /* 0x000fe20008011425 */
[----:B------:R-:W-:Y:S01]  /*db70*/  BAR.SYNC.DEFER_BLOCKING 0x1, 0x100 ;  /* 0x0044000000007b1d */ /* 0x000fe20000010000 */
[----:B------:R-:W-:Y:S01]  /*db80*/  F2FP.BF16.F32.PACK_AB R128, R129, R128 ;  /* 0x000000808180723e */ /* 0x000fe200000010ff */
[----:B------:R-:W-:Y:S01]  /*db90*/  USHF.R.S32.HI UR13, URZ, 0x1f, UR39 ;  /* 0x0000001f3f0d7899 */ /* 0x000fe20008011427 */
        /* <DEDUP_REMOVED lines=12> */
[----:B0-----:R-:W-:-:S03]  /*dc60*/  MOV R97, R4 ;  /* 0x0000000400617202 */ /* 0x001fc60000000f00 */
        /* <DEDUP_REMOVED lines=8> */
[----:B------:R-:W-:Y:S02]  /*dcf0*/  LOP3.LUT R44, R49, 0x380, RZ, 0xc0, !PT ;  /* 0x00000380312c7812 */ /* 0x000fe400078ec0ff */
[----:B------:R-:W-:Y:S01]  /*dd00*/  SHF.R.U64 R40, R40, 0x3, RZ ;  /* 0x0000000328287819 */ /* 0x000fe200000012ff */
[----:B------:R-:W-:Y:S01]  /*dd10*/  IMAD.X R109, RZ, RZ, R5, P4 ;  /* 0x000000ffff6d7224 */ /* 0x000fe200020e0605 */
[----:B------:R-:W-:-:S02]  /*dd20*/  LOP3.LUT R48, R53, 0x380, RZ, 0xc0, !PT ;  /* 0x0000038035307812 */ /* 0x000fc400078ec0ff */
[----:B------:R-:W-:Y:S02]  /*dd30*/  SHF.R.U64 R44, R44, 0x3, RZ ;  /* 0x000000032c2c7819 */ /* 0x000fe400000012ff */
[C---:B------:R-:W-:Y:S02]  /*dd40*/  IADD3 R37, P6, R4.reuse, 0x2020, RZ ;  /* 0x0000202004257810 */ /* 0x040fe40007fde0ff */
[C---:B------:R-:W-:Y:S02]  /*dd50*/  IADD3 R36, P3, R4.reuse, 0x2000, RZ ;  /* 0x0000200004247810 */ /* 0x040fe40007f7e0ff */
[----:B------:R-:W-:Y:S01]  /*dd60*/  IADD3 R33, P5, R4, 0x2040, RZ ;  /* 0x0000204004217810 */ /* 0x000fe20007fbe0ff */
[--C-:B------:R-:W-:Y:S01]  /*dd70*/  IMAD.X R117, RZ, RZ, R5.reuse, P6 ;  /* 0x000000ffff757224 */ /* 0x100fe200030e0605 */
[----:B------:R-:W-:Y:S01]  /*dd80*/  LOP3.LUT R100, R40, R45, RZ, 0x3c, !PT ;  /* 0x0000002d28647212 */ /* 0x000fe200078e3cff */
[--C-:B------:R-:W-:Y:S01]  /*dd90*/  IMAD.X R113, RZ, RZ, R5.reuse, P3 ;  /* 0x000000ffff717224 */ /* 0x100fe200018e0605 */
[----:B------:R-:W-:Y:S01]  /*dda0*/  SHF.R.U64 R40, R48, 0x3, RZ ;  /* 0x0000000330287819 */ /* 0x000fe200000012ff */
[----:B------:R-:W-:Y:S01]  /*ddb0*/  IMAD.X R123, RZ, RZ, R5, P5 ;  /* 0x000000ffff7b7224 */ /* 0x000fe200028e0605 */
[----:B------:R-:W-:-:S02]  /*ddc0*/  LOP3.LUT R104, R44, R49, RZ, 0x3c, !PT ;  /* 0x000000312c687212 */ /* 0x000fc400078e3cff */
[----:B------:R-:W-:Y:S02]  /*ddd0*/  LOP3.LUT R44, R37, 0x380, RZ, 0xc0, !PT ;  /* 0x00000380252c7812 */ /* 0x000fe400078ec0ff */
[----:B------:R-:W-:Y:S02]  /*dde0*/  IADD3 R14, P2, R4, 0x2060, RZ ;  /* 0x00002060040e7810 */ /* 0x000fe40007f5e0ff */
[----:B------:R-:W-:Y:S02]  /*ddf0*/  LOP3.LUT R45, R36, 0x380, RZ, 0xc0, !PT ;  /* 0x00000380242d7812 */ /* 0x000fe400078ec0ff */
[----:B------:R-:W-:Y:S01]  /*de00*/  LOP3.LUT R48, R33, 0x380, RZ, 0xc0, !PT ;  /* 0x0000038021307812 */ /* 0x000fe200078ec0ff */
[----:B------:R-:W-:Y:S01]  /*de10*/  IMAD.X R127, RZ, RZ, R5, P2 ;  /* 0x000000ffff7f7224 */ /* 0x000fe200010e0605 */
[----:B------:R-:W-:Y:S02]  /*de20*/  LOP3.LUT R108, R40, R53, RZ, 0x3c, !PT ;  /* 0x00000035286c7212 */ /* 0x000fe400078e3cff */
[----:B------:R-:W-:-:S02]  /*de30*/  SHF.R.U64 R40, R44, 0x3, RZ ;  /* 0x000000032c287819 */ /* 0x000fc400000012ff */
[----:B------:R-:W-:Y:S02]  /*de40*/  SHF.R.U64 R45, R45, 0x3, RZ ;  /* 0x000000032d2d7819 */ /* 0x000fe400000012ff */
[----:B------:R-:W-:Y:S02]  /*de50*/  LOP3.LUT R49, R14, 0x380, RZ, 0xc0, !PT ;  /* 0x000003800e317812 */ /* 0x000fe400078ec0ff */
[----:B------:R-:W-:Y:S02]  /*de60*/  SHF.R.U64 R44, R48, 0x3, RZ ;  /* 0x00000003302c7819 */ /* 0x000fe400000012ff */
[C---:B------:R-:W-:Y:S02]  /*de70*/  IADD3 R12, P1, R4.reuse, 0x4000, RZ ;  /* 0x00004000040c7810 */ /* 0x040fe40007f3e0ff */
[C---:B------:R-:W-:Y:S02]  /*de80*/  IADD3 R24, P0, R4.reuse, 0x4020, RZ ;  /* 0x0000402004187810 */ /* 0x040fe40007f1e0ff */
[----:B------:R-:W-:Y:S01]  /*de90*/  IADD3 R20, P4, R4, 0x4040, RZ ;  /* 0x0000404004147810 */ /* 0x000fe20007f9e0ff */
[--C-:B------:R-:W-:Y:S01]  /*dea0*/  IMAD.X R13, RZ, RZ, R5.reuse, P1 ;  /* 0x000000ffff0d7224 */ /* 0x100fe200008e0605 */
[----:B------:R-:W-:Y:S01]  /*deb0*/  LOP3.LUT R116, R40, R37, RZ, 0x3c, !PT ;  /* 0x0000002528747212 */ /* 0x000fe200078e3cff */
[--C-:B------:R-:W-:Y:S01]  /*dec0*/  IMAD.X R15, RZ, RZ, R5.reuse, P0 ;  /* 0x000000ffff0f7224 */ /* 0x100fe200000e0605 */
[----:B------:R-:W-:Y:S01]  /*ded0*/  LOP3.LUT R112, R45, R36, RZ, 0x3c, !PT ;  /* 0x000000242d707212 */ /* 0x000fe200078e3cff */
[----:B------:R-:W-:Y:S01]  /*dee0*/  IMAD.X R25, RZ, RZ, R5, P4 ;  /* 0x000000ffff197224 */ /* 0x000fe200020e0605 */
[----:B------:R-:W-:-:S02]  /*def0*/  SHF.R.U64 R37, R49, 0x3, RZ ;  /* 0x0000000331257819 */ /* 0x000fc400000012ff */
[----:B------:R-:W-:Y:S02]  /*df00*/  LOP3.LUT R122, R44, R33, RZ, 0x3c, !PT ;  /* 0x000000212c7a7212 */ /* 0x000fe400078e3cff */
[----:B------:R-:W-:Y:S02]  /*df10*/  LOP3.LUT R9, R4, 0x380, RZ, 0xc0, !PT ;  /* 0x0000038004097812 */ /* 0x000fe400078ec0ff */
[----:B------:R-:W-:Y:S02]  /*df20*/  LOP3.LUT R33, R12, 0x380, RZ, 0xc0, !PT ;  /* 0x000003800c217812 */ /* 0x000fe400078ec0ff */
[----:B------:R-:W-:Y:S02]  /*df30*/  LOP3.LUT R36, R24, 0x380, RZ, 0xc0, !PT ;  /* 0x0000038018247812 */ /* 0x000fe400078ec0ff */
[----:B------:R-:W-:Y:S02]  /*df40*/  IADD3 R28, P3, R4, 0x4060, RZ ;  /* 0x00004060041c7810 */ /* 0x000fe40007f7e0ff */
[----:B------:R-:W-:-:S02]  /*df50*/  LOP3.LUT R45, R20, 0x380, RZ, 0xc0, !PT ;  /* 0x00000380142d7812 */ /* 0x000fc400078ec0ff */
[----:B------:R-:W-:Y:S01]  /*df60*/  LOP3.LUT R126, R37, R14, RZ, 0x3c, !PT ;  /* 0x0000000e257e7212 */ /* 0x000fe200078e3cff */
[----:B------:R-:W-:Y:S01]  /*df70*/  IMAD.X R29, RZ, RZ, R5, P3 ;  /* 0x000000ffff1d7224 */ /* 0x000fe200018e0605 */
[----:B------:R-:W-:Y:S02]  /*df80*/  IADD3 R8, P2, R4, 0x6040, RZ ;  /* 0x0000604004087810 */ /* 0x000fe40007f5e0ff */
[----:B------:R-:W-:Y:S02]  /*df90*/  SHF.R.U64 R9, R9, 0x3, RZ ;  /* 0x0000000309097819 */ /* 0x000fe400000012ff */
[----:B------:R-:W-:Y:S02]  /*dfa0*/  SHF.R.U64 R33, R33, 0x3, RZ ;  /* 0x0000000321217819 */ /* 0x000fe400000012ff */
[----:B------:R-:W-:Y:S02]  /*dfb0*/  SHF.R.U64 R37, R36, 0x3, RZ ;  /* 0x0000000324257819 */ /* 0x000fe400000012ff */
        /* <DEDUP_REMOVED lines=10> */
[----:B------:R-:W-:-:S02]  /*e060*/  LOP3.LUT R14, R37, R24, RZ, 0x3c, !PT ;  /* 0x00000018250e7212 */ /* 0x000fc400078e3cff */
[----:B------:R-:W-:Y:S02]  /*e070*/  SHF.R.U64 R33, R36, 0x3, RZ ;  /* 0x0000000324217819 */ /* 0x000fe400000012ff */
[----:B------:R-:W-:Y:S02]  /*e080*/  LOP3.LUT R24, R45, R20, RZ, 0x3c, !PT ;  /* 0x000000142d187212 */ /* 0x000fe400078e3cff */
[----:B------:R-:W-:Y:S02]  /*e090*/  LOP3.LUT R20, R10, 0x380, RZ, 0xc0, !PT ;  /* 0x000003800a147812 */ /* 0x000fe400078ec0ff */
[----:B------:R-:W-:Y:S02]  /*e0a0*/  IADD3 R65, P2, R96, 0x1000, RZ ;  /* 0x0000100060417810 */ /* 0x000fe40007f5e0ff */
[----:B------:R-:W-:Y:S02]  /*e0b0*/  LOP3.LUT R28, R33, R28, RZ, 0x3c, !PT ;  /* 0x0000001c211c7212 */ /* 0x000fe400078e3cff */
[----:B------:R-:W-:-:S02]  /*e0c0*/  SHF.R.U64 R33, R20, 0x3, RZ ;  /* 0x0000000314217819 */ /* 0x000fc400000012ff */
[----:B------:R-:W-:Y:S02]  /*e0d0*/  LOP3.LUT R64, R65, 0x380, RZ, 0xc0, !PT ;  /* 0x0000038041407812 */ /* 0x000fe400078ec0ff */
[----:B------:R-:W-:Y:S02]  /*e0e0*/  LOP3.LUT R20, R7, 0x380, RZ, 0xc0, !PT ;  /* 0x0000038007147812 */ /* 0x000fe400078ec0ff */
[----:B------:R-:W-:Y:S02]  /*e0f0*/  LOP3.LUT R37, R32, 0x380, RZ, 0xc0, !PT ;  /* 0x0000038020257812 */ /* 0x000fe400078ec0ff */
[----:B------:R-:W-:Y:S02]  /*e100*/  LOP3.LUT R40, R33, R10, RZ, 0x3c, !PT ;  /* 0x0000000a21287212 */ /* 0x000fe400078e3cff */
[----:B------:R-:W-:Y:S02]  /*e110*/  SHF.R.U64 R64, R64, 0x3, RZ ;  /* 0x0000000340407819 */ /* 0x000fe400000012ff */
[----:B------:R-:W-:-:S02]  /*e120*/  SHF.R.U64 R10, R20, 0x3, RZ ;  /* 0x00000003140a7819 */ /* 0x000fc400000012ff */
[----:B------:R-:W-:Y:S02]  /*e130*/  SHF.R.U64 R37, R37, 0x3, RZ ;  /* 0x0000000325257819 */ /* 0x000fe400000012ff */
[----:B------:R-:W-:Y:S01]  /*e140*/  LOP3.LUT R64, R64, R65, RZ, 0x3c, !PT ;  /* 0x0000004140407212 */ /* 0x000fe200078e3cff */
[----:B------:R-:W-:Y:S01]  /*e150*/  IMAD.X R65, RZ, RZ, R97, P2 ;  /* 0x000000ffff417224 */ /* 0x000fe200010e0661 */
[----:B------:R-:W-:Y:S02]  /*e160*/  LOP3.LUT R10, R10, R7, RZ, 0x3c, !PT ;  /* 0x000000070a0a7212 */ /* 0x000fe400078e3cff */
[C---:B------:R-:W-:Y:S02]  /*e170*/  IADD3 R33, P1, R96.reuse, 0x7000, RZ ;  /* 0x0000700060217810 */ /* 0x040fe40007f3e0ff */
[----:B------:R-:W-:Y:S02]  /*e180*/  IADD3 R7, P2, R96, 0x8000, RZ ;  /* 0x0000800060077810 */ /* 0x000fe40007f5e0ff */
[----:B------:R-:W-:-:S02]  /*e190*/  LOP3.LUT R56, R37, R32, RZ, 0x3c, !PT ;  /* 0x0000002025387212 */ /* 0x000fc400078e3cff */
[----:B------:R-:W-:Y:S02]  /*e1a0*/  LOP3.LUT R32, R33, 0x380, RZ, 0xc0, !PT ;  /* 0x0000038021207812 */ /* 0x000fe400078ec0ff */
[----:B------:R-:W-:Y:S02]  /*e1b0*/  LOP3.LUT R20, R7, 0x380, RZ, 0xc0, !PT ;  /* 0x0000038007147812 */ /* 0x000fe400078ec0ff */
[----:B------:R-:W-:Y:S02]  /*e1c0*/  SHF.R.U64 R32, R32, 0x3, RZ ;  /* 0x0000000320207819 */ /* 0x000fe400000012ff */
[----:B------:R-:W-:Y:S02]  /*e1d0*/  SHF.R.U64 R20, R20, 0x3, RZ ;  /* 0x0000000314147819 */ /* 0x000fe400000012ff */
[----:B------:R-:W-:Y:S02]  /*e1e0*/  LOP3.LUT R32, R32, R33, RZ, 0x3c, !PT ;  /* 0x0000002120207212 */ /* 0x000fe400078e3cff */
[----:B------:R-:W-:-:S02]  /*e1f0*/  IADD3.X R57, RZ, R5, RZ, P5, !PT ;  /* 0x00000005ff397210 */ /* 0x000fc40002ffe4ff */
[----:B------:R-:W-:Y:S02]  /*e200*/  LOP3.LUT R20, R20, R7, RZ, 0x3c, !PT ;  /* 0x0000000714147212 */ /* 0x000fe400078e3cff */
[----:B------:R-:W-:Y:S02]  /*e210*/  MOV R33, R4 ;  /* 0x0000000400217202 */ /* 0x000fe40000000f00 */
[----:B------:R-:W-:Y:S01]  /*e220*/  F2FP.BF16.F32.PACK_AB R4, R21, R200 ;  /* 0x000000c81504723e */ /* 0x000fe200000010ff */
[----:B------:R-:W-:Y:S01]  /*e230*/  IMAD.X R21, RZ, RZ, R97, P2 ;  /* 0x000000ffff157224 */ /* 0x000fe200010e0661 */
[----:B------:R-:W-:Y:S02]  /*e240*/  F2FP.BF16.F32.PACK_AB R5, R27, R26 ;  /* 0x0000001a1b05723e */ /* 0x000fe400000010ff */
[----:B------:R-:W-:Y:S02]  /*e250*/  F2FP.BF16.F32.PACK_AB R7, R31, R30 ;  /* 0x0000001e1f07723e */ /* 0x000fe400000010ff */
[----:B------:R-:W-:-:S02]  /*e260*/  IADD3 R61, P3, R96, 0x2000, RZ ;  /* 0x00002000603d7810 */ /* 0x000fc40007f7e0ff */
[----:B------:R-:W-:Y:S01]  /*e270*/  LOP3.LUT R45, R8, 0x380, RZ, 0xc0, !PT ;  /* 0x00000380082d7812 */ /* 0x000fe200078ec0ff */
[----:B------:R0:W-:Y:S01]  /*e280*/  STSM.16.M88.4 [R33], R4 ;  /* 0x0000000421007844 */ /* 0x0001e20000000200 */
[----:B------:R-:W-:Y:S02]  /*e290*/  LOP3.LUT R60, R61, 0x380, RZ, 0xc0, !PT ;  /* 0x000003803d3c7812 */ /* 0x000fe400078ec0ff */
[----:B------:R-:W-:Y:S01]  /*e2a0*/  SHF.R.U64 R45, R45, 0x3, RZ ;  /* 0x000000032d2d7819 */ /* 0x000fe200000012ff */
[----:B------:R-:W1:Y:S01]  /*e2b0*/  SHFL.IDX PT, R4, R216, RZ, 0x1f ;  /* 0x00001fffd8047589 */ /* 0x000e6200000e0000 */
[----:B------:R-:W-:Y:S02]  /*e2c0*/  SHF.R.U64 R60, R60, 0x3, RZ ;  /* 0x000000033c3c7819 */ /* 0x000fe400000012ff */
[----:B------:R-:W-:Y:S02]  /*e2d0*/  LOP3.LUT R8, R45, R8, RZ, 0x3c, !PT ;  /* 0x000000082d087212 */ /* 0x000fe400078e3cff */
[----:B------:R-:W-:Y:S01]  /*e2e0*/  LOP3.LUT R60, R60, R61, RZ, 0x3c, !PT ;  /* 0x0000003d3c3c7212 */ /* 0x000fe200078e3cff */
[----:B------:R-:W-:Y:S01]  /*e2f0*/  IMAD.X R61, RZ, RZ, R97, P3 ;  /* 0x000000ffff3d7224 */ /* 0x000fe200018e0661 */
[----:B------:R-:W-:-:S02]  /*e300*/  IADD3 R53, P4, R96, 0x3000, RZ ;  /* 0x0000300060357810 */ /* 0x000fc40007f9e0ff */
[C---:B------:R-:W-:Y:S02]  /*e310*/  IADD3 R49, P5, R96.reuse, 0x4000, RZ ;  /* 0x0000400060317810 */ /* 0x040fe40007fbe0ff */
[C---:B------:R-:W-:Y:S01]  /*e320*/  IADD3 R45, P6, R96.reuse, 0x5000, RZ ;  /* 0x00005000602d7810 */ /* 0x040fe20007fde0ff */
[----:B0-----:R-:W-:Y:S01]  /*e330*/  IMAD.X R33, RZ, RZ, R97, P1 ;  /* 0x000000ffff217224 */ /* 0x001fe200008e0661 */
[C---:B------:R-:W-:Y:S02]  /*e340*/  IADD3 R37, P0, R96.reuse, 0x6000, RZ ;  /* 0x0000600060257810 */ /* 0x040fe40007f1e0ff */
[----:B------:R-:W-:Y:S02]  /*e350*/  IADD3 R69, P3, R96, 0x9000, RZ ;  /* 0x0000900060457810 */ /* 0x000fe40007f7e0ff */
        /* <DEDUP_REMOVED lines=23> */
[C---:B------:R-:W-:Y:S02]  /*e4d0*/  IADD3 R77, P5, R96.reuse, 0xb000, RZ ;  /* 0x0000b000604d7810 */ /* 0x040fe40007fbe0ff */
[C---:B------:R-:W-:Y:S02]  /*e4e0*/  IADD3 R81, P6, R96.reuse, 0xc000, RZ ;  /* 0x0000c00060517810 */ /* 0x040fe40007fde0ff */
[C---:B------:R-:W-:Y:S02]  /*e4f0*/  IADD3 R85, P0, R96.reuse, 0xd000, RZ ;  /* 0x0000d00060557810 */ /* 0x040fe40007f1e0ff */
[C---:B------:R-:W-:Y:S02]  /*e500*/  IADD3 R89, P1, R96.reuse, 0xe000, RZ ;  /* 0x0000e00060597810 */ /* 0x040fe40007f3e0ff */
[----:B------:R-:W-:Y:S02]  /*e510*/  IADD3 R93, P2, R96, 0xf000, RZ ;  /* 0x0000f000605d7810 */ /* 0x000fe40007f5e0ff */
[----:B-1----:R-:W-:-:S02]  /*e520*/  ISETP.NE.AND P3, PT, R4, RZ, PT ;  /* 0x000000ff0400720c */ /* 0x002fc40003f65270 */
[----:B------:R-:W-:Y:S02]  /*e530*/  LOP3.LUT R96, R5, R96, RZ, 0x3c, !PT ;  /* 0x0000006005607212 */ /* 0x000fe400078e3cff */
        /* <DEDUP_REMOVED lines=8> */
[----:B------:R-:W-:Y:S02]  /*e5c0*/  MOV R35, R10 ;  /* 0x0000000a00237202 */ /* 0x000fe40000000f00 */
[----:B------:R-:W-:Y:S02]  /*e5d0*/  MOV R105, R104 ;  /* 0x0000006800697202 */ /* 0x000fe40000000f00 */
[----:B------:R-:W-:Y:S02]  /*e5e0*/  MOV R109, R12 ;  /* 0x0000000c006d7202 */ /* 0x000fe40000000f00 */
[----:B------:R-:W-:-:S02]  /*e5f0*/  MOV R100, R14 ;  /* 0x0000000e00647202 */ /* 0x000fc40000000f00 */
[----:B------:R-:W-:Y:S02]  /*e600*/  F2FP.BF16.F32.PACK_AB R8, R207, R210 ;  /* 0x000000d2cf08723e */ /* 0x000fe400000010ff */
        /* <DEDUP_REMOVED lines=9> */
[----:B0-----:R-:W-:Y:S01]  /*e6a0*/  F2FP.BF16.F32.PACK_AB R4, R198, R202 ;  /* 0x000000cac604723e */ /* 0x001fe200000010ff */
[----:B------:R-:W-:Y:S01]  /*e6b0*/  STSM.16.M88.4 [R168], R12 ;  /* 0x0000000ca8007844 */ /* 0x000fe20000000200 */
[----:B------:R-:W-:Y:S02]  /*e6c0*/  F2FP.BF16.F32.PACK_AB R5, R59, R58 ;  /* 0x0000003a3b05723e */ /* 0x000fe400000010ff */
[----:B------:R-:W-:Y:S02]  /*e6d0*/  F2FP.BF16.F32.PACK_AB R6, R183, R199 ;  /* 0x000000c7b706723e */ /* 0x000fe400000010ff */
[----:B------:R-:W-:-:S02]  /*e6e0*/  F2FP.BF16.F32.PACK_AB R7, R63, R62 ;  /* 0x0000003e3f07723e */ /* 0x000fc400000010ff */
[----:B------:R-:W-:Y:S02]  /*e6f0*/  MOV R104, R24 ;  /* 0x0000001800687202 */ /* 0x000fe40000000f00 */
[----:B------:R-:W-:Y:S01]  /*e700*/  MOV R116, R116 ;  /* 0x0000007400747202 */ /* 0x000fe20000000f00 */
[----:B------:R0:W-:Y:S01]  /*e710*/  STSM.16.M88.4 [R112], R4 ;  /* 0x0000000470007844 */ /* 0x0001e20000000200 */
[----:B------:R-:W-:Y:S02]  /*e720*/  MOV R108, R28 ;  /* 0x0000001c006c7202 */ /* 0x000fe40000000f00 */
[----:B------:R-:W-:Y:S02]  /*e730*/  F2FP.BF16.F32.PACK_AB R24, R181, R196 ;  /* 0x000000c4b518723e */ /* 0x000fe400000010ff */
[----:B------:R-:W-:Y:S02]  /*e740*/  F2FP.BF16.F32.PACK_AB R25, R67, R66 ;  /* 0x000000424319723e */ /* 0x000fe400000010ff */
[----:B------:R-:W-:-:S02]  /*e750*/  F2FP.BF16.F32.PACK_AB R26, R179, R182 ;  /* 0x000000b6b31a723e */ /* 0x000fc400000010ff */
[----:B------:R-:W-:Y:S02]  /*e760*/  F2FP.BF16.F32.PACK_AB R27, R71, R70 ;  /* 0x00000046471b723e */ /* 0x000fe400000010ff */
[----:B------:R-:W-:Y:S02]  /*e770*/  MOV R122, R122 ;  /* 0x0000007a007a7202 */ /* 0x000fe40000000f00 */
[----:B------:R-:W-:Y:S01]  /*e780*/  MOV R113, R40 ;  /* 0x0000002800717202 */ /* 0x000fe20000000f00 */
[----:B------:R1:W-:Y:S01]  /*e790*/  STSM.16.M88.4 [R116], R24 ;  /* 0x0000001874007844 */ /* 0x0003e20000000200 */
        /* <DEDUP_REMOVED lines=16> */
[----:B0-----:R-:W-:-:S02]  /*e8a0*/  F2FP.BF16.F32.PACK_AB R4, R164, R167 ;  /* 0x000000a7a404723e */ /* 0x001fc400000010ff */
[----:B------:R-:W-:Y:S01]  /*e8b0*/  F2FP.BF16.F32.PACK_AB R5, R99, R98 ;  /* 0x000000626305723e */ /* 0x000fe200000010ff */
[----:B------:R2:W-:Y:S01]  /*e8c0*/  STSM.16.M88.4 [R109], R56 ;  /* 0x000000386d007844 */ /* 0x0005e20000000200 */
[----:B------:R-:W-:Y:S02]  /*e8d0*/  F2FP.BF16.F32.PACK_AB R6, R162, R165 ;  /* 0x000000a5a206723e */ /* 0x000fe400000010ff */
[----:B------:R-:W-:Y:S02]  /*e8e0*/  F2FP.BF16.F32.PACK_AB R7, R103, R102 ;  /* 0x000000666707723e */ /* 0x000fe400000010ff */
[----:B------:R-:W-:Y:S02]  /*e8f0*/  F2FP.BF16.F32.PACK_AB R8, R160, R163 ;  /* 0x000000a3a008723e */ /* 0x000fe400000010ff */
[----:B------:R-:W-:Y:S01]  /*e900*/  F2FP.BF16.F32.PACK_AB R9, R107, R106 ;  /* 0x0000006a6b09723e */ /* 0x000fe200000010ff */
[----:B------:R2:W-:Y:S01]  /*e910*/  STSM.16.M88.4 [R100], R4 ;  /* 0x0000000464007844 */ /* 0x0005e20000000200 */
[----:B------:R-:W-:-:S02]  /*e920*/  F2FP.BF16.F32.PACK_AB R10, R158, R161 ;  /* 0x000000a19e0a723e */ /* 0x000fc400000010ff */
[----:B------:R-:W-:Y:S02]  /*e930*/  F2FP.BF16.F32.PACK_AB R11, R111, R110 ;  /* 0x0000006e6f0b723e */ /* 0x000fe400000010ff */
[----:B------:R-:W-:Y:S02]  /*e940*/  F2FP.BF16.F32.PACK_AB R12, R156, R159 ;  /* 0x0000009f9c0c723e */ /* 0x000fe400000010ff */
[----:B------:R-:W-:Y:S01]  /*e950*/  F2FP.BF16.F32.PACK_AB R13, R115, R114 ;  /* 0x00000072730d723e */ /* 0x000fe200000010ff */
[----:B------:R2:W-:Y:S01]  /*e960*/  STSM.16.M88.4 [R104], R8 ;  /* 0x0000000868007844 */ /* 0x0005e20000000200 */
[----:B------:R-:W-:Y:S02]  /*e970*/  F2FP.BF16.F32.PACK_AB R14, R154, R157 ;  /* 0x0000009d9a0e723e */ /* 0x000fe400000010ff */
[----:B------:R-:W-:Y:S02]  /*e980*/  F2FP.BF16.F32.PACK_AB R15, R119, R118 ;  /* 0x00000076770f723e */ /* 0x000fe400000010ff */
[----:B-1----:R-:W-:-:S02]  /*e990*/  F2FP.BF16.F32.PACK_AB R24, R121, R155 ;  /* 0x0000009b7918723e */ /* 0x002fc400000010ff */
[----:B------:R-:W-:Y:S01]  /*e9a0*/  F2FP.BF16.F32.PACK_AB R25, R120, R19 ;  /* 0x000000137819723e */ /* 0x000fe200000010ff */
[----:B------:R2:W-:Y:S01]  /*e9b0*/  STSM.16.M88.4 [R108], R12 ;  /* 0x0000000c6c007844 */ /* 0x0005e20000000200 */
[----:B------:R-:W-:Y:S02]  /*e9c0*/  F2FP.BF16.F32.PACK_AB R26, R125, R124 ;  /* 0x0000007c7d1a723e */ /* 0x000fe400000010ff */
[----:B------:R-:W-:Y:S02]  /*e9d0*/  F2FP.BF16.F32.PACK_AB R27, R153, R152 ;  /* 0x00000098991b723e */ /* 0x000fe400000010ff */
[----:B------:R-:W-:Y:S02]  /*e9e0*/  LOP3.LUT R72, R73, 0x380, RZ, 0xc0, !PT ;  /* 0x0000038049487812 */ /* 0x000fe400078ec0ff */
[----:B------:R-:W-:Y:S01]  /*e9f0*/  LOP3.LUT R76, R77, 0x380, RZ, 0xc0, !PT ;  /* 0x000003804d4c7812 */ /* 0x000fe200078ec0ff */
[----:B------:R2:W-:Y:S01]  /*ea00*/  STSM.16.M88.4 [R113], R24 ;  /* 0x0000001871007844 */ /* 0x0005e20000000200 */
[----:B------:R-:W-:-:S02]  /*ea10*/  LOP3.LUT R80, R81, 0x380, RZ, 0xc0, !PT ;  /* 0x0000038051507812 */ /* 0x000fc400078ec0ff */
[----:B------:R-:W-:Y:S01]  /*ea20*/  LOP3.LUT R84, R85, 0x380, RZ, 0xc0, !PT ;  /* 0x0000038055547812 */ /* 0x000fe200078ec0ff */
[----:B------:R2:W-:Y:S01]  /*ea30*/  STSM.16.M88.4 [R101], R128 ;  /* 0x0000008065007844 */ /* 0x0005e20000000200 */
[----:B------:R-:W-:Y:S02]  /*ea40*/  LOP3.LUT R88, R89, 0x380, RZ, 0xc0, !PT ;  /* 0x0000038059587812 */ /* 0x000fe400078ec0ff */
[----:B------:R-:W-:Y:S01]  /*ea50*/  LOP3.LUT R92, R93, 0x380, RZ, 0xc0, !PT ;  /* 0x000003805d5c7812 */ /* 0x000fe200078ec0ff */
[----:B------:R2:W-:Y:S01]  /*ea60*/  STSM.16.M88.4 [R34], R136 ;  /* 0x0000008822007844 */ /* 0x0005e20000000200 */
[----:B------:R-:W-:Y:S02]  /*ea70*/  SHF.R.U64 R72, R72, 0x3, RZ ;  /* 0x0000000348487819 */ /* 0x000fe400000012ff */
[----:B------:R-:W-:Y:S01]  /*ea80*/  SHF.R.U64 R76, R76, 0x3, RZ ;  /* 0x000000034c4c7819 */ /* 0x000fe200000012ff */
[----:B------:R2:W-:Y:S01]  /*ea90*/  STSM.16.M88.4 [R35], R144 ;  /* 0x0000009023007844 */ /* 0x0005e20000000200 */
[----:B------:R-:W-:-:S02]  /*eaa0*/  SHF.R.U64 R80, R80, 0x3, RZ ;  /* 0x0000000350507819 */ /* 0x000fc400000012ff */
        /* <DEDUP_REMOVED lines=15> */
[----:B------:R-:W-:Y:S06]  /*eba0*/  BAR.SYNC.DEFER_BLOCKING 0x1, 0x100 ;  /* 0x0044000000007b1d */ /* 0x000fec0000010000 */
[----:B--2---:R-:W-:Y:S05]  /*ebb0*/  @P3 BRA `(.L_x_7496) ;  /* 0x0000000000b83947 */ /* 0x004fea0003800000 */
[----:B------:R-:W0:Y:S01]  /*ebc0*/  LDC R8, c[0x0][0xce8] ;  /* 0x00033a00ff087b82 */ /* 0x000e220000000800 */
[----:B------:R-:W-:Y:S01]  /*ebd0*/  VIADD R10, R190, UR38 ;  /* 0x00000026be0a7c36 */ /* 0x000fe20008000000 */
[----:B------:R-:W-:Y:S01]  /*ebe0*/  ULDC.64 UR8, c[0x0][0xc90] ;  /* 0x0003240000087ab9 */ /* 0x000fe20000000a00 */
[----:B------:R-:W-:Y:S01]  /*ebf0*/  ULDC.64 UR10, c[0x0][0xc98] ;  /* 0x00032600000a7ab9 */ /* 0x000fe20000000a00 */
[----:B------:R-:W-:Y:S01]  /*ec00*/  UIMAD UR5, UR12, UR8, URZ ;  /* 0x000000080c0572a4 */ /* 0x000fe2000f8e023f */
[----:B------:R-:W-:Y:S01]  /*ec10*/  IMAD.MOV R9, RZ, RZ, -R184 ;  /* 0x000000ffff097224 */ /* 0x000fe200078e0ab8 */
[----:B------:R-:W-:Y:S01]  /*ec20*/  UIMAD.WIDE.U32 UR6, UR37, UR8, URZ ;  /* 0x00000008250672a5 */ /* 0x000fe2000f8e003f */
[----:B------:R-:W-:Y:S01]  /*ec30*/  MOV R4, R10 ;  /* 0x0000000a00047202 */ /* 0x000fe20000000f00 */
        /* <DEDUP_REMOVED lines=38> */
.L_x_7496:
        /* <DEDUP_REMOVED lines=18> */
[----:B------:R-:W5:Y:S04]  /*efc0*/  LD.E.128 R36, desc[UR44][R36.64] ;  /* 0x0000002c24247980 */ /* 0x000f68000c101d00 */
[----:B------:R-:W5:Y:S02]  /*efd0*/  LD.E.128 R32, desc[UR44][R32.64] ;  /* 0x0000002c20207980 */ /* 0x000f64000c101d00 */
[----:B------:R-:W0:Y:S01]  /*efe0*/  @P2 LDC R9, c[0x0][0xcec] ;  /* 0x00033b00ff092b82 */ /* 0x000e220000000800 */
[----:B------:R-:W-:Y:S01]  /*eff0*/  IMAD.SHL.U32 R3, R3, 0x4, RZ ;  /* 0x0000000403037824 */ /* 0x000fe200078e00ff */
[----:B------:R-:W-:Y:S01]  /*f000*/  ISETP.GE.AND P0, PT, R193, UR10, PT ;  /* 0x0000000ac1007c0c */ /* 0x000fe2000bf06270 */
[----:B------:R1:W5:Y:S04]  /*f010*/  LD.E.128 R4, desc[UR44][R20.64] ;  /* 0x0000002c14047980 */ /* 0x000368000c101d00 */
[----:B------:R-:W5:Y:S01]  /*f020*/  LD.E.128 R68, desc[UR44][R68.64] ;  /* 0x0000002c44447980 */ /* 0x000f62000c101d00 */
[----:B------:R-:W2:Y:S01]  /*f030*/  @P2 LDC R11, c[0x0][0xcf0] ;  /* 0x00033c00ff0b2b82 */ /* 0x000ea20000000800 */
[----:B------:R-:W-:Y:S01]  /*f040*/  LOP3.LUT R3, R3, 0x4, R0, 0xe2, !PT ;  /* 0x0000000403037812 */ /* 0x000fe200078ee200 */
[----:B------:R-:W-:Y:S01]  /*f050*/  IMAD R0, R214, 0x20, R215 ;  /* 0x00000020d6007824 */ /* 0x000fe200078e02d7 */
[----:B------:R-:W-:Y:S01]  /*f060*/  SEL R8, RZ, 0xffffffff, P0 ;  /* 0xffffffffff087807 */ /* 0x000fe20000000000 */
[----:B------:R-:W5:Y:S01]  /*f070*/  LD.E.128 R72, desc[UR44][R72.64] ;  /* 0x0000002c48487980 */ /* 0x000f62000c101d00 */
[----:B------:R-:W-:Y:S01]  /*f080*/  ISETP.GE.AND P0, PT, R192, UR10, PT ;  /* 0x0000000ac0007c0c */ /* 0x000fe2000bf06270 */
[----:B------:R-:W-:Y:S01]  /*f090*/  UIMAD UR5, UR12, UR8, URZ ;  /* 0x000000080c0572a4 */ /* 0x000fe2000f8e023f */
[----:B------:R-:W-:Y:S01]  /*f0a0*/  VIADD R14, R0, UR38 ;  /* 0x00000026000e7c36 */ /* 0x000fe20008000000 */
[----:B------:R-:W5:Y:S01]  /*f0b0*/  LD.E.128 R76, desc[UR44][R76.64] ;  /* 0x0000002c4c4c7980 */ /* 0x000f62000c101d00 */
[----:B------:R-:W-:Y:S01]  /*f0c0*/  SEL R0, RZ, 0xffffffff, P0 ;  /* 0xffffffffff007807 */ /* 0x000fe20000000000 */
[----:B------:R-:W-:-:S02]  /*f0d0*/  UIMAD.WIDE.U32 UR6, UR37, UR8, URZ ;  /* 0x00000008250672a5 */ /* 0x000fc4000f8e003f */
        /* <DEDUP_REMOVED lines=19> */
[----:B------:R-:W-:Y:S01]  /*f210*/  IMAD.U32 R9, RZ, RZ, UR7 ;  /* 0x00000007ff097e24 */ /* 0x000fe2000f8e00ff */
[----:B------:R-:W-:Y:S01]  /*f220*/  ULDC.64 UR6, c[0x0][0xbe0] ;  /* 0x0002f80000067ab9 */ /* 0x000fe20000000a00 */
[----:B------:R-:W-:Y:S01]  /*f230*/  IMAD.MOV R13, RZ, RZ, -R3 ;  /* 0x000000ffff0d7224 */ /* 0x000fe200078e0a03 */
[----:B------:R-:W-:Y:S01]  /*f240*/  SEL R0, RZ, 0xffffffff, P0 ;  /* 0xffffffffff007807 */ /* 0x000fe20000000000 */
[----:B------:R-:W-:Y:S01]  /*f250*/  IMAD R12, R11, UR6, RZ ;  /* 0x000000060b0c7c24 */ /* 0x000fe2000f8e02ff */
[----:B------:R-:W5:Y:S01]  /*f260*/  LD.E.128 R88, desc[UR44][R88.64] ;  /* 0x0000002c58587980 */ /* 0x000f62000c101d00 */
[----:B------:R-:W-:Y:S01]  /*f270*/  IMAD.U32 R9, RZ, RZ, UR5 ;  /* 0x00000005ff097e24 */ /* 0x000fe2000f8e00ff */
[----:B------:R-:W-:Y:S01]  /*f280*/  ULDC UR5, c[0x0][0xb88] ;  /* 0x0002e20000057ab9 */ /* 0x000fe20000000800 */
[----:B------:R-:W-:Y:S01]  /*f290*/  IMAD R11, R15, R13, R14 ;  /* 0x0000000d0f0b7224 */ /* 0x000fe200078e020e */
[----:B------:R-:W5:Y:S01]  /*f2a0*/  LD.E.128 R92, desc[UR44][R92.64] ;  /* 0x0000002c5c5c7980 */ /* 0x000f62000c101d00 */
[----:B------:R-:W-:Y:S01]  /*f2b0*/  IMAD.SHL.U32 R19, R0, 0x20, RZ ;  /* 0x0000002000137824 */ /* 0x000fe200078e00ff */
[----:B------:R-:W-:Y:S01]  /*f2c0*/  ISETP.GE.AND P0, PT, R218, UR10, PT ;  /* 0x0000000ada007c0c */ /* 0x000fe2000bf06270 */
[C---:B------:R-:W-:Y:S01]  /*f2d0*/  IMAD R13, R3.reuse, UR7, R12 ;  /* 0x00000007030d7c24 */ /* 0x040fe2000f8e020c */
[----:B------:R-:W-:Y:S01]  /*f2e0*/  @!PT LDS RZ, [RZ] ;  /* 0x00000000fffff984 */ /* 0x000fe20000000800 */
[----:B------:R-:W-:Y:S01]  /*f2f0*/  @!PT LDS RZ, [RZ] ;  /* 0x00000000fffff984 */ /* 0x000fe20000000800 */
[----:B------:R-:W-:Y:S01]  /*f300*/  @!PT LDS RZ, [RZ] ;  /* 0x00000000fffff984 */ /* 0x000fe20000000800 */
[----:B------:R-:W-:Y:S01]  /*f310*/  @!PT LDS RZ, [RZ] ;  /* 0x00000000fffff984 */ /* 0x000fe20000000800 */
[----:B------:R0:W-:Y:S06]  /*f320*/  MEMBAR.ALL.CTA ;  /* 0x0000000000007992 */ /* 0x0001ec0000008000 */
[----:B0-----:R-:W0:Y:S01]  /*f330*/  FENCE.VIEW.ASYNC.S ;  /* 0x00000000000073c6 */ /* 0x001e220000000000 */
[----:B------:R-:W-:Y:S01]  /*f340*/  IMAD.WIDE.U32 R8, R3, UR6, R8 ;  /* 0x0000000603087c25 */ /* 0x000fe2000f8e0008 */
[----:B------:R-:W-:Y:S01]  /*f350*/  SHF.R.S32.HI R0, RZ, 0x1f, R11 ;  /* 0x0000001fff007819 */ /* 0x000fe2000001140b */
[----:B------:R-:W-:Y:S01]  /*f360*/  ULDC.64 UR6, c[0x0][0xbd8] ;  /* 0x0002f60000067ab9 */ /* 0x000fe20000000a00 */
[----:B------:R-:W-:Y:S01]  /*f370*/  LOP3.LUT R10, R19, 0x20, R10, 0xe2, !PT ;  /* 0x00000020130a7812 */ /* 0x000fe200078ee20a */
[----:B------:R-:W-:Y:S01]  /*f380*/  VIADD R27, R215, UR38 ;  /* 0x00000026d71b7c36 */ /* 0x000fe20008000000 */
[----:B------:R-:W-:Y:S01]  /*f390*/  IADD3 R9, R9, R13, RZ ;  /* 0x0000000d09097210 */ /* 0x000fe20007ffe0ff */
[----:B------:R-:W-:Y:S01]  /*f3a0*/  IMAD R0, R0, UR6, RZ ;  /* 0x0000000600007c24 */ /* 0x000fe2000f8e02ff */
[----:B------:R-:W-:Y:S01]  /*f3b0*/  SEL R3, RZ, 0x40, P0 ;  /* 0x00000040ff037807 */ /* 0x000fe20000000000 */
[----:B------:R-:W-:Y:S01]  /*f3c0*/  IMAD R28, R15, UR5, RZ ;  /* 0x000000050f1c7c24 */ /* 0x000fe2000f8e02ff */
[----:B------:R-:W-:Y:S01]  /*f3d0*/  ISETP.GE.AND P0, PT, R217, UR10, PT ;  /* 0x0000000ad9007c0c */ /* 0x000fe2000bf06270 */
[C---:B------:R-:W-:Y:S01]  /*f3e0*/  IMAD R13, R11.reuse, UR7, R0 ;  /* 0x000000070b0d7c24 */ /* 0x040fe2000f8e0200 */
[----:B------:R-:W-:Y:S01]  /*f3f0*/  LOP3.LUT R3, R10, R3, RZ, 0xfc, !PT ;  /* 0x000000030a037212 */ /* 0x000fe200078efcff */
[----:B------:R-:W-:Y:S01]  /*f400*/  IMAD.WIDE.U32 R8, R11, UR6, R8 ;  /* 0x000000060b087c25 */ /* 0x000fe2000f8e0008 */
[----:B------:R-:W-:Y:S01]  /*f410*/  ISETP.GE.AND P1, PT, R27, R28, PT ;  /* 0x0000001c1b00720c */ /* 0x000fe20003f26270 */
[----:B------:R-:W-:Y:S01]  /*f420*/  ULDC.64 UR6, c[0x0][0xb80] ;  /* 0x0002e00000067ab9 */ /* 0x000fe20000000a00 */
[----:B------:R-:W-:Y:S01]  /*f430*/  SEL R10, RZ, 0x80, P0 ;  /* 0x00000080ff0a7807 */ /* 0x000fe20000000000 */
[----:B------:R-:W-:Y:S01]  /*f440*/  VIADD R0, R17, 0x38820 ;  /* 0x0003882011007836 */ /* 0x000fe20000000000 */
[----:B------:R-:W-:Y:S01]  /*f450*/  LEA R19, P2, R8, UR6, 0x1 ;  /* 0x0000000608137c11 */ /* 0x000fe2000f8408ff */
[----:B------:R-:W-:Y:S01]  /*f460*/  IMAD.IADD R9, R9, 0x1, R13 ;  /* 0x0000000109097824 */ /* 0x000fe200078e020d */
[----:B------:R-:W-:Y:S02]  /*f470*/  BSSY B1, `(.L_x_7497) ;  /* 0x0000027000017945 */ /* 0x000fe40003800000 */
[----:B------:R-:W-:-:S02]  /*f480*/  PRMT R0, RZ, 0x654, R0 ;  /* 0x00000654ff007816 */ /* 0x000fc40000000000 */
[----:B------:R-:W-:Y:S02]  /*f490*/  LEA.HI.X R26, R8, UR7, R9, 0x1, P2 ;  /* 0x00000007081a7c11 */ /* 0x000fe400090f0c09 */
[----:B0-----:R0:W-:Y:S03]  /*f4a0*/  SYNCS.ARRIVE.TRANS64.RED.A1T0 RZ, [R0+URZ], RZ ;  /* 0x000000ff00ff79a7 */ /* 0x0011e6000810043f */
[----:B------:R1:W2:Y:S01]  /*f4b0*/  SHFL.IDX PT, R11, R26, RZ, 0x181f ;  /* 0x00181fff1a0b7589 */ /* 0x0002a200000e0000 */
[----:B0-----:R-:W-:-:S03]  /*f4c0*/  LOP3.LUT R0, R3, R10, RZ, 0xfc, !PT ;  /* 0x0000000a03007212 */ /* 0x001fc600078efcff */
[----:B------:R1:W0:Y:S01]  /*f4d0*/  SHFL.IDX PT, R10, R19, RZ, 0x181f ;  /* 0x00181fff130a7589 */ /* 0x00022200000e0000 */
[----:B------:R-:W-:Y:S05]  /*f4e0*/  @P1 BRA `(.L_x_7498) ;  /* 0x00000000007c1947 */ /* 0x000fea0003800000 */
[----:B------:R-:W-:Y:S02]  /*f4f0*/  ISETP.GE.AND P1, PT, R195, UR10, PT ;  /* 0x0000000ac3007c0c */ /* 0x000fe4000bf26270 */
[----:B------:R-:W-:Y:S02]  /*f500*/  ISETP.GE.AND P0, PT, R23, UR10, PT ;  /* 0x0000000a17007c0c */ /* 0x000fe4000bf06270 */
[----:B------:R-:W-:Y:S02]  /*f510*/  ISETP.GE.AND P5, PT, R194, UR10, PT ;  /* 0x0000000ac2007c0c */ /* 0x000fe4000bfa6270 */
[----:B------:R-:W-:-:S07]  /*f520*/  ISETP.GE.AND P3, PT, R193, UR10, PT ;  /* 0x0000000ac1007c0c */ /* 0x000fce000bf66270 */
[-C--:B0-----:R-:W-:Y:S02]  /*f530*/  @!P1 LEA R12, P2, R195, R10.reuse, 0x1 ;  /* 0x0000000ac30c9211 */ /* 0x081fe400078408ff */
        /* <DEDUP_REMOVED lines=10> */
[CC--:B-1----:R-:W-:Y:S01]  /*f5e0*/  @!P3 LEA R20, P6, R193.reuse, R10.reuse, 0x1 ;  /* 0x0000000ac114b211 */ /* 0x0c2fe200078c08ff */
[----:B------:R3:W-:Y:S03]  /*f5f0*/  @!P5 ST.E.128 desc[UR44][R14.64], R48 ;  /* 0x000000300e00d985 */ /* 0x0007e6000c101d2c */
[----:B------:R-:W-:Y:S02]  /*f600*/  @!P3 LEA.HI.X R21, R193, R11, R227, 0x1, P6 ;  /* 0x0000000bc115b211 */ /* 0x000fe400030f0ce3 */
[----:B0-----:R-:W-:-:S03]  /*f610*/  @!P2 LEA R8, P5, R192, R10, 0x1 ;  /* 0x0000000ac008a211 */ /* 0x001fc600078a08ff */
        /* <DEDUP_REMOVED lines=12> */
.L_x_7498:
[----:B------:R-:W-:Y:S05]  /*f6e0*/  BSYNC B1 ;  /* 0x0000000000017941 */ /* 0x000fea0003800000 */
.L_x_7497:
        /* <DEDUP_REMOVED lines=22> */
[CC--:B------:R-:W-:Y:S02]  /*f850*/  @!P0 LEA R14, P3, R191.reuse, R6.reuse, 0x1 ;  /* 0x00000006bf0e8211 */ /* 0x0c0fe400078608ff */
[-C--:B0-----:R-:W-:Y:S01]  /*f860*/  @!P1 LEA R4, P6, R192, R6.reuse, 0x1 ;  /* 0x00000006c0049211 */ /* 0x081fe200078c08ff */
[----:B------:R4:W-:Y:S01]  /*f870*/  @!P2 ST.E.128 desc[UR44][R12.64], R32 ;  /* 0x000000200c00a985 */ /* 0x0009e2000c101d2c */
[----:B-1----:R-:W-:Y:S02]  /*f880*/  @P4 LEA R20, P5, R218, R6, 0x1 ;  /* 0x00000006da144211 */ /* 0x002fe400078a08ff */
        /* <DEDUP_REMOVED lines=12> */
.L_x_7495:
        /* <DEDUP_REMOVED lines=9> */
[----:B------:R-:W-:Y:S01]  /*f9e0*/  ISETP.GE.AND P1, PT, R194, UR12, PT ;  /* 0x0000000cc2007c0c */ /* 0x000fe2000bf26270 */
[----:B------:R-:W-:Y:S01]  /*f9f0*/  VIADD R8, R0, UR38 ;  /* 0x0000002600087c36 */ /* 0x000fe20008000000 */
        /* <DEDUP_REMOVED lines=46> */
.L_x_7501:
[----:B------:R-:W-:Y:S05]  /*fce0*/  BSYNC B1 ;  /* 0x0000000000017941 */ /* 0x000fea0003800000 */
.L_x_7500:
        /* <DEDUP_REMOVED lines=28> */
[----:B------:R-:W-:Y:S01]  /*feb0*/  MOV R5, UR7 ;  /* 0x0000000700057c02 */ /* 0x000fe20008000f00 */
[----:B------:R-:W-:Y:S01]  /*fec0*/  ULDC.64 UR6, c[0x0][0xbe0] ;  /* 0x0002f80000067ab9 */ /* 0x000fe20000000a00 */
[----:B------:R-:W-:Y:S01]  /*fed0*/  SEL R6, RZ, 0xffffffff, P1 ;  /* 0xffffffffff067807 */ /* 0x000fe20000800000 */
        /* <DEDUP_REMOVED lines=18> */
[----:B------:R-:W-:Y:S02]  /*10000*/  VIADD R0, R215, UR38 ;  /* 0x00000026d7007c36 */ /* 0x000fe40008000000 */
[----:B------:R-:W-:-:S02]  /*10010*/  IMAD R25, R10, UR5, RZ ;  /* 0x000000050a197c24 */ /* 0x000fc4000f8e02ff */
        /* <DEDUP_REMOVED lines=44> */
.L_x_7503:
[----:B------:R-:W-:Y:S05]  /*102e0*/  BSYNC B1 ;  /* 0x0000000000017941 */ /* 0x000fea0003800000 */
.L_x_7502:
        /* <DEDUP_REMOVED lines=36> */
.L_x_7499:
[----:B------:R-:W-:Y:S05]  /*10530*/  BSYNC B0 ;  /* 0x0000000000007941 */ /* 0x000fea0003800000 */
.L_x_7494:
[----:B------:R-:W-:Y:S02]  /*10540*/  ULDC UR5, c[0x0][0xd38] ;  /* 0x00034e0000057ab9 */ /* 0x000fe40000000800 */
[----:B------:R-:W-:-:S06]  /*10550*/  UISETP.GE.AND UP0, UPT, UR4, UR5, UPT ;  /* 0x000000050400728c */ /* 0x000fcc000bf06270 */
[----:B------:R-:W-:-:S13]  /*10560*/  PLOP3.LUT P0, PT, PT, PT, UP0, 0x80, 0x0 ;  /* 0x000000000000781c */ /* 0x000fda0003f0f008 */
[----:B------:R-:W-:Y:S05]  /*10570*/  @!P0 BRA `(.L_x_7504) ;  /* 0xffffff0800788947 */ /* 0x000fea000383ffff */
[----:B------:R-:W-:Y:S05]  /*10580*/  EXIT ;  /* 0x000000000000794d */ /* 0x000fea0003800000 */
.L_x_7447:
        /* <DEDUP_REMOVED lines=24> */
[----:B------:R-:W-:Y:S01]  /*10710*/  ULDC UR9, c[0x0][0x2b8] ;  /* 0x0000ae0000097ab9 */ /* 0x000fe20000000800 */
[----:B------:R-:W-:Y:S01]  /*10720*/  ULDC UR38, c[0x0][0x288] ;  /* 0x0000a20000267ab9 */ /* 0x000fe20000000800 */
[----:B------:R-:W-:Y:S01]  /*10730*/  UISETP.NE.AND.EX UP0, UPT, UR7, URZ, UPT, UP0 ;  /* 0x0000003f0700728c */ /* 0x000fe2000bf05300 */
[----:B------:R-:W-:Y:S01]  /*10740*/  IMAD.MOV.U32 R23, RZ, RZ, 0x1 ;  /* 0x00000001ff177424 */ /* 0x000fe200078e00ff */
[----:B------:R-:W-:Y:S01]  /*10750*/  ULDC UR39, c[0x0][0x448] ;  /* 0x0001120000277ab9 */ /* 0x000fe20000000800 */
[----:B------:R-:W-:Y:S01]  /*10760*/  ULDC.64 UR6, c[0x0][0x2f0] ;  /* 0x0000bc0000067ab9 */ /* 0x000fe20000000a00 */
        /* <DEDUP_REMOVED lines=77> */
[----:B------:R-:W-:Y:S02]  /*10c40*/  @P0 LOP3.LUT R16, R16, 0x4, RZ, 0xfc, !PT ;  /* 0x0000000410100812 */ /* 0x000fe400078efcff */
        /* <DEDUP_REMOVED lines=32> */
[----:B------:R2:W-:Y:S01]  /*10e50*/  STL [R1], R0 ;  /* 0x0000000001007387 */ /* 0x0005e20000100800 */
[----:B------:R-:W-:Y:S02]  /*10e60*/  @P1 LOP3.LUT R16, R16, 0x2, RZ, 0xfc, !PT ;  /* 0x0000000210101812 */ /* 0x000fe400078efcff */
[----:B------:R-:W-:-:S02]  /*10e70*/  SHF.R.U32.HI R29, RZ, 0x2, R29 ;  /* 0x00000002ff1d7819 */ /* 0x000fc4000001161d */
[----:B------:R-:W-:Y:S02]  /*10e80*/  LOP3.LUT R16, R16, 0xffefffff, RZ, 0xc0, !PT ;  /* 0xffefffff10107812 */ /* 0x000fe400078ec0ff */
[----:B------:R-:W-:Y:S02]  /*10e90*/  SHF.R.U32.HI R28, RZ, 0x3, R28 ;  /* 0x00000003ff1c7819 */ /* 0x000fe4000001161c */
[----:B------:R-:W-:-:S07]  /*10ea0*/  @P0 LOP3.LUT R16, R16, 0x100000, RZ, 0xfc, !PT ;  /* 0x0010000010100812 */ /* 0x000fce00078efcff */
.L_x_7558:
        /* <DEDUP_REMOVED lines=13> */
[----:B0123-5:R-:W-:Y:S05]  /*10f80*/  @P0 BRA `(.L_x_7506) ;  /* 0x0000000000200947 */ /* 0x02ffea0003800000 */
        /* <DEDUP_REMOVED lines=8> */
.L_x_7506:
[----:B------:R-:W-:Y:S01]  /*11010*/  ULDC UR8, c[0x0][0xd54] ;  /* 0x0003550000087ab9 */ /* 0x000fe20000000800 */
[----:B------:R-:W-:Y:S01]  /*11020*/  UMOV UR6, UR7 ;  /* 0x0000000700067c82 */ /* 0x000fe20008000000 */
[----:B------:R-:W-:-:S11]  /*11030*/  UISETP.NE.AND UP0, UPT, UR8, 0x1, UPT ;  /* 0x000000010800788c */ /* 0x000fd6000bf05270 */
[----:B------:R-:W-:Y:S02]  /*11040*/  @UP0 ULDC.64 UR10, c[0x0][0xd58] ;  /* 0x00035600000a0ab9 */ /* 0x000fe40000000a00 */
[----:B------:R-:W-:-:S04]  /*11050*/  UIMAD.WIDE.U32 UR4, UR7, UR10, URZ ;  /* 0x0000000a070472a5 */ /* 0x000fc8000f8e003f */
[----:B------:R-:W-:-:S04]  /*11060*/  @UP0 USHF.R.U32.HI UR6, URZ, UR11, UR5 ;  /* 0x0000000b3f060299 */ /* 0x000fc80008011605 */
[----:B------:R-:W-:-:S12]  /*11070*/  UIMAD UR4, UR6, UR8, URZ ;  /* 0x00000008060472a4 */ /* 0x000fd8000f8e023f */
.L_x_7507:
[----:B------:R-:W-:Y:S01]  /*11080*/  ULDC UR5, c[0x0][0xd48] ;  /* 0x0003520000057ab9 */ /* 0x000fe20000000800 */
[----:B------:R-:W-:Y:S01]  /*11090*/  ULDC.64 UR8, c[0x0][0xb20] ;  /* 0x0002c80000087ab9 */ /* 0x000fe20000000a00 */
[----:B------:R-:W-:Y:S01]  /*110a0*/  UISETP.NE.AND UP1, UPT, UR5, 0x1, UPT ;  /* 0x000000010500788c */ /* 0x000fe2000bf25270 */
[----:B------:R-:W-:Y:S01]  /*110b0*/  MOV R31, RZ ;  /* 0x000000ff001f7202 */ /* 0x000fe20000000f00 */
        /* <DEDUP_REMOVED lines=54> */
.L_x_7509:
        /* <DEDUP_REMOVED lines=20> */
.L_x_7512:
[----:B------:R-:W-:Y:S05]  /*11560*/  BSYNC B6 ;  /* 0x0000000000067941 */ /* 0x000fea0003800000 */
.L_x_7511:
        /* <DEDUP_REMOVED lines=20> */
.L_x_7515:
        /* <DEDUP_REMOVED lines=15> */
.L_x_7514:
[----:B------:R-:W-:Y:S05]  /*117a0*/  BSYNC B6 ;  /* 0x0000000000067941 */ /* 0x000fea0003800000 */
.L_x_7513:
        /* <DEDUP_REMOVED lines=12> */
[----:B------:R-:W-:Y:S01]  /*11870*/  IMAD.U32 R25, RZ, RZ, UR43 ;  /* 0x0000002bff197e24 */ /* 0x000fe2000f8e00ff */
[----:B------:R-:W-:Y:S01]  /*11880*/  UMOV UR5, 0xffffffff ;  /* 0xffffffff00057882 */ /* 0x000fe20000000000 */
[----:B------:R-:W-:-:S03]  /*11890*/  IMAD.U32 R19, RZ, RZ, UR4 ;  /* 0x00000004ff137e24 */ /* 0x000fc6000f8e00ff */
[----:B------:R-:W-:Y:S01]  /*118a0*/  LEA R25, R25, 0xffffffc0, 0x6 ;  /* 0xffffffc019197811 */ /* 0x000fe200078e30ff */
[----:B------:R-:W-:Y:S06]  /*118b0*/  BRA.DIV UR5, `(.L_x_7516) ;  /* 0x0000003e05447947 */ /* 0x000fec000b800000 */
.L_x_7575:
[----:B------:R-:W2:Y:S01]  /*118c0*/  S2R R0, SR_TID.X ;  /* 0x0000000000007919 */ /* 0x000ea20000002100 */
[----:B0-----:R-:W-:Y:S01]  /*118d0*/  ISETP.NE.AND P1, PT, R10, 0x1, PT ;  /* 0x000000010a00780c */ /* 0x001fe20003f25270 */
[----:B------:R-:W-:Y:S01]  /*118e0*/  IMAD.MOV.U32 R35, RZ, RZ, RZ ;  /* 0x000000ffff237224 */ /* 0x000fe200078e00ff */
[----:B-----5:R-:W-:Y:S01]  /*118f0*/  SHF.R.S32.HI R30, RZ, 0x1f, R26 ;  /* 0x0000001fff1e7819 */ /* 0x020fe2000001141a */
[----:B-1----:R-:W0:Y:S01]  /*11900*/  S2R R2, SR_TID.X ;  /* 0x0000000000027919 */ /* 0x002e220000002100 */
[----:B------:R-:W-:-:S09]  /*11910*/  LOP3.LUT R16, R16, 0xffffdfff, RZ, 0xc0, !PT ;  /* 0xffffdfff10107812 */ /* 0x000fd200078ec0ff */
[----:B------:R-:W1:Y:S01]  /*11920*/  @P1 LDC R5, c[0x0][0x438] ;  /* 0x00010e00ff051b82 */ /* 0x000e620000000800 */
[----:B------:R-:W-:Y:S02]  /*11930*/  @P1 LOP3.LUT R16, R16, 0x2000, RZ, 0xfc, !PT ;  /* 0x0000200010101812 */ /* 0x000fe400078efcff */
[----:B--2---:R-:W-:Y:S01]  /*11940*/  LOP3.LUT R0, R0, 0x7f, RZ, 0xc0, !PT ;  /* 0x0000007f00007812 */ /* 0x004fe200078ec0ff */
[----:B0-----:R-:W-:-:S03]  /*11950*/  IMAD.SHL.U32 R8, R2, 0x10, RZ ;  /* 0x0000001002087824 */ /* 0x001fc600078e00ff */
[----:B------:R-:W-:-:S04]  /*11960*/  SHF.R.U32.HI R0, RZ, 0x3, R0 ;  /* 0x00000003ff007819 */ /* 0x000fc80000011600 */
[----:B------:R-:W-:Y:S02]  /*11970*/  LOP3.LUT R8, R0, 0x70, R8, 0xf8, !PT ;  /* 0x0000007000087812 */ /* 0x000fe400078ef808 */
[----:B------:R-:W0:Y:S02]  /*11980*/  @P1 LDC R0, c[0x0][0x434] ;  /* 0x00010d00ff001b82 */ /* 0x000e240000000800 */
[----:B------:R-:W-:-:S04]  /*11990*/  IADD3 R2, R8, R25, RZ ;  /* 0x0000001908027210 */ /* 0x000fc80007ffe0ff */
[C---:B------:R-:W-:Y:S01]  /*119a0*/  ISETP.GE.AND P0, PT, R2.reuse, UR40, PT ;  /* 0x0000002802007c0c */ /* 0x040fe2000bf06270 */
[----:B------:R-:W-:-:S03]  /*119b0*/  IMAD.IADD R37, R2, 0x1, R31 ;  /* 0x0000000102257824 */ /* 0x000fc600078e021f */
[----:B------:R-:W-:Y:S01]  /*119c0*/  ISETP.GT.U32.OR P0, PT, R8, 0x3f, P0 ;  /* 0x0000003f0800780c */ /* 0x000fe20000704470 */
[----:B------:R-:W-:-:S12]  /*119d0*/  IMAD.MOV.U32 R6, RZ, RZ, R37 ;  /* 0x000000ffff067224 */ /* 0x000fd800078e0025 */
[----:B------:R-:W2:Y:S01]  /*119e0*/  @!P0 LDC.64 R2, c[0x0][0x428] ;  /* 0x00010a00ff028b82 */ /* 0x000ea20000000a00 */
[----:B0-----:R-:W-:-:S05]  /*119f0*/  @P1 IMAD.HI.U32 R0, R37, R0, RZ ;  /* 0x0000000025001227 */ /* 0x001fca00078e00ff */
[----:B-1----:R-:W-:Y:S02]  /*11a00*/  @P1 SHF.R.U32.HI R6, RZ, R5, R0 ;  /* 0x00000005ff061219 */ /* 0x002fe40000011600 */
[----:B------:R-:W0:Y:S02]  /*11a10*/  @!P0 LDC.64 R4, c[0x0][0x418] ;  /* 0x00010600ff048b82 */ /* 0x000e240000000a00 */
[----:B------:R-:W-:Y:S01]  /*11a20*/  @!P0 SHF.R.S32.HI R7, RZ, 0x1f, R6 ;  /* 0x0000001fff078819 */ /* 0x000fe20000011406 */
[----:B--2---:R-:W-:-:S04]  /*11a30*/  @!P0 IMAD R0, R30, R2, RZ ;  /* 0x000000021e008224 */ /* 0x004fc800078e02ff */
[C---:B------:R-:W-:Y:S02]  /*11a40*/  @!P0 IMAD R9, R26.reuse, R3, R0 ;  /* 0x000000031a098224 */ /* 0x040fe400078e0200 */
[----:B------:R-:W-:-:S04]  /*11a50*/  @!P0 IMAD.WIDE.U32 R2, R26, R2, R6 ;  /* 0x000000021a028225 */ /* 0x000fc800078e0006 */
[----:B------:R-:W-:Y:S01]  /*11a60*/  @!P0 IMAD.IADD R0, R3, 0x1, R9 ;  /* 0x0000000103008824 */ /* 0x000fe200078e0209 */
[----:B0-----:R-:W-:-:S04]  /*11a70*/  @!P0 LEA R4, P1, R2, R4, 0x2 ;  /* 0x0000000402048211 */ /* 0x001fc800078210ff */
[----:B------:R-:W-:Y:S01]  /*11a80*/  @!P0 LEA.HI.X R5, R2, R5, R0, 0x2, P1 ;  /* 0x0000000502058211 */ /* 0x000fe200008f1400 */
[----:B------:R-:W-:Y:S02]  /*11a90*/  IMAD.U32 R2, RZ, RZ, UR47 ;  /* 0x0000002fff027e24 */ /* 0x000fe4000f8e00ff */
        /* <DEDUP_REMOVED lines=14> */
.L_x_7517:
[----:B------:R-:W-:Y:S01]  /*11b80*/  IMAD R27, R18, 0x8, R17 ;  /* 0x00000008121b7824 */ /* 0x000fe200078e0211 */
[----:B------:R-:W-:Y:S01]  /*11b90*/  SHF.L.U32 R0, R23, 0x1f, RZ ;  /* 0x0000001f17007819 */ /* 0x000fe200000006ff */
[----:B------:R-:W-:Y:S03]  /*11ba0*/  BSSY B0, `(.L_x_7518) ;  /* 0x0000003000007945 */ /* 0x000fe60003800000 */
[----:B------:R-:W0:Y:S02]  /*11bb0*/  SYNCS.PHASECHK.TRANS64.TRYWAIT P0, [R27+URZ+0x38840], R0 ;  /* 0x038840001b0075a7 */ /* 0x000e24000800017f */
[----:B0-----:R-:W-:Y:S05]  /*11bc0*/  @!P0 BRA `(.L_x_7519) ;  /* 0x0000003800ac8947 */ /* 0x001fea0003800000 */
.L_x_7576:
[----:B------:R-:W-:Y:S05]  /*11bd0*/  BSYNC B0 ;  /* 0x0000000000007941 */ /* 0x000fea0003800000 */
.L_x_7518:
        /* <DEDUP_REMOVED lines=47> */
[----:B-1----:R-:W-:Y:S01]  /*11ed0*/  @P0 IMAD.X R3, RZ, RZ, R2, P1 ;  /* 0x000000ffff030224 */ /* 0x002fe200008e0602 */
[----:B------:R-:W-:-:S05]  /*11ee0*/  @P0 MOV R2, R6 ;  /* 0x0000000600020202 */ /* 0x000fca0000000f00 */
        /* <DEDUP_REMOVED lines=10> */
.L_x_7586:
        /* <DEDUP_REMOVED lines=10> */
.L_x_7521:
        /* <DEDUP_REMOVED lines=11> */
.L_x_7522:
        /* <DEDUP_REMOVED lines=24> */
.L_x_7524:
[----:B------:R-:W-:Y:S05]  /*12260*/  BSYNC B6 ;  /* 0x0000000000067941 */ /* 0x000fea0003800000 */
.L_x_7523:
[----:B------:R-:W2:Y:S01]  /*12270*/  S2R R20, SR_TID.X ;  /* 0x0000000000147919 */ /* 0x000ea20000002100 */
[----:B------:R-:W-:Y:S01]  /*12280*/  UISETP.NE.AND UP0, UPT, UR50, URZ, UPT ;  /* 0x0000003f3200728c */ /* 0x000fe2000bf05270 */
[----:B------:R-:W-:Y:S01]  /*12290*/  IMAD.U32 R34, RZ, RZ, UR42 ;  /* 0x0000002aff227e24 */ /* 0x000fe2000f8e00ff */
[----:B------:R-:W-:Y:S01]  /*122a0*/  R2UR UR6, R24 ;  /* 0x00000000180672ca */ /* 0x000fe200000e0000 */
[----:B------:R-:W-:Y:S01]  /*122b0*/  ULDC.64 UR8, c[0x0][0x2d8] ;  /* 0x0000b60000087ab9 */ /* 0x000fe20000000a00 */
[----:B------:R-:W-:Y:S02]  /*122c0*/  R2UR UR7, R19 ;  /* 0x00000000130772ca */ /* 0x000fe400000e0000 */
[----:B------:R-:W-:Y:S02]  /*122d0*/  PLOP3.LUT P0, PT, PT, PT, UP0, 0x80, 0x0 ;  /* 0x000000000000781c */ /* 0x000fe40003f0f008 */
[----:B------:R-:W-:-:S03]  /*122e0*/  LOP3.LUT P5, RZ, R16, 0x100000, RZ, 0xc0, !PT ;  /* 0x0010000010ff7812 */ /* 0x000fc600078ac0ff */
[----:B------:R-:W-:-:S04]  /*122f0*/  @UP0 ULDC UR4, c[0x0][0x44c] ;  /* 0x0001130000040ab9 */ /* 0x000fc80000000800 */
[----:B------:R-:W-:-:S04]  /*12300*/  UIMAD UR6, UR6, UR8, URZ ;  /* 0x00000008060672a4 */ /* 0x000fc8000f8e023f */
[----:B------:R-:W-:Y:S01]  /*12310*/  UIMAD UR6, UR7, UR9, UR6 ;  /* 0x00000009070672a4 */ /* 0x000fe2000f8e0206 */
[C---:B--2---:R-:W-:Y:S01]  /*12320*/  LOP3.LUT R21, R20.reuse, 0x7f, RZ, 0xc0, !PT ;  /* 0x0000007f14157812 */ /* 0x044fe200078ec0ff */
[----:B------:R-:W-:-:S03]  /*12330*/  IMAD.SHL.U32 R20, R20, 0x10, RZ ;  /* 0x0000001014147824 */ /* 0x000fc600078e00ff */
[----:B------:R-:W-:-:S04]  /*12340*/  SHF.R.U32.HI R21, RZ, 0x3, R21 ;  /* 0x00000003ff157819 */ /* 0x000fc80000011615 */
[----:B------:R-:W-:Y:S02]  /*12350*/  LOP3.LUT R20, R21, 0x70, R20, 0xf8, !PT ;  /* 0x0000007015147812 */ /* 0x000fe400078ef814 */
[----:B------:R-:W2:Y:S02]  /*12360*/  S2R R21, SR_TID.X ;  /* 0x0000000000157919 */ /* 0x000ea40000002100 */
[----:B------:R-:W-:-:S05]  /*12370*/  LEA R34, R34, R20, 0x6 ;  /* 0x0000001422227211 */ /* 0x000fca00078e30ff */
[----:B------:R-:W-:Y:S01]  /*12380*/  @P0 IMAD.HI.U32 R0, R34, UR4, RZ ;  /* 0x0000000422000c27 */ /* 0x000fe2000f8e00ff */
[----:B------:R-:W-:Y:S01]  /*12390*/  PLOP3.LUT P0, PT, PT, PT, UP0, 0x80, 0x0 ;  /* 0x000000000000781c */ /* 0x000fe20003f0f008 */
[----:B------:R-:W-:Y:S02]  /*123a0*/  @UP0 ULDC UR4, c[0x0][0x450] ;  /* 0x0001140000040ab9 */ /* 0x000fe40000000800 */
[----:B------:R-:W-:-:S10]  /*123b0*/  IMAD.MOV.U32 R6, RZ, RZ, R34 ;  /* 0x000000ffff067224 */ /* 0x000fd400078e0022 */
[----:B------:R-:W-:Y:S02]  /*123c0*/  @P0 SHF.R.U32.HI R6, RZ, UR4, R0 ;  /* 0x00000004ff060c19 */ /* 0x000fe40008011600 */
[----:B------:R-:W-:-:S03]  /*123d0*/  R2UR UR4, R19 ;  /* 0x00000000130472ca */ /* 0x000fc600000e0000 */
[----:B------:R-:W-:Y:S02]  /*123e0*/  IMAD.MOV R7, RZ, RZ, -R6 ;  /* 0x000000ffff077224 */ /* 0x000fe400078e0a06 */
[C---:B--2---:R-:W-:Y:S01]  /*123f0*/  IMAD.SHL.U32 R8, R21.reuse, 0x8, RZ ;  /* 0x0000000815087824 */ /* 0x044fe200078e00ff */
[----:B------:R-:W-:-:S07]  /*12400*/  LOP3.LUT R20, R21, 0x7f, RZ, 0xc0, !PT ;  /* 0x0000007f15147812 */ /* 0x000fce00078ec0ff */
[----:B------:R-:W-:Y:S01]  /*12410*/  UIMAD.WIDE.U32 UR4, UR4, UR8, URZ ;  /* 0x00000008040472a5 */ /* 0x000fe2000f8e003f */
[----:B------:R-:W-:Y:S02]  /*12420*/  LOP3.LUT R8, R8, 0x38, RZ, 0xc0, !PT ;  /* 0x0000003808087812 */ /* 0x000fe400078ec0ff */
[----:B------:R-:W-:Y:S01]  /*12430*/  ULDC.64 UR8, c[0x0][0x2e0] ;  /* 0x0000b80000087ab9 */ /* 0x000fe20000000a00 */
[----:B------:R-:W-:Y:S01]  /*12440*/  UIADD3 UR5, UR5, UR6, URZ ;  /* 0x0000000605057290 */ /* 0x000fe2000fffe03f */
[----:B------:R-:W-:Y:S01]  /*12450*/  SHF.R.U32.HI R9, RZ, 0x3, R20 ;  /* 0x00000003ff097819 */ /* 0x000fe20000011614 */
[----:B------:R-:W-:Y:S02]  /*12460*/  UIMAD UR6, UR49, UR8, URZ ;  /* 0x00000008310672a4 */ /* 0x000fe4000f8e023f */
[----:B------:R-:W-:Y:S02]  /*12470*/  UIMAD.WIDE.U32 UR4, UR36, UR8, UR4 ;  /* 0x00000008240472a5 */ /* 0x000fe4000f8e0004 */
[----:B------:R-:W-:-:S04]  /*12480*/  UIMAD UR6, UR36, UR9, UR6 ;  /* 0x00000009240672a4 */ /* 0x000fc8000f8e0206 */
[----:B------:R-:W-:Y:S02]  /*12490*/  UIADD3 UR6, UR5, UR6, URZ ;  /* 0x0000000605067290 */ /* 0x000fe4000fffe03f */
[----:B0-----:R-:W-:Y:S01]  /*124a0*/  IMAD.U32 R5, RZ, RZ, UR5 ;  /* 0x00000005ff057e24 */ /* 0x001fe2000f8e00ff */
[----:B------:R-:W-:Y:S01]  /*124b0*/  SHF.R.S32.HI R5, RZ, 0x1f, R6 ;  /* 0x0000001fff057819 */ /* 0x000fe20000011406 */
[----:B------:R-:W-:Y:S01]  /*124c0*/  IMAD.U32 R4, RZ, RZ, UR4 ;  /* 0x00000004ff047e24 */ /* 0x000fe2000f8e00ff */
[----:B------:R-:W-:Y:S01]  /*124d0*/  ULDC.64 UR4, c[0x0][0x2d0] ;  /* 0x0000b40000047ab9 */ /* 0x000fe20000000a00 */
[----:B------:R-:W-:Y:S01]  /*124e0*/  IMAD.U32 R3, RZ, RZ, UR6 ;  /* 0x00000006ff037e24 */ /* 0x000fe2000f8e00ff */
[----:B------:R-:W-:Y:S01]  /*124f0*/  ULDC UR6, c[0x0][0x448] ;  /* 0x0001120000067ab9 */ /* 0x000fe20000000800 */
[----:B------:R-:W-:Y:S02]  /*12500*/  IMAD R5, R5, UR4, RZ ;  /* 0x0000000405057c24 */ /* 0x000fe4000f8e02ff */
[----:B------:R-:W-:-:S02]  /*12510*/  IMAD R0, R7, UR6, R34 ;  /* 0x0000000607007c24 */ /* 0x000fc4000f8e0222 */
[----:B------:R-:W-:Y:S02]  /*12520*/  IMAD.MOV.U32 R2, RZ, RZ, R4 ;  /* 0x000000ffff027224 */ /* 0x000fe400078e0004 */
[C---:B------:R-:W-:Y:S01]  /*12530*/  IMAD R4, R6.reuse, UR5, R5 ;  /* 0x0000000506047c24 */ /* 0x040fe2000f8e0205 */
[----:B------:R-:W-:Y:S01]  /*12540*/  SHF.R.S32.HI R5, RZ, 0x1f, R0 ;  /* 0x0000001fff057819 */ /* 0x000fe20000011400 */
        /* <DEDUP_REMOVED lines=13> */
[----:B------:R-:W-:Y:S01]  /*12620*/  IMAD.U32 R4, RZ, RZ, UR42 ;  /* 0x0000002aff047e24 */ /* 0x000fe2000f8e00ff */
[----:B------:R-:W-:Y:S02]  /*12630*/  LOP3.LUT R16, R16, 0xfffffeff, RZ, 0xc0, !PT ;  /* 0xfffffeff10107812 */ /* 0x000fe400078ec0ff */
[----:B------:R-:W2:Y:S01]  /*12640*/  SHFL.IDX PT, R2, R5, RZ, 0x181f ;  /* 0x00181fff05027589 */ /* 0x000ea200000e0000 */
[----:B------:R-:W-:-:S05]  /*12650*/  IMAD R4, R4, 0x40, R9 ;  /* 0x0000004004047824 */ /* 0x000fca00078e0209 */
[----:B------:R-:W-:-:S13]  /*12660*/  ISETP.GE.AND P1, PT, R4, UR39, PT ;  /* 0x0000002704007c0c */ /* 0x000fda000bf26270 */
[----:B------:R-:W-:Y:S02]  /*12670*/  @P1 LOP3.LUT R16, R16, 0x100, RZ, 0xfc, !PT ;  /* 0x0000010010101812 */ /* 0x000fe400078efcff */
[----:B0-----:R-:W-:Y:S02]  /*12680*/  @!P1 LEA R6, P0, R8, R14, 0x1 ;  /* 0x0000000e08069211 */ /* 0x001fe400078008ff */
[----:B------:R-:W0:Y:S01]  /*12690*/  SHFL.IDX PT, R14, R0, 0x1, 0x181f ;  /* 0x00381f00000e7f89 */ /* 0x000e2200000e0000 */
[----:B------:R-:W-:Y:S02]  /*126a0*/  LOP3.LUT R16, R16, 0xffffff7f, RZ, 0xc0, !PT ;  /* 0xffffff7f10107812 */ /* 0x000fe400078ec0ff */
        /* <DEDUP_REMOVED lines=20> */
[----:B--2---:R-:W-:Y:S01]  /*127f0*/  @!P1 IADD3.X R3, RZ, R2, RZ, P0, !PT ;  /* 0x00000002ff039210 */ /* 0x004fe200007fe4ff */
[----:B------:R-:W-:-:S05]  /*12800*/  @!P1 IMAD.MOV.U32 R2, RZ, RZ, R6 ;  /* 0x000000ffff029224 */ /* 0x000fca00078e0006 */
[----:B0-----:R3:W-:Y:S02]  /*12810*/  @!P1 LDGSTS.E.BYPASS.LTC128B.128 [R22+0x21400], desc[UR44][R2.64], !P5 ;  /* 0x2140000002169fae */ /* 0x0017e4000e901d6c */
.L_x_7595:
        /* <DEDUP_REMOVED lines=12> */
.L_x_7526:
        /* <DEDUP_REMOVED lines=11> */
[----:B--2---:R-:W-:Y:S05]  /*12990*/  @!P0 BRA `(.L_x_7528) ;  /* 0x0000000000408947 */ /* 0x004fea0003800000 */
        /* <DEDUP_REMOVED lines=16> */
.L_x_7528:
[----:B------:R-:W-:Y:S05]  /*12aa0*/  BSYNC B6 ;  /* 0x0000000000067941 */ /* 0x000fea0003800000 */
.L_x_7527:
[----:B------:R2:W5:Y:S04]  /*12ab0*/  LDL R21, [R1+0x4] ;  /* 0x0000040001157983 */ /* 0x0005680000100800 */
[----:B------:R2:W5:Y:S01]  /*12ac0*/  LDL R20, [R1] ;  /* 0x0000000001147983 */ /* 0x0005620000100800 */
[----:B------:R-:W-:Y:S01]  /*12ad0*/  UISETP.NE.AND UP0, UPT, UR50, URZ, UPT ;  /* 0x0000003f3200728c */ /* 0x000fe2000bf05270 */
[----:B------:R-:W-:Y:S01]  /*12ae0*/  R2UR UR6, R24 ;  /* 0x00000000180672ca */ /* 0x000fe200000e0000 */
[----:B0-----:R-:W-:Y:S01]  /*12af0*/  IMAD.MOV.U32 R2, RZ, RZ, R34 ;  /* 0x000000ffff027224 */ /* 0x001fe200078e0022 */
[----:B------:R-:W-:Y:S01]  /*12b00*/  R2UR UR7, R19 ;  /* 0x00000000130772ca */ /* 0x000fe200000e0000 */
[----:B------:R-:W-:Y:S01]  /*12b10*/  ULDC.64 UR8, c[0x0][0x3d8] ;  /* 0x0000f60000087ab9 */ /* 0x000fe20000000a00 */
[----:B------:R-:W0:Y:S01]  /*12b20*/  S2R R6, SR_TID.X ;  /* 0x0000000000067919 */ /* 0x000e220000002100 */
[----:B------:R-:W-:-:S02]  /*12b30*/  PLOP3.LUT P0, PT, PT, PT, UP0, 0x80, 0x0 ;  /* 0x000000000000781c */ /* 0x000fc40003f0f008 */
[C---:B------:R-:W-:Y:S02]  /*12b40*/  LOP3.LUT P2, RZ, R16.reuse, 0x20000, RZ, 0xc0, !PT ;  /* 0x0002000010ff7812 */ /* 0x040fe4000784c0ff */
[C---:B------:R-:W-:Y:S01]  /*12b50*/  LOP3.LUT P3, RZ, R16.reuse, 0x10000, RZ, 0xc0, !PT ;  /* 0x0001000010ff7812 */ /* 0x040fe2000786c0ff */
[----:B------:R-:W-:Y:S01]  /*12b60*/  @UP0 ULDC UR4, c[0x0][0x44c] ;  /* 0x0001130000040ab9 */ /* 0x000fe20000000800 */
[C---:B------:R-:W-:Y:S02]  /*12b70*/  LOP3.LUT P4, RZ, R16.reuse, 0x8000, RZ, 0xc0, !PT ;  /* 0x0000800010ff7812 */ /* 0x040fe4000788c0ff */
[----:B------:R-:W-:Y:S01]  /*12b80*/  UIMAD UR6, UR6, UR8, URZ ;  /* 0x00000008060672a4 */ /* 0x000fe2000f8e023f */
[----:B------:R-:W-:-:S03]  /*12b90*/  LOP3.LUT P5, RZ, R16, 0x4000, RZ, 0xc0, !PT ;  /* 0x0000400010ff7812 */ /* 0x000fc600078ac0ff */
[----:B------:R-:W-:Y:S01]  /*12ba0*/  UIMAD UR6, UR7, UR9, UR6 ;  /* 0x00000009070672a4 */ /* 0x000fe2000f8e0206 */
[----:B------:R-:W-:Y:S01]  /*12bb0*/  @P0 IMAD.HI.U32 R0, R34, UR4, RZ ;  /* 0x0000000422000c27 */ /* 0x000fe2000f8e00ff */
[----:B------:R-:W-:Y:S01]  /*12bc0*/  PLOP3.LUT P0, PT, PT, PT, UP0, 0x80, 0x0 ;  /* 0x000000000000781c */ /* 0x000fe20003f0f008 */
[----:B------:R-:W-:Y:S01]  /*12bd0*/  @UP0 ULDC UR4, c[0x0][0x450] ;  /* 0x0001140000040ab9 */ /* 0x000fe20000000800 */
[----:B------:R-:W-:-:S11]  /*12be0*/  ULDC UR7, c[0x0][0x448] ;  /* 0x0001120000077ab9 */ /* 0x000fd60000000800 */
[----:B------:R-:W-:Y:S02]  /*12bf0*/  @P0 SHF.R.U32.HI R2, RZ, UR4, R0 ;  /* 0x00000004ff020c19 */ /* 0x000fe40008011600 */
[----:B------:R-:W-:Y:S02]  /*12c00*/  R2UR UR4, R19 ;  /* 0x00000000130472ca */ /* 0x000fe400000e0000 */
[--C-:B------:R-:W-:Y:S01]  /*12c10*/  SHF.R.S32.HI R0, RZ, 0x1f, R2.reuse ;  /* 0x0000001fff007819 */ /* 0x100fe20000011402 */
[----:B------:R-:W-:Y:S02]  /*12c20*/  IMAD.MOV R5, RZ, RZ, -R2 ;  /* 0x000000ffff057224 */ /* 0x000fe400078e0a02 */
[----:B0-----:R-:W-:Y:S02]  /*12c30*/  IMAD.SHL.U32 R8, R6, 0x8, RZ ;  /* 0x0000000806087824 */ /* 0x001fe400078e00ff */
[----:B------:R-:W-:-:S03]  /*12c40*/  IMAD R5, R5, UR7, R34 ;  /* 0x0000000705057c24 */ /* 0x000fc6000f8e0222 */
[----:B------:R-:W-:-:S03]  /*12c50*/  LOP3.LUT R8, R8, 0x38, RZ, 0xc0, !PT ;  /* 0x0000003808087812 */ /* 0x000fc600078ec0ff */
[----:B------:R-:W-:-:S03]  /*12c60*/  UIMAD.WIDE.U32 UR4, UR4, UR8, URZ ;  /* 0x00000008040472a5 */ /* 0x000fc6000f8e003f */
[----:B------:R-:W-:Y:S01]  /*12c70*/  ULDC.64 UR8, c[0x0][0x3e0] ;  /* 0x0000f80000087ab9 */ /* 0x000fe20000000a00 */
[----:B------:R-:W-:Y:S02]  /*12c80*/  UIADD3 UR5, UR5, UR6, URZ ;  /* 0x0000000605057290 */ /* 0x000fe4000fffe03f */
[----:B------:R-:W-:Y:S02]  /*12c90*/  UIMAD UR6, UR49, UR8, URZ ;  /* 0x00000008310672a4 */ /* 0x000fe4000f8e023f */
[----:B------:R-:W-:Y:S02]  /*12ca0*/  UIMAD.WIDE.U32 UR4, UR36, UR8, UR4 ;  /* 0x00000008240472a5 */ /* 0x000fe4000f8e0004 */
[----:B------:R-:W-:-:S03]  /*12cb0*/  UIMAD UR6, UR36, UR9, UR6 ;  /* 0x00000009240672a4 */ /* 0x000fc6000f8e0206 */
[----:B------:R-:W-:Y:S01]  /*12cc0*/  ULDC.64 UR8, c[0x0][0x3d0] ;  /* 0x0000f40000087ab9 */ /* 0x000fe20000000a00 */
[----:B------:R-:W-:Y:S01]  /*12cd0*/  UIADD3 UR5, UR5, UR6, URZ ;  /* 0x0000000605057290 */ /* 0x000fe2000fffe03f */
[----:B------:R-:W-:Y:S01]  /*12ce0*/  IMAD R7, R0, UR8, RZ ;  /* 0x0000000800077c24 */ /* 0x000fe2000f8e02ff */
[----:B------:R-:W-:Y:S01]  /*12cf0*/  SHF.R.S32.HI R0, RZ, 0x1f, R5 ;  /* 0x0000001fff007819 */ /* 0x000fe20000011405 */
[----:B------:R-:W-:Y:S02]  /*12d00*/  IMAD.U32 R3, RZ, RZ, UR8 ;  /* 0x00000008ff037e24 */ /* 0x000fe4000f8e00ff */
        /* <DEDUP_REMOVED lines=12> */
[----:B--2---:R-:W-:Y:S06]  /*12dd0*/  BRA.DIV UR4, `(.L_x_7529) ;  /* 0x0000003204987947 */ /* 0x004fec000b800000 */
[----:B------:R-:W0:Y:S01]  /*12de0*/  SHFL.IDX PT, R14, R0, RZ, 0x181f ;  /* 0x00181fff000e7589 */ /* 0x000e2200000e0000 */
[C---:B------:R-:W-:Y:S02]  /*12df0*/  LOP3.LUT P1, RZ, R16.reuse, 0x40, RZ, 0xc0, !PT ;  /* 0x0000004010ff7812 */ /* 0x040fe4000782c0ff */
[C---:B------:R-:W-:Y:S01]  /*12e00*/  LOP3.LUT P6, RZ, R16.reuse, 0x40000, RZ, 0xc0, !PT ;  /* 0x0004000010ff7812 */ /* 0x040fe200078cc0ff */
[----:B------:R-:W2:Y:S01]  /*12e10*/  SHFL.IDX PT, R2, R4, RZ, 0x181f ;  /* 0x00181fff04027589 */ /* 0x000ea200000e0000 */
[----:B------:R-:W-:Y:S02]  /*12e20*/  P2R R5, PR, RZ, 0x2 ;  /* 0x00000002ff057803 */ /* 0x000fe40000000000 */
[----:B------:R-:W-:-:S04]  /*12e30*/  LOP3.LUT P1, RZ, R16, 0x80, RZ, 0xc0, !PT ;  /* 0x0000008010ff7812 */ /* 0x000fc8000782c0ff */
[----:B------:R-:W-:Y:S02]  /*12e40*/  P2R R6, PR, RZ, 0x2 ;  /* 0x00000002ff067803 */ /* 0x000fe40000000000 */
[----:B------:R-:W-:-:S13]  /*12e50*/  LOP3.LUT P1, RZ, R16, 0x100, RZ, 0xc0, !PT ;  /* 0x0000010010ff7812 */ /* 0x000fda000782c0ff */
[----:B0-----:R-:W-:Y:S02]  /*12e60*/  @!P1 LEA R7, P0, R8, R14, 0x1 ;  /* 0x0000000e08079211 */ /* 0x001fe400078008ff */
[----:B------:R-:W0:Y:S03]  /*12e70*/  SHFL.IDX PT, R14, R0, 0x1, 0x181f ;  /* 0x00381f00000e7f89 */ /* 0x000e2600000e0000 */
[----:B--2---:R-:W-:Y:S01]  /*12e80*/  @!P1 IMAD.X R3, RZ, RZ, R2, P0 ;  /* 0x000000ffff039224 */ /* 0x004fe200000e0602 */
[----:B------:R-:W-:Y:S01]  /*12e90*/  LOP3.LUT P0, RZ, R16, 0x80000, RZ, 0xc0, !PT ;  /* 0x0008000010ff7812 */ /* 0x000fe2000780c0ff */
[----:B------:R-:W-:-:S12]  /*12ea0*/  @!P1 IMAD.MOV.U32 R2, RZ, RZ, R7 ;  /* 0x000000ffff029224 */ /* 0x000fd800078e0007 */
        /* <DEDUP_REMOVED lines=10> */
[----:B------:R-:W-:-:S03]  /*12f50*/  ISETP.NE.AND P1, PT, R6, RZ, PT ;  /* 0x000000ff0600720c */ /* 0x000fc60003f25270 */
[----:B------:R-:W3:Y:S10]  /*12f60*/  SHFL.IDX PT, R6, R4, 0x1, 0x181f ;  /* 0x00381f0004067f89 */ /* 0x000ef400000e0000 */
[----:B0-----:R-:W-:-:S02]  /*12f70*/  @!P1 LEA R7, P0, R8, R14, 0x1 ;  /* 0x0000000e08079211 */ /* 0x001fc400078008ff */
[----:B------:R-:W0:Y:S03]  /*12f80*/  SHFL.IDX PT, R14, R0, 0x2, 0x181f ;  /* 0x00581f00000e7f89 */ /* 0x000e2600000e0000 */
[----:B--2---:R-:W-:Y:S02]  /*12f90*/  @!P1 IMAD.MOV.U32 R2, RZ, RZ, R7 ;  /* 0x000000ffff029224 */ /* 0x004fe400078e0007 */
[----:B---3--:R-:W-:Y:S01]  /*12fa0*/  @!P1 IMAD.X R6, RZ, RZ, R6, P0 ;  /* 0x000000ffff069224 */ /* 0x008fe200000e0606 */
[----:B------:R-:W-:-:S03]  /*12fb0*/  LOP3.LUT P0, RZ, R16, 0x80000, RZ, 0xc0, !PT ;  /* 0x0008000010ff7812 */ /* 0x000fc6000780c0ff */
[----:B------:R-:W-:-:S10]  /*12fc0*/  @!P1 IMAD.MOV.U32 R3, RZ, RZ, R6 ;  /* 0x000000ffff039224 */ /* 0x000fd400078e0006 */
        /* <DEDUP_REMOVED lines=11> */
[----:B------:R-:W3:Y:S04]  /*13080*/  SHFL.IDX PT, R5, R4, 0x2, 0x181f ;  /* 0x00581f0004057f89 */ /* 0x000ee800000e0000 */
[----:B------:R-:W4:Y:S06]  /*13090*/  SHFL.IDX PT, R4, R4, 0x3, 0x181f ;  /* 0x00781f0004047f89 */ /* 0x000f2c00000e0000 */
[----:B0-----:R-:W-:-:S05]  /*130a0*/  @!P1 LEA R14, P0, R8, R14, 0x1 ;  /* 0x0000000e080e9211 */ /* 0x001fca00078008ff */
[----:B--2---:R-:W-:Y:S02]  /*130b0*/  @!P1 IMAD.MOV.U32 R2, RZ, RZ, R14 ;  /* 0x000000ffff029224 */ /* 0x004fe400078e000e */
[----:B------:R0:W2:Y:S01]  /*130c0*/  SHFL.IDX PT, R14, R0, 0x3, 0x181f ;  /* 0x00781f00000e7f89 */ /* 0x0000a200000e0000 */
[----:B---3--:R-:W-:Y:S01]  /*130d0*/  @!P1 IMAD.X R5, RZ, RZ, R5, P0 ;  /* 0x000000ffff059224 */ /* 0x008fe200000e0605 */
        /* <DEDUP_REMOVED lines=11> */
[----:B--2-4-:R0:W-:Y:S02]  /*13190*/  @!P1 LDGSTS.E.BYPASS.LTC128B.128 [R22+0x35400], desc[UR44][R2.64+0x380], P0 ;  /* 0x3540038002169fae */ /* 0x0141e40008101d6c */
.L_x_7605:
        /* <DEDUP_REMOVED lines=20> */
.L_x_7530:
        /* <DEDUP_REMOVED lines=18> */
.L_x_7606:
[----:B------:R-:W-:Y:S05]  /*13400*/  BSYNC B0 ;  /* 0x0000000000007941 */ /* 0x000fea0003800000 */
.L_x_7531:
[----:B------:R-:W-:-:S05]  /*13410*/  IMAD.U32 R2, RZ, RZ, UR47 ;  /* 0x0000002fff027e24 */ /* 0x000fca000f8e00ff */
[----:B------:R-:W-:-:S13]  /*13420*/  ISETP.NE.AND P0, PT, R2, 0x3, PT ;  /* 0x000000030200780c */ /* 0x000fda0003f05270 */
[----:B------:R-:W-:Y:S05]  /*13430*/  @!P0 BRA `(.L_x_7533) ;  /* 0x0000000000048947 */ /* 0x000fea0003800000 */
[----:B------:R-:W-:Y:S01]  /*13440*/  BPT.TRAP 0x1 ;  /* 0x000000040000795c */ /* 0x000fe20000300000 */
.L_x_7533:
[----:B0-----:R-:W-:Y:S01]  /*13450*/  SHF.L.U32 R0, R23, 0x1f, RZ ;  /* 0x0000001f17007819 */ /* 0x001fe200000006ff */
[----:B------:R-:W-:Y:S03]  /*13460*/  BSSY B0, `(.L_x_7534) ;  /* 0x0000003000007945 */ /* 0x000fe60003800000 */
[----:B------:R-:W0:Y:S02]  /*13470*/  SYNCS.PHASECHK.TRANS64.TRYWAIT P0, [R27+URZ+0x38860], R0 ;  /* 0x038860001b0075a7 */ /* 0x000e24000800017f */
[----:B0-----:R-:W-:Y:S05]  /*13480*/  @!P0 BRA `(.L_x_7535) ;  /* 0x0000003000d88947 */ /* 0x001fea0003800000 */
.L_x_7607:
[----:B------:R-:W-:Y:S05]  /*13490*/  BSYNC B0 ;  /* 0x0000000000007941 */ /* 0x000fea0003800000 */
.L_x_7534:
        /* <DEDUP_REMOVED lines=38> */
[----:B------:R-:W-:-:S02]  /*13700*/  @P1 LOP3.LUT R16, R16, 0x40, RZ, 0xfc, !PT ;  /* 0x0000004010101812 */ /* 0x000fc400078efcff */
[----:B0-----:R-:W-:-:S04]  /*13710*/  SHF.L.U32 R2, R2, 0x3, RZ ;  /* 0x0000000302027819 */ /* 0x001fc800000006ff */
        /* <DEDUP_REMOVED lines=68> */
.L_x_7617:
        /* <DEDUP_REMOVED lines=25> */
.L_x_7537:
        /* <DEDUP_REMOVED lines=11> */
.L_x_7538:
[----:B------:R-:W-:Y:S01]  /*13da0*/  UISETP.GE.AND UP0, UPT, UR43, 0x2, UPT ;  /* 0x000000022b00788c */ /* 0x000fe2000bf06270 */
[----:B------:R0:W-:Y:S05]  /*13db0*/  SYNCS.ARRIVE.TRANS64.A1T0 RZ, [R27+URZ+0x38850], RZ ;  /* 0x038850ff1bff79a7 */ /* 0x0001ea000810003f */
[----:B------:R-:W-:-:S13]  /*13dc0*/  PLOP3.LUT P0, PT, PT, PT, UP0, 0x40, 0x0 ;  /* 0x000000000000781c */ /* 0x000fda0003f0e808 */
[----:B0-----:R-:W-:Y:S05]  /*13dd0*/  @P0 BRA `(.L_x_7539) ;  /* 0x0000000c00b00947 */ /* 0x001fea0003800000 */
[----:B------:R-:W-:Y:S01]  /*13de0*/  UIADD3 UR4, UR43, -0x2, URZ ;  /* 0xfffffffe2b047890 */ /* 0x000fe2000fffe03f */
[----:B------:R-:W-:Y:S05]  /*13df0*/  BSSY B0, `(.L_x_7539) ;  /* 0x00000ea000007945 */ /* 0x000fea0003800000 */
[----:B------:R-:W-:-:S07]  /*13e00*/  IMAD.U32 R9, RZ, RZ, UR4 ;  /* 0x00000004ff097e24 */ /* 0x000fce000f8e00ff */
.L_x_7552:
[----:B0-----:R-:W0:Y:S01]  /*13e10*/  S2R R2, SR_TID.X ;  /* 0x0000000000027919 */ /* 0x001e220000002100 */
[----:B--2---:R-:W-:Y:S02]  /*13e20*/  IMAD R8, R9, 0x40, R31 ;  /* 0x0000004009087824 */ /* 0x004fe400078e021f */
        /* <DEDUP_REMOVED lines=23> */
[----:B------:R-:W-:Y:S02]  /*13fa0*/  MOV R11, UR47 ;  /* 0x0000002f000b7c02 */ /* 0x000fe40008000f00 */
[----:B0-----:R-:W-:-:S04]  /*13fb0*/  @!P1 LEA R6, P0, R2, R6, 0x2 ;  /* 0x0000000602069211 */ /* 0x001fc800078010ff */
[----:B------:R-:W-:Y:S02]  /*13fc0*/  @!P1 LEA.HI.X R7, R2, R7, R3, 0x2, P0 ;  /* 0x0000000702079211 */ /* 0x000fe400000f1403 */
[----:B------:R-:W-:-:S03]  /*13fd0*/  ISETP.NE.AND P0, PT, R18, 0x2, PT ;  /* 0x000000021200780c */ /* 0x000fc60003f05270 */
[----:B------:R0:W5:Y:S01]  /*13fe0*/  @!P1 LDG.E R4, desc[UR44][R6.64] ;  /* 0x0000002c06049981 */ /* 0x000162000c1e1900 */
[----:B------:R-:W-:Y:S02]  /*13ff0*/  ISETP.NE.AND P1, PT, R11, 0x3, PT ;  /* 0x000000030b00780c */ /* 0x000fe40003f25270 */
        /* <DEDUP_REMOVED lines=9> */
[----:B------:R-:W-:Y:S01]  /*14090*/  ISETP.GT.AND P3, PT, R2, RZ, PT ;  /* 0x000000ff0200720c */ /* 0x000fe20003f64270 */
[----:B0-----:R-:W-:-:S12]  /*140a0*/  @!P1 BRA `(.L_x_7540) ;  /* 0x0000000000049947 */ /* 0x001fd80003800000 */
[----:B------:R-:W-:Y:S01]  /*140b0*/  BPT.TRAP 0x1 ;  /* 0x000000040000795c */ /* 0x000fe20000300000 */
.L_x_7540:
[----:B------:R-:W-:Y:S01]  /*140c0*/  IMAD R8, R18, 0x8, R17 ;  /* 0x0000000812087824 */ /* 0x000fe200078e0211 */
[----:B------:R-:W-:Y:S01]  /*140d0*/  SHF.L.U32 R20, R23, 0x1f, RZ ;  /* 0x0000001f17147819 */ /* 0x000fe200000006ff */
[----:B------:R-:W-:Y:S01]  /*140e0*/  BSSY B1, `(.L_x_7541) ;  /* 0x0000004000017945 */ /* 0x000fe20003800000 */
[----:B------:R-:W-:Y:S02]  /*140f0*/  SHF.R.S32.HI R7, RZ, 0x1f, R5 ;  /* 0x0000001fff077819 */ /* 0x000fe40000011405 */
[----:B------:R-:W0:Y:S02]  /*14100*/  SYNCS.PHASECHK.TRANS64.TRYWAIT P0, [R8+URZ+0x38840], R20 ;  /* 0x03884014080075a7 */ /* 0x000e24000800017f */
[----:B0-----:R-:W-:Y:S05]  /*14110*/  @!P0 BRA `(.L_x_7542) ;  /* 0x0000002c00d08947 */ /* 0x001fea0003800000 */
.L_x_7618:
[----:B------:R-:W-:Y:S05]  /*14120*/  BSYNC B1 ;  /* 0x0000000000017941 */ /* 0x000fea0003800000 */
.L_x_7541:
        /* <DEDUP_REMOVED lines=18> */
[----:B-1----:R-:W-:Y:S01]  /*14250*/  IMAD.IADD R27, R6, 0x1, R3 ;  /* 0x00000001061b7824 */ /* 0x002fe200078e0203 */
[----:B------:R-:W-:Y:S01]  /*14260*/  UMOV UR4, 0xffffffff ;  /* 0xffffffff00047882 */ /* 0x000fe20000000000 */
[----:B------:R-:W-:-:S03]  /*14270*/  IMAD R6, R18, 0x1000, R32 ;  /* 0x0000100012067824 */ /* 0x000fc600078e0220 */
[----:B------:R-:W-:Y:S01]  /*14280*/  LEA.HI.X R27, R2, UR5, R27, 0x1, P0 ;  /* 0x00000005021b7c11 */ /* 0x000fe200080f0c1b */
        /* <DEDUP_REMOVED lines=20> */
.L_x_7628:
        /* <DEDUP_REMOVED lines=8> */
.L_x_7544:
        /* <DEDUP_REMOVED lines=11> */
.L_x_7545:
[----:B------:R2:W-:Y:S01]  /*14500*/  SYNCS.ARRIVE.TRANS64.A1T0 RZ, [R8+URZ+0x38830], RZ ;  /* 0x038830ff08ff79a7 */ /* 0x0005e2000810003f */
[----:B------:R-:W-:Y:S05]  /*14510*/  @!P2 BRA `(.L_x_7546) ;  /* 0x000000000004a947 */ /* 0x000fea0003800000 */
[----:B------:R-:W-:Y:S01]  /*14520*/  BPT.TRAP 0x1 ;  /* 0x000000040000795c */ /* 0x000fe20000300000 */
.L_x_7546:
[----:B------:R-:W3:Y:S01]  /*14530*/  SYNCS.PHASECHK.TRANS64.TRYWAIT P0, [R8+URZ+0x38860], R20 ;  /* 0x03886014080075a7 */ /* 0x000ee2000800017f */
[----:B------:R-:W-:Y:S04]  /*14540*/  BSSY B1, `(.L_x_7547) ;  /* 0x0000002000017945 */ /* 0x000fe80003800000 */
[----:B---3--:R-:W-:Y:S05]  /*14550*/  @!P0 BRA `(.L_x_7548) ;  /* 0x0000002c00f08947 */ /* 0x008fea0003800000 */
.L_x_7629:
[----:B------:R-:W-:Y:S05]  /*14560*/  BSYNC B1 ;  /* 0x0000000000017941 */ /* 0x000fea0003800000 */
.L_x_7547:
[----:B------:R-:W-:Y:S01]  /*14570*/  ULDC.64 UR4, c[0x0][0x328] ;  /* 0x0000ca0000047ab9 */ /* 0x000fe20000000a00 */
[C---:B------:R-:W-:Y:S01]  /*14580*/  LOP3.LUT P5, RZ, R16.reuse, 0x8, RZ, 0xc0, !PT ;  /* 0x0000000810ff7812 */ /* 0x040fe200078ac0ff */
[----:B------:R-:W-:Y:S01]  /*14590*/  IMAD R2, R7, UR4, RZ ;  /* 0x0000000407027c24 */ /* 0x000fe2000f8e02ff */
[----:B------:R-:W-:Y:S01]  /*145a0*/  LOP3.LUT P4, RZ, R16, 0x4, RZ, 0xc0, !PT ;  /* 0x0000000410ff7812 */ /* 0x000fe2000788c0ff */
[----:B-1----:R-:W-:Y:S02]  /*145b0*/  IMAD R21, R18, 0x7000, R6 ;  /* 0x0000700012157824 */ /* 0x002fe400078e0206 */
        /* <DEDUP_REMOVED lines=24> */
[----:B------:R-:W3:Y:S03]  /*14740*/  SHFL.IDX PT, R2, R10, 0x1, 0x181f ;  /* 0x00381f000a027f89 */ /* 0x000ee600000e0000 */
[----:B------:R-:W-:-:S02]  /*14750*/  LOP3.LUT P3, RZ, R16, 0x200, RZ, 0xc0, !PT ;  /* 0x0000020010ff7812 */ /* 0x000fc4000786c0ff */
[C---:B------:R-:W-:Y:S02]  /*14760*/  LOP3.LUT P6, RZ, R16.reuse, 0x20, RZ, 0xc0, !PT ;  /* 0x0000002010ff7812 */ /* 0x040fe400078cc0ff */
[C---:B------:R-:W-:Y:S02]  /*14770*/  LOP3.LUT P2, RZ, R16.reuse, 0x10, RZ, 0xc0, !PT ;  /* 0x0000001010ff7812 */ /* 0x040fe4000784c0ff */
[----:B------:R-:W-:Y:S02]  /*14780*/  LOP3.LUT R16, R16, 0xff7fffff, RZ, 0xc0, !PT ;  /* 0xff7fffff10107812 */ /* 0x000fe400078ec0ff */
[----:B0-----:R-:W-:-:S05]  /*14790*/  IADD3 R6, P0, R14, R0, RZ ;  /* 0x000000000e067210 */ /* 0x001fca0007f1e0ff */
[----:B------:R-:W-:Y:S01]  /*147a0*/  @P3 LOP3.LUT R16, R16, 0x800000, RZ, 0xfc, !PT ;  /* 0x0080000010103812 */ /* 0x000fe200078efcff */
[----:B------:R-:W-:Y:S01]  /*147b0*/  SHFL.IDX PT, R14, R10, 0x3, 0x181f ;  /* 0x00781f000a0e7f89 */ /* 0x000fe200000e0000 */
[----:B-1----:R-:W-:-:S03]  /*147c0*/  IMAD.X R7, RZ, RZ, R3, P0 ;  /* 0x000000ffff077224 */ /* 0x002fc600000e0603 */
[----:B------:R-:W0:Y:S01]  /*147d0*/  SHFL.IDX PT, R3, R20, 0x1, 0x181f ;  /* 0x00381f0014037f89 */ /* 0x000e2200000e0000 */
[----:B---3--:R-:W-:-:S03]  /*147e0*/  IADD3 R4, P0, R2, R0, RZ ;  /* 0x0000000002047210 */ /* 0x008fc60007f1e0ff */
[----:B------:R-:W1:Y:S04]  /*147f0*/  SHFL.IDX PT, R2, R10, 0x2, 0x181f ;  /* 0x00581f000a027f89 */ /* 0x000e6800000e0000 */
[----:B------:R-:W-:Y:S01]  /*14800*/  LDGSTS.E.BYPASS.LTC128B.128 [R21+0x400], desc[UR44][R6.64], !P1 ;  /* 0x0040000006157fae */ /* 0x000fe2000c901d6c */
[----:B------:R-:W-:-:S03]  /*14810*/  ISETP.NE.U32.AND P1, PT, R28, RZ, PT ;  /* 0x000000ff1c00720c */ /* 0x000fc60003f25070 */
[----:B------:R-:W-:Y:S01]  /*14820*/  LDGSTS.E.BYPASS.LTC128B.128 [R21+0x2400], desc[UR44][R6.64+0x80], !P3 ;  /* 0x0240008006157fae */ /* 0x000fe2000d901d6c */
[----:B------:R-:W-:-:S03]  /*14830*/  LOP3.LUT P3, RZ, R16, 0x400, RZ, 0xc0, !PT ;  /* 0x0000040010ff7812 */ /* 0x000fc6000786c0ff */
[----:B------:R-:W-:Y:S04]  /*14840*/  LDGSTS.E.BYPASS.LTC128B.128 [R21+0x4400], desc[UR44][R6.64+0x100], !P6 ;  /* 0x0440010006157fae */ /* 0x000fe8000f101d6c */
[----:B------:R-:W-:Y:S01]  /*14850*/  LDGSTS.E.BYPASS.LTC128B.128 [R21+0x6400], desc[UR44][R6.64+0x180], !P2 ;  /* 0x0640018006157fae */ /* 0x000fe2000d101d6c */
[----:B0-----:R-:W-:-:S03]  /*14860*/  IADD3.X R5, RZ, R3, RZ, P0, !PT ;  /* 0x00000003ff057210 */ /* 0x001fc600007fe4ff */
[----:B------:R-:W-:Y:S01]  /*14870*/  LDGSTS.E.BYPASS.LTC128B.128 [R21+0x8400], desc[UR44][R6.64+0x200], !P5 ;  /* 0x0840020006157fae */ /* 0x000fe2000e901d6c */
[----:B-1----:R-:W-:-:S03]  /*14880*/  IADD3 R2, P0, R2, R0, RZ ;  /* 0x0000000002027210 */ /* 0x002fc60007f1e0ff */
[----:B------:R-:W0:Y:S04]  /*14890*/  SHFL.IDX PT, R3, R20, 0x2, 0x181f ;  /* 0x00581f0014037f89 */ /* 0x000e2800000e0000 */
[----:B------:R-:W-:Y:S04]  /*148a0*/  LDGSTS.E.BYPASS.LTC128B.128 [R21+0xa400], desc[UR44][R6.64+0x280], !P4 ;  /* 0x0a40028006157fae */ /* 0x000fe8000e101d6c */
[----:B------:R-:W1:Y:S01]  /*148b0*/  SHFL.IDX PT, R20, R20, 0x3, 0x181f ;  /* 0x00781f0014147f89 */ /* 0x000e6200000e0000 */
        /* <DEDUP_REMOVED lines=24> */
[----:B-1----:R3:W-:Y:S02]  /*14a40*/  LDGSTS.E.BYPASS.LTC128B.128 [R21+0xf400], desc[UR44][R2.64+0x380], P1 ;  /* 0x0f40038002157fae */ /* 0x0027e40008901d6c */
.L_x_7639:
[----:B---3--:R-:W-:Y:S02]  /*14a50*/  P2R R4, PR, RZ, 0x2 ;  /* 0x00000002ff047803 */ /* 0x008fe40000000000 */
        /* <DEDUP_REMOVED lines=22> */
.L_x_7550:
        /* <DEDUP_REMOVED lines=11> */
.L_x_7551:
[----:B------:R0:W-:Y:S01]  /*14c70*/  SYNCS.ARRIVE.TRANS64.A1T0 RZ, [R8+URZ+0x38850], RZ ;  /* 0x038850ff08ff79a7 */ /* 0x0001e2000810003f */
[----:B------:R-:W-:Y:S05]  /*14c80*/  @P3 BRA `(.L_x_7552) ;  /* 0xfffffff000603947 */ /* 0x000fea000383ffff */
[----:B------:R-:W-:Y:S05]  /*14c90*/  BSYNC B0 ;  /* 0x0000000000007941 */ /* 0x000fea0003800000 */
.L_x_7539:
[----:B------:R-:W3:Y:S01]  /*14ca0*/  S2R R0, SR_TID.X ;  /* 0x0000000000007919 */ /* 0x000ee20000002100 */
[----:B------:R-:W-:Y:S01]  /*14cb0*/  VIADD R18, R18, 0x1 ;  /* 0x0000000112127836 */ /* 0x000fe20000000000 */
[----:B------:R-:W-:Y:S04]  /*14cc0*/  BSSY B0, `(.L_x_7553) ;  /* 0x0000013000007945 */ /* 0x000fe80003800000 */
[----:B------:R-:W-:-:S04]  /*14cd0*/  ISETP.NE.AND P0, PT, R18, 0x2, PT ;  /* 0x000000021200780c */ /* 0x000fc80003f05270 */
[----:B------:R-:W-:Y:S02]  /*14ce0*/  SEL R18, R18, RZ, P0 ;  /* 0x000000ff12127207 */ /* 0x000fe40000000000 */
[----:B---3--:R-:W-:Y:S02]  /*14cf0*/  LOP3.LUT R2, R0, 0x7f, RZ, 0xc0, !PT ;  /* 0x0000007f00027812 */ /* 0x008fe400078ec0ff */
[----:B------:R-:W-:Y:S02]  /*14d00*/  SEL R0, RZ, 0x1, P0 ;  /* 0x00000001ff007807 */ /* 0x000fe40000000000 */
[----:B------:R-:W-:-:S13]  /*14d10*/  ISETP.NE.AND P1, PT, R2, RZ, PT ;  /* 0x000000ff0200720c */ /* 0x000fda0003f25270 */
[----:B------:R-:W-:Y:S05]  /*14d20*/  @P1 BRA `(.L_x_7554) ;  /* 0x0000000000301947 */ /* 0x000fea0003800000 */
[----:B------:R-:W3:Y:S01]  /*14d30*/  S2R R7, SR_LANEID ;  /* 0x0000000000077919 */ /* 0x000ee20000000000 */
[----:B------:R-:W-:Y:S01]  /*14d40*/  VOTEU.ANY UR4, UPT, PT ;  /* 0x0000000000047886 */ /* 0x000fe200038e0100 */
[----:B------:R-:W4:Y:S01]  /*14d50*/  LDC.64 R2, c[0x0][0xd80] ;  /* 0x00036000ff027b82 */ /* 0x000f220000000a00 */
[----:B------:R-:W3:Y:S08]  /*14d60*/  FLO.U32 R4, UR4 ;  /* 0x0000000400047d00 */ /* 0x000ef000080e0000 */
[----:B------:R-:W4:Y:S01]  /*14d70*/  POPC R5, UR4 ;  /* 0x0000000400057d09 */ /* 0x000f220008000000 */
[----:B---3--:R-:W-:-:S13]  /*14d80*/  ISETP.EQ.U32.AND P0, PT, R4, R7, PT ;  /* 0x000000070400720c */ /* 0x008fda0003f02070 */
[----:B----4-:R-:W3:Y:S01]  /*14d90*/  @P0 ATOMG.E.ADD.STRONG.GPU PT, R3, desc[UR44][R2.64], R5 ;  /* 0x00000005020309a8 */ /* 0x010ee200081ee1ec */
[----:B------:R-:W4:Y:S02]  /*14da0*/  S2R R6, SR_LTMASK ;  /* 0x0000000000067919 */ /* 0x000f240000003900 */
[----:B----4-:R-:W-:-:S04]  /*14db0*/  LOP3.LUT R6, R6, UR4, RZ, 0xc0, !PT ;  /* 0x0000000406067c12 */ /* 0x010fc8000f8ec0ff */
[----:B------:R-:W4:Y:S01]  /*14dc0*/  POPC R7, R6 ;  /* 0x0000000600077309 */ /* 0x000f220000000000 */
[----:B---3--:R-:W4:Y:S02]  /*14dd0*/  SHFL.IDX PT, R4, R3, R4, 0x1f ;  /* 0x00001f0403047589 */ /* 0x008f2400000e0000 */
[----:B----4-:R-:W-:-:S07]  /*14de0*/  IADD3 R36, R4, UR48, R7 ;  /* 0x0000003004247c10 */ /* 0x010fce000fffe007 */
.L_x_7554:
[----:B------:R-:W-:Y:S05]  /*14df0*/  BSYNC B0 ;  /* 0x0000000000007941 */ /* 0x000fea0003800000 */
.L_x_7553:
[----:B------:R-:W-:-:S07]  /*14e00*/  LOP3.LUT R23, R23, R0, RZ, 0x3c, !PT ;  /* 0x0000000017177212 */ /* 0x000fce00078e3cff */
.L_x_7510:
[----:B------:R-:W-:Y:S05]  /*14e10*/  BSYNC B7 ;  /* 0x0000000000077941 */ /* 0x000fea0003800000 */
.L_x_7508:
[----:B------:R-:W-:-:S13]  /*14e20*/  LOP3.LUT P0, RZ, R16, 0x200000, RZ, 0xc0, !PT ;  /* 0x0020000010ff7812 */ /* 0x000fda000780c0ff */
[----:B------:R-:W-:Y:S05]  /*14e30*/  @!P0 BRA `(.L_x_7555) ;  /* 0x0000000000248947 */ /* 0x000fea0003800000 */
[----:B------:R-:W-:Y:S05]  /*14e40*/  WARPSYNC.ALL ;  /* 0x0000000000007948 */ /* 0x000fea0003800000 */
[----:B------:R-:W3:Y:S08]  /*14e50*/  S2UR UR5, SR_CgaCtaId ;  /* 0x00000000000579c3 */ /* 0x000ef00000008800 */
[----:B------:R-:W-:Y:S06]  /*14e60*/  BAR.SYNC.DEFER_BLOCKING 0x5, 0x180 ;  /* 0x0146000000007b1d */ /* 0x000fec0000010000 */
[----:B------:R-:W-:-:S02]  /*14e70*/  UMOV UR4, 0x400 ;  /* 0x0000040000047882 */ /* 0x000fc40000000000 */
[----:B---3--:R-:W-:-:S06]  /*14e80*/  ULEA UR4, UR5, UR4, 0x18 ;  /* 0x0000000405047291 */ /* 0x008fcc000f8ec03f */
[----:B------:R-:W-:-:S05]  /*14e90*/  IMAD.U32 R17, RZ, RZ, UR4 ;  /* 0x00000004ff117e24 */ /* 0x000fca000f8e00ff */
[----:B------:R3:W4:Y:S01]  /*14ea0*/  LDS R36, [R17+0x388d0] ;  /* 0x0388d00011247984 */ /* 0x0007220000000800 */
[----:B------:R-:W-:Y:S06]  /*14eb0*/  BAR.ARV 0x4, 0x180 ;  /* 0x0106000000007b1d */ /* 0x000fec0000002000 */
[----:B------:R-:W-:Y:S05]  /*14ec0*/  BRA `(.L_x_7556) ;  /* 0x00000000002c7947 */ /* 0x000fea0003800000 */
.L_x_7555:
[----:B------:R-:W-:-:S03]  /*14ed0*/  UMOV UR4, 0xffffffff ;  /* 0xffffffff00047882 */ /* 0x000fc60000000000 */
[----:B------:R-:W-:Y:S05]  /*14ee0*/  BRA.DIV UR4, `(.L_x_7557) ;  /* 0x0000002e04747947 */ /* 0x000fea000b800000 */
[----:B------:R3:W4:Y:S02]  /*14ef0*/  SHFL.IDX PT, R14, R36, RZ, 0x1f ;  /* 0x00001fff240e7589 */ /* 0x00072400000e0000 */
.L_x_7642:
[----:B------:R-:W0:Y:S01]  /*14f00*/  @!P1 S2R R3, SR_CgaCtaId ;  /* 0x0000000000039919 */ /* 0x000e220000008800 */
[----:B------:R-:W-:Y:S05]  /*14f10*/  WARPSYNC.ALL ;  /* 0x0000000000007948 */ /* 0x000fea0003800000 */
[----:B------:R-:W-:Y:S01]  /*14f20*/  BAR.SYNC.DEFER_BLOCKING 0x4, 0x180 ;  /* 0x0106000000007b1d */ /* 0x000fe20000010000 */
[----:B------:R-:W-:-:S04]  /*14f30*/  @!P1 MOV R0, 0x400 ;  /* 0x0000040000009802 */ /* 0x000fc80000000f00 */
[----:B0-----:R-:W-:-:S05]  /*14f40*/  @!P1 LEA R17, R3, R0, 0x18 ;  /* 0x0000000003119211 */ /* 0x001fca00078ec0ff */
[----:B------:R3:W-:Y:S02]  /*14f50*/  @!P1 STS [R17+0x388d0], R36 ;  /* 0x0388d02411009388 */ /* 0x0007e40000000800 */
[----:B---34-:R-:W-:Y:S01]  /*14f60*/  IMAD.MOV.U32 R36, RZ, RZ, R14 ;  /* 0x000000ffff247224 */ /* 0x018fe200078e000e */
[----:B------:R-:W-:Y:S06]  /*14f70*/  BAR.ARV 0x5, 0x180 ;  /* 0x0146000000007b1d */ /* 0x000fec0000002000 */
.L_x_7556:
[----:B------:R-:W-:Y:S02]  /*14f80*/  ULDC UR4, c[0x0][0xd38] ;  /* 0x00034e0000047ab9 */ /* 0x000fe40000000800 */
[----:B----4-:R-:W-:-:S13]  /*14f90*/  ISETP.GE.AND P0, PT, R36, UR4, PT ;  /* 0x0000000424007c0c */ /* 0x010fda000bf06270 */
[----:B------:R-:W-:Y:S05]  /*14fa0*/  @!P0 BRA `(.L_x_7558) ;  /* 0xffffffbc00c08947 */ /* 0x000fea000383ffff */
.L_x_7505:
[----:B------:R-:W4:Y:S01]  /*14fb0*/  LDL.LU R0, [R1+0x10] ;  /* 0x0000100001007983 */ /* 0x000f220000300800 */
[----:B------:R-:W-:Y:S01]  /*14fc0*/  BSSY B0, `(.L_x_7559) ;  /* 0x000000b000007945 */ /* 0x000fe20003800000 */
[----:B------:R-:W0:Y:S01]  /*14fd0*/  S2R R5, SR_CgaCtaId ;  /* 0x0000000000057919 */ /* 0x000e220000008800 */
[----:B----4-:R-:W-:-:S05]  /*14fe0*/  VIADD R0, R0, 0x1 ;  /* 0x0000000100007836 */ /* 0x010fca0000000000 */
        /* <DEDUP_REMOVED lines=8> */
.L_x_7643:
[----:B------:R-:W-:Y:S05]  /*15070*/  BSYNC B0 ;  /* 0x0000000000007941 */ /* 0x000fea0003800000 */
.L_x_7559:
[----:B------:R-:W-:-:S03]  /*15080*/  UMOV UR4, 0xffffffff ;  /* 0xffffffff00047882 */ /* 0x000fc60000000000 */
[----:B------:R-:W-:Y:S05]  /*15090*/  BRA.DIV UR4, `(.L_x_7561) ;  /* 0x0000002e04447947 */ /* 0x000fea000b800000 */
[----:B0-----:R-:W0:Y:S02]  /*150a0*/  S2R R0, SR_TID.X ;  /* 0x0000000000007919 */ /* 0x001e240000002100 */
[----:B0-----:R-:W-:-:S04]  /*150b0*/  SHF.R.U32.HI R0, RZ, 0x5, R0 ;  /* 0x00000005ff007819 */ /* 0x001fc80000011600 */
[----:B------:R-:W-:-:S05]  /*150c0*/  LOP3.LUT R0, R0, 0x3, RZ, 0xc0, !PT ;  /* 0x0000000300007812 */ /* 0x000fca00078ec0ff */
[----:B------:R0:W4:Y:S02]  /*150d0*/  SHFL.IDX PT, R14, R0, RZ, 0x1f ;  /* 0x00001fff000e7589 */ /* 0x00012400000e0000 */
.L_x_7646:
[----:B----4-:R-:W-:Y:S01]  /*150e0*/  ISETP.NE.AND P0, PT, R14, RZ, PT ;  /* 0x000000ff0e00720c */ /* 0x010fe20003f05270 */
[----:B------:R-:W-:-:S12]  /*150f0*/  BSSY B0, `(.L_x_7562) ;  /* 0x0000024000007945 */ /* 0x000fd80003800000 */
[----:B------:R-:W-:Y:S05]  /*15100*/  @P0 BRA `(.L_x_7563) ;  /* 0x0000000000880947 */ /* 0x000fea0003800000 */
[----:B------:R-:W-:-:S03]  /*15110*/  UMOV UR4, 0xffffffff ;  /* 0xffffffff00047882 */ /* 0x000fc60000000000 */
[----:B------:R-:W-:Y:S05]  /*15120*/  BRA.DIV UR4, `(.L_x_7564) ;  /* 0x0000002e04547947 */ /* 0x000fea000b800000 */
[----:B------:R-:W-:-:S13]  /*15130*/  ELECT P6, URZ, PT ;  /* 0x00000000003f782f */ /* 0x000fda00038c0000 */
.L_x_7649:
[----:B------:R-:W-:Y:S05]  /*15140*/  @!P6 BRA `(.L_x_7563) ;  /* 0x000000000078e947 */ /* 0x000fea0003800000 */
[----:B------:R-:W-:-:S06]  /*15150*/  ULOP3.LUT UR4, UR41, 0x2, URZ, 0xfc, !UPT ;  /* 0x0000000229047892 */ /* 0x000fcc000f8efc3f */
[----:B0-----:R-:W-:-:S05]  /*15160*/  IMAD.U32 R0, RZ, RZ, UR4 ;  /* 0x00000004ff007e24 */ /* 0x001fca000f8e00ff */
[----:B------:R-:W-:-:S13]  /*15170*/  ISETP.NE.AND P0, PT, R0, 0x3, PT ;  /* 0x000000030000780c */ /* 0x000fda0003f05270 */
[----:B------:R-:W-:Y:S05]  /*15180*/  @!P0 BRA `(.L_x_7565) ;  /* 0x0000000000048947 */ /* 0x000fea0003800000 */
[----:B------:R-:W-:Y:S01]  /*15190*/  BPT.TRAP 0x1 ;  /* 0x000000040000795c */ /* 0x000fe20000300000 */
.L_x_7565:
[C---:B------:R-:W-:Y:S01]  /*151a0*/  IMAD R3, R18.reuse, 0x8, R5 ;  /* 0x0000000812037824 */ /* 0x040fe200078e0205 */
[----:B------:R-:W-:Y:S01]  /*151b0*/  SHF.L.U32 R2, R23, 0x1f, RZ ;  /* 0x0000001f17027819 */ /* 0x000fe200000006ff */
[----:B------:R-:W-:-:S03]  /*151c0*/  VIADD R18, R18, 0x1 ;  /* 0x0000000112127836 */ /* 0x000fc60000000000 */
[----:B------:R-:W0:Y:S02]  /*151d0*/  SYNCS.PHASECHK.TRANS64.TRYWAIT P1, [R3+URZ+0x38840], R2 ;  /* 0x03884002030075a7 */ /* 0x000e24000802017f */
[----:B------:R-:W-:-:S04]  /*151e0*/  ISETP.NE.AND P2, PT, R18, 0x2, PT ;  /* 0x000000021200780c */ /* 0x000fc80003f45270 */
[----:B------:R-:W-:Y:S01]  /*151f0*/  SEL R0, RZ, 0x1, P2 ;  /* 0x00000001ff007807 */ /* 0x000fe20001000000 */
[----:B0-----:R-:W-:Y:S08]  /*15200*/  @!P1 BRA `(.L_x_7566) ;  /* 0x0000002c003c9947 */ /* 0x001ff00003800000 */
.L_x_7650:
[----:B------:R-:W-:Y:S02]  /*15210*/  SEL R18, R18, RZ, P2 ;  /* 0x000000ff12127207 */ /* 0x000fe40001000000 */
[----:B------:R-:W-:Y:S01]  /*15220*/  LOP3.LUT R0, R23, R0, RZ, 0x3c, !PT ;  /* 0x0000000017007212 */ /* 0x000fe200078e3cff */
[----:B------:R-:W-:Y:S06]  /*15230*/  @!P0 BRA `(.L_x_7567) ;  /* 0x0000000000048947 */ /* 0x000fec0003800000 */
[----:B------:R-:W-:Y:S01]  /*15240*/  BPT.TRAP 0x1 ;  /* 0x000000040000795c */ /* 0x000fe20000300000 */
.L_x_7567:
[----:B------:R-:W-:Y:S01]  /*15250*/  IMAD R5, R18, 0x8, R5 ;  /* 0x0000000812057824 */ /* 0x000fe200078e0205 */
[----:B------:R-:W-:-:S04]  /*15260*/  SHF.L.U32 R0, R0, 0x1f, RZ ;  /* 0x0000001f00007819 */ /* 0x000fc800000006ff */
[----:B------:R-:W4:Y:S02]  /*15270*/  SYNCS.PHASECHK.TRANS64.TRYWAIT P1, [R5+URZ+0x38840], R0 ;  /* 0x03884000050075a7 */ /* 0x000f24000802017f */
[----:B----4-:R-:W-:Y:S05]  /*15280*/  @!P1 BRA `(.L_x_7568) ;  /* 0x0000002c00309947 */ /* 0x010fea0003800000 */
.L_x_7651:
[----:B------:R-:W-:Y:S05]  /*15290*/  @!P0 BRA `(.L_x_7569) ;  /* 0x0000000000048947 */ /* 0x000fea0003800000 */
[----:B------:R-:W-:Y:S01]  /*152a0*/  BPT.TRAP 0x1 ;  /* 0x000000040000795c */ /* 0x000fe20000300000 */
.L_x_7569:
[----:B------:R-:W0:Y:S02]  /*152b0*/  SYNCS.PHASECHK.TRANS64.TRYWAIT P1, [R3+URZ+0x38860], R2 ;  /* 0x03886002030075a7 */ /* 0x000e24000802017f */
[----:B0-----:R-:W-:Y:S05]  /*152c0*/  @!P1 BRA `(.L_x_7570) ;  /* 0x0000002c00349947 */ /* 0x001fea0003800000 */
.L_x_7652:
[----:B------:R-:W-:Y:S05]  /*152d0*/  @!P0 BRA `(.L_x_7571) ;  /* 0x0000000000048947 */ /* 0x000fea0003800000 */
[----:B------:R-:W-:Y:S01]  /*152e0*/  BPT.TRAP 0x1 ;  /* 0x000000040000795c */ /* 0x000fe20000300000 */
.L_x_7571:
[----:B------:R0:W0:Y:S02]  /*152f0*/  SYNCS.PHASECHK.TRANS64.TRYWAIT P0, [R5+URZ+0x38860], R0 ;  /* 0x03886000050075a7 */ /* 0x000024000800017f */
[----:B0-----:R-:W-:Y:S05]  /*15300*/  @!P0 NANOSLEEP.SYNCS 0x989680 ;  /* 0x009896800000895d */ /* 0x001fea0003900000 */
[----:B------:R-:W0:Y:S02]  /*15310*/  @!P0 SYNCS.PHASECHK.TRANS64 P0, [R5+URZ+0x38860], R0 ;  /* 0x03886000050085a7 */ /* 0x000e24000800007f */
[----:B0-----:R-:W-:Y:S05]  /*15320*/  @!P0 BRA `(.L_x_7571) ;  /* 0xfffffffc00f08947 */ /* 0x001fea000383ffff */
.L_x_7563:
[----:B------:R-:W-:Y:S05]  /*15330*/  BSYNC B0 ;  /* 0x0000000000007941 */ /* 0x000fea0003800000 */
.L_x_7562:
[----:B------:R-:W-:Y:S05]  /*15340*/  EXIT ;  /* 0x000000000000794d */ /* 0x000fea0003800000 */
.L_x_7458:
[----:B0-----:R0:W1:Y:S02]  /*15350*/  SYNCS.PHASECHK.TRANS64.TRYWAIT P1, [R17+URZ+0x38800], R4 ;  /* 0x03880004110075a7 */ /* 0x001064000802017f */
[----:B-1----:R-:W-:Y:S05]  /*15360*/  @!P1 NANOSLEEP.SYNCS 0x989680 ;  /* 0x009896800000995d */ /* 0x002fea0003900000 */
[----:B------:R-:W1:Y:S02]  /*15370*/  @!P1 SYNCS.PHASECHK.TRANS64 P1, [R17+URZ+0x38800], R4 ;  /* 0x03880004110095a7 */ /* 0x000e64000802007f */
[----:B-1----:R-:W-:Y:S05]  /*15380*/  @!P1 BRA `(.L_x_7458) ;  /* 0xfffffffc00f09947 */ /* 0x002fea000383ffff */
[----:B------:R-:W-:Y:S05]  /*15390*/  BRA `(.L_x_7572) ;  /* 0xfffffee400187947 */ /* 0x000fea000383ffff */
.L_x_7462:
[----:B--2---:R2:W3:Y:S02]  /*153a0*/  SYNCS.PHASECHK.TRANS64.TRYWAIT P1, [R9+URZ+0x38830], R6 ;  /* 0x03883006090075a7 */ /* 0x0044e4000802017f */
[----:B---3--:R-:W-:Y:S05]  /*153b0*/  @!P1 NANOSLEEP.SYNCS 0x989680 ;  /* 0x009896800000995d */ /* 0x008fea0003900000 */
[----:B------:R-:W3:Y:S02]  /*153c0*/  @!P1 SYNCS.PHASECHK.TRANS64 P1, [R9+URZ+0x38830], R6 ;  /* 0x03883006090095a7 */ /* 0x000ee4000802007f */
[----:B---3--:R-:W-:Y:S05]  /*153d0*/  @!P1 BRA `(.L_x_7462) ;  /* 0xfffffffc00f09947 */ /* 0x008fea000383ffff */
[----:B------:R-:W-:Y:S05]  /*153e0*/  BRA `(.L_x_7461) ;  /* 0xfffffee400387947 */ /* 0x000fea000383ffff */
.L_x_7463:
[----:B---3--:R3:W4:Y:S02]  /*153f0*/  SYNCS.PHASECHK.TRANS64.TRYWAIT P1, [R17+URZ+0x38810], R4 ;  /* 0x03881004110075a7 */ /* 0x008724000802017f */
[----:B----4-:R-:W-:Y:S05]  /*15400*/  @!P1 NANOSLEEP.SYNCS 0x989680 ;  /* 0x009896800000995d */ /* 0x010fea0003900000 */
[----:B------:R-:W4:Y:S02]  /*15410*/  @!P1 SYNCS.PHASECHK.TRANS64 P1, [R17+URZ+0x38810], R4 ;  /* 0x03881004110095a7 */ /* 0x000f24000802007f */
[----:B----4-:R-:W-:Y:S05]  /*15420*/  @!P1 BRA `(.L_x_7463) ;  /* 0xfffffffc00f09947 */ /* 0x010fea000383ffff */
[----:B------:R-:W-:Y:S05]  /*15430*/  BRA `(.L_x_7573) ;  /* 0xfffffee400c47947 */ /* 0x000fea000383ffff */
.L_x_7467:
[----:B0-----:R0:W3:Y:S02]  /*15440*/  SYNCS.PHASECHK.TRANS64.TRYWAIT P1, [R9+URZ+0x38850], R6 ;  /* 0x03885006090075a7 */ /* 0x0010e4000802017f */
[----:B---3--:R-:W-:Y:S05]  /*15450*/  @!P1 NANOSLEEP.SYNCS 0x989680 ;  /* 0x009896800000995d */ /* 0x008fea0003900000 */
[----:B------:R-:W3:Y:S02]  /*15460*/  @!P1 SYNCS.PHASECHK.TRANS64 P1, [R9+URZ+0x38850], R6 ;  /* 0x03885006090095a7 */ /* 0x000ee4000802007f */
[----:B---3--:R-:W-:Y:S05]  /*15470*/  @!P1 BRA `(.L_x_7467) ;  /* 0xfffffffc00f09947 */ /* 0x008fea000383ffff */
[----:B------:R-:W-:Y:S05]  /*15480*/  BRA `(.L_x_7466) ;  /* 0xfffffee400f47947 */ /* 0x000fea000383ffff */
.L_x_7474:
[----:B-1----:R1:W2:Y:S02]  /*15490*/  SYNCS.PHASECHK.TRANS64.TRYWAIT P1, [R9+URZ+0x38830], R8 ;  /* 0x03883008090075a7 */ /* 0x0022a4000802017f */
[----:B--2---:R-:W-:Y:S05]  /*154a0*/  @!P1 NANOSLEEP.SYNCS 0x989680 ;  /* 0x009896800000995d */ /* 0x004fea0003900000 */
[----:B------:R-:W2:Y:S02]  /*154b0*/  @!P1 SYNCS.PHASECHK.TRANS64 P1, [R9+URZ+0x38830], R8 ;  /* 0x03883008090095a7 */ /* 0x000ea4000802007f */
[----:B--2---:R-:W-:Y:S05]  /*154c0*/  @!P1 BRA `(.L_x_7474) ;  /* 0xfffffffc00f09947 */ /* 0x004fea000383ffff */
[----:B------:R-:W-:Y:S05]  /*154d0*/  BRA `(.L_x_7473) ;  /* 0xffffff1400207947 */ /* 0x000fea000383ffff */
.L_x_7478:
[----:B---3--:R3:W4:Y:S02]  /*154e0*/  SYNCS.PHASECHK.TRANS64.TRYWAIT P1, [R9+URZ+0x38850], R8 ;  /* 0x03885008090075a7 */ /* 0x008724000802017f */
[----:B----4-:R-:W-:Y:S05]  /*154f0*/  @!P1 NANOSLEEP.SYNCS 0x989680 ;  /* 0x009896800000995d */ /* 0x010fea0003900000 */
[----:B------:R-:W4:Y:S02]  /*15500*/  @!P1 SYNCS.PHASECHK.TRANS64 P1, [R9+URZ+0x38850], R8 ;  /* 0x03885008090095a7 */ /* 0x000f24000802007f */
[----:B----4-:R-:W-:Y:S05]  /*15510*/  @!P1 BRA `(.L_x_7478) ;  /* 0xfffffffc00f09947 */ /* 0x010fea000383ffff */
[----:B------:R-:W-:Y:S05]  /*15520*/  BRA `(.L_x_7477) ;  /* 0xffffff1400807947 */ /* 0x000fea000383ffff */
.L_x_7486:
[----:B-1----:R1:W2:Y:S02]  /*15530*/  SYNCS.PHASECHK.TRANS64.TRYWAIT P1, [R9+URZ+0x38830], R8 ;  /* 0x03883008090075a7 */ /* 0x0022a4000802017f */
[----:B--2---:R-:W-:Y:S05]  /*15540*/  @!P1 NANOSLEEP.SYNCS 0x989680 ;  /* 0x009896800000995d */ /* 0x004fea0003900000 */
[----:B------:R-:W2:Y:S02]  /*15550*/  @!P1 SYNCS.PHASECHK.TRANS64 P1, [R9+URZ+0x38830], R8 ;  /* 0x03883008090095a7 */ /* 0x000ea4000802007f */
[----:B--2---:R-:W-:Y:S05]  /*15560*/  @!P1 BRA `(.L_x_7486) ;  /* 0xfffffffc00f09947 */ /* 0x004fea000383ffff */
[----:B------:R-:W-:Y:S05]  /*15570*/  BRA `(.L_x_7485) ;  /* 0xffffff4800a07947 */ /* 0x000fea000383ffff */
.L_x_7490:
[----:B---3--:R3:W4:Y:S02]  /*15580*/  SYNCS.PHASECHK.TRANS64.TRYWAIT P1, [R9+URZ+0x38850], R8 ;  /* 0x03885008090075a7 */ /* 0x008724000802017f */
[----:B----4-:R-:W-:Y:S05]  /*15590*/  @!P1 NANOSLEEP.SYNCS 0x989680 ;  /* 0x009896800000995d */ /* 0x010fea0003900000 */
[----:B------:R-:W4:Y:S02]  /*155a0*/  @!P1 SYNCS.PHASECHK.TRANS64 P1, [R9+URZ+0x38850], R8 ;  /* 0x03885008090095a7 */ /* 0x000f24000802007f */
[----:B----4-:R-:W-:Y:S05]  /*155b0*/  @!P1 BRA `(.L_x_7490) ;  /* 0xfffffffc00f09947 */ /* 0x010fea000383ffff */
[----:B------:R-:W-:Y:S05]  /*155c0*/  BRA `(.L_x_7489) ;  /* 0xffffff4c00007947 */ /* 0x000fea000383ffff */
.L_x_7516:
        /* <DEDUP_REMOVED lines=10> */
.L_x_7574:
[----:B------:R-:W-:Y:S05]  /*15670*/  BRA `(.L_x_7575) ;  /* 0xffffffc000907947 */ /* 0x000fea000383ffff */
.L_x_7519:
[----:B0-----:R0:W1:Y:S02]  /*15680*/  SYNCS.PHASECHK.TRANS64.TRYWAIT P0, [R27+URZ+0x38840], R0 ;  /* 0x038840001b0075a7 */ /* 0x001064000800017f */
[----:B-1----:R-:W-:Y:S05]  /*15690*/  @!P0 NANOSLEEP.SYNCS 0x989680 ;  /* 0x009896800000895d */ /* 0x002fea0003900000 */
[----:B------:R-:W1:Y:S02]  /*156a0*/  @!P0 SYNCS.PHASECHK.TRANS64 P0, [R27+URZ+0x38840], R0 ;  /* 0x038840001b0085a7 */ /* 0x000e64000800007f */
[----:B-1----:R-:W-:Y:S05]  /*156b0*/  @!P0 BRA `(.L_x_7519) ;  /* 0xfffffffc00f08947 */ /* 0x002fea000383ffff */
[----:B------:R-:W-:Y:S05]  /*156c0*/  BRA `(.L_x_7576) ;  /* 0xffffffc400407947 */ /* 0x000fea000383ffff */
.L_x_7520:
        /* <DEDUP_REMOVED lines=8> */
.L_x_7578:
[----:B------:R-:W-:Y:S05]  /*15750*/  BSYNC B0 ;  /* 0x0000000000007941 */ /* 0x000fea0003800000 */
.L_x_7577:
        /* <DEDUP_REMOVED lines=9> */
.L_x_7579:
[----:B------:R-:W-:Y:S02]  /*157f0*/  IMAD.MOV.U32 R13, RZ, RZ, R5 ;  /* 0x000000ffff0d7224 */ /* 0x000fe400078e0005 */
[----:B------:R-:W-:Y:S01]  /*15800*/  IMAD.MOV.U32 R12, RZ, RZ, 0x1 ;  /* 0x00000001ff0c7424 */ /* 0x000fe200078e00ff */
[----:B------:R-:W-:-:S13]  /*15810*/  @P0 LEA R6, P1, R8, R14, 0x1 ;  /* 0x0000000e08060211 */ /* 0x000fda00078208ff */
[----:B------:R-:W-:Y:S05]  /*15820*/  WARPSYNC.COLLECTIVE R15, `(.L_x_7580) ;  /* 0x000000000f087348 */ /* 0x000fea0003c00000 */
[----:B------:R0:W1:Y:S02]  /*15830*/  SHFL.IDX P6, R14, R13, R12, R11 ;  /* 0x0000000c0d0e7389 */ /* 0x00006400000c000b */
[----:B01----:R-:W-:Y:S01]  /*15840*/  ENDCOLLECTIVE ;  /* 0x000000000000791b */ /* 0x003fe20003800000 */
.L_x_7580:
        /* <DEDUP_REMOVED lines=12> */
.L_x_7581:
[----:B------:R-:W-:Y:S02]  /*15910*/  @P0 IMAD R9, R4, 0x2, R17 ;  /* 0x0000000204090824 */ /* 0x000fe400078e0211 */
[----:B------:R-:W-:Y:S02]  /*15920*/  IMAD.MOV.U32 R13, RZ, RZ, R5 ;  /* 0x000000ffff0d7224 */ /* 0x000fe400078e0005 */
[----:B------:R-:W-:Y:S01]  /*15930*/  IMAD.MOV.U32 R12, RZ, RZ, 0x2 ;  /* 0x00000002ff0c7424 */ /* 0x000fe200078e00ff */
[----:B------:R-:W-:-:S13]  /*15940*/  @P0 LEA R6, P1, R8, R14, 0x1 ;  /* 0x0000000e08060211 */ /* 0x000fda00078208ff */
[----:B------:R-:W-:Y:S05]  /*15950*/  WARPSYNC.COLLECTIVE R15, `(.L_x_7582) ;  /* 0x000000000f087348 */ /* 0x000fea0003c00000 */
[----:B------:R0:W1:Y:S02]  /*15960*/  SHFL.IDX P6, R14, R13, R12, R11 ;  /* 0x0000000c0d0e7389 */ /* 0x00006400000c000b */
[----:B01----:R-:W-:Y:S01]  /*15970*/  ENDCOLLECTIVE ;  /* 0x000000000000791b */ /* 0x003fe20003800000 */
.L_x_7582:
[----:B------:R-:W-:Y:S01]  /*15980*/  @P0 IMAD.X R3, RZ, RZ, R2, P1 ;  /* 0x000000ffff030224 */ /* 0x000fe200008e0602 */
[----:B------:R-:W-:-:S05]  /*15990*/  @P0 MOV R2, R6 ;  /* 0x0000000600020202 */ /* 0x000fca0000000f00 */
        /* <DEDUP_REMOVED lines=11> */
.L_x_7583:
[----:B------:R-:W-:Y:S02]  /*15a50*/  IMAD.MOV.U32 R13, RZ, RZ, R5 ;  /* 0x000000ffff0d7224 */ /* 0x000fe400078e0005 */
[----:B------:R-:W-:Y:S01]  /*15a60*/  IMAD.MOV.U32 R12, RZ, RZ, 0x3 ;  /* 0x00000003ff0c7424 */ /* 0x000fe200078e00ff */
[----:B------:R-:W-:-:S13]  /*15a70*/  @P0 LEA R6, P1, R8, R14, 0x1 ;  /* 0x0000000e08060211 */ /* 0x000fda00078208ff */
[----:B------:R-:W-:Y:S05]  /*15a80*/  WARPSYNC.COLLECTIVE R15, `(.L_x_7584) ;  /* 0x000000000f087348 */ /* 0x000fea0003c00000 */
[----:B------:R0:W1:Y:S02]  /*15a90*/  SHFL.IDX P6, R14, R13, R12, R11 ;  /* 0x0000000c0d0e7389 */ /* 0x00006400000c000b */
[----:B01----:R-:W-:Y:S01]  /*15aa0*/  ENDCOLLECTIVE ;  /* 0x000000000000791b */ /* 0x003fe20003800000 */
.L_x_7584:
        /* <DEDUP_REMOVED lines=11> */
.L_x_7585:
[----:B------:R-:W-:Y:S05]  /*15b60*/  BRA `(.L_x_7586) ;  /* 0xffffffc400087947 */ /* 0x000fea000383ffff */
.L_x_7525:
[----:B------:R-:W-:Y:S01]  /*15b70*/  IMAD.MOV.U32 R13, RZ, RZ, R5 ;  /* 0x000000ffff0d7224 */ /* 0x000fe200078e0005 */
[----:B------:R-:W-:Y:S01]  /*15b80*/  MOV R4, UR42 ;  /* 0x0000002a00047c02 */ /* 0x000fe20008000f00 */
[----:B------:R-:W-:Y:S01]  /*15b90*/  IMAD.MOV.U32 R12, RZ, RZ, RZ ;  /* 0x000000ffff0c7224 */ /* 0x000fe200078e00ff */
[----:B------:R-:W-:Y:S01]  /*15ba0*/  LOP3.LUT R16, R16, 0xfffffeff, RZ, 0xc0, !PT ;  /* 0xfffffeff10107812 */ /* 0x000fe200078ec0ff */
[----:B------:R-:W-:Y:S02]  /*15bb0*/  IMAD.MOV.U32 R11, RZ, RZ, 0x181f ;  /* 0x0000181fff0b7424 */ /* 0x000fe400078e00ff */
[----:B------:R-:W-:Y:S02]  /*15bc0*/  IMAD.MOV.U32 R15, RZ, RZ, -0x1 ;  /* 0xffffffffff0f7424 */ /* 0x000fe400078e00ff */
[----:B------:R-:W-:-:S07]  /*15bd0*/  IMAD R4, R4, 0x40, R9 ;  /* 0x0000004004047824 */ /* 0x000fce00078e0209 */
[----:B-1----:R-:W-:Y:S05]  /*15be0*/  WARPSYNC.COLLECTIVE R15, `(.L_x_7587) ;  /* 0x000000000f087348 */ /* 0x002fea0003c00000 */
[----:B------:R0:W2:Y:S02]  /*15bf0*/  SHFL.IDX P6, R14, R13, R12, R11 ;  /* 0x0000000c0d0e7389 */ /* 0x0000a400000c000b */
[----:B012---:R-:W-:Y:S01]  /*15c00*/  ENDCOLLECTIVE ;  /* 0x000000000000791b */ /* 0x007fe20003800000 */
.L_x_7587:
        /* <DEDUP_REMOVED lines=8> */
.L_x_7588:
[----:B------:R-:W-:Y:S02]  /*15c90*/  IMAD.MOV.U32 R13, RZ, RZ, R5 ;  /* 0x000000ffff0d7224 */ /* 0x000fe400078e0005 */
[----:B------:R-:W-:Y:S01]  /*15ca0*/  IMAD.MOV.U32 R12, RZ, RZ, 0x1 ;  /* 0x00000001ff0c7424 */ /* 0x000fe200078e00ff */
[----:B------:R-:W-:-:S13]  /*15cb0*/  @!P1 LEA R6, P0, R8, R14, 0x1 ;  /* 0x0000000e08069211 */ /* 0x000fda00078008ff */
[----:B------:R-:W-:Y:S05]  /*15cc0*/  WARPSYNC.COLLECTIVE R15, `(.L_x_7589) ;  /* 0x000000000f087348 */ /* 0x000fea0003c00000 */
[----:B------:R0:W1:Y:S02]  /*15cd0*/  SHFL.IDX P6, R14, R13, R12, R11 ;  /* 0x0000000c0d0e7389 */ /* 0x00006400000c000b */
[----:B01----:R-:W-:Y:S01]  /*15ce0*/  ENDCOLLECTIVE ;  /* 0x000000000000791b */ /* 0x003fe20003800000 */
.L_x_7589:
        /* <DEDUP_REMOVED lines=14> */
.L_x_7590:
[----:B------:R-:W-:Y:S01]  /*15dd0*/  LOP3.LUT R16, R16, 0xffffffbf, RZ, 0xc0, !PT ;  /* 0xffffffbf10107812 */ /* 0x000fe200078ec0ff */
[----:B------:R-:W-:Y:S02]  /*15de0*/  IMAD.MOV.U32 R13, RZ, RZ, R5 ;  /* 0x000000ffff0d7224 */ /* 0x000fe400078e0005 */
[----:B------:R-:W-:Y:S01]  /*15df0*/  IMAD.MOV.U32 R12, RZ, RZ, 0x2 ;  /* 0x00000002ff0c7424 */ /* 0x000fe200078e00ff */
[----:B------:R-:W-:-:S13]  /*15e00*/  @!P1 LEA R6, P0, R8, R14, 0x1 ;  /* 0x0000000e08069211 */ /* 0x000fda00078008ff */
[----:B------:R-:W-:Y:S05]  /*15e10*/  WARPSYNC.COLLECTIVE R15, `(.L_x_7591) ;  /* 0x000000000f087348 */ /* 0x000fea0003c00000 */
[----:B------:R0:W1:Y:S02]  /*15e20*/  SHFL.IDX P6, R14, R13, R12, R11 ;  /* 0x0000000c0d0e7389 */ /* 0x00006400000c000b */
[----:B01----:R-:W-:Y:S01]  /*15e30*/  ENDCOLLECTIVE ;  /* 0x000000000000791b */ /* 0x003fe20003800000 */
.L_x_7591:
        /* <DEDUP_REMOVED lines=14> */
.L_x_7592:
[----:B------:R-:W-:Y:S01]  /*15f20*/  MOV R13, R5 ;  /* 0x00000005000d7202 */ /* 0x000fe20000000f00 */
[----:B------:R-:W-:Y:S01]  /*15f30*/  IMAD.MOV.U32 R12, RZ, RZ, 0x3 ;  /* 0x00000003ff0c7424 */ /* 0x000fe200078e00ff */
[----:B------:R-:W-:-:S13]  /*15f40*/  @!P1 LEA R6, P0, R8, R14, 0x1 ;  /* 0x0000000e08069211 */ /* 0x000fda00078008ff */
[----:B------:R-:W-:Y:S05]  /*15f50*/  WARPSYNC.COLLECTIVE R15, `(.L_x_7593) ;  /* 0x000000000f087348 */ /* 0x000fea0003c00000 */
[----:B------:R0:W1:Y:S02]  /*15f60*/  SHFL.IDX P6, R14, R13, R12, R11 ;  /* 0x0000000c0d0e7389 */ /* 0x00006400000c000b */
[----:B01----:R-:W-:Y:S01]  /*15f70*/  ENDCOLLECTIVE ;  /* 0x000000000000791b */ /* 0x003fe20003800000 */
.L_x_7593:
        /* <DEDUP_REMOVED lines=11> */
.L_x_7594:
[----:B------:R-:W-:Y:S05]  /*16030*/  BRA `(.L_x_7595) ;  /* 0xffffffc400f87947 */ /* 0x000fea000383ffff */
.L_x_7529:
        /* <DEDUP_REMOVED lines=8> */
.L_x_7597:
[----:B------:R-:W-:Y:S05]  /*160c0*/  BSYNC B0 ;  /* 0x0000000000007941 */ /* 0x000fea0003800000 */
.L_x_7596:
[----:B------:R-:W-:Y:S01]  /*160d0*/  IMAD.MOV.U32 R13, RZ, RZ, R0 ;  /* 0x000000ffff0d7224 */ /* 0x000fe200078e0000 */
[----:B------:R-:W-:Y:S01]  /*160e0*/  LOP3.LUT P1, RZ, R16, 0x100, RZ, 0xc0, !PT ;  /* 0x0000010010ff7812 */ /* 0x000fe2000782c0ff */
[----:B------:R-:W-:Y:S01]  /*160f0*/  IMAD.MOV.U32 R12, RZ, RZ, RZ ;  /* 0x000000ffff0c7224 */ /* 0x000fe200078e00ff */
[----:B------:R-:W-:Y:S01]  /*16100*/  P2R R5, PR, RZ, 0x4 ;  /* 0x00000004ff057803 */ /* 0x000fe20000000000 */
[----:B------:R-:W-:Y:S02]  /*16110*/  IMAD.MOV.U32 R11, RZ, RZ, 0x181f ;  /* 0x0000181fff0b7424 */ /* 0x000fe400078e00ff */
[----:B------:R-:W-:Y:S02]  /*16120*/  IMAD.MOV.U32 R15, RZ, RZ, -0x1 ;  /* 0xffffffffff0f7424 */ /* 0x000fe400078e00ff */
[----:B------:R-:W-:-:S07]  /*16130*/  IMAD.MOV.U32 R2, RZ, RZ, R14 ;  /* 0x000000ffff027224 */ /* 0x000fce00078e000e */
[----:B------:R-:W-:Y:S05]  /*16140*/  WARPSYNC.COLLECTIVE R15, `(.L_x_7598) ;  /* 0x000000000f087348 */ /* 0x000fea0003c00000 */
[----:B------:R0:W1:Y:S02]  /*16150*/  SHFL.IDX P6, R14, R13, R12, R11 ;  /* 0x0000000c0d0e7389 */ /* 0x00006400000c000b */
[----:B01----:R-:W-:Y:S01]  /*16160*/  ENDCOLLECTIVE ;  /* 0x000000000000791b */ /* 0x003fe20003800000 */
.L_x_7598:
[----:B------:R-:W-:Y:S02]  /*16170*/  IMAD.MOV.U32 R13, RZ, RZ, R4 ;  /* 0x000000ffff0d7224 */ /* 0x000fe400078e0004 */
[----:B------:R-:W-:Y:S01]  /*16180*/  IMAD.MOV.U32 R12, RZ, RZ, 0x1 ;  /* 0x00000001ff0c7424 */ /* 0x000fe200078e00ff */
[----:B------:R-:W-:Y:S02]  /*16190*/  @!P1 LEA R7, P0, R8, R14, 0x1 ;  /* 0x0000000e08079211 */ /* 0x000fe400078008ff */
[----:B------:R-:W-:-:S03]  /*161a0*/  LOP3.LUT P6, RZ, R16, 0x40000, RZ, 0xc0, !PT ;  /* 0x0004000010ff7812 */ /* 0x000fc600078cc0ff */
[----:B------:R-:W-:Y:S01]  /*161b0*/  @!P1 IMAD.X R3, RZ, RZ, R2, P0 ;  /* 0x000000ffff039224 */ /* 0x000fe200000e0602 */
[----:B------:R-:W-:Y:S01]  /*161c0*/  LOP3.LUT P0, RZ, R16, 0x80000, RZ, 0xc0, !PT ;  /* 0x0008000010ff7812 */ /* 0x000fe2000780c0ff */
[----:B------:R-:W-:-:S12]  /*161d0*/  @!P1 IMAD.MOV.U32 R2, RZ, RZ, R7 ;  /* 0x000000ffff029224 */ /* 0x000fd800078e0007 */
        /* <DEDUP_REMOVED lines=9> */
.L_x_7599:
[----:B------:R-:W-:Y:S01]  /*16270*/  @!PT LDS RZ, [RZ] ;  /* 0x00000000fffff984 */ /* 0x000fe20000000800 */
[----:B------:R-:W-:Y:S01]  /*16280*/  @!PT LDS RZ, [RZ] ;  /* 0x00000000fffff984 */ /* 0x000fe20000000800 */
[----:B------:R-:W-:Y:S01]  /*16290*/  @!PT LDS RZ, [RZ] ;  /* 0x00000000fffff984 */ /* 0x000fe20000000800 */
[----:B------:R0:W-:Y:S01]  /*162a0*/  @!P1 LDGSTS.E.BYPASS.LTC128B.128 [R22+0x2a400], desc[UR44][R2.64+0x100], !P2 ;  /* 0x2a40010002169fae */ /* 0x0001e2000d101d6c */
[----:B------:R-:W-:-:S03]  /*162b0*/  LOP3.LUT P2, RZ, R16, 0x80000, RZ, 0xc0, !PT ;  /* 0x0008000010ff7812 */ /* 0x000fc6000784c0ff */
        /* <DEDUP_REMOVED lines=10> */
.L_x_7600:
        /* <DEDUP_REMOVED lines=14> */
[----:B------:R-:W-:-:S04]  /*16440*/  ISETP.NE.AND P2, PT, R5, RZ, PT ;  /* 0x000000ff0500720c */ /* 0x000fc80003f45270 */
        /* <DEDUP_REMOVED lines=12> */
.L_x_7601:
[----:B------:R-:W-:Y:S02]  /*16510*/  IMAD.MOV.U32 R13, RZ, RZ, R0 ;  /* 0x000000ffff0d7224 */ /* 0x000fe400078e0000 */
[----:B------:R-:W-:-:S07]  /*16520*/  IMAD.MOV.U32 R5, RZ, RZ, R14 ;  /* 0x000000ffff057224 */ /* 0x000fce00078e000e */
[----:B------:R-:W-:Y:S05]  /*16530*/  WARPSYNC.COLLECTIVE R15, `(.L_x_7602) ;  /* 0x000000000f087348 */ /* 0x000fea0003c00000 */
[----:B------:R0:W1:Y:S02]  /*16540*/  SHFL.IDX P6, R14, R13, R12, R11 ;  /* 0x0000000c0d0e7389 */ /* 0x00006400000c000b */
[----:B01----:R-:W-:Y:S01]  /*16550*/  ENDCOLLECTIVE ;  /* 0x000000000000791b */ /* 0x003fe20003800000 */
.L_x_7602:
        /* <DEDUP_REMOVED lines=17> */
.L_x_7603:
        /* <DEDUP_REMOVED lines=14> */
.L_x_7604:
[----:B------:R-:W-:Y:S01]  /*16750*/  @!PT LDS RZ, [RZ] ;  /* 0x00000000fffff984 */ /* 0x000fe20000000800 */
[----:B------:R-:W-:Y:S01]  /*16760*/  @!PT LDS RZ, [RZ] ;  /* 0x00000000fffff984 */ /* 0x000fe20000000800 */
[----:B------:R-:W-:Y:S01]  /*16770*/  @!PT LDS RZ, [RZ] ;  /* 0x00000000fffff984 */ /* 0x000fe20000000800 */
[----:B------:R2:W-:Y:S01]  /*16780*/  @!P1 LDGSTS.E.BYPASS.LTC128B.128 [R22+0x35400], desc[UR44][R2.64+0x380], P0 ;  /* 0x3540038002169fae */ /* 0x0005e20008101d6c */
[----:B------:R-:W-:Y:S05]  /*16790*/  BRA `(.L_x_7605) ;  /* 0xffffffc800807947 */ /* 0x000fea000383ffff */
.L_x_7532:
[----:B0-----:R0:W2:Y:S02]  /*167a0*/  SYNCS.PHASECHK.TRANS64.TRYWAIT P0, [R17+URZ+0x38820], R0 ;  /* 0x03882000110075a7 */ /* 0x0010a4000800017f */
[----:B--2---:R-:W-:Y:S05]  /*167b0*/  @!P0 NANOSLEEP.SYNCS 0x989680 ;  /* 0x009896800000895d */ /* 0x004fea0003900000 */
[----:B------:R-:W2:Y:S02]  /*167c0*/  @!P0 SYNCS.PHASECHK.TRANS64 P0, [R17+URZ+0x38820], R0 ;  /* 0x03882000110085a7 */ /* 0x000ea4000800007f */
[----:B--2---:R-:W-:Y:S05]  /*167d0*/  @!P0 BRA `(.L_x_7532) ;  /* 0xfffffffc00f08947 */ /* 0x004fea000383ffff */
[----:B------:R-:W-:Y:S05]  /*167e0*/  BRA `(.L_x_7606) ;  /* 0xffffffcc00047947 */ /* 0x000fea000383ffff */
.L_x_7535:
[----:B0-----:R0:W2:Y:S02]  /*167f0*/  SYNCS.PHASECHK.TRANS64.TRYWAIT P0, [R27+URZ+0x38860], R0 ;  /* 0x038860001b0075a7 */ /* 0x0010a4000800017f */
[----:B--2---:R-:W-:Y:S05]  /*16800*/  @!P0 NANOSLEEP.SYNCS 0x989680 ;  /* 0x009896800000895d */ /* 0x004fea0003900000 */
[----:B------:R-:W2:Y:S02]  /*16810*/  @!P0 SYNCS.PHASECHK.TRANS64 P0, [R27+URZ+0x38860], R0 ;  /* 0x038860001b0085a7 */ /* 0x000ea4000800007f */
[----:B--2---:R-:W-:Y:S05]  /*16820*/  @!P0 BRA `(.L_x_7535) ;  /* 0xfffffffc00f08947 */ /* 0x004fea000383ffff */
[----:B------:R-:W-:Y:S05]  /*16830*/  BRA `(.L_x_7607) ;  /* 0xffffffcc00147947 */ /* 0x000fea000383ffff */
.L_x_7536:
        /* <DEDUP_REMOVED lines=8> */
.L_x_7609:
[----:B------:R-:W-:Y:S05]  /*168c0*/  BSYNC B0 ;  /* 0x0000000000007941 */ /* 0x000fea0003800000 */
.L_x_7608:
        /* <DEDUP_REMOVED lines=15> */
.L_x_7610:
        /* <DEDUP_REMOVED lines=34> */
.L_x_7611:
[----:B------:R-:W-:Y:S02]  /*16be0*/  IMAD.MOV.U32 R13, RZ, RZ, R6 ;  /* 0x000000ffff0d7224 */ /* 0x000fe400078e0006 */
[----:B------:R-:W-:-:S07]  /*16bf0*/  IMAD.MOV.U32 R3, RZ, RZ, R14 ;  /* 0x000000ffff037224 */ /* 0x000fce00078e000e */
[----:B------:R-:W-:Y:S05]  /*16c00*/  WARPSYNC.COLLECTIVE R15, `(.L_x_7612) ;  /* 0x000000000f087348 */ /* 0x000fea0003c00000 */
[----:B------:R0:W1:Y:S02]  /*16c10*/  SHFL.IDX P6, R14, R13, R12, R11 ;  /* 0x0000000c0d0e7389 */ /* 0x00006400000c000b */
[----:B01----:R-:W-:Y:S01]  /*16c20*/  ENDCOLLECTIVE ;  /* 0x000000000000791b */ /* 0x003fe20003800000 */
.L_x_7612:
        /* <DEDUP_REMOVED lines=28> */
.L_x_7613:
[----:B------:R-:W-:Y:S01]  /*16df0*/  MOV R13, R6 ;  /* 0x00000006000d7202 */ /* 0x000fe20000000f00 */
[----:B------:R-:W-:-:S07]  /*16e00*/  IMAD.MOV.U32 R8, RZ, RZ, R14 ;  /* 0x000000ffff087224 */ /* 0x000fce00078e000e */
[----:B------:R-:W-:Y:S05]  /*16e10*/  WARPSYNC.COLLECTIVE R15, `(.L_x_7614) ;  /* 0x000000000f087348 */ /* 0x000fea0003c00000 */
[----:B------:R0:W1:Y:S02]  /*16e20*/  SHFL.IDX P6, R14, R13, R12, R11 ;  /* 0x0000000c0d0e7389 */ /* 0x00006400000c000b */
[----:B01----:R-:W-:Y:S01]  /*16e30*/  ENDCOLLECTIVE ;  /* 0x000000000000791b */ /* 0x003fe20003800000 */
.L_x_7614:
        /* <DEDUP_REMOVED lines=28> */
.L_x_7615:
[----:B------:R-:W-:Y:S02]  /*17000*/  IMAD.MOV.U32 R13, RZ, RZ, R6 ;  /* 0x000000ffff0d7224 */ /* 0x000fe400078e0006 */
[----:B------:R-:W-:-:S07]  /*17010*/  IMAD.MOV.U32 R7, RZ, RZ, R14 ;  /* 0x000000ffff077224 */ /* 0x000fce00078e000e */
[----:B------:R-:W-:Y:S05]  /*17020*/  WARPSYNC.COLLECTIVE R15, `(.L_x_7616) ;  /* 0x000000000f087348 */ /* 0x000fea0003c00000 */
[----:B------:R0:W1:Y:S02]  /*17030*/  SHFL.IDX P6, R14, R13, R12, R11 ;  /* 0x0000000c0d0e7389 */ /* 0x00006400000c000b */
[----:B01----:R-:W-:Y:S01]  /*17040*/  ENDCOLLECTIVE ;  /* 0x000000000000791b */ /* 0x003fe20003800000 */
.L_x_7616:
[----:B------:R-:W-:Y:S05]  /*17050*/  BRA `(.L_x_7617) ;  /* 0xffffffc800c07947 */ /* 0x000fea000383ffff */
.L_x_7542:
[----:B0-----:R0:W2:Y:S02]  /*17060*/  SYNCS.PHASECHK.TRANS64.TRYWAIT P0, [R8+URZ+0x38840], R20 ;  /* 0x03884014080075a7 */ /* 0x0010a4000800017f */
[----:B--2---:R-:W-:Y:S05]  /*17070*/  @!P0 NANOSLEEP.SYNCS 0x989680 ;  /* 0x009896800000895d */ /* 0x004fea0003900000 */
[----:B------:R-:W2:Y:S02]  /*17080*/  @!P0 SYNCS.PHASECHK.TRANS64 P0, [R8+URZ+0x38840], R20 ;  /* 0x03884014080085a7 */ /* 0x000ea4000800007f */
[----:B--2---:R-:W-:Y:S05]  /*17090*/  @!P0 BRA `(.L_x_7542) ;  /* 0xfffffffc00f08947 */ /* 0x004fea000383ffff */
[----:B------:R-:W-:Y:S05]  /*170a0*/  BRA `(.L_x_7618) ;  /* 0xffffffd0001c7947 */ /* 0x000fea000383ffff */
.L_x_7543:
        /* <DEDUP_REMOVED lines=8> */
.L_x_7620:
[----:B------:R-:W-:Y:S05]  /*17130*/  BSYNC B1 ;  /* 0x0000000000017941 */ /* 0x000fea0003800000 */
.L_x_7619:
        /* <DEDUP_REMOVED lines=9> */
.L_x_7621:
[----:B------:R-:W-:Y:S01]  /*171d0*/  MOV R13, R27 ;  /* 0x0000001b000d7202 */ /* 0x000fe20000000f00 */
[----:B------:R-:W-:Y:S02]  /*171e0*/  IMAD.MOV.U32 R12, RZ, RZ, 0x1 ;  /* 0x00000001ff0c7424 */ /* 0x000fe400078e00ff */
[----:B------:R-:W-:-:S07]  /*171f0*/  IMAD.MOV.U32 R2, RZ, RZ, R14 ;  /* 0x000000ffff027224 */ /* 0x000fce00078e000e */
[----:B------:R-:W-:Y:S05]  /*17200*/  WARPSYNC.COLLECTIVE R15, `(.L_x_7622) ;  /* 0x000000000f087348 */ /* 0x000fea0003c00000 */
[----:B------:R0:W1:Y:S02]  /*17210*/  SHFL.IDX P6, R14, R13, R12, R11 ;  /* 0x0000000c0d0e7389 */ /* 0x00006400000c000b */
[----:B01----:R-:W-:Y:S01]  /*17220*/  ENDCOLLECTIVE ;  /* 0x000000000000791b */ /* 0x003fe20003800000 */
.L_x_7622:
        /* <DEDUP_REMOVED lines=11> */
.L_x_7623:
[----:B------:R-:W-:Y:S02]  /*172e0*/  IMAD.MOV.U32 R13, RZ, RZ, R27 ;  /* 0x000000ffff0d7224 */ /* 0x000fe400078e001b */
[----:B------:R-:W-:Y:S02]  /*172f0*/  IMAD.MOV.U32 R12, RZ, RZ, 0x2 ;  /* 0x00000002ff0c7424 */ /* 0x000fe400078e00ff */
[----:B------:R-:W-:-:S07]  /*17300*/  IMAD.MOV.U32 R2, RZ, RZ, R14 ;  /* 0x000000ffff027224 */ /* 0x000fce00078e000e */
[----:B------:R-:W-:Y:S05]  /*17310*/  WARPSYNC.COLLECTIVE R15, `(.L_x_7624) ;  /* 0x000000000f087348 */ /* 0x000fea0003c00000 */
[----:B------:R0:W1:Y:S02]  /*17320*/  SHFL.IDX P6, R14, R13, R12, R11 ;  /* 0x0000000c0d0e7389 */ /* 0x00006400000c000b */
[----:B01----:R-:W-:Y:S01]  /*17330*/  ENDCOLLECTIVE ;  /* 0x000000000000791b */ /* 0x003fe20003800000 */
.L_x_7624:
        /* <DEDUP_REMOVED lines=11> */
.L_x_7625:
[----:B------:R-:W-:Y:S02]  /*173f0*/  IMAD.MOV.U32 R13, RZ, RZ, R27 ;  /* 0x000000ffff0d7224 */ /* 0x000fe400078e001b */
[----:B------:R-:W-:Y:S02]  /*17400*/  IMAD.MOV.U32 R12, RZ, RZ, 0x3 ;  /* 0x00000003ff0c7424 */ /* 0x000fe400078e00ff */
[----:B------:R-:W-:-:S07]  /*17410*/  IMAD.MOV.U32 R2, RZ, RZ, R14 ;  /* 0x000000ffff027224 */ /* 0x000fce00078e000e */
[----:B------:R-:W-:Y:S05]  /*17420*/  WARPSYNC.COLLECTIVE R15, `(.L_x_7626) ;  /* 0x000000000f087348 */ /* 0x000fea0003c00000 */
[----:B------:R0:W1:Y:S02]  /*17430*/  SHFL.IDX P6, R14, R13, R12, R11 ;  /* 0x0000000c0d0e7389 */ /* 0x00006400000c000b */
[----:B01----:R-:W-:Y:S01]  /*17440*/  ENDCOLLECTIVE ;  /* 0x000000000000791b */ /* 0x003fe20003800000 */
.L_x_7626:
        /* <DEDUP_REMOVED lines=11> */
.L_x_7627:
[----:B------:R-:W-:Y:S01]  /*17500*/  IMAD.MOV.U32 R2, RZ, RZ, R14 ;  /* 0x000000ffff027224 */ /* 0x000fe200078e000e */
[----:B------:R-:W-:Y:S06]  /*17510*/  BRA `(.L_x_7628) ;  /* 0xffffffcc00ac7947 */ /* 0x000fec000383ffff */
.L_x_7548:
[----:B---3--:R3:W4:Y:S02]  /*17520*/  SYNCS.PHASECHK.TRANS64.TRYWAIT P0, [R8+URZ+0x38860], R20 ;  /* 0x03886014080075a7 */ /* 0x008724000800017f */
[----:B----4-:R-:W-:Y:S05]  /*17530*/  @!P0 NANOSLEEP.SYNCS 0x989680 ;  /* 0x009896800000895d */ /* 0x010fea0003900000 */
[----:B------:R-:W4:Y:S02]  /*17540*/  @!P0 SYNCS.PHASECHK.TRANS64 P0, [R8+URZ+0x38860], R20 ;  /* 0x03886014080085a7 */ /* 0x000f24000800007f */
[----:B----4-:R-:W-:Y:S05]  /*17550*/  @!P0 BRA `(.L_x_7548) ;  /* 0xfffffffc00f08947 */ /* 0x010fea000383ffff */
[----:B------:R-:W-:Y:S05]  /*17560*/  BRA `(.L_x_7629) ;  /* 0xffffffcc00fc7947 */ /* 0x000fea000383ffff */
.L_x_7549:
[----:B------:R-:W-:Y:S01]  /*17570*/  BSSY B1, `(.L_x_7630) ;  /* 0x0000008000017945 */ /* 0x000fe20003800000 */
[----:B------:R-:W-:Y:S01]  /*17580*/  IMAD.MOV.U32 R13, RZ, RZ, R20 ;  /* 0x000000ffff0d7224 */ /* 0x000fe200078e0014 */
[----:B------:R-:W-:Y:S01]  /*17590*/  MOV R12, RZ ;  /* 0x000000ff000c7202 */ /* 0x000fe20000000f00 */
[----:B------:R-:W-:Y:S02]  /*175a0*/  IMAD.MOV.U32 R11, RZ, RZ, 0x181f ;  /* 0x0000181fff0b7424 */ /* 0x000fe400078e00ff */
[----:B------:R-:W-:-:S07]  /*175b0*/  IMAD.MOV.U32 R15, RZ, RZ, -0x1 ;  /* 0xffffffffff0f7424 */ /* 0x000fce00078e00ff */
[----:B--2---:R-:W-:Y:S05]  /*175c0*/  WARPSYNC.COLLECTIVE R15, `(.L_x_7631) ;  /* 0x000000000f087348 */ /* 0x004fea0003c00000 */
[----:B------:R0:W1:Y:S02]  /*175d0*/  SHFL.IDX P6, R14, R13, R12, R11 ;  /* 0x0000000c0d0e7389 */ /* 0x00006400000c000b */
[----:B012---:R-:W-:Y:S01]  /*175e0*/  ENDCOLLECTIVE ;  /* 0x000000000000791b */ /* 0x007fe20003800000 */
.L_x_7631:
[----:B------:R-:W-:Y:S05]  /*175f0*/  BSYNC B1 ;  /* 0x0000000000017941 */ /* 0x000fea0003800000 */
.L_x_7630:
        /* <DEDUP_REMOVED lines=13> */
.L_x_7632:
        /* <DEDUP_REMOVED lines=14> */
.L_x_7633:
        /* <DEDUP_REMOVED lines=17> */
.L_x_7634:
        /* <DEDUP_REMOVED lines=18> */
.L_x_7635:
        /* <DEDUP_REMOVED lines=10> */
[----:B0-----:R-:W-:-:S07]  /*17a80*/  MOV R3, R14 ;  /* 0x0000000e00037202 */ /* 0x001fce0000000f00 */
[----:B------:R-:W-:Y:S05]  /*17a90*/  WARPSYNC.COLLECTIVE R15, `(.L_x_7636) ;  /* 0x000000000f087348 */ /* 0x000fea0003c00000 */
[----:B------:R0:W1:Y:S02]  /*17aa0*/  SHFL.IDX P6, R14, R13, R12, R11 ;  /* 0x0000000c0d0e7389 */ /* 0x00006400000c000b */
[----:B01----:R-:W-:Y:S01]  /*17ab0*/  ENDCOLLECTIVE ;  /* 0x000000000000791b */ /* 0x003fe20003800000 */
.L_x_7636:
        /* <DEDUP_REMOVED lines=17> */
.L_x_7637:
        /* <DEDUP_REMOVED lines=14> */
.L_x_7638:
[----:B------:R-:W-:Y:S05]  /*17cb0*/  BRA `(.L_x_7639) ;  /* 0xffffffcc00647947 */ /* 0x000fea000383ffff */
.L_x_7557:
[----:B------:R-:W-:Y:S01]  /*17cc0*/  BSSY B0, `(.L_x_7640) ;  /* 0x0000008000007945 */ /* 0x000fe20003800000 */
[----:B------:R-:W-:Y:S02]  /*17cd0*/  IMAD.MOV.U32 R13, RZ, RZ, R36 ;  /* 0x000000ffff0d7224 */ /* 0x000fe400078e0024 */
[----:B------:R-:W-:Y:S02]  /*17ce0*/  IMAD.MOV.U32 R12, RZ, RZ, RZ ;  /* 0x000000ffff0c7224 */ /* 0x000fe400078e00ff */
[----:B------:R-:W-:Y:S02]  /*17cf0*/  IMAD.MOV.U32 R11, RZ, RZ, 0x1f ;  /* 0x0000001fff0b7424 */ /* 0x000fe400078e00ff */
[----:B------:R-:W-:-:S07]  /*17d00*/  IMAD.MOV.U32 R15, RZ, RZ, -0x1 ;  /* 0xffffffffff0f7424 */ /* 0x000fce00078e00ff */
[----:B012--5:R-:W-:Y:S05]  /*17d10*/  WARPSYNC.COLLECTIVE R15, `(.L_x_7641) ;  /* 0x000000000f087348 */ /* 0x027fea0003c00000 */
[----:B------:R3:W4:Y:S02]  /*17d20*/  SHFL.IDX P6, R14, R13, R12, R11 ;  /* 0x0000000c0d0e7389 */ /* 0x00072400000c000b */
[----:B012345:R-:W-:Y:S01]  /*17d30*/  ENDCOLLECTIVE ;  /* 0x000000000000791b */ /* 0x03ffe20003800000 */
.L_x_7641:
[----:B------:R-:W-:Y:S05]  /*17d40*/  BSYNC B0 ;  /* 0x0000000000007941 */ /* 0x000fea0003800000 */
.L_x_7640:
[----:B------:R-:W-:Y:S05]  /*17d50*/  BRA `(.L_x_7642) ;  /* 0xffffffd000687947 */ /* 0x000fea000383ffff */
.L_x_7560:
[----:B0-----:R0:W4:Y:S02]  /*17d60*/  SYNCS.PHASECHK.TRANS64.TRYWAIT P0, [R5+URZ+0x38820], R0 ;  /* 0x03882000050075a7 */ /* 0x001124000800017f */
[----:B----4-:R-:W-:Y:S05]  /*17d70*/  @!P0 NANOSLEEP.SYNCS 0x989680 ;  /* 0x009896800000895d */ /* 0x010fea0003900000 */
[----:B------:R-:W4:Y:S02]  /*17d80*/  @!P0 SYNCS.PHASECHK.TRANS64 P0, [R5+URZ+0x38820], R0 ;  /* 0x03882000050085a7 */ /* 0x000f24000800007f */
[----:B----4-:R-:W-:Y:S05]  /*17d90*/  @!P0 BRA `(.L_x_7560) ;  /* 0xfffffffc00f08947 */ /* 0x010fea000383ffff */
[----:B------:R-:W-:Y:S05]  /*17da0*/  BRA `(.L_x_7643) ;  /* 0xffffffd000b07947 */ /* 0x000fea000383ffff */
.L_x_7561:
[----:B------:R-:W4:Y:S01]  /*17db0*/  S2R R2, SR_TID.X ;  /* 0x0000000000027919 */ /* 0x000f220000002100 */
[----:B------:R-:W-:Y:S01]  /*17dc0*/  BSSY B0, `(.L_x_7644) ;  /* 0x000000a000007945 */ /* 0x000fe20003800000 */
[----:B------:R-:W-:Y:S02]  /*17dd0*/  IMAD.MOV.U32 R12, RZ, RZ, RZ ;  /* 0x000000ffff0c7224 */ /* 0x000fe400078e00ff */
        /* <DEDUP_REMOVED lines=8> */
.L_x_7645:
[----:B------:R-:W-:Y:S05]  /*17e60*/  BSYNC B0 ;  /* 0x0000000000007941 */ /* 0x000fea0003800000 */
.L_x_7644:
[----:B------:R-:W-:Y:S05]  /*17e70*/  BRA `(.L_x_7646) ;  /* 0xffffffd000987947 */ /* 0x000fea000383ffff */
.L_x_7564:
[----:B------:R-:W-:Y:S01]  /*17e80*/  BSSY B1, `(.L_x_7647) ;  /* 0x0000006000017945 */ /* 0x000fe20003800000 */
[----:B------:R-:W-:-:S07]  /*17e90*/  IMAD.MOV.U32 R15, RZ, RZ, -0x1 ;  /* 0xffffffffff0f7424 */ /* 0x000fce00078e00ff */
[----:B0123-5:R-:W-:Y:S05]  /*17ea0*/  WARPSYNC.COLLECTIVE R15, `(.L_x_7648) ;  /* 0x000000000f0c7348 */ /* 0x02ffea0003c00000 */
[----:B------:R-:W-:Y:S02]  /*17eb0*/  ELECT P6, UR62, PT ;  /* 0x00000000003e782f */ /* 0x000fe400038c0000 */
[----:B------:R-:W-:Y:S01]  /*17ec0*/  MOV R14, UR62 ;  /* 0x0000003e000e7c02 */ /* 0x000fe20008000f00 */
[----:B0123-5:R-:W-:Y:S10]  /*17ed0*/  ENDCOLLECTIVE ;  /* 0x000000000000791b */ /* 0x02fff40003800000 */
.L_x_7648:
[----:B------:R-:W-:Y:S05]  /*17ee0*/  BSYNC B1 ;  /* 0x0000000000017941 */ /* 0x000fea0003800000 */
.L_x_7647:
[----:B------:R-:W-:Y:S05]  /*17ef0*/  BRA `(.L_x_7649) ;  /* 0xffffffd000907947 */ /* 0x000fea000383ffff */
.L_x_7566:
[----:B0-----:R0:W4:Y:S02]  /*17f00*/  SYNCS.PHASECHK.TRANS64.TRYWAIT P1, [R3+URZ+0x38840], R2 ;  /* 0x03884002030075a7 */ /* 0x001124000802017f */
[----:B----4-:R-:W-:Y:S05]  /*17f10*/  @!P1 NANOSLEEP.SYNCS 0x989680 ;  /* 0x009896800000995d */ /* 0x010fea0003900000 */
[----:B------:R-:W4:Y:S02]  /*17f20*/  @!P1 SYNCS.PHASECHK.TRANS64 P1, [R3+URZ+0x38840], R2 ;  /* 0x03884002030095a7 */ /* 0x000f24000802007f */
[----:B----4-:R-:W-:Y:S05]  /*17f30*/  @!P1 BRA `(.L_x_7566) ;  /* 0xfffffffc00f09947 */ /* 0x010fea000383ffff */
[----:B------:R-:W-:Y:S05]  /*17f40*/  BRA `(.L_x_7650) ;  /* 0xffffffd000b07947 */ /* 0x000fea000383ffff */
.L_x_7568:
[----:B----4-:R4:W0:Y:S02]  /*17f50*/  SYNCS.PHASECHK.TRANS64.TRYWAIT P1, [R5+URZ+0x38840], R0 ;  /* 0x03884000050075a7 */ /* 0x010824000802017f */
[----:B0-----:R-:W-:Y:S05]  /*17f60*/  @!P1 NANOSLEEP.SYNCS 0x989680 ;  /* 0x009896800000995d */ /* 0x001fea0003900000 */
[----:B------:R-:W0:Y:S02]  /*17f70*/  @!P1 SYNCS.PHASECHK.TRANS64 P1, [R5+URZ+0x38840], R0 ;  /* 0x03884000050095a7 */ /* 0x000e24000802007f */
[----:B0-----:R-:W-:Y:S05]  /*17f80*/  @!P1 BRA `(.L_x_7568) ;  /* 0xfffffffc00f09947 */ /* 0x001fea000383ffff */
[----:B------:R-:W-:Y:S05]  /*17f90*/  BRA `(.L_x_7651) ;  /* 0xffffffd000bc7947 */ /* 0x000fea000383ffff */
.L_x_7570:
[----:B------:R0:W0:Y:S02]  /*17fa0*/  SYNCS.PHASECHK.TRANS64.TRYWAIT P1, [R3+URZ+0x38860], R2 ;  /* 0x03886002030075a7 */ /* 0x000024000802017f */
[----:B0-----:R-:W-:Y:S05]  /*17fb0*/  @!P1 NANOSLEEP.SYNCS 0x989680 ;  /* 0x009896800000995d */ /* 0x001fea0003900000 */
[----:B------:R-:W0:Y:S02]  /*17fc0*/  @!P1 SYNCS.PHASECHK.TRANS64 P1, [R3+URZ+0x38860], R2 ;  /* 0x03886002030095a7 */ /* 0x000e24000802007f */
[----:B0-----:R-:W-:Y:S05]  /*17fd0*/  @!P1 BRA `(.L_x_7570) ;  /* 0xfffffffc00f09947 */ /* 0x001fea000383ffff */
[----:B------:R-:W-:Y:S05]  /*17fe0*/  BRA `(.L_x_7652) ;  /* 0xffffffd000b87947 */ /* 0x000fea000383ffff */
.L_x_7653:
        /* <DEDUP_REMOVED lines=9> */
.L_x_15658:


//--------------------- .text._ZN7cutlass13device_kernelIN5flash11enable_sm90INS1_16FlashAttnFwdSm90INS1_25CollectiveMainloopFwdSm90ILi2EN4cute5tupleIJNS5_1CILi1EEES8_S8_EEENS6_IJNS7_ILi64EEESA_SA_EEELi512ENS_10bfloat16_tEfNS_4arch4Sm90ELb1ELb0ELb1ELb1ELb1ELb0ELb0ELb0ELb0ELb1ELb0ELb0EEENS1_21CollectiveEpilogueFwdINS6_IJSA_NS7_ILi512EEESA_EEES9_SC_SE_Li256ELb1ELb1ELb0ELb0EEENS1_36VarlenDynamicPersistentTileSchedulerILi64ELi64ELi256ELi128ELb0ELb1ELb1ELb1ELb1ELb1EEEEEEEEEvNT_6ParamsE --------------------------
	.section	.text._ZN7cutlass13device_kernelIN5flash11enable_sm90INS1_16FlashAttnFwdSm90INS1_25CollectiveMainloopFwdSm90ILi2EN4cute5tupleIJNS5_1CILi1EEES8_S8_EEENS6_IJNS7_ILi64EEESA_SA_EEELi512ENS_10bfloat16_tEfNS_4arch4Sm90ELb1ELb0ELb1ELb1ELb1ELb0ELb0ELb0ELb0ELb1ELb0ELb0EEENS1_21CollectiveEpilogueFwdINS6_IJSA_NS7_ILi512EEESA_EEES9_SC_SE_Li256ELb1ELb1ELb0ELb0EEENS1_36VarlenDynamicPersistentTileSchedulerILi64ELi64ELi256ELi128ELb0ELb1ELb1ELb1ELb1ELb1EEEEEEEEEvNT_6ParamsE,"ax",@progbits
	.align	128
.text._ZN7cutlass13device_kernelIN5flash11enable_sm90INS1_16FlashAttnFwdSm90INS1_25CollectiveMainloopFwdSm90ILi2EN4cute5tupleIJNS5_1CILi1EEES8_S8_EEENS6_IJNS7_ILi64EEESA_SA_EEELi512ENS_10bfloat16_tEfNS_4arch4Sm90ELb1ELb0ELb1ELb1ELb1ELb0ELb0ELb0ELb0ELb1ELb0ELb0EEENS1_21CollectiveEpilogueFwdINS6_IJSA_NS7_ILi512EEESA_EEES9_SC_SE_Li256ELb1ELb1ELb0ELb0EEENS1_36VarlenDynamicPersistentTileSchedulerILi64ELi64ELi256ELi128ELb0ELb1ELb1ELb1ELb1ELb1EEEEEEEEEvNT_6ParamsE:
        .type           _ZN7cutlass13device_kernelIN5flash11enable_sm90INS1_16FlashAttnFwdSm90INS1_25CollectiveMainloopFwdSm90ILi2EN4cute5tupleIJNS5_1CILi1EEES8_S8_EEENS6_IJNS7_ILi64EEESA_SA_EEELi512ENS_10bfloat16_tEfNS_4arch4Sm90ELb1ELb0ELb1ELb1ELb1ELb0ELb0ELb0ELb0ELb1ELb0ELb0EEENS1_21CollectiveEpilogueFwdINS6_IJSA_NS7_ILi512EEESA_EEES9_SC_SE_Li256ELb1ELb1ELb0ELb0EEENS1_36VarlenDynamicPersistentTileSchedulerILi64ELi64ELi256ELi128ELb0ELb1ELb1ELb1ELb1ELb1EEEEEEEEEvNT_6ParamsE,@function
        .size           _ZN7cutlass13device_kernelIN5flash11enable_sm90INS1_16FlashAttnFwdSm90INS1_25CollectiveMainloopFwdSm90ILi2EN4cute5tupleIJNS5_1CILi1EEES8_S8_EEENS6_IJNS7_ILi64EEESA_SA_EEELi512ENS_10bfloat16_tEfNS_4arch4Sm90ELb1ELb0ELb1ELb1ELb1ELb0ELb0ELb0ELb0ELb1ELb0ELb0EEENS1_21CollectiveEpilogueFwdINS6_IJSA_NS7_ILi512EEESA_EEES9_SC_SE_Li256ELb1ELb1ELb0ELb0EEENS1_36VarlenDynamicPersistentTileSchedulerILi64ELi64ELi256ELi128ELb0ELb1ELb1ELb1ELb1ELb1EEEEEEEEEvNT_6ParamsE,(.L_x_15659 - _ZN7cutlass13device_kernelIN5flash11enable_sm90INS1_16FlashAttnFwdSm90INS1_25CollectiveMainloopFwdSm90ILi2EN4cute5tupleIJNS5_1CILi1EEES8_S8_EEENS6_IJNS7_ILi64EEESA_SA_EEELi512ENS_10bfloat16_tEfNS_4arch4Sm90ELb1ELb0ELb1ELb1ELb1ELb0ELb0ELb0ELb0ELb1ELb0ELb0EEENS1_21CollectiveEpilogueFwdINS6_IJSA_NS7_ILi512EEESA_EEES9_SC_SE_Li256ELb1ELb1ELb0ELb0EEENS1_36VarlenDynamicPersistentTileSchedulerILi64ELi64ELi256ELi128ELb0ELb1ELb1ELb1ELb1ELb1EEEEEEEEEvNT_6ParamsE)
        .other          _ZN7cutlass13device_kernelIN5flash11enable_sm90INS1_16FlashAttnFwdSm90INS1_25CollectiveMainloopFwdSm90ILi2EN4cute5tupleIJNS5_1CILi1EEES8_S8_EEENS6_IJNS7_ILi64EEESA_SA_EEELi512ENS_10bfloat16_tEfNS_4arch4Sm90ELb1ELb0ELb1ELb1ELb1ELb0ELb0ELb0ELb0ELb1ELb0ELb0EEENS1_21CollectiveEpilogueFwdINS6_IJSA_NS7_ILi512EEESA_EEES9_SC_SE_Li256ELb1ELb1ELb0ELb0EEENS1_36VarlenDynamicPersistentTileSchedulerILi64ELi64ELi256ELi128ELb0ELb1ELb1ELb1ELb1ELb1EEEEEEEEEvNT_6ParamsE,@"STO_CUDA_ENTRY STV_DEFAULT"
_ZN7cutlass13device_kernelIN5flash11enable_sm90INS1_16FlashAttnFwdSm90INS1_25CollectiveMainloopFwdSm90ILi2EN4cute5tupleIJNS5_1CILi1EEES8_S8_EEENS6_IJNS7_ILi64EEESA_SA_EEELi512ENS_10bfloat16_tEfNS_4arch4Sm90ELb1ELb0ELb1ELb1ELb1ELb0ELb0ELb0ELb0ELb1ELb0ELb0EEENS1_21CollectiveEpilogueFwdINS6_IJSA_NS7_ILi512EEESA_EEES9_SC_SE_Li256ELb1ELb1ELb0ELb0EEENS1_36VarlenDynamicPersistentTileSchedulerILi64ELi64ELi256ELi128ELb0ELb1ELb1ELb1ELb1ELb1EEEEEEEEEvNT_6ParamsE:
        /* <DEDUP_REMOVED lines=41> */
.L_x_7654:
        /* <DEDUP_REMOVED lines=22> */
.L_x_7655:
        /* <DEDUP_REMOVED lines=18> */
.L_x_7656:
        /* <DEDUP_REMOVED lines=22> */
.L_x_7657:
        /* <DEDUP_REMOVED lines=23> */
.L_x_7658:
        /* <DEDUP_REMOVED lines=8> */
.L_x_7660:
        /* <DEDUP_REMOVED lines=27> */
[----:B------:R-:W-:Y:S01]  /*0a10*/  LEA.HI R3, R0, R197, RZ, 0x4 ;  /* 0x000000c500037211 */ /* 0x000fe200078f20ff */
[----:B------:R-:W-:-:S03]  /*0a20*/  UMOV UR38, URZ ;  /* 0x0000003f00267c82 */ /* 0x000fc60008000000 */
[----:B------:R-:W-:Y:S02]  /*0a30*/  SHF.R.S32.HI R2, RZ, 0x4, R3 ;  /* 0x00000004ff027819 */ /* 0x000fe40000011403 */
[C---:B------:R-:W-:Y:S02]  /*0a40*/  LOP3.LUT R6, R3.reuse, 0xfffffff0, RZ, 0xc0, !PT ;  /* 0xfffffff003067812 */ /* 0x040fe400078ec0ff */
[----:B------:R-:W-:-:S03]  /*0a50*/  LEA.HI R4, R3, R2, RZ, 0x1 ;  /* 0x0000000203047211 */ /* 0x000fc600078f08ff */
[----:B------:R-:W-:Y:S01]  /*0a60*/  IMAD.IADD R6, R197, 0x1, -R6 ;  /* 0x00000001c5067824 */ /* 0x000fe200078e0a06 */
[----:B------:R-:W-:Y:S02]  /*0a70*/  LOP3.LUT R5, R4, 0x1ffffffe, RZ, 0xc0, !PT ;  /* 0x1ffffffe04057812 */ /* 0x000fe400078ec0ff */
[----:B------:R-:W-:-:S03]  /*0a80*/  LEA.HI R4, R0, R197, RZ, 0x5 ;  /* 0x000000c500047211 */ /* 0x000fc600078f28ff */
[----:B------:R-:W-:Y:S01]  /*0a90*/  IMAD.IADD R10, R2, 0x1, -R5 ;  /* 0x00000001020a7824 */ /* 0x000fe200078e0a05 */
[CC--:B------:R-:W-:Y:S02]  /*0aa0*/  LEA.HI R5, R0.reuse, R197.reuse, RZ, 0x2 ;  /* 0x000000c500057211 */ /* 0x0c0fe400078f10ff */
[----:B------:R-:W-:Y:S02]  /*0ab0*/  LEA.HI R2, R0, R197, RZ, 0x7 ;  /* 0x000000c500027211 */ /* 0x000fe400078f38ff */
[--C-:B------:R-:W-:Y:S02]  /*0ac0*/  SHF.R.S32.HI R12, RZ, 0x5, R4.reuse ;  /* 0x00000005ff0c7819 */ /* 0x100fe40000011404 */
[----:B------:R-:W-:Y:S02]  /*0ad0*/  SHF.R.S32.HI R3, RZ, 0x1f, R4 ;  /* 0x0000001fff037819 */ /* 0x000fe40000011404 */
[----:B------:R-:W-:Y:S02]  /*0ae0*/  LOP3.LUT R8, R5, 0xfffffffc, RZ, 0xc0, !PT ;  /* 0xfffffffc05087812 */ /* 0x000fe400078ec0ff */
[----:B------:R-:W-:-:S02]  /*0af0*/  LOP3.LUT R4, R2, 0xffffff80, RZ, 0xc0, !PT ;  /* 0xffffff8002047812 */ /* 0x000fc400078ec0ff */
[----:B------:R-:W-:Y:S01]  /*0b00*/  LEA.HI R5, R3, R12, RZ, 0x2 ;  /* 0x0000000c03057211 */ /* 0x000fe200078f10ff */
[C---:B------:R-:W-:Y:S01]  /*0b10*/  IMAD.IADD R8, R197.reuse, 0x1, -R8 ;  /* 0x00000001c5087824 */ /* 0x040fe200078e0a08 */
[----:B------:R-:W-:Y:S01]  /*0b20*/  SHF.R.S32.HI R193, RZ, 0x7, R2 ;  /* 0x00000007ffc17819 */ /* 0x000fe20000011402 */
[----:B------:R-:W-:Y:S01]  /*0b30*/  IMAD.IADD R4, R197, 0x1, -R4 ;  /* 0x00000001c5047824 */ /* 0x000fe200078e0a04 */
[----:B------:R-:W-:Y:S02]  /*0b40*/  LOP3.LUT R5, R5, 0x3ffffc, RZ, 0xc0, !PT ;  /* 0x003ffffc05057812 */ /* 0x000fe400078ec0ff */
[----:B------:R-:W-:Y:S02]  /*0b50*/  SHF.R.S32.HI R3, RZ, 0x1f, R6 ;  /* 0x0000001fff037819 */ /* 0x000fe40000011406 */
[----:B------:R-:W-:Y:S01]  /*0b60*/  LEA R14, R193, R6, 0x8 ;  /* 0x00000006c10e7211 */ /* 0x000fe200078e40ff */
[----:B------:R-:W-:Y:S01]  /*0b70*/  IMAD.IADD R5, R12, 0x1, -R5 ;  /* 0x000000010c057824 */ /* 0x000fe200078e0a05 */
[----:B------:R-:W-:-:S02]  /*0b80*/  LEA.HI R9, R8, R8, RZ, 0x1 ;  /* 0x0000000808097211 */ /* 0x000fc400078f08ff */
[----:B------:R-:W-:Y:S01]  /*0b90*/  LEA.HI R7, R3, R6, RZ, 0x3 ;  /* 0x0000000603077211 */ /* 0x000fe200078f18ff */
[----:B------:R-:W-:Y:S01]  /*0ba0*/  IMAD R14, R5, 0x10, R14 ;  /* 0x00000010050e7824 */ /* 0x000fe200078e020e */
[----:B------:R-:W-:Y:S02]  /*0bb0*/  SHF.R.S32.HI R3, RZ, 0x1f, R4 ;  /* 0x0000001fff037819 */ /* 0x000fe40000011404 */
[----:B------:R-:W-:Y:S02]  /*0bc0*/  LOP3.LUT R11, R9, 0x1ffffffe, RZ, 0xc0, !PT ;  /* 0x1ffffffe090b7812 */ /* 0x000fe400078ec0ff */
[C---:B------:R-:W-:Y:S01]  /*0bd0*/  LOP3.LUT R9, R7.reuse, 0xfffffff8, RZ, 0xc0, !PT ;  /* 0xfffffff807097812 */ /* 0x040fe200078ec0ff */
[----:B------:R-:W-:Y:S01]  /*0be0*/  IMAD.SHL.U32 R7, R7, 0x40, RZ ;  /* 0x0000004007077824 */ /* 0x000fe200078e00ff */
[----:B------:R-:W-:Y:S01]  /*0bf0*/  LEA.HI R5, R3, R4, RZ, 0x2 ;  /* 0x0000000403057211 */ /* 0x000fe200078f10ff */
[----:B------:R-:W-:Y:S01]  /*0c00*/  IMAD.IADD R185, R8, 0x1, -R11 ;  /* 0x0000000108b97824 */ /* 0x000fe200078e0a0b */
[----:B------:R-:W-:Y:S01]  /*0c10*/  LEA.HI R0, R0, R197, RZ, 0x3 ;  /* 0x000000c500007211 */ /* 0x000fe200078f18ff */
[----:B------:R-:W-:Y:S01]  /*0c20*/  IMAD.IADD R9, R6, 0x1, -R9 ;  /* 0x0000000106097824 */ /* 0x000fe200078e0a09 */
[----:B------:R-:W-:-:S02]  /*0c30*/  LOP3.LUT R11, R5, 0x7ffffffc, RZ, 0xc0, !PT ;  /* 0x7ffffffc050b7812 */ /* 0x000fc400078ec0ff */
[----:B------:R-:W-:Y:S02]  /*0c40*/  LEA.HI R6, R3, R4, RZ, 0x5 ;  /* 0x0000000403067211 */ /* 0x000fe400078f28ff */
[----:B------:R-:W-:Y:S01]  /*0c50*/  SHF.R.S32.HI R3, RZ, 0x2, R5 ;  /* 0x00000002ff037819 */ /* 0x000fe20000011405 */
[----:B------:R-:W-:Y:S01]  /*0c60*/  IMAD.IADD R11, R4, 0x1, -R11 ;  /* 0x00000001040b7824 */ /* 0x000fe200078e0a0b */
[----:B------:R-:W-:Y:S02]  /*0c70*/  SHF.L.U32 R4, R9, 0x6, RZ ;  /* 0x0000000609047819 */ /* 0x000fe400000006ff */
[----:B------:R-:W-:Y:S01]  /*0c80*/  SHF.R.S32.HI R8, RZ, 0x1f, R5 ;  /* 0x0000001fff087819 */ /* 0x000fe20000011405 */
[----:B------:R-:W-:Y:S01]  /*0c90*/  IMAD.SHL.U32 R5, R10, 0x8, RZ ;  /* 0x000000080a057824 */ /* 0x000fe200078e00ff */
[----:B------:R-:W-:Y:S02]  /*0ca0*/  LOP3.LUT R4, R4, 0x1c0, RZ, 0xc0, !PT ;  /* 0x000001c004047812 */ /* 0x000fe400078ec0ff */
[----:B------:R-:W-:Y:S01]  /*0cb0*/  LOP3.LUT R7, R7, 0x7ffffe00, RZ, 0xc0, !PT ;  /* 0x7ffffe0007077812 */ /* 0x000fe200078ec0ff */
[--C-:B------:R-:W-:Y:S01]  /*0cc0*/  IMAD.U32 R196, R14, 0x40, R5.reuse ;  /* 0x000000400ec47824 */ /* 0x100fe200078e0005 */
[----:B------:R-:W-:-:S02]  /*0cd0*/  LOP3.LUT R5, R4, 0x8, R5, 0xf8, !PT ;  /* 0x0000000804057812 */ /* 0x000fc400078ef805 */
[----:B------:R-:W-:Y:S01]  /*0ce0*/  SHF.R.U32.HI R4, RZ, 0x3, R4 ;  /* 0x00000003ff047819 */ /* 0x000fe20000011604 */
[----:B------:R-:W-:Y:S01]  /*0cf0*/  IMAD R7, R12, 0x400, R7 ;  /* 0x000004000c077824 */ /* 0x000fe200078e0207 */
[----:B------:R-:W-:Y:S02]  /*0d00*/  LEA.HI R8, R8, R3, RZ, 0x3 ;  /* 0x0000000308087211 */ /* 0x000fe400078f18ff */
[----:B------:R-:W-:Y:S02]  /*0d10*/  LOP3.LUT R4, R5, R4, RZ, 0x3c, !PT ;  /* 0x0000000405047212 */ /* 0x000fe400078e3cff */
[----:B------:R-:W-:Y:S02]  /*0d20*/  LOP3.LUT R8, R8, 0xfffffff8, RZ, 0xc0, !PT ;  /* 0xfffffff808087812 */ /* 0x000fe400078ec0ff */
[----:B------:R-:W-:Y:S01]  /*0d30*/  R2P PR, R9, 0x6 ;  /* 0x0000000609007804 */ /* 0x000fe20000000000 */
[----:B------:R-:W-:Y:S01]  /*0d40*/  IMAD.IADD R4, R7, 0x1, R4 ;  /* 0x0000000107047824 */ /* 0x000fe200078e0204 */
[----:B------:R-:W-:Y:S01]  /*0d50*/  LEA.HI R2, R2, R193, RZ, 0x1 ;  /* 0x000000c102027211 */ /* 0x000fe200078f08ff */
[----:B------:R-:W-:Y:S01]  /*0d60*/  IMAD.IADD R3, R3, 0x1, -R8 ;  /* 0x0000000103037824 */ /* 0x000fe200078e0a08 */
[----:B------:R-:W-:-:S02]  /*0d70*/  LOP3.LUT R8, R0, 0xfffffff8, RZ, 0xc0, !PT ;  /* 0xfffffff800087812 */ /* 0x000fc400078ec0ff */
[----:B------:R-:W-:Y:S02]  /*0d80*/  LEA R19, R4, UR41, 0x1 ;  /* 0x0000002904137c11 */ /* 0x000fe4000f8e08ff */
[----:B------:R-:W-:Y:S02]  /*0d90*/  IADD3 R191, R197, -R8, RZ ;  /* 0x80000008c5bf7210 */ /* 0x000fe40007ffe0ff */
[----:B------:R-:W-:Y:S01]  /*0da0*/  LOP3.LUT R2, R2, 0xfffffe, RZ, 0xc0, !PT ;  /* 0x00fffffe02027812 */ /* 0x000fe200078ec0ff */
[----:B------:R-:W-:Y:S01]  /*0db0*/  VIADD R184, R19, 0x26800 ;  /* 0x0002680013b87836 */ /* 0x000fe20000000000 */
[----:B------:R-:W-:Y:S01]  /*0dc0*/  SHF.R.S32.HI R6, RZ, 0x5, R6 ;  /* 0x00000005ff067819 */ /* 0x000fe20000011406 */
[----:B------:R-:W-:Y:S01]  /*0dd0*/  IMAD.SHL.U32 R17, R191, 0x8, RZ ;  /* 0x00000008bf117824 */ /* 0x000fe200078e00ff */
[----:B------:R-:W-:Y:S01]  /*0de0*/  SEL R23, R23, 0xffffffe0, !P1 ;  /* 0xffffffe017177807 */ /* 0x000fe20004800000 */
[----:B------:R-:W-:Y:S01]  /*0df0*/  VIADD R22, R19, 0x26840 ;  /* 0x0002684013167836 */ /* 0x000fe20000000000 */
[----:B------:R-:W-:Y:S01]  /*0e00*/  @P2 IADD3 R22, R184, -0x40, RZ ;  /* 0xffffffc0b8162810 */ /* 0x000fe20007ffe0ff */
[----:B------:R-:W-:Y:S01]  /*0e10*/  IMAD.IADD R2, R193, 0x1, -R2 ;  /* 0x00000001c1027824 */ /* 0x000fe200078e0a02 */
        /* <DEDUP_REMOVED lines=17> */
[----:B------:R-:W-:-:S02]  /*0f30*/  IMAD.IADD R184, R184, 0x1, R23 ;  /* 0x00000001b8b87824 */ /* 0x000fc400078e0217 */
[----:B------:R-:W-:Y:S02]  /*0f40*/  IMAD.SHL.U32 R2, R11, 0x2, RZ ;  /* 0x000000020b027824 */ /* 0x000fe400078e00ff */
[----:B------:R-:W-:Y:S02]  /*0f50*/  IMAD R185, R185, 0x8, R16 ;  /* 0x00000008b9b97824 */ /* 0x000fe400078e0210 */
[----:B------:R-:W-:-:S07]  /*0f60*/  IMAD.IADD R23, R23, 0x1, R22 ;  /* 0x0000000117177824 */ /* 0x000fce00078e0216 */
.L_x_7724:
[----:B------:R-:W-:Y:S01]  /*0f70*/  ULDC.64 UR8, c[0x0][0xc88] ;  /* 0x0003220000087ab9 */ /* 0x000fe20000000a00 */
[----:B------:R-:W-:Y:S01]  /*0f80*/  ULDC.64 UR10, c[0x0][0xa18] ;  /* 0x00028600000a7ab9 */ /* 0x000fe20000000a00 */
[----:B------:R-:W-:Y:S02]  /*0f90*/  UIMAD.WIDE UR8, UR7, 0x4, UR8 ;  /* 0x00000004070878a5 */ /* 0x000fe4000f8e0208 */
[----:B------:R-:W-:Y:S01]  /*0fa0*/  UISETP.NE.U32.AND UP1, UPT, UR10, URZ, UPT ;  /* 0x0000003f0a00728c */ /* 0x000fe2000bf25070 */
[----:B------:R-:W-:Y:S01]  /*0fb0*/  ULDC UR4, c[0x0][0x424] ;  /* 0x0001090000047ab9 */ /* 0x000fe20000000800 */
[----:B------:R-:W-:Y:S02]  /*0fc0*/  ULDC UR7, c[0x0][0x2f0] ;  /* 0x0000bc0000077ab9 */ /* 0x000fe40000000800 */
[----:B0-2-4-:R-:W-:Y:S02]  /*0fd0*/  IMAD.U32 R4, RZ, RZ, UR8 ;  /* 0x00000008ff047e24 */ /* 0x015fe4000f8e00ff */
[----:B------:R-:W-:Y:S01]  /*0fe0*/  IMAD.U32 R5, RZ, RZ, UR9 ;  /* 0x00000009ff057e24 */ /* 0x000fe2000f8e00ff */
[----:B------:R-:W-:-:S04]  /*0ff0*/  ULDC.64 UR8, c[0x0][0xa28] ;  /* 0x00028a0000087ab9 */ /* 0x000fc80000000a00 */
[----:B------:R-:W2:Y:S01]  /*1000*/  LDG.E R4, desc[UR50][R4.64] ;  /* 0x0000003204047981 */ /* 0x000ea2000c1e1900 */
[----:B------:R-:W-:Y:S02]  /*1010*/  UISETP.NE.U32.AND UP0, UPT, UR8, URZ, UPT ;  /* 0x0000003f0800728c */ /* 0x000fe4000bf05070 */
[----:B------:R-:W-:Y:S02]  /*1020*/  UISETP.NE.AND.EX UP1, UPT, UR11, URZ, UPT, UP1 ;  /* 0x0000003f0b00728c */ /* 0x000fe4000bf25310 */
[----:B------:R-:W-:-:S04]  /*1030*/  UISETP.NE.AND.EX UP0, UPT, UR9, URZ, UPT, UP0 ;  /* 0x0000003f0900728c */ /* 0x000fc8000bf05300 */
[----:B------:R-:W-:Y:S02]  /*1040*/  PLOP3.LUT P2, PT, PT, PT, UP1, 0x80, 0x0 ;  /* 0x000000000000781c */ /* 0x000fe40003f4f018 */
[----:B------:R-:W-:Y:S02]  /*1050*/  PLOP3.LUT P0, PT, PT, PT, UP0, 0x80, 0x0 ;  /* 0x000000000000781c */ /* 0x000fe40003f0f008 */
[----:B--2---:R-:W-:-:S13]  /*1060*/  R2UR UR42, R4 ;  /* 0x00000000042a72ca */ /* 0x004fda00000e0000 */
[----:B------:R-:W-:Y:S02]  /*1070*/  USHF.R.S32.HI UR43, URZ, 0x1f, UR42 ;  /* 0x0000001f3f2b7899 */ /* 0x000fe4000801142a */
[----:B------:R-:W-:-:S04]  /*1080*/  @UP0 ULEA UR8, UP2, UR42, UR8, 0x2 ;  /* 0x000000082a080291 */ /* 0x000fc8000f84103f */
[----:B------:R-:W-:Y:S02]  /*1090*/  @UP0 ULEA.HI.X UR9, UR42, UR9, UR43, 0x2, UP2 ;  /* 0x000000092a090291 */ /* 0x000fe400090f142b */
[----:B------:R-:W-:Y:S01]  /*10a0*/  @UP1 ULEA UR10, UP0, UR42, UR10, 0x2 ;  /* 0x0000000a2a0a1291 */ /* 0x000fe2000f80103f */
[----:B------:R-:W-:-:S03]  /*10b0*/  MOV R4, UR8 ;  /* 0x0000000800047c02 */ /* 0x000fc60008000f00 */
[----:B------:R-:W-:Y:S01]  /*10c0*/  @UP1 ULEA.HI.X UR11, UR42, UR11, UR43, 0x2, UP0 ;  /* 0x0000000b2a0b1291 */ /* 0x000fe200080f142b */
[----:B------:R-:W-:Y:S01]  /*10d0*/  IMAD.U32 R5, RZ, RZ, UR9 ;  /* 0x00000009ff057e24 */ /* 0x000fe2000f8e00ff */
[----:B------:R-:W-:Y:S01]  /*10e0*/  ULDC.64 UR8, c[0x0][0x418] ;  /* 0x0001060000087ab9 */ /* 0x000fe20000000a00 */
[----:B-1----:R-:W-:-:S03]  /*10f0*/  IMAD.U32 R6, RZ, RZ, UR10 ;  /* 0x0000000aff067e24 */ /* 0x002fc6000f8e00ff */
[----:B---3--:R-:W-:Y:S01]  /*1100*/  IMAD.U32 R7, RZ, RZ, UR11 ;  /* 0x0000000bff077e24 */ /* 0x008fe2000f8e00ff */
[----:B------:R-:W2:Y:S04]  /*1110*/  @P0 LDG.E R4, desc[UR50][R4.64] ;  /* 0x0000003204040981 */ /* 0x000ea8000c1e1900 */
[----:B------:R-:W3:Y:S01]  /*1120*/  @P2 LDG.E R6, desc[UR50][R6.64] ;  /* 0x0000003206062981 */ /* 0x000ee2000c1e1900 */
[----:B------:R-:W-:Y:S01]  /*1130*/  UISETP.NE.U32.AND UP0, UPT, UR8, URZ, UPT ;  /* 0x0000003f0800728c */ /* 0x000fe2000bf05070 */
[----:B------:R-:W-:Y:S01]  /*1140*/  UMOV UR49, URZ ;  /* 0x0000003f00317c82 */ /* 0x000fe20008000000 */
[----:B------:R-:W-:Y:S02]  /*1150*/  UMOV UR44, UR6 ;  /* 0x00000006002c7c82 */ /* 0x000fe40008000000 */
[----:B------:R-:W-:-:S03]  /*1160*/  UISETP.NE.AND.EX UP0, UPT, UR9, URZ, UPT, UP0 ;  /* 0x0000003f0900728c */ /* 0x000fc6000bf05300 */
[----:B------:R-:W-:Y:S01]  /*1170*/  ULDC.64 UR8, c[0x0][0xa20] ;  /* 0x0002880000087ab9 */ /* 0x000fe20000000a00 */
[----:B------:R-:W-:Y:S01]  /*1180*/  USEL UR4, UR4, 0x1, UP0 ;  /* 0x0000000104047887 */ /* 0x000fe20008000000 */
[----:B------:R-:W-:-:S03]  /*1190*/  ISETP.NE.U32.AND P1, PT, RZ, UR8, PT ;  /* 0x00000008ff007c0c */ /* 0x000fc6000bf25070 */
        /* <DEDUP_REMOVED lines=19> */
.L_x_7661:
[----:B------:R-:W-:Y:S05]  /*12d0*/  @!P1 BRA `(.L_x_7662) ;  /* 0x00000000001c9947 */ /* 0x000fea0003800000 */
[----:B------:R-:W-:-:S04]  /*12e0*/  ULEA UR4, UP0, UR42, UR8, 0x2 ;  /* 0x000000082a047291 */ /* 0x000fc8000f80103f */
[----:B------:R-:W-:Y:S02]  /*12f0*/  ULEA.HI.X UR6, UR42, UR9, UR43, 0x2, UP0 ;  /* 0x000000092a067291 */ /* 0x000fe400080f142b */
[----:B------:R-:W-:-:S04]  /*1300*/  IMAD.U32 R4, RZ, RZ, UR4 ;  /* 0x00000004ff047e24 */ /* 0x000fc8000f8e00ff */
[----:B------:R-:W-:-:S05]  /*1310*/  MOV R5, UR6 ;  /* 0x0000000600057c02 */ /* 0x000fca0008000f00 */
[----:B------:R-:W2:Y:S02]  /*1320*/  LDG.E R4, desc[UR50][R4.64] ;  /* 0x0000003204047981 */ /* 0x000ea4000c1e1900 */
[----:B--2---:R-:W-:Y:S01]  /*1330*/  R2UR UR4, R4 ;  /* 0x00000000040472ca */ /* 0x004fe200000e0000 */
[----:B------:R-:W-:-:S14]  /*1340*/  BRA `(.L_x_7663) ;  /* 0x0000000000347947 */ /* 0x000fdc0003800000 */
.L_x_7662:
        /* <DEDUP_REMOVED lines=13> */
.L_x_7663:
        /* <DEDUP_REMOVED lines=9> */
[----:B------:R-:W0:Y:S01]  /*14b0*/  LDC R0, c[0x0][0x448] ;  /* 0x00011200ff007b82 */ /* 0x000e220000000800 */
[----:B------:R-:W-:Y:S01]  /*14c0*/  UIADD3 UR4, UR45, 0x3f, URZ ;  /* 0x0000003f2d047890 */ /* 0x000fe2000fffe03f */
[----:B------:R-:W-:Y:S01]  /*14d0*/  CS2R R20, SRZ ;  /* 0x0000000000147805 */ /* 0x000fe2000001ff00 */
[----:B------:R-:W-:Y:S01]  /*14e0*/  UIADD3 UR49, UR49, 0x40, -UR52 ;  /* 0x0000004031317890 */ /* 0x000fe2000fffe834 */
        /* <DEDUP_REMOVED lines=20> */
[----:B0-----:R-:W-:Y:S01]  /*1630*/  ISETP.NE.AND P0, PT, R0, 0x1, PT ;  /* 0x000000010000780c */ /* 0x001fe20003f05270 */
[----:B------:R-:W-:Y:S01]  /*1640*/  IMAD.U32 R0, RZ, RZ, UR4 ;  /* 0x00000004ff007e24 */ /* 0x000fe2000f8e00ff */
        /* <DEDUP_REMOVED lines=11> */
[----:B------:R-:W0:Y:S01]  /*1700*/  @P0 LDC R3, c[0x0][0x44c] ;  /* 0x00011300ff030b82 */ /* 0x000e220000000800 */
[----:B------:R-:W-:Y:S02]  /*1710*/  CS2R R42, SRZ ;  /* 0x00000000002a7805 */ /* 0x000fe4000001ff00 */
[----:B------:R-:W-:-:S02]  /*1720*/  CS2R R92, SRZ ;  /* 0x00000000005c7805 */ /* 0x000fc4000001ff00 */
[----:B------:R-:W-:Y:S02]  /*1730*/  CS2R R90, SRZ ;  /* 0x00000000005a7805 */ /* 0x000fe4000001ff00 */
[----:B------:R-:W-:Y:S02]  /*1740*/  CS2R R88, SRZ ;  /* 0x0000000000587805 */ /* 0x000fe4000001ff00 */
[----:B------:R-:W-:Y:S02]  /*1750*/  CS2R R86, SRZ ;  /* 0x0000000000567805 */ /* 0x000fe4000001ff00 */
[----:B------:R-:W-:Y:S02]  /*1760*/  CS2R R84, SRZ ;  /* 0x0000000000547805 */ /* 0x000fe4000001ff00 */
[----:B------:R-:W-:Y:S01]  /*1770*/  CS2R R82, SRZ ;  /* 0x0000000000527805 */ /* 0x000fe2000001ff00 */
[----:B------:R-:W1:Y:S01]  /*1780*/  @P0 LDC R4, c[0x0][0x450] ;  /* 0x00011400ff040b82 */ /* 0x000e620000000800 */
        /* <DEDUP_REMOVED lines=15> */
[----:B0-----:R-:W-:Y:S01]  /*1880*/  @P0 IMAD.HI.U32 R3, R3, UR4, RZ ;  /* 0x0000000403030c27 */ /* 0x001fe2000f8e00ff */
[----:B------:R-:W-:Y:S02]  /*1890*/  CS2R R10, SRZ ;  /* 0x00000000000a7805 */ /* 0x000fe4000001ff00 */
[----:B------:R-:W-:Y:S02]  /*18a0*/  CS2R R8, SRZ ;  /* 0x0000000000087805 */ /* 0x000fe4000001ff00 */
[----:B------:R-:W-:Y:S02]  /*18b0*/  CS2R R164, SRZ ;  /* 0x0000000000a47805 */ /* 0x000fe4000001ff00 */
[----:B------:R-:W-:-:S02]  /*18c0*/  CS2R R38, SRZ ;  /* 0x0000000000267805 */ /* 0x000fc4000001ff00 */
[----:B------:R-:W-:Y:S02]  /*18d0*/  CS2R R166, SRZ ;  /* 0x0000000000a67805 */ /* 0x000fe4000001ff00 */
[----:B------:R-:W-:Y:S02]  /*18e0*/  CS2R R34, SRZ ;  /* 0x0000000000227805 */ /* 0x000fe4000001ff00 */
[----:B------:R-:W-:Y:S02]  /*18f0*/  CS2R R168, SRZ ;  /* 0x0000000000a87805 */ /* 0x000fe4000001ff00 */
[----:B-1----:R-:W-:Y:S01]  /*1900*/  @P0 SHF.R.U32.HI R0, RZ, R4, R3 ;  /* 0x00000004ff000219 */ /* 0x002fe20000011603 */
[----:B------:R-:W-:Y:S01]  /*1910*/  IMAD.MOV.U32 R3, RZ, RZ, RZ ;  /* 0x000000ffff037224 */ /* 0x000fe200078e00ff */
[----:B------:R-:W-:Y:S02]  /*1920*/  PLOP3.LUT P0, PT, PT, PT, PT, 0x80, 0x0 ;  /* 0x000000000000781c */ /* 0x000fe40003f0f070 */
[----:B------:R-:W-:Y:S01]  /*1930*/  CS2R R30, SRZ ;  /* 0x00000000001e7805 */ /* 0x000fe2000001ff00 */
[----:B------:R-:W-:Y:S01]  /*1940*/  IMAD.MOV.U32 R28, RZ, RZ, RZ ;  /* 0x000000ffff1c7224 */ /* 0x000fe200078e00ff */
[----:B------:R-:W-:Y:S01]  /*1950*/  CS2R R170, SRZ ;  /* 0x0000000000aa7805 */ /* 0x000fe2000001ff00 */
[----:B------:R-:W-:Y:S01]  /*1960*/  VIADD R0, R0, UR49 ;  /* 0x0000003100007c36 */ /* 0x000fe20008000000 */
[----:B------:R-:W-:-:S04]  /*1970*/  CS2R R26, SRZ ;  /* 0x00000000001a7805 */ /* 0x000fc8000001ff00 */
[----:B------:R-:W-:-:S04]  /*1980*/  SHF.R.S32.HI R5, RZ, 0x1f, R0 ;  /* 0x0000001fff057819 */ /* 0x000fc80000011400 */
[----:B------:R-:W-:-:S04]  /*1990*/  LEA.HI R5, R5, R0, RZ, 0x6 ;  /* 0x0000000005057211 */ /* 0x000fc800078f30ff */
        /* <DEDUP_REMOVED lines=18> */
.L_x_7666:
[----:B------:R-:W-:Y:S01]  /*1ac0*/  ULEA UR21, UR38, UR41, 0x3 ;  /* 0x0000002926157291 */ /* 0x000fe2000f8e183f */
[----:B------:R-:W-:-:S04]  /*1ad0*/  MOV R3, UR37 ;  /* 0x0000002500037c02 */ /* 0x000fc80008000f00 */
[----:B------:R-:W-:-:S04]  /*1ae0*/  SHF.L.U32 R3, R3, 0x1f, RZ ;  /* 0x0000001f03037819 */ /* 0x000fc800000006ff */
[----:B------:R-:W0:Y:S02]  /*1af0*/  SYNCS.PHASECHK.TRANS64.TRYWAIT P1, [UR21+0x28c50], R3 ;  /* 0x028c5003ff0075a7 */ /* 0x000e240008020155 */
[----:B0-----:R-:W-:Y:S05]  /*1b00*/  @!P1 BRA `(.L_x_7667) ;  /* 0x0000010c00189947 */ /* 0x001fea0003800000 */
.L_x_7809:
        /* <DEDUP_REMOVED lines=38> */
.L_x_7668:
[----:B------:R-:W-:Y:S01]  /*1d70*/  UIADD3 UR6, UR21, 0x28c60, URZ ;  /* 0x00028c6015067890 */ /* 0x000fe2000fffe03f */
[----:B------:R-:W-:-:S03]  /*1d80*/  ISETP.GE.AND P1, PT, R0, 0x2, PT ;  /* 0x000000020000780c */ /* 0x000fc60003f26270 */
[----:B------:R-:W-:-:S09]  /*1d90*/  UPRMT UR6, UR40, 0x654, UR6 ;  /* 0x0000065428067896 */ /* 0x000fd20008000006 */
[----:B------:R-:W-:Y:S01]  /*1da0*/  SYNCS.ARRIVE.TRANS64.RED.A1T0 RZ, [UR6], RZ ;  /* 0x000000ffffff79a7 */ /* 0x000fe20008100406 */
[----:B------:R-:W-:Y:S05]  /*1db0*/  @!P1 BRA `(.L_x_7669) ;  /* 0x0000000800dc9947 */ /* 0x000fea0003800000 */
[----:B------:R-:W-:-:S07]  /*1dc0*/  VIADD R0, R0, 0xfffffffe ;  /* 0xfffffffe00007836 */ /* 0x000fce0000000000 */
.L_x_7675:
        /* <DEDUP_REMOVED lines=143> */
.L_x_7670:
[----:B------:R-:W-:Y:S01]  /*26c0*/  ULEA UR21, UR38, UR41, 0x3 ;  /* 0x0000002926157291 */ /* 0x000fe2000f8e183f */
[----:B------:R-:W-:-:S05]  /*26d0*/  IMAD.U32 R3, RZ, RZ, UR37 ;  /* 0x00000025ff037e24 */ /* 0x000fca000f8e00ff */
[----:B------:R-:W-:-:S04]  /*26e0*/  SHF.L.U32 R3, R3, 0x1f, RZ ;  /* 0x0000001f03037819 */ /* 0x000fc800000006ff */
[----:B------:R0:W1:Y:S01]  /*26f0*/  SYNCS.PHASECHK.TRANS64.TRYWAIT P1, [UR21+0x28c50], R3 ;  /* 0x028c5003ff0075a7 */ /* 0x0000620008020155 */
[----:B------:R-:W-:Y:S05]  /*2700*/  @!P0 BRA `(.L_x_7671) ;  /* 0x0000000000048947 */ /* 0x000fea0003800000 */
[----:B------:R-:W-:Y:S01]  /*2710*/  BPT.TRAP 0x1 ;  /* 0x000000040000795c */ /* 0x000fe20000300000 */
.L_x_7671:
[----:B-1----:R-:W-:Y:S05]  /*2720*/  @P1 BRA `(.L_x_7672) ;  /* 0x0000000000081947 */ /* 0x002fea0003800000 */
[----:B------:R-:W1:Y:S02]  /*2730*/  SYNCS.PHASECHK.TRANS64.TRYWAIT P1, [UR21+0x28c50], R3 ;  /* 0x028c5003ff0075a7 */ /* 0x000e640008020155 */
[----:B-1----:R-:W-:Y:S05]  /*2740*/  @!P1 BRA `(.L_x_7673) ;  /* 0x0000010000209947 */ /* 0x002fea0003800000 */
.L_x_7672:
        /* <DEDUP_REMOVED lines=26> */
.L_x_7674:
[----:B------:R-:W-:-:S04]  /*28f0*/  UIADD3 UR6, UR21, 0x28c60, URZ ;  /* 0x00028c6015067890 */ /* 0x000fc8000fffe03f */
[----:B------:R-:W-:-:S09]  /*2900*/  UPRMT UR6, UR40, 0x654, UR6 ;  /* 0x0000065428067896 */ /* 0x000fd20008000006 */
[----:B------:R-:W-:Y:S01]  /*2910*/  SYNCS.ARRIVE.TRANS64.RED.A1T0 RZ, [UR6], RZ ;  /* 0x000000ffffff79a7 */ /* 0x000fe20008100406 */
[----:B------:R-:W-:Y:S05]  /*2920*/  @P2 BRA `(.L_x_7675) ;  /* 0xfffffff400282947 */ /* 0x000fea000383ffff */
.L_x_7669:
[----:B------:R-:W-:Y:S01]  /*2930*/  BAR.SYNC.DEFER_BLOCKING 0xe, 0x100 ;  /* 0x0384000000007b1d */ /* 0x000fe20000010000 */
[----:B01----:R-:W-:Y:S01]  /*2940*/  IMAD.U32 R3, RZ, RZ, UR38 ;  /* 0x00000026ff037e24 */ /* 0x003fe2000f8e00ff */
[----:B------:R-:W-:Y:S01]  /*2950*/  UIADD3 UR38, UR38, 0x1, URZ ;  /* 0x0000000126267890 */ /* 0x000fe2000fffe03f */
[----:B------:R-:W-:Y:S01]  /*2960*/  PLOP3.LUT P0, PT, PT, PT, PT, 0x8, 0x0 ;  /* 0x000000000000781c */ /* 0x000fe20003f0e170 */
[----:B------:R-:W-:Y:S02]  /*2970*/  IMAD.MOV.U32 R20, RZ, RZ, RZ ;  /* 0x000000ffff147224 */ /* 0x000fe400078e00ff */
        /* <DEDUP_REMOVED lines=139> */
.L_x_7664:
[----:B------:R-:W-:Y:S01]  /*3230*/  ULDC UR4, c[0x0][0x448] ;  /* 0x0001120000047ab9 */ /* 0x000fe20000000800 */
[----:B------:R-:W-:Y:S01]  /*3240*/  UIADD3 UR6, UR45, 0x3f, URZ ;  /* 0x0000003f2d067890 */ /* 0x000fe2000fffe03f */
[----:B------:R-:W-:Y:S01]  /*3250*/  PLOP3.LUT P0, PT, PT, PT, PT, 0x80, 0x0 ;  /* 0x000000000000781c */ /* 0x000fe20003f0f070 */
[----:B------:R-:W-:Y:S01]  /*3260*/  UISETP.NE.AND UP0, UPT, UR4, 0x1, UPT ;  /* 0x000000010400788c */ /* 0x000fe2000bf05270 */
[----:B------:R-:W-:Y:S01]  /*3270*/  IMAD.MOV.U32 R3, RZ, RZ, RZ ;  /* 0x000000ffff037224 */ /* 0x000fe200078e00ff */
[----:B------:R-:W-:Y:S01]  /*3280*/  UIADD3 UR7, UR49, 0x40, -UR52 ;  /* 0x0000004031077890 */ /* 0x000fe2000fffe834 */
[----:B------:R-:W-:Y:S01]  /*3290*/  CS2R R20, SRZ ;  /* 0x0000000000147805 */ /* 0x000fe2000001ff00 */
[----:B------:R-:W-:Y:S01]  /*32a0*/  UP2UR UR53, UPR, URZ, 0x1 ;  /* 0x000000013f357883 */ /* 0x000fe20008000000 */
[----:B------:R-:W-:Y:S02]  /*32b0*/  CS2R R150, SRZ ;  /* 0x0000000000967805 */ /* 0x000fe4000001ff00 */
[----:B------:R-:W-:-:S02]  /*32c0*/  CS2R R148, SRZ ;  /* 0x0000000000947805 */ /* 0x000fc4000001ff00 */
[----:B------:R-:W-:Y:S02]  /*32d0*/  CS2R R146, SRZ ;  /* 0x0000000000927805 */ /* 0x000fe4000001ff00 */
[----:B------:R-:W-:Y:S02]  /*32e0*/  CS2R R144, SRZ ;  /* 0x0000000000907805 */ /* 0x000fe4000001ff00 */
[----:B------:R-:W-:Y:S02]  /*32f0*/  CS2R R142, SRZ ;  /* 0x00000000008e7805 */ /* 0x000fe4000001ff00 */
[----:B------:R-:W-:Y:S01]  /*3300*/  CS2R R140, SRZ ;  /* 0x00000000008c7805 */ /* 0x000fe2000001ff00 */
[----:B------:R-:W-:Y:S01]  /*3310*/  @UP0 ULDC UR4, c[0x0][0x44c] ;  /* 0x0001130000040ab9 */ /* 0x000fe20000000800 */
[----:B------:R-:W-:Y:S01]  /*3320*/  @UP0 ULDC UR8, c[0x0][0x450] ;  /* 0x0001140000080ab9 */ /* 0x000fe20000000800 */
[----:B------:R-:W-:Y:S01]  /*3330*/  UIMAD.WIDE.U32 UR4, UR6, UR4, URZ ;  /* 0x00000004060472a5 */ /* 0x000fe2000f8e003f */
[----:B------:R-:W-:-:S02]  /*3340*/  CS2R R138, SRZ ;  /* 0x00000000008a7805 */ /* 0x000fc4000001ff00 */
[----:B------:R-:W-:Y:S02]  /*3350*/  CS2R R136, SRZ ;  /* 0x0000000000887805 */ /* 0x000fe4000001ff00 */
[----:B------:R-:W-:Y:S01]  /*3360*/  CS2R R134, SRZ ;  /* 0x0000000000867805 */ /* 0x000fe2000001ff00 */
[----:B------:R-:W-:Y:S01]  /*3370*/  @UP0 USHF.R.U32.HI UR6, URZ, UR8, UR5 ;  /* 0x000000083f060299 */ /* 0x000fe20008011605 */
[----:B------:R-:W-:Y:S02]  /*3380*/  CS2R R132, SRZ ;  /* 0x0000000000847805 */ /* 0x000fe4000001ff00 */
[----:B------:R-:W-:Y:S02]  /*3390*/  CS2R R130, SRZ ;  /* 0x0000000000827805 */ /* 0x000fe4000001ff00 */
[----:B------:R-:W-:Y:S01]  /*33a0*/  CS2R R128, SRZ ;  /* 0x0000000000807805 */ /* 0x000fe2000001ff00 */
[----:B------:R-:W-:Y:S01]  /*33b0*/  UIADD3 UR6, UR7, UR6, URZ ;  /* 0x0000000607067290 */ /* 0x000fe2000fffe03f */
[----:B------:R-:W-:-:S02]  /*33c0*/  CS2R R126, SRZ ;  /* 0x00000000007e7805 */ /* 0x000fc4000001ff00 */
[----:B------:R-:W-:Y:S02]  /*33d0*/  CS2R R124, SRZ ;  /* 0x00000000007c7805 */ /* 0x000fe4000001ff00 */
[----:B------:R-:W-:Y:S01]  /*33e0*/  CS2R R160, SRZ ;  /* 0x0000000000a07805 */ /* 0x000fe2000001ff00 */
[----:B------:R-:W-:Y:S01]  /*33f0*/  USHF.R.S32.HI UR4, URZ, 0x1f, UR6 ;  /* 0x0000001f3f047899 */ /* 0x000fe20008011406 */
[----:B------:R-:W-:Y:S02]  /*3400*/  CS2R R120, SRZ ;  /* 0x0000000000787805 */ /* 0x000fe4000001ff00 */
[----:B------:R-:W-:Y:S02]  /*3410*/  CS2R R158, SRZ ;  /* 0x00000000009e7805 */ /* 0x000fe4000001ff00 */
[----:B------:R-:W-:Y:S01]  /*3420*/  CS2R R116, SRZ ;  /* 0x0000000000747805 */ /* 0x000fe2000001ff00 */
[----:B------:R-:W-:Y:S01]  /*3430*/  ULEA.HI UR4, UR4, UR6, URZ, 0x6 ;  /* 0x0000000604047291 */ /* 0x000fe2000f8f303f */
[----:B------:R-:W-:-:S02]  /*3440*/  CS2R R156, SRZ ;  /* 0x00000000009c7805 */ /* 0x000fc4000001ff00 */
[----:B------:R-:W-:Y:S02]  /*3450*/  CS2R R112, SRZ ;  /* 0x0000000000707805 */ /* 0x000fe4000001ff00 */
[----:B------:R-:W-:Y:S01]  /*3460*/  CS2R R154, SRZ ;  /* 0x00000000009a7805 */ /* 0x000fe2000001ff00 */
[----:B------:R-:W-:Y:S01]  /*3470*/  USHF.R.S32.HI UR4, URZ, 0x6, UR4 ;  /* 0x000000063f047899 */ /* 0x000fe20008011404 */
[----:B------:R-:W-:Y:S02]  /*3480*/  CS2R R152, SRZ ;  /* 0x0000000000987805 */ /* 0x000fe4000001ff00 */
[----:B------:R-:W-:Y:S02]  /*3490*/  CS2R R108, SRZ ;  /* 0x00000000006c7805 */ /* 0x000fe4000001ff00 */
[----:B------:R-:W-:Y:S01]  /*34a0*/  CS2R R58, SRZ ;  /* 0x00000000003a7805 */ /* 0x000fe2000001ff00 */
[----:B------:R-:W-:Y:S01]  /*34b0*/  UISETP.LT.AND UP0, UPT, UR54, UR4, UPT ;  /* 0x000000043600728c */ /* 0x000fe2000bf01270 */
[----:B------:R-:W-:-:S02]  /*34c0*/  CS2R R104, SRZ ;  /* 0x0000000000687805 */ /* 0x000fc4000001ff00 */
[----:B------:R-:W-:Y:S02]  /*34d0*/  CS2R R56, SRZ ;  /* 0x0000000000387805 */ /* 0x000fe4000001ff00 */
[----:B------:R-:W-:Y:S01]  /*34e0*/  CS2R R54, SRZ ;  /* 0x0000000000367805 */ /* 0x000fe2000001ff00 */
[----:B------:R-:W-:Y:S01]  /*34f0*/  USEL UR54, UR54, UR4, UP0 ;  /* 0x0000000436367287 */ /* 0x000fe20008000000 */
[----:B------:R-:W-:Y:S02]  /*3500*/  CS2R R100, SRZ ;  /* 0x0000000000647805 */ /* 0x000fe4000001ff00 */
[----:B------:R-:W-:Y:S02]  /*3510*/  CS2R R50, SRZ ;  /* 0x0000000000327805 */ /* 0x000fe4000001ff00 */
[----:B------:R-:W-:Y:S01]  /*3520*/  CS2R R46, SRZ ;  /* 0x00000000002e7805 */ /* 0x000fe2000001ff00 */
[----:B------:R-:W-:Y:S01]  /*3530*/  UISETP.GE.AND UP0, UPT, UR54, 0x1, UPT ;  /* 0x000000013600788c */ /* 0x000fe2000bf06270 */
[----:B------:R-:W-:-:S02]  /*3540*/  CS2R R96, SRZ ;  /* 0x0000000000607805 */ /* 0x000fc4000001ff00 */
[----:B------:R-:W-:Y:S02]  /*3550*/  CS2R R42, SRZ ;  /* 0x00000000002a7805 */ /* 0x000fe4000001ff00 */
[----:B------:R-:W-:Y:S02]  /*3560*/  CS2R R92, SRZ ;  /* 0x00000000005c7805 */ /* 0x000fe4000001ff00 */
[----:B------:R-:W-:Y:S02]  /*3570*/  CS2R R90, SRZ ;  /* 0x00000000005a7805 */ /* 0x000fe4000001ff00 */
[----:B------:R-:W-:Y:S02]  /*3580*/  CS2R R88, SRZ ;  /* 0x0000000000587805 */ /* 0x000fe4000001ff00 */
[----:B------:R-:W-:Y:S02]  /*3590*/  PLOP3.LUT P1, PT, PT, PT, UP0, 0x80, 0x0 ;  /* 0x000000000000781c */ /* 0x000fe40003f2f008 */
        /* <DEDUP_REMOVED lines=60> */
.L_x_7676:
        /* <DEDUP_REMOVED lines=9> */
.L_x_7810:
[----:B------:R-:W-:Y:S05]  /*39f0*/  @!P0 BRA `(.L_x_7678) ;  /* 0x0000000000048947 */ /* 0x000fea0003800000 */
[----:B------:R-:W-:Y:S01]  /*3a00*/  BPT.TRAP 0x1 ;  /* 0x000000040000795c */ /* 0x000fe20000300000 */
.L_x_7678:
[----:B------:R-:W-:Y:S02]  /*3a10*/  IMAD.U32 R7, RZ, RZ, UR38 ;  /* 0x00000026ff077e24 */ /* 0x000fe4000f8e00ff */
[----:B------:R-:W-:-:S03]  /*3a20*/  IMAD.U32 R8, RZ, RZ, UR37 ;  /* 0x00000025ff087e24 */ /* 0x000fc6000f8e00ff */
[----:B------:R-:W-:Y:S02]  /*3a30*/  LEA R7, R7, UR41, 0x3 ;  /* 0x0000002907077c11 */ /* 0x000fe4000f8e18ff */
[----:B------:R-:W-:-:S04]  /*3a40*/  SHF.L.U32 R8, R8, 0x1f, RZ ;  /* 0x0000001f08087819 */ /* 0x000fc800000006ff */
[----:B------:R1:W2:Y:S01]  /*3a50*/  SYNCS.PHASECHK.TRANS64.TRYWAIT P1, [R7+URZ+0x28c30], R8 ;  /* 0x028c3008070075a7 */ /* 0x0002a2000802017f */
[----:B------:R-:W-:Y:S05]  /*3a60*/  @!P0 BRA `(.L_x_7679) ;  /* 0x0000000000048947 */ /* 0x000fea0003800000 */
[----:B------:R-:W-:Y:S01]  /*3a70*/  BPT.TRAP 0x1 ;  /* 0x000000040000795c */ /* 0x000fe20000300000 */
.L_x_7679:
[----:B--2---:R-:W-:Y:S05]  /*3a80*/  @P1 BRA `(.L_x_7680) ;  /* 0x0000000000081947 */ /* 0x004fea0003800000 */
[----:B------:R-:W2:Y:S02]  /*3a90*/  SYNCS.PHASECHK.TRANS64.TRYWAIT P1, [R7+URZ+0x28c30], R8 ;  /* 0x028c3008070075a7 */ /* 0x000ea4000802017f */
[----:B--2---:R-:W-:Y:S05]  /*3aa0*/  @!P1 BRA `(.L_x_7681) ;  /* 0x000000ec00789947 */ /* 0x004fea0003800000 */
.L_x_7680:
        /* <DEDUP_REMOVED lines=40> */
.L_x_7682:
[----:B------:R-:W-:Y:S01]  /*3d30*/  UISETP.NE.AND UP0, UPT, UR53, URZ, UPT ;  /* 0x0000003f3500728c */ /* 0x000fe2000bf05270 */
[----:B------:R-:W-:Y:S01]  /*3d40*/  IADD3 R3, R185, UR45, RZ ;  /* 0x0000002db9037c10 */ /* 0x000fe2000fffe0ff */
[----:B------:R-:W-:Y:S02]  /*3d50*/  ULDC UR10, c[0x0][0x9d8] ;  /* 0x00027600000a7ab9 */ /* 0x000fe40000000800 */
        /* <DEDUP_REMOVED lines=8> */
[----:B------:R-:W-:Y:S01]  /*3de0*/  FMUL.FTZ R34, R34, UR10 ;  /* 0x0000000a22227c20 */ /* 0x000fe20008410000 */
        /* <DEDUP_REMOVED lines=17> */
[----:B------:R-:W-:Y:S01]  /*3f00*/  FMUL.FTZ R51, R51, UR10 ;  /* 0x0000000a33337c20 */ /* 0x000fe20008410000 */
[----:B------:R-:W-:Y:S01]  /*3f10*/  UIADD3 UR7, UR49, 0x1, UR6 ;  /* 0x0000000131077890 */ /* 0x000fe2000fffe006 */
[----:B------:R-:W-:Y:S01]  /*3f20*/  FMUL.FTZ R54, R54, UR10 ;  /* 0x0000000a36367c20 */ /* 0x000fe20008410000 */
[----:B------:R-:W-:Y:S01]  /*3f30*/  IMAD.U32 R5, RZ, RZ, UR6 ;  /* 0x00000006ff057e24 */ /* 0x000fe2000f8e00ff */
[----:B------:R-:W5:Y:S01]  /*3f40*/  MUFU.TANH R31, R31 ;  /* 0x0000001f001f7308 */ /* 0x000f620000002400 */
[----:B------:R-:W-:Y:S01]  /*3f50*/  FMUL.FTZ R55, R55, UR10 ;  /* 0x0000000a37377c20 */ /* 0x000fe20008410000 */
[----:B------:R-:W1:Y:S01]  /*3f60*/  SHFL.IDX PT, R3, R3, RZ, 0x1c1f ;  /* 0x001c1fff03037589 */ /* 0x000e6200000e0000 */
[----:B------:R-:W-:Y:S01]  /*3f70*/  IMAD.U32 R13, RZ, RZ, UR7 ;  /* 0x00000007ff0d7e24 */ /* 0x000fe2000f8e00ff */
[----:B------:R-:W-:Y:S01]  /*3f80*/  IADD3 R4, -R2, UR49, R5 ;  /* 0x0000003102047c10 */ /* 0x000fe2000fffe105 */
[----:B------:R-:W-:Y:S01]  /*3f90*/  FMUL.FTZ R24, R24, UR10 ;  /* 0x0000000a18187c20 */ /* 0x000fe20008410000 */
        /* <DEDUP_REMOVED lines=22> */
[----:B------:R-:W-:Y:S01]  /*4100*/  ULDC UR10, c[0x0][0x988] ;  /* 0x00026200000a7ab9 */ /* 0x000fe20000000800 */
[----:B0-----:R-:W-:-:S02]  /*4110*/  FSEL R27, R26, -INF , P1 ;  /* 0xff8000001a1b7808 */ /* 0x001fc40000800000 */
[----:B---3--:R-:W-:Y:S02]  /*4120*/  FSEL R28, R9, -INF , P2 ;  /* 0xff800000091c7808 */ /* 0x008fe40001000000 */
[----:B------:R-:W-:Y:S01]  /*4130*/  ISETP.GT.AND P1, PT, R6, 0x9, PT ;  /* 0x000000090600780c */ /* 0x000fe20003f24270 */
[----:B------:R-:W0:Y:S01]  /*4140*/  MUFU.TANH R38, R38 ;  /* 0x0000002600267308 */ /* 0x000e220000002400 */
[----:B------:R-:W-:Y:S02]  /*4150*/  FSEL R30, R30, -INF , P3 ;  /* 0xff8000001e1e7808 */ /* 0x000fe40001800000 */
[----:B------:R-:W-:Y:S02]  /*4160*/  FMNMX.FTZ R9, R27, R28, !PT ;  /* 0x0000001c1b097209 */ /* 0x000fe40007810000 */
[----:B------:R-:W-:Y:S02]  /*4170*/  ISETP.GT.AND P2, PT, R6, 0x10, PT ;  /* 0x000000100600780c */ /* 0x000fe40003f44270 */
[----:B-----5:R-:W-:Y:S01]  /*4180*/  FSEL R31, R31, -INF , P1 ;  /* 0xff8000001f1f7808 */ /* 0x020fe20000800000 */
[----:B------:R-:W3:Y:S01]  /*4190*/  MUFU.TANH R39, R39 ;  /* 0x0000002700277308 */ /* 0x000ee20000002400 */
        /* <DEDUP_REMOVED lines=9> */
[----:B------:R-:W4:Y:S01]  /*4230*/  MUFU.TANH R43, R43 ;  /* 0x0000002b002b7308 */ /* 0x000f220000002400 */
[----:B0-----:R-:W-:Y:S02]  /*4240*/  FSEL R38, R38, -INF , P2 ;  /* 0xff80000026267808 */ /* 0x001fe40001000000 */
[----:B------:R-:W-:Y:S02]  /*4250*/  FMNMX.FTZ R9, R35, R10, !PT ;  /* 0x0000000a23097209 */ /* 0x000fe40007810000 */
[----:B------:R-:W-:Y:S02]  /*4260*/  ISETP.GT.AND P2, PT, R6, 0x20, PT ;  /* 0x000000200600780c */ /* 0x000fe40003f44270 */
[----:B---3--:R-:W-:Y:S01]  /*4270*/  FSEL R39, R39, -INF , P1 ;  /* 0xff80000027277808 */ /* 0x008fe20000800000 */
[----:B------:R-:W0:Y:S01]  /*4280*/  MUFU.TANH R46, R46 ;  /* 0x0000002e002e7308 */ /* 0x000e220000002400 */
        /* <DEDUP_REMOVED lines=9> */
[----:B------:R-:W3:Y:S01]  /*4320*/  MUFU.TANH R50, R50 ;  /* 0x0000003200327308 */ /* 0x000ee20000002400 */
[----:B0-----:R-:W-:Y:S02]  /*4330*/  FSEL R46, R46, -INF , P2 ;  /* 0xff8000002e2e7808 */ /* 0x001fe40001000000 */
[----:B------:R-:W-:Y:S02]  /*4340*/  FMNMX.FTZ R9, R43, R10, !PT ;  /* 0x0000000a2b097209 */ /* 0x000fe40007810000 */
[----:B------:R-:W-:Y:S02]  /*4350*/  ISETP.GT.AND P2, PT, R6, 0x30, PT ;  /* 0x000000300600780c */ /* 0x000fe40003f44270 */
[----:B------:R-:W-:Y:S01]  /*4360*/  FMNMX.FTZ R10, R46, R9, !PT ;  /* 0x000000092e0a7209 */ /* 0x000fe20007810000 */
[----:B------:R-:W0:Y:S01]  /*4370*/  MUFU.TANH R51, R51 ;  /* 0x0000003300337308 */ /* 0x000e220000002400 */
[----:B--2---:R-:W-:-:S02]  /*4380*/  FSEL R47, R47, -INF , P1 ;  /* 0xff8000002f2f7808 */ /* 0x004fc40000800000 */
[----:B------:R-:W-:Y:S02]  /*4390*/  ISETP.GT.AND P1, PT, R6, 0x31, PT ;  /* 0x000000310600780c */ /* 0x000fe40003f24270 */
[----:B------:R-:W-:Y:S02]  /*43a0*/  FMNMX.FTZ R9, R47, R10, !PT ;  /* 0x0000000a2f097209 */ /* 0x000fe40007810000 */
[----:B-1----:R-:W-:Y:S01]  /*43b0*/  VIADDMNMX R3, R3, R5, R4, PT ;  /* 0x0000000503037246 */ /* 0x002fe20003800104 */
[----:B------:R-:W1:Y:S01]  /*43c0*/  MUFU.TANH R54, R54 ;  /* 0x0000003600367308 */ /* 0x000e620000002400 */
[----:B---3--:R-:W-:Y:S02]  /*43d0*/  FSEL R50, R50, -INF , P2 ;  /* 0xff80000032327808 */ /* 0x008fe40001000000 */
[----:B------:R-:W-:Y:S02]  /*43e0*/  ISETP.GT.AND P2, PT, R6, 0x38, PT ;  /* 0x000000380600780c */ /* 0x000fe40003f44270 */
[----:B------:R-:W-:-:S02]  /*43f0*/  FMNMX.FTZ R10, R50, R9, !PT ;  /* 0x00000009320a7209 */ /* 0x000fc40007810000 */
[----:B------:R-:W-:Y:S01]  /*4400*/  ISETP.GT.AND P3, PT, R3, 0x8, PT ;  /* 0x000000080300780c */ /* 0x000fe20003f64270 */
[----:B------:R-:W2:Y:S01]  /*4410*/  MUFU.TANH R55, R55 ;  /* 0x0000003700377308 */ /* 0x000ea20000002400 */
[----:B0-----:R-:W-:Y:S02]  /*4420*/  FSEL R51, R51, -INF , P1 ;  /* 0xff80000033337808 */ /* 0x001fe40000800000 */
[----:B------:R-:W-:Y:S02]  /*4430*/  ISETP.GT.AND P1, PT, R6, 0x39, PT ;  /* 0x000000390600780c */ /* 0x000fe40003f24270 */
[----:B------:R-:W-:Y:S02]  /*4440*/  FMNMX.FTZ R9, R51, R10, !PT ;  /* 0x0000000a33097209 */ /* 0x000fe40007810000 */
[----:B------:R-:W-:Y:S01]  /*4450*/  FSEL R10, R11, -INF , P3 ;  /* 0xff8000000b0a7808 */ /* 0x000fe20001800000 */
[----:B------:R-:W0:Y:S01]  /*4460*/  MUFU.TANH R24, R24 ;  /* 0x0000001800187308 */ /* 0x000e220000002400 */
[----:B-1----:R-:W-:-:S02]  /*4470*/  FSEL R54, R54, -INF , P2 ;  /* 0xff80000036367808 */ /* 0x002fc40001000000 */
[C---:B------:R-:W-:Y:S02]  /*4480*/  ISETP.GT.AND P2, PT, R3.reuse, 0x1, PT ;  /* 0x000000010300780c */ /* 0x040fe40003f44270 */
[----:B------:R-:W-:Y:S02]  /*4490*/  FMNMX.FTZ R6, R54, R9, !PT ;  /* 0x0000000936067209 */ /* 0x000fe40007810000 */
[----:B------:R-:W-:Y:S01]  /*44a0*/  ISETP.GT.AND P3, PT, R3, 0x29, PT ;  /* 0x000000290300780c */ /* 0x000fe20003f64270 */
[----:B------:R-:W-:Y:S01]  /*44b0*/  MUFU.TANH R25, R25 ;  /* 0x0000001900197308 */ /* 0x000fe20000002400 */
[----:B--2---:R-:W-:Y:S02]  /*44c0*/  FSEL R55, R55, -INF , P1 ;  /* 0xff80000037377808 */ /* 0x004fe40000800000 */
[----:B------:R-:W-:Y:S02]  /*44d0*/  ISETP.GT.AND P1, PT, R3, RZ, PT ;  /* 0x000000ff0300720c */ /* 0x000fe40003f24270 */
[----:B------:R-:W-:-:S02]  /*44e0*/  FMNMX.FTZ R6, R55, R6, !PT ;  /* 0x0000000637067209 */ /* 0x000fc40007810000 */
        /* <DEDUP_REMOVED lines=190> */
.L_x_7683:
[----:B------:R0:W1:Y:S01]  /*50d0*/  SYNCS.PHASECHK.TRANS64.TRYWAIT P1, [R7+URZ+0x28c50], R8 ;  /* 0x028c5008070075a7 */ /* 0x000062000802017f */
[----:B------:R-:W-:Y:S05]  /*50e0*/  @!P0 BRA `(.L_x_7684) ;  /* 0x0000000000048947 */ /* 0x000fea0003800000 */
[----:B------:R-:W-:Y:S01]  /*50f0*/  BPT.TRAP 0x1 ;  /* 0x000000040000795c */ /* 0x000fe20000300000 */
.L_x_7684:
[----:B-1----:R-:W-:Y:S05]  /*5100*/  @P1 BRA `(.L_x_7685) ;  /* 0x0000000000081947 */ /* 0x002fea0003800000 */
[----:B------:R-:W1:Y:S02]  /*5110*/  SYNCS.PHASECHK.TRANS64.TRYWAIT P1, [R7+URZ+0x28c50], R8 ;  /* 0x028c5008070075a7 */ /* 0x000e64000802017f */
[----:B-1----:R-:W-:Y:S05]  /*5120*/  @!P1 BRA `(.L_x_7686) ;  /* 0x000000d400ec9947 */ /* 0x002fea0003800000 */
.L_x_7685:
        /* <DEDUP_REMOVED lines=34> */
.L_x_7687:
[----:B------:R-:W-:Y:S01]  /*5350*/  UISETP.NE.AND UP0, UPT, UR53, URZ, UPT ;  /* 0x0000003f3500728c */ /* 0x000fe2000bf05270 */
[----:B------:R-:W-:Y:S01]  /*5360*/  R2UR UR14, R7 ;  /* 0x00000000070e72ca */ /* 0x000fe200000e0000 */
[----:B------:R-:W-:Y:S01]  /*5370*/  UMOV UR11, UR45 ;  /* 0x0000002d000b7c82 */ /* 0x000fe20008000000 */
[----:B------:R-:W-:-:S08]  /*5380*/  UIADD3 UR21, UR54, -0x2, URZ ;  /* 0xfffffffe36157890 */ /* 0x000fd0000fffe03f */
[----:B------:R-:W-:Y:S01]  /*5390*/  @UP0 ULDC UR6, c[0x0][0x44c] ;  /* 0x0001130000060ab9 */ /* 0x000fe20000000800 */
[----:B------:R-:W-:Y:S01]  /*53a0*/  @UP0 ULDC UR15, c[0x0][0x450] ;  /* 0x00011400000f0ab9 */ /* 0x000fe20000000800 */
[----:B------:R-:W-:Y:S02]  /*53b0*/  UIMAD.WIDE.U32 UR6, UR45, UR6, URZ ;  /* 0x000000062d0672a5 */ /* 0x000fe4000f8e003f */
[----:B------:R-:W-:Y:S02]  /*53c0*/  UIADD3 UR6, UR14, 0x28c60, URZ ;  /* 0x00028c600e067890 */ /* 0x000fe4000fffe03f */
[----:B------:R-:W-:Y:S02]  /*53d0*/  @UP0 USHF.R.U32.HI UR11, URZ, UR15, UR7 ;  /* 0x0000000f3f0b0299 */ /* 0x000fe40008011607 */
[----:B------:R-:W-:Y:S02]  /*53e0*/  UPRMT UR6, UR40, 0x654, UR6 ;  /* 0x0000065428067896 */ /* 0x000fe40008000006 */
[----:B------:R-:W-:-:S04]  /*53f0*/  UIADD3 UR7, UR11, UR49, -UR52 ;  /* 0x000000310b077290 */ /* 0x000fc8000fffe834 */
        /* <DEDUP_REMOVED lines=9> */
[----:B01----:R-:W-:Y:S01]  /*5490*/  IMAD.MOV.U32 R8, RZ, RZ, R5 ;  /* 0x000000ffff087224 */ /* 0x003fe200078e0005 */
[----:B------:R-:W-:Y:S01]  /*54a0*/  UMOV UR24, UR38 ;  /* 0x0000002600187c82 */ /* 0x000fe20008000000 */
[----:B------:R-:W-:Y:S01]  /*54b0*/  IMAD.MOV.U32 R9, RZ, RZ, R6 ;  /* 0x000000ffff097224 */ /* 0x000fe200078e0006 */
[----:B------:R-:W-:Y:S01]  /*54c0*/  ULDC UR25, c[0x0][0x9d8] ;  /* 0x0002760000197ab9 */ /* 0x000fe20000000800 */
[----:B------:R-:W-:-:S05]  /*54d0*/  ULDC UR22, c[0x0][0x988] ;  /* 0x0002620000167ab9 */ /* 0x000fca0000000800 */
.L_x_7699:
[----:B------:R-:W-:-:S04]  /*54e0*/  UIADD3 UR38, UR24, 0x1, URZ ;  /* 0x0000000118267890 */ /* 0x000fc8000fffe03f */
[----:B------:R-:W-:-:S04]  /*54f0*/  UISETP.NE.AND UP0, UPT, UR38, 0x2, UPT ;  /* 0x000000022600788c */ /* 0x000fc8000bf05270 */
[----:B------:R-:W-:Y:S02]  /*5500*/  USEL UR6, URZ, 0x1, UP0 ;  /* 0x000000013f067887 */ /* 0x000fe40008000000 */
[----:B------:R-:W-:Y:S02]  /*5510*/  USEL UR38, UR38, URZ, UP0 ;  /* 0x0000003f26267287 */ /* 0x000fe40008000000 */
[----:B------:R-:W-:Y:S01]  /*5520*/  ULOP3.LUT UR37, UR37, UR6, URZ, 0x3c, !UPT ;  /* 0x0000000625257292 */ /* 0x000fe2000f8e3c3f */
[----:B0--3--:R-:W-:Y:S11]  /*5530*/  @!P0 BRA `(.L_x_7689) ;  /* 0x0000000000048947 */ /* 0x009ff60003800000 */
[----:B------:R-:W-:Y:S01]  /*5540*/  BPT.TRAP 0x1 ;  /* 0x000000040000795c */ /* 0x000fe20000300000 */
.L_x_7689:
[----:B------:R-:W-:Y:S01]  /*5550*/  ULEA UR23, UR38, UR41, 0x3 ;  /* 0x0000002926177291 */ /* 0x000fe2000f8e183f */
[----:B------:R-:W-:-:S05]  /*5560*/  IMAD.U32 R7, RZ, RZ, UR37 ;  /* 0x00000025ff077e24 */ /* 0x000fca000f8e00ff */
[----:B------:R-:W-:-:S04]  /*5570*/  SHF.L.U32 R7, R7, 0x1f, RZ ;  /* 0x0000001f07077819 */ /* 0x000fc800000006ff */
[----:B------:R0:W1:Y:S01]  /*5580*/  SYNCS.PHASECHK.TRANS64.TRYWAIT P1, [UR23+0x28c30], R7 ;  /* 0x028c3007ff0075a7 */ /* 0x0000620008020157 */
[----:B------:R-:W-:Y:S05]  /*5590*/  @!P0 BRA `(.L_x_7690) ;  /* 0x0000000000048947 */ /* 0x000fea0003800000 */
[----:B------:R-:W-:Y:S01]  /*55a0*/  BPT.TRAP 0x1 ;  /* 0x000000040000795c */ /* 0x000fe20000300000 */
.L_x_7690:
[----:B-1----:R-:W-:Y:S05]  /*55b0*/  @P1 BRA `(.L_x_7691) ;  /* 0x0000000000081947 */ /* 0x002fea0003800000 */
[----:B------:R-:W1:Y:S02]  /*55c0*/  SYNCS.PHASECHK.TRANS64.TRYWAIT P1, [UR23+0x28c30], R7 ;  /* 0x028c3007ff0075a7 */ /* 0x000e640008020157 */
[----:B-1----:R-:W-:Y:S05]  /*55d0*/  @!P1 BRA `(.L_x_7692) ;  /* 0x000000d000d49947 */ /* 0x002fea0003800000 */
.L_x_7691:
        /* <DEDUP_REMOVED lines=23> */
.L_x_7693:
[----:B------:R-:W-:Y:S01]  /*5750*/  UISETP.NE.AND UP0, UPT, UR53, URZ, UPT ;  /* 0x0000003f3500728c */ /* 0x000fe2000bf05270 */
[----:B------:R-:W-:Y:S01]  /*5760*/  IADD3 R10, R185, UR45, RZ ;  /* 0x0000002db90a7c10 */ /* 0x000fe2000fffe0ff */
[----:B-1----:R-:W-:Y:S01]  /*5770*/  FMUL.FTZ R6, R162, UR25 ;  /* 0x00000019a2067c20 */ /* 0x002fe20008410000 */
[----:B------:R-:W-:Y:S01]  /*5780*/  FMUL.FTZ R154, R154, UR25 ;  /* 0x000000199a9a7c20 */ /* 0x000fe20008410000 */
[----:B------:R-:W-:Y:S02]  /*5790*/  IMAD.U32 R15, RZ, RZ, UR49 ;  /* 0x00000031ff0f7e24 */ /* 0x000fe4000f8e00ff */
[----:B------:R-:W-:Y:S01]  /*57a0*/  FMUL.FTZ R155, R155, UR25 ;  /* 0x000000199b9b7c20 */ /* 0x000fe20008410000 */
[----:B------:R-:W-:Y:S01]  /*57b0*/  PLOP3.LUT P1, PT, PT, PT, UP0, 0x80, 0x0 ;  /* 0x000000000000781c */ /* 0x000fe20003f2f008 */
[----:B------:R-:W-:Y:S01]  /*57c0*/  IMAD.MOV.U32 R162, RZ, RZ, R10 ;  /* 0x000000ffffa27224 */ /* 0x000fe200078e000a */
        /* <DEDUP_REMOVED lines=9> */
[----:B------:R-:W1:Y:S01]  /*5860*/  MUFU.TANH R155, R155 ;  /* 0x0000009b009b7308 */ /* 0x000e620000002400 */
        /* <DEDUP_REMOVED lines=8> */
[----:B------:R2:W-:Y:S01]  /*58f0*/  MUFU.TANH R152, R10 ;  /* 0x0000000a00987308 */ /* 0x0005e20000002400 */
[----:B------:R-:W-:Y:S01]  /*5900*/  UIMAD UR6, UR21, UR6, 0x1 ;  /* 0x00000001150674a4 */ /* 0x000fe2000f8e0206 */
[----:B------:R-:W-:Y:S01]  /*5910*/  FMUL.FTZ R175, R175, UR25 ;  /* 0x00000019afaf7c20 */ /* 0x000fe20008410000 */
[----:B------:R-:W2:Y:S01]  /*5920*/  SHFL.IDX PT, R11, R162, 0x1, 0x1c1f ;  /* 0x003c1f00a20b7f89 */ /* 0x000ea200000e0000 */
[----:B------:R-:W-:Y:S01]  /*5930*/  FMUL.FTZ R178, R178, UR25 ;  /* 0x00000019b2b27c20 */ /* 0x000fe20008410000 */
[----:B------:R-:W-:Y:S01]  /*5940*/  FMUL.FTZ R179, R179, UR25 ;  /* 0x00000019b3b37c20 */ /* 0x000fe20008410000 */
[----:B------:R-:W-:Y:S01]  /*5950*/  FMUL.FTZ R182, R182, UR25 ;  /* 0x00000019b6b67c20 */ /* 0x000fe20008410000 */
[----:B------:R-:W-:Y:S01]  /*5960*/  IADD3 R166, R15, UR6, -R2 ;  /* 0x000000060fa67c10 */ /* 0x000fe2000fffe802 */
[----:B------:R-:W3:Y:S01]  /*5970*/  MUFU.TANH R158, R158 ;  /* 0x0000009e009e7308 */ /* 0x000ee20000002400 */
[----:B------:R-:W-:Y:S01]  /*5980*/  FMUL.FTZ R183, R183, UR25 ;  /* 0x00000019b7b77c20 */ /* 0x000fe20008410000 */
[----:B------:R-:W-:Y:S01]  /*5990*/  FMUL.FTZ R157, R157, UR25 ;  /* 0x000000199d9d7c20 */ /* 0x000fe20008410000 */
[----:B------:R-:W-:Y:S01]  /*59a0*/  FMUL.FTZ R160, R160, UR25 ;  /* 0x00000019a0a07c20 */ /* 0x000fe20008410000 */
[----:B------:R-:W-:-:S02]  /*59b0*/  VIADD R166, R166, -UR52 ;  /* 0x80000034a6a67c36 */ /* 0x000fc40008000000 */
[----:B------:R-:W-:Y:S01]  /*59c0*/  FMUL.FTZ R161, R161, UR25 ;  /* 0x00000019a1a17c20 */ /* 0x000fe20008410000 */
        /* <DEDUP_REMOVED lines=12> */
[----:B------:R-:W-:Y:S01]  /*5a90*/  UMOV UR10, UR22 ;  /* 0x00000016000a7c82 */ /* 0x000fe20008000000 */
[----:B--2---:R-:W-:Y:S01]  /*5aa0*/  IMAD.IADD R10, R166, 0x1, R11 ;  /* 0x00000001a60a7824 */ /* 0x004fe200078e020b */
[----:B------:R-:W-:-:S04]  /*5ab0*/  UIADD3 UR6, UR23, 0x28c40, URZ ;  /* 0x00028c4017067890 */ /* 0x000fc8000fffe03f */
[C---:B------:R-:W-:Y:S01]  /*5ac0*/  ISETP.GT.AND P1, PT, R10.reuse, RZ, PT ;  /* 0x000000ff0a00720c */ /* 0x040fe20003f24270 */
[----:B------:R2:W0:Y:S01]  /*5ad0*/  MUFU.TANH R153, R163 ;  /* 0x000000a300997308 */ /* 0x0004220000002400 */
[----:B------:R-:W-:Y:S01]  /*5ae0*/  ISETP.GT.AND P2, PT, R10, 0x1, PT ;  /* 0x000000010a00780c */ /* 0x000fe20003f44270 */
[----:B------:R-:W-:-:S03]  /*5af0*/  UPRMT UR6, UR40, 0x654, UR6 ;  /* 0x0000065428067896 */ /* 0x000fc60008000006 */
[----:B-1----:R-:W-:Y:S02]  /*5b00*/  FSEL R159, R155, -INF , P2 ;  /* 0xff8000009b9f7808 */ /* 0x002fe40001000000 */
[----:B------:R-:W-:Y:S01]  /*5b10*/  ISETP.GT.AND P2, PT, R10, 0x9, PT ;  /* 0x000000090a00780c */ /* 0x000fe20003f44270 */
[----:B------:R1:W0:Y:S01]  /*5b20*/  MUFU.TANH R21, R167 ;  /* 0x000000a700157308 */ /* 0x0002220000002400 */
[----:B--2---:R-:W-:Y:S02]  /*5b30*/  FSEL R163, R154, -INF , P1 ;  /* 0xff8000009aa37808 */ /* 0x004fe40000800000 */
[----:B------:R-:W-:Y:S01]  /*5b40*/  ISETP.GT.AND P1, PT, R10, 0x8, PT ;  /* 0x000000080a00780c */ /* 0x000fe20003f24270 */
[----:B------:R-:W-:Y:S01]  /*5b50*/  SYNCS.ARRIVE.TRANS64.RED.A1T0 RZ, [UR6], RZ ;  /* 0x000000ffffff79a7 */ /* 0x000fe20008100406 */
[----:B------:R-:W-:Y:S02]  /*5b60*/  FMNMX.FTZ R6, R163, R8, !PT ;  /* 0x00000008a3067209 */ /* 0x000fe40007810000 */
[----:B---3--:R-:W-:Y:S01]  /*5b70*/  FSEL R155, R158, -INF , P1 ;  /* 0xff8000009e9b7808 */ /* 0x008fe20000800000 */
[----:B------:R-:W2:Y:S01]  /*5b80*/  MUFU.TANH R20, R170 ;  /* 0x000000aa00147308 */ /* 0x000ea20000002400 */
[----:B------:R-:W-:Y:S01]  /*5b90*/  FMNMX.FTZ R6, R159, R6, !PT ;  /* 0x000000069f067209 */ /* 0x000fe20007810000 */
[----:B-1----:R-:W-:Y:S01]  /*5ba0*/  FMUL.FTZ R167, R156, UR25 ;  /* 0x000000199ca77c20 */ /* 0x002fe20008410000 */
[----:B------:R-:W-:-:S02]  /*5bb0*/  ISETP.GT.AND P1, PT, R10, 0x10, PT ;  /* 0x000000100a00780c */ /* 0x000fc40003f24270 */
[----:B----4-:R-:W-:Y:S02]  /*5bc0*/  FSEL R158, R12, -INF , P2 ;  /* 0xff8000000c9e7808 */ /* 0x010fe40001000000 */
[----:B------:R-:W-:Y:S01]  /*5bd0*/  FMNMX.FTZ R11, R155, R6, !PT ;  /* 0x000000069b0b7209 */ /* 0x000fe20007810000 */
[----:B------:R-:W1:Y:S01]  /*5be0*/  MUFU.TANH R15, R171 ;  /* 0x000000ab000f7308 */ /* 0x000e620000002400 */
[----:B------:R-:W-:Y:S02]  /*5bf0*/  ISETP.GT.AND P2, PT, R10, 0x11, PT ;  /* 0x000000110a00780c */ /* 0x000fe40003f44270 */
[----:B-----5:R-:W-:Y:S02]  /*5c00*/  FSEL R154, R13, -INF , P1 ;  /* 0xff8000000d9a7808 */ /* 0x020fe40000800000 */
[----:B------:R-:W-:Y:S02]  /*5c10*/  FMNMX.FTZ R11, R158, R11, !PT ;  /* 0x0000000b9e0b7209 */ /* 0x000fe40007810000 */
[----:B------:R-:W-:Y:S01]  /*5c20*/  ISETP.GT.AND P1, PT, R10, 0x18, PT ;  /* 0x000000180a00780c */ /* 0x000fe20003f24270 */
[----:B------:R-:W3:Y:S01]  /*5c30*/  MUFU.TANH R14, R174 ;  /* 0x000000ae000e7308 */ /* 0x000ee20000002400 */
[----:B0-----:R-:W-:-:S02]  /*5c40*/  FSEL R153, R153, -INF , P2 ;  /* 0xff80000099997808 */ /* 0x001fc40001000000 */
[----:B------:R-:W-:Y:S02]  /*5c50*/  FMNMX.FTZ R6, R154, R11, !PT ;  /* 0x0000000b9a067209 */ /* 0x000fe40007810000 */
[----:B------:R-:W-:Y:S02]  /*5c60*/  ISETP.GT.AND P2, PT, R10, 0x19, PT ;  /* 0x000000190a00780c */ /* 0x000fe40003f44270 */
[----:B------:R-:W-:Y:S01]  /*5c70*/  FSEL R152, R152, -INF , P1 ;  /* 0xff80000098987808 */ /* 0x000fe20000800000 */
[----:B------:R-:W0:Y:S01]  /*5c80*/  MUFU.TANH R175, R175 ;  /* 0x000000af00af7308 */ /* 0x000e220000002400 */
[----:B------:R-:W-:Y:S02]  /*5c90*/  FMNMX.FTZ R11, R153, R6, !PT ;  /* 0x00000006990b7209 */ /* 0x000fe40007810000 */
[----:B------:R-:W-:Y:S02]  /*5ca0*/  ISETP.GT.AND P1, PT, R10, 0x20, PT ;  /* 0x000000200a00780c */ /* 0x000fe40003f24270 */
[----:B------:R-:W-:-:S02]  /*5cb0*/  FSEL R21, R21, -INF , P2 ;  /* 0xff80000015157808 */ /* 0x000fc40001000000 */
[----:B------:R-:W-:Y:S01]  /*5cc0*/  FMNMX.FTZ R6, R152, R11, !PT ;  /* 0x0000000b98067209 */ /* 0x000fe20007810000 */
[----:B------:R-:W4:Y:S01]  /*5cd0*/  MUFU.TANH R13, R178 ;  /* 0x000000b2000d7308 */ /* 0x000f220000002400 */
[----:B------:R-:W-:Y:S02]  /*5ce0*/  ISETP.GT.AND P2, PT, R10, 0x21, PT ;  /* 0x000000210a00780c */ /* 0x000fe40003f44270 */
[----:B--2---:R-:W-:Y:S02]  /*5cf0*/  FSEL R20, R20, -INF , P1 ;  /* 0xff80000014147808 */ /* 0x004fe40000800000 */
[----:B------:R-:W-:Y:S02]  /*5d00*/  FMNMX.FTZ R11, R21, R6, !PT ;  /* 0x00000006150b7209 */ /* 0x000fe40007810000 */
[----:B------:R-:W-:Y:S01]  /*5d10*/  ISETP.GT.AND P1, PT, R10, 0x28, PT ;  /* 0x000000280a00780c */ /* 0x000fe20003f24270 */
[----:B------:R-:W2:Y:S01]  /*5d20*/  MUFU.TANH R179, R179 ;  /* 0x000000b300b37308 */ /* 0x000ea20000002400 */
[----:B-1----:R-:W-:-:S02]  /*5d30*/  FSEL R15, R15, -INF , P2 ;  /* 0xff8000000f0f7808 */ /* 0x002fc40001000000 */
[----:B------:R-:W-:Y:S02]  /*5d40*/  FMNMX.FTZ R6, R20, R11, !PT ;  /* 0x0000000b14067209 */ /* 0x000fe40007810000 */
[----:B------:R-:W-:Y:S02]  /*5d50*/  ISETP.GT.AND P2, PT, R10, 0x29, PT ;  /* 0x000000290a00780c */ /* 0x000fe40003f44270 */
[----:B---3--:R-:W-:Y:S01]  /*5d60*/  FSEL R14, R14, -INF , P1 ;  /* 0xff8000000e0e7808 */ /* 0x008fe20000800000 */
[----:B------:R-:W1:Y:S01]  /*5d70*/  MUFU.TANH R182, R182 ;  /* 0x000000b600b67308 */ /* 0x000e620000002400 */
[----:B------:R-:W-:Y:S02]  /*5d80*/  FMNMX.FTZ R11, R15, R6, !PT ;  /* 0x000000060f0b7209 */ /* 0x000fe40007810000 */
[----:B------:R-:W-:Y:S02]  /*5d90*/  ISETP.GT.AND P1, PT, R10, 0x30, PT ;  /* 0x000000300a00780c */ /* 0x000fe40003f24270 */
[----:B0-----:R-:W-:-:S02]  /*5da0*/  FSEL R6, R175, -INF , P2 ;  /* 0xff800000af067808 */ /* 0x001fc40001000000 */
[----:B------:R-:W-:Y:S01]  /*5db0*/  FMNMX.FTZ R11, R14, R11, !PT ;  /* 0x0000000b0e0b7209 */ /* 0x000fe20007810000 */
[----:B------:R-:W0:Y:S01]  /*5dc0*/  MUFU.TANH R183, R183 ;  /* 0x000000b700b77308 */ /* 0x000e220000002400 */
[----:B------:R-:W-:Y:S02]  /*5dd0*/  ISETP.GT.AND P2, PT, R10, 0x31, PT ;  /* 0x000000310a00780c */ /* 0x000fe40003f44270 */
[----:B----4-:R-:W-:Y:S02]  /*5de0*/  FSEL R13, R13, -INF , P1 ;  /* 0xff8000000d0d7808 */ /* 0x010fe40000800000 */
[----:B------:R-:W-:Y:S02]  /*5df0*/  FMNMX.FTZ R12, R6, R11, !PT ;  /* 0x0000000b060c7209 */ /* 0x000fe40007810000 */
[----:B------:R-:W-:Y:S01]  /*5e00*/  ISETP.GT.AND P1, PT, R10, 0x38, PT ;  /* 0x000000380a00780c */ /* 0x000fe20003f24270 */
[----:B------:R-:W3:Y:S01]  /*5e10*/  MUFU.TANH R5, R5 ;  /* 0x0000000500057308 */ /* 0x000ee20000002400 */
[----:B--2---:R-:W-:-:S02]  /*5e20*/  FSEL R11, R179, -INF , P2 ;  /* 0xff800000b30b7808 */ /* 0x004fc40001000000 */
[----:B------:R-:W-:Y:S02]  /*5e30*/  FMNMX.FTZ R156, R13, R12, !PT ;  /* 0x0000000c0d9c7209 */ /* 0x000fe40007810000 */
[----:B-1----:R-:W-:Y:S02]  /*5e40*/  FSEL R12, R182, -INF , P1 ;  /* 0xff800000b60c7808 */ /* 0x002fe40000800000 */
[----:B------:R-:W-:Y:S01]  /*5e50*/  FMNMX.FTZ R171, R11, R156, !PT ;  /* 0x0000009c0bab7209 */ /* 0x000fe20007810000 */
[----:B------:R-:W1:Y:S01]  /*5e60*/  MUFU.TANH R205, R205 ;  /* 0x000000cd00cd7308 */ /* 0x000e620000002400 */
[----:B------:R-:W-:Y:S02]  /*5e70*/  ISETP.GT.AND P2, PT, R10, 0x39, PT ;  /* 0x000000390a00780c */ /* 0x000fe40003f44270 */
[----:B------:R-:W-:Y:S02]  /*5e80*/  FMNMX.FTZ R171, R12, R171, !PT ;  /* 0x000000ab0cab7209 */ /* 0x000fe40007810000 */
[----:B0-----:R-:W-:-:S03]  /*5e90*/  FSEL R10, R183, -INF , P2 ;  /* 0xff800000b70a7808 */ /* 0x001fc60001000000 */
[----:B------:R0:W-:Y:S01]  /*5ea0*/  MUFU.TANH R174, R157 ;  /* 0x0000009d00ae7308 */ /* 0x0001e20000002400 */
[----:B------:R-:W-:Y:S02]  /*5eb0*/  FMNMX.FTZ R156, R10, R171, !PT ;  /* 0x000000ab0a9c7209 */ /* 0x000fe40007810000 */
[----:B------:R-:W0:Y:S04]  /*5ec0*/  SHFL.IDX PT, R171, R162, RZ, 0x1c1f ;  /* 0x001c1fffa2ab7589 */ /* 0x000e2800000e0000 */
[----:B------:R-:W2:Y:S01]  /*5ed0*/  SHFL.BFLY PT, R175, R156, 0x2, 0x1f ;  /* 0x0c401f009caf7f89 */ /* 0x000ea200000e0000 */
[----:B------:R-:W4:Y:S08]  /*5ee0*/  MUFU.TANH R167, R167 ;  /* 0x000000a700a77308 */ /* 0x000f300000002400 */
[----:B------:R4:W5:Y:S08]  /*5ef0*/  MUFU.TANH R178, R160 ;  /* 0x000000a000b27308 */ /* 0x0009700000002400 */
[----:B------:R-:W5:Y:S01]  /*5f00*/  MUFU.TANH R161, R161 ;  /* 0x000000a100a17308 */ /* 0x000f620000002400 */
[----:B0-----:R-:W-:Y:S01]  /*5f10*/  IMAD.IADD R157, R166, 0x1, R171 ;  /* 0x00000001a69d7824 */ /* 0x001fe200078e02ab */
[----:B--2---:R-:W-:-:S06]  /*5f20*/  FMNMX.FTZ R175, R156, R175, !PT ;  /* 0x000000af9caf7209 */ /* 0x004fcc0007810000 */
[----:B------:R5:W0:Y:S01]  /*5f30*/  MUFU.TANH R179, R164 ;  /* 0x000000a400b37308 */ /* 0x000a220000002400 */
[C---:B------:R-:W-:Y:S02]  /*5f40*/  ISETP.GT.AND P1, PT, R157.reuse, RZ, PT ;  /* 0x000000ff9d00720c */ /* 0x040fe40003f24270 */
[----:B------:R-:W-:Y:S01]  /*5f50*/  ISETP.GT.AND P2, PT, R157, 0x1, PT ;  /* 0x000000019d00780c */ /* 0x000fe20003f44270 */
[----:B------:R-:W2:Y:S01]  /*5f60*/  SHFL.BFLY PT, R170, R175, 0x1, 0x1f ;  /* 0x0c201f00afaa7f89 */ /* 0x000ea200000e0000 */
[----:B---3--:R-:W-:Y:S02]  /*5f70*/  FSEL R156, R5, -INF , P1 ;  /* 0xff800000059c7808 */ /* 0x008fe40000800000 */
[----:B------:R-:W-:Y:S01]  /*5f80*/  ISETP.GT.AND P1, PT, R157, 0x8, PT ;  /* 0x000000089d00780c */ /* 0x000fe20003f24270 */
[----:B------:R-:W3:Y:S01]  /*5f90*/  MUFU.TANH R165, R165 ;  /* 0x000000a500a57308 */ /* 0x000ee20000002400 */
[----:B-1----:R-:W-:Y:S02]  /*5fa0*/  FSEL R205, R205, -INF , P2 ;  /* 0xff800000cdcd7808 */ /* 0x002fe40001000000 */
[----:B------:R-:W-:-:S02]  /*5fb0*/  FMNMX.FTZ R162, R156, R9, !PT ;  /* 0x000000099ca27209 */ /* 0x000fc40007810000 */
[----:B------:R-:W-:Y:S02]  /*5fc0*/  ISETP.GT.AND P2, PT, R157, 0x9, PT ;  /* 0x000000099d00780c */ /* 0x000fe40003f44270 */
[----:B----4-:R-:W-:Y:S01]  /*5fd0*/  FSEL R160, R167, -INF , P1 ;  /* 0xff800000a7a07808 */ /* 0x010fe20000800000 */
[----:B------:R-:W1:Y:S01]  /*5fe0*/  MUFU.TANH R182, R168 ;  /* 0x000000a800b67308 */ /* 0x000e620000002400 */
[----:B------:R-:W-:Y:S02]  /*5ff0*/  FMNMX.FTZ R5, R205, R162, !PT ;  /* 0x000000a2cd057209 */ /* 0x000fe40007810000 */
[C---:B------:R-:W-:Y:S02]  /*6000*/  ISETP.GT.AND P1, PT, R157.reuse, 0x10, PT ;  /* 0x000000109d00780c */ /* 0x040fe40003f24270 */
[----:B------:R-:W-:Y:S02]  /*6010*/  FSEL R162, R174, -INF , P2 ;  /* 0xff800000aea27808 */ /* 0x000fe40001000000 */
[----:B------:R-:W-:Y:S01]  /*6020*/  FMNMX.FTZ R5, R160, R5, !PT ;  /* 0x00000005a0057209 */ /* 0x000fe20007810000 */
[----:B------:R0:W4:Y:S01]  /*6030*/  MUFU.TANH R171, R169 ;  /* 0x000000a900ab7308 */ /* 0x0001220000002400 */
[----:B------:R-:W-:-:S02]  /*6040*/  ISETP.GT.AND P2, PT, R157, 0x11, PT ;  /* 0x000000119d00780c */ /* 0x000fc40003f44270 */
[----:B-----5:R-:W-:Y:S02]  /*6050*/  FSEL R164, R178, -INF , P1 ;  /* 0xff800000b2a47808 */ /* 0x020fe40000800000 */
[----:B------:R-:W-:Y:S02]  /*6060*/  FMNMX.FTZ R5, R162, R5, !PT ;  /* 0x00000005a2057209 */ /* 0x000fe40007810000 */
[----:B------:R-:W-:Y:S01]  /*6070*/  ISETP.GT.AND P1, PT, R157, 0x18, PT ;  /* 0x000000189d00780c */ /* 0x000fe20003f24270 */
[----:B------:R-:W5:Y:S01]  /*6080*/  MUFU.TANH R172, R172 ;  /* 0x000000ac00ac7308 */ /* 0x000f620000002400 */
[----:B------:R-:W-:Y:S02]  /*6090*/  FSEL R166, R161, -INF , P2 ;  /* 0xff800000a1a67808 */ /* 0x000fe40001000000 */
[----:B------:R-:W-:Y:S02]  /*60a0*/  FMNMX.FTZ R5, R164, R5, !PT ;  /* 0x00000005a4057209 */ /* 0x000fe40007810000 */
[----:B------:R-:W-:-:S02]  /*60b0*/  ISETP.GT.AND P2, PT, R157, 0x19, PT ;  /* 0x000000199d00780c */ /* 0x000fc40003f44270 */
[----:B0-----:R-:W-:Y:S01]  /*60c0*/  FSEL R169, R179, -INF , P1 ;  /* 0xff800000b3a97808 */ /* 0x001fe20000800000 */
[----:B------:R1:W0:Y:S01]  /*60d0*/  MUFU.TANH R167, R173 ;  /* 0x000000ad00a77308 */ /* 0x0002220000002400 */
[----:B------:R-:W-:Y:S02]  /*60e0*/  FMNMX.FTZ R168, R166, R5, !PT ;  /* 0x00000005a6a87209 */ /* 0x000fe40007810000 */
[----:B------:R-:W-:Y:S02]  /*60f0*/  ISETP.GT.AND P1, PT, R157, 0x20, PT ;  /* 0x000000209d00780c */ /* 0x000fe40003f24270 */
[----:B---3--:R-:W-:Y:S02]  /*6100*/  FSEL R174, R165, -INF , P2 ;  /* 0xff800000a5ae7808 */ /* 0x008fe40001000000 */
[----:B------:R-:W-:Y:S01]  /*6110*/  FMNMX.FTZ R161, R169, R168, !PT ;  /* 0x000000a8a9a17209 */ /* 0x000fe20007810000 */
[----:B------:R3:W3:Y:S01]  /*6120*/  MUFU.TANH R178, R176 ;  /* 0x000000b000b27308 */ /* 0x0006e20000002400 */
[----:B--2---:R-:W-:-:S02]  /*6130*/  FMNMX.FTZ R5, R175, R170, !PT ;  /* 0x000000aaaf057209 */ /* 0x004fc40007810000 */
[C---:B------:R-:W-:Y:S02]  /*6140*/  ISETP.GT.AND P2, PT, R157.reuse, 0x21, PT ;  /* 0x000000219d00780c */ /* 0x040fe40003f44270 */
[----:B-1----:R-:W-:Y:S02]  /*6150*/  FSEL R173, R182, -INF , P1 ;  /* 0xff800000b6ad7808 */ /* 0x002fe40000800000 */
[----:B------:R-:W-:Y:S01]  /*6160*/  FMNMX.FTZ R170, R174, R161, !PT ;  /* 0x000000a1aeaa7209 */ /* 0x000fe20007810000 */
[----:B------:R-:W1:Y:S01]  /*6170*/  MUFU.TANH R177, R177 ;  /* 0x000000b100b17308 */ /* 0x000e620000002400 */
[----:B------:R-:W-:Y:S02]  /*6180*/  ISETP.GT.AND P1, PT, R157, 0x28, PT ;  /* 0x000000289d00780c */ /* 0x000fe40003f24270 */
[----:B----4-:R-:W-:Y:S02]  /*6190*/  FSEL R168, R171, -INF , P2 ;  /* 0xff800000aba87808 */ /* 0x010fe40001000000 */
[----:B------:R-:W-:-:S02]  /*61a0*/  FMNMX.FTZ R161, R173, R170, !PT ;  /* 0x000000aaada17209 */ /* 0x000fc40007810000 */
[C---:B------:R-:W-:Y:S01]  /*61b0*/  ISETP.GT.AND P2, PT, R157.reuse, 0x29, PT ;  /* 0x000000299d00780c */ /* 0x040fe20003f44270 */
[----:B------:R2:W4:Y:S01]  /*61c0*/  MUFU.TANH R165, R180 ;  /* 0x000000b400a57308 */ /* 0x0005220000002400 */
[----:B-----5:R-:W-:Y:S02]  /*61d0*/  FSEL R170, R172, -INF , P1 ;  /* 0xff800000acaa7808 */ /* 0x020fe40000800000 */
[----:B------:R-:W-:Y:S02]  /*61e0*/  FMNMX.FTZ R161, R168, R161, !PT ;  /* 0x000000a1a8a17209 */ /* 0x000fe40007810000 */
[----:B------:R-:W-:Y:S02]  /*61f0*/  ISETP.GT.AND P1, PT, R157, 0x30, PT ;  /* 0x000000309d00780c */ /* 0x000fe40003f24270 */
[----:B0-----:R-:W-:Y:S01]  /*6200*/  FSEL R171, R167, -INF , P2 ;  /* 0xff800000a7ab7808 */ /* 0x001fe20001000000 */
[----:B------:R-:W0:Y:S01]  /*6210*/  MUFU.TANH R181, R181 ;  /* 0x000000b500b57308 */ /* 0x000e220000002400 */
[----:B---3--:R-:W-:Y:S01]  /*6220*/  FMNMX.FTZ R176, R170, R161, !PT ;  /* 0x000000a1aab07209 */ /* 0x008fe20007810000 */
[----:B--2---:R-:W-:Y:S01]  /*6230*/  FMUL.FTZ R180, R5, UR10 ;  /* 0x0000000a05b47c20 */ /* 0x004fe20008410000 */
[----:B------:R-:W-:-:S02]  /*6240*/  ISETP.GT.AND P2, PT, R157, 0x31, PT ;  /* 0x000000319d00780c */ /* 0x000fc40003f44270 */
[----:B------:R-:W-:Y:S02]  /*6250*/  FSEL R172, R178, -INF , P1 ;  /* 0xff800000b2ac7808 */ /* 0x000fe40000800000 */
[----:B------:R-:W-:Y:S02]  /*6260*/  FMNMX.FTZ R161, R171, R176, !PT ;  /* 0x000000b0aba17209 */ /* 0x000fe40007810000 */
[----:B------:R-:W-:Y:S02]  /*6270*/  ISETP.GT.AND P3, PT, R157, 0x38, PT ;  /* 0x000000389d00780c */ /* 0x000fe40003f64270 */
[----:B-1----:R-:W-:Y:S02]  /*6280*/  FSEL R175, R177, -INF , P2 ;  /* 0xff800000b1af7808 */ /* 0x002fe40001000000 */
[----:B------:R-:W-:Y:S02]  /*6290*/  FMNMX.FTZ R178, R172, R161, !PT ;  /* 0x000000a1acb27209 */ /* 0x000fe40007810000 */
[----:B------:R-:W-:-:S02]  /*62a0*/  ISETP.GT.AND P1, PT, R157, 0x39, PT ;  /* 0x000000399d00780c */ /* 0x000fc40003f24270 */
[----:B----4-:R-:W-:Y:S02]  /*62b0*/  FSEL R176, R165, -INF , P3 ;  /* 0xff800000a5b07808 */ /* 0x010fe40001800000 */
[----:B------:R-:W-:Y:S02]  /*62c0*/  FMNMX.FTZ R157, R175, R178, !PT ;  /* 0x000000b2af9d7209 */ /* 0x000fe40007810000 */
[----:B0-----:R-:W-:Y:S02]  /*62d0*/  FSEL R177, R181, -INF , P1 ;  /* 0xff800000b5b17808 */ /* 0x001fe40000800000 */
[----:B------:R-:W-:Y:S02]  /*62e0*/  FMNMX.FTZ R178, R176, R157, !PT ;  /* 0x0000009db0b27209 */ /* 0x000fe40007810000 */
[----:B------:R-:W-:Y:S02]  /*62f0*/  FSETP.NEU.FTZ.AND P4, PT, R5, -INF , PT ;  /* 0xff8000000500780b */ /* 0x000fe40003f9d000 */
[----:B------:R-:W-:-:S02]  /*6300*/  FMNMX.FTZ R161, R177, R178, !PT ;  /* 0x000000b2b1a17209 */ /* 0x000fc40007810000 */
        /* <DEDUP_REMOVED lines=270> */
.L_x_7694:
[----:B------:R0:W1:Y:S01]  /*73f0*/  SYNCS.PHASECHK.TRANS64.TRYWAIT P1, [UR23+0x28c50], R7 ;  /* 0x028c5007ff0075a7 */ /* 0x0000620008020157 */
[----:B------:R-:W-:Y:S05]  /*7400*/  @!P0 BRA `(.L_x_7695) ;  /* 0x0000000000048947 */ /* 0x000fea0003800000 */
[----:B------:R-:W-:Y:S01]  /*7410*/  BPT.TRAP 0x1 ;  /* 0x000000040000795c */ /* 0x000fe20000300000 */
.L_x_7695:
[----:B-1----:R-:W-:Y:S05]  /*7420*/  @P1 BRA `(.L_x_7696) ;  /* 0x0000000000081947 */ /* 0x002fea0003800000 */
[----:B------:R-:W1:Y:S02]  /*7430*/  SYNCS.PHASECHK.TRANS64.TRYWAIT P1, [UR23+0x28c50], R7 ;  /* 0x028c5007ff0075a7 */ /* 0x000e640008020157 */
[----:B-1----:R-:W-:Y:S05]  /*7440*/  @!P1 BRA `(.L_x_7697) ;  /* 0x000000b400509947 */ /* 0x002fea0003800000 */
.L_x_7696:
        /* <DEDUP_REMOVED lines=34> */
.L_x_7698:
        /* <DEDUP_REMOVED lines=10> */
.L_x_7688:
[----:B------:R-:W-:-:S13]  /*7710*/  ISETP.LE.AND P1, PT, RZ, UR21, PT ;  /* 0x00000015ff007c0c */ /* 0x000fda000bf23270 */
[----:B------:R-:W-:Y:S05]  /*7720*/  @!P1 BRA `(.L_x_7700) ;  /* 0x0000001c003c9947 */ /* 0x000fea0003800000 */
[----:B01----:R-:W-:Y:S01]  /*7730*/  IMAD.MOV.U32 R8, RZ, RZ, R5 ;  /* 0x000000ffff087224 */ /* 0x003fe200078e0005 */
[----:B------:R-:W-:Y:S01]  /*7740*/  MOV R205, R6 ;  /* 0x0000000600cd7202 */ /* 0x000fe20000000f00 */
[----:B------:R-:W-:Y:S01]  /*7750*/  UMOV UR23, UR38 ;  /* 0x0000002600177c82 */ /* 0x000fe20008000000 */
[----:B------:R-:W-:Y:S01]  /*7760*/  ULDC UR24, c[0x0][0x9d8] ;  /* 0x0002760000187ab9 */ /* 0x000fe20000000800 */
[----:B------:R-:W-:-:S05]  /*7770*/  ULDC UR20, c[0x0][0x988] ;  /* 0x0002620000147ab9 */ /* 0x000fca0000000800 */
.L_x_7711:
[----:B------:R-:W-:-:S04]  /*7780*/  UIADD3 UR38, UR23, 0x1, URZ ;  /* 0x0000000117267890 */ /* 0x000fc8000fffe03f */
[----:B------:R-:W-:-:S04]  /*7790*/  UISETP.NE.AND UP0, UPT, UR38, 0x2, UPT ;  /* 0x000000022600788c */ /* 0x000fc8000bf05270 */
[----:B------:R-:W-:Y:S02]  /*77a0*/  USEL UR6, URZ, 0x1, UP0 ;  /* 0x000000013f067887 */ /* 0x000fe40008000000 */
[----:B------:R-:W-:Y:S02]  /*77b0*/  USEL UR38, UR38, URZ, UP0 ;  /* 0x0000003f26267287 */ /* 0x000fe40008000000 */
[----:B------:R-:W-:Y:S01]  /*77c0*/  ULOP3.LUT UR37, UR37, UR6, URZ, 0x3c, !UPT ;  /* 0x0000000625257292 */ /* 0x000fe2000f8e3c3f */
[----:B01----:R-:W-:Y:S11]  /*77d0*/  @!P0 BRA `(.L_x_7701) ;  /* 0x0000000000048947 */ /* 0x003ff60003800000 */
[----:B------:R-:W-:Y:S01]  /*77e0*/  BPT.TRAP 0x1 ;  /* 0x000000040000795c */ /* 0x000fe20000300000 */
.L_x_7701:
[----:B------:R-:W-:Y:S01]  /*77f0*/  ULEA UR22, UR38, UR41, 0x3 ;  /* 0x0000002926167291 */ /* 0x000fe2000f8e183f */
[----:B------:R-:W-:-:S05]  /*7800*/  IMAD.U32 R7, RZ, RZ, UR37 ;  /* 0x00000025ff077e24 */ /* 0x000fca000f8e00ff */
[----:B------:R-:W-:-:S04]  /*7810*/  SHF.L.U32 R7, R7, 0x1f, RZ ;  /* 0x0000001f07077819 */ /* 0x000fc800000006ff */
[----:B------:R0:W1:Y:S01]  /*7820*/  SYNCS.PHASECHK.TRANS64.TRYWAIT P1, [UR22+0x28c30], R7 ;  /* 0x028c3007ff0075a7 */ /* 0x0000620008020156 */
[----:B------:R-:W-:Y:S05]  /*7830*/  @!P0 BRA `(.L_x_7702) ;  /* 0x0000000000048947 */ /* 0x000fea0003800000 */
[----:B------:R-:W-:Y:S01]  /*7840*/  BPT.TRAP 0x1 ;  /* 0x000000040000795c */ /* 0x000fe20000300000 */
.L_x_7702:
[----:B-1----:R-:W-:Y:S05]  /*7850*/  @P1 BRA `(.L_x_7703) ;  /* 0x0000000000081947 */ /* 0x002fea0003800000 */
[----:B------:R-:W1:Y:S02]  /*7860*/  SYNCS.PHASECHK.TRANS64.TRYWAIT P1, [UR22+0x28c30], R7 ;  /* 0x028c3007ff0075a7 */ /* 0x000e640008020156 */
[----:B-1----:R-:W-:Y:S05]  /*7870*/  @!P1 BRA `(.L_x_7704) ;  /* 0x000000b0005c9947 */ /* 0x002fea0003800000 */
.L_x_7703:
        /* <DEDUP_REMOVED lines=23> */
.L_x_7705:
        /* <DEDUP_REMOVED lines=212> */
[----:B------:R-:W-:Y:S01]  /*8730*/  FFMA.FTZ R180, R166, UR10, -R165 ;  /* 0x0000000aa6b47c23 */ /* 0x000fe200080108a5 */
[-C--:B------:R-:W-:Y:S01]  /*8740*/  FMUL.FTZ R124, R124, R14.reuse ;  /* 0x0000000e7c7c7220 */ /* 0x080fe20000410000 */
[----:B------:R-:W-:Y:S01]  /*8750*/  FMUL.FTZ R125, R125, R14 ;  /* 0x0000000e7d7d7220 */ /* 0x000fe20000410000 */
[----:B------:R-:W-:-:S02]  /*8760*/  @!P1 IMAD R21, R21, 0x40, R16 ;  /* 0x0000004015159824 */ /* 0x000fc400078e0210 */
        /* <DEDUP_REMOVED lines=154> */
.L_x_7706:
[----:B------:R1:W2:Y:S01]  /*9110*/  SYNCS.PHASECHK.TRANS64.TRYWAIT P1, [UR22+0x28c50], R7 ;  /* 0x028c5007ff0075a7 */ /* 0x0002a20008020156 */
[----:B------:R-:W-:Y:S05]  /*9120*/  @!P0 BRA `(.L_x_7707) ;  /* 0x0000000000048947 */ /* 0x000fea0003800000 */
[----:B------:R-:W-:Y:S01]  /*9130*/  BPT.TRAP 0x1 ;  /* 0x000000040000795c */ /* 0x000fe20000300000 */
.L_x_7707:
[----:B--2---:R-:W-:Y:S05]  /*9140*/  @P1 BRA `(.L_x_7708) ;  /* 0x0000000000081947 */ /* 0x004fea0003800000 */
[----:B------:R-:W2:Y:S02]  /*9150*/  SYNCS.PHASECHK.TRANS64.TRYWAIT P1, [UR22+0x28c50], R7 ;  /* 0x028c5007ff0075a7 */ /* 0x000ea40008020156 */
[----:B--2---:R-:W-:Y:S05]  /*9160*/  @!P1 BRA `(.L_x_7709) ;  /* 0x0000009800389947 */ /* 0x004fea0003800000 */
.L_x_7708:
        /* <DEDUP_REMOVED lines=34> */
.L_x_7710:
[----:B------:R-:W-:Y:S01]  /*9390*/  UIADD3 UR22, UR22, 0x28c60, URZ ;  /* 0x00028c6016167890 */ /* 0x000fe2000fffe03f */
[----:B------:R-:W-:Y:S01]  /*93a0*/  ISETP.LT.AND P1, PT, RZ, UR21, PT ;  /* 0x00000015ff007c0c */ /* 0x000fe2000bf21270 */
[----:B------:R-:W-:Y:S01]  /*93b0*/  UIADD3 UR21, UR21, -0x1, URZ ;  /* 0xffffffff15157890 */ /* 0x000fe2000fffe03f */
[----:B--2---:R-:W-:Y:S01]  /*93c0*/  IMAD.MOV.U32 R8, RZ, RZ, R5 ;  /* 0x000000ffff087224 */ /* 0x004fe200078e0005 */
[----:B------:R-:W-:Y:S01]  /*93d0*/  UPRMT UR22, UR40, 0x654, UR22 ;  /* 0x0000065428167896 */ /* 0x000fe20008000016 */
[----:B------:R-:W-:Y:S01]  /*93e0*/  MOV R205, R6 ;  /* 0x0000000600cd7202 */ /* 0x000fe20000000f00 */
[----:B------:R-:W-:-:S07]  /*93f0*/  UMOV UR23, UR38 ;  /* 0x0000002600177c82 */ /* 0x000fce0008000000 */
[----:B------:R-:W-:Y:S01]  /*9400*/  SYNCS.ARRIVE.TRANS64.RED.A1T0 RZ, [UR22], RZ ;  /* 0x000000ffffff79a7 */ /* 0x000fe20008100416 */
[----:B------:R-:W-:Y:S05]  /*9410*/  @P1 BRA `(.L_x_7711) ;  /* 0xffffffe000d81947 */ /* 0x000fea000383ffff */
.L_x_7700:
[----:B------:R-:W4:Y:S01]  /*9420*/  SHFL.BFLY PT, R0, R3, 0x2, 0x1f ;  /* 0x0c401f0003007f89 */ /* 0x000f2200000e0000 */
[----:B------:R-:W-:Y:S01]  /*9430*/  IMAD.MOV R11, RZ, RZ, -R18 ;  /* 0x000000ffff0b7224 */ /* 0x000fe200078e0a12 */
[----:B------:R-:W-:Y:S01]  /*9440*/  UIADD3 UR36, UR36, 0x1, URZ ;  /* 0x0000000124247890 */ /* 0x000fe2000fffe03f */
[----:B------:R-:W-:Y:S01]  /*9450*/  IMAD.U32 R13, RZ, RZ, UR10 ;  /* 0x0000000aff0d7e24 */ /* 0x000fe2000f8e00ff */
[----:B01----:R-:W0:Y:S01]  /*9460*/  SHFL.BFLY PT, R7, R4, 0x2, 0x1f ;  /* 0x0c401f0004077f89 */ /* 0x003e2200000e0000 */
        /* <DEDUP_REMOVED lines=19> */
[----:B------:R-:W-:Y:S02]  /*95a0*/  IMAD.MOV.U32 R0, RZ, RZ, RZ ;  /* 0x000000ffff007224 */ /* 0x000fe400078e00ff */
[----:B-1----:R-:W-:Y:S02]  /*95b0*/  FADD.FTZ R7, R8, R7 ;  /* 0x0000000708077221 */ /* 0x002fe40000010000 */
[----:B------:R-:W-:-:S03]  /*95c0*/  FSETP.NE.FTZ.AND P1, PT, R9, RZ, PT ;  /* 0x000000ff0900720b */ /* 0x000fc60003f35000 */
[----:B------:R-:W-:-:S10]  /*95d0*/  FSETP.NE.FTZ.AND P2, PT, R7, RZ, PT ;  /* 0x000000ff0700720b */ /* 0x000fd40003f55000 */
[----:B------:R-:W0:Y:S08]  /*95e0*/  @P1 MUFU.RCP R11, R9 ;  /* 0x00000009000b1308 */ /* 0x000e300000001000 */
[----:B------:R-:W1:Y:S08]  /*95f0*/  @P2 MUFU.RCP R0, R7 ;  /* 0x0000000700002308 */ /* 0x000e700000001000 */
[----:B------:R-:W4:Y:S01]  /*9600*/  @P2 MUFU.LG2 R7, R7 ;  /* 0x0000000700072308 */ /* 0x000f220000000c00 */
[-C--:B0-----:R-:W-:Y:S01]  /*9610*/  FMUL.FTZ R168, R32, R11.reuse ;  /* 0x0000000b20a87220 */ /* 0x081fe20000410000 */
[----:B------:R-:W-:Y:S01]  /*9620*/  @!P0 STS [R4+0x28800], R11 ;  /* 0x0288000b04008388 */ /* 0x000fe20000000800 */
[-C--:B------:R-:W-:Y:S01]  /*9630*/  FMUL.FTZ R170, R28, R11.reuse ;  /* 0x0000000b1caa7220 */ /* 0x080fe20000410000 */
[-C--:B------:R-:W-:Y:S01]  /*9640*/  FMUL.FTZ R28, R29, R11.reuse ;  /* 0x0000000b1d1c7220 */ /* 0x080fe20000410000 */
[----:B------:R-:W-:Y:S01]  /*9650*/  MOV R29, UR10 ;  /* 0x0000000a001d7c02 */ /* 0x000fe20008000f00 */
[-C--:B------:R-:W-:Y:S01]  /*9660*/  FMUL.FTZ R171, R24, R11.reuse ;  /* 0x0000000b18ab7220 */ /* 0x080fe20000410000 */
[-C--:B------:R-:W-:Y:S01]  /*9670*/  FMUL.FTZ R169, R25, R11.reuse ;  /* 0x0000000b19a97220 */ /* 0x080fe20000410000 */
[----:B------:R-:W0:Y:S01]  /*9680*/  @P1 MUFU.LG2 R32, R9 ;  /* 0x0000000900201308 */ /* 0x000e220000000c00 */
[----:B-1----:R1:W-:Y:S01]  /*9690*/  @!P0 STS [R4+0x28820], R0 ;  /* 0x0288200004008388 */ /* 0x0023e20000000800 */
[----:B------:R-:W-:Y:S01]  /*96a0*/  @P1 FMUL.FTZ R29, R29, 0.69314718246459960938 ;  /* 0x3f3172181d1d1820 */ /* 0x000fe20000410000 */
[-C--:B--23--:R-:W-:Y:S01]  /*96b0*/  FMUL.FTZ R166, R33, R11.reuse ;  /* 0x0000000b21a67220 */ /* 0x08cfe20000410000 */
        /* <DEDUP_REMOVED lines=129> */
.L_x_7665:
        /* <DEDUP_REMOVED lines=30> */
[----:B------:R-:W-:Y:S01]  /*a0b0*/  ULDC.64 UR8, c[0x0][0xc00] ;  /* 0x0003000000087ab9 */ /* 0x000fe20000000a00 */
[----:B------:R-:W-:Y:S01]  /*a0c0*/  F2FP.BF16.F32.PACK_AB R66, R69, R68 ;  /* 0x000000444542723e */ /* 0x000fe200000010ff */
[----:B------:R-:W-:Y:S01]  /*a0d0*/  UISETP.NE.U32.AND UP0, UPT, UR8, URZ, UPT ;  /* 0x0000003f0800728c */ /* 0x000fe2000bf05070 */
[----:B------:R-:W-:Y:S01]  /*a0e0*/  IMAD.WIDE R4, R196, 0x2, R172 ;  /* 0x00000002c4047825 */ /* 0x000fe200078e02ac */
[----:B------:R-:W-:-:S02]  /*a0f0*/  F2FP.BF16.F32.PACK_AB R67, R71, R70 ;  /* 0x000000464743723e */ /* 0x000fc400000010ff */
[----:B------:R-:W-:Y:S01]  /*a100*/  F2FP.BF16.F32.PACK_AB R73, R75, R74 ;  /* 0x0000004a4b49723e */ /* 0x000fe200000010ff */
[----:B------:R-:W-:Y:S01]  /*a110*/  UISETP.NE.AND.EX UP0, UPT, UR9, URZ, UPT, UP0 ;  /* 0x0000003f0900728c */ /* 0x000fe2000bf05300 */
[C---:B------:R-:W-:Y:S02]  /*a120*/  IADD3 R175, P1, R4.reuse, 0x20, RZ ;  /* 0x0000002004af7810 */ /* 0x040fe40007f3e0ff */
[C---:B------:R-:W-:Y:S01]  /*a130*/  IADD3 R177, P0, R4.reuse, 0x40, RZ ;  /* 0x0000004004b17810 */ /* 0x040fe20007f1e0ff */
[----:B------:R-:W-:Y:S01]  /*a140*/  ULDC.64 UR8, c[0x0][0xc00] ;  /* 0x0003000000087ab9 */ /* 0x000fe20000000a00 */
[----:B------:R-:W-:Y:S01]  /*a150*/  LOP3.LUT R36, R175, 0x380, RZ, 0xc0, !PT ;  /* 0x00000380af247812 */ /* 0x000fe200078ec0ff */
[----:B------:R-:W-:Y:S01]  /*a160*/  UIMAD.WIDE UR8, UR42, 0x4, UR8 ;  /* 0x000000042a0878a5 */ /* 0x000fe2000f8e0208 */
[----:B------:R-:W-:Y:S01]  /*a170*/  IADD3 R183, P6, R4, 0x2020, RZ ;  /* 0x0000202004b77810 */ /* 0x000fe20007fde0ff */
[----:B------:R-:W-:Y:S01]  /*a180*/  IMAD.X R41, RZ, RZ, R5, P0 ;  /* 0x000000ffff297224 */ /* 0x000fe200000e0605 */
[----:B------:R-:W-:-:S02]  /*a190*/  SHF.R.U64 R36, R36, 0x3, RZ ;  /* 0x0000000324247819 */ /* 0x000fc400000012ff */
[C---:B------:R-:W-:Y:S01]  /*a1a0*/  IADD3 R6, P0, R4.reuse, 0x4020, RZ ;  /* 0x0000402004067810 */ /* 0x040fe20007f1e0ff */
[--C-:B------:R-:W-:Y:S01]  /*a1b0*/  IMAD.X R53, RZ, RZ, R5.reuse, P6 ;  /* 0x000000ffff357224 */ /* 0x100fe200030e0605 */
[C---:B------:R-:W-:Y:S02]  /*a1c0*/  LOP3.LUT R29, R4.reuse, 0x380, RZ, 0xc0, !PT ;  /* 0x00000380041d7812 */ /* 0x040fe400078ec0ff */
[----:B------:R-:W-:Y:S01]  /*a1d0*/  IADD3.X R37, RZ, R5, RZ, P1, !PT ;  /* 0x00000005ff257210 */ /* 0x000fe20000ffe4ff */
[--C-:B------:R-:W-:Y:S01]  /*a1e0*/  IMAD.X R107, RZ, RZ, R5.reuse, P0 ;  /* 0x000000ffff6b7224 */ /* 0x100fe200000e0605 */
[C---:B------:R-:W-:Y:S02]  /*a1f0*/  IADD3 R179, P4, R4.reuse, 0x60, RZ ;  /* 0x0000006004b37810 */ /* 0x040fe40007f9e0ff */
        /* <DEDUP_REMOVED lines=20> */
[----:B------:R-:W-:Y:S01]  /*a340*/  IMAD.X R115, RZ, RZ, R5, P3 ;  /* 0x000000ffff737224 */ /* 0x000fe200018e0605 */
[----:B------:R-:W-:-:S02]  /*a350*/  IADD3 R32, P1, R4, 0x6060, RZ ;  /* 0x0000606004207810 */ /* 0x000fc40007f3e0ff */
[----:B------:R-:W-:Y:S02]  /*a360*/  SHF.R.U64 R175, R175, 0x3, RZ ;  /* 0x00000003afaf7819 */ /* 0x000fe400000012ff */
[----:B------:R-:W-:Y:S01]  /*a370*/  LOP3.LUT R4, R29, R4, RZ, 0x3c, !PT ;  /* 0x000000041d047212 */ /* 0x000fe200078e3cff */
[--C-:B------:R-:W-:Y:S01]  /*a380*/  IMAD.X R29, RZ, RZ, R5.reuse, P2 ;  /* 0x000000ffff1d7224 */ /* 0x100fe200010e0605 */
[----:B------:R-:W-:Y:S01]  /*a390*/  LOP3.LUT R40, R177, 0x380, RZ, 0xc0, !PT ;  /* 0x00000380b1287812 */ /* 0x000fe200078ec0ff */
[----:B------:R-:W-:Y:S01]  /*a3a0*/  IMAD.X R33, RZ, RZ, R5, P1 ;  /* 0x000000ffff217224 */ /* 0x000fe200008e0605 */
[----:B------:R-:W-:Y:S02]  /*a3b0*/  LOP3.LUT R44, R179, 0x380, RZ, 0xc0, !PT ;  /* 0x00000380b32c7812 */ /* 0x000fe400078ec0ff */
[----:B------:R-:W-:Y:S02]  /*a3c0*/  SHF.R.U64 R118, R118, 0x3, RZ ;  /* 0x0000000376767819 */ /* 0x000fe400000012ff */
[----:B------:R-:W-:-:S02]  /*a3d0*/  LOP3.LUT R48, R181, 0x380, RZ, 0xc0, !PT ;  /* 0x00000380b5307812 */ /* 0x000fc400078ec0ff */
[----:B------:R-:W-:Y:S02]  /*a3e0*/  LOP3.LUT R106, R175, R6, RZ, 0x3c, !PT ;  /* 0x00000006af6a7212 */ /* 0x000fe400078e3cff */
[-C--:B------:R-:W-:Y:S02]  /*a3f0*/  IADD3.X R123, RZ, R5.reuse, RZ, P5, !PT ;  /* 0x00000005ff7b7210 */ /* 0x080fe40002ffe4ff */
[----:B------:R-:W-:Y:S02]  /*a400*/  SHF.R.U64 R40, R40, 0x3, RZ ;  /* 0x0000000328287819 */ /* 0x000fe400000012ff */
[----:B------:R-:W-:Y:S02]  /*a410*/  SHF.R.U64 R44, R44, 0x3, RZ ;  /* 0x000000032c2c7819 */ /* 0x000fe400000012ff */
[----:B------:R-:W-:Y:S02]  /*a420*/  LOP3.LUT R52, R183, 0x380, RZ, 0xc0, !PT ;  /* 0x00000380b7347812 */ /* 0x000fe400078ec0ff */
[----:B------:R-:W-:-:S02]  /*a430*/  MOV R175, R4 ;  /* 0x0000000400af7202 */ /* 0x000fc40000000f00 */
[----:B------:R-:W-:Y:S02]  /*a440*/  LOP3.LUT R94, R205, 0x380, RZ, 0xc0, !PT ;  /* 0x00000380cd5e7812 */ /* 0x000fe400078ec0ff */
[----:B------:R-:W-:Y:S02]  /*a450*/  LOP3.LUT R118, R118, R7, RZ, 0x3c, !PT ;  /* 0x0000000776767212 */ /* 0x000fe400078e3cff */
[----:B------:R-:W-:Y:S02]  /*a460*/  F2FP.BF16.F32.PACK_AB R5, R27, R26 ;  /* 0x0000001a1b05723e */ /* 0x000fe400000010ff */
[----:B------:R-:W-:Y:S02]  /*a470*/  LOP3.LUT R98, R207, 0x380, RZ, 0xc0, !PT ;  /* 0x00000380cf627812 */ /* 0x000fe400078ec0ff */
[----:B------:R-:W-:Y:S02]  /*a480*/  F2FP.BF16.F32.PACK_AB R4, R169, R171 ;  /* 0x000000aba904723e */ /* 0x000fe400000010ff */
[----:B------:R-:W-:-:S02]  /*a490*/  LOP3.LUT R27, R0, 0x380, RZ, 0xc0, !PT ;  /* 0x00000380001b7812 */ /* 0x000fc400078ec0ff */
[----:B------:R-:W-:Y:S02]  /*a4a0*/  F2FP.BF16.F32.PACK_AB R6, R28, R170 ;  /* 0x000000aa1c06723e */ /* 0x000fe400000010ff */
[----:B------:R-:W-:Y:S02]  /*a4b0*/  F2FP.BF16.F32.PACK_AB R7, R31, R30 ;  /* 0x0000001e1f07723e */ /* 0x000fe400000010ff */
[----:B------:R-:W-:Y:S02]  /*a4c0*/  SHF.R.U64 R48, R48, 0x3, RZ ;  /* 0x0000000330307819 */ /* 0x000fe400000012ff */
[----:B------:R-:W-:Y:S01]  /*a4d0*/  LOP3.LUT R102, R209, 0x380, RZ, 0xc0, !PT ;  /* 0x00000380d1667812 */ /* 0x000fe200078ec0ff */
[----:B------:R0:W-:Y:S01]  /*a4e0*/  STSM.16.M88.4 [R175], R4 ;  /* 0x00000004af007844 */ /* 0x0001e20000000200 */
[----:B------:R-:W-:Y:S02]  /*a4f0*/  LOP3.LUT R40, R40, R177, RZ, 0x3c, !PT ;  /* 0x000000b128287212 */ /* 0x000fe400078e3cff */
[----:B------:R-:W-:-:S02]  /*a500*/  LOP3.LUT R44, R44, R179, RZ, 0x3c, !PT ;  /* 0x000000b32c2c7212 */ /* 0x000fc400078e3cff */
[----:B------:R-:W-:Y:S02]  /*a510*/  SHF.R.U64 R52, R52, 0x3, RZ ;  /* 0x0000000334347819 */ /* 0x000fe400000012ff */
[----:B------:R-:W-:Y:S02]  /*a520*/  SHF.R.U64 R94, R94, 0x3, RZ ;  /* 0x000000035e5e7819 */ /* 0x000fe400000012ff */
[----:B------:R-:W-:Y:S02]  /*a530*/  LOP3.LUT R177, R110, 0x380, RZ, 0xc0, !PT ;  /* 0x000003806eb17812 */ /* 0x000fe400078ec0ff */
[----:B------:R-:W-:Y:S02]  /*a540*/  LOP3.LUT R179, R114, 0x380, RZ, 0xc0, !PT ;  /* 0x0000038072b37812 */ /* 0x000fe400078ec0ff */
        /* <DEDUP_REMOVED lines=13> */
[----:B------:R-:W-:Y:S02]  /*a620*/  SHF.R.U64 R179, R179, 0x3, RZ ;  /* 0x00000003b3b37819 */ /* 0x000fe400000012ff */
[----:B------:R-:W-:-:S02]  /*a630*/  LOP3.LUT R169, R174, 0x380, RZ, 0xc0, !PT ;  /* 0x00000380aea97812 */ /* 0x000fc400078ec0ff */
[----:B------:R-:W-:Y:S02]  /*a640*/  MOV R40, R40 ;  /* 0x0000002800287202 */ /* 0x000fe40000000f00 */
[----:B------:R-:W-:Y:S02]  /*a650*/  LOP3.LUT R98, R98, R207, RZ, 0x3c, !PT ;  /* 0x000000cf62627212 */ /* 0x000fe400078e3cff */
[----:B------:R-:W-:Y:S01]  /*a660*/  LOP3.LUT R171, R32, 0x380, RZ, 0xc0, !PT ;  /* 0x0000038020ab7812 */ /* 0x000fe200078ec0ff */
[----:B------:R-:W-:Y:S01]  /*a670*/  STSM.16.M88.4 [R40], R8 ;  /* 0x0000000828007844 */ /* 0x000fe20000000200 */
[----:B------:R-:W-:Y:S02]  /*a680*/  LOP3.LUT R122, R27, R0, RZ, 0x3c, !PT ;  /* 0x000000001b7a7212 */ /* 0x000fe400078e3cff */
[----:B------:R-:W-:Y:S02]  /*a690*/  MOV R44, R44 ;  /* 0x0000002c002c7202 */ /* 0x000fe40000000f00 */
[----:B------:R-:W-:Y:S01]  /*a6a0*/  LOP3.LUT R102, R102, R209, RZ, 0x3c, !PT ;  /* 0x000000d166667212 */ /* 0x000fe200078e3cff */
[----:B0-----:R-:W-:Y:S01]  /*a6b0*/  IMAD.U32 R4, RZ, RZ, UR8 ;  /* 0x00000008ff047e24 */ /* 0x001fe2000f8e00ff */
[----:B------:R-:W-:Y:S01]  /*a6c0*/  MOV R48, R48 ;  /* 0x0000003000307202 */ /* 0x000fe20000000f00 */
[----:B------:R0:W-:Y:S01]  /*a6d0*/  STSM.16.M88.4 [R44], R12 ;  /* 0x0000000c2c007844 */ /* 0x0001e20000000200 */
[----:B------:R-:W-:Y:S01]  /*a6e0*/  F2FP.BF16.F32.PACK_AB R26, R61, R60 ;  /* 0x0000003c3d1a723e */ /* 0x000fe200000010ff */
[----:B------:R-:W-:Y:S01]  /*a6f0*/  IMAD.U32 R5, RZ, RZ, UR9 ;  /* 0x00000009ff057e24 */ /* 0x000fe2000f8e00ff */
[----:B------:R-:W-:Y:S01]  /*a700*/  F2FP.BF16.F32.PACK_AB R27, R63, R62 ;  /* 0x0000003e3f1b723e */ /* 0x000fe200000010ff */
[----:B------:R-:W-:Y:S01]  /*a710*/  ULDC.64 UR8, c[0x0][0xc08] ;  /* 0x0003020000087ab9 */ /* 0x000fe20000000a00 */
[----:B------:R-:W-:-:S02]  /*a720*/  MOV R52, R52 ;  /* 0x0000003400347202 */ /* 0x000fc40000000f00 */
[----:B------:R-:W-:Y:S01]  /*a730*/  F2FP.BF16.F32.PACK_AB R80, R81, R80 ;  /* 0x000000505150723e */ /* 0x000fe200000010ff */
[----:B------:R-:W-:Y:S01]  /*a740*/  STSM.16.M88.4 [R48], R24 ;  /* 0x0000001830007844 */ /* 0x000fe20000000200 */
[----:B------:R-:W-:Y:S02]  /*a750*/  LOP3.LUT R110, R177, R110, RZ, 0x3c, !PT ;  /* 0x0000006eb16e7212 */ /* 0x000fe400078e3cff */
[----:B------:R-:W-:Y:S01]  /*a760*/  LOP3.LUT R114, R179, R114, RZ, 0x3c, !PT ;  /* 0x00000072b3727212 */ /* 0x000fe200078e3cff */
[----:B------:R-:W-:Y:S01]  /*a770*/  STSM.16.M88.4 [R52], R64 ;  /* 0x0000004034007844 */ /* 0x000fe20000000200 */
[----:B------:R-:W-:Y:S02]  /*a780*/  SHF.R.U64 R169, R169, 0x3, RZ ;  /* 0x00000003a9a97819 */ /* 0x000fe400000012ff */
[----:B------:R-:W-:Y:S02]  /*a790*/  MOV R94, R94 ;  /* 0x0000005e005e7202 */ /* 0x000fe40000000f00 */
[----:B------:R-:W-:-:S02]  /*a7a0*/  F2FP.BF16.F32.PACK_AB R74, R77, R76 ;  /* 0x0000004c4d4a723e */ /* 0x000fc400000010ff */
[----:B------:R-:W-:Y:S02]  /*a7b0*/  F2FP.BF16.F32.PACK_AB R75, R79, R78 ;  /* 0x0000004e4f4b723e */ /* 0x000fe400000010ff */
[----:B------:R-:W-:Y:S02]  /*a7c0*/  F2FP.BF16.F32.PACK_AB R81, R83, R82 ;  /* 0x000000525351723e */ /* 0x000fe400000010ff */
[----:B------:R-:W-:Y:S01]  /*a7d0*/  F2FP.BF16.F32.PACK_AB R88, R89, R88 ;  /* 0x000000585958723e */ /* 0x000fe200000010ff */
[----:B------:R-:W-:Y:S01]  /*a7e0*/  STSM.16.M88.4 [R94], R72 ;  /* 0x000000485e007844 */ /* 0x000fe20000000200 */
[----:B------:R-:W-:Y:S02]  /*a7f0*/  SHF.R.U64 R171, R171, 0x3, RZ ;  /* 0x00000003abab7819 */ /* 0x000fe400000012ff */
[----:B------:R-:W-:Y:S02]  /*a800*/  MOV R36, R98 ;  /* 0x0000006200247202 */ /* 0x000fe40000000f00 */
        /* <DEDUP_REMOVED lines=8> */
[----:B------:R-:W-:Y:S01]  /*a890*/  MOV R31, R106 ;  /* 0x0000006a001f7202 */ /* 0x000fe20000000f00 */
[----:B------:R-:W-:Y:S01]  /*a8a0*/  STSM.16.M88.4 [R102], R88 ;  /* 0x0000005866007844 */ /* 0x000fe20000000200 */
[----:B------:R-:W-:Y:S02]  /*a8b0*/  F2FP.BF16.F32.PACK_AB R97, R50, R46 ;  /* 0x0000002e3261723e */ /* 0x000fe400000010ff */
[----:B------:R-:W-:Y:S02]  /*a8c0*/  F2FP.BF16.F32.PACK_AB R98, R101, R100 ;  /* 0x000000646562723e */ /* 0x000fe400000010ff */
[----:B------:R-:W-:Y:S02]  /*a8d0*/  F2FP.BF16.F32.PACK_AB R99, R56, R54 ;  /* 0x000000363863723e */ /* 0x000fe400000010ff */
[----:B------:R-:W-:Y:S02]  /*a8e0*/  F2FP.BF16.F32.PACK_AB R104, R105, R104 ;  /* 0x000000686968723e */ /* 0x000fe400000010ff */
[----:B------:R-:W-:Y:S01]  /*a8f0*/  LOP3.LUT R28, R169, R174, RZ, 0x3c, !PT ;  /* 0x000000aea91c7212 */ /* 0x000fe200078e3cff */
[----:B------:R-:W-:Y:S01]  /*a900*/  STSM.16.M88.4 [R31], R96 ;  /* 0x000000601f007844 */ /* 0x000fe20000000200 */
[----:B------:R-:W-:-:S02]  /*a910*/  MOV R110, R110 ;  /* 0x0000006e006e7202 */ /* 0x000fc40000000f00 */
[----:B------:R-:W-:Y:S02]  /*a920*/  MOV R30, R114 ;  /* 0x00000072001e7202 */ /* 0x000fe40000000f00 */
[----:B------:R-:W-:Y:S02]  /*a930*/  F2FP.BF16.F32.PACK_AB R105, R152, R58 ;  /* 0x0000003a9869723e */ /* 0x000fe400000010ff */
[----:B------:R-:W-:Y:S02]  /*a940*/  F2FP.BF16.F32.PACK_AB R106, R109, R108 ;  /* 0x0000006c6d6a723e */ /* 0x000fe400000010ff */
[----:B------:R-:W-:Y:S02]  /*a950*/  F2FP.BF16.F32.PACK_AB R107, R154, R153 ;  /* 0x000000999a6b723e */ /* 0x000fe400000010ff */
[----:B------:R-:W-:Y:S02]  /*a960*/  F2FP.BF16.F32.PACK_AB R112, R113, R112 ;  /* 0x000000707170723e */ /* 0x000fe400000010ff */
[----:B------:R-:W-:Y:S01]  /*a970*/  LOP3.LUT R32, R171, R32, RZ, 0x3c, !PT ;  /* 0x00000020ab207212 */ /* 0x000fe200078e3cff */
[----:B------:R-:W-:Y:S01]  /*a980*/  STSM.16.M88.4 [R110], R104 ;  /* 0x000000686e007844 */ /* 0x000fe20000000200 */
[----:B------:R-:W-:-:S02]  /*a990*/  MOV R0, R122 ;  /* 0x0000007a00007202 */ /* 0x000fc40000000f00 */
[----:B------:R-:W-:Y:S02]  /*a9a0*/  F2FP.BF16.F32.PACK_AB R113, R157, R156 ;  /* 0x0000009c9d71723e */ /* 0x000fe400000010ff */
        /* <DEDUP_REMOVED lines=16> */
[----:B------:R1:W-:Y:S01]  /*aab0*/  STSM.16.M88.4 [R0], R128 ;  /* 0x0000008000007844 */ /* 0x0003e20000000200 */
[----:B------:R-:W-:Y:S02]  /*aac0*/  MOV R28, R28 ;  /* 0x0000001c001c7202 */ /* 0x000fe40000000f00 */
[----:B------:R-:W-:Y:S02]  /*aad0*/  F2FP.BF16.F32.PACK_AB R138, R141, R140 ;  /* 0x0000008c8d8a723e */ /* 0x000fe400000010ff */
[----:B------:R-:W-:-:S02]  /*aae0*/  F2FP.BF16.F32.PACK_AB R139, R143, R142 ;  /* 0x0000008e8f8b723e */ /* 0x000fc400000010ff */
        /* <DEDUP_REMOVED lines=14> */
[----:B0-----:R-:W-:Y:S01]  /*abd0*/  IMAD.U32 R14, RZ, RZ, UR8 ;  /* 0x00000008ff0e7e24 */ /* 0x001fe2000f8e00ff */
[----:B-1----:R-:W-:-:S03]  /*abe0*/  MOV R0, UR4 ;  /* 0x0000000400007c02 */ /* 0x002fc60008000f00 */
[----:B------:R-:W-:Y:S01]  /*abf0*/  IMAD.U32 R15, RZ, RZ, UR9 ;  /* 0x00000009ff0f7e24 */ /* 0x000fe2000f8e00ff */
[----:B------:R-:W4:Y:S01]  /*ac00*/  @P0 LDG.E R6, desc[UR50][R4.64] ;  /* 0x0000003204060981 */ /* 0x000f22000c1e1900 */
        /* <DEDUP_REMOVED lines=13> */
[----:B--2---:R-:W-:Y:S02]  /*ace0*/  LOP3.LUT R28, R29, 0x380, RZ, 0xc0, !PT ;  /* 0x000003801d1c7812 */ /* 0x004fe400078ec0ff */
[----:B---3--:R-:W-:-:S02]  /*acf0*/  LOP3.LUT R32, R33, 0x380, RZ, 0xc0, !PT ;  /* 0x0000038021207812 */ /* 0x008fc400078ec0ff */
        /* <DEDUP_REMOVED lines=14> */
[----:B----4-:R-:W-:Y:S01]  /*ade0*/  @P0 R2UR UR4, R6 ;  /* 0x00000000060402ca */ /* 0x010fe200000e0000 */
[----:B0-----:R-:W-:-:S14]  /*adf0*/  @P6 BRA `(.L_x_7714) ;  /* 0x0000000000106947 */ /* 0x001fdc0003800000 */
[----:B------:R-:W-:Y:S05]  /*ae00*/  @!P0 BRA `(.L_x_7714) ;  /* 0x00000000000c8947 */ /* 0x000fea0003800000 */
[----:B------:R-:W2:Y:S04]  /*ae10*/  LDG.E R7, desc[UR50][R4.64] ;  /* 0x0000003204077981 */ /* 0x000ea8000c1e1900 */
[----:B-----5:R-:W2:Y:S02]  /*ae20*/  LDG.E R0, desc[UR50][R4.64+0x4] ;  /* 0x0000043204007981 */ /* 0x020ea4000c1e1900 */
[----:B--2---:R-:W-:-:S07]  /*ae30*/  IMAD.IADD R0, R0, 0x1, -R7 ;  /* 0x0000000100007824 */ /* 0x004fce00078e0a07 */
.L_x_7714:
        /* <DEDUP_REMOVED lines=23> */
[----:B------:R-:W-:Y:S01]  /*afb0*/  IMAD.X R41, RZ, RZ, R173, P0 ;  /* 0x000000ffff297224 */ /* 0x000fe200000e06ad */
[----:B0-----:R-:W-:Y:S02]  /*afc0*/  ISETP.NE.AND P6, PT, R4, RZ, PT ;  /* 0x000000ff0400720c */ /* 0x001fe40003fc5270 */
[----:B------:R-:W-:Y:S02]  /*afd0*/  IADD3.X R25, RZ, R173, RZ, P2, !PT ;  /* 0x000000adff197210 */ /* 0x000fe400017fe4ff */
[----:B------:R-:W-:Y:S02]  /*afe0*/  LOP3.LUT R48, R48, R49, RZ, 0x3c, !PT ;  /* 0x0000003130307212 */ /* 0x000fe400078e3cff */
[----:B------:R-:W-:-:S02]  /*aff0*/  IADD3 R57, P2, R172, 0xa000, RZ ;  /* 0x0000a000ac397810 */ /* 0x000fc40007f5e0ff */
[C---:B------:R-:W-:Y:S02]  /*b000*/  IADD3 R53, P3, R172.reuse, 0xb000, RZ ;  /* 0x0000b000ac357810 */ /* 0x040fe40007f7e0ff */
[C---:B------:R-:W-:Y:S02]  /*b010*/  IADD3 R65, P4, R172.reuse, 0xc000, RZ ;  /* 0x0000c000ac417810 */ /* 0x040fe40007f9e0ff */
[C---:B------:R-:W-:Y:S02]  /*b020*/  IADD3 R61, P5, R172.reuse, 0xd000, RZ ;  /* 0x0000d000ac3d7810 */ /* 0x040fe40007fbe0ff */
[C---:B------:R-:W-:Y:S02]  /*b030*/  IADD3 R73, P0, R172.reuse, 0xe000, RZ ;  /* 0x0000e000ac497810 */ /* 0x040fe40007f1e0ff */
[----:B------:R-:W-:Y:S02]  /*b040*/  IADD3.X R49, RZ, R173, RZ, P1, !PT ;  /* 0x000000adff317210 */ /* 0x000fe40000ffe4ff */
        /* <DEDUP_REMOVED lines=26> */
[----:B------:R-:W-:Y:S02]  /*b1f0*/  IADD3.X R69, RZ, R173, RZ, P1, !PT ;  /* 0x000000adff457210 */ /* 0x000fe40000ffe4ff */
[----:B------:R-:W-:Y:S01]  /*b200*/  LOP3.LUT R68, R4, R5, RZ, 0x3c, !PT ;  /* 0x0000000504447212 */ /* 0x000fe200078e3cff */
[----:B------:R-:W-:Y:S06]  /*b210*/  @P6 BRA `(.L_x_7715) ;  /* 0x0000000000bc6947 */ /* 0x000fec0003800000 */
[----:B------:R-:W0:Y:S01]  /*b220*/  LDC R11, c[0x0][0xbe8] ;  /* 0x0002fa00ff0b7b82 */ /* 0x000e220000000800 */
[----:B------:R-:W-:Y:S01]  /*b230*/  VIADD R10, R185, UR45 ;  /* 0x0000002db90a7c36 */ /* 0x000fe20008000000 */
[----:B------:R-:W-:Y:S01]  /*b240*/  ULDC.64 UR12, c[0x0][0xb90] ;  /* 0x0002e400000c7ab9 */ /* 0x000fe20000000a00 */
[----:B------:R-:W-:Y:S01]  /*b250*/  UMOV UR8, UR4 ;  /* 0x0000000400087c82 */ /* 0x000fe20008000000 */
[----:B------:R-:W-:Y:S01]  /*b260*/  UIMAD UR10, UR15, UR12, URZ ;  /* 0x0000000c0f0a72a4 */ /* 0x000fe2000f8e023f */
[----:B------:R-:W-:Y:S01]  /*b270*/  IMAD.MOV.U32 R4, RZ, RZ, R10 ;  /* 0x000000ffff047224 */ /* 0x000fe200078e000a */
[----:B------:R-:W-:Y:S01]  /*b280*/  UMOV UR9, UR14 ;  /* 0x0000000e00097c82 */ /* 0x000fe20008000000 */
[----:B------:R-:W-:Y:S01]  /*b290*/  IADD3 R21, -R18, RZ, RZ ;  /* 0x000000ff12157210 */ /* 0x000fe20007ffe1ff */
        /* <DEDUP_REMOVED lines=39> */
.L_x_7715:
        /* <DEDUP_REMOVED lines=9> */
[----:B------:R-:W-:Y:S01]  /*b5a0*/  IMAD.SHL.U32 R20, R20, 0x2, RZ ;  /* 0x0000000214147824 */ /* 0x000fe200078e00ff */
[----:B------:R-:W5:Y:S04]  /*b5b0*/  LD.E.128 R12, desc[UR50][R12.64] ;  /* 0x000000320c0c7980 */ /* 0x000f68000c101d00 */
[----:B------:R-:W5:Y:S04]  /*b5c0*/  LD.E.128 R24, desc[UR50][R24.64] ;  /* 0x0000003218187980 */ /* 0x000f68000c101d00 */
[----:B------:R-:W5:Y:S01]  /*b5d0*/  LD.E.128 R28, desc[UR50][R28.64] ;  /* 0x000000321c1c7980 */ /* 0x000f62000c101d00 */
[----:B-1----:R-:W-:-:S03]  /*b5e0*/  ISETP.NE.AND P2, PT, R81, 0x1, PT ;  /* 0x000000015100780c */ /* 0x002fc60003f45270 */
[----:B------:R-:W5:Y:S01]  /*b5f0*/  LD.E.128 R32, desc[UR50][R32.64] ;  /* 0x0000003220207980 */ /* 0x000f62000c101d00 */
[----:B------:R-:W-:Y:S02]  /*b600*/  ISETP.GE.AND P0, PT, R189, UR16, PT ;  /* 0x00000010bd007c0c */ /* 0x000fe4000bf06270 */
[----:B------:R-:W-:Y:S01]  /*b610*/  LOP3.LUT R3, R20, 0x2, R3, 0xe2, !PT ;  /* 0x0000000214037812 */ /* 0x000fe200078ee203 */
[----:B------:R-:W5:Y:S01]  /*b620*/  LD.E.128 R36, desc[UR50][R36.64] ;  /* 0x0000003224247980 */ /* 0x000f62000c101d00 */
[----:B------:R-:W-:-:S03]  /*b630*/  SEL R20, RZ, 0xffffffff, P0 ;  /* 0xffffffffff147807 */ /* 0x000fc60000000000 */
[----:B------:R-:W5:Y:S02]  /*b640*/  LD.E.128 R40, desc[UR50][R40.64] ;  /* 0x0000003228287980 */ /* 0x000f64000c101d00 */
[----:B------:R-:W1:Y:S01]  /*b650*/  @P2 LDC R77, c[0x0][0xbec] ;  /* 0x0002fb00ff4d2b82 */ /* 0x000e620000000800 */
[----:B------:R-:W-:Y:S01]  /*b660*/  UIMAD UR10, UR14, UR12, URZ ;  /* 0x0000000c0e0a72a4 */ /* 0x000fe2000f8e023f */
[----:B------:R-:W-:Y:S01]  /*b670*/  IMAD.SHL.U32 R20, R20, 0x4, RZ ;  /* 0x0000000414147824 */ /* 0x000fe200078e00ff */
[----:B------:R-:W5:Y:S04]  /*b680*/  LD.E.128 R44, desc[UR50][R44.64] ;  /* 0x000000322c2c7980 */ /* 0x000f68000c101d00 */
[----:B------:R-:W5:Y:S01]  /*b690*/  LD.E.128 R48, desc[UR50][R48.64] ;  /* 0x0000003230307980 */ /* 0x000f62000c101d00 */
[----:B------:R-:W2:Y:S01]  /*b6a0*/  @P2 LDC R79, c[0x0][0xbf0] ;  /* 0x0002fc00ff4f2b82 */ /* 0x000ea20000000800 */
[----:B------:R-:W-:Y:S01]  /*b6b0*/  ISETP.GE.AND P0, PT, R188, UR16, PT ;  /* 0x00000010bc007c0c */ /* 0x000fe2000bf06270 */
[----:B------:R-:W-:Y:S01]  /*b6c0*/  UIMAD.WIDE.U32 UR8, UR4, UR12, URZ ;  /* 0x0000000c040872a5 */ /* 0x000fe2000f8e003f */
[----:B------:R-:W-:Y:S01]  /*b6d0*/  LOP3.LUT R20, R20, 0x4, R3, 0xe2, !PT ;  /* 0x0000000414147812 */ /* 0x000fe200078ee203 */
[----:B------:R-:W-:Y:S01]  /*b6e0*/  UIMAD UR10, UR4, UR13, UR10 ;  /* 0x0000000d040a72a4 */ /* 0x000fe2000f8e020a */
[----:B------:R-:W-:Y:S01]  /*b6f0*/  SEL R21, RZ, 0xffffffff, P0 ;  /* 0xffffffffff157807 */ /* 0x000fe20000000000 */
[----:B------:R-:W-:Y:S01]  /*b700*/  IMAD R3, R191, 0x20, R192 ;  /* 0x00000020bf037824 */ /* 0x000fe200078e02c0 */
[----:B------:R-:W-:Y:S01]  /*b710*/  ULDC.64 UR12, c[0x0][0xae8] ;  /* 0x0002ba00000c7ab9 */ /* 0x000fe20000000a00 */
[----:B------:R-:W-:Y:S01]  /*b720*/  UIADD3 UR9, UR9, UR10, URZ ;  /* 0x0000000a09097290 */ /* 0x000fe2000fffe03f */
[----:B------:R-:W-:Y:S01]  /*b730*/  ISETP.GE.AND P0, PT, R187, UR16, PT ;  /* 0x00000010bb007c0c */ /* 0x000fe2000bf06270 */
[----:B------:R-:W-:Y:S01]  /*b740*/  UIMAD UR4, UR15, UR12, URZ ;  /* 0x0000000c0f0472a4 */ /* 0x000fe2000f8e023f */
[----:B------:R-:W-:Y:S01]  /*b750*/  SHF.L.U32 R21, R21, 0x3, RZ ;  /* 0x0000000315157819 */ /* 0x000fe200000006ff */
[----:B------:R-:W-:Y:S01]  /*b760*/  VIADD R82, R3, UR45 ;  /* 0x0000002d03527c36 */ /* 0x000fe20008000000 */
[----:B------:R-:W-:Y:S01]  /*b770*/  UIMAD.WIDE.U32 UR8, UR44, UR12, UR8 ;  /* 0x0000000c2c0872a5 */ /* 0x000fe2000f8e0008 */
[----:B------:R-:W-:Y:S01]  /*b780*/  SEL R3, RZ, 0xffffffff, P0 ;  /* 0xffffffffff037807 */ /* 0x000fe20000000000 */
[----:B------:R-:W-:Y:S01]  /*b790*/  UIMAD UR4, UR44, UR13, UR4 ;  /* 0x0000000d2c0472a4 */ /* 0x000fe2000f8e0204 */
[----:B------:R-:W-:Y:S01]  /*b7a0*/  LOP3.LUT R21, R21, 0x8, R20, 0xe2, !PT ;  /* 0x0000000815157812 */ /* 0x000fe200078ee214 */
[----:B------:R-:W-:Y:S01]  /*b7b0*/  ULDC.64 UR10, c[0x0][0xaf0] ;  /* 0x0002bc00000a7ab9 */ /* 0x000fe20000000a00 */
[----:B-1----:R-:W-:Y:S01]  /*b7c0*/  @P2 IMAD.HI.U32 R20, R82, R77, RZ ;  /* 0x0000004d52142227 */ /* 0x002fe200078e00ff */
[----:B------:R-:W-:Y:S01]  /*b7d0*/  UIMAD UR43, UR43, UR10, URZ ;  /* 0x0000000a2b2b72a4 */ /* 0x000fe2000f8e023f */
[----:B------:R-:W5:Y:S01]  /*b7e0*/  LD.E.128 R56, desc[UR50][R56.64] ;  /* 0x0000003238387980 */ /* 0x000f62000c101d00 */
[----:B------:R-:W-:Y:S01]  /*b7f0*/  UIADD3 UR9, UR9, UR4, URZ ;  /* 0x0000000409097290 */ /* 0x000fe2000fffe03f */
[----:B------:R-:W-:Y:S01]  /*b800*/  IMAD.SHL.U32 R76, R3, 0x10, RZ ;  /* 0x00000010034c7824 */ /* 0x000fe200078e00ff */
[----:B------:R-:W-:Y:S01]  /*b810*/  UIMAD UR4, UR42, UR11, UR43 ;  /* 0x0000000b2a0472a4 */ /* 0x000fe2000f8e022b */
[----:B------:R-:W-:Y:S01]  /*b820*/  IMAD.MOV.U32 R3, RZ, RZ, R82 ;  /* 0x000000ffff037224 */ /* 0x000fe200078e0052 */
[----:B--2---:R-:W-:Y:S01]  /*b830*/  @P2 SHF.R.U32.HI R3, RZ, R79, R20 ;  /* 0x0000004fff032219 */ /* 0x004fe20000011614 */
[----:B------:R-:W-:Y:S01]  /*b840*/  UIMAD.WIDE.U32 UR42, UR42, UR10, UR8 ;  /* 0x0000000a2a2a72a5 */ /* 0x000fe2000f8e0008 */
[----:B------:R-:W-:Y:S01]  /*b850*/  ISETP.GE.AND P0, PT, R186, UR16, PT ;  /* 0x00000010ba007c0c */ /* 0x000fe2000bf06270 */
[----:B------:R-:W5:Y:S01]  /*b860*/  LD.E.128 R52, desc[UR50][R52.64] ;  /* 0x0000003234347980 */ /* 0x000f62000c101d00 */
[--C-:B------:R-:W-:Y:S01]  /*b870*/  SHF.R.S32.HI R77, RZ, 0x1f, R3.reuse ;  /* 0x0000001fff4d7819 */ /* 0x100fe20000011403 */
[----:B------:R-:W-:Y:S01]  /*b880*/  UIADD3 UR4, UR43, UR4, URZ ;  /* 0x000000042b047290 */ /* 0x000fe2000fffe03f */
[----:B------:R-:W-:Y:S01]  /*b890*/  IMAD.MOV R79, RZ, RZ, -R3 ;  /* 0x000000ffff4f7224 */ /* 0x000fe200078e0a03 */
[----:B------:R-:W-:Y:S01]  /*b8a0*/  ULDC.64 UR8, c[0x0][0xae0] ;  /* 0x0002b80000087ab9 */ /* 0x000fe20000000a00 */
[----:B------:R-:W-:Y:S01]  /*b8b0*/  LOP3.LUT R76, R76, 0x10, R21, 0xe2, !PT ;  /* 0x000000104c4c7812 */ /* 0x000fe200078ee215 */
[----:B------:R-:W-:Y:S01]  /*b8c0*/  IMAD R80, R77, UR8, RZ ;  /* 0x000000084d507c24 */ /* 0x000fe2000f8e02ff */
[----:B------:R-:W-:Y:S01]  /*b8d0*/  SEL R78, RZ, 0xffffffff, P0 ;  /* 0xffffffffff4e7807 */ /* 0x000fe20000000000 */
[----:B------:R-:W-:Y:S01]  /*b8e0*/  IMAD.U32 R21, RZ, RZ, UR43 ;  /* 0x0000002bff157e24 */ /* 0x000fe2000f8e00ff */
[----:B------:R-:W-:Y:S01]  /*b8f0*/  MOV R21, UR4 ;  /* 0x0000000400157c02 */ /* 0x000fe20008000f00 */
[----:B------:R-:W-:Y:S01]  /*b900*/  IMAD R77, R81, R79, R82 ;  /* 0x0000004f514d7224 */ /* 0x000fe200078e0252 */
[----:B------:R-:W5:Y:S01]  /*b910*/  LD.E.128 R64, desc[UR50][R64.64] ;  /* 0x0000003240407980 */ /* 0x000f62000c101d00 */
[----:B------:R-:W-:-:S02]  /*b920*/  IMAD.U32 R20, RZ, RZ, UR42 ;  /* 0x0000002aff147e24 */ /* 0x000fc4000f8e00ff */
[----:B------:R-:W-:Y:S01]  /*b930*/  IMAD.SHL.U32 R83, R78, 0x20, RZ ;  /* 0x000000204e537824 */ /* 0x000fe200078e00ff */
[----:B------:R-:W5:Y:S01]  /*b940*/  LD.E.128 R60, desc[UR50][R60.64] ;  /* 0x000000323c3c7980 */ /* 0x000f62000c101d00 */
[----:B------:R-:W-:-:S03]  /*b950*/  SHF.R.S32.HI R78, RZ, 0x1f, R77 ;  /* 0x0000001fff4e7819 */ /* 0x000fc6000001144d */
        /* <DEDUP_REMOVED lines=67> */
.L_x_7717:
[----:B------:R-:W-:Y:S05]  /*bd90*/  BSYNC B1 ;  /* 0x0000000000017941 */ /* 0x000fea0003800000 */
.L_x_7716:
[----:B---3--:R-:W-:Y:S01]  /*bda0*/  IADD3 R4, R86, 0x20, RZ ;  /* 0x0000002056047810 */ /* 0x008fe20007ffe0ff */
[----:B------:R4:W3:Y:S03]  /*bdb0*/  SHFL.IDX PT, R7, R85, 0x1, 0x181f ;  /* 0x00381f0055077f89 */ /* 0x0008e600000e0000 */
        /* <DEDUP_REMOVED lines=36> */
.L_x_7713:
        /* <DEDUP_REMOVED lines=21> */
[----:B------:R-:W-:-:S05]  /*c150*/  IMAD.U32 R7, RZ, RZ, UR9 ;  /* 0x00000009ff077e24 */ /* 0x000fca000f8e00ff */
        /* <DEDUP_REMOVED lines=10> */
[----:B--2---:R-:W-:-:S07]  /*c200*/  IADD3 R0, -R3, R0, RZ ;  /* 0x0000000003007210 */ /* 0x004fce0007ffe1ff */
.L_x_7719:
[----:B------:R-:W-:Y:S01]  /*c210*/  USEL UR42, UR42, URZ, !UP0 ;  /* 0x0000003f2a2a7287 */ /* 0x000fe2000c000000 */
[----:B------:R-:W-:Y:S01]  /*c220*/  BSSY B1, `(.L_x_7720) ;  /* 0x000002c000017945 */ /* 0x000fe20003800000 */
[----:B------:R-:W-:-:S03]  /*c230*/  USEL UR43, UR43, URZ, !UP0 ;  /* 0x0000003f2b2b7287 */ /* 0x000fc6000c000000 */
[----:B------:R-:W-:Y:S09]  /*c240*/  @P0 BRA `(.L_x_7721) ;  /* 0x0000000000a40947 */ /* 0x000ff20003800000 */
        /* <DEDUP_REMOVED lines=38> */
[----:B------:R-:W-:Y:S02]  /*c4b0*/  LEA.HI.X R7, R4, UR9, R3, 0x2, P0 ;  /* 0x0000000904077c11 */ /* 0x000fe400080f1403 */
[----:B------:R-:W-:-:S05]  /*c4c0*/  MOV R3, 0xff800000 ;  /* 0xff80000000037802 */ /* 0x000fca0000000f00 */
[----:B------:R0:W-:Y:S02]  /*c4d0*/  STG.E desc[UR50][R6.64], R3 ;  /* 0x0000000306007986 */ /* 0x0001e4000c101932 */
.L_x_7721:
[----:B------:R-:W-:Y:S05]  /*c4e0*/  BSYNC B1 ;  /* 0x0000000000017941 */ /* 0x000fea0003800000 */
.L_x_7720:
        /* <DEDUP_REMOVED lines=23> */
[----:B------:R-:W-:Y:S01]  /*c660*/  VIADD R8, R3, UR45 ;  /* 0x0000002d03087c36 */ /* 0x000fe20008000000 */
[----:B------:R-:W-:Y:S01]  /*c670*/  UIMAD.WIDE.U32 UR8, UR44, UR14, UR8 ;  /* 0x0000000e2c0872a5 */ /* 0x000fe2000f8e0008 */
[----:B------:R-:W-:Y:S01]  /*c680*/  IMAD.SHL.U32 R9, R6, 0x4, RZ ;  /* 0x0000000406097824 */ /* 0x000fe200078e00ff */
[----:B------:R-:W-:Y:S01]  /*c690*/  ULDC.64 UR10, c[0x0][0xaf0] ;  /* 0x0002bc00000a7ab9 */ /* 0x000fe20000000a00 */
[----:B------:R-:W-:Y:S01]  /*c6a0*/  SEL R10, RZ, 0xffffffff, P1 ;  /* 0xffffffffff0a7807 */ /* 0x000fe20000800000 */
[----:B------:R-:W-:Y:S01]  /*c6b0*/  UIMAD UR43, UR43, UR10, URZ ;  /* 0x0000000a2b2b72a4 */ /* 0x000fe2000f8e023f */
[----:B------:R-:W-:Y:S01]  /*c6c0*/  IMAD.MOV.U32 R3, RZ, RZ, R8 ;  /* 0x000000ffff037224 */ /* 0x000fe200078e0008 */
[----:B------:R-:W-:Y:S01]  /*c6d0*/  UIADD3 UR9, UR9, UR4, URZ ;  /* 0x0000000409097290 */ /* 0x000fe2000fffe03f */
[----:B------:R-:W-:Y:S01]  /*c6e0*/  LOP3.LUT R9, R9, 0x4, R4, 0xe2, !PT ;  /* 0x0000000409097812 */ /* 0x000fe200078ee204 */
[----:B------:R-:W-:Y:S01]  /*c6f0*/  UIMAD UR4, UR42, UR11, UR43 ;  /* 0x0000000b2a0472a4 */ /* 0x000fe2000f8e022b */
[----:B------:R-:W-:Y:S01]  /*c700*/  SHF.L.U32 R10, R10, 0x3, RZ ;  /* 0x000000030a0a7819 */ /* 0x000fe200000006ff */
[----:B------:R-:W-:Y:S01]  /*c710*/  UIMAD.WIDE.U32 UR42, UR42, UR10, UR8 ;  /* 0x0000000a2a2a72a5 */ /* 0x000fe2000f8e0008 */
[----:B------:R-:W-:Y:S01]  /*c720*/  VIADD R26, R192, UR45 ;  /* 0x0000002dc01a7c36 */ /* 0x000fe20008000000 */
[----:B------:R-:W-:Y:S01]  /*c730*/  ISETP.GE.AND P2, PT, R194, UR13, PT ;  /* 0x0000000dc2007c0c */ /* 0x000fe2000bf46270 */
[----:B0-----:R-:W-:Y:S01]  /*c740*/  @P0 IMAD.HI.U32 R6, R8, R5, RZ ;  /* 0x0000000508060227 */ /* 0x001fe200078e00ff */
[----:B------:R-:W-:Y:S01]  /*c750*/  UIADD3 UR4, UR43, UR4, URZ ;  /* 0x000000042b047290 */ /* 0x000fe2000fffe03f */
[----:B------:R-:W-:Y:S01]  /*c760*/  LOP3.LUT R10, R10, 0x8, R9, 0xe2, !PT ;  /* 0x000000080a0a7812 */ /* 0x000fe200078ee209 */
[----:B------:R-:W-:Y:S01]  /*c770*/  ULDC.64 UR8, c[0x0][0xae0] ;  /* 0x0002b80000087ab9 */ /* 0x000fe20000000a00 */
[----:B------:R-:W-:Y:S01]  /*c780*/  IMAD.U32 R5, RZ, RZ, UR43 ;  /* 0x0000002bff057e24 */ /* 0x000fe2000f8e00ff */
[----:B------:R-:W-:Y:S01]  /*c790*/  SEL R0, RZ, 0x80, P2 ;  /* 0x00000080ff007807 */ /* 0x000fe20001000000 */
[----:B------:R-:W-:Y:S01]  /*c7a0*/  IMAD.U32 R4, RZ, RZ, UR42 ;  /* 0x0000002aff047e24 */ /* 0x000fe2000f8e00ff */
[----:B------:R-:W-:Y:S01]  /*c7b0*/  BSSY B1, `(.L_x_7722) ;  /* 0x0000042000017945 */ /* 0x000fe20003800000 */
[----:B-1----:R-:W-:Y:S01]  /*c7c0*/  @P0 SHF.R.U32.HI R3, RZ, R7, R6 ;  /* 0x00000007ff030219 */ /* 0x002fe20000011606 */
[----:B------:R-:W-:Y:S01]  /*c7d0*/  IMAD.U32 R5, RZ, RZ, UR4 ;  /* 0x00000004ff057e24 */ /* 0x000fe2000f8e00ff */
[----:B------:R-:W-:-:S02]  /*c7e0*/  ISETP.GE.AND P0, PT, R187, UR13, PT ;  /* 0x0000000dbb007c0c */ /* 0x000fc4000bf06270 */
        /* <DEDUP_REMOVED lines=13> */
[----:B------:R-:W-:Y:S01]  /*c8c0*/  LOP3.LUT R10, R13, 0x10, R10, 0xe2, !PT ;  /* 0x000000100d0a7812 */ /* 0x000fe200078ee20a */
[----:B------:R-:W-:Y:S01]  /*c8d0*/  IMAD.IADD R5, R5, 0x1, R9 ;  /* 0x0000000105057824 */ /* 0x000fe200078e0209 */
[----:B------:R-:W-:Y:S01]  /*c8e0*/  SHF.L.U32 R13, R8, 0x5, RZ ;  /* 0x00000005080d7819 */ /* 0x000fe200000006ff */
[----:B------:R-:W-:-:S02]  /*c8f0*/  IMAD R6, R3, UR8, RZ ;  /* 0x0000000803067c24 */ /* 0x000fc4000f8e02ff */
        /* <DEDUP_REMOVED lines=45> */
.L_x_7723:
[----:B------:R-:W-:Y:S05]  /*cbd0*/  BSYNC B1 ;  /* 0x0000000000017941 */ /* 0x000fea0003800000 */
.L_x_7722:
        /* <DEDUP_REMOVED lines=36> */
.L_x_7718:
[----:B------:R-:W-:Y:S05]  /*ce20*/  BSYNC B0 ;  /* 0x0000000000007941 */ /* 0x000fea0003800000 */
.L_x_7712:
[----:B------:R-:W-:Y:S02]  /*ce30*/  ULDC UR4, c[0x0][0xc3c] ;  /* 0x00030f0000047ab9 */ /* 0x000fe40000000800 */
[----:B------:R-:W-:-:S06]  /*ce40*/  UISETP.GE.AND UP0, UPT, UR7, UR4, UPT ;  /* 0x000000040700728c */ /* 0x000fcc000bf06270 */
[----:B------:R-:W-:-:S13]  /*ce50*/  PLOP3.LUT P0, PT, PT, PT, UP0, 0x80, 0x0 ;  /* 0x000000000000781c */ /* 0x000fda0003f0f008 */
[----:B------:R-:W-:Y:S05]  /*ce60*/  @!P0 BRA `(.L_x_7724) ;  /* 0xffffff4000408947 */ /* 0x000fea000383ffff */
[----:B------:R-:W-:Y:S05]  /*ce70*/  EXIT ;  /* 0x000000000000794d */ /* 0x000fea0003800000 */
.L_x_7659:
        /* <DEDUP_REMOVED lines=16> */
.L_x_7725:
        /* <DEDUP_REMOVED lines=32> */
[----:B-1----:R-:W-:-:S05]  /*d180*/  IMAD R6, R6, UR5, RZ ;  /* 0x0000000506067c24 */ /* 0x002fca000f8e02ff */
[----:B0-----:R-:W-:Y:S02]  /*d190*/  ISETP.GT.AND P6, PT, R6, UR6, PT ;  /* 0x0000000606007c0c */ /* 0x001fe4000bfc4270 */
[----:B------:R-:W-:-:S11]  /*d1a0*/  MOV R3, R6 ;  /* 0x0000000600037202 */ /* 0x000fd60000000f00 */
[----:B------:R-:W-:Y:S05]  /*d1b0*/  @P6 BRA `(.L_x_7727) ;  /* 0x0000000000906947 */ /* 0x000fea0003800000 */
[----:B------:R-:W-:Y:S01]  /*d1c0*/  IMAD.MOV.U32 R6, RZ, RZ, R3 ;  /* 0x000000ffff067224 */ /* 0x000fe200078e0003 */
[----:B------:R-:W-:Y:S01]  /*d1d0*/  UMOV UR4, URZ ;  /* 0x0000003f00047c82 */ /* 0x000fe20008000000 */
[----:B------:R-:W-:-:S05]  /*d1e0*/  ULDC UR5, c[0x0][0xc38] ;  /* 0x00030e0000057ab9 */ /* 0x000fca0000000800 */
.L_x_7731:
        /* <DEDUP_REMOVED lines=12> */
.L_x_7730:
[----:B------:R-:W-:Y:S05]  /*d2b0*/  BSYNC B0 ;  /* 0x0000000000007941 */ /* 0x000fea0003800000 */
.L_x_7729:
[----:B0----5:R-:W0:Y:S02]  /*d2c0*/  SHFL.UP PT, R2, R4, 0x1, RZ ;  /* 0x0420000004027989 */ /* 0x021e2400000e00ff */
        /* <DEDUP_REMOVED lines=19> */
.L_x_7727:
        /* <DEDUP_REMOVED lines=15> */
[----:B0-----:R-:W-:-:S06]  /*d4f0*/  IADD3 R11, R10, 0xffffffe, RZ ;  /* 0x0ffffffe0a0b7810 */ /* 0x001fcc0007ffe0ff */
[----:B------:R0:W1:Y:S01]  /*d500*/  F2I.FTZ.U32.TRUNC.NTZ R3, R11 ;  /* 0x0000000b00037305 */ /* 0x000062000021f000 */
[----:B------:R-:W-:Y:S05]  /*d510*/  @!P0 BRA `(.L_x_7732) ;  /* 0x0000000000088947 */ /* 0x000fea0003800000 */
[----:B------:R-:W-:-:S05]  /*d520*/  VIADD R9, R15, 0xffffffff ;  /* 0xffffffff0f097836 */ /* 0x000fca0000000000 */
[----:B------:R2:W3:Y:S02]  /*d530*/  SHFL.IDX PT, R16, R8, R9, 0x1f ;  /* 0x00001f0908107589 */ /* 0x0004e400000e0000 */
.L_x_7732:
        /* <DEDUP_REMOVED lines=9> */
[----:B------:R-:W-:Y:S01]  /*d5d0*/  IMAD.MOV.U32 R3, RZ, RZ, R8 ;  /* 0x000000ffff037224 */ /* 0x000fe200078e0008 */
[----:B------:R-:W-:-:S03]  /*d5e0*/  MOV R8, R10 ;  /* 0x0000000a00087202 */ /* 0x000fc60000000f00 */
        /* <DEDUP_REMOVED lines=23> */
[----:B0-----:R-:W-:-:S06]  /*d760*/  IADD3 R3, R7, 0xffffffe, RZ ;  /* 0x0ffffffe07037810 */ /* 0x001fcc0007ffe0ff */
        /* <DEDUP_REMOVED lines=21> */
[----:B------:R-:W-:-:S03]  /*d8c0*/  IMAD R18, R2, R18, R3 ;  /* 0x0000001202127224 */ /* 0x000fc600078e0203 */
[----:B------:R-:W-:Y:S01]  /*d8d0*/  IADD3 R17, R4, R17, RZ ;  /* 0x0000001104117210 */ /* 0x000fe20007ffe0ff */
[----:B------:R-:W-:Y:S06]  /*d8e0*/  BRA `(.L_x_7733) ;  /* 0x0000000000147947 */ /* 0x000fec0003800000 */
.L_x_7728:
[----:B------:R-:W-:Y:S01]  /*d8f0*/  ULDC UR4, c[0x0][0xc3c] ;  /* 0x00030f0000047ab9 */ /* 0x000fe20000000800 */
[----:B------:R-:W-:Y:S02]  /*d900*/  IMAD.MOV.U32 R17, RZ, RZ, RZ ;  /* 0x000000ffff117224 */ /* 0x000fe400078e00ff */
[----:B------:R-:W-:Y:S02]  /*d910*/  IMAD.U32 R16, RZ, RZ, UR6 ;  /* 0x00000006ff107e24 */ /* 0x000fe4000f8e00ff */
[----:B------:R-:W-:Y:S02]  /*d920*/  IMAD.MOV.U32 R18, RZ, RZ, RZ ;  /* 0x000000ffff127224 */ /* 0x000fe400078e00ff */
[----:B------:R-:W-:-:S07]  /*d930*/  IMAD.U32 R19, RZ, RZ, UR4 ;  /* 0x00000004ff137e24 */ /* 0x000fce000f8e00ff */
.L_x_7733:
[----:B------:R-:W-:-:S13]  /*d940*/  ISETP.NE.AND P0, PT, R5, RZ, PT ;  /* 0x000000ff0500720c */ /* 0x000fda0003f05270 */
[----:B------:R-:W0:Y:S01]  /*d950*/  @!P0 S2R R3, SR_CgaCtaId ;  /* 0x0000000000038919 */ /* 0x000e220000008800 */
[----:B------:R-:W-:-:S04]  /*d960*/  @!P0 MOV R2, 0x400 ;  /* 0x0000040000028802 */ /* 0x000fc80000000f00 */
[----:B0-----:R-:W-:-:S05]  /*d970*/  @!P0 LEA R2, R3, R2, 0x18 ;  /* 0x0000000203028211 */ /* 0x001fca00078ec0ff */
[----:B------:R0:W-:Y:S01]  /*d980*/  @!P0 STS.128 [R2+0x28cd0], R16 ;  /* 0x028cd01002008388 */ /* 0x0001e20000000c00 */
[----:B------:R-:W-:Y:S06]  /*d990*/  BAR.ARV 0x5, 0x180 ;  /* 0x0146000000007b1d */ /* 0x000fec0000002000 */
.L_x_7726:
[----:B------:R2:W-:Y:S01]  /*d9a0*/  STL [R1+0x24], RZ ;  /* 0x000024ff01007387 */ /* 0x0005e20000100800 */
[----:B------:R-:W-:Y:S01]  /*d9b0*/  ULDC UR4, c[0x0][0xc3c] ;  /* 0x00030f0000047ab9 */ /* 0x000fe20000000800 */
[----:B------:R-:W-:Y:S01]  /*d9c0*/  IMAD.MOV.U32 R25, RZ, RZ, 0x1 ;  /* 0x00000001ff197424 */ /* 0x000fe200078e00ff */
[----:B-1----:R-:W-:Y:S02]  /*d9d0*/  ISETP.GE.AND P0, PT, R19, UR4, PT ;  /* 0x0000000413007c0c */ /* 0x002fe4000bf06270 */
[----:B------:R-:W-:-:S11]  /*d9e0*/  MOV R24, RZ ;  /* 0x000000ff00187202 */ /* 0x000fd60000000f00 */
[----:B--2---:R-:W-:Y:S05]  /*d9f0*/  @P0 BRA `(.L_x_7734) ;  /* 0x0000004800740947 */ /* 0x004fea0003800000 */
[----:B------:R-:W1:Y:S01]  /*da00*/  S2UR UR5, SR_CgaCtaId ;  /* 0x00000000000579c3 */ /* 0x000e620000008800 */
[C---:B0-----:R-:W-:Y:S01]  /*da10*/  IMAD.SHL.U32 R2, R0.reuse, 0x8, RZ ;  /* 0x0000000800027824 */ /* 0x041fe200078e00ff */
[----:B------:R-:W-:Y:S01]  /*da20*/  UMOV UR4, 0x400 ;  /* 0x0000040000047882 */ /* 0x000fe20000000000 */
[C---:B------:R-:W-:Y:S01]  /*da30*/  LOP3.LUT R4, R0.reuse, 0x7f, RZ, 0xc0, !PT ;  /* 0x0000007f00047812 */ /* 0x040fe200078ec0ff */
[----:B------:R-:W-:Y:S01]  /*da40*/  IMAD.SHL.U32 R5, R0, 0x10, RZ ;  /* 0x0000001000057824 */ /* 0x000fe200078e00ff */
[----:B------:R0:W-:Y:S01]  /*da50*/  STL [R1+0x24], RZ ;  /* 0x000024ff01007387 */ /* 0x0001e20000100800 */
[C---:B------:R-:W-:Y:S01]  /*da60*/  LOP3.LUT R3, R2.reuse, 0x1f8, RZ, 0xc0, !PT ;  /* 0x000001f802037812 */ /* 0x040fe200078ec0ff */
[----:B------:R-:W-:Y:S01]  /*da70*/  BSSY B8, `(.L_x_7734) ;  /* 0x0000495000087945 */ /* 0x000fe20003800000 */
[----:B------:R-:W-:Y:S01]  /*da80*/  SHF.R.U32.HI R36, RZ, 0x3, R4 ;  /* 0x00000003ff247819 */ /* 0x000fe20000011604 */
[----:B------:R-:W-:Y:S01]  /*da90*/  IMAD.MOV.U32 R25, RZ, RZ, 0x1 ;  /* 0x00000001ff197424 */ /* 0x000fe200078e00ff */
[----:B------:R-:W-:Y:S01]  /*daa0*/  LOP3.LUT R3, R3, 0x38, R0, 0x78, !PT ;  /* 0x0000003803037812 */ /* 0x000fe200078e7800 */
[----:B------:R-:W-:Y:S01]  /*dab0*/  IMAD.MOV.U32 R24, RZ, RZ, RZ ;  /* 0x000000ffff187224 */ /* 0x000fe200078e00ff */
        /* <DEDUP_REMOVED lines=13> */
[----:B------:R-:W-:-:S04]  /*db90*/  LOP3.LUT R2, R0, 0x1c0, RZ, 0xfc, !PT ;  /* 0x000001c000027812 */ /* 0x000fc800078efcff */
[----:B------:R-:W-:-:S05]  /*dba0*/  LEA R0, R33, R23, 0x1 ;  /* 0x0000001721007211 */ /* 0x000fca00078e08ff */
[----:B------:R0:W-:Y:S02]  /*dbb0*/  STL [R1+0x2c], R0 ;  /* 0x00002c0001007387 */ /* 0x0001e40000100800 */
.L_x_7795:
[----:B-1----:R-:W1:Y:S02]  /*dbc0*/  LDC.64 R30, c[0x0][0xc88] ;  /* 0x00032200ff1e7b82 */ /* 0x002e640000000a00 */
[----:B-1----:R-:W-:-:S06]  /*dbd0*/  IMAD.WIDE R30, R19, 0x4, R30 ;  /* 0x00000004131e7825 */ /* 0x002fcc00078e021e */
[----:B------:R1:W0:Y:S01]  /*dbe0*/  LDG.E R30, desc[UR50][R30.64] ;  /* 0x000000321e1e7981 */ /* 0x000222000c1e1900 */
[----:B------:R-:W-:Y:S05]  /*dbf0*/  YIELD ;  /* 0x0000000000007946 */ /* 0x000fea0003800000 */
[----:B------:R-:W-:Y:S01]  /*dc00*/  ULDC.64 UR4, c[0x0][0xa28] ;  /* 0x00028a0000047ab9 */ /* 0x000fe20000000a00 */
[----:B------:R-:W-:Y:S01]  /*dc10*/  ULDC.64 UR6, c[0x0][0xa18] ;  /* 0x0002860000067ab9 */ /* 0x000fe20000000a00 */
[----:B------:R-:W-:Y:S01]  /*dc20*/  ISETP.NE.U32.AND P0, PT, RZ, UR4, PT ;  /* 0x00000004ff007c0c */ /* 0x000fe2000bf05070 */
[----:B-1----:R-:W-:-:S03]  /*dc30*/  IMAD.MOV.U32 R31, RZ, RZ, RZ ;  /* 0x000000ffff1f7224 */ /* 0x002fc600078e00ff */
[----:B------:R-:W-:Y:S01]  /*dc40*/  ISETP.NE.AND.EX P0, PT, RZ, UR5, PT, P0 ;  /* 0x00000005ff007c0c */ /* 0x000fe2000bf05300 */
[----:B------:R-:W-:Y:S01]  /*dc50*/  IMAD.MOV.U32 R37, RZ, RZ, RZ ;  /* 0x000000ffff257224 */ /* 0x000fe200078e00ff */
[----:B0-----:R-:W-:-:S11]  /*dc60*/  SHF.R.S32.HI R0, RZ, 0x1f, R30 ;  /* 0x0000001fff007819 */ /* 0x001fd6000001141e */
        /* <DEDUP_REMOVED lines=19> */
[----:B--2---:R-:W2:Y:S01]  /*dda0*/  @P0 LDG.E R4, desc[UR50][R4.64] ;  /* 0x0000003204040981 */ /* 0x004ea2000c1e1900 */
[----:B------:R-:W-:-:S03]  /*ddb0*/  UISETP.NE.U32.AND UP0, UPT, UR4, URZ, UPT ;  /* 0x0000003f0400728c */ /* 0x000fc6000bf05070 */
[----:B------:R-:W-:Y:S01]  /*ddc0*/  ULDC UR4, c[0x0][0x424] ;  /* 0x0001090000047ab9 */ /* 0x000fe20000000800 */
[----:B------:R-:W-:-:S03]  /*ddd0*/  UISETP.NE.AND.EX UP0, UPT, UR5, URZ, UPT, UP0 ;  /* 0x0000003f0500728c */ /* 0x000fc6000bf05300 */
[----:B------:R-:W-:Y:S01]  /*dde0*/  ULDC UR5, c[0x0][0x2f0] ;  /* 0x0000bc0000057ab9 */ /* 0x000fe20000000800 */
[----:B------:R-:W-:-:S04]  /*ddf0*/  USEL UR4, UR4, 0x1, UP0 ;  /* 0x0000000104047887 */ /* 0x000fc80008000000 */
[----:B------:R-:W-:-:S06]  /*de00*/  UIMAD UR4, UR4, UR5, URZ ;  /* 0x00000005040472a4 */ /* 0x000fcc000f8e023f */
[----:B0-----:R-:W-:Y:S01]  /*de10*/  IMAD.U32 R0, RZ, RZ, UR4 ;  /* 0x00000004ff007e24 */ /* 0x001fe2000f8e00ff */
[----:B--2---:R1:W-:Y:S01]  /*de20*/  @P0 STL [R1], R4 ;  /* 0x0000000401000387 */ /* 0x0043e20000100800 */
[----:B---34-:R-:W-:Y:S05]  /*de30*/  @P0 BRA `(.L_x_7735) ;  /* 0x0000000000200947 */ /* 0x018fea0003800000 */
[----:B------:R-:W-:Y:S02]  /*de40*/  ULDC UR4, c[0x0][0x288] ;  /* 0x0000a20000047ab9 */ /* 0x000fe40000000800 */
[----:B-1----:R-:W-:-:S05]  /*de50*/  IMAD.U32 R4, RZ, RZ, UR4 ;  /* 0x00000004ff047e24 */ /* 0x002fca000f8e00ff */
[----:B------:R0:W-:Y:S01]  /*de60*/  STL [R1], R4 ;  /* 0x0000000401007387 */ /* 0x0001e20000100800 */
[----:B------:R-:W-:Y:S05]  /*de70*/  @!P2 BRA `(.L_x_7735) ;  /* 0x000000000010a947 */ /* 0x000fea0003800000 */
[----:B------:R-:W2:Y:S04]  /*de80*/  LDG.E R5, desc[UR50][R2.64] ;  /* 0x0000003202057981 */ /* 0x000ea8000c1e1900 */
[----:B0-----:R-:W2:Y:S02]  /*de90*/  LDG.E R4, desc[UR50][R2.64+0x4] ;  /* 0x0000043202047981 */ /* 0x001ea4000c1e1900 */
[----:B--2---:R-:W-:-:S05]  /*dea0*/  IADD3 R2, -R5, R4, RZ ;  /* 0x0000000405027210 */ /* 0x004fca0007ffe1ff */
[----:B------:R2:W-:Y:S02]  /*deb0*/  STL [R1], R2 ;  /* 0x0000000201007387 */ /* 0x0005e40000100800 */
.L_x_7735:
[----:B------:R-:W-:Y:S01]  /*dec0*/  ULDC.64 UR4, c[0x0][0xa20] ;  /* 0x0002880000047ab9 */ /* 0x000fe20000000a00 */
[----:B------:R-:W-:Y:S01]  /*ded0*/  IMAD.MOV.U32 R28, RZ, RZ, R30 ;  /* 0x000000ffff1c7224 */ /* 0x000fe200078e001e */
[----:B------:R-:W-:-:S04]  /*dee0*/  ISETP.NE.U32.AND P0, PT, RZ, UR4, PT ;  /* 0x00000004ff007c0c */ /* 0x000fc8000bf05070 */
[----:B------:R-:W-:-:S13]  /*def0*/  ISETP.NE.AND.EX P0, PT, RZ, UR5, PT, P0 ;  /* 0x00000005ff007c0c */ /* 0x000fda000bf05300 */
[----:B------:R-:W-:Y:S05]  /*df00*/  @!P0 BRA `(.L_x_7736) ;  /* 0x0000000000108947 */ /* 0x000fea0003800000 */
[----:B-12---:R-:W-:-:S04]  /*df10*/  IADD3 R2, P0, R26, UR4, RZ ;  /* 0x000000041a027c10 */ /* 0x006fc8000ff1e0ff */
[----:B------:R-:W-:-:S05]  /*df20*/  IADD3.X R3, R27, UR5, RZ, P0, !PT ;  /* 0x000000051b037c10 */ /* 0x000fca00087fe4ff */
[----:B------:R1:W5:Y:S01]  /*df30*/  LDG.E R0, desc[UR50][R2.64] ;  /* 0x0000003202007981 */ /* 0x000362000c1e1900 */
[----:B------:R-:W-:Y:S05]  /*df40*/  BRA `(.L_x_7737) ;  /* 0x0000000000247947 */ /* 0x000fea0003800000 */
.L_x_7736:
[----:B------:R-:W-:Y:S02]  /*df50*/  ULDC.64 UR4, c[0x0][0xa08] ;  /* 0x0002820000047ab9 */ /* 0x000fe40000000a00 */
[----:B------:R-:W-:-:S04]  /*df60*/  ISETP.NE.U32.AND P0, PT, RZ, UR4, PT ;  /* 0x00000004ff007c0c */ /* 0x000fc8000bf05070 */
[----:B------:R-:W-:-:S13]  /*df70*/  ISETP.NE.AND.EX P0, PT, RZ, UR5, PT, P0 ;  /* 0x00000005ff007c0c */ /* 0x000fda000bf05300 */
[----:B------:R-:W-:Y:S05]  /*df80*/  @!P0 BRA `(.L_x_7737) ;  /* 0x0000000000148947 */ /* 0x000fea0003800000 */
[----:B-12---:R-:W1:Y:S02]  /*df90*/  LDC.64 R2, c[0x0][0xa08] ;  /* 0x00028200ff027b82 */ /* 0x006e640000000a00 */
[----:B-1----:R-:W-:-:S05]  /*dfa0*/  IMAD.WIDE R2, R28, 0x4, R2 ;  /* 0x000000041c027825 */ /* 0x002fca00078e0202 */
[----:B------:R-:W2:Y:S04]  /*dfb0*/  LDG.E R0, desc[UR50][R2.64] ;  /* 0x0000003202007981 */ /* 0x000ea8000c1e1900 */
[----:B------:R-:W2:Y:S02]  /*dfc0*/  LDG.E R5, desc[UR50][R2.64+0x4] ;  /* 0x0000043202057981 */ /* 0x000ea4000c1e1900 */
[----:B--2---:R-:W-:-:S07]  /*dfd0*/  IMAD.IADD R0, R5, 0x1, -R0 ;  /* 0x0000000105007824 */ /* 0x004fce00078e0a00 */
.L_x_7737:
[----:B------:R-:W3:Y:S01]  /*dfe0*/  LDL R6, [R1] ;  /* 0x0000000001067983 */ /* 0x000ee20000100800 */
[----:B-12---:R-:W1:Y:S01]  /*dff0*/  LDC R2, c[0x0][0x448] ;  /* 0x00011200ff027b82 */ /* 0x006e620000000800 */
[----:B-----5:R-:W-:Y:S01]  /*e000*/  IMAD.IADD R29, R0, 0x1, -R31 ;  /* 0x00000001001d7824 */ /* 0x020fe200078e0a1f */
[----:B------:R-:W-:Y:S01]  /*e010*/  LOP3.LUT R22, R22, 0xfffffdff, RZ, 0xc0, !PT ;  /* 0xfffffdff16167812 */ /* 0x000fe200078ec0ff */
[----:B------:R-:W-:Y:S01]  /*e020*/  BSSY B7, `(.L_x_7738) ;  /* 0x0000378000077945 */ /* 0x000fe20003800000 */
[----:B-1----:R-:W-:Y:S01]  /*e030*/  ISETP.NE.AND P0, PT, R2, 0x1, PT ;  /* 0x000000010200780c */ /* 0x002fe20003f05270 */
[----:B------:R-:W-:-:S04]  /*e040*/  IMAD.SHL.U32 R2, R17, 0x40, RZ ;  /* 0x0000004011027824 */ /* 0x000fc800078e00ff */
[----:B------:R-:W-:-:S08]  /*e050*/  VIADD R2, R2, 0x3f ;  /* 0x0000003f02027836 */ /* 0x000fd00000000000 */
[----:B------:R-:W0:Y:S01]  /*e060*/  @P0 LDC R5, c[0x0][0x44c] ;  /* 0x00011300ff050b82 */ /* 0x000e220000000800 */
[----:B------:R-:W-:-:S07]  /*e070*/  @P0 LOP3.LUT R22, R22, 0x200, RZ, 0xfc, !PT ;  /* 0x0000020016160812 */ /* 0x000fce00078efcff */
[----:B------:R-:W1:Y:S01]  /*e080*/  @P0 LDC R3, c[0x0][0x450] ;  /* 0x00011400ff030b82 */ /* 0x000e620000000800 */
[----:B0-----:R-:W-:-:S05]  /*e090*/  @P0 IMAD.HI.U32 R4, R2, R5, RZ ;  /* 0x0000000502040227 */ /* 0x001fca00078e00ff */
[----:B-1----:R-:W-:Y:S02]  /*e0a0*/  @P0 SHF.R.U32.HI R2, RZ, R3, R4 ;  /* 0x00000003ff020219 */ /* 0x002fe40000011604 */
[----:B---3--:R-:W-:-:S04]  /*e0b0*/  IADD3 R3, R29, 0x40, -R6 ;  /* 0x000000401d037810 */ /* 0x008fc80007ffe806 */
[----:B------:R-:W-:-:S04]  /*e0c0*/  IADD3 R2, R3, R2, RZ ;  /* 0x0000000203027210 */ /* 0x000fc80007ffe0ff */
[----:B------:R-:W-:-:S04]  /*e0d0*/  SHF.R.S32.HI R3, RZ, 0x1f, R2 ;  /* 0x0000001fff037819 */ /* 0x000fc80000011402 */
[----:B------:R-:W-:Y:S01]  /*e0e0*/  LEA.HI R0, R3, R2, RZ, 0x6 ;  /* 0x0000000203007211 */ /* 0x000fe200078f30ff */
[----:B------:R-:W-:-:S03]  /*e0f0*/  VIADD R2, R29, 0x3f ;  /* 0x0000003f1d027836 */ /* 0x000fc60000000000 */
[----:B------:R-:W-:Y:S02]  /*e100*/  SHF.R.S32.HI R0, RZ, 0x6, R0 ;  /* 0x00000006ff007819 */ /* 0x000fe40000011400 */
[----:B------:R-:W-:-:S04]  /*e110*/  SHF.R.S32.HI R3, RZ, 0x1f, R2 ;  /* 0x0000001fff037819 */ /* 0x000fc80000011402 */
[----:B------:R-:W-:-:S04]  /*e120*/  LEA.HI R3, R3, R2, RZ, 0x6 ;  /* 0x0000000203037211 */ /* 0x000fc800078f30ff */
[----:B------:R-:W-:-:S04]  /*e130*/  SHF.R.S32.HI R3, RZ, 0x6, R3 ;  /* 0x00000006ff037819 */ /* 0x000fc80000011403 */
        /* <DEDUP_REMOVED lines=21> */
.L_x_7739:
        /* <DEDUP_REMOVED lines=20> */
.L_x_7742:
[----:B------:R-:W-:Y:S05]  /*e3d0*/  BSYNC B6 ;  /* 0x0000000000067941 */ /* 0x000fea0003800000 */
.L_x_7741:
        /* <DEDUP_REMOVED lines=20> */
.L_x_7745:
        /* <DEDUP_REMOVED lines=15> */
.L_x_7744:
[----:B------:R-:W-:Y:S05]  /*e610*/  BSYNC B6 ;  /* 0x0000000000067941 */ /* 0x000fea0003800000 */
.L_x_7743:
[----:B------:R-:W0:Y:S01]  /*e620*/  S2R R20, SR_TID.X ;  /* 0x0000000000147919 */ /* 0x000e220000002100 */
[----:B------:R-:W-:Y:S01]  /*e630*/  ULDC.64 UR4, c[0x0][0x9f8] ;  /* 0x00027e0000047ab9 */ /* 0x000fe20000000a00 */
[----:B------:R-:W1:Y:S01]  /*e640*/  LDC R10, c[0x0][0x430] ;  /* 0x00010c00ff0a7b82 */ /* 0x000e620000000800 */
[----:B------:R-:W-:-:S04]  /*e650*/  ISETP.NE.U32.AND P0, PT, RZ, UR4, PT ;  /* 0x00000004ff007c0c */ /* 0x000fc8000bf05070 */
[----:B------:R-:W-:-:S13]  /*e660*/  ISETP.NE.AND.EX P0, PT, RZ, UR5, PT, P0 ;  /* 0x00000005ff007c0c */ /* 0x000fda000bf05300 */
[----:B------:R-:W-:Y:S01]  /*e670*/  @P0 IADD3 R26, P1, R26, UR4, RZ ;  /* 0x000000041a1a0c10 */ /* 0x000fe2000ff3e0ff */
[----:B------:R-:W-:-:S03]  /*e680*/  ULDC UR4, c[0x0][0x320] ;  /* 0x0000c80000047ab9 */ /* 0x000fc60000000800 */
[----:B------:R-:W-:-:S05]  /*e690*/  @P0 IADD3.X R27, R27, UR5, RZ, P1, !PT ;  /* 0x000000051b1b0c10 */ /* 0x000fca0008ffe4ff */
[----:B------:R2:W5:Y:S01]  /*e6a0*/  @P0 LDG.E R28, desc[UR50][R26.64] ;  /* 0x000000321a1c0981 */ /* 0x000562000c1e1900 */
[----:B------:R-:W-:Y:S01]  /*e6b0*/  LOP3.LUT R22, R22, 0xffffffbf, RZ, 0xc0, !PT ;  /* 0xffffffbf16167812 */ /* 0x000fe200078ec0ff */
[----:B------:R-:W-:Y:S01]  /*e6c0*/  UMOV UR5, 0xffffffff ;  /* 0xffffffff00057882 */ /* 0x000fe20000000000 */
[----:B0-----:R-:W-:Y:S01]  /*e6d0*/  IMAD.SHL.U32 R20, R20, 0x8, RZ ;  /* 0x0000000814147824 */ /* 0x001fe200078e00ff */
[----:B------:R-:W0:Y:S01]  /*e6e0*/  S2R R2, SR_TID.X ;  /* 0x0000000000027919 */ /* 0x000e220000002100 */
[----:B------:R-:W-:-:S03]  /*e6f0*/  LEA R0, R34, 0xffffffc0, 0x6 ;  /* 0xffffffc022007811 */ /* 0x000fc600078e30ff */
[----:B------:R-:W-:-:S04]  /*e700*/  LOP3.LUT R20, R20, 0x38, RZ, 0xc0, !PT ;  /* 0x0000003814147812 */ /* 0x000fc800078ec0ff */
[C---:B------:R-:W-:Y:S02]  /*e710*/  LOP3.LUT R32, R20.reuse, 0x180, RZ, 0xfc, !PT ;  /* 0x0000018014207812 */ /* 0x040fe400078efcff */
[C---:B------:R-:W-:Y:S02]  /*e720*/  LOP3.LUT R21, R20.reuse, 0x40, RZ, 0xfc, !PT ;  /* 0x0000004014157812 */ /* 0x040fe400078efcff */
[----:B------:R-:W-:Y:S02]  /*e730*/  LOP3.LUT R20, R20, 0x1c0, RZ, 0xfc, !PT ;  /* 0x000001c014147812 */ /* 0x000fe400078efcff */
[----:B------:R-:W-:Y:S02]  /*e740*/  ISETP.GE.AND P3, PT, R21, UR4, PT ;  /* 0x0000000415007c0c */ /* 0x000fe4000bf66270 */
[----:B------:R-:W-:Y:S02]  /*e750*/  ISETP.GE.AND P0, PT, R20, UR4, PT ;  /* 0x0000000414007c0c */ /* 0x000fe4000bf06270 */
[----:B------:R-:W3:Y:S01]  /*e760*/  S2R R20, SR_TID.X ;  /* 0x0000000000147919 */ /* 0x000ee20000002100 */
[----:B------:R-:W-:-:S02]  /*e770*/  ISETP.GE.AND P1, PT, R32, UR4, PT ;  /* 0x0000000420007c0c */ /* 0x000fc4000bf26270 */
[----:B------:R-:W-:Y:S02]  /*e780*/  SEL R8, RZ, 0x80, P0 ;  /* 0x00000080ff087807 */ /* 0x000fe40000000000 */
[----:B------:R-:W-:-:S04]  /*e790*/  SEL R6, RZ, 0x40, P1 ;  /* 0x00000040ff067807 */ /* 0x000fc80000800000 */
[----:B------:R-:W-:-:S04]  /*e7a0*/  @P3 LOP3.LUT R22, R22, 0x40, RZ, 0xfc, !PT ;  /* 0x0000004016163812 */ /* 0x000fc800078efcff */
[----:B------:R-:W-:Y:S01]  /*e7b0*/  LOP3.LUT R22, R22, 0xffffff7f, RZ, 0xc0, !PT ;  /* 0xffffff7f16167812 */ /* 0x000fe200078ec0ff */
[----:B0-----:R-:W-:-:S05]  /*e7c0*/  IMAD.SHL.U32 R2, R2, 0x8, RZ ;  /* 0x0000000802027824 */ /* 0x001fca00078e00ff */
[----:B------:R-:W-:-:S04]  /*e7d0*/  LOP3.LUT R2, R2, 0x38, RZ, 0xc0, !PT ;  /* 0x0000003802027812 */ /* 0x000fc800078ec0ff */
[----:B------:R-:W-:Y:S01]  /*e7e0*/  ISETP.GE.AND P2, PT, R2, UR4, PT ;  /* 0x0000000402007c0c */ /* 0x000fe2000bf46270 */
[----:B---3--:R-:W-:-:S12]  /*e7f0*/  IMAD.SHL.U32 R20, R20, 0x8, RZ ;  /* 0x0000000814147824 */ /* 0x008fd800078e00ff */
[----:B------:R-:W-:Y:S02]  /*e800*/  @P2 LOP3.LUT R22, R22, 0x80, RZ, 0xfc, !PT ;  /* 0x0000008016162812 */ /* 0x000fe400078efcff */
[----:B------:R-:W-:Y:S02]  /*e810*/  LOP3.LUT R20, R20, 0x38, RZ, 0xc0, !PT ;  /* 0x0000003814147812 */ /* 0x000fe400078ec0ff */
[----:B------:R-:W-:Y:S02]  /*e820*/  LOP3.LUT R22, R22, 0xffffffdf, RZ, 0xc0, !PT ;  /* 0xffffffdf16167812 */ /* 0x000fe400078ec0ff */
[----:B------:R-:W-:Y:S02]  /*e830*/  LOP3.LUT R21, R20, 0x80, RZ, 0xfc, !PT ;  /* 0x0000008014157812 */ /* 0x000fe400078efcff */
[----:B------:R-:W0:Y:S02]  /*e840*/  S2R R20, SR_TID.X ;  /* 0x0000000000147919 */ /* 0x000e240000002100 */
[----:B------:R-:W-:-:S13]  /*e850*/  ISETP.GE.AND P5, PT, R21, UR4, PT ;  /* 0x0000000415007c0c */ /* 0x000fda000bfa6270 */
[----:B------:R-:W-:-:S04]  /*e860*/  @P5 LOP3.LUT R22, R22, 0x20, RZ, 0xfc, !PT ;  /* 0x0000002016165812 */ /* 0x000fc800078efcff */
[----:B------:R-:W-:Y:S01]  /*e870*/  LOP3.LUT R22, R22, 0xffffffef, RZ, 0xc0, !PT ;  /* 0xffffffef16167812 */ /* 0x000fe200078ec0ff */
[----:B0-----:R-:W-:-:S05]  /*e880*/  IMAD.SHL.U32 R20, R20, 0x8, RZ ;  /* 0x0000000814147824 */ /* 0x001fca00078e00ff */
[----:B------:R-:W-:-:S04]  /*e890*/  LOP3.LUT R20, R20, 0x38, RZ, 0xc0, !PT ;  /* 0x0000003814147812 */ /* 0x000fc800078ec0ff */
[----:B------:R-:W-:Y:S02]  /*e8a0*/  LOP3.LUT R21, R20, 0xc0, RZ, 0xfc, !PT ;  /* 0x000000c014157812 */ /* 0x000fe400078efcff */
[----:B------:R-:W0:Y:S02]  /*e8b0*/  S2R R20, SR_TID.X ;  /* 0x0000000000147919 */ /* 0x000e240000002100 */
[----:B------:R-:W-:Y:S02]  /*e8c0*/  ISETP.GE.AND P4, PT, R21, UR4, PT ;  /* 0x0000000415007c0c */ /* 0x000fe4000bf86270 */
[C---:B------:R-:W-:Y:S02]  /*e8d0*/  LOP3.LUT R21, R2.reuse, 0x100, RZ, 0xfc, !PT ;  /* 0x0000010002157812 */ /* 0x040fe400078efcff */
[----:B------:R-:W-:Y:S02]  /*e8e0*/  LOP3.LUT R2, R2, 0x140, RZ, 0xfc, !PT ;  /* 0x0000014002027812 */ /* 0x000fe400078efcff */
[----:B------:R-:W-:-:S02]  /*e8f0*/  ISETP.GE.AND P3, PT, R21, UR4, PT ;  /* 0x0000000415007c0c */ /* 0x000fc4000bf66270 */
[----:B------:R-:W-:-:S05]  /*e900*/  ISETP.GE.AND P2, PT, R2, UR4, PT ;  /* 0x0000000402007c0c */ /* 0x000fca000bf46270 */
[----:B------:R-:W-:-:S04]  /*e910*/  @P4 LOP3.LUT R22, R22, 0x10, RZ, 0xfc, !PT ;  /* 0x0000001016164812 */ /* 0x000fc800078efcff */
[----:B------:R-:W-:-:S04]  /*e920*/  LOP3.LUT R22, R22, 0xfffffffb, RZ, 0xc0, !PT ;  /* 0xfffffffb16167812 */ /* 0x000fc800078ec0ff */
[----:B------:R-:W-:-:S04]  /*e930*/  @P2 LOP3.LUT R22, R22, 0x4, RZ, 0xfc, !PT ;  /* 0x0000000416162812 */ /* 0x000fc800078efcff */
[----:B------:R-:W-:-:S04]  /*e940*/  LOP3.LUT R22, R22, 0xfffffff7, RZ, 0xc0, !PT ;  /* 0xfffffff716167812 */ /* 0x000fc800078ec0ff */
[----:B------:R-:W-:Y:S01]  /*e950*/  @P3 LOP3.LUT R22, R22, 0x8, RZ, 0xfc, !PT ;  /* 0x0000000816163812 */ /* 0x000fe200078efcff */
[----:B0-----:R-:W-:-:S05]  /*e960*/  IMAD.SHL.U32 R20, R20, 0x10, RZ ;  /* 0x0000001014147824 */ /* 0x001fca00078e00ff */
[----:B------:R-:W-:-:S04]  /*e970*/  LOP3.LUT R20, R36, 0x70, R20, 0xf8, !PT ;  /* 0x0000007024147812 */ /* 0x000fc800078ef814 */
[----:B------:R-:W-:Y:S01]  /*e980*/  IADD3 R35, R20, R0, RZ ;  /* 0x0000000014237210 */ /* 0x000fe20007ffe0ff */
[----:B-12---:R-:W-:Y:S06]  /*e990*/  BRA.DIV UR5, `(.L_x_7746) ;  /* 0x0000004205447947 */ /* 0x006fec000b800000 */
.L_x_7813:
        /* <DEDUP_REMOVED lines=38> */
[----:B------:R-:W-:Y:S01]  /*ec00*/  LOP3.LUT R2, R4, R2, R3, 0xfe, !PT ;  /* 0x0000000204027212 */ /* 0x000fe200078efe03 */
[----:B------:R-:W-:-:S03]  /*ec10*/  IMAD.U32 R3, RZ, RZ, UR36 ;  /* 0x00000024ff037e24 */ /* 0x000fc6000f8e00ff */
[----:B------:R-:W-:Y:S01]  /*ec20*/  LOP3.LUT R6, R2, R6, RZ, 0xfc, !PT ;  /* 0x0000000602067212 */ /* 0x000fe200078efcff */
[----:B------:R-:W-:Y:S01]  /*ec30*/  IMAD.MOV R2, RZ, RZ, -R7 ;  /* 0x000000ffff027224 */ /* 0x000fe200078e0a07 */
[----:B------:R-:W-:-:S03]  /*ec40*/  ISETP.NE.AND P0, PT, R3, 0x3, PT ;  /* 0x000000030300780c */ /* 0x000fc60003f05270 */
[----:B------:R-:W-:Y:S01]  /*ec50*/  IMAD R35, R10, R2, R35 ;  /* 0x000000020a237224 */ /* 0x000fe200078e0223 */
[----:B------:R-:W-:Y:S01]  /*ec60*/  LOP3.LUT R2, R6, R8, RZ, 0xfc, !PT ;  /* 0x0000000806027212 */ /* 0x000fe200078efcff */
[----:B------:R0:W-:Y:S04]  /*ec70*/  STL [R1+0x28], R6 ;  /* 0x0000280601007387 */ /* 0x0001e80000100800 */
[----:B------:R0:W-:Y:S04]  /*ec80*/  STL [R1+0x4], R2 ;  /* 0x0000040201007387 */ /* 0x0001e80000100800 */
[----:B------:R-:W-:-:S04]  /*ec90*/  @P0 LOP3.LUT R22, R22, 0x400, RZ, 0xfc, !PT ;  /* 0x0000040016160812 */ /* 0x000fc800078efcff */
[----:B------:R-:W-:-:S04]  /*eca0*/  LOP3.LUT R22, R22, 0xfffffffe, RZ, 0xc0, !PT ;  /* 0xfffffffe16167812 */ /* 0x000fc800078ec0ff */
[----:B------:R-:W-:Y:S01]  /*ecb0*/  @P1 LOP3.LUT R22, R22, 0x1, RZ, 0xfc, !PT ;  /* 0x0000000116161812 */ /* 0x000fe200078efcff */
[----:B0-----:R-:W-:Y:S06]  /*ecc0*/  @!P0 BRA `(.L_x_7747) ;  /* 0x0000000000048947 */ /* 0x001fec0003800000 */
[----:B------:R-:W-:Y:S01]  /*ecd0*/  BPT.TRAP 0x1 ;  /* 0x000000040000795c */ /* 0x000fe20000300000 */
.L_x_7747:
[----:B------:R-:W-:Y:S01]  /*ece0*/  IADD3 R29, -R36, R29, -R0 ;  /* 0x0000001d241d7210 */ /* 0x000fe20007ffe900 */
[----:B------:R-:W-:Y:S01]  /*ecf0*/  IMAD R27, R24, 0x8, R23 ;  /* 0x00000008181b7824 */ /* 0x000fe200078e0217 */
[----:B------:R-:W-:Y:S01]  /*ed00*/  SHF.L.U32 R0, R25, 0x1f, RZ ;  /* 0x0000001f19007819 */ /* 0x000fe200000006ff */
[----:B------:R-:W-:Y:S03]  /*ed10*/  BSSY B0, `(.L_x_7748) ;  /* 0x0000003000007945 */ /* 0x000fe60003800000 */
[----:B------:R-:W0:Y:S02]  /*ed20*/  SYNCS.PHASECHK.TRANS64.TRYWAIT P0, [R27+URZ+0x28c40], R0 ;  /* 0x028c40001b0075a7 */ /* 0x000e24000800017f */
[----:B0-----:R-:W-:Y:S05]  /*ed30*/  @!P0 BRA `(.L_x_7749) ;  /* 0x0000003c00908947 */ /* 0x001fea0003800000 */
.L_x_7814:
[----:B------:R-:W-:Y:S05]  /*ed40*/  BSYNC B0 ;  /* 0x0000000000007941 */ /* 0x000fea0003800000 */
.L_x_7748:
[----:B------:R-:W1:Y:S01]  /*ed50*/  S2R R7, SR_TID.X ;  /* 0x0000000000077919 */ /* 0x000e620000002100 */
[----:B0-----:R-:W-:Y:S01]  /*ed60*/  SHF.R.S32.HI R0, RZ, 0x1f, R35 ;  /* 0x0000001fff007819 */ /* 0x001fe20000011423 */
[----:B------:R-:W-:Y:S01]  /*ed70*/  ULDC.64 UR4, c[0x0][0x300] ;  /* 0x0000c00000047ab9 */ /* 0x000fe20000000a00 */
[----:B-----5:R-:W-:Y:S01]  /*ed80*/  SHF.R.S32.HI R4, RZ, 0x1f, R34 ;  /* 0x0000001fff047819 */ /* 0x020fe20000011422 */
[----:B------:R-:W-:Y:S01]  /*ed90*/  IMAD.WIDE.U32 R2, R35, UR4, RZ ;  /* 0x0000000423027c25 */ /* 0x000fe2000f8e00ff */
[----:B------:R-:W-:Y:S01]  /*eda0*/  LOP3.LUT R22, R22, 0xfffffffd, RZ, 0xc0, !PT ;  /* 0xfffffffd16167812 */ /* 0x000fe200078ec0ff */
[----:B------:R0:W-:Y:S02]  /*edb0*/  STL [R1+0x1c], R0 ;  /* 0x00001c0001007387 */ /* 0x0001e40000100800 */
[----:B------:R-:W-:Y:S02]  /*edc0*/  IMAD R5, R24, 0x1000, R33 ;  /* 0x0000100018057824 */ /* 0x000fe400078e0221 */
[----:B------:R2:W-:Y:S01]  /*edd0*/  STL [R1+0x20], R4 ;  /* 0x0000200401007387 */ /* 0x0005e20000100800 */
[----:B0-----:R-:W-:-:S04]  /*ede0*/  IMAD R0, R0, UR4, RZ ;  /* 0x0000000400007c24 */ /* 0x001fc8000f8e02ff */
[----:B------:R-:W-:Y:S01]  /*edf0*/  IMAD R0, R35, UR5, R0 ;  /* 0x0000000523007c24 */ /* 0x000fe2000f8e0200 */
[----:B------:R-:W-:-:S03]  /*ee00*/  ULDC.64 UR4, c[0x0][0x310] ;  /* 0x0000c40000047ab9 */ /* 0x000fc60000000a00 */
[----:B------:R-:W-:Y:S02]  /*ee10*/  IMAD.IADD R3, R3, 0x1, R0 ;  /* 0x0000000103037824 */ /* 0x000fe400078e0200 */
[----:B------:R-:W-:Y:S02]  /*ee20*/  IMAD R0, R4, UR4, RZ ;  /* 0x0000000404007c24 */ /* 0x000fe4000f8e02ff */
[----:B------:R-:W-:-:S04]  /*ee30*/  IMAD.WIDE.U32 R2, R34, UR4, R2 ;  /* 0x0000000422027c25 */ /* 0x000fc8000f8e0002 */
[----:B------:R-:W-:Y:S01]  /*ee40*/  IMAD R0, R34, UR5, R0 ;  /* 0x0000000522007c24 */ /* 0x000fe2000f8e0200 */
[----:B------:R-:W-:Y:S01]  /*ee50*/  ULDC.64 UR4, c[0x0][0x308] ;  /* 0x0000c20000047ab9 */ /* 0x000fe20000000a00 */
[----:B-1----:R-:W-:Y:S02]  /*ee60*/  IMAD.SHL.U32 R7, R7, 0x8, RZ ;  /* 0x0000000807077824 */ /* 0x002fe400078e00ff */
[----:B------:R-:W-:Y:S02]  /*ee70*/  IMAD.IADD R3, R3, 0x1, R0 ;  /* 0x0000000103037824 */ /* 0x000fe400078e0200 */
[----:B------:R-:W-:Y:S01]  /*ee80*/  IMAD R0, R26, UR4, RZ ;  /* 0x000000041a007c24 */ /* 0x000fe2000f8e02ff */
[----:B------:R-:W-:Y:S01]  /*ee90*/  LOP3.LUT R7, R7, 0x38, RZ, 0xc0, !PT ;  /* 0x0000003807077812 */ /* 0x000fe200078ec0ff */
[----:B------:R-:W-:-:S04]  /*eea0*/  IMAD.WIDE.U32 R2, R18, UR4, R2 ;  /* 0x0000000412027c25 */ /* 0x000fc8000f8e0002 */
[----:B------:R-:W-:Y:S01]  /*eeb0*/  IMAD R0, R18, UR5, R0 ;  /* 0x0000000512007c24 */ /* 0x000fe2000f8e0200 */
[----:B------:R-:W-:-:S04]  /*eec0*/  ULDC.64 UR4, c[0x0][0x2e8] ;  /* 0x0000ba0000047ab9 */ /* 0x000fc80000000a00 */
[----:B--2---:R-:W-:Y:S02]  /*eed0*/  IADD3 R4, R3, R0, RZ ;  /* 0x0000000003047210 */ /* 0x004fe40007ffe0ff */
        /* <DEDUP_REMOVED lines=40> */
.L_x_7824:
        /* <DEDUP_REMOVED lines=10> */
.L_x_7751:
        /* <DEDUP_REMOVED lines=11> */
.L_x_7752:
[----:B------:R1:W5:Y:S01]  /*f2b0*/  LDL.LU R0, [R1+0xc] ;  /* 0x00000c0001007983 */ /* 0x0003620000300800 */
[----:B------:R-:W-:Y:S01]  /*f2c0*/  LOP3.LUT P0, RZ, R22, 0x100, RZ, 0xc0, !PT ;  /* 0x0000010016ff7812 */ /* 0x000fe2000780c0ff */
[----:B------:R1:W-:Y:S02]  /*f2d0*/  SYNCS.ARRIVE.TRANS64.A1T0 RZ, [R27+URZ+0x28c30], RZ ;  /* 0x028c30ff1bff79a7 */ /* 0x0003e4000810003f */
[----:B0-----:R1:W5:Y:S10]  /*f2e0*/  LDL R3, [R1+0x4] ;  /* 0x0000040001037983 */ /* 0x0013740000100800 */
[----:B------:R-:W-:Y:S05]  /*f2f0*/  WARPSYNC.ALL ;  /* 0x0000000000007948 */ /* 0x000fea0003800000 */
[----:B------:R-:W-:Y:S01]  /*f300*/  SEL R2, R30, RZ, !P0 ;  /* 0x000000ff1e027207 */ /* 0x000fe20004000000 */
[----:B------:R-:W-:Y:S01]  /*f310*/  ULDC.64 UR4, c[0x0][0x298] ;  /* 0x0000a60000047ab9 */ /* 0x000fe20000000a00 */
[----:B------:R-:W-:Y:S01]  /*f320*/  BSSY B6, `(.L_x_7753) ;  /* 0x0000020000067945 */ /* 0x000fe20003800000 */
[----:B------:R-:W-:Y:S02]  /*f330*/  IMAD.WIDE.U32 R4, R37, UR4, RZ ;  /* 0x0000000425047c25 */ /* 0x000fe4000f8e00ff */
[----:B------:R0:W-:Y:S02]  /*f340*/  STL [R1+0x18], R2 ;  /* 0x0000180201007387 */ /* 0x0001e40000100800 */
[----:B0-----:R-:W-:Y:S01]  /*f350*/  IADD3 R2, R23, 0x20400, RZ ;  /* 0x0002040017027810 */ /* 0x001fe20007ffe0ff */
[----:B------:R-:W-:Y:S01]  /*f360*/  BAR.SYNC.DEFER_BLOCKING 0x8, 0x100 ;  /* 0x0204000000007b1d */ /* 0x000fe20000010000 */
[----:B-----5:R-:W-:-:S02]  /*f370*/  SEL R0, R0, RZ, !P0 ;  /* 0x000000ff00007207 */ /* 0x020fc40004000000 */
[----:B------:R-:W-:Y:S02]  /*f380*/  LOP3.LUT P0, RZ, R2, 0x3ff, RZ, 0xc0, !PT ;  /* 0x000003ff02ff7812 */ /* 0x000fe4000780c0ff */
[----:B------:R-:W-:Y:S01]  /*f390*/  PRMT R30, R3, 0x8880, RZ ;  /* 0x00008880031e7816 */ /* 0x000fe200000000ff */
[----:B------:R0:W-:Y:S03]  /*f3a0*/  STL [R1+0xc], R0 ;  /* 0x00000c0001007387 */ /* 0x0001e60000100800 */
[----:B------:R-:W-:Y:S01]  /*f3b0*/  PRMT R30, R30, 0x7710, RZ ;  /* 0x000077101e1e7816 */ /* 0x000fe200000000ff */
[----:B------:R2:W-:Y:S01]  /*f3c0*/  STL.64 [R1+0x10], R4 ;  /* 0x0000100401007387 */ /* 0x0005e20000100a00 */
[----:B0-----:R-:W-:-:S05]  /*f3d0*/  SHF.R.S32.HI R0, RZ, 0x1f, R37 ;  /* 0x0000001fff007819 */ /* 0x001fca0000011425 */
[----:B------:R-:W-:-:S04]  /*f3e0*/  IMAD R0, R0, UR4, RZ ;  /* 0x0000000400007c24 */ /* 0x000fc8000f8e02ff */
[----:B------:R-:W-:-:S04]  /*f3f0*/  IMAD R0, R37, UR5, R0 ;  /* 0x0000000525007c24 */ /* 0x000fc8000f8e0200 */
[----:B------:R-:W-:Y:S01]  /*f400*/  IMAD.IADD R37, R5, 0x1, R0 ;  /* 0x0000000105257824 */ /* 0x000fe200078e0200 */
[----:B--2---:R-:W-:Y:S06]  /*f410*/  @!P0 BRA `(.L_x_7754) ;  /* 0x0000000000408947 */ /* 0x004fec0003800000 */
        /* <DEDUP_REMOVED lines=16> */
.L_x_7754:
[----:B------:R-:W-:Y:S05]  /*f520*/  BSYNC B6 ;  /* 0x0000000000067941 */ /* 0x000fea0003800000 */
.L_x_7753:
[----:B------:R-:W2:Y:S01]  /*f530*/  LDL.LU.64 R2, [R1+0x10] ;  /* 0x0000100001027983 */ /* 0x000ea20000300a00 */
[----:B------:R-:W-:Y:S01]  /*f540*/  ULDC.64 UR4, c[0x0][0x2d8] ;  /* 0x0000b60000047ab9 */ /* 0x000fe20000000a00 */
[----:B------:R-:W0:Y:S02]  /*f550*/  LDC R21, c[0x0][0x448] ;  /* 0x00011200ff157b82 */ /* 0x000e240000000800 */
[----:B------:R-:W3:Y:S04]  /*f560*/  LDL.LU R4, [R1+0xc] ;  /* 0x00000c0001047983 */ /* 0x000ee80000300800 */
[----:B------:R-:W4:Y:S01]  /*f570*/  LDL.LU R20, [R1+0x18] ;  /* 0x0000180001147983 */ /* 0x000f220000300800 */
[----:B------:R-:W-:-:S03]  /*f580*/  IMAD R0, R26, UR4, RZ ;  /* 0x000000041a007c24 */ /* 0x000fc6000f8e02ff */
[----:B------:R0:W5:Y:S01]  /*f590*/  LDL R9, [R1] ;  /* 0x0000000001097983 */ /* 0x0001620000100800 */
[----:B------:R-:W-:-:S03]  /*f5a0*/  IMAD R0, R18, UR5, R0 ;  /* 0x0000000512007c24 */ /* 0x000fc6000f8e0200 */
[----:B------:R0:W5:Y:S02]  /*f5b0*/  LDL R7, [R1+0x2c] ;  /* 0x00002c0001077983 */ /* 0x0001640000100800 */
[----:B0-----:R-:W-:-:S13]  /*f5c0*/  ISETP.NE.AND P6, PT, R21, 0x1, PT ;  /* 0x000000011500780c */ /* 0x001fda0003fc5270 */
[----:B------:R-:W0:Y:S01]  /*f5d0*/  @P6 LDC R6, c[0x0][0x44c] ;  /* 0x00011300ff066b82 */ /* 0x000e220000000800 */
[----:B------:R-:W1:Y:S02]  /*f5e0*/  S2R R8, SR_TID.X ;  /* 0x0000000000087919 */ /* 0x000e640000002100 */
[----:B-1----:R-:W-:-:S05]  /*f5f0*/  IMAD.SHL.U32 R8, R8, 0x8, RZ ;  /* 0x0000000808087824 */ /* 0x002fca00078e00ff */
[----:B------:R-:W-:Y:S01]  /*f600*/  LOP3.LUT R8, R8, 0x38, RZ, 0xc0, !PT ;  /* 0x0000003808087812 */ /* 0x000fe200078ec0ff */
[----:B--2---:R-:W-:Y:S02]  /*f610*/  IMAD.MOV.U32 R3, RZ, RZ, R37 ;  /* 0x000000ffff037224 */ /* 0x004fe400078e0025 */
[----:B------:R-:W-:Y:S01]  /*f620*/  IMAD.WIDE.U32 R2, R18, UR4, R2 ;  /* 0x0000000412027c25 */ /* 0x000fe2000f8e0002 */
[----:B------:R-:W-:-:S04]  /*f630*/  ULDC.64 UR4, c[0x0][0x2e0] ;  /* 0x0000b80000047ab9 */ /* 0x000fc80000000a00 */
[----:B------:R-:W-:Y:S01]  /*f640*/  IADD3 R3, R3, R0, RZ ;  /* 0x0000000003037210 */ /* 0x000fe20007ffe0ff */
        /* <DEDUP_REMOVED lines=12> */
[----:B--2---:R-:W-:Y:S02]  /*f710*/  @P6 SHF.R.U32.HI R4, RZ, R0, R6 ;  /* 0x00000000ff046219 */ /* 0x004fe40000011606 */
[----:B------:R-:W0:Y:S03]  /*f720*/  LDC R6, c[0x0][0x448] ;  /* 0x00011200ff067b82 */ /* 0x000e260000000800 */
[----:B------:R-:W-:Y:S02]  /*f730*/  IMAD.MOV R0, RZ, RZ, -R4 ;  /* 0x000000ffff007224 */ /* 0x000fe400078e0a04 */
[----:B------:R-:W-:-:S04]  /*f740*/  IMAD.WIDE.U32 R2, R4, UR4, R2 ;  /* 0x0000000404027c25 */ /* 0x000fc8000f8e0002 */
[----:B0-----:R-:W-:Y:S01]  /*f750*/  IMAD R0, R6, R0, R5 ;  /* 0x0000000006007224 */ /* 0x001fe200078e0205 */
[----:B------:R-:W-:-:S05]  /*f760*/  SHF.R.S32.HI R5, RZ, 0x1f, R4 ;  /* 0x0000001fff057819 */ /* 0x000fca0000011404 */
        /* <DEDUP_REMOVED lines=50> */
.L_x_7833:
        /* <DEDUP_REMOVED lines=10> */
.L_x_7756:
        /* <DEDUP_REMOVED lines=18> */
.L_x_7834:
[----:B------:R-:W-:Y:S05]  /*fc50*/  BSYNC B0 ;  /* 0x0000000000007941 */ /* 0x000fea0003800000 */
.L_x_7757:
[----:B------:R-:W-:-:S05]  /*fc60*/  IMAD.U32 R2, RZ, RZ, UR36 ;  /* 0x00000024ff027e24 */ /* 0x000fca000f8e00ff */
[----:B------:R-:W-:-:S13]  /*fc70*/  ISETP.NE.AND P0, PT, R2, 0x3, PT ;  /* 0x000000030200780c */ /* 0x000fda0003f05270 */
[----:B------:R-:W-:Y:S05]  /*fc80*/  @!P0 BRA `(.L_x_7759) ;  /* 0x0000000000048947 */ /* 0x000fea0003800000 */
[----:B------:R-:W-:Y:S01]  /*fc90*/  BPT.TRAP 0x1 ;  /* 0x000000040000795c */ /* 0x000fe20000300000 */
.L_x_7759:
[----:B0-----:R-:W-:Y:S01]  /*fca0*/  SHF.L.U32 R0, R25, 0x1f, RZ ;  /* 0x0000001f19007819 */ /* 0x001fe200000006ff */
[----:B------:R-:W-:Y:S03]  /*fcb0*/  BSSY B0, `(.L_x_7760) ;  /* 0x0000003000007945 */ /* 0x000fe60003800000 */
[----:B------:R-:W0:Y:S02]  /*fcc0*/  SYNCS.PHASECHK.TRANS64.TRYWAIT P0, [R27+URZ+0x28c60], R0 ;  /* 0x028c60001b0075a7 */ /* 0x000e24000800017f */
[----:B0-----:R-:W-:Y:S05]  /*fcd0*/  @!P0 BRA `(.L_x_7761) ;  /* 0x0000003800648947 */ /* 0x001fea0003800000 */
.L_x_7835:
[----:B------:R-:W-:Y:S05]  /*fce0*/  BSYNC B0 ;  /* 0x0000000000007941 */ /* 0x000fea0003800000 */
.L_x_7760:
[----:B------:R-:W0:Y:S01]  /*fcf0*/  LDL.LU R2, [R1+0x1c] ;  /* 0x00001c0001027983 */ /* 0x000e220000300800 */
[----:B------:R-:W-:-:S03]  /*fd00*/  ULDC.64 UR4, c[0x0][0x328] ;  /* 0x0000ca0000047ab9 */ /* 0x000fc60000000a00 */
[----:B------:R-:W2:Y:S01]  /*fd10*/  LDL.LU R4, [R1+0x20] ;  /* 0x0000200001047983 */ /* 0x000ea20000300800 */
[----:B------:R-:W-:Y:S02]  /*fd20*/  IMAD R5, R24, 0x8000, R33 ;  /* 0x0000800018057824 */ /* 0x000fe400078e0221 */
        /* <DEDUP_REMOVED lines=107> */
.L_x_7845:
        /* <DEDUP_REMOVED lines=34> */
.L_x_7763:
        /* <DEDUP_REMOVED lines=11> */
.L_x_7764:
[----:B------:R-:W2:Y:S01]  /*106b0*/  LDL R2, [R1+0x8] ;  /* 0x0000080001027983 */ /* 0x000ea20000100800 */
[----:B------:R1:W-:Y:S01]  /*106c0*/  SYNCS.ARRIVE.TRANS64.A1T0 RZ, [R27+URZ+0x28c50], RZ ;  /* 0x028c50ff1bff79a7 */ /* 0x0003e2000810003f */
[----:B------:R-:W-:Y:S01]  /*106d0*/  BSSY B0, `(.L_x_7765) ;  /* 0x00000f5000007945 */ /* 0x000fe20003800000 */
[----:B--2---:R-:W-:-:S13]  /*106e0*/  ISETP.GE.AND P0, PT, R2, 0x2, PT ;  /* 0x000000020200780c */ /* 0x004fda0003f06270 */
[----:B-1----:R-:W-:Y:S05]  /*106f0*/  @!P0 BRA `(.L_x_7766) ;  /* 0x0000000c00c88947 */ /* 0x002fea0003800000 */
[----:B0-----:R-:W2:Y:S04]  /*10700*/  LDL.LU R4, [R1+0x28] ;  /* 0x0000280001047983 */ /* 0x001ea80000300800 */
[----:B------:R-:W3:Y:S01]  /*10710*/  LDL.LU R3, [R1+0x4] ;  /* 0x0000040001037983 */ /* 0x000ee20000300800 */
[----:B------:R-:W-:Y:S01]  /*10720*/  VIADD R7, R2, 0xfffffffe ;  /* 0xfffffffe02077836 */ /* 0x000fe20000000000 */
[----:B--2---:R-:W-:Y:S02]  /*10730*/  LOP3.LUT R30, R4, 0x40, RZ, 0xc0, !PT ;  /* 0x00000040041e7812 */ /* 0x004fe400078ec0ff */
[----:B---3--:R-:W-:Y:S02]  /*10740*/  LOP3.LUT R29, R3, 0x80, RZ, 0xc0, !PT ;  /* 0x00000080031d7812 */ /* 0x008fe400078ec0ff */
[----:B------:R-:W-:-:S02]  /*10750*/  SHF.R.U32.HI R30, RZ, 0x2, R30 ;  /* 0x00000002ff1e7819 */ /* 0x000fc4000001161e */
[----:B------:R-:W-:-:S07]  /*10760*/  SHF.R.U32.HI R29, RZ, 0x3, R29 ;  /* 0x00000003ff1d7819 */ /* 0x000fce000001161d */
.L_x_7779:
[----:B------:R-:W0:Y:S01]  /*10770*/  S2R R4, SR_TID.X ;  /* 0x0000000000047919 */ /* 0x000e220000002100 */
[----:B-1----:R-:W1:Y:S01]  /*10780*/  LDC R2, c[0x0][0x430] ;  /* 0x00010c00ff027b82 */ /* 0x002e620000000800 */
[----:B--23--:R-:W-:Y:S01]  /*10790*/  IMAD R6, R7, 0x40, R31 ;  /* 0x0000004007067824 */ /* 0x00cfe200078e021f */
[----:B------:R-:W-:Y:S01]  /*107a0*/  MOV R11, UR36 ;  /* 0x00000024000b7c02 */ /* 0x000fe20008000f00 */
[----:B------:R-:W-:Y:S01]  /*107b0*/  VIADD R24, R24, 0x1 ;  /* 0x0000000118187836 */ /* 0x000fe20000000000 */
[----:B------:R-:W-:Y:S05]  /*107c0*/  YIELD ;  /* 0x0000000000007946 */ /* 0x000fea0003800000 */
[----:B------:R-:W-:Y:S01]  /*107d0*/  ULDC UR4, c[0x0][0x430] ;  /* 0x00010c0000047ab9 */ /* 0x000fe20000000800 */
[----:B-1----:R-:W-:Y:S01]  /*107e0*/  ISETP.NE.AND P0, PT, R2, 0x1, PT ;  /* 0x000000010200780c */ /* 0x002fe20003f05270 */
[----:B0-----:R-:W-:-:S05]  /*107f0*/  IMAD.SHL.U32 R4, R4, 0x10, RZ ;  /* 0x0000001004047824 */ /* 0x001fca00078e00ff */
[----:B------:R-:W-:-:S07]  /*10800*/  LOP3.LUT R4, R36, 0x70, R4, 0xf8, !PT ;  /* 0x0000007024047812 */ /* 0x000fce00078ef804 */
[----:B------:R-:W0:Y:S01]  /*10810*/  @P0 LDC R3, c[0x0][0x434] ;  /* 0x00010d00ff030b82 */ /* 0x000e220000000800 */
[C---:B------:R-:W-:Y:S02]  /*10820*/  ISETP.GT.U32.AND P1, PT, R4.reuse, 0x3f, PT ;  /* 0x0000003f0400780c */ /* 0x040fe40003f24070 */
[----:B------:R-:W-:-:S05]  /*10830*/  IADD3 R6, R4, R6, RZ ;  /* 0x0000000604067210 */ /* 0x000fca0007ffe0ff */
        /* <DEDUP_REMOVED lines=28> */
.L_x_7767:
[----:B------:R-:W-:Y:S01]  /*10a00*/  IMAD R6, R24, 0x8, R23 ;  /* 0x0000000818067824 */ /* 0x000fe200078e0217 */
[----:B------:R-:W-:Y:S01]  /*10a10*/  SHF.L.U32 R17, R25, 0x1f, RZ ;  /* 0x0000001f19117819 */ /* 0x000fe200000006ff */
[----:B------:R-:W-:Y:S01]  /*10a20*/  BSSY B1, `(.L_x_7768) ;  /* 0x0000004000017945 */ /* 0x000fe20003800000 */
[----:B------:R-:W-:Y:S02]  /*10a30*/  SHF.R.S32.HI R9, RZ, 0x1f, R5 ;  /* 0x0000001fff097819 */ /* 0x000fe40000011405 */
[----:B------:R-:W0:Y:S02]  /*10a40*/  SYNCS.PHASECHK.TRANS64.TRYWAIT P0, [R6+URZ+0x28c40], R17 ;  /* 0x028c4011060075a7 */ /* 0x000e24000800017f */
[----:B0-----:R-:W-:Y:S05]  /*10a50*/  @!P0 BRA `(.L_x_7769) ;  /* 0x0000003400448947 */ /* 0x001fea0003800000 */
.L_x_7846:
[----:B------:R-:W-:Y:S05]  /*10a60*/  BSYNC B1 ;  /* 0x0000000000017941 */ /* 0x000fea0003800000 */
.L_x_7768:
        /* <DEDUP_REMOVED lines=38> */
[----:B-1----:R-:W-:-:S04]  /*10cd0*/  IADD3 R2, P0, R2, R0, RZ ;  /* 0x0000000002027210 */ /* 0x002fc80007f1e0ff */
[----:B--2---:R-:W-:-:S05]  /*10ce0*/  IADD3.X R3, RZ, R3, RZ, P0, !PT ;  /* 0x00000003ff037210 */ /* 0x004fca00007fe4ff */
[----:B------:R1:W-:Y:S04]  /*10cf0*/  LDGSTS.E.BYPASS.LTC128B.128 [R21+0x23400], desc[UR50][R2.64], !P1 ;  /* 0x2340000002157fae */ /* 0x0003e8000c901d72 */
[----:B-1-3--:R1:W2:Y:S02]  /*10d00*/  SHFL.IDX PT, R2, R20, 0x3, 0x181f ;  /* 0x00781f0014027f89 */ /* 0x00a2a400000e0000 */
.L_x_7856:
        /* <DEDUP_REMOVED lines=8> */
.L_x_7771:
        /* <DEDUP_REMOVED lines=11> */
.L_x_7772:
[----:B------:R2:W-:Y:S01]  /*10e40*/  SYNCS.ARRIVE.TRANS64.A1T0 RZ, [R6+URZ+0x28c30], RZ ;  /* 0x028c30ff06ff79a7 */ /* 0x0005e2000810003f */
[----:B------:R-:W-:Y:S05]  /*10e50*/  @!P2 BRA `(.L_x_7773) ;  /* 0x000000000004a947 */ /* 0x000fea0003800000 */
[----:B------:R-:W-:Y:S01]  /*10e60*/  BPT.TRAP 0x1 ;  /* 0x000000040000795c */ /* 0x000fe20000300000 */
.L_x_7773:
[----:B------:R-:W3:Y:S01]  /*10e70*/  SYNCS.PHASECHK.TRANS64.TRYWAIT P0, [R6+URZ+0x28c60], R17 ;  /* 0x028c6011060075a7 */ /* 0x000ee2000800017f */
[----:B------:R-:W-:Y:S04]  /*10e80*/  BSSY B1, `(.L_x_7774) ;  /* 0x0000002000017945 */ /* 0x000fe80003800000 */
[----:B---3--:R-:W-:Y:S05]  /*10e90*/  @!P0 BRA `(.L_x_7775) ;  /* 0x0000003400648947 */ /* 0x008fea0003800000 */
.L_x_7857:
[----:B------:R-:W-:Y:S05]  /*10ea0*/  BSYNC B1 ;  /* 0x0000000000017941 */ /* 0x000fea0003800000 */
.L_x_7774:
        /* <DEDUP_REMOVED lines=38> */
[----:B------:R-:W-:Y:S02]  /*11110*/  @P3 LOP3.LUT R22, R22, 0x10000, RZ, 0xfc, !PT ;  /* 0x0001000016163812 */ /* 0x000fe400078efcff */
[----:B---3--:R-:W-:Y:S02]  /*11120*/  IADD3.X R3, RZ, R3, RZ, P0, !PT ;  /* 0x00000003ff037210 */ /* 0x008fe400007fe4ff */
[----:B------:R-:W-:-:S03]  /*11130*/  ISETP.NE.U32.AND P0, PT, R30, RZ, PT ;  /* 0x000000ff1e00720c */ /* 0x000fc60003f05070 */
        /* <DEDUP_REMOVED lines=40> */
.L_x_7867:
        /* <DEDUP_REMOVED lines=25> */
.L_x_7777:
        /* <DEDUP_REMOVED lines=11> */
.L_x_7778:
[----:B------:R3:W-:Y:S01]  /*11600*/  SYNCS.ARRIVE.TRANS64.A1T0 RZ, [R6+URZ+0x28c50], RZ ;  /* 0x028c50ff06ff79a7 */ /* 0x0007e2000810003f */
[----:B------:R-:W-:Y:S05]  /*11610*/  @P3 BRA `(.L_x_7779) ;  /* 0xfffffff000543947 */ /* 0x000fea000383ffff */
.L_x_7766:
[----:B------:R-:W-:Y:S05]  /*11620*/  BSYNC B0 ;  /* 0x0000000000007941 */ /* 0x000fea0003800000 */
.L_x_7765:
        /* <DEDUP_REMOVED lines=21> */
.L_x_7781:
[----:B------:R-:W-:Y:S05]  /*11780*/  BSYNC B0 ;  /* 0x0000000000007941 */ /* 0x000fea0003800000 */
.L_x_7780:
[----:B------:R-:W-:-:S07]  /*11790*/  SEL R24, R24, RZ, P0 ;  /* 0x000000ff18187207 */ /* 0x000fce0000000000 */
.L_x_7740:
[----:B------:R-:W-:Y:S05]  /*117a0*/  BSYNC B7 ;  /* 0x0000000000077941 */ /* 0x000fea0003800000 */
.L_x_7738:
        /* <DEDUP_REMOVED lines=11> */
.L_x_7782:
        /* <DEDUP_REMOVED lines=23> */
[----:B0-----:R-:W-:-:S04]  /*119d0*/  SEL R5, R14, RZ, P2 ;  /* 0x000000ff0e057207 */ /* 0x001fc80001000000 */
[----:B--23--:R-:W-:Y:S02]  /*119e0*/  IADD3 R6, R4, R5, RZ ;  /* 0x0000000504067210 */ /* 0x00cfe40007ffe0ff */
        /* <DEDUP_REMOVED lines=11> */
.L_x_7877:
[----:B------:R-:W-:Y:S02]  /*11aa0*/  ULDC UR4, c[0x0][0xc38] ;  /* 0x00030e0000047ab9 */ /* 0x000fe40000000800 */
[----:B------:R-:W-:-:S04]  /*11ab0*/  IMAD.U32 R4, RZ, RZ, UR4 ;  /* 0x00000004ff047e24 */ /* 0x000fc8000f8e00ff */
[----:B--2---:R-:W-:-:S04]  /*11ac0*/  IMAD R14, R14, R4, RZ ;  /* 0x000000040e0e7224 */ /* 0x004fc800078e02ff */
[----:B------:R-:W-:-:S05]  /*11ad0*/  IMAD.IADD R5, R5, 0x1, R14 ;  /* 0x0000000105057824 */ /* 0x000fca00078e020e */
[----:B------:R-:W-:-:S13]  /*11ae0*/  ISETP.GT.AND P6, PT, R5, R0, PT ;  /* 0x000000000500720c */ /* 0x000fda0003fc4270 */
[----:B------:R-:W-:Y:S05]  /*11af0*/  @P6 BRA `(.L_x_7785) ;  /* 0x00000000009c6947 */ /* 0x000fea0003800000 */
.L_x_7790:
[----:B0-----:R-:W0:Y:S01]  /*11b00*/  LDC R2, c[0x0][0xc3c] ;  /* 0x00030f00ff027b82 */ /* 0x001e220000000800 */
[----:B------:R-:W-:-:S04]  /*11b10*/  IADD3 R19, R19, 0x1f, RZ ;  /* 0x0000001f13137810 */ /* 0x000fc80007ffe0ff */
        /* <DEDUP_REMOVED lines=12> */
.L_x_7788:
[----:B------:R-:W-:Y:S05]  /*11be0*/  BSYNC B0 ;  /* 0x0000000000007941 */ /* 0x000fea0003800000 */
.L_x_7787:
        /* <DEDUP_REMOVED lines=18> */
.L_x_7885:
[----:B------:R-:W-:Y:S02]  /*11d10*/  ULDC UR4, c[0x0][0xc38] ;  /* 0x00030e0000047ab9 */ /* 0x000fe40000000800 */
[----:B------:R-:W-:-:S04]  /*11d20*/  IMAD.U32 R4, RZ, RZ, UR4 ;  /* 0x00000004ff047e24 */ /* 0x000fc8000f8e00ff */
[----:B--2---:R-:W-:-:S04]  /*11d30*/  IMAD R14, R14, R4, RZ ;  /* 0x000000040e0e7224 */ /* 0x004fc800078e02ff */
[----:B------:R-:W-:-:S05]  /*11d40*/  IMAD.IADD R5, R14, 0x1, R5 ;  /* 0x000000010e057824 */ /* 0x000fca00078e0205 */
[----:B------:R-:W-:-:S13]  /*11d50*/  ISETP.GT.AND P6, PT, R5, R0, PT ;  /* 0x000000000500720c */ /* 0x000fda0003fc4270 */
[----:B------:R-:W-:Y:S05]  /*11d60*/  @!P6 BRA `(.L_x_7790) ;  /* 0xfffffffc0064e947 */ /* 0x000fea000383ffff */
.L_x_7785:
        /* <DEDUP_REMOVED lines=8> */
.L_x_7889:
[----:B------:R-:W-:Y:S01]  /*11df0*/  ISETP.NE.AND P0, PT, R3, RZ, PT ;  /* 0x000000ff0300720c */ /* 0x000fe20003f05270 */
[----:B------:R-:W-:-:S12]  /*11e00*/  IMAD.MOV.U32 R14, RZ, RZ, RZ ;  /* 0x000000ffff0e7224 */ /* 0x000fd800078e00ff */
[----:B------:R-:W-:Y:S05]  /*11e10*/  @!P0 BRA `(.L_x_7792) ;  /* 0x0000000000108947 */ /* 0x000fea0003800000 */
[----:B------:R-:W-:Y:S01]  /*11e20*/  UMOV UR4, 0xffffffff ;  /* 0xffffffff00047882 */ /* 0x000fe20000000000 */
[----:B------:R-:W-:Y:S02]  /*11e30*/  IADD3 R12, R6, -0x1, RZ ;  /* 0xffffffff060c7810 */ /* 0x000fe40007ffe0ff */
[----:B------:R-:W-:Y:S05]  /*11e40*/  BRA.DIV UR4, `(.L_x_7793) ;  /* 0x0000003604907947 */ /* 0x000fea000b800000 */
[----:B------:R4:W0:Y:S02]  /*11e50*/  SHFL.IDX PT, R14, R2, R12, 0x1f ;  /* 0x00001f0c020e7589 */ /* 0x00082400000e0000 */
.L_x_7792:
        /* <DEDUP_REMOVED lines=17> */
[----:B------:R-:W-:Y:S02]  /*11f70*/  IABS R3, R5 ;  /* 0x0000000500037213 */ /* 0x000fe40000000000 */
[----:B------:R-:W-:-:S03]  /*11f80*/  IADD3 R0, RZ, -R0, RZ ;  /* 0x80000000ff007210 */ /* 0x000fc60007ffe0ff */
        /* <DEDUP_REMOVED lines=35> */
[----:B------:R-:W-:Y:S01]  /*121c0*/  @!P1 IMAD.IADD R6, R6, 0x1, -R7 ;  /* 0x0000000106069824 */ /* 0x000fe200078e0a07 */
[----:B------:R-:W-:Y:S02]  /*121d0*/  @!P1 IADD3 R2, R2, 0x1, RZ ;  /* 0x0000000102029810 */ /* 0x000fe40007ffe0ff */
        /* <DEDUP_REMOVED lines=10> */
.L_x_7786:
[----:B------:R-:W-:Y:S01]  /*12280*/  UMOV UR4, URZ ;  /* 0x0000003f00047c82 */ /* 0x000fe20008000000 */
[----:B------:R-:W-:Y:S01]  /*12290*/  UMOV UR5, URZ ;  /* 0x0000003f00057c82 */ /* 0x000fe20008000000 */
[----:B------:R-:W-:Y:S01]  /*122a0*/  ULDC UR6, c[0x0][0xc3c] ;  /* 0x00030f0000067ab9 */ /* 0x000fe20000000800 */
[----:B------:R-:W-:Y:S01]  /*122b0*/  MOV R16, R0 ;  /* 0x0000000000107202 */ /* 0x000fe20000000f00 */
[----:B------:R-:W-:Y:S02]  /*122c0*/  IMAD.U32 R17, RZ, RZ, UR4 ;  /* 0x00000004ff117e24 */ /* 0x000fe4000f8e00ff */
[----:B------:R-:W-:Y:S02]  /*122d0*/  IMAD.U32 R18, RZ, RZ, UR5 ;  /* 0x00000005ff127e24 */ /* 0x000fe4000f8e00ff */
[----:B------:R-:W-:-:S07]  /*122e0*/  IMAD.U32 R19, RZ, RZ, UR6 ;  /* 0x00000006ff137e24 */ /* 0x000fce000f8e00ff */
.L_x_7794:
        /* <DEDUP_REMOVED lines=10> */
.L_x_7783:
[----:B------:R-:W-:Y:S02]  /*12390*/  ULDC UR4, c[0x0][0xc3c] ;  /* 0x00030f0000047ab9 */ /* 0x000fe40000000800 */
[----:B0-----:R-:W-:-:S13]  /*123a0*/  ISETP.GE.AND P0, PT, R19, UR4, PT ;  /* 0x0000000413007c0c */ /* 0x001fda000bf06270 */
[----:B------:R-:W-:Y:S05]  /*123b0*/  @!P0 BRA `(.L_x_7795) ;  /* 0xffffffb800008947 */ /* 0x000fea000383ffff */
[----:B------:R-:W-:Y:S05]  /*123c0*/  BSYNC B8 ;  /* 0x0000000000087941 */ /* 0x000fea0003800000 */
.L_x_7734:
        /* <DEDUP_REMOVED lines=12> */
.L_x_7892:
[----:B------:R-:W-:Y:S05]  /*12490*/  BSYNC B0 ;  /* 0x0000000000007941 */ /* 0x000fea0003800000 */
.L_x_7796:
[----:B------:R-:W-:-:S03]  /*124a0*/  UMOV UR4, 0xffffffff ;  /* 0xffffffff00047882 */ /* 0x000fc60000000000 */
[----:B------:R-:W-:Y:S05]  /*124b0*/  BRA.DIV UR4, `(.L_x_7798) ;  /* 0x00000032042c7947 */ /* 0x000fea000b800000 */
[----:B0-----:R-:W0:Y:S02]  /*124c0*/  S2R R0, SR_TID.X ;  /* 0x0000000000007919 */ /* 0x001e240000002100 */
[----:B0-----:R-:W-:-:S04]  /*124d0*/  SHF.R.U32.HI R0, RZ, 0x5, R0 ;  /* 0x00000005ff007819 */ /* 0x001fc80000011600 */
[----:B------:R-:W-:-:S05]  /*124e0*/  LOP3.LUT R0, R0, 0x3, RZ, 0xc0, !PT ;  /* 0x0000000300007812 */ /* 0x000fca00078ec0ff */
[----:B------:R0:W1:Y:S02]  /*124f0*/  SHFL.IDX PT, R14, R0, RZ, 0x1f ;  /* 0x00001fff000e7589 */ /* 0x00006400000e0000 */
.L_x_7895:
[----:B-1----:R-:W-:Y:S01]  /*12500*/  ISETP.NE.AND P0, PT, R14, RZ, PT ;  /* 0x000000ff0e00720c */ /* 0x002fe20003f05270 */
[----:B------:R-:W-:-:S12]  /*12510*/  BSSY B0, `(.L_x_7799) ;  /* 0x0000024000007945 */ /* 0x000fd80003800000 */
[----:B------:R-:W-:Y:S05]  /*12520*/  @P0 BRA `(.L_x_7800) ;  /* 0x0000000000880947 */ /* 0x000fea0003800000 */
[----:B------:R-:W-:-:S03]  /*12530*/  UMOV UR4, 0xffffffff ;  /* 0xffffffff00047882 */ /* 0x000fc60000000000 */
[----:B------:R-:W-:Y:S05]  /*12540*/  BRA.DIV UR4, `(.L_x_7801) ;  /* 0x00000032043c7947 */ /* 0x000fea000b800000 */
[----:B------:R-:W-:-:S13]  /*12550*/  ELECT P6, URZ, PT ;  /* 0x00000000003f782f */ /* 0x000fda00038c0000 */
.L_x_7898:
[----:B------:R-:W-:Y:S05]  /*12560*/  @!P6 BRA `(.L_x_7800) ;  /* 0x000000000078e947 */ /* 0x000fea0003800000 */
[----:B------:R-:W-:-:S06]  /*12570*/  ULOP3.LUT UR4, UR39, 0x2, URZ, 0xfc, !UPT ;  /* 0x0000000227047892 */ /* 0x000fcc000f8efc3f */
[----:B0-----:R-:W-:-:S04]  /*12580*/  MOV R0, UR4 ;  /* 0x0000000400007c02 */ /* 0x001fc80008000f00 */
[----:B------:R-:W-:-:S13]  /*12590*/  ISETP.NE.AND P0, PT, R0, 0x3, PT ;  /* 0x000000030000780c */ /* 0x000fda0003f05270 */
[----:B------:R-:W-:Y:S05]  /*125a0*/  @!P0 BRA `(.L_x_7802) ;  /* 0x0000000000048947 */ /* 0x000fea0003800000 */
[----:B------:R-:W-:Y:S01]  /*125b0*/  BPT.TRAP 0x1 ;  /* 0x000000040000795c */ /* 0x000fe20000300000 */
.L_x_7802:
[C---:B------:R-:W-:Y:S01]  /*125c0*/  IMAD R3, R24.reuse, 0x8, R5 ;  /* 0x0000000818037824 */ /* 0x040fe200078e0205 */
[----:B------:R-:W-:Y:S01]  /*125d0*/  SHF.L.U32 R2, R25, 0x1f, RZ ;  /* 0x0000001f19027819 */ /* 0x000fe200000006ff */
[----:B------:R-:W-:-:S03]  /*125e0*/  VIADD R24, R24, 0x1 ;  /* 0x0000000118187836 */ /* 0x000fc60000000000 */
[----:B------:R-:W0:Y:S02]  /*125f0*/  SYNCS.PHASECHK.TRANS64.TRYWAIT P1, [R3+URZ+0x28c40], R2 ;  /* 0x028c4002030075a7 */ /* 0x000e24000802017f */
[----:B------:R-:W-:-:S04]  /*12600*/  ISETP.NE.AND P2, PT, R24, 0x2, PT ;  /* 0x000000021800780c */ /* 0x000fc80003f45270 */
[----:B------:R-:W-:Y:S01]  /*12610*/  SEL R0, RZ, 0x1, P2 ;  /* 0x00000001ff007807 */ /* 0x000fe20001000000 */
[----:B0-----:R-:W-:Y:S08]  /*12620*/  @!P1 BRA `(.L_x_7803) ;  /* 0x0000003000249947 */ /* 0x001ff00003800000 */
.L_x_7899:
[----:B------:R-:W-:Y:S02]  /*12630*/  SEL R24, R24, RZ, P2 ;  /* 0x000000ff18187207 */ /* 0x000fe40001000000 */
[----:B------:R-:W-:Y:S01]  /*12640*/  LOP3.LUT R0, R25, R0, RZ, 0x3c, !PT ;  /* 0x0000000019007212 */ /* 0x000fe200078e3cff */
[----:B------:R-:W-:Y:S06]  /*12650*/  @!P0 BRA `(.L_x_7804) ;  /* 0x0000000000048947 */ /* 0x000fec0003800000 */
[----:B------:R-:W-:Y:S01]  /*12660*/  BPT.TRAP 0x1 ;  /* 0x000000040000795c */ /* 0x000fe20000300000 */
.L_x_7804:
[----:B------:R-:W-:Y:S01]  /*12670*/  IMAD R5, R24, 0x8, R5 ;  /* 0x0000000818057824 */ /* 0x000fe200078e0205 */
[----:B------:R-:W-:-:S04]  /*12680*/  SHF.L.U32 R0, R0, 0x1f, RZ ;  /* 0x0000001f00007819 */ /* 0x000fc800000006ff */
[----:B------:R-:W1:Y:S02]  /*12690*/  SYNCS.PHASECHK.TRANS64.TRYWAIT P1, [R5+URZ+0x28c40], R0 ;  /* 0x028c4000050075a7 */ /* 0x000e64000802017f */
[----:B-1----:R-:W-:Y:S05]  /*126a0*/  @!P1 BRA `(.L_x_7805) ;  /* 0x0000003000189947 */ /* 0x002fea0003800000 */
.L_x_7900:
[----:B------:R-:W-:Y:S05]  /*126b0*/  @!P0 BRA `(.L_x_7806) ;  /* 0x0000000000048947 */ /* 0x000fea0003800000 */
[----:B------:R-:W-:Y:S01]  /*126c0*/  BPT.TRAP 0x1 ;  /* 0x000000040000795c */ /* 0x000fe20000300000 */
.L_x_7806:
[----:B------:R-:W5:Y:S02]  /*126d0*/  SYNCS.PHASECHK.TRANS64.TRYWAIT P1, [R3+URZ+0x28c60], R2 ;  /* 0x028c6002030075a7 */ /* 0x000f64000802017f */
[----:B-----5:R-:W-:Y:S05]  /*126e0*/  @!P1 BRA `(.L_x_7807) ;  /* 0x00000030001c9947 */ /* 0x020fea0003800000 */
.L_x_7901:
[----:B------:R-:W-:Y:S05]  /*126f0*/  @!P0 BRA `(.L_x_7808) ;  /* 0x0000000000048947 */ /* 0x000fea0003800000 */
[----:B------:R-:W-:Y:S01]  /*12700*/  BPT.TRAP 0x1 ;  /* 0x000000040000795c */ /* 0x000fe20000300000 */
.L_x_7808:
[----:B------:R0:W0:Y:S02]  /*12710*/  SYNCS.PHASECHK.TRANS64.TRYWAIT P0, [R5+URZ+0x28c60], R0 ;  /* 0x028c6000050075a7 */ /* 0x000024000800017f */
[----:B0-----:R-:W-:Y:S05]  /*12720*/  @!P0 NANOSLEEP.SYNCS 0x989680 ;  /* 0x009896800000895d */ /* 0x001fea0003900000 */
[----:B------:R-:W0:Y:S02]  /*12730*/  @!P0 SYNCS.PHASECHK.TRANS64 P0, [R5+URZ+0x28c60], R0 ;  /* 0x028c6000050085a7 */ /* 0x000e24000800007f */
[----:B0-----:R-:W-:Y:S05]  /*12740*/  @!P0 BRA `(.L_x_7808) ;  /* 0xfffffffc00f08947 */ /* 0x001fea000383ffff */
.L_x_7800:
[----:B------:R-:W-:Y:S05]  /*12750*/  BSYNC B0 ;  /* 0x0000000000007941 */ /* 0x000fea0003800000 */
.L_x_7799:
[----:B------:R-:W-:Y:S05]  /*12760*/  EXIT ;  /* 0x000000000000794d */ /* 0x000fea0003800000 */
.L_x_7667:
[----:B0-----:R-:W-:-:S04]  /*12770*/  IMAD.U32 R4, RZ, RZ, UR21 ;  /* 0x00000015ff047e24 */ /* 0x001fc8000f8e00ff */
[----:B------:R0:W1:Y:S03]  /*12780*/  SYNCS.PHASECHK.TRANS64.TRYWAIT P1, [R4+URZ+0x28c50], R3 ;  /* 0x028c5003040075a7 */ /* 0x000066000802017f */
[----:B-1----:R-:W-:Y:S05]  /*12790*/  @!P1 NANOSLEEP.SYNCS 0x989680 ;  /* 0x009896800000995d */ /* 0x002fea0003900000 */
[----:B------:R-:W1:Y:S02]  /*127a0*/  @!P1 SYNCS.PHASECHK.TRANS64 P1, [R4+URZ+0x28c50], R3 ;  /* 0x028c5003040095a7 */ /* 0x000e64000802007f */
[----:B-1----:R-:W-:Y:S05]  /*127b0*/  @!P1 BRA `(.L_x_7667) ;  /* 0xfffffffc00ec9947 */ /* 0x002fea000383ffff */
[----:B------:R-:W-:Y:S05]  /*127c0*/  BRA `(.L_x_7809) ;  /* 0xfffffef000d07947 */ /* 0x000fea000383ffff */
.L_x_7673:
[----:B-1----:R-:W-:-:S04]  /*127d0*/  IMAD.U32 R4, RZ, RZ, UR21 ;  /* 0x00000015ff047e24 */ /* 0x002fc8000f8e00ff */
[----:B------:R1:W2:Y:S03]  /*127e0*/  SYNCS.PHASECHK.TRANS64.TRYWAIT P1, [R4+URZ+0x28c50], R3 ;  /* 0x028c5003040075a7 */ /* 0x0002a6000802017f */
[----:B--2---:R-:W-:Y:S05]  /*127f0*/  @!P1 NANOSLEEP.SYNCS 0x989680 ;  /* 0x009896800000995d */ /* 0x004fea0003900000 */
[----:B------:R-:W2:Y:S02]  /*12800*/  @!P1 SYNCS.PHASECHK.TRANS64 P1, [R4+URZ+0x28c50], R3 ;  /* 0x028c5003040095a7 */ /* 0x000ea4000802007f */
[----:B--2---:R-:W-:Y:S05]  /*12810*/  @!P1 BRA `(.L_x_7673) ;  /* 0xfffffffc00ec9947 */ /* 0x004fea000383ffff */
[----:B------:R-:W-:Y:S05]  /*12820*/  BRA `(.L_x_7672) ;  /* 0xfffffefc00c87947 */ /* 0x000fea000383ffff */
.L_x_7677:
[----:B0-----:R-:W-:-:S04]  /*12830*/  MOV R3, UR41 ;  /* 0x0000002900037c02 */ /* 0x001fc80008000f00 */
[----:B------:R0:W1:Y:S03]  /*12840*/  SYNCS.PHASECHK.TRANS64.TRYWAIT P1, [R3+URZ+0x28c00], R0 ;  /* 0x028c0000030075a7 */ /* 0x000066000802017f */
[----:B-1----:R-:W-:Y:S05]  /*12850*/  @!P1 NANOSLEEP.SYNCS 0x989680 ;  /* 0x009896800000995d */ /* 0x002fea0003900000 */
[----:B------:R-:W1:Y:S02]  /*12860*/  @!P1 SYNCS.PHASECHK.TRANS64 P1, [R3+URZ+0x28c00], R0 ;  /* 0x028c0000030095a7 */ /* 0x000e64000802007f */
[----:B-1----:R-:W-:Y:S05]  /*12870*/  @!P1 BRA `(.L_x_7677) ;  /* 0xfffffffc00ec9947 */ /* 0x002fea000383ffff */
[----:B------:R-:W-:Y:S05]  /*12880*/  BRA `(.L_x_7810) ;  /* 0xffffff1000587947 */ /* 0x000fea000383ffff */
.L_x_7681:
[----:B--2---:R2:W3:Y:S02]  /*12890*/  SYNCS.PHASECHK.TRANS64.TRYWAIT P1, [R7+URZ+0x28c30], R8 ;  /* 0x028c3008070075a7 */ /* 0x0044e4000802017f */
[----:B---3--:R-:W-:Y:S05]  /*128a0*/  @!P1 NANOSLEEP.SYNCS 0x989680 ;  /* 0x009896800000995d */ /* 0x008fea0003900000 */
[----:B------:R-:W3:Y:S02]  /*128b0*/  @!P1 SYNCS.PHASECHK.TRANS64 P1, [R7+URZ+0x28c30], R8 ;  /* 0x028c3008070095a7 */ /* 0x000ee4000802007f */
[----:B---3--:R-:W-:Y:S05]  /*128c0*/  @!P1 BRA `(.L_x_7681) ;  /* 0xfffffffc00f09947 */ /* 0x008fea000383ffff */
[----:B------:R-:W-:Y:S05]  /*128d0*/  BRA `(.L_x_7680) ;  /* 0xffffff1000747947 */ /* 0x000fea000383ffff */
.L_x_7686:
[----:B-1----:R1:W3:Y:S02]  /*128e0*/  SYNCS.PHASECHK.TRANS64.TRYWAIT P1, [R7+URZ+0x28c50], R8 ;  /* 0x028c5008070075a7 */ /* 0x0022e4000802017f */
[----:B---3--:R-:W-:Y:S05]  /*128f0*/  @!P1 NANOSLEEP.SYNCS 0x989680 ;  /* 0x009896800000995d */ /* 0x008fea0003900000 */
[----:B------:R-:W3:Y:S02]  /*12900*/  @!P1 SYNCS.PHASECHK.TRANS64 P1, [R7+URZ+0x28c50], R8 ;  /* 0x028c5008070095a7 */ /* 0x000ee4000802007f */
[----:B---3--:R-:W-:Y:S05]  /*12910*/  @!P1 BRA `(.L_x_7686) ;  /* 0xfffffffc00f09947 */ /* 0x008fea000383ffff */
[----:B------:R-:W-:Y:S05]  /*12920*/  BRA `(.L_x_7685) ;  /* 0xffffff2800007947 */ /* 0x000fea000383ffff */
.L_x_7692:
[----:B-1----:R-:W-:-:S04]  /*12930*/  IMAD.U32 R6, RZ, RZ, UR23 ;  /* 0x00000017ff067e24 */ /* 0x002fc8000f8e00ff */
[----:B------:R1:W3:Y:S03]  /*12940*/  SYNCS.PHASECHK.TRANS64.TRYWAIT P1, [R6+URZ+0x28c30], R7 ;  /* 0x028c3007060075a7 */ /* 0x0002e6000802017f */
[----:B---3--:R-:W-:Y:S05]  /*12950*/  @!P1 NANOSLEEP.SYNCS 0x989680 ;  /* 0x009896800000995d */ /* 0x008fea0003900000 */
[----:B------:R-:W3:Y:S02]  /*12960*/  @!P1 SYNCS.PHASECHK.TRANS64 P1, [R6+URZ+0x28c30], R7 ;  /* 0x028c3007060095a7 */ /* 0x000ee4000802007f */
[----:B---3--:R-:W-:Y:S05]  /*12970*/  @!P1 BRA `(.L_x_7692) ;  /* 0xfffffffc00ec9947 */ /* 0x008fea000383ffff */
[----:B------:R-:W-:Y:S05]  /*12980*/  BRA `(.L_x_7691) ;  /* 0xffffff2c00147947 */ /* 0x000fea000383ffff */
.L_x_7697:
[----:B-1----:R-:W-:-:S04]  /*12990*/  IMAD.U32 R8, RZ, RZ, UR23 ;  /* 0x00000017ff087e24 */ /* 0x002fc8000f8e00ff */
[----:B------:R1:W2:Y:S03]  /*129a0*/  SYNCS.PHASECHK.TRANS64.TRYWAIT P1, [R8+URZ+0x28c50], R7 ;  /* 0x028c5007080075a7 */ /* 0x0002a6000802017f */
[----:B--2---:R-:W-:Y:S05]  /*129b0*/  @!P1 NANOSLEEP.SYNCS 0x989680 ;  /* 0x009896800000995d */ /* 0x004fea0003900000 */
[----:B------:R-:W2:Y:S02]  /*129c0*/  @!P1 SYNCS.PHASECHK.TRANS64 P1, [R8+URZ+0x28c50], R7 ;  /* 0x028c5007080095a7 */ /* 0x000ea4000802007f */
[----:B--2---:R-:W-:Y:S05]  /*129d0*/  @!P1 BRA `(.L_x_7697) ;  /* 0xfffffffc00ec9947 */ /* 0x004fea000383ffff */
[----:B------:R-:W-:Y:S05]  /*129e0*/  BRA `(.L_x_7696) ;  /* 0xffffff4800987947 */ /* 0x000fea000383ffff */
.L_x_7704:
[----:B-1----:R-:W-:-:S04]  /*129f0*/  IMAD.U32 R6, RZ, RZ, UR22 ;  /* 0x00000016ff067e24 */ /* 0x002fc8000f8e00ff */
[----:B------:R1:W4:Y:S03]  /*12a00*/  SYNCS.PHASECHK.TRANS64.TRYWAIT P1, [R6+URZ+0x28c30], R7 ;  /* 0x028c3007060075a7 */ /* 0x000326000802017f */
[----:B----4-:R-:W-:Y:S05]  /*12a10*/  @!P1 NANOSLEEP.SYNCS 0x989680 ;  /* 0x009896800000995d */ /* 0x010fea0003900000 */
[----:B------:R-:W4:Y:S02]  /*12a20*/  @!P1 SYNCS.PHASECHK.TRANS64 P1, [R6+URZ+0x28c30], R7 ;  /* 0x028c3007060095a7 */ /* 0x000f24000802007f */
[----:B----4-:R-:W-:Y:S05]  /*12a30*/  @!P1 BRA `(.L_x_7704) ;  /* 0xfffffffc00ec9947 */ /* 0x010fea000383ffff */
[----:B------:R-:W-:Y:S05]  /*12a40*/  BRA `(.L_x_7703) ;  /* 0xffffff4c008c7947 */ /* 0x000fea000383ffff */
.L_x_7709:
[----:B--2---:R-:W-:-:S04]  /*12a50*/  IMAD.U32 R8, RZ, RZ, UR22 ;  /* 0x00000016ff087e24 */ /* 0x004fc8000f8e00ff */
[----:B------:R2:W3:Y:S03]  /*12a60*/  SYNCS.PHASECHK.TRANS64.TRYWAIT P1, [R8+URZ+0x28c50], R7 ;  /* 0x028c5007080075a7 */ /* 0x0004e6000802017f */
[----:B---3--:R-:W-:Y:S05]  /*12a70*/  @!P1 NANOSLEEP.SYNCS 0x989680 ;  /* 0x009896800000995d */ /* 0x008fea0003900000 */
[----:B------:R-:W3:Y:S02]  /*12a80*/  @!P1 SYNCS.PHASECHK.TRANS64 P1, [R8+URZ+0x28c50], R7 ;  /* 0x028c5007080095a7 */ /* 0x000ee4000802007f */
[----:B---3--:R-:W-:Y:S05]  /*12a90*/  @!P1 BRA `(.L_x_7709) ;  /* 0xfffffffc00ec9947 */ /* 0x008fea000383ffff */
[----:B------:R-:W-:Y:S05]  /*12aa0*/  BRA `(.L_x_7708) ;  /* 0xffffff6400b07947 */ /* 0x000fea000383ffff */
.L_x_7746:
        /* <DEDUP_REMOVED lines=11> */
.L_x_7812:
[----:B------:R-:W-:Y:S05]  /*12b60*/  BSYNC B0 ;  /* 0x0000000000007941 */ /* 0x000fea0003800000 */
.L_x_7811:
[----:B------:R-:W-:Y:S05]  /*12b70*/  BRA `(.L_x_7813) ;  /* 0xffffffbc00887947 */ /* 0x000fea000383ffff */
.L_x_7749:
[----:B0-----:R0:W1:Y:S02]  /*12b80*/  SYNCS.PHASECHK.TRANS64.TRYWAIT P0, [R27+URZ+0x28c40], R0 ;  /* 0x028c40001b0075a7 */ /* 0x001064000800017f */
[----:B-1----:R-:W-:Y:S05]  /*12b90*/  @!P0 NANOSLEEP.SYNCS 0x989680 ;  /* 0x009896800000895d */ /* 0x002fea0003900000 */
[----:B------:R-:W1:Y:S02]  /*12ba0*/  @!P0 SYNCS.PHASECHK.TRANS64 P0, [R27+URZ+0x28c40], R0 ;  /* 0x028c40001b0085a7 */ /* 0x000e64000800007f */
[----:B-1----:R-:W-:Y:S05]  /*12bb0*/  @!P0 BRA `(.L_x_7749) ;  /* 0xfffffffc00f08947 */ /* 0x002fea000383ffff */
[----:B------:R-:W-:Y:S05]  /*12bc0*/  BRA `(.L_x_7814) ;  /* 0xffffffc0005c7947 */ /* 0x000fea000383ffff */
.L_x_7750:
        /* <DEDUP_REMOVED lines=8> */
.L_x_7816:
[----:B------:R-:W-:Y:S05]  /*12c50*/  BSYNC B0 ;  /* 0x0000000000007941 */ /* 0x000fea0003800000 */
.L_x_7815:
        /* <DEDUP_REMOVED lines=9> */
.L_x_7817:
[----:B------:R-:W-:Y:S02]  /*12cf0*/  IMAD.MOV.U32 R13, RZ, RZ, R4 ;  /* 0x000000ffff0d7224 */ /* 0x000fe400078e0004 */
[----:B------:R-:W-:Y:S01]  /*12d00*/  IMAD.MOV.U32 R12, RZ, RZ, 0x1 ;  /* 0x00000001ff0c7424 */ /* 0x000fe200078e00ff */
[----:B------:R-:W-:-:S07]  /*12d10*/  MOV R3, R14 ;  /* 0x0000000e00037202 */ /* 0x000fce0000000f00 */
[----:B------:R-:W-:Y:S05]  /*12d20*/  WARPSYNC.COLLECTIVE R15, `(.L_x_7818) ;  /* 0x000000000f087348 */ /* 0x000fea0003c00000 */
[----:B------:R0:W1:Y:S02]  /*12d30*/  SHFL.IDX P6, R14, R13, R12, R11 ;  /* 0x0000000c0d0e7389 */ /* 0x00006400000c000b */
[----:B01----:R-:W-:Y:S01]  /*12d40*/  ENDCOLLECTIVE ;  /* 0x000000000000791b */ /* 0x003fe20003800000 */
.L_x_7818:
        /* <DEDUP_REMOVED lines=15> */
.L_x_7819:
[----:B------:R-:W-:Y:S02]  /*12e40*/  @P0 IMAD R6, R5, 0x2, R23 ;  /* 0x0000000205060824 */ /* 0x000fe400078e0217 */
[----:B------:R-:W-:Y:S02]  /*12e50*/  IMAD.MOV.U32 R13, RZ, RZ, R4 ;  /* 0x000000ffff0d7224 */ /* 0x000fe400078e0004 */
[----:B------:R-:W-:Y:S02]  /*12e60*/  IMAD.MOV.U32 R12, RZ, RZ, 0x2 ;  /* 0x00000002ff0c7424 */ /* 0x000fe400078e00ff */
[----:B------:R-:W-:-:S07]  /*12e70*/  IMAD.MOV.U32 R3, RZ, RZ, R14 ;  /* 0x000000ffff037224 */ /* 0x000fce00078e000e */
[----:B------:R-:W-:Y:S05]  /*12e80*/  WARPSYNC.COLLECTIVE R15, `(.L_x_7820) ;  /* 0x000000000f087348 */ /* 0x000fea0003c00000 */
[----:B------:R0:W1:Y:S02]  /*12e90*/  SHFL.IDX P6, R14, R13, R12, R11 ;  /* 0x0000000c0d0e7389 */ /* 0x00006400000c000b */
[----:B01----:R-:W-:Y:S01]  /*12ea0*/  ENDCOLLECTIVE ;  /* 0x000000000000791b */ /* 0x003fe20003800000 */
.L_x_7820:
        /* <DEDUP_REMOVED lines=15> */
.L_x_7821:
[----:B------:R-:W-:Y:S02]  /*12fa0*/  @P0 IMAD R6, R5, 0x2, R23 ;  /* 0x0000000205060824 */ /* 0x000fe400078e0217 */
[----:B------:R-:W-:Y:S01]  /*12fb0*/  IMAD.MOV.U32 R13, RZ, RZ, R4 ;  /* 0x000000ffff0d7224 */ /* 0x000fe200078e0004 */
[----:B------:R-:W-:Y:S01]  /*12fc0*/  MOV R12, 0x3 ;  /* 0x00000003000c7802 */ /* 0x000fe20000000f00 */
[----:B------:R-:W-:-:S07]  /*12fd0*/  IMAD.MOV.U32 R3, RZ, RZ, R14 ;  /* 0x000000ffff037224 */ /* 0x000fce00078e000e */
[----:B------:R-:W-:Y:S05]  /*12fe0*/  WARPSYNC.COLLECTIVE R15, `(.L_x_7822) ;  /* 0x000000000f087348 */ /* 0x000fea0003c00000 */
[----:B------:R0:W1:Y:S02]  /*12ff0*/  SHFL.IDX P6, R14, R13, R12, R11 ;  /* 0x0000000c0d0e7389 */ /* 0x00006400000c000b */
[----:B01----:R-:W-:Y:S01]  /*13000*/  ENDCOLLECTIVE ;  /* 0x000000000000791b */ /* 0x003fe20003800000 */
.L_x_7822:
        /* <DEDUP_REMOVED lines=10> */
.L_x_7823:
[----:B------:R-:W-:Y:S01]  /*130b0*/  @!PT LDS RZ, [RZ] ;  /* 0x00000000fffff984 */ /* 0x000fe20000000800 */
[----:B------:R-:W-:Y:S01]  /*130c0*/  @!PT LDS RZ, [RZ] ;  /* 0x00000000fffff984 */ /* 0x000fe20000000800 */
[----:B------:R-:W-:Y:S01]  /*130d0*/  @!PT LDS RZ, [RZ] ;  /* 0x00000000fffff984 */ /* 0x000fe20000000800 */
[----:B------:R0:W-:Y:S01]  /*130e0*/  @P0 LDGSTS.E.BYPASS.LTC128B.128 [R6+0x23400], desc[UR50][R2.64], !P2 ;  /* 0x2340000002060fae */ /* 0x0001e2000d101d72 */
[----:B------:R-:W-:Y:S01]  /*130f0*/  IMAD.MOV.U32 R0, RZ, RZ, R14 ;  /* 0x000000ffff007224 */ /* 0x000fe200078e000e */
[----:B------:R-:W-:Y:S06]  /*13100*/  BRA `(.L_x_7824) ;  /* 0xffffffc000147947 */ /* 0x000fec000383ffff */
.L_x_7755:
        /* <DEDUP_REMOVED lines=9> */
.L_x_7825:
[C---:B------:R-:W-:Y:S01]  /*131a0*/  VIADD R6, R17.reuse, 0x10 ;  /* 0x0000001011067836 */ /* 0x040fe20000000000 */
[----:B------:R-:W-:Y:S01]  /*131b0*/  ISETP.GE.AND P0, PT, R17, R5, PT ;  /* 0x000000051100720c */ /* 0x000fe20003f06270 */
[----:B------:R-:W-:Y:S02]  /*131c0*/  IMAD.MOV.U32 R13, RZ, RZ, R0 ;  /* 0x000000ffff0d7224 */ /* 0x000fe400078e0000 */
[----:B------:R-:W-:-:S10]  /*131d0*/  IMAD.MOV.U32 R2, RZ, RZ, R14 ;  /* 0x000000ffff027224 */ /* 0x000fd400078e000e */
[----:B------:R-:W-:Y:S05]  /*131e0*/  WARPSYNC.COLLECTIVE R15, `(.L_x_7826) ;  /* 0x000000000f087348 */ /* 0x000fea0003c00000 */
[----:B------:R0:W1:Y:S02]  /*131f0*/  SHFL.IDX P6, R14, R13, R12, R11 ;  /* 0x0000000c0d0e7389 */ /* 0x00006400000c000b */
[----:B01----:R-:W-:Y:S01]  /*13200*/  ENDCOLLECTIVE ;  /* 0x000000000000791b */ /* 0x003fe20003800000 */
.L_x_7826:
[----:B------:R-:W-:Y:S02]  /*13210*/  IMAD.MOV.U32 R13, RZ, RZ, R4 ;  /* 0x000000ffff0d7224 */ /* 0x000fe400078e0004 */
[----:B------:R-:W-:Y:S02]  /*13220*/  IMAD.MOV.U32 R12, RZ, RZ, 0x1 ;  /* 0x00000001ff0c7424 */ /* 0x000fe400078e00ff */
[----:B------:R-:W-:-:S07]  /*13230*/  IMAD.MOV.U32 R3, RZ, RZ, R14 ;  /* 0x000000ffff037224 */ /* 0x000fce00078e000e */
[----:B------:R-:W-:Y:S05]  /*13240*/  WARPSYNC.COLLECTIVE R15, `(.L_x_7827) ;  /* 0x000000000f087348 */ /* 0x000fea0003c00000 */
[----:B------:R0:W1:Y:S02]  /*13250*/  SHFL.IDX P6, R14, R13, R12, R11 ;  /* 0x0000000c0d0e7389 */ /* 0x00006400000c000b */
[----:B01----:R-:W-:Y:S01]  /*13260*/  ENDCOLLECTIVE ;  /* 0x000000000000791b */ /* 0x003fe20003800000 */
.L_x_7827:
        /* <DEDUP_REMOVED lines=15> */
.L_x_7828:
[----:B------:R-:W-:Y:S02]  /*13360*/  IMAD.MOV.U32 R13, RZ, RZ, R4 ;  /* 0x000000ffff0d7224 */ /* 0x000fe400078e0004 */
[----:B------:R-:W-:Y:S01]  /*13370*/  IMAD.MOV.U32 R12, RZ, RZ, 0x2 ;  /* 0x00000002ff0c7424 */ /* 0x000fe200078e00ff */
[----:B------:R-:W-:-:S07]  /*13380*/  MOV R3, R14 ;  /* 0x0000000e00037202 */ /* 0x000fce0000000f00 */
[----:B------:R-:W-:Y:S05]  /*13390*/  WARPSYNC.COLLECTIVE R15, `(.L_x_7829) ;  /* 0x000000000f087348 */ /* 0x000fea0003c00000 */
[----:B------:R0:W1:Y:S02]  /*133a0*/  SHFL.IDX P6, R14, R13, R12, R11 ;  /* 0x0000000c0d0e7389 */ /* 0x00006400000c000b */
[----:B01----:R-:W-:Y:S01]  /*133b0*/  ENDCOLLECTIVE ;  /* 0x000000000000791b */ /* 0x003fe20003800000 */
.L_x_7829:
        /* <DEDUP_REMOVED lines=16> */
.L_x_7830:
[----:B------:R-:W-:Y:S02]  /*134c0*/  IMAD.MOV.U32 R13, RZ, RZ, R4 ;  /* 0x000000ffff0d7224 */ /* 0x000fe400078e0004 */
[----:B------:R-:W-:Y:S02]  /*134d0*/  IMAD.MOV.U32 R12, RZ, RZ, 0x3 ;  /* 0x00000003ff0c7424 */ /* 0x000fe400078e00ff */
[----:B------:R-:W-:-:S07]  /*134e0*/  IMAD.MOV.U32 R3, RZ, RZ, R14 ;  /* 0x000000ffff037224 */ /* 0x000fce00078e000e */
[----:B------:R-:W-:Y:S05]  /*134f0*/  WARPSYNC.COLLECTIVE R15, `(.L_x_7831) ;  /* 0x000000000f087348 */ /* 0x000fea0003c00000 */
[----:B------:R0:W1:Y:S02]  /*13500*/  SHFL.IDX P6, R14, R13, R12, R11 ;  /* 0x0000000c0d0e7389 */ /* 0x00006400000c000b */
[----:B01----:R-:W-:Y:S01]  /*13510*/  ENDCOLLECTIVE ;  /* 0x000000000000791b */ /* 0x003fe20003800000 */
.L_x_7831:
        /* <DEDUP_REMOVED lines=10> */
.L_x_7832:
[----:B------:R-:W-:Y:S01]  /*135c0*/  @!PT LDS RZ, [RZ] ;  /* 0x00000000fffff984 */ /* 0x000fe20000000800 */
[----:B------:R-:W-:Y:S01]  /*135d0*/  @!PT LDS RZ, [RZ] ;  /* 0x00000000fffff984 */ /* 0x000fe20000000800 */
[----:B------:R-:W-:Y:S01]  /*135e0*/  @!PT LDS RZ, [RZ] ;  /* 0x00000000fffff984 */ /* 0x000fe20000000800 */
[----:B------:R1:W-:Y:S01]  /*135f0*/  @!P0 LDGSTS.E.BYPASS.LTC128B.128 [R7+0x21400], desc[UR50][R2.64], !P1 ;  /* 0x2140000002078fae */ /* 0x0003e2000c901d72 */
[----:B------:R-:W-:Y:S01]  /*13600*/  IMAD.MOV.U32 R0, RZ, RZ, R14 ;  /* 0x000000ffff007224 */ /* 0x000fe200078e000e */
[----:B------:R-:W-:Y:S06]  /*13610*/  BRA `(.L_x_7833) ;  /* 0xffffffc4001c7947 */ /* 0x000fec000383ffff */
.L_x_7758:
[----:B0-----:R0:W1:Y:S02]  /*13620*/  SYNCS.PHASECHK.TRANS64.TRYWAIT P0, [R23+URZ+0x28c20], R0 ;  /* 0x028c2000170075a7 */ /* 0x001064000800017f */
[----:B-1----:R-:W-:Y:S05]  /*13630*/  @!P0 NANOSLEEP.SYNCS 0x989680 ;  /* 0x009896800000895d */ /* 0x002fea0003900000 */
[----:B------:R-:W1:Y:S02]  /*13640*/  @!P0 SYNCS.PHASECHK.TRANS64 P0, [R23+URZ+0x28c20], R0 ;  /* 0x028c2000170085a7 */ /* 0x000e64000800007f */
[----:B-1----:R-:W-:Y:S05]  /*13650*/  @!P0 BRA `(.L_x_7758) ;  /* 0xfffffffc00f08947 */ /* 0x002fea000383ffff */
[----:B------:R-:W-:Y:S05]  /*13660*/  BRA `(.L_x_7834) ;  /* 0xffffffc400787947 */ /* 0x000fea000383ffff */
.L_x_7761:
[----:B0-----:R0:W1:Y:S02]  /*13670*/  SYNCS.PHASECHK.TRANS64.TRYWAIT P0, [R27+URZ+0x28c60], R0 ;  /* 0x028c60001b0075a7 */ /* 0x001064000800017f */
[----:B-1----:R-:W-:Y:S05]  /*13680*/  @!P0 NANOSLEEP.SYNCS 0x989680 ;  /* 0x009896800000895d */ /* 0x002fea0003900000 */
[----:B------:R-:W1:Y:S02]  /*13690*/  @!P0 SYNCS.PHASECHK.TRANS64 P0, [R27+URZ+0x28c60], R0 ;  /* 0x028c60001b0085a7 */ /* 0x000e64000800007f */
[----:B-1----:R-:W-:Y:S05]  /*136a0*/  @!P0 BRA `(.L_x_7761) ;  /* 0xfffffffc00f08947 */ /* 0x002fea000383ffff */
[----:B------:R-:W-:Y:S05]  /*136b0*/  BRA `(.L_x_7835) ;  /* 0xffffffc400887947 */ /* 0x000fea000383ffff */
.L_x_7762:
        /* <DEDUP_REMOVED lines=8> */
.L_x_7837:
[----:B------:R-:W-:Y:S05]  /*13740*/  BSYNC B0 ;  /* 0x0000000000007941 */ /* 0x000fea0003800000 */
.L_x_7836:
        /* <DEDUP_REMOVED lines=14> */
.L_x_7838:
        /* <DEDUP_REMOVED lines=41> */
.L_x_7839:
[----:B------:R-:W-:Y:S01]  /*13ac0*/  IMAD.MOV.U32 R13, RZ, RZ, R4 ;  /* 0x000000ffff0d7224 */ /* 0x000fe200078e0004 */
[----:B------:R-:W-:-:S07]  /*13ad0*/  MOV R3, R14 ;  /* 0x0000000e00037202 */ /* 0x000fce0000000f00 */
[----:B------:R-:W-:Y:S05]  /*13ae0*/  WARPSYNC.COLLECTIVE R15, `(.L_x_7840) ;  /* 0x000000000f087348 */ /* 0x000fea0003c00000 */
[----:B------:R0:W1:Y:S02]  /*13af0*/  SHFL.IDX P6, R14, R13, R12, R11 ;  /* 0x0000000c0d0e7389 */ /* 0x00006400000c000b */
[----:B01----:R-:W-:Y:S01]  /*13b00*/  ENDCOLLECTIVE ;  /* 0x000000000000791b */ /* 0x003fe20003800000 */
.L_x_7840:
        /* <DEDUP_REMOVED lines=29> */
.L_x_7841:
[----:B------:R-:W-:Y:S01]  /*13ce0*/  IMAD.MOV.U32 R13, RZ, RZ, R4 ;  /* 0x000000ffff0d7224 */ /* 0x000fe200078e0004 */
[----:B------:R-:W-:-:S07]  /*13cf0*/  MOV R7, R14 ;  /* 0x0000000e00077202 */ /* 0x000fce0000000f00 */
[----:B------:R-:W-:Y:S05]  /*13d00*/  WARPSYNC.COLLECTIVE R15, `(.L_x_7842) ;  /* 0x000000000f087348 */ /* 0x000fea0003c00000 */
[----:B------:R0:W1:Y:S02]  /*13d10*/  SHFL.IDX P6, R14, R13, R12, R11 ;  /* 0x0000000c0d0e7389 */ /* 0x00006400000c000b */
[----:B01----:R-:W-:Y:S01]  /*13d20*/  ENDCOLLECTIVE ;  /* 0x000000000000791b */ /* 0x003fe20003800000 */
.L_x_7842:
        /* <DEDUP_REMOVED lines=29> */
.L_x_7843:
[----:B------:R-:W-:Y:S01]  /*13f00*/  IMAD.MOV.U32 R13, RZ, RZ, R4 ;  /* 0x000000ffff0d7224 */ /* 0x000fe200078e0004 */
[----:B------:R-:W-:-:S07]  /*13f10*/  MOV R6, R14 ;  /* 0x0000000e00067202 */ /* 0x000fce0000000f00 */
[----:B------:R-:W-:Y:S05]  /*13f20*/  WARPSYNC.COLLECTIVE R15, `(.L_x_7844) ;  /* 0x000000000f087348 */ /* 0x000fea0003c00000 */
[----:B------:R0:W1:Y:S02]  /*13f30*/  SHFL.IDX P6, R14, R13, R12, R11 ;  /* 0x0000000c0d0e7389 */ /* 0x00006400000c000b */
[----:B01----:R-:W-:Y:S01]  /*13f40*/  ENDCOLLECTIVE ;  /* 0x000000000000791b */ /* 0x003fe20003800000 */
.L_x_7844:
[----:B------:R-:W-:Y:S01]  /*13f50*/  IMAD.MOV.U32 R2, RZ, RZ, R14 ;  /* 0x000000ffff027224 */ /* 0x000fe200078e000e */
[----:B------:R-:W-:Y:S06]  /*13f60*/  BRA `(.L_x_7845) ;  /* 0xffffffc4001c7947 */ /* 0x000fec000383ffff */
.L_x_7769:
[----:B0-----:R0:W1:Y:S02]  /*13f70*/  SYNCS.PHASECHK.TRANS64.TRYWAIT P0, [R6+URZ+0x28c40], R17 ;  /* 0x028c4011060075a7 */ /* 0x001064000800017f */
[----:B-1----:R-:W-:Y:S05]  /*13f80*/  @!P0 NANOSLEEP.SYNCS 0x989680 ;  /* 0x009896800000895d */ /* 0x002fea0003900000 */
[----:B------:R-:W1:Y:S02]  /*13f90*/  @!P0 SYNCS.PHASECHK.TRANS64 P0, [R6+URZ+0x28c40], R17 ;  /* 0x028c4011060085a7 */ /* 0x000e64000800007f */
[----:B-1----:R-:W-:Y:S05]  /*13fa0*/  @!P0 BRA `(.L_x_7769) ;  /* 0xfffffffc00f08947 */ /* 0x002fea000383ffff */
[----:B------:R-:W-:Y:S05]  /*13fb0*/  BRA `(.L_x_7846) ;  /* 0xffffffc800a87947 */ /* 0x000fea000383ffff */
.L_x_7770:
        /* <DEDUP_REMOVED lines=8> */
.L_x_7848:
[----:B------:R-:W-:Y:S05]  /*14040*/  BSYNC B1 ;  /* 0x0000000000017941 */ /* 0x000fea0003800000 */
.L_x_7847:
        /* <DEDUP_REMOVED lines=9> */
.L_x_7849:
[----:B------:R-:W-:Y:S02]  /*140e0*/  IMAD.MOV.U32 R13, RZ, RZ, R27 ;  /* 0x000000ffff0d7224 */ /* 0x000fe400078e001b */
[----:B------:R-:W-:Y:S01]  /*140f0*/  IMAD.MOV.U32 R12, RZ, RZ, 0x1 ;  /* 0x00000001ff0c7424 */ /* 0x000fe200078e00ff */
[----:B------:R-:W-:-:S07]  /*14100*/  MOV R2, R14 ;  /* 0x0000000e00027202 */ /* 0x000fce0000000f00 */
[----:B------:R-:W-:Y:S05]  /*14110*/  WARPSYNC.COLLECTIVE R15, `(.L_x_7850) ;  /* 0x000000000f087348 */ /* 0x000fea0003c00000 */
[----:B------:R0:W1:Y:S02]  /*14120*/  SHFL.IDX P6, R14, R13, R12, R11 ;  /* 0x0000000c0d0e7389 */ /* 0x00006400000c000b */
[----:B01----:R-:W-:Y:S01]  /*14130*/  ENDCOLLECTIVE ;  /* 0x000000000000791b */ /* 0x003fe20003800000 */
.L_x_7850:
        /* <DEDUP_REMOVED lines=11> */
.L_x_7851:
[----:B------:R-:W-:Y:S02]  /*141f0*/  IMAD.MOV.U32 R13, RZ, RZ, R27 ;  /* 0x000000ffff0d7224 */ /* 0x000fe400078e001b */
[----:B------:R-:W-:Y:S02]  /*14200*/  IMAD.MOV.U32 R12, RZ, RZ, 0x2 ;  /* 0x00000002ff0c7424 */ /* 0x000fe400078e00ff */
[----:B------:R-:W-:-:S07]  /*14210*/  IMAD.MOV.U32 R2, RZ, RZ, R14 ;  /* 0x000000ffff027224 */ /* 0x000fce00078e000e */
[----:B------:R-:W-:Y:S05]  /*14220*/  WARPSYNC.COLLECTIVE R15, `(.L_x_7852) ;  /* 0x000000000f087348 */ /* 0x000fea0003c00000 */
[----:B------:R0:W1:Y:S02]  /*14230*/  SHFL.IDX P6, R14, R13, R12, R11 ;  /* 0x0000000c0d0e7389 */ /* 0x00006400000c000b */
[----:B01----:R-:W-:Y:S01]  /*14240*/  ENDCOLLECTIVE ;  /* 0x000000000000791b */ /* 0x003fe20003800000 */
.L_x_7852:
        /* <DEDUP_REMOVED lines=11> */
.L_x_7853:
[----:B------:R-:W-:Y:S02]  /*14300*/  IMAD.MOV.U32 R13, RZ, RZ, R27 ;  /* 0x000000ffff0d7224 */ /* 0x000fe400078e001b */
[----:B------:R-:W-:Y:S02]  /*14310*/  IMAD.MOV.U32 R12, RZ, RZ, 0x3 ;  /* 0x00000003ff0c7424 */ /* 0x000fe400078e00ff */
[----:B------:R-:W-:-:S07]  /*14320*/  IMAD.MOV.U32 R2, RZ, RZ, R14 ;  /* 0x000000ffff027224 */ /* 0x000fce00078e000e */
[----:B------:R-:W-:Y:S05]  /*14330*/  WARPSYNC.COLLECTIVE R15, `(.L_x_7854) ;  /* 0x000000000f087348 */ /* 0x000fea0003c00000 */
[----:B------:R0:W1:Y:S02]  /*14340*/  SHFL.IDX P6, R14, R13, R12, R11 ;  /* 0x0000000c0d0e7389 */ /* 0x00006400000c000b */
[----:B01----:R-:W-:Y:S01]  /*14350*/  ENDCOLLECTIVE ;  /* 0x000000000000791b */ /* 0x003fe20003800000 */
.L_x_7854:
        /* <DEDUP_REMOVED lines=11> */
.L_x_7855:
[----:B------:R-:W-:Y:S01]  /*14410*/  IMAD.MOV.U32 R2, RZ, RZ, R14 ;  /* 0x000000ffff027224 */ /* 0x000fe200078e000e */
[----:B------:R-:W-:Y:S06]  /*14420*/  BRA `(.L_x_7856) ;  /* 0xffffffc800387947 */ /* 0x000fec000383ffff */
.L_x_7775:
[----:B---3--:R3:W4:Y:S02]  /*14430*/  SYNCS.PHASECHK.TRANS64.TRYWAIT P0, [R6+URZ+0x28c60], R17 ;  /* 0x028c6011060075a7 */ /* 0x008724000800017f */
[----:B----4-:R-:W-:Y:S05]  /*14440*/  @!P0 NANOSLEEP.SYNCS 0x989680 ;  /* 0x009896800000895d */ /* 0x010fea0003900000 */
[----:B------:R-:W4:Y:S02]  /*14450*/  @!P0 SYNCS.PHASECHK.TRANS64 P0, [R6+URZ+0x28c60], R17 ;  /* 0x028c6011060085a7 */ /* 0x000f24000800007f */
[----:B----4-:R-:W-:Y:S05]  /*14460*/  @!P0 BRA `(.L_x_7775) ;  /* 0xfffffffc00f08947 */ /* 0x010fea000383ffff */
[----:B------:R-:W-:Y:S05]  /*14470*/  BRA `(.L_x_7857) ;  /* 0xffffffc800887947 */ /* 0x000fea000383ffff */
.L_x_7776:
        /* <DEDUP_REMOVED lines=8> */
.L_x_7859:
[----:B------:R-:W-:Y:S05]  /*14500*/  BSYNC B1 ;  /* 0x0000000000017941 */ /* 0x000fea0003800000 */
.L_x_7858:
        /* <DEDUP_REMOVED lines=12> */
.L_x_7860:
        /* <DEDUP_REMOVED lines=18> */
.L_x_7861:
        /* <DEDUP_REMOVED lines=16> */
.L_x_7862:
        /* <DEDUP_REMOVED lines=19> */
.L_x_7863:
        /* <DEDUP_REMOVED lines=14> */
.L_x_7864:
        /* <DEDUP_REMOVED lines=16> */
.L_x_7865:
        /* <DEDUP_REMOVED lines=14> */
.L_x_7866:
[----:B------:R-:W-:Y:S05]  /*14be0*/  BRA `(.L_x_7867) ;  /* 0xffffffc400f47947 */ /* 0x000fea000383ffff */
.L_x_7784:
        /* <DEDUP_REMOVED lines=8> */
.L_x_7869:
[----:B------:R-:W-:Y:S05]  /*14c70*/  BSYNC B0 ;  /* 0x0000000000007941 */ /* 0x000fea0003800000 */
.L_x_7868:
        /* <DEDUP_REMOVED lines=9> */
.L_x_7870:
[----:B------:R-:W-:Y:S02]  /*14d10*/  ULDC UR4, c[0x0][0xc3c] ;  /* 0x00030f0000047ab9 */ /* 0x000fe40000000800 */
[----:B------:R-:W-:-:S13]  /*14d20*/  ISETP.GE.OR P1, PT, R7, UR4, !P0 ;  /* 0x0000000407007c0c */ /* 0x000fda000c726670 */
[----:B------:R-:W0:Y:S01]  /*14d30*/  @!P1 LDC.64 R2, c[0x0][0xc80] ;  /* 0x00032000ff029b82 */ /* 0x000e220000000a00 */
[----:B------:R-:W-:Y:S01]  /*14d40*/  IMAD.MOV.U32 R17, RZ, RZ, RZ ;  /* 0x000000ffff117224 */ /* 0x000fe200078e00ff */
[----:B------:R-:W-:Y:S01]  /*14d50*/  MOV R11, RZ ;  /* 0x000000ff000b7202 */ /* 0x000fe20000000f00 */
        /* <DEDUP_REMOVED lines=13> */
.L_x_7871:
[----:B------:R-:W-:Y:S01]  /*14e30*/  IMAD.MOV.U32 R12, RZ, RZ, 0x2 ;  /* 0x00000002ff0c7424 */ /* 0x000fe200078e00ff */
[----:B------:R-:W-:-:S05]  /*14e40*/  SEL R4, R14, RZ, P1 ;  /* 0x000000ff0e047207 */ /* 0x000fca0000800000 */
[----:B------:R-:W-:-:S04]  /*14e50*/  IMAD.IADD R4, R17, 0x1, R4 ;  /* 0x0000000111047824 */ /* 0x000fc800078e0204 */
[----:B------:R-:W-:-:S07]  /*14e60*/  IMAD.MOV.U32 R13, RZ, RZ, R4 ;  /* 0x000000ffff0d7224 */ /* 0x000fce00078e0004 */
[----:B------:R-:W-:Y:S05]  /*14e70*/  WARPSYNC.COLLECTIVE R15, `(.L_x_7872) ;  /* 0x000000000f087348 */ /* 0x000fea0003c00000 */
[----:B------:R0:W1:Y:S02]  /*14e80*/  SHFL.UP P6, R14, R13, R12, R11 ;  /* 0x0400000c0d0e7389 */ /* 0x00006400000c000b */
[----:B01----:R-:W-:Y:S01]  /*14e90*/  ENDCOLLECTIVE ;  /* 0x000000000000791b */ /* 0x003fe20003800000 */
.L_x_7872:
[----:B------:R-:W-:Y:S02]  /*14ea0*/  MOV R12, 0x4 ;  /* 0x00000004000c7802 */ /* 0x000fe40000000f00 */
[----:B------:R-:W-:-:S05]  /*14eb0*/  SEL R3, R14, RZ, P2 ;  /* 0x000000ff0e037207 */ /* 0x000fca0001000000 */
[----:B------:R-:W-:-:S04]  /*14ec0*/  IMAD.IADD R6, R4, 0x1, R3 ;  /* 0x0000000104067824 */ /* 0x000fc800078e0203 */
[----:B------:R-:W-:-:S07]  /*14ed0*/  IMAD.MOV.U32 R13, RZ, RZ, R6 ;  /* 0x000000ffff0d7224 */ /* 0x000fce00078e0006 */
[----:B------:R-:W-:Y:S05]  /*14ee0*/  WARPSYNC.COLLECTIVE R15, `(.L_x_7873) ;  /* 0x000000000f087348 */ /* 0x000fea0003c00000 */
[----:B------:R0:W1:Y:S02]  /*14ef0*/  SHFL.UP P6, R14, R13, R12, R11 ;  /* 0x0400000c0d0e7389 */ /* 0x00006400000c000b */
[----:B01----:R-:W-:Y:S01]  /*14f00*/  ENDCOLLECTIVE ;  /* 0x000000000000791b */ /* 0x003fe20003800000 */
.L_x_7873:
[----:B------:R-:W-:Y:S01]  /*14f10*/  IMAD.MOV.U32 R12, RZ, RZ, 0x8 ;  /* 0x00000008ff0c7424 */ /* 0x000fe200078e00ff */
[----:B------:R-:W-:-:S05]  /*14f20*/  SEL R3, R14, RZ, P3 ;  /* 0x000000ff0e037207 */ /* 0x000fca0001800000 */
[----:B------:R-:W-:-:S04]  /*14f30*/  IMAD.IADD R2, R6, 0x1, R3 ;  /* 0x0000000106027824 */ /* 0x000fc800078e0203 */
[----:B------:R-:W-:-:S07]  /*14f40*/  IMAD.MOV.U32 R13, RZ, RZ, R2 ;  /* 0x000000ffff0d7224 */ /* 0x000fce00078e0002 */
[----:B------:R-:W-:Y:S05]  /*14f50*/  WARPSYNC.COLLECTIVE R15, `(.L_x_7874) ;  /* 0x000000000f087348 */ /* 0x000fea0003c00000 */
[----:B------:R0:W1:Y:S02]  /*14f60*/  SHFL.UP P6, R14, R13, R12, R11 ;  /* 0x0400000c0d0e7389 */ /* 0x00006400000c000b */
[----:B01----:R-:W-:Y:S01]  /*14f70*/  ENDCOLLECTIVE ;  /* 0x000000000000791b */ /* 0x003fe20003800000 */
.L_x_7874:
[----:B------:R-:W-:Y:S02]  /*14f80*/  MOV R12, 0x10 ;  /* 0x00000010000c7802 */ /* 0x000fe40000000f00 */
[----:B------:R-:W-:-:S05]  /*14f90*/  SEL R3, R14, RZ, P4 ;  /* 0x000000ff0e037207 */ /* 0x000fca0002000000 */
[----:B------:R-:W-:-:S04]  /*14fa0*/  IMAD.IADD R3, R2, 0x1, R3 ;  /* 0x0000000102037824 */ /* 0x000fc800078e0203 */
[----:B------:R-:W-:-:S07]  /*14fb0*/  IMAD.MOV.U32 R13, RZ, RZ, R3 ;  /* 0x000000ffff0d7224 */ /* 0x000fce00078e0003 */
[----:B------:R-:W-:Y:S05]  /*14fc0*/  WARPSYNC.COLLECTIVE R15, `(.L_x_7875) ;  /* 0x000000000f087348 */ /* 0x000fea0003c00000 */
[----:B------:R0:W1:Y:S02]  /*14fd0*/  SHFL.UP P6, R14, R13, R12, R11 ;  /* 0x0400000c0d0e7389 */ /* 0x00006400000c000b */
[----:B01----:R-:W-:Y:S01]  /*14fe0*/  ENDCOLLECTIVE ;  /* 0x000000000000791b */ /* 0x003fe20003800000 */
.L_x_7875:
        /* <DEDUP_REMOVED lines=8> */
.L_x_7876:
[----:B------:R-:W-:Y:S05]  /*15070*/  BRA `(.L_x_7877) ;  /* 0xffffffc800887947 */ /* 0x000fea000383ffff */
.L_x_7789:
        /* <DEDUP_REMOVED lines=8> */
.L_x_7879:
[----:B------:R-:W-:Y:S05]  /*15100*/  BSYNC B0 ;  /* 0x0000000000007941 */ /* 0x000fea0003800000 */
.L_x_7878:
        /* <DEDUP_REMOVED lines=8> */
.L_x_7880:
[----:B------:R-:W-:Y:S01]  /*15190*/  IMAD.MOV.U32 R12, RZ, RZ, 0x4 ;  /* 0x00000004ff0c7424 */ /* 0x000fe200078e00ff */
[----:B------:R-:W-:-:S05]  /*151a0*/  SEL R2, R14, RZ, P2 ;  /* 0x000000ff0e027207 */ /* 0x000fca0001000000 */
[----:B------:R-:W-:-:S04]  /*151b0*/  IMAD.IADD R2, R13, 0x1, R2 ;  /* 0x000000010d027824 */ /* 0x000fc800078e0202 */
[----:B------:R-:W-:-:S07]  /*151c0*/  IMAD.MOV.U32 R13, RZ, RZ, R2 ;  /* 0x000000ffff0d7224 */ /* 0x000fce00078e0002 */
[----:B------:R-:W-:Y:S05]  /*151d0*/  WARPSYNC.COLLECTIVE R15, `(.L_x_7881) ;  /* 0x000000000f087348 */ /* 0x000fea0003c00000 */
[----:B------:R0:W1:Y:S02]  /*151e0*/  SHFL.UP P6, R14, R13, R12, R11 ;  /* 0x0400000c0d0e7389 */ /* 0x00006400000c000b */
[----:B01----:R-:W-:Y:S01]  /*151f0*/  ENDCOLLECTIVE ;  /* 0x000000000000791b */ /* 0x003fe20003800000 */
.L_x_7881:
[----:B------:R-:W-:Y:S02]  /*15200*/  MOV R12, 0x8 ;  /* 0x00000008000c7802 */ /* 0x000fe40000000f00 */
[----:B------:R-:W-:-:S05]  /*15210*/  SEL R3, R14, RZ, P3 ;  /* 0x000000ff0e037207 */ /* 0x000fca0001800000 */
[----:B------:R-:W-:-:S04]  /*15220*/  IMAD.IADD R3, R2, 0x1, R3 ;  /* 0x0000000102037824 */ /* 0x000fc800078e0203 */
[----:B------:R-:W-:-:S07]  /*15230*/  IMAD.MOV.U32 R13, RZ, RZ, R3 ;  /* 0x000000ffff0d7224 */ /* 0x000fce00078e0003 */
[----:B------:R-:W-:Y:S05]  /*15240*/  WARPSYNC.COLLECTIVE R15, `(.L_x_7882) ;  /* 0x000000000f087348 */ /* 0x000fea0003c00000 */
[----:B------:R0:W1:Y:S02]  /*15250*/  SHFL.UP P6, R14, R13, R12, R11 ;  /* 0x0400000c0d0e7389 */ /* 0x00006400000c000b */
[----:B01----:R-:W-:Y:S01]  /*15260*/  ENDCOLLECTIVE ;  /* 0x000000000000791b */ /* 0x003fe20003800000 */
.L_x_7882:
[----:B------:R-:W-:Y:S01]  /*15270*/  IMAD.MOV.U32 R12, RZ, RZ, 0x10 ;  /* 0x00000010ff0c7424 */ /* 0x000fe200078e00ff */
[----:B------:R-:W-:-:S05]  /*15280*/  SEL R4, R14, RZ, P4 ;  /* 0x000000ff0e047207 */ /* 0x000fca0002000000 */
[----:B------:R-:W-:-:S04]  /*15290*/  IMAD.IADD R4, R3, 0x1, R4 ;  /* 0x0000000103047824 */ /* 0x000fc800078e0204 */
[----:B------:R-:W-:-:S07]  /*152a0*/  IMAD.MOV.U32 R13, RZ, RZ, R4 ;  /* 0x000000ffff0d7224 */ /* 0x000fce00078e0004 */
[----:B------:R-:W-:Y:S05]  /*152b0*/  WARPSYNC.COLLECTIVE R15, `(.L_x_7883) ;  /* 0x000000000f087348 */ /* 0x000fea0003c00000 */
[----:B------:R0:W1:Y:S02]  /*152c0*/  SHFL.UP P6, R14, R13, R12, R11 ;  /* 0x0400000c0d0e7389 */ /* 0x00006400000c000b */
[----:B01----:R-:W-:Y:S01]  /*152d0*/  ENDCOLLECTIVE ;  /* 0x000000000000791b */ /* 0x003fe20003800000 */
.L_x_7883:
        /* <DEDUP_REMOVED lines=8> */
.L_x_7884:
[----:B------:R-:W-:Y:S05]  /*15360*/  BRA `(.L_x_7885) ;  /* 0xffffffc800687947 */ /* 0x000fea000383ffff */
.L_x_7791:
[----:B------:R-:W-:Y:S01]  /*15370*/  BSSY B0, `(.L_x_7886) ;  /* 0x0000006000007945 */ /* 0x000fe20003800000 */
[----:B------:R-:W-:Y:S01]  /*15380*/  PLOP3.LUT P6, PT, P6, PT, PT, 0x8, 0x0 ;  /* 0x000000000000781c */ /* 0x000fe200037ce170 */
[----:B------:R-:W-:-:S12]  /*15390*/  IMAD.MOV.U32 R15, RZ, RZ, -0x1 ;  /* 0xffffffffff0f7424 */ /* 0x000fd800078e00ff */
[----:B01----:R-:W-:Y:S05]  /*153a0*/  WARPSYNC.COLLECTIVE R15, `(.L_x_7887) ;  /* 0x000000000f087348 */ /* 0x003fea0003c00000 */
[----:B------:R-:W-:Y:S01]  /*153b0*/  VOTE.ANY R14, PT, P6 ;  /* 0x00000000000e7806 */ /* 0x000fe200030e0100 */
[----:B01----:R-:W-:Y:S06]  /*153c0*/  ENDCOLLECTIVE ;  /* 0x000000000000791b */ /* 0x003fec0003800000 */
.L_x_7887:
[----:B------:R-:W-:Y:S05]  /*153d0*/  BSYNC B0 ;  /* 0x0000000000007941 */ /* 0x000fea0003800000 */
.L_x_7886:
        /* <DEDUP_REMOVED lines=9> */
.L_x_7888:
[----:B------:R-:W-:Y:S01]  /*15470*/  IMAD.MOV.U32 R17, RZ, RZ, R14 ;  /* 0x000000ffff117224 */ /* 0x000fe200078e000e */
[----:B------:R-:W-:Y:S06]  /*15480*/  BRA `(.L_x_7889) ;  /* 0xffffffc800587947 */ /* 0x000fec000383ffff */
.L_x_7793:
[----:B------:R-:W-:Y:S01]  /*15490*/  BSSY B0, `(.L_x_7890) ;  /* 0x0000007000007945 */ /* 0x000fe20003800000 */
[----:B------:R-:W-:Y:S02]  /*154a0*/  IMAD.MOV.U32 R13, RZ, RZ, R2 ;  /* 0x000000ffff0d7224 */ /* 0x000fe400078e0002 */
[----:B------:R-:W-:Y:S02]  /*154b0*/  IMAD.MOV.U32 R11, RZ, RZ, 0x1f ;  /* 0x0000001fff0b7424 */ /* 0x000fe400078e00ff */
[----:B------:R-:W-:-:S07]  /*154c0*/  IMAD.MOV.U32 R15, RZ, RZ, -0x1 ;  /* 0xffffffffff0f7424 */ /* 0x000fce00078e00ff */
[----:B0123--:R-:W-:Y:S05]  /*154d0*/  WARPSYNC.COLLECTIVE R15, `(.L_x_7891) ;  /* 0x000000000f087348 */ /* 0x00ffea0003c00000 */
[----:B------:R4:W0:Y:S02]  /*154e0*/  SHFL.IDX P6, R14, R13, R12, R11 ;  /* 0x0000000c0d0e7389 */ /* 0x00082400000c000b */
[----:B01234-:R-:W-:Y:S01]  /*154f0*/  ENDCOLLECTIVE ;  /* 0x000000000000791b */ /* 0x01ffe20003800000 */
.L_x_7891:
[----:B------:R-:W-:Y:S05]  /*15500*/  BSYNC B0 ;  /* 0x0000000000007941 */ /* 0x000fea0003800000 */
.L_x_7890:
[----:B------:R-:W-:Y:S05]  /*15510*/  BRA `(.L_x_7792) ;  /* 0xffffffc800507947 */ /* 0x000fea000383ffff */
.L_x_7797:
[----:B0-----:R0:W1:Y:S02]  /*15520*/  SYNCS.PHASECHK.TRANS64.TRYWAIT P0, [R5+URZ+0x28c20], R0 ;  /* 0x028c2000050075a7 */ /* 0x001064000800017f */
[----:B-1----:R-:W-:Y:S05]  /*15530*/  @!P0 NANOSLEEP.SYNCS 0x989680 ;  /* 0x009896800000895d */ /* 0x002fea0003900000 */
[----:B------:R-:W1:Y:S02]  /*15540*/  @!P0 SYNCS.PHASECHK.TRANS64 P0, [R5+URZ+0x28c20], R0 ;  /* 0x028c2000050085a7 */ /* 0x000e64000800007f */
[----:B-1----:R-:W-:Y:S05]  /*15550*/  @!P0 BRA `(.L_x_7797) ;  /* 0xfffffffc00f08947 */ /* 0x002fea000383ffff */
[----:B------:R-:W-:Y:S05]  /*15560*/  BRA `(.L_x_7892) ;  /* 0xffffffcc00c87947 */ /* 0x000fea000383ffff */
.L_x_7798:
        /* <DEDUP_REMOVED lines=11> */
.L_x_7894:
[----:B------:R-:W-:Y:S05]  /*15620*/  BSYNC B0 ;  /* 0x0000000000007941 */ /* 0x000fea0003800000 */
.L_x_7893:
[----:B------:R-:W-:Y:S05]  /*15630*/  BRA `(.L_x_7895) ;  /* 0xffffffcc00b07947 */ /* 0x000fea000383ffff */
.L_x_7801:
[----:B------:R-:W-:Y:S01]  /*15640*/  BSSY B1, `(.L_x_7896) ;  /* 0x0000006000017945 */ /* 0x000fe20003800000 */
[----:B------:R-:W-:-:S07]  /*15650*/  IMAD.MOV.U32 R15, RZ, RZ, -0x1 ;  /* 0xffffffffff0f7424 */ /* 0x000fce00078e00ff */
[----:B0-234-:R-:W-:Y:S05]  /*15660*/  WARPSYNC.COLLECTIVE R15, `(.L_x_7897) ;  /* 0x000000000f0c7348 */ /* 0x01dfea0003c00000 */
[----:B------:R-:W-:Y:S02]  /*15670*/  ELECT P6, UR62, PT ;  /* 0x00000000003e782f */ /* 0x000fe400038c0000 */
[----:B------:R-:W-:Y:S01]  /*15680*/  MOV R14, UR62 ;  /* 0x0000003e000e7c02 */ /* 0x000fe20008000f00 */
[----:B0-234-:R-:W-:Y:S10]  /*15690*/  ENDCOLLECTIVE ;  /* 0x000000000000791b */ /* 0x01dff40003800000 */
.L_x_7897:
[----:B------:R-:W-:Y:S05]  /*156a0*/  BSYNC B1 ;  /* 0x0000000000017941 */ /* 0x000fea0003800000 */
.L_x_7896:
[----:B------:R-:W-:Y:S05]  /*156b0*/  BRA `(.L_x_7898) ;  /* 0xffffffcc00a87947 */ /* 0x000fea000383ffff */
.L_x_7803:
[----:B0-----:R0:W1:Y:S02]  /*156c0*/  SYNCS.PHASECHK.TRANS64.TRYWAIT P1, [R3+URZ+0x28c40], R2 ;  /* 0x028c4002030075a7 */ /* 0x001064000802017f */
[----:B-1----:R-:W-:Y:S05]  /*156d0*/  @!P1 NANOSLEEP.SYNCS 0x989680 ;  /* 0x009896800000995d */ /* 0x002fea0003900000 */
[----:B------:R-:W1:Y:S02]  /*156e0*/  @!P1 SYNCS.PHASECHK.TRANS64 P1, [R3+URZ+0x28c40], R2 ;  /* 0x028c4002030095a7 */ /* 0x000e64000802007f */
[----:B-1----:R-:W-:Y:S05]  /*156f0*/  @!P1 BRA `(.L_x_7803) ;  /* 0xfffffffc00f09947 */ /* 0x002fea000383ffff */
[----:B------:R-:W-:Y:S05]  /*15700*/  BRA `(.L_x_7899) ;  /* 0xffffffcc00c87947 */ /* 0x000fea000383ffff */
.L_x_7805:
[----:B-1----:R1:W0:Y:S02]  /*15710*/  SYNCS.PHASECHK.TRANS64.TRYWAIT P1, [R5+URZ+0x28c40], R0 ;  /* 0x028c4000050075a7 */ /* 0x002224000802017f */
[----:B0-----:R-:W-:Y:S05]  /*15720*/  @!P1 NANOSLEEP.SYNCS 0x989680 ;  /* 0x009896800000995d */ /* 0x001fea0003900000 */
[----:B------:R-:W0:Y:S02]  /*15730*/  @!P1 SYNCS.PHASECHK.TRANS64 P1, [R5+URZ+0x28c40], R0 ;  /* 0x028c4000050095a7 */ /* 0x000e24000802007f */
[----:B0-----:R-:W-:Y:S05]  /*15740*/  @!P1 BRA `(.L_x_7805) ;  /* 0xfffffffc00f09947 */ /* 0x001fea000383ffff */
[----:B------:R-:W-:Y:S05]  /*15750*/  BRA `(.L_x_7900) ;  /* 0xffffffcc00d47947 */ /* 0x000fea000383ffff */
.L_x_7807:
[----:B------:R0:W0:Y:S02]  /*15760*/  SYNCS.PHASECHK.TRANS64.TRYWAIT P1, [R3+URZ+0x28c60], R2 ;  /* 0x028c6002030075a7 */ /* 0x000024000802017f */
[----:B0-----:R-:W-:Y:S05]  /*15770*/  @!P1 NANOSLEEP.SYNCS 0x989680 ;  /* 0x009896800000995d */ /* 0x001fea0003900000 */
[----:B------:R-:W0:Y:S02]  /*15780*/  @!P1 SYNCS.PHASECHK.TRANS64 P1, [R3+URZ+0x28c60], R2 ;  /* 0x028c6002030095a7 */ /* 0x000e24000802007f */
[----:B0-----:R-:W-:Y:S05]  /*15790*/  @!P1 BRA `(.L_x_7807) ;  /* 0xfffffffc00f09947 */ /* 0x001fea000383ffff */
[----:B------:R-:W-:Y:S05]  /*157a0*/  BRA `(.L_x_7901) ;  /* 0xffffffcc00d07947 */ /* 0x000fea000383ffff */
.L_x_7902:
        /* <DEDUP_REMOVED lines=13> */
.L_x_15659:


//--------------------- .text._ZN7cutlass13device_kernelIN5flash11enable_sm90INS1_16FlashAttnFwdSm90INS1_25CollectiveMainloopFwdSm90ILi2EN4cute5tupleIJNS5_1CILi1EEES8_S8_EEENS6_IJNS7_ILi64EEESA_SA_EEELi512ENS_10bfloat16_tEfNS_4arch4Sm90ELb1ELb0ELb1ELb1ELb1ELb1ELb0ELb0ELb0ELb1ELb0ELb0EEENS1_21CollectiveEpilogueFwdINS6_IJSA_NS7_ILi512EEESA_EEES9_SC_SE_Li256ELb1ELb1ELb0ELb0EEENS1_36VarlenDynamicPersistentTileSchedulerILi64ELi64ELi256ELi128ELb0ELb1ELb1ELb1ELb1ELb1EEEEEEEEEvNT_6ParamsE --------------------------
	.section	.text._ZN7cutlass13device_kernelIN5flash11enable_sm90INS1_16FlashAttnFwdSm90INS1_25CollectiveMainloopFwdSm90ILi2EN4cute5tupleIJNS5_1CILi1EEES8_S8_EEENS6_IJNS7_ILi64EEESA_SA_EEELi512ENS_10bfloat16_tEfNS_4arch4Sm90ELb1ELb0ELb1ELb1ELb1ELb1ELb0ELb0ELb0ELb1ELb0ELb0EEENS1_21CollectiveEpilogueFwdINS6_IJSA_NS7_ILi512EEESA_EEES9_SC_SE_Li256ELb1ELb1ELb0ELb0EEENS1_36VarlenDynamicPersistentTileSchedulerILi64ELi64ELi256ELi128ELb0ELb1ELb1ELb1ELb1ELb1EEEEEEEEEvNT_6ParamsE,"ax",@progbits
	.align	128
.text._ZN7cutlass13device_kernelIN5flash11enable_sm90INS1_16FlashAttnFwdSm90INS1_25CollectiveMainloopFwdSm90ILi2EN4cute5tupleIJNS5_1CILi1EEES8_S8_EEENS6_IJNS7_ILi64EEESA_SA_EEELi512ENS_10bfloat16_tEfNS_4arch4Sm90ELb1ELb0ELb1ELb1ELb1ELb1ELb0ELb0ELb0ELb1ELb0ELb0EEENS1_21CollectiveEpilogueFwdINS6_IJSA_NS7_ILi512EEESA_EEES9_SC_SE_Li256ELb1ELb1ELb0ELb0EEENS1_36VarlenDynamicPersistentTileSchedulerILi64ELi64ELi256ELi128ELb0ELb1ELb1ELb1ELb1ELb1EEEEEEEEEvNT_6ParamsE:
        .type           _ZN7cutlass13device_kernelIN5flash11enable_sm90INS1_16FlashAttnFwdSm90INS1_25CollectiveMainloopFwdSm90ILi2EN4cute5tupleIJNS5_1CILi1EEES8_S8_EEENS6_IJNS7_ILi64EEESA_SA_EEELi512ENS_10bfloat16_tEfNS_4arch4Sm90ELb1ELb0ELb1ELb1ELb1ELb1ELb0ELb0ELb0ELb1ELb0ELb0EEENS1_21CollectiveEpilogueFwdINS6_IJSA_NS7_ILi512EEESA_EEES9_SC_SE_Li256ELb1ELb1ELb0ELb0EEENS1_36VarlenDynamicPersistentTileSchedulerILi64ELi64ELi256ELi128ELb0ELb1ELb1ELb1ELb1ELb1EEEEEEEEEvNT_6ParamsE,@function
        .size           _ZN7cutlass13device_kernelIN5flash11enable_sm90INS1_16FlashAttnFwdSm90INS1_25CollectiveMainloopFwdSm90ILi2EN4cute5tupleIJNS5_1CILi1EEES8_S8_EEENS6_IJNS7_ILi64EEESA_SA_EEELi512ENS_10bfloat16_tEfNS_4arch4Sm90ELb1ELb0ELb1ELb1ELb1ELb1ELb0ELb0ELb0ELb1ELb0ELb0EEENS1_21CollectiveEpilogueFwdINS6_IJSA_NS7_ILi512EEESA_EEES9_SC_SE_Li256ELb1ELb1ELb0ELb0EEENS1_36VarlenDynamicPersistentTileSchedulerILi64ELi64ELi256ELi128ELb0ELb1ELb1ELb1ELb1ELb1EEEEEEEEEvNT_6ParamsE,(.L_x_15660 - _ZN7cutlass13device_kernelIN5flash11enable_sm90INS1_16FlashAttnFwdSm90INS1_25CollectiveMainloopFwdSm90ILi2EN4cute5tupleIJNS5_1CILi1EEES8_S8_EEENS6_IJNS7_ILi64EEESA_SA_EEELi512ENS_10bfloat16_tEfNS_4arch4Sm90ELb1ELb0ELb1ELb1ELb1ELb1ELb0ELb0ELb0ELb1ELb0ELb0EEENS1_21CollectiveEpilogueFwdINS6_IJSA_NS7_ILi512EEESA_EEES9_SC_SE_Li256ELb1ELb1ELb0ELb0EEENS1_36VarlenDynamicPersistentTileSchedulerILi64ELi64ELi256ELi128ELb0ELb1ELb1ELb1ELb1ELb1EEEEEEEEEvNT_6ParamsE)
        .other          _ZN7cutlass13device_kernelIN5flash11enable_sm90INS1_16FlashAttnFwdSm90INS1_25CollectiveMainloopFwdSm90ILi2EN4cute5tupleIJNS5_1CILi1EEES8_S8_EEENS6_IJNS7_ILi64EEESA_SA_EEELi512ENS_10bfloat16_tEfNS_4arch4Sm90ELb1ELb0ELb1ELb1ELb1ELb1ELb0ELb0ELb0ELb1ELb0ELb0EEENS1_21CollectiveEpilogueFwdINS6_IJSA_NS7_ILi512EEESA_EEES9_SC_SE_Li256ELb1ELb1ELb0ELb0EEENS1_36VarlenDynamicPersistentTileSchedulerILi64ELi64ELi256ELi128ELb0ELb1ELb1ELb1ELb1ELb1EEEEEEEEEvNT_6ParamsE,@"STO_CUDA_ENTRY STV_DEFAULT"
_ZN7cutlass13device_kernelIN5flash11enable_sm90INS1_16FlashAttnFwdSm90INS1_25CollectiveMainloopFwdSm90ILi2EN4cute5tupleIJNS5_1CILi1EEES8_S8_EEENS6_IJNS7_ILi64EEESA_SA_EEELi512ENS_10bfloat16_tEfNS_4arch4Sm90ELb1ELb0ELb1ELb1ELb1ELb1ELb0ELb0ELb0ELb1ELb0ELb0EEENS1_21CollectiveEpilogueFwdINS6_IJSA_NS7_ILi512EEESA_EEES9_SC_SE_Li256ELb1ELb1ELb0ELb0EEENS1_36VarlenDynamicPersistentTileSchedulerILi64ELi64ELi256ELi128ELb0ELb1ELb1ELb1ELb1ELb1EEEEEEEEEvNT_6ParamsE:
        /* <DEDUP_REMOVED lines=17> */
.L_x_7904:
[----:B------:R-:W-:Y:S05]  /*0110*/  BSYNC B0 ;  /* 0x0000000000007941 */ /* 0x000fea0003800000 */
.L_x_7903:
[----:B------:R-:W0:Y:S01]  /*0120*/  SHFL.IDX PT, R3, R2, RZ, 0x1f ;  /* 0x00001fff02037589 */ /* 0x000e2200000e0000 */
[----:B------:R-:W-:Y:S01]  /*0130*/  VOTEU.ANY UP0, P0 ;  /* 0x00000000003f7886 */ /* 0x000fe20000000100 */
[----:B------:R-:W-:Y:S01]  /*0140*/  UMOV UR4, 0x80 ;  /* 0x0000008000047882 */ /* 0x000fe20000000000 */
[----:B------:R-:W-:Y:S01]  /*0150*/  UMOV UR7, 0x100 ;  /* 0x0000010000077882 */ /* 0x000fe20000000000 */
[----:B------:R-:W-:Y:S02]  /*0160*/  VOTEU.ANY UP1, P0 ;  /* 0x00000000003f7886 */ /* 0x000fe40000020100 */
[----:B------:R-:W1:Y:S01]  /*0170*/  @UP0 S2UR UR8, SR_CgaCtaId ;  /* 0x00000000000809c3 */ /* 0x000e620000008800 */
[----:B------:R-:W-:Y:S01]  /*0180*/  @UP0 UMOV UR6, 0x400 ;  /* 0x0000040000060882 */ /* 0x000fe20000000000 */
[----:B------:R-:W-:-:S04]  /*0190*/  @UP0 UIADD3 UR4, -UR4, 0x100000, URZ ;  /* 0x0010000004040890 */ /* 0x000fc8000fffe13f */
[----:B------:R-:W-:Y:S02]  /*01a0*/  @UP0 USHF.L.U32 UR5, UR4, 0xb, URZ ;  /* 0x0000000b04050899 */ /* 0x000fe4000800063f */
[----:B------:R-:W-:Y:S01]  /*01b0*/  @UP0 USHF.L.U32 UR4, UR4, 0x1, URZ ;  /* 0x0000000104040899 */ /* 0x000fe2000800063f */
[----:B0-----:R-:W-:Y:S02]  /*01c0*/  ISETP.NE.AND P1, PT, R3, RZ, PT ;  /* 0x000000ff0300720c */ /* 0x001fe40003f25270 */
[----:B------:R-:W-:Y:S01]  /*01d0*/  SHF.R.U32.HI R3, RZ, 0x7, R0 ;  /* 0x00000007ff037819 */ /* 0x000fe20000011600 */
[----:B-1----:R-:W-:-:S04]  /*01e0*/  @UP0 ULEA UR8, UR8, UR6, 0x18 ;  /* 0x0000000608080291 */ /* 0x002fc8000f8ec03f */
[----:B------:R-:W0:Y:S01]  /*01f0*/  SHFL.IDX PT, R5, R3, RZ, 0x1f ;  /* 0x00001fff03057589 */ /* 0x000e2200000e0000 */
[----:B------:R-:W-:-:S04]  /*0200*/  @UP0 UIADD3 UR6, -UR7, 0x100000, URZ ;  /* 0x0010000007060890 */ /* 0x000fc8000fffe13f */
[----:B------:R-:W-:Y:S02]  /*0210*/  @UP0 USHF.L.U32 UR7, UR6, 0xb, URZ ;  /* 0x0000000b06070899 */ /* 0x000fe4000800063f */
[----:B------:R-:W-:Y:S01]  /*0220*/  @UP0 USHF.L.U32 UR6, UR6, 0x1, URZ ;  /* 0x0000000106060899 */ /* 0x000fe2000800063f */
[----:B------:R-:W-:Y:S01]  /*0230*/  VOTEU.ANY UP0, P0 ;  /* 0x00000000003f7886 */ /* 0x000fe20000000100 */
[----:B------:R-:W1:Y:S04]  /*0240*/  FENCE.VIEW.ASYNC.S ;  /* 0x00000000000073c6 */ /* 0x000e680000000000 */
[----:B-1----:R1:W2:Y:S01]  /*0250*/  @UP0 SYNCS.EXCH.64 URZ, [UR8+0x28c00], UR4 ;  /* 0x028c0004083f05b2 */ /* 0x0022a20008000100 */
[----:B0-----:R1:W-:Y:S05]  /*0260*/  STL [R1+0x58], R5 ;  /* 0x0000580501007387 */ /* 0x0013ea0000100800 */
[----:B------:R1:W0:Y:S01]  /*0270*/  @UP1 SYNCS.EXCH.64 URZ, [UR8+0x28c20], UR6 ;  /* 0x028c2006083f15b2 */ /* 0x0002220008000100 */
[----:B------:R-:W-:Y:S05]  /*0280*/  @P1 BRA `(.L_x_7905) ;  /* 0x0000000000381947 */ /* 0x000fea0003800000 */
[----:B-1----:R-:W1:Y:S01]  /*0290*/  S2UR UR5, SR_CgaCtaId ;  /* 0x00000000000579c3 */ /* 0x002e620000008800 */
[----:B------:R-:W-:Y:S01]  /*02a0*/  UMOV UR4, 0x400 ;  /* 0x0000040000047882 */ /* 0x000fe20000000000 */
[----:B------:R-:W-:Y:S01]  /*02b0*/  UMOV UR7, 0x80 ;  /* 0x0000008000077882 */ /* 0x000fe20000000000 */
[----:B------:R-:W-:Y:S01]  /*02c0*/  ELECT P0, URZ, PT ;  /* 0x00000000003f782f */ /* 0x000fe20003800000 */
[----:B-1----:R-:W-:Y:S02]  /*02d0*/  ULEA UR6, UR5, UR4, 0x18 ;  /* 0x0000000405067291 */ /* 0x002fe4000f8ec03f */
[----:B------:R-:W-:-:S04]  /*02e0*/  UIADD3 UR4, -UR7, 0x100000, URZ ;  /* 0x0010000007047890 */ /* 0x000fc8000fffe13f */
[----:B------:R-:W-:Y:S02]  /*02f0*/  USHF.L.U32 UR5, UR4, 0xb, URZ ;  /* 0x0000000b04057899 */ /* 0x000fe4000800063f */
[----:B------:R-:W-:Y:S01]  /*0300*/  USHF.L.U32 UR4, UR4, 0x1, URZ ;  /* 0x0000000104047899 */ /* 0x000fe2000800063f */
[----:B------:R-:W1:Y:S11]  /*0310*/  FENCE.VIEW.ASYNC.S ;  /* 0x00000000000073c6 */ /* 0x000e760000000000 */
[----:B-1----:R3:W4:Y:S01]  /*0320*/  SYNCS.EXCH.64 URZ, [UR6+0x28c30], UR4 ;  /* 0x028c3004063f75b2 */ /* 0x0027220008000100 */
[----:B------:R3:W1:Y:S01]  /*0330*/  SYNCS.EXCH.64 URZ, [UR6+0x28c40], UR4 ;  /* 0x028c4004063f75b2 */ /* 0x0006620008000100 */
[----:B------:R3:W0:Y:S01]  /*0340*/  SYNCS.EXCH.64 URZ, [UR6+0x28c38], UR4 ;  /* 0x028c3804063f75b2 */ /* 0x0006220008000100 */
[----:B------:R3:W0:Y:S02]  /*0350*/  SYNCS.EXCH.64 URZ, [UR6+0x28c48], UR4 ;  /* 0x028c4804063f75b2 */ /* 0x0006240008000100 */
[----:B---3--:R-:W-:Y:S01]  /*0360*/  NOP ;  /* 0x0000000000007918 */ /* 0x008fe20000000000 */
.L_x_7905:
[----:B------:R-:W3:Y:S01]  /*0370*/  SHFL.IDX PT, R4, R2, RZ, 0x1f ;  /* 0x00001fff02047589 */ /* 0x000ee200000e0000 */
[----:B------:R-:W-:Y:S01]  /*0380*/  NOP ;  /* 0x0000000000007918 */ /* 0x000fe20000000000 */
[----:B---3--:R-:W-:-:S13]  /*0390*/  ISETP.NE.AND P0, PT, R4, RZ, PT ;  /* 0x000000ff0400720c */ /* 0x008fda0003f05270 */
[----:B------:R-:W-:Y:S05]  /*03a0*/  @P0 BRA `(.L_x_7906) ;  /* 0x0000000000480947 */ /* 0x000fea0003800000 */
[----:B-1----:R-:W1:Y:S01]  /*03b0*/  S2UR UR5, SR_CgaCtaId ;  /* 0x00000000000579c3 */ /* 0x002e620000008800 */
[----:B------:R-:W-:Y:S01]  /*03c0*/  UMOV UR4, 0x400 ;  /* 0x0000040000047882 */ /* 0x000fe20000000000 */
[----:B------:R-:W-:Y:S01]  /*03d0*/  UMOV UR6, 0x80 ;  /* 0x0000008000067882 */ /* 0x000fe20000000000 */
[----:B------:R-:W-:Y:S01]  /*03e0*/  UMOV UR7, 0x100 ;  /* 0x0000010000077882 */ /* 0x000fe20000000000 */
[----:B------:R-:W-:Y:S01]  /*03f0*/  ELECT P0, URZ, PT ;  /* 0x00000000003f782f */ /* 0x000fe20003800000 */
[----:B-1----:R-:W-:Y:S02]  /*0400*/  ULEA UR8, UR5, UR4, 0x18 ;  /* 0x0000000405087291 */ /* 0x002fe4000f8ec03f */
[----:B------:R-:W-:-:S04]  /*0410*/  UIADD3 UR4, -UR6, 0x100000, URZ ;  /* 0x0010000006047890 */ /* 0x000fc8000fffe13f */
[----:B------:R-:W-:Y:S02]  /*0420*/  USHF.L.U32 UR5, UR4, 0xb, URZ ;  /* 0x0000000b04057899 */ /* 0x000fe4000800063f */
[----:B------:R-:W-:Y:S02]  /*0430*/  USHF.L.U32 UR4, UR4, 0x1, URZ ;  /* 0x0000000104047899 */ /* 0x000fe4000800063f */
[----:B------:R-:W-:-:S04]  /*0440*/  UIADD3 UR6, -UR7, 0x100000, URZ ;  /* 0x0010000007067890 */ /* 0x000fc8000fffe13f */
[----:B------:R-:W-:Y:S02]  /*0450*/  USHF.L.U32 UR7, UR6, 0xb, URZ ;  /* 0x0000000b06077899 */ /* 0x000fe4000800063f */
[----:B------:R-:W-:Y:S01]  /*0460*/  USHF.L.U32 UR6, UR6, 0x1, URZ ;  /* 0x0000000106067899 */ /* 0x000fe2000800063f */
[----:B------:R-:W1:Y:S03]  /*0470*/  FENCE.VIEW.ASYNC.S ;  /* 0x00000000000073c6 */ /* 0x000e660000000000 */
[----:B-1----:R3:W1:Y:S08]  /*0480*/  SYNCS.EXCH.64 URZ, [UR8+0x28c50], UR4 ;  /* 0x028c5004083f75b2 */ /* 0x0026700008000100 */
[----:B------:R3:W0:Y:S01]  /*0490*/  SYNCS.EXCH.64 URZ, [UR8+0x28c60], UR6 ;  /* 0x028c6006083f75b2 */ /* 0x0006220008000100 */
[----:B------:R3:W0:Y:S01]  /*04a0*/  SYNCS.EXCH.64 URZ, [UR8+0x28c58], UR4 ;  /* 0x028c5804083f75b2 */ /* 0x0006220008000100 */
[----:B------:R3:W0:Y:S02]  /*04b0*/  SYNCS.EXCH.64 URZ, [UR8+0x28c68], UR6 ;  /* 0x028c6806083f75b2 */ /* 0x0006240008000100 */
[----:B---3--:R-:W-:Y:S01]  /*04c0*/  NOP ;  /* 0x0000000000007918 */ /* 0x008fe20000000000 */
.L_x_7906:
[----:B------:R-:W3:Y:S01]  /*04d0*/  SHFL.IDX PT, R4, R2, RZ, 0x1f ;  /* 0x00001fff02047589 */ /* 0x000ee200000e0000 */
[----:B------:R-:W-:Y:S01]  /*04e0*/  NOP ;  /* 0x0000000000007918 */ /* 0x000fe20000000000 */
[----:B---3--:R-:W-:-:S13]  /*04f0*/  ISETP.NE.AND P0, PT, R4, RZ, PT ;  /* 0x000000ff0400720c */ /* 0x008fda0003f05270 */
        /* <DEDUP_REMOVED lines=10> */
[----:B-1----:R3:W1:Y:S01]  /*05a0*/  SYNCS.EXCH.64 URZ, [UR6+0x28c70], UR4 ;  /* 0x028c7004063f75b2 */ /* 0x0026620008000100 */
[----:B------:R3:W0:Y:S01]  /*05b0*/  SYNCS.EXCH.64 URZ, [UR6+0x28c80], UR4 ;  /* 0x028c8004063f75b2 */ /* 0x0006220008000100 */
[----:B------:R3:W0:Y:S01]  /*05c0*/  SYNCS.EXCH.64 URZ, [UR6+0x28c78], UR4 ;  /* 0x028c7804063f75b2 */ /* 0x0006220008000100 */
[----:B------:R3:W0:Y:S02]  /*05d0*/  SYNCS.EXCH.64 URZ, [UR6+0x28c88], UR4 ;  /* 0x028c8804063f75b2 */ /* 0x0006240008000100 */
[----:B---3--:R-:W-:Y:S01]  /*05e0*/  NOP ;  /* 0x0000000000007918 */ /* 0x008fe20000000000 */
.L_x_7907:
        /* <DEDUP_REMOVED lines=22> */
.L_x_7908:
        /* <DEDUP_REMOVED lines=22> */
.L_x_7909:
[----:B------:R-:W-:Y:S01]  /*08b0*/  ISETP.NE.AND P0, PT, R5, RZ, PT ;  /* 0x000000ff0500720c */ /* 0x000fe20003f05270 */
[----:B------:R-:W-:Y:S01]  /*08c0*/  IMAD.MOV.U32 R37, RZ, RZ, 0x1 ;  /* 0x00000001ff257424 */ /* 0x000fe200078e00ff */
[----:B------:R-:W-:Y:S01]  /*08d0*/  NOP ;  /* 0x0000000000007918 */ /* 0x000fe20000000000 */
[----:B------:R-:W-:Y:S01]  /*08e0*/  ULDC.64 UR40, c[0x0][0x208] ;  /* 0x0000820000287ab9 */ /* 0x000fe20000000a00 */
[----:B------:R-:W-:Y:S02]  /*08f0*/  BSSY B9, `(.L_x_7910) ;  /* 0x0001ad7000097945 */ /* 0x000fe40003800000 */
[----:B------:R-:W-:Y:S01]  /*0900*/  SEL R37, R37, 0x2, !P0 ;  /* 0x0000000225257807 */ /* 0x000fe20004000000 */
[----:B012-4-:R-:W-:Y:S06]  /*0910*/  BAR.SYNC.DEFER_BLOCKING 0x0 ;  /* 0x0000000000007b1d */ /* 0x017fec0000010000 */
[----:B------:R-:W-:Y:S05]  /*0920*/  @!P0 BRA `(.L_x_7911) ;  /* 0x0000013400c48947 */ /* 0x000fea0003800000 */
.L_x_7912:
        /* <DEDUP_REMOVED lines=45> */
[----:B------:R-:W-:Y:S01]  /*0c00*/  LOP3.LUT R12, R10, 0xfffffff8, RZ, 0xc0, !PT ;  /* 0xfffffff80a0c7812 */ /* 0x000fe200078ec0ff */
[----:B------:R-:W-:Y:S01]  /*0c10*/  IMAD.SHL.U32 R14, R14, 0x8, RZ ;  /* 0x000000080e0e7824 */ /* 0x000fe200078e00ff */
[----:B------:R-:W-:Y:S01]  /*0c20*/  SHF.R.S32.HI R15, RZ, 0x7, R3 ;  /* 0x00000007ff0f7819 */ /* 0x000fe20000011403 */
[----:B------:R-:W-:Y:S01]  /*0c30*/  IMAD.SHL.U32 R10, R10, 0x40, RZ ;  /* 0x000000400a0a7824 */ /* 0x000fe200078e00ff */
[----:B------:R-:W-:Y:S01]  /*0c40*/  LOP3.LUT R13, R13, 0x3ffffc, RZ, 0xc0, !PT ;  /* 0x003ffffc0d0d7812 */ /* 0x000fe200078ec0ff */
[----:B------:R-:W-:Y:S01]  /*0c50*/  IMAD.IADD R12, R9, 0x1, -R12 ;  /* 0x00000001090c7824 */ /* 0x000fe200078e0a0c */
[----:B------:R-:W-:Y:S01]  /*0c60*/  LEA.HI R8, R8, R7, RZ, 0x3 ;  /* 0x0000000708087211 */ /* 0x000fe200078f18ff */
        /* <DEDUP_REMOVED lines=8> */
[----:B------:R-:W-:Y:S01]  /*0cf0*/  IMAD.IADD R8, R7, 0x1, -R8 ;  /* 0x0000000107087824 */ /* 0x000fe200078e0a08 */
[----:B------:R-:W-:Y:S01]  /*0d00*/  LOP3.LUT R9, R9, 0x1c0, RZ, 0xc0, !PT ;  /* 0x000001c009097812 */ /* 0x000fe200078ec0ff */
[----:B------:R-:W-:Y:S01]  /*0d10*/  IMAD.IADD R11, R4, 0x1, -R11 ;  /* 0x00000001040b7824 */ /* 0x000fe200078e0a0b */
[CC--:B------:R-:W-:Y:S01]  /*0d20*/  LEA.HI R4, R0.reuse, R20.reuse, RZ, 0x3 ;  /* 0x0000001400047211 */ /* 0x0c0fe200078f18ff */
[----:B------:R-:W-:Y:S01]  /*0d30*/  IMAD.U32 R7, R13, 0x40, R14 ;  /* 0x000000400d077824 */ /* 0x000fe200078e000e */
[----:B------:R-:W-:Y:S01]  /*0d40*/  LEA.HI R0, R0, R20, RZ, 0x2 ;  /* 0x0000001400007211 */ /* 0x000fe200078f10ff */
[----:B------:R-:W-:Y:S01]  /*0d50*/  IMAD R193, R5, 0x10, R8 ;  /* 0x0000001005c17824 */ /* 0x000fe200078e0208 */
[----:B------:R-:W-:Y:S01]  /*0d60*/  SHF.R.S32.HI R5, RZ, 0x3, R4 ;  /* 0x00000003ff057819 */ /* 0x000fe20000011404 */
[----:B------:R-:W-:Y:S01]  /*0d70*/  IMAD.SHL.U32 R192, R11, 0x2, RZ ;  /* 0x000000020bc07824 */ /* 0x000fe200078e00ff */
[----:B------:R-:W-:Y:S01]  /*0d80*/  LOP3.LUT R14, R9, 0x8, R14, 0xf8, !PT ;  /* 0x00000008090e7812 */ /* 0x000fe200078ef80e */
[----:B------:R0:W-:Y:S01]  /*0d90*/  STL [R1+0x60], R7 ;  /* 0x0000600701007387 */ /* 0x0001e20000100800 */
[----:B------:R-:W-:-:S02]  /*0da0*/  LOP3.LUT R4, R4, 0xfffffff8, RZ, 0xc0, !PT ;  /* 0xfffffff804047812 */ /* 0x000fc400078ec0ff */
[----:B------:R-:W-:Y:S01]  /*0db0*/  SHF.R.U32.HI R9, RZ, 0x3, R9 ;  /* 0x00000003ff097819 */ /* 0x000fe20000011609 */
[----:B------:R-:W-:Y:S01]  /*0dc0*/  STL [R1+0x48], RZ ;  /* 0x000048ff01007387 */ /* 0x000fe20000100800 */
[--C-:B------:R-:W-:Y:S02]  /*0dd0*/  SHF.R.S32.HI R190, RZ, 0x2, R0.reuse ;  /* 0x00000002ffbe7819 */ /* 0x100fe40000011400 */
[----:B------:R-:W-:Y:S02]  /*0de0*/  SHF.R.S32.HI R5, RZ, 0x1f, R0 ;  /* 0x0000001fff057819 */ /* 0x000fe40000011400 */
[----:B------:R-:W-:Y:S02]  /*0df0*/  LOP3.LUT R0, R0, 0xfffffffc, RZ, 0xc0, !PT ;  /* 0xfffffffc00007812 */ /* 0x000fe400078ec0ff */
[----:B0-----:R-:W-:Y:S01]  /*0e00*/  LOP3.LUT R7, R10, 0x7ffffe00, RZ, 0xc0, !PT ;  /* 0x7ffffe000a077812 */ /* 0x001fe200078ec0ff */
[----:B------:R-:W-:Y:S01]  /*0e10*/  IMAD.IADD R10, R20, 0x1, -R4 ;  /* 0x00000001140a7824 */ /* 0x000fe200078e0a04 */
[----:B------:R-:W-:Y:S01]  /*0e20*/  LOP3.LUT R14, R14, R9, RZ, 0x3c, !PT ;  /* 0x000000090e0e7212 */ /* 0x000fe200078e3cff */
[----:B------:R-:W-:Y:S01]  /*0e30*/  VIADD R9, R190, 0x20 ;  /* 0x00000020be097836 */ /* 0x000fe20000000000 */
[----:B------:R-:W-:Y:S01]  /*0e40*/  LEA.HI R3, R3, R15, RZ, 0x1 ;  /* 0x0000000f03037211 */ /* 0x000fe200078f08ff */
[----:B------:R-:W-:Y:S01]  /*0e50*/  IMAD.IADD R8, R20, 0x1, -R0 ;  /* 0x0000000114087824 */ /* 0x000fe200078e0a00 */
[----:B------:R-:W-:Y:S01]  /*0e60*/  LEA.HI R5, R5, R190, RZ, 0x3 ;  /* 0x000000be05057211 */ /* 0x000fe200078f18ff */
[----:B------:R-:W-:Y:S01]  /*0e70*/  IMAD.SHL.U32 R197, R10, 0x8, RZ ;  /* 0x000000080ac57824 */ /* 0x000fe200078e00ff */
[----:B------:R-:W-:Y:S01]  /*0e80*/  SHF.R.S32.HI R6, RZ, 0x1f, R9 ;  /* 0x0000001fff067819 */ /* 0x000fe20000011409 */
[----:B------:R-:W-:Y:S01]  /*0e90*/  IMAD.SHL.U32 R16, R8, 0x8, RZ ;  /* 0x0000000808107824 */ /* 0x000fe200078e00ff */
[----:B------:R-:W-:Y:S01]  /*0ea0*/  LOP3.LUT R3, R3, 0xfffffe, RZ, 0xc0, !PT ;  /* 0x00fffffe03037812 */ /* 0x000fe200078ec0ff */
[----:B------:R-:W-:Y:S01]  /*0eb0*/  IMAD.SHL.U32 R4, R9, 0x40, RZ ;  /* 0x0000004009047824 */ /* 0x000fe200078e00ff */
[----:B------:R-:W-:Y:S01]  /*0ec0*/  LOP3.LUT R5, R5, 0xfffffff8, RZ, 0xc0, !PT ;  /* 0xfffffff805057812 */ /* 0x000fe200078ec0ff */
[C---:B------:R-:W-:Y:S01]  /*0ed0*/  VIADD R35, R197.reuse, 0x80 ;  /* 0x00000080c5237836 */ /* 0x040fe20000000000 */
[----:B------:R-:W-:Y:S01]  /*0ee0*/  LEA.HI R6, R6, R9, RZ, 0x3 ;  /* 0x0000000906067211 */ /* 0x000fe200078f18ff */
[----:B------:R-:W-:Y:S01]  /*0ef0*/  IMAD.SHL.U32 R186, R8, 0x4, RZ ;  /* 0x0000000408ba7824 */ /* 0x000fe200078e00ff */
[----:B------:R-:W-:Y:S01]  /*0f00*/  LOP3.LUT R4, R4, 0x1c0, RZ, 0xc0, !PT ;  /* 0x000001c004047812 */ /* 0x000fe200078ec0ff */
[C---:B------:R-:W-:Y:S01]  /*0f10*/  VIADD R34, R197.reuse, 0xc0 ;  /* 0x000000c0c5227836 */ /* 0x040fe20000000000 */
[----:B------:R-:W-:Y:S01]  /*0f20*/  SHF.R.S32.HI R37, RZ, 0x1f, R35 ;  /* 0x0000001fff257819 */ /* 0x000fe20000011423 */
[----:B------:R-:W-:Y:S01]  /*0f30*/  VIADD R214, R16, 0x40 ;  /* 0x0000004010d67836 */ /* 0x000fe20000000000 */
[----:B------:R-:W-:Y:S01]  /*0f40*/  SHF.R.U32.HI R24, RZ, 0x3, R4 ;  /* 0x00000003ff187819 */ /* 0x000fe20000011604 */
[C---:B------:R-:W-:Y:S01]  /*0f50*/  VIADD R33, R197.reuse, 0x100 ;  /* 0x00000100c5217836 */ /* 0x040fe20000000000 */
[----:B------:R-:W-:Y:S01]  /*0f60*/  SHF.R.S32.HI R35, RZ, 0x1f, R34 ;  /* 0x0000001fff237819 */ /* 0x000fe20000011422 */
[----:B------:R-:W-:Y:S01]  /*0f70*/  VIADD R32, R197, 0x140 ;  /* 0x00000140c5207836 */ /* 0x000fe20000000000 */
[----:B------:R-:W-:Y:S01]  /*0f80*/  LEA.HI R0, R8, R8, RZ, 0x1 ;  /* 0x0000000808007211 */ /* 0x000fe200078f08ff */
[----:B------:R-:W-:Y:S01]  /*0f90*/  IMAD.IADD R3, R15, 0x1, -R3 ;  /* 0x000000010f037824 */ /* 0x000fe200078e0a03 */
[----:B------:R-:W-:Y:S01]  /*0fa0*/  SHF.R.S32.HI R34, RZ, 0x1f, R33 ;  /* 0x0000001fff227819 */ /* 0x000fe20000011421 */
[----:B------:R-:W-:Y:S01]  /*0fb0*/  VIADD R212, R16, 0x60 ;  /* 0x0000006010d47836 */ /* 0x000fe20000000000 */
[----:B------:R-:W-:Y:S01]  /*0fc0*/  SHF.R.S32.HI R33, RZ, 0x1f, R32 ;  /* 0x0000001fff217819 */ /* 0x000fe20000011420 */
[C---:B------:R-:W-:Y:S01]  /*0fd0*/  VIADD R36, R197.reuse, 0x40 ;  /* 0x00000040c5247836 */ /* 0x040fe20000000000 */
        /* <DEDUP_REMOVED lines=8> */
[----:B------:R-:W-:Y:S01]  /*1060*/  IADD3 R205, R16, 0x120, RZ ;  /* 0x0000012010cd7810 */ /* 0x000fe20007ffe0ff */
[----:B------:R-:W-:Y:S01]  /*1070*/  IMAD.IADD R191, R190, 0x1, -R5 ;  /* 0x00000001bebf7824 */ /* 0x000fe200078e0a05 */
[----:B------:R-:W-:Y:S01]  /*1080*/  SHF.R.S32.HI R5, RZ, 0x1f, R214 ;  /* 0x0000001fff057819 */ /* 0x000fe200000114d6 */
[----:B------:R-:W-:Y:S01]  /*1090*/  IMAD.SHL.U32 R6, R6, 0x40, RZ ;  /* 0x0000004006067824 */ /* 0x000fe200078e00ff */
[----:B------:R-:W-:Y:S01]  /*10a0*/  SHF.R.S32.HI R36, RZ, 0x1f, R196 ;  /* 0x0000001fff247819 */ /* 0x000fe200000114c4 */
[----:B------:R-:W-:Y:S01]  /*10b0*/  IMAD.SHL.U32 R215, R3, 0x100, RZ ;  /* 0x0000010003d77824 */ /* 0x000fe200078e00ff */
[----:B------:R-:W-:Y:S01]  /*10c0*/  LOP3.LUT R3, R4, 0x38, R16, 0xf8, !PT ;  /* 0x0000003804037812 */ /* 0x000fe200078ef810 */
[C---:B------:R-:W-:Y:S01]  /*10d0*/  VIADD R210, R16.reuse, 0xa0 ;  /* 0x000000a010d27836 */ /* 0x040fe20000000000 */
[----:B------:R-:W-:Y:S01]  /*10e0*/  SHF.R.S32.HI R4, RZ, 0x1f, R211 ;  /* 0x0000001fff047819 */ /* 0x000fe200000114d3 */
[C---:B------:R-:W-:Y:S01]  /*10f0*/  VIADD R208, R16.reuse, 0xc0 ;  /* 0x000000c010d07836 */ /* 0x040fe20000000000 */
[----:B------:R-:W-:Y:S01]  /*1100*/  SHF.R.S32.HI R30, RZ, 0x1f, R28 ;  /* 0x0000001fff1e7819 */ /* 0x000fe2000001141c */
[----:B------:R-:W-:Y:S01]  /*1110*/  VIADD R207, R16, 0xe0 ;  /* 0x000000e010cf7836 */ /* 0x000fe20000000000 */
[----:B------:R-:W-:Y:S01]  /*1120*/  SHF.L.U64.HI R28, R214, 0x1, R5 ;  /* 0x00000001d61c7819 */ /* 0x000fe20000010205 */
[----:B------:R-:W-:Y:S01]  /*1130*/  STL [R1+0x50], R36 ;  /* 0x0000502401007387 */ /* 0x000fe20000100800 */
[----:B------:R-:W-:Y:S01]  /*1140*/  LOP3.LUT R6, R6, 0xfffffe00, RZ, 0xc0, !PT ;  /* 0xfffffe0006067812 */ /* 0x000fe200078ec0ff */
[----:B------:R-:W-:Y:S01]  /*1150*/  VIADD R206, R16, 0x100 ;  /* 0x0000010010ce7836 */ /* 0x000fe20000000000 */
[----:B------:R-:W-:Y:S01]  /*1160*/  SHF.L.U64.HI R5, R212, 0x1, R9 ;  /* 0x00000001d4057819 */ /* 0x000fe20000010209 */
[----:B------:R-:W-:Y:S01]  /*1170*/  STL [R1], R28 ;  /* 0x0000001c01007387 */ /* 0x000fe20000100800 */
[----:B------:R-:W-:Y:S01]  /*1180*/  SHF.L.U64.HI R4, R211, 0x1, R4 ;  /* 0x00000001d3047819 */ /* 0x000fe20000010204 */
[----:B------:R-:W-:Y:S01]  /*1190*/  IMAD.IADD R0, R8, 0x1, -R0 ;  /* 0x0000000108007824 */ /* 0x000fe200078e0a00 */
[----:B------:R-:W-:Y:S01]  /*11a0*/  SHF.R.S32.HI R13, RZ, 0x1f, R210 ;  /* 0x0000001fff0d7819 */ /* 0x000fe200000114d2 */
[----:B------:R-:W-:Y:S01]  /*11b0*/  STL [R1+0x5c], R6 ;  /* 0x00005c0601007387 */ /* 0x000fe20000100800 */
[----:B------:R-:W-:Y:S01]  /*11c0*/  SHF.R.S32.HI R15, RZ, 0x1f, R208 ;  /* 0x0000001fff0f7819 */ /* 0x000fe200000114d0 */
[C---:B------:R-:W-:Y:S01]  /*11d0*/  VIADD R204, R16.reuse, 0x140 ;  /* 0x0000014010cc7836 */ /* 0x040fe20000000000 */
[----:B------:R-:W-:Y:S01]  /*11e0*/  SHF.R.S32.HI R8, RZ, 0x1f, R207 ;  /* 0x0000001fff087819 */ /* 0x000fe200000114cf */
[----:B------:R0:W-:Y:S01]  /*11f0*/  STL [R1+0x4], R5 ;  /* 0x0000040501007387 */ /* 0x0001e20000100800 */
[----:B------:R-:W-:Y:S01]  /*1200*/  SHF.R.S32.HI R21, RZ, 0x1f, R206 ;  /* 0x0000001fff157819 */ /* 0x000fe200000114ce */
[C---:B------:R-:W-:Y:S01]  /*1210*/  VIADD R203, R16.reuse, 0x160 ;  /* 0x0000016010cb7836 */ /* 0x040fe20000000000 */
[----:B------:R-:W-:Y:S01]  /*1220*/  SHF.R.S32.HI R10, RZ, 0x1f, R205 ;  /* 0x0000001fff0a7819 */ /* 0x000fe200000114cd */
[----:B------:R1:W-:Y:S01]  /*1230*/  STL [R1+0x8], R4 ;  /* 0x0000080401007387 */ /* 0x0003e20000100800 */
[----:B------:R-:W-:Y:S01]  /*1240*/  VIADD R202, R16, 0x180 ;  /* 0x0000018010ca7836 */ /* 0x000fe20000000000 */
[----:B------:R-:W-:Y:S01]  /*1250*/  SHF.L.U64.HI R8, R207, 0x1, R8 ;  /* 0x00000001cf087819 */ /* 0x000fe20000010208 */
[----:B------:R-:W-:Y:S01]  /*1260*/  IMAD R7, R228, 0x400, R7 ;  /* 0x00000400e4077824 */ /* 0x000fe200078e0207 */
[----:B------:R-:W-:Y:S01]  /*1270*/  R2P PR, R12, 0x6 ;  /* 0x000000060c007804 */ /* 0x000fe20000000000 */
[----:B------:R-:W-:Y:S01]  /*1280*/  VIADD R201, R16, 0x1a0 ;  /* 0x000001a010c97836 */ /* 0x000fe20000000000 */
[----:B0-----:R-:W-:Y:S01]  /*1290*/  SHF.L.U64.HI R5, R210, 0x1, R13 ;  /* 0x00000001d2057819 */ /* 0x001fe2000001020d */
[C---:B------:R-:W-:Y:S01]  /*12a0*/  VIADD R227, R16.reuse, 0x1c0 ;  /* 0x000001c010e37836 */ /* 0x040fe20000000000 */
[----:B------:R-:W-:Y:S01]  /*12b0*/  SHF.R.S32.HI R29, RZ, 0x1f, R204 ;  /* 0x0000001fff1d7819 */ /* 0x000fe200000114cc */
[----:B------:R-:W-:Y:S01]  /*12c0*/  VIADD R223, R16, 0x1e0 ;  /* 0x000001e010df7836 */ /* 0x000fe20000000000 */
[----:B-1----:R-:W-:Y:S01]  /*12d0*/  SHF.L.U64.HI R4, R208, 0x1, R15 ;  /* 0x00000001d0047819 */ /* 0x002fe2000001020f */
[----:B------:R0:W-:Y:S01]  /*12e0*/  STL [R1+0xc], R5 ;  /* 0x00000c0501007387 */ /* 0x0001e20000100800 */
[----:B------:R-:W-:Y:S01]  /*12f0*/  SHF.R.S32.HI R12, RZ, 0x1f, R203 ;  /* 0x0000001fff0c7819 */ /* 0x000fe200000114cb */
[----:B------:R-:W-:Y:S01]  /*1300*/  VIADD R23, R16, 0x20 ;  /* 0x0000002010177836 */ /* 0x000fe20000000000 */
[----:B------:R-:W-:Y:S01]  /*1310*/  SHF.R.S32.HI R31, RZ, 0x1f, R202 ;  /* 0x0000001fff1f7819 */ /* 0x000fe200000114ca */
[----:B------:R1:W-:Y:S01]  /*1320*/  STL [R1+0x10], R4 ;  /* 0x0000100401007387 */ /* 0x0003e20000100800 */
[----:B------:R-:W-:Y:S01]  /*1330*/  IADD3 R7, R7, R14, RZ ;  /* 0x0000000e07077210 */ /* 0x000fe20007ffe0ff */
[----:B------:R-:W-:Y:S01]  /*1340*/  IMAD R229, R0, 0x8, R193 ;  /* 0x0000000800e57824 */ /* 0x000fe200078e02c1 */
[----:B------:R-:W-:Y:S01]  /*1350*/  SHF.R.S32.HI R14, RZ, 0x1f, R201 ;  /* 0x0000001fff0e7819 */ /* 0x000fe200000114c9 */
[----:B------:R2:W-:Y:S01]  /*1360*/  STL [R1+0x14], R8 ;  /* 0x0000140801007387 */ /* 0x0005e20000100800 */
[----:B------:R-:W-:Y:S01]  /*1370*/  SHF.R.S32.HI R20, RZ, 0x1f, R227 ;  /* 0x0000001fff147819 */ /* 0x000fe200000114e3 */
[----:B------:R-:W-:Y:S01]  /*1380*/  IMAD R216, R7, 0x2, R2 ;  /* 0x0000000207d87824 */ /* 0x000fe200078e0202 */
[----:B0-----:R-:W-:-:S02]  /*1390*/  SHF.L.U64.HI R5, R206, 0x1, R21 ;  /* 0x00000001ce057819 */ /* 0x001fc40000010215 */
[----:B------:R-:W-:Y:S01]  /*13a0*/  SHF.R.S32.HI R22, RZ, 0x1f, R223 ;  /* 0x0000001fff167819 */ /* 0x000fe200000114df */
[----:B------:R-:W-:Y:S01]  /*13b0*/  VIADD R217, R216, 0x26840 ;  /* 0x00026840d8d97836 */ /* 0x000fe20000000000 */
[----:B-1----:R-:W-:Y:S01]  /*13c0*/  SHF.L.U64.HI R4, R205, 0x1, R10 ;  /* 0x00000001cd047819 */ /* 0x002fe2000001020a */
[----:B------:R0:W-:Y:S01]  /*13d0*/  STL [R1+0x18], R5 ;  /* 0x0000180501007387 */ /* 0x0001e20000100800 */
[----:B------:R-:W-:Y:S02]  /*13e0*/  LOP3.LUT R3, R6, R3, R24, 0xf6, !PT ;  /* 0x0000000306037212 */ /* 0x000fe400078ef618 */
[----:B--2---:R-:W-:Y:S01]  /*13f0*/  SHF.L.U64.HI R8, R204, 0x1, R29 ;  /* 0x00000001cc087819 */ /* 0x004fe2000001021d */
[----:B------:R1:W-:Y:S01]  /*1400*/  STL [R1+0x1c], R4 ;  /* 0x00001c0401007387 */ /* 0x0003e20000100800 */
[----:B------:R-:W-:Y:S01]  /*1410*/  SHF.L.U64.HI R7, R201, 0x1, R14 ;  /* 0x00000001c9077819 */ /* 0x000fe2000001020e */
[----:B------:R-:W-:Y:S01]  /*1420*/  IMAD R3, R3, 0x2, R2 ;  /* 0x0000000203037824 */ /* 0x000fe200078e0202 */
[----:B------:R-:W-:Y:S01]  /*1430*/  IADD3 R222, R216, 0x26800, RZ ;  /* 0x00026800d8de7810 */ /* 0x000fe20007ffe0ff */
[----:B------:R-:W-:Y:S01]  /*1440*/  STL [R1+0x20], R8 ;  /* 0x0000200801007387 */ /* 0x000fe20000100800 */
[----:B------:R-:W-:-:S02]  /*1450*/  SEL R221, R221, 0xffffffe0, !P1 ;  /* 0xffffffe0dddd7807 */ /* 0x000fc40004800000 */
[----:B0-----:R-:W-:Y:S01]  /*1460*/  SHF.L.U64.HI R5, R203, 0x1, R12 ;  /* 0x00000001cb057819 */ /* 0x001fe2000001020c */
[C---:B------:R-:W-:Y:S01]  /*1470*/  @P2 VIADD R217, R222.reuse, 0xffffffc0 ;  /* 0xffffffc0ded92836 */ /* 0x040fe20000000000 */
[----:B------:R-:W-:Y:S01]  /*1480*/  SHF.R.S32.HI R17, RZ, 0x1f, R16 ;  /* 0x0000001fff117819 */ /* 0x000fe20000011410 */
[----:B------:R-:W-:Y:S01]  /*1490*/  IMAD.IADD R222, R222, 0x1, R221 ;  /* 0x00000001dede7824 */ /* 0x000fe200078e02dd */
[----:B-1----:R-:W-:Y:S01]  /*14a0*/  SHF.L.U64.HI R4, R202, 0x1, R31 ;  /* 0x00000001ca047819 */ /* 0x002fe2000001021f */
[----:B------:R0:W-:Y:S01]  /*14b0*/  STL [R1+0x24], R5 ;  /* 0x0000240501007387 */ /* 0x0001e20000100800 */
[----:B------:R-:W-:Y:S01]  /*14c0*/  SHF.R.S32.HI R194, RZ, 0x1f, R23 ;  /* 0x0000001fffc27819 */ /* 0x000fe20000011417 */
[----:B------:R-:W-:Y:S02]  /*14d0*/  IMAD.IADD R221, R221, 0x1, R217 ;  /* 0x00000001dddd7824 */ /* 0x000fe400078e02d9 */
[----:B------:R1:W-:Y:S04]  /*14e0*/  STL [R1+0x28], R4 ;  /* 0x0000280401007387 */ /* 0x0003e80000100800 */
[----:B------:R2:W-:Y:S01]  /*14f0*/  STL [R1+0x2c], R7 ;  /* 0x00002c0701007387 */ /* 0x0005e20000100800 */
[----:B0-----:R-:W-:-:S02]  /*1500*/  SHF.L.U64.HI R5, R227, 0x1, R20 ;  /* 0x00000001e3057819 */ /* 0x001fc40000010214 */
[----:B-1----:R-:W-:-:S03]  /*1510*/  SHF.L.U64.HI R4, R223, 0x1, R22 ;  /* 0x00000001df047819 */ /* 0x002fc60000010216 */
[----:B------:R2:W-:Y:S04]  /*1520*/  STL [R1+0x30], R5 ;  /* 0x0000300501007387 */ /* 0x0005e80000100800 */
[----:B------:R2:W-:Y:S04]  /*1530*/  STL [R1+0x34], R4 ;  /* 0x0000340401007387 */ /* 0x0005e80000100800 */
[----:B------:R2:W-:Y:S02]  /*1540*/  STL [R1+0x54], R3 ;  /* 0x0000540301007387 */ /* 0x0005e40000100800 */
.L_x_8060:
[----:B0123--:R-:W0:Y:S01]  /*1550*/  LDC.64 R4, c[0x0][0xc88] ;  /* 0x00032200ff047b82 */ /* 0x00fe220000000a00 */
[----:B------:R-:W-:Y:S01]  /*1560*/  ULDC.64 UR4, c[0x0][0xa28] ;  /* 0x00028a0000047ab9 */ /* 0x000fe20000000a00 */
[----:B------:R-:W-:Y:S01]  /*1570*/  ULDC.64 UR8, c[0x0][0xa18] ;  /* 0x0002860000087ab9 */ /* 0x000fe20000000a00 */
[----:B------:R-:W-:Y:S01]  /*1580*/  ULDC.64 UR6, c[0x0][0xa08] ;  /* 0x0002820000067ab9 */ /* 0x000fe20000000a00 */
[----:B0-----:R-:W-:-:S05]  /*1590*/  IMAD.WIDE R4, R27, 0x4, R4 ;  /* 0x000000041b047825 */ /* 0x001fca00078e0204 */
[----:B------:R-:W2:Y:S01]  /*15a0*/  LDG.E R0, desc[UR40][R4.64] ;  /* 0x0000002804007981 */ /* 0x000ea2000c1e1900 */
[----:B------:R-:W-:Y:S01]  /*15b0*/  ISETP.NE.U32.AND P2, PT, RZ, UR4, PT ;  /* 0x00000004ff007c0c */ /* 0x000fe2000bf45070 */
[----:B----4-:R-:W-:Y:S01]  /*15c0*/  IMAD.MOV.U32 R29, RZ, RZ, RZ ;  /* 0x000000ffff1d7224 */ /* 0x010fe200078e00ff */
        /* <DEDUP_REMOVED lines=14> */
[----:B------:R1:W-:Y:S01]  /*16b0*/  STL [R1+0x3c], R31 ;  /* 0x00003c1f01007387 */ /* 0x0003e20000100800 */
        /* <DEDUP_REMOVED lines=8> */
[----:B------:R-:W-:-:S03]  /*1740*/  @P1 IADD3.X R7, R30, UR9, RZ, P2, !PT ;  /* 0x000000091e071c10 */ /* 0x000fc600097fe4ff */
[----:B------:R1:W-:Y:S01]  /*1750*/  STL [R1+0x38], R26 ;  /* 0x0000381a01007387 */ /* 0x0003e20000100800 */
[----:B------:R-:W-:Y:S01]  /*1760*/  UISETP.NE.U32.AND UP0, UPT, UR4, URZ, UPT ;  /* 0x0000003f0400728c */ /* 0x000fe2000bf05070 */
[----:B------:R-:W-:Y:S02]  /*1770*/  ULDC.64 UR8, c[0x0][0xa20] ;  /* 0x0002880000087ab9 */ /* 0x000fe40000000a00 */
[----:B------:R1:W5:Y:S01]  /*1780*/  @P1 LDG.E R198, desc[UR40][R6.64] ;  /* 0x0000002806c61981 */ /* 0x000362000c1e1900 */
[----:B------:R-:W-:Y:S01]  /*1790*/  UISETP.NE.AND.EX UP0, UPT, UR5, URZ, UPT, UP0 ;  /* 0x0000003f0500728c */ /* 0x000fe2000bf05300 */
[----:B------:R-:W-:Y:S01]  /*17a0*/  ISETP.NE.U32.AND P2, PT, RZ, UR8, PT ;  /* 0x00000008ff007c0c */ /* 0x000fe2000bf45070 */
[----:B------:R-:W-:Y:S01]  /*17b0*/  ULDC UR4, c[0x0][0x424] ;  /* 0x0001090000047ab9 */ /* 0x000fe20000000800 */
[----:B------:R-:W-:Y:S01]  /*17c0*/  ULDC UR5, c[0x0][0x2f0] ;  /* 0x0000bc0000057ab9 */ /* 0x000fe20000000800 */
[----:B------:R-:W-:Y:S01]  /*17d0*/  USEL UR4, UR4, 0x1, UP0 ;  /* 0x0000000104047887 */ /* 0x000fe20008000000 */
[----:B------:R-:W-:Y:S01]  /*17e0*/  ISETP.NE.AND.EX P2, PT, RZ, UR9, PT, P2 ;  /* 0x00000009ff007c0c */ /* 0x000fe2000bf45320 */
[----:B------:R-:W-:-:S02]  /*17f0*/  IMAD.MOV.U32 R38, RZ, RZ, R0 ;  /* 0x000000ffff267224 */ /* 0x000fc400078e0000 */
[----:B------:R-:W-:-:S03]  /*1800*/  UIMAD UR4, UR4, UR5, URZ ;  /* 0x00000005040472a4 */ /* 0x000fc6000f8e023f */
[----:B------:R-:W-:Y:S01]  /*1810*/  ULDC UR5, c[0x0][0x348] ;  /* 0x0000d20000057ab9 */ /* 0x000fe20000000800 */
[----:B-1----:R-:W-:Y:S08]  /*1820*/  @P1 BRA `(.L_x_7914) ;  /* 0x0000000000241947 */ /* 0x002ff00003800000 */
        /* <DEDUP_REMOVED lines=9> */
.L_x_7914:
[----:B------:R-:W-:Y:S02]  /*18c0*/  IMAD.U32 R27, RZ, RZ, UR5 ;  /* 0x00000005ff1b7e24 */ /* 0x000fe4000f8e00ff */
[----:B------:R-:W-:Y:S01]  /*18d0*/  IMAD.U32 R28, RZ, RZ, UR4 ;  /* 0x00000004ff1c7e24 */ /* 0x000fe2000f8e00ff */
[----:B------:R-:W-:Y:S06]  /*18e0*/  @!P2 BRA `(.L_x_7915) ;  /* 0x000000000010a947 */ /* 0x000fec0003800000 */
[----:B------:R-:W-:-:S04]  /*18f0*/  IADD3 R4, P0, R31, UR8, RZ ;  /* 0x000000081f047c10 */ /* 0x000fc8000ff1e0ff */
[----:B------:R-:W-:-:S05]  /*1900*/  IADD3.X R5, R30, UR9, RZ, P0, !PT ;  /* 0x000000091e057c10 */ /* 0x000fca00087fe4ff */
[----:B------:R0:W5:Y:S01]  /*1910*/  LDG.E R28, desc[UR40][R4.64] ;  /* 0x00000028041c7981 */ /* 0x000162000c1e1900 */
[----:B------:R-:W-:Y:S05]  /*1920*/  BRA `(.L_x_7916) ;  /* 0x0000000000107947 */ /* 0x000fea0003800000 */
.L_x_7915:
[----:B------:R-:W-:Y:S05]  /*1930*/  @!P0 BRA `(.L_x_7916) ;  /* 0x00000000000c8947 */ /* 0x000fea0003800000 */
[----:B------:R-:W2:Y:S04]  /*1940*/  LDG.E R5, desc[UR40][R8.64] ;  /* 0x0000002808057981 */ /* 0x000ea8000c1e1900 */
[----:B------:R-:W2:Y:S02]  /*1950*/  LDG.E R28, desc[UR40][R8.64+0x4] ;  /* 0x00000428081c7981 */ /* 0x000ea4000c1e1900 */
[----:B--2---:R-:W-:-:S07]  /*1960*/  IMAD.IADD R28, R28, 0x1, -R5 ;  /* 0x000000011c1c7824 */ /* 0x004fce00078e0a05 */
.L_x_7916:
        /* <DEDUP_REMOVED lines=16> */
[----:B------:R-:W-:Y:S01]  /*1a70*/  IMAD.SHL.U32 R200, R25, 0x40, RZ ;  /* 0x0000004019c87824 */ /* 0x000fe200078e00ff */
[----:B------:R-:W-:Y:S01]  /*1a80*/  PLOP3.LUT P3, PT, PT, PT, PT, 0x80, 0x0 ;  /* 0x000000000000781c */ /* 0x000fe20003f6f070 */
[----:B------:R-:W-:Y:S02]  /*1a90*/  IMAD.IADD R8, R28, 0x1, -R3 ;  /* 0x000000011c087824 */ /* 0x000fe400078e0a03 */
[----:B0-----:R-:W-:Y:S02]  /*1aa0*/  VIADD R4, R200, 0x3f ;  /* 0x0000003fc8047836 */ /* 0x001fe40000000000 */
[----:B------:R-:W-:-:S05]  /*1ab0*/  IMAD.MOV R39, RZ, RZ, -R8 ;  /* 0x000000ffff277224 */ /* 0x000fca00078e0a08 */
[----:B------:R-:W-:Y:S01]  /*1ac0*/  VIMNMX R39, RZ, R39, !PT ;  /* 0x00000027ff277248 */ /* 0x000fe20007fe0100 */
[----:B------:R-:W0:Y:S08]  /*1ad0*/  @P1 LDC R11, c[0x0][0x44c] ;  /* 0x00011300ff0b1b82 */ /* 0x000e300000000800 */
[----:B------:R-:W1:Y:S01]  /*1ae0*/  @P1 LDC R5, c[0x0][0x450] ;  /* 0x00011400ff051b82 */ /* 0x000e620000000800 */
[----:B--2---:R-:W-:Y:S01]  /*1af0*/  @P0 IADD3 R27, -R0, R9, RZ ;  /* 0x00000009001b0210 */ /* 0x004fe20007ffe1ff */
[----:B0-----:R-:W-:-:S04]  /*1b00*/  @P1 IMAD.HI.U32 R0, R4, R11, RZ ;  /* 0x0000000b04001227 */ /* 0x001fc800078e00ff */
[----:B------:R-:W-:Y:S01]  /*1b10*/  IMAD.IADD R199, R8, 0x1, R27 ;  /* 0x0000000108c77824 */ /* 0x000fe200078e021b */
[----:B-1----:R-:W-:-:S03]  /*1b20*/  @P1 SHF.R.U32.HI R4, RZ, R5, R0 ;  /* 0x00000005ff041219 */ /* 0x002fc60000011600 */
[C---:B------:R-:W-:Y:S01]  /*1b30*/  VIADD R0, R199.reuse, 0x3f ;  /* 0x0000003fc7007836 */ /* 0x040fe20000000000 */
[----:B------:R-:W-:-:S04]  /*1b40*/  IADD3 R40, R199, 0x40, -R198 ;  /* 0x00000040c7287810 */ /* 0x000fc80007ffe8c6 */
[----:B------:R-:W-:Y:S01]  /*1b50*/  SHF.R.S32.HI R3, RZ, 0x1f, R0 ;  /* 0x0000001fff037819 */ /* 0x000fe20000011400 */
[----:B------:R-:W-:-:S03]  /*1b60*/  IMAD.IADD R4, R40, 0x1, R4 ;  /* 0x0000000128047824 */ /* 0x000fc600078e0204 */
[----:B------:R-:W-:Y:S02]  /*1b70*/  LEA.HI R3, R3, R0, RZ, 0x6 ;  /* 0x0000000003037211 */ /* 0x000fe400078f30ff */
[----:B------:R-:W-:Y:S02]  /*1b80*/  SHF.R.S32.HI R5, RZ, 0x1f, R4 ;  /* 0x0000001fff057819 */ /* 0x000fe40000011404 */
[----:B------:R-:W-:Y:S02]  /*1b90*/  SHF.R.S32.HI R209, RZ, 0x6, R3 ;  /* 0x00000006ffd17819 */ /* 0x000fe40000011403 */
[----:B------:R-:W-:-:S04]  /*1ba0*/  LEA.HI R5, R5, R4, RZ, 0x6 ;  /* 0x0000000405057211 */ /* 0x000fc800078f30ff */
[----:B------:R-:W-:-:S04]  /*1bb0*/  SHF.R.S32.HI R0, RZ, 0x6, R5 ;  /* 0x00000006ff007819 */ /* 0x000fc80000011405 */
[----:B------:R-:W-:-:S05]  /*1bc0*/  VIMNMX R0, R209, R0, PT ;  /* 0x00000000d1007248 */ /* 0x000fca0003fe0100 */
[----:B------:R-:W-:-:S05]  /*1bd0*/  IMAD R0, R0, 0x40, -R8 ;  /* 0x0000004000007824 */ /* 0x000fca00078e0a08 */
[----:B------:R-:W-:-:S04]  /*1be0*/  VIMNMX R0, R0, R27, PT ;  /* 0x0000001b00007248 */ /* 0x000fc80003fe0100 */
        /* <DEDUP_REMOVED lines=29> */
.L_x_7919:
[----:B------:R-:W-:Y:S05]  /*1dc0*/  BSYNC B6 ;  /* 0x0000000000067941 */ /* 0x000fea0003800000 */
.L_x_7918:
[----:B------:R-:W-:Y:S01]  /*1dd0*/  VIADD R0, R2, 0x400 ;  /* 0x0000040002007836 */ /* 0x000fe20000000000 */
[----:B------:R-:W-:Y:S04]  /*1de0*/  BSSY B6, `(.L_x_7920) ;  /* 0x0000013000067945 */ /* 0x000fe80003800000 */
[----:B------:R-:W-:-:S13]  /*1df0*/  LOP3.LUT P0, RZ, R0, 0x3ff, RZ, 0xc0, !PT ;  /* 0x000003ff00ff7812 */ /* 0x000fda000780c0ff */
        /* <DEDUP_REMOVED lines=17> */
.L_x_7921:
[----:B------:R-:W-:Y:S05]  /*1f10*/  BSYNC B6 ;  /* 0x0000000000067941 */ /* 0x000fea0003800000 */
.L_x_7920:
        /* <DEDUP_REMOVED lines=9> */
[----:B------:R-:W-:Y:S01]  /*1fb0*/  @P0 IADD3.X R7, R30, UR5, RZ, P1, !PT ;  /* 0x000000051e070c10 */ /* 0x000fe20008ffe4ff */
[----:B------:R-:W-:-:S04]  /*1fc0*/  ULDC UR4, c[0x0][0x2f4] ;  /* 0x0000bd0000047ab9 */ /* 0x000fc80000000800 */
[----:B------:R4:W3:Y:S01]  /*1fd0*/  @P0 LDG.E R38, desc[UR40][R6.64] ;  /* 0x0000002806260981 */ /* 0x0008e2000c1e1900 */
[CC--:B0-----:R-:W-:Y:S01]  /*1fe0*/  IMAD R0, R3.reuse, R42.reuse, RZ ;  /* 0x0000002a03007224 */ /* 0x0c1fe200078e02ff */
[----:B------:R-:W-:Y:S01]  /*1ff0*/  SHF.L.U64.HI R41, R42, 0x6, R43 ;  /* 0x000000062a297819 */ /* 0x000fe2000001022b */
[----:B------:R-:W-:Y:S01]  /*2000*/  IMAD.WIDE.U32 R32, R190, R42, R16 ;  /* 0x0000002abe207225 */ /* 0x000fe200078e0010 */
[----:B------:R-:W0:Y:S01]  /*2010*/  S2R R30, SR_TID.X ;  /* 0x00000000001e7919 */ /* 0x000e220000002100 */
[----:B-1----:R-:W-:Y:S02]  /*2020*/  SHF.L.U64.HI R44, R4, 0x6, R5 ;  /* 0x00000006042c7819 */ /* 0x002fe40000010205 */
[----:B------:R-:W-:Y:S01]  /*2030*/  IMAD R3, R3, R4, RZ ;  /* 0x0000000403037224 */ /* 0x000fe200078e02ff */
[----:B------:R-:W-:Y:S01]  /*2040*/  SHF.R.S32.HI R187, RZ, 0x1f, R186 ;  /* 0x0000001fffbb7819 */ /* 0x000fe200000114ba */
[C---:B------:R-:W-:Y:S01]  /*2050*/  IMAD R9, R190.reuse, R43, R0 ;  /* 0x0000002bbe097224 */ /* 0x040fe200078e0200 */
[----:B----45:R-:W-:Y:S01]  /*2060*/  SHF.R.S32.HI R7, RZ, 0x1f, R24 ;  /* 0x0000001fff077819 */ /* 0x030fe20000011418 */
[----:B------:R-:W-:Y:S01]  /*2070*/  IMAD R11, R190, R5, R3 ;  /* 0x00000005be0b7224 */ /* 0x000fe200078e0203 */
[----:B------:R-:W-:Y:S01]  /*2080*/  ISETP.GE.AND P2, PT, R16, UR4, PT ;  /* 0x0000000410007c0c */ /* 0x000fe2000bf46270 */
[----:B------:R-:W-:Y:S01]  /*2090*/  IMAD.WIDE.U32 R20, R190, R42, R186 ;  /* 0x0000002abe147225 */ /* 0x000fe200078e00ba */
[----:B--2---:R-:W-:-:S02]  /*20a0*/  ISETP.GE.AND P0, PT, R16, R13, PT ;  /* 0x0000000d1000720c */ /* 0x004fc40003f06270 */
[----:B------:R-:W-:Y:S01]  /*20b0*/  SHF.R.S32.HI R47, RZ, 0x1f, R26 ;  /* 0x0000001fff2f7819 */ /* 0x000fe2000001141a */
[----:B------:R-:W-:Y:S01]  /*20c0*/  IMAD R8, R7, R42, RZ ;  /* 0x0000002a07087224 */ /* 0x000fe200078e02ff */
[----:B------:R-:W-:Y:S01]  /*20d0*/  SEL R3, R13, RZ, P0 ;  /* 0x000000ff0d037207 */ /* 0x000fe20000000000 */
[-C--:B------:R-:W-:Y:S01]  /*20e0*/  IMAD R7, R7, R4.reuse, RZ ;  /* 0x0000000407077224 */ /* 0x080fe200078e02ff */
[----:B------:R-:W-:Y:S01]  /*20f0*/  ISETP.GE.AND P1, PT, R23, UR4, PT ;  /* 0x0000000417007c0c */ /* 0x000fe2000bf26270 */
[----:B------:R-:W-:Y:S01]  /*2100*/  IMAD R53, R24, R43, R8 ;  /* 0x0000002b18357224 */ /* 0x000fe200078e0208 */
[----:B------:R-:W-:Y:S01]  /*2110*/  P2R R62, PR, RZ, 0x4 ;  /* 0x00000004ff3e7803 */ /* 0x000fe20000000000 */
[----:B------:R-:W-:Y:S02]  /*2120*/  IMAD.IADD R3, R16, 0x1, R3 ;  /* 0x0000000110037824 */ /* 0x000fe400078e0203 */
[----:B------:R-:W-:Y:S01]  /*2130*/  IMAD R7, R24, R5, R7 ;  /* 0x0000000518077224 */ /* 0x000fe200078e0207 */
[----:B---3--:R-:W-:Y:S01]  /*2140*/  LEA.HI R49, R49, 0x8, RZ, 0x19 ;  /* 0x0000000831317811 */ /* 0x008fe200078fc8ff */
[----:B------:R-:W-:Y:S01]  /*2150*/  IMAD.WIDE.U32 R34, R190, R4, R186 ;  /* 0x00000004be227225 */ /* 0x000fe200078e00ba */
[----:B------:R-:W-:-:S03]  /*2160*/  SHF.R.S32.HI R6, RZ, 0x1f, R3 ;  /* 0x0000001fff067819 */ /* 0x000fc60000011403 */
[----:B------:R-:W-:Y:S01]  /*2170*/  IMAD.WIDE.U32 R36, R190, R4, R16 ;  /* 0x00000004be247225 */ /* 0x000fe200078e0010 */
[----:B------:R-:W-:-:S03]  /*2180*/  LEA.HI R3, R6, R3, RZ, 0x3 ;  /* 0x0000000306037211 */ /* 0x000fc600078f18ff */
[----:B------:R-:W-:Y:S01]  /*2190*/  IMAD.SHL.U32 R6, R191, 0x40, RZ ;  /* 0x00000040bf067824 */ /* 0x000fe200078e00ff */
[----:B------:R-:W-:Y:S01]  /*21a0*/  LOP3.LUT R55, R3, 0xfffffff8, RZ, 0xc0, !PT ;  /* 0xfffffff803377812 */ /* 0x000fe200078ec0ff */
[----:B0-----:R-:W-:Y:S02]  /*21b0*/  VIADD R30, R30, 0xffffff80 ;  /* 0xffffff801e1e7836 */ /* 0x001fe40000000000 */
[----:B------:R-:W-:Y:S01]  /*21c0*/  IMAD.IADD R21, R21, 0x1, R9 ;  /* 0x0000000115157824 */ /* 0x000fe200078e0209 */
[----:B------:R-:W-:Y:S01]  /*21d0*/  LOP3.LUT R43, R6, 0x1c0, RZ, 0xc0, !PT ;  /* 0x000001c0062b7812 */ /* 0x000fe200078ec0ff */
[----:B------:R-:W-:Y:S01]  /*21e0*/  IMAD.IADD R33, R9, 0x1, R33 ;  /* 0x0000000109217824 */ /* 0x000fe200078e0221 */
[----:B------:R-:W-:Y:S01]  /*21f0*/  SHF.R.S32.HI R10, RZ, 0x1f, R30 ;  /* 0x0000001fff0a7819 */ /* 0x000fe2000001141e */
[----:B------:R-:W-:Y:S01]  /*2200*/  IMAD.IADD R35, R35, 0x1, R11 ;  /* 0x0000000123237824 */ /* 0x000fe200078e020b */
[----:B------:R-:W-:Y:S01]  /*2210*/  SHF.R.U32.HI R46, RZ, 0x3, R43 ;  /* 0x00000003ff2e7819 */ /* 0x000fe2000001162b */
[----:B------:R-:W-:Y:S01]  /*2220*/  IMAD.IADD R37, R11, 0x1, R37 ;  /* 0x000000010b257824 */ /* 0x000fe200078e0225 */
[----:B------:R-:W-:Y:S01]  /*2230*/  LOP3.LUT R5, R43, 0x18, R16, 0xf8, !PT ;  /* 0x000000182b057812 */ /* 0x000fe200078ef810 */
[----:B------:R-:W-:Y:S01]  /*2240*/  IMAD.WIDE.U32 R20, R24, R42, R20 ;  /* 0x0000002a18147225 */ /* 0x000fe200078e0014 */
[----:B------:R-:W-:-:S02]  /*2250*/  LEA.HI R10, R10, R30, RZ, 0x2 ;  /* 0x0000001e0a0a7211 */ /* 0x000fc400078f10ff */
[----:B------:R-:W-:Y:S01]  /*2260*/  LOP3.LUT R5, R5, R46, RZ, 0x3c, !PT ;  /* 0x0000002e05057212 */ /* 0x000fe200078e3cff */
[----:B------:R-:W-:Y:S01]  /*2270*/  IMAD.WIDE.U32 R32, R24, R42, R32 ;  /* 0x0000002a18207225 */ /* 0x000fe200078e0020 */
[----:B------:R-:W-:Y:S02]  /*2280*/  LOP3.LUT R10, R10, 0xfffffffc, RZ, 0xc0, !PT ;  /* 0xfffffffc0a0a7812 */ /* 0x000fe400078ec0ff */
[----:B------:R-:W-:Y:S01]  /*2290*/  SHF.R.S32.HI R60, RZ, 0x1f, R55 ;  /* 0x0000001fff3c7819 */ /* 0x000fe20000011437 */
[----:B------:R-:W-:Y:S01]  /*22a0*/  IMAD R51, R228, 0x200, R5 ;  /* 0x00000200e4337824 */ /* 0x000fe200078e0205 */
[----:B------:R-:W-:Y:S01]  /*22b0*/  LOP3.LUT R5, R43, 0x38, R3, 0xf8, !PT ;  /* 0x000000382b057812 */ /* 0x000fe200078ef803 */
[----:B------:R-:W-:Y:S02]  /*22c0*/  IMAD.IADD R10, R30, 0x1, -R10 ;  /* 0x000000011e0a7824 */ /* 0x000fe400078e0a0a */
[----:B------:R-:W-:Y:S01]  /*22d0*/  IMAD.WIDE.U32 R34, R24, R4, R34 ;  /* 0x0000000418227225 */ /* 0x000fe200078e0022 */
[----:B------:R-:W-:-:S02]  /*22e0*/  LOP3.LUT R5, R5, R46, RZ, 0x3c, !PT ;  /* 0x0000002e05057212 */ /* 0x000fc400078e3cff */
[----:B------:R-:W-:Y:S01]  /*22f0*/  LEA R48, R10, R190, 0x6 ;  /* 0x000000be0a307211 */ /* 0x000fe200078e30ff */
[----:B------:R-:W-:-:S04]  /*2300*/  IMAD.WIDE.U32 R36, R24, R4, R36 ;  /* 0x0000000418247225 */ /* 0x000fc800078e0024 */
[----:B------:R-:W-:Y:S02]  /*2310*/  IMAD.IADD R52, R21, 0x1, R53 ;  /* 0x0000000115347824 */ /* 0x000fe400078e0235 */
[----:B------:R-:W-:Y:S02]  /*2320*/  IMAD.IADD R0, R29, 0x1, R28 ;  /* 0x000000011d007824 */ /* 0x000fe400078e021c */
[----:B------:R-:W-:Y:S02]  /*2330*/  IMAD.SHL.U32 R42, R42, 0x40, RZ ;  /* 0x000000402a2a7824 */ /* 0x000fe400078e00ff */
[----:B------:R-:W-:Y:S02]  /*2340*/  IMAD.SHL.U32 R45, R4, 0x40, RZ ;  /* 0x00000040042d7824 */ /* 0x000fe400078e00ff */
[----:B------:R-:W-:Y:S02]  /*2350*/  IMAD.SHL.U32 R50, R13, 0x2, RZ ;  /* 0x000000020d327824 */ /* 0x000fe400078e00ff */
[----:B------:R-:W-:-:S02]  /*2360*/  IMAD.IADD R53, R53, 0x1, R33 ;  /* 0x0000000135357824 */ /* 0x000fc400078e0221 */
[----:B------:R-:W-:Y:S02]  /*2370*/  IMAD.IADD R54, R35, 0x1, R7 ;  /* 0x0000000123367824 */ /* 0x000fe400078e0207 */
[----:B------:R-:W-:Y:S02]  /*2380*/  IMAD.IADD R58, R7, 0x1, R37 ;  /* 0x00000001073a7824 */ /* 0x000fe400078e0225 */
[----:B------:R-:W-:Y:S01]  /*2390*/  IMAD R61, R228, 0x200, R5 ;  /* 0x00000200e43d7824 */ /* 0x000fe200078e0205 */
[----:B------:R-:W-:-:S07]  /*23a0*/  SHF.R.S32.HI R59, RZ, 0x1f, R38 ;  /* 0x0000001fff3b7819 */ /* 0x000fce0000011426 */
.L_x_7954:
        /* <DEDUP_REMOVED lines=12> */
[----:B---3--:R-:W3:Y:S08]  /*2470*/  @P3 LDC R9, c[0x0][0x434] ;  /* 0x00010d00ff093b82 */ /* 0x008ef00000000800 */
        /* <DEDUP_REMOVED lines=28> */
[----:B------:R-:W-:-:S03]  /*2640*/  ISETP.NE.AND P3, PT, RZ, UR6, PT ;  /* 0x00000006ff007c0c */ /* 0x000fc6000bf65270 */
        /* <DEDUP_REMOVED lines=12> */
[-C--:B------:R-:W-:Y:S01]  /*2710*/  IMAD R9, R41, R25.reuse, RZ ;  /* 0x0000001929097224 */ /* 0x080fe200078e02ff */
[----:B------:R-:W-:Y:S01]  /*2720*/  LEA R70, P4, R6, UR4, 0x1 ;  /* 0x0000000406467c11 */ /* 0x000fe2000f8808ff */
[----:B------:R-:W-:Y:S01]  /*2730*/  IMAD.WIDE.U32 R4, R42, R25, RZ ;  /* 0x000000192a047225 */ /* 0x000fe200078e00ff */
[----:B------:R-:W-:-:S03]  /*2740*/  IADD3 R69, R7, R69, RZ ;  /* 0x0000004507457210 */ /* 0x000fc60007ffe0ff */
[----:B------:R-:W-:Y:S01]  /*2750*/  IMAD R9, R10, R42, R9 ;  /* 0x0000002a0a097224 */ /* 0x000fe200078e0209 */
[----:B------:R-:W-:-:S03]  /*2760*/  LEA.HI.X R69, R6, UR5, R69, 0x1, P4 ;  /* 0x0000000506457c11 */ /* 0x000fc6000a0f0c45 */
[----:B------:R-:W-:Y:S01]  /*2770*/  IMAD.IADD R11, R5, 0x1, R9 ;  /* 0x00000001050b7824 */ /* 0x000fe200078e0209 */
        /* <DEDUP_REMOVED lines=32> */
.L_x_7926:
[----:B------:R-:W-:Y:S05]  /*2980*/  BSYNC B1 ;  /* 0x0000000000017941 */ /* 0x000fea0003800000 */
.L_x_7925:
        /* <DEDUP_REMOVED lines=12> */
[----:B------:R-:W-:-:S04]  /*2a50*/  PRMT R82, R82, 0x5410, R5 ;  /* 0x0000541052527816 */ /* 0x000fc80000000005 */
[----:B------:R-:W-:Y:S01]  /*2a60*/  PRMT R78, R6, 0x5410, R7 ;  /* 0x00005410064e7816 */ /* 0x000fe20000000007 */
[----:B------:R-:W-:Y:S06]  /*2a70*/  @!P3 BRA `(.L_x_7927) ;  /* 0x000000000004b947 */ /* 0x000fec0003800000 */
[----:B------:R-:W-:Y:S01]  /*2a80*/  BPT.TRAP 0x1 ;  /* 0x000000040000795c */ /* 0x000fe20000300000 */
.L_x_7927:
[----:B------:R-:W-:Y:S01]  /*2a90*/  IMAD R63, R184, 0x8, R2 ;  /* 0x00000008b83f7824 */ /* 0x000fe200078e0202 */
[----:B------:R-:W-:Y:S01]  /*2aa0*/  SHF.L.U32 R74, R189, 0x1f, RZ ;  /* 0x0000001fbd4a7819 */ /* 0x000fe200000006ff */
[----:B------:R-:W-:Y:S03]  /*2ab0*/  BSSY B1, `(.L_x_7928) ;  /* 0x0000003000017945 */ /* 0x000fe60003800000 */
[----:B------:R-:W0:Y:S02]  /*2ac0*/  SYNCS.PHASECHK.TRANS64.TRYWAIT P5, [R63+URZ+0x28c90], R74 ;  /* 0x028c904a3f0075a7 */ /* 0x000e2400080a017f */
[----:B0-----:R-:W-:Y:S05]  /*2ad0*/  @!P5 BRA `(.L_x_7929) ;  /* 0x0000018800e8d947 */ /* 0x001fea0003800000 */
.L_x_8189:
[----:B------:R-:W-:Y:S05]  /*2ae0*/  BSYNC B1 ;  /* 0x0000000000017941 */ /* 0x000fea0003800000 */
.L_x_7928:
[----:B------:R-:W-:-:S03]  /*2af0*/  UMOV UR4, 0xffffffff ;  /* 0xffffffff00047882 */ /* 0x000fc60000000000 */
[----:B------:R-:W-:Y:S05]  /*2b00*/  BRA.DIV UR4, `(.L_x_7930) ;  /* 0x0000018a04f07947 */ /* 0x000fea000b800000 */
[----:B------:R-:W1:Y:S04]  /*2b10*/  SHFL.IDX PT, R69, R69, RZ, 0x1c1f ;  /* 0x001c1fff45457589 */ /* 0x000e6800000e0000 */
[----:B------:R2:W3:Y:S02]  /*2b20*/  SHFL.IDX PT, R14, R70, RZ, 0x1c1f ;  /* 0x001c1fff460e7589 */ /* 0x0004e400000e0000 */
.L_x_8193:
        /* <DEDUP_REMOVED lines=29> */
[----:B------:R-:W-:Y:S01]  /*2d00*/  SHF.L.U32 R70, R57, 0x10, RZ ;  /* 0x0000001039467819 */ /* 0x000fe200000006ff */
[----:B------:R-:W-:Y:S01]  /*2d10*/  FMUL.FTZ R78, R7, R56 ;  /* 0x00000038074e7220 */ /* 0x000fe20000410000 */
[----:B------:R-:W-:-:S02]  /*2d20*/  IMAD.U32 R6, R5, 0x10000, RZ ;  /* 0x0001000005067824 */ /* 0x000fc400078e00ff */
[CC--:B------:R-:W-:Y:S01]  /*2d30*/  FMUL.FTZ R7, R13.reuse, R77.reuse ;  /* 0x0000004d0d077220 */ /* 0x0c0fe20000410000 */
[----:B------:R-:W-:Y:S01]  /*2d40*/  LOP3.LUT R76, R76, 0xffff0000, RZ, 0xc0, !PT ;  /* 0xffff00004c4c7812 */ /* 0x000fe200078ec0ff */
[-C--:B------:R-:W-:Y:S01]  /*2d50*/  FMUL.FTZ R13, R13, R70.reuse ;  /* 0x000000460d0d7220 */ /* 0x080fe20000410000 */
[----:B------:R-:W-:Y:S01]  /*2d60*/  LOP3.LUT R57, R57, 0xffff0000, RZ, 0xc0, !PT ;  /* 0xffff000039397812 */ /* 0x000fe200078ec0ff */
[C---:B------:R-:W-:Y:S01]  /*2d70*/  IMAD.U32 R5, R4.reuse, 0x10000, RZ ;  /* 0x0001000004057824 */ /* 0x040fe200078e00ff */
[----:B------:R-:W-:Y:S01]  /*2d80*/  LOP3.LUT R4, R4, 0xffff0000, RZ, 0xc0, !PT ;  /* 0xffff000004047812 */ /* 0x000fe200078ec0ff */
[----:B------:R-:W-:Y:S01]  /*2d90*/  FFMA.FTZ R7, R12, R70, -R7 ;  /* 0x000000460c077223 */ /* 0x000fe20000010807 */
[----:B------:R-:W-:Y:S01]  /*2da0*/  FFMA.FTZ R79, R6, R56, -R79 ;  /* 0x00000038064f7223 */ /* 0x000fe2000001084f */
[----:B------:R-:W-:Y:S01]  /*2db0*/  FFMA.FTZ R12, R12, R77, R13 ;  /* 0x0000004d0c0c7223 */ /* 0x000fe2000001000d */
[CC--:B------:R-:W-:Y:S01]  /*2dc0*/  FMUL.FTZ R56, R30.reuse, R76.reuse ;  /* 0x0000004c1e387220 */ /* 0x0c0fe20000410000 */
        /* <DEDUP_REMOVED lines=12> */
[----:B------:R-:W-:Y:S02]  /*2e90*/  IMAD.MOV.U32 R7, RZ, RZ, R13 ;  /* 0x000000ffff077224 */ /* 0x000fe400078e000d */
[----:B------:R-:W-:Y:S02]  /*2ea0*/  IMAD.MOV.U32 R6, RZ, RZ, R12 ;  /* 0x000000ffff067224 */ /* 0x000fe400078e000c */
[----:B------:R-:W-:-:S07]  /*2eb0*/  IMAD.MOV.U32 R5, RZ, RZ, R78 ;  /* 0x000000ffff057224 */ /* 0x000fce00078e004e */
.L_x_7935:
[----:B------:R-:W-:Y:S05]  /*2ec0*/  BSYNC B2 ;  /* 0x0000000000027941 */ /* 0x000fea0003800000 */
.L_x_7934:
[----:B0-----:R4:W-:Y:S02]  /*2ed0*/  ST.E.128 desc[UR40][R10.64], R4 ;  /* 0x000000040a007985 */ /* 0x0019e4000c101d28 */
.L_x_7933:
[----:B------:R-:W-:Y:S05]  /*2ee0*/  BSYNC B1 ;  /* 0x0000000000017941 */ /* 0x000fea0003800000 */
.L_x_7932:
        /* <DEDUP_REMOVED lines=58> */
.L_x_7937:
[----:B------:R-:W-:Y:S05]  /*3290*/  BSYNC B1 ;  /* 0x0000000000017941 */ /* 0x000fea0003800000 */
.L_x_7936:
[----:B-1----:R1:W-:Y:S01]  /*32a0*/  ST.E.128 desc[UR40][R10.64], R4 ;  /* 0x000000040a007985 */ /* 0x0023e2000c101d28 */
[----:B------:R-:W-:Y:S05]  /*32b0*/  BRA `(.L_x_7931) ;  /* 0x0000000c009c7947 */ /* 0x000fea0003800000 */
.L_x_7924:
[----:B------:R-:W-:-:S05]  /*32c0*/  IMAD R68, R25, -0x40, R27 ;  /* 0xffffffc019447824 */ /* 0x000fca00078e021b */
[----:B------:R-:W-:-:S04]  /*32d0*/  VIMNMX R68, R68, 0x40, PT ;  /* 0x0000004044447848 */ /* 0x000fc80003fe0100 */
[----:B------:R-:W-:-:S04]  /*32e0*/  ISETP.GE.AND P4, PT, R190, R68, PT ;  /* 0x00000044be00720c */ /* 0x000fc80003f86270 */
[----:B------:R-:W-:-:S13]  /*32f0*/  ISETP.GE.OR P3, PT, R16, R71, P4 ;  /* 0x000000471000720c */ /* 0x000fda0002766670 */
[----:B------:R-:W0:Y:S01]  /*3300*/  @!P3 LDC.64 R12, c[0x0][0x3e8] ;  /* 0x0000fa00ff0cbb82 */ /* 0x000e220000000a00 */
[----:B------:R-:W-:Y:S01]  /*3310*/  @!P3 IADD3 R6, P5, R32, R4, RZ ;  /* 0x000000042006b210 */ /* 0x000fe20007fbe0ff */
[----:B------:R-:W-:Y:S01]  /*3320*/  @!P3 IMAD R4, R44, R25, RZ ;  /* 0x000000192c04b224 */ /* 0x000fe200078e02ff */
[----:B------:R-:W-:-:S03]  /*3330*/  @!P3 MOV R5, R58 ;  /* 0x0000003a0005b202 */ /* 0x000fc60000000f00 */
        /* <DEDUP_REMOVED lines=34> */
.L_x_7938:
[----:B------:R-:W-:Y:S01]  /*3560*/  IMAD R63, R184, 0x8, R2 ;  /* 0x00000008b83f7824 */ /* 0x000fe200078e0202 */
[----:B------:R-:W-:Y:S01]  /*3570*/  SHF.L.U32 R74, R189, 0x1f, RZ ;  /* 0x0000001fbd4a7819 */ /* 0x000fe200000006ff */
[----:B------:R-:W-:Y:S03]  /*3580*/  BSSY B1, `(.L_x_7939) ;  /* 0x0000003000017945 */ /* 0x000fe60003800000 */
[----:B------:R-:W0:Y:S02]  /*3590*/  SYNCS.PHASECHK.TRANS64.TRYWAIT P6, [R63+URZ+0x28c90], R74 ;  /* 0x028c904a3f0075a7 */ /* 0x000e2400080c017f */
[----:B0-----:R-:W-:Y:S05]  /*35a0*/  @!P6 BRA `(.L_x_7940) ;  /* 0x000001800090e947 */ /* 0x001fea0003800000 */
.L_x_8194:
[----:B------:R-:W-:Y:S05]  /*35b0*/  BSYNC B1 ;  /* 0x0000000000017941 */ /* 0x000fea0003800000 */
.L_x_7939:
[----:B------:R-:W-:-:S03]  /*35c0*/  UMOV UR4, 0xffffffff ;  /* 0xffffffff00047882 */ /* 0x000fc60000000000 */
[----:B------:R-:W-:Y:S05]  /*35d0*/  BRA.DIV UR4, `(.L_x_7941) ;  /* 0x0000018204987947 */ /* 0x000fea000b800000 */
[----:B------:R-:W1:Y:S04]  /*35e0*/  SHFL.IDX PT, R69, R69, RZ, 0x1c1f ;  /* 0x001c1fff45457589 */ /* 0x000e6800000e0000 */
[----:B------:R-:W2:Y:S02]  /*35f0*/  SHFL.IDX PT, R70, R70, RZ, 0x1c1f ;  /* 0x001c1fff46467589 */ /* 0x000ea400000e0000 */
.L_x_8198:
        /* <DEDUP_REMOVED lines=29> */
[----:B------:R-:W-:Y:S01]  /*37d0*/  PRMT R73, R75, 0x5410, R73 ;  /* 0x000054104b497816 */ /* 0x000fe20000000049 */
[----:B------:R-:W-:Y:S01]  /*37e0*/  IMAD.U32 R4, R10, 0x10000, RZ ;  /* 0x000100000a047824 */ /* 0x000fe200078e00ff */
[----:B------:R-:W-:-:S02]  /*37f0*/  PRMT R80, R81, 0x5432, R80 ;  /* 0x0000543251507816 */ /* 0x000fc40000000050 */
[----:B------:R-:W-:Y:S02]  /*3800*/  SHF.R.U64 R79, R28, 0x10, R29 ;  /* 0x000000101c4f7819 */ /* 0x000fe4000000121d */
[----:B------:R-:W-:Y:S02]  /*3810*/  SHF.R.U32.HI R78, RZ, 0x10, R7 ;  /* 0x00000010ff4e7819 */ /* 0x000fe40000011607 */
[----:B------:R-:W-:Y:S02]  /*3820*/  SHF.R.U32.HI R83, RZ, 0x10, R31 ;  /* 0x00000010ff537819 */ /* 0x000fe4000001161f */
[----:B--2---:R-:W-:Y:S02]  /*3830*/  SHF.L.U32 R28, R13, 0x10, RZ ;  /* 0x000000100d1c7819 */ /* 0x004fe400000006ff */
[----:B------:R-:W-:Y:S01]  /*3840*/  PRMT R72, R75, 0x5432, R72 ;  /* 0x000054324b487816 */ /* 0x000fe20000000048 */
[----:B------:R-:W-:Y:S01]  /*3850*/  IMAD.U32 R75, R73, 0x10000, RZ ;  /* 0x00010000494b7824 */ /* 0x000fe200078e00ff */
[----:B------:R-:W-:Y:S01]  /*3860*/  PRMT R77, R81, 0x5410, R77 ;  /* 0x00005410514d7816 */ /* 0x000fe2000000004d */
[----:B------:R-:W-:Y:S01]  /*3870*/  IMAD.U32 R81, R80, 0x10000, RZ ;  /* 0x0001000050517824 */ /* 0x000fe200078e00ff */
[----:B------:R-:W-:Y:S01]  /*3880*/  SHF.R.U64 R82, R30, 0x10, R31 ;  /* 0x000000101e527819 */ /* 0x000fe2000000121f */
[----:B------:R-:W-:Y:S01]  /*3890*/  FMUL.FTZ R87, R28, R75 ;  /* 0x0000004b1c577220 */ /* 0x000fe20000410000 */
[----:B------:R-:W-:Y:S01]  /*38a0*/  LOP3.LUT R29, R13, 0xffff0000, RZ, 0xc0, !PT ;  /* 0xffff00000d1d7812 */ /* 0x000fe200078ec0ff */
[----:B------:R-:W-:Y:S01]  /*38b0*/  IMAD.U32 R30, R15, 0x10000, RZ ;  /* 0x000100000f1e7824 */ /* 0x000fe200078e00ff */
[----:B------:R-:W-:Y:S01]  /*38c0*/  LOP3.LUT R80, R80, 0xffff0000, RZ, 0xc0, !PT ;  /* 0xffff000050507812 */ /* 0x000fe200078ec0ff */
[-C--:B------:R-:W-:Y:S01]  /*38d0*/  FFMA.FTZ R87, R6, R81.reuse, R87 ;  /* 0x0000005106577223 */ /* 0x080fe20000010057 */
[C---:B------:R-:W-:Y:S01]  /*38e0*/  PRMT R78, R85.reuse, 0x5432, R78 ;  /* 0x00005432554e7816 */ /* 0x040fe2000000004e */
[----:B------:R-:W-:Y:S01]  /*38f0*/  IMAD.U32 R13, R12, 0x10000, RZ ;  /* 0x000100000c0d7824 */ /* 0x000fe200078e00ff */
[----:B------:R-:W-:Y:S01]  /*3900*/  PRMT R79, R85, 0x5410, R79 ;  /* 0x00005410554f7816 */ /* 0x000fe2000000004f */
[----:B------:R-:W-:Y:S01]  /*3910*/  FMUL.FTZ R85, R28, R81 ;  /* 0x000000511c557220 */ /* 0x000fe20000410000 */
[----:B------:R-:W-:-:S02]  /*3920*/  PRMT R83, R84, 0x5410, R83 ;  /* 0x0000541054537816 */ /* 0x000fc40000000053 */
[----:B------:R-:W-:Y:S01]  /*3930*/  LOP3.LUT R7, R9, 0xffff0000, RZ, 0xc0, !PT ;  /* 0xffff000009077812 */ /* 0x000fe200078ec0ff */
[----:B------:R-:W-:Y:S01]  /*3940*/  FFMA.FTZ R85, R6, R75, -R85 ;  /* 0x0000004b06557223 */ /* 0x000fe20000010855 */
[----:B------:R-:W-:Y:S01]  /*3950*/  PRMT R82, R84, 0x5432, R82 ;  /* 0x0000543254527816 */ /* 0x000fe20000000052 */
[----:B------:R-:W-:Y:S01]  /*3960*/  FMUL.FTZ R84, R29, R80 ;  /* 0x000000501d547220 */ /* 0x000fe20000410000 */
[----:B------:R-:W-:Y:S01]  /*3970*/  LOP3.LUT R28, R73, 0xffff0000, RZ, 0xc0, !PT ;  /* 0xffff0000491c7812 */ /* 0x000fe200078ec0ff */
[----:B------:R-:W-:Y:S01]  /*3980*/  IMAD.U32 R73, R83, 0x10000, RZ ;  /* 0x0001000053497824 */ /* 0x000fe200078e00ff */
[----:B------:R-:W-:Y:S01]  /*3990*/  LOP3.LUT R31, R15, 0xffff0000, RZ, 0xc0, !PT ;  /* 0xffff00000f1f7812 */ /* 0x000fe200078ec0ff */
[C---:B------:R-:W-:Y:S01]  /*39a0*/  IMAD.U32 R6, R78.reuse, 0x10000, RZ ;  /* 0x000100004e067824 */ /* 0x040fe200078e00ff */
[----:B------:R-:W-:Y:S01]  /*39b0*/  LOP3.LUT R78, R78, 0xffff0000, RZ, 0xc0, !PT ;  /* 0xffff00004e4e7812 */ /* 0x000fe200078ec0ff */
[-C--:B------:R-:W-:Y:S01]  /*39c0*/  FMUL.FTZ R88, R29, R28.reuse ;  /* 0x0000001c1d587220 */ /* 0x080fe20000410000 */
[----:B------:R-:W-:Y:S01]  /*39d0*/  FFMA.FTZ R86, R7, R28, -R84 ;  /* 0x0000001c07567223 */ /* 0x000fe20000010854 */
[C---:B------:R-:W-:Y:S01]  /*39e0*/  FMUL.FTZ R28, R30.reuse, R73 ;  /* 0x000000491e1c7220 */ /* 0x040fe20000410000 */
[----:B------:R-:W-:Y:S01]  /*39f0*/  IMAD.U32 R9, R11, 0x10000, RZ ;  /* 0x000100000b097824 */ /* 0x000fe200078e00ff */
[----:B------:R-:W-:Y:S01]  /*3a00*/  LOP3.LUT R84, R83, 0xffff0000, RZ, 0xc0, !PT ;  /* 0xffff000053547812 */ /* 0x000fe200078ec0ff */
[-C--:B------:R-:W-:Y:S01]  /*3a10*/  FMUL.FTZ R30, R30, R6.reuse ;  /* 0x000000061e1e7220 */ /* 0x080fe20000410000 */
[----:B------:R-:W-:Y:S01]  /*3a20*/  LOP3.LUT R11, R11, 0xffff0000, RZ, 0xc0, !PT ;  /* 0xffff00000b0b7812 */ /* 0x000fe200078ec0ff */
[----:B------:R-:W-:Y:S01]  /*3a30*/  FFMA.FTZ R75, R9, R6, -R28 ;  /* 0x00000006094b7223 */ /* 0x000fe2000001081c */
[----:B------:R-:W-:-:S02]  /*3a40*/  IMAD.U32 R28, R79, 0x10000, RZ ;  /* 0x000100004f1c7824 */ /* 0x000fc400078e00ff */
[----:B------:R-:W-:Y:S01]  /*3a50*/  FFMA.FTZ R73, R9, R73, R30 ;  /* 0x0000004909497223 */ /* 0x000fe2000001001e */
[----:B------:R-:W-:Y:S01]  /*3a60*/  FMUL.FTZ R30, R31, R84 ;  /* 0x000000541f1e7220 */ /* 0x000fe20000410000 */
[----:B------:R-:W-:Y:S01]  /*3a70*/  LOP3.LUT R12, R12, 0xffff0000, RZ, 0xc0, !PT ;  /* 0xffff00000c0c7812 */ /* 0x000fe200078ec0ff */
        /* <DEDUP_REMOVED lines=9> */
[----:B------:R-:W-:Y:S01]  /*3b10*/  FMUL.FTZ R9, R12, R79 ;  /* 0x0000004f0c097220 */ /* 0x000fe20000410000 */
[----:B------:R-:W-:Y:S01]  /*3b20*/  FFMA.FTZ R80, R11, R84, R80 ;  /* 0x000000540b507223 */ /* 0x000fe20000010050 */
[----:B------:R-:W-:-:S02]  /*3b30*/  IMAD.U32 R15, R14, 0x10000, RZ ;  /* 0x000100000e0f7824 */ /* 0x000fc400078e00ff */
[C---:B------:R-:W-:Y:S01]  /*3b40*/  FFMA.FTZ R30, R5.reuse, R6, -R30 ;  /* 0x00000006051e7223 */ /* 0x040fe2000001081e */
[----:B------:R-:W-:Y:S01]  /*3b50*/  FFMA.FTZ R13, R5, R28, R13 ;  /* 0x0000001c050d7223 */ /* 0x000fe2000001000d */
[-C--:B------:R-:W-:Y:S01]  /*3b60*/  FMUL.FTZ R11, R12, R7.reuse ;  /* 0x000000070c0b7220 */ /* 0x080fe20000410000 */
[----:B------:R-:W-:Y:S01]  /*3b70*/  FFMA.FTZ R9, R8, R7, -R9 ;  /* 0x0000000708097223 */ /* 0x000fe20000010809 */
[----:B------:R-:W-:Y:S01]  /*3b80*/  LOP3.LUT R14, R14, 0xffff0000, RZ, 0xc0, !PT ;  /* 0xffff00000e0e7812 */ /* 0x000fe200078ec0ff */
        /* <DEDUP_REMOVED lines=27> */
.L_x_7943:
[----:B------:R-:W-:Y:S05]  /*3d40*/  BSYNC B1 ;  /* 0x0000000000017941 */ /* 0x000fea0003800000 */
.L_x_7942:
[----:B-1----:R1:W-:Y:S01]  /*3d50*/  ST.E.128 desc[UR40][R56.64], R8 ;  /* 0x0000000838007985 */ /* 0x0023e2000c101d28 */
[----:B------:R-:W-:Y:S01]  /*3d60*/  ISETP.GE.AND P4, PT, R76, R71, PT ;  /* 0x000000474c00720c */ /* 0x000fe20003f86270 */
[----:B------:R-:W-:Y:S01]  /*3d70*/  IMAD.MOV.U32 R4, RZ, RZ, R70 ;  /* 0x000000ffff047224 */ /* 0x000fe200078e0046 */
[----:B------:R-:W-:-:S11]  /*3d80*/  MOV R5, R69 ;  /* 0x0000004500057202 */ /* 0x000fd60000000f00 */
[----:B------:R-:W-:Y:S05]  /*3d90*/  @P4 BRA `(.L_x_7931) ;  /* 0x0000000000e44947 */ /* 0x000fea0003800000 */
[----:B------:R-:W-:-:S05]  /*3da0*/  IMAD.WIDE R4, R76, 0x2, R4 ;  /* 0x000000024c047825 */ /* 0x000fca00078e0204 */
[----:B--2---:R2:W-:Y:S01]  /*3db0*/  ST.E.128 desc[UR40][R4.64], R12 ;  /* 0x0000000c04007985 */ /* 0x0045e2000c101d28 */
[----:B------:R-:W-:Y:S05]  /*3dc0*/  BRA `(.L_x_7931) ;  /* 0x0000000000d87947 */ /* 0x000fea0003800000 */
.L_x_7923:
[----:B------:R-:W-:-:S13]  /*3dd0*/  ISETP.NE.AND P3, PT, R185, 0x3, PT ;  /* 0x00000003b900780c */ /* 0x000fda0003f65270 */
[----:B------:R-:W-:Y:S05]  /*3de0*/  @!P3 BRA `(.L_x_7944) ;  /* 0x000000000004b947 */ /* 0x000fea0003800000 */
[----:B------:R-:W-:Y:S01]  /*3df0*/  BPT.TRAP 0x1 ;  /* 0x000000040000795c */ /* 0x000fe20000300000 */
.L_x_7944:
[----:B------:R-:W-:Y:S01]  /*3e00*/  IMAD R63, R184, 0x8, R2 ;  /* 0x00000008b83f7824 */ /* 0x000fe200078e0202 */
[----:B------:R-:W-:Y:S01]  /*3e10*/  SHF.L.U32 R74, R189, 0x1f, RZ ;  /* 0x0000001fbd4a7819 */ /* 0x000fe200000006ff */
[----:B------:R-:W-:Y:S01]  /*3e20*/  BSSY B1, `(.L_x_7945) ;  /* 0x0000004000017945 */ /* 0x000fe20003800000 */
[----:B------:R-:W-:Y:S02]  /*3e30*/  SHF.R.S32.HI R67, RZ, 0x1f, R65 ;  /* 0x0000001fff437819 */ /* 0x000fe40000011441 */
[----:B------:R-:W1:Y:S02]  /*3e40*/  SYNCS.PHASECHK.TRANS64.TRYWAIT P4, [R63+URZ+0x28c90], R74 ;  /* 0x028c904a3f0075a7 */ /* 0x000e64000808017f */
[----:B-1----:R-:W-:Y:S05]  /*3e50*/  @!P4 BRA `(.L_x_7946) ;  /* 0x0000017800c4c947 */ /* 0x002fea0003800000 */
.L_x_8199:
[----:B------:R-:W-:Y:S05]  /*3e60*/  BSYNC B1 ;  /* 0x0000000000017941 */ /* 0x000fea0003800000 */
.L_x_7945:
        /* <DEDUP_REMOVED lines=26> */
.L_x_8203:
        /* <DEDUP_REMOVED lines=18> */
.L_x_7931:
[----:B------:R-:W-:Y:S05]  /*4130*/  BSYNC B0 ;  /* 0x0000000000007941 */ /* 0x000fea0003800000 */
.L_x_7922:
        /* <DEDUP_REMOVED lines=17> */
.L_x_7949:
[----:B------:R-:W-:Y:S05]  /*4250*/  BSYNC B0 ;  /* 0x0000000000007941 */ /* 0x000fea0003800000 */
.L_x_7948:
[----:B------:R-:W1:Y:S01]  /*4260*/  SYNCS.PHASECHK.TRANS64.TRYWAIT P3, [R63+URZ+0x28cb0], R74 ;  /* 0x028cb04a3f0075a7 */ /* 0x000e62000806017f */
[----:B------:R-:W-:Y:S04]  /*4270*/  BSSY B0, `(.L_x_7950) ;  /* 0x0000002000007945 */ /* 0x000fe80003800000 */
[----:B-1----:R-:W-:Y:S05]  /*4280*/  @!P3 BRA `(.L_x_7951) ;  /* 0x000001780010b947 */ /* 0x002fea0003800000 */
.L_x_8204:
[----:B------:R-:W-:Y:S05]  /*4290*/  BSYNC B0 ;  /* 0x0000000000007941 */ /* 0x000fea0003800000 */
.L_x_7950:
        /* <DEDUP_REMOVED lines=18> */
[----:B------:R-:W-:Y:S02]  /*43c0*/  LEA.HI.X R11, R4, UR5, R11, 0x1, P3 ;  /* 0x00000005040b7c11 */ /* 0x000fe400098f0c0b */
[----:B------:R-:W-:Y:S01]  /*43d0*/  ISETP.GT.AND P3, PT, R68, R190, PT ;  /* 0x000000be4400720c */ /* 0x000fe20003f64270 */
[----:B------:R-:W0:Y:S04]  /*43e0*/  SHFL.IDX PT, R10, R10, RZ, 0x1c1f ;  /* 0x001c1fff0a0a7589 */ /* 0x000e2800000e0000 */
[----:B------:R-:W2:Y:S08]  /*43f0*/  SHFL.IDX PT, R11, R11, RZ, 0x1c1f ;  /* 0x001c1fff0b0b7589 */ /* 0x000eb000000e0000 */
[----:B------:R-:W-:Y:S05]  /*4400*/  @!P3 BRA `(.L_x_7953) ;  /* 0x000000040094b947 */ /* 0x000fea0003800000 */
[----:B---3--:R-:W3:Y:S01]  /*4410*/  LDL R14, [R1] ;  /* 0x00000000010e7983 */ /* 0x008ee20000100800 */
[----:B------:R-:W-:-:S03]  /*4420*/  ULDC UR4, c[0x0][0x320] ;  /* 0x0000c80000047ab9 */ /* 0x000fc60000000800 */
[----:B------:R-:W4:Y:S04]  /*4430*/  LDL R31, [R1+0x4] ;  /* 0x00000400011f7983 */ /* 0x000f280000100800 */
[----:B------:R-:W5:Y:S04]  /*4440*/  LDL R30, [R1+0x8] ;  /* 0x00000800011e7983 */ /* 0x000f680000100800 */
[----:B------:R-:W5:Y:S01]  /*4450*/  LDL R29, [R1+0xc] ;  /* 0x00000c00011d7983 */ /* 0x000f620000100800 */
[----:B------:R-:W-:Y:S01]  /*4460*/  ISETP.GE.AND P5, PT, R16, UR4, PT ;  /* 0x0000000410007c0c */ /* 0x000fe2000bfa6270 */
[----:B------:R-:W-:-:S02]  /*4470*/  IMAD R9, R184, 0x8000, R51 ;  /* 0x00008000b8097824 */ /* 0x000fc400078e0233 */
[----:B------:R-:W5:Y:S02]  /*4480*/  LDL R28, [R1+0x10] ;  /* 0x00001000011c7983 */ /* 0x000f640000100800 */
[----:B------:R-:W-:Y:S01]  /*4490*/  IMAD R12, R9, 0x2, R2 ;  /* 0x00000002090c7824 */ /* 0x000fe200078e0202 */
[----:B------:R-:W-:Y:S01]  /*44a0*/  LOP3.LUT P3, RZ, R191, 0x4, RZ, 0xc0, !PT ;  /* 0x00000004bfff7812 */ /* 0x000fe2000786c0ff */
[----:B------:R-:W5:Y:S01]  /*44b0*/  LDL R15, [R1+0x14] ;  /* 0x00001400010f7983 */ /* 0x000f620000100800 */
[----:B------:R-:W-:-:S03]  /*44c0*/  VIADD R13, R9, 0x20 ;  /* 0x00000020090d7836 */ /* 0x000fc60000000000 */
[----:B------:R-:W5:Y:S04]  /*44d0*/  LDL R56, [R1+0x1c] ;  /* 0x00001c0001387983 */ /* 0x000f680000100800 */
[----:B------:R-:W1:Y:S04]  /*44e0*/  @!P5 LDS.128 R4, [R12+0x400] ;  /* 0x000400000c04d984 */ /* 0x000e680000000c00 */
        /* <DEDUP_REMOVED lines=13> */
[----:B---3--:R-:W-:Y:S02]  /*45c0*/  @!P5 IMAD.X R9, R11, 0x1, R14, P3 ;  /* 0x000000010b09d824 */ /* 0x008fe400018e060e */
[----:B------:R-:W2:Y:S01]  /*45d0*/  LDL R14, [R1+0x18] ;  /* 0x00001800010e7983 */ /* 0x000ea20000100800 */
[----:B------:R-:W-:-:S03]  /*45e0*/  ISETP.GE.AND P3, PT, R212, UR4, PT ;  /* 0x00000004d4007c0c */ /* 0x000fc6000bf66270 */
[----:B-1----:R0:W-:Y:S10]  /*45f0*/  @!P5 ST.E.128 desc[UR40][R8.64], R4 ;  /* 0x000000040800d985 */ /* 0x0021f4000c101d28 */
[----:B------:R-:W1:Y:S01]  /*4600*/  @!P3 LDS.128 R4, [R13+0x2400] ;  /* 0x002400000d04b984 */ /* 0x000e620000000c00 */
[----:B0-----:R-:W-:-:S05]  /*4610*/  @!P3 LEA R8, P5, R212, R10, 0x1 ;  /* 0x0000000ad408b211 */ /* 0x001fca00078a08ff */
[----:B----4-:R-:W-:Y:S01]  /*4620*/  @!P3 IMAD.X R9, R11, 0x1, R31, P5 ;  /* 0x000000010b09b824 */ /* 0x010fe200028e061f */
[C---:B------:R-:W-:Y:S01]  /*4630*/  ISETP.GE.AND P5, PT, R211.reuse, UR4, PT ;  /* 0x00000004d3007c0c */ /* 0x040fe2000bfa6270 */
[----:B------:R-:W3:Y:S04]  /*4640*/  LDL R31, [R1+0x20] ;  /* 0x00002000011f7983 */ /* 0x000ee80000100800 */
[----:B-1----:R0:W-:Y:S08]  /*4650*/  @!P3 ST.E.128 desc[UR40][R8.64], R4 ;  /* 0x000000040800b985 */ /* 0x0021f0000c101d28 */
[----:B------:R-:W1:Y:S01]  /*4660*/  @!P5 LDS.128 R4, [R12+0x4400] ;  /* 0x004400000c04d984 */ /* 0x000e620000000c00 */
[----:B0-----:R-:W-:-:S04]  /*4670*/  @!P5 LEA R8, P3, R211, R10, 0x1 ;  /* 0x0000000ad308d211 */ /* 0x001fc800078608ff */
[----:B-----5:R-:W-:Y:S02]  /*4680*/  @!P5 IADD3.X R9, R11, R30, RZ, P3, !PT ;  /* 0x0000001e0b09d210 */ /* 0x020fe40001ffe4ff */
[----:B------:R-:W4:Y:S01]  /*4690*/  LDL R30, [R1+0x24] ;  /* 0x00002400011e7983 */ /* 0x000f220000100800 */
        /* <DEDUP_REMOVED lines=58> */
[----:B--2---:R-:W-:-:S05]  /*4a40*/  @!P3 IMAD.X R9, R11, 0x1, R14, P5 ;  /* 0x000000010b09b824 */ /* 0x004fca00028e060e */
[----:B-1----:R4:W-:Y:S03]  /*4a50*/  @!P3 ST.E.128 desc[UR40][R8.64], R4 ;  /* 0x000000040800b985 */ /* 0x0029e6000c101d28 */
.L_x_7953:
[----:B------:R-:W-:Y:S05]  /*4a60*/  BSYNC B0 ;  /* 0x0000000000007941 */ /* 0x000fea0003800000 */
.L_x_7952:
[----:B------:R-:W-:Y:S01]  /*4a70*/  @!PT LDS RZ, [RZ] ;  /* 0x00000000fffff984 */ /* 0x000fe20000000800 */
[----:B------:R-:W-:Y:S01]  /*4a80*/  @!PT LDS RZ, [RZ] ;  /* 0x00000000fffff984 */ /* 0x000fe20000000800 */
[----:B------:R-:W-:Y:S01]  /*4a90*/  @!PT LDS RZ, [RZ] ;  /* 0x00000000fffff984 */ /* 0x000fe20000000800 */
[----:B------:R-:W-:Y:S01]  /*4aa0*/  @!PT LDS RZ, [RZ] ;  /* 0x00000000fffff984 */ /* 0x000fe20000000800 */
[----:B------:R5:W-:Y:S06]  /*4ab0*/  MEMBAR.ALL.CTA ;  /* 0x0000000000007992 */ /* 0x000bec0000008000 */
[----:B-----5:R-:W5:Y:S01]  /*4ac0*/  FENCE.VIEW.ASYNC.S ;  /* 0x00000000000073c6 */ /* 0x020f620000000000 */
[----:B-1----:R-:W-:Y:S01]  /*4ad0*/  @!P4 VIADD R63, R63, 0x28cc0 ;  /* 0x00028cc03f3fc836 */ /* 0x002fe20000000000 */
[----:B-----5:R1:W-:Y:S04]  /*4ae0*/  BAR.SYNC.DEFER_BLOCKING R49, 0x80 ;  /* 0x000200310000751d */ /* 0x0203e80000010000 */
[----:B------:R-:W-:Y:S01]  /*4af0*/  @!P4 PRMT R63, RZ, 0x654, R63 ;  /* 0x00000654ff3fc816 */ /* 0x000fe2000000003f */
[----:B------:R-:W-:Y:S01]  /*4b00*/  VIADD R184, R184, 0x1 ;  /* 0x00000001b8b87836 */ /* 0x000fe20000000000 */
[----:B------:R-:W-:-:S02]  /*4b10*/  PLOP3.LUT P3, PT, PT, PT, PT, 0x8, 0x0 ;  /* 0x000000000000781c */ /* 0x000fc40003f6e170 */
[----:B------:R1:W-:Y:S02]  /*4b20*/  @!P4 SYNCS.ARRIVE.TRANS64.RED.A1T0 RZ, [R63+URZ], RZ ;  /* 0x000000ff3fffc9a7 */ /* 0x0003e4000810043f */
[----:B------:R-:W-:-:S04]  /*4b30*/  ISETP.NE.AND P4, PT, R184, 0x2, PT ;  /* 0x00000002b800780c */ /* 0x000fc80003f85270 */
[----:B----4-:R-:W-:Y:S02]  /*4b40*/  SEL R4, RZ, 0x1, P4 ;  /* 0x00000001ff047807 */ /* 0x010fe40002000000 */
[----:B------:R-:W-:Y:S02]  /*4b50*/  SEL R184, R184, RZ, P4 ;  /* 0x000000ffb8b87207 */ /* 0x000fe40002000000 */
[----:B------:R-:W-:Y:S01]  /*4b60*/  LOP3.LUT R189, R189, R4, RZ, 0x3c, !PT ;  /* 0x00000004bdbd7212 */ /* 0x000fe200078e3cff */
[----:B-1----:R-:W-:Y:S06]  /*4b70*/  @P2 BRA `(.L_x_7954) ;  /* 0xffffffd8000c2947 */ /* 0x002fec000383ffff */
.L_x_7917:
[----:B------:R-:W4:Y:S01]  /*4b80*/  LDL R4, [R1+0x58] ;  /* 0x0000580001047983 */ /* 0x000f220000100800 */
[----:B------:R-:W-:Y:S01]  /*4b90*/  BSSY B0, `(.L_x_7955) ;  /* 0x0000005000007945 */ /* 0x000fe20003800000 */
[----:B----4-:R-:W-:-:S03]  /*4ba0*/  ISETP.NE.AND P0, PT, R4, 0x1, PT ;  /* 0x000000010400780c */ /* 0x010fc60003f05270 */
[----:B------:R-:W-:Y:S10]  /*4bb0*/  @P3 BRA `(.L_x_7956) ;  /* 0x0000000000083947 */ /* 0x000ff40003800000 */
[----:B------:R-:W1:Y:S02]  /*4bc0*/  FENCE.VIEW.ASYNC.G ;  /* 0x00000000000073c6 */ /* 0x000e640000000100 */
[----:B-1----:R-:W-:Y:S06]  /*4bd0*/  BAR.ARV 0xc, 0x180 ;  /* 0x0306000000007b1d */ /* 0x002fec0000002000 */
.L_x_7956:
[----:B------:R-:W-:Y:S05]  /*4be0*/  BSYNC B0 ;  /* 0x0000000000007941 */ /* 0x000fea0003800000 */
.L_x_7955:
[----:B------:R-:W-:Y:S04]  /*4bf0*/  BSSY B7, `(.L_x_7957) ;  /* 0x0000c19000077945 */ /* 0x000fe80003800000 */
[----:B------:R-:W-:Y:S05]  /*4c00*/  @!P0 BRA `(.L_x_7958) ;  /* 0x0000002000048947 */ /* 0x000fea0003800000 */
[----:B------:R-:W1:Y:S01]  /*4c10*/  LDC R0, c[0x0][0x448] ;  /* 0x00011200ff007b82 */ /* 0x000e620000000800 */
[----:B------:R-:W-:Y:S01]  /*4c20*/  VIADD R3, R200, 0x3f ;  /* 0x0000003fc8037836 */ /* 0x000fe20000000000 */
        /* <DEDUP_REMOVED lines=22> */
[----:B-1----:R-:W-:Y:S02]  /*4d90*/  ISETP.NE.AND P0, PT, R0, 0x1, PT ;  /* 0x000000010000780c */ /* 0x002fe40003f05270 */
[----:B------:R-:W-:-:S02]  /*4da0*/  CS2R R108, SRZ ;  /* 0x00000000006c7805 */ /* 0x000fc4000001ff00 */
[----:B------:R-:W-:Y:S02]  /*4db0*/  CS2R R106, SRZ ;  /* 0x00000000006a7805 */ /* 0x000fe4000001ff00 */
[----:B------:R-:W-:Y:S02]  /*4dc0*/  CS2R R104, SRZ ;  /* 0x0000000000687805 */ /* 0x000fe4000001ff00 */
[----:B------:R-:W-:Y:S02]  /*4dd0*/  CS2R R102, SRZ ;  /* 0x0000000000667805 */ /* 0x000fe4000001ff00 */
[----:B------:R-:W-:Y:S01]  /*4de0*/  CS2R R100, SRZ ;  /* 0x0000000000647805 */ /* 0x000fe2000001ff00 */
[----:B------:R-:W-:Y:S01]  /*4df0*/  IMAD.MOV.U32 R99, RZ, RZ, RZ ;  /* 0x000000ffff637224 */ /* 0x000fe200078e00ff */
[----:B------:R-:W-:Y:S02]  /*4e00*/  MOV R96, RZ ;  /* 0x000000ff00607202 */ /* 0x000fe40000000f00 */
[----:B------:R-:W-:-:S02]  /*4e10*/  CS2R R94, SRZ ;  /* 0x00000000005e7805 */ /* 0x000fc4000001ff00 */
[----:B------:R-:W-:Y:S01]  /*4e20*/  CS2R R92, SRZ ;  /* 0x00000000005c7805 */ /* 0x000fe2000001ff00 */
[----:B------:R-:W-:Y:S01]  /*4e30*/  IMAD.MOV.U32 R91, RZ, RZ, RZ ;  /* 0x000000ffff5b7224 */ /* 0x000fe200078e00ff */
[----:B------:R-:W-:Y:S02]  /*4e40*/  CS2R R36, SRZ ;  /* 0x0000000000247805 */ /* 0x000fe4000001ff00 */
[----:B------:R-:W-:Y:S01]  /*4e50*/  CS2R R88, SRZ ;  /* 0x0000000000587805 */ /* 0x000fe2000001ff00 */
[----:B------:R-:W1:Y:S01]  /*4e60*/  @P0 LDC R0, c[0x0][0x44c] ;  /* 0x00011300ff000b82 */ /* 0x000e620000000800 */
[----:B------:R-:W-:Y:S02]  /*4e70*/  CS2R R86, SRZ ;  /* 0x0000000000567805 */ /* 0x000fe4000001ff00 */
[----:B------:R-:W-:Y:S01]  /*4e80*/  CS2R R84, SRZ ;  /* 0x0000000000547805 */ /* 0x000fe2000001ff00 */
[----:B------:R-:W-:Y:S01]  /*4e90*/  IMAD.MOV.U32 R83, RZ, RZ, RZ ;  /* 0x000000ffff537224 */ /* 0x000fe200078e00ff */
[----:B------:R-:W-:-:S02]  /*4ea0*/  CS2R R32, SRZ ;  /* 0x0000000000207805 */ /* 0x000fc4000001ff00 */
[----:B------:R-:W-:Y:S02]  /*4eb0*/  CS2R R80, SRZ ;  /* 0x0000000000507805 */ /* 0x000fe4000001ff00 */
[----:B------:R-:W-:Y:S02]  /*4ec0*/  CS2R R78, SRZ ;  /* 0x00000000004e7805 */ /* 0x000fe4000001ff00 */
[----:B------:R-:W-:Y:S01]  /*4ed0*/  CS2R R76, SRZ ;  /* 0x00000000004c7805 */ /* 0x000fe2000001ff00 */
[----:B------:R-:W4:Y:S01]  /*4ee0*/  @P0 LDC R5, c[0x0][0x450] ;  /* 0x00011400ff050b82 */ /* 0x000f220000000800 */
[----:B------:R-:W-:Y:S01]  /*4ef0*/  IMAD.MOV.U32 R75, RZ, RZ, RZ ;  /* 0x000000ffff4b7224 */ /* 0x000fe200078e00ff */
[----:B------:R-:W-:Y:S02]  /*4f00*/  CS2R R28, SRZ ;  /* 0x00000000001c7805 */ /* 0x000fe4000001ff00 */
[----:B------:R-:W-:Y:S01]  /*4f10*/  CS2R R72, SRZ ;  /* 0x0000000000487805 */ /* 0x000fe2000001ff00 */
[----:B------:R-:W-:Y:S01]  /*4f20*/  IMAD.MOV.U32 R71, RZ, RZ, RZ ;  /* 0x000000ffff477224 */ /* 0x000fe200078e00ff */
[----:B---3--:R-:W-:-:S02]  /*4f30*/  CS2R R14, SRZ ;  /* 0x00000000000e7805 */ /* 0x008fc4000001ff00 */
        /* <DEDUP_REMOVED lines=9> */
[----:B------:R-:W-:Y:S01]  /*4fd0*/  CS2R R162, SRZ ;  /* 0x0000000000a27805 */ /* 0x000fe2000001ff00 */
[----:B-1----:R-:W-:Y:S01]  /*4fe0*/  @P0 IMAD.HI.U32 R0, R3, R0, RZ ;  /* 0x0000000003000227 */ /* 0x002fe200078e00ff */
[----:B------:R-:W-:Y:S02]  /*4ff0*/  CS2R R50, SRZ ;  /* 0x0000000000327805 */ /* 0x000fe4000001ff00 */
[----:B------:R-:W-:Y:S02]  /*5000*/  CS2R R46, SRZ ;  /* 0x00000000002e7805 */ /* 0x000fe4000001ff00 */
[----:B------:R-:W-:Y:S01]  /*5010*/  CS2R R152, SRZ ;  /* 0x0000000000987805 */ /* 0x000fe2000001ff00 */
[----:B------:R-:W-:Y:S01]  /*5020*/  IMAD.MOV.U32 R164, RZ, RZ, RZ ;  /* 0x000000ffffa47224 */ /* 0x000fe200078e00ff */
[----:B------:R-:W-:-:S02]  /*5030*/  CS2R R156, SRZ ;  /* 0x00000000009c7805 */ /* 0x000fc4000001ff00 */
[----:B------:R-:W-:Y:S02]  /*5040*/  CS2R R42, SRZ ;  /* 0x00000000002a7805 */ /* 0x000fe4000001ff00 */
[----:B------:R-:W-:Y:S02]  /*5050*/  CS2R R154, SRZ ;  /* 0x00000000009a7805 */ /* 0x000fe4000001ff00 */
[----:B----4-:R-:W-:Y:S01]  /*5060*/  @P0 SHF.R.U32.HI R3, RZ, R5, R0 ;  /* 0x00000005ff030219 */ /* 0x010fe20000011600 */
[----:B------:R-:W-:Y:S01]  /*5070*/  IMAD.MOV.U32 R39, RZ, RZ, RZ ;  /* 0x000000ffff277224 */ /* 0x000fe200078e00ff */
[----:B------:R-:W-:Y:S02]  /*5080*/  PLOP3.LUT P0, PT, PT, PT, PT, 0x80, 0x0 ;  /* 0x000000000000781c */ /* 0x000fe40003f0f070 */
[----:B0-2---:R-:W-:Y:S01]  /*5090*/  CS2R R10, SRZ ;  /* 0x00000000000a7805 */ /* 0x005fe2000001ff00 */
[----:B------:R-:W-:Y:S01]  /*50a0*/  IMAD.MOV.U32 R35, RZ, RZ, RZ ;  /* 0x000000ffff237224 */ /* 0x000fe200078e00ff */
        /* <DEDUP_REMOVED lines=24> */
[----:B------:R-:W-:-:S04]  /*5230*/  IMAD R3, R3, 0x8000, R2 ;  /* 0x0000800003037824 */ /* 0x000fc800078e0202 */
[----:B------:R-:W-:-:S05]  /*5240*/  VIADD R3, R3, 0x400 ;  /* 0x0000040003037836 */ /* 0x000fca0000000000 */
[----:B------:R-:W-:-:S04]  /*5250*/  SHF.R.U32.HI R3, RZ, 0x4, R3 ;  /* 0x00000004ff037819 */ /* 0x000fc80000011603 */
[----:B------:R-:W-:-:S04]  /*5260*/  LOP3.LUT R0, R3, 0x3fff, RZ, 0xc0, !PT ;  /* 0x00003fff03007812 */ /* 0x000fc800078ec0ff */
[----:B------:R-:W-:Y:S01]  /*5270*/  LOP3.LUT R0, R0, 0x2000000, RZ, 0xfc, !PT ;  /* 0x0200000000007812 */ /* 0x000fe200078efcff */
[----:B------:R-:W-:Y:S06]  /*5280*/  @!P0 BRA `(.L_x_7960) ;  /* 0x0000000000048947 */ /* 0x000fec0003800000 */
[----:B------:R-:W-:Y:S01]  /*5290*/  BPT.TRAP 0x1 ;  /* 0x000000040000795c */ /* 0x000fe20000300000 */
.L_x_7960:
        /* <DEDUP_REMOVED lines=11> */
.L_x_8205:
[----:B------:R-:W-:Y:S05]  /*5350*/  BSYNC B0 ;  /* 0x0000000000007941 */ /* 0x000fea0003800000 */
.L_x_7961:
[----:B------:R-:W-:Y:S01]  /*5360*/  BAR.SYNC.DEFER_BLOCKING 0xe, 0x100 ;  /* 0x0384000000007b1d */ /* 0x000fe20000010000 */
[----:B------:R-:W-:Y:S01]  /*5370*/  MOV R5, 0x40000040 ;  /* 0x4000004000057802 */ /* 0x000fe20000000f00 */
[C---:B0-----:R-:W-:Y:S01]  /*5380*/  VIADD R8, R6.reuse, 0x80 ;  /* 0x0000008006087836 */ /* 0x041fe20000000000 */
[----:B------:R-:W-:Y:S01]  /*5390*/  R2UR UR6, R6 ;  /* 0x00000000060672ca */ /* 0x000fe200000e0000 */
[----:B------:R-:W-:Y:S01]  /*53a0*/  IMAD.MOV.U32 R9, RZ, RZ, 0x40000040 ;  /* 0x40000040ff097424 */ /* 0x000fe200078e00ff */
[----:B------:R-:W-:Y:S01]  /*53b0*/  R2UR UR7, R7 ;  /* 0x00000000070772ca */ /* 0x000fe200000e0000 */
[C---:B------:R-:W-:Y:S01]  /*53c0*/  VIADD R10, R4.reuse, 0x2 ;  /* 0x00000002040a7836 */ /* 0x040fe20000000000 */
[----:B------:R-:W-:Y:S01]  /*53d0*/  R2UR UR4, R4 ;  /* 0x00000000040472ca */ /* 0x000fe200000e0000 */
[----:B------:R-:W-:Y:S01]  /*53e0*/  IMAD.MOV.U32 R11, RZ, RZ, 0x40000040 ;  /* 0x40000040ff0b7424 */ /* 0x000fe200078e00ff */
[----:B------:R-:W-:Y:S01]  /*53f0*/  R2UR UR5, R5 ;  /* 0x00000000050572ca */ /* 0x000fe200000e0000 */
[----:B------:R-:W-:Y:S01]  /*5400*/  IMAD.MOV.U32 R7, RZ, RZ, 0x40000040 ;  /* 0x40000040ff077424 */ /* 0x000fe200078e00ff */
[----:B-----5:R-:W-:-:S11]  /*5410*/  WARPGROUP.ARRIVE ;  /* 0x00000000000079c5 */ /* 0x020fd60000000000 */
        /* <DEDUP_REMOVED lines=11> */
[----:B------:R-:W-:-:S03]  /*54d0*/  IMAD.MOV.U32 R9, RZ, RZ, 0x40000040 ;  /* 0x40000040ff097424 */ /* 0x000fc600078e00ff */
[----:B------:R-:W-:Y:S02]  /*54e0*/  R2UR UR8, R8 ;  /* 0x00000000080872ca */ /* 0x000fe400000e0000 */
[----:B------:R-:W-:Y:S01]  /*54f0*/  R2UR UR9, R9 ;  /* 0x00000000090972ca */ /* 0x000fe200000e0000 */
[----:B------:R-:W-:Y:S02]  /*5500*/  WARPGROUP.DEPBAR.LE gsb0, 0x0 ;  /* 0x00008000000079c5 */ /* 0x000fe40000010000 */
[----:B------:R-:W-:-:S08]  /*5510*/  WARPGROUP.ARRIVE ;  /* 0x00000000000079c5 */ /* 0x000fd00000000000 */
        /* <DEDUP_REMOVED lines=19> */
.L_x_7963:
[----:B------:R-:W-:Y:S01]  /*5650*/  ISETP.GE.AND P1, PT, R12, 0x2, PT ;  /* 0x000000020c00780c */ /* 0x000fe20003f26270 */
[----:B------:R-:W-:Y:S01]  /*5660*/  VIADD R3, R3, 0x28c60 ;  /* 0x00028c6003037836 */ /* 0x000fe20000000000 */
[----:B------:R-:W-:Y:S04]  /*5670*/  BSSY B0, `(.L_x_7964) ;  /* 0x00000cb000007945 */ /* 0x000fe80003800000 */
[----:B------:R-:W-:-:S04]  /*5680*/  PRMT R3, R188, 0x654, R3 ;  /* 0x00000654bc037816 */ /* 0x000fc80000000003 */
[----:B------:R0:W-:Y:S03]  /*5690*/  SYNCS.ARRIVE.TRANS64.RED.A1T0 RZ, [R3+URZ], RZ ;  /* 0x000000ff03ff79a7 */ /* 0x0001e6000810043f */
[----:B------:R-:W-:Y:S05]  /*56a0*/  @!P1 BRA `(.L_x_7965) ;  /* 0x0000000c001c9947 */ /* 0x000fea0003800000 */
[----:B0-----:R-:W-:-:S07]  /*56b0*/  VIADD R3, R12, 0xfffffffe ;  /* 0xfffffffe0c037836 */ /* 0x001fce0000000000 */
.L_x_7972:
[----:B------:R-:W-:Y:S01]  /*56c0*/  BAR.SYNC.DEFER_BLOCKING 0xe, 0x100 ;  /* 0x0384000000007b1d */ /* 0x000fe20000010000 */
[C---:B-1----:R-:W-:Y:S01]  /*56d0*/  IMAD R13, R18.reuse, 0x40, R193 ;  /* 0x00000040120d7824 */ /* 0x042fe200078e02c1 */
[----:B------:R-:W-:Y:S01]  /*56e0*/  ISETP.GT.AND P2, PT, R3, RZ, PT ;  /* 0x000000ff0300720c */ /* 0x000fe20003f44270 */
[----:B------:R-:W-:Y:S02]  /*56f0*/  VIADD R18, R18, 0x1 ;  /* 0x0000000112127836 */ /* 0x000fe40000000000 */
[----:B------:R-:W-:Y:S02]  /*5700*/  IMAD R12, R13, 0x4, R2 ;  /* 0x000000040d0c7824 */ /* 0x000fe400078e0202 */
[----:B------:R-:W-:Y:S01]  /*5710*/  VIADD R3, R3, 0xffffffff ;  /* 0xffffffff03037836 */ /* 0x000fe20000000000 */
        /* <DEDUP_REMOVED lines=136> */
.L_x_7966:
[----:B------:R-:W-:Y:S01]  /*5fa0*/  IMAD R20, R18, 0x8, R2 ;  /* 0x0000000812147824 */ /* 0x000fe200078e0202 */
[----:B------:R-:W-:-:S04]  /*5fb0*/  SHF.L.U32 R12, R19, 0x1f, RZ ;  /* 0x0000001f130c7819 */ /* 0x000fc800000006ff */
[----:B------:R0:W1:Y:S01]  /*5fc0*/  SYNCS.PHASECHK.TRANS64.TRYWAIT P1, [R20+URZ+0x28c50], R12 ;  /* 0x028c500c140075a7 */ /* 0x000062000802017f */
[----:B------:R-:W-:Y:S05]  /*5fd0*/  @!P0 BRA `(.L_x_7967) ;  /* 0x0000000000048947 */ /* 0x000fea0003800000 */
[----:B------:R-:W-:Y:S01]  /*5fe0*/  BPT.TRAP 0x1 ;  /* 0x000000040000795c */ /* 0x000fe20000300000 */
.L_x_7967:
[----:B------:R-:W-:Y:S04]  /*5ff0*/  BSSY B1, `(.L_x_7968) ;  /* 0x0000004000017945 */ /* 0x000fe80003800000 */
[----:B-1----:R-:W-:Y:S05]  /*6000*/  @P1 BRA `(.L_x_7969) ;  /* 0x0000000000081947 */ /* 0x002fea0003800000 */
[----:B------:R-:W1:Y:S02]  /*6010*/  SYNCS.PHASECHK.TRANS64.TRYWAIT P1, [R20+URZ+0x28c50], R12 ;  /* 0x028c500c140075a7 */ /* 0x000e64000802017f */
[----:B-1----:R-:W-:Y:S05]  /*6020*/  @!P1 BRA `(.L_x_7970) ;  /* 0x0000015800d09947 */ /* 0x002fea0003800000 */
.L_x_7969:
[----:B------:R-:W-:Y:S05]  /*6030*/  BSYNC B1 ;  /* 0x0000000000017941 */ /* 0x000fea0003800000 */
.L_x_7968:
[----:B------:R-:W-:Y:S01]  /*6040*/  IMAD.MOV.U32 R13, RZ, RZ, 0x40000040 ;  /* 0x40000040ff0d7424 */ /* 0x000fe200078e00ff */
[----:B01----:R-:W-:Y:S01]  /*6050*/  LEA R12, R18, R0, 0xc ;  /* 0x00000000120c7211 */ /* 0x003fe200078e60ff */
[----:B------:R-:W-:Y:S01]  /*6060*/  WARPGROUP.ARRIVE ;  /* 0x00000000000079c5 */ /* 0x000fe20000000000 */
[----:B------:R-:W-:Y:S01]  /*6070*/  R2UR UR4, R4 ;  /* 0x00000000040472ca */ /* 0x000fe200000e0000 */
[----:B------:R-:W-:Y:S01]  /*6080*/  IMAD.MOV.U32 R15, RZ, RZ, 0x40000040 ;  /* 0x40000040ff0f7424 */ /* 0x000fe200078e00ff */
[C---:B------:R-:W-:Y:S01]  /*6090*/  R2UR UR6, R12.reuse ;  /* 0x000000000c0672ca */ /* 0x040fe200000e0000 */
[----:B------:R-:W-:Y:S01]  /*60a0*/  VIADD R14, R12, 0x80 ;  /* 0x000000800c0e7836 */ /* 0x000fe20000000000 */
[----:B------:R-:W-:Y:S01]  /*60b0*/  R2UR UR7, R13 ;  /* 0x000000000d0772ca */ /* 0x000fe200000e0000 */
[----:B------:R-:W-:Y:S01]  /*60c0*/  IMAD.MOV.U32 R13, RZ, RZ, 0x40000040 ;  /* 0x40000040ff0d7424 */ /* 0x000fe200078e00ff */
[----:B------:R-:W-:-:S13]  /*60d0*/  R2UR UR5, R5 ;  /* 0x00000000050572ca */ /* 0x000fda00000e0000 */
        /* <DEDUP_REMOVED lines=32> */
.L_x_7971:
[----:B------:R-:W-:-:S05]  /*62e0*/  VIADD R13, R20, 0x28c60 ;  /* 0x00028c60140d7836 */ /* 0x000fca0000000000 */
[----:B------:R-:W-:-:S04]  /*62f0*/  PRMT R13, R188, 0x654, R13 ;  /* 0x00000654bc0d7816 */ /* 0x000fc8000000000d */
[----:B------:R1:W-:Y:S01]  /*6300*/  SYNCS.ARRIVE.TRANS64.RED.A1T0 RZ, [R13+URZ], RZ ;  /* 0x000000ff0dff79a7 */ /* 0x0003e2000810043f */
[----:B------:R-:W-:Y:S05]  /*6310*/  @P2 BRA `(.L_x_7972) ;  /* 0xfffffff000e82947 */ /* 0x000fea000383ffff */
.L_x_7965:
[----:B------:R-:W-:Y:S05]  /*6320*/  BSYNC B0 ;  /* 0x0000000000007941 */ /* 0x000fea0003800000 */
.L_x_7964:
[----:B------:R-:W-:Y:S01]  /*6330*/  BAR.SYNC.DEFER_BLOCKING 0xe, 0x100 ;  /* 0x0384000000007b1d */ /* 0x000fe20000010000 */
[C---:B0-----:R-:W-:Y:S01]  /*6340*/  IMAD R3, R18.reuse, 0x40, R193 ;  /* 0x0000004012037824 */ /* 0x041fe200078e02c1 */
[----:B------:R-:W-:Y:S01]  /*6350*/  PLOP3.LUT P0, PT, PT, PT, PT, 0x8, 0x0 ;  /* 0x000000000000781c */ /* 0x000fe20003f0e170 */
[----:B------:R-:W-:Y:S02]  /*6360*/  VIADD R18, R18, 0x1 ;  /* 0x0000000112127836 */ /* 0x000fe40000000000 */
[----:B------:R-:W-:-:S03]  /*6370*/  IMAD R3, R3, 0x4, R2 ;  /* 0x0000000403037824 */ /* 0x000fc600078e0202 */
[----:B------:R-:W-:-:S04]  /*6380*/  ISETP.NE.AND P1, PT, R18, 0x2, PT ;  /* 0x000000021200780c */ /* 0x000fc80003f25270 */
[----:B------:R-:W-:Y:S01]  /*6390*/  SEL R18, R18, RZ, P1 ;  /* 0x000000ff12127207 */ /* 0x000fe20000800000 */
[----:B------:R-:W0:Y:S04]  /*63a0*/  LDS R2, [R3+0x28800] ;  /* 0x0288000003027984 */ /* 0x000e280000000800 */
[----:B------:R2:W3:Y:S02]  /*63b0*/  LDS R0, [R3+0x28820] ;  /* 0x0288200003007984 */ /* 0x0004e40000000800 */
[----:B--2---:R-:W-:Y:S02]  /*63c0*/  IMAD.MOV.U32 R3, RZ, RZ, RZ ;  /* 0x000000ffff037224 */ /* 0x004fe400078e00ff */
[-C--:B0-----:R-:W-:Y:S01]  /*63d0*/  FMUL.FTZ R154, R28, R2.reuse ;  /* 0x000000021c9a7220 */ /* 0x081fe20000410000 */
[-C--:B------:R-:W-:Y:S01]  /*63e0*/  FMUL.FTZ R159, R60, R2.reuse ;  /* 0x000000023c9f7220 */ /* 0x080fe20000410000 */
[-C--:B------:R-:W-:Y:S01]  /*63f0*/  FMUL.FTZ R152, R29, R2.reuse ;  /* 0x000000021d987220 */ /* 0x080fe20000410000 */
        /* <DEDUP_REMOVED lines=70> */
[----:B------:R-:W-:Y:S01]  /*6860*/  FMUL.FTZ R8, R25, R2 ;  /* 0x0000000219087220 */ /* 0x000fe20000410000 */
        /* <DEDUP_REMOVED lines=59> */
.L_x_7958:
        /* <DEDUP_REMOVED lines=122> */
.L_x_7974:
[----:B------:R-:W-:Y:S05]  /*73c0*/  BSYNC B6 ;  /* 0x0000000000067941 */ /* 0x000fea0003800000 */
.L_x_7973:
        /* <DEDUP_REMOVED lines=13> */
.L_x_7978:
[----:B-1----:R1:W2:Y:S02]  /*74a0*/  SYNCS.PHASECHK.TRANS64.TRYWAIT P0, [R2+URZ+0x28c00], R3 ;  /* 0x028c0003020075a7 */ /* 0x0022a4000800017f */
[----:B--2---:R-:W-:Y:S05]  /*74b0*/  @!P0 NANOSLEEP.SYNCS 0x989680 ;  /* 0x009896800000895d */ /* 0x004fea0003900000 */
[----:B------:R-:W2:Y:S02]  /*74c0*/  @!P0 SYNCS.PHASECHK.TRANS64 P0, [R2+URZ+0x28c00], R3 ;  /* 0x028c0003020085a7 */ /* 0x000ea4000800007f */
[----:B--2---:R-:W-:Y:S05]  /*74d0*/  @!P0 BRA `(.L_x_7978) ;  /* 0xfffffffc00f08947 */ /* 0x004fea000383ffff */
.L_x_7977:
[----:B------:R-:W-:Y:S05]  /*74e0*/  BSYNC B0 ;  /* 0x0000000000007941 */ /* 0x000fea0003800000 */
.L_x_7976:
[----:B------:R-:W-:Y:S05]  /*74f0*/  BRA `(.L_x_7979) ;  /* 0x0000002c00d87947 */ /* 0x000fea0003800000 */
.L_x_7975:
        /* <DEDUP_REMOVED lines=31> */
.L_x_7981:
[----:B------:R-:W-:Y:S05]  /*76f0*/  BSYNC B6 ;  /* 0x0000000000067941 */ /* 0x000fea0003800000 */
.L_x_7980:
        /* <DEDUP_REMOVED lines=13> */
[----:B0-----:R-:W-:-:S02]  /*77d0*/  ISETP.NE.AND P0, PT, R35, 0x1, PT ;  /* 0x000000012300780c */ /* 0x001fc40003f05270 */
[----:B-1----:R-:W-:-:S11]  /*77e0*/  IADD3 R21, R21, -0x80, RZ ;  /* 0xffffff8015157810 */ /* 0x002fd60007ffe0ff */
        /* <DEDUP_REMOVED lines=30> */
.L_x_8211:
        /* <DEDUP_REMOVED lines=16> */
[----:B------:R-:W-:Y:S01]  /*7ad0*/  @!P3 IMAD.SHL.U32 R33, R196, 0x2, RZ ;  /* 0x00000002c421b824 */ /* 0x000fe200078e00ff */
        /* <DEDUP_REMOVED lines=14> */
.L_x_7986:
[----:B------:R-:W-:Y:S05]  /*7bc0*/  BSYNC B1 ;  /* 0x0000000000017941 */ /* 0x000fea0003800000 */
.L_x_7985:
[----:B-1---5:R-:W-:Y:S01]  /*7bd0*/  IMAD.MOV.U32 R8, RZ, RZ, R27 ;  /* 0x000000ffff087224 */ /* 0x022fe200078e001b */
[----:B------:R-:W-:Y:S01]  /*7be0*/  UMOV UR4, 0xffffffff ;  /* 0xffffffff00047882 */ /* 0x000fe20000000000 */
[----:B--2---:R-:W-:Y:S02]  /*7bf0*/  IMAD.MOV.U32 R0, RZ, RZ, R20 ;  /* 0x000000ffff007224 */ /* 0x004fe400078e0014 */
[----:B------:R-:W-:Y:S01]  /*7c00*/  IMAD.MOV.U32 R3, RZ, RZ, R21 ;  /* 0x000000ffff037224 */ /* 0x000fe200078e0015 */
[----:B------:R-:W-:Y:S01]  /*7c10*/  PRMT R41, R41, 0x5410, R8 ;  /* 0x0000541029297816 */ /* 0x000fe20000000008 */
[----:B---3--:R-:W-:Y:S02]  /*7c20*/  IMAD.MOV.U32 R5, RZ, RZ, R26 ;  /* 0x000000ffff057224 */ /* 0x008fe400078e001a */
[----:B------:R-:W-:Y:S01]  /*7c30*/  IMAD.MOV.U32 R8, RZ, RZ, R29 ;  /* 0x000000ffff087224 */ /* 0x000fe200078e001d */
[----:B------:R-:W-:Y:S01]  /*7c40*/  PRMT R42, R3, 0x5410, R0 ;  /* 0x00005410032a7816 */ /* 0x000fe20000000000 */
[----:B------:R-:W-:Y:S01]  /*7c50*/  IMAD.MOV.U32 R0, RZ, RZ, R24 ;  /* 0x000000ffff007224 */ /* 0x000fe200078e0018 */
[----:B------:R-:W-:Y:S01]  /*7c60*/  PRMT R40, R40, 0x5410, R5 ;  /* 0x0000541028287816 */ /* 0x000fe20000000005 */
[----:B------:R-:W-:Y:S01]  /*7c70*/  IMAD.MOV.U32 R5, RZ, RZ, R28 ;  /* 0x000000ffff057224 */ /* 0x000fe200078e001c */
[----:B------:R-:W-:-:S02]  /*7c80*/  MOV R3, R25 ;  /* 0x0000001900037202 */ /* 0x000fc40000000f00 */
[----:B------:R-:W-:Y:S02]  /*7c90*/  PRMT R40, R8, 0x7610, R40 ;  /* 0x0000761008287816 */ /* 0x000fe40000000028 */
[----:B------:R-:W-:Y:S02]  /*7ca0*/  CS2R R8, SRZ ;  /* 0x0000000000087805 */ /* 0x000fe4000001ff00 */
[----:B------:R-:W-:Y:S02]  /*7cb0*/  PRMT R44, R0, 0x5410, R3 ;  /* 0x00005410002c7816 */ /* 0x000fe40000000003 */
[----:B------:R-:W-:Y:S01]  /*7cc0*/  PRMT R43, R43, 0x5410, R5 ;  /* 0x000054102b2b7816 */ /* 0x000fe20000000005 */
[----:B------:R-:W-:Y:S06]  /*7cd0*/  BRA.DIV UR4, `(.L_x_7987) ;  /* 0x0000014204287947 */ /* 0x000fec000b800000 */
[----:B------:R1:W2:Y:S04]  /*7ce0*/  SHFL.IDX PT, R3, R6, 0x1, 0x1c1f ;  /* 0x003c1f0006037f89 */ /* 0x0002a800000e0000 */
[----:B------:R1:W3:Y:S04]  /*7cf0*/  SHFL.IDX PT, R0, R4, 0x1, 0x1c1f ;  /* 0x003c1f0004007f89 */ /* 0x0002e800000e0000 */
[----:B------:R1:W0:Y:S04]  /*7d00*/  SHFL.IDX PT, R5, R10, 0x1, 0x1c1f ;  /* 0x003c1f000a057f89 */ /* 0x00022800000e0000 */
[----:B----4-:R1:W4:Y:S02]  /*7d10*/  SHFL.IDX PT, R14, R7, 0x1, 0x1c1f ;  /* 0x003c1f00070e7f89 */ /* 0x01032400000e0000 */
.L_x_8217:
        /* <DEDUP_REMOVED lines=21> */
[----:B------:R-:W-:Y:S01]  /*7e70*/  @!P3 IMAD.SHL.U32 R7, R196, 0x2, RZ ;  /* 0x00000002c407b824 */ /* 0x000fe200078e00ff */
        /* <DEDUP_REMOVED lines=14> */
.L_x_7989:
[----:B------:R-:W-:Y:S05]  /*7f60*/  BSYNC B1 ;  /* 0x0000000000017941 */ /* 0x000fea0003800000 */
.L_x_7988:
        /* <DEDUP_REMOVED lines=16> */
[----:B------:R-:W-:Y:S01]  /*8070*/  IMAD R3, R228, 0x200, R3 ;  /* 0x00000200e4037824 */ /* 0x000fe200078e0203 */
[----:B------:R-:W-:Y:S01]  /*8080*/  PRMT R15, R0, 0x7610, R15 ;  /* 0x00007610000f7816 */ /* 0x000fe2000000000f */
[----:B------:R-:W-:Y:S01]  /*8090*/  IMAD.MOV.U32 R0, RZ, RZ, R11 ;  /* 0x000000ffff007224 */ /* 0x000fe200078e000b */
[----:B------:R-:W-:Y:S01]  /*80a0*/  LOP3.LUT P2, RZ, R191, 0x4, RZ, 0xc0, !PT ;  /* 0x00000004bfff7812 */ /* 0x000fe2000784c0ff */
[----:B------:R-:W-:Y:S01]  /*80b0*/  IMAD.MOV.U32 R4, RZ, RZ, R12 ;  /* 0x000000ffff047224 */ /* 0x000fe200078e000c */
[----:B------:R-:W-:-:S02]  /*80c0*/  LEA R3, R3, R2, 0x1 ;  /* 0x0000000203037211 */ /* 0x000fc400078e08ff */
[----:B------:R-:W-:Y:S02]  /*80d0*/  PRMT R33, R0, 0x7610, R33 ;  /* 0x0000761000217816 */ /* 0x000fe40000000021 */
[----:B------:R-:W-:Y:S01]  /*80e0*/  PRMT R46, R4, 0x7610, R46 ;  /* 0x00007610042e7816 */ /* 0x000fe2000000002e */
[C---:B------:R-:W-:Y:S01]  /*80f0*/  VIADD R4, R3.reuse, 0x20400 ;  /* 0x0002040003047836 */ /* 0x040fe20000000000 */
[----:B------:R-:W-:Y:S01]  /*8100*/  ISETP.GE.AND P1, PT, R190, R35, PT ;  /* 0x00000023be00720c */ /* 0x000fe20003f26270 */
[----:B------:R-:W-:Y:S01]  /*8110*/  VIADD R0, R3, 0x20440 ;  /* 0x0002044003007836 */ /* 0x000fe20000000000 */
[----:B-1----:R-:W-:Y:S11]  /*8120*/  @!P0 BRA `(.L_x_7991) ;  /* 0x0000013c00848947 */ /* 0x002ff60003800000 */
.L_x_8218:
[----:B------:R-:W-:Y:S05]  /*8130*/  BSYNC B1 ;  /* 0x0000000000017941 */ /* 0x000fea0003800000 */
.L_x_7990:
        /* <DEDUP_REMOVED lines=11> */
[--C-:B------:R-:W-:Y:S02]  /*81f0*/  SHF.R.U32.HI R36, RZ, 0x10, R27.reuse ;  /* 0x00000010ff247819 */ /* 0x100fe4000001161b */
[----:B------:R-:W-:Y:S02]  /*8200*/  SHF.R.U64 R34, R26, 0x10, R27 ;  /* 0x000000101a227819 */ /* 0x000fe4000000121b */
[C---:B------:R-:W-:Y:S02]  /*8210*/  PRMT R39, R40.reuse, 0x5410, R39 ;  /* 0x0000541028277816 */ /* 0x040fe40000000027 */
[----:B------:R-:W-:Y:S02]  /*8220*/  PRMT R36, R41, 0x5432, R36 ;  /* 0x0000543229247816 */ /* 0x000fe40000000024 */
[----:B------:R-:W-:Y:S01]  /*8230*/  PRMT R34, R40, 0x5432, R34 ;  /* 0x0000543228227816 */ /* 0x000fe20000000022 */
[C---:B------:R-:W-:Y:S01]  /*8240*/  IMAD.U32 R40, R39.reuse, 0x10000, RZ ;  /* 0x0001000027287824 */ /* 0x040fe200078e00ff */
[----:B------:R-:W-:Y:S01]  /*8250*/  SHF.R.U64 R38, R28, 0x10, R29 ;  /* 0x000000101c267819 */ /* 0x000fe2000000121d */
[----:B0-----:R-:W-:Y:S01]  /*8260*/  IMAD.U32 R37, R36, 0x10000, RZ ;  /* 0x0001000024257824 */ /* 0x001fe200078e00ff */
[----:B------:R-:W-:-:S02]  /*8270*/  LOP3.LUT R39, R39, 0xffff0000, RZ, 0xc0, !PT ;  /* 0xffff000027277812 */ /* 0x000fc400078ec0ff */
[----:B------:R-:W-:Y:S02]  /*8280*/  LOP3.LUT R36, R36, 0xffff0000, RZ, 0xc0, !PT ;  /* 0xffff000024247812 */ /* 0x000fe400078ec0ff */
        /* <DEDUP_REMOVED lines=34> */
.L_x_7995:
[----:B------:R-:W-:Y:S05]  /*84b0*/  BSYNC B2 ;  /* 0x0000000000027941 */ /* 0x000fea0003800000 */
.L_x_7994:
[----:B------:R-:W-:Y:S05]  /*84c0*/  @P1 BRA `(.L_x_7993) ;  /* 0x0000000000b81947 */ /* 0x000fea0003800000 */
[----:B-1----:R-:W1:Y:S01]  /*84d0*/  LDS.128 R4, [R0] ;  /* 0x0000000000047984 */ /* 0x002e620000000c00 */
[----:B------:R-:W-:Y:S02]  /*84e0*/  SHF.R.U32.HI R34, RZ, 0x10, R25 ;  /* 0x00000010ff227819 */ /* 0x000fe40000011619 */
[----:B------:R-:W-:Y:S02]  /*84f0*/  SHF.R.U32.HI R27, RZ, 0x10, R21 ;  /* 0x00000010ff1b7819 */ /* 0x000fe40000011615 */
[----:B------:R-:W-:Y:S02]  /*8500*/  PRMT R34, R44, 0x5432, R34 ;  /* 0x000054322c227816 */ /* 0x000fe40000000022 */
[----:B------:R-:W-:Y:S02]  /*8510*/  PRMT R27, R42, 0x5410, R27 ;  /* 0x000054102a1b7816 */ /* 0x000fe4000000001b */
[----:B------:R-:W-:Y:S01]  /*8520*/  SHF.R.U64 R26, R20, 0x10, R21 ;  /* 0x00000010141a7819 */ /* 0x000fe20000001215 */
[----:B------:R-:W-:Y:S01]  /*8530*/  IMAD.U32 R36, R34, 0x10000, RZ ;  /* 0x0001000022247824 */ /* 0x000fe200078e00ff */
[----:B------:R-:W-:Y:S01]  /*8540*/  SHF.R.U64 R29, R24, 0x10, R25 ;  /* 0x00000010181d7819 */ /* 0x000fe20000001219 */
[----:B------:R-:W-:Y:S01]  /*8550*/  IMAD.U32 R28, R27, 0x10000, RZ ;  /* 0x000100001b1c7824 */ /* 0x000fe200078e00ff */
[----:B------:R-:W-:-:S02]  /*8560*/  PRMT R26, R42, 0x5432, R26 ;  /* 0x000054322a1a7816 */ /* 0x000fc4000000001a */
[----:B------:R-:W-:Y:S02]  /*8570*/  LOP3.LUT R34, R34, 0xffff0000, RZ, 0xc0, !PT ;  /* 0xffff000022227812 */ /* 0x000fe400078ec0ff */
[----:B------:R-:W-:Y:S02]  /*8580*/  LOP3.LUT R27, R27, 0xffff0000, RZ, 0xc0, !PT ;  /* 0xffff00001b1b7812 */ /* 0x000fe400078ec0ff */
[----:B------:R-:W-:Y:S02]  /*8590*/  PRMT R29, R44, 0x5410, R29 ;  /* 0x000054102c1d7816 */ /* 0x000fe4000000001d */
[C---:B-1----:R-:W-:Y:S01]  /*85a0*/  LOP3.LUT R21, R6.reuse, 0xffff0000, RZ, 0xc0, !PT ;  /* 0xffff000006157812 */ /* 0x042fe200078ec0ff */
[----:B------:R-:W-:Y:S01]  /*85b0*/  IMAD.U32 R20, R6, 0x10000, RZ ;  /* 0x0001000006147824 */ /* 0x000fe200078e00ff */
[C---:B------:R-:W-:Y:S01]  /*85c0*/  LOP3.LUT R25, R7.reuse, 0xffff0000, RZ, 0xc0, !PT ;  /* 0xffff000007197812 */ /* 0x040fe200078ec0ff */
[----:B------:R-:W-:Y:S02]  /*85d0*/  IMAD.U32 R24, R7, 0x10000, RZ ;  /* 0x0001000007187824 */ /* 0x000fe400078e00ff */
[C---:B0-----:R-:W-:Y:S01]  /*85e0*/  FMUL.FTZ R37, R21.reuse, R36 ;  /* 0x0000002415257220 */ /* 0x041fe20000410000 */
[----:B------:R-:W-:Y:S01]  /*85f0*/  FMUL.FTZ R21, R21, R28 ;  /* 0x0000001c15157220 */ /* 0x000fe20000410000 */
[C---:B------:R-:W-:Y:S01]  /*8600*/  IMAD.U32 R6, R4.reuse, 0x10000, RZ ;  /* 0x0001000004067824 */ /* 0x040fe200078e00ff */
[----:B------:R-:W-:Y:S01]  /*8610*/  LOP3.LUT R4, R4, 0xffff0000, RZ, 0xc0, !PT ;  /* 0xffff000004047812 */ /* 0x000fe200078ec0ff */
[----:B------:R-:W-:-:S02]  /*8620*/  IMAD.U32 R7, R5, 0x10000, RZ ;  /* 0x0001000005077824 */ /* 0x000fc400078e00ff */
[C---:B------:R-:W-:Y:S01]  /*8630*/  FFMA.FTZ R36, R20.reuse, R36, R21 ;  /* 0x0000002414247223 */ /* 0x040fe20000010015 */
[----:B------:R-:W-:Y:S01]  /*8640*/  FFMA.FTZ R37, R20, R28, -R37 ;  /* 0x0000001c14257223 */ /* 0x000fe20000010825 */
[C---:B------:R-:W-:Y:S01]  /*8650*/  SHF.L.U32 R21, R26.reuse, 0x10, RZ ;  /* 0x000000101a157819 */ /* 0x040fe200000006ff */
[-C--:B------:R-:W-:Y:S01]  /*8660*/  FMUL.FTZ R39, R25, R34.reuse ;  /* 0x0000002219277220 */ /* 0x080fe20000410000 */
[----:B------:R-:W-:Y:S01]  /*8670*/  LOP3.LUT R5, R5, 0xffff0000, RZ, 0xc0, !PT ;  /* 0xffff000005057812 */ /* 0x000fe200078ec0ff */
[-C--:B------:R-:W-:Y:S01]  /*8680*/  FMUL.FTZ R41, R25, R27.reuse ;  /* 0x0000001b19297220 */ /* 0x080fe20000410000 */
[C---:B------:R-:W-:Y:S01]  /*8690*/  LOP3.LUT R20, R29.reuse, 0xffff0000, RZ, 0xc0, !PT ;  /* 0xffff00001d147812 */ /* 0x040fe200078ec0ff */
[----:B------:R-:W-:Y:S01]  /*86a0*/  IMAD.U32 R25, R29, 0x10000, RZ ;  /* 0x000100001d197824 */ /* 0x000fe200078e00ff */
[----:B------:R-:W-:Y:S01]  /*86b0*/  LOP3.LUT R26, R26, 0xffff0000, RZ, 0xc0, !PT ;  /* 0xffff00001a1a7812 */ /* 0x000fe200078ec0ff */
        /* <DEDUP_REMOVED lines=15> */
.L_x_7993:
[----:B------:R-:W-:Y:S05]  /*87b0*/  BSYNC B1 ;  /* 0x0000000000017941 */ /* 0x000fea0003800000 */
.L_x_7992:
        /* <DEDUP_REMOVED lines=54> */
.L_x_7998:
[----:B------:R-:W-:Y:S05]  /*8b20*/  BSYNC B1 ;  /* 0x0000000000017941 */ /* 0x000fea0003800000 */
.L_x_7997:
        /* <DEDUP_REMOVED lines=48> */
.L_x_7983:
        /* <DEDUP_REMOVED lines=13> */
[----:B------:R-:W1:Y:S03]  /*8f00*/  @P0 LDC R0, c[0x0][0x44c] ;  /* 0x00011300ff000b82 */ /* 0x000e660000000800 */
[----:B------:R-:W-:-:S05]  /*8f10*/  LEA R3, R3, R38, 0x5 ;  /* 0x0000002603037211 */ /* 0x000fca00078e28ff */
        /* <DEDUP_REMOVED lines=45> */
[----:B------:R-:W-:Y:S02]  /*91f0*/  IMAD.MOV.U32 R0, RZ, RZ, R30 ;  /* 0x000000ffff007224 */ /* 0x000fe400078e001e */
[----:B------:R-:W-:Y:S02]  /*9200*/  IMAD.MOV.U32 R3, RZ, RZ, R31 ;  /* 0x000000ffff037224 */ /* 0x000fe400078e001f */
[----:B------:R-:W-:Y:S01]  /*9210*/  @!P1 IMAD.MOV.U32 R32, RZ, RZ, R10 ;  /* 0x000000ffff209224 */ /* 0x000fe200078e000a */
[----:B------:R-:W-:Y:S01]  /*9220*/  PRMT R41, R0, 0x7610, R41 ;  /* 0x0000761000297816 */ /* 0x000fe20000000029 */
[----:B------:R-:W-:Y:S01]  /*9230*/  @!P1 IMAD.MOV.U32 R33, RZ, RZ, R11 ;  /* 0x000000ffff219224 */ /* 0x000fe200078e000b */
[----:B------:R-:W-:Y:S01]  /*9240*/  PRMT R34, R34, 0x5410, R3 ;  /* 0x0000541022227816 */ /* 0x000fe20000000003 */
[----:B------:R0:W2:Y:S01]  /*9250*/  SHFL.IDX PT, R0, R26, 0x1, 0x1c1f ;  /* 0x003c1f001a007f89 */ /* 0x0000a200000e0000 */
[----:B------:R-:W-:-:S02]  /*9260*/  IMAD.MOV.U32 R8, RZ, RZ, R32 ;  /* 0x000000ffff087224 */ /* 0x000fc400078e0020 */
[----:B---3--:R-:W-:Y:S01]  /*9270*/  @!P1 IMAD.MOV.U32 R20, RZ, RZ, R4 ;  /* 0x000000ffff149224 */ /* 0x008fe200078e0004 */
[----:B------:R0:W3:Y:S01]  /*9280*/  SHFL.IDX PT, R3, R25, 0x1, 0x1c1f ;  /* 0x003c1f0019037f89 */ /* 0x0000e200000e0000 */
[----:B------:R-:W-:Y:S01]  /*9290*/  @!P1 IMAD.MOV.U32 R21, RZ, RZ, R5 ;  /* 0x000000ffff159224 */ /* 0x000fe200078e0005 */
[----:B------:R-:W-:Y:S01]  /*92a0*/  @!P1 MOV R28, R6 ;  /* 0x00000006001c9202 */ /* 0x000fe20000000f00 */
[----:B------:R-:W-:Y:S01]  /*92b0*/  @!P1 IMAD.MOV.U32 R29, RZ, RZ, R7 ;  /* 0x000000ffff1d9224 */ /* 0x000fe200078e0007 */
[----:B------:R-:W-:Y:S01]  /*92c0*/  PRMT R34, R8, 0x7610, R34 ;  /* 0x0000761008227816 */ /* 0x000fe20000000022 */
[----:B------:R-:W-:Y:S02]  /*92d0*/  IMAD.MOV.U32 R4, RZ, RZ, R20 ;  /* 0x000000ffff047224 */ /* 0x000fe400078e0014 */
[----:B------:R-:W-:Y:S02]  /*92e0*/  IMAD.MOV.U32 R5, RZ, RZ, R21 ;  /* 0x000000ffff057224 */ /* 0x000fe400078e0015 */
[----:B------:R-:W-:-:S02]  /*92f0*/  IMAD.MOV.U32 R7, RZ, RZ, R29 ;  /* 0x000000ffff077224 */ /* 0x000fc400078e001d */
[----:B------:R-:W-:Y:S01]  /*9300*/  IMAD.MOV.U32 R9, RZ, RZ, R33 ;  /* 0x000000ffff097224 */ /* 0x000fe200078e0021 */
[----:B------:R-:W-:Y:S01]  /*9310*/  PRMT R41, R41, 0x5410, R5 ;  /* 0x0000541029297816 */ /* 0x000fe20000000005 */
[----:B------:R-:W-:Y:S01]  /*9320*/  IMAD.MOV.U32 R6, RZ, RZ, R28 ;  /* 0x000000ffff067224 */ /* 0x000fe200078e001c */
[----:B------:R-:W-:Y:S02]  /*9330*/  PRMT R39, R7, 0x5410, R4 ;  /* 0x0000541007277816 */ /* 0x000fe40000000004 */
[----:B------:R-:W-:Y:S02]  /*9340*/  CS2R R4, SRZ ;  /* 0x0000000000047805 */ /* 0x000fe4000001ff00 */
[----:B------:R-:W-:Y:S02]  /*9350*/  PRMT R36, R9, 0x7610, R36 ;  /* 0x0000761009247816 */ /* 0x000fe40000000024 */
[----:B012-4-:R-:W-:-:S07]  /*9360*/  PRMT R43, R43, 0x5410, R6 ;  /* 0x000054102b2b7816 */ /* 0x017fce0000000006 */
.L_x_8228:
        /* <DEDUP_REMOVED lines=18> */
[-C--:B---3--:R-:W-:Y:S02]  /*9490*/  IADD3 R8, P1, R3, R4.reuse, RZ ;  /* 0x0000000403087210 */ /* 0x088fe40007f3e0ff */
[----:B------:R-:W-:-:S03]  /*94a0*/  IADD3 R4, P2, R14, R4, RZ ;  /* 0x000000040e047210 */ /* 0x000fc60007f5e0ff */
[--C-:B------:R-:W-:Y:S02]  /*94b0*/  IMAD.X R9, R0, 0x1, R5.reuse, P1 ;  /* 0x0000000100097824 */ /* 0x100fe400008e0605 */
[----:B------:R-:W-:-:S04]  /*94c0*/  IMAD.X R5, R24, 0x1, R5, P2 ;  /* 0x0000000118057824 */ /* 0x000fc800010e0605 */
[----:B------:R-:W5:Y:S04]  /*94d0*/  LD.E.128 R8, desc[UR40][R8.64] ;  /* 0x0000002808087980 */ /* 0x000f68000c101d00 */
[----:B------:R-:W5:Y:S02]  /*94e0*/  LD.E.128 R4, desc[UR40][R4.64] ;  /* 0x0000002804047980 */ /* 0x000f64000c101d00 */
.L_x_8001:
[----:B------:R-:W-:Y:S05]  /*94f0*/  BSYNC B1 ;  /* 0x0000000000017941 */ /* 0x000fea0003800000 */
.L_x_8000:
[----:B------:R-:W0:Y:S01]  /*9500*/  SYNCS.PHASECHK.TRANS64.TRYWAIT P1, [R2+URZ+0x28c00], R13 ;  /* 0x028c000d020075a7 */ /* 0x000e22000802017f */
[----:B-----5:R-:W-:Y:S01]  /*9510*/  IMAD.MOV.U32 R0, RZ, RZ, R4 ;  /* 0x000000ffff007224 */ /* 0x020fe200078e0004 */
[----:B------:R-:W-:Y:S01]  /*9520*/  VIADDMNMX R35, R35, -R200, 0x40, PT ;  /* 0x0000004023237446 */ /* 0x000fe200038009c8 */
[----:B---3--:R-:W-:Y:S01]  /*9530*/  IMAD.MOV.U32 R3, RZ, RZ, R5 ;  /* 0x000000ffff037224 */ /* 0x008fe200078e0005 */
[----:B------:R-:W-:Y:S01]  /*9540*/  BSSY B1, `(.L_x_8002) ;  /* 0x0000010000017945 */ /* 0x000fe20003800000 */
[C---:B------:R-:W-:Y:S01]  /*9550*/  VIADD R12, R190.reuse, 0x20 ;  /* 0x00000020be0c7836 */ /* 0x040fe20000000000 */
[-C--:B------:R-:W-:Y:S01]  /*9560*/  ISETP.GE.OR P2, PT, R190, R35.reuse, P0 ;  /* 0x00000023be00720c */ /* 0x080fe20000746670 */
[----:B------:R-:W-:Y:S01]  /*9570*/  IMAD.MOV.U32 R14, RZ, RZ, R9 ;  /* 0x000000ffff0e7224 */ /* 0x000fe200078e0009 */
[----:B------:R-:W-:Y:S01]  /*9580*/  PRMT R52, R52, 0x5410, R0 ;  /* 0x0000541034347816 */ /* 0x000fe20000000000 */
[----:B------:R-:W-:Y:S01]  /*9590*/  IMAD.MOV.U32 R0, RZ, RZ, R6 ;  /* 0x000000ffff007224 */ /* 0x000fe200078e0006 */
[----:B------:R-:W-:Y:S01]  /*95a0*/  PRMT R53, R53, 0x5410, R3 ;  /* 0x0000541035357816 */ /* 0x000fe20000000003 */
[----:B------:R-:W-:Y:S01]  /*95b0*/  IMAD.MOV.U32 R3, RZ, RZ, R7 ;  /* 0x000000ffff037224 */ /* 0x000fe200078e0007 */
[----:B------:R-:W-:Y:S01]  /*95c0*/  ISETP.GE.OR P0, PT, R12, R35, P0 ;  /* 0x000000230c00720c */ /* 0x000fe20000706670 */
[----:B------:R-:W-:Y:S01]  /*95d0*/  IMAD.MOV.U32 R12, RZ, RZ, R8 ;  /* 0x000000ffff0c7224 */ /* 0x000fe200078e0008 */
[----:B------:R-:W-:Y:S01]  /*95e0*/  PRMT R52, R0, 0x7610, R52 ;  /* 0x0000761000347816 */ /* 0x000fe20000000034 */
[----:B------:R-:W-:Y:S01]  /*95f0*/  IMAD.MOV.U32 R0, RZ, RZ, R10 ;  /* 0x000000ffff007224 */ /* 0x000fe200078e000a */
[----:B------:R-:W-:Y:S01]  /*9600*/  PRMT R53, R3, 0x7610, R53 ;  /* 0x0000761003357816 */ /* 0x000fe20000000035 */
[----:B------:R-:W-:Y:S01]  /*9610*/  IMAD.MOV.U32 R3, RZ, RZ, R11 ;  /* 0x000000ffff037224 */ /* 0x000fe200078e000b */
[----:B------:R-:W-:Y:S01]  /*9620*/  PRMT R54, R12, 0x5410, R14 ;  /* 0x000054100c367816 */ /* 0x000fe2000000000e */
[----:B0-----:R-:W-:Y:S06]  /*9630*/  @!P1 BRA `(.L_x_8003) ;  /* 0x0000012c00c09947 */ /* 0x001fec0003800000 */
.L_x_8229:
[----:B------:R-:W-:Y:S05]  /*9640*/  BSYNC B1 ;  /* 0x0000000000017941 */ /* 0x000fea0003800000 */
.L_x_8002:
[----:B------:R-:W-:Y:S04]  /*9650*/  BSSY B1, `(.L_x_8004) ;  /* 0x000006a000017945 */ /* 0x000fe80003800000 */
[----:B------:R-:W-:Y:S05]  /*9660*/  @P2 BRA `(.L_x_8005) ;  /* 0x0000000400a02947 */ /* 0x000fea0003800000 */
[----:B------:R-:W-:Y:S01]  /*9670*/  SHF.L.U32 R12, R191, 0x6, RZ ;  /* 0x00000006bf0c7819 */ /* 0x000fe200000006ff */
[----:B------:R-:W-:Y:S01]  /*9680*/  IMAD.IADD R14, R16, 0x1, R37 ;  /* 0x00000001100e7824 */ /* 0x000fe200078e0225 */
[----:B------:R-:W-:Y:S02]  /*9690*/  SHF.R.U64 R35, R30, 0x10, R31 ;  /* 0x000000101e237819 */ /* 0x000fe4000000121f */
[----:B------:R-:W-:Y:S02]  /*96a0*/  LOP3.LUT R15, R12, 0x1c0, RZ, 0xc0, !PT ;  /* 0x000001c00c0f7812 */ /* 0x000fe400078ec0ff */
[----:B------:R-:W-:Y:S02]  /*96b0*/  SHF.R.U64 R40, R20, 0x10, R21 ;  /* 0x0000001014287819 */ /* 0x000fe40000001215 */
[----:B------:R-:W-:Y:S02]  /*96c0*/  SHF.R.U32.HI R25, RZ, 0x3, R15 ;  /* 0x00000003ff197819 */ /* 0x000fe4000001160f */
[----:B------:R-:W-:-:S02]  /*96d0*/  LOP3.LUT R14, R15, 0x38, R14, 0xf8, !PT ;  /* 0x000000380f0e7812 */ /* 0x000fc400078ef80e */
[----:B------:R-:W-:Y:S02]  /*96e0*/  LOP3.LUT R12, R15, 0x38, R16, 0xf8, !PT ;  /* 0x000000380f0c7812 */ /* 0x000fe400078ef810 */
[-C--:B------:R-:W-:Y:S02]  /*96f0*/  LOP3.LUT R15, R14, R25.reuse, RZ, 0x3c, !PT ;  /* 0x000000190e0f7212 */ /* 0x080fe400078e3cff */
[----:B0-----:R-:W-:Y:S02]  /*9700*/  LOP3.LUT R13, R12, R25, RZ, 0x3c, !PT ;  /* 0x000000190c0d7212 */ /* 0x001fe400078e3cff */
[----:B------:R-:W-:Y:S01]  /*9710*/  SHF.R.U32.HI R42, RZ, 0x10, R21 ;  /* 0x00000010ff2a7819 */ /* 0x000fe20000011615 */
[C---:B------:R-:W-:Y:S01]  /*9720*/  IMAD R25, R228.reuse, 0x200, R15 ;  /* 0x00000200e4197824 */ /* 0x040fe200078e020f */
[----:B------:R-:W-:Y:S01]  /*9730*/  SHF.R.U32.HI R45, RZ, 0x10, R29 ;  /* 0x00000010ff2d7819 */ /* 0x000fe2000001161d */
[----:B------:R-:W-:Y:S01]  /*9740*/  IMAD R13, R228, 0x200, R13 ;  /* 0x00000200e40d7824 */ /* 0x000fe200078e020d */
[----:B------:R-:W-:Y:S01]  /*9750*/  PRMT R35, R41, 0x5410, R35 ;  /* 0x0000541029237816 */ /* 0x000fe20000000023 */
[----:B------:R-:W-:Y:S01]  /*9760*/  IMAD R51, R25, 0x2, R2 ;  /* 0x0000000219337824 */ /* 0x000fe200078e0202 */
[----:B------:R-:W-:Y:S01]  /*9770*/  PRMT R40, R39, 0x5432, R40 ;  /* 0x0000543227287816 */ /* 0x000fe20000000028 */
[----:B------:R-:W-:Y:S01]  /*9780*/  IMAD R50, R13, 0x2, R2 ;  /* 0x000000020d327824 */ /* 0x000fe200078e0202 */
[----:B------:R-:W-:-:S02]  /*9790*/  PRMT R42, R41, 0x5432, R42 ;  /* 0x00005432292a7816 */ /* 0x000fc4000000002a */
[----:B------:R-:W0:Y:S01]  /*97a0*/  LDS.128 R24, [R51+0x20400] ;  /* 0x0204000033187984 */ /* 0x000e220000000c00 */
[----:B------:R-:W-:Y:S01]  /*97b0*/  PRMT R45, R39, 0x5410, R45 ;  /* 0x00005410272d7816 */ /* 0x000fe2000000002d */
[----:B------:R-:W-:Y:S01]  /*97c0*/  IMAD.U32 R41, R40, 0x10000, RZ ;  /* 0x0001000028297824 */ /* 0x000fe200078e00ff */
[----:B------:R-:W-:Y:S01]  /*97d0*/  SHF.R.U32.HI R38, RZ, 0x10, R31 ;  /* 0x00000010ff267819 */ /* 0x000fe2000001161f */
[----:B------:R-:W1:Y:S01]  /*97e0*/  LDS.128 R12, [R50+0x20400] ;  /* 0x02040000320c7984 */ /* 0x000e620000000c00 */
[----:B------:R-:W-:Y:S01]  /*97f0*/  IMAD.U32 R39, R35, 0x10000, RZ ;  /* 0x0001000023277824 */ /* 0x000fe200078e00ff */
[----:B------:R-:W-:Y:S02]  /*9800*/  SHF.R.U64 R31, R32, 0x10, R33 ;  /* 0x00000010201f7819 */ /* 0x000fe40000001221 */
[----:B------:R-:W-:Y:S02]  /*9810*/  SHF.R.U64 R44, R28, 0x10, R29 ;  /* 0x000000101c2c7819 */ /* 0x000fe4000000121d */
[----:B------:R-:W-:-:S02]  /*9820*/  PRMT R38, R34, 0x5432, R38 ;  /* 0x0000543222267816 */ /* 0x000fc40000000026 */
[----:B------:R-:W-:Y:S02]  /*9830*/  PRMT R34, R34, 0x5410, R31 ;  /* 0x0000541022227816 */ /* 0x000fe4000000001f */
[----:B------:R-:W-:Y:S02]  /*9840*/  PRMT R44, R43, 0x5432, R44 ;  /* 0x000054322b2c7816 */ /* 0x000fe4000000002c */
[----:B------:R-:W-:Y:S02]  /*9850*/  LOP3.LUT R43, R40, 0xffff0000, RZ, 0xc0, !PT ;  /* 0xffff0000282b7812 */ /* 0x000fe400078ec0ff */
[----:B------:R-:W-:Y:S02]  /*9860*/  LOP3.LUT R35, R35, 0xffff0000, RZ, 0xc0, !PT ;  /* 0xffff000023237812 */ /* 0x000fe400078ec0ff */
[----:B------:R-:W-:-:S04]  /*9870*/  SHF.R.U32.HI R33, RZ, 0x10, R33 ;  /* 0x00000010ff217819 */ /* 0x000fc80000011621 */
[----:B------:R-:W-:Y:S01]  /*9880*/  PRMT R36, R36, 0x5410, R33 ;  /* 0x0000541024247816 */ /* 0x000fe20000000021 */
        /* <DEDUP_REMOVED lines=25> */
[----:B------:R-:W-:-:S02]  /*9a20*/  IMAD.U32 R31, R44, 0x10000, RZ ;  /* 0x000100002c1f7824 */ /* 0x000fc400078e00ff */
[----:B------:R-:W-:Y:S01]  /*9a30*/  FMUL.FTZ R12, R25, R42 ;  /* 0x0000002a190c7220 */ /* 0x000fe20000410000 */
[----:B------:R-:W-:Y:S01]  /*9a40*/  IMAD.U32 R21, R34, 0x10000, RZ ;  /* 0x0001000022157824 */ /* 0x000fe200078e00ff */
[----:B------:R-:W-:Y:S01]  /*9a50*/  SHF.L.U32 R20, R45, 0x10, RZ ;  /* 0x000000102d147819 */ /* 0x000fe200000006ff */
[----:B------:R-:W-:Y:S02]  /*9a60*/  IMAD.U32 R33, R27, 0x10000, RZ ;  /* 0x000100001b217824 */ /* 0x000fe400078e00ff */
[-C--:B------:R-:W-:Y:S01]  /*9a70*/  FMUL.FTZ R48, R25, R38.reuse ;  /* 0x0000002619307220 */ /* 0x080fe20000410000 */
[----:B------:R-:W-:Y:S01]  /*9a80*/  FMUL.FTZ R39, R32, R31 ;  /* 0x0000001f20277220 */ /* 0x000fe20000410000 */
[----:B------:R-:W-:Y:S02]  /*9a90*/  IMAD.U32 R28, R14, 0x10000, RZ ;  /* 0x000100000e1c7824 */ /* 0x000fe400078e00ff */
[----:B------:R-:W-:Y:S01]  /*9aa0*/  FFMA.FTZ R25, R13, R38, -R12 ;  /* 0x000000260d197223 */ /* 0x000fe2000001080c */
[----:B------:R-:W-:Y:S01]  /*9ab0*/  FMUL.FTZ R32, R32, R21 ;  /* 0x0000001520207220 */ /* 0x000fe20000410000 */
[----:B------:R-:W-:-:S02]  /*9ac0*/  IMAD.U32 R29, R15, 0x10000, RZ ;  /* 0x000100000f1d7824 */ /* 0x000fc400078e00ff */
[C---:B------:R-:W-:Y:S01]  /*9ad0*/  FMUL.FTZ R38, R33.reuse, R20 ;  /* 0x0000001421267220 */ /* 0x040fe20000410000 */
[----:B------:R-:W-:Y:S02]  /*9ae0*/  IMAD.U32 R12, R36, 0x10000, RZ ;  /* 0x00010000240c7824 */ /* 0x000fe400078e00ff */
[C---:B------:R-:W-:Y:S01]  /*9af0*/  FFMA.FTZ R39, R28.reuse, R21, -R39 ;  /* 0x000000151c277223 */ /* 0x040fe20000010827 */
[----:B------:R-:W-:Y:S01]  /*9b00*/  FFMA.FTZ R32, R28, R31, R32 ;  /* 0x0000001f1c207223 */ /* 0x000fe20000010020 */
[----:B------:R-:W-:Y:S01]  /*9b10*/  LOP3.LUT R26, R26, 0xffff0000, RZ, 0xc0, !PT ;  /* 0xffff00001a1a7812 */ /* 0x000fe200078ec0ff */
[-C--:B------:R-:W-:Y:S01]  /*9b20*/  FMUL.FTZ R28, R33, R12.reuse ;  /* 0x0000000c211c7220 */ /* 0x080fe20000410000 */
[----:B------:R-:W-:Y:S01]  /*9b30*/  FFMA.FTZ R38, R29, R12, -R38 ;  /* 0x0000000c1d267223 */ /* 0x000fe20000010826 */
[----:B------:R-:W-:Y:S01]  /*9b40*/  LOP3.LUT R27, R27, 0xffff0000, RZ, 0xc0, !PT ;  /* 0xffff00001b1b7812 */ /* 0x000fe200078ec0ff */
[----:B------:R-:W-:Y:S01]  /*9b50*/  FFMA.FTZ R35, R13, R42, R48 ;  /* 0x0000002a0d237223 */ /* 0x000fe20000010030 */
[----:B------:R-:W-:Y:S01]  /*9b60*/  LOP3.LUT R21, R44, 0xffff0000, RZ, 0xc0, !PT ;  /* 0xffff00002c157812 */ /* 0x000fe200078ec0ff */
[----:B------:R-:W-:Y:S01]  /*9b70*/  FFMA.FTZ R28, R29, R20, R28 ;  /* 0x000000141d1c7223 */ /* 0x000fe2000001001c */
        /* <DEDUP_REMOVED lines=23> */
.L_x_8005:
[----:B------:R-:W-:Y:S05]  /*9cf0*/  BSYNC B1 ;  /* 0x0000000000017941 */ /* 0x000fea0003800000 */
.L_x_8004:
        /* <DEDUP_REMOVED lines=31> */
[----:B------:R-:W-:Y:S02]  /*9ef0*/  PRMT R29, R20, 0x5410, R29 ;  /* 0x00005410141d7816 */ /* 0x000fe4000000001d */
[----:B------:R-:W-:Y:S02]  /*9f00*/  SHF.L.U32 R30, R28, 0x10, RZ ;  /* 0x000000101c1e7819 */ /* 0x000fe400000006ff */
        /* <DEDUP_REMOVED lines=76> */
.L_x_7996:
[----:B------:R-:W-:Y:S05]  /*a3d0*/  BSYNC B0 ;  /* 0x0000000000007941 */ /* 0x000fea0003800000 */
.L_x_7982:
        /* <DEDUP_REMOVED lines=8> */
.L_x_7979:
[----:B------:R-:W-:-:S13]  /*a460*/  ISETP.NE.AND P0, PT, R185, 0x3, PT ;  /* 0x00000003b900780c */ /* 0x000fda0003f05270 */
[----:B------:R-:W-:Y:S05]  /*a470*/  @!P0 BRA `(.L_x_8006) ;  /* 0x0000000000048947 */ /* 0x000fea0003800000 */
[----:B------:R-:W-:Y:S01]  /*a480*/  BPT.TRAP 0x1 ;  /* 0x000000040000795c */ /* 0x000fe20000300000 */
.L_x_8006:
[----:B------:R-:W-:Y:S01]  /*a490*/  IMAD R20, R18, 0x8, R2 ;  /* 0x0000000812147824 */ /* 0x000fe200078e0202 */
[----:B------:R-:W-:-:S04]  /*a4a0*/  SHF.L.U32 R21, R19, 0x1f, RZ ;  /* 0x0000001f13157819 */ /* 0x000fc800000006ff */
[----:B------:R4:W0:Y:S01]  /*a4b0*/  SYNCS.PHASECHK.TRANS64.TRYWAIT P1, [R20+URZ+0x28c30], R21 ;  /* 0x028c3015140075a7 */ /* 0x000822000802017f */
[----:B------:R-:W-:Y:S05]  /*a4c0*/  @!P0 BRA `(.L_x_8007) ;  /* 0x0000000000048947 */ /* 0x000fea0003800000 */
[----:B------:R-:W-:Y:S01]  /*a4d0*/  BPT.TRAP 0x1 ;  /* 0x000000040000795c */ /* 0x000fe20000300000 */
.L_x_8007:
[C---:B--2---:R-:W-:Y:S02]  /*a4e0*/  VIADD R0, R2.reuse, 0x22400 ;  /* 0x0002240002007836 */ /* 0x044fe40000000000 */
[----:B01-3--:R-:W-:-:S03]  /*a4f0*/  VIADD R3, R2, 0x20400 ;  /* 0x0002040002037836 */ /* 0x00bfc60000000000 */
[----:B------:R-:W-:Y:S02]  /*a500*/  SHF.R.U32.HI R0, RZ, 0x4, R0 ;  /* 0x00000004ff007819 */ /* 0x000fe40000011600 */
[----:B------:R-:W-:Y:S02]  /*a510*/  SHF.R.U32.HI R3, RZ, 0x4, R3 ;  /* 0x00000004ff037819 */ /* 0x000fe40000011603 */
[----:B------:R-:W-:Y:S02]  /*a520*/  LOP3.LUT R0, R0, 0x3fff, RZ, 0xc0, !PT ;  /* 0x00003fff00007812 */ /* 0x000fe400078ec0ff */
[----:B------:R-:W-:Y:S02]  /*a530*/  LOP3.LUT R3, R3, 0x3fff, RZ, 0xc0, !PT ;  /* 0x00003fff03037812 */ /* 0x000fe400078ec0ff */
[----:B------:R-:W-:Y:S01]  /*a540*/  LOP3.LUT R12, R0, 0x10000, RZ, 0xfc, !PT ;  /* 0x00010000000c7812 */ /* 0x000fe200078efcff */
[----:B------:R-:W-:Y:S06]  /*a550*/  @P1 BRA `(.L_x_8008) ;  /* 0x0000000000081947 */ /* 0x000fec0003800000 */
[----:B------:R-:W0:Y:S02]  /*a560*/  SYNCS.PHASECHK.TRANS64.TRYWAIT P1, [R20+URZ+0x28c30], R21 ;  /* 0x028c3015140075a7 */ /* 0x000e24000802017f */
[----:B0-----:R-:W-:Y:S05]  /*a570*/  @!P1 BRA `(.L_x_8009) ;  /* 0x0000012000049947 */ /* 0x001fea0003800000 */
.L_x_8008:
        /* <DEDUP_REMOVED lines=12> */
[----:B------:R-:W-:-:S02]  /*a640*/  IMAD.MOV.U32 R11, RZ, RZ, 0x40000040 ;  /* 0x40000040ff0b7424 */ /* 0x000fc400078e00ff */
[----:B------:R-:W-:Y:S02]  /*a650*/  IMAD.MOV.U32 R7, RZ, RZ, 0x40000040 ;  /* 0x40000040ff077424 */ /* 0x000fe400078e00ff */
[----:B------:R-:W-:Y:S02]  /*a660*/  VIADD R8, R4, 0x4 ;  /* 0x0000000404087836 */ /* 0x000fe40000000000 */
[----:B------:R-:W-:Y:S02]  /*a670*/  IMAD.MOV.U32 R9, RZ, RZ, 0x40000040 ;  /* 0x40000040ff097424 */ /* 0x000fe400078e00ff */
[----:B------:R-:W-:-:S04]  /*a680*/  IMAD.MOV.U32 R15, RZ, RZ, 0x40000040 ;  /* 0x40000040ff0f7424 */ /* 0x000fc800078e00ff */
[----:B------:R-:W-:Y:S01]  /*a690*/  HGMMA.64x64x16.F32.BF16 R24, gdesc[UR4], RZ, !UPT, gsb0 ;  /* 0x00e00000041879f0 */ /* 0x000fe2000c0018ff */
[----:B------:R-:W-:Y:S02]  /*a6a0*/  R2UR UR4, R10 ;  /* 0x000000000a0472ca */ /* 0x000fe400000e0000 */
[----:B------:R-:W-:Y:S02]  /*a6b0*/  R2UR UR5, R11 ;  /* 0x000000000b0572ca */ /* 0x000fe400000e0000 */
[----:B------:R-:W-:Y:S01]  /*a6c0*/  R2UR UR6, R6 ;  /* 0x00000000060672ca */ /* 0x000fe200000e0000 */
[C---:B------:R-:W-:Y:S01]  /*a6d0*/  VIADD R6, R14.reuse, 0x4 ;  /* 0x000000040e067836 */ /* 0x040fe20000000000 */
[----:B------:R-:W-:Y:S01]  /*a6e0*/  R2UR UR7, R7 ;  /* 0x00000000070772ca */ /* 0x000fe200000e0000 */
[----:B------:R-:W-:Y:S01]  /*a6f0*/  IMAD.MOV.U32 R7, RZ, RZ, 0x40000040 ;  /* 0x40000040ff077424 */ /* 0x000fe200078e00ff */
[----:B------:R-:W-:Y:S01]  /*a700*/  IADD3 R14, R14, 0x6, RZ ;  /* 0x000000060e0e7810 */ /* 0x000fe20007ffe0ff */
[----:B------:R-:W-:-:S02]  /*a710*/  WARPGROUP.DEPBAR.LE gsb0, 0x0 ;  /* 0x00008000000079c5 */ /* 0x000fc40000010000 */
[----:B------:R-:W-:-:S08]  /*a720*/  WARPGROUP.ARRIVE ;  /* 0x00000000000079c5 */ /* 0x000fd00000000000 */
        /* <DEDUP_REMOVED lines=20> */
.L_x_8010:
[----:B------:R-:W1:Y:S01]  /*a870*/  LDC R0, c[0x0][0x448] ;  /* 0x00011200ff007b82 */ /* 0x000e620000000800 */
[----:B------:R-:W-:Y:S01]  /*a880*/  ULDC UR4, c[0x0][0x9d8] ;  /* 0x0002760000047ab9 */ /* 0x000fe20000000800 */
[----:B------:R-:W-:Y:S01]  /*a890*/  LOP3.LUT R22, R22, 0xfffffffd, RZ, 0xc0, !PT ;  /* 0xfffffffd16167812 */ /* 0x000fe200078ec0ff */
        /* <DEDUP_REMOVED lines=18> */
[----:B------:R-:W-:Y:S01]  /*a9c0*/  FMUL.FTZ R55, R55, UR4 ;  /* 0x0000000437377c20 */ /* 0x000fe20008410000 */
[----:B------:R-:W-:Y:S01]  /*a9d0*/  FMUL.FTZ R29, R29, UR4 ;  /* 0x000000041d1d7c20 */ /* 0x000fe20008410000 */
[----:B------:R-:W-:Y:S01]  /*a9e0*/  FMUL.FTZ R32, R32, UR4 ;  /* 0x0000000420207c20 */ /* 0x000fe20008410000 */
[----:B-1----:R-:W-:Y:S01]  /*a9f0*/  ISETP.NE.AND P1, PT, R0, 0x1, PT ;  /* 0x000000010000780c */ /* 0x002fe20003f25270 */
[----:B------:R-:W-:Y:S01]  /*aa00*/  IMAD.IADD R0, R229, 0x1, R200 ;  /* 0x00000001e5007824 */ /* 0x000fe200078e02c8 */
[----:B------:R-:W1:Y:S01]  /*aa10*/  MUFU.TANH R30, R30 ;  /* 0x0000001e001e7308 */ /* 0x000e620000002400 */
[----:B------:R-:W-:Y:S01]  /*aa20*/  FMUL.FTZ R33, R33, UR4 ;  /* 0x0000000421217c20 */ /* 0x000fe20008410000 */
[----:B------:R-:W-:Y:S01]  /*aa30*/  FMUL.FTZ R36, R36, UR4 ;  /* 0x0000000424247c20 */ /* 0x000fe20008410000 */
[----:B------:R-:W-:-:S02]  /*aa40*/  IMAD.MOV.U32 R57, RZ, RZ, R0 ;  /* 0x000000ffff397224 */ /* 0x000fc400078e0000 */
[----:B------:R-:W-:Y:S01]  /*aa50*/  FMUL.FTZ R37, R37, UR4 ;  /* 0x0000000425257c20 */ /* 0x000fe20008410000 */
[----:B------:R-:W-:Y:S01]  /*aa60*/  FMUL.FTZ R40, R40, UR4 ;  /* 0x0000000428287c20 */ /* 0x000fe20008410000 */
[----:B------:R-:W-:Y:S01]  /*aa70*/  FMUL.FTZ R44, R44, UR4 ;  /* 0x000000042c2c7c20 */ /* 0x000fe20008410000 */
[----:B------:R-:W-:Y:S01]  /*aa80*/  FMUL.FTZ R41, R41, UR4 ;  /* 0x0000000429297c20 */ /* 0x000fe20008410000 */
[----:B------:R0:W4:Y:S01]  /*aa90*/  MUFU.TANH R58, R31 ;  /* 0x0000001f003a7308 */ /* 0x0001220000002400 */
[----:B------:R-:W-:Y:S01]  /*aaa0*/  FMUL.FTZ R48, R48, UR4 ;  /* 0x0000000430307c20 */ /* 0x000fe20008410000 */
[----:B------:R-:W-:Y:S01]  /*aab0*/  FMUL.FTZ R45, R45, UR4 ;  /* 0x000000042d2d7c20 */ /* 0x000fe20008410000 */
[----:B------:R-:W2:Y:S01]  /*aac0*/  @P1 LDC R15, c[0x0][0x44c] ;  /* 0x00011300ff0f1b82 */ /* 0x000ea20000000800 */
[----:B------:R-:W-:Y:S01]  /*aad0*/  @P1 LOP3.LUT R22, R22, 0x2, RZ, 0xfc, !PT ;  /* 0x0000000216161812 */ /* 0x000fe200078efcff */
[----:B------:R-:W-:Y:S01]  /*aae0*/  FMUL.FTZ R49, R49, UR4 ;  /* 0x0000000431317c20 */ /* 0x000fe20008410000 */
[----:B------:R-:W-:Y:S01]  /*aaf0*/  FMUL.FTZ R52, R52, UR4 ;  /* 0x0000000434347c20 */ /* 0x000fe20008410000 */
[----:B------:R-:W-:Y:S01]  /*ab00*/  FMUL.FTZ R53, R53, UR4 ;  /* 0x0000000435357c20 */ /* 0x000fe20008410000 */
[----:B------:R-:W4:Y:S03]  /*ab10*/  MUFU.TANH R34, R34 ;  /* 0x0000002200227308 */ /* 0x000f260000002400 */
[----:B------:R-:W3:Y:S05]  /*ab20*/  @P1 LDC R59, c[0x0][0x450] ;  /* 0x00011400ff3b1b82 */ /* 0x000eea0000000800 */
[----:B------:R-:W4:Y:S08]  /*ab30*/  MUFU.TANH R35, R35 ;  /* 0x0000002300237308 */ /* 0x000f300000002400 */
[----:B------:R-:W4:Y:S01]  /*ab40*/  MUFU.TANH R38, R38 ;  /* 0x0000002600267308 */ /* 0x000f220000002400 */
[----:B--2---:R-:W-:-:S04]  /*ab50*/  @P1 IMAD.HI.U32 R14, R0, R15, RZ ;  /* 0x0000000f000e1227 */ /* 0x004fc800078e00ff */
[----:B------:R-:W-:-:S03]  /*ab60*/  IMAD.MOV.U32 R0, RZ, RZ, -0x40 ;  /* 0xffffffc0ff007424 */ /* 0x000fc600078e00ff */
[----:B------:R-:W2:Y:S01]  /*ab70*/  MUFU.TANH R39, R39 ;  /* 0x0000002700277308 */ /* 0x000ea20000002400 */
[----:B---3--:R-:W-:Y:S01]  /*ab80*/  @P1 SHF.R.U32.HI R57, RZ, R59, R14 ;  /* 0x0000003bff391219 */ /* 0x008fe2000001160e */
[----:B------:R-:W-:-:S04]  /*ab90*/  IMAD R0, R209, R0, 0x40 ;  /* 0x00000040d1007424 */ /* 0x000fc800078e0200 */
[----:B------:R-:W0:Y:S01]  /*aba0*/  SHFL.IDX PT, R14, R57, 0x1, 0x1c1f ;  /* 0x003c1f00390e7f89 */ /* 0x000e2200000e0000 */
[----:B------:R-:W-:Y:S01]  /*abb0*/  IADD3 R15, R199, 0x1, R0 ;  /* 0x00000001c70f7810 */ /* 0x000fe20007ffe000 */
[----:B------:R-:W3:Y:S01]  /*abc0*/  MUFU.TANH R24, R42 ;  /* 0x0000002a00187308 */ /* 0x000ee20000002400 */
[----:B------:R-:W-:Y:S01]  /*abd0*/  IADD3 R27, -R192, R0, R199 ;  /* 0x00000000c01b7210 */ /* 0x000fe20007ffe1c7 */
[----:B------:R-:W-:Y:S01]  /*abe0*/  FMUL.FTZ R0, R50, UR4 ;  /* 0x0000000432007c20 */ /* 0x000fe20008410000 */
[----:B------:R-:W-:Y:S01]  /*abf0*/  IADD3 R64, -R198, R15, -R192 ;  /* 0x0000000fc6407210 */ /* 0x000fe20007ffe9c0 */
[----:B------:R-:W3:Y:S04]  /*ac00*/  SHFL.IDX PT, R57, R57, RZ, 0x1c1f ;  /* 0x001c1fff39397589 */ /* 0x000ee800000e0000 */
[----:B------:R2:W-:Y:S08]  /*ac10*/  MUFU.TANH R26, R46 ;  /* 0x0000002e001a7308 */ /* 0x0005f00000002400 */
[----:B------:R-:W3:Y:S01]  /*ac20*/  MUFU.TANH R43, R43 ;  /* 0x0000002b002b7308 */ /* 0x000ee20000002400 */
[----:B0-----:R-:W-:-:S07]  /*ac30*/  VIADDMNMX R31, R14, R64, R27, PT ;  /* 0x000000400e1f7246 */ /* 0x001fce000380011b */
[----:B------:R-:W-:Y:S01]  /*ac40*/  MUFU.TANH R0, R0 ;  /* 0x0000000000007308 */ /* 0x000fe20000002400 */
[C---:B------:R-:W-:Y:S02]  /*ac50*/  ISETP.GT.AND P1, PT, R31.reuse, RZ, PT ;  /* 0x000000ff1f00720c */ /* 0x040fe40003f24270 */
[C---:B------:R-:W-:Y:S02]  /*ac60*/  ISETP.GT.AND P2, PT, R31.reuse, 0x1, PT ;  /* 0x000000011f00780c */ /* 0x040fe40003f44270 */
[----:B------:R-:W-:Y:S02]  /*ac70*/  ISETP.GT.AND P3, PT, R31, 0x8, PT ;  /* 0x000000081f00780c */ /* 0x000fe40003f64270 */
[----:B------:R-:W-:Y:S01]  /*ac80*/  FSEL R25, R25, -INF , P1 ;  /* 0xff80000019197808 */ /* 0x000fe20000800000 */
[----:B------:R-:W-:Y:S01]  /*ac90*/  MUFU.TANH R51, R51 ;  /* 0x0000003300337308 */ /* 0x000fe20000002400 */
[----:B-----5:R-:W-:Y:S02]  /*aca0*/  FSEL R62, R62, -INF , P2 ;  /* 0xff8000003e3e7808 */ /* 0x020fe40001000000 */
[----:B------:R-:W-:-:S02]  /*acb0*/  ISETP.GT.AND P1, PT, R31, 0x9, PT ;  /* 0x000000091f00780c */ /* 0x000fc40003f24270 */
[----:B-1----:R-:W-:Y:S02]  /*acc0*/  FSEL R60, R30, -INF , P3 ;  /* 0xff8000001e3c7808 */ /* 0x002fe40001800000 */
[----:B------:R-:W-:Y:S01]  /*acd0*/  FMNMX.FTZ R15, R25, R62, !PT ;  /* 0x0000003e190f7209 */ /* 0x000fe20007810000 */
[----:B------:R-:W0:Y:S01]  /*ace0*/  MUFU.TANH R30, R47 ;  /* 0x0000002f001e7308 */ /* 0x000e220000002400 */
[C---:B------:R-:W-:Y:S02]  /*acf0*/  ISETP.GT.AND P2, PT, R31.reuse, 0x10, PT ;  /* 0x000000101f00780c */ /* 0x040fe40003f44270 */
[----:B----4-:R-:W-:Y:S02]  /*ad00*/  FSEL R58, R58, -INF , P1 ;  /* 0xff8000003a3a7808 */ /* 0x010fe40000800000 */
[----:B------:R-:W-:Y:S02]  /*ad10*/  FMNMX.FTZ R15, R60, R15, !PT ;  /* 0x0000000f3c0f7209 */ /* 0x000fe40007810000 */
[----:B------:R-:W-:Y:S01]  /*ad20*/  ISETP.GT.AND P1, PT, R31, 0x11, PT ;  /* 0x000000111f00780c */ /* 0x000fe20003f24270 */
[----:B------:R-:W-:Y:S01]  /*ad30*/  MUFU.TANH R55, R55 ;  /* 0x0000003700377308 */ /* 0x000fe20000002400 */
[----:B--2---:R-:W-:-:S02]  /*ad40*/  FSEL R46, R34, -INF , P2 ;  /* 0xff800000222e7808 */ /* 0x004fc40001000000 */
[----:B------:R-:W-:Y:S02]  /*ad50*/  FMNMX.FTZ R15, R58, R15, !PT ;  /* 0x0000000f3a0f7209 */ /* 0x000fe40007810000 */
[----:B------:R-:W-:Y:S02]  /*ad60*/  ISETP.GT.AND P2, PT, R31, 0x18, PT ;  /* 0x000000181f00780c */ /* 0x000fe40003f44270 */
[----:B------:R-:W-:Y:S01]  /*ad70*/  FSEL R56, R35, -INF , P1 ;  /* 0xff80000023387808 */ /* 0x000fe20000800000 */
[----:B------:R-:W1:Y:S01]  /*ad80*/  MUFU.TANH R34, R54 ;  /* 0x0000003600227308 */ /* 0x000e620000002400 */
[----:B------:R-:W-:Y:S02]  /*ad90*/  FMNMX.FTZ R15, R46, R15, !PT ;  /* 0x0000000f2e0f7209 */ /* 0x000fe40007810000 */
[----:B------:R-:W-:Y:S02]  /*ada0*/  ISETP.GT.AND P1, PT, R31, 0x19, PT ;  /* 0x000000191f00780c */ /* 0x000fe40003f24270 */
[----:B------:R-:W-:-:S02]  /*adb0*/  FSEL R42, R38, -INF , P2 ;  /* 0xff800000262a7808 */ /* 0x000fc40001000000 */
[----:B------:R-:W-:Y:S01]  /*adc0*/  FMNMX.FTZ R15, R56, R15, !PT ;  /* 0x0000000f380f7209 */ /* 0x000fe20007810000 */
[----:B------:R-:W2:Y:S01]  /*add0*/  MUFU.TANH R3, R3 ;  /* 0x0000000300037308 */ /* 0x000ea20000002400 */
[----:B------:R-:W-:Y:S02]  /*ade0*/  ISETP.GT.AND P2, PT, R31, 0x20, PT ;  /* 0x000000201f00780c */ /* 0x000fe40003f44270 */
[----:B------:R-:W-:Y:S02]  /*adf0*/  FSEL R50, R39, -INF , P1 ;  /* 0xff80000027327808 */ /* 0x000fe40000800000 */
[----:B------:R-:W-:Y:S02]  /*ae00*/  FMNMX.FTZ R15, R42, R15, !PT ;  /* 0x0000000f2a0f7209 */ /* 0x000fe40007810000 */
[----:B------:R-:W-:Y:S01]  /*ae10*/  ISETP.GT.AND P1, PT, R31, 0x21, PT ;  /* 0x000000211f00780c */ /* 0x000fe20003f24270 */
[----:B------:R-:W4:Y:S01]  /*ae20*/  MUFU.TANH R13, R13 ;  /* 0x0000000d000d7308 */ /* 0x000f220000002400 */
[----:B---3--:R-:W-:-:S02]  /*ae30*/  FSEL R38, R24, -INF , P2 ;  /* 0xff80000018267808 */ /* 0x008fc40001000000 */
[----:B------:R-:W-:Y:S02]  /*ae40*/  FMNMX.FTZ R15, R50, R15, !PT ;  /* 0x0000000f320f7209 */ /* 0x000fe40007810000 */
[----:B------:R-:W-:Y:S02]  /*ae50*/  ISETP.GT.AND P2, PT, R31, 0x28, PT ;  /* 0x000000281f00780c */ /* 0x000fe40003f44270 */
[----:B------:R-:W-:Y:S01]  /*ae60*/  FSEL R14, R43, -INF , P1 ;  /* 0xff8000002b0e7808 */ /* 0x000fe20000800000 */
[----:B------:R-:W-:Y:S01]  /*ae70*/  MUFU.TANH R29, R29 ;  /* 0x0000001d001d7308 */ /* 0x000fe20000002400 */
[----:B------:R-:W-:Y:S02]  /*ae80*/  FMNMX.FTZ R15, R38, R15, !PT ;  /* 0x0000000f260f7209 */ /* 0x000fe40007810000 */
[----:B------:R-:W-:Y:S02]  /*ae90*/  ISETP.GT.AND P1, PT, R31, 0x29, PT ;  /* 0x000000291f00780c */ /* 0x000fe40003f24270 */
[----:B------:R-:W-:-:S02]  /*aea0*/  FSEL R24, R26, -INF , P2 ;  /* 0xff8000001a187808 */ /* 0x000fc40001000000 */
[----:B------:R-:W-:Y:S01]  /*aeb0*/  FMNMX.FTZ R15, R14, R15, !PT ;  /* 0x0000000f0e0f7209 */ /* 0x000fe20007810000 */
[----:B------:R-:W-:Y:S01]  /*aec0*/  MUFU.TANH R33, R33 ;  /* 0x0000002100217308 */ /* 0x000fe20000002400 */
[C---:B------:R-:W-:Y:S02]  /*aed0*/  ISETP.GT.AND P2, PT, R31.reuse, 0x30, PT ;  /* 0x000000301f00780c */ /* 0x040fe40003f44270 */
[----:B0-----:R-:W-:Y:S02]  /*aee0*/  FSEL R30, R30, -INF , P1 ;  /* 0xff8000001e1e7808 */ /* 0x001fe40000800000 */
[----:B------:R-:W-:Y:S01]  /*aef0*/  FMNMX.FTZ R35, R24, R15, !PT ;  /* 0x0000000f18237209 */ /* 0x000fe20007810000 */
[----:B------:R-:W-:Y:S01]  /*af00*/  FMUL.FTZ R15, R28, UR4 ;  /* 0x000000041c0f7c20 */ /* 0x000fe20008410000 */
[----:B------:R-:W-:Y:S01]  /*af10*/  ISETP.GT.AND P1, PT, R31, 0x31, PT ;  /* 0x000000311f00780c */ /* 0x000fe20003f24270 */
[----:B------:R-:W-:Y:S01]  /*af20*/  MUFU.TANH R43, R36 ;  /* 0x00000024002b7308 */ /* 0x000fe20000002400 */
[----:B------:R-:W-:Y:S01]  /*af30*/  FSEL R28, R0, -INF , P2 ;  /* 0xff800000001c7808 */ /* 0x000fe20001000000 */
[----:B------:R-:W-:Y:S01]  /*af40*/  ULDC UR4, c[0x0][0x988] ;  /* 0x0002620000047ab9 */ /* 0x000fe20000000800 */
[----:B------:R-:W-:-:S02]  /*af50*/  FMNMX.FTZ R35, R30, R35, !PT ;  /* 0x000000231e237209 */ /* 0x000fc40007810000 */
[----:B------:R-:W-:Y:S02]  /*af60*/  ISETP.GT.AND P2, PT, R31, 0x38, PT ;  /* 0x000000381f00780c */ /* 0x000fe40003f44270 */
[----:B------:R-:W-:Y:S01]  /*af70*/  FSEL R26, R51, -INF , P1 ;  /* 0xff800000331a7808 */ /* 0x000fe20000800000 */
[----:B------:R-:W0:Y:S01]  /*af80*/  MUFU.TANH R39, R15 ;  /* 0x0000000f00277308 */ /* 0x000e220000002400 */
[----:B------:R-:W-:Y:S02]  /*af90*/  FMNMX.FTZ R35, R28, R35, !PT ;  /* 0x000000231c237209 */ /* 0x000fe40007810000 */
[----:B------:R-:W-:Y:S02]  /*afa0*/  ISETP.GT.AND P1, PT, R31, 0x39, PT ;  /* 0x000000391f00780c */ /* 0x000fe40003f24270 */
[----:B-1----:R-:W-:Y:S02]  /*afb0*/  FSEL R34, R34, -INF , P2 ;  /* 0xff80000022227808 */ /* 0x002fe40001000000 */
[----:B------:R-:W-:Y:S01]  /*afc0*/  FMNMX.FTZ R35, R26, R35, !PT ;  /* 0x000000231a237209 */ /* 0x000fe20007810000 */
[----:B------:R2:W1:Y:S01]  /*afd0*/  MUFU.TANH R31, R32 ;  /* 0x00000020001f7308 */ /* 0x0004620000002400 */
[----:B------:R-:W-:-:S02]  /*afe0*/  FSEL R0, R55, -INF , P1 ;  /* 0xff80000037007808 */ /* 0x000fc40000800000 */
[----:B------:R-:W-:Y:S02]  /*aff0*/  FMNMX.FTZ R35, R34, R35, !PT ;  /* 0x0000002322237209 */ /* 0x000fe40007810000 */
[----:B------:R-:W-:Y:S02]  /*b000*/  VIADDMNMX R27, R57, R64, R27, PT ;  /* 0x00000040391b7246 */ /* 0x000fe4000380011b */
[----:B------:R-:W-:Y:S01]  /*b010*/  FMNMX.FTZ R35, R0, R35, !PT ;  /* 0x0000002300237209 */ /* 0x000fe20007810000 */
[----:B------:R-:W3:Y:S01]  /*b020*/  MUFU.TANH R37, R37 ;  /* 0x0000002500257308 */ /* 0x000ee20000002400 */
[C---:B------:R-:W-:Y:S02]  /*b030*/  ISETP.GT.AND P1, PT, R27.reuse, RZ, PT ;  /* 0x000000ff1b00720c */ /* 0x040fe40003f24270 */
[----:B------:R-:W-:Y:S01]  /*b040*/  ISETP.GT.AND P2, PT, R27, 0x1, PT ;  /* 0x000000011b00780c */ /* 0x000fe20003f44270 */
[----:B------:R-:W5:Y:S01]  /*b050*/  SHFL.BFLY PT, R54, R35, 0x2, 0x1f ;  /* 0x0c401f0023367f89 */ /* 0x000f6200000e0000 */
[----:B--2---:R-:W-:-:S02]  /*b060*/  FSEL R32, R3, -INF , P1 ;  /* 0xff80000003207808 */ /* 0x004fc40000800000 */
[----:B------:R-:W-:Y:S01]  /*b070*/  ISETP.GT.AND P3, PT, R27, 0x8, PT ;  /* 0x000000081b00780c */ /* 0x000fe20003f64270 */
[----:B------:R2:W-:Y:S01]  /*b080*/  MUFU.TANH R66, R40 ;  /* 0x0000002800427308 */ /* 0x0005e20000002400 */
[----:B----4-:R-:W-:Y:S02]  /*b090*/  FSEL R3, R13, -INF , P2 ;  /* 0xff8000000d037808 */ /* 0x010fe40001000000 */
[----:B------:R-:W-:Y:S02]  /*b0a0*/  ISETP.GT.AND P1, PT, R27, 0x9, PT ;  /* 0x000000091b00780c */ /* 0x000fe40003f24270 */
[----:B0-----:R-:W-:Y:S02]  /*b0b0*/  FSEL R36, R39, -INF , P3 ;  /* 0xff80000027247808 */ /* 0x001fe40001800000 */
[----:B------:R-:W-:Y:S01]  /*b0c0*/  FMNMX.FTZ R13, R32, R3, !PT ;  /* 0x00000003200d7209 */ /* 0x000fe20007810000 */
[----:B------:R1:W-:Y:S01]  /*b0d0*/  MUFU.TANH R68, R44 ;  /* 0x0000002c00447308 */ /* 0x0003e20000002400 */
[----:B------:R-:W-:-:S02]  /*b0e0*/  ISETP.GT.AND P2, PT, R27, 0x10, PT ;  /* 0x000000101b00780c */ /* 0x000fc40003f44270 */
[----:B--2---:R-:W-:Y:S02]  /*b0f0*/  FSEL R40, R29, -INF , P1 ;  /* 0xff8000001d287808 */ /* 0x004fe40000800000 */
[----:B------:R-:W-:Y:S02]  /*b100*/  FMNMX.FTZ R13, R36, R13, !PT ;  /* 0x0000000d240d7209 */ /* 0x000fe40007810000 */
[----:B------:R-:W-:Y:S01]  /*b110*/  ISETP.GT.AND P1, PT, R27, 0x11, PT ;  /* 0x000000111b00780c */ /* 0x000fe20003f24270 */
[----:B------:R-:W-:Y:S01]  /*b120*/  MUFU.TANH R41, R41 ;  /* 0x0000002900297308 */ /* 0x000fe20000002400 */
[----:B-1----:R-:W-:Y:S02]  /*b130*/  FSEL R44, R31, -INF , P2 ;  /* 0xff8000001f2c7808 */ /* 0x002fe40001000000 */
[----:B------:R-:W-:Y:S02]  /*b140*/  FMNMX.FTZ R13, R40, R13, !PT ;  /* 0x0000000d280d7209 */ /* 0x000fe40007810000 */
[----:B-----5:R-:W-:-:S02]  /*b150*/  FMNMX.FTZ R54, R35, R54, !PT ;  /* 0x0000003623367209 */ /* 0x020fc40007810000 */
[C---:B------:R-:W-:Y:S01]  /*b160*/  ISETP.GT.AND P2, PT, R27.reuse, 0x18, PT ;  /* 0x000000181b00780c */ /* 0x040fe20003f44270 */
[----:B------:R0:W-:Y:S01]  /*b170*/  MUFU.TANH R72, R48 ;  /* 0x0000003000487308 */ /* 0x0001e20000002400 */
[----:B------:R-:W-:Y:S01]  /*b180*/  FMNMX.FTZ R13, R44, R13, !PT ;  /* 0x0000000d2c0d7209 */ /* 0x000fe20007810000 */
[----:B------:R-:W1:Y:S01]  /*b190*/  SHFL.BFLY PT, R15, R54, 0x1, 0x1f ;  /* 0x0c201f00360f7f89 */ /* 0x000e6200000e0000 */
[----:B------:R-:W-:-:S05]  /*b1a0*/  ISETP.GT.AND P3, PT, R27, 0x29, PT ;  /* 0x000000291b00780c */ /* 0x000fca0003f64270 */
[----:B------:R-:W2:Y:S01]  /*b1b0*/  MUFU.TANH R45, R45 ;  /* 0x0000002d002d7308 */ /* 0x000ea20000002400 */
[----:B0-----:R-:W-:Y:S02]  /*b1c0*/  FSEL R48, R33, -INF , P1 ;  /* 0xff80000021307808 */ /* 0x001fe40000800000 */
[----:B------:R-:W-:Y:S02]  /*b1d0*/  ISETP.GT.AND P1, PT, R27, 0x19, PT ;  /* 0x000000191b00780c */ /* 0x000fe40003f24270 */
[----:B------:R-:W-:Y:S01]  /*b1e0*/  FMNMX.FTZ R29, R48, R13, !PT ;  /* 0x0000000d301d7209 */ /* 0x000fe20007810000 */
[----:B------:R-:W-:Y:S01]  /*b1f0*/  IMAD.U32 R13, RZ, RZ, UR4 ;  /* 0x00000004ff0d7e24 */ /* 0x000fe2000f8e00ff */
[----:B---3--:R-:W-:Y:S01]  /*b200*/  FSEL R64, R37, -INF , P1 ;  /* 0xff80000025407808 */ /* 0x008fe20000800000 */
[----:B------:R-:W0:Y:S01]  /*b210*/  MUFU.TANH R49, R49 ;  /* 0x0000003100317308 */ /* 0x000e220000002400 */
[----:B------:R-:W-:-:S07]  /*b220*/  ISETP.GT.AND P1, PT, R27, 0x21, PT ;  /* 0x000000211b00780c */ /* 0x000fce0003f24270 */
[----:B------:R3:W4:Y:S01]  /*b230*/  MUFU.TANH R76, R52 ;  /* 0x00000034004c7308 */ /* 0x0007220000002400 */
[----:B--2---:R-:W-:Y:S02]  /*b240*/  FSEL R70, R45, -INF , P3 ;  /* 0xff8000002d467808 */ /* 0x004fe40001800000 */
[----:B-1----:R-:W-:Y:S02]  /*b250*/  FMNMX.FTZ R15, R54, R15, !PT ;  /* 0x0000000f360f7209 */ /* 0x002fe40007810000 */
[----:B------:R-:W-:Y:S02]  /*b260*/  FSEL R54, R43, -INF , P2 ;  /* 0xff8000002b367808 */ /* 0x000fe40001000000 */
[----:B------:R-:W-:Y:S01]  /*b270*/  ISETP.GT.AND P2, PT, R27, 0x20, PT ;  /* 0x000000201b00780c */ /* 0x000fe20003f44270 */
[----:B------:R-:W1:Y:S01]  /*b280*/  MUFU.TANH R53, R53 ;  /* 0x0000003500357308 */ /* 0x000e620000002400 */
[----:B------:R-:W-:Y:S01]  /*b290*/  FMNMX.FTZ R29, R54, R29, !PT ;  /* 0x0000001d361d7209 */ /* 0x000fe20007810000 */
[----:B------:R-:W-:Y:S01]  /*b2a0*/  FMUL.FTZ R31, R15, R13 ;  /* 0x0000000d0f1f7220 */ /* 0x000fe20000410000 */
[----:B------:R-:W-:-:S02]  /*b2b0*/  FSEL R66, R66, -INF , P2 ;  /* 0xff80000042427808 */ /* 0x000fc40001000000 */
[----:B------:R-:W-:Y:S02]  /*b2c0*/  FMNMX.FTZ R29, R64, R29, !PT ;  /* 0x0000001d401d7209 */ /* 0x000fe40007810000 */
[----:B------:R-:W-:Y:S02]  /*b2d0*/  ISETP.GT.AND P2, PT, R27, 0x28, PT ;  /* 0x000000281b00780c */ /* 0x000fe40003f44270 */
[----:B---3--:R-:W-:Y:S02]  /*b2e0*/  FSEL R52, R41, -INF , P1 ;  /* 0xff80000029347808 */ /* 0x008fe40000800000 */
[----:B------:R-:W-:Y:S02]  /*b2f0*/  FMNMX.FTZ R29, R66, R29, !PT ;  /* 0x0000001d421d7209 */ /* 0x000fe40007810000 */
[----:B------:R-:W-:Y:S02]  /*b300*/  FSEL R68, R68, -INF , P2 ;  /* 0xff80000044447808 */ /* 0x000fe40001000000 */
[----:B------:R-:W-:-:S02]  /*b310*/  FMNMX.FTZ R29, R52, R29, !PT ;  /* 0x0000001d341d7209 */ /* 0x000fc40007810000 */
[C---:B------:R-:W-:Y:S02]  /*b320*/  ISETP.GT.AND P1, PT, R27.reuse, 0x30, PT ;  /* 0x000000301b00780c */ /* 0x040fe40003f24270 */
[----:B------:R-:W-:Y:S02]  /*b330*/  FMNMX.FTZ R29, R68, R29, !PT ;  /* 0x0000001d441d7209 */ /* 0x000fe40007810000 */
[----:B------:R-:W-:Y:S02]  /*b340*/  ISETP.GT.AND P2, PT, R27, 0x31, PT ;  /* 0x000000311b00780c */ /* 0x000fe40003f44270 */
[----:B------:R-:W-:Y:S02]  /*b350*/  FSEL R72, R72, -INF , P1 ;  /* 0xff80000048487808 */ /* 0x000fe40000800000 */
[----:B------:R-:W-:Y:S02]  /*b360*/  FMNMX.FTZ R29, R70, R29, !PT ;  /* 0x0000001d461d7209 */ /* 0x000fe40007810000 */
[----:B------:R-:W-:-:S02]  /*b370*/  FSETP.NEU.FTZ.AND P4, PT, R15, -INF , PT ;  /* 0xff8000000f00780b */ /* 0x000fc40003f9d000 */
[----:B------:R-:W-:Y:S02]  /*b380*/  ISETP.GT.AND P1, PT, R27, 0x38, PT ;  /* 0x000000381b00780c */ /* 0x000fe40003f24270 */
[----:B0-----:R-:W-:Y:S02]  /*b390*/  FSEL R74, R49, -INF , P2 ;  /* 0xff800000314a7808 */ /* 0x001fe40001000000 */
[----:B------:R-:W-:Y:S02]  /*b3a0*/  FMNMX.FTZ R29, R72, R29, !PT ;  /* 0x0000001d481d7209 */ /* 0x000fe40007810000 */
[----:B------:R-:W-:Y:S02]  /*b3b0*/  FSEL R31, R31, RZ, P4 ;  /* 0x000000ff1f1f7208 */ /* 0x000fe40002000000 */
[----:B------:R-:W-:Y:S02]  /*b3c0*/  ISETP.GT.AND P2, PT, R27, 0x39, PT ;  /* 0x000000391b00780c */ /* 0x000fe40003f44270 */
[----:B----4-:R-:W-:Y:S01]  /*b3d0*/  FSEL R76, R76, -INF , P1 ;  /* 0xff8000004c4c7808 */ /* 0x010fe20000800000 */
[--C-:B------:R-:W-:Y:S01]  /*b3e0*/  FFMA.FTZ R27, R62, R13, -R31.reuse ;  /* 0x0000000d3e1b7223 */ /* 0x100fe2000001081f */
[----:B------:R-:W-:Y:S01]  /*b3f0*/  FMNMX.FTZ R29, R74, R29, !PT ;  /* 0x0000001d4a1d7209 */ /* 0x000fe20007810000 */
[--C-:B------:R-:W-:Y:S01]  /*b400*/  FFMA.FTZ R25, R25, R13, -R31.reuse ;  /* 0x0000000d19197223 */ /* 0x100fe2000001081f */
[----:B-1----:R-:W-:Y:S01]  /*b410*/  FSEL R62, R53, -INF , P2 ;  /* 0xff800000353e7808 */ /* 0x002fe20001000000 */
[----:B------:R0:W-:Y:S01]  /*b420*/  MUFU.EX2 R78, R27 ;  /* 0x0000001b004e7308 */ /* 0x0001e20000000800 */
[----:B------:R-:W-:Y:S01]  /*b430*/  FMNMX.FTZ R29, R76, R29, !PT ;  /* 0x0000001d4c1d7209 */ /* 0x000fe20007810000 */
[-CC-:B------:R-:W-:Y:S01]  /*b440*/  FFMA.FTZ R60, R60, R13.reuse, -R31.reuse ;  /* 0x0000000d3c3c7223 */ /* 0x180fe2000001081f */
[-CC-:B------:R-:W-:Y:S01]  /*b450*/  FFMA.FTZ R46, R46, R13.reuse, -R31.reuse ;  /* 0x0000000d2e2e7223 */ /* 0x180fe2000001081f */
[--C-:B------:R-:W-:Y:S01]  /*b460*/  FFMA.FTZ R0, R0, R13, -R31.reuse ;  /* 0x0000000d00007223 */ /* 0x100fe2000001081f */
[----:B------:R-:W-:Y:S01]  /*b470*/  FMNMX.FTZ R29, R62, R29, !PT ;  /* 0x0000001d3e1d7209 */ /* 0x000fe20007810000 */
[-CC-:B------:R-:W-:Y:S01]  /*b480*/  FFMA.FTZ R56, R56, R13.reuse, -R31.reuse ;  /* 0x0000000d38387223 */ /* 0x180fe2000001081f */
[-CC-:B------:R-:W-:Y:S01]  /*b490*/  FFMA.FTZ R42, R42, R13.reuse, -R31.reuse ;  /* 0x0000000d2a2a7223 */ /* 0x180fe2000001081f */
[----:B------:R1:W2:Y:S01]  /*b4a0*/  MUFU.EX2 R165, R25 ;  /* 0x0000001900a57308 */ /* 0x0002a20000000800 */
[-CC-:B0-----:R-:W-:Y:S01]  /*b4b0*/  FFMA.FTZ R27, R14, R13.reuse, -R31.reuse ;  /* 0x0000000d0e1b7223 */ /* 0x181fe2000001081f */
[-CC-:B------:R-:W-:Y:S01]  /*b4c0*/  FFMA.FTZ R50, R50, R13.reuse, -R31.reuse ;  /* 0x0000000d32327223 */ /* 0x180fe2000001081f */
[-CC-:B------:R-:W-:Y:S01]  /*b4d0*/  FFMA.FTZ R38, R38, R13.reuse, -R31.reuse ;  /* 0x0000000d26267223 */ /* 0x180fe2000001081f */
[-CC-:B------:R-:W-:Y:S01]  /*b4e0*/  FFMA.FTZ R30, R30, R13.reuse, -R31.reuse ;  /* 0x0000000d1e1e7223 */ /* 0x180fe2000001081f */
[-CC-:B------:R-:W-:Y:S01]  /*b4f0*/  FFMA.FTZ R28, R28, R13.reuse, -R31.reuse ;  /* 0x0000000d1c1c7223 */ /* 0x180fe2000001081f */
[-CC-:B------:R-:W-:Y:S01]  /*b500*/  FFMA.FTZ R26, R26, R13.reuse, -R31.reuse ;  /* 0x0000000d1a1a7223 */ /* 0x180fe2000001081f */
[-CC-:B------:R-:W-:Y:S01]  /*b510*/  FFMA.FTZ R34, R34, R13.reuse, -R31.reuse ;  /* 0x0000000d22227223 */ /* 0x180fe2000001081f */
[----:B------:R-:W0:Y:S01]  /*b520*/  MUFU.EX2 R60, R60 ;  /* 0x0000003c003c7308 */ /* 0x000e220000000800 */
[----:B-1----:R-:W-:-:S02]  /*b530*/  FFMA.FTZ R25, R58, R13, -R31 ;  /* 0x0000000d3a197223 */ /* 0x002fc4000001081f */
[----:B------:R-:W1:Y:S05]  /*b540*/  SHFL.BFLY PT, R58, R29, 0x2, 0x1f ;  /* 0x0c401f001d3a7f89 */ /* 0x000e6a00000e0000 */
[----:B------:R3:W4:Y:S08]  /*b550*/  MUFU.EX2 R167, R25 ;  /* 0x0000001900a77308 */ /* 0x0007300000000800 */
[----:B------:R-:W-:Y:S08]  /*b560*/  MUFU.EX2 R157, R27 ;  /* 0x0000001b009d7308 */ /* 0x000ff00000000800 */
[----:B------:R-:W5:Y:S01]  /*b570*/  MUFU.EX2 R46, R46 ;  /* 0x0000002e002e7308 */ /* 0x000f620000000800 */
[----:B-1----:R-:W-:Y:S01]  /*b580*/  FMNMX.FTZ R58, R29, R58, !PT ;  /* 0x0000003a1d3a7209 */ /* 0x002fe20007810000 */
[----:B------:R-:W-:-:S04]  /*b590*/  FFMA.FTZ R29, R24, R13, -R31 ;  /* 0x0000000d181d7223 */ /* 0x000fc8000001081f */
[----:B---3--:R-:W1:Y:S02]  /*b5a0*/  SHFL.BFLY PT, R25, R58, 0x1, 0x1f ;  /* 0x0c201f003a197f89 */ /* 0x008e6400000e0000 */
[----:B------:R-:W-:Y:S08]  /*b5b0*/  MUFU.EX2 R159, R29 ;  /* 0x0000001d009f7308 */ /* 0x000ff00000000800 */
[----:B------:R-:W-:Y:S08]  /*b5c0*/  MUFU.EX2 R41, R0 ;  /* 0x0000000000297308 */ /* 0x000ff00000000800 */
[----:B------:R-:W-:Y:S01]  /*b5d0*/  MUFU.EX2 R161, R56 ;  /* 0x0000003800a17308 */ /* 0x000fe20000000800 */
[----:B-1----:R-:W-:-:S07]  /*b5e0*/  FMNMX.FTZ R14, R58, R25, !PT ;  /* 0x000000193a0e7209 */ /* 0x002fce0007810000 */
        /* <DEDUP_REMOVED lines=20> */
[-CC-:B------:R-:W-:Y:S01]  /*b730*/  FFMA.FTZ R72, R72, R13.reuse, -R25.reuse ;  /* 0x0000000d48487223 */ /* 0x180fe20000010819 */
[-CC-:B------:R-:W-:Y:S01]  /*b740*/  FFMA.FTZ R74, R74, R13.reuse, -R25.reuse ;  /* 0x0000000d4a4a7223 */ /* 0x180fe20000010819 */
[----:B------:R-:W-:Y:S01]  /*b750*/  FFMA.FTZ R76, R76, R13, -R25 ;  /* 0x0000000d4c4c7223 */ /* 0x000fe20000010819 */
[----:B0-----:R-:W-:Y:S01]  /*b760*/  FADD.FTZ R0, R60, R3 ;  /* 0x000000033c007221 */ /* 0x001fe20000010000 */
[----:B------:R-:W-:-:S02]  /*b770*/  VIADD R3, R20, 0x28c40 ;  /* 0x00028c4014037836 */ /* 0x000fc40000000000 */
[----:B------:R-:W-:Y:S01]  /*b780*/  FFMA.FTZ R25, R62, R13, -R25 ;  /* 0x0000000d3e197223 */ /* 0x000fe20000010819 */
[----:B------:R-:W0:Y:S01]  /*b790*/  MUFU.EX2 R36, R36 ;  /* 0x0000002400247308 */ /* 0x000e220000000800 */
[C---:B----4-:R-:W-:Y:S01]  /*b7a0*/  FADD.FTZ R45, R167.reuse, R0 ;  /* 0x00000000a72d7221 */ /* 0x050fe20000010000 */
[----:B------:R-:W-:Y:S02]  /*b7b0*/  F2FP.BF16.F32.PACK_AB R165, R78, R165 ;  /* 0x000000a54ea5723e */ /* 0x000fe400000010ff */
[----:B------:R-:W-:Y:S01]  /*b7c0*/  PRMT R3, R188, 0x654, R3 ;  /* 0x00000654bc037816 */ /* 0x000fe20000000003 */
[----:B-----5:R-:W-:Y:S01]  /*b7d0*/  FADD.FTZ R24, R46, R45 ;  /* 0x0000002d2e187221 */ /* 0x020fe20000010000 */
[----:B------:R-:W-:Y:S02]  /*b7e0*/  F2FP.BF16.F32.PACK_AB R167, R167, R60 ;  /* 0x0000003ca7a7723e */ /* 0x000fe400000010ff */
[----:B------:R-:W2:Y:S01]  /*b7f0*/  MUFU.EX2 R29, R40 ;  /* 0x00000028001d7308 */ /* 0x000ea20000000800 */
[----:B-1----:R-:W-:Y:S01]  /*b800*/  FADD.FTZ R43, R32, R27 ;  /* 0x0000001b202b7221 */ /* 0x002fe20000010000 */
[----:B------:R-:W-:Y:S01]  /*b810*/  FADD.FTZ R45, R161, R24 ;  /* 0x00000018a12d7221 */ /* 0x000fe20000010000 */
[----:B------:R1:W-:Y:S01]  /*b820*/  SYNCS.ARRIVE.TRANS64.RED.A1T0 RZ, [R3+URZ], RZ ;  /* 0x000000ff03ff79a7 */ /* 0x0003e2000810043f */
[----:B------:R-:W-:-:S02]  /*b830*/  F2FP.BF16.F32.PACK_AB R164, R27, R32 ;  /* 0x000000201ba4723e */ /* 0x000fc400000010ff */
[----:B------:R-:W-:Y:S01]  /*b840*/  FADD.FTZ R24, R42, R45 ;  /* 0x0000002d2a187221 */ /* 0x000fe20000010000 */
[----:B------:R-:W-:Y:S01]  /*b850*/  F2FP.BF16.F32.PACK_AB R161, R161, R46 ;  /* 0x0000002ea1a1723e */ /* 0x000fe200000010ff */
[----:B------:R-:W3:Y:S01]  /*b860*/  MUFU.EX2 R44, R44 ;  /* 0x0000002c002c7308 */ /* 0x000ee20000000800 */
[----:B0-----:R-:W-:Y:S01]  /*b870*/  FADD.FTZ R0, R36, R43 ;  /* 0x0000002b24007221 */ /* 0x001fe20000010000 */
[C---:B------:R-:W-:Y:S01]  /*b880*/  FADD.FTZ R45, R163.reuse, R24 ;  /* 0x00000018a32d7221 */ /* 0x040fe20000010000 */
[----:B------:R-:W-:-:S05]  /*b890*/  F2FP.BF16.F32.PACK_AB R163, R163, R42 ;  /* 0x0000002aa3a3723e */ /* 0x000fca00000010ff */
[----:B------:R-:W0:Y:S01]  /*b8a0*/  MUFU.EX2 R31, R48 ;  /* 0x00000030001f7308 */ /* 0x000e220000000800 */
[C---:B--2---:R-:W-:Y:S01]  /*b8b0*/  FADD.FTZ R43, R29.reuse, R0 ;  /* 0x000000001d2b7221 */ /* 0x044fe20000010000 */
[----:B------:R-:W-:Y:S01]  /*b8c0*/  F2FP.BF16.F32.PACK_AB R166, R29, R36 ;  /* 0x000000241da6723e */ /* 0x000fe200000010ff */
[----:B------:R-:W-:Y:S06]  /*b8d0*/  BAR.SYNC.DEFER_BLOCKING 0xf, 0x100 ;  /* 0x03c4000000007b1d */ /* 0x000fec0000010000 */
[----:B------:R-:W2:Y:S01]  /*b8e0*/  MUFU.EX2 R54, R54 ;  /* 0x0000003600367308 */ /* 0x000ea20000000800 */
[----:B---3--:R-:W-:-:S07]  /*b8f0*/  FADD.FTZ R0, R44, R43 ;  /* 0x0000002b2c007221 */ /* 0x008fce0000010000 */
[----:B------:R-:W3:Y:S01]  /*b900*/  MUFU.EX2 R33, R64 ;  /* 0x0000004000217308 */ /* 0x000ee20000000800 */
[C---:B0-----:R-:W-:Y:S01]  /*b910*/  FADD.FTZ R43, R31.reuse, R0 ;  /* 0x000000001f2b7221 */ /* 0x041fe20000010000 */
[----:B------:R-:W-:-:S06]  /*b920*/  F2FP.BF16.F32.PACK_AB R160, R31, R44 ;  /* 0x0000002c1fa0723e */ /* 0x000fcc00000010ff */
[----:B------:R-:W0:Y:S01]  /*b930*/  MUFU.EX2 R38, R38 ;  /* 0x0000002600267308 */ /* 0x000e220000000800 */
[----:B--2---:R-:W-:Y:S01]  /*b940*/  FADD.FTZ R0, R54, R43 ;  /* 0x0000002b36007221 */ /* 0x004fe20000010000 */
[----:B------:R2:W-:Y:S06]  /*b950*/  STSM.16.M88.4 [R216+0x26800], R164 ;  /* 0x026800a4d8007844 */ /* 0x0005ec0000000200 */
[----:B------:R-:W4:Y:S01]  /*b960*/  MUFU.EX2 R66, R66 ;  /* 0x0000004200427308 */ /* 0x000f220000000800 */
[C---:B---3--:R-:W-:Y:S01]  /*b970*/  FADD.FTZ R43, R33.reuse, R0 ;  /* 0x00000000212b7221 */ /* 0x048fe20000010000 */
[----:B------:R-:W-:-:S05]  /*b980*/  F2FP.BF16.F32.PACK_AB R162, R33, R54 ;  /* 0x0000003621a2723e */ /* 0x000fca00000010ff */
[----:B------:R2:W-:Y:S01]  /*b990*/  STSM.16.M88.4 [R222], R160 ;  /* 0x000000a0de007844 */ /* 0x0005e20000000200 */
[----:B------:R-:W3:Y:S01]  /*b9a0*/  MUFU.EX2 R35, R52 ;  /* 0x0000003400237308 */ /* 0x000ee20000000800 */
[----:B0-----:R-:W-:-:S04]  /*b9b0*/  FADD.FTZ R24, R38, R45 ;  /* 0x0000002d26187221 */ /* 0x001fc80000010000 */
[C---:B------:R-:W-:Y:S01]  /*b9c0*/  FADD.FTZ R24, R157.reuse, R24 ;  /* 0x000000189d187221 */ /* 0x040fe20000010000 */
[----:B------:R-:W-:Y:S02]  /*b9d0*/  F2FP.BF16.F32.PACK_AB R157, R157, R38 ;  /* 0x000000269d9d723e */ /* 0x000fe400000010ff */
[----:B------:R-:W0:Y:S01]  /*b9e0*/  MUFU.EX2 R68, R68 ;  /* 0x0000004400447308 */ /* 0x000e220000000800 */
[----:B----4-:R-:W-:Y:S01]  /*b9f0*/  FADD.FTZ R0, R66, R43 ;  /* 0x0000002b42007221 */ /* 0x010fe20000010000 */
[----:B------:R-:W-:-:S06]  /*ba00*/  FADD.FTZ R29, R159, R24 ;  /* 0x000000189f1d7221 */ /* 0x000fcc0000010000 */
[----:B------:R-:W4:Y:S01]  /*ba10*/  MUFU.EX2 R37, R70 ;  /* 0x0000004600257308 */ /* 0x000f220000000800 */
[C---:B---3--:R-:W-:Y:S01]  /*ba20*/  FADD.FTZ R27, R35.reuse, R0 ;  /* 0x00000000231b7221 */ /* 0x048fe20000010000 */
[----:B------:R-:W-:-:S06]  /*ba30*/  F2FP.BF16.F32.PACK_AB R156, R35, R66 ;  /* 0x00000042239c723e */ /* 0x000fcc00000010ff */
[----:B------:R-:W3:Y:S01]  /*ba40*/  MUFU.EX2 R30, R30 ;  /* 0x0000001e001e7308 */ /* 0x000ee20000000800 */
[----:B0-----:R-:W-:-:S07]  /*ba50*/  FADD.FTZ R0, R68, R27 ;  /* 0x0000001b44007221 */ /* 0x001fce0000010000 */
[----:B------:R-:W-:Y:S01]  /*ba60*/  MUFU.EX2 R28, R28 ;  /* 0x0000001c001c7308 */ /* 0x000fe20000000800 */
[C---:B----4-:R-:W-:Y:S01]  /*ba70*/  F2FP.BF16.F32.PACK_AB R158, R37.reuse, R68 ;  /* 0x00000044259e723e */ /* 0x050fe200000010ff */
[----:B------:R-:W-:-:S06]  /*ba80*/  FADD.FTZ R37, R37, R0 ;  /* 0x0000000025257221 */ /* 0x000fcc0000010000 */
[----:B------:R-:W0:Y:S01]  /*ba90*/  MUFU.EX2 R39, R26 ;  /* 0x0000001a00277308 */ /* 0x000e220000000800 */
[C---:B---3--:R-:W-:Y:S01]  /*baa0*/  FADD.FTZ R29, R30.reuse, R29 ;  /* 0x0000001d1e1d7221 */ /* 0x048fe20000010000 */
[----:B------:R-:W-:-:S05]  /*bab0*/  F2FP.BF16.F32.PACK_AB R159, R30, R159 ;  /* 0x0000009f1e9f723e */ /* 0x000fca00000010ff */
[----:B------:R2:W-:Y:S01]  /*bac0*/  STSM.16.M88.4 [R217], R156 ;  /* 0x0000009cd9007844 */ /* 0x0005e20000000200 */
[----:B------:R-:W-:Y:S08]  /*bad0*/  MUFU.EX2 R72, R72 ;  /* 0x0000004800487308 */ /* 0x000ff00000000800 */
[----:B-1----:R-:W1:Y:S01]  /*bae0*/  MUFU.EX2 R3, R74 ;  /* 0x0000004a00037308 */ /* 0x002e620000000800 */
[----:B0-----:R-:W-:Y:S01]  /*baf0*/  F2FP.BF16.F32.PACK_AB R153, R39, R28 ;  /* 0x0000001c2799723e */ /* 0x001fe200000010ff */
[----:B------:R-:W-:-:S04]  /*bb00*/  FADD.FTZ R28, R28, R29 ;  /* 0x0000001d1c1c7221 */ /* 0x000fc80000010000 */
[----:B------:R-:W-:Y:S02]  /*bb10*/  FADD.FTZ R39, R39, R28 ;  /* 0x0000001c27277221 */ /* 0x000fe40000010000 */
[----:B------:R-:W0:Y:S08]  /*bb20*/  MUFU.EX2 R34, R34 ;  /* 0x0000002200227308 */ /* 0x000e300000000800 */
[----:B------:R-:W3:Y:S01]  /*bb30*/  MUFU.EX2 R76, R76 ;  /* 0x0000004c004c7308 */ /* 0x000ee20000000800 */
[----:B-1----:R-:W-:Y:S01]  /*bb40*/  F2FP.BF16.F32.PACK_AB R152, R3, R72 ;  /* 0x000000480398723e */ /* 0x002fe200000010ff */
[----:B------:R-:W-:-:S04]  /*bb50*/  FADD.FTZ R72, R72, R37 ;  /* 0x0000002548487221 */ /* 0x000fc80000010000 */
[----:B------:R-:W-:Y:S02]  /*bb60*/  FADD.FTZ R3, R3, R72 ;  /* 0x0000004803037221 */ /* 0x000fe40000010000 */
[----:B------:R-:W1:Y:S01]  /*bb70*/  MUFU.EX2 R25, R25 ;  /* 0x0000001900197308 */ /* 0x000e620000000800 */
[----:B0-----:R-:W-:Y:S01]  /*bb80*/  F2FP.BF16.F32.PACK_AB R155, R41, R34 ;  /* 0x00000022299b723e */ /* 0x001fe200000010ff */
[----:B------:R-:W-:Y:S01]  /*bb90*/  FADD.FTZ R34, R34, R39 ;  /* 0x0000002722227221 */ /* 0x000fe20000010000 */
[----:B---3--:R-:W-:-:S03]  /*bba0*/  FADD.FTZ R0, R76, R3 ;  /* 0x000000034c007221 */ /* 0x008fc60000010000 */
[----:B------:R-:W-:Y:S01]  /*bbb0*/  FADD.FTZ R3, R41, R34 ;  /* 0x0000002229037221 */ /* 0x000fe20000010000 */
[C---:B-1----:R-:W-:Y:S01]  /*bbc0*/  F2FP.BF16.F32.PACK_AB R154, R25.reuse, R76 ;  /* 0x0000004c199a723e */ /* 0x042fe200000010ff */
[----:B------:R-:W-:-:S04]  /*bbd0*/  FADD.FTZ R0, R25, R0 ;  /* 0x0000000019007221 */ /* 0x000fc80000010000 */
[----:B------:R2:W-:Y:S01]  /*bbe0*/  STSM.16.M88.4 [R221], R152 ;  /* 0x00000098dd007844 */ /* 0x0005e20000000200 */
[----:B------:R-:W-:Y:S05]  /*bbf0*/  @!P0 BRA `(.L_x_8011) ;  /* 0x0000000000048947 */ /* 0x000fea0003800000 */
[----:B------:R-:W-:Y:S01]  /*bc00*/  BPT.TRAP 0x1 ;  /* 0x000000040000795c */ /* 0x000fe20000300000 */
.L_x_8011:
[----:B------:R0:W1:Y:S01]  /*bc10*/  SYNCS.PHASECHK.TRANS64.TRYWAIT P1, [R20+URZ+0x28c50], R21 ;  /* 0x028c5015140075a7 */ /* 0x000062000802017f */
[----:B------:R-:W-:Y:S05]  /*bc20*/  @!P0 BRA `(.L_x_8012) ;  /* 0x0000000000048947 */ /* 0x000fea0003800000 */
[----:B------:R-:W-:Y:S01]  /*bc30*/  BPT.TRAP 0x1 ;  /* 0x000000040000795c */ /* 0x000fe20000300000 */
.L_x_8012:
[----:B------:R-:W-:Y:S01]  /*bc40*/  ULDC UR38, c[0x0][0x9d8] ;  /* 0x0002760000267ab9 */ /* 0x000fe20000000800 */
[----:B------:R-:W-:Y:S01]  /*bc50*/  ULDC UR39, c[0x0][0x9d8] ;  /* 0x0002760000277ab9 */ /* 0x000fe20000000800 */
[----:B------:R-:W-:Y:S01]  /*bc60*/  ULDC UR36, c[0x0][0x988] ;  /* 0x0002620000247ab9 */ /* 0x000fe20000000800 */
[----:B------:R-:W-:Y:S01]  /*bc70*/  ULDC UR37, c[0x0][0x988] ;  /* 0x0002620000257ab9 */ /* 0x000fe20000000800 */
[----:B------:R-:W-:Y:S01]  /*bc80*/  BSSY B0, `(.L_x_8013) ;  /* 0x0000006000007945 */ /* 0x000fe20003800000 */
[----:B------:R-:W-:Y:S02]  /*bc90*/  IMAD R28, R18, 0x1000, R195 ;  /* 0x00001000121c7824 */ /* 0x000fe400078e02c3 */
[----:B------:R-:W-:Y:S01]  /*bca0*/  IMAD.MOV.U32 R29, RZ, RZ, 0x40000040 ;  /* 0x40000040ff1d7424 */ /* 0x000fe200078e00ff */
[----:B-1----:R-:W-:Y:S06]  /*bcb0*/  @P1 BRA `(.L_x_8014) ;  /* 0x0000000000081947 */ /* 0x002fec0003800000 */
[----:B------:R-:W1:Y:S02]  /*bcc0*/  SYNCS.PHASECHK.TRANS64.TRYWAIT P1, [R20+URZ+0x28c50], R21 ;  /* 0x028c5015140075a7 */ /* 0x000e64000802017f */
[----:B-1----:R-:W-:Y:S05]  /*bcd0*/  @!P1 BRA `(.L_x_8015) ;  /* 0x0000010800409947 */ /* 0x002fea0003800000 */
.L_x_8014:
[----:B------:R-:W-:Y:S05]  /*bce0*/  BSYNC B0 ;  /* 0x0000000000007941 */ /* 0x000fea0003800000 */
.L_x_8013:
        /* <DEDUP_REMOVED lines=39> */
.L_x_8016:
[----:B01----:R-:W0:Y:S01]  /*bf60*/  LDC R21, c[0x0][0x448] ;  /* 0x00011200ff157b82 */ /* 0x003e220000000800 */
[----:B------:R-:W-:Y:S01]  /*bf70*/  VIADD R20, R20, 0x28c60 ;  /* 0x00028c6014147836 */ /* 0x000fe20000000000 */
[----:B------:R-:W-:Y:S01]  /*bf80*/  BSSY B1, `(.L_x_8017) ;  /* 0x000024e000017945 */ /* 0x000fe20003800000 */
[----:B--2---:R-:W-:Y:S02]  /*bf90*/  IMAD.MOV.U32 R152, RZ, RZ, R200 ;  /* 0x000000ffff987224 */ /* 0x004fe400078e00c8 */
[----:B------:R-:W-:Y:S01]  /*bfa0*/  VIADD R209, R209, 0xfffffffe ;  /* 0xfffffffed1d17836 */ /* 0x000fe20000000000 */
[----:B------:R-:W-:-:S04]  /*bfb0*/  PRMT R20, R188, 0x654, R20 ;  /* 0x00000654bc147816 */ /* 0x000fc80000000014 */
[----:B------:R1:W-:Y:S01]  /*bfc0*/  SYNCS.ARRIVE.TRANS64.RED.A1T0 RZ, [R20+URZ], RZ ;  /* 0x000000ff14ff79a7 */ /* 0x0003e2000810043f */
[----:B0-----:R-:W-:-:S13]  /*bfd0*/  ISETP.NE.AND P1, PT, R21, 0x1, PT ;  /* 0x000000011500780c */ /* 0x001fda0003f25270 */
[----:B------:R-:W0:Y:S08]  /*bfe0*/  @P1 LDC R21, c[0x0][0x44c] ;  /* 0x00011300ff151b82 */ /* 0x000e300000000800 */
[----:B-1----:R-:W1:Y:S01]  /*bff0*/  @P1 LDC R20, c[0x0][0x450] ;  /* 0x00011400ff141b82 */ /* 0x002e620000000800 */
[----:B0-----:R-:W-:-:S05]  /*c000*/  @P1 IMAD.HI.U32 R21, R200, R21, RZ ;  /* 0x00000015c8151227 */ /* 0x001fca00078e00ff */
[----:B-1----:R-:W-:-:S04]  /*c010*/  @P1 SHF.R.U32.HI R152, RZ, R20, R21 ;  /* 0x00000014ff981219 */ /* 0x002fc80000011615 */
[----:B------:R-:W-:-:S04]  /*c020*/  IADD3 R20, R152, R199, -R198 ;  /* 0x000000c798147210 */ /* 0x000fc80007ffe8c6 */
[----:B------:R-:W-:-:S04]  /*c030*/  SHF.R.S32.HI R21, RZ, 0x1f, R20 ;  /* 0x0000001fff157819 */ /* 0x000fc80000011414 */
[----:B------:R-:W-:-:S04]  /*c040*/  LEA.HI R20, R21, R20, RZ, 0x6 ;  /* 0x0000001415147211 */ /* 0x000fc800078f30ff */
[----:B------:R-:W-:-:S04]  /*c050*/  SHF.R.S32.HI R20, RZ, 0x6, R20 ;  /* 0x00000006ff147819 */ /* 0x000fc80000011414 */
[----:B------:R-:W-:-:S04]  /*c060*/  VIMNMX R20, RZ, R20, !PT ;  /* 0x00000014ff147248 */ /* 0x000fc80007fe0100 */
[----:B------:R-:W-:-:S13]  /*c070*/  ISETP.GE.AND P1, PT, R209, R20, PT ;  /* 0x00000014d100720c */ /* 0x000fda0003f26270 */
[----:B------:R-:W-:Y:S05]  /*c080*/  @!P1 BRA `(.L_x_8018) ;  /* 0x0000002000f49947 */ /* 0x000fea0003800000 */
[----:B------:R-:W-:Y:S01]  /*c090*/  BSSY B0, `(.L_x_8019) ;  /* 0x000023b000007945 */ /* 0x000fe20003800000 */
[----:B------:R-:W-:Y:S01]  /*c0a0*/  IMAD.MOV.U32 R220, RZ, RZ, R15 ;  /* 0x000000ffffdc7224 */ /* 0x000fe200078e000f */
[----:B------:R-:W-:Y:S01]  /*c0b0*/  MOV R218, R14 ;  /* 0x0000000e00da7202 */ /* 0x000fe20000000f00 */
[----:B------:R-:W-:Y:S02]  /*c0c0*/  IMAD.MOV.U32 R21, RZ, RZ, R209 ;  /* 0x000000ffff157224 */ /* 0x000fe400078e00d1 */
[----:B------:R-:W-:-:S07]  /*c0d0*/  IMAD.MOV.U32 R219, RZ, RZ, R18 ;  /* 0x000000ffffdb7224 */ /* 0x000fce00078e0012 */
.L_x_8032:
[----:B------:R-:W-:-:S05]  /*c0e0*/  VIADD R18, R219, 0x1 ;  /* 0x00000001db127836 */ /* 0x000fca0000000000 */
[----:B------:R-:W-:-:S04]  /*c0f0*/  ISETP.NE.AND P1, PT, R18, 0x2, PT ;  /* 0x000000021200780c */ /* 0x000fc80003f25270 */
[----:B------:R-:W-:Y:S02]  /*c100*/  SEL R13, RZ, 0x1, P1 ;  /* 0x00000001ff0d7807 */ /* 0x000fe40000800000 */
[----:B------:R-:W-:Y:S02]  /*c110*/  SEL R18, R18, RZ, P1 ;  /* 0x000000ff12127207 */ /* 0x000fe40000800000 */
[----:B------:R-:W-:Y:S01]  /*c120*/  LOP3.LUT R19, R19, R13, RZ, 0x3c, !PT ;  /* 0x0000000d13137212 */ /* 0x000fe200078e3cff */
[----:B0-----:R-:W-:Y:S06]  /*c130*/  @!P0 BRA `(.L_x_8020) ;  /* 0x0000000000048947 */ /* 0x001fec0003800000 */
[----:B------:R-:W-:Y:S01]  /*c140*/  BPT.TRAP 0x1 ;  /* 0x000000040000795c */ /* 0x000fe20000300000 */
.L_x_8020:
[----:B------:R-:W-:Y:S01]  /*c150*/  IMAD R209, R18, 0x8, R2 ;  /* 0x0000000812d17824 */ /* 0x000fe200078e0202 */
[----:B------:R-:W-:-:S04]  /*c160*/  SHF.L.U32 R213, R19, 0x1f, RZ ;  /* 0x0000001f13d57819 */ /* 0x000fc800000006ff */
[----:B------:R0:W1:Y:S01]  /*c170*/  SYNCS.PHASECHK.TRANS64.TRYWAIT P1, [R209+URZ+0x28c30], R213 ;  /* 0x028c30d5d10075a7 */ /* 0x000062000802017f */
[----:B------:R-:W-:Y:S05]  /*c180*/  @!P0 BRA `(.L_x_8021) ;  /* 0x0000000000048947 */ /* 0x000fea0003800000 */
[----:B------:R-:W-:Y:S01]  /*c190*/  BPT.TRAP 0x1 ;  /* 0x000000040000795c */ /* 0x000fe20000300000 */
.L_x_8021:
[----:B------:R-:W-:Y:S01]  /*c1a0*/  BSSY B2, `(.L_x_8022) ;  /* 0x0000006000027945 */ /* 0x000fe20003800000 */
[----:B------:R-:W-:Y:S02]  /*c1b0*/  IMAD R154, R18, 0x200, R12 ;  /* 0x00000200129a7824 */ /* 0x000fe400078e020c */
[----:B------:R-:W-:Y:S01]  /*c1c0*/  IMAD.MOV.U32 R155, RZ, RZ, 0x40000040 ;  /* 0x40000040ff9b7424 */ /* 0x000fe200078e00ff */
[----:B-1----:R-:W-:Y:S06]  /*c1d0*/  @P1 BRA `(.L_x_8023) ;  /* 0x0000000000081947 */ /* 0x002fec0003800000 */
[----:B------:R-:W1:Y:S02]  /*c1e0*/  SYNCS.PHASECHK.TRANS64.TRYWAIT P1, [R209+URZ+0x28c30], R213 ;  /* 0x028c30d5d10075a7 */ /* 0x000e64000802017f */
[----:B-1----:R-:W-:Y:S05]  /*c1f0*/  @!P1 BRA `(.L_x_8024) ;  /* 0x00000104000c9947 */ /* 0x002fea0003800000 */
.L_x_8023:
[----:B------:R-:W-:Y:S05]  /*c200*/  BSYNC B2 ;  /* 0x0000000000027941 */ /* 0x000fea0003800000 */
.L_x_8022:
        /* <DEDUP_REMOVED lines=14> */
[----:B------:R-:W-:Y:S01]  /*c2f0*/  WARPGROUP.ARRIVE ;  /* 0x00000000000079c5 */ /* 0x000fe20000000000 */
[----:B------:R-:W-:Y:S02]  /*c300*/  R2UR UR8, R10 ;  /* 0x000000000a0872ca */ /* 0x000fe400000e0000 */
[----:B------:R-:W-:Y:S02]  /*c310*/  R2UR UR9, R11 ;  /* 0x000000000b0972ca */ /* 0x000fe400000e0000 */
[----:B------:R-:W-:Y:S01]  /*c320*/  R2UR UR14, R14 ;  /* 0x000000000e0e72ca */ /* 0x000fe200000e0000 */
[----:B------:R-:W-:Y:S01]  /*c330*/  HGMMA.64x64x16.F32.BF16 R152, gdesc[UR4], RZ, !UPT, gsb0 ;  /* 0x00e00000049879f0 */ /* 0x000fe2000c0018ff */
[----:B------:R-:W-:Y:S02]  /*c340*/  R2UR UR15, R15 ;  /* 0x000000000f0f72ca */ /* 0x000fe400000e0000 */
[----:B------:R-:W-:-:S02]  /*c350*/  R2UR UR12, R8 ;  /* 0x00000000080c72ca */ /* 0x000fc400000e0000 */
        /* <DEDUP_REMOVED lines=15> */
.L_x_8025:
[----:B------:R-:W2:Y:S01]  /*c450*/  LDC R13, c[0x0][0x448] ;  /* 0x00011200ff0d7b82 */ /* 0x000ea20000000800 */
        /* <DEDUP_REMOVED lines=21> */
[----:B--2---:R-:W-:Y:S01]  /*c5b0*/  ISETP.NE.AND P1, PT, R13, 0x1, PT ;  /* 0x000000010d00780c */ /* 0x004fe20003f25270 */
[----:B------:R-:W-:-:S03]  /*c5c0*/  IMAD.IADD R13, R229, 0x1, R200 ;  /* 0x00000001e50d7824 */ /* 0x000fc600078e02c8 */
[----:B------:R-:W-:Y:S08]  /*c5d0*/  MUFU.TANH R169, R169 ;  /* 0x000000a900a97308 */ /* 0x000ff00000002400 */
[----:B------:R-:W-:Y:S01]  /*c5e0*/  MUFU.TANH R173, R173 ;  /* 0x000000ad00ad7308 */ /* 0x000fe20000002400 */
[----:B------:R-:W2:Y:S07]  /*c5f0*/  @P1 LDC R15, c[0x0][0x44c] ;  /* 0x00011300ff0f1b82 */ /* 0x000eae0000000800 */
[----:B------:R-:W-:Y:S01]  /*c600*/  MUFU.TANH R177, R177 ;  /* 0x000000b100b17308 */ /* 0x000fe20000002400 */
[----:B------:R-:W3:Y:S01]  /*c610*/  @P1 LDC R14, c[0x0][0x450] ;  /* 0x00011400ff0e1b82 */ /* 0x000ee20000000800 */
[----:B--2---:R-:W-:-:S05]  /*c620*/  @P1 IMAD.HI.U32 R15, R13, R15, RZ ;  /* 0x0000000f0d0f1227 */ /* 0x004fca00078e00ff */
[----:B---3--:R-:W-:Y:S01]  /*c630*/  @P1 SHF.R.U32.HI R13, RZ, R14, R15 ;  /* 0x0000000eff0d1219 */ /* 0x008fe2000001160f */
[----:B------:R-:W-:Y:S01]  /*c640*/  FMUL.FTZ R14, R152, UR39 ;  /* 0x00000027980e7c20 */ /* 0x000fe20008410000 */
[----:B------:R-:W-:Y:S01]  /*c650*/  FMUL.FTZ R152, R154, UR39 ;  /* 0x000000279a987c20 */ /* 0x000fe20008410000 */
[----:B------:R-:W-:Y:S01]  /*c660*/  FMUL.FTZ R154, R157, UR39 ;  /* 0x000000279d9a7c20 */ /* 0x000fe20008410000 */
[----:B------:R-:W-:Y:S01]  /*c670*/  FMUL.FTZ R157, R161, UR39 ;  /* 0x00000027a19d7c20 */ /* 0x000fe20008410000 */
[----:B------:R-:W-:Y:S01]  /*c680*/  FMUL.FTZ R15, R153, UR39 ;  /* 0x00000027990f7c20 */ /* 0x000fe20008410000 */
[----:B------:R-:W2:Y:S01]  /*c690*/  SHFL.IDX PT, R161, R13, RZ, 0x1c1f ;  /* 0x001c1fff0da17589 */ /* 0x000ea200000e0000 */
[----:B------:R-:W-:Y:S01]  /*c6a0*/  FMUL.FTZ R153, R156, UR39 ;  /* 0x000000279c997c20 */ /* 0x000fe20008410000 */
[----:B------:R-:W-:Y:S01]  /*c6b0*/  FMUL.FTZ R156, R160, UR39 ;  /* 0x00000027a09c7c20 */ /* 0x000fe20008410000 */
[----:B------:R-:W-:Y:S01]  /*c6c0*/  FMUL.FTZ R160, R164, UR39 ;  /* 0x00000027a4a07c20 */ /* 0x000fe20008410000 */
[----:B------:R-:W-:Y:S01]  /*c6d0*/  IMAD.MOV.U32 R164, RZ, RZ, -0x40 ;  /* 0xffffffc0ffa47424 */ /* 0x000fe200078e00ff */
[----:B------:R3:W4:Y:S01]  /*c6e0*/  SHFL.IDX PT, R225, R13, 0x1, 0x1c1f ;  /* 0x003c1f000de17f89 */ /* 0x00072200000e0000 */
[----:B------:R-:W5:Y:S02]  /*c6f0*/  MUFU.TANH R14, R14 ;  /* 0x0000000e000e7308 */ /* 0x000f640000002400 */
[----:B------:R-:W-:-:S05]  /*c700*/  IMAD R164, R21, R164, 0x1 ;  /* 0x0000000115a47424 */ /* 0x000fca00078e02a4 */
[----:B------:R-:W-:Y:S01]  /*c710*/  IADD3 R164, R199, R164, -R192 ;  /* 0x000000a4c7a47210 */ /* 0x000fe20007ffe8c0 */
[----:B------:R-:W0:Y:S01]  /*c720*/  MUFU.TANH R153, R153 ;  /* 0x0000009900997308 */ /* 0x000e220000002400 */
[----:B---3--:R-:W-:-:S03]  /*c730*/  FMUL.FTZ R13, R165, UR39 ;  /* 0x00000027a50d7c20 */ /* 0x008fc60008410000 */
[----:B------:R-:W-:-:S04]  /*c740*/  IMAD.IADD R164, R164, 0x1, -R198 ;  /* 0x00000001a4a47824 */ /* 0x000fc800078e0ac6 */
[----:B------:R-:W3:Y:S01]  /*c750*/  MUFU.TANH R152, R152 ;  /* 0x0000009800987308 */ /* 0x000ee20000002400 */
[----:B--2---:R-:W-:-:S05]  /*c760*/  IMAD.IADD R168, R164, 0x1, R161 ;  /* 0x00000001a4a87824 */ /* 0x004fca00078e02a1 */
[----:B------:R-:W-:Y:S01]  /*c770*/  ISETP.GT.AND P5, PT, R168, RZ, PT ;  /* 0x000000ffa800720c */ /* 0x000fe20003fa4270 */
[----:B----4-:R-:W-:Y:S01]  /*c780*/  IMAD.IADD R225, R164, 0x1, R225 ;  /* 0x00000001a4e17824 */ /* 0x010fe200078e02e1 */
[----:B------:R-:W-:Y:S01]  /*c790*/  ISETP.GT.AND P3, PT, R168, 0x8, PT ;  /* 0x00000008a800780c */ /* 0x000fe20003f64270 */
[----:B------:R-:W2:Y:S01]  /*c7a0*/  MUFU.TANH R13, R13 ;  /* 0x0000000d000d7308 */ /* 0x000ea20000002400 */
[----:B-----5:R-:W-:Y:S02]  /*c7b0*/  FSEL R161, R14, -INF , P5 ;  /* 0xff8000000ea17808 */ /* 0x020fe40002800000 */
[----:B0-----:R-:W-:Y:S02]  /*c7c0*/  FSEL R165, R153, -INF , P3 ;  /* 0xff80000099a57808 */ /* 0x001fe40001800000 */
[----:B------:R-:W-:Y:S02]  /*c7d0*/  ISETP.GT.AND P6, PT, R225, RZ, PT ;  /* 0x000000ffe100720c */ /* 0x000fe40003fc4270 */
[----:B------:R-:W-:Y:S01]  /*c7e0*/  ISETP.GT.AND P3, PT, R168, 0x19, PT ;  /* 0x00000019a800780c */ /* 0x000fe20003f64270 */
[----:B------:R-:W0:Y:S01]  /*c7f0*/  MUFU.TANH R14, R155 ;  /* 0x0000009b000e7308 */ /* 0x000e220000002400 */
[----:B---3--:R-:W-:-:S02]  /*c800*/  FSEL R152, R152, -INF , P6 ;  /* 0xff80000098987808 */ /* 0x008fc40003000000 */
[----:B------:R-:W-:Y:S02]  /*c810*/  ISETP.GT.AND P6, PT, R225, 0x1, PT ;  /* 0x00000001e100780c */ /* 0x000fe40003fc4270 */
[C---:B------:R-:W-:Y:S02]  /*c820*/  ISETP.GT.AND P4, PT, R168.reuse, 0x1, PT ;  /* 0x00000001a800780c */ /* 0x040fe40003f84270 */
[----:B------:R-:W-:Y:S01]  /*c830*/  ISETP.GT.AND P2, PT, R168, 0x9, PT ;  /* 0x00000009a800780c */ /* 0x000fe20003f44270 */
[----:B------:R-:W3:Y:S01]  /*c840*/  MUFU.TANH R153, R158 ;  /* 0x0000009e00997308 */ /* 0x000ee20000002400 */
[----:B--2---:R-:W-:Y:S02]  /*c850*/  FSEL R226, R13, -INF , P3 ;  /* 0xff8000000de27808 */ /* 0x004fe40001800000 */
[----:B------:R-:W-:Y:S02]  /*c860*/  FMNMX.FTZ R13, R152, R220, !PT ;  /* 0x000000dc980d7209 */ /* 0x000fe40007810000 */
[----:B------:R-:W-:-:S02]  /*c870*/  ISETP.GT.AND P1, PT, R168, 0x10, PT ;  /* 0x00000010a800780c */ /* 0x000fc40003f24270 */
[----:B------:R-:W-:Y:S01]  /*c880*/  ISETP.GT.AND P5, PT, R168, 0x11, PT ;  /* 0x00000011a800780c */ /* 0x000fe20003fa4270 */
[----:B------:R-:W2:Y:S01]  /*c890*/  MUFU.TANH R155, R159 ;  /* 0x0000009f009b7308 */ /* 0x000ea20000002400 */
[----:B0-----:R-:W-:Y:S02]  /*c8a0*/  FSEL R14, R14, -INF , P6 ;  /* 0xff8000000e0e7808 */ /* 0x001fe40003000000 */
[----:B------:R-:W-:Y:S02]  /*c8b0*/  ISETP.GT.AND P6, PT, R225, 0x8, PT ;  /* 0x00000008e100780c */ /* 0x000fe40003fc4270 */
[----:B------:R-:W-:Y:S02]  /*c8c0*/  FMNMX.FTZ R13, R14, R13, !PT ;  /* 0x0000000d0e0d7209 */ /* 0x000fe40007810000 */
[----:B------:R-:W-:Y:S01]  /*c8d0*/  ISETP.GT.AND P3, PT, R168, 0x31, PT ;  /* 0x00000031a800780c */ /* 0x000fe20003f64270 */
[----:B------:R-:W0:Y:S01]  /*c8e0*/  MUFU.TANH R158, R162 ;  /* 0x000000a2009e7308 */ /* 0x000e220000002400 */
[----:B---3--:R-:W-:-:S02]  /*c8f0*/  FSEL R153, R153, -INF , P6 ;  /* 0xff80000099997808 */ /* 0x008fc40003000000 */
[----:B------:R-:W-:Y:S02]  /*c900*/  ISETP.GT.AND P6, PT, R225, 0x9, PT ;  /* 0x00000009e100780c */ /* 0x000fe40003fc4270 */
[----:B------:R-:W-:Y:S02]  /*c910*/  FMNMX.FTZ R13, R153, R13, !PT ;  /* 0x0000000d990d7209 */ /* 0x000fe40007810000 */
[----:B------:R-:W-:Y:S01]  /*c920*/  FSEL R177, R177, -INF , P3 ;  /* 0xff800000b1b17808 */ /* 0x000fe20001800000 */
[----:B------:R-:W3:Y:S01]  /*c930*/  MUFU.TANH R159, R163 ;  /* 0x000000a3009f7308 */ /* 0x000ee20000002400 */
        /* <DEDUP_REMOVED lines=8> */
[----:B---3--:R-:W-:Y:S02]  /*c9c0*/  FSEL R159, R159, -INF , P6 ;  /* 0xff8000009f9f7808 */ /* 0x008fe40003000000 */
[----:B------:R-:W-:Y:S02]  /*c9d0*/  ISETP.GT.AND P6, PT, R225, 0x18, PT ;  /* 0x00000018e100780c */ /* 0x000fe40003fc4270 */
[----:B------:R-:W-:-:S03]  /*c9e0*/  FMNMX.FTZ R13, R159, R13, !PT ;  /* 0x0000000d9f0d7209 */ /* 0x000fc60007810000 */
        /* <DEDUP_REMOVED lines=37> */
[----:B--2---:R-:W-:-:S04]  /*cc40*/  FSEL R179, R179, -INF , P6 ;  /* 0xff800000b3b37808 */ /* 0x004fc80003000000 */
[----:B------:R-:W-:-:S03]  /*cc50*/  FMNMX.FTZ R13, R179, R13, !PT ;  /* 0x0000000db30d7209 */ /* 0x000fc60007810000 */
[----:B------:R-:W2:Y:S01]  /*cc60*/  MUFU.TANH R156, R156 ;  /* 0x0000009c009c7308 */ /* 0x000ea20000002400 */
[----:B0-----:R-:W-:Y:S02]  /*cc70*/  FSEL R164, R15, -INF , P4 ;  /* 0xff8000000fa47808 */ /* 0x001fe40002000000 */
[----:B------:R-:W0:Y:S01]  /*cc80*/  SHFL.BFLY PT, R15, R13, 0x2, 0x1f ;  /* 0x0c401f000d0f7f89 */ /* 0x000e2200000e0000 */
[----:B------:R-:W-:-:S04]  /*cc90*/  ISETP.GT.AND P4, PT, R168, 0x18, PT ;  /* 0x00000018a800780c */ /* 0x000fc80003f84270 */
[----:B------:R-:W4:Y:S01]  /*cca0*/  MUFU.TANH R157, R157 ;  /* 0x0000009d009d7308 */ /* 0x000f220000002400 */
[----:B---3--:R-:W-:Y:S02]  /*ccb0*/  FSEL R154, R154, -INF , P2 ;  /* 0xff8000009a9a7808 */ /* 0x008fe40001000000 */
[----:B------:R-:W-:-:S04]  /*ccc0*/  ISETP.GT.AND P2, PT, R168, 0x20, PT ;  /* 0x00000020a800780c */ /* 0x000fc80003f44270 */
[----:B------:R-:W-:Y:S01]  /*ccd0*/  FSEL R224, R224, -INF , P2 ;  /* 0xff800000e0e07808 */ /* 0x000fe20001000000 */
[----:B------:R-:W3:Y:S01]  /*cce0*/  MUFU.TANH R160, R160 ;  /* 0x000000a000a07308 */ /* 0x000ee20000002400 */
[----:B--2---:R-:W-:Y:S02]  /*ccf0*/  FSEL R156, R156, -INF , P1 ;  /* 0xff8000009c9c7808 */ /* 0x004fe40000800000 */
[C---:B------:R-:W-:Y:S02]  /*cd00*/  ISETP.GT.AND P1, PT, R168.reuse, 0x21, PT ;  /* 0x00000021a800780c */ /* 0x040fe40003f24270 */
[----:B------:R-:W-:Y:S02]  /*cd10*/  ISETP.GT.AND P2, PT, R168, 0x38, PT ;  /* 0x00000038a800780c */ /* 0x000fe40003f44270 */
[----:B------:R-:W-:Y:S02]  /*cd20*/  FSEL R169, R169, -INF , P1 ;  /* 0xff800000a9a97808 */ /* 0x000fe40000800000 */
[----:B----4-:R-:W-:-:S02]  /*cd30*/  FSEL R157, R157, -INF , P5 ;  /* 0xff8000009d9d7808 */ /* 0x010fc40002800000 */
[----:B0-----:R-:W-:Y:S02]  /*cd40*/  FMNMX.FTZ R15, R13, R15, !PT ;  /* 0x0000000f0d0f7209 */ /* 0x001fe40007810000 */
[C---:B------:R-:W-:Y:S02]  /*cd50*/  ISETP.GT.AND P5, PT, R168.reuse, 0x29, PT ;  /* 0x00000029a800780c */ /* 0x040fe40003fa4270 */
[----:B------:R-:W-:Y:S01]  /*cd60*/  ISETP.GT.AND P1, PT, R168, 0x39, PT ;  /* 0x00000039a800780c */ /* 0x000fe20003f24270 */
[----:B------:R-:W0:Y:S01]  /*cd70*/  SHFL.BFLY PT, R13, R15, 0x1, 0x1f ;  /* 0x0c201f000f0d7f89 */ /* 0x000e2200000e0000 */
[----:B---3--:R-:W-:Y:S02]  /*cd80*/  FSEL R160, R160, -INF , P4 ;  /* 0xff800000a0a07808 */ /* 0x008fe40002000000 */
[----:B------:R-:W-:Y:S02]  /*cd90*/  ISETP.GT.AND P4, PT, R168, 0x30, PT ;  /* 0x00000030a800780c */ /* 0x000fe40003f84270 */
[----:B------:R-:W-:-:S02]  /*cda0*/  FSEL R173, R173, -INF , P5 ;  /* 0xff800000adad7808 */ /* 0x000fc40002800000 */
[----:B0-----:R-:W-:Y:S01]  /*cdb0*/  FMNMX.FTZ R15, R15, R13, !PT ;  /* 0x0000000d0f0f7209 */ /* 0x001fe20007810000 */
[----:B------:R-:W-:-:S03]  /*cdc0*/  IMAD.U32 R13, RZ, RZ, UR37 ;  /* 0x00000025ff0d7e24 */ /* 0x000fc6000f8e00ff */
[C---:B------:R-:W-:Y:S01]  /*cdd0*/  FSETP.NEU.FTZ.AND P6, PT, R15.reuse, -INF , PT ;  /* 0xff8000000f00780b */ /* 0x040fe20003fdd000 */
[----:B------:R-:W-:-:S03]  /*cde0*/  FMUL.FTZ R182, R15, R13 ;  /* 0x0000000d0fb67220 */ /* 0x000fc60000410000 */
[----:B------:R-:W-:Y:S02]  /*cdf0*/  FSEL R183, R15, RZ, P6 ;  /* 0x000000ff0fb77208 */ /* 0x000fe40003000000 */
[----:B------:R-:W-:Y:S02]  /*ce00*/  FSEL R182, R182, RZ, P6 ;  /* 0x000000ffb6b67208 */ /* 0x000fe40003000000 */
[----:B------:R-:W-:Y:S01]  /*ce10*/  ISETP.GT.AND P6, PT, R168, 0x28, PT ;  /* 0x00000028a800780c */ /* 0x000fe20003fc4270 */
[----:B------:R-:W-:Y:S01]  /*ce20*/  FADD.FTZ R183, -R183, R220 ;  /* 0x000000dcb7b77221 */ /* 0x000fe20000010100 */
[----:B------:R0:W2:Y:S01]  /*ce30*/  MUFU.TANH R168, R172 ;  /* 0x000000ac00a87308 */ /* 0x0000a20000002400 */
        /* <DEDUP_REMOVED lines=16> */
[----:B--2---:R-:W-:Y:S01]  /*cf40*/  FSEL R168, R168, -INF , P6 ;  /* 0xff800000a8a87808 */ /* 0x004fe20003000000 */
[-CC-:B------:R-:W-:Y:S01]  /*cf50*/  FFMA.FTZ R175, R175, R13.reuse, -R182.reuse ;  /* 0x0000000dafaf7223 */ /* 0x180fe200000108b6 */
[-CC-:B------:R-:W-:Y:S01]  /*cf60*/  FFMA.FTZ R178, R178, R13.reuse, -R182.reuse ;  /* 0x0000000db2b27223 */ /* 0x180fe200000108b6 */
[----:B------:R-:W-:-:S04]  /*cf70*/  FFMA.FTZ R179, R179, R13, -R182 ;  /* 0x0000000db3b37223 */ /* 0x000fc800000108b6 */
[----:B------:R-:W2:Y:S08]  /*cf80*/  MUFU.EX2 R14, R14 ;  /* 0x0000000e000e7308 */ /* 0x000eb00000000800 */
[----:B------:R-:W3:Y:S01]  /*cf90*/  MUFU.EX2 R172, R172 ;  /* 0x000000ac00ac7308 */ /* 0x000ee20000000800 */
[----:B0-----:R-:W-:Y:S01]  /*cfa0*/  FFMA.FTZ R3, R170, R3, R152 ;  /* 0x00000003aa037223 */ /* 0x001fe20000010098 */
[-C--:B------:R-:W-:Y:S01]  /*cfb0*/  FMUL.FTZ R26, R26, R170.reuse ;  /* 0x000000aa1a1a7220 */ /* 0x080fe20000410000 */
        /* <DEDUP_REMOVED lines=8> */
[----:B------:R-:W-:-:S02]  /*d040*/  VIADD R14, R209, 0x28c40 ;  /* 0x00028c40d10e7836 */ /* 0x000fc40000000000 */
[----:B------:R-:W-:Y:S01]  /*d050*/  FMUL.FTZ R152, R176, UR39 ;  /* 0x00000027b0987c20 */ /* 0x000fe20008410000 */
[----:B------:R-:W-:Y:S01]  /*d060*/  FMUL.FTZ R176, R180, UR39 ;  /* 0x00000027b4b07c20 */ /* 0x000fe20008410000 */
[----:B------:R-:W-:Y:S01]  /*d070*/  FMUL.FTZ R180, R181, UR39 ;  /* 0x00000027b5b47c20 */ /* 0x000fe20008410000 */
[-C--:B------:R-:W-:Y:S01]  /*d080*/  FMUL.FTZ R38, R38, R170.reuse ;  /* 0x000000aa26267220 */ /* 0x080fe20000410000 */
[----:B------:R-:W-:Y:S01]  /*d090*/  PRMT R14, R188, 0x654, R14 ;  /* 0x00000654bc0e7816 */ /* 0x000fe2000000000e */
[----:B---3--:R-:W-:Y:S01]  /*d0a0*/  FADD.FTZ R3, R172, R3 ;  /* 0x00000003ac037221 */ /* 0x008fe20000010000 */
[----:B------:R-:W2:Y:S01]  /*d0b0*/  MUFU.TANH R152, R152 ;  /* 0x0000009800987308 */ /* 0x000ea20000002400 */
[-C--:B------:R-:W-:Y:S01]  /*d0c0*/  FMUL.FTZ R39, R39, R170.reuse ;  /* 0x000000aa27277220 */ /* 0x080fe20000410000 */
[----:B------:R3:W-:Y:S01]  /*d0d0*/  SYNCS.ARRIVE.TRANS64.RED.A1T0 RZ, [R14+URZ], RZ ;  /* 0x000000ff0eff79a7 */ /* 0x0007e2000810043f */
[-C--:B------:R-:W-:Y:S01]  /*d0e0*/  FMUL.FTZ R42, R42, R170.reuse ;  /* 0x000000aa2a2a7220 */ /* 0x080fe20000410000 */
[-C--:B------:R-:W-:Y:S01]  /*d0f0*/  FMUL.FTZ R43, R43, R170.reuse ;  /* 0x000000aa2b2b7220 */ /* 0x080fe20000410000 */
[-C--:B------:R-:W-:Y:S01]  /*d100*/  FMUL.FTZ R46, R46, R170.reuse ;  /* 0x000000aa2e2e7220 */ /* 0x080fe20000410000 */
[----:B------:R-:W-:Y:S01]  /*d110*/  FMUL.FTZ R47, R47, R170 ;  /* 0x000000aa2f2f7220 */ /* 0x000fe20000410000 */
[C---:B0-----:R-:W-:Y:S01]  /*d120*/  FADD.FTZ R3, R155.reuse, R3 ;  /* 0x000000039b037221 */ /* 0x041fe20000010000 */
[----:B------:R-:W0:Y:S01]  /*d130*/  MUFU.TANH R176, R176 ;  /* 0x000000b000b07308 */ /* 0x000e220000002400 */
[----:B------:R-:W-:Y:S01]  /*d140*/  F2FP.BF16.F32.PACK_AB R155, R155, R172 ;  /* 0x000000ac9b9b723e */ /* 0x000fe200000010ff */
[----:B------:R-:W-:Y:S01]  /*d150*/  FMUL.FTZ R50, R50, R170 ;  /* 0x000000aa32327220 */ /* 0x000fe20000410000 */
[----:B---3--:R-:W-:Y:S01]  /*d160*/  FMNMX.FTZ R14, R161, R218, !PT ;  /* 0x000000daa10e7209 */ /* 0x008fe20007810000 */
[-C--:B------:R-:W-:Y:S01]  /*d170*/  FMUL.FTZ R51, R51, R170.reuse ;  /* 0x000000aa33337220 */ /* 0x080fe20000410000 */
[-C--:B------:R-:W-:Y:S01]  /*d180*/  FMUL.FTZ R54, R54, R170.reuse ;  /* 0x000000aa36367220 */ /* 0x080fe20000410000 */
[----:B------:R-:W-:Y:S01]  /*d190*/  FMUL.FTZ R55, R55, R170 ;  /* 0x000000aa37377220 */ /* 0x000fe20000410000 */
[----:B------:R-:W-:Y:S01]  /*d1a0*/  FMNMX.FTZ R14, R164, R14, !PT ;  /* 0x0000000ea40e7209 */ /* 0x000fe20007810000 */
[----:B------:R-:W3:Y:S01]  /*d1b0*/  MUFU.TANH R180, R180 ;  /* 0x000000b400b47308 */ /* 0x000ee20000002400 */
[----:B--2---:R-:W-:Y:S01]  /*d1c0*/  FSEL R152, R152, -INF , P4 ;  /* 0xff80000098987808 */ /* 0x004fe20002000000 */
[----:B------:R-:W-:Y:S01]  /*d1d0*/  FMUL.FTZ R58, R58, R170 ;  /* 0x000000aa3a3a7220 */ /* 0x000fe20000410000 */
[----:B------:R-:W-:Y:S01]  /*d1e0*/  FMNMX.FTZ R14, R165, R14, !PT ;  /* 0x0000000ea50e7209 */ /* 0x000fe20007810000 */
[-C--:B------:R-:W-:Y:S01]  /*d1f0*/  FMUL.FTZ R59, R59, R170.reuse ;  /* 0x000000aa3b3b7220 */ /* 0x080fe20000410000 */
[-C--:B------:R-:W-:Y:S01]  /*d200*/  FMUL.FTZ R62, R62, R170.reuse ;  /* 0x000000aa3e3e7220 */ /* 0x080fe20000410000 */
[----:B------:R-:W-:Y:S01]  /*d210*/  FMUL.FTZ R63, R63, R170 ;  /* 0x000000aa3f3f7220 */ /* 0x000fe20000410000 */
[----:B------:R-:W-:Y:S01]  /*d220*/  FMNMX.FTZ R14, R154, R14, !PT ;  /* 0x0000000e9a0e7209 */ /* 0x000fe20007810000 */
[----:B------:R-:W-:Y:S01]  /*d230*/  MUFU.EX2 R181, R163 ;  /* 0x000000a300b57308 */ /* 0x000fe20000000800 */
[----:B0-----:R-:W-:Y:S01]  /*d240*/  FSEL R176, R176, -INF , P2 ;  /* 0xff800000b0b07808 */ /* 0x001fe20001000000 */
[----:B------:R-:W-:Y:S01]  /*d250*/  FMUL.FTZ R66, R66, R170 ;  /* 0x000000aa42427220 */ /* 0x000fe20000410000 */
[----:B------:R-:W-:Y:S01]  /*d260*/  FMNMX.FTZ R14, R156, R14, !PT ;  /* 0x0000000e9c0e7209 */ /* 0x000fe20007810000 */
[-C--:B------:R-:W-:Y:S01]  /*d270*/  FMUL.FTZ R67, R67, R170.reuse ;  /* 0x000000aa43437220 */ /* 0x080fe20000410000 */
[-C--:B------:R-:W-:Y:S01]  /*d280*/  FMUL.FTZ R70, R70, R170.reuse ;  /* 0x000000aa46467220 */ /* 0x080fe20000410000 */
[----:B------:R-:W-:Y:S01]  /*d290*/  FMUL.FTZ R71, R71, R170 ;  /* 0x000000aa47477220 */ /* 0x000fe20000410000 */
[----:B------:R-:W-:Y:S01]  /*d2a0*/  FMNMX.FTZ R14, R157, R14, !PT ;  /* 0x0000000e9d0e7209 */ /* 0x000fe20007810000 */
[----:B------:R-:W0:Y:S01]  /*d2b0*/  MUFU.EX2 R158, R158 ;  /* 0x0000009e009e7308 */ /* 0x000e220000000800 */
[----:B---3--:R-:W-:Y:S01]  /*d2c0*/  FSEL R180, R180, -INF , P1 ;  /* 0xff800000b4b47808 */ /* 0x008fe20000800000 */
[----:B------:R-:W-:Y:S01]  /*d2d0*/  FMUL.FTZ R74, R74, R170 ;  /* 0x000000aa4a4a7220 */ /* 0x000fe20000410000 */
[----:B------:R-:W-:Y:S01]  /*d2e0*/  FMNMX.FTZ R14, R160, R14, !PT ;  /* 0x0000000ea00e7209 */ /* 0x000fe20007810000 */
[-C--:B------:R-:W-:Y:S01]  /*d2f0*/  FMUL.FTZ R75, R75, R170.reuse ;  /* 0x000000aa4b4b7220 */ /* 0x080fe20000410000 */
[-C--:B------:R-:W-:Y:S01]  /*d300*/  FMUL.FTZ R78, R78, R170.reuse ;  /* 0x000000aa4e4e7220 */ /* 0x080fe20000410000 */
[----:B------:R-:W-:Y:S01]  /*d310*/  FMUL.FTZ R79, R79, R170 ;  /* 0x000000aa4f4f7220 */ /* 0x000fe20000410000 */
[----:B------:R-:W-:Y:S01]  /*d320*/  FMNMX.FTZ R14, R226, R14, !PT ;  /* 0x0000000ee20e7209 */ /* 0x000fe20007810000 */
[----:B------:R-:W2:Y:S01]  /*d330*/  MUFU.EX2 R159, R159 ;  /* 0x0000009f009f7308 */ /* 0x000ea20000000800 */
[-C--:B------:R-:W-:Y:S01]  /*d340*/  FMUL.FTZ R82, R82, R170.reuse ;  /* 0x000000aa52527220 */ /* 0x080fe20000410000 */
[----:B------:R-:W-:Y:S01]  /*d350*/  FMUL.FTZ R83, R83, R170 ;  /* 0x000000aa53537220 */ /* 0x000fe20000410000 */
[----:B------:R-:W-:Y:S01]  /*d360*/  FMNMX.FTZ R14, R224, R14, !PT ;  /* 0x0000000ee00e7209 */ /* 0x000fe20007810000 */
[-C--:B------:R-:W-:Y:S01]  /*d370*/  FMUL.FTZ R86, R86, R170.reuse ;  /* 0x000000aa56567220 */ /* 0x080fe20000410000 */
[-C--:B------:R-:W-:Y:S01]  /*d380*/  FMUL.FTZ R87, R87, R170.reuse ;  /* 0x000000aa57577220 */ /* 0x080fe20000410000 */
[----:B------:R-:W-:Y:S01]  /*d390*/  FMUL.FTZ R90, R90, R170 ;  /* 0x000000aa5a5a7220 */ /* 0x000fe20000410000 */
[----:B------:R-:W-:Y:S01]  /*d3a0*/  FMNMX.FTZ R14, R169, R14, !PT ;  /* 0x0000000ea90e7209 */ /* 0x000fe20007810000 */
[----:B------:R-:W3:Y:S01]  /*d3b0*/  MUFU.EX2 R162, R162 ;  /* 0x000000a200a27308 */ /* 0x000ee20000000800 */
[----:B0-----:R-:W-:Y:S01]  /*d3c0*/  FADD.FTZ R3, R158, R3 ;  /* 0x000000039e037221 */ /* 0x001fe20000010000 */
[----:B------:R-:W-:Y:S01]  /*d3d0*/  FMUL.FTZ R91, R91, R170 ;  /* 0x000000aa5b5b7220 */ /* 0x000fe20000410000 */
[----:B------:R-:W-:Y:S01]  /*d3e0*/  FMNMX.FTZ R14, R168, R14, !PT ;  /* 0x0000000ea80e7209 */ /* 0x000fe20007810000 */
[-C--:B------:R-:W-:Y:S01]  /*d3f0*/  FMUL.FTZ R94, R94, R170.reuse ;  /* 0x000000aa5e5e7220 */ /* 0x080fe20000410000 */
[-C--:B------:R-:W-:Y:S01]  /*d400*/  FMUL.FTZ R95, R95, R170.reuse ;  /* 0x000000aa5f5f7220 */ /* 0x080fe20000410000 */
[----:B------:R-:W-:Y:S01]  /*d410*/  FMUL.FTZ R98, R98, R170 ;  /* 0x000000aa62627220 */ /* 0x000fe20000410000 */
[----:B------:R-:W-:Y:S01]  /*d420*/  FMNMX.FTZ R14, R173, R14, !PT ;  /* 0x0000000ead0e7209 */ /* 0x000fe20007810000 */
[----:B------:R-:W-:Y:S01]  /*d430*/  MUFU.EX2 R166, R166 ;  /* 0x000000a600a67308 */ /* 0x000fe20000000800 */
[----:B--2---:R-:W-:Y:S01]  /*d440*/  FADD.FTZ R3, R159, R3 ;  /* 0x000000039f037221 */ /* 0x004fe20000010000 */
[----:B------:R-:W-:Y:S01]  /*d450*/  FMUL.FTZ R99, R99, R170 ;  /* 0x000000aa63637220 */ /* 0x000fe20000410000 */
[----:B------:R-:W-:Y:S01]  /*d460*/  FMNMX.FTZ R14, R152, R14, !PT ;  /* 0x0000000e980e7209 */ /* 0x000fe20007810000 */
[-C--:B------:R-:W-:Y:S01]  /*d470*/  FMUL.FTZ R102, R102, R170.reuse ;  /* 0x000000aa66667220 */ /* 0x080fe20000410000 */
[-C--:B------:R-:W-:Y:S01]  /*d480*/  FMUL.FTZ R103, R103, R170.reuse ;  /* 0x000000aa67677220 */ /* 0x080fe20000410000 */
[----:B------:R-:W-:Y:S01]  /*d490*/  FMUL.FTZ R106, R106, R170 ;  /* 0x000000aa6a6a7220 */ /* 0x000fe20000410000 */
[----:B------:R-:W-:Y:S01]  /*d4a0*/  FMNMX.FTZ R14, R177, R14, !PT ;  /* 0x0000000eb10e7209 */ /* 0x000fe20007810000 */
[----:B------:R-:W-:Y:S01]  /*d4b0*/  MUFU.EX2 R167, R167 ;  /* 0x000000a700a77308 */ /* 0x000fe20000000800 */
[----:B---3--:R-:W-:Y:S01]  /*d4c0*/  FADD.FTZ R3, R162, R3 ;  /* 0x00000003a2037221 */ /* 0x008fe20000010000 */
[----:B------:R-:W-:Y:S01]  /*d4d0*/  FMUL.FTZ R107, R107, R170 ;  /* 0x000000aa6b6b7220 */ /* 0x000fe20000410000 */
[----:B------:R-:W-:Y:S01]  /*d4e0*/  FMNMX.FTZ R14, R176, R14, !PT ;  /* 0x0000000eb00e7209 */ /* 0x000fe20007810000 */
[-C--:B------:R-:W-:Y:S01]  /*d4f0*/  FMUL.FTZ R110, R110, R170.reuse ;  /* 0x000000aa6e6e7220 */ /* 0x080fe20000410000 */
[-C--:B------:R-:W-:Y:S01]  /*d500*/  FMUL.FTZ R111, R111, R170.reuse ;  /* 0x000000aa6f6f7220 */ /* 0x080fe20000410000 */
[----:B------:R-:W-:Y:S01]  /*d510*/  FMUL.FTZ R114, R114, R170 ;  /* 0x000000aa72727220 */ /* 0x000fe20000410000 */
[----:B------:R-:W-:Y:S01]  /*d520*/  FMNMX.FTZ R14, R180, R14, !PT ;  /* 0x0000000eb40e7209 */ /* 0x000fe20007810000 */
[----:B------:R-:W-:Y:S01]  /*d530*/  MUFU.EX2 R171, R171 ;  /* 0x000000ab00ab7308 */ /* 0x000fe20000000800 */
[-C--:B------:R-:W-:Y:S01]  /*d540*/  FMUL.FTZ R115, R115, R170.reuse ;  /* 0x000000aa73737220 */ /* 0x080fe20000410000 */
[-C--:B------:R-:W-:Y:S01]  /*d550*/  FMUL.FTZ R118, R118, R170.reuse ;  /* 0x000000aa76767220 */ /* 0x080fe20000410000 */
[-C--:B------:R-:W-:Y:S01]  /*d560*/  FMUL.FTZ R119, R119, R170.reuse ;  /* 0x000000aa77777220 */ /* 0x080fe20000410000 */
[----:B------:R-:W0:Y:S01]  /*d570*/  SHFL.BFLY PT, R172, R14, 0x2, 0x1f ;  /* 0x0c401f000eac7f89 */ /* 0x000e2200000e0000 */
        /* <DEDUP_REMOVED lines=17> */
[----:B------:R-:W-:-:S02]  /*d690*/  FMUL.FTZ R151, R151, R170 ;  /* 0x000000aa97977220 */ /* 0x000fc40000410000 */
[----:B------:R-:W-:Y:S01]  /*d6a0*/  MUFU.EX2 R178, R178 ;  /* 0x000000b200b27308 */ /* 0x000fe20000000800 */
[----:B0-----:R-:W-:-:S05]  /*d6b0*/  FMNMX.FTZ R14, R14, R172, !PT ;  /* 0x000000ac0e0e7209 */ /* 0x001fca0007810000 */
[----:B------:R-:W0:Y:S02]  /*d6c0*/  SHFL.BFLY PT, R172, R14, 0x1, 0x1f ;  /* 0x0c201f000eac7f89 */ /* 0x000e2400000e0000 */
[----:B0-----:R-:W-:Y:S02]  /*d6d0*/  FMNMX.FTZ R14, R14, R172, !PT ;  /* 0x000000ac0e0e7209 */ /* 0x001fe40007810000 */
[----:B------:R-:W-:Y:S02]  /*d6e0*/  IADD3 R172, -R215, RZ, RZ ;  /* 0x000000ffd7ac7210 */ /* 0x000fe40007ffe1ff */
[----:B------:R-:W-:Y:S02]  /*d6f0*/  FSETP.NEU.FTZ.AND P2, PT, R14, -INF , PT ;  /* 0xff8000000e00780b */ /* 0x000fe40003f5d000 */
[----:B------:R-:W-:Y:S02]  /*d700*/  ISETP.NE.AND P1, PT, R192, R172, PT ;  /* 0x000000acc000720c */ /* 0x000fe40003f25270 */
[----:B------:R-:W-:-:S05]  /*d710*/  FSEL R163, R14, RZ, P2 ;  /* 0x000000ff0ea37208 */ /* 0x000fca0001000000 */
[----:B------:R-:W-:-:S04]  /*d720*/  FADD.FTZ R163, -R163, R218 ;  /* 0x000000daa3a37221 */ /* 0x000fc80000010100 */
[----:B------:R-:W-:Y:S02]  /*d730*/  FMUL.FTZ R163, R163, R13 ;  /* 0x0000000da3a37220 */ /* 0x000fe40000410000 */
[----:B------:R-:W-:Y:S02]  /*d740*/  @!P1 IMAD R182, R219, 0x40, R193 ;  /* 0x00000040dbb69824 */ /* 0x000fe400078e02c1 */
[----:B------:R-:W0:Y:S02]  /*d750*/  MUFU.EX2 R172, R163 ;  /* 0x000000a300ac7308 */ /* 0x000e240000000800 */
[----:B------:R-:W-:-:S05]  /*d760*/  @!P1 IMAD R182, R182, 0x4, R2 ;  /* 0x00000004b6b69824 */ /* 0x000fca00078e0202 */
[----:B------:R-:W-:Y:S01]  /*d770*/  @!P1 STS [R182+0x28820], R170 ;  /* 0x028820aab6009388 */ /* 0x000fe20000000800 */
[----:B------:R-:W-:Y:S03]  /*d780*/  MUFU.EX2 R163, R220 ;  /* 0x000000dc00a37308 */ /* 0x000fe60000000800 */
        /* <DEDUP_REMOVED lines=15> */
[----:B------:R-:W-:Y:S01]  /*d880*/  FSEL R182, R182, RZ, P2 ;  /* 0x000000ffb6b67208 */ /* 0x000fe20001000000 */
[-C--:B------:R-:W-:Y:S01]  /*d890*/  FMUL.FTZ R49, R49, R172.reuse ;  /* 0x000000ac31317220 */ /* 0x080fe20000410000 */
[-C--:B------:R-:W-:Y:S01]  /*d8a0*/  FMUL.FTZ R52, R52, R172.reuse ;  /* 0x000000ac34347220 */ /* 0x080fe20000410000 */
[-C--:B------:R-:W-:Y:S01]  /*d8b0*/  FMUL.FTZ R53, R53, R172.reuse ;  /* 0x000000ac35357220 */ /* 0x080fe20000410000 */
        /* <DEDUP_REMOVED lines=18> */
[----:B------:R-:W-:Y:S01]  /*d9e0*/  FFMA.FTZ R180, R180, R13, -R182 ;  /* 0x0000000db4b47223 */ /* 0x000fe200000108b6 */
[-C--:B------:R-:W-:Y:S01]  /*d9f0*/  FMUL.FTZ R57, R57, R172.reuse ;  /* 0x000000ac39397220 */ /* 0x080fe20000410000 */
[-C--:B------:R-:W-:Y:S01]  /*da00*/  FMUL.FTZ R60, R60, R172.reuse ;  /* 0x000000ac3c3c7220 */ /* 0x080fe20000410000 */
[----:B------:R-:W3:Y:S01]  /*da10*/  MUFU.EX2 R165, R165 ;  /* 0x000000a500a57308 */ /* 0x000ee20000000800 */
        /* <DEDUP_REMOVED lines=24> */
[----:B-----5:R-:W-:Y:S01]  /*dba0*/  F2FP.BF16.F32.PACK_AB R157, R159, R158 ;  /* 0x0000009e9f9d723e */ /* 0x020fe200000010ff */
[----:B0-----:R-:W-:Y:S01]  /*dbb0*/  FFMA.FTZ R158, R172, R0, R152 ;  /* 0x00000000ac9e7223 */ /* 0x001fe20000010098 */
[C---:B------:R-:W-:Y:S01]  /*dbc0*/  FADD.FTZ R0, R181.reuse, R3 ;  /* 0x00000003b5007221 */ /* 0x040fe20000010000 */
[----:B------:R-:W-:Y:S01]  /*dbd0*/  F2FP.BF16.F32.PACK_AB R159, R181, R162 ;  /* 0x000000a2b59f723e */ /* 0x000fe200000010ff */
[----:B------:R-:W-:Y:S01]  /*dbe0*/  FMUL.FTZ R104, R104, R172 ;  /* 0x000000ac68687220 */ /* 0x000fe20000410000 */
[C---:B--2---:R-:W-:Y:S01]  /*dbf0*/  FADD.FTZ R158, R164.reuse, R158 ;  /* 0x0000009ea49e7221 */ /* 0x044fe20000010000 */
[----:B------:R-:W-:Y:S01]  /*dc00*/  F2FP.BF16.F32.PACK_AB R152, R164, R152 ;  /* 0x00000098a498723e */ /* 0x000fe200000010ff */
[----:B------:R-:W0:Y:S01]  /*dc10*/  MUFU.EX2 R160, R160 ;  /* 0x000000a000a07308 */ /* 0x000e220000000800 */
[-C--:B------:R-:W-:Y:S01]  /*dc20*/  FMUL.FTZ R105, R105, R172.reuse ;  /* 0x000000ac69697220 */ /* 0x080fe20000410000 */
[----:B---3--:R-:W-:Y:S01]  /*dc30*/  FADD.FTZ R158, R165, R158 ;  /* 0x0000009ea59e7221 */ /* 0x008fe20000010000 */
[-C--:B------:R-:W-:Y:S01]  /*dc40*/  FMUL.FTZ R108, R108, R172.reuse ;  /* 0x000000ac6c6c7220 */ /* 0x080fe20000410000 */
[-C--:B------:R-:W-:Y:S01]  /*dc50*/  FMUL.FTZ R109, R109, R172.reuse ;  /* 0x000000ac6d6d7220 */ /* 0x080fe20000410000 */
[----:B------:R-:W-:Y:S01]  /*dc60*/  FMUL.FTZ R112, R112, R172 ;  /* 0x000000ac70707220 */ /* 0x000fe20000410000 */
[C---:B----4-:R-:W-:Y:S01]  /*dc70*/  FADD.FTZ R158, R154.reuse, R158 ;  /* 0x0000009e9a9e7221 */ /* 0x050fe20000010000 */
[----:B------:R-:W-:Y:S01]  /*dc80*/  F2FP.BF16.F32.PACK_AB R154, R154, R165 ;  /* 0x000000a59a9a723e */ /* 0x000fe200000010ff */
[----:B------:R-:W2:Y:S01]  /*dc90*/  MUFU.EX2 R226, R226 ;  /* 0x000000e200e27308 */ /* 0x000ea20000000800 */
[----:B------:R-:W-:Y:S01]  /*dca0*/  BAR.SYNC.DEFER_BLOCKING 0xf, 0x100 ;  /* 0x03c4000000007b1d */ /* 0x000fe20000010000 */
[----:B-1----:R-:W-:Y:S01]  /*dcb0*/  FADD.FTZ R158, R156, R158 ;  /* 0x0000009e9c9e7221 */ /* 0x002fe20000010000 */
[----:B------:R-:W-:Y:S01]  /*dcc0*/  F2FP.BF16.F32.PACK_AB R156, R161, R156 ;  /* 0x0000009ca19c723e */ /* 0x000fe200000010ff */
[----:B------:R-:W-:Y:S01]  /*dcd0*/  FMUL.FTZ R113, R113, R172 ;  /* 0x000000ac71717220 */ /* 0x000fe20000410000 */
[----:B------:R-:W-:Y:S01]  /*dce0*/  F2FP.BF16.F32.PACK_AB R165, R175, R174 ;  /* 0x000000aeafa5723e */ /* 0x000fe200000010ff */
[----:B------:R-:W-:Y:S01]  /*dcf0*/  FADD.FTZ R158, R161, R158 ;  /* 0x0000009ea19e7221 */ /* 0x000fe20000010000 */
[----:B------:R-:W-:Y:S01]  /*dd00*/  F2FP.BF16.F32.PACK_AB R161, R167, R166 ;  /* 0x000000a6a7a1723e */ /* 0x000fe200000010ff */
[----:B------:R-:W1:Y:S01]  /*dd10*/  MUFU.EX2 R224, R224 ;  /* 0x000000e000e07308 */ /* 0x000e620000000800 */
[-C--:B------:R-:W-:Y:S01]  /*dd20*/  FMUL.FTZ R116, R116, R172.reuse ;  /* 0x000000ac74747220 */ /* 0x080fe20000410000 */
[----:B0-----:R-:W-:Y:S01]  /*dd30*/  FADD.FTZ R158, R160, R158 ;  /* 0x0000009ea09e7221 */ /* 0x001fe20000010000 */
        /* <DEDUP_REMOVED lines=14> */
[----:B-1----:R-:W-:Y:S01]  /*de20*/  FADD.FTZ R160, R224, R3 ;  /* 0x00000003e0a07221 */ /* 0x002fe20000010000 */
[----:B------:R-:W-:Y:S01]  /*de30*/  FADD.FTZ R3, R166, R0 ;  /* 0x00000000a6037221 */ /* 0x000fe20000010000 */
[----:B------:R1:W-:Y:S01]  /*de40*/  STSM.16.M88.4 [R216+0x26800], R152 ;  /* 0x02680098d8007844 */ /* 0x0003e20000000200 */
[-C--:B------:R-:W-:Y:S01]  /*de50*/  FMUL.FTZ R137, R137, R172.reuse ;  /* 0x000000ac89897220 */ /* 0x080fe20000410000 */
[----:B------:R-:W-:Y:S01]  /*de60*/  FMUL.FTZ R140, R140, R172 ;  /* 0x000000ac8c8c7220 */ /* 0x000fe20000410000 */
[----:B------:R-:W-:Y:S01]  /*de70*/  FADD.FTZ R3, R167, R3 ;  /* 0x00000003a7037221 */ /* 0x000fe20000010000 */
[----:B------:R1:W-:Y:S01]  /*de80*/  STSM.16.M88.4 [R222], R156 ;  /* 0x0000009cde007844 */ /* 0x0003e20000000200 */
[----:B------:R-:W3:Y:S01]  /*de90*/  MUFU.EX2 R162, R173 ;  /* 0x000000ad00a27308 */ /* 0x000ee20000000800 */
[----:B0-----:R-:W-:Y:S01]  /*dea0*/  FADD.FTZ R0, R169, R160 ;  /* 0x000000a0a9007221 */ /* 0x001fe20000010000 */
[----:B------:R-:W-:Y:S01]  /*deb0*/  FADD.FTZ R3, R163, R3 ;  /* 0x00000003a3037221 */ /* 0x000fe20000010000 */
[----:B------:R-:W-:Y:S01]  /*dec0*/  F2FP.BF16.F32.PACK_AB R160, R169, R224 ;  /* 0x000000e0a9a0723e */ /* 0x000fe200000010ff */
[-C--:B------:R-:W-:Y:S01]  /*ded0*/  FMUL.FTZ R141, R141, R172.reuse ;  /* 0x000000ac8d8d7220 */ /* 0x080fe20000410000 */
[C---:B------:R-:W-:Y:S01]  /*dee0*/  F2FP.BF16.F32.PACK_AB R163, R171.reuse, R163 ;  /* 0x000000a3aba3723e */ /* 0x040fe200000010ff */
[----:B------:R-:W-:Y:S01]  /*def0*/  FADD.FTZ R3, R171, R3 ;  /* 0x00000003ab037221 */ /* 0x000fe20000010000 */
[-C--:B------:R-:W-:Y:S01]  /*df00*/  FMUL.FTZ R144, R144, R172.reuse ;  /* 0x000000ac90907220 */ /* 0x080fe20000410000 */
[----:B------:R-:W0:Y:S01]  /*df10*/  MUFU.EX2 R164, R183 ;  /* 0x000000b700a47308 */ /* 0x000e220000000800 */
[----:B--2---:R-:W-:Y:S01]  /*df20*/  FADD.FTZ R0, R168, R0 ;  /* 0x00000000a8007221 */ /* 0x004fe20000010000 */
[----:B------:R-:W-:Y:S01]  /*df30*/  FADD.FTZ R3, R174, R3 ;  /* 0x00000003ae037221 */ /* 0x000fe20000010000 */
[-C--:B------:R-:W-:Y:S01]  /*df40*/  FMUL.FTZ R145, R145, R172.reuse ;  /* 0x000000ac91917220 */ /* 0x080fe20000410000 */
[-C--:B------:R-:W-:Y:S01]  /*df50*/  FMUL.FTZ R148, R148, R172.reuse ;  /* 0x000000ac94947220 */ /* 0x080fe20000410000 */
[----:B------:R-:W-:Y:S01]  /*df60*/  FMUL.FTZ R149, R149, R172 ;  /* 0x000000ac95957220 */ /* 0x000fe20000410000 */
[----:B------:R-:W-:-:S02]  /*df70*/  FADD.FTZ R3, R175, R3 ;  /* 0x00000003af037221 */ /* 0x000fc40000010000 */
[----:B------:R-:W2:Y:S01]  /*df80*/  MUFU.EX2 R177, R177 ;  /* 0x000000b100b17308 */ /* 0x000ea20000000800 */
[----:B---3--:R-:W-:Y:S01]  /*df90*/  FADD.FTZ R0, R162, R0 ;  /* 0x00000000a2007221 */ /* 0x008fe20000010000 */
[----:B------:R-:W-:Y:S01]  /*dfa0*/  FADD.FTZ R3, R178, R3 ;  /* 0x00000003b2037221 */ /* 0x000fe20000010000 */
[----:B------:R-:W-:-:S05]  /*dfb0*/  F2FP.BF16.F32.PACK_AB R162, R162, R168 ;  /* 0x000000a8a2a2723e */ /* 0x000fca00000010ff */
[----:B------:R-:W3:Y:S01]  /*dfc0*/  MUFU.EX2 R176, R176 ;  /* 0x000000b000b07308 */ /* 0x000ee20000000800 */
[----:B0-----:R-:W-:Y:S01]  /*dfd0*/  FADD.FTZ R0, R164, R0 ;  /* 0x00000000a4007221 */ /* 0x001fe20000010000 */
[----:B------:R1:W-:Y:S06]  /*dfe0*/  STSM.16.M88.4 [R217], R160 ;  /* 0x000000a0d9007844 */ /* 0x0003ec0000000200 */
[----:B------:R-:W0:Y:S01]  /*dff0*/  MUFU.EX2 R166, R180 ;  /* 0x000000b400a67308 */ /* 0x000e220000000800 */
[C---:B--2---:R-:W-:Y:S01]  /*e000*/  FADD.FTZ R0, R177.reuse, R0 ;  /* 0x00000000b1007221 */ /* 0x044fe20000010000 */
[----:B------:R-:W-:-:S06]  /*e010*/  F2FP.BF16.F32.PACK_AB R164, R177, R164 ;  /* 0x000000a4b1a4723e */ /* 0x000fcc00000010ff */
[----:B------:R-:W2:Y:S01]  /*e020*/  MUFU.EX2 R167, R179 ;  /* 0x000000b300a77308 */ /* 0x000ea20000000800 */
[----:B---3--:R-:W-:-:S04]  /*e030*/  FADD.FTZ R0, R176, R0 ;  /* 0x00000000b0007221 */ /* 0x008fc80000010000 */
[C---:B0-----:R-:W-:Y:S01]  /*e040*/  FADD.FTZ R0, R166.reuse, R0 ;  /* 0x00000000a6007221 */ /* 0x041fe20000010000 */
[----:B------:R-:W-:Y:S01]  /*e050*/  F2FP.BF16.F32.PACK_AB R166, R166, R176 ;  /* 0x000000b0a6a6723e */ /* 0x000fe200000010ff */
[C---:B--2---:R-:W-:Y:S01]  /*e060*/  FADD.FTZ R3, R167.reuse, R3 ;  /* 0x00000003a7037221 */ /* 0x044fe20000010000 */
[----:B------:R-:W-:-:S05]  /*e070*/  F2FP.BF16.F32.PACK_AB R167, R167, R178 ;  /* 0x000000b2a7a7723e */ /* 0x000fca00000010ff */
[----:B------:R1:W-:Y:S01]  /*e080*/  STSM.16.M88.4 [R221], R164 ;  /* 0x000000a4dd007844 */ /* 0x0003e20000000200 */
[----:B------:R-:W-:Y:S05]  /*e090*/  @!P0 BRA `(.L_x_8026) ;  /* 0x0000000000048947 */ /* 0x000fea0003800000 */
[----:B------:R-:W-:Y:S01]  /*e0a0*/  BPT.TRAP 0x1 ;  /* 0x000000040000795c */ /* 0x000fe20000300000 */
.L_x_8026:
[----:B------:R0:W2:Y:S01]  /*e0b0*/  SYNCS.PHASECHK.TRANS64.TRYWAIT P1, [R209+URZ+0x28c50], R213 ;  /* 0x028c50d5d10075a7 */ /* 0x0000a2000802017f */
[----:B------:R-:W-:Y:S05]  /*e0c0*/  @!P0 BRA `(.L_x_8027) ;  /* 0x0000000000048947 */ /* 0x000fea0003800000 */
[----:B------:R-:W-:Y:S01]  /*e0d0*/  BPT.TRAP 0x1 ;  /* 0x000000040000795c */ /* 0x000fe20000300000 */
.L_x_8027:
[----:B------:R-:W-:Y:S04]  /*e0e0*/  BSSY B2, `(.L_x_8028) ;  /* 0x0000004000027945 */ /* 0x000fe80003800000 */
[----:B--2---:R-:W-:Y:S05]  /*e0f0*/  @P1 BRA `(.L_x_8029) ;  /* 0x0000000000081947 */ /* 0x004fea0003800000 */
[----:B------:R-:W2:Y:S02]  /*e100*/  SYNCS.PHASECHK.TRANS64.TRYWAIT P1, [R209+URZ+0x28c50], R213 ;  /* 0x028c50d5d10075a7 */ /* 0x000ea4000802017f */
[----:B--2---:R-:W-:Y:S05]  /*e110*/  @!P1 BRA `(.L_x_8030) ;  /* 0x000000e400589947 */ /* 0x004fea0003800000 */
.L_x_8029:
[----:B------:R-:W-:Y:S05]  /*e120*/  BSYNC B2 ;  /* 0x0000000000027941 */ /* 0x000fea0003800000 */
.L_x_8028:
        /* <DEDUP_REMOVED lines=8> */
[----:B-1----:R-:W-:Y:S01]  /*e1b0*/  VIADD R152, R168, 0x80 ;  /* 0x00000080a8987836 */ /* 0x002fe20000000000 */
        /* <DEDUP_REMOVED lines=31> */
.L_x_8031:
[----:B------:R-:W-:Y:S01]  /*e3b0*/  ISETP.GT.AND P1, PT, R21, R20, PT ;  /* 0x000000141500720c */ /* 0x000fe20003f24270 */
[----:B0-2---:R-:W-:Y:S02]  /*e3c0*/  VIADD R209, R209, 0x28c60 ;  /* 0x00028c60d1d17836 */ /* 0x005fe40000000000 */
        /* <DEDUP_REMOVED lines=8> */
.L_x_8019:
[----:B0-----:R-:W-:-:S07]  /*e450*/  IMAD.MOV.U32 R209, RZ, RZ, R21 ;  /* 0x000000ffffd17224 */ /* 0x001fce00078e0015 */
.L_x_8018:
[----:B------:R-:W-:Y:S05]  /*e460*/  BSYNC B1 ;  /* 0x0000000000017941 */ /* 0x000fea0003800000 */
.L_x_8017:
[----:B------:R-:W-:Y:S01]  /*e470*/  ISETP.GE.AND P1, PT, R209, RZ, PT ;  /* 0x000000ffd100720c */ /* 0x000fe20003f26270 */
[----:B------:R-:W-:-:S12]  /*e480*/  BSSY B0, `(.L_x_8033) ;  /* 0x00001e6000007945 */ /* 0x000fd80003800000 */
[----:B------:R-:W-:Y:S05]  /*e490*/  @!P1 BRA `(.L_x_8034) ;  /* 0x0000001c00909947 */ /* 0x000fea0003800000 */
[----:B------:R-:W-:Y:S02]  /*e4a0*/  IMAD.MOV.U32 R21, RZ, RZ, R15 ;  /* 0x000000ffff157224 */ /* 0x000fe400078e000f */
[----:B------:R-:W-:Y:S02]  /*e4b0*/  IMAD.MOV.U32 R213, RZ, RZ, R14 ;  /* 0x000000ffffd57224 */ /* 0x000fe400078e000e */
[----:B------:R-:W-:-:S07]  /*e4c0*/  IMAD.MOV.U32 R199, RZ, RZ, R18 ;  /* 0x000000ffffc77224 */ /* 0x000fce00078e0012 */
.L_x_8047:
[----:B------:R-:W-:-:S04]  /*e4d0*/  IADD3 R18, R199, 0x1, RZ ;  /* 0x00000001c7127810 */ /* 0x000fc80007ffe0ff */
[----:B------:R-:W-:-:S04]  /*e4e0*/  ISETP.NE.AND P1, PT, R18, 0x2, PT ;  /* 0x000000021200780c */ /* 0x000fc80003f25270 */
[----:B------:R-:W-:Y:S02]  /*e4f0*/  SEL R13, RZ, 0x1, P1 ;  /* 0x00000001ff0d7807 */ /* 0x000fe40000800000 */
[----:B------:R-:W-:Y:S02]  /*e500*/  SEL R18, R18, RZ, P1 ;  /* 0x000000ff12127207 */ /* 0x000fe40000800000 */
[----:B------:R-:W-:Y:S01]  /*e510*/  LOP3.LUT R19, R19, R13, RZ, 0x3c, !PT ;  /* 0x0000000d13137212 */ /* 0x000fe200078e3cff */
[----:B0-----:R-:W-:Y:S06]  /*e520*/  @!P0 BRA `(.L_x_8035) ;  /* 0x0000000000048947 */ /* 0x001fec0003800000 */
[----:B------:R-:W-:Y:S01]  /*e530*/  BPT.TRAP 0x1 ;  /* 0x000000040000795c */ /* 0x000fe20000300000 */
.L_x_8035:
[----:B------:R-:W-:Y:S01]  /*e540*/  IMAD R198, R18, 0x8, R2 ;  /* 0x0000000812c67824 */ /* 0x000fe200078e0202 */
[----:B------:R-:W-:-:S04]  /*e550*/  SHF.L.U32 R20, R19, 0x1f, RZ ;  /* 0x0000001f13147819 */ /* 0x000fc800000006ff */
[----:B------:R0:W1:Y:S01]  /*e560*/  SYNCS.PHASECHK.TRANS64.TRYWAIT P1, [R198+URZ+0x28c30], R20 ;  /* 0x028c3014c60075a7 */ /* 0x000062000802017f */
[----:B------:R-:W-:Y:S05]  /*e570*/  @!P0 BRA `(.L_x_8036) ;  /* 0x0000000000048947 */ /* 0x000fea0003800000 */
[----:B------:R-:W-:Y:S01]  /*e580*/  BPT.TRAP 0x1 ;  /* 0x000000040000795c */ /* 0x000fe20000300000 */
.L_x_8036:
[----:B------:R-:W-:Y:S01]  /*e590*/  BSSY B1, `(.L_x_8037) ;  /* 0x0000006000017945 */ /* 0x000fe20003800000 */
[----:B------:R-:W-:Y:S02]  /*e5a0*/  IMAD R154, R18, 0x200, R12 ;  /* 0x00000200129a7824 */ /* 0x000fe400078e020c */
[----:B------:R-:W-:Y:S01]  /*e5b0*/  IMAD.MOV.U32 R155, RZ, RZ, 0x40000040 ;  /* 0x40000040ff9b7424 */ /* 0x000fe200078e00ff */
[----:B-1----:R-:W-:Y:S06]  /*e5c0*/  @P1 BRA `(.L_x_8038) ;  /* 0x0000000000081947 */ /* 0x002fec0003800000 */
[----:B------:R-:W1:Y:S02]  /*e5d0*/  SYNCS.PHASECHK.TRANS64.TRYWAIT P1, [R198+URZ+0x28c30], R20 ;  /* 0x028c3014c60075a7 */ /* 0x000e64000802017f */
[----:B-1----:R-:W-:Y:S05]  /*e5e0*/  @!P1 BRA `(.L_x_8039) ;  /* 0x000000e000389947 */ /* 0x002fea0003800000 */
.L_x_8038:
[----:B------:R-:W-:Y:S05]  /*e5f0*/  BSYNC B1 ;  /* 0x0000000000017941 */ /* 0x000fea0003800000 */
.L_x_8037:
        /* <DEDUP_REMOVED lines=36> */
.L_x_8040:
        /* <DEDUP_REMOVED lines=120> */
[----:B------:R-:W-:Y:S01]  /*efc0*/  FMUL.FTZ R178, R183, UR38 ;  /* 0x00000026b7b27c20 */ /* 0x000fe20008410000 */
        /* <DEDUP_REMOVED lines=23> */
[-C--:B------:R-:W-:Y:S01]  /*f140*/  FMUL.FTZ R93, R93, R173.reuse ;  /* 0x000000ad5d5d7220 */ /* 0x080fe20000410000 */
        /* <DEDUP_REMOVED lines=76> */
[----:B------:R-:W-:-:S04]  /*f610*/  @!P1 IMAD R179, R199, 0x40, R193 ;  /* 0x00000040c7b39824 */ /* 0x000fc800078e02c1 */
[----:B------:R-:W-:Y:S01]  /*f620*/  FADD.FTZ R21, -R15, R21 ;  /* 0x000000150f157221 */ /* 0x000fe20000010100 */
        /* <DEDUP_REMOVED lines=90> */
[----:B0-----:R-:W-:Y:S01]  /*fbd0*/  FADD.FTZ R159, R0, R158 ;  /* 0x0000009e009f7221 */ /* 0x001fe20000010000 */
[----:B------:R-:W-:Y:S01]  /*fbe0*/  F2FP.BF16.F32.PACK_AB R158, R164, R161 ;  /* 0x000000a1a49e723e */ /* 0x000fe200000010ff */
[----:B------:R0:W-:Y:S01]  /*fbf0*/  STSM.16.M88.4 [R216+0x26800], R152 ;  /* 0x02680098d8007844 */ /* 0x0001e20000000200 */
[-C--:B------:R-:W-:Y:S01]  /*fc00*/  FMUL.FTZ R123, R123, R21.reuse ;  /* 0x000000157b7b7220 */ /* 0x080fe20000410000 */
[-C--:B------:R-:W-:Y:S01]  /*fc10*/  FMUL.FTZ R126, R126, R21.reuse ;  /* 0x000000157e7e7220 */ /* 0x080fe20000410000 */
[-C--:B------:R-:W-:Y:S01]  /*fc20*/  FMUL.FTZ R127, R127, R21.reuse ;  /* 0x000000157f7f7220 */ /* 0x080fe20000410000 */
[----:B------:R-:W-:Y:S01]  /*fc30*/  FMUL.FTZ R130, R130, R21 ;  /* 0x0000001582827220 */ /* 0x000fe20000410000 */
        /* <DEDUP_REMOVED lines=22> */
[----:B------:R-:W-:Y:S01]  /*fda0*/  FMUL.FTZ R143, R143, R21 ;  /* 0x000000158f8f7220 */ /* 0x000fe20000410000 */
        /* <DEDUP_REMOVED lines=12> */
[----:B------:R-:W-:-:S04]  /*fe70*/  FMUL.FTZ R151, R151, R21 ;  /* 0x0000001597977220 */ /* 0x000fc80000410000 */
[----:B------:R0:W-:Y:S01]  /*fe80*/  STSM.16.M88.4 [R217], R160 ;  /* 0x000000a0d9007844 */ /* 0x0001e20000000200 */
[----:B------:R-:W2:Y:S01]  /*fe90*/  MUFU.EX2 R167, R175 ;  /* 0x000000af00a77308 */ /* 0x000ea20000000800 */
[----:B---3--:R-:W-:Y:S01]  /*fea0*/  FADD.FTZ R3, R171, R164 ;  /* 0x000000a4ab037221 */ /* 0x008fe20000010000 */
[----:B------:R-:W-:-:S06]  /*feb0*/  F2FP.BF16.F32.PACK_AB R164, R218, R176 ;  /* 0x000000b0daa4723e */ /* 0x000fcc00000010ff */
        /* <DEDUP_REMOVED lines=9> */
.L_x_8041:
[----:B------:R1:W2:Y:S01]  /*ff50*/  SYNCS.PHASECHK.TRANS64.TRYWAIT P1, [R198+URZ+0x28c50], R20 ;  /* 0x028c5014c60075a7 */ /* 0x0002a2000802017f */
[----:B------:R-:W-:Y:S05]  /*ff60*/  @!P0 BRA `(.L_x_8042) ;  /* 0x0000000000048947 */ /* 0x000fea0003800000 */
[----:B------:R-:W-:Y:S01]  /*ff70*/  BPT.TRAP 0x1 ;  /* 0x000000040000795c */ /* 0x000fe20000300000 */
.L_x_8042:
[----:B------:R-:W-:Y:S04]  /*ff80*/  BSSY B1, `(.L_x_8043) ;  /* 0x0000004000017945 */ /* 0x000fe80003800000 */
[----:B--2---:R-:W-:Y:S05]  /*ff90*/  @P1 BRA `(.L_x_8044) ;  /* 0x0000000000081947 */ /* 0x004fea0003800000 */
[----:B------:R-:W2:Y:S02]  /*ffa0*/  SYNCS.PHASECHK.TRANS64.TRYWAIT P1, [R198+URZ+0x28c50], R20 ;  /* 0x028c5014c60075a7 */ /* 0x000ea4000802017f */
[----:B--2---:R-:W-:Y:S05]  /*ffb0*/  @!P1 BRA `(.L_x_8045) ;  /* 0x000000c400d89947 */ /* 0x004fea0003800000 */
.L_x_8044:
[----:B------:R-:W-:Y:S05]  /*ffc0*/  BSYNC B1 ;  /* 0x0000000000017941 */ /* 0x000fea0003800000 */
.L_x_8043:
[----:B-12---:R-:W-:Y:S01]  /*ffd0*/  IMAD R20, R18, 0x1000, R195 ;  /* 0x0000100012147824 */ /* 0x006fe200078e02c3 */
        /* <DEDUP_REMOVED lines=13> */
[----:B------:R-:W-:Y:S01]  /*100b0*/  VIADD R20, R20, 0x180 ;  /* 0x0000018014147836 */ /* 0x000fe20000000000 */
[----:B------:R-:W-:-:S14]  /*100c0*/  MOV R153, 0x40000040 ;  /* 0x4000004000997802 */ /* 0x000fdc0000000f00 */
        /* <DEDUP_REMOVED lines=24> */
.L_x_8046:
[C---:B------:R-:W-:Y:S01]  /*10250*/  ISETP.GT.AND P1, PT, R209.reuse, RZ, PT ;  /* 0x000000ffd100720c */ /* 0x040fe20003f24270 */
[----:B------:R-:W-:Y:S02]  /*10260*/  VIADD R198, R198, 0x28c60 ;  /* 0x00028c60c6c67836 */ /* 0x000fe40000000000 */
[----:B------:R-:W-:Y:S02]  /*10270*/  VIADD R209, R209, 0xffffffff ;  /* 0xffffffffd1d17836 */ /* 0x000fe40000000000 */
[----:B------:R-:W-:Y:S01]  /*10280*/  IMAD.MOV.U32 R21, RZ, RZ, R15 ;  /* 0x000000ffff157224 */ /* 0x000fe200078e000f */
[----:B------:R-:W-:Y:S01]  /*10290*/  PRMT R198, R188, 0x654, R198 ;  /* 0x00000654bcc67816 */ /* 0x000fe200000000c6 */
[----:B------:R-:W-:Y:S02]  /*102a0*/  IMAD.MOV.U32 R213, RZ, RZ, R14 ;  /* 0x000000ffffd57224 */ /* 0x000fe400078e000e */
[----:B------:R-:W-:Y:S01]  /*102b0*/  IMAD.MOV.U32 R199, RZ, RZ, R18 ;  /* 0x000000ffffc77224 */ /* 0x000fe200078e0012 */
[----:B------:R0:W-:Y:S03]  /*102c0*/  SYNCS.ARRIVE.TRANS64.RED.A1T0 RZ, [R198+URZ], RZ ;  /* 0x000000ffc6ff79a7 */ /* 0x0001e6000810043f */
[----:B------:R-:W-:Y:S05]  /*102d0*/  @P1 BRA `(.L_x_8047) ;  /* 0xffffffe0007c1947 */ /* 0x000fea000383ffff */
.L_x_8034:
[----:B------:R-:W-:Y:S05]  /*102e0*/  BSYNC B0 ;  /* 0x0000000000007941 */ /* 0x000fea0003800000 */
.L_x_8033:
[----:B------:R-:W2:Y:S04]  /*102f0*/  LDL.LU R20, [R1+0x48] ;  /* 0x0000480001147983 */ /* 0x000ea80000300800 */
[----:B------:R-:W1:Y:S04]  /*10300*/  SHFL.BFLY PT, R5, R0, 0x2, 0x1f ;  /* 0x0c401f0000057f89 */ /* 0x000e6800000e0000 */
[----:B------:R-:W3:Y:S01]  /*10310*/  SHFL.BFLY PT, R4, R3, 0x2, 0x1f ;  /* 0x0c401f0003047f89 */ /* 0x000ee200000e0000 */
[----:B-1----:R-:W-:Y:S01]  /*10320*/  FADD.FTZ R5, R5, R0 ;  /* 0x0000000005057221 */ /* 0x002fe20000010000 */
[----:B------:R-:W-:-:S02]  /*10330*/  IMAD.MOV.U32 R0, RZ, RZ, -0x800000 ;  /* 0xff800000ff007424 */ /* 0x000fc400078e00ff */
[----:B---3--:R-:W-:Y:S02]  /*10340*/  FADD.FTZ R4, R4, R3 ;  /* 0x0000000304047221 */ /* 0x008fe40000010000 */
[----:B------:R-:W1:Y:S04]  /*10350*/  SHFL.BFLY PT, R6, R5, 0x1, 0x1f ;  /* 0x0c201f0005067f89 */ /* 0x000e6800000e0000 */
[----:B------:R-:W3:Y:S01]  /*10360*/  SHFL.BFLY PT, R7, R4, 0x1, 0x1f ;  /* 0x0c201f0004077f89 */ /* 0x000ee200000e0000 */
[----:B-1----:R-:W-:Y:S01]  /*10370*/  FADD.FTZ R6, R5, R6 ;  /* 0x0000000605067221 */ /* 0x002fe20000010000 */
[----:B------:R-:W-:Y:S02]  /*10380*/  IMAD.MOV R5, RZ, RZ, -R215 ;  /* 0x000000ffff057224 */ /* 0x000fe400078e0ad7 */
[----:B---3--:R-:W-:Y:S01]  /*10390*/  FADD.FTZ R7, R4, R7 ;  /* 0x0000000704077221 */ /* 0x008fe20000010000 */
[----:B------:R-:W-:Y:S08]  /*103a0*/  BAR.ARV 0x8, 0x100 ;  /* 0x0204000000007b1d */ /* 0x000ff00000002000 */
[----:B------:R-:W-:Y:S01]  /*103b0*/  BAR.SYNC.DEFER_BLOCKING 0xf, 0x100 ;  /* 0x03c4000000007b1d */ /* 0x000fe20000010000 */
[----:B------:R-:W-:-:S02]  /*103c0*/  FSETP.NE.FTZ.AND P0, PT, R6, RZ, PT ;  /* 0x000000ff0600720b */ /* 0x000fc40003f15000 */
[----:B------:R-:W-:Y:S02]  /*103d0*/  FSETP.NE.FTZ.AND P1, PT, R7, RZ, PT ;  /* 0x000000ff0700720b */ /* 0x000fe40003f35000 */
[----:B------:R-:W-:-:S09]  /*103e0*/  ISETP.NE.AND P2, PT, R192, R5, PT ;  /* 0x00000005c000720c */ /* 0x000fd20003f45270 */
[----:B------:R-:W1:Y:S01]  /*103f0*/  @P0 MUFU.LG2 R8, R6 ;  /* 0x0000000600080308 */ /* 0x000e620000000c00 */
[C---:B------:R-:W-:Y:S01]  /*10400*/  @P0 FMUL.FTZ R3, R13.reuse, 0.69314718246459960938 ;  /* 0x3f3172180d030820 */ /* 0x040fe20000410000 */
[----:B------:R-:W-:-:S06]  /*10410*/  @P1 FMUL.FTZ R13, R13, 0.69314718246459960938 ;  /* 0x3f3172180d0d1820 */ /* 0x000fcc0000410000 */
[----:B------:R-:W3:Y:S01]  /*10420*/  @P1 MUFU.LG2 R9, R7 ;  /* 0x0000000700091308 */ /* 0x000ee20000000c00 */
[----:B-1----:R-:W-:-:S04]  /*10430*/  @P0 FMUL.FTZ R8, R8, 0.69314718246459960938 ;  /* 0x3f31721808080820 */ /* 0x002fc80000410000 */
[----:B------:R-:W-:Y:S01]  /*10440*/  @P0 FFMA.FTZ R0, R3, R14, R8 ;  /* 0x0000000e03000223 */ /* 0x000fe20000010008 */
[----:B------:R-:W-:Y:S02]  /*10450*/  IMAD.MOV.U32 R3, RZ, RZ, -0x800000 ;  /* 0xff800000ff037424 */ /* 0x000fe400078e00ff */
[----:B---3--:R-:W-:Y:S01]  /*10460*/  @P1 FMUL.FTZ R4, R9, 0.69314718246459960938 ;  /* 0x3f31721809041820 */ /* 0x008fe20000410000 */
[C---:B------:R-:W-:Y:S02]  /*10470*/  @!P2 IMAD R9, R18.reuse, 0x40, R193 ;  /* 0x000000401209a824 */ /* 0x040fe400078e02c1 */
[----:B------:R-:W-:Y:S02]  /*10480*/  VIADD R18, R18, 0x1 ;  /* 0x0000000112127836 */ /* 0x000fe40000000000 */
[----:B------:R-:W-:Y:S01]  /*10490*/  @P1 FFMA.FTZ R3, R13, R15, R4 ;  /* 0x0000000f0d031223 */ /* 0x000fe20000010004 */
[----:B------:R-:W-:Y:S01]  /*104a0*/  CS2R R4, SRZ ;  /* 0x0000000000047805 */ /* 0x000fe2000001ff00 */
[----:B------:R-:W-:-:S05]  /*104b0*/  @!P2 IMAD R9, R9, 0x4, R2 ;  /* 0x000000040909a824 */ /* 0x000fca00078e0202 */
[----:B------:R-:W1:Y:S01]  /*104c0*/  @P0 MUFU.RCP R5, R6 ;  /* 0x0000000600050308 */ /* 0x000e620000001000 */
[----:B------:R-:W-:-:S07]  /*104d0*/  PLOP3.LUT P0, PT, PT, PT, PT, 0x8, 0x0 ;  /* 0x000000000000781c */ /* 0x000fce0003f0e170 */
[----:B------:R-:W3:Y:S01]  /*104e0*/  @P1 MUFU.RCP R4, R7 ;  /* 0x0000000700041308 */ /* 0x000ee20000001000 */
[----:B------:R-:W-:-:S04]  /*104f0*/  ISETP.NE.AND P1, PT, R18, 0x2, PT ;  /* 0x000000021200780c */ /* 0x000fc80003f25270 */
[----:B------:R-:W-:Y:S02]  /*10500*/  SEL R2, RZ, 0x1, P1 ;  /* 0x00000001ff027807 */ /* 0x000fe40000800000 */
[----:B------:R-:W-:Y:S01]  /*10510*/  SEL R18, R18, RZ, P1 ;  /* 0x000000ff12127207 */ /* 0x000fe20000800000 */
        /* <DEDUP_REMOVED lines=8> */
[----:B---3--:R3:W-:Y:S01]  /*105a0*/  @!P2 STS [R9+0x28820], R4 ;  /* 0x028820040900a388 */ /* 0x0087e20000000800 */
        /* <DEDUP_REMOVED lines=58> */
[-C--:B-1----:R-:W-:Y:S01]  /*10950*/  FMUL.FTZ R5, R26, R4.reuse ;  /* 0x000000041a057220 */ /* 0x082fe20000410000 */
[-C--:B------:R-:W-:Y:S01]  /*10960*/  FMUL.FTZ R6, R27, R4.reuse ;  /* 0x000000041b067220 */ /* 0x080fe20000410000 */
[-C--:B------:R-:W-:Y:S01]  /*10970*/  FMUL.FTZ R7, R30, R4.reuse ;  /* 0x000000041e077220 */ /* 0x080fe20000410000 */
[-C--:B------:R-:W-:Y:S01]  /*10980*/  FMUL.FTZ R31, R31, R4.reuse ;  /* 0x000000041f1f7220 */ /* 0x080fe20000410000 */
        /* <DEDUP_REMOVED lines=60> */
[----:B--2---:R-:W-:-:S05]  /*10d50*/  VIADD R20, R20, 0x1 ;  /* 0x0000000114147836 */ /* 0x004fca0000000000 */
[----:B------:R1:W-:Y:S01]  /*10d60*/  STL [R1+0x48], R20 ;  /* 0x0000481401007387 */ /* 0x0003e20000100800 */
[----:B------:R-:W-:Y:S06]  /*10d70*/  BAR.ARV 0xe, 0x100 ;  /* 0x0384000000007b1d */ /* 0x000fec0000002000 */
.L_x_7959:
[----:B------:R-:W-:Y:S05]  /*10d80*/  BSYNC B7 ;  /* 0x0000000000077941 */ /* 0x000fea0003800000 */
.L_x_7957:
[----:B------:R-:W2:Y:S08]  /*10d90*/  S2UR UR4, SR_CgaCtaId ;  /* 0x00000000000479c3 */ /* 0x000eb00000008800 */
[----:B------:R-:W-:Y:S01]  /*10da0*/  BAR.SYNC.DEFER_BLOCKING 0x5, 0x180 ;  /* 0x0146000000007b1d */ /* 0x000fe20000010000 */
[----:B------:R-:W-:-:S05]  /*10db0*/  MOV R21, 0x400 ;  /* 0x0000040000157802 */ /* 0x000fca0000000f00 */
[----:B------:R-:W-:Y:S01]  /*10dc0*/  BSSY B0, `(.L_x_8048) ;  /* 0x0000323000007945 */ /* 0x000fe20003800000 */
[----:B--2---:R-:W-:-:S05]  /*10dd0*/  IMAD.U32 R188, RZ, RZ, UR4 ;  /* 0x00000004ffbc7e24 */ /* 0x004fca000f8e00ff */
[----:B------:R-:W-:-:S05]  /*10de0*/  LEA R2, R188, R21, 0x18 ;  /* 0x00000015bc027211 */ /* 0x000fca00078ec0ff */
[----:B-----5:R2:W3:Y:S01]  /*10df0*/  LDS.128 R24, [R2+0x28cd0] ;  /* 0x028cd00002187984 */ /* 0x0204e20000000c00 */
[----:B------:R-:W-:Y:S06]  /*10e00*/  BAR.ARV 0x4, 0x180 ;  /* 0x0106000000007b1d */ /* 0x000fec0000002000 */
[----:B------:R-:W-:Y:S05]  /*10e10*/  @P0 BRA `(.L_x_8049) ;  /* 0x0000002000980947 */ /* 0x000fea0003800000 */
[----:B------:R-:W4:Y:S01]  /*10e20*/  LDL R12, [R1+0x60] ;  /* 0x00006000010c7983 */ /* 0x000f220000100800 */
[----:B------:R-:W0:Y:S01]  /*10e30*/  S2R R45, SR_SWINHI ;  /* 0x00000000002d7919 */ /* 0x000e220000002f00 */
[----:B------:R-:W-:Y:S01]  /*10e40*/  F2FP.BF16.F32.PACK_AB R7, R31, R7 ;  /* 0x000000071f07723e */ /* 0x000fe200000010ff */
[----:B------:R-:W-:Y:S01]  /*10e50*/  ULDC.64 UR4, c[0x0][0xc00] ;  /* 0x0003000000047ab9 */ /* 0x000fe20000000a00 */
[----:B------:R-:W-:Y:S01]  /*10e60*/  F2FP.BF16.F32.PACK_AB R4, R8, R10 ;  /* 0x0000000a0804723e */ /* 0x000fe200000010ff */
[----:B------:R-:W2:Y:S04]  /*10e70*/  LDL.LU R82, [R1+0x3c] ;  /* 0x00003c0001527983 */ /* 0x000ea80000300800 */
[----:B------:R-:W2:Y:S01]  /*10e80*/  LDL.LU R74, [R1+0x40] ;  /* 0x00004000014a7983 */ /* 0x000ea20000300800 */
[----:B-1----:R-:W-:-:S02]  /*10e90*/  MOV R20, R2 ;  /* 0x0000000200147202 */ /* 0x002fc40000000f00 */
[----:B0-----:R-:W-:Y:S02]  /*10ea0*/  MOV R21, R45 ;  /* 0x0000002d00157202 */ /* 0x001fe40000000f00 */
[----:B------:R-:W-:Y:S02]  /*10eb0*/  F2FP.BF16.F32.PACK_AB R5, R6, R5 ;  /* 0x000000050605723e */ /* 0x000fe400000010ff */
[----:B------:R-:W-:Y:S02]  /*10ec0*/  F2FP.BF16.F32.PACK_AB R6, R152, R154 ;  /* 0x0000009a9806723e */ /* 0x000fe400000010ff */
[----:B------:R-:W-:Y:S02]  /*10ed0*/  F2FP.BF16.F32.PACK_AB R8, R14, R32 ;  /* 0x000000200e08723e */ /* 0x000fe400000010ff */
[----:B------:R-:W-:Y:S02]  /*10ee0*/  F2FP.BF16.F32.PACK_AB R9, R35, R9 ;  /* 0x000000092309723e */ /* 0x000fe400000010ff */
[----:B------:R-:W-:Y:S01]  /*10ef0*/  F2FP.BF16.F32.PACK_AB R11, R39, R11 ;  /* 0x0000000b270b723e */ /* 0x000fe200000010ff */
[----:B------:R-:W0:Y:S01]  /*10f00*/  S2R R90, SR_TID.X ;  /* 0x00000000005a7919 */ /* 0x000e220000002100 */
        /* <DEDUP_REMOVED lines=12> */
[----:B0-----:R-:W-:-:S05]  /*10fd0*/  VIADD R90, R90, 0xffffff80 ;  /* 0xffffff805a5a7836 */ /* 0x001fca0000000000 */
[----:B------:R-:W-:-:S04]  /*10fe0*/  SHF.R.S32.HI R98, RZ, 0x1f, R90 ;  /* 0x0000001fff627819 */ /* 0x000fc8000001145a */
[----:B------:R-:W-:-:S04]  /*10ff0*/  LEA.HI R98, R98, R90, RZ, 0x3 ;  /* 0x0000005a62627211 */ /* 0x000fc800078f18ff */
[----:B------:R-:W-:Y:S01]  /*11000*/  SHF.R.S32.HI R98, RZ, 0x3, R98 ;  /* 0x00000003ff627819 */ /* 0x000fe20000011462 */
[----:B------:R-:W-:Y:S01]  /*11010*/  IMAD.MOV.U32 R80, RZ, RZ, RZ ;  /* 0x000000ffff507224 */ /* 0x000fe200078e00ff */
[----:B------:R-:W-:Y:S01]  /*11020*/  BAR.SYNC.DEFER_BLOCKING 0x1, 0x100 ;  /* 0x0044000000007b1d */ /* 0x000fe20000010000 */
[----:B----4-:R-:W-:-:S03]  /*11030*/  IMAD.WIDE R44, R12, 0x2, R20 ;  /* 0x000000020c2c7825 */ /* 0x010fc600078e0214 */
[----:B------:R-:W-:Y:S01]  /*11040*/  LOP3.LUT R49, R44, 0x380, RZ, 0xc0, !PT ;  /* 0x000003802c317812 */ /* 0x000fe200078ec0ff */
[----:B------:R-:W-:-:S03]  /*11050*/  IMAD.MOV.U32 R31, RZ, RZ, R45 ;  /* 0x000000ffff1f7224 */ /* 0x000fc600078e002d */
[----:B------:R-:W-:-:S04]  /*11060*/  SHF.R.U64 R49, R49, 0x3, RZ ;  /* 0x0000000331317819 */ /* 0x000fc800000012ff */
[----:B------:R-:W-:-:S04]  /*11070*/  LOP3.LUT R30, R49, R44, RZ, 0x3c, !PT ;  /* 0x0000002c311e7212 */ /* 0x000fc800078e3cff */
[----:B------:R-:W-:Y:S02]  /*11080*/  MOV R30, R30 ;  /* 0x0000001e001e7202 */ /* 0x000fe40000000f00 */
[----:B------:R-:W-:-:S04]  /*11090*/  IADD3 R31, P0, R44, 0x20, RZ ;  /* 0x000000202c1f7810 */ /* 0x000fc80007f1e0ff */
[----:B------:R-:W-:Y:S01]  /*110a0*/  LOP3.LUT R10, R31, 0x380, RZ, 0xc0, !PT ;  /* 0x000003801f0a7812 */ /* 0x000fe200078ec0ff */
[----:B------:R0:W-:Y:S03]  /*110b0*/  STSM.16.M88.4 [R30], R4 ;  /* 0x000000041e007844 */ /* 0x0001e60000000200 */
[----:B------:R-:W-:Y:S01]  /*110c0*/  SHF.R.U64 R10, R10, 0x3, RZ ;  /* 0x000000030a0a7819 */ /* 0x000fe200000012ff */
[----:B0-----:R-:W-:-:S03]  /*110d0*/  IMAD.X R5, RZ, RZ, R45, P0 ;  /* 0x000000ffff057224 */ /* 0x001fc600000e062d */
[----:B------:R-:W-:-:S04]  /*110e0*/  LOP3.LUT R4, R10, R31, RZ, 0x3c, !PT ;  /* 0x0000001f0a047212 */ /* 0x000fc800078e3cff */
[----:B------:R-:W-:Y:S02]  /*110f0*/  MOV R12, R4 ;  /* 0x00000004000c7202 */ /* 0x000fe40000000f00 */
[----:B------:R-:W-:-:S04]  /*11100*/  IADD3 R5, P0, R44, 0x40, RZ ;  /* 0x000000402c057810 */ /* 0x000fc80007f1e0ff */
[----:B------:R-:W-:Y:S02]  /*11110*/  LOP3.LUT R4, R5, 0x380, RZ, 0xc0, !PT ;  /* 0x0000038005047812 */ /* 0x000fe400078ec0ff */
[----:B------:R-:W-:Y:S02]  /*11120*/  IADD3 R6, P4, R44, 0x60, RZ ;  /* 0x000000602c067810 */ /* 0x000fe40007f9e0ff */
[----:B------:R-:W-:-:S04]  /*11130*/  SHF.R.U64 R4, R4, 0x3, RZ ;  /* 0x0000000304047819 */ /* 0x000fc800000012ff */
[----:B------:R-:W-:Y:S02]  /*11140*/  LOP3.LUT R4, R4, R5, RZ, 0x3c, !PT ;  /* 0x0000000504047212 */ /* 0x000fe400078e3cff */
[----:B------:R-:W-:Y:S02]  /*11150*/  LOP3.LUT R5, R6, 0x380, RZ, 0xc0, !PT ;  /* 0x0000038006057812 */ /* 0x000fe400078ec0ff */
[----:B------:R-:W-:Y:S02]  /*11160*/  F2FP.BF16.F32.PACK_AB R10, R28, R36 ;  /* 0x000000241c0a723e */ /* 0x000fe400000010ff */
[----:B------:R-:W-:Y:S02]  /*11170*/  SHF.R.U64 R5, R5, 0x3, RZ ;  /* 0x0000000305057819 */ /* 0x000fe400000012ff */
[----:B------:R-:W-:Y:S01]  /*11180*/  IADD3 R14, P5, R44, 0x2000, RZ ;  /* 0x000020002c0e7810 */ /* 0x000fe20007fbe0ff */
[----:B------:R0:W-:Y:S03]  /*11190*/  STSM.16.M88.4 [R12], R8 ;  /* 0x000000080c007844 */ /* 0x0001e60000000200 */
[----:B------:R-:W-:-:S04]  /*111a0*/  LOP3.LUT R7, R14, 0x380, RZ, 0xc0, !PT ;  /* 0x000003800e077812 */ /* 0x000fc800078ec0ff */
[----:B------:R-:W-:Y:S02]  /*111b0*/  SHF.R.U64 R7, R7, 0x3, RZ ;  /* 0x0000000307077819 */ /* 0x000fe400000012ff */
[----:B0-----:R-:W-:Y:S01]  /*111c0*/  LOP3.LUT R8, R5, R6, RZ, 0x3c, !PT ;  /* 0x0000000605087212 */ /* 0x001fe200078e3cff */
[----:B------:R-:W-:Y:S01]  /*111d0*/  IMAD.X R5, RZ, RZ, R45, P0 ;  /* 0x000000ffff057224 */ /* 0x000fe200000e062d */
[----:B------:R-:W-:-:S04]  /*111e0*/  IADD3 R57, P0, R44, 0x2040, RZ ;  /* 0x000020402c397810 */ /* 0x000fc80007f1e0ff */
[----:B------:R-:W-:Y:S02]  /*111f0*/  LOP3.LUT R56, R57, 0x380, RZ, 0xc0, !PT ;  /* 0x0000038039387812 */ /* 0x000fe400078ec0ff */
[----:B------:R-:W-:Y:S02]  /*11200*/  LOP3.LUT R10, R7, R14, RZ, 0x3c, !PT ;  /* 0x0000000e070a7212 */ /* 0x000fe400078e3cff */
[----:B------:R-:W-:Y:S02]  /*11210*/  MOV R9, R4 ;  /* 0x0000000400097202 */ /* 0x000fe40000000f00 */
[----:B------:R-:W-:Y:S02]  /*11220*/  F2FP.BF16.F32.PACK_AB R4, R155, R157 ;  /* 0x0000009d9b04723e */ /* 0x000fe400000010ff */
[----:B------:R-:W-:Y:S02]  /*11230*/  IADD3 R31, P6, R44, 0x2020, RZ ;  /* 0x000020202c1f7810 */ /* 0x000fe40007fde0ff */
[----:B------:R-:W-:-:S02]  /*11240*/  F2FP.BF16.F32.PACK_AB R5, R43, R42 ;  /* 0x0000002a2b05723e */ /* 0x000fc400000010ff */
[----:B------:R-:W-:Y:S02]  /*11250*/  F2FP.BF16.F32.PACK_AB R6, R153, R156 ;  /* 0x0000009c9906723e */ /* 0x000fe400000010ff */
[----:B------:R-:W-:Y:S02]  /*11260*/  F2FP.BF16.F32.PACK_AB R7, R47, R46 ;  /* 0x0000002e2f07723e */ /* 0x000fe400000010ff */
[----:B------:R-:W-:Y:S02]  /*11270*/  SHF.R.U64 R56, R56, 0x3, RZ ;  /* 0x0000000338387819 */ /* 0x000fe400000012ff */
[C---:B------:R-:W-:Y:S02]  /*11280*/  IADD3 R53, P1, R44.reuse, 0x2060, RZ ;  /* 0x000020602c357810 */ /* 0x040fe40007f3e0ff */
[----:B------:R-:W-:Y:S01]  /*11290*/  IADD3 R49, P2, R44, 0x4000, RZ ;  /* 0x000040002c317810 */ /* 0x000fe20007f5e0ff */
[----:B------:R0:W-:Y:S01]  /*112a0*/  STSM.16.M88.4 [R9], R4 ;  /* 0x0000000409007844 */ /* 0x0001e20000000200 */
[----:B------:R-:W-:-:S02]  /*112b0*/  LOP3.LUT R30, R31, 0x380, RZ, 0xc0, !PT ;  /* 0x000003801f1e7812 */ /* 0x000fc400078ec0ff */
[----:B------:R-:W-:Y:S01]  /*112c0*/  LOP3.LUT R56, R56, R57, RZ, 0x3c, !PT ;  /* 0x0000003938387212 */ /* 0x000fe200078e3cff */
[----:B------:R-:W-:Y:S01]  /*112d0*/  IMAD.X R57, RZ, RZ, R45, P0 ;  /* 0x000000ffff397224 */ /* 0x000fe200000e062d */
[----:B------:R-:W-:Y:S02]  /*112e0*/  LOP3.LUT R52, R53, 0x380, RZ, 0xc0, !PT ;  /* 0x0000038035347812 */ /* 0x000fe400078ec0ff */
[----:B------:R-:W-:Y:S02]  /*112f0*/  LOP3.LUT R48, R49, 0x380, RZ, 0xc0, !PT ;  /* 0x0000038031307812 */ /* 0x000fe400078ec0ff */
[----:B------:R-:W-:Y:S02]  /*11300*/  SHF.R.U64 R30, R30, 0x3, RZ ;  /* 0x000000031e1e7819 */ /* 0x000fe400000012ff */
[----:B------:R-:W-:Y:S02]  /*11310*/  SHF.R.U64 R52, R52, 0x3, RZ ;  /* 0x0000000334347819 */ /* 0x000fe400000012ff */
[----:B------:R-:W-:-:S02]  /*11320*/  SHF.R.U64 R48, R48, 0x3, RZ ;  /* 0x0000000330307819 */ /* 0x000fc400000012ff */
[----:B0-----:R-:W-:Y:S01]  /*11330*/  IADD3 R7, P0, R44, 0x6020, RZ ;  /* 0x000060202c077810 */ /* 0x001fe20007f1e0ff */
[--C-:B------:R-:W-:Y:S01]  /*11340*/  IMAD.X R9, RZ, RZ, R45.reuse, P4 ;  /* 0x000000ffff097224 */ /* 0x100fe200020e062d */
[----:B------:R-:W-:Y:S02]  /*11350*/  LOP3.LUT R30, R30, R31, RZ, 0x3c, !PT ;  /* 0x0000001f1e1e7212 */ /* 0x000fe400078e3cff */
[----:B------:R-:W-:Y:S01]  /*11360*/  LOP3.LUT R6, R7, 0x380, RZ, 0xc0, !PT ;  /* 0x0000038007067812 */ /* 0x000fe200078ec0ff */
        /* <DEDUP_REMOVED lines=9> */
[----:B------:R-:W-:Y:S02]  /*11400*/  IADD3 R39, P6, R44, 0x6000, RZ ;  /* 0x000060002c277810 */ /* 0x000fe40007fde0ff */
[----:B------:R-:W-:Y:S02]  /*11410*/  SHF.R.U64 R6, R6, 0x3, RZ ;  /* 0x0000000306067819 */ /* 0x000fe400000012ff */
[----:B------:R-:W-:-:S02]  /*11420*/  IADD3 R4, P1, R44, 0x6040, RZ ;  /* 0x000060402c047810 */ /* 0x000fc40007f3e0ff */
[----:B------:R-:W-:Y:S02]  /*11430*/  IADD3 R44, P2, R44, 0x6060, RZ ;  /* 0x000060602c2c7810 */ /* 0x000fe40007f5e0ff */
[----:B------:R-:W-:Y:S02]  /*11440*/  LOP3.LUT R46, R47, 0x380, RZ, 0xc0, !PT ;  /* 0x000003802f2e7812 */ /* 0x000fe400078ec0ff */
[----:B------:R-:W-:Y:S02]  /*11450*/  LOP3.LUT R6, R6, R7, RZ, 0x3c, !PT ;  /* 0x0000000706067212 */ /* 0x000fe400078e3cff */
[----:B------:R-:W-:Y:S02]  /*11460*/  LOP3.LUT R7, R4, 0x380, RZ, 0xc0, !PT ;  /* 0x0000038004077812 */ /* 0x000fe400078ec0ff */
[----:B------:R-:W-:Y:S02]  /*11470*/  LOP3.LUT R5, R44, 0x380, RZ, 0xc0, !PT ;  /* 0x000003802c057812 */ /* 0x000fe400078ec0ff */
[----:B------:R-:W-:-:S02]  /*11480*/  SHF.R.U64 R46, R46, 0x3, RZ ;  /* 0x000000032e2e7819 */ /* 0x000fc400000012ff */
[----:B------:R-:W-:Y:S02]  /*11490*/  SHF.R.U64 R7, R7, 0x3, RZ ;  /* 0x0000000307077819 */ /* 0x000fe400000012ff */
[----:B------:R-:W-:Y:S02]  /*114a0*/  SHF.R.U64 R5, R5, 0x3, RZ ;  /* 0x0000000305057819 */ /* 0x000fe400000012ff */
[----:B------:R-:W-:Y:S02]  /*114b0*/  LOP3.LUT R34, R35, 0x380, RZ, 0xc0, !PT ;  /* 0x0000038023227812 */ /* 0x000fe400078ec0ff */
[----:B------:R-:W-:Y:S02]  /*114c0*/  LOP3.LUT R38, R39, 0x380, RZ, 0xc0, !PT ;  /* 0x0000038027267812 */ /* 0x000fe400078ec0ff */
[----:B------:R-:W-:Y:S02]  /*114d0*/  LOP3.LUT R42, R43, 0x380, RZ, 0xc0, !PT ;  /* 0x000003802b2a7812 */ /* 0x000fe400078ec0ff */
[----:B------:R-:W-:Y:S01]  /*114e0*/  LOP3.LUT R46, R46, R47, RZ, 0x3c, !PT ;  /* 0x0000002f2e2e7212 */ /* 0x000fe200078e3cff */
        /* <DEDUP_REMOVED lines=8> */
[----:B------:R-:W-:Y:S01]  /*11570*/  LOP3.LUT R34, R34, R35, RZ, 0x3c, !PT ;  /* 0x0000002322227212 */ /* 0x000fe200078e3cff */
[--C-:B------:R-:W-:Y:S01]  /*11580*/  IMAD.X R35, RZ, RZ, R45.reuse, P3 ;  /* 0x000000ffff237224 */ /* 0x100fe200018e062d */
[----:B------:R-:W-:Y:S02]  /*11590*/  MOV R47, R46 ;  /* 0x0000002e002f7202 */ /* 0x000fe40000000f00 */
[----:B------:R-:W-:Y:S01]  /*115a0*/  LOP3.LUT R38, R38, R39, RZ, 0x3c, !PT ;  /* 0x0000002726267212 */ /* 0x000fe200078e3cff */
[----:B------:R-:W-:Y:S01]  /*115b0*/  IMAD.X R39, RZ, RZ, R45, P6 ;  /* 0x000000ffff277224 */ /* 0x000fe200030e062d */
[----:B---3--:R-:W-:-:S02]  /*115c0*/  MOV R24, R6 ;  /* 0x0000000600187202 */ /* 0x008fc40000000f00 */
[----:B------:R-:W-:Y:S02]  /*115d0*/  MOV R46, R4 ;  /* 0x00000004002e7202 */ /* 0x000fe40000000f00 */
[----:B------:R-:W-:Y:S01]  /*115e0*/  LOP3.LUT R42, R42, R43, RZ, 0x3c, !PT ;  /* 0x0000002b2a2a7212 */ /* 0x000fe200078e3cff */
[----:B------:R-:W-:Y:S01]  /*115f0*/  IMAD.X R43, RZ, RZ, R45, P5 ;  /* 0x000000ffff2b7224 */ /* 0x000fe200028e062d */
[----:B------:R-:W-:Y:S02]  /*11600*/  MOV R36, R8 ;  /* 0x0000000800247202 */ /* 0x000fe40000000f00 */
[----:B------:R-:W-:Y:S02]  /*11610*/  F2FP.BF16.F32.PACK_AB R4, R162, R164 ;  /* 0x000000a4a204723e */ /* 0x000fe400000010ff */
[----:B------:R-:W-:Y:S02]  /*11620*/  F2FP.BF16.F32.PACK_AB R5, R51, R50 ;  /* 0x000000323305723e */ /* 0x000fe400000010ff */
[----:B------:R-:W-:-:S02]  /*11630*/  F2FP.BF16.F32.PACK_AB R6, R160, R163 ;  /* 0x000000a3a006723e */ /* 0x000fc400000010ff */
[----:B------:R-:W-:Y:S02]  /*11640*/  F2FP.BF16.F32.PACK_AB R7, R55, R54 ;  /* 0x000000363707723e */ /* 0x000fe400000010ff */
[----:B------:R-:W-:Y:S02]  /*11650*/  MOV R66, R10 ;  /* 0x0000000a00427202 */ /* 0x000fe40000000f00 */
[----:B------:R-:W-:Y:S02]  /*11660*/  F2FP.BF16.F32.PACK_AB R8, R158, R161 ;  /* 0x000000a19e08723e */ /* 0x000fe400000010ff */
[----:B------:R-:W-:Y:S02]  /*11670*/  F2FP.BF16.F32.PACK_AB R9, R59, R58 ;  /* 0x0000003a3b09723e */ /* 0x000fe400000010ff */
[----:B------:R-:W-:Y:S02]  /*11680*/  F2FP.BF16.F32.PACK_AB R10, R61, R159 ;  /* 0x0000009f3d0a723e */ /* 0x000fe400000010ff */
[----:B------:R-:W-:-:S02]  /*11690*/  F2FP.BF16.F32.PACK_AB R11, R63, R62 ;  /* 0x0000003e3f0b723e */ /* 0x000fc400000010ff */
[----:B------:R-:W-:Y:S02]  /*116a0*/  MOV R70, R30 ;  /* 0x0000001e00467202 */ /* 0x000fe40000000f00 */
[----:B------:R-:W-:Y:S02]  /*116b0*/  MOV R56, R56 ;  /* 0x0000003800387202 */ /* 0x000fe40000000f00 */
[----:B------:R-:W-:Y:S02]  /*116c0*/  MOV R48, R48 ;  /* 0x0000003000307202 */ /* 0x000fe40000000f00 */
[----:B------:R-:W-:Y:S02]  /*116d0*/  F2FP.BF16.F32.PACK_AB R12, R65, R64 ;  /* 0x00000040410c723e */ /* 0x000fe400000010ff */
[----:B------:R-:W-:Y:S01]  /*116e0*/  F2FP.BF16.F32.PACK_AB R14, R69, R68 ;  /* 0x00000044450e723e */ /* 0x000fe200000010ff */
[----:B------:R0:W-:Y:S01]  /*116f0*/  STSM.16.M88.4 [R36], R4 ;  /* 0x0000000424007844 */ /* 0x0001e20000000200 */
[----:B------:R-:W-:-:S02]  /*11700*/  MOV R57, R52 ;  /* 0x0000003400397202 */ /* 0x000fc40000000f00 */
[----:B------:R-:W-:Y:S02]  /*11710*/  MOV R49, R34 ;  /* 0x0000002200317202 */ /* 0x000fe40000000f00 */
[----:B------:R-:W-:Y:S02]  /*11720*/  F2FP.BF16.F32.PACK_AB R28, R73, R72 ;  /* 0x00000048491c723e */ /* 0x000fe400000010ff */
[----:B------:R-:W-:Y:S02]  /*11730*/  F2FP.BF16.F32.PACK_AB R30, R77, R76 ;  /* 0x0000004c4d1e723e */ /* 0x000fe400000010ff */
[----:B------:R-:W-:Y:S02]  /*11740*/  F2FP.BF16.F32.PACK_AB R31, R79, R78 ;  /* 0x0000004e4f1f723e */ /* 0x000fe400000010ff */
[----:B------:R-:W-:Y:S02]  /*11750*/  MOV R53, R38 ;  /* 0x0000002600357202 */ /* 0x000fe40000000f00 */
[----:B------:R-:W-:-:S02]  /*11760*/  F2FP.BF16.F32.PACK_AB R34, R85, R84 ;  /* 0x000000545522723e */ /* 0x000fc400000010ff */
[----:B------:R-:W-:Y:S01]  /*11770*/  F2FP.BF16.F32.PACK_AB R35, R87, R86 ;  /* 0x000000565723723e */ /* 0x000fe200000010ff */
[----:B------:R1:W-:Y:S01]  /*11780*/  STSM.16.M88.4 [R66], R8 ;  /* 0x0000000842007844 */ /* 0x0003e20000000200 */
[----:B------:R-:W-:Y:S02]  /*11790*/  MOV R52, R42 ;  /* 0x0000002a00347202 */ /* 0x000fe40000000f00 */
[----:B0-----:R-:W-:Y:S02]  /*117a0*/  F2FP.BF16.F32.PACK_AB R36, R89, R88 ;  /* 0x000000585924723e */ /* 0x001fe400000010ff */
[----:B------:R-:W-:Y:S02]  /*117b0*/  F2FP.BF16.F32.PACK_AB R38, R93, R92 ;  /* 0x0000005c5d26723e */ /* 0x000fe400000010ff */
[----:B------:R-:W-:Y:S01]  /*117c0*/  F2FP.BF16.F32.PACK_AB R39, R95, R94 ;  /* 0x0000005e5f27723e */ /* 0x000fe200000010ff */
[----:B------:R0:W-:Y:S01]  /*117d0*/  STSM.16.M88.4 [R70], R12 ;  /* 0x0000000c46007844 */ /* 0x0001e20000000200 */
[----:B------:R-:W-:-:S02]  /*117e0*/  F2FP.BF16.F32.PACK_AB R42, R101, R100 ;  /* 0x00000064652a723e */ /* 0x000fc400000010ff */
[----:B------:R-:W-:Y:S01]  /*117f0*/  F2FP.BF16.F32.PACK_AB R43, R103, R102 ;  /* 0x00000066672b723e */ /* 0x000fe200000010ff */
[----:B------:R3:W-:Y:S01]  /*11800*/  STSM.16.M88.4 [R56], R28 ;  /* 0x0000001c38007844 */ /* 0x0007e20000000200 */
[----:B------:R-:W-:Y:S02]  /*11810*/  F2FP.BF16.F32.PACK_AB R4, R105, R104 ;  /* 0x000000686904723e */ /* 0x000fe400000010ff */
[----:B------:R-:W-:Y:S02]  /*11820*/  F2FP.BF16.F32.PACK_AB R5, R107, R106 ;  /* 0x0000006a6b05723e */ /* 0x000fe400000010ff */
[----:B------:R-:W-:Y:S02]  /*11830*/  F2FP.BF16.F32.PACK_AB R6, R109, R108 ;  /* 0x0000006c6d06723e */ /* 0x000fe400000010ff */
[----:B------:R-:W-:Y:S01]  /*11840*/  F2FP.BF16.F32.PACK_AB R7, R111, R110 ;  /* 0x0000006e6f07723e */ /* 0x000fe200000010ff */
[----:B------:R-:W-:Y:S01]  /*11850*/  STSM.16.M88.4 [R57], R32 ;  /* 0x0000002039007844 */ /* 0x000fe20000000200 */
[----:B------:R-:W-:Y:S01]  /*11860*/  IMAD.X R45, RZ, RZ, R45, P2 ;  /* 0x000000ffff2d7224 */ /* 0x000fe200010e062d */
[----:B-1----:R-:W-:-:S02]  /*11870*/  F2FP.BF16.F32.PACK_AB R8, R113, R112 ;  /* 0x000000707108723e */ /* 0x002fc400000010ff */
[----:B------:R-:W-:Y:S01]  /*11880*/  STSM.16.M88.4 [R48], R36 ;  /* 0x0000002430007844 */ /* 0x000fe20000000200 */
[----:B------:R-:W-:Y:S02]  /*11890*/  F2FP.BF16.F32.PACK_AB R9, R115, R114 ;  /* 0x000000727309723e */ /* 0x000fe400000010ff */
[----:B------:R-:W-:Y:S01]  /*118a0*/  F2FP.BF16.F32.PACK_AB R10, R117, R116 ;  /* 0x00000074750a723e */ /* 0x000fe200000010ff */
[----:B------:R-:W-:Y:S01]  /*118b0*/  STSM.16.M88.4 [R49], R40 ;  /* 0x0000002831007844 */ /* 0x000fe20000000200 */
[----:B------:R-:W-:Y:S02]  /*118c0*/  F2FP.BF16.F32.PACK_AB R11, R119, R118 ;  /* 0x00000076770b723e */ /* 0x000fe400000010ff */
[----:B0-----:R-:W-:Y:S01]  /*118d0*/  F2FP.BF16.F32.PACK_AB R12, R121, R120 ;  /* 0x00000078790c723e */ /* 0x001fe200000010ff */
[----:B------:R2:W-:Y:S01]  /*118e0*/  STSM.16.M88.4 [R47], R4 ;  /* 0x000000042f007844 */ /* 0x0005e20000000200 */
[----:B------:R-:W-:Y:S02]  /*118f0*/  F2FP.BF16.F32.PACK_AB R13, R123, R122 ;  /* 0x0000007a7b0d723e */ /* 0x000fe400000010ff */
[----:B------:R-:W-:-:S02]  /*11900*/  F2FP.BF16.F32.PACK_AB R14, R125, R124 ;  /* 0x0000007c7d0e723e */ /* 0x000fc400000010ff */
[----:B------:R-:W-:Y:S02]  /*11910*/  F2FP.BF16.F32.PACK_AB R15, R127, R126 ;  /* 0x0000007e7f0f723e */ /* 0x000fe400000010ff */
[----:B------:R-:W-:Y:S02]  /*11920*/  ISETP.NE.U32.AND P0, PT, RZ, UR4, PT ;  /* 0x00000004ff007c0c */ /* 0x000fe4000bf05070 */
[----:B---3--:R-:W-:Y:S02]  /*11930*/  F2FP.BF16.F32.PACK_AB R28, R129, R128 ;  /* 0x00000080811c723e */ /* 0x008fe400000010ff */
[----:B------:R-:W-:Y:S02]  /*11940*/  F2FP.BF16.F32.PACK_AB R29, R131, R130 ;  /* 0x00000082831d723e */ /* 0x000fe400000010ff */
[----:B------:R-:W-:Y:S02]  /*11950*/  F2FP.BF16.F32.PACK_AB R30, R133, R132 ;  /* 0x00000084851e723e */ /* 0x000fe400000010ff */
[----:B------:R-:W-:-:S02]  /*11960*/  F2FP.BF16.F32.PACK_AB R31, R135, R134 ;  /* 0x00000086871f723e */ /* 0x000fc400000010ff */
[----:B--2---:R-:W-:Y:S02]  /*11970*/  IADD3 R4, P1, R82, UR4, RZ ;  /* 0x0000000452047c10 */ /* 0x004fe4000ff3e0ff */
[----:B------:R-:W-:Y:S02]  /*11980*/  F2FP.BF16.F32.PACK_AB R32, R137, R136 ;  /* 0x000000888920723e */ /* 0x000fe400000010ff */
[----:B------:R-:W-:Y:S02]  /*11990*/  F2FP.BF16.F32.PACK_AB R33, R139, R138 ;  /* 0x0000008a8b21723e */ /* 0x000fe400000010ff */
[----:B------:R-:W-:Y:S02]  /*119a0*/  F2FP.BF16.F32.PACK_AB R34, R141, R140 ;  /* 0x0000008c8d22723e */ /* 0x000fe400000010ff */
[----:B------:R-:W-:Y:S01]  /*119b0*/  F2FP.BF16.F32.PACK_AB R35, R143, R142 ;  /* 0x0000008e8f23723e */ /* 0x000fe200000010ff */
[----:B------:R-:W-:Y:S01]  /*119c0*/  STSM.16.M88.4 [R52], R8 ;  /* 0x0000000834007844 */ /* 0x000fe20000000200 */
[----:B------:R-:W-:-:S02]  /*119d0*/  MOV R44, R44 ;  /* 0x0000002c002c7202 */ /* 0x000fc40000000f00 */
[----:B------:R-:W-:Y:S01]  /*119e0*/  ISETP.NE.AND.EX P0, PT, RZ, UR5, PT, P0 ;  /* 0x00000005ff007c0c */ /* 0x000fe2000bf05300 */
[----:B------:R-:W-:Y:S01]  /*119f0*/  STSM.16.M88.4 [R53], R12 ;  /* 0x0000000c35007844 */ /* 0x000fe20000000200 */
[----:B------:R-:W-:Y:S01]  /*11a00*/  IADD3.X R5, R74, UR5, RZ, P1, !PT ;  /* 0x000000054a057c10 */ /* 0x000fe20008ffe4ff */
[----:B------:R-:W-:Y:S02]  /*11a10*/  ULDC.64 UR4, c[0x0][0xc08] ;  /* 0x0003020000047ab9 */ /* 0x000fe40000000a00 */
[----:B------:R0:W-:Y:S01]  /*11a20*/  STSM.16.M88.4 [R24], R28 ;  /* 0x0000001c18007844 */ /* 0x0001e20000000200 */
[----:B------:R-:W-:-:S03]  /*11a30*/  ISETP.NE.U32.AND P6, PT, RZ, UR4, PT ;  /* 0x00000004ff007c0c */ /* 0x000fc6000bfc5070 */
[----:B------:R1:W-:Y:S01]  /*11a40*/  STSM.16.M88.4 [R46], R32 ;  /* 0x000000202e007844 */ /* 0x0003e20000000200 */
[----:B------:R-:W-:-:S03]  /*11a50*/  ISETP.NE.AND.EX P6, PT, RZ, UR5, PT, P6 ;  /* 0x00000005ff007c0c */ /* 0x000fc6000bfc5360 */
[----:B------:R2:W-:Y:S01]  /*11a60*/  STSM.16.M88.4 [R44], R144 ;  /* 0x000000902c007844 */ /* 0x0005e20000000200 */
[----:B------:R-:W-:Y:S01]  /*11a70*/  BAR.SYNC.DEFER_BLOCKING 0x1, 0x100 ;  /* 0x0044000000007b1d */ /* 0x000fe20000010000 */
[----:B------:R-:W-:-:S08]  /*11a80*/  IMAD R7, R98, 0x40, R197 ;  /* 0x0000004062077824 */ /* 0x000fd000078e02c5 */
[----:B------:R-:W-:Y:S01]  /*11a90*/  @P6 IADD3 R6, P4, R82, UR4, RZ ;  /* 0x0000000452066c10 */ /* 0x000fe2000ff9e0ff */
[----:B------:R-:W-:Y:S01]  /*11aa0*/  ULDC UR4, c[0x0][0xa88] ;  /* 0x0002a20000047ab9 */ /* 0x000fe20000000800 */
[----:B------:R-:W-:Y:S02]  /*11ab0*/  IMAD.WIDE R20, R7, 0x2, R20 ;  /* 0x0000000207147825 */ /* 0x000fe400078e0214 */
[----:B------:R-:W-:Y:S02]  /*11ac0*/  @P6 IADD3.X R7, R74, UR5, RZ, P4, !PT ;  /* 0x000000054a076c10 */ /* 0x000fe4000a7fe4ff */
[----:B0-----:R-:W-:Y:S01]  /*11ad0*/  IMAD.U32 R24, RZ, RZ, UR4 ;  /* 0x00000004ff187e24 */ /* 0x001fe2000f8e00ff */
[----:B------:R0:W5:Y:S05]  /*11ae0*/  @P0 LDG.E R80, desc[UR40][R4.64] ;  /* 0x0000002804500981 */ /* 0x00016a000c1e1900 */
[----:B------:R0:W5:Y:S01]  /*11af0*/  @P6 LDG.E R24, desc[UR40][R6.64] ;  /* 0x0000002806186981 */ /* 0x000162000c1e1900 */
[----:B------:R-:W-:-:S02]  /*11b00*/  IADD3 R9, P1, R20, 0x1000, RZ ;  /* 0x0000100014097810 */ /* 0x000fc40007f3e0ff */
[C---:B------:R-:W-:Y:S02]  /*11b10*/  IADD3 R13, P2, R20.reuse, 0x2000, RZ ;  /* 0x00002000140d7810 */ /* 0x040fe40007f5e0ff */
[C---:B------:R-:W-:Y:S02]  /*11b20*/  IADD3 R29, P3, R20.reuse, 0x3000, RZ ;  /* 0x00003000141d7810 */ /* 0x040fe40007f7e0ff */
[----:B-1----:R-:W-:Y:S02]  /*11b30*/  IADD3 R33, P4, R20, 0x4000, RZ ;  /* 0x0000400014217810 */ /* 0x002fe40007f9e0ff */
        /* <DEDUP_REMOVED lines=8> */
[----:B------:R-:W-:-:S02]  /*11bc0*/  IADD3 R37, P5, R20, 0x5000, RZ ;  /* 0x0000500014257810 */ /* 0x000fc40007fbe0ff */
        /* <DEDUP_REMOVED lines=8> */
[----:B------:R-:W-:Y:S02]  /*11c50*/  P2R R10, PR, RZ, 0x20 ;  /* 0x00000020ff0a7803 */ /* 0x000fe40000000000 */
[----:B------:R-:W-:-:S02]  /*11c60*/  IADD3 R41, P1, R20, 0x6000, RZ ;  /* 0x0000600014297810 */ /* 0x000fc40007f3e0ff */
[C---:B------:R-:W-:Y:S02]  /*11c70*/  IADD3 R45, P2, R20.reuse, 0x7000, RZ ;  /* 0x00007000142d7810 */ /* 0x040fe40007f5e0ff */
[C---:B------:R-:W-:Y:S02]  /*11c80*/  IADD3 R49, P3, R20.reuse, 0x8000, RZ ;  /* 0x0000800014317810 */ /* 0x040fe40007f7e0ff */
[C---:B------:R-:W-:Y:S02]  /*11c90*/  IADD3 R53, P4, R20.reuse, 0x9000, RZ ;  /* 0x0000900014357810 */ /* 0x040fe40007f9e0ff */
[----:B------:R-:W-:Y:S02]  /*11ca0*/  IADD3 R57, P5, R20, 0xa000, RZ ;  /* 0x0000a00014397810 */ /* 0x000fe40007fbe0ff */
[----:B------:R-:W-:Y:S02]  /*11cb0*/  LOP3.LUT R36, R37, 0x380, RZ, 0xc0, !PT ;  /* 0x0000038025247812 */ /* 0x000fe400078ec0ff */
[----:B------:R-:W-:-:S02]  /*11cc0*/  LOP3.LUT R40, R41, 0x380, RZ, 0xc0, !PT ;  /* 0x0000038029287812 */ /* 0x000fc400078ec0ff */
[----:B--2---:R-:W-:Y:S02]  /*11cd0*/  LOP3.LUT R44, R45, 0x380, RZ, 0xc0, !PT ;  /* 0x000003802d2c7812 */ /* 0x004fe400078ec0ff */
        /* <DEDUP_REMOVED lines=19> */
[----:B--2---:R-:W-:-:S07]  /*11e10*/  IADD3 R24, -R7, R24, RZ ;  /* 0x0000001807187210 */ /* 0x004fce0007ffe1ff */
.L_x_8050:
[----:B------:R-:W-:Y:S01]  /*11e20*/  ISETP.NE.AND P6, PT, R10, RZ, PT ;  /* 0x000000ff0a00720c */ /* 0x000fe20003fc5270 */
[----:B------:R-:W2:Y:S04]  /*11e30*/  LDL.LU R11, [R1+0x44] ;  /* 0x00004400010b7983 */ /* 0x000ea80000300800 */
[----:B------:R-:W3:Y:S01]  /*11e40*/  LDL.LU R10, [R1+0x4c] ;  /* 0x00004c00010a7983 */ /* 0x000ee20000300800 */
[----:B------:R-:W0:Y:S01]  /*11e50*/  S2R R5, SR_TID.X ;  /* 0x0000000000057919 */ /* 0x000e220000002100 */
[--C-:B------:R-:W-:Y:S02]  /*11e60*/  IMAD.X R57, RZ, RZ, R21.reuse, P5 ;  /* 0x000000ffff397224 */ /* 0x100fe400028e0615 */
[----:B------:R-:W-:Y:S01]  /*11e70*/  IMAD.X R37, RZ, RZ, R21, P6 ;  /* 0x000000ffff257224 */ /* 0x000fe200030e0615 */
[----:B------:R-:W4:Y:S01]  /*11e80*/  LDL R84, [R1+0x38] ;  /* 0x0000380001547983 */ /* 0x000f220000100800 */
        /* <DEDUP_REMOVED lines=44> */
[----:B------:R-:W0:Y:S01]  /*12150*/  LDC R35, c[0x0][0xbe8] ;  /* 0x0002fa00ff237b82 */ /* 0x000e220000000800 */
[----:B------:R-:W-:Y:S01]  /*12160*/  ULDC.64 UR4, c[0x0][0xb90] ;  /* 0x0002e40000047ab9 */ /* 0x000fe20000000a00 */
[----:B------:R-:W-:Y:S02]  /*12170*/  IMAD.IADD R20, R229, 0x1, R200 ;  /* 0x00000001e5147824 */ /* 0x000fe400078e02c8 */
[----:B------:R-:W-:Y:S02]  /*12180*/  IMAD R10, R83, UR4, RZ ;  /* 0x00000004530a7c24 */ /* 0x000fe4000f8e02ff */
[----:B------:R-:W-:Y:S02]  /*12190*/  IMAD.MOV.U32 R6, RZ, RZ, R80 ;  /* 0x000000ffff067224 */ /* 0x000fe400078e0050 */
[----:B------:R-:W-:Y:S02]  /*121a0*/  IMAD R15, R84, UR5, R10 ;  /* 0x00000005540f7c24 */ /* 0x000fe4000f8e020a */
[----:B------:R-:W-:-:S02]  /*121b0*/  IMAD.MOV.U32 R7, RZ, RZ, R21 ;  /* 0x000000ffff077224 */ /* 0x000fc400078e0015 */
[----:B------:R-:W-:Y:S02]  /*121c0*/  IMAD.IADD R30, R193, 0x1, R200 ;  /* 0x00000001c11e7824 */ /* 0x000fe400078e02c8 */
[----:B------:R-:W-:Y:S01]  /*121d0*/  IMAD.WIDE.U32 R6, R84, UR4, R6 ;  /* 0x0000000454067c25 */ /* 0x000fe2000f8e0006 */
[----:B------:R-:W-:-:S03]  /*121e0*/  ULDC.64 UR4, c[0x0][0xb98] ;  /* 0x0002e60000047ab9 */ /* 0x000fc60000000a00 */
[----:B------:R-:W-:Y:S02]  /*121f0*/  IMAD.IADD R7, R7, 0x1, R15 ;  /* 0x0000000107077824 */ /* 0x000fe400078e020f */
[----:B------:R-:W-:Y:S01]  /*12200*/  IMAD.WIDE.U32 R6, R81, UR4, R6 ;  /* 0x0000000451067c25 */ /* 0x000fe2000f8e0006 */
[----:B0-----:R-:W-:-:S13]  /*12210*/  ISETP.NE.AND P0, PT, R35, 0x1, PT ;  /* 0x000000012300780c */ /* 0x001fda0003f05270 */
[----:B------:R-:W0:Y:S08]  /*12220*/  @P0 LDC R11, c[0x0][0xbec] ;  /* 0x0002fb00ff0b0b82 */ /* 0x000e300000000800 */
        /* <DEDUP_REMOVED lines=19> */
[----:B------:R-:W-:-:S03]  /*12360*/  VIADD R14, R30, 0x8 ;  /* 0x000000081e0e7836 */ /* 0x000fc60000000000 */
[----:B------:R-:W-:Y:S02]  /*12370*/  IADD3 R7, R7, R15, RZ ;  /* 0x0000000f07077210 */ /* 0x000fe40007ffe0ff */
        /* <DEDUP_REMOVED lines=8> */
[----:B------:R-:W1:Y:S06]  /*12400*/  SHFL.IDX PT, R11, R20, 0x1, 0x1c1f ;  /* 0x003c1f00140b7f89 */ /* 0x000e6c00000e0000 */
[----:B0-----:R0:W-:Y:S04]  /*12410*/  @!P1 ST.E desc[UR40][R6.64], R0 ;  /* 0x0000000006009985 */ /* 0x0011e8000c101928 */
[----:B-1----:R0:W-:Y:S02]  /*12420*/  @!P0 ST.E desc[UR40][R10.64], R3 ;  /* 0x000000030a008985 */ /* 0x0021e4000c101928 */
.L_x_8051:
[----:B------:R-:W1:Y:S01]  /*12430*/  LDC R85, c[0x0][0xbe8] ;  /* 0x0002fa00ff557b82 */ /* 0x000e620000000800 */
        /* <DEDUP_REMOVED lines=13> */
[----:B-1----:R-:W-:Y:S01]  /*12510*/  ISETP.NE.AND P1, PT, R85, 0x1, PT ;  /* 0x000000015500780c */ /* 0x002fe20003f25270 */
        /* <DEDUP_REMOVED lines=8> */
[----:B------:R-:W1:Y:S01]  /*125a0*/  @P1 LDC R87, c[0x0][0xbec] ;  /* 0x0002fb00ff571b82 */ /* 0x000e620000000800 */
[----:B------:R-:W-:Y:S01]  /*125b0*/  LOP3.LUT R84, R84, 0xfffffff8, RZ, 0xc0, !PT ;  /* 0xfffffff854547812 */ /* 0x000fe200078ec0ff */
[----:B------:R-:W5:Y:S04]  /*125c0*/  LD.E.128 R48, desc[UR40][R48.64] ;  /* 0x0000002830307980 */ /* 0x000f68000c101d00 */
[----:B------:R-:W5:Y:S02]  /*125d0*/  LD.E.128 R52, desc[UR40][R52.64] ;  /* 0x0000002834347980 */ /* 0x000f64000c101d00 */
[----:B------:R-:W2:Y:S01]  /*125e0*/  @P1 LDC R89, c[0x0][0xbf0] ;  /* 0x0002fc00ff591b82 */ /* 0x000ea20000000800 */
[----:B------:R-:W-:Y:S01]  /*125f0*/  IMAD.IADD R84, R90, 0x1, -R84 ;  /* 0x000000015a547824 */ /* 0x000fe200078e0a54 */
[----:B------:R-:W5:Y:S03]  /*12600*/  LD.E.128 R56, desc[UR40][R56.64] ;  /* 0x0000002838387980 */ /* 0x000f66000c101d00 */
[----:B------:R-:W-:Y:S01]  /*12610*/  IMAD R3, R84, 0x20, R98 ;  /* 0x0000002054037824 */ /* 0x000fe200078e0262 */
[----:B------:R-:W5:Y:S01]  /*12620*/  LD.E.128 R60, desc[UR40][R60.64] ;  /* 0x000000283c3c7980 */ /* 0x000f62000c101d00 */
[----:B------:R-:W-:-:S02]  /*12630*/  VIADD R99, R197, 0x40 ;  /* 0x00000040c5637836 */ /* 0x000fc40000000000 */
[----:B------:R-:W-:Y:S01]  /*12640*/  IMAD.IADD R84, R200, 0x1, R3 ;  /* 0x00000001c8547824 */ /* 0x000fe200078e0203 */
[----:B------:R-:W5:Y:S01]  /*12650*/  LD.E.128 R64, desc[UR40][R64.64] ;  /* 0x0000002840407980 */ /* 0x000f62000c101d00 */
[----:B------:R-:W-:Y:S01]  /*12660*/  IMAD.IADD R21, R21, 0x1, R83 ;  /* 0x0000000115157824 */ /* 0x000fe200078e0253 */
[-C--:B0-----:R-:W-:Y:S01]  /*12670*/  ISETP.GE.AND P0, PT, R99, R0.reuse, PT ;  /* 0x000000006300720c */ /* 0x081fe20003f06270 */
[----:B------:R-:W-:Y:S01]  /*12680*/  IMAD R82, R82, UR4, RZ ;  /* 0x0000000452527c24 */ /* 0x000fe2000f8e02ff */
[----:B------:R-:W5:Y:S01]  /*12690*/  LD.E.128 R68, desc[UR40][R68.64] ;  /* 0x0000002844447980 */ /* 0x000f62000c101d00 */
[----:B------:R-:W-:Y:S02]  /*126a0*/  VIADD R97, R197, 0x80 ;  /* 0x00000080c5617836 */ /* 0x000fe40000000000 */
[----:B-1----:R-:W-:Y:S01]  /*126b0*/  @P1 IMAD.HI.U32 R80, R84, R87, RZ ;  /* 0x0000005754501227 */ /* 0x002fe200078e00ff */
[----:B------:R-:W5:Y:S03]  /*126c0*/  LD.E.128 R72, desc[UR40][R72.64] ;  /* 0x0000002848487980 */ /* 0x000f66000c101d00 */
[C---:B------:R-:W-:Y:S01]  /*126d0*/  IMAD R83, R81.reuse, UR5, R82 ;  /* 0x0000000551537c24 */ /* 0x040fe2000f8e0252 */
[----:B------:R-:W5:Y:S01]  /*126e0*/  LD.E.128 R76, desc[UR40][R76.64] ;  /* 0x000000284c4c7980 */ /* 0x000f62000c101d00 */
[----:B------:R-:W-:Y:S01]  /*126f0*/  IMAD.WIDE.U32 R20, R81, UR4, R20 ;  /* 0x0000000451147c25 */ /* 0x000fe2000f8e0014 */
[----:B------:R-:W-:Y:S01]  /*12700*/  SEL R81, RZ, 0xffffffff, P0 ;  /* 0xffffffffff517807 */ /* 0x000fe20000000000 */
[----:B------:R-:W-:Y:S01]  /*12710*/  ULDC.64 UR4, c[0x0][0xae0] ;  /* 0x0002b80000047ab9 */ /* 0x000fe20000000a00 */
[-C--:B------:R-:W-:Y:S01]  /*12720*/  ISETP.GE.AND P0, PT, R97, R0.reuse, PT ;  /* 0x000000006100720c */ /* 0x080fe20003f06270 */
[----:B------:R-:W-:Y:S01]  /*12730*/  IMAD.MOV.U32 R3, RZ, RZ, R84 ;  /* 0x000000ffff037224 */ /* 0x000fe200078e0054 */
[----:B--2---:R-:W-:Y:S01]  /*12740*/  @P1 SHF.R.U32.HI R3, RZ, R89, R80 ;  /* 0x00000059ff031219 */ /* 0x004fe20000011650 */
[C---:B------:R-:W-:Y:S01]  /*12750*/  VIADD R95, R197.reuse, 0xc0 ;  /* 0x000000c0c55f7836 */ /* 0x040fe20000000000 */
[-C--:B------:R-:W-:Y:S01]  /*12760*/  ISETP.GE.AND P1, PT, R197, R0.reuse, PT ;  /* 0x00000000c500720c */ /* 0x080fe20003f26270 */
[----:B------:R-:W-:Y:S01]  /*12770*/  IMAD.SHL.U32 R87, R81, 0x2, RZ ;  /* 0x0000000251577824 */ /* 0x000fe200078e00ff */
[----:B------:R-:W-:Y:S01]  /*12780*/  SEL R82, RZ, 0xffffffff, P0 ;  /* 0xffffffffff527807 */ /* 0x000fe20000000000 */
[----:B------:R-:W-:Y:S01]  /*12790*/  IMAD.IADD R21, R21, 0x1, R83 ;  /* 0x0000000115157824 */ /* 0x000fe200078e0253 */
[----:B------:R-:W-:Y:S01]  /*127a0*/  SEL R80, RZ, 0x1, P1 ;  /* 0x00000001ff507807 */ /* 0x000fe20000800000 */
[--C-:B------:R-:W-:Y:S01]  /*127b0*/  IMAD.MOV R83, RZ, RZ, -R3.reuse ;  /* 0x000000ffff537224 */ /* 0x100fe200078e0a03 */
[-C--:B------:R-:W-:Y:S01]  /*127c0*/  ISETP.GE.AND P0, PT, R95, R0.reuse, PT ;  /* 0x000000005f00720c */ /* 0x080fe20003f06270 */
[----:B------:R-:W-:Y:S01]  /*127d0*/  VIADD R93, R197, 0x100 ;  /* 0x00000100c55d7836 */ /* 0x000fe20000000000 */
[----:B------:R-:W-:Y:S01]  /*127e0*/  LOP3.LUT R80, R87, 0x2, R80, 0xe2, !PT ;  /* 0x0000000257507812 */ /* 0x000fe200078ee250 */
[----:B------:R-:W-:Y:S01]  /*127f0*/  IMAD.SHL.U32 R87, R82, 0x4, RZ ;  /* 0x0000000452577824 */ /* 0x000fe200078e00ff */
[----:B------:R-:W-:Y:S01]  /*12800*/  SEL R82, RZ, 0xffffffff, P0 ;  /* 0xffffffffff527807 */ /* 0x000fe20000000000 */
[----:B------:R-:W-:Y:S01]  /*12810*/  IMAD R81, R85, R83, R84 ;  /* 0x0000005355517224 */ /* 0x000fe200078e0254 */
[----:B------:R-:W-:Y:S01]  /*12820*/  SHF.R.S32.HI R83, RZ, 0x1f, R3 ;  /* 0x0000001fff537819 */ /* 0x000fe20000011403 */
[----:B------:R-:W-:Y:S01]  /*12830*/  VIADD R91, R197, 0x140 ;  /* 0x00000140c55b7836 */ /* 0x000fe20000000000 */
[-C--:B------:R-:W-:Y:S01]  /*12840*/  ISETP.GE.AND P0, PT, R93, R0.reuse, PT ;  /* 0x000000005d00720c */ /* 0x080fe20003f06270 */
[----:B------:R-:W-:Y:S01]  /*12850*/  IMAD.WIDE.U32 R20, R3, UR4, R20 ;  /* 0x0000000403147c25 */ /* 0x000fe2000f8e0014 */
[----:B------:R-:W-:Y:S01]  /*12860*/  LOP3.LUT R80, R87, 0x4, R80, 0xe2, !PT ;  /* 0x0000000457507812 */ /* 0x000fe200078ee250 */
[----:B------:R-:W-:Y:S01]  /*12870*/  @!PT LDS RZ, [RZ] ;  /* 0x00000000fffff984 */ /* 0x000fe20000000800 */
[----:B------:R-:W-:Y:S01]  /*12880*/  @!PT LDS RZ, [RZ] ;  /* 0x00000000fffff984 */ /* 0x000fe20000000800 */
[----:B------:R-:W-:Y:S01]  /*12890*/  @!PT LDS RZ, [RZ] ;  /* 0x00000000fffff984 */ /* 0x000fe20000000800 */
[----:B------:R-:W-:Y:S01]  /*128a0*/  @!PT LDS RZ, [RZ] ;  /* 0x00000000fffff984 */ /* 0x000fe20000000800 */
[----:B------:R0:W-:Y:S06]  /*128b0*/  MEMBAR.ALL.CTA ;  /* 0x0000000000007992 */ /* 0x0001ec0000008000 */
[----:B0-----:R-:W0:Y:S01]  /*128c0*/  FENCE.VIEW.ASYNC.S ;  /* 0x00000000000073c6 */ /* 0x001e220000000000 */
[----:B------:R-:W-:Y:S01]  /*128d0*/  BSSY B1, `(.L_x_8052) ;  /* 0x0000054000017945 */ /* 0x000fe20003800000 */
[----:B------:R-:W-:Y:S01]  /*128e0*/  IMAD.SHL.U32 R87, R82, 0x8, RZ ;  /* 0x0000000852577824 */ /* 0x000fe200078e00ff */
[----:B------:R-:W-:Y:S01]  /*128f0*/  SEL R82, RZ, 0xffffffff, P0 ;  /* 0xffffffffff527807 */ /* 0x000fe20000000000 */
[----:B------:R-:W-:Y:S01]  /*12900*/  IMAD R84, R83, UR4, RZ ;  /* 0x0000000453547c24 */ /* 0x000fe2000f8e02ff */
[-C--:B------:R-:W-:Y:S01]  /*12910*/  ISETP.GE.AND P0, PT, R91, R0.reuse, PT ;  /* 0x000000005b00720c */ /* 0x080fe20003f06270 */
[----:B------:R-:W-:Y:S01]  /*12920*/  VIADD R90, R197, 0x180 ;  /* 0x00000180c55a7836 */ /* 0x000fe20000000000 */
[----:B------:R-:W-:Y:S01]  /*12930*/  LOP3.LUT R80, R87, 0x8, R80, 0xe2, !PT ;  /* 0x0000000857507812 */ /* 0x000fe200078ee250 */
[----:B------:R-:W-:Y:S01]  /*12940*/  IMAD R83, R3, UR5, R84 ;  /* 0x0000000503537c24 */ /* 0x000fe2000f8e0254 */
[----:B------:R-:W-:Y:S01]  /*12950*/  SEL R3, RZ, 0xffffffff, P0 ;  /* 0xffffffffff037807 */ /* 0x000fe20000000000 */
[----:B------:R-:W-:Y:S01]  /*12960*/  ULDC.64 UR4, c[0x0][0xad8] ;  /* 0x0002b60000047ab9 */ /* 0x000fe20000000a00 */
[----:B------:R-:W-:Y:S01]  /*12970*/  SHF.L.U32 R87, R82, 0x4, RZ ;  /* 0x0000000452577819 */ /* 0x000fe200000006ff */
[----:B------:R-:W-:Y:S01]  /*12980*/  IMAD.IADD R21, R21, 0x1, R83 ;  /* 0x0000000115157824 */ /* 0x000fe200078e0253 */
[----:B------:R-:W-:Y:S01]  /*12990*/  SHF.R.S32.HI R82, RZ, 0x1f, R81 ;  /* 0x0000001fff527819 */ /* 0x000fe20000011451 */
[----:B------:R-:W-:Y:S01]  /*129a0*/  IMAD.SHL.U32 R3, R3, 0x20, RZ ;  /* 0x0000002003037824 */ /* 0x000fe200078e00ff */
[----:B------:R-:W-:Y:S01]  /*129b0*/  LOP3.LUT R80, R87, 0x10, R80, 0xe2, !PT ;  /* 0x0000001057507812 */ /* 0x000fe200078ee250 */
[----:B------:R-:W-:Y:S01]  /*129c0*/  IMAD R87, R24, R85, RZ ;  /* 0x0000005518577224 */ /* 0x000fe200078e02ff */
[----:B------:R-:W-:Y:S01]  /*129d0*/  ISETP.GE.AND P0, PT, R90, R0, PT ;  /* 0x000000005a00720c */ /* 0x000fe20003f06270 */
[----:B------:R-:W-:Y:S01]  /*129e0*/  IMAD R82, R82, UR4, RZ ;  /* 0x0000000452527c24 */ /* 0x000fe2000f8e02ff */
[----:B------:R-:W-:Y:S01]  /*129f0*/  LOP3.LUT R80, R3, 0x20, R80, 0xe2, !PT ;  /* 0x0000002003507812 */ /* 0x000fe200078ee250 */
[----:B------:R-:W-:Y:S01]  /*12a00*/  IMAD.IADD R200, R98, 0x1, R200 ;  /* 0x0000000162c87824 */ /* 0x000fe200078e02c8 */
[----:B------:R-:W-:Y:S01]  /*12a10*/  SEL R3, RZ, 0x40, P0 ;  /* 0x00000040ff037807 */ /* 0x000fe20000000000 */
        /* <DEDUP_REMOVED lines=8> */
[C---:B------:R-:W-:Y:S01]  /*12aa0*/  LEA R84, P2, R20.reuse, UR4, 0x1 ;  /* 0x0000000414547c11 */ /* 0x040fe2000f8408ff */
[----:B------:R-:W-:Y:S01]  /*12ab0*/  IMAD.IADD R81, R21, 0x1, R83 ;  /* 0x0000000115517824 */ /* 0x000fe200078e0253 */
[----:B------:R-:W-:Y:S01]  /*12ac0*/  SEL R21, RZ, 0x80, P0 ;  /* 0x00000080ff157807 */ /* 0x000fe20000000000 */
[C---:B------:R-:W-:Y:S01]  /*12ad0*/  VIADD R88, R197.reuse, 0x1c0 ;  /* 0x000001c0c5587836 */ /* 0x040fe20000000000 */
[----:B------:R-:W-:Y:S01]  /*12ae0*/  PRMT R3, RZ, 0x654, R3 ;  /* 0x00000654ff037816 */ /* 0x000fe20000000003 */
[C---:B------:R-:W-:Y:S01]  /*12af0*/  VIADD R89, R197.reuse, 0x180 ;  /* 0x00000180c5597836 */ /* 0x040fe20000000000 */
[----:B------:R-:W-:Y:S01]  /*12b00*/  LEA.HI.X R85, R20, UR5, R81, 0x1, P2 ;  /* 0x0000000514557c11 */ /* 0x000fe200090f0c51 */
[C---:B------:R-:W-:Y:S01]  /*12b10*/  VIADD R92, R197.reuse, 0x140 ;  /* 0x00000140c55c7836 */ /* 0x040fe20000000000 */
[----:B0-----:R0:W-:Y:S01]  /*12b20*/  SYNCS.ARRIVE.TRANS64.RED.A1T0 RZ, [R3+URZ], RZ ;  /* 0x000000ff03ff79a7 */ /* 0x0011e2000810043f */
[C---:B------:R-:W-:Y:S01]  /*12b30*/  VIADD R94, R197.reuse, 0x100 ;  /* 0x00000100c55e7836 */ /* 0x040fe20000000000 */
[----:B------:R1:W2:Y:S01]  /*12b40*/  SHFL.IDX PT, R20, R84, RZ, 0x181f ;  /* 0x00181fff54147589 */ /* 0x0002a200000e0000 */
[C---:B------:R-:W-:Y:S01]  /*12b50*/  VIADD R96, R197.reuse, 0xc0 ;  /* 0x000000c0c5607836 */ /* 0x040fe20000000000 */
[----:B------:R-:W-:Y:S01]  /*12b60*/  SHF.R.S32.HI R88, RZ, 0x1f, R88 ;  /* 0x0000001fff587819 */ /* 0x000fe20000011458 */
[C---:B------:R-:W-:Y:S01]  /*12b70*/  VIADD R98, R197.reuse, 0x80 ;  /* 0x00000080c5627836 */ /* 0x040fe20000000000 */
[----:B------:R-:W-:Y:S01]  /*12b80*/  SHF.R.S32.HI R89, RZ, 0x1f, R89 ;  /* 0x0000001fff597819 */ /* 0x000fe20000011459 */
[----:B------:R-:W-:Y:S01]  /*12b90*/  VIADD R100, R197, 0x40 ;  /* 0x00000040c5647836 */ /* 0x000fe20000000000 */
[----:B0-----:R-:W-:-:S02]  /*12ba0*/  LOP3.LUT R3, R24, R21, RZ, 0xfc, !PT ;  /* 0x0000001518037212 */ /* 0x001fc400078efcff */
[----:B------:R1:W0:Y:S01]  /*12bb0*/  SHFL.IDX PT, R21, R85, RZ, 0x181f ;  /* 0x00181fff55157589 */ /* 0x00022200000e0000 */
[----:B------:R-:W-:Y:S02]  /*12bc0*/  SHF.R.S32.HI R92, RZ, 0x1f, R92 ;  /* 0x0000001fff5c7819 */ /* 0x000fe4000001145c */
[----:B------:R-:W-:Y:S02]  /*12bd0*/  SHF.R.S32.HI R94, RZ, 0x1f, R94 ;  /* 0x0000001fff5e7819 */ /* 0x000fe4000001145e */
[----:B------:R-:W-:Y:S02]  /*12be0*/  SHF.R.S32.HI R96, RZ, 0x1f, R96 ;  /* 0x0000001fff607819 */ /* 0x000fe40000011460 */
[----:B------:R-:W-:Y:S02]  /*12bf0*/  SHF.R.S32.HI R98, RZ, 0x1f, R98 ;  /* 0x0000001fff627819 */ /* 0x000fe40000011462 */
[----:B------:R-:W-:Y:S01]  /*12c00*/  SHF.R.S32.HI R100, RZ, 0x1f, R100 ;  /* 0x0000001fff647819 */ /* 0x000fe20000011464 */
[----:B-1----:R-:W-:Y:S06]  /*12c10*/  @P1 BRA `(.L_x_8053) ;  /* 0x00000000007c1947 */ /* 0x002fec0003800000 */
[-C--:B------:R-:W-:Y:S02]  /*12c20*/  ISETP.GE.AND P1, PT, R99, R0.reuse, PT ;  /* 0x000000006300720c */ /* 0x080fe40003f26270 */
[-C--:B------:R-:W-:Y:S02]  /*12c30*/  ISETP.GE.AND P0, PT, R197, R0.reuse, PT ;  /* 0x00000000c500720c */ /* 0x080fe40003f06270 */
[-C--:B------:R-:W-:Y:S02]  /*12c40*/  ISETP.GE.AND P5, PT, R97, R0.reuse, PT ;  /* 0x000000006100720c */ /* 0x080fe40003fa6270 */
[----:B------:R-:W-:-:S07]  /*12c50*/  ISETP.GE.AND P3, PT, R95, R0, PT ;  /* 0x000000005f00720c */ /* 0x000fce0003f66270 */
[----:B--2---:R-:W-:Y:S02]  /*12c60*/  @!P1 LEA R80, P2, R99, R20, 0x1 ;  /* 0x0000001463509211 */ /* 0x004fe400078408ff */
        /* <DEDUP_REMOVED lines=14> */
[-C--:B-1----:R-:W-:Y:S01]  /*12d50*/  @!P1 LEA R12, P6, R91, R20.reuse, 0x1 ;  /* 0x000000145b0c9211 */ /* 0x082fe200078c08ff */
        /* <DEDUP_REMOVED lines=11> */
.L_x_8053:
[----:B------:R-:W-:Y:S05]  /*12e10*/  BSYNC B1 ;  /* 0x0000000000017941 */ /* 0x000fea0003800000 */
.L_x_8052:
[----:B---3-5:R-:W-:Y:S01]  /*12e20*/  VIADD R6, R200, 0x20 ;  /* 0x00000020c8067836 */ /* 0x028fe20000000000 */
[----:B------:R4:W1:Y:S04]  /*12e30*/  SHFL.IDX PT, R5, R85, 0x1, 0x181f ;  /* 0x00381f0055057f89 */ /* 0x00086800000e0000 */
[----:B------:R-:W-:Y:S01]  /*12e40*/  ISETP.GE.AND P0, PT, R6, R87, PT ;  /* 0x000000570600720c */ /* 0x000fe20003f06270 */
[----:B------:R4:W3:-:S12]  /*12e50*/  SHFL.IDX PT, R4, R84, 0x1, 0x181f ;  /* 0x00381f0054047f89 */ /* 0x0008d800000e0000 */
[----:B----4-:R-:W-:Y:S05]  /*12e60*/  @P0 BRA `(.L_x_8054) ;  /* 0x0000001000600947 */ /* 0x010fea0003800000 */
[-C--:B------:R-:W-:Y:S02]  /*12e70*/  ISETP.GE.AND P5, PT, R99, R0.reuse, PT ;  /* 0x000000006300720c */ /* 0x080fe40003fa6270 */
[-C--:B------:R-:W-:Y:S02]  /*12e80*/  ISETP.GE.AND P6, PT, R197, R0.reuse, PT ;  /* 0x00000000c500720c */ /* 0x080fe40003fc6270 */
[-C--:B------:R-:W-:Y:S02]  /*12e90*/  ISETP.GE.AND P3, PT, R97, R0.reuse, PT ;  /* 0x000000006100720c */ /* 0x080fe40003f66270 */
[-C--:B------:R-:W-:Y:S02]  /*12ea0*/  ISETP.GE.AND P2, PT, R95, R0.reuse, PT ;  /* 0x000000005f00720c */ /* 0x080fe40003f46270 */
[-C--:B------:R-:W-:Y:S02]  /*12eb0*/  ISETP.GE.AND P1, PT, R93, R0.reuse, PT ;  /* 0x000000005d00720c */ /* 0x080fe40003f26270 */
[----:B------:R-:W-:-:S03]  /*12ec0*/  ISETP.GE.AND P0, PT, R91, R0, PT ;  /* 0x000000005b00720c */ /* 0x000fc60003f06270 */
[-C--:B---3--:R-:W-:Y:S02]  /*12ed0*/  @!P5 LEA R12, P4, R99, R4.reuse, 0x1 ;  /* 0x00000004630cd211 */ /* 0x088fe400078808ff */
[----:B-1----:R-:W-:Y:S02]  /*12ee0*/  @!P6 IMAD.WIDE R6, R197, 0x2, R4 ;  /* 0x00000002c506e825 */ /* 0x002fe400078e0204 */
        /* <DEDUP_REMOVED lines=10> */
[-C--:B0-----:R-:W-:Y:S02]  /*12f90*/  @!P2 LEA.HI.X R21, R95, R5.reuse, R96, 0x1, P5 ;  /* 0x000000055f15a211 */ /* 0x081fe400028f0c60 */
[----:B------:R-:W-:-:S02]  /*12fa0*/  @!P1 LEA.HI.X R33, R93, R5, R94, 0x1, P6 ;  /* 0x000000055d219211 */ /* 0x000fc400030f0c5e */
[----:B------:R-:W-:Y:S01]  /*12fb0*/  @!P0 LEA.HI.X R35, R91, R5, R92, 0x1, P3 ;  /* 0x000000055b238211 */ /* 0x000fe200018f0c5c */
[----:B------:R4:W-:Y:S01]  /*12fc0*/  @!P2 ST.E.128 desc[UR40][R20.64], R44 ;  /* 0x0000002c1400a985 */ /* 0x0009e2000c101d28 */
[----:B-1----:R-:W-:-:S03]  /*12fd0*/  @P4 LEA R6, P5, R90, R4, 0x1 ;  /* 0x000000045a064211 */ /* 0x002fc600078a08ff */
        /* <DEDUP_REMOVED lines=10> */
.L_x_8049:
[----:B------:R-:W4:Y:S01]  /*13080*/  LDL.LU R6, [R1+0x3c] ;  /* 0x00003c0001067983 */ /* 0x000f220000300800 */
[----:B------:R-:W-:Y:S01]  /*13090*/  ULDC.64 UR4, c[0x0][0xc00] ;  /* 0x0003000000047ab9 */ /* 0x000fe20000000a00 */
[----:B------:R-:W-:Y:S01]  /*130a0*/  IMAD.MOV.U32 R3, RZ, RZ, RZ ;  /* 0x000000ffff037224 */ /* 0x000fe200078e00ff */
[----:B------:R-:W0:Y:S01]  /*130b0*/  LDC R21, c[0x0][0xbe8] ;  /* 0x0002fa00ff157b82 */ /* 0x000e220000000800 */
[----:B------:R-:W2:Y:S01]  /*130c0*/  LDL.LU R0, [R1+0x40] ;  /* 0x0000400001007983 */ /* 0x000ea20000300800 */
[----:B------:R-:W-:-:S04]  /*130d0*/  ISETP.NE.U32.AND P0, PT, RZ, UR4, PT ;  /* 0x00000004ff007c0c */ /* 0x000fc8000bf05070 */
[----:B------:R-:W-:Y:S02]  /*130e0*/  ISETP.NE.AND.EX P0, PT, RZ, UR5, PT, P0 ;  /* 0x00000005ff007c0c */ /* 0x000fe4000bf05300 */
[----:B----4-:R-:W-:-:S04]  /*130f0*/  IADD3 R4, P1, R6, UR4, RZ ;  /* 0x0000000406047c10 */ /* 0x010fc8000ff3e0ff */
[----:B--2---:R-:W-:Y:S01]  /*13100*/  IADD3.X R5, R0, UR5, RZ, P1, !PT ;  /* 0x0000000500057c10 */ /* 0x004fe20008ffe4ff */
[----:B------:R-:W-:Y:S02]  /*13110*/  ULDC.64 UR4, c[0x0][0xc08] ;  /* 0x0003020000047ab9 */ /* 0x000fe40000000a00 */
[----:B------:R-:W-:-:S04]  /*13120*/  ISETP.NE.U32.AND P1, PT, RZ, UR4, PT ;  /* 0x00000004ff007c0c */ /* 0x000fc8000bf25070 */
[----:B------:R2:W5:Y:S01]  /*13130*/  @P0 LDG.E R3, desc[UR40][R4.64] ;  /* 0x0000002804030981 */ /* 0x000562000c1e1900 */
[----:B------:R-:W-:Y:S01]  /*13140*/  ISETP.NE.AND.EX P1, PT, RZ, UR5, PT, P1 ;  /* 0x00000005ff007c0c */ /* 0x000fe2000bf25310 */
[----:B------:R-:W4:-:S12]  /*13150*/  S2R R28, SR_TID.X ;  /* 0x00000000001c7919 */ /* 0x000f180000002100 */
[----:B------:R-:W-:Y:S01]  /*13160*/  @P1 IADD3 R6, P2, R6, UR4, RZ ;  /* 0x0000000406061c10 */ /* 0x000fe2000ff5e0ff */
[----:B------:R-:W-:-:S03]  /*13170*/  ULDC UR4, c[0x0][0xa88] ;  /* 0x0002a20000047ab9 */ /* 0x000fc60000000800 */
[----:B------:R-:W-:Y:S01]  /*13180*/  @P1 IADD3.X R7, R0, UR5, RZ, P2, !PT ;  /* 0x0000000500071c10 */ /* 0x000fe200097fe4ff */
[----:B------:R-:W-:-:S06]  /*13190*/  IMAD.U32 R0, RZ, RZ, UR4 ;  /* 0x00000004ff007e24 */ /* 0x000fcc000f8e00ff */
[----:B------:R2:W5:Y:S01]  /*131a0*/  @P1 LDG.E R0, desc[UR40][R6.64] ;  /* 0x0000002806001981 */ /* 0x000562000c1e1900 */
[----:B----4-:R-:W-:-:S05]  /*131b0*/  VIADD R28, R28, 0xffffff80 ;  /* 0xffffff801c1c7836 */ /* 0x010fca0000000000 */
[----:B------:R-:W-:Y:S01]  /*131c0*/  ISETP.GE.AND P2, PT, R28, 0x40, PT ;  /* 0x000000401c00780c */ /* 0x000fe20003f46270 */
[----:B0-2---:R-:W-:-:S12]  /*131d0*/  @P1 BRA `(.L_x_8055) ;  /* 0x0000000000101947 */ /* 0x005fd80003800000 */
[----:B------:R-:W-:Y:S05]  /*131e0*/  @!P0 BRA `(.L_x_8055) ;  /* 0x00000000000c8947 */ /* 0x000fea0003800000 */
[----:B------:R-:W2:Y:S04]  /*131f0*/  LDG.E R7, desc[UR40][R4.64] ;  /* 0x0000002804077981 */ /* 0x000ea8000c1e1900 */
[----:B-----5:R-:W2:Y:S02]  /*13200*/  LDG.E R0, desc[UR40][R4.64+0x4] ;  /* 0x0000042804007981 */ /* 0x020ea4000c1e1900 */
[----:B--2---:R-:W-:-:S07]  /*13210*/  IMAD.IADD R0, R0, 0x1, -R7 ;  /* 0x0000000100007824 */ /* 0x004fce00078e0a07 */
.L_x_8055:
[----:B------:R-:W2:Y:S04]  /*13220*/  LDL.LU R5, [R1+0x44] ;  /* 0x0000440001057983 */ /* 0x000ea80000300800 */
[----:B------:R-:W4:Y:S04]  /*13230*/  LDL.LU R4, [R1+0x4c] ;  /* 0x00004c0001047983 */ /* 0x000f280000300800 */
[----:B------:R-:W3:Y:S01]  /*13240*/  LDL R29, [R1+0x38] ;  /* 0x00003800011d7983 */ /* 0x000ee20000100800 */
[----:B------:R-:W-:Y:S01]  /*13250*/  BSSY B1, `(.L_x_8056) ;  /* 0x000002d000017945 */ /* 0x000fe20003800000 */
[----:B-----5:R-:W-:-:S02]  /*13260*/  SHF.R.S32.HI R10, RZ, 0x1f, R3 ;  /* 0x0000001fff0a7819 */ /* 0x020fc40000011403 */
[----:B--2---:R-:W-:Y:S02]  /*13270*/  SEL R13, R5, RZ, !P0 ;  /* 0x000000ff050d7207 */ /* 0x004fe40004000000 */
[----:B----4-:R-:W-:Y:S02]  /*13280*/  SEL R14, R4, RZ, !P0 ;  /* 0x000000ff040e7207 */ /* 0x010fe40004000000 */
[----:B---3--:R-:W-:Y:S01]  /*13290*/  SHF.R.S32.HI R12, RZ, 0x1f, R29 ;  /* 0x0000001fff0c7819 */ /* 0x008fe2000001141d */
[----:B------:R-:W-:Y:S06]  /*132a0*/  @P2 BRA `(.L_x_8057) ;  /* 0x00000000009c2947 */ /* 0x000fec0003800000 */
[----:B------:R-:W0:Y:S01]  /*132b0*/  S2R R11, SR_TID.X ;  /* 0x00000000000b7919 */ /* 0x000e220000002100 */
[----:B-1----:R-:W1:Y:S02]  /*132c0*/  LDC R20, c[0x0][0xbe8] ;  /* 0x0002fa00ff147b82 */ /* 0x002e640000000800 */
[----:B-1----:R-:W-:Y:S01]  /*132d0*/  IMAD R4, R0, R20, RZ ;  /* 0x0000001400047224 */ /* 0x002fe200078e02ff */
[----:B0-----:R-:W-:-:S04]  /*132e0*/  IADD3 R11, R200, -0x80, R11 ;  /* 0xffffff80c80b7810 */ /* 0x001fc80007ffe00b */
[----:B------:R-:W-:-:S13]  /*132f0*/  ISETP.GE.AND P0, PT, R11, R4, PT ;  /* 0x000000040b00720c */ /* 0x000fda0003f06270 */
[----:B------:R-:W-:Y:S05]  /*13300*/  @P0 BRA `(.L_x_8057) ;  /* 0x0000000000840947 */ /* 0x000fea0003800000 */
[----:B------:R-:W-:Y:S01]  /*13310*/  ISETP.NE.AND P0, PT, R20, 0x1, PT ;  /* 0x000000011400780c */ /* 0x000fe20003f05270 */
[----:B------:R-:W-:Y:S01]  /*13320*/  ULDC.64 UR4, c[0x0][0xb90] ;  /* 0x0002e40000047ab9 */ /* 0x000fe20000000a00 */
[----:B------:R-:W-:Y:S01]  /*13330*/  IMAD.MOV.U32 R4, RZ, RZ, R3 ;  /* 0x000000ffff047224 */ /* 0x000fe200078e0003 */
[----:B------:R-:W-:Y:S01]  /*13340*/  MOV R7, R11 ;  /* 0x0000000b00077202 */ /* 0x000fe20000000f00 */
[----:B------:R-:W-:Y:S02]  /*13350*/  IMAD R8, R12, UR4, RZ ;  /* 0x000000040c087c24 */ /* 0x000fe4000f8e02ff */
[----:B------:R-:W-:Y:S02]  /*13360*/  IMAD.MOV.U32 R5, RZ, RZ, R10 ;  /* 0x000000ffff057224 */ /* 0x000fe400078e000a */
[C---:B------:R-:W-:Y:S02]  /*13370*/  IMAD R9, R29.reuse, UR5, R8 ;  /* 0x000000051d097c24 */ /* 0x040fe4000f8e0208 */
[----:B------:R-:W-:Y:S01]  /*13380*/  IMAD.WIDE.U32 R4, R29, UR4, R4 ;  /* 0x000000041d047c25 */ /* 0x000fe2000f8e0004 */
[----:B------:R-:W-:-:S02]  /*13390*/  ULDC.64 UR4, c[0x0][0xb98] ;  /* 0x0002e60000047ab9 */ /* 0x000fc40000000a00 */
[----:B------:R-:W0:Y:S01]  /*133a0*/  @P0 LDC R6, c[0x0][0xbec] ;  /* 0x0002fb00ff060b82 */ /* 0x000e220000000800 */
[----:B------:R-:W-:Y:S02]  /*133b0*/  IMAD.IADD R5, R5, 0x1, R9 ;  /* 0x0000000105057824 */ /* 0x000fe400078e0209 */
[----:B------:R-:W-:-:S05]  /*133c0*/  IMAD.WIDE.U32 R4, R13, UR4, R4 ;  /* 0x000000040d047c25 */ /* 0x000fca000f8e0004 */
[----:B------:R-:W1:Y:S01]  /*133d0*/  @P0 LDC R15, c[0x0][0xbf0] ;  /* 0x0002fc00ff0f0b82 */ /* 0x000e620000000800 */
[----:B0-----:R-:W-:-:S05]  /*133e0*/  @P0 IMAD.HI.U32 R6, R11, R6, RZ ;  /* 0x000000060b060227 */ /* 0x001fca00078e00ff */
[----:B-1----:R-:W-:Y:S01]  /*133f0*/  @P0 SHF.R.U32.HI R7, RZ, R15, R6 ;  /* 0x0000000fff070219 */ /* 0x002fe20000011606 */
        /* <DEDUP_REMOVED lines=18> */
.L_x_8057:
[----:B------:R-:W-:Y:S05]  /*13520*/  BSYNC B1 ;  /* 0x0000000000017941 */ /* 0x000fea0003800000 */
.L_x_8056:
[----:B------:R-:W-:Y:S01]  /*13530*/  ISETP.NE.AND P0, PT, R21, 0x1, PT ;  /* 0x000000011500780c */ /* 0x000fe20003f05270 */
[----:B------:R-:W2:Y:S01]  /*13540*/  LDC R24, c[0x0][0xac8] ;  /* 0x0002b200ff187b82 */ /* 0x000ea20000000800 */
[----:B------:R-:W-:Y:S01]  /*13550*/  ULDC.64 UR4, c[0x0][0xaa0] ;  /* 0x0002a80000047ab9 */ /* 0x000fe20000000a00 */
[--C-:B0-----:R-:W-:Y:S01]  /*13560*/  SHF.R.S32.HI R7, RZ, 0x1f, R28.reuse ;  /* 0x0000001fff077819 */ /* 0x101fe2000001141c */
[----:B------:R-:W-:Y:S01]  /*13570*/  IMAD R6, R10, UR4, RZ ;  /* 0x000000040a067c24 */ /* 0x000fe2000f8e02ff */
        /* <DEDUP_REMOVED lines=11> */
[----:B------:R-:W-:Y:S01]  /*13630*/  IMAD R3, R12, UR4, RZ ;  /* 0x000000040c037c24 */ /* 0x000fe2000f8e02ff */
[C---:B------:R-:W-:Y:S01]  /*13640*/  IADD3 R36, R197.reuse, 0x100, RZ ;  /* 0x00000100c5247810 */ /* 0x040fe20007ffe0ff */
[----:B------:R-:W-:-:S02]  /*13650*/  VIADD R42, R197, 0x40 ;  /* 0x00000040c52a7836 */ /* 0x000fc40000000000 */
        /* <DEDUP_REMOVED lines=11> */
[----:B------:R-:W-:Y:S01]  /*13710*/  IMAD.IADD R8, R200, 0x1, R7 ;  /* 0x00000001c8087824 */ /* 0x000fe200078e0207 */
[----:B------:R-:W-:Y:S01]  /*13720*/  SEL R7, RZ, 0x1, P2 ;  /* 0x00000001ff077807 */ /* 0x000fe20001000000 */
[----:B------:R-:W-:Y:S02]  /*13730*/  VIADD R40, R197, 0x80 ;  /* 0x00000080c5287836 */ /* 0x000fe40000000000 */
[C---:B------:R-:W-:Y:S02]  /*13740*/  IMAD R3, R13.reuse, UR5, R3 ;  /* 0x000000050d037c24 */ /* 0x040fe4000f8e0203 */
[----:B------:R-:W-:Y:S01]  /*13750*/  IMAD.WIDE.U32 R4, R13, UR4, R4 ;  /* 0x000000040d047c25 */ /* 0x000fe2000f8e0004 */
[----:B------:R-:W-:Y:S01]  /*13760*/  ISETP.GE.AND P2, PT, R40, R24, PT ;  /* 0x000000182800720c */ /* 0x000fe20003f46270 */
[----:B------:R-:W-:-:S02]  /*13770*/  ULDC.64 UR4, c[0x0][0xae0] ;  /* 0x0002b80000047ab9 */ /* 0x000fc40000000a00 */
[----:B0-----:R-:W-:-:S04]  /*13780*/  @P0 IMAD.HI.U32 R6, R8, R9, RZ ;  /* 0x0000000908060227 */ /* 0x001fc800078e00ff */
[----:B------:R-:W-:Y:S02]  /*13790*/  IMAD.SHL.U32 R10, R10, 0x2, RZ ;  /* 0x000000020a0a7824 */ /* 0x000fe400078e00ff */
[----:B------:R-:W-:Y:S02]  /*137a0*/  VIADD R38, R197, 0xc0 ;  /* 0x000000c0c5267836 */ /* 0x000fe40000000000 */
[----:B------:R-:W-:Y:S01]  /*137b0*/  IMAD.IADD R5, R5, 0x1, R3 ;  /* 0x0000000105057824 */ /* 0x000fe200078e0203 */
[----:B------:R-:W-:Y:S01]  /*137c0*/  LOP3.LUT R9, R10, 0x2, R7, 0xe2, !PT ;  /* 0x000000020a097812 */ /* 0x000fe200078ee207 */
[----:B------:R-:W-:Y:S01]  /*137d0*/  IMAD.MOV.U32 R3, RZ, RZ, R8 ;  /* 0x000000ffff037224 */ /* 0x000fe200078e0008 */
[----:B---3--:R-:W-:Y:S01]  /*137e0*/  @P0 SHF.R.U32.HI R3, RZ, R11, R6 ;  /* 0x0000000bff030219 */ /* 0x008fe20000011606 */
[----:B------:R-:W-:Y:S01]  /*137f0*/  IMAD R29, R0, R21, RZ ;  /* 0x00000015001d7224 */ /* 0x000fe200078e02ff */
[----:B------:R-:W-:Y:S01]  /*13800*/  ISETP.GE.AND P1, PT, R38, R24, PT ;  /* 0x000000182600720c */ /* 0x000fe20003f26270 */
[----:B------:R-:W-:Y:S01]  /*13810*/  VIADD R34, R197, 0x140 ;  /* 0x00000140c5227836 */ /* 0x000fe20000000000 */
[----:B------:R-:W-:Y:S01]  /*13820*/  SEL R10, RZ, 0xffffffff, P2 ;  /* 0xffffffffff0a7807 */ /* 0x000fe20001000000 */
[--C-:B------:R-:W-:Y:S01]  /*13830*/  IMAD.MOV R7, RZ, RZ, -R3.reuse ;  /* 0x000000ffff077224 */ /* 0x100fe200078e0a03 */
[----:B------:R-:W-:Y:S01]  /*13840*/  SHF.R.S32.HI R6, RZ, 0x1f, R3 ;  /* 0x0000001fff067819 */ /* 0x000fe20000011403 */
[----:B------:R-:W-:Y:S01]  /*13850*/  IMAD.WIDE.U32 R4, R3, UR4, R4 ;  /* 0x0000000403047c25 */ /* 0x000fe2000f8e0004 */
[----:B------:R-:W-:-:S02]  /*13860*/  SEL R11, RZ, 0xffffffff, P1 ;  /* 0xffffffffff0b7807 */ /* 0x000fc40000800000 */
[-C--:B------:R-:W-:Y:S01]  /*13870*/  ISETP.GE.AND P0, PT, R36, R24.reuse, PT ;  /* 0x000000182400720c */ /* 0x080fe20003f06270 */
[----:B------:R-:W-:Y:S02]  /*13880*/  IMAD.SHL.U32 R10, R10, 0x4, RZ ;  /* 0x000000040a0a7824 */ /* 0x000fe400078e00ff */
        /* <DEDUP_REMOVED lines=12> */
[----:B------:R-:W-:-:S02]  /*13950*/  IMAD.IADD R5, R5, 0x1, R9 ;  /* 0x0000000105057824 */ /* 0x000fc400078e0209 */
[----:B------:R-:W-:Y:S01]  /*13960*/  IMAD R0, R0, UR4, RZ ;  /* 0x0000000400007c24 */ /* 0x000fe2000f8e02ff */
[----:B------:R-:W-:Y:S01]  /*13970*/  SEL R8, RZ, 0xffffffff, P0 ;  /* 0xffffffffff087807 */ /* 0x000fe20000000000 */
[----:B------:R-:W-:Y:S01]  /*13980*/  IMAD.IADD R200, R15, 0x1, R200 ;  /* 0x000000010fc87824 */ /* 0x000fe200078e02c8 */
[----:B------:R-:W-:Y:S01]  /*13990*/  ISETP.GE.AND P0, PT, R32, R24, PT ;  /* 0x000000182000720c */ /* 0x000fe20003f06270 */
[----:B------:R-:W-:Y:S01]  /*139a0*/  IMAD.WIDE.U32 R4, R7, UR4, R4 ;  /* 0x0000000407047c25 */ /* 0x000fe2000f8e0004 */
[----:B------:R-:W-:-:S03]  /*139b0*/  LOP3.LUT R6, R6, 0x10, R3, 0xe2, !PT ;  /* 0x0000001006067812 */ /* 0x000fc600078ee203 */
[----:B------:R-:W-:Y:S01]  /*139c0*/  IMAD R3, R7, UR5, R0 ;  /* 0x0000000507037c24 */ /* 0x000fe2000f8e0200 */
[----:B------:R-:W-:Y:S01]  /*139d0*/  SEL R7, RZ, 0x40, P0 ;  /* 0x00000040ff077807 */ /* 0x000fe20000000000 */
[----:B------:R-:W-:Y:S01]  /*139e0*/  IMAD.SHL.U32 R9, R8, 0x20, RZ ;  /* 0x0000002008097824 */ /* 0x000fe200078e00ff */
[----:B------:R-:W-:Y:S01]  /*139f0*/  ISETP.GE.AND P0, PT, R200, R29, PT ;  /* 0x0000001dc800720c */ /* 0x000fe20003f06270 */
[----:B------:R-:W-:Y:S01]  /*13a00*/  ULDC.64 UR4, c[0x0][0xa80] ;  /* 0x0002a00000047ab9 */ /* 0x000fe20000000a00 */
[----:B------:R-:W-:Y:S01]  /*13a10*/  VIADD R30, R197, 0x1c0 ;  /* 0x000001c0c51e7836 */ /* 0x000fe20000000000 */
[----:B-1----:R-:W-:Y:S01]  /*13a20*/  LEA R20, P1, R4, UR4, 0x1 ;  /* 0x0000000404147c11 */ /* 0x002fe2000f8208ff */
[----:B------:R-:W-:Y:S01]  /*13a30*/  IMAD.IADD R3, R5, 0x1, R3 ;  /* 0x0000000105037824 */ /* 0x000fe200078e0203 */
[----:B------:R-:W-:Y:S01]  /*13a40*/  LOP3.LUT R6, R9, 0x20, R6, 0xe2, !PT ;  /* 0x0000002009067812 */ /* 0x000fe200078ee206 */
[C---:B------:R-:W-:Y:S01]  /*13a50*/  VIADD R31, R197.reuse, 0x1c0 ;  /* 0x000001c0c51f7836 */ /* 0x040fe20000000000 */
[----:B------:R-:W-:Y:S01]  /*13a60*/  ISETP.GE.AND P2, PT, R30, R24, PT ;  /* 0x000000181e00720c */ /* 0x000fe20003f46270 */
[C---:B------:R-:W-:Y:S01]  /*13a70*/  VIADD R33, R197.reuse, 0x180 ;  /* 0x00000180c5217836 */ /* 0x040fe20000000000 */
[----:B------:R-:W-:Y:S01]  /*13a80*/  LEA.HI.X R3, R4, UR5, R3, 0x1, P1 ;  /* 0x0000000504037c11 */ /* 0x000fe200088f0c03 */
[C---:B------:R-:W-:Y:S01]  /*13a90*/  VIADD R35, R197.reuse, 0x140 ;  /* 0x00000140c5237836 */ /* 0x040fe20000000000 */
[----:B------:R-:W-:Y:S01]  /*13aa0*/  LOP3.LUT R21, R6, R7, RZ, 0xfc, !PT ;  /* 0x0000000706157212 */ /* 0x000fe200078efcff */
[C---:B------:R-:W-:Y:S01]  /*13ab0*/  VIADD R37, R197.reuse, 0x100 ;  /* 0x00000100c5257836 */ /* 0x040fe20000000000 */
[----:B------:R-:W-:Y:S01]  /*13ac0*/  SEL R0, RZ, 0x80, P2 ;  /* 0x00000080ff007807 */ /* 0x000fe20001000000 */
[C---:B------:R-:W-:Y:S01]  /*13ad0*/  VIADD R39, R197.reuse, 0xc0 ;  /* 0x000000c0c5277836 */ /* 0x040fe20000000000 */
[----:B------:R0:W1:Y:S01]  /*13ae0*/  SHFL.IDX PT, R6, R20, RZ, 0x181f ;  /* 0x00181fff14067589 */ /* 0x00006200000e0000 */
[----:B------:R-:W-:Y:S01]  /*13af0*/  VIADD R41, R197, 0x80 ;  /* 0x00000080c5297836 */ /* 0x000fe20000000000 */
[----:B------:R-:W-:Y:S01]  /*13b00*/  LOP3.LUT R28, R21, R0, RZ, 0xfc, !PT ;  /* 0x00000000151c7212 */ /* 0x000fe200078efcff */
[----:B------:R-:W-:Y:S01]  /*13b10*/  VIADD R43, R197, 0x40 ;  /* 0x00000040c52b7836 */ /* 0x000fe20000000000 */
[----:B------:R0:W2:Y:S01]  /*13b20*/  SHFL.IDX PT, R7, R3, RZ, 0x181f ;  /* 0x00181fff03077589 */ /* 0x0000a200000e0000 */
        /* <DEDUP_REMOVED lines=39> */
.L_x_8059:
[----:B------:R-:W-:Y:S05]  /*13da0*/  BSYNC B1 ;  /* 0x0000000000017941 */ /* 0x000fea0003800000 */
.L_x_8058:
[----:B------:R-:W-:Y:S01]  /*13db0*/  VIADD R0, R200, 0x20 ;  /* 0x00000020c8007836 */ /* 0x000fe20000000000 */
[----:B--23--:R0:W2:Y:S04]  /*13dc0*/  SHFL.IDX PT, R7, R3, 0x1, 0x181f ;  /* 0x00381f0003077f89 */ /* 0x00c0a800000e0000 */
[----:B------:R-:W-:Y:S01]  /*13dd0*/  ISETP.GE.AND P0, PT, R0, R29, PT ;  /* 0x0000001d0000720c */ /* 0x000fe20003f06270 */
[----:B-1----:R0:W1:-:S12]  /*13de0*/  SHFL.IDX PT, R6, R20, 0x1, 0x181f ;  /* 0x00381f0014067f89 */ /* 0x00205800000e0000 */
[----:B0-----:R-:W-:Y:S05]  /*13df0*/  @P0 BRA `(.L_x_8054) ;  /* 0x00000000007c0947 */ /* 0x001fea0003800000 */
[-C--:B------:R-:W-:Y:S02]  /*13e00*/  ISETP.GE.AND P6, PT, R197, R24.reuse, PT ;  /* 0x00000018c500720c */ /* 0x080fe40003fc6270 */
[-C--:B------:R-:W-:Y:S02]  /*13e10*/  ISETP.GE.AND P5, PT, R42, R24.reuse, PT ;  /* 0x000000182a00720c */ /* 0x080fe40003fa6270 */
[-C--:B------:R-:W-:Y:S02]  /*13e20*/  ISETP.GE.AND P4, PT, R40, R24.reuse, PT ;  /* 0x000000182800720c */ /* 0x080fe40003f86270 */
[-C--:B------:R-:W-:Y:S02]  /*13e30*/  ISETP.GE.AND P3, PT, R38, R24.reuse, PT ;  /* 0x000000182600720c */ /* 0x080fe40003f66270 */
[-C--:B------:R-:W-:Y:S02]  /*13e40*/  ISETP.GE.AND P2, PT, R36, R24.reuse, PT ;  /* 0x000000182400720c */ /* 0x080fe40003f46270 */
[----:B------:R-:W-:-:S03]  /*13e50*/  ISETP.GE.AND P1, PT, R34, R24, PT ;  /* 0x000000182200720c */ /* 0x000fc60003f26270 */
[----:B-12---:R-:W-:Y:S02]  /*13e60*/  @!P6 IMAD.WIDE R4, R197, 0x2, R6 ;  /* 0x00000002c504e825 */ /* 0x006fe400078e0206 */
        /* <DEDUP_REMOVED lines=24> */
.L_x_8054:
[----:B------:R-:W-:Y:S05]  /*13ff0*/  BSYNC B0 ;  /* 0x0000000000007941 */ /* 0x000fea0003800000 */
.L_x_8048:
[----:B------:R-:W-:Y:S02]  /*14000*/  ULDC UR4, c[0x0][0xc3c] ;  /* 0x00030f0000047ab9 */ /* 0x000fe40000000800 */
[----:B------:R-:W-:-:S13]  /*14010*/  ISETP.GE.AND P0, PT, R27, UR4, PT ;  /* 0x000000041b007c0c */ /* 0x000fda000bf06270 */
[----:B------:R-:W-:Y:S05]  /*14020*/  @!P0 BRA `(.L_x_8060) ;  /* 0xfffffed400488947 */ /* 0x000fea000383ffff */
[----:B------:R-:W-:Y:S05]  /*14030*/  BRA `(.L_x_7913) ;  /* 0x0000007400887947 */ /* 0x000fea0003800000 */
.L_x_7911:
        /* <DEDUP_REMOVED lines=16> */
.L_x_8061:
        /* <DEDUP_REMOVED lines=41> */
.L_x_8067:
        /* <DEDUP_REMOVED lines=12> */
.L_x_8066:
[----:B------:R-:W-:Y:S05]  /*14490*/  BSYNC B0 ;  /* 0x0000000000007941 */ /* 0x000fea0003800000 */
.L_x_8065:
        /* <DEDUP_REMOVED lines=20> */
.L_x_8063:
        /* <DEDUP_REMOVED lines=20> */
.L_x_8068:
[----:B---3--:R-:W-:Y:S01]  /*14720*/  IMAD R16, R16, UR5, R13 ;  /* 0x0000000510107c24 */ /* 0x008fe2000f8e020d */
[----:B------:R-:W-:Y:S02]  /*14730*/  IABS R2, R6 ;  /* 0x0000000600027213 */ /* 0x000fe40000000000 */
[----:B01----:R-:W-:Y:S02]  /*14740*/  IADD3 R11, RZ, -R3, RZ ;  /* 0x80000003ff0b7210 */ /* 0x003fe40007ffe0ff */
        /* <DEDUP_REMOVED lines=56> */
.L_x_8064:
[----:B------:R-:W-:Y:S02]  /*14ad0*/  IMAD.MOV.U32 R17, RZ, RZ, RZ ;  /* 0x000000ffff117224 */ /* 0x000fe400078e00ff */
[----:B------:R-:W-:Y:S02]  /*14ae0*/  IMAD.U32 R16, RZ, RZ, UR6 ;  /* 0x00000006ff107e24 */ /* 0x000fe4000f8e00ff */
[----:B------:R-:W-:-:S07]  /*14af0*/  IMAD.MOV.U32 R18, RZ, RZ, RZ ;  /* 0x000000ffff127224 */ /* 0x000fce00078e00ff */
.L_x_8069:
[----:B------:R-:W-:-:S13]  /*14b00*/  ISETP.NE.AND P0, PT, R5, RZ, PT ;  /* 0x000000ff0500720c */ /* 0x000fda0003f05270 */
[----:B------:R-:W0:Y:S01]  /*14b10*/  @!P0 S2R R3, SR_CgaCtaId ;  /* 0x0000000000038919 */ /* 0x000e220000008800 */
[----:B------:R-:W-:-:S04]  /*14b20*/  @!P0 MOV R2, 0x400 ;  /* 0x0000040000028802 */ /* 0x000fc80000000f00 */
[----:B0-----:R-:W-:-:S05]  /*14b30*/  @!P0 LEA R2, R3, R2, 0x18 ;  /* 0x0000000203028211 */ /* 0x001fca00078ec0ff */
[----:B------:R0:W-:Y:S01]  /*14b40*/  @!P0 STS.128 [R2+0x28cd0], R16 ;  /* 0x028cd01002008388 */ /* 0x0001e20000000c00 */
[----:B------:R-:W-:Y:S06]  /*14b50*/  BAR.ARV 0x5, 0x180 ;  /* 0x0146000000007b1d */ /* 0x000fec0000002000 */
.L_x_8062:
        /* <DEDUP_REMOVED lines=12> */
[C---:B------:R-:W-:Y:S01]  /*14c20*/  LOP3.LUT R3, R2.reuse, 0x1f8, RZ, 0xc0, !PT ;  /* 0x000001f802037812 */ /* 0x040fe200078ec0ff */
[----:B------:R-:W-:Y:S01]  /*14c30*/  IMAD.SHL.U32 R35, R5, 0x8, RZ ;  /* 0x0000000805237824 */ /* 0x000fe200078e00ff */
[----:B------:R-:W-:Y:S01]  /*14c40*/  LOP3.LUT R2, R2, 0x38, RZ, 0xc0, !PT ;  /* 0x0000003802027812 */ /* 0x000fe200078ec0ff */
[----:B------:R-:W-:Y:S01]  /*14c50*/  IMAD.MOV.U32 R28, RZ, RZ, 0x1 ;  /* 0x00000001ff1c7424 */ /* 0x000fe200078e00ff */
[----:B------:R-:W-:Y:S01]  /*14c60*/  LOP3.LUT R4, R3, 0x38, R0, 0x78, !PT ;  /* 0x0000003803047812 */ /* 0x000fe200078e7800 */
[----:B------:R-:W-:Y:S01]  /*14c70*/  IMAD.SHL.U32 R0, R0, 0x10, RZ ;  /* 0x0000001000007824 */ /* 0x000fe200078e00ff */
[----:B------:R-:W-:-:S02]  /*14c80*/  SHF.R.U32.HI R3, RZ, 0x3, R5 ;  /* 0x00000003ff037819 */ /* 0x000fc40000011605 */
[----:B------:R-:W-:Y:S02]  /*14c90*/  CS2R R24, SRZ ;  /* 0x0000000000187805 */ /* 0x000fe4000001ff00 */
[----:B------:R-:W-:Y:S01]  /*14ca0*/  LOP3.LUT R35, R4, 0x200, R35, 0xf8, !PT ;  /* 0x0000020004237812 */ /* 0x000fe200078ef823 */
[----:B------:R-:W-:Y:S01]  /*14cb0*/  IMAD.MOV.U32 R26, RZ, RZ, 0x1 ;  /* 0x00000001ff1a7424 */ /* 0x000fe200078e00ff */
[----:B------:R-:W-:Y:S01]  /*14cc0*/  LOP3.LUT R0, R3, 0x70, R0, 0xf8, !PT ;  /* 0x0000007003007812 */ /* 0x000fe200078ef800 */
[----:B------:R-:W-:Y:S01]  /*14cd0*/  ULDC.64 UR38, c[0x0][0x198] ;  /* 0x0000660000267ab9 */ /* 0x000fe20000000a00 */
[C---:B------:R-:W-:Y:S01]  /*14ce0*/  LOP3.LUT R0, R2.reuse, 0xc0, RZ, 0xfc, !PT ;  /* 0x000000c002007812 */ /* 0x040fe200078efcff */
[----:B------:R-:W-:Y:S01]  /*14cf0*/  ULDC UR36, c[0x0][0xc] ;  /* 0x0000030000247ab9 */ /* 0x000fe20000000800 */
[C---:B------:R-:W-:Y:S02]  /*14d00*/  LOP3.LUT R0, R2.reuse, 0x140, RZ, 0xfc, !PT ;  /* 0x0000014002007812 */ /* 0x040fe400078efcff */
[----:B------:R-:W-:Y:S01]  /*14d10*/  LOP3.LUT R3, R2, 0x40, RZ, 0xfc, !PT ;  /* 0x0000004002037812 */ /* 0x000fe200078efcff */
[----:B-1----:R-:W-:Y:S01]  /*14d20*/  ULEA UR4, UR5, UR4, 0x18 ;  /* 0x0000000405047291 */ /* 0x002fe2000f8ec03f */
[----:B------:R-:W-:-:S02]  /*14d30*/  LOP3.LUT R4, R37, 0x2, RZ, 0xfc, !PT ;  /* 0x0000000225047812 */ /* 0x000fc400078efcff */
[C---:B------:R-:W-:Y:S02]  /*14d40*/  LOP3.LUT R3, R2.reuse, 0x100, RZ, 0xfc, !PT ;  /* 0x0000010002037812 */ /* 0x040fe400078efcff */
[C---:B------:R-:W-:Y:S01]  /*14d50*/  LOP3.LUT R4, R2.reuse, 0x80, RZ, 0xfc, !PT ;  /* 0x0000008002047812 */ /* 0x040fe200078efcff */
[----:B------:R-:W-:Y:S01]  /*14d60*/  IMAD.U32 R23, RZ, RZ, UR4 ;  /* 0x00000004ff177e24 */ /* 0x000fe2000f8e00ff */
[C---:B------:R-:W-:Y:S02]  /*14d70*/  LOP3.LUT R3, R2.reuse, 0x180, RZ, 0xfc, !PT ;  /* 0x0000018002037812 */ /* 0x040fe400078efcff */
[----:B------:R-:W-:Y:S01]  /*14d80*/  LOP3.LUT R2, R2, 0x1c0, RZ, 0xfc, !PT ;  /* 0x000001c002027812 */ /* 0x000fe200078efcff */
[----:B------:R-:W-:-:S05]  /*14d90*/  IMAD R0, R35, 0x2, R23 ;  /* 0x0000000223007824 */ /* 0x000fca00078e0217 */
[----:B------:R0:W-:Y:S02]  /*14da0*/  STL [R1+0x38], R0 ;  /* 0x0000380001007387 */ /* 0x0001e40000100800 */
.L_x_8177:
[----:B-1----:R-:W1:Y:S02]  /*14db0*/  LDC.64 R32, c[0x0][0xc88] ;  /* 0x00032200ff207b82 */ /* 0x002e640000000a00 */
[----:B-1----:R-:W-:-:S06]  /*14dc0*/  IMAD.WIDE R32, R19, 0x4, R32 ;  /* 0x0000000413207825 */ /* 0x002fcc00078e0220 */
[----:B------:R1:W0:Y:S01]  /*14dd0*/  LDG.E R32, desc[UR40][R32.64] ;  /* 0x0000002820207981 */ /* 0x000222000c1e1900 */
[----:B------:R-:W-:Y:S05]  /*14de0*/  YIELD ;  /* 0x0000000000007946 */ /* 0x000fea0003800000 */
[----:B------:R-:W-:Y:S01]  /*14df0*/  ULDC.64 UR4, c[0x0][0xa28] ;  /* 0x00028a0000047ab9 */ /* 0x000fe20000000a00 */
[----:B--23--:R-:W-:Y:S01]  /*14e00*/  IMAD.MOV.U32 R6, RZ, RZ, RZ ;  /* 0x000000ffff067224 */ /* 0x00cfe200078e00ff */
[----:B------:R-:W-:Y:S01]  /*14e10*/  ISETP.NE.U32.AND P0, PT, RZ, UR4, PT ;  /* 0x00000004ff007c0c */ /* 0x000fe2000bf05070 */
[----:B------:R-:W-:Y:S01]  /*14e20*/  ULDC.64 UR8, c[0x0][0xa18] ;  /* 0x0002860000087ab9 */ /* 0x000fe20000000a00 */
[----:B-1----:R-:W-:Y:S01]  /*14e30*/  IMAD.MOV.U32 R33, RZ, RZ, RZ ;  /* 0x000000ffff217224 */ /* 0x002fe200078e00ff */
[----:B------:R-:W-:Y:S01]  /*14e40*/  ULDC.64 UR6, c[0x0][0xa10] ;  /* 0x0002840000067ab9 */ /* 0x000fe20000000a00 */
[----:B------:R-:W-:-:S02]  /*14e50*/  ISETP.NE.AND.EX P0, PT, RZ, UR5, PT, P0 ;  /* 0x00000005ff007c0c */ /* 0x000fc4000bf05300 */
        /* <DEDUP_REMOVED lines=38> */
[----:B------:R-:W-:Y:S01]  /*150c0*/  MOV R9, R8 ;  /* 0x0000000800097202 */ /* 0x000fe20000000f00 */
[----:B----4-:R-:W-:Y:S06]  /*150d0*/  @P2 BRA `(.L_x_8071) ;  /* 0x0000000000142947 */ /* 0x010fec0003800000 */
[----:B------:R-:W-:Y:S05]  /*150e0*/  @!P0 BRA `(.L_x_8071) ;  /* 0x0000000000108947 */ /* 0x000fea0003800000 */
[----:B0-----:R-:W2:Y:S04]  /*150f0*/  LDG.E R8, desc[UR40][R2.64] ;  /* 0x0000002802087981 */ /* 0x001ea8000c1e1900 */
[----:B------:R-:W2:Y:S02]  /*15100*/  LDG.E R2, desc[UR40][R2.64+0x4] ;  /* 0x0000042802027981 */ /* 0x000ea4000c1e1900 */
[----:B--2---:R-:W-:-:S05]  /*15110*/  IMAD.IADD R9, R2, 0x1, -R8 ;  /* 0x0000000102097824 */ /* 0x004fca00078e0a08 */
[----:B------:R1:W-:Y:S02]  /*15120*/  STL [R1+0x10], R9 ;  /* 0x0000100901007387 */ /* 0x0003e40000100800 */
.L_x_8071:
        /* <DEDUP_REMOVED lines=9> */
.L_x_8072:
        /* <DEDUP_REMOVED lines=9> */
.L_x_8073:
[----:B--2---:R-:W2:Y:S01]  /*15250*/  @P1 LDG.E R2, desc[UR40][R4.64] ;  /* 0x0000002804021981 */ /* 0x004ea2000c1e1900 */
[----:B------:R-:W3:Y:S03]  /*15260*/  LDC R3, c[0x0][0x448] ;  /* 0x00011200ff037b82 */ /* 0x000ee60000000800 */
[----:B------:R4:W2:Y:S01]  /*15270*/  @P1 LDG.E R5, desc[UR40][R4.64+0x4] ;  /* 0x0000042804051981 */ /* 0x0008a2000c1e1900 */
[----:B-----5:R-:W-:Y:S01]  /*15280*/  IMAD.IADD R7, R7, 0x1, -R33 ;  /* 0x0000000107077824 */ /* 0x020fe200078e0a21 */
[----:B------:R-:W-:Y:S01]  /*15290*/  BSSY B0, `(.L_x_8074) ;  /* 0x00001ba000007945 */ /* 0x000fe20003800000 */
[----:B---3--:R-:W-:-:S13]  /*152a0*/  ISETP.NE.AND P0, PT, R3, 0x1, PT ;  /* 0x000000010300780c */ /* 0x008fda0003f05270 */
[----:B----4-:R-:W3:Y:S08]  /*152b0*/  @P0 LDC R4, c[0x0][0x44c] ;  /* 0x00011300ff040b82 */ /* 0x010ef00000000800 */
[----:B------:R-:W4:Y:S01]  /*152c0*/  @P0 LDC R3, c[0x0][0x450] ;  /* 0x00011400ff030b82 */ /* 0x000f220000000800 */
[----:B--2---:R-:W-:Y:S02]  /*152d0*/  @P1 IMAD.IADD R6, R5, 0x1, -R2 ;  /* 0x0000000105061824 */ /* 0x004fe400078e0a02 */
[----:B------:R-:W-:-:S02]  /*152e0*/  IMAD.SHL.U32 R2, R17, 0x40, RZ ;  /* 0x0000004011027824 */ /* 0x000fc400078e00ff */
[----:B------:R-:W-:Y:S02]  /*152f0*/  IMAD.IADD R31, R7, 0x1, R6 ;  /* 0x00000001071f7824 */ /* 0x000fe400078e0206 */
[----:B------:R-:W-:Y:S02]  /*15300*/  VIADD R2, R2, 0x3f ;  /* 0x0000003f02027836 */ /* 0x000fe40000000000 */
[----:B------:R-:W-:Y:S02]  /*15310*/  VIADD R5, R31, 0x3f ;  /* 0x0000003f1f057836 */ /* 0x000fe40000000000 */
[----:B---3--:R-:W-:-:S05]  /*15320*/  @P0 IMAD.HI.U32 R4, R2, R4, RZ ;  /* 0x0000000402040227 */ /* 0x008fca00078e00ff */
[----:B----4-:R-:W-:Y:S02]  /*15330*/  @P0 SHF.R.U32.HI R2, RZ, R3, R4 ;  /* 0x00000003ff020219 */ /* 0x010fe40000011604 */
[----:B------:R-:W-:Y:S02]  /*15340*/  IADD3 R4, R31, 0x40, -R9 ;  /* 0x000000401f047810 */ /* 0x000fe40007ffe809 */
[----:B------:R-:W-:-:S03]  /*15350*/  SHF.R.S32.HI R3, RZ, 0x1f, R5 ;  /* 0x0000001fff037819 */ /* 0x000fc60000011405 */
[----:B------:R-:W-:Y:S01]  /*15360*/  IMAD.IADD R2, R4, 0x1, R2 ;  /* 0x0000000104027824 */ /* 0x000fe200078e0202 */
[----:B------:R-:W-:-:S04]  /*15370*/  LEA.HI R5, R3, R5, RZ, 0x6 ;  /* 0x0000000503057211 */ /* 0x000fc800078f30ff */
[----:B------:R-:W-:Y:S02]  /*15380*/  SHF.R.S32.HI R3, RZ, 0x1f, R2 ;  /* 0x0000001fff037819 */ /* 0x000fe40000011402 */
[----:B------:R-:W-:Y:S02]  /*15390*/  SHF.R.S32.HI R5, RZ, 0x6, R5 ;  /* 0x00000006ff057819 */ /* 0x000fe40000011405 */
[----:B------:R-:W-:-:S04]  /*153a0*/  LEA.HI R3, R3, R2, RZ, 0x6 ;  /* 0x0000000203037211 */ /* 0x000fc800078f30ff */
[----:B------:R-:W-:-:S04]  /*153b0*/  SHF.R.S32.HI R3, RZ, 0x6, R3 ;  /* 0x00000006ff037819 */ /* 0x000fc80000011403 */
[----:B------:R-:W-:-:S05]  /*153c0*/  VIMNMX R2, R5, R3, PT ;  /* 0x0000000305027248 */ /* 0x000fca0003fe0100 */
[--C-:B------:R-:W-:Y:S02]  /*153d0*/  IMAD R2, R2, 0x40, -R7.reuse ;  /* 0x0000004002027824 */ /* 0x100fe400078e0a07 */
[----:B------:R-:W-:-:S03]  /*153e0*/  IMAD.MOV R7, RZ, RZ, -R7 ;  /* 0x000000ffff077224 */ /* 0x000fc600078e0a07 */
[----:B------:R-:W-:Y:S02]  /*153f0*/  VIMNMX R2, R2, R6, PT ;  /* 0x0000000602027248 */ /* 0x000fe40003fe0100 */
[----:B------:R-:W-:-:S04]  /*15400*/  VIMNMX R7, RZ, R7, !PT ;  /* 0x00000007ff077248 */ /* 0x000fc80007fe0100 */
        /* <DEDUP_REMOVED lines=13> */
[----:B------:R-:W2:Y:S02]  /*154e0*/  S2R R3, SR_TID.X ;  /* 0x0000000000037919 */ /* 0x000ea40000002100 */
[----:B--2---:R-:W-:-:S04]  /*154f0*/  SHF.R.U32.HI R3, RZ, 0x5, R3 ;  /* 0x00000005ff037819 */ /* 0x004fc80000011603 */
[----:B------:R-:W-:-:S05]  /*15500*/  LOP3.LUT R3, R3, 0x3, RZ, 0xc0, !PT ;  /* 0x0000000303037812 */ /* 0x000fca00078ec0ff */
[----:B------:R2:W3:Y:S02]  /*15510*/  SHFL.IDX PT, R14, R3, RZ, 0x1f ;  /* 0x00001fff030e7589 */ /* 0x0004e400000e0000 */
.L_x_8232:
[----:B---3--:R-:W-:Y:S02]  /*15520*/  ISETP.NE.AND P0, PT, R14, RZ, PT ;  /* 0x000000ff0e00720c */ /* 0x008fe40003f05270 */
[----:B------:R-:W-:-:S11]  /*15530*/  PLOP3.LUT P6, PT, PT, PT, PT, 0x8, 0x0 ;  /* 0x000000000000781c */ /* 0x000fd60003fce170 */
[----:B------:R-:W-:Y:S05]  /*15540*/  @P0 BRA `(.L_x_8077) ;  /* 0x00000000000c0947 */ /* 0x000fea0003800000 */
[----:B------:R-:W-:-:S03]  /*15550*/  UMOV UR4, 0xffffffff ;  /* 0xffffffff00047882 */ /* 0x000fc60000000000 */
[----:B------:R-:W-:Y:S05]  /*15560*/  BRA.DIV UR4, `(.L_x_8078) ;  /* 0x0000007204b47947 */ /* 0x000fea000b800000 */
[----:B------:R-:W-:-:S13]  /*15570*/  ELECT P6, URZ, PT ;  /* 0x00000000003f782f */ /* 0x000fda00038c0000 */
.L_x_8077:
[----:B--2---:R-:W2:Y:S01]  /*15580*/  LDL R3, [R1+0x20] ;  /* 0x0000200001037983 */ /* 0x004ea20000100800 */
[----:B------:R-:W-:Y:S01]  /*15590*/  BSSY B1, `(.L_x_8079) ;  /* 0x0000008000017945 */ /* 0x000fe20003800000 */
[----:B--2---:R-:W-:-:S05]  /*155a0*/  VIADD R3, R3, 0x1 ;  /* 0x0000000103037836 */ /* 0x004fca0000000000 */
[----:B0-----:R-:W-:-:S04]  /*155b0*/  LEA.HI R8, R3, R3, RZ, 0x1 ;  /* 0x0000000303087211 */ /* 0x001fc800078f08ff */
[----:B------:R-:W-:-:S05]  /*155c0*/  LOP3.LUT R8, R8, 0xfffffffe, RZ, 0xc0, !PT ;  /* 0xfffffffe08087812 */ /* 0x000fca00078ec0ff */
[----:B------:R-:W-:-:S05]  /*155d0*/  IMAD.IADD R3, R3, 0x1, -R8 ;  /* 0x0000000103037824 */ /* 0x000fca00078e0a08 */
[----:B------:R-:W-:-:S04]  /*155e0*/  SHF.L.U32 R3, R3, 0x1f, RZ ;  /* 0x0000001f03037819 */ /* 0x000fc800000006ff */
[----:B------:R-:W0:Y:S02]  /*155f0*/  SYNCS.PHASECHK.TRANS64.TRYWAIT P0, [R23+URZ+0x28c20], R3 ;  /* 0x028c2003170075a7 */ /* 0x000e24000800017f */
[----:B0-----:R-:W-:Y:S05]  /*15600*/  @!P0 BRA `(.L_x_8080) ;  /* 0x0000007000ac8947 */ /* 0x001fea0003800000 */
.L_x_8235:
[----:B------:R-:W-:Y:S05]  /*15610*/  BSYNC B1 ;  /* 0x0000000000017941 */ /* 0x000fea0003800000 */
.L_x_8079:
[----:B------:R-:W-:Y:S04]  /*15620*/  BSSY B1, `(.L_x_8081) ;  /* 0x00000b7000017945 */ /* 0x000fe80003800000 */
[----:B------:R-:W-:Y:S05]  /*15630*/  @!P6 BRA `(.L_x_8082) ;  /* 0x0000000800d4e947 */ /* 0x000fea0003800000 */
[----:B0-----:R-:W-:Y:S01]  /*15640*/  LEA R3, R24, R23, 0x3 ;  /* 0x0000001718037211 */ /* 0x001fe200078e18ff */
[----:B-1----:R-:W0:Y:S01]  /*15650*/  S2R R9, SR_TID.X ;  /* 0x0000000000097919 */ /* 0x002e220000002100 */
[----:B------:R-:W-:Y:S01]  /*15660*/  SHF.L.U32 R8, R28, 0x1f, RZ ;  /* 0x0000001f1c087819 */ /* 0x000fe200000006ff */
[----:B------:R-:W-:Y:S03]  /*15670*/  BSSY B2, `(.L_x_8083) ;  /* 0x0000005000027945 */ /* 0x000fe60003800000 */
[----:B------:R-:W1:Y:S01]  /*15680*/  SYNCS.PHASECHK.TRANS64.TRYWAIT P0, [R3+URZ+0x28ca0], R8 ;  /* 0x028ca008030075a7 */ /* 0x000e62000800017f */
[----:B0-----:R-:W-:-:S04]  /*15690*/  LOP3.LUT R9, R9, 0x7f, RZ, 0xc0, !PT ;  /* 0x0000007f09097812 */ /* 0x001fc800078ec0ff */
[----:B------:R-:W-:Y:S01]  /*156a0*/  ISETP.NE.AND P1, PT, R9, RZ, PT ;  /* 0x000000ff0900720c */ /* 0x000fe20003f25270 */
[----:B-1----:R-:W-:-:S12]  /*156b0*/  @!P0 BRA `(.L_x_8084) ;  /* 0x0000007000948947 */ /* 0x002fd80003800000 */
.L_x_8236:
[----:B------:R-:W-:Y:S05]  /*156c0*/  BSYNC B2 ;  /* 0x0000000000027941 */ /* 0x000fea0003800000 */
.L_x_8083:
        /* <DEDUP_REMOVED lines=9> */
.L_x_8086:
[----:B------:R-:W-:Y:S05]  /*15760*/  BSYNC B2 ;  /* 0x0000000000027941 */ /* 0x000fea0003800000 */
.L_x_8085:
        /* <DEDUP_REMOVED lines=12> */
.L_x_8087:
        /* <DEDUP_REMOVED lines=13> */
.L_x_8237:
[----:B------:R-:W-:Y:S05]  /*15900*/  BSYNC B2 ;  /* 0x0000000000027941 */ /* 0x000fea0003800000 */
.L_x_8088:
        /* <DEDUP_REMOVED lines=11> */
.L_x_8091:
[----:B------:R-:W-:Y:S05]  /*159c0*/  BSYNC B2 ;  /* 0x0000000000027941 */ /* 0x000fea0003800000 */
.L_x_8090:
        /* <DEDUP_REMOVED lines=9> */
.L_x_8092:
        /* <DEDUP_REMOVED lines=15> */
.L_x_8093:
        /* <DEDUP_REMOVED lines=15> */
.L_x_8094:
        /* <DEDUP_REMOVED lines=15> */
.L_x_8095:
        /* <DEDUP_REMOVED lines=15> */
.L_x_8096:
        /* <DEDUP_REMOVED lines=15> */
.L_x_8097:
        /* <DEDUP_REMOVED lines=11> */
[----:B------:R-:W-:Y:S01]  /*15fc0*/  UMOV UR10, 0x180 ;  /* 0x00000180000a7882 */ /* 0x000fe20000000000 */
[----:B------:R-:W-:Y:S02]  /*15fd0*/  R2UR UR7, R13 ;  /* 0x000000000d0772ca */ /* 0x000fe400000e0000 */
[----:B------:R-:W-:Y:S02]  /*15fe0*/  PLOP3.LUT P0, PT, PT, PT, PT, 0x80, 0x0 ;  /* 0x000000000000781c */ /* 0x000fe40003f0f070 */
[----:B------:R-:W-:-:S11]  /*15ff0*/  IADD3 R10, R8, 0xc400, RZ ;  /* 0x0000c400080a7810 */ /* 0x000fd60007ffe0ff */
.L_x_8098:
        /* <DEDUP_REMOVED lines=15> */
.L_x_8099:
        /* <DEDUP_REMOVED lines=10> */
.L_x_8082:
[----:B------:R-:W-:Y:S05]  /*16190*/  BSYNC B1 ;  /* 0x0000000000017941 */ /* 0x000fea0003800000 */
.L_x_8081:
        /* <DEDUP_REMOVED lines=9> */
.L_x_8119:
[----:B------:R-:W-:Y:S05]  /*16230*/  YIELD ;  /* 0x0000000000007946 */ /* 0x000fea0003800000 */
[----:B------:R-:W-:Y:S04]  /*16240*/  BSSY B1, `(.L_x_8100) ;  /* 0x00000b6000017945 */ /* 0x000fe80003800000 */
[----:B------:R-:W-:Y:S05]  /*16250*/  @!P6 BRA `(.L_x_8101) ;  /* 0x0000000800d0e947 */ /* 0x000fea0003800000 */
[----:B------:R-:W-:Y:S01]  /*16260*/  IMAD R8, R24, 0x8, R23 ;  /* 0x0000000818087824 */ /* 0x000fe200078e0217 */
[----:B------:R-:W-:Y:S01]  /*16270*/  SHF.L.U32 R2, R28, 0x1f, RZ ;  /* 0x0000001f1c027819 */ /* 0x000fe200000006ff */
[----:B0-----:R-:W0:Y:S01]  /*16280*/  S2R R3, SR_TID.X ;  /* 0x0000000000037919 */ /* 0x001e220000002100 */
[----:B------:R-:W-:Y:S02]  /*16290*/  BSSY B2, `(.L_x_8102) ;  /* 0x0000005000027945 */ /* 0x000fe40003800000 */
[----:B------:R-:W2:Y:S01]  /*162a0*/  SYNCS.PHASECHK.TRANS64.TRYWAIT P1, [R8+URZ+0x28ca0], R2 ;  /* 0x028ca002080075a7 */ /* 0x000ea2000802017f */
[----:B0-----:R-:W-:-:S04]  /*162b0*/  LOP3.LUT R3, R3, 0x7f, RZ, 0xc0, !PT ;  /* 0x0000007f03037812 */ /* 0x001fc800078ec0ff */
[----:B------:R-:W-:Y:S01]  /*162c0*/  ISETP.NE.AND P2, PT, R3, RZ, PT ;  /* 0x000000ff0300720c */ /* 0x000fe20003f45270 */
[----:B--2---:R-:W-:-:S12]  /*162d0*/  @!P1 BRA `(.L_x_8103) ;  /* 0x0000006400b49947 */ /* 0x004fd80003800000 */
.L_x_8238:
[----:B------:R-:W-:Y:S05]  /*162e0*/  BSYNC B2 ;  /* 0x0000000000027941 */ /* 0x000fea0003800000 */
.L_x_8102:
[----:B------:R-:W-:Y:S04]  /*162f0*/  BSSY B2, `(.L_x_8104) ;  /* 0x0000009000027945 */ /* 0x000fe80003800000 */
[----:B------:R-:W-:Y:S05]  /*16300*/  @P2 BRA `(.L_x_8105) ;  /* 0x00000000001c2947 */ /* 0x000fea0003800000 */
[----:B-1----:R-:W1:Y:S01]  /*16310*/  S2R R9, SR_TID.X ;  /* 0x0000000000097919 */ /* 0x002e620000002100 */
[----:B------:R-:W-:-:S04]  /*16320*/  IMAD.MOV.U32 R3, RZ, RZ, 0x2000 ;  /* 0x00002000ff037424 */ /* 0x000fc800078e00ff */
[----:B------:R2:W-:Y:S01]  /*16330*/  SYNCS.ARRIVE.TRANS64 RZ, [R8+URZ+0x28c90], R3 ;  /* 0x028c900308ff79a7 */ /* 0x0005e2000800003f */
[----:B-1----:R-:W-:-:S04]  /*16340*/  LOP3.LUT R9, R9, 0x1f, RZ, 0xc0, !PT ;  /* 0x0000001f09097812 */ /* 0x002fc800078ec0ff */
[----:B------:R-:W-:-:S13]  /*16350*/  ISETP.NE.AND P1, PT, R9, RZ, PT ;  /* 0x000000ff0900720c */ /* 0x000fda0003f25270 */
[----:B--2---:R-:W-:Y:S05]  /*16360*/  @!P1 BRA `(.L_x_8105) ;  /* 0x0000000000049947 */ /* 0x004fea0003800000 */
[----:B------:R-:W-:Y:S01]  /*16370*/  BPT.TRAP 0x1 ;  /* 0x000000040000795c */ /* 0x000fe20000300000 */
.L_x_8105:
[----:B------:R-:W-:Y:S05]  /*16380*/  BSYNC B2 ;  /* 0x0000000000027941 */ /* 0x000fea0003800000 */
.L_x_8104:
        /* <DEDUP_REMOVED lines=8> */
[----:B-1----:R-:W-:Y:S01]  /*16410*/  VIADD R9, R8, 0x28c90 ;  /* 0x00028c9008097836 */ /* 0x002fe20000000000 */
[----:B------:R-:W-:Y:S01]  /*16420*/  UMOV UR6, 0x0 ;  /* 0x0000000000067882 */ /* 0x000fe20000000000 */
[----:B------:R-:W-:-:S10]  /*16430*/  UMOV UR7, 0x12f00000 ;  /* 0x12f0000000077882 */ /* 0x000fd40000000000 */
.L_x_8106:
        /* <DEDUP_REMOVED lines=13> */
.L_x_8239:
[----:B------:R-:W-:Y:S05]  /*16510*/  BSYNC B2 ;  /* 0x0000000000027941 */ /* 0x000fea0003800000 */
.L_x_8107:
        /* <DEDUP_REMOVED lines=11> */
.L_x_8110:
[----:B------:R-:W-:Y:S05]  /*165d0*/  BSYNC B2 ;  /* 0x0000000000027941 */ /* 0x000fea0003800000 */
.L_x_8109:
        /* <DEDUP_REMOVED lines=9> */
.L_x_8111:
        /* <DEDUP_REMOVED lines=15> */
.L_x_8112:
        /* <DEDUP_REMOVED lines=15> */
.L_x_8113:
        /* <DEDUP_REMOVED lines=15> */
.L_x_8114:
        /* <DEDUP_REMOVED lines=15> */
.L_x_8115:
        /* <DEDUP_REMOVED lines=15> */
.L_x_8116:
        /* <DEDUP_REMOVED lines=15> */
.L_x_8117:
        /* <DEDUP_REMOVED lines=15> */
.L_x_8118:
        /* <DEDUP_REMOVED lines=10> */
.L_x_8101:
[----:B------:R-:W-:Y:S05]  /*16da0*/  BSYNC B1 ;  /* 0x0000000000017941 */ /* 0x000fea0003800000 */
.L_x_8100:
        /* <DEDUP_REMOVED lines=8> */
.L_x_8075:
[----:B------:R-:W-:Y:S05]  /*16e30*/  BSYNC B0 ;  /* 0x0000000000007941 */ /* 0x000fea0003800000 */
.L_x_8074:
[----:B------:R-:W2:Y:S01]  /*16e40*/  LDC R0, c[0x0][0x448] ;  /* 0x00011200ff007b82 */ /* 0x000ea20000000800 */
[----:B------:R-:W-:Y:S01]  /*16e50*/  LEA R2, R17, 0x3f, 0x6 ;  /* 0x0000003f11027811 */ /* 0x000fe200078e30ff */
[----:B------:R-:W-:Y:S05]  /*16e60*/  @!P0 WARPSYNC.ALL ;  /* 0x0000000000008948 */ /* 0x000fea0003800000 */
[----:B------:R-:W-:Y:S01]  /*16e70*/  BSSY B7, `(.L_x_8120) ;  /* 0x0000386000077945 */ /* 0x000fe20003800000 */
[----:B------:R-:W-:Y:S01]  /*16e80*/  @!P0 BAR.SYNC.DEFER_BLOCKING 0xc, 0x180 ;  /* 0x0306000000008b1d */ /* 0x000fe20000010000 */
[----:B--2---:R-:W-:-:S13]  /*16e90*/  ISETP.NE.AND P1, PT, R0, 0x1, PT ;  /* 0x000000010000780c */ /* 0x004fda0003f25270 */
[----:B0-----:R-:W0:Y:S08]  /*16ea0*/  @P1 LDC R3, c[0x0][0x44c] ;  /* 0x00011300ff031b82 */ /* 0x001e300000000800 */
[----:B------:R-:W2:Y:S01]  /*16eb0*/  @P1 LDC R0, c[0x0][0x450] ;  /* 0x00011400ff001b82 */ /* 0x000ea20000000800 */
[----:B0-----:R-:W-:-:S05]  /*16ec0*/  @P1 IMAD.HI.U32 R3, R2, R3, RZ ;  /* 0x0000000302031227 */ /* 0x001fca00078e00ff */
[----:B--2---:R-:W-:-:S05]  /*16ed0*/  @P1 SHF.R.U32.HI R2, RZ, R0, R3 ;  /* 0x00000000ff021219 */ /* 0x004fca0000011603 */
[----:B------:R-:W-:-:S05]  /*16ee0*/  IMAD.IADD R2, R4, 0x1, R2 ;  /* 0x0000000104027824 */ /* 0x000fca00078e0202 */
        /* <DEDUP_REMOVED lines=24> */
.L_x_8121:
        /* <DEDUP_REMOVED lines=20> */
.L_x_8124:
[----:B------:R-:W-:Y:S05]  /*171b0*/  BSYNC B6 ;  /* 0x0000000000067941 */ /* 0x000fea0003800000 */
.L_x_8123:
        /* <DEDUP_REMOVED lines=19> */
[----:B-12---:R-:W-:Y:S05]  /*172f0*/  CALL.ABS.NOINC R2 ;  /* 0x0000000002007343 */ /* 0x006fea0003c00000 */
.L_x_8127:
        /* <DEDUP_REMOVED lines=15> */
.L_x_8126:
[----:B------:R-:W-:Y:S05]  /*173f0*/  BSYNC B6 ;  /* 0x0000000000067941 */ /* 0x000fea0003800000 */
.L_x_8125:
[----:B------:R-:W2:Y:S01]  /*17400*/  LDL R21, [R1+0x14] ;  /* 0x0000140001157983 */ /* 0x000ea20000100800 */
[----:B------:R-:W-:Y:S01]  /*17410*/  ULDC.64 UR4, c[0x0][0x9f8] ;  /* 0x00027e0000047ab9 */ /* 0x000fe20000000a00 */
[----:B------:R-:W0:Y:S01]  /*17420*/  LDC R10, c[0x0][0x430] ;  /* 0x00010c00ff0a7b82 */ /* 0x000e220000000800 */
[----:B------:R-:W-:Y:S01]  /*17430*/  ISETP.NE.U32.AND P0, PT, RZ, UR4, PT ;  /* 0x00000004ff007c0c */ /* 0x000fe2000bf05070 */
[----:B------:R-:W3:Y:S03]  /*17440*/  S2R R20, SR_TID.X ;  /* 0x0000000000147919 */ /* 0x000ee60000002100 */
[----:B------:R-:W-:-:S13]  /*17450*/  ISETP.NE.AND.EX P0, PT, RZ, UR5, PT, P0 ;  /* 0x00000005ff007c0c */ /* 0x000fda000bf05300 */
[----:B------:R-:W-:Y:S01]  /*17460*/  @P0 IADD3 R2, P1, R27, UR4, RZ ;  /* 0x000000041b020c10 */ /* 0x000fe2000ff3e0ff */
[----:B------:R-:W4:Y:S01]  /*17470*/  S2R R11, SR_TID.X ;  /* 0x00000000000b7919 */ /* 0x000f220000002100 */
[----:B------:R-:W-:Y:S02]  /*17480*/  ULDC UR4, c[0x0][0x320] ;  /* 0x0000c80000047ab9 */ /* 0x000fe40000000800 */
[----:B------:R-:W-:-:S05]  /*17490*/  @P0 IADD3.X R3, R29, UR5, RZ, P1, !PT ;  /* 0x000000051d030c10 */ /* 0x000fca0008ffe4ff */
[----:B------:R1:W2:Y:S01]  /*174a0*/  @P0 LDG.E R30, desc[UR40][R2.64] ;  /* 0x00000028021e0981 */ /* 0x0002a2000c1e1900 */
[----:B---3--:R-:W-:-:S04]  /*174b0*/  LOP3.LUT R20, R20, 0x7f, RZ, 0xc0, !PT ;  /* 0x0000007f14147812 */ /* 0x008fc800078ec0ff */
[----:B------:R-:W-:Y:S02]  /*174c0*/  SHF.R.U32.HI R34, RZ, 0x3, R20 ;  /* 0x00000003ff227819 */ /* 0x000fe40000011614 */
[----:B------:R-:W3:Y:S01]  /*174d0*/  S2R R20, SR_TID.X ;  /* 0x0000000000147919 */ /* 0x000ee20000002100 */
[----:B0-----:R-:W-:-:S13]  /*174e0*/  ISETP.NE.AND P1, PT, R10, 0x1, PT ;  /* 0x000000010a00780c */ /* 0x001fda0003f25270 */
[----:B-1----:R-:W0:Y:S08]  /*174f0*/  @P1 LDC R3, c[0x0][0x434] ;  /* 0x00010d00ff031b82 */ /* 0x002e300000000800 */
[----:B------:R-:W1:Y:S01]  /*17500*/  @P1 LDC R2, c[0x0][0x438] ;  /* 0x00010e00ff021b82 */ /* 0x000e620000000800 */
[----:B---3--:R-:W-:-:S05]  /*17510*/  IMAD.SHL.U32 R20, R20, 0x10, RZ ;  /* 0x0000001014147824 */ /* 0x008fca00078e00ff */
[----:B------:R-:W-:Y:S01]  /*17520*/  LOP3.LUT R20, R34, 0x70, R20, 0xf8, !PT ;  /* 0x0000007022147812 */ /* 0x000fe200078ef814 */
[----:B----4-:R-:W-:-:S05]  /*17530*/  IMAD.SHL.U32 R11, R11, 0x8, RZ ;  /* 0x000000080b0b7824 */ /* 0x010fca00078e00ff */
[----:B------:R-:W-:Y:S02]  /*17540*/  LOP3.LUT R11, R11, 0x38, RZ, 0xc0, !PT ;  /* 0x000000380b0b7812 */ /* 0x000fe400078ec0ff */
[----:B------:R-:W-:Y:S01]  /*17550*/  LOP3.LUT R22, R22, 0xffffffbf, RZ, 0xc0, !PT ;  /* 0xffffffbf16167812 */ /* 0x000fe200078ec0ff */
[----:B------:R-:W3:Y:S01]  /*17560*/  S2R R12, SR_TID.X ;  /* 0x00000000000c7919 */ /* 0x000ee20000002100 */
[----:B------:R-:W-:Y:S02]  /*17570*/  IMAD.MOV.U32 R36, RZ, RZ, RZ ;  /* 0x000000ffff247224 */ /* 0x000fe400078e00ff */
[----:B---3--:R-:W-:-:S05]  /*17580*/  IMAD.SHL.U32 R12, R12, 0x8, RZ ;  /* 0x000000080c0c7824 */ /* 0x008fca00078e00ff */
[----:B------:R-:W-:-:S04]  /*17590*/  LOP3.LUT R12, R12, 0x38, RZ, 0xc0, !PT ;  /* 0x000000380c0c7812 */ /* 0x000fc800078ec0ff */
[----:B------:R-:W-:Y:S02]  /*175a0*/  LOP3.LUT R12, R12, 0x180, RZ, 0xfc, !PT ;  /* 0x000001800c0c7812 */ /* 0x000fe400078efcff */
[----:B--2---:R-:W-:Y:S02]  /*175b0*/  LEA R27, R21, 0xffffffc0, 0x6 ;  /* 0xffffffc0151b7811 */ /* 0x004fe400078e30ff */
[----:B------:R-:W2:Y:S02]  /*175c0*/  S2R R21, SR_TID.X ;  /* 0x0000000000157919 */ /* 0x000ea40000002100 */
[----:B--2---:R-:W-:-:S05]  /*175d0*/  IMAD.SHL.U32 R21, R21, 0x8, RZ ;  /* 0x0000000815157824 */ /* 0x004fca00078e00ff */
[----:B------:R-:W-:-:S04]  /*175e0*/  LOP3.LUT R21, R21, 0x38, RZ, 0xc0, !PT ;  /* 0x0000003815157812 */ /* 0x000fc800078ec0ff */
[----:B------:R-:W-:-:S04]  /*175f0*/  LOP3.LUT R21, R21, 0x40, RZ, 0xfc, !PT ;  /* 0x0000004015157812 */ /* 0x000fc800078efcff */
[----:B------:R-:W-:Y:S02]  /*17600*/  ISETP.GE.AND P2, PT, R21, UR4, PT ;  /* 0x0000000415007c0c */ /* 0x000fe4000bf46270 */
[----:B------:R-:W2:Y:S01]  /*17610*/  S2R R21, SR_TID.X ;  /* 0x0000000000157919 */ /* 0x000ea20000002100 */
[----:B------:R-:W-:-:S05]  /*17620*/  IADD3 R4, R20, R27, RZ ;  /* 0x0000001b14047210 */ /* 0x000fca0007ffe0ff */
[C---:B------:R-:W-:Y:S01]  /*17630*/  IMAD.IADD R0, R4.reuse, 0x1, R33 ;  /* 0x0000000104007824 */ /* 0x040fe200078e0221 */
[----:B------:R-:W-:-:S03]  /*17640*/  ISETP.GE.AND P0, PT, R4, R31, PT ;  /* 0x0000001f0400720c */ /* 0x000fc60003f06270 */
[----:B0-----:R-:W-:Y:S01]  /*17650*/  @P1 IMAD.HI.U32 R3, R0, R3, RZ ;  /* 0x0000000300031227 */ /* 0x001fe200078e00ff */
[----:B------:R-:W-:-:S03]  /*17660*/  ISETP.GT.U32.OR P0, PT, R20, 0x3f, P0 ;  /* 0x0000003f1400780c */ /* 0x000fc60000704470 */
[----:B------:R-:W-:Y:S01]  /*17670*/  IMAD.MOV.U32 R8, RZ, RZ, R0 ;  /* 0x000000ffff087224 */ /* 0x000fe200078e0000 */
[----:B-1----:R-:W-:Y:S02]  /*17680*/  @P1 SHF.R.U32.HI R8, RZ, R2, R3 ;  /* 0x00000002ff081219 */ /* 0x002fe40000011603 */
[----:B------:R-:W-:Y:S02]  /*17690*/  ISETP.GE.AND P1, PT, R11, UR4, PT ;  /* 0x000000040b007c0c */ /* 0x000fe4000bf26270 */
[----:B------:R-:W-:Y:S02]  /*176a0*/  @P2 LOP3.LUT R22, R22, 0x40, RZ, 0xfc, !PT ;  /* 0x0000004016162812 */ /* 0x000fe400078efcff */
[----:B------:R-:W-:Y:S01]  /*176b0*/  SEL R9, RZ, 0xffffffff, P2 ;  /* 0xffffffffff097807 */ /* 0x000fe20001000000 */
[----:B--2---:R-:W-:Y:S02]  /*176c0*/  IMAD.SHL.U32 R21, R21, 0x8, RZ ;  /* 0x0000000815157824 */ /* 0x004fe400078e00ff */
[----:B------:R-:W0:Y:S03]  /*176d0*/  @!P0 LDC.64 R2, c[0x0][0x428] ;  /* 0x00010a00ff028b82 */ /* 0x000e260000000a00 */
[----:B------:R-:W-:-:S02]  /*176e0*/  LOP3.LUT R21, R21, 0x38, RZ, 0xc0, !PT ;  /* 0x0000003815157812 */ /* 0x000fc400078ec0ff */
[----:B------:R-:W-:Y:S02]  /*176f0*/  LOP3.LUT R22, R22, 0xffffff7f, RZ, 0xc0, !PT ;  /* 0xffffff7f16167812 */ /* 0x000fe400078ec0ff */
[C---:B------:R-:W-:Y:S02]  /*17700*/  LOP3.LUT R34, R21.reuse, 0x80, RZ, 0xfc, !PT ;  /* 0x0000008015227812 */ /* 0x040fe400078efcff */
[----:B------:R-:W-:Y:S02]  /*17710*/  LOP3.LUT R21, R21, 0xc0, RZ, 0xfc, !PT ;  /* 0x000000c015157812 */ /* 0x000fe400078efcff */
[----:B------:R-:W-:Y:S02]  /*17720*/  @P1 LOP3.LUT R22, R22, 0x80, RZ, 0xfc, !PT ;  /* 0x0000008016161812 */ /* 0x000fe400078efcff */
[----:B------:R-:W-:Y:S01]  /*17730*/  SEL R4, RZ, 0x1, P1 ;  /* 0x00000001ff047807 */ /* 0x000fe20000800000 */
[----:B------:R-:W-:Y:S01]  /*17740*/  IMAD.SHL.U32 R9, R9, 0x2, RZ ;  /* 0x0000000209097824 */ /* 0x000fe200078e00ff */
[----:B------:R-:W-:-:S02]  /*17750*/  ISETP.GE.AND P1, PT, R21, UR4, PT ;  /* 0x0000000415007c0c */ /* 0x000fc4000bf26270 */
[----:B------:R-:W1:Y:S01]  /*17760*/  S2R R21, SR_TID.X ;  /* 0x0000000000157919 */ /* 0x000e620000002100 */
[----:B------:R-:W-:Y:S02]  /*17770*/  ISETP.GE.AND P2, PT, R34, UR4, PT ;  /* 0x0000000422007c0c */ /* 0x000fe4000bf46270 */
[----:B------:R-:W-:Y:S02]  /*17780*/  LOP3.LUT R9, R9, 0x2, R4, 0xe2, !PT ;  /* 0x0000000209097812 */ /* 0x000fe400078ee204 */
[----:B------:R-:W2:Y:S01]  /*17790*/  @!P0 LDC.64 R4, c[0x0][0x418] ;  /* 0x00010600ff048b82 */ /* 0x000ea20000000a00 */
[----:B------:R-:W-:Y:S02]  /*177a0*/  SEL R6, RZ, 0x4, P2 ;  /* 0x00000004ff067807 */ /* 0x000fe40001000000 */
[----:B------:R-:W-:Y:S02]  /*177b0*/  SEL R7, RZ, 0x8, P1 ;  /* 0x00000008ff077807 */ /* 0x000fe40000800000 */
[----:B------:R-:W-:-:S02]  /*177c0*/  SHF.R.S32.HI R34, RZ, 0x1f, R30 ;  /* 0x0000001fff227819 */ /* 0x000fc4000001141e */
        /* <DEDUP_REMOVED lines=22> */
[----:B------:R-:W-:Y:S02]  /*17930*/  SEL R5, RZ, 0x20, P2 ;  /* 0x00000020ff057807 */ /* 0x000fe40001000000 */
[----:B------:R-:W-:Y:S02]  /*17940*/  SEL R3, RZ, 0x40, P0 ;  /* 0x00000040ff037807 */ /* 0x000fe40000000000 */
[----:B------:R-:W-:-:S04]  /*17950*/  LOP3.LUT R4, R5, R9, R4, 0xfe, !PT ;  /* 0x0000000905047212 */ /* 0x000fc800078efe04 */
[----:B------:R-:W-:Y:S01]  /*17960*/  LOP3.LUT R6, R4, R3, RZ, 0xfc, !PT ;  /* 0x0000000304067212 */ /* 0x000fe200078efcff */
[----:B------:R-:W-:Y:S01]  /*17970*/  IMAD.MOV R3, RZ, RZ, -R8 ;  /* 0x000000ffff037224 */ /* 0x000fe200078e0a08 */
[----:B------:R-:W-:-:S03]  /*17980*/  LOP3.LUT R14, R21, 0x1c0, RZ, 0xfc, !PT ;  /* 0x000001c0150e7812 */ /* 0x000fc600078efcff */
[----:B------:R-:W-:Y:S01]  /*17990*/  IMAD R0, R10, R3, R0 ;  /* 0x000000030a007224 */ /* 0x000fe200078e0200 */
[----:B------:R0:W-:Y:S01]  /*179a0*/  STL [R1+0x34], R6 ;  /* 0x0000340601007387 */ /* 0x0001e20000100800 */
[----:B------:R-:W-:-:S03]  /*179b0*/  LOP3.LUT R22, R22, 0xfffffff7, RZ, 0xc0, !PT ;  /* 0xfffffff716167812 */ /* 0x000fc600078ec0ff */
[----:B------:R0:W-:Y:S01]  /*179c0*/  STL [R1], R0 ;  /* 0x0000000001007387 */ /* 0x0001e20000100800 */
[----:B------:R-:W-:Y:S01]  /*179d0*/  ISETP.GE.AND P0, PT, R14, UR4, PT ;  /* 0x000000040e007c0c */ /* 0x000fe2000bf06270 */
[----:B------:R-:W-:Y:S01]  /*179e0*/  ULDC UR4, c[0x0][0x2f4] ;  /* 0x0000bd0000047ab9 */ /* 0x000fe20000000800 */
[----:B------:R-:W-:Y:S02]  /*179f0*/  @P3 LOP3.LUT R22, R22, 0x8, RZ, 0xfc, !PT ;  /* 0x0000000816163812 */ /* 0x000fe400078efcff */
[----:B------:R-:W-:Y:S02]  /*17a00*/  SEL R2, RZ, 0x80, P0 ;  /* 0x00000080ff027807 */ /* 0x000fe40000000000 */
[----:B------:R-:W-:Y:S02]  /*17a10*/  ISETP.GE.AND P0, PT, R11, UR4, PT ;  /* 0x000000040b007c0c */ /* 0x000fe4000bf06270 */
[----:B------:R-:W-:Y:S01]  /*17a20*/  LOP3.LUT R22, R22, 0xfffffffb, RZ, 0xc0, !PT ;  /* 0xfffffffb16167812 */ /* 0x000fe200078ec0ff */
[----:B------:R-:W-:-:S03]  /*17a30*/  UMOV UR5, 0xffffffff ;  /* 0xffffffff00057882 */ /* 0x000fc60000000000 */
[----:B------:R-:W-:-:S04]  /*17a40*/  @P2 LOP3.LUT R22, R22, 0x4, RZ, 0xfc, !PT ;  /* 0x0000000416162812 */ /* 0x000fc800078efcff */
[----:B------:R-:W-:-:S04]  /*17a50*/  LOP3.LUT R22, R22, 0xfffffffd, RZ, 0xc0, !PT ;  /* 0xfffffffd16167812 */ /* 0x000fc800078ec0ff */
[----:B------:R-:W-:Y:S01]  /*17a60*/  @P0 LOP3.LUT R22, R22, 0x2, RZ, 0xfc, !PT ;  /* 0x0000000216160812 */ /* 0x000fe200078efcff */
[----:B0-----:R-:W-:Y:S06]  /*17a70*/  BRA.DIV UR5, `(.L_x_8128) ;  /* 0x0000004e05f47947 */ /* 0x001fec000b800000 */
.L_x_8242:
        /* <DEDUP_REMOVED lines=12> */
.L_x_8129:
[----:B------:R-:W0:Y:S01]  /*17b40*/  S2R R0, SR_TID.X ;  /* 0x0000000000007919 */ /* 0x000e220000002100 */
[----:B------:R-:W-:Y:S01]  /*17b50*/  BSSY B0, `(.L_x_8130) ;  /* 0x0000008000007945 */ /* 0x000fe20003800000 */
[----:B0-----:R-:W-:-:S04]  /*17b60*/  LOP3.LUT R0, R0, 0x7f, RZ, 0xc0, !PT ;  /* 0x0000007f00007812 */ /* 0x001fc800078ec0ff */
[----:B------:R-:W-:-:S04]  /*17b70*/  SHF.R.U32.HI R0, RZ, 0x3, R0 ;  /* 0x00000003ff007819 */ /* 0x000fc80000011600 */
[----:B------:R-:W-:Y:S01]  /*17b80*/  IADD3 R27, -R0, R31, -R27 ;  /* 0x0000001f001b7210 */ /* 0x000fe20007ffe91b */
[----:B------:R-:W-:Y:S01]  /*17b90*/  IMAD R31, R25, 0x8, R23 ;  /* 0x00000008191f7824 */ /* 0x000fe200078e0217 */
[----:B------:R-:W-:-:S04]  /*17ba0*/  SHF.L.U32 R0, R26, 0x1f, RZ ;  /* 0x0000001f1a007819 */ /* 0x000fc800000006ff */
[----:B------:R-:W0:Y:S02]  /*17bb0*/  SYNCS.PHASECHK.TRANS64.TRYWAIT P0, [R31+URZ+0x28c40], R0 ;  /* 0x028c40001f0075a7 */ /* 0x000e24000800017f */
[----:B0-----:R-:W-:Y:S05]  /*17bc0*/  @!P0 BRA `(.L_x_8131) ;  /* 0x0000004c00d48947 */ /* 0x001fea0003800000 */
.L_x_8243:
[----:B------:R-:W-:Y:S05]  /*17bd0*/  BSYNC B0 ;  /* 0x0000000000007941 */ /* 0x000fea0003800000 */
.L_x_8130:
        /* <DEDUP_REMOVED lines=63> */
.L_x_8253:
[----:B------:R-:W-:-:S13]  /*17fd0*/  ISETP.GE.AND P0, PT, R27, 0x31, PT ;  /* 0x000000311b00780c */ /* 0x000fda0003f06270 */
[----:B0-----:R-:W-:Y:S01]  /*17fe0*/  @P0 LEA R2, P1, R7, R0, 0x1 ;  /* 0x0000000007020211 */ /* 0x001fe200078208ff */
        /* <DEDUP_REMOVED lines=8> */
.L_x_8133:
        /* <DEDUP_REMOVED lines=11> */
.L_x_8134:
        /* <DEDUP_REMOVED lines=43> */
.L_x_8136:
[----:B------:R-:W-:Y:S05]  /*183d0*/  BSYNC B6 ;  /* 0x0000000000067941 */ /* 0x000fea0003800000 */
.L_x_8135:
        /* <DEDUP_REMOVED lines=10> */
[----:B--2---:R-:W-:Y:S01]  /*18480*/  MOV R3, R0 ;  /* 0x0000000000037202 */ /* 0x004fe20000000f00 */
        /* <DEDUP_REMOVED lines=81> */
.L_x_8262:
        /* <DEDUP_REMOVED lines=10> */
.L_x_8138:
        /* <DEDUP_REMOVED lines=18> */
.L_x_8263:
[----:B------:R-:W-:Y:S05]  /*18b60*/  BSYNC B0 ;  /* 0x0000000000007941 */ /* 0x000fea0003800000 */
.L_x_8139:
[----:B------:R-:W-:-:S04]  /*18b70*/  LOP3.LUT R2, R37, 0x2, RZ, 0xfc, !PT ;  /* 0x0000000225027812 */ /* 0x000fc800078efcff */
[----:B------:R-:W-:-:S13]  /*18b80*/  ISETP.NE.AND P0, PT, R2, 0x3, PT ;  /* 0x000000030200780c */ /* 0x000fda0003f05270 */
[----:B------:R-:W-:Y:S05]  /*18b90*/  @!P0 BRA `(.L_x_8141) ;  /* 0x0000000000048947 */ /* 0x000fea0003800000 */
[----:B------:R-:W-:Y:S01]  /*18ba0*/  BPT.TRAP 0x1 ;  /* 0x000000040000795c */ /* 0x000fe20000300000 */
.L_x_8141:
[----:B0-----:R-:W-:Y:S01]  /*18bb0*/  SHF.L.U32 R0, R26, 0x1f, RZ ;  /* 0x0000001f1a007819 */ /* 0x001fe200000006ff */
[----:B------:R-:W-:Y:S03]  /*18bc0*/  BSSY B0, `(.L_x_8142) ;  /* 0x0000003000007945 */ /* 0x000fe60003800000 */
[----:B------:R-:W0:Y:S02]  /*18bd0*/  SYNCS.PHASECHK.TRANS64.TRYWAIT P0, [R31+URZ+0x28c60], R0 ;  /* 0x028c60001f0075a7 */ /* 0x000e24000800017f */
[----:B0-----:R-:W-:Y:S05]  /*18be0*/  @!P0 BRA `(.L_x_8143) ;  /* 0x0000004800888947 */ /* 0x001fea0003800000 */
.L_x_8264:
[----:B------:R-:W-:Y:S05]  /*18bf0*/  BSYNC B0 ;  /* 0x0000000000007941 */ /* 0x000fea0003800000 */
.L_x_8142:
        /* <DEDUP_REMOVED lines=112> */
.L_x_8274:
        /* <DEDUP_REMOVED lines=34> */
.L_x_8145:
        /* <DEDUP_REMOVED lines=11> */
.L_x_8146:
[----:B------:R-:W2:Y:S01]  /*195d0*/  LDL R2, [R1+0x14] ;  /* 0x0000140001027983 */ /* 0x000ea20000100800 */
[----:B------:R1:W-:Y:S01]  /*195e0*/  SYNCS.ARRIVE.TRANS64.A1T0 RZ, [R31+URZ+0x28c50], RZ ;  /* 0x028c50ff1fff79a7 */ /* 0x0003e2000810003f */
[----:B------:R-:W-:Y:S01]  /*195f0*/  BSSY B0, `(.L_x_8147) ;  /* 0x00000f6000007945 */ /* 0x000fe20003800000 */
[----:B--2---:R-:W-:-:S13]  /*19600*/  ISETP.GE.AND P0, PT, R2, 0x2, PT ;  /* 0x000000020200780c */ /* 0x004fda0003f06270 */
[----:B-1----:R-:W-:Y:S05]  /*19610*/  @!P0 BRA `(.L_x_8148) ;  /* 0x0000000c00cc8947 */ /* 0x002fea0003800000 */
[----:B------:R-:W2:Y:S04]  /*19620*/  LDL.LU R4, [R1+0x34] ;  /* 0x0000340001047983 */ /* 0x000ea80000300800 */
[----:B------:R-:W3:Y:S01]  /*19630*/  LDL.LU R3, [R1+0xc] ;  /* 0x00000c0001037983 */ /* 0x000ee20000300800 */
[----:B------:R-:W-:Y:S01]  /*19640*/  VIADD R7, R2, 0xfffffffe ;  /* 0xfffffffe02077836 */ /* 0x000fe20000000000 */
[----:B--2---:R-:W-:Y:S02]  /*19650*/  LOP3.LUT R32, R4, 0x40, RZ, 0xc0, !PT ;  /* 0x0000004004207812 */ /* 0x004fe400078ec0ff */
[----:B---3--:R-:W-:Y:S02]  /*19660*/  LOP3.LUT R31, R3, 0x80, RZ, 0xc0, !PT ;  /* 0x00000080031f7812 */ /* 0x008fe400078ec0ff */
[----:B------:R-:W-:-:S02]  /*19670*/  SHF.R.U32.HI R32, RZ, 0x2, R32 ;  /* 0x00000002ff207819 */ /* 0x000fc40000011620 */
[----:B------:R-:W-:-:S07]  /*19680*/  SHF.R.U32.HI R31, RZ, 0x3, R31 ;  /* 0x00000003ff1f7819 */ /* 0x000fce000001161f */
.L_x_8161:
        /* <DEDUP_REMOVED lines=25> */
[----:B------:R-:W0:Y:S03]  /*19820*/  @!P1 LDC.64 R8, c[0x0][0x418] ;  /* 0x00010600ff089b82 */ /* 0x000e260000000a00 */
[----:B------:R-:W-:Y:S01]  /*19830*/  @!P1 IADD3 R3, R4, R3, RZ ;  /* 0x0000000304039210 */ /* 0x000fe20007ffe0ff */
        /* <DEDUP_REMOVED lines=15> */
.L_x_8149:
[----:B------:R-:W-:Y:S01]  /*19930*/  IMAD R6, R25, 0x8, R23 ;  /* 0x0000000819067824 */ /* 0x000fe200078e0217 */
[----:B------:R-:W-:Y:S01]  /*19940*/  SHF.L.U32 R17, R26, 0x1f, RZ ;  /* 0x0000001f1a117819 */ /* 0x000fe200000006ff */
[----:B------:R-:W-:Y:S01]  /*19950*/  BSSY B1, `(.L_x_8150) ;  /* 0x0000004000017945 */ /* 0x000fe20003800000 */
[----:B------:R-:W-:Y:S02]  /*19960*/  SHF.R.S32.HI R9, RZ, 0x1f, R5 ;  /* 0x0000001fff097819 */ /* 0x000fe40000011405 */
[----:B------:R-:W0:Y:S02]  /*19970*/  SYNCS.PHASECHK.TRANS64.TRYWAIT P0, [R6+URZ+0x28c40], R17 ;  /* 0x028c4011060075a7 */ /* 0x000e24000800017f */
[----:B0-----:R-:W-:Y:S05]  /*19980*/  @!P0 BRA `(.L_x_8151) ;  /* 0x0000004400608947 */ /* 0x001fea0003800000 */
.L_x_8275:
[----:B------:R-:W-:Y:S05]  /*19990*/  BSYNC B1 ;  /* 0x0000000000017941 */ /* 0x000fea0003800000 */
.L_x_8150:
        /* <DEDUP_REMOVED lines=42> */
.L_x_8285:
        /* <DEDUP_REMOVED lines=8> */
.L_x_8153:
        /* <DEDUP_REMOVED lines=11> */
.L_x_8154:
[----:B------:R2:W-:Y:S01]  /*19d70*/  SYNCS.ARRIVE.TRANS64.A1T0 RZ, [R6+URZ+0x28c30], RZ ;  /* 0x028c30ff06ff79a7 */ /* 0x0005e2000810003f */
[----:B------:R-:W-:Y:S05]  /*19d80*/  @!P2 BRA `(.L_x_8155) ;  /* 0x000000000004a947 */ /* 0x000fea0003800000 */
[----:B------:R-:W-:Y:S01]  /*19d90*/  BPT.TRAP 0x1 ;  /* 0x000000040000795c */ /* 0x000fe20000300000 */
.L_x_8155:
[----:B------:R-:W3:Y:S01]  /*19da0*/  SYNCS.PHASECHK.TRANS64.TRYWAIT P0, [R6+URZ+0x28c60], R17 ;  /* 0x028c6011060075a7 */ /* 0x000ee2000800017f */
[----:B------:R-:W-:Y:S04]  /*19db0*/  BSSY B1, `(.L_x_8156) ;  /* 0x0000002000017945 */ /* 0x000fe80003800000 */
[----:B---3--:R-:W-:Y:S05]  /*19dc0*/  @!P0 BRA `(.L_x_8157) ;  /* 0x0000004400808947 */ /* 0x008fea0003800000 */
.L_x_8286:
[----:B------:R-:W-:Y:S05]  /*19dd0*/  BSYNC B1 ;  /* 0x0000000000017941 */ /* 0x000fea0003800000 */
.L_x_8156:
        /* <DEDUP_REMOVED lines=24> */
[C---:B------:R-:W-:Y:S02]  /*19f60*/  LOP3.LUT P1, RZ, R22.reuse, 0x80, RZ, 0xc0, !PT ;  /* 0x0000008016ff7812 */ /* 0x040fe4000782c0ff */
[C---:B------:R-:W-:Y:S01]  /*19f70*/  LOP3.LUT P2, RZ, R22.reuse, 0x40, RZ, 0xc0, !PT ;  /* 0x0000004016ff7812 */ /* 0x040fe2000784c0ff */
[----:B------:R-:W3:Y:S01]  /*19f80*/  SHFL.IDX PT, R3, R10, RZ, 0x181f ;  /* 0x00181fff0a037589 */ /* 0x000ee200000e0000 */
[----:B------:R-:W-:Y:S02]  /*19f90*/  LOP3.LUT R22, R22, 0xffffdfff, RZ, 0xc0, !PT ;  /* 0xffffdfff16167812 */ /* 0x000fe400078ec0ff */
[----:B------:R-:W-:Y:S01]  /*19fa0*/  LEA R17, R17, R23, 0x1 ;  /* 0x0000001711117211 */ /* 0x000fe200078e08ff */
        /* <DEDUP_REMOVED lines=52> */
.L_x_8296:
        /* <DEDUP_REMOVED lines=25> */
.L_x_8159:
        /* <DEDUP_REMOVED lines=11> */
.L_x_8160:
[----:B------:R3:W-:Y:S01]  /*1a530*/  SYNCS.ARRIVE.TRANS64.A1T0 RZ, [R6+URZ+0x28c50], RZ ;  /* 0x028c50ff06ff79a7 */ /* 0x0007e2000810003f */
[----:B------:R-:W-:Y:S05]  /*1a540*/  @P3 BRA `(.L_x_8161) ;  /* 0xfffffff000503947 */ /* 0x000fea000383ffff */
.L_x_8148:
[----:B------:R-:W-:Y:S05]  /*1a550*/  BSYNC B0 ;  /* 0x0000000000007941 */ /* 0x000fea0003800000 */
.L_x_8147:
        /* <DEDUP_REMOVED lines=21> */
.L_x_8163:
[----:B------:R-:W-:Y:S05]  /*1a6b0*/  BSYNC B0 ;  /* 0x0000000000007941 */ /* 0x000fea0003800000 */
.L_x_8162:
[----:B------:R-:W-:-:S07]  /*1a6c0*/  SEL R25, R25, RZ, P0 ;  /* 0x000000ff19197207 */ /* 0x000fce0000000000 */
.L_x_8122:
[----:B------:R-:W-:Y:S05]  /*1a6d0*/  BSYNC B7 ;  /* 0x0000000000077941 */ /* 0x000fea0003800000 */
.L_x_8120:
        /* <DEDUP_REMOVED lines=11> */
.L_x_8164:
        /* <DEDUP_REMOVED lines=36> */
.L_x_8306:
[----:B------:R-:W-:Y:S02]  /*1a9d0*/  ULDC UR4, c[0x0][0xc38] ;  /* 0x00030e0000047ab9 */ /* 0x000fe40000000800 */
[----:B------:R-:W-:-:S04]  /*1a9e0*/  IMAD.U32 R4, RZ, RZ, UR4 ;  /* 0x00000004ff047e24 */ /* 0x000fc8000f8e00ff */
[----:B--2---:R-:W-:-:S04]  /*1a9f0*/  IMAD R5, R14, R4, RZ ;  /* 0x000000040e057224 */ /* 0x004fc800078e02ff */
[----:B------:R-:W-:-:S05]  /*1aa00*/  IMAD.IADD R16, R16, 0x1, R5 ;  /* 0x0000000110107824 */ /* 0x000fca00078e0205 */
[----:B------:R-:W-:-:S13]  /*1aa10*/  ISETP.GT.AND P6, PT, R16, R0, PT ;  /* 0x000000001000720c */ /* 0x000fda0003fc4270 */
[----:B------:R-:W-:Y:S05]  /*1aa20*/  @P6 BRA `(.L_x_8167) ;  /* 0x00000000009c6947 */ /* 0x000fea0003800000 */
.L_x_8172:
[----:B------:R-:W2:Y:S01]  /*1aa30*/  LDC R4, c[0x0][0xc3c] ;  /* 0x00030f00ff047b82 */ /* 0x000ea20000000800 */
[----:B------:R-:W-:-:S05]  /*1aa40*/  VIADD R19, R19, 0x1f ;  /* 0x0000001f13137836 */ /* 0x000fca0000000000 */
[----:B--2---:R-:W-:-:S13]  /*1aa50*/  ISETP.GE.AND P6, PT, R19, R4, PT ;  /* 0x000000041300720c */ /* 0x004fda0003fc6270 */
[----:B------:R-:W-:Y:S05]  /*1aa60*/  @P6 BRA `(.L_x_8168) ;  /* 0x0000000400d06947 */ /* 0x000fea0003800000 */
[----:B------:R-:W2:Y:S01]  /*1aa70*/  S2R R2, SR_TID.X ;  /* 0x0000000000027919 */ /* 0x000ea20000002100 */
[----:B------:R-:W-:Y:S01]  /*1aa80*/  BSSY B0, `(.L_x_8169) ;  /* 0x0000009000007945 */ /* 0x000fe20003800000 */
[----:B--2---:R-:W-:-:S05]  /*1aa90*/  LOP3.LUT R2, R2, 0x1f, RZ, 0xc0, !PT ;  /* 0x0000001f02027812 */ /* 0x004fca00078ec0ff */
[----:B------:R-:W-:Y:S02]  /*1aaa0*/  IMAD.IADD R5, R19, 0x1, R2 ;  /* 0x0000000113057824 */ /* 0x000fe400078e0202 */
[----:B------:R-:W-:-:S03]  /*1aab0*/  IMAD.MOV.U32 R2, RZ, RZ, RZ ;  /* 0x000000ffff027224 */ /* 0x000fc600078e00ff */
[----:B------:R-:W-:-:S13]  /*1aac0*/  ISETP.GE.OR P6, PT, R5, R4, !P0 ;  /* 0x000000040500720c */ /* 0x000fda00047c6670 */
[----:B------:R-:W-:Y:S05]  /*1aad0*/  @P6 BRA `(.L_x_8170) ;  /* 0x00000000000c6947 */ /* 0x000fea0003800000 */
[----:B0-----:R-:W0:Y:S02]  /*1aae0*/  LDC.64 R2, c[0x0][0xc80] ;  /* 0x00032000ff027b82 */ /* 0x001e240000000a00 */
[----:B0-----:R-:W-:-:S06]  /*1aaf0*/  IMAD.WIDE R2, R5, 0x4, R2 ;  /* 0x0000000405027825 */ /* 0x001fcc00078e0202 */
[----:B------:R2:W5:Y:S02]  /*1ab00*/  LDG.E R2, desc[UR40][R2.64] ;  /* 0x0000002802027981 */ /* 0x000564000c1e1900 */
.L_x_8170:
[----:B------:R-:W-:Y:S05]  /*1ab10*/  BSYNC B0 ;  /* 0x0000000000007941 */ /* 0x000fea0003800000 */
.L_x_8169:
[----:B------:R-:W-:-:S03]  /*1ab20*/  UMOV UR4, 0xffffffff ;  /* 0xffffffff00047882 */ /* 0x000fc60000000000 */
[----:B------:R-:W-:Y:S05]  /*1ab30*/  BRA.DIV UR4, `(.L_x_8171) ;  /* 0x0000004604387947 */ /* 0x000fea000b800000 */
[----:B-----5:R-:W3:Y:S02]  /*1ab40*/  SHFL.UP PT, R14, R2, 0x1, RZ ;  /* 0x04200000020e7989 */ /* 0x020ee400000e00ff */
[----:B---3--:R-:W-:-:S04]  /*1ab50*/  SEL R13, R14, RZ, P1 ;  /* 0x000000ff0e0d7207 */ /* 0x008fc80000800000 */
[----:B------:R-:W-:-:S05]  /*1ab60*/  IADD3 R13, R2, R13, RZ ;  /* 0x0000000d020d7210 */ /* 0x000fca0007ffe0ff */
[----:B------:R-:W3:Y:S02]  /*1ab70*/  SHFL.UP PT, R14, R13, 0x2, RZ ;  /* 0x044000000d0e7989 */ /* 0x000ee400000e00ff */
[----:B---3--:R-:W-:-:S05]  /*1ab80*/  SEL R14, R14, RZ, P2 ;  /* 0x000000ff0e0e7207 */ /* 0x008fca0001000000 */
[----:B0-2---:R-:W-:-:S05]  /*1ab90*/  IMAD.IADD R3, R13, 0x1, R14 ;  /* 0x000000010d037824 */ /* 0x005fca00078e020e */
        /* <DEDUP_REMOVED lines=10> */
.L_x_8314:
[----:B------:R-:W-:Y:S02]  /*1ac40*/  ULDC UR4, c[0x0][0xc38] ;  /* 0x00030e0000047ab9 */ /* 0x000fe40000000800 */
[----:B------:R-:W-:-:S04]  /*1ac50*/  IMAD.U32 R4, RZ, RZ, UR4 ;  /* 0x00000004ff047e24 */ /* 0x000fc8000f8e00ff */
[----:B--2---:R-:W-:-:S04]  /*1ac60*/  IMAD R5, R14, R4, RZ ;  /* 0x000000040e057224 */ /* 0x004fc800078e02ff */
[----:B------:R-:W-:-:S05]  /*1ac70*/  IMAD.IADD R16, R5, 0x1, R16 ;  /* 0x0000000105107824 */ /* 0x000fca00078e0210 */
[----:B------:R-:W-:-:S13]  /*1ac80*/  ISETP.GT.AND P6, PT, R16, R0, PT ;  /* 0x000000001000720c */ /* 0x000fda0003fc4270 */
[----:B------:R-:W-:Y:S05]  /*1ac90*/  @!P6 BRA `(.L_x_8172) ;  /* 0xfffffffc0064e947 */ /* 0x000fea000383ffff */
.L_x_8167:
        /* <DEDUP_REMOVED lines=8> */
.L_x_8318:
[----:B------:R-:W-:Y:S01]  /*1ad20*/  ISETP.NE.AND P0, PT, R6, RZ, PT ;  /* 0x000000ff0600720c */ /* 0x000fe20003f05270 */
[----:B------:R-:W-:-:S12]  /*1ad30*/  IMAD.MOV.U32 R6, RZ, RZ, RZ ;  /* 0x000000ffff067224 */ /* 0x000fd800078e00ff */
[----:B------:R-:W-:Y:S05]  /*1ad40*/  @!P0 BRA `(.L_x_8174) ;  /* 0x0000000000108947 */ /* 0x000fea0003800000 */
[----:B------:R-:W-:Y:S01]  /*1ad50*/  UMOV UR4, 0xffffffff ;  /* 0xffffffff00047882 */ /* 0x000fe20000000000 */
[----:B------:R-:W-:Y:S02]  /*1ad60*/  VIADD R12, R5, 0xffffffff ;  /* 0xffffffff050c7836 */ /* 0x000fe40000000000 */
[----:B------:R-:W-:Y:S05]  /*1ad70*/  BRA.DIV UR4, `(.L_x_8175) ;  /* 0x0000004604ac7947 */ /* 0x000fea000b800000 */
[----:B------:R4:W0:Y:S02]  /*1ad80*/  SHFL.IDX PT, R6, R3, R12, 0x1f ;  /* 0x00001f0c03067589 */ /* 0x00082400000e0000 */
.L_x_8174:
[----:B0-2-4-:R-:W0:Y:S01]  /*1ad90*/  LDC.64 R2, c[0x0][0xc90] ;  /* 0x00032400ff027b82 */ /* 0x015e220000000a00 */
[----:B------:R-:W-:-:S04]  /*1ada0*/  IMAD.IADD R19, R5, 0x1, R19 ;  /* 0x0000000105137824 */ /* 0x000fc800078e0213 */
[----:B0-----:R-:W-:-:S05]  /*1adb0*/  IMAD.WIDE R2, R19, 0x4, R2 ;  /* 0x0000000413027825 */ /* 0x001fca00078e0202 */
[----:B------:R0:W3:Y:S01]  /*1adc0*/  LDG.E R7, desc[UR40][R2.64] ;  /* 0x0000002802077981 */ /* 0x0000e2000c1e1900 */
[----:B------:R-:W-:-:S04]  /*1add0*/  IMAD R16, R6, R4, R16 ;  /* 0x0000000406107224 */ /* 0x000fc800078e0210 */
[----:B------:R-:W-:Y:S02]  /*1ade0*/  IMAD.IADD R0, R0, 0x1, -R16 ;  /* 0x0000000100007824 */ /* 0x000fe400078e0a10 */
[----:B0-----:R-:W-:Y:S02]  /*1adf0*/  IMAD.MOV.U32 R2, RZ, RZ, RZ ;  /* 0x000000ffff027224 */ /* 0x001fe400078e00ff */
[----:B---3--:R-:W-:-:S05]  /*1ae00*/  IMAD R5, R17, R7, RZ ;  /* 0x0000000711057224 */ /* 0x008fca00078e02ff */
[-C--:B------:R-:W-:Y:S02]  /*1ae10*/  IABS R8, R5.reuse ;  /* 0x0000000500087213 */ /* 0x080fe40000000000 */
[----:B------:R-:W-:Y:S02]  /*1ae20*/  IABS R6, R5 ;  /* 0x0000000500067213 */ /* 0x000fe40000000000 */
[----:B-1----:R-:W0:Y:S03]  /*1ae30*/  I2F.RP R9, R8 ;  /* 0x0000000800097306 */ /* 0x002e260000209400 */
[----:B------:R-:W-:-:S05]  /*1ae40*/  IMAD.MOV R6, RZ, RZ, -R6 ;  /* 0x000000ffff067224 */ /* 0x000fca00078e0a06 */
[----:B0-----:R-:W0:Y:S02]  /*1ae50*/  MUFU.RCP R9, R9 ;  /* 0x0000000900097308 */ /* 0x001e240000001000 */
[----:B0-----:R-:W-:-:S06]  /*1ae60*/  VIADD R10, R9, 0xffffffe ;  /* 0x0ffffffe090a7836 */ /* 0x001fcc0000000000 */
[----:B------:R-:W0:Y:S02]  /*1ae70*/  F2I.FTZ.U32.TRUNC.NTZ R3, R10 ;  /* 0x0000000a00037305 */ /* 0x000e24000021f000 */
        /* <DEDUP_REMOVED lines=40> */
[C---:B------:R-:W-:Y:S01]  /*1b100*/  LOP3.LUT R0, R5.reuse, R4, RZ, 0x3c, !PT ;  /* 0x0000000405007212 */ /* 0x040fe200078e3cff */
[----:B------:R-:W-:-:S03]  /*1b110*/  IMAD.IADD R5, R5, 0x1, R6 ;  /* 0x0000000105057824 */ /* 0x000fc600078e0206 */
[----:B------:R-:W-:-:S07]  /*1b120*/  ISETP.GE.AND P2, PT, R0, RZ, PT ;  /* 0x000000ff0000720c */ /* 0x000fce0003f46270 */
[----:B------:R-:W-:-:S06]  /*1b130*/  @P0 VIADD R2, R2, 0x1 ;  /* 0x0000000102020836 */ /* 0x000fcc0000000000 */
[----:B------:R-:W-:Y:S01]  /*1b140*/  @!P2 IMAD.MOV R2, RZ, RZ, -R2 ;  /* 0x000000ffff02a224 */ /* 0x000fe200078e0a02 */
[----:B------:R-:W-:Y:S01]  /*1b150*/  @!P1 LOP3.LUT R2, RZ, R4, RZ, 0x33, !PT ;  /* 0x00000004ff029212 */ /* 0x000fe200078e33ff */
[----:B------:R-:W-:-:S04]  /*1b160*/  IMAD.MOV R4, RZ, RZ, -R4 ;  /* 0x000000ffff047224 */ /* 0x000fc800078e0a04 */
[----:B------:R-:W-:Y:S01]  /*1b170*/  IMAD R18, R2, R4, R5 ;  /* 0x0000000402127224 */ /* 0x000fe200078e0205 */
[----:B------:R-:W-:-:S05]  /*1b180*/  LOP3.LUT R2, RZ, R2, RZ, 0x33, !PT ;  /* 0x00000002ff027212 */ /* 0x000fca00078e33ff */
[----:B------:R-:W-:Y:S01]  /*1b190*/  IMAD.IADD R17, R17, 0x1, R2 ;  /* 0x0000000111117824 */ /* 0x000fe200078e0202 */
[----:B------:R-:W-:Y:S06]  /*1b1a0*/  BRA `(.L_x_8176) ;  /* 0x00000000001c7947 */ /* 0x000fec0003800000 */
.L_x_8168:
[----:B------:R-:W-:Y:S01]  /*1b1b0*/  UMOV UR4, URZ ;  /* 0x0000003f00047c82 */ /* 0x000fe20008000000 */
[----:B------:R-:W-:Y:S01]  /*1b1c0*/  UMOV UR5, URZ ;  /* 0x0000003f00057c82 */ /* 0x000fe20008000000 */
[----:B------:R-:W-:Y:S01]  /*1b1d0*/  ULDC UR6, c[0x0][0xc3c] ;  /* 0x00030f0000067ab9 */ /* 0x000fe20000000800 */
[----:B------:R-:W-:Y:S02]  /*1b1e0*/  IMAD.MOV.U32 R16, RZ, RZ, R0 ;  /* 0x000000ffff107224 */ /* 0x000fe400078e0000 */
[----:B------:R-:W-:Y:S02]  /*1b1f0*/  IMAD.U32 R17, RZ, RZ, UR4 ;  /* 0x00000004ff117e24 */ /* 0x000fe4000f8e00ff */
[----:B------:R-:W-:Y:S02]  /*1b200*/  IMAD.U32 R18, RZ, RZ, UR5 ;  /* 0x00000005ff127e24 */ /* 0x000fe4000f8e00ff */
[----:B------:R-:W-:-:S07]  /*1b210*/  IMAD.U32 R19, RZ, RZ, UR6 ;  /* 0x00000006ff137e24 */ /* 0x000fce000f8e00ff */
.L_x_8176:
        /* <DEDUP_REMOVED lines=10> */
.L_x_8165:
[----:B------:R-:W-:Y:S02]  /*1b2c0*/  ULDC UR4, c[0x0][0xc3c] ;  /* 0x00030f0000047ab9 */ /* 0x000fe40000000800 */
[----:B0-----:R-:W-:-:S13]  /*1b2d0*/  ISETP.GE.AND P0, PT, R19, UR4, PT ;  /* 0x0000000413007c0c */ /* 0x001fda000bf06270 */
[----:B------:R-:W-:Y:S05]  /*1b2e0*/  @!P0 BRA `(.L_x_8177) ;  /* 0xffffff9800b08947 */ /* 0x000fea000383ffff */
[----:B------:R-:W-:Y:S05]  /*1b2f0*/  BSYNC B8 ;  /* 0x0000000000087941 */ /* 0x000fea0003800000 */
.L_x_8070:
[----:B------:R-:W5:Y:S01]  /*1b300*/  LDL.LU R0, [R1+0x20] ;  /* 0x0000200001007983 */ /* 0x000f620000300800 */
[----:B------:R-:W-:Y:S01]  /*1b310*/  BSSY B0, `(.L_x_8178) ;  /* 0x000000b000007945 */ /* 0x000fe20003800000 */
[----:B------:R-:W1:Y:S01]  /*1b320*/  S2R R5, SR_CgaCtaId ;  /* 0x0000000000057919 */ /* 0x000e620000008800 */
[----:B-----5:R-:W-:-:S05]  /*1b330*/  VIADD R0, R0, 0x1 ;  /* 0x0000000100007836 */ /* 0x020fca0000000000 */
[----:B0-----:R-:W-:-:S04]  /*1b340*/  LEA.HI R2, R0, R0, RZ, 0x1 ;  /* 0x0000000000027211 */ /* 0x001fc800078f08ff */
[----:B------:R-:W-:Y:S02]  /*1b350*/  LOP3.LUT R3, R2, 0xfffffffe, RZ, 0xc0, !PT ;  /* 0xfffffffe02037812 */ /* 0x000fe400078ec0ff */
[----:B------:R-:W-:Y:S02]  /*1b360*/  MOV R2, 0x400 ;  /* 0x0000040000027802 */ /* 0x000fe40000000f00 */
[----:B------:R-:W-:Y:S02]  /*1b370*/  IADD3 R0, R0, -R3, RZ ;  /* 0x8000000300007210 */ /* 0x000fe40007ffe0ff */
[----:B-1----:R-:W-:Y:S02]  /*1b380*/  LEA R4, R5, R2, 0x18 ;  /* 0x0000000205047211 */ /* 0x002fe400078ec0ff */
[----:B------:R-:W-:-:S04]  /*1b390*/  SHF.L.U32 R0, R0, 0x1f, RZ ;  /* 0x0000001f00007819 */ /* 0x000fc800000006ff */
[----:B------:R-:W0:Y:S02]  /*1b3a0*/  SYNCS.PHASECHK.TRANS64.TRYWAIT P0, [R4+URZ+0x28c20], R0 ;  /* 0x028c2000040075a7 */ /* 0x000e24000800017f */
[----:B0-----:R-:W-:Y:S05]  /*1b3b0*/  @!P0 BRA `(.L_x_8179) ;  /* 0x0000004000448947 */ /* 0x001fea0003800000 */
.L_x_8321:
[----:B------:R-:W-:Y:S05]  /*1b3c0*/  BSYNC B0 ;  /* 0x0000000000007941 */ /* 0x000fea0003800000 */
.L_x_8178:
[----:B------:R-:W-:-:S03]  /*1b3d0*/  UMOV UR4, 0xffffffff ;  /* 0xffffffff00047882 */ /* 0x000fc60000000000 */
[----:B------:R-:W-:Y:S05]  /*1b3e0*/  BRA.DIV UR4, `(.L_x_8180) ;  /* 0x00000042044c7947 */ /* 0x000fea000b800000 */
[----:B0-----:R-:W0:Y:S02]  /*1b3f0*/  S2R R0, SR_TID.X ;  /* 0x0000000000007919 */ /* 0x001e240000002100 */
[----:B0-----:R-:W-:-:S04]  /*1b400*/  SHF.R.U32.HI R0, RZ, 0x5, R0 ;  /* 0x00000005ff007819 */ /* 0x001fc80000011600 */
[----:B------:R-:W-:-:S05]  /*1b410*/  LOP3.LUT R0, R0, 0x3, RZ, 0xc0, !PT ;  /* 0x0000000300007812 */ /* 0x000fca00078ec0ff */
[----:B------:R0:W1:Y:S02]  /*1b420*/  SHFL.IDX PT, R14, R0, RZ, 0x1f ;  /* 0x00001fff000e7589 */ /* 0x00006400000e0000 */
.L_x_8324:
[----:B-1----:R-:W-:-:S13]  /*1b430*/  ISETP.NE.AND P0, PT, R14, RZ, PT ;  /* 0x000000ff0e00720c */ /* 0x002fda0003f05270 */
[----:B------:R-:W-:Y:S05]  /*1b440*/  @P0 BRA `(.L_x_7913) ;  /* 0x0000000000840947 */ /* 0x000fea0003800000 */
[----:B------:R-:W-:-:S03]  /*1b450*/  UMOV UR4, 0xffffffff ;  /* 0xffffffff00047882 */ /* 0x000fc60000000000 */
[----:B------:R-:W-:Y:S05]  /*1b460*/  BRA.DIV UR4, `(.L_x_8181) ;  /* 0x0000004204607947 */ /* 0x000fea000b800000 */
[----:B------:R-:W-:-:S13]  /*1b470*/  ELECT P6, URZ, PT ;  /* 0x00000000003f782f */ /* 0x000fda00038c0000 */
.L_x_8327:
[----:B------:R-:W-:Y:S05]  /*1b480*/  @!P6 BRA `(.L_x_7913) ;  /* 0x000000000074e947 */ /* 0x000fea0003800000 */
[----:B------:R-:W-:-:S04]  /*1b490*/  LOP3.LUT R37, R37, 0x2, RZ, 0xfc, !PT ;  /* 0x0000000225257812 */ /* 0x000fc800078efcff */
[----:B------:R-:W-:-:S13]  /*1b4a0*/  ISETP.NE.AND P0, PT, R37, 0x3, PT ;  /* 0x000000032500780c */ /* 0x000fda0003f05270 */
[----:B------:R-:W-:Y:S05]  /*1b4b0*/  @!P0 BRA `(.L_x_8182) ;  /* 0x0000000000048947 */ /* 0x000fea0003800000 */
[----:B------:R-:W-:Y:S01]  /*1b4c0*/  BPT.TRAP 0x1 ;  /* 0x000000040000795c */ /* 0x000fe20000300000 */
.L_x_8182:
[C---:B------:R-:W-:Y:S01]  /*1b4d0*/  IMAD R5, R25.reuse, 0x8, R4 ;  /* 0x0000000819057824 */ /* 0x040fe200078e0204 */
[----:B0-----:R-:W-:Y:S01]  /*1b4e0*/  SHF.L.U32 R0, R26, 0x1f, RZ ;  /* 0x0000001f1a007819 */ /* 0x001fe200000006ff */
[----:B------:R-:W-:-:S03]  /*1b4f0*/  VIADD R25, R25, 0x1 ;  /* 0x0000000119197836 */ /* 0x000fc60000000000 */
[----:B------:R-:W0:Y:S02]  /*1b500*/  SYNCS.PHASECHK.TRANS64.TRYWAIT P1, [R5+URZ+0x28c40], R0 ;  /* 0x028c4000050075a7 */ /* 0x000e24000802017f */
[----:B------:R-:W-:-:S04]  /*1b510*/  ISETP.NE.AND P2, PT, R25, 0x2, PT ;  /* 0x000000021900780c */ /* 0x000fc80003f45270 */
[----:B------:R-:W-:Y:S01]  /*1b520*/  SEL R3, RZ, 0x1, P2 ;  /* 0x00000001ff037807 */ /* 0x000fe20001000000 */
[----:B0-----:R-:W-:Y:S08]  /*1b530*/  @!P1 BRA `(.L_x_8183) ;  /* 0x00000040004c9947 */ /* 0x001ff00003800000 */
.L_x_8328:
[----:B------:R-:W-:Y:S02]  /*1b540*/  SEL R25, R25, RZ, P2 ;  /* 0x000000ff19197207 */ /* 0x000fe40001000000 */
[----:B------:R-:W-:Y:S01]  /*1b550*/  LOP3.LUT R2, R26, R3, RZ, 0x3c, !PT ;  /* 0x000000031a027212 */ /* 0x000fe200078e3cff */
[----:B------:R-:W-:Y:S06]  /*1b560*/  @!P0 BRA `(.L_x_8184) ;  /* 0x0000000000048947 */ /* 0x000fec0003800000 */
[----:B------:R-:W-:Y:S01]  /*1b570*/  BPT.TRAP 0x1 ;  /* 0x000000040000795c */ /* 0x000fe20000300000 */
.L_x_8184:
[----:B------:R-:W-:Y:S01]  /*1b580*/  IMAD R25, R25, 0x8, R4 ;  /* 0x0000000819197824 */ /* 0x000fe200078e0204 */
[----:B------:R-:W-:-:S04]  /*1b590*/  SHF.L.U32 R2, R2, 0x1f, RZ ;  /* 0x0000001f02027819 */ /* 0x000fc800000006ff */
[----:B------:R-:W1:Y:S02]  /*1b5a0*/  SYNCS.PHASECHK.TRANS64.TRYWAIT P1, [R25+URZ+0x28c40], R2 ;  /* 0x028c4002190075a7 */ /* 0x000e64000802017f */
[----:B-1----:R-:W-:Y:S05]  /*1b5b0*/  @!P1 BRA `(.L_x_8185) ;  /* 0x0000004000409947 */ /* 0x002fea0003800000 */
.L_x_8329:
[----:B------:R-:W-:Y:S05]  /*1b5c0*/  @!P0 BRA `(.L_x_8186) ;  /* 0x0000000000048947 */ /* 0x000fea0003800000 */
[----:B------:R-:W-:Y:S01]  /*1b5d0*/  BPT.TRAP 0x1 ;  /* 0x000000040000795c */ /* 0x000fe20000300000 */
.L_x_8186:
[----:B------:R-:W5:Y:S02]  /*1b5e0*/  SYNCS.PHASECHK.TRANS64.TRYWAIT P1, [R5+URZ+0x28c60], R0 ;  /* 0x028c6000050075a7 */ /* 0x000f64000802017f */
[----:B-----5:R-:W-:Y:S05]  /*1b5f0*/  @!P1 BRA `(.L_x_8187) ;  /* 0x0000004000449947 */ /* 0x020fea0003800000 */
.L_x_8330:
[----:B------:R-:W-:Y:S05]  /*1b600*/  @!P0 BRA `(.L_x_8188) ;  /* 0x0000000000048947 */ /* 0x000fea0003800000 */
[----:B------:R-:W-:Y:S01]  /*1b610*/  BPT.TRAP 0x1 ;  /* 0x000000040000795c */ /* 0x000fe20000300000 */
.L_x_8188:
[----:B------:R0:W0:Y:S02]  /*1b620*/  SYNCS.PHASECHK.TRANS64.TRYWAIT P0, [R25+URZ+0x28c60], R2 ;  /* 0x028c6002190075a7 */ /* 0x000024000800017f */
[----:B0-----:R-:W-:Y:S05]  /*1b630*/  @!P0 NANOSLEEP.SYNCS 0x989680 ;  /* 0x009896800000895d */ /* 0x001fea0003900000 */
[----:B------:R-:W0:Y:S02]  /*1b640*/  @!P0 SYNCS.PHASECHK.TRANS64 P0, [R25+URZ+0x28c60], R2 ;  /* 0x028c6002190085a7 */ /* 0x000e24000800007f */
[----:B0-----:R-:W-:Y:S05]  /*1b650*/  @!P0 BRA `(.L_x_8188) ;  /* 0xfffffffc00f08947 */ /* 0x001fea000383ffff */
.L_x_7913:
[----:B------:R-:W-:Y:S05]  /*1b660*/  BSYNC B9 ;  /* 0x0000000000097941 */ /* 0x000fea0003800000 */
.L_x_7910:
[----:B------:R-:W-:Y:S05]  /*1b670*/  EXIT ;  /* 0x000000000000794d */ /* 0x000fea0003800000 */
.L_x_7929:
[----:B0-----:R0:W1:Y:S02]  /*1b680*/  SYNCS.PHASECHK.TRANS64.TRYWAIT P5, [R63+URZ+0x28c90], R74 ;  /* 0x028c904a3f0075a7 */ /* 0x00106400080a017f */
[----:B-1----:R-:W-:Y:S05]  /*1b690*/  @!P5 NANOSLEEP.SYNCS 0x989680 ;  /* 0x009896800000d95d */ /* 0x002fea0003900000 */
[----:B------:R-:W1:Y:S02]  /*1b6a0*/  @!P5 SYNCS.PHASECHK.TRANS64 P5, [R63+URZ+0x28c90], R74 ;  /* 0x028c904a3f00d5a7 */ /* 0x000e6400080a007f */
[----:B-1----:R-:W-:Y:S05]  /*1b6b0*/  @!P5 BRA `(.L_x_7929) ;  /* 0xfffffffc00f0d947 */ /* 0x002fea000383ffff */
[----:B------:R-:W-:Y:S05]  /*1b6c0*/  BRA `(.L_x_8189) ;  /* 0xfffffe7400047947 */ /* 0x000fea000383ffff */
.L_x_7930:
        /* <DEDUP_REMOVED lines=8> */
.L_x_8191:
[----:B------:R-:W-:Y:S05]  /*1b750*/  BSYNC B1 ;  /* 0x0000000000017941 */ /* 0x000fea0003800000 */
.L_x_8190:
        /* <DEDUP_REMOVED lines=8> */
.L_x_8192:
[----:B------:R-:W-:Y:S05]  /*1b7e0*/  BRA `(.L_x_8193) ;  /* 0xfffffe7000d07947 */ /* 0x000fea000383ffff */
.L_x_7940:
[----:B0-----:R0:W1:Y:S02]  /*1b7f0*/  SYNCS.PHASECHK.TRANS64.TRYWAIT P6, [R63+URZ+0x28c90], R74 ;  /* 0x028c904a3f0075a7 */ /* 0x00106400080c017f */
[----:B-1----:R-:W-:Y:S05]  /*1b800*/  @!P6 NANOSLEEP.SYNCS 0x989680 ;  /* 0x009896800000e95d */ /* 0x002fea0003900000 */
[----:B------:R-:W1:Y:S02]  /*1b810*/  @!P6 SYNCS.PHASECHK.TRANS64 P6, [R63+URZ+0x28c90], R74 ;  /* 0x028c904a3f00e5a7 */ /* 0x000e6400080c007f */
[----:B-1----:R-:W-:Y:S05]  /*1b820*/  @!P6 BRA `(.L_x_7940) ;  /* 0xfffffffc00f0e947 */ /* 0x002fea000383ffff */
[----:B------:R-:W-:Y:S05]  /*1b830*/  BRA `(.L_x_8194) ;  /* 0xfffffe7c005c7947 */ /* 0x000fea000383ffff */
.L_x_7941:
        /* <DEDUP_REMOVED lines=8> */
.L_x_8196:
[----:B------:R-:W-:Y:S05]  /*1b8c0*/  BSYNC B1 ;  /* 0x0000000000017941 */ /* 0x000fea0003800000 */
.L_x_8195:
        /* <DEDUP_REMOVED lines=8> */
.L_x_8197:
[----:B------:R-:W-:Y:S01]  /*1b950*/  IMAD.MOV.U32 R70, RZ, RZ, R14 ;  /* 0x000000ffff467224 */ /* 0x000fe200078e000e */
[----:B------:R-:W-:Y:S06]  /*1b960*/  BRA `(.L_x_8198) ;  /* 0xfffffe7c00247947 */ /* 0x000fec000383ffff */
.L_x_7946:
[----:B-1----:R1:W2:Y:S02]  /*1b970*/  SYNCS.PHASECHK.TRANS64.TRYWAIT P4, [R63+URZ+0x28c90], R74 ;  /* 0x028c904a3f0075a7 */ /* 0x0022a4000808017f */
[----:B--2---:R-:W-:Y:S05]  /*1b980*/  @!P4 NANOSLEEP.SYNCS 0x989680 ;  /* 0x009896800000c95d */ /* 0x004fea0003900000 */
[----:B------:R-:W2:Y:S02]  /*1b990*/  @!P4 SYNCS.PHASECHK.TRANS64 P4, [R63+URZ+0x28c90], R74 ;  /* 0x028c904a3f00c5a7 */ /* 0x000ea4000808007f */
[----:B--2---:R-:W-:Y:S05]  /*1b9a0*/  @!P4 BRA `(.L_x_7946) ;  /* 0xfffffffc00f0c947 */ /* 0x004fea000383ffff */
[----:B------:R-:W-:Y:S05]  /*1b9b0*/  BRA `(.L_x_8199) ;  /* 0xfffffe8400287947 */ /* 0x000fea000383ffff */
.L_x_7947:
[----:B------:R-:W-:Y:S01]  /*1b9c0*/  BSSY B1, `(.L_x_8200) ;  /* 0x0000007000017945 */ /* 0x000fe20003800000 */
[----:B------:R-:W-:Y:S02]  /*1b9d0*/  IMAD.MOV.U32 R12, RZ, RZ, RZ ;  /* 0x000000ffff0c7224 */ /* 0x000fe400078e00ff */
[----:B------:R-:W-:Y:S02]  /*1b9e0*/  IMAD.MOV.U32 R11, RZ, RZ, 0x1c1f ;  /* 0x00001c1fff0b7424 */ /* 0x000fe400078e00ff */
[----:B------:R-:W-:-:S07]  /*1b9f0*/  IMAD.MOV.U32 R15, RZ, RZ, -0x1 ;  /* 0xffffffffff0f7424 */ /* 0x000fce00078e00ff */
[----:B-1----:R-:W-:Y:S05]  /*1ba00*/  WARPSYNC.COLLECTIVE R15, `(.L_x_8201) ;  /* 0x000000000f087348 */ /* 0x002fea0003c00000 */
[----:B------:R0:W2:Y:S02]  /*1ba10*/  SHFL.IDX P6, R14, R13, R12, R11 ;  /* 0x0000000c0d0e7389 */ /* 0x0000a400000c000b */
[----:B012---:R-:W-:Y:S01]  /*1ba20*/  ENDCOLLECTIVE ;  /* 0x000000000000791b */ /* 0x007fe20003800000 */
.L_x_8201:
[----:B------:R-:W-:Y:S05]  /*1ba30*/  BSYNC B1 ;  /* 0x0000000000017941 */ /* 0x000fea0003800000 */
.L_x_8200:
        /* <DEDUP_REMOVED lines=8> */
.L_x_8202:
[----:B------:R-:W-:Y:S05]  /*1bac0*/  BRA `(.L_x_8203) ;  /* 0xfffffe8400507947 */ /* 0x000fea000383ffff */
.L_x_7951:
[----:B-1----:R1:W2:Y:S02]  /*1bad0*/  SYNCS.PHASECHK.TRANS64.TRYWAIT P3, [R63+URZ+0x28cb0], R74 ;  /* 0x028cb04a3f0075a7 */ /* 0x0022a4000806017f */
[----:B--2---:R-:W-:Y:S05]  /*1bae0*/  @!P3 NANOSLEEP.SYNCS 0x989680 ;  /* 0x009896800000b95d */ /* 0x004fea0003900000 */
[----:B------:R-:W2:Y:S02]  /*1baf0*/  @!P3 SYNCS.PHASECHK.TRANS64 P3, [R63+URZ+0x28cb0], R74 ;  /* 0x028cb04a3f00b5a7 */ /* 0x000ea4000806007f */
[----:B--2---:R-:W-:Y:S05]  /*1bb00*/  @!P3 BRA `(.L_x_7951) ;  /* 0xfffffffc00f0b947 */ /* 0x004fea000383ffff */
[----:B------:R-:W-:Y:S05]  /*1bb10*/  BRA `(.L_x_8204) ;  /* 0xfffffe8400dc7947 */ /* 0x000fea000383ffff */
.L_x_7962:
[----:B0-----:R0:W1:Y:S02]  /*1bb20*/  SYNCS.PHASECHK.TRANS64.TRYWAIT P1, [R3+URZ+0x28c50], R8 ;  /* 0x028c5008030075a7 */ /* 0x001064000802017f */
[----:B-1----:R-:W-:Y:S05]  /*1bb30*/  @!P1 NANOSLEEP.SYNCS 0x989680 ;  /* 0x009896800000995d */ /* 0x002fea0003900000 */
[----:B------:R-:W1:Y:S02]  /*1bb40*/  @!P1 SYNCS.PHASECHK.TRANS64 P1, [R3+URZ+0x28c50], R8 ;  /* 0x028c5008030095a7 */ /* 0x000e64000802007f */
[----:B-1----:R-:W-:Y:S05]  /*1bb50*/  @!P1 BRA `(.L_x_7962) ;  /* 0xfffffffc00f09947 */ /* 0x002fea000383ffff */
[----:B------:R-:W-:Y:S05]  /*1bb60*/  BRA `(.L_x_8205) ;  /* 0xfffffe9400f87947 */ /* 0x000fea000383ffff */
.L_x_7970:
[----:B-1----:R1:W2:Y:S02]  /*1bb70*/  SYNCS.PHASECHK.TRANS64.TRYWAIT P1, [R20+URZ+0x28c50], R12 ;  /* 0x028c500c140075a7 */ /* 0x0022a4000802017f */
[----:B--2---:R-:W-:Y:S05]  /*1bb80*/  @!P1 NANOSLEEP.SYNCS 0x989680 ;  /* 0x009896800000995d */ /* 0x004fea0003900000 */
[----:B------:R-:W2:Y:S02]  /*1bb90*/  @!P1 SYNCS.PHASECHK.TRANS64 P1, [R20+URZ+0x28c50], R12 ;  /* 0x028c500c140095a7 */ /* 0x000ea4000802007f */
[----:B--2---:R-:W-:Y:S05]  /*1bba0*/  @!P1 BRA `(.L_x_7970) ;  /* 0xfffffffc00f09947 */ /* 0x004fea000383ffff */
[----:B------:R-:W-:Y:S05]  /*1bbb0*/  BRA `(.L_x_7969) ;  /* 0xfffffea4001c7947 */ /* 0x000fea000383ffff */
.L_x_7984:
        /* <DEDUP_REMOVED lines=8> */
.L_x_8207:
[----:B------:R-:W-:Y:S05]  /*1bc40*/  BSYNC B1 ;  /* 0x0000000000017941 */ /* 0x000fea0003800000 */
.L_x_8206:
        /* <DEDUP_REMOVED lines=8> */
.L_x_8208:
[----:B------:R-:W-:Y:S02]  /*1bcd0*/  IMAD.MOV.U32 R13, RZ, RZ, R10 ;  /* 0x000000ffff0d7224 */ /* 0x000fe400078e000a */
[----:B------:R-:W-:-:S07]  /*1bce0*/  IMAD.MOV.U32 R0, RZ, RZ, R14 ;  /* 0x000000ffff007224 */ /* 0x000fce00078e000e */
[----:B------:R-:W-:Y:S05]  /*1bcf0*/  WARPSYNC.COLLECTIVE R15, `(.L_x_8209) ;  /* 0x000000000f087348 */ /* 0x000fea0003c00000 */
[----:B------:R0:W1:Y:S02]  /*1bd00*/  SHFL.IDX P6, R14, R13, R12, R11 ;  /* 0x0000000c0d0e7389 */ /* 0x00006400000c000b */
[----:B01----:R-:W-:Y:S01]  /*1bd10*/  ENDCOLLECTIVE ;  /* 0x000000000000791b */ /* 0x003fe20003800000 */
.L_x_8209:
[----:B------:R-:W-:Y:S02]  /*1bd20*/  IMAD.MOV.U32 R13, RZ, RZ, R7 ;  /* 0x000000ffff0d7224 */ /* 0x000fe400078e0007 */
[----:B------:R-:W-:-:S07]  /*1bd30*/  IMAD.MOV.U32 R5, RZ, RZ, R14 ;  /* 0x000000ffff057224 */ /* 0x000fce00078e000e */
[----:B------:R-:W-:Y:S05]  /*1bd40*/  WARPSYNC.COLLECTIVE R15, `(.L_x_8210) ;  /* 0x000000000f087348 */ /* 0x000fea0003c00000 */
[----:B------:R0:W1:Y:S02]  /*1bd50*/  SHFL.IDX P6, R14, R13, R12, R11 ;  /* 0x0000000c0d0e7389 */ /* 0x00006400000c000b */
[----:B01----:R-:W-:Y:S01]  /*1bd60*/  ENDCOLLECTIVE ;  /* 0x000000000000791b */ /* 0x003fe20003800000 */
.L_x_8210:
[----:B------:R-:W-:Y:S05]  /*1bd70*/  BRA `(.L_x_8211) ;  /* 0xfffffebc00147947 */ /* 0x000fea000383ffff */
.L_x_7987:
        /* <DEDUP_REMOVED lines=8> */
.L_x_8213:
[----:B------:R-:W-:Y:S05]  /*1be00*/  BSYNC B1 ;  /* 0x0000000000017941 */ /* 0x000fea0003800000 */
.L_x_8212:
        /* <DEDUP_REMOVED lines=8> */
.L_x_8214:
[----:B------:R-:W-:Y:S02]  /*1be90*/  IMAD.MOV.U32 R13, RZ, RZ, R10 ;  /* 0x000000ffff0d7224 */ /* 0x000fe400078e000a */
[----:B------:R-:W-:-:S07]  /*1bea0*/  IMAD.MOV.U32 R0, RZ, RZ, R14 ;  /* 0x000000ffff007224 */ /* 0x000fce00078e000e */
[----:B------:R-:W-:Y:S05]  /*1beb0*/  WARPSYNC.COLLECTIVE R15, `(.L_x_8215) ;  /* 0x000000000f087348 */ /* 0x000fea0003c00000 */
[----:B------:R0:W1:Y:S02]  /*1bec0*/  SHFL.IDX P6, R14, R13, R12, R11 ;  /* 0x0000000c0d0e7389 */ /* 0x00006400000c000b */
[----:B01----:R-:W-:Y:S01]  /*1bed0*/  ENDCOLLECTIVE ;  /* 0x000000000000791b */ /* 0x003fe20003800000 */
.L_x_8215:
[----:B------:R-:W-:Y:S02]  /*1bee0*/  IMAD.MOV.U32 R13, RZ, RZ, R7 ;  /* 0x000000ffff0d7224 */ /* 0x000fe400078e0007 */
[----:B------:R-:W-:-:S07]  /*1bef0*/  IMAD.MOV.U32 R5, RZ, RZ, R14 ;  /* 0x000000ffff057224 */ /* 0x000fce00078e000e */
[----:B------:R-:W-:Y:S05]  /*1bf00*/  WARPSYNC.COLLECTIVE R15, `(.L_x_8216) ;  /* 0x000000000f087348 */ /* 0x000fea0003c00000 */
[----:B------:R0:W1:Y:S02]  /*1bf10*/  SHFL.IDX P6, R14, R13, R12, R11 ;  /* 0x0000000c0d0e7389 */ /* 0x00006400000c000b */
[----:B01----:R-:W-:Y:S01]  /*1bf20*/  ENDCOLLECTIVE ;  /* 0x000000000000791b */ /* 0x003fe20003800000 */
.L_x_8216:
[----:B------:R-:W-:Y:S05]  /*1bf30*/  BRA `(.L_x_8217) ;  /* 0xfffffebc00787947 */ /* 0x000fea000383ffff */
.L_x_7991:
[----:B0-----:R0:W1:Y:S02]  /*1bf40*/  SYNCS.PHASECHK.TRANS64.TRYWAIT P0, [R2+URZ+0x28c00], R37 ;  /* 0x028c0025020075a7 */ /* 0x001064000800017f */
[----:B-1----:R-:W-:Y:S05]  /*1bf50*/  @!P0 NANOSLEEP.SYNCS 0x989680 ;  /* 0x009896800000895d */ /* 0x002fea0003900000 */
[----:B------:R-:W1:Y:S02]  /*1bf60*/  @!P0 SYNCS.PHASECHK.TRANS64 P0, [R2+URZ+0x28c00], R37 ;  /* 0x028c0025020085a7 */ /* 0x000e64000800007f */
[----:B-1----:R-:W-:Y:S05]  /*1bf70*/  @!P0 BRA `(.L_x_7991) ;  /* 0xfffffffc00f08947 */ /* 0x002fea000383ffff */
[----:B------:R-:W-:Y:S05]  /*1bf80*/  BRA `(.L_x_8218) ;  /* 0xfffffec000687947 */ /* 0x000fea000383ffff */
.L_x_7999:
[----:B------:R-:W0:Y:S01]  /*1bf90*/  LDC R37, c[0x0][0x3f4] ;  /* 0x0000fd00ff257b82 */ /* 0x000e220000000800 */
        /* <DEDUP_REMOVED lines=8> */
.L_x_8220:
[----:B------:R-:W-:Y:S05]  /*1c020*/  BSYNC B1 ;  /* 0x0000000000017941 */ /* 0x000fea0003800000 */
.L_x_8219:
        /* <DEDUP_REMOVED lines=10> */
.L_x_8221:
        /* <DEDUP_REMOVED lines=8> */
.L_x_8222:
[----:B------:R-:W-:-:S05]  /*1c150*/  @!P1 IADD3 R6, P2, R3, R5, RZ ;  /* 0x0000000503069210 */ /* 0x000fca0007f5e0ff */
[----:B------:R-:W-:Y:S02]  /*1c160*/  @!P1 IMAD.X R7, R0, 0x1, R21, P2 ;  /* 0x0000000100079824 */ /* 0x000fe400010e0615 */
[----:B------:R-:W-:Y:S02]  /*1c170*/  IMAD.MOV.U32 R13, RZ, RZ, R27 ;  /* 0x000000ffff0d7224 */ /* 0x000fe400078e001b */
[----:B------:R-:W-:-:S07]  /*1c180*/  IMAD.MOV.U32 R4, RZ, RZ, R14 ;  /* 0x000000ffff047224 */ /* 0x000fce00078e000e */
[----:B------:R-:W-:Y:S05]  /*1c190*/  WARPSYNC.COLLECTIVE R15, `(.L_x_8223) ;  /* 0x000000000f087348 */ /* 0x000fea0003c00000 */
[----:B------:R0:W1:Y:S02]  /*1c1a0*/  SHFL.IDX P6, R14, R13, R12, R11 ;  /* 0x0000000c0d0e7389 */ /* 0x00006400000c000b */
[----:B01----:R-:W-:Y:S01]  /*1c1b0*/  ENDCOLLECTIVE ;  /* 0x000000000000791b */ /* 0x003fe20003800000 */
.L_x_8223:
        /* <DEDUP_REMOVED lines=19> */
.L_x_8224:
[----:B------:R-:W-:Y:S01]  /*1c2f0*/  @!P1 IMAD.MOV.U32 R32, RZ, RZ, R10 ;  /* 0x000000ffff209224 */ /* 0x000fe200078e000a */
[----:B------:R-:W-:Y:S01]  /*1c300*/  MOV R0, R30 ;  /* 0x0000001e00007202 */ /* 0x000fe20000000f00 */
[----:B------:R-:W-:Y:S02]  /*1c310*/  IMAD.MOV.U32 R3, RZ, RZ, R31 ;  /* 0x000000ffff037224 */ /* 0x000fe400078e001f */
[----:B------:R-:W-:Y:S01]  /*1c320*/  IMAD.MOV.U32 R8, RZ, RZ, R32 ;  /* 0x000000ffff087224 */ /* 0x000fe200078e0020 */
[----:B------:R-:W-:Y:S01]  /*1c330*/  PRMT R41, R0, 0x7610, R41 ;  /* 0x0000761000297816 */ /* 0x000fe20000000029 */
[----:B------:R-:W-:Y:S01]  /*1c340*/  IMAD.MOV.U32 R9, RZ, RZ, R33 ;  /* 0x000000ffff097224 */ /* 0x000fe200078e0021 */
[----:B------:R-:W-:-:S04]  /*1c350*/  PRMT R34, R34, 0x5410, R3 ;  /* 0x0000541022227816 */ /* 0x000fc80000000003 */
[----:B------:R-:W-:Y:S01]  /*1c360*/  PRMT R34, R8, 0x7610, R34 ;  /* 0x0000761008227816 */ /* 0x000fe20000000022 */
[----:B------:R-:W-:Y:S01]  /*1c370*/  IMAD.MOV.U32 R13, RZ, RZ, R25 ;  /* 0x000000ffff0d7224 */ /* 0x000fe200078e0019 */
[----:B------:R-:W-:Y:S02]  /*1c380*/  PRMT R36, R9, 0x7610, R36 ;  /* 0x0000761009247816 */ /* 0x000fe40000000024 */
[----:B------:R-:W-:Y:S01]  /*1c390*/  @!P1 MOV R29, R7 ;  /* 0x00000007001d9202 */ /* 0x000fe20000000f00 */
[----:B------:R-:W-:Y:S02]  /*1c3a0*/  @!P1 IMAD.MOV.U32 R20, RZ, RZ, R4 ;  /* 0x000000ffff149224 */ /* 0x000fe400078e0004 */
[----:B------:R-:W-:Y:S02]  /*1c3b0*/  @!P1 IMAD.MOV.U32 R21, RZ, RZ, R5 ;  /* 0x000000ffff159224 */ /* 0x000fe400078e0005 */
[----:B------:R-:W-:Y:S02]  /*1c3c0*/  @!P1 IMAD.MOV.U32 R28, RZ, RZ, R6 ;  /* 0x000000ffff1c9224 */ /* 0x000fe400078e0006 */
[----:B------:R-:W-:-:S07]  /*1c3d0*/  IMAD.MOV.U32 R0, RZ, RZ, R14 ;  /* 0x000000ffff007224 */ /* 0x000fce00078e000e */
[----:B------:R-:W-:Y:S05]  /*1c3e0*/  WARPSYNC.COLLECTIVE R15, `(.L_x_8225) ;  /* 0x000000000f087348 */ /* 0x000fea0003c00000 */
[----:B------:R0:W1:Y:S02]  /*1c3f0*/  SHFL.IDX P6, R14, R13, R12, R11 ;  /* 0x0000000c0d0e7389 */ /* 0x00006400000c000b */
[----:B01----:R-:W-:Y:S01]  /*1c400*/  ENDCOLLECTIVE ;  /* 0x000000000000791b */ /* 0x003fe20003800000 */
.L_x_8225:
[----:B------:R-:W-:Y:S02]  /*1c410*/  IMAD.MOV.U32 R4, RZ, RZ, R20 ;  /* 0x000000ffff047224 */ /* 0x000fe400078e0014 */
[----:B------:R-:W-:Y:S02]  /*1c420*/  IMAD.MOV.U32 R5, RZ, RZ, R21 ;  /* 0x000000ffff057224 */ /* 0x000fe400078e0015 */
[----:B------:R-:W-:Y:S02]  /*1c430*/  IMAD.MOV.U32 R7, RZ, RZ, R29 ;  /* 0x000000ffff077224 */ /* 0x000fe400078e001d */
[----:B------:R-:W-:Y:S01]  /*1c440*/  IMAD.MOV.U32 R6, RZ, RZ, R28 ;  /* 0x000000ffff067224 */ /* 0x000fe200078e001c */
[----:B------:R-:W-:Y:S02]  /*1c450*/  PRMT R41, R41, 0x5410, R5 ;  /* 0x0000541029297816 */ /* 0x000fe40000000005 */
[----:B------:R-:W-:Y:S02]  /*1c460*/  PRMT R39, R7, 0x5410, R4 ;  /* 0x0000541007277816 */ /* 0x000fe40000000004 */
[----:B------:R-:W-:-:S02]  /*1c470*/  CS2R R4, SRZ ;  /* 0x0000000000047805 */ /* 0x000fc4000001ff00 */
[----:B------:R-:W-:Y:S01]  /*1c480*/  PRMT R43, R43, 0x5410, R6 ;  /* 0x000054102b2b7816 */ /* 0x000fe20000000006 */
[----:B------:R-:W-:Y:S02]  /*1c490*/  IMAD.MOV.U32 R13, RZ, RZ, R24 ;  /* 0x000000ffff0d7224 */ /* 0x000fe400078e0018 */
[----:B------:R-:W-:-:S07]  /*1c4a0*/  IMAD.MOV.U32 R3, RZ, RZ, R14 ;  /* 0x000000ffff037224 */ /* 0x000fce00078e000e */
[----:B------:R-:W-:Y:S05]  /*1c4b0*/  WARPSYNC.COLLECTIVE R15, `(.L_x_8226) ;  /* 0x000000000f087348 */ /* 0x000fea0003c00000 */
[----:B------:R0:W1:Y:S02]  /*1c4c0*/  SHFL.IDX P6, R14, R13, R12, R11 ;  /* 0x0000000c0d0e7389 */ /* 0x00006400000c000b */
[----:B01----:R-:W-:Y:S01]  /*1c4d0*/  ENDCOLLECTIVE ;  /* 0x000000000000791b */ /* 0x003fe20003800000 */
.L_x_8226:
[----:B------:R-:W-:Y:S02]  /*1c4e0*/  IMAD.MOV.U32 R13, RZ, RZ, R27 ;  /* 0x000000ffff0d7224 */ /* 0x000fe400078e001b */
[----:B------:R-:W-:-:S07]  /*1c4f0*/  IMAD.MOV.U32 R24, RZ, RZ, R14 ;  /* 0x000000ffff187224 */ /* 0x000fce00078e000e */
[----:B------:R-:W-:Y:S05]  /*1c500*/  WARPSYNC.COLLECTIVE R15, `(.L_x_8227) ;  /* 0x000000000f087348 */ /* 0x000fea0003c00000 */
[----:B------:R0:W1:Y:S02]  /*1c510*/  SHFL.IDX P6, R14, R13, R12, R11 ;  /* 0x0000000c0d0e7389 */ /* 0x00006400000c000b */
[----:B01----:R-:W-:Y:S01]  /*1c520*/  ENDCOLLECTIVE ;  /* 0x000000000000791b */ /* 0x003fe20003800000 */
.L_x_8227:
[----:B------:R-:W-:Y:S05]  /*1c530*/  BRA `(.L_x_8228) ;  /* 0xfffffecc008c7947 */ /* 0x000fea000383ffff */
.L_x_8003:
[----:B0-----:R0:W1:Y:S02]  /*1c540*/  SYNCS.PHASECHK.TRANS64.TRYWAIT P1, [R2+URZ+0x28c00], R13 ;  /* 0x028c000d020075a7 */ /* 0x001064000802017f */
[----:B-1----:R-:W-:Y:S05]  /*1c550*/  @!P1 NANOSLEEP.SYNCS 0x989680 ;  /* 0x009896800000995d */ /* 0x002fea0003900000 */
[----:B------:R-:W1:Y:S02]  /*1c560*/  @!P1 SYNCS.PHASECHK.TRANS64 P1, [R2+URZ+0x28c00], R13 ;  /* 0x028c000d020095a7 */ /* 0x000e64000802007f */
[----:B-1----:R-:W-:Y:S05]  /*1c570*/  @!P1 BRA `(.L_x_8003) ;  /* 0xfffffffc00f09947 */ /* 0x002fea000383ffff */
[----:B------:R-:W-:Y:S05]  /*1c580*/  BRA `(.L_x_8229) ;  /* 0xfffffed0002c7947 */ /* 0x000fea000383ffff */
.L_x_8009:
[----:B0-----:R0:W1:Y:S02]  /*1c590*/  SYNCS.PHASECHK.TRANS64.TRYWAIT P1, [R20+URZ+0x28c30], R21 ;  /* 0x028c3015140075a7 */ /* 0x001064000802017f */
[----:B-1----:R-:W-:Y:S05]  /*1c5a0*/  @!P1 NANOSLEEP.SYNCS 0x989680 ;  /* 0x009896800000995d */ /* 0x002fea0003900000 */
[----:B------:R-:W1:Y:S02]  /*1c5b0*/  @!P1 SYNCS.PHASECHK.TRANS64 P1, [R20+URZ+0x28c30], R21 ;  /* 0x028c3015140095a7 */ /* 0x000e64000802007f */
[----:B-1----:R-:W-:Y:S05]  /*1c5c0*/  @!P1 BRA `(.L_x_8009) ;  /* 0xfffffffc00f09947 */ /* 0x002fea000383ffff */
[----:B------:R-:W-:Y:S05]  /*1c5d0*/  BRA `(.L_x_8008) ;  /* 0xfffffedc00e87947 */ /* 0x000fea000383ffff */
.L_x_8015:
[----:B-1----:R1:W3:Y:S02]  /*1c5e0*/  SYNCS.PHASECHK.TRANS64.TRYWAIT P1, [R20+URZ+0x28c50], R21 ;  /* 0x028c5015140075a7 */ /* 0x0022e4000802017f */
[----:B---3--:R-:W-:Y:S05]  /*1c5f0*/  @!P1 NANOSLEEP.SYNCS 0x989680 ;  /* 0x009896800000995d */ /* 0x008fea0003900000 */
[----:B------:R-:W3:Y:S02]  /*1c600*/  @!P1 SYNCS.PHASECHK.TRANS64 P1, [R20+URZ+0x28c50], R21 ;  /* 0x028c5015140095a7 */ /* 0x000ee4000802007f */
[----:B---3--:R-:W-:Y:S05]  /*1c610*/  @!P1 BRA `(.L_x_8015) ;  /* 0xfffffffc00f09947 */ /* 0x008fea000383ffff */
[----:B------:R-:W-:Y:S05]  /*1c620*/  BRA `(.L_x_8014) ;  /* 0xfffffef400ac7947 */ /* 0x000fea000383ffff */
.L_x_8024:
[----:B-1----:R1:W2:Y:S02]  /*1c630*/  SYNCS.PHASECHK.TRANS64.TRYWAIT P1, [R209+URZ+0x28c30], R213 ;  /* 0x028c30d5d10075a7 */ /* 0x0022a4000802017f */
[----:B--2---:R-:W-:Y:S05]  /*1c640*/  @!P1 NANOSLEEP.SYNCS 0x989680 ;  /* 0x009896800000995d */ /* 0x004fea0003900000 */
[----:B------:R-:W2:Y:S02]  /*1c650*/  @!P1 SYNCS.PHASECHK.TRANS64 P1, [R209+URZ+0x28c30], R213 ;  /* 0x028c30d5d10095a7 */ /* 0x000ea4000802007f */
[----:B--2---:R-:W-:Y:S05]  /*1c660*/  @!P1 BRA `(.L_x_8024) ;  /* 0xfffffffc00f09947 */ /* 0x004fea000383ffff */
[----:B------:R-:W-:Y:S05]  /*1c670*/  BRA `(.L_x_8023) ;  /* 0xfffffef800e07947 */ /* 0x000fea000383ffff */
.L_x_8030:
[----:B--2---:R2:W3:Y:S02]  /*1c680*/  SYNCS.PHASECHK.TRANS64.TRYWAIT P1, [R209+URZ+0x28c50], R213 ;  /* 0x028c50d5d10075a7 */ /* 0x0044e4000802017f */
[----:B---3--:R-:W-:Y:S05]  /*1c690*/  @!P1 NANOSLEEP.SYNCS 0x989680 ;  /* 0x009896800000995d */ /* 0x008fea0003900000 */
[----:B------:R-:W3:Y:S02]  /*1c6a0*/  @!P1 SYNCS.PHASECHK.TRANS64 P1, [R209+URZ+0x28c50], R213 ;  /* 0x028c50d5d10095a7 */ /* 0x000ee4000802007f */
[----:B---3--:R-:W-:Y:S05]  /*1c6b0*/  @!P1 BRA `(.L_x_8030) ;  /* 0xfffffffc00f09947 */ /* 0x008fea000383ffff */
[----:B------:R-:W-:Y:S05]  /*1c6c0*/  BRA `(.L_x_8029) ;  /* 0xffffff1800947947 */ /* 0x000fea000383ffff */
.L_x_8039:
[----:B-1----:R1:W2:Y:S02]  /*1c6d0*/  SYNCS.PHASECHK.TRANS64.TRYWAIT P1, [R198+URZ+0x28c30], R20 ;  /* 0x028c3014c60075a7 */ /* 0x0022a4000802017f */
[----:B--2---:R-:W-:Y:S05]  /*1c6e0*/  @!P1 NANOSLEEP.SYNCS 0x989680 ;  /* 0x009896800000995d */ /* 0x004fea0003900000 */
[----:B------:R-:W2:Y:S02]  /*1c6f0*/  @!P1 SYNCS.PHASECHK.TRANS64 P1, [R198+URZ+0x28c30], R20 ;  /* 0x028c3014c60095a7 */ /* 0x000ea4000802007f */
[----:B--2---:R-:W-:Y:S05]  /*1c700*/  @!P1 BRA `(.L_x_8039) ;  /* 0xfffffffc00f09947 */ /* 0x004fea000383ffff */
[----:B------:R-:W-:Y:S05]  /*1c710*/  BRA `(.L_x_8038) ;  /* 0xffffff1c00b47947 */ /* 0x000fea000383ffff */
.L_x_8045:
[----:B--2---:R2:W3:Y:S02]  /*1c720*/  SYNCS.PHASECHK.TRANS64.TRYWAIT P1, [R198+URZ+0x28c50], R20 ;  /* 0x028c5014c60075a7 */ /* 0x0044e4000802017f */
[----:B---3--:R-:W-:Y:S05]  /*1c730*/  @!P1 NANOSLEEP.SYNCS 0x989680 ;  /* 0x009896800000995d */ /* 0x008fea0003900000 */
[----:B------:R-:W3:Y:S02]  /*1c740*/  @!P1 SYNCS.PHASECHK.TRANS64 P1, [R198+URZ+0x28c50], R20 ;  /* 0x028c5014c60095a7 */ /* 0x000ee4000802007f */
[----:B---3--:R-:W-:Y:S05]  /*1c750*/  @!P1 BRA `(.L_x_8045) ;  /* 0xfffffffc00f09947 */ /* 0x008fea000383ffff */
[----:B------:R-:W-:Y:S05]  /*1c760*/  BRA `(.L_x_8044) ;  /* 0xffffff3800147947 */ /* 0x000fea000383ffff */
.L_x_8076:
        /* <DEDUP_REMOVED lines=11> */
.L_x_8231:
[----:B------:R-:W-:Y:S05]  /*1c820*/  BSYNC B1 ;  /* 0x0000000000017941 */ /* 0x000fea0003800000 */
.L_x_8230:
[----:B------:R-:W-:Y:S05]  /*1c830*/  BRA `(.L_x_8232) ;  /* 0xffffff8c00387947 */ /* 0x000fea000383ffff */
.L_x_8078:
[----:B------:R-:W-:Y:S01]  /*1c840*/  BSSY B1, `(.L_x_8233) ;  /* 0x0000006000017945 */ /* 0x000fe20003800000 */
[----:B------:R-:W-:-:S07]  /*1c850*/  IMAD.MOV.U32 R15, RZ, RZ, -0x1 ;  /* 0xffffffffff0f7424 */ /* 0x000fce00078e00ff */
[----:B012---:R-:W-:Y:S05]  /*1c860*/  WARPSYNC.COLLECTIVE R15, `(.L_x_8234) ;  /* 0x000000000f0c7348 */ /* 0x007fea0003c00000 */
[----:B------:R-:W-:Y:S02]  /*1c870*/  ELECT P6, UR62, PT ;  /* 0x00000000003e782f */ /* 0x000fe400038c0000 */
[----:B------:R-:W-:Y:S01]  /*1c880*/  MOV R14, UR62 ;  /* 0x0000003e000e7c02 */ /* 0x000fe20008000f00 */
[----:B012---:R-:W-:Y:S10]  /*1c890*/  ENDCOLLECTIVE ;  /* 0x000000000000791b */ /* 0x007ff40003800000 */
.L_x_8234:
[----:B------:R-:W-:Y:S05]  /*1c8a0*/  BSYNC B1 ;  /* 0x0000000000017941 */ /* 0x000fea0003800000 */
.L_x_8233:
[----:B------:R-:W-:Y:S05]  /*1c8b0*/  BRA `(.L_x_8077) ;  /* 0xffffff8c00307947 */ /* 0x000fea000383ffff */
.L_x_8080:
[----:B0-----:R0:W2:Y:S02]  /*1c8c0*/  SYNCS.PHASECHK.TRANS64.TRYWAIT P0, [R23+URZ+0x28c20], R3 ;  /* 0x028c2003170075a7 */ /* 0x0010a4000800017f */
[----:B--2---:R-:W-:Y:S05]  /*1c8d0*/  @!P0 NANOSLEEP.SYNCS 0x989680 ;  /* 0x009896800000895d */ /* 0x004fea0003900000 */
[----:B------:R-:W2:Y:S02]  /*1c8e0*/  @!P0 SYNCS.PHASECHK.TRANS64 P0, [R23+URZ+0x28c20], R3 ;  /* 0x028c2003170085a7 */ /* 0x000ea4000800007f */
[----:B--2---:R-:W-:Y:S05]  /*1c8f0*/  @!P0 BRA `(.L_x_8080) ;  /* 0xfffffffc00f08947 */ /* 0x004fea000383ffff */
[----:B------:R-:W-:Y:S05]  /*1c900*/  BRA `(.L_x_8235) ;  /* 0xffffff8c00407947 */ /* 0x000fea000383ffff */
.L_x_8084:
[----:B0-----:R0:W1:Y:S02]  /*1c910*/  SYNCS.PHASECHK.TRANS64.TRYWAIT P0, [R3+URZ+0x28ca0], R8 ;  /* 0x028ca008030075a7 */ /* 0x001064000800017f */
[----:B-1----:R-:W-:Y:S05]  /*1c920*/  @!P0 NANOSLEEP.SYNCS 0x989680 ;  /* 0x009896800000895d */ /* 0x002fea0003900000 */
[----:B------:R-:W1:Y:S02]  /*1c930*/  @!P0 SYNCS.PHASECHK.TRANS64 P0, [R3+URZ+0x28ca0], R8 ;  /* 0x028ca008030085a7 */ /* 0x000e64000800007f */
[----:B-1----:R-:W-:Y:S05]  /*1c940*/  @!P0 BRA `(.L_x_8084) ;  /* 0xfffffffc00f08947 */ /* 0x002fea000383ffff */
[----:B------:R-:W-:Y:S05]  /*1c950*/  BRA `(.L_x_8236) ;  /* 0xffffff8c00587947 */ /* 0x000fea000383ffff */
.L_x_8089:
[----:B-1----:R1:W2:Y:S02]  /*1c960*/  SYNCS.PHASECHK.TRANS64.TRYWAIT P0, [R3+URZ+0x28cc0], R8 ;  /* 0x028cc008030075a7 */ /* 0x0022a4000800017f */
[----:B--2---:R-:W-:Y:S05]  /*1c970*/  @!P0 NANOSLEEP.SYNCS 0x989680 ;  /* 0x009896800000895d */ /* 0x004fea0003900000 */
[----:B------:R-:W2:Y:S02]  /*1c980*/  @!P0 SYNCS.PHASECHK.TRANS64 P0, [R3+URZ+0x28cc0], R8 ;  /* 0x028cc008030085a7 */ /* 0x000ea4000800007f */
[----:B--2---:R-:W-:Y:S05]  /*1c990*/  @!P0 BRA `(.L_x_8089) ;  /* 0xfffffffc00f08947 */ /* 0x004fea000383ffff */
[----:B------:R-:W-:Y:S05]  /*1c9a0*/  BRA `(.L_x_8237) ;  /* 0xffffff8c00d47947 */ /* 0x000fea000383ffff */
.L_x_8103:
[----:B0-----:R0:W2:Y:S02]  /*1c9b0*/  SYNCS.PHASECHK.TRANS64.TRYWAIT P1, [R8+URZ+0x28ca0], R2 ;  /* 0x028ca002080075a7 */ /* 0x0010a4000802017f */
[----:B--2---:R-:W-:Y:S05]  /*1c9c0*/  @!P1 NANOSLEEP.SYNCS 0x989680 ;  /* 0x009896800000995d */ /* 0x004fea0003900000 */
[----:B------:R-:W2:Y:S02]  /*1c9d0*/  @!P1 SYNCS.PHASECHK.TRANS64 P1, [R8+URZ+0x28ca0], R2 ;  /* 0x028ca002080095a7 */ /* 0x000ea4000802007f */
[----:B--2---:R-:W-:Y:S05]  /*1c9e0*/  @!P1 BRA `(.L_x_8103) ;  /* 0xfffffffc00f09947 */ /* 0x004fea000383ffff */
[----:B------:R-:W-:Y:S05]  /*1c9f0*/  BRA `(.L_x_8238) ;  /* 0xffffff9800387947 */ /* 0x000fea000383ffff */
.L_x_8108:
[----:B-1----:R1:W2:Y:S02]  /*1ca00*/  SYNCS.PHASECHK.TRANS64.TRYWAIT P1, [R8+URZ+0x28cc0], R2 ;  /* 0x028cc002080075a7 */ /* 0x0022a4000802017f */
[----:B--2---:R-:W-:Y:S05]  /*1ca10*/  @!P1 NANOSLEEP.SYNCS 0x989680 ;  /* 0x009896800000995d */ /* 0x004fea0003900000 */
[----:B------:R-:W2:Y:S02]  /*1ca20*/  @!P1 SYNCS.PHASECHK.TRANS64 P1, [R8+URZ+0x28cc0], R2 ;  /* 0x028cc002080095a7 */ /* 0x000ea4000802007f */
[----:B--2---:R-:W-:Y:S05]  /*1ca30*/  @!P1 BRA `(.L_x_8108) ;  /* 0xfffffffc00f09947 */ /* 0x004fea000383ffff */
[----:B------:R-:W-:Y:S05]  /*1ca40*/  BRA `(.L_x_8239) ;  /* 0xffffff9800b07947 */ /* 0x000fea000383ffff */
.L_x_8128:
        /* <DEDUP_REMOVED lines=11> */
.L_x_8241:
[----:B------:R-:W-:Y:S05]  /*1cb00*/  BSYNC B0 ;  /* 0x0000000000007941 */ /* 0x000fea0003800000 */
.L_x_8240:
[----:B------:R-:W-:Y:S05]  /*1cb10*/  BRA `(.L_x_8242) ;  /* 0xffffffac00d87947 */ /* 0x000fea000383ffff */
.L_x_8131:
[----:B0-----:R0:W1:Y:S02]  /*1cb20*/  SYNCS.PHASECHK.TRANS64.TRYWAIT P0, [R31+URZ+0x28c40], R0 ;  /* 0x028c40001f0075a7 */ /* 0x001064000800017f */
[----:B-1----:R-:W-:Y:S05]  /*1cb30*/  @!P0 NANOSLEEP.SYNCS 0x989680 ;  /* 0x009896800000895d */ /* 0x002fea0003900000 */
[----:B------:R-:W1:Y:S02]  /*1cb40*/  @!P0 SYNCS.PHASECHK.TRANS64 P0, [R31+URZ+0x28c40], R0 ;  /* 0x028c40001f0085a7 */ /* 0x000e64000800007f */
[----:B-1----:R-:W-:Y:S05]  /*1cb50*/  @!P0 BRA `(.L_x_8131) ;  /* 0xfffffffc00f08947 */ /* 0x002fea000383ffff */
[----:B------:R-:W-:Y:S05]  /*1cb60*/  BRA `(.L_x_8243) ;  /* 0xffffffb000187947 */ /* 0x000fea000383ffff */
.L_x_8132:
        /* <DEDUP_REMOVED lines=8> */
.L_x_8245:
[----:B------:R-:W-:Y:S05]  /*1cbf0*/  BSYNC B0 ;  /* 0x0000000000007941 */ /* 0x000fea0003800000 */
.L_x_8244:
        /* <DEDUP_REMOVED lines=9> */
.L_x_8246:
[----:B------:R-:W-:Y:S02]  /*1cc90*/  IMAD.MOV.U32 R13, RZ, RZ, R4 ;  /* 0x000000ffff0d7224 */ /* 0x000fe400078e0004 */
[----:B------:R-:W-:Y:S02]  /*1cca0*/  IMAD.MOV.U32 R12, RZ, RZ, 0x1 ;  /* 0x00000001ff0c7424 */ /* 0x000fe400078e00ff */
[----:B------:R-:W-:-:S07]  /*1ccb0*/  IMAD.MOV.U32 R3, RZ, RZ, R14 ;  /* 0x000000ffff037224 */ /* 0x000fce00078e000e */
[----:B------:R-:W-:Y:S05]  /*1ccc0*/  WARPSYNC.COLLECTIVE R15, `(.L_x_8247) ;  /* 0x000000000f087348 */ /* 0x000fea0003c00000 */
[----:B------:R0:W1:Y:S02]  /*1ccd0*/  SHFL.IDX P6, R14, R13, R12, R11 ;  /* 0x0000000c0d0e7389 */ /* 0x00006400000c000b */
[----:B01----:R-:W-:Y:S01]  /*1cce0*/  ENDCOLLECTIVE ;  /* 0x000000000000791b */ /* 0x003fe20003800000 */
.L_x_8247:
        /* <DEDUP_REMOVED lines=15> */
.L_x_8248:
[----:B------:R-:W-:Y:S02]  /*1cde0*/  @P0 IMAD R6, R5, 0x2, R23 ;  /* 0x0000000205060824 */ /* 0x000fe400078e0217 */
[----:B------:R-:W-:Y:S02]  /*1cdf0*/  IMAD.MOV.U32 R13, RZ, RZ, R4 ;  /* 0x000000ffff0d7224 */ /* 0x000fe400078e0004 */
[----:B------:R-:W-:Y:S02]  /*1ce00*/  IMAD.MOV.U32 R12, RZ, RZ, 0x2 ;  /* 0x00000002ff0c7424 */ /* 0x000fe400078e00ff */
[----:B------:R-:W-:-:S07]  /*1ce10*/  IMAD.MOV.U32 R3, RZ, RZ, R14 ;  /* 0x000000ffff037224 */ /* 0x000fce00078e000e */
[----:B------:R-:W-:Y:S05]  /*1ce20*/  WARPSYNC.COLLECTIVE R15, `(.L_x_8249) ;  /* 0x000000000f087348 */ /* 0x000fea0003c00000 */
[----:B------:R0:W1:Y:S02]  /*1ce30*/  SHFL.IDX P6, R14, R13, R12, R11 ;  /* 0x0000000c0d0e7389 */ /* 0x00006400000c000b */
[----:B01----:R-:W-:Y:S01]  /*1ce40*/  ENDCOLLECTIVE ;  /* 0x000000000000791b */ /* 0x003fe20003800000 */
.L_x_8249:
        /* <DEDUP_REMOVED lines=15> */
.L_x_8250:
[----:B------:R-:W-:Y:S02]  /*1cf40*/  @P0 IMAD R6, R5, 0x2, R23 ;  /* 0x0000000205060824 */ /* 0x000fe400078e0217 */
[----:B------:R-:W-:Y:S02]  /*1cf50*/  IMAD.MOV.U32 R13, RZ, RZ, R4 ;  /* 0x000000ffff0d7224 */ /* 0x000fe400078e0004 */
[----:B------:R-:W-:Y:S02]  /*1cf60*/  IMAD.MOV.U32 R12, RZ, RZ, 0x3 ;  /* 0x00000003ff0c7424 */ /* 0x000fe400078e00ff */
[----:B------:R-:W-:-:S07]  /*1cf70*/  IMAD.MOV.U32 R3, RZ, RZ, R14 ;  /* 0x000000ffff037224 */ /* 0x000fce00078e000e */
[----:B------:R-:W-:Y:S05]  /*1cf80*/  WARPSYNC.COLLECTIVE R15, `(.L_x_8251) ;  /* 0x000000000f087348 */ /* 0x000fea0003c00000 */
[----:B------:R0:W1:Y:S02]  /*1cf90*/  SHFL.IDX P6, R14, R13, R12, R11 ;  /* 0x0000000c0d0e7389 */ /* 0x00006400000c000b */
[----:B01----:R-:W-:Y:S01]  /*1cfa0*/  ENDCOLLECTIVE ;  /* 0x000000000000791b */ /* 0x003fe20003800000 */
.L_x_8251:
[----:B------:R-:W-:-:S04]  /*1cfb0*/  @P0 LEA R3, P1, R7, R3, 0x1 ;  /* 0x0000000307030211 */ /* 0x000fc800078208ff */
[----:B------:R-:W-:-:S04]  /*1cfc0*/  @P0 IADD3.X R2, RZ, R2, RZ, P1, !PT ;  /* 0x00000002ff020210 */ /* 0x000fc80000ffe4ff */
[----:B------:R-:W-:Y:S01]  /*1cfd0*/  @P0 LOP3.LUT R3, R3, R2, RZ, 0x3c, !PT ;  /* 0x0000000203030212 */ /* 0x000fe200078e3cff */
[----:B------:R-:W-:-:S03]  /*1cfe0*/  IMAD.MOV.U32 R13, RZ, RZ, R0 ;  /* 0x000000ffff0d7224 */ /* 0x000fc600078e0000 */
[----:B------:R-:W-:-:S04]  /*1cff0*/  @P0 LOP3.LUT R2, R3, R2, RZ, 0x3c, !PT ;  /* 0x0000000203020212 */ /* 0x000fc800078e3cff */
[----:B------:R-:W-:Y:S01]  /*1d000*/  @P0 LOP3.LUT R3, R3, R2, RZ, 0x3c, !PT ;  /* 0x0000000203030212 */ /* 0x000fe200078e3cff */
[----:B------:R-:W-:-:S04]  /*1d010*/  IMAD.MOV.U32 R4, RZ, RZ, R14 ;  /* 0x000000ffff047224 */ /* 0x000fc800078e000e */
[----:B------:R-:W-:Y:S01]  /*1d020*/  @!PT LDS RZ, [RZ] ;  /* 0x00000000fffff984 */ /* 0x000fe20000000800 */
[----:B------:R-:W-:Y:S01]  /*1d030*/  @!PT LDS RZ, [RZ] ;  /* 0x00000000fffff984 */ /* 0x000fe20000000800 */
[----:B------:R-:W-:Y:S01]  /*1d040*/  @!PT LDS RZ, [RZ] ;  /* 0x00000000fffff984 */ /* 0x000fe20000000800 */
[----:B------:R0:W-:Y:S03]  /*1d050*/  @P0 LDGSTS.E.BYPASS.LTC128B.128 [R6+0x23400], desc[UR40][R2.64], !P2 ;  /* 0x2340000002060fae */ /* 0x0001e6000d101d68 */
[----:B0-----:R-:W-:Y:S05]  /*1d060*/  WARPSYNC.COLLECTIVE R15, `(.L_x_8252) ;  /* 0x000000000f087348 */ /* 0x001fea0003c00000 */
[----:B------:R1:W2:Y:S02]  /*1d070*/  SHFL.IDX P6, R14, R13, R12, R11 ;  /* 0x0000000c0d0e7389 */ /* 0x0002a400000c000b */
[----:B012---:R-:W-:Y:S01]  /*1d080*/  ENDCOLLECTIVE ;  /* 0x000000000000791b */ /* 0x007fe20003800000 */
.L_x_8252:
[----:B------:R-:W-:Y:S01]  /*1d090*/  IMAD.MOV.U32 R0, RZ, RZ, R14 ;  /* 0x000000ffff007224 */ /* 0x000fe200078e000e */
[----:B------:R-:W-:Y:S06]  /*1d0a0*/  BRA `(.L_x_8253) ;  /* 0xffffffac00c87947 */ /* 0x000fec000383ffff */
.L_x_8137:
        /* <DEDUP_REMOVED lines=9> */
.L_x_8254:
[C---:B------:R-:W-:Y:S01]  /*1d140*/  VIADD R6, R17.reuse, 0x10 ;  /* 0x0000001011067836 */ /* 0x040fe20000000000 */
[----:B------:R-:W-:Y:S01]  /*1d150*/  ISETP.GE.AND P0, PT, R17, R3, PT ;  /* 0x000000031100720c */ /* 0x000fe20003f06270 */
[----:B------:R-:W-:Y:S02]  /*1d160*/  IMAD.MOV.U32 R13, RZ, RZ, R0 ;  /* 0x000000ffff0d7224 */ /* 0x000fe400078e0000 */
[----:B------:R-:W-:-:S10]  /*1d170*/  IMAD.MOV.U32 R4, RZ, RZ, R14 ;  /* 0x000000ffff047224 */ /* 0x000fd400078e000e */
[----:B------:R-:W-:Y:S05]  /*1d180*/  WARPSYNC.COLLECTIVE R15, `(.L_x_8255) ;  /* 0x000000000f087348 */ /* 0x000fea0003c00000 */
[----:B------:R0:W1:Y:S02]  /*1d190*/  SHFL.IDX P6, R14, R13, R12, R11 ;  /* 0x0000000c0d0e7389 */ /* 0x00006400000c000b */
[----:B01----:R-:W-:Y:S01]  /*1d1a0*/  ENDCOLLECTIVE ;  /* 0x000000000000791b */ /* 0x003fe20003800000 */
.L_x_8255:
[----:B------:R-:W-:Y:S02]  /*1d1b0*/  IMAD.MOV.U32 R13, RZ, RZ, R2 ;  /* 0x000000ffff0d7224 */ /* 0x000fe400078e0002 */
[----:B------:R-:W-:Y:S02]  /*1d1c0*/  IMAD.MOV.U32 R12, RZ, RZ, 0x1 ;  /* 0x00000001ff0c7424 */ /* 0x000fe400078e00ff */
[----:B------:R-:W-:-:S07]  /*1d1d0*/  IMAD.MOV.U32 R5, RZ, RZ, R14 ;  /* 0x000000ffff057224 */ /* 0x000fce00078e000e */
[----:B------:R-:W-:Y:S05]  /*1d1e0*/  WARPSYNC.COLLECTIVE R15, `(.L_x_8256) ;  /* 0x000000000f087348 */ /* 0x000fea0003c00000 */
[----:B------:R0:W1:Y:S02]  /*1d1f0*/  SHFL.IDX P6, R14, R13, R12, R11 ;  /* 0x0000000c0d0e7389 */ /* 0x00006400000c000b */
[----:B01----:R-:W-:Y:S01]  /*1d200*/  ENDCOLLECTIVE ;  /* 0x000000000000791b */ /* 0x003fe20003800000 */
.L_x_8256:
        /* <DEDUP_REMOVED lines=15> */
.L_x_8257:
[----:B------:R-:W-:Y:S02]  /*1d300*/  IMAD.MOV.U32 R13, RZ, RZ, R2 ;  /* 0x000000ffff0d7224 */ /* 0x000fe400078e0002 */
[----:B------:R-:W-:Y:S02]  /*1d310*/  IMAD.MOV.U32 R12, RZ, RZ, 0x2 ;  /* 0x00000002ff0c7424 */ /* 0x000fe400078e00ff */
[----:B------:R-:W-:-:S07]  /*1d320*/  IMAD.MOV.U32 R5, RZ, RZ, R14 ;  /* 0x000000ffff057224 */ /* 0x000fce00078e000e */
[----:B------:R-:W-:Y:S05]  /*1d330*/  WARPSYNC.COLLECTIVE R15, `(.L_x_8258) ;  /* 0x000000000f087348 */ /* 0x000fea0003c00000 */
[----:B------:R0:W1:Y:S02]  /*1d340*/  SHFL.IDX P6, R14, R13, R12, R11 ;  /* 0x0000000c0d0e7389 */ /* 0x00006400000c000b */
[----:B01----:R-:W-:Y:S01]  /*1d350*/  ENDCOLLECTIVE ;  /* 0x000000000000791b */ /* 0x003fe20003800000 */
.L_x_8258:
        /* <DEDUP_REMOVED lines=16> */
.L_x_8259:
[----:B------:R-:W-:Y:S02]  /*1d460*/  IMAD.MOV.U32 R13, RZ, RZ, R2 ;  /* 0x000000ffff0d7224 */ /* 0x000fe400078e0002 */
[----:B------:R-:W-:Y:S02]  /*1d470*/  IMAD.MOV.U32 R12, RZ, RZ, 0x3 ;  /* 0x00000003ff0c7424 */ /* 0x000fe400078e00ff */
[----:B------:R-:W-:-:S07]  /*1d480*/  IMAD.MOV.U32 R5, RZ, RZ, R14 ;  /* 0x000000ffff057224 */ /* 0x000fce00078e000e */
[----:B------:R-:W-:Y:S05]  /*1d490*/  WARPSYNC.COLLECTIVE R15, `(.L_x_8260) ;  /* 0x000000000f087348 */ /* 0x000fea0003c00000 */
[----:B------:R0:W1:Y:S02]  /*1d4a0*/  SHFL.IDX P6, R14, R13, R12, R11 ;  /* 0x0000000c0d0e7389 */ /* 0x00006400000c000b */
[----:B01----:R-:W-:Y:S01]  /*1d4b0*/  ENDCOLLECTIVE ;  /* 0x000000000000791b */ /* 0x003fe20003800000 */
.L_x_8260:
        /* <DEDUP_REMOVED lines=14> */
.L_x_8261:
[----:B------:R-:W-:Y:S01]  /*1d5a0*/  IMAD.MOV.U32 R0, RZ, RZ, R14 ;  /* 0x000000ffff007224 */ /* 0x000fe200078e000e */
[----:B------:R-:W-:Y:S06]  /*1d5b0*/  BRA `(.L_x_8262) ;  /* 0xffffffb000f87947 */ /* 0x000fec000383ffff */
.L_x_8140:
[----:B0-----:R0:W1:Y:S02]  /*1d5c0*/  SYNCS.PHASECHK.TRANS64.TRYWAIT P0, [R23+URZ+0x28c20], R0 ;  /* 0x028c2000170075a7 */ /* 0x001064000800017f */
[----:B-1----:R-:W-:Y:S05]  /*1d5d0*/  @!P0 NANOSLEEP.SYNCS 0x989680 ;  /* 0x009896800000895d */ /* 0x002fea0003900000 */
[----:B------:R-:W1:Y:S02]  /*1d5e0*/  @!P0 SYNCS.PHASECHK.TRANS64 P0, [R23+URZ+0x28c20], R0 ;  /* 0x028c2000170085a7 */ /* 0x000e64000800007f */
[----:B-1----:R-:W-:Y:S05]  /*1d5f0*/  @!P0 BRA `(.L_x_8140) ;  /* 0xfffffffc00f08947 */ /* 0x002fea000383ffff */
[----:B------:R-:W-:Y:S05]  /*1d600*/  BRA `(.L_x_8263) ;  /* 0xffffffb400547947 */ /* 0x000fea000383ffff */
.L_x_8143:
[----:B0-----:R0:W1:Y:S02]  /*1d610*/  SYNCS.PHASECHK.TRANS64.TRYWAIT P0, [R31+URZ+0x28c60], R0 ;  /* 0x028c60001f0075a7 */ /* 0x001064000800017f */
[----:B-1----:R-:W-:Y:S05]  /*1d620*/  @!P0 NANOSLEEP.SYNCS 0x989680 ;  /* 0x009896800000895d */ /* 0x002fea0003900000 */
[----:B------:R-:W1:Y:S02]  /*1d630*/  @!P0 SYNCS.PHASECHK.TRANS64 P0, [R31+URZ+0x28c60], R0 ;  /* 0x028c60001f0085a7 */ /* 0x000e64000800007f */
[----:B-1----:R-:W-:Y:S05]  /*1d640*/  @!P0 BRA `(.L_x_8143) ;  /* 0xfffffffc00f08947 */ /* 0x002fea000383ffff */
[----:B------:R-:W-:Y:S05]  /*1d650*/  BRA `(.L_x_8264) ;  /* 0xffffffb400647947 */ /* 0x000fea000383ffff */
.L_x_8144:
        /* <DEDUP_REMOVED lines=8> */
.L_x_8266:
[----:B------:R-:W-:Y:S05]  /*1d6e0*/  BSYNC B0 ;  /* 0x0000000000007941 */ /* 0x000fea0003800000 */
.L_x_8265:
        /* <DEDUP_REMOVED lines=15> */
.L_x_8267:
        /* <DEDUP_REMOVED lines=40> */
.L_x_8268:
[----:B------:R-:W-:Y:S02]  /*1da60*/  IMAD.MOV.U32 R13, RZ, RZ, R5 ;  /* 0x000000ffff0d7224 */ /* 0x000fe400078e0005 */
[----:B------:R-:W-:-:S07]  /*1da70*/  IMAD.MOV.U32 R3, RZ, RZ, R14 ;  /* 0x000000ffff037224 */ /* 0x000fce00078e000e */
[----:B------:R-:W-:Y:S05]  /*1da80*/  WARPSYNC.COLLECTIVE R15, `(.L_x_8269) ;  /* 0x000000000f087348 */ /* 0x000fea0003c00000 */
[----:B------:R0:W1:Y:S02]  /*1da90*/  SHFL.IDX P6, R14, R13, R12, R11 ;  /* 0x0000000c0d0e7389 */ /* 0x00006400000c000b */
[----:B01----:R-:W-:Y:S01]  /*1daa0*/  ENDCOLLECTIVE ;  /* 0x000000000000791b */ /* 0x003fe20003800000 */
.L_x_8269:
        /* <DEDUP_REMOVED lines=29> */
.L_x_8270:
[----:B------:R-:W-:Y:S01]  /*1dc80*/  IMAD.MOV.U32 R13, RZ, RZ, R5 ;  /* 0x000000ffff0d7224 */ /* 0x000fe200078e0005 */
[----:B------:R-:W-:-:S07]  /*1dc90*/  MOV R7, R14 ;  /* 0x0000000e00077202 */ /* 0x000fce0000000f00 */
[----:B------:R-:W-:Y:S05]  /*1dca0*/  WARPSYNC.COLLECTIVE R15, `(.L_x_8271) ;  /* 0x000000000f087348 */ /* 0x000fea0003c00000 */
[----:B------:R0:W1:Y:S02]  /*1dcb0*/  SHFL.IDX P6, R14, R13, R12, R11 ;  /* 0x0000000c0d0e7389 */ /* 0x00006400000c000b */
[----:B01----:R-:W-:Y:S01]  /*1dcc0*/  ENDCOLLECTIVE ;  /* 0x000000000000791b */ /* 0x003fe20003800000 */
.L_x_8271:
        /* <DEDUP_REMOVED lines=29> */
.L_x_8272:
[----:B------:R-:W-:Y:S02]  /*1dea0*/  IMAD.MOV.U32 R13, RZ, RZ, R5 ;  /* 0x000000ffff0d7224 */ /* 0x000fe400078e0005 */
[----:B------:R-:W-:-:S07]  /*1deb0*/  IMAD.MOV.U32 R6, RZ, RZ, R14 ;  /* 0x000000ffff067224 */ /* 0x000fce00078e000e */
[----:B------:R-:W-:Y:S05]  /*1dec0*/  WARPSYNC.COLLECTIVE R15, `(.L_x_8273) ;  /* 0x000000000f087348 */ /* 0x000fea0003c00000 */
[----:B------:R0:W1:Y:S02]  /*1ded0*/  SHFL.IDX P6, R14, R13, R12, R11 ;  /* 0x0000000c0d0e7389 */ /* 0x00006400000c000b */
[----:B01----:R-:W-:Y:S01]  /*1dee0*/  ENDCOLLECTIVE ;  /* 0x000000000000791b */ /* 0x003fe20003800000 */
.L_x_8273:
[----:B------:R-:W-:Y:S01]  /*1def0*/  IMAD.MOV.U32 R2, RZ, RZ, R14 ;  /* 0x000000ffff027224 */ /* 0x000fe200078e000e */
[----:B------:R-:W-:Y:S06]  /*1df00*/  BRA `(.L_x_8274) ;  /* 0xffffffb000fc7947 */ /* 0x000fec000383ffff */
.L_x_8151:
[----:B0-----:R0:W1:Y:S02]  /*1df10*/  SYNCS.PHASECHK.TRANS64.TRYWAIT P0, [R6+URZ+0x28c40], R17 ;  /* 0x028c4011060075a7 */ /* 0x001064000800017f */
[----:B-1----:R-:W-:Y:S05]  /*1df20*/  @!P0 NANOSLEEP.SYNCS 0x989680 ;  /* 0x009896800000895d */ /* 0x002fea0003900000 */
[----:B------:R-:W1:Y:S02]  /*1df30*/  @!P0 SYNCS.PHASECHK.TRANS64 P0, [R6+URZ+0x28c40], R17 ;  /* 0x028c4011060085a7 */ /* 0x000e64000800007f */
[----:B-1----:R-:W-:Y:S05]  /*1df40*/  @!P0 BRA `(.L_x_8151) ;  /* 0xfffffffc00f08947 */ /* 0x002fea000383ffff */
[----:B------:R-:W-:Y:S05]  /*1df50*/  BRA `(.L_x_8275) ;  /* 0xffffffb8008c7947 */ /* 0x000fea000383ffff */
.L_x_8152:
        /* <DEDUP_REMOVED lines=8> */
.L_x_8277:
[----:B------:R-:W-:Y:S05]  /*1dfe0*/  BSYNC B1 ;  /* 0x0000000000017941 */ /* 0x000fea0003800000 */
.L_x_8276:
        /* <DEDUP_REMOVED lines=9> */
.L_x_8278:
[----:B------:R-:W-:Y:S02]  /*1e080*/  IMAD.MOV.U32 R13, RZ, RZ, R27 ;  /* 0x000000ffff0d7224 */ /* 0x000fe400078e001b */
[----:B------:R-:W-:Y:S02]  /*1e090*/  IMAD.MOV.U32 R12, RZ, RZ, 0x1 ;  /* 0x00000001ff0c7424 */ /* 0x000fe400078e00ff */
[----:B------:R-:W-:-:S07]  /*1e0a0*/  IMAD.MOV.U32 R2, RZ, RZ, R14 ;  /* 0x000000ffff027224 */ /* 0x000fce00078e000e */
[----:B------:R-:W-:Y:S05]  /*1e0b0*/  WARPSYNC.COLLECTIVE R15, `(.L_x_8279) ;  /* 0x000000000f087348 */ /* 0x000fea0003c00000 */
[----:B------:R0:W1:Y:S02]  /*1e0c0*/  SHFL.IDX P6, R14, R13, R12, R11 ;  /* 0x0000000c0d0e7389 */ /* 0x00006400000c000b */
[----:B01----:R-:W-:Y:S01]  /*1e0d0*/  ENDCOLLECTIVE ;  /* 0x000000000000791b */ /* 0x003fe20003800000 */
.L_x_8279:
[----:B------:R-:W-:-:S04]  /*1e0e0*/  IADD3 R2, P0, R2, R0, RZ ;  /* 0x0000000002027210 */ /* 0x000fc80007f1e0ff */
[----:B------:R-:W-:-:S05]  /*1e0f0*/  IADD3.X R3, RZ, R3, RZ, P0, !PT ;  /* 0x00000003ff037210 */ /* 0x000fca00007fe4ff */
        /* <DEDUP_REMOVED lines=9> */
.L_x_8280:
[----:B------:R-:W-:Y:S02]  /*1e190*/  IMAD.MOV.U32 R13, RZ, RZ, R27 ;  /* 0x000000ffff0d7224 */ /* 0x000fe400078e001b */
[----:B------:R-:W-:Y:S02]  /*1e1a0*/  IMAD.MOV.U32 R12, RZ, RZ, 0x2 ;  /* 0x00000002ff0c7424 */ /* 0x000fe400078e00ff */
[----:B------:R-:W-:-:S07]  /*1e1b0*/  IMAD.MOV.U32 R2, RZ, RZ, R14 ;  /* 0x000000ffff027224 */ /* 0x000fce00078e000e */
[----:B------:R-:W-:Y:S05]  /*1e1c0*/  WARPSYNC.COLLECTIVE R15, `(.L_x_8281) ;  /* 0x000000000f087348 */ /* 0x000fea0003c00000 */
[----:B------:R0:W1:Y:S02]  /*1e1d0*/  SHFL.IDX P6, R14, R13, R12, R11 ;  /* 0x0000000c0d0e7389 */ /* 0x00006400000c000b */
[----:B01----:R-:W-:Y:S01]  /*1e1e0*/  ENDCOLLECTIVE ;  /* 0x000000000000791b */ /* 0x003fe20003800000 */
.L_x_8281:
        /* <DEDUP_REMOVED lines=11> */
.L_x_8282:
[----:B------:R-:W-:Y:S02]  /*1e2a0*/  IMAD.MOV.U32 R13, RZ, RZ, R27 ;  /* 0x000000ffff0d7224 */ /* 0x000fe400078e001b */
[----:B------:R-:W-:Y:S02]  /*1e2b0*/  IMAD.MOV.U32 R12, RZ, RZ, 0x3 ;  /* 0x00000003ff0c7424 */ /* 0x000fe400078e00ff */
[----:B------:R-:W-:-:S07]  /*1e2c0*/  IMAD.MOV.U32 R2, RZ, RZ, R14 ;  /* 0x000000ffff027224 */ /* 0x000fce00078e000e */
[----:B------:R-:W-:Y:S05]  /*1e2d0*/  WARPSYNC.COLLECTIVE R15, `(.L_x_8283) ;  /* 0x000000000f087348 */ /* 0x000fea0003c00000 */
[----:B------:R0:W1:Y:S02]  /*1e2e0*/  SHFL.IDX P6, R14, R13, R12, R11 ;  /* 0x0000000c0d0e7389 */ /* 0x00006400000c000b */
[----:B01----:R-:W-:Y:S01]  /*1e2f0*/  ENDCOLLECTIVE ;  /* 0x000000000000791b */ /* 0x003fe20003800000 */
.L_x_8283:
        /* <DEDUP_REMOVED lines=11> */
.L_x_8284:
[----:B------:R-:W-:Y:S01]  /*1e3b0*/  IMAD.MOV.U32 R2, RZ, RZ, R14 ;  /* 0x000000ffff027224 */ /* 0x000fe200078e000e */
[----:B------:R-:W-:Y:S06]  /*1e3c0*/  BRA `(.L_x_8285) ;  /* 0xffffffb8001c7947 */ /* 0x000fec000383ffff */
.L_x_8157:
[----:B---3--:R3:W4:Y:S02]  /*1e3d0*/  SYNCS.PHASECHK.TRANS64.TRYWAIT P0, [R6+URZ+0x28c60], R17 ;  /* 0x028c6011060075a7 */ /* 0x008724000800017f */
[----:B----4-:R-:W-:Y:S05]  /*1e3e0*/  @!P0 NANOSLEEP.SYNCS 0x989680 ;  /* 0x009896800000895d */ /* 0x010fea0003900000 */
[----:B------:R-:W4:Y:S02]  /*1e3f0*/  @!P0 SYNCS.PHASECHK.TRANS64 P0, [R6+URZ+0x28c60], R17 ;  /* 0x028c6011060085a7 */ /* 0x000f24000800007f */
[----:B----4-:R-:W-:Y:S05]  /*1e400*/  @!P0 BRA `(.L_x_8157) ;  /* 0xfffffffc00f08947 */ /* 0x010fea000383ffff */
[----:B------:R-:W-:Y:S05]  /*1e410*/  BRA `(.L_x_8286) ;  /* 0xffffffb8006c7947 */ /* 0x000fea000383ffff */
.L_x_8158:
[----:B------:R-:W-:Y:S01]  /*1e420*/  BSSY B1, `(.L_x_8287) ;  /* 0x0000008000017945 */ /* 0x000fe20003800000 */
[----:B------:R-:W-:Y:S01]  /*1e430*/  MOV R13, R10 ;  /* 0x0000000a000d7202 */ /* 0x000fe20000000f00 */
[----:B------:R-:W-:Y:S02]  /*1e440*/  IMAD.MOV.U32 R12, RZ, RZ, RZ ;  /* 0x000000ffff0c7224 */ /* 0x000fe400078e00ff */
[----:B------:R-:W-:Y:S02]  /*1e450*/  IMAD.MOV.U32 R11, RZ, RZ, 0x181f ;  /* 0x0000181fff0b7424 */ /* 0x000fe400078e00ff */
[----:B------:R-:W-:-:S07]  /*1e460*/  IMAD.MOV.U32 R15, RZ, RZ, -0x1 ;  /* 0xffffffffff0f7424 */ /* 0x000fce00078e00ff */
[----:B-12---:R-:W-:Y:S05]  /*1e470*/  WARPSYNC.COLLECTIVE R15, `(.L_x_8288) ;  /* 0x000000000f087348 */ /* 0x006fea0003c00000 */
[----:B------:R0:W3:Y:S02]  /*1e480*/  SHFL.IDX P6, R14, R13, R12, R11 ;  /* 0x0000000c0d0e7389 */ /* 0x0000e400000c000b */
[----:B0123--:R-:W-:Y:S01]  /*1e490*/  ENDCOLLECTIVE ;  /* 0x000000000000791b */ /* 0x00ffe20003800000 */
.L_x_8288:
[----:B------:R-:W-:Y:S05]  /*1e4a0*/  BSYNC B1 ;  /* 0x0000000000017941 */ /* 0x000fea0003800000 */
.L_x_8287:
        /* <DEDUP_REMOVED lines=13> */
.L_x_8289:
        /* <DEDUP_REMOVED lines=17> */
.L_x_8290:
        /* <DEDUP_REMOVED lines=16> */
.L_x_8291:
        /* <DEDUP_REMOVED lines=19> */
.L_x_8292:
        /* <DEDUP_REMOVED lines=14> */
.L_x_8293:
        /* <DEDUP_REMOVED lines=16> */
.L_x_8294:
        /* <DEDUP_REMOVED lines=14> */
.L_x_8295:
[----:B------:R-:W-:Y:S05]  /*1eb80*/  BRA `(.L_x_8296) ;  /* 0xffffffb400d87947 */ /* 0x000fea000383ffff */
.L_x_8166:
        /* <DEDUP_REMOVED lines=8> */
.L_x_8298:
[----:B------:R-:W-:Y:S05]  /*1ec10*/  BSYNC B0 ;  /* 0x0000000000007941 */ /* 0x000fea0003800000 */
.L_x_8297:
        /* <DEDUP_REMOVED lines=9> */
.L_x_8299:
        /* <DEDUP_REMOVED lines=11> */
[----:B0-----:R-:W-:Y:S01]  /*1ed60*/  IMAD.MOV.U32 R2, RZ, RZ, RZ ;  /* 0x000000ffff027224 */ /* 0x001fe200078e00ff */
[----:B--2---:R-:W-:Y:S02]  /*1ed70*/  @!P1 MOV R2, R3 ;  /* 0x0000000300029202 */ /* 0x004fe40000000f00 */
[----:B------:R-:W-:-:S03]  /*1ed80*/  ISETP.NE.AND P1, PT, R7, RZ, PT ;  /* 0x000000ff0700720c */ /* 0x000fc60003f25270 */
[----:B------:R-:W-:-:S10]  /*1ed90*/  IMAD.MOV.U32 R13, RZ, RZ, R2 ;  /* 0x000000ffff0d7224 */ /* 0x000fd400078e0002 */
[----:B------:R-:W-:Y:S05]  /*1eda0*/  WARPSYNC.COLLECTIVE R15, `(.L_x_8300) ;  /* 0x000000000f087348 */ /* 0x000fea0003c00000 */
[----:B------:R0:W1:Y:S02]  /*1edb0*/  SHFL.UP P6, R14, R13, R12, R11 ;  /* 0x0400000c0d0e7389 */ /* 0x00006400000c000b */
[----:B01----:R-:W-:Y:S01]  /*1edc0*/  ENDCOLLECTIVE ;  /* 0x000000000000791b */ /* 0x003fe20003800000 */
.L_x_8300:
[----:B------:R-:W-:Y:S01]  /*1edd0*/  IMAD.MOV.U32 R12, RZ, RZ, 0x2 ;  /* 0x00000002ff0c7424 */ /* 0x000fe200078e00ff */
[----:B------:R-:W-:-:S05]  /*1ede0*/  SEL R5, R14, RZ, P1 ;  /* 0x000000ff0e057207 */ /* 0x000fca0000800000 */
[----:B------:R-:W-:-:S04]  /*1edf0*/  IMAD.IADD R4, R2, 0x1, R5 ;  /* 0x0000000102047824 */ /* 0x000fc800078e0205 */
[----:B------:R-:W-:-:S07]  /*1ee00*/  IMAD.MOV.U32 R13, RZ, RZ, R4 ;  /* 0x000000ffff0d7224 */ /* 0x000fce00078e0004 */
[----:B------:R-:W-:Y:S05]  /*1ee10*/  WARPSYNC.COLLECTIVE R15, `(.L_x_8301) ;  /* 0x000000000f087348 */ /* 0x000fea0003c00000 */
[----:B------:R0:W1:Y:S02]  /*1ee20*/  SHFL.UP P6, R14, R13, R12, R11 ;  /* 0x0400000c0d0e7389 */ /* 0x00006400000c000b */
[----:B01----:R-:W-:Y:S01]  /*1ee30*/  ENDCOLLECTIVE ;  /* 0x000000000000791b */ /* 0x003fe20003800000 */
.L_x_8301:
[----:B------:R-:W-:Y:S01]  /*1ee40*/  IMAD.MOV.U32 R12, RZ, RZ, 0x4 ;  /* 0x00000004ff0c7424 */ /* 0x000fe200078e00ff */
[----:B------:R-:W-:-:S05]  /*1ee50*/  SEL R5, R14, RZ, P2 ;  /* 0x000000ff0e057207 */ /* 0x000fca0001000000 */
[----:B------:R-:W-:-:S04]  /*1ee60*/  IMAD.IADD R5, R4, 0x1, R5 ;  /* 0x0000000104057824 */ /* 0x000fc800078e0205 */
[----:B------:R-:W-:-:S07]  /*1ee70*/  IMAD.MOV.U32 R13, RZ, RZ, R5 ;  /* 0x000000ffff0d7224 */ /* 0x000fce00078e0005 */
[----:B------:R-:W-:Y:S05]  /*1ee80*/  WARPSYNC.COLLECTIVE R15, `(.L_x_8302) ;  /* 0x000000000f087348 */ /* 0x000fea0003c00000 */
[----:B------:R0:W1:Y:S02]  /*1ee90*/  SHFL.UP P6, R14, R13, R12, R11 ;  /* 0x0400000c0d0e7389 */ /* 0x00006400000c000b */
[----:B01----:R-:W-:Y:S01]  /*1eea0*/  ENDCOLLECTIVE ;  /* 0x000000000000791b */ /* 0x003fe20003800000 */
.L_x_8302:
[----:B------:R-:W-:Y:S01]  /*1eeb0*/  IMAD.MOV.U32 R12, RZ, RZ, 0x8 ;  /* 0x00000008ff0c7424 */ /* 0x000fe200078e00ff */
[----:B------:R-:W-:-:S05]  /*1eec0*/  SEL R6, R14, RZ, P3 ;  /* 0x000000ff0e067207 */ /* 0x000fca0001800000 */
[----:B------:R-:W-:-:S04]  /*1eed0*/  IMAD.IADD R6, R5, 0x1, R6 ;  /* 0x0000000105067824 */ /* 0x000fc800078e0206 */
[----:B------:R-:W-:-:S07]  /*1eee0*/  IMAD.MOV.U32 R13, RZ, RZ, R6 ;  /* 0x000000ffff0d7224 */ /* 0x000fce00078e0006 */
[----:B------:R-:W-:Y:S05]  /*1eef0*/  WARPSYNC.COLLECTIVE R15, `(.L_x_8303) ;  /* 0x000000000f087348 */ /* 0x000fea0003c00000 */
[----:B------:R0:W1:Y:S02]  /*1ef00*/  SHFL.UP P6, R14, R13, R12, R11 ;  /* 0x0400000c0d0e7389 */ /* 0x00006400000c000b */
[----:B01----:R-:W-:Y:S01]  /*1ef10*/  ENDCOLLECTIVE ;  /* 0x000000000000791b */ /* 0x003fe20003800000 */
.L_x_8303:
[----:B------:R-:W-:Y:S01]  /*1ef20*/  IMAD.MOV.U32 R12, RZ, RZ, 0x10 ;  /* 0x00000010ff0c7424 */ /* 0x000fe200078e00ff */
[----:B------:R-:W-:-:S05]  /*1ef30*/  SEL R3, R14, RZ, P4 ;  /* 0x000000ff0e037207 */ /* 0x000fca0002000000 */
[----:B------:R-:W-:-:S04]  /*1ef40*/  IMAD.IADD R4, R6, 0x1, R3 ;  /* 0x0000000106047824 */ /* 0x000fc800078e0203 */
[----:B------:R-:W-:-:S07]  /*1ef50*/  IMAD.MOV.U32 R13, RZ, RZ, R4 ;  /* 0x000000ffff0d7224 */ /* 0x000fce00078e0004 */
[----:B------:R-:W-:Y:S05]  /*1ef60*/  WARPSYNC.COLLECTIVE R15, `(.L_x_8304) ;  /* 0x000000000f087348 */ /* 0x000fea0003c00000 */
[----:B------:R0:W1:Y:S02]  /*1ef70*/  SHFL.UP P6, R14, R13, R12, R11 ;  /* 0x0400000c0d0e7389 */ /* 0x00006400000c000b */
[----:B01----:R-:W-:Y:S01]  /*1ef80*/  ENDCOLLECTIVE ;  /* 0x000000000000791b */ /* 0x003fe20003800000 */
.L_x_8304:
        /* <DEDUP_REMOVED lines=8> */
.L_x_8305:
[----:B------:R-:W-:Y:S05]  /*1f010*/  BRA `(.L_x_8306) ;  /* 0xffffffb8006c7947 */ /* 0x000fea000383ffff */
.L_x_8171:
[----:B------:R-:W-:Y:S01]  /*1f020*/  BSSY B0, `(.L_x_8307) ;  /* 0x0000008000007945 */ /* 0x000fe20003800000 */
[----:B-----5:R-:W-:Y:S01]  /*1f030*/  MOV R13, R2 ;  /* 0x00000002000d7202 */ /* 0x020fe20000000f00 */
[----:B------:R-:W-:Y:S02]  /*1f040*/  IMAD.MOV.U32 R12, RZ, RZ, 0x1 ;  /* 0x00000001ff0c7424 */ /* 0x000fe400078e00ff */
[----:B------:R-:W-:Y:S02]  /*1f050*/  IMAD.MOV.U32 R11, RZ, RZ, RZ ;  /* 0x000000ffff0b7224 */ /* 0x000fe400078e00ff */
[----:B------:R-:W-:-:S07]  /*1f060*/  IMAD.MOV.U32 R15, RZ, RZ, -0x1 ;  /* 0xffffffffff0f7424 */ /* 0x000fce00078e00ff */
[----:B012---:R-:W-:Y:S05]  /*1f070*/  WARPSYNC.COLLECTIVE R15, `(.L_x_8308) ;  /* 0x000000000f087348 */ /* 0x007fea0003c00000 */
[----:B------:R3:W4:Y:S02]  /*1f080*/  SHFL.UP P6, R14, R13, R12, R11 ;  /* 0x0400000c0d0e7389 */ /* 0x00072400000c000b */
[----:B01234-:R-:W-:Y:S01]  /*1f090*/  ENDCOLLECTIVE ;  /* 0x000000000000791b */ /* 0x01ffe20003800000 */
.L_x_8308:
[----:B------:R-:W-:Y:S05]  /*1f0a0*/  BSYNC B0 ;  /* 0x0000000000007941 */ /* 0x000fea0003800000 */
.L_x_8307:
        /* <DEDUP_REMOVED lines=8> */
.L_x_8309:
[----:B------:R-:W-:Y:S01]  /*1f130*/  IMAD.MOV.U32 R12, RZ, RZ, 0x4 ;  /* 0x00000004ff0c7424 */ /* 0x000fe200078e00ff */
[----:B------:R-:W-:-:S05]  /*1f140*/  SEL R14, R14, RZ, P2 ;  /* 0x000000ff0e0e7207 */ /* 0x000fca0001000000 */
[----:B------:R-:W-:-:S04]  /*1f150*/  IMAD.IADD R3, R13, 0x1, R14 ;  /* 0x000000010d037824 */ /* 0x000fc800078e020e */
[----:B------:R-:W-:-:S07]  /*1f160*/  IMAD.MOV.U32 R13, RZ, RZ, R3 ;  /* 0x000000ffff0d7224 */ /* 0x000fce00078e0003 */
[----:B------:R-:W-:Y:S05]  /*1f170*/  WARPSYNC.COLLECTIVE R15, `(.L_x_8310) ;  /* 0x000000000f087348 */ /* 0x000fea0003c00000 */
[----:B------:R0:W1:Y:S02]  /*1f180*/  SHFL.UP P6, R14, R13, R12, R11 ;  /* 0x0400000c0d0e7389 */ /* 0x00006400000c000b */
[----:B01----:R-:W-:Y:S01]  /*1f190*/  ENDCOLLECTIVE ;  /* 0x000000000000791b */ /* 0x003fe20003800000 */
.L_x_8310:
[----:B------:R-:W-:Y:S01]  /*1f1a0*/  IMAD.MOV.U32 R12, RZ, RZ, 0x8 ;  /* 0x00000008ff0c7424 */ /* 0x000fe200078e00ff */
[----:B------:R-:W-:-:S05]  /*1f1b0*/  SEL R4, R14, RZ, P3 ;  /* 0x000000ff0e047207 */ /* 0x000fca0001800000 */
[----:B------:R-:W-:-:S04]  /*1f1c0*/  IMAD.IADD R4, R3, 0x1, R4 ;  /* 0x0000000103047824 */ /* 0x000fc800078e0204 */
[----:B------:R-:W-:-:S07]  /*1f1d0*/  IMAD.MOV.U32 R13, RZ, RZ, R4 ;  /* 0x000000ffff0d7224 */ /* 0x000fce00078e0004 */
[----:B------:R-:W-:Y:S05]  /*1f1e0*/  WARPSYNC.COLLECTIVE R15, `(.L_x_8311) ;  /* 0x000000000f087348 */ /* 0x000fea0003c00000 */
[----:B------:R0:W1:Y:S02]  /*1f1f0*/  SHFL.UP P6, R14, R13, R12, R11 ;  /* 0x0400000c0d0e7389 */ /* 0x00006400000c000b */
[----:B01----:R-:W-:Y:S01]  /*1f200*/  ENDCOLLECTIVE ;  /* 0x000000000000791b */ /* 0x003fe20003800000 */
.L_x_8311:
[----:B------:R-:W-:Y:S01]  /*1f210*/  IMAD.MOV.U32 R12, RZ, RZ, 0x10 ;  /* 0x00000010ff0c7424 */ /* 0x000fe200078e00ff */
[----:B------:R-:W-:-:S05]  /*1f220*/  SEL R5, R14, RZ, P4 ;  /* 0x000000ff0e057207 */ /* 0x000fca0002000000 */
[----:B------:R-:W-:-:S04]  /*1f230*/  IMAD.IADD R5, R4, 0x1, R5 ;  /* 0x0000000104057824 */ /* 0x000fc800078e0205 */
[----:B------:R-:W-:-:S07]  /*1f240*/  IMAD.MOV.U32 R13, RZ, RZ, R5 ;  /* 0x000000ffff0d7224 */ /* 0x000fce00078e0005 */
[----:B------:R-:W-:Y:S05]  /*1f250*/  WARPSYNC.COLLECTIVE R15, `(.L_x_8312) ;  /* 0x000000000f087348 */ /* 0x000fea0003c00000 */
[----:B------:R0:W1:Y:S02]  /*1f260*/  SHFL.UP P6, R14, R13, R12, R11 ;  /* 0x0400000c0d0e7389 */ /* 0x00006400000c000b */
[----:B01----:R-:W-:Y:S01]  /*1f270*/  ENDCOLLECTIVE ;  /* 0x000000000000791b */ /* 0x003fe20003800000 */
.L_x_8312:
        /* <DEDUP_REMOVED lines=8> */
.L_x_8313:
[----:B------:R-:W-:Y:S05]  /*1f300*/  BRA `(.L_x_8314) ;  /* 0xffffffb8004c7947 */ /* 0x000fea000383ffff */
.L_x_8173:
[----:B------:R-:W-:Y:S01]  /*1f310*/  BSSY B0, `(.L_x_8315) ;  /* 0x0000006000007945 */ /* 0x000fe20003800000 */
[----:B------:R-:W-:Y:S01]  /*1f320*/  PLOP3.LUT P6, PT, P6, PT, PT, 0x8, 0x0 ;  /* 0x000000000000781c */ /* 0x000fe200037ce170 */
[----:B------:R-:W-:-:S12]  /*1f330*/  IMAD.MOV.U32 R15, RZ, RZ, -0x1 ;  /* 0xffffffffff0f7424 */ /* 0x000fd800078e00ff */
[----:B01----:R-:W-:Y:S05]  /*1f340*/  WARPSYNC.COLLECTIVE R15, `(.L_x_8316) ;  /* 0x000000000f087348 */ /* 0x003fea0003c00000 */
[----:B------:R-:W-:Y:S01]  /*1f350*/  VOTE.ANY R14, PT, P6 ;  /* 0x00000000000e7806 */ /* 0x000fe200030e0100 */
[----:B01----:R-:W-:Y:S06]  /*1f360*/  ENDCOLLECTIVE ;  /* 0x000000000000791b */ /* 0x003fec0003800000 */
.L_x_8316:
[----:B------:R-:W-:Y:S05]  /*1f370*/  BSYNC B0 ;  /* 0x0000000000007941 */ /* 0x000fea0003800000 */
.L_x_8315:
        /* <DEDUP_REMOVED lines=9> */
.L_x_8317:
[----:B------:R-:W-:Y:S01]  /*1f410*/  IMAD.MOV.U32 R17, RZ, RZ, R14 ;  /* 0x000000ffff117224 */ /* 0x000fe200078e000e */
[----:B------:R-:W-:Y:S06]  /*1f420*/  BRA `(.L_x_8318) ;  /* 0xffffffb8003c7947 */ /* 0x000fec000383ffff */
.L_x_8175:
[----:B------:R-:W-:Y:S01]  /*1f430*/  BSSY B0, `(.L_x_8319) ;  /* 0x0000007000007945 */ /* 0x000fe20003800000 */
[----:B------:R-:W-:Y:S02]  /*1f440*/  IMAD.MOV.U32 R13, RZ, RZ, R3 ;  /* 0x000000ffff0d7224 */ /* 0x000fe400078e0003 */
[----:B------:R-:W-:Y:S02]  /*1f450*/  IMAD.MOV.U32 R11, RZ, RZ, 0x1f ;  /* 0x0000001fff0b7424 */ /* 0x000fe400078e00ff */
[----:B------:R-:W-:-:S07]  /*1f460*/  IMAD.MOV.U32 R15, RZ, RZ, -0x1 ;  /* 0xffffffffff0f7424 */ /* 0x000fce00078e00ff */
[----:B0123--:R-:W-:Y:S05]  /*1f470*/  WARPSYNC.COLLECTIVE R15, `(.L_x_8320) ;  /* 0x000000000f087348 */ /* 0x00ffea0003c00000 */
[----:B------:R4:W0:Y:S02]  /*1f480*/  SHFL.IDX P6, R14, R13, R12, R11 ;  /* 0x0000000c0d0e7389 */ /* 0x00082400000c000b */
[----:B01234-:R-:W-:Y:S01]  /*1f490*/  ENDCOLLECTIVE ;  /* 0x000000000000791b */ /* 0x01ffe20003800000 */
.L_x_8320:
[----:B------:R-:W-:Y:S05]  /*1f4a0*/  BSYNC B0 ;  /* 0x0000000000007941 */ /* 0x000fea0003800000 */
.L_x_8319:
[----:B------:R-:W-:Y:S01]  /*1f4b0*/  IMAD.MOV.U32 R6, RZ, RZ, R14 ;  /* 0x000000ffff067224 */ /* 0x000fe200078e000e */
[----:B------:R-:W-:Y:S06]  /*1f4c0*/  BRA `(.L_x_8174) ;  /* 0xffffffb800307947 */ /* 0x000fec000383ffff */
.L_x_8179:
[----:B0-----:R0:W1:Y:S02]  /*1f4d0*/  SYNCS.PHASECHK.TRANS64.TRYWAIT P0, [R4+URZ+0x28c20], R0 ;  /* 0x028c2000040075a7 */ /* 0x001064000800017f */
[----:B-1----:R-:W-:Y:S05]  /*1f4e0*/  @!P0 NANOSLEEP.SYNCS 0x989680 ;  /* 0x009896800000895d */ /* 0x002fea0003900000 */
[----:B------:R-:W1:Y:S02]  /*1f4f0*/  @!P0 SYNCS.PHASECHK.TRANS64 P0, [R4+URZ+0x28c20], R0 ;  /* 0x028c2000040085a7 */ /* 0x000e64000800007f */
[----:B-1----:R-:W-:Y:S05]  /*1f500*/  @!P0 BRA `(.L_x_8179) ;  /* 0xfffffffc00f08947 */ /* 0x002fea000383ffff */
[----:B------:R-:W-:Y:S05]  /*1f510*/  BRA `(.L_x_8321) ;  /* 0xffffffbc00a87947 */ /* 0x000fea000383ffff */
.L_x_8180:
        /* <DEDUP_REMOVED lines=11> */
.L_x_8323:
[----:B------:R-:W-:Y:S05]  /*1f5d0*/  BSYNC B0 ;  /* 0x0000000000007941 */ /* 0x000fea0003800000 */
.L_x_8322:
[----:B------:R-:W-:Y:S05]  /*1f5e0*/  BRA `(.L_x_8324) ;  /* 0xffffffbc00907947 */ /* 0x000fea000383ffff */
.L_x_8181:
[----:B------:R-:W-:Y:S01]  /*1f5f0*/  BSSY B0, `(.L_x_8325) ;  /* 0x0000006000007945 */ /* 0x000fe20003800000 */
[----:B------:R-:W-:-:S07]  /*1f600*/  IMAD.MOV.U32 R15, RZ, RZ, -0x1 ;  /* 0xffffffffff0f7424 */ /* 0x000fce00078e00ff */
[----:B0-234-:R-:W-:Y:S05]  /*1f610*/  WARPSYNC.COLLECTIVE R15, `(.L_x_8326) ;  /* 0x000000000f0c7348 */ /* 0x01dfea0003c00000 */
[----:B------:R-:W-:Y:S02]  /*1f620*/  ELECT P6, UR62, PT ;  /* 0x00000000003e782f */ /* 0x000fe400038c0000 */
[----:B------:R-:W-:Y:S01]  /*1f630*/  MOV R14, UR62 ;  /* 0x0000003e000e7c02 */ /* 0x000fe20008000f00 */
[----:B0-234-:R-:W-:Y:S10]  /*1f640*/  ENDCOLLECTIVE ;  /* 0x000000000000791b */ /* 0x01dff40003800000 */
.L_x_8326:
[----:B------:R-:W-:Y:S05]  /*1f650*/  BSYNC B0 ;  /* 0x0000000000007941 */ /* 0x000fea0003800000 */
.L_x_8325:
[----:B------:R-:W-:Y:S05]  /*1f660*/  BRA `(.L_x_8327) ;  /* 0xffffffbc00847947 */ /* 0x000fea000383ffff */
.L_x_8183:
[----:B0-----:R0:W1:Y:S02]  /*1f670*/  SYNCS.PHASECHK.TRANS64.TRYWAIT P1, [R5+URZ+0x28c40], R0 ;  /* 0x028c4000050075a7 */ /* 0x001064000802017f */
[----:B-1----:R-:W-:Y:S05]  /*1f680*/  @!P1 NANOSLEEP.SYNCS 0x989680 ;  /* 0x009896800000995d */ /* 0x002fea0003900000 */
[----:B------:R-:W1:Y:S02]  /*1f690*/  @!P1 SYNCS.PHASECHK.TRANS64 P1, [R5+URZ+0x28c40], R0 ;  /* 0x028c4000050095a7 */ /* 0x000e64000802007f */
[----:B-1----:R-:W-:Y:S05]  /*1f6a0*/  @!P1 BRA `(.L_x_8183) ;  /* 0xfffffffc00f09947 */ /* 0x002fea000383ffff */
[----:B------:R-:W-:Y:S05]  /*1f6b0*/  BRA `(.L_x_8328) ;  /* 0xffffffbc00a07947 */ /* 0x000fea000383ffff */
.L_x_8185:
[----:B-1----:R1:W0:Y:S02]  /*1f6c0*/  SYNCS.PHASECHK.TRANS64.TRYWAIT P1, [R25+URZ+0x28c40], R2 ;  /* 0x028c4002190075a7 */ /* 0x002224000802017f */
[----:B0-----:R-:W-:Y:S05]  /*1f6d0*/  @!P1 NANOSLEEP.SYNCS 0x989680 ;  /* 0x009896800000995d */ /* 0x001fea0003900000 */
[----:B------:R-:W0:Y:S02]  /*1f6e0*/  @!P1 SYNCS.PHASECHK.TRANS64 P1, [R25+URZ+0x28c40], R2 ;  /* 0x028c4002190095a7 */ /* 0x000e24000802007f */
[----:B0-----:R-:W-:Y:S05]  /*1f6f0*/  @!P1 BRA `(.L_x_8185) ;  /* 0xfffffffc00f09947 */ /* 0x001fea000383ffff */
[----:B------:R-:W-:Y:S05]  /*1f700*/  BRA `(.L_x_8329) ;  /* 0xffffffbc00ac7947 */ /* 0x000fea000383ffff */
.L_x_8187:
[----:B------:R0:W0:Y:S02]  /*1f710*/  SYNCS.PHASECHK.TRANS64.TRYWAIT P1, [R5+URZ+0x28c60], R0 ;  /* 0x028c6000050075a7 */ /* 0x000024000802017f */
[----:B0-----:R-:W-:Y:S05]  /*1f720*/  @!P1 NANOSLEEP.SYNCS 0x989680 ;  /* 0x009896800000995d */ /* 0x001fea0003900000 */
[----:B------:R-:W0:Y:S02]  /*1f730*/  @!P1 SYNCS.PHASECHK.TRANS64 P1, [R5+URZ+0x28c60], R0 ;  /* 0x028c6000050095a7 */ /* 0x000e24000802007f */
[----:B0-----:R-:W-:Y:S05]  /*1f740*/  @!P1 BRA `(.L_x_8187) ;  /* 0xfffffffc00f09947 */ /* 0x001fea000383ffff */
[----:B------:R-:W-:Y:S05]  /*1f750*/  BRA `(.L_x_8330) ;  /* 0xffffffbc00a87947 */ /* 0x000fea000383ffff */
.L_x_8331:
        /* <DEDUP_REMOVED lines=10> */
.L_x_15660:


//--------------------- .text._ZN7cutlass13device_kernelIN5flash11enable_sm90INS1_16FlashAttnFwdSm90INS1_25CollectiveMainloopFwdSm90ILi2EN4cute5tupleIJNS5_1CILi1EEES8_S8_EEENS6_IJNS7_ILi64EEESA_SA_EEELi512ENS_10bfloat16_tEfNS_4arch4Sm90ELb1ELb0ELb1ELb1ELb1ELb0ELb1ELb0ELb0ELb1ELb0ELb0EEENS1_21CollectiveEpilogueFwdINS6_IJSA_NS7_ILi512EEESA_EEES9_SC_SE_Li256ELb1ELb1ELb0ELb0EEENS1_36VarlenDynamicPersistentTileSchedulerILi64ELi64ELi256ELi128ELb0ELb1ELb1ELb1ELb1ELb1EEEEEEEEEvNT_6ParamsE --------------------------
	.section	.text._ZN7cutlass13device_kernelIN5flash11enable_sm90INS1_16FlashAttnFwdSm90INS1_25CollectiveMainloopFwdSm90ILi2EN4cute5tupleIJNS5_1CILi1EEES8_S8_EEENS6_IJNS7_ILi64EEESA_SA_EEELi512ENS_10bfloat16_tEfNS_4arch4Sm90ELb1ELb0ELb1ELb1ELb1ELb0ELb1ELb0ELb0ELb1ELb0ELb0EEENS1_21CollectiveEpilogueFwdINS6_IJSA_NS7_ILi512EEESA_EEES9_SC_SE_Li256ELb1ELb1ELb0ELb0EEENS1_36VarlenDynamicPersistentTileSchedulerILi64ELi64ELi256ELi128ELb0ELb1ELb1ELb1ELb1ELb1EEEEEEEEEvNT_6ParamsE,"ax",@progbits
	.align	128
.text._ZN7cutlass13device_kernelIN5flash11enable_sm90INS1_16FlashAttnFwdSm90INS1_25CollectiveMainloopFwdSm90ILi2EN4cute5tupleIJNS5_1CILi1EEES8_S8_EEENS6_IJNS7_ILi64EEESA_SA_EEELi512ENS_10bfloat16_tEfNS_4arch4Sm90ELb1ELb0ELb1ELb1ELb1ELb0ELb1ELb0ELb0ELb1ELb0ELb0EEENS1_21CollectiveEpilogueFwdINS6_IJSA_NS7_ILi512EEESA_EEES9_SC_SE_Li256ELb1ELb1ELb0ELb0EEENS1_36VarlenDynamicPersistentTileSchedulerILi64ELi64ELi256ELi128ELb0ELb1ELb1ELb1ELb1ELb1EEEEEEEEEvNT_6ParamsE:
        .type           _ZN7cutlass13device_kernelIN5flash11enable_sm90INS1_16FlashAttnFwdSm90INS1_25CollectiveMainloopFwdSm90ILi2EN4cute5tupleIJNS5_1CILi1EEES8_S8_EEENS6_IJNS7_ILi64EEESA_SA_EEELi512ENS_10bfloat16_tEfNS_4arch4Sm90ELb1ELb0ELb1ELb1ELb1ELb0ELb1ELb0ELb0ELb1ELb0ELb0EEENS1_21CollectiveEpilogueFwdINS6_IJSA_NS7_ILi512EEESA_EEES9_SC_SE_Li256ELb1ELb1ELb0ELb0EEENS1_36VarlenDynamicPersistentTileSchedulerILi64ELi64ELi256ELi128ELb0ELb1ELb1ELb1ELb1ELb1EEEEEEEEEvNT_6ParamsE,@function
        .size           _ZN7cutlass13device_kernelIN5flash11enable_sm90INS1_16FlashAttnFwdSm90INS1_25CollectiveMainloopFwdSm90ILi2EN4cute5tupleIJNS5_1CILi1EEES8_S8_EEENS6_IJNS7_ILi64EEESA_SA_EEELi512ENS_10bfloat16_tEfNS_4arch4Sm90ELb1ELb0ELb1ELb1ELb1ELb0ELb1ELb0ELb0ELb1ELb0ELb0EEENS1_21CollectiveEpilogueFwdINS6_IJSA_NS7_ILi512EEESA_EEES9_SC_SE_Li256ELb1ELb1ELb0ELb0EEENS1_36VarlenDynamicPersistentTileSchedulerILi64ELi64ELi256ELi128ELb0ELb1ELb1ELb1ELb1ELb1EEEEEEEEEvNT_6ParamsE,(.L_x_15661 - _ZN7cutlass13device_kernelIN5flash11enable_sm90INS1_16FlashAttnFwdSm90INS1_25CollectiveMainloopFwdSm90ILi2EN4cute5tupleIJNS5_1CILi1EEES8_S8_EEENS6_IJNS7_ILi64EEESA_SA_EEELi512ENS_10bfloat16_tEfNS_4arch4Sm90ELb1ELb0ELb1ELb1ELb1ELb0ELb1ELb0ELb0ELb1ELb0ELb0EEENS1_21CollectiveEpilogueFwdINS6_IJSA_NS7_ILi512EEESA_EEES9_SC_SE_Li256ELb1ELb1ELb0ELb0EEENS1_36VarlenDynamicPersistentTileSchedulerILi64ELi64ELi256ELi128ELb0ELb1ELb1ELb1ELb1ELb1EEEEEEEEEvNT_6ParamsE)
        .other          _ZN7cutlass13device_kernelIN5flash11enable_sm90INS1_16FlashAttnFwdSm90INS1_25CollectiveMainloopFwdSm90ILi2EN4cute5tupleIJNS5_1CILi1EEES8_S8_EEENS6_IJNS7_ILi64EEESA_SA_EEELi512ENS_10bfloat16_tEfNS_4arch4Sm90ELb1ELb0ELb1ELb1ELb1ELb0ELb1ELb0ELb0ELb1ELb0ELb0EEENS1_21CollectiveEpilogueFwdINS6_IJSA_NS7_ILi512EEESA_EEES9_SC_SE_Li256ELb1ELb1ELb0ELb0EEENS1_36VarlenDynamicPersistentTileSchedulerILi64ELi64ELi256ELi128ELb0ELb1ELb1ELb1ELb1ELb1EEEEEEEEEvNT_6ParamsE,@"STO_CUDA_ENTRY STV_DEFAULT"
_ZN7cutlass13device_kernelIN5flash11enable_sm90INS1_16FlashAttnFwdSm90INS1_25CollectiveMainloopFwdSm90ILi2EN4cute5tupleIJNS5_1CILi1EEES8_S8_EEENS6_IJNS7_ILi64EEESA_SA_EEELi512ENS_10bfloat16_tEfNS_4arch4Sm90ELb1ELb0ELb1ELb1ELb1ELb0ELb1ELb0ELb0ELb1ELb0ELb0EEENS1_21CollectiveEpilogueFwdINS6_IJSA_NS7_ILi512EEESA_EEES9_SC_SE_Li256ELb1ELb1ELb0ELb0EEENS1_36VarlenDynamicPersistentTileSchedulerILi64ELi64ELi256ELi128ELb0ELb1ELb1ELb1ELb1ELb1EEEEEEEEEvNT_6ParamsE:
        /* <DEDUP_REMOVED lines=43> */
.L_x_8332:
        /* <DEDUP_REMOVED lines=22> */
.L_x_8333:
        /* <DEDUP_REMOVED lines=18> */
.L_x_8334:
        /* <DEDUP_REMOVED lines=22> */
.L_x_8335:
        /* <DEDUP_REMOVED lines=23> */
.L_x_8336:
        /* <DEDUP_REMOVED lines=8> */
.L_x_8338:
[----:B------:R-:W-:-:S08]  /*0880*/  NOP ;  /* 0x0000000000007918 */ /* 0x000fd00000000000 */
[----:B------:R-:W0:Y:S02]  /*0890*/  USETMAXREG.TRY_ALLOC.CTAPOOL UP0, 0xe8 ;  /* 0x000000e8000079c8 */ /* 0x000e240008000600 */
[----:B0-----:R-:W-:-:S13]  /*08a0*/  PLOP3.LUT P0, PT, PT, PT, UP0, 0x80, 0x0 ;  /* 0x000000000000781c */ /* 0x001fda0003f0f008 */
[----:B------:R-:W-:Y:S05]  /*08b0*/  @!P0 BRA `(.L_x_8338) ;  /* 0xfffffffc00f08947 */ /* 0x000fea000383ffff */
[----:B------:R-:W0:Y:S01]  /*08c0*/  S2R R2, SR_TID.X ;  /* 0x0000000000027919 */ /* 0x000e220000002100 */
[----:B------:R-:W-:Y:S01]  /*08d0*/  MOV R17, 0x400 ;  /* 0x0000040000117802 */ /* 0x000fe20000000f00 */
[----:B------:R-:W-:Y:S01]  /*08e0*/  ULDC UR4, c[0x0][0xd3c] ;  /* 0x00034f0000047ab9 */ /* 0x000fe20000000800 */
[----:B------:R-:W1:Y:S01]  /*08f0*/  S2R R202, SR_CgaCtaId ;  /* 0x0000000000ca7919 */ /* 0x000e620000008800 */
[----:B0-----:R-:W-:-:S04]  /*0900*/  LOP3.LUT R0, R2, 0xffffff80, RZ, 0xc0, !PT ;  /* 0xffffff8002007812 */ /* 0x001fc800078ec0ff */
[----:B------:R-:W-:Y:S02]  /*0910*/  ISETP.NE.AND P0, PT, R0, 0x80, PT ;  /* 0x000000800000780c */ /* 0x000fe40003f05270 */
[----:B-1----:R-:W-:-:S11]  /*0920*/  LEA R17, R202, R17, 0x18 ;  /* 0x00000011ca117211 */ /* 0x002fd600078ec0ff */
[----:B------:R-:W-:Y:S06]  /*0930*/  @!P0 BAR.ARV 0x8, 0x100 ;  /* 0x0204000000008b1d */ /* 0x000fec0000002000 */
[----:B------:R-:W-:-:S13]  /*0940*/  ISETP.GE.U32.AND P0, PT, R2, 0x100, PT ;  /* 0x000001000200780c */ /* 0x000fda0003f06070 */
[----:B------:R-:W-:Y:S08]  /*0950*/  @P0 BAR.ARV 0xf, 0x100 ;  /* 0x03c4000000000b1d */ /* 0x000ff00000002000 */
[----:B------:R-:W-:Y:S06]  /*0960*/  BAR.SYNC.DEFER_BLOCKING 0x5, 0x180 ;  /* 0x0146000000007b1d */ /* 0x000fec0000010000 */
[----:B------:R-:W0:Y:S02]  /*0970*/  LDS.128 R12, [R17+0x388d0] ;  /* 0x0388d000110c7984 */ /* 0x000e240000000c00 */
[----:B------:R-:W-:Y:S06]  /*0980*/  BAR.ARV 0x4, 0x180 ;  /* 0x0106000000007b1d */ /* 0x000fec0000002000 */
[----:B0-----:R-:W-:-:S13]  /*0990*/  ISETP.GE.AND P0, PT, R15, UR4, PT ;  /* 0x000000040f007c0c */ /* 0x001fda000bf06270 */
[----:B------:R-:W-:Y:S05]  /*09a0*/  @P0 EXIT ;  /* 0x000000000000094d */ /* 0x000fea0003800000 */
[----:B------:R-:W-:Y:S01]  /*09b0*/  VIADD R205, R2, 0xffffff80 ;  /* 0xffffff8002cd7836 */ /* 0x000fe20000000000 */
[----:B------:R-:W-:Y:S01]  /*09c0*/  R2UR UR6, R14 ;  /* 0x000000000e0672ca */ /* 0x000fe200000e0000 */
[----:B------:R-:W-:Y:S01]  /*09d0*/  IMAD.MOV.U32 R189, RZ, RZ, 0x20 ;  /* 0x00000020ffbd7424 */ /* 0x000fe200078e00ff */
[----:B------:R-:W-:Y:S01]  /*09e0*/  R2UR UR5, R13 ;  /* 0x000000000d0572ca */ /* 0x000fe200000e0000 */
[----:B------:R-:W-:Y:S01]  /*09f0*/  IMAD.MOV.U32 R16, RZ, RZ, RZ ;  /* 0x000000ffff107224 */ /* 0x000fe200078e00ff */
[----:B------:R-:W-:Y:S01]  /*0a00*/  SHF.R.S32.HI R0, RZ, 0x1f, R205 ;  /* 0x0000001fff007819 */ /* 0x000fe200000114cd */
[----:B------:R-:W-:Y:S01]  /*0a10*/  ULOP3.LUT UR41, UR42, 0x1, URZ, 0xfc, !UPT ;  /* 0x000000012a297892 */ /* 0x000fe2000f8efc3f */
[----:B------:R-:W-:Y:S02]  /*0a20*/  UMOV UR36, URZ ;  /* 0x0000003f00247c82 */ /* 0x000fe40008000000 */
[CC--:B------:R-:W-:Y:S02]  /*0a30*/  LEA.HI R3, R0.reuse, R205.reuse, RZ, 0x4 ;  /* 0x000000cd00037211 */ /* 0x0c0fe400078f20ff */
[----:B------:R-:W-:-:S02]  /*0a40*/  LEA.HI R198, R0, R205, RZ, 0x3 ;  /* 0x000000cd00c67211 */ /* 0x000fc400078f18ff */
[----:B------:R-:W-:Y:S02]  /*0a50*/  SHF.R.S32.HI R2, RZ, 0x4, R3 ;  /* 0x00000004ff027819 */ /* 0x000fe40000011403 */
[C---:B------:R-:W-:Y:S02]  /*0a60*/  LOP3.LUT R6, R3.reuse, 0xfffffff0, RZ, 0xc0, !PT ;  /* 0xfffffff003067812 */ /* 0x040fe400078ec0ff */
[----:B------:R-:W-:-:S03]  /*0a70*/  LEA.HI R4, R3, R2, RZ, 0x1 ;  /* 0x0000000203047211 */ /* 0x000fc600078f08ff */
[----:B------:R-:W-:Y:S01]  /*0a80*/  IMAD.IADD R6, R205, 0x1, -R6 ;  /* 0x00000001cd067824 */ /* 0x000fe200078e0a06 */
[----:B------:R-:W-:Y:S02]  /*0a90*/  LOP3.LUT R5, R4, 0x1ffffffe, RZ, 0xc0, !PT ;  /* 0x1ffffffe04057812 */ /* 0x000fe400078ec0ff */
[----:B------:R-:W-:-:S03]  /*0aa0*/  LEA.HI R4, R0, R205, RZ, 0x5 ;  /* 0x000000cd00047211 */ /* 0x000fc600078f28ff */
[----:B------:R-:W-:Y:S01]  /*0ab0*/  IMAD.IADD R8, R2, 0x1, -R5 ;  /* 0x0000000102087824 */ /* 0x000fe200078e0a05 */
[-C--:B------:R-:W-:Y:S02]  /*0ac0*/  LEA.HI R2, R0, R205.reuse, RZ, 0x7 ;  /* 0x000000cd00027211 */ /* 0x080fe400078f38ff */
[--C-:B------:R-:W-:Y:S01]  /*0ad0*/  SHF.R.S32.HI R10, RZ, 0x5, R4.reuse ;  /* 0x00000005ff0a7819 */ /* 0x100fe20000011404 */
[----:B------:R-:W-:Y:S01]  /*0ae0*/  IMAD.SHL.U32 R8, R8, 0x8, RZ ;  /* 0x0000000808087824 */ /* 0x000fe200078e00ff */
[----:B------:R-:W-:Y:S02]  /*0af0*/  SHF.R.S32.HI R3, RZ, 0x1f, R4 ;  /* 0x0000001fff037819 */ /* 0x000fe40000011404 */
        /* <DEDUP_REMOVED lines=13> */
[-C--:B------:R-:W-:Y:S01]  /*0bd0*/  LEA.HI R5, R3, R4.reuse, RZ, 0x2 ;  /* 0x0000000403057211 */ /* 0x080fe200078f10ff */
[----:B------:R-:W-:Y:S01]  /*0be0*/  IMAD R203, R11, 0x10, R14 ;  /* 0x000000100bcb7824 */ /* 0x000fe200078e020e */
[C---:B------:R-:W-:Y:S01]  /*0bf0*/  LOP3.LUT R9, R7.reuse, 0xfffffff8, RZ, 0xc0, !PT ;  /* 0xfffffff807097812 */ /* 0x040fe200078ec0ff */
[----:B------:R-:W-:Y:S01]  /*0c00*/  IMAD.SHL.U32 R7, R7, 0x40, RZ ;  /* 0x0000004007077824 */ /* 0x000fe200078e00ff */
[----:B------:R-:W-:Y:S01]  /*0c10*/  LOP3.LUT R11, R5, 0x7ffffffc, RZ, 0xc0, !PT ;  /* 0x7ffffffc050b7812 */ /* 0x000fe200078ec0ff */
[----:B------:R-:W-:Y:S01]  /*0c20*/  IMAD.U32 R203, R203, 0x40, R8 ;  /* 0x00000040cbcb7824 */ /* 0x000fe200078e0008 */
[----:B------:R-:W-:Y:S01]  /*0c30*/  LOP3.LUT R0, R198, 0xfffffff8, RZ, 0xc0, !PT ;  /* 0xfffffff8c6007812 */ /* 0x000fe200078ec0ff */
[----:B------:R-:W-:Y:S01]  /*0c40*/  IMAD.IADD R9, R6, 0x1, -R9 ;  /* 0x0000000106097824 */ /* 0x000fe200078e0a09 */
[----:B------:R-:W-:Y:S01]  /*0c50*/  LEA.HI R6, R3, R4, RZ, 0x5 ;  /* 0x0000000403067211 */ /* 0x000fe200078f28ff */
[----:B------:R-:W-:Y:S01]  /*0c60*/  IMAD.IADD R11, R4, 0x1, -R11 ;  /* 0x00000001040b7824 */ /* 0x000fe200078e0a0b */
[--C-:B------:R-:W-:Y:S01]  /*0c70*/  SHF.R.S32.HI R3, RZ, 0x2, R5.reuse ;  /* 0x00000002ff037819 */ /* 0x100fe20000011405 */
[----:B------:R-:W-:Y:S01]  /*0c80*/  IMAD.IADD R197, R205, 0x1, -R0 ;  /* 0x00000001cdc57824 */ /* 0x000fe200078e0a00 */
[----:B------:R-:W-:Y:S01]  /*0c90*/  SHF.R.S32.HI R4, RZ, 0x1f, R5 ;  /* 0x0000001fff047819 */ /* 0x000fe20000011405 */
[----:B------:R-:W-:Y:S01]  /*0ca0*/  IMAD.SHL.U32 R5, R9, 0x40, RZ ;  /* 0x0000004009057824 */ /* 0x000fe200078e00ff */
[----:B------:R-:W-:Y:S01]  /*0cb0*/  LOP3.LUT R7, R7, 0x7ffffe00, RZ, 0xc0, !PT ;  /* 0x7ffffe0007077812 */ /* 0x000fe200078ec0ff */
[----:B------:R-:W-:Y:S01]  /*0cc0*/  IMAD.SHL.U32 R23, R197, 0x8, RZ ;  /* 0x00000008c5177824 */ /* 0x000fe200078e00ff */
[----:B------:R-:W-:Y:S01]  /*0cd0*/  LEA.HI R4, R4, R3, RZ, 0x3 ;  /* 0x0000000304047211 */ /* 0x000fe200078f18ff */
[----:B------:R-:W-:Y:S01]  /*0ce0*/  IMAD.SHL.U32 R18, R11, 0x2, RZ ;  /* 0x000000020b127824 */ /* 0x000fe200078e00ff */
[----:B------:R-:W-:Y:S01]  /*0cf0*/  LOP3.LUT R5, R5, 0x1c0, RZ, 0xc0, !PT ;  /* 0x000001c005057812 */ /* 0x000fe200078ec0ff */
[----:B------:R-:W-:Y:S01]  /*0d00*/  IMAD R7, R10, 0x400, R7 ;  /* 0x000004000a077824 */ /* 0x000fe200078e0207 */
[----:B------:R-:W-:Y:S01]  /*0d10*/  R2P PR, R9, 0x6 ;  /* 0x0000000609007804 */ /* 0x000fe20000000000 */
[----:B------:R-:W-:Y:S01]  /*0d20*/  VIADD R196, R23, 0x40 ;  /* 0x0000004017c47836 */ /* 0x000fe20000000000 */
[----:B------:R-:W-:Y:S01]  /*0d30*/  LOP3.LUT R8, R5, 0x8, R8, 0xf8, !PT ;  /* 0x0000000805087812 */ /* 0x000fe200078ef808 */
[C---:B------:R-:W-:Y:S01]  /*0d40*/  VIADD R195, R23.reuse, 0x80 ;  /* 0x0000008017c37836 */ /* 0x040fe20000000000 */
[----:B------:R-:W-:Y:S01]  /*0d50*/  SHF.R.U32.HI R5, RZ, 0x3, R5 ;  /* 0x00000003ff057819 */ /* 0x000fe20000011605 */
[C---:B------:R-:W-:Y:S01]  /*0d60*/  VIADD R194, R23.reuse, 0xc0 ;  /* 0x000000c017c27836 */ /* 0x040fe20000000000 */
[----:B------:R-:W-:Y:S01]  /*0d70*/  LEA.HI R13, R12, R12, RZ, 0x1 ;  /* 0x0000000c0c0d7211 */ /* 0x000fe200078f08ff */
[C---:B------:R-:W-:Y:S01]  /*0d80*/  VIADD R193, R23.reuse, 0x100 ;  /* 0x0000010017c17836 */ /* 0x040fe20000000000 */
[----:B------:R-:W-:Y:S01]  /*0d90*/  LOP3.LUT R8, R8, R5, RZ, 0x3c, !PT ;  /* 0x0000000508087212 */ /* 0x000fe200078e3cff */
[C---:B------:R-:W-:Y:S01]  /*0da0*/  VIADD R192, R23.reuse, 0x140 ;  /* 0x0000014017c07836 */ /* 0x040fe20000000000 */
[----:B------:R-:W-:Y:S01]  /*0db0*/  LOP3.LUT R4, R4, 0xfffffff8, RZ, 0xc0, !PT ;  /* 0xfffffff804047812 */ /* 0x000fe200078ec0ff */
[----:B------:R-:W-:Y:S01]  /*0dc0*/  VIADD R201, R23, 0x180 ;  /* 0x0000018017c97836 */ /* 0x000fe20000000000 */
[----:B------:R-:W-:Y:S01]  /*0dd0*/  LEA.HI R2, R2, R199, RZ, 0x1 ;  /* 0x000000c702027211 */ /* 0x000fe200078f08ff */
[----:B------:R-:W-:Y:S01]  /*0de0*/  IMAD.IADD R8, R7, 0x1, R8 ;  /* 0x0000000107087824 */ /* 0x000fe200078e0208 */
[----:B------:R-:W-:Y:S01]  /*0df0*/  LOP3.LUT R13, R13, 0x1ffffffe, RZ, 0xc0, !PT ;  /* 0x1ffffffe0d0d7812 */ /* 0x000fe200078ec0ff */
[----:B------:R-:W-:Y:S01]  /*0e00*/  IMAD.IADD R3, R3, 0x1, -R4 ;  /* 0x0000000103037824 */ /* 0x000fe200078e0a04 */
[----:B------:R-:W-:Y:S01]  /*0e10*/  SHF.R.S32.HI R6, RZ, 0x5, R6 ;  /* 0x00000005ff067819 */ /* 0x000fe20000011406 */
[----:B------:R-:W-:Y:S01]  /*0e20*/  IMAD R185, R8, 0x2, R17 ;  /* 0x0000000208b97824 */ /* 0x000fe200078e0211 */
[----:B------:R-:W-:Y:S01]  /*0e30*/  LOP3.LUT R0, R2, 0xfffffe, RZ, 0xc0, !PT ;  /* 0x00fffffe02007812 */ /* 0x000fe200078ec0ff */
[----:B------:R-:W-:Y:S01]  /*0e40*/  VIADD R200, R23, 0x1c0 ;  /* 0x000001c017c87836 */ /* 0x000fe20000000000 */
[----:B------:R-:W-:Y:S01]  /*0e50*/  SEL R189, R189, 0xffffffe0, !P1 ;  /* 0xffffffe0bdbd7807 */ /* 0x000fe20004800000 */
        /* <DEDUP_REMOVED lines=8> */
[----:B------:R-:W-:Y:S01]  /*0ee0*/  IMAD.IADD R0, R199, 0x1, -R0 ;  /* 0x00000001c7007824 */ /* 0x000fe200078e0a00 */
[----:B------:R-:W-:Y:S01]  /*0ef0*/  SHF.R.S32.HI R209, RZ, 0x1f, R193 ;  /* 0x0000001fffd17819 */ /* 0x000fe200000114c1 */
[C---:B------:R-:W-:Y:S01]  /*0f00*/  @P2 VIADD R188, R190.reuse, 0xffffffc0 ;  /* 0xffffffc0bebc2836 */ /* 0x040fe20000000000 */
[----:B------:R-:W-:Y:S01]  /*0f10*/  SHF.R.S32.HI R208, RZ, 0x1f, R192 ;  /* 0x0000001fffd07819 */ /* 0x000fe200000114c0 */
[----:B------:R-:W-:Y:S01]  /*0f20*/  IMAD.IADD R190, R190, 0x1, R189 ;  /* 0x00000001bebe7824 */ /* 0x000fe200078e02bd */
[----:B------:R-:W-:Y:S01]  /*0f30*/  SHF.R.S32.HI R207, RZ, 0x1f, R201 ;  /* 0x0000001fffcf7819 */ /* 0x000fe200000114c9 */
[----:B------:R-:W-:Y:S01]  /*0f40*/  IMAD.MOV.U32 R7, RZ, RZ, R15 ;  /* 0x000000ffff077224 */ /* 0x000fe200078e000f */
[----:B------:R-:W-:Y:S01]  /*0f50*/  SHF.R.S32.HI R206, RZ, 0x1f, R200 ;  /* 0x0000001fffce7819 */ /* 0x000fe200000114c8 */
[----:B------:R-:W-:-:S02]  /*0f60*/  IMAD.MOV.U32 R2, RZ, RZ, RZ ;  /* 0x000000ffff027224 */ /* 0x000fc400078e00ff */
[----:B------:R-:W-:Y:S02]  /*0f70*/  IMAD.SHL.U32 R184, R0, 0x100, RZ ;  /* 0x0000010000b87824 */ /* 0x000fe400078e00ff */
[----:B------:R-:W-:Y:S02]  /*0f80*/  IMAD R191, R13, 0x8, R22 ;  /* 0x000000080dbf7824 */ /* 0x000fe400078e0216 */
[----:B------:R-:W-:-:S07]  /*0f90*/  IMAD.IADD R189, R189, 0x1, R188 ;  /* 0x00000001bdbd7824 */ /* 0x000fce00078e02bc */
.L_x_8397:
[----:B0-2-4-:R-:W0:Y:S01]  /*0fa0*/  LDC.64 R4, c[0x0][0xd88] ;  /* 0x00036200ff047b82 */ /* 0x015e220000000a00 */
[----:B------:R-:W-:Y:S01]  /*0fb0*/  ULDC.64 UR8, c[0x0][0xb20] ;  /* 0x0002c80000087ab9 */ /* 0x000fe20000000a00 */
[----:B------:R-:W-:-:S06]  /*0fc0*/  ULDC.64 UR10, c[0x0][0xb10] ;  /* 0x0002c400000a7ab9 */ /* 0x000fcc0000000a00 */
[----:B-1-3--:R-:W1:Y:S08]  /*0fd0*/  LDC.64 R8, c[0x0][0x418] ;  /* 0x00010600ff087b82 */ /* 0x00ae700000000a00 */
[----:B------:R-:W2:Y:S01]  /*0fe0*/  LDC R0, c[0x0][0x424] ;  /* 0x00010900ff007b82 */ /* 0x000ea20000000800 */
[----:B0-----:R-:W-:Y:S01]  /*0ff0*/  IMAD.WIDE R4, R7, 0x4, R4 ;  /* 0x0000000407047825 */ /* 0x001fe200078e0204 */
[----:B------:R-:W-:-:S06]  /*1000*/  UISETP.NE.U32.AND UP0, UPT, UR8, URZ, UPT ;  /* 0x0000003f0800728c */ /* 0x000fcc000bf05070 */
[----:B------:R-:W0:Y:S01]  /*1010*/  LDC R7, c[0x0][0x2f0] ;  /* 0x0000bc00ff077b82 */ /* 0x000e220000000800 */
[----:B------:R-:W3:Y:S01]  /*1020*/  LDG.E R4, desc[UR44][R4.64] ;  /* 0x0000002c04047981 */ /* 0x000ee2000c1e1900 */
[----:B------:R-:W-:Y:S01]  /*1030*/  UISETP.NE.AND.EX UP0, UPT, UR9, URZ, UPT, UP0 ;  /* 0x0000003f0900728c */ /* 0x000fe2000bf05300 */
[----:B------:R-:W-:Y:S01]  /*1040*/  IMAD.MOV.U32 R6, RZ, RZ, RZ ;  /* 0x000000ffff067224 */ /* 0x000fe200078e00ff */
[----:B------:R-:W-:-:S04]  /*1050*/  UISETP.NE.U32.AND UP1, UPT, UR10, URZ, UPT ;  /* 0x0000003f0a00728c */ /* 0x000fc8000bf25070 */
[----:B------:R-:W-:Y:S01]  /*1060*/  UISETP.NE.AND.EX UP1, UPT, UR11, URZ, UPT, UP1 ;  /* 0x0000003f0b00728c */ /* 0x000fe2000bf25310 */
[----:B------:R-:W-:-:S05]  /*1070*/  PLOP3.LUT P0, PT, PT, PT, UP0, 0x80, 0x0 ;  /* 0x000000000000781c */ /* 0x000fca0003f0f008 */
[----:B------:R-:W-:Y:S02]  /*1080*/  PLOP3.LUT P2, PT, PT, PT, UP1, 0x80, 0x0 ;  /* 0x000000000000781c */ /* 0x000fe40003f4f018 */
[----:B---3--:R-:W-:-:S13]  /*1090*/  R2UR UR40, R4 ;  /* 0x00000000042872ca */ /* 0x008fda00000e0000 */
[----:B------:R-:W-:Y:S02]  /*10a0*/  USHF.R.S32.HI UR39, URZ, 0x1f, UR40 ;  /* 0x0000001f3f277899 */ /* 0x000fe40008011428 */
[----:B------:R-:W-:-:S04]  /*10b0*/  @UP0 ULEA UR8, UP2, UR40, UR8, 0x2 ;  /* 0x0000000828080291 */ /* 0x000fc8000f84103f */
[----:B------:R-:W-:Y:S02]  /*10c0*/  @UP0 ULEA.HI.X UR9, UR40, UR9, UR39, 0x2, UP2 ;  /* 0x0000000928090291 */ /* 0x000fe400090f1427 */
[----:B------:R-:W-:Y:S01]  /*10d0*/  @UP1 ULEA UR10, UP0, UR40, UR10, 0x2 ;  /* 0x0000000a280a1291 */ /* 0x000fe2000f80103f */
[----:B------:R-:W-:-:S03]  /*10e0*/  IMAD.U32 R4, RZ, RZ, UR8 ;  /* 0x00000008ff047e24 */ /* 0x000fc6000f8e00ff */
[----:B------:R-:W-:Y:S01]  /*10f0*/  @UP1 ULEA.HI.X UR11, UR40, UR11, UR39, 0x2, UP0 ;  /* 0x0000000b280b1291 */ /* 0x000fe200080f1427 */
[----:B------:R-:W-:Y:S01]  /*1100*/  IMAD.U32 R5, RZ, RZ, UR9 ;  /* 0x00000009ff057e24 */ /* 0x000fe2000f8e00ff */
[----:B------:R-:W-:Y:S01]  /*1110*/  ULDC.64 UR8, c[0x0][0xb18] ;  /* 0x0002c60000087ab9 */ /* 0x000fe20000000a00 */
[----:B------:R-:W-:-:S03]  /*1120*/  IMAD.U32 R186, RZ, RZ, UR10 ;  /* 0x0000000affba7e24 */ /* 0x000fc6000f8e00ff */
[----:B------:R-:W-:Y:S01]  /*1130*/  IMAD.U32 R187, RZ, RZ, UR11 ;  /* 0x0000000bffbb7e24 */ /* 0x000fe2000f8e00ff */
[----:B------:R3:W5:Y:S04]  /*1140*/  @P0 LDG.E R6, desc[UR44][R4.64] ;  /* 0x0000002c04060981 */ /* 0x000768000c1e1900 */
[----:B------:R3:W5:Y:S01]  /*1150*/  @P2 LDG.E R186, desc[UR44][R186.64] ;  /* 0x0000002cbaba2981 */ /* 0x000762000c1e1900 */
[----:B-1----:R-:W-:Y:S01]  /*1160*/  ISETP.NE.U32.AND P0, PT, R8, RZ, PT ;  /* 0x000000ff0800720c */ /* 0x002fe20003f05070 */
[----:B------:R-:W-:Y:S01]  /*1170*/  UMOV UR38, UR6 ;  /* 0x0000000600267c82 */ /* 0x000fe20008000000 */
[----:B------:R-:W-:Y:S02]  /*1180*/  ISETP.NE.U32.AND P1, PT, RZ, UR8, PT ;  /* 0x00000008ff007c0c */ /* 0x000fe4000bf25070 */
[----:B------:R-:W-:-:S02]  /*1190*/  ISETP.NE.AND.EX P0, PT, R9, RZ, PT, P0 ;  /* 0x000000ff0900720c */ /* 0x000fc40003f05300 */
[----:B------:R-:W-:Y:S02]  /*11a0*/  ISETP.NE.AND.EX P1, PT, RZ, UR9, PT, P1 ;  /* 0x00000009ff007c0c */ /* 0x000fe4000bf25310 */
[----:B--2---:R-:W-:Y:S01]  /*11b0*/  SEL R0, R0, 0x1, P0 ;  /* 0x0000000100007807 */ /* 0x004fe20000000000 */
[----:B0--3--:R-:W-:Y:S10]  /*11c0*/  @P2 BRA `(.L_x_8339) ;  /* 0x0000000000302947 */ /* 0x009ff40003800000 */
[----:B------:R-:W-:Y:S01]  /*11d0*/  ULDC.64 UR6, c[0x0][0xaf8] ;  /* 0x0002be0000067ab9 */ /* 0x000fe20000000a00 */
[----:B-----5:R-:W0:Y:S01]  /*11e0*/  LDC R186, c[0x0][0x288] ;  /* 0x0000a200ffba7b82 */ /* 0x020e220000000800 */
[----:B------:R-:W-:-:S04]  /*11f0*/  ISETP.NE.U32.AND P0, PT, RZ, UR6, PT ;  /* 0x00000006ff007c0c */ /* 0x000fc8000bf05070 */
[----:B------:R-:W-:-:S13]  /*1200*/  ISETP.NE.AND.EX P0, PT, RZ, UR7, PT, P0 ;  /* 0x00000007ff007c0c */ /* 0x000fda000bf05300 */
[----:B------:R-:W-:Y:S05]  /*1210*/  @!P0 BRA `(.L_x_8339) ;  /* 0x00000000001c8947 */ /* 0x000fea0003800000 */
[----:B------:R-:W-:Y:S02]  /*1220*/  ULDC.64 UR6, c[0x0][0xaf8] ;  /* 0x0002be0000067ab9 */ /* 0x000fe40000000a00 */
[----:B------:R-:W-:-:S06]  /*1230*/  UIMAD.WIDE UR6, UR40, 0x4, UR6 ;  /* 0x00000004280678a5 */ /* 0x000fcc000f8e0206 */
[----:B------:R-:W-:Y:S02]  /*1240*/  IMAD.U32 R4, RZ, RZ, UR6 ;  /* 0x00000006ff047e24 */ /* 0x000fe4000f8e00ff */
[----:B------:R-:W-:-:S05]  /*1250*/  IMAD.U32 R5, RZ, RZ, UR7 ;  /* 0x00000007ff057e24 */ /* 0x000fca000f8e00ff */
[----:B0-----:R-:W2:Y:S04]  /*1260*/  LDG.E R186, desc[UR44][R4.64] ;  /* 0x0000002c04ba7981 */ /* 0x001ea8000c1e1900 */
[----:B------:R-:W2:Y:S02]  /*1270*/  LDG.E R3, desc[UR44][R4.64+0x4] ;  /* 0x0000042c04037981 */ /* 0x000ea4000c1e1900 */
[----:B--2---:R-:W-:-:S07]  /*1280*/  IMAD.IADD R186, R3, 0x1, -R186 ;  /* 0x0000000103ba7824 */ /* 0x004fce00078e0aba */
.L_x_8339:
[----:B------:R-:W-:Y:S01]  /*1290*/  IMAD R187, R0, R7, RZ ;  /* 0x0000000700bb7224 */ /* 0x000fe200078e02ff */
[----:B------:R-:W-:Y:S06]  /*12a0*/  @!P1 BRA `(.L_x_8340) ;  /* 0x0000000000189947 */ /* 0x000fec0003800000 */
[----:B------:R-:W-:-:S04]  /*12b0*/  ULEA UR4, UP0, UR40, UR8, 0x2 ;  /* 0x0000000828047291 */ /* 0x000fc8000f80103f */
[----:B------:R-:W-:Y:S02]  /*12c0*/  ULEA.HI.X UR6, UR40, UR9, UR39, 0x2, UP0 ;  /* 0x0000000928067291 */ /* 0x000fe400080f1427 */
[----:B------:R-:W-:-:S04]  /*12d0*/  IMAD.U32 R4, RZ, RZ, UR4 ;  /* 0x00000004ff047e24 */ /* 0x000fc8000f8e00ff */
[----:B------:R-:W-:-:S05]  /*12e0*/  IMAD.U32 R5, RZ, RZ, UR6 ;  /* 0x00000006ff057e24 */ /* 0x000fca000f8e00ff */
[----:B------:R1:W5:Y:S01]  /*12f0*/  LDG.E R187, desc[UR44][R4.64] ;  /* 0x0000002c04bb7981 */ /* 0x000362000c1e1900 */
[----:B------:R-:W-:Y:S05]  /*1300*/  BRA `(.L_x_8341) ;  /* 0x00000000002c7947 */ /* 0x000fea0003800000 */
.L_x_8340:
[----:B------:R-:W-:Y:S02]  /*1310*/  ULDC.64 UR6, c[0x0][0xb00] ;  /* 0x0002c00000067ab9 */ /* 0x000fe40000000a00 */
        /* <DEDUP_REMOVED lines=8> */
[----:B------:R-:W2:Y:S02]  /*13a0*/  LDG.E R0, desc[UR44][R4.64+0x4] ;  /* 0x0000042c04007981 */ /* 0x000ea4000c1e1900 */
[----:B--2---:R-:W-:-:S07]  /*13b0*/  IMAD.IADD R187, R0, 0x1, -R187 ;  /* 0x0000000100bb7824 */ /* 0x004fce00078e0abb */
.L_x_8341:
[----:B------:R-:W-:Y:S01]  /*13c0*/  UISETP.NE.AND UP0, UPT, UR43, 0x1, UPT ;  /* 0x000000012b00788c */ /* 0x000fe2000bf05270 */
[----:B-----5:R-:W-:Y:S01]  /*13d0*/  IMAD.IADD R187, R187, 0x1, -R6 ;  /* 0x00000001bbbb7824 */ /* 0x020fe200078e0a06 */
[----:B------:R-:W-:-:S03]  /*13e0*/  USHF.L.U32 UR37, UR5, 0x6, URZ ;  /* 0x0000000605257899 */ /* 0x000fc6000800063f */
[----:B------:R-:W-:Y:S01]  /*13f0*/  VIADD R0, R187, 0x3f ;  /* 0x0000003fbb007836 */ /* 0x000fe20000000000 */
[----:B------:R-:W-:-:S04]  /*1400*/  PLOP3.LUT P0, PT, PT, PT, UP0, 0x80, 0x0 ;  /* 0x000000000000781c */ /* 0x000fc80003f0f008 */
[----:B------:R-:W-:-:S04]  /*1410*/  SHF.R.S32.HI R3, RZ, 0x1f, R0 ;  /* 0x0000001fff037819 */ /* 0x000fc80000011400 */
[----:B------:R-:W-:-:S04]  /*1420*/  LEA.HI R3, R3, R0, RZ, 0x6 ;  /* 0x0000000003037211 */ /* 0x000fc800078f30ff */
[----:B------:R-:W-:Y:S01]  /*1430*/  SHF.R.S32.HI R168, RZ, 0x6, R3 ;  /* 0x00000006ffa87819 */ /* 0x000fe20000011403 */
[----:B------:R-:W-:Y:S06]  /*1440*/  @!P0 BRA `(.L_x_8342) ;  /* 0x0000001c00548947 */ /* 0x000fec0003800000 */
[----:B------:R-:W2:Y:S01]  /*1450*/  LDC R0, c[0x0][0x448] ;  /* 0x00011200ff007b82 */ /* 0x000ea20000000800 */
[----:B------:R-:W-:Y:S01]  /*1460*/  UIADD3 UR4, UR37, 0x3f, URZ ;  /* 0x0000003f25047890 */ /* 0x000fe2000fffe03f */
[----:B0-----:R-:W-:Y:S02]  /*1470*/  IADD3 R187, R187, 0x40, -R186 ;  /* 0x00000040bbbb7810 */ /* 0x001fe40007ffe8ba */
        /* <DEDUP_REMOVED lines=21> */
[----:B--2---:R-:W-:Y:S01]  /*15d0*/  ISETP.NE.AND P0, PT, R0, 0x1, PT ;  /* 0x000000010000780c */ /* 0x004fe20003f05270 */
[----:B------:R-:W-:Y:S01]  /*15e0*/  IMAD.U32 R0, RZ, RZ, UR4 ;  /* 0x00000004ff007e24 */ /* 0x000fe2000f8e00ff */
        /* <DEDUP_REMOVED lines=19> */
[----:B-1----:R-:W1:Y:S01]  /*1720*/  @P0 LDC R4, c[0x0][0x450] ;  /* 0x00011400ff040b82 */ /* 0x002e620000000800 */
        /* <DEDUP_REMOVED lines=16> */
[----:B0-----:R-:W-:Y:S01]  /*1830*/  @P0 IMAD.HI.U32 R3, R3, UR4, RZ ;  /* 0x0000000403030c27 */ /* 0x001fe2000f8e00ff */
[----:B------:R-:W-:-:S02]  /*1840*/  CS2R R170, SRZ ;  /* 0x0000000000aa7805 */ /* 0x000fc4000001ff00 */
[----:B------:R-:W-:Y:S02]  /*1850*/  CS2R R32, SRZ ;  /* 0x0000000000207805 */ /* 0x000fe4000001ff00 */
[----:B------:R-:W-:Y:S02]  /*1860*/  CS2R R172, SRZ ;  /* 0x0000000000ac7805 */ /* 0x000fe4000001ff00 */
[----:B------:R-:W-:Y:S01]  /*1870*/  CS2R R38, SRZ ;  /* 0x0000000000267805 */ /* 0x000fe2000001ff00 */
[----:B------:R-:W-:Y:S01]  /*1880*/  IMAD.MOV.U32 R35, RZ, RZ, RZ ;  /* 0x000000ffff237224 */ /* 0x000fe200078e00ff */
[----:B------:R-:W-:Y:S02]  /*1890*/  CS2R R28, SRZ ;  /* 0x00000000001c7805 */ /* 0x000fe4000001ff00 */
[----:B-1----:R-:W-:Y:S02]  /*18a0*/  @P0 SHF.R.U32.HI R0, RZ, R4, R3 ;  /* 0x00000004ff000219 */ /* 0x002fe40000011603 */
[----:B------:R-:W-:-:S02]  /*18b0*/  CS2R R174, SRZ ;  /* 0x0000000000ae7805 */ /* 0x000fc4000001ff00 */
[----:B------:R-:W-:Y:S01]  /*18c0*/  PLOP3.LUT P0, PT, PT, PT, PT, 0x80, 0x0 ;  /* 0x000000000000781c */ /* 0x000fe20003f0f070 */
[----:B------:R-:W-:Y:S01]  /*18d0*/  IMAD.MOV.U32 R31, RZ, RZ, RZ ;  /* 0x000000ffff1f7224 */ /* 0x000fe200078e00ff */
[----:B------:R-:W-:Y:S01]  /*18e0*/  CS2R R10, SRZ ;  /* 0x00000000000a7805 */ /* 0x000fe2000001ff00 */
[----:B------:R-:W-:Y:S02]  /*18f0*/  IMAD.IADD R0, R187, 0x1, R0 ;  /* 0x00000001bb007824 */ /* 0x000fe400078e0200 */
[----:B------:R-:W-:Y:S02]  /*1900*/  IMAD.MOV.U32 R27, RZ, RZ, RZ ;  /* 0x000000ffff1b7224 */ /* 0x000fe400078e00ff */
[----:B------:R-:W-:Y:S01]  /*1910*/  IMAD.MOV.U32 R9, RZ, RZ, RZ ;  /* 0x000000ffff097224 */ /* 0x000fe200078e00ff */
[----:B------:R-:W-:Y:S01]  /*1920*/  SHF.R.S32.HI R3, RZ, 0x1f, R0 ;  /* 0x0000001fff037819 */ /* 0x000fe20000011400 */
[----:B------:R-:W-:Y:S02]  /*1930*/  IMAD.MOV.U32 R20, RZ, RZ, RZ ;  /* 0x000000ffff147224 */ /* 0x000fe400078e00ff */
[----:B------:R-:W-:Y:S01]  /*1940*/  IMAD.MOV.U32 R176, RZ, RZ, RZ ;  /* 0x000000ffffb07224 */ /* 0x000fe200078e00ff */
        /* <DEDUP_REMOVED lines=35> */
[----:B------:R-:W-:Y:S02]  /*1b80*/  IMAD R0, R2, 0x1000, R7 ;  /* 0x0000100002007824 */ /* 0x000fe400078e0207 */
[C---:B------:R-:W-:Y:S02]  /*1b90*/  VIADD R6, R3.reuse, 0x4 ;  /* 0x0000000403067836 */ /* 0x040fe40000000000 */
[C---:B------:R-:W-:Y:S01]  /*1ba0*/  VIADD R5, R0.reuse, 0x80 ;  /* 0x0000008000057836 */ /* 0x040fe20000000000 */
[----:B------:R-:W-:Y:S01]  /*1bb0*/  R2UR UR14, R0 ;  /* 0x00000000000e72ca */ /* 0x000fe200000e0000 */
[----:B------:R-:W-:Y:S01]  /*1bc0*/  VIADD R3, R3, 0x6 ;  /* 0x0000000603037836 */ /* 0x000fe20000000000 */
        /* <DEDUP_REMOVED lines=24> */
.L_x_8344:
[----:B------:R-:W-:Y:S01]  /*1d50*/  IMAD R0, R2, 0x8, R17 ;  /* 0x0000000802007824 */ /* 0x000fe200078e0211 */
[----:B------:R-:W-:-:S03]  /*1d60*/  ISETP.GE.AND P0, PT, R4, 0x2, PT ;  /* 0x000000020400780c */ /* 0x000fc60003f06270 */
[----:B------:R-:W-:-:S05]  /*1d70*/  VIADD R3, R0, 0x38860 ;  /* 0x0003886000037836 */ /* 0x000fca0000000000 */
[----:B------:R-:W-:-:S04]  /*1d80*/  PRMT R3, R202, 0x654, R3 ;  /* 0x00000654ca037816 */ /* 0x000fc80000000003 */
[----:B------:R0:W-:Y:S01]  /*1d90*/  SYNCS.ARRIVE.TRANS64.RED.A1T0 RZ, [R3+URZ], RZ ;  /* 0x000000ff03ff79a7 */ /* 0x0001e2000810043f */
[----:B------:R-:W-:Y:S05]  /*1da0*/  @!P0 BRA `(.L_x_8345) ;  /* 0x0000000800c08947 */ /* 0x000fea0003800000 */
[----:B------:R-:W-:-:S07]  /*1db0*/  VIADD R4, R4, 0xfffffffe ;  /* 0xfffffffe04047836 */ /* 0x000fce0000000000 */
.L_x_8347:
[----:B------:R-:W-:Y:S01]  /*1dc0*/  BAR.SYNC.DEFER_BLOCKING 0xe, 0x100 ;  /* 0x0384000000007b1d */ /* 0x000fe20000010000 */
[----:B------:R-:W-:Y:S01]  /*1dd0*/  IMAD R0, R2, 0x40, R22 ;  /* 0x0000004002007824 */ /* 0x000fe200078e0216 */
        /* <DEDUP_REMOVED lines=10> */
[----:B01----:R-:W0:Y:S04]  /*1e80*/  LDS R3, [R0+0x38400] ;  /* 0x0384000000037984 */ /* 0x003e280000000800 */
        /* <DEDUP_REMOVED lines=157> */
.L_x_8346:
[----:B------:R-:W-:-:S04]  /*2860*/  IMAD R0, R2, 0x8, R17 ;  /* 0x0000000802007824 */ /* 0x000fc800078e0211 */
[----:B------:R-:W-:-:S05]  /*2870*/  VIADD R3, R0, 0x38860 ;  /* 0x0003886000037836 */ /* 0x000fca0000000000 */
[----:B------:R-:W-:-:S04]  /*2880*/  PRMT R3, R202, 0x654, R3 ;  /* 0x00000654ca037816 */ /* 0x000fc80000000003 */
[----:B------:R1:W-:Y:S01]  /*2890*/  SYNCS.ARRIVE.TRANS64.RED.A1T0 RZ, [R3+URZ], RZ ;  /* 0x000000ff03ff79a7 */ /* 0x0003e2000810043f */
[----:B------:R-:W-:Y:S05]  /*28a0*/  @P1 BRA `(.L_x_8347) ;  /* 0xfffffff400441947 */ /* 0x000fea000383ffff */
.L_x_8345:
        /* <DEDUP_REMOVED lines=143> */
.L_x_8342:
[----:B------:R-:W2:Y:S01]  /*31a0*/  LDC R204, c[0x0][0x448] ;  /* 0x00011200ffcc7b82 */ /* 0x000ea20000000800 */
[----:B------:R-:W-:Y:S01]  /*31b0*/  UIADD3 UR4, UR37, 0x3f, URZ ;  /* 0x0000003f25047890 */ /* 0x000fe2000fffe03f */
[----:B01----:R-:W-:Y:S02]  /*31c0*/  IADD3 R5, R187, 0x40, -R186 ;  /* 0x00000040bb057810 */ /* 0x003fe40007ffe8ba */
        /* <DEDUP_REMOVED lines=21> */
[----:B--2---:R-:W-:-:S02]  /*3320*/  ISETP.NE.AND P0, PT, R204, 0x1, PT ;  /* 0x00000001cc00780c */ /* 0x004fc40003f05270 */
        /* <DEDUP_REMOVED lines=9> */
[----:B------:R-:W-:Y:S02]  /*33c0*/  CS2R R98, SRZ ;  /* 0x0000000000627805 */ /* 0x000fe4000001ff00 */
[----:B------:R-:W-:Y:S02]  /*33d0*/  CS2R R96, SRZ ;  /* 0x0000000000607805 */ /* 0x000fe4000001ff00 */
[----:B------:R-:W-:Y:S01]  /*33e0*/  CS2R R94, SRZ ;  /* 0x00000000005e7805 */ /* 0x000fe2000001ff00 */
[----:B------:R-:W0:Y:S01]  /*33f0*/  @P0 LDC R0, c[0x0][0x44c] ;  /* 0x00011300ff000b82 */ /* 0x000e220000000800 */
[----:B------:R-:W-:-:S02]  /*3400*/  CS2R R92, SRZ ;  /* 0x00000000005c7805 */ /* 0x000fc4000001ff00 */
[----:B------:R-:W-:Y:S02]  /*3410*/  CS2R R90, SRZ ;  /* 0x00000000005a7805 */ /* 0x000fe4000001ff00 */
        /* <DEDUP_REMOVED lines=24> */
[----:B------:R-:W-:Y:S01]  /*35a0*/  CS2R R172, SRZ ;  /* 0x0000000000ac7805 */ /* 0x000fe2000001ff00 */
[----:B------:R-:W-:Y:S01]  /*35b0*/  IMAD.U32 R0, RZ, RZ, UR4 ;  /* 0x00000004ff007e24 */ /* 0x000fe2000f8e00ff */
[----:B------:R-:W-:Y:S01]  /*35c0*/  CS2R R38, SRZ ;  /* 0x0000000000267805 */ /* 0x000fe2000001ff00 */
[----:B------:R-:W-:Y:S01]  /*35d0*/  IMAD.MOV.U32 R35, RZ, RZ, RZ ;  /* 0x000000ffff237224 */ /* 0x000fe200078e00ff */
[----:B------:R-:W-:Y:S02]  /*35e0*/  CS2R R28, SRZ ;  /* 0x00000000001c7805 */ /* 0x000fe4000001ff00 */
[----:B-1----:R-:W-:Y:S02]  /*35f0*/  @P0 SHF.R.U32.HI R0, RZ, R4, R3 ;  /* 0x00000004ff000219 */ /* 0x002fe40000011603 */
[----:B------:R-:W-:-:S02]  /*3600*/  CS2R R174, SRZ ;  /* 0x0000000000ae7805 */ /* 0x000fc4000001ff00 */
[----:B------:R-:W-:Y:S02]  /*3610*/  PLOP3.LUT P0, PT, PT, PT, PT, 0x80, 0x0 ;  /* 0x000000000000781c */ /* 0x000fe40003f0f070 */
[----:B------:R-:W-:Y:S02]  /*3620*/  CS2R R10, SRZ ;  /* 0x00000000000a7805 */ /* 0x000fe4000001ff00 */
[----:B------:R-:W-:Y:S01]  /*3630*/  MOV R31, RZ ;  /* 0x000000ff001f7202 */ /* 0x000fe20000000f00 */
[----:B------:R-:W-:Y:S02]  /*3640*/  IMAD.IADD R0, R5, 0x1, R0 ;  /* 0x0000000105007824 */ /* 0x000fe400078e0200 */
[----:B------:R-:W-:Y:S02]  /*3650*/  IMAD.MOV.U32 R27, RZ, RZ, RZ ;  /* 0x000000ffff1b7224 */ /* 0x000fe400078e00ff */
[----:B------:R-:W-:Y:S01]  /*3660*/  IMAD.MOV.U32 R9, RZ, RZ, RZ ;  /* 0x000000ffff097224 */ /* 0x000fe200078e00ff */
[----:B------:R-:W-:Y:S01]  /*3670*/  SHF.R.S32.HI R3, RZ, 0x1f, R0 ;  /* 0x0000001fff037819 */ /* 0x000fe20000011400 */
[----:B------:R-:W-:-:S02]  /*3680*/  IMAD.MOV.U32 R20, RZ, RZ, RZ ;  /* 0x000000ffff147224 */ /* 0x000fc400078e00ff */
        /* <DEDUP_REMOVED lines=36> */
.L_x_8348:
        /* <DEDUP_REMOVED lines=9> */
.L_x_8488:
[----:B------:R-:W-:Y:S05]  /*3960*/  @!P0 BRA `(.L_x_8350) ;  /* 0x0000000000048947 */ /* 0x000fea0003800000 */
[----:B------:R-:W-:Y:S01]  /*3970*/  BPT.TRAP 0x1 ;  /* 0x000000040000795c */ /* 0x000fe20000300000 */
.L_x_8350:
[----:B------:R-:W-:Y:S01]  /*3980*/  IMAD R9, R2, 0x8, R17 ;  /* 0x0000000802097824 */ /* 0x000fe200078e0211 */
[----:B------:R-:W-:-:S04]  /*3990*/  SHF.L.U32 R6, R16, 0x1f, RZ ;  /* 0x0000001f10067819 */ /* 0x000fc800000006ff */
[----:B------:R1:W2:Y:S01]  /*39a0*/  SYNCS.PHASECHK.TRANS64.TRYWAIT P1, [R9+URZ+0x38830], R6 ;  /* 0x03883006090075a7 */ /* 0x0002a2000802017f */
[----:B------:R-:W-:Y:S05]  /*39b0*/  @!P0 BRA `(.L_x_8351) ;  /* 0x0000000000048947 */ /* 0x000fea0003800000 */
[----:B------:R-:W-:Y:S01]  /*39c0*/  BPT.TRAP 0x1 ;  /* 0x000000040000795c */ /* 0x000fe20000300000 */
.L_x_8351:
[----:B------:R-:W-:-:S05]  /*39d0*/  VIADD R0, R17, 0x22400 ;  /* 0x0002240011007836 */ /* 0x000fca0000000000 */
[----:B------:R-:W-:-:S04]  /*39e0*/  SHF.R.U32.HI R0, RZ, 0x4, R0 ;  /* 0x00000004ff007819 */ /* 0x000fc80000011600 */
[----:B------:R-:W-:Y:S01]  /*39f0*/  LOP3.LUT R0, R0, 0x3fff, RZ, 0xc0, !PT ;  /* 0x00003fff00007812 */ /* 0x000fe200078ec0ff */
[----:B--2---:R-:W-:Y:S06]  /*3a00*/  @P1 BRA `(.L_x_8352) ;  /* 0x0000000000081947 */ /* 0x004fec0003800000 */
[----:B------:R-:W2:Y:S02]  /*3a10*/  SYNCS.PHASECHK.TRANS64.TRYWAIT P1, [R9+URZ+0x38830], R6 ;  /* 0x03883006090075a7 */ /* 0x000ea4000802017f */
[----:B--2---:R-:W-:Y:S05]  /*3a20*/  @!P1 BRA `(.L_x_8353) ;  /* 0x00000138002c9947 */ /* 0x004fea0003800000 */
.L_x_8352:
        /* <DEDUP_REMOVED lines=40> */
.L_x_8489:
[----:B------:R-:W-:Y:S05]  /*3cb0*/  @!P0 BRA `(.L_x_8355) ;  /* 0x0000000000048947 */ /* 0x000fea0003800000 */
[----:B------:R-:W-:Y:S01]  /*3cc0*/  BPT.TRAP 0x1 ;  /* 0x000000040000795c */ /* 0x000fe20000300000 */
.L_x_8355:
[----:B------:R4:W0:Y:S01]  /*3cd0*/  SYNCS.PHASECHK.TRANS64.TRYWAIT P1, [R9+URZ+0x38850], R6 ;  /* 0x03885006090075a7 */ /* 0x000822000802017f */
[----:B------:R-:W-:Y:S05]  /*3ce0*/  @!P0 BRA `(.L_x_8356) ;  /* 0x0000000000048947 */ /* 0x000fea0003800000 */
[----:B------:R-:W-:Y:S01]  /*3cf0*/  BPT.TRAP 0x1 ;  /* 0x000000040000795c */ /* 0x000fe20000300000 */
.L_x_8356:
        /* <DEDUP_REMOVED lines=12> */
.L_x_8357:
        /* <DEDUP_REMOVED lines=11> */
[----:B------:R-:W-:Y:S01]  /*3e70*/  VIADD R7, R3, 0x4 ;  /* 0x0000000403077836 */ /* 0x000fe20000000000 */
[----:B------:R-:W-:Y:S01]  /*3e80*/  R2UR UR26, R6 ;  /* 0x00000000061a72ca */ /* 0x000fe200000e0000 */
[----:B------:R-:W-:-:S02]  /*3e90*/  VIADD R6, R5, 0x4 ;  /* 0x0000000405067836 */ /* 0x000fc40000000000 */
[----:B------:R-:W-:Y:S01]  /*3ea0*/  HGMMA.64x64x16.F32.BF16 R24, gdesc[UR20], R24, gsb0 ;  /* 0x00e00000141879f0 */ /* 0x000fe20008001818 */
        /* <DEDUP_REMOVED lines=277> */
[----:B------:R-:W-:-:S02]  /*5000*/  IMAD.IADD R10, R10, 0x1, R11 ;  /* 0x000000010a0a7824 */ /* 0x000fc400078e020b */
[----:B------:R-:W-:Y:S01]  /*5010*/  IMAD.MOV.U32 R11, RZ, RZ, 0x40 ;  /* 0x00000040ff0b7424 */ /* 0x000fe200078e00ff */
[----:B------:R-:W-:Y:S02]  /*5020*/  WARPGROUP.DEPBAR.LE gsb0, 0x0 ;  /* 0x00008000000079c5 */ /* 0x000fe40000010000 */
        /* <DEDUP_REMOVED lines=33> */
.L_x_8359:
[----:B------:R-:W-:Y:S01]  /*5240*/  ISETP.NE.AND P5, PT, R204, 0x1, PT ;  /* 0x00000001cc00780c */ /* 0x000fe20003fa5270 */
[----:B------:R-:W-:Y:S01]  /*5250*/  VIADD R5, R191, UR37 ;  /* 0x00000025bf057c36 */ /* 0x000fe20008000000 */
[----:B------:R-:W-:Y:S01]  /*5260*/  ULDC UR6, c[0x0][0xad0] ;  /* 0x0002b40000067ab9 */ /* 0x000fe20000000800 */
[----:B------:R-:W-:Y:S01]  /*5270*/  ULDC UR28, c[0x0][0xa80] ;  /* 0x0002a000001c7ab9 */ /* 0x000fe20000000800 */
        /* <DEDUP_REMOVED lines=9> */
[----:B------:R-:W1:Y:S01]  /*5310*/  @P5 LDC R6, c[0x0][0x44c] ;  /* 0x00011300ff065b82 */ /* 0x000e620000000800 */
[----:B------:R-:W-:Y:S01]  /*5320*/  FMUL.FTZ R40, R40, UR6 ;  /* 0x0000000628287c20 */ /* 0x000fe20008410000 */
[----:B------:R-:W-:Y:S01]  /*5330*/  FMUL.FTZ R41, R41, UR6 ;  /* 0x0000000629297c20 */ /* 0x000fe20008410000 */
[----:B------:R-:W-:Y:S01]  /*5340*/  FMUL.FTZ R44, R44, UR6 ;  /* 0x000000062c2c7c20 */ /* 0x000fe20008410000 */
[----:B------:R-:W2:Y:S01]  /*5350*/  MUFU.TANH R25, R25 ;  /* 0x0000001900197308 */ /* 0x000ea20000002400 */
[----:B------:R-:W-:Y:S01]  /*5360*/  FMUL.FTZ R45, R45, UR6 ;  /* 0x000000062d2d7c20 */ /* 0x000fe20008410000 */
[----:B------:R-:W-:Y:S01]  /*5370*/  FMUL.FTZ R26, R26, UR6 ;  /* 0x000000061a1a7c20 */ /* 0x000fe20008410000 */
[----:B------:R-:W-:Y:S01]  /*5380*/  FMUL.FTZ R48, R48, UR6 ;  /* 0x0000000630307c20 */ /* 0x000fe20008410000 */
[----:B------:R-:W3:Y:S01]  /*5390*/  @P5 LDC R7, c[0x0][0x450] ;  /* 0x00011400ff075b82 */ /* 0x000ee20000000800 */
        /* <DEDUP_REMOVED lines=15> */
[----:B-1----:R-:W-:-:S04]  /*5490*/  @P5 IMAD.HI.U32 R6, R5, R6, RZ ;  /* 0x0000000605065227 */ /* 0x002fc800078e00ff */
[----:B------:R-:W-:Y:S01]  /*54a0*/  FMUL.FTZ R47, R47, UR6 ;  /* 0x000000062f2f7c20 */ /* 0x000fe20008410000 */
[----:B------:R-:W-:Y:S01]  /*54b0*/  FMUL.FTZ R50, R50, UR6 ;  /* 0x0000000632327c20 */ /* 0x000fe20008410000 */
[----:B------:R-:W-:Y:S01]  /*54c0*/  FMUL.FTZ R51, R51, UR6 ;  /* 0x0000000633337c20 */ /* 0x000fe20008410000 */
[----:B------:R-:W1:Y:S01]  /*54d0*/  MUFU.TANH R14, R32 ;  /* 0x00000020000e7308 */ /* 0x000e620000002400 */
[----:B------:R-:W-:Y:S01]  /*54e0*/  FMUL.FTZ R54, R54, UR6 ;  /* 0x0000000636367c20 */ /* 0x000fe20008410000 */
[----:B------:R-:W-:Y:S01]  /*54f0*/  FMUL.FTZ R55, R55, UR6 ;  /* 0x0000000637377c20 */ /* 0x000fe20008410000 */
[----:B------:R-:W-:Y:S01]  /*5500*/  IMAD R217, R2, 0x1000, R19 ;  /* 0x0000100002d97824 */ /* 0x000fe200078e0213 */
[----:B---3--:R-:W-:Y:S01]  /*5510*/  @P5 SHF.R.U32.HI R5, RZ, R7, R6 ;  /* 0x00000007ff055219 */ /* 0x008fe20000011606 */
[----:B------:R-:W-:Y:S01]  /*5520*/  IMAD R6, R168, -0x40, R11 ;  /* 0xffffffc0a8067824 */ /* 0x000fe200078e020b */
[----:B------:R-:W-:Y:S02]  /*5530*/  UMOV UR7, 0x40000040 ;  /* 0x4000004000077882 */ /* 0x000fe40000000000 */
[----:B------:R-:W3:Y:S01]  /*5540*/  MUFU.TANH R33, R33 ;  /* 0x0000002100217308 */ /* 0x000ee20000002400 */
[----:B------:R-:W0:Y:S01]  /*5550*/  SHFL.IDX PT, R8, R5, RZ, 0x1c1f ;  /* 0x001c1fff05087589 */ /* 0x000e2200000e0000 */
[----:B------:R-:W-:-:S02]  /*5560*/  IADD3 R7, R187, 0x1, R6 ;  /* 0x00000001bb077810 */ /* 0x000fc40007ffe006 */
[----:B------:R-:W-:Y:S01]  /*5570*/  IADD3 R6, -R18, R6, R187 ;  /* 0x0000000612067210 */ /* 0x000fe20007ffe1bb */
[----:B------:R-:W3:Y:S01]  /*5580*/  SHFL.IDX PT, R5, R5, 0x1, 0x1c1f ;  /* 0x003c1f0005057f89 */ /* 0x000ee200000e0000 */
[----:B------:R-:W-:Y:S02]  /*5590*/  IADD3 R7, -R186, R7, -R18 ;  /* 0x00000007ba077210 */ /* 0x000fe40007ffe912 */
[----:B------:R-:W3:Y:S01]  /*55a0*/  MUFU.TANH R36, R36 ;  /* 0x0000002400247308 */ /* 0x000ee20000002400 */
[C---:B------:R-:W-:Y:S02]  /*55b0*/  R2UR UR6, R217.reuse ;  /* 0x00000000d90672ca */ /* 0x040fe400000e0000 */
[----:B------:R-:W-:-:S05]  /*55c0*/  IADD3 R221, R217, 0x80, RZ ;  /* 0x00000080d9dd7810 */ /* 0x000fca0007ffe0ff */
[----:B------:R-:W3:Y:S08]  /*55d0*/  MUFU.TANH R37, R37 ;  /* 0x0000002500257308 */ /* 0x000ef00000002400 */
[----:B------:R-:W3:Y:S01]  /*55e0*/  MUFU.TANH R40, R40 ;  /* 0x0000002800287308 */ /* 0x000ee20000002400 */
[----:B0-----:R-:W-:-:S04]  /*55f0*/  VIADDMNMX R8, R8, R7, R6, PT ;  /* 0x0000000708087246 */ /* 0x001fc80003800106 */
[C---:B------:R-:W-:Y:S02]  /*5600*/  ISETP.GT.AND P1, PT, R8.reuse, RZ, PT ;  /* 0x000000ff0800720c */ /* 0x040fe40003f24270 */
[C---:B------:R-:W-:Y:S01]  /*5610*/  ISETP.GT.AND P2, PT, R8.reuse, 0x1, PT ;  /* 0x000000010800780c */ /* 0x040fe20003f44270 */
[----:B------:R-:W0:Y:S01]  /*5620*/  MUFU.TANH R41, R41 ;  /* 0x0000002900297308 */ /* 0x000e220000002400 */
[----:B------:R-:W-:Y:S02]  /*5630*/  ISETP.GT.AND P3, PT, R8, 0x8, PT ;  /* 0x000000080800780c */ /* 0x000fe40003f64270 */
[----:B------:R-:W-:Y:S02]  /*5640*/  FSEL R10, R10, -INF , P1 ;  /* 0xff8000000a0a7808 */ /* 0x000fe40000800000 */
[----:B--2---:R-:W-:Y:S02]  /*5650*/  FSEL R11, R25, -INF , P2 ;  /* 0xff800000190b7808 */ /* 0x004fe40001000000 */
[----:B------:R-:W-:Y:S01]  /*5660*/  ISETP.GT.AND P1, PT, R8, 0x9, PT ;  /* 0x000000090800780c */ /* 0x000fe20003f24270 */
[----:B------:R-:W2:Y:S01]  /*5670*/  MUFU.TANH R44, R44 ;  /* 0x0000002c002c7308 */ /* 0x000ea20000002400 */
[----:B----4-:R-:W-:-:S02]  /*5680*/  FSEL R12, R12, -INF , P3 ;  /* 0xff8000000c0c7808 */ /* 0x010fc40001800000 */
[----:B------:R-:W-:Y:S02]  /*5690*/  FMNMX.FTZ R15, R10, R11, !PT ;  /* 0x0000000b0a0f7209 */ /* 0x000fe40007810000 */
[----:B------:R-:W-:Y:S02]  /*56a0*/  ISETP.GT.AND P2, PT, R8, 0x10, PT ;  /* 0x000000100800780c */ /* 0x000fe40003f44270 */
[----:B-----5:R-:W-:Y:S01]  /*56b0*/  FSEL R13, R13, -INF , P1 ;  /* 0xff8000000d0d7808 */ /* 0x020fe20000800000 */
[----:B------:R4:W-:Y:S01]  /*56c0*/  MUFU.TANH R56, R26 ;  /* 0x0000001a00387308 */ /* 0x0009e20000002400 */
[----:B------:R-:W-:Y:S02]  /*56d0*/  FMNMX.FTZ R20, R12, R15, !PT ;  /* 0x0000000f0c147209 */ /* 0x000fe40007810000 */
[----:B------:R-:W-:Y:S02]  /*56e0*/  ISETP.GT.AND P1, PT, R8, 0x11, PT ;  /* 0x000000110800780c */ /* 0x000fe40003f24270 */
[----:B-1----:R-:W-:-:S02]  /*56f0*/  FSEL R14, R14, -INF , P2 ;  /* 0xff8000000e0e7808 */ /* 0x002fc40001000000 */
[----:B------:R-:W-:Y:S01]  /*5700*/  FMNMX.FTZ R21, R13, R20, !PT ;  /* 0x000000140d157209 */ /* 0x000fe20007810000 */
[----:B------:R-:W1:Y:S01]  /*5710*/  MUFU.TANH R45, R45 ;  /* 0x0000002d002d7308 */ /* 0x000e620000002400 */
[----:B------:R-:W-:Y:S02]  /*5720*/  ISETP.GT.AND P2, PT, R8, 0x18, PT ;  /* 0x000000180800780c */ /* 0x000fe40003f44270 */
[----:B---3--:R-:W-:Y:S02]  /*5730*/  FSEL R15, R33, -INF , P1 ;  /* 0xff800000210f7808 */ /* 0x008fe40000800000 */
[----:B------:R-:W-:Y:S02]  /*5740*/  FMNMX.FTZ R24, R14, R21, !PT ;  /* 0x000000150e187209 */ /* 0x000fe40007810000 */
[----:B------:R-:W-:Y:S01]  /*5750*/  ISETP.GT.AND P1, PT, R8, 0x19, PT ;  /* 0x000000190800780c */ /* 0x000fe20003f24270 */
[----:B------:R3:W-:Y:S01]  /*5760*/  MUFU.TANH R57, R27 ;  /* 0x0000001b00397308 */ /* 0x0007e20000002400 */
[----:B------:R-:W-:-:S02]  /*5770*/  FSEL R20, R36, -INF , P2 ;  /* 0xff80000024147808 */ /* 0x000fc40001000000 */
[----:B------:R-:W-:Y:S02]  /*5780*/  FMNMX.FTZ R25, R15, R24, !PT ;  /* 0x000000180f197209 */ /* 0x000fe40007810000 */
[----:B------:R-:W-:Y:S02]  /*5790*/  ISETP.GT.AND P2, PT, R8, 0x20, PT ;  /* 0x000000200800780c */ /* 0x000fe40003f44270 */
[----:B------:R-:W-:Y:S01]  /*57a0*/  FSEL R21, R37, -INF , P1 ;  /* 0xff80000025157808 */ /* 0x000fe20000800000 */
[----:B------:R-:W5:Y:S01]  /*57b0*/  MUFU.TANH R48, R48 ;  /* 0x0000003000307308 */ /* 0x000f620000002400 */
[----:B----4-:R-:W-:Y:S02]  /*57c0*/  FMNMX.FTZ R26, R20, R25, !PT ;  /* 0x00000019141a7209 */ /* 0x010fe40007810000 */
[----:B------:R-:W-:Y:S02]  /*57d0*/  ISETP.GT.AND P1, PT, R8, 0x21, PT ;  /* 0x000000210800780c */ /* 0x000fe40003f24270 */
[----:B------:R-:W-:-:S02]  /*57e0*/  FSEL R24, R40, -INF , P2 ;  /* 0xff80000028187808 */ /* 0x000fc40001000000 */
[----:B---3--:R-:W-:Y:S01]  /*57f0*/  FMNMX.FTZ R27, R21, R26, !PT ;  /* 0x0000001a151b7209 */ /* 0x008fe20007810000 */
[----:B------:R-:W3:Y:S01]  /*5800*/  MUFU.TANH R49, R49 ;  /* 0x0000003100317308 */ /* 0x000ee20000002400 */
[----:B------:R-:W-:Y:S02]  /*5810*/  ISETP.GT.AND P2, PT, R8, 0x28, PT ;  /* 0x000000280800780c */ /* 0x000fe40003f44270 */
[----:B0-----:R-:W-:Y:S02]  /*5820*/  FSEL R25, R41, -INF , P1 ;  /* 0xff80000029197808 */ /* 0x001fe40000800000 */
[----:B------:R-:W-:Y:S02]  /*5830*/  FMNMX.FTZ R28, R24, R27, !PT ;  /* 0x0000001b181c7209 */ /* 0x000fe40007810000 */
[----:B------:R-:W-:Y:S01]  /*5840*/  ISETP.GT.AND P1, PT, R8, 0x29, PT ;  /* 0x000000290800780c */ /* 0x000fe20003f24270 */
[----:B------:R-:W0:Y:S01]  /*5850*/  MUFU.TANH R52, R52 ;  /* 0x0000003400347308 */ /* 0x000e220000002400 */
[----:B--2---:R-:W-:-:S02]  /*5860*/  FSEL R26, R44, -INF , P2 ;  /* 0xff8000002c1a7808 */ /* 0x004fc40001000000 */
[----:B------:R-:W-:Y:S02]  /*5870*/  FMNMX.FTZ R29, R25, R28, !PT ;  /* 0x0000001c191d7209 */ /* 0x000fe40007810000 */
[C---:B------:R-:W-:Y:S02]  /*5880*/  ISETP.GT.AND P2, PT, R8.reuse, 0x30, PT ;  /* 0x000000300800780c */ /* 0x040fe40003f44270 */
[----:B-1----:R-:W-:Y:S01]  /*5890*/  FSEL R27, R45, -INF , P1 ;  /* 0xff8000002d1b7808 */ /* 0x002fe20000800000 */
[----:B------:R1:W-:Y:S01]  /*58a0*/  MUFU.TANH R58, R30 ;  /* 0x0000001e003a7308 */ /* 0x0003e20000002400 */
[----:B------:R-:W-:Y:S02]  /*58b0*/  ISETP.GT.AND P1, PT, R8, 0x31, PT ;  /* 0x000000310800780c */ /* 0x000fe40003f24270 */
[----:B-----5:R-:W-:Y:S02]  /*58c0*/  FSEL R28, R48, -INF , P2 ;  /* 0xff800000301c7808 */ /* 0x020fe40001000000 */
[----:B------:R-:W-:-:S02]  /*58d0*/  ISETP.GT.AND P2, PT, R8, 0x38, PT ;  /* 0x000000380800780c */ /* 0x000fc40003f44270 */
[----:B------:R-:W-:Y:S01]  /*58e0*/  VIADDMNMX R6, R5, R7, R6, PT ;  /* 0x0000000705067246 */ /* 0x000fe20003800106 */
[----:B------:R-:W2:Y:S01]  /*58f0*/  MUFU.TANH R53, R53 ;  /* 0x0000003500357308 */ /* 0x000ea20000002400 */
[----:B-1----:R-:W-:Y:S02]  /*5900*/  FMNMX.FTZ R30, R26, R29, !PT ;  /* 0x0000001d1a1e7209 */ /* 0x002fe40007810000 */
[----:B---3--:R-:W-:Y:S02]  /*5910*/  FSEL R29, R49, -INF , P1 ;  /* 0xff800000311d7808 */ /* 0x008fe40000800000 */
[----:B------:R-:W-:Y:S02]  /*5920*/  FMNMX.FTZ R33, R27, R30, !PT ;  /* 0x0000001e1b217209 */ /* 0x000fe40007810000 */
[----:B------:R-:W-:Y:S01]  /*5930*/  ISETP.GT.AND P1, PT, R8, 0x39, PT ;  /* 0x000000390800780c */ /* 0x000fe20003f24270 */
[----:B------:R-:W-:Y:S01]  /*5940*/  MUFU.TANH R44, R38 ;  /* 0x00000026002c7308 */ /* 0x000fe20000002400 */
[----:B------:R-:W-:-:S02]  /*5950*/  FMNMX.FTZ R32, R28, R33, !PT ;  /* 0x000000211c207209 */ /* 0x000fc40007810000 */
[----:B0-----:R-:W-:Y:S02]  /*5960*/  FSEL R30, R52, -INF , P2 ;  /* 0xff800000341e7808 */ /* 0x001fe40001000000 */
[----:B------:R-:W-:Y:S02]  /*5970*/  FMNMX.FTZ R33, R29, R32, !PT ;  /* 0x000000201d217209 */ /* 0x000fe40007810000 */
[----:B------:R-:W-:Y:S01]  /*5980*/  ISETP.GT.AND P2, PT, R6, 0x1, PT ;  /* 0x000000010600780c */ /* 0x000fe20003f44270 */
[----:B------:R0:W1:Y:S01]  /*5990*/  MUFU.TANH R36, R31 ;  /* 0x0000001f00247308 */ /* 0x0000620000002400 */
[----:B--2---:R-:W-:Y:S02]  /*59a0*/  FSEL R32, R53, -INF , P1 ;  /* 0xff80000035207808 */ /* 0x004fe40000800000 */
[----:B------:R-:W-:Y:S02]  /*59b0*/  FMNMX.FTZ R33, R30, R33, !PT ;  /* 0x000000211e217209 */ /* 0x000fe40007810000 */
[----:B------:R-:W-:-:S02]  /*59c0*/  ISETP.GT.AND P1, PT, R6, RZ, PT ;  /* 0x000000ff0600720c */ /* 0x000fc40003f24270 */
[----:B------:R-:W-:Y:S01]  /*59d0*/  FMNMX.FTZ R33, R32, R33, !PT ;  /* 0x0000002120217209 */ /* 0x000fe20007810000 */
[----:B------:R2:W3:Y:S01]  /*59e0*/  MUFU.TANH R40, R34 ;  /* 0x0000002200287308 */ /* 0x0004e20000002400 */
[----:B------:R-:W-:Y:S02]  /*59f0*/  ISETP.GT.AND P3, PT, R6, 0x8, PT ;  /* 0x000000080600780c */ /* 0x000fe40003f64270 */
[----:B0-----:R-:W-:Y:S01]  /*5a00*/  FSEL R31, R56, -INF , P1 ;  /* 0xff800000381f7808 */ /* 0x001fe20000800000 */
[----:B------:R-:W0:Y:S01]  /*5a10*/  SHFL.BFLY PT, R8, R33, 0x2, 0x1f ;  /* 0x0c401f0021087f89 */ /* 0x000e2200000e0000 */
[----:B------:R-:W-:-:S03]  /*5a20*/  ISETP.GT.AND P1, PT, R6, 0x9, PT ;  /* 0x000000090600780c */ /* 0x000fc60003f24270 */
[----:B------:R1:W4:Y:S01]  /*5a30*/  MUFU.TANH R41, R35 ;  /* 0x0000002300297308 */ /* 0x0003220000002400 */
[----:B--2---:R-:W-:Y:S02]  /*5a40*/  FSEL R34, R57, -INF , P2 ;  /* 0xff80000039227808 */ /* 0x004fe40001000000 */
[----:B------:R-:W-:-:S05]  /*5a50*/  ISETP.GT.AND P2, PT, R6, 0x10, PT ;  /* 0x000000100600780c */ /* 0x000fca0003f44270 */
[----:B------:R-:W2:Y:S01]  /*5a60*/  MUFU.TANH R39, R39 ;  /* 0x0000002700277308 */ /* 0x000ea20000002400 */
[----:B-1----:R-:W-:Y:S02]  /*5a70*/  FSEL R35, R36, -INF , P1 ;  /* 0xff80000024237808 */ /* 0x002fe40000800000 */
[----:B------:R-:W-:Y:S02]  /*5a80*/  ISETP.GT.AND P1, PT, R6, 0x11, PT ;  /* 0x000000110600780c */ /* 0x000fe40003f24270 */
[----:B---3--:R-:W-:Y:S02]  /*5a90*/  FSEL R36, R40, -INF , P2 ;  /* 0xff80000028247808 */ /* 0x008fe40001000000 */
[----:B------:R-:W-:Y:S01]  /*5aa0*/  ISETP.GT.AND P2, PT, R6, 0x18, PT ;  /* 0x000000180600780c */ /* 0x000fe20003f44270 */
[----:B------:R-:W1:Y:S01]  /*5ab0*/  MUFU.TANH R42, R42 ;  /* 0x0000002a002a7308 */ /* 0x000e620000002400 */
[----:B0-----:R-:W-:Y:S02]  /*5ac0*/  FMNMX.FTZ R37, R33, R8, !PT ;  /* 0x0000000821257209 */ /* 0x001fe40007810000 */
[----:B------:R-:W-:-:S02]  /*5ad0*/  FSEL R33, R58, -INF , P3 ;  /* 0xff8000003a217808 */ /* 0x000fc40001800000 */
[----:B------:R-:W-:Y:S01]  /*5ae0*/  FMNMX.FTZ R8, R31, R34, !PT ;  /* 0x000000221f087209 */ /* 0x000fe20007810000 */
[----:B------:R-:W0:Y:S02]  /*5af0*/  SHFL.BFLY PT, R38, R37, 0x1, 0x1f ;  /* 0x0c201f0025267f89 */ /* 0x000e2400000e0000 */
[----:B------:R-:W3:Y:S01]  /*5b00*/  MUFU.TANH R43, R43 ;  /* 0x0000002b002b7308 */ /* 0x000ee20000002400 */
[----:B------:R-:W-:Y:S02]  /*5b10*/  ISETP.GT.AND P3, PT, R6, 0x29, PT ;  /* 0x000000290600780c */ /* 0x000fe40003f64270 */
[----:B------:R-:W-:-:S04]  /*5b20*/  FMNMX.FTZ R8, R33, R8, !PT ;  /* 0x0000000821087209 */ /* 0x000fc80007810000 */
[----:B------:R-:W-:Y:S01]  /*5b30*/  FMNMX.FTZ R5, R35, R8, !PT ;  /* 0x0000000823057209 */ /* 0x000fe20007810000 */
[----:B------:R-:W5:Y:S03]  /*5b40*/  MUFU.TANH R46, R46 ;  /* 0x0000002e002e7308 */ /* 0x000f660000002400 */
[----:B------:R-:W-:-:S05]  /*5b50*/  FMNMX.FTZ R8, R36, R5, !PT ;  /* 0x0000000524087209 */ /* 0x000fca0007810000 */
[----:B------:R-:W5:Y:S01]  /*5b60*/  MUFU.TANH R47, R47 ;  /* 0x0000002f002f7308 */ /* 0x000f620000002400 */
[----:B0-----:R-:W-:-:S07]  /*5b70*/  FMNMX.FTZ R7, R37, R38, !PT ;  /* 0x0000002625077209 */ /* 0x001fce0007810000 */
[----:B------:R-:W0:Y:S01]  /*5b80*/  MUFU.TANH R50, R50 ;  /* 0x0000003200327308 */ /* 0x000e220000002400 */
[----:B----4-:R-:W-:Y:S02]  /*5b90*/  FSEL R37, R41, -INF , P1 ;  /* 0xff80000029257808 */ /* 0x010fe40000800000 */
[----:B------:R-:W-:Y:S02]  /*5ba0*/  ISETP.GT.AND P1, PT, R6, 0x19, PT ;  /* 0x000000190600780c */ /* 0x000fe40003f24270 */
[----:B------:R-:W-:Y:S02]  /*5bb0*/  FSEL R38, R44, -INF , P2 ;  /* 0xff8000002c267808 */ /* 0x000fe40001000000 */
[----:B------:R-:W-:Y:S01]  /*5bc0*/  FMNMX.FTZ R5, R37, R8, !PT ;  /* 0x0000000825057209 */ /* 0x000fe20007810000 */
[----:B------:R4:W0:Y:S01]  /*5bd0*/  MUFU.TANH R45, R51 ;  /* 0x00000033002d7308 */ /* 0x0008220000002400 */
[----:B------:R-:W-:Y:S02]  /*5be0*/  ISETP.GT.AND P2, PT, R6, 0x20, PT ;  /* 0x000000200600780c */ /* 0x000fe40003f44270 */
[----:B--2---:R-:W-:-:S02]  /*5bf0*/  FSEL R39, R39, -INF , P1 ;  /* 0xff80000027277808 */ /* 0x004fc40000800000 */
[----:B------:R-:W-:Y:S02]  /*5c00*/  FMNMX.FTZ R8, R38, R5, !PT ;  /* 0x0000000526087209 */ /* 0x000fe40007810000 */
[----:B------:R-:W-:Y:S01]  /*5c10*/  ISETP.GT.AND P1, PT, R6, 0x21, PT ;  /* 0x000000210600780c */ /* 0x000fe20003f24270 */
[----:B------:R-:W2:Y:S01]  /*5c20*/  MUFU.TANH R54, R54 ;  /* 0x0000003600367308 */ /* 0x000ea20000002400 */
[----:B-1----:R-:W-:Y:S02]  /*5c30*/  FSEL R40, R42, -INF , P2 ;  /* 0xff8000002a287808 */ /* 0x002fe40001000000 */
[----:B------:R-:W-:Y:S02]  /*5c40*/  FMNMX.FTZ R5, R39, R8, !PT ;  /* 0x0000000827057209 */ /* 0x000fe40007810000 */
[----:B------:R-:W-:Y:S02]  /*5c50*/  ISETP.GT.AND P2, PT, R6, 0x28, PT ;  /* 0x000000280600780c */ /* 0x000fe40003f44270 */
[----:B---3--:R-:W-:Y:S01]  /*5c60*/  FSEL R41, R43, -INF , P1 ;  /* 0xff8000002b297808 */ /* 0x008fe20000800000 */
[C---:B------:R-:W-:Y:S01]  /*5c70*/  FMUL.FTZ R43, R7.reuse, UR28 ;  /* 0x0000001c072b7c20 */ /* 0x040fe20008410000 */
[----:B------:R-:W-:Y:S01]  /*5c80*/  FMNMX.FTZ R8, R40, R5, !PT ;  /* 0x0000000528087209 */ /* 0x000fe20007810000 */
[----:B------:R-:W1:Y:S01]  /*5c90*/  MUFU.TANH R55, R55 ;  /* 0x0000003700377308 */ /* 0x000e620000002400 */
[----:B------:R-:W-:-:S02]  /*5ca0*/  FSETP.NEU.FTZ.AND P4, PT, R7, -INF , PT ;  /* 0xff8000000700780b */ /* 0x000fc40003f9d000 */
[----:B-----5:R-:W-:Y:S02]  /*5cb0*/  FSEL R42, R46, -INF , P2 ;  /* 0xff8000002e2a7808 */ /* 0x020fe40001000000 */
[----:B------:R-:W-:Y:S02]  /*5cc0*/  FMNMX.FTZ R5, R41, R8, !PT ;  /* 0x0000000829057209 */ /* 0x000fe40007810000 */
[----:B----4-:R-:W-:Y:S02]  /*5cd0*/  FSEL R51, R43, RZ, P4 ;  /* 0x000000ff2b337208 */ /* 0x010fe40002000000 */
[----:B------:R-:W-:Y:S02]  /*5ce0*/  ISETP.GT.AND P1, PT, R6, 0x30, PT ;  /* 0x000000300600780c */ /* 0x000fe40003f24270 */
[----:B------:R-:W-:Y:S01]  /*5cf0*/  FSEL R43, R47, -INF , P3 ;  /* 0xff8000002f2b7808 */ /* 0x000fe20001800000 */
[--C-:B------:R-:W-:Y:S01]  /*5d00*/  FFMA.FTZ R169, R26, UR28, -R51.reuse ;  /* 0x0000001c1aa97c23 */ /* 0x100fe20008010833 */
[----:B------:R-:W-:Y:S01]  /*5d10*/  FMNMX.FTZ R8, R42, R5, !PT ;  /* 0x000000052a087209 */ /* 0x000fe20007810000 */
[--C-:B------:R-:W-:Y:S01]  /*5d20*/  FFMA.FTZ R5, R10, UR28, -R51.reuse ;  /* 0x0000001c0a057c23 */ /* 0x100fe20008010833 */
[----:B------:R-:W-:Y:S01]  /*5d30*/  ISETP.GT.AND P2, PT, R6, 0x31, PT ;  /* 0x000000310600780c */ /* 0x000fe20003f44270 */
[--C-:B------:R-:W-:Y:S01]  /*5d40*/  FFMA.FTZ R10, R12, UR28, -R51.reuse ;  /* 0x0000001c0c0a7c23 */ /* 0x100fe20008010833 */
[----:B0-----:R-:W-:Y:S01]  /*5d50*/  FSEL R44, R50, -INF , P1 ;  /* 0xff800000322c7808 */ /* 0x001fe20000800000 */
[--C-:B------:R-:W-:Y:S01]  /*5d60*/  FFMA.FTZ R12, R14, UR28, -R51.reuse ;  /* 0x0000001c0e0c7c23 */ /* 0x100fe20008010833 */
[----:B------:R-:W-:Y:S01]  /*5d70*/  FMNMX.FTZ R47, R43, R8, !PT ;  /* 0x000000082b2f7209 */ /* 0x000fe20007810000 */
[--C-:B------:R-:W-:Y:S01]  /*5d80*/  FFMA.FTZ R14, R20, UR28, -R51.reuse ;  /* 0x0000001c140e7c23 */ /* 0x100fe20008010833 */
[----:B------:R-:W-:Y:S01]  /*5d90*/  ISETP.GT.AND P1, PT, R6, 0x38, PT ;  /* 0x000000380600780c */ /* 0x000fe20003f24270 */
[--C-:B------:R-:W-:Y:S01]  /*5da0*/  FFMA.FTZ R20, R24, UR28, -R51.reuse ;  /* 0x0000001c18147c23 */ /* 0x100fe20008010833 */
[----:B------:R-:W-:Y:S01]  /*5db0*/  FSEL R45, R45, -INF , P2 ;  /* 0xff8000002d2d7808 */ /* 0x000fe20001000000 */
[--C-:B------:R-:W-:Y:S01]  /*5dc0*/  FFMA.FTZ R170, R27, UR28, -R51.reuse ;  /* 0x0000001c1baa7c23 */ /* 0x100fe20008010833 */
[----:B------:R-:W-:Y:S01]  /*5dd0*/  FMNMX.FTZ R8, R44, R47, !PT ;  /* 0x0000002f2c087209 */ /* 0x000fe20007810000 */
[--C-:B------:R-:W-:Y:S01]  /*5de0*/  FFMA.FTZ R171, R28, UR28, -R51.reuse ;  /* 0x0000001c1cab7c23 */ /* 0x100fe20008010833 */
[----:B------:R-:W-:Y:S01]  /*5df0*/  ISETP.GT.AND P2, PT, R6, 0x39, PT ;  /* 0x000000390600780c */ /* 0x000fe20003f44270 */
[--C-:B------:R-:W-:Y:S01]  /*5e00*/  FFMA.FTZ R6, R11, UR28, -R51.reuse ;  /* 0x0000001c0b067c23 */ /* 0x100fe20008010833 */
[----:B--2---:R-:W-:Y:S01]  /*5e10*/  FSEL R46, R54, -INF , P1 ;  /* 0xff800000362e7808 */ /* 0x004fe20000800000 */
[--C-:B------:R-:W-:Y:S01]  /*5e20*/  FFMA.FTZ R172, R29, UR28, -R51.reuse ;  /* 0x0000001c1dac7c23 */ /* 0x100fe20008010833 */
[----:B------:R-:W-:Y:S01]  /*5e30*/  FMNMX.FTZ R11, R45, R8, !PT ;  /* 0x000000082d0b7209 */ /* 0x000fe20007810000 */
[--C-:B------:R-:W-:Y:S01]  /*5e40*/  FFMA.FTZ R173, R30, UR28, -R51.reuse ;  /* 0x0000001c1ead7c23 */ /* 0x100fe20008010833 */
[----:B-1----:R-:W-:Y:S01]  /*5e50*/  FSEL R47, R55, -INF , P2 ;  /* 0xff800000372f7808 */ /* 0x002fe20001000000 */
[--C-:B------:R-:W-:Y:S01]  /*5e60*/  FFMA.FTZ R174, R32, UR28, -R51.reuse ;  /* 0x0000001c20ae7c23 */ /* 0x100fe20008010833 */
[----:B------:R-:W-:Y:S01]  /*5e70*/  FMNMX.FTZ R8, R46, R11, !PT ;  /* 0x0000000b2e087209 */ /* 0x000fe20007810000 */
[--C-:B------:R-:W-:Y:S01]  /*5e80*/  FFMA.FTZ R11, R13, UR28, -R51.reuse ;  /* 0x0000001c0d0b7c23 */ /* 0x100fe20008010833 */
[--C-:B------:R-:W-:Y:S01]  /*5e90*/  FFMA.FTZ R13, R15, UR28, -R51.reuse ;  /* 0x0000001c0f0d7c23 */ /* 0x100fe20008010833 */
[--C-:B------:R-:W-:Y:S01]  /*5ea0*/  FFMA.FTZ R15, R21, UR28, -R51.reuse ;  /* 0x0000001c150f7c23 */ /* 0x100fe20008010833 */
[----:B------:R-:W-:Y:S01]  /*5eb0*/  FMNMX.FTZ R8, R47, R8, !PT ;  /* 0x000000082f087209 */ /* 0x000fe20007810000 */
[----:B------:R-:W-:Y:S01]  /*5ec0*/  FFMA.FTZ R21, R25, UR28, -R51 ;  /* 0x0000001c19157c23 */ /* 0x000fe20008010833 */
[----:B------:R-:W-:Y:S01]  /*5ed0*/  VIADD R25, R9, 0x38840 ;  /* 0x0003884009197836 */ /* 0x000fe20000000000 */
[----:B------:R-:W-:Y:S02]  /*5ee0*/  MUFU.EX2 R5, R5 ;  /* 0x0000000500057308 */ /* 0x000fe40000000800 */
[----:B------:R-:W0:Y:S02]  /*5ef0*/  SHFL.BFLY PT, R49, R8, 0x2, 0x1f ;  /* 0x0c401f0008317f89 */ /* 0x000e2400000e0000 */
[----:B------:R-:W-:-:S04]  /*5f00*/  PRMT R25, R202, 0x654, R25 ;  /* 0x00000654ca197816 */ /* 0x000fc80000000019 */
[----:B------:R1:W-:Y:S01]  /*5f10*/  SYNCS.ARRIVE.TRANS64.RED.A1T0 RZ, [R25+URZ], RZ ;  /* 0x000000ff19ff79a7 */ /* 0x0003e2000810043f */
[----:B------:R-:W2:Y:S08]  /*5f20*/  MUFU.EX2 R6, R6 ;  /* 0x0000000600067308 */ /* 0x000eb00000000800 */
[----:B------:R-:W-:Y:S08]  /*5f30*/  MUFU.EX2 R10, R10 ;  /* 0x0000000a000a7308 */ /* 0x000ff00000000800 */
[----:B------:R-:W3:Y:S01]  /*5f40*/  MUFU.EX2 R11, R11 ;  /* 0x0000000b000b7308 */ /* 0x000ee20000000800 */
[----:B0-----:R-:W-:-:S02]  /*5f50*/  FMNMX.FTZ R49, R8, R49, !PT ;  /* 0x0000003108317209 */ /* 0x001fc40007810000 */
[----:B--2---:R-:W-:Y:S01]  /*5f60*/  F2FP.BF16.F32.PACK_AB R152, R6, R5 ;  /* 0x000000050698723e */ /* 0x004fe200000010ff */
[----:B------:R-:W-:Y:S02]  /*5f70*/  FADD.FTZ R5, R5, R6 ;  /* 0x0000000605057221 */ /* 0x000fe40000010000 */
[----:B------:R-:W0:Y:S02]  /*5f80*/  SHFL.BFLY PT, R8, R49, 0x1, 0x1f ;  /* 0x0c201f0031087f89 */ /* 0x000e2400000e0000 */
[----:B------:R-:W-:Y:S08]  /*5f90*/  MUFU.EX2 R12, R12 ;  /* 0x0000000c000c7308 */ /* 0x000ff00000000800 */
[----:B------:R-:W2:Y:S01]  /*5fa0*/  MUFU.EX2 R13, R13 ;  /* 0x0000000d000d7308 */ /* 0x000ea20000000800 */
[----:B---3--:R-:W-:Y:S01]  /*5fb0*/  F2FP.BF16.F32.PACK_AB R154, R11, R10 ;  /* 0x0000000a0b9a723e */ /* 0x008fe200000010ff */
[----:B------:R-:W-:-:S04]  /*5fc0*/  FADD.FTZ R10, R10, R5 ;  /* 0x000000050a0a7221 */ /* 0x000fc80000010000 */
[----:B------:R-:W-:Y:S02]  /*5fd0*/  FADD.FTZ R11, R11, R10 ;  /* 0x0000000a0b0b7221 */ /* 0x000fe40000010000 */
[----:B------:R-:W-:Y:S01]  /*5fe0*/  MUFU.EX2 R14, R14 ;  /* 0x0000000e000e7308 */ /* 0x000fe20000000800 */
[----:B0-----:R-:W-:-:S07]  /*5ff0*/  FMNMX.FTZ R8, R49, R8, !PT ;  /* 0x0000000831087209 */ /* 0x001fce0007810000 */
[----:B------:R-:W0:Y:S01]  /*6000*/  MUFU.EX2 R15, R15 ;  /* 0x0000000f000f7308 */ /* 0x000e220000000800 */
[C---:B--2---:R-:W-:Y:S01]  /*6010*/  F2FP.BF16.F32.PACK_AB R156, R13.reuse, R12 ;  /* 0x0000000c0d9c723e */ /* 0x044fe200000010ff */
[----:B------:R-:W-:Y:S01]  /*6020*/  FADD.FTZ R12, R12, R11 ;  /* 0x0000000b0c0c7221 */ /* 0x000fe20000010000 */
[C---:B------:R-:W-:Y:S01]  /*6030*/  FMUL.FTZ R24, R8.reuse, UR28 ;  /* 0x0000001c08187c20 */ /* 0x040fe20008410000 */
[----:B------:R-:W-:Y:S02]  /*6040*/  FSETP.NEU.FTZ.AND P1, PT, R8, -INF , PT ;  /* 0xff8000000800780b */ /* 0x000fe40003f3d000 */
[----:B------:R-:W-:Y:S02]  /*6050*/  FADD.FTZ R13, R13, R12 ;  /* 0x0000000c0d0d7221 */ /* 0x000fe40000010000 */
[----:B------:R-:W-:Y:S01]  /*6060*/  FSEL R24, R24, RZ, P1 ;  /* 0x000000ff18187208 */ /* 0x000fe20000800000 */
[----:B------:R-:W-:Y:S04]  /*6070*/  MUFU.EX2 R20, R20 ;  /* 0x0000001400147308 */ /* 0x000fe80000000800 */
        /* <DEDUP_REMOVED lines=64> */
[----:B------:R-:W4:Y:S01]  /*6480*/  MUFU.EX2 R174, R174 ;  /* 0x000000ae00ae7308 */ /* 0x000f220000000800 */
[----:B0-----:R-:W-:Y:S01]  /*6490*/  F2FP.BF16.F32.PACK_AB R164, R172, R171 ;  /* 0x000000abaca4723e */ /* 0x001fe200000010ff */
[----:B------:R-:W-:-:S04]  /*64a0*/  FADD.FTZ R171, R171, R170 ;  /* 0x000000aaabab7221 */ /* 0x000fc80000010000 */
[----:B------:R-:W-:Y:S02]  /*64b0*/  FADD.FTZ R172, R172, R171 ;  /* 0x000000abacac7221 */ /* 0x000fe40000010000 */
[----:B------:R-:W-:Y:S02]  /*64c0*/  MUFU.EX2 R215, R215 ;  /* 0x000000d700d77308 */ /* 0x000fe40000000800 */
[----:B--2---:R-:W-:-:S06]  /*64d0*/  FADD.FTZ R5, R173, R172 ;  /* 0x000000acad057221 */ /* 0x004fcc0000010000 */
[----:B------:R-:W0:Y:S01]  /*64e0*/  MUFU.EX2 R218, R218 ;  /* 0x000000da00da7308 */ /* 0x000e220000000800 */
[C---:B----4-:R-:W-:Y:S01]  /*64f0*/  F2FP.BF16.F32.PACK_AB R166, R174.reuse, R173 ;  /* 0x000000adaea6723e */ /* 0x050fe200000010ff */
        /* <DEDUP_REMOVED lines=9> */
[----:B-1----:R-:W-:Y:S01]  /*6590*/  WARPGROUP.ARRIVE ;  /* 0x00000000000079c5 */ /* 0x002fe20000000000 */
[----:B------:R-:W-:-:S05]  /*65a0*/  FADD.FTZ R6, R220, R219 ;  /* 0x000000dbdc067221 */ /* 0x000fca0000010000 */
[----:B------:R-:W-:Y:S01]  /*65b0*/  HGMMA.64x256x16.F32.BF16 R24, R152, gdesc[UR4].tnspB, RZ, !UPT, gsb0 ;  /* 0x43e0000498187df0 */ /* 0x000fe2000c0018ff */
        /* <DEDUP_REMOVED lines=31> */
.L_x_8360:
[----:B------:R-:W0:Y:S01]  /*67b0*/  @P5 LDC R11, c[0x0][0x44c] ;  /* 0x00011300ff0b5b82 */ /* 0x000e220000000800 */
[----:B------:R-:W-:Y:S02]  /*67c0*/  IMAD.U32 R10, RZ, RZ, UR37 ;  /* 0x00000025ff0a7e24 */ /* 0x000fe4000f8e00ff */
[----:B------:R-:W-:Y:S02]  /*67d0*/  VIADD R168, R168, 0xfffffffe ;  /* 0xfffffffea8a87836 */ /* 0x000fe40000000000 */
[----:B------:R-:W-:-:S03]  /*67e0*/  VIADD R9, R9, 0x38860 ;  /* 0x0003886009097836 */ /* 0x000fc60000000000 */
[----:B------:R-:W1:Y:S01]  /*67f0*/  @P5 LDC R12, c[0x0][0x450] ;  /* 0x00011400ff0c5b82 */ /* 0x000e620000000800 */
[----:B------:R-:W-:Y:S02]  /*6800*/  R2UR UR31, R168 ;  /* 0x00000000a81f72ca */ /* 0x000fe400000e0000 */
[----:B------:R-:W-:-:S04]  /*6810*/  PRMT R9, R202, 0x654, R9 ;  /* 0x00000654ca097816 */ /* 0x000fc80000000009 */
[----:B------:R2:W-:Y:S01]  /*6820*/  SYNCS.ARRIVE.TRANS64.RED.A1T0 RZ, [R9+URZ], RZ ;  /* 0x000000ff09ff79a7 */ /* 0x0005e2000810043f */
[----:B0-----:R-:W-:-:S05]  /*6830*/  @P5 IMAD.HI.U32 R11, R11, UR37, RZ ;  /* 0x000000250b0b5c27 */ /* 0x001fca000f8e00ff */
[----:B-1----:R-:W-:-:S04]  /*6840*/  @P5 SHF.R.U32.HI R10, RZ, R12, R11 ;  /* 0x0000000cff0a5219 */ /* 0x002fc8000001160b */
[----:B------:R-:W-:-:S04]  /*6850*/  IADD3 R10, R10, R187, -R186 ;  /* 0x000000bb0a0a7210 */ /* 0x000fc80007ffe8ba */
[----:B------:R-:W-:-:S04]  /*6860*/  SHF.R.S32.HI R11, RZ, 0x1f, R10 ;  /* 0x0000001fff0b7819 */ /* 0x000fc8000001140a */
[----:B------:R-:W-:-:S04]  /*6870*/  LEA.HI R11, R11, R10, RZ, 0x6 ;  /* 0x0000000a0b0b7211 */ /* 0x000fc800078f30ff */
[----:B------:R-:W-:-:S04]  /*6880*/  SHF.R.S32.HI R11, RZ, 0x6, R11 ;  /* 0x00000006ff0b7819 */ /* 0x000fc8000001140b */
[----:B------:R-:W-:-:S13]  /*6890*/  R2UR UR30, R11 ;  /* 0x000000000b1e72ca */ /* 0x000fda00000e0000 */
[----:B------:R-:W-:-:S04]  /*68a0*/  UISETP.LT.AND UP0, UPT, URZ, UR30, UPT ;  /* 0x0000001e3f00728c */ /* 0x000fc8000bf01270 */
[----:B------:R-:W-:-:S04]  /*68b0*/  USEL UR30, URZ, UR30, !UP0 ;  /* 0x0000001e3f1e7287 */ /* 0x000fc8000c000000 */
[----:B------:R-:W-:-:S06]  /*68c0*/  UISETP.GE.AND UP0, UPT, UR31, UR30, UPT ;  /* 0x0000001e1f00728c */ /* 0x000fcc000bf06270 */
[----:B------:R-:W-:-:S13]  /*68d0*/  PLOP3.LUT P1, PT, PT, PT, UP0, 0x80, 0x0 ;  /* 0x000000000000781c */ /* 0x000fda0003f2f008 */
[----:B--2---:R-:W-:Y:S05]  /*68e0*/  @!P1 BRA `(.L_x_8361) ;  /* 0x0000003400a09947 */ /* 0x004fea0003800000 */
[----:B------:R-:W-:Y:S01]  /*68f0*/  IMAD.MOV.U32 R11, RZ, RZ, R8 ;  /* 0x000000ffff0b7224 */ /* 0x000fe200078e0008 */
[----:B------:R-:W-:Y:S01]  /*6900*/  ULDC UR29, c[0x0][0xad0] ;  /* 0x0002b400001d7ab9 */ /* 0x000fe20000000800 */
[----:B------:R-:W-:Y:S01]  /*6910*/  IMAD.MOV.U32 R10, RZ, RZ, R7 ;  /* 0x000000ffff0a7224 */ /* 0x000fe200078e0007 */
[----:B------:R-:W-:Y:S01]  /*6920*/  ULDC UR28, c[0x0][0xa80] ;  /* 0x0002a000001c7ab9 */ /* 0x000fe20000000800 */
[----:B------:R-:W-:-:S07]  /*6930*/  IMAD.MOV.U32 R13, RZ, RZ, R2 ;  /* 0x000000ffff0d7224 */ /* 0x000fce00078e0002 */
.L_x_8372:
[----:B------:R-:W-:-:S05]  /*6940*/  VIADD R2, R13, 0x1 ;  /* 0x000000010d027836 */ /* 0x000fca0000000000 */
[----:B------:R-:W-:-:S04]  /*6950*/  ISETP.NE.AND P1, PT, R2, 0x2, PT ;  /* 0x000000020200780c */ /* 0x000fc80003f25270 */
[----:B------:R-:W-:Y:S02]  /*6960*/  SEL R7, RZ, 0x1, P1 ;  /* 0x00000001ff077807 */ /* 0x000fe40000800000 */
[----:B------:R-:W-:Y:S02]  /*6970*/  SEL R2, R2, RZ, P1 ;  /* 0x000000ff02027207 */ /* 0x000fe40000800000 */
[----:B------:R-:W-:Y:S01]  /*6980*/  LOP3.LUT R16, R16, R7, RZ, 0x3c, !PT ;  /* 0x0000000710107212 */ /* 0x000fe200078e3cff */
[----:B0-----:R-:W-:Y:S06]  /*6990*/  @!P0 BRA `(.L_x_8362) ;  /* 0x0000000000048947 */ /* 0x001fec0003800000 */
[----:B------:R-:W-:Y:S01]  /*69a0*/  BPT.TRAP 0x1 ;  /* 0x000000040000795c */ /* 0x000fe20000300000 */
.L_x_8362:
[----:B------:R-:W-:Y:S01]  /*69b0*/  IMAD R9, R2, 0x8, R17 ;  /* 0x0000000802097824 */ /* 0x000fe200078e0211 */
[----:B------:R-:W-:-:S04]  /*69c0*/  SHF.L.U32 R8, R16, 0x1f, RZ ;  /* 0x0000001f10087819 */ /* 0x000fc800000006ff */
[----:B------:R0:W1:Y:S01]  /*69d0*/  SYNCS.PHASECHK.TRANS64.TRYWAIT P1, [R9+URZ+0x38830], R8 ;  /* 0x03883008090075a7 */ /* 0x000062000802017f */
[----:B------:R-:W-:Y:S05]  /*69e0*/  @!P0 BRA `(.L_x_8363) ;  /* 0x0000000000048947 */ /* 0x000fea0003800000 */
[----:B------:R-:W-:Y:S01]  /*69f0*/  BPT.TRAP 0x1 ;  /* 0x000000040000795c */ /* 0x000fe20000300000 */
.L_x_8363:
[----:B------:R-:W-:Y:S01]  /*6a00*/  IMAD R7, R2, 0x200, R0 ;  /* 0x0000020002077824 */ /* 0x000fe200078e0200 */
[----:B-1----:R-:W-:Y:S06]  /*6a10*/  @P1 BRA `(.L_x_8364) ;  /* 0x0000000000081947 */ /* 0x002fec0003800000 */
[----:B------:R-:W1:Y:S02]  /*6a20*/  SYNCS.PHASECHK.TRANS64.TRYWAIT P1, [R9+URZ+0x38830], R8 ;  /* 0x03883008090075a7 */ /* 0x000e64000802017f */
[----:B-1----:R-:W-:Y:S05]  /*6a30*/  @!P1 BRA `(.L_x_8365) ;  /* 0x0000010800649947 */ /* 0x002fea0003800000 */
.L_x_8364:
        /* <DEDUP_REMOVED lines=22> */
.L_x_8366:
[----:B------:R2:W3:Y:S01]  /*6ba0*/  SYNCS.PHASECHK.TRANS64.TRYWAIT P1, [R9+URZ+0x38850], R8 ;  /* 0x03885008090075a7 */ /* 0x0004e2000802017f */
[----:B------:R-:W-:Y:S05]  /*6bb0*/  @!P0 BRA `(.L_x_8367) ;  /* 0x0000000000048947 */ /* 0x000fea0003800000 */
[----:B------:R-:W-:Y:S01]  /*6bc0*/  BPT.TRAP 0x1 ;  /* 0x000000040000795c */ /* 0x000fe20000300000 */
.L_x_8367:
[----:B------:R-:W-:Y:S01]  /*6bd0*/  IMAD R7, R2, 0x1000, R4 ;  /* 0x0000100002077824 */ /* 0x000fe200078e0204 */
[----:B---3--:R-:W-:Y:S06]  /*6be0*/  @P1 BRA `(.L_x_8368) ;  /* 0x0000000000081947 */ /* 0x008fec0003800000 */
[----:B------:R-:W3:Y:S02]  /*6bf0*/  SYNCS.PHASECHK.TRANS64.TRYWAIT P1, [R9+URZ+0x38850], R8 ;  /* 0x03885008090075a7 */ /* 0x000ee4000802017f */
[----:B---3--:R-:W-:Y:S05]  /*6c00*/  @!P1 BRA `(.L_x_8369) ;  /* 0x0000010800049947 */ /* 0x008fea0003800000 */
.L_x_8368:
        /* <DEDUP_REMOVED lines=190> */
[----:B------:R-:W-:Y:S02]  /*77f0*/  WARPGROUP.DEPBAR.LE gsb0, 0x0 ;  /* 0x00008000000079c5 */ /* 0x000fe40000010000 */
[----:B------:R-:W-:-:S08]  /*7800*/  WARPGROUP.ARRIVE ;  /* 0x00000000000079c5 */ /* 0x000fd00000000000 */
[----:B------:R-:W-:Y:S01]  /*7810*/  HGMMA.64x64x16.F32.BF16 R152, gdesc[UR24], R152, gsb0 ;  /* 0x00e00000189879f0 */ /* 0x000fe20008001898 */
[----:B------:R-:W-:Y:S01]  /*7820*/  R2UR UR24, R15 ;  /* 0x000000000f1872ca */ /* 0x000fe200000e0000 */
[----:B------:R-:W-:Y:S01]  /*7830*/  VIADD R15, R7, 0xa00 ;  /* 0x00000a00070f7836 */ /* 0x000fe20000000000 */
[----:B------:R-:W-:Y:S01]  /*7840*/  UMOV UR25, 0x40000040 ;  /* 0x4000004000197882 */ /* 0x000fe20000000000 */
[----:B------:R-:W-:Y:S02]  /*7850*/  UMOV UR27, 0x40000040 ;  /* 0x40000040001b7882 */ /* 0x000fe40000000000 */
[----:B------:R-:W-:-:S05]  /*7860*/  IMAD.IADD R20, R8, 0x1, R15 ;  /* 0x0000000108147824 */ /* 0x000fca00078e020f */
        /* <DEDUP_REMOVED lines=128> */
.L_x_8370:
[----:B------:R-:W-:Y:S01]  /*8070*/  ISETP.NE.AND P1, PT, R204, 0x1, PT ;  /* 0x00000001cc00780c */ /* 0x000fe20003f25270 */
[----:B------:R-:W-:Y:S01]  /*8080*/  FMUL.FTZ R12, R155, UR29 ;  /* 0x0000001d9b0c7c20 */ /* 0x000fe20008410000 */
[----:B------:R-:W-:Y:S01]  /*8090*/  FMUL.FTZ R7, R154, UR29 ;  /* 0x0000001d9a077c20 */ /* 0x000fe20008410000 */
[----:B------:R-:W-:Y:S02]  /*80a0*/  VIADD R154, R191, UR37 ;  /* 0x00000025bf9a7c36 */ /* 0x000fe40008000000 */
[----:B------:R-:W-:Y:S01]  /*80b0*/  FMUL.FTZ R8, R152, UR29 ;  /* 0x0000001d98087c20 */ /* 0x000fe20008410000 */
[----:B------:R-:W-:Y:S01]  /*80c0*/  UMOV UR6, 0xffffffc0 ;  /* 0xffffffc000067882 */ /* 0x000fe20000000000 */
[----:B------:R-:W-:Y:S01]  /*80d0*/  FMUL.FTZ R14, R158, UR29 ;  /* 0x0000001d9e0e7c20 */ /* 0x000fe20008410000 */
[----:B------:R-:W-:Y:S01]  /*80e0*/  UIMAD UR6, UR31, UR6, 0x1 ;  /* 0x000000011f0674a4 */ /* 0x000fe2000f8e0206 */
[----:B------:R-:W0:Y:S01]  /*80f0*/  MUFU.TANH R7, R7 ;  /* 0x0000000700077308 */ /* 0x000e220000002400 */
[----:B------:R-:W-:Y:S01]  /*8100*/  FMUL.FTZ R21, R159, UR29 ;  /* 0x0000001d9f157c20 */ /* 0x000fe20008410000 */
[----:B------:R-:W-:Y:S01]  /*8110*/  FMUL.FTZ R20, R162, UR29 ;  /* 0x0000001da2147c20 */ /* 0x000fe20008410000 */
[----:B------:R-:W-:Y:S01]  /*8120*/  FMUL.FTZ R15, R153, UR29 ;  /* 0x0000001d990f7c20 */ /* 0x000fe20008410000 */
[----:B------:R-:W-:Y:S01]  /*8130*/  FMUL.FTZ R153, R163, UR29 ;  /* 0x0000001da3997c20 */ /* 0x000fe20008410000 */
[----:B------:R-:W1:Y:S01]  /*8140*/  @P1 LDC R155, c[0x0][0x44c] ;  /* 0x00011300ff9b1b82 */ /* 0x000e620000000800 */
[----:B------:R-:W-:Y:S01]  /*8150*/  FMUL.FTZ R213, R156, UR29 ;  /* 0x0000001d9cd57c20 */ /* 0x000fe20008410000 */
[----:B------:R-:W-:Y:S01]  /*8160*/  FMUL.FTZ R156, R166, UR29 ;  /* 0x0000001da69c7c20 */ /* 0x000fe20008410000 */
[----:B------:R-:W2:Y:S01]  /*8170*/  MUFU.TANH R12, R12 ;  /* 0x0000000c000c7308 */ /* 0x000ea20000002400 */
[----:B------:R-:W-:Y:S01]  /*8180*/  FMUL.FTZ R159, R167, UR29 ;  /* 0x0000001da79f7c20 */ /* 0x000fe20008410000 */
[----:B------:R-:W-:Y:S01]  /*8190*/  FMUL.FTZ R170, R170, UR29 ;  /* 0x0000001daaaa7c20 */ /* 0x000fe20008410000 */
[----:B------:R-:W-:Y:S01]  /*81a0*/  FMUL.FTZ R166, R174, UR29 ;  /* 0x0000001daea67c20 */ /* 0x000fe20008410000 */
[----:B------:R-:W-:Y:S01]  /*81b0*/  FMUL.FTZ R162, R171, UR29 ;  /* 0x0000001daba27c20 */ /* 0x000fe20008410000 */
[----:B------:R-:W3:Y:S01]  /*81c0*/  @P1 LDC R215, c[0x0][0x450] ;  /* 0x00011400ffd71b82 */ /* 0x000ee20000000800 */
[----:B------:R-:W-:Y:S01]  /*81d0*/  FMUL.FTZ R167, R175, UR29 ;  /* 0x0000001dafa77c20 */ /* 0x000fe20008410000 */
[----:B------:R-:W-:Y:S01]  /*81e0*/  FMUL.FTZ R179, R179, UR29 ;  /* 0x0000001db3b37c20 */ /* 0x000fe20008410000 */
[----:B------:R-:W4:Y:S01]  /*81f0*/  MUFU.TANH R14, R14 ;  /* 0x0000000e000e7308 */ /* 0x000f220000002400 */
[----:B------:R-:W-:Y:S01]  /*8200*/  FMUL.FTZ R183, R183, UR29 ;  /* 0x0000001db7b77c20 */ /* 0x000fe20008410000 */
[----:B------:R-:W-:Y:S01]  /*8210*/  FMUL.FTZ R214, R157, UR29 ;  /* 0x0000001d9dd67c20 */ /* 0x000fe20008410000 */
[----:B------:R-:W-:Y:S01]  /*8220*/  FMUL.FTZ R164, R164, UR29 ;  /* 0x0000001da4a47c20 */ /* 0x000fe20008410000 */
[----:B------:R-:W-:Y:S01]  /*8230*/  FMUL.FTZ R176, R176, UR29 ;  /* 0x0000001db0b07c20 */ /* 0x000fe20008410000 */
[----:B------:R-:W-:Y:S01]  /*8240*/  IMAD R221, R2, 0x1000, R19 ;  /* 0x0000100002dd7824 */ /* 0x000fe200078e0213 */
[----:B------:R-:W-:-:S02]  /*8250*/  UMOV UR7, 0x40000040 ;  /* 0x4000004000077882 */ /* 0x000fc40000000000 */
[----:B------:R-:W5:Y:S01]  /*8260*/  MUFU.TANH R21, R21 ;  /* 0x0000001500157308 */ /* 0x000f620000002400 */
[----:B------:R-:W-:Y:S02]  /*8270*/  VIADD R223, R221, 0x80 ;  /* 0x00000080dddf7836 */ /* 0x000fe40000000000 */
[----:B-1----:R-:W-:Y:S01]  /*8280*/  @P1 IMAD.HI.U32 R152, R154, R155, RZ ;  /* 0x0000009b9a981227 */ /* 0x002fe200078e00ff */
[----:B------:R-:W-:-:S04]  /*8290*/  IADD3 R155, R187, UR6, -R18 ;  /* 0x00000006bb9b7c10 */ /* 0x000fc8000fffe812 */
[----:B------:R-:W1:Y:S01]  /*82a0*/  MUFU.TANH R20, R20 ;  /* 0x0000001400147308 */ /* 0x000e620000002400 */
[----:B------:R-:W-:Y:S01]  /*82b0*/  R2UR UR6, R221 ;  /* 0x00000000dd0672ca */ /* 0x000fe200000e0000 */
[----:B------:R-:W-:Y:S01]  /*82c0*/  IMAD.IADD R155, R155, 0x1, -R186 ;  /* 0x000000019b9b7824 */ /* 0x000fe200078e0aba */
[----:B---3--:R-:W-:-:S05]  /*82d0*/  @P1 SHF.R.U32.HI R154, RZ, R215, R152 ;  /* 0x000000d7ff9a1219 */ /* 0x008fca0000011698 */
[----:B------:R-:W3:Y:S01]  /*82e0*/  MUFU.TANH R153, R153 ;  /* 0x0000009900997308 */ /* 0x000ee20000002400 */
[----:B------:R-:W0:Y:S04]  /*82f0*/  SHFL.IDX PT, R152, R154, 0x1, 0x1c1f ;  /* 0x003c1f009a987f89 */ /* 0x000e2800000e0000 */
[----:B------:R-:W-:Y:S03]  /*8300*/  SHFL.IDX PT, R154, R154, RZ, 0x1c1f ;  /* 0x001c1fff9a9a7589 */ /* 0x000fe600000e0000 */
[----:B------:R-:W3:Y:S08]  /*8310*/  MUFU.TANH R156, R156 ;  /* 0x0000009c009c7308 */ /* 0x000ef00000002400 */
[----:B------:R-:W3:Y:S08]  /*8320*/  MUFU.TANH R159, R159 ;  /* 0x0000009f009f7308 */ /* 0x000ef00000002400 */
[----:B------:R-:W3:Y:S01]  /*8330*/  MUFU.TANH R170, R170 ;  /* 0x000000aa00aa7308 */ /* 0x000ee20000002400 */
[----:B0-----:R-:W-:-:S05]  /*8340*/  IMAD.IADD R152, R155, 0x1, R152 ;  /* 0x000000019b987824 */ /* 0x001fca00078e0298 */
[C---:B------:R-:W-:Y:S02]  /*8350*/  ISETP.GT.AND P1, PT, R152.reuse, RZ, PT ;  /* 0x000000ff9800720c */ /* 0x040fe40003f24270 */
[----:B------:R-:W0:Y:S01]  /*8360*/  MUFU.TANH R162, R162 ;  /* 0x000000a200a27308 */ /* 0x000e220000002400 */
[C---:B------:R-:W-:Y:S02]  /*8370*/  ISETP.GT.AND P2, PT, R152.reuse, 0x1, PT ;  /* 0x000000019800780c */ /* 0x040fe40003f44270 */
[----:B------:R-:W-:Y:S02]  /*8380*/  FSEL R158, R7, -INF , P1 ;  /* 0xff800000079e7808 */ /* 0x000fe40000800000 */
[----:B------:R-:W-:Y:S02]  /*8390*/  ISETP.GT.AND P1, PT, R152, 0x8, PT ;  /* 0x000000089800780c */ /* 0x000fe40003f24270 */
[----:B--2---:R-:W-:Y:S01]  /*83a0*/  FSEL R12, R12, -INF , P2 ;  /* 0xff8000000c0c7808 */ /* 0x004fe20001000000 */
[----:B------:R-:W2:Y:S01]  /*83b0*/  MUFU.TANH R166, R166 ;  /* 0x000000a600a67308 */ /* 0x000ea20000002400 */
[----:B------:R-:W-:-:S02]  /*83c0*/  FMNMX.FTZ R7, R158, R11, !PT ;  /* 0x0000000b9e077209 */ /* 0x000fc40007810000 */
[----:B------:R-:W-:Y:S02]  /*83d0*/  ISETP.GT.AND P2, PT, R152, 0x9, PT ;  /* 0x000000099800780c */ /* 0x000fe40003f44270 */
[----:B----4-:R-:W-:Y:S02]  /*83e0*/  FSEL R14, R14, -INF , P1 ;  /* 0xff8000000e0e7808 */ /* 0x010fe40000800000 */
[----:B------:R-:W-:Y:S01]  /*83f0*/  FMNMX.FTZ R163, R12, R7, !PT ;  /* 0x000000070ca37209 */ /* 0x000fe20007810000 */
[----:B------:R-:W-:Y:S01]  /*8400*/  FMUL.FTZ R7, R178, UR29 ;  /* 0x0000001db2077c20 */ /* 0x000fe20008410000 */
[----:B------:R-:W-:Y:S01]  /*8410*/  ISETP.GT.AND P1, PT, R152, 0x10, PT ;  /* 0x000000109800780c */ /* 0x000fe20003f24270 */
[----:B------:R-:W4:Y:S01]  /*8420*/  MUFU.TANH R167, R167 ;  /* 0x000000a700a77308 */ /* 0x000f220000002400 */
[----:B-----5:R-:W-:Y:S02]  /*8430*/  FSEL R21, R21, -INF , P2 ;  /* 0xff80000015157808 */ /* 0x020fe40001000000 */
[----:B------:R-:W-:-:S02]  /*8440*/  FMNMX.FTZ R174, R14, R163, !PT ;  /* 0x000000a30eae7209 */ /* 0x000fc40007810000 */
[----:B------:R-:W-:Y:S02]  /*8450*/  ISETP.GT.AND P2, PT, R152, 0x11, PT ;  /* 0x000000119800780c */ /* 0x000fe40003f44270 */
[----:B-1----:R-:W-:Y:S01]  /*8460*/  FSEL R20, R20, -INF , P1 ;  /* 0xff80000014147808 */ /* 0x002fe20000800000 */
[----:B------:R-:W1:Y:S01]  /*8470*/  MUFU.TANH R7, R7 ;  /* 0x0000000700077308 */ /* 0x000e620000002400 */
[----:B------:R-:W-:Y:S02]  /*8480*/  FMNMX.FTZ R163, R21, R174, !PT ;  /* 0x000000ae15a37209 */ /* 0x000fe40007810000 */
[----:B------:R-:W-:Y:S02]  /*8490*/  ISETP.GT.AND P1, PT, R152, 0x18, PT ;  /* 0x000000189800780c */ /* 0x000fe40003f24270 */
[----:B---3--:R-:W-:Y:S02]  /*84a0*/  FSEL R178, R153, -INF , P2 ;  /* 0xff80000099b27808 */ /* 0x008fe40001000000 */
[----:B------:R-:W-:Y:S01]  /*84b0*/  FMNMX.FTZ R163, R20, R163, !PT ;  /* 0x000000a314a37209 */ /* 0x000fe20007810000 */
[----:B------:R-:W3:Y:S01]  /*84c0*/  MUFU.TANH R153, R179 ;  /* 0x000000b300997308 */ /* 0x000ee20000002400 */
[----:B------:R-:W-:-:S02]  /*84d0*/  ISETP.GT.AND P2, PT, R152, 0x19, PT ;  /* 0x000000199800780c */ /* 0x000fc40003f44270 */
[----:B------:R-:W-:Y:S01]  /*84e0*/  FSEL R171, R156, -INF , P1 ;  /* 0xff8000009cab7808 */ /* 0x000fe20000800000 */
[----:B------:R-:W-:Y:S01]  /*84f0*/  FMUL.FTZ R156, R182, UR29 ;  /* 0x0000001db69c7c20 */ /* 0x000fe20008410000 */
[----:B------:R-:W-:Y:S02]  /*8500*/  FMNMX.FTZ R174, R178, R163, !PT ;  /* 0x000000a3b2ae7209 */ /* 0x000fe40007810000 */
[C---:B------:R-:W-:Y:S01]  /*8510*/  ISETP.GT.AND P1, PT, R152.reuse, 0x20, PT ;  /* 0x000000209800780c */ /* 0x040fe20003f24270 */
[----:B------:R5:W-:Y:S01]  /*8520*/  MUFU.TANH R163, R183 ;  /* 0x000000b700a37308 */ /* 0x000be20000002400 */
[----:B------:R-:W-:Y:S02]  /*8530*/  FSEL R175, R159, -INF , P2 ;  /* 0xff8000009faf7808 */ /* 0x000fe40001000000 */
[----:B------:R-:W-:Y:S02]  /*8540*/  FMNMX.FTZ R174, R171, R174, !PT ;  /* 0x000000aeabae7209 */ /* 0x000fe40007810000 */
[----:B------:R-:W-:-:S02]  /*8550*/  ISETP.GT.AND P2, PT, R152, 0x21, PT ;  /* 0x000000219800780c */ /* 0x000fc40003f44270 */
[----:B------:R-:W-:Y:S01]  /*8560*/  FSEL R170, R170, -INF , P1 ;  /* 0xff800000aaaa7808 */ /* 0x000fe20000800000 */
[----:B------:R-:W3:Y:S01]  /*8570*/  MUFU.TANH R156, R156 ;  /* 0x0000009c009c7308 */ /* 0x000ee20000002400 */
[----:B------:R-:W-:Y:S01]  /*8580*/  FMNMX.FTZ R159, R175, R174, !PT ;  /* 0x000000aeaf9f7209 */ /* 0x000fe20007810000 */
[----:B-----5:R-:W-:Y:S01]  /*8590*/  FMUL.FTZ R183, R160, UR29 ;  /* 0x0000001da0b77c20 */ /* 0x020fe20008410000 */
[----:B------:R-:W-:Y:S02]  /*85a0*/  ISETP.GT.AND P1, PT, R152, 0x28, PT ;  /* 0x000000289800780c */ /* 0x000fe40003f24270 */
[----:B0-----:R-:W-:Y:S02]  /*85b0*/  FSEL R174, R162, -INF , P2 ;  /* 0xff800000a2ae7808 */ /* 0x001fe40001000000 */
[----:B------:R-:W-:Y:S01]  /*85c0*/  FMNMX.FTZ R159, R170, R159, !PT ;  /* 0x0000009faa9f7209 */ /* 0x000fe20007810000 */
[----:B------:R-:W0:Y:S01]  /*85d0*/  MUFU.TANH R8, R8 ;  /* 0x0000000800087308 */ /* 0x000e220000002400 */
[----:B------:R-:W-:-:S02]  /*85e0*/  ISETP.GT.AND P2, PT, R152, 0x29, PT ;  /* 0x000000299800780c */ /* 0x000fc40003f44270 */
[----:B--2---:R-:W-:Y:S02]  /*85f0*/  FSEL R166, R166, -INF , P1 ;  /* 0xff800000a6a67808 */ /* 0x004fe40000800000 */
[----:B------:R-:W-:Y:S02]  /*8600*/  FMNMX.FTZ R159, R174, R159, !PT ;  /* 0x0000009fae9f7209 */ /* 0x000fe40007810000 */
[----:B------:R-:W-:Y:S01]  /*8610*/  ISETP.GT.AND P1, PT, R152, 0x30, PT ;  /* 0x000000309800780c */ /* 0x000fe20003f24270 */
[----:B------:R-:W2:Y:S01]  /*8620*/  MUFU.TANH R15, R15 ;  /* 0x0000000f000f7308 */ /* 0x000ea20000002400 */
[----:B----4-:R-:W-:Y:S02]  /*8630*/  FSEL R167, R167, -INF , P2 ;  /* 0xff800000a7a77808 */ /* 0x010fe40001000000 */
[----:B------:R-:W-:Y:S02]  /*8640*/  FMNMX.FTZ R162, R166, R159, !PT ;  /* 0x0000009fa6a27209 */ /* 0x000fe40007810000 */
[----:B------:R-:W-:-:S02]  /*8650*/  ISETP.GT.AND P2, PT, R152, 0x31, PT ;  /* 0x000000319800780c */ /* 0x000fc40003f44270 */
[----:B-1----:R-:W-:Y:S01]  /*8660*/  FSEL R7, R7, -INF , P1 ;  /* 0xff80000007077808 */ /* 0x002fe20000800000 */
[----:B------:R-:W1:Y:S01]  /*8670*/  MUFU.TANH R213, R213 ;  /* 0x000000d500d57308 */ /* 0x000e620000002400 */
[----:B------:R-:W-:Y:S02]  /*8680*/  FMNMX.FTZ R182, R167, R162, !PT ;  /* 0x000000a2a7b67209 */ /* 0x000fe40007810000 */
[----:B---3--:R-:W-:Y:S02]  /*8690*/  FSEL R162, R153, -INF , P2 ;  /* 0xff80000099a27808 */ /* 0x008fe40001000000 */
[C---:B------:R-:W-:Y:S02]  /*86a0*/  ISETP.GT.AND P1, PT, R152.reuse, 0x38, PT ;  /* 0x000000389800780c */ /* 0x040fe40003f24270 */
[----:B------:R-:W-:Y:S01]  /*86b0*/  FMNMX.FTZ R153, R7, R182, !PT ;  /* 0x000000b607997209 */ /* 0x000fe20007810000 */
[----:B------:R-:W3:Y:S01]  /*86c0*/  MUFU.TANH R214, R214 ;  /* 0x000000d600d67308 */ /* 0x000ee20000002400 */
[----:B------:R-:W-:-:S02]  /*86d0*/  ISETP.GT.AND P2, PT, R152, 0x39, PT ;  /* 0x000000399800780c */ /* 0x000fc40003f44270 */
[----:B------:R-:W-:Y:S01]  /*86e0*/  FSEL R152, R156, -INF , P1 ;  /* 0xff8000009c987808 */ /* 0x000fe20000800000 */
[----:B------:R-:W-:Y:S01]  /*86f0*/  FMUL.FTZ R156, R161, UR29 ;  /* 0x0000001da19c7c20 */ /* 0x000fe20008410000 */
[----:B------:R-:W-:Y:S01]  /*8700*/  FMNMX.FTZ R157, R162, R153, !PT ;  /* 0x00000099a29d7209 */ /* 0x000fe20007810000 */
[----:B------:R-:W-:Y:S01]  /*8710*/  FMUL.FTZ R161, R168, UR29 ;  /* 0x0000001da8a17c20 */ /* 0x000fe20008410000 */
[----:B------:R-:W-:Y:S01]  /*8720*/  FSEL R153, R163, -INF , P2 ;  /* 0xff800000a3997808 */ /* 0x000fe20001000000 */
[----:B------:R-:W-:Y:S01]  /*8730*/  FMUL.FTZ R163, R165, UR29 ;  /* 0x0000001da5a37c20 */ /* 0x000fe20008410000 */
[----:B------:R-:W-:Y:S01]  /*8740*/  FMNMX.FTZ R160, R152, R157, !PT ;  /* 0x0000009d98a07209 */ /* 0x000fe20007810000 */
[----:B------:R-:W4:Y:S01]  /*8750*/  MUFU.TANH R183, R183 ;  /* 0x000000b700b77308 */ /* 0x000f220000002400 */
[----:B------:R-:W-:Y:S01]  /*8760*/  FMUL.FTZ R157, R169, UR29 ;  /* 0x0000001da99d7c20 */ /* 0x000fe20008410000 */
[----:B------:R-:W-:Y:S01]  /*8770*/  FMUL.FTZ R168, R173, UR29 ;  /* 0x0000001dada87c20 */ /* 0x000fe20008410000 */
[----:B------:R-:W-:Y:S01]  /*8780*/  FMNMX.FTZ R159, R153, R160, !PT ;  /* 0x000000a0999f7209 */ /* 0x000fe20007810000 */
[----:B------:R-:W-:Y:S01]  /*8790*/  FMUL.FTZ R160, R172, UR29 ;  /* 0x0000001daca07c20 */ /* 0x000fe20008410000 */
[----:B------:R-:W-:Y:S01]  /*87a0*/  FMUL.FTZ R172, R180, UR29 ;  /* 0x0000001db4ac7c20 */ /* 0x000fe20008410000 */
[----:B------:R-:W-:Y:S01]  /*87b0*/  FMUL.FTZ R169, R177, UR29 ;  /* 0x0000001db1a97c20 */ /* 0x000fe20008410000 */
[----:B------:R-:W-:Y:S01]  /*87c0*/  FMUL.FTZ R173, R181, UR29 ;  /* 0x0000001db5ad7c20 */ /* 0x000fe20008410000 */
[----:B------:R-:W5:Y:S01]  /*87d0*/  SHFL.BFLY PT, R182, R159, 0x2, 0x1f ;  /* 0x0c401f009fb67f89 */ /* 0x000f6200000e0000 */
[----:B------:R-:W4:Y:S08]  /*87e0*/  MUFU.TANH R156, R156 ;  /* 0x0000009c009c7308 */ /* 0x000f300000002400 */
[----:B------:R-:W4:Y:S08]  /*87f0*/  MUFU.TANH R164, R164 ;  /* 0x000000a400a47308 */ /* 0x000f300000002400 */
[----:B------:R-:W4:Y:S01]  /*8800*/  MUFU.TANH R163, R163 ;  /* 0x000000a300a37308 */ /* 0x000f220000002400 */
[----:B-----5:R-:W-:Y:S01]  /*8810*/  FMNMX.FTZ R165, R159, R182, !PT ;  /* 0x000000b69fa57209 */ /* 0x020fe20007810000 */
[----:B------:R-:W-:-:S06]  /*8820*/  IMAD.IADD R159, R155, 0x1, R154 ;  /* 0x000000019b9f7824 */ /* 0x000fcc00078e029a */
[----:B------:R-:W5:Y:S01]  /*8830*/  MUFU.TANH R161, R161 ;  /* 0x000000a100a17308 */ /* 0x000f620000002400 */
[----:B------:R-:W5:Y:S01]  /*8840*/  SHFL.BFLY PT, R182, R165, 0x1, 0x1f ;  /* 0x0c201f00a5b67f89 */ /* 0x000f6200000e0000 */
[C---:B------:R-:W-:Y:S02]  /*8850*/  ISETP.GT.AND P1, PT, R159.reuse, RZ, PT ;  /* 0x000000ff9f00720c */ /* 0x040fe40003f24270 */
[C---:B------:R-:W-:Y:S02]  /*8860*/  ISETP.GT.AND P2, PT, R159.reuse, 0x1, PT ;  /* 0x000000019f00780c */ /* 0x040fe40003f44270 */
[----:B0-----:R-:W-:Y:S02]  /*8870*/  FSEL R179, R8, -INF , P1 ;  /* 0xff80000008b37808 */ /* 0x001fe40000800000 */
[----:B------:R-:W0:Y:S01]  /*8880*/  MUFU.TANH R157, R157 ;  /* 0x0000009d009d7308 */ /* 0x000e220000002400 */
        /* <DEDUP_REMOVED lines=9> */
[----:B------:R-:W1:Y:S01]  /*8920*/  MUFU.TANH R168, R168 ;  /* 0x000000a800a87308 */ /* 0x000e620000002400 */
[----:B------:R-:W-:-:S02]  /*8930*/  FMNMX.FTZ R155, R213, R8, !PT ;  /* 0x00000008d59b7209 */ /* 0x000fc40007810000 */
[----:B------:R-:W-:Y:S02]  /*8940*/  ISETP.GT.AND P2, PT, R159, 0x11, PT ;  /* 0x000000119f00780c */ /* 0x000fe40003f44270 */
[----:B----4-:R-:W-:Y:S02]  /*8950*/  FSEL R183, R183, -INF , P1 ;  /* 0xff800000b7b77808 */ /* 0x010fe40000800000 */
[----:B------:R-:W-:Y:S01]  /*8960*/  FMNMX.FTZ R154, R214, R155, !PT ;  /* 0x0000009bd69a7209 */ /* 0x000fe20007810000 */
[----:B------:R-:W3:Y:S01]  /*8970*/  MUFU.TANH R15, R176 ;  /* 0x000000b0000f7308 */ /* 0x000ee20000002400 */
[----:B-----5:R-:W-:Y:S02]  /*8980*/  FMNMX.FTZ R8, R165, R182, !PT ;  /* 0x000000b6a5087209 */ /* 0x020fe40007810000 */
[----:B------:R-:W-:Y:S02]  /*8990*/  ISETP.GT.AND P1, PT, R159, 0x18, PT ;  /* 0x000000189f00780c */ /* 0x000fe40003f24270 */
[----:B------:R-:W-:Y:S01]  /*89a0*/  FSEL R165, R156, -INF , P2 ;  /* 0xff8000009ca57808 */ /* 0x000fe20001000000 */
[----:B------:R-:W-:Y:S01]  /*89b0*/  FMUL.FTZ R181, R8, UR28 ;  /* 0x0000001c08b57c20 */ /* 0x000fe20008410000 */
[----:B------:R-:W-:Y:S01]  /*89c0*/  FMNMX.FTZ R154, R183, R154, !PT ;  /* 0x0000009ab79a7209 */ /* 0x000fe20007810000 */
[----:B------:R-:W4:Y:S01]  /*89d0*/  MUFU.TANH R169, R169 ;  /* 0x000000a900a97308 */ /* 0x000f220000002400 */
[----:B------:R-:W-:-:S02]  /*89e0*/  ISETP.GT.AND P2, PT, R159, 0x19, PT ;  /* 0x000000199f00780c */ /* 0x000fc40003f44270 */
[----:B------:R-:W-:Y:S02]  /*89f0*/  FSEL R164, R164, -INF , P1 ;  /* 0xff800000a4a47808 */ /* 0x000fe40000800000 */
[----:B------:R-:W-:Y:S02]  /*8a00*/  FMNMX.FTZ R155, R165, R154, !PT ;  /* 0x0000009aa59b7209 */ /* 0x000fe40007810000 */
[----:B------:R-:W-:Y:S01]  /*8a10*/  ISETP.GT.AND P1, PT, R159, 0x20, PT ;  /* 0x000000209f00780c */ /* 0x000fe20003f24270 */
[----:B------:R-:W5:Y:S01]  /*8a20*/  MUFU.TANH R172, R172 ;  /* 0x000000ac00ac7308 */ /* 0x000f620000002400 */
[----:B------:R-:W-:Y:S02]  /*8a30*/  FSEL R163, R163, -INF , P2 ;  /* 0xff800000a3a37808 */ /* 0x000fe40001000000 */
[----:B------:R-:W-:Y:S02]  /*8a40*/  FMNMX.FTZ R154, R164, R155, !PT ;  /* 0x0000009ba49a7209 */ /* 0x000fe40007810000 */
[----:B------:R-:W-:-:S02]  /*8a50*/  ISETP.GT.AND P2, PT, R159, 0x21, PT ;  /* 0x000000219f00780c */ /* 0x000fc40003f44270 */
[----:B------:R-:W-:Y:S01]  /*8a60*/  FSEL R161, R161, -INF , P1 ;  /* 0xff800000a1a17808 */ /* 0x000fe20000800000 */
[----:B------:R-:W5:Y:S01]  /*8a70*/  MUFU.TANH R173, R173 ;  /* 0x000000ad00ad7308 */ /* 0x000f620000002400 */
[----:B------:R-:W-:Y:S02]  /*8a80*/  FMNMX.FTZ R156, R163, R154, !PT ;  /* 0x0000009aa39c7209 */ /* 0x000fe40007810000 */
[----:B------:R-:W-:Y:S02]  /*8a90*/  ISETP.GT.AND P3, PT, R159, 0x28, PT ;  /* 0x000000289f00780c */ /* 0x000fe40003f64270 */
[----:B0-----:R-:W-:Y:S02]  /*8aa0*/  FSEL R154, R157, -INF , P2 ;  /* 0xff8000009d9a7808 */ /* 0x001fe40001000000 */
[----:B------:R-:W-:Y:S02]  /*8ab0*/  FMNMX.FTZ R157, R161, R156, !PT ;  /* 0x0000009ca19d7209 */ /* 0x000fe40007810000 */
[----:B--2---:R-:W-:-:S02]  /*8ac0*/  FSEL R155, R160, -INF , P3 ;  /* 0xff800000a09b7808 */ /* 0x004fc40001800000 */
[C---:B------:R-:W-:Y:S02]  /*8ad0*/  ISETP.GT.AND P4, PT, R159.reuse, 0x29, PT ;  /* 0x000000299f00780c */ /* 0x040fe40003f84270 */
[----:B------:R-:W-:Y:S02]  /*8ae0*/  FMNMX.FTZ R160, R154, R157, !PT ;  /* 0x0000009d9aa07209 */ /* 0x000fe40007810000 */
[----:B------:R-:W-:Y:S02]  /*8af0*/  FSETP.NEU.FTZ.AND P1, PT, R8, -INF , PT ;  /* 0xff8000000800780b */ /* 0x000fe40003f3d000 */
[----:B------:R-:W-:Y:S02]  /*8b00*/  ISETP.GT.AND P2, PT, R159, 0x30, PT ;  /* 0x000000309f00780c */ /* 0x000fe40003f44270 */
[----:B-1----:R-:W-:Y:S02]  /*8b10*/  FSEL R156, R168, -INF , P4 ;  /* 0xff800000a89c7808 */ /* 0x002fe40002000000 */
[----:B------:R-:W-:-:S02]  /*8b20*/  FMNMX.FTZ R177, R155, R160, !PT ;  /* 0x000000a09bb17209 */ /* 0x000fc40007810000 */
[----:B------:R-:W-:Y:S02]  /*8b30*/  FSEL R181, R181, RZ, P1 ;  /* 0x000000ffb5b57208 */ /* 0x000fe40000800000 */
[----:B------:R-:W-:Y:S02]  /*8b40*/  ISETP.GT.AND P3, PT, R159, 0x31, PT ;  /* 0x000000319f00780c */ /* 0x000fe40003f64270 */
[----:B---3--:R-:W-:Y:S01]  /*8b50*/  FSEL R157, R15, -INF , P2 ;  /* 0xff8000000f9d7808 */ /* 0x008fe20001000000 */
[--C-:B------:R-:W-:Y:S01]  /*8b60*/  FFMA.FTZ R15, R158, UR28, -R181.reuse ;  /* 0x0000001c9e0f7c23 */ /* 0x100fe200080108b5 */
[----:B------:R-:W-:Y:S01]  /*8b70*/  FMNMX.FTZ R160, R156, R177, !PT ;  /* 0x000000b19ca07209 */ /* 0x000fe20007810000 */
[--C-:B------:R-:W-:Y:S01]  /*8b80*/  FFMA.FTZ R12, R12, UR28, -R181.reuse ;  /* 0x0000001c0c0c7c23 */ /* 0x100fe200080108b5 */
[----:B----4-:R-:W-:Y:S01]  /*8b90*/  FSEL R158, R169, -INF , P3 ;  /* 0xff800000a99e7808 */ /* 0x010fe20001800000 */
[--C-:B------:R-:W-:Y:S01]  /*8ba0*/  FFMA.FTZ R14, R14, UR28, -R181.reuse ;  /* 0x0000001c0e0e7c23 */ /* 0x100fe200080108b5 */
[----:B------:R-:W-:Y:S01]  /*8bb0*/  ISETP.GT.AND P2, PT, R159, 0x38, PT ;  /* 0x000000389f00780c */ /* 0x000fe20003f44270 */
[--C-:B------:R-:W-:Y:S01]  /*8bc0*/  FFMA.FTZ R21, R21, UR28, -R181.reuse ;  /* 0x0000001c15157c23 */ /* 0x100fe200080108b5 */
[----:B------:R-:W-:Y:S01]  /*8bd0*/  FMNMX.FTZ R169, R157, R160, !PT ;  /* 0x000000a09da97209 */ /* 0x000fe20007810000 */
[--C-:B------:R-:W-:Y:S01]  /*8be0*/  FFMA.FTZ R20, R20, UR28, -R181.reuse ;  /* 0x0000001c14147c23 */ /* 0x100fe200080108b5 */
[----:B------:R-:W-:Y:S01]  /*8bf0*/  ISETP.GT.AND P3, PT, R159, 0x39, PT ;  /* 0x000000399f00780c */ /* 0x000fe20003f64270 */
[--C-:B------:R-:W-:Y:S01]  /*8c00*/  FFMA.FTZ R170, R170, UR28, -R181.reuse ;  /* 0x0000001caaaa7c23 */ /* 0x100fe200080108b5 */
[----:B-----5:R-:W-:Y:S01]  /*8c10*/  FSEL R159, R172, -INF , P2 ;  /* 0xff800000ac9f7808 */ /* 0x020fe20001000000 */
[----:B------:R-:W-:Y:S01]  /*8c20*/  FFMA.FTZ R162, R162, UR28, -R181 ;  /* 0x0000001ca2a27c23 */ /* 0x000fe200080108b5 */
[----:B------:R-:W-:Y:S01]  /*8c30*/  FMNMX.FTZ R168, R158, R169, !PT ;  /* 0x000000a99ea87209 */ /* 0x000fe20007810000 */
[----:B------:R-:W-:Y:S01]  /*8c40*/  MUFU.EX2 R15, R15 ;  /* 0x0000000f000f7308 */ /* 0x000fe20000000800 */
[----:B------:R-:W-:-:S02]  /*8c50*/  FSEL R160, R173, -INF , P3 ;  /* 0xff800000ada07808 */ /* 0x000fc40001800000 */
[----:B------:R-:W-:Y:S01]  /*8c60*/  FMNMX.FTZ R169, R159, R168, !PT ;  /* 0x000000a89fa97209 */ /* 0x000fe20007810000 */
[--C-:B------:R-:W-:Y:S01]  /*8c70*/  FFMA.FTZ R168, R171, UR28, -R181.reuse ;  /* 0x0000001caba87c23 */ /* 0x100fe200080108b5 */
[--C-:B------:R-:W-:Y:S01]  /*8c80*/  FFMA.FTZ R171, R175, UR28, -R181.reuse ;  /* 0x0000001cafab7c23 */ /* 0x100fe200080108b5 */
[--C-:B------:R-:W-:Y:S01]  /*8c90*/  FFMA.FTZ R175, R167, UR28, -R181.reuse ;  /* 0x0000001ca7af7c23 */ /* 0x100fe200080108b5 */
[----:B------:R-:W-:Y:S01]  /*8ca0*/  FMNMX.FTZ R172, R160, R169, !PT ;  /* 0x000000a9a0ac7209 */ /* 0x000fe20007810000 */
[--C-:B------:R-:W-:Y:S01]  /*8cb0*/  FFMA.FTZ R169, R178, UR28, -R181.reuse ;  /* 0x0000001cb2a97c23 */ /* 0x100fe200080108b5 */
[----:B------:R-:W-:Y:S03]  /*8cc0*/  MUFU.EX2 R12, R12 ;  /* 0x0000000c000c7308 */ /* 0x000fe60000000800 */
[----:B------:R-:W0:Y:S05]  /*8cd0*/  SHFL.BFLY PT, R173, R172, 0x2, 0x1f ;  /* 0x0c401f00acad7f89 */ /* 0x000e2a00000e0000 */
[----:B------:R-:W-:Y:S08]  /*8ce0*/  MUFU.EX2 R14, R14 ;  /* 0x0000000e000e7308 */ /* 0x000ff00000000800 */
[----:B------:R-:W-:Y:S08]  /*8cf0*/  MUFU.EX2 R21, R21 ;  /* 0x0000001500157308 */ /* 0x000ff00000000800 */
[----:B------:R-:W-:Y:S01]  /*8d00*/  MUFU.EX2 R20, R20 ;  /* 0x0000001400147308 */ /* 0x000fe20000000800 */
[----:B0-----:R-:W-:Y:S01]  /*8d10*/  FMNMX.FTZ R176, R172, R173, !PT ;  /* 0x000000adacb07209 */ /* 0x001fe20007810000 */
[--C-:B------:R-:W-:Y:S01]  /*8d20*/  FFMA.FTZ R173, R174, UR28, -R181.reuse ;  /* 0x0000001caead7c23 */ /* 0x100fe200080108b5 */
[--C-:B------:R-:W-:Y:S01]  /*8d30*/  FFMA.FTZ R174, R7, UR28, -R181.reuse ;  /* 0x0000001c07ae7c23 */ /* 0x100fe200080108b5 */
[----:B------:R-:W-:-:S02]  /*8d40*/  FFMA.FTZ R172, R166, UR28, -R181 ;  /* 0x0000001ca6ac7c23 */ /* 0x000fc400080108b5 */
[----:B------:R-:W0:Y:S02]  /*8d50*/  SHFL.BFLY PT, R177, R176, 0x1, 0x1f ;  /* 0x0c201f00b0b17f89 */ /* 0x000e2400000e0000 */
[----:B------:R-:W-:Y:S08]  /*8d60*/  MUFU.EX2 R169, R169 ;  /* 0x000000a900a97308 */ /* 0x000ff00000000800 */
[----:B------:R-:W-:Y:S08]  /*8d70*/  MUFU.EX2 R168, R168 ;  /* 0x000000a800a87308 */ /* 0x000ff00000000800 */
[----:B------:R-:W-:Y:S01]  /*8d80*/  MUFU.EX2 R171, R171 ;  /* 0x000000ab00ab7308 */ /* 0x000fe20000000800 */
[----:B0-----:R-:W-:Y:S01]  /*8d90*/  FMNMX.FTZ R7, R176, R177, !PT ;  /* 0x000000b1b0077209 */ /* 0x001fe20007810000 */
[--C-:B------:R-:W-:Y:S01]  /*8da0*/  FFMA.FTZ R176, R152, UR28, -R181.reuse ;  /* 0x0000001c98b07c23 */ /* 0x100fe200080108b5 */
[----:B------:R-:W-:-:S05]  /*8db0*/  FFMA.FTZ R181, R153, UR28, -R181 ;  /* 0x0000001c99b57c23 */ /* 0x000fca00080108b5 */
[----:B------:R-:W-:Y:S01]  /*8dc0*/  MUFU.EX2 R170, R170 ;  /* 0x000000aa00aa7308 */ /* 0x000fe20000000800 */
[C---:B------:R-:W-:Y:S01]  /*8dd0*/  FSETP.NEU.FTZ.AND P2, PT, R7.reuse, -INF , PT ;  /* 0xff8000000700780b */ /* 0x040fe20003f5d000 */
[----:B------:R-:W-:-:S03]  /*8de0*/  FMUL.FTZ R152, R7, UR28 ;  /* 0x0000001c07987c20 */ /* 0x000fc60008410000 */
[----:B------:R-:W-:Y:S02]  /*8df0*/  FSEL R153, R7, RZ, P2 ;  /* 0x000000ff07997208 */ /* 0x000fe40001000000 */
[----:B------:R-:W-:Y:S01]  /*8e00*/  FSEL R152, R152, RZ, P2 ;  /* 0x000000ff98987208 */ /* 0x000fe20001000000 */
[----:B------:R-:W-:Y:S02]  /*8e10*/  MUFU.EX2 R173, R173 ;  /* 0x000000ad00ad7308 */ /* 0x000fe40000000800 */
[----:B------:R-:W-:Y:S02]  /*8e20*/  FADD.FTZ R153, -R153, R10 ;  /* 0x0000000a99997221 */ /* 0x000fe40000010100 */
[--C-:B------:R-:W-:Y:S01]  /*8e30*/  FFMA.FTZ R218, R154, UR28, -R152.reuse ;  /* 0x0000001c9ada7c23 */ /* 0x100fe20008010898 */
[----:B------:R-:W-:Y:S01]  /*8e40*/  FSEL R154, R8, RZ, P1 ;  /* 0x000000ff089a7208 */ /* 0x000fe20000800000 */
[----:B------:R-:W-:Y:S01]  /*8e50*/  FFMA.FTZ R217, R155, UR28, -R152 ;  /* 0x0000001c9bd97c23 */ /* 0x000fe20008010898 */
[----:B------:R-:W-:-:S02]  /*8e60*/  IMAD.MOV R155, RZ, RZ, -R184 ;  /* 0x000000ffff9b7224 */ /* 0x000fc400078e0ab8 */
[----:B------:R-:W-:Y:S01]  /*8e70*/  FMUL.FTZ R219, R153, UR28 ;  /* 0x0000001c99db7c20 */ /* 0x000fe20008410000 */
[--C-:B------:R-:W-:Y:S01]  /*8e80*/  FFMA.FTZ R220, R156, UR28, -R152.reuse ;  /* 0x0000001c9cdc7c23 */ /* 0x100fe20008010898 */
[----:B------:R-:W-:Y:S01]  /*8e90*/  FADD.FTZ R154, -R154, R11 ;  /* 0x0000000b9a9a7221 */ /* 0x000fe20000010100 */
[----:B------:R-:W-:Y:S01]  /*8ea0*/  VIADD R153, R9, 0x38840 ;  /* 0x0003884009997836 */ /* 0x000fe20000000000 */
[----:B------:R-:W-:Y:S01]  /*8eb0*/  ISETP.NE.AND P1, PT, R18, R155, PT ;  /* 0x0000009b1200720c */ /* 0x000fe20003f25270 */
[--C-:B------:R-:W-:Y:S01]  /*8ec0*/  FFMA.FTZ R182, R179, UR28, -R152.reuse ;  /* 0x0000001cb3b67c23 */ /* 0x100fe20008010898 */
[----:B------:R-:W-:Y:S01]  /*8ed0*/  FMUL.FTZ R154, R154, UR28 ;  /* 0x0000001c9a9a7c20 */ /* 0x000fe20008410000 */
[----:B------:R-:W0:Y:S01]  /*8ee0*/  MUFU.EX2 R219, R219 ;  /* 0x000000db00db7308 */ /* 0x000e220000000800 */
[----:B------:R-:W-:Y:S01]  /*8ef0*/  PRMT R153, R202, 0x654, R153 ;  /* 0x00000654ca997816 */ /* 0x000fe20000000099 */
[--C-:B------:R-:W-:Y:S01]  /*8f00*/  FFMA.FTZ R178, R180, UR28, -R152.reuse ;  /* 0x0000001cb4b27c23 */ /* 0x100fe20008010898 */
[--C-:B------:R-:W-:Y:S01]  /*8f10*/  FFMA.FTZ R179, R213, UR28, -R152.reuse ;  /* 0x0000001cd5b37c23 */ /* 0x100fe20008010898 */
[--C-:B------:R-:W-:Y:S01]  /*8f20*/  FFMA.FTZ R180, R214, UR28, -R152.reuse ;  /* 0x0000001cd6b47c23 */ /* 0x100fe20008010898 */
[--C-:B------:R-:W-:Y:S01]  /*8f30*/  FFMA.FTZ R183, R183, UR28, -R152.reuse ;  /* 0x0000001cb7b77c23 */ /* 0x100fe20008010898 */
[--C-:B------:R-:W-:Y:S01]  /*8f40*/  FFMA.FTZ R214, R165, UR28, -R152.reuse ;  /* 0x0000001ca5d67c23 */ /* 0x100fe20008010898 */
[--C-:B------:R-:W-:Y:S01]  /*8f50*/  FFMA.FTZ R213, R164, UR28, -R152.reuse ;  /* 0x0000001ca4d57c23 */ /* 0x100fe20008010898 */
[----:B------:R-:W1:Y:S01]  /*8f60*/  MUFU.EX2 R10, R154 ;  /* 0x0000009a000a7308 */ /* 0x000e620000000800 */
[----:B------:R-:W-:Y:S01]  /*8f70*/  FFMA.FTZ R216, R163, UR28, -R152 ;  /* 0x0000001ca3d87c23 */ /* 0x000fe20008010898 */
[----:B------:R-:W-:-:S02]  /*8f80*/  @!P1 IMAD R156, R13, 0x40, R22 ;  /* 0x000000400d9c9824 */ /* 0x000fc400078e0216 */
[--C-:B------:R-:W-:Y:S01]  /*8f90*/  FFMA.FTZ R215, R161, UR28, -R152.reuse ;  /* 0x0000001ca1d77c23 */ /* 0x100fe20008010898 */
[----:B------:R2:W-:Y:S01]  /*8fa0*/  SYNCS.ARRIVE.TRANS64.RED.A1T0 RZ, [R153+URZ], RZ ;  /* 0x000000ff99ff79a7 */ /* 0x0005e2000810043f */
[--C-:B------:R-:W-:Y:S01]  /*8fb0*/  FFMA.FTZ R222, R158, UR28, -R152.reuse ;  /* 0x0000001c9ede7c23 */ /* 0x100fe20008010898 */
[----:B------:R-:W-:Y:S02]  /*8fc0*/  @!P1 IMAD R156, R156, 0x4, R17 ;  /* 0x000000049c9c9824 */ /* 0x000fe400078e0211 */
[--C-:B------:R-:W-:Y:S01]  /*8fd0*/  FFMA.FTZ R13, R159, UR28, -R152.reuse ;  /* 0x0000001c9f0d7c23 */ /* 0x100fe20008010898 */
[--C-:B------:R-:W-:Y:S01]  /*8fe0*/  FFMA.FTZ R224, R160, UR28, -R152.reuse ;  /* 0x0000001ca0e07c23 */ /* 0x100fe20008010898 */
[----:B------:R-:W-:Y:S01]  /*8ff0*/  FFMA.FTZ R157, R157, UR28, -R152 ;  /* 0x0000001c9d9d7c23 */ /* 0x000fe20008010898 */
[----:B------:R-:W-:Y:S01]  /*9000*/  MUFU.EX2 R182, R182 ;  /* 0x000000b600b67308 */ /* 0x000fe20000000800 */
[----:B0-----:R-:W-:Y:S01]  /*9010*/  @!P1 STS [R156+0x38400], R219 ;  /* 0x038400db9c009388 */ /* 0x001fe20000000800 */
[----:B--2---:R-:W-:Y:S01]  /*9020*/  F2FP.BF16.F32.PACK_AB R153, R12, R15 ;  /* 0x0000000f0c99723e */ /* 0x004fe200000010ff */
[-C--:B------:R-:W-:Y:S01]  /*9030*/  FMUL.FTZ R24, R24, R219.reuse ;  /* 0x000000db18187220 */ /* 0x080fe20000410000 */
[----:B------:R-:W-:Y:S01]  /*9040*/  F2FP.BF16.F32.PACK_AB R155, R21, R14 ;  /* 0x0000000e159b723e */ /* 0x000fe200000010ff */
[-C--:B------:R-:W-:Y:S01]  /*9050*/  FMUL.FTZ R25, R25, R219.reuse ;  /* 0x000000db19197220 */ /* 0x080fe20000410000 */
[----:B------:R-:W-:Y:S01]  /*9060*/  F2FP.BF16.F32.PACK_AB R159, R171, R168 ;  /* 0x000000a8ab9f723e */ /* 0x000fe200000010ff */
[----:B-1----:R0:W-:Y:S01]  /*9070*/  @!P1 STS [R156+0x38420], R10 ;  /* 0x0384200a9c009388 */ /* 0x0021e20000000800 */
[----:B------:R-:W1:Y:S01]  /*9080*/  MUFU.EX2 R178, R178 ;  /* 0x000000b200b27308 */ /* 0x000e620000000800 */
        /* <DEDUP_REMOVED lines=31> */
[----:B------:R-:W0:Y:S01]  /*9280*/  MUFU.EX2 R214, R214 ;  /* 0x000000d600d67308 */ /* 0x000e220000000800 */
[----:B--2---:R-:W-:Y:S01]  /*9290*/  F2FP.BF16.F32.PACK_AB R154, R180, R179 ;  /* 0x000000b3b49a723e */ /* 0x004fe200000010ff */
        /* <DEDUP_REMOVED lines=120> */
[-C--:B------:R-:W-:Y:S01]  /*9a20*/  FMUL.FTZ R150, R150, R10.reuse ;  /* 0x0000000a96967220 */ /* 0x080fe20000410000 */
[----:B------:R-:W-:Y:S01]  /*9a30*/  FMUL.FTZ R151, R151, R10 ;  /* 0x0000000a97977220 */ /* 0x000fe20000410000 */
[----:B-1----:R-:W-:Y:S01]  /*9a40*/  F2FP.BF16.F32.PACK_AB R165, R177, R174 ;  /* 0x000000aeb1a5723e */ /* 0x002fe200000010ff */
[----:B------:R1:W-:Y:S01]  /*9a50*/  STSM.16.M88.4 [R185+0x36400], R152 ;  /* 0x03640098b9007844 */ /* 0x0003e20000000200 */
[----:B0-----:R-:W-:Y:S01]  /*9a60*/  F2FP.BF16.F32.PACK_AB R167, R181, R176 ;  /* 0x000000b0b5a7723e */ /* 0x001fe200000010ff */
[----:B------:R-:W-:Y:S01]  /*9a70*/  FFMA.FTZ R15, R10, R6, R15 ;  /* 0x000000060a0f7223 */ /* 0x000fe2000001000f */
[----:B------:R-:W0:Y:S01]  /*9a80*/  MUFU.EX2 R224, R224 ;  /* 0x000000e000e07308 */ /* 0x000e220000000800 */
[----:B---3--:R-:W-:Y:S01]  /*9a90*/  F2FP.BF16.F32.PACK_AB R164, R222, R11 ;  /* 0x0000000bdea4723e */ /* 0x008fe200000010ff */
[----:B------:R1:W-:Y:S01]  /*9aa0*/  STSM.16.M88.4 [R190], R156 ;  /* 0x0000009cbe007844 */ /* 0x0003e20000000200 */
[----:B------:R-:W-:Y:S01]  /*9ab0*/  FFMA.FTZ R5, R219, R5, R182 ;  /* 0x00000005db057223 */ /* 0x000fe200000100b6 */
        /* <DEDUP_REMOVED lines=19> */
[----:B------:R-:W-:Y:S02]  /*9bf0*/  VIADD R223, R221, 0x100 ;  /* 0x00000100dddf7836 */ /* 0x000fe40000000000 */
        /* <DEDUP_REMOVED lines=45> */
.L_x_8371:
[----:B------:R-:W-:Y:S01]  /*9ed0*/  UISETP.GT.AND UP0, UPT, UR31, UR30, UPT ;  /* 0x0000001e1f00728c */ /* 0x000fe2000bf04270 */
[----:B------:R-:W-:Y:S01]  /*9ee0*/  VIADD R9, R9, 0x38860 ;  /* 0x0003886009097836 */ /* 0x000fe20000000000 */
[----:B------:R-:W-:Y:S01]  /*9ef0*/  UIADD3 UR31, UR31, -0x1, URZ ;  /* 0xffffffff1f1f7890 */ /* 0x000fe2000fffe03f */
[----:B------:R-:W-:Y:S02]  /*9f00*/  IMAD.MOV.U32 R11, RZ, RZ, R8 ;  /* 0x000000ffff0b7224 */ /* 0x000fe400078e0008 */
[----:B------:R-:W-:Y:S01]  /*9f10*/  IMAD.MOV.U32 R10, RZ, RZ, R7 ;  /* 0x000000ffff0a7224 */ /* 0x000fe200078e0007 */
[----:B------:R-:W-:Y:S01]  /*9f20*/  PLOP3.LUT P1, PT, PT, PT, UP0, 0x80, 0x0 ;  /* 0x000000000000781c */ /* 0x000fe20003f2f008 */
[----:B------:R-:W-:Y:S01]  /*9f30*/  IMAD.MOV.U32 R13, RZ, RZ, R2 ;  /* 0x000000ffff0d7224 */ /* 0x000fe200078e0002 */
[----:B------:R-:W-:-:S04]  /*9f40*/  PRMT R9, R202, 0x654, R9 ;  /* 0x00000654ca097816 */ /* 0x000fc80000000009 */
[----:B------:R0:W-:Y:S07]  /*9f50*/  SYNCS.ARRIVE.TRANS64.RED.A1T0 RZ, [R9+URZ], RZ ;  /* 0x000000ff09ff79a7 */ /* 0x0001ee000810043f */
[----:B------:R-:W-:Y:S05]  /*9f60*/  @P1 BRA `(.L_x_8372) ;  /* 0xffffffc800741947 */ /* 0x000fea000383ffff */
.L_x_8361:
[----:B------:R-:W-:-:S13]  /*9f70*/  ISETP.LE.AND P1, PT, RZ, UR31, PT ;  /* 0x0000001fff007c0c */ /* 0x000fda000bf23270 */
[----:B------:R-:W-:Y:S05]  /*9f80*/  @!P1 BRA `(.L_x_8373) ;  /* 0x0000003000509947 */ /* 0x000fea0003800000 */
[----:B------:R-:W-:Y:S01]  /*9f90*/  IMAD.MOV.U32 R13, RZ, RZ, R8 ;  /* 0x000000ffff0d7224 */ /* 0x000fe200078e0008 */
[----:B------:R-:W-:Y:S01]  /*9fa0*/  ULDC UR29, c[0x0][0xad0] ;  /* 0x0002b400001d7ab9 */ /* 0x000fe20000000800 */
[----:B------:R-:W-:Y:S01]  /*9fb0*/  IMAD.MOV.U32 R14, RZ, RZ, R7 ;  /* 0x000000ffff0e7224 */ /* 0x000fe200078e0007 */
[----:B------:R-:W-:Y:S01]  /*9fc0*/  ULDC UR28, c[0x0][0xa80] ;  /* 0x0002a000001c7ab9 */ /* 0x000fe20000000800 */
[----:B------:R-:W-:-:S07]  /*9fd0*/  IMAD.MOV.U32 R11, RZ, RZ, R2 ;  /* 0x000000ffff0b7224 */ /* 0x000fce00078e0002 */
.L_x_8384:
[----:B------:R-:W-:-:S05]  /*9fe0*/  VIADD R2, R11, 0x1 ;  /* 0x000000010b027836 */ /* 0x000fca0000000000 */
[----:B------:R-:W-:-:S04]  /*9ff0*/  ISETP.NE.AND P1, PT, R2, 0x2, PT ;  /* 0x000000020200780c */ /* 0x000fc80003f25270 */
[----:B------:R-:W-:Y:S02]  /*a000*/  SEL R7, RZ, 0x1, P1 ;  /* 0x00000001ff077807 */ /* 0x000fe40000800000 */
[----:B------:R-:W-:Y:S02]  /*a010*/  SEL R2, R2, RZ, P1 ;  /* 0x000000ff02027207 */ /* 0x000fe40000800000 */
[----:B------:R-:W-:Y:S01]  /*a020*/  LOP3.LUT R16, R16, R7, RZ, 0x3c, !PT ;  /* 0x0000000710107212 */ /* 0x000fe200078e3cff */
[----:B-1----:R-:W-:Y:S06]  /*a030*/  @!P0 BRA `(.L_x_8374) ;  /* 0x0000000000048947 */ /* 0x002fec0003800000 */
[----:B------:R-:W-:Y:S01]  /*a040*/  BPT.TRAP 0x1 ;  /* 0x000000040000795c */ /* 0x000fe20000300000 */
.L_x_8374:
[----:B0-----:R-:W-:Y:S02]  /*a050*/  LEA R9, R2, R17, 0x3 ;  /* 0x0000001102097211 */ /* 0x001fe400078e18ff */
[----:B------:R-:W-:-:S04]  /*a060*/  SHF.L.U32 R8, R16, 0x1f, RZ ;  /* 0x0000001f10087819 */ /* 0x000fc800000006ff */
[----:B------:R0:W1:Y:S01]  /*a070*/  SYNCS.PHASECHK.TRANS64.TRYWAIT P1, [R9+URZ+0x38830], R8 ;  /* 0x03883008090075a7 */ /* 0x000062000802017f */
[----:B------:R-:W-:Y:S05]  /*a080*/  @!P0 BRA `(.L_x_8375) ;  /* 0x0000000000048947 */ /* 0x000fea0003800000 */
[----:B------:R-:W-:Y:S01]  /*a090*/  BPT.TRAP 0x1 ;  /* 0x000000040000795c */ /* 0x000fe20000300000 */
.L_x_8375:
[----:B------:R-:W-:Y:S01]  /*a0a0*/  IMAD R7, R2, 0x200, R0 ;  /* 0x0000020002077824 */ /* 0x000fe200078e0200 */
[----:B-1----:R-:W-:Y:S06]  /*a0b0*/  @P1 BRA `(.L_x_8376) ;  /* 0x0000000000081947 */ /* 0x002fec0003800000 */
[----:B------:R-:W1:Y:S02]  /*a0c0*/  SYNCS.PHASECHK.TRANS64.TRYWAIT P1, [R9+URZ+0x38830], R8 ;  /* 0x03883008090075a7 */ /* 0x000e64000802017f */
[----:B-1----:R-:W-:Y:S05]  /*a0d0*/  @!P1 BRA `(.L_x_8377) ;  /* 0x000000d000e49947 */ /* 0x002fea0003800000 */
.L_x_8376:
        /* <DEDUP_REMOVED lines=22> */
.L_x_8378:
[----:B------:R2:W3:Y:S01]  /*a240*/  SYNCS.PHASECHK.TRANS64.TRYWAIT P1, [R9+URZ+0x38850], R8 ;  /* 0x03885008090075a7 */ /* 0x0004e2000802017f */
[----:B------:R-:W-:Y:S05]  /*a250*/  @!P0 BRA `(.L_x_8379) ;  /* 0x0000000000048947 */ /* 0x000fea0003800000 */
[----:B------:R-:W-:Y:S01]  /*a260*/  BPT.TRAP 0x1 ;  /* 0x000000040000795c */ /* 0x000fe20000300000 */
.L_x_8379:
[----:B------:R-:W-:Y:S01]  /*a270*/  IMAD R7, R2, 0x1000, R4 ;  /* 0x0000100002077824 */ /* 0x000fe200078e0204 */
[----:B---3--:R-:W-:Y:S06]  /*a280*/  @P1 BRA `(.L_x_8380) ;  /* 0x0000000000081947 */ /* 0x008fec0003800000 */
[----:B------:R-:W3:Y:S02]  /*a290*/  SYNCS.PHASECHK.TRANS64.TRYWAIT P1, [R9+URZ+0x38850], R8 ;  /* 0x03885008090075a7 */ /* 0x000ee4000802017f */
[----:B---3--:R-:W-:Y:S05]  /*a2a0*/  @!P1 BRA `(.L_x_8381) ;  /* 0x000000d000849947 */ /* 0x008fea0003800000 */
.L_x_8380:
        /* <DEDUP_REMOVED lines=326> */
.L_x_8382:
        /* <DEDUP_REMOVED lines=40> */
[----:B------:R-:W-:-:S06]  /*b990*/  UMOV UR7, 0x40000040 ;  /* 0x4000004000077882 */ /* 0x000fcc0000000000 */
        /* <DEDUP_REMOVED lines=49> */
[--C-:B------:R-:W-:Y:S01]  /*bcb0*/  FFMA.FTZ R21, R21, UR28, -R217.reuse ;  /* 0x0000001c15157c23 */ /* 0x100fe200080108d9 */
[--C-:B------:R-:W-:Y:S01]  /*bcc0*/  FFMA.FTZ R174, R156, UR28, -R217.reuse ;  /* 0x0000001c9cae7c23 */ /* 0x100fe200080108d9 */
[----:B------:R-:W1:Y:S01]  /*bcd0*/  MUFU.TANH R181, R181 ;  /* 0x000000b500b57308 */ /* 0x000e620000002400 */
[----:B----4-:R-:W-:Y:S01]  /*bce0*/  FMNMX.FTZ R169, R176, R169, !PT ;  /* 0x000000a9b0a97209 */ /* 0x010fe20007810000 */
[--C-:B------:R-:W-:Y:S01]  /*bcf0*/  FFMA.FTZ R175, R157, UR28, -R217.reuse ;  /* 0x0000001c9daf7c23 */ /* 0x100fe200080108d9 */
[--C-:B------:R-:W-:Y:S01]  /*bd00*/  FFMA.FTZ R178, R158, UR28, -R217.reuse ;  /* 0x0000001c9eb27c23 */ /* 0x100fe200080108d9 */
[--C-:B------:R-:W-:Y:S01]  /*bd10*/  FFMA.FTZ R177, R159, UR28, -R217.reuse ;  /* 0x0000001c9fb17c23 */ /* 0x100fe200080108d9 */
        /* <DEDUP_REMOVED lines=8> */
[----:B------:R-:W-:-:S03]  /*bda0*/  FFMA.FTZ R173, R173, UR28, -R217 ;  /* 0x0000001cadad7c23 */ /* 0x000fc600080108d9 */
[----:B------:R-:W0:Y:S01]  /*bdb0*/  MUFU.TANH R187, R187 ;  /* 0x000000bb00bb7308 */ /* 0x000e220000002400 */
[----:B-1----:R-:W-:Y:S01]  /*bdc0*/  FMNMX.FTZ R169, R181, R168, !PT ;  /* 0x000000a8b5a97209 */ /* 0x002fe20007810000 */
[----:B------:R-:W-:-:S06]  /*bdd0*/  FFMA.FTZ R168, R8, UR28, -R217 ;  /* 0x0000001c08a87c23 */ /* 0x000fcc00080108d9 */
[----:B------:R-:W1:Y:S01]  /*bde0*/  MUFU.TANH R213, R213 ;  /* 0x000000d500d57308 */ /* 0x000e620000002400 */
[----:B--2---:R-:W-:Y:S01]  /*bdf0*/  FMNMX.FTZ R8, R186, R169, !PT ;  /* 0x000000a9ba087209 */ /* 0x004fe20007810000 */
[----:B------:R-:W-:-:S06]  /*be00*/  FFMA.FTZ R169, R152, UR28, -R217 ;  /* 0x0000001c98a97c23 */ /* 0x000fcc00080108d9 */
[----:B------:R-:W2:Y:S01]  /*be10*/  MUFU.TANH R215, R215 ;  /* 0x000000d700d77308 */ /* 0x000ea20000002400 */
[----:B0-----:R-:W-:-:S07]  /*be20*/  FMNMX.FTZ R8, R187, R8, !PT ;  /* 0x00000008bb087209 */ /* 0x001fce0007810000 */
[----:B------:R-:W0:Y:S01]  /*be30*/  MUFU.TANH R216, R216 ;  /* 0x000000d800d87308 */ /* 0x000e220000002400 */
[----:B-1----:R-:W-:-:S07]  /*be40*/  FMNMX.FTZ R8, R213, R8, !PT ;  /* 0x00000008d5087209 */ /* 0x002fce0007810000 */
[----:B------:R1:W3:Y:S01]  /*be50*/  MUFU.EX2 R14, R170 ;  /* 0x000000aa000e7308 */ /* 0x0002e20000000800 */
[----:B--2---:R-:W-:-:S07]  /*be60*/  FMNMX.FTZ R171, R215, R8, !PT ;  /* 0x00000008d7ab7209 */ /* 0x004fce0007810000 */
[----:B------:R-:W-:Y:S01]  /*be70*/  MUFU.EX2 R21, R21 ;  /* 0x0000001500157308 */ /* 0x000fe20000000800 */
[----:B0-----:R-:W-:Y:S01]  /*be80*/  FMNMX.FTZ R8, R216, R171, !PT ;  /* 0x000000abd8087209 */ /* 0x001fe20007810000 */
[--C-:B-1----:R-:W-:Y:S01]  /*be90*/  FFMA.FTZ R170, R153, UR28, -R217.reuse ;  /* 0x0000001c99aa7c23 */ /* 0x102fe200080108d9 */
[----:B------:R-:W-:Y:S01]  /*bea0*/  FFMA.FTZ R171, R155, UR28, -R217 ;  /* 0x0000001c9bab7c23 */ /* 0x000fe200080108d9 */
[----:B------:R-:W-:Y:S02]  /*beb0*/  IMAD.MOV R155, RZ, RZ, -R184 ;  /* 0x000000ffff9b7224 */ /* 0x000fe400078e0ab8 */
[----:B------:R-:W0:Y:S02]  /*bec0*/  SHFL.BFLY PT, R153, R8, 0x2, 0x1f ;  /* 0x0c401f0008997f89 */ /* 0x000e2400000e0000 */
[----:B------:R-:W-:Y:S01]  /*bed0*/  MUFU.EX2 R168, R168 ;  /* 0x000000a800a87308 */ /* 0x000fe20000000800 */
[----:B------:R-:W-:Y:S01]  /*bee0*/  ISETP.NE.AND P1, PT, R18, R155, PT ;  /* 0x0000009b1200720c */ /* 0x000fe20003f25270 */
[----:B------:R-:W-:-:S02]  /*bef0*/  VIADD R155, R9, 0x38840 ;  /* 0x00038840099b7836 */ /* 0x000fc40000000000 */
[-C--:B---3--:R-:W-:Y:S01]  /*bf00*/  FMUL.FTZ R24, R24, R14.reuse ;  /* 0x0000000e18187220 */ /* 0x088fe20000410000 */
[-C--:B------:R-:W-:Y:S01]  /*bf10*/  FMUL.FTZ R25, R25, R14.reuse ;  /* 0x0000000e19197220 */ /* 0x080fe20000410000 */
[-C--:B------:R-:W-:Y:S01]  /*bf20*/  FMUL.FTZ R28, R28, R14.reuse ;  /* 0x0000000e1c1c7220 */ /* 0x080fe20000410000 */
[-C--:B------:R-:W-:Y:S01]  /*bf30*/  FMUL.FTZ R29, R29, R14.reuse ;  /* 0x0000000e1d1d7220 */ /* 0x080fe20000410000 */
[----:B------:R-:W-:Y:S01]  /*bf40*/  PRMT R155, R202, 0x654, R155 ;  /* 0x00000654ca9b7816 */ /* 0x000fe2000000009b */
[----:B------:R-:W-:Y:S01]  /*bf50*/  MUFU.EX2 R169, R169 ;  /* 0x000000a900a97308 */ /* 0x000fe20000000800 */
[-C--:B------:R-:W-:Y:S01]  /*bf60*/  FMUL.FTZ R32, R32, R14.reuse ;  /* 0x0000000e20207220 */ /* 0x080fe20000410000 */
[-C--:B------:R-:W-:Y:S01]  /*bf70*/  FMUL.FTZ R33, R33, R14.reuse ;  /* 0x0000000e21217220 */ /* 0x080fe20000410000 */
[----:B------:R1:W-:Y:S01]  /*bf80*/  SYNCS.ARRIVE.TRANS64.RED.A1T0 RZ, [R155+URZ], RZ ;  /* 0x000000ff9bff79a7 */ /* 0x0003e2000810043f */
[-C--:B------:R-:W-:Y:S01]  /*bf90*/  FMUL.FTZ R36, R36, R14.reuse ;  /* 0x0000000e24247220 */ /* 0x080fe20000410000 */
[----:B------:R-:W-:Y:S01]  /*bfa0*/  FMUL.FTZ R37, R37, R14 ;  /* 0x0000000e25257220 */ /* 0x000fe20000410000 */
[----:B------:R-:W-:-:S02]  /*bfb0*/  @!P1 IMAD R152, R11, 0x40, R22 ;  /* 0x000000400b989824 */ /* 0x000fc400078e0216 */
[-C--:B------:R-:W-:Y:S01]  /*bfc0*/  FMUL.FTZ R40, R40, R14.reuse ;  /* 0x0000000e28287220 */ /* 0x080fe20000410000 */
[----:B------:R-:W2:Y:S01]  /*bfd0*/  MUFU.EX2 R170, R170 ;  /* 0x000000aa00aa7308 */ /* 0x000ea20000000800 */
[-C--:B------:R-:W-:Y:S01]  /*bfe0*/  FMUL.FTZ R41, R41, R14.reuse ;  /* 0x0000000e29297220 */ /* 0x080fe20000410000 */
[----:B------:R-:W-:Y:S02]  /*bff0*/  @!P1 IMAD R152, R152, 0x4, R17 ;  /* 0x0000000498989824 */ /* 0x000fe400078e0211 */
[-C--:B------:R-:W-:Y:S01]  /*c000*/  FMUL.FTZ R44, R44, R14.reuse ;  /* 0x0000000e2c2c7220 */ /* 0x080fe20000410000 */
[-C--:B------:R-:W-:Y:S01]  /*c010*/  FMUL.FTZ R45, R45, R14.reuse ;  /* 0x0000000e2d2d7220 */ /* 0x080fe20000410000 */
[-C--:B------:R-:W-:Y:S01]  /*c020*/  FMUL.FTZ R48, R48, R14.reuse ;  /* 0x0000000e30307220 */ /* 0x080fe20000410000 */
[----:B0-----:R-:W-:Y:S01]  /*c030*/  FMNMX.FTZ R153, R8, R153, !PT ;  /* 0x0000009908997209 */ /* 0x001fe20007810000 */
[----:B------:R-:W-:Y:S01]  /*c040*/  @!P1 STS [R152+0x38400], R14 ;  /* 0x0384000e98009388 */ /* 0x000fe20000000800 */
        /* <DEDUP_REMOVED lines=25> */
[----:B---3--:R-:W-:Y:S01]  /*c1e0*/  F2FP.BF16.F32.PACK_AB R156, R174, R171 ;  /* 0x000000abae9c723e */ /* 0x008fe200000010ff */
        /* <DEDUP_REMOVED lines=36> */
[----:B------:R-:W2:Y:S01]  /*c430*/  MUFU.EX2 R217, R217 ;  /* 0x000000d900d97308 */ /* 0x000ea20000000800 */
        /* <DEDUP_REMOVED lines=106> */
[----:B------:R-:W-:Y:S01]  /*cae0*/  FMUL.FTZ R149, R149, R14 ;  /* 0x0000000e95957220 */ /* 0x000fe20000410000 */
[-C--:B------:R-:W-:Y:S01]  /*caf0*/  FMUL.FTZ R150, R150, R13.reuse ;  /* 0x0000000d96967220 */ /* 0x080fe20000410000 */
[----:B------:R-:W-:Y:S01]  /*cb00*/  FMUL.FTZ R151, R151, R13 ;  /* 0x0000000d97977220 */ /* 0x000fe20000410000 */
[----:B------:R0:W-:Y:S01]  /*cb10*/  STSM.16.M88.4 [R185+0x36400], R152 ;  /* 0x03640098b9007844 */ /* 0x0001e20000000200 */
[----:B------:R-:W-:Y:S01]  /*cb20*/  VIADD R215, R187, 0x80 ;  /* 0x00000080bbd77836 */ /* 0x000fe20000000000 */
[----:B------:R-:W-:Y:S01]  /*cb30*/  MUFU.EX2 R183, R183 ;  /* 0x000000b700b77308 */ /* 0x000fe20000000800 */
[----:B------:R-:W-:Y:S01]  /*cb40*/  FFMA.FTZ R5, R14, R5, R21 ;  /* 0x000000050e057223 */ /* 0x000fe20000010015 */
[----:B------:R0:W-:Y:S01]  /*cb50*/  STSM.16.M88.4 [R190], R156 ;  /* 0x0000009cbe007844 */ /* 0x0001e20000000200 */
[----:B------:R-:W-:-:S02]  /*cb60*/  FFMA.FTZ R6, R13, R6, R10 ;  /* 0x000000060d067223 */ /* 0x000fc4000001000a */
[----:B------:R-:W-:Y:S02]  /*cb70*/  FADD.FTZ R168, R168, R5 ;  /* 0x00000005a8a87221 */ /* 0x000fe40000010000 */
[----:B------:R-:W-:Y:S01]  /*cb80*/  FADD.FTZ R217, R217, R6 ;  /* 0x00000006d9d97221 */ /* 0x000fe20000010000 */
[----:B------:R-:W2:Y:S01]  /*cb90*/  MUFU.EX2 R214, R214 ;  /* 0x000000d600d67308 */ /* 0x000ea20000000800 */
[----:B-1----:R-:W-:Y:S01]  /*cba0*/  F2FP.BF16.F32.PACK_AB R163, R181, R180 ;  /* 0x000000b4b5a3723e */ /* 0x002fe200000010ff */
        /* <DEDUP_REMOVED lines=9> */
[----:B------:R-:W1:Y:S01]  /*cc40*/  MUFU.EX2 R173, R173 ;  /* 0x000000ad00ad7308 */ /* 0x000e620000000800 */
        /* <DEDUP_REMOVED lines=11> */
[----:B-1----:R-:W-:Y:S01]  /*cd00*/  F2FP.BF16.F32.PACK_AB R166, R173, R172 ;  /* 0x000000acada6723e */ /* 0x002fe200000010ff */
[----:B------:R-:W-:Y:S01]  /*cd10*/  FADD.FTZ R223, R223, R176 ;  /* 0x000000b0dfdf7221 */ /* 0x000fe20000010000 */
[----:B------:R-:W-:-:S03]  /*cd20*/  FADD.FTZ R179, R179, R182 ;  /* 0x000000b6b3b37221 */ /* 0x000fc60000010000 */
[----:B------:R-:W-:Y:S01]  /*cd30*/  FADD.FTZ R180, R180, R223 ;  /* 0x000000dfb4b47221 */ /* 0x000fe20000010000 */
[----:B------:R-:W-:Y:S01]  /*cd40*/  FADD.FTZ R204, R204, R179 ;  /* 0x000000b3cccc7221 */ /* 0x000fe20000010000 */
[----:B------:R-:W-:Y:S02]  /*cd50*/  MUFU.EX2 R11, R11 ;  /* 0x0000000b000b7308 */ /* 0x000fe40000000800 */
[----:B------:R-:W-:Y:S01]  /*cd60*/  FADD.FTZ R181, R181, R180 ;  /* 0x000000b4b5b57221 */ /* 0x000fe20000010000 */
[----:B------:R-:W-:-:S04]  /*cd70*/  FADD.FTZ R183, R183, R204 ;  /* 0x000000ccb7b77221 */ /* 0x000fc80000010000 */
[----:B------:R-:W-:Y:S01]  /*cd80*/  FADD.FTZ R183, R214, R183 ;  /* 0x000000b7d6b77221 */ /* 0x000fe20000010000 */
[----:B------:R-:W1:Y:S01]  /*cd90*/  MUFU.EX2 R216, R216 ;  /* 0x000000d800d87308 */ /* 0x000e620000000800 */
[----:B--2---:R-:W-:Y:S01]  /*cda0*/  F2FP.BF16.F32.PACK_AB R165, R213, R186 ;  /* 0x000000bad5a5723e */ /* 0x004fe200000010ff */
[----:B------:R-:W-:Y:S01]  /*cdb0*/  FADD.FTZ R186, R186, R181 ;  /* 0x000000b5baba7221 */ /* 0x000fe20000010000 */
[----:B------:R-:W-:-:S03]  /*cdc0*/  FADD.FTZ R172, R172, R183 ;  /* 0x000000b7acac7221 */ /* 0x000fc60000010000 */
[----:B------:R-:W-:Y:S01]  /*cdd0*/  FADD.FTZ R186, R213, R186 ;  /* 0x000000bad5ba7221 */ /* 0x000fe20000010000 */
[----:B------:R-:W-:Y:S01]  /*cde0*/  FADD.FTZ R5, R173, R172 ;  /* 0x000000acad057221 */ /* 0x000fe20000010000 */
[----:B-1----:R-:W-:Y:S02]  /*cdf0*/  F2FP.BF16.F32.PACK_AB R167, R216, R11 ;  /* 0x0000000bd8a7723e */ /* 0x002fe400000010ff */
[----:B------:R-:W-:-:S03]  /*ce00*/  FADD.FTZ R11, R11, R186 ;  /* 0x000000ba0b0b7221 */ /* 0x000fc60000010000 */
        /* <DEDUP_REMOVED lines=35> */
.L_x_8383:
        /* <DEDUP_REMOVED lines=9> */
.L_x_8373:
[----:B------:R-:W2:Y:S01]  /*d0d0*/  SHFL.BFLY PT, R0, R5, 0x2, 0x1f ;  /* 0x0c401f0005007f89 */ /* 0x000ea200000e0000 */
[----:B------:R-:W-:-:S03]  /*d0e0*/  UIADD3 UR36, UR36, 0x1, URZ ;  /* 0x0000000124247890 */ /* 0x000fc6000fffe03f */
[----:B01----:R-:W0:Y:S01]  /*d0f0*/  SHFL.BFLY PT, R9, R6, 0x2, 0x1f ;  /* 0x0c401f0006097f89 */ /* 0x003e2200000e0000 */
[----:B------:R-:W-:Y:S08]  /*d100*/  BAR.ARV 0x8, 0x100 ;  /* 0x0204000000007b1d */ /* 0x000ff00000002000 */
[----:B------:R-:W-:Y:S01]  /*d110*/  BAR.SYNC.DEFER_BLOCKING 0xf, 0x100 ;  /* 0x03c4000000007b1d */ /* 0x000fe20000010000 */
[----:B--2---:R-:W-:Y:S01]  /*d120*/  FADD.FTZ R4, R0, R5 ;  /* 0x0000000500047221 */ /* 0x004fe20000010000 */
[----:B------:R-:W-:-:S02]  /*d130*/  VIADD R5, R2, 0x1 ;  /* 0x0000000102057836 */ /* 0x000fc40000000000 */
[----:B0-----:R-:W-:Y:S02]  /*d140*/  FADD.FTZ R9, R9, R6 ;  /* 0x0000000609097221 */ /* 0x001fe40000010000 */
[----:B------:R-:W0:Y:S01]  /*d150*/  SHFL.BFLY PT, R3, R4, 0x1, 0x1f ;  /* 0x0c201f0004037f89 */ /* 0x000e2200000e0000 */
[----:B------:R-:W-:-:S03]  /*d160*/  ISETP.NE.AND P1, PT, R5, 0x2, PT ;  /* 0x000000020500780c */ /* 0x000fc60003f25270 */
[----:B------:R-:W1:Y:S01]  /*d170*/  SHFL.BFLY PT, R10, R9, 0x1, 0x1f ;  /* 0x0c201f00090a7f89 */ /* 0x000e6200000e0000 */
[----:B0-----:R-:W-:Y:S01]  /*d180*/  FADD.FTZ R0, R4, R3 ;  /* 0x0000000304007221 */ /* 0x001fe20000010000 */
[----:B------:R-:W-:Y:S02]  /*d190*/  IMAD.MOV R3, RZ, RZ, -R184 ;  /* 0x000000ffff037224 */ /* 0x000fe400078e0ab8 */
[----:B------:R-:W-:Y:S02]  /*d1a0*/  IMAD.MOV.U32 R4, RZ, RZ, RZ ;  /* 0x000000ffff047224 */ /* 0x000fe400078e00ff */
[----:B-1----:R-:W-:Y:S01]  /*d1b0*/  FADD.FTZ R6, R9, R10 ;  /* 0x0000000a09067221 */ /* 0x002fe20000010000 */
[----:B------:R-:W-:Y:S02]  /*d1c0*/  FSETP.NE.FTZ.AND P2, PT, R0, RZ, PT ;  /* 0x000000ff0000720b */ /* 0x000fe40003f55000 */
[----:B------:R-:W-:Y:S01]  /*d1d0*/  ISETP.NE.AND P0, PT, R18, R3, PT ;  /* 0x000000031200720c */ /* 0x000fe20003f05270 */
[----:B------:R-:W-:Y:S01]  /*d1e0*/  IMAD.MOV.U32 R3, RZ, RZ, RZ ;  /* 0x000000ffff037224 */ /* 0x000fe200078e00ff */
[----:B------:R-:W-:-:S02]  /*d1f0*/  FSETP.NE.FTZ.AND P3, PT, R6, RZ, PT ;  /* 0x000000ff0600720b */ /* 0x000fc40003f75000 */
[----:B------:R-:W-:-:S04]  /*d200*/  SEL R9, RZ, 0x1, P1 ;  /* 0x00000001ff097807 */ /* 0x000fc80000800000 */
[----:B------:R-:W-:Y:S01]  /*d210*/  LOP3.LUT R16, R16, R9, RZ, 0x3c, !PT ;  /* 0x0000000910107212 */ /* 0x000fe200078e3cff */
[----:B------:R-:W-:Y:S02]  /*d220*/  IMAD.U32 R9, RZ, RZ, UR28 ;  /* 0x0000001cff097e24 */ /* 0x000fe4000f8e00ff */
[----:B------:R-:W0:Y:S02]  /*d230*/  @P2 MUFU.RCP R3, R0 ;  /* 0x0000000000032308 */ /* 0x000e240000001000 */
[----:B------:R-:W-:-:S04]  /*d240*/  @!P0 IMAD R2, R2, 0x40, R22 ;  /* 0x0000004002028824 */ /* 0x000fc800078e0216 */
[----:B------:R-:W-:Y:S02]  /*d250*/  @!P0 IMAD R2, R2, 0x4, R17 ;  /* 0x0000000402028824 */ /* 0x000fe400078e0211 */
        /* <DEDUP_REMOVED lines=76> */
[----:B------:R-:W-:Y:S02]  /*d720*/  IMAD.MOV.U32 R0, RZ, RZ, -0x800000 ;  /* 0xff800000ff007424 */ /* 0x000fe400078e00ff */
[-C--:B------:R-:W-:Y:S01]  /*d730*/  FMUL.FTZ R25, R50, R4.reuse ;  /* 0x0000000432197220 */ /* 0x080fe20000410000 */
[-C--:B------:R-:W-:Y:S01]  /*d740*/  FMUL.FTZ R13, R58, R4.reuse ;  /* 0x000000043a0d7220 */ /* 0x080fe20000410000 */
[-C--:B------:R-:W-:Y:S01]  /*d750*/  FMUL.FTZ R15, R62, R4.reuse ;  /* 0x000000043e0f7220 */ /* 0x080fe20000410000 */
[----:B------:R-:W-:Y:S01]  /*d760*/  @P2 FFMA.FTZ R3, R2, R7, R17 ;  /* 0x0000000702032223 */ /* 0x000fe20000010011 */
        /* <DEDUP_REMOVED lines=64> */
.L_x_8343:
[----:B------:R-:W0:Y:S01]  /*db70*/  S2R R202, SR_CgaCtaId ;  /* 0x0000000000ca7919 */ /* 0x000e220000008800 */
[----:B------:R-:W-:Y:S01]  /*db80*/  MOV R17, 0x400 ;  /* 0x0000040000117802 */ /* 0x000fe20000000f00 */
[----:B------:R-:W-:Y:S01]  /*db90*/  BSSY B0, `(.L_x_8385) ;  /* 0x00002f1000007945 */ /* 0x000fe20003800000 */
[----:B------:R-:W-:Y:S02]  /*dba0*/  BAR.SYNC.DEFER_BLOCKING 0x5, 0x180 ;  /* 0x0146000000007b1d */ /* 0x000fe40000010000 */
[----:B0-----:R-:W-:-:S05]  /*dbb0*/  LEA R17, R202, R17, 0x18 ;  /* 0x00000011ca117211 */ /* 0x001fca00078ec0ff */
[----:B------:R-:W0:Y:S02]  /*dbc0*/  LDS.128 R4, [R17+0x388d0] ;  /* 0x0388d00011047984 */ /* 0x000e240000000c00 */
[----:B0-----:R-:W-:Y:S02]  /*dbd0*/  R2UR UR5, R5 ;  /* 0x00000000050572ca */ /* 0x001fe400000e0000 */
[----:B------:R-:W-:Y:S01]  /*dbe0*/  R2UR UR6, R6 ;  /* 0x00000000060672ca */ /* 0x000fe200000e0000 */
[----:B------:R-:W-:Y:S06]  /*dbf0*/  BAR.ARV 0x4, 0x180 ;  /* 0x0106000000007b1d */ /* 0x000fec0000002000 */
[----:B------:R-:W-:Y:S08]  /*dc00*/  @P0 BRA `(.L_x_8386) ;  /* 0x00000020001c0947 */ /* 0x000ff00003800000 */
[----:B------:R-:W0:Y:S01]  /*dc10*/  S2R R6, SR_SWINHI ;  /* 0x0000000000067919 */ /* 0x000e220000002f00 */
[----:B------:R-:W-:Y:S01]  /*dc20*/  F2FP.BF16.F32.PACK_AB R9, R27, R9 ;  /* 0x000000091b09723e */ /* 0x000fe200000010ff */
[----:B------:R-:W-:Y:S01]  /*dc30*/  ULDC.64 UR8, c[0x0][0xd00] ;  /* 0x0003400000087ab9 */ /* 0x000fe20000000a00 */
[----:B------:R-:W-:Y:S01]  /*dc40*/  F2FP.BF16.F32.PACK_AB R10, R10, R175 ;  /* 0x000000af0a0a723e */ /* 0x000fe200000010ff */
[----:B------:R-:W-:Y:S01]  /*dc50*/  UISETP.NE.U32.AND UP0, UPT, UR8, URZ, UPT ;  /* 0x0000003f0800728c */ /* 0x000fe2000bf05070 */
[----:B------:R-:W-:Y:S02]  /*dc60*/  F2FP.BF16.F32.PACK_AB R11, R31, R11 ;  /* 0x0000000b1f0b723e */ /* 0x000fe400000010ff */
[----:B------:R-:W-:Y:S01]  /*dc70*/  F2FP.BF16.F32.PACK_AB R28, R28, R174 ;  /* 0x000000ae1c1c723e */ /* 0x000fe200000010ff */
[----:B------:R-:W-:Y:S01]  /*dc80*/  UISETP.NE.AND.EX UP0, UPT, UR9, URZ, UPT, UP0 ;  /* 0x0000003f0900728c */ /* 0x000fe2000bf05300 */
[----:B------:R-:W-:Y:S02]  /*dc90*/  F2FP.BF16.F32.PACK_AB R29, R35, R29 ;  /* 0x0000001d231d723e */ /* 0x000fe400000010ff */
[----:B------:R-:W-:Y:S01]  /*dca0*/  F2FP.BF16.F32.PACK_AB R31, R39, R38 ;  /* 0x00000026271f723e */ /* 0x000fe200000010ff */
[----:B------:R-:W-:Y:S01]  /*dcb0*/  ULDC.64 UR8, c[0x0][0xd00] ;  /* 0x0003400000087ab9 */ /* 0x000fe20000000a00 */
[----:B------:R-:W-:Y:S01]  /*dcc0*/  F2FP.BF16.F32.PACK_AB R32, R32, R172 ;  /* 0x000000ac2020723e */ /* 0x000fe200000010ff */
[----:B------:R-:W-:Y:S01]  /*dcd0*/  UIMAD.WIDE UR8, UR40, 0x4, UR8 ;  /* 0x00000004280878a5 */ /* 0x000fe2000f8e0208 */
        /* <DEDUP_REMOVED lines=10> */
[----:B0-----:R-:W-:Y:S02]  /*dd80*/  MOV R5, R6 ;  /* 0x0000000600057202 */ /* 0x001fe40000000f00 */
[----:B------:R-:W-:Y:S02]  /*dd90*/  F2FP.BF16.F32.PACK_AB R81, R83, R82 ;  /* 0x000000525351723e */ /* 0x000fe400000010ff */
        /* <DEDUP_REMOVED lines=15> */
[----:B------:R-:W-:Y:S01]  /*de90*/  IMAD.X R57, RZ, RZ, R123, P6 ;  /* 0x000000ffff397224 */ /* 0x000fe200030e067b */
[----:B------:R-:W-:Y:S02]  /*dea0*/  LOP3.LUT R52, R183, 0x380, RZ, 0xc0, !PT ;  /* 0x00000380b7347812 */ /* 0x000fe400078ec0ff */
[----:B------:R-:W-:Y:S02]  /*deb0*/  LOP3.LUT R177, R56, 0x380, RZ, 0xc0, !PT ;  /* 0x0000038038b17812 */ /* 0x000fe400078ec0ff */
[----:B------:R-:W-:-:S02]  /*dec0*/  IADD3 R181, P4, R122, 0x60, RZ ;  /* 0x000000607ab57810 */ /* 0x000fc40007f9e0ff */
[C---:B------:R-:W-:Y:S02]  /*ded0*/  LOP3.LUT R21, R122.reuse, 0x380, RZ, 0xc0, !PT ;  /* 0x000003807a157812 */ /* 0x040fe400078ec0ff */
[C---:B------:R-:W-:Y:S01]  /*dee0*/  IADD3 R60, P5, R122.reuse, 0x2040, RZ ;  /* 0x000020407a3c7810 */ /* 0x040fe20007fbe0ff */
[--C-:B------:R-:W-:Y:S01]  /*def0*/  IMAD.X R49, RZ, RZ, R123.reuse, P4 ;  /* 0x000000ffff317224 */ /* 0x100fe200020e067b */
[C---:B------:R-:W-:Y:S02]  /*df00*/  IADD3 R64, P2, R122.reuse, 0x2060, RZ ;  /* 0x000020607a407810 */ /* 0x040fe40007f5e0ff */
[----:B------:R-:W-:Y:S01]  /*df10*/  IADD3 R68, P1, R122, 0x4000, RZ ;  /* 0x000040007a447810 */ /* 0x000fe20007f3e0ff */
[--C-:B------:R-:W-:Y:S01]  /*df20*/  IMAD.X R61, RZ, RZ, R123.reuse, P5 ;  /* 0x000000ffff3d7224 */ /* 0x100fe200028e067b */
[----:B------:R-:W-:Y:S01]  /*df30*/  SHF.R.U64 R44, R44, 0x3, RZ ;  /* 0x000000032c2c7819 */ /* 0x000fe200000012ff */
[--C-:B------:R-:W-:Y:S01]  /*df40*/  IMAD.X R65, RZ, RZ, R123.reuse, P2 ;  /* 0x000000ffff417224 */ /* 0x100fe200010e067b */
[----:B------:R-:W-:Y:S01]  /*df50*/  SHF.R.U64 R52, R52, 0x3, RZ ;  /* 0x0000000334347819 */ /* 0x000fe200000012ff */
[----:B------:R-:W-:Y:S01]  /*df60*/  IMAD.X R69, RZ, RZ, R123, P1 ;  /* 0x000000ffff457224 */ /* 0x000fe200008e067b */
[----:B------:R-:W-:-:S02]  /*df70*/  SHF.R.U64 R177, R177, 0x3, RZ ;  /* 0x00000003b1b17819 */ /* 0x000fc400000012ff */
[----:B------:R-:W-:Y:S02]  /*df80*/  IADD3 R8, P0, R122, 0x4020, RZ ;  /* 0x000040207a087810 */ /* 0x000fe40007f1e0ff */
[----:B------:R-:W-:Y:S02]  /*df90*/  LOP3.LUT R48, R181, 0x380, RZ, 0xc0, !PT ;  /* 0x00000380b5307812 */ /* 0x000fe400078ec0ff */
[----:B------:R-:W-:Y:S02]  /*dfa0*/  SHF.R.U64 R21, R21, 0x3, RZ ;  /* 0x0000000315157819 */ /* 0x000fe400000012ff */
[----:B------:R-:W-:Y:S02]  /*dfb0*/  LOP3.LUT R44, R44, R179, RZ, 0x3c, !PT ;  /* 0x000000b32c2c7212 */ /* 0x000fe400078e3cff */
[----:B------:R-:W-:Y:S02]  /*dfc0*/  LOP3.LUT R52, R52, R183, RZ, 0x3c, !PT ;  /* 0x000000b734347212 */ /* 0x000fe400078e3cff */
[----:B------:R-:W-:-:S02]  /*dfd0*/  LOP3.LUT R56, R177, R56, RZ, 0x3c, !PT ;  /* 0x00000038b1387212 */ /* 0x000fc400078e3cff */
[----:B------:R-:W-:Y:S02]  /*dfe0*/  LOP3.LUT R179, R60, 0x380, RZ, 0xc0, !PT ;  /* 0x000003803cb37812 */ /* 0x000fe400078ec0ff */
[----:B------:R-:W-:Y:S02]  /*dff0*/  LOP3.LUT R183, R68, 0x380, RZ, 0xc0, !PT ;  /* 0x0000038044b77812 */ /* 0x000fe400078ec0ff */
[----:B------:R-:W-:Y:S02]  /*e000*/  LOP3.LUT R177, R8, 0x380, RZ, 0xc0, !PT ;  /* 0x0000038008b17812 */ /* 0x000fe400078ec0ff */
        /* <DEDUP_REMOVED lines=12> */
[--C-:B------:R-:W-:Y:S01]  /*e0d0*/  IMAD.X R21, RZ, RZ, R123.reuse, P2 ;  /* 0x000000ffff157224 */ /* 0x100fe200010e067b */
[----:B------:R-:W-:Y:S01]  /*e0e0*/  SHF.R.U64 R179, R179, 0x3, RZ ;  /* 0x00000003b3b37819 */ /* 0x000fe200000012ff */
[----:B------:R-:W-:Y:S01]  /*e0f0*/  IMAD.X R37, RZ, RZ, R123, P1 ;  /* 0x000000ffff257224 */ /* 0x000fe200008e067b */
[----:B------:R-:W-:Y:S02]  /*e100*/  SHF.R.U64 R183, R183, 0x3, RZ ;  /* 0x00000003b7b77819 */ /* 0x000fe400000012ff */
[----:B------:R-:W-:Y:S02]  /*e110*/  SHF.R.U64 R177, R177, 0x3, RZ ;  /* 0x00000003b1b17819 */ /* 0x000fe400000012ff */
[----:B------:R-:W-:Y:S02]  /*e120*/  LOP3.LUT R48, R48, R181, RZ, 0x3c, !PT ;  /* 0x000000b530307212 */ /* 0x000fe400078e3cff */
[----:B------:R-:W-:-:S02]  /*e130*/  IADD3.X R103, RZ, R123, RZ, P0, !PT ;  /* 0x0000007bff677210 */ /* 0x000fc400007fe4ff */
[----:B------:R-:W-:Y:S02]  /*e140*/  LOP3.LUT R181, R64, 0x380, RZ, 0xc0, !PT ;  /* 0x0000038040b57812 */ /* 0x000fe400078ec0ff */
[----:B------:R-:W-:Y:S02]  /*e150*/  MOV R122, R122 ;  /* 0x0000007a007a7202 */ /* 0x000fe40000000f00 */
[----:B------:R-:W-:Y:S02]  /*e160*/  LOP3.LUT R123, R30, 0x380, RZ, 0xc0, !PT ;  /* 0x000003801e7b7812 */ /* 0x000fe400078ec0ff */
[----:B------:R-:W-:Y:S02]  /*e170*/  LOP3.LUT R60, R179, R60, RZ, 0x3c, !PT ;  /* 0x0000003cb33c7212 */ /* 0x000fe400078e3cff */
[----:B------:R-:W-:Y:S02]  /*e180*/  LOP3.LUT R68, R183, R68, RZ, 0x3c, !PT ;  /* 0x00000044b7447212 */ /* 0x000fe400078e3cff */
[----:B------:R-:W-:-:S02]  /*e190*/  LOP3.LUT R102, R177, R8, RZ, 0x3c, !PT ;  /* 0x00000008b1667212 */ /* 0x000fc400078e3cff */
[----:B------:R-:W-:Y:S02]  /*e1a0*/  LOP3.LUT R179, R36, 0x380, RZ, 0xc0, !PT ;  /* 0x0000038024b37812 */ /* 0x000fe400078ec0ff */
[----:B------:R-:W-:Y:S02]  /*e1b0*/  LOP3.LUT R183, R34, 0x380, RZ, 0xc0, !PT ;  /* 0x0000038022b77812 */ /* 0x000fe400078ec0ff */
[----:B------:R-:W-:Y:S01]  /*e1c0*/  F2FP.BF16.F32.PACK_AB R8, R20, R176 ;  /* 0x000000b01408723e */ /* 0x000fe200000010ff */
[----:B------:R-:W-:Y:S01]  /*e1d0*/  BAR.SYNC.DEFER_BLOCKING 0x1, 0x100 ;  /* 0x0044000000007b1d */ /* 0x000fe20000010000 */
[----:B------:R-:W-:Y:S02]  /*e1e0*/  SHF.R.U64 R181, R181, 0x3, RZ ;  /* 0x00000003b5b57819 */ /* 0x000fe400000012ff */
[----:B------:R-:W-:Y:S02]  /*e1f0*/  LOP3.LUT R27, R6, 0x380, RZ, 0xc0, !PT ;  /* 0x00000380061b7812 */ /* 0x000fe400078ec0ff */
[----:B------:R-:W-:-:S02]  /*e200*/  LOP3.LUT R20, R26, 0x380, RZ, 0xc0, !PT ;  /* 0x000003801a147812 */ /* 0x000fc400078ec0ff */
[----:B------:R-:W-:Y:S02]  /*e210*/  SHF.R.U64 R123, R123, 0x3, RZ ;  /* 0x000000037b7b7819 */ /* 0x000fe400000012ff */
[----:B------:R-:W-:Y:S02]  /*e220*/  SHF.R.U64 R179, R179, 0x3, RZ ;  /* 0x00000003b3b37819 */ /* 0x000fe400000012ff */
[----:B------:R-:W-:Y:S02]  /*e230*/  SHF.R.U64 R183, R183, 0x3, RZ ;  /* 0x00000003b7b77819 */ /* 0x000fe400000012ff */
[----:B------:R-:W-:Y:S02]  /*e240*/  LOP3.LUT R64, R181, R64, RZ, 0x3c, !PT ;  /* 0x00000040b5407212 */ /* 0x000fe400078e3cff */
[----:B------:R-:W-:Y:S02]  /*e250*/  SHF.R.U64 R27, R27, 0x3, RZ ;  /* 0x000000031b1b7819 */ /* 0x000fe400000012ff */
[----:B------:R-:W-:-:S02]  /*e260*/  SHF.R.U64 R175, R20, 0x3, RZ ;  /* 0x0000000314af7819 */ /* 0x000fc400000012ff */
[----:B------:R-:W-:Y:S02]  /*e270*/  LOP3.LUT R181, R110, 0x380, RZ, 0xc0, !PT ;  /* 0x000003806eb57812 */ /* 0x000fe400078ec0ff */
[----:B------:R-:W-:Y:S02]  /*e280*/  LOP3.LUT R20, R123, R30, RZ, 0x3c, !PT ;  /* 0x0000001e7b147212 */ /* 0x000fe400078e3cff */
[----:B------:R-:W-:Y:S01]  /*e290*/  MOV R41, R40 ;  /* 0x0000002800297202 */ /* 0x000fe20000000f00 */
[----:B------:R0:W-:Y:S01]  /*e2a0*/  STSM.16.M88.4 [R122], R8 ;  /* 0x000000087a007844 */ /* 0x0001e20000000200 */
[----:B------:R-:W-:Y:S02]  /*e2b0*/  F2FP.BF16.F32.PACK_AB R30, R171, R173 ;  /* 0x000000adab1e723e */ /* 0x000fe400000010ff */
[----:B------:R-:W-:Y:S02]  /*e2c0*/  LOP3.LUT R106, R179, R36, RZ, 0x3c, !PT ;  /* 0x00000024b36a7212 */ /* 0x000fe400078e3cff */
[----:B------:R-:W-:Y:S01]  /*e2d0*/  LOP3.LUT R114, R183, R34, RZ, 0x3c, !PT ;  /* 0x00000022b7727212 */ /* 0x000fe200078e3cff */
[----:B------:R1:W-:Y:S01]  /*e2e0*/  STSM.16.M88.4 [R41], R28 ;  /* 0x0000001c29007844 */ /* 0x0003e20000000200 */
[----:B------:R-:W-:-:S02]  /*e2f0*/  LOP3.LUT R118, R27, R6, RZ, 0x3c, !PT ;  /* 0x000000061b767212 */ /* 0x000fc400078e3cff */
[----:B------:R-:W-:Y:S02]  /*e300*/  LOP3.LUT R36, R175, R26, RZ, 0x3c, !PT ;  /* 0x0000001aaf247212 */ /* 0x000fe400078e3cff */
[----:B------:R-:W-:Y:S02]  /*e310*/  MOV R44, R44 ;  /* 0x0000002c002c7202 */ /* 0x000fe40000000f00 */
[----:B------:R-:W-:Y:S02]  /*e320*/  F2FP.BF16.F32.PACK_AB R34, R167, R170 ;  /* 0x000000aaa722723e */ /* 0x000fe400000010ff */
[----:B------:R-:W-:Y:S02]  /*e330*/  SHF.R.U64 R181, R181, 0x3, RZ ;  /* 0x00000003b5b57819 */ /* 0x000fe400000012ff */
[----:B------:R-:W-:Y:S01]  /*e340*/  MOV R48, R48 ;  /* 0x0000003000307202 */ /* 0x000fe20000000f00 */
[----:B------:R-:W-:Y:S01]  /*e350*/  STSM.16.M88.4 [R44], R32 ;  /* 0x000000202c007844 */ /* 0x000fe20000000200 */
[----:B------:R-:W-:-:S02]  /*e360*/  F2FP.BF16.F32.PACK_AB R26, R164, R166 ;  /* 0x000000a6a41a723e */ /* 0x000fc400000010ff */
[----:B------:R-:W-:Y:S02]  /*e370*/  F2FP.BF16.F32.PACK_AB R27, R55, R54 ;  /* 0x00000036371b723e */ /* 0x000fe400000010ff */
[----:B------:R-:W-:Y:S02]  /*e380*/  MOV R52, R52 ;  /* 0x0000003400347202 */ /* 0x000fe40000000f00 */
[----:B------:R-:W-:Y:S01]  /*e390*/  MOV R56, R56 ;  /* 0x0000003800387202 */ /* 0x000fe20000000f00 */
[----:B------:R-:W-:Y:S01]  /*e3a0*/  STSM.16.M88.4 [R48], R24 ;  /* 0x0000001830007844 */ /* 0x000fe20000000200 */
[----:B0-----:R-:W-:Y:S02]  /*e3b0*/  F2FP.BF16.F32.PACK_AB R8, R160, R162 ;  /* 0x000000a2a008723e */ /* 0x001fe400000010ff */
[----:B------:R-:W-:Y:S01]  /*e3c0*/  F2FP.BF16.F32.PACK_AB R9, R67, R66 ;  /* 0x000000424309723e */ /* 0x000fe200000010ff */
[----:B------:R-:W-:Y:S01]  /*e3d0*/  STSM.16.M88.4 [R52], R12 ;  /* 0x0000000c34007844 */ /* 0x000fe20000000200 */
[----:B------:R-:W-:-:S02]  /*e3e0*/  F2FP.BF16.F32.PACK_AB R10, R152, R161 ;  /* 0x000000a1980a723e */ /* 0x000fc400000010ff */
[----:B------:R-:W-:Y:S02]  /*e3f0*/  F2FP.BF16.F32.PACK_AB R11, R71, R70 ;  /* 0x00000046470b723e */ /* 0x000fe400000010ff */
[----:B------:R-:W-:Y:S02]  /*e400*/  MOV R60, R60 ;  /* 0x0000003c003c7202 */ /* 0x000fe40000000f00 */
[----:B-1----:R-:W-:Y:S01]  /*e410*/  F2FP.BF16.F32.PACK_AB R28, R73, R155 ;  /* 0x0000009b491c723e */ /* 0x002fe200000010ff */
[----:B------:R0:W-:Y:S01]  /*e420*/  STSM.16.M88.4 [R56], R8 ;  /* 0x0000000838007844 */ /* 0x0001e20000000200 */
[----:B------:R-:W-:Y:S02]  /*e430*/  F2FP.BF16.F32.PACK_AB R29, R75, R74 ;  /* 0x0000004a4b1d723e */ /* 0x000fe400000010ff */
[----:B------:R-:W-:Y:S02]  /*e440*/  F2FP.BF16.F32.PACK_AB R30, R77, R76 ;  /* 0x0000004c4d1e723e */ /* 0x000fe400000010ff */
[----:B------:R-:W-:-:S02]  /*e450*/  F2FP.BF16.F32.PACK_AB R31, R79, R78 ;  /* 0x0000004e4f1f723e */ /* 0x000fc400000010ff */
[----:B------:R-:W-:Y:S02]  /*e460*/  LOP3.LUT R110, R181, R110, RZ, 0x3c, !PT ;  /* 0x0000006eb56e7212 */ /* 0x000fe400078e3cff */
[----:B------:R-:W-:Y:S01]  /*e470*/  MOV R64, R64 ;  /* 0x0000004000407202 */ /* 0x000fe20000000f00 */
[----:B------:R-:W-:Y:S01]  /*e480*/  STSM.16.M88.4 [R60], R28 ;  /* 0x0000001c3c007844 */ /* 0x000fe20000000200 */
[----:B------:R-:W-:Y:S02]  /*e490*/  F2FP.BF16.F32.PACK_AB R89, R91, R90 ;  /* 0x0000005a5b59723e */ /* 0x000fe400000010ff */
[----:B------:R-:W-:Y:S01]  /*e4a0*/  F2FP.BF16.F32.PACK_AB R96, R97, R96 ;  /* 0x000000606160723e */ /* 0x000fe200000010ff */
[----:B------:R-:W-:Y:S01]  /*e4b0*/  STSM.16.M88.4 [R64], R80 ;  /* 0x0000005040007844 */ /* 0x000fe20000000200 */
[----:B------:R-:W-:Y:S01]  /*e4c0*/  MOV R68, R68 ;  /* 0x0000004400447202 */ /* 0x000fe20000000f00 */
[----:B0-----:R-:W-:Y:S01]  /*e4d0*/  IMAD.U32 R10, RZ, RZ, UR8 ;  /* 0x00000008ff0a7e24 */ /* 0x001fe2000f8e00ff */
[----:B------:R-:W-:Y:S01]  /*e4e0*/  F2FP.BF16.F32.PACK_AB R90, R93, R92 ;  /* 0x0000005c5d5a723e */ /* 0x000fe200000010ff */
[----:B------:R-:W-:Y:S01]  /*e4f0*/  IMAD.U32 R11, RZ, RZ, UR9 ;  /* 0x00000009ff0b7e24 */ /* 0x000fe2000f8e00ff */
[----:B------:R-:W-:Y:S01]  /*e500*/  F2FP.BF16.F32.PACK_AB R91, R95, R94 ;  /* 0x0000005e5f5b723e */ /* 0x000fe200000010ff */
[----:B------:R-:W-:Y:S01]  /*e510*/  ULDC.64 UR8, c[0x0][0xd08] ;  /* 0x0003420000087ab9 */ /* 0x000fe20000000a00 */
[----:B------:R-:W-:-:S02]  /*e520*/  F2FP.BF16.F32.PACK_AB R97, R99, R98 ;  /* 0x000000626361723e */ /* 0x000fc400000010ff */
[----:B------:R-:W-:Y:S01]  /*e530*/  MOV R102, R102 ;  /* 0x0000006600667202 */ /* 0x000fe20000000f00 */
[----:B------:R-:W-:Y:S01]  /*e540*/  STSM.16.M88.4 [R68], R88 ;  /* 0x0000005844007844 */ /* 0x000fe20000000200 */
        /* <DEDUP_REMOVED lines=21> */
[----:B------:R-:W-:Y:S02]  /*e6a0*/  F2FP.BF16.F32.PACK_AB R129, R131, R130 ;  /* 0x000000828381723e */ /* 0x000fe400000010ff */
[----:B------:R-:W-:Y:S01]  /*e6b0*/  F2FP.BF16.F32.PACK_AB R136, R137, R136 ;  /* 0x000000888988723e */ /* 0x000fe200000010ff */
[----:B------:R0:W-:Y:S01]  /*e6c0*/  STSM.16.M88.4 [R6], R120 ;  /* 0x0000007806007844 */ /* 0x0001e20000000200 */
        /* <DEDUP_REMOVED lines=13> */
[----:B------:R-:W-:Y:S01]  /*e7a0*/  F2FP.BF16.F32.PACK_AB R147, R151, R150 ;  /* 0x000000969793723e */ /* 0x000fe200000010ff */
[----:B------:R-:W-:Y:S01]  /*e7b0*/  UISETP.NE.U32.AND UP1, UPT, UR8, URZ, UPT ;  /* 0x0000003f0800728c */ /* 0x000fe2000bf25070 */
[----:B------:R-:W-:-:S03]  /*e7c0*/  PLOP3.LUT P0, PT, PT, PT, UP0, 0x80, 0x0 ;  /* 0x000000000000781c */ /* 0x000fc60003f0f008 */
[----:B------:R1:W-:Y:S01]  /*e7d0*/  STSM.16.M88.4 [R36], R144 ;  /* 0x0000009024007844 */ /* 0x0003e20000000200 */
[----:B------:R-:W-:Y:S01]  /*e7e0*/  BAR.SYNC.DEFER_BLOCKING 0x1, 0x100 ;  /* 0x0044000000007b1d */ /* 0x000fe20000010000 */
[----:B------:R-:W-:Y:S01]  /*e7f0*/  UISETP.NE.AND.EX UP1, UPT, UR9, URZ, UPT, UP1 ;  /* 0x0000003f0900728c */ /* 0x000fe2000bf25310 */
[----:B------:R-:W-:-:S05]  /*e800*/  IMAD R9, R198, 0x40, R23 ;  /* 0x00000040c6097824 */ /* 0x000fca00078e0217 */
[----:B------:R-:W-:-:S05]  /*e810*/  PLOP3.LUT P6, PT, PT, PT, UP1, 0x80, 0x0 ;  /* 0x000000000000781c */ /* 0x000fca0003fcf018 */
[----:B------:R-:W-:-:S04]  /*e820*/  @UP1 ULEA UR8, UP2, UR40, UR8, 0x2 ;  /* 0x0000000828081291 */ /* 0x000fc8000f84103f */
[----:B------:R-:W-:Y:S01]  /*e830*/  @UP1 ULEA.HI.X UR9, UR40, UR9, UR39, 0x2, UP2 ;  /* 0x0000000928091291 */ /* 0x000fe200090f1427 */
[----:B------:R-:W-:Y:S01]  /*e840*/  IMAD.WIDE R8, R9, 0x2, R4 ;  /* 0x0000000209087825 */ /* 0x000fe200078e0204 */
[----:B------:R-:W-:-:S03]  /*e850*/  ULDC UR4, c[0x0][0xb88] ;  /* 0x0002e20000047ab9 */ /* 0x000fc60000000800 */
[----:B------:R-:W-:Y:S01]  /*e860*/  IMAD.U32 R4, RZ, RZ, UR4 ;  /* 0x00000004ff047e24 */ /* 0x000fe2000f8e00ff */
[----:B------:R-:W2:Y:S01]  /*e870*/  @P0 LDG.E R13, desc[UR44][R10.64] ;  /* 0x0000002c0a0d0981 */ /* 0x000ea2000c1e1900 */
[----:B------:R-:W-:Y:S01]  /*e880*/  IMAD.U32 R14, RZ, RZ, UR8 ;  /* 0x00000008ff0e7e24 */ /* 0x000fe2000f8e00ff */
[C---:B------:R-:W-:Y:S01]  /*e890*/  IADD3 R5, P2, R8.reuse, 0x1000, RZ ;  /* 0x0000100008057810 */ /* 0x040fe20007f5e0ff */
[----:B------:R-:W-:Y:S01]  /*e8a0*/  IMAD.U32 R15, RZ, RZ, UR9 ;  /* 0x00000009ff0f7e24 */ /* 0x000fe2000f8e00ff */
[C---:B------:R-:W-:Y:S02]  /*e8b0*/  IADD3 R25, P1, R8.reuse, 0x2000, RZ ;  /* 0x0000200008197810 */ /* 0x040fe40007f3e0ff */
[----:B0-----:R-:W-:Y:S02]  /*e8c0*/  P2R R6, PR, RZ, 0x4 ;  /* 0x00000004ff067803 */ /* 0x001fe40000000000 */
[----:B------:R0:W5:Y:S01]  /*e8d0*/  @P6 LDG.E R4, desc[UR44][R14.64] ;  /* 0x0000002c0e046981 */ /* 0x000162000c1e1900 */
[----:B------:R-:W-:-:S02]  /*e8e0*/  IADD3 R29, P2, R8, 0x3000, RZ ;  /* 0x00003000081d7810 */ /* 0x000fc40007f5e0ff */
[C---:B------:R-:W-:Y:S02]  /*e8f0*/  IADD3 R33, P3, R8.reuse, 0x4000, RZ ;  /* 0x0000400008217810 */ /* 0x040fe40007f7e0ff */
[C---:B------:R-:W-:Y:S02]  /*e900*/  IADD3 R37, P4, R8.reuse, 0x5000, RZ ;  /* 0x0000500008257810 */ /* 0x040fe40007f9e0ff */
[----:B------:R-:W-:Y:S02]  /*e910*/  IADD3 R41, P5, R8, 0x6000, RZ ;  /* 0x0000600008297810 */ /* 0x000fe40007fbe0ff */
[----:B------:R-:W-:Y:S02]  /*e920*/  LOP3.LUT R12, R5, 0x380, RZ, 0xc0, !PT ;  /* 0x00000380050c7812 */ /* 0x000fe400078ec0ff */
[----:B------:R-:W-:Y:S02]  /*e930*/  LOP3.LUT R24, R25, 0x380, RZ, 0xc0, !PT ;  /* 0x0000038019187812 */ /* 0x000fe400078ec0ff */
[----:B------:R-:W-:-:S02]  /*e940*/  LOP3.LUT R28, R29, 0x380, RZ, 0xc0, !PT ;  /* 0x000003801d1c7812 */ /* 0x000fc400078ec0ff */
[----:B------:R-:W-:Y:S02]  /*e950*/  LOP3.LUT R32, R33, 0x380, RZ, 0xc0, !PT ;  /* 0x0000038021207812 */ /* 0x000fe400078ec0ff */
[----:B-1----:R-:W-:Y:S02]  /*e960*/  LOP3.LUT R36, R37, 0x380, RZ, 0xc0, !PT ;  /* 0x0000038025247812 */ /* 0x002fe400078ec0ff */
[----:B------:R-:W-:Y:S01]  /*e970*/  LOP3.LUT R40, R41, 0x380, RZ, 0xc0, !PT ;  /* 0x0000038029287812 */ /* 0x000fe200078ec0ff */
[----:B------:R-:W-:Y:S01]  /*e980*/  UMOV UR4, URZ ;  /* 0x0000003f00047c82 */ /* 0x000fe20008000000 */
[----:B------:R-:W-:Y:S02]  /*e990*/  SHF.R.U64 R12, R12, 0x3, RZ ;  /* 0x000000030c0c7819 */ /* 0x000fe400000012ff */
[----:B------:R-:W-:Y:S02]  /*e9a0*/  SHF.R.U64 R24, R24, 0x3, RZ ;  /* 0x0000000318187819 */ /* 0x000fe400000012ff */
[----:B------:R-:W-:-:S02]  /*e9b0*/  SHF.R.U64 R28, R28, 0x3, RZ ;  /* 0x000000031c1c7819 */ /* 0x000fc400000012ff */
[----:B------:R-:W-:Y:S02]  /*e9c0*/  SHF.R.U64 R32, R32, 0x3, RZ ;  /* 0x0000000320207819 */ /* 0x000fe400000012ff */
[----:B------:R-:W-:Y:S02]  /*e9d0*/  SHF.R.U64 R36, R36, 0x3, RZ ;  /* 0x0000000324247819 */ /* 0x000fe400000012ff */
[----:B------:R-:W-:Y:S02]  /*e9e0*/  SHF.R.U64 R40, R40, 0x3, RZ ;  /* 0x0000000328287819 */ /* 0x000fe400000012ff */
[----:B------:R-:W-:Y:S02]  /*e9f0*/  LOP3.LUT R12, R12, R5, RZ, 0x3c, !PT ;  /* 0x000000050c0c7212 */ /* 0x000fe400078e3cff */
[----:B------:R-:W-:Y:S02]  /*ea00*/  LOP3.LUT R24, R24, R25, RZ, 0x3c, !PT ;  /* 0x0000001918187212 */ /* 0x000fe400078e3cff */
[----:B------:R-:W-:-:S02]  /*ea10*/  LOP3.LUT R28, R28, R29, RZ, 0x3c, !PT ;  /* 0x0000001d1c1c7212 */ /* 0x000fc400078e3cff */
[----:B------:R-:W-:Y:S02]  /*ea20*/  LOP3.LUT R32, R32, R33, RZ, 0x3c, !PT ;  /* 0x0000002120207212 */ /* 0x000fe400078e3cff */
[----:B------:R-:W-:Y:S02]  /*ea30*/  LOP3.LUT R36, R36, R37, RZ, 0x3c, !PT ;  /* 0x0000002524247212 */ /* 0x000fe400078e3cff */
[----:B------:R-:W-:Y:S02]  /*ea40*/  LOP3.LUT R40, R40, R41, RZ, 0x3c, !PT ;  /* 0x0000002928287212 */ /* 0x000fe400078e3cff */
[----:B--2---:R-:W-:Y:S01]  /*ea50*/  @P0 R2UR UR4, R13 ;  /* 0x000000000d0402ca */ /* 0x004fe200000e0000 */
[----:B0-----:R-:W-:-:S14]  /*ea60*/  @P6 BRA `(.L_x_8387) ;  /* 0x0000000000106947 */ /* 0x001fdc0003800000 */
[----:B------:R-:W-:Y:S05]  /*ea70*/  @!P0 BRA `(.L_x_8387) ;  /* 0x00000000000c8947 */ /* 0x000fea0003800000 */
[----:B------:R-:W2:Y:S04]  /*ea80*/  LDG.E R5, desc[UR44][R10.64] ;  /* 0x0000002c0a057981 */ /* 0x000ea8000c1e1900 */
[----:B-----5:R-:W2:Y:S02]  /*ea90*/  LDG.E R4, desc[UR44][R10.64+0x4] ;  /* 0x0000042c0a047981 */ /* 0x020ea4000c1e1900 */
[----:B--2---:R-:W-:-:S07]  /*eaa0*/  IMAD.IADD R4, R4, 0x1, -R5 ;  /* 0x0000000104047824 */ /* 0x004fce00078e0a05 */
.L_x_8387:
        /* <DEDUP_REMOVED lines=26> */
[----:B------:R-:W-:Y:S01]  /*ec50*/  LOP3.LUT R52, R52, R53, RZ, 0x3c, !PT ;  /* 0x0000003534347212 */ /* 0x000fe200078e3cff */
[----:B------:R-:W-:Y:S01]  /*ec60*/  IMAD.X R53, RZ, RZ, R9, P1 ;  /* 0x000000ffff357224 */ /* 0x000fe200008e0609 */
[C---:B------:R-:W-:Y:S02]  /*ec70*/  IADD3 R57, P2, R8.reuse, 0xa000, RZ ;  /* 0x0000a00008397810 */ /* 0x040fe40007f5e0ff */
[C---:B------:R-:W-:Y:S02]  /*ec80*/  IADD3 R61, P3, R8.reuse, 0xb000, RZ ;  /* 0x0000b000083d7810 */ /* 0x040fe40007f7e0ff */
[C---:B------:R-:W-:Y:S02]  /*ec90*/  IADD3 R65, P4, R8.reuse, 0xc000, RZ ;  /* 0x0000c00008417810 */ /* 0x040fe40007f9e0ff */
[C---:B------:R-:W-:Y:S02]  /*eca0*/  IADD3 R69, P5, R8.reuse, 0xd000, RZ ;  /* 0x0000d00008457810 */ /* 0x040fe40007fbe0ff */
[----:B------:R-:W-:-:S02]  /*ecb0*/  IADD3 R73, P0, R8, 0xe000, RZ ;  /* 0x0000e00008497810 */ /* 0x000fc40007f1e0ff */
[----:B------:R-:W-:Y:S02]  /*ecc0*/  IADD3 R6, P1, R8, 0xf000, RZ ;  /* 0x0000f00008067810 */ /* 0x000fe40007f3e0ff */
[----:B------:R-:W-:Y:S02]  /*ecd0*/  LOP3.LUT R56, R57, 0x380, RZ, 0xc0, !PT ;  /* 0x0000038039387812 */ /* 0x000fe400078ec0ff */
[----:B------:R-:W-:Y:S01]  /*ece0*/  LOP3.LUT R60, R61, 0x380, RZ, 0xc0, !PT ;  /* 0x000003803d3c7812 */ /* 0x000fe200078ec0ff */
[----:B------:R-:W-:Y:S01]  /*ecf0*/  IMAD.X R77, RZ, RZ, R9, P1 ;  /* 0x000000ffff4d7224 */ /* 0x000fe200008e0609 */
[----:B------:R-:W-:Y:S02]  /*ed00*/  LOP3.LUT R64, R65, 0x380, RZ, 0xc0, !PT ;  /* 0x0000038041407812 */ /* 0x000fe400078ec0ff */
        /* <DEDUP_REMOVED lines=32> */
[----:B------:R-:W-:Y:S01]  /*ef10*/  ULDC.64 UR12, c[0x0][0xc98] ;  /* 0x00032600000c7ab9 */ /* 0x000fe20000000a00 */
[----:B------:R-:W-:Y:S01]  /*ef20*/  UIMAD.WIDE.U32 UR8, UR38, UR10, UR8 ;  /* 0x0000000a260872a5 */ /* 0x000fe2000f8e0008 */
[----:B------:R-:W-:Y:S01]  /*ef30*/  VIADD R21, R22, UR37 ;  /* 0x0000002516157c36 */ /* 0x000fe20008000000 */
[----:B------:R-:W-:-:S02]  /*ef40*/  UIMAD UR7, UR38, UR11, UR7 ;  /* 0x0000000b260772a4 */ /* 0x000fc4000f8e0207 */
[----:B------:R-:W-:Y:S02]  /*ef50*/  UIMAD UR10, UR39, UR12, URZ ;  /* 0x0000000c270a72a4 */ /* 0x000fe4000f8e023f */
[----:B------:R-:W-:Y:S02]  /*ef60*/  UIADD3 UR9, UR9, UR7, URZ ;  /* 0x0000000709097290 */ /* 0x000fe4000fffe03f */
[----:B------:R-:W-:Y:S02]  /*ef70*/  UIMAD UR10, UR40, UR13, UR10 ;  /* 0x0000000d280a72a4 */ /* 0x000fe4000f8e020a */
[----:B------:R-:W-:Y:S01]  /*ef80*/  UIMAD.WIDE.U32 UR8, UR40, UR12, UR8 ;  /* 0x0000000c280872a5 */ /* 0x000fe2000f8e0008 */
        /* <DEDUP_REMOVED lines=10> */
[----:B------:R-:W-:-:S03]  /*f030*/  IMAD.U32 R14, RZ, RZ, UR10 ;  /* 0x0000000aff0e7e24 */ /* 0x000fc6000f8e00ff */
        /* <DEDUP_REMOVED lines=21> */
.L_x_8388:
[----:B------:R-:W1:Y:S01]  /*f190*/  LDC R81, c[0x0][0xce8] ;  /* 0x00033a00ff517b82 */ /* 0x000e620000000800 */
[----:B------:R-:W-:Y:S01]  /*f1a0*/  ULDC UR12, c[0x0][0xbc8] ;  /* 0x0002f200000c7ab9 */ /* 0x000fe20000000800 */
[----:B------:R-:W-:Y:S01]  /*f1b0*/  ULDC.64 UR10, c[0x0][0xba0] ;  /* 0x0002e800000a7ab9 */ /* 0x000fe20000000a00 */
[----:B------:R-:W-:Y:S01]  /*f1c0*/  ISETP.GE.AND P0, PT, R196, UR12, PT ;  /* 0x0000000cc4007c0c */ /* 0x000fe2000bf06270 */
[----:B0-----:R-:W5:Y:S01]  /*f1d0*/  LD.E.128 R8, desc[UR44][R10.64] ;  /* 0x0000002c0a087980 */ /* 0x001f62000c101d00 */
[----:B------:R-:W-:Y:S02]  /*f1e0*/  ISETP.GE.AND P1, PT, R23, UR12, PT ;  /* 0x0000000c17007c0c */ /* 0x000fe4000bf26270 */
[----:B------:R-:W-:Y:S01]  /*f1f0*/  SEL R3, RZ, 0xffffffff, P0 ;  /* 0xffffffffff037807 */ /* 0x000fe20000000000 */
        /* <DEDUP_REMOVED lines=10> */
[----:B------:R-:W-:-:S03]  /*f2a0*/  SEL R3, RZ, 0xffffffff, P0 ;  /* 0xffffffffff037807 */ /* 0x000fc60000000000 */
[----:B------:R-:W5:Y:S04]  /*f2b0*/  LD.E.128 R40, desc[UR44][R40.64] ;  /* 0x0000002c28287980 */ /* 0x000f68000c101d00 */
[----:B------:R-:W5:Y:S02]  /*f2c0*/  LD.E.128 R44, desc[UR44][R44.64] ;  /* 0x0000002c2c2c7980 */ /* 0x000f64000c101d00 */
[----:B------:R-:W0:Y:S01]  /*f2d0*/  @P2 LDC R19, c[0x0][0xcec] ;  /* 0x00033b00ff132b82 */ /* 0x000e220000000800 */
[----:B------:R-:W-:Y:S01]  /*f2e0*/  IMAD.SHL.U32 R3, R3, 0x4, RZ ;  /* 0x0000000403037824 */ /* 0x000fe200078e00ff */
[----:B------:R-:W-:Y:S01]  /*f2f0*/  ISETP.GE.AND P0, PT, R194, UR12, PT ;  /* 0x0000000cc2007c0c */ /* 0x000fe2000bf06270 */
[----:B------:R-:W-:Y:S01]  /*f300*/  UIMAD UR7, UR14, UR10, URZ ;  /* 0x0000000a0e0772a4 */ /* 0x000fe2000f8e023f */
[----:B------:R-:W5:Y:S04]  /*f310*/  LD.E.128 R48, desc[UR44][R48.64] ;  /* 0x0000002c30307980 */ /* 0x000f68000c101d00 */
[----:B------:R-:W1:Y:S01]  /*f320*/  @P2 LDC R21, c[0x0][0xcf0] ;  /* 0x00033c00ff152b82 */ /* 0x000e620000000800 */
[----:B------:R-:W-:Y:S01]  /*f330*/  LOP3.LUT R3, R3, 0x4, R0, 0xe2, !PT ;  /* 0x0000000403037812 */ /* 0x000fe200078ee200 */
[----:B------:R-:W-:Y:S01]  /*f340*/  UIMAD.WIDE.U32 UR8, UR4, UR10, URZ ;  /* 0x0000000a040872a5 */ /* 0x000fe2000f8e003f */
[----:B------:R-:W-:Y:S01]  /*f350*/  SEL R5, RZ, 0xffffffff, P0 ;  /* 0xffffffffff057807 */ /* 0x000fe20000000000 */
[----:B------:R-:W-:Y:S01]  /*f360*/  UIMAD UR7, UR4, UR11, UR7 ;  /* 0x0000000b040772a4 */ /* 0x000fe2000f8e0207 */
[----:B------:R-:W-:Y:S01]  /*f370*/  IMAD R0, R197, 0x20, R198 ;  /* 0x00000020c5007824 */ /* 0x000fe200078e02c6 */
[----:B------:R-:W-:Y:S01]  /*f380*/  ISETP.GE.AND P0, PT, R193, UR12, PT ;  /* 0x0000000cc1007c0c */ /* 0x000fe2000bf06270 */
[----:B------:R-:W-:Y:S01]  /*f390*/  ULDC.64 UR10, c[0x0][0xbe8] ;  /* 0x0002fa00000a7ab9 */ /* 0x000fe20000000a00 */
[----:B------:R-:W-:Y:S01]  /*f3a0*/  UIADD3 UR9, UR9, UR7, URZ ;  /* 0x0000000709097290 */ /* 0x000fe2000fffe03f */
[----:B------:R-:W-:Y:S01]  /*f3b0*/  IMAD.SHL.U32 R6, R5, 0x8, RZ ;  /* 0x0000000805067824 */ /* 0x000fe200078e00ff */
[----:B------:R-:W-:Y:S01]  /*f3c0*/  UIMAD UR4, UR15, UR10, URZ ;  /* 0x0000000a0f0472a4 */ /* 0x000fe2000f8e023f */
[----:B------:R-:W-:Y:S01]  /*f3d0*/  VIADD R82, R0, UR37 ;  /* 0x0000002500527c36 */ /* 0x000fe20008000000 */
[----:B------:R-:W-:Y:S01]  /*f3e0*/  SEL R0, RZ, 0xffffffff, P0 ;  /* 0xffffffffff007807 */ /* 0x000fe20000000000 */
[----:B------:R-:W-:Y:S01]  /*f3f0*/  UIMAD.WIDE.U32 UR8, UR38, UR10, UR8 ;  /* 0x0000000a260872a5 */ /* 0x000fe2000f8e0008 */
[----:B------:R-:W-:Y:S01]  /*f400*/  LOP3.LUT R5, R6, 0x8, R3, 0xe2, !PT ;  /* 0x0000000806057812 */ /* 0x000fe200078ee203 */
[----:B------:R-:W-:Y:S01]  /*f410*/  UIMAD UR4, UR38, UR11, UR4 ;  /* 0x0000000b260472a4 */ /* 0x000fe2000f8e0204 */
[----:B------:R-:W5:Y:S01]  /*f420*/  LD.E.128 R52, desc[UR44][R52.64] ;  /* 0x0000002c34347980 */ /* 0x000f62000c101d00 */
[----:B------:R-:W-:Y:S01]  /*f430*/  IMAD.SHL.U32 R6, R0, 0x10, RZ ;  /* 0x0000001000067824 */ /* 0x000fe200078e00ff */
[----:B------:R-:W-:Y:S01]  /*f440*/  ULDC.64 UR10, c[0x0][0xbf0] ;  /* 0x0002fc00000a7ab9 */ /* 0x000fe20000000a00 */
[----:B0-----:R-:W-:Y:S01]  /*f450*/  @P2 IMAD.HI.U32 R0, R82, R19, RZ ;  /* 0x0000001352002227 */ /* 0x001fe200078e00ff */
[----:B------:R-:W-:Y:S01]  /*f460*/  UIADD3 UR9, UR9, UR4, URZ ;  /* 0x0000000409097290 */ /* 0x000fe2000fffe03f */
[----:B------:R-:W5:Y:S01]  /*f470*/  LD.E.128 R56, desc[UR44][R56.64] ;  /* 0x0000002c38387980 */ /* 0x000f62000c101d00 */
[----:B------:R-:W-:Y:S01]  /*f480*/  UIMAD UR4, UR39, UR10, URZ ;  /* 0x0000000a270472a4 */ /* 0x000fe2000f8e023f */
[----:B------:R-:W-:Y:S01]  /*f490*/  IMAD.MOV.U32 R3, RZ, RZ, R82 ;  /* 0x000000ffff037224 */ /* 0x000fe200078e0052 */
[----:B------:R-:W-:Y:S01]  /*f4a0*/  UIMAD.WIDE.U32 UR8, UR40, UR10, UR8 ;  /* 0x0000000a280872a5 */ /* 0x000fe2000f8e0008 */
[----:B-1----:R-:W-:Y:S01]  /*f4b0*/  @P2 SHF.R.U32.HI R3, RZ, R21, R0 ;  /* 0x00000015ff032219 */ /* 0x002fe20000011600 */
[----:B------:R-:W-:Y:S01]  /*f4c0*/  UIMAD UR4, UR40, UR11, UR4 ;  /* 0x0000000b280472a4 */ /* 0x000fe2000f8e0204 */
[----:B------:R-:W-:Y:S01]  /*f4d0*/  LOP3.LUT R6, R6, 0x10, R5, 0xe2, !PT ;  /* 0x0000001006067812 */ /* 0x000fe200078ee205 */
[----:B------:R-:W5:Y:S01]  /*f4e0*/  LD.E.128 R60, desc[UR44][R60.64] ;  /* 0x0000002c3c3c7980 */ /* 0x000f62000c101d00 */
        /* <DEDUP_REMOVED lines=17> */
[C---:B------:R-:W-:Y:S01]  /*f600*/  IMAD R19, R3.reuse, UR9, R80 ;  /* 0x0000000903137c24 */ /* 0x040fe2000f8e0250 */
[----:B------:R-:W-:Y:S01]  /*f610*/  IADD3 R87, R198, UR37, RZ ;  /* 0x00000025c6577c10 */ /* 0x000fe2000fffe0ff */
[----:B------:R-:W-:Y:S01]  /*f620*/  IMAD.WIDE.U32 R20, R3, UR8, R20 ;  /* 0x0000000803147c25 */ /* 0x000fe2000f8e0014 */
[----:B------:R-:W-:Y:S01]  /*f630*/  @!PT LDS RZ, [RZ] ;  /* 0x00000000fffff984 */ /* 0x000fe20000000800 */
[----:B------:R-:W-:Y:S01]  /*f640*/  @!PT LDS RZ, [RZ] ;  /* 0x00000000fffff984 */ /* 0x000fe20000000800 */
[----:B------:R-:W-:Y:S01]  /*f650*/  @!PT LDS RZ, [RZ] ;  /* 0x00000000fffff984 */ /* 0x000fe20000000800 */
[----:B------:R-:W-:Y:S01]  /*f660*/  @!PT LDS RZ, [RZ] ;  /* 0x00000000fffff984 */ /* 0x000fe20000000800 */
[----:B------:R0:W-:Y:S06]  /*f670*/  MEMBAR.ALL.CTA ;  /* 0x0000000000007992 */ /* 0x0001ec0000008000 */
[----:B0-----:R-:W0:Y:S01]  /*f680*/  FENCE.VIEW.ASYNC.S ;  /* 0x00000000000073c6 */ /* 0x001e220000000000 */
[----:B------:R-:W-:Y:S01]  /*f690*/  ULDC.64 UR8, c[0x0][0xbd8] ;  /* 0x0002f60000087ab9 */ /* 0x000fe20000000a00 */
[----:B------:R-:W-:Y:S01]  /*f6a0*/  ISETP.GE.AND P0, PT, R201, UR12, PT ;  /* 0x0000000cc9007c0c */ /* 0x000fe2000bf06270 */
[----:B------:R-:W-:Y:S01]  /*f6b0*/  IMAD R0, R0, UR8, RZ ;  /* 0x0000000800007c24 */ /* 0x000fe2000f8e02ff */
[----:B------:R-:W-:Y:S01]  /*f6c0*/  LOP3.LUT R6, R83, 0x20, R6, 0xe2, !PT ;  /* 0x0000002053067812 */ /* 0x000fe200078ee206 */
[----:B------:R-:W-:Y:S01]  /*f6d0*/  IMAD.IADD R21, R21, 0x1, R19 ;  /* 0x0000000115157824 */ /* 0x000fe200078e0213 */
[----:B------:R-:W-:Y:S01]  /*f6e0*/  SEL R3, RZ, 0x40, P0 ;  /* 0x00000040ff037807 */ /* 0x000fe20000000000 */
[----:B-----5:R-:W-:Y:S01]  /*f6f0*/  IMAD R88, R4, R81, RZ ;  /* 0x0000005104587224 */ /* 0x020fe200078e02ff */
[----:B------:R-:W-:Y:S01]  /*f700*/  ISETP.GE.AND P0, PT, R200, UR12, PT ;  /* 0x0000000cc8007c0c */ /* 0x000fe2000bf06270 */
[C---:B------:R-:W-:Y:S01]  /*f710*/  IMAD R19, R5.reuse, UR9, R0 ;  /* 0x0000000905137c24 */ /* 0x040fe2000f8e0200 */
[----:B------:R-:W-:Y:S01]  /*f720*/  LOP3.LUT R3, R6, R3, RZ, 0xfc, !PT ;  /* 0x0000000306037212 */ /* 0x000fe200078efcff */
[----:B------:R-:W-:Y:S01]  /*f730*/  IMAD.WIDE.U32 R4, R5, UR8, R20 ;  /* 0x0000000805047c25 */ /* 0x000fe2000f8e0014 */
[----:B------:R-:W-:Y:S01]  /*f740*/  ISETP.GE.AND P1, PT, R87, R88, PT ;  /* 0x000000585700720c */ /* 0x000fe20003f26270 */
[----:B------:R-:W-:Y:S01]  /*f750*/  ULDC.64 UR8, c[0x0][0xb80] ;  /* 0x0002e00000087ab9 */ /* 0x000fe20000000a00 */
[----:B------:R-:W-:Y:S01]  /*f760*/  SEL R6, RZ, 0x80, P0 ;  /* 0x00000080ff067807 */ /* 0x000fe20000000000 */
[----:B------:R-:W-:Y:S01]  /*f770*/  IMAD.IADD R5, R5, 0x1, R19 ;  /* 0x0000000105057824 */ /* 0x000fe200078e0213 */
[----:B------:R-:W-:Y:S01]  /*f780*/  LEA R19, P2, R4, UR8, 0x1 ;  /* 0x0000000804137c11 */ /* 0x000fe2000f8408ff */
[----:B------:R-:W-:Y:S01]  /*f790*/  VIADD R0, R17, 0x38820 ;  /* 0x0003882011007836 */ /* 0x000fe20000000000 */
[----:B------:R-:W-:Y:S01]  /*f7a0*/  BSSY B1, `(.L_x_8389) ;  /* 0x0000027000017945 */ /* 0x000fe20003800000 */
[----:B------:R-:W-:-:S02]  /*f7b0*/  LOP3.LUT R6, R3, R6, RZ, 0xfc, !PT ;  /* 0x0000000603067212 */ /* 0x000fc400078efcff */
[----:B------:R-:W-:Y:S01]  /*f7c0*/  LEA.HI.X R86, R4, UR9, R5, 0x1, P2 ;  /* 0x0000000904567c11 */ /* 0x000fe200090f0c05 */
[----:B0-----:R0:W1:Y:S01]  /*f7d0*/  SHFL.IDX PT, R20, R19, RZ, 0x181f ;  /* 0x00181fff13147589 */ /* 0x00106200000e0000 */
[----:B------:R-:W-:-:S03]  /*f7e0*/  PRMT R0, RZ, 0x654, R0 ;  /* 0x00000654ff007816 */ /* 0x000fc60000000000 */
[----:B------:R0:W2:Y:S01]  /*f7f0*/  SHFL.IDX PT, R21, R86, RZ, 0x181f ;  /* 0x00181fff56157589 */ /* 0x0000a200000e0000 */
[----:B------:R0:W-:Y:S01]  /*f800*/  SYNCS.ARRIVE.TRANS64.RED.A1T0 RZ, [R0+URZ], RZ ;  /* 0x000000ff00ff79a7 */ /* 0x0001e2000810043f */
        /* <DEDUP_REMOVED lines=32> */
.L_x_8390:
[----:B------:R-:W-:Y:S05]  /*fa10*/  BSYNC B1 ;  /* 0x0000000000017941 */ /* 0x000fea0003800000 */
.L_x_8389:
[----:B0-----:R-:W-:Y:S01]  /*fa20*/  VIADD R0, R87, 0x20 ;  /* 0x0000002057007836 */ /* 0x001fe20000000000 */
[----:B---3--:R4:W0:Y:S04]  /*fa30*/  SHFL.IDX PT, R9, R86, 0x1, 0x181f ;  /* 0x00381f0056097f89 */ /* 0x00882800000e0000 */
[----:B------:R-:W-:Y:S01]  /*fa40*/  ISETP.GE.AND P0, PT, R0, R88, PT ;  /* 0x000000580000720c */ /* 0x000fe20003f06270 */
[----:B------:R4:W3:-:S12]  /*fa50*/  SHFL.IDX PT, R8, R19, 0x1, 0x181f ;  /* 0x00381f0013087f89 */ /* 0x0008d800000e0000 */
        /* <DEDUP_REMOVED lines=34> */
.L_x_8386:
        /* <DEDUP_REMOVED lines=33> */
.L_x_8392:
        /* <DEDUP_REMOVED lines=45> */
.L_x_8394:
[----:B------:R-:W-:Y:S05]  /*10160*/  BSYNC B1 ;  /* 0x0000000000017941 */ /* 0x000fea0003800000 */
.L_x_8393:
        /* <DEDUP_REMOVED lines=28> */
[----:B------:R-:W-:Y:S01]  /*10330*/  UIADD3 UR9, UR9, UR4, URZ ;  /* 0x0000000409097290 */ /* 0x000fe2000fffe03f */
[----:B------:R-:W-:Y:S01]  /*10340*/  IMAD.MOV.U32 R3, RZ, RZ, R8 ;  /* 0x000000ffff037224 */ /* 0x000fe200078e0008 */
[----:B------:R-:W-:Y:S01]  /*10350*/  UIMAD UR4, UR39, UR10, URZ ;  /* 0x0000000a270472a4 */ /* 0x000fe2000f8e023f */
[----:B------:R-:W-:Y:S01]  /*10360*/  LOP3.LUT R10, R15, 0x4, R4, 0xe2, !PT ;  /* 0x000000040f0a7812 */ /* 0x000fe200078ee204 */
[----:B------:R-:W-:Y:S01]  /*10370*/  UIMAD.WIDE.U32 UR8, UR40, UR10, UR8 ;  /* 0x0000000a280872a5 */ /* 0x000fe2000f8e0008 */
[----:B------:R-:W-:Y:S01]  /*10380*/  IMAD.SHL.U32 R11, R11, 0x8, RZ ;  /* 0x000000080b0b7824 */ /* 0x000fe200078e00ff */
[----:B------:R-:W-:Y:S01]  /*10390*/  UIMAD UR4, UR40, UR11, UR4 ;  /* 0x0000000b280472a4 */ /* 0x000fe2000f8e0204 */
[----:B------:R-:W-:Y:S01]  /*103a0*/  VIADD R26, R198, UR37 ;  /* 0x00000025c61a7c36 */ /* 0x000fe20008000000 */
[----:B------:R-:W-:Y:S01]  /*103b0*/  ISETP.GE.AND P2, PT, R200, UR14, PT ;  /* 0x0000000ec8007c0c */ /* 0x000fe2000bf46270 */
[----:B0-----:R-:W-:Y:S01]  /*103c0*/  @P0 IMAD.HI.U32 R6, R8, R5, RZ ;  /* 0x0000000508060227 */ /* 0x001fe200078e00ff */
[----:B------:R-:W-:Y:S01]  /*103d0*/  UIADD3 UR4, UR9, UR4, URZ ;  /* 0x0000000409047290 */ /* 0x000fe2000fffe03f */
[----:B------:R-:W-:Y:S01]  /*103e0*/  LOP3.LUT R10, R11, 0x8, R10, 0xe2, !PT ;  /* 0x000000080b0a7812 */ /* 0x000fe200078ee20a */
[----:B------:R-:W-:Y:S01]  /*103f0*/  BSSY B1, `(.L_x_8395) ;  /* 0x0000046000017945 */ /* 0x000fe20003800000 */
[----:B------:R-:W-:Y:S01]  /*10400*/  IMAD.U32 R4, RZ, RZ, UR8 ;  /* 0x00000008ff047e24 */ /* 0x000fe2000f8e00ff */
[----:B------:R-:W-:Y:S01]  /*10410*/  SEL R0, RZ, 0x80, P2 ;  /* 0x00000080ff007807 */ /* 0x000fe20001000000 */
[----:B------:R-:W-:Y:S01]  /*10420*/  IMAD.U32 R5, RZ, RZ, UR9 ;  /* 0x00000009ff057e24 */ /* 0x000fe2000f8e00ff */
[----:B------:R-:W-:Y:S01]  /*10430*/  ULDC.64 UR8, c[0x0][0xbe0] ;  /* 0x0002f80000087ab9 */ /* 0x000fe20000000a00 */
        /* <DEDUP_REMOVED lines=17> */
[----:B------:R-:W-:-:S02]  /*10550*/  IMAD.IADD R5, R5, 0x1, R11 ;  /* 0x0000000105057824 */ /* 0x000fc400078e020b */
[----:B------:R-:W-:Y:S02]  /*10560*/  IMAD R6, R3, UR8, RZ ;  /* 0x0000000803067c24 */ /* 0x000fe4000f8e02ff */
        /* <DEDUP_REMOVED lines=46> */
.L_x_8396:
[----:B------:R-:W-:Y:S05]  /*10850*/  BSYNC B1 ;  /* 0x0000000000017941 */ /* 0x000fea0003800000 */
.L_x_8395:
        /* <DEDUP_REMOVED lines=36> */
.L_x_8391:
[----:B------:R-:W-:Y:S05]  /*10aa0*/  BSYNC B0 ;  /* 0x0000000000007941 */ /* 0x000fea0003800000 */
.L_x_8385:
[----:B------:R-:W-:Y:S02]  /*10ab0*/  ULDC UR4, c[0x0][0xd3c] ;  /* 0x00034f0000047ab9 */ /* 0x000fe40000000800 */
[----:B------:R-:W-:-:S13]  /*10ac0*/  ISETP.GE.AND P0, PT, R7, UR4, PT ;  /* 0x0000000407007c0c */ /* 0x000fda000bf06270 */
[----:B------:R-:W-:Y:S05]  /*10ad0*/  @!P0 BRA `(.L_x_8397) ;  /* 0xffffff0400308947 */ /* 0x000fea000383ffff */
[----:B------:R-:W-:Y:S05]  /*10ae0*/  EXIT ;  /* 0x000000000000794d */ /* 0x000fea0003800000 */
.L_x_8337:
        /* <DEDUP_REMOVED lines=16> */
.L_x_8398:
        /* <DEDUP_REMOVED lines=40> */
.L_x_8404:
        /* <DEDUP_REMOVED lines=12> */
.L_x_8403:
[----:B------:R-:W-:Y:S05]  /*10f30*/  BSYNC B0 ;  /* 0x0000000000007941 */ /* 0x000fea0003800000 */
.L_x_8402:
        /* <DEDUP_REMOVED lines=20> */
.L_x_8400:
        /* <DEDUP_REMOVED lines=20> */
.L_x_8405:
        /* <DEDUP_REMOVED lines=59> */
.L_x_8401:
[----:B------:R-:W-:Y:S01]  /*11570*/  ULDC UR4, c[0x0][0xd3c] ;  /* 0x00034f0000047ab9 */ /* 0x000fe20000000800 */
[----:B------:R-:W-:Y:S02]  /*11580*/  IMAD.MOV.U32 R17, RZ, RZ, RZ ;  /* 0x000000ffff117224 */ /* 0x000fe400078e00ff */
[----:B------:R-:W-:Y:S02]  /*11590*/  IMAD.U32 R16, RZ, RZ, UR6 ;  /* 0x00000006ff107e24 */ /* 0x000fe4000f8e00ff */
[----:B------:R-:W-:Y:S02]  /*115a0*/  IMAD.MOV.U32 R18, RZ, RZ, RZ ;  /* 0x000000ffff127224 */ /* 0x000fe400078e00ff */
[----:B------:R-:W-:-:S07]  /*115b0*/  IMAD.U32 R19, RZ, RZ, UR4 ;  /* 0x00000004ff137e24 */ /* 0x000fce000f8e00ff */
.L_x_8406:
[----:B------:R-:W-:-:S13]  /*115c0*/  ISETP.NE.AND P0, PT, R5, RZ, PT ;  /* 0x000000ff0500720c */ /* 0x000fda0003f05270 */
[----:B------:R-:W0:Y:S01]  /*115d0*/  @!P0 S2R R3, SR_CgaCtaId ;  /* 0x0000000000038919 */ /* 0x000e220000008800 */
[----:B------:R-:W-:-:S04]  /*115e0*/  @!P0 MOV R0, 0x400 ;  /* 0x0000040000008802 */ /* 0x000fc80000000f00 */
[----:B0-----:R-:W-:-:S05]  /*115f0*/  @!P0 LEA R0, R3, R0, 0x18 ;  /* 0x0000000003008211 */ /* 0x001fca00078ec0ff */
[----:B------:R0:W-:Y:S01]  /*11600*/  @!P0 STS.128 [R0+0x388d0], R16 ;  /* 0x0388d01000008388 */ /* 0x0001e20000000c00 */
[----:B------:R-:W-:Y:S06]  /*11610*/  BAR.ARV 0x5, 0x180 ;  /* 0x0146000000007b1d */ /* 0x000fec0000002000 */
.L_x_8399:
[----:B------:R2:W-:Y:S01]  /*11620*/  STL [R1+0x20], RZ ;  /* 0x000020ff01007387 */ /* 0x0005e20000100800 */
[----:B------:R-:W-:Y:S01]  /*11630*/  ULDC UR4, c[0x0][0xd3c] ;  /* 0x00034f0000047ab9 */ /* 0x000fe20000000800 */
[----:B------:R-:W-:Y:S01]  /*11640*/  IMAD.MOV.U32 R26, RZ, RZ, 0x1 ;  /* 0x00000001ff1a7424 */ /* 0x000fe200078e00ff */
[----:B-1----:R-:W-:Y:S01]  /*11650*/  ISETP.GE.AND P0, PT, R19, UR4, PT ;  /* 0x0000000413007c0c */ /* 0x002fe2000bf06270 */
[----:B------:R-:W-:-:S12]  /*11660*/  IMAD.MOV.U32 R24, RZ, RZ, RZ ;  /* 0x000000ffff187224 */ /* 0x000fd800078e00ff */
[----:B--2---:R-:W-:Y:S05]  /*11670*/  @P0 BRA `(.L_x_8407) ;  /* 0x00000058001c0947 */ /* 0x004fea0003800000 */
[----:B------:R-:W1:Y:S01]  /*11680*/  S2R R5, SR_TID.X ;  /* 0x0000000000057919 */ /* 0x000e620000002100 */
        /* <DEDUP_REMOVED lines=10> */
[C---:B-1----:R-:W-:Y:S01]  /*11730*/  LOP3.LUT R4, R5.reuse, 0x7f, RZ, 0xc0, !PT ;  /* 0x0000007f05047812 */ /* 0x042fe200078ec0ff */
[----:B0-----:R-:W-:-:S05]  /*11740*/  IMAD.SHL.U32 R0, R5, 0x8, RZ ;  /* 0x0000000805007824 */ /* 0x001fca00078e00ff */
        /* <DEDUP_REMOVED lines=15> */
.L_x_8474:
        /* <DEDUP_REMOVED lines=48> */
.L_x_8408:
        /* <DEDUP_REMOVED lines=9> */
.L_x_8409:
        /* <DEDUP_REMOVED lines=9> */
.L_x_8410:
[----:B------:R-:W3:Y:S01]  /*11c60*/  LDL R4, [R1+0x8] ;  /* 0x0000080001047983 */ /* 0x000ee20000100800 */
[----:B012---:R-:W0:Y:S01]  /*11c70*/  LDC R0, c[0x0][0x448] ;  /* 0x00011200ff007b82 */ /* 0x007e220000000800 */
[----:B-----5:R-:W-:Y:S01]  /*11c80*/  IMAD.IADD R30, R7, 0x1, -R32 ;  /* 0x00000001071e7824 */ /* 0x020fe200078e0a20 */
[----:B------:R-:W-:Y:S01]  /*11c90*/  LOP3.LUT R22, R22, 0xfffff7ff, RZ, 0xc0, !PT ;  /* 0xfffff7ff16167812 */ /* 0x000fe200078ec0ff */
[----:B------:R-:W-:Y:S01]  /*11ca0*/  BSSY B7, `(.L_x_8411) ;  /* 0x0000462000077945 */ /* 0x000fe20003800000 */
        /* <DEDUP_REMOVED lines=8> */
[C---:B------:R-:W-:Y:S01]  /*11d30*/  VIADD R2, R30.reuse, 0x3f ;  /* 0x0000003f1e027836 */ /* 0x040fe20000000000 */
[----:B---3--:R-:W-:-:S05]  /*11d40*/  IADD3 R3, R30, 0x40, -R4 ;  /* 0x000000401e037810 */ /* 0x008fca0007ffe804 */
[----:B------:R-:W-:-:S05]  /*11d50*/  IMAD.IADD R0, R3, 0x1, R0 ;  /* 0x0000000103007824 */ /* 0x000fca00078e0200 */
[----:B------:R-:W-:-:S04]  /*11d60*/  SHF.R.S32.HI R3, RZ, 0x1f, R0 ;  /* 0x0000001fff037819 */ /* 0x000fc80000011400 */
[----:B------:R-:W-:Y:S02]  /*11d70*/  LEA.HI R0, R3, R0, RZ, 0x6 ;  /* 0x0000000003007211 */ /* 0x000fe400078f30ff */
[----:B------:R-:W-:Y:S02]  /*11d80*/  SHF.R.S32.HI R3, RZ, 0x1f, R2 ;  /* 0x0000001fff037819 */ /* 0x000fe40000011402 */
[----:B------:R-:W-:Y:S02]  /*11d90*/  SHF.R.S32.HI R0, RZ, 0x6, R0 ;  /* 0x00000006ff007819 */ /* 0x000fe40000011400 */
        /* <DEDUP_REMOVED lines=23> */
.L_x_8412:
        /* <DEDUP_REMOVED lines=20> */
.L_x_8415:
[----:B------:R-:W-:Y:S05]  /*12050*/  BSYNC B6 ;  /* 0x0000000000067941 */ /* 0x000fea0003800000 */
.L_x_8414:
        /* <DEDUP_REMOVED lines=20> */
.L_x_8418:
        /* <DEDUP_REMOVED lines=15> */
.L_x_8417:
[----:B------:R-:W-:Y:S05]  /*12290*/  BSYNC B6 ;  /* 0x0000000000067941 */ /* 0x000fea0003800000 */
.L_x_8416:
        /* <DEDUP_REMOVED lines=17> */
[C---:B------:R-:W-:Y:S02]  /*123b0*/  LOP3.LUT R21, R20.reuse, 0x40, RZ, 0xfc, !PT ;  /* 0x0000004014157812 */ /* 0x040fe400078efcff */
[----:B------:R-:W-:Y:S02]  /*123c0*/  LOP3.LUT R20, R20, 0x1c0, RZ, 0xfc, !PT ;  /* 0x000001c014147812 */ /* 0x000fe400078efcff */
[----:B------:R-:W-:Y:S02]  /*123d0*/  ISETP.GE.AND P3, PT, R21, UR4, PT ;  /* 0x0000000415007c0c */ /* 0x000fe4000bf66270 */
[----:B------:R-:W-:Y:S01]  /*123e0*/  ISETP.GE.AND P0, PT, R20, UR4, PT ;  /* 0x0000000414007c0c */ /* 0x000fe2000bf06270 */
[----:B------:R-:W1:Y:S01]  /*123f0*/  S2R R21, SR_TID.X ;  /* 0x0000000000157919 */ /* 0x000e620000002100 */
[----:B------:R-:W-:-:S02]  /*12400*/  LOP3.LUT R33, R33, 0x38, RZ, 0xc0, !PT ;  /* 0x0000003821217812 */ /* 0x000fc400078ec0ff */
[----:B------:R-:W-:Y:S01]  /*12410*/  ISETP.GE.AND P1, PT, R4, UR4, PT ;  /* 0x0000000404007c0c */ /* 0x000fe2000bf26270 */
[----:B------:R-:W3:Y:S01]  /*12420*/  S2R R20, SR_TID.X ;  /* 0x0000000000147919 */ /* 0x000ee20000002100 */
[----:B------:R-:W-:Y:S02]  /*12430*/  ISETP.GE.AND P2, PT, R33, UR4, PT ;  /* 0x0000000421007c0c */ /* 0x000fe4000bf46270 */
[----:B------:R-:W-:-:S03]  /*12440*/  SEL R6, RZ, 0x40, P1 ;  /* 0x00000040ff067807 */ /* 0x000fc60000800000 */
[----:B------:R-:W-:-:S04]  /*12450*/  @P3 LOP3.LUT R22, R22, 0x200, RZ, 0xfc, !PT ;  /* 0x0000020016163812 */ /* 0x000fc800078efcff */
[----:B------:R-:W-:-:S04]  /*12460*/  LOP3.LUT R22, R22, 0xfffffbff, RZ, 0xc0, !PT ;  /* 0xfffffbff16167812 */ /* 0x000fc800078ec0ff */
[----:B------:R-:W-:-:S04]  /*12470*/  @P2 LOP3.LUT R22, R22, 0x400, RZ, 0xfc, !PT ;  /* 0x0000040016162812 */ /* 0x000fc800078efcff */
[----:B------:R-:W-:Y:S01]  /*12480*/  LOP3.LUT R22, R22, 0xffffffdf, RZ, 0xc0, !PT ;  /* 0xffffffdf16167812 */ /* 0x000fe200078ec0ff */
[----:B---3--:R-:W-:-:S05]  /*12490*/  IMAD.SHL.U32 R20, R20, 0x8, RZ ;  /* 0x0000000814147824 */ /* 0x008fca00078e00ff */
        /* <DEDUP_REMOVED lines=8> */
[----:B-1----:R-:W-:Y:S01]  /*12520*/  IMAD.SHL.U32 R20, R21, 0x10, RZ ;  /* 0x0000001015147824 */ /* 0x002fe200078e00ff */
[----:B------:R-:W-:-:S02]  /*12530*/  SEL R31, RZ, 0x80, P0 ;  /* 0x00000080ff1f7807 */ /* 0x000fc40000000000 */
        /* <DEDUP_REMOVED lines=9> */
[----:B------:R-:W-:-:S04]  /*125d0*/  LOP3.LUT R22, R22, 0xfffffffb, RZ, 0xc0, !PT ;  /* 0xfffffffb16167812 */ /* 0x000fc800078ec0ff */
[----:B------:R-:W-:-:S04]  /*125e0*/  @P2 LOP3.LUT R22, R22, 0x4, RZ, 0xfc, !PT ;  /* 0x0000000416162812 */ /* 0x000fc800078efcff */
[----:B------:R-:W-:-:S04]  /*125f0*/  LOP3.LUT R22, R22, 0xfffffff7, RZ, 0xc0, !PT ;  /* 0xfffffff716167812 */ /* 0x000fc800078ec0ff */
[----:B------:R-:W-:Y:S02]  /*12600*/  @P3 LOP3.LUT R22, R22, 0x8, RZ, 0xfc, !PT ;  /* 0x0000000816163812 */ /* 0x000fe400078efcff */
[----:B--2---:R-:W-:-:S05]  /*12610*/  LEA R0, R0, 0xffffffc0, 0x6 ;  /* 0xffffffc000007811 */ /* 0x004fca00078e30ff */
[----:B------:R-:W-:Y:S01]  /*12620*/  IMAD.IADD R7, R20, 0x1, R0 ;  /* 0x0000000114077824 */ /* 0x000fe200078e0200 */
[----:B0---4-:R-:W-:Y:S06]  /*12630*/  BRA.DIV UR5, `(.L_x_8419) ;  /* 0x0000004e05b47947 */ /* 0x011fec000b800000 */
.L_x_8492:
        /* <DEDUP_REMOVED lines=46> */
[----:B------:R0:W-:Y:S05]  /*12920*/  STL [R1], R2 ;  /* 0x0000000201007387 */ /* 0x0001ea0000100800 */
[----:B------:R-:W-:-:S04]  /*12930*/  @P0 LOP3.LUT R22, R22, 0x1000, RZ, 0xfc, !PT ;  /* 0x0000100016160812 */ /* 0x000fc800078efcff */
[----:B------:R-:W-:-:S04]  /*12940*/  LOP3.LUT R22, R22, 0xfffffffe, RZ, 0xc0, !PT ;  /* 0xfffffffe16167812 */ /* 0x000fc800078ec0ff */
[----:B------:R-:W-:Y:S01]  /*12950*/  @P1 LOP3.LUT R22, R22, 0x1, RZ, 0xfc, !PT ;  /* 0x0000000116161812 */ /* 0x000fe200078efcff */
[----:B0-----:R-:W-:Y:S06]  /*12960*/  @!P0 BRA `(.L_x_8420) ;  /* 0x0000000000048947 */ /* 0x001fec0003800000 */
[----:B------:R-:W-:Y:S01]  /*12970*/  BPT.TRAP 0x1 ;  /* 0x000000040000795c */ /* 0x000fe20000300000 */
.L_x_8420:
        /* <DEDUP_REMOVED lines=9> */
.L_x_8493:
[----:B------:R-:W-:Y:S05]  /*12a10*/  BSYNC B0 ;  /* 0x0000000000007941 */ /* 0x000fea0003800000 */
.L_x_8421:
[----:B------:R-:W0:Y:S01]  /*12a20*/  LDL R2, [R1] ;  /* 0x0000000001027983 */ /* 0x000e220000100800 */
[----:B------:R-:W-:Y:S01]  /*12a30*/  ULDC.64 UR4, c[0x0][0x300] ;  /* 0x0000c00000047ab9 */ /* 0x000fe20000000a00 */
[----:B-----5:R-:W-:Y:S01]  /*12a40*/  SHF.R.S32.HI R4, RZ, 0x1f, R37 ;  /* 0x0000001fff047819 */ /* 0x020fe20000011425 */
[----:B------:R-:W1:Y:S01]  /*12a50*/  S2R R5, SR_TID.X ;  /* 0x0000000000057919 */ /* 0x000e620000002100 */
[----:B------:R-:W-:Y:S01]  /*12a60*/  LOP3.LUT R22, R22, 0xfffffffd, RZ, 0xc0, !PT ;  /* 0xfffffffd16167812 */ /* 0x000fe200078ec0ff */
[----:B-1----:R-:W-:Y:S02]  /*12a70*/  IMAD.SHL.U32 R7, R5, 0x8, RZ ;  /* 0x0000000805077824 */ /* 0x002fe400078e00ff */
[----:B------:R-:W-:-:S03]  /*12a80*/  IMAD R5, R24, 0x1000, R34 ;  /* 0x0000100018057824 */ /* 0x000fc600078e0222 */
        /* <DEDUP_REMOVED lines=59> */
.L_x_8503:
        /* <DEDUP_REMOVED lines=10> */
.L_x_8424:
        /* <DEDUP_REMOVED lines=11> */
.L_x_8425:
        /* <DEDUP_REMOVED lines=31> */
.L_x_8427:
[----:B------:R-:W-:Y:S05]  /*13180*/  BSYNC B6 ;  /* 0x0000000000067941 */ /* 0x000fea0003800000 */
.L_x_8426:
[----:B------:R-:W2:Y:S01]  /*13190*/  LDL R4, [R1+0x10] ;  /* 0x0000100001047983 */ /* 0x000ea20000100800 */
[----:B0-----:R-:W0:Y:S01]  /*131a0*/  S2R R2, SR_TID.X ;  /* 0x0000000000027919 */ /* 0x001e220000002100 */
[----:B------:R-:W-:Y:S01]  /*131b0*/  IMAD.MOV.U32 R21, RZ, RZ, R35 ;  /* 0x000000ffff157224 */ /* 0x000fe200078e0023 */
[----:B------:R-:W-:Y:S01]  /*131c0*/  ULDC.64 UR4, c[0x0][0x298] ;  /* 0x0000a60000047ab9 */ /* 0x000fe20000000a00 */
[----:B------:R-:W3:Y:S01]  /*131d0*/  LDC R5, c[0x0][0x448] ;  /* 0x00011200ff057b82 */ /* 0x000ee20000000800 */
[----:B------:R-:W4:Y:S04]  /*131e0*/  LDL R20, [R1+0x4] ;  /* 0x0000040001147983 */ /* 0x000f280000100800 */
[----:B------:R0:W5:Y:S02]  /*131f0*/  LDL R9, [R1+0x8] ;  /* 0x0000080001097983 */ /* 0x0001640000100800 */
[----:B0-----:R-:W-:-:S04]  /*13200*/  LOP3.LUT R2, R2, 0x7f, RZ, 0xc0, !PT ;  /* 0x0000007f02027812 */ /* 0x001fc800078ec0ff */
[----:B------:R-:W-:Y:S02]  /*13210*/  SHF.R.U32.HI R0, RZ, 0x3, R2 ;  /* 0x00000003ff007819 */ /* 0x000fe40000011602 */
[----:B------:R-:W0:Y:S01]  /*13220*/  LDC R2, c[0x0][0x448] ;  /* 0x00011200ff027b82 */ /* 0x000e220000000800 */
[----:B------:R-:W1:Y:S01]  /*13230*/  S2R R35, SR_TID.X ;  /* 0x0000000000237919 */ /* 0x000e620000002100 */
[----:B0-----:R-:W-:-:S13]  /*13240*/  ISETP.NE.AND P6, PT, R2, 0x1, PT ;  /* 0x000000010200780c */ /* 0x001fda0003fc5270 */
[----:B------:R-:W0:Y:S01]  /*13250*/  @P6 LDC R3, c[0x0][0x44c] ;  /* 0x00011300ff036b82 */ /* 0x000e220000000800 */
[----:B-1----:R-:W-:-:S07]  /*13260*/  IMAD.SHL.U32 R35, R35, 0x10, RZ ;  /* 0x0000001023237824 */ /* 0x002fce00078e00ff */
[----:B------:R-:W1:Y:S01]  /*13270*/  @P6 LDC R2, c[0x0][0x450] ;  /* 0x00011400ff026b82 */ /* 0x000e620000000800 */
[----:B------:R-:W-:-:S05]  /*13280*/  LOP3.LUT R35, R0, 0x70, R35, 0xf8, !PT ;  /* 0x0000007000237812 */ /* 0x000fca00078ef823 */
[----:B------:R-:W-:-:S04]  /*13290*/  IMAD R35, R17, 0x40, R35 ;  /* 0x0000004011237824 */ /* 0x000fc800078e0223 */
[----:B------:R-:W-:Y:S02]  /*132a0*/  IMAD.MOV.U32 R0, RZ, RZ, R35 ;  /* 0x000000ffff007224 */ /* 0x000fe400078e0023 */
[----:B0-----:R-:W-:-:S05]  /*132b0*/  @P6 IMAD.HI.U32 R3, R35, R3, RZ ;  /* 0x0000000323036227 */ /* 0x001fca00078e00ff */
[----:B-1----:R-:W-:Y:S01]  /*132c0*/  @P6 SHF.R.U32.HI R0, RZ, R2, R3 ;  /* 0x00000002ff006219 */ /* 0x002fe20000011603 */
[----:B------:R-:W-:Y:S01]  /*132d0*/  IMAD.WIDE.U32 R2, R36, UR4, RZ ;  /* 0x0000000424027c25 */ /* 0x000fe2000f8e00ff */
[----:B------:R-:W0:Y:S03]  /*132e0*/  S2R R6, SR_TID.X ;  /* 0x0000000000067919 */ /* 0x000e260000002100 */
[----:B0-----:R-:W-:-:S05]  /*132f0*/  IMAD.SHL.U32 R7, R6, 0x8, RZ ;  /* 0x0000000806077824 */ /* 0x001fca00078e00ff */
        /* <DEDUP_REMOVED lines=21> */
[----:B---3--:R-:W-:Y:S02]  /*13450*/  IMAD R0, R5, R0, R35 ;  /* 0x0000000005007224 */ /* 0x008fe400078e0223 */
        /* <DEDUP_REMOVED lines=15> */
[----:B-----5:R-:W-:Y:S01]  /*13550*/  IMAD R3, R9, R5, RZ ;  /* 0x0000000509037224 */ /* 0x020fe200078e02ff */
[----:B------:R-:W-:Y:S01]  /*13560*/  SHFL.IDX PT, R4, R2, RZ, 0x181f ;  /* 0x00181fff02047589 */ /* 0x000fe200000e0000 */
[----:B------:R-:W-:Y:S01]  /*13570*/  IMAD R17, R17, 0x40, R8 ;  /* 0x0000004011117824 */ /* 0x000fe200078e0208 */
[----:B------:R-:W-:Y:S02]  /*13580*/  LOP3.LUT R22, R22, 0xfffffeff, RZ, 0xc0, !PT ;  /* 0xfffffeff16167812 */ /* 0x000fe400078ec0ff */
[----:B------:R-:W0:Y:S02]  /*13590*/  SHFL.IDX PT, R5, R0, RZ, 0x181f ;  /* 0x00181fff00057589 */ /* 0x000e2400000e0000 */
[----:B------:R-:W-:-:S13]  /*135a0*/  ISETP.GE.AND P2, PT, R17, R3, PT ;  /* 0x000000031100720c */ /* 0x000fda0003f46270 */
[----:B------:R-:W-:-:S04]  /*135b0*/  @P2 LOP3.LUT R22, R22, 0x100, RZ, 0xfc, !PT ;  /* 0x0000010016162812 */ /* 0x000fc800078efcff */
[----:B------:R-:W-:Y:S02]  /*135c0*/  LOP3.LUT R22, R22, 0xffffff7f, RZ, 0xc0, !PT ;  /* 0xffffff7f16167812 */ /* 0x000fe400078ec0ff */
[----:B0-----:R-:W-:-:S05]  /*135d0*/  @!P2 LEA R5, P1, R7, R5, 0x1 ;  /* 0x000000050705a211 */ /* 0x001fca00078208ff */
[----:B------:R-:W-:-:S05]  /*135e0*/  @!P2 IMAD.X R4, RZ, RZ, R4, P1 ;  /* 0x000000ffff04a224 */ /* 0x000fca00008e0604 */
        /* <DEDUP_REMOVED lines=30> */
.L_x_8512:
        /* <DEDUP_REMOVED lines=12> */
.L_x_8429:
        /* <DEDUP_REMOVED lines=28> */
.L_x_8431:
[----:B------:R-:W-:Y:S05]  /*13a50*/  BSYNC B6 ;  /* 0x0000000000067941 */ /* 0x000fea0003800000 */
.L_x_8430:
        /* <DEDUP_REMOVED lines=59> */
[----:B------:R-:W-:Y:S02]  /*13e10*/  LOP3.LUT R7, R17, 0x100, RZ, 0xfc, !PT ;  /* 0x0000010011077812 */ /* 0x000fe400078efcff */
[----:B------:R-:W-:-:S04]  /*13e20*/  SHF.L.U32 R17, R10, 0x3, RZ ;  /* 0x000000030a117819 */ /* 0x000fc800000006ff */
[----:B------:R-:W-:Y:S01]  /*13e30*/  LOP3.LUT R17, R17, 0x38, RZ, 0xc0, !PT ;  /* 0x0000003811117812 */ /* 0x000fe200078ec0ff */
[----:B------:R-:W-:Y:S01]  /*13e40*/  IMAD.SHL.U32 R20, R9, 0x8, RZ ;  /* 0x0000000809147824 */ /* 0x000fe200078e00ff */
[----:B------:R-:W-:Y:S02]  /*13e50*/  ISETP.GE.AND P2, PT, R7, UR4, PT ;  /* 0x0000000407007c0c */ /* 0x000fe4000bf46270 */
[----:B------:R-:W-:Y:S02]  /*13e60*/  ISETP.GE.AND P1, PT, R8, UR4, PT ;  /* 0x0000000408007c0c */ /* 0x000fe4000bf26270 */
[----:B------:R-:W-:Y:S01]  /*13e70*/  LOP3.LUT R7, R17, 0xc0, RZ, 0xfc, !PT ;  /* 0x000000c011077812 */ /* 0x000fe200078efcff */
[----:B------:R-:W-:Y:S01]  /*13e80*/  IMAD.SHL.U32 R17, R9, 0x8, RZ ;  /* 0x0000000809117824 */ /* 0x000fe200078e00ff */
[----:B------:R-:W-:Y:S02]  /*13e90*/  LOP3.LUT R20, R20, 0x38, RZ, 0xc0, !PT ;  /* 0x0000003814147812 */ /* 0x000fe400078ec0ff */
[----:B------:R-:W-:-:S02]  /*13ea0*/  LEA.HI.X R6, R2, UR5, R6, 0x1, P0 ;  /* 0x0000000502067c11 */ /* 0x000fc400080f0c06 */
[----:B------:R-:W-:Y:S02]  /*13eb0*/  LOP3.LUT R17, R17, 0x38, RZ, 0xc0, !PT ;  /* 0x0000003811117812 */ /* 0x000fe400078ec0ff */
[----:B------:R-:W-:Y:S02]  /*13ec0*/  SEL R2, RZ, 0x1, P1 ;  /* 0x00000001ff027807 */ /* 0x000fe40000800000 */
[----:B------:R-:W-:Y:S02]  /*13ed0*/  SEL R3, RZ, 0x4, P4 ;  /* 0x00000004ff037807 */ /* 0x000fe40002000000 */
[----:B------:R-:W-:Y:S02]  /*13ee0*/  SEL R4, RZ, 0x2, P5 ;  /* 0x00000002ff047807 */ /* 0x000fe40002800000 */
[----:B------:R-:W-:Y:S02]  /*13ef0*/  ISETP.GE.AND P3, PT, R7, UR4, PT ;  /* 0x0000000407007c0c */ /* 0x000fe4000bf66270 */
[----:B------:R-:W-:-:S02]  /*13f00*/  LOP3.LUT R7, R20, 0x180, RZ, 0xfc, !PT ;  /* 0x0000018014077812 */ /* 0x000fc400078efcff */
[----:B------:R-:W-:Y:S02]  /*13f10*/  LOP3.LUT R9, R17, 0x140, RZ, 0xfc, !PT ;  /* 0x0000014011097812 */ /* 0x000fe400078efcff */
[----:B------:R-:W-:Y:S02]  /*13f20*/  IADD3 R2, R3, R4, R2 ;  /* 0x0000000403027210 */ /* 0x000fe40007ffe002 */
[----:B------:R-:W-:Y:S02]  /*13f30*/  SEL R3, RZ, 0x10, P2 ;  /* 0x00000010ff037807 */ /* 0x000fe40001000000 */
[----:B------:R-:W-:Y:S02]  /*13f40*/  SEL R4, RZ, 0x8, P3 ;  /* 0x00000008ff047807 */ /* 0x000fe40001800000 */
[----:B------:R-:W-:Y:S02]  /*13f50*/  @P1 LOP3.LUT R22, R22, 0x800, RZ, 0xfc, !PT ;  /* 0x0000080016161812 */ /* 0x000fe400078efcff */
[----:B------:R-:W-:-:S02]  /*13f60*/  ISETP.GE.AND P0, PT, R7, UR4, PT ;  /* 0x0000000407007c0c */ /* 0x000fc4000bf06270 */
        /* <DEDUP_REMOVED lines=83> */
.L_x_8522:
        /* <DEDUP_REMOVED lines=23> */
.L_x_8434:
[----:B------:R-:W-:Y:S05]  /*14610*/  BSYNC B0 ;  /* 0x0000000000007941 */ /* 0x000fea0003800000 */
.L_x_8433:
[----:B------:R-:W-:Y:S01]  /*14620*/  NOP ;  /* 0x0000000000007918 */ /* 0x000fe20000000000 */
[----:B------:R-:W-:-:S13]  /*14630*/  PLOP3.LUT P0, PT, PT, PT, PT, 0x80, 0x0 ;  /* 0x000000000000781c */ /* 0x000fda0003f0f070 */
.L_x_8435:
        /* <DEDUP_REMOVED lines=18> */
.L_x_8523:
[----:B------:R-:W-:Y:S05]  /*14760*/  BSYNC B0 ;  /* 0x0000000000007941 */ /* 0x000fea0003800000 */
.L_x_8436:
[----:B------:R-:W-:-:S05]  /*14770*/  IMAD.U32 R2, RZ, RZ, UR36 ;  /* 0x00000024ff027e24 */ /* 0x000fca000f8e00ff */
[----:B------:R-:W-:-:S13]  /*14780*/  ISETP.NE.AND P0, PT, R2, 0x3, PT ;  /* 0x000000030200780c */ /* 0x000fda0003f05270 */
[----:B------:R-:W-:Y:S05]  /*14790*/  @!P0 BRA `(.L_x_8438) ;  /* 0x0000000000048947 */ /* 0x000fea0003800000 */
[----:B------:R-:W-:Y:S01]  /*147a0*/  BPT.TRAP 0x1 ;  /* 0x000000040000795c */ /* 0x000fe20000300000 */
.L_x_8438:
[----:B0-----:R-:W-:Y:S01]  /*147b0*/  SHF.L.U32 R0, R26, 0x1f, RZ ;  /* 0x0000001f1a007819 */ /* 0x001fe200000006ff */
[----:B------:R-:W-:Y:S03]  /*147c0*/  BSSY B0, `(.L_x_8439) ;  /* 0x0000003000007945 */ /* 0x000fe60003800000 */
[----:B------:R-:W0:Y:S02]  /*147d0*/  SYNCS.PHASECHK.TRANS64.TRYWAIT P0, [R27+URZ+0x38860], R0 ;  /* 0x038860001b0075a7 */ /* 0x000e24000800017f */
[----:B0-----:R-:W-:Y:S05]  /*147e0*/  @!P0 BRA `(.L_x_8440) ;  /* 0x0000004400088947 */ /* 0x001fea0003800000 */
.L_x_8524:
[----:B------:R-:W-:Y:S05]  /*147f0*/  BSYNC B0 ;  /* 0x0000000000007941 */ /* 0x000fea0003800000 */
.L_x_8439:
        /* <DEDUP_REMOVED lines=110> */
.L_x_8534:
[C---:B------:R-:W-:Y:S02]  /*14ee0*/  LOP3.LUT P6, RZ, R22.reuse, 0x40, RZ, 0xc0, !PT ;  /* 0x0000004016ff7812 */ /* 0x040fe400078cc0ff */
[----:B------:R-:W-:Y:S02]  /*14ef0*/  LOP3.LUT R22, R22, 0xfffffeff, RZ, 0xc0, !PT ;  /* 0xfffffeff16167812 */ /* 0x000fe400078ec0ff */
[C---:B------:R-:W-:Y:S02]  /*14f00*/  ISETP.LT.OR P6, PT, R30.reuse, 0x31, P6 ;  /* 0x000000311e00780c */ /* 0x040fe400037c1670 */
[----:B------:R-:W-:-:S11]  /*14f10*/  ISETP.LT.OR P5, PT, R30, 0x31, !P5 ;  /* 0x000000311e00780c */ /* 0x000fd60006fa1670 */
[----:B------:R-:W-:Y:S02]  /*14f20*/  @P6 LOP3.LUT R22, R22, 0x100, RZ, 0xfc, !PT ;  /* 0x0000010016166812 */ /* 0x000fe400078efcff */
[----:B------:R-:W-:Y:S02]  /*14f30*/  ISETP.LT.OR P6, PT, R30, 0x31, !P4 ;  /* 0x000000311e00780c */ /* 0x000fe400067c1670 */
[----:B------:R-:W-:Y:S02]  /*14f40*/  LOP3.LUT R22, R22, 0xffbfffff, RZ, 0xc0, !PT ;  /* 0xffbfffff16167812 */ /* 0x000fe400078ec0ff */
[----:B------:R-:W-:Y:S02]  /*14f50*/  ISETP.LT.OR P4, PT, R30, 0x31, !P2 ;  /* 0x000000311e00780c */ /* 0x000fe40005781670 */
        /* <DEDUP_REMOVED lines=26> */
.L_x_8442:
        /* <DEDUP_REMOVED lines=11> */
.L_x_8443:
[----:B------:R-:W2:Y:S01]  /*151b0*/  LDL R3, [R1+0xc] ;  /* 0x00000c0001037983 */ /* 0x000ea20000100800 */
[----:B------:R1:W-:Y:S01]  /*151c0*/  SYNCS.ARRIVE.TRANS64.A1T0 RZ, [R27+URZ+0x38850], RZ ;  /* 0x038850ff1bff79a7 */ /* 0x0003e2000810003f */
[----:B------:R-:W-:Y:S01]  /*151d0*/  BSSY B0, `(.L_x_8444) ;  /* 0x00000f7000007945 */ /* 0x000fe20003800000 */
[----:B--2---:R-:W-:-:S13]  /*151e0*/  ISETP.GE.AND P0, PT, R3, 0x2, PT ;  /* 0x000000020300780c */ /* 0x004fda0003f06270 */
[----:B-1----:R-:W-:Y:S05]  /*151f0*/  @!P0 BRA `(.L_x_8445) ;  /* 0x0000000c00d08947 */ /* 0x002fea0003800000 */
[----:B------:R-:W2:Y:S01]  /*15200*/  LDL.LU R2, [R1+0x24] ;  /* 0x0000240001027983 */ /* 0x000ea20000300800 */
[----:B------:R-:W-:Y:S01]  /*15210*/  LOP3.LUT R30, R31, 0x80, RZ, 0xc0, !PT ;  /* 0x000000801f1e7812 */ /* 0x000fe200078ec0ff */
[----:B------:R-:W-:-:S03]  /*15220*/  VIADD R7, R3, 0xfffffffe ;  /* 0xfffffffe03077836 */ /* 0x000fc60000000000 */
[----:B------:R-:W-:Y:S02]  /*15230*/  SHF.R.U32.HI R30, RZ, 0x3, R30 ;  /* 0x00000003ff1e7819 */ /* 0x000fe4000001161e */
[----:B--2---:R-:W-:-:S04]  /*15240*/  LOP3.LUT R2, R2, 0x40, RZ, 0xc0, !PT ;  /* 0x0000004002027812 */ /* 0x004fc800078ec0ff */
[----:B------:R-:W-:-:S07]  /*15250*/  SHF.R.U32.HI R31, RZ, 0x2, R2 ;  /* 0x00000002ff1f7819 */ /* 0x000fce0000011602 */
.L_x_8458:
        /* <DEDUP_REMOVED lines=16> */
[----:B------:R-:W-:-:S04]  /*15360*/  IMAD.IADD R6, R4, 0x1, R6 ;  /* 0x0000000104067824 */ /* 0x000fc800078e0206 */
[----:B------:R-:W-:-:S05]  /*15370*/  IMAD.MOV.U32 R10, RZ, RZ, R6 ;  /* 0x000000ffff0a7224 */ /* 0x000fca00078e0006 */
        /* <DEDUP_REMOVED lines=26> */
.L_x_8446:
[----:B------:R-:W-:Y:S01]  /*15520*/  IMAD R6, R24, 0x8, R23 ;  /* 0x0000000818067824 */ /* 0x000fe200078e0217 */
[----:B------:R-:W-:Y:S01]  /*15530*/  SHF.L.U32 R17, R26, 0x1f, RZ ;  /* 0x0000001f1a117819 */ /* 0x000fe200000006ff */
[----:B------:R-:W-:Y:S01]  /*15540*/  BSSY B1, `(.L_x_8447) ;  /* 0x0000004000017945 */ /* 0x000fe20003800000 */
[----:B------:R-:W-:Y:S02]  /*15550*/  SHF.R.S32.HI R9, RZ, 0x1f, R5 ;  /* 0x0000001fff097819 */ /* 0x000fe40000011405 */
[----:B------:R-:W0:Y:S02]  /*15560*/  SYNCS.PHASECHK.TRANS64.TRYWAIT P0, [R6+URZ+0x38840], R17 ;  /* 0x03884011060075a7 */ /* 0x000e24000800017f */
[----:B0-----:R-:W-:Y:S05]  /*15570*/  @!P0 BRA `(.L_x_8448) ;  /* 0x0000003c00e08947 */ /* 0x001fea0003800000 */
.L_x_8535:
[----:B------:R-:W-:Y:S05]  /*15580*/  BSYNC B1 ;  /* 0x0000000000017941 */ /* 0x000fea0003800000 */
.L_x_8447:
        /* <DEDUP_REMOVED lines=42> */
.L_x_8545:
        /* <DEDUP_REMOVED lines=8> */
.L_x_8450:
        /* <DEDUP_REMOVED lines=11> */
.L_x_8451:
[----:B------:R2:W-:Y:S01]  /*15960*/  SYNCS.ARRIVE.TRANS64.A1T0 RZ, [R6+URZ+0x38830], RZ ;  /* 0x038830ff06ff79a7 */ /* 0x0005e2000810003f */
[----:B------:R-:W-:Y:S05]  /*15970*/  @!P2 BRA `(.L_x_8452) ;  /* 0x000000000004a947 */ /* 0x000fea0003800000 */
[----:B------:R-:W-:Y:S01]  /*15980*/  BPT.TRAP 0x1 ;  /* 0x000000040000795c */ /* 0x000fe20000300000 */
.L_x_8452:
[----:B------:R-:W3:Y:S01]  /*15990*/  SYNCS.PHASECHK.TRANS64.TRYWAIT P0, [R6+URZ+0x38860], R17 ;  /* 0x03886011060075a7 */ /* 0x000ee2000800017f */
[----:B------:R-:W-:Y:S04]  /*159a0*/  BSSY B1, `(.L_x_8453) ;  /* 0x0000002000017945 */ /* 0x000fe80003800000 */
[----:B---3--:R-:W-:Y:S05]  /*159b0*/  @!P0 BRA `(.L_x_8454) ;  /* 0x0000004000008947 */ /* 0x008fea0003800000 */
.L_x_8546:
[----:B------:R-:W-:Y:S05]  /*159c0*/  BSYNC B1 ;  /* 0x0000000000017941 */ /* 0x000fea0003800000 */
.L_x_8453:
        /* <DEDUP_REMOVED lines=46> */
[C---:B------:R-:W-:Y:S02]  /*15cb0*/  LOP3.LUT P3, RZ, R22.reuse, 0x400, RZ, 0xc0, !PT ;  /* 0x0000040016ff7812 */ /* 0x040fe4000786c0ff */
[----:B-----5:R-:W-:Y:S01]  /*15cc0*/  IADD3.X R5, RZ, R5, RZ, P2, !PT ;  /* 0x00000005ff057210 */ /* 0x020fe200017fe4ff */
[----:B------:R-:W-:Y:S01]  /*15cd0*/  LDGSTS.E.BYPASS.LTC128B.128 [R17+0x6400], desc[UR44][R2.64+0x180], !P6 ;  /* 0x0640018002117fae */ /* 0x000fe2000f101d6c */
[----:B------:R-:W-:-:S03]  /*15ce0*/  LOP3.LUT P2, RZ, R22, 0x200, RZ, 0xc0, !PT ;  /* 0x0000020016ff7812 */ /* 0x000fc6000784c0ff */
        /* <DEDUP_REMOVED lines=31> */
.L_x_8556:
        /* <DEDUP_REMOVED lines=25> */
.L_x_8456:
        /* <DEDUP_REMOVED lines=11> */
.L_x_8457:
[----:B------:R3:W-:Y:S01]  /*16120*/  SYNCS.ARRIVE.TRANS64.A1T0 RZ, [R6+URZ+0x38850], RZ ;  /* 0x038850ff06ff79a7 */ /* 0x0007e2000810003f */
[----:B------:R-:W-:Y:S05]  /*16130*/  @P3 BRA `(.L_x_8458) ;  /* 0xfffffff000483947 */ /* 0x000fea000383ffff */
.L_x_8445:
[----:B------:R-:W-:Y:S05]  /*16140*/  BSYNC B0 ;  /* 0x0000000000007941 */ /* 0x000fea0003800000 */
.L_x_8444:
        /* <DEDUP_REMOVED lines=21> */
.L_x_8460:
[----:B------:R-:W-:Y:S05]  /*162a0*/  BSYNC B0 ;  /* 0x0000000000007941 */ /* 0x000fea0003800000 */
.L_x_8459:
[----:B------:R-:W-:-:S07]  /*162b0*/  SEL R24, R24, RZ, P0 ;  /* 0x000000ff18187207 */ /* 0x000fce0000000000 */
.L_x_8413:
[----:B------:R-:W-:Y:S05]  /*162c0*/  BSYNC B7 ;  /* 0x0000000000077941 */ /* 0x000fea0003800000 */
.L_x_8411:
        /* <DEDUP_REMOVED lines=11> */
.L_x_8461:
        /* <DEDUP_REMOVED lines=36> */
.L_x_8566:
[----:B------:R-:W-:Y:S02]  /*165c0*/  ULDC UR4, c[0x0][0xd38] ;  /* 0x00034e0000047ab9 */ /* 0x000fe40000000800 */
[----:B------:R-:W-:-:S04]  /*165d0*/  IMAD.U32 R4, RZ, RZ, UR4 ;  /* 0x00000004ff047e24 */ /* 0x000fc8000f8e00ff */
[----:B--2---:R-:W-:-:S04]  /*165e0*/  IMAD R14, R14, R4, RZ ;  /* 0x000000040e0e7224 */ /* 0x004fc800078e02ff */
[----:B------:R-:W-:-:S05]  /*165f0*/  IMAD.IADD R5, R5, 0x1, R14 ;  /* 0x0000000105057824 */ /* 0x000fca00078e020e */
[----:B------:R-:W-:-:S13]  /*16600*/  ISETP.GT.AND P6, PT, R5, R0, PT ;  /* 0x000000000500720c */ /* 0x000fda0003fc4270 */
[----:B------:R-:W-:Y:S05]  /*16610*/  @P6 BRA `(.L_x_8464) ;  /* 0x00000000009c6947 */ /* 0x000fea0003800000 */
.L_x_8469:
        /* <DEDUP_REMOVED lines=14> */
.L_x_8467:
[----:B------:R-:W-:Y:S05]  /*16700*/  BSYNC B0 ;  /* 0x0000000000007941 */ /* 0x000fea0003800000 */
.L_x_8466:
        /* <DEDUP_REMOVED lines=18> */
.L_x_8574:
[----:B------:R-:W-:Y:S02]  /*16830*/  ULDC UR4, c[0x0][0xd38] ;  /* 0x00034e0000047ab9 */ /* 0x000fe40000000800 */
[----:B------:R-:W-:-:S04]  /*16840*/  IMAD.U32 R4, RZ, RZ, UR4 ;  /* 0x00000004ff047e24 */ /* 0x000fc8000f8e00ff */
[----:B--2---:R-:W-:-:S04]  /*16850*/  IMAD R14, R14, R4, RZ ;  /* 0x000000040e0e7224 */ /* 0x004fc800078e02ff */
[----:B------:R-:W-:-:S05]  /*16860*/  IMAD.IADD R5, R14, 0x1, R5 ;  /* 0x000000010e057824 */ /* 0x000fca00078e0205 */
[----:B------:R-:W-:-:S13]  /*16870*/  ISETP.GT.AND P6, PT, R5, R0, PT ;  /* 0x000000000500720c */ /* 0x000fda0003fc4270 */
[----:B------:R-:W-:Y:S05]  /*16880*/  @!P6 BRA `(.L_x_8469) ;  /* 0xfffffffc0064e947 */ /* 0x000fea000383ffff */
.L_x_8464:
        /* <DEDUP_REMOVED lines=8> */
.L_x_8578:
[----:B------:R-:W-:Y:S01]  /*16910*/  ISETP.NE.AND P0, PT, R3, RZ, PT ;  /* 0x000000ff0300720c */ /* 0x000fe20003f05270 */
[----:B------:R-:W-:-:S12]  /*16920*/  IMAD.MOV.U32 R14, RZ, RZ, RZ ;  /* 0x000000ffff0e7224 */ /* 0x000fd800078e00ff */
[----:B------:R-:W-:Y:S05]  /*16930*/  @!P0 BRA `(.L_x_8471) ;  /* 0x0000000000108947 */ /* 0x000fea0003800000 */
[----:B------:R-:W-:Y:S01]  /*16940*/  UMOV UR4, 0xffffffff ;  /* 0xffffffff00047882 */ /* 0x000fe20000000000 */
[----:B------:R-:W-:Y:S02]  /*16950*/  VIADD R12, R6, 0xffffffff ;  /* 0xffffffff060c7836 */ /* 0x000fe40000000000 */
[----:B------:R-:W-:Y:S05]  /*16960*/  BRA.DIV UR4, `(.L_x_8472) ;  /* 0x00000042042c7947 */ /* 0x000fea000b800000 */
[----:B------:R4:W0:Y:S02]  /*16970*/  SHFL.IDX PT, R14, R2, R12, 0x1f ;  /* 0x00001f0c020e7589 */ /* 0x00082400000e0000 */
.L_x_8471:
        /* <DEDUP_REMOVED lines=66> */
.L_x_8465:
[----:B------:R-:W-:Y:S01]  /*16da0*/  UMOV UR4, URZ ;  /* 0x0000003f00047c82 */ /* 0x000fe20008000000 */
[----:B------:R-:W-:Y:S01]  /*16db0*/  UMOV UR5, URZ ;  /* 0x0000003f00057c82 */ /* 0x000fe20008000000 */
[----:B------:R-:W-:Y:S01]  /*16dc0*/  ULDC UR6, c[0x0][0xd3c] ;  /* 0x00034f0000067ab9 */ /* 0x000fe20000000800 */
[----:B------:R-:W-:Y:S01]  /*16dd0*/  MOV R16, R0 ;  /* 0x0000000000107202 */ /* 0x000fe20000000f00 */
[----:B------:R-:W-:Y:S02]  /*16de0*/  IMAD.U32 R17, RZ, RZ, UR4 ;  /* 0x00000004ff117e24 */ /* 0x000fe4000f8e00ff */
[----:B------:R-:W-:Y:S02]  /*16df0*/  IMAD.U32 R18, RZ, RZ, UR5 ;  /* 0x00000005ff127e24 */ /* 0x000fe4000f8e00ff */
[----:B------:R-:W-:-:S07]  /*16e00*/  IMAD.U32 R19, RZ, RZ, UR6 ;  /* 0x00000006ff137e24 */ /* 0x000fce000f8e00ff */
.L_x_8473:
        /* <DEDUP_REMOVED lines=10> */
.L_x_8462:
[----:B------:R-:W-:Y:S02]  /*16eb0*/  ULDC UR4, c[0x0][0xd3c] ;  /* 0x00034f0000047ab9 */ /* 0x000fe40000000800 */
[----:B0-----:R-:W-:-:S13]  /*16ec0*/  ISETP.GE.AND P0, PT, R19, UR4, PT ;  /* 0x0000000413007c0c */ /* 0x001fda000bf06270 */
[----:B------:R-:W-:Y:S05]  /*16ed0*/  @!P0 BRA `(.L_x_8474) ;  /* 0xffffffa800588947 */ /* 0x000fea000383ffff */
[----:B------:R-:W-:Y:S05]  /*16ee0*/  BSYNC B8 ;  /* 0x0000000000087941 */ /* 0x000fea0003800000 */
.L_x_8407:
        /* <DEDUP_REMOVED lines=12> */
.L_x_8581:
[----:B------:R-:W-:Y:S05]  /*16fb0*/  BSYNC B0 ;  /* 0x0000000000007941 */ /* 0x000fea0003800000 */
.L_x_8475:
[----:B------:R-:W-:-:S03]  /*16fc0*/  UMOV UR4, 0xffffffff ;  /* 0xffffffff00047882 */ /* 0x000fc60000000000 */
[----:B------:R-:W-:Y:S05]  /*16fd0*/  BRA.DIV UR4, `(.L_x_8477) ;  /* 0x0000003a04c87947 */ /* 0x000fea000b800000 */
[----:B------:R-:W0:Y:S02]  /*16fe0*/  S2R R0, SR_TID.X ;  /* 0x0000000000007919 */ /* 0x000e240000002100 */
[----:B0-----:R-:W-:-:S04]  /*16ff0*/  SHF.R.U32.HI R0, RZ, 0x5, R0 ;  /* 0x00000005ff007819 */ /* 0x001fc80000011600 */
[----:B------:R-:W-:-:S05]  /*17000*/  LOP3.LUT R0, R0, 0x3, RZ, 0xc0, !PT ;  /* 0x0000000300007812 */ /* 0x000fca00078ec0ff */
[----:B------:R0:W0:Y:S02]  /*17010*/  SHFL.IDX PT, R14, R0, RZ, 0x1f ;  /* 0x00001fff000e7589 */ /* 0x00002400000e0000 */
.L_x_8584:
[----:B0-----:R-:W-:Y:S01]  /*17020*/  ISETP.NE.AND P0, PT, R14, RZ, PT ;  /* 0x000000ff0e00720c */ /* 0x001fe20003f05270 */
[----:B------:R-:W-:-:S12]  /*17030*/  BSSY B0, `(.L_x_8478) ;  /* 0x0000024000007945 */ /* 0x000fd80003800000 */
[----:B------:R-:W-:Y:S05]  /*17040*/  @P0 BRA `(.L_x_8479) ;  /* 0x0000000000880947 */ /* 0x000fea0003800000 */
[----:B------:R-:W-:-:S03]  /*17050*/  UMOV UR4, 0xffffffff ;  /* 0xffffffff00047882 */ /* 0x000fc60000000000 */
[----:B------:R-:W-:Y:S05]  /*17060*/  BRA.DIV UR4, `(.L_x_8480) ;  /* 0x0000003a04d87947 */ /* 0x000fea000b800000 */
[----:B------:R-:W-:-:S13]  /*17070*/  ELECT P6, URZ, PT ;  /* 0x00000000003f782f */ /* 0x000fda00038c0000 */
.L_x_8587:
[----:B------:R-:W-:Y:S05]  /*17080*/  @!P6 BRA `(.L_x_8479) ;  /* 0x000000000078e947 */ /* 0x000fea0003800000 */
[----:B------:R-:W-:-:S06]  /*17090*/  ULOP3.LUT UR4, UR42, 0x2, URZ, 0xfc, !UPT ;  /* 0x000000022a047892 */ /* 0x000fcc000f8efc3f */
[----:B------:R-:W-:-:S05]  /*170a0*/  IMAD.U32 R0, RZ, RZ, UR4 ;  /* 0x00000004ff007e24 */ /* 0x000fca000f8e00ff */
[----:B------:R-:W-:-:S13]  /*170b0*/  ISETP.NE.AND P0, PT, R0, 0x3, PT ;  /* 0x000000030000780c */ /* 0x000fda0003f05270 */
[----:B------:R-:W-:Y:S05]  /*170c0*/  @!P0 BRA `(.L_x_8481) ;  /* 0x0000000000048947 */ /* 0x000fea0003800000 */
[----:B------:R-:W-:Y:S01]  /*170d0*/  BPT.TRAP 0x1 ;  /* 0x000000040000795c */ /* 0x000fe20000300000 */
.L_x_8481:
[----:B------:R-:W-:Y:S01]  /*170e0*/  IMAD R5, R24, 0x8, R7 ;  /* 0x0000000818057824 */ /* 0x000fe200078e0207 */
[----:B------:R-:W-:Y:S01]  /*170f0*/  SHF.L.U32 R0, R26, 0x1f, RZ ;  /* 0x0000001f1a007819 */ /* 0x000fe200000006ff */
[----:B------:R-:W-:-:S03]  /*17100*/  VIADD R24, R24, 0x1 ;  /* 0x0000000118187836 */ /* 0x000fc60000000000 */
[----:B------:R-:W0:Y:S02]  /*17110*/  SYNCS.PHASECHK.TRANS64.TRYWAIT P1, [R5+URZ+0x38840], R0 ;  /* 0x03884000050075a7 */ /* 0x000e24000802017f */
[----:B------:R-:W-:-:S04]  /*17120*/  ISETP.NE.AND P2, PT, R24, 0x2, PT ;  /* 0x000000021800780c */ /* 0x000fc80003f45270 */
[----:B------:R-:W-:Y:S01]  /*17130*/  SEL R3, RZ, 0x1, P2 ;  /* 0x00000001ff037807 */ /* 0x000fe20001000000 */
[----:B0-----:R-:W-:Y:S08]  /*17140*/  @!P1 BRA `(.L_x_8482) ;  /* 0x0000003800c09947 */ /* 0x001ff00003800000 */
.L_x_8588:
[----:B------:R-:W-:Y:S02]  /*17150*/  SEL R24, R24, RZ, P2 ;  /* 0x000000ff18187207 */ /* 0x000fe40001000000 */
[----:B------:R-:W-:Y:S01]  /*17160*/  LOP3.LUT R2, R26, R3, RZ, 0x3c, !PT ;  /* 0x000000031a027212 */ /* 0x000fe200078e3cff */
[----:B------:R-:W-:Y:S06]  /*17170*/  @!P0 BRA `(.L_x_8483) ;  /* 0x0000000000048947 */ /* 0x000fec0003800000 */
[----:B------:R-:W-:Y:S01]  /*17180*/  BPT.TRAP 0x1 ;  /* 0x000000040000795c */ /* 0x000fe20000300000 */
.L_x_8483:
[----:B------:R-:W-:Y:S01]  /*17190*/  IMAD R3, R24, 0x8, R7 ;  /* 0x0000000818037824 */ /* 0x000fe200078e0207 */
[----:B------:R-:W-:-:S04]  /*171a0*/  SHF.L.U32 R2, R2, 0x1f, RZ ;  /* 0x0000001f02027819 */ /* 0x000fc800000006ff */
[----:B------:R-:W0:Y:S02]  /*171b0*/  SYNCS.PHASECHK.TRANS64.TRYWAIT P1, [R3+URZ+0x38840], R2 ;  /* 0x03884002030075a7 */ /* 0x000e24000802017f */
[----:B0-----:R-:W-:Y:S05]  /*171c0*/  @!P1 BRA `(.L_x_8484) ;  /* 0x0000003800b49947 */ /* 0x001fea0003800000 */
.L_x_8589:
[----:B------:R-:W-:Y:S05]  /*171d0*/  @!P0 BRA `(.L_x_8485) ;  /* 0x0000000000048947 */ /* 0x000fea0003800000 */
[----:B------:R-:W-:Y:S01]  /*171e0*/  BPT.TRAP 0x1 ;  /* 0x000000040000795c */ /* 0x000fe20000300000 */
.L_x_8485:
[----:B------:R-:W0:Y:S02]  /*171f0*/  SYNCS.PHASECHK.TRANS64.TRYWAIT P1, [R5+URZ+0x38860], R0 ;  /* 0x03886000050075a7 */ /* 0x000e24000802017f */
[----:B0-----:R-:W-:Y:S05]  /*17200*/  @!P1 BRA `(.L_x_8486) ;  /* 0x0000003800b89947 */ /* 0x001fea0003800000 */
.L_x_8590:
[----:B------:R-:W-:Y:S05]  /*17210*/  @!P0 BRA `(.L_x_8487) ;  /* 0x0000000000048947 */ /* 0x000fea0003800000 */
[----:B------:R-:W-:Y:S01]  /*17220*/  BPT.TRAP 0x1 ;  /* 0x000000040000795c */ /* 0x000fe20000300000 */
.L_x_8487:
[----:B------:R0:W0:Y:S02]  /*17230*/  SYNCS.PHASECHK.TRANS64.TRYWAIT P0, [R3+URZ+0x38860], R2 ;  /* 0x03886002030075a7 */ /* 0x000024000800017f */
[----:B0-----:R-:W-:Y:S05]  /*17240*/  @!P0 NANOSLEEP.SYNCS 0x989680 ;  /* 0x009896800000895d */ /* 0x001fea0003900000 */
[----:B------:R-:W0:Y:S02]  /*17250*/  @!P0 SYNCS.PHASECHK.TRANS64 P0, [R3+URZ+0x38860], R2 ;  /* 0x03886002030085a7 */ /* 0x000e24000800007f */
[----:B0-----:R-:W-:Y:S05]  /*17260*/  @!P0 BRA `(.L_x_8487) ;  /* 0xfffffffc00f08947 */ /* 0x001fea000383ffff */
.L_x_8479:
[----:B------:R-:W-:Y:S05]  /*17270*/  BSYNC B0 ;  /* 0x0000000000007941 */ /* 0x000fea0003800000 */
.L_x_8478:
[----:B------:R-:W-:Y:S05]  /*17280*/  EXIT ;  /* 0x000000000000794d */ /* 0x000fea0003800000 */
.L_x_8349:
[----:B0-----:R0:W1:Y:S02]  /*17290*/  SYNCS.PHASECHK.TRANS64.TRYWAIT P1, [R17+URZ+0x38800], R4 ;  /* 0x03880004110075a7 */ /* 0x001064000802017f */
[----:B-1----:R-:W-:Y:S05]  /*172a0*/  @!P1 NANOSLEEP.SYNCS 0x989680 ;  /* 0x009896800000995d */ /* 0x002fea0003900000 */
[----:B------:R-:W1:Y:S02]  /*172b0*/  @!P1 SYNCS.PHASECHK.TRANS64 P1, [R17+URZ+0x38800], R4 ;  /* 0x03880004110095a7 */ /* 0x000e64000802007f */
[----:B-1----:R-:W-:Y:S05]  /*172c0*/  @!P1 BRA `(.L_x_8349) ;  /* 0xfffffffc00f09947 */ /* 0x002fea000383ffff */
[----:B------:R-:W-:Y:S05]  /*172d0*/  BRA `(.L_x_8488) ;  /* 0xfffffec400a07947 */ /* 0x000fea000383ffff */
.L_x_8353:
[----:B--2---:R2:W3:Y:S02]  /*172e0*/  SYNCS.PHASECHK.TRANS64.TRYWAIT P1, [R9+URZ+0x38830], R6 ;  /* 0x03883006090075a7 */ /* 0x0044e4000802017f */
[----:B---3--:R-:W-:Y:S05]  /*172f0*/  @!P1 NANOSLEEP.SYNCS 0x989680 ;  /* 0x009896800000995d */ /* 0x008fea0003900000 */
[----:B------:R-:W3:Y:S02]  /*17300*/  @!P1 SYNCS.PHASECHK.TRANS64 P1, [R9+URZ+0x38830], R6 ;  /* 0x03883006090095a7 */ /* 0x000ee4000802007f */
[----:B---3--:R-:W-:Y:S05]  /*17310*/  @!P1 BRA `(.L_x_8353) ;  /* 0xfffffffc00f09947 */ /* 0x008fea000383ffff */
[----:B------:R-:W-:Y:S05]  /*17320*/  BRA `(.L_x_8352) ;  /* 0xfffffec400c07947 */ /* 0x000fea000383ffff */
.L_x_8354:
[----:B---3--:R3:W4:Y:S02]  /*17330*/  SYNCS.PHASECHK.TRANS64.TRYWAIT P1, [R17+URZ+0x38810], R4 ;  /* 0x03881004110075a7 */ /* 0x008724000802017f */
[----:B----4-:R-:W-:Y:S05]  /*17340*/  @!P1 NANOSLEEP.SYNCS 0x989680 ;  /* 0x009896800000995d */ /* 0x010fea0003900000 */
[----:B------:R-:W4:Y:S02]  /*17350*/  @!P1 SYNCS.PHASECHK.TRANS64 P1, [R17+URZ+0x38810], R4 ;  /* 0x03881004110095a7 */ /* 0x000f24000802007f */
[----:B----4-:R-:W-:Y:S05]  /*17360*/  @!P1 BRA `(.L_x_8354) ;  /* 0xfffffffc00f09947 */ /* 0x010fea000383ffff */
[----:B------:R-:W-:Y:S05]  /*17370*/  BRA `(.L_x_8489) ;  /* 0xfffffec8004c7947 */ /* 0x000fea000383ffff */
.L_x_8358:
[----:B0-----:R0:W3:Y:S02]  /*17380*/  SYNCS.PHASECHK.TRANS64.TRYWAIT P1, [R9+URZ+0x38850], R6 ;  /* 0x03885006090075a7 */ /* 0x0010e4000802017f */
[----:B---3--:R-:W-:Y:S05]  /*17390*/  @!P1 NANOSLEEP.SYNCS 0x989680 ;  /* 0x009896800000995d */ /* 0x008fea0003900000 */
[----:B------:R-:W3:Y:S02]  /*173a0*/  @!P1 SYNCS.PHASECHK.TRANS64 P1, [R9+URZ+0x38850], R6 ;  /* 0x03885006090095a7 */ /* 0x000ee4000802007f */
[----:B---3--:R-:W-:Y:S05]  /*173b0*/  @!P1 BRA `(.L_x_8358) ;  /* 0xfffffffc00f09947 */ /* 0x008fea000383ffff */
[----:B------:R-:W-:Y:S05]  /*173c0*/  BRA `(.L_x_8357) ;  /* 0xfffffec8007c7947 */ /* 0x000fea000383ffff */
.L_x_8365:
[----:B-1----:R1:W2:Y:S02]  /*173d0*/  SYNCS.PHASECHK.TRANS64.TRYWAIT P1, [R9+URZ+0x38830], R8 ;  /* 0x03883008090075a7 */ /* 0x0022a4000802017f */
[----:B--2---:R-:W-:Y:S05]  /*173e0*/  @!P1 NANOSLEEP.SYNCS 0x989680 ;  /* 0x009896800000995d */ /* 0x004fea0003900000 */
[----:B------:R-:W2:Y:S02]  /*173f0*/  @!P1 SYNCS.PHASECHK.TRANS64 P1, [R9+URZ+0x38830], R8 ;  /* 0x03883008090095a7 */ /* 0x000ea4000802007f */
[----:B--2---:R-:W-:Y:S05]  /*17400*/  @!P1 BRA `(.L_x_8365) ;  /* 0xfffffffc00f09947 */ /* 0x004fea000383ffff */
[----:B------:R-:W-:Y:S05]  /*17410*/  BRA `(.L_x_8364) ;  /* 0xfffffef400887947 */ /* 0x000fea000383ffff */
.L_x_8369:
[----:B---3--:R3:W4:Y:S02]  /*17420*/  SYNCS.PHASECHK.TRANS64.TRYWAIT P1, [R9+URZ+0x38850], R8 ;  /* 0x03885008090075a7 */ /* 0x008724000802017f */
[----:B----4-:R-:W-:Y:S05]  /*17430*/  @!P1 NANOSLEEP.SYNCS 0x989680 ;  /* 0x009896800000995d */ /* 0x010fea0003900000 */
[----:B------:R-:W4:Y:S02]  /*17440*/  @!P1 SYNCS.PHASECHK.TRANS64 P1, [R9+URZ+0x38850], R8 ;  /* 0x03885008090095a7 */ /* 0x000f24000802007f */
[----:B----4-:R-:W-:Y:S05]  /*17450*/  @!P1 BRA `(.L_x_8369) ;  /* 0xfffffffc00f09947 */ /* 0x010fea000383ffff */
[----:B------:R-:W-:Y:S05]  /*17460*/  BRA `(.L_x_8368) ;  /* 0xfffffef400e87947 */ /* 0x000fea000383ffff */
.L_x_8377:
[----:B-1----:R1:W2:Y:S02]  /*17470*/  SYNCS.PHASECHK.TRANS64.TRYWAIT P1, [R9+URZ+0x38830], R8 ;  /* 0x03883008090075a7 */ /* 0x0022a4000802017f */
[----:B--2---:R-:W-:Y:S05]  /*17480*/  @!P1 NANOSLEEP.SYNCS 0x989680 ;  /* 0x009896800000995d */ /* 0x004fea0003900000 */
[----:B------:R-:W2:Y:S02]  /*17490*/  @!P1 SYNCS.PHASECHK.TRANS64 P1, [R9+URZ+0x38830], R8 ;  /* 0x03883008090095a7 */ /* 0x000ea4000802007f */
[----:B--2---:R-:W-:Y:S05]  /*174a0*/  @!P1 BRA `(.L_x_8377) ;  /* 0xfffffffc00f09947 */ /* 0x004fea000383ffff */
[----:B------:R-:W-:Y:S05]  /*174b0*/  BRA `(.L_x_8376) ;  /* 0xffffff2c00087947 */ /* 0x000fea000383ffff */
.L_x_8381:
[----:B---3--:R3:W4:Y:S02]  /*174c0*/  SYNCS.PHASECHK.TRANS64.TRYWAIT P1, [R9+URZ+0x38850], R8 ;  /* 0x03885008090075a7 */ /* 0x008724000802017f */
[----:B----4-:R-:W-:Y:S05]  /*174d0*/  @!P1 NANOSLEEP.SYNCS 0x989680 ;  /* 0x009896800000995d */ /* 0x010fea0003900000 */
[----:B------:R-:W4:Y:S02]  /*174e0*/  @!P1 SYNCS.PHASECHK.TRANS64 P1, [R9+URZ+0x38850], R8 ;  /* 0x03885008090095a7 */ /* 0x000f24000802007f */
[----:B----4-:R-:W-:Y:S05]  /*174f0*/  @!P1 BRA `(.L_x_8381) ;  /* 0xfffffffc00f09947 */ /* 0x010fea000383ffff */
[----:B------:R-:W-:Y:S05]  /*17500*/  BRA `(.L_x_8380) ;  /* 0xffffff2c00687947 */ /* 0x000fea000383ffff */
.L_x_8419:
        /* <DEDUP_REMOVED lines=10> */
.L_x_8491:
[----:B------:R-:W-:Y:S05]  /*175b0*/  BSYNC B0 ;  /* 0x0000000000007941 */ /* 0x000fea0003800000 */
.L_x_8490:
[----:B------:R-:W-:Y:S05]  /*175c0*/  BRA `(.L_x_8492) ;  /* 0xffffffb0001c7947 */ /* 0x000fea000383ffff */
.L_x_8422:
[----:B0-----:R0:W1:Y:S02]  /*175d0*/  SYNCS.PHASECHK.TRANS64.TRYWAIT P0, [R27+URZ+0x38840], R0 ;  /* 0x038840001b0075a7 */ /* 0x001064000800017f */
[----:B-1----:R-:W-:Y:S05]  /*175e0*/  @!P0 NANOSLEEP.SYNCS 0x989680 ;  /* 0x009896800000895d */ /* 0x002fea0003900000 */
[----:B------:R-:W1:Y:S02]  /*175f0*/  @!P0 SYNCS.PHASECHK.TRANS64 P0, [R27+URZ+0x38840], R0 ;  /* 0x038840001b0085a7 */ /* 0x000e64000800007f */
[----:B-1----:R-:W-:Y:S05]  /*17600*/  @!P0 BRA `(.L_x_8422) ;  /* 0xfffffffc00f08947 */ /* 0x002fea000383ffff */
[----:B------:R-:W-:Y:S05]  /*17610*/  BRA `(.L_x_8493) ;  /* 0xffffffb000fc7947 */ /* 0x000fea000383ffff */
.L_x_8423:
        /* <DEDUP_REMOVED lines=8> */
.L_x_8495:
[----:B------:R-:W-:Y:S05]  /*176a0*/  BSYNC B0 ;  /* 0x0000000000007941 */ /* 0x000fea0003800000 */
.L_x_8494:
        /* <DEDUP_REMOVED lines=9> */
.L_x_8496:
[----:B------:R-:W-:Y:S02]  /*17740*/  IMAD.MOV.U32 R13, RZ, RZ, R4 ;  /* 0x000000ffff0d7224 */ /* 0x000fe400078e0004 */
[----:B------:R-:W-:Y:S02]  /*17750*/  IMAD.MOV.U32 R12, RZ, RZ, 0x1 ;  /* 0x00000001ff0c7424 */ /* 0x000fe400078e00ff */
[----:B------:R-:W-:-:S07]  /*17760*/  IMAD.MOV.U32 R3, RZ, RZ, R14 ;  /* 0x000000ffff037224 */ /* 0x000fce00078e000e */
[----:B------:R-:W-:Y:S05]  /*17770*/  WARPSYNC.COLLECTIVE R15, `(.L_x_8497) ;  /* 0x000000000f087348 */ /* 0x000fea0003c00000 */
[----:B------:R0:W1:Y:S02]  /*17780*/  SHFL.IDX P6, R14, R13, R12, R11 ;  /* 0x0000000c0d0e7389 */ /* 0x00006400000c000b */
[----:B01----:R-:W-:Y:S01]  /*17790*/  ENDCOLLECTIVE ;  /* 0x000000000000791b */ /* 0x003fe20003800000 */
.L_x_8497:
        /* <DEDUP_REMOVED lines=15> */
.L_x_8498:
[----:B------:R-:W-:Y:S02]  /*17890*/  @P0 IMAD R6, R5, 0x2, R23 ;  /* 0x0000000205060824 */ /* 0x000fe400078e0217 */
[----:B------:R-:W-:Y:S02]  /*178a0*/  IMAD.MOV.U32 R13, RZ, RZ, R4 ;  /* 0x000000ffff0d7224 */ /* 0x000fe400078e0004 */
[----:B------:R-:W-:Y:S02]  /*178b0*/  IMAD.MOV.U32 R12, RZ, RZ, 0x2 ;  /* 0x00000002ff0c7424 */ /* 0x000fe400078e00ff */
[----:B------:R-:W-:-:S07]  /*178c0*/  IMAD.MOV.U32 R3, RZ, RZ, R14 ;  /* 0x000000ffff037224 */ /* 0x000fce00078e000e */
[----:B------:R-:W-:Y:S05]  /*178d0*/  WARPSYNC.COLLECTIVE R15, `(.L_x_8499) ;  /* 0x000000000f087348 */ /* 0x000fea0003c00000 */
[----:B------:R0:W1:Y:S02]  /*178e0*/  SHFL.IDX P6, R14, R13, R12, R11 ;  /* 0x0000000c0d0e7389 */ /* 0x00006400000c000b */
[----:B01----:R-:W-:Y:S01]  /*178f0*/  ENDCOLLECTIVE ;  /* 0x000000000000791b */ /* 0x003fe20003800000 */
.L_x_8499:
        /* <DEDUP_REMOVED lines=15> */
.L_x_8500:
[----:B------:R-:W-:Y:S02]  /*179f0*/  @P0 IMAD R6, R5, 0x2, R23 ;  /* 0x0000000205060824 */ /* 0x000fe400078e0217 */
[----:B------:R-:W-:Y:S02]  /*17a00*/  IMAD.MOV.U32 R13, RZ, RZ, R4 ;  /* 0x000000ffff0d7224 */ /* 0x000fe400078e0004 */
[----:B------:R-:W-:Y:S02]  /*17a10*/  IMAD.MOV.U32 R12, RZ, RZ, 0x3 ;  /* 0x00000003ff0c7424 */ /* 0x000fe400078e00ff */
[----:B------:R-:W-:-:S07]  /*17a20*/  IMAD.MOV.U32 R3, RZ, RZ, R14 ;  /* 0x000000ffff037224 */ /* 0x000fce00078e000e */
[----:B------:R-:W-:Y:S05]  /*17a30*/  WARPSYNC.COLLECTIVE R15, `(.L_x_8501) ;  /* 0x000000000f087348 */ /* 0x000fea0003c00000 */
[----:B------:R0:W1:Y:S02]  /*17a40*/  SHFL.IDX P6, R14, R13, R12, R11 ;  /* 0x0000000c0d0e7389 */ /* 0x00006400000c000b */
[----:B01----:R-:W-:Y:S01]  /*17a50*/  ENDCOLLECTIVE ;  /* 0x000000000000791b */ /* 0x003fe20003800000 */
.L_x_8501:
        /* <DEDUP_REMOVED lines=10> */
.L_x_8502:
[----:B------:R-:W-:Y:S01]  /*17b00*/  @!PT LDS RZ, [RZ] ;  /* 0x00000000fffff984 */ /* 0x000fe20000000800 */
[----:B------:R-:W-:Y:S01]  /*17b10*/  @!PT LDS RZ, [RZ] ;  /* 0x00000000fffff984 */ /* 0x000fe20000000800 */
[----:B------:R-:W-:Y:S01]  /*17b20*/  @!PT LDS RZ, [RZ] ;  /* 0x00000000fffff984 */ /* 0x000fe20000000800 */
[----:B------:R0:W-:Y:S01]  /*17b30*/  @P0 LDGSTS.E.BYPASS.LTC128B.128 [R6+0x23400], desc[UR44][R2.64], !P2 ;  /* 0x2340000002060fae */ /* 0x0001e2000d101d6c */
[----:B------:R-:W-:Y:S01]  /*17b40*/  IMAD.MOV.U32 R0, RZ, RZ, R14 ;  /* 0x000000ffff007224 */ /* 0x000fe200078e000e */
[----:B------:R-:W-:Y:S06]  /*17b50*/  BRA `(.L_x_8503) ;  /* 0xffffffb000b87947 */ /* 0x000fec000383ffff */
.L_x_8428:
        /* <DEDUP_REMOVED lines=10> */
.L_x_8504:
        /* <DEDUP_REMOVED lines=9> */
.L_x_8505:
[----:B------:R-:W-:Y:S02]  /*17c90*/  IMAD.MOV.U32 R13, RZ, RZ, R2 ;  /* 0x000000ffff0d7224 */ /* 0x000fe400078e0002 */
[----:B------:R-:W-:Y:S01]  /*17ca0*/  IMAD.MOV.U32 R12, RZ, RZ, 0x1 ;  /* 0x00000001ff0c7424 */ /* 0x000fe200078e00ff */
[----:B------:R-:W-:-:S07]  /*17cb0*/  MOV R5, R14 ;  /* 0x0000000e00057202 */ /* 0x000fce0000000f00 */
[----:B------:R-:W-:Y:S05]  /*17cc0*/  WARPSYNC.COLLECTIVE R15, `(.L_x_8506) ;  /* 0x000000000f087348 */ /* 0x000fea0003c00000 */
[----:B------:R0:W1:Y:S02]  /*17cd0*/  SHFL.IDX P6, R14, R13, R12, R11 ;  /* 0x0000000c0d0e7389 */ /* 0x00006400000c000b */
[----:B01----:R-:W-:Y:S01]  /*17ce0*/  ENDCOLLECTIVE ;  /* 0x000000000000791b */ /* 0x003fe20003800000 */
.L_x_8506:
        /* <DEDUP_REMOVED lines=15> */
.L_x_8507:
        /* <DEDUP_REMOVED lines=8> */
.L_x_8508:
        /* <DEDUP_REMOVED lines=16> */
.L_x_8509:
[----:B------:R-:W-:Y:S01]  /*17f60*/  @P2 LOP3.LUT R22, R22, 0x40, RZ, 0xfc, !PT ;  /* 0x0000004016162812 */ /* 0x000fe200078efcff */
[----:B------:R-:W-:Y:S02]  /*17f70*/  IMAD.MOV.U32 R13, RZ, RZ, R2 ;  /* 0x000000ffff0d7224 */ /* 0x000fe400078e0002 */
[----:B------:R-:W-:Y:S02]  /*17f80*/  IMAD.MOV.U32 R12, RZ, RZ, 0x3 ;  /* 0x00000003ff0c7424 */ /* 0x000fe400078e00ff */
[----:B------:R-:W-:-:S07]  /*17f90*/  IMAD.MOV.U32 R5, RZ, RZ, R14 ;  /* 0x000000ffff057224 */ /* 0x000fce00078e000e */
[----:B------:R-:W-:Y:S05]  /*17fa0*/  WARPSYNC.COLLECTIVE R15, `(.L_x_8510) ;  /* 0x000000000f087348 */ /* 0x000fea0003c00000 */
[----:B------:R0:W1:Y:S02]  /*17fb0*/  SHFL.IDX P6, R14, R13, R12, R11 ;  /* 0x0000000c0d0e7389 */ /* 0x00006400000c000b */
[----:B01----:R-:W-:Y:S01]  /*17fc0*/  ENDCOLLECTIVE ;  /* 0x000000000000791b */ /* 0x003fe20003800000 */
.L_x_8510:
        /* <DEDUP_REMOVED lines=14> */
.L_x_8511:
[----:B------:R-:W-:Y:S01]  /*180b0*/  IMAD.MOV.U32 R0, RZ, RZ, R14 ;  /* 0x000000ffff007224 */ /* 0x000fe200078e000e */
[----:B------:R-:W-:Y:S06]  /*180c0*/  BRA `(.L_x_8512) ;  /* 0xffffffb400c07947 */ /* 0x000fec000383ffff */
.L_x_8432:
        /* <DEDUP_REMOVED lines=47> */
.L_x_8514:
[----:B------:R-:W-:Y:S05]  /*183c0*/  BSYNC B0 ;  /* 0x0000000000007941 */ /* 0x000fea0003800000 */
.L_x_8513:
        /* <DEDUP_REMOVED lines=11> */
.L_x_8515:
        /* <DEDUP_REMOVED lines=39> */
.L_x_8516:
[----:B------:R-:W-:Y:S02]  /*186f0*/  IMAD.MOV.U32 R13, RZ, RZ, R0 ;  /* 0x000000ffff0d7224 */ /* 0x000fe400078e0000 */
[----:B------:R-:W-:-:S07]  /*18700*/  IMAD.MOV.U32 R7, RZ, RZ, R14 ;  /* 0x000000ffff077224 */ /* 0x000fce00078e000e */
[----:B------:R-:W-:Y:S05]  /*18710*/  WARPSYNC.COLLECTIVE R15, `(.L_x_8517) ;  /* 0x000000000f087348 */ /* 0x000fea0003c00000 */
[----:B------:R0:W1:Y:S02]  /*18720*/  SHFL.IDX P6, R14, R13, R12, R11 ;  /* 0x0000000c0d0e7389 */ /* 0x00006400000c000b */
[----:B01----:R-:W-:Y:S01]  /*18730*/  ENDCOLLECTIVE ;  /* 0x000000000000791b */ /* 0x003fe20003800000 */
.L_x_8517:
        /* <DEDUP_REMOVED lines=33> */
.L_x_8518:
[----:B------:R-:W-:Y:S02]  /*18950*/  IMAD.MOV.U32 R13, RZ, RZ, R0 ;  /* 0x000000ffff0d7224 */ /* 0x000fe400078e0000 */
[----:B------:R-:W-:-:S07]  /*18960*/  IMAD.MOV.U32 R7, RZ, RZ, R14 ;  /* 0x000000ffff077224 */ /* 0x000fce00078e000e */
[----:B------:R-:W-:Y:S05]  /*18970*/  WARPSYNC.COLLECTIVE R15, `(.L_x_8519) ;  /* 0x000000000f087348 */ /* 0x000fea0003c00000 */
[----:B------:R0:W1:Y:S02]  /*18980*/  SHFL.IDX P6, R14, R13, R12, R11 ;  /* 0x0000000c0d0e7389 */ /* 0x00006400000c000b */
[----:B01----:R-:W-:Y:S01]  /*18990*/  ENDCOLLECTIVE ;  /* 0x000000000000791b */ /* 0x003fe20003800000 */
.L_x_8519:
        /* <DEDUP_REMOVED lines=27> */
.L_x_8520:
[----:B------:R-:W-:Y:S02]  /*18b50*/  IMAD.MOV.U32 R13, RZ, RZ, R0 ;  /* 0x000000ffff0d7224 */ /* 0x000fe400078e0000 */
[----:B------:R-:W-:-:S07]  /*18b60*/  IMAD.MOV.U32 R6, RZ, RZ, R14 ;  /* 0x000000ffff067224 */ /* 0x000fce00078e000e */
[----:B------:R-:W-:Y:S05]  /*18b70*/  WARPSYNC.COLLECTIVE R15, `(.L_x_8521) ;  /* 0x000000000f087348 */ /* 0x000fea0003c00000 */
[----:B------:R0:W1:Y:S02]  /*18b80*/  SHFL.IDX P6, R14, R13, R12, R11 ;  /* 0x0000000c0d0e7389 */ /* 0x00006400000c000b */
[----:B01----:R-:W-:Y:S01]  /*18b90*/  ENDCOLLECTIVE ;  /* 0x000000000000791b */ /* 0x003fe20003800000 */
.L_x_8521:
[----:B------:R-:W-:Y:S01]  /*18ba0*/  IMAD.MOV.U32 R0, RZ, RZ, R14 ;  /* 0x000000ffff007224 */ /* 0x000fe200078e000e */
[----:B------:R-:W-:Y:S06]  /*18bb0*/  BRA `(.L_x_8522) ;  /* 0xffffffb800387947 */ /* 0x000fec000383ffff */
.L_x_8437:
[----:B0-----:R0:W1:Y:S02]  /*18bc0*/  SYNCS.PHASECHK.TRANS64.TRYWAIT P0, [R23+URZ+0x38820], R0 ;  /* 0x03882000170075a7 */ /* 0x001064000800017f */
[----:B-1----:R-:W-:Y:S05]  /*18bd0*/  @!P0 NANOSLEEP.SYNCS 0x989680 ;  /* 0x009896800000895d */ /* 0x002fea0003900000 */
[----:B------:R-:W1:Y:S02]  /*18be0*/  @!P0 SYNCS.PHASECHK.TRANS64 P0, [R23+URZ+0x38820], R0 ;  /* 0x03882000170085a7 */ /* 0x000e64000800007f */
[----:B-1----:R-:W-:Y:S05]  /*18bf0*/  @!P0 BRA `(.L_x_8437) ;  /* 0xfffffffc00f08947 */ /* 0x002fea000383ffff */
[----:B------:R-:W-:Y:S05]  /*18c00*/  BRA `(.L_x_8523) ;  /* 0xffffffb800d47947 */ /* 0x000fea000383ffff */
.L_x_8440:
[----:B0-----:R0:W1:Y:S02]  /*18c10*/  SYNCS.PHASECHK.TRANS64.TRYWAIT P0, [R27+URZ+0x38860], R0 ;  /* 0x038860001b0075a7 */ /* 0x001064000800017f */
[----:B-1----:R-:W-:Y:S05]  /*18c20*/  @!P0 NANOSLEEP.SYNCS 0x989680 ;  /* 0x009896800000895d */ /* 0x002fea0003900000 */
[----:B------:R-:W1:Y:S02]  /*18c30*/  @!P0 SYNCS.PHASECHK.TRANS64 P0, [R27+URZ+0x38860], R0 ;  /* 0x038860001b0085a7 */ /* 0x000e64000800007f */
[----:B-1----:R-:W-:Y:S05]  /*18c40*/  @!P0 BRA `(.L_x_8440) ;  /* 0xfffffffc00f08947 */ /* 0x002fea000383ffff */
[----:B------:R-:W-:Y:S05]  /*18c50*/  BRA `(.L_x_8524) ;  /* 0xffffffb800e47947 */ /* 0x000fea000383ffff */
.L_x_8441:
        /* <DEDUP_REMOVED lines=8> */
.L_x_8526:
[----:B------:R-:W-:Y:S05]  /*18ce0*/  BSYNC B0 ;  /* 0x0000000000007941 */ /* 0x000fea0003800000 */
.L_x_8525:
        /* <DEDUP_REMOVED lines=15> */
.L_x_8527:
        /* <DEDUP_REMOVED lines=39> */
.L_x_8528:
[----:B------:R-:W-:Y:S02]  /*19050*/  IMAD.MOV.U32 R13, RZ, RZ, R4 ;  /* 0x000000ffff0d7224 */ /* 0x000fe400078e0004 */
[----:B------:R-:W-:-:S07]  /*19060*/  IMAD.MOV.U32 R3, RZ, RZ, R14 ;  /* 0x000000ffff037224 */ /* 0x000fce00078e000e */
[----:B------:R-:W-:Y:S05]  /*19070*/  WARPSYNC.COLLECTIVE R15, `(.L_x_8529) ;  /* 0x000000000f087348 */ /* 0x000fea0003c00000 */
[----:B------:R0:W1:Y:S02]  /*19080*/  SHFL.IDX P6, R14, R13, R12, R11 ;  /* 0x0000000c0d0e7389 */ /* 0x00006400000c000b */
[----:B01----:R-:W-:Y:S01]  /*19090*/  ENDCOLLECTIVE ;  /* 0x000000000000791b */ /* 0x003fe20003800000 */
.L_x_8529:
        /* <DEDUP_REMOVED lines=29> */
.L_x_8530:
[----:B------:R-:W-:Y:S02]  /*19270*/  IMAD.MOV.U32 R13, RZ, RZ, R4 ;  /* 0x000000ffff0d7224 */ /* 0x000fe400078e0004 */
[----:B------:R-:W-:-:S07]  /*19280*/  IMAD.MOV.U32 R7, RZ, RZ, R14 ;  /* 0x000000ffff077224 */ /* 0x000fce00078e000e */
[----:B------:R-:W-:Y:S05]  /*19290*/  WARPSYNC.COLLECTIVE R15, `(.L_x_8531) ;  /* 0x000000000f087348 */ /* 0x000fea0003c00000 */
[----:B------:R0:W1:Y:S02]  /*192a0*/  SHFL.IDX P6, R14, R13, R12, R11 ;  /* 0x0000000c0d0e7389 */ /* 0x00006400000c000b */
[----:B01----:R-:W-:Y:S01]  /*192b0*/  ENDCOLLECTIVE ;  /* 0x000000000000791b */ /* 0x003fe20003800000 */
.L_x_8531:
        /* <DEDUP_REMOVED lines=29> */
.L_x_8532:
[----:B------:R-:W-:Y:S02]  /*19490*/  IMAD.MOV.U32 R13, RZ, RZ, R4 ;  /* 0x000000ffff0d7224 */ /* 0x000fe400078e0004 */
[----:B------:R-:W-:-:S07]  /*194a0*/  IMAD.MOV.U32 R6, RZ, RZ, R14 ;  /* 0x000000ffff067224 */ /* 0x000fce00078e000e */
[----:B------:R-:W-:Y:S05]  /*194b0*/  WARPSYNC.COLLECTIVE R15, `(.L_x_8533) ;  /* 0x000000000f087348 */ /* 0x000fea0003c00000 */
[----:B------:R0:W1:Y:S02]  /*194c0*/  SHFL.IDX P6, R14, R13, R12, R11 ;  /* 0x0000000c0d0e7389 */ /* 0x00006400000c000b */
[----:B01----:R-:W-:Y:S01]  /*194d0*/  ENDCOLLECTIVE ;  /* 0x000000000000791b */ /* 0x003fe20003800000 */
.L_x_8533:
[----:B------:R-:W-:Y:S01]  /*194e0*/  IMAD.MOV.U32 R2, RZ, RZ, R14 ;  /* 0x000000ffff027224 */ /* 0x000fe200078e000e */
[----:B------:R-:W-:Y:S06]  /*194f0*/  BRA `(.L_x_8534) ;  /* 0xffffffb800787947 */ /* 0x000fec000383ffff */
.L_x_8448:
[----:B0-----:R0:W1:Y:S02]  /*19500*/  SYNCS.PHASECHK.TRANS64.TRYWAIT P0, [R6+URZ+0x38840], R17 ;  /* 0x03884011060075a7 */ /* 0x001064000800017f */
[----:B-1----:R-:W-:Y:S05]  /*19510*/  @!P0 NANOSLEEP.SYNCS 0x989680 ;  /* 0x009896800000895d */ /* 0x002fea0003900000 */
[----:B------:R-:W1:Y:S02]  /*19520*/  @!P0 SYNCS.PHASECHK.TRANS64 P0, [R6+URZ+0x38840], R17 ;  /* 0x03884011060085a7 */ /* 0x000e64000800007f */
[----:B-1----:R-:W-:Y:S05]  /*19530*/  @!P0 BRA `(.L_x_8448) ;  /* 0xfffffffc00f08947 */ /* 0x002fea000383ffff */
[----:B------:R-:W-:Y:S05]  /*19540*/  BRA `(.L_x_8535) ;  /* 0xffffffc0000c7947 */ /* 0x000fea000383ffff */
.L_x_8449:
        /* <DEDUP_REMOVED lines=8> */
.L_x_8537:
[----:B------:R-:W-:Y:S05]  /*195d0*/  BSYNC B1 ;  /* 0x0000000000017941 */ /* 0x000fea0003800000 */
.L_x_8536:
        /* <DEDUP_REMOVED lines=9> */
.L_x_8538:
[----:B------:R-:W-:Y:S02]  /*19670*/  IMAD.MOV.U32 R13, RZ, RZ, R27 ;  /* 0x000000ffff0d7224 */ /* 0x000fe400078e001b */
[----:B------:R-:W-:Y:S02]  /*19680*/  IMAD.MOV.U32 R12, RZ, RZ, 0x1 ;  /* 0x00000001ff0c7424 */ /* 0x000fe400078e00ff */
[----:B------:R-:W-:-:S07]  /*19690*/  IMAD.MOV.U32 R2, RZ, RZ, R14 ;  /* 0x000000ffff027224 */ /* 0x000fce00078e000e */
[----:B------:R-:W-:Y:S05]  /*196a0*/  WARPSYNC.COLLECTIVE R15, `(.L_x_8539) ;  /* 0x000000000f087348 */ /* 0x000fea0003c00000 */
[----:B------:R0:W1:Y:S02]  /*196b0*/  SHFL.IDX P6, R14, R13, R12, R11 ;  /* 0x0000000c0d0e7389 */ /* 0x00006400000c000b */
[----:B01----:R-:W-:Y:S01]  /*196c0*/  ENDCOLLECTIVE ;  /* 0x000000000000791b */ /* 0x003fe20003800000 */
.L_x_8539:
        /* <DEDUP_REMOVED lines=11> */
.L_x_8540:
[----:B------:R-:W-:Y:S02]  /*19780*/  IMAD.MOV.U32 R13, RZ, RZ, R27 ;  /* 0x000000ffff0d7224 */ /* 0x000fe400078e001b */
[----:B------:R-:W-:Y:S02]  /*19790*/  IMAD.MOV.U32 R12, RZ, RZ, 0x2 ;  /* 0x00000002ff0c7424 */ /* 0x000fe400078e00ff */
[----:B------:R-:W-:-:S07]  /*197a0*/  IMAD.MOV.U32 R2, RZ, RZ, R14 ;  /* 0x000000ffff027224 */ /* 0x000fce00078e000e */
[----:B------:R-:W-:Y:S05]  /*197b0*/  WARPSYNC.COLLECTIVE R15, `(.L_x_8541) ;  /* 0x000000000f087348 */ /* 0x000fea0003c00000 */
[----:B------:R0:W1:Y:S02]  /*197c0*/  SHFL.IDX P6, R14, R13, R12, R11 ;  /* 0x0000000c0d0e7389 */ /* 0x00006400000c000b */
[----:B01----:R-:W-:Y:S01]  /*197d0*/  ENDCOLLECTIVE ;  /* 0x000000000000791b */ /* 0x003fe20003800000 */
.L_x_8541:
        /* <DEDUP_REMOVED lines=11> */
.L_x_8542:
[----:B------:R-:W-:Y:S02]  /*19890*/  IMAD.MOV.U32 R13, RZ, RZ, R27 ;  /* 0x000000ffff0d7224 */ /* 0x000fe400078e001b */
[----:B------:R-:W-:Y:S02]  /*198a0*/  IMAD.MOV.U32 R12, RZ, RZ, 0x3 ;  /* 0x00000003ff0c7424 */ /* 0x000fe400078e00ff */
[----:B------:R-:W-:-:S07]  /*198b0*/  IMAD.MOV.U32 R2, RZ, RZ, R14 ;  /* 0x000000ffff027224 */ /* 0x000fce00078e000e */
[----:B------:R-:W-:Y:S05]  /*198c0*/  WARPSYNC.COLLECTIVE R15, `(.L_x_8543) ;  /* 0x000000000f087348 */ /* 0x000fea0003c00000 */
[----:B------:R0:W1:Y:S02]  /*198d0*/  SHFL.IDX P6, R14, R13, R12, R11 ;  /* 0x0000000c0d0e7389 */ /* 0x00006400000c000b */
[----:B01----:R-:W-:Y:S01]  /*198e0*/  ENDCOLLECTIVE ;  /* 0x000000000000791b */ /* 0x003fe20003800000 */
.L_x_8543:
        /* <DEDUP_REMOVED lines=11> */
.L_x_8544:
[----:B------:R-:W-:Y:S01]  /*199a0*/  IMAD.MOV.U32 R2, RZ, RZ, R14 ;  /* 0x000000ffff027224 */ /* 0x000fe200078e000e */
[----:B------:R-:W-:Y:S06]  /*199b0*/  BRA `(.L_x_8545) ;  /* 0xffffffbc009c7947 */ /* 0x000fec000383ffff */
.L_x_8454:
[----:B---3--:R3:W4:Y:S02]  /*199c0*/  SYNCS.PHASECHK.TRANS64.TRYWAIT P0, [R6+URZ+0x38860], R17 ;  /* 0x03886011060075a7 */ /* 0x008724000800017f */
[----:B----4-:R-:W-:Y:S05]  /*199d0*/  @!P0 NANOSLEEP.SYNCS 0x989680 ;  /* 0x009896800000895d */ /* 0x010fea0003900000 */
[----:B------:R-:W4:Y:S02]  /*199e0*/  @!P0 SYNCS.PHASECHK.TRANS64 P0, [R6+URZ+0x38860], R17 ;  /* 0x03886011060085a7 */ /* 0x000f24000800007f */
[----:B----4-:R-:W-:Y:S05]  /*199f0*/  @!P0 BRA `(.L_x_8454) ;  /* 0xfffffffc00f08947 */ /* 0x010fea000383ffff */
[----:B------:R-:W-:Y:S05]  /*19a00*/  BRA `(.L_x_8546) ;  /* 0xffffffbc00ec7947 */ /* 0x000fea000383ffff */
.L_x_8455:
        /* <DEDUP_REMOVED lines=8> */
.L_x_8548:
[----:B------:R-:W-:Y:S05]  /*19a90*/  BSYNC B1 ;  /* 0x0000000000017941 */ /* 0x000fea0003800000 */
.L_x_8547:
        /* <DEDUP_REMOVED lines=13> */
.L_x_8549:
        /* <DEDUP_REMOVED lines=17> */
.L_x_8550:
        /* <DEDUP_REMOVED lines=16> */
.L_x_8551:
        /* <DEDUP_REMOVED lines=19> */
.L_x_8552:
        /* <DEDUP_REMOVED lines=14> */
.L_x_8553:
        /* <DEDUP_REMOVED lines=16> */
.L_x_8554:
        /* <DEDUP_REMOVED lines=14> */
.L_x_8555:
[----:B------:R-:W-:Y:S05]  /*1a170*/  BRA `(.L_x_8556) ;  /* 0xffffffbc00587947 */ /* 0x000fea000383ffff */
.L_x_8463:
        /* <DEDUP_REMOVED lines=8> */
.L_x_8558:
[----:B------:R-:W-:Y:S05]  /*1a200*/  BSYNC B0 ;  /* 0x0000000000007941 */ /* 0x000fea0003800000 */
.L_x_8557:
        /* <DEDUP_REMOVED lines=9> */
.L_x_8559:
        /* <DEDUP_REMOVED lines=18> */
.L_x_8560:
[----:B------:R-:W-:Y:S02]  /*1a3c0*/  MOV R12, 0x2 ;  /* 0x00000002000c7802 */ /* 0x000fe40000000f00 */
[----:B------:R-:W-:-:S05]  /*1a3d0*/  SEL R4, R14, RZ, P1 ;  /* 0x000000ff0e047207 */ /* 0x000fca0000800000 */
[----:B------:R-:W-:-:S04]  /*1a3e0*/  IMAD.IADD R4, R17, 0x1, R4 ;  /* 0x0000000111047824 */ /* 0x000fc800078e0204 */
[----:B------:R-:W-:-:S07]  /*1a3f0*/  IMAD.MOV.U32 R13, RZ, RZ, R4 ;  /* 0x000000ffff0d7224 */ /* 0x000fce00078e0004 */
[----:B------:R-:W-:Y:S05]  /*1a400*/  WARPSYNC.COLLECTIVE R15, `(.L_x_8561) ;  /* 0x000000000f087348 */ /* 0x000fea0003c00000 */
[----:B------:R0:W1:Y:S02]  /*1a410*/  SHFL.UP P6, R14, R13, R12, R11 ;  /* 0x0400000c0d0e7389 */ /* 0x00006400000c000b */
[----:B01----:R-:W-:Y:S01]  /*1a420*/  ENDCOLLECTIVE ;  /* 0x000000000000791b */ /* 0x003fe20003800000 */
.L_x_8561:
[----:B------:R-:W-:Y:S01]  /*1a430*/  IMAD.MOV.U32 R12, RZ, RZ, 0x4 ;  /* 0x00000004ff0c7424 */ /* 0x000fe200078e00ff */
[----:B------:R-:W-:-:S05]  /*1a440*/  SEL R3, R14, RZ, P2 ;  /* 0x000000ff0e037207 */ /* 0x000fca0001000000 */
[----:B------:R-:W-:-:S04]  /*1a450*/  IMAD.IADD R6, R4, 0x1, R3 ;  /* 0x0000000104067824 */ /* 0x000fc800078e0203 */
[----:B------:R-:W-:-:S07]  /*1a460*/  IMAD.MOV.U32 R13, RZ, RZ, R6 ;  /* 0x000000ffff0d7224 */ /* 0x000fce00078e0006 */
[----:B------:R-:W-:Y:S05]  /*1a470*/  WARPSYNC.COLLECTIVE R15, `(.L_x_8562) ;  /* 0x000000000f087348 */ /* 0x000fea0003c00000 */
[----:B------:R0:W1:Y:S02]  /*1a480*/  SHFL.UP P6, R14, R13, R12, R11 ;  /* 0x0400000c0d0e7389 */ /* 0x00006400000c000b */
[----:B01----:R-:W-:Y:S01]  /*1a490*/  ENDCOLLECTIVE ;  /* 0x000000000000791b */ /* 0x003fe20003800000 */
.L_x_8562:
[----:B------:R-:W-:Y:S01]  /*1a4a0*/  IMAD.MOV.U32 R12, RZ, RZ, 0x8 ;  /* 0x00000008ff0c7424 */ /* 0x000fe200078e00ff */
[----:B------:R-:W-:-:S05]  /*1a4b0*/  SEL R3, R14, RZ, P3 ;  /* 0x000000ff0e037207 */ /* 0x000fca0001800000 */
[----:B------:R-:W-:-:S04]  /*1a4c0*/  IMAD.IADD R2, R6, 0x1, R3 ;  /* 0x0000000106027824 */ /* 0x000fc800078e0203 */
[----:B------:R-:W-:-:S07]  /*1a4d0*/  IMAD.MOV.U32 R13, RZ, RZ, R2 ;  /* 0x000000ffff0d7224 */ /* 0x000fce00078e0002 */
[----:B------:R-:W-:Y:S05]  /*1a4e0*/  WARPSYNC.COLLECTIVE R15, `(.L_x_8563) ;  /* 0x000000000f087348 */ /* 0x000fea0003c00000 */
[----:B------:R0:W1:Y:S02]  /*1a4f0*/  SHFL.UP P6, R14, R13, R12, R11 ;  /* 0x0400000c0d0e7389 */ /* 0x00006400000c000b */
[----:B01----:R-:W-:Y:S01]  /*1a500*/  ENDCOLLECTIVE ;  /* 0x000000000000791b */ /* 0x003fe20003800000 */
.L_x_8563:
[----:B------:R-:W-:Y:S01]  /*1a510*/  IMAD.MOV.U32 R12, RZ, RZ, 0x10 ;  /* 0x00000010ff0c7424 */ /* 0x000fe200078e00ff */
[----:B------:R-:W-:-:S05]  /*1a520*/  SEL R3, R14, RZ, P4 ;  /* 0x000000ff0e037207 */ /* 0x000fca0002000000 */
[----:B------:R-:W-:-:S04]  /*1a530*/  IMAD.IADD R3, R2, 0x1, R3 ;  /* 0x0000000102037824 */ /* 0x000fc800078e0203 */
[----:B------:R-:W-:-:S07]  /*1a540*/  IMAD.MOV.U32 R13, RZ, RZ, R3 ;  /* 0x000000ffff0d7224 */ /* 0x000fce00078e0003 */
[----:B------:R-:W-:Y:S05]  /*1a550*/  WARPSYNC.COLLECTIVE R15, `(.L_x_8564) ;  /* 0x000000000f087348 */ /* 0x000fea0003c00000 */
[----:B------:R0:W1:Y:S02]  /*1a560*/  SHFL.UP P6, R14, R13, R12, R11 ;  /* 0x0400000c0d0e7389 */ /* 0x00006400000c000b */
[----:B01----:R-:W-:Y:S01]  /*1a570*/  ENDCOLLECTIVE ;  /* 0x000000000000791b */ /* 0x003fe20003800000 */
.L_x_8564:
        /* <DEDUP_REMOVED lines=8> */
.L_x_8565:
[----:B------:R-:W-:Y:S05]  /*1a600*/  BRA `(.L_x_8566) ;  /* 0xffffffbc00ec7947 */ /* 0x000fea000383ffff */
.L_x_8468:
        /* <DEDUP_REMOVED lines=8> */
.L_x_8568:
[----:B------:R-:W-:Y:S05]  /*1a690*/  BSYNC B0 ;  /* 0x0000000000007941 */ /* 0x000fea0003800000 */
.L_x_8567:
        /* <DEDUP_REMOVED lines=8> */
.L_x_8569:
[----:B------:R-:W-:Y:S01]  /*1a720*/  IMAD.MOV.U32 R12, RZ, RZ, 0x4 ;  /* 0x00000004ff0c7424 */ /* 0x000fe200078e00ff */
[----:B------:R-:W-:-:S05]  /*1a730*/  SEL R2, R14, RZ, P2 ;  /* 0x000000ff0e027207 */ /* 0x000fca0001000000 */
[----:B------:R-:W-:-:S04]  /*1a740*/  IMAD.IADD R2, R13, 0x1, R2 ;  /* 0x000000010d027824 */ /* 0x000fc800078e0202 */
[----:B------:R-:W-:-:S07]  /*1a750*/  IMAD.MOV.U32 R13, RZ, RZ, R2 ;  /* 0x000000ffff0d7224 */ /* 0x000fce00078e0002 */
[----:B------:R-:W-:Y:S05]  /*1a760*/  WARPSYNC.COLLECTIVE R15, `(.L_x_8570) ;  /* 0x000000000f087348 */ /* 0x000fea0003c00000 */
[----:B------:R0:W1:Y:S02]  /*1a770*/  SHFL.UP P6, R14, R13, R12, R11 ;  /* 0x0400000c0d0e7389 */ /* 0x00006400000c000b */
[----:B01----:R-:W-:Y:S01]  /*1a780*/  ENDCOLLECTIVE ;  /* 0x000000000000791b */ /* 0x003fe20003800000 */
.L_x_8570:
[----:B------:R-:W-:Y:S01]  /*1a790*/  IMAD.MOV.U32 R12, RZ, RZ, 0x8 ;  /* 0x00000008ff0c7424 */ /* 0x000fe200078e00ff */
[----:B------:R-:W-:-:S05]  /*1a7a0*/  SEL R3, R14, RZ, P3 ;  /* 0x000000ff0e037207 */ /* 0x000fca0001800000 */
[----:B------:R-:W-:-:S04]  /*1a7b0*/  IMAD.IADD R3, R2, 0x1, R3 ;  /* 0x0000000102037824 */ /* 0x000fc800078e0203 */
[----:B------:R-:W-:-:S07]  /*1a7c0*/  IMAD.MOV.U32 R13, RZ, RZ, R3 ;  /* 0x000000ffff0d7224 */ /* 0x000fce00078e0003 */
[----:B------:R-:W-:Y:S05]  /*1a7d0*/  WARPSYNC.COLLECTIVE R15, `(.L_x_8571) ;  /* 0x000000000f087348 */ /* 0x000fea0003c00000 */
[----:B------:R0:W1:Y:S02]  /*1a7e0*/  SHFL.UP P6, R14, R13, R12, R11 ;  /* 0x0400000c0d0e7389 */ /* 0x00006400000c000b */
[----:B01----:R-:W-:Y:S01]  /*1a7f0*/  ENDCOLLECTIVE ;  /* 0x000000000000791b */ /* 0x003fe20003800000 */
.L_x_8571:
[----:B------:R-:W-:Y:S01]  /*1a800*/  IMAD.MOV.U32 R12, RZ, RZ, 0x10 ;  /* 0x00000010ff0c7424 */ /* 0x000fe200078e00ff */
[----:B------:R-:W-:-:S05]  /*1a810*/  SEL R4, R14, RZ, P4 ;  /* 0x000000ff0e047207 */ /* 0x000fca0002000000 */
[----:B------:R-:W-:-:S04]  /*1a820*/  IMAD.IADD R4, R3, 0x1, R4 ;  /* 0x0000000103047824 */ /* 0x000fc800078e0204 */
[----:B------:R-:W-:-:S07]  /*1a830*/  IMAD.MOV.U32 R13, RZ, RZ, R4 ;  /* 0x000000ffff0d7224 */ /* 0x000fce00078e0004 */
[----:B------:R-:W-:Y:S05]  /*1a840*/  WARPSYNC.COLLECTIVE R15, `(.L_x_8572) ;  /* 0x000000000f087348 */ /* 0x000fea0003c00000 */
[----:B------:R0:W1:Y:S02]  /*1a850*/  SHFL.UP P6, R14, R13, R12, R11 ;  /* 0x0400000c0d0e7389 */ /* 0x00006400000c000b */
[----:B01----:R-:W-:Y:S01]  /*1a860*/  ENDCOLLECTIVE ;  /* 0x000000000000791b */ /* 0x003fe20003800000 */
.L_x_8572:
        /* <DEDUP_REMOVED lines=8> */
.L_x_8573:
[----:B------:R-:W-:Y:S05]  /*1a8f0*/  BRA `(.L_x_8574) ;  /* 0xffffffbc00cc7947 */ /* 0x000fea000383ffff */
.L_x_8470:
[----:B------:R-:W-:Y:S01]  /*1a900*/  BSSY B0, `(.L_x_8575) ;  /* 0x0000006000007945 */ /* 0x000fe20003800000 */
[----:B------:R-:W-:Y:S01]  /*1a910*/  PLOP3.LUT P6, PT, P6, PT, PT, 0x8, 0x0 ;  /* 0x000000000000781c */ /* 0x000fe200037ce170 */
[----:B------:R-:W-:-:S12]  /*1a920*/  IMAD.MOV.U32 R15, RZ, RZ, -0x1 ;  /* 0xffffffffff0f7424 */ /* 0x000fd800078e00ff */
[----:B01----:R-:W-:Y:S05]  /*1a930*/  WARPSYNC.COLLECTIVE R15, `(.L_x_8576) ;  /* 0x000000000f087348 */ /* 0x003fea0003c00000 */
[----:B------:R-:W-:Y:S01]  /*1a940*/  VOTE.ANY R14, PT, P6 ;  /* 0x00000000000e7806 */ /* 0x000fe200030e0100 */
[----:B01----:R-:W-:Y:S06]  /*1a950*/  ENDCOLLECTIVE ;  /* 0x000000000000791b */ /* 0x003fec0003800000 */
.L_x_8576:
[----:B------:R-:W-:Y:S05]  /*1a960*/  BSYNC B0 ;  /* 0x0000000000007941 */ /* 0x000fea0003800000 */
.L_x_8575:
        /* <DEDUP_REMOVED lines=9> */
.L_x_8577:
[----:B------:R-:W-:Y:S01]  /*1aa00*/  IMAD.MOV.U32 R17, RZ, RZ, R14 ;  /* 0x000000ffff117224 */ /* 0x000fe200078e000e */
[----:B------:R-:W-:Y:S06]  /*1aa10*/  BRA `(.L_x_8578) ;  /* 0xffffffbc00bc7947 */ /* 0x000fec000383ffff */
.L_x_8472:
[----:B------:R-:W-:Y:S01]  /*1aa20*/  BSSY B0, `(.L_x_8579) ;  /* 0x0000007000007945 */ /* 0x000fe20003800000 */
[----:B------:R-:W-:Y:S02]  /*1aa30*/  IMAD.MOV.U32 R13, RZ, RZ, R2 ;  /* 0x000000ffff0d7224 */ /* 0x000fe400078e0002 */
[----:B------:R-:W-:Y:S02]  /*1aa40*/  IMAD.MOV.U32 R11, RZ, RZ, 0x1f ;  /* 0x0000001fff0b7424 */ /* 0x000fe400078e00ff */
[----:B------:R-:W-:-:S07]  /*1aa50*/  IMAD.MOV.U32 R15, RZ, RZ, -0x1 ;  /* 0xffffffffff0f7424 */ /* 0x000fce00078e00ff */
[----:B0123--:R-:W-:Y:S05]  /*1aa60*/  WARPSYNC.COLLECTIVE R15, `(.L_x_8580) ;  /* 0x000000000f087348 */ /* 0x00ffea0003c00000 */
[----:B------:R4:W0:Y:S02]  /*1aa70*/  SHFL.IDX P6, R14, R13, R12, R11 ;  /* 0x0000000c0d0e7389 */ /* 0x00082400000c000b */
[----:B01234-:R-:W-:Y:S01]  /*1aa80*/  ENDCOLLECTIVE ;  /* 0x000000000000791b */ /* 0x01ffe20003800000 */
.L_x_8580:
[----:B------:R-:W-:Y:S05]  /*1aa90*/  BSYNC B0 ;  /* 0x0000000000007941 */ /* 0x000fea0003800000 */
.L_x_8579:
[----:B------:R-:W-:Y:S05]  /*1aaa0*/  BRA `(.L_x_8471) ;  /* 0xffffffbc00b47947 */ /* 0x000fea000383ffff */
.L_x_8476:
[----:B------:R0:W0:Y:S02]  /*1aab0*/  SYNCS.PHASECHK.TRANS64.TRYWAIT P0, [R7+URZ+0x38820], R0 ;  /* 0x03882000070075a7 */ /* 0x000024000800017f */
[----:B0-----:R-:W-:Y:S05]  /*1aac0*/  @!P0 NANOSLEEP.SYNCS 0x989680 ;  /* 0x009896800000895d */ /* 0x001fea0003900000 */
[----:B------:R-:W0:Y:S02]  /*1aad0*/  @!P0 SYNCS.PHASECHK.TRANS64 P0, [R7+URZ+0x38820], R0 ;  /* 0x03882000070085a7 */ /* 0x000e24000800007f */
[----:B0-----:R-:W-:Y:S05]  /*1aae0*/  @!P0 BRA `(.L_x_8476) ;  /* 0xfffffffc00f08947 */ /* 0x001fea000383ffff */
[----:B------:R-:W-:Y:S05]  /*1aaf0*/  BRA `(.L_x_8581) ;  /* 0xffffffc4002c7947 */ /* 0x000fea000383ffff */
.L_x_8477:
        /* <DEDUP_REMOVED lines=11> */
.L_x_8583:
[----:B------:R-:W-:Y:S05]  /*1abb0*/  BSYNC B0 ;  /* 0x0000000000007941 */ /* 0x000fea0003800000 */
.L_x_8582:
[----:B------:R-:W-:Y:S05]  /*1abc0*/  BRA `(.L_x_8584) ;  /* 0xffffffc400147947 */ /* 0x000fea000383ffff */
.L_x_8480:
[----:B------:R-:W-:Y:S01]  /*1abd0*/  BSSY B1, `(.L_x_8585) ;  /* 0x0000006000017945 */ /* 0x000fe20003800000 */
[----:B------:R-:W-:-:S07]  /*1abe0*/  IMAD.MOV.U32 R15, RZ, RZ, -0x1 ;  /* 0xffffffffff0f7424 */ /* 0x000fce00078e00ff */
[----:B-1234-:R-:W-:Y:S05]  /*1abf0*/  WARPSYNC.COLLECTIVE R15, `(.L_x_8586) ;  /* 0x000000000f0c7348 */ /* 0x01efea0003c00000 */
[----:B------:R-:W-:Y:S02]  /*1ac00*/  ELECT P6, UR62, PT ;  /* 0x00000000003e782f */ /* 0x000fe400038c0000 */
[----:B------:R-:W-:Y:S01]  /*1ac10*/  MOV R14, UR62 ;  /* 0x0000003e000e7c02 */ /* 0x000fe20008000f00 */
[----:B-1234-:R-:W-:Y:S10]  /*1ac20*/  ENDCOLLECTIVE ;  /* 0x000000000000791b */ /* 0x01eff40003800000 */
.L_x_8586:
[----:B------:R-:W-:Y:S05]  /*1ac30*/  BSYNC B1 ;  /* 0x0000000000017941 */ /* 0x000fea0003800000 */
.L_x_8585:
[----:B------:R-:W-:Y:S05]  /*1ac40*/  BRA `(.L_x_8587) ;  /* 0xffffffc4000c7947 */ /* 0x000fea000383ffff */
.L_x_8482:
[----:B------:R0:W0:Y:S02]  /*1ac50*/  SYNCS.PHASECHK.TRANS64.TRYWAIT P1, [R5+URZ+0x38840], R0 ;  /* 0x03884000050075a7 */ /* 0x000024000802017f */
[----:B0-----:R-:W-:Y:S05]  /*1ac60*/  @!P1 NANOSLEEP.SYNCS 0x989680 ;  /* 0x009896800000995d */ /* 0x001fea0003900000 */
[----:B------:R-:W0:Y:S02]  /*1ac70*/  @!P1 SYNCS.PHASECHK.TRANS64 P1, [R5+URZ+0x38840], R0 ;  /* 0x03884000050095a7 */ /* 0x000e24000802007f */
[----:B0-----:R-:W-:Y:S05]  /*1ac80*/  @!P1 BRA `(.L_x_8482) ;  /* 0xfffffffc00f09947 */ /* 0x001fea000383ffff */
[----:B------:R-:W-:Y:S05]  /*1ac90*/  BRA `(.L_x_8588) ;  /* 0xffffffc4002c7947 */ /* 0x000fea000383ffff */
.L_x_8484:
[----:B------:R0:W0:Y:S02]  /*1aca0*/  SYNCS.PHASECHK.TRANS64.TRYWAIT P1, [R3+URZ+0x38840], R2 ;  /* 0x03884002030075a7 */ /* 0x000024000802017f */
[----:B0-----:R-:W-:Y:S05]  /*1acb0*/  @!P1 NANOSLEEP.SYNCS 0x989680 ;  /* 0x009896800000995d */ /* 0x001fea0003900000 */
[----:B------:R-:W0:Y:S02]  /*1acc0*/  @!P1 SYNCS.PHASECHK.TRANS64 P1, [R3+URZ+0x38840], R2 ;  /* 0x03884002030095a7 */ /* 0x000e24000802007f */
[----:B0-----:R-:W-:Y:S05]  /*1acd0*/  @!P1 BRA `(.L_x_8484) ;  /* 0xfffffffc00f09947 */ /* 0x001fea000383ffff */
[----:B------:R-:W-:Y:S05]  /*1ace0*/  BRA `(.L_x_8589) ;  /* 0xffffffc400387947 */ /* 0x000fea000383ffff */
.L_x_8486:
[----:B------:R0:W0:Y:S02]  /*1acf0*/  SYNCS.PHASECHK.TRANS64.TRYWAIT P1, [R5+URZ+0x38860], R0 ;  /* 0x03886000050075a7 */ /* 0x000024000802017f */
[----:B0-----:R-:W-:Y:S05]  /*1ad00*/  @!P1 NANOSLEEP.SYNCS 0x989680 ;  /* 0x009896800000995d */ /* 0x001fea0003900000 */
[----:B------:R-:W0:Y:S02]  /*1ad10*/  @!P1 SYNCS.PHASECHK.TRANS64 P1, [R5+URZ+0x38860], R0 ;  /* 0x03886000050095a7 */ /* 0x000e24000802007f */
[----:B0-----:R-:W-:Y:S05]  /*1ad20*/  @!P1 BRA `(.L_x_8486) ;  /* 0xfffffffc00f09947 */ /* 0x001fea000383ffff */
[----:B------:R-:W-:Y:S05]  /*1ad30*/  BRA `(.L_x_8590) ;  /* 0xffffffc400347947 */ /* 0x000fea000383ffff */
.L_x_8591:
        /* <DEDUP_REMOVED lines=12> */
.L_x_15661:


//--------------------- .text._ZN7cutlass13device_kernelIN5flash11enable_sm90INS1_16FlashAttnFwdSm90INS1_25CollectiveMainloopFwdSm90ILi2EN4cute5tupleIJNS5_1CILi1EEES8_S8_EEENS6_IJNS7_ILi64EEESA_SA_EEELi512ENS_10bfloat16_tEfNS_4arch4Sm90ELb1ELb0ELb1ELb1ELb1ELb1ELb1ELb0ELb0ELb1ELb0ELb0EEENS1_21CollectiveEpilogueFwdINS6_IJSA_NS7_ILi512EEESA_EEES9_SC_SE_Li256ELb1ELb1ELb0ELb0EEENS1_36VarlenDynamicPersistentTileSchedulerILi64ELi64ELi256ELi128ELb0ELb1ELb1ELb1ELb1ELb1EEEEEEEEEvNT_6ParamsE --------------------------
	.section	.text._ZN7cutlass13device_kernelIN5flash11enable_sm90INS1_16FlashAttnFwdSm90INS1_25CollectiveMainloopFwdSm90ILi2EN4cute5tupleIJNS5_1CILi1EEES8_S8_EEENS6_IJNS7_ILi64EEESA_SA_EEELi512ENS_10bfloat16_tEfNS_4arch4Sm90ELb1ELb0ELb1ELb1ELb1ELb1ELb1ELb0ELb0ELb1ELb0ELb0EEENS1_21CollectiveEpilogueFwdINS6_IJSA_NS7_ILi512EEESA_EEES9_SC_SE_Li256ELb1ELb1ELb0ELb0EEENS1_36VarlenDynamicPersistentTileSchedulerILi64ELi64ELi256ELi128ELb0ELb1ELb1ELb1ELb1ELb1EEEEEEEEEvNT_6ParamsE,"ax",@progbits
	.align	128
.text._ZN7cutlass13device_kernelIN5flash11enable_sm90INS1_16FlashAttnFwdSm90INS1_25CollectiveMainloopFwdSm90ILi2EN4cute5tupleIJNS5_1CILi1EEES8_S8_EEENS6_IJNS7_ILi64EEESA_SA_EEELi512ENS_10bfloat16_tEfNS_4arch4Sm90ELb1ELb0ELb1ELb1ELb1ELb1ELb1ELb0ELb0ELb1ELb0ELb0EEENS1_21CollectiveEpilogueFwdINS6_IJSA_NS7_ILi512EEESA_EEES9_SC_SE_Li256ELb1ELb1ELb0ELb0EEENS1_36VarlenDynamicPersistentTileSchedulerILi64ELi64ELi256ELi128ELb0ELb1ELb1ELb1ELb1ELb1EEEEEEEEEvNT_6ParamsE:
        .type           _ZN7cutlass13device_kernelIN5flash11enable_sm90INS1_16FlashAttnFwdSm90INS1_25CollectiveMainloopFwdSm90ILi2EN4cute5tupleIJNS5_1CILi1EEES8_S8_EEENS6_IJNS7_ILi64EEESA_SA_EEELi512ENS_10bfloat16_tEfNS_4arch4Sm90ELb1ELb0ELb1ELb1ELb1ELb1ELb1ELb0ELb0ELb1ELb0ELb0EEENS1_21CollectiveEpilogueFwdINS6_IJSA_NS7_ILi512EEESA_EEES9_SC_SE_Li256ELb1ELb1ELb0ELb0EEENS1_36VarlenDynamicPersistentTileSchedulerILi64ELi64ELi256ELi128ELb0ELb1ELb1ELb1ELb1ELb1EEEEEEEEEvNT_6ParamsE,@function
        .size           _ZN7cutlass13device_kernelIN5flash11enable_sm90INS1_16FlashAttnFwdSm90INS1_25CollectiveMainloopFwdSm90ILi2EN4cute5tupleIJNS5_1CILi1EEES8_S8_EEENS6_IJNS7_ILi64EEESA_SA_EEELi512ENS_10bfloat16_tEfNS_4arch4Sm90ELb1ELb0ELb1ELb1ELb1ELb1ELb1ELb0ELb0ELb1ELb0ELb0EEENS1_21CollectiveEpilogueFwdINS6_IJSA_NS7_ILi512EEESA_EEES9_SC_SE_Li256ELb1ELb1ELb0ELb0EEENS1_36VarlenDynamicPersistentTileSchedulerILi64ELi64ELi256ELi128ELb0ELb1ELb1ELb1ELb1ELb1EEEEEEEEEvNT_6ParamsE,(.L_x_15662 - _ZN7cutlass13device_kernelIN5flash11enable_sm90INS1_16FlashAttnFwdSm90INS1_25CollectiveMainloopFwdSm90ILi2EN4cute5tupleIJNS5_1CILi1EEES8_S8_EEENS6_IJNS7_ILi64EEESA_SA_EEELi512ENS_10bfloat16_tEfNS_4arch4Sm90ELb1ELb0ELb1ELb1ELb1ELb1ELb1ELb0ELb0ELb1ELb0ELb0EEENS1_21CollectiveEpilogueFwdINS6_IJSA_NS7_ILi512EEESA_EEES9_SC_SE_Li256ELb1ELb1ELb0ELb0EEENS1_36VarlenDynamicPersistentTileSchedulerILi64ELi64ELi256ELi128ELb0ELb1ELb1ELb1ELb1ELb1EEEEEEEEEvNT_6ParamsE)
        .other          _ZN7cutlass13device_kernelIN5flash11enable_sm90INS1_16FlashAttnFwdSm90INS1_25CollectiveMainloopFwdSm90ILi2EN4cute5tupleIJNS5_1CILi1EEES8_S8_EEENS6_IJNS7_ILi64EEESA_SA_EEELi512ENS_10bfloat16_tEfNS_4arch4Sm90ELb1ELb0ELb1ELb1ELb1ELb1ELb1ELb0ELb0ELb1ELb0ELb0EEENS1_21CollectiveEpilogueFwdINS6_IJSA_NS7_ILi512EEESA_EEES9_SC_SE_Li256ELb1ELb1ELb0ELb0EEENS1_36VarlenDynamicPersistentTileSchedulerILi64ELi64ELi256ELi128ELb0ELb1ELb1ELb1ELb1ELb1EEEEEEEEEvNT_6ParamsE,@"STO_CUDA_ENTRY STV_DEFAULT"
_ZN7cutlass13device_kernelIN5flash11enable_sm90INS1_16FlashAttnFwdSm90INS1_25CollectiveMainloopFwdSm90ILi2EN4cute5tupleIJNS5_1CILi1EEES8_S8_EEENS6_IJNS7_ILi64EEESA_SA_EEELi512ENS_10bfloat16_tEfNS_4arch4Sm90ELb1ELb0ELb1ELb1ELb1ELb1ELb1ELb0ELb0ELb1ELb0ELb0EEENS1_21CollectiveEpilogueFwdINS6_IJSA_NS7_ILi512EEESA_EEES9_SC_SE_Li256ELb1ELb1ELb0ELb0EEENS1_36VarlenDynamicPersistentTileSchedulerILi64ELi64ELi256ELi128ELb0ELb1ELb1ELb1ELb1ELb1EEEEEEEEEvNT_6ParamsE:
        /* <DEDUP_REMOVED lines=17> */
.L_x_8593:
[----:B------:R-:W-:Y:S05]  /*0110*/  BSYNC B0 ;  /* 0x0000000000007941 */ /* 0x000fea0003800000 */
.L_x_8592:
        /* <DEDUP_REMOVED lines=39> */
.L_x_8594:
        /* <DEDUP_REMOVED lines=22> */
.L_x_8595:
        /* <DEDUP_REMOVED lines=18> */
.L_x_8596:
        /* <DEDUP_REMOVED lines=22> */
.L_x_8597:
        /* <DEDUP_REMOVED lines=22> */
.L_x_8598:
        /* <DEDUP_REMOVED lines=9> */
.L_x_8601:
[----:B------:R-:W-:-:S08]  /*0960*/  NOP ;  /* 0x0000000000007918 */ /* 0x000fd00000000000 */
[----:B------:R-:W0:Y:S02]  /*0970*/  USETMAXREG.TRY_ALLOC.CTAPOOL UP0, 0xe8 ;  /* 0x000000e8000079c8 */ /* 0x000e240008000600 */
[----:B0-----:R-:W-:-:S13]  /*0980*/  PLOP3.LUT P0, PT, PT, PT, UP0, 0x80, 0x0 ;  /* 0x000000000000781c */ /* 0x001fda0003f0f008 */
[----:B------:R-:W-:Y:S05]  /*0990*/  @!P0 BRA `(.L_x_8601) ;  /* 0xfffffffc00f08947 */ /* 0x000fea000383ffff */
[----:B------:R-:W-:Y:S01]  /*09a0*/  SHF.R.U32.HI R2, RZ, 0x7, R0 ;  /* 0x00000007ff027819 */ /* 0x000fe20000011600 */
[----:B------:R-:W0:Y:S01]  /*09b0*/  S2UR UR4, SR_CgaCtaId ;  /* 0x00000000000479c3 */ /* 0x000e220000008800 */
[----:B------:R-:W-:Y:S02]  /*09c0*/  MOV R18, 0x400 ;  /* 0x0000040000127802 */ /* 0x000fe40000000f00 */
[----:B------:R-:W-:-:S13]  /*09d0*/  ISETP.NE.AND P0, PT, R2, 0x1, PT ;  /* 0x000000010200780c */ /* 0x000fda0003f05270 */
        /* <DEDUP_REMOVED lines=12> */
[----:B------:R-:W-:Y:S02]  /*0aa0*/  VIADD R16, R0, 0xffffff80 ;  /* 0xffffff8000107836 */ /* 0x000fe40000000000 */
[----:B------:R-:W-:Y:S02]  /*0ab0*/  IMAD.MOV.U32 R228, RZ, RZ, 0x20 ;  /* 0x00000020ffe47424 */ /* 0x000fe400078e00ff */
[----:B------:R-:W-:Y:S01]  /*0ac0*/  IMAD.MOV.U32 R185, RZ, RZ, RZ ;  /* 0x000000ffffb97224 */ /* 0x000fe200078e00ff */
[----:B------:R-:W-:Y:S01]  /*0ad0*/  SHF.R.S32.HI R0, RZ, 0x1f, R16 ;  /* 0x0000001fff007819 */ /* 0x000fe20000011410 */
[----:B------:R-:W-:Y:S02]  /*0ae0*/  IMAD.MOV.U32 R190, RZ, RZ, RZ ;  /* 0x000000ffffbe7224 */ /* 0x000fe400078e00ff */
[----:B------:R-:W-:Y:S01]  /*0af0*/  IMAD.MOV.U32 R23, RZ, RZ, RZ ;  /* 0x000000ffff177224 */ /* 0x000fe200078e00ff */
[----:B------:R-:W-:-:S02]  /*0b00*/  LEA.HI R2, R0, R16, RZ, 0x7 ;  /* 0x0000001000027211 */ /* 0x000fc400078f38ff */
        /* <DEDUP_REMOVED lines=33> */
[----:B------:R-:W-:Y:S01]  /*0d20*/  IMAD.IADD R11, R8, 0x1, -R11 ;  /* 0x00000001080b7824 */ /* 0x000fe200078e0a0b */
[----:B------:R-:W-:Y:S01]  /*0d30*/  LOP3.LUT R9, R9, 0x7ffffe00, RZ, 0xc0, !PT ;  /* 0x7ffffe0009097812 */ /* 0x000fe200078ec0ff */
[----:B------:R-:W-:Y:S01]  /*0d40*/  IMAD.U32 R6, R12, 0x40, R13 ;  /* 0x000000400c067824 */ /* 0x000fe200078e000d */
[----:B------:R-:W-:Y:S01]  /*0d50*/  LOP3.LUT R2, R2, 0xfffffe, RZ, 0xc0, !PT ;  /* 0x00fffffe02027812 */ /* 0x000fe200078ec0ff */
[C---:B------:R-:W-:Y:S01]  /*0d60*/  IMAD.SHL.U32 R8, R11.reuse, 0x40, RZ ;  /* 0x000000400b087824 */ /* 0x040fe200078e00ff */
[----:B------:R-:W-:Y:S01]  /*0d70*/  R2P PR, R11, 0x6 ;  /* 0x000000060b007804 */ /* 0x000fe20000000000 */
[----:B------:R-:W-:Y:S01]  /*0d80*/  IMAD R194, R4, 0x10, R7 ;  /* 0x0000001004c27824 */ /* 0x000fe200078e0207 */
[----:B------:R0:W-:Y:S01]  /*0d90*/  STL [R1+0x70], R6 ;  /* 0x0000700601007387 */ /* 0x0001e20000100800 */
[----:B------:R-:W-:Y:S01]  /*0da0*/  IMAD R9, R20, 0x400, R9 ;  /* 0x0000040014097824 */ /* 0x000fe200078e0209 */
[----:B------:R-:W-:Y:S01]  /*0db0*/  LOP3.LUT R8, R8, 0x1c0, RZ, 0xc0, !PT ;  /* 0x000001c008087812 */ /* 0x000fe200078ec0ff */
[----:B------:R-:W-:Y:S01]  /*0dc0*/  IMAD.IADD R2, R14, 0x1, -R2 ;  /* 0x000000010e027824 */ /* 0x000fe200078e0a02 */
[----:B------:R-:W-:Y:S01]  /*0dd0*/  STL [R1+0x58], RZ ;  /* 0x000058ff01007387 */ /* 0x000fe20000100800 */
[----:B------:R-:W-:-:S02]  /*0de0*/  SEL R228, R228, 0xffffffe0, !P1 ;  /* 0xffffffe0e4e47807 */ /* 0x000fc40004800000 */
[----:B------:R-:W-:Y:S01]  /*0df0*/  LOP3.LUT R13, R8, 0x8, R13, 0xf8, !PT ;  /* 0x00000008080d7812 */ /* 0x000fe200078ef80d */
[----:B------:R-:W-:Y:S01]  /*0e00*/  IMAD.SHL.U32 R225, R2, 0x100, RZ ;  /* 0x0000010002e17824 */ /* 0x000fe200078e00ff */
[----:B------:R-:W-:Y:S02]  /*0e10*/  SHF.R.U32.HI R8, RZ, 0x3, R8 ;  /* 0x00000003ff087819 */ /* 0x000fe40000011608 */
[----:B0-----:R-:W-:Y:S02]  /*0e20*/  LOP3.LUT R6, R5, 0x7ffffffc, RZ, 0xc0, !PT ;  /* 0x7ffffffc05067812 */ /* 0x001fe400078ec0ff */
[----:B------:R-:W-:-:S03]  /*0e30*/  LOP3.LUT R8, R13, R8, RZ, 0x3c, !PT ;  /* 0x000000080d087212 */ /* 0x000fc600078e3cff */
[----:B------:R-:W-:Y:S01]  /*0e40*/  IMAD.IADD R6, R3, 0x1, -R6 ;  /* 0x0000000103067824 */ /* 0x000fe200078e0a06 */
[CC--:B------:R-:W-:Y:S01]  /*0e50*/  LEA.HI R3, R0.reuse, R16.reuse, RZ, 0x3 ;  /* 0x0000001000037211 */ /* 0x0c0fe200078f18ff */
[----:B------:R-:W-:Y:S01]  /*0e60*/  IMAD.IADD R9, R9, 0x1, R8 ;  /* 0x0000000109097824 */ /* 0x000fe200078e0208 */
[----:B------:R-:W-:Y:S01]  /*0e70*/  LEA.HI R0, R0, R16, RZ, 0x2 ;  /* 0x0000001000007211 */ /* 0x000fe200078f10ff */
[----:B------:R-:W-:Y:S01]  /*0e80*/  IMAD.SHL.U32 R193, R6, 0x2, RZ ;  /* 0x0000000206c17824 */ /* 0x000fe200078e00ff */
[----:B------:R-:W-:Y:S01]  /*0e90*/  SHF.R.S32.HI R4, RZ, 0x3, R3 ;  /* 0x00000003ff047819 */ /* 0x000fe20000011403 */
[----:B------:R-:W-:Y:S01]  /*0ea0*/  IMAD R226, R9, 0x2, R18 ;  /* 0x0000000209e27824 */ /* 0x000fe200078e0212 */
[--C-:B------:R-:W-:Y:S02]  /*0eb0*/  SHF.R.S32.HI R191, RZ, 0x2, R0.reuse ;  /* 0x00000002ffbf7819 */ /* 0x100fe40000011400 */
[----:B------:R-:W-:Y:S01]  /*0ec0*/  SHF.R.S32.HI R4, RZ, 0x1f, R0 ;  /* 0x0000001fff047819 */ /* 0x000fe20000011400 */
[----:B------:R-:W-:Y:S01]  /*0ed0*/  VIADD R229, R226, 0x36400 ;  /* 0x00036400e2e57836 */ /* 0x000fe20000000000 */
[----:B------:R-:W-:Y:S01]  /*0ee0*/  LOP3.LUT R3, R3, 0xfffffff8, RZ, 0xc0, !PT ;  /* 0xfffffff803037812 */ /* 0x000fe200078ec0ff */
[----:B------:R-:W-:Y:S01]  /*0ef0*/  VIADD R8, R191, 0x20 ;  /* 0x00000020bf087836 */ /* 0x000fe20000000000 */
[----:B------:R-:W-:Y:S01]  /*0f00*/  LOP3.LUT R0, R0, 0xfffffffc, RZ, 0xc0, !PT ;  /* 0xfffffffc00007812 */ /* 0x000fe200078ec0ff */
[----:B------:R-:W-:Y:S01]  /*0f10*/  VIADD R227, R226, 0x36440 ;  /* 0x00036440e2e37836 */ /* 0x000fe20000000000 */
[----:B------:R-:W-:Y:S01]  /*0f20*/  LEA.HI R4, R4, R191, RZ, 0x3 ;  /* 0x000000bf04047211 */ /* 0x000fe200078f18ff */
[C---:B------:R-:W-:Y:S01]  /*0f30*/  IMAD.IADD R10, R16.reuse, 0x1, -R3 ;  /* 0x00000001100a7824 */ /* 0x040fe200078e0a03 */
[----:B------:R-:W-:Y:S01]  /*0f40*/  SHF.R.S32.HI R5, RZ, 0x1f, R8 ;  /* 0x0000001fff057819 */ /* 0x000fe20000011408 */
[----:B------:R-:W-:Y:S01]  /*0f50*/  IMAD.IADD R7, R16, 0x1, -R0 ;  /* 0x0000000110077824 */ /* 0x000fe200078e0a00 */
[----:B------:R-:W-:Y:S01]  /*0f60*/  LOP3.LUT R4, R4, 0xfffffff8, RZ, 0xc0, !PT ;  /* 0xfffffff804047812 */ /* 0x000fe200078ec0ff */
[----:B------:R-:W-:Y:S01]  /*0f70*/  IMAD.SHL.U32 R209, R10, 0x8, RZ ;  /* 0x000000080ad17824 */ /* 0x000fe200078e00ff */
[----:B------:R-:W-:Y:S01]  /*0f80*/  LEA.HI R5, R5, R8, RZ, 0x3 ;  /* 0x0000000805057211 */ /* 0x000fe200078f18ff */
[C---:B------:R-:W-:Y:S01]  /*0f90*/  IMAD.SHL.U32 R16, R7.reuse, 0x8, RZ ;  /* 0x0000000807107824 */ /* 0x040fe200078e00ff */
[----:B------:R-:W-:Y:S01]  /*0fa0*/  LEA.HI R0, R7, R7, RZ, 0x1 ;  /* 0x0000000707007211 */ /* 0x000fe200078f08ff */
[----:B------:R-:W-:-:S02]  /*0fb0*/  IMAD.SHL.U32 R3, R8, 0x40, RZ ;  /* 0x0000004008037824 */ /* 0x000fc400078e00ff */
[----:B------:R-:W-:Y:S01]  /*0fc0*/  VIADD R36, R209, 0x80 ;  /* 0x00000080d1247836 */ /* 0x000fe20000000000 */
[----:B------:R-:W-:Y:S01]  /*0fd0*/  LOP3.LUT R0, R0, 0x1ffffffe, RZ, 0xc0, !PT ;  /* 0x1ffffffe00007812 */ /* 0x000fe200078ec0ff */
[----:B------:R-:W-:Y:S01]  /*0fe0*/  IMAD.SHL.U32 R188, R7, 0x4, RZ ;  /* 0x0000000407bc7824 */ /* 0x000fe200078e00ff */
[----:B------:R-:W-:Y:S01]  /*0ff0*/  SHF.R.S32.HI R17, RZ, 0x1f, R16 ;  /* 0x0000001fff117819 */ /* 0x000fe20000011410 */
[C---:B------:R-:W-:Y:S01]  /*1000*/  VIADD R35, R209.reuse, 0xc0 ;  /* 0x000000c0d1237836 */ /* 0x040fe20000000000 */
[----:B------:R-:W-:Y:S01]  /*1010*/  SHF.R.S32.HI R38, RZ, 0x1f, R36 ;  /* 0x0000001fff267819 */ /* 0x000fe20000011424 */
[----:B------:R-:W-:Y:S02]  /*1020*/  VIADD R224, R16, 0x40 ;  /* 0x0000004010e07836 */ /* 0x000fe40000000000 */
[C---:B------:R-:W-:Y:S01]  /*1030*/  VIADD R34, R209.reuse, 0x100 ;  /* 0x00000100d1227836 */ /* 0x040fe20000000000 */
[----:B------:R-:W-:Y:S01]  /*1040*/  SHF.R.S32.HI R36, RZ, 0x1f, R35 ;  /* 0x0000001fff247819 */ /* 0x000fe20000011423 */
[----:B------:R-:W-:-:S02]  /*1050*/  VIADD R33, R209, 0x140 ;  /* 0x00000140d1217836 */ /* 0x000fc40000000000 */
[----:B------:R-:W-:Y:S01]  /*1060*/  IMAD.IADD R192, R191, 0x1, -R4 ;  /* 0x00000001bfc07824 */ /* 0x000fe200078e0a04 */
[----:B------:R-:W-:Y:S01]  /*1070*/  LOP3.LUT R4, R3, 0x1c0, RZ, 0xc0, !PT ;  /* 0x000001c003047812 */ /* 0x000fe200078ec0ff */
        /* <DEDUP_REMOVED lines=12> */
[----:B------:R-:W-:Y:S01]  /*1140*/  IMAD.IADD R3, R7, 0x1, -R0 ;  /* 0x0000000107037824 */ /* 0x000fe200078e0a00 */
[----:B------:R-:W-:Y:S01]  /*1150*/  SHF.R.S32.HI R7, RZ, 0x1f, R224 ;  /* 0x0000001fff077819 */ /* 0x000fe200000114e0 */
[----:B------:R-:W-:Y:S01]  /*1160*/  IMAD.SHL.U32 R5, R5, 0x40, RZ ;  /* 0x0000004005057824 */ /* 0x000fe200078e00ff */
[----:B------:R-:W-:Y:S01]  /*1170*/  SHF.R.S32.HI R37, RZ, 0x1f, R206 ;  /* 0x0000001fff257819 */ /* 0x000fe200000114ce */
[C---:B------:R-:W-:Y:S01]  /*1180*/  VIADD R30, R16.reuse, 0x1c0 ;  /* 0x000001c0101e7836 */ /* 0x040fe20000000000 */
[----:B------:R-:W-:Y:S01]  /*1190*/  SHF.R.S32.HI R32, RZ, 0x1f, R31 ;  /* 0x0000001fff207819 */ /* 0x000fe2000001141f */
[----:B------:R-:W-:Y:S01]  /*11a0*/  VIADD R28, R16, 0x1e0 ;  /* 0x000001e0101c7836 */ /* 0x000fe20000000000 */
[----:B------:R-:W-:Y:S01]  /*11b0*/  SHF.L.U64.HI R31, R224, 0x1, R7 ;  /* 0x00000001e01f7819 */ /* 0x000fe20000010207 */
[C---:B------:R-:W-:Y:S01]  /*11c0*/  VIADD R221, R16.reuse, 0xa0 ;  /* 0x000000a010dd7836 */ /* 0x040fe20000000000 */
[----:B------:R-:W-:Y:S01]  /*11d0*/  LOP3.LUT R5, R5, 0xfffffe00, RZ, 0xc0, !PT ;  /* 0xfffffe0005057812 */ /* 0x000fe200078ec0ff */
[C---:B------:R-:W-:Y:S01]  /*11e0*/  VIADD R220, R16.reuse, 0xc0 ;  /* 0x000000c010dc7836 */ /* 0x040fe20000000000 */
[----:B------:R-:W-:Y:S01]  /*11f0*/  STL [R1+0x4], R30 ;  /* 0x0000041e01007387 */ /* 0x000fe20000100800 */
[----:B------:R-:W-:Y:S01]  /*1200*/  SHF.L.U64.HI R7, R223, 0x1, R2 ;  /* 0x00000001df077819 */ /* 0x000fe20000010202 */
[----:B------:R-:W-:Y:S01]  /*1210*/  VIADD R219, R16, 0xe0 ;  /* 0x000000e010db7836 */ /* 0x000fe20000000000 */
[----:B------:R-:W-:Y:S01]  /*1220*/  LOP3.LUT R0, R4, 0x38, R16, 0xf8, !PT ;  /* 0x0000003804007812 */ /* 0x000fe200078ef810 */
[----:B------:R-:W-:Y:S01]  /*1230*/  STL [R1], R28 ;  /* 0x0000001c01007387 */ /* 0x000fe20000100800 */
[----:B------:R-:W-:Y:S01]  /*1240*/  SHF.R.U32.HI R24, RZ, 0x3, R4 ;  /* 0x00000003ff187819 */ /* 0x000fe20000011604 */
[----:B------:R-:W-:Y:S01]  /*1250*/  VIADD R218, R16, 0x100 ;  /* 0x0000010010da7836 */ /* 0x000fe20000000000 */
[----:B------:R-:W-:Y:S01]  /*1260*/  SHF.L.U64.HI R2, R222, 0x1, R11 ;  /* 0x00000001de027819 */ /* 0x000fe2000001020b */
[----:B------:R-:W-:Y:S01]  /*1270*/  STL [R1+0x60], R37 ;  /* 0x0000602501007387 */ /* 0x000fe20000100800 */
[----:B------:R-:W-:Y:S01]  /*1280*/  SHF.R.S32.HI R4, RZ, 0x1f, R221 ;  /* 0x0000001fff047819 */ /* 0x000fe200000114dd */
[C---:B------:R-:W-:Y:S01]  /*1290*/  VIADD R217, R16.reuse, 0x120 ;  /* 0x0000012010d97836 */ /* 0x040fe20000000000 */
[----:B------:R-:W-:Y:S01]  /*12a0*/  SHF.R.S32.HI R13, RZ, 0x1f, R220 ;  /* 0x0000001fff0d7819 */ /* 0x000fe200000114dc */
[----:B------:R-:W-:Y:S01]  /*12b0*/  STL [R1+0x10], R31 ;  /* 0x0000101f01007387 */ /* 0x000fe20000100800 */
[----:B------:R-:W-:Y:S01]  /*12c0*/  SHF.L.U64.HI R4, R221, 0x1, R4 ;  /* 0x00000001dd047819 */ /* 0x000fe20000010204 */
        /* <DEDUP_REMOVED lines=9> */
[C---:B------:R-:W-:Y:S01]  /*1360*/  VIADD R213, R16.reuse, 0x1a0 ;  /* 0x000001a010d57836 */ /* 0x040fe20000000000 */
[----:B------:R1:W-:Y:S01]  /*1370*/  STL [R1+0x18], R2 ;  /* 0x0000180201007387 */ /* 0x0003e20000100800 */
[----:B------:R-:W-:Y:S01]  /*1380*/  SHF.R.S32.HI R12, RZ, 0x1f, R215 ;  /* 0x0000001fff0c7819 */ /* 0x000fe200000114d7 */
[----:B------:R-:W-:Y:S01]  /*1390*/  VIADD R184, R16, 0x20 ;  /* 0x0000002010b87836 */ /* 0x000fe20000000000 */
[----:B------:R-:W-:Y:S01]  /*13a0*/  SHF.R.S32.HI R29, RZ, 0x1f, R214 ;  /* 0x0000001fff1d7819 */ /* 0x000fe200000114d6 */
[----:B------:R3:W-:Y:S01]  /*13b0*/  STL [R1+0x1c], R4 ;  /* 0x00001c0401007387 */ /* 0x0007e20000100800 */
[----:B------:R-:W-:Y:S01]  /*13c0*/  SHF.R.S32.HI R14, RZ, 0x1f, R213 ;  /* 0x0000001fff0e7819 */ /* 0x000fe200000114d5 */
[----:B------:R-:W-:Y:S01]  /*13d0*/  @P2 VIADD R227, R229, 0xffffffc0 ;  /* 0xffffffc0e5e32836 */ /* 0x000fe20000000000 */
[----:B0-----:R-:W-:Y:S01]  /*13e0*/  SHF.L.U64.HI R7, R219, 0x1, R8 ;  /* 0x00000001db077819 */ /* 0x001fe20000010208 */
[----:B------:R-:W-:Y:S01]  /*13f0*/  IMAD.IADD R229, R229, 0x1, R228 ;  /* 0x00000001e5e57824 */ /* 0x000fe200078e02e4 */
[----:B------:R-:W-:Y:S01]  /*1400*/  SHF.R.S32.HI R20, RZ, 0x1f, R30 ;  /* 0x0000001fff147819 */ /* 0x000fe2000001141e */
[----:B------:R-:W-:Y:S01]  /*1410*/  IMAD.IADD R228, R228, 0x1, R227 ;  /* 0x00000001e4e47824 */ /* 0x000fe200078e02e3 */
[----:B-1----:R-:W-:-:S02]  /*1420*/  SHF.L.U64.HI R2, R220, 0x1, R13 ;  /* 0x00000001dc027819 */ /* 0x002fc4000001020d */
[----:B------:R-:W-:Y:S02]  /*1430*/  SHF.R.S32.HI R22, RZ, 0x1f, R28 ;  /* 0x0000001fff167819 */ /* 0x000fe4000001141c */
[----:B---3--:R-:W-:Y:S01]  /*1440*/  SHF.L.U64.HI R4, R218, 0x1, R15 ;  /* 0x00000001da047819 */ /* 0x008fe2000001020f */
[----:B------:R0:W-:Y:S01]  /*1450*/  STL [R1+0x20], R2 ;  /* 0x0000200201007387 */ /* 0x0001e20000100800 */
[----:B------:R-:W-:Y:S01]  /*1460*/  LOP3.LUT R5, R5, R0, R24, 0xf6, !PT ;  /* 0x0000000005057212 */ /* 0x000fe200078ef618 */
[----:B------:R-:W-:Y:S01]  /*1470*/  IMAD R0, R3, 0x8, R194 ;  /* 0x0000000803007824 */ /* 0x000fe200078e02c2 */
[----:B------:R-:W-:Y:S01]  /*1480*/  SHF.R.S32.HI R195, RZ, 0x1f, R184 ;  /* 0x0000001fffc37819 */ /* 0x000fe200000114b8 */
[----:B------:R1:W-:Y:S04]  /*1490*/  STL [R1+0x24], R7 ;  /* 0x0000240701007387 */ /* 0x0003e80000100800 */
[----:B------:R3:W-:Y:S01]  /*14a0*/  STL [R1+0x28], R4 ;  /* 0x0000280401007387 */ /* 0x0007e20000100800 */
[----:B0-----:R-:W-:-:S02]  /*14b0*/  SHF.L.U64.HI R2, R217, 0x1, R10 ;  /* 0x00000001d9027819 */ /* 0x001fc4000001020a */
[----:B-1----:R-:W-:-:S03]  /*14c0*/  SHF.L.U64.HI R7, R216, 0x1, R21 ;  /* 0x00000001d8077819 */ /* 0x002fc60000010215 */
[----:B------:R0:W-:Y:S01]  /*14d0*/  STL [R1+0x2c], R2 ;  /* 0x00002c0201007387 */ /* 0x0001e20000100800 */
[----:B---3--:R-:W-:-:S03]  /*14e0*/  SHF.L.U64.HI R4, R215, 0x1, R12 ;  /* 0x00000001d7047819 */ /* 0x008fc6000001020c */
[----:B------:R1:W-:Y:S04]  /*14f0*/  STL [R1+0x30], R7 ;  /* 0x0000300701007387 */ /* 0x0003e80000100800 */
[----:B------:R3:W-:Y:S01]  /*1500*/  STL [R1+0x34], R4 ;  /* 0x0000340401007387 */ /* 0x0007e20000100800 */
[----:B0-----:R-:W-:Y:S02]  /*1510*/  SHF.L.U64.HI R2, R214, 0x1, R29 ;  /* 0x00000001d6027819 */ /* 0x001fe4000001021d */
[----:B-1----:R-:W-:-:S03]  /*1520*/  SHF.L.U64.HI R7, R213, 0x1, R14 ;  /* 0x00000001d5077819 */ /* 0x002fc6000001020e */
[----:B------:R0:W-:Y:S01]  /*1530*/  STL [R1+0x38], R2 ;  /* 0x0000380201007387 */ /* 0x0001e20000100800 */
[----:B---3--:R-:W-:-:S03]  /*1540*/  SHF.L.U64.HI R4, R30, 0x1, R20 ;  /* 0x000000011e047819 */ /* 0x008fc60000010214 */
[----:B------:R-:W-:Y:S04]  /*1550*/  STL [R1+0x3c], R7 ;  /* 0x00003c0701007387 */ /* 0x000fe80000100800 */
[----:B------:R-:W-:Y:S01]  /*1560*/  STL [R1+0x40], R4 ;  /* 0x0000400401007387 */ /* 0x000fe20000100800 */
[----:B0-----:R-:W-:-:S05]  /*1570*/  SHF.L.U64.HI R2, R28, 0x1, R22 ;  /* 0x000000011c027819 */ /* 0x001fca0000010216 */
[----:B------:R0:W-:Y:S02]  /*1580*/  STL [R1+0x44], R2 ;  /* 0x0000440201007387 */ /* 0x0001e40000100800 */
[----:B0-----:R-:W-:-:S05]  /*1590*/  IMAD R2, R5, 0x2, R18 ;  /* 0x0000000205027824 */ /* 0x001fca00078e0212 */
[----:B------:R0:W-:Y:S04]  /*15a0*/  STL [R1+0x64], R2 ;  /* 0x0000640201007387 */ /* 0x0001e80000100800 */
[----:B------:R0:W-:Y:S01]  /*15b0*/  STL [R1+0x8], R0 ;  /* 0x0000080001007387 */ /* 0x0001e20000100800 */
[----:B--2---:R-:W-:Y:S01]  /*15c0*/  LOP3.LUT R186, R19, 0x1, RZ, 0xfc, !PT ;  /* 0x0000000113ba7812 */ /* 0x004fe200078efcff */
[----:B0-----:R-:W-:-:S07]  /*15d0*/  IMAD.MOV.U32 R19, RZ, RZ, RZ ;  /* 0x000000ffff137224 */ /* 0x001fce00078e00ff */
.L_x_8741:
[----:B01-34-:R-:W0:Y:S01]  /*15e0*/  LDC.64 R2, c[0x0][0xd88] ;  /* 0x00036200ff027b82 */ /* 0x01be220000000a00 */
        /* <DEDUP_REMOVED lines=15> */
[C---:B------:R-:W-:Y:S01]  /*16e0*/  @P2 LEA R2, P3, R0.reuse, UR4, 0x2 ;  /* 0x0000000400022c11 */ /* 0x040fe2000f8610ff */
[----:B------:R-:W-:Y:S01]  /*16f0*/  STL [R1+0x54], R0 ;  /* 0x0000540001007387 */ /* 0x000fe20000100800 */
[C-C-:B------:R-:W-:Y:S02]  /*1700*/  SHF.L.U64.HI R30, R0.reuse, 0x2, R4.reuse ;  /* 0x00000002001e7819 */ /* 0x140fe40000010204 */
[----:B------:R-:W-:Y:S01]  /*1710*/  @P2 LEA.HI.X R3, R0, UR5, R4, 0x2, P3 ;  /* 0x0000000500032c11 */ /* 0x000fe200098f1404 */
[----:B------:R0:W-:Y:S01]  /*1720*/  STL [R1+0x5c], R4 ;  /* 0x00005c0401007387 */ /* 0x0001e20000100800 */
[----:B------:R-:W-:Y:S01]  /*1730*/  IADD3 R6, P4, R31, UR6, RZ ;  /* 0x000000061f067c10 */ /* 0x000fe2000ff9e0ff */
[----:B------:R-:W-:-:S02]  /*1740*/  ULDC UR4, c[0x0][0x288] ;  /* 0x0000a20000047ab9 */ /* 0x000fc40000000800 */
[----:B------:R1:W5:Y:S01]  /*1750*/  @P2 LDG.E R9, desc[UR40][R2.64] ;  /* 0x0000002802092981 */ /* 0x000362000c1e1900 */
[----:B------:R-:W-:Y:S01]  /*1760*/  IMAD.U32 R207, RZ, RZ, UR4 ;  /* 0x00000004ffcf7e24 */ /* 0x000fe2000f8e00ff */
[----:B------:R-:W-:Y:S01]  /*1770*/  IADD3.X R7, R30, UR7, RZ, P4, !PT ;  /* 0x000000071e077c10 */ /* 0x000fe2000a7fe4ff */
[----:B------:R-:W-:Y:S01]  /*1780*/  ULDC.64 UR4, c[0x0][0x418] ;  /* 0x0001060000047ab9 */ /* 0x000fe20000000a00 */
[----:B------:R1:W-:Y:S01]  /*1790*/  STL [R1+0x4c], R31 ;  /* 0x00004c1f01007387 */ /* 0x0003e20000100800 */
[----:B0-----:R-:W-:-:S03]  /*17a0*/  @P1 IADD3 R4, P2, R31, UR8, RZ ;  /* 0x000000081f041c10 */ /* 0x001fc6000ff5e0ff */
[----:B------:R1:W5:Y:S01]  /*17b0*/  @P0 LDG.E R29, desc[UR40][R6.64] ;  /* 0x00000028061d0981 */ /* 0x000362000c1e1900 */
[----:B------:R-:W-:Y:S01]  /*17c0*/  @P1 IADD3.X R5, R30, UR9, RZ, P2, !PT ;  /* 0x000000091e051c10 */ /* 0x000fe200097fe4ff */
[----:B------:R-:W-:Y:S02]  /*17d0*/  UISETP.NE.U32.AND UP0, UPT, UR4, URZ, UPT ;  /* 0x0000003f0400728c */ /* 0x000fe4000bf05070 */
[----:B------:R1:W-:Y:S01]  /*17e0*/  STL [R1+0x50], R30 ;  /* 0x0000501e01007387 */ /* 0x0003e20000100800 */
[----:B------:R-:W-:Y:S01]  /*17f0*/  ULDC.64 UR8, c[0x0][0xb18] ;  /* 0x0002c60000087ab9 */ /* 0x000fe20000000a00 */
[----:B------:R-:W-:Y:S02]  /*1800*/  ULDC UR4, c[0x0][0x424] ;  /* 0x0001090000047ab9 */ /* 0x000fe40000000800 */
[----:B------:R1:W5:Y:S04]  /*1810*/  @P1 LDG.E R207, desc[UR40][R4.64] ;  /* 0x0000002804cf1981 */ /* 0x000368000c1e1900 */
[----:B------:R1:W-:Y:S01]  /*1820*/  STL [R1+0x48], R26 ;  /* 0x0000481a01007387 */ /* 0x0003e20000100800 */
[----:B------:R-:W-:Y:S01]  /*1830*/  UISETP.NE.AND.EX UP0, UPT, UR5, URZ, UPT, UP0 ;  /* 0x0000003f0500728c */ /* 0x000fe2000bf05300 */
[----:B------:R-:W-:-:S02]  /*1840*/  ISETP.NE.U32.AND P2, PT, RZ, UR8, PT ;  /* 0x00000008ff007c0c */ /* 0x000fc4000bf45070 */
[----:B------:R-:W-:Y:S01]  /*1850*/  ULDC UR5, c[0x0][0x2f0] ;  /* 0x0000bc0000057ab9 */ /* 0x000fe20000000800 */
[----:B------:R-:W-:Y:S01]  /*1860*/  USEL UR4, UR4, 0x1, UP0 ;  /* 0x0000000104047887 */ /* 0x000fe20008000000 */
[----:B------:R-:W-:-:S03]  /*1870*/  ISETP.NE.AND.EX P2, PT, RZ, UR9, PT, P2 ;  /* 0x00000009ff007c0c */ /* 0x000fc6000bf45320 */
[----:B------:R-:W-:-:S03]  /*1880*/  UIMAD UR4, UR4, UR5, URZ ;  /* 0x00000005040472a4 */ /* 0x000fc6000f8e023f */
[----:B------:R-:W-:Y:S01]  /*1890*/  ULDC UR5, c[0x0][0x348] ;  /* 0x0000d20000057ab9 */ /* 0x000fe20000000800 */
[----:B------:R-:W-:Y:S01]  /*18a0*/  IMAD.MOV.U32 R36, RZ, RZ, R0 ;  /* 0x000000ffff247224 */ /* 0x000fe200078e0000 */
[----:B-1----:R-:W-:Y:S07]  /*18b0*/  @P1 BRA `(.L_x_8603) ;  /* 0x0000000000241947 */ /* 0x002fee0003800000 */
        /* <DEDUP_REMOVED lines=9> */
.L_x_8603:
[----:B------:R-:W-:Y:S02]  /*1950*/  IMAD.U32 R27, RZ, RZ, UR5 ;  /* 0x00000005ff1b7e24 */ /* 0x000fe4000f8e00ff */
[----:B------:R-:W-:Y:S01]  /*1960*/  IMAD.U32 R28, RZ, RZ, UR4 ;  /* 0x00000004ff1c7e24 */ /* 0x000fe2000f8e00ff */
[----:B------:R-:W-:Y:S06]  /*1970*/  @!P2 BRA `(.L_x_8604) ;  /* 0x000000000010a947 */ /* 0x000fec0003800000 */
[----:B------:R-:W-:-:S04]  /*1980*/  IADD3 R2, P0, R31, UR8, RZ ;  /* 0x000000081f027c10 */ /* 0x000fc8000ff1e0ff */
[----:B------:R-:W-:-:S05]  /*1990*/  IADD3.X R3, R30, UR9, RZ, P0, !PT ;  /* 0x000000091e037c10 */ /* 0x000fca00087fe4ff */
[----:B------:R0:W5:Y:S01]  /*19a0*/  LDG.E R28, desc[UR40][R2.64] ;  /* 0x00000028021c7981 */ /* 0x000162000c1e1900 */
[----:B------:R-:W-:Y:S05]  /*19b0*/  BRA `(.L_x_8605) ;  /* 0x0000000000107947 */ /* 0x000fea0003800000 */
.L_x_8604:
[----:B------:R-:W-:Y:S05]  /*19c0*/  @!P0 BRA `(.L_x_8605) ;  /* 0x00000000000c8947 */ /* 0x000fea0003800000 */
[----:B------:R-:W2:Y:S04]  /*19d0*/  LDG.E R3, desc[UR40][R6.64] ;  /* 0x0000002806037981 */ /* 0x000ea8000c1e1900 */
[----:B------:R-:W2:Y:S02]  /*19e0*/  LDG.E R28, desc[UR40][R6.64+0x4] ;  /* 0x00000428061c7981 */ /* 0x000ea4000c1e1900 */
[----:B--2---:R-:W-:-:S07]  /*19f0*/  IMAD.IADD R28, R28, 0x1, -R3 ;  /* 0x000000011c1c7824 */ /* 0x004fce00078e0a03 */
.L_x_8605:
        /* <DEDUP_REMOVED lines=24> */
[----:B--2---:R-:W-:-:S02]  /*1b80*/  @P0 IMAD.IADD R27, R7, 0x1, -R0 ;  /* 0x00000001071b0824 */ /* 0x004fc400078e0a00 */
        /* <DEDUP_REMOVED lines=8> */
[----:B---3--:R-:W-:Y:S02]  /*1c10*/  SHF.R.S32.HI R5, RZ, 0x1f, R2 ;  /* 0x0000001fff057819 */ /* 0x008fe40000011402 */
        /* <DEDUP_REMOVED lines=35> */
.L_x_8608:
[----:B------:R-:W-:Y:S05]  /*1e50*/  BSYNC B6 ;  /* 0x0000000000067941 */ /* 0x000fea0003800000 */
.L_x_8607:
        /* <DEDUP_REMOVED lines=20> */
.L_x_8610:
[----:B------:R-:W-:Y:S05]  /*1fa0*/  BSYNC B6 ;  /* 0x0000000000067941 */ /* 0x000fea0003800000 */
.L_x_8609:
        /* <DEDUP_REMOVED lines=14> */
[-C--:B------:R-:W-:Y:S01]  /*2090*/  IMAD R0, R9, R4.reuse, RZ ;  /* 0x0000000409007224 */ /* 0x080fe200078e02ff */
[----:B------:R-:W-:Y:S01]  /*20a0*/  SHF.L.U64.HI R40, R4, 0x6, R5 ;  /* 0x0000000604287819 */ /* 0x000fe20000010205 */
[C---:B------:R-:W-:Y:S01]  /*20b0*/  IMAD.WIDE.U32 R6, R191.reuse, R4, R188 ;  /* 0x00000004bf067225 */ /* 0x040fe200078e00bc */
[----:B------:R-:W3:Y:S01]  /*20c0*/  S2R R30, SR_TID.X ;  /* 0x00000000001e7919 */ /* 0x000ee20000002100 */
[----:B------:R-:W-:Y:S01]  /*20d0*/  LOP3.LUT R42, R42, 0x1c0, RZ, 0xc0, !PT ;  /* 0x000001c02a2a7812 */ /* 0x000fe200078ec0ff */
[----:B------:R-:W-:Y:S01]  /*20e0*/  ULDC UR4, c[0x0][0x2f4] ;  /* 0x0000bd0000047ab9 */ /* 0x000fe20000000800 */
[----:B------:R-:W-:Y:S01]  /*20f0*/  IMAD R11, R191, R5, R0 ;  /* 0x00000005bf0b7224 */ /* 0x000fe200078e0200 */
[----:B-1----:R-:W-:Y:S01]  /*2100*/  SHF.L.U64.HI R43, R44, 0x6, R45 ;  /* 0x000000062c2b7819 */ /* 0x002fe2000001022d */
[----:B------:R-:W-:Y:S01]  /*2110*/  IMAD R8, R9, R44, RZ ;  /* 0x0000002c09087224 */ /* 0x000fe200078e02ff */
[C---:B--2---:R-:W-:Y:S01]  /*2120*/  ISETP.GE.AND P0, PT, R16.reuse, R49, PT ;  /* 0x000000311000720c */ /* 0x044fe20003f06270 */
[----:B0-----:R-:W-:Y:S01]  /*2130*/  IMAD.IADD R3, R7, 0x1, R11 ;  /* 0x0000000107037824 */ /* 0x001fe200078e020b */
[----:B-----5:R-:W-:Y:S01]  /*2140*/  SHF.R.S32.HI R9, RZ, 0x1f, R24 ;  /* 0x0000001fff097819 */ /* 0x020fe20000011418 */
[----:B------:R-:W-:Y:S01]  /*2150*/  IMAD R13, R191, R45, R8 ;  /* 0x0000002dbf0d7224 */ /* 0x000fe200078e0208 */
[----:B------:R-:W-:Y:S01]  /*2160*/  SEL R7, R49, RZ, P0 ;  /* 0x000000ff31077207 */ /* 0x000fe20000000000 */
[----:B------:R-:W-:Y:S01]  /*2170*/  IMAD.MOV.U32 R2, RZ, RZ, R6 ;  /* 0x000000ffff027224 */ /* 0x000fe200078e0006 */
[----:B------:R-:W-:Y:S01]  /*2180*/  ISETP.GE.AND P2, PT, R16, UR4, PT ;  /* 0x0000000410007c0c */ /* 0x000fe2000bf46270 */
[----:B------:R-:W-:Y:S01]  /*2190*/  IMAD R8, R9, R4, RZ ;  /* 0x0000000409087224 */ /* 0x000fe200078e02ff */
[----:B------:R-:W-:Y:S01]  /*21a0*/  SHF.R.S32.HI R46, RZ, 0x1f, R26 ;  /* 0x0000001fff2e7819 */ /* 0x000fe2000001141a */
[----:B------:R-:W-:Y:S01]  /*21b0*/  IMAD.IADD R21, R11, 0x1, R21 ;  /* 0x000000010b157824 */ /* 0x000fe200078e0215 */
[----:B------:R-:W-:Y:S01]  /*21c0*/  ISETP.GE.AND P1, PT, R184, UR4, PT ;  /* 0x00000004b8007c0c */ /* 0x000fe2000bf26270 */
[----:B------:R-:W-:Y:S01]  /*21d0*/  IMAD R9, R9, R44, RZ ;  /* 0x0000002c09097224 */ /* 0x000fe200078e02ff */
[----:B------:R-:W-:Y:S01]  /*21e0*/  P2R R61, PR, RZ, 0x4 ;  /* 0x00000004ff3d7803 */ /* 0x000fe20000000000 */
[----:B------:R-:W-:Y:S01]  /*21f0*/  IMAD.IADD R7, R16, 0x1, R7 ;  /* 0x0000000110077824 */ /* 0x000fe200078e0207 */
[----:B---3--:R-:W-:Y:S01]  /*2200*/  SHF.R.U32.HI R12, RZ, 0x7, R12 ;  /* 0x00000007ff0c7819 */ /* 0x008fe2000001160c */
[----:B------:R-:W-:-:S03]  /*2210*/  IMAD.WIDE.U32 R2, R24, R4, R2 ;  /* 0x0000000418027225 */ /* 0x000fc600078e0002 */
[----:B------:R-:W-:Y:S01]  /*2220*/  SHF.R.S32.HI R6, RZ, 0x1f, R7 ;  /* 0x0000001fff067819 */ /* 0x000fe20000011407 */
[----:B------:R-:W-:-:S03]  /*2230*/  IMAD.WIDE.U32 R20, R24, R4, R20 ;  /* 0x0000000418147225 */ /* 0x000fc600078e0014 */
[----:B------:R-:W-:Y:S01]  /*2240*/  LEA.HI R39, R6, R7, RZ, 0x3 ;  /* 0x0000000706277211 */ /* 0x000fe200078f18ff */
[----:B------:R-:W-:Y:S01]  /*2250*/  IMAD.SHL.U32 R41, R4, 0x40, RZ ;  /* 0x0000004004297824 */ /* 0x000fe200078e00ff */
[----:B------:R-:W-:Y:S01]  /*2260*/  LOP3.LUT R4, R42, 0x18, R16, 0xf8, !PT ;  /* 0x000000182a047812 */ /* 0x000fe200078ef810 */
[----:B------:R-:W-:Y:S01]  /*2270*/  IMAD R9, R24, R45, R9 ;  /* 0x0000002d18097224 */ /* 0x000fe200078e0209 */
[----:B------:R-:W-:Y:S01]  /*2280*/  SHF.R.U32.HI R45, RZ, 0x3, R42 ;  /* 0x00000003ff2d7819 */ /* 0x000fe2000001162a */
[----:B------:R-:W-:Y:S01]  /*2290*/  VIADD R30, R30, 0xffffff80 ;  /* 0xffffff801e1e7836 */ /* 0x000fe20000000000 */
[----:B------:R-:W-:Y:S01]  /*22a0*/  LOP3.LUT R54, R39, 0xfffffff8, RZ, 0xc0, !PT ;  /* 0xfffffff827367812 */ /* 0x000fe200078ec0ff */
[CC--:B------:R-:W-:Y:S01]  /*22b0*/  IMAD.WIDE.U32 R32, R191.reuse, R44.reuse, R188 ;  /* 0x0000002cbf207225 */ /* 0x0c0fe200078e00bc */
[----:B------:R-:W-:Y:S02]  /*22c0*/  LOP3.LUT R4, R4, R45, RZ, 0x3c, !PT ;  /* 0x0000002d04047212 */ /* 0x000fe400078e3cff */
[----:B------:R-:W-:Y:S01]  /*22d0*/  SHF.R.S32.HI R10, RZ, 0x1f, R30 ;  /* 0x0000001fff0a7819 */ /* 0x000fe2000001141e */
[----:B------:R-:W-:Y:S01]  /*22e0*/  IMAD.WIDE.U32 R34, R191, R44, R16 ;  /* 0x0000002cbf227225 */ /* 0x000fe200078e0010 */
[----:B------:R-:W-:-:S02]  /*22f0*/  SHF.R.S32.HI R59, RZ, 0x1f, R54 ;  /* 0x0000001fff3b7819 */ /* 0x000fc40000011436 */
[----:B------:R-:W-:Y:S01]  /*2300*/  LEA.HI R10, R10, R30, RZ, 0x2 ;  /* 0x0000001e0a0a7211 */ /* 0x000fe200078f10ff */
[----:B------:R-:W-:Y:S02]  /*2310*/  IMAD.IADD R33, R33, 0x1, R13 ;  /* 0x0000000121217824 */ /* 0x000fe400078e020d */
[----:B------:R-:W-:Y:S01]  /*2320*/  IMAD.IADD R35, R13, 0x1, R35 ;  /* 0x000000010d237824 */ /* 0x000fe200078e0223 */
[----:B------:R-:W-:Y:S01]  /*2330*/  LOP3.LUT R10, R10, 0xfffffffc, RZ, 0xc0, !PT ;  /* 0xfffffffc0a0a7812 */ /* 0x000fe200078ec0ff */
[C---:B------:R-:W-:Y:S02]  /*2340*/  IMAD R7, R24.reuse, R5, R8 ;  /* 0x0000000518077224 */ /* 0x040fe400078e0208 */
[----:B------:R-:W-:-:S04]  /*2350*/  IMAD.WIDE.U32 R32, R24, R44, R32 ;  /* 0x0000002c18207225 */ /* 0x000fc800078e0020 */
[----:B------:R-:W-:Y:S02]  /*2360*/  IMAD.IADD R10, R30, 0x1, -R10 ;  /* 0x000000011e0a7824 */ /* 0x000fe400078e0a0a */
[----:B------:R-:W0:Y:S01]  /*2370*/  S2R R30, SR_TID.X ;  /* 0x00000000001e7919 */ /* 0x000e220000002100 */
[----:B------:R-:W-:-:S04]  /*2380*/  IMAD.WIDE.U32 R34, R24, R44, R34 ;  /* 0x0000002c18227225 */ /* 0x000fc800078e0022 */
[----:B------:R-:W-:Y:S02]  /*2390*/  IMAD R48, R10, 0x40, R191 ;  /* 0x000000400a307824 */ /* 0x000fe400078e02bf */
[----:B------:R-:W-:Y:S02]  /*23a0*/  IMAD.IADD R0, R29, 0x1, R28 ;  /* 0x000000011d007824 */ /* 0x000fe400078e021c */
[----:B------:R-:W-:Y:S02]  /*23b0*/  IMAD.SHL.U32 R44, R44, 0x40, RZ ;  /* 0x000000402c2c7824 */ /* 0x000fe400078e00ff */
[----:B------:R-:W-:Y:S02]  /*23c0*/  VIADD R47, R12, 0x8 ;  /* 0x000000080c2f7836 */ /* 0x000fe40000000000 */
[----:B------:R-:W-:Y:S02]  /*23d0*/  IMAD.SHL.U32 R49, R49, 0x2, RZ ;  /* 0x0000000231317824 */ /* 0x000fe400078e00ff */
[----:B------:R-:W-:-:S02]  /*23e0*/  IMAD.IADD R51, R3, 0x1, R7 ;  /* 0x0000000103337824 */ /* 0x000fc400078e0207 */
[----:B------:R-:W-:Y:S02]  /*23f0*/  IMAD.IADD R52, R7, 0x1, R21 ;  /* 0x0000000107347824 */ /* 0x000fe400078e0215 */
[----:B------:R-:W-:Y:S02]  /*2400*/  IMAD.IADD R53, R33, 0x1, R9 ;  /* 0x0000000121357824 */ /* 0x000fe400078e0209 */
[----:B------:R-:W-:Y:S02]  /*2410*/  IMAD.IADD R55, R9, 0x1, R35 ;  /* 0x0000000109377824 */ /* 0x000fe400078e0223 */
[----:B0-----:R-:W-:-:S05]  /*2420*/  VIADD R30, R30, 0xffffff80 ;  /* 0xffffff801e1e7836 */ /* 0x001fca0000000000 */
[----:B------:R-:W-:-:S04]  /*2430*/  SHF.R.S32.HI R10, RZ, 0x1f, R30 ;  /* 0x0000001fff0a7819 */ /* 0x000fc8000001141e */
[----:B------:R-:W-:-:S04]  /*2440*/  LEA.HI R10, R10, R30, RZ, 0x5 ;  /* 0x0000001e0a0a7211 */ /* 0x000fc800078f28ff */
[----:B------:R-:W-:-:S05]  /*2450*/  SHF.R.S32.HI R10, RZ, 0x5, R10 ;  /* 0x00000005ff0a7819 */ /* 0x000fca000001140a */
[----:B------:R-:W-:Y:S01]  /*2460*/  IMAD R50, R10, 0x200, R4 ;  /* 0x000002000a327824 */ /* 0x000fe200078e0204 */
[----:B------:R-:W-:-:S04]  /*2470*/  LOP3.LUT R4, R42, 0x38, R39, 0xf8, !PT ;  /* 0x000000382a047812 */ /* 0x000fc800078ef827 */
[----:B------:R-:W-:-:S05]  /*2480*/  LOP3.LUT R4, R4, R45, RZ, 0x3c, !PT ;  /* 0x0000002d04047212 */ /* 0x000fca00078e3cff */
[----:B------:R-:W-:Y:S01]  /*2490*/  IMAD R60, R10, 0x200, R4 ;  /* 0x000002000a3c7824 */ /* 0x000fe200078e0204 */
[----:B----4-:R-:W-:-:S07]  /*24a0*/  SHF.R.S32.HI R58, RZ, 0x1f, R36 ;  /* 0x0000001fff3a7819 */ /* 0x010fce0000011424 */
.L_x_8643:
[----:B0-----:R-:W0:Y:S01]  /*24b0*/  LDC R64, c[0x0][0x430] ;  /* 0x00010c00ff407b82 */ /* 0x001e220000000800 */
        /* <DEDUP_REMOVED lines=92> */
.L_x_8615:
[----:B------:R-:W-:Y:S05]  /*2a80*/  BSYNC B1 ;  /* 0x0000000000017941 */ /* 0x000fea0003800000 */
.L_x_8614:
[----:B------:R-:W-:Y:S01]  /*2a90*/  ISETP.NE.AND P3, PT, R186, 0x3, PT ;  /* 0x00000003ba00780c */ /* 0x000fe20003f65270 */
[----:B0----5:R-:W-:Y:S02]  /*2aa0*/  IMAD.MOV.U32 R4, RZ, RZ, R8 ;  /* 0x000000ffff047224 */ /* 0x021fe400078e0008 */
[----:B------:R-:W-:Y:S02]  /*2ab0*/  IMAD.MOV.U32 R5, RZ, RZ, R9 ;  /* 0x000000ffff057224 */ /* 0x000fe400078e0009 */
        /* <DEDUP_REMOVED lines=15> */
.L_x_8616:
[----:B------:R-:W-:Y:S01]  /*2bb0*/  IMAD R62, R185, 0x8, R18 ;  /* 0x00000008b93e7824 */ /* 0x000fe200078e0212 */
[----:B------:R-:W-:Y:S01]  /*2bc0*/  SHF.L.U32 R75, R190, 0x1f, RZ ;  /* 0x0000001fbe4b7819 */ /* 0x000fe200000006ff */
[----:B------:R-:W-:Y:S03]  /*2bd0*/  BSSY B1, `(.L_x_8617) ;  /* 0x0000003000017945 */ /* 0x000fe60003800000 */
[----:B------:R-:W0:Y:S02]  /*2be0*/  SYNCS.PHASECHK.TRANS64.TRYWAIT P5, [R62+URZ+0x38890], R75 ;  /* 0x0388904b3e0075a7 */ /* 0x000e2400080a017f */
[----:B0-----:R-:W-:Y:S05]  /*2bf0*/  @!P5 BRA `(.L_x_8618) ;  /* 0x000001e40000d947 */ /* 0x001fea0003800000 */
.L_x_8876:
[----:B------:R-:W-:Y:S05]  /*2c00*/  BSYNC B1 ;  /* 0x0000000000017941 */ /* 0x000fea0003800000 */
.L_x_8617:
[----:B------:R-:W-:-:S03]  /*2c10*/  UMOV UR4, 0xffffffff ;  /* 0xffffffff00047882 */ /* 0x000fc60000000000 */
[----:B------:R-:W-:Y:S05]  /*2c20*/  BRA.DIV UR4, `(.L_x_8619) ;  /* 0x000001e604087947 */ /* 0x000fea000b800000 */
[----:B------:R1:W2:Y:S04]  /*2c30*/  SHFL.IDX PT, R71, R68, RZ, 0x1c1f ;  /* 0x001c1fff44477589 */ /* 0x0002a800000e0000 */
[----:B------:R1:W3:Y:S02]  /*2c40*/  SHFL.IDX PT, R14, R69, RZ, 0x1c1f ;  /* 0x001c1fff450e7589 */ /* 0x0002e400000e0000 */
.L_x_8880:
        /* <DEDUP_REMOVED lines=56> */
.L_x_8624:
[----:B------:R-:W-:Y:S05]  /*2fd0*/  BSYNC B2 ;  /* 0x0000000000027941 */ /* 0x000fea0003800000 */
.L_x_8623:
[----:B0-----:R4:W-:Y:S02]  /*2fe0*/  ST.E.128 desc[UR40][R10.64], R4 ;  /* 0x000000040a007985 */ /* 0x0019e4000c101d28 */
.L_x_8622:
[----:B------:R-:W-:Y:S05]  /*2ff0*/  BSYNC B1 ;  /* 0x0000000000017941 */ /* 0x000fea0003800000 */
.L_x_8621:
        /* <DEDUP_REMOVED lines=8> */
[----:B--2---:R-:W-:-:S03]  /*3080*/  LEA.HI.X R11, R184, R71, R195, 0x1, P4 ;  /* 0x00000047b80b7211 */ /* 0x004fc600020f0cc3 */
[----:B------:R-:W-:-:S06]  /*3090*/  IMAD R4, R73, 0x2, R18 ;  /* 0x0000000249047824 */ /* 0x000fcc00078e0212 */
[----:B------:R-:W2:Y:S01]  /*30a0*/  LDS.128 R4, [R4+0x22400] ;  /* 0x0224000004047984 */ /* 0x000ea20000000c00 */
[----:B------:R-:W-:Y:S05]  /*30b0*/  @P5 BRA `(.L_x_8626) ;  /* 0x0000000000b85947 */ /* 0x000fea0003800000 */
[----:B------:R-:W-:Y:S01]  /*30c0*/  SHF.R.U64 R14, R8, 0x10, R9 ;  /* 0x00000010080e7819 */ /* 0x000fe20000001209 */
[----:B--2---:R-:W-:Y:S01]  /*30d0*/  IMAD.U32 R12, R7, 0x10000, RZ ;  /* 0x00010000070c7824 */ /* 0x004fe200078e00ff */
        /* <DEDUP_REMOVED lines=44> */
.L_x_8626:
[----:B------:R-:W-:Y:S05]  /*33a0*/  BSYNC B1 ;  /* 0x0000000000017941 */ /* 0x000fea0003800000 */
.L_x_8625:
[----:B--2---:R2:W-:Y:S01]  /*33b0*/  ST.E.128 desc[UR40][R10.64], R4 ;  /* 0x000000040a007985 */ /* 0x0045e2000c101d28 */
[----:B------:R-:W-:Y:S05]  /*33c0*/  BRA `(.L_x_8620) ;  /* 0x0000000c00ac7947 */ /* 0x000fea0003800000 */
.L_x_8613:
        /* <DEDUP_REMOVED lines=42> */
.L_x_8627:
[----:B------:R-:W-:Y:S01]  /*3670*/  IMAD R62, R185, 0x8, R18 ;  /* 0x00000008b93e7824 */ /* 0x000fe200078e0212 */
[----:B------:R-:W-:Y:S01]  /*3680*/  SHF.L.U32 R75, R190, 0x1f, RZ ;  /* 0x0000001fbe4b7819 */ /* 0x000fe200000006ff */
[----:B------:R-:W-:Y:S03]  /*3690*/  BSSY B1, `(.L_x_8628) ;  /* 0x0000003000017945 */ /* 0x000fe60003800000 */
[----:B------:R-:W0:Y:S02]  /*36a0*/  SYNCS.PHASECHK.TRANS64.TRYWAIT P6, [R62+URZ+0x38890], R75 ;  /* 0x0388904b3e0075a7 */ /* 0x000e2400080c017f */
[----:B0-----:R-:W-:Y:S05]  /*36b0*/  @!P6 BRA `(.L_x_8629) ;  /* 0x000001d800ace947 */ /* 0x001fea0003800000 */
.L_x_8881:
[----:B------:R-:W-:Y:S05]  /*36c0*/  BSYNC B1 ;  /* 0x0000000000017941 */ /* 0x000fea0003800000 */
.L_x_8628:
[----:B------:R-:W-:-:S03]  /*36d0*/  UMOV UR4, 0xffffffff ;  /* 0xffffffff00047882 */ /* 0x000fc60000000000 */
[----:B------:R-:W-:Y:S05]  /*36e0*/  BRA.DIV UR4, `(.L_x_8630) ;  /* 0x000001da04b47947 */ /* 0x000fea000b800000 */
[----:B------:R-:W1:Y:S04]  /*36f0*/  SHFL.IDX PT, R68, R68, RZ, 0x1c1f ;  /* 0x001c1fff44447589 */ /* 0x000e6800000e0000 */
[----:B------:R-:W2:Y:S02]  /*3700*/  SHFL.IDX PT, R69, R69, RZ, 0x1c1f ;  /* 0x001c1fff45457589 */ /* 0x000ea400000e0000 */
.L_x_8885:
        /* <DEDUP_REMOVED lines=15> */
[----:B------:R-:W-:Y:S02]  /*3800*/  IMAD.SHL.U32 R71, R8, 0x8, RZ ;  /* 0x0000000808477824 */ /* 0x000fe400078e00ff */
[----:B---3--:R-:W-:-:S03]  /*3810*/  VIADD R11, R11, 0xffffff80 ;  /* 0xffffff800b0b7836 */ /* 0x008fc60000000000 */
[----:B------:R-:W-:Y:S02]  /*3820*/  LOP3.LUT R8, R42, 0x38, R71, 0xf8, !PT ;  /* 0x000000382a087812 */ /* 0x000fe400078ef847 */
[----:B------:R-:W-:Y:S02]  /*3830*/  SHF.R.S32.HI R10, RZ, 0x1f, R11 ;  /* 0x0000001fff0a7819 */ /* 0x000fe4000001140b */
[----:B------:R-:W-:Y:S02]  /*3840*/  LOP3.LUT R8, R8, R45, RZ, 0x3c, !PT ;  /* 0x0000002d08087212 */ /* 0x000fe400078e3cff */
[----:B------:R-:W-:-:S04]  /*3850*/  LEA.HI R10, R10, R11, RZ, 0x5 ;  /* 0x0000000b0a0a7211 */ /* 0x000fc800078f28ff */
[----:B------:R-:W-:-:S05]  /*3860*/  SHF.R.S32.HI R10, RZ, 0x5, R10 ;  /* 0x00000005ff0a7819 */ /* 0x000fca000001140a */
[----:B------:R-:W-:-:S04]  /*3870*/  IMAD R8, R10, 0x200, R8 ;  /* 0x000002000a087824 */ /* 0x000fc800078e0208 */
[----:B------:R-:W-:Y:S02]  /*3880*/  IMAD.IADD R73, R73, 0x1, R8 ;  /* 0x0000000149497824 */ /* 0x000fe400078e0208 */
[----:B------:R-:W1:Y:S02]  /*3890*/  LDS.128 R8, [R9+0x22400] ;  /* 0x0224000009087984 */ /* 0x000e640000000c00 */
[----:B------:R-:W-:-:S05]  /*38a0*/  IMAD R73, R73, 0x2, R18 ;  /* 0x0000000249497824 */ /* 0x000fca00078e0212 */
[----:B------:R2:W3:Y:S01]  /*38b0*/  LDS.128 R12, [R73+0x22400] ;  /* 0x02240000490c7984 */ /* 0x0004e20000000c00 */
[----:B------:R-:W-:Y:S05]  /*38c0*/  @P5 BRA `(.L_x_8632) ;  /* 0x0000000400705947 */ /* 0x000fea0003800000 */
[----:B--2---:R-:W-:Y:S02]  /*38d0*/  SHF.R.U32.HI R73, RZ, 0x10, R5 ;  /* 0x00000010ff497819 */ /* 0x004fe40000011605 */
        /* <DEDUP_REMOVED lines=37> */
[CC--:B------:R-:W-:Y:S01]  /*3b30*/  FMUL.FTZ R28, R30.reuse, R73.reuse ;  /* 0x000000491e1c7220 */ /* 0x0c0fe20000410000 */
[----:B------:R-:W-:Y:S01]  /*3b40*/  IMAD.U32 R9, R11, 0x10000, RZ ;  /* 0x000100000b097824 */ /* 0x000fe200078e00ff */
[----:B------:R-:W-:Y:S01]  /*3b50*/  LOP3.LUT R84, R83, 0xffff0000, RZ, 0xc0, !PT ;  /* 0xffff000053547812 */ /* 0x000fe200078ec0ff */
[----:B------:R-:W-:Y:S01]  /*3b60*/  FMUL.FTZ R30, R30, R6 ;  /* 0x000000061e1e7220 */ /* 0x000fe20000410000 */
[----:B------:R-:W-:Y:S01]  /*3b70*/  LOP3.LUT R76, R76, 0xffff0000, RZ, 0xc0, !PT ;  /* 0xffff00004c4c7812 */ /* 0x000fe200078ec0ff */
[----:B------:R-:W-:Y:S01]  /*3b80*/  FFMA.FTZ R88, R7, R80, R88 ;  /* 0x0000005007587223 */ /* 0x000fe20000010058 */
[----:B------:R-:W-:Y:S01]  /*3b90*/  LOP3.LUT R11, R11, 0xffff0000, RZ, 0xc0, !PT ;  /* 0xffff00000b0b7812 */ /* 0x000fe200078ec0ff */
[C---:B------:R-:W-:Y:S01]  /*3ba0*/  FFMA.FTZ R77, R9.reuse, R6, -R28 ;  /* 0x00000006094d7223 */ /* 0x040fe2000001081c */
[----:B------:R-:W-:Y:S01]  /*3bb0*/  FFMA.FTZ R73, R9, R73, R30 ;  /* 0x0000004909497223 */ /* 0x000fe2000001001e */
[----:B------:R-:W-:Y:S01]  /*3bc0*/  LOP3.LUT R12, R12, 0xffff0000, RZ, 0xc0, !PT ;  /* 0xffff00000c0c7812 */ /* 0x000fe200078ec0ff */
[C---:B------:R-:W-:Y:S01]  /*3bd0*/  FMUL.FTZ R30, R31.reuse, R84 ;  /* 0x000000541f1e7220 */ /* 0x040fe20000410000 */
[----:B------:R-:W-:Y:S01]  /*3be0*/  FMUL.FTZ R80, R31, R76 ;  /* 0x0000004c1f507220 */ /* 0x000fe20000410000 */
[C---:B------:R-:W-:Y:S01]  /*3bf0*/  LOP3.LUT R9, R78.reuse, 0xffff0000, RZ, 0xc0, !PT ;  /* 0xffff00004e097812 */ /* 0x040fe200078ec0ff */
[----:B------:R-:W-:Y:S01]  /*3c00*/  IMAD.U32 R28, R78, 0x10000, RZ ;  /* 0x000100004e1c7824 */ /* 0x000fe200078e00ff */
[----:B------:R-:W-:Y:S01]  /*3c10*/  LOP3.LUT R8, R8, 0xffff0000, RZ, 0xc0, !PT ;  /* 0xffff000008087812 */ /* 0x000fe200078ec0ff */
[----:B------:R-:W-:-:S02]  /*3c20*/  IMAD.U32 R6, R72, 0x10000, RZ ;  /* 0x0001000048067824 */ /* 0x000fc400078e00ff */
[C---:B------:R-:W-:Y:S01]  /*3c30*/  FFMA.FTZ R76, R11.reuse, R76, -R30 ;  /* 0x0000004c0b4c7223 */ /* 0x040fe2000001081e */
[----:B------:R-:W-:Y:S01]  /*3c40*/  LOP3.LUT R7, R72, 0xffff0000, RZ, 0xc0, !PT ;  /* 0xffff000048077812 */ /* 0x000fe200078ec0ff */
[----:B------:R-:W-:Y:S01]  /*3c50*/  FFMA.FTZ R80, R11, R84, R80 ;  /* 0x000000540b507223 */ /* 0x000fe20000010050 */
[C---:B------:R-:W-:Y:S01]  /*3c60*/  FMUL.FTZ R30, R13.reuse, R28 ;  /* 0x0000001c0d1e7220 */ /* 0x040fe20000410000 */
[----:B------:R-:W-:Y:S01]  /*3c70*/  FMUL.FTZ R11, R12, R9 ;  /* 0x000000090c0b7220 */ /* 0x000fe20000410000 */
[-C--:B------:R-:W-:Y:S01]  /*3c80*/  FMUL.FTZ R13, R13, R6.reuse ;  /* 0x000000060d0d7220 */ /* 0x080fe20000410000 */
[----:B------:R-:W-:Y:S02]  /*3c90*/  IMAD.U32 R15, R14, 0x10000, RZ ;  /* 0x000100000e0f7824 */ /* 0x000fe400078e00ff */
[C---:B------:R-:W-:Y:S01]  /*3ca0*/  FFMA.FTZ R30, R5.reuse, R6, -R30 ;  /* 0x00000006051e7223 */ /* 0x040fe2000001081e */
[-C--:B------:R-:W-:Y:S01]  /*3cb0*/  FMUL.FTZ R31, R12, R7.reuse ;  /* 0x000000070c1f7220 */ /* 0x080fe20000410000 */
[----:B------:R-:W-:Y:S01]  /*3cc0*/  FFMA.FTZ R29, R8, R7, -R11 ;  /* 0x00000007081d7223 */ /* 0x000fe2000001080b */
[----:B------:R-:W-:Y:S01]  /*3cd0*/  LOP3.LUT R14, R14, 0xffff0000, RZ, 0xc0, !PT ;  /* 0xffff00000e0e7812 */ /* 0x000fe200078ec0ff */
[----:B------:R-:W-:Y:S01]  /*3ce0*/  FFMA.FTZ R13, R5, R28, R13 ;  /* 0x0000001c050d7223 */ /* 0x000fe2000001000d */
        /* <DEDUP_REMOVED lines=26> */
.L_x_8632:
[----:B------:R-:W-:Y:S05]  /*3e90*/  BSYNC B1 ;  /* 0x0000000000017941 */ /* 0x000fea0003800000 */
.L_x_8631:
        /* <DEDUP_REMOVED lines=8> */
.L_x_8612:
[----:B------:R-:W-:-:S13]  /*3f20*/  ISETP.NE.AND P3, PT, R186, 0x3, PT ;  /* 0x00000003ba00780c */ /* 0x000fda0003f65270 */
[----:B------:R-:W-:Y:S05]  /*3f30*/  @!P3 BRA `(.L_x_8633) ;  /* 0x000000000004b947 */ /* 0x000fea0003800000 */
[----:B------:R-:W-:Y:S01]  /*3f40*/  BPT.TRAP 0x1 ;  /* 0x000000040000795c */ /* 0x000fe20000300000 */
.L_x_8633:
[----:B------:R-:W-:Y:S01]  /*3f50*/  IMAD R62, R185, 0x8, R18 ;  /* 0x00000008b93e7824 */ /* 0x000fe200078e0212 */
[----:B------:R-:W-:Y:S01]  /*3f60*/  SHF.L.U32 R75, R190, 0x1f, RZ ;  /* 0x0000001fbe4b7819 */ /* 0x000fe200000006ff */
[----:B------:R-:W-:Y:S01]  /*3f70*/  BSSY B1, `(.L_x_8634) ;  /* 0x0000004000017945 */ /* 0x000fe20003800000 */
[----:B------:R-:W-:Y:S02]  /*3f80*/  SHF.R.S32.HI R66, RZ, 0x1f, R64 ;  /* 0x0000001fff427819 */ /* 0x000fe40000011440 */
[----:B------:R-:W1:Y:S02]  /*3f90*/  SYNCS.PHASECHK.TRANS64.TRYWAIT P4, [R62+URZ+0x38890], R75 ;  /* 0x0388904b3e0075a7 */ /* 0x000e64000808017f */
[----:B-1----:R-:W-:Y:S05]  /*3fa0*/  @!P4 BRA `(.L_x_8635) ;  /* 0x000001d000d0c947 */ /* 0x002fea0003800000 */
.L_x_8886:
[----:B------:R-:W-:Y:S05]  /*3fb0*/  BSYNC B1 ;  /* 0x0000000000017941 */ /* 0x000fea0003800000 */
.L_x_8634:
        /* <DEDUP_REMOVED lines=26> */
.L_x_8890:
        /* <DEDUP_REMOVED lines=18> */
.L_x_8620:
[----:B------:R-:W-:Y:S05]  /*4280*/  BSYNC B0 ;  /* 0x0000000000007941 */ /* 0x000fea0003800000 */
.L_x_8611:
[----:B0-234-:R-:W0:Y:S01]  /*4290*/  S2R R4, SR_TID.X ;  /* 0x0000000000047919 */ /* 0x01de220000002100 */
        /* <DEDUP_REMOVED lines=16> */
.L_x_8638:
[----:B------:R-:W-:Y:S05]  /*43a0*/  BSYNC B0 ;  /* 0x0000000000007941 */ /* 0x000fea0003800000 */
.L_x_8637:
[----:B------:R-:W2:Y:S01]  /*43b0*/  SYNCS.PHASECHK.TRANS64.TRYWAIT P3, [R62+URZ+0x388b0], R75 ;  /* 0x0388b04b3e0075a7 */ /* 0x000ea2000806017f */
[----:B------:R-:W-:Y:S04]  /*43c0*/  BSSY B0, `(.L_x_8639) ;  /* 0x0000002000007945 */ /* 0x000fe80003800000 */
[----:B--2---:R-:W-:Y:S05]  /*43d0*/  @!P3 BRA `(.L_x_8640) ;  /* 0x000001d0001cb947 */ /* 0x004fea0003800000 */
.L_x_8891:
[----:B------:R-:W-:Y:S05]  /*43e0*/  BSYNC B0 ;  /* 0x0000000000007941 */ /* 0x000fea0003800000 */
.L_x_8639:
        /* <DEDUP_REMOVED lines=21> */
[----:B------:R-:W1:Y:S08]  /*4540*/  SHFL.IDX PT, R10, R10, RZ, 0x1c1f ;  /* 0x001c1fff0a0a7589 */ /* 0x000e7000000e0000 */
[----:B------:R-:W-:Y:S05]  /*4550*/  @!P3 BRA `(.L_x_8642) ;  /* 0x00000004009cb947 */ /* 0x000fea0003800000 */
[----:B------:R-:W3:Y:S01]  /*4560*/  LDL R31, [R1+0x10] ;  /* 0x00001000011f7983 */ /* 0x000ee20000100800 */
[----:B------:R-:W-:-:S03]  /*4570*/  ULDC UR4, c[0x0][0x320] ;  /* 0x0000c80000047ab9 */ /* 0x000fc60000000800 */
[----:B------:R-:W4:Y:S04]  /*4580*/  LDL R14, [R1+0x14] ;  /* 0x00001400010e7983 */ /* 0x000f280000100800 */
[----:B------:R-:W5:Y:S01]  /*4590*/  LDL R30, [R1+0x18] ;  /* 0x00001800011e7983 */ /* 0x000f620000100800 */
[----:B------:R-:W-:Y:S01]  /*45a0*/  ISETP.GE.AND P5, PT, R16, UR4, PT ;  /* 0x0000000410007c0c */ /* 0x000fe2000bfa6270 */
[----:B------:R-:W-:Y:S01]  /*45b0*/  IMAD R9, R185, 0x8000, R50 ;  /* 0x00008000b9097824 */ /* 0x000fe200078e0232 */
[----:B------:R-:W-:Y:S01]  /*45c0*/  LOP3.LUT P3, RZ, R192, 0x4, RZ, 0xc0, !PT ;  /* 0x00000004c0ff7812 */ /* 0x000fe2000786c0ff */
[----:B------:R-:W2:Y:S02]  /*45d0*/  LDL R29, [R1+0x1c] ;  /* 0x00001c00011d7983 */ /* 0x000ea40000100800 */
[----:B------:R-:W-:-:S02]  /*45e0*/  IMAD R12, R9, 0x2, R18 ;  /* 0x00000002090c7824 */ /* 0x000fc400078e0212 */
[----:B------:R-:W2:Y:S04]  /*45f0*/  LDL R28, [R1+0x20] ;  /* 0x00002000011c7983 */ /* 0x000ea80000100800 */
[----:B------:R-:W2:Y:S01]  /*4600*/  LDL R15, [R1+0x24] ;  /* 0x00002400010f7983 */ /* 0x000ea20000100800 */
[----:B------:R-:W-:-:S03]  /*4610*/  VIADD R13, R9, 0x20 ;  /* 0x00000020090d7836 */ /* 0x000fc60000000000 */
[----:B------:R-:W1:Y:S01]  /*4620*/  @!P5 LDS.128 R4, [R12+0x400] ;  /* 0x000400000c04d984 */ /* 0x000e620000000c00 */
[----:B------:R-:W-:Y:S01]  /*4630*/  @P3 VIADD R13, R9, 0xffffffe0 ;  /* 0xffffffe0090d3836 */ /* 0x000fe20000000000 */
[CC--:B0-----:R-:W-:Y:S02]  /*4640*/  @!P5 LEA R8, P3, R16.reuse, R11.reuse, 0x1 ;  /* 0x0000000b1008d211 */ /* 0x0c1fe400078608ff */
[----:B------:R-:W2:Y:S01]  /*4650*/  LDL R63, [R1+0x2c] ;  /* 0x00002c00013f7983 */ /* 0x000ea20000100800 */
[----:B------:R-:W-:Y:S01]  /*4660*/  IMAD R13, R13, 0x2, R18 ;  /* 0x000000020d0d7824 */ /* 0x000fe200078e0212 */
[----:B-1----:R-:W-:Y:S02]  /*4670*/  @!P5 LEA.HI.X R9, R16, R10, R17, 0x1, P3 ;  /* 0x0000000a1009d211 */ /* 0x002fe400018f0c11 */
[C---:B------:R-:W-:Y:S01]  /*4680*/  ISETP.GE.AND P3, PT, R184.reuse, UR4, PT ;  /* 0x00000004b8007c0c */ /* 0x040fe2000bf66270 */
[----:B------:R-:W2:Y:S04]  /*4690*/  LDL R57, [R1+0x30] ;  /* 0x0000300001397983 */ /* 0x000ea80000100800 */
[----:B------:R-:W2:Y:S04]  /*46a0*/  LDL R56, [R1+0x34] ;  /* 0x0000340001387983 */ /* 0x000ea80000100800 */
[----:B------:R0:W-:Y:S04]  /*46b0*/  @!P5 ST.E.128 desc[UR40][R8.64], R4 ;  /* 0x000000040800d985 */ /* 0x0001e8000c101d28 */
[----:B------:R-:W1:Y:S01]  /*46c0*/  @!P3 LDS.128 R4, [R13+0x400] ;  /* 0x000400000d04b984 */ /* 0x000e620000000c00 */
[----:B0-----:R-:W-:-:S04]  /*46d0*/  @!P3 LEA R8, P5, R184, R11, 0x1 ;  /* 0x0000000bb808b211 */ /* 0x001fc800078a08ff */
[----:B------:R-:W-:Y:S02]  /*46e0*/  @!P3 LEA.HI.X R9, R184, R10, R195, 0x1, P5 ;  /* 0x0000000ab809b211 */ /* 0x000fe400028f0cc3 */
[----:B------:R-:W-:-:S03]  /*46f0*/  ISETP.GE.AND P5, PT, R224, UR4, PT ;  /* 0x00000004e0007c0c */ /* 0x000fc6000bfa6270 */
[----:B-1----:R0:W-:Y:S10]  /*4700*/  @!P3 ST.E.128 desc[UR40][R8.64], R4 ;  /* 0x000000040800b985 */ /* 0x0021f4000c101d28 */
[----:B------:R-:W1:Y:S01]  /*4710*/  @!P5 LDS.128 R4, [R12+0x2400] ;  /* 0x002400000c04d984 */ /* 0x000e620000000c00 */
[----:B0-----:R-:W-:-:S05]  /*4720*/  @!P5 LEA R8, P3, R224, R11, 0x1 ;  /* 0x0000000be008d211 */ /* 0x001fca00078608ff */
[----:B---3--:R-:W-:Y:S01]  /*4730*/  @!P5 IMAD.X R9, R10, 0x1, R31, P3 ;  /* 0x000000010a09d824 */ /* 0x008fe200018e061f */
[C---:B------:R-:W-:Y:S01]  /*4740*/  ISETP.GE.AND P3, PT, R223.reuse, UR4, PT ;  /* 0x00000004df007c0c */ /* 0x040fe2000bf66270 */
[----:B------:R-:W3:Y:S04]  /*4750*/  LDL R31, [R1+0x38] ;  /* 0x00003800011f7983 */ /* 0x000ee80000100800 */
[----:B-1----:R0:W-:Y:S08]  /*4760*/  @!P5 ST.E.128 desc[UR40][R8.64], R4 ;  /* 0x000000040800d985 */ /* 0x0021f0000c101d28 */
        /* <DEDUP_REMOVED lines=14> */
[----:B--2---:R-:W-:Y:S01]  /*4850*/  @!P3 IMAD.X R9, R10, 0x1, R29, P5 ;  /* 0x000000010a09b824 */ /* 0x004fe200028e061d */
[C---:B------:R-:W-:Y:S01]  /*4860*/  ISETP.GE.AND P5, PT, R220.reuse, UR4, PT ;  /* 0x00000004dc007c0c */ /* 0x040fe2000bfa6270 */
[----:B------:R-:W2:Y:S04]  /*4870*/  LDL R29, [R1+0x4] ;  /* 0x00000400011d7983 */ /* 0x000ea80000100800 */
[----:B-1----:R0:W-:Y:S08]  /*4880*/  @!P3 ST.E.128 desc[UR40][R8.64], R4 ;  /* 0x000000040800b985 */ /* 0x0021f0000c101d28 */
[----:B------:R-:W1:Y:S01]  /*4890*/  @!P5 LDS.128 R4, [R12+0x6400] ;  /* 0x006400000c04d984 */ /* 0x000e620000000c00 */
[----:B0-----:R-:W-:-:S05]  /*48a0*/  @!P5 LEA R8, P3, R220, R11, 0x1 ;  /* 0x0000000bdc08d211 */ /* 0x001fca00078608ff */
[----:B------:R-:W-:Y:S01]  /*48b0*/  @!P5 IMAD.X R9, R10, 0x1, R28, P3 ;  /* 0x000000010a09d824 */ /* 0x000fe200018e061c */
[C---:B------:R-:W-:Y:S01]  /*48c0*/  ISETP.GE.AND P3, PT, R219.reuse, UR4, PT ;  /* 0x00000004db007c0c */ /* 0x040fe2000bf66270 */
[----:B------:R-:W2:Y:S04]  /*48d0*/  LDL R28, [R1+0x40] ;  /* 0x00004000011c7983 */ /* 0x000ea80000100800 */
[----:B-1----:R0:W-:Y:S08]  /*48e0*/  @!P5 ST.E.128 desc[UR40][R8.64], R4 ;  /* 0x000000040800d985 */ /* 0x0021f0000c101d28 */
[----:B------:R-:W1:Y:S01]  /*48f0*/  @!P3 LDS.128 R4, [R13+0x6400] ;  /* 0x006400000d04b984 */ /* 0x000e620000000c00 */
[----:B0-----:R-:W-:-:S05]  /*4900*/  @!P3 LEA R8, P5, R219, R11, 0x1 ;  /* 0x0000000bdb08b211 */ /* 0x001fca00078a08ff */
[----:B------:R-:W-:Y:S02]  /*4910*/  @!P3 IMAD.X R9, R10, 0x1, R15, P5 ;  /* 0x000000010a09b824 */ /* 0x000fe400028e060f */
[----:B------:R-:W2:Y:S01]  /*4920*/  LDL R15, [R1] ;  /* 0x00000000010f7983 */ /* 0x000ea20000100800 */
        /* <DEDUP_REMOVED lines=30> */
[----:B-----5:R-:W-:Y:S01]  /*4b10*/  @!P3 IMAD.X R9, R10, 0x1, R30, P5 ;  /* 0x000000010a09b824 */ /* 0x020fe200028e061e */
[----:B--2---:R-:W-:-:S04]  /*4b20*/  ISETP.GE.AND P5, PT, R29, UR4, PT ;  /* 0x000000041d007c0c */ /* 0x004fc8000bfa6270 */
        /* <DEDUP_REMOVED lines=8> */
[----:B----4-:R-:W-:-:S05]  /*4bb0*/  @!P3 IMAD.X R9, R10, 0x1, R14, P5 ;  /* 0x000000010a09b824 */ /* 0x010fca00028e060e */
[----:B-1----:R3:W-:Y:S03]  /*4bc0*/  @!P3 ST.E.128 desc[UR40][R8.64], R4 ;  /* 0x000000040800b985 */ /* 0x0027e6000c101d28 */
.L_x_8642:
[----:B------:R-:W-:Y:S05]  /*4bd0*/  BSYNC B0 ;  /* 0x0000000000007941 */ /* 0x000fea0003800000 */
.L_x_8641:
[----:B------:R-:W-:Y:S01]  /*4be0*/  @!PT LDS RZ, [RZ] ;  /* 0x00000000fffff984 */ /* 0x000fe20000000800 */
[----:B------:R-:W-:Y:S01]  /*4bf0*/  @!PT LDS RZ, [RZ] ;  /* 0x00000000fffff984 */ /* 0x000fe20000000800 */
[----:B------:R-:W-:Y:S01]  /*4c00*/  @!PT LDS RZ, [RZ] ;  /* 0x00000000fffff984 */ /* 0x000fe20000000800 */
[----:B------:R-:W-:Y:S01]  /*4c10*/  @!PT LDS RZ, [RZ] ;  /* 0x00000000fffff984 */ /* 0x000fe20000000800 */
[----:B------:R4:W-:Y:S06]  /*4c20*/  MEMBAR.ALL.CTA ;  /* 0x0000000000007992 */ /* 0x0009ec0000008000 */
[----:B----4-:R-:W4:Y:S01]  /*4c30*/  FENCE.VIEW.ASYNC.S ;  /* 0x00000000000073c6 */ /* 0x010f220000000000 */
[----:B--2---:R-:W-:Y:S01]  /*4c40*/  @!P4 VIADD R62, R62, 0x388c0 ;  /* 0x000388c03e3ec836 */ /* 0x004fe20000000000 */
        /* <DEDUP_REMOVED lines=9> */
[----:B--2---:R-:W-:Y:S06]  /*4ce0*/  @P2 BRA `(.L_x_8643) ;  /* 0xffffffd400f02947 */ /* 0x004fec000383ffff */
.L_x_8606:
[----:B------:R-:W2:Y:S01]  /*4cf0*/  LDL R4, [R1+0x68] ;  /* 0x0000680001047983 */ /* 0x000ea20000100800 */
[----:B------:R-:W-:Y:S01]  /*4d00*/  BSSY B0, `(.L_x_8644) ;  /* 0x0000005000007945 */ /* 0x000fe20003800000 */
[----:B--2---:R-:W-:-:S03]  /*4d10*/  ISETP.NE.AND P0, PT, R4, 0x1, PT ;  /* 0x000000010400780c */ /* 0x004fc60003f05270 */
[----:B------:R-:W-:Y:S10]  /*4d20*/  @P3 BRA `(.L_x_8645) ;  /* 0x0000000000083947 */ /* 0x000ff40003800000 */
[----:B------:R-:W2:Y:S02]  /*4d30*/  FENCE.VIEW.ASYNC.G ;  /* 0x00000000000073c6 */ /* 0x000ea40000000100 */
[----:B--2---:R-:W-:Y:S06]  /*4d40*/  BAR.ARV 0xc, 0x180 ;  /* 0x0306000000007b1d */ /* 0x004fec0000002000 */
.L_x_8645:
[----:B------:R-:W-:Y:S05]  /*4d50*/  BSYNC B0 ;  /* 0x0000000000007941 */ /* 0x000fea0003800000 */
.L_x_8644:
[----:B------:R-:W-:Y:S04]  /*4d60*/  BSSY B7, `(.L_x_8646) ;  /* 0x00010a3000077945 */ /* 0x000fe80003800000 */
[----:B------:R-:W-:Y:S05]  /*4d70*/  @!P0 BRA `(.L_x_8647) ;  /* 0x0000001c00b08947 */ /* 0x000fea0003800000 */
[----:B------:R-:W2:Y:S01]  /*4d80*/  LDC R0, c[0x0][0x448] ;  /* 0x00011200ff007b82 */ /* 0x000ea20000000800 */
[----:B------:R-:W-:Y:S01]  /*4d90*/  VIADD R3, R212, 0x3f ;  /* 0x0000003fd4037836 */ /* 0x000fe20000000000 */
        /* <DEDUP_REMOVED lines=35> */
[----:B------:R-:W2:Y:S01]  /*4fd0*/  @P0 LDC R0, c[0x0][0x44c] ;  /* 0x00011300ff000b82 */ /* 0x000ea20000000800 */
[----:B------:R-:W-:Y:S02]  /*4fe0*/  CS2R R86, SRZ ;  /* 0x0000000000567805 */ /* 0x000fe4000001ff00 */
[----:B------:R-:W-:Y:S01]  /*4ff0*/  CS2R R84, SRZ ;  /* 0x0000000000547805 */ /* 0x000fe2000001ff00 */
[----:B------:R-:W-:Y:S01]  /*5000*/  IMAD.MOV.U32 R83, RZ, RZ, RZ ;  /* 0x000000ffff537224 */ /* 0x000fe200078e00ff */
[----:B------:R-:W-:-:S02]  /*5010*/  CS2R R32, SRZ ;  /* 0x0000000000207805 */ /* 0x000fc4000001ff00 */
[----:B------:R-:W-:Y:S02]  /*5020*/  CS2R R80, SRZ ;  /* 0x0000000000507805 */ /* 0x000fe4000001ff00 */
[----:B------:R-:W-:Y:S02]  /*5030*/  CS2R R78, SRZ ;  /* 0x00000000004e7805 */ /* 0x000fe4000001ff00 */
[----:B------:R-:W-:Y:S01]  /*5040*/  CS2R R76, SRZ ;  /* 0x00000000004c7805 */ /* 0x000fe2000001ff00 */
[----:B------:R-:W3:Y:S01]  /*5050*/  @P0 LDC R5, c[0x0][0x450] ;  /* 0x00011400ff050b82 */ /* 0x000ee20000000800 */
[----:B------:R-:W-:Y:S01]  /*5060*/  IMAD.MOV.U32 R75, RZ, RZ, RZ ;  /* 0x000000ffff4b7224 */ /* 0x000fe200078e00ff */
[----:B------:R-:W-:Y:S02]  /*5070*/  CS2R R28, SRZ ;  /* 0x00000000001c7805 */ /* 0x000fe4000001ff00 */
[----:B------:R-:W-:Y:S01]  /*5080*/  CS2R R72, SRZ ;  /* 0x0000000000487805 */ /* 0x000fe2000001ff00 */
[----:B------:R-:W-:Y:S01]  /*5090*/  IMAD.MOV.U32 R71, RZ, RZ, RZ ;  /* 0x000000ffff477224 */ /* 0x000fe200078e00ff */
[----:B------:R-:W-:-:S02]  /*50a0*/  CS2R R14, SRZ ;  /* 0x00000000000e7805 */ /* 0x000fc4000001ff00 */
[----:B------:R-:W-:Y:S01]  /*50b0*/  CS2R R68, SRZ ;  /* 0x0000000000447805 */ /* 0x000fe2000001ff00 */
[----:B------:R-:W-:Y:S01]  /*50c0*/  IMAD.MOV.U32 R67, RZ, RZ, RZ ;  /* 0x000000ffff437224 */ /* 0x000fe200078e00ff */
        /* <DEDUP_REMOVED lines=8> */
[----:B--2---:R-:W-:Y:S01]  /*5150*/  @P0 IMAD.HI.U32 R0, R3, R0, RZ ;  /* 0x0000000003000227 */ /* 0x004fe200078e00ff */
[----:B------:R-:W-:Y:S02]  /*5160*/  CS2R R160, SRZ ;  /* 0x0000000000a07805 */ /* 0x000fe4000001ff00 */
[----:B------:R-:W-:Y:S02]  /*5170*/  CS2R R50, SRZ ;  /* 0x0000000000327805 */ /* 0x000fe4000001ff00 */
[----:B------:R-:W-:-:S02]  /*5180*/  CS2R R46, SRZ ;  /* 0x00000000002e7805 */ /* 0x000fc4000001ff00 */
[----:B------:R-:W-:Y:S02]  /*5190*/  CS2R R42, SRZ ;  /* 0x00000000002a7805 */ /* 0x000fe4000001ff00 */
[----:B------:R-:W-:Y:S01]  /*51a0*/  CS2R R154, SRZ ;  /* 0x00000000009a7805 */ /* 0x000fe2000001ff00 */
[----:B------:R-:W-:Y:S01]  /*51b0*/  IMAD.MOV.U32 R39, RZ, RZ, RZ ;  /* 0x000000ffff277224 */ /* 0x000fe200078e00ff */
[----:B01----:R-:W-:Y:S02]  /*51c0*/  CS2R R10, SRZ ;  /* 0x00000000000a7805 */ /* 0x003fe4000001ff00 */
[----:B---3--:R-:W-:Y:S01]  /*51d0*/  @P0 SHF.R.U32.HI R3, RZ, R5, R0 ;  /* 0x00000005ff030219 */ /* 0x008fe20000011600 */
[----:B------:R-:W-:Y:S01]  /*51e0*/  IMAD.MOV.U32 R35, RZ, RZ, RZ ;  /* 0x000000ffff237224 */ /* 0x000fe200078e00ff */
[----:B------:R-:W-:Y:S02]  /*51f0*/  PLOP3.LUT P0, PT, PT, PT, PT, 0x80, 0x0 ;  /* 0x000000000000781c */ /* 0x000fe40003f0f070 */
[----:B------:R-:W-:-:S02]  /*5200*/  CS2R R8, SRZ ;  /* 0x0000000000087805 */ /* 0x000fc4000001ff00 */
[----:B------:R-:W-:Y:S01]  /*5210*/  CS2R R152, SRZ ;  /* 0x0000000000987805 */ /* 0x000fe2000001ff00 */
[----:B------:R-:W-:Y:S01]  /*5220*/  IMAD.IADD R3, R38, 0x1, R3 ;  /* 0x0000000126037824 */ /* 0x000fe200078e0203 */
[----:B------:R-:W-:Y:S01]  /*5230*/  CS2R R6, SRZ ;  /* 0x0000000000067805 */ /* 0x000fe2000001ff00 */
[----:B------:R-:W-:Y:S02]  /*5240*/  IMAD.MOV.U32 R31, RZ, RZ, RZ ;  /* 0x000000ffff1f7224 */ /* 0x000fe400078e00ff */
[----:B------:R-:W-:Y:S01]  /*5250*/  IMAD.MOV.U32 R5, RZ, RZ, RZ ;  /* 0x000000ffff057224 */ /* 0x000fe200078e00ff */
[----:B------:R-:W-:-:S04]  /*5260*/  SHF.R.S32.HI R0, RZ, 0x1f, R3 ;  /* 0x0000001fff007819 */ /* 0x000fc80000011403 */
[----:B------:R-:W-:Y:S02]  /*5270*/  LEA.HI R0, R0, R3, RZ, 0x6 ;  /* 0x0000000300007211 */ /* 0x000fe400078f30ff */
[----:B------:R-:W-:Y:S02]  /*5280*/  CS2R R2, SRZ ;  /* 0x0000000000027805 */ /* 0x000fe4000001ff00 */
[----:B------:R-:W-:-:S04]  /*5290*/  SHF.R.S32.HI R0, RZ, 0x6, R0 ;  /* 0x00000006ff007819 */ /* 0x000fc80000011400 */
[----:B------:R-:W-:Y:S01]  /*52a0*/  VIMNMX R4, R169, R0, PT ;  /* 0x00000000a9047248 */ /* 0x000fe20003fe0100 */
[----:B------:R-:W-:-:S03]  /*52b0*/  IMAD.MOV.U32 R0, RZ, RZ, RZ ;  /* 0x000000ffff007224 */ /* 0x000fc600078e00ff */
[----:B------:R-:W-:-:S13]  /*52c0*/  ISETP.GE.AND P1, PT, R4, 0x1, PT ;  /* 0x000000010400780c */ /* 0x000fda0003f26270 */
        /* <DEDUP_REMOVED lines=25> */
[----:B------:R-:W-:Y:S01]  /*5460*/  LOP3.LUT R0, R3, 0x3fff, RZ, 0xc0, !PT ;  /* 0x00003fff03007812 */ /* 0x000fe200078ec0ff */
[----:B------:R-:W-:Y:S01]  /*5470*/  IMAD.MOV.U32 R3, RZ, RZ, 0x40000040 ;  /* 0x40000040ff037424 */ /* 0x000fe200078e00ff */
[C---:B------:R-:W-:Y:S01]  /*5480*/  R2UR UR4, R2.reuse ;  /* 0x00000000020472ca */ /* 0x040fe200000e0000 */
[----:B------:R-:W-:Y:S01]  /*5490*/  VIADD R10, R2, 0x2 ;  /* 0x00000002020a7836 */ /* 0x000fe20000000000 */
[----:B------:R-:W-:-:S02]  /*54a0*/  LOP3.LUT R0, R0, 0x2000000, RZ, 0xfc, !PT ;  /* 0x0200000000007812 */ /* 0x000fc400078efcff */
[----:B------:R-:W-:-:S03]  /*54b0*/  R2UR UR5, R3 ;  /* 0x00000000030572ca */ /* 0x000fc600000e0000 */
[----:B------:R-:W-:-:S04]  /*54c0*/  IMAD R6, R19, 0x1000, R0 ;  /* 0x0000100013067824 */ /* 0x000fc800078e0200 */
[C---:B------:R-:W-:Y:S01]  /*54d0*/  VIADD R8, R6.reuse, 0x80 ;  /* 0x0000008006087836 */ /* 0x040fe20000000000 */
[----:B------:R-:W-:-:S13]  /*54e0*/  R2UR UR6, R6 ;  /* 0x00000000060672ca */ /* 0x000fda00000e0000 */
        /* <DEDUP_REMOVED lines=35> */
.L_x_8649:
        /* <DEDUP_REMOVED lines=8> */
.L_x_8653:
[----:B------:R-:W-:Y:S01]  /*57a0*/  BAR.SYNC.DEFER_BLOCKING 0xe, 0x100 ;  /* 0x0384000000007b1d */ /* 0x000fe20000010000 */
[C---:B-1----:R-:W-:Y:S01]  /*57b0*/  IMAD R4, R19.reuse, 0x40, R194 ;  /* 0x0000004013047824 */ /* 0x042fe200078e02c2 */
[----:B------:R-:W-:Y:S01]  /*57c0*/  R2UR UR4, R2 ;  /* 0x00000000020472ca */ /* 0x000fe200000e0000 */
[----:B------:R-:W-:Y:S01]  /*57d0*/  VIADD R19, R19, 0x1 ;  /* 0x0000000113137836 */ /* 0x000fe20000000000 */
[----:B------:R-:W-:Y:S01]  /*57e0*/  R2UR UR5, R3 ;  /* 0x00000000030572ca */ /* 0x000fe200000e0000 */
[----:B------:R-:W-:Y:S01]  /*57f0*/  IMAD R4, R4, 0x4, R18 ;  /* 0x0000000404047824 */ /* 0x000fe200078e0212 */
[C---:B------:R-:W-:Y:S01]  /*5800*/  ISETP.GT.AND P1, PT, R14.reuse, RZ, PT ;  /* 0x000000ff0e00720c */ /* 0x040fe20003f24270 */
[----:B------:R-:W-:Y:S01]  /*5810*/  IMAD.MOV.U32 R13, RZ, RZ, 0x40000040 ;  /* 0x40000040ff0d7424 */ /* 0x000fe200078e00ff */
[----:B------:R-:W-:Y:S01]  /*5820*/  ISETP.NE.AND P0, PT, R19, 0x2, PT ;  /* 0x000000021300780c */ /* 0x000fe20003f05270 */
[----:B------:R-:W-:-:S03]  /*5830*/  VIADD R14, R14, 0xffffffff ;  /* 0xffffffff0e0e7836 */ /* 0x000fc60000000000 */
        /* <DEDUP_REMOVED lines=132> */
[----:B------:R-:W-:Y:S02]  /*6080*/  IMAD.MOV.U32 R5, RZ, RZ, 0x40000040 ;  /* 0x40000040ff057424 */ /* 0x000fe400078e00ff */
[C---:B------:R-:W-:Y:S01]  /*6090*/  VIADD R12, R4.reuse, 0x80 ;  /* 0x00000080040c7836 */ /* 0x040fe20000000000 */
[----:B------:R-:W-:Y:S01]  /*60a0*/  R2UR UR6, R4 ;  /* 0x00000000040672ca */ /* 0x000fe200000e0000 */
[----:B------:R-:W-:Y:S01]  /*60b0*/  WARPGROUP.ARRIVE ;  /* 0x00000000000079c5 */ /* 0x000fe20000000000 */
[----:B------:R-:W-:Y:S01]  /*60c0*/  R2UR UR7, R5 ;  /* 0x00000000050772ca */ /* 0x000fe200000e0000 */
[----:B------:R-:W-:-:S12]  /*60d0*/  IMAD.MOV.U32 R5, RZ, RZ, 0x40000040 ;  /* 0x40000040ff057424 */ /* 0x000fd800078e00ff */
        /* <DEDUP_REMOVED lines=23> */
[----:B------:R-:W-:Y:S02]  /*6250*/  R2UR UR5, R7 ;  /* 0x00000000070572ca */ /* 0x000fe400000e0000 */
[----:B------:R-:W-:-:S04]  /*6260*/  SEL R4, RZ, 0x1, P0 ;  /* 0x00000001ff047807 */ /* 0x000fc80000000000 */
[----:B------:R-:W-:Y:S01]  /*6270*/  LOP3.LUT R23, R23, R4, RZ, 0x3c, !PT ;  /* 0x0000000417177212 */ /* 0x000fe200078e3cff */
[----:B------:R-:W-:Y:S02]  /*6280*/  WARPGROUP.DEPBAR.LE gsb0, 0x0 ;  /* 0x00008000000079c5 */ /* 0x000fe40000010000 */
[----:B------:R-:W-:-:S12]  /*6290*/  WARPGROUP.ARRIVE ;  /* 0x00000000000079c5 */ /* 0x000fd80000000000 */
[----:B------:R-:W-:Y:S03]  /*62a0*/  HGMMA.64x256x16.F32.BF16 R24, gdesc[UR4].tnspB, R24, gsb0 ;  /* 0x43e00000041879f0 */ /* 0x000fe60008001818 */
[----:B------:R-:W-:Y:S02]  /*62b0*/  WARPGROUP.DEPBAR.LE gsb0, 0x0 ;  /* 0x00008000000079c5 */ /* 0x000fe40000010000 */
[----:B------:R-:W-:Y:S06]  /*62c0*/  BAR.ARV 0xf, 0x100 ;  /* 0x03c4000000007b1d */ /* 0x000fec0000002000 */
[----:B------:R-:W-:Y:S05]  /*62d0*/  @!P2 BRA `(.L_x_8652) ;  /* 0x000000000004a947 */ /* 0x000fea0003800000 */
[----:B------:R-:W-:Y:S01]  /*62e0*/  BPT.TRAP 0x1 ;  /* 0x000000040000795c */ /* 0x000fe20000300000 */
.L_x_8652:
[----:B------:R-:W-:-:S04]  /*62f0*/  IMAD R4, R19, 0x8, R18 ;  /* 0x0000000813047824 */ /* 0x000fc800078e0212 */
[----:B------:R-:W-:-:S05]  /*6300*/  VIADD R4, R4, 0x38860 ;  /* 0x0003886004047836 */ /* 0x000fca0000000000 */
[----:B------:R-:W-:-:S04]  /*6310*/  PRMT R4, R187, 0x654, R4 ;  /* 0x00000654bb047816 */ /* 0x000fc80000000004 */
[----:B------:R1:W-:Y:S01]  /*6320*/  SYNCS.ARRIVE.TRANS64.RED.A1T0 RZ, [R4+URZ], RZ ;  /* 0x000000ff04ff79a7 */ /* 0x0003e2000810043f */
[----:B------:R-:W-:Y:S05]  /*6330*/  @P1 BRA `(.L_x_8653) ;  /* 0xfffffff400181947 */ /* 0x000fea000383ffff */
.L_x_8651:
[----:B------:R-:W-:Y:S05]  /*6340*/  BSYNC B0 ;  /* 0x0000000000007941 */ /* 0x000fea0003800000 */
.L_x_8650:
        /* <DEDUP_REMOVED lines=8> */
[----:B------:R-:W0:Y:S01]  /*63d0*/  LDS R0, [R3+0x38420] ;  /* 0x0384200003007984 */ /* 0x000e220000000800 */
[-C--:B--2---:R-:W-:Y:S01]  /*63e0*/  FMUL.FTZ R155, R28, R2.reuse ;  /* 0x000000021c9b7220 */ /* 0x084fe20000410000 */
[-C--:B------:R-:W-:Y:S01]  /*63f0*/  FMUL.FTZ R152, R29, R2.reuse ;  /* 0x000000021d987220 */ /* 0x080fe20000410000 */
[-C--:B------:R-:W-:Y:S01]  /*6400*/  FMUL.FTZ R10, R33, R2.reuse ;  /* 0x00000002210a7220 */ /* 0x080fe20000410000 */
[-C--:B------:R-:W-:Y:S01]  /*6410*/  FMUL.FTZ R14, R37, R2.reuse ;  /* 0x00000002250e7220 */ /* 0x080fe20000410000 */
[----:B------:R-:W-:Y:S01]  /*6420*/  FMUL.FTZ R28, R41, R2 ;  /* 0x00000002291c7220 */ /* 0x000fe20000410000 */
        /* <DEDUP_REMOVED lines=125> */
[----:B------:R-:W-:-:S02]  /*6c00*/  IMAD.MOV.U32 R2, RZ, RZ, RZ ;  /* 0x000000ffff027224 */ /* 0x000fc400078e00ff */
[----:B------:R-:W-:Y:S01]  /*6c10*/  IMAD.MOV.U32 R0, RZ, RZ, RZ ;  /* 0x000000ffff007224 */ /* 0x000fe200078e00ff */
[----:B------:R-:W-:Y:S06]  /*6c20*/  BAR.ARV 0xf, 0x100 ;  /* 0x03c4000000007b1d */ /* 0x000fec0000002000 */
[----:B------:R-:W-:Y:S05]  /*6c30*/  BRA `(.L_x_8648) ;  /* 0x000000e800d47947 */ /* 0x000fea0003800000 */
.L_x_8647:
        /* <DEDUP_REMOVED lines=120> */
.L_x_8655:
[----:B------:R-:W-:Y:S05]  /*73c0*/  BSYNC B6 ;  /* 0x0000000000067941 */ /* 0x000fea0003800000 */
.L_x_8654:
        /* <DEDUP_REMOVED lines=13> */
.L_x_8659:
[----:B-1----:R1:W2:Y:S02]  /*74a0*/  SYNCS.PHASECHK.TRANS64.TRYWAIT P0, [R18+URZ+0x38800], R3 ;  /* 0x03880003120075a7 */ /* 0x0022a4000800017f */
[----:B--2---:R-:W-:Y:S05]  /*74b0*/  @!P0 NANOSLEEP.SYNCS 0x989680 ;  /* 0x009896800000895d */ /* 0x004fea0003900000 */
[----:B------:R-:W2:Y:S02]  /*74c0*/  @!P0 SYNCS.PHASECHK.TRANS64 P0, [R18+URZ+0x38800], R3 ;  /* 0x03880003120085a7 */ /* 0x000ea4000800007f */
[----:B--2---:R-:W-:Y:S05]  /*74d0*/  @!P0 BRA `(.L_x_8659) ;  /* 0xfffffffc00f08947 */ /* 0x004fea000383ffff */
.L_x_8658:
[----:B------:R-:W-:Y:S05]  /*74e0*/  BSYNC B0 ;  /* 0x0000000000007941 */ /* 0x000fea0003800000 */
.L_x_8657:
[----:B------:R-:W-:Y:S05]  /*74f0*/  BRA `(.L_x_8660) ;  /* 0x0000002c00f47947 */ /* 0x000fea0003800000 */
.L_x_8656:
        /* <DEDUP_REMOVED lines=31> */
.L_x_8662:
[----:B------:R-:W-:Y:S05]  /*76f0*/  BSYNC B6 ;  /* 0x0000000000067941 */ /* 0x000fea0003800000 */
.L_x_8661:
        /* <DEDUP_REMOVED lines=19> */
[----:B------:R-:W-:Y:S02]  /*7830*/  IMAD R5, R2, 0x20, R36 ;  /* 0x0000002002057824 */ /* 0x000fe400078e0224 */
[----:B------:R-:W-:Y:S02]  /*7840*/  IMAD.MOV.U32 R2, RZ, RZ, R24 ;  /* 0x000000ffff027224 */ /* 0x000fe400078e0018 */
        /* <DEDUP_REMOVED lines=9> */
[----:B------:R-:W-:-:S04]  /*78e0*/  IMAD.WIDE.U32 R2, R5, UR6, R2 ;  /* 0x0000000605027c25 */ /* 0x000fc8000f8e0002 */
[----:B------:R-:W-:Y:S01]  /*78f0*/  IMAD R11, R5, UR7, R0 ;  /* 0x00000007050b7c24 */ /* 0x000fe2000f8e0200 */
[----:B------:R-:W-:Y:S01]  /*7900*/  ULDC.64 UR6, c[0x0][0x400] ;  /* 0x0001000000067ab9 */ /* 0x000fe20000000a00 */
[----:B------:R-:W-:Y:S01]  /*7910*/  IMAD.IADD R5, R7, 0x1, R9 ;  /* 0x0000000107057824 */ /* 0x000fe200078e0209 */
[----:B------:R-:W-:Y:S01]  /*7920*/  LEA R0, P0, R6, UR4, 0x1 ;  /* 0x0000000406007c11 */ /* 0x000fe2000f8008ff */
[----:B------:R-:W-:Y:S01]  /*7930*/  IMAD.IADD R7, R3, 0x1, R11 ;  /* 0x0000000103077824 */ /* 0x000fe200078e020b */
[----:B------:R-:W-:Y:S01]  /*7940*/  LEA R4, P1, R2, UR6, 0x1 ;  /* 0x0000000602047c11 */ /* 0x000fe2000f8208ff */
[----:B------:R-:W-:Y:S01]  /*7950*/  UMOV UR4, 0xffffffff ;  /* 0xffffffff00047882 */ /* 0x000fe20000000000 */
[----:B------:R-:W-:Y:S02]  /*7960*/  LEA.HI.X R6, R6, UR5, R5, 0x1, P0 ;  /* 0x0000000506067c11 */ /* 0x000fe400080f0c05 */
[----:B------:R-:W-:Y:S01]  /*7970*/  LEA.HI.X R7, R2, UR7, R7, 0x1, P1 ;  /* 0x0000000702077c11 */ /* 0x000fe200088f0c07 */
[----:B------:R-:W-:Y:S08]  /*7980*/  BRA.DIV UR4, `(.L_x_8665) ;  /* 0x0000019a04c47947 */ /* 0x000ff0000b800000 */
[----:B------:R0:W1:Y:S04]  /*7990*/  SHFL.IDX PT, R3, R6, RZ, 0x1c1f ;  /* 0x001c1fff06037589 */ /* 0x00006800000e0000 */
[----:B------:R0:W2:Y:S04]  /*79a0*/  SHFL.IDX PT, R2, R0, RZ, 0x1c1f ;  /* 0x001c1fff00027589 */ /* 0x0000a800000e0000 */
[----:B------:R0:W3:Y:S04]  /*79b0*/  SHFL.IDX PT, R5, R7, RZ, 0x1c1f ;  /* 0x001c1fff07057589 */ /* 0x0000e800000e0000 */
[----:B------:R0:W4:Y:S02]  /*79c0*/  SHFL.IDX PT, R14, R4, RZ, 0x1c1f ;  /* 0x001c1fff040e7589 */ /* 0x00012400000e0000 */
.L_x_8897:
        /* <DEDUP_REMOVED lines=10> */
[----:B------:R-:W-:Y:S02]  /*7a70*/  CS2R R28, SRZ ;  /* 0x00000000001c7805 */ /* 0x000fe4000001ff00 */
[----:B------:R-:W-:Y:S02]  /*7a80*/  ISETP.GE.AND P3, PT, R206, UR4, PT ;  /* 0x00000004ce007c0c */ /* 0x000fe4000bf66270 */
[----:B------:R-:W-:Y:S01]  /*7a90*/  ISETP.GE.AND P2, PT, R188, UR4, PT ;  /* 0x00000004bc007c0c */ /* 0x000fe2000bf46270 */
[----:B---3--:R-:W-:-:S10]  /*7aa0*/  IMAD.MOV.U32 R15, RZ, RZ, R5 ;  /* 0x000000ffff0f7224 */ /* 0x008fd400078e0005 */
[----:B------:R-:W-:Y:S02]  /*7ab0*/  @!P3 IMAD.SHL.U32 R13, R206, 0x2, RZ ;  /* 0x00000002ce0db824 */ /* 0x000fe400078e00ff */
[----:B-12---:R-:W-:-:S03]  /*7ac0*/  @!P2 IMAD.WIDE R8, R188, 0x2, R2 ;  /* 0x00000002bc08a825 */ /* 0x006fc600078e0202 */
[-C--:B------:R-:W-:Y:S02]  /*7ad0*/  @!P3 IADD3 R2, P0, R2, R13.reuse, RZ ;  /* 0x0000000d0202b210 */ /* 0x080fe40007f1e0ff */
[----:B----4-:R-:W-:Y:S02]  /*7ae0*/  @!P3 IADD3 R12, P1, R14, R13, RZ ;  /* 0x0000000d0e0cb210 */ /* 0x010fe40007f3e0ff */
[----:B------:R-:W-:Y:S02]  /*7af0*/  CS2R R26, SRZ ;  /* 0x00000000001a7805 */ /* 0x000fe4000001ff00 */
[----:B------:R-:W-:Y:S01]  /*7b00*/  CS2R R24, SRZ ;  /* 0x0000000000187805 */ /* 0x000fe2000001ff00 */
[----:B------:R1:W5:Y:S01]  /*7b10*/  @!P2 LD.E.64 R28, desc[UR40][R8.64] ;  /* 0x00000028081ca980 */ /* 0x000362000c101b00 */
[----:B------:R-:W-:Y:S01]  /*7b20*/  @!P3 SHF.L.U64.HI R20, R206, 0x1, R10 ;  /* 0x00000001ce14b819 */ /* 0x000fe2000001020a */
[----:B------:R-:W-:-:S04]  /*7b30*/  @!P2 IMAD.WIDE R10, R188, 0x2, R14 ;  /* 0x00000002bc0aa825 */ /* 0x000fc800078e020e */
[--C-:B------:R-:W-:Y:S01]  /*7b40*/  @!P3 IMAD.X R3, R3, 0x1, R20.reuse, P0 ;  /* 0x000000010303b824 */ /* 0x100fe200000e0614 */
[----:B------:R1:W5:Y:S01]  /*7b50*/  @!P2 LD.E.64 R26, desc[UR40][R10.64] ;  /* 0x000000280a1aa980 */ /* 0x000362000c101b00 */
[----:B------:R-:W-:Y:S01]  /*7b60*/  @!P3 IMAD.X R13, R5, 0x1, R20, P1 ;  /* 0x00000001050db824 */ /* 0x000fe200008e0614 */
[----:B------:R-:W-:Y:S02]  /*7b70*/  CS2R R20, SRZ ;  /* 0x0000000000147805 */ /* 0x000fe4000001ff00 */
[----:B------:R1:W5:Y:S04]  /*7b80*/  @!P3 LD.E.64 R24, desc[UR40][R2.64] ;  /* 0x000000280218b980 */ /* 0x000368000c101b00 */
[----:B------:R1:W5:Y:S02]  /*7b90*/  @!P3 LD.E.64 R20, desc[UR40][R12.64] ;  /* 0x000000280c14b980 */ /* 0x000364000c101b00 */
.L_x_8667:
[----:B------:R-:W-:Y:S05]  /*7ba0*/  BSYNC B1 ;  /* 0x0000000000017941 */ /* 0x000fea0003800000 */
.L_x_8666:
        /* <DEDUP_REMOVED lines=13> */
[----:B------:R-:W-:Y:S02]  /*7c80*/  PRMT R45, R2, 0x7610, R45 ;  /* 0x00007610022d7816 */ /* 0x000fe4000000002d */
[----:B------:R-:W-:Y:S01]  /*7c90*/  PRMT R46, R3, 0x7610, R46 ;  /* 0x00007610032e7816 */ /* 0x000fe2000000002e */
[----:B------:R-:W-:Y:S06]  /*7ca0*/  BRA.DIV UR4, `(.L_x_8668) ;  /* 0x0000019a046c7947 */ /* 0x000fec000b800000 */
[----:B------:R1:W2:Y:S04]  /*7cb0*/  SHFL.IDX PT, R3, R6, 0x1, 0x1c1f ;  /* 0x003c1f0006037f89 */ /* 0x0002a800000e0000 */
[----:B------:R1:W3:Y:S04]  /*7cc0*/  SHFL.IDX PT, R2, R0, 0x1, 0x1c1f ;  /* 0x003c1f0000027f89 */ /* 0x0002e800000e0000 */
[----:B------:R1:W1:Y:S04]  /*7cd0*/  SHFL.IDX PT, R5, R7, 0x1, 0x1c1f ;  /* 0x003c1f0007057f89 */ /* 0x00026800000e0000 */
[----:B0-----:R-:W0:Y:S02]  /*7ce0*/  SHFL.IDX PT, R4, R4, 0x1, 0x1c1f ;  /* 0x003c1f0004047f89 */ /* 0x001e2400000e0000 */
.L_x_8903:
[----:B-1----:R-:W5:Y:S01]  /*7cf0*/  LDL R6, [R1+0x58] ;  /* 0x0000580001067983 */ /* 0x002f620000100800 */
[----:B------:R-:W-:Y:S01]  /*7d00*/  VIADD R36, R36, 0x20 ;  /* 0x0000002024247836 */ /* 0x000fe20000000000 */
[----:B------:R-:W-:Y:S01]  /*7d10*/  BSSY B1, `(.L_x_8669) ;  /* 0x000001f000017945 */ /* 0x000fe20003800000 */
[----:B------:R-:W-:Y:S01]  /*7d20*/  IMAD.SHL.U32 R34, R192, 0x40, RZ ;  /* 0x00000040c0227824 */ /* 0x000fe200078e00ff */
[----:B------:R-:W-:Y:S02]  /*7d30*/  CS2R R12, SRZ ;  /* 0x00000000000c7805 */ /* 0x000fe4000001ff00 */
[----:B------:R-:W-:Y:S02]  /*7d40*/  CS2R R10, SRZ ;  /* 0x00000000000a7805 */ /* 0x000fe4000001ff00 */
[----:B------:R-:W-:Y:S02]  /*7d50*/  ISETP.GE.AND P0, PT, R36, R37, PT ;  /* 0x000000252400720c */ /* 0x000fe40003f06270 */
[----:B----4-:R-:W-:-:S02]  /*7d60*/  CS2R R14, SRZ ;  /* 0x00000000000e7805 */ /* 0x010fc4000001ff00 */
[----:B-----5:R-:W-:-:S04]  /*7d70*/  LEA.HI R0, R6, R6, RZ, 0x1 ;  /* 0x0000000606007211 */ /* 0x020fc800078f08ff */
[----:B------:R-:W-:-:S05]  /*7d80*/  LOP3.LUT R0, R0, 0xfffffffe, RZ, 0xc0, !PT ;  /* 0xfffffffe00007812 */ /* 0x000fca00078ec0ff */
[----:B------:R-:W-:-:S05]  /*7d90*/  IMAD.IADD R0, R6, 0x1, -R0 ;  /* 0x0000000106007824 */ /* 0x000fca00078e0a00 */
[----:B------:R-:W-:Y:S01]  /*7da0*/  SHF.L.U32 R35, R0, 0x1f, RZ ;  /* 0x0000001f00237819 */ /* 0x000fe200000006ff */
[----:B------:R-:W-:Y:S06]  /*7db0*/  @P0 BRA `(.L_x_8670) ;  /* 0x0000000000500947 */ /* 0x000fec0003800000 */
[----:B------:R-:W4:Y:S01]  /*7dc0*/  LDL R6, [R1+0x60] ;  /* 0x0000600001067983 */ /* 0x000f220000100800 */
[----:B------:R-:W-:Y:S01]  /*7dd0*/  ULDC UR4, c[0x0][0x3f4] ;  /* 0x0000fd0000047ab9 */ /* 0x000fe20000000800 */
[----:B------:R-:W-:Y:S02]  /*7de0*/  CS2R R12, SRZ ;  /* 0x00000000000c7805 */ /* 0x000fe4000001ff00 */
[----:B------:R-:W-:Y:S02]  /*7df0*/  ISETP.GE.AND P3, PT, R206, UR4, PT ;  /* 0x00000004ce007c0c */ /* 0x000fe4000bf66270 */
[----:B------:R-:W-:-:S11]  /*7e00*/  ISETP.GE.AND P2, PT, R188, UR4, PT ;  /* 0x00000004bc007c0c */ /* 0x000fd6000bf46270 */
[----:B------:R-:W-:Y:S02]  /*7e10*/  @!P3 IMAD.SHL.U32 R7, R206, 0x2, RZ ;  /* 0x00000002ce07b824 */ /* 0x000fe400078e00ff */
[----:B--23--:R-:W-:-:S03]  /*7e20*/  @!P2 IMAD.WIDE R32, R188, 0x2, R2 ;  /* 0x00000002bc20a825 */ /* 0x00cfc600078e0202 */
[----:B------:R-:W-:Y:S02]  /*7e30*/  @!P3 IADD3 R2, P0, R2, R7, RZ ;  /* 0x000000070202b210 */ /* 0x000fe40007f1e0ff */
[----:B------:R-:W-:Y:S02]  /*7e40*/  CS2R R14, SRZ ;  /* 0x00000000000e7805 */ /* 0x000fe4000001ff00 */
[----:B------:R-:W-:Y:S01]  /*7e50*/  CS2R R8, SRZ ;  /* 0x0000000000087805 */ /* 0x000fe2000001ff00 */
[----:B0-----:R-:W-:Y:S01]  /*7e60*/  @!P2 IMAD.WIDE R30, R188, 0x2, R4 ;  /* 0x00000002bc1ea825 */ /* 0x001fe200078e0204 */
[----:B------:R1:W5:Y:S04]  /*7e70*/  @!P2 LD.E.64 R12, desc[UR40][R32.64] ;  /* 0x00000028200ca980 */ /* 0x000368000c101b00 */
[----:B------:R1:W5:Y:S01]  /*7e80*/  @!P2 LD.E.64 R14, desc[UR40][R30.64] ;  /* 0x000000281e0ea980 */ /* 0x000362000c101b00 */
[----:B----4-:R-:W-:-:S02]  /*7e90*/  @!P3 SHF.L.U64.HI R10, R206, 0x1, R6 ;  /* 0x00000001ce0ab819 */ /* 0x010fc40000010206 */
[----:B------:R-:W-:-:S03]  /*7ea0*/  @!P3 IADD3 R6, P1, R4, R7, RZ ;  /* 0x000000070406b210 */ /* 0x000fc60007f3e0ff */
[--C-:B------:R-:W-:Y:S02]  /*7eb0*/  @!P3 IMAD.X R3, R3, 0x1, R10.reuse, P0 ;  /* 0x000000010303b824 */ /* 0x100fe400000e060a */
[----:B------:R-:W-:Y:S01]  /*7ec0*/  @!P3 IMAD.X R7, R5, 0x1, R10, P1 ;  /* 0x000000010507b824 */ /* 0x000fe200008e060a */
[----:B------:R-:W-:Y:S02]  /*7ed0*/  CS2R R10, SRZ ;  /* 0x00000000000a7805 */ /* 0x000fe4000001ff00 */
[----:B------:R1:W5:Y:S04]  /*7ee0*/  @!P3 LD.E.64 R8, desc[UR40][R2.64] ;  /* 0x000000280208b980 */ /* 0x000368000c101b00 */
[----:B------:R1:W5:Y:S02]  /*7ef0*/  @!P3 LD.E.64 R10, desc[UR40][R6.64] ;  /* 0x00000028060ab980 */ /* 0x000364000c101b00 */
.L_x_8670:
[----:B------:R-:W-:Y:S05]  /*7f00*/  BSYNC B1 ;  /* 0x0000000000017941 */ /* 0x000fea0003800000 */
.L_x_8669:
[----:B------:R-:W4:Y:S01]  /*7f10*/  S2R R36, SR_TID.X ;  /* 0x0000000000247919 */ /* 0x000f220000002100 */
[----:B------:R-:W4:Y:S01]  /*7f20*/  SYNCS.PHASECHK.TRANS64.TRYWAIT P0, [R18+URZ+0x38800], R35 ;  /* 0x03880023120075a7 */ /* 0x000f22000800017f */
[----:B-12---:R-:W-:Y:S01]  /*7f30*/  LOP3.LUT R3, R34, 0x1c0, RZ, 0xc0, !PT ;  /* 0x000001c022037812 */ /* 0x006fe200078ec0ff */
        /* <DEDUP_REMOVED lines=13> */
[----:B------:R-:W-:Y:S01]  /*8010*/  PRMT R30, R6, 0x5410, R4 ;  /* 0x00005410061e7816 */ /* 0x000fe20000000004 */
[----:B------:R-:W-:Y:S01]  /*8020*/  IMAD.MOV.U32 R4, RZ, RZ, R14 ;  /* 0x000000ffff047224 */ /* 0x000fe200078e000e */
[----:B------:R-:W-:-:S02]  /*8030*/  PRMT R31, R3, 0x7610, R31 ;  /* 0x00007610031f7816 */ /* 0x000fc4000000001f */
[----:B------:R-:W-:Y:S02]  /*8040*/  LOP3.LUT P2, RZ, R192, 0x4, RZ, 0xc0, !PT ;  /* 0x00000004c0ff7812 */ /* 0x000fe4000784c0ff */
[----:B------:R-:W-:Y:S02]  /*8050*/  PRMT R48, R4, 0x7610, R48 ;  /* 0x0000761004307816 */ /* 0x000fe40000000030 */
[----:B------:R-:W-:Y:S01]  /*8060*/  ISETP.GE.AND P1, PT, R191, R34, PT ;  /* 0x00000022bf00720c */ /* 0x000fe20003f26270 */
[----:B----4-:R-:W-:-:S05]  /*8070*/  VIADD R36, R36, 0xffffff80 ;  /* 0xffffff8024247836 */ /* 0x010fca0000000000 */
        /* <DEDUP_REMOVED lines=10> */
.L_x_8904:
[----:B------:R-:W-:Y:S05]  /*8120*/  BSYNC B1 ;  /* 0x0000000000017941 */ /* 0x000fea0003800000 */
.L_x_8671:
        /* <DEDUP_REMOVED lines=12> */
[----:B0-----:R-:W-:Y:S02]  /*81f0*/  SHF.R.U64 R35, R28, 0x10, R29 ;  /* 0x000000101c237819 */ /* 0x001fe4000000121d */
[----:B------:R-:W-:Y:S02]  /*8200*/  PRMT R39, R41, 0x5410, R39 ;  /* 0x0000541029277816 */ /* 0x000fe40000000027 */
[----:B------:R-:W-:Y:S02]  /*8210*/  PRMT R36, R40, 0x5432, R36 ;  /* 0x0000543228247816 */ /* 0x000fe40000000024 */
[----:B------:R-:W-:-:S02]  /*8220*/  SHF.R.U64 R38, R26, 0x10, R27 ;  /* 0x000000101a267819 */ /* 0x000fc4000000121b */
[----:B------:R-:W-:Y:S01]  /*8230*/  PRMT R35, R40, 0x5410, R35 ;  /* 0x0000541028237816 */ /* 0x000fe20000000023 */
[----:B------:R-:W-:Y:S01]  /*8240*/  IMAD.U32 R40, R39, 0x10000, RZ ;  /* 0x0001000027287824 */ /* 0x000fe200078e00ff */
[----:B------:R-:W-:Y:S01]  /*8250*/  PRMT R38, R41, 0x5432, R38 ;  /* 0x0000543229267816 */ /* 0x000fe20000000026 */
[C---:B------:R-:W-:Y:S01]  /*8260*/  IMAD.U32 R37, R36.reuse, 0x10000, RZ ;  /* 0x0001000024257824 */ /* 0x040fe200078e00ff */
[----:B------:R-:W-:Y:S02]  /*8270*/  LOP3.LUT R39, R39, 0xffff0000, RZ, 0xc0, !PT ;  /* 0xffff000027277812 */ /* 0x000fe400078ec0ff */
[----:B------:R-:W-:Y:S02]  /*8280*/  LOP3.LUT R36, R36, 0xffff0000, RZ, 0xc0, !PT ;  /* 0xffff000024247812 */ /* 0x000fe400078ec0ff */
[C---:B-1----:R-:W-:Y:S01]  /*8290*/  LOP3.LUT R27, R6.reuse, 0xffff0000, RZ, 0xc0, !PT ;  /* 0xffff0000061b7812 */ /* 0x042fe200078ec0ff */
        /* <DEDUP_REMOVED lines=8> */
[----:B------:R-:W-:Y:S01]  /*8320*/  FMUL.FTZ R37, R29, R36 ;  /* 0x000000241d257220 */ /* 0x000fe20000410000 */
        /* <DEDUP_REMOVED lines=23> */
.L_x_8676:
[----:B------:R-:W-:Y:S05]  /*84a0*/  BSYNC B2 ;  /* 0x0000000000027941 */ /* 0x000fea0003800000 */
.L_x_8675:
[----:B------:R-:W-:Y:S05]  /*84b0*/  @P1 BRA `(.L_x_8674) ;  /* 0x0000000000b81947 */ /* 0x000fea0003800000 */
[----:B-1----:R-:W1:Y:S01]  /*84c0*/  LDS.128 R4, [R2] ;  /* 0x0000000002047984 */ /* 0x002e620000000c00 */
[----:B0-----:R-:W-:Y:S02]  /*84d0*/  SHF.R.U32.HI R35, RZ, 0x10, R21 ;  /* 0x00000010ff237819 */ /* 0x001fe40000011615 */
[----:B------:R-:W-:Y:S02]  /*84e0*/  SHF.R.U32.HI R27, RZ, 0x10, R25 ;  /* 0x00000010ff1b7819 */ /* 0x000fe40000011619 */
        /* <DEDUP_REMOVED lines=16> */
[C---:B------:R-:W-:Y:S01]  /*85f0*/  IMAD.U32 R6, R4.reuse, 0x10000, RZ ;  /* 0x0001000004067824 */ /* 0x040fe200078e00ff */
[----:B------:R-:W-:Y:S01]  /*8600*/  LOP3.LUT R4, R4, 0xffff0000, RZ, 0xc0, !PT ;  /* 0xffff000004047812 */ /* 0x000fe200078ec0ff */
[----:B------:R-:W-:-:S02]  /*8610*/  IMAD.U32 R7, R5, 0x10000, RZ ;  /* 0x0001000005077824 */ /* 0x000fc400078e00ff */
[C---:B------:R-:W-:Y:S01]  /*8620*/  FFMA.FTZ R36, R20.reuse, R36, R21 ;  /* 0x0000002414247223 */ /* 0x040fe20000010015 */
[----:B------:R-:W-:Y:S01]  /*8630*/  FFMA.FTZ R37, R20, R28, -R37 ;  /* 0x0000001c14257223 */ /* 0x000fe20000010825 */
[C---:B------:R-:W-:Y:S01]  /*8640*/  IMAD.U32 R21, R26.reuse, 0x10000, RZ ;  /* 0x000100001a157824 */ /* 0x040fe200078e00ff */
[----:B------:R-:W-:Y:S01]  /*8650*/  LOP3.LUT R5, R5, 0xffff0000, RZ, 0xc0, !PT ;  /* 0xffff000005057812 */ /* 0x000fe200078ec0ff */
[C---:B------:R-:W-:Y:S01]  /*8660*/  FMUL.FTZ R39, R25.reuse, R35 ;  /* 0x0000002319277220 */ /* 0x040fe20000410000 */
        /* <DEDUP_REMOVED lines=19> */
.L_x_8674:
[----:B------:R-:W-:Y:S05]  /*87a0*/  BSYNC B1 ;  /* 0x0000000000017941 */ /* 0x000fea0003800000 */
.L_x_8673:
        /* <DEDUP_REMOVED lines=54> */
.L_x_8679:
[----:B------:R-:W-:Y:S05]  /*8b10*/  BSYNC B1 ;  /* 0x0000000000017941 */ /* 0x000fea0003800000 */
.L_x_8678:
        /* <DEDUP_REMOVED lines=48> */
.L_x_8664:
        /* <DEDUP_REMOVED lines=47> */
[----:B--2---:R-:W-:Y:S02]  /*9110*/  @!P1 IMAD.X R5, R0, 0x1, R4, P2 ;  /* 0x0000000100059824 */ /* 0x004fe400010e0604 */
[----:B------:R-:W-:Y:S02]  /*9120*/  @!P1 IMAD.MOV.U32 R8, RZ, RZ, R2 ;  /* 0x000000ffff089224 */ /* 0x000fe400078e0002 */
[----:B------:R-:W-:Y:S01]  /*9130*/  @!P1 IMAD.MOV.U32 R9, RZ, RZ, R5 ;  /* 0x000000ffff099224 */ /* 0x000fe200078e0005 */
[----:B---3--:R-:W-:-:S05]  /*9140*/  @!P1 IADD3 R14, P2, R14, R7, RZ ;  /* 0x000000070e0e9210 */ /* 0x008fca0007f5e0ff */
[----:B------:R-:W2:Y:S01]  /*9150*/  @!P1 LD.E.128 R8, desc[UR40][R8.64] ;  /* 0x0000002808089980 */ /* 0x000ea2000c101d00 */
[----:B----4-:R-:W-:-:S04]  /*9160*/  @!P1 IMAD.X R3, R3, 0x1, R4, P2 ;  /* 0x0000000103039824 */ /* 0x010fc800010e0604 */
[----:B------:R-:W-:-:S05]  /*9170*/  @!P1 IMAD.MOV.U32 R15, RZ, RZ, R3 ;  /* 0x000000ffff0f9224 */ /* 0x000fca00078e0003 */
[----:B------:R0:W3:Y:S01]  /*9180*/  @!P1 LD.E.128 R4, desc[UR40][R14.64] ;  /* 0x000000280e049980 */ /* 0x0000e2000c101d00 */
[----:B------:R-:W-:Y:S02]  /*9190*/  CS2R R28, SRZ ;  /* 0x00000000001c7805 */ /* 0x000fe4000001ff00 */
[----:B------:R-:W-:Y:S02]  /*91a0*/  CS2R R30, SRZ ;  /* 0x00000000001e7805 */ /* 0x000fe4000001ff00 */
[----:B------:R-:W-:Y:S01]  /*91b0*/  CS2R R20, SRZ ;  /* 0x0000000000147805 */ /* 0x000fe2000001ff00 */
[----:B------:R-:W1:Y:S04]  /*91c0*/  SHFL.IDX PT, R25, R25, 0x1, 0x1c1f ;  /* 0x003c1f0019197f89 */ /* 0x000e6800000e0000 */
[----:B------:R-:W4:Y:S04]  /*91d0*/  SHFL.IDX PT, R24, R24, 0x1, 0x1c1f ;  /* 0x003c1f0018187f89 */ /* 0x000f2800000e0000 */
[----:B0-----:R0:W0:Y:S04]  /*91e0*/  SHFL.IDX PT, R14, R27, 0x1, 0x1c1f ;  /* 0x003c1f001b0e7f89 */ /* 0x00102800000e0000 */
[----:B------:R-:W0:Y:S01]  /*91f0*/  SHFL.IDX PT, R26, R26, 0x1, 0x1c1f ;  /* 0x003c1f001a1a7f89 */ /* 0x000e2200000e0000 */
[----:B--2---:R-:W-:-:S02]  /*9200*/  @!P1 IMAD.MOV.U32 R28, RZ, RZ, R8 ;  /* 0x000000ffff1c9224 */ /* 0x004fc400078e0008 */
[----:B------:R-:W-:Y:S02]  /*9210*/  @!P1 IMAD.MOV.U32 R29, RZ, RZ, R9 ;  /* 0x000000ffff1d9224 */ /* 0x000fe400078e0009 */
[----:B------:R-:W-:Y:S02]  /*9220*/  IMAD.MOV.U32 R0, RZ, RZ, R28 ;  /* 0x000000ffff007224 */ /* 0x000fe400078e001c */
[----:B------:R-:W-:Y:S02]  /*9230*/  IMAD.MOV.U32 R2, RZ, RZ, R29 ;  /* 0x000000ffff027224 */ /* 0x000fe400078e001d */
[----:B------:R-:W-:Y:S01]  /*9240*/  @!P1 IMAD.MOV.U32 R30, RZ, RZ, R10 ;  /* 0x000000ffff1e9224 */ /* 0x000fe200078e000a */
[----:B------:R-:W-:Y:S01]  /*9250*/  PRMT R41, R0, 0x7610, R41 ;  /* 0x0000761000297816 */ /* 0x000fe20000000029 */
[----:B---3--:R-:W-:Y:S01]  /*9260*/  @!P1 IMAD.MOV.U32 R20, RZ, RZ, R4 ;  /* 0x000000ffff149224 */ /* 0x008fe200078e0004 */
[----:B------:R-:W-:Y:S01]  /*9270*/  PRMT R32, R32, 0x5410, R2 ;  /* 0x0000541020207816 */ /* 0x000fe20000000002 */
[----:B------:R-:W-:Y:S01]  /*9280*/  IMAD.MOV.U32 R0, RZ, RZ, R30 ;  /* 0x000000ffff007224 */ /* 0x000fe200078e001e */
[----:B------:R-:W-:Y:S01]  /*9290*/  CS2R R2, SRZ ;  /* 0x0000000000027805 */ /* 0x000fe2000001ff00 */
[----:B------:R-:W-:-:S02]  /*92a0*/  @!P1 IMAD.MOV.U32 R21, RZ, RZ, R5 ;  /* 0x000000ffff159224 */ /* 0x000fc400078e0005 */
[----:B------:R-:W-:Y:S01]  /*92b0*/  @!P1 IMAD.MOV.U32 R2, RZ, RZ, R6 ;  /* 0x000000ffff029224 */ /* 0x000fe200078e0006 */
[----:B------:R-:W-:Y:S01]  /*92c0*/  PRMT R32, R0, 0x7610, R32 ;  /* 0x0000761000207816 */ /* 0x000fe20000000020 */
[----:B------:R-:W-:Y:S02]  /*92d0*/  @!P1 IMAD.MOV.U32 R31, RZ, RZ, R11 ;  /* 0x000000ffff1f9224 */ /* 0x000fe400078e000b */
[----:B------:R-:W-:Y:S02]  /*92e0*/  @!P1 IMAD.MOV.U32 R3, RZ, RZ, R7 ;  /* 0x000000ffff039224 */ /* 0x000fe400078e0007 */
        /* <DEDUP_REMOVED lines=9> */
[----:B01--4-:R-:W-:-:S07]  /*9380*/  PRMT R45, R45, 0x5410, R6 ;  /* 0x000054102d2d7816 */ /* 0x013fce0000000006 */
.L_x_8914:
        /* <DEDUP_REMOVED lines=24> */
.L_x_8682:
[----:B------:R-:W-:Y:S05]  /*9510*/  BSYNC B1 ;  /* 0x0000000000017941 */ /* 0x000fea0003800000 */
.L_x_8681:
[----:B------:R-:W0:Y:S01]  /*9520*/  SYNCS.PHASECHK.TRANS64.TRYWAIT P1, [R18+URZ+0x38800], R13 ;  /* 0x0388000d120075a7 */ /* 0x000e22000802017f */
[----:B------:R-:W-:Y:S01]  /*9530*/  VIADDMNMX R12, R33, -R212, 0x40, PT ;  /* 0x00000040210c7446 */ /* 0x000fe200038009d4 */
[C---:B------:R-:W-:Y:S01]  /*9540*/  VIADD R24, R191.reuse, 0x20 ;  /* 0x00000020bf187836 */ /* 0x040fe20000000000 */
[----:B------:R-:W-:Y:S01]  /*9550*/  BSSY B1, `(.L_x_8683) ;  /* 0x0000011000017945 */ /* 0x000fe20003800000 */
[----:B-----5:R-:W-:Y:S01]  /*9560*/  IMAD.MOV.U32 R14, RZ, RZ, R4 ;  /* 0x000000ffff0e7224 */ /* 0x020fe200078e0004 */
[-C--:B------:R-:W-:Y:S01]  /*9570*/  ISETP.GE.OR P2, PT, R191, R12.reuse, P0 ;  /* 0x0000000cbf00720c */ /* 0x080fe20000746670 */
        /* <DEDUP_REMOVED lines=13> */
[----:B0-----:R-:W-:Y:S06]  /*9650*/  @!P1 BRA `(.L_x_8684) ;  /* 0x0000018400fc9947 */ /* 0x001fec0003800000 */
.L_x_8915:
[----:B------:R-:W-:Y:S05]  /*9660*/  BSYNC B1 ;  /* 0x0000000000017941 */ /* 0x000fea0003800000 */
.L_x_8683:
[----:B------:R-:W-:Y:S04]  /*9670*/  BSSY B1, `(.L_x_8685) ;  /* 0x000006f000017945 */ /* 0x000fe80003800000 */
[----:B------:R-:W-:Y:S05]  /*9680*/  @P2 BRA `(.L_x_8686) ;  /* 0x0000000400b42947 */ /* 0x000fea0003800000 */
[----:B------:R-:W1:Y:S01]  /*9690*/  S2R R25, SR_TID.X ;  /* 0x0000000000197919 */ /* 0x000e620000002100 */
[----:B------:R-:W-:Y:S01]  /*96a0*/  IMAD.SHL.U32 R12, R192, 0x40, RZ ;  /* 0x00000040c00c7824 */ /* 0x000fe200078e00ff */
[----:B------:R-:W-:Y:S01]  /*96b0*/  SHF.R.U64 R37, R28, 0x10, R29 ;  /* 0x000000101c257819 */ /* 0x000fe2000000121d */
[----:B0-----:R-:W-:Y:S01]  /*96c0*/  IMAD.IADD R13, R16, 0x1, R35 ;  /* 0x00000001100d7824 */ /* 0x001fe200078e0223 */
[--C-:B------:R-:W-:Y:S02]  /*96d0*/  SHF.R.U64 R40, R20, 0x10, R21.reuse ;  /* 0x0000001014287819 */ /* 0x100fe40000001215 */
[----:B------:R-:W-:Y:S02]  /*96e0*/  LOP3.LUT R14, R12, 0x1c0, RZ, 0xc0, !PT ;  /* 0x000001c00c0e7812 */ /* 0x000fe400078ec0ff */
[----:B------:R-:W-:Y:S02]  /*96f0*/  SHF.R.U32.HI R42, RZ, 0x10, R21 ;  /* 0x00000010ff2a7819 */ /* 0x000fe40000011615 */
[----:B------:R-:W-:-:S02]  /*9700*/  LOP3.LUT R12, R14, 0x38, R16, 0xf8, !PT ;  /* 0x000000380e0c7812 */ /* 0x000fc400078ef810 */
[----:B------:R-:W-:Y:S02]  /*9710*/  SHF.R.U32.HI R15, RZ, 0x3, R14 ;  /* 0x00000003ff0f7819 */ /* 0x000fe4000001160e */
[----:B------:R-:W-:Y:S02]  /*9720*/  LOP3.LUT R14, R14, 0x38, R13, 0xf8, !PT ;  /* 0x000000380e0e7812 */ /* 0x000fe400078ef80d */
[-C--:B------:R-:W-:Y:S02]  /*9730*/  LOP3.LUT R12, R12, R15.reuse, RZ, 0x3c, !PT ;  /* 0x0000000f0c0c7212 */ /* 0x080fe400078e3cff */
[----:B------:R-:W-:Y:S02]  /*9740*/  LOP3.LUT R14, R14, R15, RZ, 0x3c, !PT ;  /* 0x0000000f0e0e7212 */ /* 0x000fe400078e3cff */
[----:B------:R-:W-:Y:S02]  /*9750*/  SHF.R.U64 R43, R2, 0x10, R3 ;  /* 0x00000010022b7819 */ /* 0x000fe40000001203 */
[----:B------:R-:W-:-:S02]  /*9760*/  PRMT R37, R41, 0x5410, R37 ;  /* 0x0000541029257816 */ /* 0x000fc40000000025 */
[----:B------:R-:W-:Y:S02]  /*9770*/  PRMT R40, R39, 0x5432, R40 ;  /* 0x0000543227287816 */ /* 0x000fe40000000028 */
[----:B------:R-:W-:Y:S02]  /*9780*/  SHF.R.U32.HI R44, RZ, 0x10, R3 ;  /* 0x00000010ff2c7819 */ /* 0x000fe40000011603 */
[----:B------:R-:W-:Y:S01]  /*9790*/  PRMT R42, R41, 0x5432, R42 ;  /* 0x00005432292a7816 */ /* 0x000fe2000000002a */
[C---:B------:R-:W-:Y:S01]  /*97a0*/  IMAD.U32 R41, R40.reuse, 0x10000, RZ ;  /* 0x0001000028297824 */ /* 0x040fe200078e00ff */
[----:B------:R-:W-:Y:S01]  /*97b0*/  PRMT R43, R39, 0x5410, R43 ;  /* 0x00005410272b7816 */ /* 0x000fe2000000002b */
[----:B------:R-:W-:Y:S01]  /*97c0*/  IMAD.U32 R39, R37, 0x10000, RZ ;  /* 0x0001000025277824 */ /* 0x000fe200078e00ff */
[----:B------:R-:W-:Y:S01]  /*97d0*/  SHF.R.U32.HI R38, RZ, 0x10, R29 ;  /* 0x00000010ff267819 */ /* 0x000fe2000001161d */
[----:B-1----:R-:W-:Y:S01]  /*97e0*/  VIADD R25, R25, 0xffffff80 ;  /* 0xffffff8019197836 */ /* 0x002fe20000000000 */
[----:B------:R-:W-:-:S02]  /*97f0*/  LOP3.LUT R40, R40, 0xffff0000, RZ, 0xc0, !PT ;  /* 0xffff000028287812 */ /* 0x000fc400078ec0ff */
[----:B------:R-:W-:Y:S02]  /*9800*/  SHF.R.U64 R29, R30, 0x10, R31 ;  /* 0x000000101e1d7819 */ /* 0x000fe4000000121f */
[----:B------:R-:W-:Y:S02]  /*9810*/  SHF.R.S32.HI R24, RZ, 0x1f, R25 ;  /* 0x0000001fff187819 */ /* 0x000fe40000011419 */
[----:B------:R-:W-:Y:S02]  /*9820*/  PRMT R44, R45, 0x5432, R44 ;  /* 0x000054322d2c7816 */ /* 0x000fe4000000002c */
[----:B------:R-:W-:Y:S02]  /*9830*/  LEA.HI R24, R24, R25, RZ, 0x5 ;  /* 0x0000001918187211 */ /* 0x000fe400078f28ff */
[----:B------:R-:W-:Y:S02]  /*9840*/  PRMT R38, R32, 0x5432, R38 ;  /* 0x0000543220267816 */ /* 0x000fe40000000026 */
[----:B------:R-:W-:-:S02]  /*9850*/  SHF.R.S32.HI R24, RZ, 0x5, R24 ;  /* 0x00000005ff187819 */ /* 0x000fc40000011418 */
[----:B------:R-:W-:Y:S02]  /*9860*/  LOP3.LUT R37, R37, 0xffff0000, RZ, 0xc0, !PT ;  /* 0xffff000025257812 */ /* 0x000fe400078ec0ff */
[----:B------:R-:W-:Y:S01]  /*9870*/  PRMT R32, R32, 0x5410, R29 ;  /* 0x0000541020207816 */ /* 0x000fe2000000001d */
        /* <DEDUP_REMOVED lines=24> */
[----:B------:R-:W-:Y:S02]  /*9a00*/  IMAD.U32 R12, R13, 0x10000, RZ ;  /* 0x000100000d0c7824 */ /* 0x000fe400078e00ff */
[----:B------:R-:W-:Y:S01]  /*9a10*/  FMUL.FTZ R29, R29, R2 ;  /* 0x000000021d1d7220 */ /* 0x000fe20000410000 */
[----:B------:R-:W-:Y:S01]  /*9a20*/  LOP3.LUT R42, R42, 0xffff0000, RZ, 0xc0, !PT ;  /* 0xffff00002a2a7812 */ /* 0x000fe200078ec0ff */
[----:B------:R-:W-:Y:S01]  /*9a30*/  IMAD.U32 R30, R26, 0x10000, RZ ;  /* 0x000100001a1e7824 */ /* 0x000fe200078e00ff */
[----:B------:R-:W-:Y:S01]  /*9a40*/  LOP3.LUT R38, R38, 0xffff0000, RZ, 0xc0, !PT ;  /* 0xffff000026267812 */ /* 0x000fe200078ec0ff */
[C---:B------:R-:W-:Y:S01]  /*9a50*/  FFMA.FTZ R28, R12.reuse, R28, R29 ;  /* 0x0000001c0c1c7223 */ /* 0x040fe2000001001d */
[----:B------:R-:W-:Y:S01]  /*9a60*/  LOP3.LUT R13, R13, 0xffff0000, RZ, 0xc0, !PT ;  /* 0xffff00000d0d7812 */ /* 0x000fe200078ec0ff */
[----:B------:R-:W-:Y:S01]  /*9a70*/  FFMA.FTZ R24, R3, R40, R24 ;  /* 0x0000002803187223 */ /* 0x000fe20000010018 */
[----:B------:R-:W-:Y:S01]  /*9a80*/  FFMA.FTZ R37, R12, R2, -R37 ;  /* 0x000000020c257223 */ /* 0x000fe20000010825 */
[----:B------:R-:W-:-:S02]  /*9a90*/  IMAD.U32 R29, R43, 0x10000, RZ ;  /* 0x000100002b1d7824 */ /* 0x000fc400078e00ff */
[C---:B------:R-:W-:Y:S01]  /*9aa0*/  FMUL.FTZ R2, R25.reuse, R42 ;  /* 0x0000002a19027220 */ /* 0x040fe20000410000 */
[----:B------:R-:W-:Y:S02]  /*9ab0*/  IMAD.U32 R3, R32, 0x10000, RZ ;  /* 0x0001000020037824 */ /* 0x000fe400078e00ff */
[-C--:B------:R-:W-:Y:S01]  /*9ac0*/  FMUL.FTZ R40, R25, R38.reuse ;  /* 0x0000002619287220 */ /* 0x080fe20000410000 */
[----:B------:R-:W-:Y:S01]  /*9ad0*/  FMUL.FTZ R39, R30, R29 ;  /* 0x0000001d1e277220 */ /* 0x000fe20000410000 */
[----:B------:R-:W-:Y:S02]  /*9ae0*/  IMAD.U32 R20, R14, 0x10000, RZ ;  /* 0x000100000e147824 */ /* 0x000fe400078e00ff */
[----:B------:R-:W-:Y:S01]  /*9af0*/  FFMA.FTZ R38, R13, R38, -R2 ;  /* 0x000000260d267223 */ /* 0x000fe20000010802 */
[----:B------:R-:W-:Y:S01]  /*9b00*/  FMUL.FTZ R30, R30, R3 ;  /* 0x000000031e1e7220 */ /* 0x000fe20000410000 */
[----:B------:R-:W-:Y:S01]  /*9b10*/  IMAD.U32 R31, R27, 0x10000, RZ ;  /* 0x000100001b1f7824 */ /* 0x000fe200078e00ff */
[----:B------:R-:W-:Y:S01]  /*9b20*/  LOP3.LUT R26, R26, 0xffff0000, RZ, 0xc0, !PT ;  /* 0xffff00001a1a7812 */ /* 0x000fe200078ec0ff */
[----:B------:R-:W-:-:S02]  /*9b30*/  IMAD.U32 R2, R34, 0x10000, RZ ;  /* 0x0001000022027824 */ /* 0x000fc400078e00ff */
[----:B------:R-:W-:Y:S01]  /*9b40*/  FFMA.FTZ R39, R20, R3, -R39 ;  /* 0x0000000314277223 */ /* 0x000fe20000010827 */
[----:B------:R-:W-:Y:S02]  /*9b50*/  IMAD.U32 R12, R44, 0x10000, RZ ;  /* 0x000100002c0c7824 */ /* 0x000fe400078e00ff */
[----:B------:R-:W-:Y:S01]  /*9b60*/  FFMA.FTZ R30, R20, R29, R30 ;  /* 0x0000001d141e7223 */ /* 0x000fe2000001001e */
        /* <DEDUP_REMOVED lines=9> */
[----:B------:R-:W-:Y:S01]  /*9c00*/  FFMA.FTZ R20, R21, R12, R20 ;  /* 0x0000000c15147223 */ /* 0x000fe20000010014 */
[----:B------:R-:W-:Y:S01]  /*9c10*/  LOP3.LUT R14, R14, 0xffff0000, RZ, 0xc0, !PT ;  /* 0xffff00000e0e7812 */ /* 0x000fe200078ec0ff */
[C---:B------:R-:W-:Y:S01]  /*9c20*/  FMUL.FTZ R13, R26.reuse, R43 ;  /* 0x0000002b1a0d7220 */ /* 0x040fe20000410000 */
[----:B------:R-:W-:Y:S01]  /*9c30*/  LOP3.LUT R15, R15, 0xffff0000, RZ, 0xc0, !PT ;  /* 0xffff00000f0f7812 */ /* 0x000fe200078ec0ff */
[C---:B------:R-:W-:Y:S01]  /*9c40*/  FMUL.FTZ R12, R27.reuse, R44 ;  /* 0x0000002c1b0c7220 */ /* 0x040fe20000410000 */
[-C--:B------:R-:W-:Y:S01]  /*9c50*/  FMUL.FTZ R26, R26, R3.reuse ;  /* 0x000000031a1a7220 */ /* 0x080fe20000410000 */
[----:B------:R-:W-:Y:S01]  /*9c60*/  FMUL.FTZ R27, R27, R34 ;  /* 0x000000221b1b7220 */ /* 0x000fe20000410000 */
[----:B------:R-:W-:Y:S01]  /*9c70*/  FFMA.FTZ R40, R21, R2, -R40 ;  /* 0x0000000215287223 */ /* 0x000fe20000010828 */
        /* <DEDUP_REMOVED lines=14> */
.L_x_8686:
[----:B------:R-:W-:Y:S05]  /*9d60*/  BSYNC B1 ;  /* 0x0000000000017941 */ /* 0x000fea0003800000 */
.L_x_8685:
[----:B------:R-:W-:Y:S02]  /*9d70*/  PRMT R20, R33, 0x7610, R20 ;  /* 0x0000761021147816 */ /* 0x000fe40000000014 */
[----:B------:R-:W-:Y:S01]  /*9d80*/  PRMT R30, R36, 0x7610, R30 ;  /* 0x00007610241e7816 */ /* 0x000fe2000000001e */
[----:B------:R-:W-:Y:S06]  /*9d90*/  @P0 BRA `(.L_x_8677) ;  /* 0x0000000400a80947 */ /* 0x000fec0003800000 */
[----:B------:R-:W2:Y:S01]  /*9da0*/  LDL R3, [R1+0x6c] ;  /* 0x00006c0001037983 */ /* 0x000ea20000100800 */
[C---:B-1----:R-:W-:Y:S02]  /*9db0*/  VIADD R12, R191.reuse, 0x20 ;  /* 0x00000020bf0c7836 */ /* 0x042fe40000000000 */
[----:B0-----:R-:W-:Y:S01]  /*9dc0*/  VIADD R13, R191, 0x20 ;  /* 0x00000020bf0d7836 */ /* 0x001fe20000000000 */
        /* <DEDUP_REMOVED lines=103> */
.L_x_8677:
[----:B------:R-:W-:Y:S05]  /*a440*/  BSYNC B0 ;  /* 0x0000000000007941 */ /* 0x000fea0003800000 */
.L_x_8663:
        /* <DEDUP_REMOVED lines=8> */
.L_x_8660:
[----:B------:R-:W-:-:S13]  /*a4d0*/  ISETP.NE.AND P0, PT, R186, 0x3, PT ;  /* 0x00000003ba00780c */ /* 0x000fda0003f05270 */
[----:B------:R-:W-:Y:S05]  /*a4e0*/  @!P0 BRA `(.L_x_8687) ;  /* 0x0000000000048947 */ /* 0x000fea0003800000 */
[----:B------:R-:W-:Y:S01]  /*a4f0*/  BPT.TRAP 0x1 ;  /* 0x000000040000795c */ /* 0x000fe20000300000 */
.L_x_8687:
[----:B-1----:R-:W-:Y:S01]  /*a500*/  IMAD R15, R19, 0x8, R18 ;  /* 0x00000008130f7824 */ /* 0x002fe200078e0212 */
[----:B------:R-:W-:-:S04]  /*a510*/  SHF.L.U32 R12, R23, 0x1f, RZ ;  /* 0x0000001f170c7819 */ /* 0x000fc800000006ff */
[----:B------:R1:W4:Y:S01]  /*a520*/  SYNCS.PHASECHK.TRANS64.TRYWAIT P1, [R15+URZ+0x38830], R12 ;  /* 0x0388300c0f0075a7 */ /* 0x000322000802017f */
[----:B------:R-:W-:Y:S05]  /*a530*/  @!P0 BRA `(.L_x_8688) ;  /* 0x0000000000048947 */ /* 0x000fea0003800000 */
[----:B------:R-:W-:Y:S01]  /*a540*/  BPT.TRAP 0x1 ;  /* 0x000000040000795c */ /* 0x000fe20000300000 */
.L_x_8688:
[C---:B--2---:R-:W-:Y:S02]  /*a550*/  VIADD R2, R18.reuse, 0x22400 ;  /* 0x0002240012027836 */ /* 0x044fe40000000000 */
[----:B0--3--:R-:W-:-:S03]  /*a560*/  VIADD R3, R18, 0x20400 ;  /* 0x0002040012037836 */ /* 0x009fc60000000000 */
[----:B------:R-:W-:Y:S02]  /*a570*/  SHF.R.U32.HI R2, RZ, 0x4, R2 ;  /* 0x00000004ff027819 */ /* 0x000fe40000011602 */
[----:B------:R-:W-:Y:S02]  /*a580*/  SHF.R.U32.HI R3, RZ, 0x4, R3 ;  /* 0x00000004ff037819 */ /* 0x000fe40000011603 */
[----:B------:R-:W-:Y:S02]  /*a590*/  LOP3.LUT R2, R2, 0x3fff, RZ, 0xc0, !PT ;  /* 0x00003fff02027812 */ /* 0x000fe400078ec0ff */
[----:B------:R-:W-:Y:S02]  /*a5a0*/  LOP3.LUT R3, R3, 0x3fff, RZ, 0xc0, !PT ;  /* 0x00003fff03037812 */ /* 0x000fe400078ec0ff */
[----:B------:R-:W-:Y:S01]  /*a5b0*/  LOP3.LUT R204, R2, 0x10000, RZ, 0xfc, !PT ;  /* 0x0001000002cc7812 */ /* 0x000fe200078efcff */
[----:B----4-:R-:W-:Y:S06]  /*a5c0*/  @P1 BRA `(.L_x_8689) ;  /* 0x0000000000081947 */ /* 0x010fec0003800000 */
[----:B------:R-:W0:Y:S02]  /*a5d0*/  SYNCS.PHASECHK.TRANS64.TRYWAIT P1, [R15+URZ+0x38830], R12 ;  /* 0x0388300c0f0075a7 */ /* 0x000e24000802017f */
[----:B0-----:R-:W-:Y:S05]  /*a5e0*/  @!P1 BRA `(.L_x_8690) ;  /* 0x00000178002c9947 */ /* 0x001fea0003800000 */
.L_x_8689:
[----:B------:R-:W-:Y:S01]  /*a5f0*/  LOP3.LUT R4, R3, 0x10000, RZ, 0xfc, !PT ;  /* 0x0001000003047812 */ /* 0x000fe200078efcff */
[----:B------:R-:W-:Y:S01]  /*a600*/  IMAD R2, R19, 0x200, R204 ;  /* 0x0000020013027824 */ /* 0x000fe200078e02cc */
[----:B------:R-:W-:Y:S05]  /*a610*/  WARPSYNC.ALL ;  /* 0x0000000000007948 */ /* 0x000fea0003800000 */
[----:B------:R-:W-:Y:S01]  /*a620*/  IMAD.MOV.U32 R5, RZ, RZ, 0x40000040 ;  /* 0x40000040ff057424 */ /* 0x000fe200078e00ff */
[----:B------:R-:W-:Y:S01]  /*a630*/  R2UR UR4, R4 ;  /* 0x00000000040472ca */ /* 0x000fe200000e0000 */
[----:B------:R-:W-:Y:S01]  /*a640*/  IMAD.MOV.U32 R3, RZ, RZ, 0x40000040 ;  /* 0x40000040ff037424 */ /* 0x000fe200078e00ff */
[----:B------:R-:W-:Y:S01]  /*a650*/  R2UR UR6, R2 ;  /* 0x00000000020672ca */ /* 0x000fe200000e0000 */
[----:B-----5:R-:W-:Y:S01]  /*a660*/  WARPGROUP.ARRIVE ;  /* 0x00000000000079c5 */ /* 0x020fe20000000000 */
[----:B------:R-:W-:Y:S01]  /*a670*/  R2UR UR5, R5 ;  /* 0x00000000050572ca */ /* 0x000fe200000e0000 */
[----:B------:R-:W-:Y:S01]  /*a680*/  VIADD R10, R4, 0x2 ;  /* 0x00000002040a7836 */ /* 0x000fe20000000000 */
[----:B------:R-:W-:Y:S01]  /*a690*/  R2UR UR7, R3 ;  /* 0x00000000030772ca */ /* 0x000fe200000e0000 */
[----:B------:R-:W-:Y:S01]  /*a6a0*/  VIADD R6, R2, 0x2 ;  /* 0x0000000202067836 */ /* 0x000fe20000000000 */
[----:B------:R-:W-:Y:S01]  /*a6b0*/  BSSY B0, `(.L_x_8691) ;  /* 0x0000025000007945 */ /* 0x000fe20003800000 */
[----:B------:R-:W-:-:S02]  /*a6c0*/  IMAD.MOV.U32 R11, RZ, RZ, 0x40000040 ;  /* 0x40000040ff0b7424 */ /* 0x000fc400078e00ff */
        /* <DEDUP_REMOVED lines=27> */
[----:B------:R-:W-:Y:S02]  /*a880*/  R2UR UR7, R3 ;  /* 0x00000000030772ca */ /* 0x000fe400000e0000 */
[----:B------:R-:W-:Y:S01]  /*a890*/  SHF.L.U32 R3, R0, 0x1f, RZ ;  /* 0x0000001f00037819 */ /* 0x000fe200000006ff */
[----:B------:R-:W-:-:S02]  /*a8a0*/  WARPGROUP.DEPBAR.LE gsb0, 0x0 ;  /* 0x00008000000079c5 */ /* 0x000fc40000010000 */
[----:B------:R-:W-:-:S08]  /*a8b0*/  WARPGROUP.ARRIVE ;  /* 0x00000000000079c5 */ /* 0x000fd00000000000 */
[----:B------:R-:W-:Y:S03]  /*a8c0*/  HGMMA.64x64x16.F32.BF16 R24, gdesc[UR4], R24, gsb0 ;  /* 0x00e00000041879f0 */ /* 0x000fe60008001818 */
[----:B------:R-:W-:Y:S02]  /*a8d0*/  WARPGROUP.DEPBAR.LE gsb0, 0x0 ;  /* 0x00008000000079c5 */ /* 0x000fe40000010000 */
[----:B------:R-:W2:Y:S02]  /*a8e0*/  SYNCS.PHASECHK.TRANS64.TRYWAIT P1, [R18+URZ+0x38810], R3 ;  /* 0x03881003120075a7 */ /* 0x000ea4000802017f */
[----:B--2---:R-:W-:Y:S05]  /*a8f0*/  @!P1 BRA `(.L_x_8692) ;  /* 0x00000174007c9947 */ /* 0x004fea0003800000 */
.L_x_8916:
[----:B------:R-:W-:Y:S05]  /*a900*/  BSYNC B0 ;  /* 0x0000000000007941 */ /* 0x000fea0003800000 */
.L_x_8691:
[----:B------:R-:W-:Y:S05]  /*a910*/  @!P0 BRA `(.L_x_8693) ;  /* 0x0000000000048947 */ /* 0x000fea0003800000 */
[----:B------:R-:W-:Y:S01]  /*a920*/  BPT.TRAP 0x1 ;  /* 0x000000040000795c */ /* 0x000fe20000300000 */
.L_x_8693:
[----:B------:R3:W4:Y:S01]  /*a930*/  SYNCS.PHASECHK.TRANS64.TRYWAIT P1, [R15+URZ+0x38850], R12 ;  /* 0x0388500c0f0075a7 */ /* 0x000722000802017f */
[----:B------:R-:W-:Y:S05]  /*a940*/  @!P0 BRA `(.L_x_8694) ;  /* 0x0000000000048947 */ /* 0x000fea0003800000 */
[----:B------:R-:W-:Y:S01]  /*a950*/  BPT.TRAP 0x1 ;  /* 0x000000040000795c */ /* 0x000fe20000300000 */
.L_x_8694:
[----:B------:R-:W-:-:S05]  /*a960*/  VIADD R0, R18, 0x400 ;  /* 0x0000040012007836 */ /* 0x000fca0000000000 */
[----:B------:R-:W-:-:S04]  /*a970*/  SHF.R.U32.HI R0, RZ, 0x4, R0 ;  /* 0x00000004ff007819 */ /* 0x000fc80000011600 */
[----:B------:R-:W-:Y:S01]  /*a980*/  LOP3.LUT R0, R0, 0x3fff, RZ, 0xc0, !PT ;  /* 0x00003fff00007812 */ /* 0x000fe200078ec0ff */
[----:B----4-:R-:W-:Y:S06]  /*a990*/  @P1 BRA `(.L_x_8695) ;  /* 0x0000000000081947 */ /* 0x010fec0003800000 */
[----:B------:R-:W4:Y:S02]  /*a9a0*/  SYNCS.PHASECHK.TRANS64.TRYWAIT P1, [R15+URZ+0x38850], R12 ;  /* 0x0388500c0f0075a7 */ /* 0x000f24000802017f */
[----:B----4-:R-:W-:Y:S05]  /*a9b0*/  @!P1 BRA `(.L_x_8696) ;  /* 0x0000017400609947 */ /* 0x010fea0003800000 */
.L_x_8695:
[----:B------:R-:W-:Y:S05]  /*a9c0*/  WARPSYNC.ALL ;  /* 0x0000000000007948 */ /* 0x000fea0003800000 */
[----:B------:R-:W-:Y:S01]  /*a9d0*/  LOP3.LUT R205, R0, 0x10000, RZ, 0xfc, !PT ;  /* 0x0001000000cd7812 */ /* 0x000fe200078efcff */
[----:B------:R-:W-:Y:S01]  /*a9e0*/  VIADD R0, R18, 0x26400 ;  /* 0x0002640012007836 */ /* 0x000fe20000000000 */
[----:B------:R-:W-:-:S03]  /*a9f0*/  WARPGROUP.ARRIVE ;  /* 0x00000000000079c5 */ /* 0x000fc60000000000 */
[----:B01-34-:R-:W-:-:S03]  /*aa00*/  IMAD R12, R19, 0x1000, R205 ;  /* 0x00001000130c7824 */ /* 0x01bfc600078e02cd */
[----:B------:R-:W0:Y:S01]  /*aa10*/  S2R R14, SR_TID.X ;  /* 0x00000000000e7919 */ /* 0x000e220000002100 */
[----:B------:R-:W-:Y:S01]  /*aa20*/  IMAD.MOV.U32 R13, RZ, RZ, 0x40000040 ;  /* 0x40000040ff0d7424 */ /* 0x000fe200078e00ff */
[----:B------:R-:W-:Y:S01]  /*aa30*/  SHF.R.U32.HI R0, RZ, 0x4, R0 ;  /* 0x00000004ff007819 */ /* 0x000fe20000011600 */
[----:B--2---:R-:W-:Y:S01]  /*aa40*/  IMAD.MOV.U32 R3, RZ, RZ, 0x40000040 ;  /* 0x40000040ff037424 */ /* 0x004fe200078e00ff */
[C---:B------:R-:W-:Y:S01]  /*aa50*/  R2UR UR6, R12.reuse ;  /* 0x000000000c0672ca */ /* 0x040fe200000e0000 */
[----:B------:R-:W-:Y:S01]  /*aa60*/  VIADD R20, R12, 0x2 ;  /* 0x000000020c147836 */ /* 0x000fe20000000000 */
[----:B------:R-:W-:Y:S01]  /*aa70*/  LOP3.LUT R0, R0, 0x3fff, RZ, 0xc0, !PT ;  /* 0x00003fff00007812 */ /* 0x000fe200078ec0ff */
[----:B------:R-:W-:Y:S01]  /*aa80*/  IMAD.MOV.U32 R21, RZ, RZ, 0x40000040 ;  /* 0x40000040ff157424 */ /* 0x000fe200078e00ff */
[----:B------:R-:W-:Y:S01]  /*aa90*/  R2UR UR7, R13 ;  /* 0x000000000d0772ca */ /* 0x000fe200000e0000 */
[----:B------:R-:W-:Y:S01]  /*aaa0*/  IMAD.MOV.U32 R57, RZ, RZ, 0x40000040 ;  /* 0x40000040ff397424 */ /* 0x000fe200078e00ff */
[----:B------:R-:W-:Y:S01]  /*aab0*/  LOP3.LUT R2, R0, 0x10000, RZ, 0xfc, !PT ;  /* 0x0001000000027812 */ /* 0x000fe200078efcff */
[----:B------:R-:W-:Y:S01]  /*aac0*/  VIADD R59, R12, 0x800 ;  /* 0x000008000c3b7836 */ /* 0x000fe20000000000 */
[----:B------:R-:W-:Y:S01]  /*aad0*/  R2UR UR5, R3 ;  /* 0x00000000030572ca */ /* 0x000fe200000e0000 */
[----:B------:R-:W-:Y:S01]  /*aae0*/  IMAD.MOV.U32 R58, RZ, RZ, 0x4 ;  /* 0x00000004ff3a7424 */ /* 0x000fe200078e00ff */
[C---:B------:R-:W-:Y:S01]  /*aaf0*/  R2UR UR4, R2.reuse ;  /* 0x00000000020472ca */ /* 0x040fe200000e0000 */
[----:B------:R-:W-:-:S02]  /*ab00*/  VIADD R56, R2, 0x2 ;  /* 0x0000000202387836 */ /* 0x000fc40000000000 */
[----:B------:R-:W-:-:S10]  /*ab10*/  VIADD R13, R2, 0x800 ;  /* 0x00000800020d7836 */ /* 0x000fd40000000000 */
        /* <DEDUP_REMOVED lines=9> */
[----:B0-----:R-:W-:-:S05]  /*abb0*/  SHF.R.U32.HI R14, RZ, 0x7, R14 ;  /* 0x00000007ff0e7819 */ /* 0x001fca000001160e */
[----:B------:R-:W0:Y:S02]  /*abc0*/  SHFL.IDX PT, R0, R14, RZ, 0x1f ;  /* 0x00001fff0e007589 */ /* 0x000e2400000e0000 */
[----:B0-----:R-:W-:-:S04]  /*abd0*/  ISETP.GT.AND P1, PT, R0, 0x7f, PT ;  /* 0x0000007f0000780c */ /* 0x001fc80003f24270 */
        /* <DEDUP_REMOVED lines=181> */
[----:B------:R-:W-:-:S04]  /*b730*/  SEL R13, R13, 0x26, P1 ;  /* 0x000000260d0d7807 */ /* 0x000fc80000800000 */
[----:B------:R-:W-:Y:S01]  /*b740*/  LOP3.LUT R13, R13, 0x6, RZ, 0xc0, !PT ;  /* 0x000000060d0d7812 */ /* 0x000fe200078ec0ff */
        /* <DEDUP_REMOVED lines=162> */
[----:B------:R-:W-:Y:S01]  /*c170*/  IMAD.MOV.U32 R56, RZ, RZ, 0x40 ;  /* 0x00000040ff387424 */ /* 0x000fe200078e00ff */
[----:B------:R-:W-:-:S04]  /*c180*/  R2UR UR5, R57 ;  /* 0x00000000390572ca */ /* 0x000fc800000e0000 */
        /* <DEDUP_REMOVED lines=18> */
.L_x_8697:
[----:B------:R-:W2:Y:S01]  /*c2b0*/  LDL R0, [R1+0x8] ;  /* 0x0000080001007983 */ /* 0x000ea20000100800 */
[----:B------:R-:W0:Y:S01]  /*c2c0*/  LDC R12, c[0x0][0x448] ;  /* 0x00011200ff0c7b82 */ /* 0x000e220000000800 */
[----:B------:R-:W-:Y:S01]  /*c2d0*/  ULDC UR4, c[0x0][0xad0] ;  /* 0x0002b40000047ab9 */ /* 0x000fe20000000800 */
[----:B------:R-:W-:Y:S01]  /*c2e0*/  LOP3.LUT R22, R22, 0xfffffffd, RZ, 0xc0, !PT ;  /* 0xfffffffd16167812 */ /* 0x000fe200078ec0ff */
        /* <DEDUP_REMOVED lines=21> */
[----:B0-----:R-:W-:Y:S01]  /*c440*/  ISETP.NE.AND P5, PT, R12, 0x1, PT ;  /* 0x000000010c00780c */ /* 0x001fe20003fa5270 */
        /* <DEDUP_REMOVED lines=12> */
[----:B------:R-:W1:Y:S01]  /*c510*/  @P5 LDC R21, c[0x0][0x44c] ;  /* 0x00011300ff155b82 */ /* 0x000e620000000800 */
[----:B------:R-:W-:Y:S01]  /*c520*/  FMUL.FTZ R55, R55, UR4 ;  /* 0x0000000437377c20 */ /* 0x000fe20008410000 */
[----:B------:R-:W-:-:S03]  /*c530*/  @P5 LOP3.LUT R22, R22, 0x2, RZ, 0xfc, !PT ;  /* 0x0000000216165812 */ /* 0x000fc600078efcff */
[----:B------:R3:W5:Y:S03]  /*c540*/  MUFU.TANH R26, R32 ;  /* 0x00000020001a7308 */ /* 0x0007660000002400 */
[----:B------:R-:W0:Y:S05]  /*c550*/  @P5 LDC R57, c[0x0][0x450] ;  /* 0x00011400ff395b82 */ /* 0x000e2a0000000800 */
[----:B------:R-:W5:Y:S08]  /*c560*/  MUFU.TANH R33, R33 ;  /* 0x0000002100217308 */ /* 0x000f700000002400 */
[----:B------:R-:W-:Y:S08]  /*c570*/  MUFU.TANH R37, R37 ;  /* 0x0000002500257308 */ /* 0x000ff00000002400 */
        /* <DEDUP_REMOVED lines=16> */
[----:B------:R-:W-:Y:S01]  /*c680*/  MUFU.TANH R55, R55 ;  /* 0x0000003700377308 */ /* 0x000fe20000002400 */
[----:B--2---:R-:W-:-:S04]  /*c690*/  IMAD.IADD R0, R0, 0x1, R212 ;  /* 0x0000000100007824 */ /* 0x004fc800078e02d4 */
[----:B-1----:R-:W-:-:S04]  /*c6a0*/  @P5 IMAD.HI.U32 R12, R0, R21, RZ ;  /* 0x00000015000c5227 */ /* 0x002fc800078e00ff */
[----:B------:R-:W-:Y:S01]  /*c6b0*/  IMAD.MOV.U32 R27, RZ, RZ, R0 ;  /* 0x000000ffff1b7224 */ /* 0x000fe200078e0000 */
[----:B0-----:R-:W-:Y:S01]  /*c6c0*/  @P5 SHF.R.U32.HI R27, RZ, R57, R12 ;  /* 0x00000039ff1b5219 */ /* 0x001fe2000001160c */
[----:B------:R-:W-:Y:S01]  /*c6d0*/  IMAD R21, R169, -0x40, R56 ;  /* 0xffffffc0a9157824 */ /* 0x000fe200078e0238 */
[----:B------:R0:W1:Y:S03]  /*c6e0*/  MUFU.TANH R57, R36 ;  /* 0x0000002400397308 */ /* 0x0000660000002400 */
[----:B------:R-:W3:Y:S01]  /*c6f0*/  SHFL.IDX PT, R12, R27, RZ, 0x1c1f ;  /* 0x001c1fff1b0c7589 */ /* 0x000ee200000e0000 */
[----:B------:R-:W-:Y:S02]  /*c700*/  IADD3 R0, R210, 0x1, R21 ;  /* 0x00000001d2007810 */ /* 0x000fe40007ffe015 */
[----:B----4-:R-:W-:Y:S01]  /*c710*/  IADD3 R29, -R193, R21, R210 ;  /* 0x00000015c11d7210 */ /* 0x010fe20007ffe1d2 */
[----:B------:R-:W2:Y:S01]  /*c720*/  SHFL.IDX PT, R27, R27, 0x1, 0x1c1f ;  /* 0x003c1f001b1b7f89 */ /* 0x000ea200000e0000 */
[----:B------:R-:W-:Y:S01]  /*c730*/  IADD3 R62, -R207, R0, -R193 ;  /* 0x00000000cf3e7210 */ /* 0x000fe20007ffe9c1 */
[----:B------:R-:W-:-:S03]  /*c740*/  FMUL.FTZ R0, R48, UR4 ;  /* 0x0000000430007c20 */ /* 0x000fc60008410000 */
[----:B---3--:R-:W-:-:S04]  /*c750*/  VIADDMNMX R32, R12, R62, R29, PT ;  /* 0x0000003e0c207246 */ /* 0x008fc8000380011d */
[C---:B------:R-:W-:Y:S02]  /*c760*/  ISETP.GT.AND P1, PT, R32.reuse, RZ, PT ;  /* 0x000000ff2000720c */ /* 0x040fe40003f24270 */
[C---:B------:R-:W-:Y:S02]  /*c770*/  ISETP.GT.AND P2, PT, R32.reuse, 0x1, PT ;  /* 0x000000012000780c */ /* 0x040fe40003f44270 */
[----:B------:R-:W-:Y:S02]  /*c780*/  ISETP.GT.AND P3, PT, R32, 0x8, PT ;  /* 0x000000082000780c */ /* 0x000fe40003f64270 */
[----:B------:R-:W-:Y:S02]  /*c790*/  FSEL R21, R24, -INF , P1 ;  /* 0xff80000018157808 */ /* 0x000fe40000800000 */
[----:B------:R-:W-:Y:S01]  /*c7a0*/  FSEL R60, R25, -INF , P2 ;  /* 0xff800000193c7808 */ /* 0x000fe20001000000 */
[----:B------:R-:W3:Y:S01]  /*c7b0*/  MUFU.TANH R24, R45 ;  /* 0x0000002d00187308 */ /* 0x000ee20000002400 */
[----:B------:R-:W-:-:S02]  /*c7c0*/  ISETP.GT.AND P1, PT, R32, 0x9, PT ;  /* 0x000000092000780c */ /* 0x000fc40003f24270 */
[----:B------:R-:W-:Y:S02]  /*c7d0*/  FSEL R58, R28, -INF , P3 ;  /* 0xff8000001c3a7808 */ /* 0x000fe40001800000 */
[----:B------:R-:W-:Y:S02]  /*c7e0*/  FMNMX.FTZ R25, R21, R60, !PT ;  /* 0x0000003c15197209 */ /* 0x000fe40007810000 */
[----:B------:R-:W-:Y:S01]  /*c7f0*/  ISETP.GT.AND P2, PT, R32, 0x10, PT ;  /* 0x000000102000780c */ /* 0x000fe20003f44270 */
[----:B------:R-:W-:Y:S01]  /*c800*/  MUFU.TANH R28, R49 ;  /* 0x00000031001c7308 */ /* 0x000fe20000002400 */
[----:B-----5:R-:W-:Y:S02]  /*c810*/  FSEL R56, R20, -INF , P1 ;  /* 0xff80000014387808 */ /* 0x020fe40000800000 */
[----:B------:R-:W-:Y:S02]  /*c820*/  FMNMX.FTZ R25, R58, R25, !PT ;  /* 0x000000193a197209 */ /* 0x000fe40007810000 */
[----:B------:R-:W-:-:S02]  /*c830*/  ISETP.GT.AND P1, PT, R32, 0x11, PT ;  /* 0x000000112000780c */ /* 0x000fc40003f24270 */
[----:B0-----:R-:W-:Y:S01]  /*c840*/  FSEL R36, R26, -INF , P2 ;  /* 0xff8000001a247808 */ /* 0x001fe20001000000 */
[----:B------:R-:W-:Y:S01]  /*c850*/  MUFU.TANH R45, R34 ;  /* 0x00000022002d7308 */ /* 0x000fe20000002400 */
[----:B------:R-:W-:Y:S02]  /*c860*/  FMNMX.FTZ R25, R56, R25, !PT ;  /* 0x0000001938197209 */ /* 0x000fe40007810000 */
[----:B------:R-:W-:Y:S02]  /*c870*/  ISETP.GT.AND P2, PT, R32, 0x18, PT ;  /* 0x000000182000780c */ /* 0x000fe40003f44270 */
[----:B------:R-:W-:Y:S02]  /*c880*/  FSEL R48, R33, -INF , P1 ;  /* 0xff80000021307808 */ /* 0x000fe40000800000 */
[----:B------:R-:W-:Y:S01]  /*c890*/  FMNMX.FTZ R25, R36, R25, !PT ;  /* 0x0000001924197209 */ /* 0x000fe20007810000 */
[----:B------:R0:W4:Y:S01]  /*c8a0*/  MUFU.TANH R26, R0 ;  /* 0x00000000001a7308 */ /* 0x0001220000002400 */
[----:B------:R-:W-:-:S02]  /*c8b0*/  ISETP.GT.AND P1, PT, R32, 0x19, PT ;  /* 0x000000192000780c */ /* 0x000fc40003f24270 */
[----:B-1----:R-:W-:Y:S02]  /*c8c0*/  FSEL R40, R57, -INF , P2 ;  /* 0xff80000039287808 */ /* 0x002fe40001000000 */
[----:B------:R-:W-:Y:S02]  /*c8d0*/  FMNMX.FTZ R25, R48, R25, !PT ;  /* 0x0000001930197209 */ /* 0x000fe40007810000 */
[----:B------:R-:W-:Y:S01]  /*c8e0*/  ISETP.GT.AND P2, PT, R32, 0x20, PT ;  /* 0x000000202000780c */ /* 0x000fe20003f44270 */
[----:B------:R-:W-:Y:S01]  /*c8f0*/  MUFU.TANH R49, R38 ;  /* 0x0000002600317308 */ /* 0x000fe20000002400 */
[----:B------:R-:W-:Y:S02]  /*c900*/  FSEL R44, R37, -INF , P1 ;  /* 0xff800000252c7808 */ /* 0x000fe40000800000 */
[----:B------:R-:W-:Y:S02]  /*c910*/  FMNMX.FTZ R25, R40, R25, !PT ;  /* 0x0000001928197209 */ /* 0x000fe40007810000 */
[----:B------:R-:W-:-:S02]  /*c920*/  ISETP.GT.AND P1, PT, R32, 0x21, PT ;  /* 0x000000212000780c */ /* 0x000fc40003f24270 */
[----:B------:R-:W-:Y:S02]  /*c930*/  FSEL R12, R59, -INF , P2 ;  /* 0xff8000003b0c7808 */ /* 0x000fe40001000000 */
[----:B------:R-:W-:Y:S02]  /*c940*/  FMNMX.FTZ R25, R44, R25, !PT ;  /* 0x000000192c197209 */ /* 0x000fe40007810000 */
[----:B------:R-:W-:Y:S02]  /*c950*/  ISETP.GT.AND P2, PT, R32, 0x28, PT ;  /* 0x000000282000780c */ /* 0x000fe40003f44270 */
[----:B0-----:R-:W-:Y:S02]  /*c960*/  FSEL R0, R41, -INF , P1 ;  /* 0xff80000029007808 */ /* 0x001fe40000800000 */
[----:B------:R-:W-:Y:S01]  /*c970*/  FMNMX.FTZ R25, R12, R25, !PT ;  /* 0x000000190c197209 */ /* 0x000fe20007810000 */
[----:B------:R-:W-:Y:S01]  /*c980*/  MUFU.TANH R41, R31 ;  /* 0x0000001f00297308 */ /* 0x000fe20000002400 */
[----:B------:R-:W-:-:S02]  /*c990*/  ISETP.GT.AND P1, PT, R32, 0x29, PT ;  /* 0x000000292000780c */ /* 0x000fc40003f24270 */
[----:B------:R-:W-:Y:S02]  /*c9a0*/  FSEL R20, R61, -INF , P2 ;  /* 0xff8000003d147808 */ /* 0x000fe40001000000 */
[----:B------:R-:W-:Y:S02]  /*c9b0*/  FMNMX.FTZ R25, R0, R25, !PT ;  /* 0x0000001900197209 */ /* 0x000fe40007810000 */
[----:B------:R-:W-:Y:S02]  /*c9c0*/  ISETP.GT.AND P2, PT, R32, 0x30, PT ;  /* 0x000000302000780c */ /* 0x000fe40003f44270 */
[----:B---3--:R-:W-:Y:S02]  /*c9d0*/  FSEL R24, R24, -INF , P1 ;  /* 0xff80000018187808 */ /* 0x008fe40000800000 */
[----:B------:R-:W-:Y:S01]  /*c9e0*/  FMNMX.FTZ R33, R20, R25, !PT ;  /* 0x0000001914217209 */ /* 0x000fe20007810000 */
[----:B------:R-:W-:Y:S01]  /*c9f0*/  FMUL.FTZ R25, R30, UR4 ;  /* 0x000000041e197c20 */ /* 0x000fe20008410000 */
[----:B------:R-:W-:Y:S01]  /*ca00*/  ISETP.GT.AND P1, PT, R32, 0x31, PT ;  /* 0x000000312000780c */ /* 0x000fe20003f24270 */
[----:B------:R-:W-:Y:S01]  /*ca10*/  ULDC UR4, c[0x0][0xa80] ;  /* 0x0002a00000047ab9 */ /* 0x000fe20000000800 */
[----:B----4-:R-:W-:Y:S01]  /*ca20*/  FSEL R26, R26, -INF , P2 ;  /* 0xff8000001a1a7808 */ /* 0x010fe20001000000 */
[----:B------:R0:W1:Y:S01]  /*ca30*/  MUFU.TANH R37, R25 ;  /* 0x0000001900257308 */ /* 0x0000620000002400 */
[----:B------:R-:W-:-:S02]  /*ca40*/  FMNMX.FTZ R33, R24, R33, !PT ;  /* 0x0000002118217209 */ /* 0x000fc40007810000 */
[----:B------:R-:W-:Y:S02]  /*ca50*/  ISETP.GT.AND P2, PT, R32, 0x38, PT ;  /* 0x000000382000780c */ /* 0x000fe40003f44270 */
[----:B------:R-:W-:Y:S02]  /*ca60*/  FSEL R28, R28, -INF , P1 ;  /* 0xff8000001c1c7808 */ /* 0x000fe40000800000 */
[----:B------:R-:W-:Y:S02]  /*ca70*/  FMNMX.FTZ R33, R26, R33, !PT ;  /* 0x000000211a217209 */ /* 0x000fe40007810000 */
[----:B------:R-:W-:Y:S02]  /*ca80*/  ISETP.GT.AND P1, PT, R32, 0x39, PT ;  /* 0x000000392000780c */ /* 0x000fe40003f24270 */
[----:B------:R-:W-:Y:S02]  /*ca90*/  FSEL R30, R52, -INF , P2 ;  /* 0xff800000341e7808 */ /* 0x000fe40001000000 */
[----:B------:R-:W-:-:S02]  /*caa0*/  FMNMX.FTZ R33, R28, R33, !PT ;  /* 0x000000211c217209 */ /* 0x000fc40007810000 */
[----:B------:R-:W-:Y:S02]  /*cab0*/  FSEL R32, R53, -INF , P1 ;  /* 0xff80000035207808 */ /* 0x000fe40000800000 */
[----:B------:R-:W-:Y:S02]  /*cac0*/  FMNMX.FTZ R33, R30, R33, !PT ;  /* 0x000000211e217209 */ /* 0x000fe40007810000 */
[----:B--2---:R-:W-:Y:S02]  /*cad0*/  VIADDMNMX R29, R27, R62, R29, PT ;  /* 0x0000003e1b1d7246 */ /* 0x004fe4000380011d */
[----:B------:R-:W-:Y:S02]  /*cae0*/  FMNMX.FTZ R33, R32, R33, !PT ;  /* 0x0000002120217209 */ /* 0x000fe40007810000 */
[C---:B------:R-:W-:Y:S02]  /*caf0*/  ISETP.GT.AND P1, PT, R29.reuse, RZ, PT ;  /* 0x000000ff1d00720c */ /* 0x040fe40003f24270 */
[C---:B------:R-:W-:Y:S01]  /*cb00*/  ISETP.GT.AND P2, PT, R29.reuse, 0x1, PT ;  /* 0x000000011d00780c */ /* 0x040fe20003f44270 */
[----:B------:R-:W2:Y:S01]  /*cb10*/  SHFL.BFLY PT, R52, R33, 0x2, 0x1f ;  /* 0x0c401f0021347f89 */ /* 0x000ea200000e0000 */
[----:B------:R-:W-:-:S02]  /*cb20*/  ISETP.GT.AND P3, PT, R29, 0x8, PT ;  /* 0x000000081d00780c */ /* 0x000fc40003f64270 */
[----:B------:R-:W-:Y:S02]  /*cb30*/  FSEL R34, R13, -INF , P1 ;  /* 0xff8000000d227808 */ /* 0x000fe40000800000 */
[----:B0-----:R-:W-:Y:S02]  /*cb40*/  FSEL R25, R14, -INF , P2 ;  /* 0xff8000000e197808 */ /* 0x001fe40001000000 */
[----:B------:R-:W-:Y:S02]  /*cb50*/  ISETP.GT.AND P1, PT, R29, 0x9, PT ;  /* 0x000000091d00780c */ /* 0x000fe40003f24270 */
[----:B-1----:R-:W-:Y:S02]  /*cb60*/  FSEL R38, R37, -INF , P3 ;  /* 0xff80000025267808 */ /* 0x002fe40001800000 */
[----:B------:R-:W-:Y:S02]  /*cb70*/  FMNMX.FTZ R13, R34, R25, !PT ;  /* 0x00000019220d7209 */ /* 0x000fe40007810000 */
[----:B------:R-:W-:-:S02]  /*cb80*/  ISETP.GT.AND P2, PT, R29, 0x10, PT ;  /* 0x000000101d00780c */ /* 0x000fc40003f44270 */
[----:B------:R-:W-:Y:S02]  /*cb90*/  FSEL R42, R41, -INF , P1 ;  /* 0xff800000292a7808 */ /* 0x000fe40000800000 */
[----:B------:R-:W-:Y:S02]  /*cba0*/  FMNMX.FTZ R13, R38, R13, !PT ;  /* 0x0000000d260d7209 */ /* 0x000fe40007810000 */
[----:B------:R-:W-:Y:S02]  /*cbb0*/  ISETP.GT.AND P1, PT, R29, 0x11, PT ;  /* 0x000000111d00780c */ /* 0x000fe40003f24270 */
[----:B------:R-:W-:Y:S02]  /*cbc0*/  FSEL R46, R45, -INF , P2 ;  /* 0xff8000002d2e7808 */ /* 0x000fe40001000000 */
[----:B------:R-:W-:Y:S02]  /*cbd0*/  FMNMX.FTZ R13, R42, R13, !PT ;  /* 0x0000000d2a0d7209 */ /* 0x000fe40007810000 */
[----:B--2---:R-:W-:-:S02]  /*cbe0*/  FMNMX.FTZ R52, R33, R52, !PT ;  /* 0x0000003421347209 */ /* 0x004fc40007810000 */
[----:B------:R-:W-:Y:S02]  /*cbf0*/  ISETP.GT.AND P2, PT, R29, 0x18, PT ;  /* 0x000000181d00780c */ /* 0x000fe40003f44270 */
[----:B------:R-:W-:Y:S01]  /*cc00*/  FSEL R50, R35, -INF , P1 ;  /* 0xff80000023327808 */ /* 0x000fe20000800000 */
[----:B------:R-:W0:Y:S01]  /*cc10*/  SHFL.BFLY PT, R31, R52, 0x1, 0x1f ;  /* 0x0c201f00341f7f89 */ /* 0x000e2200000e0000 */
[----:B------:R-:W-:Y:S02]  /*cc20*/  FMNMX.FTZ R13, R46, R13, !PT ;  /* 0x0000000d2e0d7209 */ /* 0x000fe40007810000 */
[----:B------:R-:W-:Y:S02]  /*cc30*/  ISETP.GT.AND P1, PT, R29, 0x19, PT ;  /* 0x000000191d00780c */ /* 0x000fe40003f24270 */
[----:B------:R-:W-:Y:S01]  /*cc40*/  FMNMX.FTZ R27, R50, R13, !PT ;  /* 0x0000000d321b7209 */ /* 0x000fe20007810000 */
[----:B------:R-:W-:Y:S01]  /*cc50*/  IMAD.U32 R13, RZ, RZ, UR4 ;  /* 0x00000004ff0d7e24 */ /* 0x000fe2000f8e00ff */
[----:B------:R-:W-:-:S02]  /*cc60*/  FSEL R62, R39, -INF , P1 ;  /* 0xff800000273e7808 */ /* 0x000fc40000800000 */
[C---:B------:R-:W-:Y:S02]  /*cc70*/  ISETP.GT.AND P1, PT, R29.reuse, 0x21, PT ;  /* 0x000000211d00780c */ /* 0x040fe40003f24270 */
[----:B------:R-:W-:Y:S02]  /*cc80*/  ISETP.GT.AND P3, PT, R29, 0x29, PT ;  /* 0x000000291d00780c */ /* 0x000fe40003f64270 */
[----:B------:R-:W-:Y:S02]  /*cc90*/  FSEL R54, R43, -INF , P1 ;  /* 0xff8000002b367808 */ /* 0x000fe40000800000 */
[----:B------:R-:W-:Y:S02]  /*cca0*/  ISETP.GT.AND P1, PT, R29, 0x30, PT ;  /* 0x000000301d00780c */ /* 0x000fe40003f24270 */
[----:B------:R-:W-:Y:S02]  /*ccb0*/  FSEL R68, R47, -INF , P3 ;  /* 0xff8000002f447808 */ /* 0x000fe40001800000 */
[----:B------:R-:W-:-:S02]  /*ccc0*/  FSEL R70, R70, -INF , P1 ;  /* 0xff80000046467808 */ /* 0x000fc40000800000 */
[----:B------:R-:W-:Y:S02]  /*ccd0*/  ISETP.GT.AND P1, PT, R29, 0x38, PT ;  /* 0x000000381d00780c */ /* 0x000fe40003f24270 */
[----:B0-----:R-:W-:Y:S02]  /*cce0*/  FMNMX.FTZ R14, R52, R31, !PT ;  /* 0x0000001f340e7209 */ /* 0x001fe40007810000 */
[----:B------:R-:W-:Y:S02]  /*ccf0*/  FSEL R52, R49, -INF , P2 ;  /* 0xff80000031347808 */ /* 0x000fe40001000000 */
[----:B------:R-:W-:Y:S01]  /*cd00*/  ISETP.GT.AND P2, PT, R29, 0x20, PT ;  /* 0x000000201d00780c */ /* 0x000fe20003f44270 */
[----:B------:R-:W-:Y:S01]  /*cd10*/  FMUL.FTZ R31, R14, R13 ;  /* 0x0000000d0e1f7220 */ /* 0x000fe20000410000 */
[----:B------:R-:W-:Y:S02]  /*cd20*/  FMNMX.FTZ R27, R52, R27, !PT ;  /* 0x0000001b341b7209 */ /* 0x000fe40007810000 */
[----:B------:R-:W-:-:S02]  /*cd30*/  FSEL R64, R64, -INF , P2 ;  /* 0xff80000040407808 */ /* 0x000fc40001000000 */
[----:B------:R-:W-:Y:S02]  /*cd40*/  FMNMX.FTZ R27, R62, R27, !PT ;  /* 0x0000001b3e1b7209 */ /* 0x000fe40007810000 */
[----:B------:R-:W-:Y:S02]  /*cd50*/  ISETP.GT.AND P2, PT, R29, 0x28, PT ;  /* 0x000000281d00780c */ /* 0x000fe40003f44270 */
[----:B------:R-:W-:Y:S02]  /*cd60*/  FMNMX.FTZ R27, R64, R27, !PT ;  /* 0x0000001b401b7209 */ /* 0x000fe40007810000 */
[----:B------:R-:W-:Y:S02]  /*cd70*/  FSEL R66, R66, -INF , P2 ;  /* 0xff80000042427808 */ /* 0x000fe40001000000 */
[----:B------:R-:W-:Y:S02]  /*cd80*/  FMNMX.FTZ R27, R54, R27, !PT ;  /* 0x0000001b361b7209 */ /* 0x000fe40007810000 */
[----:B------:R-:W-:-:S02]  /*cd90*/  FSETP.NEU.FTZ.AND P4, PT, R14, -INF , PT ;  /* 0xff8000000e00780b */ /* 0x000fc40003f9d000 */
[----:B------:R-:W-:Y:S02]  /*cda0*/  FMNMX.FTZ R27, R66, R27, !PT ;  /* 0x0000001b421b7209 */ /* 0x000fe40007810000 */
[----:B------:R-:W-:Y:S02]  /*cdb0*/  ISETP.GT.AND P2, PT, R29, 0x31, PT ;  /* 0x000000311d00780c */ /* 0x000fe40003f44270 */
[----:B------:R-:W-:Y:S02]  /*cdc0*/  FMNMX.FTZ R27, R68, R27, !PT ;  /* 0x0000001b441b7209 */ /* 0x000fe40007810000 */
[----:B------:R-:W-:Y:S02]  /*cdd0*/  FSEL R39, R31, RZ, P4 ;  /* 0x000000ff1f277208 */ /* 0x000fe40002000000 */
[----:B------:R-:W-:Y:S02]  /*cde0*/  FSEL R72, R51, -INF , P2 ;  /* 0xff80000033487808 */ /* 0x000fe40001000000 */
[----:B------:R-:W-:Y:S01]  /*cdf0*/  FMNMX.FTZ R27, R70, R27, !PT ;  /* 0x0000001b461b7209 */ /* 0x000fe20007810000 */
[-CC-:B------:R-:W-:Y:S01]  /*ce00*/  FFMA.FTZ R164, R21, R13.reuse, -R39.reuse ;  /* 0x0000000d15a47223 */ /* 0x180fe20000010827 */
[----:B------:R-:W-:Y:S01]  /*ce10*/  ISETP.GT.AND P2, PT, R29, 0x39, PT ;  /* 0x000000391d00780c */ /* 0x000fe20003f44270 */
[-CC-:B------:R-:W-:Y:S01]  /*ce20*/  FFMA.FTZ R31, R60, R13.reuse, -R39.reuse ;  /* 0x0000000d3c1f7223 */ /* 0x180fe20000010827 */
[----:B------:R-:W-:Y:S01]  /*ce30*/  FSEL R74, R74, -INF , P1 ;  /* 0xff8000004a4a7808 */ /* 0x000fe20000800000 */
[--C-:B------:R-:W-:Y:S01]  /*ce40*/  FFMA.FTZ R29, R56, R13, -R39.reuse ;  /* 0x0000000d381d7223 */ /* 0x100fe20000010827 */
[----:B------:R-:W-:Y:S01]  /*ce50*/  FMNMX.FTZ R21, R72, R27, !PT ;  /* 0x0000001b48157209 */ /* 0x000fe20007810000 */
[-CC-:B------:R-:W-:Y:S01]  /*ce60*/  FFMA.FTZ R33, R0, R13.reuse, -R39.reuse ;  /* 0x0000000d00217223 */ /* 0x180fe20000010827 */
[----:B------:R-:W-:Y:S01]  /*ce70*/  FSEL R60, R55, -INF , P2 ;  /* 0xff800000373c7808 */ /* 0x000fe20001000000 */
        /* <DEDUP_REMOVED lines=11> */
[----:B------:R1:W2:Y:S01]  /*cf30*/  MUFU.EX2 R27, R31 ;  /* 0x0000001f001b7308 */ /* 0x0002a20000000800 */
[-CC-:B------:R-:W-:Y:S01]  /*cf40*/  FFMA.FTZ R152, R26, R13.reuse, -R39.reuse ;  /* 0x0000000d1a987223 */ /* 0x180fe20000010827 */
[-CC-:B------:R-:W-:Y:S01]  /*cf50*/  FFMA.FTZ R37, R28, R13.reuse, -R39.reuse ;  /* 0x0000000d1c257223 */ /* 0x180fe20000010827 */
[----:B------:R-:W-:Y:S01]  /*cf60*/  FFMA.FTZ R154, R30, R13, -R39 ;  /* 0x0000000d1e9a7223 */ /* 0x000fe20000010827 */
[----:B------:R-:W-:-:S04]  /*cf70*/  IMAD R20, R19, 0x1000, R208 ;  /* 0x0000100013147824 */ /* 0x000fc800078e02d0 */
[----:B------:R-:W-:Y:S01]  /*cf80*/  MUFU.EX2 R166, R166 ;  /* 0x000000a600a67308 */ /* 0x000fe20000000800 */
[-CC-:B-1----:R-:W-:Y:S01]  /*cf90*/  FFMA.FTZ R31, R44, R13.reuse, -R39.reuse ;  /* 0x0000000d2c1f7223 */ /* 0x182fe20000010827 */
[----:B------:R-:W-:Y:S01]  /*cfa0*/  FFMA.FTZ R39, R32, R13, -R39 ;  /* 0x0000000d20277223 */ /* 0x000fe20000010827 */
[C---:B------:R-:W-:Y:S01]  /*cfb0*/  VIADD R24, R20.reuse, 0x80 ;  /* 0x0000008014187836 */ /* 0x040fe20000000000 */
[----:B------:R-:W-:-:S04]  /*cfc0*/  R2UR UR6, R20 ;  /* 0x00000000140672ca */ /* 0x000fc800000e0000 */
[----:B------:R-:W-:Y:S01]  /*cfd0*/  MUFU.EX2 R29, R29 ;  /* 0x0000001d001d7308 */ /* 0x000fe20000000800 */
[----:B------:R-:W-:Y:S01]  /*cfe0*/  R2UR UR10, R24 ;  /* 0x00000000180a72ca */ /* 0x000fe200000e0000 */
[C---:B------:R-:W-:Y:S02]  /*cff0*/  VIADD R24, R20.reuse, 0x100 ;  /* 0x0000010014187836 */ /* 0x040fe40000000000 */
[----:B------:R-:W-:Y:S01]  /*d000*/  VIADD R20, R20, 0x180 ;  /* 0x0000018014147836 */ /* 0x000fe20000000000 */
[----:B0-----:R-:W-:-:S03]  /*d010*/  FMNMX.FTZ R56, R21, R56, !PT ;  /* 0x0000003815387209 */ /* 0x001fc60007810000 */
[----:B------:R-:W-:Y:S01]  /*d020*/  MUFU.EX2 R160, R160 ;  /* 0x000000a000a07308 */ /* 0x000fe20000000800 */
[----:B------:R-:W-:Y:S02]  /*d030*/  R2UR UR14, R24 ;  /* 0x00000000180e72ca */ /* 0x000fe400000e0000 */
[----:B------:R-:W-:Y:S01]  /*d040*/  R2UR UR18, R20 ;  /* 0x00000000141272ca */ /* 0x000fe200000e0000 */
[----:B------:R-:W0:Y:S04]  /*d050*/  SHFL.BFLY PT, R21, R56, 0x1, 0x1f ;  /* 0x0c201f0038157f89 */ /* 0x000e2800000e0000 */
        /* <DEDUP_REMOVED lines=8> */
[----:B------:R-:W-:-:S04]  /*d0e0*/  VIADD R0, R15, 0x38840 ;  /* 0x000388400f007836 */ /* 0x000fc80000000000 */
        /* <DEDUP_REMOVED lines=19> */
[----:B------:R-:W-:Y:S01]  /*d220*/  IMAD.MOV.U32 R21, RZ, RZ, 0x40000040 ;  /* 0x40000040ff157424 */ /* 0x000fe200078e00ff */
[----:B------:R-:W-:-:S04]  /*d230*/  PRMT R0, R187, 0x654, R0 ;  /* 0x00000654bb007816 */ /* 0x000fc80000000000 */
[----:B------:R-:W3:Y:S01]  /*d240*/  MUFU.EX2 R38, R38 ;  /* 0x0000002600267308 */ /* 0x000ee20000000800 */
[----:B------:R-:W-:Y:S01]  /*d250*/  R2UR UR7, R21 ;  /* 0x00000000150772ca */ /* 0x000fe200000e0000 */
[----:B--2---:R-:W-:Y:S01]  /*d260*/  FADD.FTZ R21, R164, R27 ;  /* 0x0000001ba4157221 */ /* 0x004fe20000010000 */
[----:B------:R2:W-:Y:S01]  /*d270*/  SYNCS.ARRIVE.TRANS64.RED.A1T0 RZ, [R0+URZ], RZ ;  /* 0x000000ff00ff79a7 */ /* 0x0005e2000810043f */
[----:B0-----:R-:W-:Y:S01]  /*d280*/  IMAD.MOV.U32 R25, RZ, RZ, 0x40000040 ;  /* 0x40000040ff197424 */ /* 0x001fe200078e00ff */
[----:B------:R-:W-:-:S03]  /*d290*/  F2FP.BF16.F32.PACK_AB R164, R27, R164 ;  /* 0x000000a41ba4723e */ /* 0x000fc600000010ff */
[----:B------:R-:W0:Y:S01]  /*d2a0*/  MUFU.EX2 R167, R42 ;  /* 0x0000002a00a77308 */ /* 0x000e220000000800 */
[----:B-1----:R-:W-:Y:S01]  /*d2b0*/  FADD.FTZ R43, R34, R165 ;  /* 0x000000a5222b7221 */ /* 0x002fe20000010000 */
[C---:B------:R-:W-:Y:S01]  /*d2c0*/  R2UR UR11, R25.reuse ;  /* 0x00000000190b72ca */ /* 0x040fe200000e0000 */
[----:B--2---:R-:W-:Y:S01]  /*d2d0*/  FADD.FTZ R0, R166, R21 ;  /* 0x00000015a6007221 */ /* 0x004fe20000010000 */
[----:B------:R-:W-:Y:S02]  /*d2e0*/  R2UR UR15, R25 ;  /* 0x00000000190f72ca */ /* 0x000fe400000e0000 */
[C---:B------:R-:W-:Y:S01]  /*d2f0*/  F2FP.BF16.F32.PACK_AB R166, R29.reuse, R166 ;  /* 0x000000a61da6723e */ /* 0x040fe200000010ff */
[----:B------:R-:W-:Y:S01]  /*d300*/  FADD.FTZ R21, R29, R0 ;  /* 0x000000001d157221 */ /* 0x000fe20000010000 */
[----:B------:R-:W1:Y:S01]  /*d310*/  MUFU.EX2 R46, R46 ;  /* 0x0000002e002e7308 */ /* 0x000e620000000800 */
[----:B---3--:R-:W-:Y:S01]  /*d320*/  FADD.FTZ R12, R38, R43 ;  /* 0x0000002b260c7221 */ /* 0x008fe20000010000 */
[----:B------:R-:W-:Y:S01]  /*d330*/  F2FP.BF16.F32.PACK_AB R165, R165, R34 ;  /* 0x00000022a5a5723e */ /* 0x000fe200000010ff */
[----:B------:R-:W-:Y:S01]  /*d340*/  FADD.FTZ R0, R160, R21 ;  /* 0x00000015a0007221 */ /* 0x000fe20000010000 */
[----:B------:R-:W-:Y:S01]  /*d350*/  IMAD.MOV.U32 R21, RZ, RZ, 0x40000040 ;  /* 0x40000040ff157424 */ /* 0x000fe200078e00ff */
[----:B------:R-:W-:-:S02]  /*d360*/  F2FP.BF16.F32.PACK_AB R160, R41, R160 ;  /* 0x000000a029a0723e */ /* 0x000fc400000010ff */
[----:B------:R-:W-:Y:S01]  /*d370*/  FADD.FTZ R25, R41, R0 ;  /* 0x0000000029197221 */ /* 0x000fe20000010000 */
[----:B------:R-:W2:Y:S01]  /*d380*/  MUFU.EX2 R161, R50 ;  /* 0x0000003200a17308 */ /* 0x000ea20000000800 */
[----:B0-----:R-:W-:Y:S01]  /*d390*/  FADD.FTZ R43, R167, R12 ;  /* 0x0000000ca72b7221 */ /* 0x001fe20000010000 */
[----:B------:R-:W-:Y:S01]  /*d3a0*/  R2UR UR19, R21 ;  /* 0x00000000151372ca */ /* 0x000fe200000e0000 */
[----:B------:R-:W-:Y:S01]  /*d3b0*/  FADD.FTZ R0, R162, R25 ;  /* 0x00000019a2007221 */ /* 0x000fe20000010000 */
[----:B------:R-:W-:Y:S01]  /*d3c0*/  F2FP.BF16.F32.PACK_AB R167, R167, R38 ;  /* 0x00000026a7a7723e */ /* 0x000fe200000010ff */
[----:B------:R-:W-:Y:S01]  /*d3d0*/  BAR.SYNC.DEFER_BLOCKING 0xf, 0x100 ;  /* 0x03c4000000007b1d */ /* 0x000fe20000010000 */
[C---:B------:R-:W-:Y:S01]  /*d3e0*/  F2FP.BF16.F32.PACK_AB R162, R31.reuse, R162 ;  /* 0x000000a21fa2723e */ /* 0x040fe200000010ff */
[----:B------:R-:W-:Y:S01]  /*d3f0*/  FADD.FTZ R21, R31, R0 ;  /* 0x000000001f157221 */ /* 0x000fe20000010000 */
[----:B-1----:R-:W-:-:S03]  /*d400*/  FADD.FTZ R12, R46, R43 ;  /* 0x0000002b2e0c7221 */ /* 0x002fc60000010000 */
[----:B------:R-:W0:Y:S01]  /*d410*/  MUFU.EX2 R52, R52 ;  /* 0x0000003400347308 */ /* 0x000e220000000800 */
[----:B------:R-:W-:Y:S01]  /*d420*/  FADD.FTZ R0, R156, R21 ;  /* 0x000000159c007221 */ /* 0x000fe20000010000 */
[----:B------:R-:W-:-:S03]  /*d430*/  F2FP.BF16.F32.PACK_AB R156, R33, R156 ;  /* 0x0000009c219c723e */ /* 0x000fc600000010ff */
[----:B------:R-:W-:Y:S01]  /*d440*/  FADD.FTZ R21, R33, R0 ;  /* 0x0000000021157221 */ /* 0x000fe20000010000 */
[C---:B--2---:R-:W-:Y:S01]  /*d450*/  FADD.FTZ R43, R161.reuse, R12 ;  /* 0x0000000ca12b7221 */ /* 0x044fe20000010000 */
[----:B------:R-:W-:Y:S01]  /*d460*/  F2FP.BF16.F32.PACK_AB R161, R161, R46 ;  /* 0x0000002ea1a1723e */ /* 0x000fe200000010ff */
[----:B------:R-:W1:Y:S08]  /*d470*/  MUFU.EX2 R163, R62 ;  /* 0x0000003e00a37308 */ /* 0x000e700000000800 */
[----:B------:R-:W2:Y:S01]  /*d480*/  MUFU.EX2 R64, R64 ;  /* 0x0000004000407308 */ /* 0x000ea20000000800 */
[----:B0-----:R-:W-:Y:S01]  /*d490*/  FADD.FTZ R12, R52, R43 ;  /* 0x0000002b340c7221 */ /* 0x001fe20000010000 */
[----:B------:R0:W-:Y:S06]  /*d4a0*/  STSM.16.M88.4 [R226+0x36400], R164 ;  /* 0x036400a4e2007844 */ /* 0x0001ec0000000200 */
[----:B------:R-:W3:Y:S01]  /*d4b0*/  MUFU.EX2 R157, R54 ;  /* 0x00000036009d7308 */ /* 0x000ee20000000800 */
[C---:B-1----:R-:W-:Y:S01]  /*d4c0*/  FADD.FTZ R25, R163.reuse, R12 ;  /* 0x0000000ca3197221 */ /* 0x042fe20000010000 */
[----:B------:R-:W-:-:S05]  /*d4d0*/  F2FP.BF16.F32.PACK_AB R163, R163, R52 ;  /* 0x00000034a3a3723e */ /* 0x000fca00000010ff */
[----:B------:R0:W-:Y:S01]  /*d4e0*/  STSM.16.M88.4 [R229], R160 ;  /* 0x000000a0e5007844 */ /* 0x0001e20000000200 */
[----:B------:R-:W1:Y:S01]  /*d4f0*/  MUFU.EX2 R66, R66 ;  /* 0x0000004200427308 */ /* 0x000e620000000800 */
[----:B--2---:R-:W-:-:S07]  /*d500*/  FADD.FTZ R12, R64, R25 ;  /* 0x00000019400c7221 */ /* 0x004fce0000010000 */
[----:B------:R-:W2:Y:S01]  /*d510*/  MUFU.EX2 R158, R158 ;  /* 0x0000009e009e7308 */ /* 0x000ea20000000800 */
[C---:B---3--:R-:W-:Y:S01]  /*d520*/  FADD.FTZ R25, R157.reuse, R12 ;  /* 0x0000000c9d197221 */ /* 0x048fe20000010000 */
[----:B------:R-:W-:-:S06]  /*d530*/  F2FP.BF16.F32.PACK_AB R157, R157, R64 ;  /* 0x000000409d9d723e */ /* 0x000fcc00000010ff */
[----:B------:R-:W3:Y:S01]  /*d540*/  MUFU.EX2 R159, R68 ;  /* 0x00000044009f7308 */ /* 0x000ee20000000800 */
[----:B-1----:R-:W-:-:S07]  /*d550*/  FADD.FTZ R12, R66, R25 ;  /* 0x00000019420c7221 */ /* 0x002fce0000010000 */
[----:B------:R-:W1:Y:S01]  /*d560*/  MUFU.EX2 R35, R35 ;  /* 0x0000002300237308 */ /* 0x000e620000000800 */
[----:B--2---:R-:W-:-:S07]  /*d570*/  FADD.FTZ R0, R158, R21 ;  /* 0x000000159e007221 */ /* 0x004fce0000010000 */
[----:B------:R-:W2:Y:S01]  /*d580*/  MUFU.EX2 R70, R70 ;  /* 0x0000004600467308 */ /* 0x000ea20000000800 */
[C---:B---3--:R-:W-:Y:S01]  /*d590*/  FADD.FTZ R25, R159.reuse, R12 ;  /* 0x0000000c9f197221 */ /* 0x048fe20000010000 */
[----:B------:R-:W-:-:S06]  /*d5a0*/  F2FP.BF16.F32.PACK_AB R159, R159, R66 ;  /* 0x000000429f9f723e */ /* 0x000fcc00000010ff */
[----:B------:R-:W3:Y:S01]  /*d5b0*/  MUFU.EX2 R152, R152 ;  /* 0x0000009800987308 */ /* 0x000ee20000000800 */
[C---:B-1----:R-:W-:Y:S01]  /*d5c0*/  FADD.FTZ R21, R35.reuse, R0 ;  /* 0x0000000023157221 */ /* 0x042fe20000010000 */
[----:B------:R-:W-:-:S05]  /*d5d0*/  F2FP.BF16.F32.PACK_AB R158, R35, R158 ;  /* 0x0000009e239e723e */ /* 0x000fca00000010ff */
[----:B------:R0:W-:Y:S01]  /*d5e0*/  STSM.16.M88.4 [R227], R156 ;  /* 0x0000009ce3007844 */ /* 0x0001e20000000200 */
[----:B------:R-:W1:Y:S01]  /*d5f0*/  MUFU.EX2 R153, R72 ;  /* 0x0000004800997308 */ /* 0x000e620000000800 */
[----:B--2---:R-:W-:-:S07]  /*d600*/  FADD.FTZ R12, R70, R25 ;  /* 0x00000019460c7221 */ /* 0x004fce0000010000 */
[----:B------:R-:W2:Y:S01]  /*d610*/  MUFU.EX2 R37, R37 ;  /* 0x0000002500257308 */ /* 0x000ea20000000800 */
[----:B---3--:R-:W-:-:S07]  /*d620*/  FADD.FTZ R0, R152, R21 ;  /* 0x0000001598007221 */ /* 0x008fce0000010000 */
[----:B------:R-:W3:Y:S01]  /*d630*/  MUFU.EX2 R74, R74 ;  /* 0x0000004a004a7308 */ /* 0x000ee20000000800 */
[C---:B-1----:R-:W-:Y:S01]  /*d640*/  FADD.FTZ R25, R153.reuse, R12 ;  /* 0x0000000c99197221 */ /* 0x042fe20000010000 */
[----:B------:R-:W-:-:S06]  /*d650*/  F2FP.BF16.F32.PACK_AB R153, R153, R70 ;  /* 0x000000469999723e */ /* 0x000fcc00000010ff */
[----:B------:R-:W1:Y:S01]  /*d660*/  MUFU.EX2 R154, R154 ;  /* 0x0000009a009a7308 */ /* 0x000e620000000800 */
[C---:B--2---:R-:W-:Y:S01]  /*d670*/  FADD.FTZ R21, R37.reuse, R0 ;  /* 0x0000000025157221 */ /* 0x044fe20000010000 */
[----:B------:R-:W-:-:S06]  /*d680*/  F2FP.BF16.F32.PACK_AB R152, R37, R152 ;  /* 0x000000982598723e */ /* 0x000fcc00000010ff */
[----:B------:R-:W2:Y:S01]  /*d690*/  MUFU.EX2 R155, R60 ;  /* 0x0000003c009b7308 */ /* 0x000ea20000000800 */
[----:B---3--:R-:W-:-:S07]  /*d6a0*/  FADD.FTZ R12, R74, R25 ;  /* 0x000000194a0c7221 */ /* 0x008fce0000010000 */
[----:B------:R-:W3:Y:S01]  /*d6b0*/  MUFU.EX2 R39, R39 ;  /* 0x0000002700277308 */ /* 0x000ee20000000800 */
[----:B-1----:R-:W-:Y:S01]  /*d6c0*/  FADD.FTZ R0, R154, R21 ;  /* 0x000000159a007221 */ /* 0x002fe20000010000 */
[C---:B--2---:R-:W-:Y:S01]  /*d6d0*/  FADD.FTZ R12, R155.reuse, R12 ;  /* 0x0000000c9b0c7221 */ /* 0x044fe20000010000 */
[----:B------:R-:W-:Y:S02]  /*d6e0*/  F2FP.BF16.F32.PACK_AB R155, R155, R74 ;  /* 0x0000004a9b9b723e */ /* 0x000fe400000010ff */
[C---:B---3--:R-:W-:Y:S01]  /*d6f0*/  F2FP.BF16.F32.PACK_AB R154, R39.reuse, R154 ;  /* 0x0000009a279a723e */ /* 0x048fe200000010ff */
[----:B------:R-:W-:-:S04]  /*d700*/  FADD.FTZ R0, R39, R0 ;  /* 0x0000000027007221 */ /* 0x000fc80000010000 */
        /* <DEDUP_REMOVED lines=26> */
.L_x_8698:
[----:B------:R-:W-:Y:S01]  /*d8b0*/  VIADD R15, R15, 0x38860 ;  /* 0x000388600f0f7836 */ /* 0x000fe20000000000 */
[----:B------:R-:W0:Y:S01]  /*d8c0*/  @P5 LDC R20, c[0x0][0x44c] ;  /* 0x00011300ff145b82 */ /* 0x000e220000000800 */
[----:B------:R-:W-:Y:S01]  /*d8d0*/  IMAD.MOV.U32 R21, RZ, RZ, R212 ;  /* 0x000000ffff157224 */ /* 0x000fe200078e00d4 */
[----:B------:R-:W-:Y:S01]  /*d8e0*/  ULDC UR38, c[0x0][0xad0] ;  /* 0x0002b40000267ab9 */ /* 0x000fe20000000800 */
[----:B------:R-:W-:Y:S01]  /*d8f0*/  ULDC UR39, c[0x0][0xad0] ;  /* 0x0002b40000277ab9 */ /* 0x000fe20000000800 */
[----:B------:R-:W-:Y:S01]  /*d900*/  PRMT R15, R187, 0x654, R15 ;  /* 0x00000654bb0f7816 */ /* 0x000fe2000000000f */
[----:B------:R-:W-:Y:S01]  /*d910*/  ULDC UR36, c[0x0][0xa80] ;  /* 0x0002a00000247ab9 */ /* 0x000fe20000000800 */
[----:B------:R-:W-:Y:S01]  /*d920*/  ULDC UR37, c[0x0][0xa80] ;  /* 0x0002a00000257ab9 */ /* 0x000fe20000000800 */
[----:B------:R-:W-:Y:S01]  /*d930*/  BSSY B1, `(.L_x_8699) ;  /* 0x00003cd000017945 */ /* 0x000fe20003800000 */
[----:B------:R1:W-:Y:S02]  /*d940*/  SYNCS.ARRIVE.TRANS64.RED.A1T0 RZ, [R15+URZ], RZ ;  /* 0x000000ff0fff79a7 */ /* 0x0003e4000810043f */
[----:B-1----:R-:W1:Y:S01]  /*d950*/  @P5 LDC R15, c[0x0][0x450] ;  /* 0x00011400ff0f5b82 */ /* 0x002e620000000800 */
[----:B0-----:R-:W-:-:S05]  /*d960*/  @P5 IMAD.HI.U32 R20, R212, R20, RZ ;  /* 0x00000014d4145227 */ /* 0x001fca00078e00ff */
[----:B-1----:R-:W-:-:S04]  /*d970*/  @P5 SHF.R.U32.HI R21, RZ, R15, R20 ;  /* 0x0000000fff155219 */ /* 0x002fc80000011614 */
[----:B------:R-:W-:-:S04]  /*d980*/  IADD3 R15, R21, R210, -R207 ;  /* 0x000000d2150f7210 */ /* 0x000fc80007ffe8cf */
[----:B------:R-:W-:-:S04]  /*d990*/  SHF.R.S32.HI R20, RZ, 0x1f, R15 ;  /* 0x0000001fff147819 */ /* 0x000fc8000001140f */
[----:B------:R-:W-:Y:S01]  /*d9a0*/  LEA.HI R20, R20, R15, RZ, 0x6 ;  /* 0x0000000f14147211 */ /* 0x000fe200078f30ff */
[----:B------:R-:W-:-:S03]  /*d9b0*/  VIADD R15, R169, 0xfffffffe ;  /* 0xfffffffea90f7836 */ /* 0x000fc60000000000 */
[----:B------:R-:W-:-:S04]  /*d9c0*/  SHF.R.S32.HI R211, RZ, 0x6, R20 ;  /* 0x00000006ffd37819 */ /* 0x000fc80000011414 */
[----:B------:R-:W-:-:S04]  /*d9d0*/  VIMNMX R211, RZ, R211, !PT ;  /* 0x000000d3ffd37248 */ /* 0x000fc80007fe0100 */
[----:B------:R-:W-:-:S13]  /*d9e0*/  ISETP.GE.AND P1, PT, R15, R211, PT ;  /* 0x000000d30f00720c */ /* 0x000fda0003f26270 */
[----:B------:R-:W-:Y:S05]  /*d9f0*/  @!P1 BRA `(.L_x_8700) ;  /* 0x0000003c00009947 */ /* 0x000fea0003800000 */
[----:B------:R-:W-:Y:S01]  /*da00*/  BSSY B0, `(.L_x_8700) ;  /* 0x00003bf000007945 */ /* 0x000fe20003800000 */
[----:B------:R-:W-:Y:S02]  /*da10*/  IMAD.MOV.U32 R197, RZ, RZ, R168 ;  /* 0x000000ffffc57224 */ /* 0x000fe400078e00a8 */
[----:B------:R-:W-:Y:S02]  /*da20*/  IMAD.MOV.U32 R21, RZ, RZ, R14 ;  /* 0x000000ffff157224 */ /* 0x000fe400078e000e */
[----:B------:R-:W-:-:S07]  /*da30*/  IMAD.MOV.U32 R196, RZ, RZ, R19 ;  /* 0x000000ffffc47224 */ /* 0x000fce00078e0013 */
.L_x_8713:
[----:B------:R-:W-:-:S05]  /*da40*/  VIADD R19, R196, 0x1 ;  /* 0x00000001c4137836 */ /* 0x000fca0000000000 */
[----:B------:R-:W-:-:S04]  /*da50*/  ISETP.NE.AND P1, PT, R19, 0x2, PT ;  /* 0x000000021300780c */ /* 0x000fc80003f25270 */
[----:B------:R-:W-:Y:S02]  /*da60*/  SEL R13, RZ, 0x1, P1 ;  /* 0x00000001ff0d7807 */ /* 0x000fe40000800000 */
[----:B------:R-:W-:Y:S02]  /*da70*/  SEL R19, R19, RZ, P1 ;  /* 0x000000ff13137207 */ /* 0x000fe40000800000 */
[----:B------:R-:W-:Y:S01]  /*da80*/  LOP3.LUT R23, R23, R13, RZ, 0x3c, !PT ;  /* 0x0000000d17177212 */ /* 0x000fe200078e3cff */
[----:B0-----:R-:W-:Y:S06]  /*da90*/  @!P0 BRA `(.L_x_8701) ;  /* 0x0000000000048947 */ /* 0x001fec0003800000 */
[----:B------:R-:W-:Y:S01]  /*daa0*/  BPT.TRAP 0x1 ;  /* 0x000000040000795c */ /* 0x000fe20000300000 */
.L_x_8701:
[----:B------:R-:W-:Y:S01]  /*dab0*/  IMAD R20, R19, 0x8, R18 ;  /* 0x0000000813147824 */ /* 0x000fe200078e0212 */
[----:B------:R-:W-:-:S04]  /*dac0*/  SHF.L.U32 R13, R23, 0x1f, RZ ;  /* 0x0000001f170d7819 */ /* 0x000fc800000006ff */
[----:B------:R0:W1:Y:S01]  /*dad0*/  SYNCS.PHASECHK.TRANS64.TRYWAIT P1, [R20+URZ+0x38830], R13 ;  /* 0x0388300d140075a7 */ /* 0x000062000802017f */
[----:B------:R-:W-:Y:S05]  /*dae0*/  @!P0 BRA `(.L_x_8702) ;  /* 0x0000000000048947 */ /* 0x000fea0003800000 */
[----:B------:R-:W-:Y:S01]  /*daf0*/  BPT.TRAP 0x1 ;  /* 0x000000040000795c */ /* 0x000fe20000300000 */
.L_x_8702:
[----:B------:R-:W-:Y:S01]  /*db00*/  BSSY B2, `(.L_x_8703) ;  /* 0x0000006000027945 */ /* 0x000fe20003800000 */
[----:B------:R-:W-:Y:S02]  /*db10*/  IMAD R156, R19, 0x200, R204 ;  /* 0x00000200139c7824 */ /* 0x000fe400078e02cc */
[----:B------:R-:W-:Y:S01]  /*db20*/  IMAD.MOV.U32 R157, RZ, RZ, 0x40000040 ;  /* 0x40000040ff9d7424 */ /* 0x000fe200078e00ff */
[----:B-1----:R-:W-:Y:S06]  /*db30*/  @P1 BRA `(.L_x_8704) ;  /* 0x0000000000081947 */ /* 0x002fec0003800000 */
[----:B------:R-:W1:Y:S02]  /*db40*/  SYNCS.PHASECHK.TRANS64.TRYWAIT P1, [R20+URZ+0x38830], R13 ;  /* 0x0388300d140075a7 */ /* 0x000e64000802017f */
[----:B-1----:R-:W-:Y:S05]  /*db50*/  @!P1 BRA `(.L_x_8705) ;  /* 0x00000144000c9947 */ /* 0x002fea0003800000 */
.L_x_8704:
[----:B------:R-:W-:Y:S05]  /*db60*/  BSYNC B2 ;  /* 0x0000000000027941 */ /* 0x000fea0003800000 */
.L_x_8703:
        /* <DEDUP_REMOVED lines=36> */
.L_x_8706:
[----:B------:R2:W3:Y:S01]  /*ddb0*/  SYNCS.PHASECHK.TRANS64.TRYWAIT P1, [R20+URZ+0x38850], R13 ;  /* 0x0388500d140075a7 */ /* 0x0004e2000802017f */
[----:B------:R-:W-:Y:S05]  /*ddc0*/  @!P0 BRA `(.L_x_8707) ;  /* 0x0000000000048947 */ /* 0x000fea0003800000 */
[----:B------:R-:W-:Y:S01]  /*ddd0*/  BPT.TRAP 0x1 ;  /* 0x000000040000795c */ /* 0x000fe20000300000 */
.L_x_8707:
[----:B------:R-:W-:Y:S04]  /*dde0*/  BSSY B2, `(.L_x_8708) ;  /* 0x0000004000027945 */ /* 0x000fe80003800000 */
[----:B---3--:R-:W-:Y:S05]  /*ddf0*/  @P1 BRA `(.L_x_8709) ;  /* 0x0000000000081947 */ /* 0x008fea0003800000 */
[----:B------:R-:W3:Y:S02]  /*de00*/  SYNCS.PHASECHK.TRANS64.TRYWAIT P1, [R20+URZ+0x38850], R13 ;  /* 0x0388500d140075a7 */ /* 0x000ee4000802017f */
[----:B---3--:R-:W-:Y:S05]  /*de10*/  @!P1 BRA `(.L_x_8710) ;  /* 0x0000014000709947 */ /* 0x008fea0003800000 */
.L_x_8709:
[----:B------:R-:W-:Y:S05]  /*de20*/  BSYNC B2 ;  /* 0x0000000000027941 */ /* 0x000fea0003800000 */
.L_x_8708:
[----:B------:R-:W-:Y:S01]  /*de30*/  IMAD R198, R19, 0x1000, R205 ;  /* 0x0000100013c67824 */ /* 0x000fe200078e02cd */
[----:B------:R-:W-:Y:S01]  /*de40*/  R2UR UR4, R2 ;  /* 0x00000000020472ca */ /* 0x000fe200000e0000 */
[----:B------:R-:W-:Y:S01]  /*de50*/  IMAD.MOV.U32 R199, RZ, RZ, 0x40000040 ;  /* 0x40000040ffc77424 */ /* 0x000fe200078e00ff */
[----:B------:R-:W-:Y:S01]  /*de60*/  R2UR UR5, R3 ;  /* 0x00000000030572ca */ /* 0x000fe200000e0000 */
[----:B------:R-:W-:Y:S01]  /*de70*/  WARPGROUP.ARRIVE ;  /* 0x00000000000079c5 */ /* 0x000fe20000000000 */
[----:B------:R-:W-:Y:S01]  /*de80*/  R2UR UR6, R198 ;  /* 0x00000000c60672ca */ /* 0x000fe200000e0000 */
[----:B------:R-:W-:Y:S01]  /*de90*/  VIADD R200, R2, 0x2 ;  /* 0x0000000202c87836 */ /* 0x000fe20000000000 */
[----:B------:R-:W-:Y:S01]  /*dea0*/  R2UR UR7, R199 ;  /* 0x00000000c70772ca */ /* 0x000fe200000e0000 */
[----:B------:R-:W-:Y:S02]  /*deb0*/  IMAD.MOV.U32 R201, RZ, RZ, 0x40000040 ;  /* 0x40000040ffc97424 */ /* 0x000fe400078e00ff */
[----:B------:R-:W4:Y:S01]  /*dec0*/  S2R R14, SR_TID.X ;  /* 0x00000000000e7919 */ /* 0x000f220000002100 */
[----:B------:R-:W-:-:S02]  /*ded0*/  VIADD R202, R198, 0x800 ;  /* 0x00000800c6ca7836 */ /* 0x000fc40000000000 */
[----:B------:R-:W-:-:S07]  /*dee0*/  VIADD R203, R2, 0x800 ;  /* 0x0000080002cb7836 */ /* 0x000fce0000000000 */
        /* <DEDUP_REMOVED lines=9> */
[----:B----4-:R-:W-:-:S05]  /*df80*/  SHF.R.U32.HI R14, RZ, 0x7, R14 ;  /* 0x00000007ff0e7819 */ /* 0x010fca000001160e */
[----:B0123--:R0:W1:Y:S02]  /*df90*/  SHFL.IDX PT, R13, R14, RZ, 0x1f ;  /* 0x00001fff0e0d7589 */ /* 0x00f06400000e0000 */
[----:B0-----:R-:W-:Y:S01]  /*dfa0*/  IMAD.MOV.U32 R14, RZ, RZ, 0x4 ;  /* 0x00000004ff0e7424 */ /* 0x001fe200078e00ff */
        /* <DEDUP_REMOVED lines=208> */
[----:B------:R-:W-:Y:S02]  /*ecb0*/  VIADD R203, R198, 0xa00 ;  /* 0x00000a00c6cb7836 */ /* 0x000fe40000000000 */
[----:B------:R-:W-:Y:S01]  /*ecc0*/  IMAD.IADD R200, R202, 0x1, R13 ;  /* 0x00000001cac87824 */ /* 0x000fe200078e020d */
[----:B------:R-:W-:-:S02]  /*ecd0*/  WARPGROUP.DEPBAR.LE gsb0, 0x0 ;  /* 0x00008000000079c5 */ /* 0x000fc40000010000 */
[----:B------:R-:W-:-:S07]  /*ece0*/  WARPGROUP.ARRIVE ;  /* 0x00000000000079c5 */ /* 0x000fce0000000000 */
        /* <DEDUP_REMOVED lines=123> */
[----:B------:R-:W-:Y:S01]  /*f4a0*/  IMAD.IADD R202, R14, 0x1, R202 ;  /* 0x000000010eca7824 */ /* 0x000fe200078e02ca */
[----:B------:R-:W-:Y:S01]  /*f4b0*/  R2UR UR6, R200 ;  /* 0x00000000c80672ca */ /* 0x000fe200000e0000 */
[----:B------:R-:W-:Y:S01]  /*f4c0*/  IMAD.IADD R200, R203, 0x1, R14 ;  /* 0x00000001cbc87824 */ /* 0x000fe200078e020e */
[----:B------:R-:W-:Y:S01]  /*f4d0*/  R2UR UR7, R201 ;  /* 0x00000000c90772ca */ /* 0x000fe200000e0000 */
[----:B------:R-:W-:-:S02]  /*f4e0*/  IMAD.MOV.U32 R201, RZ, RZ, 0x40000040 ;  /* 0x40000040ffc97424 */ /* 0x000fc400078e00ff */
        /* <DEDUP_REMOVED lines=28> */
.L_x_8711:
[----:B------:R-:W2:Y:S01]  /*f6b0*/  LDL R13, [R1+0x8] ;  /* 0x00000800010d7983 */ /* 0x000ea20000100800 */
[----:B------:R-:W0:Y:S02]  /*f6c0*/  LDC R14, c[0x0][0x448] ;  /* 0x00011200ff0e7b82 */ /* 0x000e240000000800 */
[----:B0-----:R-:W-:-:S13]  /*f6d0*/  ISETP.NE.AND P1, PT, R14, 0x1, PT ;  /* 0x000000010e00780c */ /* 0x001fda0003f25270 */
[----:B------:R-:W0:Y:S08]  /*f6e0*/  @P1 LDC R198, c[0x0][0x44c] ;  /* 0x00011300ffc61b82 */ /* 0x000e300000000800 */
[----:B------:R-:W1:Y:S01]  /*f6f0*/  @P1 LDC R14, c[0x0][0x450] ;  /* 0x00011400ff0e1b82 */ /* 0x000e620000000800 */
[----:B------:R-:W-:Y:S01]  /*f700*/  FMUL.FTZ R155, R155, UR39 ;  /* 0x000000279b9b7c20 */ /* 0x000fe20008410000 */
[----:B------:R-:W-:Y:S01]  /*f710*/  FMUL.FTZ R158, R158, UR39 ;  /* 0x000000279e9e7c20 */ /* 0x000fe20008410000 */
[----:B------:R-:W-:-:S04]  /*f720*/  FMUL.FTZ R159, R159, UR39 ;  /* 0x000000279f9f7c20 */ /* 0x000fc80008410000 */
[----:B------:R-:W-:Y:S01]  /*f730*/  MUFU.TANH R155, R155 ;  /* 0x0000009b009b7308 */ /* 0x000fe20000002400 */
[----:B------:R-:W-:-:S07]  /*f740*/  FMUL.FTZ R162, R162, UR39 ;  /* 0x00000027a2a27c20 */ /* 0x000fce0008410000 */
        /* <DEDUP_REMOVED lines=20> */
[----:B------:R-:W-:Y:S08]  /*f890*/  MUFU.TANH R178, R178 ;  /* 0x000000b200b27308 */ /* 0x000ff00000002400 */
[----:B------:R-:W-:Y:S08]  /*f8a0*/  MUFU.TANH R179, R179 ;  /* 0x000000b300b37308 */ /* 0x000ff00000002400 */
[----:B------:R-:W-:Y:S01]  /*f8b0*/  MUFU.TANH R182, R182 ;  /* 0x000000b600b67308 */ /* 0x000fe20000002400 */
[----:B--2---:R-:W-:-:S04]  /*f8c0*/  IMAD.IADD R13, R13, 0x1, R212 ;  /* 0x000000010d0d7824 */ /* 0x004fc800078e02d4 */
[----:B0-----:R-:W-:-:S05]  /*f8d0*/  @P1 IMAD.HI.U32 R198, R13, R198, RZ ;  /* 0x000000c60dc61227 */ /* 0x001fca00078e00ff */
[----:B-1----:R-:W-:Y:S01]  /*f8e0*/  @P1 SHF.R.U32.HI R13, RZ, R14, R198 ;  /* 0x0000000eff0d1219 */ /* 0x002fe200000116c6 */
[----:B------:R-:W-:Y:S01]  /*f8f0*/  FMUL.FTZ R198, R152, UR39 ;  /* 0x0000002798c67c20 */ /* 0x000fe20008410000 */
[----:B------:R-:W-:-:S03]  /*f900*/  FMUL.FTZ R152, R153, UR39 ;  /* 0x0000002799987c20 */ /* 0x000fc60008410000 */
[----:B------:R-:W-:Y:S04]  /*f910*/  SHFL.IDX PT, R153, R13, RZ, 0x1c1f ;  /* 0x001c1fff0d997589 */ /* 0x000fe800000e0000 */
[----:B------:R-:W0:Y:S01]  /*f920*/  SHFL.IDX PT, R13, R13, 0x1, 0x1c1f ;  /* 0x003c1f000d0d7f89 */ /* 0x000e2200000e0000 */
[----:B------:R-:W-:Y:S01]  /*f930*/  FMUL.FTZ R14, R154, UR39 ;  /* 0x000000279a0e7c20 */ /* 0x000fe20008410000 */
[----:B------:R-:W-:Y:S01]  /*f940*/  FMUL.FTZ R154, R156, UR39 ;  /* 0x000000279c9a7c20 */ /* 0x000fe20008410000 */
[----:B------:R-:W-:-:S04]  /*f950*/  IMAD.MOV.U32 R156, RZ, RZ, -0x40 ;  /* 0xffffffc0ff9c7424 */ /* 0x000fc800078e00ff */
[----:B------:R-:W-:Y:S01]  /*f960*/  IMAD R156, R15, R156, 0x1 ;  /* 0x000000010f9c7424 */ /* 0x000fe200078e029c */
[----:B------:R-:W1:Y:S04]  /*f970*/  MUFU.TANH R14, R14 ;  /* 0x0000000e000e7308 */ /* 0x000e680000002400 */
[----:B------:R-:W-:-:S05]  /*f980*/  IADD3 R156, R210, R156, -R193 ;  /* 0x0000009cd29c7210 */ /* 0x000fca0007ffe8c1 */
[----:B------:R-:W-:-:S04]  /*f990*/  IMAD.IADD R156, R156, 0x1, -R207 ;  /* 0x000000019c9c7824 */ /* 0x000fc800078e0acf */
[----:B0-----:R-:W-:-:S05]  /*f9a0*/  IMAD.IADD R13, R156, 0x1, R13 ;  /* 0x000000019c0d7824 */ /* 0x001fca00078e020d */
[----:B------:R-:W-:-:S04]  /*f9b0*/  ISETP.GT.AND P6, PT, R13, RZ, PT ;  /* 0x000000ff0d00720c */ /* 0x000fc80003fc4270 */
[----:B-1----:R-:W-:Y:S02]  /*f9c0*/  FSEL R14, R14, -INF , P6 ;  /* 0xff8000000e0e7808 */ /* 0x002fe40003000000 */
[----:B------:R-:W-:-:S04]  /*f9d0*/  ISETP.GT.AND P6, PT, R13, 0x1, PT ;  /* 0x000000010d00780c */ /* 0x000fc80003fc4270 */
[----:B------:R-:W-:Y:S02]  /*f9e0*/  FSEL R155, R155, -INF , P6 ;  /* 0xff8000009b9b7808 */ /* 0x000fe40003000000 */
        /* <DEDUP_REMOVED lines=26> */
[----:B------:R-:W-:Y:S02]  /*fb90*/  ISETP.GT.AND P6, PT, R13, 0x39, PT ;  /* 0x000000390d00780c */ /* 0x000fe40003fc4270 */
[----:B------:R-:W-:-:S04]  /*fba0*/  FMNMX.FTZ R13, R14, R197, !PT ;  /* 0x000000c50e0d7209 */ /* 0x000fc80007810000 */
[----:B------:R-:W-:-:S04]  /*fbb0*/  FMNMX.FTZ R13, R155, R13, !PT ;  /* 0x0000000d9b0d7209 */ /* 0x000fc80007810000 */
[----:B------:R-:W-:-:S04]  /*fbc0*/  FMNMX.FTZ R13, R158, R13, !PT ;  /* 0x0000000d9e0d7209 */ /* 0x000fc80007810000 */
[----:B------:R-:W-:-:S04]  /*fbd0*/  FMNMX.FTZ R13, R159, R13, !PT ;  /* 0x0000000d9f0d7209 */ /* 0x000fc80007810000 */
[----:B------:R-:W-:-:S04]  /*fbe0*/  FMNMX.FTZ R13, R162, R13, !PT ;  /* 0x0000000da20d7209 */ /* 0x000fc80007810000 */
[----:B------:R-:W-:-:S04]  /*fbf0*/  FMNMX.FTZ R13, R163, R13, !PT ;  /* 0x0000000da30d7209 */ /* 0x000fc80007810000 */
[----:B------:R-:W-:-:S04]  /*fc00*/  FMNMX.FTZ R13, R166, R13, !PT ;  /* 0x0000000da60d7209 */ /* 0x000fc80007810000 */
[----:B------:R-:W-:Y:S01]  /*fc10*/  FMNMX.FTZ R13, R167, R13, !PT ;  /* 0x0000000da70d7209 */ /* 0x000fe20007810000 */
[----:B------:R-:W-:-:S03]  /*fc20*/  FMUL.FTZ R183, R183, UR39 ;  /* 0x00000027b7b77c20 */ /* 0x000fc60008410000 */
[----:B------:R-:W-:Y:S01]  /*fc30*/  FMNMX.FTZ R13, R170, R13, !PT ;  /* 0x0000000daa0d7209 */ /* 0x000fe20007810000 */
[----:B------:R-:W-:-:S03]  /*fc40*/  FMUL.FTZ R157, R157, UR39 ;  /* 0x000000279d9d7c20 */ /* 0x000fc60008410000 */
[----:B------:R-:W-:Y:S01]  /*fc50*/  FMNMX.FTZ R13, R171, R13, !PT ;  /* 0x0000000dab0d7209 */ /* 0x000fe20007810000 */
[----:B------:R-:W0:Y:S01]  /*fc60*/  MUFU.TANH R183, R183 ;  /* 0x000000b700b77308 */ /* 0x000e220000002400 */
[----:B------:R-:W-:Y:S01]  /*fc70*/  FMUL.FTZ R165, R165, UR39 ;  /* 0x00000027a5a57c20 */ /* 0x000fe20008410000 */
[----:B------:R-:W-:Y:S01]  /*fc80*/  FMUL.FTZ R168, R168, UR39 ;  /* 0x00000027a8a87c20 */ /* 0x000fe20008410000 */
[----:B------:R-:W-:-:S05]  /*fc90*/  FMNMX.FTZ R13, R174, R13, !PT ;  /* 0x0000000dae0d7209 */ /* 0x000fca0007810000 */
[----:B------:R-:W1:Y:S01]  /*fca0*/  MUFU.TANH R152, R152 ;  /* 0x0000009800987308 */ /* 0x000e620000002400 */
[----:B------:R-:W-:-:S07]  /*fcb0*/  FMNMX.FTZ R13, R175, R13, !PT ;  /* 0x0000000daf0d7209 */ /* 0x000fce0007810000 */
[----:B------:R-:W2:Y:S01]  /*fcc0*/  MUFU.TANH R154, R154 ;  /* 0x0000009a009a7308 */ /* 0x000ea20000002400 */
[----:B------:R-:W-:Y:S01]  /*fcd0*/  IMAD.IADD R153, R156, 0x1, R153 ;  /* 0x000000019c997824 */ /* 0x000fe200078e0299 */
[----:B------:R-:W-:-:S06]  /*fce0*/  FMNMX.FTZ R13, R178, R13, !PT ;  /* 0x0000000db20d7209 */ /* 0x000fcc0007810000 */
[----:B------:R-:W3:Y:S01]  /*fcf0*/  MUFU.TANH R157, R157 ;  /* 0x0000009d009d7308 */ /* 0x000ee20000002400 */
[----:B------:R-:W-:-:S07]  /*fd00*/  FMNMX.FTZ R13, R179, R13, !PT ;  /* 0x0000000db30d7209 */ /* 0x000fce0007810000 */
[----:B------:R-:W4:Y:S01]  /*fd10*/  MUFU.TANH R165, R165 ;  /* 0x000000a500a57308 */ /* 0x000f220000002400 */
[----:B------:R-:W-:-:S07]  /*fd20*/  ISETP.GT.AND P4, PT, R153, 0x1, PT ;  /* 0x000000019900780c */ /* 0x000fce0003f84270 */
[----:B------:R-:W5:Y:S01]  /*fd30*/  MUFU.TANH R168, R168 ;  /* 0x000000a800a87308 */ /* 0x000f620000002400 */
[C---:B------:R-:W-:Y:S02]  /*fd40*/  ISETP.GT.AND P3, PT, R153.reuse, 0x8, PT ;  /* 0x000000089900780c */ /* 0x040fe40003f64270 */
[----:B------:R-:W-:Y:S02]  /*fd50*/  ISETP.GT.AND P2, PT, R153, 0x9, PT ;  /* 0x000000099900780c */ /* 0x000fe40003f44270 */
[----:B0-----:R-:W-:Y:S02]  /*fd60*/  FSEL R183, R183, -INF , P6 ;  /* 0xff800000b7b77808 */ /* 0x001fe40003000000 */
[----:B------:R-:W-:Y:S01]  /*fd70*/  FMNMX.FTZ R13, R182, R13, !PT ;  /* 0x0000000db60d7209 */ /* 0x000fe20007810000 */
[----:B------:R-:W-:Y:S01]  /*fd80*/  FMUL.FTZ R200, R161, UR39 ;  /* 0x00000027a1c87c20 */ /* 0x000fe20008410000 */
[----:B-1----:R-:W-:Y:S02]  /*fd90*/  FSEL R156, R152, -INF , P4 ;  /* 0xff800000989c7808 */ /* 0x002fe40002000000 */
[----:B--2---:R-:W-:-:S02]  /*fda0*/  FSEL R152, R154, -INF , P3 ;  /* 0xff8000009a987808 */ /* 0x004fc40001800000 */
[----:B------:R-:W-:Y:S02]  /*fdb0*/  ISETP.GT.AND P3, PT, R153, 0x19, PT ;  /* 0x000000199900780c */ /* 0x000fe40003f64270 */
[----:B---3--:R-:W-:Y:S02]  /*fdc0*/  FSEL R161, R157, -INF , P2 ;  /* 0xff8000009da17808 */ /* 0x008fe40001000000 */
[----:B------:R-:W-:Y:S02]  /*fdd0*/  ISETP.GT.AND P2, PT, R153, 0x20, PT ;  /* 0x000000209900780c */ /* 0x000fe40003f44270 */
[----:B------:R-:W-:Y:S02]  /*fde0*/  FMNMX.FTZ R13, R183, R13, !PT ;  /* 0x0000000db70d7209 */ /* 0x000fe40007810000 */
[----:B----4-:R-:W-:Y:S02]  /*fdf0*/  FSEL R157, R165, -INF , P3 ;  /* 0xff800000a59d7808 */ /* 0x010fe40001800000 */
[----:B-----5:R-:W-:-:S02]  /*fe00*/  FSEL R165, R168, -INF , P2 ;  /* 0xff800000a8a57808 */ /* 0x020fc40001000000 */
[----:B------:R-:W0:Y:S01]  /*fe10*/  SHFL.BFLY PT, R168, R13, 0x2, 0x1f ;  /* 0x0c401f000da87f89 */ /* 0x000e2200000e0000 */
[----:B------:R-:W-:Y:S01]  /*fe20*/  FMUL.FTZ R199, R160, UR39 ;  /* 0x00000027a0c77c20 */ /* 0x000fe20008410000 */
[----:B------:R-:W1:Y:S01]  /*fe30*/  MUFU.TANH R198, R198 ;  /* 0x000000c600c67308 */ /* 0x000e620000002400 */
[----:B0-----:R-:W-:-:S05]  /*fe40*/  FMNMX.FTZ R168, R13, R168, !PT ;  /* 0x000000a80da87209 */ /* 0x001fca0007810000 */
[----:B------:R-:W0:Y:S02]  /*fe50*/  SHFL.BFLY PT, R13, R168, 0x1, 0x1f ;  /* 0x0c201f00a80d7f89 */ /* 0x000e2400000e0000 */
[----:B------:R-:W2:Y:S01]  /*fe60*/  MUFU.TANH R199, R199 ;  /* 0x000000c700c77308 */ /* 0x000ea20000002400 */
[C---:B------:R-:W-:Y:S02]  /*fe70*/  ISETP.GT.AND P5, PT, R153.reuse, RZ, PT ;  /* 0x000000ff9900720c */ /* 0x040fe40003fa4270 */
[----:B------:R-:W-:Y:S02]  /*fe80*/  ISETP.GT.AND P1, PT, R153, 0x10, PT ;  /* 0x000000109900780c */ /* 0x000fe40003f24270 */
[----:B-1----:R-:W-:-:S03]  /*fe90*/  FSEL R160, R198, -INF , P5 ;  /* 0xff800000c6a07808 */ /* 0x002fc60002800000 */
[----:B------:R-:W1:Y:S01]  /*fea0*/  MUFU.TANH R200, R200 ;  /* 0x000000c800c87308 */ /* 0x000e620000002400 */
[----:B------:R-:W-:Y:S01]  /*feb0*/  FMUL.FTZ R201, R164, UR39 ;  /* 0x00000027a4c97c20 */ /* 0x000fe20008410000 */
[----:B------:R-:W-:Y:S01]  /*fec0*/  FMUL.FTZ R202, R169, UR39 ;  /* 0x00000027a9ca7c20 */ /* 0x000fe20008410000 */
[----:B0-----:R-:W-:-:S04]  /*fed0*/  FMNMX.FTZ R168, R168, R13, !PT ;  /* 0x0000000da8a87209 */ /* 0x001fc80007810000 */
[C---:B------:R-:W-:Y:S02]  /*fee0*/  FSETP.NEU.FTZ.AND P6, PT, R168.reuse, -INF , PT ;  /* 0xff800000a800780b */ /* 0x040fe40003fdd000 */
[----:B--2---:R-:W-:Y:S02]  /*fef0*/  FSEL R198, R199, -INF , P1 ;  /* 0xff800000c7c67808 */ /* 0x004fe40000800000 */
[C---:B------:R-:W-:Y:S01]  /*ff00*/  FSEL R199, R168.reuse, RZ, P6 ;  /* 0x000000ffa8c77208 */ /* 0x040fe20003000000 */
[----:B------:R-:W-:Y:S01]  /*ff10*/  IMAD.U32 R13, RZ, RZ, UR37 ;  /* 0x00000025ff0d7e24 */ /* 0x000fe2000f8e00ff */
[----:B------:R-:W0:Y:S03]  /*ff20*/  MUFU.TANH R201, R201 ;  /* 0x000000c900c97308 */ /* 0x000e260000002400 */
[----:B------:R-:W-:Y:S01]  /*ff30*/  FADD.FTZ R199, -R199, R197 ;  /* 0x000000c5c7c77221 */ /* 0x000fe20000010100 */
[----:B------:R-:W-:Y:S01]  /*ff40*/  FMUL.FTZ R197, R168, R13 ;  /* 0x0000000da8c57220 */ /* 0x000fe20000410000 */
[----:B------:R-:W-:-:S03]  /*ff50*/  ISETP.GT.AND P5, PT, R153, 0x11, PT ;  /* 0x000000119900780c */ /* 0x000fc60003fa4270 */
[----:B------:R-:W2:Y:S01]  /*ff60*/  MUFU.TANH R202, R202 ;  /* 0x000000ca00ca7308 */ /* 0x000ea20000002400 */
[----:B------:R-:W-:Y:S02]  /*ff70*/  FSEL R197, R197, RZ, P6 ;  /* 0x000000ffc5c57208 */ /* 0x000fe40003000000 */
[----:B-1----:R-:W-:-:S03]  /*ff80*/  FSEL R164, R200, -INF , P5 ;  /* 0xff800000c8a47808 */ /* 0x002fc60002800000 */
[-CC-:B------:R-:W-:Y:S01]  /*ff90*/  FFMA.FTZ R200, R174, R13.reuse, -R197.reuse ;  /* 0x0000000daec87223 */ /* 0x180fe200000108c5 */
[-CC-:B------:R-:W-:Y:S01]  /*ffa0*/  FFMA.FTZ R14, R14, R13.reuse, -R197.reuse ;  /* 0x0000000d0e0e7223 */ /* 0x180fe200000108c5 */
[-C--:B------:R-:W-:Y:S01]  /*ffb0*/  FMUL.FTZ R174, R199, R13.reuse ;  /* 0x0000000dc7ae7220 */ /* 0x080fe20000410000 */
[C---:B------:R-:W-:Y:S02]  /*ffc0*/  ISETP.GT.AND P4, PT, R153.reuse, 0x18, PT ;  /* 0x000000189900780c */ /* 0x040fe40003f84270 */
[----:B------:R-:W-:Y:S01]  /*ffd0*/  ISETP.GT.AND P1, PT, R153, 0x21, PT ;  /* 0x000000219900780c */ /* 0x000fe20003f24270 */
[-CC-:B------:R-:W-:Y:S01]  /*ffe0*/  FFMA.FTZ R155, R155, R13.reuse, -R197.reuse ;  /* 0x0000000d9b9b7223 */ /* 0x180fe200000108c5 */
[----:B------:R-:W-:Y:S01]  /*fff0*/  MUFU.EX2 R14, R14 ;  /* 0x0000000e000e7308 */ /* 0x000fe20000000800 */
[----:B0-----:R-:W-:Y:S01]  /*10000*/  FSEL R169, R201, -INF , P4 ;  /* 0xff800000c9a97808 */ /* 0x001fe20002000000 */
[----:B------:R-:W-:Y:S01]  /*10010*/  FFMA.FTZ R158, R158, R13, -R197 ;  /* 0x0000000d9e9e7223 */ /* 0x000fe200000108c5 */
[----:B------:R-:W-:-:S02]  /*10020*/  ISETP.GT.AND P5, PT, R153, 0x29, PT ;  /* 0x000000299900780c */ /* 0x000fc40003fa4270 */
[----:B--2---:R-:W-:-:S03]  /*10030*/  FSEL R154, R202, -INF , P1 ;  /* 0xff800000ca9a7808 */ /* 0x004fc60000800000 */
[----:B------:R-:W0:Y:S01]  /*10040*/  MUFU.EX2 R174, R174 ;  /* 0x000000ae00ae7308 */ /* 0x000e220000000800 */
[C---:B------:R-:W-:Y:S02]  /*10050*/  ISETP.GT.AND P4, PT, R153.reuse, 0x30, PT ;  /* 0x000000309900780c */ /* 0x040fe40003f84270 */
[C---:B------:R-:W-:Y:S02]  /*10060*/  ISETP.GT.AND P3, PT, R153.reuse, 0x31, PT ;  /* 0x000000319900780c */ /* 0x040fe40003f64270 */
[C---:B------:R-:W-:Y:S02]  /*10070*/  ISETP.GT.AND P2, PT, R153.reuse, 0x38, PT ;  /* 0x000000389900780c */ /* 0x040fe40003f44270 */
[C---:B------:R-:W-:Y:S02]  /*10080*/  ISETP.GT.AND P1, PT, R153.reuse, 0x39, PT ;  /* 0x000000399900780c */ /* 0x040fe40003f24270 */
[----:B------:R-:W-:Y:S02]  /*10090*/  ISETP.GT.AND P6, PT, R153, 0x28, PT ;  /* 0x000000289900780c */ /* 0x000fe40003fc4270 */
[----:B------:R-:W1:Y:S01]  /*100a0*/  MUFU.EX2 R153, R155 ;  /* 0x0000009b00997308 */ /* 0x000e620000000800 */
[----:B------:R-:W-:-:S07]  /*100b0*/  FFMA.FTZ R159, R159, R13, -R197 ;  /* 0x0000000d9f9f7223 */ /* 0x000fce00000108c5 */
[----:B------:R-:W2:Y:S01]  /*100c0*/  MUFU.EX2 R155, R158 ;  /* 0x0000009e009b7308 */ /* 0x000ea20000000800 */
[----:B0-----:R-:W-:-:S07]  /*100d0*/  FFMA.FTZ R12, R174, R12, R14 ;  /* 0x0000000cae0c7223 */ /* 0x001fce000001000e */
[----:B------:R-:W0:Y:S01]  /*100e0*/  MUFU.EX2 R159, R159 ;  /* 0x0000009f009f7308 */ /* 0x000e220000000800 */
[----:B-1----:R-:W-:-:S04]  /*100f0*/  FADD.FTZ R12, R153, R12 ;  /* 0x0000000c990c7221 */ /* 0x002fc80000010000 */
[----:B--2---:R-:W-:-:S04]  /*10100*/  FADD.FTZ R12, R155, R12 ;  /* 0x0000000c9b0c7221 */ /* 0x004fc80000010000 */
[----:B0-----:R-:W-:Y:S01]  /*10110*/  FADD.FTZ R158, R159, R12 ;  /* 0x0000000c9f9e7221 */ /* 0x001fe20000010000 */
[----:B------:R-:W-:-:S05]  /*10120*/  VIADD R12, R20, 0x38840 ;  /* 0x00038840140c7836 */ /* 0x000fca0000000000 */
[----:B------:R-:W-:-:S04]  /*10130*/  PRMT R12, R187, 0x654, R12 ;  /* 0x00000654bb0c7816 */ /* 0x000fc8000000000c */
[----:B------:R0:W-:Y:S01]  /*10140*/  SYNCS.ARRIVE.TRANS64.RED.A1T0 RZ, [R12+URZ], RZ ;  /* 0x000000ff0cff79a7 */ /* 0x0001e2000810043f */
[----:B------:R-:W-:Y:S02]  /*10150*/  F2FP.BF16.F32.PACK_AB R153, R153, R14 ;  /* 0x0000000e9999723e */ /* 0x000fe400000010ff */
[----:B0-----:R-:W-:-:S04]  /*10160*/  FMNMX.FTZ R12, R160, R21, !PT ;  /* 0x00000015a00c7209 */ /* 0x001fc80007810000 */
[----:B------:R-:W-:-:S04]  /*10170*/  FMNMX.FTZ R14, R156, R12, !PT ;  /* 0x0000000c9c0e7209 */ /* 0x000fc80007810000 */
[----:B------:R-:W-:Y:S01]  /*10180*/  FMNMX.FTZ R14, R152, R14, !PT ;  /* 0x0000000e980e7209 */ /* 0x000fe20007810000 */
[----:B------:R-:W-:-:S03]  /*10190*/  FMUL.FTZ R172, R172, UR39 ;  /* 0x00000027acac7c20 */ /* 0x000fc60008410000 */
[----:B------:R-:W-:Y:S01]  /*101a0*/  FMNMX.FTZ R14, R161, R14, !PT ;  /* 0x0000000ea10e7209 */ /* 0x000fe20007810000 */
[----:B------:R-:W-:-:S03]  /*101b0*/  FMUL.FTZ R173, R173, UR39 ;  /* 0x00000027adad7c20 */ /* 0x000fc60008410000 */
[----:B------:R-:W-:Y:S01]  /*101c0*/  FMNMX.FTZ R14, R198, R14, !PT ;  /* 0x0000000ec60e7209 */ /* 0x000fe20007810000 */
[----:B------:R-:W0:Y:S03]  /*101d0*/  MUFU.TANH R172, R172 ;  /* 0x000000ac00ac7308 */ /* 0x000e260000002400 */
[----:B------:R-:W-:-:S05]  /*101e0*/  FMNMX.FTZ R14, R164, R14, !PT ;  /* 0x0000000ea40e7209 */ /* 0x000fca0007810000 */
[----:B------:R1:W2:Y:S01]  /*101f0*/  MUFU.TANH R12, R173 ;  /* 0x000000ad000c7308 */ /* 0x0002a20000002400 */
[----:B------:R-:W-:Y:S01]  /*10200*/  FMNMX.FTZ R14, R169, R14, !PT ;  /* 0x0000000ea90e7209 */ /* 0x000fe20007810000 */
[----:B-1----:R-:W-:Y:S01]  /*10210*/  FMUL.FTZ R173, R176, UR39 ;  /* 0x00000027b0ad7c20 */ /* 0x002fe20008410000 */
[----:B------:R-:W-:Y:S02]  /*10220*/  FMUL.FTZ R176, R177, UR39 ;  /* 0x00000027b1b07c20 */ /* 0x000fe40008410000 */
[----:B------:R-:W-:Y:S01]  /*10230*/  FMNMX.FTZ R14, R157, R14, !PT ;  /* 0x0000000e9d0e7209 */ /* 0x000fe20007810000 */
[----:B------:R-:W-:Y:S02]  /*10240*/  FMUL.FTZ R177, R180, UR39 ;  /* 0x00000027b4b17c20 */ /* 0x000fe40008410000 */
[----:B------:R-:W1:Y:S01]  /*10250*/  MUFU.TANH R173, R173 ;  /* 0x000000ad00ad7308 */ /* 0x000e620000002400 */
[----:B------:R-:W-:Y:S01]  /*10260*/  FMNMX.FTZ R14, R165, R14, !PT ;  /* 0x0000000ea50e7209 */ /* 0x000fe20007810000 */
[----:B------:R-:W-:Y:S01]  /*10270*/  FMUL.FTZ R181, R181, UR39 ;  /* 0x00000027b5b57c20 */ /* 0x000fe20008410000 */
[----:B0-----:R-:W-:-:S05]  /*10280*/  FSEL R172, R172, -INF , P6 ;  /* 0xff800000acac7808 */ /* 0x001fca0003000000 */
[----:B------:R-:W0:Y:S01]  /*10290*/  MUFU.TANH R176, R176 ;  /* 0x000000b000b07308 */ /* 0x000e220000002400 */
[----:B------:R-:W-:Y:S02]  /*102a0*/  FMNMX.FTZ R14, R154, R14, !PT ;  /* 0x0000000e9a0e7209 */ /* 0x000fe40007810000 */
[----:B--2---:R-:W-:-:S05]  /*102b0*/  FSEL R180, R12, -INF , P5 ;  /* 0xff8000000cb47808 */ /* 0x004fca0002800000 */
[----:B------:R-:W2:Y:S01]  /*102c0*/  MUFU.TANH R177, R177 ;  /* 0x000000b100b17308 */ /* 0x000ea20000002400 */
[----:B------:R-:W-:Y:S02]  /*102d0*/  FMNMX.FTZ R14, R172, R14, !PT ;  /* 0x0000000eac0e7209 */ /* 0x000fe40007810000 */
[----:B-1----:R-:W-:-:S05]  /*102e0*/  FSEL R173, R173, -INF , P4 ;  /* 0xff800000adad7808 */ /* 0x002fca0002000000 */
[----:B------:R-:W1:Y:S01]  /*102f0*/  MUFU.TANH R181, R181 ;  /* 0x000000b500b57308 */ /* 0x000e620000002400 */
[----:B------:R-:W-:Y:S02]  /*10300*/  FMNMX.FTZ R14, R180, R14, !PT ;  /* 0x0000000eb40e7209 */ /* 0x000fe40007810000 */
[----:B0-----:R-:W-:Y:S02]  /*10310*/  FSEL R176, R176, -INF , P3 ;  /* 0xff800000b0b07808 */ /* 0x001fe40001800000 */
[----:B------:R-:W-:Y:S02]  /*10320*/  FMNMX.FTZ R14, R173, R14, !PT ;  /* 0x0000000ead0e7209 */ /* 0x000fe40007810000 */
[----:B--2---:R-:W-:Y:S02]  /*10330*/  FSEL R177, R177, -INF , P2 ;  /* 0xff800000b1b17808 */ /* 0x004fe40001000000 */
[----:B------:R-:W-:-:S04]  /*10340*/  FMNMX.FTZ R14, R176, R14, !PT ;  /* 0x0000000eb00e7209 */ /* 0x000fc80007810000 */
[----:B------:R-:W-:Y:S02]  /*10350*/  FMNMX.FTZ R14, R177, R14, !PT ;  /* 0x0000000eb10e7209 */ /* 0x000fe40007810000 */
[----:B-1----:R-:W-:-:S04]  /*10360*/  FSEL R181, R181, -INF , P1 ;  /* 0xff800000b5b57808 */ /* 0x002fc80000800000 */
[----:B------:R-:W-:-:S05]  /*10370*/  FMNMX.FTZ R14, R181, R14, !PT ;  /* 0x0000000eb50e7209 */ /* 0x000fca0007810000 */
[----:B------:R-:W0:Y:S02]  /*10380*/  SHFL.BFLY PT, R12, R14, 0x2, 0x1f ;  /* 0x0c401f000e0c7f89 */ /* 0x000e2400000e0000 */
[----:B0-----:R-:W-:-:S05]  /*10390*/  FMNMX.FTZ R14, R14, R12, !PT ;  /* 0x0000000c0e0e7209 */ /* 0x001fca0007810000 */
[----:B------:R-:W0:Y:S02]  /*103a0*/  SHFL.BFLY PT, R12, R14, 0x1, 0x1f ;  /* 0x0c201f000e0c7f89 */ /* 0x000e2400000e0000 */
[----:B0-----:R-:W-:Y:S01]  /*103b0*/  FMNMX.FTZ R14, R14, R12, !PT ;  /* 0x0000000c0e0e7209 */ /* 0x001fe20007810000 */
[----:B------:R-:W-:-:S03]  /*103c0*/  IMAD.MOV R12, RZ, RZ, -R225 ;  /* 0x000000ffff0c7224 */ /* 0x000fc600078e0ae1 */
[C---:B------:R-:W-:Y:S02]  /*103d0*/  FSETP.NEU.FTZ.AND P2, PT, R14.reuse, -INF , PT ;  /* 0xff8000000e00780b */ /* 0x040fe40003f5d000 */
[----:B------:R-:W-:Y:S02]  /*103e0*/  ISETP.NE.AND P1, PT, R193, R12, PT ;  /* 0x0000000cc100720c */ /* 0x000fe40003f25270 */
[----:B------:R-:W-:-:S05]  /*103f0*/  FSEL R12, R14, RZ, P2 ;  /* 0x000000ff0e0c7208 */ /* 0x000fca0001000000 */
[----:B------:R-:W-:-:S04]  /*10400*/  FADD.FTZ R21, -R12, R21 ;  /* 0x000000150c157221 */ /* 0x000fc80000010100 */
[-C--:B------:R-:W-:Y:S01]  /*10410*/  FMUL.FTZ R21, R21, R13.reuse ;  /* 0x0000000d15157220 */ /* 0x080fe20000410000 */
[-CC-:B------:R-:W-:Y:S01]  /*10420*/  FFMA.FTZ R162, R162, R13.reuse, -R197.reuse ;  /* 0x0000000da2a27223 */ /* 0x180fe200000108c5 */
[----:B------:R-:W-:-:S04]  /*10430*/  FFMA.FTZ R170, R170, R13, -R197 ;  /* 0x0000000daaaa7223 */ /* 0x000fc800000108c5 */
[----:B------:R-:W0:Y:S01]  /*10440*/  MUFU.EX2 R21, R21 ;  /* 0x0000001500157308 */ /* 0x000e220000000800 */
[----:B------:R-:W-:-:S07]  /*10450*/  F2FP.BF16.F32.PACK_AB R155, R159, R155 ;  /* 0x0000009b9f9b723e */ /* 0x000fce00000010ff */
[----:B------:R-:W-:Y:S08]  /*10460*/  MUFU.EX2 R159, R162 ;  /* 0x000000a2009f7308 */ /* 0x000ff00000000800 */
[----:B------:R1:W-:Y:S02]  /*10470*/  MUFU.EX2 R162, R170 ;  /* 0x000000aa00a27308 */ /* 0x0003e40000000800 */
[----:B-1----:R-:W-:-:S04]  /*10480*/  @!P1 IMAD R170, R196, 0x40, R194 ;  /* 0x00000040c4aa9824 */ /* 0x002fc800078e02c2 */
[----:B------:R-:W-:-:S05]  /*10490*/  @!P1 IMAD R170, R170, 0x4, R18 ;  /* 0x00000004aaaa9824 */ /* 0x000fca00078e0212 */
[----:B0-----:R-:W-:Y:S04]  /*104a0*/  @!P1 STS [R170+0x38400], R21 ;  /* 0x03840015aa009388 */ /* 0x001fe80000000800 */
[----:B------:R0:W-:Y:S02]  /*104b0*/  @!P1 STS [R170+0x38420], R174 ;  /* 0x038420aeaa009388 */ /* 0x0001e40000000800 */
[----:B0-----:R-:W-:-:S05]  /*104c0*/  FMUL.FTZ R170, R14, R13 ;  /* 0x0000000d0eaa7220 */ /* 0x001fca0000410000 */
[----:B------:R-:W-:-:S05]  /*104d0*/  FSEL R170, R170, RZ, P2 ;  /* 0x000000ffaaaa7208 */ /* 0x000fca0001000000 */
[-CC-:B------:R-:W-:Y:S01]  /*104e0*/  FFMA.FTZ R160, R160, R13.reuse, -R170.reuse ;  /* 0x0000000da0a07223 */ /* 0x180fe200000108aa */
[-CC-:B------:R-:W-:Y:S01]  /*104f0*/  FFMA.FTZ R156, R156, R13.reuse, -R170.reuse ;  /* 0x0000000d9c9c7223 */ /* 0x180fe200000108aa */
[----:B------:R-:W-:-:S04]  /*10500*/  FFMA.FTZ R152, R152, R13, -R170 ;  /* 0x0000000d98987223 */ /* 0x000fc800000108aa */
[----:B------:R-:W0:Y:S01]  /*10510*/  MUFU.EX2 R160, R160 ;  /* 0x000000a000a07308 */ /* 0x000e220000000800 */
[-CC-:B------:R-:W-:Y:S01]  /*10520*/  FFMA.FTZ R161, R161, R13.reuse, -R170.reuse ;  /* 0x0000000da1a17223 */ /* 0x180fe200000108aa */
[----:B------:R-:W-:-:S06]  /*10530*/  FFMA.FTZ R198, R198, R13, -R170 ;  /* 0x0000000dc6c67223 */ /* 0x000fcc00000108aa */
[----:B------:R-:W1:Y:S01]  /*10540*/  MUFU.EX2 R156, R156 ;  /* 0x0000009c009c7308 */ /* 0x000e620000000800 */
[-C--:B------:R-:W-:Y:S01]  /*10550*/  FFMA.FTZ R163, R163, R13.reuse, -R197 ;  /* 0x0000000da3a37223 */ /* 0x080fe200000108c5 */
[----:B------:R-:W-:-:S06]  /*10560*/  FFMA.FTZ R164, R164, R13, -R170 ;  /* 0x0000000da4a47223 */ /* 0x000fcc00000108aa */
[----:B------:R0:W2:Y:S01]  /*10570*/  MUFU.EX2 R196, R152 ;  /* 0x0000009800c47308 */ /* 0x0000a20000000800 */
[-C--:B------:R-:W-:Y:S01]  /*10580*/  FFMA.FTZ R166, R166, R13.reuse, -R197 ;  /* 0x0000000da6a67223 */ /* 0x080fe200000108c5 */
[----:B------:R-:W-:-:S06]  /*10590*/  FFMA.FTZ R169, R169, R13, -R170 ;  /* 0x0000000da9a97223 */ /* 0x000fcc00000108aa */
[----:B------:R-:W3:Y:S01]  /*105a0*/  MUFU.EX2 R161, R161 ;  /* 0x000000a100a17308 */ /* 0x000ee20000000800 */
[----:B0-----:R-:W-:Y:S01]  /*105b0*/  FFMA.FTZ R152, R21, R0, R160 ;  /* 0x0000000015987223 */ /* 0x001fe200000100a0 */
[----:B------:R-:W-:-:S06]  /*105c0*/  FFMA.FTZ R154, R154, R13, -R170 ;  /* 0x0000000d9a9a7223 */ /* 0x000fcc00000108aa */
[----:B------:R-:W0:Y:S01]  /*105d0*/  MUFU.EX2 R198, R198 ;  /* 0x000000c600c67308 */ /* 0x000e220000000800 */
[----:B-1----:R-:W-:Y:S01]  /*105e0*/  FADD.FTZ R152, R156, R152 ;  /* 0x000000989c987221 */ /* 0x002fe20000010000 */
[-CC-:B------:R-:W-:Y:S01]  /*105f0*/  FFMA.FTZ R167, R167, R13.reuse, -R197.reuse ;  /* 0x0000000da7a77223 */ /* 0x180fe200000108c5 */
[-CC-:B------:R-:W-:Y:S01]  /*10600*/  FFMA.FTZ R171, R171, R13.reuse, -R197.reuse ;  /* 0x0000000dabab7223 */ /* 0x180fe200000108c5 */
[-CC-:B------:R-:W-:Y:S01]  /*10610*/  FFMA.FTZ R175, R175, R13.reuse, -R197.reuse ;  /* 0x0000000dafaf7223 */ /* 0x180fe200000108c5 */
[-CC-:B------:R-:W-:Y:S01]  /*10620*/  FFMA.FTZ R178, R178, R13.reuse, -R197.reuse ;  /* 0x0000000db2b27223 */ /* 0x180fe200000108c5 */
[-CC-:B------:R-:W-:Y:S02]  /*10630*/  FFMA.FTZ R179, R179, R13.reuse, -R197.reuse ;  /* 0x0000000db3b37223 */ /* 0x180fe400000108c5 */
[----:B------:R-:W1:Y:S01]  /*10640*/  MUFU.EX2 R163, R163 ;  /* 0x000000a300a37308 */ /* 0x000e620000000800 */
[-CC-:B------:R-:W-:Y:S01]  /*10650*/  FFMA.FTZ R182, R182, R13.reuse, -R197.reuse ;  /* 0x0000000db6b67223 */ /* 0x180fe200000108c5 */
[-C--:B------:R-:W-:Y:S01]  /*10660*/  FFMA.FTZ R183, R183, R13.reuse, -R197 ;  /* 0x0000000db7b77223 */ /* 0x080fe200000108c5 */
[----:B------:R-:W-:-:S05]  /*10670*/  FFMA.FTZ R157, R157, R13, -R170 ;  /* 0x0000000d9d9d7223 */ /* 0x000fca00000108aa */
[----:B------:R-:W4:Y:S01]  /*10680*/  MUFU.EX2 R164, R164 ;  /* 0x000000a400a47308 */ /* 0x000f220000000800 */
[-CC-:B------:R-:W-:Y:S01]  /*10690*/  FFMA.FTZ R165, R165, R13.reuse, -R170.reuse ;  /* 0x0000000da5a57223 */ /* 0x180fe200000108aa */
[-CC-:B------:R-:W-:Y:S01]  /*106a0*/  FFMA.FTZ R172, R172, R13.reuse, -R170.reuse ;  /* 0x0000000dacac7223 */ /* 0x180fe200000108aa */
[----:B------:R-:W-:-:S05]  /*106b0*/  FFMA.FTZ R180, R180, R13, -R170 ;  /* 0x0000000db4b47223 */ /* 0x000fca00000108aa */
[----:B------:R-:W-:Y:S01]  /*106c0*/  MUFU.EX2 R197, R169 ;  /* 0x000000a900c57308 */ /* 0x000fe20000000800 */
[-CC-:B------:R-:W-:Y:S01]  /*106d0*/  FFMA.FTZ R173, R173, R13.reuse, -R170.reuse ;  /* 0x0000000dadad7223 */ /* 0x180fe200000108aa */
[-CC-:B------:R-:W-:Y:S01]  /*106e0*/  FFMA.FTZ R176, R176, R13.reuse, -R170.reuse ;  /* 0x0000000db0b07223 */ /* 0x180fe200000108aa */
[-CC-:B------:R-:W-:Y:S01]  /*106f0*/  FFMA.FTZ R177, R177, R13.reuse, -R170.reuse ;  /* 0x0000000db1b17223 */ /* 0x180fe200000108aa */
[----:B------:R-:W-:-:S04]  /*10700*/  FFMA.FTZ R181, R181, R13, -R170 ;  /* 0x0000000db5b57223 */ /* 0x000fc800000108aa */
[----:B------:R-:W5:Y:S08]  /*10710*/  MUFU.EX2 R166, R166 ;  /* 0x000000a600a67308 */ /* 0x000f700000000800 */
[----:B------:R2:W-:Y:S01]  /*10720*/  MUFU.EX2 R169, R154 ;  /* 0x0000009a00a97308 */ /* 0x0005e20000000800 */
[----:B------:R-:W-:Y:S01]  /*10730*/  FADD.FTZ R158, R159, R158 ;  /* 0x0000009e9f9e7221 */ /* 0x000fe20000010000 */
[----:B--2---:R-:W-:-:S06]  /*10740*/  FADD.FTZ R154, R196, R152 ;  /* 0x00000098c49a7221 */ /* 0x004fcc0000010000 */
[----:B------:R-:W2:Y:S01]  /*10750*/  MUFU.EX2 R167, R167 ;  /* 0x000000a700a77308 */ /* 0x000ea20000000800 */
[----:B---3--:R-:W-:Y:S01]  /*10760*/  FADD.FTZ R154, R161, R154 ;  /* 0x0000009aa19a7221 */ /* 0x008fe20000010000 */
[----:B------:R-:W-:-:S06]  /*10770*/  F2FP.BF16.F32.PACK_AB R152, R156, R160 ;  /* 0x000000a09c98723e */ /* 0x000fcc00000010ff */
[----:B------:R-:W3:Y:S01]  /*10780*/  MUFU.EX2 R199, R157 ;  /* 0x0000009d00c77308 */ /* 0x000ee20000000800 */
[----:B0-----:R-:W-:Y:S01]  /*10790*/  FADD.FTZ R156, R198, R154 ;  /* 0x0000009ac69c7221 */ /* 0x001fe20000010000 */
[----:B-1----:R-:W-:-:S06]  /*107a0*/  FADD.FTZ R158, R163, R158 ;  /* 0x0000009ea39e7221 */ /* 0x002fcc0000010000 */
[----:B------:R0:W-:Y:S01]  /*107b0*/  MUFU.EX2 R12, R171 ;  /* 0x000000ab000c7308 */ /* 0x0001e20000000800 */
[----:B----4-:R-:W-:-:S07]  /*107c0*/  FADD.FTZ R156, R164, R156 ;  /* 0x0000009ca49c7221 */ /* 0x010fce0000010000 */
[----:B------:R-:W1:Y:S08]  /*107d0*/  MUFU.EX2 R165, R165 ;  /* 0x000000a500a57308 */ /* 0x000e700000000800 */
[----:B------:R-:W-:Y:S08]  /*107e0*/  MUFU.EX2 R200, R200 ;  /* 0x000000c800c87308 */ /* 0x000ff00000000800 */
[----:B------:R-:W-:Y:S08]  /*107f0*/  MUFU.EX2 R175, R175 ;  /* 0x000000af00af7308 */ /* 0x000ff00000000800 */
[----:B------:R-:W-:Y:S08]  /*10800*/  MUFU.EX2 R172, R172 ;  /* 0x000000ac00ac7308 */ /* 0x000ff00000000800 */
[----:B------:R-:W4:Y:S01]  /*10810*/  MUFU.EX2 R180, R180 ;  /* 0x000000b400b47308 */ /* 0x000f220000000800 */
[----:B-----5:R-:W-:-:S07]  /*10820*/  FADD.FTZ R158, R166, R158 ;  /* 0x0000009ea69e7221 */ /* 0x020fce0000010000 */
[----:B------:R-:W-:Y:S01]  /*10830*/  MUFU.EX2 R178, R178 ;  /* 0x000000b200b27308 */ /* 0x000fe20000000800 */
[----:B------:R-:W-:-:S07]  /*10840*/  FADD.FTZ R160, R197, R156 ;  /* 0x0000009cc5a07221 */ /* 0x000fce0000010000 */
[----:B------:R-:W-:Y:S08]  /*10850*/  MUFU.EX2 R179, R179 ;  /* 0x000000b300b37308 */ /* 0x000ff00000000800 */
[----:B------:R-:W-:Y:S08]  /*10860*/  MUFU.EX2 R182, R182 ;  /* 0x000000b600b67308 */ /* 0x000ff00000000800 */
[----:B------:R-:W-:Y:S08]  /*10870*/  MUFU.EX2 R183, R183 ;  /* 0x000000b700b77308 */ /* 0x000ff00000000800 */
[----:B------:R-:W-:Y:S08]  /*10880*/  MUFU.EX2 R173, R173 ;  /* 0x000000ad00ad7308 */ /* 0x000ff00000000800 */
[----:B------:R-:W5:Y:S08]  /*10890*/  MUFU.EX2 R176, R176 ;  /* 0x000000b000b07308 */ /* 0x000f700000000800 */
[----:B------:R-:W-:Y:S08]  /*108a0*/  MUFU.EX2 R177, R177 ;  /* 0x000000b100b17308 */ /* 0x000ff00000000800 */
[----:B------:R-:W5:Y:S01]  /*108b0*/  MUFU.EX2 R181, R181 ;  /* 0x000000b500b57308 */ /* 0x000f620000000800 */
[----:B------:R-:W-:-:S02]  /*108c0*/  IMAD R170, R19, 0x1000, R208 ;  /* 0x0000100013aa7824 */ /* 0x000fc400078e02d0 */
[----:B--2---:R-:W-:Y:S01]  /*108d0*/  FADD.FTZ R0, R167, R158 ;  /* 0x0000009ea7007221 */ /* 0x004fe20000010000 */
[----:B0-----:R-:W-:Y:S02]  /*108e0*/  IMAD.MOV.U32 R171, RZ, RZ, 0x40000040 ;  /* 0x40000040ffab7424 */ /* 0x001fe400078e00ff */
[----:B---3--:R-:W-:Y:S01]  /*108f0*/  FADD.FTZ R160, R199, R160 ;  /* 0x000000a0c7a07221 */ /* 0x008fe20000010000 */
[----:B------:R-:W-:Y:S01]  /*10900*/  F2FP.BF16.F32.PACK_AB R157, R163, R159 ;  /* 0x0000009fa39d723e */ /* 0x000fe200000010ff */
[-C--:B------:R-:W-:Y:S01]  /*10910*/  FMUL.FTZ R24, R24, R21.reuse ;  /* 0x0000001518187220 */ /* 0x080fe20000410000 */
[----:B------:R-:W-:Y:S01]  /*10920*/  F2FP.BF16.F32.PACK_AB R154, R161, R196 ;  /* 0x000000c4a19a723e */ /* 0x000fe200000010ff */
[----:B------:R-:W-:Y:S01]  /*10930*/  BAR.SYNC.DEFER_BLOCKING 0xf, 0x100 ;  /* 0x03c4000000007b1d */ /* 0x000fe20000010000 */
        /* <DEDUP_REMOVED lines=63> */
[----:B------:R-:W-:Y:S01]  /*10d30*/  F2FP.BF16.F32.PACK_AB R159, R167, R166 ;  /* 0x000000a6a79f723e */ /* 0x000fe200000010ff */
[----:B-1----:R-:W-:Y:S01]  /*10d40*/  FADD.FTZ R21, R165, R160 ;  /* 0x000000a0a5157221 */ /* 0x002fe20000010000 */
[----:B------:R-:W-:Y:S01]  /*10d50*/  F2FP.BF16.F32.PACK_AB R156, R164, R198 ;  /* 0x000000c6a49c723e */ /* 0x000fe200000010ff */
[----:B------:R-:W-:Y:S01]  /*10d60*/  FADD.FTZ R0, R162, R0 ;  /* 0x00000000a2007221 */ /* 0x000fe20000010000 */
[----:B------:R-:W-:-:S02]  /*10d70*/  F2FP.BF16.F32.PACK_AB R158, R199, R197 ;  /* 0x000000c5c79e723e */ /* 0x000fc400000010ff */
[----:B------:R-:W-:Y:S01]  /*10d80*/  F2FP.BF16.F32.PACK_AB R161, R12, R162 ;  /* 0x000000a20ca1723e */ /* 0x000fe200000010ff */
[-C--:B------:R-:W-:Y:S01]  /*10d90*/  FMUL.FTZ R26, R26, R174.reuse ;  /* 0x000000ae1a1a7220 */ /* 0x080fe20000410000 */
[----:B------:R-:W-:Y:S01]  /*10da0*/  R2UR UR6, R170 ;  /* 0x00000000aa0672ca */ /* 0x000fe200000e0000 */
[-C--:B------:R-:W-:Y:S01]  /*10db0*/  FMUL.FTZ R27, R27, R174.reuse ;  /* 0x000000ae1b1b7220 */ /* 0x080fe20000410000 */
[----:B------:R-:W-:Y:S01]  /*10dc0*/  R2UR UR7, R171 ;  /* 0x00000000ab0772ca */ /* 0x000fe200000e0000 */
[-C--:B------:R-:W-:Y:S01]  /*10dd0*/  FMUL.FTZ R30, R30, R174.reuse ;  /* 0x000000ae1e1e7220 */ /* 0x080fe20000410000 */
[----:B------:R-:W-:Y:S01]  /*10de0*/  F2FP.BF16.F32.PACK_AB R160, R169, R165 ;  /* 0x000000a5a9a0723e */ /* 0x000fe200000010ff */
[----:B------:R-:W-:Y:S01]  /*10df0*/  FMUL.FTZ R31, R31, R174 ;  /* 0x000000ae1f1f7220 */ /* 0x000fe20000410000 */
[----:B----4-:R-:W-:Y:S01]  /*10e00*/  F2FP.BF16.F32.PACK_AB R162, R180, R172 ;  /* 0x000000acb4a2723e */ /* 0x010fe200000010ff */
[----:B------:R-:W-:Y:S01]  /*10e10*/  FMUL.FTZ R34, R34, R174 ;  /* 0x000000ae22227220 */ /* 0x000fe20000410000 */
[----:B------:R-:W-:Y:S01]  /*10e20*/  F2FP.BF16.F32.PACK_AB R163, R175, R200 ;  /* 0x000000c8afa3723e */ /* 0x000fe200000010ff */
        /* <DEDUP_REMOVED lines=59> */
[----:B-----5:R-:W-:-:S02]  /*111e0*/  F2FP.BF16.F32.PACK_AB R164, R176, R173 ;  /* 0x000000adb0a4723e */ /* 0x020fc400000010ff */
[----:B------:R-:W-:Y:S02]  /*111f0*/  F2FP.BF16.F32.PACK_AB R165, R179, R178 ;  /* 0x000000b2b3a5723e */ /* 0x000fe400000010ff */
[----:B------:R-:W-:Y:S02]  /*11200*/  F2FP.BF16.F32.PACK_AB R166, R181, R177 ;  /* 0x000000b1b5a6723e */ /* 0x000fe400000010ff */
[----:B------:R-:W-:Y:S01]  /*11210*/  F2FP.BF16.F32.PACK_AB R167, R183, R182 ;  /* 0x000000b6b7a7723e */ /* 0x000fe200000010ff */
[----:B------:R0:W-:Y:S04]  /*11220*/  STSM.16.M88.4 [R226+0x36400], R152 ;  /* 0x03640098e2007844 */ /* 0x0001e80000000200 */
[----:B------:R1:W-:Y:S04]  /*11230*/  STSM.16.M88.4 [R229], R156 ;  /* 0x0000009ce5007844 */ /* 0x0003e80000000200 */
[----:B------:R1:W-:Y:S04]  /*11240*/  STSM.16.M88.4 [R227], R160 ;  /* 0x000000a0e3007844 */ /* 0x0003e80000000200 */
[----:B------:R1:W-:Y:S01]  /*11250*/  STSM.16.M88.4 [R228], R164 ;  /* 0x000000a4e4007844 */ /* 0x0003e20000000200 */
[----:B------:R-:W-:-:S06]  /*11260*/  WARPGROUP.ARRIVE ;  /* 0x00000000000079c5 */ /* 0x000fcc0000000000 */
[----:B------:R-:W-:Y:S03]  /*11270*/  HGMMA.64x256x16.F32.BF16 R24, R152, gdesc[UR4].tnspB, R24, gsb0 ;  /* 0x43e0000498187df0 */ /* 0x000fe60008001818 */
[----:B------:R-:W-:Y:S02]  /*11280*/  WARPGROUP.DEPBAR.LE gsb0, 0x0 ;  /* 0x00008000000079c5 */ /* 0x000fe40000010000 */
[----:B0-----:R-:W-:Y:S02]  /*11290*/  VIADD R152, R170, 0x80 ;  /* 0x00000080aa987836 */ /* 0x001fe40000000000 */
[----:B------:R-:W-:-:S03]  /*112a0*/  IMAD.MOV.U32 R153, RZ, RZ, 0x40000040 ;  /* 0x40000040ff997424 */ /* 0x000fc600078e00ff */
[----:B------:R-:W-:Y:S02]  /*112b0*/  R2UR UR6, R152 ;  /* 0x00000000980672ca */ /* 0x000fe400000e0000 */
[----:B------:R-:W-:Y:S01]  /*112c0*/  R2UR UR7, R153 ;  /* 0x00000000990772ca */ /* 0x000fe200000e0000 */
[----:B------:R-:W-:-:S15]  /*112d0*/  WARPGROUP.ARRIVE ;  /* 0x00000000000079c5 */ /* 0x000fde0000000000 */
[----:B------:R-:W-:Y:S01]  /*112e0*/  HGMMA.64x256x16.F32.BF16 R24, R156, gdesc[UR4].tnspB, R24, gsb0 ;  /* 0x43e000049c187df0 */ /* 0x000fe20008001818 */
[----:B------:R-:W-:Y:S02]  /*112f0*/  VIADD R152, R170, 0x100 ;  /* 0x00000100aa987836 */ /* 0x000fe40000000000 */
[----:B------:R-:W-:-:S03]  /*11300*/  IMAD.MOV.U32 R153, RZ, RZ, 0x40000040 ;  /* 0x40000040ff997424 */ /* 0x000fc600078e00ff */
[----:B------:R-:W-:Y:S02]  /*11310*/  R2UR UR6, R152 ;  /* 0x00000000980672ca */ /* 0x000fe400000e0000 */
[----:B------:R-:W-:Y:S01]  /*11320*/  R2UR UR7, R153 ;  /* 0x00000000990772ca */ /* 0x000fe200000e0000 */
[----:B------:R-:W-:Y:S02]  /*11330*/  VIADD R170, R170, 0x180 ;  /* 0x00000180aaaa7836 */ /* 0x000fe40000000000 */
[----:B------:R-:W-:Y:S01]  /*11340*/  IMAD.MOV.U32 R171, RZ, RZ, 0x40000040 ;  /* 0x40000040ffab7424 */ /* 0x000fe200078e00ff */
[----:B------:R-:W-:Y:S02]  /*11350*/  WARPGROUP.DEPBAR.LE gsb0, 0x0 ;  /* 0x00008000000079c5 */ /* 0x000fe40000010000 */
[----:B------:R-:W-:-:S14]  /*11360*/  WARPGROUP.ARRIVE ;  /* 0x00000000000079c5 */ /* 0x000fdc0000000000 */
[----:B------:R-:W-:Y:S01]  /*11370*/  HGMMA.64x256x16.F32.BF16 R24, R160, gdesc[UR4].tnspB, R24, gsb0 ;  /* 0x43e00004a0187df0 */ /* 0x000fe20008001818 */
[----:B------:R-:W-:Y:S02]  /*11380*/  R2UR UR6, R170 ;  /* 0x00000000aa0672ca */ /* 0x000fe400000e0000 */
[----:B------:R-:W-:Y:S01]  /*11390*/  R2UR UR7, R171 ;  /* 0x00000000ab0772ca */ /* 0x000fe200000e0000 */
        /* <DEDUP_REMOVED lines=28> */
.L_x_8712:
[C---:B------:R-:W-:Y:S01]  /*11560*/  ISETP.GT.AND P1, PT, R15.reuse, R211, PT ;  /* 0x000000d30f00720c */ /* 0x040fe20003f24270 */
        /* <DEDUP_REMOVED lines=9> */
.L_x_8700:
[----:B------:R-:W-:Y:S05]  /*11600*/  BSYNC B1 ;  /* 0x0000000000017941 */ /* 0x000fea0003800000 */
.L_x_8699:
[----:B------:R-:W-:Y:S01]  /*11610*/  ISETP.GE.AND P1, PT, R15, RZ, PT ;  /* 0x000000ff0f00720c */ /* 0x000fe20003f26270 */
[----:B------:R-:W-:-:S12]  /*11620*/  BSSY B0, `(.L_x_8714) ;  /* 0x000036c000007945 */ /* 0x000fd80003800000 */
[----:B------:R-:W-:Y:S05]  /*11630*/  @!P1 BRA `(.L_x_8715) ;  /* 0x0000003400a89947 */ /* 0x000fea0003800000 */
[----:B------:R-:W-:Y:S02]  /*11640*/  IMAD.MOV.U32 R21, RZ, RZ, R168 ;  /* 0x000000ffff157224 */ /* 0x000fe400078e00a8 */
[----:B------:R-:W-:Y:S02]  /*11650*/  IMAD.MOV.U32 R197, RZ, RZ, R14 ;  /* 0x000000ffffc57224 */ /* 0x000fe400078e000e */
[----:B------:R-:W-:-:S07]  /*11660*/  IMAD.MOV.U32 R196, RZ, RZ, R19 ;  /* 0x000000ffffc47224 */ /* 0x000fce00078e0013 */
.L_x_8728:
[----:B------:R-:W-:-:S05]  /*11670*/  VIADD R19, R196, 0x1 ;  /* 0x00000001c4137836 */ /* 0x000fca0000000000 */
[----:B------:R-:W-:-:S04]  /*11680*/  ISETP.NE.AND P1, PT, R19, 0x2, PT ;  /* 0x000000021300780c */ /* 0x000fc80003f25270 */
[----:B------:R-:W-:Y:S02]  /*11690*/  SEL R13, RZ, 0x1, P1 ;  /* 0x00000001ff0d7807 */ /* 0x000fe40000800000 */
[----:B------:R-:W-:Y:S02]  /*116a0*/  SEL R19, R19, RZ, P1 ;  /* 0x000000ff13137207 */ /* 0x000fe40000800000 */
[----:B------:R-:W-:Y:S01]  /*116b0*/  LOP3.LUT R23, R23, R13, RZ, 0x3c, !PT ;  /* 0x0000000d17177212 */ /* 0x000fe200078e3cff */
[----:B-1----:R-:W-:Y:S06]  /*116c0*/  @!P0 BRA `(.L_x_8716) ;  /* 0x0000000000048947 */ /* 0x002fec0003800000 */
[----:B------:R-:W-:Y:S01]  /*116d0*/  BPT.TRAP 0x1 ;  /* 0x000000040000795c */ /* 0x000fe20000300000 */
.L_x_8716:
[----:B0-----:R-:W-:Y:S01]  /*116e0*/  IMAD R20, R19, 0x8, R18 ;  /* 0x0000000813147824 */ /* 0x001fe200078e0212 */
[----:B------:R-:W-:-:S04]  /*116f0*/  SHF.L.U32 R13, R23, 0x1f, RZ ;  /* 0x0000001f170d7819 */ /* 0x000fc800000006ff */
[----:B------:R0:W1:Y:S01]  /*11700*/  SYNCS.PHASECHK.TRANS64.TRYWAIT P1, [R20+URZ+0x38830], R13 ;  /* 0x0388300d140075a7 */ /* 0x000062000802017f */
[----:B------:R-:W-:Y:S05]  /*11710*/  @!P0 BRA `(.L_x_8717) ;  /* 0x0000000000048947 */ /* 0x000fea0003800000 */
[----:B------:R-:W-:Y:S01]  /*11720*/  BPT.TRAP 0x1 ;  /* 0x000000040000795c */ /* 0x000fe20000300000 */
.L_x_8717:
[----:B------:R-:W-:Y:S01]  /*11730*/  BSSY B1, `(.L_x_8718) ;  /* 0x0000006000017945 */ /* 0x000fe20003800000 */
[----:B------:R-:W-:Y:S02]  /*11740*/  IMAD R156, R19, 0x200, R204 ;  /* 0x00000200139c7824 */ /* 0x000fe400078e02cc */
[----:B------:R-:W-:Y:S01]  /*11750*/  IMAD.MOV.U32 R157, RZ, RZ, 0x40000040 ;  /* 0x40000040ff9d7424 */ /* 0x000fe200078e00ff */
[----:B-1----:R-:W-:Y:S06]  /*11760*/  @P1 BRA `(.L_x_8719) ;  /* 0x0000000000081947 */ /* 0x002fec0003800000 */
[----:B------:R-:W1:Y:S02]  /*11770*/  SYNCS.PHASECHK.TRANS64.TRYWAIT P1, [R20+URZ+0x38830], R13 ;  /* 0x0388300d140075a7 */ /* 0x000e64000802017f */
[----:B-1----:R-:W-:Y:S05]  /*11780*/  @!P1 BRA `(.L_x_8720) ;  /* 0x0000010800289947 */ /* 0x002fea0003800000 */
.L_x_8719:
[----:B------:R-:W-:Y:S05]  /*11790*/  BSYNC B1 ;  /* 0x0000000000017941 */ /* 0x000fea0003800000 */
.L_x_8718:
        /* <DEDUP_REMOVED lines=36> */
.L_x_8721:
[----:B------:R2:W3:Y:S01]  /*119e0*/  SYNCS.PHASECHK.TRANS64.TRYWAIT P1, [R20+URZ+0x38850], R13 ;  /* 0x0388500d140075a7 */ /* 0x0004e2000802017f */
[----:B------:R-:W-:Y:S05]  /*119f0*/  @!P0 BRA `(.L_x_8722) ;  /* 0x0000000000048947 */ /* 0x000fea0003800000 */
[----:B------:R-:W-:Y:S01]  /*11a00*/  BPT.TRAP 0x1 ;  /* 0x000000040000795c */ /* 0x000fe20000300000 */
.L_x_8722:
[----:B------:R-:W-:Y:S04]  /*11a10*/  BSSY B1, `(.L_x_8723) ;  /* 0x0000004000017945 */ /* 0x000fe80003800000 */
[----:B---3--:R-:W-:Y:S05]  /*11a20*/  @P1 BRA `(.L_x_8724) ;  /* 0x0000000000081947 */ /* 0x008fea0003800000 */
[----:B------:R-:W3:Y:S02]  /*11a30*/  SYNCS.PHASECHK.TRANS64.TRYWAIT P1, [R20+URZ+0x38850], R13 ;  /* 0x0388500d140075a7 */ /* 0x000ee4000802017f */
[----:B---3--:R-:W-:Y:S05]  /*11a40*/  @!P1 BRA `(.L_x_8725) ;  /* 0x00000104008c9947 */ /* 0x008fea0003800000 */
.L_x_8724:
[----:B------:R-:W-:Y:S05]  /*11a50*/  BSYNC B1 ;  /* 0x0000000000017941 */ /* 0x000fea0003800000 */
.L_x_8723:
        /* <DEDUP_REMOVED lines=392> */
.L_x_8726:
        /* <DEDUP_REMOVED lines=83> */
[----:B------:R-:W-:-:S02]  /*13810*/  FFMA.FTZ R181, R181, R13, -R197 ;  /* 0x0000000db5b57223 */ /* 0x000fc400000108c5 */
        /* <DEDUP_REMOVED lines=36> */
[-C--:B------:R-:W-:Y:S01]  /*13a60*/  FMUL.FTZ R45, R45, R157.reuse ;  /* 0x0000009d2d2d7220 */ /* 0x080fe20000410000 */
[-C--:B------:R-:W-:Y:S01]  /*13a70*/  FMUL.FTZ R48, R48, R157.reuse ;  /* 0x0000009d30307220 */ /* 0x080fe20000410000 */
[-C--:B------:R-:W-:Y:S01]  /*13a80*/  FMUL.FTZ R49, R49, R157.reuse ;  /* 0x0000009d31317220 */ /* 0x080fe20000410000 */
[-C--:B------:R-:W-:Y:S01]  /*13a90*/  FMUL.FTZ R52, R52, R157.reuse ;  /* 0x0000009d34347220 */ /* 0x080fe20000410000 */
[-C--:B------:R-:W-:Y:S01]  /*13aa0*/  FMUL.FTZ R53, R53, R157.reuse ;  /* 0x0000009d35357220 */ /* 0x080fe20000410000 */
[----:B------:R-:W-:Y:S01]  /*13ab0*/  FMUL.FTZ R56, R56, R157 ;  /* 0x0000009d38387220 */ /* 0x000fe20000410000 */
[----:B0-----:R-:W-:Y:S01]  /*13ac0*/  FMNMX.FTZ R168, R154, R21, !PT ;  /* 0x000000159aa87209 */ /* 0x001fe20007810000 */
[----:B------:R-:W0:Y:S01]  /*13ad0*/  MUFU.TANH R167, R167 ;  /* 0x000000a700a77308 */ /* 0x000e220000002400 */
[-C--:B------:R-:W-:Y:S01]  /*13ae0*/  FMUL.FTZ R57, R57, R157.reuse ;  /* 0x0000009d39397220 */ /* 0x080fe20000410000 */
[-C--:B------:R-:W-:Y:S01]  /*13af0*/  FMUL.FTZ R60, R60, R157.reuse ;  /* 0x0000009d3c3c7220 */ /* 0x080fe20000410000 */
[----:B------:R-:W-:Y:S01]  /*13b00*/  FMNMX.FTZ R168, R155, R168, !PT ;  /* 0x000000a89ba87209 */ /* 0x000fe20007810000 */
[-C--:B------:R-:W-:Y:S01]  /*13b10*/  FMUL.FTZ R61, R61, R157.reuse ;  /* 0x0000009d3d3d7220 */ /* 0x080fe20000410000 */
        /* <DEDUP_REMOVED lines=64> */
[----:B------:R-:W-:-:S03]  /*13f20*/  FMUL.FTZ R149, R149, R157 ;  /* 0x0000009d95957220 */ /* 0x000fc60000410000 */
[----:B------:R-:W1:Y:S01]  /*13f30*/  MUFU.EX2 R160, R160 ;  /* 0x000000a000a07308 */ /* 0x000e620000000800 */
[----:B0-----:R-:W-:-:S05]  /*13f40*/  FMNMX.FTZ R168, R182, R168, !PT ;  /* 0x000000a8b6a87209 */ /* 0x001fca0007810000 */
        /* <DEDUP_REMOVED lines=17> */
[----:B--2---:R-:W-:Y:S01]  /*14060*/  FMNMX.FTZ R168, R168, R183, !PT ;  /* 0x000000b7a8a87209 */ /* 0x004fe20007810000 */
[----:B------:R-:W-:-:S04]  /*14070*/  @!P1 IMAD R183, R196, 0x40, R194 ;  /* 0x00000040c4b79824 */ /* 0x000fc800078e02c2 */
[C---:B------:R-:W-:Y:S01]  /*14080*/  FADD.FTZ R21, -R168.reuse, R21 ;  /* 0x00000015a8157221 */ /* 0x040fe20000010100 */
[----:B------:R-:W2:Y:S01]  /*14090*/  MUFU.EX2 R176, R176 ;  /* 0x000000b000b07308 */ /* 0x000ea20000000800 */
[----:B------:R-:W-:Y:S02]  /*140a0*/  @!P1 IMAD R183, R183, 0x4, R18 ;  /* 0x00000004b7b79824 */ /* 0x000fe400078e0212 */
[-C--:B------:R-:W-:Y:S01]  /*140b0*/  FMUL.FTZ R197, R168, R13.reuse ;  /* 0x0000000da8c57220 */ /* 0x080fe20000410000 */
[-C--:B------:R-:W-:Y:S01]  /*140c0*/  FMUL.FTZ R21, R21, R13.reuse ;  /* 0x0000000d15157220 */ /* 0x080fe20000410000 */
[----:B-1----:R-:W-:Y:S01]  /*140d0*/  FADD.FTZ R0, R172, R0 ;  /* 0x00000000ac007221 */ /* 0x002fe20000010000 */
[----:B------:R-:W-:Y:S01]  /*140e0*/  @!P1 STS [R183+0x38400], R157 ;  /* 0x0384009db7009388 */ /* 0x000fe20000000800 */
        /* <DEDUP_REMOVED lines=15> */
[----:B------:R-:W-:Y:S01]  /*141e0*/  FFMA.FTZ R159, R182, R13, -R197 ;  /* 0x0000000db69f7223 */ /* 0x000fe200000108c5 */
[----:B0-----:R-:W-:Y:S01]  /*141f0*/  FADD.FTZ R0, R173, R0 ;  /* 0x00000000ad007221 */ /* 0x001fe20000010000 */
[----:B------:R-:W0:Y:S01]  /*14200*/  MUFU.EX2 R166, R180 ;  /* 0x000000b400a67308 */ /* 0x000e220000000800 */
[----:B------:R-:W-:-:S02]  /*14210*/  IMAD R170, R19, 0x1000, R208 ;  /* 0x0000100013aa7824 */ /* 0x000fc400078e02d0 */
[----:B--2---:R-:W-:Y:S01]  /*14220*/  FADD.FTZ R0, R176, R0 ;  /* 0x00000000b0007221 */ /* 0x004fe20000010000 */
[----:B------:R-:W-:Y:S02]  /*14230*/  IMAD.MOV.U32 R171, RZ, RZ, 0x40000040 ;  /* 0x40000040ffab7424 */ /* 0x000fe400078e00ff */
[----:B------:R-:W-:Y:S01]  /*14240*/  R2UR UR6, R170 ;  /* 0x00000000aa0672ca */ /* 0x000fe200000e0000 */
[----:B-1----:R-:W-:Y:S01]  /*14250*/  FADD.FTZ R0, R177, R0 ;  /* 0x00000000b1007221 */ /* 0x002fe20000010000 */
[----:B------:R-:W-:Y:S01]  /*14260*/  MUFU.EX2 R200, R200 ;  /* 0x000000c800c87308 */ /* 0x000fe20000000800 */
[----:B---3--:R1:W-:Y:S01]  /*14270*/  @!P1 STS [R183+0x38420], R21 ;  /* 0x03842015b7009388 */ /* 0x0083e20000000800 */
[----:B------:R-:W-:Y:S01]  /*14280*/  R2UR UR7, R171 ;  /* 0x00000000ab0772ca */ /* 0x000fe200000e0000 */
[-C--:B------:R-:W-:Y:S01]  /*14290*/  FMUL.FTZ R26, R26, R21.reuse ;  /* 0x000000151a1a7220 */ /* 0x080fe20000410000 */
[-C--:B------:R-:W-:Y:S01]  /*142a0*/  FMUL.FTZ R27, R27, R21.reuse ;  /* 0x000000151b1b7220 */ /* 0x080fe20000410000 */
[-C--:B------:R-:W-:Y:S01]  /*142b0*/  FMUL.FTZ R30, R30, R21.reuse ;  /* 0x000000151e1e7220 */ /* 0x080fe20000410000 */
[-C--:B------:R-:W-:Y:S01]  /*142c0*/  FMUL.FTZ R31, R31, R21.reuse ;  /* 0x000000151f1f7220 */ /* 0x080fe20000410000 */
[-C--:B------:R-:W-:Y:S01]  /*142d0*/  FMUL.FTZ R34, R34, R21.reuse ;  /* 0x0000001522227220 */ /* 0x080fe20000410000 */
[----:B------:R-:W-:Y:S01]  /*142e0*/  MUFU.EX2 R202, R202 ;  /* 0x000000ca00ca7308 */ /* 0x000fe20000000800 */
[----:B0-----:R-:W-:Y:S01]  /*142f0*/  FADD.FTZ R0, R166, R0 ;  /* 0x00000000a6007221 */ /* 0x001fe20000010000 */
[----:B------:R-:W-:Y:S01]  /*14300*/  FMUL.FTZ R35, R35, R21 ;  /* 0x0000001523237220 */ /* 0x000fe20000410000 */
[-CC-:B-1----:R-:W-:Y:S01]  /*14310*/  FFMA.FTZ R183, R167, R13.reuse, -R197.reuse ;  /* 0x0000000da7b77223 */ /* 0x182fe200000108c5 */
[----:B------:R-:W-:Y:S01]  /*14320*/  FFMA.FTZ R167, R178, R13, -R197 ;  /* 0x0000000db2a77223 */ /* 0x000fe200000108c5 */
        /* <DEDUP_REMOVED lines=30> */
[----:B------:R-:W-:Y:S01]  /*14510*/  F2FP.BF16.F32.PACK_AB R156, R161, R160 ;  /* 0x000000a0a19c723e */ /* 0x000fe200000010ff */
[----:B------:R-:W-:Y:S01]  /*14520*/  FMUL.FTZ R86, R86, R21 ;  /* 0x0000001556567220 */ /* 0x000fe20000410000 */
        /* <DEDUP_REMOVED lines=30> */
[----:B------:R-:W-:Y:S01]  /*14710*/  F2FP.BF16.F32.PACK_AB R164, R177, R176 ;  /* 0x000000b0b1a4723e */ /* 0x000fe200000010ff */
        /* <DEDUP_REMOVED lines=11> */
[----:B------:R-:W-:Y:S01]  /*147d0*/  IMAD.MOV.U32 R171, RZ, RZ, 0x40000040 ;  /* 0x40000040ffab7424 */ /* 0x000fe200078e00ff */
[----:B------:R-:W-:Y:S01]  /*147e0*/  MUFU.EX2 R180, R201 ;  /* 0x000000c900b47308 */ /* 0x000fe20000000800 */
[----:B0-----:R-:W-:Y:S01]  /*147f0*/  F2FP.BF16.F32.PACK_AB R153, R202, R200 ;  /* 0x000000c8ca99723e */ /* 0x001fe200000010ff */
[----:B------:R-:W-:Y:S01]  /*14800*/  FFMA.FTZ R12, R21, R12, R200 ;  /* 0x0000000c150c7223 */ /* 0x000fe200000100c8 */
[----:B------:R-:W-:-:S03]  /*14810*/  FADD.FTZ R0, R197, R0 ;  /* 0x00000000c5007221 */ /* 0x000fc60000010000 */
[----:B------:R-:W-:Y:S02]  /*14820*/  FADD.FTZ R12, R202, R12 ;  /* 0x0000000cca0c7221 */ /* 0x000fe40000010000 */
[----:B------:R0:W2:Y:S01]  /*14830*/  MUFU.EX2 R198, R162 ;  /* 0x000000a200c67308 */ /* 0x0000a20000000800 */
[----:B-1----:R-:W-:Y:S01]  /*14840*/  F2FP.BF16.F32.PACK_AB R157, R179, R178 ;  /* 0x000000b2b39d723e */ /* 0x002fe200000010ff */
[----:B------:R-:W-:-:S04]  /*14850*/  FADD.FTZ R12, R174, R12 ;  /* 0x0000000cae0c7221 */ /* 0x000fc80000010000 */
[----:B------:R-:W-:Y:S02]  /*14860*/  FADD.FTZ R12, R175, R12 ;  /* 0x0000000caf0c7221 */ /* 0x000fe40000010000 */
[----:B------:R2:W-:Y:S01]  /*14870*/  MUFU.EX2 R169, R163 ;  /* 0x000000a300a97308 */ /* 0x0005e20000000800 */
[----:B0-----:R-:W-:Y:S01]  /*14880*/  F2FP.BF16.F32.PACK_AB R162, R173, R172 ;  /* 0x000000acada2723e */ /* 0x001fe200000010ff */
[----:B------:R-:W-:-:S04]  /*14890*/  FADD.FTZ R12, R178, R12 ;  /* 0x0000000cb20c7221 */ /* 0x000fc80000010000 */
[----:B------:R-:W-:Y:S02]  /*148a0*/  FADD.FTZ R12, R179, R12 ;  /* 0x0000000cb30c7221 */ /* 0x000fe40000010000 */
[----:B------:R-:W0:Y:S01]  /*148b0*/  MUFU.EX2 R172, R167 ;  /* 0x000000a700ac7308 */ /* 0x000e220000000800 */
[----:B--2---:R-:W-:Y:S01]  /*148c0*/  F2FP.BF16.F32.PACK_AB R163, R198, R196 ;  /* 0x000000c4c6a3723e */ /* 0x004fe200000010ff */
[----:B------:R-:W-:-:S04]  /*148d0*/  FADD.FTZ R12, R180, R12 ;  /* 0x0000000cb40c7221 */ /* 0x000fc80000010000 */
[----:B------:R-:W-:Y:S02]  /*148e0*/  FADD.FTZ R12, R181, R12 ;  /* 0x0000000cb50c7221 */ /* 0x000fe40000010000 */
[----:B------:R1:W-:Y:S02]  /*148f0*/  MUFU.EX2 R173, R155 ;  /* 0x0000009b00ad7308 */ /* 0x0003e40000000800 */
[----:B------:R-:W-:-:S04]  /*14900*/  FADD.FTZ R12, R182, R12 ;  /* 0x0000000cb60c7221 */ /* 0x000fc80000010000 */
[----:B------:R-:W-:Y:S02]  /*14910*/  FADD.FTZ R12, R183, R12 ;  /* 0x0000000cb70c7221 */ /* 0x000fe40000010000 */
[----:B------:R2:W3:Y:S01]  /*14920*/  MUFU.EX2 R176, R159 ;  /* 0x0000009f00b07308 */ /* 0x0004e20000000800 */
[----:B-1----:R-:W-:Y:S01]  /*14930*/  F2FP.BF16.F32.PACK_AB R155, R175, R174 ;  /* 0x000000aeaf9b723e */ /* 0x002fe200000010ff */
[----:B------:R-:W-:Y:S01]  /*14940*/  BAR.SYNC.DEFER_BLOCKING 0xf, 0x100 ;  /* 0x03c4000000007b1d */ /* 0x000fe20000010000 */
[----:B0-----:R-:W-:Y:S01]  /*14950*/  F2FP.BF16.F32.PACK_AB R165, R172, R169 ;  /* 0x000000a9aca5723e */ /* 0x001fe200000010ff */
[----:B------:R-:W-:-:S04]  /*14960*/  FADD.FTZ R12, R196, R12 ;  /* 0x0000000cc40c7221 */ /* 0x000fc80000010000 */
[----:B------:R-:W-:Y:S01]  /*14970*/  FADD.FTZ R12, R198, R12 ;  /* 0x0000000cc60c7221 */ /* 0x000fe20000010000 */
[----:B--2---:R-:W-:-:S03]  /*14980*/  F2FP.BF16.F32.PACK_AB R159, R181, R180 ;  /* 0x000000b4b59f723e */ /* 0x004fc600000010ff */
[----:B------:R-:W-:-:S04]  /*14990*/  FADD.FTZ R12, R169, R12 ;  /* 0x0000000ca90c7221 */ /* 0x000fc80000010000 */
[----:B------:R-:W-:Y:S01]  /*149a0*/  FADD.FTZ R12, R172, R12 ;  /* 0x0000000cac0c7221 */ /* 0x000fe20000010000 */
[----:B---3--:R-:W-:-:S03]  /*149b0*/  F2FP.BF16.F32.PACK_AB R167, R176, R173 ;  /* 0x000000adb0a7723e */ /* 0x008fc600000010ff */
[----:B------:R-:W-:-:S04]  /*149c0*/  FADD.FTZ R12, R173, R12 ;  /* 0x0000000cad0c7221 */ /* 0x000fc80000010000 */
        /* <DEDUP_REMOVED lines=40> */
.L_x_8727:
        /* <DEDUP_REMOVED lines=9> */
.L_x_8715:
[----:B------:R-:W-:Y:S05]  /*14ce0*/  BSYNC B0 ;  /* 0x0000000000007941 */ /* 0x000fea0003800000 */
.L_x_8714:
[----:B01----:R-:W2:Y:S04]  /*14cf0*/  LDL.LU R20, [R1+0x58] ;  /* 0x0000580001147983 */ /* 0x003ea80000300800 */
[----:B------:R-:W0:Y:S04]  /*14d00*/  SHFL.BFLY PT, R3, R0, 0x2, 0x1f ;  /* 0x0c401f0000037f89 */ /* 0x000e2800000e0000 */
[----:B------:R-:W1:Y:S01]  /*14d10*/  SHFL.BFLY PT, R5, R12, 0x2, 0x1f ;  /* 0x0c401f000c057f89 */ /* 0x000e6200000e0000 */
[----:B0-----:R-:W-:Y:S01]  /*14d20*/  FADD.FTZ R3, R3, R0 ;  /* 0x0000000003037221 */ /* 0x001fe20000010000 */
[----:B------:R-:W-:-:S02]  /*14d30*/  IMAD.MOV.U32 R0, RZ, RZ, -0x800000 ;  /* 0xff800000ff007424 */ /* 0x000fc400078e00ff */
[----:B-1----:R-:W-:Y:S02]  /*14d40*/  FADD.FTZ R4, R5, R12 ;  /* 0x0000000c05047221 */ /* 0x002fe40000010000 */
        /* <DEDUP_REMOVED lines=9> */
[C---:B------:R-:W-:Y:S01]  /*14de0*/  @P0 FMUL.FTZ R9, R13.reuse, 0.69314718246459960938 ;  /* 0x3f3172180d090820 */ /* 0x040fe20000410000 */
[----:B------:R-:W-:-:S06]  /*14df0*/  @P1 FMUL.FTZ R4, R13, 0.69314718246459960938 ;  /* 0x3f3172180d041820 */ /* 0x000fcc0000410000 */
[----:B------:R-:W1:Y:S01]  /*14e00*/  @P1 MUFU.LG2 R6, R7 ;  /* 0x0000000700061308 */ /* 0x000e620000000c00 */
[----:B0-----:R-:W-:-:S04]  /*14e10*/  @P0 FMUL.FTZ R2, R2, 0.69314718246459960938 ;  /* 0x3f31721802020820 */ /* 0x001fc80000410000 */
[----:B------:R-:W-:Y:S01]  /*14e20*/  @P0 FFMA.FTZ R0, R9, R14, R2 ;  /* 0x0000000e09000223 */ /* 0x000fe20000010002 */
[----:B------:R-:W-:Y:S02]  /*14e30*/  IMAD.MOV.U32 R2, RZ, RZ, -0x800000 ;  /* 0xff800000ff027424 */ /* 0x000fe400078e00ff */
[----:B-1----:R-:W-:-:S04]  /*14e40*/  @P1 FMUL.FTZ R3, R6, 0.69314718246459960938 ;  /* 0x3f31721806031820 */ /* 0x002fc80000410000 */
[----:B------:R-:W-:Y:S01]  /*14e50*/  @P1 FFMA.FTZ R2, R4, R168, R3 ;  /* 0x000000a804021223 */ /* 0x000fe20000010003 */
[----:B------:R-:W-:Y:S02]  /*14e60*/  IMAD.MOV R4, RZ, RZ, -R225 ;  /* 0x000000ffff047224 */ /* 0x000fe400078e0ae1 */
[----:B------:R-:W-:-:S03]  /*14e70*/  IMAD.MOV.U32 R3, RZ, RZ, RZ ;  /* 0x000000ffff037224 */ /* 0x000fc600078e00ff */
[----:B------:R-:W-:Y:S01]  /*14e80*/  ISETP.NE.AND P2, PT, R193, R4, PT ;  /* 0x00000004c100720c */ /* 0x000fe20003f45270 */
[----:B------:R-:W-:Y:S02]  /*14e90*/  IMAD.MOV.U32 R4, RZ, RZ, RZ ;  /* 0x000000ffff047224 */ /* 0x000fe400078e00ff */
[----:B------:R-:W0:Y:S01]  /*14ea0*/  @P0 MUFU.RCP R3, R5 ;  /* 0x0000000500030308 */ /* 0x000e220000001000 */
[----:B------:R-:W-:-:S07]  /*14eb0*/  PLOP3.LUT P0, PT, PT, PT, PT, 0x8, 0x0 ;  /* 0x000000000000781c */ /* 0x000fce0003f0e170 */
[----:B------:R-:W1:Y:S02]  /*14ec0*/  @P1 MUFU.RCP R4, R7 ;  /* 0x0000000700041308 */ /* 0x000e640000001000 */
[C---:B------:R-:W-:Y:S02]  /*14ed0*/  @!P2 IMAD R9, R19.reuse, 0x40, R194 ;  /* 0x000000401309a824 */ /* 0x040fe400078e02c2 */
[----:B------:R-:W-:Y:S02]  /*14ee0*/  VIADD R19, R19, 0x1 ;  /* 0x0000000113137836 */ /* 0x000fe40000000000 */
[----:B------:R-:W-:-:S03]  /*14ef0*/  @!P2 IMAD R9, R9, 0x4, R18 ;  /* 0x000000040909a824 */ /* 0x000fc600078e0212 */
[----:B------:R-:W-:Y:S01]  /*14f00*/  ISETP.NE.AND P1, PT, R19, 0x2, PT ;  /* 0x000000021300780c */ /* 0x000fe20003f25270 */
[-C--:B0-----:R-:W-:Y:S01]  /*14f10*/  FMUL.FTZ R155, R28, R3.reuse ;  /* 0x000000031c9b7220 */ /* 0x081fe20000410000 */
[----:B------:R0:W-:Y:S01]  /*14f20*/  @!P2 STS [R9+0x38400], R3 ;  /* 0x038400030900a388 */ /* 0x0001e20000000800 */
        /* <DEDUP_REMOVED lines=65> */
[-C--:B0-----:R-:W-:Y:S01]  /*15340*/  FMUL.FTZ R3, R27, R4.reuse ;  /* 0x000000041b037220 */ /* 0x081fe20000410000 */
        /* <DEDUP_REMOVED lines=62> */
[----:B------:R-:W-:-:S02]  /*15730*/  SEL R4, RZ, 0x1, P1 ;  /* 0x00000001ff047807 */ /* 0x000fc40000800000 */
[----:B------:R-:W-:Y:S02]  /*15740*/  SEL R19, R19, RZ, P1 ;  /* 0x000000ff13137207 */ /* 0x000fe40000800000 */
[----:B------:R-:W-:Y:S01]  /*15750*/  LOP3.LUT R23, R23, R4, RZ, 0x3c, !PT ;  /* 0x0000000417177212 */ /* 0x000fe200078e3cff */
[----:B--2---:R-:W-:-:S05]  /*15760*/  VIADD R20, R20, 0x1 ;  /* 0x0000000114147836 */ /* 0x004fca0000000000 */
[----:B------:R0:W-:Y:S01]  /*15770*/  STL [R1+0x58], R20 ;  /* 0x0000581401007387 */ /* 0x0001e20000100800 */
[----:B------:R-:W-:Y:S06]  /*15780*/  BAR.ARV 0xe, 0x100 ;  /* 0x0384000000007b1d */ /* 0x000fec0000002000 */
.L_x_8648:
[----:B------:R-:W-:Y:S05]  /*15790*/  BSYNC B7 ;  /* 0x0000000000077941 */ /* 0x000fea0003800000 */
.L_x_8646:
        /* <DEDUP_REMOVED lines=10> */
[----:B------:R-:W2:Y:S01]  /*15840*/  S2R R45, SR_SWINHI ;  /* 0x00000000002d7919 */ /* 0x000ea20000002f00 */
[----:B------:R-:W-:Y:S01]  /*15850*/  F2FP.BF16.F32.PACK_AB R7, R31, R7 ;  /* 0x000000071f07723e */ /* 0x000fe200000010ff */
[----:B------:R-:W-:Y:S01]  /*15860*/  ULDC.64 UR4, c[0x0][0xd00] ;  /* 0x0003400000047ab9 */ /* 0x000fe20000000a00 */
[----:B-1----:R-:W-:Y:S01]  /*15870*/  F2FP.BF16.F32.PACK_AB R4, R6, R8 ;  /* 0x000000080604723e */ /* 0x002fe200000010ff */
[----:B------:R-:W3:Y:S04]  /*15880*/  LDL.LU R70, [R1+0x4c] ;  /* 0x00004c0001467983 */ /* 0x000ee80000300800 */
[----:B------:R-:W3:Y:S01]  /*15890*/  LDL.LU R66, [R1+0x50] ;  /* 0x0000500001427983 */ /* 0x000ee20000300800 */
[----:B------:R-:W-:-:S02]  /*158a0*/  F2FP.BF16.F32.PACK_AB R5, R3, R5 ;  /* 0x000000050305723e */ /* 0x000fc400000010ff */
[----:B0-----:R-:W-:Y:S02]  /*158b0*/  MOV R20, R18 ;  /* 0x0000001200147202 */ /* 0x001fe40000000f00 */
[----:B--2---:R-:W-:Y:S02]  /*158c0*/  MOV R21, R45 ;  /* 0x0000002d00157202 */ /* 0x004fe40000000f00 */
[----:B------:R-:W-:Y:S02]  /*158d0*/  F2FP.BF16.F32.PACK_AB R6, R152, R155 ;  /* 0x0000009b9806723e */ /* 0x000fe400000010ff */
[----:B------:R-:W-:Y:S02]  /*158e0*/  F2FP.BF16.F32.PACK_AB R11, R39, R11 ;  /* 0x0000000b270b723e */ /* 0x000fe400000010ff */
[----:B------:R-:W-:Y:S02]  /*158f0*/  F2FP.BF16.F32.PACK_AB R8, R10, R153 ;  /* 0x000000990a08723e */ /* 0x000fe400000010ff */
[----:B------:R-:W-:-:S02]  /*15900*/  F2FP.BF16.F32.PACK_AB R9, R35, R9 ;  /* 0x000000092309723e */ /* 0x000fc400000010ff */
[----:B------:R-:W-:Y:S01]  /*15910*/  F2FP.BF16.F32.PACK_AB R10, R14, R36 ;  /* 0x000000240e0a723e */ /* 0x000fe200000010ff */
[----:B------:R-:W0:Y:S01]  /*15920*/  S2R R90, SR_TID.X ;  /* 0x00000000005a7919 */ /* 0x000e220000002100 */
        /* <DEDUP_REMOVED lines=18> */
[----:B0-----:R-:W-:Y:S01]  /*15a50*/  VIADD R90, R90, 0xffffff80 ;  /* 0xffffff805a5a7836 */ /* 0x001fe20000000000 */
[----:B------:R-:W-:Y:S02]  /*15a60*/  F2FP.BF16.F32.PACK_AB R146, R149, R148 ;  /* 0x000000949592723e */ /* 0x000fe400000010ff */
[----:B------:R-:W-:Y:S02]  /*15a70*/  F2FP.BF16.F32.PACK_AB R147, R151, R150 ;  /* 0x000000969793723e */ /* 0x000fe400000010ff */
[----:B------:R-:W-:-:S04]  /*15a80*/  SHF.R.S32.HI R97, RZ, 0x1f, R90 ;  /* 0x0000001fff617819 */ /* 0x000fc8000001145a */
[----:B------:R-:W-:-:S04]  /*15a90*/  LEA.HI R97, R97, R90, RZ, 0x3 ;  /* 0x0000005a61617211 */ /* 0x000fc800078f18ff */
[----:B------:R-:W-:Y:S01]  /*15aa0*/  SHF.R.S32.HI R97, RZ, 0x3, R97 ;  /* 0x00000003ff617819 */ /* 0x000fe20000011461 */
[----:B------:R-:W-:Y:S01]  /*15ab0*/  BAR.SYNC.DEFER_BLOCKING 0x1, 0x100 ;  /* 0x0044000000007b1d */ /* 0x000fe20000010000 */
[----:B----4-:R-:W-:-:S03]  /*15ac0*/  IMAD.WIDE R44, R30, 0x2, R20 ;  /* 0x000000021e2c7825 */ /* 0x010fc600078e0214 */
[----:B------:R-:W-:Y:S01]  /*15ad0*/  LOP3.LUT R49, R44, 0x380, RZ, 0xc0, !PT ;  /* 0x000003802c317812 */ /* 0x000fe200078ec0ff */
[----:B------:R-:W-:-:S03]  /*15ae0*/  IMAD.MOV.U32 R31, RZ, RZ, R45 ;  /* 0x000000ffff1f7224 */ /* 0x000fc600078e002d */
[----:B------:R-:W-:-:S04]  /*15af0*/  SHF.R.U64 R49, R49, 0x3, RZ ;  /* 0x0000000331317819 */ /* 0x000fc800000012ff */
[----:B------:R-:W-:Y:S02]  /*15b00*/  LOP3.LUT R30, R49, R44, RZ, 0x3c, !PT ;  /* 0x0000002c311e7212 */ /* 0x000fe400078e3cff */
[----:B---3--:R-:W-:Y:S02]  /*15b10*/  IADD3 R24, P0, R44, 0x20, RZ ;  /* 0x000000202c187810 */ /* 0x008fe40007f1e0ff */
[----:B------:R-:W-:-:S05]  /*15b20*/  MOV R30, R30 ;  /* 0x0000001e001e7202 */ /* 0x000fca0000000f00 */
[----:B------:R0:W-:Y:S01]  /*15b30*/  STSM.16.M88.4 [R30], R4 ;  /* 0x000000041e007844 */ /* 0x0001e20000000200 */
[----:B------:R-:W-:Y:S01]  /*15b40*/  LOP3.LUT R3, R24, 0x380, RZ, 0xc0, !PT ;  /* 0x0000038018037812 */ /* 0x000fe200078ec0ff */
        /* <DEDUP_REMOVED lines=42> */
[C---:B0-----:R-:W-:Y:S02]  /*15df0*/  IADD3 R9, P0, R44.reuse, 0x4020, RZ ;  /* 0x000040202c097810 */ /* 0x041fe40007f1e0ff */
[C---:B------:R-:W-:Y:S02]  /*15e00*/  IADD3 R11, P2, R44.reuse, 0x6000, RZ ;  /* 0x000060002c0b7810 */ /* 0x040fe40007f5e0ff */
[C---:B-1----:R-:W-:Y:S02]  /*15e10*/  IADD3 R6, P6, R44.reuse, 0x6020, RZ ;  /* 0x000060202c067810 */ /* 0x042fe40007fde0ff */
        /* <DEDUP_REMOVED lines=40> */
[----:B------:R-:W-:Y:S02]  /*160a0*/  F2FP.BF16.F32.PACK_AB R4, R159, R161 ;  /* 0x000000a19f04723e */ /* 0x000fe400000010ff */
[----:B------:R-:W-:Y:S02]  /*160b0*/  F2FP.BF16.F32.PACK_AB R5, R51, R50 ;  /* 0x000000323305723e */ /* 0x000fe400000010ff */
[----:B------:R-:W-:Y:S02]  /*160c0*/  F2FP.BF16.F32.PACK_AB R6, R157, R160 ;  /* 0x000000a09d06723e */ /* 0x000fe400000010ff */
[----:B------:R-:W-:-:S02]  /*160d0*/  F2FP.BF16.F32.PACK_AB R7, R55, R54 ;  /* 0x000000363707723e */ /* 0x000fc400000010ff */
[----:B------:R-:W-:Y:S02]  /*160e0*/  LOP3.LUT R3, R44, 0x380, RZ, 0xc0, !PT ;  /* 0x000003802c037812 */ /* 0x000fe400078ec0ff */
[----:B------:R-:W-:Y:S02]  /*160f0*/  MOV R36, R48 ;  /* 0x0000003000247202 */ /* 0x000fe40000000f00 */
[----:B------:R-:W-:Y:S02]  /*16100*/  F2FP.BF16.F32.PACK_AB R8, R156, R158 ;  /* 0x0000009e9c08723e */ /* 0x000fe400000010ff */
[----:B------:R-:W-:Y:S02]  /*16110*/  F2FP.BF16.F32.PACK_AB R9, R59, R58 ;  /* 0x0000003a3b09723e */ /* 0x000fe400000010ff */
[----:B------:R-:W-:Y:S02]  /*16120*/  F2FP.BF16.F32.PACK_AB R10, R61, R60 ;  /* 0x0000003c3d0a723e */ /* 0x000fe400000010ff */
[----:B------:R-:W-:-:S02]  /*16130*/  F2FP.BF16.F32.PACK_AB R11, R63, R62 ;  /* 0x0000003e3f0b723e */ /* 0x000fc400000010ff */
[----:B------:R-:W-:Y:S02]  /*16140*/  MOV R49, R30 ;  /* 0x0000001e00317202 */ /* 0x000fe40000000f00 */
[----:B------:R-:W-:Y:S02]  /*16150*/  F2FP.BF16.F32.PACK_AB R12, R65, R64 ;  /* 0x00000040410c723e */ /* 0x000fe400000010ff */
[----:B------:R-:W-:Y:S02]  /*16160*/  MOV R48, R34 ;  /* 0x0000002200307202 */ /* 0x000fe40000000f00 */
[----:B------:R-:W-:Y:S02]  /*16170*/  F2FP.BF16.F32.PACK_AB R28, R73, R72 ;  /* 0x00000048491c723e */ /* 0x000fe400000010ff */
[----:B------:R-:W-:Y:S02]  /*16180*/  F2FP.BF16.F32.PACK_AB R30, R77, R76 ;  /* 0x0000004c4d1e723e */ /* 0x000fe400000010ff */
[----:B------:R-:W-:Y:S01]  /*16190*/  F2FP.BF16.F32.PACK_AB R31, R79, R78 ;  /* 0x0000004e4f1f723e */ /* 0x000fe200000010ff */
[----:B------:R-:W-:Y:S01]  /*161a0*/  STSM.16.M88.4 [R56], R4 ;  /* 0x0000000438007844 */ /* 0x000fe20000000200 */
[----:B------:R-:W-:-:S02]  /*161b0*/  F2FP.BF16.F32.PACK_AB R32, R81, R80 ;  /* 0x000000505120723e */ /* 0x000fc400000010ff */
        /* <DEDUP_REMOVED lines=11> */
[----:B0-----:R-:W-:Y:S02]  /*16270*/  F2FP.BF16.F32.PACK_AB R38, R93, R92 ;  /* 0x0000005c5d26723e */ /* 0x001fe400000010ff */
[----:B------:R-:W-:Y:S02]  /*16280*/  F2FP.BF16.F32.PACK_AB R4, R105, R104 ;  /* 0x000000686904723e */ /* 0x000fe400000010ff */
[----:B------:R-:W-:Y:S02]  /*16290*/  F2FP.BF16.F32.PACK_AB R5, R107, R106 ;  /* 0x0000006a6b05723e */ /* 0x000fe400000010ff */
[----:B-1----:R-:W-:-:S02]  /*162a0*/  F2FP.BF16.F32.PACK_AB R36, R89, R88 ;  /* 0x000000585924723e */ /* 0x002fc400000010ff */
[----:B------:R-:W-:Y:S02]  /*162b0*/  F2FP.BF16.F32.PACK_AB R6, R109, R108 ;  /* 0x0000006c6d06723e */ /* 0x000fe400000010ff */
[----:B--2---:R-:W-:Y:S02]  /*162c0*/  F2FP.BF16.F32.PACK_AB R39, R95, R94 ;  /* 0x0000005e5f27723e */ /* 0x004fe400000010ff */
[----:B------:R-:W-:Y:S01]  /*162d0*/  F2FP.BF16.F32.PACK_AB R7, R111, R110 ;  /* 0x0000006e6f07723e */ /* 0x000fe200000010ff */
[----:B------:R-:W-:Y:S02]  /*162e0*/  IMAD.X R45, RZ, RZ, R45, P1 ;  /* 0x000000ffff2d7224 */ /* 0x000fe400008e062d */
[----:B------:R-:W-:Y:S01]  /*162f0*/  STSM.16.M88.4 [R3], R36 ;  /* 0x0000002403007844 */ /* 0x000fe20000000200 */
[----:B------:R-:W-:Y:S02]  /*16300*/  F2FP.BF16.F32.PACK_AB R8, R113, R112 ;  /* 0x000000707108723e */ /* 0x000fe400000010ff */
[----:B------:R-:W-:Y:S01]  /*16310*/  F2FP.BF16.F32.PACK_AB R9, R115, R114 ;  /* 0x000000727309723e */ /* 0x000fe200000010ff */
[----:B------:R-:W-:Y:S01]  /*16320*/  STSM.16.M88.4 [R46], R40 ;  /* 0x000000282e007844 */ /* 0x000fe20000000200 */
[----:B------:R-:W-:-:S02]  /*16330*/  F2FP.BF16.F32.PACK_AB R10, R117, R116 ;  /* 0x00000074750a723e */ /* 0x000fc400000010ff */
[----:B------:R-:W-:Y:S01]  /*16340*/  F2FP.BF16.F32.PACK_AB R11, R119, R118 ;  /* 0x00000076770b723e */ /* 0x000fe200000010ff */
[----:B------:R0:W-:Y:S01]  /*16350*/  STSM.16.M88.4 [R48], R4 ;  /* 0x0000000430007844 */ /* 0x0001e20000000200 */
[----:B------:R-:W-:Y:S02]  /*16360*/  F2FP.BF16.F32.PACK_AB R12, R121, R120 ;  /* 0x00000078790c723e */ /* 0x000fe400000010ff */
[----:B------:R-:W-:Y:S02]  /*16370*/  F2FP.BF16.F32.PACK_AB R13, R123, R122 ;  /* 0x0000007a7b0d723e */ /* 0x000fe400000010ff */
[----:B------:R-:W-:Y:S02]  /*16380*/  F2FP.BF16.F32.PACK_AB R14, R125, R124 ;  /* 0x0000007c7d0e723e */ /* 0x000fe400000010ff */
[----:B------:R-:W-:Y:S02]  /*16390*/  F2FP.BF16.F32.PACK_AB R15, R127, R126 ;  /* 0x0000007e7f0f723e */ /* 0x000fe400000010ff */
[----:B------:R-:W-:Y:S01]  /*163a0*/  ISETP.NE.U32.AND P0, PT, RZ, UR4, PT ;  /* 0x00000004ff007c0c */ /* 0x000fe2000bf05070 */
[----:B------:R1:W-:Y:S01]  /*163b0*/  STSM.16.M88.4 [R49], R8 ;  /* 0x0000000831007844 */ /* 0x0003e20000000200 */
[----:B------:R-:W-:-:S02]  /*163c0*/  MOV R44, R44 ;  /* 0x0000002c002c7202 */ /* 0x000fc40000000f00 */
[----:B0-----:R-:W-:Y:S01]  /*163d0*/  IADD3 R4, P1, R70, UR4, RZ ;  /* 0x0000000446047c10 */ /* 0x001fe2000ff3e0ff */
[----:B------:R0:W-:Y:S01]  /*163e0*/  STSM.16.M88.4 [R52], R12 ;  /* 0x0000000c34007844 */ /* 0x0001e20000000200 */
[----:B------:R-:W-:Y:S02]  /*163f0*/  ISETP.NE.AND.EX P0, PT, RZ, UR5, PT, P0 ;  /* 0x00000005ff007c0c */ /* 0x000fe4000bf05300 */
[----:B------:R-:W-:Y:S01]  /*16400*/  IADD3.X R5, R66, UR5, RZ, P1, !PT ;  /* 0x0000000542057c10 */ /* 0x000fe20008ffe4ff */
[----:B------:R-:W-:Y:S01]  /*16410*/  ULDC.64 UR4, c[0x0][0xd08] ;  /* 0x0003420000047ab9 */ /* 0x000fe20000000a00 */
[----:B------:R-:W-:Y:S01]  /*16420*/  STSM.16.M88.4 [R24], R128 ;  /* 0x0000008018007844 */ /* 0x000fe20000000200 */
[----:B------:R-:W-:-:S03]  /*16430*/  ISETP.NE.U32.AND P6, PT, RZ, UR4, PT ;  /* 0x00000004ff007c0c */ /* 0x000fc6000bfc5070 */
[----:B------:R-:W-:Y:S01]  /*16440*/  STSM.16.M88.4 [R47], R136 ;  /* 0x000000882f007844 */ /* 0x000fe20000000200 */
[----:B------:R-:W-:-:S03]  /*16450*/  ISETP.NE.AND.EX P6, PT, RZ, UR5, PT, P6 ;  /* 0x00000005ff007c0c */ /* 0x000fc6000bfc5360 */
[----:B------:R2:W-:Y:S01]  /*16460*/  STSM.16.M88.4 [R44], R144 ;  /* 0x000000902c007844 */ /* 0x0005e20000000200 */
[----:B------:R-:W-:Y:S02]  /*16470*/  IMAD R7, R97, 0x40, R209 ;  /* 0x0000004061077824 */ /* 0x000fe400078e02d1 */
[----:B------:R-:W-:Y:S01]  /*16480*/  IMAD.MOV.U32 R80, RZ, RZ, RZ ;  /* 0x000000ffff507224 */ /* 0x000fe200078e00ff */
[----:B------:R-:W-:Y:S01]  /*16490*/  BAR.SYNC.DEFER_BLOCKING 0x1, 0x100 ;  /* 0x0044000000007b1d */ /* 0x000fe20000010000 */
[----:B------:R-:W-:-:S05]  /*164a0*/  IMAD.WIDE R6, R7, 0x2, R20 ;  /* 0x0000000207067825 */ /* 0x000fca00078e0214 */
[----:B-1----:R-:W-:Y:S01]  /*164b0*/  @P6 IADD3 R10, P4, R70, UR4, RZ ;  /* 0x00000004460a6c10 */ /* 0x002fe2000ff9e0ff */
[----:B------:R-:W-:Y:S02]  /*164c0*/  ULDC UR4, c[0x0][0xb88] ;  /* 0x0002e20000047ab9 */ /* 0x000fe40000000800 */
[----:B------:R-:W-:Y:S01]  /*164d0*/  IMAD.U32 R20, RZ, RZ, UR4 ;  /* 0x00000004ff147e24 */ /* 0x000fe2000f8e00ff */
[----:B------:R-:W-:Y:S01]  /*164e0*/  @P6 IADD3.X R11, R66, UR5, RZ, P4, !PT ;  /* 0x00000005420b6c10 */ /* 0x000fe2000a7fe4ff */
[----:B------:R1:W5:Y:S04]  /*164f0*/  @P0 LDG.E R80, desc[UR40][R4.64] ;  /* 0x0000002804500981 */ /* 0x000368000c1e1900 */
[----:B------:R1:W5:Y:S01]  /*16500*/  @P6 LDG.E R20, desc[UR40][R10.64] ;  /* 0x000000280a146981 */ /* 0x000362000c1e1900 */
[----:B------:R-:W-:-:S02]  /*16510*/  IADD3 R9, P1, R6, 0x1000, RZ ;  /* 0x0000100006097810 */ /* 0x000fc40007f3e0ff */
[C---:B0-----:R-:W-:Y:S02]  /*16520*/  IADD3 R13, P2, R6.reuse, 0x2000, RZ ;  /* 0x00002000060d7810 */ /* 0x041fe40007f5e0ff */
[C---:B------:R-:W-:Y:S02]  /*16530*/  IADD3 R29, P3, R6.reuse, 0x3000, RZ ;  /* 0x00003000061d7810 */ /* 0x040fe40007f7e0ff */
[----:B------:R-:W-:Y:S02]  /*16540*/  IADD3 R33, P4, R6, 0x4000, RZ ;  /* 0x0000400006217810 */ /* 0x000fe40007f9e0ff */
        /* <DEDUP_REMOVED lines=41> */
[----:B-1----:R-:W-:Y:S06]  /*167e0*/  @P6 BRA `(.L_x_8731) ;  /* 0x0000000000106947 */ /* 0x002fec0003800000 */
[----:B------:R-:W-:Y:S05]  /*167f0*/  @!P0 BRA `(.L_x_8731) ;  /* 0x00000000000c8947 */ /* 0x000fea0003800000 */
[----:B------:R-:W2:Y:S04]  /*16800*/  LDG.E R3, desc[UR40][R4.64] ;  /* 0x0000002804037981 */ /* 0x000ea8000c1e1900 */
[----:B-----5:R-:W2:Y:S02]  /*16810*/  LDG.E R20, desc[UR40][R4.64+0x4] ;  /* 0x0000042804147981 */ /* 0x020ea4000c1e1900 */
[----:B--2---:R-:W-:-:S07]  /*16820*/  IMAD.IADD R20, R20, 0x1, -R3 ;  /* 0x0000000114147824 */ /* 0x004fce00078e0a03 */
.L_x_8731:
[----:B------:R-:W-:Y:S01]  /*16830*/  ISETP.NE.AND P6, PT, R14, RZ, PT ;  /* 0x000000ff0e00720c */ /* 0x000fe20003fc5270 */
[----:B------:R-:W0:Y:S01]  /*16840*/  S2R R4, SR_TID.X ;  /* 0x0000000000047919 */ /* 0x000e220000002100 */
[----:B------:R-:W2:Y:S01]  /*16850*/  LDL.LU R14, [R1+0x54] ;  /* 0x00005400010e7983 */ /* 0x000ea20000300800 */
[--C-:B------:R-:W-:Y:S02]  /*16860*/  IMAD.X R57, RZ, RZ, R7.reuse, P5 ;  /* 0x000000ffff397224 */ /* 0x100fe400028e0607 */
[----:B------:R-:W-:Y:S01]  /*16870*/  IMAD.X R37, RZ, RZ, R7, P6 ;  /* 0x000000ffff257224 */ /* 0x000fe200030e0607 */
[----:B------:R-:W3:Y:S04]  /*16880*/  LDL.LU R11, [R1+0x5c] ;  /* 0x00005c00010b7983 */ /* 0x000ee80000300800 */
        /* <DEDUP_REMOVED lines=49> */
[----:B------:R-:W-:Y:S02]  /*16ba0*/  IMAD R10, R81, UR4, RZ ;  /* 0x00000004510a7c24 */ /* 0x000fe4000f8e02ff */
[----:B------:R-:W-:Y:S02]  /*16bb0*/  IMAD.MOV.U32 R7, RZ, RZ, R3 ;  /* 0x000000ffff077224 */ /* 0x000fe400078e0003 */
[C---:B------:R-:W-:Y:S02]  /*16bc0*/  IMAD R15, R82.reuse, UR5, R10 ;  /* 0x00000005520f7c24 */ /* 0x040fe4000f8e020a */
[----:B------:R-:W-:Y:S01]  /*16bd0*/  IMAD.WIDE.U32 R6, R82, UR4, R6 ;  /* 0x0000000452067c25 */ /* 0x000fe2000f8e0006 */
[----:B------:R-:W-:-:S03]  /*16be0*/  ULDC.64 UR4, c[0x0][0xc98] ;  /* 0x0003260000047ab9 */ /* 0x000fc60000000a00 */
[----:B------:R-:W-:Y:S02]  /*16bf0*/  IMAD.IADD R7, R7, 0x1, R15 ;  /* 0x0000000107077824 */ /* 0x000fe400078e020f */
[----:B------:R-:W-:Y:S02]  /*16c00*/  IMAD.IADD R34, R194, 0x1, R212 ;  /* 0x00000001c2227824 */ /* 0x000fe400078e02d4 */
[----:B------:R-:W-:Y:S01]  /*16c10*/  IMAD.WIDE.U32 R6, R21, UR4, R6 ;  /* 0x0000000415067c25 */ /* 0x000fe2000f8e0006 */
[----:B0-----:R-:W-:-:S13]  /*16c20*/  ISETP.NE.AND P0, PT, R35, 0x1, PT ;  /* 0x000000012300780c */ /* 0x001fda0003f05270 */
[----:B------:R-:W0:Y:S08]  /*16c30*/  @P0 LDC R11, c[0x0][0xcec] ;  /* 0x00033b00ff0b0b82 */ /* 0x000e300000000800 */
[----:B------:R-:W1:Y:S01]  /*16c40*/  @P0 LDC R31, c[0x0][0xcf0] ;  /* 0x00033c00ff1f0b82 */ /* 0x000e620000000800 */
[----:B--2---:R-:W-:-:S04]  /*16c50*/  IMAD.IADD R30, R14, 0x1, R212 ;  /* 0x000000010e1e7824 */ /* 0x004fc800078e02d4 */
        /* <DEDUP_REMOVED lines=28> */
[----:B------:R-:W1:Y:S06]  /*16e20*/  SHFL.IDX PT, R11, R30, 0x1, 0x1c1f ;  /* 0x003c1f001e0b7f89 */ /* 0x000e6c00000e0000 */
[----:B0-----:R0:W-:Y:S04]  /*16e30*/  @!P1 ST.E desc[UR40][R6.64], R0 ;  /* 0x0000000006009985 */ /* 0x0011e8000c101928 */
[----:B-1----:R0:W-:Y:S02]  /*16e40*/  @!P0 ST.E desc[UR40][R10.64], R2 ;  /* 0x000000020a008985 */ /* 0x0021e4000c101928 */
.L_x_8732:
        /* <DEDUP_REMOVED lines=29> */
[----:B------:R-:W5:Y:S01]  /*17020*/  LD.E.128 R56, desc[UR40][R56.64] ;  /* 0x0000002838387980 */ /* 0x000f62000c101d00 */
[----:B------:R-:W-:-:S02]  /*17030*/  IMAD.IADD R3, R3, 0x1, R81 ;  /* 0x0000000103037824 */ /* 0x000fc400078e0251 */
[----:B------:R-:W-:Y:S01]  /*17040*/  IMAD R81, R82, 0x20, R97 ;  /* 0x0000002052517824 */ /* 0x000fe200078e0261 */
[----:B------:R-:W5:Y:S01]  /*17050*/  LD.E.128 R60, desc[UR40][R60.64] ;  /* 0x000000283c3c7980 */ /* 0x000f62000c101d00 */
[----:B------:R-:W-:Y:S02]  /*17060*/  IMAD R24, R24, UR4, RZ ;  /* 0x0000000418187c24 */ /* 0x000fe4000f8e02ff */
[----:B------:R-:W-:Y:S01]  /*17070*/  VIADD R98, R209, 0x40 ;  /* 0x00000040d1627836 */ /* 0x000fe20000000000 */
[----:B------:R-:W5:Y:S01]  /*17080*/  LD.E.128 R64, desc[UR40][R64.64] ;  /* 0x0000002840407980 */ /* 0x000f62000c101d00 */
[----:B------:R-:W-:Y:S02]  /*17090*/  IMAD.IADD R82, R212, 0x1, R81 ;  /* 0x00000001d4527824 */ /* 0x000fe400078e0251 */
[----:B------:R-:W-:Y:S01]  /*170a0*/  IMAD R83, R21, UR5, R24 ;  /* 0x0000000515537c24 */ /* 0x000fe2000f8e0218 */
[----:B0-----:R-:W-:Y:S01]  /*170b0*/  ISETP.GE.AND P0, PT, R98, R0, PT ;  /* 0x000000006200720c */ /* 0x001fe20003f06270 */
[----:B------:R-:W-:Y:S01]  /*170c0*/  VIADD R96, R209, 0x80 ;  /* 0x00000080d1607836 */ /* 0x000fe20000000000 */
[----:B------:R-:W5:Y:S01]  /*170d0*/  LD.E.128 R68, desc[UR40][R68.64] ;  /* 0x0000002844447980 */ /* 0x000f62000c101d00 */
[----:B-1----:R-:W-:Y:S01]  /*170e0*/  @P1 IMAD.HI.U32 R24, R82, R87, RZ ;  /* 0x0000005752181227 */ /* 0x002fe200078e00ff */
[----:B------:R-:W-:-:S02]  /*170f0*/  SEL R80, RZ, 0xffffffff, P0 ;  /* 0xffffffffff507807 */ /* 0x000fc40000000000 */
[----:B------:R-:W5:Y:S01]  /*17100*/  LD.E.128 R72, desc[UR40][R72.64] ;  /* 0x0000002848487980 */ /* 0x000f62000c101d00 */
[----:B------:R-:W-:Y:S01]  /*17110*/  IMAD.WIDE.U32 R2, R21, UR4, R2 ;  /* 0x0000000415027c25 */ /* 0x000fe2000f8e0002 */
[-C--:B------:R-:W-:Y:S01]  /*17120*/  ISETP.GE.AND P0, PT, R96, R0.reuse, PT ;  /* 0x000000006000720c */ /* 0x080fe20003f06270 */
[----:B------:R-:W-:Y:S01]  /*17130*/  ULDC.64 UR4, c[0x0][0xbe0] ;  /* 0x0002f80000047ab9 */ /* 0x000fe20000000a00 */
[----:B------:R-:W5:Y:S01]  /*17140*/  LD.E.128 R76, desc[UR40][R76.64] ;  /* 0x000000284c4c7980 */ /* 0x000f62000c101d00 */
[----:B------:R-:W-:Y:S01]  /*17150*/  IMAD.MOV.U32 R21, RZ, RZ, R82 ;  /* 0x000000ffff157224 */ /* 0x000fe200078e0052 */
[----:B--2---:R-:W-:Y:S01]  /*17160*/  @P1 SHF.R.U32.HI R21, RZ, R89, R24 ;  /* 0x00000059ff151219 */ /* 0x004fe20000011618 */
[C---:B------:R-:W-:Y:S01]  /*17170*/  VIADD R94, R209.reuse, 0xc0 ;  /* 0x000000c0d15e7836 */ /* 0x040fe20000000000 */
[-C--:B------:R-:W-:Y:S01]  /*17180*/  ISETP.GE.AND P1, PT, R209, R0.reuse, PT ;  /* 0x00000000d100720c */ /* 0x080fe20003f26270 */
[----:B------:R-:W-:Y:S01]  /*17190*/  IMAD.IADD R3, R3, 0x1, R83 ;  /* 0x0000000103037824 */ /* 0x000fe200078e0253 */
[----:B------:R-:W-:Y:S01]  /*171a0*/  @!PT LDS RZ, [RZ] ;  /* 0x00000000fffff984 */ /* 0x000fe20000000800 */
[----:B------:R-:W-:Y:S01]  /*171b0*/  @!PT LDS RZ, [RZ] ;  /* 0x00000000fffff984 */ /* 0x000fe20000000800 */
[----:B------:R-:W-:Y:S01]  /*171c0*/  @!PT LDS RZ, [RZ] ;  /* 0x00000000fffff984 */ /* 0x000fe20000000800 */
[----:B------:R-:W-:Y:S01]  /*171d0*/  @!PT LDS RZ, [RZ] ;  /* 0x00000000fffff984 */ /* 0x000fe20000000800 */
[----:B------:R0:W-:Y:S06]  /*171e0*/  MEMBAR.ALL.CTA ;  /* 0x0000000000007992 */ /* 0x0001ec0000008000 */
[----:B0-----:R-:W0:Y:S01]  /*171f0*/  FENCE.VIEW.ASYNC.S ;  /* 0x00000000000073c6 */ /* 0x001e220000000000 */
[----:B------:R-:W-:Y:S01]  /*17200*/  IMAD.SHL.U32 R83, R80, 0x2, RZ ;  /* 0x0000000250537824 */ /* 0x000fe200078e00ff */
[----:B------:R-:W-:Y:S01]  /*17210*/  SEL R24, RZ, 0x1, P1 ;  /* 0x00000001ff187807 */ /* 0x000fe20000800000 */
[--C-:B------:R-:W-:Y:S01]  /*17220*/  IMAD.MOV R81, RZ, RZ, -R21.reuse ;  /* 0x000000ffff517224 */ /* 0x100fe200078e0a15 */
[----:B------:R-:W-:Y:S01]  /*17230*/  SEL R80, RZ, 0xffffffff, P0 ;  /* 0xffffffffff507807 */ /* 0x000fe20000000000 */
[----:B------:R-:W-:Y:S01]  /*17240*/  VIADD R92, R209, 0x100 ;  /* 0x00000100d15c7836 */ /* 0x000fe20000000000 */
[-C--:B------:R-:W-:Y:S01]  /*17250*/  ISETP.GE.AND P0, PT, R94, R0.reuse, PT ;  /* 0x000000005e00720c */ /* 0x080fe20003f06270 */
[----:B------:R-:W-:Y:S01]  /*17260*/  IMAD R81, R85, R81, R82 ;  /* 0x0000005155517224 */ /* 0x000fe200078e0252 */
[----:B------:R-:W-:Y:S01]  /*17270*/  LOP3.LUT R24, R83, 0x2, R24, 0xe2, !PT ;  /* 0x0000000253187812 */ /* 0x000fe200078ee218 */
[----:B------:R-:W-:Y:S01]  /*17280*/  IMAD.SHL.U32 R83, R80, 0x4, RZ ;  /* 0x0000000450537824 */ /* 0x000fe200078e00ff */
[----:B------:R-:W-:Y:S01]  /*17290*/  SEL R80, RZ, 0xffffffff, P0 ;  /* 0xffffffffff507807 */ /* 0x000fe20000000000 */
[----:B------:R-:W-:Y:S01]  /*172a0*/  VIADD R90, R209, 0x140 ;  /* 0x00000140d15a7836 */ /* 0x000fe20000000000 */
[----:B------:R-:W-:Y:S01]  /*172b0*/  SHF.R.S32.HI R82, RZ, 0x1f, R21 ;  /* 0x0000001fff527819 */ /* 0x000fe20000011415 */
[----:B------:R-:W-:Y:S01]  /*172c0*/  IMAD.WIDE.U32 R2, R21, UR4, R2 ;  /* 0x0000000415027c25 */ /* 0x000fe2000f8e0002 */
[-C--:B------:R-:W-:Y:S01]  /*172d0*/  ISETP.GE.AND P0, PT, R92, R0.reuse, PT ;  /* 0x000000005c00720c */ /* 0x080fe20003f06270 */
[----:B------:R-:W-:Y:S01]  /*172e0*/  BSSY B1, `(.L_x_8733) ;  /* 0x0000055000017945 */ /* 0x000fe20003800000 */
[----:B------:R-:W-:Y:S01]  /*172f0*/  LOP3.LUT R24, R83, 0x4, R24, 0xe2, !PT ;  /* 0x0000000453187812 */ /* 0x000fe200078ee218 */
        /* <DEDUP_REMOVED lines=17> */
[----:B------:R-:W-:Y:S01]  /*17410*/  IMAD R85, R20, R85, RZ ;  /* 0x0000005514557224 */ /* 0x000fe200078e02ff */
[----:B------:R-:W-:Y:S01]  /*17420*/  SEL R21, RZ, 0x40, P0 ;  /* 0x00000040ff157807 */ /* 0x000fe20000000000 */
[----:B------:R-:W-:Y:S02]  /*17430*/  IMAD.IADD R212, R97, 0x1, R212 ;  /* 0x0000000161d47824 */ /* 0x000fe400078e02d4 */
[----:B------:R-:W-:Y:S01]  /*17440*/  VIADD R86, R209, 0x1c0 ;  /* 0x000001c0d1567836 */ /* 0x000fe20000000000 */
[----:B------:R-:W-:Y:S01]  /*17450*/  LOP3.LUT R24, R24, R21, RZ, 0xfc, !PT ;  /* 0x0000001518187212 */ /* 0x000fe200078efcff */
[C---:B------:R-:W-:Y:S01]  /*17460*/  IMAD R83, R81.reuse, UR5, R80 ;  /* 0x0000000551537c24 */ /* 0x040fe2000f8e0250 */
[----:B------:R-:W-:Y:S01]  /*17470*/  ISETP.GE.AND P1, PT, R212, R85, PT ;  /* 0x00000055d400720c */ /* 0x000fe20003f26270 */
[----:B------:R-:W-:Y:S01]  /*17480*/  IMAD.WIDE.U32 R2, R81, UR4, R2 ;  /* 0x0000000451027c25 */ /* 0x000fe2000f8e0002 */
[----:B------:R-:W-:Y:S01]  /*17490*/  ULDC.64 UR4, c[0x0][0xb80] ;  /* 0x0002e00000047ab9 */ /* 0x000fe20000000a00 */
[----:B------:R-:W-:-:S02]  /*174a0*/  ISETP.GE.AND P0, PT, R86, R0, PT ;  /* 0x000000005600720c */ /* 0x000fc40003f06270 */
[----:B------:R-:W-:Y:S01]  /*174b0*/  IMAD.IADD R21, R3, 0x1, R83 ;  /* 0x0000000103157824 */ /* 0x000fe200078e0253 */
[----:B------:R-:W-:Y:S01]  /*174c0*/  LEA R83, P2, R2, UR4, 0x1 ;  /* 0x0000000402537c11 */ /* 0x000fe2000f8408ff */
[----:B------:R-:W-:Y:S01]  /*174d0*/  VIADD R20, R18, 0x38820 ;  /* 0x0003882012147836 */ /* 0x000fe20000000000 */
[----:B------:R-:W-:Y:S01]  /*174e0*/  SEL R3, RZ, 0x80, P0 ;  /* 0x00000080ff037807 */ /* 0x000fe20000000000 */
[C---:B------:R-:W-:Y:S01]  /*174f0*/  VIADD R87, R209.reuse, 0x1c0 ;  /* 0x000001c0d1577836 */ /* 0x040fe20000000000 */
[----:B------:R-:W-:Y:S01]  /*17500*/  LEA.HI.X R84, R2, UR5, R21, 0x1, P2 ;  /* 0x0000000502547c11 */ /* 0x000fe200090f0c15 */
[C---:B------:R-:W-:Y:S01]  /*17510*/  VIADD R89, R209.reuse, 0x180 ;  /* 0x00000180d1597836 */ /* 0x040fe20000000000 */
[----:B------:R-:W-:Y:S01]  /*17520*/  PRMT R20, RZ, 0x654, R20 ;  /* 0x00000654ff147816 */ /* 0x000fe20000000014 */
[C---:B------:R-:W-:Y:S01]  /*17530*/  VIADD R91, R209.reuse, 0x140 ;  /* 0x00000140d15b7836 */ /* 0x040fe20000000000 */
[----:B------:R-:W-:Y:S01]  /*17540*/  LOP3.LUT R82, R24, R3, RZ, 0xfc, !PT ;  /* 0x0000000318527212 */ /* 0x000fe200078efcff */
[C---:B------:R-:W-:Y:S01]  /*17550*/  VIADD R93, R209.reuse, 0x100 ;  /* 0x00000100d15d7836 */ /* 0x040fe20000000000 */
[----:B0-----:R0:W-:Y:S01]  /*17560*/  SYNCS.ARRIVE.TRANS64.RED.A1T0 RZ, [R20+URZ], RZ ;  /* 0x000000ff14ff79a7 */ /* 0x0011e2000810043f */
[C---:B------:R-:W-:Y:S01]  /*17570*/  VIADD R95, R209.reuse, 0xc0 ;  /* 0x000000c0d15f7836 */ /* 0x040fe20000000000 */
[----:B------:R0:W1:Y:S01]  /*17580*/  SHFL.IDX PT, R2, R83, RZ, 0x181f ;  /* 0x00181fff53027589 */ /* 0x00006200000e0000 */
[C---:B------:R-:W-:Y:S01]  /*17590*/  VIADD R97, R209.reuse, 0x80 ;  /* 0x00000080d1617836 */ /* 0x040fe20000000000 */
[----:B------:R-:W-:Y:S01]  /*175a0*/  SHF.R.S32.HI R87, RZ, 0x1f, R87 ;  /* 0x0000001fff577819 */ /* 0x000fe20000011457 */
[----:B------:R-:W-:Y:S01]  /*175b0*/  VIADD R99, R209, 0x40 ;  /* 0x00000040d1637836 */ /* 0x000fe20000000000 */
[----:B------:R0:W2:Y:S01]  /*175c0*/  SHFL.IDX PT, R3, R84, RZ, 0x181f ;  /* 0x00181fff54037589 */ /* 0x0000a200000e0000 */
[----:B------:R-:W-:-:S02]  /*175d0*/  SHF.R.S32.HI R89, RZ, 0x1f, R89 ;  /* 0x0000001fff597819 */ /* 0x000fc40000011459 */
        /* <DEDUP_REMOVED lines=10> */
[C---:B-1----:R-:W-:Y:S02]  /*17680*/  @!P1 LEA R20, P2, R98.reuse, R2, 0x1 ;  /* 0x0000000262149211 */ /* 0x042fe400078408ff */
[----:B--2---:R-:W-:Y:S02]  /*17690*/  @!P0 IMAD.WIDE R80, R209, 0x2, R2 ;  /* 0x00000002d1508825 */ /* 0x004fe400078e0202 */
        /* <DEDUP_REMOVED lines=25> */
.L_x_8734:
[----:B------:R-:W-:Y:S05]  /*17830*/  BSYNC B1 ;  /* 0x0000000000017941 */ /* 0x000fea0003800000 */
.L_x_8733:
[----:B0----5:R-:W-:Y:S01]  /*17840*/  VIADD R4, R212, 0x20 ;  /* 0x00000020d4047836 */ /* 0x021fe20000000000 */
[----:B--2---:R0:W4:Y:S04]  /*17850*/  SHFL.IDX PT, R3, R84, 0x1, 0x181f ;  /* 0x00381f0054037f89 */ /* 0x00412800000e0000 */
        /* <DEDUP_REMOVED lines=9> */
[CC--:B-1----:R-:W-:Y:S02]  /*178f0*/  @!P5 LEA R6, P4, R98.reuse, R2.reuse, 0x1 ;  /* 0x000000026206d211 */ /* 0x0c2fe400078808ff */
[----:B----4-:R-:W-:Y:S02]  /*17900*/  @!P6 IMAD.WIDE R4, R209, 0x2, R2 ;  /* 0x00000002d104e825 */ /* 0x010fe400078e0202 */
[----:B------:R-:W-:Y:S02]  /*17910*/  @!P5 LEA.HI.X R7, R98, R3, R99, 0x1, P4 ;  /* 0x000000036207d211 */ /* 0x000fe400020f0c63 */
[----:B------:R-:W-:Y:S01]  /*17920*/  LOP3.LUT P4, RZ, R24, 0x40, RZ, 0xc0, !PT ;  /* 0x0000004018ff7812 */ /* 0x000fe2000788c0ff */
[----:B------:R0:W-:Y:S01]  /*17930*/  @!P6 ST.E.128 desc[UR40][R4.64], R8 ;  /* 0x000000080400e985 */ /* 0x0001e2000c101d28 */
[----:B------:R-:W-:-:S03]  /*17940*/  @!P3 LEA R12, P6, R96, R2, 0x1 ;  /* 0x00000002600cb211 */ /* 0x000fc600078c08ff */
[----:B------:R1:W-:Y:S01]  /*17950*/  @!P5 ST.E.128 desc[UR40][R6.64], R28 ;  /* 0x0000001c0600d985 */ /* 0x0003e2000c101d28 */
[-C--:B------:R-:W-:Y:S02]  /*17960*/  @!P3 LEA.HI.X R13, R96, R3.reuse, R97, 0x1, P6 ;  /* 0x00000003600db211 */ /* 0x080fe400030f0c61 */
[-C--:B------:R-:W-:Y:S02]  /*17970*/  @!P2 LEA R14, P5, R94, R2.reuse, 0x1 ;  /* 0x000000025e0ea211 */ /* 0x080fe400078a08ff */
        /* <DEDUP_REMOVED lines=18> */
.L_x_8730:
[----:B-1----:R-:W4:Y:S01]  /*17aa0*/  LDL.LU R4, [R1+0x4c] ;  /* 0x00004c0001047983 */ /* 0x002f220000300800 */
[----:B------:R-:W-:Y:S01]  /*17ab0*/  ULDC.64 UR4, c[0x0][0xd00] ;  /* 0x0003400000047ab9 */ /* 0x000fe20000000a00 */
[----:B------:R-:W-:Y:S01]  /*17ac0*/  IMAD.MOV.U32 R6, RZ, RZ, RZ ;  /* 0x000000ffff067224 */ /* 0x000fe200078e00ff */
[----:B------:R-:W1:Y:S01]  /*17ad0*/  LDC R29, c[0x0][0xce8] ;  /* 0x00033a00ff1d7b82 */ /* 0x000e620000000800 */
        /* <DEDUP_REMOVED lines=9> */
[----:B---3--:R-:W3:-:S12]  /*17b70*/  S2R R24, SR_TID.X ;  /* 0x0000000000187919 */ /* 0x008ed80000002100 */
[----:B------:R-:W-:Y:S01]  /*17b80*/  @P1 IADD3 R4, P2, R4, UR4, RZ ;  /* 0x0000000404041c10 */ /* 0x000fe2000ff5e0ff */
[----:B------:R-:W-:-:S03]  /*17b90*/  ULDC UR4, c[0x0][0xb88] ;  /* 0x0002e20000047ab9 */ /* 0x000fc60000000800 */
[----:B------:R-:W-:Y:S01]  /*17ba0*/  @P1 IADD3.X R5, R0, UR5, RZ, P2, !PT ;  /* 0x0000000500051c10 */ /* 0x000fe200097fe4ff */
[----:B------:R-:W-:-:S06]  /*17bb0*/  IMAD.U32 R0, RZ, RZ, UR4 ;  /* 0x00000004ff007e24 */ /* 0x000fcc000f8e00ff */
[----:B------:R2:W5:Y:S01]  /*17bc0*/  @P1 LDG.E R0, desc[UR40][R4.64] ;  /* 0x0000002804001981 */ /* 0x000562000c1e1900 */
[----:B---3--:R-:W-:-:S05]  /*17bd0*/  VIADD R24, R24, 0xffffff80 ;  /* 0xffffff8018187836 */ /* 0x008fca0000000000 */
[----:B------:R-:W-:Y:S01]  /*17be0*/  ISETP.GE.AND P2, PT, R24, 0x40, PT ;  /* 0x000000401800780c */ /* 0x000fe20003f46270 */
[----:B-12---:R-:W-:-:S12]  /*17bf0*/  @P1 BRA `(.L_x_8736) ;  /* 0x0000000000101947 */ /* 0x006fd80003800000 */
[----:B------:R-:W-:Y:S05]  /*17c00*/  @!P0 BRA `(.L_x_8736) ;  /* 0x00000000000c8947 */ /* 0x000fea0003800000 */
[----:B------:R-:W2:Y:S04]  /*17c10*/  LDG.E R5, desc[UR40][R2.64] ;  /* 0x0000002802057981 */ /* 0x000ea8000c1e1900 */
[----:B-----5:R-:W2:Y:S02]  /*17c20*/  LDG.E R0, desc[UR40][R2.64+0x4] ;  /* 0x0000042802007981 */ /* 0x020ea4000c1e1900 */
[----:B--2---:R-:W-:-:S07]  /*17c30*/  IMAD.IADD R0, R0, 0x1, -R5 ;  /* 0x0000000100007824 */ /* 0x004fce00078e0a05 */
.L_x_8736:
[----:B------:R-:W2:Y:S04]  /*17c40*/  LDL.LU R3, [R1+0x54] ;  /* 0x0000540001037983 */ /* 0x000ea80000300800 */
[----:B------:R-:W3:Y:S04]  /*17c50*/  LDL.LU R2, [R1+0x5c] ;  /* 0x00005c0001027983 */ /* 0x000ee80000300800 */
[----:B------:R-:W4:Y:S01]  /*17c60*/  LDL R14, [R1+0x48] ;  /* 0x00004800010e7983 */ /* 0x000f220000100800 */
[----:B------:R-:W-:Y:S01]  /*17c70*/  BSSY B1, `(.L_x_8737) ;  /* 0x000002d000017945 */ /* 0x000fe20003800000 */
[----:B-----5:R-:W-:-:S02]  /*17c80*/  SHF.R.S32.HI R11, RZ, 0x1f, R6 ;  /* 0x0000001fff0b7819 */ /* 0x020fc40000011406 */
[----:B--2---:R-:W-:Y:S02]  /*17c90*/  SEL R13, R3, RZ, !P0 ;  /* 0x000000ff030d7207 */ /* 0x004fe40004000000 */
[----:B---3--:R-:W-:Y:S02]  /*17ca0*/  SEL R12, R2, RZ, !P0 ;  /* 0x000000ff020c7207 */ /* 0x008fe40004000000 */
[----:B----4-:R-:W-:Y:S01]  /*17cb0*/  SHF.R.S32.HI R10, RZ, 0x1f, R14 ;  /* 0x0000001fff0a7819 */ /* 0x010fe2000001140e */
[----:B------:R-:W-:Y:S06]  /*17cc0*/  @P2 BRA `(.L_x_8738) ;  /* 0x00000000009c2947 */ /* 0x000fec0003800000 */
[----:B------:R-:W1:Y:S01]  /*17cd0*/  S2R R3, SR_TID.X ;  /* 0x0000000000037919 */ /* 0x000e620000002100 */
[----:B------:R-:W2:Y:S02]  /*17ce0*/  LDC R9, c[0x0][0xce8] ;  /* 0x00033a00ff097b82 */ /* 0x000ea40000000800 */
[----:B--2---:R-:W-:Y:S01]  /*17cf0*/  IMAD R2, R0, R9, RZ ;  /* 0x0000000900027224 */ /* 0x004fe200078e02ff */
        /* <DEDUP_REMOVED lines=10> */
[----:B------:R-:W1:Y:S01]  /*17da0*/  @P0 LDC R15, c[0x0][0xcec] ;  /* 0x00033b00ff0f0b82 */ /* 0x000e620000000800 */
[----:B------:R-:W-:Y:S01]  /*17db0*/  IMAD R7, R14, UR5, R7 ;  /* 0x000000050e077c24 */ /* 0x000fe2000f8e0207 */
[----:B------:R-:W-:-:S03]  /*17dc0*/  ULDC.64 UR4, c[0x0][0xc98] ;  /* 0x0003260000047ab9 */ /* 0x000fc60000000a00 */
[----:B------:R-:W-:-:S03]  /*17dd0*/  IMAD.IADD R3, R3, 0x1, R7 ;  /* 0x0000000103037824 */ /* 0x000fc600078e0207 */
[----:B------:R-:W2:Y:S01]  /*17de0*/  @P0 LDC R21, c[0x0][0xcf0] ;  /* 0x00033c00ff150b82 */ /* 0x000ea20000000800 */
[----:B------:R-:W-:-:S04]  /*17df0*/  IMAD.WIDE.U32 R2, R13, UR4, R2 ;  /* 0x000000040d027c25 */ /* 0x000fc8000f8e0002 */
[----:B-1----:R-:W-:-:S05]  /*17e00*/  @P0 IMAD.HI.U32 R4, R8, R15, RZ ;  /* 0x0000000f08040227 */ /* 0x002fca00078e00ff */
[----:B--2---:R-:W-:Y:S01]  /*17e10*/  @P0 SHF.R.U32.HI R5, RZ, R21, R4 ;  /* 0x00000015ff050219 */ /* 0x004fe20000011604 */
        /* <DEDUP_REMOVED lines=18> */
.L_x_8738:
[----:B------:R-:W-:Y:S05]  /*17f40*/  BSYNC B1 ;  /* 0x0000000000017941 */ /* 0x000fea0003800000 */
.L_x_8737:
[----:B------:R-:W-:Y:S01]  /*17f50*/  ISETP.NE.AND P0, PT, R29, 0x1, PT ;  /* 0x000000011d00780c */ /* 0x000fe20003f05270 */
[----:B------:R-:W-:Y:S01]  /*17f60*/  ULDC.64 UR4, c[0x0][0xba0] ;  /* 0x0002e80000047ab9 */ /* 0x000fe20000000a00 */
[----:B0-----:R-:W0:Y:S01]  /*17f70*/  LDC R20, c[0x0][0xbc8] ;  /* 0x0002f200ff147b82 */ /* 0x001e220000000800 */
[----:B-1----:R-:W-:Y:S01]  /*17f80*/  IMAD R5, R11, UR4, RZ ;  /* 0x000000040b057c24 */ /* 0x002fe2000f8e02ff */
[----:B------:R-:W-:Y:S01]  /*17f90*/  SHF.R.S32.HI R7, RZ, 0x1f, R24 ;  /* 0x0000001fff077819 */ /* 0x000fe20000011418 */
[C---:B------:R-:W-:Y:S01]  /*17fa0*/  IMAD.WIDE.U32 R2, R6.reuse, UR4, RZ ;  /* 0x0000000406027c25 */ /* 0x040fe2000f8e00ff */
[----:B------:R-:W-:Y:S02]  /*17fb0*/  BSSY B1, `(.L_x_8739) ;  /* 0x0000081000017945 */ /* 0x000fe40003800000 */
[----:B------:R-:W-:Y:S01]  /*17fc0*/  LEA.HI R7, R7, R24, RZ, 0x3 ;  /* 0x0000001807077211 */ /* 0x000fe200078f18ff */
[----:B------:R-:W-:Y:S01]  /*17fd0*/  IMAD R5, R6, UR5, R5 ;  /* 0x0000000506057c24 */ /* 0x000fe2000f8e0205 */
[----:B------:R-:W-:Y:S01]  /*17fe0*/  ULDC.64 UR4, c[0x0][0xbe8] ;  /* 0x0002fa0000047ab9 */ /* 0x000fe20000000a00 */
[----:B------:R-:W-:Y:S01]  /*17ff0*/  VIADD R42, R209, 0x40 ;  /* 0x00000040d12a7836 */ /* 0x000fe20000000000 */
[----:B------:R-:W-:Y:S01]  /*18000*/  LOP3.LUT R7, R7, 0xfffffff8, RZ, 0xc0, !PT ;  /* 0xfffffff807077812 */ /* 0x000fe200078ec0ff */
[----:B------:R-:W-:Y:S01]  /*18010*/  IMAD.IADD R3, R3, 0x1, R5 ;  /* 0x0000000103037824 */ /* 0x000fe200078e0205 */
[----:B------:R-:W1:Y:S01]  /*18020*/  @P0 LDC R9, c[0x0][0xcec] ;  /* 0x00033b00ff090b82 */ /* 0x000e620000000800 */
[----:B------:R-:W-:-:S02]  /*18030*/  IMAD R4, R10, UR4, RZ ;  /* 0x000000040a047c24 */ /* 0x000fc4000f8e02ff */
[----:B------:R-:W-:-:S04]  /*18040*/  IMAD.WIDE.U32 R2, R14, UR4, R2 ;  /* 0x000000040e027c25 */ /* 0x000fc8000f8e0002 */
[----:B------:R-:W-:Y:S01]  /*18050*/  IMAD R5, R14, UR5, R4 ;  /* 0x000000050e057c24 */ /* 0x000fe2000f8e0204 */
[----:B------:R-:W-:Y:S01]  /*18060*/  SHF.R.S32.HI R14, RZ, 0x1f, R24 ;  /* 0x0000001fff0e7819 */ /* 0x000fe20000011418 */
[----:B------:R-:W2:Y:S01]  /*18070*/  @P0 LDC R11, c[0x0][0xcf0] ;  /* 0x00033c00ff0b0b82 */ /* 0x000ea20000000800 */
[----:B------:R-:W-:Y:S01]  /*18080*/  IMAD.IADD R7, R24, 0x1, -R7 ;  /* 0x0000000118077824 */ /* 0x000fe200078e0a07 */
[----:B------:R-:W-:Y:S01]  /*18090*/  ULDC.64 UR4, c[0x0][0xbf0] ;  /* 0x0002fc0000047ab9 */ /* 0x000fe20000000a00 */
[----:B------:R-:W-:Y:S01]  /*180a0*/  LEA.HI R14, R14, R24, RZ, 0x3 ;  /* 0x000000180e0e7211 */ /* 0x000fe200078f18ff */
[----:B------:R-:W-:Y:S01]  /*180b0*/  IMAD.IADD R3, R3, 0x1, R5 ;  /* 0x0000000103037824 */ /* 0x000fe200078e0205 */
[-C--:B0-----:R-:W-:Y:S01]  /*180c0*/  ISETP.GE.AND P1, PT, R42, R20.reuse, PT ;  /* 0x000000142a00720c */ /* 0x081fe20003f26270 */
[----:B------:R-:W-:Y:S01]  /*180d0*/  IMAD R4, R12, UR4, RZ ;  /* 0x000000040c047c24 */ /* 0x000fe2000f8e02ff */
[----:B------:R-:W-:Y:S01]  /*180e0*/  SHF.R.S32.HI R14, RZ, 0x3, R14 ;  /* 0x00000003ff0e7819 */ /* 0x000fe2000001140e */
[C---:B------:R-:W-:Y:S01]  /*180f0*/  VIADD R40, R209.reuse, 0x80 ;  /* 0x00000080d1287836 */ /* 0x040fe20000000000 */
[----:B------:R-:W-:Y:S01]  /*18100*/  ISETP.GE.AND P2, PT, R209, R20, PT ;  /* 0x00000014d100720c */ /* 0x000fe20003f46270 */
[----:B------:R-:W-:Y:S01]  /*18110*/  IMAD R5, R13, UR5, R4 ;  /* 0x000000050d057c24 */ /* 0x000fe2000f8e0204 */
[----:B------:R-:W-:Y:S01]  /*18120*/  SEL R8, RZ, 0xffffffff, P1 ;  /* 0xffffffffff087807 */ /* 0x000fe20000800000 */
[----:B------:R-:W-:-:S02]  /*18130*/  IMAD R7, R7, 0x20, R14 ;  /* 0x0000002007077824 */ /* 0x000fc400078e020e */
[----:B------:R-:W-:Y:S01]  /*18140*/  IMAD.WIDE.U32 R2, R13, UR4, R2 ;  /* 0x000000040d027c25 */ /* 0x000fe2000f8e0002 */
[----:B------:R-:W-:-:S03]  /*18150*/  ULDC.64 UR4, c[0x0][0xbe0] ;  /* 0x0002f80000047ab9 */ /* 0x000fc60000000a00 */
[----:B------:R-:W-:Y:S01]  /*18160*/  IMAD.IADD R6, R212, 0x1, R7 ;  /* 0x00000001d4067824 */ /* 0x000fe200078e0207 */
[----:B------:R-:W-:Y:S01]  /*18170*/  SEL R7, RZ, 0x1, P2 ;  /* 0x00000001ff077807 */ /* 0x000fe20001000000 */
[----:B------:R-:W-:Y:S01]  /*18180*/  IMAD.IADD R3, R3, 0x1, R5 ;  /* 0x0000000103037824 */ /* 0x000fe200078e0205 */
[----:B------:R-:W-:Y:S01]  /*18190*/  ISETP.GE.AND P2, PT, R40, R20, PT ;  /* 0x000000142800720c */ /* 0x000fe20003f46270 */
[----:B-1----:R-:W-:-:S03]  /*181a0*/  @P0 IMAD.HI.U32 R4, R6, R9, RZ ;  /* 0x0000000906040227 */ /* 0x002fc600078e00ff */
[----:B------:R-:W-:Y:S01]  /*181b0*/  SEL R9, RZ, 0xffffffff, P2 ;  /* 0xffffffffff097807 */ /* 0x000fe20001000000 */
[----:B------:R-:W-:Y:S01]  /*181c0*/  IMAD.MOV.U32 R5, RZ, RZ, R6 ;  /* 0x000000ffff057224 */ /* 0x000fe200078e0006 */
[----:B--2---:R-:W-:Y:S01]  /*181d0*/  @P0 SHF.R.U32.HI R5, RZ, R11, R4 ;  /* 0x0000000bff050219 */ /* 0x004fe20000011604 */
[C---:B------:R-:W-:Y:S02]  /*181e0*/  VIADD R38, R209.reuse, 0xc0 ;  /* 0x000000c0d1267836 */ /* 0x040fe40000000000 */
[----:B------:R-:W-:Y:S01]  /*181f0*/  IMAD.SHL.U32 R8, R8, 0x2, RZ ;  /* 0x0000000208087824 */ /* 0x000fe200078e00ff */
[----:B------:R-:W-:Y:S01]  /*18200*/  SHF.R.S32.HI R4, RZ, 0x1f, R5 ;  /* 0x0000001fff047819 */ /* 0x000fe20000011405 */
[----:B------:R-:W-:Y:S01]  /*18210*/  VIADD R36, R209, 0x100 ;  /* 0x00000100d1247836 */ /* 0x000fe20000000000 */
[-C--:B------:R-:W-:Y:S01]  /*18220*/  ISETP.GE.AND P1, PT, R38, R20.reuse, PT ;  /* 0x000000142600720c */ /* 0x080fe20003f26270 */
[----:B------:R-:W-:Y:S01]  /*18230*/  IMAD.SHL.U32 R9, R9, 0x4, RZ ;  /* 0x0000000409097824 */ /* 0x000fe200078e00ff */
[----:B------:R-:W-:Y:S01]  /*18240*/  LOP3.LUT R8, R8, 0x2, R7, 0xe2, !PT ;  /* 0x0000000208087812 */ /* 0x000fe200078ee207 */
[----:B------:R-:W-:Y:S01]  /*18250*/  IMAD.MOV R7, RZ, RZ, -R5 ;  /* 0x000000ffff077224 */ /* 0x000fe200078e0a05 */
[----:B------:R-:W-:Y:S01]  /*18260*/  SEL R10, RZ, 0xffffffff, P1 ;  /* 0xffffffffff0a7807 */ /* 0x000fe20000800000 */
[----:B------:R-:W-:Y:S01]  /*18270*/  IMAD R4, R4, UR4, RZ ;  /* 0x0000000404047c24 */ /* 0x000fe2000f8e02ff */
[----:B------:R-:W-:Y:S01]  /*18280*/  ISETP.GE.AND P0, PT, R36, R20, PT ;  /* 0x000000142400720c */ /* 0x000fe20003f06270 */
[----:B------:R-:W-:Y:S01]  /*18290*/  IMAD R7, R29, R7, R6 ;  /* 0x000000071d077224 */ /* 0x000fe200078e0206 */
[----:B------:R-:W-:Y:S01]  /*182a0*/  LOP3.LUT R8, R9, 0x4, R8, 0xe2, !PT ;  /* 0x0000000409087812 */ /* 0x000fe200078ee208 */
[----:B------:R-:W-:-:S02]  /*182b0*/  VIADD R34, R209, 0x140 ;  /* 0x00000140d1227836 */ /* 0x000fc40000000000 */
[C---:B------:R-:W-:Y:S01]  /*182c0*/  IMAD R9, R5.reuse, UR5, R4 ;  /* 0x0000000505097c24 */ /* 0x040fe2000f8e0204 */
[----:B------:R-:W-:Y:S01]  /*182d0*/  SEL R4, RZ, 0xffffffff, P0 ;  /* 0xffffffffff047807 */ /* 0x000fe20000000000 */
[----:B------:R-:W-:Y:S01]  /*182e0*/  IMAD R31, R0, R29, RZ ;  /* 0x0000001d001f7224 */ /* 0x000fe200078e02ff */
[----:B------:R-:W-:Y:S01]  /*182f0*/  SHF.R.S32.HI R0, RZ, 0x1f, R7 ;  /* 0x0000001fff007819 */ /* 0x000fe20000011407 */
[----:B------:R-:W-:Y:S01]  /*18300*/  IMAD.SHL.U32 R11, R10, 0x8, RZ ;  /* 0x000000080a0b7824 */ /* 0x000fe200078e00ff */
[----:B------:R-:W-:Y:S01]  /*18310*/  ISETP.GE.AND P0, PT, R34, R20, PT ;  /* 0x000000142200720c */ /* 0x000fe20003f06270 */
[----:B------:R-:W-:Y:S01]  /*18320*/  IMAD.WIDE.U32 R2, R5, UR4, R2 ;  /* 0x0000000405027c25 */ /* 0x000fe2000f8e0002 */
[----:B------:R-:W-:Y:S02]  /*18330*/  ULDC.64 UR4, c[0x0][0xbd8] ;  /* 0x0002f60000047ab9 */ /* 0x000fe40000000a00 */
[----:B------:R-:W-:Y:S01]  /*18340*/  LOP3.LUT R8, R11, 0x8, R8, 0xe2, !PT ;  /* 0x000000080b087812 */ /* 0x000fe200078ee208 */
[----:B------:R-:W-:-:S02]  /*18350*/  VIADD R32, R209, 0x180 ;  /* 0x00000180d1207836 */ /* 0x000fc40000000000 */
[----:B------:R-:W-:Y:S01]  /*18360*/  IMAD.SHL.U32 R5, R4, 0x10, RZ ;  /* 0x0000001004057824 */ /* 0x000fe200078e00ff */
[----:B------:R-:W-:Y:S01]  /*18370*/  SEL R4, RZ, 0xffffffff, P0 ;  /* 0xffffffffff047807 */ /* 0x000fe20000000000 */
[----:B------:R-:W-:Y:S01]  /*18380*/  IMAD.IADD R3, R3, 0x1, R9 ;  /* 0x0000000103037824 */ /* 0x000fe200078e0209 */
[----:B------:R-:W-:Y:S01]  /*18390*/  ISETP.GE.AND P0, PT, R32, R20, PT ;  /* 0x000000142000720c */ /* 0x000fe20003f06270 */
[----:B------:R-:W-:Y:S01]  /*183a0*/  IMAD R0, R0, UR4, RZ ;  /* 0x0000000400007c24 */ /* 0x000fe2000f8e02ff */
[----:B------:R-:W-:Y:S01]  /*183b0*/  LOP3.LUT R8, R5, 0x10, R8, 0xe2, !PT ;  /* 0x0000001005087812 */ /* 0x000fe200078ee208 */
[----:B------:R-:W-:Y:S02]  /*183c0*/  IMAD.IADD R212, R14, 0x1, R212 ;  /* 0x000000010ed47824 */ /* 0x000fe400078e02d4 */
        /* <DEDUP_REMOVED lines=63> */
.L_x_8740:
[----:B------:R-:W-:Y:S05]  /*187c0*/  BSYNC B1 ;  /* 0x0000000000017941 */ /* 0x000fea0003800000 */
.L_x_8739:
        /* <DEDUP_REMOVED lines=36> */
.L_x_8735:
[----:B------:R-:W-:Y:S05]  /*18a10*/  BSYNC B0 ;  /* 0x0000000000007941 */ /* 0x000fea0003800000 */
.L_x_8729:
[----:B------:R-:W-:Y:S02]  /*18a20*/  ULDC UR4, c[0x0][0xd3c] ;  /* 0x00034f0000047ab9 */ /* 0x000fe40000000800 */
[----:B------:R-:W-:-:S13]  /*18a30*/  ISETP.GE.AND P0, PT, R27, UR4, PT ;  /* 0x000000041b007c0c */ /* 0x000fda000bf06270 */
[----:B------:R-:W-:Y:S05]  /*18a40*/  @!P0 BRA `(.L_x_8741) ;  /* 0xfffffe8800e48947 */ /* 0x000fea000383ffff */
[----:B------:R-:W-:Y:S05]  /*18a50*/  BRA `(.L_x_8602) ;  /* 0x0000008400607947 */ /* 0x000fea0003800000 */
.L_x_8600:
        /* <DEDUP_REMOVED lines=16> */
.L_x_8742:
        /* <DEDUP_REMOVED lines=41> */
.L_x_8748:
        /* <DEDUP_REMOVED lines=12> */
.L_x_8747:
[----:B------:R-:W-:Y:S05]  /*18eb0*/  BSYNC B0 ;  /* 0x0000000000007941 */ /* 0x000fea0003800000 */
.L_x_8746:
        /* <DEDUP_REMOVED lines=20> */
.L_x_8744:
        /* <DEDUP_REMOVED lines=20> */
.L_x_8749:
        /* <DEDUP_REMOVED lines=59> */
.L_x_8745:
[----:B------:R-:W-:Y:S02]  /*194f0*/  IMAD.MOV.U32 R17, RZ, RZ, RZ ;  /* 0x000000ffff117224 */ /* 0x000fe400078e00ff */
[----:B------:R-:W-:Y:S02]  /*19500*/  IMAD.U32 R16, RZ, RZ, UR6 ;  /* 0x00000006ff107e24 */ /* 0x000fe4000f8e00ff */
[----:B------:R-:W-:-:S07]  /*19510*/  IMAD.MOV.U32 R18, RZ, RZ, RZ ;  /* 0x000000ffff127224 */ /* 0x000fce00078e00ff */
.L_x_8750:
[----:B------:R-:W-:-:S13]  /*19520*/  ISETP.NE.AND P0, PT, R5, RZ, PT ;  /* 0x000000ff0500720c */ /* 0x000fda0003f05270 */
[----:B------:R-:W0:Y:S01]  /*19530*/  @!P0 S2R R3, SR_CgaCtaId ;  /* 0x0000000000038919 */ /* 0x000e220000008800 */
[----:B------:R-:W-:-:S04]  /*19540*/  @!P0 MOV R2, 0x400 ;  /* 0x0000040000028802 */ /* 0x000fc80000000f00 */
[----:B0-----:R-:W-:-:S05]  /*19550*/  @!P0 LEA R2, R3, R2, 0x18 ;  /* 0x0000000203028211 */ /* 0x001fca00078ec0ff */
[----:B------:R0:W-:Y:S01]  /*19560*/  @!P0 STS.128 [R2+0x388d0], R16 ;  /* 0x0388d01002008388 */ /* 0x0001e20000000c00 */
[----:B------:R-:W-:Y:S06]  /*19570*/  BAR.ARV 0x5, 0x180 ;  /* 0x0146000000007b1d */ /* 0x000fec0000002000 */
.L_x_8743:
[----:B------:R2:W-:Y:S01]  /*19580*/  STL [R1+0x2c], RZ ;  /* 0x00002cff01007387 */ /* 0x0005e20000100800 */
[----:B------:R-:W-:Y:S01]  /*19590*/  ULDC UR4, c[0x0][0xd3c] ;  /* 0x00034f0000047ab9 */ /* 0x000fe20000000800 */
[----:B------:R-:W-:Y:S01]  /*195a0*/  IMAD.MOV.U32 R28, RZ, RZ, 0x1 ;  /* 0x00000001ff1c7424 */ /* 0x000fe200078e00ff */
[----:B-1----:R-:W-:Y:S01]  /*195b0*/  ISETP.GE.AND P0, PT, R19, UR4, PT ;  /* 0x0000000413007c0c */ /* 0x002fe2000bf06270 */
[----:B------:R-:W-:-:S12]  /*195c0*/  IMAD.MOV.U32 R25, RZ, RZ, RZ ;  /* 0x000000ffff197224 */ /* 0x000fd800078e00ff */
[----:B--2---:R-:W-:Y:S05]  /*195d0*/  @P0 BRA `(.L_x_8751) ;  /* 0x0000007400a40947 */ /* 0x004fea0003800000 */
[----:B------:R-:W2:Y:S01]  /*195e0*/  LDL R4, [R1+0x8] ;  /* 0x0000080001047983 */ /* 0x000ea20000100800 */
[----:B------:R-:W1:Y:S01]  /*195f0*/  S2UR UR5, SR_CgaCtaId ;  /* 0x00000000000579c3 */ /* 0x000e620000008800 */
[C---:B0-----:R-:W-:Y:S01]  /*19600*/  IMAD.SHL.U32 R2, R0.reuse, 0x8, RZ ;  /* 0x0000000800027824 */ /* 0x041fe200078e00ff */
        /* <DEDUP_REMOVED lines=17> */
[----:B-1----:R-:W-:Y:S01]  /*19720*/  ULEA UR4, UR5, UR4, 0x18 ;  /* 0x0000000405047291 */ /* 0x002fe2000f8ec03f */
        /* <DEDUP_REMOVED lines=11> */
.L_x_8864:
[----:B------:R-:W0:Y:S02]  /*197e0*/  LDC.64 R2, c[0x0][0xd88] ;  /* 0x00036200ff027b82 */ /* 0x000e240000000a00 */
[----:B0-----:R-:W-:-:S05]  /*197f0*/  IMAD.WIDE R2, R19, 0x4, R2 ;  /* 0x0000000413027825 */ /* 0x001fca00078e0202 */
[----:B--2---:R-:W2:Y:S01]  /*19800*/  LDG.E R37, desc[UR40][R2.64] ;  /* 0x0000002802257981 */ /* 0x004ea2000c1e1900 */
[----:B------:R-:W-:Y:S05]  /*19810*/  YIELD ;  /* 0x0000000000007946 */ /* 0x000fea0003800000 */
[----:B------:R-:W-:Y:S01]  /*19820*/  ULDC.64 UR4, c[0x0][0xb20] ;  /* 0x0002c80000047ab9 */ /* 0x000fe20000000a00 */
[----:B------:R-:W-:Y:S01]  /*19830*/  IMAD.MOV.U32 R34, RZ, RZ, RZ ;  /* 0x000000ffff227224 */ /* 0x000fe200078e00ff */
[----:B------:R-:W-:Y:S01]  /*19840*/  ISETP.NE.U32.AND P0, PT, RZ, UR4, PT ;  /* 0x00000004ff007c0c */ /* 0x000fe2000bf05070 */
[----:B-1-3--:R-:W-:Y:S01]  /*19850*/  IMAD.MOV.U32 R6, RZ, RZ, RZ ;  /* 0x000000ffff067224 */ /* 0x00afe200078e00ff */
        /* <DEDUP_REMOVED lines=44> */
[----:B0-----:R-:W2:Y:S04]  /*19b20*/  LDG.E R8, desc[UR40][R2.64] ;  /* 0x0000002802087981 */ /* 0x001ea8000c1e1900 */
[----:B------:R-:W2:Y:S02]  /*19b30*/  LDG.E R2, desc[UR40][R2.64+0x4] ;  /* 0x0000042802027981 */ /* 0x000ea4000c1e1900 */
[----:B--2---:R-:W-:-:S05]  /*19b40*/  IMAD.IADD R9, R2, 0x1, -R8 ;  /* 0x0000000102097824 */ /* 0x004fca00078e0a08 */
[----:B------:R1:W-:Y:S02]  /*19b50*/  STL [R1+0x10], R9 ;  /* 0x0000100901007387 */ /* 0x0003e40000100800 */
.L_x_8752:
        /* <DEDUP_REMOVED lines=9> */
.L_x_8753:
        /* <DEDUP_REMOVED lines=9> */
.L_x_8754:
        /* <DEDUP_REMOVED lines=45> */
.L_x_8919:
[----:B---3--:R-:W-:Y:S02]  /*19f50*/  ISETP.NE.AND P0, PT, R14, RZ, PT ;  /* 0x000000ff0e00720c */ /* 0x008fe40003f05270 */
[----:B------:R-:W-:-:S11]  /*19f60*/  PLOP3.LUT P6, PT, PT, PT, PT, 0x8, 0x0 ;  /* 0x000000000000781c */ /* 0x000fd60003fce170 */
[----:B------:R-:W-:Y:S05]  /*19f70*/  @P0 BRA `(.L_x_8758) ;  /* 0x00000000000c0947 */ /* 0x000fea0003800000 */
[----:B------:R-:W-:-:S03]  /*19f80*/  UMOV UR4, 0xffffffff ;  /* 0xffffffff00047882 */ /* 0x000fc60000000000 */
[----:B------:R-:W-:Y:S05]  /*19f90*/  BRA.DIV UR4, `(.L_x_8759) ;  /* 0x0000008204807947 */ /* 0x000fea000b800000 */
[----:B------:R-:W-:-:S13]  /*19fa0*/  ELECT P6, URZ, PT ;  /* 0x00000000003f782f */ /* 0x000fda00038c0000 */
.L_x_8758:
        /* <DEDUP_REMOVED lines=9> */
.L_x_8922:
[----:B------:R-:W-:Y:S05]  /*1a040*/  BSYNC B1 ;  /* 0x0000000000017941 */ /* 0x000fea0003800000 */
.L_x_8760:
[----:B------:R-:W-:Y:S04]  /*1a050*/  BSSY B1, `(.L_x_8762) ;  /* 0x00000b7000017945 */ /* 0x000fe80003800000 */
[----:B------:R-:W-:Y:S05]  /*1a060*/  @!P6 BRA `(.L_x_8763) ;  /* 0x0000000800d4e947 */ /* 0x000fea0003800000 */
[----:B0-----:R-:W-:Y:S01]  /*1a070*/  IMAD R3, R24, 0x8, R23 ;  /* 0x0000000818037824 */ /* 0x001fe200078e0217 */
[----:B------:R-:W-:Y:S01]  /*1a080*/  SHF.L.U32 R8, R29, 0x1f, RZ ;  /* 0x0000001f1d087819 */ /* 0x000fe200000006ff */
[----:B-1----:R-:W0:Y:S01]  /*1a090*/  S2R R9, SR_TID.X ;  /* 0x0000000000097919 */ /* 0x002e220000002100 */
[----:B------:R-:W-:Y:S02]  /*1a0a0*/  BSSY B2, `(.L_x_8764) ;  /* 0x0000005000027945 */ /* 0x000fe40003800000 */
[----:B------:R-:W1:Y:S01]  /*1a0b0*/  SYNCS.PHASECHK.TRANS64.TRYWAIT P0, [R3+URZ+0x388a0], R8 ;  /* 0x0388a008030075a7 */ /* 0x000e62000800017f */
[----:B0-----:R-:W-:-:S04]  /*1a0c0*/  LOP3.LUT R9, R9, 0x7f, RZ, 0xc0, !PT ;  /* 0x0000007f09097812 */ /* 0x001fc800078ec0ff */
[----:B------:R-:W-:Y:S01]  /*1a0d0*/  ISETP.NE.AND P1, PT, R9, RZ, PT ;  /* 0x000000ff0900720c */ /* 0x000fe20003f25270 */
[----:B-1----:R-:W-:-:S12]  /*1a0e0*/  @!P0 BRA `(.L_x_8765) ;  /* 0x0000008000608947 */ /* 0x002fd80003800000 */
.L_x_8923:
[----:B------:R-:W-:Y:S05]  /*1a0f0*/  BSYNC B2 ;  /* 0x0000000000027941 */ /* 0x000fea0003800000 */
.L_x_8764:
        /* <DEDUP_REMOVED lines=9> */
.L_x_8767:
[----:B------:R-:W-:Y:S05]  /*1a190*/  BSYNC B2 ;  /* 0x0000000000027941 */ /* 0x000fea0003800000 */
.L_x_8766:
        /* <DEDUP_REMOVED lines=12> */
.L_x_8768:
        /* <DEDUP_REMOVED lines=13> */
.L_x_8924:
[----:B------:R-:W-:Y:S05]  /*1a330*/  BSYNC B2 ;  /* 0x0000000000027941 */ /* 0x000fea0003800000 */
.L_x_8769:
        /* <DEDUP_REMOVED lines=11> */
.L_x_8772:
[----:B------:R-:W-:Y:S05]  /*1a3f0*/  BSYNC B2 ;  /* 0x0000000000027941 */ /* 0x000fea0003800000 */
.L_x_8771:
        /* <DEDUP_REMOVED lines=9> */
.L_x_8773:
        /* <DEDUP_REMOVED lines=15> */
.L_x_8774:
        /* <DEDUP_REMOVED lines=15> */
.L_x_8775:
        /* <DEDUP_REMOVED lines=15> */
.L_x_8776:
        /* <DEDUP_REMOVED lines=15> */
.L_x_8777:
        /* <DEDUP_REMOVED lines=15> */
.L_x_8778:
        /* <DEDUP_REMOVED lines=15> */
.L_x_8779:
        /* <DEDUP_REMOVED lines=15> */
.L_x_8780:
        /* <DEDUP_REMOVED lines=10> */
.L_x_8763:
[----:B------:R-:W-:Y:S05]  /*1abc0*/  BSYNC B1 ;  /* 0x0000000000017941 */ /* 0x000fea0003800000 */
.L_x_8762:
        /* <DEDUP_REMOVED lines=9> */
.L_x_8800:
        /* <DEDUP_REMOVED lines=11> */
.L_x_8925:
[----:B------:R-:W-:Y:S05]  /*1ad10*/  BSYNC B2 ;  /* 0x0000000000027941 */ /* 0x000fea0003800000 */
.L_x_8783:
        /* <DEDUP_REMOVED lines=9> */
.L_x_8786:
[----:B------:R-:W-:Y:S05]  /*1adb0*/  BSYNC B2 ;  /* 0x0000000000027941 */ /* 0x000fea0003800000 */
.L_x_8785:
        /* <DEDUP_REMOVED lines=11> */
.L_x_8787:
        /* <DEDUP_REMOVED lines=13> */
.L_x_8926:
[----:B------:R-:W-:Y:S05]  /*1af40*/  BSYNC B2 ;  /* 0x0000000000027941 */ /* 0x000fea0003800000 */
.L_x_8788:
        /* <DEDUP_REMOVED lines=11> */
.L_x_8791:
[----:B------:R-:W-:Y:S05]  /*1b000*/  BSYNC B2 ;  /* 0x0000000000027941 */ /* 0x000fea0003800000 */
.L_x_8790:
        /* <DEDUP_REMOVED lines=9> */
.L_x_8792:
        /* <DEDUP_REMOVED lines=15> */
.L_x_8793:
        /* <DEDUP_REMOVED lines=15> */
.L_x_8794:
        /* <DEDUP_REMOVED lines=15> */
.L_x_8795:
        /* <DEDUP_REMOVED lines=15> */
.L_x_8796:
        /* <DEDUP_REMOVED lines=15> */
.L_x_8797:
        /* <DEDUP_REMOVED lines=15> */
.L_x_8798:
        /* <DEDUP_REMOVED lines=15> */
.L_x_8799:
        /* <DEDUP_REMOVED lines=10> */
.L_x_8782:
[----:B------:R-:W-:Y:S05]  /*1b7d0*/  BSYNC B1 ;  /* 0x0000000000017941 */ /* 0x000fea0003800000 */
.L_x_8781:
        /* <DEDUP_REMOVED lines=8> */
.L_x_8756:
[----:B------:R-:W-:Y:S05]  /*1b860*/  BSYNC B0 ;  /* 0x0000000000007941 */ /* 0x000fea0003800000 */
.L_x_8755:
        /* <DEDUP_REMOVED lines=35> */
.L_x_8802:
        /* <DEDUP_REMOVED lines=20> */
.L_x_8805:
[----:B------:R-:W-:Y:S05]  /*1bbe0*/  BSYNC B6 ;  /* 0x0000000000067941 */ /* 0x000fea0003800000 */
.L_x_8804:
        /* <DEDUP_REMOVED lines=20> */
.L_x_8808:
        /* <DEDUP_REMOVED lines=15> */
.L_x_8807:
[----:B------:R-:W-:Y:S05]  /*1be20*/  BSYNC B6 ;  /* 0x0000000000067941 */ /* 0x000fea0003800000 */
.L_x_8806:
[----:B------:R-:W-:Y:S01]  /*1be30*/  ULDC.64 UR4, c[0x0][0xaf0] ;  /* 0x0002bc0000047ab9 */ /* 0x000fe20000000a00 */
[----:B------:R-:W0:Y:S01]  /*1be40*/  S2R R20, SR_TID.X ;  /* 0x0000000000147919 */ /* 0x000e220000002100 */
[----:B------:R-:W-:Y:S01]  /*1be50*/  ISETP.NE.U32.AND P0, PT, RZ, UR4, PT ;  /* 0x00000004ff007c0c */ /* 0x000fe2000bf05070 */
[----:B------:R-:W2:Y:S03]  /*1be60*/  LDC R10, c[0x0][0x430] ;  /* 0x00010c00ff0a7b82 */ /* 0x000ea60000000800 */
[----:B------:R-:W-:-:S13]  /*1be70*/  ISETP.NE.AND.EX P0, PT, RZ, UR5, PT, P0 ;  /* 0x00000005ff007c0c */ /* 0x000fda000bf05300 */
[----:B------:R-:W-:Y:S01]  /*1be80*/  @P0 IADD3 R2, P1, R27, UR4, RZ ;  /* 0x000000041b020c10 */ /* 0x000fe2000ff3e0ff */
[----:B------:R-:W3:Y:S01]  /*1be90*/  S2R R11, SR_TID.X ;  /* 0x00000000000b7919 */ /* 0x000ee20000002100 */
[----:B------:R-:W-:Y:S02]  /*1bea0*/  ULDC UR4, c[0x0][0x320] ;  /* 0x0000c80000047ab9 */ /* 0x000fe40000000800 */
[----:B------:R-:W-:-:S05]  /*1beb0*/  @P0 IADD3.X R3, R30, UR5, RZ, P1, !PT ;  /* 0x000000051e030c10 */ /* 0x000fca0008ffe4ff */
[----:B------:R4:W5:Y:S01]  /*1bec0*/  @P0 LDG.E R32, desc[UR40][R2.64] ;  /* 0x0000002802200981 */ /* 0x000962000c1e1900 */
[----:B0-----:R-:W-:-:S04]  /*1bed0*/  LOP3.LUT R20, R20, 0x7f, RZ, 0xc0, !PT ;  /* 0x0000007f14147812 */ /* 0x001fc800078ec0ff */
[----:B------:R-:W-:Y:S02]  /*1bee0*/  SHF.R.U32.HI R21, RZ, 0x3, R20 ;  /* 0x00000003ff157819 */ /* 0x000fe40000011614 */
[----:B------:R-:W0:Y:S02]  /*1bef0*/  S2R R20, SR_TID.X ;  /* 0x0000000000147919 */ /* 0x000e240000002100 */
[----:B0-----:R-:W-:-:S05]  /*1bf00*/  IMAD.SHL.U32 R20, R20, 0x10, RZ ;  /* 0x0000001014147824 */ /* 0x001fca00078e00ff */
[----:B------:R-:W-:Y:S02]  /*1bf10*/  LOP3.LUT R20, R21, 0x70, R20, 0xf8, !PT ;  /* 0x0000007015147812 */ /* 0x000fe400078ef814 */
[----:B------:R-:W0:Y:S01]  /*1bf20*/  S2R R21, SR_TID.X ;  /* 0x0000000000157919 */ /* 0x000e220000002100 */
[----:B--2---:R-:W-:Y:S02]  /*1bf30*/  ISETP.NE.AND P1, PT, R10, 0x1, PT ;  /* 0x000000010a00780c */ /* 0x004fe40003f25270 */
[----:B------:R-:W-:-:S11]  /*1bf40*/  LEA R27, R35, 0xffffffc0, 0x6 ;  /* 0xffffffc0231b7811 */ /* 0x000fd600078e30ff */
[----:B----4-:R-:W2:Y:S01]  /*1bf50*/  @P1 LDC R3, c[0x0][0x434] ;  /* 0x00010d00ff031b82 */ /* 0x010ea20000000800 */
[----:B0-----:R-:W-:-:S07]  /*1bf60*/  IMAD.SHL.U32 R21, R21, 0x8, RZ ;  /* 0x0000000815157824 */ /* 0x001fce00078e00ff */
[----:B------:R-:W0:Y:S01]  /*1bf70*/  @P1 LDC R2, c[0x0][0x438] ;  /* 0x00010e00ff021b82 */ /* 0x000e220000000800 */
[----:B------:R-:W-:-:S04]  /*1bf80*/  LOP3.LUT R21, R21, 0x38, RZ, 0xc0, !PT ;  /* 0x0000003815157812 */ /* 0x000fc800078ec0ff */
[----:B------:R-:W-:-:S04]  /*1bf90*/  LOP3.LUT R21, R21, 0x40, RZ, 0xfc, !PT ;  /* 0x0000004015157812 */ /* 0x000fc800078efcff */
[----:B------:R-:W-:Y:S02]  /*1bfa0*/  ISETP.GE.AND P2, PT, R21, UR4, PT ;  /* 0x0000000415007c0c */ /* 0x000fe4000bf46270 */
[----:B------:R-:W4:Y:S01]  /*1bfb0*/  S2R R21, SR_TID.X ;  /* 0x0000000000157919 */ /* 0x000f220000002100 */
[----:B------:R-:W-:-:S05]  /*1bfc0*/  IMAD.IADD R4, R20, 0x1, R27 ;  /* 0x0000000114047824 */ /* 0x000fca00078e021b */
[C---:B------:R-:W-:Y:S01]  /*1bfd0*/  ISETP.GE.AND P0, PT, R4.reuse, R31, PT ;  /* 0x0000001f0400720c */ /* 0x040fe20003f06270 */
[----:B------:R-:W-:Y:S02]  /*1bfe0*/  IMAD.IADD R0, R4, 0x1, R34 ;  /* 0x0000000104007824 */ /* 0x000fe400078e0222 */
[----:B---3--:R-:W-:Y:S01]  /*1bff0*/  IMAD.SHL.U32 R11, R11, 0x8, RZ ;  /* 0x000000080b0b7824 */ /* 0x008fe200078e00ff */
[----:B------:R-:W-:Y:S01]  /*1c000*/  ISETP.GT.U32.OR P0, PT, R20, 0x3f, P0 ;  /* 0x0000003f1400780c */ /* 0x000fe20000704470 */
[----:B--2---:R-:W-:-:S03]  /*1c010*/  @P1 IMAD.HI.U32 R3, R0, R3, RZ ;  /* 0x0000000300031227 */ /* 0x004fc600078e00ff */
[----:B------:R-:W-:Y:S01]  /*1c020*/  LOP3.LUT R11, R11, 0x38, RZ, 0xc0, !PT ;  /* 0x000000380b0b7812 */ /* 0x000fe200078ec0ff */
[----:B------:R-:W-:Y:S01]  /*1c030*/  IMAD.MOV.U32 R8, RZ, RZ, R0 ;  /* 0x000000ffff087224 */ /* 0x000fe200078e0000 */
[----:B0-----:R-:W-:Y:S02]  /*1c040*/  @P1 SHF.R.U32.HI R8, RZ, R2, R3 ;  /* 0x00000002ff081219 */ /* 0x001fe40000011603 */
[----:B------:R-:W-:Y:S02]  /*1c050*/  ISETP.GE.AND P1, PT, R11, UR4, PT ;  /* 0x000000040b007c0c */ /* 0x000fe4000bf26270 */
[----:B------:R-:W-:Y:S02]  /*1c060*/  LOP3.LUT R22, R22, 0xffffffbf, RZ, 0xc0, !PT ;  /* 0xffffffbf16167812 */ /* 0x000fe400078ec0ff */
[----:B-1----:R-:W-:Y:S01]  /*1c070*/  SEL R9, RZ, 0xffffffff, P2 ;  /* 0xffffffffff097807 */ /* 0x002fe20001000000 */
[----:B------:R-:W0:Y:S01]  /*1c080*/  @!P0 LDC.64 R2, c[0x0][0x428] ;  /* 0x00010a00ff028b82 */ /* 0x000e220000000a00 */
[----:B------:R-:W-:Y:S01]  /*1c090*/  @P2 LOP3.LUT R22, R22, 0x40, RZ, 0xfc, !PT ;  /* 0x0000004016162812 */ /* 0x000fe200078efcff */
[----:B----4-:R-:W-:Y:S01]  /*1c0a0*/  IMAD.SHL.U32 R21, R21, 0x8, RZ ;  /* 0x0000000815157824 */ /* 0x010fe200078e00ff */
        /* <DEDUP_REMOVED lines=64> */
.L_x_8929:
        /* <DEDUP_REMOVED lines=11> */
.L_x_8810:
        /* <DEDUP_REMOVED lines=9> */
.L_x_8930:
[----:B------:R-:W-:Y:S05]  /*1c5f0*/  BSYNC B0 ;  /* 0x0000000000007941 */ /* 0x000fea0003800000 */
.L_x_8811:
        /* <DEDUP_REMOVED lines=64> */
.L_x_8940:
        /* <DEDUP_REMOVED lines=10> */
.L_x_8814:
        /* <DEDUP_REMOVED lines=11> */
.L_x_8815:
        /* <DEDUP_REMOVED lines=34> */
.L_x_8817:
[----:B------:R-:W-:Y:S05]  /*1cd70*/  BSYNC B6 ;  /* 0x0000000000067941 */ /* 0x000fea0003800000 */
.L_x_8816:
        /* <DEDUP_REMOVED lines=95> */
.L_x_8949:
        /* <DEDUP_REMOVED lines=11> */
.L_x_8819:
        /* <DEDUP_REMOVED lines=28> */
.L_x_8821:
[----:B------:R-:W-:Y:S05]  /*1d5e0*/  BSYNC B6 ;  /* 0x0000000000067941 */ /* 0x000fea0003800000 */
.L_x_8820:
        /* <DEDUP_REMOVED lines=193> */
.L_x_8959:
        /* <DEDUP_REMOVED lines=26> */
.L_x_8824:
[----:B------:R-:W-:Y:S05]  /*1e3a0*/  BSYNC B0 ;  /* 0x0000000000007941 */ /* 0x000fea0003800000 */
.L_x_8823:
[----:B------:R-:W-:Y:S01]  /*1e3b0*/  NOP ;  /* 0x0000000000007918 */ /* 0x000fe20000000000 */
[----:B------:R-:W-:-:S13]  /*1e3c0*/  PLOP3.LUT P0, PT, PT, PT, PT, 0x80, 0x0 ;  /* 0x000000000000781c */ /* 0x000fda0003f0f070 */
.L_x_8825:
        /* <DEDUP_REMOVED lines=18> */
.L_x_8960:
[----:B------:R-:W-:Y:S05]  /*1e4f0*/  BSYNC B0 ;  /* 0x0000000000007941 */ /* 0x000fea0003800000 */
.L_x_8826:
[----:B------:R-:W2:Y:S02]  /*1e500*/  LDL R2, [R1+0x50] ;  /* 0x0000500001027983 */ /* 0x000ea40000100800 */
[----:B--2---:R-:W-:-:S13]  /*1e510*/  ISETP.NE.AND P0, PT, R2, 0x3, PT ;  /* 0x000000030200780c */ /* 0x004fda0003f05270 */
[----:B------:R-:W-:Y:S05]  /*1e520*/  @!P0 BRA `(.L_x_8828) ;  /* 0x0000000000048947 */ /* 0x000fea0003800000 */
[----:B------:R-:W-:Y:S01]  /*1e530*/  BPT.TRAP 0x1 ;  /* 0x000000040000795c */ /* 0x000fe20000300000 */
.L_x_8828:
[----:B-1----:R-:W-:Y:S01]  /*1e540*/  SHF.L.U32 R0, R28, 0x1f, RZ ;  /* 0x0000001f1c007819 */ /* 0x002fe200000006ff */
[----:B------:R-:W-:Y:S03]  /*1e550*/  BSSY B0, `(.L_x_8829) ;  /* 0x0000003000007945 */ /* 0x000fe60003800000 */
[----:B------:R-:W1:Y:S02]  /*1e560*/  SYNCS.PHASECHK.TRANS64.TRYWAIT P0, [R31+URZ+0x38860], R0 ;  /* 0x038860001f0075a7 */ /* 0x000e64000800017f */
[----:B-1----:R-:W-:Y:S05]  /*1e570*/  @!P0 BRA `(.L_x_8830) ;  /* 0x0000005400388947 */ /* 0x002fea0003800000 */
.L_x_8961:
[----:B------:R-:W-:Y:S05]  /*1e580*/  BSYNC B0 ;  /* 0x0000000000007941 */ /* 0x000fea0003800000 */
.L_x_8829:
        /* <DEDUP_REMOVED lines=111> */
.L_x_8971:
        /* <DEDUP_REMOVED lines=34> */
.L_x_8832:
        /* <DEDUP_REMOVED lines=11> */
.L_x_8833:
        /* <DEDUP_REMOVED lines=11> */
.L_x_8848:
        /* <DEDUP_REMOVED lines=42> */
.L_x_8836:
[----:B------:R-:W-:Y:S01]  /*1f2a0*/  IMAD R6, R25, 0x8, R23 ;  /* 0x0000000819067824 */ /* 0x000fe200078e0217 */
[----:B------:R-:W-:Y:S01]  /*1f2b0*/  SHF.L.U32 R21, R28, 0x1f, RZ ;  /* 0x0000001f1c157819 */ /* 0x000fe200000006ff */
[----:B------:R-:W-:Y:S01]  /*1f2c0*/  BSSY B1, `(.L_x_8837) ;  /* 0x0000004000017945 */ /* 0x000fe20003800000 */
[----:B------:R-:W-:Y:S02]  /*1f2d0*/  SHF.R.S32.HI R9, RZ, 0x1f, R5 ;  /* 0x0000001fff097819 */ /* 0x000fe40000011405 */
[----:B------:R-:W0:Y:S02]  /*1f2e0*/  SYNCS.PHASECHK.TRANS64.TRYWAIT P0, [R6+URZ+0x38840], R21 ;  /* 0x03884015060075a7 */ /* 0x000e24000800017f */
[----:B0-----:R-:W-:Y:S05]  /*1f2f0*/  @!P0 BRA `(.L_x_8838) ;  /* 0x0000005000148947 */ /* 0x001fea0003800000 */
.L_x_8972:
[----:B------:R-:W-:Y:S05]  /*1f300*/  BSYNC B1 ;  /* 0x0000000000017941 */ /* 0x000fea0003800000 */
.L_x_8837:
        /* <DEDUP_REMOVED lines=42> */
.L_x_8982:
        /* <DEDUP_REMOVED lines=8> */
.L_x_8840:
        /* <DEDUP_REMOVED lines=11> */
.L_x_8841:
[----:B------:R2:W-:Y:S01]  /*1f6e0*/  SYNCS.ARRIVE.TRANS64.A1T0 RZ, [R6+URZ+0x38830], RZ ;  /* 0x038830ff06ff79a7 */ /* 0x0005e2000810003f */
[----:B------:R-:W-:Y:S05]  /*1f6f0*/  @!P2 BRA `(.L_x_8842) ;  /* 0x000000000004a947 */ /* 0x000fea0003800000 */
[----:B------:R-:W-:Y:S01]  /*1f700*/  BPT.TRAP 0x1 ;  /* 0x000000040000795c */ /* 0x000fe20000300000 */
.L_x_8842:
[----:B------:R-:W3:Y:S01]  /*1f710*/  SYNCS.PHASECHK.TRANS64.TRYWAIT P0, [R6+URZ+0x38860], R21 ;  /* 0x03886015060075a7 */ /* 0x000ee2000800017f */
[----:B------:R-:W-:Y:S04]  /*1f720*/  BSSY B1, `(.L_x_8843) ;  /* 0x0000002000017945 */ /* 0x000fe80003800000 */
[----:B---3--:R-:W-:Y:S05]  /*1f730*/  @!P0 BRA `(.L_x_8844) ;  /* 0x0000005000348947 */ /* 0x008fea0003800000 */
.L_x_8983:
[----:B------:R-:W-:Y:S05]  /*1f740*/  BSYNC B1 ;  /* 0x0000000000017941 */ /* 0x000fea0003800000 */
.L_x_8843:
        /* <DEDUP_REMOVED lines=81> */
.L_x_8993:
        /* <DEDUP_REMOVED lines=25> */
.L_x_8846:
        /* <DEDUP_REMOVED lines=11> */
.L_x_8847:
[----:B------:R1:W-:Y:S01]  /*1fea0*/  SYNCS.ARRIVE.TRANS64.A1T0 RZ, [R6+URZ+0x38850], RZ ;  /* 0x038850ff06ff79a7 */ /* 0x0003e2000810003f */
[----:B------:R-:W-:Y:S05]  /*1feb0*/  @P3 BRA `(.L_x_8848) ;  /* 0xfffffff000503947 */ /* 0x000fea000383ffff */
.L_x_8835:
[----:B------:R-:W-:Y:S05]  /*1fec0*/  BSYNC B0 ;  /* 0x0000000000007941 */ /* 0x000fea0003800000 */
.L_x_8834:
        /* <DEDUP_REMOVED lines=21> */
.L_x_8850:
[----:B------:R-:W-:Y:S05]  /*20020*/  BSYNC B0 ;  /* 0x0000000000007941 */ /* 0x000fea0003800000 */
.L_x_8849:
[----:B------:R-:W-:-:S07]  /*20030*/  SEL R25, R25, RZ, P0 ;  /* 0x000000ff19197207 */ /* 0x000fce0000000000 */
.L_x_8803:
[----:B------:R-:W-:Y:S05]  /*20040*/  BSYNC B7 ;  /* 0x0000000000077941 */ /* 0x000fea0003800000 */
.L_x_8801:
        /* <DEDUP_REMOVED lines=11> */
.L_x_8851:
        /* <DEDUP_REMOVED lines=26> */
[----:B------:R-:W1:Y:S02]  /*202a0*/  SHFL.UP PT, R14, R5, 0x4, RZ ;  /* 0x04800000050e7989 */ /* 0x000e6400000e00ff */
[----:B-123--:R-:W-:-:S05]  /*202b0*/  SEL R6, R14, RZ, P3 ;  /* 0x000000ff0e067207 */ /* 0x00efca0001800000 */
        /* <DEDUP_REMOVED lines=8> */
.L_x_9003:
[----:B------:R-:W-:Y:S02]  /*20340*/  ULDC UR4, c[0x0][0xd38] ;  /* 0x00034e0000047ab9 */ /* 0x000fe40000000800 */
[----:B------:R-:W-:-:S04]  /*20350*/  IMAD.U32 R4, RZ, RZ, UR4 ;  /* 0x00000004ff047e24 */ /* 0x000fc8000f8e00ff */
[----:B-1----:R-:W-:-:S04]  /*20360*/  IMAD R5, R14, R4, RZ ;  /* 0x000000040e057224 */ /* 0x002fc800078e02ff */
[----:B------:R-:W-:-:S05]  /*20370*/  IMAD.IADD R16, R16, 0x1, R5 ;  /* 0x0000000110107824 */ /* 0x000fca00078e0205 */
[----:B------:R-:W-:-:S13]  /*20380*/  ISETP.GT.AND P6, PT, R16, R0, PT ;  /* 0x000000001000720c */ /* 0x000fda0003fc4270 */
[----:B------:R-:W-:Y:S05]  /*20390*/  @P6 BRA `(.L_x_8854) ;  /* 0x00000000009c6947 */ /* 0x000fea0003800000 */
.L_x_8859:
        /* <DEDUP_REMOVED lines=14> */
.L_x_8857:
[----:B------:R-:W-:Y:S05]  /*20480*/  BSYNC B0 ;  /* 0x0000000000007941 */ /* 0x000fea0003800000 */
.L_x_8856:
        /* <DEDUP_REMOVED lines=18> */
.L_x_9011:
[----:B------:R-:W-:Y:S02]  /*205b0*/  ULDC UR4, c[0x0][0xd38] ;  /* 0x00034e0000047ab9 */ /* 0x000fe40000000800 */
[----:B------:R-:W-:-:S04]  /*205c0*/  IMAD.U32 R4, RZ, RZ, UR4 ;  /* 0x00000004ff047e24 */ /* 0x000fc8000f8e00ff */
[----:B-1----:R-:W-:-:S04]  /*205d0*/  IMAD R5, R14, R4, RZ ;  /* 0x000000040e057224 */ /* 0x002fc800078e02ff */
[----:B------:R-:W-:-:S05]  /*205e0*/  IMAD.IADD R16, R5, 0x1, R16 ;  /* 0x0000000105107824 */ /* 0x000fca00078e0210 */
[----:B------:R-:W-:-:S13]  /*205f0*/  ISETP.GT.AND P6, PT, R16, R0, PT ;  /* 0x000000001000720c */ /* 0x000fda0003fc4270 */
[----:B------:R-:W-:Y:S05]  /*20600*/  @!P6 BRA `(.L_x_8859) ;  /* 0xfffffffc0064e947 */ /* 0x000fea000383ffff */
.L_x_8854:
        /* <DEDUP_REMOVED lines=8> */
.L_x_9015:
[----:B------:R-:W-:Y:S01]  /*20690*/  ISETP.NE.AND P0, PT, R6, RZ, PT ;  /* 0x000000ff0600720c */ /* 0x000fe20003f05270 */
[----:B------:R-:W-:-:S12]  /*206a0*/  IMAD.MOV.U32 R6, RZ, RZ, RZ ;  /* 0x000000ffff067224 */ /* 0x000fd800078e00ff */
[----:B------:R-:W-:Y:S05]  /*206b0*/  @!P0 BRA `(.L_x_8861) ;  /* 0x0000000000108947 */ /* 0x000fea0003800000 */
[----:B------:R-:W-:Y:S01]  /*206c0*/  UMOV UR4, 0xffffffff ;  /* 0xffffffff00047882 */ /* 0x000fe20000000000 */
[----:B------:R-:W-:Y:S02]  /*206d0*/  VIADD R12, R5, 0xffffffff ;  /* 0xffffffff050c7836 */ /* 0x000fe40000000000 */
[----:B------:R-:W-:Y:S05]  /*206e0*/  BRA.DIV UR4, `(.L_x_8862) ;  /* 0x0000005204607947 */ /* 0x000fea000b800000 */
[----:B------:R3:W4:Y:S02]  /*206f0*/  SHFL.IDX PT, R6, R3, R12, 0x1f ;  /* 0x00001f0c03067589 */ /* 0x00072400000e0000 */
.L_x_8861:
[----:B01-3--:R-:W0:Y:S01]  /*20700*/  LDC.64 R2, c[0x0][0xd90] ;  /* 0x00036400ff027b82 */ /* 0x00be220000000a00 */
[----:B------:R-:W-:-:S04]  /*20710*/  IMAD.IADD R19, R5, 0x1, R19 ;  /* 0x0000000105137824 */ /* 0x000fc800078e0213 */
[----:B0-----:R-:W-:-:S05]  /*20720*/  IMAD.WIDE R2, R19, 0x4, R2 ;  /* 0x0000000413027825 */ /* 0x001fca00078e0202 */
[----:B------:R0:W2:Y:S01]  /*20730*/  LDG.E R7, desc[UR40][R2.64] ;  /* 0x0000002802077981 */ /* 0x0000a2000c1e1900 */
[----:B----4-:R-:W-:-:S04]  /*20740*/  IMAD R16, R6, R4, R16 ;  /* 0x0000000406107224 */ /* 0x010fc800078e0210 */
[----:B------:R-:W-:Y:S02]  /*20750*/  IMAD.IADD R0, R0, 0x1, -R16 ;  /* 0x0000000100007824 */ /* 0x000fe400078e0a10 */
[----:B0-----:R-:W-:Y:S02]  /*20760*/  IMAD.MOV.U32 R2, RZ, RZ, RZ ;  /* 0x000000ffff027224 */ /* 0x001fe400078e00ff */
[----:B--2---:R-:W-:-:S05]  /*20770*/  IMAD R5, R17, R7, RZ ;  /* 0x0000000711057224 */ /* 0x004fca00078e02ff */
        /* <DEDUP_REMOVED lines=58> */
.L_x_8855:
[----:B------:R-:W-:Y:S01]  /*20b20*/  UMOV UR4, URZ ;  /* 0x0000003f00047c82 */ /* 0x000fe20008000000 */
[----:B------:R-:W-:Y:S01]  /*20b30*/  UMOV UR5, URZ ;  /* 0x0000003f00057c82 */ /* 0x000fe20008000000 */
[----:B------:R-:W-:Y:S01]  /*20b40*/  ULDC UR6, c[0x0][0xd3c] ;  /* 0x00034f0000067ab9 */ /* 0x000fe20000000800 */
[----:B------:R-:W-:Y:S02]  /*20b50*/  IMAD.MOV.U32 R16, RZ, RZ, R0 ;  /* 0x000000ffff107224 */ /* 0x000fe400078e0000 */
[----:B------:R-:W-:Y:S02]  /*20b60*/  IMAD.U32 R17, RZ, RZ, UR4 ;  /* 0x00000004ff117e24 */ /* 0x000fe4000f8e00ff */
[----:B------:R-:W-:Y:S02]  /*20b70*/  IMAD.U32 R18, RZ, RZ, UR5 ;  /* 0x00000005ff127e24 */ /* 0x000fe4000f8e00ff */
[----:B------:R-:W-:-:S07]  /*20b80*/  IMAD.U32 R19, RZ, RZ, UR6 ;  /* 0x00000006ff137e24 */ /* 0x000fce000f8e00ff */
.L_x_8863:
        /* <DEDUP_REMOVED lines=10> */
.L_x_8852:
[----:B------:R-:W-:Y:S02]  /*20c30*/  ULDC UR4, c[0x0][0xd3c] ;  /* 0x00034f0000047ab9 */ /* 0x000fe40000000800 */
[----:B0-----:R-:W-:-:S13]  /*20c40*/  ISETP.GE.AND P0, PT, R19, UR4, PT ;  /* 0x0000000413007c0c */ /* 0x001fda000bf06270 */
[----:B------:R-:W-:Y:S05]  /*20c50*/  @!P0 BRA `(.L_x_8864) ;  /* 0xffffff8800e08947 */ /* 0x000fea000383ffff */
[----:B------:R-:W-:Y:S05]  /*20c60*/  BSYNC B8 ;  /* 0x0000000000087941 */ /* 0x000fea0003800000 */
.L_x_8751:
        /* <DEDUP_REMOVED lines=12> */
.L_x_9018:
[----:B------:R-:W-:Y:S05]  /*20d30*/  BSYNC B0 ;  /* 0x0000000000007941 */ /* 0x000fea0003800000 */
.L_x_8865:
[----:B------:R-:W-:-:S03]  /*20d40*/  UMOV UR4, 0xffffffff ;  /* 0xffffffff00047882 */ /* 0x000fc60000000000 */
[----:B------:R-:W-:Y:S05]  /*20d50*/  BRA.DIV UR4, `(.L_x_8867) ;  /* 0x0000004e04007947 */ /* 0x000fea000b800000 */
[----:B0-----:R-:W0:Y:S02]  /*20d60*/  S2R R0, SR_TID.X ;  /* 0x0000000000007919 */ /* 0x001e240000002100 */
[----:B0-----:R-:W-:-:S04]  /*20d70*/  SHF.R.U32.HI R0, RZ, 0x5, R0 ;  /* 0x00000005ff007819 */ /* 0x001fc80000011600 */
[----:B------:R-:W-:-:S05]  /*20d80*/  LOP3.LUT R0, R0, 0x3, RZ, 0xc0, !PT ;  /* 0x0000000300007812 */ /* 0x000fca00078ec0ff */
[----:B------:R0:W1:Y:S02]  /*20d90*/  SHFL.IDX PT, R14, R0, RZ, 0x1f ;  /* 0x00001fff000e7589 */ /* 0x00006400000e0000 */
.L_x_9021:
[----:B-1----:R-:W-:-:S13]  /*20da0*/  ISETP.NE.AND P0, PT, R14, RZ, PT ;  /* 0x000000ff0e00720c */ /* 0x002fda0003f05270 */
[----:B------:R-:W-:Y:S05]  /*20db0*/  @P0 BRA `(.L_x_8602) ;  /* 0x0000000000880947 */ /* 0x000fea0003800000 */
[----:B------:R-:W-:-:S03]  /*20dc0*/  UMOV UR4, 0xffffffff ;  /* 0xffffffff00047882 */ /* 0x000fc60000000000 */
[----:B------:R-:W-:Y:S05]  /*20dd0*/  BRA.DIV UR4, `(.L_x_8868) ;  /* 0x0000004e04147947 */ /* 0x000fea000b800000 */
[----:B------:R-:W-:-:S13]  /*20de0*/  ELECT P6, URZ, PT ;  /* 0x00000000003f782f */ /* 0x000fda00038c0000 */
.L_x_9024:
[----:B------:R-:W-:Y:S05]  /*20df0*/  @!P6 BRA `(.L_x_8602) ;  /* 0x000000000078e947 */ /* 0x000fea0003800000 */
[----:B0-----:R-:W5:Y:S02]  /*20e00*/  LDL.LU R0, [R1+0x8] ;  /* 0x0000080001007983 */ /* 0x001f640000300800 */
[----:B-----5:R-:W-:-:S04]  /*20e10*/  LOP3.LUT R0, R0, 0x2, RZ, 0xfc, !PT ;  /* 0x0000000200007812 */ /* 0x020fc800078efcff */
[----:B------:R-:W-:-:S13]  /*20e20*/  ISETP.NE.AND P0, PT, R0, 0x3, PT ;  /* 0x000000030000780c */ /* 0x000fda0003f05270 */
[----:B------:R-:W-:Y:S05]  /*20e30*/  @!P0 BRA `(.L_x_8869) ;  /* 0x0000000000048947 */ /* 0x000fea0003800000 */
[----:B------:R-:W-:Y:S01]  /*20e40*/  BPT.TRAP 0x1 ;  /* 0x000000040000795c */ /* 0x000fe20000300000 */
.L_x_8869:
[C---:B------:R-:W-:Y:S01]  /*20e50*/  IMAD R5, R25.reuse, 0x8, R4 ;  /* 0x0000000819057824 */ /* 0x040fe200078e0204 */
[----:B------:R-:W-:Y:S01]  /*20e60*/  SHF.L.U32 R0, R28, 0x1f, RZ ;  /* 0x0000001f1c007819 */ /* 0x000fe200000006ff */
[----:B------:R-:W-:-:S03]  /*20e70*/  VIADD R25, R25, 0x1 ;  /* 0x0000000119197836 */ /* 0x000fc60000000000 */
[----:B------:R-:W0:Y:S02]  /*20e80*/  SYNCS.PHASECHK.TRANS64.TRYWAIT P1, [R5+URZ+0x38840], R0 ;  /* 0x03884000050075a7 */ /* 0x000e24000802017f */
[----:B------:R-:W-:-:S04]  /*20e90*/  ISETP.NE.AND P2, PT, R25, 0x2, PT ;  /* 0x000000021900780c */ /* 0x000fc80003f45270 */
[----:B------:R-:W-:Y:S01]  /*20ea0*/  SEL R3, RZ, 0x1, P2 ;  /* 0x00000001ff037807 */ /* 0x000fe20001000000 */
[----:B0-----:R-:W-:Y:S08]  /*20eb0*/  @!P1 BRA `(.L_x_8870) ;  /* 0x0000004800fc9947 */ /* 0x001ff00003800000 */
.L_x_9025:
[----:B------:R-:W-:Y:S02]  /*20ec0*/  SEL R25, R25, RZ, P2 ;  /* 0x000000ff19197207 */ /* 0x000fe40001000000 */
[----:B------:R-:W-:Y:S01]  /*20ed0*/  LOP3.LUT R2, R28, R3, RZ, 0x3c, !PT ;  /* 0x000000031c027212 */ /* 0x000fe200078e3cff */
[----:B------:R-:W-:Y:S06]  /*20ee0*/  @!P0 BRA `(.L_x_8871) ;  /* 0x0000000000048947 */ /* 0x000fec0003800000 */
[----:B------:R-:W-:Y:S01]  /*20ef0*/  BPT.TRAP 0x1 ;  /* 0x000000040000795c */ /* 0x000fe20000300000 */
.L_x_8871:
[----:B------:R-:W-:Y:S01]  /*20f00*/  IMAD R25, R25, 0x8, R4 ;  /* 0x0000000819197824 */ /* 0x000fe200078e0204 */
[----:B------:R-:W-:-:S04]  /*20f10*/  SHF.L.U32 R2, R2, 0x1f, RZ ;  /* 0x0000001f02027819 */ /* 0x000fc800000006ff */
[----:B------:R-:W1:Y:S02]  /*20f20*/  SYNCS.PHASECHK.TRANS64.TRYWAIT P1, [R25+URZ+0x38840], R2 ;  /* 0x03884002190075a7 */ /* 0x000e64000802017f */
[----:B-1----:R-:W-:Y:S05]  /*20f30*/  @!P1 BRA `(.L_x_8872) ;  /* 0x0000004800f09947 */ /* 0x002fea0003800000 */
.L_x_9026:
[----:B------:R-:W-:Y:S05]  /*20f40*/  @!P0 BRA `(.L_x_8873) ;  /* 0x0000000000048947 */ /* 0x000fea0003800000 */
[----:B------:R-:W-:Y:S01]  /*20f50*/  BPT.TRAP 0x1 ;  /* 0x000000040000795c */ /* 0x000fe20000300000 */
.L_x_8873:
[----:B------:R-:W5:Y:S02]  /*20f60*/  SYNCS.PHASECHK.TRANS64.TRYWAIT P1, [R5+URZ+0x38860], R0 ;  /* 0x03886000050075a7 */ /* 0x000f64000802017f */
[----:B-----5:R-:W-:Y:S05]  /*20f70*/  @!P1 BRA `(.L_x_8874) ;  /* 0x0000004800f49947 */ /* 0x020fea0003800000 */
.L_x_9027:
[----:B------:R-:W-:Y:S05]  /*20f80*/  @!P0 BRA `(.L_x_8875) ;  /* 0x0000000000048947 */ /* 0x000fea0003800000 */
[----:B------:R-:W-:Y:S01]  /*20f90*/  BPT.TRAP 0x1 ;  /* 0x000000040000795c */ /* 0x000fe20000300000 */
.L_x_8875:
[----:B------:R0:W0:Y:S02]  /*20fa0*/  SYNCS.PHASECHK.TRANS64.TRYWAIT P0, [R25+URZ+0x38860], R2 ;  /* 0x03886002190075a7 */ /* 0x000024000800017f */
[----:B0-----:R-:W-:Y:S05]  /*20fb0*/  @!P0 NANOSLEEP.SYNCS 0x989680 ;  /* 0x009896800000895d */ /* 0x001fea0003900000 */
[----:B------:R-:W0:Y:S02]  /*20fc0*/  @!P0 SYNCS.PHASECHK.TRANS64 P0, [R25+URZ+0x38860], R2 ;  /* 0x03886002190085a7 */ /* 0x000e24000800007f */
[----:B0-----:R-:W-:Y:S05]  /*20fd0*/  @!P0 BRA `(.L_x_8875) ;  /* 0xfffffffc00f08947 */ /* 0x001fea000383ffff */
.L_x_8602:
[----:B------:R-:W-:Y:S05]  /*20fe0*/  BSYNC B9 ;  /* 0x0000000000097941 */ /* 0x000fea0003800000 */
.L_x_8599:
[----:B------:R-:W-:Y:S05]  /*20ff0*/  EXIT ;  /* 0x000000000000794d */ /* 0x000fea0003800000 */
.L_x_8618:
[----:B0-----:R0:W1:Y:S02]  /*21000*/  SYNCS.PHASECHK.TRANS64.TRYWAIT P5, [R62+URZ+0x38890], R75 ;  /* 0x0388904b3e0075a7 */ /* 0x00106400080a017f */
[----:B-1----:R-:W-:Y:S05]  /*21010*/  @!P5 NANOSLEEP.SYNCS 0x989680 ;  /* 0x009896800000d95d */ /* 0x002fea0003900000 */
[----:B------:R-:W1:Y:S02]  /*21020*/  @!P5 SYNCS.PHASECHK.TRANS64 P5, [R62+URZ+0x38890], R75 ;  /* 0x0388904b3e00d5a7 */ /* 0x000e6400080a007f */
[----:B-1----:R-:W-:Y:S05]  /*21030*/  @!P5 BRA `(.L_x_8618) ;  /* 0xfffffffc00f0d947 */ /* 0x002fea000383ffff */
[----:B------:R-:W-:Y:S05]  /*21040*/  BRA `(.L_x_8876) ;  /* 0xfffffe1800ec7947 */ /* 0x000fea000383ffff */
.L_x_8619:
        /* <DEDUP_REMOVED lines=8> */
.L_x_8878:
[----:B------:R-:W-:Y:S05]  /*210d0*/  BSYNC B1 ;  /* 0x0000000000017941 */ /* 0x000fea0003800000 */
.L_x_8877:
        /* <DEDUP_REMOVED lines=8> */
.L_x_8879:
[----:B------:R-:W-:Y:S05]  /*21160*/  BRA `(.L_x_8880) ;  /* 0xfffffe1800b87947 */ /* 0x000fea000383ffff */
.L_x_8629:
[----:B0-----:R0:W1:Y:S02]  /*21170*/  SYNCS.PHASECHK.TRANS64.TRYWAIT P6, [R62+URZ+0x38890], R75 ;  /* 0x0388904b3e0075a7 */ /* 0x00106400080c017f */
[----:B-1----:R-:W-:Y:S05]  /*21180*/  @!P6 NANOSLEEP.SYNCS 0x989680 ;  /* 0x009896800000e95d */ /* 0x002fea0003900000 */
[----:B------:R-:W1:Y:S02]  /*21190*/  @!P6 SYNCS.PHASECHK.TRANS64 P6, [R62+URZ+0x38890], R75 ;  /* 0x0388904b3e00e5a7 */ /* 0x000e6400080c007f */
[----:B-1----:R-:W-:Y:S05]  /*211a0*/  @!P6 BRA `(.L_x_8629) ;  /* 0xfffffffc00f0e947 */ /* 0x002fea000383ffff */
[----:B------:R-:W-:Y:S05]  /*211b0*/  BRA `(.L_x_8881) ;  /* 0xfffffe2400407947 */ /* 0x000fea000383ffff */
.L_x_8630:
        /* <DEDUP_REMOVED lines=8> */
.L_x_8883:
[----:B------:R-:W-:Y:S05]  /*21240*/  BSYNC B1 ;  /* 0x0000000000017941 */ /* 0x000fea0003800000 */
.L_x_8882:
        /* <DEDUP_REMOVED lines=8> */
.L_x_8884:
[----:B------:R-:W-:Y:S01]  /*212d0*/  IMAD.MOV.U32 R69, RZ, RZ, R14 ;  /* 0x000000ffff457224 */ /* 0x000fe200078e000e */
[----:B------:R-:W-:Y:S06]  /*212e0*/  BRA `(.L_x_8885) ;  /* 0xfffffe2400087947 */ /* 0x000fec000383ffff */
.L_x_8635:
[----:B-1----:R1:W2:Y:S02]  /*212f0*/  SYNCS.PHASECHK.TRANS64.TRYWAIT P4, [R62+URZ+0x38890], R75 ;  /* 0x0388904b3e0075a7 */ /* 0x0022a4000808017f */
[----:B--2---:R-:W-:Y:S05]  /*21300*/  @!P4 NANOSLEEP.SYNCS 0x989680 ;  /* 0x009896800000c95d */ /* 0x004fea0003900000 */
[----:B------:R-:W2:Y:S02]  /*21310*/  @!P4 SYNCS.PHASECHK.TRANS64 P4, [R62+URZ+0x38890], R75 ;  /* 0x0388904b3e00c5a7 */ /* 0x000ea4000808007f */
[----:B--2---:R-:W-:Y:S05]  /*21320*/  @!P4 BRA `(.L_x_8635) ;  /* 0xfffffffc00f0c947 */ /* 0x004fea000383ffff */
[----:B------:R-:W-:Y:S05]  /*21330*/  BRA `(.L_x_8886) ;  /* 0xfffffe2c001c7947 */ /* 0x000fea000383ffff */
.L_x_8636:
[----:B------:R-:W-:Y:S01]  /*21340*/  BSSY B1, `(.L_x_8887) ;  /* 0x0000007000017945 */ /* 0x000fe20003800000 */
[----:B------:R-:W-:Y:S02]  /*21350*/  IMAD.MOV.U32 R12, RZ, RZ, RZ ;  /* 0x000000ffff0c7224 */ /* 0x000fe400078e00ff */
[----:B------:R-:W-:Y:S02]  /*21360*/  IMAD.MOV.U32 R11, RZ, RZ, 0x1c1f ;  /* 0x00001c1fff0b7424 */ /* 0x000fe400078e00ff */
[----:B------:R-:W-:-:S07]  /*21370*/  IMAD.MOV.U32 R15, RZ, RZ, -0x1 ;  /* 0xffffffffff0f7424 */ /* 0x000fce00078e00ff */
[----:B-1----:R-:W-:Y:S05]  /*21380*/  WARPSYNC.COLLECTIVE R15, `(.L_x_8888) ;  /* 0x000000000f087348 */ /* 0x002fea0003c00000 */
[----:B------:R0:W2:Y:S02]  /*21390*/  SHFL.IDX P6, R14, R13, R12, R11 ;  /* 0x0000000c0d0e7389 */ /* 0x0000a400000c000b */
[----:B012---:R-:W-:Y:S01]  /*213a0*/  ENDCOLLECTIVE ;  /* 0x000000000000791b */ /* 0x007fe20003800000 */
.L_x_8888:
[----:B------:R-:W-:Y:S05]  /*213b0*/  BSYNC B1 ;  /* 0x0000000000017941 */ /* 0x000fea0003800000 */
.L_x_8887:
        /* <DEDUP_REMOVED lines=8> */
.L_x_8889:
[----:B------:R-:W-:Y:S05]  /*21440*/  BRA `(.L_x_8890) ;  /* 0xfffffe2c00447947 */ /* 0x000fea000383ffff */
.L_x_8640:
[----:B--2---:R2:W3:Y:S02]  /*21450*/  SYNCS.PHASECHK.TRANS64.TRYWAIT P3, [R62+URZ+0x388b0], R75 ;  /* 0x0388b04b3e0075a7 */ /* 0x0044e4000806017f */
[----:B---3--:R-:W-:Y:S05]  /*21460*/  @!P3 NANOSLEEP.SYNCS 0x989680 ;  /* 0x009896800000b95d */ /* 0x008fea0003900000 */
[----:B------:R-:W3:Y:S02]  /*21470*/  @!P3 SYNCS.PHASECHK.TRANS64 P3, [R62+URZ+0x388b0], R75 ;  /* 0x0388b04b3e00b5a7 */ /* 0x000ee4000806007f */
[----:B---3--:R-:W-:Y:S05]  /*21480*/  @!P3 BRA `(.L_x_8640) ;  /* 0xfffffffc00f0b947 */ /* 0x008fea000383ffff */
[----:B------:R-:W-:Y:S05]  /*21490*/  BRA `(.L_x_8891) ;  /* 0xfffffe2c00d07947 */ /* 0x000fea000383ffff */
.L_x_8665:
        /* <DEDUP_REMOVED lines=8> */
.L_x_8893:
[----:B------:R-:W-:Y:S05]  /*21520*/  BSYNC B1 ;  /* 0x0000000000017941 */ /* 0x000fea0003800000 */
.L_x_8892:
        /* <DEDUP_REMOVED lines=8> */
.L_x_8894:
[----:B------:R-:W-:Y:S02]  /*215b0*/  IMAD.MOV.U32 R13, RZ, RZ, R7 ;  /* 0x000000ffff0d7224 */ /* 0x000fe400078e0007 */
[----:B------:R-:W-:-:S07]  /*215c0*/  IMAD.MOV.U32 R2, RZ, RZ, R14 ;  /* 0x000000ffff027224 */ /* 0x000fce00078e000e */
[----:B------:R-:W-:Y:S05]  /*215d0*/  WARPSYNC.COLLECTIVE R15, `(.L_x_8895) ;  /* 0x000000000f087348 */ /* 0x000fea0003c00000 */
[----:B------:R0:W1:Y:S02]  /*215e0*/  SHFL.IDX P6, R14, R13, R12, R11 ;  /* 0x0000000c0d0e7389 */ /* 0x00006400000c000b */
[----:B01----:R-:W-:Y:S01]  /*215f0*/  ENDCOLLECTIVE ;  /* 0x000000000000791b */ /* 0x003fe20003800000 */
.L_x_8895:
[----:B------:R-:W-:Y:S02]  /*21600*/  IMAD.MOV.U32 R13, RZ, RZ, R4 ;  /* 0x000000ffff0d7224 */ /* 0x000fe400078e0004 */
[----:B------:R-:W-:-:S07]  /*21610*/  IMAD.MOV.U32 R5, RZ, RZ, R14 ;  /* 0x000000ffff057224 */ /* 0x000fce00078e000e */
[----:B------:R-:W-:Y:S05]  /*21620*/  WARPSYNC.COLLECTIVE R15, `(.L_x_8896) ;  /* 0x000000000f087348 */ /* 0x000fea0003c00000 */
[----:B------:R0:W1:Y:S02]  /*21630*/  SHFL.IDX P6, R14, R13, R12, R11 ;  /* 0x0000000c0d0e7389 */ /* 0x00006400000c000b */
[----:B01----:R-:W-:Y:S01]  /*21640*/  ENDCOLLECTIVE ;  /* 0x000000000000791b */ /* 0x003fe20003800000 */
.L_x_8896:
[----:B------:R-:W-:Y:S05]  /*21650*/  BRA `(.L_x_8897) ;  /* 0xfffffe6000dc7947 */ /* 0x000fea000383ffff */
.L_x_8668:
        /* <DEDUP_REMOVED lines=8> */
.L_x_8899:
[----:B------:R-:W-:Y:S05]  /*216e0*/  BSYNC B1 ;  /* 0x0000000000017941 */ /* 0x000fea0003800000 */
.L_x_8898:
        /* <DEDUP_REMOVED lines=8> */
.L_x_8900:
[----:B------:R-:W-:Y:S02]  /*21770*/  IMAD.MOV.U32 R13, RZ, RZ, R7 ;  /* 0x000000ffff0d7224 */ /* 0x000fe400078e0007 */
[----:B------:R-:W-:-:S07]  /*21780*/  IMAD.MOV.U32 R2, RZ, RZ, R14 ;  /* 0x000000ffff027224 */ /* 0x000fce00078e000e */
[----:B------:R-:W-:Y:S05]  /*21790*/  WARPSYNC.COLLECTIVE R15, `(.L_x_8901) ;  /* 0x000000000f087348 */ /* 0x000fea0003c00000 */
[----:B------:R0:W1:Y:S02]  /*217a0*/  SHFL.IDX P6, R14, R13, R12, R11 ;  /* 0x0000000c0d0e7389 */ /* 0x00006400000c000b */
[----:B01----:R-:W-:Y:S01]  /*217b0*/  ENDCOLLECTIVE ;  /* 0x000000000000791b */ /* 0x003fe20003800000 */
.L_x_8901:
[----:B------:R-:W-:Y:S02]  /*217c0*/  IMAD.MOV.U32 R13, RZ, RZ, R4 ;  /* 0x000000ffff0d7224 */ /* 0x000fe400078e0004 */
[----:B------:R-:W-:-:S07]  /*217d0*/  IMAD.MOV.U32 R5, RZ, RZ, R14 ;  /* 0x000000ffff057224 */ /* 0x000fce00078e000e */
[----:B------:R-:W-:Y:S05]  /*217e0*/  WARPSYNC.COLLECTIVE R15, `(.L_x_8902) ;  /* 0x000000000f087348 */ /* 0x000fea0003c00000 */
[----:B------:R0:W1:Y:S02]  /*217f0*/  SHFL.IDX P6, R14, R13, R12, R11 ;  /* 0x0000000c0d0e7389 */ /* 0x00006400000c000b */
[----:B01----:R-:W-:Y:S01]  /*21800*/  ENDCOLLECTIVE ;  /* 0x000000000000791b */ /* 0x003fe20003800000 */
.L_x_8902:
[----:B------:R-:W-:Y:S01]  /*21810*/  IMAD.MOV.U32 R4, RZ, RZ, R14 ;  /* 0x000000ffff047224 */ /* 0x000fe200078e000e */
[----:B------:R-:W-:Y:S06]  /*21820*/  BRA `(.L_x_8903) ;  /* 0xfffffe6400307947 */ /* 0x000fec000383ffff */
.L_x_8672:
[----:B0-----:R0:W1:Y:S02]  /*21830*/  SYNCS.PHASECHK.TRANS64.TRYWAIT P0, [R18+URZ+0x38800], R35 ;  /* 0x03880023120075a7 */ /* 0x001064000800017f */
[----:B-1----:R-:W-:Y:S05]  /*21840*/  @!P0 NANOSLEEP.SYNCS 0x989680 ;  /* 0x009896800000895d */ /* 0x002fea0003900000 */
[----:B------:R-:W1:Y:S02]  /*21850*/  @!P0 SYNCS.PHASECHK.TRANS64 P0, [R18+URZ+0x38800], R35 ;  /* 0x03880023120085a7 */ /* 0x000e64000800007f */
[----:B-1----:R-:W-:Y:S05]  /*21860*/  @!P0 BRA `(.L_x_8672) ;  /* 0xfffffffc00f08947 */ /* 0x002fea000383ffff */
[----:B------:R-:W-:Y:S05]  /*21870*/  BRA `(.L_x_8904) ;  /* 0xfffffe6800287947 */ /* 0x000fea000383ffff */
.L_x_8680:
        /* <DEDUP_REMOVED lines=9> */
.L_x_8906:
[----:B------:R-:W-:Y:S05]  /*21910*/  BSYNC B1 ;  /* 0x0000000000017941 */ /* 0x000fea0003800000 */
.L_x_8905:
        /* <DEDUP_REMOVED lines=10> */
.L_x_8907:
        /* <DEDUP_REMOVED lines=8> */
.L_x_8908:
[----:B------:R-:W-:-:S05]  /*21a40*/  @!P1 IADD3 R2, P2, R2, R7, RZ ;  /* 0x0000000702029210 */ /* 0x000fca0007f5e0ff */
[----:B------:R-:W-:Y:S02]  /*21a50*/  @!P1 IMAD.X R5, R0, 0x1, R4, P2 ;  /* 0x0000000100059824 */ /* 0x000fe400010e0604 */
[----:B------:R-:W-:Y:S02]  /*21a60*/  @!P1 IMAD.MOV.U32 R8, RZ, RZ, R2 ;  /* 0x000000ffff089224 */ /* 0x000fe400078e0002 */
[----:B------:R-:W-:Y:S02]  /*21a70*/  @!P1 IMAD.MOV.U32 R9, RZ, RZ, R5 ;  /* 0x000000ffff099224 */ /* 0x000fe400078e0005 */
[----:B------:R-:W-:Y:S02]  /*21a80*/  IMAD.MOV.U32 R13, RZ, RZ, R27 ;  /* 0x000000ffff0d7224 */ /* 0x000fe400078e001b */
[----:B------:R-:W-:-:S07]  /*21a90*/  IMAD.MOV.U32 R3, RZ, RZ, R14 ;  /* 0x000000ffff037224 */ /* 0x000fce00078e000e */
[----:B------:R-:W-:Y:S05]  /*21aa0*/  WARPSYNC.COLLECTIVE R15, `(.L_x_8909) ;  /* 0x000000000f087348 */ /* 0x000fea0003c00000 */
[----:B------:R0:W1:Y:S02]  /*21ab0*/  SHFL.IDX P6, R14, R13, R12, R11 ;  /* 0x0000000c0d0e7389 */ /* 0x00006400000c000b */
[----:B01----:R-:W-:Y:S01]  /*21ac0*/  ENDCOLLECTIVE ;  /* 0x000000000000791b */ /* 0x003fe20003800000 */
.L_x_8909:
        /* <DEDUP_REMOVED lines=9> */
[----:B------:R-:W-:Y:S01]  /*21b60*/  CS2R R20, SRZ ;  /* 0x0000000000147805 */ /* 0x000fe2000001ff00 */
[----:B0-----:R-:W-:Y:S02]  /*21b70*/  IMAD.MOV.U32 R15, RZ, RZ, -0x1 ;  /* 0xffffffffff0f7424 */ /* 0x001fe400078e00ff */
[----:B--2---:R-:W-:Y:S02]  /*21b80*/  @!P1 IMAD.MOV.U32 R31, RZ, RZ, R11 ;  /* 0x000000ffff1f9224 */ /* 0x004fe400078e000b */
[----:B------:R-:W-:-:S02]  /*21b90*/  IMAD.MOV.U32 R11, RZ, RZ, 0x1c1f ;  /* 0x00001c1fff0b7424 */ /* 0x000fc400078e00ff */
[----:B------:R-:W-:Y:S02]  /*21ba0*/  @!P1 IMAD.MOV.U32 R28, RZ, RZ, R8 ;  /* 0x000000ffff1c9224 */ /* 0x000fe400078e0008 */
[----:B------:R-:W-:-:S07]  /*21bb0*/  @!P1 IMAD.MOV.U32 R29, RZ, RZ, R9 ;  /* 0x000000ffff1d9224 */ /* 0x000fce00078e0009 */
[----:B-----5:R-:W-:Y:S05]  /*21bc0*/  WARPSYNC.COLLECTIVE R15, `(.L_x_8910) ;  /* 0x000000000f087348 */ /* 0x020fea0003c00000 */
[----:B------:R0:W1:Y:S02]  /*21bd0*/  SHFL.IDX P6, R14, R13, R12, R11 ;  /* 0x0000000c0d0e7389 */ /* 0x00006400000c000b */
[----:B01---5:R-:W-:Y:S01]  /*21be0*/  ENDCOLLECTIVE ;  /* 0x000000000000791b */ /* 0x023fe20003800000 */
.L_x_8910:
[----:B------:R-:W-:Y:S02]  /*21bf0*/  IMAD.MOV.U32 R0, RZ, RZ, R28 ;  /* 0x000000ffff007224 */ /* 0x000fe400078e001c */
[----:B------:R-:W-:Y:S02]  /*21c00*/  IMAD.MOV.U32 R2, RZ, RZ, R29 ;  /* 0x000000ffff027224 */ /* 0x000fe400078e001d */
[----:B------:R-:W-:Y:S01]  /*21c10*/  @!P1 IMAD.MOV.U32 R30, RZ, RZ, R10 ;  /* 0x000000ffff1e9224 */ /* 0x000fe200078e000a */
[----:B------:R-:W-:Y:S01]  /*21c20*/  PRMT R41, R0, 0x7610, R41 ;  /* 0x0000761000297816 */ /* 0x000fe20000000029 */
[----:B------:R-:W-:Y:S01]  /*21c30*/  IMAD.MOV.U32 R8, RZ, RZ, R31 ;  /* 0x000000ffff087224 */ /* 0x000fe200078e001f */
[----:B------:R-:W-:Y:S01]  /*21c40*/  PRMT R32, R32, 0x5410, R2 ;  /* 0x0000541020207816 */ /* 0x000fe20000000002 */
[----:B------:R-:W-:Y:S01]  /*21c50*/  IMAD.MOV.U32 R0, RZ, RZ, R30 ;  /* 0x000000ffff007224 */ /* 0x000fe200078e001e */
[----:B------:R-:W-:Y:S02]  /*21c60*/  CS2R R2, SRZ ;  /* 0x0000000000027805 */ /* 0x000fe4000001ff00 */
[----:B------:R-:W-:Y:S01]  /*21c70*/  PRMT R34, R8, 0x7610, R34 ;  /* 0x0000761008227816 */ /* 0x000fe20000000022 */
[----:B------:R-:W-:Y:S01]  /*21c80*/  IMAD.MOV.U32 R13, RZ, RZ, R25 ;  /* 0x000000ffff0d7224 */ /* 0x000fe200078e0019 */
[----:B------:R-:W-:Y:S01]  /*21c90*/  PRMT R32, R0, 0x7610, R32 ;  /* 0x0000761000207816 */ /* 0x000fe20000000020 */
[----:B------:R-:W-:-:S02]  /*21ca0*/  @!P1 IMAD.MOV.U32 R20, RZ, RZ, R4 ;  /* 0x000000ffff149224 */ /* 0x000fc400078e0004 */
[----:B------:R-:W-:Y:S02]  /*21cb0*/  @!P1 IMAD.MOV.U32 R21, RZ, RZ, R5 ;  /* 0x000000ffff159224 */ /* 0x000fe400078e0005 */
[----:B------:R-:W-:Y:S02]  /*21cc0*/  @!P1 IMAD.MOV.U32 R2, RZ, RZ, R6 ;  /* 0x000000ffff029224 */ /* 0x000fe400078e0006 */
[----:B------:R-:W-:Y:S02]  /*21cd0*/  @!P1 IMAD.MOV.U32 R3, RZ, RZ, R7 ;  /* 0x000000ffff039224 */ /* 0x000fe400078e0007 */
[----:B------:R-:W-:-:S07]  /*21ce0*/  IMAD.MOV.U32 R24, RZ, RZ, R14 ;  /* 0x000000ffff187224 */ /* 0x000fce00078e000e */
[----:B------:R-:W-:Y:S05]  /*21cf0*/  WARPSYNC.COLLECTIVE R15, `(.L_x_8911) ;  /* 0x000000000f087348 */ /* 0x000fea0003c00000 */
[----:B------:R0:W1:Y:S02]  /*21d00*/  SHFL.IDX P6, R14, R13, R12, R11 ;  /* 0x0000000c0d0e7389 */ /* 0x00006400000c000b */
[----:B01----:R-:W-:Y:S01]  /*21d10*/  ENDCOLLECTIVE ;  /* 0x000000000000791b */ /* 0x003fe20003800000 */
.L_x_8911:
        /* <DEDUP_REMOVED lines=13> */
.L_x_8912:
[----:B------:R-:W-:Y:S02]  /*21df0*/  IMAD.MOV.U32 R13, RZ, RZ, R27 ;  /* 0x000000ffff0d7224 */ /* 0x000fe400078e001b */
[----:B------:R-:W-:-:S07]  /*21e00*/  IMAD.MOV.U32 R26, RZ, RZ, R14 ;  /* 0x000000ffff1a7224 */ /* 0x000fce00078e000e */
[----:B------:R-:W-:Y:S05]  /*21e10*/  WARPSYNC.COLLECTIVE R15, `(.L_x_8913) ;  /* 0x000000000f087348 */ /* 0x000fea0003c00000 */
[----:B------:R0:W1:Y:S02]  /*21e20*/  SHFL.IDX P6, R14, R13, R12, R11 ;  /* 0x0000000c0d0e7389 */ /* 0x00006400000c000b */
[----:B01----:R-:W-:Y:S01]  /*21e30*/  ENDCOLLECTIVE ;  /* 0x000000000000791b */ /* 0x003fe20003800000 */
.L_x_8913:
[----:B------:R-:W-:Y:S05]  /*21e40*/  BRA `(.L_x_8914) ;  /* 0xfffffe7400507947 */ /* 0x000fea000383ffff */
.L_x_8684:
[----:B0-----:R0:W1:Y:S02]  /*21e50*/  SYNCS.PHASECHK.TRANS64.TRYWAIT P1, [R18+URZ+0x38800], R13 ;  /* 0x0388000d120075a7 */ /* 0x001064000802017f */
[----:B-1----:R-:W-:Y:S05]  /*21e60*/  @!P1 NANOSLEEP.SYNCS 0x989680 ;  /* 0x009896800000995d */ /* 0x002fea0003900000 */
[----:B------:R-:W1:Y:S02]  /*21e70*/  @!P1 SYNCS.PHASECHK.TRANS64 P1, [R18+URZ+0x38800], R13 ;  /* 0x0388000d120095a7 */ /* 0x000e64000802007f */
[----:B-1----:R-:W-:Y:S05]  /*21e80*/  @!P1 BRA `(.L_x_8684) ;  /* 0xfffffffc00f09947 */ /* 0x002fea000383ffff */
[----:B------:R-:W-:Y:S05]  /*21e90*/  BRA `(.L_x_8915) ;  /* 0xfffffe7400f07947 */ /* 0x000fea000383ffff */
.L_x_8690:
[----:B0-----:R0:W2:Y:S02]  /*21ea0*/  SYNCS.PHASECHK.TRANS64.TRYWAIT P1, [R15+URZ+0x38830], R12 ;  /* 0x0388300c0f0075a7 */ /* 0x0010a4000802017f */
[----:B--2---:R-:W-:Y:S05]  /*21eb0*/  @!P1 NANOSLEEP.SYNCS 0x989680 ;  /* 0x009896800000995d */ /* 0x004fea0003900000 */
[----:B------:R-:W2:Y:S02]  /*21ec0*/  @!P1 SYNCS.PHASECHK.TRANS64 P1, [R15+URZ+0x38830], R12 ;  /* 0x0388300c0f0095a7 */ /* 0x000ea4000802007f */
[----:B--2---:R-:W-:Y:S05]  /*21ed0*/  @!P1 BRA `(.L_x_8690) ;  /* 0xfffffffc00f09947 */ /* 0x004fea000383ffff */
[----:B------:R-:W-:Y:S05]  /*21ee0*/  BRA `(.L_x_8689) ;  /* 0xfffffe8400c07947 */ /* 0x000fea000383ffff */
.L_x_8692:
[----:B--2---:R2:W3:Y:S02]  /*21ef0*/  SYNCS.PHASECHK.TRANS64.TRYWAIT P1, [R18+URZ+0x38810], R3 ;  /* 0x03881003120075a7 */ /* 0x0044e4000802017f */
[----:B---3--:R-:W-:Y:S05]  /*21f00*/  @!P1 NANOSLEEP.SYNCS 0x989680 ;  /* 0x009896800000995d */ /* 0x008fea0003900000 */
[----:B------:R-:W3:Y:S02]  /*21f10*/  @!P1 SYNCS.PHASECHK.TRANS64 P1, [R18+URZ+0x38810], R3 ;  /* 0x03881003120095a7 */ /* 0x000ee4000802007f */
[----:B---3--:R-:W-:Y:S05]  /*21f20*/  @!P1 BRA `(.L_x_8692) ;  /* 0xfffffffc00f09947 */ /* 0x008fea000383ffff */
[----:B------:R-:W-:Y:S05]  /*21f30*/  BRA `(.L_x_8916) ;  /* 0xfffffe8800707947 */ /* 0x000fea000383ffff */
.L_x_8696:
[----:B----4-:R4:W0:Y:S02]  /*21f40*/  SYNCS.PHASECHK.TRANS64.TRYWAIT P1, [R15+URZ+0x38850], R12 ;  /* 0x0388500c0f0075a7 */ /* 0x010824000802017f */
[----:B0-----:R-:W-:Y:S05]  /*21f50*/  @!P1 NANOSLEEP.SYNCS 0x989680 ;  /* 0x009896800000995d */ /* 0x001fea0003900000 */
[----:B------:R-:W0:Y:S02]  /*21f60*/  @!P1 SYNCS.PHASECHK.TRANS64 P1, [R15+URZ+0x38850], R12 ;  /* 0x0388500c0f0095a7 */ /* 0x000e24000802007f */
[----:B0-----:R-:W-:Y:S05]  /*21f70*/  @!P1 BRA `(.L_x_8696) ;  /* 0xfffffffc00f09947 */ /* 0x001fea000383ffff */
[----:B------:R-:W-:Y:S05]  /*21f80*/  BRA `(.L_x_8695) ;  /* 0xfffffe88008c7947 */ /* 0x000fea000383ffff */
.L_x_8705:
[----:B-1----:R1:W2:Y:S02]  /*21f90*/  SYNCS.PHASECHK.TRANS64.TRYWAIT P1, [R20+URZ+0x38830], R13 ;  /* 0x0388300d140075a7 */ /* 0x0022a4000802017f */
[----:B--2---:R-:W-:Y:S05]  /*21fa0*/  @!P1 NANOSLEEP.SYNCS 0x989680 ;  /* 0x009896800000995d */ /* 0x004fea0003900000 */
[----:B------:R-:W2:Y:S02]  /*21fb0*/  @!P1 SYNCS.PHASECHK.TRANS64 P1, [R20+URZ+0x38830], R13 ;  /* 0x0388300d140095a7 */ /* 0x000ea4000802007f */
[----:B--2---:R-:W-:Y:S05]  /*21fc0*/  @!P1 BRA `(.L_x_8705) ;  /* 0xfffffffc00f09947 */ /* 0x004fea000383ffff */
[----:B------:R-:W-:Y:S05]  /*21fd0*/  BRA `(.L_x_8704) ;  /* 0xfffffeb800e07947 */ /* 0x000fea000383ffff */
.L_x_8710:
[----:B---3--:R3:W4:Y:S02]  /*21fe0*/  SYNCS.PHASECHK.TRANS64.TRYWAIT P1, [R20+URZ+0x38850], R13 ;  /* 0x0388500d140075a7 */ /* 0x008724000802017f */
[----:B----4-:R-:W-:Y:S05]  /*21ff0*/  @!P1 NANOSLEEP.SYNCS 0x989680 ;  /* 0x009896800000995d */ /* 0x010fea0003900000 */
[----:B------:R-:W4:Y:S02]  /*22000*/  @!P1 SYNCS.PHASECHK.TRANS64 P1, [R20+URZ+0x38850], R13 ;  /* 0x0388500d140095a7 */ /* 0x000f24000802007f */
[----:B----4-:R-:W-:Y:S05]  /*22010*/  @!P1 BRA `(.L_x_8710) ;  /* 0xfffffffc00f09947 */ /* 0x010fea000383ffff */
[----:B------:R-:W-:Y:S05]  /*22020*/  BRA `(.L_x_8709) ;  /* 0xfffffebc007c7947 */ /* 0x000fea000383ffff */
.L_x_8720:
[----:B-1----:R1:W2:Y:S02]  /*22030*/  SYNCS.PHASECHK.TRANS64.TRYWAIT P1, [R20+URZ+0x38830], R13 ;  /* 0x0388300d140075a7 */ /* 0x0022a4000802017f */
[----:B--2---:R-:W-:Y:S05]  /*22040*/  @!P1 NANOSLEEP.SYNCS 0x989680 ;  /* 0x009896800000995d */ /* 0x004fea0003900000 */
[----:B------:R-:W2:Y:S02]  /*22050*/  @!P1 SYNCS.PHASECHK.TRANS64 P1, [R20+URZ+0x38830], R13 ;  /* 0x0388300d140095a7 */ /* 0x000ea4000802007f */
[----:B--2---:R-:W-:Y:S05]  /*22060*/  @!P1 BRA `(.L_x_8720) ;  /* 0xfffffffc00f09947 */ /* 0x004fea000383ffff */
[----:B------:R-:W-:Y:S05]  /*22070*/  BRA `(.L_x_8719) ;  /* 0xfffffef400c47947 */ /* 0x000fea000383ffff */
.L_x_8725:
[----:B---3--:R3:W4:Y:S02]  /*22080*/  SYNCS.PHASECHK.TRANS64.TRYWAIT P1, [R20+URZ+0x38850], R13 ;  /* 0x0388500d140075a7 */ /* 0x008724000802017f */
[----:B----4-:R-:W-:Y:S05]  /*22090*/  @!P1 NANOSLEEP.SYNCS 0x989680 ;  /* 0x009896800000995d */ /* 0x010fea0003900000 */
[----:B------:R-:W4:Y:S02]  /*220a0*/  @!P1 SYNCS.PHASECHK.TRANS64 P1, [R20+URZ+0x38850], R13 ;  /* 0x0388500d140095a7 */ /* 0x000f24000802007f */
[----:B----4-:R-:W-:Y:S05]  /*220b0*/  @!P1 BRA `(.L_x_8725) ;  /* 0xfffffffc00f09947 */ /* 0x010fea000383ffff */
[----:B------:R-:W-:Y:S05]  /*220c0*/  BRA `(.L_x_8724) ;  /* 0xfffffef800607947 */ /* 0x000fea000383ffff */
.L_x_8757:
        /* <DEDUP_REMOVED lines=11> */
.L_x_8918:
[----:B------:R-:W-:Y:S05]  /*22180*/  BSYNC B1 ;  /* 0x0000000000017941 */ /* 0x000fea0003800000 */
.L_x_8917:
[----:B------:R-:W-:Y:S05]  /*22190*/  BRA `(.L_x_8919) ;  /* 0xffffff7c006c7947 */ /* 0x000fea000383ffff */
.L_x_8759:
[----:B------:R-:W-:Y:S01]  /*221a0*/  BSSY B1, `(.L_x_8920) ;  /* 0x0000006000017945 */ /* 0x000fe20003800000 */
[----:B------:R-:W-:-:S07]  /*221b0*/  IMAD.MOV.U32 R15, RZ, RZ, -0x1 ;  /* 0xffffffffff0f7424 */ /* 0x000fce00078e00ff */
[----:B012---:R-:W-:Y:S05]  /*221c0*/  WARPSYNC.COLLECTIVE R15, `(.L_x_8921) ;  /* 0x000000000f0c7348 */ /* 0x007fea0003c00000 */
[----:B------:R-:W-:Y:S02]  /*221d0*/  ELECT P6, UR62, PT ;  /* 0x00000000003e782f */ /* 0x000fe400038c0000 */
[----:B------:R-:W-:Y:S01]  /*221e0*/  MOV R14, UR62 ;  /* 0x0000003e000e7c02 */ /* 0x000fe20008000f00 */
[----:B012---:R-:W-:Y:S10]  /*221f0*/  ENDCOLLECTIVE ;  /* 0x000000000000791b */ /* 0x007ff40003800000 */
.L_x_8921:
[----:B------:R-:W-:Y:S05]  /*22200*/  BSYNC B1 ;  /* 0x0000000000017941 */ /* 0x000fea0003800000 */
.L_x_8920:
[----:B------:R-:W-:Y:S05]  /*22210*/  BRA `(.L_x_8758) ;  /* 0xffffff7c00647947 */ /* 0x000fea000383ffff */
.L_x_8761:
[----:B0-----:R0:W2:Y:S02]  /*22220*/  SYNCS.PHASECHK.TRANS64.TRYWAIT P0, [R23+URZ+0x38820], R3 ;  /* 0x03882003170075a7 */ /* 0x0010a4000800017f */
[----:B--2---:R-:W-:Y:S05]  /*22230*/  @!P0 NANOSLEEP.SYNCS 0x989680 ;  /* 0x009896800000895d */ /* 0x004fea0003900000 */
[----:B------:R-:W2:Y:S02]  /*22240*/  @!P0 SYNCS.PHASECHK.TRANS64 P0, [R23+URZ+0x38820], R3 ;  /* 0x03882003170085a7 */ /* 0x000ea4000800007f */
[----:B--2---:R-:W-:Y:S05]  /*22250*/  @!P0 BRA `(.L_x_8761) ;  /* 0xfffffffc00f08947 */ /* 0x004fea000383ffff */
[----:B------:R-:W-:Y:S05]  /*22260*/  BRA `(.L_x_8922) ;  /* 0xffffff7c00747947 */ /* 0x000fea000383ffff */
.L_x_8765:
[----:B0-----:R0:W1:Y:S02]  /*22270*/  SYNCS.PHASECHK.TRANS64.TRYWAIT P0, [R3+URZ+0x388a0], R8 ;  /* 0x0388a008030075a7 */ /* 0x001064000800017f */
[----:B-1----:R-:W-:Y:S05]  /*22280*/  @!P0 NANOSLEEP.SYNCS 0x989680 ;  /* 0x009896800000895d */ /* 0x002fea0003900000 */
[----:B------:R-:W1:Y:S02]  /*22290*/  @!P0 SYNCS.PHASECHK.TRANS64 P0, [R3+URZ+0x388a0], R8 ;  /* 0x0388a008030085a7 */ /* 0x000e64000800007f */
[----:B-1----:R-:W-:Y:S05]  /*222a0*/  @!P0 BRA `(.L_x_8765) ;  /* 0xfffffffc00f08947 */ /* 0x002fea000383ffff */
[----:B------:R-:W-:Y:S05]  /*222b0*/  BRA `(.L_x_8923) ;  /* 0xffffff7c008c7947 */ /* 0x000fea000383ffff */
.L_x_8770:
[----:B-1----:R1:W2:Y:S02]  /*222c0*/  SYNCS.PHASECHK.TRANS64.TRYWAIT P0, [R3+URZ+0x388c0], R8 ;  /* 0x0388c008030075a7 */ /* 0x0022a4000800017f */
[----:B--2---:R-:W-:Y:S05]  /*222d0*/  @!P0 NANOSLEEP.SYNCS 0x989680 ;  /* 0x009896800000895d */ /* 0x004fea0003900000 */
[----:B------:R-:W2:Y:S02]  /*222e0*/  @!P0 SYNCS.PHASECHK.TRANS64 P0, [R3+URZ+0x388c0], R8 ;  /* 0x0388c008030085a7 */ /* 0x000ea4000800007f */
[----:B--2---:R-:W-:Y:S05]  /*222f0*/  @!P0 BRA `(.L_x_8770) ;  /* 0xfffffffc00f08947 */ /* 0x004fea000383ffff */
[----:B------:R-:W-:Y:S05]  /*22300*/  BRA `(.L_x_8924) ;  /* 0xffffff8000087947 */ /* 0x000fea000383ffff */
.L_x_8784:
[----:B0-----:R0:W2:Y:S02]  /*22310*/  SYNCS.PHASECHK.TRANS64.TRYWAIT P1, [R8+URZ+0x388a0], R2 ;  /* 0x0388a002080075a7 */ /* 0x0010a4000802017f */
[----:B--2---:R-:W-:Y:S05]  /*22320*/  @!P1 NANOSLEEP.SYNCS 0x989680 ;  /* 0x009896800000995d */ /* 0x004fea0003900000 */
[----:B------:R-:W2:Y:S02]  /*22330*/  @!P1 SYNCS.PHASECHK.TRANS64 P1, [R8+URZ+0x388a0], R2 ;  /* 0x0388a002080095a7 */ /* 0x000ea4000802007f */
[----:B--2---:R-:W-:Y:S05]  /*22340*/  @!P1 BRA `(.L_x_8784) ;  /* 0xfffffffc00f09947 */ /* 0x004fea000383ffff */
[----:B------:R-:W-:Y:S05]  /*22350*/  BRA `(.L_x_8925) ;  /* 0xffffff88006c7947 */ /* 0x000fea000383ffff */
.L_x_8789:
[----:B-1----:R1:W2:Y:S02]  /*22360*/  SYNCS.PHASECHK.TRANS64.TRYWAIT P1, [R8+URZ+0x388c0], R2 ;  /* 0x0388c002080075a7 */ /* 0x0022a4000802017f */
[----:B--2---:R-:W-:Y:S05]  /*22370*/  @!P1 NANOSLEEP.SYNCS 0x989680 ;  /* 0x009896800000995d */ /* 0x004fea0003900000 */
[----:B------:R-:W2:Y:S02]  /*22380*/  @!P1 SYNCS.PHASECHK.TRANS64 P1, [R8+URZ+0x388c0], R2 ;  /* 0x0388c002080095a7 */ /* 0x000ea4000802007f */
[----:B--2---:R-:W-:Y:S05]  /*22390*/  @!P1 BRA `(.L_x_8789) ;  /* 0xfffffffc00f09947 */ /* 0x004fea000383ffff */
[----:B------:R-:W-:Y:S05]  /*223a0*/  BRA `(.L_x_8926) ;  /* 0xffffff8800e47947 */ /* 0x000fea000383ffff */
.L_x_8809:
        /* <DEDUP_REMOVED lines=11> */
.L_x_8928:
[----:B------:R-:W-:Y:S05]  /*22460*/  BSYNC B0 ;  /* 0x0000000000007941 */ /* 0x000fea0003800000 */
.L_x_8927:
[----:B------:R-:W-:Y:S05]  /*22470*/  BRA `(.L_x_8929) ;  /* 0xffffffa0000c7947 */ /* 0x000fea000383ffff */
.L_x_8812:
[----:B0-----:R0:W1:Y:S02]  /*22480*/  SYNCS.PHASECHK.TRANS64.TRYWAIT P0, [R31+URZ+0x38840], R0 ;  /* 0x038840001f0075a7 */ /* 0x001064000800017f */
[----:B-1----:R-:W-:Y:S05]  /*22490*/  @!P0 NANOSLEEP.SYNCS 0x989680 ;  /* 0x009896800000895d */ /* 0x002fea0003900000 */
[----:B------:R-:W1:Y:S02]  /*224a0*/  @!P0 SYNCS.PHASECHK.TRANS64 P0, [R31+URZ+0x38840], R0 ;  /* 0x038840001f0085a7 */ /* 0x000e64000800007f */
[----:B-1----:R-:W-:Y:S05]  /*224b0*/  @!P0 BRA `(.L_x_8812) ;  /* 0xfffffffc00f08947 */ /* 0x002fea000383ffff */
[----:B------:R-:W-:Y:S05]  /*224c0*/  BRA `(.L_x_8930) ;  /* 0xffffffa000487947 */ /* 0x000fea000383ffff */
.L_x_8813:
        /* <DEDUP_REMOVED lines=8> */
.L_x_8932:
[----:B------:R-:W-:Y:S05]  /*22550*/  BSYNC B0 ;  /* 0x0000000000007941 */ /* 0x000fea0003800000 */
.L_x_8931:
        /* <DEDUP_REMOVED lines=9> */
.L_x_8933:
[----:B------:R-:W-:Y:S02]  /*225f0*/  IMAD.MOV.U32 R13, RZ, RZ, R4 ;  /* 0x000000ffff0d7224 */ /* 0x000fe400078e0004 */
[----:B------:R-:W-:Y:S02]  /*22600*/  IMAD.MOV.U32 R12, RZ, RZ, 0x1 ;  /* 0x00000001ff0c7424 */ /* 0x000fe400078e00ff */
[----:B------:R-:W-:-:S07]  /*22610*/  IMAD.MOV.U32 R3, RZ, RZ, R14 ;  /* 0x000000ffff037224 */ /* 0x000fce00078e000e */
[----:B------:R-:W-:Y:S05]  /*22620*/  WARPSYNC.COLLECTIVE R15, `(.L_x_8934) ;  /* 0x000000000f087348 */ /* 0x000fea0003c00000 */
[----:B------:R0:W1:Y:S02]  /*22630*/  SHFL.IDX P6, R14, R13, R12, R11 ;  /* 0x0000000c0d0e7389 */ /* 0x00006400000c000b */
[----:B01----:R-:W-:Y:S01]  /*22640*/  ENDCOLLECTIVE ;  /* 0x000000000000791b */ /* 0x003fe20003800000 */
.L_x_8934:
        /* <DEDUP_REMOVED lines=15> */
.L_x_8935:
[----:B------:R-:W-:Y:S02]  /*22740*/  @P0 IMAD R6, R5, 0x2, R23 ;  /* 0x0000000205060824 */ /* 0x000fe400078e0217 */
[----:B------:R-:W-:Y:S02]  /*22750*/  IMAD.MOV.U32 R13, RZ, RZ, R4 ;  /* 0x000000ffff0d7224 */ /* 0x000fe400078e0004 */
[----:B------:R-:W-:Y:S02]  /*22760*/  IMAD.MOV.U32 R12, RZ, RZ, 0x2 ;  /* 0x00000002ff0c7424 */ /* 0x000fe400078e00ff */
[----:B------:R-:W-:-:S07]  /*22770*/  IMAD.MOV.U32 R3, RZ, RZ, R14 ;  /* 0x000000ffff037224 */ /* 0x000fce00078e000e */
[----:B------:R-:W-:Y:S05]  /*22780*/  WARPSYNC.COLLECTIVE R15, `(.L_x_8936) ;  /* 0x000000000f087348 */ /* 0x000fea0003c00000 */
[----:B------:R0:W1:Y:S02]  /*22790*/  SHFL.IDX P6, R14, R13, R12, R11 ;  /* 0x0000000c0d0e7389 */ /* 0x00006400000c000b */
[----:B01----:R-:W-:Y:S01]  /*227a0*/  ENDCOLLECTIVE ;  /* 0x000000000000791b */ /* 0x003fe20003800000 */
.L_x_8936:
        /* <DEDUP_REMOVED lines=15> */
.L_x_8937:
[----:B------:R-:W-:Y:S02]  /*228a0*/  @P0 IMAD R6, R5, 0x2, R23 ;  /* 0x0000000205060824 */ /* 0x000fe400078e0217 */
[----:B------:R-:W-:Y:S02]  /*228b0*/  IMAD.MOV.U32 R13, RZ, RZ, R4 ;  /* 0x000000ffff0d7224 */ /* 0x000fe400078e0004 */
[----:B------:R-:W-:Y:S02]  /*228c0*/  IMAD.MOV.U32 R12, RZ, RZ, 0x3 ;  /* 0x00000003ff0c7424 */ /* 0x000fe400078e00ff */
[----:B------:R-:W-:-:S07]  /*228d0*/  IMAD.MOV.U32 R3, RZ, RZ, R14 ;  /* 0x000000ffff037224 */ /* 0x000fce00078e000e */
[----:B------:R-:W-:Y:S05]  /*228e0*/  WARPSYNC.COLLECTIVE R15, `(.L_x_8938) ;  /* 0x000000000f087348 */ /* 0x000fea0003c00000 */
[----:B------:R0:W1:Y:S02]  /*228f0*/  SHFL.IDX P6, R14, R13, R12, R11 ;  /* 0x0000000c0d0e7389 */ /* 0x00006400000c000b */
[----:B01----:R-:W-:Y:S01]  /*22900*/  ENDCOLLECTIVE ;  /* 0x000000000000791b */ /* 0x003fe20003800000 */
.L_x_8938:
        /* <DEDUP_REMOVED lines=10> */
.L_x_8939:
[----:B------:R-:W-:Y:S01]  /*229b0*/  @!PT LDS RZ, [RZ] ;  /* 0x00000000fffff984 */ /* 0x000fe20000000800 */
[----:B------:R-:W-:Y:S01]  /*229c0*/  @!PT LDS RZ, [RZ] ;  /* 0x00000000fffff984 */ /* 0x000fe20000000800 */
[----:B------:R-:W-:Y:S01]  /*229d0*/  @!PT LDS RZ, [RZ] ;  /* 0x00000000fffff984 */ /* 0x000fe20000000800 */
[----:B------:R0:W-:Y:S01]  /*229e0*/  @P0 LDGSTS.E.BYPASS.LTC128B.128 [R6+0x23400], desc[UR40][R2.64], !P2 ;  /* 0x2340000002060fae */ /* 0x0001e2000d101d68 */
[----:B------:R-:W-:Y:S01]  /*229f0*/  IMAD.MOV.U32 R0, RZ, RZ, R14 ;  /* 0x000000ffff007224 */ /* 0x000fe200078e000e */
[----:B------:R-:W-:Y:S06]  /*22a00*/  BRA `(.L_x_8940) ;  /* 0xffffff9c00fc7947 */ /* 0x000fec000383ffff */
.L_x_8818:
        /* <DEDUP_REMOVED lines=9> */
.L_x_8941:
        /* <DEDUP_REMOVED lines=10> */
.L_x_8942:
[----:B------:R-:W-:Y:S02]  /*22b40*/  IMAD.MOV.U32 R13, RZ, RZ, R3 ;  /* 0x000000ffff0d7224 */ /* 0x000fe400078e0003 */
[----:B------:R-:W-:Y:S02]  /*22b50*/  IMAD.MOV.U32 R12, RZ, RZ, 0x1 ;  /* 0x00000001ff0c7424 */ /* 0x000fe400078e00ff */
[----:B------:R-:W-:-:S07]  /*22b60*/  IMAD.MOV.U32 R4, RZ, RZ, R14 ;  /* 0x000000ffff047224 */ /* 0x000fce00078e000e */
[----:B------:R-:W-:Y:S05]  /*22b70*/  WARPSYNC.COLLECTIVE R15, `(.L_x_8943) ;  /* 0x000000000f087348 */ /* 0x000fea0003c00000 */
[----:B------:R0:W1:Y:S02]  /*22b80*/  SHFL.IDX P6, R14, R13, R12, R11 ;  /* 0x0000000c0d0e7389 */ /* 0x00006400000c000b */
[----:B01----:R-:W-:Y:S01]  /*22b90*/  ENDCOLLECTIVE ;  /* 0x000000000000791b */ /* 0x003fe20003800000 */
.L_x_8943:
        /* <DEDUP_REMOVED lines=12> */
.L_x_8944:
[----:B------:R-:W-:Y:S02]  /*22c60*/  IMAD.MOV.U32 R13, RZ, RZ, R3 ;  /* 0x000000ffff0d7224 */ /* 0x000fe400078e0003 */
[----:B------:R-:W-:Y:S02]  /*22c70*/  IMAD.MOV.U32 R12, RZ, RZ, 0x2 ;  /* 0x00000002ff0c7424 */ /* 0x000fe400078e00ff */
[----:B------:R-:W-:-:S07]  /*22c80*/  IMAD.MOV.U32 R5, RZ, RZ, R14 ;  /* 0x000000ffff057224 */ /* 0x000fce00078e000e */
[----:B------:R-:W-:Y:S05]  /*22c90*/  WARPSYNC.COLLECTIVE R15, `(.L_x_8945) ;  /* 0x000000000f087348 */ /* 0x000fea0003c00000 */
[----:B------:R0:W1:Y:S02]  /*22ca0*/  SHFL.IDX P6, R14, R13, R12, R11 ;  /* 0x0000000c0d0e7389 */ /* 0x00006400000c000b */
[----:B01----:R-:W-:Y:S01]  /*22cb0*/  ENDCOLLECTIVE ;  /* 0x000000000000791b */ /* 0x003fe20003800000 */
.L_x_8945:
        /* <DEDUP_REMOVED lines=10> */
.L_x_8946:
        /* <DEDUP_REMOVED lines=11> */
.L_x_8947:
        /* <DEDUP_REMOVED lines=10> */
.L_x_8948:
[----:B------:R-:W-:Y:S01]  /*22eb0*/  @!PT LDS RZ, [RZ] ;  /* 0x00000000fffff984 */ /* 0x000fe20000000800 */
[----:B------:R-:W-:Y:S01]  /*22ec0*/  @!PT LDS RZ, [RZ] ;  /* 0x00000000fffff984 */ /* 0x000fe20000000800 */
[----:B------:R-:W-:Y:S01]  /*22ed0*/  @!PT LDS RZ, [RZ] ;  /* 0x00000000fffff984 */ /* 0x000fe20000000800 */
[----:B------:R0:W-:Y:S01]  /*22ee0*/  @!P0 LDGSTS.E.BYPASS.LTC128B.128 [R26+0x21400], desc[UR40][R4.64], !P1 ;  /* 0x21400000041a8fae */ /* 0x0001e2000c901d68 */
[----:B------:R-:W-:Y:S01]  /*22ef0*/  IMAD.MOV.U32 R0, RZ, RZ, R14 ;  /* 0x000000ffff007224 */ /* 0x000fe200078e000e */
[----:B------:R-:W-:Y:S06]  /*22f00*/  BRA `(.L_x_8949) ;  /* 0xffffffa400187947 */ /* 0x000fec000383ffff */
.L_x_8822:
        /* <DEDUP_REMOVED lines=45> */
.L_x_8951:
[----:B------:R-:W-:Y:S05]  /*231e0*/  BSYNC B0 ;  /* 0x0000000000007941 */ /* 0x000fea0003800000 */
.L_x_8950:
        /* <DEDUP_REMOVED lines=11> */
.L_x_8952:
        /* <DEDUP_REMOVED lines=39> */
.L_x_8953:
        /* <DEDUP_REMOVED lines=8> */
.L_x_8954:
        /* <DEDUP_REMOVED lines=33> */
.L_x_8955:
[----:B------:R-:W-:Y:S02]  /*237a0*/  IMAD.MOV.U32 R13, RZ, RZ, R5 ;  /* 0x000000ffff0d7224 */ /* 0x000fe400078e0005 */
[----:B------:R-:W-:-:S07]  /*237b0*/  IMAD.MOV.U32 R8, RZ, RZ, R14 ;  /* 0x000000ffff087224 */ /* 0x000fce00078e000e */
[----:B------:R-:W-:Y:S05]  /*237c0*/  WARPSYNC.COLLECTIVE R15, `(.L_x_8956) ;  /* 0x000000000f087348 */ /* 0x000fea0003c00000 */
[----:B------:R0:W1:Y:S02]  /*237d0*/  SHFL.IDX P6, R14, R13, R12, R11 ;  /* 0x0000000c0d0e7389 */ /* 0x00006400000c000b */
[----:B01----:R-:W-:Y:S01]  /*237e0*/  ENDCOLLECTIVE ;  /* 0x000000000000791b */ /* 0x003fe20003800000 */
.L_x_8956:
        /* <DEDUP_REMOVED lines=23> */
.L_x_8957:
        /* <DEDUP_REMOVED lines=9> */
.L_x_8958:
[----:B------:R-:W-:Y:S01]  /*239f0*/  IMAD.MOV.U32 R2, RZ, RZ, R14 ;  /* 0x000000ffff027224 */ /* 0x000fe200078e000e */
[----:B------:R-:W-:Y:S06]  /*23a00*/  BRA `(.L_x_8959) ;  /* 0xffffffa400fc7947 */ /* 0x000fec000383ffff */
.L_x_8827:
[----:B-1----:R1:W2:Y:S02]  /*23a10*/  SYNCS.PHASECHK.TRANS64.TRYWAIT P0, [R23+URZ+0x38820], R0 ;  /* 0x03882000170075a7 */ /* 0x0022a4000800017f */
[----:B--2---:R-:W-:Y:S05]  /*23a20*/  @!P0 NANOSLEEP.SYNCS 0x989680 ;  /* 0x009896800000895d */ /* 0x004fea0003900000 */
[----:B------:R-:W2:Y:S02]  /*23a30*/  @!P0 SYNCS.PHASECHK.TRANS64 P0, [R23+URZ+0x38820], R0 ;  /* 0x03882000170085a7 */ /* 0x000ea4000800007f */
[----:B--2---:R-:W-:Y:S05]  /*23a40*/  @!P0 BRA `(.L_x_8827) ;  /* 0xfffffffc00f08947 */ /* 0x004fea000383ffff */
[----:B------:R-:W-:Y:S05]  /*23a50*/  BRA `(.L_x_8960) ;  /* 0xffffffa800a47947 */ /* 0x000fea000383ffff */
.L_x_8830:
[----:B-1----:R1:W2:Y:S02]  /*23a60*/  SYNCS.PHASECHK.TRANS64.TRYWAIT P0, [R31+URZ+0x38860], R0 ;  /* 0x038860001f0075a7 */ /* 0x0022a4000800017f */
[----:B--2---:R-:W-:Y:S05]  /*23a70*/  @!P0 NANOSLEEP.SYNCS 0x989680 ;  /* 0x009896800000895d */ /* 0x004fea0003900000 */
[----:B------:R-:W2:Y:S02]  /*23a80*/  @!P0 SYNCS.PHASECHK.TRANS64 P0, [R31+URZ+0x38860], R0 ;  /* 0x038860001f0085a7 */ /* 0x000ea4000800007f */
[----:B--2---:R-:W-:Y:S05]  /*23a90*/  @!P0 BRA `(.L_x_8830) ;  /* 0xfffffffc00f08947 */ /* 0x004fea000383ffff */
[----:B------:R-:W-:Y:S05]  /*23aa0*/  BRA `(.L_x_8961) ;  /* 0xffffffa800b47947 */ /* 0x000fea000383ffff */
.L_x_8831:
        /* <DEDUP_REMOVED lines=8> */
.L_x_8963:
[----:B------:R-:W-:Y:S05]  /*23b30*/  BSYNC B0 ;  /* 0x0000000000007941 */ /* 0x000fea0003800000 */
.L_x_8962:
        /* <DEDUP_REMOVED lines=15> */
.L_x_8964:
        /* <DEDUP_REMOVED lines=39> */
.L_x_8965:
[----:B------:R-:W-:Y:S02]  /*23ea0*/  IMAD.MOV.U32 R13, RZ, RZ, R5 ;  /* 0x000000ffff0d7224 */ /* 0x000fe400078e0005 */
[----:B------:R-:W-:-:S07]  /*23eb0*/  IMAD.MOV.U32 R3, RZ, RZ, R14 ;  /* 0x000000ffff037224 */ /* 0x000fce00078e000e */
[----:B------:R-:W-:Y:S05]  /*23ec0*/  WARPSYNC.COLLECTIVE R15, `(.L_x_8966) ;  /* 0x000000000f087348 */ /* 0x000fea0003c00000 */
[----:B------:R0:W1:Y:S02]  /*23ed0*/  SHFL.IDX P6, R14, R13, R12, R11 ;  /* 0x0000000c0d0e7389 */ /* 0x00006400000c000b */
[----:B01----:R-:W-:Y:S01]  /*23ee0*/  ENDCOLLECTIVE ;  /* 0x000000000000791b */ /* 0x003fe20003800000 */
.L_x_8966:
        /* <DEDUP_REMOVED lines=29> */
.L_x_8967:
[----:B------:R-:W-:Y:S02]  /*240c0*/  IMAD.MOV.U32 R13, RZ, RZ, R5 ;  /* 0x000000ffff0d7224 */ /* 0x000fe400078e0005 */
[----:B------:R-:W-:-:S07]  /*240d0*/  IMAD.MOV.U32 R7, RZ, RZ, R14 ;  /* 0x000000ffff077224 */ /* 0x000fce00078e000e */
[----:B------:R-:W-:Y:S05]  /*240e0*/  WARPSYNC.COLLECTIVE R15, `(.L_x_8968) ;  /* 0x000000000f087348 */ /* 0x000fea0003c00000 */
[----:B------:R0:W1:Y:S02]  /*240f0*/  SHFL.IDX P6, R14, R13, R12, R11 ;  /* 0x0000000c0d0e7389 */ /* 0x00006400000c000b */
[----:B01----:R-:W-:Y:S01]  /*24100*/  ENDCOLLECTIVE ;  /* 0x000000000000791b */ /* 0x003fe20003800000 */
.L_x_8968:
        /* <DEDUP_REMOVED lines=29> */
.L_x_8969:
[----:B------:R-:W-:Y:S02]  /*242e0*/  IMAD.MOV.U32 R13, RZ, RZ, R5 ;  /* 0x000000ffff0d7224 */ /* 0x000fe400078e0005 */
[----:B------:R-:W-:-:S07]  /*242f0*/  IMAD.MOV.U32 R6, RZ, RZ, R14 ;  /* 0x000000ffff067224 */ /* 0x000fce00078e000e */
[----:B------:R-:W-:Y:S05]  /*24300*/  WARPSYNC.COLLECTIVE R15, `(.L_x_8970) ;  /* 0x000000000f087348 */ /* 0x000fea0003c00000 */
[----:B------:R0:W1:Y:S02]  /*24310*/  SHFL.IDX P6, R14, R13, R12, R11 ;  /* 0x0000000c0d0e7389 */ /* 0x00006400000c000b */
[----:B01----:R-:W-:Y:S01]  /*24320*/  ENDCOLLECTIVE ;  /* 0x000000000000791b */ /* 0x003fe20003800000 */
.L_x_8970:
[----:B------:R-:W-:Y:S01]  /*24330*/  IMAD.MOV.U32 R2, RZ, RZ, R14 ;  /* 0x000000ffff027224 */ /* 0x000fe200078e000e */
[----:B------:R-:W-:Y:S06]  /*24340*/  BRA `(.L_x_8971) ;  /* 0xffffffa8004c7947 */ /* 0x000fec000383ffff */
.L_x_8838:
[----:B0-----:R0:W1:Y:S02]  /*24350*/  SYNCS.PHASECHK.TRANS64.TRYWAIT P0, [R6+URZ+0x38840], R21 ;  /* 0x03884015060075a7 */ /* 0x001064000800017f */
[----:B-1----:R-:W-:Y:S05]  /*24360*/  @!P0 NANOSLEEP.SYNCS 0x989680 ;  /* 0x009896800000895d */ /* 0x002fea0003900000 */
[----:B------:R-:W1:Y:S02]  /*24370*/  @!P0 SYNCS.PHASECHK.TRANS64 P0, [R6+URZ+0x38840], R21 ;  /* 0x03884015060085a7 */ /* 0x000e64000800007f */
[----:B-1----:R-:W-:Y:S05]  /*24380*/  @!P0 BRA `(.L_x_8838) ;  /* 0xfffffffc00f08947 */ /* 0x002fea000383ffff */
[----:B------:R-:W-:Y:S05]  /*24390*/  BRA `(.L_x_8972) ;  /* 0xffffffac00d87947 */ /* 0x000fea000383ffff */
.L_x_8839:
        /* <DEDUP_REMOVED lines=8> */
.L_x_8974:
[----:B------:R-:W-:Y:S05]  /*24420*/  BSYNC B1 ;  /* 0x0000000000017941 */ /* 0x000fea0003800000 */
.L_x_8973:
        /* <DEDUP_REMOVED lines=9> */
.L_x_8975:
[----:B------:R-:W-:Y:S02]  /*244c0*/  IMAD.MOV.U32 R13, RZ, RZ, R27 ;  /* 0x000000ffff0d7224 */ /* 0x000fe400078e001b */
[----:B------:R-:W-:Y:S02]  /*244d0*/  IMAD.MOV.U32 R12, RZ, RZ, 0x1 ;  /* 0x00000001ff0c7424 */ /* 0x000fe400078e00ff */
[----:B------:R-:W-:-:S07]  /*244e0*/  IMAD.MOV.U32 R2, RZ, RZ, R14 ;  /* 0x000000ffff027224 */ /* 0x000fce00078e000e */
[----:B------:R-:W-:Y:S05]  /*244f0*/  WARPSYNC.COLLECTIVE R15, `(.L_x_8976) ;  /* 0x000000000f087348 */ /* 0x000fea0003c00000 */
[----:B------:R0:W1:Y:S02]  /*24500*/  SHFL.IDX P6, R14, R13, R12, R11 ;  /* 0x0000000c0d0e7389 */ /* 0x00006400000c000b */
[----:B01----:R-:W-:Y:S01]  /*24510*/  ENDCOLLECTIVE ;  /* 0x000000000000791b */ /* 0x003fe20003800000 */
.L_x_8976:
        /* <DEDUP_REMOVED lines=11> */
.L_x_8977:
[----:B------:R-:W-:Y:S02]  /*245d0*/  IMAD.MOV.U32 R13, RZ, RZ, R27 ;  /* 0x000000ffff0d7224 */ /* 0x000fe400078e001b */
[----:B------:R-:W-:Y:S02]  /*245e0*/  IMAD.MOV.U32 R12, RZ, RZ, 0x2 ;  /* 0x00000002ff0c7424 */ /* 0x000fe400078e00ff */
[----:B------:R-:W-:-:S07]  /*245f0*/  IMAD.MOV.U32 R2, RZ, RZ, R14 ;  /* 0x000000ffff027224 */ /* 0x000fce00078e000e */
[----:B------:R-:W-:Y:S05]  /*24600*/  WARPSYNC.COLLECTIVE R15, `(.L_x_8978) ;  /* 0x000000000f087348 */ /* 0x000fea0003c00000 */
[----:B------:R0:W1:Y:S02]  /*24610*/  SHFL.IDX P6, R14, R13, R12, R11 ;  /* 0x0000000c0d0e7389 */ /* 0x00006400000c000b */
[----:B01----:R-:W-:Y:S01]  /*24620*/  ENDCOLLECTIVE ;  /* 0x000000000000791b */ /* 0x003fe20003800000 */
.L_x_8978:
        /* <DEDUP_REMOVED lines=11> */
.L_x_8979:
[----:B------:R-:W-:Y:S02]  /*246e0*/  IMAD.MOV.U32 R13, RZ, RZ, R27 ;  /* 0x000000ffff0d7224 */ /* 0x000fe400078e001b */
[----:B------:R-:W-:Y:S02]  /*246f0*/  IMAD.MOV.U32 R12, RZ, RZ, 0x3 ;  /* 0x00000003ff0c7424 */ /* 0x000fe400078e00ff */
[----:B------:R-:W-:-:S07]  /*24700*/  IMAD.MOV.U32 R2, RZ, RZ, R14 ;  /* 0x000000ffff027224 */ /* 0x000fce00078e000e */
[----:B------:R-:W-:Y:S05]  /*24710*/  WARPSYNC.COLLECTIVE R15, `(.L_x_8980) ;  /* 0x000000000f087348 */ /* 0x000fea0003c00000 */
[----:B------:R0:W1:Y:S02]  /*24720*/  SHFL.IDX P6, R14, R13, R12, R11 ;  /* 0x0000000c0d0e7389 */ /* 0x00006400000c000b */
[----:B01----:R-:W-:Y:S01]  /*24730*/  ENDCOLLECTIVE ;  /* 0x000000000000791b */ /* 0x003fe20003800000 */
.L_x_8980:
        /* <DEDUP_REMOVED lines=11> */
.L_x_8981:
[----:B------:R-:W-:Y:S01]  /*247f0*/  IMAD.MOV.U32 R2, RZ, RZ, R14 ;  /* 0x000000ffff027224 */ /* 0x000fe200078e000e */
[----:B------:R-:W-:Y:S06]  /*24800*/  BRA `(.L_x_8982) ;  /* 0xffffffac00687947 */ /* 0x000fec000383ffff */
.L_x_8844:
[----:B---3--:R3:W4:Y:S02]  /*24810*/  SYNCS.PHASECHK.TRANS64.TRYWAIT P0, [R6+URZ+0x38860], R21 ;  /* 0x03886015060075a7 */ /* 0x008724000800017f */
[----:B----4-:R-:W-:Y:S05]  /*24820*/  @!P0 NANOSLEEP.SYNCS 0x989680 ;  /* 0x009896800000895d */ /* 0x010fea0003900000 */
[----:B------:R-:W4:Y:S02]  /*24830*/  @!P0 SYNCS.PHASECHK.TRANS64 P0, [R6+URZ+0x38860], R21 ;  /* 0x03886015060085a7 */ /* 0x000f24000800007f */
[----:B----4-:R-:W-:Y:S05]  /*24840*/  @!P0 BRA `(.L_x_8844) ;  /* 0xfffffffc00f08947 */ /* 0x010fea000383ffff */
[----:B------:R-:W-:Y:S05]  /*24850*/  BRA `(.L_x_8983) ;  /* 0xffffffac00b87947 */ /* 0x000fea000383ffff */
.L_x_8845:
        /* <DEDUP_REMOVED lines=8> */
.L_x_8985:
[----:B------:R-:W-:Y:S05]  /*248e0*/  BSYNC B1 ;  /* 0x0000000000017941 */ /* 0x000fea0003800000 */
.L_x_8984:
        /* <DEDUP_REMOVED lines=13> */
.L_x_8986:
        /* <DEDUP_REMOVED lines=17> */
.L_x_8987:
        /* <DEDUP_REMOVED lines=16> */
.L_x_8988:
        /* <DEDUP_REMOVED lines=19> */
.L_x_8989:
        /* <DEDUP_REMOVED lines=14> */
.L_x_8990:
        /* <DEDUP_REMOVED lines=16> */
.L_x_8991:
        /* <DEDUP_REMOVED lines=14> */
.L_x_8992:
[----:B------:R-:W-:Y:S05]  /*24fc0*/  BRA `(.L_x_8993) ;  /* 0xffffffac00247947 */ /* 0x000fea000383ffff */
.L_x_8853:
        /* <DEDUP_REMOVED lines=8> */
.L_x_8995:
[----:B------:R-:W-:Y:S05]  /*25050*/  BSYNC B0 ;  /* 0x0000000000007941 */ /* 0x000fea0003800000 */
.L_x_8994:
        /* <DEDUP_REMOVED lines=9> */
.L_x_8996:
        /* <DEDUP_REMOVED lines=18> */
.L_x_8997:
[----:B------:R-:W-:Y:S01]  /*25210*/  IMAD.MOV.U32 R12, RZ, RZ, 0x2 ;  /* 0x00000002ff0c7424 */ /* 0x000fe200078e00ff */
[----:B------:R-:W-:-:S05]  /*25220*/  SEL R5, R14, RZ, P1 ;  /* 0x000000ff0e057207 */ /* 0x000fca0000800000 */
[----:B------:R-:W-:-:S04]  /*25230*/  IMAD.IADD R4, R2, 0x1, R5 ;  /* 0x0000000102047824 */ /* 0x000fc800078e0205 */
[----:B------:R-:W-:-:S07]  /*25240*/  IMAD.MOV.U32 R13, RZ, RZ, R4 ;  /* 0x000000ffff0d7224 */ /* 0x000fce00078e0004 */
[----:B------:R-:W-:Y:S05]  /*25250*/  WARPSYNC.COLLECTIVE R15, `(.L_x_8998) ;  /* 0x000000000f087348 */ /* 0x000fea0003c00000 */
[----:B------:R0:W1:Y:S02]  /*25260*/  SHFL.UP P6, R14, R13, R12, R11 ;  /* 0x0400000c0d0e7389 */ /* 0x00006400000c000b */
[----:B01----:R-:W-:Y:S01]  /*25270*/  ENDCOLLECTIVE ;  /* 0x000000000000791b */ /* 0x003fe20003800000 */
.L_x_8998:
[----:B------:R-:W-:Y:S01]  /*25280*/  IMAD.MOV.U32 R12, RZ, RZ, 0x4 ;  /* 0x00000004ff0c7424 */ /* 0x000fe200078e00ff */
[----:B------:R-:W-:-:S05]  /*25290*/  SEL R5, R14, RZ, P2 ;  /* 0x000000ff0e057207 */ /* 0x000fca0001000000 */
[----:B------:R-:W-:-:S04]  /*252a0*/  IMAD.IADD R5, R4, 0x1, R5 ;  /* 0x0000000104057824 */ /* 0x000fc800078e0205 */
[----:B------:R-:W-:-:S07]  /*252b0*/  IMAD.MOV.U32 R13, RZ, RZ, R5 ;  /* 0x000000ffff0d7224 */ /* 0x000fce00078e0005 */
[----:B------:R-:W-:Y:S05]  /*252c0*/  WARPSYNC.COLLECTIVE R15, `(.L_x_8999) ;  /* 0x000000000f087348 */ /* 0x000fea0003c00000 */
[----:B------:R0:W1:Y:S02]  /*252d0*/  SHFL.UP P6, R14, R13, R12, R11 ;  /* 0x0400000c0d0e7389 */ /* 0x00006400000c000b */
[----:B01----:R-:W-:Y:S01]  /*252e0*/  ENDCOLLECTIVE ;  /* 0x000000000000791b */ /* 0x003fe20003800000 */
.L_x_8999:
[----:B------:R-:W-:Y:S01]  /*252f0*/  IMAD.MOV.U32 R12, RZ, RZ, 0x8 ;  /* 0x00000008ff0c7424 */ /* 0x000fe200078e00ff */
[----:B------:R-:W-:-:S05]  /*25300*/  SEL R6, R14, RZ, P3 ;  /* 0x000000ff0e067207 */ /* 0x000fca0001800000 */
[----:B------:R-:W-:-:S04]  /*25310*/  IMAD.IADD R6, R5, 0x1, R6 ;  /* 0x0000000105067824 */ /* 0x000fc800078e0206 */
[----:B------:R-:W-:-:S07]  /*25320*/  IMAD.MOV.U32 R13, RZ, RZ, R6 ;  /* 0x000000ffff0d7224 */ /* 0x000fce00078e0006 */
[----:B------:R-:W-:Y:S05]  /*25330*/  WARPSYNC.COLLECTIVE R15, `(.L_x_9000) ;  /* 0x000000000f087348 */ /* 0x000fea0003c00000 */
[----:B------:R0:W1:Y:S02]  /*25340*/  SHFL.UP P6, R14, R13, R12, R11 ;  /* 0x0400000c0d0e7389 */ /* 0x00006400000c000b */
[----:B01----:R-:W-:Y:S01]  /*25350*/  ENDCOLLECTIVE ;  /* 0x000000000000791b */ /* 0x003fe20003800000 */
.L_x_9000:
[----:B------:R-:W-:Y:S01]  /*25360*/  IMAD.MOV.U32 R12, RZ, RZ, 0x10 ;  /* 0x00000010ff0c7424 */ /* 0x000fe200078e00ff */
[----:B------:R-:W-:-:S05]  /*25370*/  SEL R3, R14, RZ, P4 ;  /* 0x000000ff0e037207 */ /* 0x000fca0002000000 */
[----:B------:R-:W-:-:S04]  /*25380*/  IMAD.IADD R4, R6, 0x1, R3 ;  /* 0x0000000106047824 */ /* 0x000fc800078e0203 */
[----:B------:R-:W-:-:S07]  /*25390*/  IMAD.MOV.U32 R13, RZ, RZ, R4 ;  /* 0x000000ffff0d7224 */ /* 0x000fce00078e0004 */
[----:B------:R-:W-:Y:S05]  /*253a0*/  WARPSYNC.COLLECTIVE R15, `(.L_x_9001) ;  /* 0x000000000f087348 */ /* 0x000fea0003c00000 */
[----:B------:R0:W1:Y:S02]  /*253b0*/  SHFL.UP P6, R14, R13, R12, R11 ;  /* 0x0400000c0d0e7389 */ /* 0x00006400000c000b */
[----:B01----:R-:W-:Y:S01]  /*253c0*/  ENDCOLLECTIVE ;  /* 0x000000000000791b */ /* 0x003fe20003800000 */
.L_x_9001:
        /* <DEDUP_REMOVED lines=8> */
.L_x_9002:
[----:B------:R-:W-:Y:S05]  /*25450*/  BRA `(.L_x_9003) ;  /* 0xffffffac00b87947 */ /* 0x000fea000383ffff */
.L_x_8858:
        /* <DEDUP_REMOVED lines=8> */
.L_x_9005:
[----:B------:R-:W-:Y:S05]  /*254e0*/  BSYNC B0 ;  /* 0x0000000000007941 */ /* 0x000fea0003800000 */
.L_x_9004:
        /* <DEDUP_REMOVED lines=8> */
.L_x_9006:
[----:B------:R-:W-:Y:S01]  /*25570*/  IMAD.MOV.U32 R12, RZ, RZ, 0x4 ;  /* 0x00000004ff0c7424 */ /* 0x000fe200078e00ff */
[----:B------:R-:W-:-:S05]  /*25580*/  SEL R14, R14, RZ, P2 ;  /* 0x000000ff0e0e7207 */ /* 0x000fca0001000000 */
[----:B------:R-:W-:-:S04]  /*25590*/  IMAD.IADD R3, R13, 0x1, R14 ;  /* 0x000000010d037824 */ /* 0x000fc800078e020e */
[----:B------:R-:W-:-:S07]  /*255a0*/  IMAD.MOV.U32 R13, RZ, RZ, R3 ;  /* 0x000000ffff0d7224 */ /* 0x000fce00078e0003 */
[----:B------:R-:W-:Y:S05]  /*255b0*/  WARPSYNC.COLLECTIVE R15, `(.L_x_9007) ;  /* 0x000000000f087348 */ /* 0x000fea0003c00000 */
[----:B------:R0:W1:Y:S02]  /*255c0*/  SHFL.UP P6, R14, R13, R12, R11 ;  /* 0x0400000c0d0e7389 */ /* 0x00006400000c000b */
[----:B01----:R-:W-:Y:S01]  /*255d0*/  ENDCOLLECTIVE ;  /* 0x000000000000791b */ /* 0x003fe20003800000 */
.L_x_9007:
[----:B------:R-:W-:Y:S01]  /*255e0*/  IMAD.MOV.U32 R12, RZ, RZ, 0x8 ;  /* 0x00000008ff0c7424 */ /* 0x000fe200078e00ff */
[----:B------:R-:W-:-:S05]  /*255f0*/  SEL R4, R14, RZ, P3 ;  /* 0x000000ff0e047207 */ /* 0x000fca0001800000 */
[----:B------:R-:W-:-:S04]  /*25600*/  IMAD.IADD R4, R3, 0x1, R4 ;  /* 0x0000000103047824 */ /* 0x000fc800078e0204 */
[----:B------:R-:W-:-:S07]  /*25610*/  IMAD.MOV.U32 R13, RZ, RZ, R4 ;  /* 0x000000ffff0d7224 */ /* 0x000fce00078e0004 */
[----:B------:R-:W-:Y:S05]  /*25620*/  WARPSYNC.COLLECTIVE R15, `(.L_x_9008) ;  /* 0x000000000f087348 */ /* 0x000fea0003c00000 */
[----:B------:R0:W1:Y:S02]  /*25630*/  SHFL.UP P6, R14, R13, R12, R11 ;  /* 0x0400000c0d0e7389 */ /* 0x00006400000c000b */
[----:B01----:R-:W-:Y:S01]  /*25640*/  ENDCOLLECTIVE ;  /* 0x000000000000791b */ /* 0x003fe20003800000 */
.L_x_9008:
[----:B------:R-:W-:Y:S01]  /*25650*/  IMAD.MOV.U32 R12, RZ, RZ, 0x10 ;  /* 0x00000010ff0c7424 */ /* 0x000fe200078e00ff */
[----:B------:R-:W-:-:S05]  /*25660*/  SEL R5, R14, RZ, P4 ;  /* 0x000000ff0e057207 */ /* 0x000fca0002000000 */
[----:B------:R-:W-:-:S04]  /*25670*/  IMAD.IADD R5, R4, 0x1, R5 ;  /* 0x0000000104057824 */ /* 0x000fc800078e0205 */
[----:B------:R-:W-:-:S07]  /*25680*/  IMAD.MOV.U32 R13, RZ, RZ, R5 ;  /* 0x000000ffff0d7224 */ /* 0x000fce00078e0005 */
[----:B------:R-:W-:Y:S05]  /*25690*/  WARPSYNC.COLLECTIVE R15, `(.L_x_9009) ;  /* 0x000000000f087348 */ /* 0x000fea0003c00000 */
[----:B------:R0:W1:Y:S02]  /*256a0*/  SHFL.UP P6, R14, R13, R12, R11 ;  /* 0x0400000c0d0e7389 */ /* 0x00006400000c000b */
[----:B01----:R-:W-:Y:S01]  /*256b0*/  ENDCOLLECTIVE ;  /* 0x000000000000791b */ /* 0x003fe20003800000 */
.L_x_9009:
        /* <DEDUP_REMOVED lines=8> */
.L_x_9010:
[----:B------:R-:W-:Y:S05]  /*25740*/  BRA `(.L_x_9011) ;  /* 0xffffffac00987947 */ /* 0x000fea000383ffff */
.L_x_8860:
[----:B------:R-:W-:Y:S01]  /*25750*/  BSSY B0, `(.L_x_9012) ;  /* 0x0000006000007945 */ /* 0x000fe20003800000 */
[----:B------:R-:W-:Y:S01]  /*25760*/  PLOP3.LUT P6, PT, P6, PT, PT, 0x8, 0x0 ;  /* 0x000000000000781c */ /* 0x000fe200037ce170 */
[----:B------:R-:W-:-:S12]  /*25770*/  IMAD.MOV.U32 R15, RZ, RZ, -0x1 ;  /* 0xffffffffff0f7424 */ /* 0x000fd800078e00ff */
[----:B0-----:R-:W-:Y:S05]  /*25780*/  WARPSYNC.COLLECTIVE R15, `(.L_x_9013) ;  /* 0x000000000f087348 */ /* 0x001fea0003c00000 */
[----:B------:R-:W-:Y:S01]  /*25790*/  VOTE.ANY R14, PT, P6 ;  /* 0x00000000000e7806 */ /* 0x000fe200030e0100 */
[----:B0-----:R-:W-:Y:S06]  /*257a0*/  ENDCOLLECTIVE ;  /* 0x000000000000791b */ /* 0x001fec0003800000 */
.L_x_9013:
[----:B------:R-:W-:Y:S05]  /*257b0*/  BSYNC B0 ;  /* 0x0000000000007941 */ /* 0x000fea0003800000 */
.L_x_9012:
        /* <DEDUP_REMOVED lines=9> */
.L_x_9014:
[----:B------:R-:W-:Y:S01]  /*25850*/  IMAD.MOV.U32 R17, RZ, RZ, R14 ;  /* 0x000000ffff117224 */ /* 0x000fe200078e000e */
[----:B------:R-:W-:Y:S06]  /*25860*/  BRA `(.L_x_9015) ;  /* 0xffffffac00887947 */ /* 0x000fec000383ffff */
.L_x_8862:
[----:B------:R-:W-:Y:S01]  /*25870*/  BSSY B0, `(.L_x_9016) ;  /* 0x0000007000007945 */ /* 0x000fe20003800000 */
[----:B------:R-:W-:Y:S02]  /*25880*/  IMAD.MOV.U32 R13, RZ, RZ, R3 ;  /* 0x000000ffff0d7224 */ /* 0x000fe400078e0003 */
[----:B------:R-:W-:Y:S02]  /*25890*/  IMAD.MOV.U32 R11, RZ, RZ, 0x1f ;  /* 0x0000001fff0b7424 */ /* 0x000fe400078e00ff */
[----:B------:R-:W-:-:S07]  /*258a0*/  IMAD.MOV.U32 R15, RZ, RZ, -0x1 ;  /* 0xffffffffff0f7424 */ /* 0x000fce00078e00ff */
[----:B012---:R-:W-:Y:S05]  /*258b0*/  WARPSYNC.COLLECTIVE R15, `(.L_x_9017) ;  /* 0x000000000f087348 */ /* 0x007fea0003c00000 */
[----:B------:R3:W4:Y:S02]  /*258c0*/  SHFL.IDX P6, R14, R13, R12, R11 ;  /* 0x0000000c0d0e7389 */ /* 0x00072400000c000b */
[----:B01234-:R-:W-:Y:S01]  /*258d0*/  ENDCOLLECTIVE ;  /* 0x000000000000791b */ /* 0x01ffe20003800000 */
.L_x_9017:
[----:B------:R-:W-:Y:S05]  /*258e0*/  BSYNC B0 ;  /* 0x0000000000007941 */ /* 0x000fea0003800000 */
.L_x_9016:
[----:B------:R-:W-:Y:S01]  /*258f0*/  IMAD.MOV.U32 R6, RZ, RZ, R14 ;  /* 0x000000ffff067224 */ /* 0x000fe200078e000e */
[----:B------:R-:W-:Y:S06]  /*25900*/  BRA `(.L_x_8861) ;  /* 0xffffffac007c7947 */ /* 0x000fec000383ffff */
.L_x_8866:
[----:B0-----:R0:W1:Y:S02]  /*25910*/  SYNCS.PHASECHK.TRANS64.TRYWAIT P0, [R4+URZ+0x38820], R0 ;  /* 0x03882000040075a7 */ /* 0x001064000800017f */
[----:B-1----:R-:W-:Y:S05]  /*25920*/  @!P0 NANOSLEEP.SYNCS 0x989680 ;  /* 0x009896800000895d */ /* 0x002fea0003900000 */
[----:B------:R-:W1:Y:S02]  /*25930*/  @!P0 SYNCS.PHASECHK.TRANS64 P0, [R4+URZ+0x38820], R0 ;  /* 0x03882000040085a7 */ /* 0x000e64000800007f */
[----:B-1----:R-:W-:Y:S05]  /*25940*/  @!P0 BRA `(.L_x_8866) ;  /* 0xfffffffc00f08947 */ /* 0x002fea000383ffff */
[----:B------:R-:W-:Y:S05]  /*25950*/  BRA `(.L_x_9018) ;  /* 0xffffffb000f47947 */ /* 0x000fea000383ffff */
.L_x_8867:
        /* <DEDUP_REMOVED lines=11> */
.L_x_9020:
[----:B------:R-:W-:Y:S05]  /*25a10*/  BSYNC B0 ;  /* 0x0000000000007941 */ /* 0x000fea0003800000 */
.L_x_9019:
[----:B------:R-:W-:Y:S05]  /*25a20*/  BRA `(.L_x_9021) ;  /* 0xffffffb000dc7947 */ /* 0x000fea000383ffff */
.L_x_8868:
[----:B------:R-:W-:Y:S01]  /*25a30*/  BSSY B0, `(.L_x_9022) ;  /* 0x0000006000007945 */ /* 0x000fe20003800000 */
[----:B------:R-:W-:-:S07]  /*25a40*/  IMAD.MOV.U32 R15, RZ, RZ, -0x1 ;  /* 0xffffffffff0f7424 */ /* 0x000fce00078e00ff */
[----:B0-234-:R-:W-:Y:S05]  /*25a50*/  WARPSYNC.COLLECTIVE R15, `(.L_x_9023) ;  /* 0x000000000f0c7348 */ /* 0x01dfea0003c00000 */
[----:B------:R-:W-:Y:S02]  /*25a60*/  ELECT P6, UR62, PT ;  /* 0x00000000003e782f */ /* 0x000fe400038c0000 */
[----:B------:R-:W-:Y:S01]  /*25a70*/  MOV R14, UR62 ;  /* 0x0000003e000e7c02 */ /* 0x000fe20008000f00 */
[----:B0-234-:R-:W-:Y:S10]  /*25a80*/  ENDCOLLECTIVE ;  /* 0x000000000000791b */ /* 0x01dff40003800000 */
.L_x_9023:
[----:B------:R-:W-:Y:S05]  /*25a90*/  BSYNC B0 ;  /* 0x0000000000007941 */ /* 0x000fea0003800000 */
.L_x_9022:
[----:B------:R-:W-:Y:S05]  /*25aa0*/  BRA `(.L_x_9024) ;  /* 0xffffffb000d07947 */ /* 0x000fea000383ffff */
.L_x_8870:
[----:B0-----:R0:W1:Y:S02]  /*25ab0*/  SYNCS.PHASECHK.TRANS64.TRYWAIT P1, [R5+URZ+0x38840], R0 ;  /* 0x03884000050075a7 */ /* 0x001064000802017f */
[----:B-1----:R-:W-:Y:S05]  /*25ac0*/  @!P1 NANOSLEEP.SYNCS 0x989680 ;  /* 0x009896800000995d */ /* 0x002fea0003900000 */
[----:B------:R-:W1:Y:S02]  /*25ad0*/  @!P1 SYNCS.PHASECHK.TRANS64 P1, [R5+URZ+0x38840], R0 ;  /* 0x03884000050095a7 */ /* 0x000e64000802007f */
[----:B-1----:R-:W-:Y:S05]  /*25ae0*/  @!P1 BRA `(.L_x_8870) ;  /* 0xfffffffc00f09947 */ /* 0x002fea000383ffff */
[----:B------:R-:W-:Y:S05]  /*25af0*/  BRA `(.L_x_9025) ;  /* 0xffffffb000f07947 */ /* 0x000fea000383ffff */
.L_x_8872:
[----:B-1----:R1:W0:Y:S02]  /*25b00*/  SYNCS.PHASECHK.TRANS64.TRYWAIT P1, [R25+URZ+0x38840], R2 ;  /* 0x03884002190075a7 */ /* 0x002224000802017f */
[----:B0-----:R-:W-:Y:S05]  /*25b10*/  @!P1 NANOSLEEP.SYNCS 0x989680 ;  /* 0x009896800000995d */ /* 0x001fea0003900000 */
[----:B------:R-:W0:Y:S02]  /*25b20*/  @!P1 SYNCS.PHASECHK.TRANS64 P1, [R25+URZ+0x38840], R2 ;  /* 0x03884002190095a7 */ /* 0x000e24000802007f */
[----:B0-----:R-:W-:Y:S05]  /*25b30*/  @!P1 BRA `(.L_x_8872) ;  /* 0xfffffffc00f09947 */ /* 0x001fea000383ffff */
[----:B------:R-:W-:Y:S05]  /*25b40*/  BRA `(.L_x_9026) ;  /* 0xffffffb000fc7947 */ /* 0x000fea000383ffff */
.L_x_8874:
[----:B------:R0:W0:Y:S02]  /*25b50*/  SYNCS.PHASECHK.TRANS64.TRYWAIT P1, [R5+URZ+0x38860], R0 ;  /* 0x03886000050075a7 */ /* 0x000024000802017f */
[----:B0-----:R-:W-:Y:S05]  /*25b60*/  @!P1 NANOSLEEP.SYNCS 0x989680 ;  /* 0x009896800000995d */ /* 0x001fea0003900000 */
[----:B------:R-:W0:Y:S02]  /*25b70*/  @!P1 SYNCS.PHASECHK.TRANS64 P1, [R5+URZ+0x38860], R0 ;  /* 0x03886000050095a7 */ /* 0x000e24000802007f */
[----:B0-----:R-:W-:Y:S05]  /*25b80*/  @!P1 BRA `(.L_x_8874) ;  /* 0xfffffffc00f09947 */ /* 0x001fea000383ffff */
[----:B------:R-:W-:Y:S05]  /*25b90*/  BRA `(.L_x_9027) ;  /* 0xffffffb000f87947 */ /* 0x000fea000383ffff */
.L_x_9028:
        /* <DEDUP_REMOVED lines=14> */
.L_x_15662:


//--------------------- .text._ZN7cutlass13device_kernelIN5flash11enable_sm90INS1_16FlashAttnFwdSm90INS1_25CollectiveMainloopFwdSm90ILi2EN4cute5tupleIJNS5_1CILi1EEES8_S8_EEENS6_IJNS7_ILi128EEENS7_ILi96EEENS7_ILi64EEEEEELi256ENS_10bfloat16_tEfNS_4arch4Sm90ELb0ELb0ELb1ELb0ELb1ELb0ELb0ELb1ELb0ELb1ELb0ELb0EEENS1_21CollectiveEpilogueFwdINS6_IJSA_NS7_ILi256EEESB_EEES9_SE_SG_Li256ELb0ELb1ELb0ELb0EEENS1_29StaticPersistentTileSchedulerILb0EEEEEEEEEvNT_6ParamsE --------------------------
	.section	.text._ZN7cutlass13device_kernelIN5flash11enable_sm90INS1_16FlashAttnFwdSm90INS1_25CollectiveMainloopFwdSm90ILi2EN4cute5tupleIJNS5_1CILi1EEES8_S8_EEENS6_IJNS7_ILi128EEENS7_ILi96EEENS7_ILi64EEEEEELi256ENS_10bfloat16_tEfNS_4arch4Sm90ELb0ELb0ELb1ELb0ELb1ELb0ELb0ELb1ELb0ELb1ELb0ELb0EEENS1_21CollectiveEpilogueFwdINS6_IJSA_NS7_ILi256EEESB_EEES9_SE_SG_Li256ELb0ELb1ELb0ELb0EEENS1_29StaticPersistentTileSchedulerILb0EEEEEEEEEvNT_6ParamsE,"ax",@progbits
	.align	128
.text._ZN7cutlass13device_kernelIN5flash11enable_sm90INS1_16FlashAttnFwdSm90INS1_25CollectiveMainloopFwdSm90ILi2EN4cute5tupleIJNS5_1CILi1EEES8_S8_EEENS6_IJNS7_ILi128EEENS7_ILi96EEENS7_ILi64EEEEEELi256ENS_10bfloat16_tEfNS_4arch4Sm90ELb0ELb0ELb1ELb0ELb1ELb0ELb0ELb1ELb0ELb1ELb0ELb0EEENS1_21CollectiveEpilogueFwdINS6_IJSA_NS7_ILi256EEESB_EEES9_SE_SG_Li256ELb0ELb1ELb0ELb0EEENS1_29StaticPersistentTileSchedulerILb0EEEEEEEEEvNT_6ParamsE:
        .type           _ZN7cutlass13device_kernelIN5flash11enable_sm90INS1_16FlashAttnFwdSm90INS1_25CollectiveMainloopFwdSm90ILi2EN4cute5tupleIJNS5_1CILi1EEES8_S8_EEENS6_IJNS7_ILi128EEENS7_ILi96EEENS7_ILi64EEEEEELi256ENS_10bfloat16_tEfNS_4arch4Sm90ELb0ELb0ELb1ELb0ELb1ELb0ELb0ELb1ELb0ELb1ELb0ELb0EEENS1_21CollectiveEpilogueFwdINS6_IJSA_NS7_ILi256EEESB_EEES9_SE_SG_Li256ELb0ELb1ELb0ELb0EEENS1_29StaticPersistentTileSchedulerILb0EEEEEEEEEvNT_6ParamsE,@function
        .size           _ZN7cutlass13device_kernelIN5flash11enable_sm90INS1_16FlashAttnFwdSm90INS1_25CollectiveMainloopFwdSm90ILi2EN4cute5tupleIJNS5_1CILi1EEES8_S8_EEENS6_IJNS7_ILi128EEENS7_ILi96EEENS7_ILi64EEEEEELi256ENS_10bfloat16_tEfNS_4arch4Sm90ELb0ELb0ELb1ELb0ELb1ELb0ELb0ELb1ELb0ELb1ELb0ELb0EEENS1_21CollectiveEpilogueFwdINS6_IJSA_NS7_ILi256EEESB_EEES9_SE_SG_Li256ELb0ELb1ELb0ELb0EEENS1_29StaticPersistentTileSchedulerILb0EEEEEEEEEvNT_6ParamsE,(.L_x_15663 - _ZN7cutlass13device_kernelIN5flash11enable_sm90INS1_16FlashAttnFwdSm90INS1_25CollectiveMainloopFwdSm90ILi2EN4cute5tupleIJNS5_1CILi1EEES8_S8_EEENS6_IJNS7_ILi128EEENS7_ILi96EEENS7_ILi64EEEEEELi256ENS_10bfloat16_tEfNS_4arch4Sm90ELb0ELb0ELb1ELb0ELb1ELb0ELb0ELb1ELb0ELb1ELb0ELb0EEENS1_21CollectiveEpilogueFwdINS6_IJSA_NS7_ILi256EEESB_EEES9_SE_SG_Li256ELb0ELb1ELb0ELb0EEENS1_29StaticPersistentTileSchedulerILb0EEEEEEEEEvNT_6ParamsE)
        .other          _ZN7cutlass13device_kernelIN5flash11enable_sm90INS1_16FlashAttnFwdSm90INS1_25CollectiveMainloopFwdSm90ILi2EN4cute5tupleIJNS5_1CILi1EEES8_S8_EEENS6_IJNS7_ILi128EEENS7_ILi96EEENS7_ILi64EEEEEELi256ENS_10bfloat16_tEfNS_4arch4Sm90ELb0ELb0ELb1ELb0ELb1ELb0ELb0ELb1ELb0ELb1ELb0ELb0EEENS1_21CollectiveEpilogueFwdINS6_IJSA_NS7_ILi256EEESB_EEES9_SE_SG_Li256ELb0ELb1ELb0ELb0EEENS1_29StaticPersistentTileSchedulerILb0EEEEEEEEEvNT_6ParamsE,@"STO_CUDA_ENTRY STV_DEFAULT"
_ZN7cutlass13device_kernelIN5flash11enable_sm90INS1_16FlashAttnFwdSm90INS1_25CollectiveMainloopFwdSm90ILi2EN4cute5tupleIJNS5_1CILi1EEES8_S8_EEENS6_IJNS7_ILi128EEENS7_ILi96EEENS7_ILi64EEEEEELi256ENS_10bfloat16_tEfNS_4arch4Sm90ELb0ELb0ELb1ELb0ELb1ELb0ELb0ELb1ELb0ELb1ELb0ELb0EEENS1_21CollectiveEpilogueFwdINS6_IJSA_NS7_ILi256EEESB_EEES9_SE_SG_Li256ELb0ELb1ELb0ELb0EEENS1_29StaticPersistentTileSchedulerILb0EEEEEEEEEvNT_6ParamsE:
        /* <DEDUP_REMOVED lines=13> */
[----:B------:R-:W-:-:S04]  /*00d0*/  VOTEU.ALL UP1, P0 ;  /* 0x00000000003f7886 */ /* 0x000fc80000020000 */
        /* <DEDUP_REMOVED lines=31> */
.L_x_9029:
        /* <DEDUP_REMOVED lines=22> */
.L_x_9030:
        /* <DEDUP_REMOVED lines=18> */
.L_x_9031:
        /* <DEDUP_REMOVED lines=22> */
.L_x_9032:
        /* <DEDUP_REMOVED lines=23> */
.L_x_9033:
        /* <DEDUP_REMOVED lines=8> */
.L_x_9035:
[----:B------:R-:W-:-:S08]  /*08a0*/  NOP ;  /* 0x0000000000007918 */ /* 0x000fd00000000000 */
[----:B------:R-:W0:Y:S02]  /*08b0*/  USETMAXREG.TRY_ALLOC.CTAPOOL UP0, 0xe8 ;  /* 0x000000e8000079c8 */ /* 0x000e240008000600 */
[----:B0-----:R-:W-:-:S13]  /*08c0*/  PLOP3.LUT P0, PT, PT, PT, UP0, 0x80, 0x0 ;  /* 0x000000000000781c */ /* 0x001fda0003f0f008 */
[----:B------:R-:W-:Y:S05]  /*08d0*/  @!P0 BRA `(.L_x_9035) ;  /* 0xfffffffc00f08947 */ /* 0x000fea000383ffff */
[----:B------:R-:W-:Y:S01]  /*08e0*/  SHF.R.U32.HI R0, RZ, 0x7, R19 ;  /* 0x00000007ff007819 */ /* 0x000fe20000011613 */
[----:B------:R-:W0:Y:S08]  /*08f0*/  S2UR UR45, SR_CTAID.X ;  /* 0x00000000002d79c3 */ /* 0x000e300000002500 */
[----:B------:R-:W-:Y:S06]  /*0900*/  BAR.ARV 0x8, 0x180 ;  /* 0x0206000000007b1d */ /* 0x000fec0000002000 */
[----:B------:R-:W-:-:S02]  /*0910*/  ISETP.NE.AND P0, PT, R0, 0x1, PT ;  /* 0x000000010000780c */ /* 0x000fc40003f05270 */
[----:B------:R-:W0:Y:S11]  /*0920*/  LDC R0, c[0x0][0xc34] ;  /* 0x00030d00ff007b82 */ /* 0x000e360000000800 */
[----:B------:R-:W-:Y:S06]  /*0930*/  @!P0 BAR.ARV 0x9, 0x100 ;  /* 0x0244000000008b1d */ /* 0x000fec0000002000 */
[----:B0-----:R-:W-:-:S13]  /*0940*/  ISETP.LE.AND P0, PT, R0, UR45, PT ;  /* 0x0000002d00007c0c */ /* 0x001fda000bf03270 */
[----:B------:R-:W-:Y:S05]  /*0950*/  @P0 EXIT ;  /* 0x000000000000094d */ /* 0x000fea0003800000 */
[----:B------:R-:W-:Y:S01]  /*0960*/  VIADD R19, R19, 0xffffff80 ;  /* 0xffffff8013137836 */ /* 0x000fe20000000000 */
[----:B------:R-:W-:Y:S01]  /*0970*/  ULOP3.LUT UR47, UR38, 0x1, URZ, 0xfc, !UPT ;  /* 0x00000001262f7892 */ /* 0x000fe2000f8efc3f */
[----:B------:R-:W-:Y:S01]  /*0980*/  UMOV UR46, URZ ;  /* 0x0000003f002e7c82 */ /* 0x000fe20008000000 */
[----:B------:R-:W-:Y:S02]  /*0990*/  UMOV UR36, URZ ;  /* 0x0000003f00247c82 */ /* 0x000fe40008000000 */
[----:B------:R-:W-:Y:S01]  /*09a0*/  SHF.R.S32.HI R0, RZ, 0x1f, R19 ;  /* 0x0000001fff007819 */ /* 0x000fe20000011413 */
[----:B------:R-:W-:-:S03]  /*09b0*/  UMOV UR37, URZ ;  /* 0x0000003f00257c82 */ /* 0x000fc60008000000 */
[CC--:B------:R-:W-:Y:S02]  /*09c0*/  LEA.HI R3, R0.reuse, R19.reuse, RZ, 0x7 ;  /* 0x0000001300037211 */ /* 0x0c0fe400078f38ff */
[-C--:B------:R-:W-:Y:S02]  /*09d0*/  LEA.HI R4, R0, R19.reuse, RZ, 0x5 ;  /* 0x0000001300047211 */ /* 0x080fe400078f28ff */
[----:B------:R-:W-:Y:S02]  /*09e0*/  LOP3.LUT R2, R3, 0xffffff80, RZ, 0xc0, !PT ;  /* 0xffffff8003027812 */ /* 0x000fe400078ec0ff */
[----:B------:R-:W-:Y:S01]  /*09f0*/  SHF.R.S32.HI R206, RZ, 0x7, R3 ;  /* 0x00000007ffce7819 */ /* 0x000fe20000011403 */
[----:B------:R-:W-:Y:S01]  /*0a00*/  IMAD.SHL.U32 R6, R4, 0x20, RZ ;  /* 0x0000002004067824 */ /* 0x000fe200078e00ff */
[CC--:B------:R-:W-:Y:S01]  /*0a10*/  LEA.HI R200, R0.reuse, R19.reuse, RZ, 0x3 ;  /* 0x0000001300c87211 */ /* 0x0c0fe200078f18ff */
[----:B------:R-:W-:Y:S01]  /*0a20*/  IMAD.IADD R205, R19, 0x1, -R2 ;  /* 0x0000000113cd7824 */ /* 0x000fe200078e0a02 */
[----:B------:R-:W-:-:S02]  /*0a30*/  LEA.HI R2, R0, R19, RZ, 0x4 ;  /* 0x0000001300027211 */ /* 0x000fc400078f20ff */
[----:B------:R-:W-:Y:S02]  /*0a40*/  LOP3.LUT R7, R6, 0xfffffc00, RZ, 0xc0, !PT ;  /* 0xfffffc0006077812 */ /* 0x000fe400078ec0ff */
[----:B------:R-:W-:Y:S02]  /*0a50*/  SHF.R.S32.HI R8, RZ, 0x1f, R205 ;  /* 0x0000001fff087819 */ /* 0x000fe400000114cd */
[----:B------:R-:W-:Y:S02]  /*0a60*/  LOP3.LUT R4, R2, 0x3fffff0, RZ, 0xc0, !PT ;  /* 0x03fffff002047812 */ /* 0x000fe400078ec0ff */
[----:B------:R-:W-:Y:S02]  /*0a70*/  LEA.HI R9, R8, R205, RZ, 0x2 ;  /* 0x000000cd08097211 */ /* 0x000fe400078f10ff */
[----:B------:R-:W-:Y:S01]  /*0a80*/  SHF.R.S32.HI R5, RZ, 0x4, R2 ;  /* 0x00000004ff057819 */ /* 0x000fe20000011402 */
[----:B------:R-:W-:Y:S01]  /*0a90*/  IMAD.IADD R4, R19, 0x1, -R4 ;  /* 0x0000000113047824 */ /* 0x000fe200078e0a04 */
[----:B------:R-:W-:-:S02]  /*0aa0*/  SHF.R.S32.HI R10, RZ, 0x2, R9 ;  /* 0x00000002ff0a7819 */ /* 0x000fc40000011409 */
[----:B------:R-:W-:Y:S01]  /*0ab0*/  SHF.R.S32.HI R11, RZ, 0x1f, R9 ;  /* 0x0000001fff0b7819 */ /* 0x000fe20000011409 */
[----:B------:R-:W-:Y:S01]  /*0ac0*/  IMAD R7, R4, 0x40, R7 ;  /* 0x0000004004077824 */ /* 0x000fe200078e0207 */
[----:B------:R-:W-:Y:S02]  /*0ad0*/  LEA.HI R6, R0, R19, RZ, 0x2 ;  /* 0x0000001300067211 */ /* 0x000fe400078f10ff */
[----:B------:R-:W-:Y:S02]  /*0ae0*/  LEA.HI R2, R2, R5, RZ, 0x1 ;  /* 0x0000000502027211 */ /* 0x000fe400078f08ff */
[----:B------:R-:W-:Y:S02]  /*0af0*/  LEA.HI R11, R11, R10, RZ, 0x3 ;  /* 0x0000000a0b0b7211 */ /* 0x000fe400078f18ff */
[----:B------:R-:W-:Y:S02]  /*0b00*/  LOP3.LUT R6, R6, 0xfffffffc, RZ, 0xc0, !PT ;  /* 0xfffffffc06067812 */ /* 0x000fe400078ec0ff */
[----:B------:R-:W-:-:S02]  /*0b10*/  LOP3.LUT R2, R2, 0x1ffffffe, RZ, 0xc0, !PT ;  /* 0x1ffffffe02027812 */ /* 0x000fc400078ec0ff */
[----:B------:R-:W-:Y:S01]  /*0b20*/  LOP3.LUT R11, R11, 0xfffffff8, RZ, 0xc0, !PT ;  /* 0xfffffff80b0b7812 */ /* 0x000fe200078ec0ff */
[----:B------:R-:W-:Y:S01]  /*0b30*/  IMAD.IADD R6, R19, 0x1, -R6 ;  /* 0x0000000113067824 */ /* 0x000fe200078e0a06 */
[----:B------:R-:W-:Y:S02]  /*0b40*/  LEA.HI R8, R8, R205, RZ, 0x5 ;  /* 0x000000cd08087211 */ /* 0x000fe400078f28ff */
[----:B------:R-:W-:Y:S01]  /*0b50*/  LEA.HI R3, R3, R206, RZ, 0x1 ;  /* 0x000000ce03037211 */ /* 0x000fe200078f08ff */
[----:B------:R-:W-:Y:S01]  /*0b60*/  IMAD.IADD R11, R10, 0x1, -R11 ;  /* 0x000000010a0b7824 */ /* 0x000fe200078e0a0b */
[----:B------:R-:W-:Y:S02]  /*0b70*/  LOP3.LUT R4, R200, 0xfffffff8, RZ, 0xc0, !PT ;  /* 0xfffffff8c8047812 */ /* 0x000fe400078ec0ff */
[----:B------:R-:W-:Y:S02]  /*0b80*/  IADD3 R2, R5, -R2, RZ ;  /* 0x8000000205027210 */ /* 0x000fe40007ffe0ff */
[----:B------:R-:W-:Y:S01]  /*0b90*/  SHF.R.S32.HI R8, RZ, 0x5, R8 ;  /* 0x00000005ff087819 */ /* 0x000fe20000011408 */
[----:B------:R-:W-:Y:S01]  /*0ba0*/  IMAD.IADD R19, R19, 0x1, -R4 ;  /* 0x0000000113137824 */ /* 0x000fe200078e0a04 */
[----:B------:R-:W-:Y:S01]  /*0bb0*/  LOP3.LUT R3, R3, 0x3fffffe, RZ, 0xc0, !PT ;  /* 0x03fffffe03037812 */ /* 0x000fe200078ec0ff */
[----:B------:R-:W-:Y:S01]  /*0bc0*/  IMAD R210, R2, 0x8, R7 ;  /* 0x0000000802d27824 */ /* 0x000fe200078e0207 */
[----:B------:R-:W-:Y:S01]  /*0bd0*/  LEA.HI R0, R6, R6, RZ, 0x1 ;  /* 0x0000000606007211 */ /* 0x000fe200078f08ff */
[----:B------:R-:W-:Y:S01]  /*0be0*/  IMAD R8, R8, 0x10, R11 ;  /* 0x0000001008087824 */ /* 0x000fe200078e020b */
[----:B------:R-:W-:Y:S01]  /*0bf0*/  LOP3.LUT R208, R9, 0x7ffffffc, RZ, 0xc0, !PT ;  /* 0x7ffffffc09d07812 */ /* 0x000fe200078ec0ff */
[----:B------:R-:W-:Y:S01]  /*0c00*/  IMAD.IADD R3, R206, 0x1, -R3 ;  /* 0x00000001ce037824 */ /* 0x000fe200078e0a03 */
[----:B------:R-:W-:Y:S01]  /*0c10*/  LOP3.LUT R5, R0, 0x1ffffffe, RZ, 0xc0, !PT ;  /* 0x1ffffffe00057812 */ /* 0x000fe200078ec0ff */
[----:B------:R-:W-:Y:S01]  /*0c20*/  IMAD.SHL.U32 R2, R19, 0x8, RZ ;  /* 0x0000000813027824 */ /* 0x000fe200078e00ff */
[----:B------:R-:W-:Y:S01]  /*0c30*/  SHF.R.S32.HI R200, RZ, 0x3, R200 ;  /* 0x00000003ffc87819 */ /* 0x000fe200000114c8 */
[----:B------:R-:W-:Y:S01]  /*0c40*/  IMAD R207, R3, 0x40, R8 ;  /* 0x0000004003cf7824 */ /* 0x000fe200078e0208 */
[----:B------:R-:W-:Y:S01]  /*0c50*/  IADD3 R6, R6, -R5, RZ ;  /* 0x8000000506067210 */ /* 0x000fe20007ffe0ff */
[----:B------:R-:W-:-:S02]  /*0c60*/  VIADD R18, R2, 0x40 ;  /* 0x0000004002127836 */ /* 0x000fc40000000000 */
[----:B------:R-:W-:Y:S01]  /*0c70*/  VIADD R17, R2, 0x80 ;  /* 0x0000008002117836 */ /* 0x000fe20000000000 */
[----:B------:R-:W-:Y:S01]  /*0c80*/  LEA R209, R6, R207, 0x3 ;  /* 0x000000cf06d17211 */ /* 0x000fe200078e18ff */
[----:B------:R-:W-:Y:S01]  /*0c90*/  VIADD R16, R2, 0xc0 ;  /* 0x000000c002107836 */ /* 0x000fe20000000000 */
[----:B------:R-:W-:Y:S01]  /*0ca0*/  SHF.R.S32.HI R214, RZ, 0x1f, R18 ;  /* 0x0000001fffd67819 */ /* 0x000fe20000011412 */
[----:B------:R-:W-:Y:S01]  /*0cb0*/  IMAD.IADD R208, R205, 0x1, -R208 ;  /* 0x00000001cdd07824 */ /* 0x000fe200078e0ad0 */
[----:B------:R-:W-:Y:S02]  /*0cc0*/  SHF.R.S32.HI R213, RZ, 0x1f, R17 ;  /* 0x0000001fffd57819 */ /* 0x000fe40000011411 */
[----:B------:R-:W-:-:S07]  /*0cd0*/  SHF.R.S32.HI R212, RZ, 0x1f, R16 ;  /* 0x0000001fffd47819 */ /* 0x000fce0000011410 */
.L_x_9068:
[----:B0-----:R-:W0:Y:S01]  /*0ce0*/  SHFL.IDX PT, R0, R206, RZ, 0x1f ;  /* 0x00001fffce007589 */ /* 0x001e2200000e0000 */
[----:B-1----:R-:W1:Y:S01]  /*0cf0*/  S2UR UR39, SR_CgaCtaId ;  /* 0x00000000002779c3 */ /* 0x002e620000008800 */
[----:B------:R-:W-:Y:S01]  /*0d00*/  ULDC.64 UR6, c[0x0][0x418] ;  /* 0x0001060000067ab9 */ /* 0x000fe20000000a00 */
[----:B------:R-:W-:Y:S01]  /*0d10*/  ULDC UR4, c[0x0][0xc38] ;  /* 0x00030e0000047ab9 */ /* 0x000fe20000000800 */
[----:B------:R-:W-:Y:S02]  /*0d20*/  UISETP.NE.U32.AND UP0, UPT, UR6, URZ, UPT ;  /* 0x0000003f0600728c */ /* 0x000fe4000bf05070 */
[----:B------:R-:W-:Y:S01]  /*0d30*/  UISETP.NE.AND UP1, UPT, UR4, 0x1, UPT ;  /* 0x000000010400788c */ /* 0x000fe2000bf25270 */
[----:B------:R-:W-:Y:S02]  /*0d40*/  UMOV UR41, 0x400 ;  /* 0x0000040000297882 */ /* 0x000fe40000000000 */
[----:B------:R-:W-:Y:S01]  /*0d50*/  ULDC UR4, c[0x0][0xc44] ;  /* 0x0003110000047ab9 */ /* 0x000fe20000000800 */
[----:B------:R-:W-:-:S02]  /*0d60*/  UISETP.NE.AND.EX UP0, UPT, UR7, URZ, UPT, UP0 ;  /* 0x0000003f0700728c */ /* 0x000fc4000bf05300 */
[----:B------:R-:W-:Y:S01]  /*0d70*/  UISETP.NE.AND UP2, UPT, UR4, 0x1, UPT ;  /* 0x000000010400788c */ /* 0x000fe2000bf45270 */
[----:B------:R-:W-:Y:S01]  /*0d80*/  ULDC UR42, c[0x0][0x424] ;  /* 0x00010900002a7ab9 */ /* 0x000fe20000000800 */
[----:B------:R-:W-:Y:S01]  /*0d90*/  ULDC UR10, c[0x0][0x2f0] ;  /* 0x0000bc00000a7ab9 */ /* 0x000fe20000000800 */
[----:B------:R-:W-:Y:S02]  /*0da0*/  USEL UR42, UR42, 0x1, UP0 ;  /* 0x000000012a2a7887 */ /* 0x000fe40008000000 */
[----:B------:R-:W-:Y:S01]  /*0db0*/  @UP1 ULDC UR4, c[0x0][0xc3c] ;  /* 0x00030f0000041ab9 */ /* 0x000fe20000000800 */
[----:B------:R-:W-:Y:S01]  /*0dc0*/  @UP1 ULDC UR12, c[0x0][0xc40] ;  /* 0x00031000000c1ab9 */ /* 0x000fe20000000800 */
[----:B------:R-:W-:Y:S02]  /*0dd0*/  UIMAD.WIDE.U32 UR4, UR45, UR4, URZ ;  /* 0x000000042d0472a5 */ /* 0x000fe4000f8e003f */
[----:B------:R-:W-:Y:S01]  /*0de0*/  UIMAD UR42, UR42, UR10, URZ ;  /* 0x0000000a2a2a72a4 */ /* 0x000fe2000f8e023f */
[----:B0-----:R-:W-:Y:S01]  /*0df0*/  R2UR UR6, R0 ;  /* 0x00000000000672ca */ /* 0x001fe200000e0000 */
[----:B-1----:R-:W-:Y:S01]  /*0e00*/  ULEA UR41, UR39, UR41, 0x18 ;  /* 0x0000002927297291 */ /* 0x002fe2000f8ec03f */
[----:B------:R-:W-:Y:S01]  /*0e10*/  UMOV UR40, UR45 ;  /* 0x0000002d00287c82 */ /* 0x000fe20008000000 */
[----:B------:R-:W-:-:S02]  /*0e20*/  @UP1 USHF.R.U32.HI UR40, URZ, UR12, UR5 ;  /* 0x0000000c3f281299 */ /* 0x000fc40008011605 */
[----:B------:R-:W-:Y:S01]  /*0e30*/  UIADD3 UR11, UR41, 0x18400, URZ ;  /* 0x00018400290b7890 */ /* 0x000fe2000fffe03f */
[----:B------:R-:W-:-:S03]  /*0e40*/  @UP2 ULDC.64 UR8, c[0x0][0xc48] ;  /* 0x0003120000082ab9 */ /* 0x000fc60000000a00 */
[----:B------:R-:W-:Y:S02]  /*0e50*/  ULOP3.LUT UP0, URZ, UR11, 0x1bf, URZ, 0xc0, !UPT ;  /* 0x000001bf0b3f7892 */ /* 0x000fe4000f80c03f */
[----:B------:R-:W-:Y:S02]  /*0e60*/  UIMAD.WIDE.U32 UR4, UR40, UR8, URZ ;  /* 0x00000008280472a5 */ /* 0x000fe4000f8e003f */
[----:B------:R-:W-:Y:S02]  /*0e70*/  ULEA.HI UR7, UR6, UR6, URZ, 0x1 ;  /* 0x0000000606077291 */ /* 0x000fe4000f8f083f */
[----:B------:R-:W-:Y:S01]  /*0e80*/  PLOP3.LUT P0, PT, PT, PT, UP0, 0x80, 0x0 ;  /* 0x000000000000781c */ /* 0x000fe20003f0f008 */
[----:B------:R-:W-:Y:S01]  /*0e90*/  UMOV UR43, UR40 ;  /* 0x00000028002b7c82 */ /* 0x000fe20008000000 */
[----:B------:R-:W-:Y:S02]  /*0ea0*/  ULOP3.LUT UR7, UR7, 0x1e, URZ, 0xc0, !UPT ;  /* 0x0000001e07077892 */ /* 0x000fe4000f8ec03f */
[----:B------:R-:W-:-:S02]  /*0eb0*/  @UP2 USHF.R.U32.HI UR43, URZ, UR9, UR5 ;  /* 0x000000093f2b2299 */ /* 0x000fc40008011605 */
[----:B------:R-:W-:Y:S02]  /*0ec0*/  UIADD3 UR7, UR6, -UR7, URZ ;  /* 0x8000000706077290 */ /* 0x000fe4000fffe03f */
[----:B------:R-:W-:Y:S02]  /*0ed0*/  UIADD3 UR6, UR42, 0x5f, URZ ;  /* 0x0000005f2a067890 */ /* 0x000fe4000fffe03f */
[----:B------:R-:W-:Y:S02]  /*0ee0*/  ULEA UR8, UR7, UR11, 0xd ;  /* 0x0000000b07087291 */ /* 0x000fe4000f8e683f */
[----:B------:R-:W-:Y:S02]  /*0ef0*/  UIMAD.WIDE UR6, UR6, 0x2aaaaaab, URZ ;  /* 0x2aaaaaab060678a5 */ /* 0x000fe4000f8e023f */
[----:B------:R-:W-:Y:S02]  /*0f00*/  USHF.R.U32.HI UR8, URZ, 0x4, UR8 ;  /* 0x000000043f087899 */ /* 0x000fe40008011608 */
[----:B------:R-:W-:-:S02]  /*0f10*/  USHF.R.U32.HI UR44, URZ, 0x1f, UR7 ;  /* 0x0000001f3f2c7899 */ /* 0x000fc40008011607 */
[----:B------:R-:W-:Y:S02]  /*0f20*/  ULOP3.LUT UR50, UR8, 0x3fff, URZ, 0xc0, !UPT ;  /* 0x00003fff08327892 */ /* 0x000fe4000f8ec03f */
[----:B------:R-:W-:Y:S01]  /*0f30*/  ULEA.HI.SX32 UR44, UR7, UR44, 0x1c ;  /* 0x0000002c072c7291 */ /* 0x000fe2000f8fe23f */
[----:B--234-:R-:W-:Y:S11]  /*0f40*/  @!P0 BRA `(.L_x_9036) ;  /* 0x0000000000408947 */ /* 0x01cff60003800000 */
        /* <DEDUP_REMOVED lines=16> */
.L_x_9036:
[----:B------:R-:W-:Y:S01]  /*1050*/  ULOP3.LUT UR4, UR46, 0x1, URZ, 0xc0, !UPT ;  /* 0x000000012e047892 */ /* 0x000fe2000f8ec03f */
[----:B------:R-:W0:Y:S05]  /*1060*/  S2R R20, SR_TID.X ;  /* 0x0000000000147919 */ /* 0x000e2a0000002100 */
[----:B------:R-:W-:-:S05]  /*1070*/  IMAD.U32 R0, RZ, RZ, UR4 ;  /* 0x00000004ff007e24 */ /* 0x000fca000f8e00ff */
[----:B------:R-:W-:-:S04]  /*1080*/  SHF.L.U32 R0, R0, 0x1f, RZ ;  /* 0x0000001f00007819 */ /* 0x000fc800000006ff */
[----:B------:R-:W1:Y:S01]  /*1090*/  SYNCS.PHASECHK.TRANS64.TRYWAIT P0, [UR41+0x22800], R0 ;  /* 0x02280000ff0075a7 */ /* 0x000e620008000169 */
[----:B0-----:R-:W-:-:S05]  /*10a0*/  SHF.R.U32.HI R20, RZ, 0x7, R20 ;  /* 0x00000007ff147819 */ /* 0x001fca0000011614 */
[----:B------:R-:W-:Y:S01]  /*10b0*/  VIADD R7, R20, 0x8 ;  /* 0x0000000814077836 */ /* 0x000fe20000000000 */
[----:B-1----:R-:W-:Y:S06]  /*10c0*/  @!P0 BRA `(.L_x_9037) ;  /* 0x000000a800648947 */ /* 0x002fec0003800000 */
.L_x_9118:
[----:B0-----:R-:W-:Y:S01]  /*10d0*/  IMAD.U32 R0, RZ, RZ, UR47 ;  /* 0x0000002fff007e24 */ /* 0x001fe2000f8e00ff */
[----:B------:R-:W-:Y:S05]  /*10e0*/  WARPSYNC.ALL ;  /* 0x0000000000007948 */ /* 0x000fea0003800000 */
[----:B------:R0:W-:Y:S01]  /*10f0*/  BAR.SYNC.DEFER_BLOCKING R7, 0x100 ;  /* 0x000400070000751d */ /* 0x0001e20000010000 */
[----:B------:R-:W-:-:S13]  /*1100*/  ISETP.NE.AND P0, PT, R0, 0x3, PT ;  /* 0x000000030000780c */ /* 0x000fda0003f05270 */
[----:B0-----:R-:W-:Y:S05]  /*1110*/  @!P0 BRA `(.L_x_9038) ;  /* 0x0000000000048947 */ /* 0x001fea0003800000 */
[----:B------:R-:W-:Y:S01]  /*1120*/  BPT.TRAP 0x1 ;  /* 0x000000040000795c */ /* 0x000fe20000300000 */
.L_x_9038:
[----:B------:R-:W-:Y:S01]  /*1130*/  ULEA UR22, UR37, UR41, 0x3 ;  /* 0x0000002925167291 */ /* 0x000fe2000f8e183f */
[----:B------:R-:W-:-:S05]  /*1140*/  IMAD.U32 R8, RZ, RZ, UR36 ;  /* 0x00000024ff087e24 */ /* 0x000fca000f8e00ff */
[----:B------:R-:W-:-:S04]  /*1150*/  SHF.L.U32 R8, R8, 0x1f, RZ ;  /* 0x0000001f08087819 */ /* 0x000fc800000006ff */
[----:B------:R0:W1:Y:S01]  /*1160*/  SYNCS.PHASECHK.TRANS64.TRYWAIT P1, [UR22+0x22830], R8 ;  /* 0x02283008ff0075a7 */ /* 0x0000620008020156 */
[----:B------:R-:W-:Y:S05]  /*1170*/  @!P0 BRA `(.L_x_9039) ;  /* 0x0000000000048947 */ /* 0x000fea0003800000 */
[----:B------:R-:W-:Y:S01]  /*1180*/  BPT.TRAP 0x1 ;  /* 0x000000040000795c */ /* 0x000fe20000300000 */
.L_x_9039:
[----:B-1----:R-:W-:Y:S05]  /*1190*/  @P1 BRA `(.L_x_9040) ;  /* 0x0000000000081947 */ /* 0x002fea0003800000 */
[----:B------:R-:W1:Y:S02]  /*11a0*/  SYNCS.PHASECHK.TRANS64.TRYWAIT P1, [UR22+0x22830], R8 ;  /* 0x02283008ff0075a7 */ /* 0x000e640008020156 */
[----:B-1----:R-:W-:Y:S05]  /*11b0*/  @!P1 BRA `(.L_x_9041) ;  /* 0x000000a800409947 */ /* 0x002fea0003800000 */
.L_x_9040:
[----:B------:R-:W-:Y:S01]  /*11c0*/  UIADD3 UR4, UR41, 0x1c400, URZ ;  /* 0x0001c40029047890 */ /* 0x000fe2000fffe03f */
[----:B------:R-:W-:Y:S01]  /*11d0*/  WARPGROUP.ARRIVE ;  /* 0x00000000000079c5 */ /* 0x000fe20000000000 */
[----:B------:R-:W-:Y:S01]  /*11e0*/  UMOV UR5, 0x40000040 ;  /* 0x4000004000057882 */ /* 0x000fe20000000000 */
[----:B------:R-:W-:Y:S01]  /*11f0*/  UMOV UR7, 0x40000040 ;  /* 0x4000004000077882 */ /* 0x000fe20000000000 */
[----:B------:R-:W-:-:S03]  /*1200*/  USHF.R.U32.HI UR4, URZ, 0x4, UR4 ;  /* 0x000000043f047899 */ /* 0x000fc60008011604 */
[----:B------:R-:W2:Y:S01]  /*1210*/  S2R R0, SR_TID.X ;  /* 0x0000000000007919 */ /* 0x000ea20000002100 */
[----:B------:R-:W-:Y:S01]  /*1220*/  UMOV UR9, 0x40000040 ;  /* 0x4000004000097882 */ /* 0x000fe20000000000 */
[----:B------:R-:W-:Y:S01]  /*1230*/  UMOV UR11, 0x40000040 ;  /* 0x40000040000b7882 */ /* 0x000fe20000000000 */
[----:B------:R-:W-:Y:S01]  /*1240*/  ULOP3.LUT UR4, UR4, 0x3fff, URZ, 0xc0, !UPT ;  /* 0x00003fff04047892 */ /* 0x000fe2000f8ec03f */
[----:B------:R-:W-:Y:S01]  /*1250*/  UMOV UR13, 0x40000040 ;  /* 0x40000040000d7882 */ /* 0x000fe20000000000 */
[----:B------:R-:W-:Y:S02]  /*1260*/  UMOV UR15, 0x40000040 ;  /* 0x40000040000f7882 */ /* 0x000fe40000000000 */
[----:B------:R-:W-:Y:S02]  /*1270*/  ULOP3.LUT UR20, UR4, 0x10000, URZ, 0xfc, !UPT ;  /* 0x0001000004147892 */ /* 0x000fe4000f8efc3f */
[----:B------:R-:W-:Y:S02]  /*1280*/  ULOP3.LUT UR4, UR50, 0x10000, URZ, 0xfc, !UPT ;  /* 0x0001000032047892 */ /* 0x000fe4000f8efc3f */
[----:B------:R-:W-:-:S02]  /*1290*/  UIMAD UR6, UR37, 0x300, UR20 ;  /* 0x00000300250678a4 */ /* 0x000fc4000f8e0214 */
[----:B------:R-:W-:Y:S02]  /*12a0*/  UIADD3 UR8, UR4, 0x2, URZ ;  /* 0x0000000204087890 */ /* 0x000fe4000fffe03f */
[----:B------:R-:W-:Y:S02]  /*12b0*/  UIADD3 UR10, UR6, 0x2, URZ ;  /* 0x00000002060a7890 */ /* 0x000fe4000fffe03f */
[----:B------:R-:W-:Y:S02]  /*12c0*/  UIADD3 UR12, UR4, 0x4, URZ ;  /* 0x00000004040c7890 */ /* 0x000fe4000fffe03f */
[----:B------:R-:W-:Y:S02]  /*12d0*/  UIADD3 UR14, UR6, 0x4, URZ ;  /* 0x00000004060e7890 */ /* 0x000fe4000fffe03f */
[----:B------:R-:W-:Y:S01]  /*12e0*/  HGMMA.64x96x16.F32.BF16 R24, gdesc[UR4], RZ, !UPT, gsb0 ;  /* 0x01600000041879f0 */ /* 0x000fe2000c0018ff */
[----:B------:R-:W-:Y:S02]  /*12f0*/  UIADD3 UR16, UR4, 0x6, URZ ;  /* 0x0000000604107890 */ /* 0x000fe4000fffe03f */
[----:B------:R-:W-:Y:S01]  /*1300*/  UIADD3 UR18, UR6, 0x6, URZ ;  /* 0x0000000606127890 */ /* 0x000fe2000fffe03f */
[----:B------:R-:W-:Y:S01]  /*1310*/  UMOV UR17, 0x40000040 ;  /* 0x4000004000117882 */ /* 0x000fe20000000000 */
[----:B------:R-:W-:Y:S01]  /*1320*/  UMOV UR19, 0x40000040 ;  /* 0x4000004000137882 */ /* 0x000fe20000000000 */
[----:B--2---:R-:W-:-:S04]  /*1330*/  SHF.R.U32.HI R0, RZ, 0x7, R0 ;  /* 0x00000007ff007819 */ /* 0x004fc80000011600 */
[----:B------:R-:W-:Y:S01]  /*1340*/  IADD3 R0, -R0, 0xb, RZ ;  /* 0x0000000b00007810 */ /* 0x000fe20007ffe1ff */
        /* <DEDUP_REMOVED lines=10> */
[----:B------:R2:W-:Y:S06]  /*13f0*/  BAR.ARV R0, 0x100 ;  /* 0x000400000000751d */ /* 0x0005ec0000002000 */
[----:B------:R-:W-:Y:S05]  /*1400*/  @!P0 BRA `(.L_x_9042) ;  /* 0x0000000000048947 */ /* 0x000fea0003800000 */
[----:B------:R-:W-:Y:S01]  /*1410*/  BPT.TRAP 0x1 ;  /* 0x000000040000795c */ /* 0x000fe20000300000 */
.L_x_9042:
[----:B------:R-:W-:Y:S01]  /*1420*/  ULDC UR7, c[0x0][0x9d8] ;  /* 0x0002760000077ab9 */ /* 0x000fe20000000800 */
[----:B------:R-:W-:Y:S01]  /*1430*/  UIMAD UR6, UR44, -0x60, UR42 ;  /* 0xffffffa02c0678a4 */ /* 0x000fe2000f8e022a */
[----:B------:R-:W-:Y:S01]  /*1440*/  FMUL.FTZ R24, R24, UR7 ;  /* 0x0000000718187c20 */ /* 0x000fe20008410000 */
[----:B------:R-:W-:Y:S01]  /*1450*/  FMUL.FTZ R25, R25, UR7 ;  /* 0x0000000719197c20 */ /* 0x000fe20008410000 */
[----:B------:R-:W-:Y:S01]  /*1460*/  FMUL.FTZ R28, R28, UR7 ;  /* 0x000000071c1c7c20 */ /* 0x000fe20008410000 */
[----:B------:R-:W-:Y:S01]  /*1470*/  UIADD3 UR6, UR6, 0x60, URZ ;  /* 0x0000006006067890 */ /* 0x000fe2000fffe03f */
[----:B------:R-:W-:Y:S01]  /*1480*/  FMUL.FTZ R29, R29, UR7 ;  /* 0x000000071d1d7c20 */ /* 0x000fe20008410000 */
[----:B------:R-:W-:Y:S01]  /*1490*/  FMUL.FTZ R32, R32, UR7 ;  /* 0x0000000720207c20 */ /* 0x000fe20008410000 */
[----:B------:R-:W3:Y:S01]  /*14a0*/  MUFU.TANH R24, R24 ;  /* 0x0000001800187308 */ /* 0x000ee20000002400 */
[----:B------:R-:W-:Y:S01]  /*14b0*/  FMUL.FTZ R26, R26, UR7 ;  /* 0x000000071a1a7c20 */ /* 0x000fe20008410000 */
[----:B------:R-:W-:Y:S01]  /*14c0*/  FMUL.FTZ R33, R33, UR7 ;  /* 0x0000000721217c20 */ /* 0x000fe20008410000 */
[----:B-1----:R-:W-:Y:S01]  /*14d0*/  MOV R3, UR6 ;  /* 0x0000000600037c02 */ /* 0x002fe20008000f00 */
[----:B------:R-:W-:Y:S01]  /*14e0*/  FMUL.FTZ R27, R27, UR7 ;  /* 0x000000071b1b7c20 */ /* 0x000fe20008410000 */
[----:B------:R-:W-:Y:S01]  /*14f0*/  FMUL.FTZ R36, R36, UR7 ;  /* 0x0000000724247c20 */ /* 0x000fe20008410000 */
[----:B------:R-:W-:Y:S01]  /*1500*/  FMUL.FTZ R30, R30, UR7 ;  /* 0x000000071e1e7c20 */ /* 0x000fe20008410000 */
[----:B------:R-:W-:Y:S01]  /*1510*/  FMUL.FTZ R37, R37, UR7 ;  /* 0x0000000725257c20 */ /* 0x000fe20008410000 */
[----:B------:R-:W1:Y:S01]  /*1520*/  MUFU.TANH R25, R25 ;  /* 0x0000001900197308 */ /* 0x000e620000002400 */
[----:B------:R-:W-:-:S02]  /*1530*/  IMAD R3, R208, -0x2, R3 ;  /* 0xfffffffed0037824 */ /* 0x000fc400078e0203 */
[----:B------:R-:W-:Y:S01]  /*1540*/  FMUL.FTZ R31, R31, UR7 ;  /* 0x000000071f1f7c20 */ /* 0x000fe20008410000 */
[----:B------:R-:W-:Y:S01]  /*1550*/  FMUL.FTZ R40, R40, UR7 ;  /* 0x0000000728287c20 */ /* 0x000fe20008410000 */
[----:B------:R-:W-:Y:S01]  /*1560*/  FMUL.FTZ R34, R34, UR7 ;  /* 0x0000000722227c20 */ /* 0x000fe20008410000 */
[----:B------:R-:W-:Y:S01]  /*1570*/  FMUL.FTZ R41, R41, UR7 ;  /* 0x0000000729297c20 */ /* 0x000fe20008410000 */
[----:B------:R-:W-:Y:S01]  /*1580*/  ISETP.GT.AND P6, PT, R3, RZ, PT ;  /* 0x000000ff0300720c */ /* 0x000fe20003fc4270 */
[----:B------:R-:W-:Y:S01]  /*1590*/  FMUL.FTZ R35, R35, UR7 ;  /* 0x0000000723237c20 */ /* 0x000fe20008410000 */
[----:B------:R-:W4:Y:S01]  /*15a0*/  MUFU.TANH R28, R28 ;  /* 0x0000001c001c7308 */ /* 0x000f220000002400 */
[C---:B------:R-:W-:Y:S01]  /*15b0*/  ISETP.GT.AND P5, PT, R3.reuse, 0x1, PT ;  /* 0x000000010300780c */ /* 0x040fe20003fa4270 */
[----:B------:R-:W-:Y:S01]  /*15c0*/  FMUL.FTZ R44, R44, UR7 ;  /* 0x000000072c2c7c20 */ /* 0x000fe20008410000 */
[----:B------:R-:W-:Y:S01]  /*15d0*/  ISETP.GT.AND P4, PT, R3, 0x8, PT ;  /* 0x000000080300780c */ /* 0x000fe20003f84270 */
[----:B------:R-:W-:Y:S01]  /*15e0*/  FMUL.FTZ R38, R38, UR7 ;  /* 0x0000000726267c20 */ /* 0x000fe20008410000 */
[----:B---3--:R-:W-:Y:S01]  /*15f0*/  FSEL R24, R24, -INF , P6 ;  /* 0xff80000018187808 */ /* 0x008fe20003000000 */
[----:B------:R-:W-:Y:S01]  /*1600*/  FMUL.FTZ R45, R45, UR7 ;  /* 0x000000072d2d7c20 */ /* 0x000fe20008410000 */
[----:B------:R-:W-:Y:S01]  /*1610*/  ISETP.GT.AND P3, PT, R3, 0x9, PT ;  /* 0x000000090300780c */ /* 0x000fe20003f64270 */
[----:B------:R-:W3:Y:S01]  /*1620*/  MUFU.TANH R29, R29 ;  /* 0x0000001d001d7308 */ /* 0x000ee20000002400 */
[----:B-1----:R-:W-:Y:S01]  /*1630*/  FSEL R25, R25, -INF , P5 ;  /* 0xff80000019197808 */ /* 0x002fe20002800000 */
[----:B------:R-:W-:Y:S01]  /*1640*/  FMUL.FTZ R39, R39, UR7 ;  /* 0x0000000727277c20 */ /* 0x000fe20008410000 */
[C---:B------:R-:W-:Y:S01]  /*1650*/  ISETP.GT.AND P2, PT, R3.reuse, 0x10, PT ;  /* 0x000000100300780c */ /* 0x040fe20003f44270 */
[----:B------:R-:W-:Y:S01]  /*1660*/  FMUL.FTZ R48, R48, UR7 ;  /* 0x0000000730307c20 */ /* 0x000fe20008410000 */
[----:B------:R-:W-:Y:S01]  /*1670*/  FMNMX.FTZ R5, R24, R25, !PT ;  /* 0x0000001918057209 */ /* 0x000fe20007810000 */
[----:B------:R-:W-:Y:S01]  /*1680*/  FMUL.FTZ R42, R42, UR7 ;  /* 0x000000072a2a7c20 */ /* 0x000fe20008410000 */
[----:B------:R-:W-:Y:S01]  /*1690*/  ISETP.GT.AND P1, PT, R3, 0x11, PT ;  /* 0x000000110300780c */ /* 0x000fe20003f24270 */
[----:B------:R-:W1:Y:S01]  /*16a0*/  MUFU.TANH R32, R32 ;  /* 0x0000002000207308 */ /* 0x000e620000002400 */
        /* <DEDUP_REMOVED lines=16> */
[----:B-1----:R-:W-:Y:S01]  /*17b0*/  FSEL R32, R32, -INF , P2 ;  /* 0xff80000020207808 */ /* 0x002fe20001000000 */
[----:B------:R-:W-:Y:S01]  /*17c0*/  FMUL.FTZ R60, R60, UR7 ;  /* 0x000000073c3c7c20 */ /* 0x000fe20008410000 */
[----:B------:R-:W-:Y:S01]  /*17d0*/  FMUL.FTZ R54, R54, UR7 ;  /* 0x0000000736367c20 */ /* 0x000fe20008410000 */
[----:B------:R-:W-:Y:S01]  /*17e0*/  FMUL.FTZ R61, R61, UR7 ;  /* 0x000000073d3d7c20 */ /* 0x000fe20008410000 */
[----:B------:R-:W-:Y:S01]  /*17f0*/  FMNMX.FTZ R4, R32, R5, !PT ;  /* 0x0000000520047209 */ /* 0x000fe20007810000 */
[----:B------:R-:W-:Y:S01]  /*1800*/  FMUL.FTZ R55, R55, UR7 ;  /* 0x0000000737377c20 */ /* 0x000fe20008410000 */
[----:B------:R-:W-:Y:S01]  /*1810*/  FMUL.FTZ R64, R64, UR7 ;  /* 0x0000000740407c20 */ /* 0x000fe20008410000 */
[----:B------:R-:W1:Y:S01]  /*1820*/  MUFU.TANH R27, R27 ;  /* 0x0000001b001b7308 */ /* 0x000e620000002400 */
[----:B----4-:R-:W-:Y:S01]  /*1830*/  FSEL R26, R26, -INF , P6 ;  /* 0xff8000001a1a7808 */ /* 0x010fe20003000000 */
[----:B------:R-:W-:Y:S01]  /*1840*/  FMUL.FTZ R58, R58, UR7 ;  /* 0x000000073a3a7c20 */ /* 0x000fe20008410000 */
[----:B------:R-:W-:Y:S01]  /*1850*/  ISETP.GT.AND P6, PT, R3, 0x18, PT ;  /* 0x000000180300780c */ /* 0x000fe20003fc4270 */
[----:B------:R-:W-:Y:S01]  /*1860*/  FMUL.FTZ R65, R65, UR7 ;  /* 0x0000000741417c20 */ /* 0x000fe20008410000 */
[----:B------:R-:W-:Y:S01]  /*1870*/  FMUL.FTZ R59, R59, UR7 ;  /* 0x000000073b3b7c20 */ /* 0x000fe20008410000 */
        /* <DEDUP_REMOVED lines=13> */
[----:B------:R-:W-:Y:S01]  /*1950*/  ISETP.GT.AND P5, PT, R3, 0x19, PT ;  /* 0x000000190300780c */ /* 0x000fe20003fa4270 */
[----:B------:R-:W-:Y:S01]  /*1960*/  ULDC UR10, c[0x0][0x988] ;  /* 0x00026200000a7ab9 */ /* 0x000fe20000000800 */
[----:B------:R-:W-:Y:S01]  /*1970*/  P2R R9, PR, RZ, 0x1 ;  /* 0x00000001ff097803 */ /* 0x000fe20000000000 */
[----:B------:R-:W-:-:S02]  /*1980*/  UIADD3 UR6, UR22, 0x22840, URZ ;  /* 0x0002284016067890 */ /* 0x000fc4000fffe03f */
[----:B------:R-:W1:Y:S01]  /*1990*/  MUFU.TANH R37, R37 ;  /* 0x0000002500257308 */ /* 0x000e620000002400 */
[----:B----4-:R-:W-:Y:S01]  /*19a0*/  FSEL R36, R36, -INF , P6 ;  /* 0xff80000024247808 */ /* 0x010fe20003000000 */
[----:B------:R-:W-:-:S03]  /*19b0*/  UPRMT UR6, UR39, 0x654, UR6 ;  /* 0x0000065427067896 */ /* 0x000fc60008000006 */
[----:B------:R-:W-:-:S03]  /*19c0*/  FMNMX.FTZ R4, R36, R5, !PT ;  /* 0x0000000524047209 */ /* 0x000fc60007810000 */
[----:B------:R-:W4:Y:S01]  /*19d0*/  MUFU.TANH R31, R31 ;  /* 0x0000001f001f7308 */ /* 0x000f220000002400 */
[----:B---3--:R-:W-:Y:S02]  /*19e0*/  FSEL R30, R30, -INF , P4 ;  /* 0xff8000001e1e7808 */ /* 0x008fe40002000000 */
[----:B------:R-:W-:Y:S01]  /*19f0*/  ISETP.GT.AND P4, PT, R3, 0x20, PT ;  /* 0x000000200300780c */ /* 0x000fe20003f84270 */
[----:B------:R-:W-:Y:S04]  /*1a00*/  SYNCS.ARRIVE.TRANS64.RED.A1T0 RZ, [UR6], RZ ;  /* 0x000000ffffff79a7 */ /* 0x000fe80008100406 */
[----:B------:R-:W3:Y:S01]  /*1a10*/  MUFU.TANH R40, R40 ;  /* 0x0000002800287308 */ /* 0x000ee20000002400 */
[----:B-1----:R-:W-:-:S04]  /*1a20*/  FSEL R37, R37, -INF , P5 ;  /* 0xff80000025257808 */ /* 0x002fc80002800000 */
[----:B------:R-:W-:-:S03]  /*1a30*/  FMNMX.FTZ R5, R37, R4, !PT ;  /* 0x0000000425057209 */ /* 0x000fc60007810000 */
[----:B------:R-:W1:Y:S01]  /*1a40*/  MUFU.TANH R34, R34 ;  /* 0x0000002200227308 */ /* 0x000e620000002400 */
[----:B----4-:R-:W-:Y:S02]  /*1a50*/  FSEL R31, R31, -INF , P3 ;  /* 0xff8000001f1f7808 */ /* 0x010fe40001800000 */
[----:B------:R-:W-:-:S05]  /*1a60*/  ISETP.GT.AND P3, PT, R3, 0x21, PT ;  /* 0x000000210300780c */ /* 0x000fca0003f64270 */
[----:B------:R-:W4:Y:S01]  /*1a70*/  MUFU.TANH R41, R41 ;  /* 0x0000002900297308 */ /* 0x000f220000002400 */
[----:B---3--:R-:W-:-:S04]  /*1a80*/  FSEL R40, R40, -INF , P4 ;  /* 0xff80000028287808 */ /* 0x008fc80002000000 */
[----:B------:R-:W-:-:S03]  /*1a90*/  FMNMX.FTZ R4, R40, R5, !PT ;  /* 0x0000000528047209 */ /* 0x000fc60007810000 */
[----:B------:R-:W3:Y:S01]  /*1aa0*/  MUFU.TANH R35, R35 ;  /* 0x0000002300237308 */ /* 0x000ee20000002400 */
[----:B-1----:R-:W-:Y:S02]  /*1ab0*/  FSEL R34, R34, -INF , P2 ;  /* 0xff80000022227808 */ /* 0x002fe40001000000 */
[----:B------:R-:W-:-:S05]  /*1ac0*/  ISETP.GT.AND P2, PT, R3, 0x28, PT ;  /* 0x000000280300780c */ /* 0x000fca0003f44270 */
[----:B------:R-:W1:Y:S01]  /*1ad0*/  MUFU.TANH R44, R44 ;  /* 0x0000002c002c7308 */ /* 0x000e620000002400 */
[----:B----4-:R-:W-:-:S04]  /*1ae0*/  FSEL R41, R41, -INF , P3 ;  /* 0xff80000029297808 */ /* 0x010fc80001800000 */
[----:B------:R-:W-:-:S03]  /*1af0*/  FMNMX.FTZ R5, R41, R4, !PT ;  /* 0x0000000429057209 */ /* 0x000fc60007810000 */
[----:B------:R-:W4:Y:S01]  /*1b00*/  MUFU.TANH R38, R38 ;  /* 0x0000002600267308 */ /* 0x000f220000002400 */
[----:B---3--:R-:W-:Y:S02]  /*1b10*/  FSEL R35, R35, -INF , P1 ;  /* 0xff80000023237808 */ /* 0x008fe40000800000 */
[----:B------:R-:W-:-:S05]  /*1b20*/  ISETP.GT.AND P1, PT, R3, 0x29, PT ;  /* 0x000000290300780c */ /* 0x000fca0003f24270 */
        /* <DEDUP_REMOVED lines=67> */
[----:B----4-:R-:W-:-:S07]  /*1f60*/  FSEL R65, R65, -INF , P3 ;  /* 0xff80000041417808 */ /* 0x010fce0001800000 */
[----:B------:R-:W4:Y:S01]  /*1f70*/  MUFU.TANH R69, R69 ;  /* 0x0000004500457308 */ /* 0x000f220000002400 */
[----:B---3--:R-:W-:Y:S02]  /*1f80*/  FSEL R59, R59, -INF , P1 ;  /* 0xff8000003b3b7808 */ /* 0x008fe40000800000 */
[----:B------:R-:W-:Y:S02]  /*1f90*/  ISETP.GT.AND P1, PT, R3, 0x59, PT ;  /* 0x000000590300780c */ /* 0x000fe40003f24270 */
[----:B------:R-:W-:-:S03]  /*1fa0*/  FMNMX.FTZ R3, R65, R4, !PT ;  /* 0x0000000441037209 */ /* 0x000fc60007810000 */
[----:B------:R-:W3:Y:S01]  /*1fb0*/  MUFU.TANH R62, R62 ;  /* 0x0000003e003e7308 */ /* 0x000ee20000002400 */
[----:B-1----:R-:W-:-:S04]  /*1fc0*/  FSEL R68, R68, -INF , P2 ;  /* 0xff80000044447808 */ /* 0x002fc80001000000 */
[----:B------:R-:W-:-:S03]  /*1fd0*/  FMNMX.FTZ R4, R68, R3, !PT ;  /* 0x0000000344047209 */ /* 0x000fc60007810000 */
[----:B------:R-:W1:Y:S01]  /*1fe0*/  MUFU.TANH R63, R63 ;  /* 0x0000003f003f7308 */ /* 0x000e620000002400 */
[----:B----4-:R-:W-:-:S04]  /*1ff0*/  FSEL R69, R69, -INF , P1 ;  /* 0xff80000045457808 */ /* 0x010fc80000800000 */
[----:B------:R-:W-:-:S03]  /*2000*/  FMNMX.FTZ R4, R69, R4, !PT ;  /* 0x0000000445047209 */ /* 0x000fc60007810000 */
[----:B------:R-:W4:Y:S01]  /*2010*/  MUFU.TANH R66, R66 ;  /* 0x0000004200427308 */ /* 0x000f220000002400 */
[----:B---3--:R-:W-:Y:S01]  /*2020*/  FSEL R62, R62, -INF , P6 ;  /* 0xff8000003e3e7808 */ /* 0x008fe20003000000 */
[----:B------:R-:W3:Y:S06]  /*2030*/  SHFL.BFLY PT, R3, R4, 0x2, 0x1f ;  /* 0x0c401f0004037f89 */ /* 0x000eec00000e0000 */
[----:B------:R-:W5:Y:S01]  /*2040*/  MUFU.TANH R67, R67 ;  /* 0x0000004300437308 */ /* 0x000f620000002400 */
[----:B-1----:R-:W-:-:S07]  /*2050*/  FSEL R63, R63, -INF , P5 ;  /* 0xff8000003f3f7808 */ /* 0x002fce0002800000 */
[----:B------:R-:W1:Y:S01]  /*2060*/  MUFU.TANH R70, R70 ;  /* 0x0000004600467308 */ /* 0x000e620000002400 */
[----:B----4-:R-:W-:-:S07]  /*2070*/  FSEL R66, R66, -INF , P4 ;  /* 0xff80000042427808 */ /* 0x010fce0002000000 */
[----:B------:R-:W4:Y:S01]  /*2080*/  MUFU.TANH R71, R71 ;  /* 0x0000004700477308 */ /* 0x000f220000002400 */
[----:B-----5:R-:W-:Y:S02]  /*2090*/  FSEL R67, R67, -INF , P3 ;  /* 0xff80000043437808 */ /* 0x020fe40001800000 */
[----:B---3--:R-:W-:-:S05]  /*20a0*/  FMNMX.FTZ R5, R4, R3, !PT ;  /* 0x0000000304057209 */ /* 0x008fca0007810000 */
[----:B------:R-:W3:Y:S01]  /*20b0*/  SHFL.BFLY PT, R6, R5, 0x1, 0x1f ;  /* 0x0c201f0005067f89 */ /* 0x000ee200000e0000 */
[----:B-1----:R-:W-:Y:S02]  /*20c0*/  FSEL R70, R70, -INF , P2 ;  /* 0xff80000046467808 */ /* 0x002fe40001000000 */
[----:B----4-:R-:W-:Y:S02]  /*20d0*/  FSEL R71, R71, -INF , P1 ;  /* 0xff80000047477808 */ /* 0x010fe40000800000 */
[----:B---3--:R-:W-:Y:S02]  /*20e0*/  FMNMX.FTZ R3, R5, R6, !PT ;  /* 0x0000000605037209 */ /* 0x008fe40007810000 */
[----:B------:R-:W-:Y:S02]  /*20f0*/  FMNMX.FTZ R5, R26, R27, !PT ;  /* 0x0000001b1a057209 */ /* 0x000fe40007810000 */
[C---:B------:R-:W-:Y:S01]  /*2100*/  FSETP.NEU.FTZ.AND P0, PT, R3.reuse, -INF , PT ;  /* 0xff8000000300780b */ /* 0x040fe20003f1d000 */
[----:B------:R-:W-:Y:S01]  /*2110*/  FMUL.FTZ R6, R3, UR10 ;  /* 0x0000000a03067c20 */ /* 0x000fe20008410000 */
[----:B------:R-:W-:-:S04]  /*2120*/  FMNMX.FTZ R4, R30, R5, !PT ;  /* 0x000000051e047209 */ /* 0x000fc80007810000 */
[----:B------:R-:W-:Y:S02]  /*2130*/  FMNMX.FTZ R5, R31, R4, !PT ;  /* 0x000000041f057209 */ /* 0x000fe40007810000 */
[----:B------:R-:W-:Y:S02]  /*2140*/  FSEL R6, R6, RZ, P0 ;  /* 0x000000ff06067208 */ /* 0x000fe40000000000 */
[----:B------:R-:W-:Y:S02]  /*2150*/  FMNMX.FTZ R4, R34, R5, !PT ;  /* 0x0000000522047209 */ /* 0x000fe40007810000 */
[----:B------:R-:W-:Y:S01]  /*2160*/  ISETP.NE.AND P0, PT, R9, RZ, PT ;  /* 0x000000ff0900720c */ /* 0x000fe20003f05270 */
        /* <DEDUP_REMOVED lines=13> */
[----:B------:R-:W-:Y:S01]  /*2240*/  FMNMX.FTZ R4, R42, R5, !PT ;  /* 0x000000052a047209 */ /* 0x000fe20007810000 */
[----:B------:R-:W1:Y:S01]  /*2250*/  MUFU.EX2 R25, R25 ;  /* 0x0000001900197308 */ /* 0x000e620000000800 */
[--C-:B------:R-:W-:Y:S01]  /*2260*/  FFMA.FTZ R41, R41, UR10, -R6.reuse ;  /* 0x0000000a29297c23 */ /* 0x100fe20008010806 */
        /* <DEDUP_REMOVED lines=14> */
[----:B------:R-:W3:Y:S01]  /*2350*/  MUFU.EX2 R29, R29 ;  /* 0x0000001d001d7308 */ /* 0x000ee20000000800 */
[--C-:B------:R-:W-:Y:S01]  /*2360*/  FFMA.FTZ R61, R61, UR10, -R6.reuse ;  /* 0x0000000a3d3d7c23 */ /* 0x100fe20008010806 */
[--C-:B------:R-:W-:Y:S01]  /*2370*/  FFMA.FTZ R64, R64, UR10, -R6.reuse ;  /* 0x0000000a40407c23 */ /* 0x100fe20008010806 */
[----:B------:R-:W-:Y:S01]  /*2380*/  FMNMX.FTZ R5, R51, R4, !PT ;  /* 0x0000000433057209 */ /* 0x000fe20007810000 */
[--C-:B------:R-:W-:Y:S01]  /*2390*/  FFMA.FTZ R65, R65, UR10, -R6.reuse ;  /* 0x0000000a41417c23 */ /* 0x100fe20008010806 */
[--C-:B------:R-:W-:Y:S01]  /*23a0*/  FFMA.FTZ R68, R68, UR10, -R6.reuse ;  /* 0x0000000a44447c23 */ /* 0x100fe20008010806 */
[----:B------:R-:W-:Y:S01]  /*23b0*/  FFMA.FTZ R6, R69, UR10, -R6 ;  /* 0x0000000a45067c23 */ /* 0x000fe20008010806 */
[----:B------:R-:W-:Y:S01]  /*23c0*/  FMNMX.FTZ R4, R54, R5, !PT ;  /* 0x0000000536047209 */ /* 0x000fe20007810000 */
[----:B------:R-:W-:Y:S01]  /*23d0*/  MUFU.EX2 R32, R32 ;  /* 0x0000002000207308 */ /* 0x000fe20000000800 */
[----:B-1----:R-:W-:Y:S01]  /*23e0*/  FADD.FTZ R11, R24, R25 ;  /* 0x00000019180b7221 */ /* 0x002fe20000010000 */
[----:B------:R-:W-:-:S02]  /*23f0*/  F2FP.BF16.F32.PACK_AB R152, R25, R24 ;  /* 0x000000181998723e */ /* 0x000fc400000010ff */
[----:B------:R-:W-:-:S04]  /*2400*/  FMNMX.FTZ R5, R55, R4, !PT ;  /* 0x0000000437057209 */ /* 0x000fc80007810000 */
[----:B------:R-:W-:Y:S01]  /*2410*/  FMNMX.FTZ R4, R58, R5, !PT ;  /* 0x000000053a047209 */ /* 0x000fe20007810000 */
[----:B------:R-:W1:Y:S01]  /*2420*/  MUFU.EX2 R33, R33 ;  /* 0x0000002100217308 */ /* 0x000e620000000800 */
[----:B---3--:R-:W-:Y:S02]  /*2430*/  F2FP.BF16.F32.PACK_AB R154, R29, R28 ;  /* 0x0000001c1d9a723e */ /* 0x008fe400000010ff */
[----:B------:R-:W-:-:S04]  /*2440*/  FMNMX.FTZ R5, R59, R4, !PT ;  /* 0x000000043b057209 */ /* 0x000fc80007810000 */
[----:B------:R-:W-:Y:S01]  /*2450*/  FMNMX.FTZ R4, R62, R5, !PT ;  /* 0x000000053e047209 */ /* 0x000fe20007810000 */
[----:B------:R-:W-:Y:S03]  /*2460*/  MUFU.EX2 R36, R36 ;  /* 0x0000002400247308 */ /* 0x000fe60000000800 */
[----:B------:R-:W-:-:S04]  /*2470*/  FMNMX.FTZ R5, R63, R4, !PT ;  /* 0x000000043f057209 */ /* 0x000fc80007810000 */
[----:B------:R-:W-:Y:S01]  /*2480*/  FMNMX.FTZ R4, R66, R5, !PT ;  /* 0x0000000542047209 */ /* 0x000fe20007810000 */
[----:B------:R-:W3:Y:S01]  /*2490*/  MUFU.EX2 R37, R37 ;  /* 0x0000002500257308 */ /* 0x000ee20000000800 */
[----:B-1----:R-:W-:Y:S02]  /*24a0*/  F2FP.BF16.F32.PACK_AB R156, R33, R32 ;  /* 0x00000020219c723e */ /* 0x002fe400000010ff */
[----:B------:R-:W-:-:S04]  /*24b0*/  FMNMX.FTZ R5, R67, R4, !PT ;  /* 0x0000000443057209 */ /* 0x000fc80007810000 */
[----:B------:R-:W-:Y:S01]  /*24c0*/  FMNMX.FTZ R4, R70, R5, !PT ;  /* 0x0000000546047209 */ /* 0x000fe20007810000 */
[----:B------:R-:W-:Y:S03]  /*24d0*/  MUFU.EX2 R40, R40 ;  /* 0x0000002800287308 */ /* 0x000fe60000000800 */
[----:B------:R-:W-:-:S05]  /*24e0*/  FMNMX.FTZ R4, R71, R4, !PT ;  /* 0x0000000447047209 */ /* 0x000fca0007810000 */
[----:B------:R-:W1:Y:S01]  /*24f0*/  SHFL.BFLY PT, R5, R4, 0x2, 0x1f ;  /* 0x0c401f0004057f89 */ /* 0x000e6200000e0000 */
[----:B------:R-:W4:Y:S01]  /*2500*/  MUFU.EX2 R41, R41 ;  /* 0x0000002900297308 */ /* 0x000f220000000800 */
[----:B---3--:R-:W-:-:S07]  /*2510*/  F2FP.BF16.F32.PACK_AB R158, R37, R36 ;  /* 0x00000024259e723e */ /* 0x008fce00000010ff */
[----:B------:R-:W-:Y:S08]  /*2520*/  MUFU.EX2 R44, R44 ;  /* 0x0000002c002c7308 */ /* 0x000ff00000000800 */
[----:B------:R-:W3:Y:S01]  /*2530*/  MUFU.EX2 R45, R45 ;  /* 0x0000002d002d7308 */ /* 0x000ee20000000800 */
[----:B----4-:R-:W-:Y:S02]  /*2540*/  F2FP.BF16.F32.PACK_AB R160, R41, R40 ;  /* 0x0000002829a0723e */ /* 0x010fe400000010ff */
[----:B-1----:R-:W-:-:S05]  /*2550*/  FMNMX.FTZ R5, R4, R5, !PT ;  /* 0x0000000504057209 */ /* 0x002fca0007810000 */
[----:B------:R-:W-:Y:S01]  /*2560*/  MUFU.EX2 R48, R48 ;  /* 0x0000003000307308 */ /* 0x000fe20000000800 */
[----:B------:R-:W1:Y:S07]  /*2570*/  SHFL.BFLY PT, R4, R5, 0x1, 0x1f ;  /* 0x0c201f0005047f89 */ /* 0x000e6e00000e0000 */
[----:B------:R-:W4:Y:S01]  /*2580*/  MUFU.EX2 R49, R49 ;  /* 0x0000003100317308 */ /* 0x000f220000000800 */
[----:B---3--:R-:W-:-:S07]  /*2590*/  F2FP.BF16.F32.PACK_AB R162, R45, R44 ;  /* 0x0000002c2da2723e */ /* 0x008fce00000010ff */
[----:B------:R-:W-:Y:S08]  /*25a0*/  MUFU.EX2 R52, R52 ;  /* 0x0000003400347308 */ /* 0x000ff00000000800 */
[----:B------:R-:W3:Y:S01]  /*25b0*/  MUFU.EX2 R53, R53 ;  /* 0x0000003500357308 */ /* 0x000ee20000000800 */
[----:B----4-:R-:W-:Y:S02]  /*25c0*/  F2FP.BF16.F32.PACK_AB R164, R49, R48 ;  /* 0x0000003031a4723e */ /* 0x010fe400000010ff */
[----:B-1----:R-:W-:-:S04]  /*25d0*/  FMNMX.FTZ R4, R5, R4, !PT ;  /* 0x0000000405047209 */ /* 0x002fc80007810000 */
[C---:B------:R-:W-:Y:S01]  /*25e0*/  FSETP.NEU.FTZ.AND P1, PT, R4.reuse, -INF , PT ;  /* 0xff8000000400780b */ /* 0x040fe20003f3d000 */
[----:B------:R-:W-:Y:S01]  /*25f0*/  FMUL.FTZ R5, R4, UR10 ;  /* 0x0000000a04057c20 */ /* 0x000fe20008410000 */
[----:B------:R-:W-:Y:S04]  /*2600*/  MUFU.EX2 R56, R56 ;  /* 0x0000003800387308 */ /* 0x000fe80000000800 */
[----:B------:R-:W-:Y:S02]  /*2610*/  FSEL R9, R5, RZ, P1 ;  /* 0x000000ff05097208 */ /* 0x000fe40000800000 */
[----:B---3--:R-:W-:Y:S02]  /*2620*/  F2FP.BF16.F32.PACK_AB R166, R53, R52 ;  /* 0x0000003435a6723e */ /* 0x008fe400000010ff */
        /* <DEDUP_REMOVED lines=9> */
[----:B-1----:R-:W-:Y:S01]  /*26c0*/  FADD.FTZ R6, R28, R11 ;  /* 0x0000000b1c067221 */ /* 0x002fe20000010000 */
[--C-:B------:R-:W-:Y:S01]  /*26d0*/  FFMA.FTZ R39, R39, UR10, -R9.reuse ;  /* 0x0000000a27277c23 */ /* 0x100fe20008010809 */
[--C-:B------:R-:W-:Y:S01]  /*26e0*/  FFMA.FTZ R42, R42, UR10, -R9.reuse ;  /* 0x0000000a2a2a7c23 */ /* 0x100fe20008010809 */
[--C-:B------:R-:W-:Y:S01]  /*26f0*/  FFMA.FTZ R43, R43, UR10, -R9.reuse ;  /* 0x0000000a2b2b7c23 */ /* 0x100fe20008010809 */
[----:B------:R-:W-:Y:S01]  /*2700*/  FADD.FTZ R11, R29, R6 ;  /* 0x000000061d0b7221 */ /* 0x000fe20000010000 */
[--C-:B------:R-:W-:Y:S01]  /*2710*/  FFMA.FTZ R46, R46, UR10, -R9.reuse ;  /* 0x0000000a2e2e7c23 */ /* 0x100fe20008010809 */
[----:B------:R-:W-:Y:S01]  /*2720*/  FFMA.FTZ R47, R47, UR10, -R9 ;  /* 0x0000000a2f2f7c23 */ /* 0x000fe20008010809 */
[----:B------:R-:W1:Y:S01]  /*2730*/  MUFU.EX2 R27, R27 ;  /* 0x0000001b001b7308 */ /* 0x000e620000000800 */
[----:B------:R-:W-:Y:S01]  /*2740*/  FADD.FTZ R6, R32, R11 ;  /* 0x0000000b20067221 */ /* 0x000fe20000010000 */
[--C-:B------:R-:W-:Y:S01]  /*2750*/  FFMA.FTZ R50, R50, UR10, -R9.reuse ;  /* 0x0000000a32327c23 */ /* 0x100fe20008010809 */
[--C-:B------:R-:W-:Y:S01]  /*2760*/  FFMA.FTZ R51, R51, UR10, -R9.reuse ;  /* 0x0000000a33337c23 */ /* 0x100fe20008010809 */
[--C-:B------:R-:W-:Y:S01]  /*2770*/  FFMA.FTZ R54, R54, UR10, -R9.reuse ;  /* 0x0000000a36367c23 */ /* 0x100fe20008010809 */
[----:B------:R-:W-:Y:S01]  /*2780*/  FADD.FTZ R13, R33, R6 ;  /* 0x00000006210d7221 */ /* 0x000fe20000010000 */
[--C-:B------:R-:W-:Y:S01]  /*2790*/  FFMA.FTZ R55, R55, UR10, -R9.reuse ;  /* 0x0000000a37377c23 */ /* 0x100fe20008010809 */
[----:B------:R-:W-:Y:S01]  /*27a0*/  FFMA.FTZ R58, R58, UR10, -R9 ;  /* 0x0000000a3a3a7c23 */ /* 0x000fe20008010809 */
[----:B------:R-:W3:Y:S01]  /*27b0*/  MUFU.EX2 R30, R30 ;  /* 0x0000001e001e7308 */ /* 0x000ee20000000800 */
[----:B------:R-:W-:Y:S01]  /*27c0*/  FADD.FTZ R10, R36, R13 ;  /* 0x0000000d240a7221 */ /* 0x000fe20000010000 */
[--C-:B------:R-:W-:Y:S01]  /*27d0*/  FFMA.FTZ R59, R59, UR10, -R9.reuse ;  /* 0x0000000a3b3b7c23 */ /* 0x100fe20008010809 */
[--C-:B------:R-:W-:Y:S01]  /*27e0*/  FFMA.FTZ R62, R62, UR10, -R9.reuse ;  /* 0x0000000a3e3e7c23 */ /* 0x100fe20008010809 */
[--C-:B------:R-:W-:Y:S01]  /*27f0*/  FFMA.FTZ R63, R63, UR10, -R9.reuse ;  /* 0x0000000a3f3f7c23 */ /* 0x100fe20008010809 */
[----:B------:R-:W-:Y:S01]  /*2800*/  FADD.FTZ R13, R37, R10 ;  /* 0x0000000a250d7221 */ /* 0x000fe20000010000 */
[--C-:B------:R-:W-:Y:S01]  /*2810*/  FFMA.FTZ R66, R66, UR10, -R9.reuse ;  /* 0x0000000a42427c23 */ /* 0x100fe20008010809 */
[----:B------:R-:W-:Y:S01]  /*2820*/  FFMA.FTZ R67, R67, UR10, -R9 ;  /* 0x0000000a43437c23 */ /* 0x000fe20008010809 */
[----:B------:R-:W4:Y:S01]  /*2830*/  MUFU.EX2 R31, R31 ;  /* 0x0000001f001f7308 */ /* 0x000f220000000800 */
[----:B-1----:R-:W-:Y:S01]  /*2840*/  FADD.FTZ R11, R26, R27 ;  /* 0x0000001b1a0b7221 */ /* 0x002fe20000010000 */
[----:B------:R-:W-:Y:S01]  /*2850*/  FADD.FTZ R10, R40, R13 ;  /* 0x0000000d280a7221 */ /* 0x000fe20000010000 */
[--C-:B------:R-:W-:Y:S01]  /*2860*/  FFMA.FTZ R70, R70, UR10, -R9.reuse ;  /* 0x0000000a46467c23 */ /* 0x100fe20008010809 */
[----:B------:R-:W-:Y:S01]  /*2870*/  FFMA.FTZ R9, R71, UR10, -R9 ;  /* 0x0000000a47097c23 */ /* 0x000fe20008010809 */
[----:B------:R-:W-:Y:S01]  /*2880*/  F2FP.BF16.F32.PACK_AB R153, R27, R26 ;  /* 0x0000001a1b99723e */ /* 0x000fe200000010ff */
[----:B------:R-:W-:-:S02]  /*2890*/  FADD.FTZ R13, R41, R10 ;  /* 0x0000000a290d7221 */ /* 0x000fc40000010000 */
[----:B------:R-:W1:Y:S01]  /*28a0*/  MUFU.EX2 R34, R34 ;  /* 0x0000002200227308 */ /* 0x000e620000000800 */
[----:B---3--:R-:W-:Y:S01]  /*28b0*/  FADD.FTZ R6, R30, R11 ;  /* 0x0000000b1e067221 */ /* 0x008fe20000010000 */
[----:B------:R-:W-:-:S04]  /*28c0*/  FADD.FTZ R10, R44, R13 ;  /* 0x0000000d2c0a7221 */ /* 0x000fc80000010000 */
[----:B------:R-:W-:Y:S02]  /*28d0*/  FADD.FTZ R13, R45, R10 ;  /* 0x0000000a2d0d7221 */ /* 0x000fe40000010000 */
[----:B------:R-:W3:Y:S01]  /*28e0*/  MUFU.EX2 R35, R35 ;  /* 0x0000002300237308 */ /* 0x000ee20000000800 */
[C---:B----4-:R-:W-:Y:S01]  /*28f0*/  FADD.FTZ R11, R31.reuse, R6 ;  /* 0x000000061f0b7221 */ /* 0x050fe20000010000 */
[----:B------:R-:W-:Y:S01]  /*2900*/  FADD.FTZ R10, R48, R13 ;  /* 0x0000000d300a7221 */ /* 0x000fe20000010000 */
[----:B------:R-:W-:-:S03]  /*2910*/  F2FP.BF16.F32.PACK_AB R155, R31, R30 ;  /* 0x0000001e1f9b723e */ /* 0x000fc600000010ff */
[----:B------:R-:W-:Y:S02]  /*2920*/  FADD.FTZ R13, R49, R10 ;  /* 0x0000000a310d7221 */ /* 0x000fe40000010000 */
[----:B------:R-:W4:Y:S01]  /*2930*/  MUFU.EX2 R38, R38 ;  /* 0x0000002600267308 */ /* 0x000f220000000800 */
[----:B-1----:R-:W-:Y:S01]  /*2940*/  FADD.FTZ R6, R34, R11 ;  /* 0x0000000b22067221 */ /* 0x002fe20000010000 */
[----:B------:R-:W-:-:S04]  /*2950*/  FADD.FTZ R10, R52, R13 ;  /* 0x0000000d340a7221 */ /* 0x000fc80000010000 */
[----:B------:R-:W-:Y:S02]  /*2960*/  FADD.FTZ R13, R53, R10 ;  /* 0x0000000a350d7221 */ /* 0x000fe40000010000 */
[----:B------:R-:W1:Y:S01]  /*2970*/  MUFU.EX2 R39, R39 ;  /* 0x0000002700277308 */ /* 0x000e620000000800 */
[C---:B---3--:R-:W-:Y:S01]  /*2980*/  FADD.FTZ R11, R35.reuse, R6 ;  /* 0x00000006230b7221 */ /* 0x048fe20000010000 */
[----:B------:R-:W-:Y:S01]  /*2990*/  FADD.FTZ R10, R56, R13 ;  /* 0x0000000d380a7221 */ /* 0x000fe20000010000 */
[----:B------:R-:W-:-:S05]  /*29a0*/  F2FP.BF16.F32.PACK_AB R157, R35, R34 ;  /* 0x00000022239d723e */ /* 0x000fca00000010ff */
[----:B------:R-:W3:Y:S01]  /*29b0*/  MUFU.EX2 R42, R42 ;  /* 0x0000002a002a7308 */ /* 0x000ee20000000800 */
[----:B----4-:R-:W-:-:S07]  /*29c0*/  FADD.FTZ R6, R38, R11 ;  /* 0x0000000b26067221 */ /* 0x010fce0000010000 */
[----:B------:R-:W4:Y:S01]  /*29d0*/  MUFU.EX2 R43, R43 ;  /* 0x0000002b002b7308 */ /* 0x000f220000000800 */
[C---:B-1----:R-:W-:Y:S01]  /*29e0*/  FADD.FTZ R11, R39.reuse, R6 ;  /* 0x00000006270b7221 */ /* 0x042fe20000010000 */
[----:B------:R-:W-:-:S06]  /*29f0*/  F2FP.BF16.F32.PACK_AB R159, R39, R38 ;  /* 0x00000026279f723e */ /* 0x000fcc00000010ff */
[----:B------:R-:W1:Y:S01]  /*2a00*/  MUFU.EX2 R46, R46 ;  /* 0x0000002e002e7308 */ /* 0x000e620000000800 */
[----:B---3--:R-:W-:-:S07]  /*2a10*/  FADD.FTZ R6, R42, R11 ;  /* 0x0000000b2a067221 */ /* 0x008fce0000010000 */
[----:B------:R-:W3:Y:S01]  /*2a20*/  MUFU.EX2 R47, R47 ;  /* 0x0000002f002f7308 */ /* 0x000ee20000000800 */
[C---:B----4-:R-:W-:Y:S01]  /*2a30*/  FADD.FTZ R11, R43.reuse, R6 ;  /* 0x000000062b0b7221 */ /* 0x050fe20000010000 */
[----:B------:R-:W-:-:S06]  /*2a40*/  F2FP.BF16.F32.PACK_AB R161, R43, R42 ;  /* 0x0000002a2ba1723e */ /* 0x000fcc00000010ff */
[----:B------:R-:W4:Y:S01]  /*2a50*/  MUFU.EX2 R50, R50 ;  /* 0x0000003200327308 */ /* 0x000f220000000800 */
[----:B-1----:R-:W-:-:S07]  /*2a60*/  FADD.FTZ R6, R46, R11 ;  /* 0x0000000b2e067221 */ /* 0x002fce0000010000 */
[----:B------:R-:W1:Y:S01]  /*2a70*/  MUFU.EX2 R51, R51 ;  /* 0x0000003300337308 */ /* 0x000e620000000800 */
[C---:B---3--:R-:W-:Y:S01]  /*2a80*/  FADD.FTZ R11, R47.reuse, R6 ;  /* 0x000000062f0b7221 */ /* 0x048fe20000010000 */
[----:B------:R-:W-:-:S06]  /*2a90*/  F2FP.BF16.F32.PACK_AB R163, R47, R46 ;  /* 0x0000002e2fa3723e */ /* 0x000fcc00000010ff */
[----:B------:R-:W3:Y:S01]  /*2aa0*/  MUFU.EX2 R57, R57 ;  /* 0x0000003900397308 */ /* 0x000ee20000000800 */
[----:B----4-:R-:W-:-:S07]  /*2ab0*/  FADD.FTZ R6, R50, R11 ;  /* 0x0000000b32067221 */ /* 0x010fce0000010000 */
[----:B------:R-:W4:Y:S01]  /*2ac0*/  MUFU.EX2 R54, R54 ;  /* 0x0000003600367308 */ /* 0x000f220000000800 */
[C---:B-1----:R-:W-:Y:S01]  /*2ad0*/  FADD.FTZ R11, R51.reuse, R6 ;  /* 0x00000006330b7221 */ /* 0x042fe20000010000 */
[----:B------:R-:W-:-:S06]  /*2ae0*/  F2FP.BF16.F32.PACK_AB R165, R51, R50 ;  /* 0x0000003233a5723e */ /* 0x000fcc00000010ff */
[----:B------:R-:W1:Y:S01]  /*2af0*/  MUFU.EX2 R60, R60 ;  /* 0x0000003c003c7308 */ /* 0x000e620000000800 */
[C---:B---3--:R-:W-:Y:S01]  /*2b00*/  FADD.FTZ R13, R57.reuse, R10 ;  /* 0x0000000a390d7221 */ /* 0x048fe20000010000 */
[----:B------:R-:W-:-:S06]  /*2b10*/  F2FP.BF16.F32.PACK_AB R168, R57, R56 ;  /* 0x0000003839a8723e */ /* 0x000fcc00000010ff */
[----:B------:R-:W3:Y:S01]  /*2b20*/  MUFU.EX2 R55, R55 ;  /* 0x0000003700377308 */ /* 0x000ee20000000800 */
[----:B----4-:R-:W-:-:S07]  /*2b30*/  FADD.FTZ R6, R54, R11 ;  /* 0x0000000b36067221 */ /* 0x010fce0000010000 */
[----:B------:R-:W4:Y:S01]  /*2b40*/  MUFU.EX2 R61, R61 ;  /* 0x0000003d003d7308 */ /* 0x000f220000000800 */
[----:B-1----:R-:W-:-:S07]  /*2b50*/  FADD.FTZ R10, R60, R13 ;  /* 0x0000000d3c0a7221 */ /* 0x002fce0000010000 */
[----:B------:R-:W1:Y:S01]  /*2b60*/  MUFU.EX2 R58, R58 ;  /* 0x0000003a003a7308 */ /* 0x000e620000000800 */
[C---:B---3--:R-:W-:Y:S01]  /*2b70*/  FADD.FTZ R11, R55.reuse, R6 ;  /* 0x00000006370b7221 */ /* 0x048fe20000010000 */
[----:B------:R-:W-:-:S06]  /*2b80*/  F2FP.BF16.F32.PACK_AB R167, R55, R54 ;  /* 0x0000003637a7723e */ /* 0x000fcc00000010ff */
[----:B------:R-:W3:Y:S01]  /*2b90*/  MUFU.EX2 R64, R64 ;  /* 0x0000004000407308 */ /* 0x000ee20000000800 */
[C---:B----4-:R-:W-:Y:S01]  /*2ba0*/  FADD.FTZ R13, R61.reuse, R10 ;  /* 0x0000000a3d0d7221 */ /* 0x050fe20000010000 */
[----:B------:R-:W-:-:S06]  /*2bb0*/  F2FP.BF16.F32.PACK_AB R170, R61, R60 ;  /* 0x0000003c3daa723e */ /* 0x000fcc00000010ff */
[----:B------:R-:W4:Y:S01]  /*2bc0*/  MUFU.EX2 R59, R59 ;  /* 0x0000003b003b7308 */ /* 0x000f220000000800 */
[----:B-1----:R-:W-:-:S07]  /*2bd0*/  FADD.FTZ R6, R58, R11 ;  /* 0x0000000b3a067221 */ /* 0x002fce0000010000 */
[----:B------:R-:W1:Y:S01]  /*2be0*/  MUFU.EX2 R65, R65 ;  /* 0x0000004100417308 */ /* 0x000e620000000800 */
[----:B---3--:R-:W-:-:S07]  /*2bf0*/  FADD.FTZ R10, R64, R13 ;  /* 0x0000000d400a7221 */ /* 0x008fce0000010000 */
[----:B------:R-:W3:Y:S01]  /*2c00*/  MUFU.EX2 R62, R62 ;  /* 0x0000003e003e7308 */ /* 0x000ee20000000800 */
[C---:B----4-:R-:W-:Y:S01]  /*2c10*/  FADD.FTZ R11, R59.reuse, R6 ;  /* 0x000000063b0b7221 */ /* 0x050fe20000010000 */
[----:B------:R-:W-:-:S06]  /*2c20*/  F2FP.BF16.F32.PACK_AB R169, R59, R58 ;  /* 0x0000003a3ba9723e */ /* 0x000fcc00000010ff */
[----:B------:R-:W4:Y:S01]  /*2c30*/  MUFU.EX2 R68, R68 ;  /* 0x0000004400447308 */ /* 0x000f220000000800 */
[C---:B-1----:R-:W-:Y:S01]  /*2c40*/  FADD.FTZ R13, R65.reuse, R10 ;  /* 0x0000000a410d7221 */ /* 0x042fe20000010000 */
[----:B------:R-:W-:-:S06]  /*2c50*/  F2FP.BF16.F32.PACK_AB R172, R65, R64 ;  /* 0x0000004041ac723e */ /* 0x000fcc00000010ff */
[----:B------:R-:W1:Y:S01]  /*2c60*/  MUFU.EX2 R63, R63 ;  /* 0x0000003f003f7308 */ /* 0x000e620000000800 */
[----:B---3--:R-:W-:-:S07]  /*2c70*/  FADD.FTZ R6, R62, R11 ;  /* 0x0000000b3e067221 */ /* 0x008fce0000010000 */
[----:B------:R-:W3:Y:S01]  /*2c80*/  MUFU.EX2 R66, R66 ;  /* 0x0000004200427308 */ /* 0x000ee20000000800 */
[----:B----4-:R-:W-:Y:S01]  /*2c90*/  FADD.FTZ R10, R68, R13 ;  /* 0x0000000d440a7221 */ /* 0x010fe20000010000 */
[----:B------:R-:W-:-:S06]  /*2ca0*/  F2FP.BF16.F32.PACK_AB R174, R5, R68 ;  /* 0x0000004405ae723e */ /* 0x000fcc00000010ff */
[----:B------:R-:W4:Y:S01]  /*2cb0*/  MUFU.EX2 R67, R67 ;  /* 0x0000004300437308 */ /* 0x000f220000000800 */
[----:B-1----:R-:W-:Y:S01]  /*2cc0*/  FADD.FTZ R11, R63, R6 ;  /* 0x000000063f0b7221 */ /* 0x002fe20000010000 */
[----:B------:R-:W-:Y:S01]  /*2cd0*/  FADD.FTZ R6, R5, R10 ;  /* 0x0000000a05067221 */ /* 0x000fe20000010000 */
[----:B------:R-:W-:-:S05]  /*2ce0*/  F2FP.BF16.F32.PACK_AB R171, R63, R62 ;  /* 0x0000003e3fab723e */ /* 0x000fca00000010ff */
[----:B------:R-:W1:Y:S01]  /*2cf0*/  MUFU.EX2 R70, R70 ;  /* 0x0000004600467308 */ /* 0x000e620000000800 */
[----:B---3--:R-:W-:-:S07]  /*2d00*/  FADD.FTZ R10, R66, R11 ;  /* 0x0000000b420a7221 */ /* 0x008fce0000010000 */
[----:B------:R-:W3:Y:S01]  /*2d10*/  MUFU.EX2 R9, R9 ;  /* 0x0000000900097308 */ /* 0x000ee20000000800 */
[C---:B----4-:R-:W-:Y:S01]  /*2d20*/  FADD.FTZ R5, R67.reuse, R10 ;  /* 0x0000000a43057221 */ /* 0x050fe20000010000 */
[----:B------:R-:W-:-:S03]  /*2d30*/  F2FP.BF16.F32.PACK_AB R173, R67, R66 ;  /* 0x0000004243ad723e */ /* 0x000fc600000010ff */
[----:B-1----:R-:W-:-:S04]  /*2d40*/  FADD.FTZ R10, R70, R5 ;  /* 0x00000005460a7221 */ /* 0x002fc80000010000 */
[C---:B---3--:R-:W-:Y:S01]  /*2d50*/  FADD.FTZ R5, R9.reuse, R10 ;  /* 0x0000000a09057221 */ /* 0x048fe20000010000 */
[----:B------:R-:W-:Y:S01]  /*2d60*/  F2FP.BF16.F32.PACK_AB R175, R9, R70 ;  /* 0x0000004609af723e */ /* 0x000fe200000010ff */
[----:B------:R-:W-:Y:S06]  /*2d70*/  @!P0 BRA `(.L_x_9043) ;  /* 0x0000000000048947 */ /* 0x000fec0003800000 */
[----:B------:R-:W-:Y:S01]  /*2d80*/  BPT.TRAP 0x1 ;  /* 0x000000040000795c */ /* 0x000fe20000300000 */
.L_x_9043:
[----:B------:R1:W3:Y:S01]  /*2d90*/  SYNCS.PHASECHK.TRANS64.TRYWAIT P1, [UR22+0x22850], R8 ;  /* 0x02285008ff0075a7 */ /* 0x0002e20008020156 */
[----:B------:R-:W-:Y:S05]  /*2da0*/  @!P0 BRA `(.L_x_9044) ;  /* 0x0000000000048947 */ /* 0x000fea0003800000 */
[----:B------:R-:W-:Y:S01]  /*2db0*/  BPT.TRAP 0x1 ;  /* 0x000000040000795c */ /* 0x000fe20000300000 */
.L_x_9044:
[----:B---3--:R-:W-:Y:S05]  /*2dc0*/  @P1 BRA `(.L_x_9045) ;  /* 0x0000000000081947 */ /* 0x008fea0003800000 */
[----:B------:R-:W3:Y:S02]  /*2dd0*/  SYNCS.PHASECHK.TRANS64.TRYWAIT P1, [UR22+0x22850], R8 ;  /* 0x02285008ff0075a7 */ /* 0x000ee40008020156 */
[----:B---3--:R-:W-:Y:S05]  /*2de0*/  @!P1 BRA `(.L_x_9046) ;  /* 0x0000008c004c9947 */ /* 0x008fea0003800000 */
.L_x_9045:
[----:B------:R4:W-:Y:S01]  /*2df0*/  BAR.SYNC.DEFER_BLOCKING R7, 0x100 ;  /* 0x000400070000751d */ /* 0x0009e20000010000 */
[----:B------:R-:W-:-:S04]  /*2e00*/  UIADD3 UR41, UR41, 0x400, URZ ;  /* 0x0000040029297890 */ /* 0x000fc8000fffe03f */
[----:B------:R-:W-:Y:S01]  /*2e10*/  USHF.R.U32.HI UR41, URZ, 0x4, UR41 ;  /* 0x000000043f297899 */ /* 0x000fe20008011629 */
[----:B------:R-:W-:-:S03]  /*2e20*/  UMOV UR7, 0x40000040 ;  /* 0x4000004000077882 */ /* 0x000fc60000000000 */
[----:B------:R-:W-:-:S04]  /*2e30*/  ULOP3.LUT UR21, UR41, 0x3fff, URZ, 0xc0, !UPT ;  /* 0x00003fff29157892 */ /* 0x000fc8000f8ec03f */
[----:B------:R-:W-:-:S04]  /*2e40*/  ULOP3.LUT UR21, UR21, 0x3000000, URZ, 0xfc, !UPT ;  /* 0x0300000015157892 */ /* 0x000fc8000f8efc3f */
[----:B------:R-:W-:Y:S01]  /*2e50*/  UIMAD UR11, UR37, 0xc00, UR21 ;  /* 0x00000c00250b78a4 */ /* 0x000fe2000f8e0215 */
[----:B------:R-:W-:-:S06]  /*2e60*/  WARPGROUP.ARRIVE ;  /* 0x00000000000079c5 */ /* 0x000fcc0000000000 */
        /* <DEDUP_REMOVED lines=33> */
[----:B----4-:R-:W-:Y:S05]  /*3080*/  @!P0 BRA `(.L_x_9047) ;  /* 0x0000000000048947 */ /* 0x010fea0003800000 */
[----:B------:R-:W-:Y:S01]  /*3090*/  BPT.TRAP 0x1 ;  /* 0x000000040000795c */ /* 0x000fe20000300000 */
.L_x_9047:
[----:B------:R-:W4:Y:S01]  /*30a0*/  S2UR UR6, SR_CgaCtaId ;  /* 0x00000000000679c3 */ /* 0x000f220000008800 */
[----:B------:R-:W-:Y:S02]  /*30b0*/  UISETP.GE.AND UP0, UPT, UR42, 0x61, UPT ;  /* 0x000000612a00788c */ /* 0x000fe4000bf06270 */
[----:B------:R-:W-:-:S04]  /*30c0*/  UIADD3 UR22, UR22, 0x22860, URZ ;  /* 0x0002286016167890 */ /* 0x000fc8000fffe03f */
[----:B------:R-:W-:Y:S01]  /*30d0*/  PLOP3.LUT P1, PT, PT, PT, UP0, 0x80, 0x0 ;  /* 0x000000000000781c */ /* 0x000fe20003f2f008 */
[----:B----4-:R-:W-:-:S09]  /*30e0*/  UPRMT UR22, UR6, 0x654, UR22 ;  /* 0x0000065406167896 */ /* 0x010fd20008000016 */
[----:B------:R-:W-:Y:S01]  /*30f0*/  SYNCS.ARRIVE.TRANS64.RED.A1T0 RZ, [UR22], RZ ;  /* 0x000000ffffff79a7 */ /* 0x000fe20008100416 */
[----:B------:R-:W-:Y:S02]  /*3100*/  UMOV UR22, 0x400 ;  /* 0x0000040000167882 */ /* 0x000fe40000000000 */
[----:B------:R-:W-:Y:S01]  /*3110*/  ULEA UR22, UR6, UR22, 0x18 ;  /* 0x0000001606167291 */ /* 0x000fe2000f8ec03f */
[----:B------:R-:W-:Y:S11]  /*3120*/  @!P1 BRA `(.L_x_9048) ;  /* 0x0000002000f09947 */ /* 0x000ff60003800000 */
[----:B------:R-:W-:Y:S01]  /*3130*/  IMAD.MOV.U32 R7, RZ, RZ, R4 ;  /* 0x000000ffff077224 */ /* 0x000fe200078e0004 */
[----:B------:R-:W-:Y:S01]  /*3140*/  UIADD3 UR44, UR44, -0x2, URZ ;  /* 0xfffffffe2c2c7890 */ /* 0x000fe2000fffe03f */
[----:B01-3--:R-:W-:Y:S01]  /*3150*/  IMAD.MOV.U32 R8, RZ, RZ, R3 ;  /* 0x000000ffff087224 */ /* 0x00bfe200078e0003 */
[----:B------:R-:W-:Y:S01]  /*3160*/  ULDC UR26, c[0x0][0x9d8] ;  /* 0x00027600001a7ab9 */ /* 0x000fe20000000800 */
[----:B------:R-:W-:-:S09]  /*3170*/  ULDC UR23, c[0x0][0x988] ;  /* 0x0002620000177ab9 */ /* 0x000fd20000000800 */
.L_x_9059:
[----:B------:R-:W-:Y:S01]  /*3180*/  UIADD3 UR37, UR37, 0x1, URZ ;  /* 0x0000000125257890 */ /* 0x000fe2000fffe03f */
[----:B--2---:R-:W-:Y:S01]  /*3190*/  IMAD.U32 R0, RZ, RZ, UR44 ;  /* 0x0000002cff007e24 */ /* 0x004fe2000f8e00ff */
        /* <DEDUP_REMOVED lines=8> */
.L_x_9049:
[----:B------:R-:W0:Y:S01]  /*3220*/  S2UR UR24, SR_CgaCtaId ;  /* 0x00000000001879c3 */ /* 0x000e220000008800 */
[----:B------:R-:W-:Y:S01]  /*3230*/  IMAD.U32 R0, RZ, RZ, UR36 ;  /* 0x00000024ff007e24 */ /* 0x000fe2000f8e00ff */
[----:B------:R-:W-:-:S04]  /*3240*/  UMOV UR22, 0x400 ;  /* 0x0000040000167882 */ /* 0x000fc80000000000 */
[----:B------:R-:W-:-:S04]  /*3250*/  SHF.L.U32 R0, R0, 0x1f, RZ ;  /* 0x0000001f00007819 */ /* 0x000fc800000006ff */
[----:B------:R-:W-:-:S13]  /*3260*/  R2UR UR27, R0 ;  /* 0x00000000001b72ca */ /* 0x000fda00000e0000 */
[----:B------:R-:W-:Y:S01]  /*3270*/  IMAD.U32 R0, RZ, RZ, UR27 ;  /* 0x0000001bff007e24 */ /* 0x000fe2000f8e00ff */
[----:B0-----:R-:W-:-:S04]  /*3280*/  ULEA UR22, UR24, UR22, 0x18 ;  /* 0x0000001618167291 */ /* 0x001fc8000f8ec03f */
[----:B------:R-:W-:-:S09]  /*3290*/  ULEA UR25, UR37, UR22, 0x3 ;  /* 0x0000001625197291 */ /* 0x000fd2000f8e183f */
[----:B------:R0:W1:Y:S01]  /*32a0*/  SYNCS.PHASECHK.TRANS64.TRYWAIT P2, [UR25+0x22830], R0 ;  /* 0x02283000ff0075a7 */ /* 0x0000620008040159 */
[----:B------:R-:W-:Y:S05]  /*32b0*/  @!P0 BRA `(.L_x_9050) ;  /* 0x0000000000048947 */ /* 0x000fea0003800000 */
[----:B------:R-:W-:Y:S01]  /*32c0*/  BPT.TRAP 0x1 ;  /* 0x000000040000795c */ /* 0x000fe20000300000 */
.L_x_9050:
[----:B-1----:R-:W-:Y:S05]  /*32d0*/  @P2 BRA `(.L_x_9051) ;  /* 0x00000000000c2947 */ /* 0x002fea0003800000 */
[----:B0-----:R-:W-:-:S04]  /*32e0*/  IMAD.U32 R0, RZ, RZ, UR27 ;  /* 0x0000001bff007e24 */ /* 0x001fc8000f8e00ff */
[----:B------:R-:W0:Y:S02]  /*32f0*/  SYNCS.PHASECHK.TRANS64.TRYWAIT P2, [UR25+0x22830], R0 ;  /* 0x02283000ff0075a7 */ /* 0x000e240008040159 */
[----:B0-----:R-:W-:Y:S05]  /*3300*/  @!P2 BRA `(.L_x_9052) ;  /* 0x00000088001ca947 */ /* 0x001fea0003800000 */
.L_x_9051:
[----:B------:R-:W-:Y:S01]  /*3310*/  UIMAD UR6, UR37, 0x300, UR20 ;  /* 0x00000300250678a4 */ /* 0x000fe2000f8e0214 */
[----:B------:R-:W-:Y:S01]  /*3320*/  WARPGROUP.ARRIVE ;  /* 0x00000000000079c5 */ /* 0x000fe20000000000 */
[----:B------:R-:W-:Y:S01]  /*3330*/  UMOV UR7, 0x40000040 ;  /* 0x4000004000077882 */ /* 0x000fe20000000000 */
[----:B------:R-:W-:Y:S01]  /*3340*/  UMOV UR11, 0x40000040 ;  /* 0x40000040000b7882 */ /* 0x000fe20000000000 */
[----:B------:R-:W-:-:S03]  /*3350*/  UIADD3 UR10, UR6, 0x2, URZ ;  /* 0x00000002060a7890 */ /* 0x000fc6000fffe03f */
[----:B------:R-:W1:Y:S01]  /*3360*/  S2R R202, SR_TID.X ;  /* 0x0000000000ca7919 */ /* 0x000e620000002100 */
[----:B------:R-:W-:Y:S01]  /*3370*/  UIADD3 UR14, UR6, 0x4, URZ ;  /* 0x00000004060e7890 */ /* 0x000fe2000fffe03f */
[----:B------:R-:W-:Y:S01]  /*3380*/  UMOV UR15, 0x40000040 ;  /* 0x40000040000f7882 */ /* 0x000fe20000000000 */
[----:B------:R-:W-:Y:S01]  /*3390*/  HGMMA.64x96x16.F32.BF16 R152, gdesc[UR4], RZ, !UPT, gsb0 ;  /* 0x01600000049879f0 */ /* 0x000fe2000c0018ff */
[----:B------:R-:W-:Y:S01]  /*33a0*/  UIADD3 UR18, UR6, 0x6, URZ ;  /* 0x0000000606127890 */ /* 0x000fe2000fffe03f */
[----:B------:R-:W-:Y:S01]  /*33b0*/  UMOV UR19, 0x40000040 ;  /* 0x4000004000137882 */ /* 0x000fe20000000000 */
[----:B-1----:R-:W-:-:S04]  /*33c0*/  SHF.R.U32.HI R202, RZ, 0x7, R202 ;  /* 0x00000007ffca7819 */ /* 0x002fc800000116ca */
[----:B0-----:R-:W-:Y:S01]  /*33d0*/  IADD3 R0, -R202, 0xb, RZ ;  /* 0x0000000bca007810 */ /* 0x001fe20007ffe1ff */
        /* <DEDUP_REMOVED lines=13> */
.L_x_9053:
        /* <DEDUP_REMOVED lines=41> */
[----:B------:R-:W-:Y:S01]  /*3740*/  UMOV UR10, UR23 ;  /* 0x00000017000a7c82 */ /* 0x000fe20008000000 */
[----:B------:R-:W-:Y:S01]  /*3750*/  FMUL.FTZ R181, R186, UR26 ;  /* 0x0000001abab57c20 */ /* 0x000fe20008410000 */
[----:B------:R-:W-:Y:S01]  /*3760*/  FMUL.FTZ R185, R194, UR26 ;  /* 0x0000001ac2b97c20 */ /* 0x000fe20008410000 */
[----:B------:R-:W-:Y:S01]  /*3770*/  FMUL.FTZ R186, R195, UR26 ;  /* 0x0000001ac3ba7c20 */ /* 0x000fe20008410000 */
[----:B------:R-:W-:Y:S01]  /*3780*/  FMUL.FTZ R188, R199, UR26 ;  /* 0x0000001ac7bc7c20 */ /* 0x000fe20008410000 */
[----:B------:R-:W3:Y:S01]  /*3790*/  MUFU.TANH R22, R22 ;  /* 0x0000001600167308 */ /* 0x000ee20000002400 */
[----:B-1----:R-:W-:Y:S01]  /*37a0*/  FMNMX.FTZ R3, R13, R170, !PT ;  /* 0x000000aa0d037209 */ /* 0x002fe20007810000 */
[----:B------:R-:W-:Y:S01]  /*37b0*/  FMUL.FTZ R170, R189, UR26 ;  /* 0x0000001abdaa7c20 */ /* 0x000fe20008410000 */
[----:B------:R-:W-:-:S04]  /*37c0*/  UIADD3 UR6, UR25, 0x22840, URZ ;  /* 0x0002284019067890 */ /* 0x000fc8000fffe03f */
[----:B------:R-:W-:Y:S01]  /*37d0*/  UPRMT UR6, UR24, 0x654, UR6 ;  /* 0x0000065418067896 */ /* 0x000fe20008000006 */
[----:B------:R-:W1:Y:S01]  /*37e0*/  MUFU.TANH R152, R152 ;  /* 0x0000009800987308 */ /* 0x000e620000002400 */
[----:B--2---:R-:W-:-:S07]  /*37f0*/  FMNMX.FTZ R3, R20, R3, !PT ;  /* 0x0000000314037209 */ /* 0x004fce0007810000 */
[----:B------:R-:W2:Y:S01]  /*3800*/  MUFU.TANH R154, R154 ;  /* 0x0000009a009a7308 */ /* 0x000ea20000002400 */
[----:B---3--:R-:W-:Y:S01]  /*3810*/  FMNMX.FTZ R3, R22, R3, !PT ;  /* 0x0000000316037209 */ /* 0x008fe20007810000 */
[----:B------:R-:W-:Y:S06]  /*3820*/  SYNCS.ARRIVE.TRANS64.RED.A1T0 RZ, [UR6], RZ ;  /* 0x000000ffffff79a7 */ /* 0x000fec0008100406 */
        /* <DEDUP_REMOVED lines=34> */
[----:B--2---:R-:W-:-:S07]  /*3a50*/  FMNMX.FTZ R180, R170, R3, !PT ;  /* 0x00000003aab47209 */ /* 0x004fce0007810000 */
[----:B------:R-:W2:Y:S01]  /*3a60*/  MUFU.TANH R176, R176 ;  /* 0x000000b000b07308 */ /* 0x000ea20000002400 */
[----:B---3--:R-:W-:-:S07]  /*3a70*/  FMNMX.FTZ R180, R173, R180, !PT ;  /* 0x000000b4adb47209 */ /* 0x008fce0007810000 */
[----:B------:R-:W3:Y:S01]  /*3a80*/  MUFU.TANH R172, R172 ;  /* 0x000000ac00ac7308 */ /* 0x000ee20000002400 */
[----:B-1----:R-:W-:Y:S01]  /*3a90*/  FMNMX.FTZ R3, R171, R180, !PT ;  /* 0x000000b4ab037209 */ /* 0x002fe20007810000 */
[----:B------:R-:W-:Y:S01]  /*3aa0*/  FMUL.FTZ R180, R183, UR26 ;  /* 0x0000001ab7b47c20 */ /* 0x000fe20008410000 */
[----:B------:R-:W-:-:S05]  /*3ab0*/  FMUL.FTZ R183, R190, UR26 ;  /* 0x0000001abeb77c20 */ /* 0x000fca0008410000 */
[----:B------:R-:W1:Y:S01]  /*3ac0*/  MUFU.TANH R10, R10 ;  /* 0x0000000a000a7308 */ /* 0x000e620000002400 */
[----:B--2---:R-:W-:-:S07]  /*3ad0*/  FMNMX.FTZ R3, R176, R3, !PT ;  /* 0x00000003b0037209 */ /* 0x004fce0007810000 */
[----:B------:R-:W2:Y:S01]  /*3ae0*/  MUFU.TANH R11, R11 ;  /* 0x0000000b000b7308 */ /* 0x000ea20000002400 */
[----:B---3--:R-:W-:-:S05]  /*3af0*/  FMNMX.FTZ R3, R172, R3, !PT ;  /* 0x00000003ac037209 */ /* 0x008fca0007810000 */
[----:B------:R-:W3:Y:S02]  /*3b00*/  SHFL.BFLY PT, R184, R3, 0x2, 0x1f ;  /* 0x0c401f0003b87f89 */ /* 0x000ee400000e0000 */
[----:B------:R-:W4:Y:S08]  /*3b10*/  MUFU.TANH R14, R14 ;  /* 0x0000000e000e7308 */ /* 0x000f300000002400 */
[----:B------:R-:W5:Y:S08]  /*3b20*/  MUFU.TANH R15, R15 ;  /* 0x0000000f000f7308 */ /* 0x000f700000002400 */
[----:B------:R-:W0:Y:S01]  /*3b30*/  MUFU.TANH R21, R21 ;  /* 0x0000001500157308 */ /* 0x000e220000002400 */
[----:B---3--:R-:W-:Y:S01]  /*3b40*/  FMNMX.FTZ R177, R3, R184, !PT ;  /* 0x000000b803b17209 */ /* 0x008fe20007810000 */
[----:B------:R-:W-:-:S06]  /*3b50*/  FMUL.FTZ R184, R191, UR26 ;  /* 0x0000001abfb87c20 */ /* 0x000fcc0008410000 */
[----:B------:R-:W3:Y:S01]  /*3b60*/  MUFU.TANH R23, R23 ;  /* 0x0000001700177308 */ /* 0x000ee20000002400 */
[----:B------:R-:W1:Y:S07]  /*3b70*/  SHFL.BFLY PT, R190, R177, 0x1, 0x1f ;  /* 0x0c201f00b1be7f89 */ /* 0x000e6e00000e0000 */
[----:B------:R-:W3:Y:S08]  /*3b80*/  MUFU.TANH R153, R153 ;  /* 0x0000009900997308 */ /* 0x000ef00000002400 */
[----:B------:R-:W3:Y:S08]  /*3b90*/  MUFU.TANH R155, R155 ;  /* 0x0000009b009b7308 */ /* 0x000ef00000002400 */
[----:B------:R-:W3:Y:S01]  /*3ba0*/  MUFU.TANH R157, R157 ;  /* 0x0000009d009d7308 */ /* 0x000ee20000002400 */
[----:B-1----:R-:W-:-:S05]  /*3bb0*/  FMNMX.FTZ R3, R177, R190, !PT ;  /* 0x000000beb1037209 */ /* 0x002fca0007810000 */
[C---:B------:R-:W-:Y:S01]  /*3bc0*/  FADD.FTZ R8, -R3.reuse, R8 ;  /* 0x0000000803087221 */ /* 0x040fe20000010100 */
[----:B------:R-:W-:Y:S01]  /*3bd0*/  FMUL.FTZ R215, R3, UR10 ;  /* 0x0000000a03d77c20 */ /* 0x000fe20008410000 */
[----:B------:R-:W1:Y:S02]  /*3be0*/  MUFU.TANH R158, R158 ;  /* 0x0000009e009e7308 */ /* 0x000e640000002400 */
[----:B------:R-:W-:Y:S01]  /*3bf0*/  FMUL.FTZ R177, R8, UR10 ;  /* 0x0000000a08b17c20 */ /* 0x000fe20008410000 */
[----:B------:R-:W-:Y:S01]  /*3c00*/  FMNMX.FTZ R8, R10, R7, !PT ;  /* 0x000000070a087209 */ /* 0x000fe20007810000 */
[--C-:B------:R-:W-:Y:S01]  /*3c10*/  FFMA.FTZ R192, R9, UR10, -R215.reuse ;  /* 0x0000000a09c07c23 */ /* 0x100fe200080108d7 */
[--C-:B------:R-:W-:Y:S01]  /*3c20*/  FFMA.FTZ R203, R4, UR10, -R215.reuse ;  /* 0x0000000a04cb7c23 */ /* 0x100fe200080108d7 */
[--C-:B------:R-:W-:Y:S01]  /*3c30*/  FFMA.FTZ R195, R161, UR10, -R215.reuse ;  /* 0x0000000aa1c37c23 */ /* 0x100fe200080108d7 */
[----:B--2---:R-:W-:Y:S01]  /*3c40*/  FMNMX.FTZ R9, R11, R8, !PT ;  /* 0x000000080b097209 */ /* 0x004fe20007810000 */
[----:B------:R-:W2:Y:S01]  /*3c50*/  MUFU.TANH R159, R159 ;  /* 0x0000009f009f7308 */ /* 0x000ea20000002400 */
[--C-:B------:R-:W-:Y:S01]  /*3c60*/  FFMA.FTZ R189, R152, UR10, -R215.reuse ;  /* 0x0000000a98bd7c23 */ /* 0x100fe200080108d7 */
[--C-:B------:R-:W-:Y:S01]  /*3c70*/  FFMA.FTZ R196, R154, UR10, -R215.reuse ;  /* 0x0000000a9ac47c23 */ /* 0x100fe200080108d7 */
[----:B----4-:R-:W-:Y:S01]  /*3c80*/  FMNMX.FTZ R8, R14, R9, !PT ;  /* 0x000000090e087209 */ /* 0x010fe20007810000 */
[--C-:B------:R-:W-:Y:S01]  /*3c90*/  FFMA.FTZ R154, R176, UR10, -R215.reuse ;  /* 0x0000000ab09a7c23 */ /* 0x100fe200080108d7 */
[--C-:B------:R-:W-:Y:S01]  /*3ca0*/  FFMA.FTZ R198, R12, UR10, -R215.reuse ;  /* 0x0000000a0cc67c23 */ /* 0x100fe200080108d7 */
[--C-:B------:R-:W-:Y:S01]  /*3cb0*/  FFMA.FTZ R191, R22, UR10, -R215.reuse ;  /* 0x0000000a16bf7c23 */ /* 0x100fe200080108d7 */
[----:B-----5:R-:W-:Y:S01]  /*3cc0*/  FMNMX.FTZ R8, R15, R8, !PT ;  /* 0x000000080f087209 */ /* 0x020fe20007810000 */
[----:B------:R-:W4:Y:S01]  /*3cd0*/  MUFU.TANH R174, R174 ;  /* 0x000000ae00ae7308 */ /* 0x000f220000002400 */
[--C-:B------:R-:W-:Y:S01]  /*3ce0*/  FFMA.FTZ R211, R13, UR10, -R215.reuse ;  /* 0x0000000a0dd37c23 */ /* 0x100fe200080108d7 */
[--C-:B------:R-:W-:Y:S01]  /*3cf0*/  FFMA.FTZ R22, R156, UR10, -R215.reuse ;  /* 0x0000000a9c167c23 */ /* 0x100fe200080108d7 */
[----:B0-----:R-:W-:Y:S01]  /*3d00*/  FMNMX.FTZ R8, R21, R8, !PT ;  /* 0x0000000815087209 */ /* 0x001fe20007810000 */
[--C-:B------:R-:W-:Y:S01]  /*3d10*/  FFMA.FTZ R190, R20, UR10, -R215.reuse ;  /* 0x0000000a14be7c23 */ /* 0x100fe200080108d7 */
[--C-:B------:R-:W-:Y:S01]  /*3d20*/  FFMA.FTZ R193, R160, UR10, -R215.reuse ;  /* 0x0000000aa0c17c23 */ /* 0x100fe200080108d7 */
[--C-:B------:R-:W-:Y:S01]  /*3d30*/  FFMA.FTZ R201, R164, UR10, -R215.reuse ;  /* 0x0000000aa4c97c23 */ /* 0x100fe200080108d7 */
[----:B---3--:R-:W-:Y:S01]  /*3d40*/  FMNMX.FTZ R8, R23, R8, !PT ;  /* 0x0000000817087209 */ /* 0x008fe20007810000 */
[----:B------:R-:W0:Y:S01]  /*3d50*/  MUFU.TANH R175, R175 ;  /* 0x000000af00af7308 */ /* 0x000e220000002400 */
[--C-:B------:R-:W-:Y:S01]  /*3d60*/  FFMA.FTZ R162, R162, UR10, -R215.reuse ;  /* 0x0000000aa2a27c23 */ /* 0x100fe200080108d7 */
[--C-:B------:R-:W-:Y:S01]  /*3d70*/  FFMA.FTZ R20, R163, UR10, -R215.reuse ;  /* 0x0000000aa3147c23 */ /* 0x100fe200080108d7 */
[----:B------:R-:W-:Y:S01]  /*3d80*/  FMNMX.FTZ R8, R153, R8, !PT ;  /* 0x0000000899087209 */ /* 0x000fe20007810000 */
[--C-:B------:R-:W-:Y:S01]  /*3d90*/  FFMA.FTZ R199, R170, UR10, -R215.reuse ;  /* 0x0000000aaac77c23 */ /* 0x100fe200080108d7 */
[--C-:B------:R-:W-:Y:S01]  /*3da0*/  FFMA.FTZ R13, R165, UR10, -R215.reuse ;  /* 0x0000000aa50d7c23 */ /* 0x100fe200080108d7 */
[--C-:B------:R-:W-:Y:S01]  /*3db0*/  FFMA.FTZ R172, R172, UR10, -R215.reuse ;  /* 0x0000000aacac7c23 */ /* 0x100fe200080108d7 */
[----:B------:R-:W-:Y:S01]  /*3dc0*/  FMNMX.FTZ R8, R155, R8, !PT ;  /* 0x000000089b087209 */ /* 0x000fe20007810000 */
[----:B------:R-:W3:Y:S01]  /*3dd0*/  MUFU.TANH R178, R178 ;  /* 0x000000b200b27308 */ /* 0x000ee20000002400 */
[--C-:B------:R-:W-:Y:S01]  /*3de0*/  FFMA.FTZ R197, R167, UR10, -R215.reuse ;  /* 0x0000000aa7c57c23 */ /* 0x100fe200080108d7 */
[--C-:B------:R-:W-:Y:S01]  /*3df0*/  FFMA.FTZ R166, R166, UR10, -R215.reuse ;  /* 0x0000000aa6a67c23 */ /* 0x100fe200080108d7 */
[----:B------:R-:W-:Y:S01]  /*3e00*/  FMNMX.FTZ R9, R157, R8, !PT ;  /* 0x000000089d097209 */ /* 0x000fe20007810000 */
[--C-:B------:R-:W-:Y:S01]  /*3e10*/  FFMA.FTZ R168, R168, UR10, -R215.reuse ;  /* 0x0000000aa8a87c23 */ /* 0x100fe200080108d7 */
[--C-:B------:R-:W-:Y:S01]  /*3e20*/  FFMA.FTZ R12, R169, UR10, -R215.reuse ;  /* 0x0000000aa90c7c23 */ /* 0x100fe200080108d7 */
[----:B------:R-:W-:Y:S01]  /*3e30*/  FFMA.FTZ R194, R171, UR10, -R215 ;  /* 0x0000000aabc27c23 */ /* 0x000fe200080108d7 */
[----:B-1----:R-:W-:Y:S01]  /*3e40*/  FMNMX.FTZ R4, R158, R9, !PT ;  /* 0x000000099e047209 */ /* 0x002fe20007810000 */
[----:B------:R-:W1:Y:S03]  /*3e50*/  MUFU.TANH R179, R179 ;  /* 0x000000b300b37308 */ /* 0x000e660000002400 */
[----:B--2---:R-:W-:-:S04]  /*3e60*/  FMNMX.FTZ R9, R159, R4, !PT ;  /* 0x000000049f097209 */ /* 0x004fc80007810000 */
[----:B----4-:R-:W-:Y:S01]  /*3e70*/  FMNMX.FTZ R4, R174, R9, !PT ;  /* 0x00000009ae047209 */ /* 0x010fe20007810000 */
[----:B------:R-:W2:Y:S03]  /*3e80*/  MUFU.TANH R180, R180 ;  /* 0x000000b400b47308 */ /* 0x000ea60000002400 */
[----:B0-----:R-:W-:-:S04]  /*3e90*/  FMNMX.FTZ R9, R175, R4, !PT ;  /* 0x00000004af097209 */ /* 0x001fc80007810000 */
[----:B---3--:R-:W-:Y:S01]  /*3ea0*/  FMNMX.FTZ R4, R178, R9, !PT ;  /* 0x00000009b2047209 */ /* 0x008fe20007810000 */
[----:B------:R-:W0:Y:S03]  /*3eb0*/  MUFU.TANH R181, R181 ;  /* 0x000000b500b57308 */ /* 0x000e260000002400 */
[----:B-1----:R-:W-:-:S05]  /*3ec0*/  FMNMX.FTZ R9, R179, R4, !PT ;  /* 0x00000004b3097209 */ /* 0x002fca0007810000 */
        /* <DEDUP_REMOVED lines=15> */
[----:B0-----:R-:W-:-:S07]  /*3fc0*/  FMNMX.FTZ R9, R187, R4, !PT ;  /* 0x00000004bb097209 */ /* 0x001fce0007810000 */
[----:B------:R-:W0:Y:S01]  /*3fd0*/  MUFU.EX2 R192, R192 ;  /* 0x000000c000c07308 */ /* 0x000e220000000800 */
[----:B-1----:R-:W-:-:S05]  /*3fe0*/  FMNMX.FTZ R9, R188, R9, !PT ;  /* 0x00000009bc097209 */ /* 0x002fca0007810000 */
[----:B------:R-:W1:Y:S02]  /*3ff0*/  SHFL.BFLY PT, R4, R9, 0x2, 0x1f ;  /* 0x0c401f0009047f89 */ /* 0x000e6400000e0000 */
[----:B------:R-:W3:Y:S01]  /*4000*/  MUFU.EX2 R203, R203 ;  /* 0x000000cb00cb7308 */ /* 0x000ee20000000800 */
[-C--:B--2---:R-:W-:Y:S01]  /*4010*/  FMUL.FTZ R24, R24, R177.reuse ;  /* 0x000000b118187220 */ /* 0x084fe20000410000 */
        /* <DEDUP_REMOVED lines=20> */
[----:B-1----:R-:W-:Y:S01]  /*4160*/  FMNMX.FTZ R8, R9, R4, !PT ;  /* 0x0000000409087209 */ /* 0x002fe20007810000 */
[----:B------:R-:W-:Y:S01]  /*4170*/  FFMA.FTZ R9, R173, UR10, -R215 ;  /* 0x0000000aad097c23 */ /* 0x000fe200080108d7 */
[----:B------:R-:W-:Y:S01]  /*4180*/  MUFU.EX2 R190, R190 ;  /* 0x000000be00be7308 */ /* 0x000fe20000000800 */
[-C--:B------:R-:W-:Y:S01]  /*4190*/  FMUL.FTZ R60, R60, R177.reuse ;  /* 0x000000b13c3c7220 */ /* 0x080fe20000410000 */
[-C--:B------:R-:W-:Y:S01]  /*41a0*/  FMUL.FTZ R61, R61, R177.reuse ;  /* 0x000000b13d3d7220 */ /* 0x080fe20000410000 */
[----:B------:R-:W1:Y:S01]  /*41b0*/  SHFL.BFLY PT, R161, R8, 0x1, 0x1f ;  /* 0x0c201f0008a17f89 */ /* 0x000e6200000e0000 */
        /* <DEDUP_REMOVED lines=22> */
[----:B------:R-:W-:Y:S01]  /*4320*/  FMUL.FTZ R101, R101, R177 ;  /* 0x000000b165657220 */ /* 0x000fe20000410000 */
[----:B-1----:R-:W-:Y:S01]  /*4330*/  FMNMX.FTZ R4, R8, R161, !PT ;  /* 0x000000a108047209 */ /* 0x002fe20007810000 */
[-C--:B------:R-:W-:Y:S01]  /*4340*/  FMUL.FTZ R104, R104, R177.reuse ;  /* 0x000000b168687220 */ /* 0x080fe20000410000 */
[-C--:B------:R-:W-:Y:S01]  /*4350*/  FMUL.FTZ R105, R105, R177.reuse ;  /* 0x000000b169697220 */ /* 0x080fe20000410000 */
[-C--:B------:R-:W-:Y:S01]  /*4360*/  FMUL.FTZ R108, R108, R177.reuse ;  /* 0x000000b16c6c7220 */ /* 0x080fe20000410000 */
[-C--:B------:R-:W-:Y:S01]  /*4370*/  FMUL.FTZ R109, R109, R177.reuse ;  /* 0x000000b16d6d7220 */ /* 0x080fe20000410000 */
[----:B------:R-:W-:Y:S01]  /*4380*/  FADD.FTZ R152, -R4, R7 ;  /* 0x0000000704987221 */ /* 0x000fe20000010100 */
[----:B------:R-:W-:Y:S01]  /*4390*/  MUFU.EX2 R8, R154 ;  /* 0x0000009a00087308 */ /* 0x000fe20000000800 */
[-C--:B------:R-:W-:Y:S01]  /*43a0*/  FMUL.FTZ R112, R112, R177.reuse ;  /* 0x000000b170707220 */ /* 0x080fe20000410000 */
[-C--:B------:R-:W-:Y:S01]  /*43b0*/  FMUL.FTZ R113, R113, R177.reuse ;  /* 0x000000b171717220 */ /* 0x080fe20000410000 */
[----:B------:R-:W-:Y:S01]  /*43c0*/  FMUL.FTZ R176, R152, UR10 ;  /* 0x0000000a98b07c20 */ /* 0x000fe20008410000 */
[----:B------:R-:W-:Y:S01]  /*43d0*/  FMUL.FTZ R152, R4, UR10 ;  /* 0x0000000a04987c20 */ /* 0x000fe20008410000 */
[-C--:B------:R-:W-:Y:S01]  /*43e0*/  FMUL.FTZ R116, R116, R177.reuse ;  /* 0x000000b174747220 */ /* 0x080fe20000410000 */
[-C--:B------:R-:W-:Y:S01]  /*43f0*/  FMUL.FTZ R117, R117, R177.reuse ;  /* 0x000000b175757220 */ /* 0x080fe20000410000 */
[----:B------:R-:W-:Y:S01]  /*4400*/  FMUL.FTZ R120, R120, R177 ;  /* 0x000000b178787220 */ /* 0x000fe20000410000 */
[--C-:B------:R-:W-:Y:S01]  /*4410*/  FFMA.FTZ R161, R10, UR10, -R152.reuse ;  /* 0x0000000a0aa17c23 */ /* 0x100fe20008010898 */
[--C-:B------:R-:W-:Y:S01]  /*4420*/  FFMA.FTZ R10, R11, UR10, -R152.reuse ;  /* 0x0000000a0b0a7c23 */ /* 0x100fe20008010898 */
[----:B------:R-:W-:Y:S01]  /*4430*/  MUFU.EX2 R176, R176 ;  /* 0x000000b000b07308 */ /* 0x000fe20000000800 */
[--C-:B------:R-:W-:Y:S01]  /*4440*/  FFMA.FTZ R11, R14, UR10, -R152.reuse ;  /* 0x0000000a0e0b7c23 */ /* 0x100fe20008010898 */
[--C-:B------:R-:W-:Y:S01]  /*4450*/  FFMA.FTZ R156, R15, UR10, -R152.reuse ;  /* 0x0000000a0f9c7c23 */ /* 0x100fe20008010898 */
[--C-:B------:R-:W-:Y:S01]  /*4460*/  FFMA.FTZ R14, R21, UR10, -R152.reuse ;  /* 0x0000000a150e7c23 */ /* 0x100fe20008010898 */
[--C-:B------:R-:W-:Y:S01]  /*4470*/  FFMA.FTZ R15, R23, UR10, -R152.reuse ;  /* 0x0000000a170f7c23 */ /* 0x100fe20008010898 */
[----:B------:R-:W-:Y:S01]  /*4480*/  FFMA.FTZ R21, R153, UR10, -R152 ;  /* 0x0000000a99157c23 */ /* 0x000fe20008010898 */
[----:B---3--:R-:W-:Y:S01]  /*4490*/  FADD.FTZ R153, R203, R6 ;  /* 0x00000006cb997221 */ /* 0x008fe20000010000 */
[--C-:B------:R-:W-:Y:S01]  /*44a0*/  FFMA.FTZ R160, R155, UR10, -R152.reuse ;  /* 0x0000000a9ba07c23 */ /* 0x100fe20008010898 */
[----:B------:R-:W1:Y:S01]  /*44b0*/  MUFU.EX2 R161, R161 ;  /* 0x000000a100a17308 */ /* 0x000e620000000800 */
[--C-:B------:R-:W-:Y:S01]  /*44c0*/  FFMA.FTZ R164, R158, UR10, -R152.reuse ;  /* 0x0000000a9ea47c23 */ /* 0x100fe20008010898 */
[----:B--2---:R-:W-:Y:S01]  /*44d0*/  FADD.FTZ R158, R198, R153 ;  /* 0x00000099c69e7221 */ /* 0x004fe20000010000 */
[--C-:B------:R-:W-:Y:S01]  /*44e0*/  FFMA.FTZ R23, R157, UR10, -R152.reuse ;  /* 0x0000000a9d177c23 */ /* 0x100fe20008010898 */
[--C-:B------:R-:W-:Y:S01]  /*44f0*/  FFMA.FTZ R163, R159, UR10, -R152.reuse ;  /* 0x0000000a9fa37c23 */ /* 0x100fe20008010898 */
[----:B------:R-:W-:Y:S01]  /*4500*/  FFMA.FTZ R170, R174, UR10, -R152 ;  /* 0x0000000aaeaa7c23 */ /* 0x000fe20008010898 */
[----:B0-----:R-:W-:Y:S01]  /*4510*/  FADD.FTZ R153, R211, R158 ;  /* 0x0000009ed3997221 */ /* 0x001fe20000010000 */
        /* <DEDUP_REMOVED lines=10> */
[----:B-1----:R-:W-:Y:S01]  /*45c0*/  FFMA.FTZ R5, R176, R5, R161 ;  /* 0x00000005b0057223 */ /* 0x002fe200000100a1 */
[--C-:B------:R-:W-:Y:S01]  /*45d0*/  FFMA.FTZ R186, R186, UR10, -R152.reuse ;  /* 0x0000000ababa7c23 */ /* 0x100fe20008010898 */
[--C-:B------:R-:W-:Y:S01]  /*45e0*/  FFMA.FTZ R187, R187, UR10, -R152.reuse ;  /* 0x0000000abbbb7c23 */ /* 0x100fe20008010898 */
[----:B------:R-:W-:Y:S01]  /*45f0*/  FFMA.FTZ R188, R188, UR10, -R152 ;  /* 0x0000000abcbc7c23 */ /* 0x000fe20008010898 */
[-C--:B------:R-:W-:Y:S01]  /*4600*/  FMUL.FTZ R121, R121, R177.reuse ;  /* 0x000000b179797220 */ /* 0x080fe20000410000 */
[-C--:B------:R-:W-:Y:S01]  /*4610*/  FMUL.FTZ R124, R124, R177.reuse ;  /* 0x000000b17c7c7220 */ /* 0x080fe20000410000 */
[-C--:B------:R-:W-:Y:S01]  /*4620*/  FMUL.FTZ R125, R125, R177.reuse ;  /* 0x000000b17d7d7220 */ /* 0x080fe20000410000 */
[----:B------:R-:W1:Y:S01]  /*4630*/  MUFU.EX2 R156, R156 ;  /* 0x0000009c009c7308 */ /* 0x000e620000000800 */
        /* <DEDUP_REMOVED lines=16> */
[C---:B-1----:R-:W-:Y:S01]  /*4740*/  FADD.FTZ R5, R156.reuse, R5 ;  /* 0x000000059c057221 */ /* 0x042fe20000010000 */
[----:B------:R-:W-:Y:S01]  /*4750*/  F2FP.BF16.F32.PACK_AB R155, R156, R11 ;  /* 0x0000000b9c9b723e */ /* 0x000fe200000010ff */
[-C--:B------:R-:W-:Y:S01]  /*4760*/  FMUL.FTZ R148, R148, R177.reuse ;  /* 0x000000b194947220 */ /* 0x080fe20000410000 */
[----:B------:R-:W-:Y:S01]  /*4770*/  F2FP.BF16.F32.PACK_AB R156, R191, R190 ;  /* 0x000000bebf9c723e */ /* 0x000fe200000010ff */
[----:B------:R-:W-:Y:S01]  /*4780*/  FMUL.FTZ R149, R149, R177 ;  /* 0x000000b195957220 */ /* 0x000fe20000410000 */
[-C--:B------:R-:W-:Y:S01]  /*4790*/  FMUL.FTZ R26, R26, R176.reuse ;  /* 0x000000b01a1a7220 */ /* 0x080fe20000410000 */
[-C--:B------:R-:W-:Y:S01]  /*47a0*/  FMUL.FTZ R27, R27, R176.reuse ;  /* 0x000000b01b1b7220 */ /* 0x080fe20000410000 */
[----:B------:R-:W1:Y:S01]  /*47b0*/  MUFU.EX2 R21, R21 ;  /* 0x0000001500157308 */ /* 0x000e620000000800 */
[----:B0-----:R-:W-:Y:S01]  /*47c0*/  FADD.FTZ R158, R14, R5 ;  /* 0x000000050e9e7221 */ /* 0x001fe20000010000 */
[----:B------:R-:W-:Y:S01]  /*47d0*/  FADD.FTZ R5, R189, R154 ;  /* 0x0000009abd057221 */ /* 0x000fe20000010000 */
[-C--:B------:R-:W-:Y:S01]  /*47e0*/  FMUL.FTZ R30, R30, R176.reuse ;  /* 0x000000b01e1e7220 */ /* 0x080fe20000410000 */
[-C--:B------:R-:W-:Y:S01]  /*47f0*/  FMUL.FTZ R31, R31, R176.reuse ;  /* 0x000000b01f1f7220 */ /* 0x080fe20000410000 */
[-C--:B------:R-:W-:Y:S01]  /*4800*/  FMUL.FTZ R34, R34, R176.reuse ;  /* 0x000000b022227220 */ /* 0x080fe20000410000 */
[----:B------:R-:W-:Y:S01]  /*4810*/  FADD.FTZ R5, R196, R5 ;  /* 0x00000005c4057221 */ /* 0x000fe20000010000 */
        /* <DEDUP_REMOVED lines=34> */
[----:B-1----:R-:W-:Y:S01]  /*4a40*/  FADD.FTZ R5, R23, R154 ;  /* 0x0000009a17057221 */ /* 0x002fe20000010000 */
[----:B------:R-:W-:Y:S01]  /*4a50*/  F2FP.BF16.F32.PACK_AB R154, R211, R198 ;  /* 0x000000c6d39a723e */ /* 0x000fe200000010ff */
[-C--:B------:R-:W-:Y:S01]  /*4a60*/  FMUL.FTZ R82, R82, R176.reuse ;  /* 0x000000b052527220 */ /* 0x080fe20000410000 */
[-C--:B------:R-:W-:Y:S01]  /*4a70*/  FMUL.FTZ R83, R83, R176.reuse ;  /* 0x000000b053537220 */ /* 0x080fe20000410000 */
[-C--:B------:R-:W-:Y:S01]  /*4a80*/  FMUL.FTZ R86, R86, R176.reuse ;  /* 0x000000b056567220 */ /* 0x080fe20000410000 */
[-C--:B------:R-:W-:Y:S01]  /*4a90*/  FMUL.FTZ R87, R87, R176.reuse ;  /* 0x000000b057577220 */ /* 0x080fe20000410000 */
[----:B------:R-:W-:Y:S01]  /*4aa0*/  FMUL.FTZ R90, R90, R176 ;  /* 0x000000b05a5a7220 */ /* 0x000fe20000410000 */
[----:B------:R-:W-:Y:S01]  /*4ab0*/  MUFU.EX2 R162, R162 ;  /* 0x000000a200a27308 */ /* 0x000fe20000000800 */
        /* <DEDUP_REMOVED lines=40> */
[----:B0-----:R-:W-:Y:S01]  /*4d40*/  FFMA.FTZ R172, R178, UR10, -R152 ;  /* 0x0000000ab2ac7c23 */ /* 0x001fe20008010898 */
[----:B------:R-:W-:Y:S01]  /*4d50*/  FADD.FTZ R178, R162, R153 ;  /* 0x00000099a2b27221 */ /* 0x000fe20000010000 */
[----:B-1----:R-:W-:Y:S01]  /*4d60*/  FADD.FTZ R158, R170, R5 ;  /* 0x00000005aa9e7221 */ /* 0x002fe20000010000 */
[----:B------:R-:W-:-:S02]  /*4d70*/  F2FP.BF16.F32.PACK_AB R153, R10, R161 ;  /* 0x000000a10a99723e */ /* 0x000fc400000010ff */
[----:B------:R-:W-:Y:S01]  /*4d80*/  FADD.FTZ R11, R195, R178 ;  /* 0x000000b2c30b7221 */ /* 0x000fe20000010000 */
[----:B------:R-:W-:Y:S01]  /*4d90*/  F2FP.BF16.F32.PACK_AB R161, R164, R23 ;  /* 0x00000017a4a1723e */ /* 0x000fe200000010ff */
[----:B------:R-:W0:Y:S01]  /*4da0*/  MUFU.EX2 R165, R165 ;  /* 0x000000a500a57308 */ /* 0x000e220000000800 */
[----:B------:R-:W-:Y:S02]  /*4db0*/  F2FP.BF16.F32.PACK_AB R163, R170, R163 ;  /* 0x000000a3aaa3723e */ /* 0x000fe400000010ff */
[----:B------:R-:W-:Y:S02]  /*4dc0*/  F2FP.BF16.F32.PACK_AB R152, R203, R192 ;  /* 0x000000c0cb98723e */ /* 0x000fe400000010ff */
[----:B------:R-:W-:-:S03]  /*4dd0*/  F2FP.BF16.F32.PACK_AB R162, R195, R162 ;  /* 0x000000a2c3a2723e */ /* 0x000fc600000010ff */
[----:B------:R-:W1:Y:S01]  /*4de0*/  MUFU.EX2 R201, R201 ;  /* 0x000000c900c97308 */ /* 0x000e620000000800 */
[----:B--2---:R-:W-:-:S07]  /*4df0*/  FADD.FTZ R178, R20, R11 ;  /* 0x0000000b14b27221 */ /* 0x004fce0000010000 */
[----:B------:R-:W2:Y:S01]  /*4e00*/  MUFU.EX2 R172, R172 ;  /* 0x000000ac00ac7308 */ /* 0x000ea20000000800 */
[----:B0-----:R-:W-:Y:S01]  /*4e10*/  FADD.FTZ R5, R165, R158 ;  /* 0x0000009ea5057221 */ /* 0x001fe20000010000 */
[----:B------:R-:W-:-:S06]  /*4e20*/  F2FP.BF16.F32.PACK_AB R158, R196, R189 ;  /* 0x000000bdc49e723e */ /* 0x000fcc00000010ff */
        /* <DEDUP_REMOVED lines=25> */
[----:B------:R-:W-:Y:S02]  /*4fc0*/  F2FP.BF16.F32.PACK_AB R169, R174, R169 ;  /* 0x000000a9aea9723e */ /* 0x000fe400000010ff */
[----:B------:R-:W-:-:S04]  /*4fd0*/  F2FP.BF16.F32.PACK_AB R174, R7, R8 ;  /* 0x0000000807ae723e */ /* 0x000fc800000010ff */
        /* <DEDUP_REMOVED lines=16> */
[----:B------:R-:W-:-:S03]  /*50e0*/  F2FP.BF16.F32.PACK_AB R172, R194, R9 ;  /* 0x00000009c2ac723e */ /* 0x000fc600000010ff */
[----:B------:R-:W-:-:S03]  /*50f0*/  FADD.FTZ R10, R8, R5 ;  /* 0x00000005080a7221 */ /* 0x000fc60000010000 */
[----:B------:R-:W2:Y:S01]  /*5100*/  MUFU.EX2 R188, R188 ;  /* 0x000000bc00bc7308 */ /* 0x000ea20000000800 */
[C---:B0-----:R-:W-:Y:S01]  /*5110*/  FADD.FTZ R6, R186.reuse, R11 ;  /* 0x0000000bba067221 */ /* 0x041fe20000010000 */
[----:B------:R-:W-:-:S03]  /*5120*/  F2FP.BF16.F32.PACK_AB R173, R186, R173 ;  /* 0x000000adbaad723e */ /* 0x000fc600000010ff */
[----:B-1----:R-:W-:Y:S01]  /*5130*/  FADD.FTZ R5, R175, R6 ;  /* 0x00000006af057221 */ /* 0x002fe20000010000 */
[----:B------:R-:W-:-:S03]  /*5140*/  FADD.FTZ R6, R7, R10 ;  /* 0x0000000a07067221 */ /* 0x000fc60000010000 */
[C---:B--2---:R-:W-:Y:S01]  /*5150*/  FADD.FTZ R5, R188.reuse, R5 ;  /* 0x00000005bc057221 */ /* 0x044fe20000010000 */
[----:B------:R-:W-:Y:S01]  /*5160*/  F2FP.BF16.F32.PACK_AB R175, R188, R175 ;  /* 0x000000afbcaf723e */ /* 0x000fe200000010ff */
[----:B------:R-:W-:Y:S06]  /*5170*/  @!P0 BRA `(.L_x_9054) ;  /* 0x0000000000048947 */ /* 0x000fec0003800000 */
[----:B------:R-:W-:Y:S01]  /*5180*/  BPT.TRAP 0x1 ;  /* 0x000000040000795c */ /* 0x000fe20000300000 */
.L_x_9054:
[----:B------:R-:W-:-:S04]  /*5190*/  MOV R7, UR27 ;  /* 0x0000001b00077c02 */ /* 0x000fc80008000f00 */
[----:B------:R0:W1:Y:S01]  /*51a0*/  SYNCS.PHASECHK.TRANS64.TRYWAIT P2, [UR25+0x22850], R7 ;  /* 0x02285007ff0075a7 */ /* 0x0000620008040159 */
[----:B------:R-:W-:Y:S05]  /*51b0*/  @!P0 BRA `(.L_x_9055) ;  /* 0x0000000000048947 */ /* 0x000fea0003800000 */
[----:B------:R-:W-:Y:S01]  /*51c0*/  BPT.TRAP 0x1 ;  /* 0x000000040000795c */ /* 0x000fe20000300000 */
.L_x_9055:
[----:B0-----:R-:W-:Y:S01]  /*51d0*/  VIADD R7, R202, 0x8 ;  /* 0x00000008ca077836 */ /* 0x001fe20000000000 */
[----:B-1----:R-:W-:Y:S06]  /*51e0*/  @P2 BRA `(.L_x_9056) ;  /* 0x00000000000c2947 */ /* 0x002fec0003800000 */
[----:B------:R-:W-:-:S04]  /*51f0*/  IMAD.U32 R8, RZ, RZ, UR27 ;  /* 0x0000001bff087e24 */ /* 0x000fc8000f8e00ff */
[----:B------:R-:W0:Y:S02]  /*5200*/  SYNCS.PHASECHK.TRANS64.TRYWAIT P2, [UR25+0x22850], R8 ;  /* 0x02285008ff0075a7 */ /* 0x000e240008040159 */
[----:B0-----:R-:W-:Y:S05]  /*5210*/  @!P2 BRA `(.L_x_9057) ;  /* 0x000000680074a947 */ /* 0x001fea0003800000 */
.L_x_9056:
[----:B------:R1:W-:Y:S01]  /*5220*/  BAR.SYNC.DEFER_BLOCKING R7, 0x100 ;  /* 0x000400070000751d */ /* 0x0003e20000010000 */
[----:B------:R-:W-:-:S05]  /*5230*/  UIMAD UR11, UR37, 0xc00, UR21 ;  /* 0x00000c00250b78a4 */ /* 0x000fca000f8e0215 */
[----:B------:R-:W-:Y:S02]  /*5240*/  UMOV UR7, 0x40000040 ;  /* 0x4000004000077882 */ /* 0x000fe40000000000 */
[----:B------:R-:W-:Y:S01]  /*5250*/  UMOV UR6, UR11 ;  /* 0x0000000b00067c82 */ /* 0x000fe20008000000 */
[----:B------:R-:W-:-:S06]  /*5260*/  WARPGROUP.ARRIVE ;  /* 0x00000000000079c5 */ /* 0x000fcc0000000000 */
        /* <DEDUP_REMOVED lines=32> */
[----:B-1----:R-:W-:Y:S05]  /*5470*/  @!P0 BRA `(.L_x_9058) ;  /* 0x0000000000048947 */ /* 0x002fea0003800000 */
[----:B------:R-:W-:Y:S01]  /*5480*/  BPT.TRAP 0x1 ;  /* 0x000000040000795c */ /* 0x000fe20000300000 */
.L_x_9058:
[----:B------:R-:W-:Y:S01]  /*5490*/  UIADD3 UR25, UR25, 0x22860, URZ ;  /* 0x0002286019197890 */ /* 0x000fe2000fffe03f */
[----:B------:R-:W-:Y:S02]  /*54a0*/  IMAD.MOV.U32 R7, RZ, RZ, R4 ;  /* 0x000000ffff077224 */ /* 0x000fe400078e0004 */
[----:B0-----:R-:W-:Y:S01]  /*54b0*/  IMAD.MOV.U32 R8, RZ, RZ, R3 ;  /* 0x000000ffff087224 */ /* 0x001fe200078e0003 */
[----:B------:R-:W-:-:S09]  /*54c0*/  UPRMT UR25, UR24, 0x654, UR25 ;  /* 0x0000065418197896 */ /* 0x000fd20008000019 */
[----:B------:R-:W-:Y:S01]  /*54d0*/  SYNCS.ARRIVE.TRANS64.RED.A1T0 RZ, [UR25], RZ ;  /* 0x000000ffffff79a7 */ /* 0x000fe20008100419 */
[----:B------:R-:W-:Y:S05]  /*54e0*/  @P1 BRA `(.L_x_9059) ;  /* 0xffffffdc00241947 */ /* 0x000fea000383ffff */
.L_x_9048:
[----:B------:R-:W4:Y:S01]  /*54f0*/  SHFL.BFLY PT, R7, R6, 0x2, 0x1f ;  /* 0x0c401f0006077f89 */ /* 0x000f2200000e0000 */
[----:B------:R-:W0:Y:S01]  /*5500*/  S2UR UR6, SR_SWINHI ;  /* 0x00000000000679c3 */ /* 0x000e220000002f00 */
[----:B------:R-:W-:Y:S01]  /*5510*/  IMAD.U32 R12, RZ, RZ, UR10 ;  /* 0x0000000aff0c7e24 */ /* 0x000fe2000f8e00ff */
[----:B------:R-:W-:Y:S01]  /*5520*/  ULDC.64 UR8, c[0x0][0xae8] ;  /* 0x0002ba0000087ab9 */ /* 0x000fe20000000a00 */
[----:B------:R-:W1:Y:S01]  /*5530*/  SHFL.BFLY PT, R10, R5, 0x2, 0x1f ;  /* 0x0c401f00050a7f89 */ /* 0x000e6200000e0000 */
[----:B------:R-:W-:Y:S01]  /*5540*/  IMAD.U32 R22, RZ, RZ, UR10 ;  /* 0x0000000aff167e24 */ /* 0x000fe2000f8e00ff */
[----:B------:R-:W-:-:S03]  /*5550*/  ULDC UR10, c[0x0][0xc44] ;  /* 0x00031100000a7ab9 */ /* 0x000fc60000000800 */
[----:B------:R2:W-:Y:S08]  /*5560*/  BAR.ARV R0, 0x100 ;  /* 0x000400000000751d */ /* 0x0005f00000002000 */
[----:B------:R-:W3:Y:S01]  /*5570*/  LDC R211, c[0x0][0xbe8] ;  /* 0x0002fa00ffd37b82 */ /* 0x000ee20000000800 */
[----:B--2---:R-:W-:Y:S02]  /*5580*/  IMAD.MOV.U32 R0, RZ, RZ, RZ ;  /* 0x000000ffff007224 */ /* 0x004fe400078e00ff */
[----:B----4-:R-:W-:Y:S01]  /*5590*/  FADD.FTZ R7, R7, R6 ;  /* 0x0000000607077221 */ /* 0x010fe20000010000 */
[----:B------:R-:W-:Y:S01]  /*55a0*/  UMOV UR4, UR22 ;  /* 0x0000001600047c82 */ /* 0x000fe20008000000 */
[----:B0-----:R-:W-:Y:S01]  /*55b0*/  UMOV UR5, UR6 ;  /* 0x0000000600057c82 */ /* 0x001fe20008000000 */
[----:B------:R-:W-:Y:S01]  /*55c0*/  IMAD.MOV.U32 R6, RZ, RZ, -0x800000 ;  /* 0xff800000ff067424 */ /* 0x000fe200078e00ff */
[----:B------:R-:W-:Y:S01]  /*55d0*/  ULDC.64 UR6, c[0x0][0xb90] ;  /* 0x0002e40000067ab9 */ /* 0x000fe20000000a00 */
[----:B-1----:R-:W-:Y:S01]  /*55e0*/  FADD.FTZ R10, R10, R5 ;  /* 0x000000050a0a7221 */ /* 0x002fe20000010000 */
[----:B---3--:R-:W0:Y:S01]  /*55f0*/  SHFL.BFLY PT, R8, R7, 0x1, 0x1f ;  /* 0x0c201f0007087f89 */ /* 0x008e2200000e0000 */
[----:B------:R-:W-:-:S02]  /*5600*/  IMAD.U32 R11, RZ, RZ, UR5 ;  /* 0x00000005ff0b7e24 */ /* 0x000fc4000f8e00ff */
[----:B------:R-:W-:Y:S01]  /*5610*/  IMAD.MOV.U32 R5, RZ, RZ, -0x800000 ;  /* 0xff800000ff057424 */ /* 0x000fe200078e00ff */
[----:B------:R-:W1:Y:S01]  /*5620*/  SHFL.BFLY PT, R9, R10, 0x1, 0x1f ;  /* 0x0c201f000a097f89 */ /* 0x000e6200000e0000 */
[----:B0-----:R-:W-:Y:S01]  /*5630*/  FADD.FTZ R13, R7, R8 ;  /* 0x00000008070d7221 */ /* 0x001fe20000010000 */
[----:B------:R-:W-:Y:S02]  /*5640*/  IMAD.MOV.U32 R8, RZ, RZ, RZ ;  /* 0x000000ffff087224 */ /* 0x000fe400078e00ff */
[----:B-1----:R-:W-:Y:S01]  /*5650*/  FADD.FTZ R14, R10, R9 ;  /* 0x000000090a0e7221 */ /* 0x002fe20000010000 */
[----:B------:R-:W-:Y:S08]  /*5660*/  BAR.ARV 0x8, 0x180 ;  /* 0x0206000000007b1d */ /* 0x000ff00000002000 */
[----:B------:R-:W-:Y:S01]  /*5670*/  BAR.SYNC.DEFER_BLOCKING 0x1, 0x100 ;  /* 0x0044000000007b1d */ /* 0x000fe20000010000 */
[----:B------:R-:W-:Y:S01]  /*5680*/  FSETP.NE.FTZ.AND P0, PT, R13, RZ, PT ;  /* 0x000000ff0d00720b */ /* 0x000fe20003f15000 */
[----:B------:R-:W-:Y:S01]  /*5690*/  IMAD.U32 R10, RZ, RZ, UR4 ;  /* 0x00000004ff0a7e24 */ /* 0x000fe2000f8e00ff */
[----:B------:R-:W-:Y:S01]  /*56a0*/  FSETP.NE.FTZ.AND P1, PT, R14, RZ, PT ;  /* 0x000000ff0e00720b */ /* 0x000fe20003f35000 */
[----:B------:R-:W-:Y:S01]  /*56b0*/  UIADD3 UR4, -UR43, URZ, URZ ;  /* 0x0000003f2b047290 */ /* 0x000fe2000fffe13f */
[----:B------:R-:W-:-:S03]  /*56c0*/  LEA R9, R200, R2, 0x6 ;  /* 0x00000002c8097211 */ /* 0x000fc600078e30ff */
[----:B------:R-:W-:-:S04]  /*56d0*/  UIMAD UR10, UR10, UR4, UR40 ;  /* 0x000000040a0a72a4 */ /* 0x000fc8000f8e0228 */
[----:B------:R-:W-:Y:S02]  /*56e0*/  USHF.R.S32.HI UR11, URZ, 0x1f, UR10 ;  /* 0x0000001f3f0b7899 */ /* 0x000fe4000801140a */
[----:B------:R-:W0:Y:S01]  /*56f0*/  @P0 MUFU.RCP R8, R13 ;  /* 0x0000000d00080308 */ /* 0x000e220000001000 */
[----:B------:R-:W-:Y:S01]  /*5700*/  @P0 FMUL.FTZ R12, R12, 0.69314718246459960938 ;  /* 0x3f3172180c0c0820 */ /* 0x000fe20000410000 */
[----:B------:R-:W-:Y:S01]  /*5710*/  @P1 FMUL.FTZ R22, R22, 0.69314718246459960938 ;  /* 0x3f31721816161820 */ /* 0x000fe20000410000 */
[----:B------:R-:W-:Y:S02]  /*5720*/  UIMAD.WIDE.U32 UR4, UR10, UR6, URZ ;  /* 0x000000060a0472a5 */ /* 0x000fe4000f8e003f */
[----:B------:R-:W-:-:S03]  /*5730*/  UIMAD UR6, UR11, UR6, URZ ;  /* 0x000000060b0672a4 */ /* 0x000fc6000f8e023f */
[----:B------:R-:W-:Y:S01]  /*5740*/  @P1 MUFU.RCP R0, R14 ;  /* 0x0000000e00001308 */ /* 0x000fe20000001000 */
[----:B------:R-:W-:Y:S02]  /*5750*/  UIMAD UR6, UR10, UR7, UR6 ;  /* 0x000000070a0672a4 */ /* 0x000fe4000f8e0206 */
[----:B------:R-:W-:-:S05]  /*5760*/  USHF.R.S32.HI UR7, URZ, 0x1f, UR43 ;  /* 0x0000001f3f077899 */ /* 0x000fca000801142b */
[----:B------:R-:W1:Y:S01]  /*5770*/  @P0 MUFU.LG2 R13, R13 ;  /* 0x0000000d000d0308 */ /* 0x000e620000000c00 */
[-C--:B0-----:R-:W-:Y:S01]  /*5780*/  FMUL.FTZ R180, R29, R8.reuse ;  /* 0x000000081db47220 */ /* 0x081fe20000410000 */
[-C--:B------:R-:W-:Y:S01]  /*5790*/  FMUL.FTZ R25, R25, R8.reuse ;  /* 0x0000000819197220 */ /* 0x080fe20000410000 */
[-C--:B------:R-:W-:Y:S01]  /*57a0*/  FMUL.FTZ R24, R24, R8.reuse ;  /* 0x0000000818187220 */ /* 0x080fe20000410000 */
[-C--:B------:R-:W-:Y:S01]  /*57b0*/  FMUL.FTZ R28, R28, R8.reuse ;  /* 0x000000081c1c7220 */ /* 0x080fe20000410000 */
[-C--:B------:R-:W-:Y:S01]  /*57c0*/  FMUL.FTZ R33, R33, R8.reuse ;  /* 0x0000000821217220 */ /* 0x080fe20000410000 */
[-C--:B------:R-:W-:Y:S01]  /*57d0*/  FMUL.FTZ R32, R32, R8.reuse ;  /* 0x0000000820207220 */ /* 0x080fe20000410000 */
[-C--:B------:R-:W-:Y:S01]  /*57e0*/  FMUL.FTZ R29, R37, R8.reuse ;  /* 0x00000008251d7220 */ /* 0x080fe20000410000 */
[----:B------:R-:W0:Y:S01]  /*57f0*/  @P1 MUFU.LG2 R14, R14 ;  /* 0x0000000e000e1308 */ /* 0x000e220000000c00 */
        /* <DEDUP_REMOVED lines=57> */
[----:B------:R-:W-:-:S04]  /*5b90*/  IMAD.WIDE R8, R9, 0x2, R10 ;  /* 0x0000000209087825 */ /* 0x000fc800078e020a */
[----:B-1----:R-:W-:Y:S01]  /*5ba0*/  @P0 FMUL.FTZ R13, R13, 0.69314718246459960938 ;  /* 0x3f3172180d0d0820 */ /* 0x002fe20000410000 */
[----:B0-----:R-:W-:Y:S01]  /*5bb0*/  @P1 FMUL.FTZ R15, R14, 0.69314718246459960938 ;  /* 0x3f3172180e0f1820 */ /* 0x001fe20000410000 */
[----:B------:R-:W-:Y:S01]  /*5bc0*/  FMUL.FTZ R7, R99, R0 ;  /* 0x0000000063077220 */ /* 0x000fe20000410000 */
[----:B------:R-:W-:-:S04]  /*5bd0*/  IMAD.WIDE R10, R210, 0x2, R10 ;  /* 0x00000002d20a7825 */ /* 0x000fc800078e020a */
[----:B------:R-:W-:Y:S01]  /*5be0*/  FMUL.FTZ R77, R103, R0 ;  /* 0x00000000674d7220 */ /* 0x000fe20000410000 */
[----:B------:R-:W-:Y:S01]  /*5bf0*/  @P0 FFMA.FTZ R6, R12, R3, R13 ;  /* 0x000000030c060223 */ /* 0x000fe2000001000d */
[----:B------:R-:W-:Y:S01]  /*5c00*/  @P1 FFMA.FTZ R5, R22, R4, R15 ;  /* 0x0000000416051223 */ /* 0x000fe2000001000f */
[-C--:B------:R-:W-:Y:S01]  /*5c10*/  FMUL.FTZ R167, R127, R0.reuse ;  /* 0x000000007fa77220 */ /* 0x080fe20000410000 */
[C---:B------:R-:W-:Y:S01]  /*5c20*/  IADD3 R21, P3, R10.reuse, 0xc060, RZ ;  /* 0x0000c0600a157810 */ /* 0x040fe20007f7e0ff */
[-C--:B------:R-:W-:Y:S01]  /*5c30*/  FMUL.FTZ R169, R131, R0.reuse ;  /* 0x0000000083a97220 */ /* 0x080fe20000410000 */
[C---:B------:R-:W-:Y:S01]  /*5c40*/  IADD3 R103, P4, R10.reuse, 0xc040, RZ ;  /* 0x0000c0400a677810 */ /* 0x040fe20007f9e0ff */
[-C--:B------:R-:W-:Y:S01]  /*5c50*/  FMUL.FTZ R171, R135, R0.reuse ;  /* 0x0000000087ab7220 */ /* 0x080fe20000410000 */
[----:B------:R-:W-:Y:S01]  /*5c60*/  LOP3.LUT R20, R21, 0x380, RZ, 0xc0, !PT ;  /* 0x0000038015147812 */ /* 0x000fe200078ec0ff */
[-C--:B------:R-:W-:Y:S01]  /*5c70*/  FMUL.FTZ R173, R139, R0.reuse ;  /* 0x000000008bad7220 */ /* 0x080fe20000410000 */
[----:B------:R-:W-:Y:S01]  /*5c80*/  IADD3 R52, P5, R10, 0xc020, RZ ;  /* 0x0000c0200a347810 */ /* 0x000fe20007fbe0ff */
[-C--:B------:R-:W-:Y:S01]  /*5c90*/  FMUL.FTZ R175, R143, R0.reuse ;  /* 0x000000008faf7220 */ /* 0x080fe20000410000 */
[----:B------:R-:W-:Y:S01]  /*5ca0*/  SHF.R.U64 R20, R20, 0x3, RZ ;  /* 0x0000000314147819 */ /* 0x000fe200000012ff */
[-C--:B------:R-:W-:Y:S01]  /*5cb0*/  FMUL.FTZ R177, R147, R0.reuse ;  /* 0x0000000093b17220 */ /* 0x080fe20000410000 */
[----:B------:R-:W-:Y:S01]  /*5cc0*/  IADD3 R99, P6, R10, 0xc000, RZ ;  /* 0x0000c0000a637810 */ /* 0x000fe20007fde0ff */
[--C-:B------:R-:W-:Y:S01]  /*5cd0*/  IMAD.X R23, RZ, RZ, R11.reuse, P4 ;  /* 0x000000ffff177224 */ /* 0x100fe200020e060b */
[----:B------:R-:W-:Y:S01]  /*5ce0*/  LOP3.LUT R20, R20, R21, RZ, 0x3c, !PT ;  /* 0x0000001514147212 */ /* 0x000fe200078e3cff */
[--C-:B------:R-:W-:Y:S01]  /*5cf0*/  IMAD.X R127, RZ, RZ, R11.reuse, P5 ;  /* 0x000000ffff7f7224 */ /* 0x100fe200028e060b */
[C---:B------:R-:W-:Y:S01]  /*5d00*/  IADD3 R73, P0, R10.reuse, 0x8060, RZ ;  /* 0x000080600a497810 */ /* 0x040fe20007f1e0ff */
[--C-:B------:R-:W-:Y:S01]  /*5d10*/  IMAD.X R131, RZ, RZ, R11.reuse, P6 ;  /* 0x000000ffff837224 */ /* 0x100fe200030e060b */
[C---:B------:R-:W-:Y:S01]  /*5d20*/  IADD3 R13, P1, R10.reuse, 0x20, RZ ;  /* 0x000000200a0d7810 */ /* 0x040fe20007f3e0ff */
[-C--:B------:R-:W-:Y:S01]  /*5d30*/  FMUL.FTZ R179, R151, R0.reuse ;  /* 0x0000000097b37220 */ /* 0x080fe20000410000 */
[C---:B------:R-:W-:Y:S01]  /*5d40*/  IADD3 R69, P2, R10.reuse, 0x8040, RZ ;  /* 0x000080400a457810 */ /* 0x040fe20007f5e0ff */
[--C-:B------:R-:W-:Y:S01]  /*5d50*/  IMAD.X R135, RZ, RZ, R11.reuse, P0 ;  /* 0x000000ffff877224 */ /* 0x100fe200000e060b */
[-C--:B------:R-:W-:Y:S01]  /*5d60*/  IADD3.X R21, RZ, R11.reuse, RZ, P3, !PT ;  /* 0x0000000bff157210 */ /* 0x080fe20001ffe4ff */
[--C-:B------:R-:W-:Y:S01]  /*5d70*/  IMAD.X R139, RZ, RZ, R11.reuse, P1 ;  /* 0x000000ffff8b7224 */ /* 0x100fe200008e060b */
[C---:B------:R-:W-:Y:S01]  /*5d80*/  LOP3.LUT R165, R10.reuse, 0x380, RZ, 0xc0, !PT ;  /* 0x000003800aa57812 */ /* 0x040fe200078ec0ff */
[--C-:B------:R-:W-:Y:S01]  /*5d90*/  IMAD.X R143, RZ, RZ, R11.reuse, P2 ;  /* 0x000000ffff8f7224 */ /* 0x100fe200010e060b */
[----:B------:R-:W-:Y:S01]  /*5da0*/  IADD3 R14, P3, R10, 0x8020, RZ ;  /* 0x000080200a0e7810 */ /* 0x000fe20007f7e0ff */
[-C--:B------:R-:W-:Y:S01]  /*5db0*/  FMUL.FTZ R170, R130, R0.reuse ;  /* 0x0000000082aa7220 */ /* 0x080fe20000410000 */
[----:B------:R-:W-:Y:S01]  /*5dc0*/  IADD3 R65, P4, R10, 0x8000, RZ ;  /* 0x000080000a417810 */ /* 0x000fe20007f9e0ff */
[-C--:B------:R-:W-:Y:S01]  /*5dd0*/  FMUL.FTZ R168, R126, R0.reuse ;  /* 0x000000007ea87220 */ /* 0x080fe20000410000 */
[----:B------:R-:W-:Y:S01]  /*5de0*/  IADD3 R61, P5, R10, 0x4060, RZ ;  /* 0x000040600a3d7810 */ /* 0x000fe20007fbe0ff */
[-C--:B------:R-:W-:Y:S01]  /*5df0*/  FMUL.FTZ R172, R134, R0.reuse ;  /* 0x0000000086ac7220 */ /* 0x080fe20000410000 */
[C---:B------:R-:W-:Y:S01]  /*5e00*/  IADD3 R15, P6, R10.reuse, 0x40, RZ ;  /* 0x000000400a0f7810 */ /* 0x040fe20007fde0ff */
[--C-:B------:R-:W-:Y:S01]  /*5e10*/  IMAD.X R151, RZ, RZ, R11.reuse, P4 ;  /* 0x000000ffff977224 */ /* 0x100fe200020e060b */
[C---:B------:R-:W-:Y:S01]  /*5e20*/  IADD3 R12, P0, R10.reuse, 0x4040, RZ ;  /* 0x000040400a0c7810 */ /* 0x040fe20007f1e0ff */
[--C-:B------:R-:W-:Y:S01]  /*5e30*/  IMAD.X R153, RZ, RZ, R11.reuse, P5 ;  /* 0x000000ffff997224 */ /* 0x100fe200028e060b */
[C---:B------:R-:W-:Y:S01]  /*5e40*/  IADD3 R57, P1, R10.reuse, 0x4020, RZ ;  /* 0x000040200a397810 */ /* 0x040fe20007f3e0ff */
[--C-:B------:R-:W-:Y:S01]  /*5e50*/  IMAD.X R155, RZ, RZ, R11.reuse, P6 ;  /* 0x000000ffff9b7224 */ /* 0x100fe200030e060b */
[C---:B------:R-:W-:Y:S01]  /*5e60*/  IADD3 R53, P2, R10.reuse, 0x4000, RZ ;  /* 0x000040000a357810 */ /* 0x040fe20007f5e0ff */
[--C-:B------:R-:W-:Y:S01]  /*5e70*/  IMAD.X R157, RZ, RZ, R11.reuse, P0 ;  /* 0x000000ffff9d7224 */ /* 0x100fe200000e060b */
[-C--:B------:R-:W-:Y:S01]  /*5e80*/  IADD3.X R147, RZ, R11.reuse, RZ, P3, !PT ;  /* 0x0000000bff937210 */ /* 0x080fe20001ffe4ff */
[--C-:B------:R-:W-:Y:S01]  /*5e90*/  IMAD.X R159, RZ, RZ, R11.reuse, P1 ;  /* 0x000000ffff9f7224 */ /* 0x100fe200008e060b */
[----:B------:R-:W-:Y:S01]  /*5ea0*/  SHF.R.U64 R165, R165, 0x3, RZ ;  /* 0x00000003a5a57819 */ /* 0x000fe200000012ff */
[--C-:B------:R-:W-:Y:S01]  /*5eb0*/  IMAD.X R161, RZ, RZ, R11.reuse, P2 ;  /* 0x000000ffffa17224 */ /* 0x100fe200010e060b */
[----:B------:R-:W-:Y:S01]  /*5ec0*/  IADD3 R3, P3, R10, 0x60, RZ ;  /* 0x000000600a037810 */ /* 0x000fe20007f7e0ff */
[----:B------:R-:W-:Y:S01]  /*5ed0*/  FMUL.FTZ R174, R138, R0 ;  /* 0x000000008aae7220 */ /* 0x000fe20000410000 */
[----:B------:R-:W-:Y:S01]  /*5ee0*/  LOP3.LUT R164, R165, R10, RZ, 0x3c, !PT ;  /* 0x0000000aa5a47212 */ /* 0x000fe200078e3cff */
[----:B------:R-:W-:Y:S01]  /*5ef0*/  IMAD.MOV.U32 R165, RZ, RZ, R11 ;  /* 0x000000ffffa57224 */ /* 0x000fe200078e000b */
[----:B------:R-:W-:Y:S01]  /*5f00*/  LOP3.LUT R4, R99, 0x380, RZ, 0xc0, !PT ;  /* 0x0000038063047812 */ /* 0x000fe200078ec0ff */
[-C--:B------:R-:W-:Y:S01]  /*5f10*/  FMUL.FTZ R176, R142, R0.reuse ;  /* 0x000000008eb07220 */ /* 0x080fe20000410000 */
[----:B------:R-:W-:Y:S01]  /*5f20*/  IADD3.X R163, RZ, R11, RZ, P3, !PT ;  /* 0x0000000bffa37210 */ /* 0x000fe20001ffe4ff */
[-C--:B------:R-:W-:Y:S01]  /*5f30*/  FMUL.FTZ R27, R27, R0.reuse ;  /* 0x000000001b1b7220 */ /* 0x080fe20000410000 */
[----:B------:R-:W-:Y:S01]  /*5f40*/  LOP3.LUT R11, R52, 0x380, RZ, 0xc0, !PT ;  /* 0x00000380340b7812 */ /* 0x000fe200078ec0ff */
[-C--:B------:R-:W-:Y:S01]  /*5f50*/  FMUL.FTZ R26, R26, R0.reuse ;  /* 0x000000001a1a7220 */ /* 0x080fe20000410000 */
[----:B------:R-:W-:Y:S01]  /*5f60*/  SHF.R.U64 R4, R4, 0x3, RZ ;  /* 0x0000000304047819 */ /* 0x000fe200000012ff */
[-C--:B------:R-:W-:Y:S01]  /*5f70*/  FMUL.FTZ R31, R31, R0.reuse ;  /* 0x000000001f1f7220 */ /* 0x080fe20000410000 */
[----:B------:R-:W-:Y:S01]  /*5f80*/  LOP3.LUT R10, R73, 0x380, RZ, 0xc0, !PT ;  /* 0x00000380490a7812 */ /* 0x000fe200078ec0ff */
[-C--:B------:R-:W-:Y:S01]  /*5f90*/  FMUL.FTZ R30, R30, R0.reuse ;  /* 0x000000001e1e7220 */ /* 0x080fe20000410000 */
[----:B------:R-:W-:Y:S01]  /*5fa0*/  SHF.R.U64 R11, R11, 0x3, RZ ;  /* 0x000000030b0b7819 */ /* 0x000fe200000012ff */
[-C--:B------:R-:W-:Y:S01]  /*5fb0*/  FMUL.FTZ R35, R35, R0.reuse ;  /* 0x0000000023237220 */ /* 0x080fe20000410000 */
[----:B------:R-:W-:Y:S01]  /*5fc0*/  LOP3.LUT R130, R4, R99, RZ, 0x3c, !PT ;  /* 0x0000006304827212 */ /* 0x000fe200078e3cff */
[-C--:B------:R-:W-:Y:S01]  /*5fd0*/  FMUL.FTZ R34, R34, R0.reuse ;  /* 0x0000000022227220 */ /* 0x080fe20000410000 */
[----:B------:R-:W-:Y:S01]  /*5fe0*/  SHF.R.U64 R10, R10, 0x3, RZ ;  /* 0x000000030a0a7819 */ /* 0x000fe200000012ff */
[-C--:B------:R-:W-:Y:S01]  /*5ff0*/  FMUL.FTZ R39, R39, R0.reuse ;  /* 0x0000000027277220 */ /* 0x080fe20000410000 */
[----:B------:R-:W-:Y:S01]  /*6000*/  LOP3.LUT R4, R13, 0x380, RZ, 0xc0, !PT ;  /* 0x000003800d047812 */ /* 0x000fe200078ec0ff */
[----:B------:R-:W-:Y:S01]  /*6010*/  FMUL.FTZ R38, R38, R0 ;  /* 0x0000000026267220 */ /* 0x000fe20000410000 */
[----:B------:R-:W-:Y:S01]  /*6020*/  LOP3.LUT R126, R11, R52, RZ, 0x3c, !PT ;  /* 0x000000340b7e7212 */ /* 0x000fe200078e3cff */
[-C--:B------:R-:W-:Y:S01]  /*6030*/  FMUL.FTZ R43, R43, R0.reuse ;  /* 0x000000002b2b7220 */ /* 0x080fe20000410000 */
[----:B------:R-:W-:Y:S01]  /*6040*/  LOP3.LUT R52, R69, 0x380, RZ, 0xc0, !PT ;  /* 0x0000038045347812 */ /* 0x000fe200078ec0ff */
[-C--:B------:R-:W-:Y:S01]  /*6050*/  FMUL.FTZ R42, R42, R0.reuse ;  /* 0x000000002a2a7220 */ /* 0x080fe20000410000 */
[----:B------:R-:W-:Y:S01]  /*6060*/  LOP3.LUT R134, R10, R73, RZ, 0x3c, !PT ;  /* 0x000000490a867212 */ /* 0x000fe200078e3cff */
[-C--:B------:R-:W-:Y:S01]  /*6070*/  FMUL.FTZ R47, R47, R0.reuse ;  /* 0x000000002f2f7220 */ /* 0x080fe20000410000 */
[----:B------:R-:W-:Y:S01]  /*6080*/  SHF.R.U64 R4, R4, 0x3, RZ ;  /* 0x0000000304047819 */ /* 0x000fe200000012ff */
[-C--:B------:R-:W-:Y:S01]  /*6090*/  FMUL.FTZ R46, R46, R0.reuse ;  /* 0x000000002e2e7220 */ /* 0x080fe20000410000 */
[----:B------:R-:W-:Y:S01]  /*60a0*/  LOP3.LUT R10, R65, 0x380, RZ, 0xc0, !PT ;  /* 0x00000380410a7812 */ /* 0x000fe200078ec0ff */
[-C--:B------:R-:W-:Y:S01]  /*60b0*/  FMUL.FTZ R51, R51, R0.reuse ;  /* 0x0000000033337220 */ /* 0x080fe20000410000 */
[----:B------:R-:W-:Y:S01]  /*60c0*/  SHF.R.U64 R52, R52, 0x3, RZ ;  /* 0x0000000334347819 */ /* 0x000fe200000012ff */
[-C--:B------:R-:W-:Y:S01]  /*60d0*/  FMUL.FTZ R50, R50, R0.reuse ;  /* 0x0000000032327220 */ /* 0x080fe20000410000 */
[----:B------:R-:W-:Y:S01]  /*60e0*/  LOP3.LUT R11, R14, 0x380, RZ, 0xc0, !PT ;  /* 0x000003800e0b7812 */ /* 0x000fe200078ec0ff */
[-C--:B------:R-:W-:Y:S01]  /*60f0*/  FMUL.FTZ R55, R55, R0.reuse ;  /* 0x0000000037377220 */ /* 0x080fe20000410000 */
[----:B------:R-:W-:Y:S01]  /*6100*/  LOP3.LUT R138, R4, R13, RZ, 0x3c, !PT ;  /* 0x0000000d048a7212 */ /* 0x000fe200078e3cff */
[-C--:B------:R-:W-:Y:S01]  /*6110*/  FMUL.FTZ R54, R54, R0.reuse ;  /* 0x0000000036367220 */ /* 0x080fe20000410000 */
[----:B------:R-:W-:Y:S01]  /*6120*/  SHF.R.U64 R4, R10, 0x3, RZ ;  /* 0x000000030a047819 */ /* 0x000fe200000012ff */
[-C--:B------:R-:W-:Y:S01]  /*6130*/  FMUL.FTZ R59, R59, R0.reuse ;  /* 0x000000003b3b7220 */ /* 0x080fe20000410000 */
        /* <DEDUP_REMOVED lines=33> */
[----:B------:R-:W-:Y:S01]  /*6350*/  SHF.R.U64 R11, R11, 0x3, RZ ;  /* 0x000000030b0b7819 */ /* 0x000fe200000012ff */
[----:B------:R-:W-:Y:S01]  /*6360*/  FMUL.FTZ R0, R150, R0 ;  /* 0x0000000096007220 */ /* 0x000fe20000410000 */
[----:B------:R-:W-:-:S02]  /*6370*/  IADD3 R69, P2, R8, 0x7000, RZ ;  /* 0x0000700008457810 */ /* 0x000fc40007f5e0ff */
[----:B------:R-:W-:Y:S02]  /*6380*/  LOP3.LUT R150, R4, R65, RZ, 0x3c, !PT ;  /* 0x0000004104967212 */ /* 0x000fe400078e3cff */
[----:B------:R-:W-:Y:S02]  /*6390*/  LOP3.LUT R4, R15, 0x380, RZ, 0xc0, !PT ;  /* 0x000003800f047812 */ /* 0x000fe400078ec0ff */
[----:B------:R-:W-:Y:S02]  /*63a0*/  LOP3.LUT R146, R11, R14, RZ, 0x3c, !PT ;  /* 0x0000000e0b927212 */ /* 0x000fe400078e3cff */
[----:B------:R-:W-:Y:S02]  /*63b0*/  LOP3.LUT R68, R69, 0x380, RZ, 0xc0, !PT ;  /* 0x0000038045447812 */ /* 0x000fe400078ec0ff */
[----:B------:R-:W-:Y:S02]  /*63c0*/  LOP3.LUT R11, R12, 0x380, RZ, 0xc0, !PT ;  /* 0x000003800c0b7812 */ /* 0x000fe400078ec0ff */
[----:B------:R-:W-:-:S02]  /*63d0*/  LOP3.LUT R10, R61, 0x380, RZ, 0xc0, !PT ;  /* 0x000003803d0a7812 */ /* 0x000fc400078ec0ff */
[----:B------:R-:W-:Y:S02]  /*63e0*/  SHF.R.U64 R4, R4, 0x3, RZ ;  /* 0x0000000304047819 */ /* 0x000fe400000012ff */
[----:B------:R-:W-:Y:S02]  /*63f0*/  SHF.R.U64 R68, R68, 0x3, RZ ;  /* 0x0000000344447819 */ /* 0x000fe400000012ff */
[----:B------:R-:W-:Y:S02]  /*6400*/  SHF.R.U64 R11, R11, 0x3, RZ ;  /* 0x000000030b0b7819 */ /* 0x000fe400000012ff */
[----:B------:R-:W-:Y:S02]  /*6410*/  SHF.R.U64 R10, R10, 0x3, RZ ;  /* 0x000000030a0a7819 */ /* 0x000fe400000012ff */
[----:B------:R-:W-:Y:S02]  /*6420*/  IADD3 R13, P3, R8, 0x1000, RZ ;  /* 0x00001000080d7810 */ /* 0x000fe40007f7e0ff */
[----:B------:R-:W-:-:S02]  /*6430*/  LOP3.LUT R154, R4, R15, RZ, 0x3c, !PT ;  /* 0x0000000f049a7212 */ /* 0x000fc400078e3cff */
[----:B------:R-:W-:Y:S02]  /*6440*/  LOP3.LUT R4, R53, 0x380, RZ, 0xc0, !PT ;  /* 0x0000038035047812 */ /* 0x000fe400078ec0ff */
[----:B------:R-:W-:Y:S01]  /*6450*/  LOP3.LUT R68, R68, R69, RZ, 0x3c, !PT ;  /* 0x0000004544447212 */ /* 0x000fe200078e3cff */
[----:B------:R-:W-:Y:S01]  /*6460*/  IMAD.X R69, RZ, RZ, R9, P2 ;  /* 0x000000ffff457224 */ /* 0x000fe200010e0609 */
[----:B------:R-:W-:Y:S01]  /*6470*/  LOP3.LUT R156, R11, R12, RZ, 0x3c, !PT ;  /* 0x0000000c0b9c7212 */ /* 0x000fe200078e3cff */
[----:B------:R-:W-:Y:S01]  /*6480*/  IMAD.U32 R11, RZ, RZ, UR5 ;  /* 0x00000005ff0b7e24 */ /* 0x000fe2000f8e00ff */
[----:B------:R-:W-:Y:S02]  /*6490*/  LOP3.LUT R152, R10, R61, RZ, 0x3c, !PT ;  /* 0x0000003d0a987212 */ /* 0x000fe400078e3cff */
[----:B------:R-:W-:Y:S02]  /*64a0*/  LOP3.LUT R12, R13, 0x380, RZ, 0xc0, !PT ;  /* 0x000003800d0c7812 */ /* 0x000fe400078ec0ff */
[----:B------:R-:W-:-:S02]  /*64b0*/  IADD3 R119, P2, R8, 0xe000, RZ ;  /* 0x0000e00008777810 */ /* 0x000fc40007f5e0ff */
[----:B------:R-:W-:Y:S02]  /*64c0*/  LOP3.LUT R10, R57, 0x380, RZ, 0xc0, !PT ;  /* 0x00000380390a7812 */ /* 0x000fe400078ec0ff */
[----:B------:R-:W-:Y:S02]  /*64d0*/  SHF.R.U64 R4, R4, 0x3, RZ ;  /* 0x0000000304047819 */ /* 0x000fe400000012ff */
[----:B------:R-:W-:Y:S02]  /*64e0*/  LOP3.LUT R22, R103, 0x380, RZ, 0xc0, !PT ;  /* 0x0000038067167812 */ /* 0x000fe400078ec0ff */
[----:B------:R-:W-:Y:S02]  /*64f0*/  SHF.R.U64 R12, R12, 0x3, RZ ;  /* 0x000000030c0c7819 */ /* 0x000fe400000012ff */
[----:B------:R-:W-:Y:S02]  /*6500*/  LOP3.LUT R118, R119, 0x380, RZ, 0xc0, !PT ;  /* 0x0000038077767812 */ /* 0x000fe400078ec0ff */
[----:B------:R-:W-:-:S02]  /*6510*/  SHF.R.U64 R10, R10, 0x3, RZ ;  /* 0x000000030a0a7819 */ /* 0x000fc400000012ff */
[----:B------:R-:W-:Y:S02]  /*6520*/  LOP3.LUT R160, R4, R53, RZ, 0x3c, !PT ;  /* 0x0000003504a07212 */ /* 0x000fe400078e3cff */
[----:B------:R-:W-:Y:S02]  /*6530*/  SHF.R.U64 R22, R22, 0x3, RZ ;  /* 0x0000000316167819 */ /* 0x000fe400000012ff */
[----:B------:R-:W-:Y:S02]  /*6540*/  LOP3.LUT R4, R3, 0x380, RZ, 0xc0, !PT ;  /* 0x0000038003047812 */ /* 0x000fe400078ec0ff */
[----:B------:R-:W-:Y:S01]  /*6550*/  LOP3.LUT R12, R12, R13, RZ, 0x3c, !PT ;  /* 0x0000000d0c0c7212 */ /* 0x000fe200078e3cff */
[----:B------:R-:W-:Y:S01]  /*6560*/  IMAD.X R13, RZ, RZ, R9, P3 ;  /* 0x000000ffff0d7224 */ /* 0x000fe200018e0609 */
[----:B------:R-:W-:Y:S02]  /*6570*/  SHF.R.U64 R118, R118, 0x3, RZ ;  /* 0x0000000376767819 */ /* 0x000fe400000012ff */
[----:B------:R-:W-:Y:S01]  /*6580*/  LOP3.LUT R158, R10, R57, RZ, 0x3c, !PT ;  /* 0x000000390a9e7212 */ /* 0x000fe200078e3cff */
[----:B------:R-:W-:Y:S01]  /*6590*/  IMAD.U32 R10, RZ, RZ, UR4 ;  /* 0x00000004ff0a7e24 */ /* 0x000fe2000f8e00ff */
[C---:B------:R-:W-:Y:S01]  /*65a0*/  IADD3 R15, P4, R8.reuse, 0x2000, RZ ;  /* 0x00002000080f7810 */ /* 0x040fe20007f9e0ff */
[----:B------:R-:W-:Y:S01]  /*65b0*/  UIADD3 UR4, UR5, UR6, URZ ;  /* 0x0000000605047290 */ /* 0x000fe2000fffe03f */
[----:B------:R-:W-:-:S02]  /*65c0*/  IADD3 R53, P5, R8, 0x3000, RZ ;  /* 0x0000300008357810 */ /* 0x000fc40007fbe0ff */
[C---:B------:R-:W-:Y:S01]  /*65d0*/  IADD3 R57, P6, R8.reuse, 0x4000, RZ ;  /* 0x0000400008397810 */ /* 0x040fe20007fde0ff */
[----:B------:R-:W-:Y:S01]  /*65e0*/  ULDC UR6, c[0x0][0xa88] ;  /* 0x0002a20000067ab9 */ /* 0x000fe20000000800 */
[C---:B------:R-:W-:Y:S01]  /*65f0*/  IADD3 R61, P0, R8.reuse, 0x5000, RZ ;  /* 0x00005000083d7810 */ /* 0x040fe20007f1e0ff */
[----:B------:R-:W-:Y:S01]  /*6600*/  IMAD.U32 R11, RZ, RZ, UR4 ;  /* 0x00000004ff0b7e24 */ /* 0x000fe2000f8e00ff */
[C---:B------:R-:W-:Y:S01]  /*6610*/  IADD3 R65, P1, R8.reuse, 0x6000, RZ ;  /* 0x0000600008417810 */ /* 0x040fe20007f3e0ff */
[----:B------:R-:W-:Y:S01]  /*6620*/  ULDC.64 UR4, c[0x0][0xb88] ;  /* 0x0002e20000047ab9 */ /* 0x000fe20000000a00 */
[----:B------:R-:W-:Y:S02]  /*6630*/  IADD3 R73, P3, R8, 0x8000, RZ ;  /* 0x0000800008497810 */ /* 0x000fe40007f7e0ff */
[----:B------:R-:W-:Y:S02]  /*6640*/  LOP3.LUT R22, R22, R103, RZ, 0x3c, !PT ;  /* 0x0000006716167212 */ /* 0x000fe400078e3cff */
[----:B------:R-:W-:-:S02]  /*6650*/  SHF.R.U64 R4, R4, 0x3, RZ ;  /* 0x0000000304047819 */ /* 0x000fc400000012ff */
[----:B------:R-:W-:Y:S01]  /*6660*/  LOP3.LUT R118, R118, R119, RZ, 0x3c, !PT ;  /* 0x0000007776767212 */ /* 0x000fe200078e3cff */
[----:B------:R-:W-:Y:S01]  /*6670*/  IMAD.X R119, RZ, RZ, R9, P2 ;  /* 0x000000ffff777224 */ /* 0x000fe200010e0609 */
[----:B------:R-:W-:Y:S02]  /*6680*/  LOP3.LUT R14, R15, 0x380, RZ, 0xc0, !PT ;  /* 0x000003800f0e7812 */ /* 0x000fe400078ec0ff */
[----:B------:R-:W-:Y:S02]  /*6690*/  LOP3.LUT R52, R53, 0x380, RZ, 0xc0, !PT ;  /* 0x0000038035347812 */ /* 0x000fe400078ec0ff */
[----:B------:R-:W-:Y:S02]  /*66a0*/  LOP3.LUT R56, R57, 0x380, RZ, 0xc0, !PT ;  /* 0x0000038039387812 */ /* 0x000fe400078ec0ff */
[----:B------:R-:W-:Y:S02]  /*66b0*/  LOP3.LUT R60, R61, 0x380, RZ, 0xc0, !PT ;  /* 0x000003803d3c7812 */ /* 0x000fe400078ec0ff */
[----:B------:R-:W-:-:S02]  /*66c0*/  LOP3.LUT R64, R65, 0x380, RZ, 0xc0, !PT ;  /* 0x0000038041407812 */ /* 0x000fc400078ec0ff */
[----:B------:R-:W-:Y:S02]  /*66d0*/  LOP3.LUT R72, R73, 0x380, RZ, 0xc0, !PT ;  /* 0x0000038049487812 */ /* 0x000fe400078ec0ff */
[----:B------:R-:W-:Y:S02]  /*66e0*/  ISETP.NE.AND P2, PT, R211, 0x1, PT ;  /* 0x00000001d300780c */ /* 0x000fe40003f45270 */
[----:B------:R-:W-:Y:S02]  /*66f0*/  LOP3.LUT R162, R4, R3, RZ, 0x3c, !PT ;  /* 0x0000000304a27212 */ /* 0x000fe400078e3cff */
[----:B------:R-:W-:Y:S02]  /*6700*/  MOV R4, R22 ;  /* 0x0000001600047202 */ /* 0x000fe40000000f00 */
[----:B------:R-:W-:Y:S01]  /*6710*/  LOP3.LUT R3, R8, 0x380, RZ, 0xc0, !PT ;  /* 0x0000038008037812 */ /* 0x000fe200078ec0ff */
[----:B------:R-:W0:Y:S01]  /*6720*/  LDC R22, c[0x0][0xc38] ;  /* 0x00030e00ff167b82 */ /* 0x000e220000000800 */
[----:B------:R-:W-:-:S02]  /*6730*/  SHF.R.U64 R14, R14, 0x3, RZ ;  /* 0x000000030e0e7819 */ /* 0x000fc400000012ff */
[----:B------:R-:W-:Y:S02]  /*6740*/  SHF.R.U64 R52, R52, 0x3, RZ ;  /* 0x0000000334347819 */ /* 0x000fe400000012ff */
[----:B------:R-:W-:Y:S02]  /*6750*/  SHF.R.U64 R56, R56, 0x3, RZ ;  /* 0x0000000338387819 */ /* 0x000fe400000012ff */
[----:B------:R-:W-:Y:S02]  /*6760*/  SHF.R.U64 R60, R60, 0x3, RZ ;  /* 0x000000033c3c7819 */ /* 0x000fe400000012ff */
[----:B------:R-:W-:Y:S02]  /*6770*/  SHF.R.U64 R64, R64, 0x3, RZ ;  /* 0x0000000340407819 */ /* 0x000fe400000012ff */
[----:B------:R-:W-:Y:S02]  /*6780*/  SHF.R.U64 R72, R72, 0x3, RZ ;  /* 0x0000000348487819 */ /* 0x000fe400000012ff */
[----:B------:R-:W-:-:S02]  /*6790*/  SHF.R.U64 R3, R3, 0x3, RZ ;  /* 0x0000000303037819 */ /* 0x000fc400000012ff */
[----:B------:R-:W-:Y:S01]  /*67a0*/  LOP3.LUT R14, R14, R15, RZ, 0x3c, !PT ;  /* 0x0000000f0e0e7212 */ /* 0x000fe200078e3cff */
[--C-:B------:R-:W-:Y:S01]  /*67b0*/  IMAD.X R15, RZ, RZ, R9.reuse, P4 ;  /* 0x000000ffff0f7224 */ /* 0x100fe200020e0609 */
        /* <DEDUP_REMOVED lines=14> */
[C---:B------:R-:W-:Y:S02]  /*68a0*/  IADD3 R115, P1, R8.reuse, 0xd000, RZ ;  /* 0x0000d00008737810 */ /* 0x040fe40007f3e0ff */
[----:B------:R-:W-:-:S02]  /*68b0*/  IADD3 R123, P3, R8, 0xf000, RZ ;  /* 0x0000f000087b7810 */ /* 0x000fc40007f7e0ff */
[----:B------:R-:W-:Y:S02]  /*68c0*/  LOP3.LUT R8, R3, R8, RZ, 0x3c, !PT ;  /* 0x0000000803087212 */ /* 0x000fe400078e3cff */
[----:B------:R-:W-:Y:S02]  /*68d0*/  MOV R3, R20 ;  /* 0x0000001400037202 */ /* 0x000fe40000000f00 */
[----:B------:R-:W1:Y:S01]  /*68e0*/  @P2 LDC R20, c[0x0][0xbec] ;  /* 0x0002fb00ff142b82 */ /* 0x000e620000000800 */
[----:B------:R-:W-:Y:S01]  /*68f0*/  MOV R126, R126 ;  /* 0x0000007e007e7202 */ /* 0x000fe20000000f00 */
[----:B------:R-:W-:Y:S01]  /*6900*/  IMAD R127, RZ, RZ, -UR40 ;  /* 0x80000028ff7f7e24 */ /* 0x000fe2000f8e02ff */
[----:B------:R-:W-:Y:S02]  /*6910*/  F2FP.BF16.F32.PACK_AB R32, R33, R32 ;  /* 0x000000202120723e */ /* 0x000fe400000010ff */
[----:B------:R-:W-:Y:S01]  /*6920*/  F2FP.BF16.F32.PACK_AB R33, R35, R34 ;  /* 0x000000222321723e */ /* 0x000fe200000010ff */
[----:B0-----:R-:W-:Y:S01]  /*6930*/  IMAD R127, R22, R127, UR45 ;  /* 0x0000002d167f7e24 */ /* 0x001fe2000f8e027f */
[----:B------:R-:W-:Y:S01]  /*6940*/  F2FP.BF16.F32.PACK_AB R35, R39, R38 ;  /* 0x000000262723723e */ /* 0x000fe200000010ff */
[----:B------:R-:W0:Y:S01]  /*6950*/  @P2 LDC R21, c[0x0][0xbf0] ;  /* 0x0002fc00ff152b82 */ /* 0x000e220000000800 */
[----:B------:R-:W-:-:S02]  /*6960*/  F2FP.BF16.F32.PACK_AB R40, R41, R40 ;  /* 0x000000282928723e */ /* 0x000fc400000010ff */
[----:B------:R-:W-:Y:S02]  /*6970*/  F2FP.BF16.F32.PACK_AB R41, R43, R42 ;  /* 0x0000002a2b29723e */ /* 0x000fe400000010ff */
[----:B------:R-:W-:Y:S02]  /*6980*/  F2FP.BF16.F32.PACK_AB R43, R47, R46 ;  /* 0x0000002e2f2b723e */ /* 0x000fe400000010ff */
[----:B------:R-:W-:Y:S01]  /*6990*/  LEA R47, R127, R209, 0x7 ;  /* 0x000000d17f2f7211 */ /* 0x000fe200078e38ff */
[----:B------:R-:W2:Y:S01]  /*69a0*/  LDC.64 R38, c[0x0][0xb98] ;  /* 0x0002e600ff267b82 */ /* 0x000ea20000000a00 */
[----:B------:R-:W-:Y:S02]  /*69b0*/  F2FP.BF16.F32.PACK_AB R24, R25, R24 ;  /* 0x000000181918723e */ /* 0x000fe400000010ff */
[----:B------:R-:W-:Y:S02]  /*69c0*/  F2FP.BF16.F32.PACK_AB R25, R27, R26 ;  /* 0x0000001a1b19723e */ /* 0x000fe400000010ff */
[----:B------:R-:W-:-:S02]  /*69d0*/  MOV R164, R164 ;  /* 0x000000a400a47202 */ /* 0x000fc40000000f00 */
[----:B------:R-:W-:Y:S01]  /*69e0*/  F2FP.BF16.F32.PACK_AB R26, R180, R28 ;  /* 0x0000001cb41a723e */ /* 0x000fe200000010ff */
[----:B-1----:R-:W-:Y:S01]  /*69f0*/  @P2 IMAD.HI.U32 R20, R47, R20, RZ ;  /* 0x000000142f142227 */ /* 0x002fe200078e00ff */
[----:B------:R-:W-:Y:S02]  /*6a00*/  F2FP.BF16.F32.PACK_AB R27, R31, R30 ;  /* 0x0000001e1f1b723e */ /* 0x000fe400000010ff */
[----:B------:R-:W-:Y:S01]  /*6a10*/  F2FP.BF16.F32.PACK_AB R42, R45, R44 ;  /* 0x0000002c2d2a723e */ /* 0x000fe200000010ff */
[----:B------:R-:W-:Y:S01]  /*6a20*/  IMAD.MOV.U32 R45, RZ, RZ, R47 ;  /* 0x000000ffff2d7224 */ /* 0x000fe200078e002f */
[----:B------:R-:W-:Y:S01]  /*6a30*/  MOV R138, R138 ;  /* 0x0000008a008a7202 */ /* 0x000fe20000000f00 */
[----:B------:R-:W-:Y:S01]  /*6a40*/  STSM.16.M88.4 [R164], R24 ;  /* 0x00000018a4007844 */ /* 0x000fe20000000200 */
[----:B------:R-:W-:Y:S02]  /*6a50*/  F2FP.BF16.F32.PACK_AB R34, R29, R36 ;  /* 0x000000241d22723e */ /* 0x000fe400000010ff */
[----:B0-----:R-:W-:-:S02]  /*6a60*/  @P2 SHF.R.U32.HI R45, RZ, R21, R20 ;  /* 0x00000015ff2d2219 */ /* 0x001fc40000011614 */
[----:B------:R-:W-:Y:S01]  /*6a70*/  LOP3.LUT R110, R111, 0x380, RZ, 0xc0, !PT ;  /* 0x000003806f6e7812 */ /* 0x000fe200078ec0ff */
[----:B------:R0:W-:Y:S01]  /*6a80*/  STSM.16.M88.4 [R138], R32 ;  /* 0x000000208a007844 */ /* 0x0001e20000000200 */
[----:B------:R-:W-:Y:S02]  /*6a90*/  F2FP.BF16.F32.PACK_AB R48, R49, R48 ;  /* 0x000000303130723e */ /* 0x000fe400000010ff */
[----:B------:R-:W-:Y:S01]  /*6aa0*/  MOV R154, R154 ;  /* 0x0000009a009a7202 */ /* 0x000fe20000000f00 */
[----:B--2---:R-:W-:Y:S01]  /*6ab0*/  IMAD.WIDE.U32 R10, R38, UR43, R10 ;  /* 0x0000002b260a7c25 */ /* 0x004fe2000f8e000a */
[----:B------:R-:W-:Y:S02]  /*6ac0*/  F2FP.BF16.F32.PACK_AB R49, R51, R50 ;  /* 0x000000323331723e */ /* 0x000fe400000010ff */
[----:B------:R-:W-:Y:S01]  /*6ad0*/  MOV R162, R162 ;  /* 0x000000a200a27202 */ /* 0x000fe20000000f00 */
[----:B------:R-:W-:Y:S01]  /*6ae0*/  STSM.16.M88.4 [R154], R40 ;  /* 0x000000289a007844 */ /* 0x000fe20000000200 */
[----:B------:R-:W-:-:S02]  /*6af0*/  F2FP.BF16.F32.PACK_AB R50, R204, R186 ;  /* 0x000000bacc32723e */ /* 0x000fc400000010ff */
[----:B------:R-:W-:Y:S02]  /*6b00*/  F2FP.BF16.F32.PACK_AB R51, R55, R54 ;  /* 0x000000363733723e */ /* 0x000fe400000010ff */
[----:B------:R-:W-:Y:S02]  /*6b10*/  MOV R160, R160 ;  /* 0x000000a000a07202 */ /* 0x000fe40000000f00 */
[----:B------:R-:W-:Y:S01]  /*6b20*/  F2FP.BF16.F32.PACK_AB R20, R203, R185 ;  /* 0x000000b9cb14723e */ /* 0x000fe200000010ff */
[----:B0-----:R-:W-:Y:S01]  /*6b30*/  IMAD.MOV R34, RZ, RZ, -R45 ;  /* 0x000000ffff227224 */ /* 0x001fe200078e0a2d */
[----:B------:R-:W-:Y:S01]  /*6b40*/  F2FP.BF16.F32.PACK_AB R21, R59, R58 ;  /* 0x0000003a3b15723e */ /* 0x000fe200000010ff */
[----:B------:R-:W-:Y:S01]  /*6b50*/  IMAD R32, R38, UR7, RZ ;  /* 0x0000000726207c24 */ /* 0x000fe2000f8e02ff */
[----:B------:R-:W-:Y:S01]  /*6b60*/  F2FP.BF16.F32.PACK_AB R22, R202, R184 ;  /* 0x000000b8ca16723e */ /* 0x000fe200000010ff */
[----:B------:R-:W-:Y:S01]  /*6b70*/  IMAD R33, R211, R34, R47 ;  /* 0x00000022d3217224 */ /* 0x000fe200078e022f */
[----:B------:R-:W-:Y:S01]  /*6b80*/  F2FP.BF16.F32.PACK_AB R23, R63, R62 ;  /* 0x0000003e3f17723e */ /* 0x000fe200000010ff */
[----:B------:R-:W-:Y:S01]  /*6b90*/  STSM.16.M88.4 [R162], R48 ;  /* 0x00000030a2007844 */ /* 0x000fe20000000200 */
[----:B------:R-:W-:Y:S01]  /*6ba0*/  SHF.R.U64 R110, R110, 0x3, RZ ;  /* 0x000000036e6e7819 */ /* 0x000fe200000012ff */
[----:B------:R-:W-:Y:S01]  /*6bb0*/  IMAD R32, R39, UR43, R32 ;  /* 0x0000002b27207c24 */ /* 0x000fe2000f8e0220 */
[----:B------:R-:W-:Y:S01]  /*6bc0*/  MOV R158, R158 ;  /* 0x0000009e009e7202 */ /* 0x000fe20000000f00 */
[----:B------:R-:W-:Y:S01]  /*6bd0*/  STSM.16.M88.4 [R160], R20 ;  /* 0x00000014a0007844 */ /* 0x000fe20000000200 */
[----:B------:R-:W-:-:S02]  /*6be0*/  F2FP.BF16.F32.PACK_AB R24, R201, R183 ;  /* 0x000000b7c918723e */ /* 0x000fc400000010ff */
[----:B------:R-:W-:Y:S02]  /*6bf0*/  F2FP.BF16.F32.PACK_AB R25, R67, R66 ;  /* 0x000000424319723e */ /* 0x000fe400000010ff */
[----:B------:R-:W-:Y:S02]  /*6c00*/  F2FP.BF16.F32.PACK_AB R26, R199, R182 ;  /* 0x000000b6c71a723e */ /* 0x000fe400000010ff */
[----:B------:R-:W-:Y:S02]  /*6c10*/  F2FP.BF16.F32.PACK_AB R27, R71, R70 ;  /* 0x00000046471b723e */ /* 0x000fe400000010ff */
[----:B------:R-:W-:Y:S01]  /*6c20*/  LOP3.LUT R110, R110, R111, RZ, 0x3c, !PT ;  /* 0x0000006f6e6e7212 */ /* 0x000fe200078e3cff */
[----:B------:R-:W-:Y:S01]  /*6c30*/  IMAD.X R111, RZ, RZ, R9, P0 ;  /* 0x000000ffff6f7224 */ /* 0x000fe200000e0609 */
[----:B------:R-:W-:Y:S01]  /*6c40*/  F2FP.BF16.F32.PACK_AB R80, R81, R80 ;  /* 0x000000505150723e */ /* 0x000fe200000010ff */
[----:B------:R0:W-:Y:S01]  /*6c50*/  STSM.16.M88.4 [R158], R24 ;  /* 0x000000189e007844 */ /* 0x0001e20000000200 */
        /* <DEDUP_REMOVED lines=8> */
[----:B------:R-:W-:Y:S01]  /*6ce0*/  MOV R152, R152 ;  /* 0x0000009800987202 */ /* 0x000fe20000000f00 */
[----:B0-----:R-:W-:Y:S01]  /*6cf0*/  IMAD R26, R127, 0x80, R207 ;  /* 0x000000807f1a7824 */ /* 0x001fe200078e02cf */
[----:B------:R-:W-:-:S02]  /*6d00*/  F2FP.BF16.F32.PACK_AB R82, R196, R84 ;  /* 0x00000054c452723e */ /* 0x000fc400000010ff */
[----:B------:R-:W-:Y:S02]  /*6d10*/  F2FP.BF16.F32.PACK_AB R83, R87, R86 ;  /* 0x000000565753723e */ /* 0x000fe400000010ff */
[----:B------:R-:W-:Y:S02]  /*6d20*/  SHF.R.S32.HI R25, RZ, 0x1f, R45 ;  /* 0x0000001fff197819 */ /* 0x000fe4000001142d */
[----:B------:R-:W-:Y:S01]  /*6d30*/  SHF.R.S32.HI R7, RZ, 0x1f, R33 ;  /* 0x0000001fff077819 */ /* 0x000fe20000011421 */
[----:B------:R-:W-:Y:S01]  /*6d40*/  STSM.16.M88.4 [R152], R80 ;  /* 0x0000005098007844 */ /* 0x000fe20000000200 */
[----:B------:R-:W-:Y:S02]  /*6d50*/  IADD3 R10, P0, R45, R10, RZ ;  /* 0x0000000a2d0a7210 */ /* 0x000fe40007f1e0ff */
[----:B------:R-:W-:Y:S01]  /*6d60*/  LOP3.LUT R114, R115, 0x380, RZ, 0xc0, !PT ;  /* 0x0000038073727812 */ /* 0x000fe200078ec0ff */
[----:B------:R-:W-:Y:S01]  /*6d70*/  IMAD R24, R7, UR4, RZ ;  /* 0x0000000407187c24 */ /* 0x000fe2000f8e02ff */
[----:B------:R-:W-:Y:S01]  /*6d80*/  MOV R150, R150 ;  /* 0x0000009600967202 */ /* 0x000fe20000000f00 */
[----:B------:R-:W-:Y:S01]  /*6d90*/  IMAD R7, R211, UR6, RZ ;  /* 0x00000006d3077c24 */ /* 0x000fe2000f8e02ff */
[----:B------:R-:W-:-:S02]  /*6da0*/  F2FP.BF16.F32.PACK_AB R20, R195, R88 ;  /* 0x00000058c314723e */ /* 0x000fc400000010ff */
[----:B------:R-:W-:Y:S02]  /*6db0*/  F2FP.BF16.F32.PACK_AB R21, R91, R90 ;  /* 0x0000005a5b15723e */ /* 0x000fe400000010ff */
[----:B------:R-:W-:Y:S02]  /*6dc0*/  F2FP.BF16.F32.PACK_AB R22, R194, R92 ;  /* 0x0000005cc216723e */ /* 0x000fe400000010ff */
[----:B------:R-:W-:Y:S02]  /*6dd0*/  F2FP.BF16.F32.PACK_AB R23, R95, R94 ;  /* 0x0000005e5f17723e */ /* 0x000fe400000010ff */
[----:B------:R-:W-:Y:S02]  /*6de0*/  LOP3.LUT R122, R123, 0x380, RZ, 0xc0, !PT ;  /* 0x000003807b7a7812 */ /* 0x000fe400078ec0ff */
[----:B------:R-:W-:Y:S01]  /*6df0*/  IADD3.X R11, R25, R11, R32, P0, !PT ;  /* 0x0000000b190b7210 */ /* 0x000fe200007fe420 */
[----:B------:R0:W-:Y:S01]  /*6e00*/  STSM.16.M88.4 [R150], R20 ;  /* 0x0000001496007844 */ /* 0x0001e20000000200 */
[----:B------:R-:W-:Y:S01]  /*6e10*/  SHF.R.U64 R114, R114, 0x3, RZ ;  /* 0x0000000372727819 */ /* 0x000fe200000012ff */
[----:B------:R-:W-:Y:S01]  /*6e20*/  IMAD R25, R33, UR5, R24 ;  /* 0x0000000521197c24 */ /* 0x000fe2000f8e0218 */
[----:B------:R-:W-:Y:S01]  /*6e30*/  LOP3.LUT P0, RZ, R205, 0x3, RZ, 0xc0, !PT ;  /* 0x00000003cdff7812 */ /* 0x000fe2000780c0ff */
[----:B------:R-:W-:Y:S01]  /*6e40*/  IMAD.WIDE.U32 R10, R33, UR4, R10 ;  /* 0x00000004210a7c25 */ /* 0x000fe2000f8e000a */
[----:B------:R-:W-:Y:S01]  /*6e50*/  SHF.R.U64 R122, R122, 0x3, RZ ;  /* 0x000000037a7a7819 */ /* 0x000fe200000012ff */
[----:B------:R-:W-:Y:S01]  /*6e60*/  ULDC.64 UR4, c[0x0][0xb50] ;  /* 0x0002d40000047ab9 */ /* 0x000fe20000000a00 */
[----:B------:R-:W-:Y:S01]  /*6e70*/  LOP3.LUT R114, R114, R115, RZ, 0x3c, !PT ;  /* 0x0000007372727212 */ /* 0x000fe200078e3cff */
[----:B------:R-:W-:Y:S01]  /*6e80*/  IMAD.X R115, RZ, RZ, R9, P1 ;  /* 0x000000ffff737224 */ /* 0x000fe200008e0609 */
[----:B------:R-:W-:Y:S01]  /*6e90*/  MOV R146, R146 ;  /* 0x0000009200927202 */ /* 0x000fe20000000f00 */
[----:B------:R-:W-:Y:S01]  /*6ea0*/  IMAD.IADD R11, R11, 0x1, R25 ;  /* 0x000000010b0b7824 */ /* 0x000fe200078e0219 */
[----:B------:R-:W-:-:S02]  /*6eb0*/  F2FP.BF16.F32.PACK_AB R36, R193, R96 ;  /* 0x00000060c124723e */ /* 0x000fc400000010ff */
[----:B------:R-:W-:Y:S02]  /*6ec0*/  F2FP.BF16.F32.PACK_AB R38, R192, R100 ;  /* 0x00000064c026723e */ /* 0x000fe400000010ff */
[----:B------:R-:W-:Y:S01]  /*6ed0*/  F2FP.BF16.F32.PACK_AB R39, R77, R85 ;  /* 0x000000554d27723e */ /* 0x000fe200000010ff */
[C---:B0-----:R-:W-:Y:S01]  /*6ee0*/  VIADD R20, R26.reuse, 0x8 ;  /* 0x000000081a147836 */ /* 0x041fe20000000000 */
[----:B------:R-:W-:Y:S02]  /*6ef0*/  ISETP.GE.OR P1, PT, R26, R7, P0 ;  /* 0x000000071a00720c */ /* 0x000fe40000726670 */
[----:B------:R-:W-:Y:S01]  /*6f00*/  LOP3.LUT R122, R122, R123, RZ, 0x3c, !PT ;  /* 0x0000007b7a7a7212 */ /* 0x000fe200078e3cff */
[----:B------:R-:W-:Y:S01]  /*6f10*/  IMAD.X R123, RZ, RZ, R9, P3 ;  /* 0x000000ffff7b7224 */ /* 0x000fe200018e0609 */
[----:B------:R-:W-:Y:S01]  /*6f20*/  MOV R142, R142 ;  /* 0x0000008e008e7202 */ /* 0x000fe20000000f00 */
[----:B------:R-:W-:Y:S01]  /*6f30*/  STSM.16.M88.4 [R146], R36 ;  /* 0x0000002492007844 */ /* 0x000fe20000000200 */
[----:B------:R-:W-:-:S02]  /*6f40*/  F2FP.BF16.F32.PACK_AB R88, R191, R104 ;  /* 0x00000068bf58723e */ /* 0x000fc400000010ff */
[----:B------:R-:W-:Y:S02]  /*6f50*/  F2FP.BF16.F32.PACK_AB R89, R89, R93 ;  /* 0x0000005d5959723e */ /* 0x000fe400000010ff */
[----:B------:R-:W-:Y:S02]  /*6f60*/  F2FP.BF16.F32.PACK_AB R90, R190, R108 ;  /* 0x0000006cbe5a723e */ /* 0x000fe400000010ff */
[----:B------:R-:W-:Y:S02]  /*6f70*/  F2FP.BF16.F32.PACK_AB R91, R97, R101 ;  /* 0x00000065615b723e */ /* 0x000fe400000010ff */
[----:B------:R-:W-:Y:S02]  /*6f80*/  ISETP.GE.OR P0, PT, R20, R7, P0 ;  /* 0x000000071400720c */ /* 0x000fe40000706670 */
[----:B------:R-:W-:Y:S01]  /*6f90*/  MOV R134, R134 ;  /* 0x0000008600867202 */ /* 0x000fe20000000f00 */
[----:B------:R-:W-:Y:S01]  /*6fa0*/  STSM.16.M88.4 [R142], R88 ;  /* 0x000000588e007844 */ /* 0x000fe20000000200 */
[----:B------:R-:W-:-:S02]  /*6fb0*/  F2FP.BF16.F32.PACK_AB R20, R189, R112 ;  /* 0x00000070bd14723e */ /* 0x000fc400000010ff */
[----:B------:R-:W-:Y:S02]  /*6fc0*/  F2FP.BF16.F32.PACK_AB R21, R105, R109 ;  /* 0x0000006d6915723e */ /* 0x000fe400000010ff */
[----:B------:R-:W-:Y:S02]  /*6fd0*/  F2FP.BF16.F32.PACK_AB R22, R188, R116 ;  /* 0x00000074bc16723e */ /* 0x000fe400000010ff */
[----:B------:R-:W-:Y:S02]  /*6fe0*/  F2FP.BF16.F32.PACK_AB R23, R113, R117 ;  /* 0x000000757117723e */ /* 0x000fe400000010ff */
[----:B------:R-:W-:Y:S02]  /*6ff0*/  F2FP.BF16.F32.PACK_AB R165, R121, R166 ;  /* 0x000000a679a5723e */ /* 0x000fe400000010ff */
[----:B------:R-:W-:Y:S01]  /*7000*/  MOV R130, R130 ;  /* 0x0000008200827202 */ /* 0x000fe20000000f00 */
[----:B------:R-:W-:Y:S01]  /*7010*/  STSM.16.M88.4 [R134], R20 ;  /* 0x0000001486007844 */ /* 0x000fe20000000200 */
[----:B------:R-:W-:-:S02]  /*7020*/  LEA R24, P3, R10, UR4, 0x2 ;  /* 0x000000040a187c11 */ /* 0x000fc4000f8610ff */
[----:B------:R-:W-:Y:S02]  /*7030*/  F2FP.BF16.F32.PACK_AB R164, R187, R120 ;  /* 0x00000078bba4723e */ /* 0x000fe400000010ff */
[----:B------:R-:W-:Y:S01]  /*7040*/  F2FP.BF16.F32.PACK_AB R166, R125, R124 ;  /* 0x0000007c7da6723e */ /* 0x000fe200000010ff */
[----:B------:R-:W-:Y:S01]  /*7050*/  SHFL.IDX PT, R32, R24, RZ, 0x1c1f ;  /* 0x001c1fff18207589 */ /* 0x000fe200000e0000 */
[----:B------:R-:W-:Y:S02]  /*7060*/  F2FP.BF16.F32.PACK_AB R167, R167, R168 ;  /* 0x000000a8a7a7723e */ /* 0x000fe400000010ff */
[----:B------:R-:W-:Y:S01]  /*7070*/  F2FP.BF16.F32.PACK_AB R169, R169, R170 ;  /* 0x000000aaa9a9723e */ /* 0x000fe200000010ff */
[----:B------:R-:W-:Y:S01]  /*7080*/  SHFL.IDX PT, R34, R24, 0x1, 0x1c1f ;  /* 0x003c1f0018227f89 */ /* 0x000fe200000e0000 */
[----:B------:R-:W-:Y:S02]  /*7090*/  F2FP.BF16.F32.PACK_AB R168, R129, R128 ;  /* 0x0000008081a8723e */ /* 0x000fe400000010ff */
[----:B------:R-:W-:Y:S01]  /*70a0*/  F2FP.BF16.F32.PACK_AB R170, R133, R132 ;  /* 0x0000008485aa723e */ /* 0x000fe200000010ff */
[----:B------:R-:W-:Y:S01]  /*70b0*/  STSM.16.M88.4 [R130], R164 ;  /* 0x000000a482007844 */ /* 0x000fe20000000200 */
        /* <DEDUP_REMOVED lines=9> */
[----:B------:R-:W-:-:S02]  /*7150*/  F2FP.BF16.F32.PACK_AB R178, R149, R148 ;  /* 0x0000009495b2723e */ /* 0x000fc400000010ff */
[----:B------:R-:W-:Y:S02]  /*7160*/  F2FP.BF16.F32.PACK_AB R179, R179, R0 ;  /* 0x00000000b3b3723e */ /* 0x000fe400000010ff */
[----:B------:R-:W-:Y:S02]  /*7170*/  LEA.HI.X R11, R10, UR5, R11, 0x2, P3 ;  /* 0x000000050a0b7c11 */ /* 0x000fe400098f140b */
[----:B------:R-:W-:Y:S01]  /*7180*/  LOP3.LUT R98, R99, 0x380, RZ, 0xc0, !PT ;  /* 0x0000038063627812 */ /* 0x000fe200078ec0ff */
[----:B------:R1:W-:Y:S01]  /*7190*/  STSM.16.M88.4 [R3], R176 ;  /* 0x000000b003007844 */ /* 0x0003e20000000200 */
[----:B------:R-:W-:Y:S02]  /*71a0*/  LOP3.LUT R102, R103, 0x380, RZ, 0xc0, !PT ;  /* 0x0000038067667812 */ /* 0x000fe400078ec0ff */
[----:B------:R-:W-:Y:S01]  /*71b0*/  LOP3.LUT R106, R107, 0x380, RZ, 0xc0, !PT ;  /* 0x000003806b6a7812 */ /* 0x000fe200078ec0ff */
[----:B------:R-:W2:Y:S01]  /*71c0*/  SHFL.IDX PT, R33, R11, RZ, 0x1c1f ;  /* 0x001c1fff0b217589 */ /* 0x000ea200000e0000 */
[----:B0-----:R-:W0:Y:S08]  /*71d0*/  @P2 LDC R4, c[0x0][0xbec] ;  /* 0x0002fb00ff042b82 */ /* 0x001e300000000800 */
[----:B------:R-:W-:Y:S01]  /*71e0*/  BAR.SYNC.DEFER_BLOCKING 0x1, 0x100 ;  /* 0x0044000000007b1d */ /* 0x000fe20000010000 */
[----:B------:R-:W-:Y:S01]  /*71f0*/  IMAD R0, R19, 0x20, R200 ;  /* 0x0000002013007824 */ /* 0x000fe200078e02c8 */
[----:B------:R-:W-:Y:S01]  /*7200*/  UIMAD UR6, UR11, UR8, URZ ;  /* 0x000000080b0672a4 */ /* 0x000fe2000f8e023f */
[----:B------:R-:W-:Y:S01]  /*7210*/  SHF.R.U64 R98, R98, 0x3, RZ ;  /* 0x0000000362627819 */ /* 0x000fe200000012ff */
[----:B------:R-:W-:Y:S01]  /*7220*/  UIMAD.WIDE.U32 UR4, UR10, UR8, URZ ;  /* 0x000000080a0472a5 */ /* 0x000fe2000f8e003f */
[----:B------:R-:W-:-:S03]  /*7230*/  SHF.R.U64 R102, R102, 0x3, RZ ;  /* 0x0000000366667819 */ /* 0x000fc600000012ff */
[----:B-1----:R-:W1:Y:S01]  /*7240*/  @P2 LDC R3, c[0x0][0xbf0] ;  /* 0x0002fc00ff032b82 */ /* 0x002e620000000800 */
[----:B------:R-:W3:Y:S01]  /*7250*/  SHFL.IDX PT, R35, R11, 0x1, 0x1c1f ;  /* 0x003c1f000b237f89 */ /* 0x000ee200000e0000 */
[----:B------:R-:W-:Y:S01]  /*7260*/  UIMAD UR6, UR10, UR9, UR6 ;  /* 0x000000090a0672a4 */ /* 0x000fe2000f8e0206 */
[----:B------:R-:W-:Y:S02]  /*7270*/  SHF.R.U64 R106, R106, 0x3, RZ ;  /* 0x000000036a6a7819 */ /* 0x000fe400000012ff */
[----:B------:R-:W-:Y:S01]  /*7280*/  ULDC.64 UR8, c[0x0][0xaf0] ;  /* 0x0002bc0000087ab9 */ /* 0x000fe20000000a00 */
[----:B--2---:R-:W-:Y:S01]  /*7290*/  @!P1 ST.E desc[UR48][R32.64], R6 ;  /* 0x0000000620009985 */ /* 0x004fe2000c101930 */
[----:B------:R-:W-:Y:S01]  /*72a0*/  UIADD3 UR5, UR5, UR6, URZ ;  /* 0x0000000605057290 */ /* 0x000fe2000fffe03f */
[----:B------:R-:W-:Y:S02]  /*72b0*/  LOP3.LUT R98, R98, R99, RZ, 0x3c, !PT ;  /* 0x0000006362627212 */ /* 0x000fe400078e3cff */
[----:B------:R-:W-:-:S02]  /*72c0*/  LOP3.LUT R102, R102, R103, RZ, 0x3c, !PT ;  /* 0x0000006766667212 */ /* 0x000fc400078e3cff */
[----:B------:R-:W-:Y:S01]  /*72d0*/  LOP3.LUT R106, R106, R107, RZ, 0x3c, !PT ;  /* 0x0000006b6a6a7212 */ /* 0x000fe200078e3cff */
[----:B---3--:R2:W-:Y:S01]  /*72e0*/  @!P0 ST.E desc[UR48][R34.64], R5 ;  /* 0x0000000522008985 */ /* 0x0085e2000c101930 */
[----:B------:R-:W-:Y:S01]  /*72f0*/  UIMAD UR6, UR7, UR8, URZ ;  /* 0x00000008070672a4 */ /* 0x000fe2000f8e023f */
[--C-:B------:R-:W-:Y:S01]  /*7300*/  IMAD.X R99, RZ, RZ, R9.reuse, P4 ;  /* 0x000000ffff637224 */ /* 0x100fe200020e0609 */
[----:B------:R-:W-:Y:S01]  /*7310*/  UIMAD.WIDE.U32 UR4, UR43, UR8, UR4 ;  /* 0x000000082b0472a5 */ /* 0x000fe2000f8e0004 */
[----:B------:R3:W5:Y:S01]  /*7320*/  LD.E.128 R24, desc[UR48][R12.64] ;  /* 0x000000300c187980 */ /* 0x000762000c101d00 */
[----:B------:R-:W-:Y:S01]  /*7330*/  IADD3.X R103, RZ, R9, RZ, P5, !PT ;  /* 0x00000009ff677210 */ /* 0x000fe20002ffe4ff */
[----:B------:R-:W-:Y:S01]  /*7340*/  IMAD.X R107, RZ, RZ, R9, P6 ;  /* 0x000000ffff6b7224 */ /* 0x000fe200030e0609 */
[----:B--2---:R-:W-:Y:S01]  /*7350*/  LEA R5, R127, R0, 0x7 ;  /* 0x000000007f057211 */ /* 0x004fe200078e38ff */
[----:B------:R-:W-:Y:S01]  /*7360*/  UIMAD UR6, UR43, UR9, UR6 ;  /* 0x000000092b0672a4 */ /* 0x000fe2000f8e0206 */
[----:B---3--:R-:W2:Y:S01]  /*7370*/  LDC.64 R12, c[0x0][0xae0] ;  /* 0x0002b800ff0c7b82 */ /* 0x008ea20000000a00 */
[----:B------:R-:W5:Y:S02]  /*7380*/  LD.E.128 R8, desc[UR48][R8.64] ;  /* 0x0000003008087980 */ /* 0x000f64000c101d00 */
[----:B0-----:R-:W-:-:S02]  /*7390*/  @P2 IMAD.HI.U32 R0, R5, R4, RZ ;  /* 0x0000000405002227 */ /* 0x001fc400078e00ff */
[----:B------:R0:W5:Y:S02]  /*73a0*/  LD.E.128 R28, desc[UR48][R14.64] ;  /* 0x000000300e1c7980 */ /* 0x000164000c101d00 */
[--C-:B------:R-:W-:Y:S01]  /*73b0*/  IMAD.MOV.U32 R4, RZ, RZ, R5.reuse ;  /* 0x000000ffff047224 */ /* 0x100fe200078e0005 */
[----:B-1----:R-:W-:Y:S01]  /*73c0*/  @P2 SHF.R.U32.HI R4, RZ, R3, R0 ;  /* 0x00000003ff042219 */ /* 0x002fe20000011600 */
[----:B------:R-:W5:Y:S03]  /*73d0*/  LD.E.128 R52, desc[UR48][R52.64] ;  /* 0x0000003034347980 */ /* 0x000f66000c101d00 */
[--C-:B------:R-:W-:Y:S01]  /*73e0*/  SHF.R.S32.HI R3, RZ, 0x1f, R4.reuse ;  /* 0x0000001fff037819 */ /* 0x100fe20000011404 */
[----:B------:R-:W-:Y:S01]  /*73f0*/  IMAD.MOV R0, RZ, RZ, -R4 ;  /* 0x000000ffff007224 */ /* 0x000fe200078e0a04 */
[----:B------:R-:W-:Y:S01]  /*7400*/  UIADD3 UR5, UR5, UR6, URZ ;  /* 0x0000000605057290 */ /* 0x000fe2000fffe03f */
[----:B------:R-:W5:Y:S02]  /*7410*/  LD.E.128 R56, desc[UR48][R56.64] ;  /* 0x0000003038387980 */ /* 0x000f64000c101d00 */
[----:B------:R-:W-:Y:S01]  /*7420*/  IMAD R211, R211, R0, R5 ;  /* 0x00000000d3d37224 */ /* 0x000fe200078e0205 */
[----:B------:R-:W-:Y:S01]  /*7430*/  ULDC.64 UR6, c[0x0][0xad8] ;  /* 0x0002b60000067ab9 */ /* 0x000fe20000000a00 */
[----:B------:R-:W5:Y:S04]  /*7440*/  LD.E.128 R60, desc[UR48][R60.64] ;  /* 0x000000303c3c7980 */ /* 0x000f68000c101d00 */
[----:B------:R-:W5:Y:S01]  /*7450*/  LD.E.128 R64, desc[UR48][R64.64] ;  /* 0x0000003040407980 */ /* 0x000f62000c101d00 */
[----:B--2---:R-:W-:Y:S01]  /*7460*/  IMAD R3, R3, R12, RZ ;  /* 0x0000000c03037224 */ /* 0x004fe200078e02ff */
[----:B------:R-:W-:-:S02]  /*7470*/  SHF.R.S32.HI R0, RZ, 0x1f, R211 ;  /* 0x0000001fff007819 */ /* 0x000fc400000114d3 */
[----:B------:R-:W5:Y:S01]  /*7480*/  LD.E.128 R68, desc[UR48][R68.64] ;  /* 0x0000003044447980 */ /* 0x000f62000c101d00 */
[----:B------:R-:W-:-:S03]  /*7490*/  IMAD R3, R4, R13, R3 ;  /* 0x0000000d04037224 */ /* 0x000fc600078e0203 */
[----:B------:R-:W5:Y:S01]  /*74a0*/  LD.E.128 R72, desc[UR48][R72.64] ;  /* 0x0000003048487980 */ /* 0x000f62000c101d00 */
[----:B------:R-:W-:-:S03]  /*74b0*/  IMAD.WIDE.U32 R4, R4, R12, UR4 ;  /* 0x0000000404047e25 */ /* 0x000fc6000f8e000c */
[----:B------:R-:W5:Y:S04]  /*74c0*/  LD.E.128 R96, desc[UR48][R98.64] ;  /* 0x0000003062607980 */ /* 0x000f68000c101d00 */
[----:B------:R-:W5:Y:S04]  /*74d0*/  LD.E.128 R100, desc[UR48][R102.64] ;  /* 0x0000003066647980 */ /* 0x000f68000c101d00 */
[----:B------:R-:W5:Y:S04]  /*74e0*/  LD.E.128 R104, desc[UR48][R106.64] ;  /* 0x000000306a687980 */ /* 0x000f68000c101d00 */
[----:B------:R-:W5:Y:S04]  /*74f0*/  LD.E.128 R108, desc[UR48][R110.64] ;  /* 0x000000306e6c7980 */ /* 0x000f68000c101d00 */
[----:B------:R-:W5:Y:S04]  /*7500*/  LD.E.128 R112, desc[UR48][R114.64] ;  /* 0x0000003072707980 */ /* 0x000f68000c101d00 */
[----:B------:R-:W5:Y:S04]  /*7510*/  LD.E.128 R116, desc[UR48][R118.64] ;  /* 0x0000003076747980 */ /* 0x000f68000c101d00 */
[----:B------:R-:W5:Y:S01]  /*7520*/  LD.E.128 R120, desc[UR48][R122.64] ;  /* 0x000000307a787980 */ /* 0x000f62000c101d00 */
[----:B------:R-:W-:Y:S01]  /*7530*/  @!PT LDS RZ, [RZ] ;  /* 0x00000000fffff984 */ /* 0x000fe20000000800 */
[----:B------:R-:W-:Y:S01]  /*7540*/  @!PT LDS RZ, [RZ] ;  /* 0x00000000fffff984 */ /* 0x000fe20000000800 */
[----:B------:R-:W-:Y:S01]  /*7550*/  @!PT LDS RZ, [RZ] ;  /* 0x00000000fffff984 */ /* 0x000fe20000000800 */
[----:B------:R-:W-:Y:S01]  /*7560*/  @!PT LDS RZ, [RZ] ;  /* 0x00000000fffff984 */ /* 0x000fe20000000800 */
[----:B------:R1:W-:Y:S06]  /*7570*/  MEMBAR.ALL.CTA ;  /* 0x0000000000007992 */ /* 0x0003ec0000008000 */
[----:B-1----:R-:W1:Y:S01]  /*7580*/  FENCE.VIEW.ASYNC.S ;  /* 0x00000000000073c6 */ /* 0x002e620000000000 */
[----:B------:R-:W-:-:S02]  /*7590*/  IMAD.IADD R5, R5, 0x1, R3 ;  /* 0x0000000105057824 */ /* 0x000fc400078e0203 */
[----:B------:R-:W-:Y:S02]  /*75a0*/  IMAD R6, R0, UR6, RZ ;  /* 0x0000000600067c24 */ /* 0x000fe4000f8e02ff */
[----:B------:R-:W-:Y:S01]  /*75b0*/  IMAD R32, R127, 0x80, R200 ;  /* 0x000000807f207824 */ /* 0x000fe200078e02c8 */
[----:B------:R-:W-:Y:S01]  /*75c0*/  UIADD3 UR22, UR22, 0x22820, URZ ;  /* 0x0002282016167890 */ /* 0x000fe2000fffe03f */
[C---:B------:R-:W-:Y:S02]  /*75d0*/  IMAD R3, R211.reuse, UR7, R6 ;  /* 0x00000007d3037c24 */ /* 0x040fe4000f8e0206 */
[----:B------:R-:W-:Y:S01]  /*75e0*/  IMAD.WIDE.U32 R4, R211, UR6, R4 ;  /* 0x00000006d3047c25 */ /* 0x000fe2000f8e0004 */
[----:B------:R-:W-:Y:S01]  /*75f0*/  UIADD3 UR37, UR37, 0x1, URZ ;  /* 0x0000000125257890 */ /* 0x000fe2000fffe03f */
[C---:B------:R-:W-:Y:S01]  /*7600*/  ISETP.GE.AND P2, PT, R32.reuse, R7, PT ;  /* 0x000000072000720c */ /* 0x040fe20003f46270 */
[----:B------:R-:W-:Y:S01]  /*7610*/  ULDC.64 UR6, c[0x0][0xa80] ;  /* 0x0002a00000067ab9 */ /* 0x000fe20000000a00 */
[----:B------:R-:W-:Y:S01]  /*7620*/  UPRMT UR22, URZ, 0x654, UR22 ;  /* 0x000006543f167896 */ /* 0x000fe20008000016 */
[----:B------:R-:W-:Y:S01]  /*7630*/  IADD3 R3, R5, R3, RZ ;  /* 0x0000000305037210 */ /* 0x000fe20007ffe0ff */
[----:B------:R-:W-:Y:S01]  /*7640*/  VIADD R0, R32, 0x20 ;  /* 0x0000002020007836 */ /* 0x000fe20000000000 */
[----:B------:R-:W-:Y:S01]  /*7650*/  LEA R6, P3, R4, UR6, 0x1 ;  /* 0x0000000604067c11 */ /* 0x000fe2000f8608ff */
[----:B------:R-:W-:-:S03]  /*7660*/  UISETP.NE.AND UP0, UPT, UR37, 0x2, UPT ;  /* 0x000000022500788c */ /* 0x000fc6000bf05270 */
        /* <DEDUP_REMOVED lines=16> */
[----:B------:R-:W-:Y:S02]  /*7770*/  ISETP.GE.AND P3, PT, R17, UR4, PT ;  /* 0x0000000411007c0c */ /* 0x000fe4000bf66270 */
[----:B------:R-:W-:Y:S02]  /*7780*/  ISETP.GE.AND P2, PT, R16, UR4, PT ;  /* 0x0000000410007c0c */ /* 0x000fe4000bf46270 */
[----:B------:R-:W-:-:S07]  /*7790*/  ISETP.GE.AND P5, PT, R2, UR4, PT ;  /* 0x0000000402007c0c */ /* 0x000fce000bfa6270 */
[----:B01----:R-:W-:-:S04]  /*77a0*/  @!P4 LEA R14, P6, R18, R12, 0x1 ;  /* 0x0000000c120ec211 */ /* 0x003fc800078c08ff */
[----:B--2---:R-:W-:Y:S02]  /*77b0*/  @!P4 LEA.HI.X R15, R18, R13, R214, 0x1, P6 ;  /* 0x0000000d120fc211 */ /* 0x004fe400030f0cd6 */
[----:B------:R-:W-:Y:S01]  /*77c0*/  @!P3 LEA R20, P6, R17, R12, 0x1 ;  /* 0x0000000c1114b211 */ /* 0x000fe200078c08ff */
[----:B------:R-:W-:-:S03]  /*77d0*/  @!P5 IMAD.WIDE R4, R2, 0x2, R12 ;  /* 0x000000020204d825 */ /* 0x000fc600078e020c */
[-C--:B------:R-:W-:Y:S02]  /*77e0*/  @!P3 LEA.HI.X R21, R17, R13.reuse, R213, 0x1, P6 ;  /* 0x0000000d1115b211 */ /* 0x080fe400030f0cd5 */
[C---:B------:R-:W-:Y:S01]  /*77f0*/  @!P2 LEA R22, P6, R16.reuse, R12, 0x1 ;  /* 0x0000000c1016a211 */ /* 0x040fe200078c08ff */
[----:B-----5:R3:W-:Y:S03]  /*7800*/  @!P5 ST.E.128 desc[UR48][R4.64], R8 ;  /* 0x000000080400d985 */ /* 0x0207e6000c101d30 */
[----:B------:R-:W-:Y:S01]  /*7810*/  @!P2 LEA.HI.X R23, R16, R13, R212, 0x1, P6 ;  /* 0x0000000d1017a211 */ /* 0x000fe200030f0cd4 */
[----:B------:R3:W-:Y:S04]  /*7820*/  @!P4 ST.E.128 desc[UR48][R14.64], R56 ;  /* 0x000000380e00c985 */ /* 0x0007e8000c101d30 */
[----:B------:R3:W-:Y:S04]  /*7830*/  @!P3 ST.E.128 desc[UR48][R20.64], R72 ;  /* 0x000000481400b985 */ /* 0x0007e8000c101d30 */
[----:B------:R3:W-:Y:S02]  /*7840*/  @!P2 ST.E.128 desc[UR48][R22.64], R108 ;  /* 0x0000006c1600a985 */ /* 0x0007e4000c101d30 */
.L_x_9061:
[----:B------:R-:W-:Y:S05]  /*7850*/  BSYNC B0 ;  /* 0x0000000000007941 */ /* 0x000fea0003800000 */
.L_x_9060:
[----:B---3-5:R3:W4:Y:S01]  /*7860*/  SHFL.IDX PT, R9, R3, 0x1, 0x181f ;  /* 0x00381f0003097f89 */ /* 0x02872200000e0000 */
[----:B------:R-:W-:Y:S03]  /*7870*/  BSSY B0, `(.L_x_9062) ;  /* 0x0000013000007945 */ /* 0x000fe60003800000 */
[----:B------:R3:W0:Y:S01]  /*7880*/  SHFL.IDX PT, R8, R6, 0x1, 0x181f ;  /* 0x00381f0006087f89 */ /* 0x00062200000e0000 */
[----:B------:R-:W-:Y:S05]  /*7890*/  @P1 BRA `(.L_x_9063) ;  /* 0x0000000000401947 */ /* 0x000fea0003800000 */
[----:B------:R-:W-:Y:S02]  /*78a0*/  ULDC UR4, c[0x0][0xac8] ;  /* 0x0002b20000047ab9 */ /* 0x000fe40000000800 */
[----:B------:R-:W-:Y:S02]  /*78b0*/  ISETP.GE.AND P3, PT, R18, UR4, PT ;  /* 0x0000000412007c0c */ /* 0x000fe4000bf66270 */
[----:B------:R-:W-:Y:S02]  /*78c0*/  ISETP.GE.AND P2, PT, R17, UR4, PT ;  /* 0x0000000411007c0c */ /* 0x000fe4000bf46270 */
[----:B------:R-:W-:Y:S02]  /*78d0*/  ISETP.GE.AND P1, PT, R16, UR4, PT ;  /* 0x0000000410007c0c */ /* 0x000fe4000bf26270 */
[----:B------:R-:W-:-:S07]  /*78e0*/  ISETP.GE.AND P4, PT, R2, UR4, PT ;  /* 0x0000000402007c0c */ /* 0x000fce000bf86270 */
[CC--:B0-----:R-:W-:Y:S02]  /*78f0*/  @!P3 LEA R10, P6, R18.reuse, R8.reuse, 0x1 ;  /* 0x00000008120ab211 */ /* 0x0c1fe400078c08ff */
[CC--:B-1----:R-:W-:Y:S02]  /*7900*/  @!P2 LEA R12, P5, R17.reuse, R8.reuse, 0x1 ;  /* 0x00000008110ca211 */ /* 0x0c2fe400078a08ff */
[-C--:B----4-:R-:W-:Y:S02]  /*7910*/  @!P3 LEA.HI.X R11, R18, R9.reuse, R214, 0x1, P6 ;  /* 0x00000009120bb211 */ /* 0x090fe400030f0cd6 */
[----:B------:R-:W-:Y:S01]  /*7920*/  @!P1 LEA R14, P6, R16, R8, 0x1 ;  /* 0x00000008100e9211 */ /* 0x000fe200078c08ff */
[----:B------:R-:W-:Y:S01]  /*7930*/  @!P4 IMAD.WIDE R4, R2, 0x2, R8 ;  /* 0x000000020204c825 */ /* 0x000fe200078e0208 */
[-C--:B--2---:R-:W-:Y:S02]  /*7940*/  @!P2 LEA.HI.X R13, R17, R9.reuse, R213, 0x1, P5 ;  /* 0x00000009110da211 */ /* 0x084fe400028f0cd5 */
[----:B------:R-:W-:-:S02]  /*7950*/  @!P1 LEA.HI.X R15, R16, R9, R212, 0x1, P6 ;  /* 0x00000009100f9211 */ /* 0x000fc400030f0cd4 */
[----:B------:R0:W-:Y:S04]  /*7960*/  @!P4 ST.E.128 desc[UR48][R4.64], R24 ;  /* 0x000000180400c985 */ /* 0x0001e8000c101d30 */
[----:B------:R0:W-:Y:S04]  /*7970*/  @!P3 ST.E.128 desc[UR48][R10.64], R60 ;  /* 0x0000003c0a00b985 */ /* 0x0001e8000c101d30 */
[----:B------:R0:W-:Y:S04]  /*7980*/  @!P2 ST.E.128 desc[UR48][R12.64], R96 ;  /* 0x000000600c00a985 */ /* 0x0001e8000c101d30 */
[----:B------:R0:W-:Y:S02]  /*7990*/  @!P1 ST.E.128 desc[UR48][R14.64], R112 ;  /* 0x000000700e009985 */ /* 0x0001e4000c101d30 */
.L_x_9063:
[----:B------:R-:W-:Y:S05]  /*79a0*/  BSYNC B0 ;  /* 0x0000000000007941 */ /* 0x000fea0003800000 */
.L_x_9062:
[----:B----4-:R4:W1:Y:S01]  /*79b0*/  SHFL.IDX PT, R9, R3, 0x2, 0x181f ;  /* 0x00581f0003097f89 */ /* 0x01086200000e0000 */
[----:B------:R-:W-:Y:S03]  /*79c0*/  BSSY B0, `(.L_x_9064) ;  /* 0x0000013000007945 */ /* 0x000fe60003800000 */
[----:B0-----:R4:W0:Y:S01]  /*79d0*/  SHFL.IDX PT, R8, R6, 0x2, 0x181f ;  /* 0x00581f0006087f89 */ /* 0x00182200000e0000 */
[----:B------:R-:W-:Y:S05]  /*79e0*/  @P0 BRA `(.L_x_9065) ;  /* 0x0000000000400947 */ /* 0x000fea0003800000 */
[----:B------:R-:W-:Y:S02]  /*79f0*/  ULDC UR4, c[0x0][0xac8] ;  /* 0x0002b20000047ab9 */ /* 0x000fe40000000800 */
[----:B------:R-:W-:Y:S02]  /*7a00*/  ISETP.GE.AND P4, PT, R18, UR4, PT ;  /* 0x0000000412007c0c */ /* 0x000fe4000bf86270 */
[----:B------:R-:W-:Y:S02]  /*7a10*/  ISETP.GE.AND P5, PT, R17, UR4, PT ;  /* 0x0000000411007c0c */ /* 0x000fe4000bfa6270 */
[----:B------:R-:W-:Y:S02]  /*7a20*/  ISETP.GE.AND P6, PT, R16, UR4, PT ;  /* 0x0000000410007c0c */ /* 0x000fe4000bfc6270 */
[----:B------:R-:W-:-:S07]  /*7a30*/  ISETP.GE.AND P3, PT, R2, UR4, PT ;  /* 0x0000000402007c0c */ /* 0x000fce000bf66270 */
[-C--:B0-----:R-:W-:Y:S02]  /*7a40*/  @!P4 LEA R10, P0, R18, R8.reuse, 0x1 ;  /* 0x00000008120ac211 */ /* 0x081fe400078008ff */
[CC--:B-1----:R-:W-:Y:S02]  /*7a50*/  @!P5 LEA R12, P1, R17.reuse, R8.reuse, 0x1 ;  /* 0x00000008110cd211 */ /* 0x0c2fe400078208ff */
[----:B------:R-:W-:Y:S02]  /*7a60*/  @!P6 LEA R14, P2, R16, R8, 0x1 ;  /* 0x00000008100ee211 */ /* 0x000fe400078408ff */
[----:B------:R-:W-:Y:S01]  /*7a70*/  @!P3 IMAD.WIDE R4, R2, 0x2, R8 ;  /* 0x000000020204b825 */ /* 0x000fe200078e0208 */
[-C--:B------:R-:W-:Y:S02]  /*7a80*/  @!P4 LEA.HI.X R11, R18, R9.reuse, R214, 0x1, P0 ;  /* 0x00000009120bc211 */ /* 0x080fe400000f0cd6 */
[-C--:B--2---:R-:W-:Y:S02]  /*7a90*/  @!P5 LEA.HI.X R13, R17, R9.reuse, R213, 0x1, P1 ;  /* 0x00000009110dd211 */ /* 0x084fe400008f0cd5 */
[----:B------:R-:W-:Y:S01]  /*7aa0*/  @!P6 LEA.HI.X R15, R16, R9, R212, 0x1, P2 ;  /* 0x00000009100fe211 */ /* 0x000fe200010f0cd4 */
[----:B------:R0:W-:Y:S04]  /*7ab0*/  @!P3 ST.E.128 desc[UR48][R4.64], R28 ;  /* 0x0000001c0400b985 */ /* 0x0001e8000c101d30 */
[----:B------:R0:W-:Y:S04]  /*7ac0*/  @!P4 ST.E.128 desc[UR48][R10.64], R64 ;  /* 0x000000400a00c985 */ /* 0x0001e8000c101d30 */
[----:B------:R0:W-:Y:S04]  /*7ad0*/  @!P5 ST.E.128 desc[UR48][R12.64], R100 ;  /* 0x000000640c00d985 */ /* 0x0001e8000c101d30 */
[----:B------:R0:W-:Y:S02]  /*7ae0*/  @!P6 ST.E.128 desc[UR48][R14.64], R116 ;  /* 0x000000740e00e985 */ /* 0x0001e4000c101d30 */
.L_x_9065:
[----:B------:R-:W-:Y:S05]  /*7af0*/  BSYNC B0 ;  /* 0x0000000000007941 */ /* 0x000fea0003800000 */
.L_x_9064:
[----:B------:R-:W-:Y:S01]  /*7b00*/  VIADD R0, R32, 0x60 ;  /* 0x0000006020007836 */ /* 0x000fe20000000000 */
[----:B-1----:R1:W1:Y:S01]  /*7b10*/  SHFL.IDX PT, R9, R3, 0x3, 0x181f ;  /* 0x00781f0003097f89 */ /* 0x00226200000e0000 */
[----:B------:R-:W-:Y:S01]  /*7b20*/  UIADD3 UR46, UR46, 0x1, URZ ;  /* 0x000000012e2e7890 */ /* 0x000fe2000fffe03f */
[----:B------:R-:W-:Y:S02]  /*7b30*/  BSSY B0, `(.L_x_9066) ;  /* 0x0000014000007945 */ /* 0x000fe40003800000 */
[----:B------:R-:W-:Y:S01]  /*7b40*/  ISETP.GE.AND P0, PT, R0, R7, PT ;  /* 0x000000070000720c */ /* 0x000fe20003f06270 */
[----:B0-----:R0:W0:-:S12]  /*7b50*/  SHFL.IDX PT, R8, R6, 0x3, 0x181f ;  /* 0x00781f0006087f89 */ /* 0x00101800000e0000 */
[----:B------:R-:W-:Y:S05]  /*7b60*/  @P0 BRA `(.L_x_9067) ;  /* 0x0000000000400947 */ /* 0x000fea0003800000 */
[----:B------:R-:W-:Y:S02]  /*7b70*/  ULDC UR4, c[0x0][0xac8] ;  /* 0x0002b20000047ab9 */ /* 0x000fe40000000800 */
[----:B------:R-:W-:Y:S02]  /*7b80*/  ISETP.GE.AND P4, PT, R18, UR4, PT ;  /* 0x0000000412007c0c */ /* 0x000fe4000bf86270 */
[----:B------:R-:W-:Y:S02]  /*7b90*/  ISETP.GE.AND P5, PT, R17, UR4, PT ;  /* 0x0000000411007c0c */ /* 0x000fe4000bfa6270 */
[----:B------:R-:W-:Y:S02]  /*7ba0*/  ISETP.GE.AND P6, PT, R16, UR4, PT ;  /* 0x0000000410007c0c */ /* 0x000fe4000bfc6270 */
[----:B------:R-:W-:-:S07]  /*7bb0*/  ISETP.GE.AND P3, PT, R2, UR4, PT ;  /* 0x0000000402007c0c */ /* 0x000fce000bf66270 */
[-C--:B0--34-:R-:W-:Y:S02]  /*7bc0*/  @!P4 LEA R6, P0, R18, R8.reuse, 0x1 ;  /* 0x000000081206c211 */ /* 0x099fe400078008ff */
[CC--:B------:R-:W-:Y:S02]  /*7bd0*/  @!P5 LEA R10, P1, R17.reuse, R8.reuse, 0x1 ;  /* 0x00000008110ad211 */ /* 0x0c0fe400078208ff */
[----:B------:R-:W-:Y:S02]  /*7be0*/  @!P6 LEA R12, P2, R16, R8, 0x1 ;  /* 0x00000008100ce211 */ /* 0x000fe400078408ff */
[----:B-1----:R-:W-:Y:S01]  /*7bf0*/  @!P3 IMAD.WIDE R4, R2, 0x2, R8 ;  /* 0x000000020204b825 */ /* 0x002fe200078e0208 */
[-C--:B------:R-:W-:Y:S02]  /*7c00*/  @!P4 LEA.HI.X R7, R18, R9.reuse, R214, 0x1, P0 ;  /* 0x000000091207c211 */ /* 0x080fe400000f0cd6 */
[-C--:B------:R-:W-:Y:S02]  /*7c10*/  @!P5 LEA.HI.X R11, R17, R9.reuse, R213, 0x1, P1 ;  /* 0x00000009110bd211 */ /* 0x080fe400008f0cd5 */
[----:B--2---:R-:W-:Y:S01]  /*7c20*/  @!P6 LEA.HI.X R13, R16, R9, R212, 0x1, P2 ;  /* 0x00000009100de211 */ /* 0x004fe200010f0cd4 */
[----:B------:R0:W-:Y:S04]  /*7c30*/  @!P3 ST.E.128 desc[UR48][R4.64], R52 ;  /* 0x000000340400b985 */ /* 0x0001e8000c101d30 */
[----:B------:R0:W-:Y:S04]  /*7c40*/  @!P4 ST.E.128 desc[UR48][R6.64], R68 ;  /* 0x000000440600c985 */ /* 0x0001e8000c101d30 */
[----:B------:R0:W-:Y:S04]  /*7c50*/  @!P5 ST.E.128 desc[UR48][R10.64], R104 ;  /* 0x000000680a00d985 */ /* 0x0001e8000c101d30 */
[----:B------:R0:W-:Y:S02]  /*7c60*/  @!P6 ST.E.128 desc[UR48][R12.64], R120 ;  /* 0x000000780c00e985 */ /* 0x0001e4000c101d30 */
.L_x_9067:
[----:B------:R-:W-:Y:S05]  /*7c70*/  BSYNC B0 ;  /* 0x0000000000007941 */ /* 0x000fea0003800000 */
.L_x_9066:
[----:B------:R-:W5:Y:S02]  /*7c80*/  LDC R0, c[0x0][0xc34] ;  /* 0x00030d00ff007b82 */ /* 0x000f640000000800 */
[----:B-----5:R-:W-:-:S13]  /*7c90*/  ISETP.LE.AND P0, PT, R0, UR45, PT ;  /* 0x0000002d00007c0c */ /* 0x020fda000bf03270 */
[----:B------:R-:W-:Y:S05]  /*7ca0*/  @!P0 BRA `(.L_x_9068) ;  /* 0xffffff90000c8947 */ /* 0x000fea000383ffff */
[----:B------:R-:W-:Y:S05]  /*7cb0*/  EXIT ;  /* 0x000000000000794d */ /* 0x000fea0003800000 */
.L_x_9034:
        /* <DEDUP_REMOVED lines=10> */
[----:B------:R-:W-:Y:S01]  /*7d60*/  ULDC.64 UR4, c[0x0][0x418] ;  /* 0x0001060000047ab9 */ /* 0x000fe20000000a00 */
[----:B------:R-:W-:Y:S01]  /*7d70*/  ULDC UR9, c[0x0][0x320] ;  /* 0x0000c80000097ab9 */ /* 0x000fe20000000800 */
[----:B------:R-:W-:Y:S01]  /*7d80*/  UISETP.NE.U32.AND UP0, UPT, UR4, URZ, UPT ;  /* 0x0000003f0400728c */ /* 0x000fe2000bf05070 */
[----:B------:R-:W0:Y:S01]  /*7d90*/  S2UR UR8, SR_CgaCtaId ;  /* 0x00000000000879c3 */ /* 0x000e220000008800 */
[----:B------:R-:W-:Y:S01]  /*7da0*/  LOP3.LUT R5, R31, 0x38, RZ, 0xc0, !PT ;  /* 0x000000381f057812 */ /* 0x000fe200078ec0ff */
[----:B------:R-:W-:Y:S01]  /*7db0*/  ULDC UR4, c[0x0][0x424] ;  /* 0x0001090000047ab9 */ /* 0x000fe20000000800 */
[----:B------:R-:W-:Y:S01]  /*7dc0*/  UISETP.NE.AND.EX UP0, UPT, UR5, URZ, UPT, UP0 ;  /* 0x0000003f0500728c */ /* 0x000fe2000bf05300 */
[----:B------:R-:W-:Y:S01]  /*7dd0*/  LOP3.LUT R16, R16, 0xffffffef, RZ, 0xc0, !PT ;  /* 0xffffffef10107812 */ /* 0x000fe200078ec0ff */
[----:B------:R-:W-:Y:S01]  /*7de0*/  ULDC.64 UR6, c[0x0][0x2f0] ;  /* 0x0000bc0000067ab9 */ /* 0x000fe20000000a00 */
[C---:B------:R-:W-:Y:S01]  /*7df0*/  LOP3.LUT R0, R5.reuse, 0x40, RZ, 0xfc, !PT ;  /* 0x0000004005007812 */ /* 0x040fe200078efcff */
[----:B------:R-:W-:Y:S01]  /*7e00*/  USEL UR4, UR4, 0x1, UP0 ;  /* 0x0000000104047887 */ /* 0x000fe20008000000 */
[C---:B------:R-:W-:Y:S01]  /*7e10*/  LOP3.LUT R2, R5.reuse, 0x80, RZ, 0xfc, !PT ;  /* 0x0000008005027812 */ /* 0x040fe200078efcff */
[----:B------:R-:W-:Y:S01]  /*7e20*/  UMOV UR37, 0x400 ;  /* 0x0000040000257882 */ /* 0x000fe20000000000 */
[----:B------:R-:W-:Y:S01]  /*7e30*/  ISETP.GE.AND P2, PT, R0, UR9, PT ;  /* 0x0000000900007c0c */ /* 0x000fe2000bf46270 */
[----:B------:R-:W-:Y:S01]  /*7e40*/  UIMAD UR36, UR4, UR6, URZ ;  /* 0x00000006042472a4 */ /* 0x000fe2000f8e023f */
[----:B------:R-:W-:Y:S01]  /*7e50*/  ISETP.GE.AND P1, PT, R2, UR9, PT ;  /* 0x0000000902007c0c */ /* 0x000fe2000bf26270 */
[----:B------:R1:W-:Y:S01]  /*7e60*/  STL [R1+0x4], RZ ;  /* 0x000004ff01007387 */ /* 0x0003e20000100800 */
[C---:B------:R-:W-:Y:S01]  /*7e70*/  ISETP.GE.AND P3, PT, R5.reuse, UR9, PT ;  /* 0x0000000905007c0c */ /* 0x040fe2000bf66270 */
[----:B------:R-:W-:Y:S01]  /*7e80*/  UIADD3 UR4, UR36, 0x5f, URZ ;  /* 0x0000005f24047890 */ /* 0x000fe2000fffe03f */
[----:B------:R-:W-:Y:S01]  /*7e90*/  LOP3.LUT R0, R5, 0xc0, RZ, 0xfc, !PT ;  /* 0x000000c005007812 */ /* 0x000fe200078efcff */
[----:B------:R-:W-:Y:S01]  /*7ea0*/  ULDC UR10, c[0x0][0x2b8] ;  /* 0x0000ae00000a7ab9 */ /* 0x000fe20000000800 */
[----:B------:R-:W-:Y:S01]  /*7eb0*/  SHF.R.U32.HI R36, RZ, 0x3, R19 ;  /* 0x00000003ff247819 */ /* 0x000fe20000011613 */
[----:B------:R-:W-:Y:S01]  /*7ec0*/  UIMAD.WIDE UR4, UR4, 0x2aaaaaab, URZ ;  /* 0x2aaaaaab040478a5 */ /* 0x000fe2000f8e023f */
[----:B------:R-:W-:Y:S01]  /*7ed0*/  ISETP.GE.AND P0, PT, R0, UR9, PT ;  /* 0x0000000900007c0c */ /* 0x000fe2000bf06270 */
[----:B------:R-:W-:Y:S01]  /*7ee0*/  IMAD.U32 R37, RZ, RZ, UR11 ;  /* 0x0000000bff257e24 */ /* 0x000fe2000f8e00ff */
[----:B------:R-:W-:Y:S01]  /*7ef0*/  SEL R4, RZ, 0x1, P3 ;  /* 0x00000001ff047807 */ /* 0x000fe20001800000 */
[----:B------:R-:W-:Y:S01]  /*7f00*/  USHF.R.U32.HI UR6, URZ, 0x1f, UR5 ;  /* 0x0000001f3f067899 */ /* 0x000fe20008011605 */
[----:B------:R-:W-:Y:S01]  /*7f10*/  @P2 LOP3.LUT R16, R16, 0x10, RZ, 0xfc, !PT ;  /* 0x0000001010102812 */ /* 0x000fe200078efcff */
[----:B0-----:R-:W-:Y:S01]  /*7f20*/  ULEA UR37, UR8, UR37, 0x18 ;  /* 0x0000002508257291 */ /* 0x001fe2000f8ec03f */
[----:B------:R-:W-:Y:S01]  /*7f30*/  SEL R2, RZ, 0x2, P2 ;  /* 0x00000002ff027807 */ /* 0x000fe20001000000 */
[----:B------:R-:W-:Y:S01]  /*7f40*/  ULEA.HI.SX32 UR6, UR5, UR6, 0x1c ;  /* 0x0000000605067291 */ /* 0x000fe2000f8fe23f */
[----:B------:R-:W-:Y:S01]  /*7f50*/  LOP3.LUT R16, R16, 0xfffffff7, RZ, 0xc0, !PT ;  /* 0xfffffff710107812 */ /* 0x000fe200078ec0ff */
[----:B------:R-:W-:Y:S01]  /*7f60*/  IMAD.MOV.U32 R27, RZ, RZ, 0x1 ;  /* 0x00000001ff1b7424 */ /* 0x000fe200078e00ff */
[----:B------:R-:W-:Y:S01]  /*7f70*/  SEL R3, RZ, 0x4, P1 ;  /* 0x00000004ff037807 */ /* 0x000fe20000800000 */
[----:B------:R-:W-:Y:S01]  /*7f80*/  UIADD3 UR5, UR6, -0x1, URZ ;  /* 0xffffffff06057890 */ /* 0x000fe2000fffe03f */
[----:B------:R-:W-:Y:S01]  /*7f90*/  @P1 LOP3.LUT R16, R16, 0x8, RZ, 0xfc, !PT ;  /* 0x0000000810101812 */ /* 0x000fe200078efcff */
[----:B------:R-:W-:Y:S01]  /*7fa0*/  IMAD.MOV.U32 R17, RZ, RZ, RZ ;  /* 0x000000ffff117224 */ /* 0x000fe200078e00ff */
[----:B------:R-:W-:Y:S01]  /*7fb0*/  LOP3.LUT R36, R36, 0xf, RZ, 0xc0, !PT ;  /* 0x0000000f24247812 */ /* 0x000fe200078ec0ff */
[----:B------:R-:W-:Y:S01]  /*7fc0*/  UIMAD UR8, UR5, -0x60, UR36 ;  /* 0xffffffa0050878a4 */ /* 0x000fe2000f8e0224 */
[----:B------:R-:W-:Y:S01]  /*7fd0*/  LOP3.LUT R16, R16, 0xfffffffd, RZ, 0xc0, !PT ;  /* 0xfffffffd10107812 */ /* 0x000fe200078ec0ff */
[----:B------:R-:W-:Y:S01]  /*7fe0*/  ULDC UR39, c[0x0][0x448] ;  /* 0x0001120000277ab9 */ /* 0x000fe20000000800 */
[----:B------:R-:W-:Y:S01]  /*7ff0*/  IADD3 R3, R3, R2, R4 ;  /* 0x0000000203037210 */ /* 0x000fe20007ffe004 */
[----:B------:R-:W-:Y:S01]  /*8000*/  ULDC UR4, c[0x0][0x288] ;  /* 0x0000a20000047ab9 */ /* 0x000fe20000000800 */
[----:B------:R-:W-:Y:S01]  /*8010*/  @P3 LOP3.LUT R16, R16, 0x2, RZ, 0xfc, !PT ;  /* 0x0000000210103812 */ /* 0x000fe200078efcff */
[----:B------:R-:W-:Y:S01]  /*8020*/  ULOP3.LUT UR41, UR38, 0x2, URZ, 0xfc, !UPT ;  /* 0x0000000226297892 */ /* 0x000fe2000f8efc3f */
[----:B------:R-:W-:Y:S01]  /*8030*/  SEL R2, RZ, 0x8, P0 ;  /* 0x00000008ff027807 */ /* 0x000fe20000000000 */
[----:B------:R-:W-:Y:S01]  /*8040*/  ULDC UR42, c[0x0][0xc] ;  /* 0x00000300002a7ab9 */ /* 0x000fe20000000800 */
[----:B------:R-:W-:Y:S01]  /*8050*/  LOP3.LUT R16, R16, 0xfffffffb, RZ, 0xc0, !PT ;  /* 0xfffffffb10107812 */ /* 0x000fe200078ec0ff */
[----:B------:R-:W-:Y:S01]  /*8060*/  UIMAD UR39, UR39, UR4, URZ ;  /* 0x00000004272772a4 */ /* 0x000fe2000f8e023f */
[----:B------:R-:W-:Y:S01]  /*8070*/  IADD3 R34, -R36, UR8, RZ ;  /* 0x0000000824227c10 */ /* 0x000fe2000fffe1ff */
[----:B------:R-:W-:Y:S01]  /*8080*/  IMAD.IADD R2, R2, 0x1, R3 ;  /* 0x0000000102027824 */ /* 0x000fe200078e0203 */
[----:B------:R-:W-:Y:S01]  /*8090*/  @P0 LOP3.LUT R16, R16, 0x4, RZ, 0xfc, !PT ;  /* 0x0000000410100812 */ /* 0x000fe200078efcff */
[----:B------:R-:W-:Y:S01]  /*80a0*/  UIADD3 UR40, UR6, -0x2, URZ ;  /* 0xfffffffe06287890 */ /* 0x000fe2000fffe03f */
[----:B------:R-:W-:-:S02]  /*80b0*/  ISETP.GE.AND P0, PT, R5, UR9, PT ;  /* 0x0000000905007c0c */ /* 0x000fc4000bf06270 */
[----:B------:R-:W-:Y:S02]  /*80c0*/  LOP3.LUT R35, R35, 0xfffffffb, RZ, 0xc0, !PT ;  /* 0xfffffffb23237812 */ /* 0x000fe400078ec0ff */
[C---:B------:R-:W-:Y:S02]  /*80d0*/  ISETP.LT.OR P3, PT, R34.reuse, 0x1, P0 ;  /* 0x000000012200780c */ /* 0x040fe40000761670 */
[C---:B------:R-:W-:Y:S02]  /*80e0*/  ISETP.LT.OR P2, PT, R34.reuse, 0x11, P0 ;  /* 0x000000112200780c */ /* 0x040fe40000741670 */
[----:B------:R-:W-:Y:S02]  /*80f0*/  ISETP.LT.OR P1, PT, R34, 0x21, P0 ;  /* 0x000000212200780c */ /* 0x000fe40000721670 */
[----:B------:R-:W-:Y:S02]  /*8100*/  LOP3.LUT R16, R16, 0xefffffff, RZ, 0xc0, !PT ;  /* 0xefffffff10107812 */ /* 0x000fe400078ec0ff */
[----:B------:R-:W-:-:S02]  /*8110*/  LOP3.LUT R0, R31, 0x1f8, RZ, 0xc0, !PT ;  /* 0x000001f81f007812 */ /* 0x000fc400078ec0ff */
[----:B------:R-:W-:Y:S02]  /*8120*/  SHF.L.U32 R3, R19, 0x4, RZ ;  /* 0x0000000413037819 */ /* 0x000fe400000006ff */
[----:B------:R-:W-:Y:S02]  /*8130*/  LOP3.LUT R0, R0, 0x38, R19, 0x78, !PT ;  /* 0x0000003800007812 */ /* 0x000fe400078e7813 */
[----:B------:R-:W-:Y:S02]  /*8140*/  @P3 LOP3.LUT R35, R35, 0x4, RZ, 0xfc, !PT ;  /* 0x0000000423233812 */ /* 0x000fe400078efcff */
[----:B------:R-:W-:Y:S02]  /*8150*/  ISETP.LT.OR P3, PT, R34, 0x31, P0 ;  /* 0x000000312200780c */ /* 0x000fe40000761670 */
[----:B------:R-:W-:Y:S02]  /*8160*/  LOP3.LUT R35, R35, 0xfffffffd, RZ, 0xc0, !PT ;  /* 0xfffffffd23237812 */ /* 0x000fe400078ec0ff */
[----:B------:R-:W-:Y:S01]  /*8170*/  LOP3.LUT R28, R36, 0x70, R3, 0xf8, !PT ;  /* 0x00000070241c7812 */ /* 0x000fe200078ef803 */
[----:B------:R-:W-:Y:S01]  /*8180*/  IMAD.U32 R3, RZ, RZ, UR5 ;  /* 0x00000005ff037e24 */ /* 0x000fe2000f8e00ff */
[----:B------:R-:W-:-:S02]  /*8190*/  @P2 LOP3.LUT R35, R35, 0x2, RZ, 0xfc, !PT ;  /* 0x0000000223232812 */ /* 0x000fc400078efcff */
[----:B------:R-:W-:Y:S02]  /*81a0*/  ISETP.LT.OR P2, PT, R34, 0x41, P0 ;  /* 0x000000412200780c */ /* 0x000fe40000741670 */
[----:B------:R-:W-:Y:S02]  /*81b0*/  LOP3.LUT R35, R35, 0xfffffffe, RZ, 0xc0, !PT ;  /* 0xfffffffe23237812 */ /* 0x000fe400078ec0ff */
[----:B------:R-:W-:Y:S01]  /*81c0*/  LOP3.LUT R31, R0, 0x200, R31, 0xf8, !PT ;  /* 0x00000200001f7812 */ /* 0x000fe200078ef81f */
[----:B------:R-:W-:Y:S01]  /*81d0*/  IMAD R0, R3, 0x60, R28 ;  /* 0x0000006003007824 */ /* 0x000fe200078e021c */
[----:B------:R-:W-:Y:S02]  /*81e0*/  @P1 LOP3.LUT R35, R35, 0x1, RZ, 0xfc, !PT ;  /* 0x0000000123231812 */ /* 0x000fe400078efcff */
[----:B------:R-:W-:Y:S02]  /*81f0*/  ISETP.LT.OR P1, PT, R34, 0x51, P0 ;  /* 0x000000512200780c */ /* 0x000fe40000721670 */
[----:B------:R-:W-:Y:S01]  /*8200*/  LOP3.LUT P0, RZ, R2, 0x2, RZ, 0xc0, !PT ;  /* 0x0000000202ff7812 */ /* 0x000fe2000780c0ff */
[----:B------:R1:W-:Y:S01]  /*8210*/  STL [R1+0x8], R0 ;  /* 0x0000080001007387 */ /* 0x0003e20000100800 */
[----:B------:R-:W-:-:S02]  /*8220*/  @P3 LOP3.LUT R16, R16, 0x10000000, RZ, 0xfc, !PT ;  /* 0x1000000010103812 */ /* 0x000fc400078efcff */
[----:B------:R-:W-:Y:S02]  /*8230*/  ISETP.LT.OR P3, PT, R34, 0x1, !P0 ;  /* 0x000000012200780c */ /* 0x000fe40004761670 */
[----:B------:R-:W-:Y:S02]  /*8240*/  LOP3.LUT R16, R16, 0xffbfffff, RZ, 0xc0, !PT ;  /* 0xffbfffff10107812 */ /* 0x000fe400078ec0ff */
[----:B------:R-:W-:Y:S02]  /*8250*/  LOP3.LUT R35, R35, 0xffffffbf, RZ, 0xc0, !PT ;  /* 0xffffffbf23237812 */ /* 0x000fe400078ec0ff */
[----:B------:R-:W-:Y:S02]  /*8260*/  @P2 LOP3.LUT R16, R16, 0x400000, RZ, 0xfc, !PT ;  /* 0x0040000010102812 */ /* 0x000fe400078efcff */
[----:B------:R-:W-:Y:S02]  /*8270*/  ISETP.LT.OR P2, PT, R34, 0x11, !P0 ;  /* 0x000000112200780c */ /* 0x000fe40004741670 */
[----:B------:R-:W-:-:S02]  /*8280*/  LOP3.LUT R16, R16, 0x7fffffff, RZ, 0xc0, !PT ;  /* 0x7fffffff10107812 */ /* 0x000fc400078ec0ff */
[----:B------:R-:W-:Y:S02]  /*8290*/  @P1 LOP3.LUT R35, R35, 0x40, RZ, 0xfc, !PT ;  /* 0x0000004023231812 */ /* 0x000fe400078efcff */
[----:B------:R-:W-:Y:S02]  /*82a0*/  @P3 LOP3.LUT R16, R16, 0x80000000, RZ, 0xfc, !PT ;  /* 0x8000000010103812 */ /* 0x000fe400078efcff */
[----:B------:R-:W-:Y:S02]  /*82b0*/  ISETP.LT.OR P1, PT, R34, 0x21, !P0 ;  /* 0x000000212200780c */ /* 0x000fe40004721670 */
[----:B------:R-:W-:Y:S02]  /*82c0*/  LOP3.LUT R16, R16, 0xbfffffff, RZ, 0xc0, !PT ;  /* 0xbfffffff10107812 */ /* 0x000fe400078ec0ff */
[----:B------:R-:W-:Y:S02]  /*82d0*/  ISETP.LT.OR P3, PT, R34, 0x31, !P0 ;  /* 0x000000312200780c */ /* 0x000fe40004761670 */
[----:B------:R-:W-:-:S02]  /*82e0*/  @P2 LOP3.LUT R16, R16, 0x40000000, RZ, 0xfc, !PT ;  /* 0x4000000010102812 */ /* 0x000fc400078efcff */
[----:B------:R-:W-:Y:S02]  /*82f0*/  ISETP.LT.OR P2, PT, R34, 0x41, !P0 ;  /* 0x000000412200780c */ /* 0x000fe40004741670 */
[----:B------:R-:W-:Y:S02]  /*8300*/  LOP3.LUT R16, R16, 0xdfffffff, RZ, 0xc0, !PT ;  /* 0xdfffffff10107812 */ /* 0x000fe400078ec0ff */
[----:B------:R-:W-:Y:S02]  /*8310*/  LOP3.LUT R35, R35, 0xffffffdf, RZ, 0xc0, !PT ;  /* 0xffffffdf23237812 */ /* 0x000fe400078ec0ff */
[----:B------:R-:W-:Y:S02]  /*8320*/  @P1 LOP3.LUT R16, R16, 0x20000000, RZ, 0xfc, !PT ;  /* 0x2000000010101812 */ /* 0x000fe400078efcff */
[----:B------:R-:W-:Y:S02]  /*8330*/  ISETP.LT.OR P1, PT, R34, 0x51, !P0 ;  /* 0x000000512200780c */ /* 0x000fe40004721670 */
[----:B------:R-:W-:-:S02]  /*8340*/  LOP3.LUT R16, R16, 0xf7ffffff, RZ, 0xc0, !PT ;  /* 0xf7ffffff10107812 */ /* 0x000fc400078ec0ff */
[----:B------:R-:W-:Y:S02]  /*8350*/  LOP3.LUT P0, RZ, R2, 0x4, RZ, 0xc0, !PT ;  /* 0x0000000402ff7812 */ /* 0x000fe4000780c0ff */
[----:B------:R-:W-:Y:S02]  /*8360*/  @P3 LOP3.LUT R16, R16, 0x8000000, RZ, 0xfc, !PT ;  /* 0x0800000010103812 */ /* 0x000fe400078efcff */
[----:B------:R-:W-:Y:S02]  /*8370*/  ISETP.LT.OR P3, PT, R34, 0x1, !P0 ;  /* 0x000000012200780c */ /* 0x000fe40004761670 */
[----:B------:R-:W-:Y:S02]  /*8380*/  LOP3.LUT R16, R16, 0xfffdffff, RZ, 0xc0, !PT ;  /* 0xfffdffff10107812 */ /* 0x000fe400078ec0ff */
[----:B------:R-:W-:Y:S02]  /*8390*/  LEA R4, R31, UR37, 0x1 ;  /* 0x000000251f047c11 */ /* 0x000fe4000f8e08ff */
[----:B------:R-:W-:-:S02]  /*83a0*/  @P2 LOP3.LUT R16, R16, 0x20000, RZ, 0xfc, !PT ;  /* 0x0002000010102812 */ /* 0x000fc400078efcff */
[----:B------:R-:W-:Y:S02]  /*83b0*/  ISETP.LT.OR P2, PT, R34, 0x11, !P0 ;  /* 0x000000112200780c */ /* 0x000fe40004741670 */
[----:B------:R-:W-:Y:S02]  /*83c0*/  LOP3.LUT R16, R16, 0xfbffffff, RZ, 0xc0, !PT ;  /* 0xfbffffff10107812 */ /* 0x000fe400078ec0ff */
[----:B------:R-:W-:Y:S02]  /*83d0*/  @P1 LOP3.LUT R35, R35, 0x20, RZ, 0xfc, !PT ;  /* 0x0000002023231812 */ /* 0x000fe400078efcff */
[----:B------:R-:W-:Y:S02]  /*83e0*/  @P3 LOP3.LUT R16, R16, 0x4000000, RZ, 0xfc, !PT ;  /* 0x0400000010103812 */ /* 0x000fe400078efcff */
[----:B------:R-:W-:Y:S02]  /*83f0*/  ISETP.LT.OR P1, PT, R34, 0x21, !P0 ;  /* 0x000000212200780c */ /* 0x000fe40004721670 */
[----:B------:R-:W-:-:S02]  /*8400*/  LOP3.LUT R16, R16, 0xfdffffff, RZ, 0xc0, !PT ;  /* 0xfdffffff10107812 */ /* 0x000fc400078ec0ff */
[----:B------:R-:W-:Y:S02]  /*8410*/  ISETP.LT.OR P3, PT, R34, 0x31, !P0 ;  /* 0x000000312200780c */ /* 0x000fe40004761670 */
[----:B------:R-:W-:Y:S02]  /*8420*/  @P2 LOP3.LUT R16, R16, 0x2000000, RZ, 0xfc, !PT ;  /* 0x0200000010102812 */ /* 0x000fe400078efcff */
[----:B------:R-:W-:Y:S02]  /*8430*/  ISETP.LT.OR P2, PT, R34, 0x41, !P0 ;  /* 0x000000412200780c */ /* 0x000fe40004741670 */
[----:B------:R-:W-:Y:S02]  /*8440*/  LOP3.LUT R16, R16, 0xfeffffff, RZ, 0xc0, !PT ;  /* 0xfeffffff10107812 */ /* 0x000fe400078ec0ff */
[----:B------:R-:W-:Y:S02]  /*8450*/  LOP3.LUT R35, R35, 0xffffffef, RZ, 0xc0, !PT ;  /* 0xffffffef23237812 */ /* 0x000fe400078ec0ff */
[----:B------:R-:W-:-:S02]  /*8460*/  @P1 LOP3.LUT R16, R16, 0x1000000, RZ, 0xfc, !PT ;  /* 0x0100000010101812 */ /* 0x000fc400078efcff */
[----:B------:R-:W-:Y:S02]  /*8470*/  ISETP.LT.OR P1, PT, R34, 0x51, !P0 ;  /* 0x000000512200780c */ /* 0x000fe40004721670 */
[----:B------:R-:W-:Y:S02]  /*8480*/  LOP3.LUT R16, R16, 0xff7fffff, RZ, 0xc0, !PT ;  /* 0xff7fffff10107812 */ /* 0x000fe400078ec0ff */
[----:B------:R-:W-:Y:S02]  /*8490*/  LOP3.LUT P0, RZ, R2, 0x8, RZ, 0xc0, !PT ;  /* 0x0000000802ff7812 */ /* 0x000fe4000780c0ff */
[----:B------:R-:W-:Y:S02]  /*84a0*/  @P3 LOP3.LUT R16, R16, 0x800000, RZ, 0xfc, !PT ;  /* 0x0080000010103812 */ /* 0x000fe400078efcff */
[----:B------:R-:W-:Y:S02]  /*84b0*/  ISETP.LT.OR P3, PT, R34, 0x1, !P0 ;  /* 0x000000012200780c */ /* 0x000fe40004761670 */
[----:B------:R-:W-:-:S03]  /*84c0*/  LOP3.LUT R16, R16, 0xfffeffff, RZ, 0xc0, !PT ;  /* 0xfffeffff10107812 */ /* 0x000fc600078ec0ff */
        /* <DEDUP_REMOVED lines=11> */
[----:B------:R-:W-:-:S04]  /*8580*/  LOP3.LUT R16, R16, 0xfff7ffff, RZ, 0xc0, !PT ;  /* 0xfff7ffff10107812 */ /* 0x000fc800078ec0ff */
        /* <DEDUP_REMOVED lines=9> */
[----:B------:R-:W-:Y:S02]  /*8620*/  ISETP.GE.AND P1, PT, R34, 0x1, PT ;  /* 0x000000012200780c */ /* 0x000fe40003f26270 */
[----:B------:R-:W-:Y:S02]  /*8630*/  LOP3.LUT R16, R16, 0xffffff7f, RZ, 0xc0, !PT ;  /* 0xffffff7f10107812 */ /* 0x000fe400078ec0ff */
[----:B------:R-:W-:-:S07]  /*8640*/  ISETP.GE.AND P0, PT, R34, 0x11, PT ;  /* 0x000000112200780c */ /* 0x000fce0003f06270 */
[----:B------:R-:W-:Y:S02]  /*8650*/  @P2 LOP3.LUT R16, R16, 0x80, RZ, 0xfc, !PT ;  /* 0x0000008010102812 */ /* 0x000fe400078efcff */
[----:B------:R-:W-:Y:S02]  /*8660*/  ISETP.GE.AND P2, PT, R34, 0x21, PT ;  /* 0x000000212200780c */ /* 0x000fe40003f46270 */
[----:B------:R-:W-:-:S04]  /*8670*/  LOP3.LUT R16, R16, 0xffffefff, RZ, 0xc0, !PT ;  /* 0xffffefff10107812 */ /* 0x000fc800078ec0ff */
        /* <DEDUP_REMOVED lines=20> */
.L_x_9104:
[----:B0-----:R-:W0:Y:S01]  /*87c0*/  LDC R0, c[0x0][0xc38] ;  /* 0x00030e00ff007b82 */ /* 0x001e220000000800 */
[----:B------:R-:W-:Y:S01]  /*87d0*/  IMAD.MOV.U32 R23, RZ, RZ, R37 ;  /* 0x000000ffff177224 */ /* 0x000fe200078e0025 */
[----:B------:R-:W-:Y:S05]  /*87e0*/  YIELD ;  /* 0x0000000000007946 */ /* 0x000fea0003800000 */
[----:B------:R-:W-:Y:S01]  /*87f0*/  ULDC.64 UR4, c[0x0][0xa28] ;  /* 0x00028a0000047ab9 */ /* 0x000fe20000000a00 */
[----:B------:R-:W-:Y:S02]  /*8800*/  MOV R32, RZ ;  /* 0x000000ff00207202 */ /* 0x000fe40000000f00 */
[----:B0-----:R-:W-:-:S13]  /*8810*/  ISETP.NE.AND P0, PT, R0, 0x1, PT ;  /* 0x000000010000780c */ /* 0x001fda0003f05270 */
[----:B------:R-:W0:Y:S08]  /*8820*/  @P0 LDC R0, c[0x0][0xc3c] ;  /* 0x00030f00ff000b82 */ /* 0x000e300000000800 */
[----:B-1----:R-:W1:Y:S01]  /*8830*/  @P0 LDC R3, c[0x0][0xc40] ;  /* 0x00031000ff030b82 */ /* 0x002e620000000800 */
[----:B0-----:R-:W-:-:S05]  /*8840*/  @P0 IMAD.HI.U32 R0, R37, R0, RZ ;  /* 0x0000000025000227 */ /* 0x001fca00078e00ff */
[----:B-1----:R-:W-:Y:S02]  /*8850*/  @P0 SHF.R.U32.HI R23, RZ, R3, R0 ;  /* 0x00000003ff170219 */ /* 0x002fe40000011600 */
[----:B------:R-:W0:Y:S03]  /*8860*/  LDC R0, c[0x0][0xc44] ;  /* 0x00031100ff007b82 */ /* 0x000e260000000800 */
[----:B--2---:R-:W-:Y:S01]  /*8870*/  IMAD.MOV.U32 R18, RZ, RZ, R23 ;  /* 0x000000ffff127224 */ /* 0x004fe200078e0017 */
        /* <DEDUP_REMOVED lines=17> */
[----:B------:R-:W-:Y:S01]  /*8990*/  MOV R8, 0x70 ;  /* 0x0000007000087802 */ /* 0x000fe20000000f00 */
        /* <DEDUP_REMOVED lines=8> */
[----:B------:R-:W-:-:S07]  /*8a20*/  IMAD.MOV.U32 R13, RZ, RZ, RZ ;  /* 0x000000ffff0d7224 */ /* 0x000fce00078e00ff */
[----:B------:R-:W-:-:S07]  /*8a30*/  LEPC R20, `(.L_x_9070) ;  /* 0x000000001014794e */ /* 0x000fce0000000000 */
[----:B0----5:R-:W-:Y:S05]  /*8a40*/  CALL.ABS.NOINC R2 ;  /* 0x0000000002007343 */ /* 0x021fea0003c00000 */
.L_x_9070:
[----:B------:R-:W-:-:S04]  /*8a50*/  UIADD3 UR4, UR37, 0x400, URZ ;  /* 0x0000040025047890 */ /* 0x000fc8000fffe03f */
[----:B------:R-:W-:-:S06]  /*8a60*/  ULOP3.LUT UP0, URZ, UR4, 0x3ff, URZ, 0xc0, !UPT ;  /* 0x000003ff043f7892 */ /* 0x000fcc000f80c03f */
[----:B------:R-:W-:-:S13]  /*8a70*/  PLOP3.LUT P0, PT, PT, PT, UP0, 0x80, 0x0 ;  /* 0x000000000000781c */ /* 0x000fda0003f0f008 */
        /* <DEDUP_REMOVED lines=17> */
.L_x_9072:
[----:B------:R0:W1:Y:S01]  /*8b90*/  LDC.64 R2, c[0x4][R19] ;  /* 0x0100000013027b82 */ /* 0x0000620000000a00 */
[----:B------:R-:W-:Y:S01]  /*8ba0*/  ULDC.64 UR4, c[0x4][0xf0] ;  /* 0x01003c0000047ab9 */ /* 0x000fe20000000a00 */
[----:B------:R-:W-:Y:S01]  /*8bb0*/  ULDC.64 UR6, c[0x4][0xf8] ;  /* 0x01003e0000067ab9 */ /* 0x000fe20000000a00 */
[----:B------:R-:W-:Y:S01]  /*8bc0*/  IMAD.U32 R4, RZ, RZ, UR4 ;  /* 0x00000004ff047e24 */ /* 0x000fe2000f8e00ff */
[----:B------:R-:W-:Y:S01]  /*8bd0*/  MOV R6, UR6 ;  /* 0x0000000600067c02 */ /* 0x000fe20008000f00 */
[----:B------:R-:W-:Y:S01]  /*8be0*/  IMAD.U32 R5, RZ, RZ, UR5 ;  /* 0x00000005ff057e24 */ /* 0x000fe2000f8e00ff */
[----:B------:R-:W-:Y:S01]  /*8bf0*/  ULDC.64 UR4, c[0x4][0x18] ;  /* 0x0100060000047ab9 */ /* 0x000fe20000000a00 */
[----:B------:R-:W-:Y:S02]  /*8c00*/  IMAD.U32 R7, RZ, RZ, UR7 ;  /* 0x00000007ff077e24 */ /* 0x000fe4000f8e00ff */
[----:B------:R-:W-:Y:S02]  /*8c10*/  IMAD.U32 R10, RZ, RZ, UR4 ;  /* 0x00000004ff0a7e24 */ /* 0x000fe4000f8e00ff */
[----:B------:R-:W-:-:S02]  /*8c20*/  IMAD.U32 R11, RZ, RZ, UR5 ;  /* 0x00000005ff0b7e24 */ /* 0x000fc4000f8e00ff */
[----:B------:R-:W-:Y:S02]  /*8c30*/  IMAD.MOV.U32 R8, RZ, RZ, 0x70 ;  /* 0x00000070ff087424 */ /* 0x000fe400078e00ff */
[----:B------:R-:W-:Y:S02]  /*8c40*/  IMAD.MOV.U32 R12, RZ, RZ, 0x1 ;  /* 0x00000001ff0c7424 */ /* 0x000fe400078e00ff */
[----:B0-----:R-:W-:-:S07]  /*8c50*/  IMAD.MOV.U32 R13, RZ, RZ, RZ ;  /* 0x000000ffff0d7224 */ /* 0x001fce00078e00ff */
[----:B------:R-:W-:-:S07]  /*8c60*/  LEPC R20, `(.L_x_9071) ;  /* 0x000000001014794e */ /* 0x000fce0000000000 */
[----:B-1----:R-:W-:Y:S05]  /*8c70*/  CALL.ABS.NOINC R2 ;  /* 0x0000000002007343 */ /* 0x002fea0003c00000 */
.L_x_9071:
[----:B------:R-:W-:Y:S01]  /*8c80*/  ULDC.64 UR4, c[0x0][0x9f8] ;  /* 0x00027e0000047ab9 */ /* 0x000fe20000000a00 */
[----:B------:R-:W-:Y:S01]  /*8c90*/  MOV R30, R18 ;  /* 0x00000012001e7202 */ /* 0x000fe20000000f00 */
[----:B------:R-:W0:Y:S01]  /*8ca0*/  LDC R8, c[0x0][0x430] ;  /* 0x00010c00ff087b82 */ /* 0x000e220000000800 */
[----:B------:R-:W-:Y:S01]  /*8cb0*/  ISETP.NE.U32.AND P0, PT, RZ, UR4, PT ;  /* 0x00000004ff007c0c */ /* 0x000fe2000bf05070 */
[----:B------:R-:W-:Y:S01]  /*8cc0*/  IMAD.MOV R0, RZ, RZ, -R18 ;  /* 0x000000ffff007224 */ /* 0x000fe200078e0a12 */
[----:B------:R-:W-:Y:S02]  /*8cd0*/  ULDC UR4, c[0x0][0xc44] ;  /* 0x0003110000047ab9 */ /* 0x000fe40000000800 */
[----:B------:R-:W-:-:S13]  /*8ce0*/  ISETP.NE.AND.EX P0, PT, RZ, UR5, PT, P0 ;  /* 0x00000005ff007c0c */ /* 0x000fda000bf05300 */
[----:B------:R-:W1:Y:S02]  /*8cf0*/  @P0 LDC.64 R2, c[0x0][0x9f8] ;  /* 0x00027e00ff020b82 */ /* 0x000e640000000a00 */
[----:B-1----:R-:W-:-:S05]  /*8d00*/  @P0 IMAD.WIDE R2, R18, 0x4, R2 ;  /* 0x0000000412020825 */ /* 0x002fca00078e0202 */
[----:B------:R1:W5:Y:S01]  /*8d10*/  @P0 LDG.E R30, desc[UR48][R2.64] ;  /* 0x00000030021e0981 */ /* 0x000362000c1e1900 */
[----:B------:R-:W-:Y:S01]  /*8d20*/  UMOV UR5, 0xffffffff ;  /* 0xffffffff00057882 */ /* 0x000fe20000000000 */
[----:B------:R-:W-:Y:S02]  /*8d30*/  IMAD R19, R0, UR4, R23 ;  /* 0x0000000400137c24 */ /* 0x000fe4000f8e0217 */
[----:B0-----:R-:W-:Y:S05]  /*8d40*/  BRA.DIV UR5, `(.L_x_9073) ;  /* 0x0000002e05c47947 */ /* 0x001fea000b800000 */
.L_x_9121:
        /* <DEDUP_REMOVED lines=8> */
[----:B-1----:R-:W1:Y:S08]  /*8dd0*/  @P0 LDC R3, c[0x0][0x438] ;  /* 0x00010e00ff030b82 */ /* 0x002e700000000800 */
[----:B------:R-:W3:Y:S01]  /*8de0*/  @P1 LDC.64 R6, c[0x0][0x428] ;  /* 0x00010a00ff061b82 */ /* 0x000ee20000000a00 */
[----:B--2---:R-:W-:-:S07]  /*8df0*/  IMAD.IADD R25, R4, 0x1, R32 ;  /* 0x0000000104197824 */ /* 0x004fce00078e0220 */
[----:B------:R-:W2:Y:S01]  /*8e00*/  @P1 LDC.64 R4, c[0x0][0x418] ;  /* 0x00010600ff041b82 */ /* 0x000ea20000000a00 */
[----:B0-----:R-:W-:-:S04]  /*8e10*/  @P0 IMAD.HI.U32 R0, R25, R0, RZ ;  /* 0x0000000019000227 */ /* 0x001fc800078e00ff */
[----:B------:R-:W-:Y:S01]  /*8e20*/  IMAD.MOV.U32 R9, RZ, RZ, R25 ;  /* 0x000000ffff097224 */ /* 0x000fe200078e0019 */
[----:B-1----:R-:W-:Y:S01]  /*8e30*/  @P0 SHF.R.U32.HI R9, RZ, R3, R0 ;  /* 0x00000003ff090219 */ /* 0x002fe20000011600 */
[----:B---3--:R-:W-:-:S03]  /*8e40*/  @P1 IMAD R0, R33, R6, RZ ;  /* 0x0000000621001224 */ /* 0x008fc600078e02ff */
[--C-:B------:R-:W-:Y:S01]  /*8e50*/  @P1 SHF.R.S32.HI R3, RZ, 0x1f, R9.reuse ;  /* 0x0000001fff031819 */ /* 0x100fe20000011409 */
[----:B------:R-:W-:Y:S02]  /*8e60*/  @P1 IMAD.MOV.U32 R2, RZ, RZ, R9 ;  /* 0x000000ffff021224 */ /* 0x000fe400078e0009 */
[C---:B------:R-:W-:Y:S02]  /*8e70*/  @P1 IMAD R7, R30.reuse, R7, R0 ;  /* 0x000000071e071224 */ /* 0x040fe400078e0200 */
[----:B------:R-:W-:-:S04]  /*8e80*/  @P1 IMAD.WIDE.U32 R2, R30, R6, R2 ;  /* 0x000000061e021225 */ /* 0x000fc800078e0002 */
[----:B------:R-:W-:Y:S01]  /*8e90*/  @P1 IMAD.IADD R0, R3, 0x1, R7 ;  /* 0x0000000103001824 */ /* 0x000fe200078e0207 */
[----:B--2---:R-:W-:-:S04]  /*8ea0*/  @P1 LEA R4, P0, R2, R4, 0x2 ;  /* 0x0000000402041211 */ /* 0x004fc800078010ff */
[----:B------:R-:W-:-:S05]  /*8eb0*/  @P1 LEA.HI.X R5, R2, R5, R0, 0x2, P0 ;  /* 0x0000000502051211 */ /* 0x000fca00000f1400 */
[----:B------:R0:W5:Y:S01]  /*8ec0*/  @P1 LDG.E R24, desc[UR48][R4.64] ;  /* 0x0000003004181981 */ /* 0x000162000c1e1900 */
[----:B------:R-:W-:Y:S01]  /*8ed0*/  IMAD.U32 R2, RZ, RZ, UR41 ;  /* 0x00000029ff027e24 */ /* 0x000fe2000f8e00ff */
[----:B------:R-:W-:Y:S02]  /*8ee0*/  IADD3 R0, -R9, RZ, RZ ;  /* 0x000000ff09007210 */ /* 0x000fe40007ffe1ff */
[----:B------:R-:W-:Y:S02]  /*8ef0*/  LOP3.LUT R16, R16, 0xffffffdf, RZ, 0xc0, !PT ;  /* 0xffffffdf10107812 */ /* 0x000fe400078ec0ff */
[----:B------:R-:W-:Y:S01]  /*8f00*/  ISETP.NE.AND P0, PT, R2, 0x3, PT ;  /* 0x000000030200780c */ /* 0x000fe20003f05270 */
[----:B------:R-:W-:Y:S01]  /*8f10*/  IMAD R25, R8, R0, R25 ;  /* 0x0000000008197224 */ /* 0x000fe200078e0219 */
[----:B------:R-:W-:-:S11]  /*8f20*/  SHF.R.S32.HI R29, RZ, 0x1f, R19 ;  /* 0x0000001fff1d7819 */ /* 0x000fd60000011413 */
[----:B------:R-:W-:Y:S01]  /*8f30*/  @P0 LOP3.LUT R16, R16, 0x20, RZ, 0xfc, !PT ;  /* 0x0000002010100812 */ /* 0x000fe200078efcff */
[----:B0-----:R-:W-:Y:S06]  /*8f40*/  @!P0 BRA `(.L_x_9074) ;  /* 0x0000000000048947 */ /* 0x001fec0003800000 */
[----:B------:R-:W-:Y:S01]  /*8f50*/  BPT.TRAP 0x1 ;  /* 0x000000040000795c */ /* 0x000fe20000300000 */
.L_x_9074:
[----:B------:R-:W-:Y:S01]  /*8f60*/  LEA R22, R17, UR37, 0x3 ;  /* 0x0000002511167c11 */ /* 0x000fe2000f8e18ff */
[----:B------:R-:W-:Y:S01]  /*8f70*/  BSSY B0, `(.L_x_9075) ;  /* 0x0000004000007945 */ /* 0x000fe20003800000 */
[----:B------:R-:W-:-:S04]  /*8f80*/  SHF.L.U32 R3, R27, 0x1f, RZ ;  /* 0x0000001f1b037819 */ /* 0x000fc800000006ff */
[----:B------:R-:W0:Y:S02]  /*8f90*/  SYNCS.PHASECHK.TRANS64.TRYWAIT P0, [R22+URZ+0x22840], R3 ;  /* 0x02284003160075a7 */ /* 0x000e24000800017f */
[----:B0-----:R-:W-:Y:S05]  /*8fa0*/  @!P0 BRA `(.L_x_9076) ;  /* 0x0000002c00608947 */ /* 0x001fea0003800000 */
.L_x_9122:
[----:B------:R-:W-:Y:S05]  /*8fb0*/  BSYNC B0 ;  /* 0x0000000000007941 */ /* 0x000fea0003800000 */
.L_x_9075:
[----:B------:R-:W-:Y:S01]  /*8fc0*/  SHF.R.S32.HI R26, RZ, 0x1f, R25 ;  /* 0x0000001fff1a7819 */ /* 0x000fe20000011419 */
[----:B------:R-:W1:Y:S01]  /*8fd0*/  S2R R20, SR_TID.X ;  /* 0x0000000000147919 */ /* 0x000e620000002100 */
[----:B------:R-:W-:Y:S01]  /*8fe0*/  ULDC.64 UR4, c[0x0][0x300] ;  /* 0x0000c00000047ab9 */ /* 0x000fe20000000a00 */
[----:B-----5:R-:W-:Y:S01]  /*8ff0*/  SHF.R.S32.HI R4, RZ, 0x1f, R24 ;  /* 0x0000001fff047819 */ /* 0x020fe20000011418 */
[----:B0-----:R-:W-:Y:S01]  /*9000*/  IMAD.WIDE.U32 R2, R25, UR4, RZ ;  /* 0x0000000419027c25 */ /* 0x001fe2000f8e00ff */
[----:B------:R-:W-:-:S03]  /*9010*/  LOP3.LUT P1, RZ, R16, 0x1, RZ, 0xc0, !PT ;  /* 0x0000000110ff7812 */ /* 0x000fc6000782c0ff */
[----:B------:R-:W-:Y:S01]  /*9020*/  IMAD R0, R26, UR4, RZ ;  /* 0x000000041a007c24 */ /* 0x000fe2000f8e02ff */
        /* <DEDUP_REMOVED lines=25> */
[C---:B------:R-:W-:Y:S02]  /*91c0*/  ISETP.GE.AND P4, PT, R34.reuse, 0x21, PT ;  /* 0x000000212200780c */ /* 0x040fe40003f86270 */
[----:B------:R-:W-:Y:S01]  /*91d0*/  ISETP.GE.AND P3, PT, R34, 0x31, PT ;  /* 0x000000312200780c */ /* 0x000fe20003f66270 */
[----:B------:R-:W-:Y:S04]  /*91e0*/  SHFL.IDX PT, R6, R5, 0x1, 0x181f ;  /* 0x00381f0005067f89 */ /* 0x000fe800000e0000 */
[----:B------:R-:W-:Y:S02]  /*91f0*/  SHFL.IDX PT, R9, R5, 0x2, 0x181f ;  /* 0x00581f0005097f89 */ /* 0x000fe400000e0000 */
[----:B------:R-:W-:-:S02]  /*9200*/  @P2 LEA R7, R4, UR37, 0x1 ;  /* 0x0000002504072c11 */ /* 0x000fc4000f8e08ff */
[----:B------:R-:W-:Y:S02]  /*9210*/  @P5 LEA R12, R4, UR37, 0x1 ;  /* 0x00000025040c5c11 */ /* 0x000fe4000f8e08ff */
[----:B0-----:R-:W-:Y:S02]  /*9220*/  @P2 LEA R2, P0, R20, R14, 0x1 ;  /* 0x0000000e14022211 */ /* 0x001fe400078008ff */
[----:B------:R-:W0:Y:S03]  /*9230*/  SHFL.IDX PT, R14, R0, 0x1, 0x181f ;  /* 0x00381f00000e7f89 */ /* 0x000e2600000e0000 */
[----:B-1----:R-:W-:-:S05]  /*9240*/  @P2 IMAD.X R3, RZ, RZ, R3, P0 ;  /* 0x000000ffff032224 */ /* 0x002fca00000e0603 */
[----:B------:R1:W-:Y:S01]  /*9250*/  @P2 LDGSTS.E.BYPASS.LTC128B.128 [R7+0x1c400], desc[UR48][R2.64], !P1 ;  /* 0x1c40000002072fae */ /* 0x0003e2000c901d70 */
[----:B------:R-:W-:-:S03]  /*9260*/  ISETP.GE.AND P2, PT, R34, 0x41, PT ;  /* 0x000000412200780c */ /* 0x000fc60003f46270 */
[----:B-1----:R-:W-:Y:S01]  /*9270*/  SHFL.IDX PT, R7, R5, 0x3, 0x181f ;  /* 0x00781f0005077f89 */ /* 0x002fe200000e0000 */
[----:B0-----:R-:W-:-:S03]  /*9280*/  @P5 LEA R11, P0, R20, R14, 0x1 ;  /* 0x0000000e140b5211 */ /* 0x001fc600078008ff */
[----:B------:R-:W0:Y:S01]  /*9290*/  SHFL.IDX PT, R14, R0, 0x2, 0x181f ;  /* 0x00581f00000e7f89 */ /* 0x000e2200000e0000 */
[----:B------:R-:W-:Y:S01]  /*92a0*/  @P5 IADD3.X R6, RZ, R6, RZ, P0, !PT ;  /* 0x00000006ff065210 */ /* 0x000fe200007fe4ff */
[----:B------:R-:W-:-:S04]  /*92b0*/  @P5 IMAD.MOV.U32 R2, RZ, RZ, R11 ;  /* 0x000000ffff025224 */ /* 0x000fc800078e000b */
[----:B------:R-:W-:-:S05]  /*92c0*/  @P5 IMAD.MOV.U32 R3, RZ, RZ, R6 ;  /* 0x000000ffff035224 */ /* 0x000fca00078e0006 */
[----:B------:R1:W-:Y:S01]  /*92d0*/  @P5 LDGSTS.E.BYPASS.LTC128B.128 [R12+0x1cc00], desc[UR48][R2.64], !P1 ;  /* 0x1cc00000020c5fae */ /* 0x0003e2000c901d70 */
[----:B0-----:R-:W-:-:S03]  /*92e0*/  @P4 LEA R10, P0, R20, R14, 0x1 ;  /* 0x0000000e140a4211 */ /* 0x001fc600078008ff */
[----:B-1----:R-:W-:Y:S01]  /*92f0*/  SHFL.IDX PT, R2, R5, 0x4, 0x181f ;  /* 0x00981f0005027f89 */ /* 0x002fe200000e0000 */
[----:B------:R-:W-:-:S03]  /*9300*/  @P4 LEA R12, R4, UR37, 0x1 ;  /* 0x00000025040c4c11 */ /* 0x000fc6000f8e08ff */
[----:B------:R-:W0:Y:S01]  /*9310*/  SHFL.IDX PT, R14, R0, 0x3, 0x181f ;  /* 0x00781f00000e7f89 */ /* 0x000e2200000e0000 */
[----:B------:R-:W-:-:S03]  /*9320*/  @P4 IMAD.X R9, RZ, RZ, R9, P0 ;  /* 0x000000ffff094224 */ /* 0x000fc600000e0609 */
[----:B------:R-:W-:Y:S02]  /*9330*/  SHFL.IDX PT, R5, R5, 0x5, 0x181f ;  /* 0x00b81f0005057f89 */ /* 0x000fe400000e0000 */
[----:B------:R-:W-:Y:S02]  /*9340*/  @P4 MOV R3, R9 ;  /* 0x0000000900034202 */ /* 0x000fe40000000f00 */
[----:B------:R-:W-:Y:S02]  /*9350*/  @P3 LEA R9, R4, UR37, 0x1 ;  /* 0x0000002504093c11 */ /* 0x000fe4000f8e08ff */
[C---:B0-----:R-:W-:Y:S02]  /*9360*/  @P3 LEA R8, P0, R20.reuse, R14, 0x1 ;  /* 0x0000000e14083211 */ /* 0x041fe400078008ff */
[----:B------:R-:W0:Y:S03]  /*9370*/  SHFL.IDX PT, R14, R0, 0x4, 0x181f ;  /* 0x00981f00000e7f89 */ /* 0x000e2600000e0000 */
[----:B------:R-:W-:Y:S01]  /*9380*/  @P3 IMAD.X R7, RZ, RZ, R7, P0 ;  /* 0x000000ffff073224 */ /* 0x000fe200000e0607 */
[----:B0-----:R-:W-:-:S02]  /*9390*/  @P2 LEA R6, P0, R20, R14, 0x1 ;  /* 0x0000000e14062211 */ /* 0x001fc400078008ff */
[----:B------:R0:W1:Y:S03]  /*93a0*/  SHFL.IDX PT, R14, R0, 0x5, 0x181f ;  /* 0x00b81f00000e7f89 */ /* 0x00006600000e0000 */
[----:B------:R-:W-:Y:S02]  /*93b0*/  @P2 IMAD.X R11, RZ, RZ, R2, P0 ;  /* 0x000000ffff0b2224 */ /* 0x000fe400000e0602 */
[----:B------:R-:W-:-:S05]  /*93c0*/  @P4 IMAD.MOV.U32 R2, RZ, RZ, R10 ;  /* 0x000000ffff024224 */ /* 0x000fca00078e000a */
[----:B------:R2:W-:Y:S02]  /*93d0*/  @P4 LDGSTS.E.BYPASS.LTC128B.128 [R12+0x1d400], desc[UR48][R2.64], !P1 ;  /* 0x1d400000020c4fae */ /* 0x0005e4000c901d70 */
[----:B--2---:R-:W-:Y:S02]  /*93e0*/  @P3 IMAD.MOV.U32 R2, RZ, RZ, R8 ;  /* 0x000000ffff023224 */ /* 0x004fe400078e0008 */
[----:B------:R-:W-:Y:S01]  /*93f0*/  @P3 IMAD.MOV.U32 R3, RZ, RZ, R7 ;  /* 0x000000ffff033224 */ /* 0x000fe200078e0007 */
[----:B------:R-:W-:-:S04]  /*9400*/  @P2 LEA R7, R4, UR37, 0x1 ;  /* 0x0000002504072c11 */ /* 0x000fc8000f8e08ff */
[----:B------:R2:W-:Y:S02]  /*9410*/  @P3 LDGSTS.E.BYPASS.LTC128B.128 [R9+0x1dc00], desc[UR48][R2.64], !P1 ;  /* 0x1dc0000002093fae */ /* 0x0005e4000c901d70 */
[----:B--2---:R-:W-:Y:S02]  /*9420*/  @P2 IMAD.MOV.U32 R2, RZ, RZ, R6 ;  /* 0x000000ffff022224 */ /* 0x004fe400078e0006 */
[----:B------:R-:W-:-:S05]  /*9430*/  @P2 IMAD.MOV.U32 R3, RZ, RZ, R11 ;  /* 0x000000ffff032224 */ /* 0x000fca00078e000b */
[----:B-1----:R0:W-:Y:S02]  /*9440*/  @P2 LDGSTS.E.BYPASS.LTC128B.128 [R7+0x1e400], desc[UR48][R2.64], !P1 ;  /* 0x1e40000002072fae */ /* 0x0021e4000c901d70 */
.L_x_9136:
        /* <DEDUP_REMOVED lines=10> */
.L_x_9078:
        /* <DEDUP_REMOVED lines=11> */
.L_x_9079:
        /* <DEDUP_REMOVED lines=23> */
.L_x_9080:
[----:B0-----:R-:W0:Y:S01]  /*9710*/  LDC R5, c[0x0][0x448] ;  /* 0x00011200ff057b82 */ /* 0x001e220000000800 */
[----:B------:R-:W-:Y:S01]  /*9720*/  IMAD.MOV R0, RZ, RZ, -R23 ;  /* 0x000000ffff007224 */ /* 0x000fe200078e0a17 */
[----:B------:R-:W-:Y:S01]  /*9730*/  ULDC UR4, c[0x0][0xc38] ;  /* 0x00030e0000047ab9 */ /* 0x000fe20000000800 */
[----:B------:R-:W2:Y:S01]  /*9740*/  S2R R21, SR_TID.X ;  /* 0x0000000000157919 */ /* 0x000ea20000002100 */
[----:B------:R-:W-:Y:S01]  /*9750*/  LOP3.LUT P5, RZ, R16, 0x2000, RZ, 0xc0, !PT ;  /* 0x0000200010ff7812 */ /* 0x000fe200078ac0ff */
[----:B------:R-:W-:Y:S01]  /*9760*/  IMAD R0, R0, UR4, R37 ;  /* 0x0000000400007c24 */ /* 0x000fe2000f8e0225 */
[----:B------:R-:W-:Y:S01]  /*9770*/  ULDC.64 UR4, c[0x0][0x2d8] ;  /* 0x0000b60000047ab9 */ /* 0x000fe20000000a00 */
[----:B------:R-:W-:Y:S02]  /*9780*/  LEA R20, R31, UR37, 0x1 ;  /* 0x000000251f147c11 */ /* 0x000fe4000f8e08ff */
[----:B------:R-:W-:-:S05]  /*9790*/  IMAD.SHL.U32 R0, R0, 0x80, RZ ;  /* 0x0000008000007824 */ /* 0x000fca00078e00ff */
[----:B------:R-:W-:-:S05]  /*97a0*/  LOP3.LUT R6, R28, R0, RZ, 0xfc, !PT ;  /* 0x000000001c067212 */ /* 0x000fca00078efcff */
[----:B------:R-:W-:Y:S01]  /*97b0*/  IMAD.MOV.U32 R4, RZ, RZ, R6 ;  /* 0x000000ffff047224 */ /* 0x000fe200078e0006 */
[----:B0-----:R-:W-:Y:S01]  /*97c0*/  ISETP.NE.AND P0, PT, R5, 0x1, PT ;  /* 0x000000010500780c */ /* 0x001fe20003f05270 */
[----:B--2---:R-:W-:-:S12]  /*97d0*/  IMAD.SHL.U32 R21, R21, 0x8, RZ ;  /* 0x0000000815157824 */ /* 0x004fd800078e00ff */
[----:B------:R-:W0:Y:S01]  /*97e0*/  @P0 LDC R3, c[0x0][0x44c] ;  /* 0x00011300ff030b82 */ /* 0x000e220000000800 */
[----:B------:R-:W-:-:S07]  /*97f0*/  LOP3.LUT R21, R21, 0x38, RZ, 0xc0, !PT ;  /* 0x0000003815157812 */ /* 0x000fce00078ec0ff */
[----:B------:R-:W2:Y:S01]  /*9800*/  @P0 LDC R7, c[0x0][0x450] ;  /* 0x00011400ff070b82 */ /* 0x000ea20000000800 */
[----:B0-----:R-:W-:-:S05]  /*9810*/  @P0 IMAD.HI.U32 R2, R6, R3, RZ ;  /* 0x0000000306020227 */ /* 0x001fca00078e00ff */
[----:B--2---:R-:W-:Y:S01]  /*9820*/  @P0 SHF.R.U32.HI R4, RZ, R7, R2 ;  /* 0x00000007ff040219 */ /* 0x004fe20000011602 */
[----:B------:R-:W-:Y:S01]  /*9830*/  IMAD R2, R29, UR4, RZ ;  /* 0x000000041d027c24 */ /* 0x000fe2000f8e02ff */
[----:B------:R-:W-:-:S03]  /*9840*/  SHF.R.S32.HI R7, RZ, 0x1f, R18 ;  /* 0x0000001fff077819 */ /* 0x000fc60000011412 */
[C---:B------:R-:W-:Y:S02]  /*9850*/  IMAD R9, R19.reuse, UR5, R2 ;  /* 0x0000000513097c24 */ /* 0x040fe4000f8e0202 */
[----:B------:R-:W-:Y:S01]  /*9860*/  IMAD.WIDE.U32 R2, R19, UR4, RZ ;  /* 0x0000000413027c25 */ /* 0x000fe2000f8e00ff */
[----:B------:R-:W-:-:S03]  /*9870*/  ULDC.64 UR4, c[0x0][0x2e0] ;  /* 0x0000b80000047ab9 */ /* 0x000fc60000000a00 */
[----:B------:R-:W-:Y:S02]  /*9880*/  IMAD.IADD R3, R3, 0x1, R9 ;  /* 0x0000000103037824 */ /* 0x000fe400078e0209 */
[----:B------:R-:W-:Y:S02]  /*9890*/  IMAD R7, R7, UR4, RZ ;  /* 0x0000000407077c24 */ /* 0x000fe4000f8e02ff */
[----:B------:R-:W-:Y:S02]  /*98a0*/  IMAD.MOV R8, RZ, RZ, -R4 ;  /* 0x000000ffff087224 */ /* 0x000fe400078e0a04 */
[C---:B------:R-:W-:Y:S02]  /*98b0*/  IMAD R7, R18.reuse, UR5, R7 ;  /* 0x0000000512077c24 */ /* 0x040fe4000f8e0207 */
[----:B------:R-:W-:Y:S01]  /*98c0*/  IMAD.WIDE.U32 R2, R18, UR4, R2 ;  /* 0x0000000412027c25 */ /* 0x000fe2000f8e0002 */
[----:B------:R-:W-:-:S03]  /*98d0*/  ULDC.64 UR4, c[0x0][0x2d0] ;  /* 0x0000b40000047ab9 */ /* 0x000fc60000000a00 */
[----:B------:R-:W-:Y:S01]  /*98e0*/  IMAD R5, R5, R8, R6 ;  /* 0x0000000805057224 */ /* 0x000fe200078e0206 */
[----:B------:R-:W-:Y:S02]  /*98f0*/  SHF.R.S32.HI R6, RZ, 0x1f, R4 ;  /* 0x0000001fff067819 */ /* 0x000fe40000011404 */
[----:B------:R-:W-:-:S03]  /*9900*/  IADD3 R3, R3, R7, RZ ;  /* 0x0000000703037210 */ /* 0x000fc60007ffe0ff */
        /* <DEDUP_REMOVED lines=16> */
[----:B------:R-:W-:-:S03]  /*9a10*/  IMAD.IADD R0, R36, 0x1, R0 ;  /* 0x0000000124007824 */ /* 0x000fc600078e0200 */
        /* <DEDUP_REMOVED lines=16> */
[----:B------:R-:W-:Y:S01]  /*9b20*/  ISETP.GE.AND P0, PT, R7, UR39, PT ;  /* 0x0000002707007c0c */ /* 0x000fe2000bf06270 */
[----:B------:R-:W-:-:S12]  /*9b30*/  VIADD R7, R0, 0x30 ;  /* 0x0000003000077836 */ /* 0x000fd80000000000 */
[----:B0-----:R-:W-:Y:S02]  /*9b40*/  @!P0 LEA R2, P1, R21, R14, 0x1 ;  /* 0x0000000e15028211 */ /* 0x001fe400078208ff */
[----:B------:R-:W0:Y:S03]  /*9b50*/  SHFL.IDX PT, R14, R4, 0x3, 0x181f ;  /* 0x00781f00040e7f89 */ /* 0x000e2600000e0000 */
[----:B--2---:R-:W-:Y:S02]  /*9b60*/  @!P0 IMAD.X R3, RZ, RZ, R6, P1 ;  /* 0x000000ffff038224 */ /* 0x004fe400008e0606 */
        /* <DEDUP_REMOVED lines=12> */
[----:B------:R-:W0:Y:S02]  /*9c30*/  SHFL.IDX PT, R14, R4, 0x5, 0x181f ;  /* 0x00b81f00040e7f89 */ /* 0x000e2400000e0000 */
[----:B--2---:R-:W-:Y:S02]  /*9c40*/  @!P0 IADD3.X R3, RZ, R6, RZ, P1, !PT ;  /* 0x00000006ff038210 */ /* 0x004fe40000ffe4ff */
        /* <DEDUP_REMOVED lines=9> */
[----:B------:R-:W-:-:S13]  /*9ce0*/  ISETP.GE.AND P0, PT, R7, UR39, PT ;  /* 0x0000002707007c0c */ /* 0x000fda000bf06270 */
[----:B0-----:R-:W-:Y:S02]  /*9cf0*/  @!P0 LEA R2, P1, R21, R14, 0x1 ;  /* 0x0000000e15028211 */ /* 0x001fe400078208ff */
[----:B------:R0:W3:Y:S03]  /*9d00*/  SHFL.IDX PT, R14, R4, 0x7, 0x181f ;  /* 0x00f81f00040e7f89 */ /* 0x0000e600000e0000 */
[----:B--2---:R-:W-:Y:S02]  /*9d10*/  @!P0 IMAD.X R3, RZ, RZ, R6, P1 ;  /* 0x000000ffff038224 */ /* 0x004fe400008e0606 */
[----:B------:R0:W2:Y:S04]  /*9d20*/  SHFL.IDX PT, R6, R5, 0x7, 0x181f ;  /* 0x00f81f0005067f89 */ /* 0x0000a800000e0000 */
[----:B------:R0:W-:Y:S02]  /*9d30*/  @!P0 LDGSTS.E.BYPASS.LTC128B.128 [R20+0x1b400], desc[UR48][R2.64], !P5 ;  /* 0x1b40000002148fae */ /* 0x0001e4000e901d70 */
.L_x_9153:
[----:B0-----:R-:W4:Y:S01]  /*9d40*/  LDL R5, [R1+0x4] ;  /* 0x0000040001057983 */ /* 0x001f220000100800 */
[----:B------:R-:W-:-:S05]  /*9d50*/  VIADD R0, R0, 0x70 ;  /* 0x0000007000007836 */ /* 0x000fca0000000000 */
[----:B------:R-:W-:-:S13]  /*9d60*/  ISETP.GE.AND P0, PT, R0, UR39, PT ;  /* 0x0000002700007c0c */ /* 0x000fda000bf06270 */
[----:B---3--:R-:W-:-:S05]  /*9d70*/  @!P0 LEA R2, P1, R21, R14, 0x1 ;  /* 0x0000000e15028211 */ /* 0x008fca00078208ff */
[----:B--2---:R-:W-:-:S05]  /*9d80*/  @!P0 IMAD.X R3, RZ, RZ, R6, P1 ;  /* 0x000000ffff038224 */ /* 0x004fca00008e0606 */
[----:B------:R-:W-:Y:S01]  /*9d90*/  @!PT LDS RZ, [RZ] ;  /* 0x00000000fffff984 */ /* 0x000fe20000000800 */
[----:B------:R-:W-:Y:S01]  /*9da0*/  @!PT LDS RZ, [RZ] ;  /* 0x00000000fffff984 */ /* 0x000fe20000000800 */
[----:B------:R-:W-:Y:S01]  /*9db0*/  @!PT LDS RZ, [RZ] ;  /* 0x00000000fffff984 */ /* 0x000fe20000000800 */
[----:B------:R0:W-:Y:S01]  /*9dc0*/  @!P0 LDGSTS.E.BYPASS.LTC128B.128 [R20+0x1bc00], desc[UR48][R2.64], !P5 ;  /* 0x1bc0000002148fae */ /* 0x0001e2000e901d70 */
[----:B------:R-:W-:Y:S01]  /*9dd0*/  NOP ;  /* 0x0000000000007918 */ /* 0x000fe20000000000 */
[----:B------:R-:W-:Y:S02]  /*9de0*/  SYNCS.ARRIVE.TRANS64.RED.A0T1 RZ, [UR37+0x22800], RZ ;  /* 0x022800ffffff79a7 */ /* 0x000fe40008200425 */
[----:B------:R-:W-:Y:S01]  /*9df0*/  ARRIVES.LDGSTSBAR.64.TRANSCNT [UR37+0x22800] ;  /* 0x02280000ff0079b0 */ /* 0x000fe20008000aa5 */
[----:B----4-:R-:W-:-:S04]  /*9e00*/  LOP3.LUT R0, R5, 0x1, RZ, 0xc, !PT ;  /* 0x0000000105007812 */ /* 0x010fc800078e0cff */
[----:B------:R-:W-:Y:S01]  /*9e10*/  SHF.L.U32 R0, R0, 0x1f, RZ ;  /* 0x0000001f00007819 */ /* 0x000fe200000006ff */
[----:B------:R-:W-:Y:S01]  /*9e20*/  NOP ;  /* 0x0000000000007918 */ /* 0x000fe20000000000 */
[----:B------:R-:W-:Y:S01]  /*9e30*/  SYNCS.ARRIVE.TRANS64.A1T0 RZ, [UR37+0x22800], RZ ;  /* 0x022800ffffff79a7 */ /* 0x000fe20008100025 */
[----:B------:R-:W-:Y:S01]  /*9e40*/  BSSY B0, `(.L_x_9082) ;  /* 0x0000003000007945 */ /* 0x000fe20003800000 */
[----:B------:R-:W2:Y:S03]  /*9e50*/  SYNCS.PHASECHK.TRANS64.TRYWAIT P0, [UR37+0x22820], R0 ;  /* 0x02282000ff0075a7 */ /* 0x000ea60008000165 */
[----:B0-2---:R-:W-:Y:S05]  /*9e60*/  @!P0 BRA `(.L_x_9083) ;  /* 0x0000002c00cc8947 */ /* 0x005fea0003800000 */
.L_x_9154:
[----:B------:R-:W-:Y:S05]  /*9e70*/  BSYNC B0 ;  /* 0x0000000000007941 */ /* 0x000fea0003800000 */
.L_x_9082:
[----:B------:R-:W-:-:S04]  /*9e80*/  MOV R2, UR41 ;  /* 0x0000002900027c02 */ /* 0x000fc80008000f00 */
[----:B------:R-:W-:-:S13]  /*9e90*/  ISETP.NE.AND P0, PT, R2, 0x3, PT ;  /* 0x000000030200780c */ /* 0x000fda0003f05270 */
[----:B------:R-:W-:Y:S05]  /*9ea0*/  @!P0 BRA `(.L_x_9084) ;  /* 0x0000000000048947 */ /* 0x000fea0003800000 */
[----:B------:R-:W-:Y:S01]  /*9eb0*/  BPT.TRAP 0x1 ;  /* 0x000000040000795c */ /* 0x000fe20000300000 */
.L_x_9084:
[----:B0-----:R-:W-:Y:S01]  /*9ec0*/  SHF.L.U32 R3, R27, 0x1f, RZ ;  /* 0x0000001f1b037819 */ /* 0x001fe200000006ff */
[----:B------:R-:W-:Y:S03]  /*9ed0*/  BSSY B0, `(.L_x_9085) ;  /* 0x0000003000007945 */ /* 0x000fe60003800000 */
[----:B------:R-:W0:Y:S02]  /*9ee0*/  SYNCS.PHASECHK.TRANS64.TRYWAIT P0, [R22+URZ+0x22860], R3 ;  /* 0x02286003160075a7 */ /* 0x000e24000800017f */
[----:B0-----:R-:W-:Y:S05]  /*9ef0*/  @!P0 BRA `(.L_x_9086) ;  /* 0x0000002c00c08947 */ /* 0x001fea0003800000 */
.L_x_9155:
[----:B------:R-:W-:Y:S05]  /*9f00*/  BSYNC B0 ;  /* 0x0000000000007941 */ /* 0x000fea0003800000 */
.L_x_9085:
[----:B------:R-:W2:Y:S01]  /*9f10*/  LDL.LU R0, [R1] ;  /* 0x0000000001007983 */ /* 0x000ea20000300800 */
[----:B------:R-:W-:Y:S01]  /*9f20*/  ULDC.64 UR4, c[0x0][0x328] ;  /* 0x0000ca0000047ab9 */ /* 0x000fe20000000a00 */
[----:B------:R-:W-:Y:S02]  /*9f30*/  IMAD R6, R17, 0x6000, R31 ;  /* 0x0000600011067824 */ /* 0x000fe400078e021f */
[----:B------:R-:W-:Y:S02]  /*9f40*/  IMAD R26, R26, UR4, RZ ;  /* 0x000000041a1a7c24 */ /* 0x000fe4000f8e02ff */
[----:B0-----:R-:W-:-:S04]  /*9f50*/  IMAD.WIDE.U32 R2, R25, UR4, RZ ;  /* 0x0000000419027c25 */ /* 0x001fc8000f8e00ff */
[----:B------:R-:W-:Y:S01]  /*9f60*/  IMAD R5, R25, UR5, R26 ;  /* 0x0000000519057c24 */ /* 0x000fe2000f8e021a */
[----:B------:R-:W-:-:S03]  /*9f70*/  ULDC.64 UR4, c[0x0][0x338] ;  /* 0x0000ce0000047ab9 */ /* 0x000fc60000000a00 */
[----:B------:R-:W-:Y:S02]  /*9f80*/  IMAD.IADD R3, R3, 0x1, R5 ;  /* 0x0000000103037824 */ /* 0x000fe400078e0205 */
[----:B------:R-:W-:-:S04]  /*9f90*/  IMAD.WIDE.U32 R2, R24, UR4, R2 ;  /* 0x0000000418027c25 */ /* 0x000fc8000f8e0002 */
[----:B--2---:R-:W-:-:S04]  /*9fa0*/  IMAD R5, R0, UR4, RZ ;  /* 0x0000000400057c24 */ /* 0x004fc8000f8e02ff */
        /* <DEDUP_REMOVED lines=12> */
[----:B------:R-:W-:Y:S01]  /*a070*/  LOP3.LUT P6, RZ, R16, 0x800000, RZ, 0xc0, !PT ;  /* 0x0080000010ff7812 */ /* 0x000fe200078cc0ff */
[----:B------:R-:W0:Y:S01]  /*a080*/  S2R R4, SR_TID.X ;  /* 0x0000000000047919 */ /* 0x000e220000002100 */
[----:B------:R-:W-:Y:S02]  /*a090*/  LEA R6, R6, UR37, 0x1 ;  /* 0x0000002506067c11 */ /* 0x000fe4000f8e08ff */
[----:B------:R-:W-:Y:S01]  /*a0a0*/  P2R R20, PR, RZ, 0x40 ;  /* 0x00000040ff147803 */ /* 0x000fe20000000000 */
[----:B------:R-:W2:Y:S01]  /*a0b0*/  SHFL.IDX PT, R2, R8, RZ, 0x181f ;  /* 0x00181fff08027589 */ /* 0x000ea200000e0000 */
        /* <DEDUP_REMOVED lines=11> */
[----:B------:R3:W-:Y:S01]  /*a170*/  STL [R1+0xc], R17 ;  /* 0x00000c1101007387 */ /* 0x0007e20000100800 */
[----:B------:R-:W-:-:S02]  /*a180*/  P2R R9, PR, RZ, 0x40 ;  /* 0x00000040ff097803 */ /* 0x000fc40000000000 */
[C---:B------:R-:W-:Y:S01]  /*a190*/  LOP3.LUT P6, RZ, R16.reuse, 0x20000000, RZ, 0xc0, !PT ;  /* 0x2000000010ff7812 */ /* 0x040fe200078cc0ff */
[----:B------:R-:W4:Y:S01]  /*a1a0*/  SHFL.IDX PT, R3, R7, RZ, 0x181f ;  /* 0x00181fff07037589 */ /* 0x000f2200000e0000 */
[C---:B------:R-:W-:Y:S02]  /*a1b0*/  LOP3.LUT P2, RZ, R16.reuse, 0x10000, RZ, 0xc0, !PT ;  /* 0x0001000010ff7812 */ /* 0x040fe4000784c0ff */
[----:B------:R-:W-:Y:S02]  /*a1c0*/  P2R R23, PR, RZ, 0x40 ;  /* 0x00000040ff177803 */ /* 0x000fe40000000000 */
[----:B------:R-:W-:Y:S02]  /*a1d0*/  LOP3.LUT P6, RZ, R35, 0x1, RZ, 0xc0, !PT ;  /* 0x0000000123ff7812 */ /* 0x000fe400078cc0ff */
[----:B------:R-:W-:Y:S01]  /*a1e0*/  LOP3.LUT P1, RZ, R16, 0x8000, RZ, 0xc0, !PT ;  /* 0x0000800010ff7812 */ /* 0x000fe2000782c0ff */
[----:B0-----:R-:W-:Y:S01]  /*a1f0*/  IMAD.SHL.U32 R4, R4, 0x8, RZ ;  /* 0x0000000804047824 */ /* 0x001fe200078e00ff */
[----:B------:R-:W-:-:S02]  /*a200*/  P2R R24, PR, RZ, 0x40 ;  /* 0x00000040ff187803 */ /* 0x000fc40000000000 */
[----:B------:R-:W-:Y:S02]  /*a210*/  LOP3.LUT P6, RZ, R16, 0x100000, RZ, 0xc0, !PT ;  /* 0x0010000010ff7812 */ /* 0x000fe400078cc0ff */
[----:B------:R-:W-:Y:S02]  /*a220*/  LOP3.LUT R4, R4, 0x38, RZ, 0xc0, !PT ;  /* 0x0000003804047812 */ /* 0x000fe400078ec0ff */
[----:B------:R-:W-:Y:S02]  /*a230*/  P2R R25, PR, RZ, 0x40 ;  /* 0x00000040ff197803 */ /* 0x000fe40000000000 */
[----:B------:R-:W-:-:S04]  /*a240*/  LOP3.LUT P6, RZ, R16, 0x2000000, RZ, 0xc0, !PT ;  /* 0x0200000010ff7812 */ /* 0x000fc800078cc0ff */
[----:B------:R-:W-:Y:S02]  /*a250*/  P2R R26, PR, RZ, 0x40 ;  /* 0x00000040ff1a7803 */ /* 0x000fe40000000000 */
[----:B------:R-:W-:-:S04]  /*a260*/  LOP3.LUT P6, RZ, R16, 0x40000000, RZ, 0xc0, !PT ;  /* 0x4000000010ff7812 */ /* 0x000fc800078cc0ff */
[----:B------:R-:W-:Y:S02]  /*a270*/  P2R R0, PR, RZ, 0x40 ;  /* 0x00000040ff007803 */ /* 0x000fe40000000000 */
[----:B------:R-:W-:-:S03]  /*a280*/  LOP3.LUT P6, RZ, R35, 0x2, RZ, 0xc0, !PT ;  /* 0x0000000223ff7812 */ /* 0x000fc600078cc0ff */
[----:B------:R0:W-:Y:S01]  /*a290*/  STL [R1], R0 ;  /* 0x0000000001007387 */ /* 0x0001e20000100800 */
[----:B---3--:R-:W-:Y:S02]  /*a2a0*/  P2R R17, PR, RZ, 0x40 ;  /* 0x00000040ff117803 */ /* 0x008fe40000000000 */
[----:B------:R-:W-:-:S04]  /*a2b0*/  LOP3.LUT P6, RZ, R16, 0x200000, RZ, 0xc0, !PT ;  /* 0x0020000010ff7812 */ /* 0x000fc800078cc0ff */
[----:B------:R-:W-:Y:S02]  /*a2c0*/  P2R R19, PR, RZ, 0x40 ;  /* 0x00000040ff137803 */ /* 0x000fe40000000000 */
[----:B------:R-:W-:Y:S01]  /*a2d0*/  LOP3.LUT P6, RZ, R16, 0x4000000, RZ, 0xc0, !PT ;  /* 0x0400000010ff7812 */ /* 0x000fe200078cc0ff */
[----:B0-----:R-:W-:-:S03]  /*a2e0*/  IMAD.SHL.U32 R0, R4, 0x2, RZ ;  /* 0x0000000204007824 */ /* 0x001fc600078e00ff */
[----:B-1----:R-:W-:Y:S02]  /*a2f0*/  P2R R22, PR, RZ, 0x40 ;  /* 0x00000040ff167803 */ /* 0x002fe40000000000 */
[----:B------:R-:W-:Y:S02]  /*a300*/  LOP3.LUT P6, RZ, R16, 0x80000000, RZ, 0xc0, !PT ;  /* 0x8000000010ff7812 */ /* 0x000fe400078cc0ff */
[----:B--2---:R-:W-:Y:S02]  /*a310*/  IADD3 R14, P0, R2, R0, RZ ;  /* 0x00000000020e7210 */ /* 0x004fe40007f1e0ff */
[----:B------:R-:W-:Y:S01]  /*a320*/  P2R R27, PR, RZ, 0x40 ;  /* 0x00000040ff1b7803 */ /* 0x000fe20000000000 */
[----:B------:R-:W0:Y:S01]  /*a330*/  SHFL.IDX PT, R2, R8, 0x1, 0x181f ;  /* 0x00381f0008027f89 */ /* 0x000e2200000e0000 */
[----:B------:R-:W-:Y:S01]  /*a340*/  LOP3.LUT P6, RZ, R35, 0x4, RZ, 0xc0, !PT ;  /* 0x0000000423ff7812 */ /* 0x000fe200078cc0ff */
[----:B----4-:R-:W-:Y:S02]  /*a350*/  IMAD.X R15, RZ, RZ, R3, P0 ;  /* 0x000000ffff0f7224 */ /* 0x010fe400000e0603 */
[----:B------:R-:W1:Y:S10]  /*a360*/  SHFL.IDX PT, R3, R7, 0x1, 0x181f ;  /* 0x00381f0007037f89 */ /* 0x000e7400000e0000 */
[----:B------:R-:W-:Y:S01]  /*a370*/  LDGSTS.E.BYPASS.LTC128B.128 [R6+0x400], desc[UR48][R14.64], !P6 ;  /* 0x004000000e067fae */ /* 0x000fe2000f101d70 */
[----:B------:R-:W-:-:S03]  /*a380*/  ISETP.NE.AND P6, PT, R27, RZ, PT ;  /* 0x000000ff1b00720c */ /* 0x000fc60003fc5270 */
[----:B------:R-:W5:Y:S01]  /*a390*/  LDL.LU R27, [R1+0x18] ;  /* 0x00001800011b7983 */ /* 0x000f620000300800 */
[----:B0-----:R-:W-:-:S03]  /*a3a0*/  IADD3 R12, P0, R2, R0, RZ ;  /* 0x00000000020c7210 */ /* 0x001fc60007f1e0ff */
[----:B------:R-:W0:Y:S01]  /*a3b0*/  SHFL.IDX PT, R2, R8, 0x2, 0x181f ;  /* 0x00581f0008027f89 */ /* 0x000e2200000e0000 */
[----:B-1----:R-:W-:-:S05]  /*a3c0*/  IADD3.X R13, RZ, R3, RZ, P0, !PT ;  /* 0x00000003ff0d7210 */ /* 0x002fca00007fe4ff */
[----:B------:R-:W-:Y:S01]  /*a3d0*/  LDGSTS.E.BYPASS.LTC128B.128 [R6+0x3400], desc[UR48][R14.64+0x80], !P6 ;  /* 0x034000800e067fae */ /* 0x000fe2000f101d70 */
[----:B------:R-:W-:-:S03]  /*a3e0*/  ISETP.NE.AND P6, PT, R22, RZ, PT ;  /* 0x000000ff1600720c */ /* 0x000fc60003fc5270 */
[----:B------:R-:W5:Y:S04]  /*a3f0*/  LDL.LU R22, [R1+0x14] ;  /* 0x0000140001167983 */ /* 0x000f680000300800 */
[----:B------:R-:W1:Y:S06]  /*a400*/  SHFL.IDX PT, R3, R7, 0x2, 0x181f ;  /* 0x00581f0007037f89 */ /* 0x000e6c00000e0000 */
[----:B------:R-:W-:Y:S01]  /*a410*/  LDGSTS.E.BYPASS.LTC128B.128 [R6+0x6400], desc[UR48][R14.64+0x100], !P6 ;  /* 0x064001000e067fae */ /* 0x000fe2000f101d70 */
[----:B------:R-:W-:-:S03]  /*a420*/  ISETP.NE.AND P6, PT, R19, RZ, PT ;  /* 0x000000ff1300720c */ /* 0x000fc60003fc5270 */
[----:B------:R-:W5:Y:S01]  /*a430*/  LDL.LU R19, [R1+0x10] ;  /* 0x0000100001137983 */ /* 0x000f620000300800 */
[----:B0-----:R-:W-:-:S03]  /*a440*/  IADD3 R10, P0, R2, R0, RZ ;  /* 0x00000000020a7210 */ /* 0x001fc60007f1e0ff */
[----:B------:R-:W0:Y:S06]  /*a450*/  SHFL.IDX PT, R2, R8, 0x3, 0x181f ;  /* 0x00781f0008027f89 */ /* 0x000e2c00000e0000 */
[----:B------:R2:W-:Y:S01]  /*a460*/  LDGSTS.E.BYPASS.LTC128B.128 [R6+0x9400], desc[UR48][R14.64+0x180], !P6 ;  /* 0x094001800e067fae */ /* 0x0005e2000f101d70 */
[----:B-1----:R-:W-:-:S03]  /*a470*/  IMAD.X R11, RZ, RZ, R3, P0 ;  /* 0x000000ffff0b7224 */ /* 0x002fc600000e0603 */
[----:B------:R-:W3:Y:S01]  /*a480*/  LDL.LU R15, [R1] ;  /* 0x00000000010f7983 */ /* 0x000ee20000300800 */
[----:B------:R-:W-:-:S03]  /*a490*/  ISETP.NE.AND P6, PT, R17, RZ, PT ;  /* 0x000000ff1100720c */ /* 0x000fc60003fc5270 */
[----:B------:R1:W5:Y:S01]  /*a4a0*/  LDL.LU R17, [R1+0xc] ;  /* 0x00000c0001117983 */ /* 0x0003620000300800 */
[----:B0-----:R-:W-:-:S03]  /*a4b0*/  IADD3 R4, P0, R2, R0, RZ ;  /* 0x0000000002047210 */ /* 0x001fc60007f1e0ff */
[----:B------:R-:W0:Y:S04]  /*a4c0*/  SHFL.IDX PT, R3, R7, 0x3, 0x181f ;  /* 0x00781f0007037f89 */ /* 0x000e2800000e0000 */
[----:B------:R-:W4:Y:S04]  /*a4d0*/  SHFL.IDX PT, R2, R8, 0x4, 0x181f ;  /* 0x00981f0008027f89 */ /* 0x000f2800000e0000 */
[----:B------:R1:W-:Y:S01]  /*a4e0*/  LDGSTS.E.BYPASS.LTC128B.128 [R6+0xc00], desc[UR48][R12.64], !P6 ;  /* 0x00c000000c067fae */ /* 0x0003e2000f101d70 */
[----:B0-----:R-:W-:-:S03]  /*a4f0*/  IMAD.X R5, RZ, RZ, R3, P0 ;  /* 0x000000ffff057224 */ /* 0x001fc600000e0603 */
[----:B------:R-:W0:Y:S01]  /*a500*/  SHFL.IDX PT, R3, R7, 0x4, 0x181f ;  /* 0x00981f0007037f89 */ /* 0x000e2200000e0000 */
[----:B----4-:R-:W-:-:S03]  /*a510*/  IADD3 R2, P0, R2, R0, RZ ;  /* 0x0000000002027210 */ /* 0x010fc60007f1e0ff */
[----:B--2---:R1:W2:Y:S02]  /*a520*/  SHFL.IDX PT, R14, R8, 0x5, 0x181f ;  /* 0x00b81f00080e7f89 */ /* 0x0042a400000e0000 */
[----:B0-----:R-:W-:Y:S01]  /*a530*/  IMAD.X R3, RZ, RZ, R3, P0 ;  /* 0x000000ffff037224 */ /* 0x001fe200000e0603 */
[----:B------:R-:W-:Y:S01]  /*a540*/  LOP3.LUT P0, RZ, R16, 0x8000000, RZ, 0xc0, !PT ;  /* 0x0800000010ff7812 */ /* 0x000fe2000780c0ff */
[----:B------:R-:W0:Y:S01]  /*a550*/  SHFL.IDX PT, R7, R7, 0x5, 0x181f ;  /* 0x00b81f0007077f89 */ /* 0x000e2200000e0000 */
[----:B---3--:R-:W-:-:S13]  /*a560*/  ISETP.NE.AND P6, PT, R15, RZ, PT ;  /* 0x000000ff0f00720c */ /* 0x008fda0003fc5270 */
        /* <DEDUP_REMOVED lines=16> */
[----:B------:R1:W-:Y:S10]  /*a670*/  LDGSTS.E.BYPASS.LTC128B.128 [R6+0x4c00], desc[UR48][R4.64+0x80], !P0 ;  /* 0x04c0008004067fae */ /* 0x0003f4000c101d70 */
[----:B------:R1:W-:Y:S04]  /*a680*/  LDGSTS.E.BYPASS.LTC128B.128 [R6+0x7c00], desc[UR48][R4.64+0x100], !P6 ;  /* 0x07c0010004067fae */ /* 0x0003e8000f101d70 */
[----:B------:R1:W-:Y:S04]  /*a690*/  LDGSTS.E.BYPASS.LTC128B.128 [R6+0xac00], desc[UR48][R4.64+0x180], !P5 ;  /* 0x0ac0018004067fae */ /* 0x0003e8000e901d70 */
[----:B------:R1:W-:Y:S04]  /*a6a0*/  LDGSTS.E.BYPASS.LTC128B.128 [R6+0x2400], desc[UR48][R2.64], !P4 ;  /* 0x0240000002067fae */ /* 0x0003e8000e101d70 */
[----:B------:R1:W-:Y:S04]  /*a6b0*/  LDGSTS.E.BYPASS.LTC128B.128 [R6+0x5400], desc[UR48][R2.64+0x80], !P3 ;  /* 0x0540008002067fae */ /* 0x0003e8000d901d70 */
[----:B------:R1:W-:Y:S04]  /*a6c0*/  LDGSTS.E.BYPASS.LTC128B.128 [R6+0x8400], desc[UR48][R2.64+0x100], !P2 ;  /* 0x0840010002067fae */ /* 0x0003e8000d101d70 */
[----:B0-2---:R1:W-:Y:S02]  /*a6d0*/  LDGSTS.E.BYPASS.LTC128B.128 [R6+0xb400], desc[UR48][R2.64+0x180], !P1 ;  /* 0x0b40018002067fae */ /* 0x0053e4000c901d70 */
.L_x_9169:
[C---:B------:R-:W-:Y:S02]  /*a6e0*/  LOP3.LUT P4, RZ, R35.reuse, 0x40, RZ, 0xc0, !PT ;  /* 0x0000004023ff7812 */ /* 0x040fe4000788c0ff */
[C---:B------:R-:W-:Y:S02]  /*a6f0*/  LOP3.LUT P3, RZ, R35.reuse, 0x20, RZ, 0xc0, !PT ;  /* 0x0000002023ff7812 */ /* 0x040fe4000786c0ff */
[C---:B------:R-:W-:Y:S02]  /*a700*/  LOP3.LUT P2, RZ, R35.reuse, 0x10, RZ, 0xc0, !PT ;  /* 0x0000001023ff7812 */ /* 0x040fe4000784c0ff */
[----:B------:R-:W-:Y:S02]  /*a710*/  LOP3.LUT P1, RZ, R35, 0x8, RZ, 0xc0, !PT ;  /* 0x0000000823ff7812 */ /* 0x000fe4000782c0ff */
[----:B-1----:R-:W-:-:S05]  /*a720*/  IADD3 R2, P0, R14, R0, RZ ;  /* 0x000000000e027210 */ /* 0x002fca0007f1e0ff */
[----:B------:R-:W-:Y:S01]  /*a730*/  IMAD.X R3, RZ, RZ, R7, P0 ;  /* 0x000000ffff037224 */ /* 0x000fe200000e0607 */
[----:B------:R-:W-:-:S04]  /*a740*/  PLOP3.LUT P0, PT, PT, PT, PT, 0x80, 0x0 ;  /* 0x000000000000781c */ /* 0x000fc80003f0f070 */
[----:B------:R-:W-:Y:S01]  /*a750*/  @!PT LDS RZ, [RZ] ;  /* 0x00000000fffff984 */ /* 0x000fe20000000800 */
[----:B------:R-:W-:Y:S01]  /*a760*/  @!PT LDS RZ, [RZ] ;  /* 0x00000000fffff984 */ /* 0x000fe20000000800 */
[----:B------:R-:W-:Y:S01]  /*a770*/  @!PT LDS RZ, [RZ] ;  /* 0x00000000fffff984 */ /* 0x000fe20000000800 */
[----:B------:R0:W-:Y:S04]  /*a780*/  LDGSTS.E.BYPASS.LTC128B.128 [R6+0x2c00], desc[UR48][R2.64], !P4 ;  /* 0x02c0000002067fae */ /* 0x0001e8000e101d70 */
[----:B------:R0:W-:Y:S04]  /*a790*/  LDGSTS.E.BYPASS.LTC128B.128 [R6+0x5c00], desc[UR48][R2.64+0x80], !P3 ;  /* 0x05c0008002067fae */ /* 0x0001e8000d901d70 */
[----:B------:R0:W-:Y:S04]  /*a7a0*/  LDGSTS.E.BYPASS.LTC128B.128 [R6+0x8c00], desc[UR48][R2.64+0x100], !P2 ;  /* 0x08c0010002067fae */ /* 0x0001e8000d101d70 */
[----:B------:R0:W-:Y:S01]  /*a7b0*/  LDGSTS.E.BYPASS.LTC128B.128 [R6+0xbc00], desc[UR48][R2.64+0x180], !P1 ;  /* 0x0bc0018002067fae */ /* 0x0001e2000c901d70 */
[----:B------:R-:W-:Y:S01]  /*a7c0*/  NOP ;  /* 0x0000000000007918 */ /* 0x000fe20000000000 */
.L_x_9088:
        /* <DEDUP_REMOVED lines=11> */
.L_x_9089:
        /* <DEDUP_REMOVED lines=10> */
[----:B------:R-:W-:-:S07]  /*a920*/  MOV R20, UR40 ;  /* 0x0000002800147c02 */ /* 0x000fce0008000f00 */
.L_x_9103:
[----:B------:R-:W0:Y:S01]  /*a930*/  LDC R2, c[0x0][0x430] ;  /* 0x00010c00ff027b82 */ /* 0x000e220000000800 */
[----:B------:R-:W-:Y:S01]  /*a940*/  ISETP.GT.U32.AND P0, PT, R28, 0x5f, PT ;  /* 0x0000005f1c00780c */ /* 0x000fe20003f04070 */
[----:B------:R-:W-:Y:S01]  /*a950*/  IMAD R3, R20, 0x60, R32 ;  /* 0x0000006014037824 */ /* 0x000fe200078e0220 */
[----:B------:R-:W-:Y:S01]  /*a960*/  ULDC UR4, c[0x0][0x430] ;  /* 0x00010c0000047ab9 */ /* 0x000fe20000000800 */
[----:B------:R-:W-:Y:S02]  /*a970*/  IMAD.U32 R10, RZ, RZ, UR41 ;  /* 0x00000029ff0a7e24 */ /* 0x000fe4000f8e00ff */
[----:B------:R-:W-:-:S04]  /*a980*/  IMAD.IADD R8, R28, 0x1, R3 ;  /* 0x000000011c087824 */ /* 0x000fc800078e0203 */
[----:B------:R-:W-:-:S04]  /*a990*/  IMAD.MOV.U32 R9, RZ, RZ, R8 ;  /* 0x000000ffff097224 */ /* 0x000fc800078e0008 */
[----:B-1----:R-:W1:Y:S01]  /*a9a0*/  @!P0 LDC.64 R4, c[0x0][0x428] ;  /* 0x00010a00ff048b82 */ /* 0x002e620000000a00 */
[----:B0-----:R-:W-:-:S13]  /*a9b0*/  ISETP.NE.AND P1, PT, R2, 0x1, PT ;  /* 0x000000010200780c */ /* 0x001fda0003f25270 */
[----:B------:R-:W0:Y:S08]  /*a9c0*/  @P1 LDC R7, c[0x0][0x434] ;  /* 0x00010d00ff071b82 */ /* 0x000e300000000800 */
[----:B--2---:R-:W2:Y:S01]  /*a9d0*/  @P1 LDC R3, c[0x0][0x438] ;  /* 0x00010e00ff031b82 */ /* 0x004ea20000000800 */
[----:B0-----:R-:W-:-:S07]  /*a9e0*/  @P1 IMAD.HI.U32 R2, R8, R7, RZ ;  /* 0x0000000708021227 */ /* 0x001fce00078e00ff */
[----:B------:R-:W0:Y:S01]  /*a9f0*/  @!P0 LDC.64 R6, c[0x0][0x418] ;  /* 0x00010600ff068b82 */ /* 0x000e220000000a00 */
[----:B--2---:R-:W-:Y:S01]  /*aa00*/  @P1 SHF.R.U32.HI R9, RZ, R3, R2 ;  /* 0x00000003ff091219 */ /* 0x004fe20000011602 */
[----:B-1----:R-:W-:-:S03]  /*aa10*/  @!P0 IMAD R2, R33, R4, RZ ;  /* 0x0000000421028224 */ /* 0x002fc600078e02ff */
[--C-:B------:R-:W-:Y:S01]  /*aa20*/  @!P0 SHF.R.S32.HI R3, RZ, 0x1f, R9.reuse ;  /* 0x0000001fff038819 */ /* 0x100fe20000011409 */
        /* <DEDUP_REMOVED lines=8> */
[----:B------:R-:W-:Y:S02]  /*aab0*/  ISETP.NE.AND P2, PT, R10, 0x3, PT ;  /* 0x000000030a00780c */ /* 0x000fe40003f45270 */
[----:B------:R-:W-:-:S05]  /*aac0*/  IADD3 R5, -R9, RZ, RZ ;  /* 0x000000ff09057210 */ /* 0x000fca0007ffe1ff */
[----:B------:R-:W-:-:S06]  /*aad0*/  IMAD R5, R5, UR4, R8 ;  /* 0x0000000405057c24 */ /* 0x000fcc000f8e0208 */
[----:B0-----:R-:W-:Y:S05]  /*aae0*/  @!P2 BRA `(.L_x_9091) ;  /* 0x000000000004a947 */ /* 0x001fea0003800000 */
[----:B------:R-:W-:Y:S01]  /*aaf0*/  BPT.TRAP 0x1 ;  /* 0x000000040000795c */ /* 0x000fe20000300000 */
.L_x_9091:
[----:B------:R-:W-:Y:S01]  /*ab00*/  LEA R18, R17, UR37, 0x3 ;  /* 0x0000002511127c11 */ /* 0x000fe2000f8e18ff */
[----:B------:R-:W-:Y:S01]  /*ab10*/  BSSY B1, `(.L_x_9092) ;  /* 0x0000005000017945 */ /* 0x000fe20003800000 */
[----:B------:R-:W-:Y:S02]  /*ab20*/  SHF.L.U32 R26, R27, 0x1f, RZ ;  /* 0x0000001f1b1a7819 */ /* 0x000fe400000006ff */
[----:B------:R-:W-:Y:S02]  /*ab30*/  SHF.R.S32.HI R23, RZ, 0x1f, R5 ;  /* 0x0000001fff177819 */ /* 0x000fe40000011405 */
[----:B------:R-:W0:Y:S02]  /*ab40*/  SYNCS.PHASECHK.TRANS64.TRYWAIT P0, [R18+URZ+0x22840], R26 ;  /* 0x0228401a120075a7 */ /* 0x000e24000800017f */
[----:B0-----:R-:W-:Y:S05]  /*ab50*/  @!P0 BRA `(.L_x_9093) ;  /* 0x0000002800f88947 */ /* 0x001fea0003800000 */
.L_x_9170:
[----:B------:R-:W-:Y:S05]  /*ab60*/  BSYNC B1 ;  /* 0x0000000000017941 */ /* 0x000fea0003800000 */
.L_x_9092:
        /* <DEDUP_REMOVED lines=24> */
[----:B------:R-:W-:-:S03]  /*acf0*/  LEA R22, R22, UR37, 0x1 ;  /* 0x0000002516167c11 */ /* 0x000fc6000f8e08ff */
[----:B------:R-:W2:Y:S04]  /*ad00*/  SHFL.IDX PT, R3, R24, RZ, 0x181f ;  /* 0x00181fff18037589 */ /* 0x000ea800000e0000 */
[----:B------:R-:W-:Y:S04]  /*ad10*/  SHFL.IDX PT, R6, R24, 0x1, 0x181f ;  /* 0x00381f0018067f89 */ /* 0x000fe800000e0000 */
[----:B------:R-:W-:Y:S01]  /*ad20*/  SHFL.IDX PT, R10, R21, 0x2, 0x181f ;  /* 0x00581f00150a7f89 */ /* 0x000fe200000e0000 */
[----:B-1----:R-:W-:-:S03]  /*ad30*/  IADD3 R2, P0, R14, R0, RZ ;  /* 0x000000000e027210 */ /* 0x002fc60007f1e0ff */
[----:B------:R-:W1:Y:S02]  /*ad40*/  SHFL.IDX PT, R14, R21, 0x1, 0x181f ;  /* 0x00381f00150e7f89 */ /* 0x000e6400000e0000 */
[----:B--2---:R-:W-:-:S05]  /*ad50*/  IMAD.X R3, RZ, RZ, R3, P0 ;  /* 0x000000ffff037224 */ /* 0x004fca00000e0603 */
[----:B------:R2:W-:Y:S04]  /*ad60*/  LDGSTS.E.BYPASS.LTC128B.128 [R22+0x1c400], desc[UR48][R2.64], !P1 ;  /* 0x1c40000002167fae */ /* 0x0005e8000c901d70 */
[----:B--2---:R-:W-:Y:S01]  /*ad70*/  SHFL.IDX PT, R2, R21, 0x3, 0x181f ;  /* 0x00781f0015027f89 */ /* 0x004fe200000e0000 */
[----:B-1----:R-:W-:-:S03]  /*ad80*/  IADD3 R8, P0, R14, R0, RZ ;  /* 0x000000000e087210 */ /* 0x002fc60007f1e0ff */
[----:B------:R-:W-:Y:S02]  /*ad90*/  SHFL.IDX PT, R3, R24, 0x3, 0x181f ;  /* 0x00781f0018037f89 */ /* 0x000fe400000e0000 */
[----:B------:R-:W-:Y:S01]  /*ada0*/  IMAD.X R9, RZ, RZ, R6, P0 ;  /* 0x000000ffff097224 */ /* 0x000fe200000e0606 */
[-C--:B------:R-:W-:Y:S01]  /*adb0*/  IADD3 R10, P0, R10, R0.reuse, RZ ;  /* 0x000000000a0a7210 */ /* 0x080fe20007f1e0ff */
[----:B------:R-:W1:Y:S04]  /*adc0*/  SHFL.IDX PT, R6, R24, 0x2, 0x181f ;  /* 0x00581f0018067f89 */ /* 0x000e6800000e0000 */
[----:B------:R2:W-:Y:S04]  /*add0*/  LDGSTS.E.BYPASS.LTC128B.128 [R22+0x1cc00], desc[UR48][R8.64], !P1 ;  /* 0x1cc0000008167fae */ /* 0x0005e8000c901d70 */
[----:B------:R-:W-:Y:S01]  /*ade0*/  SHFL.IDX PT, R14, R21, 0x5, 0x181f ;  /* 0x00b81f00150e7f89 */ /* 0x000fe200000e0000 */
[----:B-1----:R-:W-:Y:S01]  /*adf0*/  IMAD.X R11, RZ, RZ, R6, P0 ;  /* 0x000000ffff0b7224 */ /* 0x002fe200000e0606 */
[----:B------:R-:W-:-:S02]  /*ae00*/  IADD3 R6, P0, R2, R0, RZ ;  /* 0x0000000002067210 */ /* 0x000fc40007f1e0ff */
[----:B------:R-:W1:Y:S02]  /*ae10*/  SHFL.IDX PT, R2, R21, 0x4, 0x181f ;  /* 0x00981f0015027f89 */ /* 0x000e6400000e0000 */
[----:B------:R-:W-:Y:S02]  /*ae20*/  IADD3.X R7, RZ, R3, RZ, P0, !PT ;  /* 0x00000003ff077210 */ /* 0x000fe400007fe4ff */
[----:B------:R-:W3:Y:S04]  /*ae30*/  SHFL.IDX PT, R3, R24, 0x4, 0x181f ;  /* 0x00981f0018037f89 */ /* 0x000ee800000e0000 */
[----:B------:R2:W-:Y:S04]  /*ae40*/  LDGSTS.E.BYPASS.LTC128B.128 [R22+0x1d400], desc[UR48][R10.64], !P1 ;  /* 0x1d4000000a167fae */ /* 0x0005e8000c901d70 */
[----:B------:R2:W-:Y:S04]  /*ae50*/  LDGSTS.E.BYPASS.LTC128B.128 [R22+0x1dc00], desc[UR48][R6.64], !P1 ;  /* 0x1dc0000006167fae */ /* 0x0005e8000c901d70 */
[----:B------:R-:W4:Y:S01]  /*ae60*/  SHFL.IDX PT, R24, R24, 0x5, 0x181f ;  /* 0x00b81f0018187f89 */ /* 0x000f2200000e0000 */
[----:B-1----:R-:W-:-:S05]  /*ae70*/  IADD3 R2, P0, R2, R0, RZ ;  /* 0x0000000002027210 */ /* 0x002fca0007f1e0ff */
[----:B---3--:R-:W-:-:S05]  /*ae80*/  IMAD.X R3, RZ, RZ, R3, P0 ;  /* 0x000000ffff037224 */ /* 0x008fca00000e0603 */
[----:B------:R2:W-:Y:S03]  /*ae90*/  LDGSTS.E.BYPASS.LTC128B.128 [R22+0x1e400], desc[UR48][R2.64], !P1 ;  /* 0x1e40000002167fae */ /* 0x0005e6000c901d70 */
.L_x_9184:
        /* <DEDUP_REMOVED lines=8> */
.L_x_9095:
        /* <DEDUP_REMOVED lines=11> */
.L_x_9096:
[----:B------:R1:W-:Y:S01]  /*afd0*/  SYNCS.ARRIVE.TRANS64.A1T0 RZ, [R18+URZ+0x22830], RZ ;  /* 0x022830ff12ff79a7 */ /* 0x0003e2000810003f */
[----:B------:R-:W-:Y:S05]  /*afe0*/  @!P2 BRA `(.L_x_9097) ;  /* 0x000000000004a947 */ /* 0x000fea0003800000 */
[----:B------:R-:W-:Y:S01]  /*aff0*/  BPT.TRAP 0x1 ;  /* 0x000000040000795c */ /* 0x000fe20000300000 */
.L_x_9097:
[----:B------:R-:W2:Y:S01]  /*b000*/  SYNCS.PHASECHK.TRANS64.TRYWAIT P0, [R18+URZ+0x22860], R26 ;  /* 0x0228601a120075a7 */ /* 0x000ea2000800017f */
[----:B------:R-:W-:Y:S04]  /*b010*/  BSSY B1, `(.L_x_9098) ;  /* 0x0000002000017945 */ /* 0x000fe80003800000 */
[----:B--2---:R-:W-:Y:S05]  /*b020*/  @!P0 BRA `(.L_x_9099) ;  /* 0x0000002c00708947 */ /* 0x004fea0003800000 */
.L_x_9185:
[----:B------:R-:W-:Y:S05]  /*b030*/  BSYNC B1 ;  /* 0x0000000000017941 */ /* 0x000fea0003800000 */
.L_x_9098:
[----:B------:R-:W-:Y:S01]  /*b040*/  ULDC.64 UR4, c[0x0][0x328] ;  /* 0x0000ca0000047ab9 */ /* 0x000fe20000000a00 */
[C---:B------:R-:W-:Y:S01]  /*b050*/  LOP3.LUT P4, RZ, R16.reuse, 0x2, RZ, 0xc0, !PT ;  /* 0x0000000210ff7812 */ /* 0x040fe2000788c0ff */
[----:B------:R-:W-:Y:S01]  /*b060*/  IMAD R2, R23, UR4, RZ ;  /* 0x0000000417027c24 */ /* 0x000fe2000f8e02ff */
[C---:B------:R-:W-:Y:S01]  /*b070*/  LOP3.LUT P3, RZ, R16.reuse, 0x10, RZ, 0xc0, !PT ;  /* 0x0000001010ff7812 */ /* 0x040fe2000786c0ff */
[----:B------:R-:W-:Y:S01]  /*b080*/  IMAD R22, R17, 0x6000, R31 ;  /* 0x0000600011167824 */ /* 0x000fe200078e021f */
[C---:B------:R-:W-:Y:S01]  /*b090*/  LOP3.LUT P2, RZ, R16.reuse, 0x8, RZ, 0xc0, !PT ;  /* 0x0000000810ff7812 */ /* 0x040fe2000784c0ff */
[C---:B------:R-:W-:Y:S01]  /*b0a0*/  IMAD R7, R5.reuse, UR5, R2 ;  /* 0x0000000505077c24 */ /* 0x040fe2000f8e0202 */
[----:B------:R-:W-:Y:S01]  /*b0b0*/  LOP3.LUT P1, RZ, R16, 0x4, RZ, 0xc0, !PT ;  /* 0x0000000410ff7812 */ /* 0x000fe2000782c0ff */
        /* <DEDUP_REMOVED lines=17> */
[----:B------:R-:W3:Y:S01]  /*b1d0*/  SHFL.IDX PT, R14, R21, RZ, 0x181f ;  /* 0x00181fff150e7589 */ /* 0x000ee200000e0000 */
[----:B------:R-:W-:-:S03]  /*b1e0*/  LEA R22, R22, UR37, 0x1 ;  /* 0x0000002516167c11 */ /* 0x000fc6000f8e08ff */
[----:B------:R-:W4:Y:S04]  /*b1f0*/  SHFL.IDX PT, R3, R23, RZ, 0x181f ;  /* 0x00181fff17037589 */ /* 0x000f2800000e0000 */
[----:B------:R-:W-:Y:S01]  /*b200*/  SHFL.IDX PT, R2, R21, 0x4, 0x181f ;  /* 0x00981f0015027f89 */ /* 0x000fe200000e0000 */
[----:B---3--:R-:W-:-:S03]  /*b210*/  IADD3 R10, P0, R14, R0, RZ ;  /* 0x000000000e0a7210 */ /* 0x008fc60007f1e0ff */
[----:B------:R-:W3:Y:S01]  /*b220*/  SHFL.IDX PT, R14, R21, 0x1, 0x181f ;  /* 0x00381f00150e7f89 */ /* 0x000ee200000e0000 */
[----:B----4-:R-:W-:-:S03]  /*b230*/  IADD3.X R11, RZ, R3, RZ, P0, !PT ;  /* 0x00000003ff0b7210 */ /* 0x010fc600007fe4ff */
[----:B------:R-:W4:Y:S04]  /*b240*/  SHFL.IDX PT, R3, R23, 0x1, 0x181f ;  /* 0x00381f0017037f89 */ /* 0x000f2800000e0000 */
[----:B------:R0:W-:Y:S04]  /*b250*/  LDGSTS.E.BYPASS.LTC128B.128 [R22+0x400], desc[UR48][R10.64], !P4 ;  /* 0x004000000a167fae */ /* 0x0001e8000e101d70 */
[----:B------:R0:W-:Y:S04]  /*b260*/  LDGSTS.E.BYPASS.LTC128B.128 [R22+0x3400], desc[UR48][R10.64+0x80], !P3 ;  /* 0x034000800a167fae */ /* 0x0001e8000d901d70 */
[----:B------:R0:W-:Y:S04]  /*b270*/  LDGSTS.E.BYPASS.LTC128B.128 [R22+0x6400], desc[UR48][R10.64+0x100], !P2 ;  /* 0x064001000a167fae */ /* 0x0001e8000d101d70 */
[----:B------:R0:W-:Y:S01]  /*b280*/  LDGSTS.E.BYPASS.LTC128B.128 [R22+0x9400], desc[UR48][R10.64+0x180], !P1 ;  /* 0x094001800a167fae */ /* 0x0001e2000c901d70 */
[----:B---3--:R-:W-:-:S03]  /*b290*/  IADD3 R8, P0, R14, R0, RZ ;  /* 0x000000000e087210 */ /* 0x008fc60007f1e0ff */
[----:B------:R-:W3:Y:S02]  /*b2a0*/  SHFL.IDX PT, R14, R21, 0x2, 0x181f ;  /* 0x00581f00150e7f89 */ /* 0x000ee400000e0000 */
[----:B----4-:R-:W-:Y:S02]  /*b2b0*/  IMAD.X R9, RZ, RZ, R3, P0 ;  /* 0x000000ffff097224 */ /* 0x010fe400000e0603 */
        /* <DEDUP_REMOVED lines=14> */
[----:B------:R-:W-:Y:S02]  /*b3a0*/  SHFL.IDX PT, R14, R21, 0x5, 0x181f ;  /* 0x00b81f00150e7f89 */ /* 0x000fe400000e0000 */
[----:B----4-:R-:W-:Y:S01]  /*b3b0*/  IMAD.X R5, RZ, RZ, R3, P0 ;  /* 0x000000ffff057224 */ /* 0x010fe200000e0603 */
[----:B------:R-:W-:Y:S01]  /*b3c0*/  IADD3 R2, P0, R2, R0, RZ ;  /* 0x0000000002027210 */ /* 0x000fe20007f1e0ff */
[----:B------:R-:W3:Y:S04]  /*b3d0*/  SHFL.IDX PT, R3, R23, 0x4, 0x181f ;  /* 0x00981f0017037f89 */ /* 0x000ee800000e0000 */
[----:B------:R0:W-:Y:S04]  /*b3e0*/  LDGSTS.E.BYPASS.LTC128B.128 [R22+0x1c00], desc[UR48][R4.64], !P4 ;  /* 0x01c0000004167fae */ /* 0x0001e8000e101d70 */
[----:B------:R0:W-:Y:S04]  /*b3f0*/  LDGSTS.E.BYPASS.LTC128B.128 [R22+0x4c00], desc[UR48][R4.64+0x80], !P3 ;  /* 0x04c0008004167fae */ /* 0x0001e8000d901d70 */
[----:B------:R0:W-:Y:S04]  /*b400*/  LDGSTS.E.BYPASS.LTC128B.128 [R22+0x7c00], desc[UR48][R4.64+0x100], !P2 ;  /* 0x07c0010004167fae */ /* 0x0001e8000d101d70 */
[----:B------:R0:W-:Y:S04]  /*b410*/  LDGSTS.E.BYPASS.LTC128B.128 [R22+0xac00], desc[UR48][R4.64+0x180], !P1 ;  /* 0x0ac0018004167fae */ /* 0x0001e8000c901d70 */
[----:B------:R-:W4:Y:S01]  /*b420*/  SHFL.IDX PT, R23, R23, 0x5, 0x181f ;  /* 0x00b81f0017177f89 */ /* 0x000f2200000e0000 */
[----:B---3--:R-:W-:-:S05]  /*b430*/  IMAD.X R3, RZ, RZ, R3, P0 ;  /* 0x000000ffff037224 */ /* 0x008fca00000e0603 */
[----:B------:R0:W-:Y:S04]  /*b440*/  LDGSTS.E.BYPASS.LTC128B.128 [R22+0x2400], desc[UR48][R2.64], !P4 ;  /* 0x0240000002167fae */ /* 0x0001e8000e101d70 */
[----:B------:R0:W-:Y:S04]  /*b450*/  LDGSTS.E.BYPASS.LTC128B.128 [R22+0x5400], desc[UR48][R2.64+0x80], !P3 ;  /* 0x0540008002167fae */ /* 0x0001e8000d901d70 */
[----:B------:R0:W-:Y:S04]  /*b460*/  LDGSTS.E.BYPASS.LTC128B.128 [R22+0x8400], desc[UR48][R2.64+0x100], !P2 ;  /* 0x0840010002167fae */ /* 0x0001e8000d101d70 */
[----:B------:R0:W-:Y:S02]  /*b470*/  LDGSTS.E.BYPASS.LTC128B.128 [R22+0xb400], desc[UR48][R2.64+0x180], !P1 ;  /* 0x0b40018002167fae */ /* 0x0001e4000c901d70 */
.L_x_9199:
[----:B0-----:R-:W-:-:S05]  /*b480*/  IADD3 R2, P0, R14, R0, RZ ;  /* 0x000000000e027210 */ /* 0x001fca0007f1e0ff */
[----:B----4-:R-:W-:Y:S01]  /*b490*/  IMAD.X R3, RZ, RZ, R23, P0 ;  /* 0x000000ffff037224 */ /* 0x010fe200000e0617 */
        /* <DEDUP_REMOVED lines=9> */
.L_x_9101:
        /* <DEDUP_REMOVED lines=11> */
.L_x_9102:
[----:B------:R-:W-:Y:S01]  /*b5e0*/  IADD3 R17, R17, 0x1, RZ ;  /* 0x0000000111117810 */ /* 0x000fe20007ffe0ff */
[----:B------:R0:W-:Y:S03]  /*b5f0*/  SYNCS.ARRIVE.TRANS64.A1T0 RZ, [R18+URZ+0x22850], RZ ;  /* 0x022850ff12ff79a7 */ /* 0x0001e6000810003f */
[----:B------:R-:W-:-:S04]  /*b600*/  ISETP.NE.AND P0, PT, R17, 0x2, PT ;  /* 0x000000021100780c */ /* 0x000fc80003f05270 */
[----:B------:R-:W-:Y:S02]  /*b610*/  SEL R17, R17, RZ, P0 ;  /* 0x000000ff11117207 */ /* 0x000fe40000000000 */
[----:B------:R-:W-:Y:S02]  /*b620*/  SEL R2, RZ, 0x1, P0 ;  /* 0x00000001ff027807 */ /* 0x000fe40000000000 */
[C---:B------:R-:W-:Y:S02]  /*b630*/  ISETP.GT.AND P0, PT, R20.reuse, RZ, PT ;  /* 0x000000ff1400720c */ /* 0x040fe40003f04270 */
[----:B------:R-:W-:Y:S01]  /*b640*/  LOP3.LUT R27, R27, R2, RZ, 0x3c, !PT ;  /* 0x000000021b1b7212 */ /* 0x000fe200078e3cff */
[----:B------:R-:W-:-:S04]  /*b650*/  VIADD R2, R20, 0xffffffff ;  /* 0xffffffff14027836 */ /* 0x000fc80000000000 */
[----:B------:R-:W-:-:S06]  /*b660*/  IMAD.MOV.U32 R20, RZ, RZ, R2 ;  /* 0x000000ffff147224 */ /* 0x000fcc00078e0002 */
[----:B0-----:R-:W-:Y:S05]  /*b670*/  @P0 BRA `(.L_x_9103) ;  /* 0xfffffff000ac0947 */ /* 0x001fea000383ffff */
[----:B------:R-:W-:Y:S05]  /*b680*/  BSYNC B0 ;  /* 0x0000000000007941 */ /* 0x000fea0003800000 */
.L_x_9090:
[----:B------:R-:W3:Y:S01]  /*b690*/  LDL.LU R0, [R1+0x4] ;  /* 0x0000040001007983 */ /* 0x000ee20000300800 */
[----:B------:R-:W-:Y:S01]  /*b6a0*/  VIADD R37, R37, UR42 ;  /* 0x0000002a25257c36 */ /* 0x000fe20008000000 */
[----:B------:R-:W-:-:S04]  /*b6b0*/  ULDC UR4, c[0x0][0xc34] ;  /* 0x00030d0000047ab9 */ /* 0x000fc80000000800 */
[----:B------:R-:W-:Y:S01]  /*b6c0*/  ISETP.GE.AND P0, PT, R37, UR4, PT ;  /* 0x0000000425007c0c */ /* 0x000fe2000bf06270 */
[----:B---3--:R-:W-:-:S05]  /*b6d0*/  VIADD R0, R0, 0x1 ;  /* 0x0000000100007836 */ /* 0x008fca0000000000 */
[----:B------:R0:W-:Y:S07]  /*b6e0*/  STL [R1+0x4], R0 ;  /* 0x0000040001007387 */ /* 0x0001ee0000100800 */
[----:B------:R-:W-:Y:S05]  /*b6f0*/  @!P0 BRA `(.L_x_9104) ;  /* 0xffffffd000308947 */ /* 0x000fea000383ffff */
[----:B0-----:R-:W-:-:S07]  /*b700*/  LOP3.LUT R0, R0, 0x1, RZ, 0xc, !PT ;  /* 0x0000000100007812 */ /* 0x001fce00078e0cff */
.L_x_9069:
[----:B------:R-:W0:Y:S01]  /*b710*/  S2R R3, SR_CgaCtaId ;  /* 0x0000000000037919 */ /* 0x000e220000008800 */
[----:B------:R-:W-:Y:S01]  /*b720*/  MOV R2, 0x400 ;  /* 0x0000040000027802 */ /* 0x000fe20000000f00 */
[----:B------:R-:W-:Y:S01]  /*b730*/  BSSY B0, `(.L_x_9105) ;  /* 0x0000005000007945 */ /* 0x000fe20003800000 */
[----:B------:R-:W-:Y:S02]  /*b740*/  SHF.L.U32 R0, R0, 0x1f, RZ ;  /* 0x0000001f00007819 */ /* 0x000fe400000006ff */
[----:B0-----:R-:W-:-:S04]  /*b750*/  LEA R4, R3, R2, 0x18 ;  /* 0x0000000203047211 */ /* 0x001fc800078ec0ff */
[----:B------:R-:W0:Y:S02]  /*b760*/  SYNCS.PHASECHK.TRANS64.TRYWAIT P0, [R4+URZ+0x22820], R0 ;  /* 0x02282000040075a7 */ /* 0x000e24000800017f */
[----:B0-----:R-:W-:Y:S05]  /*b770*/  @!P0 BRA `(.L_x_9106) ;  /* 0x0000002c007c8947 */ /* 0x001fea0003800000 */
.L_x_9200:
[----:B------:R-:W-:Y:S05]  /*b780*/  BSYNC B0 ;  /* 0x0000000000007941 */ /* 0x000fea0003800000 */
.L_x_9105:
[----:B------:R-:W-:-:S03]  /*b790*/  UMOV UR4, 0xffffffff ;  /* 0xffffffff00047882 */ /* 0x000fc60000000000 */
[----:B------:R-:W-:Y:S05]  /*b7a0*/  BRA.DIV UR4, `(.L_x_9107) ;  /* 0x0000002e04847947 */ /* 0x000fea000b800000 */
[----:B0-----:R-:W0:Y:S02]  /*b7b0*/  S2R R0, SR_TID.X ;  /* 0x0000000000007919 */ /* 0x001e240000002100 */
[----:B0-----:R-:W-:-:S04]  /*b7c0*/  SHF.R.U32.HI R0, RZ, 0x5, R0 ;  /* 0x00000005ff007819 */ /* 0x001fc80000011600 */
[----:B------:R-:W-:-:S05]  /*b7d0*/  LOP3.LUT R0, R0, 0x3, RZ, 0xc0, !PT ;  /* 0x0000000300007812 */ /* 0x000fca00078ec0ff */
[----:B------:R0:W3:Y:S02]  /*b7e0*/  SHFL.IDX PT, R14, R0, RZ, 0x1f ;  /* 0x00001fff000e7589 */ /* 0x0000e400000e0000 */
.L_x_9203:
[----:B---3--:R-:W-:Y:S01]  /*b7f0*/  ISETP.NE.AND P0, PT, R14, RZ, PT ;  /* 0x000000ff0e00720c */ /* 0x008fe20003f05270 */
[----:B------:R-:W-:-:S12]  /*b800*/  BSSY B0, `(.L_x_9108) ;  /* 0x0000024000007945 */ /* 0x000fd80003800000 */
[----:B------:R-:W-:Y:S05]  /*b810*/  @P0 BRA `(.L_x_9109) ;  /* 0x0000000000880947 */ /* 0x000fea0003800000 */
[----:B------:R-:W-:-:S03]  /*b820*/  UMOV UR4, 0xffffffff ;  /* 0xffffffff00047882 */ /* 0x000fc60000000000 */
[----:B------:R-:W-:Y:S05]  /*b830*/  BRA.DIV UR4, `(.L_x_9110) ;  /* 0x0000002e04947947 */ /* 0x000fea000b800000 */
[----:B------:R-:W-:-:S13]  /*b840*/  ELECT P6, URZ, PT ;  /* 0x00000000003f782f */ /* 0x000fda00038c0000 */
.L_x_9206:
[----:B------:R-:W-:Y:S05]  /*b850*/  @!P6 BRA `(.L_x_9109) ;  /* 0x000000000078e947 */ /* 0x000fea0003800000 */
[----:B------:R-:W-:-:S06]  /*b860*/  ULOP3.LUT UR4, UR38, 0x2, URZ, 0xfc, !UPT ;  /* 0x0000000226047892 */ /* 0x000fcc000f8efc3f */
[----:B0-----:R-:W-:-:S05]  /*b870*/  IMAD.U32 R0, RZ, RZ, UR4 ;  /* 0x00000004ff007e24 */ /* 0x001fca000f8e00ff */
[----:B------:R-:W-:-:S13]  /*b880*/  ISETP.NE.AND P0, PT, R0, 0x3, PT ;  /* 0x000000030000780c */ /* 0x000fda0003f05270 */
[----:B------:R-:W-:Y:S05]  /*b890*/  @!P0 BRA `(.L_x_9111) ;  /* 0x0000000000048947 */ /* 0x000fea0003800000 */
[----:B------:R-:W-:Y:S01]  /*b8a0*/  BPT.TRAP 0x1 ;  /* 0x000000040000795c */ /* 0x000fe20000300000 */
.L_x_9111:
[----:B------:R-:W-:Y:S01]  /*b8b0*/  IMAD R3, R17, 0x8, R4 ;  /* 0x0000000811037824 */ /* 0x000fe200078e0204 */
[----:B------:R-:W-:Y:S02]  /*b8c0*/  SHF.L.U32 R2, R27, 0x1f, RZ ;  /* 0x0000001f1b027819 */ /* 0x000fe400000006ff */
[----:B------:R-:W-:Y:S02]  /*b8d0*/  IADD3 R17, R17, 0x1, RZ ;  /* 0x0000000111117810 */ /* 0x000fe40007ffe0ff */
[----:B------:R-:W0:Y:S02]  /*b8e0*/  SYNCS.PHASECHK.TRANS64.TRYWAIT P1, [R3+URZ+0x22840], R2 ;  /* 0x02284002030075a7 */ /* 0x000e24000802017f */
[----:B------:R-:W-:-:S04]  /*b8f0*/  ISETP.NE.AND P2, PT, R17, 0x2, PT ;  /* 0x000000021100780c */ /* 0x000fc80003f45270 */
[----:B------:R-:W-:Y:S01]  /*b900*/  SEL R0, RZ, 0x1, P2 ;  /* 0x00000001ff007807 */ /* 0x000fe20001000000 */
[----:B0-----:R-:W-:Y:S08]  /*b910*/  @!P1 BRA `(.L_x_9112) ;  /* 0x0000002c007c9947 */ /* 0x001ff00003800000 */
.L_x_9207:
[----:B------:R-:W-:Y:S02]  /*b920*/  SEL R17, R17, RZ, P2 ;  /* 0x000000ff11117207 */ /* 0x000fe40001000000 */
[----:B------:R-:W-:Y:S01]  /*b930*/  LOP3.LUT R0, R27, R0, RZ, 0x3c, !PT ;  /* 0x000000001b007212 */ /* 0x000fe200078e3cff */
[----:B------:R-:W-:Y:S06]  /*b940*/  @!P0 BRA `(.L_x_9113) ;  /* 0x0000000000048947 */ /* 0x000fec0003800000 */
[----:B------:R-:W-:Y:S01]  /*b950*/  BPT.TRAP 0x1 ;  /* 0x000000040000795c */ /* 0x000fe20000300000 */
.L_x_9113:
[----:B------:R-:W-:Y:S01]  /*b960*/  IMAD R17, R17, 0x8, R4 ;  /* 0x0000000811117824 */ /* 0x000fe200078e0204 */
[----:B------:R-:W-:-:S04]  /*b970*/  SHF.L.U32 R0, R0, 0x1f, RZ ;  /* 0x0000001f00007819 */ /* 0x000fc800000006ff */
[----:B------:R-:W3:Y:S02]  /*b980*/  SYNCS.PHASECHK.TRANS64.TRYWAIT P1, [R17+URZ+0x22840], R0 ;  /* 0x02284000110075a7 */ /* 0x000ee4000802017f */
[----:B---3--:R-:W-:Y:S05]  /*b990*/  @!P1 BRA `(.L_x_9114) ;  /* 0x0000002c00709947 */ /* 0x008fea0003800000 */
.L_x_9208:
[----:B------:R-:W-:Y:S05]  /*b9a0*/  @!P0 BRA `(.L_x_9115) ;  /* 0x0000000000048947 */ /* 0x000fea0003800000 */
[----:B------:R-:W-:Y:S01]  /*b9b0*/  BPT.TRAP 0x1 ;  /* 0x000000040000795c */ /* 0x000fe20000300000 */
.L_x_9115:
[----:B------:R-:W4:Y:S02]  /*b9c0*/  SYNCS.PHASECHK.TRANS64.TRYWAIT P1, [R3+URZ+0x22860], R2 ;  /* 0x02286002030075a7 */ /* 0x000f24000802017f */
[----:B----4-:R-:W-:Y:S05]  /*b9d0*/  @!P1 BRA `(.L_x_9116) ;  /* 0x0000002c00749947 */ /* 0x010fea0003800000 */
.L_x_9209:
[----:B------:R-:W-:Y:S05]  /*b9e0*/  @!P0 BRA `(.L_x_9117) ;  /* 0x0000000000048947 */ /* 0x000fea0003800000 */
[----:B------:R-:W-:Y:S01]  /*b9f0*/  BPT.TRAP 0x1 ;  /* 0x000000040000795c */ /* 0x000fe20000300000 */
.L_x_9117:
[----:B------:R0:W0:Y:S02]  /*ba00*/  SYNCS.PHASECHK.TRANS64.TRYWAIT P0, [R17+URZ+0x22860], R0 ;  /* 0x02286000110075a7 */ /* 0x000024000800017f */
[----:B0-----:R-:W-:Y:S05]  /*ba10*/  @!P0 NANOSLEEP.SYNCS 0x989680 ;  /* 0x009896800000895d */ /* 0x001fea0003900000 */
[----:B------:R-:W0:Y:S02]  /*ba20*/  @!P0 SYNCS.PHASECHK.TRANS64 P0, [R17+URZ+0x22860], R0 ;  /* 0x02286000110085a7 */ /* 0x000e24000800007f */
[----:B0-----:R-:W-:Y:S05]  /*ba30*/  @!P0 BRA `(.L_x_9117) ;  /* 0xfffffffc00f08947 */ /* 0x001fea000383ffff */
.L_x_9109:
[----:B------:R-:W-:Y:S05]  /*ba40*/  BSYNC B0 ;  /* 0x0000000000007941 */ /* 0x000fea0003800000 */
.L_x_9108:
[----:B------:R-:W-:Y:S05]  /*ba50*/  EXIT ;  /* 0x000000000000794d */ /* 0x000fea0003800000 */
.L_x_9037:
[----:B0-----:R-:W-:-:S04]  /*ba60*/  IMAD.U32 R3, RZ, RZ, UR41 ;  /* 0x00000029ff037e24 */ /* 0x001fc8000f8e00ff */
[----:B------:R0:W1:Y:S03]  /*ba70*/  SYNCS.PHASECHK.TRANS64.TRYWAIT P0, [R3+URZ+0x22800], R0 ;  /* 0x02280000030075a7 */ /* 0x000066000800017f */
[----:B-1----:R-:W-:Y:S05]  /*ba80*/  @!P0 NANOSLEEP.SYNCS 0x989680 ;  /* 0x009896800000895d */ /* 0x002fea0003900000 */
[----:B------:R-:W1:Y:S02]  /*ba90*/  @!P0 SYNCS.PHASECHK.TRANS64 P0, [R3+URZ+0x22800], R0 ;  /* 0x02280000030085a7 */ /* 0x000e64000800007f */
[----:B-1----:R-:W-:Y:S05]  /*baa0*/  @!P0 BRA `(.L_x_9037) ;  /* 0xfffffffc00ec8947 */ /* 0x002fea000383ffff */
[----:B------:R-:W-:Y:S05]  /*bab0*/  BRA `(.L_x_9118) ;  /* 0xffffff5400847947 */ /* 0x000fea000383ffff */
.L_x_9041:
[----:B-1----:R-:W-:-:S04]  /*bac0*/  IMAD.U32 R3, RZ, RZ, UR22 ;  /* 0x00000016ff037e24 */ /* 0x002fc8000f8e00ff */
[----:B------:R1:W2:Y:S03]  /*bad0*/  SYNCS.PHASECHK.TRANS64.TRYWAIT P1, [R3+URZ+0x22830], R8 ;  /* 0x02283008030075a7 */ /* 0x0002a6000802017f */
[----:B--2---:R-:W-:Y:S05]  /*bae0*/  @!P1 NANOSLEEP.SYNCS 0x989680 ;  /* 0x009896800000995d */ /* 0x004fea0003900000 */
[----:B------:R-:W2:Y:S02]  /*baf0*/  @!P1 SYNCS.PHASECHK.TRANS64 P1, [R3+URZ+0x22830], R8 ;  /* 0x02283008030095a7 */ /* 0x000ea4000802007f */
[----:B--2---:R-:W-:Y:S05]  /*bb00*/  @!P1 BRA `(.L_x_9041) ;  /* 0xfffffffc00ec9947 */ /* 0x004fea000383ffff */
[----:B------:R-:W-:Y:S05]  /*bb10*/  BRA `(.L_x_9040) ;  /* 0xffffff5400a87947 */ /* 0x000fea000383ffff */
.L_x_9046:
[----:B---3--:R-:W-:-:S04]  /*bb20*/  IMAD.U32 R9, RZ, RZ, UR22 ;  /* 0x00000016ff097e24 */ /* 0x008fc8000f8e00ff */
[----:B------:R3:W4:Y:S03]  /*bb30*/  SYNCS.PHASECHK.TRANS64.TRYWAIT P1, [R9+URZ+0x22850], R8 ;  /* 0x02285008090075a7 */ /* 0x000726000802017f */
[----:B----4-:R-:W-:Y:S05]  /*bb40*/  @!P1 NANOSLEEP.SYNCS 0x989680 ;  /* 0x009896800000995d */ /* 0x010fea0003900000 */
[----:B------:R-:W4:Y:S02]  /*bb50*/  @!P1 SYNCS.PHASECHK.TRANS64 P1, [R9+URZ+0x22850], R8 ;  /* 0x02285008090095a7 */ /* 0x000f24000802007f */
[----:B----4-:R-:W-:Y:S05]  /*bb60*/  @!P1 BRA `(.L_x_9046) ;  /* 0xfffffffc00ec9947 */ /* 0x010fea000383ffff */
[----:B------:R-:W-:Y:S05]  /*bb70*/  BRA `(.L_x_9045) ;  /* 0xffffff70009c7947 */ /* 0x000fea000383ffff */
.L_x_9052:
[----:B0-----:R-:W-:Y:S02]  /*bb80*/  IMAD.U32 R0, RZ, RZ, UR25 ;  /* 0x00000019ff007e24 */ /* 0x001fe4000f8e00ff */
[----:B------:R-:W-:-:S04]  /*bb90*/  IMAD.U32 R3, RZ, RZ, UR27 ;  /* 0x0000001bff037e24 */ /* 0x000fc8000f8e00ff */
[----:B------:R0:W1:Y:S03]  /*bba0*/  SYNCS.PHASECHK.TRANS64.TRYWAIT P2, [R0+URZ+0x22830], R3 ;  /* 0x02283003000075a7 */ /* 0x000066000804017f */
[----:B-1----:R-:W-:Y:S05]  /*bbb0*/  @!P2 NANOSLEEP.SYNCS 0x989680 ;  /* 0x009896800000a95d */ /* 0x002fea0003900000 */
[----:B------:R-:W1:Y:S02]  /*bbc0*/  @!P2 SYNCS.PHASECHK.TRANS64 P2, [R0+URZ+0x22830], R3 ;  /* 0x022830030000a5a7 */ /* 0x000e64000804007f */
[----:B-1----:R-:W-:Y:S05]  /*bbd0*/  @!P2 BRA `(.L_x_9052) ;  /* 0xfffffffc00e8a947 */ /* 0x002fea000383ffff */
[----:B------:R-:W-:Y:S05]  /*bbe0*/  BRA `(.L_x_9051) ;  /* 0xffffff7400c87947 */ /* 0x000fea000383ffff */
.L_x_9057:
[----:B0-----:R-:W-:Y:S01]  /*bbf0*/  MOV R8, UR25 ;  /* 0x0000001900087c02 */ /* 0x001fe20008000f00 */
[----:B------:R-:W-:-:S04]  /*bc00*/  IMAD.U32 R9, RZ, RZ, UR27 ;  /* 0x0000001bff097e24 */ /* 0x000fc8000f8e00ff */
[----:B------:R0:W1:Y:S03]  /*bc10*/  SYNCS.PHASECHK.TRANS64.TRYWAIT P2, [R8+URZ+0x22850], R9 ;  /* 0x02285009080075a7 */ /* 0x000066000804017f */
[----:B-1----:R-:W-:Y:S05]  /*bc20*/  @!P2 NANOSLEEP.SYNCS 0x989680 ;  /* 0x009896800000a95d */ /* 0x002fea0003900000 */
[----:B------:R-:W1:Y:S02]  /*bc30*/  @!P2 SYNCS.PHASECHK.TRANS64 P2, [R8+URZ+0x22850], R9 ;  /* 0x022850090800a5a7 */ /* 0x000e64000804007f */
[----:B-1----:R-:W-:Y:S05]  /*bc40*/  @!P2 BRA `(.L_x_9057) ;  /* 0xfffffffc00e8a947 */ /* 0x002fea000383ffff */
[----:B------:R-:W-:Y:S05]  /*bc50*/  BRA `(.L_x_9056) ;  /* 0xffffff9400707947 */ /* 0x000fea000383ffff */
.L_x_9073:
        /* <DEDUP_REMOVED lines=8> */
[----:B-1---5:R-:W-:Y:S05]  /*bce0*/  WARPSYNC.COLLECTIVE R15, `(.L_x_9120) ;  /* 0x000000000f087348 */ /* 0x022fea0003c00000 */
[----:B------:R0:W2:Y:S02]  /*bcf0*/  SHFL.IDX P6, R14, R13, R12, R11 ;  /* 0x0000000c0d0e7389 */ /* 0x0000a400000c000b */
[----:B012--5:R-:W-:Y:S01]  /*bd00*/  ENDCOLLECTIVE ;  /* 0x000000000000791b */ /* 0x027fe20003800000 */
.L_x_9120:
[----:B------:R-:W-:Y:S05]  /*bd10*/  BSYNC B0 ;  /* 0x0000000000007941 */ /* 0x000fea0003800000 */
.L_x_9119:
[----:B------:R-:W-:Y:S05]  /*bd20*/  BRA `(.L_x_9121) ;  /* 0xffffffd000087947 */ /* 0x000fea000383ffff */
.L_x_9076:
[----:B0-----:R0:W1:Y:S02]  /*bd30*/  SYNCS.PHASECHK.TRANS64.TRYWAIT P0, [R22+URZ+0x22840], R3 ;  /* 0x02284003160075a7 */ /* 0x001064000800017f */
[----:B-1----:R-:W-:Y:S05]  /*bd40*/  @!P0 NANOSLEEP.SYNCS 0x989680 ;  /* 0x009896800000895d */ /* 0x002fea0003900000 */
[----:B------:R-:W1:Y:S02]  /*bd50*/  @!P0 SYNCS.PHASECHK.TRANS64 P0, [R22+URZ+0x22840], R3 ;  /* 0x02284003160085a7 */ /* 0x000e64000800007f */
[----:B-1----:R-:W-:Y:S05]  /*bd60*/  @!P0 BRA `(.L_x_9076) ;  /* 0xfffffffc00f08947 */ /* 0x002fea000383ffff */
[----:B------:R-:W-:Y:S05]  /*bd70*/  BRA `(.L_x_9122) ;  /* 0xffffffd0008c7947 */ /* 0x000fea000383ffff */
.L_x_9077:
        /* <DEDUP_REMOVED lines=8> */
.L_x_9124:
[----:B------:R-:W-:Y:S05]  /*be00*/  BSYNC B0 ;  /* 0x0000000000007941 */ /* 0x000fea0003800000 */
.L_x_9123:
        /* <DEDUP_REMOVED lines=9> */
.L_x_9125:
[----:B------:R-:W-:Y:S01]  /*bea0*/  @P2 LEA R7, R4, UR37, 0x1 ;  /* 0x0000002504072c11 */ /* 0x000fe2000f8e08ff */
[----:B------:R-:W-:Y:S02]  /*beb0*/  IMAD.MOV.U32 R13, RZ, RZ, R5 ;  /* 0x000000ffff0d7224 */ /* 0x000fe400078e0005 */
[----:B------:R-:W-:Y:S01]  /*bec0*/  IMAD.MOV.U32 R12, RZ, RZ, 0x1 ;  /* 0x00000001ff0c7424 */ /* 0x000fe200078e00ff */
[----:B------:R-:W-:-:S13]  /*bed0*/  @P2 LEA R2, P0, R20, R14, 0x1 ;  /* 0x0000000e14022211 */ /* 0x000fda00078008ff */
[----:B------:R-:W-:Y:S05]  /*bee0*/  WARPSYNC.COLLECTIVE R15, `(.L_x_9126) ;  /* 0x000000000f087348 */ /* 0x000fea0003c00000 */
[----:B------:R0:W1:Y:S02]  /*bef0*/  SHFL.IDX P6, R14, R13, R12, R11 ;  /* 0x0000000c0d0e7389 */ /* 0x00006400000c000b */
[----:B01----:R-:W-:Y:S01]  /*bf00*/  ENDCOLLECTIVE ;  /* 0x000000000000791b */ /* 0x003fe20003800000 */
.L_x_9126:
[----:B------:R-:W-:-:S05]  /*bf10*/  @P2 IMAD.X R3, RZ, RZ, R3, P0 ;  /* 0x000000ffff032224 */ /* 0x000fca00000e0603 */
[----:B------:R-:W-:Y:S01]  /*bf20*/  @!PT LDS RZ, [RZ] ;  /* 0x00000000fffff984 */ /* 0x000fe20000000800 */
[----:B------:R-:W-:Y:S01]  /*bf30*/  @!PT LDS RZ, [RZ] ;  /* 0x00000000fffff984 */ /* 0x000fe20000000800 */
[----:B------:R-:W-:Y:S01]  /*bf40*/  @!PT LDS RZ, [RZ] ;  /* 0x00000000fffff984 */ /* 0x000fe20000000800 */
[----:B------:R0:W-:Y:S01]  /*bf50*/  @P2 LDGSTS.E.BYPASS.LTC128B.128 [R7+0x1c400], desc[UR48][R2.64], !P1 ;  /* 0x1c40000002072fae */ /* 0x0001e2000c901d70 */
[----:B------:R-:W-:Y:S01]  /*bf60*/  ISETP.GE.AND P2, PT, R34, 0x11, PT ;  /* 0x000000112200780c */ /* 0x000fe20003f46270 */
[----:B------:R-:W-:Y:S02]  /*bf70*/  IMAD.MOV.U32 R13, RZ, RZ, R0 ;  /* 0x000000ffff0d7224 */ /* 0x000fe400078e0000 */
[----:B------:R-:W-:-:S10]  /*bf80*/  IMAD.MOV.U32 R6, RZ, RZ, R14 ;  /* 0x000000ffff067224 */ /* 0x000fd400078e000e */
[----:B0-----:R-:W-:Y:S05]  /*bf90*/  WARPSYNC.COLLECTIVE R15, `(.L_x_9127) ;  /* 0x000000000f087348 */ /* 0x001fea0003c00000 */
[----:B------:R1:W2:Y:S02]  /*bfa0*/  SHFL.IDX P6, R14, R13, R12, R11 ;  /* 0x0000000c0d0e7389 */ /* 0x0002a400000c000b */
[----:B012---:R-:W-:Y:S01]  /*bfb0*/  ENDCOLLECTIVE ;  /* 0x000000000000791b */ /* 0x007fe20003800000 */
.L_x_9127:
[----:B------:R-:W-:Y:S01]  /*bfc0*/  @P2 LEA R12, R4, UR37, 0x1 ;  /* 0x00000025040c2c11 */ /* 0x000fe2000f8e08ff */
[----:B------:R-:W-:Y:S01]  /*bfd0*/  IMAD.MOV.U32 R13, RZ, RZ, R5 ;  /* 0x000000ffff0d7224 */ /* 0x000fe200078e0005 */
[----:B------:R-:W-:-:S04]  /*bfe0*/  @P2 LEA R11, P0, R20, R14, 0x1 ;  /* 0x0000000e140b2211 */ /* 0x000fc800078008ff */
[----:B------:R-:W-:Y:S01]  /*bff0*/  @P2 MOV R2, R11 ;  /* 0x0000000b00022202 */ /* 0x000fe20000000f00 */
[----:B------:R-:W-:Y:S02]  /*c000*/  @P2 IMAD.X R6, RZ, RZ, R6, P0 ;  /* 0x000000ffff062224 */ /* 0x000fe400000e0606 */
[----:B------:R-:W-:Y:S02]  /*c010*/  IMAD.MOV.U32 R11, RZ, RZ, 0x181f ;  /* 0x0000181fff0b7424 */ /* 0x000fe400078e00ff */
[----:B------:R-:W-:-:S05]  /*c020*/  @P2 IMAD.MOV.U32 R3, RZ, RZ, R6 ;  /* 0x000000ffff032224 */ /* 0x000fca00078e0006 */
[----:B------:R-:W-:Y:S01]  /*c030*/  @!PT LDS RZ, [RZ] ;  /* 0x00000000fffff984 */ /* 0x000fe20000000800 */
[----:B------:R-:W-:Y:S01]  /*c040*/  @!PT LDS RZ, [RZ] ;  /* 0x00000000fffff984 */ /* 0x000fe20000000800 */
[----:B------:R-:W-:Y:S01]  /*c050*/  @!PT LDS RZ, [RZ] ;  /* 0x00000000fffff984 */ /* 0x000fe20000000800 */
[----:B------:R0:W-:Y:S01]  /*c060*/  @P2 LDGSTS.E.BYPASS.LTC128B.128 [R12+0x1cc00], desc[UR48][R2.64], !P1 ;  /* 0x1cc00000020c2fae */ /* 0x0001e2000c901d70 */
[----:B------:R-:W-:Y:S01]  /*c070*/  ISETP.GE.AND P2, PT, R34, 0x21, PT ;  /* 0x000000212200780c */ /* 0x000fe20003f46270 */
[----:B0-----:R-:W-:-:S12]  /*c080*/  IMAD.MOV.U32 R12, RZ, RZ, 0x2 ;  /* 0x00000002ff0c7424 */ /* 0x001fd800078e00ff */
[----:B------:R-:W-:Y:S05]  /*c090*/  WARPSYNC.COLLECTIVE R15, `(.L_x_9128) ;  /* 0x000000000f087348 */ /* 0x000fea0003c00000 */
[----:B------:R0:W1:Y:S02]  /*c0a0*/  SHFL.IDX P6, R14, R13, R12, R11 ;  /* 0x0000000c0d0e7389 */ /* 0x00006400000c000b */
[----:B01----:R-:W-:Y:S01]  /*c0b0*/  ENDCOLLECTIVE ;  /* 0x000000000000791b */ /* 0x003fe20003800000 */
.L_x_9128:
[----:B------:R-:W-:Y:S01]  /*c0c0*/  MOV R13, R0 ;  /* 0x00000000000d7202 */ /* 0x000fe20000000f00 */
[----:B------:R-:W-:-:S07]  /*c0d0*/  IMAD.MOV.U32 R9, RZ, RZ, R14 ;  /* 0x000000ffff097224 */ /* 0x000fce00078e000e */
[----:B------:R-:W-:Y:S05]  /*c0e0*/  WARPSYNC.COLLECTIVE R15, `(.L_x_9129) ;  /* 0x000000000f087348 */ /* 0x000fea0003c00000 */
[----:B------:R0:W1:Y:S02]  /*c0f0*/  SHFL.IDX P6, R14, R13, R12, R11 ;  /* 0x0000000c0d0e7389 */ /* 0x00006400000c000b */
[----:B01----:R-:W-:Y:S01]  /*c100*/  ENDCOLLECTIVE ;  /* 0x000000000000791b */ /* 0x003fe20003800000 */
.L_x_9129:
[----:B------:R-:W-:Y:S01]  /*c110*/  @P2 LEA R12, R4, UR37, 0x1 ;  /* 0x00000025040c2c11 */ /* 0x000fe2000f8e08ff */
[----:B------:R-:W-:Y:S01]  /*c120*/  IMAD.MOV.U32 R13, RZ, RZ, R5 ;  /* 0x000000ffff0d7224 */ /* 0x000fe200078e0005 */
[----:B------:R-:W-:-:S05]  /*c130*/  @P2 LEA R10, P0, R20, R14, 0x1 ;  /* 0x0000000e140a2211 */ /* 0x000fca00078008ff */
[----:B------:R-:W-:Y:S02]  /*c140*/  @P2 IMAD.X R9, RZ, RZ, R9, P0 ;  /* 0x000000ffff092224 */ /* 0x000fe400000e0609 */
[----:B------:R-:W-:Y:S02]  /*c150*/  @P2 IMAD.MOV.U32 R2, RZ, RZ, R10 ;  /* 0x000000ffff022224 */ /* 0x000fe400078e000a */
[----:B------:R-:W-:-:S05]  /*c160*/  @P2 IMAD.MOV.U32 R3, RZ, RZ, R9 ;  /* 0x000000ffff032224 */ /* 0x000fca00078e0009 */
[----:B------:R-:W-:Y:S01]  /*c170*/  @!PT LDS RZ, [RZ] ;  /* 0x00000000fffff984 */ /* 0x000fe20000000800 */
[----:B------:R-:W-:Y:S01]  /*c180*/  @!PT LDS RZ, [RZ] ;  /* 0x00000000fffff984 */ /* 0x000fe20000000800 */
[----:B------:R-:W-:Y:S01]  /*c190*/  @!PT LDS RZ, [RZ] ;  /* 0x00000000fffff984 */ /* 0x000fe20000000800 */
[----:B------:R0:W-:Y:S01]  /*c1a0*/  @P2 LDGSTS.E.BYPASS.LTC128B.128 [R12+0x1d400], desc[UR48][R2.64], !P1 ;  /* 0x1d400000020c2fae */ /* 0x0001e2000c901d70 */
[----:B------:R-:W-:Y:S01]  /*c1b0*/  ISETP.GE.AND P2, PT, R34, 0x31, PT ;  /* 0x000000312200780c */ /* 0x000fe20003f46270 */
[----:B0-----:R-:W-:-:S12]  /*c1c0*/  IMAD.MOV.U32 R12, RZ, RZ, 0x3 ;  /* 0x00000003ff0c7424 */ /* 0x001fd800078e00ff */
[----:B------:R-:W-:-:S07]  /*c1d0*/  @P2 LEA R9, R4, UR37, 0x1 ;  /* 0x0000002504092c11 */ /* 0x000fce000f8e08ff */
[----:B------:R-:W-:Y:S05]  /*c1e0*/  WARPSYNC.COLLECTIVE R15, `(.L_x_9130) ;  /* 0x000000000f087348 */ /* 0x000fea0003c00000 */
[----:B------:R0:W1:Y:S02]  /*c1f0*/  SHFL.IDX P6, R14, R13, R12, R11 ;  /* 0x0000000c0d0e7389 */ /* 0x00006400000c000b */
[----:B01----:R-:W-:Y:S01]  /*c200*/  ENDCOLLECTIVE ;  /* 0x000000000000791b */ /* 0x003fe20003800000 */
.L_x_9130:
[----:B------:R-:W-:Y:S01]  /*c210*/  IMAD.MOV.U32 R13, RZ, RZ, R0 ;  /* 0x000000ffff0d7224 */ /* 0x000fe200078e0000 */
[----:B------:R-:W-:-:S07]  /*c220*/  MOV R7, R14 ;  /* 0x0000000e00077202 */ /* 0x000fce0000000f00 */
[----:B------:R-:W-:Y:S05]  /*c230*/  WARPSYNC.COLLECTIVE R15, `(.L_x_9131) ;  /* 0x000000000f087348 */ /* 0x000fea0003c00000 */
[----:B------:R0:W1:Y:S02]  /*c240*/  SHFL.IDX P6, R14, R13, R12, R11 ;  /* 0x0000000c0d0e7389 */ /* 0x00006400000c000b */
[----:B01----:R-:W-:Y:S01]  /*c250*/  ENDCOLLECTIVE ;  /* 0x000000000000791b */ /* 0x003fe20003800000 */
.L_x_9131:
[----:B------:R-:W-:Y:S01]  /*c260*/  IMAD.MOV.U32 R13, RZ, RZ, R5 ;  /* 0x000000ffff0d7224 */ /* 0x000fe200078e0005 */
[----:B------:R-:W-:Y:S02]  /*c270*/  MOV R12, 0x4 ;  /* 0x00000004000c7802 */ /* 0x000fe40000000f00 */
[----:B------:R-:W-:-:S13]  /*c280*/  @P2 LEA R8, P0, R20, R14, 0x1 ;  /* 0x0000000e14082211 */ /* 0x000fda00078008ff */
[----:B------:R-:W-:Y:S05]  /*c290*/  WARPSYNC.COLLECTIVE R15, `(.L_x_9132) ;  /* 0x000000000f087348 */ /* 0x000fea0003c00000 */
[----:B------:R0:W1:Y:S02]  /*c2a0*/  SHFL.IDX P6, R14, R13, R12, R11 ;  /* 0x0000000c0d0e7389 */ /* 0x00006400000c000b */
[----:B01----:R-:W-:Y:S01]  /*c2b0*/  ENDCOLLECTIVE ;  /* 0x000000000000791b */ /* 0x003fe20003800000 */
.L_x_9132:
        /* <DEDUP_REMOVED lines=13> */
.L_x_9133:
[----:B------:R-:W-:Y:S02]  /*c390*/  @P2 LEA R7, R4, UR37, 0x1 ;  /* 0x0000002504072c11 */ /* 0x000fe4000f8e08ff */
[----:B------:R-:W-:Y:S01]  /*c3a0*/  MOV R13, R5 ;  /* 0x00000005000d7202 */ /* 0x000fe20000000f00 */
[----:B------:R-:W-:Y:S01]  /*c3b0*/  IMAD.MOV.U32 R12, RZ, RZ, 0x5 ;  /* 0x00000005ff0c7424 */ /* 0x000fe200078e00ff */
[----:B------:R-:W-:-:S05]  /*c3c0*/  @P2 LEA R6, P0, R20, R14, 0x1 ;  /* 0x0000000e14062211 */ /* 0x000fca00078008ff */
[----:B------:R-:W-:Y:S02]  /*c3d0*/  @P2 IMAD.X R11, RZ, RZ, R2, P0 ;  /* 0x000000ffff0b2224 */ /* 0x000fe400000e0602 */
[----:B------:R-:W-:Y:S02]  /*c3e0*/  @P2 IMAD.MOV.U32 R2, RZ, RZ, R6 ;  /* 0x000000ffff022224 */ /* 0x000fe400078e0006 */
[----:B------:R-:W-:Y:S02]  /*c3f0*/  @P2 IMAD.MOV.U32 R3, RZ, RZ, R11 ;  /* 0x000000ffff032224 */ /* 0x000fe400078e000b */
[----:B------:R-:W-:-:S03]  /*c400*/  IMAD.MOV.U32 R11, RZ, RZ, 0x181f ;  /* 0x0000181fff0b7424 */ /* 0x000fc600078e00ff */
[----:B------:R-:W-:Y:S01]  /*c410*/  @!PT LDS RZ, [RZ] ;  /* 0x00000000fffff984 */ /* 0x000fe20000000800 */
[----:B------:R-:W-:Y:S01]  /*c420*/  @!PT LDS RZ, [RZ] ;  /* 0x00000000fffff984 */ /* 0x000fe20000000800 */
[----:B------:R-:W-:Y:S01]  /*c430*/  @!PT LDS RZ, [RZ] ;  /* 0x00000000fffff984 */ /* 0x000fe20000000800 */
[----:B------:R0:W-:Y:S04]  /*c440*/  @P2 LDGSTS.E.BYPASS.LTC128B.128 [R7+0x1e400], desc[UR48][R2.64], !P1 ;  /* 0x1e40000002072fae */ /* 0x0001e8000c901d70 */
[----:B0-----:R-:W-:Y:S05]  /*c450*/  WARPSYNC.COLLECTIVE R15, `(.L_x_9134) ;  /* 0x000000000f087348 */ /* 0x001fea0003c00000 */
[----:B------:R1:W2:Y:S02]  /*c460*/  SHFL.IDX P6, R14, R13, R12, R11 ;  /* 0x0000000c0d0e7389 */ /* 0x0002a400000c000b */
[----:B012---:R-:W-:Y:S01]  /*c470*/  ENDCOLLECTIVE ;  /* 0x000000000000791b */ /* 0x007fe20003800000 */
.L_x_9134:
[----:B------:R-:W-:Y:S02]  /*c480*/  IMAD.MOV.U32 R13, RZ, RZ, R0 ;  /* 0x000000ffff0d7224 */ /* 0x000fe400078e0000 */
[----:B------:R-:W-:-:S07]  /*c490*/  IMAD.MOV.U32 R5, RZ, RZ, R14 ;  /* 0x000000ffff057224 */ /* 0x000fce00078e000e */
[----:B------:R-:W-:Y:S05]  /*c4a0*/  WARPSYNC.COLLECTIVE R15, `(.L_x_9135) ;  /* 0x000000000f087348 */ /* 0x000fea0003c00000 */
[----:B------:R0:W1:Y:S02]  /*c4b0*/  SHFL.IDX P6, R14, R13, R12, R11 ;  /* 0x0000000c0d0e7389 */ /* 0x00006400000c000b */
[----:B01----:R-:W-:Y:S01]  /*c4c0*/  ENDCOLLECTIVE ;  /* 0x000000000000791b */ /* 0x003fe20003800000 */
.L_x_9135:
[----:B------:R-:W-:Y:S05]  /*c4d0*/  BRA `(.L_x_9136) ;  /* 0xffffffcc00dc7947 */ /* 0x000fea000383ffff */
.L_x_9081:
[----:B------:R-:W-:Y:S01]  /*c4e0*/  IMAD.MOV.U32 R13, RZ, RZ, R5 ;  /* 0x000000ffff0d7224 */ /* 0x000fe200078e0005 */
[----:B------:R-:W-:Y:S01]  /*c4f0*/  MOV R12, RZ ;  /* 0x000000ff000c7202 */ /* 0x000fe20000000f00 */
[----:B------:R-:W-:Y:S02]  /*c500*/  IMAD.MOV.U32 R11, RZ, RZ, 0x181f ;  /* 0x0000181fff0b7424 */ /* 0x000fe400078e00ff */
[----:B------:R-:W-:Y:S02]  /*c510*/  IMAD.MOV.U32 R15, RZ, RZ, -0x1 ;  /* 0xffffffffff0f7424 */ /* 0x000fe400078e00ff */
[----:B------:R-:W-:-:S07]  /*c520*/  IMAD.IADD R0, R36, 0x1, R0 ;  /* 0x0000000124007824 */ /* 0x000fce00078e0200 */
[----:B-1----:R-:W-:Y:S05]  /*c530*/  WARPSYNC.COLLECTIVE R15, `(.L_x_9137) ;  /* 0x000000000f087348 */ /* 0x002fea0003c00000 */
[----:B------:R0:W2:Y:S02]  /*c540*/  SHFL.IDX P6, R14, R13, R12, R11 ;  /* 0x0000000c0d0e7389 */ /* 0x0000a400000c000b */
[----:B012---:R-:W-:Y:S01]  /*c550*/  ENDCOLLECTIVE ;  /* 0x000000000000791b */ /* 0x007fe20003800000 */
.L_x_9137:
[C---:B------:R-:W-:Y:S01]  /*c560*/  VIADD R6, R0.reuse, 0x10 ;  /* 0x0000001000067836 */ /* 0x040fe20000000000 */
[----:B------:R-:W-:Y:S01]  /*c570*/  ISETP.GE.AND P0, PT, R0, UR39, PT ;  /* 0x0000002700007c0c */ /* 0x000fe2000bf06270 */
[----:B------:R-:W-:Y:S02]  /*c580*/  IMAD.MOV.U32 R13, RZ, RZ, R4 ;  /* 0x000000ffff0d7224 */ /* 0x000fe400078e0004 */
[----:B------:R-:W-:-:S10]  /*c590*/  IMAD.MOV.U32 R2, RZ, RZ, R14 ;  /* 0x000000ffff027224 */ /* 0x000fd400078e000e */
[----:B------:R-:W-:Y:S05]  /*c5a0*/  WARPSYNC.COLLECTIVE R15, `(.L_x_9138) ;  /* 0x000000000f087348 */ /* 0x000fea0003c00000 */
[----:B------:R0:W1:Y:S02]  /*c5b0*/  SHFL.IDX P6, R14, R13, R12, R11 ;  /* 0x0000000c0d0e7389 */ /* 0x00006400000c000b */
[----:B01----:R-:W-:Y:S01]  /*c5c0*/  ENDCOLLECTIVE ;  /* 0x000000000000791b */ /* 0x003fe20003800000 */
.L_x_9138:
[----:B------:R-:W-:Y:S02]  /*c5d0*/  IMAD.MOV.U32 R13, RZ, RZ, R5 ;  /* 0x000000ffff0d7224 */ /* 0x000fe400078e0005 */
[----:B------:R-:W-:Y:S01]  /*c5e0*/  IMAD.MOV.U32 R12, RZ, RZ, 0x1 ;  /* 0x00000001ff0c7424 */ /* 0x000fe200078e00ff */
[----:B------:R-:W-:-:S04]  /*c5f0*/  @!P0 LEA R14, P1, R21, R14, 0x1 ;  /* 0x0000000e150e8211 */ /* 0x000fc800078208ff */
[----:B------:R-:W-:Y:S01]  /*c600*/  @!P0 IADD3.X R3, RZ, R2, RZ, P1, !PT ;  /* 0x00000002ff038210 */ /* 0x000fe20000ffe4ff */
[----:B------:R-:W-:-:S08]  /*c610*/  @!P0 IMAD.MOV.U32 R2, RZ, RZ, R14 ;  /* 0x000000ffff028224 */ /* 0x000fd000078e000e */
[----:B------:R-:W-:Y:S05]  /*c620*/  WARPSYNC.COLLECTIVE R15, `(.L_x_9139) ;  /* 0x000000000f087348 */ /* 0x000fea0003c00000 */
[----:B------:R0:W1:Y:S02]  /*c630*/  SHFL.IDX P6, R14, R13, R12, R11 ;  /* 0x0000000c0d0e7389 */ /* 0x00006400000c000b */
[----:B01----:R-:W-:Y:S01]  /*c640*/  ENDCOLLECTIVE ;  /* 0x000000000000791b */ /* 0x003fe20003800000 */
.L_x_9139:
        /* <DEDUP_REMOVED lines=10> */
.L_x_9140:
[----:B------:R-:W-:Y:S02]  /*c6f0*/  IMAD.MOV.U32 R13, RZ, RZ, R5 ;  /* 0x000000ffff0d7224 */ /* 0x000fe400078e0005 */
[----:B------:R-:W-:Y:S01]  /*c700*/  IMAD.MOV.U32 R12, RZ, RZ, 0x2 ;  /* 0x00000002ff0c7424 */ /* 0x000fe200078e00ff */
[----:B------:R-:W-:-:S13]  /*c710*/  @!P0 LEA R2, P1, R21, R14, 0x1 ;  /* 0x0000000e15028211 */ /* 0x000fda00078208ff */
[----:B------:R-:W-:Y:S05]  /*c720*/  WARPSYNC.COLLECTIVE R15, `(.L_x_9141) ;  /* 0x000000000f087348 */ /* 0x000fea0003c00000 */
[----:B------:R0:W1:Y:S02]  /*c730*/  SHFL.IDX P6, R14, R13, R12, R11 ;  /* 0x0000000c0d0e7389 */ /* 0x00006400000c000b */
[----:B01----:R-:W-:Y:S01]  /*c740*/  ENDCOLLECTIVE ;  /* 0x000000000000791b */ /* 0x003fe20003800000 */
.L_x_9141:
[----:B------:R-:W-:Y:S02]  /*c750*/  @!P0 IMAD.X R3, RZ, RZ, R6, P1 ;  /* 0x000000ffff038224 */ /* 0x000fe400008e0606 */
[----:B------:R-:W-:-:S03]  /*c760*/  VIADD R6, R0, 0x20 ;  /* 0x0000002000067836 */ /* 0x000fc60000000000 */
[----:B------:R-:W-:Y:S01]  /*c770*/  @!PT LDS RZ, [RZ] ;  /* 0x00000000fffff984 */ /* 0x000fe20000000800 */
[----:B------:R-:W-:Y:S01]  /*c780*/  @!PT LDS RZ, [RZ] ;  /* 0x00000000fffff984 */ /* 0x000fe20000000800 */
[----:B------:R-:W-:Y:S01]  /*c790*/  @!PT LDS RZ, [RZ] ;  /* 0x00000000fffff984 */ /* 0x000fe20000000800 */
[----:B------:R0:W-:Y:S02]  /*c7a0*/  @!P0 LDGSTS.E.BYPASS.LTC128B.128 [R20+0x18c00], desc[UR48][R2.64], !P5 ;  /* 0x18c0000002148fae */ /* 0x0001e4000e901d70 */
[----:B------:R-:W-:Y:S02]  /*c7b0*/  ISETP.GE.AND P0, PT, R6, UR39, PT ;  /* 0x0000002706007c0c */ /* 0x000fe4000bf06270 */
[----:B------:R-:W-:Y:S01]  /*c7c0*/  MOV R13, R4 ;  /* 0x00000004000d7202 */ /* 0x000fe20000000f00 */
[----:B------:R-:W-:-:S10]  /*c7d0*/  IMAD.MOV.U32 R6, RZ, RZ, R14 ;  /* 0x000000ffff067224 */ /* 0x000fd400078e000e */
[----:B0-----:R-:W-:Y:S05]  /*c7e0*/  WARPSYNC.COLLECTIVE R15, `(.L_x_9142) ;  /* 0x000000000f087348 */ /* 0x001fea0003c00000 */
[----:B------:R1:W2:Y:S02]  /*c7f0*/  SHFL.IDX P6, R14, R13, R12, R11 ;  /* 0x0000000c0d0e7389 */ /* 0x0002a400000c000b */
[----:B012---:R-:W-:Y:S01]  /*c800*/  ENDCOLLECTIVE ;  /* 0x000000000000791b */ /* 0x007fe20003800000 */
.L_x_9142:
[----:B------:R-:W-:Y:S02]  /*c810*/  IMAD.MOV.U32 R13, RZ, RZ, R5 ;  /* 0x000000ffff0d7224 */ /* 0x000fe400078e0005 */
[----:B------:R-:W-:Y:S01]  /*c820*/  IMAD.MOV.U32 R12, RZ, RZ, 0x3 ;  /* 0x00000003ff0c7424 */ /* 0x000fe200078e00ff */
[----:B------:R-:W-:-:S13]  /*c830*/  @!P0 LEA R2, P1, R21, R14, 0x1 ;  /* 0x0000000e15028211 */ /* 0x000fda00078208ff */
[----:B------:R-:W-:Y:S05]  /*c840*/  WARPSYNC.COLLECTIVE R15, `(.L_x_9143) ;  /* 0x000000000f087348 */ /* 0x000fea0003c00000 */
[----:B------:R0:W1:Y:S02]  /*c850*/  SHFL.IDX P6, R14, R13, R12, R11 ;  /* 0x0000000c0d0e7389 */ /* 0x00006400000c000b */
[----:B01----:R-:W-:Y:S01]  /*c860*/  ENDCOLLECTIVE ;  /* 0x000000000000791b */ /* 0x003fe20003800000 */
.L_x_9143:
        /* <DEDUP_REMOVED lines=12> */
.L_x_9144:
[----:B------:R-:W-:Y:S02]  /*c930*/  IMAD.MOV.U32 R13, RZ, RZ, R5 ;  /* 0x000000ffff0d7224 */ /* 0x000fe400078e0005 */
[----:B------:R-:W-:Y:S01]  /*c940*/  IMAD.MOV.U32 R12, RZ, RZ, 0x4 ;  /* 0x00000004ff0c7424 */ /* 0x000fe200078e00ff */
[----:B------:R-:W-:-:S13]  /*c950*/  @!P0 LEA R2, P1, R21, R14, 0x1 ;  /* 0x0000000e15028211 */ /* 0x000fda00078208ff */
[----:B------:R-:W-:Y:S05]  /*c960*/  WARPSYNC.COLLECTIVE R15, `(.L_x_9145) ;  /* 0x000000000f087348 */ /* 0x000fea0003c00000 */
[----:B------:R0:W1:Y:S02]  /*c970*/  SHFL.IDX P6, R14, R13, R12, R11 ;  /* 0x0000000c0d0e7389 */ /* 0x00006400000c000b */
[----:B01----:R-:W-:Y:S01]  /*c980*/  ENDCOLLECTIVE ;  /* 0x000000000000791b */ /* 0x003fe20003800000 */
.L_x_9145:
        /* <DEDUP_REMOVED lines=12> */
.L_x_9146:
[----:B------:R-:W-:Y:S02]  /*ca50*/  IMAD.MOV.U32 R13, RZ, RZ, R5 ;  /* 0x000000ffff0d7224 */ /* 0x000fe400078e0005 */
[----:B------:R-:W-:Y:S01]  /*ca60*/  IMAD.MOV.U32 R12, RZ, RZ, 0x5 ;  /* 0x00000005ff0c7424 */ /* 0x000fe200078e00ff */
[----:B------:R-:W-:-:S13]  /*ca70*/  @!P0 LEA R2, P1, R21, R14, 0x1 ;  /* 0x0000000e15028211 */ /* 0x000fda00078208ff */
[----:B------:R-:W-:Y:S05]  /*ca80*/  WARPSYNC.COLLECTIVE R15, `(.L_x_9147) ;  /* 0x000000000f087348 */ /* 0x000fea0003c00000 */
[----:B------:R0:W1:Y:S02]  /*ca90*/  SHFL.IDX P6, R14, R13, R12, R11 ;  /* 0x0000000c0d0e7389 */ /* 0x00006400000c000b */
[----:B01----:R-:W-:Y:S01]  /*caa0*/  ENDCOLLECTIVE ;  /* 0x000000000000791b */ /* 0x003fe20003800000 */
.L_x_9147:
        /* <DEDUP_REMOVED lines=12> */
.L_x_9148:
[----:B------:R-:W-:Y:S02]  /*cb70*/  IMAD.MOV.U32 R13, RZ, RZ, R5 ;  /* 0x000000ffff0d7224 */ /* 0x000fe400078e0005 */
[----:B------:R-:W-:Y:S01]  /*cb80*/  IMAD.MOV.U32 R12, RZ, RZ, 0x6 ;  /* 0x00000006ff0c7424 */ /* 0x000fe200078e00ff */
[----:B------:R-:W-:-:S13]  /*cb90*/  @!P0 LEA R2, P1, R21, R14, 0x1 ;  /* 0x0000000e15028211 */ /* 0x000fda00078208ff */
[----:B------:R-:W-:Y:S05]  /*cba0*/  WARPSYNC.COLLECTIVE R15, `(.L_x_9149) ;  /* 0x000000000f087348 */ /* 0x000fea0003c00000 */
[----:B------:R0:W1:Y:S02]  /*cbb0*/  SHFL.IDX P6, R14, R13, R12, R11 ;  /* 0x0000000c0d0e7389 */ /* 0x00006400000c000b */
[----:B01----:R-:W-:Y:S01]  /*cbc0*/  ENDCOLLECTIVE ;  /* 0x000000000000791b */ /* 0x003fe20003800000 */
.L_x_9149:
        /* <DEDUP_REMOVED lines=12> */
.L_x_9150:
[----:B------:R-:W-:Y:S02]  /*cc90*/  IMAD.MOV.U32 R13, RZ, RZ, R5 ;  /* 0x000000ffff0d7224 */ /* 0x000fe400078e0005 */
[----:B------:R-:W-:Y:S01]  /*cca0*/  IMAD.MOV.U32 R12, RZ, RZ, 0x7 ;  /* 0x00000007ff0c7424 */ /* 0x000fe200078e00ff */
[----:B------:R-:W-:-:S13]  /*ccb0*/  @!P0 LEA R2, P1, R21, R14, 0x1 ;  /* 0x0000000e15028211 */ /* 0x000fda00078208ff */
[----:B------:R-:W-:Y:S05]  /*ccc0*/  WARPSYNC.COLLECTIVE R15, `(.L_x_9151) ;  /* 0x000000000f087348 */ /* 0x000fea0003c00000 */
[----:B------:R0:W1:Y:S02]  /*ccd0*/  SHFL.IDX P6, R14, R13, R12, R11 ;  /* 0x0000000c0d0e7389 */ /* 0x00006400000c000b */
[----:B01----:R-:W-:Y:S01]  /*cce0*/  ENDCOLLECTIVE ;  /* 0x000000000000791b */ /* 0x003fe20003800000 */
.L_x_9151:
[----:B------:R-:W-:-:S05]  /*ccf0*/  @!P0 IMAD.X R3, RZ, RZ, R6, P1 ;  /* 0x000000ffff038224 */ /* 0x000fca00008e0606 */
        /* <DEDUP_REMOVED lines=9> */
.L_x_9152:
[----:B------:R-:W-:Y:S05]  /*cd90*/  BRA `(.L_x_9153) ;  /* 0xffffffcc00e87947 */ /* 0x000fea000383ffff */
.L_x_9083:
[----:B0-----:R-:W-:-:S04]  /*cda0*/  MOV R3, UR37 ;  /* 0x0000002500037c02 */ /* 0x001fc80008000f00 */
[----:B------:R0:W2:Y:S03]  /*cdb0*/  SYNCS.PHASECHK.TRANS64.TRYWAIT P0, [R3+URZ+0x22820], R0 ;  /* 0x02282000030075a7 */ /* 0x0000a6000800017f */
[----:B--2---:R-:W-:Y:S05]  /*cdc0*/  @!P0 NANOSLEEP.SYNCS 0x989680 ;  /* 0x009896800000895d */ /* 0x004fea0003900000 */
[----:B------:R-:W2:Y:S02]  /*cdd0*/  @!P0 SYNCS.PHASECHK.TRANS64 P0, [R3+URZ+0x22820], R0 ;  /* 0x02282000030085a7 */ /* 0x000ea4000800007f */
[----:B--2---:R-:W-:Y:S05]  /*cde0*/  @!P0 BRA `(.L_x_9083) ;  /* 0xfffffffc00ec8947 */ /* 0x004fea000383ffff */
[----:B------:R-:W-:Y:S05]  /*cdf0*/  BRA `(.L_x_9154) ;  /* 0xffffffd0001c7947 */ /* 0x000fea000383ffff */
.L_x_9086:
[----:B0-----:R0:W2:Y:S02]  /*ce00*/  SYNCS.PHASECHK.TRANS64.TRYWAIT P0, [R22+URZ+0x22860], R3 ;  /* 0x02286003160075a7 */ /* 0x0010a4000800017f */
[----:B--2---:R-:W-:Y:S05]  /*ce10*/  @!P0 NANOSLEEP.SYNCS 0x989680 ;  /* 0x009896800000895d */ /* 0x004fea0003900000 */
[----:B------:R-:W2:Y:S02]  /*ce20*/  @!P0 SYNCS.PHASECHK.TRANS64 P0, [R22+URZ+0x22860], R3 ;  /* 0x02286003160085a7 */ /* 0x000ea4000800007f */
[----:B--2---:R-:W-:Y:S05]  /*ce30*/  @!P0 BRA `(.L_x_9086) ;  /* 0xfffffffc00f08947 */ /* 0x004fea000383ffff */
[----:B------:R-:W-:Y:S05]  /*ce40*/  BRA `(.L_x_9155) ;  /* 0xffffffd0002c7947 */ /* 0x000fea000383ffff */
.L_x_9087:
        /* <DEDUP_REMOVED lines=8> */
.L_x_9157:
[----:B------:R-:W-:Y:S05]  /*ced0*/  BSYNC B0 ;  /* 0x0000000000007941 */ /* 0x000fea0003800000 */
.L_x_9156:
[----:B------:R-:W0:Y:S01]  /*cee0*/  S2R R4, SR_TID.X ;  /* 0x0000000000047919 */ /* 0x000e220000002100 */
[----:B------:R-:W-:Y:S01]  /*cef0*/  MOV R13, R8 ;  /* 0x00000008000d7202 */ /* 0x000fe20000000f00 */
[----:B------:R-:W-:Y:S01]  /*cf00*/  IMAD.MOV.U32 R12, RZ, RZ, RZ ;  /* 0x000000ffff0c7224 */ /* 0x000fe200078e00ff */
[----:B------:R-:W-:Y:S01]  /*cf10*/  LOP3.LUT P3, RZ, R35, 0x4, RZ, 0xc0, !PT ;  /* 0x0000000423ff7812 */ /* 0x000fe2000786c0ff */
[----:B------:R-:W-:Y:S01]  /*cf20*/  IMAD.MOV.U32 R11, RZ, RZ, 0x181f ;  /* 0x0000181fff0b7424 */ /* 0x000fe200078e00ff */
[C---:B------:R-:W-:Y:S01]  /*cf30*/  LOP3.LUT P2, RZ, R16.reuse, 0x80000000, RZ, 0xc0, !PT ;  /* 0x8000000010ff7812 */ /* 0x040fe2000784c0ff */
[----:B------:R-:W-:Y:S01]  /*cf40*/  IMAD.MOV.U32 R15, RZ, RZ, -0x1 ;  /* 0xffffffffff0f7424 */ /* 0x000fe200078e00ff */
[C---:B------:R-:W-:Y:S01]  /*cf50*/  LOP3.LUT P1, RZ, R16.reuse, 0x4000000, RZ, 0xc0, !PT ;  /* 0x0400000010ff7812 */ /* 0x040fe2000782c0ff */
[----:B------:R-:W-:Y:S01]  /*cf60*/  IMAD.MOV.U32 R3, RZ, RZ, R14 ;  /* 0x000000ffff037224 */ /* 0x000fe200078e000e */
[----:B------:R-:W-:-:S13]  /*cf70*/  LOP3.LUT P4, RZ, R16, 0x200000, RZ, 0xc0, !PT ;  /* 0x0020000010ff7812 */ /* 0x000fda000788c0ff */
[----:B0-----:R-:W-:Y:S05]  /*cf80*/  WARPSYNC.COLLECTIVE R15, `(.L_x_9158) ;  /* 0x000000000f087348 */ /* 0x001fea0003c00000 */
[----:B------:R1:W2:Y:S02]  /*cf90*/  SHFL.IDX P6, R14, R13, R12, R11 ;  /* 0x0000000c0d0e7389 */ /* 0x0002a400000c000b */
[----:B012---:R-:W-:Y:S01]  /*cfa0*/  ENDCOLLECTIVE ;  /* 0x000000000000791b */ /* 0x007fe20003800000 */
.L_x_9158:
[----:B------:R-:W-:Y:S02]  /*cfb0*/  LEA R6, R6, UR37, 0x1 ;  /* 0x0000002506067c11 */ /* 0x000fe4000f8e08ff */
[----:B------:R-:W-:Y:S01]  /*cfc0*/  LOP3.LUT P5, RZ, R16, 0x40000, RZ, 0xc0, !PT ;  /* 0x0004000010ff7812 */ /* 0x000fe200078ac0ff */
[----:B------:R-:W-:Y:S02]  /*cfd0*/  IMAD.MOV.U32 R13, RZ, RZ, R7 ;  /* 0x000000ffff0d7224 */ /* 0x000fe400078e0007 */
[----:B------:R-:W-:Y:S02]  /*cfe0*/  IMAD.MOV.U32 R12, RZ, RZ, 0x1 ;  /* 0x00000001ff0c7424 */ /* 0x000fe400078e00ff */
[----:B------:R-:W-:Y:S02]  /*cff0*/  IMAD.SHL.U32 R4, R4, 0x8, RZ ;  /* 0x0000000804047824 */ /* 0x000fe400078e00ff */
[----:B------:R-:W-:-:S07]  /*d000*/  IMAD.MOV.U32 R2, RZ, RZ, R14 ;  /* 0x000000ffff027224 */ /* 0x000fce00078e000e */
[----:B------:R-:W-:Y:S05]  /*d010*/  WARPSYNC.COLLECTIVE R15, `(.L_x_9159) ;  /* 0x000000000f087348 */ /* 0x000fea0003c00000 */
[----:B------:R0:W1:Y:S02]  /*d020*/  SHFL.IDX P6, R14, R13, R12, R11 ;  /* 0x0000000c0d0e7389 */ /* 0x00006400000c000b */
[----:B01----:R-:W-:Y:S01]  /*d030*/  ENDCOLLECTIVE ;  /* 0x000000000000791b */ /* 0x003fe20003800000 */
.L_x_9159:
        /* <DEDUP_REMOVED lines=8> */
[----:B------:R-:W-:Y:S01]  /*d0c0*/  LDGSTS.E.BYPASS.LTC128B.128 [R6+0x400], desc[UR48][R2.64], !P3 ;  /* 0x0040000002067fae */ /* 0x000fe2000d901d70 */
[----:B------:R-:W-:-:S03]  /*d0d0*/  LOP3.LUT P3, RZ, R35, 0x2, RZ, 0xc0, !PT ;  /* 0x0000000223ff7812 */ /* 0x000fc6000786c0ff */
[----:B------:R-:W-:Y:S01]  /*d0e0*/  LDGSTS.E.BYPASS.LTC128B.128 [R6+0x3400], desc[UR48][R2.64+0x80], !P2 ;  /* 0x0340008002067fae */ /* 0x000fe2000d101d70 */
[----:B------:R-:W-:-:S03]  /*d0f0*/  LOP3.LUT P2, RZ, R16, 0x40000000, RZ, 0xc0, !PT ;  /* 0x4000000010ff7812 */ /* 0x000fc6000784c0ff */
        /* <DEDUP_REMOVED lines=8> */
.L_x_9160:
[----:B------:R-:W-:Y:S02]  /*d180*/  IMAD.MOV.U32 R13, RZ, RZ, R7 ;  /* 0x000000ffff0d7224 */ /* 0x000fe400078e0007 */
[----:B------:R-:W-:Y:S01]  /*d190*/  IMAD.MOV.U32 R12, RZ, RZ, 0x2 ;  /* 0x00000002ff0c7424 */ /* 0x000fe200078e00ff */
[----:B------:R-:W-:-:S07]  /*d1a0*/  MOV R2, R14 ;  /* 0x0000000e00027202 */ /* 0x000fce0000000f00 */
[----:B------:R-:W-:Y:S05]  /*d1b0*/  WARPSYNC.COLLECTIVE R15, `(.L_x_9161) ;  /* 0x000000000f087348 */ /* 0x000fea0003c00000 */
[----:B------:R0:W1:Y:S02]  /*d1c0*/  SHFL.IDX P6, R14, R13, R12, R11 ;  /* 0x0000000c0d0e7389 */ /* 0x00006400000c000b */
[----:B01----:R-:W-:Y:S01]  /*d1d0*/  ENDCOLLECTIVE ;  /* 0x000000000000791b */ /* 0x003fe20003800000 */
.L_x_9161:
[----:B------:R-:W-:-:S05]  /*d1e0*/  IADD3 R2, P0, R2, R0, RZ ;  /* 0x0000000002027210 */ /* 0x000fca0007f1e0ff */
[----:B------:R-:W-:-:S05]  /*d1f0*/  IMAD.X R3, RZ, RZ, R3, P0 ;  /* 0x000000ffff037224 */ /* 0x000fca00000e0603 */
[----:B------:R-:W-:Y:S01]  /*d200*/  @!PT LDS RZ, [RZ] ;  /* 0x00000000fffff984 */ /* 0x000fe20000000800 */
[----:B------:R-:W-:Y:S01]  /*d210*/  @!PT LDS RZ, [RZ] ;  /* 0x00000000fffff984 */ /* 0x000fe20000000800 */
[----:B------:R-:W-:Y:S01]  /*d220*/  @!PT LDS RZ, [RZ] ;  /* 0x00000000fffff984 */ /* 0x000fe20000000800 */
[----:B------:R-:W-:Y:S01]  /*d230*/  LDGSTS.E.BYPASS.LTC128B.128 [R6+0xc00], desc[UR48][R2.64], !P3 ;  /* 0x00c0000002067fae */ /* 0x000fe2000d901d70 */
[----:B------:R-:W-:Y:S01]  /*d240*/  LOP3.LUT P3, RZ, R35, 0x1, RZ, 0xc0, !PT ;  /* 0x0000000123ff7812 */ /* 0x000fe2000786c0ff */
[----:B------:R-:W-:Y:S02]  /*d250*/  IMAD.MOV.U32 R13, RZ, RZ, R8 ;  /* 0x000000ffff0d7224 */ /* 0x000fe400078e0008 */
        /* <DEDUP_REMOVED lines=10> */
.L_x_9162:
[----:B------:R-:W-:Y:S02]  /*d300*/  IMAD.MOV.U32 R13, RZ, RZ, R7 ;  /* 0x000000ffff0d7224 */ /* 0x000fe400078e0007 */
[----:B------:R-:W-:Y:S01]  /*d310*/  IMAD.MOV.U32 R12, RZ, RZ, 0x3 ;  /* 0x00000003ff0c7424 */ /* 0x000fe200078e00ff */
[----:B------:R-:W-:-:S07]  /*d320*/  MOV R2, R14 ;  /* 0x0000000e00027202 */ /* 0x000fce0000000f00 */
[----:B------:R-:W-:Y:S05]  /*d330*/  WARPSYNC.COLLECTIVE R15, `(.L_x_9163) ;  /* 0x000000000f087348 */ /* 0x000fea0003c00000 */
[----:B------:R0:W1:Y:S02]  /*d340*/  SHFL.IDX P6, R14, R13, R12, R11 ;  /* 0x0000000c0d0e7389 */ /* 0x00006400000c000b */
[----:B01----:R-:W-:Y:S01]  /*d350*/  ENDCOLLECTIVE ;  /* 0x000000000000791b */ /* 0x003fe20003800000 */
.L_x_9163:
[----:B------:R-:W-:-:S05]  /*d360*/  IADD3 R2, P0, R2, R0, RZ ;  /* 0x0000000002027210 */ /* 0x000fca0007f1e0ff */
[----:B------:R-:W-:-:S05]  /*d370*/  IMAD.X R3, RZ, RZ, R3, P0 ;  /* 0x000000ffff037224 */ /* 0x000fca00000e0603 */
[----:B------:R-:W-:Y:S01]  /*d380*/  @!PT LDS RZ, [RZ] ;  /* 0x00000000fffff984 */ /* 0x000fe20000000800 */
[----:B------:R-:W-:Y:S01]  /*d390*/  @!PT LDS RZ, [RZ] ;  /* 0x00000000fffff984 */ /* 0x000fe20000000800 */
[----:B------:R-:W-:Y:S01]  /*d3a0*/  @!PT LDS RZ, [RZ] ;  /* 0x00000000fffff984 */ /* 0x000fe20000000800 */
[----:B------:R-:W-:Y:S01]  /*d3b0*/  LDGSTS.E.BYPASS.LTC128B.128 [R6+0x1400], desc[UR48][R2.64], !P3 ;  /* 0x0140000002067fae */ /* 0x000fe2000d901d70 */
[C---:B------:R-:W-:Y:S01]  /*d3c0*/  LOP3.LUT P3, RZ, R16.reuse, 0x10000000, RZ, 0xc0, !PT ;  /* 0x1000000010ff7812 */ /* 0x040fe2000786c0ff */
        /* <DEDUP_REMOVED lines=11> */
.L_x_9164:
[----:B------:R-:W-:Y:S02]  /*d480*/  IMAD.MOV.U32 R13, RZ, RZ, R7 ;  /* 0x000000ffff0d7224 */ /* 0x000fe400078e0007 */
[----:B------:R-:W-:Y:S01]  /*d490*/  IMAD.MOV.U32 R12, RZ, RZ, 0x4 ;  /* 0x00000004ff0c7424 */ /* 0x000fe200078e00ff */
[----:B------:R-:W-:-:S07]  /*d4a0*/  MOV R2, R14 ;  /* 0x0000000e00027202 */ /* 0x000fce0000000f00 */
[----:B------:R-:W-:Y:S05]  /*d4b0*/  WARPSYNC.COLLECTIVE R15, `(.L_x_9165) ;  /* 0x000000000f087348 */ /* 0x000fea0003c00000 */
[----:B------:R0:W1:Y:S02]  /*d4c0*/  SHFL.IDX P6, R14, R13, R12, R11 ;  /* 0x0000000c0d0e7389 */ /* 0x00006400000c000b */
[----:B01----:R-:W-:Y:S01]  /*d4d0*/  ENDCOLLECTIVE ;  /* 0x000000000000791b */ /* 0x003fe20003800000 */
.L_x_9165:
        /* <DEDUP_REMOVED lines=12> */
[----:B------:R0:W-:Y:S02]  /*d5a0*/  LDGSTS.E.BYPASS.LTC128B.128 [R6+0xac00], desc[UR48][R2.64+0x180], !P5 ;  /* 0x0ac0018002067fae */ /* 0x0001e4000e901d70 */
[----:B0-----:R-:W-:-:S08]  /*d5b0*/  IMAD.MOV.U32 R3, RZ, RZ, R14 ;  /* 0x000000ffff037224 */ /* 0x001fd000078e000e */
[----:B------:R-:W-:Y:S05]  /*d5c0*/  WARPSYNC.COLLECTIVE R15, `(.L_x_9166) ;  /* 0x000000000f087348 */ /* 0x000fea0003c00000 */
[----:B------:R0:W1:Y:S02]  /*d5d0*/  SHFL.IDX P6, R14, R13, R12, R11 ;  /* 0x0000000c0d0e7389 */ /* 0x00006400000c000b */
[----:B01----:R-:W-:Y:S01]  /*d5e0*/  ENDCOLLECTIVE ;  /* 0x000000000000791b */ /* 0x003fe20003800000 */
.L_x_9166:
[----:B------:R-:W-:Y:S02]  /*d5f0*/  IMAD.MOV.U32 R13, RZ, RZ, R7 ;  /* 0x000000ffff0d7224 */ /* 0x000fe400078e0007 */
[----:B------:R-:W-:Y:S01]  /*d600*/  IMAD.MOV.U32 R12, RZ, RZ, 0x5 ;  /* 0x00000005ff0c7424 */ /* 0x000fe200078e00ff */
[----:B------:R-:W-:-:S07]  /*d610*/  MOV R2, R14 ;  /* 0x0000000e00027202 */ /* 0x000fce0000000f00 */
[----:B------:R-:W-:Y:S05]  /*d620*/  WARPSYNC.COLLECTIVE R15, `(.L_x_9167) ;  /* 0x000000000f087348 */ /* 0x000fea0003c00000 */
[----:B------:R0:W1:Y:S02]  /*d630*/  SHFL.IDX P6, R14, R13, R12, R11 ;  /* 0x0000000c0d0e7389 */ /* 0x00006400000c000b */
[----:B01----:R-:W-:Y:S01]  /*d640*/  ENDCOLLECTIVE ;  /* 0x000000000000791b */ /* 0x003fe20003800000 */
.L_x_9167:
        /* <DEDUP_REMOVED lines=9> */
[----:B------:R-:W-:-:S03]  /*d6e0*/  IMAD.MOV.U32 R7, RZ, RZ, R14 ;  /* 0x000000ffff077224 */ /* 0x000fc600078e000e */
[----:B------:R0:W-:Y:S04]  /*d6f0*/  LDGSTS.E.BYPASS.LTC128B.128 [R6+0xb400], desc[UR48][R2.64+0x180], !P1 ;  /* 0x0b40018002067fae */ /* 0x0001e8000c901d70 */
[----:B0-----:R-:W-:Y:S05]  /*d700*/  WARPSYNC.COLLECTIVE R15, `(.L_x_9168) ;  /* 0x000000000f087348 */ /* 0x001fea0003c00000 */
[----:B------:R1:W2:Y:S02]  /*d710*/  SHFL.IDX P6, R14, R13, R12, R11 ;  /* 0x0000000c0d0e7389 */ /* 0x0002a400000c000b */
[----:B012---:R-:W-:Y:S01]  /*d720*/  ENDCOLLECTIVE ;  /* 0x000000000000791b */ /* 0x007fe20003800000 */
.L_x_9168:
[----:B------:R-:W-:Y:S05]  /*d730*/  BRA `(.L_x_9169) ;  /* 0xffffffcc00e87947 */ /* 0x000fea000383ffff */
.L_x_9093:
[----:B0-----:R0:W1:Y:S02]  /*d740*/  SYNCS.PHASECHK.TRANS64.TRYWAIT P0, [R18+URZ+0x22840], R26 ;  /* 0x0228401a120075a7 */ /* 0x001064000800017f */
[----:B-1----:R-:W-:Y:S05]  /*d750*/  @!P0 NANOSLEEP.SYNCS 0x989680 ;  /* 0x009896800000895d */ /* 0x002fea0003900000 */
[----:B------:R-:W1:Y:S02]  /*d760*/  @!P0 SYNCS.PHASECHK.TRANS64 P0, [R18+URZ+0x22840], R26 ;  /* 0x0228401a120085a7 */ /* 0x000e64000800007f */
[----:B-1----:R-:W-:Y:S05]  /*d770*/  @!P0 BRA `(.L_x_9093) ;  /* 0xfffffffc00f08947 */ /* 0x002fea000383ffff */
[----:B------:R-:W-:Y:S05]  /*d780*/  BRA `(.L_x_9170) ;  /* 0xffffffd000f47947 */ /* 0x000fea000383ffff */
.L_x_9094:
        /* <DEDUP_REMOVED lines=8> */
.L_x_9172:
[----:B------:R-:W-:Y:S05]  /*d810*/  BSYNC B1 ;  /* 0x0000000000017941 */ /* 0x000fea0003800000 */
.L_x_9171:
        /* <DEDUP_REMOVED lines=9> */
.L_x_9173:
[----:B------:R-:W-:Y:S02]  /*d8b0*/  IMAD.MOV.U32 R13, RZ, RZ, R24 ;  /* 0x000000ffff0d7224 */ /* 0x000fe400078e0018 */
[----:B------:R-:W-:Y:S01]  /*d8c0*/  IMAD.MOV.U32 R12, RZ, RZ, 0x1 ;  /* 0x00000001ff0c7424 */ /* 0x000fe200078e00ff */
[----:B------:R-:W-:-:S13]  /*d8d0*/  IADD3 R2, P0, R14, R0, RZ ;  /* 0x000000000e027210 */ /* 0x000fda0007f1e0ff */
[----:B------:R-:W-:Y:S05]  /*d8e0*/  WARPSYNC.COLLECTIVE R15, `(.L_x_9174) ;  /* 0x000000000f087348 */ /* 0x000fea0003c00000 */
[----:B------:R0:W1:Y:S02]  /*d8f0*/  SHFL.IDX P6, R14, R13, R12, R11 ;  /* 0x0000000c0d0e7389 */ /* 0x00006400000c000b */
[----:B01----:R-:W-:Y:S01]  /*d900*/  ENDCOLLECTIVE ;  /* 0x000000000000791b */ /* 0x003fe20003800000 */
.L_x_9174:
        /* <DEDUP_REMOVED lines=10> */
.L_x_9175:
[----:B------:R-:W-:Y:S02]  /*d9b0*/  IMAD.MOV.U32 R13, RZ, RZ, R24 ;  /* 0x000000ffff0d7224 */ /* 0x000fe400078e0018 */
[----:B------:R-:W-:Y:S01]  /*d9c0*/  IMAD.MOV.U32 R12, RZ, RZ, 0x2 ;  /* 0x00000002ff0c7424 */ /* 0x000fe200078e00ff */
[----:B------:R-:W-:-:S13]  /*d9d0*/  IADD3 R2, P0, R14, R0, RZ ;  /* 0x000000000e027210 */ /* 0x000fda0007f1e0ff */
[----:B------:R-:W-:Y:S05]  /*d9e0*/  WARPSYNC.COLLECTIVE R15, `(.L_x_9176) ;  /* 0x000000000f087348 */ /* 0x000fea0003c00000 */
[----:B------:R0:W1:Y:S02]  /*d9f0*/  SHFL.IDX P6, R14, R13, R12, R11 ;  /* 0x0000000c0d0e7389 */ /* 0x00006400000c000b */
[----:B01----:R-:W-:Y:S01]  /*da00*/  ENDCOLLECTIVE ;  /* 0x000000000000791b */ /* 0x003fe20003800000 */
.L_x_9176:
        /* <DEDUP_REMOVED lines=10> */
.L_x_9177:
[----:B------:R-:W-:Y:S02]  /*dab0*/  IMAD.MOV.U32 R13, RZ, RZ, R24 ;  /* 0x000000ffff0d7224 */ /* 0x000fe400078e0018 */
[----:B------:R-:W-:Y:S02]  /*dac0*/  IMAD.MOV.U32 R12, RZ, RZ, 0x3 ;  /* 0x00000003ff0c7424 */ /* 0x000fe400078e00ff */
[----:B------:R-:W-:-:S07]  /*dad0*/  IMAD.MOV.U32 R10, RZ, RZ, R14 ;  /* 0x000000ffff0a7224 */ /* 0x000fce00078e000e */
[----:B------:R-:W-:Y:S05]  /*dae0*/  WARPSYNC.COLLECTIVE R15, `(.L_x_9178) ;  /* 0x000000000f087348 */ /* 0x000fea0003c00000 */
[----:B------:R0:W1:Y:S02]  /*daf0*/  SHFL.IDX P6, R14, R13, R12, R11 ;  /* 0x0000000c0d0e7389 */ /* 0x00006400000c000b */
[----:B01----:R-:W-:Y:S01]  /*db00*/  ENDCOLLECTIVE ;  /* 0x000000000000791b */ /* 0x003fe20003800000 */
.L_x_9178:
        /* <DEDUP_REMOVED lines=11> */
.L_x_9179:
[----:B------:R-:W-:Y:S02]  /*dbc0*/  IMAD.MOV.U32 R13, RZ, RZ, R24 ;  /* 0x000000ffff0d7224 */ /* 0x000fe400078e0018 */
[----:B------:R-:W-:Y:S02]  /*dbd0*/  IMAD.MOV.U32 R12, RZ, RZ, 0x4 ;  /* 0x00000004ff0c7424 */ /* 0x000fe400078e00ff */
[----:B------:R-:W-:-:S07]  /*dbe0*/  IMAD.MOV.U32 R2, RZ, RZ, R14 ;  /* 0x000000ffff027224 */ /* 0x000fce00078e000e */
[----:B------:R-:W-:Y:S05]  /*dbf0*/  WARPSYNC.COLLECTIVE R15, `(.L_x_9180) ;  /* 0x000000000f087348 */ /* 0x000fea0003c00000 */
[----:B------:R0:W1:Y:S02]  /*dc00*/  SHFL.IDX P6, R14, R13, R12, R11 ;  /* 0x0000000c0d0e7389 */ /* 0x00006400000c000b */
[----:B01----:R-:W-:Y:S01]  /*dc10*/  ENDCOLLECTIVE ;  /* 0x000000000000791b */ /* 0x003fe20003800000 */
.L_x_9180:
        /* <DEDUP_REMOVED lines=11> */
.L_x_9181:
[----:B------:R-:W-:Y:S02]  /*dcd0*/  IMAD.MOV.U32 R13, RZ, RZ, R24 ;  /* 0x000000ffff0d7224 */ /* 0x000fe400078e0018 */
[----:B------:R-:W-:Y:S02]  /*dce0*/  IMAD.MOV.U32 R12, RZ, RZ, 0x5 ;  /* 0x00000005ff0c7424 */ /* 0x000fe400078e00ff */
[----:B------:R-:W-:-:S07]  /*dcf0*/  IMAD.MOV.U32 R2, RZ, RZ, R14 ;  /* 0x000000ffff027224 */ /* 0x000fce00078e000e */
[----:B------:R-:W-:Y:S05]  /*dd00*/  WARPSYNC.COLLECTIVE R15, `(.L_x_9182) ;  /* 0x000000000f087348 */ /* 0x000fea0003c00000 */
[----:B------:R0:W1:Y:S02]  /*dd10*/  SHFL.IDX P6, R14, R13, R12, R11 ;  /* 0x0000000c0d0e7389 */ /* 0x00006400000c000b */
[----:B01----:R-:W-:Y:S01]  /*dd20*/  ENDCOLLECTIVE ;  /* 0x000000000000791b */ /* 0x003fe20003800000 */
.L_x_9182:
        /* <DEDUP_REMOVED lines=11> */
.L_x_9183:
[----:B------:R-:W-:Y:S05]  /*dde0*/  BRA `(.L_x_9184) ;  /* 0xffffffd0002c7947 */ /* 0x000fea000383ffff */
.L_x_9099:
[----:B--2---:R2:W3:Y:S02]  /*ddf0*/  SYNCS.PHASECHK.TRANS64.TRYWAIT P0, [R18+URZ+0x22860], R26 ;  /* 0x0228601a120075a7 */ /* 0x0044e4000800017f */
[----:B---3--:R-:W-:Y:S05]  /*de00*/  @!P0 NANOSLEEP.SYNCS 0x989680 ;  /* 0x009896800000895d */ /* 0x008fea0003900000 */
[----:B------:R-:W3:Y:S02]  /*de10*/  @!P0 SYNCS.PHASECHK.TRANS64 P0, [R18+URZ+0x22860], R26 ;  /* 0x0228601a120085a7 */ /* 0x000ee4000800007f */
[----:B---3--:R-:W-:Y:S05]  /*de20*/  @!P0 BRA `(.L_x_9099) ;  /* 0xfffffffc00f08947 */ /* 0x008fea000383ffff */
[----:B------:R-:W-:Y:S05]  /*de30*/  BRA `(.L_x_9185) ;  /* 0xffffffd0007c7947 */ /* 0x000fea000383ffff */
.L_x_9100:
[----:B------:R-:W-:Y:S01]  /*de40*/  BSSY B1, `(.L_x_9186) ;  /* 0x0000008000017945 */ /* 0x000fe20003800000 */
[----:B------:R-:W-:Y:S02]  /*de50*/  IMAD.MOV.U32 R13, RZ, RZ, R23 ;  /* 0x000000ffff0d7224 */ /* 0x000fe400078e0017 */
[----:B------:R-:W-:Y:S02]  /*de60*/  IMAD.MOV.U32 R12, RZ, RZ, RZ ;  /* 0x000000ffff0c7224 */ /* 0x000fe400078e00ff */
[----:B------:R-:W-:Y:S02]  /*de70*/  IMAD.MOV.U32 R11, RZ, RZ, 0x181f ;  /* 0x0000181fff0b7424 */ /* 0x000fe400078e00ff */
[----:B------:R-:W-:-:S07]  /*de80*/  IMAD.MOV.U32 R15, RZ, RZ, -0x1 ;  /* 0xffffffffff0f7424 */ /* 0x000fce00078e00ff */
[----:B012---:R-:W-:Y:S05]  /*de90*/  WARPSYNC.COLLECTIVE R15, `(.L_x_9187) ;  /* 0x000000000f087348 */ /* 0x007fea0003c00000 */
[----:B------:R3:W4:Y:S02]  /*dea0*/  SHFL.IDX P6, R14, R13, R12, R11 ;  /* 0x0000000c0d0e7389 */ /* 0x00072400000c000b */
[----:B01234-:R-:W-:Y:S01]  /*deb0*/  ENDCOLLECTIVE ;  /* 0x000000000000791b */ /* 0x01ffe20003800000 */
.L_x_9187:
[----:B------:R-:W-:Y:S05]  /*dec0*/  BSYNC B1 ;  /* 0x0000000000017941 */ /* 0x000fea0003800000 */
.L_x_9186:
[----:B------:R-:W-:Y:S01]  /*ded0*/  MOV R13, R21 ;  /* 0x00000015000d7202 */ /* 0x000fe20000000f00 */
[----:B------:R-:W-:Y:S01]  /*dee0*/  IMAD.MOV.U32 R12, RZ, RZ, RZ ;  /* 0x000000ffff0c7224 */ /* 0x000fe200078e00ff */
[----:B------:R-:W-:Y:S01]  /*def0*/  LEA R22, R22, UR37, 0x1 ;  /* 0x0000002516167c11 */ /* 0x000fe2000f8e08ff */
[----:B------:R-:W-:Y:S02]  /*df00*/  IMAD.MOV.U32 R11, RZ, RZ, 0x181f ;  /* 0x0000181fff0b7424 */ /* 0x000fe400078e00ff */
[----:B------:R-:W-:Y:S02]  /*df10*/  IMAD.MOV.U32 R15, RZ, RZ, -0x1 ;  /* 0xffffffffff0f7424 */ /* 0x000fe400078e00ff */
[----:B------:R-:W-:-:S07]  /*df20*/  IMAD.MOV.U32 R3, RZ, RZ, R14 ;  /* 0x000000ffff037224 */ /* 0x000fce00078e000e */
[----:B------:R-:W-:Y:S05]  /*df30*/  WARPSYNC.COLLECTIVE R15, `(.L_x_9188) ;  /* 0x000000000f087348 */ /* 0x000fea0003c00000 */
[----:B------:R0:W1:Y:S02]  /*df40*/  SHFL.IDX P6, R14, R13, R12, R11 ;  /* 0x0000000c0d0e7389 */ /* 0x00006400000c000b */
[----:B01----:R-:W-:Y:S01]  /*df50*/  ENDCOLLECTIVE ;  /* 0x000000000000791b */ /* 0x003fe20003800000 */
.L_x_9188:
[----:B------:R-:W-:Y:S01]  /*df60*/  IMAD.MOV.U32 R13, RZ, RZ, R23 ;  /* 0x000000ffff0d7224 */ /* 0x000fe200078e0017 */
[----:B------:R-:W-:Y:S02]  /*df70*/  MOV R12, 0x1 ;  /* 0x00000001000c7802 */ /* 0x000fe40000000f00 */
[----:B------:R-:W-:-:S13]  /*df80*/  IADD3 R2, P0, R14, R0, RZ ;  /* 0x000000000e027210 */ /* 0x000fda0007f1e0ff */
[----:B------:R-:W-:Y:S05]  /*df90*/  WARPSYNC.COLLECTIVE R15, `(.L_x_9189) ;  /* 0x000000000f087348 */ /* 0x000fea0003c00000 */
[----:B------:R0:W1:Y:S02]  /*dfa0*/  SHFL.IDX P6, R14, R13, R12, R11 ;  /* 0x0000000c0d0e7389 */ /* 0x00006400000c000b */
[----:B01----:R-:W-:Y:S01]  /*dfb0*/  ENDCOLLECTIVE ;  /* 0x000000000000791b */ /* 0x003fe20003800000 */
.L_x_9189:
[----:B------:R-:W-:-:S05]  /*dfc0*/  IMAD.X R3, RZ, RZ, R3, P0 ;  /* 0x000000ffff037224 */ /* 0x000fca00000e0603 */
[----:B------:R-:W-:Y:S01]  /*dfd0*/  @!PT LDS RZ, [RZ] ;  /* 0x00000000fffff984 */ /* 0x000fe20000000800 */
[----:B------:R-:W-:Y:S01]  /*dfe0*/  @!PT LDS RZ, [RZ] ;  /* 0x00000000fffff984 */ /* 0x000fe20000000800 */
[----:B------:R-:W-:Y:S01]  /*dff0*/  @!PT LDS RZ, [RZ] ;  /* 0x00000000fffff984 */ /* 0x000fe20000000800 */
[----:B------:R-:W-:Y:S04]  /*e000*/  LDGSTS.E.BYPASS.LTC128B.128 [R22+0x400], desc[UR48][R2.64], !P4 ;  /* 0x0040000002167fae */ /* 0x000fe8000e101d70 */
[----:B------:R-:W-:Y:S01]  /*e010*/  LDGSTS.E.BYPASS.LTC128B.128 [R22+0x3400], desc[UR48][R2.64+0x80], !P3 ;  /* 0x0340008002167fae */ /* 0x000fe2000d901d70 */
[----:B------:R-:W-:-:S03]  /*e020*/  IMAD.MOV.U32 R13, RZ, RZ, R21 ;  /* 0x000000ffff0d7224 */ /* 0x000fc600078e0015 */
[----:B------:R-:W-:Y:S04]  /*e030*/  LDGSTS.E.BYPASS.LTC128B.128 [R22+0x6400], desc[UR48][R2.64+0x100], !P2 ;  /* 0x0640010002167fae */ /* 0x000fe8000d101d70 */
[----:B------:R0:W-:Y:S02]  /*e040*/  LDGSTS.E.BYPASS.LTC128B.128 [R22+0x9400], desc[UR48][R2.64+0x180], !P1 ;  /* 0x0940018002167fae */ /* 0x0001e4000c901d70 */
[----:B0-----:R-:W-:-:S07]  /*e050*/  IMAD.MOV.U32 R3, RZ, RZ, R14 ;  /* 0x000000ffff037224 */ /* 0x001fce00078e000e */
[----:B------:R-:W-:Y:S05]  /*e060*/  WARPSYNC.COLLECTIVE R15, `(.L_x_9190) ;  /* 0x000000000f087348 */ /* 0x000fea0003c00000 */
[----:B------:R0:W1:Y:S02]  /*e070*/  SHFL.IDX P6, R14, R13, R12, R11 ;  /* 0x0000000c0d0e7389 */ /* 0x00006400000c000b */
[----:B01----:R-:W-:Y:S01]  /*e080*/  ENDCOLLECTIVE ;  /* 0x000000000000791b */ /* 0x003fe20003800000 */
.L_x_9190:
[----:B------:R-:W-:Y:S02]  /*e090*/  IMAD.MOV.U32 R13, RZ, RZ, R23 ;  /* 0x000000ffff0d7224 */ /* 0x000fe400078e0017 */
[----:B------:R-:W-:Y:S01]  /*e0a0*/  IMAD.MOV.U32 R12, RZ, RZ, 0x2 ;  /* 0x00000002ff0c7424 */ /* 0x000fe200078e00ff */
[----:B------:R-:W-:-:S13]  /*e0b0*/  IADD3 R2, P0, R14, R0, RZ ;  /* 0x000000000e027210 */ /* 0x000fda0007f1e0ff */
[----:B------:R-:W-:Y:S05]  /*e0c0*/  WARPSYNC.COLLECTIVE R15, `(.L_x_9191) ;  /* 0x000000000f087348 */ /* 0x000fea0003c00000 */
[----:B------:R0:W1:Y:S02]  /*e0d0*/  SHFL.IDX P6, R14, R13, R12, R11 ;  /* 0x0000000c0d0e7389 */ /* 0x00006400000c000b */
[----:B01----:R-:W-:Y:S01]  /*e0e0*/  ENDCOLLECTIVE ;  /* 0x000000000000791b */ /* 0x003fe20003800000 */
.L_x_9191:
        /* <DEDUP_REMOVED lines=9> */
[----:B0-----:R-:W-:-:S07]  /*e180*/  MOV R3, R14 ;  /* 0x0000000e00037202 */ /* 0x001fce0000000f00 */
[----:B------:R-:W-:Y:S05]  /*e190*/  WARPSYNC.COLLECTIVE R15, `(.L_x_9192) ;  /* 0x000000000f087348 */ /* 0x000fea0003c00000 */
[----:B------:R0:W1:Y:S02]  /*e1a0*/  SHFL.IDX P6, R14, R13, R12, R11 ;  /* 0x0000000c0d0e7389 */ /* 0x00006400000c000b */
[----:B01----:R-:W-:Y:S01]  /*e1b0*/  ENDCOLLECTIVE ;  /* 0x000000000000791b */ /* 0x003fe20003800000 */
.L_x_9192:
[----:B------:R-:W-:Y:S02]  /*e1c0*/  IMAD.MOV.U32 R13, RZ, RZ, R23 ;  /* 0x000000ffff0d7224 */ /* 0x000fe400078e0017 */
[----:B------:R-:W-:Y:S01]  /*e1d0*/  IMAD.MOV.U32 R12, RZ, RZ, 0x3 ;  /* 0x00000003ff0c7424 */ /* 0x000fe200078e00ff */
[----:B------:R-:W-:-:S13]  /*e1e0*/  IADD3 R2, P0, R14, R0, RZ ;  /* 0x000000000e027210 */ /* 0x000fda0007f1e0ff */
[----:B------:R-:W-:Y:S05]  /*e1f0*/  WARPSYNC.COLLECTIVE R15, `(.L_x_9193) ;  /* 0x000000000f087348 */ /* 0x000fea0003c00000 */
[----:B------:R0:W1:Y:S02]  /*e200*/  SHFL.IDX P6, R14, R13, R12, R11 ;  /* 0x0000000c0d0e7389 */ /* 0x00006400000c000b */
[----:B01----:R-:W-:Y:S01]  /*e210*/  ENDCOLLECTIVE ;  /* 0x000000000000791b */ /* 0x003fe20003800000 */
.L_x_9193:
[----:B------:R-:W-:-:S05]  /*e220*/  IMAD.X R3, RZ, RZ, R3, P0 ;  /* 0x000000ffff037224 */ /* 0x000fca00000e0603 */
[----:B------:R-:W-:Y:S01]  /*e230*/  @!PT LDS RZ, [RZ] ;  /* 0x00000000fffff984 */ /* 0x000fe20000000800 */
[----:B------:R-:W-:Y:S01]  /*e240*/  @!PT LDS RZ, [RZ] ;  /* 0x00000000fffff984 */ /* 0x000fe20000000800 */
[----:B------:R-:W-:Y:S01]  /*e250*/  @!PT LDS RZ, [RZ] ;  /* 0x00000000fffff984 */ /* 0x000fe20000000800 */
[----:B------:R-:W-:Y:S04]  /*e260*/  LDGSTS.E.BYPASS.LTC128B.128 [R22+0x1400], desc[UR48][R2.64], !P4 ;  /* 0x0140000002167fae */ /* 0x000fe8000e101d70 */
[----:B------:R-:W-:Y:S01]  /*e270*/  LDGSTS.E.BYPASS.LTC128B.128 [R22+0x4400], desc[UR48][R2.64+0x80], !P3 ;  /* 0x0440008002167fae */ /* 0x000fe2000d901d70 */
[----:B------:R-:W-:-:S03]  /*e280*/  MOV R13, R21 ;  /* 0x00000015000d7202 */ /* 0x000fc60000000f00 */
[----:B------:R-:W-:Y:S04]  /*e290*/  LDGSTS.E.BYPASS.LTC128B.128 [R22+0x7400], desc[UR48][R2.64+0x100], !P2 ;  /* 0x0740010002167fae */ /* 0x000fe8000d101d70 */
[----:B------:R0:W-:Y:S02]  /*e2a0*/  LDGSTS.E.BYPASS.LTC128B.128 [R22+0xa400], desc[UR48][R2.64+0x180], !P1 ;  /* 0x0a40018002167fae */ /* 0x0001e4000c901d70 */
[----:B0-----:R-:W-:-:S07]  /*e2b0*/  IMAD.MOV.U32 R3, RZ, RZ, R14 ;  /* 0x000000ffff037224 */ /* 0x001fce00078e000e */
[----:B------:R-:W-:Y:S05]  /*e2c0*/  WARPSYNC.COLLECTIVE R15, `(.L_x_9194) ;  /* 0x000000000f087348 */ /* 0x000fea0003c00000 */
[----:B------:R0:W1:Y:S02]  /*e2d0*/  SHFL.IDX P6, R14, R13, R12, R11 ;  /* 0x0000000c0d0e7389 */ /* 0x00006400000c000b */
[----:B01----:R-:W-:Y:S01]  /*e2e0*/  ENDCOLLECTIVE ;  /* 0x000000000000791b */ /* 0x003fe20003800000 */
.L_x_9194:
[----:B------:R-:W-:Y:S02]  /*e2f0*/  IMAD.MOV.U32 R13, RZ, RZ, R23 ;  /* 0x000000ffff0d7224 */ /* 0x000fe400078e0017 */
[----:B------:R-:W-:Y:S01]  /*e300*/  IMAD.MOV.U32 R12, RZ, RZ, 0x4 ;  /* 0x00000004ff0c7424 */ /* 0x000fe200078e00ff */
[----:B------:R-:W-:-:S13]  /*e310*/  IADD3 R2, P0, R14, R0, RZ ;  /* 0x000000000e027210 */ /* 0x000fda0007f1e0ff */
[----:B------:R-:W-:Y:S05]  /*e320*/  WARPSYNC.COLLECTIVE R15, `(.L_x_9195) ;  /* 0x000000000f087348 */ /* 0x000fea0003c00000 */
[----:B------:R0:W1:Y:S02]  /*e330*/  SHFL.IDX P6, R14, R13, R12, R11 ;  /* 0x0000000c0d0e7389 */ /* 0x00006400000c000b */
[----:B01----:R-:W-:Y:S01]  /*e340*/  ENDCOLLECTIVE ;  /* 0x000000000000791b */ /* 0x003fe20003800000 */
.L_x_9195:
        /* <DEDUP_REMOVED lines=13> */
.L_x_9196:
[----:B------:R-:W-:Y:S02]  /*e420*/  IMAD.MOV.U32 R13, RZ, RZ, R23 ;  /* 0x000000ffff0d7224 */ /* 0x000fe400078e0017 */
[----:B------:R-:W-:Y:S01]  /*e430*/  IMAD.MOV.U32 R12, RZ, RZ, 0x5 ;  /* 0x00000005ff0c7424 */ /* 0x000fe200078e00ff */
[----:B------:R-:W-:-:S07]  /*e440*/  MOV R2, R14 ;  /* 0x0000000e00027202 */ /* 0x000fce0000000f00 */
[----:B------:R-:W-:Y:S05]  /*e450*/  WARPSYNC.COLLECTIVE R15, `(.L_x_9197) ;  /* 0x000000000f087348 */ /* 0x000fea0003c00000 */
[----:B------:R0:W1:Y:S02]  /*e460*/  SHFL.IDX P6, R14, R13, R12, R11 ;  /* 0x0000000c0d0e7389 */ /* 0x00006400000c000b */
[----:B01----:R-:W-:Y:S01]  /*e470*/  ENDCOLLECTIVE ;  /* 0x000000000000791b */ /* 0x003fe20003800000 */
.L_x_9197:
        /* <DEDUP_REMOVED lines=14> */
.L_x_9198:
[----:B------:R-:W-:Y:S05]  /*e560*/  BRA `(.L_x_9199) ;  /* 0xffffffcc00c47947 */ /* 0x000fea000383ffff */
.L_x_9106:
[----:B0-----:R0:W3:Y:S02]  /*e570*/  SYNCS.PHASECHK.TRANS64.TRYWAIT P0, [R4+URZ+0x22820], R0 ;  /* 0x02282000040075a7 */ /* 0x0010e4000800017f */
[----:B---3--:R-:W-:Y:S05]  /*e580*/  @!P0 NANOSLEEP.SYNCS 0x989680 ;  /* 0x009896800000895d */ /* 0x008fea0003900000 */
[----:B------:R-:W3:Y:S02]  /*e590*/  @!P0 SYNCS.PHASECHK.TRANS64 P0, [R4+URZ+0x22820], R0 ;  /* 0x02282000040085a7 */ /* 0x000ee4000800007f */
[----:B---3--:R-:W-:Y:S05]  /*e5a0*/  @!P0 BRA `(.L_x_9106) ;  /* 0xfffffffc00f08947 */ /* 0x008fea000383ffff */
[----:B------:R-:W-:Y:S05]  /*e5b0*/  BRA `(.L_x_9200) ;  /* 0xffffffd000707947 */ /* 0x000fea000383ffff */
.L_x_9107:
[----:B------:R-:W3:Y:S01]  /*e5c0*/  S2R R2, SR_TID.X ;  /* 0x0000000000027919 */ /* 0x000ee20000002100 */
[----:B------:R-:W-:Y:S01]  /*e5d0*/  BSSY B0, `(.L_x_9201) ;  /* 0x000000a000007945 */ /* 0x000fe20003800000 */
[----:B------:R-:W-:Y:S02]  /*e5e0*/  IMAD.MOV.U32 R12, RZ, RZ, RZ ;  /* 0x000000ffff0c7224 */ /* 0x000fe400078e00ff */
[----:B------:R-:W-:Y:S02]  /*e5f0*/  IMAD.MOV.U32 R11, RZ, RZ, 0x1f ;  /* 0x0000001fff0b7424 */ /* 0x000fe400078e00ff */
[----:B------:R-:W-:Y:S01]  /*e600*/  IMAD.MOV.U32 R15, RZ, RZ, -0x1 ;  /* 0xffffffffff0f7424 */ /* 0x000fe200078e00ff */
[----:B---3--:R-:W-:-:S04]  /*e610*/  SHF.R.U32.HI R2, RZ, 0x5, R2 ;  /* 0x00000005ff027819 */ /* 0x008fc80000011602 */
[----:B------:R-:W-:-:S04]  /*e620*/  LOP3.LUT R2, R2, 0x3, RZ, 0xc0, !PT ;  /* 0x0000000302027812 */ /* 0x000fc800078ec0ff */
[----:B------:R-:W-:-:S07]  /*e630*/  MOV R13, R2 ;  /* 0x00000002000d7202 */ /* 0x000fce0000000f00 */
[----:B012---:R-:W-:Y:S05]  /*e640*/  WARPSYNC.COLLECTIVE R15, `(.L_x_9202) ;  /* 0x000000000f087348 */ /* 0x007fea0003c00000 */
[----:B------:R3:W4:Y:S02]  /*e650*/  SHFL.IDX P6, R14, R13, R12, R11 ;  /* 0x0000000c0d0e7389 */ /* 0x00072400000c000b */
[----:B01234-:R-:W-:Y:S01]  /*e660*/  ENDCOLLECTIVE ;  /* 0x000000000000791b */ /* 0x01ffe20003800000 */
.L_x_9202:
[----:B------:R-:W-:Y:S05]  /*e670*/  BSYNC B0 ;  /* 0x0000000000007941 */ /* 0x000fea0003800000 */
.L_x_9201:
[----:B------:R-:W-:Y:S05]  /*e680*/  BRA `(.L_x_9203) ;  /* 0xffffffd000587947 */ /* 0x000fea000383ffff */
.L_x_9110:
[----:B------:R-:W-:Y:S01]  /*e690*/  BSSY B1, `(.L_x_9204) ;  /* 0x0000006000017945 */ /* 0x000fe20003800000 */
[----:B------:R-:W-:-:S07]  /*e6a0*/  IMAD.MOV.U32 R15, RZ, RZ, -0x1 ;  /* 0xffffffffff0f7424 */ /* 0x000fce00078e00ff */
[----:B012---:R-:W-:Y:S05]  /*e6b0*/  WARPSYNC.COLLECTIVE R15, `(.L_x_9205) ;  /* 0x000000000f0c7348 */ /* 0x007fea0003c00000 */
[----:B------:R-:W-:Y:S02]  /*e6c0*/  ELECT P6, UR62, PT ;  /* 0x00000000003e782f */ /* 0x000fe400038c0000 */
[----:B------:R-:W-:Y:S01]  /*e6d0*/  MOV R14, UR62 ;  /* 0x0000003e000e7c02 */ /* 0x000fe20008000f00 */
[----:B012---:R-:W-:Y:S10]  /*e6e0*/  ENDCOLLECTIVE ;  /* 0x000000000000791b */ /* 0x007ff40003800000 */
.L_x_9205:
[----:B------:R-:W-:Y:S05]  /*e6f0*/  BSYNC B1 ;  /* 0x0000000000017941 */ /* 0x000fea0003800000 */
.L_x_9204:
[----:B------:R-:W-:Y:S05]  /*e700*/  BRA `(.L_x_9206) ;  /* 0xffffffd000507947 */ /* 0x000fea000383ffff */
.L_x_9112:
[----:B0-----:R0:W3:Y:S02]  /*e710*/  SYNCS.PHASECHK.TRANS64.TRYWAIT P1, [R3+URZ+0x22840], R2 ;  /* 0x02284002030075a7 */ /* 0x0010e4000802017f */
[----:B---3--:R-:W-:Y:S05]  /*e720*/  @!P1 NANOSLEEP.SYNCS 0x989680 ;  /* 0x009896800000995d */ /* 0x008fea0003900000 */
[----:B------:R-:W3:Y:S02]  /*e730*/  @!P1 SYNCS.PHASECHK.TRANS64 P1, [R3+URZ+0x22840], R2 ;  /* 0x02284002030095a7 */ /* 0x000ee4000802007f */
[----:B---3--:R-:W-:Y:S05]  /*e740*/  @!P1 BRA `(.L_x_9112) ;  /* 0xfffffffc00f09947 */ /* 0x008fea000383ffff */
[----:B------:R-:W-:Y:S05]  /*e750*/  BRA `(.L_x_9207) ;  /* 0xffffffd000707947 */ /* 0x000fea000383ffff */
.L_x_9114:
[----:B---3--:R3:W4:Y:S02]  /*e760*/  SYNCS.PHASECHK.TRANS64.TRYWAIT P1, [R17+URZ+0x22840], R0 ;  /* 0x02284000110075a7 */ /* 0x008724000802017f */
[----:B----4-:R-:W-:Y:S05]  /*e770*/  @!P1 NANOSLEEP.SYNCS 0x989680 ;  /* 0x009896800000995d */ /* 0x010fea0003900000 */
[----:B------:R-:W4:Y:S02]  /*e780*/  @!P1 SYNCS.PHASECHK.TRANS64 P1, [R17+URZ+0x22840], R0 ;  /* 0x02284000110095a7 */ /* 0x000f24000802007f */
[----:B----4-:R-:W-:Y:S05]  /*e790*/  @!P1 BRA `(.L_x_9114) ;  /* 0xfffffffc00f09947 */ /* 0x010fea000383ffff */
[----:B------:R-:W-:Y:S05]  /*e7a0*/  BRA `(.L_x_9208) ;  /* 0xffffffd0007c7947 */ /* 0x000fea000383ffff */
.L_x_9116:
[----:B----4-:R4:W0:Y:S02]  /*e7b0*/  SYNCS.PHASECHK.TRANS64.TRYWAIT P1, [R3+URZ+0x22860], R2 ;  /* 0x02286002030075a7 */ /* 0x010824000802017f */
[----:B0-----:R-:W-:Y:S05]  /*e7c0*/  @!P1 NANOSLEEP.SYNCS 0x989680 ;  /* 0x009896800000995d */ /* 0x001fea0003900000 */
[----:B------:R-:W0:Y:S02]  /*e7d0*/  @!P1 SYNCS.PHASECHK.TRANS64 P1, [R3+URZ+0x22860], R2 ;  /* 0x02286002030095a7 */ /* 0x000e24000802007f */
[----:B0-----:R-:W-:Y:S05]  /*e7e0*/  @!P1 BRA `(.L_x_9116) ;  /* 0xfffffffc00f09947 */ /* 0x001fea000383ffff */
[----:B------:R-:W-:Y:S05]  /*e7f0*/  BRA `(.L_x_9209) ;  /* 0xffffffd000787947 */ /* 0x000fea000383ffff */
.L_x_9210:
        /* <DEDUP_REMOVED lines=16> */
.L_x_15663:


//--------------------- .text._ZN7cutlass13device_kernelIN5flash11enable_sm90INS1_16FlashAttnFwdSm90INS1_25CollectiveMainloopFwdSm90ILi2EN4cute5tupleIJNS5_1CILi1EEES8_S8_EEENS6_IJNS7_ILi128EEENS7_ILi96EEENS7_ILi64EEEEEELi256ENS_10bfloat16_tEfNS_4arch4Sm90ELb0ELb0ELb1ELb0ELb1ELb0ELb1ELb1ELb0ELb1ELb0ELb0EEENS1_21CollectiveEpilogueFwdINS6_IJSA_NS7_ILi256EEESB_EEES9_SE_SG_Li256ELb0ELb1ELb0ELb0EEENS1_29StaticPersistentTileSchedulerILb0EEEEEEEEEvNT_6ParamsE --------------------------
	.section	.text._ZN7cutlass13device_kernelIN5flash11enable_sm90INS1_16FlashAttnFwdSm90INS1_25CollectiveMainloopFwdSm90ILi2EN4cute5tupleIJNS5_1CILi1EEES8_S8_EEENS6_IJNS7_ILi128EEENS7_ILi96EEENS7_ILi64EEEEEELi256ENS_10bfloat16_tEfNS_4arch4Sm90ELb0ELb0ELb1ELb0ELb1ELb0ELb1ELb1ELb0ELb1ELb0ELb0EEENS1_21CollectiveEpilogueFwdINS6_IJSA_NS7_ILi256EEESB_EEES9_SE_SG_Li256ELb0ELb1ELb0ELb0EEENS1_29StaticPersistentTileSchedulerILb0EEEEEEEEEvNT_6ParamsE,"ax",@progbits
	.align	128
.text._ZN7cutlass13device_kernelIN5flash11enable_sm90INS1_16FlashAttnFwdSm90INS1_25CollectiveMainloopFwdSm90ILi2EN4cute5tupleIJNS5_1CILi1EEES8_S8_EEENS6_IJNS7_ILi128EEENS7_ILi96EEENS7_ILi64EEEEEELi256ENS_10bfloat16_tEfNS_4arch4Sm90ELb0ELb0ELb1ELb0ELb1ELb0ELb1ELb1ELb0ELb1ELb0ELb0EEENS1_21CollectiveEpilogueFwdINS6_IJSA_NS7_ILi256EEESB_EEES9_SE_SG_Li256ELb0ELb1ELb0ELb0EEENS1_29StaticPersistentTileSchedulerILb0EEEEEEEEEvNT_6ParamsE:
        .type           _ZN7cutlass13device_kernelIN5flash11enable_sm90INS1_16FlashAttnFwdSm90INS1_25CollectiveMainloopFwdSm90ILi2EN4cute5tupleIJNS5_1CILi1EEES8_S8_EEENS6_IJNS7_ILi128EEENS7_ILi96EEENS7_ILi64EEEEEELi256ENS_10bfloat16_tEfNS_4arch4Sm90ELb0ELb0ELb1ELb0ELb1ELb0ELb1ELb1ELb0ELb1ELb0ELb0EEENS1_21CollectiveEpilogueFwdINS6_IJSA_NS7_ILi256EEESB_EEES9_SE_SG_Li256ELb0ELb1ELb0ELb0EEENS1_29StaticPersistentTileSchedulerILb0EEEEEEEEEvNT_6ParamsE,@function
        .size           _ZN7cutlass13device_kernelIN5flash11enable_sm90INS1_16FlashAttnFwdSm90INS1_25CollectiveMainloopFwdSm90ILi2EN4cute5tupleIJNS5_1CILi1EEES8_S8_EEENS6_IJNS7_ILi128EEENS7_ILi96EEENS7_ILi64EEEEEELi256ENS_10bfloat16_tEfNS_4arch4Sm90ELb0ELb0ELb1ELb0ELb1ELb0ELb1ELb1ELb0ELb1ELb0ELb0EEENS1_21CollectiveEpilogueFwdINS6_IJSA_NS7_ILi256EEESB_EEES9_SE_SG_Li256ELb0ELb1ELb0ELb0EEENS1_29StaticPersistentTileSchedulerILb0EEEEEEEEEvNT_6ParamsE,(.L_x_15664 - _ZN7cutlass13device_kernelIN5flash11enable_sm90INS1_16FlashAttnFwdSm90INS1_25CollectiveMainloopFwdSm90ILi2EN4cute5tupleIJNS5_1CILi1EEES8_S8_EEENS6_IJNS7_ILi128EEENS7_ILi96EEENS7_ILi64EEEEEELi256ENS_10bfloat16_tEfNS_4arch4Sm90ELb0ELb0ELb1ELb0ELb1ELb0ELb1ELb1ELb0ELb1ELb0ELb0EEENS1_21CollectiveEpilogueFwdINS6_IJSA_NS7_ILi256EEESB_EEES9_SE_SG_Li256ELb0ELb1ELb0ELb0EEENS1_29StaticPersistentTileSchedulerILb0EEEEEEEEEvNT_6ParamsE)
        .other          _ZN7cutlass13device_kernelIN5flash11enable_sm90INS1_16FlashAttnFwdSm90INS1_25CollectiveMainloopFwdSm90ILi2EN4cute5tupleIJNS5_1CILi1EEES8_S8_EEENS6_IJNS7_ILi128EEENS7_ILi96EEENS7_ILi64EEEEEELi256ENS_10bfloat16_tEfNS_4arch4Sm90ELb0ELb0ELb1ELb0ELb1ELb0ELb1ELb1ELb0ELb1ELb0ELb0EEENS1_21CollectiveEpilogueFwdINS6_IJSA_NS7_ILi256EEESB_EEES9_SE_SG_Li256ELb0ELb1ELb0ELb0EEENS1_29StaticPersistentTileSchedulerILb0EEEEEEEEEvNT_6ParamsE,@"STO_CUDA_ENTRY STV_DEFAULT"
_ZN7cutlass13device_kernelIN5flash11enable_sm90INS1_16FlashAttnFwdSm90INS1_25CollectiveMainloopFwdSm90ILi2EN4cute5tupleIJNS5_1CILi1EEES8_S8_EEENS6_IJNS7_ILi128EEENS7_ILi96EEENS7_ILi64EEEEEELi256ENS_10bfloat16_tEfNS_4arch4Sm90ELb0ELb0ELb1ELb0ELb1ELb0ELb1ELb1ELb0ELb1ELb0ELb0EEENS1_21CollectiveEpilogueFwdINS6_IJSA_NS7_ILi256EEESB_EEES9_SE_SG_Li256ELb0ELb1ELb0ELb0EEENS1_29StaticPersistentTileSchedulerILb0EEEEEEEEEvNT_6ParamsE:
        /* <DEDUP_REMOVED lines=43> */
[----:B------:R0:W0:Y:S01]  /*02b0*/  SYNCS.EXCH.64 URZ, [UR8+0x32440], UR6 ;  /* 0x03244006083f75b2 */ /* 0x0000220008000100 */
[----:B------:R0:W0:Y:S01]  /*02c0*/  SYNCS.EXCH.64 URZ, [UR8+0x32438], UR4 ;  /* 0x03243804083f75b2 */ /* 0x0000220008000100 */
[----:B------:R0:W0:Y:S01]  /*02d0*/  SYNCS.EXCH.64 URZ, [UR8+0x32448], UR6 ;  /* 0x03244806083f75b2 */ /* 0x0000220008000100 */
[----:B------:R-:W-:Y:S01]  /*02e0*/  NOP ;  /* 0x0000000000007918 */ /* 0x000fe20000000000 */
.L_x_9211:
        /* <DEDUP_REMOVED lines=22> */
.L_x_9212:
        /* <DEDUP_REMOVED lines=18> */
.L_x_9213:
        /* <DEDUP_REMOVED lines=22> */
.L_x_9214:
        /* <DEDUP_REMOVED lines=23> */
.L_x_9215:
        /* <DEDUP_REMOVED lines=8> */
.L_x_9217:
        /* <DEDUP_REMOVED lines=21> */
[----:B------:R-:W-:Y:S02]  /*0a10*/  SHF.R.S32.HI R6, RZ, 0x4, R3 ;  /* 0x00000004ff067819 */ /* 0x000fe40000011403 */
[----:B------:R-:W-:Y:S01]  /*0a20*/  SHF.R.S32.HI R205, RZ, 0x7, R2 ;  /* 0x00000007ffcd7819 */ /* 0x000fe20000011402 */
[----:B------:R-:W-:Y:S01]  /*0a30*/  IMAD.IADD R203, R19, 0x1, -R4 ;  /* 0x0000000113cb7824 */ /* 0x000fe200078e0a04 */
[----:B------:R-:W-:-:S02]  /*0a40*/  LEA.HI R4, R0, R19, RZ, 0x5 ;  /* 0x0000001300047211 */ /* 0x000fc400078f28ff */
[----:B------:R-:W-:Y:S02]  /*0a50*/  LEA.HI R11, R0, R19, RZ, 0x2 ;  /* 0x00000013000b7211 */ /* 0x000fe400078f10ff */
[----:B------:R-:W-:Y:S01]  /*0a60*/  SHF.R.S32.HI R8, RZ, 0x1f, R203 ;  /* 0x0000001fff087819 */ /* 0x000fe200000114cb */
[----:B------:R-:W-:Y:S01]  /*0a70*/  IMAD.SHL.U32 R5, R4, 0x20, RZ ;  /* 0x0000002004057824 */ /* 0x000fe200078e00ff */
[C---:B------:R-:W-:Y:S02]  /*0a80*/  LOP3.LUT R4, R3.reuse, 0x3fffff0, RZ, 0xc0, !PT ;  /* 0x03fffff003047812 */ /* 0x040fe400078ec0ff */
[----:B------:R-:W-:Y:S02]  /*0a90*/  LEA.HI R7, R8, R203, RZ, 0x2 ;  /* 0x000000cb08077211 */ /* 0x000fe400078f10ff */
[----:B------:R-:W-:Y:S01]  /*0aa0*/  LEA.HI R3, R3, R6, RZ, 0x1 ;  /* 0x0000000603037211 */ /* 0x000fe200078f08ff */
[----:B------:R-:W-:Y:S01]  /*0ab0*/  IMAD.IADD R4, R19, 0x1, -R4 ;  /* 0x0000000113047824 */ /* 0x000fe200078e0a04 */
[----:B------:R-:W-:-:S02]  /*0ac0*/  SHF.R.S32.HI R9, RZ, 0x2, R7 ;  /* 0x00000002ff097819 */ /* 0x000fc40000011407 */
[----:B------:R-:W-:Y:S02]  /*0ad0*/  SHF.R.S32.HI R10, RZ, 0x1f, R7 ;  /* 0x0000001fff0a7819 */ /* 0x000fe40000011407 */
[----:B------:R-:W-:Y:S02]  /*0ae0*/  LOP3.LUT R3, R3, 0x1ffffffe, RZ, 0xc0, !PT ;  /* 0x1ffffffe03037812 */ /* 0x000fe400078ec0ff */
[----:B------:R-:W-:Y:S02]  /*0af0*/  LEA.HI R10, R10, R9, RZ, 0x3 ;  /* 0x000000090a0a7211 */ /* 0x000fe400078f18ff */
[----:B------:R-:W-:Y:S02]  /*0b00*/  IADD3 R3, R6, -R3, RZ ;  /* 0x8000000306037210 */ /* 0x000fe40007ffe0ff */
[----:B------:R-:W-:Y:S02]  /*0b10*/  LOP3.LUT R10, R10, 0xfffffff8, RZ, 0xc0, !PT ;  /* 0xfffffff80a0a7812 */ /* 0x000fe400078ec0ff */
[----:B------:R-:W-:-:S02]  /*0b20*/  LEA.HI R8, R8, R203, RZ, 0x5 ;  /* 0x000000cb08087211 */ /* 0x000fc400078f28ff */
[----:B------:R-:W-:Y:S01]  /*0b30*/  LEA.HI R2, R2, R205, RZ, 0x1 ;  /* 0x000000cd02027211 */ /* 0x000fe200078f08ff */
[----:B------:R-:W-:Y:S01]  /*0b40*/  IMAD.IADD R9, R9, 0x1, -R10 ;  /* 0x0000000109097824 */ /* 0x000fe200078e0a0a */
[----:B------:R-:W-:Y:S02]  /*0b50*/  LOP3.LUT R6, R11, 0xfffffffc, RZ, 0xc0, !PT ;  /* 0xfffffffc0b067812 */ /* 0x000fe400078ec0ff */
[----:B------:R-:W-:Y:S02]  /*0b60*/  LEA.HI R200, R0, R19, RZ, 0x3 ;  /* 0x0000001300c87211 */ /* 0x000fe400078f18ff */
[----:B------:R-:W-:Y:S01]  /*0b70*/  SHF.R.S32.HI R8, RZ, 0x5, R8 ;  /* 0x00000005ff087819 */ /* 0x000fe20000011408 */
[----:B------:R-:W-:Y:S01]  /*0b80*/  IMAD.IADD R6, R19, 0x1, -R6 ;  /* 0x0000000113067824 */ /* 0x000fe200078e0a06 */
[----:B------:R-:W-:Y:S02]  /*0b90*/  LOP3.LUT R2, R2, 0x3fffffe, RZ, 0xc0, !PT ;  /* 0x03fffffe02027812 */ /* 0x000fe400078ec0ff */
[----:B------:R-:W-:Y:S01]  /*0ba0*/  LOP3.LUT R10, R200, 0xfffffff8, RZ, 0xc0, !PT ;  /* 0xfffffff8c80a7812 */ /* 0x000fe200078ec0ff */
[----:B------:R-:W-:Y:S01]  /*0bb0*/  IMAD R9, R8, 0x10, R9 ;  /* 0x0000001008097824 */ /* 0x000fe200078e0209 */
[----:B------:R-:W-:Y:S01]  /*0bc0*/  LOP3.LUT R5, R5, 0xfffffc00, RZ, 0xc0, !PT ;  /* 0xfffffc0005057812 */ /* 0x000fe200078ec0ff */
[----:B------:R-:W-:Y:S01]  /*0bd0*/  IMAD.IADD R2, R205, 0x1, -R2 ;  /* 0x00000001cd027824 */ /* 0x000fe200078e0a02 */
[----:B------:R-:W-:Y:S01]  /*0be0*/  LEA.HI R0, R6, R6, RZ, 0x1 ;  /* 0x0000000606007211 */ /* 0x000fe200078f08ff */
[----:B------:R-:W-:Y:S01]  /*0bf0*/  IMAD.IADD R19, R19, 0x1, -R10 ;  /* 0x0000000113137824 */ /* 0x000fe200078e0a0a */
[----:B------:R-:W-:Y:S01]  /*0c00*/  SHF.R.S32.HI R200, RZ, 0x3, R200 ;  /* 0x00000003ffc87819 */ /* 0x000fe200000114c8 */
[----:B------:R-:W-:-:S02]  /*0c10*/  IMAD R206, R2, 0x40, R9 ;  /* 0x0000004002ce7824 */ /* 0x000fc400078e0209 */
[----:B------:R-:W-:Y:S01]  /*0c20*/  IMAD R4, R4, 0x40, R5 ;  /* 0x0000004004047824 */ /* 0x000fe200078e0205 */
[----:B------:R-:W-:Y:S01]  /*0c30*/  LOP3.LUT R5, R0, 0x1ffffffe, RZ, 0xc0, !PT ;  /* 0x1ffffffe00057812 */ /* 0x000fe200078ec0ff */
[----:B------:R-:W-:Y:S01]  /*0c40*/  IMAD.SHL.U32 R2, R19, 0x8, RZ ;  /* 0x0000000813027824 */ /* 0x000fe200078e00ff */
[----:B------:R-:W-:Y:S01]  /*0c50*/  LOP3.LUT R0, R7, 0x7ffffffc, RZ, 0xc0, !PT ;  /* 0x7ffffffc07007812 */ /* 0x000fe200078ec0ff */
[----:B------:R-:W-:Y:S01]  /*0c60*/  IMAD R209, R3, 0x8, R4 ;  /* 0x0000000803d17824 */ /* 0x000fe200078e0204 */
[----:B------:R-:W-:Y:S01]  /*0c70*/  IADD3 R5, R6, -R5, RZ ;  /* 0x8000000506057210 */ /* 0x000fe20007ffe0ff */
[C---:B------:R-:W-:Y:S02]  /*0c80*/  VIADD R18, R2.reuse, 0x40 ;  /* 0x0000004002127836 */ /* 0x040fe40000000000 */
[C---:B------:R-:W-:Y:S01]  /*0c90*/  VIADD R17, R2.reuse, 0x80 ;  /* 0x0000008002117836 */ /* 0x040fe20000000000 */
[----:B------:R-:W-:Y:S01]  /*0ca0*/  LEA R208, R5, R206, 0x3 ;  /* 0x000000ce05d07211 */ /* 0x000fe200078e18ff */
[----:B------:R-:W-:Y:S01]  /*0cb0*/  VIADD R16, R2, 0xc0 ;  /* 0x000000c002107836 */ /* 0x000fe20000000000 */
[----:B------:R-:W-:Y:S01]  /*0cc0*/  SHF.R.S32.HI R213, RZ, 0x1f, R18 ;  /* 0x0000001fffd57819 */ /* 0x000fe20000011412 */
[----:B------:R-:W-:Y:S01]  /*0cd0*/  IMAD.IADD R207, R203, 0x1, -R0 ;  /* 0x00000001cbcf7824 */ /* 0x000fe200078e0a00 */
[----:B------:R-:W-:-:S02]  /*0ce0*/  SHF.R.S32.HI R212, RZ, 0x1f, R17 ;  /* 0x0000001fffd47819 */ /* 0x000fc40000011411 */
[----:B------:R-:W-:-:S07]  /*0cf0*/  SHF.R.S32.HI R211, RZ, 0x1f, R16 ;  /* 0x0000001fffd37819 */ /* 0x000fce0000011410 */
.L_x_9251:
[----:B------:R-:W0:Y:S01]  /*0d00*/  SHFL.IDX PT, R0, R205, RZ, 0x1f ;  /* 0x00001fffcd007589 */ /* 0x000e2200000e0000 */
[----:B------:R-:W1:Y:S01]  /*0d10*/  S2UR UR45, SR_CgaCtaId ;  /* 0x00000000002d79c3 */ /* 0x000e620000008800 */
[----:B------:R-:W-:Y:S01]  /*0d20*/  ULDC UR4, c[0x0][0xd38] ;  /* 0x00034e0000047ab9 */ /* 0x000fe20000000800 */
[----:B------:R-:W-:Y:S01]  /*0d30*/  ULDC.64 UR6, c[0x0][0x418] ;  /* 0x0001060000067ab9 */ /* 0x000fe20000000a00 */
[----:B------:R-:W-:Y:S02]  /*0d40*/  UISETP.NE.AND UP1, UPT, UR4, 0x1, UPT ;  /* 0x000000010400788c */ /* 0x000fe4000bf25270 */
[----:B------:R-:W-:Y:S01]  /*0d50*/  UISETP.NE.U32.AND UP0, UPT, UR6, URZ, UPT ;  /* 0x0000003f0600728c */ /* 0x000fe2000bf05070 */
[----:B------:R-:W-:Y:S01]  /*0d60*/  UMOV UR51, 0x400 ;  /* 0x0000040000337882 */ /* 0x000fe20000000000 */
[----:B------:R-:W-:Y:S02]  /*0d70*/  ULDC UR4, c[0x0][0xd44] ;  /* 0x0003510000047ab9 */ /* 0x000fe40000000800 */
[----:B------:R-:W-:Y:S01]  /*0d80*/  UISETP.NE.AND.EX UP0, UPT, UR7, URZ, UPT, UP0 ;  /* 0x0000003f0700728c */ /* 0x000fe2000bf05300 */
[----:B------:R-:W-:Y:S01]  /*0d90*/  ULDC UR47, c[0x0][0x424] ;  /* 0x00010900002f7ab9 */ /* 0x000fe20000000800 */
[----:B------:R-:W-:-:S02]  /*0da0*/  UISETP.NE.AND UP2, UPT, UR4, 0x1, UPT ;  /* 0x000000010400788c */ /* 0x000fc4000bf45270 */
[----:B------:R-:W-:Y:S01]  /*0db0*/  USEL UR47, UR47, 0x1, UP0 ;  /* 0x000000012f2f7887 */ /* 0x000fe20008000000 */
[----:B------:R-:W-:Y:S01]  /*0dc0*/  @UP1 ULDC UR4, c[0x0][0xd3c] ;  /* 0x00034f0000041ab9 */ /* 0x000fe20000000800 */
[----:B------:R-:W-:Y:S01]  /*0dd0*/  ULDC UR7, c[0x0][0x2f0] ;  /* 0x0000bc0000077ab9 */ /* 0x000fe20000000800 */
[----:B------:R-:W-:Y:S02]  /*0de0*/  UIMAD.WIDE.U32 UR4, UR44, UR4, URZ ;  /* 0x000000042c0472a5 */ /* 0x000fe4000f8e003f */
[----:B------:R-:W-:Y:S01]  /*0df0*/  UIMAD UR47, UR47, UR7, URZ ;  /* 0x000000072f2f72a4 */ /* 0x000fe2000f8e023f */
[----:B------:R-:W-:Y:S01]  /*0e00*/  @UP1 ULDC UR8, c[0x0][0xd40] ;  /* 0x0003500000081ab9 */ /* 0x000fe20000000800 */
        /* <DEDUP_REMOVED lines=17> */
[----:B------:R-:W-:Y:S02]  /*0f20*/  UIADD3 UR8, UR8, 0x22400, URZ ;  /* 0x0002240008087890 */ /* 0x000fe4000fffe03f */
[----:B------:R-:W-:-:S02]  /*0f30*/  USHF.R.U32.HI UR46, URZ, 0x1f, UR7 ;  /* 0x0000001f3f2e7899 */ /* 0x000fc40008011607 */
[----:B------:R-:W-:Y:S02]  /*0f40*/  USHF.R.U32.HI UR8, URZ, 0x4, UR8 ;  /* 0x000000043f087899 */ /* 0x000fe40008011608 */
[----:B------:R-:W-:Y:S02]  /*0f50*/  ULEA.HI.SX32 UR46, UR7, UR46, 0x1c ;  /* 0x0000002e072e7291 */ /* 0x000fe4000f8fe23f */
        /* <DEDUP_REMOVED lines=18> */
.L_x_9218:
        /* <DEDUP_REMOVED lines=8> */
.L_x_9303:
[----:B0-----:R-:W-:Y:S01]  /*1100*/  IMAD.U32 R3, RZ, RZ, UR40 ;  /* 0x00000028ff037e24 */ /* 0x001fe2000f8e00ff */
[----:B------:R-:W-:Y:S05]  /*1110*/  WARPSYNC.ALL ;  /* 0x0000000000007948 */ /* 0x000fea0003800000 */
[----:B------:R0:W-:Y:S01]  /*1120*/  BAR.SYNC.DEFER_BLOCKING R161, 0x100 ;  /* 0x000400a10000751d */ /* 0x0001e20000010000 */
[----:B------:R-:W-:-:S13]  /*1130*/  ISETP.NE.AND P0, PT, R3, 0x3, PT ;  /* 0x000000030300780c */ /* 0x000fda0003f05270 */
[----:B0-----:R-:W-:Y:S05]  /*1140*/  @!P0 BRA `(.L_x_9220) ;  /* 0x0000000000048947 */ /* 0x001fea0003800000 */
[----:B------:R-:W-:Y:S01]  /*1150*/  BPT.TRAP 0x1 ;  /* 0x000000040000795c */ /* 0x000fe20000300000 */
.L_x_9220:
[----:B------:R-:W-:Y:S01]  /*1160*/  ULEA UR27, UR37, UR51, 0x3 ;  /* 0x00000033251b7291 */ /* 0x000fe2000f8e183f */
[----:B------:R-:W-:-:S05]  /*1170*/  IMAD.U32 R3, RZ, RZ, UR36 ;  /* 0x00000024ff037e24 */ /* 0x000fca000f8e00ff */
[----:B------:R-:W-:-:S04]  /*1180*/  SHF.L.U32 R3, R3, 0x1f, RZ ;  /* 0x0000001f03037819 */ /* 0x000fc800000006ff */
[----:B------:R0:W1:Y:S01]  /*1190*/  SYNCS.PHASECHK.TRANS64.TRYWAIT P1, [UR27+0x32430], R3 ;  /* 0x03243003ff0075a7 */ /* 0x000062000802015b */
[----:B------:R-:W-:Y:S05]  /*11a0*/  @!P0 BRA `(.L_x_9221) ;  /* 0x0000000000048947 */ /* 0x000fea0003800000 */
[----:B------:R-:W-:Y:S01]  /*11b0*/  BPT.TRAP 0x1 ;  /* 0x000000040000795c */ /* 0x000fe20000300000 */
.L_x_9221:
[----:B-1----:R-:W-:Y:S05]  /*11c0*/  @P1 BRA `(.L_x_9222) ;  /* 0x0000000000081947 */ /* 0x002fea0003800000 */
[----:B------:R-:W1:Y:S02]  /*11d0*/  SYNCS.PHASECHK.TRANS64.TRYWAIT P1, [UR27+0x32430], R3 ;  /* 0x03243003ff0075a7 */ /* 0x000e64000802015b */
[----:B-1----:R-:W-:Y:S05]  /*11e0*/  @!P1 BRA `(.L_x_9223) ;  /* 0x000000c400209947 */ /* 0x002fea0003800000 */
.L_x_9222:
[----:B------:R-:W-:Y:S01]  /*11f0*/  ULEA UR4, UR42, UR51, 0xd ;  /* 0x000000332a047291 */ /* 0x000fe2000f8e683f */
[----:B------:R-:W-:Y:S01]  /*1200*/  WARPGROUP.ARRIVE ;  /* 0x00000000000079c5 */ /* 0x000fe20000000000 */
[----:B------:R-:W-:Y:S02]  /*1210*/  UIADD3 UR5, UR51, 0x1c400, URZ ;  /* 0x0001c40033057890 */ /* 0x000fe4000fffe03f */
[----:B------:R-:W-:Y:S02]  /*1220*/  UIADD3 UR4, UR4, 0x18400, URZ ;  /* 0x0001840004047890 */ /* 0x000fe4000fffe03f */
[----:B------:R-:W-:Y:S02]  /*1230*/  USHF.R.U32.HI UR5, URZ, 0x4, UR5 ;  /* 0x000000043f057899 */ /* 0x000fe40008011605 */
[----:B------:R-:W-:Y:S02]  /*1240*/  USHF.R.U32.HI UR4, URZ, 0x4, UR4 ;  /* 0x000000043f047899 */ /* 0x000fe40008011604 */
[----:B------:R-:W-:-:S02]  /*1250*/  ULOP3.LUT UR5, UR5, 0x3fff, URZ, 0xc0, !UPT ;  /* 0x00003fff05057892 */ /* 0x000fc4000f8ec03f */
[----:B------:R-:W-:Y:S02]  /*1260*/  ULOP3.LUT UR4, UR4, 0x3fff, URZ, 0xc0, !UPT ;  /* 0x00003fff04047892 */ /* 0x000fe4000f8ec03f */
[----:B------:R-:W-:Y:S02]  /*1270*/  ULOP3.LUT UR24, UR5, 0x10000, URZ, 0xfc, !UPT ;  /* 0x0001000005187892 */ /* 0x000fe4000f8efc3f */
[----:B------:R-:W-:Y:S02]  /*1280*/  ULOP3.LUT UR4, UR4, 0x10000, URZ, 0xfc, !UPT ;  /* 0x0001000004047892 */ /* 0x000fe4000f8efc3f */
[----:B------:R-:W-:Y:S01]  /*1290*/  UIMAD UR6, UR37, 0x300, UR24 ;  /* 0x00000300250678a4 */ /* 0x000fe2000f8e0218 */
[----:B------:R-:W-:Y:S01]  /*12a0*/  UMOV UR5, 0x40000040 ;  /* 0x4000004000057882 */ /* 0x000fe20000000000 */
[----:B------:R-:W-:Y:S01]  /*12b0*/  UMOV UR7, 0x40000040 ;  /* 0x4000004000077882 */ /* 0x000fe20000000000 */
[----:B------:R-:W-:Y:S02]  /*12c0*/  UIADD3 UR8, UR4, 0x2, URZ ;  /* 0x0000000204087890 */ /* 0x000fe4000fffe03f */
[----:B------:R-:W-:Y:S01]  /*12d0*/  UIADD3 UR10, UR6, 0x2, URZ ;  /* 0x00000002060a7890 */ /* 0x000fe2000fffe03f */
[----:B------:R-:W-:-:S03]  /*12e0*/  UMOV UR9, 0x40000040 ;  /* 0x4000004000097882 */ /* 0x000fc60000000000 */
[----:B------:R-:W-:Y:S01]  /*12f0*/  HGMMA.64x96x16.F32.BF16 R24, gdesc[UR4], RZ, !UPT, gsb0 ;  /* 0x01600000041879f0 */ /* 0x000fe2000c0018ff */
        /* <DEDUP_REMOVED lines=19> */
[----:B------:R-:W2:Y:S02]  /*1430*/  SYNCS.PHASECHK.TRANS64.TRYWAIT P1, [UR51+0x32410], R0 ;  /* 0x03241000ff0075a7 */ /* 0x000ea40008020173 */
[----:B--2---:R-:W-:Y:S05]  /*1440*/  @!P1 BRA `(.L_x_9224) ;  /* 0x000000c000a09947 */ /* 0x004fea0003800000 */
.L_x_9304:
[----:B------:R-:W-:Y:S05]  /*1450*/  @!P0 BRA `(.L_x_9225) ;  /* 0x0000000000048947 */ /* 0x000fea0003800000 */
[----:B------:R-:W-:Y:S01]  /*1460*/  BPT.TRAP 0x1 ;  /* 0x000000040000795c */ /* 0x000fe20000300000 */
.L_x_9225:
[----:B------:R3:W4:Y:S01]  /*1470*/  SYNCS.PHASECHK.TRANS64.TRYWAIT P1, [UR27+0x32450], R3 ;  /* 0x03245003ff0075a7 */ /* 0x000722000802015b */
[----:B------:R-:W-:Y:S05]  /*1480*/  @!P0 BRA `(.L_x_9226) ;  /* 0x0000000000048947 */ /* 0x000fea0003800000 */
[----:B------:R-:W-:Y:S01]  /*1490*/  BPT.TRAP 0x1 ;  /* 0x000000040000795c */ /* 0x000fe20000300000 */
.L_x_9226:
[----:B----4-:R-:W-:Y:S05]  /*14a0*/  @P1 BRA `(.L_x_9227) ;  /* 0x0000000000081947 */ /* 0x010fea0003800000 */
[----:B------:R-:W4:Y:S02]  /*14b0*/  SYNCS.PHASECHK.TRANS64.TRYWAIT P1, [UR27+0x32450], R3 ;  /* 0x03245003ff0075a7 */ /* 0x000f24000802015b */
[----:B----4-:R-:W-:Y:S05]  /*14c0*/  @!P1 BRA `(.L_x_9228) ;  /* 0x000000c000989947 */ /* 0x010fea0003800000 */
.L_x_9227:
[----:B------:R-:W-:Y:S01]  /*14d0*/  UIADD3 UR51, UR51, 0x400, URZ ;  /* 0x0000040033337890 */ /* 0x000fe2000fffe03f */
[----:B------:R-:W-:Y:S01]  /*14e0*/  WARPGROUP.ARRIVE ;  /* 0x00000000000079c5 */ /* 0x000fe20000000000 */
[----:B------:R-:W-:-:S05]  /*14f0*/  ULOP3.LUT UR6, UR50, 0x10000, URZ, 0xfc, !UPT ;  /* 0x0001000032067892 */ /* 0x000fca000f8efc3f */
[----:B--2---:R-:W2:Y:S01]  /*1500*/  S2R R0, SR_TID.X ;  /* 0x0000000000007919 */ /* 0x004ea20000002100 */
[----:B------:R-:W-:Y:S01]  /*1510*/  USHF.R.U32.HI UR26, URZ, 0x4, UR51 ;  /* 0x000000043f1a7899 */ /* 0x000fe20008011633 */
[----:B------:R-:W-:Y:S01]  /*1520*/  UMOV UR21, 0x40000040 ;  /* 0x4000004000157882 */ /* 0x000fe20000000000 */
[----:B------:R-:W-:Y:S02]  /*1530*/  UMOV UR23, 0x40000040 ;  /* 0x4000004000177882 */ /* 0x000fe40000000000 */
[----:B------:R-:W-:Y:S01]  /*1540*/  ULOP3.LUT UR26, UR26, 0x3fff, URZ, 0xc0, !UPT ;  /* 0x00003fff1a1a7892 */ /* 0x000fe2000f8ec03f */
[----:B------:R-:W-:-:S03]  /*1550*/  UMOV UR20, UR6 ;  /* 0x0000000600147c82 */ /* 0x000fc60008000000 */
[----:B------:R-:W-:-:S04]  /*1560*/  ULOP3.LUT UR25, UR26, 0x10000, URZ, 0xfc, !UPT ;  /* 0x000100001a197892 */ /* 0x000fc8000f8efc3f */
[----:B------:R-:W-:-:S07]  /*1570*/  UIMAD UR7, UR37, 0xc00, UR25 ;  /* 0x00000c00250778a4 */ /* 0x000fce000f8e0219 */
[----:B------:R-:W-:Y:S02]  /*1580*/  UMOV UR22, UR7 ;  /* 0x0000000700167c82 */ /* 0x000fe40008000000 */
[----:B------:R-:W-:Y:S01]  /*1590*/  HGMMA.64x96x16.F32.BF16 R24, gdesc[UR20], R24, gsb0 ;  /* 0x01600000141879f0 */ /* 0x000fe20008001818 */
        /* <DEDUP_REMOVED lines=108> */
[----:B------:R2:W-:Y:S06]  /*1c60*/  BAR.ARV R0, 0x100 ;  /* 0x000400000000751d */ /* 0x0005ec0000002000 */
[----:B------:R-:W-:Y:S05]  /*1c70*/  @!P0 BRA `(.L_x_9229) ;  /* 0x0000000000048947 */ /* 0x000fea0003800000 */
[----:B------:R-:W-:Y:S01]  /*1c80*/  BPT.TRAP 0x1 ;  /* 0x000000040000795c */ /* 0x000fe20000300000 */
.L_x_9229:
        /* <DEDUP_REMOVED lines=8> */
[----:B------:R-:W4:Y:S01]  /*1d10*/  MUFU.TANH R24, R24 ;  /* 0x0000001800187308 */ /* 0x000f220000002400 */
        /* <DEDUP_REMOVED lines=8> */
[----:B0--3--:R-:W-:-:S02]  /*1da0*/  IMAD R3, R207, -0x2, R4 ;  /* 0xfffffffecf037824 */ /* 0x009fc400078e0204 */
[----:B------:R-:W-:Y:S01]  /*1db0*/  FMUL.FTZ R37, R37, UR7 ;  /* 0x0000000725257c20 */ /* 0x000fe20008410000 */
[----:B------:R-:W-:Y:S01]  /*1dc0*/  FMUL.FTZ R34, R34, UR7 ;  /* 0x0000000722227c20 */ /* 0x000fe20008410000 */
[----:B------:R-:W-:Y:S01]  /*1dd0*/  FMUL.FTZ R40, R40, UR7 ;  /* 0x0000000728287c20 */ /* 0x000fe20008410000 */
[----:B------:R-:W-:Y:S01]  /*1de0*/  FMUL.FTZ R35, R35, UR7 ;  /* 0x0000000723237c20 */ /* 0x000fe20008410000 */
[----:B------:R-:W-:Y:S01]  /*1df0*/  ISETP.GT.AND P2, PT, R3, RZ, PT ;  /* 0x000000ff0300720c */ /* 0x000fe20003f44270 */
[----:B------:R-:W-:Y:S01]  /*1e00*/  FMUL.FTZ R41, R41, UR7 ;  /* 0x0000000729297c20 */ /* 0x000fe20008410000 */
[----:B------:R-:W0:Y:S01]  /*1e10*/  MUFU.TANH R28, R28 ;  /* 0x0000001c001c7308 */ /* 0x000e220000002400 */
[C---:B------:R-:W-:Y:S01]  /*1e20*/  ISETP.GT.AND P1, PT, R3.reuse, 0x1, PT ;  /* 0x000000010300780c */ /* 0x040fe20003f24270 */
[----:B------:R-:W-:Y:S01]  /*1e30*/  FMUL.FTZ R38, R38, UR7 ;  /* 0x0000000726267c20 */ /* 0x000fe20008410000 */
[----:B------:R-:W-:Y:S01]  /*1e40*/  ISETP.GT.AND P6, PT, R3, 0x8, PT ;  /* 0x000000080300780c */ /* 0x000fe20003fc4270 */
[----:B------:R-:W-:Y:S01]  /*1e50*/  FMUL.FTZ R44, R44, UR7 ;  /* 0x000000072c2c7c20 */ /* 0x000fe20008410000 */
[----:B----4-:R-:W-:Y:S01]  /*1e60*/  FSEL R24, R24, -INF , P2 ;  /* 0xff80000018187808 */ /* 0x010fe20001000000 */
        /* <DEDUP_REMOVED lines=35> */
[----:B0-----:R-:W-:Y:S01]  /*20a0*/  FSEL R9, R26, -INF , P2 ;  /* 0xff8000001a097808 */ /* 0x001fe20001000000 */
[----:B------:R-:W-:Y:S01]  /*20b0*/  FMUL.FTZ R59, R59, UR7 ;  /* 0x000000073b3b7c20 */ /* 0x000fe20008410000 */
[----:B------:R-:W-:Y:S01]  /*20c0*/  ISETP.GT.AND P2, PT, R3, 0x18, PT ;  /* 0x000000180300780c */ /* 0x000fe20003f44270 */
[----:B------:R-:W-:Y:S01]  /*20d0*/  FMUL.FTZ R64, R64, UR7 ;  /* 0x0000000740407c20 */ /* 0x000fe20008410000 */
[----:B------:R-:W-:Y:S01]  /*20e0*/  FMUL.FTZ R62, R62, UR7 ;  /* 0x000000073e3e7c20 */ /* 0x000fe20008410000 */
[----:B------:R-:W-:Y:S01]  /*20f0*/  FMUL.FTZ R65, R65, UR7 ;  /* 0x0000000741417c20 */ /* 0x000fe20008410000 */
[----:B------:R-:W-:Y:S01]  /*2100*/  FMUL.FTZ R63, R63, UR7 ;  /* 0x000000073f3f7c20 */ /* 0x000fe20008410000 */
[----:B------:R-:W0:Y:S01]  /*2110*/  MUFU.TANH R30, R30 ;  /* 0x0000001e001e7308 */ /* 0x000e220000002400 */
[----:B---3--:R-:W-:Y:S01]  /*2120*/  FSEL R27, R27, -INF , P1 ;  /* 0xff8000001b1b7808 */ /* 0x008fe20000800000 */
[----:B------:R-:W-:Y:S01]  /*2130*/  FMUL.FTZ R68, R68, UR7 ;  /* 0x0000000744447c20 */ /* 0x000fe20008410000 */
[----:B------:R-:W-:Y:S01]  /*2140*/  ISETP.GT.AND P1, PT, R3, 0x19, PT ;  /* 0x000000190300780c */ /* 0x000fe20003f24270 */
        /* <DEDUP_REMOVED lines=8> */
[----:B------:R-:W-:Y:S01]  /*21d0*/  ULDC UR10, c[0x0][0xa80] ;  /* 0x0002a000000a7ab9 */ /* 0x000fe20000000800 */
[----:B------:R-:W-:Y:S01]  /*21e0*/  FMNMX.FTZ R5, R162, R5, !PT ;  /* 0x00000005a2057209 */ /* 0x000fe20007810000 */
[----:B------:R-:W-:-:S02]  /*21f0*/  UIADD3 UR6, UR27, 0x32440, URZ ;  /* 0x000324401b067890 */ /* 0x000fc4000fffe03f */
[----:B------:R-:W1:Y:S01]  /*2200*/  MUFU.TANH R31, R31 ;  /* 0x0000001f001f7308 */ /* 0x000e620000002400 */
[----:B0-----:R-:W-:Y:S01]  /*2210*/  FSEL R11, R30, -INF , P6 ;  /* 0xff8000001e0b7808 */ /* 0x001fe20003000000 */
[----:B------:R-:W-:Y:S01]  /*2220*/  UPRMT UR6, UR45, 0x654, UR6 ;  /* 0x000006542d067896 */ /* 0x000fe20008000006 */
[----:B------:R-:W-:Y:S01]  /*2230*/  ISETP.GT.AND P6, PT, R3, 0x20, PT ;  /* 0x000000200300780c */ /* 0x000fe20003fc4270 */
[----:B------:R-:W-:Y:S01]  /*2240*/  ULOP3.LUT UR26, UR26, 0x3000000, URZ, 0xfc, !UPT ;  /* 0x030000001a1a7892 */ /* 0x000fe2000f8efc3f */
[----:B------:R-:W-:Y:S01]  /*2250*/  FMNMX.FTZ R4, R11, R4, !PT ;  /* 0x000000040b047209 */ /* 0x000fe20007810000 */
[----:B------:R-:W-:Y:S02]  /*2260*/  UMOV UR7, 0x40000040 ;  /* 0x4000004000077882 */ /* 0x000fe40000000000 */
[----:B------:R-:W0:Y:S01]  /*2270*/  MUFU.TANH R37, R37 ;  /* 0x0000002500257308 */ /* 0x000e220000002400 */
[----:B---3--:R-:W-:Y:S01]  /*2280*/  FSEL R164, R36, -INF , P2 ;  /* 0xff80000024a47808 */ /* 0x008fe20001000000 */
[----:B------:R-:W-:Y:S01]  /*2290*/  UIMAD UR11, UR37, 0xc00, UR26 ;  /* 0x00000c00250b78a4 */ /* 0x000fe2000f8e021a */
[----:B------:R-:W-:Y:S02]  /*22a0*/  SYNCS.ARRIVE.TRANS64.RED.A1T0 RZ, [UR6], RZ ;  /* 0x000000ffffff79a7 */ /* 0x000fe40008100406 */
[----:B------:R-:W-:-:S03]  /*22b0*/  FMNMX.FTZ R5, R164, R5, !PT ;  /* 0x00000005a4057209 */ /* 0x000fc60007810000 */
[----:B------:R-:W3:Y:S01]  /*22c0*/  MUFU.TANH R34, R34 ;  /* 0x0000002200227308 */ /* 0x000ee20000002400 */
[----:B-1----:R-:W-:Y:S01]  /*22d0*/  FSEL R31, R31, -INF , P5 ;  /* 0xff8000001f1f7808 */ /* 0x002fe20002800000 */
[----:B------:R-:W-:Y:S01]  /*22e0*/  UMOV UR6, UR11 ;  /* 0x0000000b00067c82 */ /* 0x000fe20008000000 */
[----:B------:R-:W-:Y:S02]  /*22f0*/  ISETP.GT.AND P5, PT, R3, 0x21, PT ;  /* 0x000000210300780c */ /* 0x000fe40003fa4270 */
[----:B------:R-:W-:-:S03]  /*2300*/  FMNMX.FTZ R4, R31, R4, !PT ;  /* 0x000000041f047209 */ /* 0x000fc60007810000 */
[----:B------:R-:W1:Y:S01]  /*2310*/  MUFU.TANH R40, R40 ;  /* 0x0000002800287308 */ /* 0x000e620000002400 */
[----:B0-----:R-:W-:-:S04]  /*2320*/  FSEL R174, R37, -INF , P1 ;  /* 0xff80000025ae7808 */ /* 0x001fc80000800000 */
[----:B------:R-:W-:-:S03]  /*2330*/  FMNMX.FTZ R5, R174, R5, !PT ;  /* 0x00000005ae057209 */ /* 0x000fc60007810000 */
[----:B------:R-:W0:Y:S01]  /*2340*/  MUFU.TANH R35, R35 ;  /* 0x0000002300237308 */ /* 0x000e220000002400 */
[----:B---3--:R-:W-:Y:S02]  /*2350*/  FSEL R163, R34, -INF , P4 ;  /* 0xff80000022a37808 */ /* 0x008fe40002000000 */
[----:B------:R-:W-:Y:S02]  /*2360*/  ISETP.GT.AND P4, PT, R3, 0x28, PT ;  /* 0x000000280300780c */ /* 0x000fe40003f84270 */
[----:B------:R-:W-:-:S03]  /*2370*/  FMNMX.FTZ R4, R163, R4, !PT ;  /* 0x00000004a3047209 */ /* 0x000fc60007810000 */
[----:B------:R-:W3:Y:S01]  /*2380*/  MUFU.TANH R41, R41 ;  /* 0x0000002900297308 */ /* 0x000ee20000002400 */
[----:B-1----:R-:W-:-:S04]  /*2390*/  FSEL R176, R40, -INF , P6 ;  /* 0xff80000028b07808 */ /* 0x002fc80003000000 */
[----:B------:R-:W-:-:S03]  /*23a0*/  FMNMX.FTZ R5, R176, R5, !PT ;  /* 0x00000005b0057209 */ /* 0x000fc60007810000 */
[----:B------:R-:W1:Y:S01]  /*23b0*/  MUFU.TANH R38, R38 ;  /* 0x0000002600267308 */ /* 0x000e620000002400 */
[----:B0-----:R-:W-:Y:S02]  /*23c0*/  FSEL R173, R35, -INF , P3 ;  /* 0xff80000023ad7808 */ /* 0x001fe40001800000 */
[----:B------:R-:W-:Y:S02]  /*23d0*/  ISETP.GT.AND P3, PT, R3, 0x29, PT ;  /* 0x000000290300780c */ /* 0x000fe40003f64270 */
[----:B------:R-:W-:-:S03]  /*23e0*/  FMNMX.FTZ R4, R173, R4, !PT ;  /* 0x00000004ad047209 */ /* 0x000fc60007810000 */
[----:B------:R-:W0:Y:S01]  /*23f0*/  MUFU.TANH R44, R44 ;  /* 0x0000002c002c7308 */ /* 0x000e220000002400 */
[----:B---3--:R-:W-:-:S04]  /*2400*/  FSEL R178, R41, -INF , P5 ;  /* 0xff80000029b27808 */ /* 0x008fc80002800000 */
[----:B------:R-:W-:-:S03]  /*2410*/  FMNMX.FTZ R5, R178, R5, !PT ;  /* 0x00000005b2057209 */ /* 0x000fc60007810000 */
[----:B------:R-:W3:Y:S01]  /*2420*/  MUFU.TANH R39, R39 ;  /* 0x0000002700277308 */ /* 0x000ee20000002400 */
[----:B-1----:R-:W-:Y:S02]  /*2430*/  FSEL R183, R38, -INF , P2 ;  /* 0xff80000026b77808 */ /* 0x002fe40001000000 */
        /* <DEDUP_REMOVED lines=73> */
[----:B-1----:R-:W-:-:S07]  /*28d0*/  FSEL R13, R13, -INF , P6 ;  /* 0xff8000000d0d7808 */ /* 0x002fce0003000000 */
[----:B------:R-:W1:Y:S01]  /*28e0*/  MUFU.TANH R62, R62 ;  /* 0x0000003e003e7308 */ /* 0x000e620000002400 */
[----:B0-----:R-:W-:Y:S02]  /*28f0*/  FSEL R167, R59, -INF , P3 ;  /* 0xff8000003ba77808 */ /* 0x001fe40001800000 */
[----:B------:R-:W-:Y:S02]  /*2900*/  ISETP.GT.AND P3, PT, R3, 0x59, PT ;  /* 0x000000590300780c */ /* 0x000fe40003f64270 */
[----:B------:R-:W-:Y:S02]  /*2910*/  FMNMX.FTZ R3, R13, R10, !PT ;  /* 0x0000000a0d037209 */ /* 0x000fe40007810000 */
[----:B------:R-:W-:Y:S01]  /*2920*/  FMNMX.FTZ R4, R167, R4, !PT ;  /* 0x00000004a7047209 */ /* 0x000fe20007810000 */
[----:B------:R-:W0:Y:S01]  /*2930*/  MUFU.TANH R15, R68 ;  /* 0x00000044000f7308 */ /* 0x000e220000002400 */
[----:B---3--:R-:W-:-:S04]  /*2940*/  FSEL R14, R14, -INF , P5 ;  /* 0xff8000000e0e7808 */ /* 0x008fc80002800000 */
[----:B------:R-:W-:-:S03]  /*2950*/  FMNMX.FTZ R10, R14, R3, !PT ;  /* 0x000000030e0a7209 */ /* 0x000fc60007810000 */
[----:B------:R-:W3:Y:S01]  /*2960*/  MUFU.TANH R63, R63 ;  /* 0x0000003f003f7308 */ /* 0x000ee20000002400 */
[----:B-1----:R-:W-:-:S04]  /*2970*/  FSEL R169, R62, -INF , P2 ;  /* 0xff8000003ea97808 */ /* 0x002fc80001000000 */
[----:B------:R-:W-:-:S03]  /*2980*/  FMNMX.FTZ R4, R169, R4, !PT ;  /* 0x00000004a9047209 */ /* 0x000fc60007810000 */
[----:B------:R-:W1:Y:S01]  /*2990*/  MUFU.TANH R20, R69 ;  /* 0x0000004500147308 */ /* 0x000e620000002400 */
[----:B0-----:R-:W-:-:S04]  /*29a0*/  FSEL R15, R15, -INF , P4 ;  /* 0xff8000000f0f7808 */ /* 0x001fc80002000000 */
[----:B------:R-:W-:-:S03]  /*29b0*/  FMNMX.FTZ R3, R15, R10, !PT ;  /* 0x0000000a0f037209 */ /* 0x000fc60007810000 */
[----:B------:R-:W0:Y:S01]  /*29c0*/  MUFU.TANH R21, R66 ;  /* 0x0000004200157308 */ /* 0x000e220000002400 */
[----:B---3--:R-:W-:-:S04]  /*29d0*/  FSEL R171, R63, -INF , P1 ;  /* 0xff8000003fab7808 */ /* 0x008fc80000800000 */
[----:B------:R-:W-:-:S03]  /*29e0*/  FMNMX.FTZ R4, R171, R4, !PT ;  /* 0x00000004ab047209 */ /* 0x000fc60007810000 */
[----:B------:R-:W3:Y:S01]  /*29f0*/  MUFU.TANH R22, R67 ;  /* 0x0000004300167308 */ /* 0x000ee20000002400 */
[----:B-1----:R-:W-:-:S04]  /*2a00*/  FSEL R20, R20, -INF , P3 ;  /* 0xff80000014147808 */ /* 0x002fc80001800000 */
[----:B------:R-:W-:-:S03]  /*2a10*/  FMNMX.FTZ R5, R20, R3, !PT ;  /* 0x0000000314057209 */ /* 0x000fc60007810000 */
[----:B------:R-:W1:Y:S01]  /*2a20*/  MUFU.TANH R23, R70 ;  /* 0x0000004600177308 */ /* 0x000e620000002400 */
[----:B0-----:R-:W-:Y:S01]  /*2a30*/  FSEL R21, R21, -INF , P6 ;  /* 0xff80000015157808 */ /* 0x001fe20003000000 */
[----:B------:R-:W0:Y:S03]  /*2a40*/  SHFL.BFLY PT, R10, R5, 0x2, 0x1f ;  /* 0x0c401f00050a7f89 */ /* 0x000e2600000e0000 */
[----:B------:R-:W-:-:S03]  /*2a50*/  FMNMX.FTZ R3, R21, R4, !PT ;  /* 0x0000000415037209 */ /* 0x000fc60007810000 */
[----:B------:R-:W4:Y:S01]  /*2a60*/  MUFU.TANH R71, R71 ;  /* 0x0000004700477308 */ /* 0x000f220000002400 */
[----:B---3--:R-:W-:-:S04]  /*2a70*/  FSEL R22, R22, -INF , P5 ;  /* 0xff80000016167808 */ /* 0x008fc80002800000 */
[----:B------:R-:W-:Y:S02]  /*2a80*/  FMNMX.FTZ R4, R22, R3, !PT ;  /* 0x0000000316047209 */ /* 0x000fe40007810000 */
[----:B-1----:R-:W-:-:S04]  /*2a90*/  FSEL R23, R23, -INF , P4 ;  /* 0xff80000017177808 */ /* 0x002fc80002000000 */
[----:B------:R-:W-:Y:S02]  /*2aa0*/  FMNMX.FTZ R3, R23, R4, !PT ;  /* 0x0000000417037209 */ /* 0x000fe40007810000 */
[----:B----4-:R-:W-:Y:S02]  /*2ab0*/  FSEL R156, R71, -INF , P3 ;  /* 0xff800000479c7808 */ /* 0x010fe40001800000 */
[----:B0-----:R-:W-:Y:S02]  /*2ac0*/  FMNMX.FTZ R10, R5, R10, !PT ;  /* 0x0000000a050a7209 */ /* 0x001fe40007810000 */
[----:B------:R-:W-:-:S03]  /*2ad0*/  FMNMX.FTZ R3, R156, R3, !PT ;  /* 0x000000039c037209 */ /* 0x000fc60007810000 */
[----:B------:R-:W0:Y:S04]  /*2ae0*/  SHFL.BFLY PT, R7, R10, 0x1, 0x1f ;  /* 0x0c201f000a077f89 */ /* 0x000e2800000e0000 */
[----:B------:R-:W1:Y:S01]  /*2af0*/  SHFL.BFLY PT, R4, R3, 0x2, 0x1f ;  /* 0x0c401f0003047f89 */ /* 0x000e6200000e0000 */
[----:B0-----:R-:W-:Y:S02]  /*2b00*/  FMNMX.FTZ R5, R10, R7, !PT ;  /* 0x000000070a057209 */ /* 0x001fe40007810000 */
[----:B-1----:R-:W-:-:S03]  /*2b10*/  FMNMX.FTZ R12, R3, R4, !PT ;  /* 0x00000004030c7209 */ /* 0x002fc60007810000 */
[C---:B------:R-:W-:Y:S01]  /*2b20*/  FMUL.FTZ R157, R5.reuse, UR10 ;  /* 0x0000000a059d7c20 */ /* 0x040fe20008410000 */
[----:B------:R0:W-:Y:S01]  /*2b30*/  BAR.SYNC.DEFER_BLOCKING R161, 0x100 ;  /* 0x000400a10000751d */ /* 0x0001e20000010000 */
[----:B------:R-:W-:-:S04]  /*2b40*/  FSETP.NEU.FTZ.AND P1, PT, R5, -INF , PT ;  /* 0xff8000000500780b */ /* 0x000fc80003f3d000 */
[----:B------:R-:W-:Y:S01]  /*2b50*/  FSEL R157, R157, RZ, P1 ;  /* 0x000000ff9d9d7208 */ /* 0x000fe20000800000 */
[----:B------:R-:W1:Y:S04]  /*2b60*/  SHFL.BFLY PT, R25, R12, 0x1, 0x1f ;  /* 0x0c201f000c197f89 */ /* 0x000e6800000e0000 */
[--C-:B------:R-:W-:Y:S01]  /*2b70*/  FFMA.FTZ R6, R6, UR10, -R157.reuse ;  /* 0x0000000a06067c23 */ /* 0x100fe2000801089d */
[--C-:B------:R-:W-:Y:S01]  /*2b80*/  FFMA.FTZ R7, R28, UR10, -R157.reuse ;  /* 0x0000000a1c077c23 */ /* 0x100fe2000801089d */
[--C-:B------:R-:W-:Y:S01]  /*2b90*/  FFMA.FTZ R8, R8, UR10, -R157.reuse ;  /* 0x0000000a08087c23 */ /* 0x100fe2000801089d */
[--C-:B------:R-:W-:Y:S01]  /*2ba0*/  FFMA.FTZ R24, R24, UR10, -R157.reuse ;  /* 0x0000000a18187c23 */ /* 0x100fe2000801089d */
[--C-:B------:R-:W-:Y:S01]  /*2bb0*/  FFMA.FTZ R159, R160, UR10, -R157.reuse ;  /* 0x0000000aa09f7c23 */ /* 0x100fe2000801089d */
[--C-:B------:R-:W-:Y:S01]  /*2bc0*/  FFMA.FTZ R160, R162, UR10, -R157.reuse ;  /* 0x0000000aa2a07c23 */ /* 0x100fe2000801089d */
[----:B------:R-:W-:Y:S01]  /*2bd0*/  MUFU.EX2 R6, R6 ;  /* 0x0000000600067308 */ /* 0x000fe20000000800 */
[--C-:B0-----:R-:W-:Y:S01]  /*2be0*/  FFMA.FTZ R161, R164, UR10, -R157.reuse ;  /* 0x0000000aa4a17c23 */ /* 0x101fe2000801089d */
[--C-:B------:R-:W-:Y:S01]  /*2bf0*/  FFMA.FTZ R162, R174, UR10, -R157.reuse ;  /* 0x0000000aaea27c23 */ /* 0x100fe2000801089d */
        /* <DEDUP_REMOVED lines=8> */
[----:B-1----:R-:W-:-:S05]  /*2c80*/  FMNMX.FTZ R4, R12, R25, !PT ;  /* 0x000000190c047209 */ /* 0x002fca0007810000 */
[----:B------:R-:W-:Y:S01]  /*2c90*/  MUFU.EX2 R7, R7 ;  /* 0x0000000700077308 */ /* 0x000fe20000000800 */
[C---:B------:R-:W-:Y:S01]  /*2ca0*/  FSETP.NEU.FTZ.AND P1, PT, R4.reuse, -INF , PT ;  /* 0xff8000000400780b */ /* 0x040fe20003f3d000 */
[----:B------:R-:W-:-:S06]  /*2cb0*/  FMUL.FTZ R158, R4, UR10 ;  /* 0x0000000a049e7c20 */ /* 0x000fcc0008410000 */
[----:B------:R-:W1:Y:S01]  /*2cc0*/  MUFU.EX2 R8, R8 ;  /* 0x0000000800087308 */ /* 0x000e620000000800 */
[----:B------:R-:W-:Y:S02]  /*2cd0*/  FSEL R158, R158, RZ, P1 ;  /* 0x000000ff9e9e7208 */ /* 0x000fe40000800000 */
[----:B0-----:R-:W-:Y:S01]  /*2ce0*/  F2FP.BF16.F32.PACK_AB R152, R6, R3 ;  /* 0x000000030698723e */ /* 0x001fe200000010ff */
[----:B------:R-:W-:Y:S02]  /*2cf0*/  FADD.FTZ R6, R3, R6 ;  /* 0x0000000603067221 */ /* 0x000fe40000010000 */
        /* <DEDUP_REMOVED lines=11> */
[----:B-1----:R-:W-:Y:S01]  /*2db0*/  F2FP.BF16.F32.PACK_AB R154, R8, R7 ;  /* 0x00000007089a723e */ /* 0x002fe200000010ff */
        /* <DEDUP_REMOVED lines=16> */
[----:B------:R-:W-:Y:S01]  /*2ec0*/  FFMA.FTZ R179, R172, UR10, -R157 ;  /* 0x0000000aacb37c23 */ /* 0x000fe2000801089d */
[--C-:B------:R-:W-:Y:S01]  /*2ed0*/  FFMA.FTZ R170, R167, UR10, -R158.reuse ;  /* 0x0000000aa7aa7c23 */ /* 0x100fe2000801089e */
[----:B------:R-:W1:Y:S01]  /*2ee0*/  MUFU.EX2 R12, R12 ;  /* 0x0000000c000c7308 */ /* 0x000e620000000800 */
[----:B0-----:R-:W-:Y:S01]  /*2ef0*/  F2FP.BF16.F32.PACK_AB R153, R10, R9 ;  /* 0x000000090a99723e */ /* 0x001fe200000010ff */
[--C-:B------:R-:W-:Y:S01]  /*2f00*/  FFMA.FTZ R165, R165, UR10, -R158.reuse ;  /* 0x0000000aa5a57c23 */ /* 0x100fe2000801089e */
[--C-:B------:R-:W-:Y:S01]  /*2f10*/  FFMA.FTZ R167, R169, UR10, -R158.reuse ;  /* 0x0000000aa9a77c23 */ /* 0x100fe2000801089e */
[--C-:B------:R-:W-:Y:S01]  /*2f20*/  FFMA.FTZ R172, R171, UR10, -R158.reuse ;  /* 0x0000000aabac7c23 */ /* 0x100fe2000801089e */
[--C-:B------:R-:W-:Y:S01]  /*2f30*/  FFMA.FTZ R21, R21, UR10, -R158.reuse ;  /* 0x0000000a15157c23 */ /* 0x100fe2000801089e */
[--C-:B------:R-:W-:Y:S01]  /*2f40*/  FFMA.FTZ R22, R22, UR10, -R158.reuse ;  /* 0x0000000a16167c23 */ /* 0x100fe2000801089e */
[--C-:B------:R-:W-:Y:S01]  /*2f50*/  FFMA.FTZ R23, R23, UR10, -R158.reuse ;  /* 0x0000000a17177c23 */ /* 0x100fe2000801089e */
[----:B------:R-:W-:Y:S01]  /*2f60*/  MUFU.EX2 R159, R159 ;  /* 0x0000009f009f7308 */ /* 0x000fe20000000800 */
[----:B------:R-:W-:Y:S01]  /*2f70*/  FFMA.FTZ R156, R156, UR10, -R158 ;  /* 0x0000000a9c9c7c23 */ /* 0x000fe2000801089e */
[----:B------:R-:W-:Y:S01]  /*2f80*/  FADD.FTZ R10, R9, R10 ;  /* 0x0000000a090a7221 */ /* 0x000fe20000010000 */
[----:B------:R-:W-:-:S04]  /*2f90*/  FADD.FTZ R7, R7, R6 ;  /* 0x0000000607077221 */ /* 0x000fc80000010000 */
[----:B------:R-:W-:Y:S01]  /*2fa0*/  FADD.FTZ R8, R8, R7 ;  /* 0x0000000708087221 */ /* 0x000fe20000010000 */
[----:B------:R-:W0:Y:S01]  /*2fb0*/  MUFU.EX2 R160, R160 ;  /* 0x000000a000a07308 */ /* 0x000e220000000800 */
[----:B-1----:R-:W-:Y:S01]  /*2fc0*/  F2FP.BF16.F32.PACK_AB R155, R12, R11 ;  /* 0x0000000b0c9b723e */ /* 0x002fe200000010ff */
[----:B------:R-:W-:-:S03]  /*2fd0*/  FADD.FTZ R11, R11, R10 ;  /* 0x0000000a0b0b7221 */ /* 0x000fc60000010000 */
[----:B------:R-:W-:Y:S01]  /*2fe0*/  WARPGROUP.ARRIVE ;  /* 0x00000000000079c5 */ /* 0x000fe20000000000 */
[----:B------:R-:W-:Y:S02]  /*2ff0*/  FADD.FTZ R12, R12, R11 ;  /* 0x0000000b0c0c7221 */ /* 0x000fe40000010000 */
[----:B------:R-:W-:Y:S03]  /*3000*/  MUFU.EX2 R161, R161 ;  /* 0x000000a100a17308 */ /* 0x000fe60000000800 */
[----:B------:R-:W-:Y:S01]  /*3010*/  HGMMA.64x256x16.F32.BF16 R24, R152, gdesc[UR4].tnspB, RZ, !UPT, gsb0 ;  /* 0x43e0000498187df0 */ /* 0x000fe2000c0018ff */
[----:B------:R-:W-:Y:S01]  /*3020*/  UIADD3 UR6, UR11, 0x80, URZ ;  /* 0x000000800b067890 */ /* 0x000fe2000fffe03f */
[----:B------:R-:W-:-:S03]  /*3030*/  UMOV UR7, 0x40000040 ;  /* 0x4000004000077882 */ /* 0x000fc60000000000 */
[----:B------:R-:W-:Y:S08]  /*3040*/  MUFU.EX2 R162, R162 ;  /* 0x000000a200a27308 */ /* 0x000ff00000000800 */
[----:B------:R-:W-:Y:S08]  /*3050*/  MUFU.EX2 R163, R163 ;  /* 0x000000a300a37308 */ /* 0x000ff00000000800 */
[----:B------:R-:W1:Y:S08]  /*3060*/  MUFU.EX2 R164, R164 ;  /* 0x000000a400a47308 */ /* 0x000e700000000800 */
[----:B------:R-:W-:Y:S08]  /*3070*/  MUFU.EX2 R173, R173 ;  /* 0x000000ad00ad7308 */ /* 0x000ff00000000800 */
[----:B------:R-:W3:Y:S08]  /*3080*/  MUFU.EX2 R174, R174 ;  /* 0x000000ae00ae7308 */ /* 0x000ef00000000800 */
[----:B------:R-:W-:Y:S08]  /*3090*/  MUFU.EX2 R176, R176 ;  /* 0x000000b000b07308 */ /* 0x000ff00000000800 */
[----:B------:R-:W4:Y:S08]  /*30a0*/  MUFU.EX2 R183, R183 ;  /* 0x000000b700b77308 */ /* 0x000f300000000800 */
[----:B------:R-:W-:Y:S08]  /*30b0*/  MUFU.EX2 R178, R178 ;  /* 0x000000b200b27308 */ /* 0x000ff00000000800 */
[----:B------:R-:W-:Y:S08]  /*30c0*/  MUFU.EX2 R185, R185 ;  /* 0x000000b900b97308 */ /* 0x000ff00000000800 */
[----:B------:R-:W-:Y:S08]  /*30d0*/  MUFU.EX2 R180, R180 ;  /* 0x000000b400b47308 */ /* 0x000ff00000000800 */
[----:B------:R-:W5:Y:S08]  /*30e0*/  MUFU.EX2 R187, R187 ;  /* 0x000000bb00bb7308 */ /* 0x000f700000000800 */
[----:B------:R-:W-:Y:S08]  /*30f0*/  MUFU.EX2 R182, R182 ;  /* 0x000000b600b67308 */ /* 0x000ff00000000800 */
[----:B------:R-:W2:Y:S08]  /*3100*/  MUFU.EX2 R189, R189 ;  /* 0x000000bd00bd7308 */ /* 0x000eb00000000800 */
[----:B------:R-:W-:Y:S08]  /*3110*/  MUFU.EX2 R184, R184 ;  /* 0x000000b800b87308 */ /* 0x000ff00000000800 */
[----:B------:R-:W2:Y:S08]  /*3120*/  MUFU.EX2 R191, R191 ;  /* 0x000000bf00bf7308 */ /* 0x000eb00000000800 */
[----:B------:R-:W-:Y:S08]  /*3130*/  MUFU.EX2 R186, R186 ;  /* 0x000000ba00ba7308 */ /* 0x000ff00000000800 */
[----:B------:R-:W-:Y:S08]  /*3140*/  MUFU.EX2 R193, R193 ;  /* 0x000000c100c17308 */ /* 0x000ff00000000800 */
[----:B------:R-:W-:Y:S08]  /*3150*/  MUFU.EX2 R181, R181 ;  /* 0x000000b500b57308 */ /* 0x000ff00000000800 */
[----:B------:R-:W2:Y:S08]  /*3160*/  MUFU.EX2 R188, R188 ;  /* 0x000000bc00bc7308 */ /* 0x000eb00000000800 */
        /* <DEDUP_REMOVED lines=14> */
[----:B------:R-:W-:Y:S01]  /*3250*/  MUFU.EX2 R21, R21 ;  /* 0x0000001500157308 */ /* 0x000fe20000000800 */
[----:B------:R-:W-:-:S02]  /*3260*/  WARPGROUP.DEPBAR.LE gsb0, 0x0 ;  /* 0x00008000000079c5 */ /* 0x000fc40000010000 */
[----:B0-----:R-:W-:Y:S01]  /*3270*/  F2FP.BF16.F32.PACK_AB R152, R160, R159 ;  /* 0x0000009fa098723e */ /* 0x001fe200000010ff */
[----:B------:R-:W-:Y:S01]  /*3280*/  FADD.FTZ R159, R159, R8 ;  /* 0x000000089f9f7221 */ /* 0x000fe20000010000 */
[----:B-1----:R-:W-:Y:S01]  /*3290*/  F2FP.BF16.F32.PACK_AB R153, R164, R163 ;  /* 0x000000a3a499723e */ /* 0x002fe200000010ff */
[----:B------:R-:W-:Y:S01]  /*32a0*/  FADD.FTZ R163, R163, R12 ;  /* 0x0000000ca3a37221 */ /* 0x000fe20000010000 */
[----:B------:R-:W-:Y:S01]  /*32b0*/  F2FP.BF16.F32.PACK_AB R154, R162, R161 ;  /* 0x000000a1a29a723e */ /* 0x000fe200000010ff */
[----:B------:R-:W0:Y:S01]  /*32c0*/  MUFU.EX2 R22, R22 ;  /* 0x0000001600167308 */ /* 0x000e220000000800 */
[----:B---3--:R-:W-:Y:S01]  /*32d0*/  F2FP.BF16.F32.PACK_AB R155, R174, R173 ;  /* 0x000000adae9b723e */ /* 0x008fe200000010ff */
[----:B------:R-:W-:Y:S01]  /*32e0*/  FADD.FTZ R160, R160, R159 ;  /* 0x0000009fa0a07221 */ /* 0x000fe20000010000 */
[----:B------:R-:W-:Y:S02]  /*32f0*/  FADD.FTZ R164, R164, R163 ;  /* 0x000000a3a4a47221 */ /* 0x000fe40000010000 */
[----:B------:R-:W-:Y:S01]  /*3300*/  WARPGROUP.ARRIVE ;  /* 0x00000000000079c5 */ /* 0x000fe20000000000 */
[----:B------:R-:W-:Y:S01]  /*3310*/  FADD.FTZ R161, R161, R160 ;  /* 0x000000a0a1a17221 */ /* 0x000fe20000010000 */
[----:B------:R-:W-:Y:S01]  /*3320*/  FADD.FTZ R173, R173, R164 ;  /* 0x000000a4adad7221 */ /* 0x000fe20000010000 */
[----:B------:R-:W-:Y:S02]  /*3330*/  MUFU.EX2 R23, R23 ;  /* 0x0000001700177308 */ /* 0x000fe40000000800 */
[----:B------:R-:W-:Y:S01]  /*3340*/  FADD.FTZ R161, R162, R161 ;  /* 0x000000a1a2a17221 */ /* 0x000fe20000010000 */
[----:B------:R-:W-:Y:S01]  /*3350*/  HGMMA.64x256x16.F32.BF16 R24, R152, gdesc[UR4].tnspB, R24, gsb0 ;  /* 0x43e0000498187df0 */ /* 0x000fe20008001818 */
[----:B------:R-:W-:Y:S01]  /*3360*/  UIADD3 UR6, UR11, 0x100, URZ ;  /* 0x000001000b067890 */ /* 0x000fe2000fffe03f */
[----:B------:R-:W-:Y:S01]  /*3370*/  FADD.FTZ R173, R174, R173 ;  /* 0x000000adaead7221 */ /* 0x000fe20000010000 */
[----:B------:R-:W-:-:S02]  /*3380*/  UMOV UR7, 0x40000040 ;  /* 0x4000004000077882 */ /* 0x000fc40000000000 */
[----:B------:R-:W1:Y:S01]  /*3390*/  MUFU.EX2 R156, R156 ;  /* 0x0000009c009c7308 */ /* 0x000e620000000800 */
[----:B------:R-:W-:Y:S02]  /*33a0*/  WARPGROUP.DEPBAR.LE gsb0, 0x0 ;  /* 0x00008000000079c5 */ /* 0x000fe40000010000 */
[----:B----4-:R-:W-:Y:S01]  /*33b0*/  F2FP.BF16.F32.PACK_AB R152, R183, R176 ;  /* 0x000000b0b798723e */ /* 0x010fe200000010ff */
[----:B------:R-:W-:Y:S01]  /*33c0*/  FADD.FTZ R176, R176, R161 ;  /* 0x000000a1b0b07221 */ /* 0x000fe20000010000 */
[----:B-----5:R-:W-:Y:S01]  /*33d0*/  F2FP.BF16.F32.PACK_AB R153, R187, R180 ;  /* 0x000000b4bb99723e */ /* 0x020fe200000010ff */
[----:B------:R-:W-:Y:S01]  /*33e0*/  FADD.FTZ R180, R180, R173 ;  /* 0x000000adb4b47221 */ /* 0x000fe20000010000 */
[----:B------:R-:W-:Y:S01]  /*33f0*/  F2FP.BF16.F32.PACK_AB R154, R185, R178 ;  /* 0x000000b2b99a723e */ /* 0x000fe200000010ff */
[----:B------:R-:W-:Y:S01]  /*3400*/  FADD.FTZ R183, R183, R176 ;  /* 0x000000b0b7b77221 */ /* 0x000fe20000010000 */
[----:B--2---:R-:W-:Y:S01]  /*3410*/  F2FP.BF16.F32.PACK_AB R155, R189, R182 ;  /* 0x000000b6bd9b723e */ /* 0x004fe200000010ff */
[----:B------:R-:W-:-:S02]  /*3420*/  FADD.FTZ R187, R187, R180 ;  /* 0x000000b4bbbb7221 */ /* 0x000fc40000010000 */
[----:B------:R-:W-:Y:S01]  /*3430*/  FADD.FTZ R178, R178, R183 ;  /* 0x000000b7b2b27221 */ /* 0x000fe20000010000 */
[----:B------:R-:W-:Y:S01]  /*3440*/  WARPGROUP.ARRIVE ;  /* 0x00000000000079c5 */ /* 0x000fe20000000000 */
[----:B------:R-:W-:Y:S02]  /*3450*/  FADD.FTZ R182, R182, R187 ;  /* 0x000000bbb6b67221 */ /* 0x000fe40000010000 */
[----:B------:R-:W-:Y:S02]  /*3460*/  FADD.FTZ R185, R185, R178 ;  /* 0x000000b2b9b97221 */ /* 0x000fe40000010000 */
[----:B------:R-:W-:-:S05]  /*3470*/  FADD.FTZ R182, R189, R182 ;  /* 0x000000b6bdb67221 */ /* 0x000fca0000010000 */
[----:B------:R-:W-:Y:S01]  /*3480*/  HGMMA.64x256x16.F32.BF16 R24, R152, gdesc[UR4].tnspB, R24, gsb0 ;  /* 0x43e0000498187df0 */ /* 0x000fe20008001818 */
[----:B------:R-:W-:Y:S01]  /*3490*/  UIADD3 UR6, UR11, 0x180, URZ ;  /* 0x000001800b067890 */ /* 0x000fe2000fffe03f */
[----:B------:R-:W-:Y:S01]  /*34a0*/  UMOV UR7, 0x40000040 ;  /* 0x4000004000077882 */ /* 0x000fe20000000000 */
[----:B------:R-:W-:Y:S02]  /*34b0*/  WARPGROUP.DEPBAR.LE gsb0, 0x0 ;  /* 0x00008000000079c5 */ /* 0x000fe40000010000 */
[----:B------:R-:W-:Y:S01]  /*34c0*/  F2FP.BF16.F32.PACK_AB R152, R191, R184 ;  /* 0x000000b8bf98723e */ /* 0x000fe200000010ff */
[----:B------:R-:W-:Y:S01]  /*34d0*/  FADD.FTZ R184, R184, R185 ;  /* 0x000000b9b8b87221 */ /* 0x000fe20000010000 */
[----:B------:R-:W-:Y:S01]  /*34e0*/  F2FP.BF16.F32.PACK_AB R153, R188, R181 ;  /* 0x000000b5bc99723e */ /* 0x000fe200000010ff */
[----:B------:R-:W-:Y:S01]  /*34f0*/  FADD.FTZ R181, R181, R182 ;  /* 0x000000b6b5b57221 */ /* 0x000fe20000010000 */
[----:B------:R-:W-:Y:S01]  /*3500*/  F2FP.BF16.F32.PACK_AB R154, R193, R186 ;  /* 0x000000bac19a723e */ /* 0x000fe200000010ff */
[----:B------:R-:W-:Y:S01]  /*3510*/  FADD.FTZ R191, R191, R184 ;  /* 0x000000b8bfbf7221 */ /* 0x000fe20000010000 */
[----:B------:R-:W-:Y:S01]  /*3520*/  F2FP.BF16.F32.PACK_AB R155, R190, R175 ;  /* 0x000000afbe9b723e */ /* 0x000fe200000010ff */
[----:B------:R-:W-:-:S02]  /*3530*/  FADD.FTZ R188, R188, R181 ;  /* 0x000000b5bcbc7221 */ /* 0x000fc40000010000 */
[----:B------:R-:W-:Y:S01]  /*3540*/  FADD.FTZ R186, R186, R191 ;  /* 0x000000bfbaba7221 */ /* 0x000fe20000010000 */
[----:B------:R-:W-:Y:S01]  /*3550*/  WARPGROUP.ARRIVE ;  /* 0x00000000000079c5 */ /* 0x000fe20000000000 */
[----:B------:R-:W-:Y:S02]  /*3560*/  FADD.FTZ R175, R175, R188 ;  /* 0x000000bcafaf7221 */ /* 0x000fe40000010000 */
[----:B------:R-:W-:Y:S02]  /*3570*/  FADD.FTZ R193, R193, R186 ;  /* 0x000000bac1c17221 */ /* 0x000fe40000010000 */
[----:B------:R-:W-:-:S08]  /*3580*/  FADD.FTZ R190, R190, R175 ;  /* 0x000000afbebe7221 */ /* 0x000fd00000010000 */
        /* <DEDUP_REMOVED lines=23> */
[----:B0-----:R-:W-:Y:S01]  /*3700*/  F2FP.BF16.F32.PACK_AB R153, R22, R21 ;  /* 0x000000151699723e */ /* 0x001fe200000010ff */
[----:B------:R-:W-:Y:S01]  /*3710*/  FADD.FTZ R21, R21, R172 ;  /* 0x000000ac15157221 */ /* 0x000fe20000010000 */
[----:B------:R-:W-:Y:S01]  /*3720*/  F2FP.BF16.F32.PACK_AB R154, R20, R15 ;  /* 0x0000000f149a723e */ /* 0x000fe200000010ff */
[----:B------:R-:W-:Y:S01]  /*3730*/  FADD.FTZ R14, R14, R13 ;  /* 0x0000000d0e0e7221 */ /* 0x000fe20000010000 */
[----:B-1----:R-:W-:Y:S01]  /*3740*/  F2FP.BF16.F32.PACK_AB R155, R156, R23 ;  /* 0x000000179c9b723e */ /* 0x002fe200000010ff */
[----:B------:R-:W-:-:S02]  /*3750*/  FADD.FTZ R22, R22, R21 ;  /* 0x0000001516167221 */ /* 0x000fc40000010000 */
[----:B------:R-:W-:Y:S01]  /*3760*/  FADD.FTZ R3, R15, R14 ;  /* 0x0000000e0f037221 */ /* 0x000fe20000010000 */
[----:B------:R-:W-:Y:S01]  /*3770*/  WARPGROUP.ARRIVE ;  /* 0x00000000000079c5 */ /* 0x000fe20000000000 */
[----:B------:R-:W-:Y:S02]  /*3780*/  FADD.FTZ R23, R23, R22 ;  /* 0x0000001617177221 */ /* 0x000fe40000010000 */
[----:B------:R-:W-:Y:S02]  /*3790*/  FADD.FTZ R3, R20, R3 ;  /* 0x0000000314037221 */ /* 0x000fe40000010000 */
[----:B------:R-:W-:-:S08]  /*37a0*/  FADD.FTZ R6, R156, R23 ;  /* 0x000000179c067221 */ /* 0x000fd00000010000 */
[----:B------:R-:W-:Y:S03]  /*37b0*/  HGMMA.64x256x16.F32.BF16 R24, R152, gdesc[UR4].tnspB, R24, gsb0 ;  /* 0x43e0000498187df0 */ /* 0x000fe60008001818 */
[----:B------:R-:W-:Y:S02]  /*37c0*/  WARPGROUP.DEPBAR.LE gsb0, 0x0 ;  /* 0x00008000000079c5 */ /* 0x000fe40000010000 */
[----:B------:R-:W-:Y:S05]  /*37d0*/  @!P0 BRA `(.L_x_9230) ;  /* 0x0000000000048947 */ /* 0x000fea0003800000 */
[----:B------:R-:W-:Y:S01]  /*37e0*/  BPT.TRAP 0x1 ;  /* 0x000000040000795c */ /* 0x000fe20000300000 */
.L_x_9230:
[----:B------:R-:W-:Y:S02]  /*37f0*/  UISETP.GE.AND UP0, UPT, UR47, 0x61, UPT ;  /* 0x000000612f00788c */ /* 0x000fe4000bf06270 */
[----:B------:R-:W-:-:S04]  /*3800*/  UIADD3 UR27, UR27, 0x32460, URZ ;  /* 0x000324601b1b7890 */ /* 0x000fc8000fffe03f */
[----:B------:R-:W-:Y:S01]  /*3810*/  PLOP3.LUT P1, PT, PT, PT, UP0, 0x80, 0x0 ;  /* 0x000000000000781c */ /* 0x000fe20003f2f008 */
[----:B------:R-:W-:-:S09]  /*3820*/  UPRMT UR27, UR45, 0x654, UR27 ;  /* 0x000006542d1b7896 */ /* 0x000fd2000800001b */
[----:B------:R-:W-:Y:S03]  /*3830*/  SYNCS.ARRIVE.TRANS64.RED.A1T0 RZ, [UR27], RZ ;  /* 0x000000ffffff79a7 */ /* 0x000fe6000810041b */
[----:B------:R-:W-:Y:S05]  /*3840*/  @!P1 BRA `(.L_x_9231) ;  /* 0x0000002800a09947 */ /* 0x000fea0003800000 */
[----:B------:R-:W-:Y:S01]  /*3850*/  IMAD.MOV.U32 R7, RZ, RZ, R4 ;  /* 0x000000ffff077224 */ /* 0x000fe200078e0004 */
[----:B------:R-:W-:Y:S01]  /*3860*/  UIADD3 UR46, UR46, -0x2, URZ ;  /* 0xfffffffe2e2e7890 */ /* 0x000fe2000fffe03f */
[----:B------:R-:W-:Y:S01]  /*3870*/  IMAD.MOV.U32 R8, RZ, RZ, R5 ;  /* 0x000000ffff087224 */ /* 0x000fe200078e0005 */
[----:B------:R-:W-:Y:S01]  /*3880*/  ULDC UR28, c[0x0][0xad0] ;  /* 0x0002b400001c7ab9 */ /* 0x000fe20000000800 */
[----:B------:R-:W-:-:S09]  /*3890*/  ULDC UR27, c[0x0][0xa80] ;  /* 0x0002a000001b7ab9 */ /* 0x000fd20000000800 */
.L_x_9242:
        /* <DEDUP_REMOVED lines=10> */
.L_x_9232:
        /* <DEDUP_REMOVED lines=9> */
.L_x_9233:
[----:B-1----:R-:W-:Y:S05]  /*39d0*/  @P2 BRA `(.L_x_9234) ;  /* 0x0000000000082947 */ /* 0x002fea0003800000 */
[----:B------:R-:W1:Y:S02]  /*39e0*/  SYNCS.PHASECHK.TRANS64.TRYWAIT P2, [UR29+0x32430], R0 ;  /* 0x03243000ff0075a7 */ /* 0x000e64000804015d */
[----:B-1----:R-:W-:Y:S05]  /*39f0*/  @!P2 BRA `(.L_x_9235) ;  /* 0x0000009c0064a947 */ /* 0x002fea0003800000 */
.L_x_9234:
[----:B------:R-:W-:Y:S01]  /*3a00*/  UIMAD UR6, UR37, 0x300, UR24 ;  /* 0x00000300250678a4 */ /* 0x000fe2000f8e0218 */
[----:B------:R-:W-:Y:S01]  /*3a10*/  WARPGROUP.ARRIVE ;  /* 0x00000000000079c5 */ /* 0x000fe20000000000 */
[----:B------:R-:W-:Y:S01]  /*3a20*/  UMOV UR7, 0x40000040 ;  /* 0x4000004000077882 */ /* 0x000fe20000000000 */
[----:B------:R-:W-:Y:S01]  /*3a30*/  UMOV UR11, 0x40000040 ;  /* 0x40000040000b7882 */ /* 0x000fe20000000000 */
[----:B------:R-:W-:Y:S02]  /*3a40*/  UIADD3 UR10, UR6, 0x2, URZ ;  /* 0x00000002060a7890 */ /* 0x000fe4000fffe03f */
[----:B------:R-:W-:Y:S01]  /*3a50*/  UIADD3 UR14, UR6, 0x4, URZ ;  /* 0x00000004060e7890 */ /* 0x000fe2000fffe03f */
[----:B------:R-:W-:Y:S02]  /*3a60*/  UMOV UR15, 0x40000040 ;  /* 0x40000040000f7882 */ /* 0x000fe40000000000 */
[----:B------:R-:W-:Y:S01]  /*3a70*/  HGMMA.64x96x16.F32.BF16 R152, gdesc[UR4], RZ, !UPT, gsb0 ;  /* 0x01600000049879f0 */ /* 0x000fe2000c0018ff */
[----:B------:R-:W-:Y:S01]  /*3a80*/  UIADD3 UR18, UR6, 0x6, URZ ;  /* 0x0000000606127890 */ /* 0x000fe2000fffe03f */
        /* <DEDUP_REMOVED lines=13> */
.L_x_9236:
[----:B------:R2:W3:Y:S01]  /*3b60*/  SYNCS.PHASECHK.TRANS64.TRYWAIT P2, [UR29+0x32450], R0 ;  /* 0x03245000ff0075a7 */ /* 0x0004e2000804015d */
[----:B------:R-:W-:Y:S05]  /*3b70*/  @!P0 BRA `(.L_x_9237) ;  /* 0x0000000000048947 */ /* 0x000fea0003800000 */
[----:B------:R-:W-:Y:S01]  /*3b80*/  BPT.TRAP 0x1 ;  /* 0x000000040000795c */ /* 0x000fe20000300000 */
.L_x_9237:
[----:B---3--:R-:W-:Y:S05]  /*3b90*/  @P2 BRA `(.L_x_9238) ;  /* 0x0000000000082947 */ /* 0x008fea0003800000 */
[----:B------:R-:W3:Y:S02]  /*3ba0*/  SYNCS.PHASECHK.TRANS64.TRYWAIT P2, [UR29+0x32450], R0 ;  /* 0x03245000ff0075a7 */ /* 0x000ee4000804015d */
[----:B---3--:R-:W-:Y:S05]  /*3bb0*/  @!P2 BRA `(.L_x_9239) ;  /* 0x0000009c000ca947 */ /* 0x008fea0003800000 */
.L_x_9238:
[----:B------:R-:W-:Y:S01]  /*3bc0*/  ULEA UR20, UR42, UR20, 0xd ;  /* 0x000000142a147291 */ /* 0x000fe2000f8e683f */
[----:B------:R-:W-:Y:S01]  /*3bd0*/  WARPGROUP.ARRIVE ;  /* 0x00000000000079c5 */ /* 0x000fe20000000000 */
[----:B------:R-:W-:-:S05]  /*3be0*/  UIMAD UR7, UR37, 0xc00, UR25 ;  /* 0x00000c00250778a4 */ /* 0x000fca000f8e0219 */
[----:B------:R-:W3:Y:S01]  /*3bf0*/  S2R R201, SR_TID.X ;  /* 0x0000000000c97919 */ /* 0x000ee20000002100 */
[----:B------:R-:W-:Y:S01]  /*3c00*/  UIADD3 UR20, UR20, 0x22400, URZ ;  /* 0x0002240014147890 */ /* 0x000fe2000fffe03f */
[----:B------:R-:W-:Y:S01]  /*3c10*/  UMOV UR23, 0x40000040 ;  /* 0x4000004000177882 */ /* 0x000fe20000000000 */
[----:B------:R-:W-:Y:S02]  /*3c20*/  UMOV UR21, 0x40000040 ;  /* 0x4000004000157882 */ /* 0x000fe40000000000 */
[----:B------:R-:W-:Y:S01]  /*3c30*/  USHF.R.U32.HI UR20, URZ, 0x4, UR20 ;  /* 0x000000043f147899 */ /* 0x000fe20008011614 */
[----:B------:R-:W-:-:S03]  /*3c40*/  UMOV UR22, UR7 ;  /* 0x0000000700167c82 */ /* 0x000fc60008000000 */
[----:B------:R-:W-:-:S04]  /*3c50*/  ULOP3.LUT UR6, UR20, 0x3fff, URZ, 0xc0, !UPT ;  /* 0x00003fff14067892 */ /* 0x000fc8000f8ec03f */
[----:B------:R-:W-:-:S07]  /*3c60*/  ULOP3.LUT UR6, UR6, 0x10000, URZ, 0xfc, !UPT ;  /* 0x0001000006067892 */ /* 0x000fce000f8efc3f */
[----:B------:R-:W-:Y:S02]  /*3c70*/  UMOV UR20, UR6 ;  /* 0x0000000600147c82 */ /* 0x000fe40008000000 */
[----:B------:R-:W-:Y:S01]  /*3c80*/  HGMMA.64x96x16.F32.BF16 R152, gdesc[UR20], R152, gsb0 ;  /* 0x01600000149879f0 */ /* 0x000fe20008001898 */
[----:B------:R-:W-:Y:S02]  /*3c90*/  UIADD3 UR22, UR7, 0x2, URZ ;  /* 0x0000000207167890 */ /* 0x000fe4000fffe03f */
[----:B------:R-:W-:Y:S01]  /*3ca0*/  UIADD3 UR20, UR6, 0x2, URZ ;  /* 0x0000000206147890 */ /* 0x000fe2000fffe03f */
[----:B------:R-:W-:Y:S01]  /*3cb0*/  UMOV UR23, 0x40000040 ;  /* 0x4000004000177882 */ /* 0x000fe20000000000 */
[----:B------:R-:W-:Y:S01]  /*3cc0*/  UMOV UR21, 0x40000040 ;  /* 0x4000004000157882 */ /* 0x000fe20000000000 */
[----:B---3--:R-:W-:-:S04]  /*3cd0*/  SHF.R.U32.HI R201, RZ, 0x7, R201 ;  /* 0x00000007ffc97819 */ /* 0x008fc800000116c9 */
[----:B012---:R-:W-:Y:S01]  /*3ce0*/  IADD3 R0, -R201, 0xb, RZ ;  /* 0x0000000bc9007810 */ /* 0x007fe20007ffe1ff */
        /* <DEDUP_REMOVED lines=105> */
.L_x_9240:
        /* <DEDUP_REMOVED lines=60> */
[----:B------:R-:W-:Y:S01]  /*4740*/  UMOV UR10, UR27 ;  /* 0x0000001b000a7c82 */ /* 0x000fe20008000000 */
[----:B------:R-:W-:Y:S01]  /*4750*/  UIADD3 UR6, UR29, 0x32440, URZ ;  /* 0x000324401d067890 */ /* 0x000fe2000fffe03f */
[----:B------:R-:W2:Y:S01]  /*4760*/  MUFU.TANH R156, R156 ;  /* 0x0000009c009c7308 */ /* 0x000ea20000002400 */
[----:B---3--:R-:W-:Y:S01]  /*4770*/  FMNMX.FTZ R5, R15, R152, !PT ;  /* 0x000000980f057209 */ /* 0x008fe20007810000 */
[----:B------:R-:W-:-:S02]  /*4780*/  UIMAD UR11, UR37, 0xc00, UR26 ;  /* 0x00000c00250b78a4 */ /* 0x000fc4000f8e021a */
[----:B------:R-:W-:Y:S01]  /*4790*/  UPRMT UR6, UR30, 0x654, UR6 ;  /* 0x000006541e067896 */ /* 0x000fe20008000006 */
[----:B------:R-:W-:-:S03]  /*47a0*/  UMOV UR7, 0x40000040 ;  /* 0x4000004000077882 */ /* 0x000fc60000000000 */
[----:B------:R-:W3:Y:S01]  /*47b0*/  MUFU.TANH R11, R11 ;  /* 0x0000000b000b7308 */ /* 0x000ee20000002400 */
[----:B-1----:R-:W-:-:S04]  /*47c0*/  FMNMX.FTZ R152, R10, R7, !PT ;  /* 0x000000070a987209 */ /* 0x002fc80007810000 */
[----:B------:R-:W-:Y:S01]  /*47d0*/  SYNCS.ARRIVE.TRANS64.RED.A1T0 RZ, [UR6], RZ ;  /* 0x000000ffffff79a7 */ /* 0x000fe20008100406 */
[----:B------:R-:W-:Y:S02]  /*47e0*/  UMOV UR6, UR11 ;  /* 0x0000000b00067c82 */ /* 0x000fe40008000000 */
        /* <DEDUP_REMOVED lines=75> */
[----:B---3--:R-:W-:-:S05]  /*4ca0*/  FMNMX.FTZ R153, R188, R153, !PT ;  /* 0x00000099bc997209 */ /* 0x008fca0007810000 */
[----:B------:R-:W3:Y:S02]  /*4cb0*/  SHFL.BFLY PT, R154, R153, 0x2, 0x1f ;  /* 0x0c401f00999a7f89 */ /* 0x000ee400000e0000 */
[----:B------:R-:W4:Y:S01]  /*4cc0*/  MUFU.TANH R192, R192 ;  /* 0x000000c000c07308 */ /* 0x000f220000002400 */
[----:B-1----:R-:W-:-:S04]  /*4cd0*/  FMNMX.FTZ R152, R189, R152, !PT ;  /* 0x00000098bd987209 */ /* 0x002fc80007810000 */
[----:B--2---:R-:W-:-:S04]  /*4ce0*/  FMNMX.FTZ R5, R191, R152, !PT ;  /* 0x00000098bf057209 */ /* 0x004fc80007810000 */
[----:B----4-:R-:W-:-:S05]  /*4cf0*/  FMNMX.FTZ R152, R192, R5, !PT ;  /* 0x00000005c0987209 */ /* 0x010fca0007810000 */
[----:B------:R-:W1:Y:S01]  /*4d00*/  SHFL.BFLY PT, R155, R152, 0x2, 0x1f ;  /* 0x0c401f00989b7f89 */ /* 0x000e6200000e0000 */
[----:B---3--:R-:W-:-:S05]  /*4d10*/  FMNMX.FTZ R154, R153, R154, !PT ;  /* 0x0000009a999a7209 */ /* 0x008fca0007810000 */
[----:B------:R-:W2:Y:S01]  /*4d20*/  SHFL.BFLY PT, R5, R154, 0x1, 0x1f ;  /* 0x0c201f009a057f89 */ /* 0x000ea200000e0000 */
[----:B-1----:R-:W-:Y:S01]  /*4d30*/  FMNMX.FTZ R155, R152, R155, !PT ;  /* 0x0000009b989b7209 */ /* 0x002fe20007810000 */
[----:B------:R-:W-:-:S04]  /*4d40*/  VIADD R152, R201, 0x8 ;  /* 0x00000008c9987836 */ /* 0x000fc80000000000 */
[----:B------:R-:W1:Y:S01]  /*4d50*/  SHFL.BFLY PT, R194, R155, 0x1, 0x1f ;  /* 0x0c201f009bc27f89 */ /* 0x000e6200000e0000 */
[----:B--2---:R-:W-:-:S05]  /*4d60*/  FMNMX.FTZ R5, R154, R5, !PT ;  /* 0x000000059a057209 */ /* 0x004fca0007810000 */
[C---:B------:R-:W-:Y:S01]  /*4d70*/  FMUL.FTZ R193, R5.reuse, UR10 ;  /* 0x0000000a05c17c20 */ /* 0x040fe20008410000 */
[----:B------:R-:W-:-:S03]  /*4d80*/  FADD.FTZ R8, -R5, R8 ;  /* 0x0000000805087221 */ /* 0x000fc60000010100 */
[--C-:B------:R-:W-:Y:S01]  /*4d90*/  FFMA.FTZ R190, R4, UR10, -R193.reuse ;  /* 0x0000000a04be7c23 */ /* 0x100fe200080108c1 */
[----:B------:R-:W-:Y:S01]  /*4da0*/  FMUL.FTZ R8, R8, UR10 ;  /* 0x0000000a08087c20 */ /* 0x000fe20008410000 */
        /* <DEDUP_REMOVED lines=11> */
[----:B-1----:R-:W-:Y:S01]  /*4e60*/  FMNMX.FTZ R4, R155, R194, !PT ;  /* 0x000000c29b047209 */ /* 0x002fe20007810000 */
[----:B------:R-:W1:Y:S04]  /*4e70*/  MUFU.EX2 R8, R8 ;  /* 0x0000000800087308 */ /* 0x000e680000000800 */
[C---:B------:R-:W-:Y:S01]  /*4e80*/  FADD.FTZ R7, -R4.reuse, R7 ;  /* 0x0000000704077221 */ /* 0x040fe20000010100 */
[----:B------:R-:W-:-:S03]  /*4e90*/  FMUL.FTZ R194, R4, UR10 ;  /* 0x0000000a04c27c20 */ /* 0x000fc60008410000 */
[----:B------:R-:W-:Y:S01]  /*4ea0*/  FMUL.FTZ R7, R7, UR10 ;  /* 0x0000000a07077c20 */ /* 0x000fe20008410000 */
[--C-:B------:R-:W-:Y:S01]  /*4eb0*/  FFMA.FTZ R10, R10, UR10, -R194.reuse ;  /* 0x0000000a0a0a7c23 */ /* 0x100fe200080108c2 */
[--C-:B------:R-:W-:Y:S01]  /*4ec0*/  FFMA.FTZ R11, R11, UR10, -R194.reuse ;  /* 0x0000000a0b0b7c23 */ /* 0x100fe200080108c2 */
[--C-:B------:R-:W-:Y:S01]  /*4ed0*/  FFMA.FTZ R20, R20, UR10, -R194.reuse ;  /* 0x0000000a14147c23 */ /* 0x100fe200080108c2 */
[--C-:B------:R-:W-:Y:S01]  /*4ee0*/  FFMA.FTZ R195, R22, UR10, -R194.reuse ;  /* 0x0000000a16c37c23 */ /* 0x100fe200080108c2 */
[----:B------:R-:W-:Y:S01]  /*4ef0*/  MUFU.EX2 R9, R9 ;  /* 0x0000000900097308 */ /* 0x000fe20000000800 */
[----:B------:R2:W-:Y:S01]  /*4f00*/  BAR.SYNC.DEFER_BLOCKING R152, 0x100 ;  /* 0x000400980000751d */ /* 0x0005e20000010000 */
[--C-:B------:R-:W-:Y:S01]  /*4f10*/  FFMA.FTZ R22, R156, UR10, -R193.reuse ;  /* 0x0000000a9c167c23 */ /* 0x100fe200080108c1 */
[--C-:B------:R-:W-:Y:S01]  /*4f20*/  FFMA.FTZ R156, R23, UR10, -R194.reuse ;  /* 0x0000000a179c7c23 */ /* 0x100fe200080108c2 */
[-C--:B-1----:R-:W-:Y:S01]  /*4f30*/  FMUL.FTZ R24, R24, R8.reuse ;  /* 0x0000000818187220 */ /* 0x082fe20000410000 */
        /* <DEDUP_REMOVED lines=134> */
[----:B--2---:R-:W-:Y:S01]  /*57a0*/  F2FP.BF16.F32.PACK_AB R152, R190, R9 ;  /* 0x00000009be98723e */ /* 0x004fe200000010ff */
[--C-:B------:R-:W-:Y:S01]  /*57b0*/  FFMA.FTZ R21, R21, UR10, -R194.reuse ;  /* 0x0000000a15157c23 */ /* 0x100fe200080108c2 */
[----:B---3--:R-:W-:Y:S01]  /*57c0*/  F2FP.BF16.F32.PACK_AB R154, R14, R13 ;  /* 0x0000000d0e9a723e */ /* 0x008fe200000010ff */
[--C-:B------:R-:W-:Y:S01]  /*57d0*/  FFMA.FTZ R23, R160, UR10, -R194.reuse ;  /* 0x0000000aa0177c23 */ /* 0x100fe200080108c2 */
[----:B----4-:R-:W-:Y:S01]  /*57e0*/  F2FP.BF16.F32.PACK_AB R153, R11, R10 ;  /* 0x0000000a0b99723e */ /* 0x010fe200000010ff */
[--C-:B------:R-:W-:Y:S01]  /*57f0*/  FFMA.FTZ R158, R162, UR10, -R194.reuse ;  /* 0x0000000aa29e7c23 */ /* 0x100fe200080108c2 */
[----:B-----5:R-:W-:Y:S01]  /*5800*/  F2FP.BF16.F32.PACK_AB R155, R195, R20 ;  /* 0x00000014c39b723e */ /* 0x020fe200000010ff */
[----:B------:R-:W-:Y:S01]  /*5810*/  MUFU.EX2 R12, R12 ;  /* 0x0000000c000c7308 */ /* 0x000fe20000000800 */
[--C-:B------:R-:W-:Y:S01]  /*5820*/  FFMA.FTZ R160, R159, UR10, -R193.reuse ;  /* 0x0000000a9fa07c23 */ /* 0x100fe200080108c1 */
[--C-:B------:R-:W-:Y:S01]  /*5830*/  FFMA.FTZ R159, R164, UR10, -R193.reuse ;  /* 0x0000000aa49f7c23 */ /* 0x100fe200080108c1 */
[----:B------:R-:W-:Y:S01]  /*5840*/  WARPGROUP.ARRIVE ;  /* 0x00000000000079c5 */ /* 0x000fe20000000000 */
[--C-:B------:R-:W-:Y:S01]  /*5850*/  FFMA.FTZ R162, R166, UR10, -R193.reuse ;  /* 0x0000000aa6a27c23 */ /* 0x100fe200080108c1 */
[--C-:B------:R-:W-:Y:S01]  /*5860*/  FFMA.FTZ R164, R163, UR10, -R194.reuse ;  /* 0x0000000aa3a47c23 */ /* 0x100fe200080108c2 */
[--C-:B------:R-:W-:Y:S01]  /*5870*/  FFMA.FTZ R161, R161, UR10, -R194.reuse ;  /* 0x0000000aa1a17c23 */ /* 0x100fe200080108c2 */
[--C-:B------:R-:W-:Y:S01]  /*5880*/  FFMA.FTZ R163, R168, UR10, -R194.reuse ;  /* 0x0000000aa8a37c23 */ /* 0x100fe200080108c2 */
[----:B------:R-:W1:Y:S01]  /*5890*/  MUFU.EX2 R15, R15 ;  /* 0x0000000f000f7308 */ /* 0x000e620000000800 */
[----:B------:R-:W-:Y:S01]  /*58a0*/  HGMMA.64x256x16.F32.BF16 R24, R152, gdesc[UR4].tnspB, R24, gsb0 ;  /* 0x43e0000498187df0 */ /* 0x000fe20008001818 */
[----:B------:R-:W-:Y:S01]  /*58b0*/  UIADD3 UR6, UR11, 0x80, URZ ;  /* 0x000000800b067890 */ /* 0x000fe2000fffe03f */
[--C-:B------:R-:W-:Y:S01]  /*58c0*/  FFMA.FTZ R166, R170, UR10, -R194.reuse ;  /* 0x0000000aaaa67c23 */ /* 0x100fe200080108c2 */
[----:B------:R-:W-:Y:S01]  /*58d0*/  UMOV UR7, 0x40000040 ;  /* 0x4000004000077882 */ /* 0x000fe20000000000 */
        /* <DEDUP_REMOVED lines=20> */
[--C-:B------:R-:W-:Y:S01]  /*5a20*/  FFMA.FTZ R185, R185, UR10, -R194.reuse ;  /* 0x0000000ab9b97c23 */ /* 0x100fe200080108c2 */
[--C-:B------:R-:W-:Y:S01]  /*5a30*/  FFMA.FTZ R188, R189, UR10, -R194.reuse ;  /* 0x0000000abdbc7c23 */ /* 0x100fe200080108c2 */
[--C-:B------:R-:W-:Y:S01]  /*5a40*/  FFMA.FTZ R187, R191, UR10, -R194.reuse ;  /* 0x0000000abfbb7c23 */ /* 0x100fe200080108c2 */
[----:B------:R-:W-:Y:S01]  /*5a50*/  FFMA.FTZ R192, R192, UR10, -R194 ;  /* 0x0000000ac0c07c23 */ /* 0x000fe200080108c2 */
[----:B------:R-:W-:Y:S01]  /*5a60*/  FFMA.FTZ R3, R8, R3, R9 ;  /* 0x0000000308037223 */ /* 0x000fe20000010009 */
[----:B------:R-:W-:-:S02]  /*5a70*/  FFMA.FTZ R6, R7, R6, R10 ;  /* 0x0000000607067223 */ /* 0x000fc4000001000a */
[----:B------:R-:W2:Y:S01]  /*5a80*/  MUFU.EX2 R156, R156 ;  /* 0x0000009c009c7308 */ /* 0x000ea20000000800 */
[----:B------:R-:W-:Y:S01]  /*5a90*/  FADD.FTZ R190, R190, R3 ;  /* 0x00000003bebe7221 */ /* 0x000fe20000010000 */
[----:B------:R-:W-:-:S03]  /*5aa0*/  FADD.FTZ R11, R11, R6 ;  /* 0x000000060b0b7221 */ /* 0x000fc60000010000 */
[----:B------:R-:W-:Y:S01]  /*5ab0*/  FADD.FTZ R13, R13, R190 ;  /* 0x000000be0d0d7221 */ /* 0x000fe20000010000 */
[----:B------:R-:W-:Y:S02]  /*5ac0*/  FADD.FTZ R20, R20, R11 ;  /* 0x0000000b14147221 */ /* 0x000fe40000010000 */
[----:B------:R-:W-:Y:S01]  /*5ad0*/  MUFU.EX2 R23, R23 ;  /* 0x0000001700177308 */ /* 0x000fe20000000800 */
[----:B------:R-:W-:Y:S01]  /*5ae0*/  FADD.FTZ R13, R14, R13 ;  /* 0x0000000d0e0d7221 */ /* 0x000fe20000010000 */
[----:B------:R-:W-:-:S06]  /*5af0*/  FADD.FTZ R20, R195, R20 ;  /* 0x00000014c3147221 */ /* 0x000fcc0000010000 */
        /* <DEDUP_REMOVED lines=8> */
[----:B------:R-:W0:Y:S08]  /*5b80*/  MUFU.EX2 R166, R166 ;  /* 0x000000a600a67308 */ /* 0x000e300000000800 */
[----:B------:R-:W-:Y:S08]  /*5b90*/  MUFU.EX2 R165, R165 ;  /* 0x000000a500a57308 */ /* 0x000ff00000000800 */
[----:B------:R-:W0:Y:S08]  /*5ba0*/  MUFU.EX2 R168, R168 ;  /* 0x000000a800a87308 */ /* 0x000e300000000800 */
[----:B------:R-:W-:Y:S08]  /*5bb0*/  MUFU.EX2 R167, R167 ;  /* 0x000000a700a77308 */ /* 0x000ff00000000800 */
[----:B------:R-:W-:Y:S08]  /*5bc0*/  MUFU.EX2 R170, R170 ;  /* 0x000000aa00aa7308 */ /* 0x000ff00000000800 */
[----:B------:R-:W-:Y:S08]  /*5bd0*/  MUFU.EX2 R169, R169 ;  /* 0x000000a900a97308 */ /* 0x000ff00000000800 */
[----:B------:R-:W0:Y:S08]  /*5be0*/  MUFU.EX2 R172, R172 ;  /* 0x000000ac00ac7308 */ /* 0x000e300000000800 */
        /* <DEDUP_REMOVED lines=12> */
[----:B------:R-:W-:Y:S01]  /*5cb0*/  MUFU.EX2 R183, R183 ;  /* 0x000000b700b77308 */ /* 0x000fe20000000800 */
[----:B------:R-:W-:-:S02]  /*5cc0*/  WARPGROUP.DEPBAR.LE gsb0, 0x0 ;  /* 0x00008000000079c5 */ /* 0x000fc40000010000 */
[----:B-1----:R-:W-:-:S05]  /*5cd0*/  F2FP.BF16.F32.PACK_AB R152, R15, R12 ;  /* 0x0000000c0f98723e */ /* 0x002fca00000010ff */
[----:B------:R-:W-:Y:S01]  /*5ce0*/  MUFU.EX2 R186, R186 ;  /* 0x000000ba00ba7308 */ /* 0x000fe20000000800 */
[----:B--2---:R-:W-:Y:S01]  /*5cf0*/  F2FP.BF16.F32.PACK_AB R153, R156, R21 ;  /* 0x000000159c99723e */ /* 0x004fe200000010ff */
[----:B------:R-:W-:Y:S01]  /*5d00*/  FADD.FTZ R12, R12, R13 ;  /* 0x0000000d0c0c7221 */ /* 0x000fe20000010000 */
[----:B------:R-:W-:Y:S01]  /*5d10*/  F2FP.BF16.F32.PACK_AB R154, R197, R22 ;  /* 0x00000016c59a723e */ /* 0x000fe200000010ff */
[----:B------:R-:W-:Y:S01]  /*5d20*/  FADD.FTZ R21, R21, R20 ;  /* 0x0000001415157221 */ /* 0x000fe20000010000 */
[----:B---3--:R-:W-:Y:S01]  /*5d30*/  F2FP.BF16.F32.PACK_AB R155, R158, R23 ;  /* 0x000000179e9b723e */ /* 0x008fe200000010ff */
[----:B------:R-:W-:Y:S02]  /*5d40*/  FADD.FTZ R15, R15, R12 ;  /* 0x0000000c0f0f7221 */ /* 0x000fe40000010000 */
[----:B------:R-:W-:Y:S01]  /*5d50*/  MUFU.EX2 R185, R185 ;  /* 0x000000b900b97308 */ /* 0x000fe20000000800 */
[----:B------:R-:W-:Y:S01]  /*5d60*/  WARPGROUP.ARRIVE ;  /* 0x00000000000079c5 */ /* 0x000fe20000000000 */
[----:B------:R-:W-:Y:S01]  /*5d70*/  FADD.FTZ R156, R156, R21 ;  /* 0x000000159c9c7221 */ /* 0x000fe20000010000 */
[----:B------:R-:W-:-:S03]  /*5d80*/  FADD.FTZ R22, R22, R15 ;  /* 0x0000000f16167221 */ /* 0x000fc60000010000 */
[----:B------:R-:W-:Y:S01]  /*5d90*/  FADD.FTZ R23, R23, R156 ;  /* 0x0000009c17177221 */ /* 0x000fe20000010000 */
[----:B------:R-:W-:Y:S01]  /*5da0*/  HGMMA.64x256x16.F32.BF16 R24, R152, gdesc[UR4].tnspB, R24, gsb0 ;  /* 0x43e0000498187df0 */ /* 0x000fe20008001818 */
[----:B------:R-:W-:Y:S01]  /*5db0*/  UIADD3 UR6, UR11, 0x100, URZ ;  /* 0x000001000b067890 */ /* 0x000fe2000fffe03f */
[----:B------:R-:W1:Y:S01]  /*5dc0*/  MUFU.EX2 R188, R188 ;  /* 0x000000bc00bc7308 */ /* 0x000e620000000800 */
[----:B------:R-:W-:Y:S01]  /*5dd0*/  UMOV UR7, 0x40000040 ;  /* 0x4000004000077882 */ /* 0x000fe20000000000 */
[----:B------:R-:W-:Y:S01]  /*5de0*/  FADD.FTZ R22, R197, R22 ;  /* 0x00000016c5167221 */ /* 0x000fe20000010000 */
[----:B------:R-:W-:-:S05]  /*5df0*/  FADD.FTZ R158, R158, R23 ;  /* 0x000000179e9e7221 */ /* 0x000fca0000010000 */
[----:B------:R-:W-:Y:S08]  /*5e00*/  MUFU.EX2 R187, R187 ;  /* 0x000000bb00bb7308 */ /* 0x000ff00000000800 */
[----:B------:R-:W2:Y:S01]  /*5e10*/  MUFU.EX2 R192, R192 ;  /* 0x000000c000c07308 */ /* 0x000ea20000000800 */
[----:B------:R-:W-:Y:S02]  /*5e20*/  WARPGROUP.DEPBAR.LE gsb0, 0x0 ;  /* 0x00008000000079c5 */ /* 0x000fe40000010000 */
[----:B----4-:R-:W-:Y:S01]  /*5e30*/  F2FP.BF16.F32.PACK_AB R152, R160, R157 ;  /* 0x0000009da098723e */ /* 0x010fe200000010ff */
[----:B------:R-:W-:Y:S01]  /*5e40*/  FADD.FTZ R157, R157, R22 ;  /* 0x000000169d9d7221 */ /* 0x000fe20000010000 */
[----:B-----5:R-:W-:Y:S01]  /*5e50*/  F2FP.BF16.F32.PACK_AB R153, R164, R161 ;  /* 0x000000a1a499723e */ /* 0x020fe200000010ff */
[----:B------:R-:W-:Y:S01]  /*5e60*/  FADD.FTZ R161, R161, R158 ;  /* 0x0000009ea1a17221 */ /* 0x000fe20000010000 */
[----:B------:R-:W-:Y:S01]  /*5e70*/  F2FP.BF16.F32.PACK_AB R154, R162, R159 ;  /* 0x0000009fa29a723e */ /* 0x000fe200000010ff */
[----:B------:R-:W-:Y:S01]  /*5e80*/  FADD.FTZ R160, R160, R157 ;  /* 0x0000009da0a07221 */ /* 0x000fe20000010000 */
[----:B0-----:R-:W-:Y:S01]  /*5e90*/  F2FP.BF16.F32.PACK_AB R155, R166, R163 ;  /* 0x000000a3a69b723e */ /* 0x001fe200000010ff */
[----:B------:R-:W-:-:S02]  /*5ea0*/  FADD.FTZ R164, R164, R161 ;  /* 0x000000a1a4a47221 */ /* 0x000fc40000010000 */
[----:B------:R-:W-:Y:S01]  /*5eb0*/  FADD.FTZ R159, R159, R160 ;  /* 0x000000a09f9f7221 */ /* 0x000fe20000010000 */
[----:B------:R-:W-:Y:S01]  /*5ec0*/  WARPGROUP.ARRIVE ;  /* 0x00000000000079c5 */ /* 0x000fe20000000000 */
[----:B------:R-:W-:Y:S02]  /*5ed0*/  FADD.FTZ R163, R163, R164 ;  /* 0x000000a4a3a37221 */ /* 0x000fe40000010000 */
[----:B------:R-:W-:Y:S02]  /*5ee0*/  FADD.FTZ R162, R162, R159 ;  /* 0x0000009fa2a27221 */ /* 0x000fe40000010000 */
[----:B------:R-:W-:Y:S01]  /*5ef0*/  FADD.FTZ R166, R166, R163 ;  /* 0x000000a3a6a67221 */ /* 0x000fe20000010000 */
[----:B------:R-:W-:Y:S01]  /*5f00*/  HGMMA.64x256x16.F32.BF16 R24, R152, gdesc[UR4].tnspB, R24, gsb0 ;  /* 0x43e0000498187df0 */ /* 0x000fe20008001818 */
[----:B------:R-:W-:Y:S01]  /*5f10*/  UIADD3 UR6, UR11, 0x180, URZ ;  /* 0x000001800b067890 */ /* 0x000fe2000fffe03f */
[----:B------:R-:W-:Y:S01]  /*5f20*/  UMOV UR7, 0x40000040 ;  /* 0x4000004000077882 */ /* 0x000fe20000000000 */
[----:B------:R-:W-:-:S02]  /*5f30*/  WARPGROUP.DEPBAR.LE gsb0, 0x0 ;  /* 0x00008000000079c5 */ /* 0x000fc40000010000 */
[----:B------:R-:W-:Y:S01]  /*5f40*/  F2FP.BF16.F32.PACK_AB R152, R168, R165 ;  /* 0x000000a5a898723e */ /* 0x000fe200000010ff */
[----:B------:R-:W-:Y:S01]  /*5f50*/  FADD.FTZ R165, R165, R162 ;  /* 0x000000a2a5a57221 */ /* 0x000fe20000010000 */
[----:B------:R-:W-:Y:S01]  /*5f60*/  F2FP.BF16.F32.PACK_AB R153, R172, R169 ;  /* 0x000000a9ac99723e */ /* 0x000fe200000010ff */
[----:B------:R-:W-:Y:S01]  /*5f70*/  FADD.FTZ R169, R169, R166 ;  /* 0x000000a6a9a97221 */ /* 0x000fe20000010000 */
[----:B------:R-:W-:Y:S01]  /*5f80*/  F2FP.BF16.F32.PACK_AB R154, R170, R167 ;  /* 0x000000a7aa9a723e */ /* 0x000fe200000010ff */
[----:B------:R-:W-:Y:S01]  /*5f90*/  FADD.FTZ R168, R168, R165 ;  /* 0x000000a5a8a87221 */ /* 0x000fe20000010000 */
[----:B------:R-:W-:Y:S01]  /*5fa0*/  F2FP.BF16.F32.PACK_AB R155, R174, R171 ;  /* 0x000000abae9b723e */ /* 0x000fe200000010ff */
[----:B------:R-:W-:Y:S02]  /*5fb0*/  FADD.FTZ R172, R172, R169 ;  /* 0x000000a9acac7221 */ /* 0x000fe40000010000 */
[----:B------:R-:W-:Y:S01]  /*5fc0*/  FADD.FTZ R167, R167, R168 ;  /* 0x000000a8a7a77221 */ /* 0x000fe20000010000 */
[----:B------:R-:W-:Y:S01]  /*5fd0*/  WARPGROUP.ARRIVE ;  /* 0x00000000000079c5 */ /* 0x000fe20000000000 */
[----:B------:R-:W-:-:S02]  /*5fe0*/  FADD.FTZ R171, R171, R172 ;  /* 0x000000acabab7221 */ /* 0x000fc40000010000 */
        /* <DEDUP_REMOVED lines=25> */
[----:B-1----:R-:W-:Y:S01]  /*6180*/  F2FP.BF16.F32.PACK_AB R153, R188, R185 ;  /* 0x000000b9bc99723e */ /* 0x002fe200000010ff */
        /* <DEDUP_REMOVED lines=14> */
.L_x_9241:
[----:B------:R-:W-:Y:S01]  /*6270*/  UIADD3 UR29, UR29, 0x32460, URZ ;  /* 0x000324601d1d7890 */ /* 0x000fe2000fffe03f */
[----:B------:R-:W-:Y:S01]  /*6280*/  IMAD.MOV.U32 R7, RZ, RZ, R4 ;  /* 0x000000ffff077224 */ /* 0x000fe200078e0004 */
[----:B------:R-:W-:Y:S02]  /*6290*/  MOV R8, R5 ;  /* 0x0000000500087202 */ /* 0x000fe40000000f00 */
[----:B------:R-:W-:-:S09]  /*62a0*/  UPRMT UR29, UR30, 0x654, UR29 ;  /* 0x000006541e1d7896 */ /* 0x000fd2000800001d */
[----:B------:R-:W-:Y:S01]  /*62b0*/  SYNCS.ARRIVE.TRANS64.RED.A1T0 RZ, [UR29], RZ ;  /* 0x000000ffffff79a7 */ /* 0x000fe2000810041d */
[----:B------:R-:W-:Y:S05]  /*62c0*/  @P1 BRA `(.L_x_9242) ;  /* 0xffffffd400741947 */ /* 0x000fea000383ffff */
.L_x_9231:
[----:B------:R-:W0:Y:S01]  /*62d0*/  SHFL.BFLY PT, R8, R3, 0x2, 0x1f ;  /* 0x0c401f0003087f89 */ /* 0x000e2200000e0000 */
[----:B------:R-:W-:Y:S01]  /*62e0*/  IMAD.MOV.U32 R12, RZ, RZ, RZ ;  /* 0x000000ffff0c7224 */ /* 0x000fe200078e00ff */
[----:B------:R-:W-:Y:S01]  /*62f0*/  MOV R204, 0x400 ;  /* 0x0000040000cc7802 */ /* 0x000fe20000000f00 */
[----:B------:R-:W-:Y:S01]  /*6300*/  IMAD.U32 R14, RZ, RZ, UR10 ;  /* 0x0000000aff0e7e24 */ /* 0x000fe2000f8e00ff */
[----:B------:R-:W1:Y:S01]  /*6310*/  SHFL.BFLY PT, R9, R6, 0x2, 0x1f ;  /* 0x0c401f0006097f89 */ /* 0x000e6200000e0000 */
[----:B------:R-:W-:Y:S01]  /*6320*/  IMAD.U32 R22, RZ, RZ, UR10 ;  /* 0x0000000aff167e24 */ /* 0x000fe2000f8e00ff */
[----:B------:R-:W2:Y:S01]  /*6330*/  LDC R210, c[0x0][0xce8] ;  /* 0x00033a00ffd27b82 */ /* 0x000ea20000000800 */
[----:B------:R-:W-:Y:S01]  /*6340*/  UIADD3 UR4, -UR43, URZ, URZ ;  /* 0x0000003f2b047290 */ /* 0x000fe2000fffe13f */
[----:B------:R-:W3:Y:S01]  /*6350*/  S2R R11, SR_CgaCtaId ;  /* 0x00000000000b7919 */ /* 0x000ee20000008800 */
[----:B------:R-:W-:Y:S01]  /*6360*/  ULDC UR10, c[0x0][0xd44] ;  /* 0x00035100000a7ab9 */ /* 0x000fe20000000800 */
[----:B------:R-:W-:Y:S01]  /*6370*/  ULDC.64 UR6, c[0x0][0xc90] ;  /* 0x0003240000067ab9 */ /* 0x000fe20000000a00 */
[----:B------:R-:W-:Y:S01]  /*6380*/  UIMAD UR10, UR10, UR4, UR41 ;  /* 0x000000040a0a72a4 */ /* 0x000fe2000f8e0229 */
[----:B------:R-:W4:Y:S01]  /*6390*/  S2R R13, SR_SWINHI ;  /* 0x00000000000d7919 */ /* 0x000f220000002f00 */
[----:B------:R-:W-:-:S02]  /*63a0*/  ULDC.64 UR8, c[0x0][0xbe8] ;  /* 0x0002fa0000087ab9 */ /* 0x000fc40000000a00 */
[----:B------:R-:W-:Y:S01]  /*63b0*/  USHF.R.S32.HI UR11, URZ, 0x1f, UR10 ;  /* 0x0000001f3f0b7899 */ /* 0x000fe2000801140a */
[----:B------:R0:W-:Y:S06]  /*63c0*/  BAR.ARV R0, 0x100 ;  /* 0x000400000000751d */ /* 0x0001ec0000002000 */
[----:B------:R-:W-:Y:S01]  /*63d0*/  UIMAD.WIDE.U32 UR4, UR10, UR6, URZ ;  /* 0x000000060a0472a5 */ /* 0x000fe2000f8e003f */
[----:B0-----:R-:W-:Y:S01]  /*63e0*/  FADD.FTZ R8, R8, R3 ;  /* 0x0000000308087221 */ /* 0x001fe20000010000 */
[----:B------:R-:W-:Y:S01]  /*63f0*/  IMAD.MOV.U32 R3, RZ, RZ, RZ ;  /* 0x000000ffff037224 */ /* 0x000fe200078e00ff */
[----:B------:R-:W-:Y:S01]  /*6400*/  MOV R0, 0xff800000 ;  /* 0xff80000000007802 */ /* 0x000fe20000000f00 */
[----:B------:R-:W-:Y:S06]  /*6410*/  BAR.ARV 0x8, 0x180 ;  /* 0x0206000000007b1d */ /* 0x000fec0000002000 */
[----:B-1----:R-:W-:Y:S01]  /*6420*/  FADD.FTZ R9, R9, R6 ;  /* 0x0000000609097221 */ /* 0x002fe20000010000 */
[----:B------:R-:W-:Y:S01]  /*6430*/  IMAD.MOV.U32 R6, RZ, RZ, -0x800000 ;  /* 0xff800000ff067424 */ /* 0x000fe200078e00ff */
[----:B------:R-:W0:Y:S01]  /*6440*/  SHFL.BFLY PT, R7, R8, 0x1, 0x1f ;  /* 0x0c201f0008077f89 */ /* 0x000e2200000e0000 */
[----:B------:R-:W-:-:S03]  /*6450*/  UIMAD UR6, UR11, UR6, URZ ;  /* 0x000000060b0672a4 */ /* 0x000fc6000f8e023f */
[----:B------:R-:W1:Y:S01]  /*6460*/  SHFL.BFLY PT, R10, R9, 0x1, 0x1f ;  /* 0x0c201f00090a7f89 */ /* 0x000e6200000e0000 */
[----:B---3--:R-:W-:Y:S01]  /*6470*/  LEA R204, R11, R204, 0x18 ;  /* 0x000000cc0bcc7211 */ /* 0x008fe200078ec0ff */
[----:B------:R-:W-:Y:S01]  /*6480*/  UIMAD UR6, UR10, UR7, UR6 ;  /* 0x000000070a0672a4 */ /* 0x000fe2000f8e0206 */
[----:B------:R-:W-:Y:S01]  /*6490*/  BAR.SYNC.DEFER_BLOCKING 0x1, 0x100 ;  /* 0x0044000000007b1d */ /* 0x000fe20000010000 */
[----:B------:R-:W-:Y:S01]  /*64a0*/  USHF.R.S32.HI UR7, URZ, 0x1f, UR43 ;  /* 0x0000001f3f077899 */ /* 0x000fe2000801142b */
[----:B0-----:R-:W-:Y:S01]  /*64b0*/  FADD.FTZ R20, R8, R7 ;  /* 0x0000000708147221 */ /* 0x001fe20000010000 */
[----:B-1----:R-:W-:-:S04]  /*64c0*/  FADD.FTZ R7, R9, R10 ;  /* 0x0000000a09077221 */ /* 0x002fc80000010000 */
[----:B------:R-:W-:Y:S01]  /*64d0*/  FSETP.NE.FTZ.AND P0, PT, R20, RZ, PT ;  /* 0x000000ff1400720b */ /* 0x000fe20003f15000 */
[----:B------:R-:W-:Y:S01]  /*64e0*/  IMAD R9, R200, 0x40, R2 ;  /* 0x00000040c8097824 */ /* 0x000fe200078e0202 */
[----:B------:R-:W-:Y:S02]  /*64f0*/  MOV R10, R204 ;  /* 0x000000cc000a7202 */ /* 0x000fe40000000f00 */
[----:B----4-:R-:W-:Y:S02]  /*6500*/  MOV R11, R13 ;  /* 0x0000000d000b7202 */ /* 0x010fe40000000f00 */
[----:B------:R-:W-:Y:S01]  /*6510*/  FSETP.NE.FTZ.AND P1, PT, R7, RZ, PT ;  /* 0x000000ff0700720b */ /* 0x000fe20003f35000 */
[----:B------:R-:W-:-:S04]  /*6520*/  IMAD.WIDE R8, R9, 0x2, R10 ;  /* 0x0000000209087825 */ /* 0x000fc800078e020a */
[----:B------:R-:W-:Y:S02]  /*6530*/  IMAD.WIDE R10, R209, 0x2, R10 ;  /* 0x00000002d10a7825 */ /* 0x000fe400078e020a */
[----:B------:R-:W0:Y:S02]  /*6540*/  @P0 MUFU.RCP R12, R20 ;  /* 0x00000014000c0308 */ /* 0x000e240000001000 */
[----:B------:R-:W-:Y:S01]  /*6550*/  @P0 FMUL.FTZ R14, R14, 0.69314718246459960938 ;  /* 0x3f3172180e0e0820 */ /* 0x000fe20000410000 */
[----:B------:R-:W-:-:S03]  /*6560*/  LOP3.LUT R163, R10, 0x380, RZ, 0xc0, !PT ;  /* 0x000003800aa37812 */ /* 0x000fc600078ec0ff */
[----:B------:R-:W-:Y:S01]  /*6570*/  @P1 FMUL.FTZ R22, R22, 0.69314718246459960938 ;  /* 0x3f31721816161820 */ /* 0x000fe20000410000 */
[----:B------:R-:W-:Y:S01]  /*6580*/  SHF.R.U64 R163, R163, 0x3, RZ ;  /* 0x00000003a3a37819 */ /* 0x000fe200000012ff */
[----:B------:R-:W1:Y:S03]  /*6590*/  @P0 MUFU.LG2 R13, R20 ;  /* 0x00000014000d0308 */ /* 0x000e660000000c00 */
[----:B------:R-:W-:Y:S01]  /*65a0*/  LOP3.LUT R162, R163, R10, RZ, 0x3c, !PT ;  /* 0x0000000aa3a27212 */ /* 0x000fe200078e3cff */
[----:B------:R-:W-:-:S04]  /*65b0*/  IMAD.MOV.U32 R163, RZ, RZ, R11 ;  /* 0x000000ffffa37224 */ /* 0x000fc800078e000b */
[----:B------:R-:W3:Y:S01]  /*65c0*/  @P1 MUFU.LG2 R15, R7 ;  /* 0x00000007000f1308 */ /* 0x000ee20000000c00 */
[-C--:B0-----:R-:W-:Y:S01]  /*65d0*/  FMUL.FTZ R179, R29, R12.reuse ;  /* 0x0000000c1db37220 */ /* 0x081fe20000410000 */
[-C--:B------:R-:W-:Y:S01]  /*65e0*/  FMUL.FTZ R25, R25, R12.reuse ;  /* 0x0000000c19197220 */ /* 0x080fe20000410000 */
[-C--:B------:R-:W-:Y:S01]  /*65f0*/  FMUL.FTZ R24, R24, R12.reuse ;  /* 0x0000000c18187220 */ /* 0x080fe20000410000 */
[-C--:B------:R-:W-:Y:S01]  /*6600*/  FMUL.FTZ R28, R28, R12.reuse ;  /* 0x0000000c1c1c7220 */ /* 0x080fe20000410000 */
[-C--:B------:R-:W-:Y:S01]  /*6610*/  FMUL.FTZ R33, R33, R12.reuse ;  /* 0x0000000c21217220 */ /* 0x080fe20000410000 */
[-C--:B------:R-:W-:Y:S01]  /*6620*/  FMUL.FTZ R32, R32, R12.reuse ;  /* 0x0000000c20207220 */ /* 0x080fe20000410000 */
[-C--:B------:R-:W-:Y:S01]  /*6630*/  FMUL.FTZ R178, R37, R12.reuse ;  /* 0x0000000c25b27220 */ /* 0x080fe20000410000 */
[----:B------:R-:W0:Y:S01]  /*6640*/  @P1 MUFU.RCP R3, R7 ;  /* 0x0000000700031308 */ /* 0x000e220000001000 */
        /* <DEDUP_REMOVED lines=57> */
[C---:B------:R-:W-:Y:S01]  /*69e0*/  IADD3 R12, P3, R10.reuse, 0xc060, RZ ;  /* 0x0000c0600a0c7810 */ /* 0x040fe20007f7e0ff */
[----:B-1----:R-:W-:Y:S01]  /*69f0*/  @P0 FMUL.FTZ R13, R13, 0.69314718246459960938 ;  /* 0x3f3172180d0d0820 */ /* 0x002fe20000410000 */
[----:B---3--:R-:W-:Y:S01]  /*6a00*/  @P1 FMUL.FTZ R15, R15, 0.69314718246459960938 ;  /* 0x3f3172180f0f1820 */ /* 0x008fe20000410000 */
[----:B------:R-:W-:Y:S01]  /*6a10*/  IADD3 R73, P4, R10, 0xc040, RZ ;  /* 0x0000c0400a497810 */ /* 0x000fe20007f9e0ff */
[----:B0-----:R-:W-:Y:S01]  /*6a20*/  FMUL.FTZ R121, R123, R3 ;  /* 0x000000037b797220 */ /* 0x001fe20000410000 */
[----:B------:R-:W-:Y:S01]  /*6a30*/  LOP3.LUT R21, R12, 0x380, RZ, 0xc0, !PT ;  /* 0x000003800c157812 */ /* 0x000fe200078ec0ff */
[----:B------:R-:W-:Y:S01]  /*6a40*/  @P0 FFMA.FTZ R6, R14, R5, R13 ;  /* 0x000000050e060223 */ /* 0x000fe2000001000d */
[----:B------:R-:W-:Y:S01]  /*6a50*/  @P1 FFMA.FTZ R0, R22, R4, R15 ;  /* 0x0000000416001223 */ /* 0x000fe2000001000f */
[--C-:B------:R-:W-:Y:S01]  /*6a60*/  IMAD.X R13, RZ, RZ, R11.reuse, P3 ;  /* 0x000000ffff0d7224 */ /* 0x100fe200018e060b */
[C---:B------:R-:W-:Y:S01]  /*6a70*/  IADD3 R60, P5, R10.reuse, 0xc020, RZ ;  /* 0x0000c0200a3c7810 */ /* 0x040fe20007fbe0ff */
[-C--:B------:R-:W-:Y:S01]  /*6a80*/  FMUL.FTZ R165, R127, R3.reuse ;  /* 0x000000037fa57220 */ /* 0x080fe20000410000 */
[C---:B------:R-:W-:Y:S01]  /*6a90*/  IADD3 R69, P6, R10.reuse, 0xc000, RZ ;  /* 0x0000c0000a457810 */ /* 0x040fe20007fde0ff */
[-C--:B------:R-:W-:Y:S01]  /*6aa0*/  FMUL.FTZ R167, R131, R3.reuse ;  /* 0x0000000383a77220 */ /* 0x080fe20000410000 */
[C---:B------:R-:W-:Y:S01]  /*6ab0*/  IADD3 R65, P0, R10.reuse, 0x8060, RZ ;  /* 0x000080600a417810 */ /* 0x040fe20007f1e0ff */
[-C--:B------:R-:W-:Y:S01]  /*6ac0*/  FMUL.FTZ R169, R135, R3.reuse ;  /* 0x0000000387a97220 */ /* 0x080fe20000410000 */
[C---:B------:R-:W-:Y:S01]  /*6ad0*/  IADD3 R5, P1, R10.reuse, 0x20, RZ ;  /* 0x000000200a057810 */ /* 0x040fe20007f3e0ff */
[-C--:B------:R-:W-:Y:S01]  /*6ae0*/  FMUL.FTZ R171, R139, R3.reuse ;  /* 0x000000038bab7220 */ /* 0x080fe20000410000 */
[C---:B------:R-:W-:Y:S01]  /*6af0*/  IADD3 R56, P3, R10.reuse, 0x8020, RZ ;  /* 0x000080200a387810 */ /* 0x040fe20007f7e0ff */
[----:B------:R-:W-:Y:S01]  /*6b00*/  FMUL.FTZ R173, R143, R3 ;  /* 0x000000038fad7220 */ /* 0x000fe20000410000 */
[----:B------:R-:W-:Y:S01]  /*6b10*/  SHF.R.U64 R21, R21, 0x3, RZ ;  /* 0x0000000315157819 */ /* 0x000fe200000012ff */
[--C-:B------:R-:W-:Y:S01]  /*6b20*/  IMAD.X R15, RZ, RZ, R11.reuse, P4 ;  /* 0x000000ffff0f7224 */ /* 0x100fe200020e060b */
[C---:B------:R-:W-:Y:S01]  /*6b30*/  IADD3 R61, P2, R10.reuse, 0x8040, RZ ;  /* 0x000080400a3d7810 */ /* 0x040fe20007f5e0ff */
[--C-:B------:R-:W-:Y:S01]  /*6b40*/  IMAD.X R123, RZ, RZ, R11.reuse, P5 ;  /* 0x000000ffff7b7224 */ /* 0x100fe200028e060b */
[----:B------:R-:W-:Y:S01]  /*6b50*/  LOP3.LUT R12, R21, R12, RZ, 0x3c, !PT ;  /* 0x0000000c150c7212 */ /* 0x000fe200078e3cff */
[--C-:B------:R-:W-:Y:S01]  /*6b60*/  IMAD.X R127, RZ, RZ, R11.reuse, P6 ;  /* 0x000000ffff7f7224 */ /* 0x100fe200030e060b */
[----:B------:R-:W-:Y:S01]  /*6b70*/  IADD3.X R139, RZ, R11, RZ, P2, !PT ;  /* 0x0000000bff8b7210 */ /* 0x000fe200017fe4ff */
[--C-:B------:R-:W-:Y:S01]  /*6b80*/  IMAD.X R131, RZ, RZ, R11.reuse, P0 ;  /* 0x000000ffff837224 */ /* 0x100fe200000e060b */
[C---:B------:R-:W-:Y:S01]  /*6b90*/  IADD3 R57, P4, R10.reuse, 0x8000, RZ ;  /* 0x000080000a397810 */ /* 0x040fe20007f9e0ff */
[--C-:B------:R-:W-:Y:S01]  /*6ba0*/  IMAD.X R135, RZ, RZ, R11.reuse, P1 ;  /* 0x000000ffff877224 */ /* 0x100fe200008e060b */
[C---:B------:R-:W-:Y:S01]  /*6bb0*/  IADD3 R52, P5, R10.reuse, 0x4060, RZ ;  /* 0x000040600a347810 */ /* 0x040fe20007fbe0ff */
[--C-:B------:R-:W-:Y:S01]  /*6bc0*/  IMAD.X R143, RZ, RZ, R11.reuse, P3 ;  /* 0x000000ffff8f7224 */ /* 0x100fe200018e060b */
[----:B------:R-:W-:Y:S01]  /*6bd0*/  IADD3 R21, P6, R10, 0x40, RZ ;  /* 0x000000400a157810 */ /* 0x000fe20007fde0ff */
[-C--:B------:R-:W-:Y:S01]  /*6be0*/  FMUL.FTZ R166, R126, R3.reuse ;  /* 0x000000037ea67220 */ /* 0x080fe20000410000 */
        /* <DEDUP_REMOVED lines=8> */
[----:B------:R-:W-:Y:S01]  /*6c70*/  LOP3.LUT R4, R69, 0x380, RZ, 0xc0, !PT ;  /* 0x0000038045047812 */ /* 0x000fe200078ec0ff */
[-C--:B------:R-:W-:Y:S01]  /*6c80*/  FMUL.FTZ R177, R151, R3.reuse ;  /* 0x0000000397b17220 */ /* 0x080fe20000410000 */
[----:B------:R-:W-:Y:S01]  /*6c90*/  LOP3.LUT R10, R65, 0x380, RZ, 0xc0, !PT ;  /* 0x00000380410a7812 */ /* 0x000fe200078ec0ff */
[----:B------:R-:W-:Y:S01]  /*6ca0*/  FMUL.FTZ R105, R115, R3 ;  /* 0x0000000373697220 */ /* 0x000fe20000410000 */
[----:B------:R-:W-:Y:S01]  /*6cb0*/  SHF.R.U64 R4, R4, 0x3, RZ ;  /* 0x0000000304047819 */ /* 0x000fe200000012ff */
[--C-:B------:R-:W-:Y:S01]  /*6cc0*/  IMAD.X R147, RZ, RZ, R11.reuse, P4 ;  /* 0x000000ffff937224 */ /* 0x100fe200020e060b */
[----:B------:R-:W-:Y:S01]  /*6cd0*/  SHF.R.U64 R10, R10, 0x3, RZ ;  /* 0x000000030a0a7819 */ /* 0x000fe200000012ff */
[--C-:B------:R-:W-:Y:S01]  /*6ce0*/  IMAD.X R151, RZ, RZ, R11.reuse, P5 ;  /* 0x000000ffff977224 */ /* 0x100fe200028e060b */
[----:B------:R-:W-:Y:S01]  /*6cf0*/  LOP3.LUT R126, R4, R69, RZ, 0x3c, !PT ;  /* 0x00000045047e7212 */ /* 0x000fe200078e3cff */
[--C-:B------:R-:W-:Y:S01]  /*6d00*/  IMAD.X R153, RZ, RZ, R11.reuse, P6 ;  /* 0x000000ffff997224 */ /* 0x100fe200030e060b */
[----:B------:R-:W-:Y:S01]  /*6d10*/  IADD3.X R159, RZ, R11, RZ, P2, !PT ;  /* 0x0000000bff9f7210 */ /* 0x000fe200017fe4ff */
[--C-:B------:R-:W-:Y:S01]  /*6d20*/  IMAD.X R155, RZ, RZ, R11.reuse, P0 ;  /* 0x000000ffff9b7224 */ /* 0x100fe200000e060b */
[----:B------:R-:W-:Y:S01]  /*6d30*/  LOP3.LUT R4, R5, 0x380, RZ, 0xc0, !PT ;  /* 0x0000038005047812 */ /* 0x000fe200078ec0ff */
[--C-:B------:R-:W-:Y:S01]  /*6d40*/  IMAD.X R157, RZ, RZ, R11.reuse, P1 ;  /* 0x000000ffff9d7224 */ /* 0x100fe200008e060b */
[----:B------:R-:W-:Y:S01]  /*6d50*/  LOP3.LUT R130, R10, R65, RZ, 0x3c, !PT ;  /* 0x000000410a827212 */ /* 0x000fe200078e3cff */
[----:B------:R-:W-:Y:S01]  /*6d60*/  IMAD.X R161, RZ, RZ, R11, P3 ;  /* 0x000000ffffa17224 */ /* 0x000fe200018e060b */
[----:B------:R-:W-:Y:S01]  /*6d70*/  IADD3 R65, P2, R8, 0x7000, RZ ;  /* 0x0000700008417810 */ /* 0x000fe20007f5e0ff */
[-C--:B------:R-:W-:Y:S01]  /*6d80*/  FMUL.FTZ R109, R114, R3.reuse ;  /* 0x00000003726d7220 */ /* 0x080fe20000410000 */
[----:B------:R-:W-:Y:S01]  /*6d90*/  SHF.R.U64 R4, R4, 0x3, RZ ;  /* 0x0000000304047819 */ /* 0x000fe200000012ff */
[-C--:B------:R-:W-:Y:S01]  /*6da0*/  FMUL.FTZ R164, R122, R3.reuse ;  /* 0x000000037aa47220 */ /* 0x080fe20000410000 */
[----:B------:R-:W-:Y:S01]  /*6db0*/  LOP3.LUT R10, R57, 0x380, RZ, 0xc0, !PT ;  /* 0x00000380390a7812 */ /* 0x000fe200078ec0ff */
[-C--:B------:R-:W-:Y:S01]  /*6dc0*/  FMUL.FTZ R27, R27, R3.reuse ;  /* 0x000000031b1b7220 */ /* 0x080fe20000410000 */
[----:B------:R-:W-:Y:S01]  /*6dd0*/  LOP3.LUT R64, R65, 0x380, RZ, 0xc0, !PT ;  /* 0x0000038041407812 */ /* 0x000fe200078ec0ff */
[----:B------:R-:W-:Y:S01]  /*6de0*/  FMUL.FTZ R26, R26, R3 ;  /* 0x000000031a1a7220 */ /* 0x000fe20000410000 */
[----:B------:R-:W-:Y:S01]  /*6df0*/  LOP3.LUT R134, R4, R5, RZ, 0x3c, !PT ;  /* 0x0000000504867212 */ /* 0x000fe200078e3cff */
[-C--:B------:R-:W-:Y:S01]  /*6e00*/  FMUL.FTZ R31, R31, R3.reuse ;  /* 0x000000031f1f7220 */ /* 0x080fe20000410000 */
[----:B------:R-:W-:Y:S01]  /*6e10*/  SHF.R.U64 R4, R10, 0x3, RZ ;  /* 0x000000030a047819 */ /* 0x000fe200000012ff */
[-C--:B------:R-:W-:Y:S01]  /*6e20*/  FMUL.FTZ R30, R30, R3.reuse ;  /* 0x000000031e1e7220 */ /* 0x080fe20000410000 */
[----:B------:R-:W-:Y:S01]  /*6e30*/  SHF.R.U64 R64, R64, 0x3, RZ ;  /* 0x0000000340407819 */ /* 0x000fe200000012ff */
[----:B------:R-:W-:Y:S01]  /*6e40*/  FMUL.FTZ R35, R35, R3 ;  /* 0x0000000323237220 */ /* 0x000fe20000410000 */
[----:B------:R-:W-:Y:S01]  /*6e50*/  LOP3.LUT R146, R4, R57, RZ, 0x3c, !PT ;  /* 0x0000003904927212 */ /* 0x000fe200078e3cff */
[-C--:B------:R-:W-:Y:S01]  /*6e60*/  FMUL.FTZ R34, R34, R3.reuse ;  /* 0x0000000322227220 */ /* 0x080fe20000410000 */
[----:B------:R-:W-:Y:S01]  /*6e70*/  LOP3.LUT R10, R53, 0x380, RZ, 0xc0, !PT ;  /* 0x00000380350a7812 */ /* 0x000fe200078ec0ff */
[----:B------:R-:W-:Y:S01]  /*6e80*/  FMUL.FTZ R39, R39, R3 ;  /* 0x0000000327277220 */ /* 0x000fe20000410000 */
[----:B------:R-:W-:Y:S01]  /*6e90*/  LOP3.LUT R64, R64, R65, RZ, 0x3c, !PT ;  /* 0x0000004140407212 */ /* 0x000fe200078e3cff */
[----:B------:R-:W-:Y:S01]  /*6ea0*/  IMAD.X R65, RZ, RZ, R9, P2 ;  /* 0x000000ffff417224 */ /* 0x000fe200010e0609 */
[----:B------:R-:W-:Y:S01]  /*6eb0*/  LOP3.LUT R4, R21, 0x380, RZ, 0xc0, !PT ;  /* 0x0000038015047812 */ /* 0x000fe200078ec0ff */
[-C--:B------:R-:W-:Y:S01]  /*6ec0*/  FMUL.FTZ R38, R38, R3.reuse ;  /* 0x0000000326267220 */ /* 0x080fe20000410000 */
[----:B------:R-:W-:Y:S01]  /*6ed0*/  LOP3.LUT R11, R60, 0x380, RZ, 0xc0, !PT ;  /* 0x000003803c0b7812 */ /* 0x000fe200078ec0ff */
[-C--:B------:R-:W-:Y:S01]  /*6ee0*/  FMUL.FTZ R43, R43, R3.reuse ;  /* 0x000000032b2b7220 */ /* 0x080fe20000410000 */
[----:B------:R-:W-:Y:S01]  /*6ef0*/  IADD3 R115, P2, R8, 0xe000, RZ ;  /* 0x0000e00008737810 */ /* 0x000fe20007f5e0ff */
[-C--:B------:R-:W-:Y:S01]  /*6f00*/  FMUL.FTZ R42, R42, R3.reuse ;  /* 0x000000032a2a7220 */ /* 0x080fe20000410000 */
[----:B------:R-:W-:Y:S01]  /*6f10*/  SHF.R.U64 R10, R10, 0x3, RZ ;  /* 0x000000030a0a7819 */ /* 0x000fe200000012ff */
[-C--:B------:R-:W-:Y:S01]  /*6f20*/  FMUL.FTZ R47, R47, R3.reuse ;  /* 0x000000032f2f7220 */ /* 0x080fe20000410000 */
[----:B------:R-:W-:Y:S01]  /*6f30*/  SHF.R.U64 R4, R4, 0x3, RZ ;  /* 0x0000000304047819 */ /* 0x000fe200000012ff */
[-C--:B------:R-:W-:Y:S01]  /*6f40*/  FMUL.FTZ R46, R46, R3.reuse ;  /* 0x000000032e2e7220 */ /* 0x080fe20000410000 */
[----:B------:R-:W-:Y:S01]  /*6f50*/  SHF.R.U64 R11, R11, 0x3, RZ ;  /* 0x000000030b0b7819 */ /* 0x000fe200000012ff */
[-C--:B------:R-:W-:Y:S01]  /*6f60*/  FMUL.FTZ R51, R51, R3.reuse ;  /* 0x0000000333337220 */ /* 0x080fe20000410000 */
[----:B------:R-:W-:Y:S01]  /*6f70*/  LOP3.LUT R114, R115, 0x380, RZ, 0xc0, !PT ;  /* 0x0000038073727812 */ /* 0x000fe200078ec0ff */
[-C--:B------:R-:W-:Y:S01]  /*6f80*/  FMUL.FTZ R50, R50, R3.reuse ;  /* 0x0000000332327220 */ /* 0x080fe20000410000 */
[----:B------:R-:W-:Y:S01]  /*6f90*/  LOP3.LUT R14, R73, 0x380, RZ, 0xc0, !PT ;  /* 0x00000380490e7812 */ /* 0x000fe200078ec0ff */
[-C--:B------:R-:W-:Y:S01]  /*6fa0*/  FMUL.FTZ R55, R55, R3.reuse ;  /* 0x0000000337377220 */ /* 0x080fe20000410000 */
[----:B------:R-:W-:Y:S01]  /*6fb0*/  LOP3.LUT R5, R52, 0x380, RZ, 0xc0, !PT ;  /* 0x0000038034057812 */ /* 0x000fe200078ec0ff */
[----:B------:R-:W-:Y:S01]  /*6fc0*/  FMUL.FTZ R54, R54, R3 ;  /* 0x0000000336367220 */ /* 0x000fe20000410000 */
[----:B------:R-:W-:Y:S01]  /*6fd0*/  LOP3.LUT R154, R10, R53, RZ, 0x3c, !PT ;  /* 0x000000350a9a7212 */ /* 0x000fe200078e3cff */
[----:B------:R-:W-:Y:S01]  /*6fe0*/  FMUL.FTZ R59, R59, R3 ;  /* 0x000000033b3b7220 */ /* 0x000fe20000410000 */
[----:B------:R-:W-:Y:S01]  /*6ff0*/  LOP3.LUT R152, R4, R21, RZ, 0x3c, !PT ;  /* 0x0000001504987212 */ /* 0x000fe200078e3cff */
[-C--:B------:R-:W-:Y:S01]  /*7000*/  FMUL.FTZ R58, R58, R3.reuse ;  /* 0x000000033a3a7220 */ /* 0x080fe20000410000 */
[----:B------:R-:W-:Y:S01]  /*7010*/  LOP3.LUT R53, R20, 0x380, RZ, 0xc0, !PT ;  /* 0x0000038014357812 */ /* 0x000fe200078ec0ff */
[-C--:B------:R-:W-:Y:S01]  /*7020*/  FMUL.FTZ R63, R63, R3.reuse ;  /* 0x000000033f3f7220 */ /* 0x080fe20000410000 */
[----:B------:R-:W-:Y:S01]  /*7030*/  LOP3.LUT R122, R11, R60, RZ, 0x3c, !PT ;  /* 0x0000003c0b7a7212 */ /* 0x000fe200078e3cff */
[-C--:B------:R-:W-:Y:S01]  /*7040*/  FMUL.FTZ R62, R62, R3.reuse ;  /* 0x000000033e3e7220 */ /* 0x080fe20000410000 */
[----:B------:R-:W-:Y:S01]  /*7050*/  IADD3 R21, P4, R8, 0x2000, RZ ;  /* 0x0000200008157810 */ /* 0x000fe20007f9e0ff */
[-C--:B------:R-:W-:Y:S01]  /*7060*/  FMUL.FTZ R67, R67, R3.reuse ;  /* 0x0000000343437220 */ /* 0x080fe20000410000 */
[----:B------:R-:W-:Y:S01]  /*7070*/  SHF.R.U64 R114, R114, 0x3, RZ ;  /* 0x0000000372727819 */ /* 0x000fe200000012ff */
[-C--:B------:R-:W-:Y:S01]  /*7080*/  FMUL.FTZ R66, R66, R3.reuse ;  /* 0x0000000342427220 */ /* 0x080fe20000410000 */
[----:B------:R-:W-:Y:S01]  /*7090*/  SHF.R.U64 R14, R14, 0x3, RZ ;  /* 0x000000030e0e7819 */ /* 0x000fe200000012ff */
[-C--:B------:R-:W-:Y:S01]  /*70a0*/  FMUL.FTZ R71, R71, R3.reuse ;  /* 0x0000000347477220 */ /* 0x080fe20000410000 */
[----:B------:R-:W-:Y:S01]  /*70b0*/  LOP3.LUT R11, R56, 0x380, RZ, 0xc0, !PT ;  /* 0x00000380380b7812 */ /* 0x000fe200078ec0ff */
[-C--:B------:R-:W-:Y:S01]  /*70c0*/  FMUL.FTZ R70, R70, R3.reuse ;  /* 0x0000000346467220 */ /* 0x080fe20000410000 */
[----:B------:R-:W-:Y:S01]  /*70d0*/  SHF.R.U64 R5, R5, 0x3, RZ ;  /* 0x0000000305057819 */ /* 0x000fe200000012ff */
        /* <DEDUP_REMOVED lines=26> */
[----:B------:R-:W-:-:S02]  /*7280*/  LOP3.LUT R10, R21, 0x380, RZ, 0xc0, !PT ;  /* 0x00000380150a7812 */ /* 0x000fc400078ec0ff */
[----:B------:R-:W-:Y:S01]  /*7290*/  LOP3.LUT R114, R114, R115, RZ, 0x3c, !PT ;  /* 0x0000007372727212 */ /* 0x000fe200078e3cff */
[----:B------:R-:W-:Y:S01]  /*72a0*/  IMAD.X R115, RZ, RZ, R9, P2 ;  /* 0x000000ffff737224 */ /* 0x000fe200010e0609 */
[----:B------:R-:W-:Y:S02]  /*72b0*/  LOP3.LUT R14, R14, R73, RZ, 0x3c, !PT ;  /* 0x000000490e0e7212 */ /* 0x000fe400078e3cff */
[----:B------:R-:W-:Y:S02]  /*72c0*/  SHF.R.U64 R11, R11, 0x3, RZ ;  /* 0x000000030b0b7819 */ /* 0x000fe400000012ff */
[----:B------:R-:W-:Y:S02]  /*72d0*/  LOP3.LUT R150, R5, R52, RZ, 0x3c, !PT ;  /* 0x0000003405967212 */ /* 0x000fe400078e3cff */
[----:B------:R-:W-:Y:S02]  /*72e0*/  IADD3 R52, P3, R8, 0x1000, RZ ;  /* 0x0000100008347810 */ /* 0x000fe40007f7e0ff */
[----:B--2---:R-:W-:-:S02]  /*72f0*/  ISETP.NE.AND P2, PT, R210, 0x1, PT ;  /* 0x00000001d200780c */ /* 0x004fc40003f45270 */
[----:B------:R-:W-:Y:S02]  /*7300*/  LOP3.LUT R160, R53, R20, RZ, 0x3c, !PT ;  /* 0x0000001435a07212 */ /* 0x000fe400078e3cff */
[----:B------:R-:W-:Y:S02]  /*7310*/  SHF.R.U64 R20, R10, 0x3, RZ ;  /* 0x000000030a147819 */ /* 0x000fe400000012ff */
[----:B------:R-:W-:Y:S02]  /*7320*/  LOP3.LUT R142, R11, R56, RZ, 0x3c, !PT ;  /* 0x000000380b8e7212 */ /* 0x000fe400078e3cff */
[----:B------:R-:W-:Y:S02]  /*7330*/  MOV R214, R162 ;  /* 0x000000a200d67202 */ /* 0x000fe40000000f00 */
[----:B------:R-:W-:Y:S02]  /*7340*/  LOP3.LUT R11, R52, 0x380, RZ, 0xc0, !PT ;  /* 0x00000380340b7812 */ /* 0x000fe400078ec0ff */
[----:B------:R-:W-:-:S02]  /*7350*/  MOV R163, R14 ;  /* 0x0000000e00a37202 */ /* 0x000fc40000000f00 */
[----:B------:R-:W-:Y:S01]  /*7360*/  LOP3.LUT R60, R61, 0x380, RZ, 0xc0, !PT ;  /* 0x000003803d3c7812 */ /* 0x000fe200078ec0ff */
[----:B------:R-:W0:Y:S01]  /*7370*/  LDC R14, c[0x0][0xd38] ;  /* 0x00034e00ff0e7b82 */ /* 0x000e220000000800 */
[----:B------:R-:W-:Y:S02]  /*7380*/  LOP3.LUT R4, R23, 0x380, RZ, 0xc0, !PT ;  /* 0x0000038017047812 */ /* 0x000fe400078ec0ff */
[----:B------:R-:W-:Y:S02]  /*7390*/  LOP3.LUT R20, R20, R21, RZ, 0x3c, !PT ;  /* 0x0000001514147212 */ /* 0x000fe400078e3cff */
[----:B------:R-:W-:Y:S02]  /*73a0*/  IADD3.X R21, RZ, R9, RZ, P4, !PT ;  /* 0x00000009ff157210 */ /* 0x000fe400027fe4ff */
[----:B------:R-:W-:Y:S02]  /*73b0*/  SHF.R.U64 R11, R11, 0x3, RZ ;  /* 0x000000030b0b7819 */ /* 0x000fe400000012ff */
[----:B------:R-:W-:-:S02]  /*73c0*/  IADD3 R73, P4, R8, 0x9000, RZ ;  /* 0x0000900008497810 */ /* 0x000fc40007f9e0ff */
[----:B------:R-:W-:Y:S02]  /*73d0*/  SHF.R.U64 R60, R60, 0x3, RZ ;  /* 0x000000033c3c7819 */ /* 0x000fe400000012ff */
[----:B------:R-:W-:Y:S02]  /*73e0*/  LOP3.LUT R5, R22, 0x380, RZ, 0xc0, !PT ;  /* 0x0000038016057812 */ /* 0x000fe400078ec0ff */
[----:B------:R-:W-:Y:S02]  /*73f0*/  SHF.R.U64 R4, R4, 0x3, RZ ;  /* 0x0000000304047819 */ /* 0x000fe400000012ff */
[----:B------:R-:W-:Y:S01]  /*7400*/  LOP3.LUT R10, R11, R52, RZ, 0x3c, !PT ;  /* 0x000000340b0a7212 */ /* 0x000fe200078e3cff */
[----:B------:R-:W-:Y:S01]  /*7410*/  IMAD.X R11, RZ, RZ, R9, P3 ;  /* 0x000000ffff0b7224 */ /* 0x000fe200018e0609 */
[----:B------:R-:W-:Y:S02]  /*7420*/  LOP3.LUT R72, R73, 0x380, RZ, 0xc0, !PT ;  /* 0x0000038049487812 */ /* 0x000fe400078ec0ff */
[----:B------:R-:W-:-:S02]  /*7430*/  MOV R162, R12 ;  /* 0x0000000c00a27202 */ /* 0x000fc40000000f00 */
[----:B------:R-:W-:Y:S01]  /*7440*/  LOP3.LUT R138, R60, R61, RZ, 0x3c, !PT ;  /* 0x0000003d3c8a7212 */ /* 0x000fe200078e3cff */
[----:B------:R-:W1:Y:S01]  /*7450*/  @P2 LDC R12, c[0x0][0xcec] ;  /* 0x00033b00ff0c2b82 */ /* 0x000e620000000800 */
[----:B------:R-:W-:Y:S02]  /*7460*/  SHF.R.U64 R5, R5, 0x3, RZ ;  /* 0x0000000305057819 */ /* 0x000fe400000012ff */
[----:B------:R-:W-:Y:S01]  /*7470*/  LOP3.LUT R158, R4, R23, RZ, 0x3c, !PT ;  /* 0x00000017049e7212 */ /* 0x000fe200078e3cff */
[----:B------:R-:W-:Y:S01]  /*7480*/  IMAD.U32 R4, RZ, RZ, UR4 ;  /* 0x00000004ff047e24 */ /* 0x000fe2000f8e00ff */
[C---:B------:R-:W-:Y:S01]  /*7490*/  IADD3 R23, P5, R8.reuse, 0x3000, RZ ;  /* 0x0000300008177810 */ /* 0x040fe20007fbe0ff */
[----:B------:R-:W-:Y:S01]  /*74a0*/  UIADD3 UR4, UR5, UR6, URZ ;  /* 0x0000000605047290 */ /* 0x000fe2000fffe03f */
[C---:B------:R-:W-:Y:S01]  /*74b0*/  IADD3 R53, P6, R8.reuse, 0x4000, RZ ;  /* 0x0000400008357810 */ /* 0x040fe20007fde0ff */
[----:B------:R-:W2:Y:S01]  /*74c0*/  @P2 LDC R13, c[0x0][0xcf0] ;  /* 0x00033c00ff0d2b82 */ /* 0x000ea20000000800 */
[C---:B------:R-:W-:Y:S01]  /*74d0*/  IADD3 R57, P0, R8.reuse, 0x5000, RZ ;  /* 0x0000500008397810 */ /* 0x040fe20007f1e0ff */
[----:B------:R-:W-:Y:S01]  /*74e0*/  ULDC UR6, c[0x0][0xb88] ;  /* 0x0002e20000067ab9 */ /* 0x000fe20000000800 */
[----:B------:R-:W-:-:S02]  /*74f0*/  IADD3 R61, P1, R8, 0x6000, RZ ;  /* 0x00006000083d7810 */ /* 0x000fc40007f3e0ff */
[----:B------:R-:W-:Y:S02]  /*7500*/  IADD3 R69, P3, R8, 0x8000, RZ ;  /* 0x0000800008457810 */ /* 0x000fe40007f7e0ff */
[----:B------:R-:W-:Y:S02]  /*7510*/  SHF.R.U64 R72, R72, 0x3, RZ ;  /* 0x0000000348487819 */ /* 0x000fe400000012ff */
[----:B------:R-:W-:Y:S01]  /*7520*/  LOP3.LUT R156, R5, R22, RZ, 0x3c, !PT ;  /* 0x00000016059c7212 */ /* 0x000fe200078e3cff */
[----:B------:R-:W-:Y:S01]  /*7530*/  IMAD.U32 R5, RZ, RZ, UR5 ;  /* 0x00000005ff057e24 */ /* 0x000fe2000f8e00ff */
[----:B------:R-:W-:Y:S01]  /*7540*/  LOP3.LUT R22, R23, 0x380, RZ, 0xc0, !PT ;  /* 0x0000038017167812 */ /* 0x000fe200078ec0ff */
[----:B------:R-:W-:Y:S01]  /*7550*/  IMAD.U32 R5, RZ, RZ, UR4 ;  /* 0x00000004ff057e24 */ /* 0x000fe2000f8e00ff */
[----:B------:R-:W-:Y:S01]  /*7560*/  LOP3.LUT R52, R53, 0x380, RZ, 0xc0, !PT ;  /* 0x0000038035347812 */ /* 0x000fe200078ec0ff */
[----:B------:R-:W-:Y:S01]  /*7570*/  ULDC.64 UR4, c[0x0][0xc88] ;  /* 0x0003220000047ab9 */ /* 0x000fe20000000a00 */
[----:B------:R-:W-:-:S02]  /*7580*/  LOP3.LUT R56, R57, 0x380, RZ, 0xc0, !PT ;  /* 0x0000038039387812 */ /* 0x000fc400078ec0ff */
[----:B------:R-:W-:Y:S02]  /*7590*/  LOP3.LUT R60, R61, 0x380, RZ, 0xc0, !PT ;  /* 0x000003803d3c7812 */ /* 0x000fe400078ec0ff */
[----:B------:R-:W-:Y:S02]  /*75a0*/  LOP3.LUT R68, R69, 0x380, RZ, 0xc0, !PT ;  /* 0x0000038045447812 */ /* 0x000fe400078ec0ff */
[----:B------:R-:W-:Y:S02]  /*75b0*/  LOP3.LUT R72, R72, R73, RZ, 0x3c, !PT ;  /* 0x0000004948487212 */ /* 0x000fe400078e3cff */
[----:B------:R-:W-:Y:S02]  /*75c0*/  LOP3.LUT R73, R8, 0x380, RZ, 0xc0, !PT ;  /* 0x0000038008497812 */ /* 0x000fe400078ec0ff */
[----:B------:R-:W-:Y:S02]  /*75d0*/  SHF.R.U64 R22, R22, 0x3, RZ ;  /* 0x0000000316167819 */ /* 0x000fe400000012ff */
[----:B------:R-:W-:-:S02]  /*75e0*/  SHF.R.U64 R52, R52, 0x3, RZ ;  /* 0x0000000334347819 */ /* 0x000fc400000012ff */
[----:B------:R-:W-:Y:S02]  /*75f0*/  SHF.R.U64 R56, R56, 0x3, RZ ;  /* 0x0000000338387819 */ /* 0x000fe400000012ff */
[----:B------:R-:W-:Y:S02]  /*7600*/  SHF.R.U64 R60, R60, 0x3, RZ ;  /* 0x000000033c3c7819 */ /* 0x000fe400000012ff */
[----:B------:R-:W-:Y:S02]  /*7610*/  SHF.R.U64 R68, R68, 0x3, RZ ;  /* 0x0000000344447819 */ /* 0x000fe400000012ff */
[----:B------:R-:W-:Y:S02]  /*7620*/  MOV R126, R126 ;  /* 0x0000007e007e7202 */ /* 0x000fe40000000f00 */
[----:B------:R-:W-:Y:S02]  /*7630*/  F2FP.BF16.F32.PACK_AB R24, R25, R24 ;  /* 0x000000181918723e */ /* 0x000fe400000010ff */
[----:B------:R-:W-:-:S02]  /*7640*/  IADD3 R127, RZ, -UR41, RZ ;  /* 0x80000029ff7f7c10 */ /* 0x000fc4000fffe0ff */
[----:B------:R-:W-:Y:S02]  /*7650*/  F2FP.BF16.F32.PACK_AB R32, R33, R32 ;  /* 0x000000202120723e */ /* 0x000fe400000010ff */
[----:B------:R-:W-:Y:S01]  /*7660*/  SHF.R.U64 R25, R73, 0x3, RZ ;  /* 0x0000000349197819 */ /* 0x000fe200000012ff */
[----:B0-----:R-:W-:Y:S01]  /*7670*/  IMAD R127, R14, R127, UR44 ;  /* 0x0000002c0e7f7e24 */ /* 0x001fe2000f8e027f */
[----:B------:R-:W-:Y:S02]  /*7680*/  F2FP.BF16.F32.PACK_AB R33, R35, R34 ;  /* 0x000000222321723e */ /* 0x000fe400000010ff */
        /* <DEDUP_REMOVED lines=10> */
[----:B------:R-:W-:-:S02]  /*7730*/  F2FP.BF16.F32.PACK_AB R35, R39, R38 ;  /* 0x000000262723723e */ /* 0x000fc400000010ff */
[----:B------:R-:W0:Y:S01]  /*7740*/  LDC.64 R38, c[0x0][0xc98] ;  /* 0x00032600ff267b82 */ /* 0x000e220000000a00 */
[C---:B------:R-:W-:Y:S02]  /*7750*/  IADD3 R99, P5, R8.reuse, 0xa000, RZ ;  /* 0x0000a00008637810 */ /* 0x040fe40007fbe0ff */
[C---:B------:R-:W-:Y:S02]  /*7760*/  IADD3 R103, P6, R8.reuse, 0xb000, RZ ;  /* 0x0000b00008677810 */ /* 0x040fe40007fde0ff */
[C---:B------:R-:W-:Y:S02]  /*7770*/  IADD3 R107, P0, R8.reuse, 0xc000, RZ ;  /* 0x0000c000086b7810 */ /* 0x040fe40007f1e0ff */
[C---:B------:R-:W-:Y:S02]  /*7780*/  IADD3 R111, P1, R8.reuse, 0xd000, RZ ;  /* 0x0000d000086f7810 */ /* 0x040fe40007f3e0ff */
[----:B------:R-:W-:Y:S02]  /*7790*/  IADD3 R119, P3, R8, 0xf000, RZ ;  /* 0x0000f00008777810 */ /* 0x000fe40007f7e0ff */
[----:B------:R-:W-:-:S02]  /*77a0*/  LOP3.LUT R8, R25, R8, RZ, 0x3c, !PT ;  /* 0x0000000819087212 */ /* 0x000fc400078e3cff */
[----:B------:R-:W-:Y:S02]  /*77b0*/  F2FP.BF16.F32.PACK_AB R25, R27, R26 ;  /* 0x0000001a1b19723e */ /* 0x000fe400000010ff */
[----:B------:R-:W-:Y:S02]  /*77c0*/  F2FP.BF16.F32.PACK_AB R26, R179, R28 ;  /* 0x0000001cb31a723e */ /* 0x000fe400000010ff */
[----:B------:R-:W-:Y:S01]  /*77d0*/  MOV R179, R122 ;  /* 0x0000007a00b37202 */ /* 0x000fe20000000f00 */
[----:B------:R-:W-:Y:S01]  /*77e0*/  IMAD R123, R127, 0x80, R208 ;  /* 0x000000807f7b7824 */ /* 0x000fe200078e02d0 */
[----:B------:R-:W-:Y:S02]  /*77f0*/  F2FP.BF16.F32.PACK_AB R40, R41, R40 ;  /* 0x000000282928723e */ /* 0x000fe400000010ff */
[----:B------:R-:W-:Y:S01]  /*7800*/  F2FP.BF16.F32.PACK_AB R41, R43, R42 ;  /* 0x0000002a2b29723e */ /* 0x000fe200000010ff */
[----:B-1----:R-:W-:Y:S01]  /*7810*/  @P2 IMAD.HI.U32 R12, R123, R12, RZ ;  /* 0x0000000c7b0c2227 */ /* 0x002fe200078e00ff */
[----:B------:R-:W-:-:S02]  /*7820*/  F2FP.BF16.F32.PACK_AB R27, R31, R30 ;  /* 0x0000001e1f1b723e */ /* 0x000fc400000010ff */
[----:B------:R-:W-:Y:S01]  /*7830*/  F2FP.BF16.F32.PACK_AB R43, R47, R46 ;  /* 0x0000002e2f2b723e */ /* 0x000fe200000010ff */
[----:B------:R-:W-:Y:S01]  /*7840*/  IMAD.MOV.U32 R47, RZ, RZ, R123 ;  /* 0x000000ffff2f7224 */ /* 0x000fe200078e007b */
[----:B------:R-:W-:Y:S01]  /*7850*/  MOV R134, R134 ;  /* 0x0000008600867202 */ /* 0x000fe20000000f00 */
[----:B------:R-:W-:Y:S01]  /*7860*/  STSM.16.M88.4 [R214], R24 ;  /* 0x00000018d6007844 */ /* 0x000fe20000000200 */
[----:B------:R-:W-:Y:S01]  /*7870*/  F2FP.BF16.F32.PACK_AB R34, R178, R36 ;  /* 0x00000024b222723e */ /* 0x000fe200000010ff */
[----:B0-----:R-:W-:Y:S01]  /*7880*/  IMAD.WIDE.U32 R4, R38, UR43, R4 ;  /* 0x0000002b26047c25 */ /* 0x001fe2000f8e0004 */
[----:B--2---:R-:W-:Y:S02]  /*7890*/  @P2 SHF.R.U32.HI R47, RZ, R13, R12 ;  /* 0x0000000dff2f2219 */ /* 0x004fe4000001160c */
[----:B------:R-:W-:Y:S01]  /*78a0*/  LOP3.LUT R106, R107, 0x380, RZ, 0xc0, !PT ;  /* 0x000003806b6a7812 */ /* 0x000fe200078ec0ff */
[----:B------:R0:W-:Y:S01]  /*78b0*/  STSM.16.M88.4 [R134], R32 ;  /* 0x0000002086007844 */ /* 0x0001e20000000200 */
[----:B------:R-:W-:-:S02]  /*78c0*/  F2FP.BF16.F32.PACK_AB R48, R49, R48 ;  /* 0x000000303130723e */ /* 0x000fc400000010ff */
[----:B------:R-:W-:Y:S02]  /*78d0*/  MOV R152, R152 ;  /* 0x0000009800987202 */ /* 0x000fe40000000f00 */
[----:B------:R-:W-:Y:S02]  /*78e0*/  F2FP.BF16.F32.PACK_AB R42, R29, R44 ;  /* 0x0000002c1d2a723e */ /* 0x000fe400000010ff */
[----:B------:R-:W-:Y:S02]  /*78f0*/  F2FP.BF16.F32.PACK_AB R49, R51, R50 ;  /* 0x000000323331723e */ /* 0x000fe400000010ff */
[----:B------:R-:W-:Y:S01]  /*7900*/  MOV R160, R160 ;  /* 0x000000a000a07202 */ /* 0x000fe20000000f00 */
[----:B------:R-:W-:Y:S01]  /*7910*/  STSM.16.M88.4 [R152], R40 ;  /* 0x0000002898007844 */ /* 0x000fe20000000200 */
[----:B------:R-:W-:Y:S02]  /*7920*/  F2FP.BF16.F32.PACK_AB R50, R202, R185 ;  /* 0x000000b9ca32723e */ /* 0x000fe400000010ff */
[----:B------:R-:W-:-:S02]  /*7930*/  F2FP.BF16.F32.PACK_AB R51, R55, R54 ;  /* 0x000000363733723e */ /* 0x000fc400000010ff */
[----:B------:R-:W-:Y:S01]  /*7940*/  SHF.R.U64 R106, R106, 0x3, RZ ;  /* 0x000000036a6a7819 */ /* 0x000fe200000012ff */
[----:B0-----:R-:W-:Y:S01]  /*7950*/  IMAD.MOV R33, RZ, RZ, -R47 ;  /* 0x000000ffff217224 */ /* 0x001fe200078e0a2f */
[----:B------:R-:W-:Y:S01]  /*7960*/  MOV R158, R158 ;  /* 0x0000009e009e7202 */ /* 0x000fe20000000f00 */
[----:B------:R-:W-:Y:S01]  /*7970*/  IMAD R32, R38, UR7, RZ ;  /* 0x0000000726207c24 */ /* 0x000fe2000f8e02ff */
[----:B------:R-:W-:Y:S01]  /*7980*/  F2FP.BF16.F32.PACK_AB R12, R201, R184 ;  /* 0x000000b8c90c723e */ /* 0x000fe200000010ff */
[----:B------:R-:W-:Y:S01]  /*7990*/  IMAD R33, R210, R33, R123 ;  /* 0x00000021d2217224 */ /* 0x000fe200078e027b */
[----:B------:R-:W-:Y:S01]  /*79a0*/  F2FP.BF16.F32.PACK_AB R13, R59, R58 ;  /* 0x0000003a3b0d723e */ /* 0x000fe200000010ff */
[----:B------:R-:W-:Y:S01]  /*79b0*/  STSM.16.M88.4 [R160], R48 ;  /* 0x00000030a0007844 */ /* 0x000fe20000000200 */
[----:B------:R-:W-:Y:S01]  /*79c0*/  F2FP.BF16.F32.PACK_AB R14, R199, R183 ;  /* 0x000000b7c70e723e */ /* 0x000fe200000010ff */
[----:B------:R-:W-:Y:S01]  /*79d0*/  IMAD R32, R39, UR43, R32 ;  /* 0x0000002b27207c24 */ /* 0x000fe2000f8e0220 */
[----:B------:R-:W-:-:S02]  /*79e0*/  F2FP.BF16.F32.PACK_AB R15, R63, R62 ;  /* 0x0000003e3f0f723e */ /* 0x000fc400000010ff */
[----:B------:R-:W-:Y:S01]  /*79f0*/  LOP3.LUT R106, R106, R107, RZ, 0x3c, !PT ;  /* 0x0000006b6a6a7212 */ /* 0x000fe200078e3cff */
[----:B------:R-:W-:Y:S01]  /*7a00*/  IMAD.X R107, RZ, RZ, R9, P0 ;  /* 0x000000ffff6b7224 */ /* 0x000fe200000e0609 */
[----:B------:R-:W-:Y:S01]  /*7a10*/  F2FP.BF16.F32.PACK_AB R37, R7, R37 ;  /* 0x000000250725723e */ /* 0x000fe200000010ff */
[----:B------:R0:W-:Y:S01]  /*7a20*/  STSM.16.M88.4 [R158], R12 ;  /* 0x0000000c9e007844 */ /* 0x0001e20000000200 */
[----:B------:R-:W-:Y:S02]  /*7a30*/  SHF.R.S32.HI R7, RZ, 0x1f, R33 ;  /* 0x0000001fff077819 */ /* 0x000fe40000011421 */
[----:B------:R-:W-:Y:S02]  /*7a40*/  LOP3.LUT R118, R119, 0x380, RZ, 0xc0, !PT ;  /* 0x0000038077767812 */ /* 0x000fe400078ec0ff */
[----:B------:R-:W-:Y:S02]  /*7a50*/  MOV R156, R156 ;  /* 0x0000009c009c7202 */ /* 0x000fe40000000f00 */
[----:B------:R-:W-:-:S02]  /*7a60*/  F2FP.BF16.F32.PACK_AB R24, R198, R182 ;  /* 0x000000b6c618723e */ /* 0x000fc400000010ff */
[----:B------:R-:W-:Y:S02]  /*7a70*/  F2FP.BF16.F32.PACK_AB R25, R67, R66 ;  /* 0x000000424319723e */ /* 0x000fe400000010ff */
[----:B------:R-:W-:Y:S02]  /*7a80*/  F2FP.BF16.F32.PACK_AB R26, R197, R181 ;  /* 0x000000b5c51a723e */ /* 0x000fe400000010ff */
[----:B------:R-:W-:Y:S02]  /*7a90*/  F2FP.BF16.F32.PACK_AB R27, R71, R70 ;  /* 0x00000046471b723e */ /* 0x000fe400000010ff */
[----:B------:R-:W-:Y:S01]  /*7aa0*/  LOP3.LUT R110, R111, 0x380, RZ, 0xc0, !PT ;  /* 0x000003806f6e7812 */ /* 0x000fe200078ec0ff */
[----:B0-----:R-:W-:Y:S01]  /*7ab0*/  IMAD R15, R127, 0x80, R206 ;  /* 0x000000807f0f7824 */ /* 0x001fe200078e02ce */
[----:B------:R-:W-:Y:S01]  /*7ac0*/  SHF.R.S32.HI R13, RZ, 0x1f, R47 ;  /* 0x0000001fff0d7819 */ /* 0x000fe2000001142f */
[----:B------:R-:W-:Y:S01]  /*7ad0*/  STSM.16.M88.4 [R156], R24 ;  /* 0x000000189c007844 */ /* 0x000fe20000000200 */
[----:B------:R-:W-:Y:S01]  /*7ae0*/  IADD3 R12, P0, R47, R4, RZ ;  /* 0x000000042f0c7210 */ /* 0x000fe20007f1e0ff */
[----:B------:R-:W-:Y:S01]  /*7af0*/  IMAD R4, R7, UR4, RZ ;  /* 0x0000000407047c24 */ /* 0x000fe2000f8e02ff */
[----:B------:R-:W-:-:S02]  /*7b00*/  SHF.R.U64 R118, R118, 0x3, RZ ;  /* 0x0000000376767819 */ /* 0x000fc400000012ff */
[----:B------:R-:W-:Y:S01]  /*7b10*/  IADD3.X R13, R13, R5, R32, P0, !PT ;  /* 0x000000050d0d7210 */ /* 0x000fe200007fe420 */
[C---:B------:R-:W-:Y:S01]  /*7b20*/  IMAD R7, R33.reuse, UR5, R4 ;  /* 0x0000000521077c24 */ /* 0x040fe2000f8e0204 */
[----:B------:R-:W-:Y:S01]  /*7b30*/  MOV R154, R154 ;  /* 0x0000009a009a7202 */ /* 0x000fe20000000f00 */
[----:B------:R-:W-:Y:S01]  /*7b40*/  IMAD R4, R210, UR6, RZ ;  /* 0x00000006d2047c24 */ /* 0x000fe2000f8e02ff */
[----:B------:R-:W-:Y:S01]  /*7b50*/  F2FP.BF16.F32.PACK_AB R28, R196, R180 ;  /* 0x000000b4c41c723e */ /* 0x000fe200000010ff */
[----:B------:R-:W-:Y:S01]  /*7b60*/  IMAD.WIDE.U32 R12, R33, UR4, R12 ;  /* 0x00000004210c7c25 */ /* 0x000fe2000f8e000c */
[----:B------:R-:W-:Y:S01]  /*7b70*/  F2FP.BF16.F32.PACK_AB R29, R75, R74 ;  /* 0x0000004a4b1d723e */ /* 0x000fe200000010ff */
[----:B------:R-:W-:Y:S01]  /*7b80*/  ULDC.64 UR4, c[0x0][0xc50] ;  /* 0x0003140000047ab9 */ /* 0x000fe20000000a00 */
[----:B------:R-:W-:Y:S01]  /*7b90*/  F2FP.BF16.F32.PACK_AB R30, R195, R76 ;  /* 0x0000004cc31e723e */ /* 0x000fe200000010ff */
[----:B------:R-:W-:Y:S01]  /*7ba0*/  IMAD.IADD R7, R13, 0x1, R7 ;  /* 0x000000010d077824 */ /* 0x000fe200078e0207 */
[----:B------:R-:W-:Y:S01]  /*7bb0*/  F2FP.BF16.F32.PACK_AB R31, R79, R78 ;  /* 0x0000004e4f1f723e */ /* 0x000fe200000010ff */
[----:B------:R-:W-:Y:S01]  /*7bc0*/  VIADD R5, R15, 0x8 ;  /* 0x000000080f057836 */ /* 0x000fe20000000000 */
[----:B------:R-:W-:-:S02]  /*7bd0*/  F2FP.BF16.F32.PACK_AB R80, R81, R80 ;  /* 0x000000505150723e */ /* 0x000fc400000010ff */
[----:B------:R-:W-:Y:S01]  /*7be0*/  SHF.R.U64 R110, R110, 0x3, RZ ;  /* 0x000000036e6e7819 */ /* 0x000fe200000012ff */
[----:B------:R0:W-:Y:S01]  /*7bf0*/  STSM.16.M88.4 [R154], R28 ;  /* 0x0000001c9a007844 */ /* 0x0001e20000000200 */
[----:B------:R-:W-:Y:S01]  /*7c00*/  LOP3.LUT R118, R118, R119, RZ, 0x3c, !PT ;  /* 0x0000007776767212 */ /* 0x000fe200078e3cff */
[----:B------:R-:W-:Y:S01]  /*7c10*/  IMAD.X R119, RZ, RZ, R9, P3 ;  /* 0x000000ffff777224 */ /* 0x000fe200018e0609 */
[----:B------:R-:W-:Y:S02]  /*7c20*/  F2FP.BF16.F32.PACK_AB R81, R83, R82 ;  /* 0x000000525351723e */ /* 0x000fe400000010ff */
[----:B------:R-:W-:Y:S02]  /*7c30*/  F2FP.BF16.F32.PACK_AB R88, R89, R88 ;  /* 0x000000585958723e */ /* 0x000fe400000010ff */
        /* <DEDUP_REMOVED lines=8> */
[----:B------:R-:W-:-:S02]  /*7cc0*/  LOP3.LUT P0, RZ, R203, 0x3, RZ, 0xc0, !PT ;  /* 0x00000003cbff7812 */ /* 0x000fc4000780c0ff */
[----:B0-----:R-:W-:Y:S01]  /*7cd0*/  LEA R28, P3, R12, UR4, 0x2 ;  /* 0x000000040c1c7c11 */ /* 0x001fe2000f8610ff */
[----:B------:R-:W-:Y:S01]  /*7ce0*/  STSM.16.M88.4 [R146], R88 ;  /* 0x0000005892007844 */ /* 0x000fe20000000200 */
[----:B------:R-:W-:Y:S02]  /*7cf0*/  MOV R142, R142 ;  /* 0x0000008e008e7202 */ /* 0x000fe40000000f00 */
[----:B------:R-:W-:Y:S01]  /*7d00*/  F2FP.BF16.F32.PACK_AB R36, R192, R96 ;  /* 0x00000060c024723e */ /* 0x000fe200000010ff */
[----:B------:R-:W-:Y:S01]  /*7d10*/  SHFL.IDX PT, R40, R28, RZ, 0x1c1f ;  /* 0x001c1fff1c287589 */ /* 0x000fe200000e0000 */
[----:B------:R-:W-:Y:S02]  /*7d20*/  F2FP.BF16.F32.PACK_AB R38, R191, R100 ;  /* 0x00000064bf26723e */ /* 0x000fe400000010ff */
[----:B------:R-:W-:Y:S01]  /*7d30*/  F2FP.BF16.F32.PACK_AB R39, R45, R77 ;  /* 0x0000004d2d27723e */ /* 0x000fe200000010ff */
[----:B------:R-:W-:Y:S01]  /*7d40*/  SHFL.IDX PT, R42, R28, 0x1, 0x1c1f ;  /* 0x003c1f001c2a7f89 */ /* 0x000fe200000e0000 */
        /* <DEDUP_REMOVED lines=9> */
[----:B------:R-:W-:Y:S01]  /*7de0*/  LEA.HI.X R7, R12, UR5, R7, 0x2, P3 ;  /* 0x000000050c077c11 */ /* 0x000fe200098f1407 */
[----:B------:R0:W-:Y:S01]  /*7df0*/  STSM.16.M88.4 [R138], R84 ;  /* 0x000000548a007844 */ /* 0x0001e20000000200 */
[----:B------:R-:W-:-:S02]  /*7e00*/  MOV R130, R130 ;  /* 0x0000008200827202 */ /* 0x000fc40000000f00 */
[----:B------:R-:W-:Y:S01]  /*7e10*/  F2FP.BF16.F32.PACK_AB R12, R188, R112 ;  /* 0x00000070bc0c723e */ /* 0x000fe200000010ff */
[----:B------:R-:W1:Y:S01]  /*7e20*/  SHFL.IDX PT, R41, R7, RZ, 0x1c1f ;  /* 0x001c1fff07297589 */ /* 0x000e6200000e0000 */
[----:B------:R-:W-:Y:S02]  /*7e30*/  F2FP.BF16.F32.PACK_AB R13, R105, R109 ;  /* 0x0000006d690d723e */ /* 0x000fe400000010ff */
[----:B------:R-:W-:Y:S01]  /*7e40*/  F2FP.BF16.F32.PACK_AB R14, R187, R116 ;  /* 0x00000074bb0e723e */ /* 0x000fe200000010ff */
[----:B------:R-:W2:Y:S01]  /*7e50*/  SHFL.IDX PT, R43, R7, 0x1, 0x1c1f ;  /* 0x003c1f00072b7f89 */ /* 0x000ea200000e0000 */
        /* <DEDUP_REMOVED lines=14> */
[----:B0-----:R-:W-:Y:S02]  /*7f40*/  F2FP.BF16.F32.PACK_AB R138, R141, R140 ;  /* 0x0000008c8d8a723e */ /* 0x001fe400000010ff */
[----:B------:R-:W-:Y:S02]  /*7f50*/  F2FP.BF16.F32.PACK_AB R139, R173, R174 ;  /* 0x000000aead8b723e */ /* 0x000fe400000010ff */
[----:B------:R-:W-:Y:S02]  /*7f60*/  F2FP.BF16.F32.PACK_AB R144, R145, R144 ;  /* 0x000000909190723e */ /* 0x000fe400000010ff */
[----:B------:R-:W-:Y:S01]  /*7f70*/  F2FP.BF16.F32.PACK_AB R145, R175, R176 ;  /* 0x000000b0af91723e */ /* 0x000fe200000010ff */
[----:B------:R-:W-:Y:S01]  /*7f80*/  STSM.16.M88.4 [R163], R136 ;  /* 0x00000088a3007844 */ /* 0x000fe20000000200 */
[----:B------:R-:W-:-:S02]  /*7f90*/  F2FP.BF16.F32.PACK_AB R146, R149, R148 ;  /* 0x000000949592723e */ /* 0x000fc400000010ff */
[----:B------:R-:W-:Y:S02]  /*7fa0*/  F2FP.BF16.F32.PACK_AB R147, R177, R3 ;  /* 0x00000003b193723e */ /* 0x000fe400000010ff */
[----:B------:R-:W-:Y:S02]  /*7fb0*/  ISETP.GE.OR P0, PT, R5, R4, P0 ;  /* 0x000000040500720c */ /* 0x000fe40000706670 */
[----:B------:R-:W-:Y:S01]  /*7fc0*/  LOP3.LUT R98, R99, 0x380, RZ, 0xc0, !PT ;  /* 0x0000038063627812 */ /* 0x000fe200078ec0ff */
[----:B------:R-:W-:Y:S01]  /*7fd0*/  STSM.16.M88.4 [R162], R144 ;  /* 0x00000090a2007844 */ /* 0x000fe20000000200 */
[----:B------:R-:W-:Y:S02]  /*7fe0*/  LOP3.LUT R102, R103, 0x380, RZ, 0xc0, !PT ;  /* 0x0000038067667812 */ /* 0x000fe400078ec0ff */
[----:B------:R-:W-:Y:S01]  /*7ff0*/  SHF.R.U64 R98, R98, 0x3, RZ ;  /* 0x0000000362627819 */ /* 0x000fe200000012ff */
[----:B------:R-:W-:Y:S01]  /*8000*/  BAR.SYNC.DEFER_BLOCKING 0x1, 0x100 ;  /* 0x0044000000007b1d */ /* 0x000fe20000010000 */
[----:B------:R-:W-:-:S02]  /*8010*/  SHF.R.U64 R102, R102, 0x3, RZ ;  /* 0x0000000366667819 */ /* 0x000fc400000012ff */
[----:B------:R-:W-:Y:S01]  /*8020*/  LOP3.LUT R98, R98, R99, RZ, 0x3c, !PT ;  /* 0x0000006362627212 */ /* 0x000fe200078e3cff */
[--C-:B------:R-:W-:Y:S01]  /*8030*/  IMAD.X R99, RZ, RZ, R9.reuse, P5 ;  /* 0x000000ffff637224 */ /* 0x100fe200028e0609 */
[----:B------:R-:W-:Y:S01]  /*8040*/  LOP3.LUT R102, R102, R103, RZ, 0x3c, !PT ;  /* 0x0000006766667212 */ /* 0x000fe200078e3cff */
[----:B------:R-:W-:Y:S01]  /*8050*/  IMAD.X R103, RZ, RZ, R9, P6 ;  /* 0x000000ffff677224 */ /* 0x000fe200030e0609 */
[----:B------:R-:W-:Y:S01]  /*8060*/  IADD3.X R73, RZ, R9, RZ, P4, !PT ;  /* 0x00000009ff497210 */ /* 0x000fe200027fe4ff */
[----:B-1----:R0:W-:Y:S04]  /*8070*/  @!P1 ST.E desc[UR48][R40.64], R6 ;  /* 0x0000000628009985 */ /* 0x0021e8000c101930 */
[----:B--2---:R1:W-:Y:S04]  /*8080*/  @!P0 ST.E desc[UR48][R42.64], R0 ;  /* 0x000000002a008985 */ /* 0x0043e8000c101930 */
[----:B------:R2:W5:Y:S01]  /*8090*/  LD.E.128 R28, desc[UR48][R10.64] ;  /* 0x000000300a1c7980 */ /* 0x000562000c101d00 */
[----:B0-----:R-:W0:Y:S03]  /*80a0*/  @P2 LDC R6, c[0x0][0xcec] ;  /* 0x00033b00ff062b82 */ /* 0x001e260000000800 */
[----:B------:R3:W5:Y:S01]  /*80b0*/  LD.E.128 R36, desc[UR48][R8.64] ;  /* 0x0000003008247980 */ /* 0x000762000c101d00 */
[----:B-1----:R-:W-:Y:S01]  /*80c0*/  LEA R0, R19, R200, 0x5 ;  /* 0x000000c813007211 */ /* 0x002fe200078e28ff */
[----:B------:R-:W-:-:S02]  /*80d0*/  UIMAD UR6, UR11, UR8, URZ ;  /* 0x000000080b0672a4 */ /* 0x000fc4000f8e023f */
[----:B------:R1:W5:Y:S01]  /*80e0*/  LD.E.128 R32, desc[UR48][R20.64] ;  /* 0x0000003014207980 */ /* 0x000362000c101d00 */
[----:B--2---:R-:W2:Y:S01]  /*80f0*/  @P2 LDC R10, c[0x0][0xcf0] ;  /* 0x00033c00ff0a2b82 */ /* 0x004ea20000000800 */
[----:B------:R-:W-:Y:S01]  /*8100*/  IMAD R5, R127, 0x80, R0 ;  /* 0x000000807f057824 */ /* 0x000fe200078e0200 */
[----:B------:R-:W-:Y:S01]  /*8110*/  UIMAD.WIDE.U32 UR4, UR10, UR8, URZ ;  /* 0x000000080a0472a5 */ /* 0x000fe2000f8e003f */
[----:B------:R1:W5:Y:S04]  /*8120*/  LD.E.128 R12, desc[UR48][R22.64] ;  /* 0x00000030160c7980 */ /* 0x000368000c101d00 */
[----:B------:R-:W5:Y:S01]  /*8130*/  LD.E.128 R52, desc[UR48][R52.64] ;  /* 0x0000003034347980 */ /* 0x000f62000c101d00 */
[----:B---3--:R-:W3:Y:S01]  /*8140*/  LDC.64 R8, c[0x0][0xbe0] ;  /* 0x0002f800ff087b82 */ /* 0x008ee20000000a00 */
[----:B------:R-:W-:-:S02]  /*8150*/  IMAD.MOV.U32 R0, RZ, RZ, R5 ;  /* 0x000000ffff007224 */ /* 0x000fc400078e0005 */
[----:B------:R-:W5:Y:S04]  /*8160*/  LD.E.128 R56, desc[UR48][R56.64] ;  /* 0x0000003038387980 */ /* 0x000f68000c101d00 */
[----:B------:R-:W5:Y:S01]  /*8170*/  LD.E.128 R60, desc[UR48][R60.64] ;  /* 0x000000303c3c7980 */ /* 0x000f62000c101d00 */
[----:B0-----:R-:W-:Y:S01]  /*8180*/  @P2 IMAD.HI.U32 R3, R5, R6, RZ ;  /* 0x0000000605032227 */ /* 0x001fe200078e00ff */
[----:B------:R-:W-:Y:S02]  /*8190*/  UIMAD UR6, UR10, UR9, UR6 ;  /* 0x000000090a0672a4 */ /* 0x000fe4000f8e0206 */
[----:B------:R-:W5:Y:S01]  /*81a0*/  LD.E.128 R64, desc[UR48][R64.64] ;  /* 0x0000003040407980 */ /* 0x000f62000c101d00 */
[----:B------:R-:W-:-:S03]  /*81b0*/  ULDC.64 UR8, c[0x0][0xbf0] ;  /* 0x0002fc0000087ab9 */ /* 0x000fc60000000a00 */
[----:B------:R-:W5:Y:S01]  /*81c0*/  LD.E.128 R68, desc[UR48][R68.64] ;  /* 0x0000003044447980 */ /* 0x000f62000c101d00 */
[----:B--2---:R-:W-:-:S03]  /*81d0*/  @P2 SHF.R.U32.HI R0, RZ, R10, R3 ;  /* 0x0000000aff002219 */ /* 0x004fc60000011603 */
[----:B------:R-:W5:Y:S01]  /*81e0*/  LD.E.128 R72, desc[UR48][R72.64] ;  /* 0x0000003048487980 */ /* 0x000f62000c101d00 */
[--C-:B------:R-:W-:Y:S01]  /*81f0*/  SHF.R.S32.HI R3, RZ, 0x1f, R0.reuse ;  /* 0x0000001fff037819 */ /* 0x100fe20000011400 */
[----:B------:R-:W-:Y:S02]  /*8200*/  UIMAD UR7, UR7, UR8, URZ ;  /* 0x00000008070772a4 */ /* 0x000fe4000f8e023f */
[----:B------:R-:W-:Y:S01]  /*8210*/  UIADD3 UR5, UR5, UR6, URZ ;  /* 0x0000000605057290 */ /* 0x000fe2000fffe03f */
[----:B------:R-:W5:Y:S01]  /*8220*/  LD.E.128 R96, desc[UR48][R98.64] ;  /* 0x0000003062607980 */ /* 0x000f62000c101d00 */
[----:B---3--:R-:W-:Y:S01]  /*8230*/  IMAD R3, R3, R8, RZ ;  /* 0x0000000803037224 */ /* 0x008fe200078e02ff */
[----:B------:R-:W-:Y:S02]  /*8240*/  UIMAD UR7, UR43, UR9, UR7 ;  /* 0x000000092b0772a4 */ /* 0x000fe4000f8e0207 */
[----:B------:R-:W-:Y:S01]  /*8250*/  UIMAD.WIDE.U32 UR4, UR43, UR8, UR4 ;  /* 0x000000082b0472a5 */ /* 0x000fe2000f8e0004 */
[----:B------:R-:W-:Y:S01]  /*8260*/  IMAD R9, R0, R9, R3 ;  /* 0x0000000900097224 */ /* 0x000fe200078e0203 */
[----:B------:R-:W5:Y:S01]  /*8270*/  LD.E.128 R100, desc[UR48][R102.64] ;  /* 0x0000003066647980 */ /* 0x000f62000c101d00 */
[----:B------:R-:W-:Y:S01]  /*8280*/  IMAD.MOV R3, RZ, RZ, -R0 ;  /* 0x000000ffff037224 */ /* 0x000fe200078e0a00 */
[----:B------:R-:W-:-:S02]  /*8290*/  UIADD3 UR5, UR5, UR7, URZ ;  /* 0x0000000705057290 */ /* 0x000fc4000fffe03f */
[----:B------:R-:W5:Y:S01]  /*82a0*/  LD.E.128 R104, desc[UR48][R106.64] ;  /* 0x000000306a687980 */ /* 0x000f62000c101d00 */
[----:B------:R-:W-:Y:S01]  /*82b0*/  IMAD R3, R210, R3, R5 ;  /* 0x00000003d2037224 */ /* 0x000fe200078e0205 */
[----:B------:R-:W-:Y:S02]  /*82c0*/  ULDC.64 UR6, c[0x0][0xbd8] ;  /* 0x0002f60000067ab9 */ /* 0x000fe40000000a00 */
[----:B------:R-:W5:Y:S01]  /*82d0*/  LD.E.128 R108, desc[UR48][R110.64] ;  /* 0x000000306e6c7980 */ /* 0x000f62000c101d00 */
[----:B------:R-:W-:Y:S01]  /*82e0*/  IMAD.WIDE.U32 R6, R0, R8, UR4 ;  /* 0x0000000400067e25 */ /* 0x000fe2000f8e0008 */
[----:B------:R-:W-:Y:S01]  /*82f0*/  SHF.R.S32.HI R0, RZ, 0x1f, R3 ;  /* 0x0000001fff007819 */ /* 0x000fe20000011403 */
[----:B------:R-:W-:Y:S01]  /*8300*/  UIADD3 UR37, UR37, 0x1, URZ ;  /* 0x0000000125257890 */ /* 0x000fe2000fffe03f */
[----:B------:R-:W5:Y:S04]  /*8310*/  LD.E.128 R112, desc[UR48][R114.64] ;  /* 0x0000003072707980 */ /* 0x000f68000c101d00 */
[----:B------:R-:W5:Y:S01]  /*8320*/  LD.E.128 R116, desc[UR48][R118.64] ;  /* 0x0000003076747980 */ /* 0x000f62000c101d00 */
[----:B------:R-:W-:Y:S01]  /*8330*/  IMAD R127, R127, 0x80, R200 ;  /* 0x000000807f7f7824 */ /* 0x000fe200078e02c8 */
[----:B------:R-:W-:Y:S01]  /*8340*/  ULDC.64 UR8, c[0x0][0xb80] ;  /* 0x0002e00000087ab9 */ /* 0x000fe20000000a00 */
[----:B------:R-:W-:Y:S01]  /*8350*/  @!PT LDS RZ, [RZ] ;  /* 0x00000000fffff984 */ /* 0x000fe20000000800 */
[----:B------:R-:W-:Y:S01]  /*8360*/  @!PT LDS RZ, [RZ] ;  /* 0x00000000fffff984 */ /* 0x000fe20000000800 */
[----:B------:R-:W-:Y:S01]  /*8370*/  @!PT LDS RZ, [RZ] ;  /* 0x00000000fffff984 */ /* 0x000fe20000000800 */
[----:B------:R-:W-:Y:S01]  /*8380*/  @!PT LDS RZ, [RZ] ;  /* 0x00000000fffff984 */ /* 0x000fe20000000800 */
[----:B------:R0:W-:Y:S06]  /*8390*/  MEMBAR.ALL.CTA ;  /* 0x0000000000007992 */ /* 0x0001ec0000008000 */
[----:B0-----:R-:W0:Y:S01]  /*83a0*/  FENCE.VIEW.ASYNC.S ;  /* 0x00000000000073c6 */ /* 0x001e220000000000 */
[----:B------:R-:W-:-:S02]  /*83b0*/  IMAD.IADD R7, R7, 0x1, R9 ;  /* 0x0000000107077824 */ /* 0x000fc400078e0209 */
[----:B------:R-:W-:Y:S02]  /*83c0*/  IMAD R0, R0, UR6, RZ ;  /* 0x0000000600007c24 */ /* 0x000fe4000f8e02ff */
[----:B------:R-:W-:Y:S02]  /*83d0*/  VIADD R5, R127, 0x20 ;  /* 0x000000207f057836 */ /* 0x000fe40000000000 */
[C---:B------:R-:W-:Y:S02]  /*83e0*/  IMAD R9, R3.reuse, UR7, R0 ;  /* 0x0000000703097c24 */ /* 0x040fe4000f8e0200 */
[----:B------:R-:W-:Y:S01]  /*83f0*/  IMAD.WIDE.U32 R6, R3, UR6, R6 ;  /* 0x0000000603067c25 */ /* 0x000fe2000f8e0006 */
[-C--:B------:R-:W-:Y:S02]  /*8400*/  ISETP.GE.AND P2, PT, R127, R4.reuse, PT ;  /* 0x000000047f00720c */ /* 0x080fe40003f46270 */
[-C--:B------:R-:W-:Y:S01]  /*8410*/  ISETP.GE.AND P1, PT, R5, R4.reuse, PT ;  /* 0x000000040500720c */ /* 0x080fe20003f26270 */
[----:B------:R-:W-:Y:S01]  /*8420*/  IMAD.IADD R3, R7, 0x1, R9 ;  /* 0x0000000107037824 */ /* 0x000fe200078e0209 */
[----:B------:R-:W-:Y:S01]  /*8430*/  IADD3 R5, R127, 0x40, RZ ;  /* 0x000000407f057810 */ /* 0x000fe20007ffe0ff */
[----:B------:R-:W-:Y:S01]  /*8440*/  VIADD R204, R204, 0x32420 ;  /* 0x00032420cccc7836 */ /* 0x000fe20000000000 */
[C---:B------:R-:W-:Y:S01]  /*8450*/  LEA R0, P3, R6.reuse, UR8, 0x1 ;  /* 0x0000000806007c11 */ /* 0x040fe2000f8608ff */
[----:B------:R-:W-:Y:S01]  /*8460*/  UISETP.NE.AND UP0, UPT, UR37, 0x2, UPT ;  /* 0x000000022500788c */ /* 0x000fe2000bf05270 */
[----:B------:R-:W-:Y:S01]  /*8470*/  ISETP.GE.AND P0, PT, R5, R4, PT ;  /* 0x000000040500720c */ /* 0x000fe20003f06270 */
[----:B------:R-:W-:Y:S01]  /*8480*/  ULDC UR4, c[0x0][0xc] ;  /* 0x0000030000047ab9 */ /* 0x000fe20000000800 */
[----:B------:R-:W-:Y:S01]  /*8490*/  LEA.HI.X R5, R6, UR9, R3, 0x1, P3 ;  /* 0x0000000906057c11 */ /* 0x000fe200098f0c03 */
[----:B------:R-:W-:Y:S01]  /*84a0*/  UIADD3 UR44, UR4, UR44, URZ ;  /* 0x0000002c042c7290 */ /* 0x000fe2000fffe03f */
[----:B------:R-:W-:Y:S01]  /*84b0*/  PRMT R204, RZ, 0x654, R204 ;  /* 0x00000654ffcc7816 */ /* 0x000fe200000000cc */
[----:B------:R-:W-:Y:S01]  /*84c0*/  USEL UR4, URZ, 0x1, UP0 ;  /* 0x000000013f047887 */ /* 0x000fe20008000000 */
[----:B0-----:R1:W0:Y:S01]  /*84d0*/  SHFL.IDX PT, R8, R0, RZ, 0x181f ;  /* 0x00181fff00087589 */ /* 0x00122200000e0000 */
[----:B------:R-:W-:Y:S01]  /*84e0*/  USEL UR37, UR37, URZ, UP0 ;  /* 0x0000003f25257287 */ /* 0x000fe20008000000 */
[----:B------:R1:W-:Y:S01]  /*84f0*/  SYNCS.ARRIVE.TRANS64.RED.A1T0 RZ, [R204+URZ], RZ ;  /* 0x000000ffccff79a7 */ /* 0x0003e2000810043f */
[----:B------:R-:W-:Y:S01]  /*8500*/  ULOP3.LUT UR36, UR36, UR4, URZ, 0x3c, !UPT ;  /* 0x0000000424247292 */ /* 0x000fe2000f8e3c3f */
[----:B------:R1:W2:Y:S01]  /*8510*/  SHFL.IDX PT, R9, R5, RZ, 0x181f ;  /* 0x00181fff05097589 */ /* 0x0002a200000e0000 */
[----:B------:R-:W-:Y:S04]  /*8520*/  BSSY B0, `(.L_x_9243) ;  /* 0x0000012000007945 */ /* 0x000fe80003800000 */
[----:B------:R-:W-:Y:S06]  /*8530*/  @P2 BRA `(.L_x_9244) ;  /* 0x0000000000402947 */ /* 0x000fec0003800000 */
[----:B------:R-:W-:Y:S02]  /*8540*/  ULDC UR4, c[0x0][0xbc8] ;  /* 0x0002f20000047ab9 */ /* 0x000fe40000000800 */
[----:B------:R-:W-:Y:S02]  /*8550*/  ISETP.GE.AND P4, PT, R18, UR4, PT ;  /* 0x0000000412007c0c */ /* 0x000fe4000bf86270 */
[----:B------:R-:W-:Y:S02]  /*8560*/  ISETP.GE.AND P3, PT, R17, UR4, PT ;  /* 0x0000000411007c0c */ /* 0x000fe4000bf66270 */
[----:B------:R-:W-:Y:S02]  /*8570*/  ISETP.GE.AND P2, PT, R16, UR4, PT ;  /* 0x0000000410007c0c */ /* 0x000fe4000bf46270 */
[----:B------:R-:W-:-:S07]  /*8580*/  ISETP.GE.AND P5, PT, R2, UR4, PT ;  /* 0x0000000402007c0c */ /* 0x000fce000bfa6270 */
[----:B0-----:R-:W-:-:S04]  /*8590*/  @!P4 LEA R10, P6, R18, R8, 0x1 ;  /* 0x00000008120ac211 */ /* 0x001fc800078c08ff */
[----:B--2---:R-:W-:Y:S02]  /*85a0*/  @!P4 LEA.HI.X R11, R18, R9, R213, 0x1, P6 ;  /* 0x00000009120bc211 */ /* 0x004fe400030f0cd5 */
[----:B-1----:R-:W-:Y:S01]  /*85b0*/  @!P3 LEA R20, P6, R17, R8, 0x1 ;  /* 0x000000081114b211 */ /* 0x002fe200078c08ff */
        /* <DEDUP_REMOVED lines=8> */
.L_x_9244:
[----:B------:R-:W-:Y:S05]  /*8640*/  BSYNC B0 ;  /* 0x0000000000007941 */ /* 0x000fea0003800000 */
.L_x_9243:
[----:B--2---:R2:W4:Y:S01]  /*8650*/  SHFL.IDX PT, R9, R5, 0x1, 0x181f ;  /* 0x00381f0005097f89 */ /* 0x00452200000e0000 */
        /* <DEDUP_REMOVED lines=8> */
[CC--:B0--3--:R-:W-:Y:S02]  /*86e0*/  @!P3 LEA R10, P6, R18.reuse, R8.reuse, 0x1 ;  /* 0x00000008120ab211 */ /* 0x0c9fe400078c08ff */
[CC--:B-1----:R-:W-:Y:S02]  /*86f0*/  @!P2 LEA R20, P5, R17.reuse, R8.reuse, 0x1 ;  /* 0x000000081114a211 */ /* 0x0c2fe400078a08ff */
[-C--:B----4-:R-:W-:Y:S02]  /*8700*/  @!P3 LEA.HI.X R11, R18, R9.reuse, R213, 0x1, P6 ;  /* 0x00000009120bb211 */ /* 0x090fe400030f0cd5 */
[----:B------:R-:W-:Y:S01]  /*8710*/  @!P1 LEA R22, P6, R16, R8, 0x1 ;  /* 0x0000000810169211 */ /* 0x000fe200078c08ff */
[----:B------:R-:W-:Y:S01]  /*8720*/  @!P4 IMAD.WIDE R6, R2, 0x2, R8 ;  /* 0x000000020206c825 */ /* 0x000fe200078e0208 */
[-C--:B------:R-:W-:Y:S02]  /*8730*/  @!P2 LEA.HI.X R21, R17, R9.reuse, R212, 0x1, P5 ;  /* 0x000000091115a211 */ /* 0x080fe400028f0cd4 */
[----:B------:R-:W-:-:S02]  /*8740*/  @!P1 LEA.HI.X R23, R16, R9, R211, 0x1, P6 ;  /* 0x0000000910179211 */ /* 0x000fc400030f0cd3 */
[----:B-----5:R0:W-:Y:S04]  /*8750*/  @!P4 ST.E.128 desc[UR48][R6.64], R28 ;  /* 0x0000001c0600c985 */ /* 0x0201e8000c101d30 */
[----:B------:R0:W-:Y:S04]  /*8760*/  @!P3 ST.E.128 desc[UR48][R10.64], R56 ;  /* 0x000000380a00b985 */ /* 0x0001e8000c101d30 */
[----:B------:R0:W-:Y:S04]  /*8770*/  @!P2 ST.E.128 desc[UR48][R20.64], R72 ;  /* 0x000000481400a985 */ /* 0x0001e8000c101d30 */
[----:B------:R0:W-:Y:S02]  /*8780*/  @!P1 ST.E.128 desc[UR48][R22.64], R108 ;  /* 0x0000006c16009985 */ /* 0x0001e4000c101d30 */
.L_x_9246:
[----:B------:R-:W-:Y:S05]  /*8790*/  BSYNC B0 ;  /* 0x0000000000007941 */ /* 0x000fea0003800000 */
.L_x_9245:
        /* <DEDUP_REMOVED lines=9> */
[-C--:B0--3--:R-:W-:Y:S02]  /*8830*/  @!P4 LEA R10, P0, R18, R8.reuse, 0x1 ;  /* 0x00000008120ac211 */ /* 0x089fe400078008ff */
[CC--:B-1----:R-:W-:Y:S02]  /*8840*/  @!P5 LEA R20, P1, R17.reuse, R8.reuse, 0x1 ;  /* 0x000000081114d211 */ /* 0x0c2fe400078208ff */
[----:B------:R-:W-:Y:S02]  /*8850*/  @!P6 LEA R22, P2, R16, R8, 0x1 ;  /* 0x000000081016e211 */ /* 0x000fe400078408ff */
[----:B------:R-:W-:Y:S01]  /*8860*/  @!P3 IMAD.WIDE R6, R2, 0x2, R8 ;  /* 0x000000020206b825 */ /* 0x000fe200078e0208 */
[-C--:B------:R-:W-:Y:S02]  /*8870*/  @!P4 LEA.HI.X R11, R18, R9.reuse, R213, 0x1, P0 ;  /* 0x00000009120bc211 */ /* 0x080fe400000f0cd5 */
[-C--:B------:R-:W-:Y:S02]  /*8880*/  @!P5 LEA.HI.X R21, R17, R9.reuse, R212, 0x1, P1 ;  /* 0x000000091115d211 */ /* 0x080fe400008f0cd4 */
[----:B------:R-:W-:Y:S01]  /*8890*/  @!P6 LEA.HI.X R23, R16, R9, R211, 0x1, P2 ;  /* 0x000000091017e211 */ /* 0x000fe200010f0cd3 */
[----:B-----5:R0:W-:Y:S04]  /*88a0*/  @!P3 ST.E.128 desc[UR48][R6.64], R32 ;  /* 0x000000200600b985 */ /* 0x0201e8000c101d30 */
[----:B------:R0:W-:Y:S04]  /*88b0*/  @!P4 ST.E.128 desc[UR48][R10.64], R60 ;  /* 0x0000003c0a00c985 */ /* 0x0001e8000c101d30 */
[----:B------:R0:W-:Y:S04]  /*88c0*/  @!P5 ST.E.128 desc[UR48][R20.64], R96 ;  /* 0x000000601400d985 */ /* 0x0001e8000c101d30 */
[----:B------:R0:W-:Y:S02]  /*88d0*/  @!P6 ST.E.128 desc[UR48][R22.64], R112 ;  /* 0x000000701600e985 */ /* 0x0001e4000c101d30 */
.L_x_9248:
[----:B------:R-:W-:Y:S05]  /*88e0*/  BSYNC B0 ;  /* 0x0000000000007941 */ /* 0x000fea0003800000 */
.L_x_9247:
[----:B------:R-:W-:Y:S01]  /*88f0*/  VIADD R3, R127, 0x60 ;  /* 0x000000607f037836 */ /* 0x000fe20000000000 */
[----:B0--3--:R0:W3:Y:S01]  /*8900*/  SHFL.IDX PT, R7, R5, 0x3, 0x181f ;  /* 0x00781f0005077f89 */ /* 0x0090e200000e0000 */
[----:B------:R-:W-:Y:S01]  /*8910*/  UIADD3 UR38, UR38, 0x1, URZ ;  /* 0x0000000126267890 */ /* 0x000fe2000fffe03f */
[----:B------:R-:W-:Y:S02]  /*8920*/  BSSY B0, `(.L_x_9249) ;  /* 0x0000014000007945 */ /* 0x000fe40003800000 */
[----:B------:R-:W-:Y:S01]  /*8930*/  ISETP.GE.AND P0, PT, R3, R4, PT ;  /* 0x000000040300720c */ /* 0x000fe20003f06270 */
[----:B------:R0:W0:-:S12]  /*8940*/  SHFL.IDX PT, R6, R0, 0x3, 0x181f ;  /* 0x00781f0000067f89 */ /* 0x00001800000e0000 */
[----:B------:R-:W-:Y:S05]  /*8950*/  @P0 BRA `(.L_x_9250) ;  /* 0x0000000000400947 */ /* 0x000fea0003800000 */
[----:B------:R-:W-:Y:S02]  /*8960*/  ULDC UR4, c[0x0][0xbc8] ;  /* 0x0002f20000047ab9 */ /* 0x000fe40000000800 */
[----:B------:R-:W-:Y:S02]  /*8970*/  ISETP.GE.AND P4, PT, R18, UR4, PT ;  /* 0x0000000412007c0c */ /* 0x000fe4000bf86270 */
[----:B------:R-:W-:Y:S02]  /*8980*/  ISETP.GE.AND P5, PT, R17, UR4, PT ;  /* 0x0000000411007c0c */ /* 0x000fe4000bfa6270 */
[----:B------:R-:W-:Y:S02]  /*8990*/  ISETP.GE.AND P6, PT, R16, UR4, PT ;  /* 0x0000000410007c0c */ /* 0x000fe4000bfc6270 */
[----:B------:R-:W-:-:S07]  /*89a0*/  ISETP.GE.AND P3, PT, R2, UR4, PT ;  /* 0x0000000402007c0c */ /* 0x000fce000bf66270 */
[-C--:B0-----:R-:W-:Y:S02]  /*89b0*/  @!P4 LEA R8, P0, R18, R6.reuse, 0x1 ;  /* 0x000000061208c211 */ /* 0x081fe400078008ff */
[CC--:B------:R-:W-:Y:S02]  /*89c0*/  @!P5 LEA R10, P1, R17.reuse, R6.reuse, 0x1 ;  /* 0x00000006110ad211 */ /* 0x0c0fe400078208ff */
[----:B-1----:R-:W-:Y:S02]  /*89d0*/  @!P6 LEA R20, P2, R16, R6, 0x1 ;  /* 0x000000061014e211 */ /* 0x002fe400078408ff */
[----:B--234-:R-:W-:Y:S01]  /*89e0*/  @!P3 IMAD.WIDE R4, R2, 0x2, R6 ;  /* 0x000000020204b825 */ /* 0x01cfe200078e0206 */
[-C--:B------:R-:W-:Y:S02]  /*89f0*/  @!P4 LEA.HI.X R9, R18, R7.reuse, R213, 0x1, P0 ;  /* 0x000000071209c211 */ /* 0x080fe400000f0cd5 */
[-C--:B------:R-:W-:Y:S02]  /*8a00*/  @!P5 LEA.HI.X R11, R17, R7.reuse, R212, 0x1, P1 ;  /* 0x00000007110bd211 */ /* 0x080fe400008f0cd4 */
[----:B------:R-:W-:Y:S01]  /*8a10*/  @!P6 LEA.HI.X R21, R16, R7, R211, 0x1, P2 ;  /* 0x000000071015e211 */ /* 0x000fe200010f0cd3 */
[----:B-----5:R0:W-:Y:S04]  /*8a20*/  @!P3 ST.E.128 desc[UR48][R4.64], R12 ;  /* 0x0000000c0400b985 */ /* 0x0201e8000c101d30 */
[----:B------:R0:W-:Y:S04]  /*8a30*/  @!P4 ST.E.128 desc[UR48][R8.64], R64 ;  /* 0x000000400800c985 */ /* 0x0001e8000c101d30 */
[----:B------:R0:W-:Y:S04]  /*8a40*/  @!P5 ST.E.128 desc[UR48][R10.64], R100 ;  /* 0x000000640a00d985 */ /* 0x0001e8000c101d30 */
[----:B------:R0:W-:Y:S02]  /*8a50*/  @!P6 ST.E.128 desc[UR48][R20.64], R116 ;  /* 0x000000741400e985 */ /* 0x0001e4000c101d30 */
.L_x_9250:
[----:B------:R-:W-:Y:S05]  /*8a60*/  BSYNC B0 ;  /* 0x0000000000007941 */ /* 0x000fea0003800000 */
.L_x_9249:
[----:B012-4-:R-:W0:Y:S02]  /*8a70*/  LDC R0, c[0x0][0xd34] ;  /* 0x00034d00ff007b82 */ /* 0x017e240000000800 */
[----:B0-----:R-:W-:-:S13]  /*8a80*/  ISETP.LE.AND P0, PT, R0, UR44, PT ;  /* 0x0000002c00007c0c */ /* 0x001fda000bf03270 */
[----:B------:R-:W-:Y:S05]  /*8a90*/  @!P0 BRA `(.L_x_9251) ;  /* 0xffffff8000988947 */ /* 0x000fea000383ffff */
[----:B------:R-:W-:Y:S05]  /*8aa0*/  EXIT ;  /* 0x000000000000794d */ /* 0x000fea0003800000 */
.L_x_9216:
        /* <DEDUP_REMOVED lines=9> */
[----:B------:R-:W-:Y:S01]  /*8b40*/  SHF.L.U32 R27, R19, 0x3, RZ ;  /* 0x00000003131b7819 */ /* 0x000fe200000006ff */
[----:B------:R-:W-:Y:S01]  /*8b50*/  ULDC UR9, c[0x0][0x320] ;  /* 0x0000c80000097ab9 */ /* 0x000fe20000000800 */
[----:B------:R-:W-:Y:S01]  /*8b60*/  ULDC.64 UR4, c[0x0][0x418] ;  /* 0x0001060000047ab9 */ /* 0x000fe20000000a00 */
[----:B------:R-:W-:Y:S01]  /*8b70*/  LOP3.LUT R16, R16, 0xfffffffd, RZ, 0xc0, !PT ;  /* 0xfffffffd10107812 */ /* 0x000fe200078ec0ff */
[----:B------:R-:W-:Y:S01]  /*8b80*/  UISETP.NE.U32.AND UP0, UPT, UR4, URZ, UPT ;  /* 0x0000003f0400728c */ /* 0x000fe2000bf05070 */
[----:B------:R-:W-:Y:S01]  /*8b90*/  LOP3.LUT R7, R27, 0x38, RZ, 0xc0, !PT ;  /* 0x000000381b077812 */ /* 0x000fe200078ec0ff */
[----:B------:R-:W-:Y:S01]  /*8ba0*/  ULDC.64 UR6, c[0x0][0x2f0] ;  /* 0x0000bc0000067ab9 */ /* 0x000fe20000000a00 */
[----:B------:R-:W-:Y:S01]  /*8bb0*/  ULDC UR4, c[0x0][0x424] ;  /* 0x0001090000047ab9 */ /* 0x000fe20000000800 */
[----:B------:R-:W-:Y:S01]  /*8bc0*/  UISETP.NE.AND.EX UP0, UPT, UR5, URZ, UPT, UP0 ;  /* 0x0000003f0500728c */ /* 0x000fe2000bf05300 */
[C---:B------:R-:W-:Y:S01]  /*8bd0*/  ISETP.GE.AND P2, PT, R7.reuse, UR9, PT ;  /* 0x0000000907007c0c */ /* 0x040fe2000bf46270 */
[----:B------:R-:W0:Y:S01]  /*8be0*/  S2UR UR8, SR_CgaCtaId ;  /* 0x00000000000879c3 */ /* 0x000e220000008800 */
[C---:B------:R-:W-:Y:S01]  /*8bf0*/  LOP3.LUT R4, R7.reuse, 0x40, RZ, 0xfc, !PT ;  /* 0x0000004007047812 */ /* 0x040fe200078efcff */
[----:B------:R-:W-:Y:S01]  /*8c00*/  USEL UR4, UR4, 0x1, UP0 ;  /* 0x0000000104047887 */ /* 0x000fe20008000000 */
[----:B------:R-:W-:Y:S01]  /*8c10*/  LOP3.LUT R5, R7, 0x80, RZ, 0xfc, !PT ;  /* 0x0000008007057812 */ /* 0x000fe200078efcff */
[----:B------:R-:W-:Y:S01]  /*8c20*/  UMOV UR37, 0x400 ;  /* 0x0000040000257882 */ /* 0x000fe20000000000 */
[----:B------:R-:W-:Y:S01]  /*8c30*/  ISETP.GE.AND P1, PT, R4, UR9, PT ;  /* 0x0000000904007c0c */ /* 0x000fe2000bf26270 */
[----:B------:R-:W-:Y:S01]  /*8c40*/  UIMAD UR36, UR4, UR6, URZ ;  /* 0x00000006042472a4 */ /* 0x000fe2000f8e023f */
[----:B------:R-:W-:Y:S01]  /*8c50*/  ISETP.GE.AND P0, PT, R5, UR9, PT ;  /* 0x0000000905007c0c */ /* 0x000fe2000bf06270 */
[----:B------:R-:W-:Y:S01]  /*8c60*/  ULDC UR11, c[0x0][0x3b8] ;  /* 0x0000ee00000b7ab9 */ /* 0x000fe20000000800 */
[----:B------:R-:W-:Y:S01]  /*8c70*/  LOP3.LUT R6, R7, 0xc0, RZ, 0xfc, !PT ;  /* 0x000000c007067812 */ /* 0x000fe200078efcff */
[----:B------:R-:W-:Y:S01]  /*8c80*/  UIADD3 UR4, UR36, 0x5f, URZ ;  /* 0x0000005f24047890 */ /* 0x000fe2000fffe03f */
[----:B------:R-:W-:Y:S01]  /*8c90*/  SEL R3, RZ, 0x4, P0 ;  /* 0x00000004ff037807 */ /* 0x000fe20000000000 */
[----:B------:R1:W-:Y:S01]  /*8ca0*/  STL [R1+0x8], RZ ;  /* 0x000008ff01007387 */ /* 0x0003e20000100800 */
[----:B------:R-:W-:Y:S01]  /*8cb0*/  @P2 LOP3.LUT R16, R16, 0x2, RZ, 0xfc, !PT ;  /* 0x0000000210102812 */ /* 0x000fe200078efcff */
[----:B------:R-:W-:Y:S01]  /*8cc0*/  UIMAD.WIDE UR4, UR4, 0x2aaaaaab, URZ ;  /* 0x2aaaaaab040478a5 */ /* 0x000fe2000f8e023f */
[----:B------:R-:W-:Y:S01]  /*8cd0*/  SHF.R.U32.HI R36, RZ, 0x3, R19 ;  /* 0x00000003ff247819 */ /* 0x000fe20000011613 */
[----:B------:R-:W-:Y:S01]  /*8ce0*/  ULDC UR10, c[0x0][0x2b8] ;  /* 0x0000ae00000a7ab9 */ /* 0x000fe20000000800 */
[----:B------:R-:W-:Y:S01]  /*8cf0*/  LOP3.LUT R16, R16, 0xffffffef, RZ, 0xc0, !PT ;  /* 0xffffffef10107812 */ /* 0x000fe200078ec0ff */
[----:B------:R-:W-:Y:S01]  /*8d00*/  USHF.R.U32.HI UR4, URZ, 0x1f, UR5 ;  /* 0x0000001f3f047899 */ /* 0x000fe20008011605 */
[----:B------:R-:W-:Y:S01]  /*8d10*/  SEL R2, RZ, 0x1, P2 ;  /* 0x00000001ff027807 */ /* 0x000fe20001000000 */
[----:B------:R-:W-:Y:S01]  /*8d20*/  IMAD.U32 R37, RZ, RZ, UR12 ;  /* 0x0000000cff257e24 */ /* 0x000fe2000f8e00ff */
[----:B------:R-:W-:Y:S01]  /*8d30*/  @P1 LOP3.LUT R16, R16, 0x10, RZ, 0xfc, !PT ;  /* 0x0000001010101812 */ /* 0x000fe200078efcff */
[----:B------:R-:W-:Y:S01]  /*8d40*/  ULEA.HI.SX32 UR4, UR5, UR4, 0x1c ;  /* 0x0000000405047291 */ /* 0x000fe2000f8fe23f */
[----:B------:R-:W-:Y:S01]  /*8d50*/  SEL R0, RZ, 0x2, P1 ;  /* 0x00000002ff007807 */ /* 0x000fe20000800000 */
[----:B0-----:R-:W-:Y:S01]  /*8d60*/  ULEA UR37, UR8, UR37, 0x18 ;  /* 0x0000002508257291 */ /* 0x001fe2000f8ec03f */
[----:B------:R-:W-:Y:S01]  /*8d70*/  LOP3.LUT R16, R16, 0xfffffff7, RZ, 0xc0, !PT ;  /* 0xfffffff710107812 */ /* 0x000fe200078ec0ff */
[----:B------:R-:W-:Y:S01]  /*8d80*/  UIADD3 UR5, UR4, -0x1, URZ ;  /* 0xffffffff04057890 */ /* 0x000fe2000fffe03f */
[----:B------:R-:W-:Y:S01]  /*8d90*/  LOP3.LUT R36, R36, 0xf, RZ, 0xc0, !PT ;  /* 0x0000000f24247812 */ /* 0x000fe200078ec0ff */
[----:B------:R-:W-:Y:S01]  /*8da0*/  IMAD.MOV.U32 R28, RZ, RZ, 0x1 ;  /* 0x00000001ff1c7424 */ /* 0x000fe200078e00ff */
[----:B------:R-:W-:Y:S01]  /*8db0*/  @P0 LOP3.LUT R16, R16, 0x8, RZ, 0xfc, !PT ;  /* 0x0000000810100812 */ /* 0x000fe200078efcff */
[----:B------:R-:W-:Y:S01]  /*8dc0*/  UIMAD UR8, UR5, -0x60, UR36 ;  /* 0xffffffa0050878a4 */ /* 0x000fe2000f8e0224 */
[----:B------:R-:W-:Y:S01]  /*8dd0*/  ISETP.GE.AND P0, PT, R6, UR9, PT ;  /* 0x0000000906007c0c */ /* 0x000fe2000bf06270 */
[----:B------:R-:W-:Y:S01]  /*8de0*/  IMAD.MOV.U32 R18, RZ, RZ, RZ ;  /* 0x000000ffff127224 */ /* 0x000fe200078e00ff */
[----:B------:R-:W-:Y:S01]  /*8df0*/  LOP3.LUT R16, R16, 0xfffffffb, RZ, 0xc0, !PT ;  /* 0xfffffffb10107812 */ /* 0x000fe200078ec0ff */
[----:B------:R-:W-:Y:S01]  /*8e00*/  ULDC UR38, c[0x0][0x448] ;  /* 0x0001120000267ab9 */ /* 0x000fe20000000800 */
[----:B------:R-:W-:Y:S01]  /*8e10*/  IADD3 R3, R3, R0, R2 ;  /* 0x0000000003037210 */ /* 0x000fe20007ffe002 */
[----:B------:R-:W-:Y:S01]  /*8e20*/  ULDC UR6, c[0x0][0x288] ;  /* 0x0000a20000067ab9 */ /* 0x000fe20000000800 */
[----:B------:R-:W-:Y:S01]  /*8e30*/  SEL R2, RZ, 0x8, P0 ;  /* 0x00000008ff027807 */ /* 0x000fe20000000000 */
[----:B------:R-:W-:Y:S01]  /*8e40*/  ULOP3.LUT UR41, UR39, 0x2, URZ, 0xfc, !UPT ;  /* 0x0000000227297892 */ /* 0x000fe2000f8efc3f */
[----:B------:R-:W-:Y:S01]  /*8e50*/  IADD3 R35, -R36, UR8, RZ ;  /* 0x0000000824237c10 */ /* 0x000fe2000fffe1ff */
[----:B------:R-:W-:Y:S01]  /*8e60*/  ULDC UR42, c[0x0][0xc] ;  /* 0x00000300002a7ab9 */ /* 0x000fe20000000800 */
[----:B------:R-:W-:Y:S01]  /*8e70*/  LOP3.LUT R29, R29, 0xffff7fff, RZ, 0xc0, !PT ;  /* 0xffff7fff1d1d7812 */ /* 0x000fe200078ec0ff */
[----:B------:R-:W-:Y:S01]  /*8e80*/  IMAD.IADD R2, R2, 0x1, R3 ;  /* 0x0000000102027824 */ /* 0x000fe200078e0203 */
[----:B------:R-:W-:Y:S01]  /*8e90*/  LOP3.LUT R0, R27, 0x1f8, RZ, 0xc0, !PT ;  /* 0x000001f81b007812 */ /* 0x000fe200078ec0ff */
[----:B------:R-:W-:Y:S01]  /*8ea0*/  IMAD.SHL.U32 R3, R19, 0x10, RZ ;  /* 0x0000001013037824 */ /* 0x000fe200078e00ff */
[----:B------:R-:W-:Y:S01]  /*8eb0*/  @P0 LOP3.LUT R16, R16, 0x4, RZ, 0xfc, !PT ;  /* 0x0000000410100812 */ /* 0x000fe200078efcff */
[----:B------:R-:W-:Y:S01]  /*8ec0*/  UIMAD UR38, UR38, UR6, URZ ;  /* 0x00000006262672a4 */ /* 0x000fe2000f8e023f */
[----:B------:R-:W-:Y:S01]  /*8ed0*/  ISETP.GE.AND P0, PT, R7, UR9, PT ;  /* 0x0000000907007c0c */ /* 0x000fe2000bf06270 */
[----:B------:R-:W-:Y:S01]  /*8ee0*/  UIADD3 UR40, UR4, -0x2, URZ ;  /* 0xfffffffe04287890 */ /* 0x000fe2000fffe03f */
[----:B------:R-:W-:-:S02]  /*8ef0*/  LOP3.LUT R16, R16, 0xbfffffff, RZ, 0xc0, !PT ;  /* 0xbfffffff10107812 */ /* 0x000fc400078ec0ff */
[C---:B------:R-:W-:Y:S02]  /*8f00*/  ISETP.LT.OR P3, PT, R35.reuse, 0x1, P0 ;  /* 0x000000012300780c */ /* 0x040fe40000761670 */
[C---:B------:R-:W-:Y:S02]  /*8f10*/  ISETP.LT.OR P2, PT, R35.reuse, 0x11, P0 ;  /* 0x000000112300780c */ /* 0x040fe40000741670 */
[----:B------:R-:W-:Y:S02]  /*8f20*/  ISETP.LT.OR P1, PT, R35, 0x21, P0 ;  /* 0x000000212300780c */ /* 0x000fe40000721670 */
[----:B------:R-:W-:Y:S02]  /*8f30*/  LOP3.LUT R0, R0, 0x38, R19, 0x78, !PT ;  /* 0x0000003800007812 */ /* 0x000fe400078e7813 */
[----:B------:R-:W-:Y:S01]  /*8f40*/  LOP3.LUT R30, R36, 0x70, R3, 0xf8, !PT ;  /* 0x00000070241e7812 */ /* 0x000fe200078ef803 */
[----:B------:R-:W-:Y:S01]  /*8f50*/  IMAD.U32 R3, RZ, RZ, UR5 ;  /* 0x00000005ff037e24 */ /* 0x000fe2000f8e00ff */
[----:B------:R-:W-:-:S03]  /*8f60*/  LOP3.LUT R27, R0, 0x200, R27, 0xf8, !PT ;  /* 0x00000200001b7812 */ /* 0x000fc600078ef81b */
[----:B------:R-:W-:Y:S01]  /*8f70*/  @P3 LOP3.LUT R29, R29, 0x8000, RZ, 0xfc, !PT ;  /* 0x000080001d1d3812 */ /* 0x000fe200078efcff */
[----:B------:R-:W-:Y:S01]  /*8f80*/  IMAD R0, R3, 0x60, R30 ;  /* 0x0000006003007824 */ /* 0x000fe200078e021e */
[----:B------:R-:W-:Y:S02]  /*8f90*/  ISETP.LT.OR P3, PT, R35, 0x31, P0 ;  /* 0x000000312300780c */ /* 0x000fe40000761670 */
[----:B------:R-:W-:Y:S02]  /*8fa0*/  LOP3.LUT R29, R29, 0xffffbfff, RZ, 0xc0, !PT ;  /* 0xffffbfff1d1d7812 */ /* 0x000fe400078ec0ff */
[----:B------:R1:W-:Y:S01]  /*8fb0*/  STL [R1+0xc], R0 ;  /* 0x00000c0001007387 */ /* 0x0003e20000100800 */
[----:B------:R-:W-:Y:S02]  /*8fc0*/  LEA R8, R27, UR37, 0x1 ;  /* 0x000000251b087c11 */ /* 0x000fe4000f8e08ff */
[----:B------:R-:W-:Y:S02]  /*8fd0*/  @P2 LOP3.LUT R29, R29, 0x4000, RZ, 0xfc, !PT ;  /* 0x000040001d1d2812 */ /* 0x000fe400078efcff */
[----:B------:R-:W-:-:S02]  /*8fe0*/  ISETP.LT.OR P2, PT, R35, 0x41, P0 ;  /* 0x000000412300780c */ /* 0x000fc40000741670 */
[----:B------:R-:W-:-:S04]  /*8ff0*/  LOP3.LUT R29, R29, 0xffffdfff, RZ, 0xc0, !PT ;  /* 0xffffdfff1d1d7812 */ /* 0x000fc800078ec0ff */
[----:B------:R-:W-:Y:S02]  /*9000*/  @P1 LOP3.LUT R29, R29, 0x2000, RZ, 0xfc, !PT ;  /* 0x000020001d1d1812 */ /* 0x000fe400078efcff */
[----:B------:R-:W-:Y:S02]  /*9010*/  ISETP.LT.OR P1, PT, R35, 0x51, P0 ;  /* 0x000000512300780c */ /* 0x000fe40000721670 */
        /* <DEDUP_REMOVED lines=23> */
[----:B------:R-:W-:Y:S02]  /*9190*/  LOP3.LUT R29, R29, 0xfffbffff, RZ, 0xc0, !PT ;  /* 0xfffbffff1d1d7812 */ /* 0x000fe400078ec0ff */
[----:B------:R-:W-:Y:S02]  /*91a0*/  @P2 LOP3.LUT R16, R16, 0x40000000, RZ, 0xfc, !PT ;  /* 0x4000000010102812 */ /* 0x000fe400078efcff */
[----:B------:R-:W-:Y:S02]  /*91b0*/  @P1 LOP3.LUT R29, R29, 0x40000, RZ, 0xfc, !PT ;  /* 0x000400001d1d1812 */ /* 0x000fe400078efcff */
[----:B------:R-:W-:Y:S02]  /*91c0*/  ISETP.LT.OR P2, PT, R35, 0x11, !P0 ;  /* 0x000000112300780c */ /* 0x000fe40004741670 */
[----:B------:R-:W-:Y:S02]  /*91d0*/  LOP3.LUT R29, R29, 0xffffff7f, RZ, 0xc0, !PT ;  /* 0xffffff7f1d1d7812 */ /* 0x000fe400078ec0ff */
[----:B------:R-:W-:-:S02]  /*91e0*/  ISETP.LT.OR P1, PT, R35, 0x21, !P0 ;  /* 0x000000212300780c */ /* 0x000fc40004721670 */
[----:B------:R-:W-:Y:S02]  /*91f0*/  @P3 LOP3.LUT R29, R29, 0x80, RZ, 0xfc, !PT ;  /* 0x000000801d1d3812 */ /* 0x000fe400078efcff */
[----:B------:R-:W-:Y:S02]  /*9200*/  ISETP.LT.OR P3, PT, R35, 0x31, !P0 ;  /* 0x000000312300780c */ /* 0x000fe40004761670 */
[----:B------:R-:W-:Y:S02]  /*9210*/  LOP3.LUT R29, R29, 0xffffffbf, RZ, 0xc0, !PT ;  /* 0xffffffbf1d1d7812 */ /* 0x000fe400078ec0ff */
[----:B------:R-:W-:Y:S02]  /*9220*/  LOP3.LUT R16, R16, 0xdfffffff, RZ, 0xc0, !PT ;  /* 0xdfffffff10107812 */ /* 0x000fe400078ec0ff */
[----:B------:R-:W-:Y:S02]  /*9230*/  @P2 LOP3.LUT R29, R29, 0x40, RZ, 0xfc, !PT ;  /* 0x000000401d1d2812 */ /* 0x000fe400078efcff */
[----:B------:R-:W-:-:S02]  /*9240*/  ISETP.LT.OR P2, PT, R35, 0x41, !P0 ;  /* 0x000000412300780c */ /* 0x000fc40004741670 */
        /* <DEDUP_REMOVED lines=19> */
[----:B------:R-:W-:-:S03]  /*9380*/  LOP3.LUT R29, R29, 0xfffffffe, RZ, 0xc0, !PT ;  /* 0xfffffffe1d1d7812 */ /* 0x000fc600078ec0ff */
[----:B------:R-:W-:Y:S02]  /*9390*/  @P3 LOP3.LUT R16, R16, 0x80000000, RZ, 0xfc, !PT ;  /* 0x8000000010103812 */ /* 0x000fe400078efcff */
[----:B------:R-:W-:Y:S02]  /*93a0*/  @P1 LOP3.LUT R29, R29, 0x1, RZ, 0xfc, !PT ;  /* 0x000000011d1d1812 */ /* 0x000fe400078efcff */
[----:B------:R-:W-:Y:S02]  /*93b0*/  ISETP.LT.OR P1, PT, R35, 0x51, !P0 ;  /* 0x000000512300780c */ /* 0x000fe40004721670 */
[----:B------:R-:W-:Y:S02]  /*93c0*/  ISETP.GE.AND P0, PT, R0, UR36, PT ;  /* 0x0000002400007c0c */ /* 0x000fe4000bf06270 */
[----:B------:R-:W-:Y:S02]  /*93d0*/  LOP3.LUT R16, R16, 0xefffffff, RZ, 0xc0, !PT ;  /* 0xefffffff10107812 */ /* 0x000fe400078ec0ff */
[----:B------:R-:W-:-:S02]  /*93e0*/  ISETP.LT.U32.AND P0, PT, R30, 0x60, !P0 ;  /* 0x000000601e00780c */ /* 0x000fc40004701070 */
[----:B------:R-:W-:Y:S02]  /*93f0*/  @P2 LOP3.LUT R16, R16, 0x10000000, RZ, 0xfc, !PT ;  /* 0x1000000010102812 */ /* 0x000fe400078efcff */
[----:B------:R-:W-:Y:S02]  /*9400*/  ISETP.GE.AND P2, PT, R4, UR11, PT ;  /* 0x0000000b04007c0c */ /* 0x000fe4000bf46270 */
[----:B------:R-:W-:Y:S02]  /*9410*/  LOP3.LUT R16, R16, 0xffefffff, RZ, 0xc0, !PT ;  /* 0xffefffff10107812 */ /* 0x000fe400078ec0ff */
[----:B------:R-:W-:-:S04]  /*9420*/  LOP3.LUT R29, R29, 0xfffeffff, RZ, 0xc0, !PT ;  /* 0xfffeffff1d1d7812 */ /* 0x000fc800078ec0ff */
[----:B------:R-:W-:Y:S02]  /*9430*/  @P1 LOP3.LUT R29, R29, 0x10000, RZ, 0xfc, !PT ;  /* 0x000100001d1d1812 */ /* 0x000fe400078efcff */
[----:B------:R-:W-:Y:S02]  /*9440*/  @P0 LOP3.LUT R16, R16, 0x100000, RZ, 0xfc, !PT ;  /* 0x0010000010100812 */ /* 0x000fe400078efcff */
[----:B------:R-:W-:Y:S02]  /*9450*/  ISETP.GE.AND P1, PT, R5, UR11, PT ;  /* 0x0000000b05007c0c */ /* 0x000fe4000bf26270 */
[----:B------:R-:W-:Y:S02]  /*9460*/  LOP3.LUT R16, R16, 0xfffdffff, RZ, 0xc0, !PT ;  /* 0xfffdffff10107812 */ /* 0x000fe400078ec0ff */
[----:B------:R-:W-:Y:S02]  /*9470*/  ISETP.GE.AND P0, PT, R6, UR11, PT ;  /* 0x0000000b06007c0c */ /* 0x000fe4000bf06270 */
[----:B------:R-:W-:-:S02]  /*9480*/  @P2 LOP3.LUT R16, R16, 0x20000, RZ, 0xfc, !PT ;  /* 0x0002000010102812 */ /* 0x000fc400078efcff */
        /* <DEDUP_REMOVED lines=31> */
.L_x_9289:
[----:B0-----:R-:W0:Y:S01]  /*9680*/  LDC R0, c[0x0][0xd38] ;  /* 0x00034e00ff007b82 */ /* 0x001e220000000800 */
[----:B------:R-:W-:Y:S01]  /*9690*/  MOV R24, R37 ;  /* 0x0000002500187202 */ /* 0x000fe20000000f00 */
[----:B------:R-:W-:Y:S05]  /*96a0*/  YIELD ;  /* 0x0000000000007946 */ /* 0x000fea0003800000 */
[----:B------:R-:W-:Y:S01]  /*96b0*/  ULDC.64 UR4, c[0x0][0xb20] ;  /* 0x0002c80000047ab9 */ /* 0x000fe20000000a00 */
[----:B------:R-:W-:Y:S01]  /*96c0*/  IMAD.MOV.U32 R33, RZ, RZ, RZ ;  /* 0x000000ffff217224 */ /* 0x000fe200078e00ff */
[----:B0-----:R-:W-:-:S13]  /*96d0*/  ISETP.NE.AND P0, PT, R0, 0x1, PT ;  /* 0x000000010000780c */ /* 0x001fda0003f05270 */
[----:B------:R-:W0:Y:S08]  /*96e0*/  @P0 LDC R0, c[0x0][0xd3c] ;  /* 0x00034f00ff000b82 */ /* 0x000e300000000800 */
[----:B-1----:R-:W1:Y:S01]  /*96f0*/  @P0 LDC R3, c[0x0][0xd40] ;  /* 0x00035000ff030b82 */ /* 0x002e620000000800 */
[----:B0-----:R-:W-:-:S05]  /*9700*/  @P0 IMAD.HI.U32 R0, R37, R0, RZ ;  /* 0x0000000025000227 */ /* 0x001fca00078e00ff */
[----:B-1----:R-:W-:Y:S02]  /*9710*/  @P0 SHF.R.U32.HI R24, RZ, R3, R0 ;  /* 0x00000003ff180219 */ /* 0x002fe40000011600 */
        /* <DEDUP_REMOVED lines=14> */
[----:B0-2---:R-:W-:Y:S05]  /*9800*/  @!P0 BRA `(.L_x_9253) ;  /* 0x0000000000408947 */ /* 0x005fea0003800000 */
[----:B------:R-:W-:Y:S01]  /*9810*/  MOV R2, 0x0 ;  /* 0x0000000000027802 */ /* 0x000fe20000000f00 */
[----:B------:R-:W-:Y:S01]  /*9820*/  ULDC.64 UR4, c[0x4][0xf0] ;  /* 0x01003c0000047ab9 */ /* 0x000fe20000000a00 */
[----:B------:R-:W-:Y:S01]  /*9830*/  ULDC.64 UR6, c[0x4][0xf8] ;  /* 0x01003e0000067ab9 */ /* 0x000fe20000000a00 */
[----:B------:R-:W-:Y:S02]  /*9840*/  IMAD.U32 R4, RZ, RZ, UR4 ;  /* 0x00000004ff047e24 */ /* 0x000fe4000f8e00ff */
[----:B------:R-:W-:Y:S01]  /*9850*/  IMAD.U32 R5, RZ, RZ, UR5 ;  /* 0x00000005ff057e24 */ /* 0x000fe2000f8e00ff */
[----:B------:R-:W0:Y:S01]  /*9860*/  LDC.64 R2, c[0x4][R2] ;  /* 0x0100000002027b82 */ /* 0x000e220000000a00 */
[----:B------:R-:W-:Y:S01]  /*9870*/  ULDC.64 UR4, c[0x4][0x8] ;  /* 0x0100020000047ab9 */ /* 0x000fe20000000a00 */
[----:B------:R-:W-:Y:S01]  /*9880*/  IMAD.U32 R6, RZ, RZ, UR6 ;  /* 0x00000006ff067e24 */ /* 0x000fe2000f8e00ff */
[----:B------:R-:W-:Y:S01]  /*9890*/  MOV R10, UR4 ;  /* 0x00000004000a7c02 */ /* 0x000fe20008000f00 */
[----:B------:R-:W-:-:S02]  /*98a0*/  IMAD.U32 R7, RZ, RZ, UR7 ;  /* 0x00000007ff077e24 */ /* 0x000fc4000f8e00ff */
[----:B------:R-:W-:Y:S02]  /*98b0*/  IMAD.U32 R11, RZ, RZ, UR5 ;  /* 0x00000005ff0b7e24 */ /* 0x000fe4000f8e00ff */
[----:B------:R-:W-:Y:S02]  /*98c0*/  IMAD.MOV.U32 R8, RZ, RZ, 0x70 ;  /* 0x00000070ff087424 */ /* 0x000fe400078e00ff */
[----:B------:R-:W-:Y:S02]  /*98d0*/  IMAD.MOV.U32 R12, RZ, RZ, 0x1 ;  /* 0x00000001ff0c7424 */ /* 0x000fe400078e00ff */
[----:B------:R-:W-:-:S07]  /*98e0*/  IMAD.MOV.U32 R13, RZ, RZ, RZ ;  /* 0x000000ffff0d7224 */ /* 0x000fce00078e00ff */
[----:B------:R-:W-:-:S07]  /*98f0*/  LEPC R20, `(.L_x_9253) ;  /* 0x000000001014794e */ /* 0x000fce0000000000 */
[----:B0----5:R-:W-:Y:S05]  /*9900*/  CALL.ABS.NOINC R2 ;  /* 0x0000000002007343 */ /* 0x021fea0003c00000 */
.L_x_9253:
        /* <DEDUP_REMOVED lines=20> */
.L_x_9255:
[----:B------:R0:W1:Y:S01]  /*9a50*/  LDC.64 R2, c[0x4][R17] ;  /* 0x0100000011027b82 */ /* 0x0000620000000a00 */
[----:B------:R-:W-:Y:S01]  /*9a60*/  ULDC.64 UR4, c[0x4][0xf0] ;  /* 0x01003c0000047ab9 */ /* 0x000fe20000000a00 */
[----:B------:R-:W-:Y:S01]  /*9a70*/  ULDC.64 UR6, c[0x4][0xf8] ;  /* 0x01003e0000067ab9 */ /* 0x000fe20000000a00 */
[----:B------:R-:W-:Y:S01]  /*9a80*/  MOV R4, UR4 ;  /* 0x0000000400047c02 */ /* 0x000fe20008000f00 */
        /* <DEDUP_REMOVED lines=11> */
.L_x_9254:
        /* <DEDUP_REMOVED lines=13> */
.L_x_9307:
        /* <DEDUP_REMOVED lines=19> */
[----:B------:R-:W-:-:S05]  /*9d40*/  @P1 IMAD.WIDE.U32 R2, R32, R6, R2 ;  /* 0x0000000620021225 */ /* 0x000fca00078e0002 */
[----:B------:R-:W-:Y:S02]  /*9d50*/  @P1 IADD3 R0, R3, R7, RZ ;  /* 0x0000000703001210 */ /* 0x000fe40007ffe0ff */
[----:B--2---:R-:W-:-:S04]  /*9d60*/  @P1 LEA R4, P0, R2, R4, 0x2 ;  /* 0x0000000402041211 */ /* 0x004fc800078010ff */
        /* <DEDUP_REMOVED lines=11> */
.L_x_9257:
[----:B------:R-:W-:Y:S01]  /*9e20*/  LEA R17, R18, UR37, 0x3 ;  /* 0x0000002512117c11 */ /* 0x000fe2000f8e18ff */
[----:B------:R-:W-:Y:S01]  /*9e30*/  BSSY B0, `(.L_x_9258) ;  /* 0x0000004000007945 */ /* 0x000fe20003800000 */
[----:B------:R-:W-:-:S04]  /*9e40*/  SHF.L.U32 R0, R28, 0x1f, RZ ;  /* 0x0000001f1c007819 */ /* 0x000fc800000006ff */
[----:B------:R-:W0:Y:S02]  /*9e50*/  SYNCS.PHASECHK.TRANS64.TRYWAIT P0, [R17+URZ+0x32440], R0 ;  /* 0x03244000110075a7 */ /* 0x000e24000800017f */
[----:B0-----:R-:W-:Y:S05]  /*9e60*/  @!P0 BRA `(.L_x_9259) ;  /* 0x0000003800ac8947 */ /* 0x001fea0003800000 */
.L_x_9308:
[----:B------:R-:W-:Y:S05]  /*9e70*/  BSYNC B0 ;  /* 0x0000000000007941 */ /* 0x000fea0003800000 */
.L_x_9258:
[----:B0-----:R-:W-:Y:S01]  /*9e80*/  SHF.R.S32.HI R0, RZ, 0x1f, R25 ;  /* 0x0000001fff007819 */ /* 0x001fe20000011419 */
[----:B------:R-:W0:Y:S01]  /*9e90*/  S2R R20, SR_TID.X ;  /* 0x0000000000147919 */ /* 0x000e220000002100 */
[----:B------:R-:W-:Y:S01]  /*9ea0*/  ULDC.64 UR4, c[0x0][0x300] ;  /* 0x0000c00000047ab9 */ /* 0x000fe20000000a00 */
[----:B-----5:R-:W-:Y:S01]  /*9eb0*/  SHF.R.S32.HI R4, RZ, 0x1f, R23 ;  /* 0x0000001fff047819 */ /* 0x020fe20000011417 */
[----:B------:R-:W-:Y:S01]  /*9ec0*/  IMAD.WIDE.U32 R2, R25, UR4, RZ ;  /* 0x0000000419027c25 */ /* 0x000fe2000f8e00ff */
[----:B------:R1:W-:Y:S01]  /*9ed0*/  STL [R1], R0 ;  /* 0x0000000001007387 */ /* 0x0003e20000100800 */
[----:B------:R-:W-:-:S03]  /*9ee0*/  LOP3.LUT P1, RZ, R16, 0x1, RZ, 0xc0, !PT ;  /* 0x0000000110ff7812 */ /* 0x000fc6000782c0ff */
[----:B------:R2:W-:Y:S01]  /*9ef0*/  STL [R1+0x4], R4 ;  /* 0x0000040401007387 */ /* 0x0005e20000100800 */
[----:B-1----:R-:W-:-:S04]  /*9f00*/  IMAD R0, R0, UR4, RZ ;  /* 0x0000000400007c24 */ /* 0x002fc8000f8e02ff */
        /* <DEDUP_REMOVED lines=8> */
[----:B0-----:R-:W-:Y:S01]  /*9f90*/  SHF.L.U32 R20, R20, 0x3, RZ ;  /* 0x0000000314147819 */ /* 0x001fe200000006ff */
[----:B------:R-:W-:Y:S02]  /*9fa0*/  IMAD R0, R31, UR4, RZ ;  /* 0x000000041f007c24 */ /* 0x000fe4000f8e02ff */
[----:B------:R-:W-:Y:S01]  /*9fb0*/  IMAD.WIDE.U32 R2, R19, UR4, R2 ;  /* 0x0000000413027c25 */ /* 0x000fe2000f8e0002 */
[----:B------:R-:W-:-:S03]  /*9fc0*/  LOP3.LUT R20, R20, 0x38, RZ, 0xc0, !PT ;  /* 0x0000003814147812 */ /* 0x000fc600078ec0ff */
[----:B------:R-:W-:Y:S01]  /*9fd0*/  IMAD R5, R19, UR5, R0 ;  /* 0x0000000513057c24 */ /* 0x000fe2000f8e0200 */
[----:B------:R-:W-:Y:S01]  /*9fe0*/  ULDC.64 UR4, c[0x0][0x2e8] ;  /* 0x0000ba0000047ab9 */ /* 0x000fe20000000a00 */
[----:B--2---:R-:W-:Y:S01]  /*9ff0*/  IMAD R4, R18, 0x1800, R27 ;  /* 0x0000180012047824 */ /* 0x004fe200078e021b */
[----:B------:R-:W-:Y:S01]  /*a000*/  LEA R0, P0, R2, UR4, 0x1 ;  /* 0x0000000402007c11 */ /* 0x000fe2000f8008ff */
[----:B------:R-:W-:Y:S01]  /*a010*/  IMAD.IADD R5, R3, 0x1, R5 ;  /* 0x0000000103057824 */ /* 0x000fe200078e0205 */
[----:B------:R-:W-:-:S04]  /*a020*/  UMOV UR4, 0xffffffff ;  /* 0xffffffff00047882 */ /* 0x000fc80000000000 */
        /* <DEDUP_REMOVED lines=19> */
[----:B------:R-:W0:Y:S02]  /*a160*/  SHFL.IDX PT, R14, R0, 0x2, 0x181f ;  /* 0x00581f00000e7f89 */ /* 0x000e2400000e0000 */
[----:B------:R-:W-:Y:S02]  /*a170*/  @P5 IMAD.X R6, RZ, RZ, R6, P0 ;  /* 0x000000ffff065224 */ /* 0x000fe400000e0606 */
[----:B------:R-:W-:Y:S02]  /*a180*/  @P5 IMAD.MOV.U32 R2, RZ, RZ, R11 ;  /* 0x000000ffff025224 */ /* 0x000fe400078e000b */
[----:B------:R-:W-:-:S05]  /*a190*/  @P5 IMAD.MOV.U32 R3, RZ, RZ, R6 ;  /* 0x000000ffff035224 */ /* 0x000fca00078e0006 */
[----:B------:R1:W-:Y:S01]  /*a1a0*/  @P5 LDGSTS.E.BYPASS.LTC128B.128 [R12+0x1cc00], desc[UR48][R2.64], !P1 ;  /* 0x1cc00000020c5fae */ /* 0x0003e2000c901d70 */
[----:B0-----:R-:W-:-:S03]  /*a1b0*/  @P4 LEA R10, P0, R20, R14, 0x1 ;  /* 0x0000000e140a4211 */ /* 0x001fc600078008ff */
[----:B-1----:R-:W-:Y:S01]  /*a1c0*/  SHFL.IDX PT, R2, R5, 0x4, 0x181f ;  /* 0x00981f0005027f89 */ /* 0x002fe200000e0000 */
[----:B------:R-:W-:-:S03]  /*a1d0*/  @P4 LEA R12, R4, UR37, 0x1 ;  /* 0x00000025040c4c11 */ /* 0x000fc6000f8e08ff */
[----:B------:R-:W0:Y:S01]  /*a1e0*/  SHFL.IDX PT, R14, R0, 0x3, 0x181f ;  /* 0x00781f00000e7f89 */ /* 0x000e2200000e0000 */
[----:B------:R-:W-:-:S03]  /*a1f0*/  @P4 IMAD.X R9, RZ, RZ, R9, P0 ;  /* 0x000000ffff094224 */ /* 0x000fc600000e0609 */
[----:B------:R-:W-:Y:S01]  /*a200*/  SHFL.IDX PT, R5, R5, 0x5, 0x181f ;  /* 0x00b81f0005057f89 */ /* 0x000fe200000e0000 */
[----:B------:R-:W-:Y:S01]  /*a210*/  @P4 IMAD.MOV.U32 R3, RZ, RZ, R9 ;  /* 0x000000ffff034224 */ /* 0x000fe200078e0009 */
[----:B------:R-:W-:Y:S02]  /*a220*/  @P3 LEA R9, R4, UR37, 0x1 ;  /* 0x0000002504093c11 */ /* 0x000fe4000f8e08ff */
[C---:B0-----:R-:W-:Y:S02]  /*a230*/  @P3 LEA R8, P0, R20.reuse, R14, 0x1 ;  /* 0x0000000e14083211 */ /* 0x041fe400078008ff */
[----:B------:R-:W0:Y:S03]  /*a240*/  SHFL.IDX PT, R14, R0, 0x4, 0x181f ;  /* 0x00981f00000e7f89 */ /* 0x000e2600000e0000 */
[----:B------:R-:W-:Y:S01]  /*a250*/  @P3 IMAD.X R7, RZ, RZ, R7, P0 ;  /* 0x000000ffff073224 */ /* 0x000fe200000e0607 */
[----:B0-----:R-:W-:-:S02]  /*a260*/  @P2 LEA R6, P0, R20, R14, 0x1 ;  /* 0x0000000e14062211 */ /* 0x001fc400078008ff */
[----:B------:R0:W1:Y:S02]  /*a270*/  SHFL.IDX PT, R14, R0, 0x5, 0x181f ;  /* 0x00b81f00000e7f89 */ /* 0x00006400000e0000 */
[----:B------:R-:W-:Y:S01]  /*a280*/  @P2 IADD3.X R11, RZ, R2, RZ, P0, !PT ;  /* 0x00000002ff0b2210 */ /* 0x000fe200007fe4ff */
        /* <DEDUP_REMOVED lines=9> */
.L_x_9322:
[----:B------:R-:W-:-:S13]  /*a320*/  ISETP.GE.AND P2, PT, R35, 0x51, PT ;  /* 0x000000512300780c */ /* 0x000fda0003f46270 */
[----:B0-----:R-:W-:-:S04]  /*a330*/  @P2 LEA R2, P0, R20, R14, 0x1 ;  /* 0x0000000e14022211 */ /* 0x001fc800078008ff */
[----:B------:R-:W-:Y:S02]  /*a340*/  @P2 IADD3.X R3, RZ, R5, RZ, P0, !PT ;  /* 0x00000005ff032210 */ /* 0x000fe400007fe4ff */
[----:B------:R-:W-:Y:S02]  /*a350*/  @P2 LEA R5, R4, UR37, 0x1 ;  /* 0x0000002504052c11 */ /* 0x000fe4000f8e08ff */
[----:B------:R-:W-:-:S03]  /*a360*/  PLOP3.LUT P0, PT, PT, PT, PT, 0x80, 0x0 ;  /* 0x000000000000781c */ /* 0x000fc60003f0f070 */
[----:B------:R-:W-:Y:S01]  /*a370*/  @!PT LDS RZ, [RZ] ;  /* 0x00000000fffff984 */ /* 0x000fe20000000800 */
[----:B------:R-:W-:Y:S01]  /*a380*/  @!PT LDS RZ, [RZ] ;  /* 0x00000000fffff984 */ /* 0x000fe20000000800 */
[----:B------:R-:W-:Y:S01]  /*a390*/  @!PT LDS RZ, [RZ] ;  /* 0x00000000fffff984 */ /* 0x000fe20000000800 */
[----:B------:R0:W-:Y:S01]  /*a3a0*/  @P2 LDGSTS.E.BYPASS.LTC128B.128 [R5+0x1ec00], desc[UR48][R2.64], !P1 ;  /* 0x1ec0000002052fae */ /* 0x0001e2000c901d70 */
[----:B------:R-:W-:-:S09]  /*a3b0*/  NOP ;  /* 0x0000000000007918 */ /* 0x000fd20000000000 */
.L_x_9261:
        /* <DEDUP_REMOVED lines=11> */
.L_x_9262:
[----:B------:R1:W-:Y:S02]  /*a470*/  SYNCS.ARRIVE.TRANS64.A1T0 RZ, [R17+URZ+0x32430], RZ ;  /* 0x032430ff11ff79a7 */ /* 0x0003e4000810003f */
[----:B------:R-:W-:Y:S05]  /*a480*/  WARPSYNC.ALL ;  /* 0x0000000000007948 */ /* 0x000fea0003800000 */
[----:B------:R-:W-:Y:S01]  /*a490*/  UIADD3 UR4, UR37, 0x18400, URZ ;  /* 0x0001840025047890 */ /* 0x000fe2000fffe03f */
[----:B------:R-:W-:-:S03]  /*a4a0*/  SHF.R.S32.HI R26, RZ, 0x1f, R22 ;  /* 0x0000001fff1a7819 */ /* 0x000fc60000011416 */
        /* <DEDUP_REMOVED lines=20> */
.L_x_9263:
[----:B------:R-:W2:Y:S01]  /*a5f0*/  LDC R6, c[0x0][0x448] ;  /* 0x00011200ff067b82 */ /* 0x000ea20000000800 */
[----:B------:R-:W-:Y:S01]  /*a600*/  IMAD.MOV R0, RZ, RZ, -R24 ;  /* 0x000000ffff007224 */ /* 0x000fe200078e0a18 */
[----:B------:R-:W-:Y:S01]  /*a610*/  ULDC UR4, c[0x0][0xd38] ;  /* 0x00034e0000047ab9 */ /* 0x000fe20000000800 */
[----:B------:R-:W-:Y:S02]  /*a620*/  LOP3.LUT R16, R16, 0xfff7ffff, RZ, 0xc0, !PT ;  /* 0xfff7ffff10107812 */ /* 0x000fe400078ec0ff */
[----:B------:R-:W-:Y:S01]  /*a630*/  IMAD R0, R0, UR4, R37 ;  /* 0x0000000400007c24 */ /* 0x000fe2000f8e0225 */
[----:B------:R-:W-:-:S03]  /*a640*/  ULDC.64 UR4, c[0x0][0x2d8] ;  /* 0x0000b60000047ab9 */ /* 0x000fc60000000a00 */
[----:B------:R-:W-:-:S05]  /*a650*/  IMAD.SHL.U32 R0, R0, 0x80, RZ ;  /* 0x0000008000007824 */ /* 0x000fca00078e00ff */
[----:B------:R-:W-:-:S05]  /*a660*/  LOP3.LUT R24, R30, R0, RZ, 0xfc, !PT ;  /* 0x000000001e187212 */ /* 0x000fca00078efcff */
[----:B------:R-:W-:Y:S01]  /*a670*/  IMAD.MOV.U32 R4, RZ, RZ, R24 ;  /* 0x000000ffff047224 */ /* 0x000fe200078e0018 */
[----:B--2---:R-:W-:-:S13]  /*a680*/  ISETP.NE.AND P0, PT, R6, 0x1, PT ;  /* 0x000000010600780c */ /* 0x004fda0003f05270 */
[----:B0-----:R-:W0:Y:S01]  /*a690*/  @P0 LDC R3, c[0x0][0x44c] ;  /* 0x00011300ff030b82 */ /* 0x001e220000000800 */
[----:B------:R-:W-:-:S04]  /*a6a0*/  @P0 LOP3.LUT R16, R16, 0x80000, RZ, 0xfc, !PT ;  /* 0x0008000010100812 */ /* 0x000fc800078efcff */
[----:B------:R-:W-:-:S03]  /*a6b0*/  LOP3.LUT P1, RZ, R16, 0x4000000, RZ, 0xc0, !PT ;  /* 0x0400000010ff7812 */ /* 0x000fc6000782c0ff */
[----:B------:R-:W2:Y:S01]  /*a6c0*/  @P0 LDC R5, c[0x0][0x450] ;  /* 0x00011400ff050b82 */ /* 0x000ea20000000800 */
[----:B0-----:R-:W-:-:S05]  /*a6d0*/  @P0 IMAD.HI.U32 R2, R24, R3, RZ ;  /* 0x0000000318020227 */ /* 0x001fca00078e00ff */
[----:B--2---:R-:W-:Y:S01]  /*a6e0*/  @P0 SHF.R.U32.HI R4, RZ, R5, R2 ;  /* 0x00000005ff040219 */ /* 0x004fe20000011602 */
[----:B------:R-:W-:-:S04]  /*a6f0*/  IMAD R2, R31, UR4, RZ ;  /* 0x000000041f027c24 */ /* 0x000fc8000f8e02ff */
        /* <DEDUP_REMOVED lines=9> */
[----:B------:R-:W-:Y:S02]  /*a790*/  IMAD.MOV R5, RZ, RZ, -R4 ;  /* 0x000000ffff057224 */ /* 0x000fe400078e0a04 */
[----:B------:R-:W-:-:S04]  /*a7a0*/  IMAD.WIDE.U32 R2, R4, UR4, R2 ;  /* 0x0000000404027c25 */ /* 0x000fc8000f8e0002 */
[----:B------:R-:W-:Y:S01]  /*a7b0*/  IMAD R5, R6, R5, R24 ;  /* 0x0000000506057224 */ /* 0x000fe200078e0218 */
        /* <DEDUP_REMOVED lines=15> */
[----:B------:R1:W-:Y:S01]  /*a8b0*/  STL [R1+0x10], R17 ;  /* 0x0000101101007387 */ /* 0x0003e20000100800 */
[----:B------:R-:W-:Y:S01]  /*a8c0*/  IMAD.IADD R0, R36, 0x1, R0 ;  /* 0x0000000124007824 */ /* 0x000fe200078e0200 */
[----:B------:R-:W-:Y:S02]  /*a8d0*/  LOP3.LUT R16, R16, 0xfffff7ff, RZ, 0xc0, !PT ;  /* 0xfffff7ff10107812 */ /* 0x000fe400078ec0ff */
[----:B------:R-:W0:Y:S01]  /*a8e0*/  SHFL.IDX PT, R14, R4, RZ, 0x181f ;  /* 0x00181fff040e7589 */ /* 0x000e2200000e0000 */
[C---:B------:R-:W-:Y:S01]  /*a8f0*/  VIADD R6, R0.reuse, 0x10 ;  /* 0x0000001000067836 */ /* 0x040fe20000000000 */
[C---:B------:R-:W-:Y:S02]  /*a900*/  ISETP.GE.AND P2, PT, R0.reuse, UR38, PT ;  /* 0x0000002600007c0c */ /* 0x040fe4000bf46270 */
[----:B------:R-:W2:Y:S01]  /*a910*/  SHFL.IDX PT, R3, R5, RZ, 0x181f ;  /* 0x00181fff05037589 */ /* 0x000ea200000e0000 */
[----:B------:R-:W-:Y:S02]  /*a920*/  IADD3 R13, R0, 0x40, RZ ;  /* 0x00000040000d7810 */ /* 0x000fe40007ffe0ff */
[----:B------:R-:W-:Y:S01]  /*a930*/  LOP3.LUT R29, R29, 0xffefffff, RZ, 0xc0, !PT ;  /* 0xffefffff1d1d7812 */ /* 0x000fe200078ec0ff */
[----:B-1----:R-:W1:Y:S01]  /*a940*/  S2R R17, SR_TID.X ;  /* 0x0000000000117919 */ /* 0x002e620000002100 */
[----:B------:R-:W-:Y:S01]  /*a950*/  ISETP.GE.AND P4, PT, R13, UR38, PT ;  /* 0x000000260d007c0c */ /* 0x000fe2000bf86270 */
[----:B------:R-:W3:Y:S05]  /*a960*/  SHFL.IDX PT, R10, R4, 0x1, 0x181f ;  /* 0x00381f00040a7f89 */ /* 0x000eea00000e0000 */
[----:B------:R-:W-:Y:S01]  /*a970*/  @P2 LOP3.LUT R16, R16, 0x800, RZ, 0xfc, !PT ;  /* 0x0000080010102812 */ /* 0x000fe200078efcff */
[----:B------:R-:W4:Y:S03]  /*a980*/  SHFL.IDX PT, R2, R5, 0x1, 0x181f ;  /* 0x00381f0005027f89 */ /* 0x000f2600000e0000 */
[----:B------:R-:W-:Y:S01]  /*a990*/  LOP3.LUT R16, R16, 0xfffffbff, RZ, 0xc0, !PT ;  /* 0xfffffbff10107812 */ /* 0x000fe200078ec0ff */
[----:B------:R-:W4:Y:S04]  /*a9a0*/  SHFL.IDX PT, R9, R4, 0x2, 0x181f ;  /* 0x00581f0004097f89 */ /* 0x000f2800000e0000 */
[----:B------:R-:W4:Y:S04]  /*a9b0*/  SHFL.IDX PT, R8, R5, 0x2, 0x181f ;  /* 0x00581f0005087f89 */ /* 0x000f2800000e0000 */
[----:B------:R-:W4:Y:S04]  /*a9c0*/  SHFL.IDX PT, R7, R4, 0x3, 0x181f ;  /* 0x00781f0004077f89 */ /* 0x000f2800000e0000 */
[----:B------:R-:W-:Y:S04]  /*a9d0*/  SHFL.IDX PT, R21, R4, 0x5, 0x181f ;  /* 0x00b81f0004157f89 */ /* 0x000fe800000e0000 */
[----:B------:R-:W-:Y:S01]  /*a9e0*/  SHFL.IDX PT, R15, R4, 0x6, 0x181f ;  /* 0x00d81f00040f7f89 */ /* 0x000fe200000e0000 */
[----:B-1----:R-:W-:-:S05]  /*a9f0*/  IMAD.SHL.U32 R17, R17, 0x8, RZ ;  /* 0x0000000811117824 */ /* 0x002fca00078e00ff */
[----:B------:R-:W-:-:S04]  /*aa00*/  LOP3.LUT R17, R17, 0x38, RZ, 0xc0, !PT ;  /* 0x0000003811117812 */ /* 0x000fc800078ec0ff */
[C---:B0-----:R-:W-:Y:S02]  /*aa10*/  @!P2 LEA R12, P0, R17.reuse, R14, 0x1 ;  /* 0x0000000e110ca211 */ /* 0x041fe400078008ff */
[----:B------:R-:W-:Y:S02]  /*aa20*/  SHFL.IDX PT, R14, R4, 0x4, 0x181f ;  /* 0x00981f00040e7f89 */ /* 0x000fe400000e0000 */
[----:B--2---:R-:W-:Y:S02]  /*aa30*/  @!P2 IADD3.X R3, RZ, R3, RZ, P0, !PT ;  /* 0x00000003ff03a210 */ /* 0x004fe400007fe4ff */
[----:B------:R-:W-:Y:S02]  /*aa40*/  ISETP.GE.AND P2, PT, R6, UR38, PT ;  /* 0x0000002606007c0c */ /* 0x000fe4000bf46270 */
[----:B------:R-:W0:Y:S11]  /*aa50*/  SHFL.IDX PT, R6, R5, 0x3, 0x181f ;  /* 0x00781f0005067f89 */ /* 0x000e3600000e0000 */
[----:B---3--:R-:W-:-:S02]  /*aa60*/  @!P2 LEA R10, P0, R17, R10, 0x1 ;  /* 0x0000000a110aa211 */ /* 0x008fc400078008ff */
[----:B------:R-:W-:-:S03]  /*aa70*/  @P2 LOP3.LUT R16, R16, 0x400, RZ, 0xfc, !PT ;  /* 0x0000040010102812 */ /* 0x000fc600078efcff */
[----:B----4-:R-:W-:Y:S01]  /*aa80*/  @!P2 IMAD.X R11, RZ, RZ, R2, P0 ;  /* 0x000000ffff0ba224 */ /* 0x010fe200000e0602 */
[----:B------:R-:W-:Y:S01]  /*aa90*/  LOP3.LUT R16, R16, 0xfffffdff, RZ, 0xc0, !PT ;  /* 0xfffffdff10107812 */ /* 0x000fe200078ec0ff */
[----:B------:R-:W-:-:S05]  /*aaa0*/  VIADD R2, R0, 0x20 ;  /* 0x0000002000027836 */ /* 0x000fca0000000000 */
[----:B------:R-:W-:Y:S01]  /*aab0*/  ISETP.GE.AND P6, PT, R2, UR38, PT ;  /* 0x0000002602007c0c */ /* 0x000fe2000bfc6270 */
[----:B------:R-:W-:-:S05]  /*aac0*/  VIADD R2, R0, 0x30 ;  /* 0x0000003000027836 */ /* 0x000fca0000000000 */
[----:B------:R-:W-:Y:S02]  /*aad0*/  ISETP.GE.AND P5, PT, R2, UR38, PT ;  /* 0x0000002602007c0c */ /* 0x000fe4000bfa6270 */
[----:B------:R-:W1:Y:S05]  /*aae0*/  SHFL.IDX PT, R2, R5, 0x4, 0x181f ;  /* 0x00981f0005027f89 */ /* 0x000e6a00000e0000 */
[----:B------:R-:W-:Y:S02]  /*aaf0*/  @!P6 LEA R9, P0, R17, R9, 0x1 ;  /* 0x000000091109e211 */ /* 0x000fe400078008ff */
[----:B------:R-:W-:Y:S02]  /*ab00*/  @P6 LOP3.LUT R16, R16, 0x200, RZ, 0xfc, !PT ;  /* 0x0000020010106812 */ /* 0x000fe400078efcff */
[----:B------:R-:W-:Y:S01]  /*ab10*/  @P6 LOP3.LUT R29, R29, 0x100000, RZ, 0xfc, !PT ;  /* 0x001000001d1d6812 */ /* 0x000fe200078efcff */
[----:B------:R-:W-:Y:S01]  /*ab20*/  @!P6 IMAD.X R8, RZ, RZ, R8, P0 ;  /* 0x000000ffff08e224 */ /* 0x000fe200000e0608 */
[----:B------:R-:W-:-:S02]  /*ab30*/  @!P5 LEA R7, P0, R17, R7, 0x1 ;  /* 0x000000071107d211 */ /* 0x000fc400078008ff */
[C---:B------:R-:W-:Y:S02]  /*ab40*/  LOP3.LUT P6, RZ, R16.reuse, 0x800, RZ, 0xc0, !PT ;  /* 0x0000080010ff7812 */ /* 0x040fe400078cc0ff */
[----:B------:R-:W-:Y:S01]  /*ab50*/  LOP3.LUT R16, R16, 0xfffffeff, RZ, 0xc0, !PT ;  /* 0xfffffeff10107812 */ /* 0x000fe200078ec0ff */
[----:B0-----:R-:W-:Y:S01]  /*ab60*/  @!P5 IMAD.X R6, RZ, RZ, R6, P0 ;  /* 0x000000ffff06d224 */ /* 0x001fe200000e0606 */
[----:B------:R-:W-:Y:S02]  /*ab70*/  @!P4 LEA R14, P0, R17, R14, 0x1 ;  /* 0x0000000e110ec211 */ /* 0x000fe400078008ff */
[----:B------:R-:W-:-:S04]  /*ab80*/  @P5 LOP3.LUT R16, R16, 0x100, RZ, 0xfc, !PT ;  /* 0x0000010010105812 */ /* 0x000fc800078efcff */
[----:B------:R-:W-:Y:S01]  /*ab90*/  LOP3.LUT R16, R16, 0xffffff7f, RZ, 0xc0, !PT ;  /* 0xffffff7f10107812 */ /* 0x000fe200078ec0ff */
[----:B-1----:R-:W-:Y:S02]  /*aba0*/  @!P4 IMAD.X R13, RZ, RZ, R2, P0 ;  /* 0x000000ffff0dc224 */ /* 0x002fe400000e0602 */
[----:B------:R-:W-:Y:S01]  /*abb0*/  VIADD R2, R0, 0x50 ;  /* 0x0000005000027836 */ /* 0x000fe20000000000 */
[----:B------:R-:W-:-:S04]  /*abc0*/  @P4 LOP3.LUT R16, R16, 0x80, RZ, 0xfc, !PT ;  /* 0x0000008010104812 */ /* 0x000fc800078efcff */
[----:B------:R-:W-:Y:S01]  /*abd0*/  ISETP.GE.AND P3, PT, R2, UR38, PT ;  /* 0x0000002602007c0c */ /* 0x000fe2000bf66270 */
[----:B------:R-:W-:Y:S01]  /*abe0*/  VIADD R2, R0, 0x60 ;  /* 0x0000006000027836 */ /* 0x000fe20000000000 */
[----:B------:R-:W-:-:S04]  /*abf0*/  LOP3.LUT R16, R16, 0xffffffbf, RZ, 0xc0, !PT ;  /* 0xffffffbf10107812 */ /* 0x000fc800078ec0ff */
[----:B------:R-:W-:Y:S02]  /*ac00*/  ISETP.GE.AND P2, PT, R2, UR38, PT ;  /* 0x0000002602007c0c */ /* 0x000fe4000bf46270 */
[----:B------:R-:W0:Y:S05]  /*ac10*/  SHFL.IDX PT, R2, R5, 0x5, 0x181f ;  /* 0x00b81f0005027f89 */ /* 0x000e2a00000e0000 */
[----:B------:R-:W-:Y:S02]  /*ac20*/  @!P3 LEA R21, P0, R17, R21, 0x1 ;  /* 0x000000151115b211 */ /* 0x000fe400078008ff */
[----:B------:R-:W-:-:S04]  /*ac30*/  @P3 LOP3.LUT R16, R16, 0x40, RZ, 0xfc, !PT ;  /* 0x0000004010103812 */ /* 0x000fc800078efcff */
[----:B------:R-:W-:-:S04]  /*ac40*/  LOP3.LUT R16, R16, 0xffffffdf, RZ, 0xc0, !PT ;  /* 0xffffffdf10107812 */ /* 0x000fc800078ec0ff */
[----:B------:R-:W-:Y:S01]  /*ac50*/  @P2 LOP3.LUT R16, R16, 0x20, RZ, 0xfc, !PT ;  /* 0x0000002010102812 */ /* 0x000fe200078efcff */
[----:B0-----:R-:W-:Y:S01]  /*ac60*/  @!P3 IMAD.X R20, RZ, RZ, R2, P0 ;  /* 0x000000ffff14b224 */ /* 0x001fe200000e0602 */
[----:B------:R-:W-:Y:S01]  /*ac70*/  @!P2 LEA R17, P0, R17, R15, 0x1 ;  /* 0x0000000f1111a211 */ /* 0x000fe200078008ff */
[----:B------:R-:W0:Y:S04]  /*ac80*/  SHFL.IDX PT, R2, R5, 0x6, 0x181f ;  /* 0x00d81f0005027f89 */ /* 0x000e2800000e0000 */
[----:B0-----:R-:W-:Y:S01]  /*ac90*/  @!P2 IMAD.X R15, RZ, RZ, R2, P0 ;  /* 0x000000ffff0fa224 */ /* 0x001fe200000e0602 */
[----:B------:R-:W-:Y:S01]  /*aca0*/  LOP3.LUT P0, RZ, R16, 0x400, RZ, 0xc0, !PT ;  /* 0x0000040010ff7812 */ /* 0x000fe2000780c0ff */
[----:B------:R-:W-:Y:S01]  /*acb0*/  @!P6 IMAD.MOV.U32 R2, RZ, RZ, R12 ;  /* 0x000000ffff02e224 */ /* 0x000fe200078e000c */
[----:B------:R-:W-:-:S05]  /*acc0*/  LEA R12, R27, UR37, 0x1 ;  /* 0x000000251b0c7c11 */ /* 0x000fca000f8e08ff */
[----:B------:R0:W-:Y:S01]  /*acd0*/  @!P6 LDGSTS.E.BYPASS.LTC128B.128 [R12+0x18400], desc[UR48][R2.64], !P1 ;  /* 0x18400000020cefae */ /* 0x0001e2000c901d70 */
[----:B------:R-:W-:-:S05]  /*ace0*/  LOP3.LUT P6, RZ, R29, 0x100000, RZ, 0xc0, !PT ;  /* 0x001000001dff7812 */ /* 0x000fca00078cc0ff */
[----:B0-----:R-:W-:Y:S01]  /*acf0*/  @!P0 MOV R2, R10 ;  /* 0x0000000a00028202 */ /* 0x001fe20000000f00 */
[----:B------:R-:W-:-:S05]  /*ad00*/  @!P0 IMAD.MOV.U32 R3, RZ, RZ, R11 ;  /* 0x000000ffff038224 */ /* 0x000fca00078e000b */
[----:B------:R0:W-:Y:S02]  /*ad10*/  @!P0 LDGSTS.E.BYPASS.LTC128B.128 [R12+0x18c00], desc[UR48][R2.64], !P1 ;  /* 0x18c00000020c8fae */ /* 0x0001e4000c901d70 */
[----:B0-----:R-:W-:Y:S02]  /*ad20*/  @!P6 IMAD.MOV.U32 R2, RZ, RZ, R9 ;  /* 0x000000ffff02e224 */ /* 0x001fe400078e0009 */
[----:B------:R-:W-:-:S05]  /*ad30*/  @!P6 IMAD.MOV.U32 R3, RZ, RZ, R8 ;  /* 0x000000ffff03e224 */ /* 0x000fca00078e0008 */
[----:B------:R0:W-:Y:S02]  /*ad40*/  @!P6 LDGSTS.E.BYPASS.LTC128B.128 [R12+0x19400], desc[UR48][R2.64], !P1 ;  /* 0x19400000020cefae */ /* 0x0001e4000c901d70 */
[----:B0-----:R-:W-:Y:S02]  /*ad50*/  @!P5 IMAD.MOV.U32 R2, RZ, RZ, R7 ;  /* 0x000000ffff02d224 */ /* 0x001fe400078e0007 */
[----:B------:R-:W-:-:S05]  /*ad60*/  @!P5 IMAD.MOV.U32 R3, RZ, RZ, R6 ;  /* 0x000000ffff03d224 */ /* 0x000fca00078e0006 */
[----:B------:R0:W-:Y:S02]  /*ad70*/  @!P5 LDGSTS.E.BYPASS.LTC128B.128 [R12+0x19c00], desc[UR48][R2.64], !P1 ;  /* 0x19c00000020cdfae */ /* 0x0001e4000c901d70 */
[----:B0-----:R-:W-:Y:S01]  /*ad80*/  @!P4 IMAD.MOV.U32 R2, RZ, RZ, R14 ;  /* 0x000000ffff02c224 */ /* 0x001fe200078e000e */
[----:B------:R-:W-:-:S05]  /*ad90*/  @!P4 MOV R3, R13 ;  /* 0x0000000d0003c202 */ /* 0x000fca0000000f00 */
[----:B------:R0:W-:Y:S02]  /*ada0*/  @!P4 LDGSTS.E.BYPASS.LTC128B.128 [R12+0x1a400], desc[UR48][R2.64], !P1 ;  /* 0x1a400000020ccfae */ /* 0x0001e4000c901d70 */
[----:B0-----:R-:W-:Y:S02]  /*adb0*/  @!P3 IMAD.MOV.U32 R2, RZ, RZ, R21 ;  /* 0x000000ffff02b224 */ /* 0x001fe400078e0015 */
[----:B------:R-:W-:-:S05]  /*adc0*/  @!P3 IMAD.MOV.U32 R3, RZ, RZ, R20 ;  /* 0x000000ffff03b224 */ /* 0x000fca00078e0014 */
[----:B------:R0:W-:Y:S02]  /*add0*/  @!P3 LDGSTS.E.BYPASS.LTC128B.128 [R12+0x1ac00], desc[UR48][R2.64], !P1 ;  /* 0x1ac00000020cbfae */ /* 0x0001e4000c901d70 */
[----:B0-----:R-:W-:Y:S02]  /*ade0*/  @!P2 IMAD.MOV.U32 R2, RZ, RZ, R17 ;  /* 0x000000ffff02a224 */ /* 0x001fe400078e0011 */
[----:B------:R0:W5:Y:S01]  /*adf0*/  LDL.LU R17, [R1+0x10] ;  /* 0x0000100001117983 */ /* 0x0001620000300800 */
[----:B------:R-:W-:-:S03]  /*ae00*/  @!P2 IMAD.MOV.U32 R3, RZ, RZ, R15 ;  /* 0x000000ffff03a224 */ /* 0x000fc600078e000f */
[----:B------:R0:W1:Y:S04]  /*ae10*/  SHFL.IDX PT, R14, R4, 0x7, 0x181f ;  /* 0x00f81f00040e7f89 */ /* 0x00006800000e0000 */
[----:B------:R0:W-:Y:S04]  /*ae20*/  @!P2 LDGSTS.E.BYPASS.LTC128B.128 [R12+0x1b400], desc[UR48][R2.64], !P1 ;  /* 0x1b400000020cafae */ /* 0x0001e8000c901d70 */
[----:B------:R-:W2:Y:S02]  /*ae30*/  SHFL.IDX PT, R5, R5, 0x7, 0x181f ;  /* 0x00f81f0005057f89 */ /* 0x000ea400000e0000 */
.L_x_9339:
[----:B0-----:R-:W0:Y:S01]  /*ae40*/  S2R R2, SR_TID.X ;  /* 0x0000000000027919 */ /* 0x001e220000002100 */
[----:B------:R-:W-:Y:S01]  /*ae50*/  VIADD R0, R0, 0x70 ;  /* 0x0000007000007836 */ /* 0x000fe20000000000 */
[----:B------:R-:W-:Y:S02]  /*ae60*/  LEA R4, R27, UR37, 0x1 ;  /* 0x000000251b047c11 */ /* 0x000fe4000f8e08ff */
[----:B------:R-:W-:Y:S02]  /*ae70*/  LOP3.LUT R16, R16, 0xffffdfff, RZ, 0xc0, !PT ;  /* 0xffffdfff10107812 */ /* 0x000fe400078ec0ff */
[----:B------:R-:W-:-:S13]  /*ae80*/  ISETP.GE.AND P2, PT, R0, UR38, PT ;  /* 0x0000002600007c0c */ /* 0x000fda000bf46270 */
[----:B------:R-:W-:Y:S01]  /*ae90*/  @P2 LOP3.LUT R16, R16, 0x2000, RZ, 0xfc, !PT ;  /* 0x0000200010102812 */ /* 0x000fe200078efcff */
[----:B0-----:R-:W-:-:S05]  /*aea0*/  IMAD.SHL.U32 R2, R2, 0x8, RZ ;  /* 0x0000000802027824 */ /* 0x001fca00078e00ff */
[----:B------:R-:W-:-:S04]  /*aeb0*/  LOP3.LUT R2, R2, 0x38, RZ, 0xc0, !PT ;  /* 0x0000003802027812 */ /* 0x000fc800078ec0ff */
[----:B-1----:R-:W-:-:S04]  /*aec0*/  @!P2 LEA R2, P0, R2, R14, 0x1 ;  /* 0x0000000e0202a211 */ /* 0x002fc800078008ff */
[----:B--2---:R-:W-:-:S05]  /*aed0*/  @!P2 IADD3.X R3, RZ, R5, RZ, P0, !PT ;  /* 0x00000005ff03a210 */ /* 0x004fca00007fe4ff */
        /* <DEDUP_REMOVED lines=17> */
[----:B------:R-:W-:Y:S01]  /*aff0*/  IMAD.U32 R4, RZ, RZ, UR6 ;  /* 0x00000006ff047e24 */ /* 0x000fe2000f8e00ff */
[----:B------:R-:W-:Y:S01]  /*b000*/  MOV R8, 0x70 ;  /* 0x0000007000087802 */ /* 0x000fe20000000f00 */
[----:B------:R-:W0:Y:S01]  /*b010*/  LDC.64 R2, c[0x4][R2] ;  /* 0x0100000002027b82 */ /* 0x000e220000000a00 */
[----:B------:R-:W-:Y:S02]  /*b020*/  IMAD.U32 R5, RZ, RZ, UR7 ;  /* 0x00000007ff057e24 */ /* 0x000fe4000f8e00ff */
        /* <DEDUP_REMOVED lines=8> */
.L_x_9265:
[----:B------:R-:W0:Y:S01]  /*b0b0*/  LDC R2, c[0x0][0x448] ;  /* 0x00011200ff027b82 */ /* 0x000e220000000800 */
[----:B------:R-:W-:Y:S01]  /*b0c0*/  IMAD.MOV.U32 R0, RZ, RZ, R24 ;  /* 0x000000ffff007224 */ /* 0x000fe200078e0018 */
[----:B------:R-:W-:Y:S01]  /*b0d0*/  ULDC.64 UR4, c[0x0][0x3d8] ;  /* 0x0000f60000047ab9 */ /* 0x000fe20000000a00 */
[----:B------:R-:W1:Y:S01]  /*b0e0*/  S2R R21, SR_TID.X ;  /* 0x0000000000157919 */ /* 0x000e620000002100 */
[----:B------:R-:W-:Y:S01]  /*b0f0*/  ULDC UR6, c[0x0][0x448] ;  /* 0x0001120000067ab9 */ /* 0x000fe20000000800 */
[C---:B------:R-:W-:Y:S02]  /*b100*/  LOP3.LUT P5, RZ, R16.reuse, 0x40000, RZ, 0xc0, !PT ;  /* 0x0004000010ff7812 */ /* 0x040fe400078ac0ff */
[C---:B------:R-:W-:Y:S02]  /*b110*/  LOP3.LUT P4, RZ, R16.reuse, 0x20000, RZ, 0xc0, !PT ;  /* 0x0002000010ff7812 */ /* 0x040fe4000788c0ff */
[C---:B------:R-:W-:Y:S02]  /*b120*/  LOP3.LUT P3, RZ, R16.reuse, 0x10000, RZ, 0xc0, !PT ;  /* 0x0001000010ff7812 */ /* 0x040fe4000786c0ff */
[----:B------:R-:W-:-:S02]  /*b130*/  LOP3.LUT P1, RZ, R16, 0x8000, RZ, 0xc0, !PT ;  /* 0x0000800010ff7812 */ /* 0x000fc4000782c0ff */
[----:B------:R-:W-:Y:S02]  /*b140*/  LEA R20, R27, UR37, 0x1 ;  /* 0x000000251b147c11 */ /* 0x000fe4000f8e08ff */
[----:B0-----:R-:W-:Y:S01]  /*b150*/  ISETP.NE.AND P6, PT, R2, 0x1, PT ;  /* 0x000000010200780c */ /* 0x001fe20003fc5270 */
[----:B-1----:R-:W-:-:S12]  /*b160*/  IMAD.SHL.U32 R21, R21, 0x8, RZ ;  /* 0x0000000815157824 */ /* 0x002fd800078e00ff */
[----:B------:R-:W0:Y:S01]  /*b170*/  @P6 LDC R3, c[0x0][0x44c] ;  /* 0x00011300ff036b82 */ /* 0x000e220000000800 */
[----:B------:R-:W-:-:S07]  /*b180*/  LOP3.LUT R21, R21, 0x38, RZ, 0xc0, !PT ;  /* 0x0000003815157812 */ /* 0x000fce00078ec0ff */
[----:B------:R-:W1:Y:S01]  /*b190*/  @P6 LDC R2, c[0x0][0x450] ;  /* 0x00011400ff026b82 */ /* 0x000e620000000800 */
[----:B0-----:R-:W-:-:S05]  /*b1a0*/  @P6 IMAD.HI.U32 R3, R24, R3, RZ ;  /* 0x0000000318036227 */ /* 0x001fca00078e00ff */
[----:B-1----:R-:W-:Y:S01]  /*b1b0*/  @P6 SHF.R.U32.HI R0, RZ, R2, R3 ;  /* 0x00000002ff006219 */ /* 0x002fe20000011603 */
[----:B------:R-:W-:-:S03]  /*b1c0*/  IMAD R2, R31, UR4, RZ ;  /* 0x000000041f027c24 */ /* 0x000fc6000f8e02ff */
[----:B------:R-:W-:Y:S01]  /*b1d0*/  SHF.R.S32.HI R4, RZ, 0x1f, R0 ;  /* 0x0000001fff047819 */ /* 0x000fe20000011400 */
        /* <DEDUP_REMOVED lines=10> */
[----:B------:R-:W-:Y:S02]  /*b280*/  IMAD.MOV R5, RZ, RZ, -R0 ;  /* 0x000000ffff057224 */ /* 0x000fe400078e0a00 */
[----:B------:R-:W-:Y:S02]  /*b290*/  IMAD R7, R0, UR5, R7 ;  /* 0x0000000500077c24 */ /* 0x000fe4000f8e0207 */
[----:B------:R-:W-:-:S02]  /*b2a0*/  IMAD R5, R5, UR6, R24 ;  /* 0x0000000605057c24 */ /* 0x000fc4000f8e0218 */
[----:B------:R-:W-:Y:S01]  /*b2b0*/  IMAD.WIDE.U32 R2, R0, UR4, R2 ;  /* 0x0000000400027c25 */ /* 0x000fe2000f8e0002 */
[----:B------:R-:W-:Y:S02]  /*b2c0*/  ULDC.64 UR4, c[0x0][0x3c8] ;  /* 0x0000f20000047ab9 */ /* 0x000fe40000000a00 */
[----:B------:R-:W-:Y:S02]  /*b2d0*/  SHF.R.S32.HI R0, RZ, 0x1f, R5 ;  /* 0x0000001fff007819 */ /* 0x000fe40000011405 */
[----:B------:R-:W-:-:S03]  /*b2e0*/  IADD3 R3, R3, R7, RZ ;  /* 0x0000000703037210 */ /* 0x000fc60007ffe0ff */
        /* <DEDUP_REMOVED lines=10> */
[C---:B------:R-:W-:Y:S02]  /*b390*/  LOP3.LUT P6, RZ, R16.reuse, 0x800, RZ, 0xc0, !PT ;  /* 0x0000080010ff7812 */ /* 0x040fe400078cc0ff */
[----:B------:R-:W-:Y:S01]  /*b3a0*/  LOP3.LUT P2, RZ, R16, 0x400, RZ, 0xc0, !PT ;  /* 0x0000040010ff7812 */ /* 0x000fe2000784c0ff */
[----:B------:R-:W1:Y:S04]  /*b3b0*/  SHFL.IDX PT, R2, R4, RZ, 0x181f ;  /* 0x00181fff04027589 */ /* 0x000e6800000e0000 */
[----:B------:R-:W-:Y:S06]  /*b3c0*/  SHFL.IDX PT, R5, R4, 0x1, 0x181f ;  /* 0x00381f0004057f89 */ /* 0x000fec00000e0000 */
[----:B0-----:R-:W-:-:S05]  /*b3d0*/  @!P6 LEA R14, P0, R21, R14, 0x1 ;  /* 0x0000000e150ee211 */ /* 0x001fca00078008ff */
[----:B-1----:R-:W-:Y:S02]  /*b3e0*/  @!P6 IMAD.X R3, RZ, RZ, R2, P0 ;  /* 0x000000ffff03e224 */ /* 0x002fe400000e0602 */
[----:B------:R-:W-:Y:S02]  /*b3f0*/  @!P6 IMAD.MOV.U32 R2, RZ, RZ, R14 ;  /* 0x000000ffff02e224 */ /* 0x000fe400078e000e */
[----:B------:R-:W0:Y:S04]  /*b400*/  SHFL.IDX PT, R14, R0, 0x1, 0x181f ;  /* 0x00381f00000e7f89 */ /* 0x000e2800000e0000 */
[----:B------:R-:W-:Y:S04]  /*b410*/  @!P6 LDGSTS.E.BYPASS.LTC128B.128 [R20+0x22400], desc[UR48][R2.64], !P5 ;  /* 0x224000000214efae */ /* 0x000fe8000e901d70 */
[----:B------:R-:W-:Y:S04]  /*b420*/  @!P6 LDGSTS.E.BYPASS.LTC128B.128 [R20+0x26400], desc[UR48][R2.64+0x80], !P4 ;  /* 0x264000800214efae */ /* 0x000fe8000e101d70 */
[----:B------:R-:W-:Y:S04]  /*b430*/  @!P6 LDGSTS.E.BYPASS.LTC128B.128 [R20+0x2a400], desc[UR48][R2.64+0x100], !P3 ;  /* 0x2a4001000214efae */ /* 0x000fe8000d901d70 */
[----:B------:R1:W-:Y:S01]  /*b440*/  @!P6 LDGSTS.E.BYPASS.LTC128B.128 [R20+0x2e400], desc[UR48][R2.64+0x180], !P1 ;  /* 0x2e4001800214efae */ /* 0x0003e2000c901d70 */
[----:B------:R-:W-:-:S04]  /*b450*/  LOP3.LUT P6, RZ, R16, 0x40, RZ, 0xc0, !PT ;  /* 0x0000004010ff7812 */ /* 0x000fc800078cc0ff */
[----:B------:R-:W-:Y:S02]  /*b460*/  P2R R7, PR, RZ, 0x40 ;  /* 0x00000040ff077803 */ /* 0x000fe40000000000 */
[----:B------:R-:W-:Y:S02]  /*b470*/  LOP3.LUT P6, RZ, R16, 0x100, RZ, 0xc0, !PT ;  /* 0x0000010010ff7812 */ /* 0x000fe400078cc0ff */
[----:B0-----:R-:W-:-:S05]  /*b480*/  @!P2 LEA R14, P0, R21, R14, 0x1 ;  /* 0x0000000e150ea211 */ /* 0x001fca00078008ff */
[----:B------:R-:W-:Y:S02]  /*b490*/  @!P2 IMAD.X R5, RZ, RZ, R5, P0 ;  /* 0x000000ffff05a224 */ /* 0x000fe400000e0605 */
[----:B-1----:R-:W-:Y:S02]  /*b4a0*/  @!P2 IMAD.MOV.U32 R2, RZ, RZ, R14 ;  /* 0x000000ffff02a224 */ /* 0x002fe400078e000e */
[----:B------:R-:W0:Y:S01]  /*b4b0*/  SHFL.IDX PT, R14, R0, 0x2, 0x181f ;  /* 0x00581f00000e7f89 */ /* 0x000e2200000e0000 */
[----:B------:R-:W-:-:S03]  /*b4c0*/  @!P2 MOV R3, R5 ;  /* 0x000000050003a202 */ /* 0x000fc60000000f00 */
[----:B------:R-:W1:Y:S04]  /*b4d0*/  SHFL.IDX PT, R5, R4, 0x2, 0x181f ;  /* 0x00581f0004057f89 */ /* 0x000e6800000e0000 */
[----:B------:R-:W-:Y:S04]  /*b4e0*/  @!P2 LDGSTS.E.BYPASS.LTC128B.128 [R20+0x22c00], desc[UR48][R2.64], !P5 ;  /* 0x22c000000214afae */ /* 0x000fe8000e901d70 */
[----:B------:R-:W-:Y:S04]  /*b4f0*/  @!P2 LDGSTS.E.BYPASS.LTC128B.128 [R20+0x26c00], desc[UR48][R2.64+0x80], !P4 ;  /* 0x26c000800214afae */ /* 0x000fe8000e101d70 */
[----:B------:R-:W-:Y:S04]  /*b500*/  @!P2 LDGSTS.E.BYPASS.LTC128B.128 [R20+0x2ac00], desc[UR48][R2.64+0x100], !P3 ;  /* 0x2ac001000214afae */ /* 0x000fe8000d901d70 */
[----:B------:R2:W-:Y:S01]  /*b510*/  @!P2 LDGSTS.E.BYPASS.LTC128B.128 [R20+0x2ec00], desc[UR48][R2.64+0x180], !P1 ;  /* 0x2ec001800214afae */ /* 0x0005e2000c901d70 */
[----:B------:R-:W-:-:S04]  /*b520*/  LOP3.LUT P2, RZ, R16, 0x20, RZ, 0xc0, !PT ;  /* 0x0000002010ff7812 */ /* 0x000fc8000784c0ff */
[----:B------:R-:W-:Y:S02]  /*b530*/  P2R R6, PR, RZ, 0x4 ;  /* 0x00000004ff067803 */ /* 0x000fe40000000000 */
[----:B------:R-:W-:-:S04]  /*b540*/  LOP3.LUT P2, RZ, R16, 0x80, RZ, 0xc0, !PT ;  /* 0x0000008010ff7812 */ /* 0x000fc8000784c0ff */
[----:B------:R-:W-:Y:S02]  /*b550*/  P2R R8, PR, RZ, 0x4 ;  /* 0x00000004ff087803 */ /* 0x000fe40000000000 */
[----:B------:R-:W-:-:S13]  /*b560*/  LOP3.LUT P2, RZ, R16, 0x200, RZ, 0xc0, !PT ;  /* 0x0000020010ff7812 */ /* 0x000fda000784c0ff */
[----:B0-----:R-:W-:-:S05]  /*b570*/  @!P2 LEA R14, P0, R21, R14, 0x1 ;  /* 0x0000000e150ea211 */ /* 0x001fca00078008ff */
[----:B-1----:R-:W-:Y:S02]  /*b580*/  @!P2 IMAD.X R5, RZ, RZ, R5, P0 ;  /* 0x000000ffff05a224 */ /* 0x002fe400000e0605 */
[----:B--2---:R-:W-:Y:S02]  /*b590*/  @!P2 IMAD.MOV.U32 R2, RZ, RZ, R14 ;  /* 0x000000ffff02a224 */ /* 0x004fe400078e000e */
[----:B------:R-:W0:Y:S01]  /*b5a0*/  SHFL.IDX PT, R14, R0, 0x3, 0x181f ;  /* 0x00781f00000e7f89 */ /* 0x000e2200000e0000 */
[----:B------:R-:W-:-:S03]  /*b5b0*/  @!P2 IMAD.MOV.U32 R3, RZ, RZ, R5 ;  /* 0x000000ffff03a224 */ /* 0x000fc600078e0005 */
[----:B------:R-:W1:Y:S04]  /*b5c0*/  SHFL.IDX PT, R5, R4, 0x3, 0x181f ;  /* 0x00781f0004057f89 */ /* 0x000e6800000e0000 */
[----:B------:R-:W-:Y:S04]  /*b5d0*/  @!P2 LDGSTS.E.BYPASS.LTC128B.128 [R20+0x23400], desc[UR48][R2.64], !P5 ;  /* 0x234000000214afae */ /* 0x000fe8000e901d70 */
[----:B------:R-:W-:Y:S04]  /*b5e0*/  @!P2 LDGSTS.E.BYPASS.LTC128B.128 [R20+0x27400], desc[UR48][R2.64+0x80], !P4 ;  /* 0x274000800214afae */ /* 0x000fe8000e101d70 */
[----:B------:R-:W-:Y:S04]  /*b5f0*/  @!P2 LDGSTS.E.BYPASS.LTC128B.128 [R20+0x2b400], desc[UR48][R2.64+0x100], !P3 ;  /* 0x2b4001000214afae */ /* 0x000fe8000d901d70 */
[----:B------:R2:W-:Y:S01]  /*b600*/  @!P2 LDGSTS.E.BYPASS.LTC128B.128 [R20+0x2f400], desc[UR48][R2.64+0x180], !P1 ;  /* 0x2f4001800214afae */ /* 0x0005e2000c901d70 */
[----:B------:R-:W-:-:S02]  /*b610*/  ISETP.NE.AND P2, PT, R8, RZ, PT ;  /* 0x000000ff0800720c */ /* 0x000fc40003f45270 */
        /* <DEDUP_REMOVED lines=11> */
[----:B0-----:R-:W-:-:S04]  /*b6d0*/  @!P2 LEA R14, P0, R21, R14, 0x1 ;  /* 0x0000000e150ea211 */ /* 0x001fc800078008ff */
[----:B-1----:R-:W-:Y:S01]  /*b6e0*/  @!P2 IADD3.X R5, RZ, R5, RZ, P0, !PT ;  /* 0x00000005ff05a210 */ /* 0x002fe200007fe4ff */
[----:B--2---:R-:W-:Y:S02]  /*b6f0*/  @!P2 IMAD.MOV.U32 R2, RZ, RZ, R14 ;  /* 0x000000ffff02a224 */ /* 0x004fe400078e000e */
[----:B------:R-:W0:Y:S02]  /*b700*/  SHFL.IDX PT, R14, R0, 0x5, 0x181f ;  /* 0x00b81f00000e7f89 */ /* 0x000e2400000e0000 */
[----:B------:R-:W-:Y:S02]  /*b710*/  @!P2 IMAD.MOV.U32 R3, RZ, RZ, R5 ;  /* 0x000000ffff03a224 */ /* 0x000fe400078e0005 */
        /* <DEDUP_REMOVED lines=16> */
[----:B0-----:R-:W-:-:S05]  /*b820*/  @!P2 LEA R14, P0, R21, R14, 0x1 ;  /* 0x0000000e150ea211 */ /* 0x001fca00078008ff */
[----:B-1----:R-:W-:Y:S01]  /*b830*/  @!P2 IMAD.X R5, RZ, RZ, R5, P0 ;  /* 0x000000ffff05a224 */ /* 0x002fe200000e0605 */
[----:B--2---:R-:W-:-:S03]  /*b840*/  @!P2 MOV R2, R14 ;  /* 0x0000000e0002a202 */ /* 0x004fc60000000f00 */
[----:B------:R-:W-:Y:S01]  /*b850*/  @!P2 IMAD.MOV.U32 R3, RZ, RZ, R5 ;  /* 0x000000ffff03a224 */ /* 0x000fe200078e0005 */
[----:B------:R0:W1:Y:S04]  /*b860*/  SHFL.IDX PT, R14, R0, 0x7, 0x181f ;  /* 0x00f81f00000e7f89 */ /* 0x00006800000e0000 */
[----:B------:R0:W-:Y:S04]  /*b870*/  @!P2 LDGSTS.E.BYPASS.LTC128B.128 [R20+0x25400], desc[UR48][R2.64], !P5 ;  /* 0x254000000214afae */ /* 0x0001e8000e901d70 */
[----:B------:R0:W-:Y:S04]  /*b880*/  @!P2 LDGSTS.E.BYPASS.LTC128B.128 [R20+0x29400], desc[UR48][R2.64+0x80], !P4 ;  /* 0x294000800214afae */ /* 0x0001e8000e101d70 */
[----:B------:R0:W-:Y:S04]  /*b890*/  @!P2 LDGSTS.E.BYPASS.LTC128B.128 [R20+0x2d400], desc[UR48][R2.64+0x100], !P3 ;  /* 0x2d4001000214afae */ /* 0x0001e8000d901d70 */
[----:B------:R0:W-:Y:S04]  /*b8a0*/  @!P2 LDGSTS.E.BYPASS.LTC128B.128 [R20+0x31400], desc[UR48][R2.64+0x180], !P1 ;  /* 0x314001800214afae */ /* 0x0001e8000c901d70 */
[----:B------:R0:W2:Y:S02]  /*b8b0*/  SHFL.IDX PT, R5, R4, 0x7, 0x181f ;  /* 0x00f81f0004057f89 */ /* 0x0000a400000e0000 */
.L_x_9357:
[----:B0-----:R-:W3:Y:S01]  /*b8c0*/  LDL R0, [R1+0x8] ;  /* 0x0000080001007983 */ /* 0x001ee20000100800 */
[----:B------:R-:W-:-:S13]  /*b8d0*/  LOP3.LUT P2, RZ, R16, 0x2000, RZ, 0xc0, !PT ;  /* 0x0000200010ff7812 */ /* 0x000fda000784c0ff */
[----:B-1----:R-:W-:-:S05]  /*b8e0*/  @!P2 LEA R2, P0, R21, R14, 0x1 ;  /* 0x0000000e1502a211 */ /* 0x002fca00078008ff */
[----:B--2---:R-:W-:-:S05]  /*b8f0*/  @!P2 IMAD.X R3, RZ, RZ, R5, P0 ;  /* 0x000000ffff03a224 */ /* 0x004fca00000e0605 */
[----:B------:R-:W-:Y:S01]  /*b900*/  @!PT LDS RZ, [RZ] ;  /* 0x00000000fffff984 */ /* 0x000fe20000000800 */
[----:B------:R-:W-:Y:S01]  /*b910*/  @!PT LDS RZ, [RZ] ;  /* 0x00000000fffff984 */ /* 0x000fe20000000800 */
[----:B------:R-:W-:Y:S01]  /*b920*/  @!PT LDS RZ, [RZ] ;  /* 0x00000000fffff984 */ /* 0x000fe20000000800 */
[----:B------:R0:W-:Y:S04]  /*b930*/  @!P2 LDGSTS.E.BYPASS.LTC128B.128 [R20+0x25c00], desc[UR48][R2.64], !P5 ;  /* 0x25c000000214afae */ /* 0x0001e8000e901d70 */
        /* <DEDUP_REMOVED lines=13> */
.L_x_9358:
[----:B------:R-:W-:Y:S05]  /*ba10*/  BSYNC B0 ;  /* 0x0000000000007941 */ /* 0x000fea0003800000 */
.L_x_9267:
[----:B------:R-:W-:-:S05]  /*ba20*/  IMAD.U32 R2, RZ, RZ, UR41 ;  /* 0x00000029ff027e24 */ /* 0x000fca000f8e00ff */
[----:B------:R-:W-:-:S13]  /*ba30*/  ISETP.NE.AND P0, PT, R2, 0x3, PT ;  /* 0x000000030200780c */ /* 0x000fda0003f05270 */
[----:B------:R-:W-:Y:S05]  /*ba40*/  @!P0 BRA `(.L_x_9269) ;  /* 0x0000000000048947 */ /* 0x000fea0003800000 */
[----:B------:R-:W-:Y:S01]  /*ba50*/  BPT.TRAP 0x1 ;  /* 0x000000040000795c */ /* 0x000fe20000300000 */
.L_x_9269:
[----:B0-----:R-:W-:Y:S01]  /*ba60*/  SHF.L.U32 R0, R28, 0x1f, RZ ;  /* 0x0000001f1c007819 */ /* 0x001fe200000006ff */
[----:B------:R-:W-:Y:S03]  /*ba70*/  BSSY B0, `(.L_x_9270) ;  /* 0x0000003000007945 */ /* 0x000fe60003800000 */
[----:B-----5:R-:W0:Y:S02]  /*ba80*/  SYNCS.PHASECHK.TRANS64.TRYWAIT P0, [R17+URZ+0x32460], R0 ;  /* 0x03246000110075a7 */ /* 0x020e24000800017f */
[----:B0-----:R-:W-:Y:S05]  /*ba90*/  @!P0 BRA `(.L_x_9271) ;  /* 0x0000003c00248947 */ /* 0x001fea0003800000 */
.L_x_9359:
[----:B------:R-:W-:Y:S05]  /*baa0*/  BSYNC B0 ;  /* 0x0000000000007941 */ /* 0x000fea0003800000 */
.L_x_9270:
[----:B------:R-:W0:Y:S01]  /*bab0*/  LDL.LU R2, [R1] ;  /* 0x0000000001027983 */ /* 0x000e220000300800 */
[----:B------:R-:W-:-:S03]  /*bac0*/  ULDC.64 UR4, c[0x0][0x328] ;  /* 0x0000ca0000047ab9 */ /* 0x000fc60000000a00 */
[----:B------:R-:W2:Y:S01]  /*bad0*/  LDL.LU R4, [R1+0x4] ;  /* 0x0000040001047983 */ /* 0x000ea20000300800 */
[----:B------:R-:W-:Y:S02]  /*bae0*/  IMAD R6, R18, 0x6000, R27 ;  /* 0x0000600012067824 */ /* 0x000fe400078e021b */
[----:B0-----:R-:W-:Y:S02]  /*baf0*/  IMAD R0, R2, UR4, RZ ;  /* 0x0000000402007c24 */ /* 0x001fe4000f8e02ff */
[----:B------:R-:W-:-:S04]  /*bb00*/  IMAD.WIDE.U32 R2, R25, UR4, RZ ;  /* 0x0000000419027c25 */ /* 0x000fc8000f8e00ff */
[----:B------:R-:W-:Y:S01]  /*bb10*/  IMAD R5, R25, UR5, R0 ;  /* 0x0000000519057c24 */ /* 0x000fe2000f8e0200 */
[----:B------:R-:W-:Y:S02]  /*bb20*/  ULDC.64 UR4, c[0x0][0x338] ;  /* 0x0000ce0000047ab9 */ /* 0x000fe40000000a00 */
[----:B--2---:R-:W-:Y:S02]  /*bb30*/  IMAD R0, R4, UR4, RZ ;  /* 0x0000000404007c24 */ /* 0x004fe4000f8e02ff */
        /* <DEDUP_REMOVED lines=14> */
[C---:B------:R-:W-:Y:S01]  /*bc20*/  LOP3.LUT P6, RZ, R29.reuse, 0x10, RZ, 0xc0, !PT ;  /* 0x000000101dff7812 */ /* 0x040fe200078cc0ff */
[----:B------:R-:W0:Y:S01]  /*bc30*/  S2R R4, SR_TID.X ;  /* 0x0000000000047919 */ /* 0x000e220000002100 */
[----:B------:R-:W-:Y:S02]  /*bc40*/  LEA R6, R6, UR37, 0x1 ;  /* 0x0000002506067c11 */ /* 0x000fe4000f8e08ff */
[----:B------:R-:W-:Y:S01]  /*bc50*/  P2R R21, PR, RZ, 0x40 ;  /* 0x00000040ff157803 */ /* 0x000fe20000000000 */
[----:B------:R-:W1:Y:S01]  /*bc60*/  SHFL.IDX PT, R2, R8, RZ, 0x181f ;  /* 0x00181fff08027589 */ /* 0x000e6200000e0000 */
        /* <DEDUP_REMOVED lines=9> */
[----:B------:R-:W-:Y:S02]  /*bd00*/  LOP3.LUT P6, RZ, R29, 0x20, RZ, 0xc0, !PT ;  /* 0x000000201dff7812 */ /* 0x000fe400078cc0ff */
[----:B------:R-:W-:Y:S01]  /*bd10*/  LOP3.LUT P3, RZ, R16, 0x40000000, RZ, 0xc0, !PT ;  /* 0x4000000010ff7812 */ /* 0x000fe2000786c0ff */
[----:B------:R2:W-:Y:S01]  /*bd20*/  STL [R1+0x10], R17 ;  /* 0x0000101101007387 */ /* 0x0005e20000100800 */
[----:B------:R-:W-:-:S02]  /*bd30*/  P2R R9, PR, RZ, 0x40 ;  /* 0x00000040ff097803 */ /* 0x000fc40000000000 */
[C---:B------:R-:W-:Y:S01]  /*bd40*/  LOP3.LUT P6, RZ, R29.reuse, 0x400, RZ, 0xc0, !PT ;  /* 0x000004001dff7812 */ /* 0x040fe200078cc0ff */
[----:B------:R-:W3:Y:S01]  /*bd50*/  SHFL.IDX PT, R3, R7, RZ, 0x181f ;  /* 0x00181fff07037589 */ /* 0x000ee200000e0000 */
[C---:B------:R-:W-:Y:S02]  /*bd60*/  LOP3.LUT P2, RZ, R16.reuse, 0x20000000, RZ, 0xc0, !PT ;  /* 0x2000000010ff7812 */ /* 0x040fe4000784c0ff */
[----:B------:R-:W-:Y:S02]  /*bd70*/  P2R R23, PR, RZ, 0x40 ;  /* 0x00000040ff177803 */ /* 0x000fe40000000000 */
[----:B------:R-:W-:Y:S02]  /*bd80*/  LOP3.LUT P6, RZ, R29, 0x2000, RZ, 0xc0, !PT ;  /* 0x000020001dff7812 */ /* 0x000fe400078cc0ff */
[----:B------:R-:W-:Y:S02]  /*bd90*/  LOP3.LUT P1, RZ, R16, 0x10000000, RZ, 0xc0, !PT ;  /* 0x1000000010ff7812 */ /* 0x000fe4000782c0ff */
[----:B------:R-:W-:-:S02]  /*bda0*/  P2R R24, PR, RZ, 0x40 ;  /* 0x00000040ff187803 */ /* 0x000fc40000000000 */
[C---:B------:R-:W-:Y:S02]  /*bdb0*/  LOP3.LUT P6, RZ, R29.reuse, 0x2, RZ, 0xc0, !PT ;  /* 0x000000021dff7812 */ /* 0x040fe400078cc0ff */
[----:B0-----:R-:W-:Y:S02]  /*bdc0*/  SHF.L.U32 R4, R4, 0x3, RZ ;  /* 0x0000000304047819 */ /* 0x001fe400000006ff */
[----:B------:R-:W-:Y:S02]  /*bdd0*/  P2R R25, PR, RZ, 0x40 ;  /* 0x00000040ff197803 */ /* 0x000fe40000000000 */
[----:B------:R-:W-:Y:S02]  /*bde0*/  LOP3.LUT P6, RZ, R29, 0x40, RZ, 0xc0, !PT ;  /* 0x000000401dff7812 */ /* 0x000fe400078cc0ff */
[----:B------:R-:W-:Y:S02]  /*bdf0*/  LOP3.LUT R4, R4, 0x38, RZ, 0xc0, !PT ;  /* 0x0000003804047812 */ /* 0x000fe400078ec0ff */
[----:B------:R-:W-:-:S02]  /*be00*/  P2R R26, PR, RZ, 0x40 ;  /* 0x00000040ff1a7803 */ /* 0x000fc40000000000 */
[----:B------:R-:W-:-:S04]  /*be10*/  LOP3.LUT P6, RZ, R29, 0x800, RZ, 0xc0, !PT ;  /* 0x000008001dff7812 */ /* 0x000fc800078cc0ff */
[----:B------:R-:W-:Y:S02]  /*be20*/  P2R R0, PR, RZ, 0x40 ;  /* 0x00000040ff007803 */ /* 0x000fe40000000000 */
[----:B------:R-:W-:-:S03]  /*be30*/  LOP3.LUT P6, RZ, R29, 0x4000, RZ, 0xc0, !PT ;  /* 0x000040001dff7812 */ /* 0x000fc600078cc0ff */
[----:B------:R0:W-:Y:S01]  /*be40*/  STL [R1], R0 ;  /* 0x0000000001007387 */ /* 0x0001e20000100800 */
[----:B--2---:R-:W-:Y:S02]  /*be50*/  P2R R17, PR, RZ, 0x40 ;  /* 0x00000040ff117803 */ /* 0x004fe40000000000 */
[----:B------:R-:W-:-:S04]  /*be60*/  LOP3.LUT P6, RZ, R29, 0x4, RZ, 0xc0, !PT ;  /* 0x000000041dff7812 */ /* 0x000fc800078cc0ff */
[----:B------:R-:W-:Y:S02]  /*be70*/  P2R R18, PR, RZ, 0x40 ;  /* 0x00000040ff127803 */ /* 0x000fe40000000000 */
[----:B------:R-:W-:Y:S01]  /*be80*/  LOP3.LUT P6, RZ, R29, 0x80, RZ, 0xc0, !PT ;  /* 0x000000801dff7812 */ /* 0x000fe200078cc0ff */
[----:B0-----:R-:W-:-:S03]  /*be90*/  IMAD.SHL.U32 R0, R4, 0x2, RZ ;  /* 0x0000000204007824 */ /* 0x001fc600078e00ff */
[----:B------:R-:W-:Y:S02]  /*bea0*/  P2R R19, PR, RZ, 0x40 ;  /* 0x00000040ff137803 */ /* 0x000fe40000000000 */
[C---:B------:R-:W-:Y:S02]  /*beb0*/  LOP3.LUT P6, RZ, R29.reuse, 0x1000, RZ, 0xc0, !PT ;  /* 0x000010001dff7812 */ /* 0x040fe400078cc0ff */
[----:B-1----:R-:W-:Y:S02]  /*bec0*/  IADD3 R14, P0, R2, R0, RZ ;  /* 0x00000000020e7210 */ /* 0x002fe40007f1e0ff */
[----:B------:R-:W-:Y:S01]  /*bed0*/  P2R R27, PR, RZ, 0x40 ;  /* 0x00000040ff1b7803 */ /* 0x000fe20000000000 */
[----:B------:R-:W0:Y:S01]  /*bee0*/  SHFL.IDX PT, R2, R8, 0x1, 0x181f ;  /* 0x00381f0008027f89 */ /* 0x000e2200000e0000 */
[----:B------:R-:W-:Y:S01]  /*bef0*/  LOP3.LUT P6, RZ, R29, 0x8000, RZ, 0xc0, !PT ;  /* 0x000080001dff7812 */ /* 0x000fe200078cc0ff */
[----:B---3--:R-:W-:Y:S02]  /*bf00*/  IMAD.X R15, RZ, RZ, R3, P0 ;  /* 0x000000ffff0f7224 */ /* 0x008fe400000e0603 */
[----:B------:R-:W1:Y:S10]  /*bf10*/  SHFL.IDX PT, R3, R7, 0x1, 0x181f ;  /* 0x00381f0007037f89 */ /* 0x000e7400000e0000 */
[----:B------:R-:W-:Y:S01]  /*bf20*/  LDGSTS.E.BYPASS.LTC128B.128 [R6+0x400], desc[UR48][R14.64], !P6 ;  /* 0x004000000e067fae */ /* 0x000fe2000f101d70 */
[----:B------:R-:W-:-:S03]  /*bf30*/  ISETP.NE.AND P6, PT, R27, RZ, PT ;  /* 0x000000ff1b00720c */ /* 0x000fc60003fc5270 */
[----:B------:R-:W5:Y:S01]  /*bf40*/  LDL.LU R27, [R1+0x1c] ;  /* 0x00001c00011b7983 */ /* 0x000f620000300800 */
[----:B0-----:R-:W-:-:S03]  /*bf50*/  IADD3 R12, P0, R2, R0, RZ ;  /* 0x00000000020c7210 */ /* 0x001fc60007f1e0ff */
[----:B------:R-:W0:Y:S02]  /*bf60*/  SHFL.IDX PT, R2, R8, 0x2, 0x181f ;  /* 0x00581f0008027f89 */ /* 0x000e2400000e0000 */
[----:B-1----:R-:W-:-:S04]  /*bf70*/  IMAD.X R13, RZ, RZ, R3, P0 ;  /* 0x000000ffff0d7224 */ /* 0x002fc800000e0603 */
        /* <DEDUP_REMOVED lines=49> */
.L_x_9373:
[C---:B------:R-:W-:Y:S02]  /*c290*/  LOP3.LUT P4, RZ, R29.reuse, 0x80000, RZ, 0xc0, !PT ;  /* 0x000800001dff7812 */ /* 0x040fe4000788c0ff */
[C---:B------:R-:W-:Y:S02]  /*c2a0*/  LOP3.LUT P3, RZ, R29.reuse, 0x40000, RZ, 0xc0, !PT ;  /* 0x000400001dff7812 */ /* 0x040fe4000786c0ff */
[C---:B------:R-:W-:Y:S02]  /*c2b0*/  LOP3.LUT P2, RZ, R29.reuse, 0x20000, RZ, 0xc0, !PT ;  /* 0x000200001dff7812 */ /* 0x040fe4000784c0ff */
[----:B------:R-:W-:Y:S02]  /*c2c0*/  LOP3.LUT P1, RZ, R29, 0x10000, RZ, 0xc0, !PT ;  /* 0x000100001dff7812 */ /* 0x000fe4000782c0ff */
[----:B-1----:R-:W-:-:S04]  /*c2d0*/  IADD3 R2, P0, R14, R0, RZ ;  /* 0x000000000e027210 */ /* 0x002fc80007f1e0ff */
[----:B------:R-:W-:Y:S02]  /*c2e0*/  IADD3.X R3, RZ, R7, RZ, P0, !PT ;  /* 0x00000007ff037210 */ /* 0x000fe400007fe4ff */
[----:B------:R-:W-:-:S03]  /*c2f0*/  PLOP3.LUT P0, PT, PT, PT, PT, 0x80, 0x0 ;  /* 0x000000000000781c */ /* 0x000fc60003f0f070 */
        /* <DEDUP_REMOVED lines=8> */
.L_x_9273:
        /* <DEDUP_REMOVED lines=11> */
.L_x_9274:
        /* <DEDUP_REMOVED lines=11> */
.L_x_9288:
        /* <DEDUP_REMOVED lines=19> */
[----:B------:R-:W-:Y:S01]  /*c610*/  IMAD.MOV.U32 R4, RZ, RZ, RZ ;  /* 0x000000ffff047224 */ /* 0x000fe200078e00ff */
[----:B------:R-:W-:Y:S02]  /*c620*/  @!P0 IADD3 R3, R5, R3, RZ ;  /* 0x0000000305038210 */ /* 0x000fe40007ffe0ff */
        /* <DEDUP_REMOVED lines=8> */
.L_x_9276:
[----:B------:R-:W-:Y:S01]  /*c6b0*/  LEA R17, R18, UR37, 0x3 ;  /* 0x0000002512117c11 */ /* 0x000fe2000f8e18ff */
[----:B------:R-:W-:Y:S01]  /*c6c0*/  BSSY B1, `(.L_x_9277) ;  /* 0x0000005000017945 */ /* 0x000fe20003800000 */
[----:B------:R-:W-:Y:S02]  /*c6d0*/  SHF.L.U32 R26, R28, 0x1f, RZ ;  /* 0x0000001f1c1a7819 */ /* 0x000fe400000006ff */
[----:B------:R-:W-:Y:S02]  /*c6e0*/  SHF.R.S32.HI R23, RZ, 0x1f, R5 ;  /* 0x0000001fff177819 */ /* 0x000fe40000011405 */
[----:B------:R-:W0:Y:S02]  /*c6f0*/  SYNCS.PHASECHK.TRANS64.TRYWAIT P0, [R17+URZ+0x32440], R26 ;  /* 0x0324401a110075a7 */ /* 0x000e24000800017f */
[----:B0-----:R-:W-:Y:S05]  /*c700*/  @!P0 BRA `(.L_x_9278) ;  /* 0x0000003800588947 */ /* 0x001fea0003800000 */
.L_x_9374:
[----:B------:R-:W-:Y:S05]  /*c710*/  BSYNC B1 ;  /* 0x0000000000017941 */ /* 0x000fea0003800000 */
.L_x_9277:
        /* <DEDUP_REMOVED lines=29> */
[----:B------:R-:W1:Y:S01]  /*c8f0*/  SHFL.IDX PT, R14, R21, 0x1, 0x181f ;  /* 0x00381f00150e7f89 */ /* 0x000e6200000e0000 */
[----:B--2---:R-:W-:-:S05]  /*c900*/  IADD3.X R3, RZ, R3, RZ, P0, !PT ;  /* 0x00000003ff037210 */ /* 0x004fca00007fe4ff */
[----:B------:R2:W-:Y:S04]  /*c910*/  LDGSTS.E.BYPASS.LTC128B.128 [R22+0x1c400], desc[UR48][R2.64], !P1 ;  /* 0x1c40000002167fae */ /* 0x0005e8000c901d70 */
[----:B--2---:R-:W-:Y:S04]  /*c920*/  SHFL.IDX PT, R2, R21, 0x3, 0x181f ;  /* 0x00781f0015027f89 */ /* 0x004fe800000e0000 */
[----:B------:R-:W-:Y:S01]  /*c930*/  SHFL.IDX PT, R3, R24, 0x3, 0x181f ;  /* 0x00781f0018037f89 */ /* 0x000fe200000e0000 */
[----:B-1----:R-:W-:-:S03]  /*c940*/  IADD3 R8, P0, R14, R0, RZ ;  /* 0x000000000e087210 */ /* 0x002fc60007f1e0ff */
[----:B------:R-:W-:Y:S02]  /*c950*/  SHFL.IDX PT, R14, R21, 0x5, 0x181f ;  /* 0x00b81f00150e7f89 */ /* 0x000fe400000e0000 */
[----:B------:R-:W-:Y:S01]  /*c960*/  IMAD.X R9, RZ, RZ, R6, P0 ;  /* 0x000000ffff097224 */ /* 0x000fe200000e0606 */
[-C--:B------:R-:W-:Y:S01]  /*c970*/  IADD3 R10, P0, R10, R0.reuse, RZ ;  /* 0x000000000a0a7210 */ /* 0x080fe20007f1e0ff */
[----:B------:R-:W1:Y:S04]  /*c980*/  SHFL.IDX PT, R6, R24, 0x2, 0x181f ;  /* 0x00581f0018067f89 */ /* 0x000e6800000e0000 */
[----:B------:R2:W-:Y:S01]  /*c990*/  LDGSTS.E.BYPASS.LTC128B.128 [R22+0x1cc00], desc[UR48][R8.64], !P1 ;  /* 0x1cc0000008167fae */ /* 0x0005e2000c901d70 */
[----:B-1----:R-:W-:Y:S01]  /*c9a0*/  IMAD.X R11, RZ, RZ, R6, P0 ;  /* 0x000000ffff0b7224 */ /* 0x002fe200000e0606 */
[----:B------:R-:W-:-:S02]  /*c9b0*/  IADD3 R6, P0, R2, R0, RZ ;  /* 0x0000000002067210 */ /* 0x000fc40007f1e0ff */
[----:B------:R-:W1:Y:S03]  /*c9c0*/  SHFL.IDX PT, R2, R21, 0x4, 0x181f ;  /* 0x00981f0015027f89 */ /* 0x000e6600000e0000 */
[----:B------:R-:W-:Y:S01]  /*c9d0*/  IMAD.X R7, RZ, RZ, R3, P0 ;  /* 0x000000ffff077224 */ /* 0x000fe200000e0603 */
[----:B------:R2:W-:Y:S04]  /*c9e0*/  LDGSTS.E.BYPASS.LTC128B.128 [R22+0x1d400], desc[UR48][R10.64], !P1 ;  /* 0x1d4000000a167fae */ /* 0x0005e8000c901d70 */
[----:B------:R-:W3:Y:S04]  /*c9f0*/  SHFL.IDX PT, R3, R24, 0x4, 0x181f ;  /* 0x00981f0018037f89 */ /* 0x000ee800000e0000 */
[----:B------:R2:W-:Y:S04]  /*ca00*/  LDGSTS.E.BYPASS.LTC128B.128 [R22+0x1dc00], desc[UR48][R6.64], !P1 ;  /* 0x1dc0000006167fae */ /* 0x0005e8000c901d70 */
[----:B------:R-:W4:Y:S01]  /*ca10*/  SHFL.IDX PT, R24, R24, 0x5, 0x181f ;  /* 0x00b81f0018187f89 */ /* 0x000f2200000e0000 */
[----:B-1----:R-:W-:-:S05]  /*ca20*/  IADD3 R2, P0, R2, R0, RZ ;  /* 0x0000000002027210 */ /* 0x002fca0007f1e0ff */
[----:B---3--:R-:W-:-:S05]  /*ca30*/  IMAD.X R3, RZ, RZ, R3, P0 ;  /* 0x000000ffff037224 */ /* 0x008fca00000e0603 */
[----:B------:R2:W-:Y:S03]  /*ca40*/  LDGSTS.E.BYPASS.LTC128B.128 [R22+0x1e400], desc[UR48][R2.64], !P1 ;  /* 0x1e40000002167fae */ /* 0x0005e6000c901d70 */
.L_x_9388:
        /* <DEDUP_REMOVED lines=8> */
.L_x_9280:
        /* <DEDUP_REMOVED lines=11> */
.L_x_9281:
[----:B------:R1:W-:Y:S01]  /*cb80*/  SYNCS.ARRIVE.TRANS64.A1T0 RZ, [R17+URZ+0x32430], RZ ;  /* 0x032430ff11ff79a7 */ /* 0x0003e2000810003f */
[----:B------:R-:W-:Y:S05]  /*cb90*/  @!P2 BRA `(.L_x_9282) ;  /* 0x000000000004a947 */ /* 0x000fea0003800000 */
[----:B------:R-:W-:Y:S01]  /*cba0*/  BPT.TRAP 0x1 ;  /* 0x000000040000795c */ /* 0x000fe20000300000 */
.L_x_9282:
[----:B------:R-:W2:Y:S01]  /*cbb0*/  SYNCS.PHASECHK.TRANS64.TRYWAIT P0, [R17+URZ+0x32460], R26 ;  /* 0x0324601a110075a7 */ /* 0x000ea2000800017f */
[----:B------:R-:W-:Y:S04]  /*cbc0*/  BSSY B1, `(.L_x_9283) ;  /* 0x0000002000017945 */ /* 0x000fe80003800000 */
[----:B--2---:R-:W-:Y:S05]  /*cbd0*/  @!P0 BRA `(.L_x_9284) ;  /* 0x0000003800d08947 */ /* 0x004fea0003800000 */
.L_x_9389:
[----:B------:R-:W-:Y:S05]  /*cbe0*/  BSYNC B1 ;  /* 0x0000000000017941 */ /* 0x000fea0003800000 */
.L_x_9283:
[----:B------:R-:W-:Y:S01]  /*cbf0*/  ULDC.64 UR4, c[0x0][0x328] ;  /* 0x0000ca0000047ab9 */ /* 0x000fe20000000a00 */
[C---:B------:R-:W-:Y:S01]  /*cc00*/  LOP3.LUT P4, RZ, R16.reuse, 0x2, RZ, 0xc0, !PT ;  /* 0x0000000210ff7812 */ /* 0x040fe2000788c0ff */
[----:B------:R-:W-:Y:S01]  /*cc10*/  IMAD R2, R23, UR4, RZ ;  /* 0x0000000417027c24 */ /* 0x000fe2000f8e02ff */
[----:B------:R-:W-:Y:S01]  /*cc20*/  LOP3.LUT P3, RZ, R16, 0x10, RZ, 0xc0, !PT ;  /* 0x0000001010ff7812 */ /* 0x000fe2000786c0ff */
[----:B------:R-:W-:Y:S01]  /*cc30*/  IMAD R22, R18, 0x6000, R27 ;  /* 0x0000600012167824 */ /* 0x000fe200078e021b */
[C---:B------:R-:W-:Y:S01]  /*cc40*/  LOP3.LUT P2, RZ, R16.reuse, 0x8, RZ, 0xc0, !PT ;  /* 0x0000000810ff7812 */ /* 0x040fe2000784c0ff */
[C---:B------:R-:W-:Y:S01]  /*cc50*/  IMAD R7, R5.reuse, UR5, R2 ;  /* 0x0000000505077c24 */ /* 0x040fe2000f8e0202 */
[----:B------:R-:W-:Y:S01]  /*cc60*/  LOP3.LUT P1, RZ, R16, 0x4, RZ, 0xc0, !PT ;  /* 0x0000000410ff7812 */ /* 0x000fe2000782c0ff */
[----:B------:R-:W-:Y:S01]  /*cc70*/  IMAD.WIDE.U32 R2, R5, UR4, RZ ;  /* 0x0000000405027c25 */ /* 0x000fe2000f8e00ff */
        /* <DEDUP_REMOVED lines=16> */
[----:B------:R-:W3:Y:S01]  /*cd80*/  SHFL.IDX PT, R14, R21, RZ, 0x181f ;  /* 0x00181fff150e7589 */ /* 0x000ee200000e0000 */
[----:B------:R-:W-:-:S03]  /*cd90*/  LEA R22, R22, UR37, 0x1 ;  /* 0x0000002516167c11 */ /* 0x000fc6000f8e08ff */
[----:B------:R-:W4:Y:S04]  /*cda0*/  SHFL.IDX PT, R3, R23, RZ, 0x181f ;  /* 0x00181fff17037589 */ /* 0x000f2800000e0000 */
[----:B------:R-:W-:Y:S01]  /*cdb0*/  SHFL.IDX PT, R2, R21, 0x4, 0x181f ;  /* 0x00981f0015027f89 */ /* 0x000fe200000e0000 */
        /* <DEDUP_REMOVED lines=34> */
[----:B---3--:R-:W-:-:S05]  /*cfe0*/  IADD3.X R3, RZ, R3, RZ, P0, !PT ;  /* 0x00000003ff037210 */ /* 0x008fca00007fe4ff */
[----:B------:R0:W-:Y:S04]  /*cff0*/  LDGSTS.E.BYPASS.LTC128B.128 [R22+0x2400], desc[UR48][R2.64], !P4 ;  /* 0x0240000002167fae */ /* 0x0001e8000e101d70 */
[----:B------:R0:W-:Y:S04]  /*d000*/  LDGSTS.E.BYPASS.LTC128B.128 [R22+0x5400], desc[UR48][R2.64+0x80], !P3 ;  /* 0x0540008002167fae */ /* 0x0001e8000d901d70 */
[----:B------:R0:W-:Y:S04]  /*d010*/  LDGSTS.E.BYPASS.LTC128B.128 [R22+0x8400], desc[UR48][R2.64+0x100], !P2 ;  /* 0x0840010002167fae */ /* 0x0001e8000d101d70 */
[----:B------:R0:W-:Y:S02]  /*d020*/  LDGSTS.E.BYPASS.LTC128B.128 [R22+0xb400], desc[UR48][R2.64+0x180], !P1 ;  /* 0x0b40018002167fae */ /* 0x0001e4000c901d70 */
.L_x_9403:
        /* <DEDUP_REMOVED lines=11> */
.L_x_9286:
        /* <DEDUP_REMOVED lines=11> */
.L_x_9287:
[----:B------:R-:W-:Y:S01]  /*d190*/  VIADD R18, R18, 0x1 ;  /* 0x0000000112127836 */ /* 0x000fe20000000000 */
[----:B------:R0:W-:Y:S01]  /*d1a0*/  SYNCS.ARRIVE.TRANS64.A1T0 RZ, [R17+URZ+0x32450], RZ ;  /* 0x032450ff11ff79a7 */ /* 0x0001e2000810003f */
[----:B------:R-:W-:-:S03]  /*d1b0*/  VIADD R2, R20, 0xffffffff ;  /* 0xffffffff14027836 */ /* 0x000fc60000000000 */
        /* <DEDUP_REMOVED lines=8> */
.L_x_9275:
[----:B------:R-:W3:Y:S01]  /*d240*/  LDL.LU R0, [R1+0x8] ;  /* 0x0000080001007983 */ /* 0x000ee20000300800 */
[----:B------:R-:W-:Y:S01]  /*d250*/  VIADD R37, R37, UR42 ;  /* 0x0000002a25257c36 */ /* 0x000fe20008000000 */
[----:B------:R-:W-:-:S04]  /*d260*/  ULDC UR4, c[0x0][0xd34] ;  /* 0x00034d0000047ab9 */ /* 0x000fc80000000800 */
[----:B------:R-:W-:Y:S02]  /*d270*/  ISETP.GE.AND P0, PT, R37, UR4, PT ;  /* 0x0000000425007c0c */ /* 0x000fe4000bf06270 */
[----:B---3--:R-:W-:-:S05]  /*d280*/  IADD3 R0, R0, 0x1, RZ ;  /* 0x0000000100007810 */ /* 0x008fca0007ffe0ff */
[----:B------:R0:W-:Y:S06]  /*d290*/  STL [R1+0x8], R0 ;  /* 0x0000080001007387 */ /* 0x0001ec0000100800 */
[----:B------:R-:W-:Y:S05]  /*d2a0*/  @!P0 BRA `(.L_x_9289) ;  /* 0xffffffc000f48947 */ /* 0x000fea000383ffff */
[----:B0-----:R-:W-:-:S07]  /*d2b0*/  LOP3.LUT R0, R0, 0x1, RZ, 0xc, !PT ;  /* 0x0000000100007812 */ /* 0x001fce00078e0cff */
.L_x_9252:
[----:B------:R-:W0:Y:S01]  /*d2c0*/  S2R R3, SR_CgaCtaId ;  /* 0x0000000000037919 */ /* 0x000e220000008800 */
[----:B------:R-:W-:Y:S01]  /*d2d0*/  MOV R2, 0x400 ;  /* 0x0000040000027802 */ /* 0x000fe20000000f00 */
[----:B------:R-:W-:Y:S01]  /*d2e0*/  BSSY B0, `(.L_x_9290) ;  /* 0x0000005000007945 */ /* 0x000fe20003800000 */
[----:B------:R-:W-:Y:S02]  /*d2f0*/  SHF.L.U32 R0, R0, 0x1f, RZ ;  /* 0x0000001f00007819 */ /* 0x000fe400000006ff */
[----:B0-----:R-:W-:-:S04]  /*d300*/  LEA R7, R3, R2, 0x18 ;  /* 0x0000000203077211 */ /* 0x001fc800078ec0ff */
[----:B------:R-:W0:Y:S02]  /*d310*/  SYNCS.PHASECHK.TRANS64.TRYWAIT P0, [R7+URZ+0x32420], R0 ;  /* 0x03242000070075a7 */ /* 0x000e24000800017f */
[----:B0-----:R-:W-:Y:S05]  /*d320*/  @!P0 BRA `(.L_x_9291) ;  /* 0x0000003800dc8947 */ /* 0x001fea0003800000 */
.L_x_9404:
[----:B------:R-:W-:Y:S05]  /*d330*/  BSYNC B0 ;  /* 0x0000000000007941 */ /* 0x000fea0003800000 */
.L_x_9290:
[----:B------:R-:W-:-:S03]  /*d340*/  UMOV UR4, 0xffffffff ;  /* 0xffffffff00047882 */ /* 0x000fc60000000000 */
[----:B------:R-:W-:Y:S05]  /*d350*/  BRA.DIV UR4, `(.L_x_9292) ;  /* 0x0000003a04e47947 */ /* 0x000fea000b800000 */
[----:B0-----:R-:W0:Y:S02]  /*d360*/  S2R R0, SR_TID.X ;  /* 0x0000000000007919 */ /* 0x001e240000002100 */
[----:B0-----:R-:W-:-:S04]  /*d370*/  SHF.R.U32.HI R0, RZ, 0x5, R0 ;  /* 0x00000005ff007819 */ /* 0x001fc80000011600 */
[----:B------:R-:W-:-:S05]  /*d380*/  LOP3.LUT R0, R0, 0x3, RZ, 0xc0, !PT ;  /* 0x0000000300007812 */ /* 0x000fca00078ec0ff */
[----:B------:R0:W3:Y:S02]  /*d390*/  SHFL.IDX PT, R14, R0, RZ, 0x1f ;  /* 0x00001fff000e7589 */ /* 0x0000e400000e0000 */
.L_x_9407:
[----:B---3--:R-:W-:Y:S01]  /*d3a0*/  ISETP.NE.AND P0, PT, R14, RZ, PT ;  /* 0x000000ff0e00720c */ /* 0x008fe20003f05270 */
[----:B------:R-:W-:-:S12]  /*d3b0*/  BSSY B0, `(.L_x_9293) ;  /* 0x0000024000007945 */ /* 0x000fd80003800000 */
[----:B------:R-:W-:Y:S05]  /*d3c0*/  @P0 BRA `(.L_x_9294) ;  /* 0x0000000000880947 */ /* 0x000fea0003800000 */
[----:B------:R-:W-:-:S03]  /*d3d0*/  UMOV UR4, 0xffffffff ;  /* 0xffffffff00047882 */ /* 0x000fc60000000000 */
[----:B------:R-:W-:Y:S05]  /*d3e0*/  BRA.DIV UR4, `(.L_x_9295) ;  /* 0x0000003a04f47947 */ /* 0x000fea000b800000 */
[----:B------:R-:W-:-:S13]  /*d3f0*/  ELECT P6, URZ, PT ;  /* 0x00000000003f782f */ /* 0x000fda00038c0000 */
.L_x_9410:
[----:B------:R-:W-:Y:S05]  /*d400*/  @!P6 BRA `(.L_x_9294) ;  /* 0x000000000078e947 */ /* 0x000fea0003800000 */
[----:B------:R-:W-:-:S06]  /*d410*/  ULOP3.LUT UR4, UR39, 0x2, URZ, 0xfc, !UPT ;  /* 0x0000000227047892 */ /* 0x000fcc000f8efc3f */
[----:B0-----:R-:W-:-:S05]  /*d420*/  IMAD.U32 R0, RZ, RZ, UR4 ;  /* 0x00000004ff007e24 */ /* 0x001fca000f8e00ff */
[----:B------:R-:W-:-:S13]  /*d430*/  ISETP.NE.AND P0, PT, R0, 0x3, PT ;  /* 0x000000030000780c */ /* 0x000fda0003f05270 */
[----:B------:R-:W-:Y:S05]  /*d440*/  @!P0 BRA `(.L_x_9296) ;  /* 0x0000000000048947 */ /* 0x000fea0003800000 */
[----:B------:R-:W-:Y:S01]  /*d450*/  BPT.TRAP 0x1 ;  /* 0x000000040000795c */ /* 0x000fe20000300000 */
.L_x_9296:
[----:B------:R-:W-:Y:S01]  /*d460*/  IMAD R5, R18, 0x8, R7 ;  /* 0x0000000812057824 */ /* 0x000fe200078e0207 */
[----:B------:R-:W-:Y:S01]  /*d470*/  SHF.L.U32 R0, R28, 0x1f, RZ ;  /* 0x0000001f1c007819 */ /* 0x000fe200000006ff */
[----:B------:R-:W-:-:S03]  /*d480*/  VIADD R18, R18, 0x1 ;  /* 0x0000000112127836 */ /* 0x000fc60000000000 */
[----:B------:R-:W0:Y:S02]  /*d490*/  SYNCS.PHASECHK.TRANS64.TRYWAIT P1, [R5+URZ+0x32440], R0 ;  /* 0x03244000050075a7 */ /* 0x000e24000802017f */
[----:B------:R-:W-:-:S04]  /*d4a0*/  ISETP.NE.AND P2, PT, R18, 0x2, PT ;  /* 0x000000021200780c */ /* 0x000fc80003f45270 */
[----:B------:R-:W-:Y:S01]  /*d4b0*/  SEL R3, RZ, 0x1, P2 ;  /* 0x00000001ff037807 */ /* 0x000fe20001000000 */
[----:B0-----:R-:W-:Y:S08]  /*d4c0*/  @!P1 BRA `(.L_x_9297) ;  /* 0x0000003800dc9947 */ /* 0x001ff00003800000 */
.L_x_9411:
[----:B------:R-:W-:Y:S02]  /*d4d0*/  SEL R18, R18, RZ, P2 ;  /* 0x000000ff12127207 */ /* 0x000fe40001000000 */
[----:B------:R-:W-:Y:S01]  /*d4e0*/  LOP3.LUT R2, R28, R3, RZ, 0x3c, !PT ;  /* 0x000000031c027212 */ /* 0x000fe200078e3cff */
[----:B------:R-:W-:Y:S06]  /*d4f0*/  @!P0 BRA `(.L_x_9298) ;  /* 0x0000000000048947 */ /* 0x000fec0003800000 */
[----:B------:R-:W-:Y:S01]  /*d500*/  BPT.TRAP 0x1 ;  /* 0x000000040000795c */ /* 0x000fe20000300000 */
.L_x_9298:
[----:B------:R-:W-:Y:S01]  /*d510*/  IMAD R3, R18, 0x8, R7 ;  /* 0x0000000812037824 */ /* 0x000fe200078e0207 */
[----:B------:R-:W-:-:S04]  /*d520*/  SHF.L.U32 R2, R2, 0x1f, RZ ;  /* 0x0000001f02027819 */ /* 0x000fc800000006ff */
[----:B------:R-:W3:Y:S02]  /*d530*/  SYNCS.PHASECHK.TRANS64.TRYWAIT P1, [R3+URZ+0x32440], R2 ;  /* 0x03244002030075a7 */ /* 0x000ee4000802017f */
[----:B---3--:R-:W-:Y:S05]  /*d540*/  @!P1 BRA `(.L_x_9299) ;  /* 0x0000003800d09947 */ /* 0x008fea0003800000 */
.L_x_9412:
[----:B------:R-:W-:Y:S05]  /*d550*/  @!P0 BRA `(.L_x_9300) ;  /* 0x0000000000048947 */ /* 0x000fea0003800000 */
[----:B------:R-:W-:Y:S01]  /*d560*/  BPT.TRAP 0x1 ;  /* 0x000000040000795c */ /* 0x000fe20000300000 */
.L_x_9300:
[----:B------:R-:W4:Y:S02]  /*d570*/  SYNCS.PHASECHK.TRANS64.TRYWAIT P1, [R5+URZ+0x32460], R0 ;  /* 0x03246000050075a7 */ /* 0x000f24000802017f */
[----:B----4-:R-:W-:Y:S05]  /*d580*/  @!P1 BRA `(.L_x_9301) ;  /* 0x0000003800d49947 */ /* 0x010fea0003800000 */
.L_x_9413:
[----:B------:R-:W-:Y:S05]  /*d590*/  @!P0 BRA `(.L_x_9302) ;  /* 0x0000000000048947 */ /* 0x000fea0003800000 */
[----:B------:R-:W-:Y:S01]  /*d5a0*/  BPT.TRAP 0x1 ;  /* 0x000000040000795c */ /* 0x000fe20000300000 */
.L_x_9302:
[----:B------:R0:W0:Y:S02]  /*d5b0*/  SYNCS.PHASECHK.TRANS64.TRYWAIT P0, [R3+URZ+0x32460], R2 ;  /* 0x03246002030075a7 */ /* 0x000024000800017f */
[----:B0-----:R-:W-:Y:S05]  /*d5c0*/  @!P0 NANOSLEEP.SYNCS 0x989680 ;  /* 0x009896800000895d */ /* 0x001fea0003900000 */
[----:B------:R-:W0:Y:S02]  /*d5d0*/  @!P0 SYNCS.PHASECHK.TRANS64 P0, [R3+URZ+0x32460], R2 ;  /* 0x03246002030085a7 */ /* 0x000e24000800007f */
[----:B0-----:R-:W-:Y:S05]  /*d5e0*/  @!P0 BRA `(.L_x_9302) ;  /* 0xfffffffc00f08947 */ /* 0x001fea000383ffff */
.L_x_9294:
[----:B------:R-:W-:Y:S05]  /*d5f0*/  BSYNC B0 ;  /* 0x0000000000007941 */ /* 0x000fea0003800000 */
.L_x_9293:
[----:B------:R-:W-:Y:S05]  /*d600*/  EXIT ;  /* 0x000000000000794d */ /* 0x000fea0003800000 */
.L_x_9219:
[----:B0-----:R-:W-:-:S04]  /*d610*/  IMAD.U32 R3, RZ, RZ, UR51 ;  /* 0x00000033ff037e24 */ /* 0x001fc8000f8e00ff */
[----:B------:R0:W1:Y:S03]  /*d620*/  SYNCS.PHASECHK.TRANS64.TRYWAIT P0, [R3+URZ+0x32400], R0 ;  /* 0x03240000030075a7 */ /* 0x000066000800017f */
[----:B-1----:R-:W-:Y:S05]  /*d630*/  @!P0 NANOSLEEP.SYNCS 0x989680 ;  /* 0x009896800000895d */ /* 0x002fea0003900000 */
[----:B------:R-:W1:Y:S02]  /*d640*/  @!P0 SYNCS.PHASECHK.TRANS64 P0, [R3+URZ+0x32400], R0 ;  /* 0x03240000030085a7 */ /* 0x000e64000800007f */
[----:B-1----:R-:W-:Y:S05]  /*d650*/  @!P0 BRA `(.L_x_9219) ;  /* 0xfffffffc00ec8947 */ /* 0x002fea000383ffff */
[----:B------:R-:W-:Y:S05]  /*d660*/  BRA `(.L_x_9303) ;  /* 0xffffff3800a47947 */ /* 0x000fea000383ffff */
.L_x_9223:
[----:B-1----:R-:W-:-:S04]  /*d670*/  IMAD.U32 R4, RZ, RZ, UR27 ;  /* 0x0000001bff047e24 */ /* 0x002fc8000f8e00ff */
[----:B------:R1:W2:Y:S03]  /*d680*/  SYNCS.PHASECHK.TRANS64.TRYWAIT P1, [R4+URZ+0x32430], R3 ;  /* 0x03243003040075a7 */ /* 0x0002a6000802017f */
[----:B--2---:R-:W-:Y:S05]  /*d690*/  @!P1 NANOSLEEP.SYNCS 0x989680 ;  /* 0x009896800000995d */ /* 0x004fea0003900000 */
[----:B------:R-:W2:Y:S02]  /*d6a0*/  @!P1 SYNCS.PHASECHK.TRANS64 P1, [R4+URZ+0x32430], R3 ;  /* 0x03243003040095a7 */ /* 0x000ea4000802007f */
[----:B--2---:R-:W-:Y:S05]  /*d6b0*/  @!P1 BRA `(.L_x_9223) ;  /* 0xfffffffc00ec9947 */ /* 0x004fea000383ffff */
[----:B------:R-:W-:Y:S05]  /*d6c0*/  BRA `(.L_x_9222) ;  /* 0xffffff3800c87947 */ /* 0x000fea000383ffff */
.L_x_9224:
[----:B--2---:R-:W-:-:S04]  /*d6d0*/  MOV R5, UR51 ;  /* 0x0000003300057c02 */ /* 0x004fc80008000f00 */
[----:B------:R2:W3:Y:S03]  /*d6e0*/  SYNCS.PHASECHK.TRANS64.TRYWAIT P1, [R5+URZ+0x32410], R0 ;  /* 0x03241000050075a7 */ /* 0x0004e6000802017f */
[----:B---3--:R-:W-:Y:S05]  /*d6f0*/  @!P1 NANOSLEEP.SYNCS 0x989680 ;  /* 0x009896800000995d */ /* 0x008fea0003900000 */
[----:B------:R-:W3:Y:S02]  /*d700*/  @!P1 SYNCS.PHASECHK.TRANS64 P1, [R5+URZ+0x32410], R0 ;  /* 0x03241000050095a7 */ /* 0x000ee4000802007f */
[----:B---3--:R-:W-:Y:S05]  /*d710*/  @!P1 BRA `(.L_x_9224) ;  /* 0xfffffffc00ec9947 */ /* 0x008fea000383ffff */
[----:B------:R-:W-:Y:S05]  /*d720*/  BRA `(.L_x_9304) ;  /* 0xffffff3c00487947 */ /* 0x000fea000383ffff */
.L_x_9228:
[----:B--2---:R-:W-:-:S04]  /*d730*/  IMAD.U32 R0, RZ, RZ, UR27 ;  /* 0x0000001bff007e24 */ /* 0x004fc8000f8e00ff */
[----:B------:R2:W4:Y:S03]  /*d740*/  SYNCS.PHASECHK.TRANS64.TRYWAIT P1, [R0+URZ+0x32450], R3 ;  /* 0x03245003000075a7 */ /* 0x000526000802017f */
[----:B----4-:R-:W-:Y:S05]  /*d750*/  @!P1 NANOSLEEP.SYNCS 0x989680 ;  /* 0x009896800000995d */ /* 0x010fea0003900000 */
[----:B------:R-:W4:Y:S02]  /*d760*/  @!P1 SYNCS.PHASECHK.TRANS64 P1, [R0+URZ+0x32450], R3 ;  /* 0x03245003000095a7 */ /* 0x000f24000802007f */
[----:B----4-:R-:W-:Y:S05]  /*d770*/  @!P1 BRA `(.L_x_9228) ;  /* 0xfffffffc00ec9947 */ /* 0x010fea000383ffff */
[----:B------:R-:W-:Y:S05]  /*d780*/  BRA `(.L_x_9227) ;  /* 0xffffff3c00507947 */ /* 0x000fea000383ffff */
.L_x_9235:
[----:B-1----:R-:W-:-:S04]  /*d790*/  IMAD.U32 R5, RZ, RZ, UR29 ;  /* 0x0000001dff057e24 */ /* 0x002fc8000f8e00ff */
[----:B------:R1:W2:Y:S03]  /*d7a0*/  SYNCS.PHASECHK.TRANS64.TRYWAIT P2, [R5+URZ+0x32430], R0 ;  /* 0x03243000050075a7 */ /* 0x0002a6000804017f */
[----:B--2---:R-:W-:Y:S05]  /*d7b0*/  @!P2 NANOSLEEP.SYNCS 0x989680 ;  /* 0x009896800000a95d */ /* 0x004fea0003900000 */
[----:B------:R-:W2:Y:S02]  /*d7c0*/  @!P2 SYNCS.PHASECHK.TRANS64 P2, [R5+URZ+0x32430], R0 ;  /* 0x032430000500a5a7 */ /* 0x000ea4000804007f */
[----:B--2---:R-:W-:Y:S05]  /*d7d0*/  @!P2 BRA `(.L_x_9235) ;  /* 0xfffffffc00eca947 */ /* 0x004fea000383ffff */
[----:B------:R-:W-:Y:S05]  /*d7e0*/  BRA `(.L_x_9234) ;  /* 0xffffff6000847947 */ /* 0x000fea000383ffff */
.L_x_9239:
[----:B-1----:R-:W-:-:S04]  /*d7f0*/  IMAD.U32 R5, RZ, RZ, UR29 ;  /* 0x0000001dff057e24 */ /* 0x002fc8000f8e00ff */
[----:B------:R1:W3:Y:S03]  /*d800*/  SYNCS.PHASECHK.TRANS64.TRYWAIT P2, [R5+URZ+0x32450], R0 ;  /* 0x03245000050075a7 */ /* 0x0002e6000804017f */
[----:B---3--:R-:W-:Y:S05]  /*d810*/  @!P2 NANOSLEEP.SYNCS 0x989680 ;  /* 0x009896800000a95d */ /* 0x008fea0003900000 */
[----:B------:R-:W3:Y:S02]  /*d820*/  @!P2 SYNCS.PHASECHK.TRANS64 P2, [R5+URZ+0x32450], R0 ;  /* 0x032450000500a5a7 */ /* 0x000ee4000804007f */
[----:B---3--:R-:W-:Y:S05]  /*d830*/  @!P2 BRA `(.L_x_9239) ;  /* 0xfffffffc00eca947 */ /* 0x008fea000383ffff */
[----:B------:R-:W-:Y:S05]  /*d840*/  BRA `(.L_x_9238) ;  /* 0xffffff6000dc7947 */ /* 0x000fea000383ffff */
.L_x_9256:
        /* <DEDUP_REMOVED lines=11> */
.L_x_9306:
[----:B------:R-:W-:Y:S05]  /*d900*/  BSYNC B0 ;  /* 0x0000000000007941 */ /* 0x000fea0003800000 */
.L_x_9305:
[----:B------:R-:W-:Y:S05]  /*d910*/  BRA `(.L_x_9307) ;  /* 0xffffffc000bc7947 */ /* 0x000fea000383ffff */
.L_x_9259:
[----:B0-----:R0:W1:Y:S02]  /*d920*/  SYNCS.PHASECHK.TRANS64.TRYWAIT P0, [R17+URZ+0x32440], R0 ;  /* 0x03244000110075a7 */ /* 0x001064000800017f */
[----:B-1----:R-:W-:Y:S05]  /*d930*/  @!P0 NANOSLEEP.SYNCS 0x989680 ;  /* 0x009896800000895d */ /* 0x002fea0003900000 */
[----:B------:R-:W1:Y:S02]  /*d940*/  @!P0 SYNCS.PHASECHK.TRANS64 P0, [R17+URZ+0x32440], R0 ;  /* 0x03244000110085a7 */ /* 0x000e64000800007f */
[----:B-1----:R-:W-:Y:S05]  /*d950*/  @!P0 BRA `(.L_x_9259) ;  /* 0xfffffffc00f08947 */ /* 0x002fea000383ffff */
[----:B------:R-:W-:Y:S05]  /*d960*/  BRA `(.L_x_9308) ;  /* 0xffffffc400407947 */ /* 0x000fea000383ffff */
.L_x_9260:
        /* <DEDUP_REMOVED lines=8> */
.L_x_9310:
[----:B------:R-:W-:Y:S05]  /*d9f0*/  BSYNC B0 ;  /* 0x0000000000007941 */ /* 0x000fea0003800000 */
.L_x_9309:
[----:B------:R-:W-:Y:S01]  /*da00*/  IMAD.MOV.U32 R13, RZ, RZ, R0 ;  /* 0x000000ffff0d7224 */ /* 0x000fe200078e0000 */
[----:B------:R-:W-:Y:S01]  /*da10*/  MOV R12, RZ ;  /* 0x000000ff000c7202 */ /* 0x000fe20000000f00 */
[----:B------:R-:W-:Y:S01]  /*da20*/  IMAD.MOV.U32 R11, RZ, RZ, 0x181f ;  /* 0x0000181fff0b7424 */ /* 0x000fe200078e00ff */
[----:B------:R-:W-:Y:S01]  /*da30*/  ISETP.GE.AND P2, PT, R35, 0x1, PT ;  /* 0x000000012300780c */ /* 0x000fe20003f46270 */
[----:B------:R-:W-:Y:S02]  /*da40*/  IMAD.MOV.U32 R15, RZ, RZ, -0x1 ;  /* 0xffffffffff0f7424 */ /* 0x000fe400078e00ff */
[----:B------:R-:W-:-:S10]  /*da50*/  IMAD.MOV.U32 R3, RZ, RZ, R14 ;  /* 0x000000ffff037224 */ /* 0x000fd400078e000e */
[----:B------:R-:W-:Y:S05]  /*da60*/  WARPSYNC.COLLECTIVE R15, `(.L_x_9311) ;  /* 0x000000000f087348 */ /* 0x000fea0003c00000 */
[----:B------:R0:W1:Y:S02]  /*da70*/  SHFL.IDX P6, R14, R13, R12, R11 ;  /* 0x0000000c0d0e7389 */ /* 0x00006400000c000b */
[----:B01----:R-:W-:Y:S01]  /*da80*/  ENDCOLLECTIVE ;  /* 0x000000000000791b */ /* 0x003fe20003800000 */
.L_x_9311:
[----:B------:R-:W-:Y:S01]  /*da90*/  @P2 LEA R7, R4, UR37, 0x1 ;  /* 0x0000002504072c11 */ /* 0x000fe2000f8e08ff */
[----:B------:R-:W-:Y:S02]  /*daa0*/  IMAD.MOV.U32 R13, RZ, RZ, R5 ;  /* 0x000000ffff0d7224 */ /* 0x000fe400078e0005 */
[----:B------:R-:W-:Y:S01]  /*dab0*/  IMAD.MOV.U32 R12, RZ, RZ, 0x1 ;  /* 0x00000001ff0c7424 */ /* 0x000fe200078e00ff */
[----:B------:R-:W-:-:S13]  /*dac0*/  @P2 LEA R2, P0, R20, R14, 0x1 ;  /* 0x0000000e14022211 */ /* 0x000fda00078008ff */
[----:B------:R-:W-:Y:S05]  /*dad0*/  WARPSYNC.COLLECTIVE R15, `(.L_x_9312) ;  /* 0x000000000f087348 */ /* 0x000fea0003c00000 */
[----:B------:R0:W1:Y:S02]  /*dae0*/  SHFL.IDX P6, R14, R13, R12, R11 ;  /* 0x0000000c0d0e7389 */ /* 0x00006400000c000b */
[----:B01----:R-:W-:Y:S01]  /*daf0*/  ENDCOLLECTIVE ;  /* 0x000000000000791b */ /* 0x003fe20003800000 */
.L_x_9312:
[----:B------:R-:W-:-:S05]  /*db00*/  @P2 IMAD.X R3, RZ, RZ, R3, P0 ;  /* 0x000000ffff032224 */ /* 0x000fca00000e0603 */
[----:B------:R-:W-:Y:S01]  /*db10*/  @!PT LDS RZ, [RZ] ;  /* 0x00000000fffff984 */ /* 0x000fe20000000800 */
[----:B------:R-:W-:Y:S01]  /*db20*/  @!PT LDS RZ, [RZ] ;  /* 0x00000000fffff984 */ /* 0x000fe20000000800 */
[----:B------:R-:W-:Y:S01]  /*db30*/  @!PT LDS RZ, [RZ] ;  /* 0x00000000fffff984 */ /* 0x000fe20000000800 */
[----:B------:R0:W-:Y:S01]  /*db40*/  @P2 LDGSTS.E.BYPASS.LTC128B.128 [R7+0x1c400], desc[UR48][R2.64], !P1 ;  /* 0x1c40000002072fae */ /* 0x0001e2000c901d70 */
[----:B------:R-:W-:Y:S02]  /*db50*/  ISETP.GE.AND P2, PT, R35, 0x11, PT ;  /* 0x000000112300780c */ /* 0x000fe40003f46270 */
[----:B------:R-:W-:Y:S01]  /*db60*/  MOV R13, R0 ;  /* 0x00000000000d7202 */ /* 0x000fe20000000f00 */
[----:B------:R-:W-:-:S10]  /*db70*/  IMAD.MOV.U32 R6, RZ, RZ, R14 ;  /* 0x000000ffff067224 */ /* 0x000fd400078e000e */
[----:B0-----:R-:W-:Y:S05]  /*db80*/  WARPSYNC.COLLECTIVE R15, `(.L_x_9313) ;  /* 0x000000000f087348 */ /* 0x001fea0003c00000 */
[----:B------:R1:W2:Y:S02]  /*db90*/  SHFL.IDX P6, R14, R13, R12, R11 ;  /* 0x0000000c0d0e7389 */ /* 0x0002a400000c000b */
[----:B012---:R-:W-:Y:S01]  /*dba0*/  ENDCOLLECTIVE ;  /* 0x000000000000791b */ /* 0x007fe20003800000 */
.L_x_9313:
[----:B------:R-:W-:Y:S01]  /*dbb0*/  @P2 LEA R12, R4, UR37, 0x1 ;  /* 0x00000025040c2c11 */ /* 0x000fe2000f8e08ff */
[----:B------:R-:W-:Y:S01]  /*dbc0*/  IMAD.MOV.U32 R13, RZ, RZ, R5 ;  /* 0x000000ffff0d7224 */ /* 0x000fe200078e0005 */
        /* <DEDUP_REMOVED lines=14> */
.L_x_9314:
[----:B------:R-:W-:Y:S01]  /*dcb0*/  IMAD.MOV.U32 R13, RZ, RZ, R0 ;  /* 0x000000ffff0d7224 */ /* 0x000fe200078e0000 */
[----:B------:R-:W-:-:S07]  /*dcc0*/  MOV R9, R14 ;  /* 0x0000000e00097202 */ /* 0x000fce0000000f00 */
[----:B------:R-:W-:Y:S05]  /*dcd0*/  WARPSYNC.COLLECTIVE R15, `(.L_x_9315) ;  /* 0x000000000f087348 */ /* 0x000fea0003c00000 */
[----:B------:R0:W1:Y:S02]  /*dce0*/  SHFL.IDX P6, R14, R13, R12, R11 ;  /* 0x0000000c0d0e7389 */ /* 0x00006400000c000b */
[----:B01----:R-:W-:Y:S01]  /*dcf0*/  ENDCOLLECTIVE ;  /* 0x000000000000791b */ /* 0x003fe20003800000 */
.L_x_9315:
        /* <DEDUP_REMOVED lines=16> */
.L_x_9316:
[----:B------:R-:W-:Y:S01]  /*de00*/  IMAD.MOV.U32 R13, RZ, RZ, R0 ;  /* 0x000000ffff0d7224 */ /* 0x000fe200078e0000 */
[----:B------:R-:W-:-:S07]  /*de10*/  MOV R7, R14 ;  /* 0x0000000e00077202 */ /* 0x000fce0000000f00 */
[----:B------:R-:W-:Y:S05]  /*de20*/  WARPSYNC.COLLECTIVE R15, `(.L_x_9317) ;  /* 0x000000000f087348 */ /* 0x000fea0003c00000 */
[----:B------:R0:W1:Y:S02]  /*de30*/  SHFL.IDX P6, R14, R13, R12, R11 ;  /* 0x0000000c0d0e7389 */ /* 0x00006400000c000b */
[----:B01----:R-:W-:Y:S01]  /*de40*/  ENDCOLLECTIVE ;  /* 0x000000000000791b */ /* 0x003fe20003800000 */
.L_x_9317:
[----:B------:R-:W-:Y:S02]  /*de50*/  IMAD.MOV.U32 R13, RZ, RZ, R5 ;  /* 0x000000ffff0d7224 */ /* 0x000fe400078e0005 */
[----:B------:R-:W-:Y:S01]  /*de60*/  IMAD.MOV.U32 R12, RZ, RZ, 0x4 ;  /* 0x00000004ff0c7424 */ /* 0x000fe200078e00ff */
[----:B------:R-:W-:-:S13]  /*de70*/  @P2 LEA R8, P0, R20, R14, 0x1 ;  /* 0x0000000e14082211 */ /* 0x000fda00078008ff */
[----:B------:R-:W-:Y:S05]  /*de80*/  WARPSYNC.COLLECTIVE R15, `(.L_x_9318) ;  /* 0x000000000f087348 */ /* 0x000fea0003c00000 */
[----:B------:R0:W1:Y:S02]  /*de90*/  SHFL.IDX P6, R14, R13, R12, R11 ;  /* 0x0000000c0d0e7389 */ /* 0x00006400000c000b */
[----:B01----:R-:W-:Y:S01]  /*dea0*/  ENDCOLLECTIVE ;  /* 0x000000000000791b */ /* 0x003fe20003800000 */
.L_x_9318:
        /* <DEDUP_REMOVED lines=13> */
.L_x_9319:
[----:B------:R-:W-:Y:S01]  /*df80*/  @P2 LEA R7, R4, UR37, 0x1 ;  /* 0x0000002504072c11 */ /* 0x000fe2000f8e08ff */
[----:B------:R-:W-:Y:S02]  /*df90*/  IMAD.MOV.U32 R13, RZ, RZ, R5 ;  /* 0x000000ffff0d7224 */ /* 0x000fe400078e0005 */
[----:B------:R-:W-:Y:S01]  /*dfa0*/  IMAD.MOV.U32 R12, RZ, RZ, 0x5 ;  /* 0x00000005ff0c7424 */ /* 0x000fe200078e00ff */
[----:B------:R-:W-:-:S05]  /*dfb0*/  @P2 LEA R6, P0, R20, R14, 0x1 ;  /* 0x0000000e14062211 */ /* 0x000fca00078008ff */
[----:B------:R-:W-:Y:S02]  /*dfc0*/  @P2 IMAD.X R11, RZ, RZ, R2, P0 ;  /* 0x000000ffff0b2224 */ /* 0x000fe400000e0602 */
[----:B------:R-:W-:Y:S02]  /*dfd0*/  @P2 IMAD.MOV.U32 R2, RZ, RZ, R6 ;  /* 0x000000ffff022224 */ /* 0x000fe400078e0006 */
[----:B------:R-:W-:Y:S01]  /*dfe0*/  @P2 IMAD.MOV.U32 R3, RZ, RZ, R11 ;  /* 0x000000ffff032224 */ /* 0x000fe200078e000b */
[----:B------:R-:W-:-:S04]  /*dff0*/  MOV R11, 0x181f ;  /* 0x0000181f000b7802 */ /* 0x000fc80000000f00 */
[----:B------:R-:W-:Y:S01]  /*e000*/  @!PT LDS RZ, [RZ] ;  /* 0x00000000fffff984 */ /* 0x000fe20000000800 */
[----:B------:R-:W-:Y:S01]  /*e010*/  @!PT LDS RZ, [RZ] ;  /* 0x00000000fffff984 */ /* 0x000fe20000000800 */
[----:B------:R-:W-:Y:S01]  /*e020*/  @!PT LDS RZ, [RZ] ;  /* 0x00000000fffff984 */ /* 0x000fe20000000800 */
[----:B------:R0:W-:Y:S03]  /*e030*/  @P2 LDGSTS.E.BYPASS.LTC128B.128 [R7+0x1e400], desc[UR48][R2.64], !P1 ;  /* 0x1e40000002072fae */ /* 0x0001e6000c901d70 */
[----:B0-----:R-:W-:Y:S05]  /*e040*/  WARPSYNC.COLLECTIVE R15, `(.L_x_9320) ;  /* 0x000000000f087348 */ /* 0x001fea0003c00000 */
[----:B------:R1:W2:Y:S02]  /*e050*/  SHFL.IDX P6, R14, R13, R12, R11 ;  /* 0x0000000c0d0e7389 */ /* 0x0002a400000c000b */
[----:B012---:R-:W-:Y:S01]  /*e060*/  ENDCOLLECTIVE ;  /* 0x000000000000791b */ /* 0x007fe20003800000 */
.L_x_9320:
[----:B------:R-:W-:Y:S02]  /*e070*/  IMAD.MOV.U32 R13, RZ, RZ, R0 ;  /* 0x000000ffff0d7224 */ /* 0x000fe400078e0000 */
[----:B------:R-:W-:-:S07]  /*e080*/  IMAD.MOV.U32 R5, RZ, RZ, R14 ;  /* 0x000000ffff057224 */ /* 0x000fce00078e000e */
[----:B------:R-:W-:Y:S05]  /*e090*/  WARPSYNC.COLLECTIVE R15, `(.L_x_9321) ;  /* 0x000000000f087348 */ /* 0x000fea0003c00000 */
[----:B------:R0:W1:Y:S02]  /*e0a0*/  SHFL.IDX P6, R14, R13, R12, R11 ;  /* 0x0000000c0d0e7389 */ /* 0x00006400000c000b */
[----:B01----:R-:W-:Y:S01]  /*e0b0*/  ENDCOLLECTIVE ;  /* 0x000000000000791b */ /* 0x003fe20003800000 */
.L_x_9321:
[----:B------:R-:W-:Y:S05]  /*e0c0*/  BRA `(.L_x_9322) ;  /* 0xffffffc000947947 */ /* 0x000fea000383ffff */
.L_x_9264:
[----:B------:R-:W-:Y:S01]  /*e0d0*/  IMAD.MOV.U32 R13, RZ, RZ, R5 ;  /* 0x000000ffff0d7224 */ /* 0x000fe200078e0005 */
[----:B------:R-:W0:Y:S01]  /*e0e0*/  S2R R20, SR_TID.X ;  /* 0x0000000000147919 */ /* 0x000e220000002100 */
[----:B------:R-:W-:Y:S01]  /*e0f0*/  IMAD.MOV.U32 R12, RZ, RZ, RZ ;  /* 0x000000ffff0c7224 */ /* 0x000fe200078e00ff */
[----:B------:R-:W-:Y:S01]  /*e100*/  LEA R8, R27, UR37, 0x1 ;  /* 0x000000251b087c11 */ /* 0x000fe2000f8e08ff */
[----:B------:R-:W-:Y:S01]  /*e110*/  IMAD.MOV.U32 R11, RZ, RZ, 0x181f ;  /* 0x0000181fff0b7424 */ /* 0x000fe200078e00ff */
[----:B------:R-:W-:Y:S01]  /*e120*/  LOP3.LUT R16, R16, 0xfffff7ff, RZ, 0xc0, !PT ;  /* 0xfffff7ff10107812 */ /* 0x000fe200078ec0ff */
[----:B------:R-:W-:Y:S02]  /*e130*/  IMAD.MOV.U32 R15, RZ, RZ, -0x1 ;  /* 0xffffffffff0f7424 */ /* 0x000fe400078e00ff */
[----:B------:R-:W-:-:S07]  /*e140*/  IMAD.IADD R0, R36, 0x1, R0 ;  /* 0x0000000124007824 */ /* 0x000fce00078e0200 */
[----:B01----:R-:W-:Y:S05]  /*e150*/  WARPSYNC.COLLECTIVE R15, `(.L_x_9323) ;  /* 0x000000000f087348 */ /* 0x003fea0003c00000 */
[----:B------:R2:W3:Y:S02]  /*e160*/  SHFL.IDX P6, R14, R13, R12, R11 ;  /* 0x0000000c0d0e7389 */ /* 0x0004e400000c000b */
[----:B0123--:R-:W-:Y:S01]  /*e170*/  ENDCOLLECTIVE ;  /* 0x000000000000791b */ /* 0x00ffe20003800000 */
.L_x_9323:
[C---:B------:R-:W-:Y:S01]  /*e180*/  VIADD R6, R0.reuse, 0x10 ;  /* 0x0000001000067836 */ /* 0x040fe20000000000 */
[----:B------:R-:W-:Y:S01]  /*e190*/  ISETP.GE.AND P2, PT, R0, UR38, PT ;  /* 0x0000002600007c0c */ /* 0x000fe2000bf46270 */
[----:B------:R-:W-:-:S12]  /*e1a0*/  IMAD.MOV.U32 R13, RZ, RZ, R4 ;  /* 0x000000ffff0d7224 */ /* 0x000fd800078e0004 */
[----:B------:R-:W-:-:S04]  /*e1b0*/  @P2 LOP3.LUT R16, R16, 0x800, RZ, 0xfc, !PT ;  /* 0x0000080010102812 */ /* 0x000fc800078efcff */
[----:B------:R-:W-:Y:S01]  /*e1c0*/  LOP3.LUT R16, R16, 0xfffffbff, RZ, 0xc0, !PT ;  /* 0xfffffbff10107812 */ /* 0x000fe200078ec0ff */
[----:B------:R-:W-:Y:S01]  /*e1d0*/  IMAD.SHL.U32 R20, R20, 0x8, RZ ;  /* 0x0000000814147824 */ /* 0x000fe200078e00ff */
[----:B------:R-:W-:-:S07]  /*e1e0*/  MOV R3, R14 ;  /* 0x0000000e00037202 */ /* 0x000fce0000000f00 */
[----:B------:R-:W-:Y:S05]  /*e1f0*/  WARPSYNC.COLLECTIVE R15, `(.L_x_9324) ;  /* 0x000000000f087348 */ /* 0x000fea0003c00000 */
[----:B------:R0:W1:Y:S02]  /*e200*/  SHFL.IDX P6, R14, R13, R12, R11 ;  /* 0x0000000c0d0e7389 */ /* 0x00006400000c000b */
[----:B01----:R-:W-:Y:S01]  /*e210*/  ENDCOLLECTIVE ;  /* 0x000000000000791b */ /* 0x003fe20003800000 */
.L_x_9324:
[----:B------:R-:W-:Y:S02]  /*e220*/  LOP3.LUT R20, R20, 0x38, RZ, 0xc0, !PT ;  /* 0x0000003814147812 */ /* 0x000fe400078ec0ff */
[----:B------:R-:W-:Y:S02]  /*e230*/  MOV R13, R5 ;  /* 0x00000005000d7202 */ /* 0x000fe40000000f00 */
[----:B------:R-:W-:-:S05]  /*e240*/  @!P2 LEA R12, P0, R20, R14, 0x1 ;  /* 0x0000000e140ca211 */ /* 0x000fca00078008ff */
[----:B------:R-:W-:Y:S02]  /*e250*/  @!P2 IMAD.MOV.U32 R2, RZ, RZ, R12 ;  /* 0x000000ffff02a224 */ /* 0x000fe400078e000c */
[----:B------:R-:W-:Y:S02]  /*e260*/  IMAD.MOV.U32 R12, RZ, RZ, 0x1 ;  /* 0x00000001ff0c7424 */ /* 0x000fe400078e00ff */
[----:B------:R-:W-:-:S07]  /*e270*/  @!P2 IMAD.X R3, RZ, RZ, R3, P0 ;  /* 0x000000ffff03a224 */ /* 0x000fce00000e0603 */
[----:B------:R-:W-:Y:S05]  /*e280*/  WARPSYNC.COLLECTIVE R15, `(.L_x_9325) ;  /* 0x000000000f087348 */ /* 0x000fea0003c00000 */
[----:B------:R0:W1:Y:S02]  /*e290*/  SHFL.IDX P6, R14, R13, R12, R11 ;  /* 0x0000000c0d0e7389 */ /* 0x00006400000c000b */
[----:B01----:R-:W-:Y:S01]  /*e2a0*/  ENDCOLLECTIVE ;  /* 0x000000000000791b */ /* 0x003fe20003800000 */
.L_x_9325:
[----:B------:R-:W-:Y:S01]  /*e2b0*/  @!PT LDS RZ, [RZ] ;  /* 0x00000000fffff984 */ /* 0x000fe20000000800 */
[----:B------:R-:W-:Y:S01]  /*e2c0*/  @!PT LDS RZ, [RZ] ;  /* 0x00000000fffff984 */ /* 0x000fe20000000800 */
[----:B------:R-:W-:Y:S01]  /*e2d0*/  @!PT LDS RZ, [RZ] ;  /* 0x00000000fffff984 */ /* 0x000fe20000000800 */
[----:B------:R0:W-:Y:S01]  /*e2e0*/  @!P2 LDGSTS.E.BYPASS.LTC128B.128 [R8+0x18400], desc[UR48][R2.64], !P1 ;  /* 0x184000000208afae */ /* 0x0001e2000c901d70 */
[----:B------:R-:W-:Y:S01]  /*e2f0*/  ISETP.GE.AND P2, PT, R6, UR38, PT ;  /* 0x0000002606007c0c */ /* 0x000fe2000bf46270 */
[----:B------:R-:W-:Y:S02]  /*e300*/  VIADD R6, R0, 0x20 ;  /* 0x0000002000067836 */ /* 0x000fe40000000000 */
[----:B------:R-:W-:-:S10]  /*e310*/  IMAD.MOV.U32 R13, RZ, RZ, R4 ;  /* 0x000000ffff0d7224 */ /* 0x000fd400078e0004 */
[----:B------:R-:W-:-:S04]  /*e320*/  @P2 LOP3.LUT R16, R16, 0x400, RZ, 0xfc, !PT ;  /* 0x0000040010102812 */ /* 0x000fc800078efcff */
[----:B------:R-:W-:Y:S01]  /*e330*/  LOP3.LUT R16, R16, 0xfffffdff, RZ, 0xc0, !PT ;  /* 0xfffffdff10107812 */ /* 0x000fe200078ec0ff */
[----:B0-----:R-:W-:-:S07]  /*e340*/  IMAD.MOV.U32 R2, RZ, RZ, R14 ;  /* 0x000000ffff027224 */ /* 0x001fce00078e000e */
[----:B------:R-:W-:Y:S05]  /*e350*/  WARPSYNC.COLLECTIVE R15, `(.L_x_9326) ;  /* 0x000000000f087348 */ /* 0x000fea0003c00000 */
[----:B------:R0:W1:Y:S02]  /*e360*/  SHFL.IDX P6, R14, R13, R12, R11 ;  /* 0x0000000c0d0e7389 */ /* 0x00006400000c000b */
[----:B01----:R-:W-:Y:S01]  /*e370*/  ENDCOLLECTIVE ;  /* 0x000000000000791b */ /* 0x003fe20003800000 */
.L_x_9326:
[----:B------:R-:W-:Y:S02]  /*e380*/  IMAD.MOV.U32 R13, RZ, RZ, R5 ;  /* 0x000000ffff0d7224 */ /* 0x000fe400078e0005 */
[----:B------:R-:W-:Y:S02]  /*e390*/  IMAD.MOV.U32 R12, RZ, RZ, 0x2 ;  /* 0x00000002ff0c7424 */ /* 0x000fe400078e00ff */
[----:B------:R-:W-:-:S05]  /*e3a0*/  IMAD.MOV.U32 R10, RZ, RZ, R14 ;  /* 0x000000ffff0a7224 */ /* 0x000fca00078e000e */
[----:B------:R-:W-:-:S05]  /*e3b0*/  @!P2 LEA R10, P0, R20, R10, 0x1 ;  /* 0x0000000a140aa211 */ /* 0x000fca00078008ff */
[----:B------:R-:W-:Y:S02]  /*e3c0*/  @!P2 IMAD.X R11, RZ, RZ, R2, P0 ;  /* 0x000000ffff0ba224 */ /* 0x000fe400000e0602 */
[----:B------:R-:W-:Y:S01]  /*e3d0*/  @!P2 IMAD.MOV.U32 R2, RZ, RZ, R10 ;  /* 0x000000ffff02a224 */ /* 0x000fe200078e000a */
[----:B------:R-:W-:Y:S02]  /*e3e0*/  LEA R10, R27, UR37, 0x1 ;  /* 0x000000251b0a7c11 */ /* 0x000fe4000f8e08ff */
[----:B------:R-:W-:Y:S01]  /*e3f0*/  @!P2 MOV R3, R11 ;  /* 0x0000000b0003a202 */ /* 0x000fe20000000f00 */
[----:B------:R-:W-:-:S04]  /*e400*/  IMAD.MOV.U32 R11, RZ, RZ, 0x181f ;  /* 0x0000181fff0b7424 */ /* 0x000fc800078e00ff */
[----:B------:R-:W-:Y:S01]  /*e410*/  @!PT LDS RZ, [RZ] ;  /* 0x00000000fffff984 */ /* 0x000fe20000000800 */
[----:B------:R-:W-:Y:S01]  /*e420*/  @!PT LDS RZ, [RZ] ;  /* 0x00000000fffff984 */ /* 0x000fe20000000800 */
[----:B------:R-:W-:Y:S01]  /*e430*/  @!PT LDS RZ, [RZ] ;  /* 0x00000000fffff984 */ /* 0x000fe20000000800 */
[----:B------:R0:W-:Y:S01]  /*e440*/  @!P2 LDGSTS.E.BYPASS.LTC128B.128 [R10+0x18c00], desc[UR48][R2.64], !P1 ;  /* 0x18c00000020aafae */ /* 0x0001e2000c901d70 */
[----:B------:R-:W-:Y:S01]  /*e450*/  ISETP.GE.AND P2, PT, R6, UR38, PT ;  /* 0x0000002606007c0c */ /* 0x000fe2000bf46270 */
[----:B------:R-:W-:-:S12]  /*e460*/  VIADD R6, R0, 0x30 ;  /* 0x0000003000067836 */ /* 0x000fd80000000000 */
[----:B0-----:R-:W-:Y:S05]  /*e470*/  WARPSYNC.COLLECTIVE R15, `(.L_x_9327) ;  /* 0x000000000f087348 */ /* 0x001fea0003c00000 */
[----:B------:R1:W2:Y:S02]  /*e480*/  SHFL.IDX P6, R14, R13, R12, R11 ;  /* 0x0000000c0d0e7389 */ /* 0x0002a400000c000b */
[----:B012---:R-:W-:Y:S01]  /*e490*/  ENDCOLLECTIVE ;  /* 0x000000000000791b */ /* 0x007fe20003800000 */
.L_x_9327:
[----:B------:R-:W-:Y:S01]  /*e4a0*/  @P2 LOP3.LUT R16, R16, 0x200, RZ, 0xfc, !PT ;  /* 0x0000020010102812 */ /* 0x000fe200078efcff */
[----:B------:R-:W-:-:S03]  /*e4b0*/  IMAD.MOV.U32 R13, RZ, RZ, R4 ;  /* 0x000000ffff0d7224 */ /* 0x000fc600078e0004 */
[----:B------:R-:W-:Y:S01]  /*e4c0*/  LOP3.LUT R16, R16, 0xfffffeff, RZ, 0xc0, !PT ;  /* 0xfffffeff10107812 */ /* 0x000fe200078ec0ff */
[----:B------:R-:W-:-:S07]  /*e4d0*/  IMAD.MOV.U32 R8, RZ, RZ, R14 ;  /* 0x000000ffff087224 */ /* 0x000fce00078e000e */
[----:B------:R-:W-:Y:S05]  /*e4e0*/  WARPSYNC.COLLECTIVE R15, `(.L_x_9328) ;  /* 0x000000000f087348 */ /* 0x000fea0003c00000 */
[----:B------:R0:W1:Y:S02]  /*e4f0*/  SHFL.IDX P6, R14, R13, R12, R11 ;  /* 0x0000000c0d0e7389 */ /* 0x00006400000c000b */
[----:B01----:R-:W-:Y:S01]  /*e500*/  ENDCOLLECTIVE ;  /* 0x000000000000791b */ /* 0x003fe20003800000 */
.L_x_9328:
[----:B------:R-:W-:Y:S02]  /*e510*/  IMAD.MOV.U32 R13, RZ, RZ, R5 ;  /* 0x000000ffff0d7224 */ /* 0x000fe400078e0005 */
[----:B------:R-:W-:Y:S01]  /*e520*/  IMAD.MOV.U32 R12, RZ, RZ, 0x3 ;  /* 0x00000003ff0c7424 */ /* 0x000fe200078e00ff */
[----:B------:R-:W-:-:S07]  /*e530*/  MOV R9, R14 ;  /* 0x0000000e00097202 */ /* 0x000fce0000000f00 */
[----:B------:R-:W-:Y:S05]  /*e540*/  WARPSYNC.COLLECTIVE R15, `(.L_x_9329) ;  /* 0x000000000f087348 */ /* 0x000fea0003c00000 */
[----:B------:R0:W1:Y:S02]  /*e550*/  SHFL.IDX P6, R14, R13, R12, R11 ;  /* 0x0000000c0d0e7389 */ /* 0x00006400000c000b */
[----:B01----:R-:W-:Y:S01]  /*e560*/  ENDCOLLECTIVE ;  /* 0x000000000000791b */ /* 0x003fe20003800000 */
.L_x_9329:
[----:B------:R-:W-:-:S05]  /*e570*/  @!P2 LEA R9, P0, R20, R9, 0x1 ;  /* 0x000000091409a211 */ /* 0x000fca00078008ff */
[----:B------:R-:W-:Y:S02]  /*e580*/  @!P2 IMAD.X R8, RZ, RZ, R8, P0 ;  /* 0x000000ffff08a224 */ /* 0x000fe400000e0608 */
[----:B------:R-:W-:Y:S02]  /*e590*/  @!P2 IMAD.MOV.U32 R2, RZ, RZ, R9 ;  /* 0x000000ffff02a224 */ /* 0x000fe400078e0009 */
[----:B------:R-:W-:Y:S02]  /*e5a0*/  @!P2 IMAD.MOV.U32 R3, RZ, RZ, R8 ;  /* 0x000000ffff03a224 */ /* 0x000fe400078e0008 */
[----:B------:R-:W0:Y:S01]  /*e5b0*/  S2R R8, SR_TID.X ;  /* 0x0000000000087919 */ /* 0x000e220000002100 */
[----:B------:R-:W-:Y:S02]  /*e5c0*/  IMAD.MOV.U32 R13, RZ, RZ, R4 ;  /* 0x000000ffff0d7224 */ /* 0x000fe400078e0004 */
[----:B------:R-:W-:Y:S01]  /*e5d0*/  @!PT LDS RZ, [RZ] ;  /* 0x00000000fffff984 */ /* 0x000fe20000000800 */
[----:B------:R-:W-:Y:S01]  /*e5e0*/  @!PT LDS RZ, [RZ] ;  /* 0x00000000fffff984 */ /* 0x000fe20000000800 */
[----:B------:R-:W-:Y:S01]  /*e5f0*/  @!PT LDS RZ, [RZ] ;  /* 0x00000000fffff984 */ /* 0x000fe20000000800 */
[----:B------:R1:W-:Y:S01]  /*e600*/  @!P2 LDGSTS.E.BYPASS.LTC128B.128 [R10+0x19400], desc[UR48][R2.64], !P1 ;  /* 0x19400000020aafae */ /* 0x0003e2000c901d70 */
[----:B------:R-:W-:-:S02]  /*e610*/  ISETP.GE.AND P2, PT, R6, UR38, PT ;  /* 0x0000002606007c0c */ /* 0x000fc4000bf46270 */
[----:B------:R-:W-:-:S11]  /*e620*/  MOV R6, R14 ;  /* 0x0000000e00067202 */ /* 0x000fd60000000f00 */
[----:B01----:R-:W-:Y:S05]  /*e630*/  WARPSYNC.COLLECTIVE R15, `(.L_x_9330) ;  /* 0x000000000f087348 */ /* 0x003fea0003c00000 */
[----:B------:R2:W3:Y:S02]  /*e640*/  SHFL.IDX P6, R14, R13, R12, R11 ;  /* 0x0000000c0d0e7389 */ /* 0x0004e400000c000b */
[----:B0123--:R-:W-:Y:S01]  /*e650*/  ENDCOLLECTIVE ;  /* 0x000000000000791b */ /* 0x00ffe20003800000 */
.L_x_9330:
[----:B------:R-:W-:-:S04]  /*e660*/  @P2 LOP3.LUT R16, R16, 0x100, RZ, 0xfc, !PT ;  /* 0x0000010010102812 */ /* 0x000fc800078efcff */
[----:B------:R-:W-:Y:S01]  /*e670*/  LOP3.LUT R16, R16, 0xffffff7f, RZ, 0xc0, !PT ;  /* 0xffffff7f10107812 */ /* 0x000fe200078ec0ff */
        /* <DEDUP_REMOVED lines=8> */
.L_x_9331:
        /* <DEDUP_REMOVED lines=9> */
[----:B------:R0:W-:Y:S01]  /*e790*/  @!P2 LDGSTS.E.BYPASS.LTC128B.128 [R10+0x19c00], desc[UR48][R2.64], !P1 ;  /* 0x19c00000020aafae */ /* 0x0001e2000c901d70 */
[----:B------:R-:W-:Y:S01]  /*e7a0*/  ISETP.GE.AND P2, PT, R6, UR38, PT ;  /* 0x0000002606007c0c */ /* 0x000fe2000bf46270 */
[----:B------:R-:W-:Y:S02]  /*e7b0*/  VIADD R6, R0, 0x50 ;  /* 0x0000005000067836 */ /* 0x000fe40000000000 */
[----:B0-----:R-:W-:-:S10]  /*e7c0*/  IMAD.MOV.U32 R2, RZ, RZ, R14 ;  /* 0x000000ffff027224 */ /* 0x001fd400078e000e */
[----:B------:R-:W-:Y:S05]  /*e7d0*/  WARPSYNC.COLLECTIVE R15, `(.L_x_9332) ;  /* 0x000000000f087348 */ /* 0x000fea0003c00000 */
[----:B------:R0:W1:Y:S02]  /*e7e0*/  SHFL.IDX P6, R14, R13, R12, R11 ;  /* 0x0000000c0d0e7389 */ /* 0x00006400000c000b */
[----:B01----:R-:W-:Y:S01]  /*e7f0*/  ENDCOLLECTIVE ;  /* 0x000000000000791b */ /* 0x003fe20003800000 */
.L_x_9332:
[----:B------:R-:W-:-:S04]  /*e800*/  @P2 LOP3.LUT R16, R16, 0x80, RZ, 0xfc, !PT ;  /* 0x0000008010102812 */ /* 0x000fc800078efcff */
[----:B------:R-:W-:Y:S01]  /*e810*/  LOP3.LUT R16, R16, 0xffffffbf, RZ, 0xc0, !PT ;  /* 0xffffffbf10107812 */ /* 0x000fe200078ec0ff */
[----:B------:R-:W-:Y:S01]  /*e820*/  IMAD.MOV.U32 R12, RZ, RZ, 0x5 ;  /* 0x00000005ff0c7424 */ /* 0x000fe200078e00ff */
[----:B------:R-:W-:-:S05]  /*e830*/  @!P2 LEA R14, P0, R8, R14, 0x1 ;  /* 0x0000000e080ea211 */ /* 0x000fca00078008ff */
[----:B------:R-:W-:Y:S02]  /*e840*/  @!P2 IMAD.X R13, RZ, RZ, R2, P0 ;  /* 0x000000ffff0da224 */ /* 0x000fe400000e0602 */
[----:B------:R-:W-:-:S03]  /*e850*/  @!P2 IMAD.MOV.U32 R2, RZ, RZ, R14 ;  /* 0x000000ffff02a224 */ /* 0x000fc600078e000e */
[----:B------:R-:W-:Y:S01]  /*e860*/  @!P2 MOV R3, R13 ;  /* 0x0000000d0003a202 */ /* 0x000fe20000000f00 */
[----:B------:R-:W-:-:S04]  /*e870*/  IMAD.MOV.U32 R13, RZ, RZ, R5 ;  /* 0x000000ffff0d7224 */ /* 0x000fc800078e0005 */
[----:B------:R-:W-:Y:S01]  /*e880*/  @!PT LDS RZ, [RZ] ;  /* 0x00000000fffff984 */ /* 0x000fe20000000800 */
[----:B------:R-:W-:Y:S01]  /*e890*/  @!PT LDS RZ, [RZ] ;  /* 0x00000000fffff984 */ /* 0x000fe20000000800 */
[----:B------:R-:W-:Y:S01]  /*e8a0*/  @!PT LDS RZ, [RZ] ;  /* 0x00000000fffff984 */ /* 0x000fe20000000800 */
[----:B------:R0:W-:Y:S01]  /*e8b0*/  @!P2 LDGSTS.E.BYPASS.LTC128B.128 [R10+0x1a400], desc[UR48][R2.64], !P1 ;  /* 0x1a400000020aafae */ /* 0x0001e2000c901d70 */
[----:B------:R-:W-:-:S13]  /*e8c0*/  ISETP.GE.AND P2, PT, R6, UR38, PT ;  /* 0x0000002606007c0c */ /* 0x000fda000bf46270 */
[----:B0-----:R-:W-:Y:S05]  /*e8d0*/  WARPSYNC.COLLECTIVE R15, `(.L_x_9333) ;  /* 0x000000000f087348 */ /* 0x001fea0003c00000 */
[----:B------:R1:W2:Y:S02]  /*e8e0*/  SHFL.IDX P6, R14, R13, R12, R11 ;  /* 0x0000000c0d0e7389 */ /* 0x0002a400000c000b */
[----:B012---:R-:W-:Y:S01]  /*e8f0*/  ENDCOLLECTIVE ;  /* 0x000000000000791b */ /* 0x007fe20003800000 */
.L_x_9333:
[----:B------:R-:W-:Y:S01]  /*e900*/  @P2 LOP3.LUT R16, R16, 0x40, RZ, 0xfc, !PT ;  /* 0x0000004010102812 */ /* 0x000fe200078efcff */
[----:B------:R-:W-:-:S03]  /*e910*/  IMAD.MOV.U32 R13, RZ, RZ, R4 ;  /* 0x000000ffff0d7224 */ /* 0x000fc600078e0004 */
[----:B------:R-:W-:Y:S01]  /*e920*/  LOP3.LUT R16, R16, 0xffffffdf, RZ, 0xc0, !PT ;  /* 0xffffffdf10107812 */ /* 0x000fe200078ec0ff */
[----:B------:R-:W-:-:S07]  /*e930*/  IMAD.MOV.U32 R2, RZ, RZ, R14 ;  /* 0x000000ffff027224 */ /* 0x000fce00078e000e */
[----:B------:R-:W-:Y:S05]  /*e940*/  WARPSYNC.COLLECTIVE R15, `(.L_x_9334) ;  /* 0x000000000f087348 */ /* 0x000fea0003c00000 */
[----:B------:R0:W1:Y:S02]  /*e950*/  SHFL.IDX P6, R14, R13, R12, R11 ;  /* 0x0000000c0d0e7389 */ /* 0x00006400000c000b */
[----:B01----:R-:W-:Y:S01]  /*e960*/  ENDCOLLECTIVE ;  /* 0x000000000000791b */ /* 0x003fe20003800000 */
.L_x_9334:
[----:B------:R-:W-:Y:S02]  /*e970*/  IMAD.MOV.U32 R13, RZ, RZ, R5 ;  /* 0x000000ffff0d7224 */ /* 0x000fe400078e0005 */
[----:B------:R-:W-:Y:S02]  /*e980*/  IMAD.MOV.U32 R12, RZ, RZ, 0x6 ;  /* 0x00000006ff0c7424 */ /* 0x000fe400078e00ff */
[----:B------:R-:W-:-:S07]  /*e990*/  IMAD.MOV.U32 R21, RZ, RZ, R14 ;  /* 0x000000ffff157224 */ /* 0x000fce00078e000e */
[----:B------:R-:W-:Y:S05]  /*e9a0*/  WARPSYNC.COLLECTIVE R15, `(.L_x_9335) ;  /* 0x000000000f087348 */ /* 0x000fea0003c00000 */
[----:B------:R0:W1:Y:S02]  /*e9b0*/  SHFL.IDX P6, R14, R13, R12, R11 ;  /* 0x0000000c0d0e7389 */ /* 0x00006400000c000b */
[----:B01----:R-:W-:Y:S01]  /*e9c0*/  ENDCOLLECTIVE ;  /* 0x000000000000791b */ /* 0x003fe20003800000 */
.L_x_9335:
[----:B------:R-:W-:-:S04]  /*e9d0*/  @!P2 LEA R21, P0, R8, R21, 0x1 ;  /* 0x000000150815a211 */ /* 0x000fc800078008ff */
[----:B------:R-:W-:Y:S01]  /*e9e0*/  @!P2 IADD3.X R20, RZ, R2, RZ, P0, !PT ;  /* 0x00000002ff14a210 */ /* 0x000fe200007fe4ff */
[----:B------:R-:W-:-:S04]  /*e9f0*/  @!P2 IMAD.MOV.U32 R2, RZ, RZ, R21 ;  /* 0x000000ffff02a224 */ /* 0x000fc800078e0015 */
[----:B------:R-:W-:Y:S02]  /*ea00*/  @!P2 IMAD.MOV.U32 R3, RZ, RZ, R20 ;  /* 0x000000ffff03a224 */ /* 0x000fe400078e0014 */
[----:B------:R-:W-:-:S03]  /*ea10*/  IMAD.MOV.U32 R13, RZ, RZ, R4 ;  /* 0x000000ffff0d7224 */ /* 0x000fc600078e0004 */
        /* <DEDUP_REMOVED lines=8> */
.L_x_9336:
[----:B------:R-:W-:-:S05]  /*eaa0*/  VIADD R3, R0, 0x60 ;  /* 0x0000006000037836 */ /* 0x000fca0000000000 */
[----:B------:R-:W-:Y:S01]  /*eab0*/  ISETP.GE.AND P2, PT, R3, UR38, PT ;  /* 0x0000002603007c0c */ /* 0x000fe2000bf46270 */
[----:B------:R-:W-:Y:S02]  /*eac0*/  IMAD.MOV.U32 R13, RZ, RZ, R5 ;  /* 0x000000ffff0d7224 */ /* 0x000fe400078e0005 */
[----:B------:R-:W-:-:S10]  /*ead0*/  IMAD.MOV.U32 R12, RZ, RZ, 0x7 ;  /* 0x00000007ff0c7424 */ /* 0x000fd400078e00ff */
[----:B------:R-:W-:Y:S02]  /*eae0*/  @P2 LOP3.LUT R16, R16, 0x20, RZ, 0xfc, !PT ;  /* 0x0000002010102812 */ /* 0x000fe400078efcff */
[----:B------:R-:W-:-:S04]  /*eaf0*/  MOV R15, R14 ;  /* 0x0000000e000f7202 */ /* 0x000fc80000000f00 */
[----:B------:R-:W-:-:S05]  /*eb00*/  @!P2 LEA R6, P0, R8, R15, 0x1 ;  /* 0x0000000f0806a211 */ /* 0x000fca00078008ff */
[----:B------:R-:W-:Y:S02]  /*eb10*/  @!P2 IMAD.X R15, RZ, RZ, R2, P0 ;  /* 0x000000ffff0fa224 */ /* 0x000fe400000e0602 */
[----:B------:R-:W-:Y:S02]  /*eb20*/  @!P2 IMAD.MOV.U32 R2, RZ, RZ, R6 ;  /* 0x000000ffff02a224 */ /* 0x000fe400078e0006 */
[----:B------:R-:W-:Y:S01]  /*eb30*/  @!P2 IMAD.MOV.U32 R3, RZ, RZ, R15 ;  /* 0x000000ffff03a224 */ /* 0x000fe200078e000f */
[----:B------:R-:W-:-:S04]  /*eb40*/  MOV R15, 0xffffffff ;  /* 0xffffffff000f7802 */ /* 0x000fc80000000f00 */
[----:B------:R-:W-:Y:S01]  /*eb50*/  @!PT LDS RZ, [RZ] ;  /* 0x00000000fffff984 */ /* 0x000fe20000000800 */
[----:B------:R-:W-:Y:S01]  /*eb60*/  @!PT LDS RZ, [RZ] ;  /* 0x00000000fffff984 */ /* 0x000fe20000000800 */
[----:B------:R-:W-:Y:S01]  /*eb70*/  @!PT LDS RZ, [RZ] ;  /* 0x00000000fffff984 */ /* 0x000fe20000000800 */
[----:B------:R0:W-:Y:S03]  /*eb80*/  @!P2 LDGSTS.E.BYPASS.LTC128B.128 [R10+0x1b400], desc[UR48][R2.64], !P1 ;  /* 0x1b400000020aafae */ /* 0x0001e6000c901d70 */
[----:B0-----:R-:W-:Y:S05]  /*eb90*/  WARPSYNC.COLLECTIVE R15, `(.L_x_9337) ;  /* 0x000000000f087348 */ /* 0x001fea0003c00000 */
[----:B------:R1:W2:Y:S02]  /*eba0*/  SHFL.IDX P6, R14, R13, R12, R11 ;  /* 0x0000000c0d0e7389 */ /* 0x0002a400000c000b */
[----:B012---:R-:W-:Y:S01]  /*ebb0*/  ENDCOLLECTIVE ;  /* 0x000000000000791b */ /* 0x007fe20003800000 */
.L_x_9337:
[----:B------:R-:W-:Y:S02]  /*ebc0*/  IMAD.MOV.U32 R13, RZ, RZ, R4 ;  /* 0x000000ffff0d7224 */ /* 0x000fe400078e0004 */
[----:B------:R-:W-:-:S07]  /*ebd0*/  IMAD.MOV.U32 R5, RZ, RZ, R14 ;  /* 0x000000ffff057224 */ /* 0x000fce00078e000e */
[----:B------:R-:W-:Y:S05]  /*ebe0*/  WARPSYNC.COLLECTIVE R15, `(.L_x_9338) ;  /* 0x000000000f087348 */ /* 0x000fea0003c00000 */
[----:B------:R0:W1:Y:S02]  /*ebf0*/  SHFL.IDX P6, R14, R13, R12, R11 ;  /* 0x0000000c0d0e7389 */ /* 0x00006400000c000b */
[----:B01----:R-:W-:Y:S01]  /*ec00*/  ENDCOLLECTIVE ;  /* 0x000000000000791b */ /* 0x003fe20003800000 */
.L_x_9338:
[----:B------:R-:W-:Y:S05]  /*ec10*/  BRA `(.L_x_9339) ;  /* 0xffffffc000887947 */ /* 0x000fea000383ffff */
.L_x_9266:
        /* <DEDUP_REMOVED lines=8> */
.L_x_9341:
[----:B------:R-:W-:Y:S05]  /*eca0*/  BSYNC B0 ;  /* 0x0000000000007941 */ /* 0x000fea0003800000 */
.L_x_9340:
[----:B------:R-:W-:Y:S01]  /*ecb0*/  IMAD.MOV.U32 R13, RZ, RZ, R0 ;  /* 0x000000ffff0d7224 */ /* 0x000fe200078e0000 */
[----:B------:R-:W-:Y:S01]  /*ecc0*/  MOV R2, R14 ;  /* 0x0000000e00027202 */ /* 0x000fe20000000f00 */
[----:B------:R-:W-:Y:S01]  /*ecd0*/  IMAD.MOV.U32 R12, RZ, RZ, RZ ;  /* 0x000000ffff0c7224 */ /* 0x000fe200078e00ff */
[----:B------:R-:W-:Y:S01]  /*ece0*/  LOP3.LUT P2, RZ, R16, 0x800, RZ, 0xc0, !PT ;  /* 0x0000080010ff7812 */ /* 0x000fe2000784c0ff */
[----:B------:R-:W-:Y:S02]  /*ecf0*/  IMAD.MOV.U32 R11, RZ, RZ, 0x181f ;  /* 0x0000181fff0b7424 */ /* 0x000fe400078e00ff */
[----:B------:R-:W-:-:S10]  /*ed00*/  IMAD.MOV.U32 R15, RZ, RZ, -0x1 ;  /* 0xffffffffff0f7424 */ /* 0x000fd400078e00ff */
[----:B------:R-:W-:Y:S05]  /*ed10*/  WARPSYNC.COLLECTIVE R15, `(.L_x_9342) ;  /* 0x000000000f087348 */ /* 0x000fea0003c00000 */
[----:B------:R0:W1:Y:S02]  /*ed20*/  SHFL.IDX P6, R14, R13, R12, R11 ;  /* 0x0000000c0d0e7389 */ /* 0x00006400000c000b */
[----:B01----:R-:W-:Y:S01]  /*ed30*/  ENDCOLLECTIVE ;  /* 0x000000000000791b */ /* 0x003fe20003800000 */
.L_x_9342:
        /* <DEDUP_REMOVED lines=8> */
.L_x_9343:
[----:B------:R-:W-:Y:S01]  /*edc0*/  @!PT LDS RZ, [RZ] ;  /* 0x00000000fffff984 */ /* 0x000fe20000000800 */
[----:B------:R-:W-:Y:S01]  /*edd0*/  @!PT LDS RZ, [RZ] ;  /* 0x00000000fffff984 */ /* 0x000fe20000000800 */
[----:B------:R-:W-:Y:S01]  /*ede0*/  @!PT LDS RZ, [RZ] ;  /* 0x00000000fffff984 */ /* 0x000fe20000000800 */
[----:B------:R0:W-:Y:S04]  /*edf0*/  @!P2 LDGSTS.E.BYPASS.LTC128B.128 [R20+0x22400], desc[UR48][R2.64], !P5 ;  /* 0x224000000214afae */ /* 0x0001e8000e901d70 */
[----:B------:R0:W-:Y:S04]  /*ee00*/  @!P2 LDGSTS.E.BYPASS.LTC128B.128 [R20+0x26400], desc[UR48][R2.64+0x80], !P4 ;  /* 0x264000800214afae */ /* 0x0001e8000e101d70 */
[----:B------:R0:W-:Y:S01]  /*ee10*/  @!P2 LDGSTS.E.BYPASS.LTC128B.128 [R20+0x2a400], desc[UR48][R2.64+0x100], !P3 ;  /* 0x2a4001000214afae */ /* 0x0001e2000d901d70 */
[----:B------:R-:W-:-:S03]  /*ee20*/  IMAD.MOV.U32 R13, RZ, RZ, R0 ;  /* 0x000000ffff0d7224 */ /* 0x000fc600078e0000 */
[----:B------:R0:W-:Y:S01]  /*ee30*/  @!P2 LDGSTS.E.BYPASS.LTC128B.128 [R20+0x2e400], desc[UR48][R2.64+0x180], !P1 ;  /* 0x2e4001800214afae */ /* 0x0001e2000c901d70 */
[----:B------:R-:W-:Y:S01]  /*ee40*/  LOP3.LUT P2, RZ, R16, 0x200, RZ, 0xc0, !PT ;  /* 0x0000020010ff7812 */ /* 0x000fe2000784c0ff */
[----:B------:R-:W-:-:S12]  /*ee50*/  IMAD.MOV.U32 R5, RZ, RZ, R14 ;  /* 0x000000ffff057224 */ /* 0x000fd800078e000e */
[----:B0-----:R-:W-:Y:S05]  /*ee60*/  WARPSYNC.COLLECTIVE R15, `(.L_x_9344) ;  /* 0x000000000f087348 */ /* 0x001fea0003c00000 */
[----:B------:R1:W2:Y:S02]  /*ee70*/  SHFL.IDX P6, R14, R13, R12, R11 ;  /* 0x0000000c0d0e7389 */ /* 0x0002a400000c000b */
[----:B012---:R-:W-:Y:S01]  /*ee80*/  ENDCOLLECTIVE ;  /* 0x000000000000791b */ /* 0x007fe20003800000 */
.L_x_9344:
[----:B------:R-:W-:Y:S01]  /*ee90*/  MOV R13, R4 ;  /* 0x00000004000d7202 */ /* 0x000fe20000000f00 */
[----:B------:R-:W-:Y:S01]  /*eea0*/  IMAD.MOV.U32 R12, RZ, RZ, 0x2 ;  /* 0x00000002ff0c7424 */ /* 0x000fe200078e00ff */
[----:B------:R-:W-:-:S13]  /*eeb0*/  LOP3.LUT P6, RZ, R16, 0x400, RZ, 0xc0, !PT ;  /* 0x0000040010ff7812 */ /* 0x000fda00078cc0ff */
[----:B------:R-:W-:-:S05]  /*eec0*/  @!P6 LEA R14, P0, R21, R14, 0x1 ;  /* 0x0000000e150ee211 */ /* 0x000fca00078008ff */
[----:B------:R-:W-:Y:S02]  /*eed0*/  @!P6 IMAD.X R5, RZ, RZ, R5, P0 ;  /* 0x000000ffff05e224 */ /* 0x000fe400000e0605 */
[----:B------:R-:W-:Y:S02]  /*eee0*/  @!P6 IMAD.MOV.U32 R2, RZ, RZ, R14 ;  /* 0x000000ffff02e224 */ /* 0x000fe400078e000e */
[----:B------:R-:W-:-:S05]  /*eef0*/  @!P6 IMAD.MOV.U32 R3, RZ, RZ, R5 ;  /* 0x000000ffff03e224 */ /* 0x000fca00078e0005 */
[----:B------:R-:W-:Y:S01]  /*ef00*/  @!PT LDS RZ, [RZ] ;  /* 0x00000000fffff984 */ /* 0x000fe20000000800 */
[----:B------:R-:W-:Y:S01]  /*ef10*/  @!PT LDS RZ, [RZ] ;  /* 0x00000000fffff984 */ /* 0x000fe20000000800 */
[----:B------:R-:W-:Y:S01]  /*ef20*/  @!PT LDS RZ, [RZ] ;  /* 0x00000000fffff984 */ /* 0x000fe20000000800 */
[----:B------:R0:W-:Y:S04]  /*ef30*/  @!P6 LDGSTS.E.BYPASS.LTC128B.128 [R20+0x22c00], desc[UR48][R2.64], !P5 ;  /* 0x22c000000214efae */ /* 0x0001e8000e901d70 */
[----:B------:R0:W-:Y:S04]  /*ef40*/  @!P6 LDGSTS.E.BYPASS.LTC128B.128 [R20+0x26c00], desc[UR48][R2.64+0x80], !P4 ;  /* 0x26c000800214efae */ /* 0x0001e8000e101d70 */
[----:B------:R0:W-:Y:S04]  /*ef50*/  @!P6 LDGSTS.E.BYPASS.LTC128B.128 [R20+0x2ac00], desc[UR48][R2.64+0x100], !P3 ;  /* 0x2ac001000214efae */ /* 0x0001e8000d901d70 */
[----:B------:R0:W-:Y:S02]  /*ef60*/  @!P6 LDGSTS.E.BYPASS.LTC128B.128 [R20+0x2ec00], desc[UR48][R2.64+0x180], !P1 ;  /* 0x2ec001800214efae */ /* 0x0001e4000c901d70 */
[----:B0-----:R-:W-:Y:S05]  /*ef70*/  WARPSYNC.COLLECTIVE R15, `(.L_x_9345) ;  /* 0x000000000f087348 */ /* 0x001fea0003c00000 */
[----:B------:R1:W2:Y:S02]  /*ef80*/  SHFL.IDX P6, R14, R13, R12, R11 ;  /* 0x0000000c0d0e7389 */ /* 0x0002a400000c000b */
[----:B012---:R-:W-:Y:S01]  /*ef90*/  ENDCOLLECTIVE ;  /* 0x000000000000791b */ /* 0x007fe20003800000 */
.L_x_9345:
[----:B------:R-:W-:Y:S02]  /*efa0*/  IMAD.MOV.U32 R13, RZ, RZ, R0 ;  /* 0x000000ffff0d7224 */ /* 0x000fe400078e0000 */
[----:B------:R-:W-:-:S07]  /*efb0*/  IMAD.MOV.U32 R5, RZ, RZ, R14 ;  /* 0x000000ffff057224 */ /* 0x000fce00078e000e */
[----:B------:R-:W-:Y:S05]  /*efc0*/  WARPSYNC.COLLECTIVE R15, `(.L_x_9346) ;  /* 0x000000000f087348 */ /* 0x000fea0003c00000 */
[----:B------:R0:W1:Y:S02]  /*efd0*/  SHFL.IDX P6, R14, R13, R12, R11 ;  /* 0x0000000c0d0e7389 */ /* 0x00006400000c000b */
[----:B01----:R-:W-:Y:S01]  /*efe0*/  ENDCOLLECTIVE ;  /* 0x000000000000791b */ /* 0x003fe20003800000 */
.L_x_9346:
[----:B------:R-:W-:Y:S01]  /*eff0*/  MOV R13, R4 ;  /* 0x00000004000d7202 */ /* 0x000fe20000000f00 */
[----:B------:R-:W-:Y:S01]  /*f000*/  IMAD.MOV.U32 R12, RZ, RZ, 0x3 ;  /* 0x00000003ff0c7424 */ /* 0x000fe200078e00ff */
[----:B------:R-:W-:-:S05]  /*f010*/  @!P2 LEA R14, P0, R21, R14, 0x1 ;  /* 0x0000000e150ea211 */ /* 0x000fca00078008ff */
[----:B------:R-:W-:-:S08]  /*f020*/  @!P2 IMAD.MOV.U32 R2, RZ, RZ, R14 ;  /* 0x000000ffff02a224 */ /* 0x000fd000078e000e */
[----:B------:R-:W-:Y:S05]  /*f030*/  WARPSYNC.COLLECTIVE R15, `(.L_x_9347) ;  /* 0x000000000f087348 */ /* 0x000fea0003c00000 */
[----:B------:R0:W1:Y:S02]  /*f040*/  SHFL.IDX P6, R14, R13, R12, R11 ;  /* 0x0000000c0d0e7389 */ /* 0x00006400000c000b */
[----:B01----:R-:W-:Y:S01]  /*f050*/  ENDCOLLECTIVE ;  /* 0x000000000000791b */ /* 0x003fe20003800000 */
.L_x_9347:
        /* <DEDUP_REMOVED lines=8> */
[----:B------:R0:W-:Y:S04]  /*f0e0*/  @!P2 LDGSTS.E.BYPASS.LTC128B.128 [R20+0x2b400], desc[UR48][R2.64+0x100], !P3 ;  /* 0x2b4001000214afae */ /* 0x0001e8000d901d70 */
[----:B------:R0:W-:Y:S01]  /*f0f0*/  @!P2 LDGSTS.E.BYPASS.LTC128B.128 [R20+0x2f400], desc[UR48][R2.64+0x180], !P1 ;  /* 0x2f4001800214afae */ /* 0x0001e2000c901d70 */
[----:B------:R-:W-:Y:S01]  /*f100*/  IMAD.MOV.U32 R5, RZ, RZ, R14 ;  /* 0x000000ffff057224 */ /* 0x000fe200078e000e */
[----:B------:R-:W-:-:S13]  /*f110*/  LOP3.LUT P2, RZ, R16, 0x80, RZ, 0xc0, !PT ;  /* 0x0000008010ff7812 */ /* 0x000fda000784c0ff */
[----:B0-----:R-:W-:Y:S05]  /*f120*/  WARPSYNC.COLLECTIVE R15, `(.L_x_9348) ;  /* 0x000000000f087348 */ /* 0x001fea0003c00000 */
[----:B------:R1:W2:Y:S02]  /*f130*/  SHFL.IDX P6, R14, R13, R12, R11 ;  /* 0x0000000c0d0e7389 */ /* 0x0002a400000c000b */
[----:B012---:R-:W-:Y:S01]  /*f140*/  ENDCOLLECTIVE ;  /* 0x000000000000791b */ /* 0x007fe20003800000 */
.L_x_9348:
        /* <DEDUP_REMOVED lines=17> */
.L_x_9349:
[----:B------:R-:W-:Y:S02]  /*f260*/  IMAD.MOV.U32 R13, RZ, RZ, R0 ;  /* 0x000000ffff0d7224 */ /* 0x000fe400078e0000 */
[----:B------:R-:W-:-:S07]  /*f270*/  IMAD.MOV.U32 R5, RZ, RZ, R14 ;  /* 0x000000ffff057224 */ /* 0x000fce00078e000e */
[----:B------:R-:W-:Y:S05]  /*f280*/  WARPSYNC.COLLECTIVE R15, `(.L_x_9350) ;  /* 0x000000000f087348 */ /* 0x000fea0003c00000 */
[----:B------:R0:W1:Y:S02]  /*f290*/  SHFL.IDX P6, R14, R13, R12, R11 ;  /* 0x0000000c0d0e7389 */ /* 0x00006400000c000b */
[----:B01----:R-:W-:Y:S01]  /*f2a0*/  ENDCOLLECTIVE ;  /* 0x000000000000791b */ /* 0x003fe20003800000 */
.L_x_9350:
[----:B------:R-:W-:Y:S01]  /*f2b0*/  MOV R13, R4 ;  /* 0x00000004000d7202 */ /* 0x000fe20000000f00 */
[----:B------:R-:W-:Y:S01]  /*f2c0*/  IMAD.MOV.U32 R12, RZ, RZ, 0x5 ;  /* 0x00000005ff0c7424 */ /* 0x000fe200078e00ff */
[----:B------:R-:W-:-:S05]  /*f2d0*/  @!P2 LEA R14, P0, R21, R14, 0x1 ;  /* 0x0000000e150ea211 */ /* 0x000fca00078008ff */
[----:B------:R-:W-:-:S08]  /*f2e0*/  @!P2 IMAD.MOV.U32 R2, RZ, RZ, R14 ;  /* 0x000000ffff02a224 */ /* 0x000fd000078e000e */
[----:B------:R-:W-:Y:S05]  /*f2f0*/  WARPSYNC.COLLECTIVE R15, `(.L_x_9351) ;  /* 0x000000000f087348 */ /* 0x000fea0003c00000 */
[----:B------:R0:W1:Y:S02]  /*f300*/  SHFL.IDX P6, R14, R13, R12, R11 ;  /* 0x0000000c0d0e7389 */ /* 0x00006400000c000b */
[----:B01----:R-:W-:Y:S01]  /*f310*/  ENDCOLLECTIVE ;  /* 0x000000000000791b */ /* 0x003fe20003800000 */
.L_x_9351:
        /* <DEDUP_REMOVED lines=15> */
.L_x_9352:
        /* <DEDUP_REMOVED lines=17> */
.L_x_9353:
[----:B------:R-:W-:Y:S02]  /*f520*/  IMAD.MOV.U32 R13, RZ, RZ, R0 ;  /* 0x000000ffff0d7224 */ /* 0x000fe400078e0000 */
[----:B------:R-:W-:-:S07]  /*f530*/  IMAD.MOV.U32 R5, RZ, RZ, R14 ;  /* 0x000000ffff057224 */ /* 0x000fce00078e000e */
[----:B------:R-:W-:Y:S05]  /*f540*/  WARPSYNC.COLLECTIVE R15, `(.L_x_9354) ;  /* 0x000000000f087348 */ /* 0x000fea0003c00000 */
[----:B------:R0:W1:Y:S02]  /*f550*/  SHFL.IDX P6, R14, R13, R12, R11 ;  /* 0x0000000c0d0e7389 */ /* 0x00006400000c000b */
[----:B01----:R-:W-:Y:S01]  /*f560*/  ENDCOLLECTIVE ;  /* 0x000000000000791b */ /* 0x003fe20003800000 */
.L_x_9354:
[----:B------:R-:W-:Y:S01]  /*f570*/  MOV R13, R4 ;  /* 0x00000004000d7202 */ /* 0x000fe20000000f00 */
[----:B------:R-:W-:Y:S01]  /*f580*/  IMAD.MOV.U32 R12, RZ, RZ, 0x7 ;  /* 0x00000007ff0c7424 */ /* 0x000fe200078e00ff */
[----:B------:R-:W-:-:S05]  /*f590*/  @!P2 LEA R14, P0, R21, R14, 0x1 ;  /* 0x0000000e150ea211 */ /* 0x000fca00078008ff */
[----:B------:R-:W-:-:S08]  /*f5a0*/  @!P2 IMAD.MOV.U32 R2, RZ, RZ, R14 ;  /* 0x000000ffff02a224 */ /* 0x000fd000078e000e */
[----:B------:R-:W-:Y:S05]  /*f5b0*/  WARPSYNC.COLLECTIVE R15, `(.L_x_9355) ;  /* 0x000000000f087348 */ /* 0x000fea0003c00000 */
[----:B------:R0:W1:Y:S02]  /*f5c0*/  SHFL.IDX P6, R14, R13, R12, R11 ;  /* 0x0000000c0d0e7389 */ /* 0x00006400000c000b */
[----:B01----:R-:W-:Y:S01]  /*f5d0*/  ENDCOLLECTIVE ;  /* 0x000000000000791b */ /* 0x003fe20003800000 */
.L_x_9355:
        /* <DEDUP_REMOVED lines=10> */
[----:B------:R-:W-:-:S07]  /*f680*/  IMAD.MOV.U32 R5, RZ, RZ, R14 ;  /* 0x000000ffff057224 */ /* 0x000fce00078e000e */
[----:B0-----:R-:W-:Y:S05]  /*f690*/  WARPSYNC.COLLECTIVE R15, `(.L_x_9356) ;  /* 0x000000000f087348 */ /* 0x001fea0003c00000 */
[----:B------:R1:W2:Y:S02]  /*f6a0*/  SHFL.IDX P6, R14, R13, R12, R11 ;  /* 0x0000000c0d0e7389 */ /* 0x0002a400000c000b */
[----:B012---:R-:W-:Y:S01]  /*f6b0*/  ENDCOLLECTIVE ;  /* 0x000000000000791b */ /* 0x007fe20003800000 */
.L_x_9356:
[----:B------:R-:W-:Y:S05]  /*f6c0*/  BRA `(.L_x_9357) ;  /* 0xffffffc0007c7947 */ /* 0x000fea000383ffff */
.L_x_9268:
[----:B0-----:R-:W-:-:S04]  /*f6d0*/  IMAD.U32 R3, RZ, RZ, UR37 ;  /* 0x00000025ff037e24 */ /* 0x001fc8000f8e00ff */
[----:B------:R0:W1:Y:S03]  /*f6e0*/  SYNCS.PHASECHK.TRANS64.TRYWAIT P0, [R3+URZ+0x32420], R0 ;  /* 0x03242000030075a7 */ /* 0x000066000800017f */
[----:B-1----:R-:W-:Y:S05]  /*f6f0*/  @!P0 NANOSLEEP.SYNCS 0x989680 ;  /* 0x009896800000895d */ /* 0x002fea0003900000 */
[----:B------:R-:W1:Y:S02]  /*f700*/  @!P0 SYNCS.PHASECHK.TRANS64 P0, [R3+URZ+0x32420], R0 ;  /* 0x03242000030085a7 */ /* 0x000e64000800007f */
[----:B-1----:R-:W-:Y:S05]  /*f710*/  @!P0 BRA `(.L_x_9268) ;  /* 0xfffffffc00ec8947 */ /* 0x002fea000383ffff */
[----:B------:R-:W-:Y:S05]  /*f720*/  BRA `(.L_x_9358) ;  /* 0xffffffc000b87947 */ /* 0x000fea000383ffff */
.L_x_9271:
[----:B0-----:R0:W1:Y:S02]  /*f730*/  SYNCS.PHASECHK.TRANS64.TRYWAIT P0, [R17+URZ+0x32460], R0 ;  /* 0x03246000110075a7 */ /* 0x001064000800017f */
[----:B-1----:R-:W-:Y:S05]  /*f740*/  @!P0 NANOSLEEP.SYNCS 0x989680 ;  /* 0x009896800000895d */ /* 0x002fea0003900000 */
[----:B------:R-:W1:Y:S02]  /*f750*/  @!P0 SYNCS.PHASECHK.TRANS64 P0, [R17+URZ+0x32460], R0 ;  /* 0x03246000110085a7 */ /* 0x000e64000800007f */
[----:B-1----:R-:W-:Y:S05]  /*f760*/  @!P0 BRA `(.L_x_9271) ;  /* 0xfffffffc00f08947 */ /* 0x002fea000383ffff */
[----:B------:R-:W-:Y:S05]  /*f770*/  BRA `(.L_x_9359) ;  /* 0xffffffc000c87947 */ /* 0x000fea000383ffff */
.L_x_9272:
        /* <DEDUP_REMOVED lines=8> */
.L_x_9361:
[----:B------:R-:W-:Y:S05]  /*f800*/  BSYNC B0 ;  /* 0x0000000000007941 */ /* 0x000fea0003800000 */
.L_x_9360:
[----:B------:R-:W0:Y:S01]  /*f810*/  S2R R4, SR_TID.X ;  /* 0x0000000000047919 */ /* 0x000e220000002100 */
[----:B------:R-:W-:Y:S01]  /*f820*/  IMAD.MOV.U32 R13, RZ, RZ, R8 ;  /* 0x000000ffff0d7224 */ /* 0x000fe200078e0008 */
[----:B------:R-:W-:Y:S01]  /*f830*/  MOV R15, 0xffffffff ;  /* 0xffffffff000f7802 */ /* 0x000fe20000000f00 */
[----:B------:R-:W-:Y:S01]  /*f840*/  IMAD.MOV.U32 R12, RZ, RZ, RZ ;  /* 0x000000ffff0c7224 */ /* 0x000fe200078e00ff */
[C---:B------:R-:W-:Y:S01]  /*f850*/  LOP3.LUT P3, RZ, R29.reuse, 0x8000, RZ, 0xc0, !PT ;  /* 0x000080001dff7812 */ /* 0x040fe2000786c0ff */
[----:B------:R-:W-:Y:S01]  /*f860*/  IMAD.MOV.U32 R11, RZ, RZ, 0x181f ;  /* 0x0000181fff0b7424 */ /* 0x000fe200078e00ff */
[C---:B------:R-:W-:Y:S01]  /*f870*/  LOP3.LUT P2, RZ, R29.reuse, 0x1000, RZ, 0xc0, !PT ;  /* 0x000010001dff7812 */ /* 0x040fe2000784c0ff */
[----:B------:R-:W-:Y:S01]  /*f880*/  IMAD.MOV.U32 R3, RZ, RZ, R14 ;  /* 0x000000ffff037224 */ /* 0x000fe200078e000e */
[----:B------:R-:W-:-:S13]  /*f890*/  LOP3.LUT P1, RZ, R29, 0x80, RZ, 0xc0, !PT ;  /* 0x000000801dff7812 */ /* 0x000fda000782c0ff */
[----:B0-----:R-:W-:Y:S05]  /*f8a0*/  WARPSYNC.COLLECTIVE R15, `(.L_x_9362) ;  /* 0x000000000f087348 */ /* 0x001fea0003c00000 */
[----:B------:R1:W2:Y:S02]  /*f8b0*/  SHFL.IDX P6, R14, R13, R12, R11 ;  /* 0x0000000c0d0e7389 */ /* 0x0002a400000c000b */
[----:B012---:R-:W-:Y:S01]  /*f8c0*/  ENDCOLLECTIVE ;  /* 0x000000000000791b */ /* 0x007fe20003800000 */
.L_x_9362:
[----:B------:R-:W-:Y:S02]  /*f8d0*/  LOP3.LUT P4, RZ, R29, 0x4, RZ, 0xc0, !PT ;  /* 0x000000041dff7812 */ /* 0x000fe4000788c0ff */
        /* <DEDUP_REMOVED lines=9> */
.L_x_9363:
[----:B------:R-:W-:-:S05]  /*f970*/  LOP3.LUT R4, R4, 0x38, RZ, 0xc0, !PT ;  /* 0x0000003804047812 */ /* 0x000fca00078ec0ff */
[----:B------:R-:W-:-:S05]  /*f980*/  IMAD.SHL.U32 R0, R4, 0x2, RZ ;  /* 0x0000000204007824 */ /* 0x000fca00078e00ff */
[----:B------:R-:W-:Y:S02]  /*f990*/  IADD3 R2, P0, R2, R0, RZ ;  /* 0x0000000002027210 */ /* 0x000fe40007f1e0ff */
[----:B------:R-:W-:-:S03]  /*f9a0*/  MOV R13, R8 ;  /* 0x00000008000d7202 */ /* 0x000fc60000000f00 */
[----:B------:R-:W-:-:S05]  /*f9b0*/  IMAD.X R3, RZ, RZ, R3, P0 ;  /* 0x000000ffff037224 */ /* 0x000fca00000e0603 */
        /* <DEDUP_REMOVED lines=15> */
.L_x_9364:
[----:B------:R-:W-:Y:S02]  /*fab0*/  IMAD.MOV.U32 R13, RZ, RZ, R7 ;  /* 0x000000ffff0d7224 */ /* 0x000fe400078e0007 */
[----:B------:R-:W-:Y:S02]  /*fac0*/  IMAD.MOV.U32 R12, RZ, RZ, 0x2 ;  /* 0x00000002ff0c7424 */ /* 0x000fe400078e00ff */
[----:B------:R-:W-:-:S07]  /*fad0*/  IMAD.MOV.U32 R2, RZ, RZ, R14 ;  /* 0x000000ffff027224 */ /* 0x000fce00078e000e */
[----:B------:R-:W-:Y:S05]  /*fae0*/  WARPSYNC.COLLECTIVE R15, `(.L_x_9365) ;  /* 0x000000000f087348 */ /* 0x000fea0003c00000 */
[----:B------:R0:W1:Y:S02]  /*faf0*/  SHFL.IDX P6, R14, R13, R12, R11 ;  /* 0x0000000c0d0e7389 */ /* 0x00006400000c000b */
[----:B01----:R-:W-:Y:S01]  /*fb00*/  ENDCOLLECTIVE ;  /* 0x000000000000791b */ /* 0x003fe20003800000 */
.L_x_9365:
[----:B------:R-:W-:-:S05]  /*fb10*/  IADD3 R2, P0, R2, R0, RZ ;  /* 0x0000000002027210 */ /* 0x000fca0007f1e0ff */
[----:B------:R-:W-:-:S05]  /*fb20*/  IMAD.X R3, RZ, RZ, R3, P0 ;  /* 0x000000ffff037224 */ /* 0x000fca00000e0603 */
[----:B------:R-:W-:Y:S01]  /*fb30*/  @!PT LDS RZ, [RZ] ;  /* 0x00000000fffff984 */ /* 0x000fe20000000800 */
[----:B------:R-:W-:Y:S01]  /*fb40*/  @!PT LDS RZ, [RZ] ;  /* 0x00000000fffff984 */ /* 0x000fe20000000800 */
[----:B------:R-:W-:Y:S01]  /*fb50*/  @!PT LDS RZ, [RZ] ;  /* 0x00000000fffff984 */ /* 0x000fe20000000800 */
[----:B------:R-:W-:Y:S01]  /*fb60*/  LDGSTS.E.BYPASS.LTC128B.128 [R6+0xc00], desc[UR48][R2.64], !P3 ;  /* 0x00c0000002067fae */ /* 0x000fe2000d901d70 */
[----:B------:R-:W-:Y:S01]  /*fb70*/  IMAD.MOV.U32 R13, RZ, RZ, R8 ;  /* 0x000000ffff0d7224 */ /* 0x000fe200078e0008 */
[C---:B------:R-:W-:Y:S02]  /*fb80*/  LOP3.LUT P3, RZ, R29.reuse, 0x2000, RZ, 0xc0, !PT ;  /* 0x000020001dff7812 */ /* 0x040fe4000786c0ff */
        /* <DEDUP_REMOVED lines=10> */
.L_x_9366:
[----:B------:R-:W-:Y:S02]  /*fc30*/  IMAD.MOV.U32 R13, RZ, RZ, R7 ;  /* 0x000000ffff0d7224 */ /* 0x000fe400078e0007 */
[----:B------:R-:W-:Y:S01]  /*fc40*/  IMAD.MOV.U32 R12, RZ, RZ, 0x3 ;  /* 0x00000003ff0c7424 */ /* 0x000fe200078e00ff */
[----:B------:R-:W-:-:S07]  /*fc50*/  MOV R2, R14 ;  /* 0x0000000e00027202 */ /* 0x000fce0000000f00 */
[----:B------:R-:W-:Y:S05]  /*fc60*/  WARPSYNC.COLLECTIVE R15, `(.L_x_9367) ;  /* 0x000000000f087348 */ /* 0x000fea0003c00000 */
[----:B------:R0:W1:Y:S02]  /*fc70*/  SHFL.IDX P6, R14, R13, R12, R11 ;  /* 0x0000000c0d0e7389 */ /* 0x00006400000c000b */
[----:B01----:R-:W-:Y:S01]  /*fc80*/  ENDCOLLECTIVE ;  /* 0x000000000000791b */ /* 0x003fe20003800000 */
.L_x_9367:
        /* <DEDUP_REMOVED lines=18> */
.L_x_9368:
[----:B------:R-:W-:Y:S02]  /*fdb0*/  IMAD.MOV.U32 R13, RZ, RZ, R7 ;  /* 0x000000ffff0d7224 */ /* 0x000fe400078e0007 */
[----:B------:R-:W-:Y:S01]  /*fdc0*/  IMAD.MOV.U32 R12, RZ, RZ, 0x4 ;  /* 0x00000004ff0c7424 */ /* 0x000fe200078e00ff */
[----:B------:R-:W-:-:S07]  /*fdd0*/  MOV R2, R14 ;  /* 0x0000000e00027202 */ /* 0x000fce0000000f00 */
[----:B------:R-:W-:Y:S05]  /*fde0*/  WARPSYNC.COLLECTIVE R15, `(.L_x_9369) ;  /* 0x000000000f087348 */ /* 0x000fea0003c00000 */
[----:B------:R0:W1:Y:S02]  /*fdf0*/  SHFL.IDX P6, R14, R13, R12, R11 ;  /* 0x0000000c0d0e7389 */ /* 0x00006400000c000b */
[----:B01----:R-:W-:Y:S01]  /*fe00*/  ENDCOLLECTIVE ;  /* 0x000000000000791b */ /* 0x003fe20003800000 */
.L_x_9369:
        /* <DEDUP_REMOVED lines=17> */
.L_x_9370:
[----:B------:R-:W-:Y:S02]  /*ff20*/  IMAD.MOV.U32 R13, RZ, RZ, R7 ;  /* 0x000000ffff0d7224 */ /* 0x000fe400078e0007 */
[----:B------:R-:W-:Y:S01]  /*ff30*/  IMAD.MOV.U32 R12, RZ, RZ, 0x5 ;  /* 0x00000005ff0c7424 */ /* 0x000fe200078e00ff */
[----:B------:R-:W-:-:S07]  /*ff40*/  MOV R2, R14 ;  /* 0x0000000e00027202 */ /* 0x000fce0000000f00 */
[----:B------:R-:W-:Y:S05]  /*ff50*/  WARPSYNC.COLLECTIVE R15, `(.L_x_9371) ;  /* 0x000000000f087348 */ /* 0x000fea0003c00000 */
[----:B------:R0:W1:Y:S02]  /*ff60*/  SHFL.IDX P6, R14, R13, R12, R11 ;  /* 0x0000000c0d0e7389 */ /* 0x00006400000c000b */
[----:B01----:R-:W-:Y:S01]  /*ff70*/  ENDCOLLECTIVE ;  /* 0x000000000000791b */ /* 0x003fe20003800000 */
.L_x_9371:
        /* <DEDUP_REMOVED lines=14> */
.L_x_9372:
[----:B------:R-:W-:Y:S05]  /*10060*/  BRA `(.L_x_9373) ;  /* 0xffffffc000887947 */ /* 0x000fea000383ffff */
.L_x_9278:
[----:B0-----:R0:W1:Y:S02]  /*10070*/  SYNCS.PHASECHK.TRANS64.TRYWAIT P0, [R17+URZ+0x32440], R26 ;  /* 0x0324401a110075a7 */ /* 0x001064000800017f */
[----:B-1----:R-:W-:Y:S05]  /*10080*/  @!P0 NANOSLEEP.SYNCS 0x989680 ;  /* 0x009896800000895d */ /* 0x002fea0003900000 */
[----:B------:R-:W1:Y:S02]  /*10090*/  @!P0 SYNCS.PHASECHK.TRANS64 P0, [R17+URZ+0x32440], R26 ;  /* 0x0324401a110085a7 */ /* 0x000e64000800007f */
[----:B-1----:R-:W-:Y:S05]  /*100a0*/  @!P0 BRA `(.L_x_9278) ;  /* 0xfffffffc00f08947 */ /* 0x002fea000383ffff */
[----:B------:R-:W-:Y:S05]  /*100b0*/  BRA `(.L_x_9374) ;  /* 0xffffffc400947947 */ /* 0x000fea000383ffff */
.L_x_9279:
        /* <DEDUP_REMOVED lines=8> */
.L_x_9376:
[----:B------:R-:W-:Y:S05]  /*10140*/  BSYNC B1 ;  /* 0x0000000000017941 */ /* 0x000fea0003800000 */
.L_x_9375:
        /* <DEDUP_REMOVED lines=9> */
.L_x_9377:
[----:B------:R-:W-:Y:S02]  /*101e0*/  IMAD.MOV.U32 R13, RZ, RZ, R24 ;  /* 0x000000ffff0d7224 */ /* 0x000fe400078e0018 */
[----:B------:R-:W-:Y:S01]  /*101f0*/  IMAD.MOV.U32 R12, RZ, RZ, 0x1 ;  /* 0x00000001ff0c7424 */ /* 0x000fe200078e00ff */
[----:B------:R-:W-:-:S13]  /*10200*/  IADD3 R2, P0, R14, R0, RZ ;  /* 0x000000000e027210 */ /* 0x000fda0007f1e0ff */
[----:B------:R-:W-:Y:S05]  /*10210*/  WARPSYNC.COLLECTIVE R15, `(.L_x_9378) ;  /* 0x000000000f087348 */ /* 0x000fea0003c00000 */
[----:B------:R0:W1:Y:S02]  /*10220*/  SHFL.IDX P6, R14, R13, R12, R11 ;  /* 0x0000000c0d0e7389 */ /* 0x00006400000c000b */
[----:B01----:R-:W-:Y:S01]  /*10230*/  ENDCOLLECTIVE ;  /* 0x000000000000791b */ /* 0x003fe20003800000 */
.L_x_9378:
        /* <DEDUP_REMOVED lines=10> */
.L_x_9379:
[----:B------:R-:W-:Y:S02]  /*102e0*/  IMAD.MOV.U32 R13, RZ, RZ, R24 ;  /* 0x000000ffff0d7224 */ /* 0x000fe400078e0018 */
[----:B------:R-:W-:Y:S01]  /*102f0*/  IMAD.MOV.U32 R12, RZ, RZ, 0x2 ;  /* 0x00000002ff0c7424 */ /* 0x000fe200078e00ff */
[----:B------:R-:W-:-:S13]  /*10300*/  IADD3 R2, P0, R14, R0, RZ ;  /* 0x000000000e027210 */ /* 0x000fda0007f1e0ff */
[----:B------:R-:W-:Y:S05]  /*10310*/  WARPSYNC.COLLECTIVE R15, `(.L_x_9380) ;  /* 0x000000000f087348 */ /* 0x000fea0003c00000 */
[----:B------:R0:W1:Y:S02]  /*10320*/  SHFL.IDX P6, R14, R13, R12, R11 ;  /* 0x0000000c0d0e7389 */ /* 0x00006400000c000b */
[----:B01----:R-:W-:Y:S01]  /*10330*/  ENDCOLLECTIVE ;  /* 0x000000000000791b */ /* 0x003fe20003800000 */
.L_x_9380:
        /* <DEDUP_REMOVED lines=10> */
.L_x_9381:
[----:B------:R-:W-:Y:S02]  /*103e0*/  IMAD.MOV.U32 R13, RZ, RZ, R24 ;  /* 0x000000ffff0d7224 */ /* 0x000fe400078e0018 */
[----:B------:R-:W-:Y:S02]  /*103f0*/  IMAD.MOV.U32 R12, RZ, RZ, 0x3 ;  /* 0x00000003ff0c7424 */ /* 0x000fe400078e00ff */
[----:B------:R-:W-:-:S07]  /*10400*/  IMAD.MOV.U32 R10, RZ, RZ, R14 ;  /* 0x000000ffff0a7224 */ /* 0x000fce00078e000e */
[----:B------:R-:W-:Y:S05]  /*10410*/  WARPSYNC.COLLECTIVE R15, `(.L_x_9382) ;  /* 0x000000000f087348 */ /* 0x000fea0003c00000 */
[----:B------:R0:W1:Y:S02]  /*10420*/  SHFL.IDX P6, R14, R13, R12, R11 ;  /* 0x0000000c0d0e7389 */ /* 0x00006400000c000b */
[----:B01----:R-:W-:Y:S01]  /*10430*/  ENDCOLLECTIVE ;  /* 0x000000000000791b */ /* 0x003fe20003800000 */
.L_x_9382:
        /* <DEDUP_REMOVED lines=11> */
.L_x_9383:
[----:B------:R-:W-:Y:S02]  /*104f0*/  IMAD.MOV.U32 R13, RZ, RZ, R24 ;  /* 0x000000ffff0d7224 */ /* 0x000fe400078e0018 */
[----:B------:R-:W-:Y:S02]  /*10500*/  IMAD.MOV.U32 R12, RZ, RZ, 0x4 ;  /* 0x00000004ff0c7424 */ /* 0x000fe400078e00ff */
[----:B------:R-:W-:-:S07]  /*10510*/  IMAD.MOV.U32 R2, RZ, RZ, R14 ;  /* 0x000000ffff027224 */ /* 0x000fce00078e000e */
[----:B------:R-:W-:Y:S05]  /*10520*/  WARPSYNC.COLLECTIVE R15, `(.L_x_9384) ;  /* 0x000000000f087348 */ /* 0x000fea0003c00000 */
[----:B------:R0:W1:Y:S02]  /*10530*/  SHFL.IDX P6, R14, R13, R12, R11 ;  /* 0x0000000c0d0e7389 */ /* 0x00006400000c000b */
[----:B01----:R-:W-:Y:S01]  /*10540*/  ENDCOLLECTIVE ;  /* 0x000000000000791b */ /* 0x003fe20003800000 */
.L_x_9384:
        /* <DEDUP_REMOVED lines=11> */
.L_x_9385:
[----:B------:R-:W-:Y:S02]  /*10600*/  IMAD.MOV.U32 R13, RZ, RZ, R24 ;  /* 0x000000ffff0d7224 */ /* 0x000fe400078e0018 */
[----:B------:R-:W-:Y:S02]  /*10610*/  IMAD.MOV.U32 R12, RZ, RZ, 0x5 ;  /* 0x00000005ff0c7424 */ /* 0x000fe400078e00ff */
[----:B------:R-:W-:-:S07]  /*10620*/  IMAD.MOV.U32 R2, RZ, RZ, R14 ;  /* 0x000000ffff027224 */ /* 0x000fce00078e000e */
[----:B------:R-:W-:Y:S05]  /*10630*/  WARPSYNC.COLLECTIVE R15, `(.L_x_9386) ;  /* 0x000000000f087348 */ /* 0x000fea0003c00000 */
[----:B------:R0:W1:Y:S02]  /*10640*/  SHFL.IDX P6, R14, R13, R12, R11 ;  /* 0x0000000c0d0e7389 */ /* 0x00006400000c000b */
[----:B01----:R-:W-:Y:S01]  /*10650*/  ENDCOLLECTIVE ;  /* 0x000000000000791b */ /* 0x003fe20003800000 */
.L_x_9386:
        /* <DEDUP_REMOVED lines=11> */
.L_x_9387:
[----:B------:R-:W-:Y:S05]  /*10710*/  BRA `(.L_x_9388) ;  /* 0xffffffc000cc7947 */ /* 0x000fea000383ffff */
.L_x_9284:
[----:B--2---:R2:W3:Y:S02]  /*10720*/  SYNCS.PHASECHK.TRANS64.TRYWAIT P0, [R17+URZ+0x32460], R26 ;  /* 0x0324601a110075a7 */ /* 0x0044e4000800017f */
[----:B---3--:R-:W-:Y:S05]  /*10730*/  @!P0 NANOSLEEP.SYNCS 0x989680 ;  /* 0x009896800000895d */ /* 0x008fea0003900000 */
[----:B------:R-:W3:Y:S02]  /*10740*/  @!P0 SYNCS.PHASECHK.TRANS64 P0, [R17+URZ+0x32460], R26 ;  /* 0x0324601a110085a7 */ /* 0x000ee4000800007f */
[----:B---3--:R-:W-:Y:S05]  /*10750*/  @!P0 BRA `(.L_x_9284) ;  /* 0xfffffffc00f08947 */ /* 0x008fea000383ffff */
[----:B------:R-:W-:Y:S05]  /*10760*/  BRA `(.L_x_9389) ;  /* 0xffffffc4001c7947 */ /* 0x000fea000383ffff */
.L_x_9285:
        /* <DEDUP_REMOVED lines=8> */
.L_x_9391:
[----:B------:R-:W-:Y:S05]  /*107f0*/  BSYNC B1 ;  /* 0x0000000000017941 */ /* 0x000fea0003800000 */
.L_x_9390:
        /* <DEDUP_REMOVED lines=9> */
.L_x_9392:
[----:B------:R-:W-:Y:S01]  /*10890*/  IMAD.MOV.U32 R13, RZ, RZ, R23 ;  /* 0x000000ffff0d7224 */ /* 0x000fe200078e0017 */
[----:B------:R-:W-:Y:S02]  /*108a0*/  MOV R12, 0x1 ;  /* 0x00000001000c7802 */ /* 0x000fe40000000f00 */
[----:B------:R-:W-:-:S13]  /*108b0*/  IADD3 R2, P0, R14, R0, RZ ;  /* 0x000000000e027210 */ /* 0x000fda0007f1e0ff */
[----:B------:R-:W-:Y:S05]  /*108c0*/  WARPSYNC.COLLECTIVE R15, `(.L_x_9393) ;  /* 0x000000000f087348 */ /* 0x000fea0003c00000 */
[----:B------:R0:W1:Y:S02]  /*108d0*/  SHFL.IDX P6, R14, R13, R12, R11 ;  /* 0x0000000c0d0e7389 */ /* 0x00006400000c000b */
[----:B01----:R-:W-:Y:S01]  /*108e0*/  ENDCOLLECTIVE ;  /* 0x000000000000791b */ /* 0x003fe20003800000 */
.L_x_9393:
        /* <DEDUP_REMOVED lines=13> */
.L_x_9394:
[----:B------:R-:W-:Y:S02]  /*109c0*/  IMAD.MOV.U32 R13, RZ, RZ, R23 ;  /* 0x000000ffff0d7224 */ /* 0x000fe400078e0017 */
[----:B------:R-:W-:Y:S01]  /*109d0*/  IMAD.MOV.U32 R12, RZ, RZ, 0x2 ;  /* 0x00000002ff0c7424 */ /* 0x000fe200078e00ff */
[----:B------:R-:W-:-:S13]  /*109e0*/  IADD3 R2, P0, R14, R0, RZ ;  /* 0x000000000e027210 */ /* 0x000fda0007f1e0ff */
[----:B------:R-:W-:Y:S05]  /*109f0*/  WARPSYNC.COLLECTIVE R15, `(.L_x_9395) ;  /* 0x000000000f087348 */ /* 0x000fea0003c00000 */
[----:B------:R0:W1:Y:S02]  /*10a00*/  SHFL.IDX P6, R14, R13, R12, R11 ;  /* 0x0000000c0d0e7389 */ /* 0x00006400000c000b */
[----:B01----:R-:W-:Y:S01]  /*10a10*/  ENDCOLLECTIVE ;  /* 0x000000000000791b */ /* 0x003fe20003800000 */
.L_x_9395:
        /* <DEDUP_REMOVED lines=13> */
.L_x_9396:
[----:B------:R-:W-:Y:S02]  /*10af0*/  IMAD.MOV.U32 R13, RZ, RZ, R23 ;  /* 0x000000ffff0d7224 */ /* 0x000fe400078e0017 */
[----:B------:R-:W-:Y:S01]  /*10b00*/  IMAD.MOV.U32 R12, RZ, RZ, 0x3 ;  /* 0x00000003ff0c7424 */ /* 0x000fe200078e00ff */
[----:B------:R-:W-:-:S13]  /*10b10*/  IADD3 R2, P0, R14, R0, RZ ;  /* 0x000000000e027210 */ /* 0x000fda0007f1e0ff */
[----:B------:R-:W-:Y:S05]  /*10b20*/  WARPSYNC.COLLECTIVE R15, `(.L_x_9397) ;  /* 0x000000000f087348 */ /* 0x000fea0003c00000 */
[----:B------:R0:W1:Y:S02]  /*10b30*/  SHFL.IDX P6, R14, R13, R12, R11 ;  /* 0x0000000c0d0e7389 */ /* 0x00006400000c000b */
[----:B01----:R-:W-:Y:S01]  /*10b40*/  ENDCOLLECTIVE ;  /* 0x000000000000791b */ /* 0x003fe20003800000 */
.L_x_9397:
        /* <DEDUP_REMOVED lines=13> */
.L_x_9398:
[----:B------:R-:W-:Y:S02]  /*10c20*/  IMAD.MOV.U32 R13, RZ, RZ, R23 ;  /* 0x000000ffff0d7224 */ /* 0x000fe400078e0017 */
[----:B------:R-:W-:Y:S01]  /*10c30*/  IMAD.MOV.U32 R12, RZ, RZ, 0x4 ;  /* 0x00000004ff0c7424 */ /* 0x000fe200078e00ff */
[----:B------:R-:W-:-:S13]  /*10c40*/  IADD3 R2, P0, R14, R0, RZ ;  /* 0x000000000e027210 */ /* 0x000fda0007f1e0ff */
[----:B------:R-:W-:Y:S05]  /*10c50*/  WARPSYNC.COLLECTIVE R15, `(.L_x_9399) ;  /* 0x000000000f087348 */ /* 0x000fea0003c00000 */
[----:B------:R0:W1:Y:S02]  /*10c60*/  SHFL.IDX P6, R14, R13, R12, R11 ;  /* 0x0000000c0d0e7389 */ /* 0x00006400000c000b */
[----:B01----:R-:W-:Y:S01]  /*10c70*/  ENDCOLLECTIVE ;  /* 0x000000000000791b */ /* 0x003fe20003800000 */
.L_x_9399:
        /* <DEDUP_REMOVED lines=13> */
.L_x_9400:
[----:B------:R-:W-:Y:S02]  /*10d50*/  IMAD.MOV.U32 R13, RZ, RZ, R23 ;  /* 0x000000ffff0d7224 */ /* 0x000fe400078e0017 */
[----:B------:R-:W-:Y:S01]  /*10d60*/  IMAD.MOV.U32 R12, RZ, RZ, 0x5 ;  /* 0x00000005ff0c7424 */ /* 0x000fe200078e00ff */
[----:B------:R-:W-:-:S07]  /*10d70*/  MOV R2, R14 ;  /* 0x0000000e00027202 */ /* 0x000fce0000000f00 */
[----:B------:R-:W-:Y:S05]  /*10d80*/  WARPSYNC.COLLECTIVE R15, `(.L_x_9401) ;  /* 0x000000000f087348 */ /* 0x000fea0003c00000 */
[----:B------:R0:W1:Y:S02]  /*10d90*/  SHFL.IDX P6, R14, R13, R12, R11 ;  /* 0x0000000c0d0e7389 */ /* 0x00006400000c000b */
[----:B01----:R-:W-:Y:S01]  /*10da0*/  ENDCOLLECTIVE ;  /* 0x000000000000791b */ /* 0x003fe20003800000 */
.L_x_9401:
        /* <DEDUP_REMOVED lines=14> */
.L_x_9402:
[----:B------:R-:W-:Y:S05]  /*10e90*/  BRA `(.L_x_9403) ;  /* 0xffffffc000647947 */ /* 0x000fea000383ffff */
.L_x_9291:
[----:B0-----:R0:W3:Y:S02]  /*10ea0*/  SYNCS.PHASECHK.TRANS64.TRYWAIT P0, [R7+URZ+0x32420], R0 ;  /* 0x03242000070075a7 */ /* 0x0010e4000800017f */
[----:B---3--:R-:W-:Y:S05]  /*10eb0*/  @!P0 NANOSLEEP.SYNCS 0x989680 ;  /* 0x009896800000895d */ /* 0x008fea0003900000 */
[----:B------:R-:W3:Y:S02]  /*10ec0*/  @!P0 SYNCS.PHASECHK.TRANS64 P0, [R7+URZ+0x32420], R0 ;  /* 0x03242000070085a7 */ /* 0x000ee4000800007f */
[----:B---3--:R-:W-:Y:S05]  /*10ed0*/  @!P0 BRA `(.L_x_9291) ;  /* 0xfffffffc00f08947 */ /* 0x008fea000383ffff */
[----:B------:R-:W-:Y:S05]  /*10ee0*/  BRA `(.L_x_9404) ;  /* 0xffffffc400107947 */ /* 0x000fea000383ffff */
.L_x_9292:
        /* <DEDUP_REMOVED lines=11> */
.L_x_9406:
[----:B------:R-:W-:Y:S05]  /*10fa0*/  BSYNC B0 ;  /* 0x0000000000007941 */ /* 0x000fea0003800000 */
.L_x_9405:
[----:B------:R-:W-:Y:S05]  /*10fb0*/  BRA `(.L_x_9407) ;  /* 0xffffffc000f87947 */ /* 0x000fea000383ffff */
.L_x_9295:
[----:B------:R-:W-:Y:S01]  /*10fc0*/  BSSY B1, `(.L_x_9408) ;  /* 0x0000006000017945 */ /* 0x000fe20003800000 */
[----:B------:R-:W-:-:S07]  /*10fd0*/  IMAD.MOV.U32 R15, RZ, RZ, -0x1 ;  /* 0xffffffffff0f7424 */ /* 0x000fce00078e00ff */
[----:B012---:R-:W-:Y:S05]  /*10fe0*/  WARPSYNC.COLLECTIVE R15, `(.L_x_9409) ;  /* 0x000000000f0c7348 */ /* 0x007fea0003c00000 */
[----:B------:R-:W-:Y:S02]  /*10ff0*/  ELECT P6, UR62, PT ;  /* 0x00000000003e782f */ /* 0x000fe400038c0000 */
[----:B------:R-:W-:Y:S01]  /*11000*/  MOV R14, UR62 ;  /* 0x0000003e000e7c02 */ /* 0x000fe20008000f00 */
[----:B012---:R-:W-:Y:S10]  /*11010*/  ENDCOLLECTIVE ;  /* 0x000000000000791b */ /* 0x007ff40003800000 */
.L_x_9409:
[----:B------:R-:W-:Y:S05]  /*11020*/  BSYNC B1 ;  /* 0x0000000000017941 */ /* 0x000fea0003800000 */
.L_x_9408:
[----:B------:R-:W-:Y:S05]  /*11030*/  BRA `(.L_x_9410) ;  /* 0xffffffc000f07947 */ /* 0x000fea000383ffff */
.L_x_9297:
[----:B0-----:R0:W3:Y:S02]  /*11040*/  SYNCS.PHASECHK.TRANS64.TRYWAIT P1, [R5+URZ+0x32440], R0 ;  /* 0x03244000050075a7 */ /* 0x0010e4000802017f */
[----:B---3--:R-:W-:Y:S05]  /*11050*/  @!P1 NANOSLEEP.SYNCS 0x989680 ;  /* 0x009896800000995d */ /* 0x008fea0003900000 */
[----:B------:R-:W3:Y:S02]  /*11060*/  @!P1 SYNCS.PHASECHK.TRANS64 P1, [R5+URZ+0x32440], R0 ;  /* 0x03244000050095a7 */ /* 0x000ee4000802007f */
[----:B---3--:R-:W-:Y:S05]  /*11070*/  @!P1 BRA `(.L_x_9297) ;  /* 0xfffffffc00f09947 */ /* 0x008fea000383ffff */
[----:B------:R-:W-:Y:S05]  /*11080*/  BRA `(.L_x_9411) ;  /* 0xffffffc400107947 */ /* 0x000fea000383ffff */
.L_x_9299:
[----:B---3--:R3:W4:Y:S02]  /*11090*/  SYNCS.PHASECHK.TRANS64.TRYWAIT P1, [R3+URZ+0x32440], R2 ;  /* 0x03244002030075a7 */ /* 0x008724000802017f */
[----:B----4-:R-:W-:Y:S05]  /*110a0*/  @!P1 NANOSLEEP.SYNCS 0x989680 ;  /* 0x009896800000995d */ /* 0x010fea0003900000 */
[----:B------:R-:W4:Y:S02]  /*110b0*/  @!P1 SYNCS.PHASECHK.TRANS64 P1, [R3+URZ+0x32440], R2 ;  /* 0x03244002030095a7 */ /* 0x000f24000802007f */
[----:B----4-:R-:W-:Y:S05]  /*110c0*/  @!P1 BRA `(.L_x_9299) ;  /* 0xfffffffc00f09947 */ /* 0x010fea000383ffff */
[----:B------:R-:W-:Y:S05]  /*110d0*/  BRA `(.L_x_9412) ;  /* 0xffffffc4001c7947 */ /* 0x000fea000383ffff */
.L_x_9301:
[----:B----4-:R4:W0:Y:S02]  /*110e0*/  SYNCS.PHASECHK.TRANS64.TRYWAIT P1, [R5+URZ+0x32460], R0 ;  /* 0x03246000050075a7 */ /* 0x010824000802017f */
[----:B0-----:R-:W-:Y:S05]  /*110f0*/  @!P1 NANOSLEEP.SYNCS 0x989680 ;  /* 0x009896800000995d */ /* 0x001fea0003900000 */
[----:B------:R-:W0:Y:S02]  /*11100*/  @!P1 SYNCS.PHASECHK.TRANS64 P1, [R5+URZ+0x32460], R0 ;  /* 0x03246000050095a7 */ /* 0x000e24000802007f */
[----:B0-----:R-:W-:Y:S05]  /*11110*/  @!P1 BRA `(.L_x_9301) ;  /* 0xfffffffc00f09947 */ /* 0x001fea000383ffff */
[----:B------:R-:W-:Y:S05]  /*11120*/  BRA `(.L_x_9413) ;  /* 0xffffffc400187947 */ /* 0x000fea000383ffff */
.L_x_9414:
        /* <DEDUP_REMOVED lines=13> */
.L_x_15664:


//--------------------- .text._ZN7cutlass13device_kernelIN5flash11enable_sm90INS1_16FlashAttnFwdSm90INS1_25CollectiveMainloopFwdSm90ILi2EN4cute5tupleIJNS5_1CILi1EEES8_S8_EEENS6_IJNS7_ILi128EEENS7_ILi96EEENS7_ILi64EEEEEELi256ENS_10bfloat16_tEfNS_4arch4Sm90ELb0ELb0ELb1ELb1ELb1ELb0ELb0ELb1ELb0ELb1ELb0ELb0EEENS1_21CollectiveEpilogueFwdINS6_IJSA_NS7_ILi256EEESB_EEES9_SE_SG_Li256ELb1ELb1ELb0ELb0EEENS1_36VarlenDynamicPersistentTileSchedulerILi128ELi96ELi256ELi128ELb0ELb1ELb1ELb0ELb1ELb1EEEEEEEEEvNT_6ParamsE --------------------------
	.section	.text._ZN7cutlass13device_kernelIN5flash11enable_sm90INS1_16FlashAttnFwdSm90INS1_25CollectiveMainloopFwdSm90ILi2EN4cute5tupleIJNS5_1CILi1EEES8_S8_EEENS6_IJNS7_ILi128EEENS7_ILi96EEENS7_ILi64EEEEEELi256ENS_10bfloat16_tEfNS_4arch4Sm90ELb0ELb0ELb1ELb1ELb1ELb0ELb0ELb1ELb0ELb1ELb0ELb0EEENS1_21CollectiveEpilogueFwdINS6_IJSA_NS7_ILi256EEESB_EEES9_SE_SG_Li256ELb1ELb1ELb0ELb0EEENS1_36VarlenDynamicPersistentTileSchedulerILi128ELi96ELi256ELi128ELb0ELb1ELb1ELb0ELb1ELb1EEEEEEEEEvNT_6ParamsE,"ax",@progbits
	.align	128
.text._ZN7cutlass13device_kernelIN5flash11enable_sm90INS1_16FlashAttnFwdSm90INS1_25CollectiveMainloopFwdSm90ILi2EN4cute5tupleIJNS5_1CILi1EEES8_S8_EEENS6_IJNS7_ILi128EEENS7_ILi96EEENS7_ILi64EEEEEELi256ENS_10bfloat16_tEfNS_4arch4Sm90ELb0ELb0ELb1ELb1ELb1ELb0ELb0ELb1ELb0ELb1ELb0ELb0EEENS1_21CollectiveEpilogueFwdINS6_IJSA_NS7_ILi256EEESB_EEES9_SE_SG_Li256ELb1ELb1ELb0ELb0EEENS1_36VarlenDynamicPersistentTileSchedulerILi128ELi96ELi256ELi128ELb0ELb1ELb1ELb0ELb1ELb1EEEEEEEEEvNT_6ParamsE:
        .type           _ZN7cutlass13device_kernelIN5flash11enable_sm90INS1_16FlashAttnFwdSm90INS1_25CollectiveMainloopFwdSm90ILi2EN4cute5tupleIJNS5_1CILi1EEES8_S8_EEENS6_IJNS7_ILi128EEENS7_ILi96EEENS7_ILi64EEEEEELi256ENS_10bfloat16_tEfNS_4arch4Sm90ELb0ELb0ELb1ELb1ELb1ELb0ELb0ELb1ELb0ELb1ELb0ELb0EEENS1_21CollectiveEpilogueFwdINS6_IJSA_NS7_ILi256EEESB_EEES9_SE_SG_Li256ELb1ELb1ELb0ELb0EEENS1_36VarlenDynamicPersistentTileSchedulerILi128ELi96ELi256ELi128ELb0ELb1ELb1ELb0ELb1ELb1EEEEEEEEEvNT_6ParamsE,@function
        .size           _ZN7cutlass13device_kernelIN5flash11enable_sm90INS1_16FlashAttnFwdSm90INS1_25CollectiveMainloopFwdSm90ILi2EN4cute5tupleIJNS5_1CILi1EEES8_S8_EEENS6_IJNS7_ILi128EEENS7_ILi96EEENS7_ILi64EEEEEELi256ENS_10bfloat16_tEfNS_4arch4Sm90ELb0ELb0ELb1ELb1ELb1ELb0ELb0ELb1ELb0ELb1ELb0ELb0EEENS1_21CollectiveEpilogueFwdINS6_IJSA_NS7_ILi256EEESB_EEES9_SE_SG_Li256ELb1ELb1ELb0ELb0EEENS1_36VarlenDynamicPersistentTileSchedulerILi128ELi96ELi256ELi128ELb0ELb1ELb1ELb0ELb1ELb1EEEEEEEEEvNT_6ParamsE,(.L_x_15665 - _ZN7cutlass13device_kernelIN5flash11enable_sm90INS1_16FlashAttnFwdSm90INS1_25CollectiveMainloopFwdSm90ILi2EN4cute5tupleIJNS5_1CILi1EEES8_S8_EEENS6_IJNS7_ILi128EEENS7_ILi96EEENS7_ILi64EEEEEELi256ENS_10bfloat16_tEfNS_4arch4Sm90ELb0ELb0ELb1ELb1ELb1ELb0ELb0ELb1ELb0ELb1ELb0ELb0EEENS1_21CollectiveEpilogueFwdINS6_IJSA_NS7_ILi256EEESB_EEES9_SE_SG_Li256ELb1ELb1ELb0ELb0EEENS1_36VarlenDynamicPersistentTileSchedulerILi128ELi96ELi256ELi128ELb0ELb1ELb1ELb0ELb1ELb1EEEEEEEEEvNT_6ParamsE)
        .other          _ZN7cutlass13device_kernelIN5flash11enable_sm90INS1_16FlashAttnFwdSm90INS1_25CollectiveMainloopFwdSm90ILi2EN4cute5tupleIJNS5_1CILi1EEES8_S8_EEENS6_IJNS7_ILi128EEENS7_ILi96EEENS7_ILi64EEEEEELi256ENS_10bfloat16_tEfNS_4arch4Sm90ELb0ELb0ELb1ELb1ELb1ELb0ELb0ELb1ELb0ELb1ELb0ELb0EEENS1_21CollectiveEpilogueFwdINS6_IJSA_NS7_ILi256EEESB_EEES9_SE_SG_Li256ELb1ELb1ELb0ELb0EEENS1_36VarlenDynamicPersistentTileSchedulerILi128ELi96ELi256ELi128ELb0ELb1ELb1ELb0ELb1ELb1EEEEEEEEEvNT_6ParamsE,@"STO_CUDA_ENTRY STV_DEFAULT"
_ZN7cutlass13device_kernelIN5flash11enable_sm90INS1_16FlashAttnFwdSm90INS1_25CollectiveMainloopFwdSm90ILi2EN4cute5tupleIJNS5_1CILi1EEES8_S8_EEENS6_IJNS7_ILi128EEENS7_ILi96EEENS7_ILi64EEEEEELi256ENS_10bfloat16_tEfNS_4arch4Sm90ELb0ELb0ELb1ELb1ELb1ELb0ELb0ELb1ELb0ELb1ELb0ELb0EEENS1_21CollectiveEpilogueFwdINS6_IJSA_NS7_ILi256EEESB_EEES9_SE_SG_Li256ELb1ELb1ELb0ELb0EEENS1_36VarlenDynamicPersistentTileSchedulerILi128ELi96ELi256ELi128ELb0ELb1ELb1ELb0ELb1ELb1EEEEEEEEEvNT_6ParamsE:
        /* <DEDUP_REMOVED lines=45> */
.L_x_9415:
        /* <DEDUP_REMOVED lines=22> */
.L_x_9416:
        /* <DEDUP_REMOVED lines=18> */
.L_x_9417:
        /* <DEDUP_REMOVED lines=22> */
.L_x_9418:
        /* <DEDUP_REMOVED lines=23> */
.L_x_9419:
        /* <DEDUP_REMOVED lines=8> */
.L_x_9421:
[----:B------:R-:W-:-:S08]  /*08a0*/  NOP ;  /* 0x0000000000007918 */ /* 0x000fd00000000000 */
[----:B------:R-:W0:Y:S02]  /*08b0*/  USETMAXREG.TRY_ALLOC.CTAPOOL UP0, 0xe8 ;  /* 0x000000e8000079c8 */ /* 0x000e240008000600 */
[----:B0-----:R-:W-:-:S13]  /*08c0*/  PLOP3.LUT P0, PT, PT, PT, UP0, 0x80, 0x0 ;  /* 0x000000000000781c */ /* 0x001fda0003f0f008 */
[----:B------:R-:W-:Y:S05]  /*08d0*/  @!P0 BRA `(.L_x_9421) ;  /* 0xfffffffc00f08947 */ /* 0x000fea000383ffff */
[----:B------:R-:W0:Y:S01]  /*08e0*/  S2R R0, SR_TID.X ;  /* 0x0000000000007919 */ /* 0x000e220000002100 */
[----:B------:R-:W1:Y:S01]  /*08f0*/  S2UR UR5, SR_CgaCtaId ;  /* 0x00000000000579c3 */ /* 0x000e620000008800 */
[----:B------:R-:W-:-:S07]  /*0900*/  UMOV UR4, 0x400 ;  /* 0x0000040000047882 */ /* 0x000fce0000000000 */
[----:B------:R-:W-:Y:S06]  /*0910*/  BAR.ARV 0x8, 0x180 ;  /* 0x0206000000007b1d */ /* 0x000fec0000002000 */
[----:B-1----:R-:W-:Y:S01]  /*0920*/  ULEA UR4, UR5, UR4, 0x18 ;  /* 0x0000000405047291 */ /* 0x002fe2000f8ec03f */
[----:B0-----:R-:W-:-:S04]  /*0930*/  SHF.R.U32.HI R0, RZ, 0x7, R0 ;  /* 0x00000007ff007819 */ /* 0x001fc80000011600 */
[----:B------:R-:W-:-:S13]  /*0940*/  ISETP.NE.AND P0, PT, R0, 0x1, PT ;  /* 0x000000010000780c */ /* 0x000fda0003f05270 */
[----:B------:R-:W-:Y:S08]  /*0950*/  @!P0 BAR.ARV 0x9, 0x100 ;  /* 0x0244000000008b1d */ /* 0x000ff00000002000 */
[----:B------:R-:W-:Y:S06]  /*0960*/  BAR.SYNC.DEFER_BLOCKING 0x5, 0x180 ;  /* 0x0146000000007b1d */ /* 0x000fec0000010000 */
[----:B------:R-:W0:Y:S01]  /*0970*/  LDS.128 R12, [UR4+0x228d0] ;  /* 0x0228d004ff0c7984 */ /* 0x000e220008000c00 */
[----:B------:R-:W-:Y:S01]  /*0980*/  ULDC UR4, c[0x0][0xc3c] ;  /* 0x00030f0000047ab9 */ /* 0x000fe20000000800 */
[----:B------:R-:W-:Y:S06]  /*0990*/  BAR.ARV 0x4, 0x180 ;  /* 0x0106000000007b1d */ /* 0x000fec0000002000 */
[----:B0-----:R-:W-:-:S13]  /*09a0*/  ISETP.GE.AND P0, PT, R15, UR4, PT ;  /* 0x000000040f007c0c */ /* 0x001fda000bf06270 */
[----:B------:R-:W-:Y:S05]  /*09b0*/  @P0 EXIT ;  /* 0x000000000000094d */ /* 0x000fea0003800000 */
[----:B------:R-:W0:Y:S01]  /*09c0*/  S2R R0, SR_TID.X ;  /* 0x0000000000007919 */ /* 0x000e220000002100 */
[----:B------:R-:W-:Y:S01]  /*09d0*/  R2UR UR5, R13 ;  /* 0x000000000d0572ca */ /* 0x000fe200000e0000 */
[----:B------:R-:W-:Y:S01]  /*09e0*/  ULOP3.LUT UR48, UR37, 0x1, URZ, 0xfc, !UPT ;  /* 0x0000000125307892 */ /* 0x000fe2000f8efc3f */
[----:B------:R-:W-:Y:S01]  /*09f0*/  R2UR UR6, R14 ;  /* 0x000000000e0672ca */ /* 0x000fe200000e0000 */
[----:B------:R-:W-:Y:S01]  /*0a00*/  UMOV UR47, URZ ;  /* 0x0000003f002f7c82 */ /* 0x000fe20008000000 */
[----:B------:R-:W-:Y:S01]  /*0a10*/  UMOV UR46, URZ ;  /* 0x0000003f002e7c82 */ /* 0x000fe20008000000 */
[----:B------:R-:W-:Y:S01]  /*0a20*/  UMOV UR36, URZ ;  /* 0x0000003f00247c82 */ /* 0x000fe20008000000 */
[----:B0-----:R-:W-:-:S05]  /*0a30*/  VIADD R209, R0, 0xffffff80 ;  /* 0xffffff8000d17836 */ /* 0x001fca0000000000 */
[----:B------:R-:W-:-:S04]  /*0a40*/  SHF.R.S32.HI R0, RZ, 0x1f, R209 ;  /* 0x0000001fff007819 */ /* 0x000fc800000114d1 */
[CC--:B------:R-:W-:Y:S02]  /*0a50*/  LEA.HI R3, R0.reuse, R209.reuse, RZ, 0x7 ;  /* 0x000000d100037211 */ /* 0x0c0fe400078f38ff */
[-C--:B------:R-:W-:Y:S02]  /*0a60*/  LEA.HI R4, R0, R209.reuse, RZ, 0x5 ;  /* 0x000000d100047211 */ /* 0x080fe400078f28ff */
[----:B------:R-:W-:Y:S02]  /*0a70*/  LOP3.LUT R2, R3, 0xffffff80, RZ, 0xc0, !PT ;  /* 0xffffff8003027812 */ /* 0x000fe400078ec0ff */
[----:B------:R-:W-:Y:S01]  /*0a80*/  SHF.R.S32.HI R200, RZ, 0x7, R3 ;  /* 0x00000007ffc87819 */ /* 0x000fe20000011403 */
[----:B------:R-:W-:Y:S02]  /*0a90*/  IMAD.SHL.U32 R6, R4, 0x20, RZ ;  /* 0x0000002004067824 */ /* 0x000fe400078e00ff */
[----:B------:R-:W-:Y:S01]  /*0aa0*/  IMAD.IADD R23, R209, 0x1, -R2 ;  /* 0x00000001d1177824 */ /* 0x000fe200078e0a02 */
[----:B------:R-:W-:-:S02]  /*0ab0*/  LEA.HI R2, R0, R209, RZ, 0x4 ;  /* 0x000000d100027211 */ /* 0x000fc400078f20ff */
[----:B------:R-:W-:Y:S02]  /*0ac0*/  LOP3.LUT R7, R6, 0xfffffc00, RZ, 0xc0, !PT ;  /* 0xfffffc0006077812 */ /* 0x000fe400078ec0ff */
[----:B------:R-:W-:Y:S02]  /*0ad0*/  SHF.R.S32.HI R8, RZ, 0x1f, R23 ;  /* 0x0000001fff087819 */ /* 0x000fe40000011417 */
[----:B------:R-:W-:Y:S02]  /*0ae0*/  SHF.R.S32.HI R5, RZ, 0x4, R2 ;  /* 0x00000004ff057819 */ /* 0x000fe40000011402 */
[----:B------:R-:W-:Y:S02]  /*0af0*/  LEA.HI R9, R8, R23, RZ, 0x2 ;  /* 0x0000001708097211 */ /* 0x000fe400078f10ff */
[----:B------:R-:W-:Y:S02]  /*0b00*/  LOP3.LUT R4, R2, 0x3fffff0, RZ, 0xc0, !PT ;  /* 0x03fffff002047812 */ /* 0x000fe400078ec0ff */
[----:B------:R-:W-:-:S02]  /*0b10*/  LEA.HI R6, R0, R209, RZ, 0x2 ;  /* 0x000000d100067211 */ /* 0x000fc400078f10ff */
[--C-:B------:R-:W-:Y:S01]  /*0b20*/  SHF.R.S32.HI R10, RZ, 0x2, R9.reuse ;  /* 0x00000002ff0a7819 */ /* 0x100fe20000011409 */
[----:B------:R-:W-:Y:S01]  /*0b30*/  IMAD.IADD R4, R209, 0x1, -R4 ;  /* 0x00000001d1047824 */ /* 0x000fe200078e0a04 */
[----:B------:R-:W-:Y:S02]  /*0b40*/  SHF.R.S32.HI R11, RZ, 0x1f, R9 ;  /* 0x0000001fff0b7819 */ /* 0x000fe40000011409 */
[----:B------:R-:W-:Y:S01]  /*0b50*/  LEA.HI R2, R2, R5, RZ, 0x1 ;  /* 0x0000000502027211 */ /* 0x000fe200078f08ff */
[----:B------:R-:W-:Y:S01]  /*0b60*/  IMAD R7, R4, 0x40, R7 ;  /* 0x0000004004077824 */ /* 0x000fe200078e0207 */
[----:B------:R-:W-:Y:S02]  /*0b70*/  LOP3.LUT R6, R6, 0xfffffffc, RZ, 0xc0, !PT ;  /* 0xfffffffc06067812 */ /* 0x000fe400078ec0ff */
[----:B------:R-:W-:Y:S02]  /*0b80*/  LEA.HI R11, R11, R10, RZ, 0x3 ;  /* 0x0000000a0b0b7211 */ /* 0x000fe400078f18ff */
[----:B------:R-:W-:Y:S01]  /*0b90*/  LEA.HI R0, R0, R209, RZ, 0x3 ;  /* 0x000000d100007211 */ /* 0x000fe200078f18ff */
[----:B------:R-:W-:Y:S01]  /*0ba0*/  IMAD.IADD R6, R209, 0x1, -R6 ;  /* 0x00000001d1067824 */ /* 0x000fe200078e0a06 */
[----:B------:R-:W-:-:S02]  /*0bb0*/  LOP3.LUT R2, R2, 0x1ffffffe, RZ, 0xc0, !PT ;  /* 0x1ffffffe02027812 */ /* 0x000fc400078ec0ff */
[----:B------:R-:W-:Y:S02]  /*0bc0*/  LOP3.LUT R11, R11, 0xfffffff8, RZ, 0xc0, !PT ;  /* 0xfffffff80b0b7812 */ /* 0x000fe400078ec0ff */
[----:B------:R-:W-:Y:S01]  /*0bd0*/  LEA.HI R8, R8, R23, RZ, 0x5 ;  /* 0x0000001708087211 */ /* 0x000fe200078f28ff */
[----:B------:R-:W-:Y:S01]  /*0be0*/  IMAD.IADD R2, R5, 0x1, -R2 ;  /* 0x0000000105027824 */ /* 0x000fe200078e0a02 */
[----:B------:R-:W-:Y:S01]  /*0bf0*/  LEA.HI R3, R3, R200, RZ, 0x1 ;  /* 0x000000c803037211 */ /* 0x000fe200078f08ff */
[----:B------:R-:W-:Y:S01]  /*0c00*/  IMAD.IADD R11, R10, 0x1, -R11 ;  /* 0x000000010a0b7824 */ /* 0x000fe200078e0a0b */
[----:B------:R-:W-:Y:S01]  /*0c10*/  LOP3.LUT R4, R0, 0xfffffff8, RZ, 0xc0, !PT ;  /* 0xfffffff800047812 */ /* 0x000fe200078ec0ff */
[----:B------:R-:W-:Y:S01]  /*0c20*/  IMAD R204, R2, 0x8, R7 ;  /* 0x0000000802cc7824 */ /* 0x000fe200078e0207 */
[----:B------:R-:W-:Y:S01]  /*0c30*/  SHF.R.S32.HI R8, RZ, 0x5, R8 ;  /* 0x00000005ff087819 */ /* 0x000fe20000011408 */
[----:B------:R-:W-:Y:S01]  /*0c40*/  IMAD.MOV.U32 R7, RZ, RZ, R15 ;  /* 0x000000ffff077224 */ /* 0x000fe200078e000f */
[----:B------:R-:W-:Y:S01]  /*0c50*/  LEA.HI R5, R6, R6, RZ, 0x1 ;  /* 0x0000000606057211 */ /* 0x000fe200078f08ff */
[----:B------:R-:W-:Y:S01]  /*0c60*/  IMAD.IADD R19, R209, 0x1, -R4 ;  /* 0x00000001d1137824 */ /* 0x000fe200078e0a04 */
[----:B------:R-:W-:Y:S01]  /*0c70*/  LOP3.LUT R3, R3, 0x3fffffe, RZ, 0xc0, !PT ;  /* 0x03fffffe03037812 */ /* 0x000fe200078ec0ff */
[----:B------:R-:W-:Y:S01]  /*0c80*/  IMAD R8, R8, 0x10, R11 ;  /* 0x0000001008087824 */ /* 0x000fe200078e020b */
[----:B------:R-:W-:Y:S01]  /*0c90*/  LOP3.LUT R5, R5, 0x1ffffffe, RZ, 0xc0, !PT ;  /* 0x1ffffffe05057812 */ /* 0x000fe200078ec0ff */
[----:B------:R-:W-:Y:S01]  /*0ca0*/  IMAD.SHL.U32 R2, R19, 0x8, RZ ;  /* 0x0000000813027824 */ /* 0x000fe200078e00ff */
[----:B------:R-:W-:-:S02]  /*0cb0*/  IADD3 R3, R200, -R3, RZ ;  /* 0x80000003c8037210 */ /* 0x000fc40007ffe0ff */
[----:B------:R-:W-:Y:S01]  /*0cc0*/  LOP3.LUT R202, R9, 0x7ffffffc, RZ, 0xc0, !PT ;  /* 0x7ffffffc09ca7812 */ /* 0x000fe200078ec0ff */
[----:B------:R-:W-:Y:S01]  /*0cd0*/  IMAD.IADD R6, R6, 0x1, -R5 ;  /* 0x0000000106067824 */ /* 0x000fe200078e0a05 */
[----:B------:R-:W-:Y:S01]  /*0ce0*/  SHF.R.S32.HI R22, RZ, 0x3, R0 ;  /* 0x00000003ff167819 */ /* 0x000fe20000011400 */
[----:B------:R-:W-:Y:S01]  /*0cf0*/  IMAD R201, R3, 0x40, R8 ;  /* 0x0000004003c97824 */ /* 0x000fe200078e0208 */
[----:B------:R-:W-:Y:S01]  /*0d00*/  SHF.R.S32.HI R208, RZ, 0x1f, R2 ;  /* 0x0000001fffd07819 */ /* 0x000fe20000011402 */
[C---:B------:R-:W-:Y:S02]  /*0d10*/  VIADD R17, R2.reuse, 0x40 ;  /* 0x0000004002117836 */ /* 0x040fe40000000000 */
[----:B------:R-:W-:Y:S01]  /*0d20*/  VIADD R16, R2, 0x80 ;  /* 0x0000008002107836 */ /* 0x000fe20000000000 */
[----:B------:R-:W-:Y:S01]  /*0d30*/  LEA R203, R6, R201, 0x3 ;  /* 0x000000c906cb7211 */ /* 0x000fe200078e18ff */
[----:B------:R-:W-:Y:S01]  /*0d40*/  VIADD R18, R2, 0xc0 ;  /* 0x000000c002127836 */ /* 0x000fe20000000000 */
[----:B------:R-:W-:Y:S01]  /*0d50*/  SHF.R.S32.HI R207, RZ, 0x1f, R17 ;  /* 0x0000001fffcf7819 */ /* 0x000fe20000011411 */
[----:B------:R-:W-:Y:S01]  /*0d60*/  IMAD.IADD R202, R23, 0x1, -R202 ;  /* 0x0000000117ca7824 */ /* 0x000fe200078e0aca */
[----:B------:R-:W-:-:S02]  /*0d70*/  SHF.R.S32.HI R206, RZ, 0x1f, R16 ;  /* 0x0000001fffce7819 */ /* 0x000fc40000011410 */
[----:B------:R-:W-:-:S07]  /*0d80*/  SHF.R.S32.HI R205, RZ, 0x1f, R18 ;  /* 0x0000001fffcd7819 */ /* 0x000fce0000011412 */
.L_x_9467:
[----:B012---:R-:W0:Y:S01]  /*0d90*/  LDC.64 R4, c[0x0][0xc88] ;  /* 0x00032200ff047b82 */ /* 0x007e220000000a00 */
[----:B------:R-:W-:Y:S01]  /*0da0*/  ULDC.64 UR8, c[0x0][0xa28] ;  /* 0x00028a0000087ab9 */ /* 0x000fe20000000a00 */
[----:B------:R-:W-:Y:S01]  /*0db0*/  ULDC.64 UR10, c[0x0][0xa20] ;  /* 0x00028800000a7ab9 */ /* 0x000fe20000000a00 */
[----:B------:R-:W-:Y:S01]  /*0dc0*/  ULDC UR4, c[0x0][0x424] ;  /* 0x0001090000047ab9 */ /* 0x000fe20000000800 */
[----:B0-----:R-:W-:-:S06]  /*0dd0*/  IMAD.WIDE R4, R7, 0x4, R4 ;  /* 0x0000000407047825 */ /* 0x001fcc00078e0204 */
        /* <DEDUP_REMOVED lines=13> */
[----:B------:R-:W-:Y:S02]  /*0eb0*/  IMAD.U32 R4, RZ, RZ, UR8 ;  /* 0x00000008ff047e24 */ /* 0x000fe4000f8e00ff */
[----:B----4-:R-:W-:-:S02]  /*0ec0*/  IMAD.U32 R6, RZ, RZ, UR10 ;  /* 0x0000000aff067e24 */ /* 0x010fc4000f8e00ff */
[----:B------:R-:W-:Y:S01]  /*0ed0*/  IMAD.U32 R5, RZ, RZ, UR9 ;  /* 0x00000009ff057e24 */ /* 0x000fe2000f8e00ff */
[----:B------:R-:W-:Y:S01]  /*0ee0*/  ULDC.64 UR8, c[0x0][0x418] ;  /* 0x0001060000087ab9 */ /* 0x000fe20000000a00 */
[----:B------:R-:W-:-:S03]  /*0ef0*/  IMAD.U32 R7, RZ, RZ, UR11 ;  /* 0x0000000bff077e24 */ /* 0x000fc6000f8e00ff */
[----:B------:R-:W2:Y:S04]  /*0f00*/  @P0 LDG.E R4, desc[UR50][R4.64] ;  /* 0x0000003204040981 */ /* 0x000ea8000c1e1900 */
[----:B---3--:R-:W3:Y:S01]  /*0f10*/  @P1 LDG.E R6, desc[UR50][R6.64] ;  /* 0x0000003206061981 */ /* 0x008ee2000c1e1900 */
        /* <DEDUP_REMOVED lines=10> */
[----:B------:R-:W-:-:S02]  /*0fc0*/  CS2R R148, SRZ ;  /* 0x0000000000947805 */ /* 0x000fc4000001ff00 */
[----:B------:R-:W-:Y:S01]  /*0fd0*/  CS2R R146, SRZ ;  /* 0x0000000000927805 */ /* 0x000fe2000001ff00 */
[----:B------:R-:W-:Y:S01]  /*0fe0*/  UIMAD UR4, UR4, UR5, URZ ;  /* 0x00000005040472a4 */ /* 0x000fe2000f8e023f */
        /* <DEDUP_REMOVED lines=53> */
[----:B------:R-:W-:Y:S01]  /*1340*/  IMAD.MOV.U32 R41, RZ, RZ, RZ ;  /* 0x000000ffff297224 */ /* 0x000fe200078e00ff */
[----:B--2---:R-:W-:-:S02]  /*1350*/  @P0 R2UR UR42, R4 ;  /* 0x00000000042a02ca */ /* 0x004fc400000e0000 */
[----:B------:R-:W-:Y:S02]  /*1360*/  PLOP3.LUT P0, PT, PT, PT, PT, 0x80, 0x0 ;  /* 0x000000000000781c */ /* 0x000fe40003f0f070 */
        /* <DEDUP_REMOVED lines=15> */
.L_x_9422:
[----:B------:R-:W-:Y:S01]  /*1460*/  UIADD3 UR42, -UR42, UR4, URZ ;  /* 0x000000042a2a7290 */ /* 0x000fe2000fffe13f */
[----:B------:R-:W-:Y:S01]  /*1470*/  IMAD.MOV.U32 R40, RZ, RZ, RZ ;  /* 0x000000ffff287224 */ /* 0x000fe200078e00ff */
[----:B------:R-:W-:Y:S01]  /*1480*/  CS2R R34, SRZ ;  /* 0x0000000000227805 */ /* 0x000fe2000001ff00 */
[----:B------:R-:W-:Y:S01]  /*1490*/  IMAD.MOV.U32 R161, RZ, RZ, RZ ;  /* 0x000000ffffa17224 */ /* 0x000fe200078e00ff */
[----:B------:R-:W-:Y:S01]  /*14a0*/  UISETP.GE.AND UP0, UPT, UR42, 0x1, UPT ;  /* 0x000000012a00788c */ /* 0x000fe2000bf06270 */
[----:B------:R-:W-:Y:S01]  /*14b0*/  CS2R R36, SRZ ;  /* 0x0000000000247805 */ /* 0x000fe2000001ff00 */
[----:B------:R-:W-:Y:S01]  /*14c0*/  UIADD3 UR4, UR42, 0x5f, URZ ;  /* 0x0000005f2a047890 */ /* 0x000fe2000fffe03f */
[----:B------:R-:W-:Y:S01]  /*14d0*/  IMAD.MOV.U32 R162, RZ, RZ, RZ ;  /* 0x000000ffffa27224 */ /* 0x000fe200078e00ff */
[----:B------:R-:W-:Y:S01]  /*14e0*/  CS2R R32, SRZ ;  /* 0x0000000000207805 */ /* 0x000fe2000001ff00 */
[----:B------:R-:W-:Y:S01]  /*14f0*/  IMAD.MOV.U32 R10, RZ, RZ, RZ ;  /* 0x000000ffff0a7224 */ /* 0x000fe200078e00ff */
[----:B------:R-:W-:Y:S01]  /*1500*/  PLOP3.LUT P1, PT, PT, PT, UP0, 0x80, 0x0 ;  /* 0x000000000000781c */ /* 0x000fe20003f2f008 */
[----:B------:R-:W-:Y:S01]  /*1510*/  UIMAD.WIDE UR4, UR4, 0x2aaaaaab, URZ ;  /* 0x2aaaaaab040478a5 */ /* 0x000fe2000f8e023f */
[----:B------:R-:W-:-:S02]  /*1520*/  CS2R R26, SRZ ;  /* 0x00000000001a7805 */ /* 0x000fc4000001ff00 */
[----:B------:R-:W-:Y:S01]  /*1530*/  CS2R R28, SRZ ;  /* 0x00000000001c7805 */ /* 0x000fe2000001ff00 */
[----:B------:R-:W-:Y:S01]  /*1540*/  IMAD.MOV.U32 R12, RZ, RZ, RZ ;  /* 0x000000ffff0c7224 */ /* 0x000fe200078e00ff */
[----:B------:R-:W-:Y:S01]  /*1550*/  USHF.R.U32.HI UR43, URZ, 0x1f, UR5 ;  /* 0x0000001f3f2b7899 */ /* 0x000fe20008011605 */
[----:B------:R-:W-:-:S03]  /*1560*/  CS2R R24, SRZ ;  /* 0x0000000000187805 */ /* 0x000fc6000001ff00 */
[----:B------:R-:W-:-:S03]  /*1570*/  ULEA.HI.SX32 UR43, UR5, UR43, 0x1c ;  /* 0x0000002b052b7291 */ /* 0x000fc6000f8fe23f */
[----:B------:R-:W-:Y:S09]  /*1580*/  @!P1 BRA `(.L_x_9423) ;  /* 0x00000050001c9947 */ /* 0x000ff20003800000 */
        /* <DEDUP_REMOVED lines=31> */
.L_x_9424:
[----:B------:R-:W-:Y:S01]  /*1780*/  ULEA.HI UR4, UR47, UR47, URZ, 0x1 ;  /* 0x0000002f2f047291 */ /* 0x000fe2000f8f083f */
[----:B------:R-:W0:Y:S03]  /*1790*/  S2R R20, SR_TID.X ;  /* 0x0000000000147919 */ /* 0x000e260000002100 */
[----:B------:R-:W-:-:S04]  /*17a0*/  ULOP3.LUT UR4, UR4, 0xfffffffe, URZ, 0xc0, !UPT ;  /* 0xfffffffe04047892 */ /* 0x000fc8000f8ec03f */
[----:B------:R-:W-:-:S06]  /*17b0*/  UIADD3 UR4, UR47, -UR4, URZ ;  /* 0x800000042f047290 */ /* 0x000fcc000fffe03f */
[----:B------:R-:W-:-:S05]  /*17c0*/  IMAD.U32 R0, RZ, RZ, UR4 ;  /* 0x00000004ff007e24 */ /* 0x000fca000f8e00ff */
[----:B------:R-:W-:-:S04]  /*17d0*/  SHF.L.U32 R0, R0, 0x1f, RZ ;  /* 0x0000001f00007819 */ /* 0x000fc800000006ff */
[----:B------:R-:W1:Y:S01]  /*17e0*/  SYNCS.PHASECHK.TRANS64.TRYWAIT P0, [UR45+0x22800], R0 ;  /* 0x02280000ff0075a7 */ /* 0x000e62000800016d */
[----:B0-----:R-:W-:-:S05]  /*17f0*/  SHF.R.U32.HI R20, RZ, 0x7, R20 ;  /* 0x00000007ff147819 */ /* 0x001fca0000011614 */
[----:B------:R-:W-:Y:S01]  /*1800*/  VIADD R7, R20, 0x8 ;  /* 0x0000000814077836 */ /* 0x000fe20000000000 */
[----:B-1----:R-:W-:Y:S06]  /*1810*/  @!P0 BRA `(.L_x_9425) ;  /* 0x000000cc00948947 */ /* 0x002fec0003800000 */
.L_x_9552:
[----:B0-----:R-:W-:Y:S01]  /*1820*/  IMAD.U32 R0, RZ, RZ, UR48 ;  /* 0x00000030ff007e24 */ /* 0x001fe2000f8e00ff */
[----:B------:R-:W-:Y:S05]  /*1830*/  WARPSYNC.ALL ;  /* 0x0000000000007948 */ /* 0x000fea0003800000 */
[----:B------:R0:W-:Y:S01]  /*1840*/  BAR.SYNC.DEFER_BLOCKING R7, 0x100 ;  /* 0x000400070000751d */ /* 0x0001e20000010000 */
[----:B------:R-:W-:-:S13]  /*1850*/  ISETP.NE.AND P0, PT, R0, 0x3, PT ;  /* 0x000000030000780c */ /* 0x000fda0003f05270 */
[----:B0-----:R-:W-:Y:S05]  /*1860*/  @!P0 BRA `(.L_x_9426) ;  /* 0x0000000000048947 */ /* 0x001fea0003800000 */
[----:B------:R-:W-:Y:S01]  /*1870*/  BPT.TRAP 0x1 ;  /* 0x000000040000795c */ /* 0x000fe20000300000 */
.L_x_9426:
[----:B------:R-:W-:Y:S01]  /*1880*/  ULEA UR22, UR36, UR45, 0x3 ;  /* 0x0000002d24167291 */ /* 0x000fe2000f8e183f */
[----:B------:R-:W-:-:S05]  /*1890*/  IMAD.U32 R8, RZ, RZ, UR46 ;  /* 0x0000002eff087e24 */ /* 0x000fca000f8e00ff */
[----:B------:R-:W-:-:S04]  /*18a0*/  SHF.L.U32 R8, R8, 0x1f, RZ ;  /* 0x0000001f08087819 */ /* 0x000fc800000006ff */
[----:B------:R0:W1:Y:S01]  /*18b0*/  SYNCS.PHASECHK.TRANS64.TRYWAIT P1, [UR22+0x22830], R8 ;  /* 0x02283008ff0075a7 */ /* 0x0000620008020156 */
[----:B------:R-:W-:Y:S05]  /*18c0*/  @!P0 BRA `(.L_x_9427) ;  /* 0x0000000000048947 */ /* 0x000fea0003800000 */
[----:B------:R-:W-:Y:S01]  /*18d0*/  BPT.TRAP 0x1 ;  /* 0x000000040000795c */ /* 0x000fe20000300000 */
.L_x_9427:
[----:B-1----:R-:W-:Y:S05]  /*18e0*/  @P1 BRA `(.L_x_9428) ;  /* 0x0000000000081947 */ /* 0x002fea0003800000 */
[----:B------:R-:W1:Y:S02]  /*18f0*/  SYNCS.PHASECHK.TRANS64.TRYWAIT P1, [UR22+0x22830], R8 ;  /* 0x02283008ff0075a7 */ /* 0x000e640008020156 */
[----:B-1----:R-:W-:Y:S05]  /*1900*/  @!P1 BRA `(.L_x_9429) ;  /* 0x000000cc00709947 */ /* 0x002fea0003800000 */
.L_x_9428:
        /* <DEDUP_REMOVED lines=38> */
.L_x_9430:
        /* <DEDUP_REMOVED lines=11> */
[----:B-1----:R-:W-:-:S02]  /*1c20*/  IMAD.U32 R3, RZ, RZ, UR6 ;  /* 0x00000006ff037e24 */ /* 0x002fc4000f8e00ff */
[----:B------:R-:W-:Y:S01]  /*1c30*/  FMUL.FTZ R27, R27, UR7 ;  /* 0x000000071b1b7c20 */ /* 0x000fe20008410000 */
[----:B------:R-:W-:Y:S01]  /*1c40*/  FMUL.FTZ R36, R36, UR7 ;  /* 0x0000000724247c20 */ /* 0x000fe20008410000 */
[----:B------:R-:W-:Y:S01]  /*1c50*/  FMUL.FTZ R30, R30, UR7 ;  /* 0x000000071e1e7c20 */ /* 0x000fe20008410000 */
[----:B------:R-:W-:Y:S01]  /*1c60*/  IMAD R3, R202, -0x2, R3 ;  /* 0xfffffffeca037824 */ /* 0x000fe200078e0203 */
[----:B------:R-:W1:Y:S01]  /*1c70*/  MUFU.TANH R25, R25 ;  /* 0x0000001900197308 */ /* 0x000e620000002400 */
[----:B------:R-:W-:Y:S01]  /*1c80*/  FMUL.FTZ R37, R37, UR7 ;  /* 0x0000000725257c20 */ /* 0x000fe20008410000 */
[----:B------:R-:W-:Y:S01]  /*1c90*/  FMUL.FTZ R31, R31, UR7 ;  /* 0x000000071f1f7c20 */ /* 0x000fe20008410000 */
[----:B------:R-:W-:Y:S01]  /*1ca0*/  FMUL.FTZ R40, R40, UR7 ;  /* 0x0000000728287c20 */ /* 0x000fe20008410000 */
[C---:B------:R-:W-:Y:S01]  /*1cb0*/  ISETP.GT.AND P6, PT, R3.reuse, RZ, PT ;  /* 0x000000ff0300720c */ /* 0x040fe20003fc4270 */
[----:B------:R-:W-:Y:S01]  /*1cc0*/  FMUL.FTZ R34, R34, UR7 ;  /* 0x0000000722227c20 */ /* 0x000fe20008410000 */
[----:B------:R-:W-:Y:S01]  /*1cd0*/  ISETP.GT.AND P5, PT, R3, 0x1, PT ;  /* 0x000000010300780c */ /* 0x000fe20003fa4270 */
[----:B------:R-:W-:Y:S01]  /*1ce0*/  FMUL.FTZ R41, R41, UR7 ;  /* 0x0000000729297c20 */ /* 0x000fe20008410000 */
[----:B------:R-:W4:Y:S01]  /*1cf0*/  MUFU.TANH R28, R28 ;  /* 0x0000001c001c7308 */ /* 0x000f220000002400 */
[----:B------:R-:W-:Y:S01]  /*1d00*/  ISETP.GT.AND P4, PT, R3, 0x8, PT ;  /* 0x000000080300780c */ /* 0x000fe20003f84270 */
[----:B------:R-:W-:Y:S01]  /*1d10*/  FMUL.FTZ R35, R35, UR7 ;  /* 0x0000000723237c20 */ /* 0x000fe20008410000 */
[----:B---3--:R-:W-:Y:S01]  /*1d20*/  FSEL R24, R24, -INF , P6 ;  /* 0xff80000018187808 */ /* 0x008fe20003000000 */
[----:B------:R-:W-:Y:S01]  /*1d30*/  FMUL.FTZ R44, R44, UR7 ;  /* 0x000000072c2c7c20 */ /* 0x000fe20008410000 */
[C---:B------:R-:W-:Y:S01]  /*1d40*/  ISETP.GT.AND P3, PT, R3.reuse, 0x9, PT ;  /* 0x000000090300780c */ /* 0x040fe20003f64270 */
[----:B------:R-:W-:Y:S01]  /*1d50*/  FMUL.FTZ R38, R38, UR7 ;  /* 0x0000000726267c20 */ /* 0x000fe20008410000 */
[----:B------:R-:W-:Y:S01]  /*1d60*/  ISETP.GT.AND P2, PT, R3, 0x10, PT ;  /* 0x000000100300780c */ /* 0x000fe20003f44270 */
[----:B------:R-:W3:Y:S01]  /*1d70*/  MUFU.TANH R29, R29 ;  /* 0x0000001d001d7308 */ /* 0x000ee20000002400 */
[----:B-1----:R-:W-:Y:S01]  /*1d80*/  FSEL R25, R25, -INF , P5 ;  /* 0xff80000019197808 */ /* 0x002fe20002800000 */
[----:B------:R-:W-:Y:S01]  /*1d90*/  FMUL.FTZ R45, R45, UR7 ;  /* 0x000000072d2d7c20 */ /* 0x000fe20008410000 */
[----:B------:R-:W-:Y:S01]  /*1da0*/  ISETP.GT.AND P1, PT, R3, 0x11, PT ;  /* 0x000000110300780c */ /* 0x000fe20003f24270 */
[----:B------:R-:W-:Y:S01]  /*1db0*/  FMUL.FTZ R39, R39, UR7 ;  /* 0x0000000727277c20 */ /* 0x000fe20008410000 */
[----:B------:R-:W-:Y:S01]  /*1dc0*/  FMNMX.FTZ R9, R24, R25, !PT ;  /* 0x0000001918097209 */ /* 0x000fe20007810000 */
[----:B------:R-:W-:Y:S01]  /*1dd0*/  FMUL.FTZ R48, R48, UR7 ;  /* 0x0000000730307c20 */ /* 0x000fe20008410000 */
[----:B------:R-:W-:Y:S01]  /*1de0*/  FMUL.FTZ R42, R42, UR7 ;  /* 0x000000072a2a7c20 */ /* 0x000fe20008410000 */
        /* <DEDUP_REMOVED lines=204> */
[----:B-1----:R-:W-:Y:S01]  /*2ab0*/  FADD.FTZ R13, R24, R25 ;  /* 0x00000019180d7221 */ /* 0x002fe20000010000 */
[--C-:B------:R-:W-:Y:S01]  /*2ac0*/  FFMA.FTZ R61, R61, UR10, -R10.reuse ;  /* 0x0000000a3d3d7c23 */ /* 0x100fe2000801080a */
[----:B------:R-:W-:Y:S01]  /*2ad0*/  FMNMX.FTZ R9, R51, R4, !PT ;  /* 0x0000000433097209 */ /* 0x000fe20007810000 */
[--C-:B------:R-:W-:Y:S01]  /*2ae0*/  FFMA.FTZ R64, R64, UR10, -R10.reuse ;  /* 0x0000000a40407c23 */ /* 0x100fe2000801080a */
[--C-:B------:R-:W-:Y:S01]  /*2af0*/  FFMA.FTZ R65, R65, UR10, -R10.reuse ;  /* 0x0000000a41417c23 */ /* 0x100fe2000801080a */
[--C-:B------:R-:W-:Y:S01]  /*2b00*/  FFMA.FTZ R68, R68, UR10, -R10.reuse ;  /* 0x0000000a44447c23 */ /* 0x100fe2000801080a */
[----:B------:R-:W-:Y:S01]  /*2b10*/  FMNMX.FTZ R4, R54, R9, !PT ;  /* 0x0000000936047209 */ /* 0x000fe20007810000 */
[----:B------:R-:W-:Y:S01]  /*2b20*/  MUFU.EX2 R32, R32 ;  /* 0x0000002000207308 */ /* 0x000fe20000000800 */
[----:B------:R-:W-:Y:S01]  /*2b30*/  FFMA.FTZ R10, R69, UR10, -R10 ;  /* 0x0000000a450a7c23 */ /* 0x000fe2000801080a */
        /* <DEDUP_REMOVED lines=52> */
[----:B------:R1:W3:Y:S01]  /*2e80*/  MUFU.EX2 R12, R6 ;  /* 0x00000006000c7308 */ /* 0x0002e20000000800 */
[--C-:B------:R-:W-:Y:S01]  /*2e90*/  FFMA.FTZ R54, R54, UR10, -R11.reuse ;  /* 0x0000000a36367c23 */ /* 0x100fe2000801080b */
[--C-:B------:R-:W-:Y:S01]  /*2ea0*/  FFMA.FTZ R55, R55, UR10, -R11.reuse ;  /* 0x0000000a37377c23 */ /* 0x100fe2000801080b */
[--C-:B------:R-:W-:Y:S01]  /*2eb0*/  FFMA.FTZ R58, R58, UR10, -R11.reuse ;  /* 0x0000000a3a3a7c23 */ /* 0x100fe2000801080b */
[--C-:B------:R-:W-:Y:S01]  /*2ec0*/  FFMA.FTZ R59, R59, UR10, -R11.reuse ;  /* 0x0000000a3b3b7c23 */ /* 0x100fe2000801080b */
[--C-:B------:R-:W-:Y:S01]  /*2ed0*/  FFMA.FTZ R62, R62, UR10, -R11.reuse ;  /* 0x0000000a3e3e7c23 */ /* 0x100fe2000801080b */
[--C-:B------:R-:W-:Y:S01]  /*2ee0*/  FFMA.FTZ R63, R63, UR10, -R11.reuse ;  /* 0x0000000a3f3f7c23 */ /* 0x100fe2000801080b */
[----:B------:R-:W-:Y:S01]  /*2ef0*/  FFMA.FTZ R66, R66, UR10, -R11 ;  /* 0x0000000a42427c23 */ /* 0x000fe2000801080b */
[----:B------:R-:W4:Y:S01]  /*2f00*/  MUFU.EX2 R30, R30 ;  /* 0x0000001e001e7308 */ /* 0x000f220000000800 */
[----:B-1----:R-:W-:Y:S01]  /*2f10*/  FADD.FTZ R6, R28, R13 ;  /* 0x0000000d1c067221 */ /* 0x002fe20000010000 */
[--C-:B------:R-:W-:Y:S01]  /*2f20*/  FFMA.FTZ R67, R67, UR10, -R11.reuse ;  /* 0x0000000a43437c23 */ /* 0x100fe2000801080b */
[--C-:B------:R-:W-:Y:S01]  /*2f30*/  FFMA.FTZ R70, R70, UR10, -R11.reuse ;  /* 0x0000000a46467c23 */ /* 0x100fe2000801080b */
[----:B------:R-:W-:Y:S01]  /*2f40*/  FFMA.FTZ R11, R71, UR10, -R11 ;  /* 0x0000000a470b7c23 */ /* 0x000fe2000801080b */
[----:B------:R-:W-:-:S03]  /*2f50*/  FADD.FTZ R13, R29, R6 ;  /* 0x000000061d0d7221 */ /* 0x000fc60000010000 */
[----:B------:R-:W1:Y:S01]  /*2f60*/  MUFU.EX2 R31, R31 ;  /* 0x0000001f001f7308 */ /* 0x000e620000000800 */
[----:B------:R-:W-:Y:S01]  /*2f70*/  FADD.FTZ R6, R32, R13 ;  /* 0x0000000d20067221 */ /* 0x000fe20000010000 */
[----:B---3--:R-:W-:Y:S01]  /*2f80*/  FADD.FTZ R13, R5, R12 ;  /* 0x0000000c050d7221 */ /* 0x008fe20000010000 */
[----:B------:R-:W-:Y:S02]  /*2f90*/  F2FP.BF16.F32.PACK_AB R153, R12, R5 ;  /* 0x000000050c99723e */ /* 0x000fe400000010ff */
[----:B------:R-:W-:-:S03]  /*2fa0*/  FADD.FTZ R15, R33, R6 ;  /* 0x00000006210f7221 */ /* 0x000fc60000010000 */
[----:B------:R-:W3:Y:S01]  /*2fb0*/  MUFU.EX2 R34, R34 ;  /* 0x0000002200227308 */ /* 0x000ee20000000800 */
[----:B----4-:R-:W-:Y:S01]  /*2fc0*/  FADD.FTZ R6, R30, R13 ;  /* 0x0000000d1e067221 */ /* 0x010fe20000010000 */
[----:B------:R-:W-:-:S04]  /*2fd0*/  FADD.FTZ R10, R36, R15 ;  /* 0x0000000f240a7221 */ /* 0x000fc80000010000 */
[----:B------:R-:W-:Y:S02]  /*2fe0*/  FADD.FTZ R15, R37, R10 ;  /* 0x0000000a250f7221 */ /* 0x000fe40000010000 */
[----:B------:R-:W4:Y:S01]  /*2ff0*/  MUFU.EX2 R35, R35 ;  /* 0x0000002300237308 */ /* 0x000f220000000800 */
[C---:B-1----:R-:W-:Y:S01]  /*3000*/  FADD.FTZ R13, R31.reuse, R6 ;  /* 0x000000061f0d7221 */ /* 0x042fe20000010000 */
[----:B------:R-:W-:Y:S01]  /*3010*/  FADD.FTZ R10, R40, R15 ;  /* 0x0000000f280a7221 */ /* 0x000fe20000010000 */
[----:B------:R-:W-:-:S03]  /*3020*/  F2FP.BF16.F32.PACK_AB R155, R31, R30 ;  /* 0x0000001e1f9b723e */ /* 0x000fc600000010ff */
[----:B------:R-:W-:Y:S02]  /*3030*/  FADD.FTZ R15, R41, R10 ;  /* 0x0000000a290f7221 */ /* 0x000fe40000010000 */
        /* <DEDUP_REMOVED lines=58> */
[----:B-1----:R-:W-:Y:S01]  /*33e0*/  FADD.FTZ R10, R68, R15 ;  /* 0x0000000f440a7221 */ /* 0x002fe20000010000 */
[----:B------:R-:W-:-:S06]  /*33f0*/  F2FP.BF16.F32.PACK_AB R174, R9, R68 ;  /* 0x0000004409ae723e */ /* 0x000fcc00000010ff */
[----:B------:R-:W1:Y:S01]  /*3400*/  MUFU.EX2 R67, R67 ;  /* 0x0000004300437308 */ /* 0x000e620000000800 */
[----:B---3--:R-:W-:Y:S01]  /*3410*/  FADD.FTZ R13, R63, R6 ;  /* 0x000000063f0d7221 */ /* 0x008fe20000010000 */
[----:B------:R-:W-:Y:S01]  /*3420*/  FADD.FTZ R6, R9, R10 ;  /* 0x0000000a09067221 */ /* 0x000fe20000010000 */
[----:B------:R-:W-:-:S05]  /*3430*/  F2FP.BF16.F32.PACK_AB R171, R63, R62 ;  /* 0x0000003e3fab723e */ /* 0x000fca00000010ff */
[----:B------:R-:W3:Y:S01]  /*3440*/  MUFU.EX2 R70, R70 ;  /* 0x0000004600467308 */ /* 0x000ee20000000800 */
[----:B----4-:R-:W-:-:S07]  /*3450*/  FADD.FTZ R10, R66, R13 ;  /* 0x0000000d420a7221 */ /* 0x010fce0000010000 */
[----:B------:R-:W4:Y:S01]  /*3460*/  MUFU.EX2 R11, R11 ;  /* 0x0000000b000b7308 */ /* 0x000f220000000800 */
[C---:B-1----:R-:W-:Y:S01]  /*3470*/  FADD.FTZ R5, R67.reuse, R10 ;  /* 0x0000000a43057221 */ /* 0x042fe20000010000 */
[----:B------:R-:W-:-:S03]  /*3480*/  F2FP.BF16.F32.PACK_AB R173, R67, R66 ;  /* 0x0000004243ad723e */ /* 0x000fc600000010ff */
[----:B---3--:R-:W-:-:S04]  /*3490*/  FADD.FTZ R10, R70, R5 ;  /* 0x00000005460a7221 */ /* 0x008fc80000010000 */
[C---:B----4-:R-:W-:Y:S01]  /*34a0*/  FADD.FTZ R5, R11.reuse, R10 ;  /* 0x0000000a0b057221 */ /* 0x050fe20000010000 */
[----:B------:R-:W-:Y:S01]  /*34b0*/  F2FP.BF16.F32.PACK_AB R175, R11, R70 ;  /* 0x000000460baf723e */ /* 0x000fe200000010ff */
[----:B------:R-:W-:Y:S06]  /*34c0*/  @!P0 BRA `(.L_x_9431) ;  /* 0x0000000000048947 */ /* 0x000fec0003800000 */
[----:B------:R-:W-:Y:S01]  /*34d0*/  BPT.TRAP 0x1 ;  /* 0x000000040000795c */ /* 0x000fe20000300000 */
.L_x_9431:
[----:B------:R1:W3:Y:S01]  /*34e0*/  SYNCS.PHASECHK.TRANS64.TRYWAIT P1, [UR22+0x22850], R8 ;  /* 0x02285008ff0075a7 */ /* 0x0002e20008020156 */
[----:B------:R-:W-:Y:S05]  /*34f0*/  @!P0 BRA `(.L_x_9432) ;  /* 0x0000000000048947 */ /* 0x000fea0003800000 */
[----:B------:R-:W-:Y:S01]  /*3500*/  BPT.TRAP 0x1 ;  /* 0x000000040000795c */ /* 0x000fe20000300000 */
.L_x_9432:
[----:B---3--:R-:W-:Y:S05]  /*3510*/  @P1 BRA `(.L_x_9433) ;  /* 0x0000000000081947 */ /* 0x008fea0003800000 */
[----:B------:R-:W3:Y:S02]  /*3520*/  SYNCS.PHASECHK.TRANS64.TRYWAIT P1, [UR22+0x22850], R8 ;  /* 0x02285008ff0075a7 */ /* 0x000ee40008020156 */
[----:B---3--:R-:W-:Y:S05]  /*3530*/  @!P1 BRA `(.L_x_9434) ;  /* 0x000000b0007c9947 */ /* 0x008fea0003800000 */
.L_x_9433:
        /* <DEDUP_REMOVED lines=43> */
.L_x_9435:
[----:B------:R-:W4:Y:S01]  /*37f0*/  S2UR UR6, SR_CgaCtaId ;  /* 0x00000000000679c3 */ /* 0x000f220000008800 */
[----:B------:R-:W-:Y:S02]  /*3800*/  UISETP.GE.AND UP0, UPT, UR42, 0x61, UPT ;  /* 0x000000612a00788c */ /* 0x000fe4000bf06270 */
[----:B------:R-:W-:-:S04]  /*3810*/  UIADD3 UR22, UR22, 0x22860, URZ ;  /* 0x0002286016167890 */ /* 0x000fc8000fffe03f */
[----:B------:R-:W-:Y:S01]  /*3820*/  PLOP3.LUT P1, PT, PT, PT, UP0, 0x80, 0x0 ;  /* 0x000000000000781c */ /* 0x000fe20003f2f008 */
[----:B----4-:R-:W-:-:S09]  /*3830*/  UPRMT UR22, UR6, 0x654, UR22 ;  /* 0x0000065406167896 */ /* 0x010fd20008000016 */
[----:B------:R-:W-:Y:S03]  /*3840*/  SYNCS.ARRIVE.TRANS64.RED.A1T0 RZ, [UR22], RZ ;  /* 0x000000ffffff79a7 */ /* 0x000fe60008100416 */
[----:B------:R-:W-:Y:S05]  /*3850*/  @!P1 BRA `(.L_x_9436) ;  /* 0x0000002000dc9947 */ /* 0x000fea0003800000 */
[----:B---3--:R-:W-:Y:S01]  /*3860*/  IMAD.MOV.U32 R9, RZ, RZ, R4 ;  /* 0x000000ffff097224 */ /* 0x008fe200078e0004 */
[----:B------:R-:W-:Y:S01]  /*3870*/  UIADD3 UR43, UR43, -0x2, URZ ;  /* 0xfffffffe2b2b7890 */ /* 0x000fe2000fffe03f */
[----:B01----:R-:W-:Y:S01]  /*3880*/  IMAD.MOV.U32 R8, RZ, RZ, R3 ;  /* 0x000000ffff087224 */ /* 0x003fe200078e0003 */
[----:B------:R-:W-:Y:S01]  /*3890*/  ULDC UR25, c[0x0][0x9d8] ;  /* 0x0002760000197ab9 */ /* 0x000fe20000000800 */
[----:B------:R-:W-:-:S09]  /*38a0*/  ULDC UR22, c[0x0][0x988] ;  /* 0x0002620000167ab9 */ /* 0x000fd20000000800 */
.L_x_9447:
[----:B------:R-:W-:Y:S01]  /*38b0*/  UIADD3 UR36, UR36, 0x1, URZ ;  /* 0x0000000124247890 */ /* 0x000fe2000fffe03f */
[----:B--2---:R-:W-:Y:S01]  /*38c0*/  MOV R0, UR43 ;  /* 0x0000002b00007c02 */ /* 0x004fe20008000f00 */
[----:B------:R-:W-:Y:S02]  /*38d0*/  UIADD3 UR43, UR43, -0x1, URZ ;  /* 0xffffffff2b2b7890 */ /* 0x000fe4000fffe03f */
[----:B------:R-:W-:Y:S01]  /*38e0*/  UISETP.NE.AND UP0, UPT, UR36, 0x2, UPT ;  /* 0x000000022400788c */ /* 0x000fe2000bf05270 */
[----:B------:R-:W-:-:S03]  /*38f0*/  ISETP.GT.AND P1, PT, R0, RZ, PT ;  /* 0x000000ff0000720c */ /* 0x000fc60003f24270 */
[----:B------:R-:W-:Y:S02]  /*3900*/  USEL UR6, URZ, 0x1, UP0 ;  /* 0x000000013f067887 */ /* 0x000fe40008000000 */
[----:B------:R-:W-:Y:S02]  /*3910*/  USEL UR36, UR36, URZ, UP0 ;  /* 0x0000003f24247287 */ /* 0x000fe40008000000 */
[----:B------:R-:W-:Y:S01]  /*3920*/  ULOP3.LUT UR46, UR46, UR6, URZ, 0x3c, !UPT ;  /* 0x000000062e2e7292 */ /* 0x000fe2000f8e3c3f */
[----:B01----:R-:W-:Y:S11]  /*3930*/  @!P0 BRA `(.L_x_9437) ;  /* 0x0000000000048947 */ /* 0x003ff60003800000 */
[----:B------:R-:W-:Y:S01]  /*3940*/  BPT.TRAP 0x1 ;  /* 0x000000040000795c */ /* 0x000fe20000300000 */
.L_x_9437:
        /* <DEDUP_REMOVED lines=9> */
.L_x_9438:
[----:B-1----:R-:W-:Y:S05]  /*39e0*/  @P2 BRA `(.L_x_9439) ;  /* 0x0000000000082947 */ /* 0x002fea0003800000 */
[----:B------:R-:W1:Y:S02]  /*39f0*/  SYNCS.PHASECHK.TRANS64.TRYWAIT P2, [UR24+0x22830], R7 ;  /* 0x02283007ff0075a7 */ /* 0x000e640008040158 */
[----:B-1----:R-:W-:Y:S05]  /*3a00*/  @!P2 BRA `(.L_x_9440) ;  /* 0x000000ac0060a947 */ /* 0x002fea0003800000 */
.L_x_9439:
[----:B------:R-:W-:Y:S01]  /*3a10*/  UIMAD UR6, UR36, 0x300, UR20 ;  /* 0x00000300240678a4 */ /* 0x000fe2000f8e0214 */
[----:B------:R-:W-:Y:S01]  /*3a20*/  WARPGROUP.ARRIVE ;  /* 0x00000000000079c5 */ /* 0x000fe20000000000 */
[----:B------:R-:W-:Y:S01]  /*3a30*/  UMOV UR7, 0x40000040 ;  /* 0x4000004000077882 */ /* 0x000fe20000000000 */
[----:B------:R-:W-:Y:S01]  /*3a40*/  UMOV UR11, 0x40000040 ;  /* 0x40000040000b7882 */ /* 0x000fe20000000000 */
[----:B------:R-:W-:-:S03]  /*3a50*/  UIADD3 UR10, UR6, 0x2, URZ ;  /* 0x00000002060a7890 */ /* 0x000fc6000fffe03f */
[----:B-1----:R-:W1:Y:S01]  /*3a60*/  S2R R0, SR_TID.X ;  /* 0x0000000000007919 */ /* 0x002e620000002100 */
[----:B------:R-:W-:Y:S01]  /*3a70*/  UIADD3 UR14, UR6, 0x4, URZ ;  /* 0x00000004060e7890 */ /* 0x000fe2000fffe03f */
[----:B------:R-:W-:Y:S01]  /*3a80*/  UMOV UR15, 0x40000040 ;  /* 0x40000040000f7882 */ /* 0x000fe20000000000 */
[----:B------:R-:W-:Y:S01]  /*3a90*/  HGMMA.64x96x16.F32.BF16 R152, gdesc[UR4], RZ, !UPT, gsb0 ;  /* 0x01600000049879f0 */ /* 0x000fe2000c0018ff */
[----:B------:R-:W-:Y:S01]  /*3aa0*/  UIADD3 UR18, UR6, 0x6, URZ ;  /* 0x0000000606127890 */ /* 0x000fe2000fffe03f */
[----:B------:R-:W-:Y:S01]  /*3ab0*/  UMOV UR19, 0x40000040 ;  /* 0x4000004000137882 */ /* 0x000fe20000000000 */
[----:B-1----:R-:W-:-:S04]  /*3ac0*/  SHF.R.U32.HI R211, RZ, 0x7, R0 ;  /* 0x00000007ffd37819 */ /* 0x002fc80000011600 */
        /* <DEDUP_REMOVED lines=14> */
.L_x_9441:
        /* <DEDUP_REMOVED lines=36> */
[----:B------:R-:W-:Y:S01]  /*3df0*/  UMOV UR10, UR22 ;  /* 0x00000016000a7c82 */ /* 0x000fe20008000000 */
[----:B------:R-:W-:Y:S01]  /*3e00*/  FMUL.FTZ R175, R175, UR25 ;  /* 0x00000019afaf7c20 */ /* 0x000fe20008410000 */
[----:B------:R-:W3:Y:S01]  /*3e10*/  MUFU.TANH R21, R21 ;  /* 0x0000001500157308 */ /* 0x000ee20000002400 */
        /* <DEDUP_REMOVED lines=12> */
[----:B------:R-:W-:-:S03]  /*3ee0*/  UIADD3 UR6, UR24, 0x22840, URZ ;  /* 0x0002284018067890 */ /* 0x000fc6000fffe03f */
[----:B------:R-:W2:Y:S01]  /*3ef0*/  MUFU.TANH R155, R155 ;  /* 0x0000009b009b7308 */ /* 0x000ea20000002400 */
[----:B---3--:R-:W-:Y:S01]  /*3f00*/  FMNMX.FTZ R172, R21, R172, !PT ;  /* 0x000000ac15ac7209 */ /* 0x008fe20007810000 */
[----:B------:R-:W-:-:S06]  /*3f10*/  UPRMT UR6, UR23, 0x654, UR6 ;  /* 0x0000065417067896 */ /* 0x000fcc0008000006 */
[----:B------:R-:W3:Y:S01]  /*3f20*/  MUFU.TANH R157, R157 ;  /* 0x0000009d009d7308 */ /* 0x000ee20000002400 */
[----:B----4-:R-:W-:Y:S02]  /*3f30*/  FMNMX.FTZ R172, R153, R172, !PT ;  /* 0x000000ac99ac7209 */ /* 0x010fe40007810000 */
[----:B------:R-:W-:Y:S05]  /*3f40*/  SYNCS.ARRIVE.TRANS64.RED.A1T0 RZ, [UR6], RZ ;  /* 0x000000ffffff79a7 */ /* 0x000fea0008100406 */
        /* <DEDUP_REMOVED lines=10> */
[----:B---3--:R-:W-:Y:S01]  /*3ff0*/  FMNMX.FTZ R176, R163, R174, !PT ;  /* 0x000000aea3b07209 */ /* 0x008fe20007810000 */
[----:B------:R-:W-:-:S06]  /*4000*/  FMUL.FTZ R174, R192, UR25 ;  /* 0x00000019c0ae7c20 */ /* 0x000fcc0008410000 */
[----:B------:R-:W3:Y:S01]  /*4010*/  MUFU.TANH R167, R167 ;  /* 0x000000a700a77308 */ /* 0x000ee20000002400 */
[----:B----4-:R-:W-:Y:S01]  /*4020*/  FMNMX.FTZ R3, R165, R176, !PT ;  /* 0x000000b0a5037209 */ /* 0x010fe20007810000 */
[----:B------:R-:W-:-:S06]  /*4030*/  FMUL.FTZ R176, R193, UR25 ;  /* 0x00000019c1b07c20 */ /* 0x000fcc0008410000 */
[----:B------:R-:W4:Y:S01]  /*4040*/  MUFU.TANH R168, R168 ;  /* 0x000000a800a87308 */ /* 0x000f220000002400 */
[----:B--2---:R-:W-:-:S07]  /*4050*/  FMNMX.FTZ R180, R166, R3, !PT ;  /* 0x00000003a6b47209 */ /* 0x004fce0007810000 */
[----:B------:R-:W2:Y:S01]  /*4060*/  MUFU.TANH R169, R169 ;  /* 0x000000a900a97308 */ /* 0x000ea20000002400 */
[----:B---3--:R-:W-:-:S07]  /*4070*/  FMNMX.FTZ R3, R167, R180, !PT ;  /* 0x000000b4a7037209 */ /* 0x008fce0007810000 */
[----:B------:R-:W3:Y:S01]  /*4080*/  MUFU.TANH R170, R170 ;  /* 0x000000aa00aa7308 */ /* 0x000ee20000002400 */
[----:B----4-:R-:W-:-:S07]  /*4090*/  FMNMX.FTZ R180, R168, R3, !PT ;  /* 0x00000003a8b47209 */ /* 0x010fce0007810000 */
        /* <DEDUP_REMOVED lines=17> */
[----:B------:R-:W-:Y:S01]  /*41b0*/  FMUL.FTZ R184, R186, UR25 ;  /* 0x00000019bab87c20 */ /* 0x000fe20008410000 */
[----:B------:R-:W-:Y:S01]  /*41c0*/  FMUL.FTZ R186, R190, UR25 ;  /* 0x00000019beba7c20 */ /* 0x000fe20008410000 */
[----:B------:R-:W-:-:S04]  /*41d0*/  FMUL.FTZ R190, R198, UR25 ;  /* 0x00000019c6be7c20 */ /* 0x000fc80008410000 */
[----:B------:R-:W3:Y:S01]  /*41e0*/  MUFU.TANH R12, R12 ;  /* 0x0000000c000c7308 */ /* 0x000ee20000002400 */
[----:B----4-:R-:W-:-:S05]  /*41f0*/  FMNMX.FTZ R3, R180, R3, !PT ;  /* 0x00000003b4037209 */ /* 0x010fca0007810000 */
[----:B------:R-:W4:Y:S02]  /*4200*/  SHFL.BFLY PT, R188, R3, 0x2, 0x1f ;  /* 0x0c401f0003bc7f89 */ /* 0x000f2400000e0000 */
[----:B------:R-:W5:Y:S01]  /*4210*/  MUFU.TANH R15, R15 ;  /* 0x0000000f000f7308 */ /* 0x000f620000002400 */
[----:B--2---:R-:W-:-:S07]  /*4220*/  FMNMX.FTZ R193, R10, R9, !PT ;  /* 0x000000090ac17209 */ /* 0x004fce0007810000 */
[----:B------:R-:W2:Y:S08]  /*4230*/  MUFU.TANH R20, R20 ;  /* 0x0000001400147308 */ /* 0x000eb00000002400 */
[----:B------:R-:W0:Y:S01]  /*4240*/  MUFU.TANH R152, R152 ;  /* 0x0000009800987308 */ /* 0x000e220000002400 */
[----:B----4-:R-:W-:Y:S01]  /*4250*/  FMNMX.FTZ R177, R3, R188, !PT ;  /* 0x000000bc03b17209 */ /* 0x010fe20007810000 */
[----:B------:R-:W-:-:S06]  /*4260*/  FMUL.FTZ R188, R194, UR25 ;  /* 0x00000019c2bc7c20 */ /* 0x000fcc0008410000 */
[----:B------:R-:W4:Y:S01]  /*4270*/  MUFU.TANH R154, R154 ;  /* 0x0000009a009a7308 */ /* 0x000f220000002400 */
[----:B------:R-:W1:Y:S07]  /*4280*/  SHFL.BFLY PT, R192, R177, 0x1, 0x1f ;  /* 0x0c201f00b1c07f89 */ /* 0x000e6e00000e0000 */
[----:B------:R-:W4:Y:S08]  /*4290*/  MUFU.TANH R156, R156 ;  /* 0x0000009c009c7308 */ /* 0x000f300000002400 */
[----:B------:R-:W4:Y:S08]  /*42a0*/  MUFU.TANH R158, R158 ;  /* 0x0000009e009e7308 */ /* 0x000f300000002400 */
[----:B------:R-:W4:Y:S01]  /*42b0*/  MUFU.TANH R160, R160 ;  /* 0x000000a000a07308 */ /* 0x000f220000002400 */
[----:B-1----:R-:W-:-:S05]  /*42c0*/  FMNMX.FTZ R3, R177, R192, !PT ;  /* 0x000000c0b1037209 */ /* 0x002fca0007810000 */
[C---:B------:R-:W-:Y:S01]  /*42d0*/  FADD.FTZ R8, -R3.reuse, R8 ;  /* 0x0000000803087221 */ /* 0x040fe20000010100 */
[----:B------:R-:W-:Y:S01]  /*42e0*/  FMUL.FTZ R212, R3, UR10 ;  /* 0x0000000a03d47c20 */ /* 0x000fe20008410000 */
[----:B------:R-:W1:Y:S02]  /*42f0*/  MUFU.TANH R162, R162 ;  /* 0x000000a200a27308 */ /* 0x000e640000002400 */
[----:B------:R-:W-:Y:S01]  /*4300*/  FMUL.FTZ R177, R8, UR10 ;  /* 0x0000000a08b17c20 */ /* 0x000fe20008410000 */
[----:B---3--:R-:W-:Y:S01]  /*4310*/  FMNMX.FTZ R8, R12, R193, !PT ;  /* 0x000000c10c087209 */ /* 0x008fe20007810000 */
[--C-:B------:R-:W-:Y:S01]  /*4320*/  FFMA.FTZ R192, R11, UR10, -R212.reuse ;  /* 0x0000000a0bc07c23 */ /* 0x100fe200080108d4 */
[--C-:B------:R-:W-:Y:S01]  /*4330*/  FFMA.FTZ R195, R4, UR10, -R212.reuse ;  /* 0x0000000a04c37c23 */ /* 0x100fe200080108d4 */
[--C-:B------:R-:W-:Y:S01]  /*4340*/  FFMA.FTZ R194, R153, UR10, -R212.reuse ;  /* 0x0000000a99c27c23 */ /* 0x100fe200080108d4 */
[----:B-----5:R-:W-:Y:S01]  /*4350*/  FMNMX.FTZ R11, R15, R8, !PT ;  /* 0x000000080f0b7209 */ /* 0x020fe20007810000 */
[----:B------:R-:W3:Y:S01]  /*4360*/  MUFU.TANH R164, R164 ;  /* 0x000000a400a47308 */ /* 0x000ee20000002400 */
[--C-:B------:R-:W-:Y:S01]  /*4370*/  FFMA.FTZ R198, R165, UR10, -R212.reuse ;  /* 0x0000000aa5c67c23 */ /* 0x100fe200080108d4 */
[--C-:B------:R-:W-:Y:S01]  /*4380*/  FFMA.FTZ R210, R14, UR10, -R212.reuse ;  /* 0x0000000a0ed27c23 */ /* 0x100fe200080108d4 */
[----:B--2---:R-:W-:Y:S01]  /*4390*/  FMNMX.FTZ R11, R20, R11, !PT ;  /* 0x0000000b140b7209 */ /* 0x004fe20007810000 */
[--C-:B------:R-:W-:Y:S01]  /*43a0*/  FFMA.FTZ R165, R167, UR10, -R212.reuse ;  /* 0x0000000aa7a57c23 */ /* 0x100fe200080108d4 */
[--C-:B------:R-:W-:Y:S01]  /*43b0*/  FFMA.FTZ R14, R155, UR10, -R212.reuse ;  /* 0x0000000a9b0e7c23 */ /* 0x100fe200080108d4 */
[--C-:B------:R-:W-:Y:S01]  /*43c0*/  FFMA.FTZ R167, R169, UR10, -R212.reuse ;  /* 0x0000000aa9a77c23 */ /* 0x100fe200080108d4 */
[----:B0-----:R-:W-:Y:S01]  /*43d0*/  FMNMX.FTZ R11, R152, R11, !PT ;  /* 0x0000000b980b7209 */ /* 0x001fe20007810000 */
[----:B------:R-:W0:Y:S01]  /*43e0*/  MUFU.TANH R175, R175 ;  /* 0x000000af00af7308 */ /* 0x000e220000002400 */
[--C-:B------:R-:W-:Y:S01]  /*43f0*/  FFMA.FTZ R169, R171, UR10, -R212.reuse ;  /* 0x0000000aaba97c23 */ /* 0x100fe200080108d4 */
[--C-:B------:R-:W-:Y:S01]  /*4400*/  FFMA.FTZ R171, R173, UR10, -R212.reuse ;  /* 0x0000000aadab7c23 */ /* 0x100fe200080108d4 */
[----:B----4-:R-:W-:Y:S01]  /*4410*/  FMNMX.FTZ R11, R154, R11, !PT ;  /* 0x0000000b9a0b7209 */ /* 0x010fe20007810000 */
[--C-:B------:R-:W-:Y:S01]  /*4420*/  FFMA.FTZ R173, R176, UR10, -R212.reuse ;  /* 0x0000000ab0ad7c23 */ /* 0x100fe200080108d4 */
[--C-:B------:R-:W-:Y:S01]  /*4430*/  FFMA.FTZ R197, R13, UR10, -R212.reuse ;  /* 0x0000000a0dc57c23 */ /* 0x100fe200080108d4 */
[--C-:B------:R-:W-:Y:S01]  /*4440*/  FFMA.FTZ R21, R21, UR10, -R212.reuse ;  /* 0x0000000a15157c23 */ /* 0x100fe200080108d4 */
[----:B------:R-:W-:Y:S01]  /*4450*/  FMNMX.FTZ R11, R156, R11, !PT ;  /* 0x0000000b9c0b7209 */ /* 0x000fe20007810000 */
[----:B------:R-:W2:Y:S01]  /*4460*/  MUFU.TANH R178, R178 ;  /* 0x000000b200b27308 */ /* 0x000ea20000002400 */
[--C-:B------:R-:W-:Y:S01]  /*4470*/  FFMA.FTZ R193, R157, UR10, -R212.reuse ;  /* 0x0000000a9dc17c23 */ /* 0x100fe200080108d4 */
[--C-:B------:R-:W-:Y:S01]  /*4480*/  FFMA.FTZ R13, R159, UR10, -R212.reuse ;  /* 0x0000000a9f0d7c23 */ /* 0x100fe200080108d4 */
[----:B------:R-:W-:Y:S01]  /*4490*/  FMNMX.FTZ R11, R158, R11, !PT ;  /* 0x0000000b9e0b7209 */ /* 0x000fe20007810000 */
[--C-:B------:R-:W-:Y:S01]  /*44a0*/  FFMA.FTZ R180, R180, UR10, -R212.reuse ;  /* 0x0000000ab4b47c23 */ /* 0x100fe200080108d4 */
[--C-:B------:R-:W-:Y:S01]  /*44b0*/  FFMA.FTZ R8, R166, UR10, -R212.reuse ;  /* 0x0000000aa6087c23 */ /* 0x100fe200080108d4 */
[--C-:B------:R-:W-:Y:S01]  /*44c0*/  FFMA.FTZ R166, R168, UR10, -R212.reuse ;  /* 0x0000000aa8a67c23 */ /* 0x100fe200080108d4 */
[----:B------:R-:W-:Y:S01]  /*44d0*/  FMNMX.FTZ R11, R160, R11, !PT ;  /* 0x0000000ba00b7209 */ /* 0x000fe20007810000 */
[----:B------:R-:W4:Y:S01]  /*44e0*/  MUFU.TANH R179, R179 ;  /* 0x000000b300b37308 */ /* 0x000f220000002400 */
[--C-:B------:R-:W-:Y:S01]  /*44f0*/  FFMA.FTZ R168, R170, UR10, -R212.reuse ;  /* 0x0000000aaaa87c23 */ /* 0x100fe200080108d4 */
[--C-:B------:R-:W-:Y:S01]  /*4500*/  FFMA.FTZ R170, R172, UR10, -R212.reuse ;  /* 0x0000000aacaa7c23 */ /* 0x100fe200080108d4 */
[----:B-1----:R-:W-:Y:S01]  /*4510*/  FMNMX.FTZ R11, R162, R11, !PT ;  /* 0x0000000ba20b7209 */ /* 0x002fe20007810000 */
[--C-:B------:R-:W-:Y:S01]  /*4520*/  FFMA.FTZ R172, R174, UR10, -R212.reuse ;  /* 0x0000000aaeac7c23 */ /* 0x100fe200080108d4 */
[--C-:B------:R-:W-:Y:S01]  /*4530*/  FFMA.FTZ R174, R181, UR10, -R212.reuse ;  /* 0x0000000ab5ae7c23 */ /* 0x100fe200080108d4 */
[----:B------:R-:W-:Y:S01]  /*4540*/  FFMA.FTZ R196, R161, UR10, -R212 ;  /* 0x0000000aa1c47c23 */ /* 0x000fe200080108d4 */
[----:B---3--:R-:W-:Y:S01]  /*4550*/  FMNMX.FTZ R4, R164, R11, !PT ;  /* 0x0000000ba4047209 */ /* 0x008fe20007810000 */
[----:B------:R-:W1:Y:S03]  /*4560*/  MUFU.TANH R182, R182 ;  /* 0x000000b600b67308 */ /* 0x000e660000002400 */
[----:B0-----:R-:W-:-:S04]  /*4570*/  FMNMX.FTZ R11, R175, R4, !PT ;  /* 0x00000004af0b7209 */ /* 0x001fc80007810000 */
[----:B--2---:R-:W-:Y:S01]  /*4580*/  FMNMX.FTZ R4, R178, R11, !PT ;  /* 0x0000000bb2047209 */ /* 0x004fe20007810000 */
[----:B------:R-:W0:Y:S03]  /*4590*/  MUFU.TANH R183, R183 ;  /* 0x000000b700b77308 */ /* 0x000e260000002400 */
[----:B----4-:R-:W-:-:S05]  /*45a0*/  FMNMX.FTZ R11, R179, R4, !PT ;  /* 0x00000004b30b7209 */ /* 0x010fca0007810000 */
[----:B------:R-:W2:Y:S01]  /*45b0*/  MUFU.TANH R184, R184 ;  /* 0x000000b800b87308 */ /* 0x000ea20000002400 */
[----:B-1----:R-:W-:-:S07]  /*45c0*/  FMNMX.FTZ R4, R182, R11, !PT ;  /* 0x0000000bb6047209 */ /* 0x002fce0007810000 */
[----:B------:R-:W1:Y:S01]  /*45d0*/  MUFU.TANH R185, R185 ;  /* 0x000000b900b97308 */ /* 0x000e620000002400 */
[----:B0-----:R-:W-:-:S07]  /*45e0*/  FMNMX.FTZ R11, R183, R4, !PT ;  /* 0x00000004b70b7209 */ /* 0x001fce0007810000 */
[----:B------:R-:W0:Y:S01]  /*45f0*/  MUFU.TANH R186, R186 ;  /* 0x000000ba00ba7308 */ /* 0x000e220000002400 */
[----:B--2---:R-:W-:-:S07]  /*4600*/  FMNMX.FTZ R4, R184, R11, !PT ;  /* 0x0000000bb8047209 */ /* 0x004fce0007810000 */
[----:B------:R-:W2:Y:S01]  /*4610*/  MUFU.TANH R187, R187 ;  /* 0x000000bb00bb7308 */ /* 0x000ea20000002400 */
[----:B-1----:R-:W-:-:S07]  /*4620*/  FMNMX.FTZ R11, R185, R4, !PT ;  /* 0x00000004b90b7209 */ /* 0x002fce0007810000 */
[----:B------:R-:W1:Y:S01]  /*4630*/  MUFU.TANH R188, R188 ;  /* 0x000000bc00bc7308 */ /* 0x000e620000002400 */
[----:B0-----:R-:W-:-:S07]  /*4640*/  FMNMX.FTZ R4, R186, R11, !PT ;  /* 0x0000000bba047209 */ /* 0x001fce0007810000 */
[----:B------:R-:W0:Y:S01]  /*4650*/  MUFU.TANH R189, R189 ;  /* 0x000000bd00bd7308 */ /* 0x000e220000002400 */
[----:B--2---:R-:W-:-:S07]  /*4660*/  FMNMX.FTZ R11, R187, R4, !PT ;  /* 0x00000004bb0b7209 */ /* 0x004fce0007810000 */
[----:B------:R-:W2:Y:S01]  /*4670*/  MUFU.TANH R190, R190 ;  /* 0x000000be00be7308 */ /* 0x000ea20000002400 */
[----:B-1----:R-:W-:Y:S01]  /*4680*/  FMNMX.FTZ R4, R188, R11, !PT ;  /* 0x0000000bbc047209 */ /* 0x002fe20007810000 */
[----:B------:R-:W-:-:S06]  /*4690*/  FFMA.FTZ R11, R163, UR10, -R212 ;  /* 0x0000000aa30b7c23 */ /* 0x000fcc00080108d4 */
[----:B------:R-:W1:Y:S01]  /*46a0*/  MUFU.TANH R191, R191 ;  /* 0x000000bf00bf7308 */ /* 0x000e620000002400 */
[----:B0-----:R-:W-:-:S07]  /*46b0*/  FMNMX.FTZ R153, R189, R4, !PT ;  /* 0x00000004bd997209 */ /* 0x001fce0007810000 */
[----:B------:R-:W0:Y:S01]  /*46c0*/  MUFU.EX2 R177, R177 ;  /* 0x000000b100b17308 */ /* 0x000e220000000800 */
[----:B--2---:R-:W-:-:S07]  /*46d0*/  FMNMX.FTZ R4, R190, R153, !PT ;  /* 0x00000099be047209 */ /* 0x004fce0007810000 */
        /* <DEDUP_REMOVED lines=11> */
[----:B------:R-:W0:Y:S01]  /*4790*/  MUFU.EX2 R197, R197 ;  /* 0x000000c500c57308 */ /* 0x000e220000000800 */
[----:B--2---:R-:W-:Y:S01]  /*47a0*/  FFMA.FTZ R6, R177, R6, R192 ;  /* 0x00000006b1067223 */ /* 0x004fe200000100c0 */
        /* <DEDUP_REMOVED lines=11> */
[----:B------:R-:W-:Y:S01]  /*4860*/  FMUL.FTZ R56, R56, R177 ;  /* 0x000000b138387220 */ /* 0x000fe20000410000 */
[----:B-1----:R-:W-:Y:S01]  /*4870*/  FMNMX.FTZ R153, R4, R153, !PT ;  /* 0x0000009904997209 */ /* 0x002fe20007810000 */
[-C--:B------:R-:W-:Y:S01]  /*4880*/  FMUL.FTZ R57, R57, R177.reuse ;  /* 0x000000b139397220 */ /* 0x080fe20000410000 */
[----:B------:R-:W1:Y:S01]  /*4890*/  MUFU.EX2 R21, R21 ;  /* 0x0000001500157308 */ /* 0x000e620000000800 */
[----:B0-----:R-:W-:Y:S01]  /*48a0*/  FADD.FTZ R181, R197, R6 ;  /* 0x00000006c5b57221 */ /* 0x001fe20000010000 */
[-C--:B------:R-:W-:Y:S01]  /*48b0*/  FMUL.FTZ R60, R60, R177.reuse ;  /* 0x000000b13c3c7220 */ /* 0x080fe20000410000 */
[----:B------:R-:W0:Y:S01]  /*48c0*/  SHFL.BFLY PT, R4, R153, 0x1, 0x1f ;  /* 0x0c201f0099047f89 */ /* 0x000e2200000e0000 */
        /* <DEDUP_REMOVED lines=45> */
[--C-:B0-----:R-:W-:Y:S01]  /*4ba0*/  FFMA.FTZ R180, R158, UR10, -R155.reuse ;  /* 0x0000000a9eb47c23 */ /* 0x101fe2000801089b */
[----:B------:R-:W0:Y:S01]  /*4bb0*/  MUFU.EX2 R153, R153 ;  /* 0x0000009900997308 */ /* 0x000e220000000800 */
[----:B------:R-:W-:Y:S01]  /*4bc0*/  FFMA.FTZ R161, R160, UR10, -R155 ;  /* 0x0000000aa0a17c23 */ /* 0x000fe2000801089b */
[----:B--2---:R-:W-:Y:S01]  /*4bd0*/  FADD.FTZ R154, R210, R181 ;  /* 0x000000b5d29a7221 */ /* 0x004fe20000010000 */
[--C-:B------:R-:W-:Y:S01]  /*4be0*/  FFMA.FTZ R162, R162, UR10, -R155.reuse ;  /* 0x0000000aa2a27c23 */ /* 0x100fe2000801089b */
[--C-:B------:R-:W-:Y:S01]  /*4bf0*/  FFMA.FTZ R6, R183, UR10, -R155.reuse ;  /* 0x0000000ab7067c23 */ /* 0x100fe2000801089b */
[--C-:B------:R-:W-:Y:S01]  /*4c00*/  FFMA.FTZ R182, R182, UR10, -R155.reuse ;  /* 0x0000000ab6b67c23 */ /* 0x100fe2000801089b */
[----:B-1----:R-:W-:Y:S01]  /*4c10*/  FADD.FTZ R183, R21, R154 ;  /* 0x0000009a15b77221 */ /* 0x002fe20000010000 */
[--C-:B------:R-:W-:Y:S01]  /*4c20*/  FFMA.FTZ R185, R185, UR10, -R155.reuse ;  /* 0x0000000ab9b97c23 */ /* 0x100fe2000801089b */
[----:B------:R-:W1:Y:S01]  /*4c30*/  MUFU.EX2 R10, R10 ;  /* 0x0000000a000a7308 */ /* 0x000e620000000800 */
[----:B------:R-:W-:Y:S01]  /*4c40*/  FFMA.FTZ R181, R186, UR10, -R155 ;  /* 0x0000000abab57c23 */ /* 0x000fe2000801089b */
[----:B---3--:R-:W-:Y:S01]  /*4c50*/  FADD.FTZ R183, R194, R183 ;  /* 0x000000b7c2b77221 */ /* 0x008fe20000010000 */
[--C-:B------:R-:W-:Y:S01]  /*4c60*/  FFMA.FTZ R187, R187, UR10, -R155.reuse ;  /* 0x0000000abbbb7c23 */ /* 0x100fe2000801089b */
[--C-:B------:R-:W-:Y:S01]  /*4c70*/  FFMA.FTZ R188, R188, UR10, -R155.reuse ;  /* 0x0000000abcbc7c23 */ /* 0x100fe2000801089b */
[----:B------:R-:W-:Y:S01]  /*4c80*/  FFMA.FTZ R189, R189, UR10, -R155 ;  /* 0x0000000abdbd7c23 */ /* 0x000fe2000801089b */
[----:B----4-:R-:W-:Y:S01]  /*4c90*/  FADD.FTZ R154, R14, R183 ;  /* 0x000000b70e9a7221 */ /* 0x010fe20000010000 */
[----:B------:R-:W-:Y:S01]  /*4ca0*/  FFMA.FTZ R190, R190, UR10, -R155 ;  /* 0x0000000abebe7c23 */ /* 0x000fe2000801089b */
[----:B------:R-:W2:Y:S01]  /*4cb0*/  MUFU.EX2 R12, R12 ;  /* 0x0000000c000c7308 */ /* 0x000ea20000000800 */
[----:B0-----:R-:W-:Y:S01]  /*4cc0*/  FFMA.FTZ R179, R176, R5, R153 ;  /* 0x00000005b0b37223 */ /* 0x001fe20000010099 */
[----:B------:R-:W-:Y:S01]  /*4cd0*/  FADD.FTZ R154, R193, R154 ;  /* 0x0000009ac19a7221 */ /* 0x000fe20000010000 */
[----:B------:R-:W-:Y:S01]  /*4ce0*/  FFMA.FTZ R191, R191, UR10, -R155 ;  /* 0x0000000abfbf7c23 */ /* 0x000fe2000801089b */
        /* <DEDUP_REMOVED lines=14> */
[----:B------:R-:W-:Y:S01]  /*4dd0*/  FFMA.FTZ R179, R184, UR10, -R155 ;  /* 0x0000000ab8b37c23 */ /* 0x000fe2000801089b */
        /* <DEDUP_REMOVED lines=38> */
[C---:B-1----:R-:W-:Y:S01]  /*5040*/  FADD.FTZ R152, R180.reuse, R183 ;  /* 0x000000b7b4987221 */ /* 0x042fe20000010000 */
[----:B------:R-:W-:Y:S01]  /*5050*/  F2FP.BF16.F32.PACK_AB R159, R180, R159 ;  /* 0x0000009fb49f723e */ /* 0x000fe200000010ff */
        /* <DEDUP_REMOVED lines=21> */
[----:B------:R-:W-:Y:S01]  /*51b0*/  MUFU.EX2 R163, R163 ;  /* 0x000000a300a37308 */ /* 0x000fe20000000800 */
[----:B-1----:R-:W-:Y:S01]  /*51c0*/  FADD.FTZ R158, R162, R155 ;  /* 0x0000009ba29e7221 */ /* 0x002fe20000010000 */
[----:B------:R-:W-:Y:S01]  /*51d0*/  F2FP.BF16.F32.PACK_AB R155, R15, R12 ;  /* 0x0000000c0f9b723e */ /* 0x000fe200000010ff */
[-C--:B------:R-:W-:Y:S01]  /*51e0*/  FMUL.FTZ R90, R90, R176.reuse ;  /* 0x000000b05a5a7220 */ /* 0x080fe20000410000 */
[----:B------:R-:W-:Y:S01]  /*51f0*/  F2FP.BF16.F32.PACK_AB R161, R162, R161 ;  /* 0x000000a1a2a1723e */ /* 0x000fe200000010ff */
        /* <DEDUP_REMOVED lines=21> */
[----:B------:R-:W-:Y:S01]  /*5350*/  F2FP.BF16.F32.PACK_AB R156, R194, R21 ;  /* 0x00000015c29c723e */ /* 0x000fe200000010ff */
        /* <DEDUP_REMOVED lines=18> */
[----:B------:R-:W-:-:S03]  /*5480*/  FMUL.FTZ R151, R151, R176 ;  /* 0x000000b097977220 */ /* 0x000fc60000410000 */
[----:B------:R-:W-:Y:S08]  /*5490*/  MUFU.EX2 R178, R178 ;  /* 0x000000b200b27308 */ /* 0x000ff00000000800 */
[----:B------:R-:W1:Y:S01]  /*54a0*/  MUFU.EX2 R165, R165 ;  /* 0x000000a500a57308 */ /* 0x000e620000000800 */
[----:B0-----:R-:W-:-:S07]  /*54b0*/  FADD.FTZ R160, R8, R183 ;  /* 0x000000b708a07221 */ /* 0x001fce0000010000 */
[----:B------:R-:W0:Y:S08]  /*54c0*/  MUFU.EX2 R5, R182 ;  /* 0x000000b600057308 */ /* 0x000e300000000800 */
[----:B------:R2:W-:Y:S01]  /*54d0*/  MUFU.EX2 R182, R185 ;  /* 0x000000b900b67308 */ /* 0x0005e20000000800 */
[----:B-1----:R-:W-:Y:S01]  /*54e0*/  FADD.FTZ R21, R165, R160 ;  /* 0x000000a0a5157221 */ /* 0x002fe20000010000 */
[----:B------:R-:W-:-:S06]  /*54f0*/  F2FP.BF16.F32.PACK_AB R160, R196, R13 ;  /* 0x0000000dc4a0723e */ /* 0x000fcc00000010ff */
[----:B------:R-:W1:Y:S01]  /*5500*/  MUFU.EX2 R166, R166 ;  /* 0x000000a600a67308 */ /* 0x000e620000000800 */
[----:B--2---:R-:W-:Y:S01]  /*5510*/  FADD.FTZ R185, R163, R158 ;  /* 0x0000009ea3b97221 */ /* 0x004fe20000010000 */
[----:B------:R-:W-:Y:S02]  /*5520*/  F2FP.BF16.F32.PACK_AB R158, R193, R14 ;  /* 0x0000000ec19e723e */ /* 0x000fe400000010ff */
[C---:B------:R-:W-:Y:S01]  /*5530*/  F2FP.BF16.F32.PACK_AB R163, R164.reuse, R163 ;  /* 0x000000a3a4a3723e */ /* 0x040fe200000010ff */
[----:B------:R-:W-:Y:S01]  /*5540*/  FADD.FTZ R12, R164, R185 ;  /* 0x000000b9a40c7221 */ /* 0x000fe20000010000 */
[----:B------:R-:W-:Y:S02]  /*5550*/  F2FP.BF16.F32.PACK_AB R164, R165, R8 ;  /* 0x00000008a5a4723e */ /* 0x000fe400000010ff */
[----:B------:R-:W2:Y:S01]  /*5560*/  MUFU.EX2 R6, R6 ;  /* 0x0000000600067308 */ /* 0x000ea20000000800 */
[----:B------:R-:W-:Y:S01]  /*5570*/  FADD.FTZ R15, R175, R12 ;  /* 0x0000000caf0f7221 */ /* 0x000fe20000010000 */
[----:B------:R-:W-:-:S03]  /*5580*/  F2FP.BF16.F32.PACK_AB R165, R178, R175 ;  /* 0x000000afb2a5723e */ /* 0x000fc600000010ff */
[----:B------:R-:W-:-:S03]  /*5590*/  FADD.FTZ R12, R178, R15 ;  /* 0x0000000fb20c7221 */ /* 0x000fc60000010000 */
[----:B------:R-:W3:Y:S01]  /*55a0*/  MUFU.EX2 R167, R167 ;  /* 0x000000a700a77308 */ /* 0x000ee20000000800 */
[----:B0-----:R-:W-:Y:S01]  /*55b0*/  FADD.FTZ R13, R5, R12 ;  /* 0x0000000c050d7221 */ /* 0x001fe20000010000 */
[----:B-1----:R-:W-:-:S06]  /*55c0*/  FADD.FTZ R14, R166, R21 ;  /* 0x00000015a60e7221 */ /* 0x002fcc0000010000 */
[----:B------:R-:W0:Y:S01]  /*55d0*/  MUFU.EX2 R179, R179 ;  /* 0x000000b300b37308 */ /* 0x000e220000000800 */
[----:B--2---:R-:W-:-:S07]  /*55e0*/  FADD.FTZ R12, R6, R13 ;  /* 0x0000000d060c7221 */ /* 0x004fce0000010000 */
[----:B------:R-:W1:Y:S01]  /*55f0*/  MUFU.EX2 R168, R168 ;  /* 0x000000a800a87308 */ /* 0x000e620000000800 */
[C---:B---3--:R-:W-:Y:S01]  /*5600*/  FADD.FTZ R15, R167.reuse, R14 ;  /* 0x0000000ea70f7221 */ /* 0x048fe20000010000 */
[----:B------:R-:W-:Y:S02]  /*5610*/  F2FP.BF16.F32.PACK_AB R166, R167, R166 ;  /* 0x000000a6a7a6723e */ /* 0x000fe400000010ff */
[----:B------:R-:W-:-:S04]  /*5620*/  F2FP.BF16.F32.PACK_AB R167, R6, R5 ;  /* 0x0000000506a7723e */ /* 0x000fc800000010ff */
[----:B------:R-:W2:Y:S01]  /*5630*/  MUFU.EX2 R169, R169 ;  /* 0x000000a900a97308 */ /* 0x000ea20000000800 */
[----:B0-----:R-:W-:-:S04]  /*5640*/  FADD.FTZ R11, R179, R12 ;  /* 0x0000000cb30b7221 */ /* 0x001fc80000010000 */
[----:B------:R-:W-:-:S03]  /*5650*/  FADD.FTZ R8, R182, R11 ;  /* 0x0000000bb6087221 */ /* 0x000fc60000010000 */
[----:B------:R-:W0:Y:S01]  /*5660*/  MUFU.EX2 R181, R181 ;  /* 0x000000b500b57308 */ /* 0x000e220000000800 */
[----:B-1----:R-:W-:-:S07]  /*5670*/  FADD.FTZ R14, R168, R15 ;  /* 0x0000000fa80e7221 */ /* 0x002fce0000010000 */
[----:B------:R-:W1:Y:S01]  /*5680*/  MUFU.EX2 R170, R170 ;  /* 0x000000aa00aa7308 */ /* 0x000e620000000800 */
[C---:B--2---:R-:W-:Y:S01]  /*5690*/  FADD.FTZ R13, R169.reuse, R14 ;  /* 0x0000000ea90d7221 */ /* 0x044fe20000010000 */
[----:B------:R-:W-:Y:S02]  /*56a0*/  F2FP.BF16.F32.PACK_AB R168, R169, R168 ;  /* 0x000000a8a9a8723e */ /* 0x000fe400000010ff */
[----:B------:R-:W-:-:S04]  /*56b0*/  F2FP.BF16.F32.PACK_AB R169, R182, R179 ;  /* 0x000000b3b6a9723e */ /* 0x000fc800000010ff */
[----:B------:R-:W2:Y:S01]  /*56c0*/  MUFU.EX2 R10, R187 ;  /* 0x000000bb000a7308 */ /* 0x000ea20000000800 */
[----:B0-----:R-:W-:-:S07]  /*56d0*/  FADD.FTZ R11, R181, R8 ;  /* 0x00000008b50b7221 */ /* 0x001fce0000010000 */
[----:B------:R-:W0:Y:S01]  /*56e0*/  MUFU.EX2 R171, R171 ;  /* 0x000000ab00ab7308 */ /* 0x000e220000000800 */
[----:B-1----:R-:W-:-:S07]  /*56f0*/  FADD.FTZ R12, R170, R13 ;  /* 0x0000000daa0c7221 */ /* 0x002fce0000010000 */
[----:B------:R-:W1:Y:S01]  /*5700*/  MUFU.EX2 R188, R188 ;  /* 0x000000bc00bc7308 */ /* 0x000e620000000800 */
[----:B--2---:R-:W-:-:S07]  /*5710*/  FADD.FTZ R11, R10, R11 ;  /* 0x0000000b0a0b7221 */ /* 0x004fce0000010000 */
[----:B------:R-:W2:Y:S01]  /*5720*/  MUFU.EX2 R172, R172 ;  /* 0x000000ac00ac7308 */ /* 0x000ea20000000800 */
[C---:B0-----:R-:W-:Y:S01]  /*5730*/  FADD.FTZ R5, R171.reuse, R12 ;  /* 0x0000000cab057221 */ /* 0x041fe20000010000 */
[----:B------:R-:W-:Y:S02]  /*5740*/  F2FP.BF16.F32.PACK_AB R170, R171, R170 ;  /* 0x000000aaabaa723e */ /* 0x000fe400000010ff */
[----:B------:R-:W-:-:S04]  /*5750*/  F2FP.BF16.F32.PACK_AB R171, R10, R181 ;  /* 0x000000b50aab723e */ /* 0x000fc800000010ff */
[----:B------:R-:W0:Y:S01]  /*5760*/  MUFU.EX2 R189, R189 ;  /* 0x000000bd00bd7308 */ /* 0x000e220000000800 */
[----:B-1----:R-:W-:-:S07]  /*5770*/  FADD.FTZ R8, R188, R11 ;  /* 0x0000000bbc087221 */ /* 0x002fce0000010000 */
[----:B------:R-:W1:Y:S01]  /*5780*/  MUFU.EX2 R173, R173 ;  /* 0x000000ad00ad7308 */ /* 0x000e620000000800 */
[----:B--2---:R-:W-:-:S07]  /*5790*/  FADD.FTZ R6, R172, R5 ;  /* 0x00000005ac067221 */ /* 0x004fce0000010000 */
[----:B------:R-:W2:Y:S01]  /*57a0*/  MUFU.EX2 R190, R190 ;  /* 0x000000be00be7308 */ /* 0x000ea20000000800 */
[----:B0-----:R-:W-:-:S07]  /*57b0*/  FADD.FTZ R11, R189, R8 ;  /* 0x00000008bd0b7221 */ /* 0x001fce0000010000 */
[----:B------:R-:W0:Y:S01]  /*57c0*/  MUFU.EX2 R174, R174 ;  /* 0x000000ae00ae7308 */ /* 0x000e220000000800 */
[C---:B-1----:R-:W-:Y:S01]  /*57d0*/  FADD.FTZ R5, R173.reuse, R6 ;  /* 0x00000006ad057221 */ /* 0x042fe20000010000 */
[----:B------:R-:W-:Y:S02]  /*57e0*/  F2FP.BF16.F32.PACK_AB R172, R173, R172 ;  /* 0x000000acadac723e */ /* 0x000fe400000010ff */
[----:B------:R-:W-:-:S04]  /*57f0*/  F2FP.BF16.F32.PACK_AB R173, R189, R188 ;  /* 0x000000bcbdad723e */ /* 0x000fc800000010ff */
[----:B------:R-:W1:Y:S01]  /*5800*/  MUFU.EX2 R175, R191 ;  /* 0x000000bf00af7308 */ /* 0x000e620000000800 */
[----:B--2---:R-:W-:Y:S01]  /*5810*/  FADD.FTZ R8, R190, R11 ;  /* 0x0000000bbe087221 */ /* 0x004fe20000010000 */
[----:B0-----:R-:W-:Y:S01]  /*5820*/  FADD.FTZ R6, R174, R5 ;  /* 0x00000005ae067221 */ /* 0x001fe20000010000 */
[----:B------:R-:W-:-:S03]  /*5830*/  F2FP.BF16.F32.PACK_AB R174, R9, R174 ;  /* 0x000000ae09ae723e */ /* 0x000fc600000010ff */
[----:B------:R-:W-:Y:S01]  /*5840*/  FADD.FTZ R6, R9, R6 ;  /* 0x0000000609067221 */ /* 0x000fe20000010000 */
[C---:B-1----:R-:W-:Y:S01]  /*5850*/  FADD.FTZ R5, R175.reuse, R8 ;  /* 0x00000008af057221 */ /* 0x042fe20000010000 */
[----:B------:R-:W-:Y:S01]  /*5860*/  F2FP.BF16.F32.PACK_AB R175, R175, R190 ;  /* 0x000000beafaf723e */ /* 0x000fe200000010ff */
[----:B------:R-:W-:Y:S06]  /*5870*/  @!P0 BRA `(.L_x_9442) ;  /* 0x0000000000048947 */ /* 0x000fec0003800000 */
[----:B------:R-:W-:Y:S01]  /*5880*/  BPT.TRAP 0x1 ;  /* 0x000000040000795c */ /* 0x000fe20000300000 */
.L_x_9442:
[----:B------:R0:W1:Y:S01]  /*5890*/  SYNCS.PHASECHK.TRANS64.TRYWAIT P2, [UR24+0x22850], R7 ;  /* 0x02285007ff0075a7 */ /* 0x0000620008040158 */
[----:B------:R-:W-:Y:S05]  /*58a0*/  @!P0 BRA `(.L_x_9443) ;  /* 0x0000000000048947 */ /* 0x000fea0003800000 */
[----:B------:R-:W-:Y:S01]  /*58b0*/  BPT.TRAP 0x1 ;  /* 0x000000040000795c */ /* 0x000fe20000300000 */
.L_x_9443:
[----:B------:R-:W-:Y:S01]  /*58c0*/  VIADD R8, R211, 0x8 ;  /* 0x00000008d3087836 */ /* 0x000fe20000000000 */
[----:B-1----:R-:W-:Y:S06]  /*58d0*/  @P2 BRA `(.L_x_9444) ;  /* 0x0000000000082947 */ /* 0x002fec0003800000 */
[----:B------:R-:W1:Y:S02]  /*58e0*/  SYNCS.PHASECHK.TRANS64.TRYWAIT P2, [UR24+0x22850], R7 ;  /* 0x02285007ff0075a7 */ /* 0x000e640008040158 */
[----:B-1----:R-:W-:Y:S05]  /*58f0*/  @!P2 BRA `(.L_x_9445) ;  /* 0x0000008c00bca947 */ /* 0x002fea0003800000 */
.L_x_9444:
        /* <DEDUP_REMOVED lines=37> */
[----:B--2---:R-:W-:Y:S05]  /*5b50*/  @!P0 BRA `(.L_x_9446) ;  /* 0x0000000000048947 */ /* 0x004fea0003800000 */
[----:B------:R-:W-:Y:S01]  /*5b60*/  BPT.TRAP 0x1 ;  /* 0x000000040000795c */ /* 0x000fe20000300000 */
.L_x_9446:
[----:B------:R-:W-:Y:S01]  /*5b70*/  UIADD3 UR24, UR24, 0x22860, URZ ;  /* 0x0002286018187890 */ /* 0x000fe2000fffe03f */
[----:B------:R-:W-:Y:S02]  /*5b80*/  IMAD.MOV.U32 R9, RZ, RZ, R4 ;  /* 0x000000ffff097224 */ /* 0x000fe400078e0004 */
[----:B------:R-:W-:Y:S01]  /*5b90*/  IMAD.MOV.U32 R8, RZ, RZ, R3 ;  /* 0x000000ffff087224 */ /* 0x000fe200078e0003 */
[----:B------:R-:W-:-:S09]  /*5ba0*/  UPRMT UR24, UR23, 0x654, UR24 ;  /* 0x0000065417187896 */ /* 0x000fd20008000018 */
[----:B------:R-:W-:Y:S01]  /*5bb0*/  SYNCS.ARRIVE.TRANS64.RED.A1T0 RZ, [UR24], RZ ;  /* 0x000000ffffff79a7 */ /* 0x000fe20008100418 */
[----:B------:R-:W-:Y:S05]  /*5bc0*/  @P1 BRA `(.L_x_9447) ;  /* 0xffffffdc00381947 */ /* 0x000fea000383ffff */
.L_x_9436:
[----:B01----:R-:W0:Y:S01]  /*5bd0*/  SHFL.BFLY PT, R7, R6, 0x2, 0x1f ;  /* 0x0c401f0006077f89 */ /* 0x003e2200000e0000 */
[----:B------:R-:W-:Y:S01]  /*5be0*/  UIADD3 UR36, UR36, 0x1, URZ ;  /* 0x0000000124247890 */ /* 0x000fe2000fffe03f */
[----:B------:R-:W-:Y:S01]  /*5bf0*/  IMAD.U32 R14, RZ, RZ, UR10 ;  /* 0x0000000aff0e7e24 */ /* 0x000fe2000f8e00ff */
[----:B------:R2:W-:Y:S06]  /*5c00*/  BAR.ARV R0, 0x100 ;  /* 0x000400000000751d */ /* 0x0005ec0000002000 */
[----:B------:R-:W-:Y:S02]  /*5c10*/  UISETP.NE.AND UP0, UPT, UR36, 0x2, UPT ;  /* 0x000000022400788c */ /* 0x000fe4000bf05270 */
[----:B------:R-:W-:Y:S06]  /*5c20*/  BAR.ARV 0x8, 0x180 ;  /* 0x0206000000007b1d */ /* 0x000fec0000002000 */
[----:B--2---:R-:W-:Y:S01]  /*5c30*/  IMAD.MOV.U32 R0, RZ, RZ, RZ ;  /* 0x000000ffff007224 */ /* 0x004fe200078e00ff */
[----:B------:R-:W-:Y:S01]  /*5c40*/  USEL UR4, URZ, 0x1, UP0 ;  /* 0x000000013f047887 */ /* 0x000fe20008000000 */
[----:B------:R-:W1:Y:S01]  /*5c50*/  SHFL.BFLY PT, R10, R5, 0x2, 0x1f ;  /* 0x0c401f00050a7f89 */ /* 0x000e6200000e0000 */
[----:B------:R-:W-:Y:S01]  /*5c60*/  PLOP3.LUT P0, PT, PT, PT, PT, 0x8, 0x0 ;  /* 0x000000000000781c */ /* 0x000fe20003f0e170 */
[----:B------:R-:W-:Y:S01]  /*5c70*/  UIADD3 UR47, UR47, 0x1, URZ ;  /* 0x000000012f2f7890 */ /* 0x000fe2000fffe03f */
[----:B0-----:R-:W-:Y:S01]  /*5c80*/  FADD.FTZ R7, R7, R6 ;  /* 0x0000000607077221 */ /* 0x001fe20000010000 */
[----:B------:R-:W-:Y:S01]  /*5c90*/  IMAD.U32 R6, RZ, RZ, UR10 ;  /* 0x0000000aff067e24 */ /* 0x000fe2000f8e00ff */
[----:B------:R-:W-:-:S02]  /*5ca0*/  USEL UR36, UR36, URZ, UP0 ;  /* 0x0000003f24247287 */ /* 0x000fc40008000000 */
[----:B------:R-:W-:Y:S01]  /*5cb0*/  ULOP3.LUT UR46, UR46, UR4, URZ, 0x3c, !UPT ;  /* 0x000000042e2e7292 */ /* 0x000fe2000f8e3c3f */
[----:B---3--:R-:W0:Y:S01]  /*5cc0*/  SHFL.BFLY PT, R8, R7, 0x1, 0x1f ;  /* 0x0c201f0007087f89 */ /* 0x008e2200000e0000 */
[----:B-1----:R-:W-:-:S05]  /*5cd0*/  FADD.FTZ R10, R10, R5 ;  /* 0x000000050a0a7221 */ /* 0x002fca0000010000 */
[----:B------:R-:W1:Y:S01]  /*5ce0*/  SHFL.BFLY PT, R9, R10, 0x1, 0x1f ;  /* 0x0c201f000a097f89 */ /* 0x000e6200000e0000 */
[----:B0-----:R-:W-:Y:S01]  /*5cf0*/  FADD.FTZ R11, R7, R8 ;  /* 0x00000008070b7221 */ /* 0x001fe20000010000 */
[----:B------:R-:W-:-:S04]  /*5d00*/  IMAD.MOV.U32 R8, RZ, RZ, RZ ;  /* 0x000000ffff087224 */ /* 0x000fc800078e00ff */
[----:B------:R-:W-:-:S13]  /*5d10*/  FSETP.NE.FTZ.AND P1, PT, R11, RZ, PT ;  /* 0x000000ff0b00720b */ /* 0x000fda0003f35000 */
[----:B------:R-:W0:Y:S01]  /*5d20*/  @P1 MUFU.LG2 R5, R11 ;  /* 0x0000000b00051308 */ /* 0x000e220000000c00 */
[----:B------:R-:W-:Y:S01]  /*5d30*/  @P1 FMUL.FTZ R6, R6, 0.69314718246459960938 ;  /* 0x3f31721806061820 */ /* 0x000fe20000410000 */
[----:B-1----:R-:W-:Y:S01]  /*5d40*/  FADD.FTZ R13, R10, R9 ;  /* 0x000000090a0d7221 */ /* 0x002fe20000010000 */
[----:B------:R-:W-:-:S04]  /*5d50*/  IMAD.MOV.U32 R9, RZ, RZ, -0x800000 ;  /* 0xff800000ff097424 */ /* 0x000fc800078e00ff */
[----:B------:R-:W-:Y:S01]  /*5d60*/  FSETP.NE.FTZ.AND P2, PT, R13, RZ, PT ;  /* 0x000000ff0d00720b */ /* 0x000fe20003f55000 */
[----:B------:R-:W1:Y:S01]  /*5d70*/  @P1 MUFU.RCP R8, R11 ;  /* 0x0000000b00081308 */ /* 0x000e620000001000 */
[----:B0-----:R-:W-:-:S11]  /*5d80*/  @P1 FMUL.FTZ R5, R5, 0.69314718246459960938 ;  /* 0x3f31721805051820 */ /* 0x001fd60000410000 */
[----:B------:R-:W0:Y:S01]  /*5d90*/  @P2 MUFU.LG2 R7, R13 ;  /* 0x0000000d00072308 */ /* 0x000e220000000c00 */
[----:B------:R-:W-:Y:S01]  /*5da0*/  @P2 FMUL.FTZ R14, R14, 0.69314718246459960938 ;  /* 0x3f3172180e0e2820 */ /* 0x000fe20000410000 */
[----:B------:R-:W-:Y:S01]  /*5db0*/  @P1 FFMA.FTZ R9, R6, R3, R5 ;  /* 0x0000000306091223 */ /* 0x000fe20000010005 */
[-C--:B-1----:R-:W-:Y:S01]  /*5dc0*/  FMUL.FTZ R24, R24, R8.reuse ;  /* 0x0000000818187220 */ /* 0x082fe20000410000 */
[-C--:B------:R-:W-:Y:S01]  /*5dd0*/  FMUL.FTZ R25, R25, R8.reuse ;  /* 0x0000000819197220 */ /* 0x080fe20000410000 */
[----:B------:R-:W-:-:S03]  /*5de0*/  FMUL.FTZ R28, R28, R8 ;  /* 0x000000081c1c7220 */ /* 0x000fc60000410000 */
[----:B------:R-:W1:Y:S01]  /*5df0*/  @P2 MUFU.RCP R0, R13 ;  /* 0x0000000d00002308 */ /* 0x000e620000001000 */
        /* <DEDUP_REMOVED lines=15> */
[----:B------:R-:W-:Y:S01]  /*5ef0*/  FMUL.FTZ R57, R57, R8 ;  /* 0x0000000839397220 */ /* 0x000fe20000410000 */
[----:B-1----:R-:W-:Y:S01]  /*5f00*/  FMUL.FTZ R152, R75, R0 ;  /* 0x000000004b987220 */ /* 0x002fe20000410000 */
        /* <DEDUP_REMOVED lines=110> */
[----:B------:R-:W-:-:S07]  /*65f0*/  @P2 FFMA.FTZ R8, R14, R4, R7 ;  /* 0x000000040e082223 */ /* 0x000fce0000010007 */
.L_x_9423:
        /* <DEDUP_REMOVED lines=41> */
[C---:B------:R-:W-:Y:S02]  /*6890*/  IADD3 R179, P4, R114.reuse, 0x60, RZ ;  /* 0x0000006072b37810 */ /* 0x040fe40007f9e0ff */
[C---:B------:R-:W-:Y:S01]  /*68a0*/  IADD3 R183, P6, R114.reuse, 0x4020, RZ ;  /* 0x0000402072b77810 */ /* 0x040fe20007fde0ff */
[--C-:B------:R-:W-:Y:S01]  /*68b0*/  IMAD.X R21, RZ, RZ, R115.reuse, P0 ;  /* 0x000000ffff157224 */ /* 0x100fe200000e0673 */
[C---:B------:R-:W-:Y:S01]  /*68c0*/  LOP3.LUT R11, R114.reuse, 0x380, RZ, 0xc0, !PT ;  /* 0x00000380720b7812 */ /* 0x040fe200078ec0ff */
[--C-:B------:R-:W-:Y:S01]  /*68d0*/  IMAD.X R31, RZ, RZ, R115.reuse, P4 ;  /* 0x000000ffff1f7224 */ /* 0x100fe200020e0673 */
[----:B------:R-:W-:Y:S01]  /*68e0*/  IADD3 R181, P3, R114, 0x4000, RZ ;  /* 0x0000400072b57810 */ /* 0x000fe20007f7e0ff */
[----:B------:R-:W-:Y:S01]  /*68f0*/  IMAD.X R47, RZ, RZ, R115, P6 ;  /* 0x000000ffff2f7224 */ /* 0x000fe200030e0673 */
[----:B------:R-:W-:-:S02]  /*6900*/  IADD3.X R15, RZ, R115, RZ, P1, !PT ;  /* 0x00000073ff0f7210 */ /* 0x000fc40000ffe4ff */
[C---:B------:R-:W-:Y:S01]  /*6910*/  IADD3 R185, P5, R114.reuse, 0x4040, RZ ;  /* 0x0000404072b97810 */ /* 0x040fe20007fbe0ff */
[--C-:B------:R-:W-:Y:S01]  /*6920*/  IMAD.X R39, RZ, RZ, R115.reuse, P3 ;  /* 0x000000ffff277224 */ /* 0x100fe200018e0673 */
[C---:B------:R-:W-:Y:S02]  /*6930*/  IADD3 R187, P2, R114.reuse, 0x4060, RZ ;  /* 0x0000406072bb7810 */ /* 0x040fe40007f5e0ff */
[----:B------:R-:W-:Y:S01]  /*6940*/  IADD3 R189, P1, R114, 0x8000, RZ ;  /* 0x0000800072bd7810 */ /* 0x000fe20007f3e0ff */
[--C-:B------:R-:W-:Y:S01]  /*6950*/  IMAD.X R55, RZ, RZ, R115.reuse, P5 ;  /* 0x000000ffff377224 */ /* 0x100fe200028e0673 */
[----:B------:R-:W-:Y:S01]  /*6960*/  LOP3.LUT R14, R175, 0x380, RZ, 0xc0, !PT ;  /* 0x00000380af0e7812 */ /* 0x000fe200078ec0ff */
[--C-:B------:R-:W-:Y:S01]  /*6970*/  IMAD.X R63, RZ, RZ, R115.reuse, P2 ;  /* 0x000000ffff3f7224 */ /* 0x100fe200010e0673 */
[----:B------:R-:W-:Y:S01]  /*6980*/  LOP3.LUT R20, R177, 0x380, RZ, 0xc0, !PT ;  /* 0x00000380b1147812 */ /* 0x000fe200078ec0ff */
[----:B------:R-:W-:Y:S01]  /*6990*/  IMAD.X R71, RZ, RZ, R115, P1 ;  /* 0x000000ffff477224 */ /* 0x000fe200008e0673 */
[----:B------:R-:W-:-:S02]  /*69a0*/  LOP3.LUT R30, R179, 0x380, RZ, 0xc0, !PT ;  /* 0x00000380b31e7812 */ /* 0x000fc400078ec0ff */
[C---:B------:R-:W-:Y:S02]  /*69b0*/  IADD3 R193, P4, R114.reuse, 0x8040, RZ ;  /* 0x0000804072c17810 */ /* 0x040fe40007f9e0ff */
[----:B------:R-:W-:Y:S02]  /*69c0*/  SHF.R.U64 R11, R11, 0x3, RZ ;  /* 0x000000030b0b7819 */ /* 0x000fe400000012ff */
[----:B------:R-:W-:Y:S01]  /*69d0*/  LOP3.LUT R38, R181, 0x380, RZ, 0xc0, !PT ;  /* 0x00000380b5267812 */ /* 0x000fe200078ec0ff */
[--C-:B------:R-:W-:Y:S01]  /*69e0*/  IMAD.X R99, RZ, RZ, R115.reuse, P4 ;  /* 0x000000ffff637224 */ /* 0x100fe200020e0673 */
[C---:B------:R-:W-:Y:S02]  /*69f0*/  IADD3 R191, P0, R114.reuse, 0x8020, RZ ;  /* 0x0000802072bf7810 */ /* 0x040fe40007f1e0ff */
[----:B------:R-:W-:Y:S02]  /*6a00*/  IADD3 R197, P6, R114, 0xc000, RZ ;  /* 0x0000c00072c57810 */ /* 0x000fe40007fde0ff */
[----:B------:R-:W-:Y:S01]  /*6a10*/  SHF.R.U64 R14, R14, 0x3, RZ ;  /* 0x000000030e0e7819 */ /* 0x000fe200000012ff */
[----:B------:R-:W-:Y:S01]  /*6a20*/  IMAD.X R95, RZ, RZ, R115, P0 ;  /* 0x000000ffff5f7224 */ /* 0x000fe200000e0673 */
[----:B------:R-:W-:-:S02]  /*6a30*/  LOP3.LUT R46, R183, 0x380, RZ, 0xc0, !PT ;  /* 0x00000380b72e7812 */ /* 0x000fc400078ec0ff */
[----:B------:R-:W-:Y:S02]  /*6a40*/  SHF.R.U64 R20, R20, 0x3, RZ ;  /* 0x0000000314147819 */ /* 0x000fe400000012ff */
[----:B------:R-:W-:Y:S02]  /*6a50*/  LOP3.LUT R54, R185, 0x380, RZ, 0xc0, !PT ;  /* 0x00000380b9367812 */ /* 0x000fe400078ec0ff */
[C---:B------:R-:W-:Y:S02]  /*6a60*/  IADD3 R195, P3, R114.reuse, 0x8060, RZ ;  /* 0x0000806072c37810 */ /* 0x040fe40007f7e0ff */
[C---:B------:R-:W-:Y:S02]  /*6a70*/  IADD3 R6, P5, R114.reuse, 0xc020, RZ ;  /* 0x0000c02072067810 */ /* 0x040fe40007fbe0ff */
[C---:B------:R-:W-:Y:S01]  /*6a80*/  IADD3 R151, P2, R114.reuse, 0xc040, RZ ;  /* 0x0000c04072977810 */ /* 0x040fe20007f5e0ff */
[--C-:B------:R-:W-:Y:S01]  /*6a90*/  IMAD.X R103, RZ, RZ, R115.reuse, P3 ;  /* 0x000000ffff677224 */ /* 0x100fe200018e0673 */
[----:B------:R-:W-:Y:S01]  /*6aa0*/  IADD3 R174, P1, R114, 0xc060, RZ ;  /* 0x0000c06072ae7810 */ /* 0x000fe20007f3e0ff */
[----:B------:R-:W-:Y:S01]  /*6ab0*/  IMAD.X R111, RZ, RZ, R115, P5 ;  /* 0x000000ffff6f7224 */ /* 0x000fe200028e0673 */
[----:B------:R-:W-:-:S02]  /*6ac0*/  SHF.R.U64 R30, R30, 0x3, RZ ;  /* 0x000000031e1e7819 */ /* 0x000fc400000012ff */
[----:B------:R-:W-:Y:S01]  /*6ad0*/  LOP3.LUT R62, R187, 0x380, RZ, 0xc0, !PT ;  /* 0x00000380bb3e7812 */ /* 0x000fe200078ec0ff */
[--C-:B------:R-:W-:Y:S01]  /*6ae0*/  IMAD.X R13, RZ, RZ, R115.reuse, P1 ;  /* 0x000000ffff0d7224 */ /* 0x100fe200008e0673 */
[----:B------:R-:W-:Y:S01]  /*6af0*/  LOP3.LUT R114, R11, R114, RZ, 0x3c, !PT ;  /* 0x000000720b727212 */ /* 0x000fe200078e3cff */
[----:B------:R-:W-:Y:S01]  /*6b00*/  IMAD.X R11, RZ, RZ, R115, P2 ;  /* 0x000000ffff0b7224 */ /* 0x000fe200010e0673 */
[----:B------:R-:W-:Y:S02]  /*6b10*/  SHF.R.U64 R38, R38, 0x3, RZ ;  /* 0x0000000326267819 */ /* 0x000fe400000012ff */
[----:B------:R-:W-:Y:S02]  /*6b20*/  LOP3.LUT R70, R189, 0x380, RZ, 0xc0, !PT ;  /* 0x00000380bd467812 */ /* 0x000fe400078ec0ff */
[----:B------:R-:W-:Y:S02]  /*6b30*/  LOP3.LUT R98, R193, 0x380, RZ, 0xc0, !PT ;  /* 0x00000380c1627812 */ /* 0x000fe400078ec0ff */
[----:B------:R-:W-:-:S02]  /*6b40*/  LOP3.LUT R14, R14, R175, RZ, 0x3c, !PT ;  /* 0x000000af0e0e7212 */ /* 0x000fc400078e3cff */
[----:B------:R-:W-:Y:S02]  /*6b50*/  SHF.R.U64 R46, R46, 0x3, RZ ;  /* 0x000000032e2e7819 */ /* 0x000fe400000012ff */
[----:B------:R-:W-:Y:S02]  /*6b60*/  LOP3.LUT R94, R191, 0x380, RZ, 0xc0, !PT ;  /* 0x00000380bf5e7812 */ /* 0x000fe400078ec0ff */
[----:B------:R-:W-:Y:S02]  /*6b70*/  LOP3.LUT R106, R197, 0x380, RZ, 0xc0, !PT ;  /* 0x00000380c56a7812 */ /* 0x000fe400078ec0ff */
[----:B------:R-:W-:Y:S02]  /*6b80*/  LOP3.LUT R20, R20, R177, RZ, 0x3c, !PT ;  /* 0x000000b114147212 */ /* 0x000fe400078e3cff */
[----:B------:R-:W-:Y:S02]  /*6b90*/  SHF.R.U64 R54, R54, 0x3, RZ ;  /* 0x0000000336367819 */ /* 0x000fe400000012ff */
[----:B------:R-:W-:-:S02]  /*6ba0*/  LOP3.LUT R30, R30, R179, RZ, 0x3c, !PT ;  /* 0x000000b31e1e7212 */ /* 0x000fc400078e3cff */
[----:B------:R-:W-:Y:S02]  /*6bb0*/  SHF.R.U64 R62, R62, 0x3, RZ ;  /* 0x000000033e3e7819 */ /* 0x000fe400000012ff */
[----:B------:R-:W-:Y:S02]  /*6bc0*/  LOP3.LUT R102, R195, 0x380, RZ, 0xc0, !PT ;  /* 0x00000380c3667812 */ /* 0x000fe400078ec0ff */
[----:B------:R-:W-:Y:S02]  /*6bd0*/  LOP3.LUT R38, R38, R181, RZ, 0x3c, !PT ;  /* 0x000000b526267212 */ /* 0x000fe400078e3cff */
[----:B------:R-:W-:Y:S02]  /*6be0*/  SHF.R.U64 R70, R70, 0x3, RZ ;  /* 0x0000000346467819 */ /* 0x000fe400000012ff */
[----:B------:R-:W-:Y:S02]  /*6bf0*/  SHF.R.U64 R98, R98, 0x3, RZ ;  /* 0x0000000362627819 */ /* 0x000fe400000012ff */
[----:B------:R-:W-:Y:S01]  /*6c00*/  MOV R114, R114 ;  /* 0x0000007200727202 */ /* 0x000fe20000000f00 */
[----:B------:R-:W-:Y:S01]  /*6c10*/  BAR.SYNC.DEFER_BLOCKING 0x1, 0x100 ;  /* 0x0044000000007b1d */ /* 0x000fe20000010000 */
[----:B------:R-:W-:-:S02]  /*6c20*/  LOP3.LUT R12, R6, 0x380, RZ, 0xc0, !PT ;  /* 0x00000380060c7812 */ /* 0x000fc400078ec0ff */
[----:B------:R-:W-:Y:S02]  /*6c30*/  IADD3.X R107, RZ, R115, RZ, P6, !PT ;  /* 0x00000073ff6b7210 */ /* 0x000fe400037fe4ff */
[----:B------:R-:W-:Y:S02]  /*6c40*/  LOP3.LUT R46, R46, R183, RZ, 0x3c, !PT ;  /* 0x000000b72e2e7212 */ /* 0x000fe400078e3cff */
[----:B------:R-:W-:Y:S02]  /*6c50*/  SHF.R.U64 R94, R94, 0x3, RZ ;  /* 0x000000035e5e7819 */ /* 0x000fe400000012ff */
[----:B------:R-:W-:Y:S02]  /*6c60*/  SHF.R.U64 R106, R106, 0x3, RZ ;  /* 0x000000036a6a7819 */ /* 0x000fe400000012ff */
[----:B------:R-:W-:Y:S02]  /*6c70*/  LOP3.LUT R110, R151, 0x380, RZ, 0xc0, !PT ;  /* 0x00000380976e7812 */ /* 0x000fe400078ec0ff */
[----:B------:R-:W-:-:S02]  /*6c80*/  MOV R28, R14 ;  /* 0x0000000e001c7202 */ /* 0x000fc40000000f00 */
[----:B------:R-:W-:Y:S02]  /*6c90*/  LOP3.LUT R54, R54, R185, RZ, 0x3c, !PT ;  /* 0x000000b936367212 */ /* 0x000fe400078e3cff */
[----:B------:R-:W-:Y:S02]  /*6ca0*/  LOP3.LUT R115, R174, 0x380, RZ, 0xc0, !PT ;  /* 0x00000380ae737812 */ /* 0x000fe400078ec0ff */
[----:B------:R-:W-:Y:S02]  /*6cb0*/  MOV R20, R20 ;  /* 0x0000001400147202 */ /* 0x000fe40000000f00 */
[----:B------:R-:W-:Y:S02]  /*6cc0*/  LOP3.LUT R62, R62, R187, RZ, 0x3c, !PT ;  /* 0x000000bb3e3e7212 */ /* 0x000fe400078e3cff */
[----:B------:R-:W-:Y:S01]  /*6cd0*/  SHF.R.U64 R102, R102, 0x3, RZ ;  /* 0x0000000366667819 */ /* 0x000fe200000012ff */
[----:B------:R-:W-:Y:S01]  /*6ce0*/  STSM.16.M88.4 [R114], R24 ;  /* 0x0000001872007844 */ /* 0x000fe20000000200 */
[----:B------:R-:W-:-:S02]  /*6cf0*/  MOV R30, R30 ;  /* 0x0000001e001e7202 */ /* 0x000fc40000000f00 */
[----:B------:R-:W-:Y:S01]  /*6d00*/  LOP3.LUT R70, R70, R189, RZ, 0x3c, !PT ;  /* 0x000000bd46467212 */ /* 0x000fe200078e3cff */
[----:B------:R-:W-:Y:S01]  /*6d10*/  STSM.16.M88.4 [R28], R32 ;  /* 0x000000201c007844 */ /* 0x000fe20000000200 */
[----:B------:R-:W-:Y:S02]  /*6d20*/  LOP3.LUT R98, R98, R193, RZ, 0x3c, !PT ;  /* 0x000000c162627212 */ /* 0x000fe400078e3cff */
[----:B------:R-:W-:Y:S01]  /*6d30*/  SHF.R.U64 R29, R12, 0x3, RZ ;  /* 0x000000030c1d7819 */ /* 0x000fe200000012ff */
[----:B------:R-:W-:Y:S01]  /*6d40*/  STSM.16.M88.4 [R20], R40 ;  /* 0x0000002814007844 */ /* 0x000fe20000000200 */
[----:B------:R-:W-:Y:S02]  /*6d50*/  MOV R38, R38 ;  /* 0x0000002600267202 */ /* 0x000fe40000000f00 */
[----:B------:R-:W-:Y:S01]  /*6d60*/  F2FP.BF16.F32.PACK_AB R59, R155, R59 ;  /* 0x0000003b9b3b723e */ /* 0x000fe200000010ff */
[----:B------:R-:W-:Y:S01]  /*6d70*/  STSM.16.M88.4 [R30], R48 ;  /* 0x000000301e007844 */ /* 0x000fe20000000200 */
[----:B------:R-:W-:-:S02]  /*6d80*/  F2FP.BF16.F32.PACK_AB R65, R154, R66 ;  /* 0x000000429a41723e */ /* 0x000fc400000010ff */
[----:B------:R-:W-:Y:S01]  /*6d90*/  F2FP.BF16.F32.PACK_AB R72, R73, R72 ;  /* 0x000000484948723e */ /* 0x000fe200000010ff */
[----:B------:R-:W-:Y:S01]  /*6da0*/  STSM.16.M88.4 [R38], R56 ;  /* 0x0000003826007844 */ /* 0x000fe20000000200 */
[----:B------:R-:W-:Y:S02]  /*6db0*/  LOP3.LUT R94, R94, R191, RZ, 0x3c, !PT ;  /* 0x000000bf5e5e7212 */ /* 0x000fe400078e3cff */
[----:B------:R-:W-:Y:S02]  /*6dc0*/  LOP3.LUT R106, R106, R197, RZ, 0x3c, !PT ;  /* 0x000000c56a6a7212 */ /* 0x000fe400078e3cff */
        /* <DEDUP_REMOVED lines=12> */
[----:B------:R-:W-:Y:S01]  /*6e90*/  LOP3.LUT R102, R102, R195, RZ, 0x3c, !PT ;  /* 0x000000c366667212 */ /* 0x000fe200078e3cff */
[----:B------:R-:W-:Y:S01]  /*6ea0*/  STSM.16.M88.4 [R54], R72 ;  /* 0x0000004836007844 */ /* 0x000fe20000000200 */
[----:B------:R-:W-:Y:S02]  /*6eb0*/  MOV R62, R62 ;  /* 0x0000003e003e7202 */ /* 0x000fe40000000f00 */
        /* <DEDUP_REMOVED lines=9> */
[----:B------:R-:W-:Y:S02]  /*6f50*/  F2FP.BF16.F32.PACK_AB R96, R97, R96 ;  /* 0x000000606160723e */ /* 0x000fe400000010ff */
[----:B------:R-:W-:Y:S01]  /*6f60*/  LOP3.LUT R110, R29, R6, RZ, 0x3c, !PT ;  /* 0x000000061d6e7212 */ /* 0x000fe200078e3cff */
[----:B------:R-:W-:Y:S01]  /*6f70*/  STSM.16.M88.4 [R70], R76 ;  /* 0x0000004c46007844 */ /* 0x000fe20000000200 */
[----:B------:R-:W-:Y:S02]  /*6f80*/  LOP3.LUT R10, R12, R151, RZ, 0x3c, !PT ;  /* 0x000000970c0a7212 */ /* 0x000fe400078e3cff */
[----:B------:R-:W-:Y:S02]  /*6f90*/  MOV R94, R94 ;  /* 0x0000005e005e7202 */ /* 0x000fe40000000f00 */
[----:B------:R-:W-:Y:S02]  /*6fa0*/  F2FP.BF16.F32.PACK_AB R104, R105, R104 ;  /* 0x000000686968723e */ /* 0x000fe400000010ff */
[----:B------:R-:W-:-:S02]  /*6fb0*/  F2FP.BF16.F32.PACK_AB R112, R113, R112 ;  /* 0x000000707170723e */ /* 0x000fc400000010ff */
[----:B------:R-:W-:Y:S02]  /*6fc0*/  F2FP.BF16.F32.PACK_AB R120, R121, R120 ;  /* 0x000000787978723e */ /* 0x000fe400000010ff */
[----:B------:R-:W-:Y:S02]  /*6fd0*/  F2FP.BF16.F32.PACK_AB R128, R129, R128 ;  /* 0x000000808180723e */ /* 0x000fe400000010ff */
[----:B------:R-:W-:Y:S02]  /*6fe0*/  F2FP.BF16.F32.PACK_AB R136, R137, R136 ;  /* 0x000000888988723e */ /* 0x000fe400000010ff */
[----:B------:R-:W-:Y:S01]  /*6ff0*/  F2FP.BF16.F32.PACK_AB R144, R145, R144 ;  /* 0x000000909190723e */ /* 0x000fe200000010ff */
[----:B------:R-:W-:Y:S01]  /*7000*/  ULDC UR7, c[0x0][0xa88] ;  /* 0x0002a20000077ab9 */ /* 0x000fe20000000800 */
[----:B------:R-:W-:Y:S01]  /*7010*/  MOV R14, R106 ;  /* 0x0000006a000e7202 */ /* 0x000fe20000000f00 */
[----:B------:R-:W-:Y:S01]  /*7020*/  UMOV UR4, URZ ;  /* 0x0000003f00047c82 */ /* 0x000fe20008000000 */
[----:B------:R-:W-:Y:S01]  /*7030*/  F2FP.BF16.F32.PACK_AB R97, R165, R164 ;  /* 0x000000a4a561723e */ /* 0x000fe200000010ff */
[----:B0-----:R-:W0:Y:S01]  /*7040*/  LDC R81, c[0x0][0xbe8] ;  /* 0x0002fa00ff517b82 */ /* 0x001e220000000800 */
[----:B------:R-:W-:-:S02]  /*7050*/  F2FP.BF16.F32.PACK_AB R98, R101, R100 ;  /* 0x000000646562723e */ /* 0x000fc400000010ff */
[----:B------:R-:W-:Y:S02]  /*7060*/  F2FP.BF16.F32.PACK_AB R99, R167, R166 ;  /* 0x000000a6a763723e */ /* 0x000fe400000010ff */
[----:B------:R-:W-:Y:S02]  /*7070*/  LOP3.LUT R12, R115, R174, RZ, 0x3c, !PT ;  /* 0x000000ae730c7212 */ /* 0x000fe400078e3cff */
[----:B------:R-:W-:Y:S01]  /*7080*/  F2FP.BF16.F32.PACK_AB R105, R169, R168 ;  /* 0x000000a8a969723e */ /* 0x000fe200000010ff */
[----:B------:R-:W-:Y:S01]  /*7090*/  STSM.16.M88.4 [R94], R96 ;  /* 0x000000605e007844 */ /* 0x000fe20000000200 */
        /* <DEDUP_REMOVED lines=12> */
[----:B------:R-:W-:Y:S01]  /*7160*/  MOV R110, R110 ;  /* 0x0000006e006e7202 */ /* 0x000fe20000000f00 */
[----:B------:R-:W-:Y:S01]  /*7170*/  STSM.16.M88.4 [R14], R120 ;  /* 0x000000780e007844 */ /* 0x000fe20000000200 */
[----:B------:R-:W-:Y:S02]  /*7180*/  F2FP.BF16.F32.PACK_AB R130, R133, R132 ;  /* 0x000000848582723e */ /* 0x000fe400000010ff */
[----:B------:R-:W-:Y:S02]  /*7190*/  F2FP.BF16.F32.PACK_AB R131, R135, R134 ;  /* 0x000000868783723e */ /* 0x000fe400000010ff */
[----:B------:R-:W-:Y:S02]  /*71a0*/  F2FP.BF16.F32.PACK_AB R137, R139, R138 ;  /* 0x0000008a8b89723e */ /* 0x000fe400000010ff */
[----:B------:R-:W-:Y:S01]  /*71b0*/  MOV R6, R10 ;  /* 0x0000000a00067202 */ /* 0x000fe20000000f00 */
[----:B------:R-:W-:Y:S01]  /*71c0*/  STSM.16.M88.4 [R110], R128 ;  /* 0x000000806e007844 */ /* 0x000fe20000000200 */
[----:B------:R-:W-:Y:S01]  /*71d0*/  F2FP.BF16.F32.PACK_AB R138, R141, R140 ;  /* 0x0000008c8d8a723e */ /* 0x000fe200000010ff */
[----:B------:R-:W-:Y:S01]  /*71e0*/  IMAD.U32 R10, RZ, RZ, UR8 ;  /* 0x00000008ff0a7e24 */ /* 0x000fe2000f8e00ff */
[----:B------:R-:W-:Y:S01]  /*71f0*/  F2FP.BF16.F32.PACK_AB R139, R143, R142 ;  /* 0x0000008e8f8b723e */ /* 0x000fe200000010ff */
[----:B------:R-:W-:Y:S01]  /*7200*/  IMAD.U32 R11, RZ, RZ, UR9 ;  /* 0x00000009ff0b7e24 */ /* 0x000fe2000f8e00ff */
[----:B------:R-:W-:Y:S01]  /*7210*/  F2FP.BF16.F32.PACK_AB R145, R147, R146 ;  /* 0x000000929391723e */ /* 0x000fe200000010ff */
[----:B------:R-:W-:Y:S01]  /*7220*/  ULDC.64 UR8, c[0x0][0xc08] ;  /* 0x0003020000087ab9 */ /* 0x000fe20000000a00 */
[----:B------:R-:W-:Y:S01]  /*7230*/  MOV R12, R12 ;  /* 0x0000000c000c7202 */ /* 0x000fe20000000f00 */
[----:B------:R-:W-:Y:S01]  /*7240*/  STSM.16.M88.4 [R6], R136 ;  /* 0x0000008806007844 */ /* 0x000fe20000000200 */
[----:B------:R-:W-:-:S02]  /*7250*/  F2FP.BF16.F32.PACK_AB R146, R149, R148 ;  /* 0x000000949592723e */ /* 0x000fc400000010ff */
[----:B------:R-:W-:Y:S02]  /*7260*/  F2FP.BF16.F32.PACK_AB R147, R0, R150 ;  /* 0x000000960093723e */ /* 0x000fe400000010ff */
[----:B------:R-:W-:-:S03]  /*7270*/  PLOP3.LUT P0, PT, PT, PT, UP0, 0x80, 0x0 ;  /* 0x000000000000781c */ /* 0x000fc60003f0f008 */
[----:B------:R1:W-:Y:S01]  /*7280*/  STSM.16.M88.4 [R12], R144 ;  /* 0x000000900c007844 */ /* 0x0003e20000000200 */
[----:B------:R-:W-:Y:S09]  /*7290*/  BAR.SYNC.DEFER_BLOCKING 0x1, 0x100 ;  /* 0x0044000000007b1d */ /* 0x000ff20000010000 */
[----:B------:R-:W2:Y:S01]  /*72a0*/  @P0 LDG.E R0, desc[UR50][R10.64] ;  /* 0x000000320a000981 */ /* 0x000ea2000c1e1900 */
[----:B------:R-:W-:Y:S01]  /*72b0*/  UISETP.NE.U32.AND UP1, UPT, UR8, URZ, UPT ;  /* 0x0000003f0800728c */ /* 0x000fe2000bf25070 */
[----:B0-----:R-:W-:Y:S01]  /*72c0*/  ISETP.NE.AND P1, PT, R81, 0x1, PT ;  /* 0x000000015100780c */ /* 0x001fe20003f25270 */
[----:B-1----:R-:W-:-:S02]  /*72d0*/  IMAD.U32 R12, RZ, RZ, UR40 ;  /* 0x00000028ff0c7e24 */ /* 0x002fc4000f8e00ff */
[----:B------:R-:W-:-:S06]  /*72e0*/  UISETP.NE.AND.EX UP1, UPT, UR9, URZ, UPT, UP1 ;  /* 0x0000003f0900728c */ /* 0x000fcc000bf25310 */
[----:B------:R-:W-:-:S04]  /*72f0*/  PLOP3.LUT P2, PT, PT, PT, UP1, 0x80, 0x0 ;  /* 0x000000000000781c */ /* 0x000fc80003f4f018 */
[----:B------:R-:W0:Y:S01]  /*7300*/  @P1 LDC R13, c[0x0][0xbec] ;  /* 0x0002fb00ff0d1b82 */ /* 0x000e220000000800 */
[----:B------:R-:W-:-:S04]  /*7310*/  @UP1 ULEA UR8, UP2, UR38, UR8, 0x2 ;  /* 0x0000000826081291 */ /* 0x000fc8000f84103f */
[----:B------:R-:W-:Y:S02]  /*7320*/  @UP1 ULEA.HI.X UR9, UR38, UR9, UR39, 0x2, UP2 ;  /* 0x0000000926091291 */ /* 0x000fe400090f1427 */
[----:B------:R-:W-:Y:S01]  /*7330*/  IMAD.U32 R20, RZ, RZ, UR8 ;  /* 0x00000008ff147e24 */ /* 0x000fe2000f8e00ff */
[----:B------:R-:W1:Y:S03]  /*7340*/  @P1 LDC R15, c[0x0][0xbf0] ;  /* 0x0002fc00ff0f1b82 */ /* 0x000e660000000800 */
[----:B------:R-:W-:Y:S01]  /*7350*/  IMAD.U32 R21, RZ, RZ, UR9 ;  /* 0x00000009ff157e24 */ /* 0x000fe2000f8e00ff */
[----:B--2---:R-:W-:Y:S01]  /*7360*/  @P0 R2UR UR4, R0 ;  /* 0x00000000000402ca */ /* 0x004fe200000e0000 */
[----:B------:R-:W-:-:S06]  /*7370*/  IMAD.U32 R0, RZ, RZ, UR7 ;  /* 0x00000007ff007e24 */ /* 0x000fcc000f8e00ff */
[----:B------:R2:W5:Y:S01]  /*7380*/  @P2 LDG.E R0, desc[UR50][R20.64] ;  /* 0x0000003214002981 */ /* 0x000562000c1e1900 */
[----:B01----:R-:W-:Y:S07]  /*7390*/  @P2 BRA `(.L_x_9450) ;  /* 0x0000000000102947 */ /* 0x003fee0003800000 */
[----:B------:R-:W-:Y:S05]  /*73a0*/  @!P0 BRA `(.L_x_9450) ;  /* 0x00000000000c8947 */ /* 0x000fea0003800000 */
[----:B--2---:R-:W2:Y:S04]  /*73b0*/  LDG.E R21, desc[UR50][R10.64] ;  /* 0x000000320a157981 */ /* 0x004ea8000c1e1900 */
[----:B-----5:R-:W2:Y:S02]  /*73c0*/  LDG.E R0, desc[UR50][R10.64+0x4] ;  /* 0x000004320a007981 */ /* 0x020ea4000c1e1900 */
[----:B--2---:R-:W-:-:S07]  /*73d0*/  IADD3 R0, -R21, R0, RZ ;  /* 0x0000000015007210 */ /* 0x004fce0007ffe1ff */
.L_x_9450:
[----:B------:R-:W-:Y:S01]  /*73e0*/  USHF.R.S32.HI UR14, URZ, 0x1f, UR41 ;  /* 0x0000001f3f0e7899 */ /* 0x000fe20008011429 */
[----:B------:R-:W-:Y:S01]  /*73f0*/  IMAD R12, R12, 0x80, R203 ;  /* 0x000000800c0c7824 */ /* 0x000fe200078e02cb */
[----:B------:R-:W-:Y:S01]  /*7400*/  ULDC.64 UR12, c[0x0][0xb90] ;  /* 0x0002e400000c7ab9 */ /* 0x000fe20000000a00 */
[----:B------:R-:W-:Y:S01]  /*7410*/  USHF.R.S32.HI UR11, URZ, 0x1f, UR4 ;  /* 0x0000001f3f0b7899 */ /* 0x000fe20008011404 */
[----:B------:R-:W-:Y:S01]  /*7420*/  IMAD R11, R22, 0x40, R2 ;  /* 0x00000040160b7824 */ /* 0x000fe200078e0202 */
[----:B------:R-:W-:Y:S01]  /*7430*/  UIMAD UR7, UR14, UR12, URZ ;  /* 0x0000000c0e0772a4 */ /* 0x000fe2000f8e023f */
[----:B------:R-:W-:Y:S01]  /*7440*/  @P1 IMAD.HI.U32 R6, R12, R13, RZ ;  /* 0x0000000d0c061227 */ /* 0x000fe200078e00ff */
[----:B------:R-:W-:Y:S01]  /*7450*/  UMOV UR10, UR4 ;  /* 0x00000004000a7c82 */ /* 0x000fe20008000000 */
[----:B------:R-:W-:Y:S01]  /*7460*/  USEL UR39, UR39, URZ, !UP0 ;  /* 0x0000003f27277287 */ /* 0x000fe2000c000000 */
[----:B------:R-:W0:Y:S01]  /*7470*/  @P1 LDC R83, c[0x0][0xbf0] ;  /* 0x0002fc00ff531b82 */ /* 0x000e220000000800 */
[----:B------:R-:W-:Y:S01]  /*7480*/  UIMAD.WIDE.U32 UR8, UR41, UR12, UR10 ;  /* 0x0000000c290872a5 */ /* 0x000fe2000f8e000a */
[----:B------:R-:W-:Y:S01]  /*7490*/  IMAD.MOV.U32 R10, RZ, RZ, R12 ;  /* 0x000000ffff0a7224 */ /* 0x000fe200078e000c */
[----:B------:R-:W-:Y:S01]  /*74a0*/  UIMAD UR7, UR41, UR13, UR7 ;  /* 0x0000000d290772a4 */ /* 0x000fe2000f8e0207 */
[----:B------:R-:W-:Y:S01]  /*74b0*/  @P1 SHF.R.U32.HI R10, RZ, R15, R6 ;  /* 0x0000000fff0a1219 */ /* 0x000fe20000011606 */
[----:B------:R-:W-:Y:S01]  /*74c0*/  USEL UR38, UR38, URZ, !UP0 ;  /* 0x0000003f26267287 */ /* 0x000fe2000c000000 */
[----:B------:R-:W-:Y:S01]  /*74d0*/  IMAD.WIDE R4, R11, 0x2, R4 ;  /* 0x000000020b047825 */ /* 0x000fe200078e0204 */
[----:B------:R-:W-:Y:S01]  /*74e0*/  ULDC.64 UR12, c[0x0][0xb98] ;  /* 0x0002e600000c7ab9 */ /* 0x000fe20000000a00 */
[----:B------:R-:W-:-:S02]  /*74f0*/  UIADD3 UR9, UR9, UR7, URZ ;  /* 0x0000000709097290 */ /* 0x000fc4000fffe03f */
[----:B------:R-:W-:Y:S01]  /*7500*/  UIMAD UR7, UR39, UR12, URZ ;  /* 0x0000000c270772a4 */ /* 0x000fe2000f8e023f */
[----:B------:R-:W-:Y:S01]  /*7510*/  IMAD.MOV R6, RZ, RZ, -R10 ;  /* 0x000000ffff067224 */ /* 0x000fe200078e0a0a */
[----:B------:R-:W-:Y:S01]  /*7520*/  UIMAD.WIDE.U32 UR8, UR38, UR12, UR8 ;  /* 0x0000000c260872a5 */ /* 0x000fe2000f8e0008 */
[----:B------:R-:W-:Y:S01]  /*7530*/  IADD3 R37, P2, R4, 0x5000, RZ ;  /* 0x0000500004257810 */ /* 0x000fe20007f5e0ff */
[----:B------:R-:W-:Y:S01]  /*7540*/  UIMAD UR7, UR38, UR13, UR7 ;  /* 0x0000000d260772a4 */ /* 0x000fe2000f8e0207 */
[----:B------:R-:W-:Y:S01]  /*7550*/  IMAD R13, R81, R6, R12 ;  /* 0x00000006510d7224 */ /* 0x000fe200078e020c */
[----:B------:R-:W-:Y:S01]  /*7560*/  SHF.R.S32.HI R6, RZ, 0x1f, R10 ;  /* 0x0000001fff067819 */ /* 0x000fe2000001140a */
[----:B------:R-:W-:Y:S01]  /*7570*/  IMAD.U32 R26, RZ, RZ, UR40 ;  /* 0x00000028ff1a7e24 */ /* 0x000fe2000f8e00ff */
[----:B------:R-:W-:Y:S01]  /*7580*/  IADD3 R10, P0, R10, UR8, RZ ;  /* 0x000000080a0a7c10 */ /* 0x000fe2000ff1e0ff */
[----:B-----5:R-:W-:Y:S01]  /*7590*/  IMAD R85, R0, R81, RZ ;  /* 0x0000005100557224 */ /* 0x020fe200078e02ff */
[C---:B------:R-:W-:Y:S01]  /*75a0*/  IADD3 R25, P5, R4.reuse, 0x1000, RZ ;  /* 0x0000100004197810 */ /* 0x040fe20007fbe0ff */
[----:B------:R-:W-:Y:S01]  /*75b0*/  IMAD.U32 R11, RZ, RZ, UR7 ;  /* 0x00000007ff0b7e24 */ /* 0x000fe2000f8e00ff */
[----:B------:R-:W-:Y:S01]  /*75c0*/  IADD3 R29, P4, R4, 0x2000, RZ ;  /* 0x00002000041d7810 */ /* 0x000fe20007f9e0ff */
[----:B------:R-:W-:Y:S01]  /*75d0*/  IMAD R26, R26, 0x80, R201 ;  /* 0x000000801a1a7824 */ /* 0x000fe200078e02c9 */
[----:B------:R-:W-:Y:S01]  /*75e0*/  IADD3 R57, P3, R4, 0x4000, RZ ;  /* 0x0000400004397810 */ /* 0x000fe20007f7e0ff */
[----:B------:R-:W-:Y:S01]  /*75f0*/  ULDC.64 UR12, c[0x0][0xaa0] ;  /* 0x0002a800000c7ab9 */ /* 0x000fe20000000a00 */
[----:B------:R-:W-:Y:S01]  /*7600*/  IADD3.X R11, R6, UR9, R11, P0, !PT ;  /* 0x00000009060b7c10 */ /* 0x000fe200087fe40b */
[----:B------:R-:W-:Y:S01]  /*7610*/  ULDC.64 UR8, c[0x0][0xb88] ;  /* 0x0002e20000087ab9 */ /* 0x000fe20000000a00 */
[----:B------:R-:W-:-:S02]  /*7620*/  SHF.R.S32.HI R6, RZ, 0x1f, R13 ;  /* 0x0000001fff067819 */ /* 0x000fc4000001140d */
[----:B------:R-:W-:Y:S01]  /*7630*/  IADD3 R33, P0, R4, 0x3000, RZ ;  /* 0x0000300004217810 */ /* 0x000fe20007f1e0ff */
[----:B------:R-:W-:Y:S01]  /*7640*/  IMAD.WIDE.U32 R10, R13, UR8, R10 ;  /* 0x000000080d0a7c25 */ /* 0x000fe2000f8e000a */
[----:B------:R-:W-:Y:S02]  /*7650*/  LOP3.LUT R36, R37, 0x380, RZ, 0xc0, !PT ;  /* 0x0000038025247812 */ /* 0x000fe400078ec0ff */
[----:B------:R-:W-:Y:S01]  /*7660*/  LOP3.LUT R32, R33, 0x380, RZ, 0xc0, !PT ;  /* 0x0000038021207812 */ /* 0x000fe200078ec0ff */
[----:B------:R-:W-:Y:S01]  /*7670*/  IMAD R6, R6, UR8, RZ ;  /* 0x0000000806067c24 */ /* 0x000fe2000f8e02ff */
[----:B------:R-:W-:Y:S02]  /*7680*/  LOP3.LUT R24, R25, 0x380, RZ, 0xc0, !PT ;  /* 0x0000038019187812 */ /* 0x000fe400078ec0ff */
[----:B------:R-:W-:Y:S01]  /*7690*/  SHF.R.U64 R32, R32, 0x3, RZ ;  /* 0x0000000320207819 */ /* 0x000fe200000012ff */
[----:B------:R-:W-:Y:S01]  /*76a0*/  IMAD R15, R13, UR9, R6 ;  /* 0x000000090d0f7c24 */ /* 0x000fe2000f8e0206 */
[----:B------:R-:W-:Y:S01]  /*76b0*/  LOP3.LUT R28, R29, 0x380, RZ, 0xc0, !PT ;  /* 0x000003801d1c7812 */ /* 0x000fe200078ec0ff */
[----:B------:R-:W-:Y:S01]  /*76c0*/  ULDC.64 UR8, c[0x0][0xb50] ;  /* 0x0002d40000087ab9 */ /* 0x000fe20000000a00 */
[----:B------:R-:W-:Y:S01]  /*76d0*/  LOP3.LUT R56, R57, 0x380, RZ, 0xc0, !PT ;  /* 0x0000038039387812 */ /* 0x000fe200078ec0ff */
[----:B------:R-:W-:Y:S01]  /*76e0*/  IMAD.IADD R11, R11, 0x1, R15 ;  /* 0x000000010b0b7824 */ /* 0x000fe200078e020f */
[----:B------:R-:W-:Y:S01]  /*76f0*/  LEA R12, P6, R10, UR8, 0x2 ;  /* 0x000000080a0c7c11 */ /* 0x000fe2000f8c10ff */
[----:B------:R-:W-:Y:S01]  /*7700*/  VIADD R6, R26, 0x8 ;  /* 0x000000081a067836 */ /* 0x000fe20000000000 */
[----:B------:R-:W-:Y:S01]  /*7710*/  LOP3.LUT R32, R32, R33, RZ, 0x3c, !PT ;  /* 0x0000002120207212 */ /* 0x000fe200078e3cff */
[----:B------:R-:W-:Y:S01]  /*7720*/  IMAD.X R33, RZ, RZ, R5, P0 ;  /* 0x000000ffff217224 */ /* 0x000fe200000e0605 */
[----:B------:R-:W-:Y:S01]  /*7730*/  SHF.R.U64 R36, R36, 0x3, RZ ;  /* 0x0000000324247819 */ /* 0x000fe200000012ff */
[----:B--2---:R-:W-:Y:S01]  /*7740*/  SHFL.IDX PT, R20, R12, RZ, 0x1c1f ;  /* 0x001c1fff0c147589 */ /* 0x004fe200000e0000 */
[----:B------:R-:W-:-:S02]  /*7750*/  SHF.R.U64 R24, R24, 0x3, RZ ;  /* 0x0000000318187819 */ /* 0x000fc400000012ff */
[----:B------:R-:W-:Y:S01]  /*7760*/  SHF.R.U64 R28, R28, 0x3, RZ ;  /* 0x000000031c1c7819 */ /* 0x000fe200000012ff */
[----:B------:R-:W-:Y:S01]  /*7770*/  SHFL.IDX PT, R50, R12, 0x1, 0x1c1f ;  /* 0x003c1f000c327f89 */ /* 0x000fe200000e0000 */
[----:B------:R-:W-:Y:S02]  /*7780*/  SHF.R.U64 R56, R56, 0x3, RZ ;  /* 0x0000000338387819 */ /* 0x000fe400000012ff */
[----:B------:R-:W-:Y:S02]  /*7790*/  IADD3 R61, P0, R4, 0x9000, RZ ;  /* 0x00009000043d7810 */ /* 0x000fe40007f1e0ff */
[----:B------:R-:W-:Y:S02]  /*77a0*/  LEA.HI.X R14, R10, UR9, R11, 0x2, P6 ;  /* 0x000000090a0e7c11 */ /* 0x000fe4000b0f140b */
[----:B------:R-:W-:Y:S01]  /*77b0*/  LOP3.LUT R36, R36, R37, RZ, 0x3c, !PT ;  /* 0x0000002524247212 */ /* 0x000fe200078e3cff */
[--C-:B------:R-:W-:Y:S01]  /*77c0*/  IMAD.X R37, RZ, RZ, R5.reuse, P2 ;  /* 0x000000ffff257224 */ /* 0x100fe200010e0605 */
[----:B------:R-:W-:Y:S01]  /*77d0*/  LOP3.LUT R24, R24, R25, RZ, 0x3c, !PT ;  /* 0x0000001918187212 */ /* 0x000fe200078e3cff */
[--C-:B------:R-:W-:Y:S01]  /*77e0*/  IMAD.X R25, RZ, RZ, R5.reuse, P5 ;  /* 0x000000ffff197224 */ /* 0x100fe200028e0605 */
[----:B------:R-:W-:Y:S01]  /*77f0*/  LOP3.LUT R28, R28, R29, RZ, 0x3c, !PT ;  /* 0x0000001d1c1c7212 */ /* 0x000fe200078e3cff */
[----:B------:R-:W-:Y:S01]  /*7800*/  IMAD.X R29, RZ, RZ, R5, P4 ;  /* 0x000000ffff1d7224 */ /* 0x000fe200020e0605 */
[----:B------:R-:W-:Y:S01]  /*7810*/  LOP3.LUT R56, R56, R57, RZ, 0x3c, !PT ;  /* 0x0000003938387212 */ /* 0x000fe200078e3cff */
[----:B------:R-:W1:Y:S01]  /*7820*/  SHFL.IDX PT, R21, R14, RZ, 0x1c1f ;  /* 0x001c1fff0e157589 */ /* 0x000e6200000e0000 */
[----:B------:R-:W-:-:S02]  /*7830*/  LOP3.LUT R60, R61, 0x380, RZ, 0xc0, !PT ;  /* 0x000003803d3c7812 */ /* 0x000fc400078ec0ff */
[C---:B------:R-:W-:Y:S01]  /*7840*/  IADD3 R49, P2, R4.reuse, 0xb000, RZ ;  /* 0x0000b00004317810 */ /* 0x040fe20007f5e0ff */
[----:B------:R-:W2:Y:S01]  /*7850*/  SHFL.IDX PT, R51, R14, 0x1, 0x1c1f ;  /* 0x003c1f000e337f89 */ /* 0x000ea200000e0000 */
[----:B------:R-:W-:Y:S02]  /*7860*/  IADD3.X R57, RZ, R5, RZ, P3, !PT ;  /* 0x00000005ff397210 */ /* 0x000fe40001ffe4ff */
[C---:B------:R-:W-:Y:S02]  /*7870*/  IADD3 R41, P6, R4.reuse, 0x6000, RZ ;  /* 0x0000600004297810 */ /* 0x040fe40007fde0ff */
[C---:B------:R-:W-:Y:S02]  /*7880*/  IADD3 R45, P5, R4.reuse, 0x7000, RZ ;  /* 0x00007000042d7810 */ /* 0x040fe40007fbe0ff */
[C---:B------:R-:W-:Y:S02]  /*7890*/  IADD3 R69, P4, R4.reuse, 0x8000, RZ ;  /* 0x0000800004457810 */ /* 0x040fe40007f9e0ff */
[----:B------:R-:W-:-:S02]  /*78a0*/  IADD3 R11, P3, R4, 0xa000, RZ ;  /* 0x0000a000040b7810 */ /* 0x000fc40007f7e0ff */
[----:B------:R-:W-:Y:S02]  /*78b0*/  SHF.R.U64 R60, R60, 0x3, RZ ;  /* 0x000000033c3c7819 */ /* 0x000fe400000012ff */
[----:B------:R-:W-:Y:S02]  /*78c0*/  LOP3.LUT R48, R49, 0x380, RZ, 0xc0, !PT ;  /* 0x0000038031307812 */ /* 0x000fe400078ec0ff */
[----:B------:R-:W-:Y:S02]  /*78d0*/  LOP3.LUT R40, R41, 0x380, RZ, 0xc0, !PT ;  /* 0x0000038029287812 */ /* 0x000fe400078ec0ff */
[----:B------:R-:W-:Y:S02]  /*78e0*/  LOP3.LUT R44, R45, 0x380, RZ, 0xc0, !PT ;  /* 0x000003802d2c7812 */ /* 0x000fe400078ec0ff */
[----:B------:R-:W-:Y:S02]  /*78f0*/  LOP3.LUT R68, R69, 0x380, RZ, 0xc0, !PT ;  /* 0x0000038045447812 */ /* 0x000fe400078ec0ff */
[----:B------:R-:W-:-:S02]  /*7900*/  LOP3.LUT R10, R11, 0x380, RZ, 0xc0, !PT ;  /* 0x000003800b0a7812 */ /* 0x000fc400078ec0ff */
[----:B------:R-:W-:Y:S01]  /*7910*/  LOP3.LUT R60, R60, R61, RZ, 0x3c, !PT ;  /* 0x0000003d3c3c7212 */ /* 0x000fe200078e3cff */
[----:B------:R-:W-:Y:S01]  /*7920*/  IMAD.X R61, RZ, RZ, R5, P0 ;  /* 0x000000ffff3d7224 */ /* 0x000fe200000e0605 */
[----:B------:R-:W-:Y:S02]  /*7930*/  SHF.R.U64 R48, R48, 0x3, RZ ;  /* 0x0000000330307819 */ /* 0x000fe400000012ff */
[----:B------:R-:W-:Y:S02]  /*7940*/  SHF.R.U64 R40, R40, 0x3, RZ ;  /* 0x0000000328287819 */ /* 0x000fe400000012ff */
[----:B------:R-:W-:Y:S02]  /*7950*/  SHF.R.U64 R44, R44, 0x3, RZ ;  /* 0x000000032c2c7819 */ /* 0x000fe400000012ff */
[----:B------:R-:W-:Y:S02]  /*7960*/  SHF.R.U64 R68, R68, 0x3, RZ ;  /* 0x0000000344447819 */ /* 0x000fe400000012ff */
[----:B------:R-:W-:-:S02]  /*7970*/  SHF.R.U64 R10, R10, 0x3, RZ ;  /* 0x000000030a0a7819 */ /* 0x000fc400000012ff */
[----:B------:R-:W-:Y:S02]  /*7980*/  LOP3.LUT P0, RZ, R23, 0x3, RZ, 0xc0, !PT ;  /* 0x0000000317ff7812 */ /* 0x000fe4000780c0ff */
[----:B------:R-:W-:Y:S02]  /*7990*/  LOP3.LUT R48, R48, R49, RZ, 0x3c, !PT ;  /* 0x0000003130307212 */ /* 0x000fe400078e3cff */
[----:B------:R-:W-:Y:S02]  /*79a0*/  IADD3.X R49, RZ, R5, RZ, P2, !PT ;  /* 0x00000005ff317210 */ /* 0x000fe400017fe4ff */
        /* <DEDUP_REMOVED lines=8> */
[----:B------:R-:W-:-:S02]  /*7a30*/  ISETP.GE.OR P2, PT, R26, R85, P0 ;  /* 0x000000551a00720c */ /* 0x000fc40000746670 */
[----:B------:R-:W-:Y:S02]  /*7a40*/  ISETP.GE.OR P0, PT, R6, R85, P0 ;  /* 0x000000550600720c */ /* 0x000fe40000706670 */
[C---:B------:R-:W-:Y:S02]  /*7a50*/  IADD3 R77, P6, R4.reuse, 0xc000, RZ ;  /* 0x0000c000044d7810 */ /* 0x040fe40007fde0ff */
[C---:B------:R-:W-:Y:S02]  /*7a60*/  IADD3 R73, P5, R4.reuse, 0xd000, RZ ;  /* 0x0000d00004497810 */ /* 0x040fe40007fbe0ff */
[C---:B------:R-:W-:Y:S02]  /*7a70*/  IADD3 R65, P4, R4.reuse, 0xe000, RZ ;  /* 0x0000e00004417810 */ /* 0x040fe40007f9e0ff */
[C---:B------:R-:W-:Y:S02]  /*7a80*/  LOP3.LUT R15, R4.reuse, 0x380, RZ, 0xc0, !PT ;  /* 0x00000380040f7812 */ /* 0x040fe400078ec0ff */
[----:B------:R-:W-:Y:S01]  /*7a90*/  IADD3 R13, P3, R4, 0xf000, RZ ;  /* 0x0000f000040d7810 */ /* 0x000fe20007f7e0ff */
[----:B-1----:R1:W-:Y:S01]  /*7aa0*/  @!P2 ST.E desc[UR50][R20.64], R9 ;  /* 0x000000091400a985 */ /* 0x0023e2000c101932 */
[----:B------:R-:W-:-:S02]  /*7ab0*/  LOP3.LUT R76, R77, 0x380, RZ, 0xc0, !PT ;  /* 0x000003804d4c7812 */ /* 0x000fc400078ec0ff */
[----:B------:R-:W-:Y:S01]  /*7ac0*/  LOP3.LUT R72, R73, 0x380, RZ, 0xc0, !PT ;  /* 0x0000038049487812 */ /* 0x000fe200078ec0ff */
[----:B--2---:R2:W-:Y:S01]  /*7ad0*/  @!P0 ST.E desc[UR50][R50.64], R8 ;  /* 0x0000000832008985 */ /* 0x0045e2000c101932 */
[----:B------:R-:W-:Y:S01]  /*7ae0*/  LOP3.LUT R64, R65, 0x380, RZ, 0xc0, !PT ;  /* 0x0000038041407812 */ /* 0x000fe200078ec0ff */
[----:B------:R-:W-:Y:S01]  /*7af0*/  IMAD.X R53, RZ, RZ, R5, P3 ;  /* 0x000000ffff357224 */ /* 0x000fe200018e0605 */
[----:B------:R-:W-:Y:S01]  /*7b00*/  SHF.R.U64 R15, R15, 0x3, RZ ;  /* 0x000000030f0f7819 */ /* 0x000fe200000012ff */
[----:B------:R-:W-:Y:S01]  /*7b10*/  UIMAD UR7, UR11, UR12, URZ ;  /* 0x0000000c0b0772a4 */ /* 0x000fe2000f8e023f */
[----:B------:R-:W-:Y:S01]  /*7b20*/  LOP3.LUT R0, R13, 0x380, RZ, 0xc0, !PT ;  /* 0x000003800d007812 */ /* 0x000fe200078ec0ff */
[----:B------:R-:W-:Y:S01]  /*7b30*/  UIMAD.WIDE.U32 UR8, UR4, UR12, URZ ;  /* 0x0000000c040872a5 */ /* 0x000fe2000f8e003f */
[----:B------:R-:W-:Y:S01]  /*7b40*/  SHF.R.U64 R76, R76, 0x3, RZ ;  /* 0x000000034c4c7819 */ /* 0x000fe200000012ff */
[----:B------:R-:W-:Y:S01]  /*7b50*/  ULDC.64 UR10, c[0x0][0xae8] ;  /* 0x0002ba00000a7ab9 */ /* 0x000fe20000000a00 */
[----:B------:R-:W-:Y:S01]  /*7b60*/  SHF.R.U64 R72, R72, 0x3, RZ ;  /* 0x0000000348487819 */ /* 0x000fe200000012ff */
[----:B-1----:R-:W-:Y:S01]  /*7b70*/  IMAD.U32 R21, RZ, RZ, UR40 ;  /* 0x00000028ff157e24 */ /* 0x002fe2000f8e00ff */
[----:B------:R-:W-:Y:S01]  /*7b80*/  SHF.R.U64 R64, R64, 0x3, RZ ;  /* 0x0000000340407819 */ /* 0x000fe200000012ff */
[----:B------:R-:W5:Y:S01]  /*7b90*/  LD.E.128 R24, desc[UR50][R24.64] ;  /* 0x0000003218187980 */ /* 0x000f62000c101d00 */
[----:B------:R-:W-:-:S02]  /*7ba0*/  LOP3.LUT R4, R15, R4, RZ, 0x3c, !PT ;  /* 0x000000040f047212 */ /* 0x000fc400078e3cff */
[----:B------:R-:W-:Y:S01]  /*7bb0*/  SHF.R.U64 R0, R0, 0x3, RZ ;  /* 0x0000000300007819 */ /* 0x000fe200000012ff */
[----:B------:R-:W5:Y:S01]  /*7bc0*/  LD.E.128 R28, desc[UR50][R28.64] ;  /* 0x000000321c1c7980 */ /* 0x000f62000c101d00 */
[----:B------:R-:W-:Y:S01]  /*7bd0*/  LOP3.LUT R76, R76, R77, RZ, 0x3c, !PT ;  /* 0x0000004d4c4c7212 */ /* 0x000fe200078e3cff */
[--C-:B------:R-:W-:Y:S01]  /*7be0*/  IMAD.X R77, RZ, RZ, R5.reuse, P6 ;  /* 0x000000ffff4d7224 */ /* 0x100fe200030e0605 */
[----:B------:R-:W-:Y:S01]  /*7bf0*/  LOP3.LUT R72, R72, R73, RZ, 0x3c, !PT ;  /* 0x0000004948487212 */ /* 0x000fe200078e3cff */
[--C-:B------:R-:W-:Y:S01]  /*7c00*/  IMAD.X R73, RZ, RZ, R5.reuse, P5 ;  /* 0x000000ffff497224 */ /* 0x100fe200028e0605 */
[----:B------:R-:W-:Y:S01]  /*7c10*/  LOP3.LUT R64, R64, R65, RZ, 0x3c, !PT ;  /* 0x0000004140407212 */ /* 0x000fe200078e3cff */
[----:B------:R-:W-:Y:S01]  /*7c20*/  IMAD.X R65, RZ, RZ, R5, P4 ;  /* 0x000000ffff417224 */ /* 0x000fe200020e0605 */
[----:B------:R-:W-:Y:S01]  /*7c30*/  LOP3.LUT R52, R0, R13, RZ, 0x3c, !PT ;  /* 0x0000000d00347212 */ /* 0x000fe200078e3cff */
[----:B------:R-:W-:Y:S01]  /*7c40*/  UIMAD UR7, UR4, UR13, UR7 ;  /* 0x0000000d040772a4 */ /* 0x000fe2000f8e0207 */
[----:B------:R1:W5:Y:S01]  /*7c50*/  LD.E.128 R12, desc[UR50][R4.64] ;  /* 0x00000032040c7980 */ /* 0x000362000c101d00 */
[----:B------:R-:W-:-:S03]  /*7c60*/  IMAD R0, R19, 0x20, R22 ;  /* 0x0000002013007824 */ /* 0x000fc600078e0216 */
[----:B------:R-:W5:Y:S04]  /*7c70*/  LD.E.128 R32, desc[UR50][R32.64] ;  /* 0x0000003220207980 */ /* 0x000f68000c101d00 */
[----:B------:R-:W5:Y:S01]  /*7c80*/  LD.E.128 R56, desc[UR50][R56.64] ;  /* 0x0000003238387980 */ /* 0x000f62000c101d00 */
[----:B-1----:R-:W1:Y:S01]  /*7c90*/  @P1 LDC R5, c[0x0][0xbec] ;  /* 0x0002fb00ff051b82 */ /* 0x002e620000000800 */
[----:B------:R-:W-:Y:S02]  /*7ca0*/  UIADD3 UR9, UR9, UR7, URZ ;  /* 0x0000000709097290 */ /* 0x000fe4000fffe03f */
[----:B------:R-:W5:Y:S01]  /*7cb0*/  LD.E.128 R36, desc[UR50][R36.64] ;  /* 0x0000003224247980 */ /* 0x000f62000c101d00 */
[----:B------:R-:W-:Y:S01]  /*7cc0*/  UIMAD UR4, UR14, UR10, URZ ;  /* 0x0000000a0e0472a4 */ /* 0x000fe2000f8e023f */
[----:B------:R-:W-:Y:S01]  /*7cd0*/  IMAD R20, R21, 0x80, R0 ;  /* 0x0000008015147824 */ /* 0x000fe200078e0200 */
[----:B------:R-:W-:Y:S01]  /*7ce0*/  UIMAD.WIDE.U32 UR8, UR41, UR10, UR8 ;  /* 0x0000000a290872a5 */ /* 0x000fe2000f8e0008 */
[----:B------:R-:W5:Y:S01]  /*7cf0*/  LD.E.128 R40, desc[UR50][R40.64] ;  /* 0x0000003228287980 */ /* 0x000f62000c101d00 */
[----:B------:R-:W-:-:S03]  /*7d00*/  UIMAD UR4, UR41, UR11, UR4 ;  /* 0x0000000b290472a4 */ /* 0x000fc6000f8e0204 */
[----:B------:R-:W-:Y:S01]  /*7d10*/  ULDC.64 UR10, c[0x0][0xaf0] ;  /* 0x0002bc00000a7ab9 */ /* 0x000fe20000000a00 */
[----:B------:R-:W-:Y:S01]  /*7d20*/  UIADD3 UR9, UR9, UR4, URZ ;  /* 0x0000000409097290 */ /* 0x000fe2000fffe03f */
[----:B------:R-:W5:Y:S01]  /*7d30*/  LD.E.128 R44, desc[UR50][R44.64] ;  /* 0x000000322c2c7980 */ /* 0x000f62000c101d00 */
[----:B------:R-:W-:Y:S01]  /*7d40*/  UIMAD UR4, UR39, UR10, URZ ;  /* 0x0000000a270472a4 */ /* 0x000fe2000f8e023f */
[----:B------:R-:W-:Y:S01]  /*7d50*/  IMAD.MOV.U32 R21, RZ, RZ, R20 ;  /* 0x000000ffff157224 */ /* 0x000fe200078e0014 */
[----:B------:R-:W-:Y:S01]  /*7d60*/  UIMAD.WIDE.U32 UR8, UR38, UR10, UR8 ;  /* 0x0000000a260872a5 */ /* 0x000fe2000f8e0008 */
[----:B------:R-:W5:Y:S01]  /*7d70*/  LD.E.128 R68, desc[UR50][R68.64] ;  /* 0x0000003244447980 */ /* 0x000f62000c101d00 */
[----:B------:R-:W-:-:S03]  /*7d80*/  UIMAD UR4, UR38, UR11, UR4 ;  /* 0x0000000b260472a4 */ /* 0x000fc6000f8e0204 */
[----:B------:R-:W5:Y:S01]  /*7d90*/  LD.E.128 R60, desc[UR50][R60.64] ;  /* 0x000000323c3c7980 */ /* 0x000f62000c101d00 */
[----:B-1----:R-:W-:-:S03]  /*7da0*/  @P1 IMAD.HI.U32 R0, R20, R5, RZ ;  /* 0x0000000514001227 */ /* 0x002fc600078e00ff */
[----:B--2---:R-:W5:Y:S02]  /*7db0*/  LD.E.128 R8, desc[UR50][R10.64] ;  /* 0x000000320a087980 */ /* 0x004f64000c101d00 */
[----:B0-----:R-:W-:Y:S01]  /*7dc0*/  @P1 SHF.R.U32.HI R21, RZ, R83, R0 ;  /* 0x00000053ff151219 */ /* 0x001fe20000011600 */
[----:B------:R-:W-:Y:S01]  /*7dd0*/  UIADD3 UR4, UR9, UR4, URZ ;  /* 0x0000000409047290 */ /* 0x000fe2000fffe03f */
[----:B------:R-:W-:Y:S01]  /*7de0*/  IMAD.U32 R4, RZ, RZ, UR8 ;  /* 0x00000008ff047e24 */ /* 0x000fe2000f8e00ff */
[----:B------:R-:W5:Y:S01]  /*7df0*/  LD.E.128 R48, desc[UR50][R48.64] ;  /* 0x0000003230307980 */ /* 0x000f62000c101d00 */
[--C-:B------:R-:W-:Y:S01]  /*7e00*/  SHF.R.S32.HI R0, RZ, 0x1f, R21.reuse ;  /* 0x0000001fff007819 */ /* 0x100fe20000011415 */
[----:B------:R-:W-:Y:S01]  /*7e10*/  IMAD.MOV R6, RZ, RZ, -R21 ;  /* 0x000000ffff067224 */ /* 0x000fe200078e0a15 */
[----:B------:R-:W-:Y:S01]  /*7e20*/  MOV R5, UR9 ;  /* 0x0000000900057c02 */ /* 0x000fe20008000f00 */
[----:B------:R-:W-:Y:S01]  /*7e30*/  ULDC.64 UR8, c[0x0][0xae0] ;  /* 0x0002b80000087ab9 */ /* 0x000fe20000000a00 */
[----:B------:R-:W5:Y:S01]  /*7e40*/  LD.E.128 R76, desc[UR50][R76.64] ;  /* 0x000000324c4c7980 */ /* 0x000f62000c101d00 */
[----:B------:R-:W-:-:S02]  /*7e50*/  IMAD R0, R0, UR8, RZ ;  /* 0x0000000800007c24 */ /* 0x000fc4000f8e02ff */
[----:B------:R-:W-:Y:S01]  /*7e60*/  IMAD R81, R81, R6, R20 ;  /* 0x0000000651517224 */ /* 0x000fe200078e0214 */
[----:B------:R-:W5:Y:S01]  /*7e70*/  LD.E.128 R72, desc[UR50][R72.64] ;  /* 0x0000003248487980 */ /* 0x000f62000c101d00 */
[----:B------:R-:W-:-:S03]  /*7e80*/  IMAD.U32 R5, RZ, RZ, UR4 ;  /* 0x00000004ff057e24 */ /* 0x000fc6000f8e00ff */
[----:B------:R-:W5:Y:S01]  /*7e90*/  LD.E.128 R64, desc[UR50][R64.64] ;  /* 0x0000003240407980 */ /* 0x000f62000c101d00 */
[----:B------:R-:W-:-:S03]  /*7ea0*/  IMAD R83, R21, UR9, R0 ;  /* 0x0000000915537c24 */ /* 0x000fc6000f8e0200 */
[----:B------:R-:W5:Y:S01]  /*7eb0*/  LD.E.128 R52, desc[UR50][R52.64] ;  /* 0x0000003234347980 */ /* 0x000f62000c101d00 */
[----:B------:R-:W-:Y:S01]  /*7ec0*/  SHF.R.S32.HI R0, RZ, 0x1f, R81 ;  /* 0x0000001fff007819 */ /* 0x000fe20000011451 */
[----:B------:R-:W-:Y:S01]  /*7ed0*/  @!PT LDS RZ, [RZ] ;  /* 0x00000000fffff984 */ /* 0x000fe20000000800 */
[----:B------:R-:W-:Y:S01]  /*7ee0*/  @!PT LDS RZ, [RZ] ;  /* 0x00000000fffff984 */ /* 0x000fe20000000800 */
[----:B------:R-:W-:Y:S01]  /*7ef0*/  @!PT LDS RZ, [RZ] ;  /* 0x00000000fffff984 */ /* 0x000fe20000000800 */
[----:B------:R-:W-:Y:S01]  /*7f00*/  @!PT LDS RZ, [RZ] ;  /* 0x00000000fffff984 */ /* 0x000fe20000000800 */
[----:B------:R0:W-:Y:S06]  /*7f10*/  MEMBAR.ALL.CTA ;  /* 0x0000000000007992 */ /* 0x0001ec0000008000 */
[----:B0-----:R-:W0:Y:S01]  /*7f20*/  FENCE.VIEW.ASYNC.S ;  /* 0x00000000000073c6 */ /* 0x001e220000000000 */
[----:B------:R-:W-:Y:S01]  /*7f30*/  IMAD.WIDE.U32 R4, R21, UR8, R4 ;  /* 0x0000000815047c25 */ /* 0x000fe2000f8e0004 */
[----:B------:R-:W-:-:S03]  /*7f40*/  ULDC.64 UR8, c[0x0][0xad8] ;  /* 0x0002b60000087ab9 */ /* 0x000fc60000000a00 */
[----:B------:R-:W-:Y:S02]  /*7f50*/  IMAD.U32 R87, RZ, RZ, UR40 ;  /* 0x00000028ff577e24 */ /* 0x000fe4000f8e00ff */
[----:B------:R-:W-:Y:S02]  /*7f60*/  IMAD.IADD R5, R5, 0x1, R83 ;  /* 0x0000000105057824 */ /* 0x000fe400078e0253 */
[----:B------:R-:W-:Y:S02]  /*7f70*/  IMAD R6, R0, UR8, RZ ;  /* 0x0000000800067c24 */ /* 0x000fe4000f8e02ff */
[----:B------:R-:W-:Y:S02]  /*7f80*/  IMAD R86, R87, 0x80, R22 ;  /* 0x0000008057567824 */ /* 0x000fe400078e0216 */
[C---:B------:R-:W-:Y:S02]  /*7f90*/  IMAD R21, R81.reuse, UR9, R6 ;  /* 0x0000000951157c24 */ /* 0x040fe4000f8e0206 */
[----:B------:R-:W-:Y:S01]  /*7fa0*/  IMAD.WIDE.U32 R4, R81, UR8, R4 ;  /* 0x0000000851047c25 */ /* 0x000fe2000f8e0004 */
[----:B------:R-:W-:Y:S01]  /*7fb0*/  ISETP.GE.AND P2, PT, R86, R85, PT ;  /* 0x000000555600720c */ /* 0x000fe20003f46270 */
[----:B------:R-:W-:-:S02]  /*7fc0*/  ULDC.64 UR8, c[0x0][0xa80] ;  /* 0x0002a00000087ab9 */ /* 0x000fc40000000a00 */
[----:B------:R-:W-:Y:S01]  /*7fd0*/  VIADD R3, R3, 0x22820 ;  /* 0x0002282003037836 */ /* 0x000fe20000000000 */
[----:B------:R-:W-:Y:S01]  /*7fe0*/  LEA R6, P3, R4, UR8, 0x1 ;  /* 0x0000000804067c11 */ /* 0x000fe2000f8608ff */
[----:B------:R-:W-:Y:S02]  /*7ff0*/  IMAD.IADD R5, R5, 0x1, R21 ;  /* 0x0000000105057824 */ /* 0x000fe400078e0215 */
[----:B------:R-:W-:Y:S01]  /*8000*/  VIADD R0, R86, 0x20 ;  /* 0x0000002056007836 */ /* 0x000fe20000000000 */
[----:B------:R-:W-:Y:S02]  /*8010*/  PRMT R3, RZ, 0x654, R3 ;  /* 0x00000654ff037816 */ /* 0x000fe40000000003 */
[----:B------:R-:W-:Y:S02]  /*8020*/  LEA.HI.X R84, R4, UR9, R5, 0x1, P3 ;  /* 0x0000000904547c11 */ /* 0x000fe400098f0c05 */
[-C--:B------:R-:W-:Y:S01]  /*8030*/  ISETP.GE.AND P1, PT, R0, R85.reuse, PT ;  /* 0x000000550000720c */ /* 0x080fe20003f26270 */
[----:B------:R-:W-:Y:S01]  /*8040*/  VIADD R0, R86, 0x40 ;  /* 0x0000004056007836 */ /* 0x000fe20000000000 */
[----:B0-----:R0:W-:Y:S01]  /*8050*/  SYNCS.ARRIVE.TRANS64.RED.A1T0 RZ, [R3+URZ], RZ ;  /* 0x000000ff03ff79a7 */ /* 0x0011e2000810043f */
[----:B------:R1:W2:Y:S01]  /*8060*/  SHFL.IDX PT, R83, R6, RZ, 0x181f ;  /* 0x00181fff06537589 */ /* 0x0002a200000e0000 */
[----:B------:R-:W-:Y:S02]  /*8070*/  BSSY B1, `(.L_x_9451) ;  /* 0x0000015000017945 */ /* 0x000fe40003800000 */
[----:B------:R-:W-:Y:S01]  /*8080*/  ISETP.GE.AND P0, PT, R0, R85, PT ;  /* 0x000000550000720c */ /* 0x000fe20003f06270 */
[----:B0-----:R1:W0:Y:S01]  /*8090*/  SHFL.IDX PT, R3, R84, RZ, 0x181f ;  /* 0x00181fff54037589 */ /* 0x00122200000e0000 */
[----:B------:R-:W-:Y:S11]  /*80a0*/  @P2 BRA `(.L_x_9452) ;  /* 0x0000000000442947 */ /* 0x000ff60003800000 */
[----:B------:R-:W-:Y:S02]  /*80b0*/  ULDC UR4, c[0x0][0xac8] ;  /* 0x0002b20000047ab9 */ /* 0x000fe40000000800 */
[----:B------:R-:W-:Y:S02]  /*80c0*/  ISETP.GE.AND P5, PT, R2, UR4, PT ;  /* 0x0000000402007c0c */ /* 0x000fe4000bfa6270 */
[----:B------:R-:W-:Y:S02]  /*80d0*/  ISETP.GE.AND P4, PT, R17, UR4, PT ;  /* 0x0000000411007c0c */ /* 0x000fe4000bf86270 */
[----:B------:R-:W-:Y:S02]  /*80e0*/  ISETP.GE.AND P3, PT, R16, UR4, PT ;  /* 0x0000000410007c0c */ /* 0x000fe4000bf66270 */
[----:B------:R-:W-:-:S07]  /*80f0*/  ISETP.GE.AND P2, PT, R18, UR4, PT ;  /* 0x0000000412007c0c */ /* 0x000fce000bf46270 */
[----:B--2---:R-:W-:-:S04]  /*8100*/  @!P5 LEA R4, P6, R2, R83, 0x1 ;  /* 0x000000530204d211 */ /* 0x004fc800078c08ff */
[----:B0-----:R-:W-:Y:S02]  /*8110*/  @!P5 LEA.HI.X R5, R2, R3, R208, 0x1, P6 ;  /* 0x000000030205d211 */ /* 0x001fe400030f0cd0 */
[----:B------:R-:W-:-:S03]  /*8120*/  @!P4 LEA R20, P6, R17, R83, 0x1 ;  /* 0x000000531114c211 */ /* 0x000fc600078c08ff */
[----:B-----5:R3:W-:Y:S01]  /*8130*/  @!P5 ST.E.128 desc[UR50][R4.64], R12 ;  /* 0x0000000c0400d985 */ /* 0x0207e2000c101d32 */
[----:B------:R-:W-:Y:S02]  /*8140*/  @!P4 LEA.HI.X R21, R17, R3, R207, 0x1, P6 ;  /* 0x000000031115c211 */ /* 0x000fe400030f0ccf */
[----:B------:R-:W-:-:S03]  /*8150*/  @!P3 LEA R80, P6, R16, R83, 0x1 ;  /* 0x000000531050b211 */ /* 0x000fc600078c08ff */
[----:B------:R3:W-:Y:S01]  /*8160*/  @!P4 ST.E.128 desc[UR50][R20.64], R56 ;  /* 0x000000381400c985 */ /* 0x0007e2000c101d32 */
[----:B------:R-:W-:Y:S02]  /*8170*/  @!P3 LEA.HI.X R81, R16, R3, R206, 0x1, P6 ;  /* 0x000000031051b211 */ /* 0x000fe400030f0cce */
[----:B------:R-:W-:-:S03]  /*8180*/  @!P2 LEA R82, P6, R18, R83, 0x1 ;  /* 0x000000531252a211 */ /* 0x000fc600078c08ff */
[----:B------:R3:W-:Y:S01]  /*8190*/  @!P3 ST.E.128 desc[UR50][R80.64], R68 ;  /* 0x000000445000b985 */ /* 0x0007e2000c101d32 */
[----:B------:R-:W-:-:S05]  /*81a0*/  @!P2 LEA.HI.X R83, R18, R3, R205, 0x1, P6 ;  /* 0x000000031253a211 */ /* 0x000fca00030f0ccd */
[----:B------:R3:W-:Y:S04]  /*81b0*/  @!P2 ST.E.128 desc[UR50][R82.64], R76 ;  /* 0x0000004c5200a985 */ /* 0x0007e8000c101d32 */
.L_x_9452:
[----:B------:R-:W-:Y:S05]  /*81c0*/  BSYNC B1 ;  /* 0x0000000000017941 */ /* 0x000fea0003800000 */
.L_x_9451:
[----:B0-----:R0:W4:Y:S01]  /*81d0*/  SHFL.IDX PT, R3, R84, 0x1, 0x181f ;  /* 0x00381f0054037f89 */ /* 0x00112200000e0000 */
[----:B------:R-:W-:Y:S03]  /*81e0*/  BSSY B1, `(.L_x_9453) ;  /* 0x0000014000017945 */ /* 0x000fe60003800000 */
[----:B---3--:R0:W3:Y:S01]  /*81f0*/  SHFL.IDX PT, R21, R6, 0x1, 0x181f ;  /* 0x00381f0006157f89 */ /* 0x0080e200000e0000 */
[----:B------:R-:W-:Y:S05]  /*8200*/  @P1 BRA `(.L_x_9454) ;  /* 0x0000000000441947 */ /* 0x000fea0003800000 */
[----:B------:R-:W-:Y:S02]  /*8210*/  ULDC UR4, c[0x0][0xac8] ;  /* 0x0002b20000047ab9 */ /* 0x000fe40000000800 */
[----:B------:R-:W-:Y:S02]  /*8220*/  ISETP.GE.AND P4, PT, R2, UR4, PT ;  /* 0x0000000402007c0c */ /* 0x000fe4000bf86270 */
[----:B------:R-:W-:Y:S02]  /*8230*/  ISETP.GE.AND P3, PT, R17, UR4, PT ;  /* 0x0000000411007c0c */ /* 0x000fe4000bf66270 */
[----:B------:R-:W-:Y:S02]  /*8240*/  ISETP.GE.AND P2, PT, R16, UR4, PT ;  /* 0x0000000410007c0c */ /* 0x000fe4000bf46270 */
[----:B------:R-:W-:-:S07]  /*8250*/  ISETP.GE.AND P1, PT, R18, UR4, PT ;  /* 0x0000000412007c0c */ /* 0x000fce000bf26270 */
[CC--:B---3--:R-:W-:Y:S02]  /*8260*/  @!P4 LEA R4, P6, R2.reuse, R21.reuse, 0x1 ;  /* 0x000000150204c211 */ /* 0x0c8fe400078c08ff */
[C---:B-----5:R-:W-:Y:S02]  /*8270*/  @!P3 LEA R12, P5, R17.reuse, R21, 0x1 ;  /* 0x00000015110cb211 */ /* 0x060fe400078a08ff */
[----:B----4-:R-:W-:Y:S02]  /*8280*/  @!P4 LEA.HI.X R5, R2, R3, R208, 0x1, P6 ;  /* 0x000000030205c211 */ /* 0x010fe400030f0cd0 */
[----:B------:R-:W-:Y:S02]  /*8290*/  @!P2 LEA R14, P6, R16, R21, 0x1 ;  /* 0x00000015100ea211 */ /* 0x000fe400078c08ff */
[----:B------:R-:W-:Y:S01]  /*82a0*/  @!P3 LEA.HI.X R13, R17, R3, R207, 0x1, P5 ;  /* 0x00000003110db211 */ /* 0x000fe200028f0ccf */
[----:B------:R3:W-:Y:S01]  /*82b0*/  @!P4 ST.E.128 desc[UR50][R4.64], R24 ;  /* 0x000000180400c985 */ /* 0x0007e2000c101d32 */
[----:B------:R-:W-:-:S02]  /*82c0*/  @!P1 LEA R20, P5, R18, R21, 0x1 ;  /* 0x0000001512149211 */ /* 0x000fc400078a08ff */
[-C--:B------:R-:W-:Y:S01]  /*82d0*/  @!P2 LEA.HI.X R15, R16, R3.reuse, R206, 0x1, P6 ;  /* 0x00000003100fa211 */ /* 0x080fe200030f0cce */
[----:B------:R3:W-:Y:S01]  /*82e0*/  @!P3 ST.E.128 desc[UR50][R12.64], R36 ;  /* 0x000000240c00b985 */ /* 0x0007e2000c101d32 */
[----:B------:R-:W-:-:S03]  /*82f0*/  @!P1 LEA.HI.X R21, R18, R3, R205, 0x1, P5 ;  /* 0x0000000312159211 */ /* 0x000fc600028f0ccd */
[----:B------:R3:W-:Y:S04]  /*8300*/  @!P2 ST.E.128 desc[UR50][R14.64], R60 ;  /* 0x0000003c0e00a985 */ /* 0x0007e8000c101d32 */
[----:B------:R3:W-:Y:S02]  /*8310*/  @!P1 ST.E.128 desc[UR50][R20.64], R72 ;  /* 0x0000004814009985 */ /* 0x0007e4000c101d32 */
.L_x_9454:
[----:B------:R-:W-:Y:S05]  /*8320*/  BSYNC B1 ;  /* 0x0000000000017941 */ /* 0x000fea0003800000 */
.L_x_9453:
[----:B----4-:R4:W0:Y:S01]  /*8330*/  SHFL.IDX PT, R3, R84, 0x2, 0x181f ;  /* 0x00581f0054037f89 */ /* 0x01082200000e0000 */
        /* <DEDUP_REMOVED lines=8> */
[-C--:B---3--:R-:W-:Y:S02]  /*83c0*/  @!P3 LEA R4, P6, R2, R21.reuse, 0x1 ;  /* 0x000000150204b211 */ /* 0x088fe400078c08ff */
[CC--:B-----5:R-:W-:Y:S02]  /*83d0*/  @!P2 LEA R12, P5, R17.reuse, R21.reuse, 0x1 ;  /* 0x00000015110ca211 */ /* 0x0e0fe400078a08ff */
[----:B------:R-:W-:Y:S02]  /*83e0*/  @!P1 LEA R14, P4, R16, R21, 0x1 ;  /* 0x00000015100e9211 */ /* 0x000fe400078808ff */
[----:B0-----:R-:W-:Y:S02]  /*83f0*/  @!P3 LEA.HI.X R5, R2, R3, R208, 0x1, P6 ;  /* 0x000000030205b211 */ /* 0x001fe400030f0cd0 */
[----:B------:R-:W-:Y:S02]  /*8400*/  @!P0 LEA R20, P6, R18, R21, 0x1 ;  /* 0x0000001512148211 */ /* 0x000fe400078c08ff */
[-C--:B------:R-:W-:Y:S01]  /*8410*/  @!P2 LEA.HI.X R13, R17, R3.reuse, R207, 0x1, P5 ;  /* 0x00000003110da211 */ /* 0x080fe200028f0ccf */
[----:B------:R0:W-:Y:S01]  /*8420*/  @!P3 ST.E.128 desc[UR50][R4.64], R28 ;  /* 0x0000001c0400b985 */ /* 0x0001e2000c101d32 */
[----:B------:R-:W-:-:S02]  /*8430*/  @!P1 LEA.HI.X R15, R16, R3, R206, 0x1, P4 ;  /* 0x00000003100f9211 */ /* 0x000fc400020f0cce */
[----:B------:R-:W-:Y:S01]  /*8440*/  @!P0 LEA.HI.X R21, R18, R3, R205, 0x1, P6 ;  /* 0x0000000312158211 */ /* 0x000fe200030f0ccd */
[----:B------:R0:W-:Y:S04]  /*8450*/  @!P2 ST.E.128 desc[UR50][R12.64], R40 ;  /* 0x000000280c00a985 */ /* 0x0001e8000c101d32 */
[----:B------:R0:W-:Y:S04]  /*8460*/  @!P1 ST.E.128 desc[UR50][R14.64], R8 ;  /* 0x000000080e009985 */ /* 0x0001e8000c101d32 */
[----:B------:R0:W-:Y:S02]  /*8470*/  @!P0 ST.E.128 desc[UR50][R20.64], R64 ;  /* 0x0000004014008985 */ /* 0x0001e4000c101d32 */
.L_x_9456:
[----:B------:R-:W-:Y:S05]  /*8480*/  BSYNC B1 ;  /* 0x0000000000017941 */ /* 0x000fea0003800000 */
.L_x_9455:
[----:B------:R-:W-:Y:S01]  /*8490*/  IADD3 R0, R86, 0x60, RZ ;  /* 0x0000006056007810 */ /* 0x000fe20007ffe0ff */
[----:B0-----:R0:W0:Y:S03]  /*84a0*/  SHFL.IDX PT, R3, R84, 0x3, 0x181f ;  /* 0x00781f0054037f89 */ /* 0x00102600000e0000 */
[----:B------:R-:W-:Y:S01]  /*84b0*/  ISETP.GE.AND P0, PT, R0, R85, PT ;  /* 0x000000550000720c */ /* 0x000fe20003f06270 */
[----:B-----5:R0:W0:-:S12]  /*84c0*/  SHFL.IDX PT, R13, R6, 0x3, 0x181f ;  /* 0x00781f00060d7f89 */ /* 0x02001800000e0000 */
[----:B------:R-:W-:Y:S05]  /*84d0*/  @P0 BRA `(.L_x_9457) ;  /* 0x0000000c00bc0947 */ /* 0x000fea0003800000 */
[----:B------:R-:W-:Y:S02]  /*84e0*/  ULDC UR4, c[0x0][0xac8] ;  /* 0x0002b20000047ab9 */ /* 0x000fe40000000800 */
[----:B------:R-:W-:Y:S02]  /*84f0*/  ISETP.GE.AND P3, PT, R2, UR4, PT ;  /* 0x0000000402007c0c */ /* 0x000fe4000bf66270 */
[----:B------:R-:W-:Y:S02]  /*8500*/  ISETP.GE.AND P4, PT, R17, UR4, PT ;  /* 0x0000000411007c0c */ /* 0x000fe4000bf86270 */
[----:B------:R-:W-:-:S09]  /*8510*/  ISETP.GE.AND P5, PT, R16, UR4, PT ;  /* 0x0000000410007c0c */ /* 0x000fd2000bfa6270 */
[-C--:B0-----:R-:W-:Y:S02]  /*8520*/  @!P3 LEA R4, P0, R2, R13.reuse, 0x1 ;  /* 0x0000000d0204b211 */ /* 0x081fe400078008ff */
[CC--:B------:R-:W-:Y:S02]  /*8530*/  @!P4 LEA R8, P1, R17.reuse, R13.reuse, 0x1 ;  /* 0x0000000d1108c211 */ /* 0x0c0fe400078208ff */
[----:B------:R-:W-:Y:S02]  /*8540*/  @!P5 LEA R10, P2, R16, R13, 0x1 ;  /* 0x0000000d100ad211 */ /* 0x000fe400078408ff */
[-C--:B------:R-:W-:Y:S02]  /*8550*/  @!P3 LEA.HI.X R5, R2, R3.reuse, R208, 0x1, P0 ;  /* 0x000000030205b211 */ /* 0x080fe400000f0cd0 */
[-C--:B------:R-:W-:Y:S02]  /*8560*/  @!P4 LEA.HI.X R9, R17, R3.reuse, R207, 0x1, P1 ;  /* 0x000000031109c211 */ /* 0x080fe400008f0ccf */
[----:B------:R-:W-:Y:S01]  /*8570*/  @!P5 LEA.HI.X R11, R16, R3, R206, 0x1, P2 ;  /* 0x00000003100bd211 */ /* 0x000fe200010f0cce */
[----:B------:R0:W-:Y:S01]  /*8580*/  @!P3 ST.E.128 desc[UR50][R4.64], R32 ;  /* 0x000000200400b985 */ /* 0x0001e2000c101d32 */
[----:B------:R-:W-:-:S03]  /*8590*/  ISETP.GE.AND P0, PT, R18, UR4, PT ;  /* 0x0000000412007c0c */ /* 0x000fc6000bf06270 */
[----:B------:R0:W-:Y:S04]  /*85a0*/  @!P4 ST.E.128 desc[UR50][R8.64], R44 ;  /* 0x0000002c0800c985 */ /* 0x0001e8000c101d32 */
[----:B------:R0:W-:Y:S06]  /*85b0*/  @!P5 ST.E.128 desc[UR50][R10.64], R48 ;  /* 0x000000300a00d985 */ /* 0x0001ec000c101d32 */
[----:B------:R-:W-:Y:S05]  /*85c0*/  @P0 BRA `(.L_x_9457) ;  /* 0x0000000c00800947 */ /* 0x000fea0003800000 */
[----:B0-----:R-:W-:-:S04]  /*85d0*/  LEA R4, P0, R18, R13, 0x1 ;  /* 0x0000000d12047211 */ /* 0x001fc800078008ff */
[----:B------:R-:W-:-:S05]  /*85e0*/  LEA.HI.X R5, R18, R3, R205, 0x1, P0 ;  /* 0x0000000312057211 */ /* 0x000fca00000f0ccd */
[----:B------:R0:W-:Y:S01]  /*85f0*/  ST.E.128 desc[UR50][R4.64], R52 ;  /* 0x0000003404007985 */ /* 0x0001e2000c101d32 */
[----:B------:R-:W-:Y:S05]  /*8600*/  BRA `(.L_x_9457) ;  /* 0x0000000c00707947 */ /* 0x000fea0003800000 */
.L_x_9449:
        /* <DEDUP_REMOVED lines=23> */
[----:B0-----:R-:W-:Y:S01]  /*8780*/  ISETP.NE.AND P0, PT, R13, 0x1, PT ;  /* 0x000000010d00780c */ /* 0x001fe20003f05270 */
[----:B------:R-:W-:Y:S01]  /*8790*/  UMOV UR4, URZ ;  /* 0x0000003f00047c82 */ /* 0x000fe20008000000 */
[----:B------:R-:W-:Y:S01]  /*87a0*/  USHF.R.S32.HI UR11, URZ, 0x1f, UR41 ;  /* 0x0000001f3f0b7899 */ /* 0x000fe20008011429 */
[----:B------:R-:W-:-:S10]  /*87b0*/  ISETP.GE.AND P1, PT, R209, 0x80, PT ;  /* 0x00000080d100780c */ /* 0x000fd40003f26270 */
[----:B------:R-:W0:Y:S01]  /*87c0*/  @P0 LDC R11, c[0x0][0xbec] ;  /* 0x0002fb00ff0b0b82 */ /* 0x000e220000000800 */
[----:B--2---:R-:W-:-:S13]  /*87d0*/  @P2 R2UR UR4, R3 ;  /* 0x00000000030422ca */ /* 0x004fda00000e0000 */
[----:B------:R-:W-:Y:S01]  /*87e0*/  USHF.R.S32.HI UR10, URZ, 0x1f, UR4 ;  /* 0x0000001f3f0a7899 */ /* 0x000fe20008011404 */
[----:B01----:R-:W-:Y:S11]  /*87f0*/  @P3 BRA `(.L_x_9458) ;  /* 0x0000000000103947 */ /* 0x003ff60003800000 */
[----:B------:R-:W-:Y:S05]  /*8800*/  @!P2 BRA `(.L_x_9458) ;  /* 0x00000000000ca947 */ /* 0x000fea0003800000 */
[----:B------:R-:W2:Y:S04]  /*8810*/  LDG.E R3, desc[UR50][R4.64] ;  /* 0x0000003204037981 */ /* 0x000ea8000c1e1900 */
[----:B-----5:R-:W2:Y:S02]  /*8820*/  LDG.E R0, desc[UR50][R4.64+0x4] ;  /* 0x0000043204007981 */ /* 0x020ea4000c1e1900 */
[----:B--2---:R-:W-:-:S07]  /*8830*/  IMAD.IADD R0, R0, 0x1, -R3 ;  /* 0x0000000100007824 */ /* 0x004fce00078e0a03 */
.L_x_9458:
        /* <DEDUP_REMOVED lines=27> */
[----:B0-----:R-:W-:Y:S01]  /*89f0*/  @P1 IMAD.HI.U32 R3, R5, R4, RZ ;  /* 0x0000000405031227 */ /* 0x001fe200078e00ff */
[----:B------:R-:W-:-:S04]  /*8a00*/  MOV R4, R5 ;  /* 0x0000000500047202 */ /* 0x000fc80000000f00 */
        /* <DEDUP_REMOVED lines=17> */
.L_x_9460:
[----:B------:R-:W-:Y:S05]  /*8b20*/  BSYNC B1 ;  /* 0x0000000000017941 */ /* 0x000fea0003800000 */
.L_x_9459:
[----:B------:R-:W1:Y:S01]  /*8b30*/  @P0 LDC R5, c[0x0][0xbf0] ;  /* 0x0002fc00ff050b82 */ /* 0x000e620000000800 */
[----:B------:R-:W-:Y:S01]  /*8b40*/  ULDC.64 UR12, c[0x0][0xaa0] ;  /* 0x0002a800000c7ab9 */ /* 0x000fe20000000a00 */
[----:B0-----:R-:W-:Y:S01]  /*8b50*/  IMAD R3, R19, 0x20, R22 ;  /* 0x0000002013037824 */ /* 0x001fe200078e0216 */
[----:B------:R-:W-:Y:S01]  /*8b60*/  UIMAD UR7, UR10, UR12, URZ ;  /* 0x0000000c0a0772a4 */ /* 0x000fe2000f8e023f */
[----:B------:R-:W-:Y:S01]  /*8b70*/  IMAD.U32 R8, RZ, RZ, UR40 ;  /* 0x00000028ff087e24 */ /* 0x000fe2000f8e00ff */
[----:B------:R-:W-:Y:S01]  /*8b80*/  UIMAD.WIDE.U32 UR8, UR4, UR12, URZ ;  /* 0x0000000c040872a5 */ /* 0x000fe2000f8e003f */
[----:B------:R-:W-:Y:S01]  /*8b90*/  IMAD.U32 R15, RZ, RZ, UR40 ;  /* 0x00000028ff0f7e24 */ /* 0x000fe2000f8e00ff */
[----:B------:R-:W-:Y:S01]  /*8ba0*/  UIMAD UR7, UR4, UR13, UR7 ;  /* 0x0000000d040772a4 */ /* 0x000fe2000f8e0207 */
[----:B------:R-:W-:Y:S01]  /*8bb0*/  IMAD R8, R8, 0x80, R3 ;  /* 0x0000008008087824 */ /* 0x000fe200078e0203 */
[----:B------:R-:W-:Y:S01]  /*8bc0*/  BSSY B1, `(.L_x_9461) ;  /* 0x000003e000017945 */ /* 0x000fe20003800000 */
[----:B------:R-:W-:Y:S01]  /*8bd0*/  ULDC.64 UR12, c[0x0][0xae8] ;  /* 0x0002ba00000c7ab9 */ /* 0x000fe20000000a00 */
[----:B------:R-:W-:Y:S01]  /*8be0*/  UIADD3 UR9, UR9, UR7, URZ ;  /* 0x0000000709097290 */ /* 0x000fe2000fffe03f */
[----:B------:R-:W-:Y:S01]  /*8bf0*/  @P0 IMAD.HI.U32 R4, R8, R11, RZ ;  /* 0x0000000b08040227 */ /* 0x000fe200078e00ff */
[----:B------:R-:W-:-:S02]  /*8c00*/  UIMAD UR4, UR11, UR12, URZ ;  /* 0x0000000c0b0472a4 */ /* 0x000fc4000f8e023f */
[----:B------:R-:W-:Y:S01]  /*8c10*/  UIMAD.WIDE.U32 UR8, UR41, UR12, UR8 ;  /* 0x0000000c290872a5 */ /* 0x000fe2000f8e0008 */
[----:B------:R-:W-:Y:S01]  /*8c20*/  IMAD.MOV.U32 R3, RZ, RZ, R8 ;  /* 0x000000ffff037224 */ /* 0x000fe200078e0008 */
[----:B------:R-:W-:Y:S01]  /*8c30*/  UIMAD UR4, UR41, UR13, UR4 ;  /* 0x0000000d290472a4 */ /* 0x000fe2000f8e0204 */
[----:B------:R-:W-:-:S03]  /*8c40*/  ULDC.64 UR10, c[0x0][0xaf0] ;  /* 0x0002bc00000a7ab9 */ /* 0x000fc60000000a00 */
[----:B------:R-:W-:Y:S02]  /*8c50*/  UIADD3 UR9, UR9, UR4, URZ ;  /* 0x0000000409097290 */ /* 0x000fe4000fffe03f */
[----:B------:R-:W-:Y:S01]  /*8c60*/  UIMAD UR4, UR39, UR10, URZ ;  /* 0x0000000a270472a4 */ /* 0x000fe2000f8e023f */
[----:B-1----:R-:W-:Y:S01]  /*8c70*/  @P0 SHF.R.U32.HI R3, RZ, R5, R4 ;  /* 0x00000005ff030219 */ /* 0x002fe20000011604 */
[----:B------:R-:W-:Y:S02]  /*8c80*/  UIMAD.WIDE.U32 UR8, UR38, UR10, UR8 ;  /* 0x0000000a260872a5 */ /* 0x000fe4000f8e0008 */
[----:B------:R-:W-:Y:S01]  /*8c90*/  UIMAD UR4, UR38, UR11, UR4 ;  /* 0x0000000b260472a4 */ /* 0x000fe2000f8e0204 */
[--C-:B------:R-:W-:Y:S01]  /*8ca0*/  SHF.R.S32.HI R4, RZ, 0x1f, R3.reuse ;  /* 0x0000001fff047819 */ /* 0x100fe20000011403 */
[----:B------:R-:W-:Y:S01]  /*8cb0*/  IMAD.MOV R9, RZ, RZ, -R3 ;  /* 0x000000ffff097224 */ /* 0x000fe200078e0a03 */
[----:B------:R-:W-:Y:S01]  /*8cc0*/  ULDC.64 UR10, c[0x0][0xae0] ;  /* 0x0002b800000a7ab9 */ /* 0x000fe20000000a00 */
[----:B------:R-:W-:-:S02]  /*8cd0*/  UIADD3 UR4, UR9, UR4, URZ ;  /* 0x0000000409047290 */ /* 0x000fc4000fffe03f */
[----:B------:R-:W-:Y:S02]  /*8ce0*/  IMAD.U32 R5, RZ, RZ, UR9 ;  /* 0x00000009ff057e24 */ /* 0x000fe4000f8e00ff */
[----:B------:R-:W-:Y:S01]  /*8cf0*/  IMAD R6, R4, UR10, RZ ;  /* 0x0000000a04067c24 */ /* 0x000fe2000f8e02ff */
[----:B------:R-:W-:Y:S01]  /*8d00*/  MOV R4, UR8 ;  /* 0x0000000800047c02 */ /* 0x000fe20008000f00 */
[----:B------:R-:W-:Y:S01]  /*8d10*/  IMAD R9, R13, R9, R8 ;  /* 0x000000090d097224 */ /* 0x000fe200078e0208 */
[----:B------:R-:W-:Y:S01]  /*8d20*/  ULDC.64 UR8, c[0x0][0xad8] ;  /* 0x0002b60000087ab9 */ /* 0x000fe20000000a00 */
[----:B------:R-:W-:Y:S02]  /*8d30*/  IMAD.U32 R5, RZ, RZ, UR4 ;  /* 0x00000004ff057e24 */ /* 0x000fe4000f8e00ff */
[C---:B------:R-:W-:Y:S02]  /*8d40*/  IMAD R11, R3.reuse, UR11, R6 ;  /* 0x0000000b030b7c24 */ /* 0x040fe4000f8e0206 */
[----:B------:R-:W-:Y:S01]  /*8d50*/  IMAD.WIDE.U32 R4, R3, UR10, R4 ;  /* 0x0000000a03047c25 */ /* 0x000fe2000f8e0004 */
[----:B------:R-:W-:-:S03]  /*8d60*/  SHF.R.S32.HI R3, RZ, 0x1f, R9 ;  /* 0x0000001fff037819 */ /* 0x000fc60000011409 */
[----:B------:R-:W-:Y:S02]  /*8d70*/  IMAD.IADD R5, R5, 0x1, R11 ;  /* 0x0000000105057824 */ /* 0x000fe400078e020b */
[----:B------:R-:W-:Y:S02]  /*8d80*/  IMAD R6, R3, UR8, RZ ;  /* 0x0000000803067c24 */ /* 0x000fe4000f8e02ff */
[----:B------:R-:W-:Y:S02]  /*8d90*/  IMAD R8, R15, 0x80, R22 ;  /* 0x000000800f087824 */ /* 0x000fe400078e0216 */
[----:B-----5:R-:W-:Y:S02]  /*8da0*/  IMAD R13, R0, R13, RZ ;  /* 0x0000000d000d7224 */ /* 0x020fe400078e02ff */
[C---:B------:R-:W-:Y:S02]  /*8db0*/  IMAD R3, R9.reuse, UR9, R6 ;  /* 0x0000000909037c24 */ /* 0x040fe4000f8e0206 */
[----:B------:R-:W-:Y:S01]  /*8dc0*/  IMAD.WIDE.U32 R4, R9, UR8, R4 ;  /* 0x0000000809047c25 */ /* 0x000fe2000f8e0004 */
[----:B------:R-:W-:Y:S01]  /*8dd0*/  ISETP.GE.AND P2, PT, R8, R13, PT ;  /* 0x0000000d0800720c */ /* 0x000fe20003f46270 */
[----:B------:R-:W-:-:S02]  /*8de0*/  ULDC.64 UR8, c[0x0][0xa80] ;  /* 0x0002a00000087ab9 */ /* 0x000fc40000000a00 */
[----:B------:R-:W-:Y:S01]  /*8df0*/  IMAD.IADD R3, R5, 0x1, R3 ;  /* 0x0000000105037824 */ /* 0x000fe200078e0203 */
[----:B------:R-:W-:Y:S01]  /*8e00*/  LEA R6, P3, R4, UR8, 0x1 ;  /* 0x0000000804067c11 */ /* 0x000fe2000f8608ff */
[----:B------:R-:W-:-:S03]  /*8e10*/  VIADD R0, R8, 0x20 ;  /* 0x0000002008007836 */ /* 0x000fc60000000000 */
[----:B------:R-:W-:Y:S01]  /*8e20*/  LEA.HI.X R3, R4, UR9, R3, 0x1, P3 ;  /* 0x0000000904037c11 */ /* 0x000fe200098f0c03 */
[----:B------:R0:W1:Y:S01]  /*8e30*/  SHFL.IDX PT, R9, R6, RZ, 0x181f ;  /* 0x00181fff06097589 */ /* 0x00006200000e0000 */
[-C--:B------:R-:W-:Y:S01]  /*8e40*/  ISETP.GE.AND P1, PT, R0, R13.reuse, PT ;  /* 0x0000000d0000720c */ /* 0x080fe20003f26270 */
[----:B------:R-:W-:Y:S02]  /*8e50*/  VIADD R0, R8, 0x40 ;  /* 0x0000004008007836 */ /* 0x000fe40000000000 */
[----:B------:R0:W2:Y:S03]  /*8e60*/  SHFL.IDX PT, R5, R3, RZ, 0x181f ;  /* 0x00181fff03057589 */ /* 0x0000a600000e0000 */
[----:B------:R-:W-:Y:S01]  /*8e70*/  ISETP.GE.AND P0, PT, R0, R13, PT ;  /* 0x0000000d0000720c */ /* 0x000fe20003f06270 */
[----:B------:R-:W-:-:S12]  /*8e80*/  @P2 BRA `(.L_x_9462) ;  /* 0x0000000000442947 */ /* 0x000fd80003800000 */
[----:B------:R-:W-:Y:S02]  /*8e90*/  ULDC UR4, c[0x0][0xac8] ;  /* 0x0002b20000047ab9 */ /* 0x000fe40000000800 */
[----:B------:R-:W-:Y:S02]  /*8ea0*/  ISETP.GE.AND P5, PT, R2, UR4, PT ;  /* 0x0000000402007c0c */ /* 0x000fe4000bfa6270 */
[----:B------:R-:W-:Y:S02]  /*8eb0*/  ISETP.GE.AND P4, PT, R17, UR4, PT ;  /* 0x0000000411007c0c */ /* 0x000fe4000bf86270 */
[----:B------:R-:W-:Y:S02]  /*8ec0*/  ISETP.GE.AND P3, PT, R16, UR4, PT ;  /* 0x0000000410007c0c */ /* 0x000fe4000bf66270 */
[----:B------:R-:W-:-:S07]  /*8ed0*/  ISETP.GE.AND P2, PT, R18, UR4, PT ;  /* 0x0000000412007c0c */ /* 0x000fce000bf46270 */
[----:B-1----:R-:W-:-:S04]  /*8ee0*/  @!P5 LEA R10, P6, R2, R9, 0x1 ;  /* 0x00000009020ad211 */ /* 0x002fc800078c08ff */
[----:B--2---:R-:W-:Y:S02]  /*8ef0*/  @!P5 LEA.HI.X R11, R2, R5, R208, 0x1, P6 ;  /* 0x00000005020bd211 */ /* 0x004fe400030f0cd0 */
[----:B------:R-:W-:-:S03]  /*8f00*/  @!P4 LEA R14, P6, R17, R9, 0x1 ;  /* 0x00000009110ec211 */ /* 0x000fc600078c08ff */
[----:B------:R3:W-:Y:S01]  /*8f10*/  @!P5 ST.E.128 desc[UR50][R10.64], RZ ;  /* 0x000000ff0a00d985 */ /* 0x0007e2000c101d32 */
[----:B------:R-:W-:Y:S02]  /*8f20*/  @!P4 LEA.HI.X R15, R17, R5, R207, 0x1, P6 ;  /* 0x00000005110fc211 */ /* 0x000fe400030f0ccf */
[----:B------:R-:W-:-:S03]  /*8f30*/  @!P3 LEA R20, P6, R16, R9, 0x1 ;  /* 0x000000091014b211 */ /* 0x000fc600078c08ff */
[----:B------:R3:W-:Y:S01]  /*8f40*/  @!P4 ST.E.128 desc[UR50][R14.64], RZ ;  /* 0x000000ff0e00c985 */ /* 0x0007e2000c101d32 */
[----:B------:R-:W-:Y:S02]  /*8f50*/  @!P3 LEA.HI.X R21, R16, R5, R206, 0x1, P6 ;  /* 0x000000051015b211 */ /* 0x000fe400030f0cce */
[----:B------:R-:W-:-:S03]  /*8f60*/  @!P2 LEA R4, P6, R18, R9, 0x1 ;  /* 0x000000091204a211 */ /* 0x000fc600078c08ff */
[----:B------:R3:W-:Y:S01]  /*8f70*/  @!P3 ST.E.128 desc[UR50][R20.64], RZ ;  /* 0x000000ff1400b985 */ /* 0x0007e2000c101d32 */
[----:B------:R-:W-:-:S05]  /*8f80*/  @!P2 LEA.HI.X R5, R18, R5, R205, 0x1, P6 ;  /* 0x000000051205a211 */ /* 0x000fca00030f0ccd */
[----:B------:R3:W-:Y:S04]  /*8f90*/  @!P2 ST.E.128 desc[UR50][R4.64], RZ ;  /* 0x000000ff0400a985 */ /* 0x0007e8000c101d32 */
.L_x_9462:
[----:B------:R-:W-:Y:S05]  /*8fa0*/  BSYNC B1 ;  /* 0x0000000000017941 */ /* 0x000fea0003800000 */
.L_x_9461:
[----:B--23--:R2:W3:Y:S01]  /*8fb0*/  SHFL.IDX PT, R5, R3, 0x1, 0x181f ;  /* 0x00381f0003057f89 */ /* 0x00c4e200000e0000 */
[----:B------:R-:W-:Y:S03]  /*8fc0*/  BSSY B1, `(.L_x_9463) ;  /* 0x0000014000017945 */ /* 0x000fe60003800000 */
[----:B-1----:R2:W1:Y:S01]  /*8fd0*/  SHFL.IDX PT, R9, R6, 0x1, 0x181f ;  /* 0x00381f0006097f89 */ /* 0x00246200000e0000 */
[----:B------:R-:W-:Y:S05]  /*8fe0*/  @P1 BRA `(.L_x_9464) ;  /* 0x0000000000441947 */ /* 0x000fea0003800000 */
[----:B------:R-:W-:Y:S02]  /*8ff0*/  ULDC UR4, c[0x0][0xac8] ;  /* 0x0002b20000047ab9 */ /* 0x000fe40000000800 */
[----:B------:R-:W-:Y:S02]  /*9000*/  ISETP.GE.AND P4, PT, R2, UR4, PT ;  /* 0x0000000402007c0c */ /* 0x000fe4000bf86270 */
[----:B------:R-:W-:Y:S02]  /*9010*/  ISETP.GE.AND P3, PT, R17, UR4, PT ;  /* 0x0000000411007c0c */ /* 0x000fe4000bf66270 */
[----:B------:R-:W-:Y:S02]  /*9020*/  ISETP.GE.AND P2, PT, R16, UR4, PT ;  /* 0x0000000410007c0c */ /* 0x000fe4000bf46270 */
[----:B------:R-:W-:-:S07]  /*9030*/  ISETP.GE.AND P1, PT, R18, UR4, PT ;  /* 0x0000000412007c0c */ /* 0x000fce000bf26270 */
[CC--:B-1----:R-:W-:Y:S02]  /*9040*/  @!P4 LEA R10, P6, R2.reuse, R9.reuse, 0x1 ;  /* 0x00000009020ac211 */ /* 0x0c2fe400078c08ff */
[C---:B------:R-:W-:Y:S02]  /*9050*/  @!P3 LEA R14, P5, R17.reuse, R9, 0x1 ;  /* 0x00000009110eb211 */ /* 0x040fe400078a08ff */
[----:B---3--:R-:W-:Y:S02]  /*9060*/  @!P4 LEA.HI.X R11, R2, R5, R208, 0x1, P6 ;  /* 0x00000005020bc211 */ /* 0x008fe400030f0cd0 */
[----:B------:R-:W-:Y:S02]  /*9070*/  @!P2 LEA R20, P6, R16, R9, 0x1 ;  /* 0x000000091014a211 */ /* 0x000fe400078c08ff */
[----:B------:R-:W-:Y:S01]  /*9080*/  @!P3 LEA.HI.X R15, R17, R5, R207, 0x1, P5 ;  /* 0x00000005110fb211 */ /* 0x000fe200028f0ccf */
[----:B------:R4:W-:Y:S01]  /*9090*/  @!P4 ST.E.128 desc[UR50][R10.64], RZ ;  /* 0x000000ff0a00c985 */ /* 0x0009e2000c101d32 */
[----:B------:R-:W-:-:S02]  /*90a0*/  @!P1 LEA R4, P5, R18, R9, 0x1 ;  /* 0x0000000912049211 */ /* 0x000fc400078a08ff */
[-C--:B------:R-:W-:Y:S01]  /*90b0*/  @!P2 LEA.HI.X R21, R16, R5.reuse, R206, 0x1, P6 ;  /* 0x000000051015a211 */ /* 0x080fe200030f0cce */
[----:B------:R4:W-:Y:S01]  /*90c0*/  @!P3 ST.E.128 desc[UR50][R14.64], RZ ;  /* 0x000000ff0e00b985 */ /* 0x0009e2000c101d32 */
[----:B------:R-:W-:-:S03]  /*90d0*/  @!P1 LEA.HI.X R5, R18, R5, R205, 0x1, P5 ;  /* 0x0000000512059211 */ /* 0x000fc600028f0ccd */
[----:B------:R4:W-:Y:S04]  /*90e0*/  @!P2 ST.E.128 desc[UR50][R20.64], RZ ;  /* 0x000000ff1400a985 */ /* 0x0009e8000c101d32 */
[----:B------:R4:W-:Y:S02]  /*90f0*/  @!P1 ST.E.128 desc[UR50][R4.64], RZ ;  /* 0x000000ff04009985 */ /* 0x0009e4000c101d32 */
.L_x_9464:
[----:B------:R-:W-:Y:S05]  /*9100*/  BSYNC B1 ;  /* 0x0000000000017941 */ /* 0x000fea0003800000 */
.L_x_9463:
[----:B---34-:R3:W4:Y:S01]  /*9110*/  SHFL.IDX PT, R5, R3, 0x2, 0x181f ;  /* 0x00581f0003057f89 */ /* 0x01872200000e0000 */
        /* <DEDUP_REMOVED lines=8> */
[-C--:B-1----:R-:W-:Y:S02]  /*91a0*/  @!P3 LEA R10, P6, R2, R9.reuse, 0x1 ;  /* 0x00000009020ab211 */ /* 0x082fe400078c08ff */
[CC--:B------:R-:W-:Y:S02]  /*91b0*/  @!P2 LEA R14, P5, R17.reuse, R9.reuse, 0x1 ;  /* 0x00000009110ea211 */ /* 0x0c0fe400078a08ff */
[----:B------:R-:W-:Y:S02]  /*91c0*/  @!P1 LEA R20, P4, R16, R9, 0x1 ;  /* 0x0000000910149211 */ /* 0x000fe400078808ff */
[----:B----4-:R-:W-:Y:S02]  /*91d0*/  @!P3 LEA.HI.X R11, R2, R5, R208, 0x1, P6 ;  /* 0x00000005020bb211 */ /* 0x010fe400030f0cd0 */
[----:B------:R-:W-:Y:S02]  /*91e0*/  @!P0 LEA R4, P6, R18, R9, 0x1 ;  /* 0x0000000912048211 */ /* 0x000fe400078c08ff */
[-C--:B------:R-:W-:Y:S01]  /*91f0*/  @!P2 LEA.HI.X R15, R17, R5.reuse, R207, 0x1, P5 ;  /* 0x00000005110fa211 */ /* 0x080fe200028f0ccf */
[----:B------:R1:W-:Y:S01]  /*9200*/  @!P3 ST.E.128 desc[UR50][R10.64], RZ ;  /* 0x000000ff0a00b985 */ /* 0x0003e2000c101d32 */
[----:B------:R-:W-:-:S02]  /*9210*/  @!P1 LEA.HI.X R21, R16, R5, R206, 0x1, P4 ;  /* 0x0000000510159211 */ /* 0x000fc400020f0cce */
[----:B------:R-:W-:Y:S01]  /*9220*/  @!P0 LEA.HI.X R5, R18, R5, R205, 0x1, P6 ;  /* 0x0000000512058211 */ /* 0x000fe200030f0ccd */
[----:B------:R1:W-:Y:S04]  /*9230*/  @!P2 ST.E.128 desc[UR50][R14.64], RZ ;  /* 0x000000ff0e00a985 */ /* 0x0003e8000c101d32 */
[----:B------:R1:W-:Y:S04]  /*9240*/  @!P1 ST.E.128 desc[UR50][R20.64], RZ ;  /* 0x000000ff14009985 */ /* 0x0003e8000c101d32 */
[----:B------:R1:W-:Y:S02]  /*9250*/  @!P0 ST.E.128 desc[UR50][R4.64], RZ ;  /* 0x000000ff04008985 */ /* 0x0003e4000c101d32 */
.L_x_9466:
[----:B------:R-:W-:Y:S05]  /*9260*/  BSYNC B1 ;  /* 0x0000000000017941 */ /* 0x000fea0003800000 */
.L_x_9465:
[----:B------:R-:W-:Y:S01]  /*9270*/  VIADD R0, R8, 0x60 ;  /* 0x0000006008007836 */ /* 0x000fe20000000000 */
[----:B0-23--:R-:W0:Y:S04]  /*9280*/  SHFL.IDX PT, R3, R3, 0x3, 0x181f ;  /* 0x00781f0003037f89 */ /* 0x00de2800000e0000 */
[----:B------:R-:W-:Y:S01]  /*9290*/  ISETP.GE.AND P0, PT, R0, R13, PT ;  /* 0x0000000d0000720c */ /* 0x000fe20003f06270 */
[----:B-1--4-:R1:W2:-:S12]  /*92a0*/  SHFL.IDX PT, R5, R6, 0x3, 0x181f ;  /* 0x00781f0006057f89 */ /* 0x01229800000e0000 */
[----:B-1----:R-:W-:Y:S05]  /*92b0*/  @P0 BRA `(.L_x_9457) ;  /* 0x0000000000440947 */ /* 0x002fea0003800000 */
[----:B------:R-:W-:Y:S02]  /*92c0*/  ULDC UR4, c[0x0][0xac8] ;  /* 0x0002b20000047ab9 */ /* 0x000fe40000000800 */
[----:B------:R-:W-:Y:S02]  /*92d0*/  ISETP.GE.AND P3, PT, R2, UR4, PT ;  /* 0x0000000402007c0c */ /* 0x000fe4000bf66270 */
[----:B------:R-:W-:Y:S02]  /*92e0*/  ISETP.GE.AND P2, PT, R17, UR4, PT ;  /* 0x0000000411007c0c */ /* 0x000fe4000bf46270 */
[----:B------:R-:W-:Y:S02]  /*92f0*/  ISETP.GE.AND P1, PT, R16, UR4, PT ;  /* 0x0000000410007c0c */ /* 0x000fe4000bf26270 */
[----:B------:R-:W-:-:S07]  /*9300*/  ISETP.GE.AND P0, PT, R18, UR4, PT ;  /* 0x0000000412007c0c */ /* 0x000fce000bf06270 */
[-C--:B--2---:R-:W-:Y:S02]  /*9310*/  @!P3 LEA R8, P6, R2, R5.reuse, 0x1 ;  /* 0x000000050208b211 */ /* 0x084fe400078c08ff */
[CC--:B------:R-:W-:Y:S02]  /*9320*/  @!P2 LEA R10, P5, R17.reuse, R5.reuse, 0x1 ;  /* 0x00000005110aa211 */ /* 0x0c0fe400078a08ff */
[----:B------:R-:W-:Y:S02]  /*9330*/  @!P1 LEA R12, P4, R16, R5, 0x1 ;  /* 0x00000005100c9211 */ /* 0x000fe400078808ff */
[----:B0-----:R-:W-:Y:S02]  /*9340*/  @!P3 LEA.HI.X R9, R2, R3, R208, 0x1, P6 ;  /* 0x000000030209b211 */ /* 0x001fe400030f0cd0 */
        /* <DEDUP_REMOVED lines=8> */
.L_x_9457:
[----:B------:R-:W-:Y:S05]  /*93d0*/  BSYNC B0 ;  /* 0x0000000000007941 */ /* 0x000fea0003800000 */
.L_x_9448:
[----:B------:R-:W-:Y:S02]  /*93e0*/  ULDC UR4, c[0x0][0xc3c] ;  /* 0x00030f0000047ab9 */ /* 0x000fe40000000800 */
[----:B------:R-:W-:-:S13]  /*93f0*/  ISETP.GE.AND P0, PT, R7, UR4, PT ;  /* 0x0000000407007c0c */ /* 0x000fda000bf06270 */
[----:B------:R-:W-:Y:S05]  /*9400*/  @!P0 BRA `(.L_x_9467) ;  /* 0xffffff7800608947 */ /* 0x000fea000383ffff */
[----:B------:R-:W-:Y:S05]  /*9410*/  EXIT ;  /* 0x000000000000794d */ /* 0x000fea0003800000 */
.L_x_9420:
        /* <DEDUP_REMOVED lines=16> */
.L_x_9468:
        /* <DEDUP_REMOVED lines=40> */
.L_x_9474:
[----:B------:R-:W0:Y:S01]  /*97a0*/  LDC R2, c[0x0][0xc3c] ;  /* 0x00030f00ff027b82 */ /* 0x000e220000000800 */
[----:B------:R-:W-:-:S06]  /*97b0*/  UIADD3 UR4, UR4, 0x1f, URZ ;  /* 0x0000001f04047890 */ /* 0x000fcc000fffe03f */
[----:B0-----:R-:W-:-:S13]  /*97c0*/  ISETP.LE.AND P6, PT, R2, UR4, PT ;  /* 0x0000000402007c0c */ /* 0x001fda000bfc3270 */
[----:B------:R-:W-:Y:S05]  /*97d0*/  @P6 BRA `(.L_x_9471) ;  /* 0x0000000400246947 */ /* 0x000fea0003800000 */
[----:B------:R-:W-:Y:S01]  /*97e0*/  VIADD R7, R5, UR4 ;  /* 0x0000000405077c36 */ /* 0x000fe20008000000 */
[----:B------:R-:W-:Y:S01]  /*97f0*/  BSSY B0, `(.L_x_9472) ;  /* 0x0000007000007945 */ /* 0x000fe20003800000 */
[----:B------:R-:W-:-:S03]  /*9800*/  MOV R0, RZ ;  /* 0x000000ff00007202 */ /* 0x000fc60000000f00 */
[----:B------:R-:W-:-:S13]  /*9810*/  ISETP.GE.OR P6, PT, R7, R2, !P0 ;  /* 0x000000020700720c */ /* 0x000fda00047c6670 */
[----:B------:R-:W-:Y:S05]  /*9820*/  @P6 BRA `(.L_x_9473) ;  /* 0x00000000000c6947 */ /* 0x000fea0003800000 */
[----:B------:R-:W0:Y:S02]  /*9830*/  LDC.64 R2, c[0x0][0xc80] ;  /* 0x00032000ff027b82 */ /* 0x000e240000000a00 */
[----:B0-----:R-:W-:-:S05]  /*9840*/  IMAD.WIDE R2, R7, 0x4, R2 ;  /* 0x0000000407027825 */ /* 0x001fca00078e0202 */
[----:B------:R0:W5:Y:S02]  /*9850*/  LDG.E R0, desc[UR50][R2.64] ;  /* 0x0000003202007981 */ /* 0x000164000c1e1900 */
.L_x_9473:
[----:B------:R-:W-:Y:S05]  /*9860*/  BSYNC B0 ;  /* 0x0000000000007941 */ /* 0x000fea0003800000 */
.L_x_9472:
        /* <DEDUP_REMOVED lines=21> */
.L_x_9470:
        /* <DEDUP_REMOVED lines=15> */
.L_x_9475:
        /* <DEDUP_REMOVED lines=24> */
[----:B------:R-:W-:Y:S01]  /*9c30*/  IADD3 R17, -R2, RZ, RZ ;  /* 0x000000ff02117210 */ /* 0x000fe20007ffe1ff */
[----:B------:R-:W-:-:S04]  /*9c40*/  IMAD.MOV.U32 R18, RZ, RZ, R2 ;  /* 0x000000ffff127224 */ /* 0x000fc800078e0002 */
[----:B------:R-:W-:Y:S01]  /*9c50*/  IMAD R17, R10, R17, R11 ;  /* 0x000000110a117224 */ /* 0x000fe200078e020b */
[----:B------:R-:W-:Y:S06]  /*9c60*/  BRA `(.L_x_9476) ;  /* 0x0000000000147947 */ /* 0x000fec0003800000 */
.L_x_9471:
[----:B------:R-:W-:Y:S01]  /*9c70*/  ULDC UR4, c[0x0][0xc3c] ;  /* 0x00030f0000047ab9 */ /* 0x000fe20000000800 */
[----:B------:R-:W-:Y:S02]  /*9c80*/  IMAD.MOV.U32 R17, RZ, RZ, RZ ;  /* 0x000000ffff117224 */ /* 0x000fe400078e00ff */
[----:B------:R-:W-:Y:S02]  /*9c90*/  IMAD.U32 R16, RZ, RZ, UR6 ;  /* 0x00000006ff107e24 */ /* 0x000fe4000f8e00ff */
[----:B------:R-:W-:Y:S02]  /*9ca0*/  IMAD.MOV.U32 R18, RZ, RZ, RZ ;  /* 0x000000ffff127224 */ /* 0x000fe400078e00ff */
[----:B------:R-:W-:-:S07]  /*9cb0*/  IMAD.U32 R19, RZ, RZ, UR4 ;  /* 0x00000004ff137e24 */ /* 0x000fce000f8e00ff */
.L_x_9476:
[----:B------:R-:W-:-:S13]  /*9cc0*/  ISETP.NE.AND P0, PT, R5, RZ, PT ;  /* 0x000000ff0500720c */ /* 0x000fda0003f05270 */
[----:B------:R-:W0:Y:S01]  /*9cd0*/  @!P0 S2R R3, SR_CgaCtaId ;  /* 0x0000000000038919 */ /* 0x000e220000008800 */
[----:B------:R-:W-:-:S04]  /*9ce0*/  @!P0 MOV R0, 0x400 ;  /* 0x0000040000008802 */ /* 0x000fc80000000f00 */
[----:B0-----:R-:W-:-:S05]  /*9cf0*/  @!P0 LEA R0, R3, R0, 0x18 ;  /* 0x0000000003008211 */ /* 0x001fca00078ec0ff */
[----:B------:R0:W-:Y:S01]  /*9d00*/  @!P0 STS.128 [R0+0x228d0], R16 ;  /* 0x0228d01000008388 */ /* 0x0001e20000000c00 */
[----:B------:R-:W-:Y:S06]  /*9d10*/  BAR.ARV 0x5, 0x180 ;  /* 0x0146000000007b1d */ /* 0x000fec0000002000 */
.L_x_9469:
        /* <DEDUP_REMOVED lines=28> */
[C---:B------:R-:W-:Y:S02]  /*9ee0*/  LOP3.LUT R2, R3.reuse, 0x80, RZ, 0xfc, !PT ;  /* 0x0000008003027812 */ /* 0x040fe400078efcff */
[----:B---3--:R-:W-:-:S07]  /*9ef0*/  LOP3.LUT R0, R3, 0xc0, RZ, 0xfc, !PT ;  /* 0x000000c003007812 */ /* 0x008fce00078efcff */
.L_x_9538:
[----:B0-----:R-:W0:Y:S02]  /*9f00*/  LDC.64 R2, c[0x0][0xc88] ;  /* 0x00032200ff027b82 */ /* 0x001e240000000a00 */
[----:B0-----:R-:W-:-:S05]  /*9f10*/  IMAD.WIDE R2, R19, 0x4, R2 ;  /* 0x0000000413027825 */ /* 0x001fca00078e0202 */
[----:B--2---:R-:W2:Y:S01]  /*9f20*/  LDG.E R25, desc[UR50][R2.64] ;  /* 0x0000003202197981 */ /* 0x004ea2000c1e1900 */
[----:B------:R-:W-:Y:S05]  /*9f30*/  YIELD ;  /* 0x0000000000007946 */ /* 0x000fea0003800000 */
[----:B------:R-:W-:Y:S01]  /*9f40*/  ULDC.64 UR4, c[0x0][0xa28] ;  /* 0x00028a0000047ab9 */ /* 0x000fe20000000a00 */
[----:B------:R-:W-:Y:S01]  /*9f50*/  IMAD.MOV.U32 R30, RZ, RZ, RZ ;  /* 0x000000ffff1e7224 */ /* 0x000fe200078e00ff */
[----:B------:R-:W-:Y:S01]  /*9f60*/  ISETP.NE.U32.AND P0, PT, RZ, UR4, PT ;  /* 0x00000004ff007c0c */ /* 0x000fe2000bf05070 */
[----:B------:R-:W-:-:S03]  /*9f70*/  ULDC.64 UR6, c[0x0][0xa18] ;  /* 0x0002860000067ab9 */ /* 0x000fc60000000a00 */
[----:B------:R-:W-:Y:S02]  /*9f80*/  ISETP.NE.AND.EX P0, PT, RZ, UR5, PT, P0 ;  /* 0x00000005ff007c0c */ /* 0x000fe4000bf05300 */
        /* <DEDUP_REMOVED lines=18> */
[----:B------:R-:W2:Y:S05]  /*a0b0*/  @P2 LDG.E R0, desc[UR50][R2.64] ;  /* 0x0000003202002981 */ /* 0x000eaa000c1e1900 */
        /* <DEDUP_REMOVED lines=12> */
[----:B---3--:R-:W-:Y:S05]  /*a180*/  @P0 BRA `(.L_x_9478) ;  /* 0x0000000000200947 */ /* 0x008fea0003800000 */
[----:B------:R-:W-:Y:S02]  /*a190*/  ULDC UR4, c[0x0][0x288] ;  /* 0x0000a20000047ab9 */ /* 0x000fe40000000800 */
[----:B0-----:R-:W-:-:S05]  /*a1a0*/  IMAD.U32 R0, RZ, RZ, UR4 ;  /* 0x00000004ff007e24 */ /* 0x001fca000f8e00ff */
[----:B------:R1:W-:Y:S01]  /*a1b0*/  STL [R1+0x8], R0 ;  /* 0x0000080001007387 */ /* 0x0003e20000100800 */
[----:B------:R-:W-:Y:S05]  /*a1c0*/  @!P2 BRA `(.L_x_9478) ;  /* 0x000000000010a947 */ /* 0x000fea0003800000 */
[----:B------:R-:W2:Y:S04]  /*a1d0*/  LDG.E R5, desc[UR50][R2.64] ;  /* 0x0000003202057981 */ /* 0x000ea8000c1e1900 */
[----:B-1----:R-:W2:Y:S02]  /*a1e0*/  LDG.E R0, desc[UR50][R2.64+0x4] ;  /* 0x0000043202007981 */ /* 0x002ea4000c1e1900 */
[----:B--2---:R-:W-:-:S05]  /*a1f0*/  IADD3 R0, -R5, R0, RZ ;  /* 0x0000000005007210 */ /* 0x004fca0007ffe1ff */
[----:B------:R2:W-:Y:S02]  /*a200*/  STL [R1+0x8], R0 ;  /* 0x0000080001007387 */ /* 0x0005e40000100800 */
.L_x_9478:
        /* <DEDUP_REMOVED lines=9> */
.L_x_9479:
[----:B------:R-:W-:Y:S02]  /*a2a0*/  ULDC.64 UR4, c[0x0][0xa08] ;  /* 0x0002820000047ab9 */ /* 0x000fe40000000a00 */
[----:B------:R-:W-:-:S04]  /*a2b0*/  ISETP.NE.U32.AND P0, PT, RZ, UR4, PT ;  /* 0x00000004ff007c0c */ /* 0x000fc8000bf05070 */
[----:B------:R-:W-:-:S13]  /*a2c0*/  ISETP.NE.AND.EX P0, PT, RZ, UR5, PT, P0 ;  /* 0x00000005ff007c0c */ /* 0x000fda000bf05300 */
[----:B------:R-:W-:Y:S05]  /*a2d0*/  @!P0 BRA `(.L_x_9480) ;  /* 0x0000000000148947 */ /* 0x000fea0003800000 */
[----:B------:R-:W3:Y:S02]  /*a2e0*/  LDC.64 R2, c[0x0][0xa08] ;  /* 0x00028200ff027b82 */ /* 0x000ee40000000a00 */
[----:B---3--:R-:W-:-:S05]  /*a2f0*/  IMAD.WIDE R2, R28, 0x4, R2 ;  /* 0x000000041c027825 */ /* 0x008fca00078e0202 */
[----:B------:R-:W3:Y:S04]  /*a300*/  LDG.E R7, desc[UR50][R2.64] ;  /* 0x0000003202077981 */ /* 0x000ee8000c1e1900 */
[----:B012---:R-:W3:Y:S02]  /*a310*/  LDG.E R0, desc[UR50][R2.64+0x4] ;  /* 0x0000043202007981 */ /* 0x007ee4000c1e1900 */
[----:B---3--:R-:W-:-:S07]  /*a320*/  IMAD.IADD R7, R0, 0x1, -R7 ;  /* 0x0000000100077824 */ /* 0x008fce00078e0a07 */
.L_x_9480:
        /* <DEDUP_REMOVED lines=26> */
.L_x_9482:
        /* <DEDUP_REMOVED lines=20> */
.L_x_9485:
[----:B------:R-:W-:Y:S05]  /*a610*/  BSYNC B6 ;  /* 0x0000000000067941 */ /* 0x000fea0003800000 */
.L_x_9484:
        /* <DEDUP_REMOVED lines=20> */
.L_x_9488:
        /* <DEDUP_REMOVED lines=15> */
.L_x_9487:
[----:B------:R-:W-:Y:S05]  /*a850*/  BSYNC B6 ;  /* 0x0000000000067941 */ /* 0x000fea0003800000 */
.L_x_9486:
[----:B------:R-:W-:Y:S01]  /*a860*/  ULDC.64 UR4, c[0x0][0x9f8] ;  /* 0x00027e0000047ab9 */ /* 0x000fe20000000a00 */
[----:B------:R-:W1:Y:S01]  /*a870*/  S2R R20, SR_TID.X ;  /* 0x0000000000147919 */ /* 0x000e620000002100 */
[----:B------:R-:W-:Y:S01]  /*a880*/  ISETP.NE.U32.AND P0, PT, RZ, UR4, PT ;  /* 0x00000004ff007c0c */ /* 0x000fe2000bf05070 */
[----:B------:R-:W2:Y:S03]  /*a890*/  LDC R9, c[0x0][0x430] ;  /* 0x00010c00ff097b82 */ /* 0x000ea60000000800 */
[----:B------:R-:W-:-:S13]  /*a8a0*/  ISETP.NE.AND.EX P0, PT, RZ, UR5, PT, P0 ;  /* 0x00000005ff007c0c */ /* 0x000fda000bf05300 */
[----:B------:R-:W-:Y:S01]  /*a8b0*/  @P0 IADD3 R2, P1, R27, UR4, RZ ;  /* 0x000000041b020c10 */ /* 0x000fe2000ff3e0ff */
[----:B------:R-:W3:Y:S01]  /*a8c0*/  S2R R21, SR_TID.X ;  /* 0x0000000000157919 */ /* 0x000ee20000002100 */
[----:B------:R-:W-:Y:S01]  /*a8d0*/  VIADD R8, R33, 0xffffffff ;  /* 0xffffffff21087836 */ /* 0x000fe20000000000 */
[----:B------:R-:W-:Y:S01]  /*a8e0*/  ULDC UR4, c[0x0][0x320] ;  /* 0x0000c80000047ab9 */ /* 0x000fe20000000800 */
[----:B------:R-:W-:-:S05]  /*a8f0*/  @P0 IADD3.X R3, R31, UR5, RZ, P1, !PT ;  /* 0x000000051f030c10 */ /* 0x000fca0008ffe4ff */
[----:B------:R4:W4:Y:S01]  /*a900*/  @P0 LDG.E R28, desc[UR50][R2.64] ;  /* 0x00000032021c0981 */ /* 0x000922000c1e1900 */
[----:B--2---:R-:W-:Y:S02]  /*a910*/  ISETP.NE.AND P2, PT, R9, 0x1, PT ;  /* 0x000000010900780c */ /* 0x004fe40003f45270 */
[----:B------:R-:W-:Y:S02]  /*a920*/  LOP3.LUT R23, R23, 0xffffff7f, RZ, 0xc0, !PT ;  /* 0xffffff7f17177812 */ /* 0x000fe400078ec0ff */
[----:B-1----:R-:W-:Y:S02]  /*a930*/  LOP3.LUT R20, R20, 0x7f, RZ, 0xc0, !PT ;  /* 0x0000007f14147812 */ /* 0x002fe400078ec0ff */
[----:B------:R-:W-:Y:S02]  /*a940*/  MOV R34, RZ ;  /* 0x000000ff00227202 */ /* 0x000fe40000000f00 */
[----:B------:R-:W-:-:S05]  /*a950*/  SHF.R.U32.HI R32, RZ, 0x3, R20 ;  /* 0x00000003ff207819 */ /* 0x000fca0000011614 */
[----:B------:R-:W1:Y:S01]  /*a960*/  @P2 LDC R4, c[0x0][0x434] ;  /* 0x00010d00ff042b82 */ /* 0x000e620000000800 */
[----:B------:R-:W-:-:S07]  /*a970*/  @P2 LOP3.LUT R23, R23, 0x80, RZ, 0xfc, !PT ;  /* 0x0000008017172812 */ /* 0x000fce00078efcff */
[----:B------:R-:W2:Y:S01]  /*a980*/  @P2 LDC R5, c[0x0][0x438] ;  /* 0x00010e00ff052b82 */ /* 0x000ea20000000800 */
[----:B---3--:R-:W-:-:S05]  /*a990*/  IMAD.SHL.U32 R20, R21, 0x10, RZ ;  /* 0x0000001015147824 */ /* 0x008fca00078e00ff */
[----:B------:R-:W-:Y:S02]  /*a9a0*/  LOP3.LUT R20, R32, 0x70, R20, 0xf8, !PT ;  /* 0x0000007020147812 */ /* 0x000fe400078ef814 */
[----:B------:R-:W3:Y:S03]  /*a9b0*/  S2R R32, SR_TID.X ;  /* 0x0000000000207919 */ /* 0x000ee60000002100 */
[----:B------:R-:W-:-:S05]  /*a9c0*/  IMAD R35, R8, 0x60, R20 ;  /* 0x0000006008237824 */ /* 0x000fca00078e0214 */
[C---:B------:R-:W-:Y:S01]  /*a9d0*/  ISETP.GE.AND P0, PT, R35.reuse, R36, PT ;  /* 0x000000242300720c */ /* 0x040fe20003f06270 */
[----:B------:R-:W-:-:S03]  /*a9e0*/  IMAD.IADD R35, R35, 0x1, R30 ;  /* 0x0000000123237824 */ /* 0x000fc600078e021e */
[----:B------:R-:W-:Y:S01]  /*a9f0*/  ISETP.GT.U32.OR P0, PT, R20, 0x5f, P0 ;  /* 0x0000005f1400780c */ /* 0x000fe20000704470 */
[----:B-1----:R-:W-:-:S04]  /*aa00*/  @P2 IMAD.HI.U32 R4, R35, R4, RZ ;  /* 0x0000000423042227 */ /* 0x002fc800078e00ff */
[----:B------:R-:W-:Y:S01]  /*aa10*/  IMAD.MOV.U32 R0, RZ, RZ, R35 ;  /* 0x000000ffff007224 */ /* 0x000fe200078e0023 */
[----:B--2---:R-:W-:-:S07]  /*aa20*/  @P2 SHF.R.U32.HI R0, RZ, R5, R4 ;  /* 0x00000005ff002219 */ /* 0x004fce0000011604 */
[----:B------:R-:W1:Y:S01]  /*aa30*/  @!P0 LDC.64 R4, c[0x0][0x428] ;  /* 0x00010a00ff048b82 */ /* 0x000e620000000a00 */
[--C-:B----4-:R-:W-:Y:S01]  /*aa40*/  @!P0 SHF.R.S32.HI R3, RZ, 0x1f, R0.reuse ;  /* 0x0000001fff038819 */ /* 0x110fe20000011400 */
[----:B------:R-:W-:-:S06]  /*aa50*/  @!P0 IMAD.MOV.U32 R2, RZ, RZ, R0 ;  /* 0x000000ffff028224 */ /* 0x000fcc00078e0000 */
[----:B------:R-:W2:Y:S01]  /*aa60*/  @!P0 LDC.64 R6, c[0x0][0x418] ;  /* 0x00010600ff068b82 */ /* 0x000ea20000000a00 */
[----:B---3--:R-:W-:-:S05]  /*aa70*/  IMAD.SHL.U32 R32, R32, 0x8, RZ ;  /* 0x0000000820207824 */ /* 0x008fca00078e00ff */
[----:B------:R-:W-:-:S04]  /*aa80*/  LOP3.LUT R32, R32, 0x38, RZ, 0xc0, !PT ;  /* 0x0000003820207812 */ /* 0x000fc800078ec0ff */
[----:B------:R-:W-:-:S04]  /*aa90*/  LOP3.LUT R11, R32, 0x40, RZ, 0xfc, !PT ;  /* 0x00000040200b7812 */ /* 0x000fc800078efcff */
[----:B------:R-:W-:Y:S02]  /*aaa0*/  ISETP.GE.AND P3, PT, R11, UR4, PT ;  /* 0x000000040b007c0c */ /* 0x000fe4000bf66270 */
[C---:B------:R-:W-:Y:S02]  /*aab0*/  LOP3.LUT R10, R32.reuse, 0x80, RZ, 0xfc, !PT ;  /* 0x00000080200a7812 */ /* 0x040fe400078efcff */
[----:B------:R-:W-:Y:S01]  /*aac0*/  LOP3.LUT R23, R23, 0xfffffff7, RZ, 0xc0, !PT ;  /* 0xfffffff717177812 */ /* 0x000fe200078ec0ff */
[----:B------:R-:W-:Y:S01]  /*aad0*/  IMAD.MOV R0, RZ, RZ, -R0 ;  /* 0x000000ffff007224 */ /* 0x000fe200078e0a00 */
[----:B------:R-:W-:-:S07]  /*aae0*/  ISETP.GE.AND P2, PT, R32, UR4, PT ;  /* 0x0000000420007c0c */ /* 0x000fce000bf46270 */
[----:B------:R-:W-:Y:S01]  /*aaf0*/  @P3 LOP3.LUT R23, R23, 0x8, RZ, 0xfc, !PT ;  /* 0x0000000817173812 */ /* 0x000fe200078efcff */
[----:B------:R-:W-:-:S03]  /*ab00*/  IMAD R35, R9, R0, R35 ;  /* 0x0000000009237224 */ /* 0x000fc600078e0223 */
[----:B------:R-:W-:Y:S02]  /*ab10*/  LOP3.LUT R23, R23, 0xffffffef, RZ, 0xc0, !PT ;  /* 0xffffffef17177812 */ /* 0x000fe400078ec0ff */
[----:B------:R-:W-:Y:S02]  /*ab20*/  LOP3.LUT R9, R32, 0xc0, RZ, 0xfc, !PT ;  /* 0x000000c020097812 */ /* 0x000fe400078efcff */
[----:B------:R-:W-:Y:S01]  /*ab30*/  LOP3.LUT R23, R23, 0xfffffffb, RZ, 0xc0, !PT ;  /* 0xfffffffb17177812 */ /* 0x000fe200078ec0ff */
[----:B------:R-:W-:Y:S01]  /*ab40*/  UMOV UR5, 0xffffffff ;  /* 0xffffffff00057882 */ /* 0x000fe20000000000 */
[----:B------:R-:W-:Y:S01]  /*ab50*/  SHF.R.S32.HI R31, RZ, 0x1f, R28 ;  /* 0x0000001fff1f7819 */ /* 0x000fe2000001141c */
[----:B-1----:R-:W-:-:S04]  /*ab60*/  @!P0 IMAD.WIDE.U32 R2, R28, R4, R2 ;  /* 0x000000041c028225 */ /* 0x002fc800078e0002 */
[----:B------:R-:W-:Y:S01]  /*ab70*/  @!P0 IMAD R4, R31, R4, RZ ;  /* 0x000000041f048224 */ /* 0x000fe200078e02ff */
[----:B--2---:R-:W-:-:S03]  /*ab80*/  @!P0 LEA R6, P1, R2, R6, 0x2 ;  /* 0x0000000602068211 */ /* 0x004fc600078210ff */
[----:B------:R-:W-:-:S04]  /*ab90*/  @!P0 IMAD R5, R28, R5, R4 ;  /* 0x000000051c058224 */ /* 0x000fc800078e0204 */
[----:B------:R-:W-:-:S05]  /*aba0*/  @!P0 IMAD.IADD R5, R3, 0x1, R5 ;  /* 0x0000000103058824 */ /* 0x000fca00078e0205 */
[----:B------:R-:W-:Y:S02]  /*abb0*/  @!P0 LEA.HI.X R7, R2, R7, R5, 0x2, P1 ;  /* 0x0000000702078211 */ /* 0x000fe400008f1405 */
[----:B------:R-:W-:-:S03]  /*abc0*/  ISETP.GE.AND P1, PT, R10, UR4, PT ;  /* 0x000000040a007c0c */ /* 0x000fc6000bf26270 */
[----:B------:R1:W5:Y:S01]  /*abd0*/  @!P0 LDG.E R34, desc[UR50][R6.64] ;  /* 0x0000003206228981 */ /* 0x000362000c1e1900 */
[----:B------:R-:W-:-:S09]  /*abe0*/  ISETP.GE.AND P0, PT, R9, UR4, PT ;  /* 0x0000000409007c0c */ /* 0x000fd2000bf06270 */
[----:B------:R-:W-:-:S04]  /*abf0*/  @P1 LOP3.LUT R23, R23, 0x4, RZ, 0xfc, !PT ;  /* 0x0000000417171812 */ /* 0x000fc800078efcff */
[----:B------:R-:W-:-:S04]  /*ac00*/  @P2 LOP3.LUT R23, R23, 0x10, RZ, 0xfc, !PT ;  /* 0x0000001017172812 */ /* 0x000fc800078efcff */
[----:B------:R-:W-:-:S04]  /*ac10*/  LOP3.LUT R23, R23, 0xfffffffd, RZ, 0xc0, !PT ;  /* 0xfffffffd17177812 */ /* 0x000fc800078ec0ff */
[----:B------:R-:W-:Y:S01]  /*ac20*/  @P0 LOP3.LUT R23, R23, 0x2, RZ, 0xfc, !PT ;  /* 0x0000000217170812 */ /* 0x000fe200078efcff */
[----:B-1----:R-:W-:Y:S06]  /*ac30*/  BRA.DIV UR5, `(.L_x_9489) ;  /* 0x0000003e05047947 */ /* 0x002fec000b800000 */
.L_x_9555:
[----:B------:R-:W-:Y:S01]  /*ac40*/  IMAD.U32 R0, RZ, RZ, UR36 ;  /* 0x00000024ff007e24 */ /* 0x000fe2000f8e00ff */
[----:B------:R-:W-:Y:S02]  /*ac50*/  ISETP.GT.U32.AND P1, PT, R20, 0x5f, PT ;  /* 0x0000005f1400780c */ /* 0x000fe40003f24070 */
[----:B------:R-:W-:Y:S02]  /*ac60*/  LOP3.LUT R23, R23, 0xffffffbf, RZ, 0xc0, !PT ;  /* 0xffffffbf17177812 */ /* 0x000fe400078ec0ff */
[----:B------:R-:W-:Y:S02]  /*ac70*/  ISETP.NE.AND P0, PT, R0, 0x3, PT ;  /* 0x000000030000780c */ /* 0x000fe40003f05270 */
[----:B------:R-:W-:Y:S02]  /*ac80*/  SHF.R.S32.HI R27, RZ, 0x1f, R18 ;  /* 0x0000001fff1b7819 */ /* 0x000fe40000011412 */
[----:B------:R-:W-:-:S09]  /*ac90*/  SEL R6, RZ, 0x1, P2 ;  /* 0x00000001ff067807 */ /* 0x000fd20001000000 */
[----:B------:R-:W-:-:S04]  /*aca0*/  @P0 LOP3.LUT R23, R23, 0x40, RZ, 0xfc, !PT ;  /* 0x0000004017170812 */ /* 0x000fc800078efcff */
[----:B------:R-:W-:-:S04]  /*acb0*/  LOP3.LUT R23, R23, 0xffffffdf, RZ, 0xc0, !PT ;  /* 0xffffffdf17177812 */ /* 0x000fc800078ec0ff */
[----:B------:R-:W-:Y:S01]  /*acc0*/  @P1 LOP3.LUT R23, R23, 0x20, RZ, 0xfc, !PT ;  /* 0x0000002017171812 */ /* 0x000fe200078efcff */
[----:B------:R-:W-:Y:S06]  /*acd0*/  @!P0 BRA `(.L_x_9490) ;  /* 0x0000000000048947 */ /* 0x000fec0003800000 */
[----:B------:R-:W-:Y:S01]  /*ace0*/  BPT.TRAP 0x1 ;  /* 0x000000040000795c */ /* 0x000fe20000300000 */
.L_x_9490:
[----:B0-----:R-:W-:Y:S01]  /*acf0*/  IMAD R33, R24, 0x8, R22 ;  /* 0x0000000818217824 */ /* 0x001fe200078e0216 */
[----:B------:R-:W-:Y:S01]  /*ad00*/  SHF.L.U32 R0, R26, 0x1f, RZ ;  /* 0x0000001f1a007819 */ /* 0x000fe200000006ff */
[----:B------:R-:W-:Y:S03]  /*ad10*/  BSSY B0, `(.L_x_9491) ;  /* 0x0000003000007945 */ /* 0x000fe60003800000 */
[----:B------:R-:W0:Y:S02]  /*ad20*/  SYNCS.PHASECHK.TRANS64.TRYWAIT P0, [R33+URZ+0x22840], R0 ;  /* 0x02284000210075a7 */ /* 0x000e24000800017f */
[----:B0-----:R-:W-:Y:S05]  /*ad30*/  @!P0 BRA `(.L_x_9492) ;  /* 0x0000003800f48947 */ /* 0x001fea0003800000 */
.L_x_9556:
[----:B------:R-:W-:Y:S05]  /*ad40*/  BSYNC B0 ;  /* 0x0000000000007941 */ /* 0x000fea0003800000 */
.L_x_9491:
[----:B0-----:R-:W-:Y:S01]  /*ad50*/  SHF.R.S32.HI R0, RZ, 0x1f, R35 ;  /* 0x0000001fff007819 */ /* 0x001fe20000011423 */
[----:B------:R-:W-:Y:S01]  /*ad60*/  ULDC.64 UR4, c[0x0][0x300] ;  /* 0x0000c00000047ab9 */ /* 0x000fe20000000a00 */
[----:B-----5:R-:W-:Y:S01]  /*ad70*/  SHF.R.S32.HI R4, RZ, 0x1f, R34 ;  /* 0x0000001fff047819 */ /* 0x020fe20000011422 */
[----:B------:R-:W-:Y:S01]  /*ad80*/  IMAD.WIDE.U32 R2, R35, UR4, RZ ;  /* 0x0000000423027c25 */ /* 0x000fe2000f8e00ff */
[----:B------:R-:W-:Y:S01]  /*ad90*/  LOP3.LUT R23, R23, 0xfffffffe, RZ, 0xc0, !PT ;  /* 0xfffffffe17177812 */ /* 0x000fe200078ec0ff */
[----:B------:R0:W-:Y:S02]  /*ada0*/  STL [R1+0x1c], R0 ;  /* 0x00001c0001007387 */ /* 0x0001e40000100800 */
[----:B------:R-:W-:Y:S02]  /*adb0*/  IMAD R32, R8, -0x60, R36 ;  /* 0xffffffa008207824 */ /* 0x000fe400078e0224 */
        /* <DEDUP_REMOVED lines=23> */
[----:B------:R-:W-:-:S05]  /*af30*/  IMAD.IADD R32, R32, 0x1, -R7 ;  /* 0x0000000120207824 */ /* 0x000fca00078e0a07 */
        /* <DEDUP_REMOVED lines=59> */
.L_x_9570:
[----:B------:R-:W-:-:S13]  /*b2f0*/  ISETP.GE.AND P0, PT, R32, 0x51, PT ;  /* 0x000000512000780c */ /* 0x000fda0003f06270 */
[----:B01----:R-:W-:Y:S01]  /*b300*/  @P0 LEA R2, P1, R9, R0, 0x1 ;  /* 0x0000000009020211 */ /* 0x003fe200078208ff */
[----:B------:R-:W-:-:S03]  /*b310*/  @P0 IMAD R5, R5, 0x2, R22 ;  /* 0x0000000205050824 */ /* 0x000fc600078e0216 */
[----:B------:R-:W-:-:S05]  /*b320*/  @P0 IADD3.X R3, RZ, R4, RZ, P1, !PT ;  /* 0x00000004ff030210 */ /* 0x000fca0000ffe4ff */
[----:B------:R-:W-:Y:S01]  /*b330*/  @!PT LDS RZ, [RZ] ;  /* 0x00000000fffff984 */ /* 0x000fe20000000800 */
[----:B------:R-:W-:Y:S01]  /*b340*/  @!PT LDS RZ, [RZ] ;  /* 0x00000000fffff984 */ /* 0x000fe20000000800 */
[----:B------:R-:W-:Y:S01]  /*b350*/  @!PT LDS RZ, [RZ] ;  /* 0x00000000fffff984 */ /* 0x000fe20000000800 */
[----:B------:R0:W-:Y:S01]  /*b360*/  @P0 LDGSTS.E.BYPASS.LTC128B.128 [R5+0x1ec00], desc[UR50][R2.64], !P2 ;  /* 0x1ec0000002050fae */ /* 0x0001e2000d101d72 */
[----:B------:R-:W-:Y:S01]  /*b370*/  PLOP3.LUT P0, PT, PT, PT, PT, 0x80, 0x0 ;  /* 0x000000000000781c */ /* 0x000fe20003f0f070 */
[----:B------:R-:W-:-:S12]  /*b380*/  NOP ;  /* 0x0000000000007918 */ /* 0x000fd80000000000 */
.L_x_9494:
        /* <DEDUP_REMOVED lines=11> */
.L_x_9495:
[----:B------:R1:W5:Y:S01]  /*b440*/  LDL.LU R4, [R1+0x4] ;  /* 0x0000040001047983 */ /* 0x0003620000300800 */
[C---:B------:R-:W-:Y:S01]  /*b450*/  LOP3.LUT P3, RZ, R23.reuse, 0x8, RZ, 0xc0, !PT ;  /* 0x0000000817ff7812 */ /* 0x040fe2000786c0ff */
[----:B------:R1:W-:Y:S02]  /*b460*/  SYNCS.ARRIVE.TRANS64.A1T0 RZ, [R33+URZ+0x22830], RZ ;  /* 0x022830ff21ff79a7 */ /* 0x0003e4000810003f */
[----:B0-----:R1:W5:Y:S01]  /*b470*/  LDL.LU R3, [R1] ;  /* 0x0000000001037983 */ /* 0x0013620000300800 */
[----:B------:R-:W-:-:S13]  /*b480*/  LOP3.LUT P2, RZ, R23, 0x4, RZ, 0xc0, !PT ;  /* 0x0000000417ff7812 */ /* 0x000fda000784c0ff */
[----:B------:R-:W-:Y:S05]  /*b490*/  WARPSYNC.ALL ;  /* 0x0000000000007948 */ /* 0x000fea0003800000 */
[----:B------:R-:W-:Y:S01]  /*b4a0*/  BAR.SYNC.DEFER_BLOCKING 0x8, 0x180 ;  /* 0x0206000000007b1d */ /* 0x000fe20000010000 */
[C---:B------:R-:W-:Y:S02]  /*b4b0*/  LOP3.LUT P1, RZ, R23.reuse, 0x100, RZ, 0xc0, !PT ;  /* 0x0000010017ff7812 */ /* 0x040fe4000782c0ff */
[----:B------:R-:W-:Y:S02]  /*b4c0*/  LOP3.LUT P0, RZ, R23, 0x2, RZ, 0xc0, !PT ;  /* 0x0000000217ff7812 */ /* 0x000fe4000780c0ff */
[----:B------:R-:W-:Y:S01]  /*b4d0*/  SEL R0, RZ, 0x2, P3 ;  /* 0x00000002ff007807 */ /* 0x000fe20001800000 */
[----:B------:R-:W-:Y:S01]  /*b4e0*/  ULDC.64 UR4, c[0x0][0x298] ;  /* 0x0000a60000047ab9 */ /* 0x000fe20000000a00 */
[----:B------:R-:W-:Y:S01]  /*b4f0*/  SEL R2, RZ, 0x4, P2 ;  /* 0x00000004ff027807 */ /* 0x000fe20001000000 */
[----:B------:R-:W-:Y:S01]  /*b500*/  BSSY B6, `(.L_x_9496) ;  /* 0x0000022000067945 */ /* 0x000fe20003800000 */
[----:B------:R-:W-:-:S02]  /*b510*/  SEL R5, R25, RZ, !P1 ;  /* 0x000000ff19057207 */ /* 0x000fc40004800000 */
[----:B------:R-:W-:Y:S02]  /*b520*/  IADD3 R0, R2, R0, R6 ;  /* 0x0000000002007210 */ /* 0x000fe40007ffe006 */
[----:B------:R-:W-:Y:S01]  /*b530*/  SEL R25, RZ, 0x8, P0 ;  /* 0x00000008ff197807 */ /* 0x000fe20000000000 */
[----:B------:R0:W-:Y:S04]  /*b540*/  STL [R1+0x18], R5 ;  /* 0x0000180501007387 */ /* 0x0001e80000100800 */
[----:B------:R-:W-:Y:S01]  /*b550*/  IMAD.IADD R25, R0, 0x1, R25 ;  /* 0x0000000100197824 */ /* 0x000fe200078e0219 */
[----:B-----5:R-:W-:Y:S02]  /*b560*/  SEL R2, R4, RZ, !P1 ;  /* 0x000000ff04027207 */ /* 0x020fe40004800000 */
[----:B------:R-:W-:Y:S01]  /*b570*/  SHF.R.S32.HI R0, RZ, 0x1f, R3 ;  /* 0x0000001fff007819 */ /* 0x000fe20000011403 */
[----:B0-----:R-:W-:-:S02]  /*b580*/  IMAD.WIDE.U32 R4, R3, UR4, RZ ;  /* 0x0000000403047c25 */ /* 0x001fc4000f8e00ff */
[----:B------:R0:W-:Y:S02]  /*b590*/  STL [R1+0x4], R2 ;  /* 0x0000040201007387 */ /* 0x0001e40000100800 */
[----:B------:R-:W-:Y:S02]  /*b5a0*/  IMAD R0, R0, UR4, RZ ;  /* 0x0000000400007c24 */ /* 0x000fe4000f8e02ff */
[----:B------:R2:W-:Y:S02]  /*b5b0*/  STL.64 [R1+0x10], R4 ;  /* 0x0000100401007387 */ /* 0x0005e40000100a00 */
[----:B------:R-:W-:Y:S02]  /*b5c0*/  IMAD R0, R3, UR5, R0 ;  /* 0x0000000503007c24 */ /* 0x000fe4000f8e0200 */
[----:B0-----:R-:W-:Y:S02]  /*b5d0*/  VIADD R2, R22, 0x18400 ;  /* 0x0001840016027836 */ /* 0x001fe40000000000 */
[----:B------:R-:W-:-:S03]  /*b5e0*/  IMAD.IADD R0, R5, 0x1, R0 ;  /* 0x0000000105007824 */ /* 0x000fc600078e0200 */
[----:B------:R-:W-:Y:S02]  /*b5f0*/  LOP3.LUT P0, RZ, R2, 0x3ff, RZ, 0xc0, !PT ;  /* 0x000003ff02ff7812 */ /* 0x000fe4000780c0ff */
[----:B------:R2:W-:Y:S11]  /*b600*/  STL [R1], R0 ;  /* 0x0000000001007387 */ /* 0x0005f60000100800 */
[----:B--2---:R-:W-:Y:S05]  /*b610*/  @!P0 BRA `(.L_x_9497) ;  /* 0x0000000000408947 */ /* 0x004fea0003800000 */
        /* <DEDUP_REMOVED lines=16> */
.L_x_9497:
[----:B------:R-:W-:Y:S05]  /*b720*/  BSYNC B6 ;  /* 0x0000000000067941 */ /* 0x000fea0003800000 */
.L_x_9496:
[----:B------:R-:W2:Y:S01]  /*b730*/  LDL.LU R20, [R1] ;  /* 0x0000000001147983 */ /* 0x000ea20000300800 */
[----:B------:R-:W0:Y:S01]  /*b740*/  LDC R7, c[0x0][0x448] ;  /* 0x00011200ff077b82 */ /* 0x000e220000000800 */
[----:B------:R-:W-:Y:S02]  /*b750*/  ULDC.64 UR4, c[0x0][0x2d8] ;  /* 0x0000b60000047ab9 */ /* 0x000fe40000000a00 */
[----:B------:R-:W2:Y:S04]  /*b760*/  LDL.LU.64 R2, [R1+0x10] ;  /* 0x0000100001027983 */ /* 0x000ea80000300a00 */
[----:B------:R-:W3:Y:S04]  /*b770*/  LDL.LU R4, [R1+0x4] ;  /* 0x0000040001047983 */ /* 0x000ee80000300800 */
[----:B------:R-:W4:Y:S01]  /*b780*/  LDL.LU R21, [R1+0x18] ;  /* 0x0000180001157983 */ /* 0x000f220000300800 */
[----:B------:R-:W-:-:S02]  /*b790*/  IMAD R0, R27, UR4, RZ ;  /* 0x000000041b007c24 */ /* 0x000fc4000f8e02ff */
[----:B------:R-:W-:Y:S01]  /*b7a0*/  IMAD.SHL.U32 R17, R17, 0x80, RZ ;  /* 0x0000008011117824 */ /* 0x000fe200078e00ff */
[----:B------:R0:W5:Y:S01]  /*b7b0*/  LDL R10, [R1+0x8] ;  /* 0x00000800010a7983 */ /* 0x0001620000100800 */
[----:B------:R-:W-:Y:S01]  /*b7c0*/  IMAD R0, R18, UR5, R0 ;  /* 0x0000000512007c24 */ /* 0x000fe2000f8e0200 */
[----:B0-----:R-:W-:Y:S01]  /*b7d0*/  ISETP.NE.AND P0, PT, R7, 0x1, PT ;  /* 0x000000010700780c */ /* 0x001fe20003f05270 */
[----:B------:R-:W0:Y:S02]  /*b7e0*/  S2R R9, SR_TID.X ;  /* 0x0000000000097919 */ /* 0x000e240000002100 */
[----:B0-----:R-:W-:-:S05]  /*b7f0*/  IMAD.SHL.U32 R8, R9, 0x8, RZ ;  /* 0x0000000809087824 */ /* 0x001fca00078e00ff */
[----:B------:R-:W-:Y:S01]  /*b800*/  LOP3.LUT R8, R8, 0x38, RZ, 0xc0, !PT ;  /* 0x0000003808087812 */ /* 0x000fe200078ec0ff */
[----:B--2---:R-:W-:Y:S02]  /*b810*/  IMAD.MOV.U32 R3, RZ, RZ, R20 ;  /* 0x000000ffff037224 */ /* 0x004fe400078e0014 */
[----:B------:R-:W0:Y:S01]  /*b820*/  S2R R20, SR_TID.X ;  /* 0x0000000000147919 */ /* 0x000e220000002100 */
[----:B------:R-:W-:Y:S01]  /*b830*/  IMAD.WIDE.U32 R2, R18, UR4, R2 ;  /* 0x0000000412027c25 */ /* 0x000fe2000f8e0002 */
[----:B------:R-:W-:-:S03]  /*b840*/  ULDC.64 UR4, c[0x0][0x2e0] ;  /* 0x0000b80000047ab9 */ /* 0x000fc60000000a00 */
[----:B------:R-:W-:Y:S02]  /*b850*/  IMAD.IADD R3, R3, 0x1, R0 ;  /* 0x0000000103037824 */ /* 0x000fe400078e0200 */
[----:B---3--:R-:W-:Y:S02]  /*b860*/  IMAD R0, R4, UR4, RZ ;  /* 0x0000000404007c24 */ /* 0x008fe4000f8e02ff */
[C---:B----4-:R-:W-:Y:S01]  /*b870*/  IMAD.WIDE.U32 R2, R21.reuse, UR4, R2 ;  /* 0x0000000415027c25 */ /* 0x050fe2000f8e0002 */
[----:B------:R-:W2:Y:S03]  /*b880*/  @P0 LDC R4, c[0x0][0x44c] ;  /* 0x00011300ff040b82 */ /* 0x000ea60000000800 */
[----:B------:R-:W-:Y:S01]  /*b890*/  IMAD R0, R21, UR5, R0 ;  /* 0x0000000515007c24 */ /* 0x000fe2000f8e0200 */
[----:B------:R-:W-:-:S03]  /*b8a0*/  ULDC.64 UR4, c[0x0][0x2d0] ;  /* 0x0000b40000047ab9 */ /* 0x000fc60000000a00 */
[----:B------:R-:W-:Y:S02]  /*b8b0*/  IMAD.IADD R3, R3, 0x1, R0 ;  /* 0x0000000103037824 */ /* 0x000fe400078e0200 */
[----:B------:R-:W3:Y:S01]  /*b8c0*/  @P0 LDC R0, c[0x0][0x450] ;  /* 0x00011400ff000b82 */ /* 0x000ee20000000800 */
[C---:B0-----:R-:W-:Y:S01]  /*b8d0*/  LOP3.LUT R21, R20.reuse, 0x7f, RZ, 0xc0, !PT ;  /* 0x0000007f14157812 */ /* 0x041fe200078ec0ff */
[----:B------:R-:W-:-:S03]  /*b8e0*/  IMAD.SHL.U32 R20, R20, 0x10, RZ ;  /* 0x0000001014147824 */ /* 0x000fc600078e00ff */
[----:B------:R-:W-:-:S04]  /*b8f0*/  SHF.R.U32.HI R21, RZ, 0x3, R21 ;  /* 0x00000003ff157819 */ /* 0x000fc80000011615 */
[----:B------:R-:W-:-:S04]  /*b900*/  LOP3.LUT R20, R21, 0x70, R20, 0xf8, !PT ;  /* 0x0000007015147812 */ /* 0x000fc800078ef814 */
[----:B------:R-:W-:-:S05]  /*b910*/  LOP3.LUT R5, R20, R17, RZ, 0xfc, !PT ;  /* 0x0000001114057212 */ /* 0x000fca00078efcff */
[----:B--2---:R-:W-:Y:S01]  /*b920*/  @P0 IMAD.HI.U32 R6, R5, R4, RZ ;  /* 0x0000000405060227 */ /* 0x004fe200078e00ff */
[----:B------:R-:W-:-:S04]  /*b930*/  MOV R4, R5 ;  /* 0x0000000500047202 */ /* 0x000fc80000000f00 */
[----:B---3--:R-:W-:-:S05]  /*b940*/  @P0 SHF.R.U32.HI R4, RZ, R0, R6 ;  /* 0x00000000ff040219 */ /* 0x008fca0000011606 */
        /* <DEDUP_REMOVED lines=23> */
[----:B-----5:R-:W-:Y:S02]  /*bac0*/  IMAD R5, R10, R7, RZ ;  /* 0x000000070a057224 */ /* 0x020fe400078e02ff */
[----:B------:R-:W-:Y:S01]  /*bad0*/  IMAD.IADD R17, R9, 0x1, R17 ;  /* 0x0000000109117824 */ /* 0x000fe200078e0211 */
[----:B------:R-:W2:Y:S03]  /*bae0*/  SHFL.IDX PT, R2, R4, RZ, 0x181f ;  /* 0x00181fff04027589 */ /* 0x000ea600000e0000 */
[C---:B------:R-:W-:Y:S01]  /*baf0*/  VIADD R6, R17.reuse, 0x10 ;  /* 0x0000001011067836 */ /* 0x040fe20000000000 */
[----:B------:R-:W-:-:S13]  /*bb00*/  ISETP.GE.AND P0, PT, R17, R5, PT ;  /* 0x000000051100720c */ /* 0x000fda0003f06270 */
[----:B0-----:R-:W-:-:S05]  /*bb10*/  @!P0 LEA R3, P2, R8, R3, 0x1 ;  /* 0x0000000308038211 */ /* 0x001fca00078408ff */
[----:B--2---:R-:W-:-:S05]  /*bb20*/  @!P0 IMAD.X R2, RZ, RZ, R2, P2 ;  /* 0x000000ffff028224 */ /* 0x004fca00010e0602 */
[----:B------:R-:W-:-:S04]  /*bb30*/  @!P0 LOP3.LUT R3, R3, R2, RZ, 0x3c, !PT ;  /* 0x0000000203038212 */ /* 0x000fc800078e3cff */
[----:B------:R-:W-:-:S04]  /*bb40*/  @!P0 LOP3.LUT R2, R3, R2, RZ, 0x3c, !PT ;  /* 0x0000000203028212 */ /* 0x000fc800078e3cff */
[----:B------:R-:W-:-:S05]  /*bb50*/  @!P0 LOP3.LUT R3, R3, R2, RZ, 0x3c, !PT ;  /* 0x0000000203038212 */ /* 0x000fca00078e3cff */
[----:B------:R-:W-:Y:S01]  /*bb60*/  @!PT LDS RZ, [RZ] ;  /* 0x00000000fffff984 */ /* 0x000fe20000000800 */
[----:B------:R0:W-:Y:S01]  /*bb70*/  @!P0 LDGSTS.E.BYPASS.LTC128B.128 [R37+0x18400], desc[UR50][R2.64], !P1 ;  /* 0x1840000002258fae */ /* 0x0001e2000c901d72 */
[----:B------:R-:W-:Y:S01]  /*bb80*/  ISETP.GE.AND P0, PT, R6, R5, PT ;  /* 0x000000050600720c */ /* 0x000fe20003f06270 */
[----:B------:R-:W-:Y:S02]  /*bb90*/  VIADD R6, R17, 0x20 ;  /* 0x0000002011067836 */ /* 0x000fe40000000000 */
[----:B0-----:R-:W0:Y:S04]  /*bba0*/  SHFL.IDX PT, R3, R0, 0x1, 0x181f ;  /* 0x00381f0000037f89 */ /* 0x001e2800000e0000 */
[----:B------:R-:W2:Y:S06]  /*bbb0*/  SHFL.IDX PT, R2, R4, 0x1, 0x181f ;  /* 0x00381f0004027f89 */ /* 0x000eac00000e0000 */
[----:B0-----:R-:W-:-:S05]  /*bbc0*/  @!P0 LEA R3, P2, R8, R3, 0x1 ;  /* 0x0000000308038211 */ /* 0x001fca00078408ff */
[----:B--2---:R-:W-:-:S05]  /*bbd0*/  @!P0 IMAD.X R2, RZ, RZ, R2, P2 ;  /* 0x000000ffff028224 */ /* 0x004fca00010e0602 */
[----:B------:R-:W-:-:S04]  /*bbe0*/  @!P0 LOP3.LUT R3, R3, R2, RZ, 0x3c, !PT ;  /* 0x0000000203038212 */ /* 0x000fc800078e3cff */
[----:B------:R-:W-:-:S04]  /*bbf0*/  @!P0 LOP3.LUT R2, R3, R2, RZ, 0x3c, !PT ;  /* 0x0000000203028212 */ /* 0x000fc800078e3cff */
[----:B------:R-:W-:-:S05]  /*bc00*/  @!P0 LOP3.LUT R3, R3, R2, RZ, 0x3c, !PT ;  /* 0x0000000203038212 */ /* 0x000fca00078e3cff */
[----:B------:R0:W-:Y:S01]  /*bc10*/  @!P0 LDGSTS.E.BYPASS.LTC128B.128 [R37+0x18c00], desc[UR50][R2.64], !P1 ;  /* 0x18c0000002258fae */ /* 0x0001e2000c901d72 */
[----:B------:R-:W-:Y:S01]  /*bc20*/  ISETP.GE.AND P0, PT, R6, R5, PT ;  /* 0x000000050600720c */ /* 0x000fe20003f06270 */
[----:B------:R-:W-:Y:S02]  /*bc30*/  VIADD R6, R17, 0x30 ;  /* 0x0000003011067836 */ /* 0x000fe40000000000 */
[----:B0-----:R-:W0:Y:S04]  /*bc40*/  SHFL.IDX PT, R3, R0, 0x2, 0x181f ;  /* 0x00581f0000037f89 */ /* 0x001e2800000e0000 */
[----:B------:R-:W2:Y:S06]  /*bc50*/  SHFL.IDX PT, R2, R4, 0x2, 0x181f ;  /* 0x00581f0004027f89 */ /* 0x000eac00000e0000 */
[----:B0-----:R-:W-:-:S04]  /*bc60*/  @!P0 LEA R3, P2, R8, R3, 0x1 ;  /* 0x0000000308038211 */ /* 0x001fc800078408ff */
[----:B--2---:R-:W-:-:S04]  /*bc70*/  @!P0 IADD3.X R2, RZ, R2, RZ, P2, !PT ;  /* 0x00000002ff028210 */ /* 0x004fc800017fe4ff */
        /* <DEDUP_REMOVED lines=34> */
[----:B------:R-:W-:-:S03]  /*bea0*/  ISETP.GE.AND P0, PT, R6, R5, PT ;  /* 0x000000050600720c */ /* 0x000fc60003f06270 */
[----:B0-----:R-:W0:Y:S04]  /*beb0*/  SHFL.IDX PT, R3, R0, 0x6, 0x181f ;  /* 0x00d81f0000037f89 */ /* 0x001e2800000e0000 */
[----:B------:R-:W2:Y:S04]  /*bec0*/  SHFL.IDX PT, R2, R4, 0x6, 0x181f ;  /* 0x00d81f0004027f89 */ /* 0x000ea800000e0000 */
[----:B------:R-:W3:Y:S04]  /*bed0*/  SHFL.IDX PT, R4, R4, 0x7, 0x181f ;  /* 0x00f81f0004047f89 */ /* 0x000ee800000e0000 */
[----:B------:R-:W4:Y:S01]  /*bee0*/  SHFL.IDX PT, R0, R0, 0x7, 0x181f ;  /* 0x00f81f0000007f89 */ /* 0x000f2200000e0000 */
[----:B0-----:R-:W-:-:S05]  /*bef0*/  @!P0 LEA R3, P2, R8, R3, 0x1 ;  /* 0x0000000308038211 */ /* 0x001fca00078408ff */
[----:B--2---:R-:W-:-:S05]  /*bf00*/  @!P0 IMAD.X R2, RZ, RZ, R2, P2 ;  /* 0x000000ffff028224 */ /* 0x004fca00010e0602 */
[----:B------:R-:W-:-:S04]  /*bf10*/  @!P0 LOP3.LUT R3, R3, R2, RZ, 0x3c, !PT ;  /* 0x0000000203038212 */ /* 0x000fc800078e3cff */
[----:B------:R-:W-:-:S04]  /*bf20*/  @!P0 LOP3.LUT R2, R3, R2, RZ, 0x3c, !PT ;  /* 0x0000000203028212 */ /* 0x000fc800078e3cff */
[----:B------:R-:W-:-:S05]  /*bf30*/  @!P0 LOP3.LUT R3, R3, R2, RZ, 0x3c, !PT ;  /* 0x0000000203038212 */ /* 0x000fca00078e3cff */
[----:B---34-:R0:W-:Y:S02]  /*bf40*/  @!P0 LDGSTS.E.BYPASS.LTC128B.128 [R37+0x1b400], desc[UR50][R2.64], !P1 ;  /* 0x1b40000002258fae */ /* 0x0181e4000c901d72 */
.L_x_9587:
[----:B------:R-:W-:-:S05]  /*bf50*/  VIADD R17, R17, 0x70 ;  /* 0x0000007011117836 */ /* 0x000fca0000000000 */
[----:B------:R-:W-:-:S13]  /*bf60*/  ISETP.GE.AND P0, PT, R17, R5, PT ;  /* 0x000000051100720c */ /* 0x000fda0003f06270 */
        /* <DEDUP_REMOVED lines=8> */
.L_x_9499:
        /* <DEDUP_REMOVED lines=18> */
.L_x_9588:
[----:B------:R-:W-:Y:S05]  /*c110*/  BSYNC B0 ;  /* 0x0000000000007941 */ /* 0x000fea0003800000 */
.L_x_9500:
[----:B------:R-:W-:-:S05]  /*c120*/  IMAD.U32 R0, RZ, RZ, UR36 ;  /* 0x00000024ff007e24 */ /* 0x000fca000f8e00ff */
[----:B------:R-:W-:-:S13]  /*c130*/  ISETP.NE.AND P0, PT, R0, 0x3, PT ;  /* 0x000000030000780c */ /* 0x000fda0003f05270 */
[----:B------:R-:W-:Y:S05]  /*c140*/  @!P0 BRA `(.L_x_9502) ;  /* 0x0000000000048947 */ /* 0x000fea0003800000 */
[----:B------:R-:W-:Y:S01]  /*c150*/  BPT.TRAP 0x1 ;  /* 0x000000040000795c */ /* 0x000fe20000300000 */
.L_x_9502:
[----:B------:R-:W-:Y:S01]  /*c160*/  SHF.L.U32 R0, R26, 0x1f, RZ ;  /* 0x0000001f1a007819 */ /* 0x000fe200000006ff */
[----:B------:R-:W-:Y:S03]  /*c170*/  BSSY B0, `(.L_x_9503) ;  /* 0x0000003000007945 */ /* 0x000fe60003800000 */
[----:B------:R-:W2:Y:S02]  /*c180*/  SYNCS.PHASECHK.TRANS64.TRYWAIT P0, [R33+URZ+0x22860], R0 ;  /* 0x02286000210075a7 */ /* 0x000ea4000800017f */
[----:B--2---:R-:W-:Y:S05]  /*c190*/  @!P0 BRA `(.L_x_9504) ;  /* 0x0000003800a88947 */ /* 0x004fea0003800000 */
.L_x_9589:
[----:B------:R-:W-:Y:S05]  /*c1a0*/  BSYNC B0 ;  /* 0x0000000000007941 */ /* 0x000fea0003800000 */
.L_x_9503:
[----:B------:R-:W2:Y:S01]  /*c1b0*/  LDL.LU R2, [R1+0x1c] ;  /* 0x00001c0001027983 */ /* 0x000ea20000300800 */
[----:B------:R-:W-:-:S03]  /*c1c0*/  ULDC.64 UR4, c[0x0][0x328] ;  /* 0x0000ca0000047ab9 */ /* 0x000fc60000000a00 */
[----:B------:R-:W3:Y:S01]  /*c1d0*/  LDL.LU R4, [R1+0x20] ;  /* 0x0000200001047983 */ /* 0x000ee20000300800 */
[----:B--2---:R-:W-:Y:S02]  /*c1e0*/  IMAD R0, R2, UR4, RZ ;  /* 0x0000000402007c24 */ /* 0x004fe4000f8e02ff */
[----:B0-----:R-:W-:-:S04]  /*c1f0*/  IMAD.WIDE.U32 R2, R35, UR4, RZ ;  /* 0x0000000423027c25 */ /* 0x001fc8000f8e00ff */
[----:B------:R-:W-:Y:S01]  /*c200*/  IMAD R5, R35, UR5, R0 ;  /* 0x0000000523057c24 */ /* 0x000fe2000f8e0200 */
        /* <DEDUP_REMOVED lines=15> */
[----:B------:R-:W-:Y:S01]  /*c300*/  LEA.HI.X R6, R2, UR5, R3, 0x1, P0 ;  /* 0x0000000502067c11 */ /* 0x000fe200080f0c03 */
[----:B------:R-:W-:Y:S08]  /*c310*/  BRA.DIV UR4, `(.L_x_9505) ;  /* 0x0000003a045c7947 */ /* 0x000ff0000b800000 */
[----:B------:R-:W0:Y:S01]  /*c320*/  S2R R2, SR_TID.X ;  /* 0x0000000000027919 */ /* 0x000e220000002100 */
[----:B------:R-:W-:Y:S02]  /*c330*/  LOP3.LUT R7, R25, 0x1, RZ, 0xc0, !PT ;  /* 0x0000000119077812 */ /* 0x000fe400078ec0ff */
[----:B------:R-:W-:Y:S01]  /*c340*/  LEA R4, R4, R22, 0x1 ;  /* 0x0000001604047211 */ /* 0x000fe200078e08ff */
[----:B------:R-:W2:Y:S01]  /*c350*/  SHFL.IDX PT, R14, R5, RZ, 0x181f ;  /* 0x00181fff050e7589 */ /* 0x000ea200000e0000 */
[----:B------:R-:W-:Y:S02]  /*c360*/  ISETP.NE.U32.AND P3, PT, R7, 0x1, PT ;  /* 0x000000010700780c */ /* 0x000fe40003f65070 */
[C---:B------:R-:W-:Y:S01]  /*c370*/  LOP3.LUT P2, RZ, R25.reuse, 0x2, RZ, 0xc0, !PT ;  /* 0x0000000219ff7812 */ /* 0x040fe2000784c0ff */
[----:B------:R-:W3:Y:S01]  /*c380*/  SHFL.IDX PT, R3, R6, RZ, 0x181f ;  /* 0x00181fff06037589 */ /* 0x000ee200000e0000 */
[----:B------:R-:W-:Y:S01]  /*c390*/  LOP3.LUT P1, RZ, R25, 0x4, RZ, 0xc0, !PT ;  /* 0x0000000419ff7812 */ /* 0x000fe2000782c0ff */
[----:B0-----:R-:W-:-:S05]  /*c3a0*/  IMAD.SHL.U32 R2, R2, 0x8, RZ ;  /* 0x0000000802027824 */ /* 0x001fca00078e00ff */
[----:B------:R-:W-:-:S05]  /*c3b0*/  LOP3.LUT R2, R2, 0x38, RZ, 0xc0, !PT ;  /* 0x0000003802027812 */ /* 0x000fca00078ec0ff */
[----:B------:R-:W-:-:S05]  /*c3c0*/  IMAD.SHL.U32 R0, R2, 0x2, RZ ;  /* 0x0000000202007824 */ /* 0x000fca00078e00ff */
[----:B--2---:R-:W-:Y:S02]  /*c3d0*/  IADD3 R2, P0, R14, R0, RZ ;  /* 0x000000000e027210 */ /* 0x004fe40007f1e0ff */
[----:B------:R-:W0:Y:S03]  /*c3e0*/  SHFL.IDX PT, R14, R5, 0x1, 0x181f ;  /* 0x00381f00050e7f89 */ /* 0x000e2600000e0000 */
[----:B---3--:R-:W-:Y:S01]  /*c3f0*/  IMAD.X R3, RZ, RZ, R3, P0 ;  /* 0x000000ffff037224 */ /* 0x008fe200000e0603 */
[----:B------:R-:W-:-:S13]  /*c400*/  ISETP.LT.OR P0, PT, R32, 0x1, P3 ;  /* 0x000000012000780c */ /* 0x000fda0001f01670 */
[----:B------:R-:W-:Y:S01]  /*c410*/  LDGSTS.E.BYPASS.LTC128B.128 [R4+0x400], desc[UR50][R2.64], !P0 ;  /* 0x0040000002047fae */ /* 0x000fe2000c101d72 */
[----:B------:R-:W-:-:S13]  /*c420*/  ISETP.LT.OR P0, PT, R32, 0x1, !P2 ;  /* 0x000000012000780c */ /* 0x000fda0005701670 */
[----:B------:R-:W-:Y:S01]  /*c430*/  LDGSTS.E.BYPASS.LTC128B.128 [R4+0x3400], desc[UR50][R2.64+0x80], !P0 ;  /* 0x0340008002047fae */ /* 0x000fe2000c101d72 */
[----:B------:R-:W-:-:S13]  /*c440*/  ISETP.LT.OR P0, PT, R32, 0x1, !P1 ;  /* 0x000000012000780c */ /* 0x000fda0004f01670 */
[----:B------:R-:W-:Y:S01]  /*c450*/  LDGSTS.E.BYPASS.LTC128B.128 [R4+0x6400], desc[UR50][R2.64+0x100], !P0 ;  /* 0x0640010002047fae */ /* 0x000fe2000c101d72 */
[----:B------:R-:W-:-:S04]  /*c460*/  LOP3.LUT P0, RZ, R25, 0x8, RZ, 0xc0, !PT ;  /* 0x0000000819ff7812 */ /* 0x000fc8000780c0ff */
[----:B------:R-:W-:-:S13]  /*c470*/  ISETP.LT.OR P4, PT, R32, 0x1, !P0 ;  /* 0x000000012000780c */ /* 0x000fda0004781670 */
[----:B------:R2:W-:Y:S04]  /*c480*/  LDGSTS.E.BYPASS.LTC128B.128 [R4+0x9400], desc[UR50][R2.64+0x180], !P4 ;  /* 0x0940018002047fae */ /* 0x0005e8000e101d72 */
[----:B--2---:R-:W2:Y:S01]  /*c490*/  SHFL.IDX PT, R3, R6, 0x1, 0x181f ;  /* 0x00381f0006037f89 */ /* 0x004ea200000e0000 */
[----:B0-----:R-:W-:-:S03]  /*c4a0*/  IADD3 R2, P4, R14, R0, RZ ;  /* 0x000000000e027210 */ /* 0x001fc60007f9e0ff */
[----:B------:R-:W0:Y:S02]  /*c4b0*/  SHFL.IDX PT, R14, R5, 0x2, 0x181f ;  /* 0x00581f00050e7f89 */ /* 0x000e2400000e0000 */
[----:B--2---:R-:W-:Y:S01]  /*c4c0*/  IMAD.X R3, RZ, RZ, R3, P4 ;  /* 0x000000ffff037224 */ /* 0x004fe200020e0603 */
[----:B------:R-:W-:-:S13]  /*c4d0*/  ISETP.LT.OR P4, PT, R32, 0x11, P3 ;  /* 0x000000112000780c */ /* 0x000fda0001f81670 */
[----:B------:R-:W-:Y:S01]  /*c4e0*/  LDGSTS.E.BYPASS.LTC128B.128 [R4+0xc00], desc[UR50][R2.64], !P4 ;  /* 0x00c0000002047fae */ /* 0x000fe2000e101d72 */
[----:B------:R-:W-:-:S13]  /*c4f0*/  ISETP.LT.OR P4, PT, R32, 0x11, !P2 ;  /* 0x000000112000780c */ /* 0x000fda0005781670 */
[----:B------:R-:W-:Y:S01]  /*c500*/  LDGSTS.E.BYPASS.LTC128B.128 [R4+0x3c00], desc[UR50][R2.64+0x80], !P4 ;  /* 0x03c0008002047fae */ /* 0x000fe2000e101d72 */
[----:B------:R-:W-:-:S13]  /*c510*/  ISETP.LT.OR P4, PT, R32, 0x11, !P1 ;  /* 0x000000112000780c */ /* 0x000fda0004f81670 */
[----:B------:R-:W-:Y:S01]  /*c520*/  LDGSTS.E.BYPASS.LTC128B.128 [R4+0x6c00], desc[UR50][R2.64+0x100], !P4 ;  /* 0x06c0010002047fae */ /* 0x000fe2000e101d72 */
[----:B------:R-:W-:-:S13]  /*c530*/  ISETP.LT.OR P4, PT, R32, 0x11, !P0 ;  /* 0x000000112000780c */ /* 0x000fda0004781670 */
[----:B------:R2:W-:Y:S01]  /*c540*/  LDGSTS.E.BYPASS.LTC128B.128 [R4+0x9c00], desc[UR50][R2.64+0x180], !P4 ;  /* 0x09c0018002047fae */ /* 0x0005e2000e101d72 */
[----:B0-----:R-:W-:-:S03]  /*c550*/  IADD3 R8, P4, R14, R0, RZ ;  /* 0x000000000e087210 */ /* 0x001fc60007f9e0ff */
[----:B------:R-:W-:Y:S04]  /*c560*/  SHFL.IDX PT, R14, R5, 0x3, 0x181f ;  /* 0x00781f00050e7f89 */ /* 0x000fe800000e0000 */
[----:B--2---:R-:W0:Y:S02]  /*c570*/  SHFL.IDX PT, R3, R6, 0x2, 0x181f ;  /* 0x00581f0006037f89 */ /* 0x004e2400000e0000 */
[----:B0-----:R-:W-:Y:S01]  /*c580*/  IMAD.X R9, RZ, RZ, R3, P4 ;  /* 0x000000ffff097224 */ /* 0x001fe200020e0603 */
[----:B------:R-:W-:Y:S01]  /*c590*/  ISETP.LT.OR P4, PT, R32, 0x21, P3 ;  /* 0x000000212000780c */ /* 0x000fe20001f81670 */
[----:B------:R-:W0:-:S12]  /*c5a0*/  SHFL.IDX PT, R3, R6, 0x3, 0x181f ;  /* 0x00781f0006037f89 */ /* 0x000e1800000e0000 */
[----:B------:R-:W-:Y:S01]  /*c5b0*/  LDGSTS.E.BYPASS.LTC128B.128 [R4+0x1400], desc[UR50][R8.64], !P4 ;  /* 0x0140000008047fae */ /* 0x000fe2000e101d72 */
[----:B------:R-:W-:-:S13]  /*c5c0*/  ISETP.LT.OR P4, PT, R32, 0x21, !P2 ;  /* 0x000000212000780c */ /* 0x000fda0005781670 */
[----:B------:R-:W-:Y:S01]  /*c5d0*/  LDGSTS.E.BYPASS.LTC128B.128 [R4+0x4400], desc[UR50][R8.64+0x80], !P4 ;  /* 0x0440008008047fae */ /* 0x000fe2000e101d72 */
[----:B------:R-:W-:-:S13]  /*c5e0*/  ISETP.LT.OR P4, PT, R32, 0x21, !P1 ;  /* 0x000000212000780c */ /* 0x000fda0004f81670 */
[----:B------:R-:W-:Y:S01]  /*c5f0*/  LDGSTS.E.BYPASS.LTC128B.128 [R4+0x7400], desc[UR50][R8.64+0x100], !P4 ;  /* 0x0740010008047fae */ /* 0x000fe2000e101d72 */
[----:B------:R-:W-:-:S13]  /*c600*/  ISETP.LT.OR P4, PT, R32, 0x21, !P0 ;  /* 0x000000212000780c */ /* 0x000fda0004781670 */
[----:B------:R-:W-:Y:S01]  /*c610*/  LDGSTS.E.BYPASS.LTC128B.128 [R4+0xa400], desc[UR50][R8.64+0x180], !P4 ;  /* 0x0a40018008047fae */ /* 0x000fe2000e101d72 */
[----:B------:R-:W-:-:S03]  /*c620*/  IADD3 R2, P4, R14, R0, RZ ;  /* 0x000000000e027210 */ /* 0x000fc60007f9e0ff */
[----:B------:R-:W2:Y:S02]  /*c630*/  SHFL.IDX PT, R14, R5, 0x4, 0x181f ;  /* 0x00981f00050e7f89 */ /* 0x000ea400000e0000 */
[----:B0-----:R-:W-:Y:S01]  /*c640*/  IMAD.X R3, RZ, RZ, R3, P4 ;  /* 0x000000ffff037224 */ /* 0x001fe200020e0603 */
[----:B------:R-:W-:-:S13]  /*c650*/  ISETP.LT.OR P4, PT, R32, 0x31, P3 ;  /* 0x000000312000780c */ /* 0x000fda0001f81670 */
[----:B------:R-:W-:Y:S01]  /*c660*/  LDGSTS.E.BYPASS.LTC128B.128 [R4+0x1c00], desc[UR50][R2.64], !P4 ;  /* 0x01c0000002047fae */ /* 0x000fe2000e101d72 */
[----:B------:R-:W-:-:S13]  /*c670*/  ISETP.LT.OR P4, PT, R32, 0x31, !P2 ;  /* 0x000000312000780c */ /* 0x000fda0005781670 */
[----:B------:R-:W-:Y:S01]  /*c680*/  LDGSTS.E.BYPASS.LTC128B.128 [R4+0x4c00], desc[UR50][R2.64+0x80], !P4 ;  /* 0x04c0008002047fae */ /* 0x000fe2000e101d72 */
[----:B------:R-:W-:-:S13]  /*c690*/  ISETP.LT.OR P4, PT, R32, 0x31, !P1 ;  /* 0x000000312000780c */ /* 0x000fda0004f81670 */
[----:B------:R-:W-:Y:S01]  /*c6a0*/  LDGSTS.E.BYPASS.LTC128B.128 [R4+0x7c00], desc[UR50][R2.64+0x100], !P4 ;  /* 0x07c0010002047fae */ /* 0x000fe2000e101d72 */
[----:B------:R-:W-:-:S13]  /*c6b0*/  ISETP.LT.OR P4, PT, R32, 0x31, !P0 ;  /* 0x000000312000780c */ /* 0x000fda0004781670 */
[----:B------:R0:W-:Y:S04]  /*c6c0*/  LDGSTS.E.BYPASS.LTC128B.128 [R4+0xac00], desc[UR50][R2.64+0x180], !P4 ;  /* 0x0ac0018002047fae */ /* 0x0001e8000e101d72 */
[----:B0-----:R-:W0:Y:S01]  /*c6d0*/  SHFL.IDX PT, R3, R6, 0x4, 0x181f ;  /* 0x00981f0006037f89 */ /* 0x001e2200000e0000 */
[----:B--2---:R-:W-:-:S03]  /*c6e0*/  IADD3 R2, P4, R14, R0, RZ ;  /* 0x000000000e027210 */ /* 0x004fc60007f9e0ff */
[----:B------:R-:W2:Y:S04]  /*c6f0*/  SHFL.IDX PT, R6, R6, 0x5, 0x181f ;  /* 0x00b81f0006067f89 */ /* 0x000ea800000e0000 */
[----:B------:R3:W4:Y:S01]  /*c700*/  SHFL.IDX PT, R14, R5, 0x5, 0x181f ;  /* 0x00b81f00050e7f89 */ /* 0x00072200000e0000 */
[----:B0-----:R-:W-:Y:S01]  /*c710*/  IMAD.X R3, RZ, RZ, R3, P4 ;  /* 0x000000ffff037224 */ /* 0x001fe200020e0603 */
[----:B------:R-:W-:-:S13]  /*c720*/  ISETP.LT.OR P4, PT, R32, 0x41, P3 ;  /* 0x000000412000780c */ /* 0x000fda0001f81670 */
[----:B------:R3:W-:Y:S01]  /*c730*/  LDGSTS.E.BYPASS.LTC128B.128 [R4+0x2400], desc[UR50][R2.64], !P4 ;  /* 0x0240000002047fae */ /* 0x0007e2000e101d72 */
[----:B------:R-:W-:-:S13]  /*c740*/  ISETP.LT.OR P4, PT, R32, 0x41, !P2 ;  /* 0x000000412000780c */ /* 0x000fda0005781670 */
[----:B------:R3:W-:Y:S01]  /*c750*/  LDGSTS.E.BYPASS.LTC128B.128 [R4+0x5400], desc[UR50][R2.64+0x80], !P4 ;  /* 0x0540008002047fae */ /* 0x0007e2000e101d72 */
[----:B------:R-:W-:-:S13]  /*c760*/  ISETP.LT.OR P4, PT, R32, 0x41, !P1 ;  /* 0x000000412000780c */ /* 0x000fda0004f81670 */
[----:B------:R3:W-:Y:S01]  /*c770*/  LDGSTS.E.BYPASS.LTC128B.128 [R4+0x8400], desc[UR50][R2.64+0x100], !P4 ;  /* 0x0840010002047fae */ /* 0x0007e2000e101d72 */
[----:B------:R-:W-:-:S13]  /*c780*/  ISETP.LT.OR P4, PT, R32, 0x41, !P0 ;  /* 0x000000412000780c */ /* 0x000fda0004781670 */
[----:B--2-4-:R3:W-:Y:S02]  /*c790*/  LDGSTS.E.BYPASS.LTC128B.128 [R4+0xb400], desc[UR50][R2.64+0x180], !P4 ;  /* 0x0b40018002047fae */ /* 0x0147e4000e101d72 */
.L_x_9603:
[C---:B------:R-:W-:Y:S02]  /*c7a0*/  ISETP.LT.OR P3, PT, R32.reuse, 0x51, P3 ;  /* 0x000000512000780c */ /* 0x040fe40001f61670 */
[C---:B------:R-:W-:Y:S02]  /*c7b0*/  ISETP.LT.OR P2, PT, R32.reuse, 0x51, !P2 ;  /* 0x000000512000780c */ /* 0x040fe40005741670 */
[----:B------:R-:W-:Y:S02]  /*c7c0*/  ISETP.LT.OR P1, PT, R32, 0x51, !P1 ;  /* 0x000000512000780c */ /* 0x000fe40004f21670 */
[----:B0--3--:R-:W-:Y:S02]  /*c7d0*/  IADD3 R2, P4, R14, R0, RZ ;  /* 0x000000000e027210 */ /* 0x009fe40007f9e0ff */
[----:B------:R-:W-:-:S03]  /*c7e0*/  ISETP.LT.OR P0, PT, R32, 0x51, !P0 ;  /* 0x000000512000780c */ /* 0x000fc60004701670 */
[----:B------:R-:W-:-:S05]  /*c7f0*/  IMAD.X R3, RZ, RZ, R6, P4 ;  /* 0x000000ffff037224 */ /* 0x000fca00020e0606 */
[----:B------:R-:W-:Y:S01]  /*c800*/  @!PT LDS RZ, [RZ] ;  /* 0x00000000fffff984 */ /* 0x000fe20000000800 */
[----:B------:R-:W-:Y:S01]  /*c810*/  @!PT LDS RZ, [RZ] ;  /* 0x00000000fffff984 */ /* 0x000fe20000000800 */
[----:B------:R-:W-:Y:S01]  /*c820*/  @!PT LDS RZ, [RZ] ;  /* 0x00000000fffff984 */ /* 0x000fe20000000800 */
[----:B------:R0:W-:Y:S04]  /*c830*/  LDGSTS.E.BYPASS.LTC128B.128 [R4+0x2c00], desc[UR50][R2.64], !P3 ;  /* 0x02c0000002047fae */ /* 0x0001e8000d901d72 */
[----:B------:R0:W-:Y:S04]  /*c840*/  LDGSTS.E.BYPASS.LTC128B.128 [R4+0x5c00], desc[UR50][R2.64+0x80], !P2 ;  /* 0x05c0008002047fae */ /* 0x0001e8000d101d72 */
[----:B------:R0:W-:Y:S04]  /*c850*/  LDGSTS.E.BYPASS.LTC128B.128 [R4+0x8c00], desc[UR50][R2.64+0x100], !P1 ;  /* 0x08c0010002047fae */ /* 0x0001e8000c901d72 */
[----:B------:R0:W-:Y:S01]  /*c860*/  LDGSTS.E.BYPASS.LTC128B.128 [R4+0xbc00], desc[UR50][R2.64+0x180], !P0 ;  /* 0x0bc0018002047fae */ /* 0x0001e2000c101d72 */
[----:B------:R-:W-:Y:S01]  /*c870*/  PLOP3.LUT P0, PT, PT, PT, PT, 0x80, 0x0 ;  /* 0x000000000000781c */ /* 0x000fe20003f0f070 */
[----:B------:R-:W-:-:S12]  /*c880*/  NOP ;  /* 0x0000000000007918 */ /* 0x000fd80000000000 */
.L_x_9506:
        /* <DEDUP_REMOVED lines=11> */
.L_x_9507:
[----:B------:R-:W-:Y:S01]  /*c940*/  ISETP.GE.AND P0, PT, R36, 0x61, PT ;  /* 0x000000612400780c */ /* 0x000fe20003f06270 */
[----:B------:R0:W-:Y:S01]  /*c950*/  SYNCS.ARRIVE.TRANS64.A1T0 RZ, [R33+URZ+0x22850], RZ ;  /* 0x022850ff21ff79a7 */ /* 0x0001e2000810003f */
[----:B------:R-:W-:Y:S11]  /*c960*/  BSSY B0, `(.L_x_9508) ;  /* 0x00000df000007945 */ /* 0x000ff60003800000 */
[----:B0-----:R-:W-:Y:S05]  /*c970*/  @!P0 BRA `(.L_x_9509) ;  /* 0x0000000c00748947 */ /* 0x001fea0003800000 */
[----:B------:R-:W2:Y:S02]  /*c980*/  LDL.LU R2, [R1+0x28] ;  /* 0x0000280001027983 */ /* 0x000ea40000300800 */
[----:B--2---:R-:W-:-:S07]  /*c990*/  VIADD R21, R2, 0xfffffffe ;  /* 0xfffffffe02157836 */ /* 0x004fce0000000000 */
.L_x_9522:
[----:B0-----:R-:W0:Y:S01]  /*c9a0*/  S2R R2, SR_TID.X ;  /* 0x0000000000027919 */ /* 0x001e220000002100 */
[----:B------:R-:W-:Y:S02]  /*c9b0*/  IMAD R8, R21, 0x60, R30 ;  /* 0x0000006015087824 */ /* 0x000fe400078e021e */
[----:B------:R-:W-:Y:S01]  /*c9c0*/  VIADD R24, R24, 0x1 ;  /* 0x0000000118187836 */ /* 0x000fe20000000000 */
[C---:B0-----:R-:W-:Y:S01]  /*c9d0*/  LOP3.LUT R3, R2.reuse, 0x7f, RZ, 0xc0, !PT ;  /* 0x0000007f02037812 */ /* 0x041fe200078ec0ff */
[----:B------:R-:W-:-:S03]  /*c9e0*/  IMAD.SHL.U32 R2, R2, 0x10, RZ ;  /* 0x0000001002027824 */ /* 0x000fc600078e00ff */
[----:B------:R-:W-:Y:S02]  /*c9f0*/  SHF.R.U32.HI R4, RZ, 0x3, R3 ;  /* 0x00000003ff047819 */ /* 0x000fe40000011603 */
[----:B------:R-:W0:Y:S02]  /*ca00*/  LDC R3, c[0x0][0x430] ;  /* 0x00010c00ff037b82 */ /* 0x000e240000000800 */
[----:B------:R-:W-:-:S04]  /*ca10*/  LOP3.LUT R2, R4, 0x70, R2, 0xf8, !PT ;  /* 0x0000007004027812 */ /* 0x000fc800078ef802 */
[C---:B------:R-:W-:Y:S01]  /*ca20*/  ISETP.GT.U32.AND P1, PT, R2.reuse, 0x5f, PT ;  /* 0x0000005f0200780c */ /* 0x040fe20003f24070 */
[----:B------:R-:W-:-:S05]  /*ca30*/  IMAD.IADD R8, R2, 0x1, R8 ;  /* 0x0000000102087824 */ /* 0x000fca00078e0208 */
[----:B------:R-:W-:-:S07]  /*ca40*/  MOV R9, R8 ;  /* 0x0000000800097202 */ /* 0x000fce0000000f00 */
[----:B--2---:R-:W2:Y:S01]  /*ca50*/  @!P1 LDC.64 R4, c[0x0][0x428] ;  /* 0x00010a00ff049b82 */ /* 0x004ea20000000a00 */
[----:B0-----:R-:W-:-:S13]  /*ca60*/  ISETP.NE.AND P0, PT, R3, 0x1, PT ;  /* 0x000000010300780c */ /* 0x001fda0003f05270 */
[----:B------:R-:W0:Y:S08]  /*ca70*/  @P0 LDC R3, c[0x0][0x434] ;  /* 0x00010d00ff030b82 */ /* 0x000e300000000800 */
[----:B------:R-:W3:Y:S01]  /*ca80*/  @P0 LDC R7, c[0x0][0x438] ;  /* 0x00010e00ff070b82 */ /* 0x000ee20000000800 */
[----:B0-----:R-:W-:-:S05]  /*ca90*/  @P0 IMAD.HI.U32 R2, R8, R3, RZ ;  /* 0x0000000308020227 */ /* 0x001fca00078e00ff */
[----:B---3--:R-:W-:Y:S01]  /*caa0*/  @P0 SHF.R.U32.HI R9, RZ, R7, R2 ;  /* 0x00000007ff090219 */ /* 0x008fe20000011602 */
[----:B--2---:R-:W-:Y:S01]  /*cab0*/  @!P1 IMAD R2, R31, R4, RZ ;  /* 0x000000041f029224 */ /* 0x004fe200078e02ff */
[----:B------:R-:W0:Y:S02]  /*cac0*/  @!P1 LDC.64 R6, c[0x0][0x418] ;  /* 0x00010600ff069b82 */ /* 0x000e240000000a00 */
[--C-:B------:R-:W-:Y:S01]  /*cad0*/  @!P1 SHF.R.S32.HI R3, RZ, 0x1f, R9.reuse ;  /* 0x0000001fff039819 */ /* 0x100fe20000011409 */
[----:B------:R-:W-:Y:S02]  /*cae0*/  @!P1 IMAD R5, R28, R5, R2 ;  /* 0x000000051c059224 */ /* 0x000fe400078e0202 */
[----:B------:R-:W-:-:S04]  /*caf0*/  @!P1 IMAD.MOV.U32 R2, RZ, RZ, R9 ;  /* 0x000000ffff029224 */ /* 0x000fc800078e0009 */
[----:B------:R-:W-:-:S04]  /*cb00*/  @!P1 IMAD.WIDE.U32 R2, R28, R4, R2 ;  /* 0x000000041c029225 */ /* 0x000fc800078e0002 */
[----:B------:R-:W-:Y:S02]  /*cb10*/  @!P1 IMAD.IADD R3, R5, 0x1, R3 ;  /* 0x0000000105039824 */ /* 0x000fe400078e0203 */
[----:B------:R-:W-:Y:S02]  /*cb20*/  IMAD.MOV.U32 R4, RZ, RZ, RZ ;  /* 0x000000ffff047224 */ /* 0x000fe400078e00ff */
[----:B------:R-:W-:Y:S01]  /*cb30*/  IMAD.U32 R10, RZ, RZ, UR36 ;  /* 0x00000024ff0a7e24 */ /* 0x000fe2000f8e00ff */
[----:B0-----:R-:W-:-:S04]  /*cb40*/  @!P1 LEA R6, P0, R2, R6, 0x2 ;  /* 0x0000000602069211 */ /* 0x001fc800078010ff */
        /* <DEDUP_REMOVED lines=13> */
[----:B------:R-:W-:Y:S01]  /*cc20*/  ISETP.GT.AND P2, PT, R2, RZ, PT ;  /* 0x000000ff0200720c */ /* 0x000fe20003f44270 */
[----:B0-----:R-:W-:-:S12]  /*cc30*/  @!P1 BRA `(.L_x_9510) ;  /* 0x0000000000049947 */ /* 0x001fd80003800000 */
[----:B------:R-:W-:Y:S01]  /*cc40*/  BPT.TRAP 0x1 ;  /* 0x000000040000795c */ /* 0x000fe20000300000 */
.L_x_9510:
[----:B------:R-:W-:Y:S01]  /*cc50*/  IMAD R10, R24, 0x8, R22 ;  /* 0x00000008180a7824 */ /* 0x000fe200078e0216 */
[----:B------:R-:W-:Y:S01]  /*cc60*/  SHF.L.U32 R20, R26, 0x1f, RZ ;  /* 0x0000001f1a147819 */ /* 0x000fe200000006ff */
[----:B------:R-:W-:Y:S01]  /*cc70*/  BSSY B1, `(.L_x_9511) ;  /* 0x0000004000017945 */ /* 0x000fe20003800000 */
[----:B------:R-:W-:Y:S02]  /*cc80*/  SHF.R.S32.HI R9, RZ, 0x1f, R5 ;  /* 0x0000001fff097819 */ /* 0x000fe40000011405 */
[----:B------:R-:W0:Y:S02]  /*cc90*/  SYNCS.PHASECHK.TRANS64.TRYWAIT P0, [R10+URZ+0x22840], R20 ;  /* 0x022840140a0075a7 */ /* 0x000e24000800017f */
[----:B0-----:R-:W-:Y:S05]  /*cca0*/  @!P0 BRA `(.L_x_9512) ;  /* 0x0000003800408947 */ /* 0x001fea0003800000 */
.L_x_9604:
[----:B------:R-:W-:Y:S05]  /*ccb0*/  BSYNC B1 ;  /* 0x0000000000017941 */ /* 0x000fea0003800000 */
.L_x_9511:
        /* <DEDUP_REMOVED lines=17> */
[----:B------:R-:W-:Y:S02]  /*cdd0*/  IMAD R7, R24, 0x1800, R29 ;  /* 0x0000180018077824 */ /* 0x000fe400078e021d */
[----:B------:R-:W-:Y:S01]  /*cde0*/  IMAD.IADD R3, R6, 0x1, R3 ;  /* 0x0000000106037824 */ /* 0x000fe200078e0203 */
[----:B------:R-:W-:Y:S01]  /*cdf0*/  LEA R6, P0, R2, UR4, 0x1 ;  /* 0x0000000402067c11 */ /* 0x000fe2000f8008ff */
[----:B------:R-:W-:-:S03]  /*ce00*/  UMOV UR4, 0xffffffff ;  /* 0xffffffff00047882 */ /* 0x000fc60000000000 */
[----:B------:R-:W-:Y:S01]  /*ce10*/  LEA.HI.X R8, R2, UR5, R3, 0x1, P0 ;  /* 0x0000000502087c11 */ /* 0x000fe200080f0c03 */
[----:B------:R-:W-:Y:S08]  /*ce20*/  BRA.DIV UR4, `(.L_x_9513) ;  /* 0x0000003604f47947 */ /* 0x000ff0000b800000 */
[----:B------:R-:W2:Y:S01]  /*ce30*/  SHFL.IDX PT, R2, R6, RZ, 0x181f ;  /* 0x00181fff06027589 */ /* 0x000ea200000e0000 */
[----:B------:R-:W-:-:S03]  /*ce40*/  IMAD R7, R7, 0x2, R22 ;  /* 0x0000000207077824 */ /* 0x000fc600078e0216 */
[----:B------:R-:W3:Y:S04]  /*ce50*/  SHFL.IDX PT, R3, R8, RZ, 0x181f ;  /* 0x00181fff08037589 */ /* 0x000ee800000e0000 */
[----:B------:R-:W-:Y:S01]  /*ce60*/  SHFL.IDX PT, R14, R6, 0x5, 0x181f ;  /* 0x00b81f00060e7f89 */ /* 0x000fe200000e0000 */
[----:B--2---:R-:W-:-:S05]  /*ce70*/  IADD3 R2, P0, R2, R0, RZ ;  /* 0x0000000002027210 */ /* 0x004fca0007f1e0ff */
[----:B---3--:R-:W-:-:S05]  /*ce80*/  IMAD.X R3, RZ, RZ, R3, P0 ;  /* 0x000000ffff037224 */ /* 0x008fca00000e0603 */
[----:B------:R2:W-:Y:S04]  /*ce90*/  LDGSTS.E.BYPASS.LTC128B.128 [R7+0x1c400], desc[UR50][R2.64], !P1 ;  /* 0x1c40000002077fae */ /* 0x0005e8000c901d72 */
[----:B--2---:R-:W2:Y:S04]  /*cea0*/  SHFL.IDX PT, R2, R6, 0x1, 0x181f ;  /* 0x00381f0006027f89 */ /* 0x004ea800000e0000 */
[----:B------:R-:W3:Y:S01]  /*ceb0*/  SHFL.IDX PT, R3, R8, 0x1, 0x181f ;  /* 0x00381f0008037f89 */ /* 0x000ee200000e0000 */
        /* <DEDUP_REMOVED lines=18> */
[----:B----4-:R2:W-:Y:S03]  /*cfe0*/  LDGSTS.E.BYPASS.LTC128B.128 [R7+0x1e400], desc[UR50][R2.64], !P1 ;  /* 0x1e40000002077fae */ /* 0x0105e6000c901d72 */
.L_x_9618:
        /* <DEDUP_REMOVED lines=8> */
.L_x_9514:
        /* <DEDUP_REMOVED lines=11> */
.L_x_9515:
[----:B------:R2:W-:Y:S01]  /*d120*/  SYNCS.ARRIVE.TRANS64.A1T0 RZ, [R10+URZ+0x22830], RZ ;  /* 0x022830ff0aff79a7 */ /* 0x0005e2000810003f */
[----:B------:R-:W-:Y:S05]  /*d130*/  @!P3 BRA `(.L_x_9516) ;  /* 0x000000000004b947 */ /* 0x000fea0003800000 */
[----:B------:R-:W-:Y:S01]  /*d140*/  BPT.TRAP 0x1 ;  /* 0x000000040000795c */ /* 0x000fe20000300000 */
.L_x_9516:
[----:B------:R-:W3:Y:S01]  /*d150*/  SYNCS.PHASECHK.TRANS64.TRYWAIT P0, [R10+URZ+0x22860], R20 ;  /* 0x022860140a0075a7 */ /* 0x000ee2000800017f */
[----:B------:R-:W-:Y:S04]  /*d160*/  BSSY B1, `(.L_x_9517) ;  /* 0x0000002000017945 */ /* 0x000fe80003800000 */
[----:B---3--:R-:W-:Y:S05]  /*d170*/  @!P0 BRA `(.L_x_9518) ;  /* 0x0000003800c08947 */ /* 0x008fea0003800000 */
.L_x_9619:
[----:B------:R-:W-:Y:S05]  /*d180*/  BSYNC B1 ;  /* 0x0000000000017941 */ /* 0x000fea0003800000 */
.L_x_9517:
[----:B------:R-:W-:Y:S01]  /*d190*/  ULDC.64 UR4, c[0x0][0x328] ;  /* 0x0000ca0000047ab9 */ /* 0x000fe20000000a00 */
[----:B------:R-:W-:Y:S01]  /*d1a0*/  LOP3.LUT P5, RZ, R23, 0x10, RZ, 0xc0, !PT ;  /* 0x0000001017ff7812 */ /* 0x000fe200078ac0ff */
[----:B------:R-:W-:Y:S01]  /*d1b0*/  IMAD R2, R9, UR4, RZ ;  /* 0x0000000409027c24 */ /* 0x000fe2000f8e02ff */
[C---:B------:R-:W-:Y:S01]  /*d1c0*/  LOP3.LUT P4, RZ, R23.reuse, 0x8, RZ, 0xc0, !PT ;  /* 0x0000000817ff7812 */ /* 0x040fe2000788c0ff */
[----:B0--3--:R-:W-:Y:S01]  /*d1d0*/  IMAD R20, R24, 0x6000, R29 ;  /* 0x0000600018147824 */ /* 0x009fe200078e021d */
[----:B------:R-:W-:Y:S01]  /*d1e0*/  LOP3.LUT P3, RZ, R23, 0x4, RZ, 0xc0, !PT ;  /* 0x0000000417ff7812 */ /* 0x000fe2000786c0ff */
[----:B------:R-:W-:Y:S01]  /*d1f0*/  IMAD R7, R5, UR5, R2 ;  /* 0x0000000505077c24 */ /* 0x000fe2000f8e0202 */
        /* <DEDUP_REMOVED lines=19> */
[----:B------:R-:W-:-:S03]  /*d330*/  IMAD R20, R20, 0x2, R22 ;  /* 0x0000000214147824 */ /* 0x000fc600078e0216 */
[----:B------:R-:W3:Y:S04]  /*d340*/  SHFL.IDX PT, R3, R25, RZ, 0x181f ;  /* 0x00181fff19037589 */ /* 0x000ee800000e0000 */
[----:B------:R-:W-:Y:S04]  /*d350*/  SHFL.IDX PT, R4, R25, 0x1, 0x181f ;  /* 0x00381f0019047f89 */ /* 0x000fe800000e0000 */
[----:B------:R-:W-:Y:S04]  /*d360*/  SHFL.IDX PT, R8, R17, 0x2, 0x181f ;  /* 0x00581f0011087f89 */ /* 0x000fe800000e0000 */
[----:B------:R-:W-:Y:S01]  /*d370*/  SHFL.IDX PT, R5, R25, 0x3, 0x181f ;  /* 0x00781f0019057f89 */ /* 0x000fe200000e0000 */
[----:B0-----:R-:W-:-:S03]  /*d380*/  IADD3 R2, P0, R14, R0, RZ ;  /* 0x000000000e027210 */ /* 0x001fc60007f1e0ff */
[----:B------:R-:W0:Y:S02]  /*d390*/  SHFL.IDX PT, R14, R17, 0x1, 0x181f ;  /* 0x00381f00110e7f89 */ /* 0x000e2400000e0000 */
[----:B---3--:R-:W-:-:S05]  /*d3a0*/  IMAD.X R3, RZ, RZ, R3, P0 ;  /* 0x000000ffff037224 */ /* 0x008fca00000e0603 */
[----:B------:R-:W-:Y:S04]  /*d3b0*/  LDGSTS.E.BYPASS.LTC128B.128 [R20+0x400], desc[UR50][R2.64], !P5 ;  /* 0x0040000002147fae */ /* 0x000fe8000e901d72 */
[----:B------:R-:W-:Y:S04]  /*d3c0*/  LDGSTS.E.BYPASS.LTC128B.128 [R20+0x3400], desc[UR50][R2.64+0x80], !P4 ;  /* 0x0340008002147fae */ /* 0x000fe8000e101d72 */
[----:B------:R-:W-:Y:S04]  /*d3d0*/  LDGSTS.E.BYPASS.LTC128B.128 [R20+0x6400], desc[UR50][R2.64+0x100], !P3 ;  /* 0x0640010002147fae */ /* 0x000fe8000d901d72 */
[----:B------:R3:W-:Y:S01]  /*d3e0*/  LDGSTS.E.BYPASS.LTC128B.128 [R20+0x9400], desc[UR50][R2.64+0x180], !P1 ;  /* 0x0940018002147fae */ /* 0x0007e2000c901d72 */
[----:B0-----:R-:W-:-:S03]  /*d3f0*/  IADD3 R6, P0, R14, R0, RZ ;  /* 0x000000000e067210 */ /* 0x001fc60007f1e0ff */
[----:B------:R-:W-:Y:S02]  /*d400*/  SHFL.IDX PT, R14, R17, 0x3, 0x181f ;  /* 0x00781f00110e7f89 */ /* 0x000fe400000e0000 */
[----:B------:R-:W-:Y:S01]  /*d410*/  IMAD.X R7, RZ, RZ, R4, P0 ;  /* 0x000000ffff077224 */ /* 0x000fe200000e0604 */
[-C--:B------:R-:W-:Y:S01]  /*d420*/  IADD3 R8, P0, R8, R0.reuse, RZ ;  /* 0x0000000008087210 */ /* 0x080fe20007f1e0ff */
[----:B------:R-:W0:Y:S04]  /*d430*/  SHFL.IDX PT, R4, R25, 0x2, 0x181f ;  /* 0x00581f0019047f89 */ /* 0x000e2800000e0000 */
[----:B---3--:R-:W-:Y:S04]  /*d440*/  SHFL.IDX PT, R3, R25, 0x4, 0x181f ;  /* 0x00981f0019037f89 */ /* 0x008fe800000e0000 */
[----:B------:R3:W-:Y:S04]  /*d450*/  LDGSTS.E.BYPASS.LTC128B.128 [R20+0xc00], desc[UR50][R6.64], !P5 ;  /* 0x00c0000006147fae */ /* 0x0007e8000e901d72 */
[----:B------:R3:W-:Y:S04]  /*d460*/  LDGSTS.E.BYPASS.LTC128B.128 [R20+0x3c00], desc[UR50][R6.64+0x80], !P4 ;  /* 0x03c0008006147fae */ /* 0x0007e8000e101d72 */
[----:B------:R3:W-:Y:S04]  /*d470*/  LDGSTS.E.BYPASS.LTC128B.128 [R20+0x6c00], desc[UR50][R6.64+0x100], !P3 ;  /* 0x06c0010006147fae */ /* 0x0007e8000d901d72 */
[----:B------:R3:W-:Y:S01]  /*d480*/  LDGSTS.E.BYPASS.LTC128B.128 [R20+0x9c00], desc[UR50][R6.64+0x180], !P1 ;  /* 0x09c0018006147fae */ /* 0x0007e2000c901d72 */
[----:B0-----:R-:W-:Y:S01]  /*d490*/  IMAD.X R9, RZ, RZ, R4, P0 ;  /* 0x000000ffff097224 */ /* 0x001fe200000e0604 */
[----:B------:R-:W-:-:S02]  /*d4a0*/  IADD3 R4, P0, R14, R0, RZ ;  /* 0x000000000e047210 */ /* 0x000fc40007f1e0ff */
[----:B------:R-:W-:Y:S04]  /*d4b0*/  SHFL.IDX PT, R25, R25, 0x5, 0x181f ;  /* 0x00b81f0019197f89 */ /* 0x000fe800000e0000 */
[----:B------:R-:W0:Y:S01]  /*d4c0*/  SHFL.IDX PT, R14, R17, 0x4, 0x181f ;  /* 0x00981f00110e7f89 */ /* 0x000e2200000e0000 */
[----:B------:R-:W-:-:S03]  /*d4d0*/  IMAD.X R5, RZ, RZ, R5, P0 ;  /* 0x000000ffff057224 */ /* 0x000fc600000e0605 */
[----:B------:R3:W-:Y:S04]  /*d4e0*/  LDGSTS.E.BYPASS.LTC128B.128 [R20+0x1400], desc[UR50][R8.64], !P5 ;  /* 0x0140000008147fae */ /* 0x0007e8000e901d72 */
[----:B------:R3:W-:Y:S04]  /*d4f0*/  LDGSTS.E.BYPASS.LTC128B.128 [R20+0x4400], desc[UR50][R8.64+0x80], !P4 ;  /* 0x0440008008147fae */ /* 0x0007e8000e101d72 */
[----:B------:R3:W-:Y:S04]  /*d500*/  LDGSTS.E.BYPASS.LTC128B.128 [R20+0x7400], desc[UR50][R8.64+0x100], !P3 ;  /* 0x0740010008147fae */ /* 0x0007e8000d901d72 */
[----:B------:R3:W-:Y:S04]  /*d510*/  LDGSTS.E.BYPASS.LTC128B.128 [R20+0xa400], desc[UR50][R8.64+0x180], !P1 ;  /* 0x0a40018008147fae */ /* 0x0007e8000c901d72 */
[----:B------:R3:W-:Y:S01]  /*d520*/  LDGSTS.E.BYPASS.LTC128B.128 [R20+0x1c00], desc[UR50][R4.64], !P5 ;  /* 0x01c0000004147fae */ /* 0x0007e2000e901d72 */
[----:B0-----:R-:W-:-:S03]  /*d530*/  IADD3 R2, P0, R14, R0, RZ ;  /* 0x000000000e027210 */ /* 0x001fc60007f1e0ff */
[----:B------:R3:W-:Y:S02]  /*d540*/  LDGSTS.E.BYPASS.LTC128B.128 [R20+0x4c00], desc[UR50][R4.64+0x80], !P4 ;  /* 0x04c0008004147fae */ /* 0x0007e4000e101d72 */
[----:B------:R-:W-:Y:S02]  /*d550*/  IMAD.X R3, RZ, RZ, R3, P0 ;  /* 0x000000ffff037224 */ /* 0x000fe400000e0603 */
[----:B------:R3:W-:Y:S04]  /*d560*/  LDGSTS.E.BYPASS.LTC128B.128 [R20+0x7c00], desc[UR50][R4.64+0x100], !P3 ;  /* 0x07c0010004147fae */ /* 0x0007e8000d901d72 */
[----:B------:R3:W-:Y:S04]  /*d570*/  LDGSTS.E.BYPASS.LTC128B.128 [R20+0xac00], desc[UR50][R4.64+0x180], !P1 ;  /* 0x0ac0018004147fae */ /* 0x0007e8000c901d72 */
[----:B------:R3:W-:Y:S04]  /*d580*/  LDGSTS.E.BYPASS.LTC128B.128 [R20+0x2400], desc[UR50][R2.64], !P5 ;  /* 0x0240000002147fae */ /* 0x0007e8000e901d72 */
[----:B------:R3:W-:Y:S04]  /*d590*/  LDGSTS.E.BYPASS.LTC128B.128 [R20+0x5400], desc[UR50][R2.64+0x80], !P4 ;  /* 0x0540008002147fae */ /* 0x0007e8000e101d72 */
[----:B------:R3:W-:Y:S04]  /*d5a0*/  LDGSTS.E.BYPASS.LTC128B.128 [R20+0x8400], desc[UR50][R2.64+0x100], !P3 ;  /* 0x0840010002147fae */ /* 0x0007e8000d901d72 */
[----:B------:R3:W-:Y:S04]  /*d5b0*/  LDGSTS.E.BYPASS.LTC128B.128 [R20+0xb400], desc[UR50][R2.64+0x180], !P1 ;  /* 0x0b40018002147fae */ /* 0x0007e8000c901d72 */
[----:B------:R3:W0:Y:S02]  /*d5c0*/  SHFL.IDX PT, R14, R17, 0x5, 0x181f ;  /* 0x00b81f00110e7f89 */ /* 0x00062400000e0000 */
.L_x_9633:
[----:B0--3--:R-:W-:-:S04]  /*d5d0*/  IADD3 R2, P0, R14, R0, RZ ;  /* 0x000000000e027210 */ /* 0x009fc80007f1e0ff */
        /* <DEDUP_REMOVED lines=10> */
.L_x_9520:
        /* <DEDUP_REMOVED lines=11> */
.L_x_9521:
[----:B------:R0:W-:Y:S01]  /*d730*/  SYNCS.ARRIVE.TRANS64.A1T0 RZ, [R10+URZ+0x22850], RZ ;  /* 0x022850ff0aff79a7 */ /* 0x0001e2000810003f */
[----:B------:R-:W-:Y:S05]  /*d740*/  @P2 BRA `(.L_x_9522) ;  /* 0xfffffff000942947 */ /* 0x000fea000383ffff */
.L_x_9509:
[----:B------:R-:W-:Y:S05]  /*d750*/  BSYNC B0 ;  /* 0x0000000000007941 */ /* 0x000fea0003800000 */
.L_x_9508:
[----:B------:R-:W3:Y:S01]  /*d760*/  S2R R2, SR_TID.X ;  /* 0x0000000000027919 */ /* 0x000ee20000002100 */
[----:B------:R-:W-:Y:S01]  /*d770*/  VIADD R24, R24, 0x1 ;  /* 0x0000000118187836 */ /* 0x000fe20000000000 */
[----:B------:R-:W-:Y:S04]  /*d780*/  BSSY B0, `(.L_x_9523) ;  /* 0x0000012000007945 */ /* 0x000fe80003800000 */
[----:B------:R-:W-:-:S04]  /*d790*/  ISETP.NE.AND P0, PT, R24, 0x2, PT ;  /* 0x000000021800780c */ /* 0x000fc80003f05270 */
[----:B------:R-:W-:Y:S02]  /*d7a0*/  SEL R5, RZ, 0x1, P0 ;  /* 0x00000001ff057807 */ /* 0x000fe40000000000 */
[----:B---3--:R-:W-:-:S04]  /*d7b0*/  LOP3.LUT R2, R2, 0x7f, RZ, 0xc0, !PT ;  /* 0x0000007f02027812 */ /* 0x008fc800078ec0ff */
[----:B------:R-:W-:-:S13]  /*d7c0*/  ISETP.NE.AND P1, PT, R2, RZ, PT ;  /* 0x000000ff0200720c */ /* 0x000fda0003f25270 */
[----:B------:R-:W-:Y:S05]  /*d7d0*/  @P1 BRA `(.L_x_9524) ;  /* 0x0000000000301947 */ /* 0x000fea0003800000 */
[----:B------:R-:W3:Y:S01]  /*d7e0*/  S2R R7, SR_LANEID ;  /* 0x0000000000077919 */ /* 0x000ee20000000000 */
[----:B------:R-:W-:Y:S01]  /*d7f0*/  VOTEU.ANY UR4, UPT, PT ;  /* 0x0000000000047886 */ /* 0x000fe200038e0100 */
[----:B------:R-:W4:Y:S01]  /*d800*/  LDC.64 R2, c[0x0][0xc60] ;  /* 0x00031800ff027b82 */ /* 0x000f220000000a00 */
[----:B------:R-:W3:Y:S02]  /*d810*/  FLO.U32 R0, UR4 ;  /* 0x0000000400007d00 */ /* 0x000ee400080e0000 */
[----:B---3--:R-:W-:-:S06]  /*d820*/  ISETP.EQ.U32.AND P1, PT, R0, R7, PT ;  /* 0x000000070000720c */ /* 0x008fcc0003f22070 */
[----:B------:R-:W4:Y:S07]  /*d830*/  POPC R7, UR4 ;  /* 0x0000000400077d09 */ /* 0x000f2e0008000000 */
[----:B----4-:R-:W3:Y:S01]  /*d840*/  @P1 ATOMG.E.ADD.STRONG.GPU PT, R3, desc[UR50][R2.64], R7 ;  /* 0x00000007020319a8 */ /* 0x010ee200081ee1f2 */
[----:B------:R-:W4:Y:S02]  /*d850*/  S2R R4, SR_LTMASK ;  /* 0x0000000000047919 */ /* 0x000f240000003900 */
[----:B----4-:R-:W-:-:S04]  /*d860*/  LOP3.LUT R4, R4, UR4, RZ, 0xc0, !PT ;  /* 0x0000000404047c12 */ /* 0x010fc8000f8ec0ff */
[----:B------:R-:W4:Y:S01]  /*d870*/  POPC R9, R4 ;  /* 0x0000000400097309 */ /* 0x000f220000000000 */
[----:B---3--:R-:W4:Y:S02]  /*d880*/  SHFL.IDX PT, R0, R3, R0, 0x1f ;  /* 0x00001f0003007589 */ /* 0x008f2400000e0000 */
[----:B----4-:R-:W-:-:S07]  /*d890*/  IADD3 R16, R0, UR38, R9 ;  /* 0x0000002600107c10 */ /* 0x010fce000fffe009 */
.L_x_9524:
[----:B------:R-:W-:Y:S05]  /*d8a0*/  BSYNC B0 ;  /* 0x0000000000007941 */ /* 0x000fea0003800000 */
.L_x_9523:
[----:B------:R-:W-:Y:S02]  /*d8b0*/  SEL R24, R24, RZ, P0 ;  /* 0x000000ff18187207 */ /* 0x000fe40000000000 */
[----:B------:R-:W-:-:S07]  /*d8c0*/  LOP3.LUT R26, R26, R5, RZ, 0x3c, !PT ;  /* 0x000000051a1a7212 */ /* 0x000fce00078e3cff */
.L_x_9483:
[----:B------:R-:W-:Y:S05]  /*d8d0*/  BSYNC B7 ;  /* 0x0000000000077941 */ /* 0x000fea0003800000 */
.L_x_9481:
        /* <DEDUP_REMOVED lines=8> */
[----:B------:R3:W4:Y:S01]  /*d960*/  LDS.128 R16, [R22+0x228d0] ;  /* 0x0228d00016107984 */ /* 0x0007220000000c00 */
[----:B------:R-:W-:Y:S06]  /*d970*/  BAR.ARV 0x4, 0x180 ;  /* 0x0106000000007b1d */ /* 0x000fec0000002000 */
[----:B------:R-:W-:Y:S05]  /*d980*/  BRA `(.L_x_9526) ;  /* 0x0000000800407947 */ /* 0x000fea0003800000 */
.L_x_9525:
[----:B------:R-:W3:Y:S01]  /*d990*/  S2R R0, SR_TID.X ;  /* 0x0000000000007919 */ /* 0x000ee20000002100 */
[----:B------:R-:W-:Y:S01]  /*d9a0*/  UMOV UR4, 0xffffffff ;  /* 0xffffffff00047882 */ /* 0x000fe20000000000 */
[----:B---3--:R-:W-:-:S04]  /*d9b0*/  LOP3.LUT R8, R0, 0x1f, RZ, 0xc0, !PT ;  /* 0x0000001f00087812 */ /* 0x008fc800078ec0ff */
[----:B------:R-:W-:Y:S01]  /*d9c0*/  ISETP.NE.AND P0, PT, R8, 0x1f, PT ;  /* 0x0000001f0800780c */ /* 0x000fe20003f05270 */
[----:B------:R-:W-:-:S12]  /*d9d0*/  BRA.DIV UR4, `(.L_x_9527) ;  /* 0x0000003a04887947 */ /* 0x000fd8000b800000 */
[----:B------:R-:W-:Y:S01]  /*d9e0*/  IMAD.IADD R5, R19, 0x1, R8 ;  /* 0x0000000113057824 */ /* 0x000fe200078e0208 */
[----:B------:R-:W-:-:S04]  /*d9f0*/  ULDC UR4, c[0x0][0xc3c] ;  /* 0x00030f0000047ab9 */ /* 0x000fc80000000800 */
[----:B------:R-:W-:-:S13]  /*da00*/  ISETP.GE.OR P1, PT, R5, UR4, !P0 ;  /* 0x0000000405007c0c */ /* 0x000fda000c726670 */
[----:B------:R-:W3:Y:S02]  /*da10*/  @!P1 LDC.64 R2, c[0x0][0xc80] ;  /* 0x00032000ff029b82 */ /* 0x000ee40000000a00 */
[----:B---3--:R-:W-:-:S06]  /*da20*/  @!P1 IMAD.WIDE R2, R5, 0x4, R2 ;  /* 0x0000000405029825 */ /* 0x008fcc00078e0202 */
[----:B------:R-:W3:Y:S01]  /*da30*/  @!P1 LDG.E R2, desc[UR50][R2.64] ;  /* 0x0000003202029981 */ /* 0x000ee2000c1e1900 */
[----:B------:R-:W-:Y:S01]  /*da40*/  IMAD.MOV.U32 R4, RZ, RZ, RZ ;  /* 0x000000ffff047224 */ /* 0x000fe200078e00ff */
[C---:B------:R-:W-:Y:S02]  /*da50*/  ISETP.GE.U32.AND P2, PT, R8.reuse, 0x2, PT ;  /* 0x000000020800780c */ /* 0x040fe40003f46070 */
[C---:B------:R-:W-:Y:S01]  /*da60*/  ISETP.GE.U32.AND P3, PT, R8.reuse, 0x4, PT ;  /* 0x000000040800780c */ /* 0x040fe20003f66070 */
[----:B------:R-:W-:Y:S01]  /*da70*/  SHFL.IDX PT, R0, R16, 0x1, 0x1f ;  /* 0x00201f0010007f89 */ /* 0x000fe200000e0000 */
[C---:B------:R-:W-:Y:S02]  /*da80*/  ISETP.GE.U32.AND P4, PT, R8.reuse, 0x8, PT ;  /* 0x000000080800780c */ /* 0x040fe40003f86070 */
[C---:B------:R-:W-:Y:S01]  /*da90*/  ISETP.GE.U32.AND P5, PT, R8.reuse, 0x10, PT ;  /* 0x000000100800780c */ /* 0x040fe20003fa6070 */
[----:B---3--:R-:W-:Y:S01]  /*daa0*/  @!P1 IMAD.MOV.U32 R4, RZ, RZ, R2 ;  /* 0x000000ffff049224 */ /* 0x008fe200078e0002 */
[----:B------:R-:W-:-:S04]  /*dab0*/  ISETP.NE.AND P1, PT, R8, RZ, PT ;  /* 0x000000ff0800720c */ /* 0x000fc80003f25270 */
[----:B------:R-:W3:Y:S02]  /*dac0*/  SHFL.UP PT, R14, R4, 0x1, RZ ;  /* 0x04200000040e7989 */ /* 0x000ee400000e00ff */
[----:B---3--:R-:W-:-:S05]  /*dad0*/  SEL R5, R14, RZ, P1 ;  /* 0x000000ff0e057207 */ /* 0x008fca0000800000 */
[----:B------:R-:W-:Y:S02]  /*dae0*/  IMAD.IADD R6, R4, 0x1, R5 ;  /* 0x0000000104067824 */ /* 0x000fe400078e0205 */
[----:B------:R-:W-:Y:S04]  /*daf0*/  SHFL.IDX PT, R5, R16, RZ, 0x1f ;  /* 0x00001fff10057589 */ /* 0x000fe800000e0000 */
[----:B------:R-:W3:Y:S02]  /*db00*/  SHFL.UP PT, R14, R6, 0x2, RZ ;  /* 0x04400000060e7989 */ /* 0x000ee400000e00ff */
[----:B---3--:R-:W-:-:S05]  /*db10*/  SEL R7, R14, RZ, P2 ;  /* 0x000000ff0e077207 */ /* 0x008fca0001000000 */
[----:B------:R-:W-:-:S05]  /*db20*/  IMAD.IADD R7, R6, 0x1, R7 ;  /* 0x0000000106077824 */ /* 0x000fca00078e0207 */
[----:B------:R-:W3:Y:S02]  /*db30*/  SHFL.UP PT, R14, R7, 0x4, RZ ;  /* 0x04800000070e7989 */ /* 0x000ee400000e00ff */
[----:B---3--:R-:W-:-:S05]  /*db40*/  SEL R2, R14, RZ, P3 ;  /* 0x000000ff0e027207 */ /* 0x008fca0001800000 */
[----:B------:R-:W-:-:S05]  /*db50*/  IMAD.IADD R2, R7, 0x1, R2 ;  /* 0x0000000107027824 */ /* 0x000fca00078e0202 */
[----:B------:R-:W3:Y:S02]  /*db60*/  SHFL.UP PT, R14, R2, 0x8, RZ ;  /* 0x05000000020e7989 */ /* 0x000ee400000e00ff */
[----:B---3--:R-:W-:-:S04]  /*db70*/  SEL R3, R14, RZ, P4 ;  /* 0x000000ff0e037207 */ /* 0x008fc80002000000 */
[----:B------:R-:W-:-:S05]  /*db80*/  IADD3 R3, R2, R3, RZ ;  /* 0x0000000302037210 */ /* 0x000fca0007ffe0ff */
[----:B------:R-:W3:Y:S02]  /*db90*/  SHFL.UP PT, R14, R3, 0x10, RZ ;  /* 0x06000000030e7989 */ /* 0x000ee400000e00ff */
[----:B---3--:R-:W-:-:S05]  /*dba0*/  SEL R6, R14, RZ, P5 ;  /* 0x000000ff0e067207 */ /* 0x008fca0002800000 */
[----:B------:R-:W-:-:S05]  /*dbb0*/  IMAD.IADD R6, R3, 0x1, R6 ;  /* 0x0000000103067824 */ /* 0x000fca00078e0206 */
[----:B------:R3:W4:Y:S02]  /*dbc0*/  SHFL.IDX PT, R14, R6, 0x1f, 0x1f ;  /* 0x03e01f00060e7f89 */ /* 0x00072400000e0000 */
.L_x_9643:
[----:B------:R-:W-:Y:S02]  /*dbd0*/  ULDC UR4, c[0x0][0xc38] ;  /* 0x00030e0000047ab9 */ /* 0x000fe40000000800 */
[----:B------:R-:W-:-:S04]  /*dbe0*/  IMAD.U32 R7, RZ, RZ, UR4 ;  /* 0x00000004ff077e24 */ /* 0x000fc8000f8e00ff */
[----:B----4-:R-:W-:-:S04]  /*dbf0*/  IMAD R3, R14, R7, RZ ;  /* 0x000000070e037224 */ /* 0x010fc800078e02ff */
[----:B------:R-:W-:-:S05]  /*dc00*/  IMAD.IADD R8, R0, 0x1, R3 ;  /* 0x0000000100087824 */ /* 0x000fca00078e0203 */
[----:B------:R-:W-:-:S13]  /*dc10*/  ISETP.GT.AND P6, PT, R8, R5, PT ;  /* 0x000000050800720c */ /* 0x000fda0003fc4270 */
[----:B------:R-:W-:Y:S05]  /*dc20*/  @P6 BRA `(.L_x_9528) ;  /* 0x00000000009c6947 */ /* 0x000fea0003800000 */
.L_x_9533:
[----:B------:R-:W4:Y:S01]  /*dc30*/  LDC R0, c[0x0][0xc3c] ;  /* 0x00030f00ff007b82 */ /* 0x000f220000000800 */
[----:B------:R-:W-:-:S05]  /*dc40*/  VIADD R19, R19, 0x1f ;  /* 0x0000001f13137836 */ /* 0x000fca0000000000 */
[----:B----4-:R-:W-:-:S13]  /*dc50*/  ISETP.GE.AND P6, PT, R19, R0, PT ;  /* 0x000000001300720c */ /* 0x010fda0003fc6270 */
[----:B0-----:R-:W-:Y:S05]  /*dc60*/  @P6 BRA `(.L_x_9529) ;  /* 0x0000000400446947 */ /* 0x001fea0003800000 */
[----:B------:R-:W4:Y:S01]  /*dc70*/  S2R R2, SR_TID.X ;  /* 0x0000000000027919 */ /* 0x000f220000002100 */
[----:B------:R-:W-:Y:S01]  /*dc80*/  BSSY B0, `(.L_x_9530) ;  /* 0x0000009000007945 */ /* 0x000fe20003800000 */
[----:B------:R-:W-:Y:S01]  /*dc90*/  IMAD.MOV.U32 R4, RZ, RZ, RZ ;  /* 0x000000ffff047224 */ /* 0x000fe200078e00ff */
[----:B----4-:R-:W-:-:S05]  /*dca0*/  LOP3.LUT R2, R2, 0x1f, RZ, 0xc0, !PT ;  /* 0x0000001f02027812 */ /* 0x010fca00078ec0ff */
[----:B------:R-:W-:-:S05]  /*dcb0*/  IMAD.IADD R7, R19, 0x1, R2 ;  /* 0x0000000113077824 */ /* 0x000fca00078e0202 */
[----:B------:R-:W-:-:S13]  /*dcc0*/  ISETP.GE.OR P6, PT, R7, R0, !P0 ;  /* 0x000000000700720c */ /* 0x000fda00047c6670 */
[----:B------:R-:W-:Y:S05]  /*dcd0*/  @P6 BRA `(.L_x_9531) ;  /* 0x00000000000c6947 */ /* 0x000fea0003800000 */
[----:B------:R-:W4:Y:S02]  /*dce0*/  LDC.64 R2, c[0x0][0xc80] ;  /* 0x00032000ff027b82 */ /* 0x000f240000000a00 */
[----:B----4-:R-:W-:-:S05]  /*dcf0*/  IMAD.WIDE R2, R7, 0x4, R2 ;  /* 0x0000000407027825 */ /* 0x010fca00078e0202 */
[----:B------:R4:W5:Y:S02]  /*dd00*/  LDG.E R4, desc[UR50][R2.64] ;  /* 0x0000003202047981 */ /* 0x000964000c1e1900 */
.L_x_9531:
[----:B------:R-:W-:Y:S05]  /*dd10*/  BSYNC B0 ;  /* 0x0000000000007941 */ /* 0x000fea0003800000 */
.L_x_9530:
[----:B------:R-:W-:-:S03]  /*dd20*/  UMOV UR4, 0xffffffff ;  /* 0xffffffff00047882 */ /* 0x000fc60000000000 */
[----:B------:R-:W-:Y:S05]  /*dd30*/  BRA.DIV UR4, `(.L_x_9532) ;  /* 0x0000003a04d47947 */ /* 0x000fea000b800000 */
[----:B-----5:R-:W0:Y:S02]  /*dd40*/  SHFL.UP PT, R14, R4, 0x1, RZ ;  /* 0x04200000040e7989 */ /* 0x020e2400000e00ff */
[----:B0-----:R-:W-:-:S05]  /*dd50*/  SEL R13, R14, RZ, P1 ;  /* 0x000000ff0e0d7207 */ /* 0x001fca0000800000 */
[----:B------:R-:W-:-:S05]  /*dd60*/  IMAD.IADD R13, R4, 0x1, R13 ;  /* 0x00000001040d7824 */ /* 0x000fca00078e020d */
[----:B------:R-:W0:Y:S02]  /*dd70*/  SHFL.UP PT, R14, R13, 0x2, RZ ;  /* 0x044000000d0e7989 */ /* 0x000e2400000e00ff */
[----:B0-----:R-:W-:-:S05]  /*dd80*/  SEL R0, R14, RZ, P2 ;  /* 0x000000ff0e007207 */ /* 0x001fca0001000000 */
[----:B------:R-:W-:-:S05]  /*dd90*/  IMAD.IADD R0, R13, 0x1, R0 ;  /* 0x000000010d007824 */ /* 0x000fca00078e0200 */
[----:B------:R-:W4:Y:S02]  /*dda0*/  SHFL.UP PT, R14, R0, 0x4, RZ ;  /* 0x04800000000e7989 */ /* 0x000f2400000e00ff */
[----:B----4-:R-:W-:-:S05]  /*ddb0*/  SEL R3, R14, RZ, P3 ;  /* 0x000000ff0e037207 */ /* 0x010fca0001800000 */
[----:B------:R-:W-:-:S05]  /*ddc0*/  IMAD.IADD R2, R0, 0x1, R3 ;  /* 0x0000000100027824 */ /* 0x000fca00078e0203 */
[----:B------:R-:W0:Y:S02]  /*ddd0*/  SHFL.UP PT, R14, R2, 0x8, RZ ;  /* 0x05000000020e7989 */ /* 0x000e2400000e00ff */
[----:B0-----:R-:W-:-:S04]  /*dde0*/  SEL R3, R14, RZ, P4 ;  /* 0x000000ff0e037207 */ /* 0x001fc80002000000 */
[----:B------:R-:W-:-:S05]  /*ddf0*/  IADD3 R3, R2, R3, RZ ;  /* 0x0000000302037210 */ /* 0x000fca0007ffe0ff */
[----:B------:R-:W3:Y:S02]  /*de00*/  SHFL.UP PT, R14, R3, 0x10, RZ ;  /* 0x06000000030e7989 */ /* 0x000ee400000e00ff */
[----:B---3--:R-:W-:-:S05]  /*de10*/  SEL R6, R14, RZ, P5 ;  /* 0x000000ff0e067207 */ /* 0x008fca0002800000 */
[----:B------:R-:W-:-:S05]  /*de20*/  IMAD.IADD R6, R3, 0x1, R6 ;  /* 0x0000000103067824 */ /* 0x000fca00078e0206 */
[----:B------:R0:W3:Y:S02]  /*de30*/  SHFL.IDX PT, R14, R6, 0x1f, 0x1f ;  /* 0x03e01f00060e7f89 */ /* 0x0000e400000e0000 */
.L_x_9651:
[----:B------:R-:W-:Y:S02]  /*de40*/  ULDC UR4, c[0x0][0xc38] ;  /* 0x00030e0000047ab9 */ /* 0x000fe40000000800 */
[----:B------:R-:W-:-:S04]  /*de50*/  IMAD.U32 R7, RZ, RZ, UR4 ;  /* 0x00000004ff077e24 */ /* 0x000fc8000f8e00ff */
[----:B---3--:R-:W-:-:S04]  /*de60*/  IMAD R3, R14, R7, RZ ;  /* 0x000000070e037224 */ /* 0x008fc800078e02ff */
[----:B------:R-:W-:-:S05]  /*de70*/  IMAD.IADD R8, R3, 0x1, R8 ;  /* 0x0000000103087824 */ /* 0x000fca00078e0208 */
[----:B------:R-:W-:-:S13]  /*de80*/  ISETP.GT.AND P6, PT, R8, R5, PT ;  /* 0x000000050800720c */ /* 0x000fda0003fc4270 */
[----:B------:R-:W-:Y:S05]  /*de90*/  @!P6 BRA `(.L_x_9533) ;  /* 0xfffffffc0064e947 */ /* 0x000fea000383ffff */
.L_x_9528:
[----:B------:R-:W-:Y:S01]  /*dea0*/  IMAD.IADD R8, R8, 0x1, -R3 ;  /* 0x0000000108087824 */ /* 0x000fe200078e0a03 */
[----:B------:R-:W-:-:S03]  /*deb0*/  UMOV UR4, 0xffffffff ;  /* 0xffffffff00047882 */ /* 0x000fc60000000000 */
[----:B------:R-:W-:-:S05]  /*dec0*/  IMAD R0, R6, R7, R8 ;  /* 0x0000000706007224 */ /* 0x000fca00078e0208 */
[----:B------:R-:W-:Y:S01]  /*ded0*/  ISETP.GT.AND P6, PT, R0, R5, PT ;  /* 0x000000050000720c */ /* 0x000fe20003fc4270 */
[----:B------:R-:W-:-:S12]  /*dee0*/  BRA.DIV UR4, `(.L_x_9534) ;  /* 0x0000003e04247947 */ /* 0x000fd8000b800000 */
[----:B------:R-:W-:-:S04]  /*def0*/  VOTE.ANY R2, PT, !P6 ;  /* 0x0000000000027806 */ /* 0x000fc800070e0100 */
[----:B------:R-:W4:Y:S02]  /*df00*/  POPC R0, R2 ;  /* 0x0000000200007309 */ /* 0x000f240000000000 */
[----:B----4-:R4:W0:Y:S02]  /*df10*/  SHFL.IDX PT, R4, R4, R0, 0x1f ;  /* 0x00001f0004047589 */ /* 0x01082400000e0000 */
.L_x_9655:
[----:B------:R-:W-:Y:S01]  /*df20*/  ISETP.NE.AND P0, PT, R2, RZ, PT ;  /* 0x000000ff0200720c */ /* 0x000fe20003f05270 */
[----:B------:R-:W-:-:S12]  /*df30*/  IMAD.MOV.U32 R14, RZ, RZ, RZ ;  /* 0x000000ffff0e7224 */ /* 0x000fd800078e00ff */
[----:B------:R-:W-:Y:S05]  /*df40*/  @!P0 BRA `(.L_x_9535) ;  /* 0x0000000000108947 */ /* 0x000fea0003800000 */
[----:B------:R-:W-:Y:S01]  /*df50*/  UMOV UR4, 0xffffffff ;  /* 0xffffffff00047882 */ /* 0x000fe20000000000 */
[----:B------:R-:W-:Y:S02]  /*df60*/  VIADD R12, R0, 0xffffffff ;  /* 0xffffffff000c7836 */ /* 0x000fe40000000000 */
[----:B------:R-:W-:Y:S05]  /*df70*/  BRA.DIV UR4, `(.L_x_9536) ;  /* 0x0000003e04487947 */ /* 0x000fea000b800000 */
[----:B------:R0:W0:Y:S02]  /*df80*/  SHFL.IDX PT, R14, R6, R12, 0x1f ;  /* 0x00001f0c060e7589 */ /* 0x00002400000e0000 */
.L_x_9535:
[----:B0--3--:R-:W-:Y:S01]  /*df90*/  IABS R6, R4 ;  /* 0x0000000400067213 */ /* 0x009fe20000000000 */
[----:B------:R-:W-:Y:S02]  /*dfa0*/  IMAD R16, R14, R7, R8 ;  /* 0x000000070e107224 */ /* 0x000fe400078e0208 */
[----:B------:R-:W-:Y:S01]  /*dfb0*/  IMAD.IADD R19, R0, 0x1, R19 ;  /* 0x0000000100137824 */ /* 0x000fe200078e0213 */
[----:B------:R-:W0:Y:S08]  /*dfc0*/  I2F.RP R9, R6 ;  /* 0x0000000600097306 */ /* 0x000e300000209400 */
[----:B0-----:R-:W0:Y:S02]  /*dfd0*/  MUFU.RCP R9, R9 ;  /* 0x0000000900097308 */ /* 0x001e240000001000 */
[----:B0-----:R-:W-:-:S06]  /*dfe0*/  VIADD R2, R9, 0xffffffe ;  /* 0x0ffffffe09027836 */ /* 0x001fcc0000000000 */
[----:B------:R0:W3:Y:S02]  /*dff0*/  F2I.FTZ.U32.TRUNC.NTZ R3, R2 ;  /* 0x0000000200037305 */ /* 0x0000e4000021f000 */
[----:B0-----:R-:W-:Y:S02]  /*e000*/  IMAD.MOV.U32 R2, RZ, RZ, RZ ;  /* 0x000000ffff027224 */ /* 0x001fe400078e00ff */
[----:B---3--:R-:W-:-:S04]  /*e010*/  IMAD.MOV R7, RZ, RZ, -R3 ;  /* 0x000000ffff077224 */ /* 0x008fc800078e0a03 */
[----:B------:R-:W-:-:S04]  /*e020*/  IMAD R7, R7, R6, RZ ;  /* 0x0000000607077224 */ /* 0x000fc800078e02ff */
[----:B------:R-:W-:Y:S01]  /*e030*/  IMAD.HI.U32 R3, R3, R7, R2 ;  /* 0x0000000703037227 */ /* 0x000fe200078e0002 */
[----:B------:R-:W-:Y:S02]  /*e040*/  IADD3 R7, R5, -R16, RZ ;  /* 0x8000001005077210 */ /* 0x000fe40007ffe0ff */
        /* <DEDUP_REMOVED lines=19> */
.L_x_9529:
[----:B------:R-:W-:Y:S01]  /*e180*/  UMOV UR4, URZ ;  /* 0x0000003f00047c82 */ /* 0x000fe20008000000 */
[----:B------:R-:W-:Y:S01]  /*e190*/  UMOV UR5, URZ ;  /* 0x0000003f00057c82 */ /* 0x000fe20008000000 */
[----:B------:R-:W-:Y:S01]  /*e1a0*/  ULDC UR6, c[0x0][0xc3c] ;  /* 0x00030f0000067ab9 */ /* 0x000fe20000000800 */
[----:B------:R-:W-:Y:S01]  /*e1b0*/  IMAD.MOV.U32 R16, RZ, RZ, R5 ;  /* 0x000000ffff107224 */ /* 0x000fe200078e0005 */
[----:B------:R-:W-:Y:S01]  /*e1c0*/  MOV R17, UR4 ;  /* 0x0000000400117c02 */ /* 0x000fe20008000f00 */
[----:B------:R-:W-:Y:S02]  /*e1d0*/  IMAD.U32 R18, RZ, RZ, UR5 ;  /* 0x00000005ff127e24 */ /* 0x000fe4000f8e00ff */
[----:B------:R-:W-:-:S07]  /*e1e0*/  IMAD.U32 R19, RZ, RZ, UR6 ;  /* 0x00000006ff137e24 */ /* 0x000fce000f8e00ff */
.L_x_9537:
[----:B----4-:R-:W4:Y:S01]  /*e1f0*/  S2R R0, SR_TID.X ;  /* 0x0000000000007919 */ /* 0x010f220000002100 */
[----:B------:R-:W-:Y:S05]  /*e200*/  WARPSYNC.ALL ;  /* 0x0000000000007948 */ /* 0x000fea0003800000 */
[----:B------:R-:W-:Y:S01]  /*e210*/  BAR.SYNC.DEFER_BLOCKING 0x4, 0x180 ;  /* 0x0106000000007b1d */ /* 0x000fe20000010000 */
[----:B----4-:R-:W-:-:S04]  /*e220*/  LOP3.LUT R0, R0, 0x1f, RZ, 0xc0, !PT ;  /* 0x0000001f00007812 */ /* 0x010fc800078ec0ff */
[----:B------:R-:W-:-:S13]  /*e230*/  ISETP.NE.AND P0, PT, R0, RZ, PT ;  /* 0x000000ff0000720c */ /* 0x000fda0003f05270 */
[----:B------:R-:W4:Y:S01]  /*e240*/  @!P0 S2R R3, SR_CgaCtaId ;  /* 0x0000000000038919 */ /* 0x000f220000008800 */
[----:B------:R-:W-:-:S04]  /*e250*/  @!P0 MOV R0, 0x400 ;  /* 0x0000040000008802 */ /* 0x000fc80000000f00 */
[----:B----4-:R-:W-:-:S05]  /*e260*/  @!P0 LEA R22, R3, R0, 0x18 ;  /* 0x0000000003168211 */ /* 0x010fca00078ec0ff */
[----:B------:R4:W-:Y:S01]  /*e270*/  @!P0 STS.128 [R22+0x228d0], R16 ;  /* 0x0228d01016008388 */ /* 0x0009e20000000c00 */
[----:B------:R-:W-:Y:S06]  /*e280*/  BAR.ARV 0x5, 0x180 ;  /* 0x0146000000007b1d */ /* 0x000fec0000002000 */
.L_x_9526:
[----:B------:R-:W-:Y:S02]  /*e290*/  ULDC UR4, c[0x0][0xc3c] ;  /* 0x00030f0000047ab9 */ /* 0x000fe40000000800 */
[----:B----4-:R-:W-:-:S13]  /*e2a0*/  ISETP.GE.AND P0, PT, R19, UR4, PT ;  /* 0x0000000413007c0c */ /* 0x010fda000bf06270 */
[----:B------:R-:W-:Y:S05]  /*e2b0*/  @!P0 BRA `(.L_x_9538) ;  /* 0xffffffbc00108947 */ /* 0x000fea000383ffff */
[----:B------:R-:W-:Y:S05]  /*e2c0*/  BSYNC B8 ;  /* 0x0000000000087941 */ /* 0x000fea0003800000 */
.L_x_9477:
[----:B0-----:R-:W4:Y:S01]  /*e2d0*/  LDL.LU R0, [R1+0x24] ;  /* 0x0000240001007983 */ /* 0x001f220000300800 */
        /* <DEDUP_REMOVED lines=11> */
.L_x_9658:
[----:B------:R-:W-:Y:S05]  /*e390*/  BSYNC B0 ;  /* 0x0000000000007941 */ /* 0x000fea0003800000 */
.L_x_9539:
[----:B------:R-:W-:-:S03]  /*e3a0*/  UMOV UR4, 0xffffffff ;  /* 0xffffffff00047882 */ /* 0x000fc60000000000 */
[----:B------:R-:W-:Y:S05]  /*e3b0*/  BRA.DIV UR4, `(.L_x_9541) ;  /* 0x0000003a04707947 */ /* 0x000fea000b800000 */
[----:B0-----:R-:W0:Y:S02]  /*e3c0*/  S2R R0, SR_TID.X ;  /* 0x0000000000007919 */ /* 0x001e240000002100 */
[----:B0-----:R-:W-:-:S04]  /*e3d0*/  SHF.R.U32.HI R0, RZ, 0x5, R0 ;  /* 0x00000005ff007819 */ /* 0x001fc80000011600 */
[----:B------:R-:W-:-:S05]  /*e3e0*/  LOP3.LUT R0, R0, 0x3, RZ, 0xc0, !PT ;  /* 0x0000000300007812 */ /* 0x000fca00078ec0ff */
[----:B------:R0:W4:Y:S02]  /*e3f0*/  SHFL.IDX PT, R14, R0, RZ, 0x1f ;  /* 0x00001fff000e7589 */ /* 0x00012400000e0000 */
.L_x_9661:
[----:B----4-:R-:W-:Y:S01]  /*e400*/  ISETP.NE.AND P0, PT, R14, RZ, PT ;  /* 0x000000ff0e00720c */ /* 0x010fe20003f05270 */
[----:B------:R-:W-:-:S12]  /*e410*/  BSSY B0, `(.L_x_9542) ;  /* 0x0000024000007945 */ /* 0x000fd80003800000 */
[----:B------:R-:W-:Y:S05]  /*e420*/  @P0 BRA `(.L_x_9543) ;  /* 0x0000000000880947 */ /* 0x000fea0003800000 */
[----:B------:R-:W-:-:S03]  /*e430*/  UMOV UR4, 0xffffffff ;  /* 0xffffffff00047882 */ /* 0x000fc60000000000 */
[----:B------:R-:W-:Y:S05]  /*e440*/  BRA.DIV UR4, `(.L_x_9544) ;  /* 0x0000003a04807947 */ /* 0x000fea000b800000 */
[----:B------:R-:W-:-:S13]  /*e450*/  ELECT P6, URZ, PT ;  /* 0x00000000003f782f */ /* 0x000fda00038c0000 */
.L_x_9664:
[----:B------:R-:W-:Y:S05]  /*e460*/  @!P6 BRA `(.L_x_9543) ;  /* 0x000000000078e947 */ /* 0x000fea0003800000 */
[----:B------:R-:W-:-:S06]  /*e470*/  ULOP3.LUT UR4, UR37, 0x2, URZ, 0xfc, !UPT ;  /* 0x0000000225047892 */ /* 0x000fcc000f8efc3f */
[----:B0-----:R-:W-:-:S05]  /*e480*/  IMAD.U32 R0, RZ, RZ, UR4 ;  /* 0x00000004ff007e24 */ /* 0x001fca000f8e00ff */
[----:B------:R-:W-:-:S13]  /*e490*/  ISETP.NE.AND P0, PT, R0, 0x3, PT ;  /* 0x000000030000780c */ /* 0x000fda0003f05270 */
[----:B------:R-:W-:Y:S05]  /*e4a0*/  @!P0 BRA `(.L_x_9545) ;  /* 0x0000000000048947 */ /* 0x000fea0003800000 */
[----:B------:R-:W-:Y:S01]  /*e4b0*/  BPT.TRAP 0x1 ;  /* 0x000000040000795c */ /* 0x000fe20000300000 */
.L_x_9545:
[----:B------:R-:W-:Y:S01]  /*e4c0*/  IMAD R5, R24, 0x8, R7 ;  /* 0x0000000818057824 */ /* 0x000fe200078e0207 */
[----:B------:R-:W-:Y:S01]  /*e4d0*/  SHF.L.U32 R0, R26, 0x1f, RZ ;  /* 0x0000001f1a007819 */ /* 0x000fe200000006ff */
[----:B------:R-:W-:-:S03]  /*e4e0*/  VIADD R24, R24, 0x1 ;  /* 0x0000000118187836 */ /* 0x000fc60000000000 */
[----:B------:R-:W0:Y:S02]  /*e4f0*/  SYNCS.PHASECHK.TRANS64.TRYWAIT P1, [R5+URZ+0x22840], R0 ;  /* 0x02284000050075a7 */ /* 0x000e24000802017f */
[----:B------:R-:W-:-:S04]  /*e500*/  ISETP.NE.AND P2, PT, R24, 0x2, PT ;  /* 0x000000021800780c */ /* 0x000fc80003f45270 */
[----:B------:R-:W-:Y:S01]  /*e510*/  SEL R3, RZ, 0x1, P2 ;  /* 0x00000001ff037807 */ /* 0x000fe20001000000 */
[----:B0-----:R-:W-:Y:S08]  /*e520*/  @!P1 BRA `(.L_x_9546) ;  /* 0x0000003800689947 */ /* 0x001ff00003800000 */
.L_x_9665:
[----:B------:R-:W-:Y:S02]  /*e530*/  SEL R24, R24, RZ, P2 ;  /* 0x000000ff18187207 */ /* 0x000fe40001000000 */
[----:B------:R-:W-:Y:S01]  /*e540*/  LOP3.LUT R2, R26, R3, RZ, 0x3c, !PT ;  /* 0x000000031a027212 */ /* 0x000fe200078e3cff */
[----:B------:R-:W-:Y:S06]  /*e550*/  @!P0 BRA `(.L_x_9547) ;  /* 0x0000000000048947 */ /* 0x000fec0003800000 */
[----:B------:R-:W-:Y:S01]  /*e560*/  BPT.TRAP 0x1 ;  /* 0x000000040000795c */ /* 0x000fe20000300000 */
.L_x_9547:
[----:B------:R-:W-:Y:S01]  /*e570*/  IMAD R3, R24, 0x8, R7 ;  /* 0x0000000818037824 */ /* 0x000fe200078e0207 */
[----:B------:R-:W-:-:S04]  /*e580*/  SHF.L.U32 R2, R2, 0x1f, RZ ;  /* 0x0000001f02027819 */ /* 0x000fc800000006ff */
[----:B------:R-:W4:Y:S02]  /*e590*/  SYNCS.PHASECHK.TRANS64.TRYWAIT P1, [R3+URZ+0x22840], R2 ;  /* 0x02284002030075a7 */ /* 0x000f24000802017f */
[----:B----4-:R-:W-:Y:S05]  /*e5a0*/  @!P1 BRA `(.L_x_9548) ;  /* 0x00000038005c9947 */ /* 0x010fea0003800000 */
.L_x_9666:
[----:B------:R-:W-:Y:S05]  /*e5b0*/  @!P0 BRA `(.L_x_9549) ;  /* 0x0000000000048947 */ /* 0x000fea0003800000 */
[----:B------:R-:W-:Y:S01]  /*e5c0*/  BPT.TRAP 0x1 ;  /* 0x000000040000795c */ /* 0x000fe20000300000 */
.L_x_9549:
[----:B------:R-:W5:Y:S02]  /*e5d0*/  SYNCS.PHASECHK.TRANS64.TRYWAIT P1, [R5+URZ+0x22860], R0 ;  /* 0x02286000050075a7 */ /* 0x000f64000802017f */
[----:B-----5:R-:W-:Y:S05]  /*e5e0*/  @!P1 BRA `(.L_x_9550) ;  /* 0x0000003800609947 */ /* 0x020fea0003800000 */
.L_x_9667:
[----:B------:R-:W-:Y:S05]  /*e5f0*/  @!P0 BRA `(.L_x_9551) ;  /* 0x0000000000048947 */ /* 0x000fea0003800000 */
[----:B------:R-:W-:Y:S01]  /*e600*/  BPT.TRAP 0x1 ;  /* 0x000000040000795c */ /* 0x000fe20000300000 */
.L_x_9551:
[----:B------:R0:W0:Y:S02]  /*e610*/  SYNCS.PHASECHK.TRANS64.TRYWAIT P0, [R3+URZ+0x22860], R2 ;  /* 0x02286002030075a7 */ /* 0x000024000800017f */
[----:B0-----:R-:W-:Y:S05]  /*e620*/  @!P0 NANOSLEEP.SYNCS 0x989680 ;  /* 0x009896800000895d */ /* 0x001fea0003900000 */
[----:B------:R-:W0:Y:S02]  /*e630*/  @!P0 SYNCS.PHASECHK.TRANS64 P0, [R3+URZ+0x22860], R2 ;  /* 0x02286002030085a7 */ /* 0x000e24000800007f */
[----:B0-----:R-:W-:Y:S05]  /*e640*/  @!P0 BRA `(.L_x_9551) ;  /* 0xfffffffc00f08947 */ /* 0x001fea000383ffff */
.L_x_9543:
[----:B------:R-:W-:Y:S05]  /*e650*/  BSYNC B0 ;  /* 0x0000000000007941 */ /* 0x000fea0003800000 */
.L_x_9542:
[----:B------:R-:W-:Y:S05]  /*e660*/  EXIT ;  /* 0x000000000000794d */ /* 0x000fea0003800000 */
.L_x_9425:
[----:B0-----:R-:W-:-:S04]  /*e670*/  IMAD.U32 R3, RZ, RZ, UR45 ;  /* 0x0000002dff037e24 */ /* 0x001fc8000f8e00ff */
[----:B------:R0:W1:Y:S03]  /*e680*/  SYNCS.PHASECHK.TRANS64.TRYWAIT P0, [R3+URZ+0x22800], R0 ;  /* 0x02280000030075a7 */ /* 0x000066000800017f */
[----:B-1----:R-:W-:Y:S05]  /*e690*/  @!P0 NANOSLEEP.SYNCS 0x989680 ;  /* 0x009896800000895d */ /* 0x002fea0003900000 */
[----:B------:R-:W1:Y:S02]  /*e6a0*/  @!P0 SYNCS.PHASECHK.TRANS64 P0, [R3+URZ+0x22800], R0 ;  /* 0x02280000030085a7 */ /* 0x000e64000800007f */
[----:B-1----:R-:W-:Y:S05]  /*e6b0*/  @!P0 BRA `(.L_x_9425) ;  /* 0xfffffffc00ec8947 */ /* 0x002fea000383ffff */
[----:B------:R-:W-:Y:S05]  /*e6c0*/  BRA `(.L_x_9552) ;  /* 0xffffff3000547947 */ /* 0x000fea000383ffff */
.L_x_9429:
[----:B-1----:R-:W-:-:S04]  /*e6d0*/  MOV R3, UR22 ;  /* 0x0000001600037c02 */ /* 0x002fc80008000f00 */
[----:B------:R1:W2:Y:S03]  /*e6e0*/  SYNCS.PHASECHK.TRANS64.TRYWAIT P1, [R3+URZ+0x22830], R8 ;  /* 0x02283008030075a7 */ /* 0x0002a6000802017f */
[----:B--2---:R-:W-:Y:S05]  /*e6f0*/  @!P1 NANOSLEEP.SYNCS 0x989680 ;  /* 0x009896800000995d */ /* 0x004fea0003900000 */
[----:B------:R-:W2:Y:S02]  /*e700*/  @!P1 SYNCS.PHASECHK.TRANS64 P1, [R3+URZ+0x22830], R8 ;  /* 0x02283008030095a7 */ /* 0x000ea4000802007f */
[----:B--2---:R-:W-:Y:S05]  /*e710*/  @!P1 BRA `(.L_x_9429) ;  /* 0xfffffffc00ec9947 */ /* 0x004fea000383ffff */
[----:B------:R-:W-:Y:S05]  /*e720*/  BRA `(.L_x_9428) ;  /* 0xffffff3000787947 */ /* 0x000fea000383ffff */
.L_x_9434:
[----:B---3--:R-:W-:-:S04]  /*e730*/  IMAD.U32 R9, RZ, RZ, UR22 ;  /* 0x00000016ff097e24 */ /* 0x008fc8000f8e00ff */
[----:B------:R3:W4:Y:S03]  /*e740*/  SYNCS.PHASECHK.TRANS64.TRYWAIT P1, [R9+URZ+0x22850], R8 ;  /* 0x02285008090075a7 */ /* 0x000726000802017f */
[----:B----4-:R-:W-:Y:S05]  /*e750*/  @!P1 NANOSLEEP.SYNCS 0x989680 ;  /* 0x009896800000995d */ /* 0x010fea0003900000 */
[----:B------:R-:W4:Y:S02]  /*e760*/  @!P1 SYNCS.PHASECHK.TRANS64 P1, [R9+URZ+0x22850], R8 ;  /* 0x02285008090095a7 */ /* 0x000f24000802007f */
[----:B----4-:R-:W-:Y:S05]  /*e770*/  @!P1 BRA `(.L_x_9434) ;  /* 0xfffffffc00ec9947 */ /* 0x010fea000383ffff */
[----:B------:R-:W-:Y:S05]  /*e780*/  BRA `(.L_x_9433) ;  /* 0xffffff4c006c7947 */ /* 0x000fea000383ffff */
.L_x_9440:
[----:B-1----:R-:W-:-:S04]  /*e790*/  IMAD.U32 R0, RZ, RZ, UR24 ;  /* 0x00000018ff007e24 */ /* 0x002fc8000f8e00ff */
[----:B------:R1:W2:Y:S03]  /*e7a0*/  SYNCS.PHASECHK.TRANS64.TRYWAIT P2, [R0+URZ+0x22830], R7 ;  /* 0x02283007000075a7 */ /* 0x0002a6000804017f */
[----:B--2---:R-:W-:Y:S05]  /*e7b0*/  @!P2 NANOSLEEP.SYNCS 0x989680 ;  /* 0x009896800000a95d */ /* 0x004fea0003900000 */
[----:B------:R-:W2:Y:S02]  /*e7c0*/  @!P2 SYNCS.PHASECHK.TRANS64 P2, [R0+URZ+0x22830], R7 ;  /* 0x022830070000a5a7 */ /* 0x000ea4000804007f */
[----:B--2---:R-:W-:Y:S05]  /*e7d0*/  @!P2 BRA `(.L_x_9440) ;  /* 0xfffffffc00eca947 */ /* 0x004fea000383ffff */
[----:B------:R-:W-:Y:S05]  /*e7e0*/  BRA `(.L_x_9439) ;  /* 0xffffff5000887947 */ /* 0x000fea000383ffff */
.L_x_9445:
[----:B-1----:R-:W-:-:S04]  /*e7f0*/  IMAD.U32 R10, RZ, RZ, UR24 ;  /* 0x00000018ff0a7e24 */ /* 0x002fc8000f8e00ff */
[----:B------:R1:W2:Y:S03]  /*e800*/  SYNCS.PHASECHK.TRANS64.TRYWAIT P2, [R10+URZ+0x22850], R7 ;  /* 0x022850070a0075a7 */ /* 0x0002a6000804017f */
[----:B--2---:R-:W-:Y:S05]  /*e810*/  @!P2 NANOSLEEP.SYNCS 0x989680 ;  /* 0x009896800000a95d */ /* 0x004fea0003900000 */
[----:B------:R-:W2:Y:S02]  /*e820*/  @!P2 SYNCS.PHASECHK.TRANS64 P2, [R10+URZ+0x22850], R7 ;  /* 0x022850070a00a5a7 */ /* 0x000ea4000804007f */
[----:B--2---:R-:W-:Y:S05]  /*e830*/  @!P2 BRA `(.L_x_9445) ;  /* 0xfffffffc00eca947 */ /* 0x004fea000383ffff */
[----:B------:R-:W-:Y:S05]  /*e840*/  BRA `(.L_x_9444) ;  /* 0xffffff70002c7947 */ /* 0x000fea000383ffff */
.L_x_9489:
        /* <DEDUP_REMOVED lines=10> */
.L_x_9554:
[----:B------:R-:W-:Y:S05]  /*e8f0*/  BSYNC B0 ;  /* 0x0000000000007941 */ /* 0x000fea0003800000 */
.L_x_9553:
[----:B------:R-:W-:Y:S05]  /*e900*/  BRA `(.L_x_9555) ;  /* 0xffffffc000cc7947 */ /* 0x000fea000383ffff */
.L_x_9492:
[----:B0-----:R0:W1:Y:S02]  /*e910*/  SYNCS.PHASECHK.TRANS64.TRYWAIT P0, [R33+URZ+0x22840], R0 ;  /* 0x02284000210075a7 */ /* 0x001064000800017f */
[----:B-1----:R-:W-:Y:S05]  /*e920*/  @!P0 NANOSLEEP.SYNCS 0x989680 ;  /* 0x009896800000895d */ /* 0x002fea0003900000 */
[----:B------:R-:W1:Y:S02]  /*e930*/  @!P0 SYNCS.PHASECHK.TRANS64 P0, [R33+URZ+0x22840], R0 ;  /* 0x02284000210085a7 */ /* 0x000e64000800007f */
[----:B-1----:R-:W-:Y:S05]  /*e940*/  @!P0 BRA `(.L_x_9492) ;  /* 0xfffffffc00f08947 */ /* 0x002fea000383ffff */
[----:B------:R-:W-:Y:S05]  /*e950*/  BRA `(.L_x_9556) ;  /* 0xffffffc000f87947 */ /* 0x000fea000383ffff */
.L_x_9493:
        /* <DEDUP_REMOVED lines=8> */
.L_x_9558:
[----:B------:R-:W-:Y:S05]  /*e9e0*/  BSYNC B0 ;  /* 0x0000000000007941 */ /* 0x000fea0003800000 */
.L_x_9557:
        /* <DEDUP_REMOVED lines=9> */
.L_x_9559:
[----:B------:R-:W-:Y:S01]  /*ea80*/  MOV R13, R4 ;  /* 0x00000004000d7202 */ /* 0x000fe20000000f00 */
[----:B------:R-:W-:Y:S02]  /*ea90*/  IMAD.MOV.U32 R12, RZ, RZ, 0x1 ;  /* 0x00000001ff0c7424 */ /* 0x000fe400078e00ff */
[----:B------:R-:W-:-:S07]  /*eaa0*/  IMAD.MOV.U32 R3, RZ, RZ, R14 ;  /* 0x000000ffff037224 */ /* 0x000fce00078e000e */
[----:B------:R-:W-:Y:S05]  /*eab0*/  WARPSYNC.COLLECTIVE R15, `(.L_x_9560) ;  /* 0x000000000f087348 */ /* 0x000fea0003c00000 */
[----:B------:R0:W1:Y:S02]  /*eac0*/  SHFL.IDX P6, R14, R13, R12, R11 ;  /* 0x0000000c0d0e7389 */ /* 0x00006400000c000b */
[----:B01----:R-:W-:Y:S01]  /*ead0*/  ENDCOLLECTIVE ;  /* 0x000000000000791b */ /* 0x003fe20003800000 */
.L_x_9560:
        /* <DEDUP_REMOVED lines=15> */
.L_x_9561:
[----:B------:R-:W-:Y:S02]  /*ebd0*/  @P0 IMAD R7, R5, 0x2, R22 ;  /* 0x0000000205070824 */ /* 0x000fe400078e0216 */
[----:B------:R-:W-:Y:S02]  /*ebe0*/  IMAD.MOV.U32 R13, RZ, RZ, R4 ;  /* 0x000000ffff0d7224 */ /* 0x000fe400078e0004 */
[----:B------:R-:W-:Y:S02]  /*ebf0*/  IMAD.MOV.U32 R12, RZ, RZ, 0x2 ;  /* 0x00000002ff0c7424 */ /* 0x000fe400078e00ff */
[----:B------:R-:W-:-:S07]  /*ec00*/  IMAD.MOV.U32 R3, RZ, RZ, R14 ;  /* 0x000000ffff037224 */ /* 0x000fce00078e000e */
[----:B------:R-:W-:Y:S05]  /*ec10*/  WARPSYNC.COLLECTIVE R15, `(.L_x_9562) ;  /* 0x000000000f087348 */ /* 0x000fea0003c00000 */
[----:B------:R0:W1:Y:S02]  /*ec20*/  SHFL.IDX P6, R14, R13, R12, R11 ;  /* 0x0000000c0d0e7389 */ /* 0x00006400000c000b */
[----:B01----:R-:W-:Y:S01]  /*ec30*/  ENDCOLLECTIVE ;  /* 0x000000000000791b */ /* 0x003fe20003800000 */
.L_x_9562:
        /* <DEDUP_REMOVED lines=15> */
.L_x_9563:
[----:B------:R-:W-:Y:S02]  /*ed30*/  @P0 IMAD R7, R5, 0x2, R22 ;  /* 0x0000000205070824 */ /* 0x000fe400078e0216 */
[----:B------:R-:W-:Y:S02]  /*ed40*/  IMAD.MOV.U32 R13, RZ, RZ, R4 ;  /* 0x000000ffff0d7224 */ /* 0x000fe400078e0004 */
[----:B------:R-:W-:Y:S02]  /*ed50*/  IMAD.MOV.U32 R12, RZ, RZ, 0x3 ;  /* 0x00000003ff0c7424 */ /* 0x000fe400078e00ff */
[----:B------:R-:W-:-:S07]  /*ed60*/  IMAD.MOV.U32 R3, RZ, RZ, R14 ;  /* 0x000000ffff037224 */ /* 0x000fce00078e000e */
[----:B------:R-:W-:Y:S05]  /*ed70*/  WARPSYNC.COLLECTIVE R15, `(.L_x_9564) ;  /* 0x000000000f087348 */ /* 0x000fea0003c00000 */
[----:B------:R0:W1:Y:S02]  /*ed80*/  SHFL.IDX P6, R14, R13, R12, R11 ;  /* 0x0000000c0d0e7389 */ /* 0x00006400000c000b */
[----:B01----:R-:W-:Y:S01]  /*ed90*/  ENDCOLLECTIVE ;  /* 0x000000000000791b */ /* 0x003fe20003800000 */
.L_x_9564:
        /* <DEDUP_REMOVED lines=15> */
.L_x_9565:
[----:B------:R-:W-:Y:S01]  /*ee90*/  @P0 LEA R7, R5, R22, 0x1 ;  /* 0x0000001605070211 */ /* 0x000fe200078e08ff */
[----:B------:R-:W-:Y:S02]  /*eea0*/  IMAD.MOV.U32 R13, RZ, RZ, R4 ;  /* 0x000000ffff0d7224 */ /* 0x000fe400078e0004 */
[----:B------:R-:W-:Y:S02]  /*eeb0*/  IMAD.MOV.U32 R12, RZ, RZ, 0x4 ;  /* 0x00000004ff0c7424 */ /* 0x000fe400078e00ff */
[----:B------:R-:W-:-:S07]  /*eec0*/  IMAD.MOV.U32 R3, RZ, RZ, R14 ;  /* 0x000000ffff037224 */ /* 0x000fce00078e000e */
[----:B------:R-:W-:Y:S05]  /*eed0*/  WARPSYNC.COLLECTIVE R15, `(.L_x_9566) ;  /* 0x000000000f087348 */ /* 0x000fea0003c00000 */
[----:B------:R0:W1:Y:S02]  /*eee0*/  SHFL.IDX P6, R14, R13, R12, R11 ;  /* 0x0000000c0d0e7389 */ /* 0x00006400000c000b */
[----:B01----:R-:W-:Y:S01]  /*eef0*/  ENDCOLLECTIVE ;  /* 0x000000000000791b */ /* 0x003fe20003800000 */
.L_x_9566:
        /* <DEDUP_REMOVED lines=15> */
.L_x_9567:
[----:B------:R-:W-:Y:S02]  /*eff0*/  @P0 IMAD R7, R5, 0x2, R22 ;  /* 0x0000000205070824 */ /* 0x000fe400078e0216 */
[----:B------:R-:W-:Y:S02]  /*f000*/  IMAD.MOV.U32 R13, RZ, RZ, R4 ;  /* 0x000000ffff0d7224 */ /* 0x000fe400078e0004 */
[----:B------:R-:W-:Y:S02]  /*f010*/  IMAD.MOV.U32 R12, RZ, RZ, 0x5 ;  /* 0x00000005ff0c7424 */ /* 0x000fe400078e00ff */
[----:B------:R-:W-:-:S07]  /*f020*/  IMAD.MOV.U32 R3, RZ, RZ, R14 ;  /* 0x000000ffff037224 */ /* 0x000fce00078e000e */
[----:B------:R-:W-:Y:S05]  /*f030*/  WARPSYNC.COLLECTIVE R15, `(.L_x_9568) ;  /* 0x000000000f087348 */ /* 0x000fea0003c00000 */
[----:B------:R0:W1:Y:S02]  /*f040*/  SHFL.IDX P6, R14, R13, R12, R11 ;  /* 0x0000000c0d0e7389 */ /* 0x00006400000c000b */
[----:B01----:R-:W-:Y:S01]  /*f050*/  ENDCOLLECTIVE ;  /* 0x000000000000791b */ /* 0x003fe20003800000 */
.L_x_9568:
[----:B------:R-:W-:-:S05]  /*f060*/  @P0 LEA R3, P1, R9, R3, 0x1 ;  /* 0x0000000309030211 */ /* 0x000fca00078208ff */
[----:B------:R-:W-:-:S05]  /*f070*/  @P0 IMAD.X R2, RZ, RZ, R2, P1 ;  /* 0x000000ffff020224 */ /* 0x000fca00008e0602 */
[----:B------:R-:W-:Y:S01]  /*f080*/  @P0 LOP3.LUT R3, R3, R2, RZ, 0x3c, !PT ;  /* 0x0000000203030212 */ /* 0x000fe200078e3cff */
[----:B------:R-:W-:-:S03]  /*f090*/  IMAD.MOV.U32 R13, RZ, RZ, R0 ;  /* 0x000000ffff0d7224 */ /* 0x000fc600078e0000 */
[----:B------:R-:W-:-:S04]  /*f0a0*/  @P0 LOP3.LUT R2, R3, R2, RZ, 0x3c, !PT ;  /* 0x0000000203020212 */ /* 0x000fc800078e3cff */
[----:B------:R-:W-:Y:S02]  /*f0b0*/  @P0 LOP3.LUT R3, R3, R2, RZ, 0x3c, !PT ;  /* 0x0000000203030212 */ /* 0x000fe400078e3cff */
[----:B------:R-:W-:-:S07]  /*f0c0*/  MOV R4, R14 ;  /* 0x0000000e00047202 */ /* 0x000fce0000000f00 */
[----:B------:R-:W-:Y:S05]  /*f0d0*/  WARPSYNC.COLLECTIVE R15, `(.L_x_9569) ;  /* 0x000000000f087348 */ /* 0x000fea0003c00000 */
[----:B------:R0:W1:Y:S02]  /*f0e0*/  SHFL.IDX P6, R14, R13, R12, R11 ;  /* 0x0000000c0d0e7389 */ /* 0x00006400000c000b */
[----:B01----:R-:W-:Y:S01]  /*f0f0*/  ENDCOLLECTIVE ;  /* 0x000000000000791b */ /* 0x003fe20003800000 */
.L_x_9569:
[----:B------:R-:W-:Y:S01]  /*f100*/  @!PT LDS RZ, [RZ] ;  /* 0x00000000fffff984 */ /* 0x000fe20000000800 */
[----:B------:R-:W-:Y:S01]  /*f110*/  @!PT LDS RZ, [RZ] ;  /* 0x00000000fffff984 */ /* 0x000fe20000000800 */
[----:B------:R-:W-:Y:S01]  /*f120*/  @!PT LDS RZ, [RZ] ;  /* 0x00000000fffff984 */ /* 0x000fe20000000800 */
[----:B------:R0:W-:Y:S01]  /*f130*/  @P0 LDGSTS.E.BYPASS.LTC128B.128 [R7+0x1e400], desc[UR50][R2.64], !P2 ;  /* 0x1e40000002070fae */ /* 0x0001e2000d101d72 */
[----:B------:R-:W-:Y:S01]  /*f140*/  IMAD.MOV.U32 R0, RZ, RZ, R14 ;  /* 0x000000ffff007224 */ /* 0x000fe200078e000e */
[----:B------:R-:W-:Y:S06]  /*f150*/  BRA `(.L_x_9570) ;  /* 0xffffffc000647947 */ /* 0x000fec000383ffff */
.L_x_9498:
[----:B------:R-:W-:Y:S01]  /*f160*/  IMAD.MOV.U32 R13, RZ, RZ, R4 ;  /* 0x000000ffff0d7224 */ /* 0x000fe200078e0004 */
[----:B------:R-:W-:Y:S01]  /*f170*/  IADD3 R17, R9, R17, RZ ;  /* 0x0000001109117210 */ /* 0x000fe20007ffe0ff */
[----:B------:R-:W-:Y:S02]  /*f180*/  IMAD.MOV.U32 R12, RZ, RZ, RZ ;  /* 0x000000ffff0c7224 */ /* 0x000fe400078e00ff */
[----:B------:R-:W-:Y:S02]  /*f190*/  IMAD.MOV.U32 R11, RZ, RZ, 0x181f ;  /* 0x0000181fff0b7424 */ /* 0x000fe400078e00ff */
[----:B------:R-:W-:Y:S02]  /*f1a0*/  IMAD.MOV.U32 R15, RZ, RZ, -0x1 ;  /* 0xffffffffff0f7424 */ /* 0x000fe400078e00ff */
[----:B-----5:R-:W-:Y:S02]  /*f1b0*/  IMAD R5, R10, R7, RZ ;  /* 0x000000070a057224 */ /* 0x020fe400078e02ff */
[----:B------:R-:W-:-:S07]  /*f1c0*/  VIADD R6, R17, 0x10 ;  /* 0x0000001011067836 */ /* 0x000fce0000000000 */
[----:B-1----:R-:W-:Y:S05]  /*f1d0*/  WARPSYNC.COLLECTIVE R15, `(.L_x_9571) ;  /* 0x000000000f087348 */ /* 0x002fea0003c00000 */
[----:B------:R0:W2:Y:S02]  /*f1e0*/  SHFL.IDX P6, R14, R13, R12, R11 ;  /* 0x0000000c0d0e7389 */ /* 0x0000a400000c000b */
[----:B012---:R-:W-:Y:S01]  /*f1f0*/  ENDCOLLECTIVE ;  /* 0x000000000000791b */ /* 0x007fe20003800000 */
.L_x_9571:
[----:B------:R-:W-:Y:S01]  /*f200*/  ISETP.GE.AND P0, PT, R17, R5, PT ;  /* 0x000000051100720c */ /* 0x000fe20003f06270 */
[----:B------:R-:W-:Y:S02]  /*f210*/  IMAD.MOV.U32 R13, RZ, RZ, R0 ;  /* 0x000000ffff0d7224 */ /* 0x000fe400078e0000 */
[----:B------:R-:W-:-:S10]  /*f220*/  IMAD.MOV.U32 R2, RZ, RZ, R14 ;  /* 0x000000ffff027224 */ /* 0x000fd400078e000e */
[----:B------:R-:W-:Y:S05]  /*f230*/  WARPSYNC.COLLECTIVE R15, `(.L_x_9572) ;  /* 0x000000000f087348 */ /* 0x000fea0003c00000 */
[----:B------:R0:W1:Y:S02]  /*f240*/  SHFL.IDX P6, R14, R13, R12, R11 ;  /* 0x0000000c0d0e7389 */ /* 0x00006400000c000b */
[----:B01----:R-:W-:Y:S01]  /*f250*/  ENDCOLLECTIVE ;  /* 0x000000000000791b */ /* 0x003fe20003800000 */
.L_x_9572:
[----:B------:R-:W-:Y:S02]  /*f260*/  IMAD.MOV.U32 R13, RZ, RZ, R4 ;  /* 0x000000ffff0d7224 */ /* 0x000fe400078e0004 */
[----:B------:R-:W-:Y:S02]  /*f270*/  IMAD.MOV.U32 R12, RZ, RZ, 0x1 ;  /* 0x00000001ff0c7424 */ /* 0x000fe400078e00ff */
[----:B------:R-:W-:-:S07]  /*f280*/  IMAD.MOV.U32 R3, RZ, RZ, R14 ;  /* 0x000000ffff037224 */ /* 0x000fce00078e000e */
[----:B------:R-:W-:Y:S05]  /*f290*/  WARPSYNC.COLLECTIVE R15, `(.L_x_9573) ;  /* 0x000000000f087348 */ /* 0x000fea0003c00000 */
[----:B------:R0:W1:Y:S02]  /*f2a0*/  SHFL.IDX P6, R14, R13, R12, R11 ;  /* 0x0000000c0d0e7389 */ /* 0x00006400000c000b */
[----:B01----:R-:W-:Y:S01]  /*f2b0*/  ENDCOLLECTIVE ;  /* 0x000000000000791b */ /* 0x003fe20003800000 */
.L_x_9573:
        /* <DEDUP_REMOVED lines=15> */
.L_x_9574:
[----:B------:R-:W-:Y:S01]  /*f3b0*/  MOV R13, R4 ;  /* 0x00000004000d7202 */ /* 0x000fe20000000f00 */
[----:B------:R-:W-:Y:S02]  /*f3c0*/  IMAD.MOV.U32 R12, RZ, RZ, 0x2 ;  /* 0x00000002ff0c7424 */ /* 0x000fe400078e00ff */
[----:B------:R-:W-:-:S07]  /*f3d0*/  IMAD.MOV.U32 R3, RZ, RZ, R14 ;  /* 0x000000ffff037224 */ /* 0x000fce00078e000e */
[----:B------:R-:W-:Y:S05]  /*f3e0*/  WARPSYNC.COLLECTIVE R15, `(.L_x_9575) ;  /* 0x000000000f087348 */ /* 0x000fea0003c00000 */
[----:B------:R0:W1:Y:S02]  /*f3f0*/  SHFL.IDX P6, R14, R13, R12, R11 ;  /* 0x0000000c0d0e7389 */ /* 0x00006400000c000b */
[----:B01----:R-:W-:Y:S01]  /*f400*/  ENDCOLLECTIVE ;  /* 0x000000000000791b */ /* 0x003fe20003800000 */
.L_x_9575:
        /* <DEDUP_REMOVED lines=16> */
.L_x_9576:
[----:B------:R-:W-:Y:S02]  /*f510*/  IMAD.MOV.U32 R13, RZ, RZ, R4 ;  /* 0x000000ffff0d7224 */ /* 0x000fe400078e0004 */
[----:B------:R-:W-:Y:S02]  /*f520*/  IMAD.MOV.U32 R12, RZ, RZ, 0x3 ;  /* 0x00000003ff0c7424 */ /* 0x000fe400078e00ff */
[----:B------:R-:W-:-:S07]  /*f530*/  IMAD.MOV.U32 R3, RZ, RZ, R14 ;  /* 0x000000ffff037224 */ /* 0x000fce00078e000e */
[----:B------:R-:W-:Y:S05]  /*f540*/  WARPSYNC.COLLECTIVE R15, `(.L_x_9577) ;  /* 0x000000000f087348 */ /* 0x000fea0003c00000 */
[----:B------:R0:W1:Y:S02]  /*f550*/  SHFL.IDX P6, R14, R13, R12, R11 ;  /* 0x0000000c0d0e7389 */ /* 0x00006400000c000b */
[----:B01----:R-:W-:Y:S01]  /*f560*/  ENDCOLLECTIVE ;  /* 0x000000000000791b */ /* 0x003fe20003800000 */
.L_x_9577:
        /* <DEDUP_REMOVED lines=16> */
.L_x_9578:
[----:B------:R-:W-:Y:S02]  /*f670*/  IMAD.MOV.U32 R13, RZ, RZ, R4 ;  /* 0x000000ffff0d7224 */ /* 0x000fe400078e0004 */
[----:B------:R-:W-:Y:S02]  /*f680*/  IMAD.MOV.U32 R12, RZ, RZ, 0x4 ;  /* 0x00000004ff0c7424 */ /* 0x000fe400078e00ff */
[----:B------:R-:W-:-:S07]  /*f690*/  IMAD.MOV.U32 R3, RZ, RZ, R14 ;  /* 0x000000ffff037224 */ /* 0x000fce00078e000e */
[----:B------:R-:W-:Y:S05]  /*f6a0*/  WARPSYNC.COLLECTIVE R15, `(.L_x_9579) ;  /* 0x000000000f087348 */ /* 0x000fea0003c00000 */
[----:B------:R0:W1:Y:S02]  /*f6b0*/  SHFL.IDX P6, R14, R13, R12, R11 ;  /* 0x0000000c0d0e7389 */ /* 0x00006400000c000b */
[----:B01----:R-:W-:Y:S01]  /*f6c0*/  ENDCOLLECTIVE ;  /* 0x000000000000791b */ /* 0x003fe20003800000 */
.L_x_9579:
        /* <DEDUP_REMOVED lines=16> */
.L_x_9580:
[----:B------:R-:W-:Y:S02]  /*f7d0*/  IMAD.MOV.U32 R13, RZ, RZ, R4 ;  /* 0x000000ffff0d7224 */ /* 0x000fe400078e0004 */
[----:B------:R-:W-:Y:S02]  /*f7e0*/  IMAD.MOV.U32 R12, RZ, RZ, 0x5 ;  /* 0x00000005ff0c7424 */ /* 0x000fe400078e00ff */
[----:B------:R-:W-:-:S07]  /*f7f0*/  IMAD.MOV.U32 R3, RZ, RZ, R14 ;  /* 0x000000ffff037224 */ /* 0x000fce00078e000e */
[----:B------:R-:W-:Y:S05]  /*f800*/  WARPSYNC.COLLECTIVE R15, `(.L_x_9581) ;  /* 0x000000000f087348 */ /* 0x000fea0003c00000 */
[----:B------:R0:W1:Y:S02]  /*f810*/  SHFL.IDX P6, R14, R13, R12, R11 ;  /* 0x0000000c0d0e7389 */ /* 0x00006400000c000b */
[----:B01----:R-:W-:Y:S01]  /*f820*/  ENDCOLLECTIVE ;  /* 0x000000000000791b */ /* 0x003fe20003800000 */
.L_x_9581:
        /* <DEDUP_REMOVED lines=10> */
[----:B0-----:R-:W-:-:S04]  /*f8d0*/  IADD3 R2, R17, 0x50, RZ ;  /* 0x0000005011027810 */ /* 0x001fc80007ffe0ff */
[----:B------:R-:W-:Y:S01]  /*f8e0*/  ISETP.GE.AND P0, PT, R2, R5, PT ;  /* 0x000000050200720c */ /* 0x000fe20003f06270 */
[----:B------:R-:W-:-:S12]  /*f8f0*/  IMAD.MOV.U32 R2, RZ, RZ, R14 ;  /* 0x000000ffff027224 */ /* 0x000fd800078e000e */
[----:B------:R-:W-:Y:S05]  /*f900*/  WARPSYNC.COLLECTIVE R15, `(.L_x_9582) ;  /* 0x000000000f087348 */ /* 0x000fea0003c00000 */
[----:B------:R0:W1:Y:S02]  /*f910*/  SHFL.IDX P6, R14, R13, R12, R11 ;  /* 0x0000000c0d0e7389 */ /* 0x00006400000c000b */
[----:B01----:R-:W-:Y:S01]  /*f920*/  ENDCOLLECTIVE ;  /* 0x000000000000791b */ /* 0x003fe20003800000 */
.L_x_9582:
[----:B------:R-:W-:Y:S02]  /*f930*/  IMAD.MOV.U32 R13, RZ, RZ, R4 ;  /* 0x000000ffff0d7224 */ /* 0x000fe400078e0004 */
[----:B------:R-:W-:Y:S02]  /*f940*/  IMAD.MOV.U32 R12, RZ, RZ, 0x6 ;  /* 0x00000006ff0c7424 */ /* 0x000fe400078e00ff */
[----:B------:R-:W-:-:S07]  /*f950*/  IMAD.MOV.U32 R3, RZ, RZ, R14 ;  /* 0x000000ffff037224 */ /* 0x000fce00078e000e */
[----:B------:R-:W-:Y:S05]  /*f960*/  WARPSYNC.COLLECTIVE R15, `(.L_x_9583) ;  /* 0x000000000f087348 */ /* 0x000fea0003c00000 */
[----:B------:R0:W1:Y:S02]  /*f970*/  SHFL.IDX P6, R14, R13, R12, R11 ;  /* 0x0000000c0d0e7389 */ /* 0x00006400000c000b */
[----:B01----:R-:W-:Y:S01]  /*f980*/  ENDCOLLECTIVE ;  /* 0x000000000000791b */ /* 0x003fe20003800000 */
.L_x_9583:
        /* <DEDUP_REMOVED lines=11> */
[----:B------:R-:W-:Y:S02]  /*fa40*/  ISETP.GE.AND P0, PT, R2, R5, PT ;  /* 0x000000050200720c */ /* 0x000fe40003f06270 */
[----:B------:R-:W-:-:S11]  /*fa50*/  MOV R2, R14 ;  /* 0x0000000e00027202 */ /* 0x000fd60000000f00 */
[----:B------:R-:W-:Y:S05]  /*fa60*/  WARPSYNC.COLLECTIVE R15, `(.L_x_9584) ;  /* 0x000000000f087348 */ /* 0x000fea0003c00000 */
[----:B------:R0:W1:Y:S02]  /*fa70*/  SHFL.IDX P6, R14, R13, R12, R11 ;  /* 0x0000000c0d0e7389 */ /* 0x00006400000c000b */
[----:B01----:R-:W-:Y:S01]  /*fa80*/  ENDCOLLECTIVE ;  /* 0x000000000000791b */ /* 0x003fe20003800000 */
.L_x_9584:
[----:B------:R-:W-:Y:S02]  /*fa90*/  IMAD.MOV.U32 R13, RZ, RZ, R4 ;  /* 0x000000ffff0d7224 */ /* 0x000fe400078e0004 */
[----:B------:R-:W-:Y:S02]  /*faa0*/  IMAD.MOV.U32 R12, RZ, RZ, 0x7 ;  /* 0x00000007ff0c7424 */ /* 0x000fe400078e00ff */
[----:B------:R-:W-:-:S07]  /*fab0*/  IMAD.MOV.U32 R3, RZ, RZ, R14 ;  /* 0x000000ffff037224 */ /* 0x000fce00078e000e */
[----:B------:R-:W-:Y:S05]  /*fac0*/  WARPSYNC.COLLECTIVE R15, `(.L_x_9585) ;  /* 0x000000000f087348 */ /* 0x000fea0003c00000 */
[----:B------:R0:W1:Y:S02]  /*fad0*/  SHFL.IDX P6, R14, R13, R12, R11 ;  /* 0x0000000c0d0e7389 */ /* 0x00006400000c000b */
[----:B01----:R-:W-:Y:S01]  /*fae0*/  ENDCOLLECTIVE ;  /* 0x000000000000791b */ /* 0x003fe20003800000 */
.L_x_9585:
        /* <DEDUP_REMOVED lines=10> */
.L_x_9586:
[----:B------:R-:W-:Y:S01]  /*fb90*/  @!PT LDS RZ, [RZ] ;  /* 0x00000000fffff984 */ /* 0x000fe20000000800 */
[----:B------:R-:W-:Y:S01]  /*fba0*/  @!PT LDS RZ, [RZ] ;  /* 0x00000000fffff984 */ /* 0x000fe20000000800 */
[----:B------:R-:W-:Y:S01]  /*fbb0*/  @!PT LDS RZ, [RZ] ;  /* 0x00000000fffff984 */ /* 0x000fe20000000800 */
[----:B------:R2:W-:Y:S01]  /*fbc0*/  @!P0 LDGSTS.E.BYPASS.LTC128B.128 [R37+0x1b400], desc[UR50][R2.64], !P1 ;  /* 0x1b40000002258fae */ /* 0x0005e2000c901d72 */
[----:B------:R-:W-:Y:S01]  /*fbd0*/  IMAD.MOV.U32 R0, RZ, RZ, R14 ;  /* 0x000000ffff007224 */ /* 0x000fe200078e000e */
[----:B------:R-:W-:Y:S06]  /*fbe0*/  BRA `(.L_x_9587) ;  /* 0xffffffc000d87947 */ /* 0x000fec000383ffff */
.L_x_9501:
[----:B0-----:R0:W2:Y:S02]  /*fbf0*/  SYNCS.PHASECHK.TRANS64.TRYWAIT P0, [R22+URZ+0x22820], R3 ;  /* 0x02282003160075a7 */ /* 0x0010a4000800017f */
[----:B--2---:R-:W-:Y:S05]  /*fc00*/  @!P0 NANOSLEEP.SYNCS 0x989680 ;  /* 0x009896800000895d */ /* 0x004fea0003900000 */
[----:B------:R-:W2:Y:S02]  /*fc10*/  @!P0 SYNCS.PHASECHK.TRANS64 P0, [R22+URZ+0x22820], R3 ;  /* 0x02282003160085a7 */ /* 0x000ea4000800007f */
[----:B--2---:R-:W-:Y:S05]  /*fc20*/  @!P0 BRA `(.L_x_9501) ;  /* 0xfffffffc00f08947 */ /* 0x004fea000383ffff */
[----:B------:R-:W-:Y:S05]  /*fc30*/  BRA `(.L_x_9588) ;  /* 0xffffffc400347947 */ /* 0x000fea000383ffff */
.L_x_9504:
[----:B--2---:R2:W3:Y:S02]  /*fc40*/  SYNCS.PHASECHK.TRANS64.TRYWAIT P0, [R33+URZ+0x22860], R0 ;  /* 0x02286000210075a7 */ /* 0x0044e4000800017f */
[----:B---3--:R-:W-:Y:S05]  /*fc50*/  @!P0 NANOSLEEP.SYNCS 0x989680 ;  /* 0x009896800000895d */ /* 0x008fea0003900000 */
[----:B------:R-:W3:Y:S02]  /*fc60*/  @!P0 SYNCS.PHASECHK.TRANS64 P0, [R33+URZ+0x22860], R0 ;  /* 0x02286000210085a7 */ /* 0x000ee4000800007f */
[----:B---3--:R-:W-:Y:S05]  /*fc70*/  @!P0 BRA `(.L_x_9504) ;  /* 0xfffffffc00f08947 */ /* 0x008fea000383ffff */
[----:B------:R-:W-:Y:S05]  /*fc80*/  BRA `(.L_x_9589) ;  /* 0xffffffc400447947 */ /* 0x000fea000383ffff */
.L_x_9505:
        /* <DEDUP_REMOVED lines=8> */
.L_x_9591:
[----:B------:R-:W-:Y:S05]  /*fd10*/  BSYNC B0 ;  /* 0x0000000000007941 */ /* 0x000fea0003800000 */
.L_x_9590:
[----:B------:R-:W0:Y:S01]  /*fd20*/  S2R R7, SR_TID.X ;  /* 0x0000000000077919 */ /* 0x000e220000002100 */
[----:B------:R-:W-:Y:S01]  /*fd30*/  IMAD.MOV.U32 R13, RZ, RZ, R5 ;  /* 0x000000ffff0d7224 */ /* 0x000fe200078e0005 */
[C---:B------:R-:W-:Y:S01]  /*fd40*/  LOP3.LUT P2, RZ, R25.reuse, 0x2, RZ, 0xc0, !PT ;  /* 0x0000000219ff7812 */ /* 0x040fe2000784c0ff */
[----:B------:R-:W-:Y:S01]  /*fd50*/  IMAD.MOV.U32 R12, RZ, RZ, RZ ;  /* 0x000000ffff0c7224 */ /* 0x000fe200078e00ff */
[----:B------:R-:W-:Y:S01]  /*fd60*/  LOP3.LUT P1, RZ, R25, 0x4, RZ, 0xc0, !PT ;  /* 0x0000000419ff7812 */ /* 0x000fe2000782c0ff */
[----:B------:R-:W-:Y:S02]  /*fd70*/  IMAD.MOV.U32 R11, RZ, RZ, 0x181f ;  /* 0x0000181fff0b7424 */ /* 0x000fe400078e00ff */
[----:B------:R-:W-:Y:S01]  /*fd80*/  IMAD.MOV.U32 R15, RZ, RZ, -0x1 ;  /* 0xffffffffff0f7424 */ /* 0x000fe200078e00ff */
[----:B------:R-:W-:Y:S01]  /*fd90*/  ISETP.LT.OR P4, PT, R32, 0x1, !P1 ;  /* 0x000000012000780c */ /* 0x000fe20004f81670 */
[----:B------:R-:W-:Y:S02]  /*fda0*/  IMAD.MOV.U32 R3, RZ, RZ, R14 ;  /* 0x000000ffff037224 */ /* 0x000fe400078e000e */
[----:B------:R-:W-:-:S10]  /*fdb0*/  IMAD R4, R4, 0x2, R22 ;  /* 0x0000000204047824 */ /* 0x000fd400078e0216 */
[----:B0-----:R-:W-:Y:S05]  /*fdc0*/  WARPSYNC.COLLECTIVE R15, `(.L_x_9592) ;  /* 0x000000000f087348 */ /* 0x001fea0003c00000 */
[----:B------:R1:W2:Y:S02]  /*fdd0*/  SHFL.IDX P6, R14, R13, R12, R11 ;  /* 0x0000000c0d0e7389 */ /* 0x0002a400000c000b */
[----:B012---:R-:W-:Y:S01]  /*fde0*/  ENDCOLLECTIVE ;  /* 0x000000000000791b */ /* 0x007fe20003800000 */
.L_x_9592:
[----:B------:R-:W-:Y:S02]  /*fdf0*/  IMAD.MOV.U32 R13, RZ, RZ, R6 ;  /* 0x000000ffff0d7224 */ /* 0x000fe400078e0006 */
[----:B------:R-:W-:Y:S02]  /*fe00*/  IMAD.MOV.U32 R12, RZ, RZ, 0x1 ;  /* 0x00000001ff0c7424 */ /* 0x000fe400078e00ff */
[----:B------:R-:W-:Y:S01]  /*fe10*/  IMAD.SHL.U32 R0, R7, 0x8, RZ ;  /* 0x0000000807007824 */ /* 0x000fe200078e00ff */
[----:B------:R-:W-:-:S04]  /*fe20*/  LOP3.LUT R7, R25, 0x1, RZ, 0xc0, !PT ;  /* 0x0000000119077812 */ /* 0x000fc800078ec0ff */
[----:B------:R-:W-:Y:S02]  /*fe30*/  LOP3.LUT R0, R0, 0x38, RZ, 0xc0, !PT ;  /* 0x0000003800007812 */ /* 0x000fe400078ec0ff */
[----:B------:R-:W-:-:S03]  /*fe40*/  ISETP.NE.U32.AND P3, PT, R7, 0x1, PT ;  /* 0x000000010700780c */ /* 0x000fc60003f65070 */
[----:B------:R-:W-:-:S05]  /*fe50*/  IMAD.SHL.U32 R0, R0, 0x2, RZ ;  /* 0x0000000200007824 */ /* 0x000fca00078e00ff */
[----:B------:R-:W-:-:S13]  /*fe60*/  IADD3 R2, P0, R14, R0, RZ ;  /* 0x000000000e027210 */ /* 0x000fda0007f1e0ff */
[----:B------:R-:W-:Y:S05]  /*fe70*/  WARPSYNC.COLLECTIVE R15, `(.L_x_9593) ;  /* 0x000000000f087348 */ /* 0x000fea0003c00000 */
[----:B------:R0:W1:Y:S02]  /*fe80*/  SHFL.IDX P6, R14, R13, R12, R11 ;  /* 0x0000000c0d0e7389 */ /* 0x00006400000c000b */
[----:B01----:R-:W-:Y:S01]  /*fe90*/  ENDCOLLECTIVE ;  /* 0x000000000000791b */ /* 0x003fe20003800000 */
.L_x_9593:
[----:B------:R-:W-:Y:S02]  /*fea0*/  IADD3.X R3, RZ, R3, RZ, P0, !PT ;  /* 0x00000003ff037210 */ /* 0x000fe400007fe4ff */
[----:B------:R-:W-:Y:S01]  /*feb0*/  ISETP.LT.OR P0, PT, R32, 0x1, P3 ;  /* 0x000000012000780c */ /* 0x000fe20001f01670 */
[----:B------:R-:W-:-:S12]  /*fec0*/  IMAD.MOV.U32 R13, RZ, RZ, R5 ;  /* 0x000000ffff0d7224 */ /* 0x000fd800078e0005 */
[----:B------:R-:W-:Y:S01]  /*fed0*/  @!PT LDS RZ, [RZ] ;  /* 0x00000000fffff984 */ /* 0x000fe20000000800 */
[----:B------:R-:W-:Y:S01]  /*fee0*/  @!PT LDS RZ, [RZ] ;  /* 0x00000000fffff984 */ /* 0x000fe20000000800 */
[----:B------:R-:W-:Y:S01]  /*fef0*/  @!PT LDS RZ, [RZ] ;  /* 0x00000000fffff984 */ /* 0x000fe20000000800 */
[----:B------:R-:W-:Y:S01]  /*ff00*/  LDGSTS.E.BYPASS.LTC128B.128 [R4+0x400], desc[UR50][R2.64], !P0 ;  /* 0x0040000002047fae */ /* 0x000fe2000c101d72 */
[----:B------:R-:W-:-:S13]  /*ff10*/  ISETP.LT.OR P0, PT, R32, 0x1, !P2 ;  /* 0x000000012000780c */ /* 0x000fda0005701670 */
[----:B------:R-:W-:Y:S01]  /*ff20*/  LDGSTS.E.BYPASS.LTC128B.128 [R4+0x3400], desc[UR50][R2.64+0x80], !P0 ;  /* 0x0340008002047fae */ /* 0x000fe2000c101d72 */
[----:B------:R-:W-:-:S03]  /*ff30*/  LOP3.LUT P0, RZ, R25, 0x8, RZ, 0xc0, !PT ;  /* 0x0000000819ff7812 */ /* 0x000fc6000780c0ff */
[----:B------:R-:W-:Y:S01]  /*ff40*/  LDGSTS.E.BYPASS.LTC128B.128 [R4+0x6400], desc[UR50][R2.64+0x100], !P4 ;  /* 0x0640010002047fae */ /* 0x000fe2000e101d72 */
[----:B------:R-:W-:-:S13]  /*ff50*/  ISETP.LT.OR P4, PT, R32, 0x1, !P0 ;  /* 0x000000012000780c */ /* 0x000fda0004781670 */
[----:B------:R0:W-:Y:S02]  /*ff60*/  LDGSTS.E.BYPASS.LTC128B.128 [R4+0x9400], desc[UR50][R2.64+0x180], !P4 ;  /* 0x0940018002047fae */ /* 0x0001e4000e101d72 */
[----:B0-----:R-:W-:-:S07]  /*ff70*/  IMAD.MOV.U32 R3, RZ, RZ, R14 ;  /* 0x000000ffff037224 */ /* 0x001fce00078e000e */
[----:B------:R-:W-:Y:S05]  /*ff80*/  WARPSYNC.COLLECTIVE R15, `(.L_x_9594) ;  /* 0x000000000f087348 */ /* 0x000fea0003c00000 */
[----:B------:R0:W1:Y:S02]  /*ff90*/  SHFL.IDX P6, R14, R13, R12, R11 ;  /* 0x0000000c0d0e7389 */ /* 0x00006400000c000b */
[----:B01----:R-:W-:Y:S01]  /*ffa0*/  ENDCOLLECTIVE ;  /* 0x000000000000791b */ /* 0x003fe20003800000 */
.L_x_9594:
[----:B------:R-:W-:Y:S02]  /*ffb0*/  IMAD.MOV.U32 R13, RZ, RZ, R6 ;  /* 0x000000ffff0d7224 */ /* 0x000fe400078e0006 */
[----:B------:R-:W-:Y:S01]  /*ffc0*/  IMAD.MOV.U32 R12, RZ, RZ, 0x2 ;  /* 0x00000002ff0c7424 */ /* 0x000fe200078e00ff */
[----:B------:R-:W-:-:S13]  /*ffd0*/  IADD3 R2, P4, R14, R0, RZ ;  /* 0x000000000e027210 */ /* 0x000fda0007f9e0ff */
[----:B------:R-:W-:Y:S05]  /*ffe0*/  WARPSYNC.COLLECTIVE R15, `(.L_x_9595) ;  /* 0x000000000f087348 */ /* 0x000fea0003c00000 */
[----:B------:R0:W1:Y:S02]  /*fff0*/  SHFL.IDX P6, R14, R13, R12, R11 ;  /* 0x0000000c0d0e7389 */ /* 0x00006400000c000b */
[----:B01----:R-:W-:Y:S01]  /*10000*/  ENDCOLLECTIVE ;  /* 0x000000000000791b */ /* 0x003fe20003800000 */
.L_x_9595:
[----:B------:R-:W-:Y:S01]  /*10010*/  IMAD.X R3, RZ, RZ, R3, P4 ;  /* 0x000000ffff037224 */ /* 0x000fe200020e0603 */
[----:B------:R-:W-:Y:S02]  /*10020*/  ISETP.LT.OR P4, PT, R32, 0x11, P3 ;  /* 0x000000112000780c */ /* 0x000fe40001f81670 */
[----:B------:R-:W-:-:S11]  /*10030*/  MOV R13, R5 ;  /* 0x00000005000d7202 */ /* 0x000fd60000000f00 */
[----:B------:R-:W-:Y:S01]  /*10040*/  @!PT LDS RZ, [RZ] ;  /* 0x00000000fffff984 */ /* 0x000fe20000000800 */
[----:B------:R-:W-:Y:S01]  /*10050*/  @!PT LDS RZ, [RZ] ;  /* 0x00000000fffff984 */ /* 0x000fe20000000800 */
[----:B------:R-:W-:Y:S01]  /*10060*/  @!PT LDS RZ, [RZ] ;  /* 0x00000000fffff984 */ /* 0x000fe20000000800 */
[----:B------:R-:W-:Y:S01]  /*10070*/  LDGSTS.E.BYPASS.LTC128B.128 [R4+0xc00], desc[UR50][R2.64], !P4 ;  /* 0x00c0000002047fae */ /* 0x000fe2000e101d72 */
[----:B------:R-:W-:-:S13]  /*10080*/  ISETP.LT.OR P4, PT, R32, 0x11, !P2 ;  /* 0x000000112000780c */ /* 0x000fda0005781670 */
[----:B------:R-:W-:Y:S01]  /*10090*/  LDGSTS.E.BYPASS.LTC128B.128 [R4+0x3c00], desc[UR50][R2.64+0x80], !P4 ;  /* 0x03c0008002047fae */ /* 0x000fe2000e101d72 */
[----:B------:R-:W-:-:S13]  /*100a0*/  ISETP.LT.OR P4, PT, R32, 0x11, !P1 ;  /* 0x000000112000780c */ /* 0x000fda0004f81670 */
[----:B------:R-:W-:Y:S01]  /*100b0*/  LDGSTS.E.BYPASS.LTC128B.128 [R4+0x6c00], desc[UR50][R2.64+0x100], !P4 ;  /* 0x06c0010002047fae */ /* 0x000fe2000e101d72 */
[----:B------:R-:W-:-:S13]  /*100c0*/  ISETP.LT.OR P4, PT, R32, 0x11, !P0 ;  /* 0x000000112000780c */ /* 0x000fda0004781670 */
[----:B------:R0:W-:Y:S02]  /*100d0*/  LDGSTS.E.BYPASS.LTC128B.128 [R4+0x9c00], desc[UR50][R2.64+0x180], !P4 ;  /* 0x09c0018002047fae */ /* 0x0001e4000e101d72 */
[----:B0-----:R-:W-:-:S07]  /*100e0*/  IMAD.MOV.U32 R3, RZ, RZ, R14 ;  /* 0x000000ffff037224 */ /* 0x001fce00078e000e */
[----:B------:R-:W-:Y:S05]  /*100f0*/  WARPSYNC.COLLECTIVE R15, `(.L_x_9596) ;  /* 0x000000000f087348 */ /* 0x000fea0003c00000 */
[----:B------:R0:W1:Y:S02]  /*10100*/  SHFL.IDX P6, R14, R13, R12, R11 ;  /* 0x0000000c0d0e7389 */ /* 0x00006400000c000b */
[----:B01----:R-:W-:Y:S01]  /*10110*/  ENDCOLLECTIVE ;  /* 0x000000000000791b */ /* 0x003fe20003800000 */
.L_x_9596:
[----:B------:R-:W-:Y:S02]  /*10120*/  IMAD.MOV.U32 R13, RZ, RZ, R6 ;  /* 0x000000ffff0d7224 */ /* 0x000fe400078e0006 */
[----:B------:R-:W-:Y:S01]  /*10130*/  IMAD.MOV.U32 R12, RZ, RZ, 0x3 ;  /* 0x00000003ff0c7424 */ /* 0x000fe200078e00ff */
[----:B------:R-:W-:-:S13]  /*10140*/  IADD3 R2, P4, R14, R0, RZ ;  /* 0x000000000e027210 */ /* 0x000fda0007f9e0ff */
[----:B------:R-:W-:Y:S05]  /*10150*/  WARPSYNC.COLLECTIVE R15, `(.L_x_9597) ;  /* 0x000000000f087348 */ /* 0x000fea0003c00000 */
[----:B------:R0:W1:Y:S02]  /*10160*/  SHFL.IDX P6, R14, R13, R12, R11 ;  /* 0x0000000c0d0e7389 */ /* 0x00006400000c000b */
[----:B01----:R-:W-:Y:S01]  /*10170*/  ENDCOLLECTIVE ;  /* 0x000000000000791b */ /* 0x003fe20003800000 */
.L_x_9597:
[----:B------:R-:W-:Y:S01]  /*10180*/  IMAD.X R3, RZ, RZ, R3, P4 ;  /* 0x000000ffff037224 */ /* 0x000fe200020e0603 */
        /* <DEDUP_REMOVED lines=16> */
.L_x_9598:
[----:B------:R-:W-:Y:S02]  /*10290*/  IMAD.MOV.U32 R13, RZ, RZ, R6 ;  /* 0x000000ffff0d7224 */ /* 0x000fe400078e0006 */
[----:B------:R-:W-:Y:S01]  /*102a0*/  IMAD.MOV.U32 R12, RZ, RZ, 0x4 ;  /* 0x00000004ff0c7424 */ /* 0x000fe200078e00ff */
[----:B------:R-:W-:-:S13]  /*102b0*/  IADD3 R2, P4, R14, R0, RZ ;  /* 0x000000000e027210 */ /* 0x000fda0007f9e0ff */
[----:B------:R-:W-:Y:S05]  /*102c0*/  WARPSYNC.COLLECTIVE R15, `(.L_x_9599) ;  /* 0x000000000f087348 */ /* 0x000fea0003c00000 */
[----:B------:R0:W1:Y:S02]  /*102d0*/  SHFL.IDX P6, R14, R13, R12, R11 ;  /* 0x0000000c0d0e7389 */ /* 0x00006400000c000b */
[----:B01----:R-:W-:Y:S01]  /*102e0*/  ENDCOLLECTIVE ;  /* 0x000000000000791b */ /* 0x003fe20003800000 */
.L_x_9599:
        /* <DEDUP_REMOVED lines=17> */
.L_x_9600:
[----:B------:R-:W-:Y:S02]  /*10400*/  IMAD.MOV.U32 R13, RZ, RZ, R6 ;  /* 0x000000ffff0d7224 */ /* 0x000fe400078e0006 */
[----:B------:R-:W-:Y:S01]  /*10410*/  IMAD.MOV.U32 R12, RZ, RZ, 0x5 ;  /* 0x00000005ff0c7424 */ /* 0x000fe200078e00ff */
[----:B------:R-:W-:-:S13]  /*10420*/  IADD3 R2, P4, R14, R0, RZ ;  /* 0x000000000e027210 */ /* 0x000fda0007f9e0ff */
[----:B------:R-:W-:Y:S05]  /*10430*/  WARPSYNC.COLLECTIVE R15, `(.L_x_9601) ;  /* 0x000000000f087348 */ /* 0x000fea0003c00000 */
[----:B------:R0:W1:Y:S02]  /*10440*/  SHFL.IDX P6, R14, R13, R12, R11 ;  /* 0x0000000c0d0e7389 */ /* 0x00006400000c000b */
[----:B01----:R-:W-:Y:S01]  /*10450*/  ENDCOLLECTIVE ;  /* 0x000000000000791b */ /* 0x003fe20003800000 */
.L_x_9601:
[----:B------:R-:W-:Y:S01]  /*10460*/  IMAD.X R3, RZ, RZ, R3, P4 ;  /* 0x000000ffff037224 */ /* 0x000fe200020e0603 */
[----:B------:R-:W-:Y:S01]  /*10470*/  ISETP.LT.OR P4, PT, R32, 0x41, P3 ;  /* 0x000000412000780c */ /* 0x000fe20001f81670 */
        /* <DEDUP_REMOVED lines=10> */
.L_x_9602:
        /* <DEDUP_REMOVED lines=8> */
[----:B------:R-:W-:Y:S05]  /*105a0*/  BRA `(.L_x_9603) ;  /* 0xffffffc0007c7947 */ /* 0x000fea000383ffff */
.L_x_9512:
[----:B0-----:R0:W2:Y:S02]  /*105b0*/  SYNCS.PHASECHK.TRANS64.TRYWAIT P0, [R10+URZ+0x22840], R20 ;  /* 0x022840140a0075a7 */ /* 0x0010a4000800017f */
[----:B--2---:R-:W-:Y:S05]  /*105c0*/  @!P0 NANOSLEEP.SYNCS 0x989680 ;  /* 0x009896800000895d */ /* 0x004fea0003900000 */
[----:B------:R-:W2:Y:S02]  /*105d0*/  @!P0 SYNCS.PHASECHK.TRANS64 P0, [R10+URZ+0x22840], R20 ;  /* 0x022840140a0085a7 */ /* 0x000ea4000800007f */
[----:B--2---:R-:W-:Y:S05]  /*105e0*/  @!P0 BRA `(.L_x_9512) ;  /* 0xfffffffc00f08947 */ /* 0x004fea000383ffff */
[----:B------:R-:W-:Y:S05]  /*105f0*/  BRA `(.L_x_9604) ;  /* 0xffffffc400ac7947 */ /* 0x000fea000383ffff */
.L_x_9513:
        /* <DEDUP_REMOVED lines=8> */
.L_x_9606:
[----:B------:R-:W-:Y:S05]  /*10680*/  BSYNC B1 ;  /* 0x0000000000017941 */ /* 0x000fea0003800000 */
.L_x_9605:
        /* <DEDUP_REMOVED lines=9> */
.L_x_9607:
[----:B------:R-:W-:Y:S02]  /*10720*/  IMAD.MOV.U32 R13, RZ, RZ, R8 ;  /* 0x000000ffff0d7224 */ /* 0x000fe400078e0008 */
[----:B------:R-:W-:Y:S02]  /*10730*/  IMAD.MOV.U32 R12, RZ, RZ, 0x1 ;  /* 0x00000001ff0c7424 */ /* 0x000fe400078e00ff */
[----:B------:R-:W-:-:S07]  /*10740*/  IMAD.MOV.U32 R2, RZ, RZ, R14 ;  /* 0x000000ffff027224 */ /* 0x000fce00078e000e */
[----:B------:R-:W-:Y:S05]  /*10750*/  WARPSYNC.COLLECTIVE R15, `(.L_x_9608) ;  /* 0x000000000f087348 */ /* 0x000fea0003c00000 */
[----:B------:R0:W1:Y:S02]  /*10760*/  SHFL.IDX P6, R14, R13, R12, R11 ;  /* 0x0000000c0d0e7389 */ /* 0x00006400000c000b */
[----:B01----:R-:W-:Y:S01]  /*10770*/  ENDCOLLECTIVE ;  /* 0x000000000000791b */ /* 0x003fe20003800000 */
.L_x_9608:
[----:B------:R-:W-:-:S05]  /*10780*/  IADD3 R2, P0, R2, R0, RZ ;  /* 0x0000000002027210 */ /* 0x000fca0007f1e0ff */
[----:B------:R-:W-:-:S05]  /*10790*/  IMAD.X R3, RZ, RZ, R3, P0 ;  /* 0x000000ffff037224 */ /* 0x000fca00000e0603 */
        /* <DEDUP_REMOVED lines=9> */
.L_x_9609:
[----:B------:R-:W-:Y:S02]  /*10830*/  IMAD.MOV.U32 R13, RZ, RZ, R8 ;  /* 0x000000ffff0d7224 */ /* 0x000fe400078e0008 */
[----:B------:R-:W-:Y:S02]  /*10840*/  IMAD.MOV.U32 R12, RZ, RZ, 0x2 ;  /* 0x00000002ff0c7424 */ /* 0x000fe400078e00ff */
[----:B------:R-:W-:-:S07]  /*10850*/  IMAD.MOV.U32 R2, RZ, RZ, R14 ;  /* 0x000000ffff027224 */ /* 0x000fce00078e000e */
[----:B------:R-:W-:Y:S05]  /*10860*/  WARPSYNC.COLLECTIVE R15, `(.L_x_9610) ;  /* 0x000000000f087348 */ /* 0x000fea0003c00000 */
[----:B------:R0:W1:Y:S02]  /*10870*/  SHFL.IDX P6, R14, R13, R12, R11 ;  /* 0x0000000c0d0e7389 */ /* 0x00006400000c000b */
[----:B01----:R-:W-:Y:S01]  /*10880*/  ENDCOLLECTIVE ;  /* 0x000000000000791b */ /* 0x003fe20003800000 */
.L_x_9610:
        /* <DEDUP_REMOVED lines=11> */
.L_x_9611:
[----:B------:R-:W-:Y:S01]  /*10940*/  MOV R13, R8 ;  /* 0x00000008000d7202 */ /* 0x000fe20000000f00 */
[----:B------:R-:W-:Y:S02]  /*10950*/  IMAD.MOV.U32 R12, RZ, RZ, 0x3 ;  /* 0x00000003ff0c7424 */ /* 0x000fe400078e00ff */
[----:B------:R-:W-:-:S07]  /*10960*/  IMAD.MOV.U32 R2, RZ, RZ, R14 ;  /* 0x000000ffff027224 */ /* 0x000fce00078e000e */
[----:B------:R-:W-:Y:S05]  /*10970*/  WARPSYNC.COLLECTIVE R15, `(.L_x_9612) ;  /* 0x000000000f087348 */ /* 0x000fea0003c00000 */
[----:B------:R0:W1:Y:S02]  /*10980*/  SHFL.IDX P6, R14, R13, R12, R11 ;  /* 0x0000000c0d0e7389 */ /* 0x00006400000c000b */
[----:B01----:R-:W-:Y:S01]  /*10990*/  ENDCOLLECTIVE ;  /* 0x000000000000791b */ /* 0x003fe20003800000 */
.L_x_9612:
        /* <DEDUP_REMOVED lines=11> */
.L_x_9613:
[----:B------:R-:W-:Y:S02]  /*10a50*/  IMAD.MOV.U32 R13, RZ, RZ, R8 ;  /* 0x000000ffff0d7224 */ /* 0x000fe400078e0008 */
[----:B------:R-:W-:Y:S02]  /*10a60*/  IMAD.MOV.U32 R12, RZ, RZ, 0x4 ;  /* 0x00000004ff0c7424 */ /* 0x000fe400078e00ff */
[----:B------:R-:W-:-:S07]  /*10a70*/  IMAD.MOV.U32 R2, RZ, RZ, R14 ;  /* 0x000000ffff027224 */ /* 0x000fce00078e000e */
[----:B------:R-:W-:Y:S05]  /*10a80*/  WARPSYNC.COLLECTIVE R15, `(.L_x_9614) ;  /* 0x000000000f087348 */ /* 0x000fea0003c00000 */
[----:B------:R0:W1:Y:S02]  /*10a90*/  SHFL.IDX P6, R14, R13, R12, R11 ;  /* 0x0000000c0d0e7389 */ /* 0x00006400000c000b */
[----:B01----:R-:W-:Y:S01]  /*10aa0*/  ENDCOLLECTIVE ;  /* 0x000000000000791b */ /* 0x003fe20003800000 */
.L_x_9614:
        /* <DEDUP_REMOVED lines=11> */
.L_x_9615:
[----:B------:R-:W-:Y:S02]  /*10b60*/  IMAD.MOV.U32 R13, RZ, RZ, R8 ;  /* 0x000000ffff0d7224 */ /* 0x000fe400078e0008 */
[----:B------:R-:W-:Y:S01]  /*10b70*/  IMAD.MOV.U32 R12, RZ, RZ, 0x5 ;  /* 0x00000005ff0c7424 */ /* 0x000fe200078e00ff */
[----:B------:R-:W-:-:S07]  /*10b80*/  MOV R2, R14 ;  /* 0x0000000e00027202 */ /* 0x000fce0000000f00 */
[----:B------:R-:W-:Y:S05]  /*10b90*/  WARPSYNC.COLLECTIVE R15, `(.L_x_9616) ;  /* 0x000000000f087348 */ /* 0x000fea0003c00000 */
[----:B------:R0:W1:Y:S02]  /*10ba0*/  SHFL.IDX P6, R14, R13, R12, R11 ;  /* 0x0000000c0d0e7389 */ /* 0x00006400000c000b */
[----:B01----:R-:W-:Y:S01]  /*10bb0*/  ENDCOLLECTIVE ;  /* 0x000000000000791b */ /* 0x003fe20003800000 */
.L_x_9616:
        /* <DEDUP_REMOVED lines=11> */
.L_x_9617:
[----:B------:R-:W-:Y:S05]  /*10c70*/  BRA `(.L_x_9618) ;  /* 0xffffffc000dc7947 */ /* 0x000fea000383ffff */
.L_x_9518:
[----:B---3--:R3:W4:Y:S02]  /*10c80*/  SYNCS.PHASECHK.TRANS64.TRYWAIT P0, [R10+URZ+0x22860], R20 ;  /* 0x022860140a0075a7 */ /* 0x008724000800017f */
[----:B----4-:R-:W-:Y:S05]  /*10c90*/  @!P0 NANOSLEEP.SYNCS 0x989680 ;  /* 0x009896800000895d */ /* 0x010fea0003900000 */
[----:B------:R-:W4:Y:S02]  /*10ca0*/  @!P0 SYNCS.PHASECHK.TRANS64 P0, [R10+URZ+0x22860], R20 ;  /* 0x022860140a0085a7 */ /* 0x000f24000800007f */
[----:B----4-:R-:W-:Y:S05]  /*10cb0*/  @!P0 BRA `(.L_x_9518) ;  /* 0xfffffffc00f08947 */ /* 0x010fea000383ffff */
[----:B------:R-:W-:Y:S05]  /*10cc0*/  BRA `(.L_x_9619) ;  /* 0xffffffc4002c7947 */ /* 0x000fea000383ffff */
.L_x_9519:
        /* <DEDUP_REMOVED lines=8> */
.L_x_9621:
[----:B------:R-:W-:Y:S05]  /*10d50*/  BSYNC B1 ;  /* 0x0000000000017941 */ /* 0x000fea0003800000 */
.L_x_9620:
        /* <DEDUP_REMOVED lines=9> */
.L_x_9622:
[----:B------:R-:W-:Y:S02]  /*10df0*/  IMAD.MOV.U32 R13, RZ, RZ, R25 ;  /* 0x000000ffff0d7224 */ /* 0x000fe400078e0019 */
[----:B------:R-:W-:Y:S01]  /*10e00*/  IMAD.MOV.U32 R12, RZ, RZ, 0x1 ;  /* 0x00000001ff0c7424 */ /* 0x000fe200078e00ff */
[----:B------:R-:W-:-:S13]  /*10e10*/  IADD3 R2, P0, R14, R0, RZ ;  /* 0x000000000e027210 */ /* 0x000fda0007f1e0ff */
[----:B------:R-:W-:Y:S05]  /*10e20*/  WARPSYNC.COLLECTIVE R15, `(.L_x_9623) ;  /* 0x000000000f087348 */ /* 0x000fea0003c00000 */
[----:B------:R0:W1:Y:S02]  /*10e30*/  SHFL.IDX P6, R14, R13, R12, R11 ;  /* 0x0000000c0d0e7389 */ /* 0x00006400000c000b */
[----:B01----:R-:W-:Y:S01]  /*10e40*/  ENDCOLLECTIVE ;  /* 0x000000000000791b */ /* 0x003fe20003800000 */
.L_x_9623:
[----:B------:R-:W-:-:S05]  /*10e50*/  IMAD.X R3, RZ, RZ, R3, P0 ;  /* 0x000000ffff037224 */ /* 0x000fca00000e0603 */
[----:B------:R-:W-:Y:S01]  /*10e60*/  @!PT LDS RZ, [RZ] ;  /* 0x00000000fffff984 */ /* 0x000fe20000000800 */
[----:B------:R-:W-:Y:S01]  /*10e70*/  @!PT LDS RZ, [RZ] ;  /* 0x00000000fffff984 */ /* 0x000fe20000000800 */
[----:B------:R-:W-:Y:S01]  /*10e80*/  @!PT LDS RZ, [RZ] ;  /* 0x00000000fffff984 */ /* 0x000fe20000000800 */
[----:B------:R0:W-:Y:S04]  /*10e90*/  LDGSTS.E.BYPASS.LTC128B.128 [R20+0x400], desc[UR50][R2.64], !P5 ;  /* 0x0040000002147fae */ /* 0x0001e8000e901d72 */
        /* <DEDUP_REMOVED lines=8> */
.L_x_9624:
[----:B------:R-:W-:Y:S02]  /*10f20*/  IMAD.MOV.U32 R13, RZ, RZ, R25 ;  /* 0x000000ffff0d7224 */ /* 0x000fe400078e0019 */
[----:B------:R-:W-:Y:S01]  /*10f30*/  IMAD.MOV.U32 R12, RZ, RZ, 0x2 ;  /* 0x00000002ff0c7424 */ /* 0x000fe200078e00ff */
[----:B------:R-:W-:-:S13]  /*10f40*/  IADD3 R2, P0, R14, R0, RZ ;  /* 0x000000000e027210 */ /* 0x000fda0007f1e0ff */
[----:B------:R-:W-:Y:S05]  /*10f50*/  WARPSYNC.COLLECTIVE R15, `(.L_x_9625) ;  /* 0x000000000f087348 */ /* 0x000fea0003c00000 */
[----:B------:R0:W1:Y:S02]  /*10f60*/  SHFL.IDX P6, R14, R13, R12, R11 ;  /* 0x0000000c0d0e7389 */ /* 0x00006400000c000b */
[----:B01----:R-:W-:Y:S01]  /*10f70*/  ENDCOLLECTIVE ;  /* 0x000000000000791b */ /* 0x003fe20003800000 */
.L_x_9625:
[----:B------:R-:W-:-:S05]  /*10f80*/  IMAD.X R3, RZ, RZ, R4, P0 ;  /* 0x000000ffff037224 */ /* 0x000fca00000e0604 */
[----:B------:R-:W-:Y:S01]  /*10f90*/  @!PT LDS RZ, [RZ] ;  /* 0x00000000fffff984 */ /* 0x000fe20000000800 */
[----:B------:R-:W-:Y:S01]  /*10fa0*/  @!PT LDS RZ, [RZ] ;  /* 0x00000000fffff984 */ /* 0x000fe20000000800 */
[----:B------:R-:W-:Y:S01]  /*10fb0*/  @!PT LDS RZ, [RZ] ;  /* 0x00000000fffff984 */ /* 0x000fe20000000800 */
        /* <DEDUP_REMOVED lines=9> */
.L_x_9626:
[----:B------:R-:W-:Y:S02]  /*11050*/  IMAD.MOV.U32 R13, RZ, RZ, R25 ;  /* 0x000000ffff0d7224 */ /* 0x000fe400078e0019 */
[----:B------:R-:W-:Y:S02]  /*11060*/  IMAD.MOV.U32 R12, RZ, RZ, 0x3 ;  /* 0x00000003ff0c7424 */ /* 0x000fe400078e00ff */
[----:B------:R-:W-:-:S07]  /*11070*/  IMAD.MOV.U32 R8, RZ, RZ, R14 ;  /* 0x000000ffff087224 */ /* 0x000fce00078e000e */
[----:B------:R-:W-:Y:S05]  /*11080*/  WARPSYNC.COLLECTIVE R15, `(.L_x_9627) ;  /* 0x000000000f087348 */ /* 0x000fea0003c00000 */
[----:B------:R0:W1:Y:S02]  /*11090*/  SHFL.IDX P6, R14, R13, R12, R11 ;  /* 0x0000000c0d0e7389 */ /* 0x00006400000c000b */
[----:B01----:R-:W-:Y:S01]  /*110a0*/  ENDCOLLECTIVE ;  /* 0x000000000000791b */ /* 0x003fe20003800000 */
.L_x_9627:
        /* <DEDUP_REMOVED lines=9> */
[----:B------:R-:W-:-:S03]  /*11140*/  MOV R5, R14 ;  /* 0x0000000e00057202 */ /* 0x000fc60000000f00 */
[----:B------:R0:W-:Y:S04]  /*11150*/  LDGSTS.E.BYPASS.LTC128B.128 [R20+0xa400], desc[UR50][R2.64+0x180], !P1 ;  /* 0x0a40018002147fae */ /* 0x0001e8000c901d72 */
[----:B0-----:R-:W-:Y:S05]  /*11160*/  WARPSYNC.COLLECTIVE R15, `(.L_x_9628) ;  /* 0x000000000f087348 */ /* 0x001fea0003c00000 */
[----:B------:R1:W2:Y:S02]  /*11170*/  SHFL.IDX P6, R14, R13, R12, R11 ;  /* 0x0000000c0d0e7389 */ /* 0x0002a400000c000b */
[----:B012---:R-:W-:Y:S01]  /*11180*/  ENDCOLLECTIVE ;  /* 0x000000000000791b */ /* 0x007fe20003800000 */
.L_x_9628:
[----:B------:R-:W-:Y:S02]  /*11190*/  IMAD.MOV.U32 R13, RZ, RZ, R25 ;  /* 0x000000ffff0d7224 */ /* 0x000fe400078e0019 */
[----:B------:R-:W-:Y:S01]  /*111a0*/  IMAD.MOV.U32 R12, RZ, RZ, 0x4 ;  /* 0x00000004ff0c7424 */ /* 0x000fe200078e00ff */
[----:B------:R-:W-:-:S13]  /*111b0*/  IADD3 R2, P0, R14, R0, RZ ;  /* 0x000000000e027210 */ /* 0x000fda0007f1e0ff */
[----:B------:R-:W-:Y:S05]  /*111c0*/  WARPSYNC.COLLECTIVE R15, `(.L_x_9629) ;  /* 0x000000000f087348 */ /* 0x000fea0003c00000 */
[----:B------:R0:W1:Y:S02]  /*111d0*/  SHFL.IDX P6, R14, R13, R12, R11 ;  /* 0x0000000c0d0e7389 */ /* 0x00006400000c000b */
[----:B01----:R-:W-:Y:S01]  /*111e0*/  ENDCOLLECTIVE ;  /* 0x000000000000791b */ /* 0x003fe20003800000 */
.L_x_9629:
        /* <DEDUP_REMOVED lines=13> */
.L_x_9630:
[----:B------:R-:W-:Y:S02]  /*112c0*/  IMAD.MOV.U32 R13, RZ, RZ, R25 ;  /* 0x000000ffff0d7224 */ /* 0x000fe400078e0019 */
[----:B------:R-:W-:Y:S01]  /*112d0*/  IMAD.MOV.U32 R12, RZ, RZ, 0x5 ;  /* 0x00000005ff0c7424 */ /* 0x000fe200078e00ff */
[----:B------:R-:W-:-:S13]  /*112e0*/  IADD3 R2, P0, R14, R0, RZ ;  /* 0x000000000e027210 */ /* 0x000fda0007f1e0ff */
[----:B------:R-:W-:Y:S05]  /*112f0*/  WARPSYNC.COLLECTIVE R15, `(.L_x_9631) ;  /* 0x000000000f087348 */ /* 0x000fea0003c00000 */
[----:B------:R0:W1:Y:S02]  /*11300*/  SHFL.IDX P6, R14, R13, R12, R11 ;  /* 0x0000000c0d0e7389 */ /* 0x00006400000c000b */
[----:B01----:R-:W-:Y:S01]  /*11310*/  ENDCOLLECTIVE ;  /* 0x000000000000791b */ /* 0x003fe20003800000 */
.L_x_9631:
        /* <DEDUP_REMOVED lines=13> */
.L_x_9632:
[----:B------:R-:W-:Y:S05]  /*113f0*/  BRA `(.L_x_9633) ;  /* 0xffffffc000747947 */ /* 0x000fea000383ffff */
.L_x_9527:
        /* <DEDUP_REMOVED lines=8> */
.L_x_9635:
[----:B------:R-:W-:Y:S05]  /*11480*/  BSYNC B0 ;  /* 0x0000000000007941 */ /* 0x000fea0003800000 */
.L_x_9634:
        /* <DEDUP_REMOVED lines=9> */
.L_x_9636:
        /* <DEDUP_REMOVED lines=18> */
.L_x_9637:
[----:B------:R-:W-:Y:S01]  /*11640*/  IMAD.MOV.U32 R12, RZ, RZ, 0x2 ;  /* 0x00000002ff0c7424 */ /* 0x000fe200078e00ff */
[----:B------:R-:W-:-:S05]  /*11650*/  SEL R7, R14, RZ, P1 ;  /* 0x000000ff0e077207 */ /* 0x000fca0000800000 */
[----:B------:R-:W-:-:S04]  /*11660*/  IMAD.IADD R6, R4, 0x1, R7 ;  /* 0x0000000104067824 */ /* 0x000fc800078e0207 */
[----:B------:R-:W-:-:S07]  /*11670*/  IMAD.MOV.U32 R13, RZ, RZ, R6 ;  /* 0x000000ffff0d7224 */ /* 0x000fce00078e0006 */
[----:B------:R-:W-:Y:S05]  /*11680*/  WARPSYNC.COLLECTIVE R15, `(.L_x_9638) ;  /* 0x000000000f087348 */ /* 0x000fea0003c00000 */
[----:B------:R0:W1:Y:S02]  /*11690*/  SHFL.UP P6, R14, R13, R12, R11 ;  /* 0x0400000c0d0e7389 */ /* 0x00006400000c000b */
[----:B01----:R-:W-:Y:S01]  /*116a0*/  ENDCOLLECTIVE ;  /* 0x000000000000791b */ /* 0x003fe20003800000 */
.L_x_9638:
[----:B------:R-:W-:Y:S01]  /*116b0*/  IMAD.MOV.U32 R12, RZ, RZ, 0x4 ;  /* 0x00000004ff0c7424 */ /* 0x000fe200078e00ff */
[----:B------:R-:W-:-:S04]  /*116c0*/  SEL R7, R14, RZ, P2 ;  /* 0x000000ff0e077207 */ /* 0x000fc80001000000 */
[----:B------:R-:W-:-:S05]  /*116d0*/  IADD3 R7, R6, R7, RZ ;  /* 0x0000000706077210 */ /* 0x000fca0007ffe0ff */
[----:B------:R-:W-:-:S07]  /*116e0*/  IMAD.MOV.U32 R13, RZ, RZ, R7 ;  /* 0x000000ffff0d7224 */ /* 0x000fce00078e0007 */
[----:B------:R-:W-:Y:S05]  /*116f0*/  WARPSYNC.COLLECTIVE R15, `(.L_x_9639) ;  /* 0x000000000f087348 */ /* 0x000fea0003c00000 */
[----:B------:R0:W1:Y:S02]  /*11700*/  SHFL.UP P6, R14, R13, R12, R11 ;  /* 0x0400000c0d0e7389 */ /* 0x00006400000c000b */
[----:B01----:R-:W-:Y:S01]  /*11710*/  ENDCOLLECTIVE ;  /* 0x000000000000791b */ /* 0x003fe20003800000 */
.L_x_9639:
[----:B------:R-:W-:Y:S01]  /*11720*/  IMAD.MOV.U32 R12, RZ, RZ, 0x8 ;  /* 0x00000008ff0c7424 */ /* 0x000fe200078e00ff */
[----:B------:R-:W-:-:S05]  /*11730*/  SEL R2, R14, RZ, P3 ;  /* 0x000000ff0e027207 */ /* 0x000fca0001800000 */
[----:B------:R-:W-:-:S04]  /*11740*/  IMAD.IADD R2, R7, 0x1, R2 ;  /* 0x0000000107027824 */ /* 0x000fc800078e0202 */
[----:B------:R-:W-:-:S07]  /*11750*/  IMAD.MOV.U32 R13, RZ, RZ, R2 ;  /* 0x000000ffff0d7224 */ /* 0x000fce00078e0002 */
[----:B------:R-:W-:Y:S05]  /*11760*/  WARPSYNC.COLLECTIVE R15, `(.L_x_9640) ;  /* 0x000000000f087348 */ /* 0x000fea0003c00000 */
[----:B------:R0:W1:Y:S02]  /*11770*/  SHFL.UP P6, R14, R13, R12, R11 ;  /* 0x0400000c0d0e7389 */ /* 0x00006400000c000b */
[----:B01----:R-:W-:Y:S01]  /*11780*/  ENDCOLLECTIVE ;  /* 0x000000000000791b */ /* 0x003fe20003800000 */
.L_x_9640:
[----:B------:R-:W-:Y:S01]  /*11790*/  IMAD.MOV.U32 R12, RZ, RZ, 0x10 ;  /* 0x00000010ff0c7424 */ /* 0x000fe200078e00ff */
[----:B------:R-:W-:-:S05]  /*117a0*/  SEL R3, R14, RZ, P4 ;  /* 0x000000ff0e037207 */ /* 0x000fca0002000000 */
[----:B------:R-:W-:-:S04]  /*117b0*/  IMAD.IADD R3, R2, 0x1, R3 ;  /* 0x0000000102037824 */ /* 0x000fc800078e0203 */
[----:B------:R-:W-:-:S07]  /*117c0*/  IMAD.MOV.U32 R13, RZ, RZ, R3 ;  /* 0x000000ffff0d7224 */ /* 0x000fce00078e0003 */
[----:B------:R-:W-:Y:S05]  /*117d0*/  WARPSYNC.COLLECTIVE R15, `(.L_x_9641) ;  /* 0x000000000f087348 */ /* 0x000fea0003c00000 */
[----:B------:R0:W1:Y:S02]  /*117e0*/  SHFL.UP P6, R14, R13, R12, R11 ;  /* 0x0400000c0d0e7389 */ /* 0x00006400000c000b */
[----:B01----:R-:W-:Y:S01]  /*117f0*/  ENDCOLLECTIVE ;  /* 0x000000000000791b */ /* 0x003fe20003800000 */
.L_x_9641:
        /* <DEDUP_REMOVED lines=8> */
.L_x_9642:
[----:B------:R-:W-:Y:S05]  /*11880*/  BRA `(.L_x_9643) ;  /* 0xffffffc000d07947 */ /* 0x000fea000383ffff */
.L_x_9532:
[----:B------:R-:W-:Y:S01]  /*11890*/  BSSY B0, `(.L_x_9644) ;  /* 0x0000008000007945 */ /* 0x000fe20003800000 */
[----:B-----5:R-:W-:Y:S02]  /*118a0*/  IMAD.MOV.U32 R13, RZ, RZ, R4 ;  /* 0x000000ffff0d7224 */ /* 0x020fe400078e0004 */
[----:B------:R-:W-:Y:S02]  /*118b0*/  IMAD.MOV.U32 R12, RZ, RZ, 0x1 ;  /* 0x00000001ff0c7424 */ /* 0x000fe400078e00ff */
[----:B------:R-:W-:Y:S02]  /*118c0*/  IMAD.MOV.U32 R11, RZ, RZ, RZ ;  /* 0x000000ffff0b7224 */ /* 0x000fe400078e00ff */
[----:B------:R-:W-:-:S07]  /*118d0*/  IMAD.MOV.U32 R15, RZ, RZ, -0x1 ;  /* 0xffffffffff0f7424 */ /* 0x000fce00078e00ff */
[----:B01234-:R-:W-:Y:S05]  /*118e0*/  WARPSYNC.COLLECTIVE R15, `(.L_x_9645) ;  /* 0x000000000f087348 */ /* 0x01ffea0003c00000 */
[----:B------:R0:W0:Y:S02]  /*118f0*/  SHFL.UP P6, R14, R13, R12, R11 ;  /* 0x0400000c0d0e7389 */ /* 0x00002400000c000b */
[----:B01234-:R-:W-:Y:S01]  /*11900*/  ENDCOLLECTIVE ;  /* 0x000000000000791b */ /* 0x01ffe20003800000 */
.L_x_9645:
[----:B------:R-:W-:Y:S05]  /*11910*/  BSYNC B0 ;  /* 0x0000000000007941 */ /* 0x000fea0003800000 */
.L_x_9644:
        /* <DEDUP_REMOVED lines=8> */
.L_x_9646:
[----:B------:R-:W-:Y:S01]  /*119a0*/  IMAD.MOV.U32 R12, RZ, RZ, 0x4 ;  /* 0x00000004ff0c7424 */ /* 0x000fe200078e00ff */
[----:B------:R-:W-:-:S05]  /*119b0*/  SEL R0, R14, RZ, P2 ;  /* 0x000000ff0e007207 */ /* 0x000fca0001000000 */
[----:B------:R-:W-:-:S04]  /*119c0*/  IMAD.IADD R0, R13, 0x1, R0 ;  /* 0x000000010d007824 */ /* 0x000fc800078e0200 */
[----:B------:R-:W-:-:S07]  /*119d0*/  IMAD.MOV.U32 R13, RZ, RZ, R0 ;  /* 0x000000ffff0d7224 */ /* 0x000fce00078e0000 */
[----:B------:R-:W-:Y:S05]  /*119e0*/  WARPSYNC.COLLECTIVE R15, `(.L_x_9647) ;  /* 0x000000000f087348 */ /* 0x000fea0003c00000 */
[----:B------:R0:W1:Y:S02]  /*119f0*/  SHFL.UP P6, R14, R13, R12, R11 ;  /* 0x0400000c0d0e7389 */ /* 0x00006400000c000b */
[----:B01----:R-:W-:Y:S01]  /*11a00*/  ENDCOLLECTIVE ;  /* 0x000000000000791b */ /* 0x003fe20003800000 */
.L_x_9647:
[----:B------:R-:W-:Y:S01]  /*11a10*/  IMAD.MOV.U32 R12, RZ, RZ, 0x8 ;  /* 0x00000008ff0c7424 */ /* 0x000fe200078e00ff */
[----:B------:R-:W-:-:S05]  /*11a20*/  SEL R3, R14, RZ, P3 ;  /* 0x000000ff0e037207 */ /* 0x000fca0001800000 */
[----:B------:R-:W-:-:S04]  /*11a30*/  IMAD.IADD R2, R0, 0x1, R3 ;  /* 0x0000000100027824 */ /* 0x000fc800078e0203 */
[----:B------:R-:W-:-:S07]  /*11a40*/  IMAD.MOV.U32 R13, RZ, RZ, R2 ;  /* 0x000000ffff0d7224 */ /* 0x000fce00078e0002 */
[----:B------:R-:W-:Y:S05]  /*11a50*/  WARPSYNC.COLLECTIVE R15, `(.L_x_9648) ;  /* 0x000000000f087348 */ /* 0x000fea0003c00000 */
[----:B------:R0:W1:Y:S02]  /*11a60*/  SHFL.UP P6, R14, R13, R12, R11 ;  /* 0x0400000c0d0e7389 */ /* 0x00006400000c000b */
[----:B01----:R-:W-:Y:S01]  /*11a70*/  ENDCOLLECTIVE ;  /* 0x000000000000791b */ /* 0x003fe20003800000 */
.L_x_9648:
[----:B------:R-:W-:Y:S01]  /*11a80*/  IMAD.MOV.U32 R12, RZ, RZ, 0x10 ;  /* 0x00000010ff0c7424 */ /* 0x000fe200078e00ff */
[----:B------:R-:W-:-:S05]  /*11a90*/  SEL R3, R14, RZ, P4 ;  /* 0x000000ff0e037207 */ /* 0x000fca0002000000 */
[----:B------:R-:W-:-:S04]  /*11aa0*/  IMAD.IADD R3, R2, 0x1, R3 ;  /* 0x0000000102037824 */ /* 0x000fc800078e0203 */
[----:B------:R-:W-:-:S07]  /*11ab0*/  IMAD.MOV.U32 R13, RZ, RZ, R3 ;  /* 0x000000ffff0d7224 */ /* 0x000fce00078e0003 */
[----:B------:R-:W-:Y:S05]  /*11ac0*/  WARPSYNC.COLLECTIVE R15, `(.L_x_9649) ;  /* 0x000000000f087348 */ /* 0x000fea0003c00000 */
[----:B------:R0:W1:Y:S02]  /*11ad0*/  SHFL.UP P6, R14, R13, R12, R11 ;  /* 0x0400000c0d0e7389 */ /* 0x00006400000c000b */
[----:B01----:R-:W-:Y:S01]  /*11ae0*/  ENDCOLLECTIVE ;  /* 0x000000000000791b */ /* 0x003fe20003800000 */
.L_x_9649:
        /* <DEDUP_REMOVED lines=8> */
.L_x_9650:
[----:B------:R-:W-:Y:S05]  /*11b70*/  BRA `(.L_x_9651) ;  /* 0xffffffc000b07947 */ /* 0x000fea000383ffff */
.L_x_9534:
[----:B------:R-:W-:Y:S01]  /*11b80*/  BSSY B0, `(.L_x_9652) ;  /* 0x0000006000007945 */ /* 0x000fe20003800000 */
[----:B------:R-:W-:Y:S01]  /*11b90*/  PLOP3.LUT P6, PT, P6, PT, PT, 0x8, 0x0 ;  /* 0x000000000000781c */ /* 0x000fe200037ce170 */
[----:B------:R-:W-:-:S12]  /*11ba0*/  IMAD.MOV.U32 R15, RZ, RZ, -0x1 ;  /* 0xffffffffff0f7424 */ /* 0x000fd800078e00ff */
[----:B0123--:R-:W-:Y:S05]  /*11bb0*/  WARPSYNC.COLLECTIVE R15, `(.L_x_9653) ;  /* 0x000000000f087348 */ /* 0x00ffea0003c00000 */
[----:B------:R-:W-:Y:S01]  /*11bc0*/  VOTE.ANY R14, PT, P6 ;  /* 0x00000000000e7806 */ /* 0x000fe200030e0100 */
[----:B0123--:R-:W-:Y:S06]  /*11bd0*/  ENDCOLLECTIVE ;  /* 0x000000000000791b */ /* 0x00ffec0003800000 */
.L_x_9653:
[----:B------:R-:W-:Y:S05]  /*11be0*/  BSYNC B0 ;  /* 0x0000000000007941 */ /* 0x000fea0003800000 */
.L_x_9652:
        /* <DEDUP_REMOVED lines=9> */
.L_x_9654:
[----:B------:R-:W-:Y:S01]  /*11c80*/  MOV R4, R14 ;  /* 0x0000000e00047202 */ /* 0x000fe20000000f00 */
[----:B------:R-:W-:Y:S06]  /*11c90*/  BRA `(.L_x_9655) ;  /* 0xffffffc000a07947 */ /* 0x000fec000383ffff */
.L_x_9536:
[----:B------:R-:W-:Y:S01]  /*11ca0*/  BSSY B0, `(.L_x_9656) ;  /* 0x0000007000007945 */ /* 0x000fe20003800000 */
[----:B------:R-:W-:Y:S02]  /*11cb0*/  IMAD.MOV.U32 R13, RZ, RZ, R6 ;  /* 0x000000ffff0d7224 */ /* 0x000fe400078e0006 */
[----:B------:R-:W-:Y:S02]  /*11cc0*/  IMAD.MOV.U32 R11, RZ, RZ, 0x1f ;  /* 0x0000001fff0b7424 */ /* 0x000fe400078e00ff */
[----:B------:R-:W-:-:S07]  /*11cd0*/  IMAD.MOV.U32 R15, RZ, RZ, -0x1 ;  /* 0xffffffffff0f7424 */ /* 0x000fce00078e00ff */
[----:B01234-:R-:W-:Y:S05]  /*11ce0*/  WARPSYNC.COLLECTIVE R15, `(.L_x_9657) ;  /* 0x000000000f087348 */ /* 0x01ffea0003c00000 */
[----:B------:R0:W0:Y:S02]  /*11cf0*/  SHFL.IDX P6, R14, R13, R12, R11 ;  /* 0x0000000c0d0e7389 */ /* 0x00002400000c000b */
[----:B01234-:R-:W-:Y:S01]  /*11d00*/  ENDCOLLECTIVE ;  /* 0x000000000000791b */ /* 0x01ffe20003800000 */
.L_x_9657:
[----:B------:R-:W-:Y:S05]  /*11d10*/  BSYNC B0 ;  /* 0x0000000000007941 */ /* 0x000fea0003800000 */
.L_x_9656:
[----:B------:R-:W-:Y:S05]  /*11d20*/  BRA `(.L_x_9535) ;  /* 0xffffffc000987947 */ /* 0x000fea000383ffff */
.L_x_9540:
[----:B0-----:R0:W4:Y:S02]  /*11d30*/  SYNCS.PHASECHK.TRANS64.TRYWAIT P0, [R7+URZ+0x22820], R0 ;  /* 0x02282000070075a7 */ /* 0x001124000800017f */
[----:B----4-:R-:W-:Y:S05]  /*11d40*/  @!P0 NANOSLEEP.SYNCS 0x989680 ;  /* 0x009896800000895d */ /* 0x010fea0003900000 */
[----:B------:R-:W4:Y:S02]  /*11d50*/  @!P0 SYNCS.PHASECHK.TRANS64 P0, [R7+URZ+0x22820], R0 ;  /* 0x02282000070085a7 */ /* 0x000f24000800007f */
[----:B----4-:R-:W-:Y:S05]  /*11d60*/  @!P0 BRA `(.L_x_9540) ;  /* 0xfffffffc00f08947 */ /* 0x010fea000383ffff */
[----:B------:R-:W-:Y:S05]  /*11d70*/  BRA `(.L_x_9658) ;  /* 0xffffffc400847947 */ /* 0x000fea000383ffff */
.L_x_9541:
        /* <DEDUP_REMOVED lines=8> */
[----:B0123--:R-:W-:Y:S05]  /*11e00*/  WARPSYNC.COLLECTIVE R15, `(.L_x_9660) ;  /* 0x000000000f087348 */ /* 0x00ffea0003c00000 */
[----:B------:R4:W0:Y:S02]  /*11e10*/  SHFL.IDX P6, R14, R13, R12, R11 ;  /* 0x0000000c0d0e7389 */ /* 0x00082400000c000b */
[----:B01234-:R-:W-:Y:S01]  /*11e20*/  ENDCOLLECTIVE ;  /* 0x000000000000791b */ /* 0x01ffe20003800000 */
.L_x_9660:
[----:B------:R-:W-:Y:S05]  /*11e30*/  BSYNC B0 ;  /* 0x0000000000007941 */ /* 0x000fea0003800000 */
.L_x_9659:
[----:B------:R-:W-:Y:S05]  /*11e40*/  BRA `(.L_x_9661) ;  /* 0xffffffc4006c7947 */ /* 0x000fea000383ffff */
.L_x_9544:
[----:B------:R-:W-:Y:S01]  /*11e50*/  BSSY B1, `(.L_x_9662) ;  /* 0x0000006000017945 */ /* 0x000fe20003800000 */
[----:B------:R-:W-:-:S07]  /*11e60*/  IMAD.MOV.U32 R15, RZ, RZ, -0x1 ;  /* 0xffffffffff0f7424 */ /* 0x000fce00078e00ff */
[----:B0123--:R-:W-:Y:S05]  /*11e70*/  WARPSYNC.COLLECTIVE R15, `(.L_x_9663) ;  /* 0x000000000f0c7348 */ /* 0x00ffea0003c00000 */
[----:B------:R-:W-:Y:S02]  /*11e80*/  ELECT P6, UR62, PT ;  /* 0x00000000003e782f */ /* 0x000fe400038c0000 */
[----:B------:R-:W-:Y:S01]  /*11e90*/  MOV R14, UR62 ;  /* 0x0000003e000e7c02 */ /* 0x000fe20008000f00 */
[----:B0123--:R-:W-:Y:S10]  /*11ea0*/  ENDCOLLECTIVE ;  /* 0x000000000000791b */ /* 0x00fff40003800000 */
.L_x_9663:
[----:B------:R-:W-:Y:S05]  /*11eb0*/  BSYNC B1 ;  /* 0x0000000000017941 */ /* 0x000fea0003800000 */
.L_x_9662:
[----:B------:R-:W-:Y:S05]  /*11ec0*/  BRA `(.L_x_9664) ;  /* 0xffffffc400647947 */ /* 0x000fea000383ffff */
.L_x_9546:
[----:B0-----:R0:W4:Y:S02]  /*11ed0*/  SYNCS.PHASECHK.TRANS64.TRYWAIT P1, [R5+URZ+0x22840], R0 ;  /* 0x02284000050075a7 */ /* 0x001124000802017f */
[----:B----4-:R-:W-:Y:S05]  /*11ee0*/  @!P1 NANOSLEEP.SYNCS 0x989680 ;  /* 0x009896800000995d */ /* 0x010fea0003900000 */
[----:B------:R-:W4:Y:S02]  /*11ef0*/  @!P1 SYNCS.PHASECHK.TRANS64 P1, [R5+URZ+0x22840], R0 ;  /* 0x02284000050095a7 */ /* 0x000f24000802007f */
[----:B----4-:R-:W-:Y:S05]  /*11f00*/  @!P1 BRA `(.L_x_9546) ;  /* 0xfffffffc00f09947 */ /* 0x010fea000383ffff */
[----:B------:R-:W-:Y:S05]  /*11f10*/  BRA `(.L_x_9665) ;  /* 0xffffffc400847947 */ /* 0x000fea000383ffff */
.L_x_9548:
[----:B----4-:R4:W0:Y:S02]  /*11f20*/  SYNCS.PHASECHK.TRANS64.TRYWAIT P1, [R3+URZ+0x22840], R2 ;  /* 0x02284002030075a7 */ /* 0x010824000802017f */
[----:B0-----:R-:W-:Y:S05]  /*11f30*/  @!P1 NANOSLEEP.SYNCS 0x989680 ;  /* 0x009896800000995d */ /* 0x001fea0003900000 */
[----:B------:R-:W0:Y:S02]  /*11f40*/  @!P1 SYNCS.PHASECHK.TRANS64 P1, [R3+URZ+0x22840], R2 ;  /* 0x02284002030095a7 */ /* 0x000e24000802007f */
[----:B0-----:R-:W-:Y:S05]  /*11f50*/  @!P1 BRA `(.L_x_9548) ;  /* 0xfffffffc00f09947 */ /* 0x001fea000383ffff */
[----:B------:R-:W-:Y:S05]  /*11f60*/  BRA `(.L_x_9666) ;  /* 0xffffffc400907947 */ /* 0x000fea000383ffff */
.L_x_9550:
[----:B------:R0:W0:Y:S02]  /*11f70*/  SYNCS.PHASECHK.TRANS64.TRYWAIT P1, [R5+URZ+0x22860], R0 ;  /* 0x02286000050075a7 */ /* 0x000024000802017f */
[----:B0-----:R-:W-:Y:S05]  /*11f80*/  @!P1 NANOSLEEP.SYNCS 0x989680 ;  /* 0x009896800000995d */ /* 0x001fea0003900000 */
[----:B------:R-:W0:Y:S02]  /*11f90*/  @!P1 SYNCS.PHASECHK.TRANS64 P1, [R5+URZ+0x22860], R0 ;  /* 0x02286000050095a7 */ /* 0x000e24000802007f */
[----:B0-----:R-:W-:Y:S05]  /*11fa0*/  @!P1 BRA `(.L_x_9550) ;  /* 0xfffffffc00f09947 */ /* 0x001fea000383ffff */
[----:B------:R-:W-:Y:S05]  /*11fb0*/  BRA `(.L_x_9667) ;  /* 0xffffffc4008c7947 */ /* 0x000fea000383ffff */
.L_x_9668:
        /* <DEDUP_REMOVED lines=12> */
.L_x_15665:


//--------------------- .text._ZN7cutlass13device_kernelIN5flash11enable_sm90INS1_16FlashAttnFwdSm90INS1_25CollectiveMainloopFwdSm90ILi2EN4cute5tupleIJNS5_1CILi1EEES8_S8_EEENS6_IJNS7_ILi128EEENS7_ILi96EEENS7_ILi64EEEEEELi256ENS_10bfloat16_tEfNS_4arch4Sm90ELb0ELb0ELb1ELb1ELb1ELb1ELb0ELb1ELb0ELb1ELb0ELb0EEENS1_21CollectiveEpilogueFwdINS6_IJSA_NS7_ILi256EEESB_EEES9_SE_SG_Li256ELb1ELb1ELb0ELb0EEENS1_36VarlenDynamicPersistentTileSchedulerILi128ELi96ELi256ELi128ELb0ELb1ELb1ELb0ELb1ELb1EEEEEEEEEvNT_6ParamsE --------------------------
	.section	.text._ZN7cutlass13device_kernelIN5flash11enable_sm90INS1_16FlashAttnFwdSm90INS1_25CollectiveMainloopFwdSm90ILi2EN4cute5tupleIJNS5_1CILi1EEES8_S8_EEENS6_IJNS7_ILi128EEENS7_ILi96EEENS7_ILi64EEEEEELi256ENS_10bfloat16_tEfNS_4arch4Sm90ELb0ELb0ELb1ELb1ELb1ELb1ELb0ELb1ELb0ELb1ELb0ELb0EEENS1_21CollectiveEpilogueFwdINS6_IJSA_NS7_ILi256EEESB_EEES9_SE_SG_Li256ELb1ELb1ELb0ELb0EEENS1_36VarlenDynamicPersistentTileSchedulerILi128ELi96ELi256ELi128ELb0ELb1ELb1ELb0ELb1ELb1EEEEEEEEEvNT_6ParamsE,"ax",@progbits
	.align	128
.text._ZN7cutlass13device_kernelIN5flash11enable_sm90INS1_16FlashAttnFwdSm90INS1_25CollectiveMainloopFwdSm90ILi2EN4cute5tupleIJNS5_1CILi1EEES8_S8_EEENS6_IJNS7_ILi128EEENS7_ILi96EEENS7_ILi64EEEEEELi256ENS_10bfloat16_tEfNS_4arch4Sm90ELb0ELb0ELb1ELb1ELb1ELb1ELb0ELb1ELb0ELb1ELb0ELb0EEENS1_21CollectiveEpilogueFwdINS6_IJSA_NS7_ILi256EEESB_EEES9_SE_SG_Li256ELb1ELb1ELb0ELb0EEENS1_36VarlenDynamicPersistentTileSchedulerILi128ELi96ELi256ELi128ELb0ELb1ELb1ELb0ELb1ELb1EEEEEEEEEvNT_6ParamsE:
        .type           _ZN7cutlass13device_kernelIN5flash11enable_sm90INS1_16FlashAttnFwdSm90INS1_25CollectiveMainloopFwdSm90ILi2EN4cute5tupleIJNS5_1CILi1EEES8_S8_EEENS6_IJNS7_ILi128EEENS7_ILi96EEENS7_ILi64EEEEEELi256ENS_10bfloat16_tEfNS_4arch4Sm90ELb0ELb0ELb1ELb1ELb1ELb1ELb0ELb1ELb0ELb1ELb0ELb0EEENS1_21CollectiveEpilogueFwdINS6_IJSA_NS7_ILi256EEESB_EEES9_SE_SG_Li256ELb1ELb1ELb0ELb0EEENS1_36VarlenDynamicPersistentTileSchedulerILi128ELi96ELi256ELi128ELb0ELb1ELb1ELb0ELb1ELb1EEEEEEEEEvNT_6ParamsE,@function
        .size           _ZN7cutlass13device_kernelIN5flash11enable_sm90INS1_16FlashAttnFwdSm90INS1_25CollectiveMainloopFwdSm90ILi2EN4cute5tupleIJNS5_1CILi1EEES8_S8_EEENS6_IJNS7_ILi128EEENS7_ILi96EEENS7_ILi64EEEEEELi256ENS_10bfloat16_tEfNS_4arch4Sm90ELb0ELb0ELb1ELb1ELb1ELb1ELb0ELb1ELb0ELb1ELb0ELb0EEENS1_21CollectiveEpilogueFwdINS6_IJSA_NS7_ILi256EEESB_EEES9_SE_SG_Li256ELb1ELb1ELb0ELb0EEENS1_36VarlenDynamicPersistentTileSchedulerILi128ELi96ELi256ELi128ELb0ELb1ELb1ELb0ELb1ELb1EEEEEEEEEvNT_6ParamsE,(.L_x_15666 - _ZN7cutlass13device_kernelIN5flash11enable_sm90INS1_16FlashAttnFwdSm90INS1_25CollectiveMainloopFwdSm90ILi2EN4cute5tupleIJNS5_1CILi1EEES8_S8_EEENS6_IJNS7_ILi128EEENS7_ILi96EEENS7_ILi64EEEEEELi256ENS_10bfloat16_tEfNS_4arch4Sm90ELb0ELb0ELb1ELb1ELb1ELb1ELb0ELb1ELb0ELb1ELb0ELb0EEENS1_21CollectiveEpilogueFwdINS6_IJSA_NS7_ILi256EEESB_EEES9_SE_SG_Li256ELb1ELb1ELb0ELb0EEENS1_36VarlenDynamicPersistentTileSchedulerILi128ELi96ELi256ELi128ELb0ELb1ELb1ELb0ELb1ELb1EEEEEEEEEvNT_6ParamsE)
        .other          _ZN7cutlass13device_kernelIN5flash11enable_sm90INS1_16FlashAttnFwdSm90INS1_25CollectiveMainloopFwdSm90ILi2EN4cute5tupleIJNS5_1CILi1EEES8_S8_EEENS6_IJNS7_ILi128EEENS7_ILi96EEENS7_ILi64EEEEEELi256ENS_10bfloat16_tEfNS_4arch4Sm90ELb0ELb0ELb1ELb1ELb1ELb1ELb0ELb1ELb0ELb1ELb0ELb0EEENS1_21CollectiveEpilogueFwdINS6_IJSA_NS7_ILi256EEESB_EEES9_SE_SG_Li256ELb1ELb1ELb0ELb0EEENS1_36VarlenDynamicPersistentTileSchedulerILi128ELi96ELi256ELi128ELb0ELb1ELb1ELb0ELb1ELb1EEEEEEEEEvNT_6ParamsE,@"STO_CUDA_ENTRY STV_DEFAULT"
_ZN7cutlass13device_kernelIN5flash11enable_sm90INS1_16FlashAttnFwdSm90INS1_25CollectiveMainloopFwdSm90ILi2EN4cute5tupleIJNS5_1CILi1EEES8_S8_EEENS6_IJNS7_ILi128EEENS7_ILi96EEENS7_ILi64EEEEEELi256ENS_10bfloat16_tEfNS_4arch4Sm90ELb0ELb0ELb1ELb1ELb1ELb1ELb0ELb1ELb0ELb1ELb0ELb0EEENS1_21CollectiveEpilogueFwdINS6_IJSA_NS7_ILi256EEESB_EEES9_SE_SG_Li256ELb1ELb1ELb0ELb0EEENS1_36VarlenDynamicPersistentTileSchedulerILi128ELi96ELi256ELi128ELb0ELb1ELb1ELb0ELb1ELb1EEEEEEEEEvNT_6ParamsE:
        /* <DEDUP_REMOVED lines=17> */
.L_x_9670:
[----:B------:R-:W-:Y:S05]  /*0110*/  BSYNC B0 ;  /* 0x0000000000007941 */ /* 0x000fea0003800000 */
.L_x_9669:
[----:B------:R-:W-:Y:S01]  /*0120*/  VOTEU.ANY UP0, P0 ;  /* 0x00000000003f7886 */ /* 0x000fe20000000100 */
[----:B------:R-:W0:Y:S01]  /*0130*/  SHFL.IDX PT, R3, R2, RZ, 0x1f ;  /* 0x00001fff02037589 */ /* 0x000e2200000e0000 */
[----:B------:R-:W-:Y:S01]  /*0140*/  UMOV UR4, 0x80 ;  /* 0x0000008000047882 */ /* 0x000fe20000000000 */
[----:B------:R-:W-:Y:S01]  /*0150*/  UMOV UR7, 0x100 ;  /* 0x0000010000077882 */ /* 0x000fe20000000000 */
[----:B------:R-:W-:Y:S01]  /*0160*/  SHF.R.U32.HI R4, RZ, 0x7, R0 ;  /* 0x00000007ff047819 */ /* 0x000fe20000011600 */
[----:B------:R-:W1:Y:S01]  /*0170*/  @UP0 S2UR UR8, SR_CgaCtaId ;  /* 0x00000000000809c3 */ /* 0x000e620000008800 */
[----:B------:R-:W-:Y:S01]  /*0180*/  @UP0 UMOV UR6, 0x400 ;  /* 0x0000040000060882 */ /* 0x000fe20000000000 */
[----:B------:R-:W-:-:S04]  /*0190*/  @UP0 UIADD3 UR4, -UR4, 0x100000, URZ ;  /* 0x0010000004040890 */ /* 0x000fc8000fffe13f */
[----:B------:R-:W-:Y:S02]  /*01a0*/  @UP0 USHF.L.U32 UR5, UR4, 0xb, URZ ;  /* 0x0000000b04050899 */ /* 0x000fe4000800063f */
[----:B------:R-:W-:Y:S01]  /*01b0*/  @UP0 USHF.L.U32 UR4, UR4, 0x1, URZ ;  /* 0x0000000104040899 */ /* 0x000fe2000800063f */
[----:B------:R-:W-:Y:S01]  /*01c0*/  VOTEU.ANY UP1, P0 ;  /* 0x00000000003f7886 */ /* 0x000fe20000020100 */
[----:B0-----:R-:W-:Y:S02]  /*01d0*/  ISETP.NE.AND P1, PT, R3, RZ, PT ;  /* 0x000000ff0300720c */ /* 0x001fe40003f25270 */
[----:B------:R0:W2:Y:S01]  /*01e0*/  SHFL.IDX PT, R3, R4, RZ, 0x1f ;  /* 0x00001fff04037589 */ /* 0x0000a200000e0000 */
[----:B-1----:R-:W-:Y:S02]  /*01f0*/  @UP0 ULEA UR8, UR8, UR6, 0x18 ;  /* 0x0000000608080291 */ /* 0x002fe4000f8ec03f */
[----:B------:R-:W-:-:S04]  /*0200*/  @UP0 UIADD3 UR6, -UR7, 0x100000, URZ ;  /* 0x0010000007060890 */ /* 0x000fc8000fffe13f */
[----:B------:R-:W-:Y:S02]  /*0210*/  @UP0 USHF.L.U32 UR7, UR6, 0xb, URZ ;  /* 0x0000000b06070899 */ /* 0x000fe4000800063f */
[----:B------:R-:W-:Y:S01]  /*0220*/  @UP0 USHF.L.U32 UR6, UR6, 0x1, URZ ;  /* 0x0000000106060899 */ /* 0x000fe2000800063f */
[----:B------:R-:W-:Y:S01]  /*0230*/  VOTEU.ANY UP0, P0 ;  /* 0x00000000003f7886 */ /* 0x000fe20000000100 */
[----:B------:R-:W1:Y:S04]  /*0240*/  FENCE.VIEW.ASYNC.S ;  /* 0x00000000000073c6 */ /* 0x000e680000000000 */
[----:B-1----:R0:W1:Y:S06]  /*0250*/  @UP0 SYNCS.EXCH.64 URZ, [UR8+0x22800], UR4 ;  /* 0x02280004083f05b2 */ /* 0x00206c0008000100 */
[----:B------:R0:W3:Y:S02]  /*0260*/  @UP1 SYNCS.EXCH.64 URZ, [UR8+0x22820], UR6 ;  /* 0x02282006083f15b2 */ /* 0x0000e40008000100 */
        /* <DEDUP_REMOVED lines=17> */
[----:B------:R0:W0:Y:S01]  /*0380*/  SYNCS.EXCH.64 URZ, [UR8+0x22848], UR6 ;  /* 0x02284806083f75b2 */ /* 0x0000220008000100 */
[----:B------:R-:W-:Y:S01]  /*0390*/  NOP ;  /* 0x0000000000007918 */ /* 0x000fe20000000000 */
.L_x_9671:
        /* <DEDUP_REMOVED lines=22> */
.L_x_9672:
        /* <DEDUP_REMOVED lines=18> */
.L_x_9673:
        /* <DEDUP_REMOVED lines=22> */
.L_x_9674:
        /* <DEDUP_REMOVED lines=22> */
.L_x_9675:
[----:B--2---:R-:W-:Y:S01]  /*08e0*/  ISETP.NE.AND P0, PT, R3, RZ, PT ;  /* 0x000000ff0300720c */ /* 0x004fe20003f05270 */
[----:B------:R-:W-:Y:S01]  /*08f0*/  IMAD.MOV.U32 R3, RZ, RZ, 0x1 ;  /* 0x00000001ff037424 */ /* 0x000fe200078e00ff */
[----:B------:R-:W-:Y:S01]  /*0900*/  NOP ;  /* 0x0000000000007918 */ /* 0x000fe20000000000 */
[----:B------:R-:W-:Y:S01]  /*0910*/  ULDC.64 UR40, c[0x0][0x208] ;  /* 0x0000820000287ab9 */ /* 0x000fe20000000a00 */
[----:B------:R-:W-:Y:S02]  /*0920*/  BSSY B9, `(.L_x_9676) ;  /* 0x00016c8000097945 */ /* 0x000fe40003800000 */
[----:B------:R-:W-:-:S05]  /*0930*/  SEL R3, R3, 0x2, !P0 ;  /* 0x0000000203037807 */ /* 0x000fca0004000000 */
[----:B------:R2:W-:Y:S01]  /*0940*/  STL [R1], R3 ;  /* 0x0000000301007387 */ /* 0x0005e20000100800 */
[----:B01-34-:R-:W-:Y:S06]  /*0950*/  BAR.SYNC.DEFER_BLOCKING 0x0 ;  /* 0x0000000000007b1d */ /* 0x01bfec0000010000 */
[----:B------:R-:W-:Y:S05]  /*0960*/  @!P0 BRA `(.L_x_9677) ;  /* 0x00000104004c8947 */ /* 0x000fea0003800000 */
.L_x_9678:
[----:B------:R-:W-:-:S08]  /*0970*/  NOP ;  /* 0x0000000000007918 */ /* 0x000fd00000000000 */
[----:B------:R-:W0:Y:S02]  /*0980*/  USETMAXREG.TRY_ALLOC.CTAPOOL UP0, 0xe8 ;  /* 0x000000e8000079c8 */ /* 0x000e240008000600 */
[----:B0-----:R-:W-:-:S13]  /*0990*/  PLOP3.LUT P0, PT, PT, PT, UP0, 0x80, 0x0 ;  /* 0x000000000000781c */ /* 0x001fda0003f0f008 */
[----:B------:R-:W-:Y:S05]  /*09a0*/  @!P0 BRA `(.L_x_9678) ;  /* 0xfffffffc00f08947 */ /* 0x000fea000383ffff */
[----:B--2---:R-:W-:Y:S01]  /*09b0*/  SHF.R.U32.HI R3, RZ, 0x7, R0 ;  /* 0x00000007ff037819 */ /* 0x004fe20000011600 */
[----:B------:R-:W0:Y:S01]  /*09c0*/  S2R R2, SR_CgaCtaId ;  /* 0x0000000000027919 */ /* 0x000e220000008800 */
[----:B------:R-:W-:Y:S01]  /*09d0*/  MOV R19, 0x400 ;  /* 0x0000040000137802 */ /* 0x000fe20000000f00 */
[----:B------:R-:W-:Y:S01]  /*09e0*/  ULDC UR4, c[0x0][0xc3c] ;  /* 0x00030f0000047ab9 */ /* 0x000fe20000000800 */
[----:B------:R-:W-:Y:S06]  /*09f0*/  BAR.ARV 0x8, 0x180 ;  /* 0x0206000000007b1d */ /* 0x000fec0000002000 */
[----:B------:R-:W-:-:S13]  /*0a00*/  ISETP.NE.AND P0, PT, R3, 0x1, PT ;  /* 0x000000010300780c */ /* 0x000fda0003f05270 */
[----:B------:R-:W-:Y:S08]  /*0a10*/  @!P0 BAR.ARV 0x9, 0x100 ;  /* 0x0244000000008b1d */ /* 0x000ff00000002000 */
[----:B------:R-:W-:Y:S01]  /*0a20*/  BAR.SYNC.DEFER_BLOCKING 0x5, 0x180 ;  /* 0x0146000000007b1d */ /* 0x000fe20000010000 */
[----:B0-----:R-:W-:-:S05]  /*0a30*/  LEA R19, R2, R19, 0x18 ;  /* 0x0000001302137211 */ /* 0x001fca00078ec0ff */
[----:B------:R-:W0:Y:S02]  /*0a40*/  LDS.128 R72, [R19+0x228d0] ;  /* 0x0228d00013487984 */ /* 0x000e240000000c00 */
[----:B------:R-:W-:Y:S06]  /*0a50*/  BAR.ARV 0x4, 0x180 ;  /* 0x0106000000007b1d */ /* 0x000fec0000002000 */
[----:B0-----:R-:W-:-:S13]  /*0a60*/  ISETP.GE.AND P0, PT, R75, UR4, PT ;  /* 0x000000044b007c0c */ /* 0x001fda000bf06270 */
[----:B------:R-:W-:Y:S05]  /*0a70*/  @P0 BRA `(.L_x_9679) ;  /* 0x0000016800c80947 */ /* 0x000fea0003800000 */
[----:B------:R-:W2:Y:S01]  /*0a80*/  LDL.LU R13, [R1] ;  /* 0x00000000010d7983 */ /* 0x000ea20000300800 */
[----:B------:R-:W-:Y:S01]  /*0a90*/  VIADD R12, R0, 0xffffff80 ;  /* 0xffffff80000c7836 */ /* 0x000fe20000000000 */
[----:B------:R-:W-:Y:S01]  /*0aa0*/  CS2R R202, SRZ ;  /* 0x0000000000ca7805 */ /* 0x000fe2000001ff00 */
[----:B------:R-:W-:Y:S02]  /*0ab0*/  IMAD.MOV.U32 R18, RZ, RZ, RZ ;  /* 0x000000ffff127224 */ /* 0x000fe400078e00ff */
[----:B------:R-:W-:Y:S01]  /*0ac0*/  IMAD.MOV.U32 R212, RZ, RZ, RZ ;  /* 0x000000ffffd47224 */ /* 0x000fe200078e00ff */
[----:B------:R-:W-:-:S04]  /*0ad0*/  SHF.R.S32.HI R0, RZ, 0x1f, R12 ;  /* 0x0000001fff007819 */ /* 0x000fc8000001140c */
[----:B------:R-:W-:-:S04]  /*0ae0*/  LEA.HI R2, R0, R12, RZ, 0x7 ;  /* 0x0000000c00027211 */ /* 0x000fc800078f38ff */
[----:B------:R-:W-:Y:S02]  /*0af0*/  LOP3.LUT R3, R2, 0xffffff80, RZ, 0xc0, !PT ;  /* 0xffffff8002037812 */ /* 0x000fe400078ec0ff */
        /* <DEDUP_REMOVED lines=12> */
[CC--:B------:R-:W-:Y:S02]  /*0bc0*/  LEA.HI R3, R0.reuse, R12.reuse, RZ, 0x4 ;  /* 0x0000000c00037211 */ /* 0x0c0fe400078f20ff */
[----:B------:R-:W-:Y:S02]  /*0bd0*/  LOP3.LUT R9, R5, 0xfffffff8, RZ, 0xc0, !PT ;  /* 0xfffffff805097812 */ /* 0x000fe400078ec0ff */
[----:B------:R-:W-:Y:S02]  /*0be0*/  SHF.R.S32.HI R6, RZ, 0x4, R3 ;  /* 0x00000004ff067819 */ /* 0x000fe40000011403 */
[----:B------:R-:W-:Y:S01]  /*0bf0*/  LEA.HI R5, R0, R12, RZ, 0x5 ;  /* 0x0000000c00057211 */ /* 0x000fe200078f28ff */
[----:B------:R-:W-:Y:S01]  /*0c00*/  IMAD.IADD R10, R4, 0x1, -R9 ;  /* 0x00000001040a7824 */ /* 0x000fe200078e0a09 */
[----:B------:R-:W-:-:S02]  /*0c10*/  LOP3.LUT R4, R3, 0x3fffff0, RZ, 0xc0, !PT ;  /* 0x03fffff003047812 */ /* 0x000fc400078ec0ff */
[----:B------:R-:W-:Y:S01]  /*0c20*/  LEA.HI R3, R3, R6, RZ, 0x1 ;  /* 0x0000000603037211 */ /* 0x000fe200078f08ff */
[----:B------:R-:W-:Y:S01]  /*0c30*/  IMAD R7, R7, 0x10, R10 ;  /* 0x0000001007077824 */ /* 0x000fe200078e020a */
[----:B------:R-:W-:Y:S01]  /*0c40*/  SHF.R.S32.HI R15, RZ, 0x5, R5 ;  /* 0x00000005ff0f7819 */ /* 0x000fe20000011405 */
[----:B------:R-:W-:Y:S01]  /*0c50*/  IMAD.IADD R4, R12, 0x1, -R4 ;  /* 0x000000010c047824 */ /* 0x000fe200078e0a04 */
[----:B------:R-:W-:Y:S02]  /*0c60*/  LOP3.LUT R3, R3, 0x1ffffffe, RZ, 0xc0, !PT ;  /* 0x1ffffffe03037812 */ /* 0x000fe400078ec0ff */
[----:B------:R-:W-:Y:S01]  /*0c70*/  LOP3.LUT R8, R8, 0x7ffffffc, RZ, 0xc0, !PT ;  /* 0x7ffffffc08087812 */ /* 0x000fe200078ec0ff */
[----:B------:R-:W-:Y:S02]  /*0c80*/  IMAD R4, R15, 0x10, R4 ;  /* 0x000000100f047824 */ /* 0x000fe400078e0204 */
[----:B------:R-:W-:Y:S02]  /*0c90*/  IMAD.IADD R3, R6, 0x1, -R3 ;  /* 0x0000000106037824 */ /* 0x000fe400078e0a03 */
[----:B------:R-:W-:Y:S01]  /*0ca0*/  IMAD R6, R2, 0x40, R7 ;  /* 0x0000004002067824 */ /* 0x000fe200078e0207 */
[-C--:B------:R-:W-:Y:S01]  /*0cb0*/  LEA.HI R2, R0, R12.reuse, RZ, 0x2 ;  /* 0x0000000c00027211 */ /* 0x080fe200078f10ff */
[----:B------:R-:W-:Y:S01]  /*0cc0*/  IMAD R5, R4, 0x8, R3 ;  /* 0x0000000804057824 */ /* 0x000fe200078e0203 */
[----:B------:R-:W-:-:S02]  /*0cd0*/  LEA.HI R0, R0, R12, RZ, 0x3 ;  /* 0x0000000c00007211 */ /* 0x000fc400078f18ff */
[--C-:B------:R-:W-:Y:S01]  /*0ce0*/  SHF.R.S32.HI R200, RZ, 0x2, R2.reuse ;  /* 0x00000002ffc87819 */ /* 0x100fe20000011402 */
[----:B------:R-:W-:Y:S01]  /*0cf0*/  STL [R1+0x50], R6 ;  /* 0x0000500601007387 */ /* 0x000fe20000100800 */
[----:B------:R-:W-:Y:S02]  /*0d00*/  SHF.R.S32.HI R3, RZ, 0x1f, R2 ;  /* 0x0000001fff037819 */ /* 0x000fe40000011402 */
[----:B------:R-:W-:Y:S01]  /*0d10*/  SHF.R.S32.HI R4, RZ, 0x3, R0 ;  /* 0x00000003ff047819 */ /* 0x000fe20000011400 */
[----:B------:R-:W-:Y:S01]  /*0d20*/  VIADD R7, R200, 0x40 ;  /* 0x00000040c8077836 */ /* 0x000fe20000000000 */
[----:B------:R-:W-:Y:S01]  /*0d30*/  LOP3.LUT R0, R0, 0xfffffff8, RZ, 0xc0, !PT ;  /* 0xfffffff800007812 */ /* 0x000fe200078ec0ff */
[----:B------:R-:W-:Y:S01]  /*0d40*/  STL [R1+0x30], RZ ;  /* 0x000030ff01007387 */ /* 0x000fe20000100800 */
[----:B------:R-:W-:Y:S01]  /*0d50*/  LOP3.LUT R2, R2, 0xfffffffc, RZ, 0xc0, !PT ;  /* 0xfffffffc02027812 */ /* 0x000fe200078ec0ff */
[----:B------:R-:W-:Y:S01]  /*0d60*/  IMAD.SHL.U32 R229, R7, 0x40, RZ ;  /* 0x0000004007e57824 */ /* 0x000fe200078e00ff */
[----:B------:R-:W-:Y:S01]  /*0d70*/  LEA.HI R3, R3, R200, RZ, 0x3 ;  /* 0x000000c803037211 */ /* 0x000fe200078f18ff */
[----:B------:R-:W-:-:S02]  /*0d80*/  IMAD.IADD R9, R12, 0x1, -R0 ;  /* 0x000000010c097824 */ /* 0x000fc400078e0a00 */
[----:B------:R-:W-:Y:S01]  /*0d90*/  IMAD.IADD R4, R12, 0x1, -R2 ;  /* 0x000000010c047824 */ /* 0x000fe200078e0a02 */
[----:B------:R-:W-:Y:S01]  /*0da0*/  LOP3.LUT R3, R3, 0xfffffff8, RZ, 0xc0, !PT ;  /* 0xfffffff803037812 */ /* 0x000fe200078ec0ff */
[----:B------:R-:W-:Y:S01]  /*0db0*/  IMAD.SHL.U32 R213, R9, 0x8, RZ ;  /* 0x0000000809d57824 */ /* 0x000fe200078e00ff */
[----:B------:R-:W-:Y:S01]  /*0dc0*/  SHF.R.S32.HI R2, RZ, 0x1f, R7 ;  /* 0x0000001fff027819 */ /* 0x000fe20000011407 */
[C---:B------:R-:W-:Y:S01]  /*0dd0*/  IMAD.SHL.U32 R16, R4.reuse, 0x8, RZ ;  /* 0x0000000804107824 */ /* 0x040fe200078e00ff */
[----:B------:R-:W-:Y:S01]  /*0de0*/  LEA.HI R0, R4, R4, RZ, 0x1 ;  /* 0x0000000404007211 */ /* 0x000fe200078f08ff */
[----:B------:R-:W-:Y:S01]  /*0df0*/  IMAD.IADD R9, R200, 0x1, -R3 ;  /* 0x00000001c8097824 */ /* 0x000fe200078e0a03 */
[----:B------:R-:W-:Y:S01]  /*0e00*/  LEA.HI R3, R2, R7, RZ, 0x3 ;  /* 0x0000000702037211 */ /* 0x000fe200078f18ff */
[----:B------:R-:W-:Y:S01]  /*0e10*/  IMAD.SHL.U32 R22, R4, 0x4, RZ ;  /* 0x0000000404167824 */ /* 0x000fe200078e00ff */
[----:B------:R-:W-:Y:S01]  /*0e20*/  LOP3.LUT R0, R0, 0x1ffffffe, RZ, 0xc0, !PT ;  /* 0x1ffffffe00007812 */ /* 0x000fe200078ec0ff */
[----:B------:R-:W-:Y:S01]  /*0e30*/  VIADD R12, R213, 0x80 ;  /* 0x00000080d50c7836 */ /* 0x000fe20000000000 */
[----:B------:R-:W-:Y:S01]  /*0e40*/  LOP3.LUT R229, R229, 0x1c0, RZ, 0xc0, !PT ;  /* 0x000001c0e5e57812 */ /* 0x000fe200078ec0ff */
[----:B------:R-:W-:Y:S01]  /*0e50*/  IMAD.SHL.U32 R3, R3, 0x40, RZ ;  /* 0x0000004003037824 */ /* 0x000fe200078e00ff */
[----:B------:R0:W-:Y:S01]  /*0e60*/  STL [R1+0x38], R9 ;  /* 0x0000380901007387 */ /* 0x0001e20000100800 */
[----:B------:R-:W-:Y:S01]  /*0e70*/  VIADD R10, R213, 0xc0 ;  /* 0x000000c0d50a7836 */ /* 0x000fe20000000000 */
[----:B------:R-:W-:Y:S01]  /*0e80*/  SHF.R.S32.HI R7, RZ, 0x1f, R213 ;  /* 0x0000001fff077819 */ /* 0x000fe200000114d5 */
[----:B------:R-:W-:Y:S01]  /*0e90*/  IMAD.IADD R0, R4, 0x1, -R0 ;  /* 0x0000000104007824 */ /* 0x000fe200078e0a00 */
[----:B------:R-:W-:Y:S01]  /*0ea0*/  LOP3.LUT R3, R3, 0xfffffe00, RZ, 0xc0, !PT ;  /* 0xfffffe0003037812 */ /* 0x000fe200078ec0ff */
[----:B------:R-:W-:Y:S01]  /*0eb0*/  VIADD R204, R22, 0x10 ;  /* 0x0000001016cc7836 */ /* 0x000fe20000000000 */
[----:B------:R-:W-:Y:S01]  /*0ec0*/  LOP3.LUT R4, R229, 0x38, R16, 0xf8, !PT ;  /* 0x00000038e5047812 */ /* 0x000fe200078ef810 */
[----:B------:R-:W-:Y:S01]  /*0ed0*/  IMAD R0, R0, 0x8, R6 ;  /* 0x0000000800007824 */ /* 0x000fe200078e0206 */
[C---:B------:R-:W-:Y:S01]  /*0ee0*/  IADD3 R206, R16.reuse, 0xa0, RZ ;  /* 0x000000a010ce7810 */ /* 0x040fe20007ffe0ff */
[----:B------:R1:W-:Y:S01]  /*0ef0*/  STL [R1+0xc], R3 ;  /* 0x00000c0301007387 */ /* 0x0003e20000100800 */
[----:B0-----:R-:W-:Y:S01]  /*0f00*/  SHF.R.U32.HI R9, RZ, 0x3, R229 ;  /* 0x00000003ff097819 */ /* 0x001fe200000116e5 */
[C---:B------:R-:W-:Y:S01]  /*0f10*/  VIADD R2, R16.reuse, 0x20 ;  /* 0x0000002010027836 */ /* 0x040fe20000000000 */
[----:B------:R-:W-:Y:S01]  /*0f20*/  SHF.R.S32.HI R7, RZ, 0x1f, R204 ;  /* 0x0000001fff077819 */ /* 0x000fe200000114cc */
[C---:B------:R-:W-:Y:S01]  /*0f30*/  VIADD R209, R16.reuse, 0x40 ;  /* 0x0000004010d17836 */ /* 0x040fe20000000000 */
[----:B------:R-:W-:Y:S01]  /*0f40*/  LOP3.LUT R4, R3, R4, R9, 0xf6, !PT ;  /* 0x0000000403047212 */ /* 0x000fe200078ef609 */
[C---:B------:R-:W-:Y:S01]  /*0f50*/  VIADD R208, R16.reuse, 0x60 ;  /* 0x0000006010d07836 */ /* 0x040fe20000000000 */
[----:B------:R-:W-:Y:S01]  /*0f60*/  SHF.R.S32.HI R17, RZ, 0x1f, R16 ;  /* 0x0000001fff117819 */ /* 0x000fe20000011410 */
[----:B------:R-:W-:Y:S01]  /*0f70*/  VIADD R207, R16, 0x80 ;  /* 0x0000008010cf7836 */ /* 0x000fe20000000000 */
[----:B------:R-:W-:Y:S01]  /*0f80*/  SHF.R.S32.HI R201, RZ, 0x1f, R2 ;  /* 0x0000001fffc97819 */ /* 0x000fe20000011402 */
[----:B-1----:R-:W-:Y:S01]  /*0f90*/  IMAD.IADD R3, R11, 0x1, -R8 ;  /* 0x000000010b037824 */ /* 0x002fe200078e0a08 */
[----:B------:R-:W-:Y:S01]  /*0fa0*/  SHF.R.S32.HI R222, RZ, 0x1f, R209 ;  /* 0x0000001fffde7819 */ /* 0x000fe200000114d1 */
[----:B------:R-:W-:Y:S01]  /*0fb0*/  IMAD.SHL.U32 R8, R5, 0x8, RZ ;  /* 0x0000000805087824 */ /* 0x000fe200078e00ff */
[----:B------:R-:W-:Y:S01]  /*0fc0*/  SHF.L.U64.HI R5, R204, 0x1, R7 ;  /* 0x00000001cc057819 */ /* 0x000fe20000010207 */
[C---:B------:R-:W-:Y:S01]  /*0fd0*/  VIADD R211, R16.reuse, 0xc0 ;  /* 0x000000c010d37836 */ /* 0x040fe20000000000 */
[----:B------:R-:W-:Y:S01]  /*0fe0*/  SHF.R.S32.HI R221, RZ, 0x1f, R208 ;  /* 0x0000001fffdd7819 */ /* 0x000fe200000114d0 */
[----:B------:R-:W-:Y:S01]  /*0ff0*/  VIADD R210, R16, 0xe0 ;  /* 0x000000e010d27836 */ /* 0x000fe20000000000 */
[----:B------:R-:W-:-:S02]  /*1000*/  SHF.R.S32.HI R220, RZ, 0x1f, R207 ;  /* 0x0000001fffdc7819 */ /* 0x000fc400000114cf */
[----:B------:R-:W-:Y:S02]  /*1010*/  SHF.R.S32.HI R219, RZ, 0x1f, R206 ;  /* 0x0000001fffdb7819 */ /* 0x000fe400000114ce */
[----:B------:R-:W-:Y:S02]  /*1020*/  SHF.R.S32.HI R218, RZ, 0x1f, R211 ;  /* 0x0000001fffda7819 */ /* 0x000fe400000114d3 */
[----:B------:R-:W-:Y:S02]  /*1030*/  SHF.R.S32.HI R217, RZ, 0x1f, R210 ;  /* 0x0000001fffd97819 */ /* 0x000fe400000114d2 */
[----:B--2---:R-:W-:Y:S01]  /*1040*/  LOP3.LUT R205, R13, 0x1, RZ, 0xfc, !PT ;  /* 0x000000010dcd7812 */ /* 0x004fe200078efcff */
[----:B------:R-:W-:-:S05]  /*1050*/  VIADD R13, R213, 0x40 ;  /* 0x00000040d50d7836 */ /* 0x000fca0000000000 */
[----:B------:R-:W-:Y:S02]  /*1060*/  SHF.R.S32.HI R14, RZ, 0x1f, R13 ;  /* 0x0000001fff0e7819 */ /* 0x000fe4000001140d */
[----:B------:R-:W-:Y:S02]  /*1070*/  SHF.R.S32.HI R13, RZ, 0x1f, R12 ;  /* 0x0000001fff0d7819 */ /* 0x000fe4000001140c */
[----:B------:R-:W-:Y:S01]  /*1080*/  SHF.R.S32.HI R12, RZ, 0x1f, R10 ;  /* 0x0000001fff0c7819 */ /* 0x000fe2000001140a */
[----:B------:R-:W-:-:S05]  /*1090*/  IMAD.SHL.U32 R10, R204, 0x2, RZ ;  /* 0x00000002cc0a7824 */ /* 0x000fca00078e00ff */
[----:B------:R-:W-:Y:S04]  /*10a0*/  STL [R1+0x48], R10 ;  /* 0x0000480a01007387 */ /* 0x000fe80000100800 */
[----:B------:R0:W-:Y:S04]  /*10b0*/  STL [R1+0x54], R3 ;  /* 0x0000540301007387 */ /* 0x0001e80000100800 */
[----:B------:R1:W-:Y:S04]  /*10c0*/  STL [R1+0x5c], R8 ;  /* 0x00005c0801007387 */ /* 0x0003e80000100800 */
[----:B------:R1:W-:Y:S01]  /*10d0*/  STL [R1+0x44], R5 ;  /* 0x0000440501007387 */ /* 0x0003e20000100800 */
[----:B0-----:R-:W-:-:S03]  /*10e0*/  IMAD R3, R4, 0x2, R19 ;  /* 0x0000000204037824 */ /* 0x001fc600078e0213 */
[----:B------:R1:W-:Y:S04]  /*10f0*/  STL [R1+0x58], R0 ;  /* 0x0000580001007387 */ /* 0x0003e80000100800 */
[----:B------:R1:W-:Y:S02]  /*1100*/  STL [R1+0x4c], R3 ;  /* 0x00004c0301007387 */ /* 0x0003e40000100800 */
.L_x_9822:
[----:B012---:R-:W0:Y:S02]  /*1110*/  LDC.64 R4, c[0x0][0xc88] ;  /* 0x00032200ff047b82 */ /* 0x007e240000000a00 */
[----:B0-----:R-:W-:-:S05]  /*1120*/  IMAD.WIDE R4, R75, 0x4, R4 ;  /* 0x000000044b047825 */ /* 0x001fca00078e0204 */
[----:B------:R-:W2:Y:S01]  /*1130*/  LDG.E R0, desc[UR40][R4.64] ;  /* 0x0000002804007981 */ /* 0x000ea2000c1e1900 */
[----:B------:R-:W-:Y:S05]  /*1140*/  YIELD ;  /* 0x0000000000007946 */ /* 0x000fea0003800000 */
[----:B------:R-:W-:Y:S01]  /*1150*/  ULDC.64 UR4, c[0x0][0xa28] ;  /* 0x00028a0000047ab9 */ /* 0x000fe20000000a00 */
[----:B------:R-:W-:Y:S01]  /*1160*/  ULDC.64 UR8, c[0x0][0xa18] ;  /* 0x0002860000087ab9 */ /* 0x000fe20000000a00 */
[----:B------:R-:W-:Y:S01]  /*1170*/  ISETP.NE.U32.AND P1, PT, RZ, UR4, PT ;  /* 0x00000004ff007c0c */ /* 0x000fe2000bf25070 */
[----:B------:R-:W-:Y:S01]  /*1180*/  ULDC.64 UR6, c[0x0][0xa08] ;  /* 0x0002820000067ab9 */ /* 0x000fe20000000a00 */
[----:B------:R-:W-:Y:S01]  /*1190*/  IMAD.MOV.U32 R33, RZ, RZ, RZ ;  /* 0x000000ffff217224 */ /* 0x000fe200078e00ff */
[----:B------:R-:W-:-:S02]  /*11a0*/  ISETP.NE.U32.AND P0, PT, RZ, UR6, PT ;  /* 0x00000006ff007c0c */ /* 0x000fc4000bf05070 */
[----:B------:R-:W-:Y:S02]  /*11b0*/  ISETP.NE.AND.EX P1, PT, RZ, UR5, PT, P1 ;  /* 0x00000005ff007c0c */ /* 0x000fe4000bf25310 */
[----:B------:R-:W-:Y:S02]  /*11c0*/  ISETP.NE.AND.EX P0, PT, RZ, UR7, PT, P0 ;  /* 0x00000007ff007c0c */ /* 0x000fe4000bf05300 */
[----:B--2---:R-:W-:Y:S01]  /*11d0*/  SHF.R.S32.HI R3, RZ, 0x1f, R0 ;  /* 0x0000001fff037819 */ /* 0x004fe20000011400 */
[----:B------:R-:W-:Y:S08]  /*11e0*/  STL [R1+0x2c], R0 ;  /* 0x00002c0001007387 */ /* 0x000ff00000100800 */
[C---:B------:R-:W-:Y:S01]  /*11f0*/  @P1 LEA R6, P2, R0.reuse, UR4, 0x2 ;  /* 0x0000000400061c11 */ /* 0x040fe2000f8410ff */
[C---:B------:R-:W-:Y:S01]  /*1200*/  IMAD.SHL.U32 R35, R0.reuse, 0x4, RZ ;  /* 0x0000000400237824 */ /* 0x040fe200078e00ff */
[C-C-:B------:R-:W-:Y:S01]  /*1210*/  SHF.L.U64.HI R34, R0.reuse, 0x2, R3.reuse ;  /* 0x0000000200227819 */ /* 0x140fe20000010203 */
[----:B------:R0:W-:Y:S01]  /*1220*/  STL [R1+0x3c], R3 ;  /* 0x00003c0301007387 */ /* 0x0001e20000100800 */
[----:B------:R-:W-:-:S02]  /*1230*/  @P1 LEA.HI.X R7, R0, UR5, R3, 0x2, P2 ;  /* 0x0000000500071c11 */ /* 0x000fc400090f1403 */
[----:B------:R-:W-:Y:S01]  /*1240*/  ISETP.NE.U32.AND P2, PT, RZ, UR8, PT ;  /* 0x00000008ff007c0c */ /* 0x000fe2000bf45070 */
[----:B------:R-:W-:Y:S01]  /*1250*/  ULDC UR4, c[0x0][0x288] ;  /* 0x0000a20000047ab9 */ /* 0x000fe20000000800 */
[C---:B------:R-:W-:Y:S01]  /*1260*/  IADD3 R8, P3, R35.reuse, UR6, RZ ;  /* 0x0000000623087c10 */ /* 0x040fe2000ff7e0ff */
[----:B------:R1:W-:Y:S01]  /*1270*/  STL [R1+0x24], R35 ;  /* 0x0000242301007387 */ /* 0x0003e20000100800 */
[----:B------:R-:W-:Y:S01]  /*1280*/  ISETP.NE.AND.EX P2, PT, RZ, UR9, PT, P2 ;  /* 0x00000009ff007c0c */ /* 0x000fe2000bf45320 */
[----:B0-----:R-:W-:Y:S01]  /*1290*/  IMAD.MOV.U32 R3, RZ, RZ, RZ ;  /* 0x000000ffff037224 */ /* 0x001fe200078e00ff */
[C---:B------:R-:W-:Y:S01]  /*12a0*/  IADD3.X R9, R34.reuse, UR7, RZ, P3, !PT ;  /* 0x0000000722097c10 */ /* 0x040fe20009ffe4ff */
[----:B------:R-:W-:Y:S01]  /*12b0*/  IMAD.U32 R27, RZ, RZ, UR4 ;  /* 0x00000004ff1b7e24 */ /* 0x000fe2000f8e00ff */
[----:B------:R-:W-:Y:S01]  /*12c0*/  ULDC.64 UR4, c[0x0][0x418] ;  /* 0x0001060000047ab9 */ /* 0x000fe20000000a00 */
[----:B------:R1:W-:Y:S04]  /*12d0*/  STL [R1+0x28], R34 ;  /* 0x0000282201007387 */ /* 0x0003e80000100800 */
[----:B------:R1:W5:Y:S04]  /*12e0*/  @P1 LDG.E R3, desc[UR40][R6.64] ;  /* 0x0000002806031981 */ /* 0x000368000c1e1900 */
[----:B------:R-:W-:Y:S01]  /*12f0*/  @P2 IADD3 R4, P1, R35, UR8, RZ ;  /* 0x0000000823042c10 */ /* 0x000fe2000ff3e0ff */
[----:B------:R1:W5:Y:S03]  /*1300*/  @P0 LDG.E R33, desc[UR40][R8.64] ;  /* 0x0000002808210981 */ /* 0x000366000c1e1900 */
[----:B------:R-:W-:-:S05]  /*1310*/  @P2 IADD3.X R5, R34, UR9, RZ, P1, !PT ;  /* 0x0000000922052c10 */ /* 0x000fca0008ffe4ff */
[----:B------:R1:W5:Y:S01]  /*1320*/  @P2 LDG.E R27, desc[UR40][R4.64] ;  /* 0x00000028041b2981 */ /* 0x000362000c1e1900 */
[----:B------:R-:W-:Y:S01]  /*1330*/  UISETP.NE.U32.AND UP0, UPT, UR4, URZ, UPT ;  /* 0x0000003f0400728c */ /* 0x000fe2000bf05070 */
[----:B----4-:R-:W-:Y:S02]  /*1340*/  IMAD.MOV.U32 R30, RZ, RZ, R0 ;  /* 0x000000ffff1e7224 */ /* 0x010fe400078e0000 */
[----:B------:R-:W-:Y:S01]  /*1350*/  ULDC UR4, c[0x0][0x424] ;  /* 0x0001090000047ab9 */ /* 0x000fe20000000800 */
[----:B------:R-:W-:-:S03]  /*1360*/  UISETP.NE.AND.EX UP0, UPT, UR5, URZ, UPT, UP0 ;  /* 0x0000003f0500728c */ /* 0x000fc6000bf05300 */
[----:B------:R-:W-:Y:S01]  /*1370*/  ULDC UR5, c[0x0][0x2f0] ;  /* 0x0000bc0000057ab9 */ /* 0x000fe20000000800 */
[----:B------:R-:W-:-:S04]  /*1380*/  USEL UR4, UR4, 0x1, UP0 ;  /* 0x0000000104047887 */ /* 0x000fc80008000000 */
[----:B------:R-:W-:-:S03]  /*1390*/  UIMAD UR4, UR4, UR5, URZ ;  /* 0x00000005040472a4 */ /* 0x000fc6000f8e023f */
[----:B------:R-:W-:Y:S02]  /*13a0*/  ULDC UR5, c[0x0][0x348] ;  /* 0x0000d20000057ab9 */ /* 0x000fe40000000800 */
[----:B------:R-:W-:Y:S02]  /*13b0*/  IMAD.U32 R31, RZ, RZ, UR5 ;  /* 0x00000005ff1f7e24 */ /* 0x000fe4000f8e00ff */
[----:B------:R-:W-:Y:S01]  /*13c0*/  IMAD.U32 R32, RZ, RZ, UR4 ;  /* 0x00000004ff207e24 */ /* 0x000fe2000f8e00ff */
[----:B-1-3--:R-:W-:Y:S06]  /*13d0*/  @P2 BRA `(.L_x_9680) ;  /* 0x0000000000242947 */ /* 0x00afec0003800000 */
        /* <DEDUP_REMOVED lines=9> */
.L_x_9680:
[----:B------:R-:W-:Y:S01]  /*1470*/  ULDC.64 UR4, c[0x0][0xa20] ;  /* 0x0002880000047ab9 */ /* 0x000fe20000000a00 */
[----:B------:R0:W-:Y:S01]  /*1480*/  STL [R1+0x34], R73 ;  /* 0x0000344901007387 */ /* 0x0001e20000100800 */
[----:B------:R-:W-:-:S03]  /*1490*/  ISETP.NE.U32.AND P1, PT, RZ, UR4, PT ;  /* 0x00000004ff007c0c */ /* 0x000fc6000bf25070 */
[----:B------:R0:W-:Y:S01]  /*14a0*/  STL [R1+0x20], R74 ;  /* 0x0000204a01007387 */ /* 0x0001e20000100800 */
[----:B------:R-:W-:-:S13]  /*14b0*/  ISETP.NE.AND.EX P1, PT, RZ, UR5, PT, P1 ;  /* 0x00000005ff007c0c */ /* 0x000fda000bf25310 */
[----:B0-----:R-:W-:Y:S05]  /*14c0*/  @!P1 BRA `(.L_x_9681) ;  /* 0x0000000000109947 */ /* 0x001fea0003800000 */
[----:B------:R-:W-:-:S04]  /*14d0*/  IADD3 R4, P0, R35, UR4, RZ ;  /* 0x0000000423047c10 */ /* 0x000fc8000ff1e0ff */
[----:B------:R-:W-:-:S05]  /*14e0*/  IADD3.X R5, R34, UR5, RZ, P0, !PT ;  /* 0x0000000522057c10 */ /* 0x000fca00087fe4ff */
[----:B------:R0:W5:Y:S01]  /*14f0*/  LDG.E R32, desc[UR40][R4.64] ;  /* 0x0000002804207981 */ /* 0x000162000c1e1900 */
[----:B------:R-:W-:Y:S05]  /*1500*/  BRA `(.L_x_9682) ;  /* 0x0000000000107947 */ /* 0x000fea0003800000 */
.L_x_9681:
[----:B------:R-:W-:Y:S05]  /*1510*/  @!P0 BRA `(.L_x_9682) ;  /* 0x00000000000c8947 */ /* 0x000fea0003800000 */
[----:B------:R-:W2:Y:S04]  /*1520*/  LDG.E R5, desc[UR40][R8.64] ;  /* 0x0000002808057981 */ /* 0x000ea8000c1e1900 */
[----:B------:R-:W2:Y:S02]  /*1530*/  LDG.E R32, desc[UR40][R8.64+0x4] ;  /* 0x0000042808207981 */ /* 0x000ea4000c1e1900 */
[----:B--2---:R-:W-:-:S07]  /*1540*/  IMAD.IADD R32, R32, 0x1, -R5 ;  /* 0x0000000120207824 */ /* 0x004fce00078e0a05 */
.L_x_9682:
        /* <DEDUP_REMOVED lines=8> */
[----:B------:R0:W2:Y:S01]  /*15d0*/  @P0 LDG.E R9, desc[UR40][R4.64+0x4] ;  /* 0x0000042804090981 */ /* 0x0000a2000c1e1900 */
[----:B------:R-:W-:Y:S01]  /*15e0*/  ISETP.NE.U32.AND P1, PT, RZ, UR4, PT ;  /* 0x00000004ff007c0c */ /* 0x000fe2000bf25070 */
[----:B------:R-:W-:-:S03]  /*15f0*/  IMAD.MOV.U32 R26, RZ, RZ, R32 ;  /* 0x000000ffff1a7224 */ /* 0x000fc600078e0020 */
[----:B------:R-:W-:Y:S02]  /*1600*/  ISETP.NE.AND.EX P1, PT, RZ, UR5, PT, P1 ;  /* 0x00000005ff007c0c */ /* 0x000fe4000bf25310 */
[----:B0-----:R-:W-:-:S04]  /*1610*/  IADD3 R4, -R8, RZ, RZ ;  /* 0x000000ff08047210 */ /* 0x001fc80007ffe1ff */
[----:B------:R-:W-:-:S07]  /*1620*/  VIMNMX R4, RZ, R4, !PT ;  /* 0x00000004ff047248 */ /* 0x000fce0007fe0100 */
        /* <DEDUP_REMOVED lines=42> */
.L_x_9685:
[----:B------:R-:W-:Y:S05]  /*18d0*/  BSYNC B6 ;  /* 0x0000000000067941 */ /* 0x000fea0003800000 */
.L_x_9684:
        /* <DEDUP_REMOVED lines=20> */
.L_x_9687:
[----:B------:R-:W-:Y:S05]  /*1a20*/  BSYNC B6 ;  /* 0x0000000000067941 */ /* 0x000fea0003800000 */
.L_x_9686:
[----:B------:R-:W-:Y:S01]  /*1a30*/  ULDC.64 UR4, c[0x0][0x9f8] ;  /* 0x00027e0000047ab9 */ /* 0x000fe20000000a00 */
[----:B------:R-:W0:Y:S01]  /*1a40*/  LDC.64 R52, c[0x0][0x3f8] ;  /* 0x0000fe00ff347b82 */ /* 0x000e220000000a00 */
[----:B------:R-:W-:Y:S01]  /*1a50*/  ISETP.NE.U32.AND P0, PT, RZ, UR4, PT ;  /* 0x00000004ff007c0c */ /* 0x000fe2000bf05070 */
[----:B------:R-:W2:Y:S03]  /*1a60*/  LDL R14, [R1+0x38] ;  /* 0x00003800010e7983 */ /* 0x000ea60000100800 */
[----:B------:R-:W-:-:S03]  /*1a70*/  ISETP.NE.AND.EX P0, PT, RZ, UR5, PT, P0 ;  /* 0x00000005ff007c0c */ /* 0x000fc6000bf05300 */
[----:B------:R-:W1:Y:S08]  /*1a80*/  LDC R65, c[0x0][0x3f4] ;  /* 0x0000fd00ff417b82 */ /* 0x000e700000000800 */
[----:B------:R-:W3:Y:S02]  /*1a90*/  LDC.64 R58, c[0x0][0x408] ;  /* 0x00010200ff3a7b82 */ /* 0x000ee40000000a00 */
[----:B------:R-:W-:Y:S01]  /*1aa0*/  @P0 IADD3 R4, P1, R35, UR4, RZ ;  /* 0x0000000423040c10 */ /* 0x000fe2000ff3e0ff */
[----:B------:R-:W-:-:S03]  /*1ab0*/  ULDC UR4, c[0x0][0x320] ;  /* 0x0000c80000047ab9 */ /* 0x000fc60000000800 */
[----:B------:R-:W-:Y:S02]  /*1ac0*/  @P0 IADD3.X R5, R34, UR5, RZ, P1, !PT ;  /* 0x0000000522050c10 */ /* 0x000fe40008ffe4ff */
[----:B------:R-:W-:-:S03]  /*1ad0*/  ISETP.GE.AND P1, PT, R2, UR4, PT ;  /* 0x0000000402007c0c */ /* 0x000fc6000bf26270 */
[----:B------:R4:W2:Y:S01]  /*1ae0*/  @P0 LDG.E R30, desc[UR40][R4.64] ;  /* 0x00000028041e0981 */ /* 0x0008a2000c1e1900 */
[----:B------:R-:W-:Y:S02]  /*1af0*/  SEL R3, RZ, 0xffffffff, P1 ;  /* 0xffffffffff037807 */ /* 0x000fe40000800000 */
[----:B------:R-:W-:-:S03]  /*1b00*/  ISETP.GE.AND P0, PT, R16, UR4, PT ;  /* 0x0000000410007c0c */ /* 0x000fc6000bf06270 */
[----:B------:R-:W-:Y:S01]  /*1b10*/  IMAD.SHL.U32 R3, R3, 0x2, RZ ;  /* 0x0000000203037824 */ /* 0x000fe200078e00ff */
[----:B------:R-:W-:Y:S02]  /*1b20*/  SEL R0, RZ, 0x1, P0 ;  /* 0x00000001ff007807 */ /* 0x000fe40000000000 */
[----:B------:R-:W-:Y:S02]  /*1b30*/  ISETP.GE.AND P0, PT, R209, UR4, PT ;  /* 0x00000004d1007c0c */ /* 0x000fe4000bf06270 */
[----:B------:R-:W-:Y:S02]  /*1b40*/  ISETP.GE.AND P1, PT, R208, UR4, PT ;  /* 0x00000004d0007c0c */ /* 0x000fe4000bf26270 */
[----:B------:R-:W-:Y:S02]  /*1b50*/  LOP3.LUT R0, R3, 0x2, R0, 0xe2, !PT ;  /* 0x0000000203007812 */ /* 0x000fe400078ee200 */
[----:B------:R-:W-:Y:S02]  /*1b60*/  SEL R3, RZ, 0x4, P0 ;  /* 0x00000004ff037807 */ /* 0x000fe40000000000 */
[----:B----4-:R-:W-:-:S02]  /*1b70*/  SEL R4, RZ, 0x8, P1 ;  /* 0x00000008ff047807 */ /* 0x010fc40000800000 */
[----:B------:R-:W-:Y:S02]  /*1b80*/  ISETP.GE.AND P0, PT, R207, UR4, PT ;  /* 0x00000004cf007c0c */ /* 0x000fe4000bf06270 */
[----:B------:R-:W-:Y:S02]  /*1b90*/  ISETP.GE.AND P1, PT, R206, UR4, PT ;  /* 0x00000004ce007c0c */ /* 0x000fe4000bf26270 */
[----:B------:R-:W-:Y:S02]  /*1ba0*/  LOP3.LUT R0, R4, R0, R3, 0xfe, !PT ;  /* 0x0000000004007212 */ /* 0x000fe400078efe03 */
[----:B------:R-:W-:Y:S02]  /*1bb0*/  SEL R3, RZ, 0x10, P0 ;  /* 0x00000010ff037807 */ /* 0x000fe40000000000 */
[----:B------:R-:W-:Y:S02]  /*1bc0*/  SEL R4, RZ, 0x20, P1 ;  /* 0x00000020ff047807 */ /* 0x000fe40000800000 */
[----:B------:R-:W-:-:S02]  /*1bd0*/  SHF.R.S32.HI R9, RZ, 0x1f, R200 ;  /* 0x0000001fff097819 */ /* 0x000fc400000114c8 */
[----:B------:R-:W-:-:S03]  /*1be0*/  LOP3.LUT R3, R4, R0, R3, 0xfe, !PT ;  /* 0x0000000004037212 */ /* 0x000fc600078efe03 */
[-C--:B0-----:R-:W-:Y:S02]  /*1bf0*/  IMAD R0, R9, R52.reuse, RZ ;  /* 0x0000003409007224 */ /* 0x081fe400078e02ff */
[----:B------:R-:W-:-:S04]  /*1c00*/  IMAD.WIDE.U32 R10, R200, R52, R16 ;  /* 0x00000034c80a7225 */ /* 0x000fc800078e0010 */
[----:B------:R-:W-:-:S05]  /*1c10*/  IMAD R15, R200, R53, R0 ;  /* 0x00000035c80f7224 */ /* 0x000fca00078e0200 */
[----:B------:R-:W-:-:S03]  /*1c20*/  IADD3 R11, R15, R11, RZ ;  /* 0x0000000b0f0b7210 */ /* 0x000fc60007ffe0ff */
[----:B-----5:R-:W-:-:S03]  /*1c30*/  IMAD.WIDE.U32 R20, R26, R52, R10 ;  /* 0x000000341a147225 */ /* 0x020fc600078e000a */
[----:B------:R-:W4:Y:S01]  /*1c40*/  LDL R11, [R1+0xc] ;  /* 0x00000c00010b7983 */ /* 0x000f220000100800 */
[----:B------:R-:W0:Y:S01]  /*1c50*/  S2R R36, SR_TID.X ;  /* 0x0000000000247919 */ /* 0x000e220000002100 */
[----:B------:R-:W1:Y:S01]  /*1c60*/  S2R R35, SR_TID.X ;  /* 0x0000000000237919 */ /* 0x000e620000002100 */
[----:B0-----:R-:W-:-:S05]  /*1c70*/  VIADD R36, R36, 0xffffff80 ;  /* 0xffffff8024247836 */ /* 0x001fca0000000000 */
[----:B------:R-:W-:-:S04]  /*1c80*/  SHF.R.S32.HI R34, RZ, 0x1f, R36 ;  /* 0x0000001fff227819 */ /* 0x000fc80000011424 */
[----:B------:R-:W-:-:S04]  /*1c90*/  LEA.HI R34, R34, R36, RZ, 0x2 ;  /* 0x0000002422227211 */ /* 0x000fc800078f10ff */
[----:B------:R-:W-:-:S05]  /*1ca0*/  LOP3.LUT R34, R34, 0xfffffffc, RZ, 0xc0, !PT ;  /* 0xfffffffc22227812 */ /* 0x000fca00078ec0ff */
[----:B------:R-:W-:Y:S02]  /*1cb0*/  IMAD.IADD R34, R36, 0x1, -R34 ;  /* 0x0000000124227824 */ /* 0x000fe400078e0a22 */
[----:B------:R-:W0:Y:S01]  /*1cc0*/  S2R R36, SR_TID.X ;  /* 0x0000000000247919 */ /* 0x000e220000002100 */
[----:B-1----:R-:W-:Y:S02]  /*1cd0*/  SHF.R.U32.HI R35, RZ, 0x7, R35 ;  /* 0x00000007ff237819 */ /* 0x002fe40000011623 */
[----:B------:R-:W-:Y:S02]  /*1ce0*/  ISETP.GE.AND P0, PT, R211, UR4, PT ;  /* 0x00000004d3007c0c */ /* 0x000fe4000bf06270 */
[----:B------:R-:W-:Y:S02]  /*1cf0*/  ISETP.NE.AND P6, PT, R35, 0x1, PT ;  /* 0x000000012300780c */ /* 0x000fe40003fc5270 */
[----:B------:R-:W-:Y:S02]  /*1d00*/  SEL R6, RZ, 0x40, P0 ;  /* 0x00000040ff067807 */ /* 0x000fe40000000000 */
[----:B------:R-:W-:-:S02]  /*1d10*/  ISETP.GE.AND P0, PT, R16, R65, PT ;  /* 0x000000411000720c */ /* 0x000fc40003f06270 */
[----:B------:R-:W-:Y:S02]  /*1d20*/  ISETP.GE.AND P1, PT, R210, UR4, PT ;  /* 0x00000004d2007c0c */ /* 0x000fe4000bf26270 */
[----:B------:R-:W-:Y:S01]  /*1d30*/  SEL R13, R65, RZ, P0 ;  /* 0x000000ff410d7207 */ /* 0x000fe20000000000 */
[----:B---3--:R-:W-:Y:S01]  /*1d40*/  IMAD R8, R9, R58, RZ ;  /* 0x0000003a09087224 */ /* 0x008fe200078e02ff */
[----:B------:R-:W-:Y:S01]  /*1d50*/  SHF.R.S32.HI R23, RZ, 0x1f, R22 ;  /* 0x0000001fff177819 */ /* 0x000fe20000011416 */
[----:B------:R-:W-:Y:S01]  /*1d60*/  IMAD R63, R34, 0x40, R200 ;  /* 0x00000040223f7824 */ /* 0x000fe200078e02c8 */
[----:B------:R-:W-:Y:S01]  /*1d70*/  SEL R7, RZ, 0x7fff80, P1 ;  /* 0x007fff80ff077807 */ /* 0x000fe20000800000 */
[----:B------:R-:W-:Y:S01]  /*1d80*/  IMAD.IADD R13, R16, 0x1, R13 ;  /* 0x00000001100d7824 */ /* 0x000fe200078e020d */
[----:B------:R-:W-:Y:S05]  /*1d90*/  @!P6 WARPSYNC.ALL ;  /* 0x000000000000e948 */ /* 0x000fea0003800000 */
[----:B------:R-:W-:Y:S01]  /*1da0*/  LOP3.LUT R3, R7, R3, R6, 0xfe, !PT ;  /* 0x0000000307037212 */ /* 0x000fe200078efe06 */
[----:B0-----:R-:W-:-:S02]  /*1db0*/  VIADD R36, R36, 0xffffff80 ;  /* 0xffffff8024247836 */ /* 0x001fc40000000000 */
[C---:B------:R-:W-:Y:S01]  /*1dc0*/  IMAD.WIDE.U32 R4, R200.reuse, R52, R22 ;  /* 0x00000034c8047225 */ /* 0x040fe200078e0016 */
[----:B------:R-:W-:Y:S01]  /*1dd0*/  SHF.R.S32.HI R12, RZ, 0x1f, R13 ;  /* 0x0000001fff0c7819 */ /* 0x000fe2000001140d */
[----:B------:R-:W-:Y:S01]  /*1de0*/  ULDC UR4, c[0x0][0x2f4] ;  /* 0x0000bd0000047ab9 */ /* 0x000fe20000000800 */
[----:B------:R-:W-:Y:S01]  /*1df0*/  SHF.R.S32.HI R34, RZ, 0x1f, R36 ;  /* 0x0000001fff227819 */ /* 0x000fe20000011424 */
[----:B------:R-:W-:-:S03]  /*1e00*/  IMAD.WIDE.U32 R6, R200, R58, R22 ;  /* 0x0000003ac8067225 */ /* 0x000fc600078e0016 */
[----:B------:R-:W-:Y:S01]  /*1e10*/  LEA.HI R34, R34, R36, RZ, 0x5 ;  /* 0x0000002422227211 */ /* 0x000fe200078f28ff */
[C---:B------:R-:W-:Y:S02]  /*1e20*/  IMAD R57, R200.reuse, R59, R8 ;  /* 0x0000003bc8397224 */ /* 0x040fe400078e0208 */
[----:B------:R-:W-:Y:S01]  /*1e30*/  IMAD.IADD R9, R5, 0x1, R15 ;  /* 0x0000000105097824 */ /* 0x000fe200078e020f */
[----:B------:R-:W-:Y:S01]  /*1e40*/  SHF.R.S32.HI R34, RZ, 0x5, R34 ;  /* 0x00000005ff227819 */ /* 0x000fe20000011422 */
[----:B------:R-:W-:Y:S02]  /*1e50*/  IMAD.MOV.U32 R8, RZ, RZ, R4 ;  /* 0x000000ffff087224 */ /* 0x000fe400078e0004 */
[----:B------:R-:W-:Y:S01]  /*1e60*/  IMAD.IADD R55, R7, 0x1, R57 ;  /* 0x0000000107377824 */ /* 0x000fe200078e0239 */
[----:B------:R-:W-:Y:S01]  /*1e70*/  SHF.R.S32.HI R7, RZ, 0x1f, R26 ;  /* 0x0000001fff077819 */ /* 0x000fe2000001141a */
[----:B------:R-:W-:Y:S01]  /*1e80*/  IMAD.WIDE.U32 R4, R200, R58, R16 ;  /* 0x0000003ac8047225 */ /* 0x000fe200078e0010 */
[----:B------:R-:W-:-:S03]  /*1e90*/  LEA.HI R12, R12, R13, RZ, 0x3 ;  /* 0x0000000d0c0c7211 */ /* 0x000fc600078f18ff */
[----:B------:R-:W-:Y:S01]  /*1ea0*/  IMAD.IADD R57, R57, 0x1, R5 ;  /* 0x0000000139397824 */ /* 0x000fe200078e0205 */
[----:B------:R-:W-:Y:S01]  /*1eb0*/  SHF.R.S32.HI R76, RZ, 0x3, R12 ;  /* 0x00000003ff4c7819 */ /* 0x000fe2000001140c */
[C---:B------:R-:W-:Y:S01]  /*1ec0*/  IMAD R5, R7.reuse, R52, RZ ;  /* 0x0000003407057224 */ /* 0x040fe200078e02ff */
[----:B------:R-:W-:Y:S01]  /*1ed0*/  LOP3.LUT R77, R12, 0xfffffff8, RZ, 0xc0, !PT ;  /* 0xfffffff80c4d7812 */ /* 0x000fe200078ec0ff */
[----:B------:R-:W-:Y:S01]  /*1ee0*/  IMAD R7, R7, R58, RZ ;  /* 0x0000003a07077224 */ /* 0x000fe200078e02ff */
[----:B------:R-:W-:Y:S01]  /*1ef0*/  PRMT R88, R3, 0x8880, RZ ;  /* 0x0000888003587816 */ /* 0x000fe200000000ff */
[----:B------:R-:W-:Y:S01]  /*1f00*/  IMAD.MOV.U32 R64, RZ, RZ, 0x20 ;  /* 0x00000020ff407424 */ /* 0x000fe200078e00ff */
[----:B------:R-:W-:Y:S01]  /*1f10*/  SHF.R.U32.HI R15, RZ, 0x3, R229 ;  /* 0x00000003ff0f7819 */ /* 0x000fe200000116e5 */
[----:B------:R-:W-:Y:S02]  /*1f20*/  IMAD.MOV.U32 R54, RZ, RZ, R6 ;  /* 0x000000ffff367224 */ /* 0x000fe400078e0006 */
[----:B------:R-:W-:Y:S01]  /*1f30*/  IMAD.MOV.U32 R56, RZ, RZ, R4 ;  /* 0x000000ffff387224 */ /* 0x000fe200078e0004 */
[----:B------:R-:W-:Y:S01]  /*1f40*/  SHF.L.U64.HI R4, R52, 0x6, R53 ;  /* 0x0000000634047819 */ /* 0x000fe20000010235 */
[----:B------:R-:W-:Y:S01]  /*1f50*/  IMAD R71, R26, R53, R5 ;  /* 0x000000351a477224 */ /* 0x000fe200078e0205 */
[----:B------:R-:W-:Y:S01]  /*1f60*/  SHF.L.U64.HI R6, R58, 0x6, R59 ;  /* 0x000000063a067819 */ /* 0x000fe2000001023b */
[----:B------:R-:W-:Y:S01]  /*1f70*/  IMAD R75, R26, R59, R7 ;  /* 0x0000003b1a4b7224 */ /* 0x000fe200078e0207 */
[----:B------:R-:W-:Y:S01]  /*1f80*/  PRMT R88, R88, 0x7710, RZ ;  /* 0x0000771058587816 */ /* 0x000fe200000000ff */
[----:B------:R-:W-:Y:S01]  /*1f90*/  IMAD R13, R53, 0x60, RZ ;  /* 0x00000060350d7824 */ /* 0x000fe200078e02ff */
[----:B------:R-:W-:Y:S01]  /*1fa0*/  ISETP.GE.AND P2, PT, R2, UR4, PT ;  /* 0x0000000402007c0c */ /* 0x000fe2000bf46270 */
[----:B------:R-:W-:-:S02]  /*1fb0*/  IMAD.SHL.U32 R5, R52, 0x40, RZ ;  /* 0x0000004034057824 */ /* 0x000fc400078e00ff */
[----:B------:R-:W-:-:S04]  /*1fc0*/  IMAD.WIDE.U32 R8, R26, R52, R8 ;  /* 0x000000341a087225 */ /* 0x000fc800078e0008 */
[----:B------:R-:W-:Y:S02]  /*1fd0*/  IMAD R67, R59, 0x60, RZ ;  /* 0x000000603b437824 */ /* 0x000fe400078e02ff */
[----:B------:R-:W-:Y:S02]  /*1fe0*/  IMAD.SHL.U32 R7, R58, 0x40, RZ ;  /* 0x000000403a077824 */ /* 0x000fe400078e00ff */
[----:B------:R-:W-:-:S04]  /*1ff0*/  IMAD.WIDE.U32 R54, R26, R58, R54 ;  /* 0x0000003a1a367225 */ /* 0x000fc800078e0036 */
[----:B------:R-:W-:Y:S01]  /*2000*/  IMAD.WIDE.U32 R56, R26, R58, R56 ;  /* 0x0000003a1a387225 */ /* 0x000fe200078e0038 */
[----:B------:R-:W-:-:S03]  /*2010*/  LOP3.LUT R82, R88, 0x1, RZ, 0xc0, !PT ;  /* 0x0000000158527812 */ /* 0x000fc600078ec0ff */
[----:B------:R-:W-:Y:S01]  /*2020*/  IMAD.WIDE.U32 R52, R52, 0x60, RZ ;  /* 0x0000006034347825 */ /* 0x000fe200078e00ff */
[----:B------:R-:W-:-:S03]  /*2030*/  LOP3.LUT R83, R88, 0x2, RZ, 0xc0, !PT ;  /* 0x0000000258537812 */ /* 0x000fc600078ec0ff */
[----:B------:R-:W-:Y:S01]  /*2040*/  IMAD.WIDE.U32 R58, R58, 0x60, RZ ;  /* 0x000000603a3a7825 */ /* 0x000fe200078e00ff */
[C---:B------:R-:W-:Y:S02]  /*2050*/  LOP3.LUT R84, R88.reuse, 0x4, RZ, 0xc0, !PT ;  /* 0x0000000458547812 */ /* 0x040fe400078ec0ff */
[C---:B------:R-:W-:Y:S01]  /*2060*/  LOP3.LUT R85, R88.reuse, 0x8, RZ, 0xc0, !PT ;  /* 0x0000000858557812 */ /* 0x040fe200078ec0ff */
[----:B------:R-:W-:Y:S01]  /*2070*/  IMAD.IADD R70, R9, 0x1, R71 ;  /* 0x0000000109467824 */ /* 0x000fe200078e0247 */
[C---:B------:R-:W-:Y:S01]  /*2080*/  LOP3.LUT R86, R88.reuse, 0x10, RZ, 0xc0, !PT ;  /* 0x0000001058567812 */ /* 0x040fe200078ec0ff */
[----:B------:R-:W-:Y:S01]  /*2090*/  IMAD.IADD R72, R55, 0x1, R75 ;  /* 0x0000000137487824 */ /* 0x000fe200078e024b */
[C---:B------:R-:W-:Y:S01]  /*20a0*/  LOP3.LUT R87, R88.reuse, 0x20, RZ, 0xc0, !PT ;  /* 0x0000002058577812 */ /* 0x040fe200078ec0ff */
[----:B------:R-:W-:Y:S01]  /*20b0*/  IMAD.IADD R0, R33, 0x1, R32 ;  /* 0x0000000121007824 */ /* 0x000fe200078e0220 */
[----:B------:R-:W-:Y:S01]  /*20c0*/  SHF.R.S32.HI R60, RZ, 0x1f, R74 ;  /* 0x0000001fff3c7819 */ /* 0x000fe2000001144a */
[----:B------:R-:W-:Y:S01]  /*20d0*/  VIADD R62, R35, 0x8 ;  /* 0x00000008233e7836 */ /* 0x000fe20000000000 */
[----:B------:R-:W-:Y:S01]  /*20e0*/  P2R R90, PR, RZ, 0x4 ;  /* 0x00000004ff5a7803 */ /* 0x000fe20000000000 */
[----:B------:R-:W-:Y:S01]  /*20f0*/  IMAD.SHL.U32 R65, R65, 0x2, RZ ;  /* 0x0000000241417824 */ /* 0x000fe200078e00ff */
[----:B------:R-:W-:Y:S01]  /*2100*/  SHF.R.S32.HI R79, RZ, 0x1f, R77 ;  /* 0x0000001fff4f7819 */ /* 0x000fe2000001144d */
[----:B------:R-:W-:Y:S01]  /*2110*/  IMAD.IADD R66, R53, 0x1, R13 ;  /* 0x0000000135427824 */ /* 0x000fe200078e020d */
[----:B------:R-:W-:Y:S01]  /*2120*/  LOP3.LUT R88, R88, 0x40, RZ, 0xc0, !PT ;  /* 0x0000004058587812 */ /* 0x000fe200078ec0ff */
[----:B------:R-:W-:-:S02]  /*2130*/  IMAD.IADD R67, R59, 0x1, R67 ;  /* 0x000000013b437824 */ /* 0x000fc400078e0243 */
[----:B------:R-:W-:Y:S02]  /*2140*/  IMAD.IADD R71, R71, 0x1, R21 ;  /* 0x0000000147477824 */ /* 0x000fe400078e0215 */
[----:B------:R-:W-:Y:S02]  /*2150*/  IMAD.IADD R75, R75, 0x1, R57 ;  /* 0x000000014b4b7824 */ /* 0x000fe400078e0239 */
[C---:B--2---:R-:W-:Y:S01]  /*2160*/  IMAD.SHL.U32 R10, R14.reuse, 0x40, RZ ;  /* 0x000000400e0a7824 */ /* 0x044fe200078e00ff */
[----:B------:R-:W-:Y:S01]  /*2170*/  @!P6 BAR.SYNC.DEFER_BLOCKING 0x9, 0x100 ;  /* 0x024400000000eb1d */ /* 0x000fe20000010000 */
[----:B------:R-:W-:-:S03]  /*2180*/  LOP3.LUT P1, RZ, R14, 0x4, RZ, 0xc0, !PT ;  /* 0x000000040eff7812 */ /* 0x000fc6000782c0ff */
[----:B------:R-:W-:-:S04]  /*2190*/  LOP3.LUT R10, R10, 0x1c0, RZ, 0xc0, !PT ;  /* 0x000001c00a0a7812 */ /* 0x000fc800078ec0ff */
[----:B------:R-:W-:Y:S02]  /*21a0*/  SHF.R.U32.HI R61, RZ, 0x3, R10 ;  /* 0x00000003ff3d7819 */ /* 0x000fe4000001160a */
[----:B------:R-:W-:-:S04]  /*21b0*/  LOP3.LUT R14, R10, 0x18, R16, 0xf8, !PT ;  /* 0x000000180a0e7812 */ /* 0x000fc800078ef810 */
[----:B------:R-:W-:-:S05]  /*21c0*/  LOP3.LUT R14, R14, R61, RZ, 0x3c, !PT ;  /* 0x0000003d0e0e7212 */ /* 0x000fca00078e3cff */
[----:B------:R-:W-:Y:S01]  /*21d0*/  IMAD R68, R34, 0x200, R14 ;  /* 0x0000020022447824 */ /* 0x000fe200078e020e */
[--C-:B------:R-:W-:Y:S02]  /*21e0*/  LOP3.LUT R14, R10, 0x38, R12.reuse, 0xf8, !PT ;  /* 0x000000380a0e7812 */ /* 0x100fe400078ef80c */
[----:B------:R-:W-:Y:S02]  /*21f0*/  LOP3.LUT R12, R229, 0x38, R12, 0xf8, !PT ;  /* 0x00000038e50c7812 */ /* 0x000fe400078ef80c */
[----:B------:R-:W-:Y:S02]  /*2200*/  SEL R64, R64, 0xffffffe0, !P1 ;  /* 0xffffffe040407807 */ /* 0x000fe40004800000 */
[----:B------:R-:W-:Y:S02]  /*2210*/  LOP3.LUT R14, R14, R61, RZ, 0x3c, !PT ;  /* 0x0000003d0e0e7212 */ /* 0x000fe400078e3cff */
[----:B------:R-:W-:Y:S01]  /*2220*/  LOP3.LUT R12, R12, R15, RZ, 0x3c, !PT ;  /* 0x0000000f0c0c7212 */ /* 0x000fe200078e3cff */
[----:B------:R-:W-:Y:S01]  /*2230*/  IMAD.IADD R69, R64, 0x1, R68 ;  /* 0x0000000140457824 */ /* 0x000fe200078e0244 */
[----:B------:R-:W-:Y:S01]  /*2240*/  ISETP.GE.AND P1, PT, R16, UR4, PT ;  /* 0x0000000410007c0c */ /* 0x000fe2000bf26270 */
[----:B------:R-:W-:Y:S01]  /*2250*/  IMAD R80, R34, 0x200, R14 ;  /* 0x0000020022507824 */ /* 0x000fe200078e020e */
[----:B------:R-:W-:Y:S01]  /*2260*/  SHF.R.S32.HI R78, RZ, 0x1f, R30 ;  /* 0x0000001fff4e7819 */ /* 0x000fe2000001141e */
[----:B----4-:R-:W-:-:S10]  /*2270*/  IMAD.IADD R81, R11, 0x1, R12 ;  /* 0x000000010b517824 */ /* 0x010fd400078e020c */
.L_x_9741:
[----:B------:R-:W0:Y:S01]  /*2280*/  LDC R97, c[0x0][0x430] ;  /* 0x00010c00ff617b82 */ /* 0x000e220000000800 */
[----:B------:R-:W-:Y:S02]  /*2290*/  VIADD R28, R28, 0xffffffff ;  /* 0xffffffff1c1c7836 */ /* 0x000fe40000000000 */
[----:B------:R-:W-:Y:S02]  /*22a0*/  IMAD.MOV.U32 R96, RZ, RZ, RZ ;  /* 0x000000ffff607224 */ /* 0x000fe400078e00ff */
[----:B------:R-:W-:-:S03]  /*22b0*/  IMAD R12, R28, 0x60, R63 ;  /* 0x000000601c0c7824 */ /* 0x000fc600078e023f */
[----:B------:R-:W1:Y:S02]  /*22c0*/  LDC R50, c[0x0][0x3f4] ;  /* 0x0000fd00ff327b82 */ /* 0x000e640000000800 */
[----:B------:R-:W-:Y:S02]  /*22d0*/  ISETP.GE.AND P2, PT, R12, R31, PT ;  /* 0x0000001f0c00720c */ /* 0x000fe40003f46270 */
[----:B------:R-:W-:Y:S02]  /*22e0*/  IADD3 R36, R0, R12, RZ ;  /* 0x0000000c00247210 */ /* 0x000fe40007ffe0ff */
[----:B------:R-:W-:-:S03]  /*22f0*/  ISETP.GT.OR P2, PT, R63, 0x5f, P2 ;  /* 0x0000005f3f00780c */ /* 0x000fc60001744670 */
[----:B------:R-:W-:Y:S01]  /*2300*/  IMAD.MOV.U32 R32, RZ, RZ, R36 ;  /* 0x000000ffff207224 */ /* 0x000fe200078e0024 */
[----:B0-----:R-:W-:-:S09]  /*2310*/  ISETP.NE.AND P3, PT, R97, 0x1, PT ;  /* 0x000000016100780c */ /* 0x001fd20003f65270 */
[----:B------:R-:W0:Y:S08]  /*2320*/  @!P2 LDC.64 R14, c[0x0][0x428] ;  /* 0x00010a00ff0eab82 */ /* 0x000e300000000a00 */
[----:B--2---:R-:W2:Y:S08]  /*2330*/  @!P2 LDC.64 R12, c[0x0][0x418] ;  /* 0x00010600ff0cab82 */ /* 0x004eb00000000a00 */
[----:B---3--:R-:W3:Y:S08]  /*2340*/  @P3 LDC R11, c[0x0][0x434] ;  /* 0x00010d00ff0b3b82 */ /* 0x008ef00000000800 */
[----:B------:R-:W4:Y:S01]  /*2350*/  @P3 LDC R34, c[0x0][0x438] ;  /* 0x00010e00ff223b82 */ /* 0x000f220000000800 */
        /* <DEDUP_REMOVED lines=13> */
[C---:B------:R-:W-:Y:S01]  /*2430*/  IMAD R94, R18.reuse, 0x1800, R68 ;  /* 0x00001800125e7824 */ /* 0x040fe200078e0244 */
[----:B------:R-:W-:Y:S05]  /*2440*/  YIELD ;  /* 0x0000000000007946 */ /* 0x000fea0003800000 */
[----:B------:R-:W-:Y:S01]  /*2450*/  IMAD R92, R18, 0x1800, R69 ;  /* 0x00001800125c7824 */ /* 0x000fe200078e0245 */
[----:B------:R-:W-:Y:S01]  /*2460*/  BSSY B0, `(.L_x_9688) ;  /* 0x000030c000007945 */ /* 0x000fe20003800000 */
[----:B------:R-:W-:Y:S01]  /*2470*/  IMAD R97, R97, R14, R36 ;  /* 0x0000000e61617224 */ /* 0x000fe200078e0224 */
        /* <DEDUP_REMOVED lines=23> */
[C---:B------:R-:W-:Y:S02]  /*25f0*/  IMAD R35, R11.reuse, R52, R14 ;  /* 0x000000340b237224 */ /* 0x040fe400078e020e */
[----:B------:R-:W-:Y:S02]  /*2600*/  IMAD R11, R11, R58, R32 ;  /* 0x0000003a0b0b7224 */ /* 0x000fe400078e0220 */
[C---:B------:R-:W-:Y:S02]  /*2610*/  IMAD R103, R74.reuse, UR5, R15 ;  /* 0x000000054a677c24 */ /* 0x040fe4000f8e020f */
[----:B------:R-:W-:Y:S01]  /*2620*/  IMAD.WIDE.U32 R32, R74, UR4, R12 ;  /* 0x000000044a207c25 */ /* 0x000fe2000f8e000c */
[----:B------:R-:W-:-:S03]  /*2630*/  ULDC.64 UR4, c[0x0][0x2e8] ;  /* 0x0000ba0000047ab9 */ /* 0x000fc60000000a00 */
[----:B------:R-:W-:Y:S01]  /*2640*/  IMAD.IADD R103, R33, 0x1, R103 ;  /* 0x0000000121677824 */ /* 0x000fe200078e0267 */
[----:B------:R-:W-:Y:S01]  /*2650*/  LEA R102, P3, R32, UR4, 0x1 ;  /* 0x0000000420667c11 */ /* 0x000fe2000f8608ff */
[----:B------:R-:W-:Y:S02]  /*2660*/  IMAD R100, R28, -0x60, R31 ;  /* 0xffffffa01c647824 */ /* 0x000fe400078e021f */
[-C--:B------:R-:W-:Y:S01]  /*2670*/  IMAD.WIDE.U32 R14, R52, R28.reuse, RZ ;  /* 0x0000001c340e7225 */ /* 0x080fe200078e00ff */
[----:B------:R-:W-:Y:S02]  /*2680*/  LEA.HI.X R103, R32, UR5, R103, 0x1, P3 ;  /* 0x0000000520677c11 */ /* 0x000fe400098f0c67 */
        /* <DEDUP_REMOVED lines=11> */
[----:B------:R-:W-:-:S03]  /*2740*/  CS2R R46, SRZ ;  /* 0x00000000002e7805 */ /* 0x000fc6000001ff00 */
[----:B------:R-:W-:Y:S05]  /*2750*/  @P2 BRA `(.L_x_9692) ;  /* 0x0000000000502947 */ /* 0x000fea0003800000 */
[----:B------:R-:W-:Y:S01]  /*2760*/  IADD3 R11, P3, R8, R14, RZ ;  /* 0x0000000e080b7210 */ /* 0x000fe20007f7e0ff */
[----:B------:R-:W-:Y:S01]  /*2770*/  ULDC.64 UR4, c[0x0][0x3e8] ;  /* 0x0000fa0000047ab9 */ /* 0x000fe20000000a00 */
[----:B------:R-:W-:Y:S02]  /*2780*/  CS2R R44, SRZ ;  /* 0x00000000002c7805 */ /* 0x000fe4000001ff00 */
[----:B------:R-:W-:Y:S01]  /*2790*/  CS2R R46, SRZ ;  /* 0x00000000002e7805 */ /* 0x000fe2000001ff00 */
[----:B------:R-:W-:Y:S01]  /*27a0*/  IMAD.X R36, R49, 0x1, R70, P3 ;  /* 0x0000000131247824 */ /* 0x000fe200018e0646 */
[----:B------:R-:W-:-:S04]  /*27b0*/  LEA R34, P3, R11, UR4, 0x1 ;  /* 0x000000040b227c11 */ /* 0x000fc8000f8608ff */
[----:B------:R-:W-:Y:S01]  /*27c0*/  LEA.HI.X R35, R11, UR5, R36, 0x1, P3 ;  /* 0x000000050b237c11 */ /* 0x000fe200098f0c24 */
[----:B------:R-:W-:Y:S01]  /*27d0*/  ULDC.64 UR4, c[0x0][0x400] ;  /* 0x0001000000047ab9 */ /* 0x000fe20000000a00 */
[----:B------:R-:W-:-:S05]  /*27e0*/  IADD3 R11, P3, R54, R12, RZ ;  /* 0x0000000c360b7210 */ /* 0x000fca0007f7e0ff */
[----:B------:R-:W-:Y:S01]  /*27f0*/  IMAD.X R38, R51, 0x1, R72, P3 ;  /* 0x0000000133267824 */ /* 0x000fe200018e0648 */
[----:B------:R-:W-:-:S04]  /*2800*/  LEA R36, P3, R11, UR4, 0x1 ;  /* 0x000000040b247c11 */ /* 0x000fc8000f8608ff */
[----:B------:R-:W-:Y:S02]  /*2810*/  LEA.HI.X R37, R11, UR5, R38, 0x1, P3 ;  /* 0x000000050b257c11 */ /* 0x000fe400098f0c26 */
        /* <DEDUP_REMOVED lines=8> */
.L_x_9692:
[----:B------:R-:W-:Y:S05]  /*28a0*/  BSYNC B1 ;  /* 0x0000000000017941 */ /* 0x000fea0003800000 */
.L_x_9691:
[----:B------:R-:W-:Y:S01]  /*28b0*/  VIADD R11, R200, 0x40 ;  /* 0x00000040c80b7836 */ /* 0x000fe20000000000 */
[----:B------:R-:W-:Y:S01]  /*28c0*/  BSSY B1, `(.L_x_9693) ;  /* 0x000001c000017945 */ /* 0x000fe20003800000 */
[----:B0-----:R-:W-:Y:S02]  /*28d0*/  CS2R R36, SRZ ;  /* 0x0000000000247805 */ /* 0x001fe4000001ff00 */
[----:B------:R-:W-:Y:S01]  /*28e0*/  CS2R R34, SRZ ;  /* 0x0000000000227805 */ /* 0x000fe2000001ff00 */
[----:B-----5:R-:W-:Y:S01]  /*28f0*/  IMAD.MOV.U32 R48, RZ, RZ, R40 ;  /* 0x000000ffff307224 */ /* 0x020fe200078e0028 */
[----:B------:R-:W-:Y:S01]  /*2900*/  ISETP.GE.AND P4, PT, R11, R100, PT ;  /* 0x000000640b00720c */ /* 0x000fe20003f86270 */
[----:B------:R-:W-:Y:S01]  /*2910*/  IMAD.MOV.U32 R89, RZ, RZ, R41 ;  /* 0x000000ffff597224 */ /* 0x000fe200078e0029 */
[----:B------:R-:W-:-:S11]  /*2920*/  CS2R R38, SRZ ;  /* 0x0000000000267805 */ /* 0x000fd6000001ff00 */
[----:B------:R-:W-:Y:S05]  /*2930*/  @P4 BRA `(.L_x_9694) ;  /* 0x0000000000504947 */ /* 0x000fea0003800000 */
[----:B------:R-:W-:Y:S01]  /*2940*/  IADD3 R14, P3, P5, R8, R14, R5 ;  /* 0x0000000e080e7210 */ /* 0x000fe20007d7e005 */
[----:B------:R-:W-:Y:S01]  /*2950*/  ULDC.64 UR4, c[0x0][0x3e8] ;  /* 0x0000fa0000047ab9 */ /* 0x000fe20000000a00 */
[----:B------:R-:W-:Y:S02]  /*2960*/  CS2R R36, SRZ ;  /* 0x0000000000247805 */ /* 0x000fe4000001ff00 */
[----:B------:R-:W-:Y:S02]  /*2970*/  CS2R R38, SRZ ;  /* 0x0000000000267805 */ /* 0x000fe4000001ff00 */
[----:B------:R-:W-:Y:S02]  /*2980*/  IADD3.X R13, R70, R49, R4, P3, P5 ;  /* 0x00000031460d7210 */ /* 0x000fe40001fea404 */
[----:B------:R-:W-:-:S04]  /*2990*/  IADD3 R11, P3, P5, R54, R12, R7 ;  /* 0x0000000c360b7210 */ /* 0x000fc80007d7e007 */
[----:B------:R-:W-:Y:S02]  /*29a0*/  IADD3.X R32, R72, R51, R6, P3, P5 ;  /* 0x0000003348207210 */ /* 0x000fe40001fea406 */
[----:B------:R-:W-:-:S04]  /*29b0*/  LEA R12, P3, R14, UR4, 0x1 ;  /* 0x000000040e0c7c11 */ /* 0x000fc8000f8608ff */
[----:B------:R-:W-:Y:S01]  /*29c0*/  LEA.HI.X R13, R14, UR5, R13, 0x1, P3 ;  /* 0x000000050e0d7c11 */ /* 0x000fe200098f0c0d */
[----:B------:R-:W-:Y:S02]  /*29d0*/  ULDC.64 UR4, c[0x0][0x400] ;  /* 0x0001000000047ab9 */ /* 0x000fe40000000a00 */
        /* <DEDUP_REMOVED lines=10> */
.L_x_9694:
[----:B------:R-:W-:Y:S05]  /*2a80*/  BSYNC B1 ;  /* 0x0000000000017941 */ /* 0x000fea0003800000 */
.L_x_9693:
[----:B0-----:R-:W-:Y:S01]  /*2a90*/  IMAD.MOV.U32 R12, RZ, RZ, R45 ;  /* 0x000000ffff0c7224 */ /* 0x001fe200078e002d */
[----:B------:R-:W-:Y:S01]  /*2aa0*/  ISETP.NE.AND P3, PT, R205, 0x3, PT ;  /* 0x00000003cd00780c */ /* 0x000fe20003f65270 */
        /* <DEDUP_REMOVED lines=24> */
[----:B------:R-:W-:Y:S02]  /*2c30*/  PRMT R122, R89, 0x7610, R122 ;  /* 0x00007610597a7816 */ /* 0x000fe4000000007a */
[----:B------:R-:W-:Y:S02]  /*2c40*/  PRMT R105, R11, 0x7610, R105 ;  /* 0x000076100b697816 */ /* 0x000fe40000000069 */
[----:B------:R-:W-:Y:S02]  /*2c50*/  PRMT R106, R12, 0x7610, R106 ;  /* 0x000076100c6a7816 */ /* 0x000fe4000000006a */
[----:B------:R-:W-:Y:S02]  /*2c60*/  PRMT R109, R13, 0x7610, R109 ;  /* 0x000076100d6d7816 */ /* 0x000fe4000000006d */
[----:B------:R-:W-:Y:S01]  /*2c70*/  PRMT R110, R14, 0x7610, R110 ;  /* 0x000076100e6e7816 */ /* 0x000fe2000000006e */
[----:B------:R-:W-:Y:S06]  /*2c80*/  @!P3 BRA `(.L_x_9695) ;  /* 0x000000000004b947 */ /* 0x000fec0003800000 */
[----:B------:R-:W-:Y:S01]  /*2c90*/  BPT.TRAP 0x1 ;  /* 0x000000040000795c */ /* 0x000fe20000300000 */
.L_x_9695:
[----:B------:R-:W-:Y:S01]  /*2ca0*/  IMAD R89, R18, 0x8, R19 ;  /* 0x0000000812597824 */ /* 0x000fe200078e0213 */
[----:B------:R-:W-:Y:S01]  /*2cb0*/  SHF.L.U32 R101, R203, 0x1f, RZ ;  /* 0x0000001fcb657819 */ /* 0x000fe200000006ff */
[----:B------:R-:W-:Y:S03]  /*2cc0*/  BSSY B1, `(.L_x_9696) ;  /* 0x0000003000017945 */ /* 0x000fe60003800000 */
[----:B------:R-:W0:Y:S02]  /*2cd0*/  SYNCS.PHASECHK.TRANS64.TRYWAIT P5, [R89+URZ+0x22890], R101 ;  /* 0x02289065590075a7 */ /* 0x000e2400080a017f */
[----:B0-----:R-:W-:Y:S05]  /*2ce0*/  @!P5 BRA `(.L_x_9697) ;  /* 0x000001480034d947 */ /* 0x001fea0003800000 */
.L_x_9943:
[----:B------:R-:W-:Y:S05]  /*2cf0*/  BSYNC B1 ;  /* 0x0000000000017941 */ /* 0x000fea0003800000 */
.L_x_9696:
[----:B------:R-:W-:-:S03]  /*2d00*/  UMOV UR4, 0xffffffff ;  /* 0xffffffff00047882 */ /* 0x000fc60000000000 */
[----:B------:R-:W-:Y:S05]  /*2d10*/  BRA.DIV UR4, `(.L_x_9698) ;  /* 0x0000014a043c7947 */ /* 0x000fea000b800000 */
[----:B------:R1:W2:Y:S04]  /*2d20*/  SHFL.IDX PT, R51, R103, RZ, 0x1c1f ;  /* 0x001c1fff67337589 */ /* 0x0002a800000e0000 */
[----:B------:R1:W3:Y:S02]  /*2d30*/  SHFL.IDX PT, R93, R102, RZ, 0x1c1f ;  /* 0x001c1fff665d7589 */ /* 0x0002e400000e0000 */
.L_x_9947:
[----:B------:R-:W-:Y:S04]  /*2d40*/  BSSY B1, `(.L_x_9699) ;  /* 0x0000073000017945 */ /* 0x000fe80003800000 */
[----:B------:R-:W-:Y:S05]  /*2d50*/  @P2 BRA `(.L_x_9700) ;  /* 0x0000000400c42947 */ /* 0x000fea0003800000 */
[----:B------:R-:W-:Y:S04]  /*2d60*/  BSSY B2, `(.L_x_9701) ;  /* 0x0000038000027945 */ /* 0x000fe80003800000 */
[----:B------:R-:W-:Y:S05]  /*2d70*/  @P1 BRA `(.L_x_9702) ;  /* 0x0000000000d81947 */ /* 0x000fea0003800000 */
[----:B------:R4:W0:Y:S01]  /*2d80*/  LDS.128 R12, [R94] ;  /* 0x000000005e0c7984 */ /* 0x0008220000000c00 */
[C---:B---3--:R-:W-:Y:S01]  /*2d90*/  LEA R48, P2, R16.reuse, R93, 0x1 ;  /* 0x0000005d10307211 */ /* 0x048fe200078408ff */
[----:B------:R-:W-:Y:S03]  /*2da0*/  BSSY B3, `(.L_x_9703) ;  /* 0x0000032000037945 */ /* 0x000fe60003800000 */
[----:B--2---:R-:W-:Y:S02]  /*2db0*/  LEA.HI.X R49, R16, R51, R17, 0x1, P2 ;  /* 0x0000003310317211 */ /* 0x004fe400010f0c11 */
[----:B------:R-:W-:-:S13]  /*2dc0*/  ISETP.GE.AND P2, PT, R22, R50, PT ;  /* 0x000000321600720c */ /* 0x000fda0003f46270 */
[----:B----4-:R-:W-:Y:S05]  /*2dd0*/  @P2 BRA `(.L_x_9704) ;  /* 0x0000000000b82947 */ /* 0x010fea0003800000 */
[----:B------:R-:W-:Y:S01]  /*2de0*/  SHF.R.U64 R11, R44, 0x10, R45 ;  /* 0x000000102c0b7819 */ /* 0x000fe2000000122d */
[----:B0-----:R-:W-:Y:S01]  /*2df0*/  IMAD.U32 R44, R14, 0x10000, RZ ;  /* 0x000100000e2c7824 */ /* 0x001fe200078e00ff */
[--C-:B------:R-:W-:Y:S02]  /*2e00*/  SHF.R.U64 R114, R46, 0x10, R47.reuse ;  /* 0x000000102e727819 */ /* 0x100fe4000000122f */
[----:B------:R-:W-:Y:S02]  /*2e10*/  SHF.R.U32.HI R116, RZ, 0x10, R47 ;  /* 0x00000010ff747819 */ /* 0x000fe4000001162f */
[----:B------:R-:W-:Y:S02]  /*2e20*/  SHF.R.U32.HI R112, RZ, 0x10, R45 ;  /* 0x00000010ff707819 */ /* 0x000fe4000001162d */
[----:B------:R-:W-:Y:S01]  /*2e30*/  PRMT R47, R111, 0x5410, R11 ;  /* 0x000054106f2f7816 */ /* 0x000fe2000000000b */
[----:B------:R-:W-:Y:S01]  /*2e40*/  IMAD.U32 R11, R12, 0x10000, RZ ;  /* 0x000100000c0b7824 */ /* 0x000fe200078e00ff */
[----:B------:R-:W-:-:S02]  /*2e50*/  PRMT R114, R104, 0x5432, R114 ;  /* 0x0000543268727816 */ /* 0x000fc40000000072 */
[----:B------:R-:W-:Y:S02]  /*2e60*/  PRMT R116, R105, 0x5432, R116 ;  /* 0x0000543269747816 */ /* 0x000fe40000000074 */
[----:B------:R-:W-:Y:S01]  /*2e70*/  LOP3.LUT R45, R14, 0xffff0000, RZ, 0xc0, !PT ;  /* 0xffff00000e2d7812 */ /* 0x000fe200078ec0ff */
[----:B------:R-:W-:Y:S01]  /*2e80*/  IMAD.U32 R14, R13, 0x10000, RZ ;  /* 0x000100000d0e7824 */ /* 0x000fe200078e00ff */
        /* <DEDUP_REMOVED lines=35> */
.L_x_9704:
[----:B------:R-:W-:Y:S05]  /*30c0*/  BSYNC B3 ;  /* 0x0000000000037941 */ /* 0x000fea0003800000 */
.L_x_9703:
[----:B0-----:R4:W-:Y:S02]  /*30d0*/  ST.E.128 desc[UR40][R48.64], R12 ;  /* 0x0000000c30007985 */ /* 0x0019e4000c101d28 */
.L_x_9702:
[----:B------:R-:W-:Y:S05]  /*30e0*/  BSYNC B2 ;  /* 0x0000000000027941 */ /* 0x000fea0003800000 */
.L_x_9701:
[----:B------:R-:W-:-:S13]  /*30f0*/  ISETP.NE.AND P2, PT, R90, RZ, PT ;  /* 0x000000ff5a00720c */ /* 0x000fda0003f45270 */
[----:B------:R-:W-:Y:S05]  /*3100*/  @P2 BRA `(.L_x_9700) ;  /* 0x0000000000d82947 */ /* 0x000fea0003800000 */
[----:B----4-:R4:W0:Y:S01]  /*3110*/  LDS.128 R12, [R92] ;  /* 0x000000005c0c7984 */ /* 0x0108220000000c00 */
        /* <DEDUP_REMOVED lines=34> */
[----:B------:R-:W-:Y:S01]  /*3340*/  FFMA.FTZ R13, R40, R48, -R13 ;  /* 0x00000030280d7223 */ /* 0x000fe2000001080d */
[----:B------:R-:W-:Y:S01]  /*3350*/  FMUL.FTZ R14, R12, R49 ;  /* 0x000000310c0e7220 */ /* 0x000fe20000410000 */
[----:B------:R-:W-:Y:S02]  /*3360*/  IMAD.U32 R15, R15, 0x10000, RZ ;  /* 0x000100000f0f7824 */ /* 0x000fe400078e00ff */
[----:B------:R-:W-:Y:S01]  /*3370*/  FFMA.FTZ R40, R40, R111, R41 ;  /* 0x0000006f28287223 */ /* 0x000fe20000010029 */
        /* <DEDUP_REMOVED lines=13> */
.L_x_9706:
[----:B------:R-:W-:Y:S05]  /*3450*/  BSYNC B2 ;  /* 0x0000000000027941 */ /* 0x000fea0003800000 */
.L_x_9705:
[----:B0-----:R0:W-:Y:S02]  /*3460*/  ST.E.128 desc[UR40][R44.64], R12 ;  /* 0x0000000c2c007985 */ /* 0x0011e4000c101d28 */
.L_x_9700:
[----:B------:R-:W-:Y:S05]  /*3470*/  BSYNC B1 ;  /* 0x0000000000017941 */ /* 0x000fea0003800000 */
.L_x_9699:
[----:B------:R-:W-:-:S03]  /*3480*/  UMOV UR4, 0xffffffff ;  /* 0xffffffff00047882 */ /* 0x000fc60000000000 */
[----:B------:R-:W-:Y:S05]  /*3490*/  BRA.DIV UR4, `(.L_x_9707) ;  /* 0x0000014204a87947 */ /* 0x000fea000b800000 */
[----:B-1----:R-:W1:Y:S04]  /*34a0*/  SHFL.IDX PT, R103, R103, 0x1, 0x1c1f ;  /* 0x003c1f0067677f89 */ /* 0x002e6800000e0000 */
[----:B------:R0:W0:Y:S02]  /*34b0*/  SHFL.IDX PT, R43, R102, 0x1, 0x1c1f ;  /* 0x003c1f00662b7f89 */ /* 0x00002400000e0000 */
.L_x_9951:
[----:B------:R-:W-:Y:S05]  /*34c0*/  @P4 BRA `(.L_x_9708) ;  /* 0x0000002000144947 */ /* 0x000fea0003800000 */
[----:B------:R-:W-:Y:S04]  /*34d0*/  BSSY B1, `(.L_x_9709) ;  /* 0x0000038000017945 */ /* 0x000fe80003800000 */
[----:B------:R-:W-:Y:S05]  /*34e0*/  @P1 BRA `(.L_x_9710) ;  /* 0x0000000000d81947 */ /* 0x000fea0003800000 */
[----:B0---4-:R0:W4:Y:S01]  /*34f0*/  LDS.128 R12, [R94+0x2000] ;  /* 0x002000005e0c7984 */ /* 0x0111220000000c00 */
[C---:B------:R-:W-:Y:S01]  /*3500*/  LEA R40, P2, R16.reuse, R43, 0x1 ;  /* 0x0000002b10287211 */ /* 0x040fe200078408ff */
[----:B------:R-:W-:Y:S03]  /*3510*/  BSSY B2, `(.L_x_9711) ;  /* 0x0000032000027945 */ /* 0x000fe60003800000 */
[----:B-1----:R-:W-:Y:S02]  /*3520*/  LEA.HI.X R41, R16, R103, R17, 0x1, P2 ;  /* 0x0000006710297211 */ /* 0x002fe400010f0c11 */
[----:B------:R-:W-:-:S13]  /*3530*/  ISETP.GE.AND P2, PT, R22, R50, PT ;  /* 0x000000321600720c */ /* 0x000fda0003f46270 */
        /* <DEDUP_REMOVED lines=8> */
[----:B------:R-:W-:Y:S02]  /*35c0*/  LOP3.LUT R37, R14, 0xffff0000, RZ, 0xc0, !PT ;  /* 0xffff00000e257812 */ /* 0x000fe400078ec0ff */
[----:B------:R-:W-:Y:S02]  /*35d0*/  PRMT R110, R110, 0x5410, R39 ;  /* 0x000054106e6e7816 */ /* 0x000fe40000000027 */
[----:B------:R-:W-:Y:S01]  /*35e0*/  PRMT R108, R108, 0x5410, R11 ;  /* 0x000054106c6c7816 */ /* 0x000fe2000000000b */
[----:B------:R-:W-:Y:S01]  /*35f0*/  IMAD.U32 R11, R12, 0x10000, RZ ;  /* 0x000100000c0b7824 */ /* 0x000fe200078e00ff */
[C---:B------:R-:W-:Y:S01]  /*3600*/  SHF.L.U32 R14, R13.reuse, 0x10, RZ ;  /* 0x000000100d0e7819 */ /* 0x040fe200000006ff */
        /* <DEDUP_REMOVED lines=34> */
.L_x_9712:
[----:B------:R-:W-:Y:S05]  /*3830*/  BSYNC B2 ;  /* 0x0000000000027941 */ /* 0x000fea0003800000 */
.L_x_9711:
[----:B----4-:R0:W-:Y:S02]  /*3840*/  ST.E.128 desc[UR40][R40.64], R12 ;  /* 0x0000000c28007985 */ /* 0x0101e4000c101d28 */
.L_x_9710:
[----:B------:R-:W-:Y:S05]  /*3850*/  BSYNC B1 ;  /* 0x0000000000017941 */ /* 0x000fea0003800000 */
.L_x_9709:
[----:B------:R-:W-:-:S13]  /*3860*/  ISETP.NE.AND P2, PT, R90, RZ, PT ;  /* 0x000000ff5a00720c */ /* 0x000fda0003f45270 */
[----:B------:R-:W-:Y:S05]  /*3870*/  @P2 BRA `(.L_x_9708) ;  /* 0x0000001c00282947 */ /* 0x000fea0003800000 */
[----:B0---4-:R0:W4:Y:S01]  /*3880*/  LDS.128 R12, [R92+0x2000] ;  /* 0x002000005c0c7984 */ /* 0x0111220000000c00 */
[C---:B------:R-:W-:Y:S01]  /*3890*/  LEA R36, P2, R2.reuse, R43, 0x1 ;  /* 0x0000002b02247211 */ /* 0x040fe200078408ff */
[----:B------:R-:W-:Y:S03]  /*38a0*/  BSSY B1, `(.L_x_9713) ;  /* 0x0000032000017945 */ /* 0x000fe60003800000 */
[----:B-1----:R-:W-:Y:S02]  /*38b0*/  LEA.HI.X R37, R2, R103, R201, 0x1, P2 ;  /* 0x0000006702257211 */ /* 0x002fe400010f0cc9 */
[----:B------:R-:W-:-:S13]  /*38c0*/  ISETP.GE.AND P2, PT, R204, R50, PT ;  /* 0x00000032cc00720c */ /* 0x000fda0003f46270 */
        /* <DEDUP_REMOVED lines=10> */
[C---:B------:R-:W-:Y:S01]  /*3970*/  IMAD.U32 R14, R13.reuse, 0x10000, RZ ;  /* 0x000100000d0e7824 */ /* 0x040fe200078e00ff */
        /* <DEDUP_REMOVED lines=9> */
[----:B------:R-:W-:Y:S01]  /*3a10*/  FMUL.FTZ R41, R13, R39 ;  /* 0x000000270d297220 */ /* 0x000fe20000410000 */
[----:B------:R-:W-:Y:S01]  /*3a20*/  LOP3.LUT R34, R15, 0xffff0000, RZ, 0xc0, !PT ;  /* 0xffff00000f227812 */ /* 0x000fe200078ec0ff */
[-C--:B------:R-:W-:Y:S01]  /*3a30*/  FMUL.FTZ R42, R13, R35.reuse ;  /* 0x000000230d2a7220 */ /* 0x080fe20000410000 */
[C---:B------:R-:W-:Y:S01]  /*3a40*/  FMUL.FTZ R13, R33.reuse, R40 ;  /* 0x00000028210d7220 */ /* 0x040fe20000410000 */
[-C--:B------:R-:W-:Y:S01]  /*3a50*/  FMUL.FTZ R33, R33, R38.reuse ;  /* 0x0000002621217220 */ /* 0x080fe20000410000 */
        /* <DEDUP_REMOVED lines=9> */
[----:B------:R-:W-:-:S02]  /*3af0*/  IMAD.U32 R15, R15, 0x10000, RZ ;  /* 0x000100000f0f7824 */ /* 0x000fc400078e00ff */
        /* <DEDUP_REMOVED lines=12> */
.L_x_9714:
[----:B------:R-:W-:Y:S05]  /*3bc0*/  BSYNC B1 ;  /* 0x0000000000017941 */ /* 0x000fea0003800000 */
.L_x_9713:
[----:B----4-:R0:W-:Y:S01]  /*3bd0*/  ST.E.128 desc[UR40][R36.64], R12 ;  /* 0x0000000c24007985 */ /* 0x0101e2000c101d28 */
[----:B------:R-:W-:Y:S05]  /*3be0*/  BRA `(.L_x_9708) ;  /* 0x00000018004c7947 */ /* 0x000fea0003800000 */
.L_x_9690:
[----:B------:R-:W-:Y:S01]  /*3bf0*/  VIADD R11, R200, 0x40 ;  /* 0x00000040c80b7836 */ /* 0x000fe20000000000 */
[----:B------:R-:W-:Y:S02]  /*3c00*/  CS2R R34, SRZ ;  /* 0x0000000000227805 */ /* 0x000fe4000001ff00 */
[----:B------:R-:W-:Y:S02]  /*3c10*/  CS2R R38, SRZ ;  /* 0x0000000000267805 */ /* 0x000fe4000001ff00 */
[----:B------:R-:W-:Y:S02]  /*3c20*/  CS2R R36, SRZ ;  /* 0x0000000000247805 */ /* 0x000fe4000001ff00 */
[----:B------:R-:W-:-:S04]  /*3c30*/  ISETP.GE.AND P2, PT, R11, R100, PT ;  /* 0x000000640b00720c */ /* 0x000fc80003f46270 */
[----:B------:R-:W-:-:S13]  /*3c40*/  ISETP.GE.OR P2, PT, R16, R50, P2 ;  /* 0x000000321000720c */ /* 0x000fda0001746670 */
[----:B------:R-:W-:Y:S01]  /*3c50*/  @!P2 IADD3 R45, P3, P4, R20, R14, R5 ;  /* 0x0000000e142da210 */ /* 0x000fe20007c7e005 */
[----:B------:R-:W0:Y:S03]  /*3c60*/  @!P2 LDC.64 R40, c[0x0][0x3e8] ;  /* 0x0000fa00ff28ab82 */ /* 0x000e260000000a00 */
[----:B------:R-:W-:Y:S02]  /*3c70*/  @!P2 IADD3.X R46, R71, R49, R4, P3, P4 ;  /* 0x00000031472ea210 */ /* 0x000fe40001fe8404 */
[----:B------:R-:W-:-:S04]  /*3c80*/  @!P2 IADD3 R11, P3, P4, R56, R12, R7 ;  /* 0x0000000c380ba210 */ /* 0x000fc80007c7e007 */
[----:B------:R-:W-:Y:S02]  /*3c90*/  @!P2 IADD3.X R44, R75, R51, R6, P3, P4 ;  /* 0x000000334b2ca210 */ /* 0x000fe40001fe8406 */
[----:B------:R-:W-:-:S04]  /*3ca0*/  ISETP.GE.AND P3, PT, R200, R100, PT ;  /* 0x00000064c800720c */ /* 0x000fc80003f66270 */
[----:B------:R-:W-:-:S13]  /*3cb0*/  ISETP.GE.OR P3, PT, R16, R50, P3 ;  /* 0x000000321000720c */ /* 0x000fda0001f66670 */
[----:B------:R-:W-:Y:S01]  /*3cc0*/  @!P3 IADD3 R13, P4, R20, R14, RZ ;  /* 0x0000000e140db210 */ /* 0x000fe20007f9e0ff */
[----:B------:R-:W1:Y:S04]  /*3cd0*/  @!P3 LDC.64 R42, c[0x0][0x400] ;  /* 0x00010000ff2abb82 */ /* 0x000e680000000a00 */
[----:B------:R-:W-:-:S04]  /*3ce0*/  @!P3 IMAD.X R32, R49, 0x1, R71, P4 ;  /* 0x000000013120b824 */ /* 0x000fc800020e0647 */
[----:B------:R-:W2:Y:S02]  /*3cf0*/  @!P3 LDC.64 R14, c[0x0][0x3e8] ;  /* 0x0000fa00ff0ebb82 */ /* 0x000ea40000000a00 */
[----:B--2---:R-:W-:-:S04]  /*3d00*/  @!P3 LEA R14, P4, R13, R14, 0x1 ;  /* 0x0000000e0d0eb211 */ /* 0x004fc800078808ff */
[----:B------:R-:W-:Y:S02]  /*3d10*/  @!P3 LEA.HI.X R15, R13, R15, R32, 0x1, P4 ;  /* 0x0000000f0d0fb211 */ /* 0x000fe400020f0c20 */
[----:B------:R-:W-:Y:S02]  /*3d20*/  CS2R R32, SRZ ;  /* 0x0000000000207805 */ /* 0x000fe4000001ff00 */
[----:B------:R-:W-:-:S05]  /*3d30*/  @!P3 IADD3 R12, P4, R56, R12, RZ ;  /* 0x0000000c380cb210 */ /* 0x000fca0007f9e0ff */
[----:B------:R-:W-:Y:S01]  /*3d40*/  @!P3 IMAD.X R13, R51, 0x1, R75, P4 ;  /* 0x00000001330db824 */ /* 0x000fe200020e064b */
[C---:B-1----:R-:W-:Y:S01]  /*3d50*/  @!P3 LEA R42, P4, R12.reuse, R42, 0x1 ;  /* 0x0000002a0c2ab211 */ /* 0x042fe200078808ff */
[----:B------:R0:W2:Y:S03]  /*3d60*/  @!P3 LDG.E.128 R32, desc[UR40][R14.64] ;  /* 0x000000280e20b981 */ /* 0x0000a6000c1e1d00 */
[----:B------:R-:W-:Y:S02]  /*3d70*/  @!P3 LEA.HI.X R43, R12, R43, R13, 0x1, P4 ;  /* 0x0000002b0c2bb211 */ /* 0x000fe400020f0c0d */
[----:B------:R-:W1:Y:S03]  /*3d80*/  @!P2 LDC.64 R12, c[0x0][0x400] ;  /* 0x00010000ff0cab82 */ /* 0x000e660000000a00 */
[----:B------:R3:W4:Y:S01]  /*3d90*/  @!P3 LDG.E.128 R36, desc[UR40][R42.64] ;  /* 0x000000282a24b981 */ /* 0x000722000c1e1d00 */
[----:B0-----:R-:W-:-:S04]  /*3da0*/  @!P2 LEA R14, P3, R45, R40, 0x1 ;  /* 0x000000282d0ea211 */ /* 0x001fc800078608ff */
[----:B------:R-:W-:Y:S02]  /*3db0*/  @!P2 LEA.HI.X R15, R45, R41, R46, 0x1, P3 ;  /* 0x000000292d0fa211 */ /* 0x000fe400018f0c2e */
[----:B------:R-:W-:Y:S02]  /*3dc0*/  CS2R R40, SRZ ;  /* 0x0000000000287805 */ /* 0x000fe4000001ff00 */
[----:B---3--:R-:W-:Y:S02]  /*3dd0*/  CS2R R42, SRZ ;  /* 0x00000000002a7805 */ /* 0x008fe4000001ff00 */
[----:B------:R-:W-:-:S04]  /*3de0*/  CS2R R46, SRZ ;  /* 0x00000000002e7805 */ /* 0x000fc8000001ff00 */
[----:B------:R-:W3:Y:S01]  /*3df0*/  @!P2 LDG.E.128 R40, desc[UR40][R14.64] ;  /* 0x000000280e28a981 */ /* 0x000ee2000c1e1d00 */
[----:B-1----:R-:W-:-:S04]  /*3e00*/  @!P2 LEA R12, P3, R11, R12, 0x1 ;  /* 0x0000000c0b0ca211 */ /* 0x002fc800078608ff */
[----:B------:R-:W-:Y:S02]  /*3e10*/  @!P2 LEA.HI.X R13, R11, R13, R44, 0x1, P3 ;  /* 0x0000000d0b0da211 */ /* 0x000fe400018f0c2c */
[----:B------:R-:W-:-:S06]  /*3e20*/  CS2R R44, SRZ ;  /* 0x00000000002c7805 */ /* 0x000fcc000001ff00 */
[----:B------:R0:W5:Y:S01]  /*3e30*/  @!P2 LDG.E.128 R44, desc[UR40][R12.64] ;  /* 0x000000280c2ca981 */ /* 0x000162000c1e1d00 */
[----:B------:R-:W-:Y:S02]  /*3e40*/  ISETP.NE.AND P3, PT, R205, 0x3, PT ;  /* 0x00000003cd00780c */ /* 0x000fe40003f65270 */
[----:B------:R-:W-:Y:S01]  /*3e50*/  ISETP.GE.AND P2, PT, R16, R50, PT ;  /* 0x000000321000720c */ /* 0x000fe20003f46270 */
[----:B--2---:R-:W-:Y:S02]  /*3e60*/  IMAD.MOV.U32 R11, RZ, RZ, R34 ;  /* 0x000000ffff0b7224 */ /* 0x004fe400078e0022 */
[----:B------:R-:W-:-:S03]  /*3e70*/  IMAD.MOV.U32 R48, RZ, RZ, R35 ;  /* 0x000000ffff307224 */ /* 0x000fc600078e0023 */
[----:B------:R-:W-:Y:S01]  /*3e80*/  PRMT R116, R11, 0x7610, R116 ;  /* 0x000076100b747816 */ /* 0x000fe20000000074 */
[----:B------:R-:W-:Y:S02]  /*3e90*/  IMAD.MOV.U32 R49, RZ, RZ, R32 ;  /* 0x000000ffff317224 */ /* 0x000fe400078e0020 */
[----:B----4-:R-:W-:Y:S01]  /*3ea0*/  IMAD.MOV.U32 R11, RZ, RZ, R38 ;  /* 0x000000ffff0b7224 */ /* 0x010fe200078e0026 */
[----:B0-----:R-:W-:Y:S01]  /*3eb0*/  MOV R13, R36 ;  /* 0x00000024000d7202 */ /* 0x001fe20000000f00 */
[----:B------:R-:W-:Y:S02]  /*3ec0*/  IMAD.MOV.U32 R12, RZ, RZ, R39 ;  /* 0x000000ffff0c7224 */ /* 0x000fe400078e0027 */
[----:B------:R-:W-:Y:S01]  /*3ed0*/  IMAD.MOV.U32 R14, RZ, RZ, R37 ;  /* 0x000000ffff0e7224 */ /* 0x000fe200078e0025 */
[----:B------:R-:W-:Y:S02]  /*3ee0*/  PRMT R108, R108, 0x5410, R11 ;  /* 0x000054106c6c7816 */ /* 0x000fe4000000000b */
[----:B------:R-:W-:-:S02]  /*3ef0*/  PRMT R125, R12, 0x7610, R125 ;  /* 0x000076100c7d7816 */ /* 0x000fc4000000007d */
[----:B------:R-:W-:Y:S02]  /*3f00*/  PRMT R124, R13, 0x7610, R124 ;  /* 0x000076100d7c7816 */ /* 0x000fe4000000007c */
[----:B------:R-:W-:Y:S02]  /*3f10*/  PRMT R109, R109, 0x5410, R14 ;  /* 0x000054106d6d7816 */ /* 0x000fe4000000000e */
[----:B------:R-:W-:Y:S02]  /*3f20*/  PRMT R105, R105, 0x5410, R48 ;  /* 0x0000541069697816 */ /* 0x000fe40000000030 */
[----:B------:R-:W-:Y:S01]  /*3f30*/  PRMT R107, R107, 0x5410, R49 ;  /* 0x000054106b6b7816 */ /* 0x000fe20000000031 */
[----:B---3--:R-:W-:Y:S02]  /*3f40*/  IMAD.MOV.U32 R11, RZ, RZ, R42 ;  /* 0x000000ffff0b7224 */ /* 0x008fe400078e002a */
[----:B------:R-:W-:Y:S02]  /*3f50*/  IMAD.MOV.U32 R12, RZ, RZ, R43 ;  /* 0x000000ffff0c7224 */ /* 0x000fe400078e002b */
[----:B------:R-:W-:-:S02]  /*3f60*/  IMAD.MOV.U32 R13, RZ, RZ, R40 ;  /* 0x000000ffff0d7224 */ /* 0x000fc400078e0028 */
[----:B------:R-:W-:Y:S01]  /*3f70*/  IMAD.MOV.U32 R14, RZ, RZ, R41 ;  /* 0x000000ffff0e7224 */ /* 0x000fe200078e0029 */
[----:B------:R-:W-:Y:S01]  /*3f80*/  PRMT R105, R11, 0x7610, R105 ;  /* 0x000076100b697816 */ /* 0x000fe20000000069 */
[----:B------:R-:W-:Y:S01]  /*3f90*/  IMAD.MOV.U32 R50, RZ, RZ, R33 ;  /* 0x000000ffff327224 */ /* 0x000fe200078e0021 */
[----:B------:R-:W-:Y:S02]  /*3fa0*/  PRMT R107, R12, 0x7610, R107 ;  /* 0x000076100c6b7816 */ /* 0x000fe4000000006b */
[----:B------:R-:W-:Y:S02]  /*3fb0*/  PRMT R108, R13, 0x7610, R108 ;  /* 0x000076100d6c7816 */ /* 0x000fe4000000006c */
[----:B------:R-:W-:Y:S01]  /*3fc0*/  PRMT R109, R14, 0x7610, R109 ;  /* 0x000076100e6d7816 */ /* 0x000fe2000000006d */
[----:B-----5:R-:W-:Y:S02]  /*3fd0*/  IMAD.MOV.U32 R11, RZ, RZ, R46 ;  /* 0x000000ffff0b7224 */ /* 0x020fe400078e002e */
[----:B------:R-:W-:-:S02]  /*3fe0*/  IMAD.MOV.U32 R12, RZ, RZ, R47 ;  /* 0x000000ffff0c7224 */ /* 0x000fc400078e002f */
[----:B------:R-:W-:Y:S02]  /*3ff0*/  IMAD.MOV.U32 R13, RZ, RZ, R44 ;  /* 0x000000ffff0d7224 */ /* 0x000fe400078e002c */
[----:B------:R-:W-:Y:S01]  /*4000*/  IMAD.MOV.U32 R14, RZ, RZ, R45 ;  /* 0x000000ffff0e7224 */ /* 0x000fe200078e002d */
[----:B------:R-:W-:Y:S02]  /*4010*/  PRMT R121, R50, 0x7610, R121 ;  /* 0x0000761032797816 */ /* 0x000fe40000000079 */
[----:B------:R-:W-:Y:S02]  /*4020*/  PRMT R110, R11, 0x7610, R110 ;  /* 0x000076100b6e7816 */ /* 0x000fe4000000006e */
[----:B------:R-:W-:Y:S02]  /*4030*/  PRMT R111, R12, 0x7610, R111 ;  /* 0x000076100c6f7816 */ /* 0x000fe4000000006f */
[----:B------:R-:W-:Y:S02]  /*4040*/  PRMT R112, R13, 0x7610, R112 ;  /* 0x000076100d707816 */ /* 0x000fe40000000070 */
[----:B------:R-:W-:Y:S01]  /*4050*/  PRMT R113, R14, 0x7610, R113 ;  /* 0x000076100e717816 */ /* 0x000fe20000000071 */
[----:B------:R-:W-:Y:S06]  /*4060*/  @!P3 BRA `(.L_x_9715) ;  /* 0x000000000004b947 */ /* 0x000fec0003800000 */
[----:B------:R-:W-:Y:S01]  /*4070*/  BPT.TRAP 0x1 ;  /* 0x000000040000795c */ /* 0x000fe20000300000 */
.L_x_9715:
[----:B------:R-:W-:Y:S01]  /*4080*/  IMAD R89, R18, 0x8, R19 ;  /* 0x0000000812597824 */ /* 0x000fe200078e0213 */
[----:B------:R-:W-:Y:S01]  /*4090*/  SHF.L.U32 R101, R203, 0x1f, RZ ;  /* 0x0000001fcb657819 */ /* 0x000fe200000006ff */
[----:B------:R-:W0:Y:S01]  /*40a0*/  LDC R104, c[0x0][0x2f4] ;  /* 0x0000bd00ff687b82 */ /* 0x000e220000000800 */
[----:B------:R-:W-:Y:S02]  /*40b0*/  BSSY B1, `(.L_x_9716) ;  /* 0x0000003000017945 */ /* 0x000fe40003800000 */
[----:B------:R-:W1:Y:S02]  /*40c0*/  SYNCS.PHASECHK.TRANS64.TRYWAIT P4, [R89+URZ+0x22890], R101 ;  /* 0x02289065590075a7 */ /* 0x000e64000808017f */
[----:B-1----:R-:W-:Y:S05]  /*40d0*/  @!P4 BRA `(.L_x_9717) ;  /* 0x0000013400e4c947 */ /* 0x002fea0003800000 */
.L_x_9952:
[----:B------:R-:W-:Y:S05]  /*40e0*/  BSYNC B1 ;  /* 0x0000000000017941 */ /* 0x000fea0003800000 */
.L_x_9716:
[----:B------:R-:W-:Y:S01]  /*40f0*/  UMOV UR4, 0xffffffff ;  /* 0xffffffff00047882 */ /* 0x000fe20000000000 */
[----:B0-----:R-:W-:Y:S02]  /*4100*/  IMAD.IADD R106, R104, 0x1, -R65 ;  /* 0x00000001686a7824 */ /* 0x001fe400078e0a41 */
[----:B------:R-:W-:Y:S05]  /*4110*/  BRA.DIV UR4, `(.L_x_9718) ;  /* 0x0000013604e87947 */ /* 0x000fea000b800000 */
[----:B------:R0:W2:Y:S04]  /*4120*/  SHFL.IDX PT, R95, R103, RZ, 0x1c1f ;  /* 0x001c1fff675f7589 */ /* 0x0000a800000e0000 */
[----:B------:R0:W3:Y:S02]  /*4130*/  SHFL.IDX PT, R94, R102, RZ, 0x1c1f ;  /* 0x001c1fff665e7589 */ /* 0x0000e400000e0000 */
.L_x_9956:
[----:B------:R-:W-:Y:S01]  /*4140*/  ISETP.GE.OR P4, PT, R200, R100, P1 ;  /* 0x00000064c800720c */ /* 0x000fe20000f86670 */
[----:B------:R-:W-:-:S12]  /*4150*/  BSSY B1, `(.L_x_9719) ;  /* 0x0000079000017945 */ /* 0x000fd80003800000 */
[----:B------:R-:W-:Y:S05]  /*4160*/  @P4 BRA `(.L_x_9720) ;  /* 0x0000000400dc4947 */ /* 0x000fea0003800000 */
[----:B------:R-:W4:Y:S01]  /*4170*/  S2R R14, SR_TID.X ;  /* 0x00000000000e7919 */ /* 0x000f220000002100 */
[----:B------:R-:W-:Y:S01]  /*4180*/  SEL R11, R65, R106, !P0 ;  /* 0x0000006a410b7207 */ /* 0x000fe20004000000 */
[----:B------:R-:W-:Y:S01]  /*4190*/  BSSY B2, `(.L_x_9721) ;  /* 0x0000070000027945 */ /* 0x000fe20003800000 */
[C---:B---3--:R-:W-:Y:S02]  /*41a0*/  LEA R92, P4, R77.reuse, R94, 0x1 ;  /* 0x0000005e4d5c7211 */ /* 0x048fe400078808ff */
[----:B------:R-:W-:Y:S02]  /*41b0*/  SHF.R.S32.HI R12, RZ, 0x1f, R11 ;  /* 0x0000001fff0c7819 */ /* 0x000fe4000001140b */
[----:B--2---:R-:W-:Y:S02]  /*41c0*/  LEA.HI.X R93, R77, R95, R79, 0x1, P4 ;  /* 0x0000005f4d5d7211 */ /* 0x004fe400020f0c4f */
[----:B------:R-:W-:-:S04]  /*41d0*/  LEA.HI R11, R12, R11, RZ, 0x4 ;  /* 0x0000000b0c0b7211 */ /* 0x000fc800078f20ff */
[----:B------:R-:W-:-:S05]  /*41e0*/  LEA.HI.SX32 R11, R11, R76, 0x1c ;  /* 0x0000004c0b0b7211 */ /* 0x000fca00078fe2ff */
[----:B------:R-:W-:-:S05]  /*41f0*/  IMAD.SHL.U32 R11, R11, 0x8, RZ ;  /* 0x000000080b0b7824 */ /* 0x000fca00078e00ff */
[----:B------:R-:W-:-:S04]  /*4200*/  LOP3.LUT R12, R10, 0x38, R11, 0xf8, !PT ;  /* 0x000000380a0c7812 */ /* 0x000fc800078ef80b */
[----:B------:R-:W-:Y:S01]  /*4210*/  LOP3.LUT R12, R12, R61, RZ, 0x3c, !PT ;  /* 0x0000003d0c0c7212 */ /* 0x000fe200078e3cff */
[----:B----4-:R-:W-:-:S05]  /*4220*/  VIADD R14, R14, 0xffffff80 ;  /* 0xffffff800e0e7836 */ /* 0x010fca0000000000 */
[----:B------:R-:W-:-:S04]  /*4230*/  SHF.R.S32.HI R13, RZ, 0x1f, R14 ;  /* 0x0000001fff0d7819 */ /* 0x000fc8000001140e */
[----:B------:R-:W-:-:S04]  /*4240*/  LEA.HI R13, R13, R14, RZ, 0x5 ;  /* 0x0000000e0d0d7211 */ /* 0x000fc800078f28ff */
[----:B------:R-:W-:-:S05]  /*4250*/  SHF.R.S32.HI R13, RZ, 0x5, R13 ;  /* 0x00000005ff0d7819 */ /* 0x000fca000001140d */
[----:B------:R-:W-:Y:S02]  /*4260*/  IMAD R13, R13, 0x200, R12 ;  /* 0x000002000d0d7824 */ /* 0x000fe400078e020c */
[C---:B------:R-:W-:Y:S02]  /*4270*/  IMAD R12, R18.reuse, 0x1800, R80 ;  /* 0x00001800120c7824 */ /* 0x040fe400078e0250 */
[----:B------:R-:W-:Y:S02]  /*4280*/  IMAD R14, R18, 0x1800, R13 ;  /* 0x00001800120e7824 */ /* 0x000fe400078e020d */
[--C-:B------:R-:W-:Y:S02]  /*4290*/  IMAD R12, R12, 0x2, R19.reuse ;  /* 0x000000020c0c7824 */ /* 0x100fe400078e0213 */
[----:B------:R-:W-:-:S04]  /*42a0*/  IMAD R48, R14, 0x2, R19 ;  /* 0x000000020e307824 */ /* 0x000fc800078e0213 */
[----:B------:R-:W2:Y:S04]  /*42b0*/  LDS.128 R12, [R12+0x1c400] ;  /* 0x01c400000c0c7984 */ /* 0x000ea80000000c00 */
[----:B------:R-:W3:Y:S01]  /*42c0*/  LDS.128 R48, [R48+0x1c400] ;  /* 0x01c4000030307984 */ /* 0x000ee20000000c00 */
[----:B------:R-:W-:Y:S05]  /*42d0*/  @P2 BRA `(.L_x_9722) ;  /* 0x00000004006c2947 */ /* 0x000fea0003800000 */
[----:B------:R-:W-:Y:S02]  /*42e0*/  SHF.R.U32.HI R120, RZ, 0x10, R37 ;  /* 0x00000010ff787819 */ /* 0x000fe40000011625 */
[----:B------:R-:W-:Y:S02]  /*42f0*/  SHF.R.U32.HI R115, RZ, 0x10, R33 ;  /* 0x00000010ff737819 */ /* 0x000fe40000011621 */
[----:B------:R-:W-:Y:S02]  /*4300*/  PRMT R120, R109, 0x5432, R120 ;  /* 0x000054326d787816 */ /* 0x000fe40000000078 */
[----:B------:R-:W-:Y:S02]  /*4310*/  SHF.R.U64 R117, R34, 0x10, R35 ;  /* 0x0000001022757819 */ /* 0x000fe40000001223 */
[----:B------:R-:W-:Y:S01]  /*4320*/  PRMT R115, R121, 0x5410, R115 ;  /* 0x0000541079737816 */ /* 0x000fe20000000073 */
[----:B------:R-:W-:Y:S01]  /*4330*/  IMAD.U32 R121, R120, 0x10000, RZ ;  /* 0x0001000078797824 */ /* 0x000fe200078e00ff */
[----:B------:R-:W-:Y:S01]  /*4340*/  SHF.R.U64 R119, R36, 0x10, R37 ;  /* 0x0000001024777819 */ /* 0x000fe20000001225 */
[----:B---3--:R-:W-:Y:S01]  /*4350*/  IMAD.U32 R37, R48, 0x10000, RZ ;  /* 0x0001000030257824 */ /* 0x008fe200078e00ff */
[--C-:B------:R-:W-:Y:S01]  /*4360*/  SHF.R.U64 R122, R38, 0x10, R39.reuse ;  /* 0x00000010267a7819 */ /* 0x100fe20000001227 */
[----:B------:R-:W-:Y:S01]  /*4370*/  IMAD.U32 R38, R49, 0x10000, RZ ;  /* 0x0001000031267824 */ /* 0x000fe200078e00ff */
[----:B------:R-:W-:-:S02]  /*4380*/  SHF.R.U32.HI R123, RZ, 0x10, R39 ;  /* 0x00000010ff7b7819 */ /* 0x000fc40000011627 */
[----:B------:R-:W-:Y:S01]  /*4390*/  PRMT R117, R116, 0x5410, R117 ;  /* 0x0000541074757816 */ /* 0x000fe20000000075 */
[----:B------:R-:W-:Y:S01]  /*43a0*/  IMAD.U32 R116, R115, 0x10000, RZ ;  /* 0x0001000073747824 */ /* 0x000fe200078e00ff */
[----:B------:R-:W-:Y:S01]  /*43b0*/  SHF.R.U32.HI R118, RZ, 0x10, R35 ;  /* 0x00000010ff767819 */ /* 0x000fe20000011623 */
[----:B--2---:R-:W-:Y:S01]  /*43c0*/  IMAD.U32 R35, R15, 0x10000, RZ ;  /* 0x000100000f237824 */ /* 0x004fe200078e00ff */
[----:B------:R-:W-:Y:S01]  /*43d0*/  SHF.R.U64 R114, R32, 0x10, R33 ;  /* 0x0000001020727819 */ /* 0x000fe20000001221 */
[----:B------:R-:W-:Y:S01]  /*43e0*/  IMAD.U32 R33, R13, 0x10000, RZ ;  /* 0x000100000d217824 */ /* 0x000fe200078e00ff */
[----:B------:R-:W-:Y:S01]  /*43f0*/  PRMT R119, R124, 0x5410, R119 ;  /* 0x000054107c777816 */ /* 0x000fe20000000077 */
[CC--:B------:R-:W-:Y:S01]  /*4400*/  FMUL.FTZ R124, R38.reuse, R121.reuse ;  /* 0x00000079267c7220 */ /* 0x0c0fe20000410000 */
[----:B------:R-:W-:Y:S01]  /*4410*/  PRMT R123, R125, 0x5410, R123 ;  /* 0x000054107d7b7816 */ /* 0x000fe2000000007b */
[-C--:B------:R-:W-:Y:S01]  /*4420*/  FMUL.FTZ R38, R38, R116.reuse ;  /* 0x0000007426267220 */ /* 0x080fe20000410000 */
[----:B------:R-:W-:Y:S01]  /*4430*/  PRMT R118, R105, 0x5432, R118 ;  /* 0x0000543269767816 */ /* 0x000fe20000000076 */
[----:B------:R-:W-:Y:S01]  /*4440*/  FFMA.FTZ R124, R33, R116, -R124 ;  /* 0x00000074217c7223 */ /* 0x000fe2000001087c */
[----:B------:R-:W-:Y:S01]  /*4450*/  LOP3.LUT R39, R49, 0xffff0000, RZ, 0xc0, !PT ;  /* 0xffff000031277812 */ /* 0x000fe200078ec0ff */
[----:B------:R-:W-:Y:S01]  /*4460*/  IMAD.U32 R49, R51, 0x10000, RZ ;  /* 0x0001000033317824 */ /* 0x000fe200078e00ff */
[----:B------:R-:W-:Y:S01]  /*4470*/  SHF.L.U32 R116, R123, 0x10, RZ ;  /* 0x000000107b747819 */ /* 0x000fe200000006ff */
[----:B------:R-:W-:Y:S01]  /*4480*/  FFMA.FTZ R121, R33, R121, R38 ;  /* 0x0000007921797223 */ /* 0x000fe20000010026 */
[----:B------:R-:W-:Y:S01]  /*4490*/  LOP3.LUT R120, R120, 0xffff0000, RZ, 0xc0, !PT ;  /* 0xffff000078787812 */ /* 0x000fe200078ec0ff */
[C---:B------:R-:W-:Y:S01]  /*44a0*/  IMAD.U32 R38, R118.reuse, 0x10000, RZ ;  /* 0x0001000076267824 */ /* 0x040fe200078e00ff */
[----:B------:R-:W-:Y:S01]  /*44b0*/  LOP3.LUT R115, R115, 0xffff0000, RZ, 0xc0, !PT ;  /* 0xffff000073737812 */ /* 0x000fe200078ec0ff */
[----:B------:R-:W-:Y:S01]  /*44c0*/  FMUL.FTZ R126, R49, R116 ;  /* 0x00000074317e7220 */ /* 0x000fe20000410000 */
[----:B------:R-:W-:Y:S01]  /*44d0*/  LOP3.LUT R34, R13, 0xffff0000, RZ, 0xc0, !PT ;  /* 0xffff00000d227812 */ /* 0x000fe200078ec0ff */
[----:B------:R-:W-:Y:S01]  /*44e0*/  FMUL.FTZ R125, R39, R120 ;  /* 0x00000078277d7220 */ /* 0x000fe20000410000 */
[----:B------:R-:W-:Y:S01]  /*44f0*/  LOP3.LUT R51, R51, 0xffff0000, RZ, 0xc0, !PT ;  /* 0xffff000033337812 */ /* 0x000fe200078ec0ff */
[-C--:B------:R-:W-:Y:S01]  /*4500*/  FMUL.FTZ R49, R49, R38.reuse ;  /* 0x0000002631317220 */ /* 0x080fe20000410000 */
[----:B------:R-:W-:Y:S01]  /*4510*/  LOP3.LUT R123, R123, 0xffff0000, RZ, 0xc0, !PT ;  /* 0xffff00007b7b7812 */ /* 0x000fe200078ec0ff */
[-C--:B------:R-:W-:Y:S01]  /*4520*/  FMUL.FTZ R39, R39, R115.reuse ;  /* 0x0000007327277220 */ /* 0x080fe20000410000 */
[----:B------:R-:W-:Y:S01]  /*4530*/  PRMT R114, R107, 0x5432, R114 ;  /* 0x000054326b727816 */ /* 0x000fe20000000072 */
[C---:B------:R-:W-:Y:S01]  /*4540*/  FFMA.FTZ R126, R35.reuse, R38, -R126 ;  /* 0x00000026237e7223 */ /* 0x040fe2000001087e */
[----:B------:R-:W-:Y:S01]  /*4550*/  LOP3.LUT R118, R118, 0xffff0000, RZ, 0xc0, !PT ;  /* 0xffff000076767812 */ /* 0x000fe200078ec0ff */
[----:B------:R-:W-:Y:S01]  /*4560*/  FFMA.FTZ R49, R35, R116, R49 ;  /* 0x0000007423317223 */ /* 0x000fe20000010031 */
[----:B------:R-:W-:Y:S01]  /*4570*/  LOP3.LUT R36, R15, 0xffff0000, RZ, 0xc0, !PT ;  /* 0xffff00000f247812 */ /* 0x000fe200078ec0ff */
[C---:B------:R-:W-:Y:S01]  /*4580*/  FFMA.FTZ R125, R34.reuse, R115, -R125 ;  /* 0x00000073227d7223 */ /* 0x040fe2000001087d */
[----:B------:R-:W-:Y:S01]  /*4590*/  FFMA.FTZ R120, R34, R120, R39 ;  /* 0x0000007822787223 */ /* 0x000fe20000010027 */
[----:B------:R-:W-:Y:S01]  /*45a0*/  FMUL.FTZ R35, R51, R123 ;  /* 0x0000007b33237220 */ /* 0x000fe20000410000 */
[----:B------:R-:W-:-:S02]  /*45b0*/  IMAD.U32 R34, R119, 0x10000, RZ ;  /* 0x0001000077227824 */ /* 0x000fc400078e00ff */
[-C--:B------:R-:W-:Y:S01]  /*45c0*/  FMUL.FTZ R39, R51, R118.reuse ;  /* 0x0000007633277220 */ /* 0x080fe20000410000 */
[----:B------:R-:W-:Y:S01]  /*45d0*/  IMAD.U32 R33, R114, 0x10000, RZ ;  /* 0x0001000072217824 */ /* 0x000fe200078e00ff */
[----:B------:R-:W-:Y:S01]  /*45e0*/  LOP3.LUT R48, R48, 0xffff0000, RZ, 0xc0, !PT ;  /* 0xffff000030307812 */ /* 0x000fe200078ec0ff */
[----:B------:R-:W-:Y:S01]  /*45f0*/  FFMA.FTZ R51, R36, R118, -R35 ;  /* 0x0000007624337223 */ /* 0x000fe20000010823 */
[----:B------:R-:W-:Y:S01]  /*4600*/  LOP3.LUT R119, R119, 0xffff0000, RZ, 0xc0, !PT ;  /* 0xffff000077777812 */ /* 0x000fe200078ec0ff */
[C---:B------:R-:W-:Y:S01]  /*4610*/  FMUL.FTZ R35, R37.reuse, R34 ;  /* 0x0000002225237220 */ /* 0x040fe20000410000 */
[----:B------:R-:W-:Y:S01]  /*4620*/  LOP3.LUT R114, R114, 0xffff0000, RZ, 0xc0, !PT ;  /* 0xffff000072727812 */ /* 0x000fe200078ec0ff */
[----:B------:R-:W-:Y:S01]  /*4630*/  IMAD.U32 R32, R12, 0x10000, RZ ;  /* 0x000100000c207824 */ /* 0x000fe200078e00ff */
[----:B------:R-:W-:Y:S01]  /*4640*/  PRMT R122, R108, 0x5432, R122 ;  /* 0x000054326c7a7816 */ /* 0x000fe2000000007a */
[----:B------:R-:W-:Y:S01]  /*4650*/  FMUL.FTZ R37, R37, R33 ;  /* 0x0000002125257220 */ /* 0x000fe20000410000 */
[----:B------:R-:W-:Y:S01]  /*4660*/  LOP3.LUT R13, R12, 0xffff0000, RZ, 0xc0, !PT ;  /* 0xffff00000c0d7812 */ /* 0x000fe200078ec0ff */
[----:B------:R-:W-:Y:S01]  /*4670*/  FFMA.FTZ R116, R36, R123, R39 ;  /* 0x0000007b24747223 */ /* 0x000fe20000010027 */
[----:B------:R-:W-:Y:S01]  /*4680*/  FMUL.FTZ R38, R48, R119 ;  /* 0x0000007730267220 */ /* 0x000fe20000410000 */
[----:B------:R-:W-:-:S02]  /*4690*/  IMAD.U32 R15, R50, 0x10000, RZ ;  /* 0x00010000320f7824 */ /* 0x000fc400078e00ff */
[C---:B------:R-:W-:Y:S01]  /*46a0*/  FFMA.FTZ R36, R32.reuse, R33, -R35 ;  /* 0x0000002120247223 */ /* 0x040fe20000010823 */
[----:B------:R-:W-:Y:S01]  /*46b0*/  FFMA.FTZ R37, R32, R34, R37 ;  /* 0x0000002220257223 */ /* 0x000fe20000010025 */
[-C--:B------:R-:W-:Y:S01]  /*46c0*/  FMUL.FTZ R48, R48, R114.reuse ;  /* 0x0000007230307220 */ /* 0x080fe20000410000 */
[----:B------:R-:W-:Y:S01]  /*46d0*/  LOP3.LUT R50, R50, 0xffff0000, RZ, 0xc0, !PT ;  /* 0xffff000032327812 */ /* 0x000fe200078ec0ff */
[C---:B------:R-:W-:Y:S01]  /*46e0*/  IMAD.U32 R33, R122.reuse, 0x10000, RZ ;  /* 0x000100007a217824 */ /* 0x040fe200078e00ff */
[----:B------:R-:W-:Y:S01]  /*46f0*/  LOP3.LUT R35, R122, 0xffff0000, RZ, 0xc0, !PT ;  /* 0xffff00007a237812 */ /* 0x000fe200078ec0ff */
[C---:B------:R-:W-:Y:S01]  /*4700*/  IMAD.U32 R32, R117.reuse, 0x10000, RZ ;  /* 0x0001000075207824 */ /* 0x040fe200078e00ff */
[----:B------:R-:W-:Y:S01]  /*4710*/  LOP3.LUT R117, R117, 0xffff0000, RZ, 0xc0, !PT ;  /* 0xffff000075757812 */ /* 0x000fe200078ec0ff */
[C---:B------:R-:W-:Y:S02]  /*4720*/  IMAD.U32 R12, R14.reuse, 0x10000, RZ ;  /* 0x000100000e0c7824 */ /* 0x040fe400078e00ff */
        /* <DEDUP_REMOVED lines=21> */
[----:B------:R-:W-:-:S07]  /*4880*/  F2FP.BF16.F32.PACK_AB R50, R35, R34 ;  /* 0x000000222332723e */ /* 0x000fce00000010ff */
.L_x_9722:
[----:B------:R-:W-:Y:S05]  /*4890*/  BSYNC B2 ;  /* 0x0000000000027941 */ /* 0x000fea0003800000 */
.L_x_9721:
[----:B------:R-:W-:Y:S01]  /*48a0*/  ISETP.GE.AND P4, PT, R11, R104, PT ;  /* 0x000000680b00720c */ /* 0x000fe20003f86270 */
[----:B--2---:R4:W-:-:S12]  /*48b0*/  ST.E.128 desc[UR40][R92.64], R12 ;  /* 0x0000000c5c007985 */ /* 0x0049d8000c101d28 */
[----:B------:R-:W-:-:S05]  /*48c0*/  @!P4 IMAD.WIDE R94, R11, 0x2, R94 ;  /* 0x000000020b5ec825 */ /* 0x000fca00078e025e */
[----:B---3--:R4:W-:Y:S02]  /*48d0*/  @!P4 ST.E.128 desc[UR40][R94.64], R48 ;  /* 0x000000305e00c985 */ /* 0x0089e4000c101d28 */
.L_x_9720:
[----:B------:R-:W-:Y:S05]  /*48e0*/  BSYNC B1 ;  /* 0x0000000000017941 */ /* 0x000fea0003800000 */
.L_x_9719:
[----:B------:R-:W-:-:S03]  /*48f0*/  UMOV UR4, 0xffffffff ;  /* 0xffffffff00047882 */ /* 0x000fc60000000000 */
[----:B------:R-:W-:Y:S05]  /*4900*/  BRA.DIV UR4, `(.L_x_9723) ;  /* 0x0000013204387947 */ /* 0x000fea000b800000 */
[----:B------:R1:W1:Y:S04]  /*4910*/  SHFL.IDX PT, R38, R103, 0x1, 0x1c1f ;  /* 0x003c1f0067267f89 */ /* 0x00026800000e0000 */
[----:B0-----:R-:W0:Y:S02]  /*4920*/  SHFL.IDX PT, R102, R102, 0x1, 0x1c1f ;  /* 0x003c1f0066667f89 */ /* 0x001e2400000e0000 */
.L_x_9960:
[----:B------:R-:W-:-:S05]  /*4930*/  VIADD R11, R200, 0x40 ;  /* 0x00000040c80b7836 */ /* 0x000fca0000000000 */
[----:B------:R-:W-:-:S13]  /*4940*/  ISETP.GE.OR P4, PT, R11, R100, P1 ;  /* 0x000000640b00720c */ /* 0x000fda0000f86670 */
[----:B------:R-:W-:Y:S05]  /*4950*/  @P4 BRA `(.L_x_9708) ;  /* 0x0000000800f04947 */ /* 0x000fea0003800000 */
[----:B----4-:R-:W4:Y:S01]  /*4960*/  LDL R13, [R1+0xc] ;  /* 0x00000c00010d7983 */ /* 0x010f220000100800 */
[----:B------:R-:W-:Y:S01]  /*4970*/  SEL R106, R65, R106, !P0 ;  /* 0x0000006a416a7207 */ /* 0x000fe20004000000 */
[----:B------:R-:W-:Y:S01]  /*4980*/  BSSY B1, `(.L_x_9724) ;  /* 0x000006d000017945 */ /* 0x000fe20003800000 */
[----:B------:R-:W-:Y:S02]  /*4990*/  SHF.R.U32.HI R14, RZ, 0x3, R229 ;  /* 0x00000003ff0e7819 */ /* 0x000fe400000116e5 */
[----:B------:R-:W-:Y:S02]  /*49a0*/  SHF.R.S32.HI R11, RZ, 0x1f, R106 ;  /* 0x0000001fff0b7819 */ /* 0x000fe4000001146a */
[----:B0-----:R-:W-:Y:S02]  /*49b0*/  LEA R36, P4, R77, R102, 0x1 ;  /* 0x000000664d247211 */ /* 0x001fe400078808ff */
[----:B------:R-:W-:Y:S02]  /*49c0*/  LEA.HI R11, R11, R106, RZ, 0x4 ;  /* 0x0000006a0b0b7211 */ /* 0x000fe400078f20ff */
[----:B-1----:R-:W-:-:S02]  /*49d0*/  LEA.HI.X R37, R77, R38, R79, 0x1, P4 ;  /* 0x000000264d257211 */ /* 0x002fc400020f0c4f */
[----:B------:R-:W-:-:S05]  /*49e0*/  LEA.HI.SX32 R11, R11, R76, 0x1c ;  /* 0x0000004c0b0b7211 */ /* 0x000fca00078fe2ff */
[----:B------:R-:W-:-:S05]  /*49f0*/  IMAD.SHL.U32 R11, R11, 0x8, RZ ;  /* 0x000000080b0b7824 */ /* 0x000fca00078e00ff */
[----:B------:R-:W-:-:S04]  /*4a00*/  LOP3.LUT R12, R229, 0x38, R11, 0xf8, !PT ;  /* 0x00000038e50c7812 */ /* 0x000fc800078ef80b */
[----:B------:R-:W-:-:S05]  /*4a10*/  LOP3.LUT R12, R12, R14, RZ, 0x3c, !PT ;  /* 0x0000000e0c0c7212 */ /* 0x000fca00078e3cff */
[----:B----4-:R-:W-:Y:S02]  /*4a20*/  IMAD.IADD R13, R13, 0x1, R12 ;  /* 0x000000010d0d7824 */ /* 0x010fe400078e020c */
[C---:B------:R-:W-:Y:S02]  /*4a30*/  IMAD R12, R18.reuse, 0x1800, R81 ;  /* 0x00001800120c7824 */ /* 0x040fe400078e0251 */
[----:B------:R-:W-:Y:S02]  /*4a40*/  IMAD R14, R18, 0x1800, R13 ;  /* 0x00001800120e7824 */ /* 0x000fe400078e020d */
[--C-:B------:R-:W-:Y:S02]  /*4a50*/  IMAD R12, R12, 0x2, R19.reuse ;  /* 0x000000020c0c7824 */ /* 0x100fe400078e0213 */
[----:B------:R-:W-:-:S04]  /*4a60*/  IMAD R32, R14, 0x2, R19 ;  /* 0x000000020e207824 */ /* 0x000fc800078e0213 */
[----:B------:R-:W0:Y:S04]  /*4a70*/  LDS.128 R12, [R12+0x1c400] ;  /* 0x01c400000c0c7984 */ /* 0x000e280000000c00 */
[----:B------:R-:W1:Y:S01]  /*4a80*/  LDS.128 R32, [R32+0x1c400] ;  /* 0x01c4000020207984 */ /* 0x000e620000000c00 */
[----:B------:R-:W-:Y:S05]  /*4a90*/  @P2 BRA `(.L_x_9725) ;  /* 0x00000004006c2947 */ /* 0x000fea0003800000 */
[----:B------:R-:W-:Y:S01]  /*4aa0*/  SHF.R.U32.HI R106, RZ, 0x10, R41 ;  /* 0x00000010ff6a7819 */ /* 0x000fe20000011629 */
[----:B0-----:R-:W-:Y:S01]  /*4ab0*/  IMAD.U32 R39, R13, 0x10000, RZ ;  /* 0x000100000d277824 */ /* 0x001fe200078e00ff */
[----:B------:R-:W-:Y:S02]  /*4ac0*/  SHF.R.U32.HI R48, RZ, 0x10, R45 ;  /* 0x00000010ff307819 */ /* 0x000fe4000001162d */
[--C-:B------:R-:W-:Y:S02]  /*4ad0*/  SHF.R.U64 R50, R42, 0x10, R43.reuse ;  /* 0x000000102a327819 */ /* 0x100fe4000000122b */
[----:B------:R-:W-:Y:S02]  /*4ae0*/  PRMT R109, R109, 0x5410, R106 ;  /* 0x000054106d6d7816 */ /* 0x000fe4000000006a */
[----:B------:R-:W-:Y:S02]  /*4af0*/  PRMT R113, R113, 0x5410, R48 ;  /* 0x0000541071717816 */ /* 0x000fe40000000030 */
[----:B------:R-:W-:Y:S01]  /*4b00*/  SHF.R.U32.HI R92, RZ, 0x10, R43 ;  /* 0x00000010ff5c7819 */ /* 0x000fe2000001162b */
[----:B-1----:R-:W-:Y:S01]  /*4b10*/  IMAD.U32 R43, R33, 0x10000, RZ ;  /* 0x00010000212b7824 */ /* 0x002fe200078e00ff */
[----:B---3--:R-:W-:Y:S01]  /*4b20*/  SHF.R.U32.HI R94, RZ, 0x10, R47 ;  /* 0x00000010ff5e7819 */ /* 0x008fe2000001162f */
[----:B------:R-:W-:Y:S01]  /*4b30*/  IMAD.U32 R48, R109, 0x10000, RZ ;  /* 0x000100006d307824 */ /* 0x000fe200078e00ff */
[----:B------:R-:W-:Y:S01]  /*4b40*/  PRMT R105, R105, 0x5410, R50 ;  /* 0x0000541069697816 */ /* 0x000fe20000000032 */
[----:B------:R-:W-:Y:S01]  /*4b50*/  IMAD.U32 R50, R113, 0x10000, RZ ;  /* 0x0001000071327824 */ /* 0x000fe200078e00ff */
[----:B------:R-:W-:-:S02]  /*4b60*/  PRMT R107, R107, 0x5410, R92 ;  /* 0x000054106b6b7816 */ /* 0x000fc4000000005c */
[----:B------:R-:W-:Y:S01]  /*4b70*/  PRMT R111, R111, 0x5410, R94 ;  /* 0x000054106f6f7816 */ /* 0x000fe2000000005e */
[C---:B------:R-:W-:Y:S01]  /*4b80*/  FMUL.FTZ R92, R43.reuse, R50 ;  /* 0x000000322b5c7220 */ /* 0x040fe20000410000 */
[-C--:B------:R-:W-:Y:S01]  /*4b90*/  FMUL.FTZ R94, R43, R48.reuse ;  /* 0x000000302b5e7220 */ /* 0x080fe20000410000 */
[----:B------:R-:W-:Y:S01]  /*4ba0*/  SHF.R.U64 R51, R44, 0x10, R45 ;  /* 0x000000102c337819 */ /* 0x000fe2000000122d */
[----:B------:R-:W-:Y:S01]  /*4bb0*/  IMAD.U32 R45, R35, 0x10000, RZ ;  /* 0x00010000232d7824 */ /* 0x000fe200078e00ff */
[----:B------:R-:W-:Y:S01]  /*4bc0*/  SHF.R.U64 R49, R46, 0x10, R47 ;  /* 0x000000102e317819 */ /* 0x000fe2000000122f */
[----:B------:R-:W-:Y:S01]  /*4bd0*/  FFMA.FTZ R92, R39, R48, -R92 ;  /* 0x00000030275c7223 */ /* 0x000fe2000001085c */
[----:B------:R-:W-:Y:S01]  /*4be0*/  LOP3.LUT R44, R33, 0xffff0000, RZ, 0xc0, !PT ;  /* 0xffff0000212c7812 */ /* 0x000fe200078ec0ff */
[----:B------:R-:W-:Y:S01]  /*4bf0*/  FFMA.FTZ R94, R39, R50, R94 ;  /* 0x00000032275e7223 */ /* 0x000fe2000001005e */
[----:B------:R-:W-:Y:S01]  /*4c00*/  LOP3.LUT R113, R113, 0xffff0000, RZ, 0xc0, !PT ;  /* 0xffff000071717812 */ /* 0x000fe200078ec0ff */
[----:B------:R-:W-:Y:S01]  /*4c10*/  IMAD.U32 R39, R107, 0x10000, RZ ;  /* 0x000100006b277824 */ /* 0x000fe200078e00ff */
[----:B------:R-:W-:Y:S01]  /*4c20*/  LOP3.LUT R109, R109, 0xffff0000, RZ, 0xc0, !PT ;  /* 0xffff00006d6d7812 */ /* 0x000fe200078ec0ff */
[----:B------:R-:W-:Y:S01]  /*4c30*/  IMAD.U32 R43, R111, 0x10000, RZ ;  /* 0x000100006f2b7824 */ /* 0x000fe200078e00ff */
[----:B------:R-:W-:Y:S01]  /*4c40*/  SHF.R.U64 R93, R40, 0x10, R41 ;  /* 0x00000010285d7819 */ /* 0x000fe20000001229 */
[----:B------:R-:W-:Y:S01]  /*4c50*/  IMAD.U32 R41, R32, 0x10000, RZ ;  /* 0x0001000020297824 */ /* 0x000fe200078e00ff */
[----:B------:R-:W-:Y:S01]  /*4c60*/  PRMT R110, R110, 0x5410, R49 ;  /* 0x000054106e6e7816 */ /* 0x000fe20000000031 */
[C---:B------:R-:W-:Y:S01]  /*4c70*/  FMUL.FTZ R47, R44.reuse, R113 ;  /* 0x000000712c2f7220 */ /* 0x040fe20000410000 */
[----:B------:R-:W-:Y:S01]  /*4c80*/  LOP3.LUT R40, R13, 0xffff0000, RZ, 0xc0, !PT ;  /* 0xffff00000d287812 */ /* 0x000fe200078ec0ff */
[----:B------:R-:W-:Y:S01]  /*4c90*/  FMUL.FTZ R49, R44, R109 ;  /* 0x0000006d2c317220 */ /* 0x000fe20000410000 */
[----:B------:R-:W-:Y:S01]  /*4ca0*/  LOP3.LUT R42, R32, 0xffff0000, RZ, 0xc0, !PT ;  /* 0xffff0000202a7812 */ /* 0x000fe200078ec0ff */
[----:B------:R-:W-:Y:S01]  /*4cb0*/  IMAD.U32 R32, R15, 0x10000, RZ ;  /* 0x000100000f207824 */ /* 0x000fe200078e00ff */
[----:B------:R-:W-:Y:S01]  /*4cc0*/  LOP3.LUT R46, R35, 0xffff0000, RZ, 0xc0, !PT ;  /* 0xffff0000232e7812 */ /* 0x000fe200078ec0ff */
[----:B------:R-:W-:Y:S01]  /*4cd0*/  FMUL.FTZ R44, R45, R39 ;  /* 0x000000272d2c7220 */ /* 0x000fe20000410000 */
[----:B------:R-:W-:Y:S01]  /*4ce0*/  LOP3.LUT R111, R111, 0xffff0000, RZ, 0xc0, !PT ;  /* 0xffff00006f6f7812 */ /* 0x000fe200078ec0ff */
[----:B------:R-:W-:Y:S01]  /*4cf0*/  FFMA.FTZ R47, R40, R109, -R47 ;  /* 0x0000006d282f7223 */ /* 0x000fe2000001082f */
[----:B------:R-:W-:Y:S01]  /*4d00*/  PRMT R112, R112, 0x5410, R51 ;  /* 0x0000541070707816 */ /* 0x000fe20000000033 */
[----:B------:R-:W-:Y:S01]  /*4d10*/  FMUL.FTZ R51, R45, R43 ;  /* 0x0000002b2d337220 */ /* 0x000fe20000410000 */
[----:B------:R-:W-:Y:S01]  /*4d20*/  PRMT R108, R108, 0x5410, R93 ;  /* 0x000054106c6c7816 */ /* 0x000fe2000000005d */
[----:B------:R-:W-:Y:S01]  /*4d30*/  FFMA.FTZ R49, R40, R113, R49 ;  /* 0x0000007128317223 */ /* 0x000fe20000010031 */
[----:B------:R-:W-:Y:S01]  /*4d40*/  LOP3.LUT R107, R107, 0xffff0000, RZ, 0xc0, !PT ;  /* 0xffff00006b6b7812 */ /* 0x000fe200078ec0ff */
[----:B------:R-:W-:Y:S01]  /*4d50*/  FFMA.FTZ R48, R32, R43, R44 ;  /* 0x0000002b20307223 */ /* 0x000fe2000001002c */
[----:B------:R-:W-:Y:S01]  /*4d60*/  LOP3.LUT R33, R15, 0xffff0000, RZ, 0xc0, !PT ;  /* 0xffff00000f217812 */ /* 0x000fe200078ec0ff */
[----:B------:R-:W-:Y:S01]  /*4d70*/  FMUL.FTZ R44, R46, R111 ;  /* 0x0000006f2e2c7220 */ /* 0x000fe20000410000 */
[----:B------:R-:W-:Y:S01]  /*4d80*/  SHF.L.U32 R40, R112, 0x10, RZ ;  /* 0x0000001070287819 */ /* 0x000fe200000006ff */
[----:B------:R-:W-:Y:S01]  /*4d90*/  FFMA.FTZ R51, R32, R39, -R51 ;  /* 0x0000002720337223 */ /* 0x000fe20000010833 */
[----:B------:R-:W-:-:S02]  /*4da0*/  IMAD.U32 R32, R108, 0x10000, RZ ;  /* 0x000100006c207824 */ /* 0x000fc400078e00ff */
[-C--:B------:R-:W-:Y:S01]  /*4db0*/  FMUL.FTZ R50, R46, R107.reuse ;  /* 0x0000006b2e327220 */ /* 0x080fe20000410000 */
[----:B------:R-:W-:Y:S01]  /*4dc0*/  FFMA.FTZ R46, R33, R107, -R44 ;  /* 0x0000006b212e7223 */ /* 0x000fe2000001082c */
[C---:B------:R-:W-:Y:S01]  /*4dd0*/  FMUL.FTZ R44, R41.reuse, R40 ;  /* 0x00000028292c7220 */ /* 0x040fe20000410000 */
[----:B------:R-:W-:Y:S01]  /*4de0*/  IMAD.U32 R13, R12, 0x10000, RZ ;  /* 0x000100000c0d7824 */ /* 0x000fe200078e00ff */
[----:B------:R-:W-:Y:S01]  /*4df0*/  LOP3.LUT R43, R112, 0xffff0000, RZ, 0xc0, !PT ;  /* 0xffff0000702b7812 */ /* 0x000fe200078ec0ff */
[-C--:B------:R-:W-:Y:S01]  /*4e00*/  FMUL.FTZ R41, R41, R32.reuse ;  /* 0x0000002029297220 */ /* 0x080fe20000410000 */
[----:B------:R-:W-:Y:S01]  /*4e10*/  LOP3.LUT R12, R12, 0xffff0000, RZ, 0xc0, !PT ;  /* 0xffff00000c0c7812 */ /* 0x000fe200078ec0ff */
[----:B------:R-:W-:Y:S01]  /*4e20*/  IMAD.U32 R35, R34, 0x10000, RZ ;  /* 0x0001000022237824 */ /* 0x000fe200078e00ff */
[----:B------:R-:W-:Y:S01]  /*4e30*/  LOP3.LUT R39, R108, 0xffff0000, RZ, 0xc0, !PT ;  /* 0xffff00006c277812 */ /* 0x000fe200078ec0ff */
        /* <DEDUP_REMOVED lines=9> */
[----:B------:R-:W-:-:S02]  /*4ed0*/  IMAD.U32 R15, R14, 0x10000, RZ ;  /* 0x000100000e0f7824 */ /* 0x000fc400078e00ff */
        /* <DEDUP_REMOVED lines=10> */
[C---:B------:R-:W-:Y:S01]  /*4f80*/  FFMA.FTZ R34, R14.reuse, R13, R34 ;  /* 0x0000000d0e227223 */ /* 0x040fe20000010022 */
[----:B------:R-:W-:Y:S01]  /*4f90*/  FFMA.FTZ R39, R14, R105, -R39 ;  /* 0x000000690e277223 */ /* 0x000fe20000010827 */
        /* <DEDUP_REMOVED lines=11> */
.L_x_9725:
[----:B------:R-:W-:Y:S05]  /*5050*/  BSYNC B1 ;  /* 0x0000000000017941 */ /* 0x000fea0003800000 */
.L_x_9724:
[----:B------:R-:W-:Y:S01]  /*5060*/  ISETP.GE.AND P2, PT, R11, R104, PT ;  /* 0x000000680b00720c */ /* 0x000fe20003f46270 */
[----:B0-----:R0:W-:Y:S02]  /*5070*/  ST.E.128 desc[UR40][R36.64], R12 ;  /* 0x0000000c24007985 */ /* 0x0011e4000c101d28 */
[----:B0-----:R-:W-:Y:S02]  /*5080*/  IMAD.MOV.U32 R12, RZ, RZ, R102 ;  /* 0x000000ffff0c7224 */ /* 0x001fe400078e0066 */
[----:B------:R-:W-:-:S08]  /*5090*/  IMAD.MOV.U32 R13, RZ, RZ, R38 ;  /* 0x000000ffff0d7224 */ /* 0x000fd000078e0026 */
[----:B------:R-:W-:Y:S05]  /*50a0*/  @P2 BRA `(.L_x_9708) ;  /* 0x00000004001c2947 */ /* 0x000fea0003800000 */
[----:B------:R-:W-:-:S05]  /*50b0*/  IMAD.WIDE R12, R11, 0x2, R12 ;  /* 0x000000020b0c7825 */ /* 0x000fca00078e020c */
[----:B-1----:R0:W-:Y:S01]  /*50c0*/  ST.E.128 desc[UR40][R12.64], R32 ;  /* 0x000000200c007985 */ /* 0x0021e2000c101d28 */
[----:B------:R-:W-:Y:S05]  /*50d0*/  BRA `(.L_x_9708) ;  /* 0x0000000400107947 */ /* 0x000fea0003800000 */
.L_x_9689:
[----:B------:R-:W-:-:S13]  /*50e0*/  ISETP.NE.AND P3, PT, R205, 0x3, PT ;  /* 0x00000003cd00780c */ /* 0x000fda0003f65270 */
[----:B------:R-:W-:Y:S05]  /*50f0*/  @!P3 BRA `(.L_x_9726) ;  /* 0x000000000004b947 */ /* 0x000fea0003800000 */
[----:B------:R-:W-:Y:S01]  /*5100*/  BPT.TRAP 0x1 ;  /* 0x000000040000795c */ /* 0x000fe20000300000 */
.L_x_9726:
[----:B------:R-:W-:Y:S01]  /*5110*/  IMAD R89, R18, 0x8, R19 ;  /* 0x0000000812597824 */ /* 0x000fe200078e0213 */
[----:B------:R-:W-:Y:S01]  /*5120*/  SHF.L.U32 R101, R203, 0x1f, RZ ;  /* 0x0000001fcb657819 */ /* 0x000fe200000006ff */
[----:B------:R-:W-:Y:S01]  /*5130*/  BSSY B1, `(.L_x_9727) ;  /* 0x0000004000017945 */ /* 0x000fe20003800000 */
[----:B------:R-:W-:Y:S02]  /*5140*/  SHF.R.S32.HI R98, RZ, 0x1f, R97 ;  /* 0x0000001fff627819 */ /* 0x000fe40000011461 */
[----:B------:R-:W0:Y:S02]  /*5150*/  SYNCS.PHASECHK.TRANS64.TRYWAIT P2, [R89+URZ+0x22890], R101 ;  /* 0x02289065590075a7 */ /* 0x000e24000804017f */
[----:B0-----:R-:W-:Y:S05]  /*5160*/  @!P2 BRA `(.L_x_9728) ;  /* 0x00000128006ca947 */ /* 0x001fea0003800000 */
.L_x_9961:
[----:B------:R-:W-:Y:S05]  /*5170*/  BSYNC B1 ;  /* 0x0000000000017941 */ /* 0x000fea0003800000 */
.L_x_9727:
        /* <DEDUP_REMOVED lines=20> */
[----:B------:R-:W-:Y:S01]  /*52c0*/  IMAD.IADD R38, R100, 0x1, -R200 ;  /* 0x0000000164267824 */ /* 0x000fe200078e0ac8 */
[----:B------:R-:W-:Y:S02]  /*52d0*/  UMOV UR4, 0xffffffff ;  /* 0xffffffff00047882 */ /* 0x000fe40000000000 */
[----:B------:R-:W-:Y:S02]  /*52e0*/  LEA.HI.X R37, R12, UR5, R11, 0x1, P2 ;  /* 0x000000050c257c11 */ /* 0x000fe400090f0c0b */
[----:B------:R-:W-:Y:S01]  /*52f0*/  ISETP.GE.AND P2, PT, R38, 0x1, PT ;  /* 0x000000012600780c */ /* 0x000fe20003f46270 */
[----:B------:R-:W-:-:S12]  /*5300*/  BRA.DIV UR4, `(.L_x_9729) ;  /* 0x0000012a04187947 */ /* 0x000fd8000b800000 */
[----:B------:R1:W2:Y:S04]  /*5310*/  SHFL.IDX PT, R33, R37, RZ, 0x1c1f ;  /* 0x001c1fff25217589 */ /* 0x0002a800000e0000 */
[----:B------:R1:W3:Y:S02]  /*5320*/  SHFL.IDX PT, R14, R36, RZ, 0x1c1f ;  /* 0x001c1fff240e7589 */ /* 0x0002e400000e0000 */
.L_x_9965:
[----:B------:R-:W-:Y:S04]  /*5330*/  BSSY B1, `(.L_x_9730) ;  /* 0x000000d000017945 */ /* 0x000fe80003800000 */
[----:B------:R-:W-:Y:S05]  /*5340*/  @!P2 BRA `(.L_x_9731) ;  /* 0x00000000002ca947 */ /* 0x000fea0003800000 */
[----:B------:R-:W-:Y:S02]  /*5350*/  ULDC UR4, c[0x0][0x2f4] ;  /* 0x0000bd0000047ab9 */ /* 0x000fe40000000800 */
[----:B------:R-:W-:-:S13]  /*5360*/  ISETP.GE.AND P2, PT, R16, UR4, PT ;  /* 0x0000000410007c0c */ /* 0x000fda000bf46270 */
[----:B---3--:R-:W-:-:S04]  /*5370*/  @!P2 LEA R34, P4, R16, R14, 0x1 ;  /* 0x0000000e1022a211 */ /* 0x008fc800078808ff */
[----:B--2---:R-:W-:Y:S02]  /*5380*/  @!P2 LEA.HI.X R35, R16, R33, R17, 0x1, P4 ;  /* 0x000000211023a211 */ /* 0x004fe400020f0c11 */
[----:B------:R-:W-:-:S13]  /*5390*/  ISETP.GE.AND P4, PT, R2, UR4, PT ;  /* 0x0000000402007c0c */ /* 0x000fda000bf86270 */
[C---:B------:R-:W-:Y:S02]  /*53a0*/  @!P4 LEA R32, P5, R2.reuse, R14, 0x1 ;  /* 0x0000000e0220c211 */ /* 0x040fe400078a08ff */
[----:B------:R-:W2:Y:S02]  /*53b0*/  @!P2 LDS.128 R12, [R94] ;  /* 0x000000005e0ca984 */ /* 0x000ea40000000c00 */
[----:B------:R-:W-:Y:S02]  /*53c0*/  @!P4 LEA.HI.X R33, R2, R33, R201, 0x1, P5 ;  /* 0x000000210221c211 */ /* 0x000fe400028f0cc9 */
[----:B--2---:R-:W-:Y:S04]  /*53d0*/  @!P2 ST.E.128 desc[UR40][R34.64], R12 ;  /* 0x0000000c2200a985 */ /* 0x004fe8000c101d28 */
[----:B------:R-:W2:Y:S04]  /*53e0*/  @!P4 LDS.128 R12, [R92] ;  /* 0x000000005c0cc984 */ /* 0x000ea80000000c00 */
[----:B--2---:R4:W-:Y:S02]  /*53f0*/  @!P4 ST.E.128 desc[UR40][R32.64], R12 ;  /* 0x0000000c2000c985 */ /* 0x0049e4000c101d28 */
.L_x_9731:
[----:B------:R-:W-:Y:S05]  /*5400*/  BSYNC B1 ;  /* 0x0000000000017941 */ /* 0x000fea0003800000 */
.L_x_9730:
[----:B------:R-:W-:-:S03]  /*5410*/  UMOV UR4, 0xffffffff ;  /* 0xffffffff00047882 */ /* 0x000fc60000000000 */
[----:B------:R-:W-:Y:S05]  /*5420*/  BRA.DIV UR4, `(.L_x_9732) ;  /* 0x0000012a04187947 */ /* 0x000fea000b800000 */
[----:B--2-4-:R2:W4:Y:S04]  /*5430*/  SHFL.IDX PT, R33, R37, 0x1, 0x1c1f ;  /* 0x003c1f0025217f89 */ /* 0x01452800000e0000 */
[----:B---3--:R2:W3:Y:S02]  /*5440*/  SHFL.IDX PT, R14, R36, 0x1, 0x1c1f ;  /* 0x003c1f00240e7f89 */ /* 0x0084e400000e0000 */
.L_x_9969:
[----:B------:R-:W-:-:S13]  /*5450*/  ISETP.GE.AND P2, PT, R38, 0x41, PT ;  /* 0x000000412600780c */ /* 0x000fda0003f46270 */
[----:B------:R-:W-:Y:S05]  /*5460*/  @!P2 BRA `(.L_x_9708) ;  /* 0x00000000002ca947 */ /* 0x000fea0003800000 */
[----:B------:R-:W-:Y:S02]  /*5470*/  ULDC UR4, c[0x0][0x2f4] ;  /* 0x0000bd0000047ab9 */ /* 0x000fe40000000800 */
[----:B------:R-:W-:-:S13]  /*5480*/  ISETP.GE.AND P2, PT, R16, UR4, PT ;  /* 0x0000000410007c0c */ /* 0x000fda000bf46270 */
[----:B---3--:R-:W-:-:S04]  /*5490*/  @!P2 LEA R34, P4, R16, R14, 0x1 ;  /* 0x0000000e1022a211 */ /* 0x008fc800078808ff */
[----:B----4-:R-:W-:Y:S02]  /*54a0*/  @!P2 LEA.HI.X R35, R16, R33, R17, 0x1, P4 ;  /* 0x000000211023a211 */ /* 0x010fe400020f0c11 */
[----:B------:R-:W-:-:S13]  /*54b0*/  ISETP.GE.AND P4, PT, R2, UR4, PT ;  /* 0x0000000402007c0c */ /* 0x000fda000bf86270 */
[C---:B------:R-:W-:Y:S02]  /*54c0*/  @!P4 LEA R32, P5, R2.reuse, R14, 0x1 ;  /* 0x0000000e0220c211 */ /* 0x040fe400078a08ff */
[----:B------:R-:W3:Y:S02]  /*54d0*/  @!P2 LDS.128 R12, [R94+0x2000] ;  /* 0x002000005e0ca984 */ /* 0x000ee40000000c00 */
[----:B------:R-:W-:Y:S02]  /*54e0*/  @!P4 LEA.HI.X R33, R2, R33, R201, 0x1, P5 ;  /* 0x000000210221c211 */ /* 0x000fe400028f0cc9 */
[----:B---3--:R-:W-:Y:S04]  /*54f0*/  @!P2 ST.E.128 desc[UR40][R34.64], R12 ;  /* 0x0000000c2200a985 */ /* 0x008fe8000c101d28 */
[----:B------:R-:W3:Y:S04]  /*5500*/  @!P4 LDS.128 R12, [R92+0x2000] ;  /* 0x002000005c0cc984 */ /* 0x000ee80000000c00 */
[----:B---3--:R3:W-:Y:S02]  /*5510*/  @!P4 ST.E.128 desc[UR40][R32.64], R12 ;  /* 0x0000000c2000c985 */ /* 0x0087e4000c101d28 */
.L_x_9708:
[----:B------:R-:W-:Y:S05]  /*5520*/  BSYNC B0 ;  /* 0x0000000000007941 */ /* 0x000fea0003800000 */
.L_x_9688:
[----:B------:R-:W5:Y:S01]  /*5530*/  S2R R11, SR_TID.X ;  /* 0x00000000000b7919 */ /* 0x000f620000002100 */
        /* <DEDUP_REMOVED lines=8> */
[----:B-----5:R-:W-:Y:S01]  /*55c0*/  LOP3.LUT R11, R11, 0x7f, RZ, 0xc0, !PT ;  /* 0x0000007f0b0b7812 */ /* 0x020fe200078ec0ff */
[----:B--2---:R2:W-:Y:S03]  /*55d0*/  BAR.SYNC.DEFER_BLOCKING R62, 0x80 ;  /* 0x0002003e0000751d */ /* 0x0045e60000010000 */
[----:B------:R-:W-:-:S13]  /*55e0*/  ISETP.NE.AND P2, PT, R11, RZ, PT ;  /* 0x000000ff0b00720c */ /* 0x000fda0003f45270 */
[----:B------:R-:W-:-:S05]  /*55f0*/  @!P2 VIADD R11, R89, 0x228a0 ;  /* 0x000228a0590ba836 */ /* 0x000fca0000000000 */
[----:B------:R-:W-:-:S04]  /*5600*/  @!P2 PRMT R11, RZ, 0x654, R11 ;  /* 0x00000654ff0ba816 */ /* 0x000fc8000000000b */
[----:B------:R2:W-:Y:S01]  /*5610*/  @!P2 SYNCS.ARRIVE.TRANS64.RED.A1T0 RZ, [R11+URZ], RZ ;  /* 0x000000ff0bffa9a7 */ /* 0x0005e2000810043f */
[----:B------:R-:W-:Y:S05]  /*5620*/  @!P3 BRA `(.L_x_9734) ;  /* 0x000000000004b947 */ /* 0x000fea0003800000 */
[----:B------:R-:W-:Y:S01]  /*5630*/  BPT.TRAP 0x1 ;  /* 0x000000040000795c */ /* 0x000fe20000300000 */
.L_x_9734:
[----:B------:R-:W-:Y:S05]  /*5640*/  BSYNC B0 ;  /* 0x0000000000007941 */ /* 0x000fea0003800000 */
.L_x_9733:
[----:B------:R-:W5:Y:S01]  /*5650*/  SYNCS.PHASECHK.TRANS64.TRYWAIT P3, [R89+URZ+0x228b0], R101 ;  /* 0x0228b065590075a7 */ /* 0x000f62000806017f */
[----:B------:R-:W-:Y:S04]  /*5660*/  BSSY B0, `(.L_x_9735) ;  /* 0x0000002000007945 */ /* 0x000fe80003800000 */
[----:B-----5:R-:W-:Y:S05]  /*5670*/  @!P3 BRA `(.L_x_9736) ;  /* 0x0000012400ccb947 */ /* 0x020fea0003800000 */
.L_x_9970:
[----:B------:R-:W-:Y:S05]  /*5680*/  BSYNC B0 ;  /* 0x0000000000007941 */ /* 0x000fea0003800000 */
.L_x_9735:
[----:B------:R-:W-:Y:S01]  /*5690*/  ULDC.64 UR4, c[0x0][0x328] ;  /* 0x0000ca0000047ab9 */ /* 0x000fe20000000a00 */
[----:B------:R-:W-:Y:S01]  /*56a0*/  IMAD.IADD R100, R100, 0x1, -R200 ;  /* 0x0000000164647824 */ /* 0x000fe200078e0ac8 */
[----:B------:R-:W-:Y:S01]  /*56b0*/  BSSY B0, `(.L_x_9737) ;  /* 0x0000043000007945 */ /* 0x000fe20003800000 */
[----:B------:R-:W-:Y:S02]  /*56c0*/  IMAD R98, R98, UR4, RZ ;  /* 0x0000000462627c24 */ /* 0x000fe4000f8e02ff */
[----:B0--34-:R-:W-:-:S04]  /*56d0*/  IMAD.WIDE.U32 R12, R97, UR4, RZ ;  /* 0x00000004610c7c25 */ /* 0x019fc8000f8e00ff */
[----:B------:R-:W-:Y:S01]  /*56e0*/  IMAD R97, R97, UR5, R98 ;  /* 0x0000000561617c24 */ /* 0x000fe2000f8e0262 */
[----:B------:R-:W-:Y:S02]  /*56f0*/  ULDC.64 UR4, c[0x0][0x338] ;  /* 0x0000ce0000047ab9 */ /* 0x000fe40000000a00 */
[----:B------:R-:W-:Y:S02]  /*5700*/  IMAD R99, R99, UR4, RZ ;  /* 0x0000000463637c24 */ /* 0x000fe4000f8e02ff */
[----:B------:R-:W-:Y:S02]  /*5710*/  IMAD.IADD R13, R13, 0x1, R97 ;  /* 0x000000010d0d7824 */ /* 0x000fe400078e0261 */
[C---:B------:R-:W-:Y:S02]  /*5720*/  IMAD R99, R96.reuse, UR5, R99 ;  /* 0x0000000560637c24 */ /* 0x040fe4000f8e0263 */
[----:B------:R-:W-:Y:S01]  /*5730*/  IMAD.WIDE.U32 R12, R96, UR4, R12 ;  /* 0x00000004600c7c25 */ /* 0x000fe2000f8e000c */
[----:B------:R-:W-:-:S03]  /*5740*/  ULDC.64 UR4, c[0x0][0x330] ;  /* 0x0000cc0000047ab9 */ /* 0x000fc60000000a00 */
[----:B--2---:R-:W-:Y:S02]  /*5750*/  IMAD R11, R60, UR4, RZ ;  /* 0x000000043c0b7c24 */ /* 0x004fe4000f8e02ff */
[----:B------:R-:W-:Y:S02]  /*5760*/  IMAD.IADD R13, R13, 0x1, R99 ;  /* 0x000000010d0d7824 */ /* 0x000fe400078e0263 */
[C---:B------:R-:W-:Y:S02]  /*5770*/  IMAD R11, R74.reuse, UR5, R11 ;  /* 0x000000054a0b7c24 */ /* 0x040fe4000f8e020b */
[----:B------:R-:W-:Y:S01]  /*5780*/  IMAD.WIDE.U32 R12, R74, UR4, R12 ;  /* 0x000000044a0c7c25 */ /* 0x000fe2000f8e000c */
[----:B------:R-:W-:-:S03]  /*5790*/  ULDC.64 UR4, c[0x0][0x318] ;  /* 0x0000c60000047ab9 */ /* 0x000fc60000000a00 */
[----:B------:R-:W-:Y:S01]  /*57a0*/  IMAD.IADD R13, R13, 0x1, R11 ;  /* 0x000000010d0d7824 */ /* 0x000fe200078e020b */
[----:B-1----:R-:W-:Y:S01]  /*57b0*/  LEA R38, P3, R12, UR4, 0x1 ;  /* 0x000000040c267c11 */ /* 0x002fe2000f8608ff */
[----:B------:R-:W-:-:S03]  /*57c0*/  IMAD R11, R18, 0x6000, R68 ;  /* 0x00006000120b7824 */ /* 0x000fc600078e0244 */
[----:B------:R-:W-:Y:S01]  /*57d0*/  LEA.HI.X R39, R12, UR5, R13, 0x1, P3 ;  /* 0x000000050c277c11 */ /* 0x000fe200098f0c0d */
[----:B------:R-:W-:Y:S01]  /*57e0*/  IMAD.IADD R13, R64, 0x1, R11 ;  /* 0x00000001400d7824 */ /* 0x000fe200078e020b */
[----:B------:R-:W-:Y:S01]  /*57f0*/  ISETP.GE.AND P3, PT, R100, 0x1, PT ;  /* 0x000000016400780c */ /* 0x000fe20003f66270 */
[----:B------:R0:W1:Y:S01]  /*5800*/  SHFL.IDX PT, R43, R38, RZ, 0x1c1f ;  /* 0x001c1fff262b7589 */ /* 0x00006200000e0000 */
[--C-:B------:R-:W-:Y:S02]  /*5810*/  IMAD R40, R11, 0x2, R24.reuse ;  /* 0x000000020b287824 */ /* 0x100fe400078e0218 */
[----:B------:R-:W-:Y:S01]  /*5820*/  IMAD R42, R13, 0x2, R24 ;  /* 0x000000020d2a7824 */ /* 0x000fe200078e0218 */
[----:B------:R0:W2:Y:S08]  /*5830*/  SHFL.IDX PT, R41, R39, RZ, 0x1c1f ;  /* 0x001c1fff27297589 */ /* 0x0000b000000e0000 */
[----:B0-----:R-:W-:Y:S05]  /*5840*/  @!P3 BRA `(.L_x_9738) ;  /* 0x0000000000a4b947 */ /* 0x001fea0003800000 */
[----:B------:R-:W-:Y:S02]  /*5850*/  ISETP.NE.AND P5, PT, R82, RZ, PT ;  /* 0x000000ff5200720c */ /* 0x000fe40003fa5270 */
[----:B------:R-:W-:Y:S02]  /*5860*/  ISETP.NE.AND P4, PT, R83, RZ, PT ;  /* 0x000000ff5300720c */ /* 0x000fe40003f85270 */
[----:B------:R-:W-:-:S09]  /*5870*/  PRMT R11, R3, 0x8880, RZ ;  /* 0x00008880030b7816 */ /* 0x000fd200000000ff */
[----:B------:R-:W0:Y:S01]  /*5880*/  @P5 LDS.128 R12, [R40] ;  /* 0x00000000280c5984 */ /* 0x000e220000000c00 */
[----:B-1----:R-:W-:-:S04]  /*5890*/  @P5 LEA R36, P3, R16, R43, 0x1 ;  /* 0x0000002b10245211 */ /* 0x002fc800078608ff */
[----:B--2---:R-:W-:Y:S02]  /*58a0*/  @P5 LEA.HI.X R37, R16, R41, R17, 0x1, P3 ;  /* 0x0000002910255211 */ /* 0x004fe400018f0c11 */
[----:B------:R-:W-:-:S04]  /*58b0*/  @P4 LEA R34, P3, R2, R43, 0x1 ;  /* 0x0000002b02224211 */ /* 0x000fc800078608ff */
[----:B------:R-:W-:Y:S02]  /*58c0*/  @P4 LEA.HI.X R35, R2, R41, R201, 0x1, P3 ;  /* 0x0000002902234211 */ /* 0x000fe400018f0cc9 */
[----:B------:R-:W-:-:S13]  /*58d0*/  ISETP.NE.AND P3, PT, R84, RZ, PT ;  /* 0x000000ff5400720c */ /* 0x000fda0003f65270 */
[----:B------:R-:W-:-:S04]  /*58e0*/  @P3 LEA R32, P6, R209, R43, 0x1 ;  /* 0x0000002bd1203211 */ /* 0x000fc800078c08ff */
[----:B------:R-:W-:Y:S01]  /*58f0*/  @P3 LEA.HI.X R33, R209, R41, R222, 0x1, P6 ;  /* 0x00000029d1213211 */ /* 0x000fe200030f0cde */
[----:B0-----:R0:W-:Y:S01]  /*5900*/  @P5 ST.E.128 desc[UR40][R36.64], R12 ;  /* 0x0000000c24005985 */ /* 0x0011e2000c101d28 */
[----:B------:R-:W-:-:S03]  /*5910*/  ISETP.NE.AND P5, PT, R85, RZ, PT ;  /* 0x000000ff5500720c */ /* 0x000fc60003fa5270 */
[----:B------:R-:W1:Y:S10]  /*5920*/  @P4 LDS.128 R12, [R42] ;  /* 0x000000002a0c4984 */ /* 0x000e740000000c00 */
[----:B0-----:R-:W-:-:S04]  /*5930*/  @P5 LEA R36, P6, R208, R43, 0x1 ;  /* 0x0000002bd0245211 */ /* 0x001fc800078c08ff */
[----:B------:R-:W-:Y:S01]  /*5940*/  @P5 LEA.HI.X R37, R208, R41, R221, 0x1, P6 ;  /* 0x00000029d0255211 */ /* 0x000fe200030f0cdd */
[----:B-1----:R0:W-:Y:S01]  /*5950*/  @P4 ST.E.128 desc[UR40][R34.64], R12 ;  /* 0x0000000c22004985 */ /* 0x0021e2000c101d28 */
[----:B------:R-:W-:-:S03]  /*5960*/  ISETP.NE.AND P4, PT, R86, RZ, PT ;  /* 0x000000ff5600720c */ /* 0x000fc60003f85270 */
[----:B------:R-:W1:Y:S10]  /*5970*/  @P3 LDS.128 R12, [R40+0x3000] ;  /* 0x00300000280c3984 */ /* 0x000e740000000c00 */
        /* <DEDUP_REMOVED lines=13> */
[----:B------:R-:W-:-:S03]  /*5a50*/  ISETP.GT.AND P4, PT, R11, -0x1, PT ;  /* 0xffffffff0b00780c */ /* 0x000fc60003f84270 */
[----:B------:R-:W1:Y:S10]  /*5a60*/  @P3 LDS.128 R12, [R42+0x6000] ;  /* 0x006000002a0c3984 */ /* 0x000e740000000c00 */
[----:B0-----:R-:W-:-:S04]  /*5a70*/  @!P4 LEA R34, P6, R210, R43, 0x1 ;  /* 0x0000002bd222c211 */ /* 0x001fc800078c08ff */
[----:B------:R-:W-:Y:S01]  /*5a80*/  @!P4 LEA.HI.X R35, R210, R41, R217, 0x1, P6 ;  /* 0x00000029d223c211 */ /* 0x000fe200030f0cd9 */
[----:B-1----:R-:W-:Y:S04]  /*5a90*/  @P3 ST.E.128 desc[UR40][R32.64], R12 ;  /* 0x0000000c20003985 */ /* 0x002fe8000c101d28 */
[----:B------:R-:W0:Y:S04]  /*5aa0*/  @P5 LDS.128 R12, [R40+0x9000] ;  /* 0x00900000280c5984 */ /* 0x000e280000000c00 */
[----:B0-----:R-:W-:Y:S04]  /*5ab0*/  @P5 ST.E.128 desc[UR40][R36.64], R12 ;  /* 0x0000000c24005985 */ /* 0x001fe8000c101d28 */
[----:B------:R-:W0:Y:S04]  /*5ac0*/  @!P4 LDS.128 R12, [R42+0x9000] ;  /* 0x009000002a0cc984 */ /* 0x000e280000000c00 */
[----:B0-----:R0:W-:Y:S02]  /*5ad0*/  @!P4 ST.E.128 desc[UR40][R34.64], R12 ;  /* 0x0000000c2200c985 */ /* 0x0011e4000c101d28 */
.L_x_9738:
[----:B------:R-:W-:Y:S05]  /*5ae0*/  BSYNC B0 ;  /* 0x0000000000007941 */ /* 0x000fea0003800000 */
.L_x_9737:
[----:B------:R-:W-:Y:S01]  /*5af0*/  ISETP.GE.AND P3, PT, R100, 0x41, PT ;  /* 0x000000416400780c */ /* 0x000fe20003f66270 */
[----:B------:R-:W3:Y:S01]  /*5b00*/  SHFL.IDX PT, R39, R39, 0x1, 0x1c1f ;  /* 0x003c1f0027277f89 */ /* 0x000ee200000e0000 */
[----:B------:R-:W-:Y:S03]  /*5b10*/  BSSY B0, `(.L_x_9739) ;  /* 0x000002c000007945 */ /* 0x000fe60003800000 */
[----:B------:R4:W0:Y:S08]  /*5b20*/  SHFL.IDX PT, R11, R38, 0x1, 0x1c1f ;  /* 0x003c1f00260b7f89 */ /* 0x00083000000e0000 */
[----:B----4-:R-:W-:Y:S05]  /*5b30*/  @!P3 BRA `(.L_x_9740) ;  /* 0x0000000000a4b947 */ /* 0x010fea0003800000 */
[----:B------:R-:W-:Y:S02]  /*5b40*/  ISETP.NE.AND P5, PT, R82, RZ, PT ;  /* 0x000000ff5200720c */ /* 0x000fe40003fa5270 */
[----:B------:R-:W-:Y:S02]  /*5b50*/  ISETP.NE.AND P4, PT, R83, RZ, PT ;  /* 0x000000ff5300720c */ /* 0x000fe40003f85270 */
[----:B------:R-:W-:-:S09]  /*5b60*/  PRMT R38, R3, 0x8880, RZ ;  /* 0x0000888003267816 */ /* 0x000fd200000000ff */
[----:B0-----:R-:W0:Y:S01]  /*5b70*/  @P5 LDS.128 R12, [R40+0x2000] ;  /* 0x00200000280c5984 */ /* 0x001e220000000c00 */
[----:B------:R-:W-:-:S04]  /*5b80*/  @P5 LEA R36, P3, R16, R11, 0x1 ;  /* 0x0000000b10245211 */ /* 0x000fc800078608ff */
[----:B---3--:R-:W-:Y:S02]  /*5b90*/  @P5 LEA.HI.X R37, R16, R39, R17, 0x1, P3 ;  /* 0x0000002710255211 */ /* 0x008fe400018f0c11 */
[----:B------:R-:W-:-:S04]  /*5ba0*/  @P4 LEA R34, P3, R2, R11, 0x1 ;  /* 0x0000000b02224211 */ /* 0x000fc800078608ff */
[----:B------:R-:W-:Y:S02]  /*5bb0*/  @P4 LEA.HI.X R35, R2, R39, R201, 0x1, P3 ;  /* 0x0000002702234211 */ /* 0x000fe400018f0cc9 */
[----:B------:R-:W-:-:S13]  /*5bc0*/  ISETP.NE.AND P3, PT, R84, RZ, PT ;  /* 0x000000ff5400720c */ /* 0x000fda0003f65270 */
[----:B------:R-:W-:-:S04]  /*5bd0*/  @P3 LEA R32, P6, R209, R11, 0x1 ;  /* 0x0000000bd1203211 */ /* 0x000fc800078c08ff */
[----:B------:R-:W-:Y:S01]  /*5be0*/  @P3 LEA.HI.X R33, R209, R39, R222, 0x1, P6 ;  /* 0x00000027d1213211 */ /* 0x000fe200030f0cde */
[----:B0-----:R0:W-:Y:S01]  /*5bf0*/  @P5 ST.E.128 desc[UR40][R36.64], R12 ;  /* 0x0000000c24005985 */ /* 0x0011e2000c101d28 */
[----:B------:R-:W-:-:S03]  /*5c00*/  ISETP.NE.AND P5, PT, R85, RZ, PT ;  /* 0x000000ff5500720c */ /* 0x000fc60003fa5270 */
[----:B------:R-:W3:Y:S10]  /*5c10*/  @P4 LDS.128 R12, [R42+0x2000] ;  /* 0x002000002a0c4984 */ /* 0x000ef40000000c00 */
[----:B0-----:R-:W-:-:S04]  /*5c20*/  @P5 LEA R36, P6, R208, R11, 0x1 ;  /* 0x0000000bd0245211 */ /* 0x001fc800078c08ff */
[----:B------:R-:W-:Y:S01]  /*5c30*/  @P5 LEA.HI.X R37, R208, R39, R221, 0x1, P6 ;  /* 0x00000027d0255211 */ /* 0x000fe200030f0cdd */
[----:B---3--:R0:W-:Y:S01]  /*5c40*/  @P4 ST.E.128 desc[UR40][R34.64], R12 ;  /* 0x0000000c22004985 */ /* 0x0081e2000c101d28 */
        /* <DEDUP_REMOVED lines=15> */
[----:B------:R-:W-:-:S03]  /*5d40*/  ISETP.GT.AND P4, PT, R38, -0x1, PT ;  /* 0xffffffff2600780c */ /* 0x000fc60003f84270 */
[----:B------:R-:W3:Y:S10]  /*5d50*/  @P3 LDS.128 R12, [R42+0x8000] ;  /* 0x008000002a0c3984 */ /* 0x000ef40000000c00 */
[----:B0-----:R-:W-:-:S04]  /*5d60*/  @!P4 LEA R34, P6, R210, R11, 0x1 ;  /* 0x0000000bd222c211 */ /* 0x001fc800078c08ff */
[----:B------:R-:W-:Y:S01]  /*5d70*/  @!P4 LEA.HI.X R35, R210, R39, R217, 0x1, P6 ;  /* 0x00000027d223c211 */ /* 0x000fe200030f0cd9 */
[----:B---3--:R-:W-:Y:S04]  /*5d80*/  @P3 ST.E.128 desc[UR40][R32.64], R12 ;  /* 0x0000000c20003985 */ /* 0x008fe8000c101d28 */
[----:B------:R-:W0:Y:S04]  /*5d90*/  @P5 LDS.128 R12, [R40+0xb000] ;  /* 0x00b00000280c5984 */ /* 0x000e280000000c00 */
[----:B0-----:R-:W-:Y:S04]  /*5da0*/  @P5 ST.E.128 desc[UR40][R36.64], R12 ;  /* 0x0000000c24005985 */ /* 0x001fe8000c101d28 */
[----:B------:R-:W0:Y:S04]  /*5db0*/  @!P4 LDS.128 R12, [R42+0xb000] ;  /* 0x00b000002a0cc984 */ /* 0x000e280000000c00 */
[----:B0-----:R4:W-:Y:S02]  /*5dc0*/  @!P4 ST.E.128 desc[UR40][R34.64], R12 ;  /* 0x0000000c2200c985 */ /* 0x0019e4000c101d28 */
.L_x_9740:
[----:B------:R-:W-:Y:S05]  /*5dd0*/  BSYNC B0 ;  /* 0x0000000000007941 */ /* 0x000fea0003800000 */
.L_x_9739:
[----:B------:R-:W-:Y:S01]  /*5de0*/  @!PT LDS RZ, [RZ] ;  /* 0x00000000fffff984 */ /* 0x000fe20000000800 */
[----:B------:R-:W-:Y:S01]  /*5df0*/  @!PT LDS RZ, [RZ] ;  /* 0x00000000fffff984 */ /* 0x000fe20000000800 */
[----:B------:R-:W-:Y:S01]  /*5e00*/  @!PT LDS RZ, [RZ] ;  /* 0x00000000fffff984 */ /* 0x000fe20000000800 */
[----:B------:R-:W-:Y:S01]  /*5e10*/  @!PT LDS RZ, [RZ] ;  /* 0x00000000fffff984 */ /* 0x000fe20000000800 */
[----:B------:R5:W-:Y:S06]  /*5e20*/  MEMBAR.ALL.CTA ;  /* 0x0000000000007992 */ /* 0x000bec0000008000 */
[----:B-----5:R-:W5:Y:S01]  /*5e30*/  FENCE.VIEW.ASYNC.S ;  /* 0x00000000000073c6 */ /* 0x020f620000000000 */
[----:B------:R-:W-:Y:S01]  /*5e40*/  @!P2 VIADD R89, R89, 0x228c0 ;  /* 0x000228c05959a836 */ /* 0x000fe20000000000 */
[----:B-----5:R0:W-:Y:S01]  /*5e50*/  BAR.SYNC.DEFER_BLOCKING R62, 0x80 ;  /* 0x0002003e0000751d */ /* 0x0201e20000010000 */
[----:B------:R-:W-:Y:S01]  /*5e60*/  ISETP.NE.AND P3, PT, R91, RZ, PT ;  /* 0x000000ff5b00720c */ /* 0x000fe20003f65270 */
[----:B------:R-:W-:-:S02]  /*5e70*/  VIADD R18, R18, 0x1 ;  /* 0x0000000112127836 */ /* 0x000fc40000000000 */
[----:B------:R-:W-:-:S04]  /*5e80*/  @!P2 PRMT R89, RZ, 0x654, R89 ;  /* 0x00000654ff59a816 */ /* 0x000fc80000000059 */
[----:B------:R1:W-:Y:S01]  /*5e90*/  @!P2 SYNCS.ARRIVE.TRANS64.RED.A1T0 RZ, [R89+URZ], RZ ;  /* 0x000000ff59ffa9a7 */ /* 0x0003e2000810043f */
[----:B------:R-:W-:-:S04]  /*5ea0*/  ISETP.NE.AND P2, PT, R18, 0x2, PT ;  /* 0x000000021200780c */ /* 0x000fc80003f45270 */
[----:B0---4-:R-:W-:Y:S02]  /*5eb0*/  SEL R12, RZ, 0x1, P2 ;  /* 0x00000001ff0c7807 */ /* 0x011fe40001000000 */
[----:B------:R-:W-:Y:S02]  /*5ec0*/  SEL R18, R18, RZ, P2 ;  /* 0x000000ff12127207 */ /* 0x000fe40001000000 */
[----:B------:R-:W-:Y:S01]  /*5ed0*/  LOP3.LUT R203, R203, R12, RZ, 0x3c, !PT ;  /* 0x0000000ccbcb7212 */ /* 0x000fe200078e3cff */
[----:B-1----:R-:W-:Y:S06]  /*5ee0*/  @P3 BRA `(.L_x_9741) ;  /* 0xffffffc000e43947 */ /* 0x002fec000383ffff */
[----:B------:R-:W0:Y:S01]  /*5ef0*/  S2R R11, SR_TID.X ;  /* 0x00000000000b7919 */ /* 0x000e220000002100 */
[----:B------:R-:W-:Y:S02]  /*5f00*/  PLOP3.LUT P0, PT, PT, PT, PT, 0x8, 0x0 ;  /* 0x000000000000781c */ /* 0x000fe40003f0e170 */
[----:B0-----:R-:W-:-:S04]  /*5f10*/  SHF.R.U32.HI R11, RZ, 0x7, R11 ;  /* 0x00000007ff0b7819 */ /* 0x001fc8000001160b */
[----:B------:R-:W-:-:S13]  /*5f20*/  ISETP.NE.AND P3, PT, R11, 0x1, PT ;  /* 0x000000010b00780c */ /* 0x000fda0003f65270 */
[----:B------:R-:W-:Y:S06]  /*5f30*/  @!P3 BAR.ARV 0x9, 0x100 ;  /* 0x024400000000bb1d */ /* 0x000fec0000002000 */
.L_x_9683:
[----:B------:R-:W-:Y:S02]  /*5f40*/  ISETP.GE.AND P2, PT, R176, 0x1, PT ;  /* 0x00000001b000780c */ /* 0x000fe40003f46270 */
[----:B------:R-:W-:Y:S02]  /*5f50*/  CS2R R32, SRZ ;  /* 0x0000000000207805 */ /* 0x000fe4000001ff00 */
[----:B------:R-:W-:Y:S02]  /*5f60*/  PLOP3.LUT P1, PT, PT, PT, PT, 0x80, 0x0 ;  /* 0x000000000000781c */ /* 0x000fe40003f2f070 */
[----:B------:R-:W-:Y:S01]  /*5f70*/  CS2R R36, SRZ ;  /* 0x0000000000247805 */ /* 0x000fe2000001ff00 */
[----:B------:R-:W-:Y:S01]  /*5f80*/  IMAD.MOV.U32 R0, RZ, RZ, RZ ;  /* 0x000000ffff007224 */ /* 0x000fe200078e00ff */
        /* <DEDUP_REMOVED lines=36> */
[----:B---3--:R-:W-:Y:S02]  /*61d0*/  CS2R R38, SRZ ;  /* 0x0000000000267805 */ /* 0x008fe4000001ff00 */
        /* <DEDUP_REMOVED lines=22> */
[----:B------:R-:W-:-:S02]  /*6340*/  CS2R R8, SRZ ;  /* 0x0000000000087805 */ /* 0x000fc4000001ff00 */
[----:B--2---:R-:W-:Y:S02]  /*6350*/  CS2R R40, SRZ ;  /* 0x0000000000287805 */ /* 0x004fe4000001ff00 */
[----:B------:R-:W-:Y:S02]  /*6360*/  CS2R R6, SRZ ;  /* 0x0000000000067805 */ /* 0x000fe4000001ff00 */
[----:B------:R-:W-:Y:S02]  /*6370*/  CS2R R4, SRZ ;  /* 0x0000000000047805 */ /* 0x000fe4000001ff00 */
[----:B------:R-:W-:Y:S01]  /*6380*/  CS2R R28, SRZ ;  /* 0x00000000001c7805 */ /* 0x000fe2000001ff00 */
[----:B------:R-:W-:Y:S06]  /*6390*/  @P0 BRA `(.L_x_9742) ;  /* 0x00000000000c0947 */ /* 0x000fec0003800000 */
[----:B------:R-:W0:Y:S01]  /*63a0*/  FENCE.VIEW.ASYNC.G ;  /* 0x00000000000073c6 */ /* 0x000e220000000100 */
[----:B------:R-:W-:Y:S05]  /*63b0*/  WARPSYNC.ALL ;  /* 0x0000000000007948 */ /* 0x000fea0003800000 */
[----:B0-----:R-:W-:Y:S06]  /*63c0*/  BAR.ARV 0xc, 0x180 ;  /* 0x0306000000007b1d */ /* 0x001fec0000002000 */
.L_x_9742:
[----:B------:R-:W-:Y:S01]  /*63d0*/  CS2R R24, SRZ ;  /* 0x0000000000187805 */ /* 0x000fe2000001ff00 */
[----:B------:R-:W-:Y:S06]  /*63e0*/  @!P2 BRA `(.L_x_9743) ;  /* 0x00000078001ca947 */ /* 0x000fec0003800000 */
[----:B------:R-:W-:-:S03]  /*63f0*/  UMOV UR4, 0xffffffff ;  /* 0xffffffff00047882 */ /* 0x000fc60000000000 */
[----:B------:R-:W-:Y:S05]  /*6400*/  BRA.DIV UR4, `(.L_x_9744) ;  /* 0x0000011a047c7947 */ /* 0x000fea000b800000 */
[----:B------:R-:W0:Y:S02]  /*6410*/  S2R R3, SR_TID.X ;  /* 0x0000000000037919 */ /* 0x000e240000002100 */
[----:B0-----:R-:W-:-:S05]  /*6420*/  VIADD R3, R3, 0xffffff80 ;  /* 0xffffff8003037836 */ /* 0x001fca0000000000 */
[----:B------:R-:W-:-:S04]  /*6430*/  SHF.R.S32.HI R0, RZ, 0x1f, R3 ;  /* 0x0000001fff007819 */ /* 0x000fc80000011403 */
[----:B------:R-:W-:-:S04]  /*6440*/  LEA.HI R0, R0, R3, RZ, 0x7 ;  /* 0x0000000300007211 */ /* 0x000fc800078f38ff */
[----:B------:R-:W-:-:S05]  /*6450*/  SHF.R.S32.HI R0, RZ, 0x7, R0 ;  /* 0x00000007ff007819 */ /* 0x000fca0000011400 */
[----:B------:R0:W1:Y:S02]  /*6460*/  SHFL.IDX PT, R14, R0, RZ, 0x1f ;  /* 0x00001fff000e7589 */ /* 0x00006400000e0000 */
.L_x_9973:
[----:B01----:R-:W-:Y:S01]  /*6470*/  LEA.HI R0, R14, R14, RZ, 0x1 ;  /* 0x0000000e0e007211 */ /* 0x003fe200078f08ff */
[----:B------:R-:W-:Y:S01]  /*6480*/  VIADD R24, R19, 0x18400 ;  /* 0x0001840013187836 */ /* 0x000fe20000000000 */
[----:B------:R-:W-:Y:S02]  /*6490*/  BSSY B6, `(.L_x_9745) ;  /* 0x0000018000067945 */ /* 0x000fe40003800000 */
[----:B------:R-:W-:Y:S02]  /*64a0*/  LOP3.LUT R3, R0, 0x1e, RZ, 0xc0, !PT ;  /* 0x0000001e00037812 */ /* 0x000fe400078ec0ff */
[----:B------:R-:W-:-:S03]  /*64b0*/  LOP3.LUT P0, RZ, R24, 0x1bf, RZ, 0xc0, !PT ;  /* 0x000001bf18ff7812 */ /* 0x000fc6000780c0ff */
[----:B------:R-:W-:-:S04]  /*64c0*/  IMAD.IADD R3, R14, 0x1, -R3 ;  /* 0x000000010e037824 */ /* 0x000fc800078e0a03 */
[----:B------:R-:W-:-:S05]  /*64d0*/  IMAD R3, R3, 0x2000, R24 ;  /* 0x0000200003037824 */ /* 0x000fca00078e0218 */
[----:B------:R-:W-:-:S04]  /*64e0*/  SHF.R.U32.HI R3, RZ, 0x4, R3 ;  /* 0x00000004ff037819 */ /* 0x000fc80000011603 */
        /* <DEDUP_REMOVED lines=18> */
.L_x_9746:
[----:B------:R-:W-:Y:S05]  /*6610*/  BSYNC B6 ;  /* 0x0000000000067941 */ /* 0x000fea0003800000 */
.L_x_9745:
        /* <DEDUP_REMOVED lines=13> */
.L_x_9750:
[----:B-1----:R1:W2:Y:S02]  /*66f0*/  SYNCS.PHASECHK.TRANS64.TRYWAIT P0, [R19+URZ+0x22800], R0 ;  /* 0x02280000130075a7 */ /* 0x0022a4000800017f */
[----:B--2---:R-:W-:Y:S05]  /*6700*/  @!P0 NANOSLEEP.SYNCS 0x989680 ;  /* 0x009896800000895d */ /* 0x004fea0003900000 */
[----:B------:R-:W2:Y:S02]  /*6710*/  @!P0 SYNCS.PHASECHK.TRANS64 P0, [R19+URZ+0x22800], R0 ;  /* 0x02280000130085a7 */ /* 0x000ea4000800007f */
[----:B--2---:R-:W-:Y:S05]  /*6720*/  @!P0 BRA `(.L_x_9750) ;  /* 0xfffffffc00f08947 */ /* 0x004fea000383ffff */
.L_x_9749:
[----:B------:R-:W-:Y:S05]  /*6730*/  BSYNC B0 ;  /* 0x0000000000007941 */ /* 0x000fea0003800000 */
.L_x_9748:
[----:B------:R-:W-:Y:S05]  /*6740*/  BRA `(.L_x_9751) ;  /* 0x0000002000cc7947 */ /* 0x000fea0003800000 */
.L_x_9747:
[----:B-----5:R-:W-:Y:S01]  /*6750*/  SHF.R.S32.HI R0, RZ, 0x1f, R26 ;  /* 0x0000001fff007819 */ /* 0x020fe2000001141a */
[----:B------:R-:W-:Y:S01]  /*6760*/  ULDC.64 UR4, c[0x0][0x3f8] ;  /* 0x0000fe0000047ab9 */ /* 0x000fe20000000a00 */
[----:B------:R-:W-:Y:S01]  /*6770*/  ULDC.64 UR6, c[0x0][0x408] ;  /* 0x0001020000067ab9 */ /* 0x000fe20000000a00 */
[----:B------:R-:W-:Y:S01]  /*6780*/  LOP3.LUT P0, RZ, R24, 0x3ff, RZ, 0xc0, !PT ;  /* 0x000003ff18ff7812 */ /* 0x000fe2000780c0ff */
[----:B------:R-:W-:Y:S01]  /*6790*/  IMAD.WIDE.U32 R4, R26, UR4, RZ ;  /* 0x000000041a047c25 */ /* 0x000fe2000f8e00ff */
[----:B------:R-:W-:Y:S03]  /*67a0*/  BSSY B6, `(.L_x_9752) ;  /* 0x000001f000067945 */ /* 0x000fe60003800000 */
        /* <DEDUP_REMOVED lines=30> */
.L_x_9753:
[----:B------:R-:W-:Y:S05]  /*6990*/  BSYNC B6 ;  /* 0x0000000000067941 */ /* 0x000fea0003800000 */
.L_x_9752:
[----:B------:R-:W-:Y:S01]  /*69a0*/  ULDC.U8 UR4, c[0x0][0x410] ;  /* 0x0001040000047ab9 */ /* 0x000fe20000000000 */
[----:B------:R-:W-:Y:S01]  /*69b0*/  BSSY B0, `(.L_x_9754) ;  /* 0x0000204000007945 */ /* 0x000fe20003800000 */
[----:B------:R-:W-:Y:S02]  /*69c0*/  ISETP.NE.AND P0, PT, RZ, UR4, PT ;  /* 0x00000004ff007c0c */ /* 0x000fe4000bf05270 */
[----:B------:R-:W-:-:S11]  /*69d0*/  LEA R4, R73, R200, 0x7 ;  /* 0x000000c849047211 */ /* 0x000fd600078e38ff */
[----:B------:R-:W-:Y:S05]  /*69e0*/  @!P0 BRA `(.L_x_9755) ;  /* 0x0000001000188947 */ /* 0x000fea0003800000 */
[----:B------:R-:W-:-:S03]  /*69f0*/  UMOV UR4, 0xffffffff ;  /* 0xffffffff00047882 */ /* 0x000fc60000000000 */
[----:B------:R-:W-:Y:S05]  /*6a00*/  BRA.DIV UR4, `(.L_x_9756) ;  /* 0x0000011604387947 */ /* 0x000fea000b800000 */
[----:B------:R0:W1:Y:S04]  /*6a10*/  SHFL.IDX PT, R3, R25, RZ, 0x1c1f ;  /* 0x001c1fff19037589 */ /* 0x00006800000e0000 */
[----:B------:R0:W2:Y:S04]  /*6a20*/  SHFL.IDX PT, R0, R24, RZ, 0x1c1f ;  /* 0x001c1fff18007589 */ /* 0x0000a800000e0000 */
[----:B------:R0:W3:Y:S04]  /*6a30*/  SHFL.IDX PT, R5, R28, RZ, 0x1c1f ;  /* 0x001c1fff1c057589 */ /* 0x0000e800000e0000 */
[----:B------:R0:W4:Y:S02]  /*6a40*/  SHFL.IDX PT, R14, R26, RZ, 0x1c1f ;  /* 0x001c1fff1a0e7589 */ /* 0x00012400000e0000 */
.L_x_9979:
[----:B------:R-:W5:Y:S01]  /*6a50*/  LDL R9, [R1+0x30] ;  /* 0x0000300001097983 */ /* 0x000f620000100800 */
[----:B------:R-:W-:-:S03]  /*6a60*/  ULDC UR4, c[0x0][0x448] ;  /* 0x0001120000047ab9 */ /* 0x000fc60000000800 */
[----:B0-----:R-:W2:Y:S01]  /*6a70*/  LDL R28, [R1+0x38] ;  /* 0x00003800011c7983 */ /* 0x001ea20000100800 */
[----:B------:R-:W-:Y:S01]  /*6a80*/  IMAD R27, R27, UR4, RZ ;  /* 0x000000041b1b7c24 */ /* 0x000fe2000f8e02ff */
[----:B------:R-:W-:Y:S01]  /*6a90*/  BSSY B1, `(.L_x_9757) ;  /* 0x0000021000017945 */ /* 0x000fe20003800000 */
[----:B------:R-:W-:Y:S02]  /*6aa0*/  CS2R R10, SRZ ;  /* 0x00000000000a7805 */ /* 0x000fe4000001ff00 */
[----:B------:R-:W-:Y:S02]  /*6ab0*/  CS2R R12, SRZ ;  /* 0x00000000000c7805 */ /* 0x000fe4000001ff00 */
[----:B------:R-:W-:Y:S02]  /*6ac0*/  ISETP.GE.AND P0, PT, R4, R27, PT ;  /* 0x0000001b0400720c */ /* 0x000fe40003f06270 */
[----:B-----5:R-:W-:-:S04]  /*6ad0*/  LEA.HI R6, R9, R9, RZ, 0x1 ;  /* 0x0000000909067211 */ /* 0x020fc800078f08ff */
[----:B------:R-:W-:Y:S01]  /*6ae0*/  LOP3.LUT R8, R6, 0xfffffffe, RZ, 0xc0, !PT ;  /* 0xfffffffe06087812 */ /* 0x000fe200078ec0ff */
[----:B--2---:R-:W-:Y:S01]  /*6af0*/  IMAD.SHL.U32 R4, R28, 0x40, RZ ;  /* 0x000000401c047824 */ /* 0x004fe200078e00ff */
[----:B------:R-:W-:-:S03]  /*6b00*/  CS2R R6, SRZ ;  /* 0x0000000000067805 */ /* 0x000fc6000001ff00 */
[----:B------:R-:W-:Y:S01]  /*6b10*/  IMAD.IADD R26, R9, 0x1, -R8 ;  /* 0x00000001091a7824 */ /* 0x000fe200078e0a08 */
[----:B------:R-:W-:Y:S02]  /*6b20*/  CS2R R8, SRZ ;  /* 0x0000000000087805 */ /* 0x000fe4000001ff00 */
[----:B------:R-:W-:Y:S02]  /*6b30*/  LOP3.LUT R31, R4, 0x1c0, RZ, 0xc0, !PT ;  /* 0x000001c0041f7812 */ /* 0x000fe400078ec0ff */
[----:B------:R-:W-:Y:S01]  /*6b40*/  SHF.L.U32 R26, R26, 0x1f, RZ ;  /* 0x0000001f1a1a7819 */ /* 0x000fe200000006ff */
[----:B------:R-:W-:Y:S06]  /*6b50*/  @P0 BRA `(.L_x_9758) ;  /* 0x0000000000500947 */ /* 0x000fec0003800000 */
[----:B------:R-:W2:Y:S01]  /*6b60*/  LDL R32, [R1+0x48] ;  /* 0x0000480001207983 */ /* 0x000ea20000100800 */
[----:B------:R-:W-:-:S03]  /*6b70*/  ULDC UR4, c[0x0][0x3f4] ;  /* 0x0000fd0000047ab9 */ /* 0x000fc60000000800 */
[----:B------:R-:W4:Y:S01]  /*6b80*/  LDL R30, [R1+0x44] ;  /* 0x00004400011e7983 */ /* 0x000f220000100800 */
[----:B------:R-:W-:Y:S01]  /*6b90*/  ISETP.GE.AND P3, PT, R204, UR4, PT ;  /* 0x00000004cc007c0c */ /* 0x000fe2000bf66270 */
[----:B------:R-:W-:Y:S01]  /*6ba0*/  IMAD.MOV.U32 R6, RZ, RZ, R0 ;  /* 0x000000ffff067224 */ /* 0x000fe200078e0000 */
[----:B------:R-:W-:Y:S01]  /*6bb0*/  ISETP.GE.AND P2, PT, R22, UR4, PT ;  /* 0x0000000416007c0c */ /* 0x000fe2000bf46270 */
[----:B-1----:R-:W-:Y:S02]  /*6bc0*/  IMAD.MOV.U32 R7, RZ, RZ, R3 ;  /* 0x000000ffff077224 */ /* 0x002fe400078e0003 */
[----:B---3--:R-:W-:Y:S01]  /*6bd0*/  IMAD.MOV.U32 R15, RZ, RZ, R5 ;  /* 0x000000ffff0f7224 */ /* 0x008fe200078e0005 */
[----:B------:R-:W-:-:S09]  /*6be0*/  CS2R R10, SRZ ;  /* 0x00000000000a7805 */ /* 0x000fd2000001ff00 */
[----:B------:R-:W-:Y:S01]  /*6bf0*/  @!P2 IMAD.WIDE R20, R22, 0x2, R6 ;  /* 0x000000021614a825 */ /* 0x000fe200078e0206 */
[----:B------:R-:W-:-:S04]  /*6c00*/  CS2R R6, SRZ ;  /* 0x0000000000067805 */ /* 0x000fc8000001ff00 */
[----:B------:R0:W5:Y:S01]  /*6c10*/  @!P2 LD.E.64 R8, desc[UR40][R20.64] ;  /* 0x000000281408a980 */ /* 0x000162000c101b00 */
[-C--:B--2---:R-:W-:Y:S02]  /*6c20*/  @!P3 IADD3 R24, P0, R0, R32.reuse, RZ ;  /* 0x000000200018b210 */ /* 0x084fe40007f1e0ff */
[----:B----4-:R-:W-:Y:S01]  /*6c30*/  @!P3 IADD3 R4, P1, R14, R32, RZ ;  /* 0x000000200e04b210 */ /* 0x010fe20007f3e0ff */
[----:B------:R-:W-:-:S04]  /*6c40*/  @!P2 IMAD.WIDE R14, R22, 0x2, R14 ;  /* 0x00000002160ea825 */ /* 0x000fc800078e020e */
[--C-:B------:R-:W-:Y:S01]  /*6c50*/  @!P3 IMAD.X R25, R3, 0x1, R30.reuse, P0 ;  /* 0x000000010319b824 */ /* 0x100fe200000e061e */
[----:B------:R0:W5:Y:S01]  /*6c60*/  @!P2 LD.E.64 R12, desc[UR40][R14.64] ;  /* 0x000000280e0ca980 */ /* 0x000162000c101b00 */
[----:B------:R-:W-:-:S03]  /*6c70*/  @!P3 IMAD.X R5, R5, 0x1, R30, P1 ;  /* 0x000000010505b824 */ /* 0x000fc600008e061e */
[----:B------:R0:W5:Y:S04]  /*6c80*/  @!P3 LD.E.64 R6, desc[UR40][R24.64] ;  /* 0x000000281806b980 */ /* 0x000168000c101b00 */
[----:B------:R0:W5:Y:S02]  /*6c90*/  @!P3 LD.E.64 R10, desc[UR40][R4.64] ;  /* 0x00000028040ab980 */ /* 0x000164000c101b00 */
.L_x_9758:
[----:B------:R-:W-:Y:S05]  /*6ca0*/  BSYNC B1 ;  /* 0x0000000000017941 */ /* 0x000fea0003800000 */
.L_x_9757:
[----:B------:R-:W2:Y:S01]  /*6cb0*/  S2R R32, SR_TID.X ;  /* 0x0000000000207919 */ /* 0x000ea20000002100 */
[----:B------:R-:W2:Y:S01]  /*6cc0*/  SYNCS.PHASECHK.TRANS64.TRYWAIT P0, [R19+URZ+0x22800], R26 ;  /* 0x0228001a130075a7 */ /* 0x000ea2000800017f */
[----:B-1----:R-:W-:Y:S01]  /*6cd0*/  LOP3.LUT R3, R31, 0x18, R16, 0xf8, !PT ;  /* 0x000000181f037812 */ /* 0x002fe200078ef810 */
[----:B------:R-:W-:Y:S01]  /*6ce0*/  IMAD R0, R73, -0x80, R27 ;  /* 0xffffff8049007824 */ /* 0x000fe200078e021b */
[----:B0-----:R-:W-:Y:S01]  /*6cf0*/  SHF.R.U32.HI R4, RZ, 0x3, R31 ;  /* 0x00000003ff047819 */ /* 0x001fe2000001161f */
[----:B---3-5:R-:W-:Y:S01]  /*6d00*/  IMAD.MOV.U32 R5, RZ, RZ, R8 ;  /* 0x000000ffff057224 */ /* 0x028fe200078e0008 */
[--C-:B------:R-:W-:Y:S01]  /*6d10*/  SHF.R.U64 R8, R8, 0x10, R9.reuse ;  /* 0x0000001008087819 */ /* 0x100fe20000001209 */
[----:B----4-:R-:W-:Y:S01]  /*6d20*/  IMAD.MOV.U32 R14, RZ, RZ, R9 ;  /* 0x000000ffff0e7224 */ /* 0x010fe200078e0009 */
[----:B------:R-:W-:Y:S01]  /*6d30*/  LOP3.LUT R27, R3, R4, RZ, 0x3c, !PT ;  /* 0x00000004031b7212 */ /* 0x000fe200078e3cff */
[----:B------:R-:W-:Y:S01]  /*6d40*/  IMAD.MOV.U32 R3, RZ, RZ, R6 ;  /* 0x000000ffff037224 */ /* 0x000fe200078e0006 */
[----:B------:R-:W-:Y:S01]  /*6d50*/  VIMNMX R35, R0, 0x80, PT ;  /* 0x0000008000237848 */ /* 0x000fe20003fe0100 */
[----:B------:R-:W-:Y:S01]  /*6d60*/  IMAD.MOV.U32 R4, RZ, RZ, R7 ;  /* 0x000000ffff047224 */ /* 0x000fe200078e0007 */
[----:B------:R-:W-:Y:S01]  /*6d70*/  SHF.R.U32.HI R25, RZ, 0x10, R9 ;  /* 0x00000010ff197819 */ /* 0x000fe20000011609 */
[----:B------:R-:W-:Y:S01]  /*6d80*/  IMAD.MOV.U32 R9, RZ, RZ, R12 ;  /* 0x000000ffff097224 */ /* 0x000fe200078e000c */
[--C-:B------:R-:W-:Y:S01]  /*6d90*/  SHF.R.U64 R24, R6, 0x10, R7.reuse ;  /* 0x0000001006187819 */ /* 0x100fe20000001207 */
[----:B------:R-:W-:Y:S01]  /*6da0*/  BSSY B1, `(.L_x_9759) ;  /* 0x0000019000017945 */ /* 0x000fe20003800000 */
[----:B------:R-:W-:Y:S01]  /*6db0*/  SHF.R.U32.HI R21, RZ, 0x10, R7 ;  /* 0x00000010ff157819 */ /* 0x000fe20000011607 */
[--C-:B------:R-:W-:Y:S01]  /*6dc0*/  IMAD.MOV.U32 R15, RZ, RZ, R13.reuse ;  /* 0x000000ffff0f7224 */ /* 0x100fe200078e000d */
[--C-:B------:R-:W-:Y:S01]  /*6dd0*/  SHF.R.U64 R20, R12, 0x10, R13.reuse ;  /* 0x000000100c147819 */ /* 0x100fe2000000120d */
[----:B------:R-:W-:Y:S01]  /*6de0*/  IMAD.MOV.U32 R6, RZ, RZ, R10 ;  /* 0x000000ffff067224 */ /* 0x000fe200078e000a */
[----:B------:R-:W-:Y:S01]  /*6df0*/  SHF.R.U32.HI R12, RZ, 0x10, R13 ;  /* 0x00000010ff0c7819 */ /* 0x000fe2000001160d */
[--C-:B------:R-:W-:Y:S01]  /*6e00*/  IMAD.MOV.U32 R7, RZ, RZ, R11.reuse ;  /* 0x000000ffff077224 */ /* 0x100fe200078e000b */
[----:B------:R-:W-:-:S02]  /*6e10*/  SHF.R.U64 R13, R10, 0x10, R11 ;  /* 0x000000100a0d7819 */ /* 0x000fc4000000120b */
[----:B------:R-:W-:Y:S02]  /*6e20*/  LOP3.LUT P2, RZ, R28, 0x4, RZ, 0xc0, !PT ;  /* 0x000000041cff7812 */ /* 0x000fe4000784c0ff */
[----:B------:R-:W-:Y:S02]  /*6e30*/  SHF.R.U32.HI R10, RZ, 0x10, R11 ;  /* 0x00000010ff0a7819 */ /* 0x000fe4000001160b */
[----:B------:R-:W-:Y:S02]  /*6e40*/  ISETP.GE.AND P1, PT, R200, R35, PT ;  /* 0x00000023c800720c */ /* 0x000fe40003f26270 */
[----:B------:R-:W-:Y:S01]  /*6e50*/  PRMT R28, R14, 0x5410, R25 ;  /* 0x000054100e1c7816 */ /* 0x000fe20000000019 */
[----:B--2---:R-:W-:Y:S01]  /*6e60*/  VIADD R32, R32, 0xffffff80 ;  /* 0xffffff8020207836 */ /* 0x004fe20000000000 */
[----:B------:R-:W-:-:S04]  /*6e70*/  PRMT R31, R9, 0x5410, R20 ;  /* 0x00005410091f7816 */ /* 0x000fc80000000014 */
[----:B------:R-:W-:-:S04]  /*6e80*/  SHF.R.S32.HI R30, RZ, 0x1f, R32 ;  /* 0x0000001fff1e7819 */ /* 0x000fc80000011420 */
[----:B------:R-:W-:-:S04]  /*6e90*/  LEA.HI R30, R30, R32, RZ, 0x5 ;  /* 0x000000201e1e7211 */ /* 0x000fc800078f28ff */
[----:B------:R-:W-:-:S05]  /*6ea0*/  SHF.R.S32.HI R30, RZ, 0x5, R30 ;  /* 0x00000005ff1e7819 */ /* 0x000fca000001141e */
[----:B------:R-:W-:Y:S01]  /*6eb0*/  IMAD R0, R30, 0x200, R27 ;  /* 0x000002001e007824 */ /* 0x000fe200078e021b */
[----:B------:R-:W-:Y:S02]  /*6ec0*/  PRMT R27, R5, 0x5410, R8 ;  /* 0x00005410051b7816 */ /* 0x000fe40000000008 */
[----:B------:R-:W-:Y:S01]  /*6ed0*/  PRMT R30, R3, 0x5410, R24 ;  /* 0x00005410031e7816 */ /* 0x000fe20000000018 */
[----:B------:R-:W-:Y:S01]  /*6ee0*/  IMAD R8, R0, 0x2, R19 ;  /* 0x0000000200087824 */ /* 0x000fe200078e0213 */
[----:B------:R-:W-:-:S03]  /*6ef0*/  PRMT R3, R4, 0x5410, R21 ;  /* 0x0000541004037816 */ /* 0x000fc60000000015 */
[C---:B------:R-:W-:Y:S02]  /*6f00*/  VIADD R4, R8.reuse, 0x18400 ;  /* 0x0001840008047836 */ /* 0x040fe40000000000 */
[----:B------:R-:W-:Y:S01]  /*6f10*/  VIADD R0, R8, 0x18440 ;  /* 0x0001844008007836 */ /* 0x000fe20000000000 */
[----:B------:R-:W-:Y:S06]  /*6f20*/  @!P0 BRA `(.L_x_9760) ;  /* 0x0000011000608947 */ /* 0x000fec0003800000 */
.L_x_9980:
[----:B------:R-:W-:Y:S05]  /*6f30*/  BSYNC B1 ;  /* 0x0000000000017941 */ /* 0x000fea0003800000 */
.L_x_9759:
        /* <DEDUP_REMOVED lines=12> */
[----:B------:R-:W-:Y:S01]  /*7000*/  IMAD.U32 R15, R31, 0x10000, RZ ;  /* 0x000100001f0f7824 */ /* 0x000fe200078e00ff */
[C---:B------:R-:W-:Y:S01]  /*7010*/  LOP3.LUT R14, R27.reuse, 0xffff0000, RZ, 0xc0, !PT ;  /* 0xffff00001b0e7812 */ /* 0x040fe200078ec0ff */
[----:B------:R-:W-:Y:S01]  /*7020*/  IMAD.U32 R13, R27, 0x10000, RZ ;  /* 0x000100001b0d7824 */ /* 0x000fe200078e00ff */
[----:B------:R-:W-:Y:S01]  /*7030*/  LOP3.LUT R20, R31, 0xffff0000, RZ, 0xc0, !PT ;  /* 0xffff00001f147812 */ /* 0x000fe200078ec0ff */
[C---:B-1----:R-:W-:Y:S01]  /*7040*/  IMAD.U32 R9, R4.reuse, 0x10000, RZ ;  /* 0x0001000004097824 */ /* 0x042fe200078e00ff */
[----:B------:R-:W-:Y:S01]  /*7050*/  LOP3.LUT R4, R4, 0xffff0000, RZ, 0xc0, !PT ;  /* 0xffff000004047812 */ /* 0x000fe200078ec0ff */
[C---:B------:R-:W-:Y:S01]  /*7060*/  IMAD.U32 R10, R5.reuse, 0x10000, RZ ;  /* 0x00010000050a7824 */ /* 0x040fe200078e00ff */
[----:B------:R-:W-:Y:S01]  /*7070*/  LOP3.LUT R5, R5, 0xffff0000, RZ, 0xc0, !PT ;  /* 0xffff000005057812 */ /* 0x000fe200078ec0ff */
[----:B------:R-:W-:Y:S01]  /*7080*/  IMAD.U32 R11, R6, 0x10000, RZ ;  /* 0x00010000060b7824 */ /* 0x000fe200078e00ff */
[----:B------:R-:W-:Y:S01]  /*7090*/  SHF.L.U32 R12, R7, 0x10, RZ ;  /* 0x00000010070c7819 */ /* 0x000fe200000006ff */
[C---:B------:R-:W-:Y:S01]  /*70a0*/  FMUL.FTZ R24, R4.reuse, R15 ;  /* 0x0000000f04187220 */ /* 0x040fe20000410000 */
[-C--:B------:R-:W-:Y:S01]  /*70b0*/  FMUL.FTZ R4, R4, R13.reuse ;  /* 0x0000000d04047220 */ /* 0x080fe20000410000 */
[C---:B------:R-:W-:Y:S01]  /*70c0*/  FMUL.FTZ R21, R5.reuse, R20 ;  /* 0x0000001405157220 */ /* 0x040fe20000410000 */
[-C--:B------:R-:W-:Y:S01]  /*70d0*/  FMUL.FTZ R25, R5, R14.reuse ;  /* 0x0000000e05197220 */ /* 0x080fe20000410000 */
[C---:B------:R-:W-:Y:S01]  /*70e0*/  FFMA.FTZ R24, R9.reuse, R13, -R24 ;  /* 0x0000000d09187223 */ /* 0x040fe20000010818 */
[----:B------:R-:W-:Y:S01]  /*70f0*/  LOP3.LUT R6, R6, 0xffff0000, RZ, 0xc0, !PT ;  /* 0xffff000006067812 */ /* 0x000fe200078ec0ff */
[----:B------:R-:W-:Y:S01]  /*7100*/  FFMA.FTZ R15, R9, R15, R4 ;  /* 0x0000000f090f7223 */ /* 0x000fe20000010004 */
[----:B------:R-:W-:Y:S01]  /*7110*/  LOP3.LUT R7, R7, 0xffff0000, RZ, 0xc0, !PT ;  /* 0xffff000007077812 */ /* 0x000fe200078ec0ff */
[C---:B------:R-:W-:Y:S01]  /*7120*/  IMAD.U32 R9, R32.reuse, 0x10000, RZ ;  /* 0x0001000020097824 */ /* 0x040fe200078e00ff */
[----:B------:R-:W-:Y:S01]  /*7130*/  LOP3.LUT R13, R32, 0xffff0000, RZ, 0xc0, !PT ;  /* 0xffff0000200d7812 */ /* 0x000fe200078ec0ff */
[C---:B------:R-:W-:Y:S01]  /*7140*/  IMAD.U32 R4, R28.reuse, 0x10000, RZ ;  /* 0x000100001c047824 */ /* 0x040fe200078e00ff */
[----:B------:R-:W-:Y:S01]  /*7150*/  LOP3.LUT R5, R28, 0xffff0000, RZ, 0xc0, !PT ;  /* 0xffff00001c057812 */ /* 0x000fe200078ec0ff */
[C---:B------:R-:W-:Y:S01]  /*7160*/  FFMA.FTZ R21, R10.reuse, R14, -R21 ;  /* 0x0000000e0a157223 */ /* 0x040fe20000010815 */
[----:B------:R-:W-:Y:S01]  /*7170*/  FFMA.FTZ R10, R10, R20, R25 ;  /* 0x000000140a0a7223 */ /* 0x000fe20000010019 */
[C---:B------:R-:W-:Y:S01]  /*7180*/  FMUL.FTZ R14, R6.reuse, R9 ;  /* 0x00000009060e7220 */ /* 0x040fe20000410000 */
[-C--:B------:R-:W-:Y:S01]  /*7190*/  FMUL.FTZ R20, R6, R4.reuse ;  /* 0x0000000406147220 */ /* 0x080fe20000410000 */
[C---:B------:R-:W-:Y:S01]  /*71a0*/  FMUL.FTZ R25, R7.reuse, R13 ;  /* 0x0000000d07197220 */ /* 0x040fe20000410000 */
[----:B0-----:R-:W-:Y:S01]  /*71b0*/  FMUL.FTZ R26, R7, R5 ;  /* 0x00000005071a7220 */ /* 0x001fe20000410000 */
        /* <DEDUP_REMOVED lines=9> */
.L_x_9764:
[----:B------:R-:W-:Y:S05]  /*7250*/  BSYNC B2 ;  /* 0x0000000000027941 */ /* 0x000fea0003800000 */
.L_x_9763:
[----:B------:R-:W-:Y:S05]  /*7260*/  @P1 BRA `(.L_x_9762) ;  /* 0x0000000000981947 */ /* 0x000fea0003800000 */
[----:B-1----:R-:W1:Y:S01]  /*7270*/  LDS.128 R4, [R0] ;  /* 0x0000000000047984 */ /* 0x002e620000000c00 */
[C---:B------:R-:W-:Y:S01]  /*7280*/  IMAD.U32 R15, R33.reuse, 0x10000, RZ ;  /* 0x00010000210f7824 */ /* 0x040fe200078e00ff */
[C---:B------:R-:W-:Y:S01]  /*7290*/  LOP3.LUT R14, R30.reuse, 0xffff0000, RZ, 0xc0, !PT ;  /* 0xffff00001e0e7812 */ /* 0x040fe200078ec0ff */
[----:B------:R-:W-:Y:S01]  /*72a0*/  IMAD.U32 R13, R30, 0x10000, RZ ;  /* 0x000100001e0d7824 */ /* 0x000fe200078e00ff */
        /* <DEDUP_REMOVED lines=11> */
[----:B------:R-:W-:Y:S01]  /*7360*/  FFMA.FTZ R24, R9, R13, -R24 ;  /* 0x0000000d09187223 */ /* 0x000fe20000010818 */
[-C--:B------:R-:W-:Y:S01]  /*7370*/  FMUL.FTZ R25, R5, R14.reuse ;  /* 0x0000000e05197220 */ /* 0x080fe20000410000 */
[----:B------:R-:W-:Y:S01]  /*7380*/  LOP3.LUT R7, R7, 0xffff0000, RZ, 0xc0, !PT ;  /* 0xffff000007077812 */ /* 0x000fe200078ec0ff */
[----:B------:R-:W-:Y:S01]  /*7390*/  FFMA.FTZ R15, R9, R15, R4 ;  /* 0x0000000f090f7223 */ /* 0x000fe20000010004 */
        /* <DEDUP_REMOVED lines=19> */
.L_x_9762:
[----:B------:R-:W-:Y:S05]  /*74d0*/  BSYNC B1 ;  /* 0x0000000000017941 */ /* 0x000fea0003800000 */
.L_x_9761:
        /* <DEDUP_REMOVED lines=10> */
[----:B0-----:R-:W-:Y:S01]  /*7580*/  LOP3.LUT R26, R31, 0xffff0000, RZ, 0xc0, !PT ;  /* 0xffff00001f1a7812 */ /* 0x001fe200078ec0ff */
        /* <DEDUP_REMOVED lines=16> */
[----:B------:R-:W-:Y:S01]  /*7690*/  FMUL.FTZ R13, R26, R5 ;  /* 0x000000051a0d7220 */ /* 0x000fe20000410000 */
[----:B------:R-:W-:-:S02]  /*76a0*/  IMAD.U32 R21, R28, 0x10000, RZ ;  /* 0x000100001c157824 */ /* 0x000fc400078e00ff */
[----:B------:R-:W-:Y:S01]  /*76b0*/  FMUL.FTZ R15, R24, R5 ;  /* 0x00000005180f7220 */ /* 0x000fe20000410000 */
[----:B------:R-:W-:Y:S01]  /*76c0*/  LOP3.LUT R28, R28, 0xffff0000, RZ, 0xc0, !PT ;  /* 0xffff00001c1c7812 */ /* 0x000fe200078ec0ff */
[----:B------:R-:W-:Y:S01]  /*76d0*/  FFMA.FTZ R5, R24, R10, -R13 ;  /* 0x0000000a18057223 */ /* 0x000fe2000001080d */
[----:B------:R-:W-:Y:S01]  /*76e0*/  FMUL.FTZ R14, R25, R6 ;  /* 0x00000006190e7220 */ /* 0x000fe20000410000 */
[----:B------:R-:W-:Y:S01]  /*76f0*/  FFMA.FTZ R10, R26, R10, R15 ;  /* 0x0000000a1a0a7223 */ /* 0x000fe2000001000f */
        /* <DEDUP_REMOVED lines=12> */
.L_x_9767:
[----:B------:R-:W-:Y:S05]  /*77c0*/  BSYNC B1 ;  /* 0x0000000000017941 */ /* 0x000fea0003800000 */
.L_x_9766:
[----:B------:R-:W-:Y:S05]  /*77d0*/  @P1 BRA `(.L_x_9765) ;  /* 0x0000001000841947 */ /* 0x000fea0003800000 */
[----:B-1----:R-:W1:Y:S01]  /*77e0*/  LDS.128 R4, [R0+0x2000] ;  /* 0x0020000000047984 */ /* 0x002e620000000c00 */
[C---:B------:R-:W-:Y:S01]  /*77f0*/  IMAD.U32 R14, R30.reuse, 0x10000, RZ ;  /* 0x000100001e0e7824 */ /* 0x040fe200078e00ff */
[----:B------:R-:W-:Y:S01]  /*7800*/  LOP3.LUT R21, R30, 0xffff0000, RZ, 0xc0, !PT ;  /* 0xffff00001e157812 */ /* 0x000fe200078ec0ff */
[C---:B------:R-:W-:Y:S01]  /*7810*/  IMAD.U32 R20, R33.reuse, 0x10000, RZ ;  /* 0x0001000021147824 */ /* 0x040fe200078e00ff */
[----:B------:R-:W-:Y:S01]  /*7820*/  LOP3.LUT R33, R33, 0xffff0000, RZ, 0xc0, !PT ;  /* 0xffff000021217812 */ /* 0x000fe200078ec0ff */
[----:B------:R-:W-:Y:S02]  /*7830*/  IMAD.U32 R24, R34, 0x10000, RZ ;  /* 0x0001000022187824 */ /* 0x000fe400078e00ff */
        /* <DEDUP_REMOVED lines=13> */
[-C--:B------:R-:W-:Y:S01]  /*7910*/  FFMA.FTZ R5, R21, R9.reuse, -R12 ;  /* 0x0000000915057223 */ /* 0x080fe2000001080c */
[----:B------:R-:W-:Y:S02]  /*7920*/  LOP3.LUT R7, R7, 0xffff0000, RZ, 0xc0, !PT ;  /* 0xffff000007077812 */ /* 0x000fe400078ec0ff */
[----:B------:R-:W-:Y:S01]  /*7930*/  SHF.L.U32 R20, R3, 0x10, RZ ;  /* 0x0000001003147819 */ /* 0x000fe200000006ff */
[----:B------:R-:W-:Y:S01]  /*7940*/  FFMA.FTZ R8, R33, R9, R8 ;  /* 0x0000000921087223 */ /* 0x000fe20000010008 */
[----:B------:R-:W-:Y:S02]  /*7950*/  LOP3.LUT R21, R34, 0xffff0000, RZ, 0xc0, !PT ;  /* 0xffff000022157812 */ /* 0x000fe400078ec0ff */
[----:B------:R-:W-:Y:S01]  /*7960*/  LOP3.LUT R13, R3, 0xffff0000, RZ, 0xc0, !PT ;  /* 0xffff0000030d7812 */ /* 0x000fe200078ec0ff */
[-C--:B------:R-:W-:Y:S01]  /*7970*/  FMUL.FTZ R3, R24, R6.reuse ;  /* 0x0000000618037220 */ /* 0x080fe20000410000 */
[C---:B------:R-:W-:Y:S01]  /*7980*/  FMUL.FTZ R9, R20.reuse, R6 ;  /* 0x0000000614097220 */ /* 0x040fe20000410000 */
[-C--:B------:R-:W-:Y:S01]  /*7990*/  FMUL.FTZ R12, R21, R7.reuse ;  /* 0x00000007150c7220 */ /* 0x080fe20000410000 */
[----:B------:R-:W-:Y:S01]  /*79a0*/  F2FP.BF16.F32.PACK_AB R4, R15, R4 ;  /* 0x000000040f04723e */ /* 0x000fe200000010ff */
[C---:B------:R-:W-:Y:S01]  /*79b0*/  FMUL.FTZ R14, R13.reuse, R7 ;  /* 0x000000070d0e7220 */ /* 0x040fe20000410000 */
[-C--:B------:R-:W-:Y:S01]  /*79c0*/  FFMA.FTZ R3, R20, R10.reuse, -R3 ;  /* 0x0000000a14037223 */ /* 0x080fe20000010803 */
[----:B------:R-:W-:Y:S01]  /*79d0*/  FFMA.FTZ R6, R24, R10, R9 ;  /* 0x0000000a18067223 */ /* 0x000fe20000010009 */
[-C--:B------:R-:W-:Y:S01]  /*79e0*/  FFMA.FTZ R7, R13, R11.reuse, -R12 ;  /* 0x0000000b0d077223 */ /* 0x080fe2000001080c */
[----:B------:R-:W-:Y:S01]  /*79f0*/  FFMA.FTZ R14, R21, R11, R14 ;  /* 0x0000000b150e7223 */ /* 0x000fe2000001000e */
[----:B------:R-:W-:-:S02]  /*7a00*/  F2FP.BF16.F32.PACK_AB R5, R8, R5 ;  /* 0x000000050805723e */ /* 0x000fc400000010ff */
[----:B------:R-:W-:Y:S02]  /*7a10*/  F2FP.BF16.F32.PACK_AB R6, R6, R3 ;  /* 0x000000030606723e */ /* 0x000fe400000010ff */
[----:B------:R-:W-:-:S05]  /*7a20*/  F2FP.BF16.F32.PACK_AB R7, R14, R7 ;  /* 0x000000070e07723e */ /* 0x000fca00000010ff */
[----:B------:R2:W-:Y:S01]  /*7a30*/  STS.128 [R0+0x2000], R4 ;  /* 0x0020000400007388 */ /* 0x0005e20000000c00 */
[----:B------:R-:W-:Y:S05]  /*7a40*/  BRA `(.L_x_9765) ;  /* 0x0000000c00e87947 */ /* 0x000fea0003800000 */
.L_x_9755:
[----:B------:R-:W-:-:S03]  /*7a50*/  UMOV UR4, 0xffffffff ;  /* 0xffffffff00047882 */ /* 0x000fc60000000000 */
[----:B------:R-:W-:Y:S05]  /*7a60*/  BRA.DIV UR4, `(.L_x_9768) ;  /* 0x0000010604a47947 */ /* 0x000fea000b800000 */
[----:B------:R0:W1:Y:S04]  /*7a70*/  SHFL.IDX PT, R0, R25, RZ, 0x1c1f ;  /* 0x001c1fff19007589 */ /* 0x00006800000e0000 */
[----:B------:R0:W2:Y:S04]  /*7a80*/  SHFL.IDX PT, R3, R24, RZ, 0x1c1f ;  /* 0x001c1fff18037589 */ /* 0x0000a800000e0000 */
[----:B------:R0:W3:Y:S04]  /*7a90*/  SHFL.IDX PT, R20, R28, RZ, 0x1c1f ;  /* 0x001c1fff1c147589 */ /* 0x0000e800000e0000 */
[----:B------:R0:W4:Y:S02]  /*7aa0*/  SHFL.IDX PT, R14, R26, RZ, 0x1c1f ;  /* 0x001c1fff1a0e7589 */ /* 0x00012400000e0000 */
.L_x_9986:
        /* <DEDUP_REMOVED lines=27> */
.L_x_9770:
[----:B------:R-:W-:Y:S05]  /*7c60*/  BSYNC B1 ;  /* 0x0000000000017941 */ /* 0x000fea0003800000 */
.L_x_9769:
[----:B------:R-:W4:Y:S01]  /*7c70*/  SYNCS.PHASECHK.TRANS64.TRYWAIT P1, [R19+URZ+0x22800], R24 ;  /* 0x02280018130075a7 */ /* 0x000f22000802017f */
[----:B-1----:R-:W-:Y:S01]  /*7c80*/  IMAD R0, R73, -0x80, R27 ;  /* 0xffffff8049007824 */ /* 0x002fe200078e021b */
[--C-:B-----5:R-:W-:Y:S01]  /*7c90*/  SHF.R.U64 R26, R4, 0x10, R5.reuse ;  /* 0x00000010041a7819 */ /* 0x120fe20000001205 */
[----:B--2---:R-:W-:Y:S01]  /*7ca0*/  IMAD.MOV.U32 R3, RZ, RZ, R4 ;  /* 0x000000ffff037224 */ /* 0x004fe200078e0004 */
[--C-:B------:R-:W-:Y:S01]  /*7cb0*/  SHF.R.U32.HI R25, RZ, 0x10, R5.reuse ;  /* 0x00000010ff197819 */ /* 0x100fe20000011605 */
[----:B0-----:R-:W-:Y:S01]  /*7cc0*/  IMAD.MOV.U32 R12, RZ, RZ, R5 ;  /* 0x000000ffff0c7224 */ /* 0x001fe200078e0005 */
[--C-:B------:R-:W-:Y:S01]  /*7cd0*/  SHF.R.U64 R21, R6, 0x10, R7.reuse ;  /* 0x0000001006157819 */ /* 0x100fe20000001207 */
[----:B------:R-:W-:Y:S01]  /*7ce0*/  IMAD.MOV.U32 R4, RZ, RZ, R6 ;  /* 0x000000ffff047224 */ /* 0x000fe200078e0006 */
[--C-:B---3--:R-:W-:Y:S01]  /*7cf0*/  SHF.R.U32.HI R20, RZ, 0x10, R7.reuse ;  /* 0x00000010ff147819 */ /* 0x108fe20000011607 */
[----:B------:R-:W-:Y:S01]  /*7d00*/  IMAD.MOV.U32 R5, RZ, RZ, R7 ;  /* 0x000000ffff057224 */ /* 0x000fe200078e0007 */
[--C-:B------:R-:W-:Y:S01]  /*7d10*/  SHF.R.U64 R15, R8, 0x10, R9.reuse ;  /* 0x00000010080f7819 */ /* 0x100fe20000001209 */
[----:B------:R-:W-:Y:S01]  /*7d20*/  IMAD.MOV.U32 R6, RZ, RZ, R8 ;  /* 0x000000ffff067224 */ /* 0x000fe200078e0008 */
[--C-:B----4-:R-:W-:Y:S01]  /*7d30*/  SHF.R.U32.HI R14, RZ, 0x10, R9.reuse ;  /* 0x00000010ff0e7819 */ /* 0x110fe20000011609 */
[----:B------:R-:W-:Y:S01]  /*7d40*/  IMAD.MOV.U32 R7, RZ, RZ, R9 ;  /* 0x000000ffff077224 */ /* 0x000fe200078e0009 */
[----:B------:R-:W-:Y:S01]  /*7d50*/  ISETP.GE.AND P0, PT, R16, R47, PT ;  /* 0x0000002f1000720c */ /* 0x000fe20003f06270 */
[----:B------:R-:W-:Y:S01]  /*7d60*/  IMAD.MOV.U32 R8, RZ, RZ, R10 ;  /* 0x000000ffff087224 */ /* 0x000fe200078e000a */
[----:B------:R-:W-:Y:S01]  /*7d70*/  VIMNMX R27, R0, 0x80, PT ;  /* 0x00000080001b7848 */ /* 0x000fe20003fe0100 */
[--C-:B------:R-:W-:Y:S01]  /*7d80*/  IMAD.MOV.U32 R13, RZ, RZ, R11.reuse ;  /* 0x000000ffff0d7224 */ /* 0x100fe200078e000b */
[--C-:B------:R-:W-:Y:S01]  /*7d90*/  SHF.R.U64 R9, R10, 0x10, R11.reuse ;  /* 0x000000100a097819 */ /* 0x100fe2000000120b */
[----:B------:R-:W-:Y:S01]  /*7da0*/  VIADD R28, R200, 0x40 ;  /* 0x00000040c81c7836 */ /* 0x000fe20000000000 */
[----:B------:R-:W-:Y:S01]  /*7db0*/  SHF.R.U32.HI R10, RZ, 0x10, R11 ;  /* 0x00000010ff0a7819 */ /* 0x000fe2000001160b */
[----:B------:R-:W-:Y:S01]  /*7dc0*/  BSSY B1, `(.L_x_9771) ;  /* 0x000000c000017945 */ /* 0x000fe20003800000 */
[----:B------:R-:W-:-:S02]  /*7dd0*/  PRMT R40, R3, 0x5410, R26 ;  /* 0x0000541003287816 */ /* 0x000fc4000000001a */
[-C--:B------:R-:W-:Y:S02]  /*7de0*/  ISETP.GE.OR P2, PT, R200, R27.reuse, P0 ;  /* 0x0000001bc800720c */ /* 0x080fe40000746670 */
[----:B------:R-:W-:Y:S02]  /*7df0*/  PRMT R0, R12, 0x5410, R25 ;  /* 0x000054100c007816 */ /* 0x000fe40000000019 */
[----:B------:R-:W-:Y:S02]  /*7e00*/  ISETP.GE.OR P0, PT, R28, R27, P0 ;  /* 0x0000001b1c00720c */ /* 0x000fe40000706670 */
[----:B------:R-:W-:Y:S02]  /*7e10*/  PRMT R42, R4, 0x5410, R21 ;  /* 0x00005410042a7816 */ /* 0x000fe40000000015 */
[----:B------:R-:W-:Y:S02]  /*7e20*/  PRMT R3, R5, 0x5410, R20 ;  /* 0x0000541005037816 */ /* 0x000fe40000000014 */
[----:B------:R-:W-:-:S02]  /*7e30*/  PRMT R44, R6, 0x5410, R15 ;  /* 0x00005410062c7816 */ /* 0x000fc4000000000f */
[----:B------:R-:W-:Y:S02]  /*7e40*/  PRMT R12, R7, 0x5410, R14 ;  /* 0x00005410070c7816 */ /* 0x000fe4000000000e */
[----:B------:R-:W-:Y:S02]  /*7e50*/  PRMT R46, R8, 0x5410, R9 ;  /* 0x00005410082e7816 */ /* 0x000fe40000000009 */
[----:B------:R-:W-:Y:S01]  /*7e60*/  PRMT R13, R13, 0x5410, R10 ;  /* 0x000054100d0d7816 */ /* 0x000fe2000000000a */
[----:B------:R-:W-:Y:S06]  /*7e70*/  @!P1 BRA `(.L_x_9772) ;  /* 0x0000010400109947 */ /* 0x000fec0003800000 */
.L_x_9987:
[----:B------:R-:W-:Y:S05]  /*7e80*/  BSYNC B1 ;  /* 0x0000000000017941 */ /* 0x000fea0003800000 */
.L_x_9771:
[----:B------:R-:W-:Y:S04]  /*7e90*/  BSSY B1, `(.L_x_9773) ;  /* 0x0000060000017945 */ /* 0x000fe80003800000 */
[----:B------:R-:W-:Y:S05]  /*7ea0*/  @P2 BRA `(.L_x_9774) ;  /* 0x0000000400782947 */ /* 0x000fea0003800000 */
[----:B------:R-:W2:Y:S01]  /*7eb0*/  LDL R4, [R1+0x38] ;  /* 0x0000380001047983 */ /* 0x000ea20000100800 */
[----:B------:R-:W-:Y:S01]  /*7ec0*/  SHF.L.U32 R33, R44, 0x10, RZ ;  /* 0x000000102c217819 */ /* 0x000fe200000006ff */
[----:B------:R-:W-:Y:S01]  /*7ed0*/  IMAD.U32 R31, R40, 0x10000, RZ ;  /* 0x00010000281f7824 */ /* 0x000fe200078e00ff */
[----:B------:R-:W-:Y:S01]  /*7ee0*/  LOP3.LUT R35, R44, 0xffff0000, RZ, 0xc0, !PT ;  /* 0xffff00002c237812 */ /* 0x000fe200078ec0ff */
[----:B------:R-:W1:Y:S02]  /*7ef0*/  S2R R5, SR_TID.X ;  /* 0x0000000000057919 */ /* 0x000e640000002100 */
[----:B-1----:R-:W-:-:S05]  /*7f00*/  VIADD R5, R5, 0xffffff80 ;  /* 0xffffff8005057836 */ /* 0x002fca0000000000 */
[----:B------:R-:W-:-:S04]  /*7f10*/  SHF.R.S32.HI R8, RZ, 0x1f, R5 ;  /* 0x0000001fff087819 */ /* 0x000fc80000011405 */
[----:B------:R-:W-:Y:S01]  /*7f20*/  LEA.HI R8, R8, R5, RZ, 0x5 ;  /* 0x0000000508087211 */ /* 0x000fe200078f28ff */
[----:B------:R-:W-:-:S03]  /*7f30*/  IMAD.IADD R5, R16, 0x1, R47 ;  /* 0x0000000110057824 */ /* 0x000fc600078e022f */
[----:B------:R-:W-:Y:S01]  /*7f40*/  SHF.R.S32.HI R8, RZ, 0x5, R8 ;  /* 0x00000005ff087819 */ /* 0x000fe20000011408 */
[----:B--2---:R-:W-:-:S05]  /*7f50*/  IMAD.SHL.U32 R4, R4, 0x40, RZ ;  /* 0x0000004004047824 */ /* 0x004fca00078e00ff */
[----:B------:R-:W-:-:S04]  /*7f60*/  LOP3.LUT R6, R4, 0x1c0, RZ, 0xc0, !PT ;  /* 0x000001c004067812 */ /* 0x000fc800078ec0ff */
        /* <DEDUP_REMOVED lines=10> */
[----:B------:R-:W0:Y:S01]  /*8010*/  LDS.128 R8, [R38+0x18400] ;  /* 0x0184000026087984 */ /* 0x000e220000000c00 */
[C---:B-1----:R-:W-:Y:S01]  /*8020*/  IMAD.U32 R14, R4.reuse, 0x10000, RZ ;  /* 0x00010000040e7824 */ /* 0x042fe200078e00ff */
[----:B------:R-:W-:Y:S01]  /*8030*/  LOP3.LUT R4, R4, 0xffff0000, RZ, 0xc0, !PT ;  /* 0xffff000004047812 */ /* 0x000fe200078ec0ff */
[C---:B------:R-:W-:Y:S01]  /*8040*/  IMAD.U32 R20, R6.reuse, 0x10000, RZ ;  /* 0x0001000006147824 */ /* 0x040fe200078e00ff */
[----:B------:R-:W-:Y:S01]  /*8050*/  LOP3.LUT R6, R6, 0xffff0000, RZ, 0xc0, !PT ;  /* 0xffff000006067812 */ /* 0x000fe200078ec0ff */
[C---:B0-----:R-:W-:Y:S01]  /*8060*/  IMAD.U32 R24, R8.reuse, 0x10000, RZ ;  /* 0x0001000008187824 */ /* 0x041fe200078e00ff */
        /* <DEDUP_REMOVED lines=9> */
[----:B------:R-:W-:Y:S02]  /*8100*/  IMAD.U32 R37, R46, 0x10000, RZ ;  /* 0x000100002e257824 */ /* 0x000fe400078e00ff */
[----:B------:R-:W-:Y:S01]  /*8110*/  FFMA.FTZ R28, R14, R33, R39 ;  /* 0x000000210e1c7223 */ /* 0x000fe20000010027 */
[----:B------:R-:W-:Y:S01]  /*8120*/  IMAD.U32 R33, R42, 0x10000, RZ ;  /* 0x000100002a217824 */ /* 0x000fe200078e00ff */
[----:B------:R-:W-:Y:S01]  /*8130*/  LOP3.LUT R39, R46, 0xffff0000, RZ, 0xc0, !PT ;  /* 0xffff00002e277812 */ /* 0x000fe200078ec0ff */
[-C--:B------:R-:W-:Y:S01]  /*8140*/  FMUL.FTZ R43, R8, R31.reuse ;  /* 0x0000001f082b7220 */ /* 0x080fe20000410000 */
[----:B------:R-:W-:Y:S01]  /*8150*/  FFMA.FTZ R41, R4, R31, -R41 ;  /* 0x0000001f04297223 */ /* 0x000fe20000010829 */
[C---:B------:R-:W-:Y:S01]  /*8160*/  FMUL.FTZ R31, R26.reuse, R37 ;  /* 0x000000251a1f7220 */ /* 0x040fe20000410000 */
[----:B------:R-:W-:Y:S01]  /*8170*/  FMUL.FTZ R26, R26, R33 ;  /* 0x000000211a1a7220 */ /* 0x000fe20000410000 */
[----:B------:R-:W-:Y:S01]  /*8180*/  FFMA.FTZ R43, R4, R35, R43 ;  /* 0x00000023042b7223 */ /* 0x000fe2000001002b */
[----:B------:R-:W-:Y:S01]  /*8190*/  FMUL.FTZ R35, R10, R39 ;  /* 0x000000270a237220 */ /* 0x000fe20000410000 */
[----:B------:R-:W-:Y:S01]  /*81a0*/  FFMA.FTZ R33, R20, R33, -R31 ;  /* 0x0000002114217223 */ /* 0x000fe2000001081f */
[----:B------:R-:W-:Y:S01]  /*81b0*/  LOP3.LUT R31, R42, 0xffff0000, RZ, 0xc0, !PT ;  /* 0xffff00002a1f7812 */ /* 0x000fe200078ec0ff */
[----:B------:R-:W-:-:S02]  /*81c0*/  IMAD.U32 R14, R12, 0x10000, RZ ;  /* 0x000100000c0e7824 */ /* 0x000fc400078e00ff */
[----:B------:R-:W-:Y:S01]  /*81d0*/  FFMA.FTZ R37, R20, R37, R26 ;  /* 0x0000002514257223 */ /* 0x000fe2000001001a */
[----:B------:R-:W-:Y:S01]  /*81e0*/  IMAD.U32 R27, R11, 0x10000, RZ ;  /* 0x000100000b1b7824 */ /* 0x000fe200078e00ff */
[----:B------:R-:W-:Y:S01]  /*81f0*/  LOP3.LUT R9, R9, 0xffff0000, RZ, 0xc0, !PT ;  /* 0xffff000009097812 */ /* 0x000fe200078ec0ff */
[-C--:B------:R-:W-:Y:S01]  /*8200*/  FMUL.FTZ R45, R10, R31.reuse ;  /* 0x0000001f0a2d7220 */ /* 0x080fe20000410000 */
[----:B------:R-:W-:Y:S02]  /*8210*/  IMAD.U32 R4, R0, 0x10000, RZ ;  /* 0x0001000000047824 */ /* 0x000fe400078e00ff */
[----:B------:R-:W-:Y:S01]  /*8220*/  FFMA.FTZ R30, R6, R31, -R35 ;  /* 0x0000001f061e7223 */ /* 0x000fe20000010823 */
[----:B------:R-:W-:Y:S02]  /*8230*/  IMAD.U32 R10, R13, 0x10000, RZ ;  /* 0x000100000d0a7824 */ /* 0x000fe400078e00ff */
[----:B------:R-:W-:Y:S01]  /*8240*/  FMUL.FTZ R20, R25, R14 ;  /* 0x0000000e19147220 */ /* 0x000fe20000410000 */
[----:B------:R-:W-:-:S02]  /*8250*/  IMAD.U32 R8, R3, 0x10000, RZ ;  /* 0x0001000003087824 */ /* 0x000fc400078e00ff */
[----:B------:R-:W-:Y:S01]  /*8260*/  FFMA.FTZ R32, R6, R39, R45 ;  /* 0x0000002706207223 */ /* 0x000fe2000001002d */
[----:B------:R-:W-:Y:S02]  /*8270*/  IMAD.U32 R15, R5, 0x10000, RZ ;  /* 0x00010000050f7824 */ /* 0x000fe400078e00ff */
[----:B------:R-:W-:Y:S01]  /*8280*/  FMUL.FTZ R25, R25, R4 ;  /* 0x0000000419197220 */ /* 0x000fe20000410000 */
[----:B------:R-:W-:Y:S02]  /*8290*/  IMAD.U32 R21, R7, 0x10000, RZ ;  /* 0x0001000007157824 */ /* 0x000fe400078e00ff */
[C---:B------:R-:W-:Y:S01]  /*82a0*/  FMUL.FTZ R6, R27.reuse, R10 ;  /* 0x0000000a1b067220 */ /* 0x040fe20000410000 */
[----:B------:R-:W-:Y:S01]  /*82b0*/  FMUL.FTZ R26, R27, R8 ;  /* 0x000000081b1a7220 */ /* 0x000fe20000410000 */
[----:B------:R-:W-:Y:S01]  /*82c0*/  FFMA.FTZ R25, R15, R14, R25 ;  /* 0x0000000e0f197223 */ /* 0x000fe20000010019 */
[----:B------:R-:W-:Y:S01]  /*82d0*/  LOP3.LUT R11, R11, 0xffff0000, RZ, 0xc0, !PT ;  /* 0xffff00000b0b7812 */ /* 0x000fe200078ec0ff */
[----:B------:R-:W-:Y:S01]  /*82e0*/  FFMA.FTZ R27, R21, R8, -R6 ;  /* 0x00000008151b7223 */ /* 0x000fe20000010806 */
[----:B------:R-:W-:Y:S01]  /*82f0*/  FFMA.FTZ R20, R15, R4, -R20 ;  /* 0x000000040f147223 */ /* 0x000fe20000010814 */
        /* <DEDUP_REMOVED lines=25> */
.L_x_9774:
[----:B------:R-:W-:Y:S05]  /*8490*/  BSYNC B1 ;  /* 0x0000000000017941 */ /* 0x000fea0003800000 */
.L_x_9773:
[----:B------:R-:W-:Y:S05]  /*84a0*/  @P0 BRA `(.L_x_9765) ;  /* 0x0000000400500947 */ /* 0x000fea0003800000 */
[----:B-1----:R-:W2:Y:S01]  /*84b0*/  LDL R5, [R1+0xc] ;  /* 0x00000c0001057983 */ /* 0x002ea20000100800 */
[----:B------:R-:W-:-:S03]  /*84c0*/  SHF.R.U32.HI R6, RZ, 0x3, R229 ;  /* 0x00000003ff067819 */ /* 0x000fc600000116e5 */
[----:B------:R-:W3:Y:S01]  /*84d0*/  LDL R38, [R1+0x4c] ;  /* 0x00004c0001267983 */ /* 0x000ee20000100800 */
[----:B------:R-:W-:Y:S01]  /*84e0*/  IMAD.IADD R4, R16, 0x1, R47 ;  /* 0x0000000110047824 */ /* 0x000fe200078e022f */
[----:B------:R-:W-:Y:S01]  /*84f0*/  LOP3.LUT R41, R12, 0xffff0000, RZ, 0xc0, !PT ;  /* 0xffff00000c297812 */ /* 0x000fe200078ec0ff */
[C---:B------:R-:W-:Y:S01]  /*8500*/  IMAD.U32 R33, R44.reuse, 0x10000, RZ ;  /* 0x000100002c217824 */ /* 0x040fe200078e00ff */
[----:B------:R-:W-:Y:S01]  /*8510*/  LOP3.LUT R44, R44, 0xffff0000, RZ, 0xc0, !PT ;  /* 0xffff00002c2c7812 */ /* 0x000fe200078ec0ff */
[----:B------:R-:W-:Y:S01]  /*8520*/  IMAD.U32 R31, R40, 0x10000, RZ ;  /* 0x00010000281f7824 */ /* 0x000fe200078e00ff */
[----:B------:R-:W-:Y:S01]  /*8530*/  LOP3.LUT R4, R229, 0x38, R4, 0xf8, !PT ;  /* 0x00000038e5047812 */ /* 0x000fe200078ef804 */
[----:B------:R-:W-:Y:S01]  /*8540*/  IMAD.U32 R36, R12, 0x10000, RZ ;  /* 0x000100000c247824 */ /* 0x000fe200078e00ff */
[----:B------:R-:W-:Y:S01]  /*8550*/  LOP3.LUT R40, R40, 0xffff0000, RZ, 0xc0, !PT ;  /* 0xffff000028287812 */ /* 0x000fe200078ec0ff */
[----:B------:R-:W-:Y:S01]  /*8560*/  IMAD.U32 R34, R0, 0x10000, RZ ;  /* 0x0001000000227824 */ /* 0x000fe200078e00ff */
[----:B------:R-:W-:Y:S01]  /*8570*/  LOP3.LUT R4, R4, R6, RZ, 0x3c, !PT ;  /* 0x0000000604047212 */ /* 0x000fe200078e3cff */
[C---:B------:R-:W-:Y:S01]  /*8580*/  IMAD.U32 R37, R46.reuse, 0x10000, RZ ;  /* 0x000100002e257824 */ /* 0x040fe200078e00ff */
[----:B------:R-:W-:Y:S01]  /*8590*/  LOP3.LUT R46, R46, 0xffff0000, RZ, 0xc0, !PT ;  /* 0xffff00002e2e7812 */ /* 0x000fe200078ec0ff */
[C---:B------:R-:W-:Y:S01]  /*85a0*/  IMAD.U32 R35, R42.reuse, 0x10000, RZ ;  /* 0x000100002a237824 */ /* 0x040fe200078e00ff */
[----:B------:R-:W-:-:S02]  /*85b0*/  LOP3.LUT R42, R42, 0xffff0000, RZ, 0xc0, !PT ;  /* 0xffff00002a2a7812 */ /* 0x000fc400078ec0ff */
[----:B------:R-:W-:Y:S01]  /*85c0*/  LOP3.LUT R39, R0, 0xffff0000, RZ, 0xc0, !PT ;  /* 0xffff000000277812 */ /* 0x000fe200078ec0ff */
[----:B--2---:R-:W-:-:S04]  /*85d0*/  IMAD.IADD R8, R5, 0x1, R4 ;  /* 0x0000000105087824 */ /* 0x004fc800078e0204 */
[----:B------:R-:W-:Y:S01]  /*85e0*/  IMAD R14, R8, 0x2, R19 ;  /* 0x00000002080e7824 */ /* 0x000fe200078e0213 */
[----:B---3--:R-:W1:Y:S04]  /*85f0*/  LDS.128 R4, [R38+0x18400] ;  /* 0x0184000026047984 */ /* 0x008e680000000c00 */
[----:B------:R-:W2:Y:S01]  /*8600*/  LDS.128 R8, [R14+0x18400] ;  /* 0x018400000e087984 */ /* 0x000ea20000000c00 */
[C---:B-1----:R-:W-:Y:S01]  /*8610*/  IMAD.U32 R15, R4.reuse, 0x10000, RZ ;  /* 0x00010000040f7824 */ /* 0x042fe200078e00ff */
[----:B------:R-:W-:Y:S01]  /*8620*/  LOP3.LUT R4, R4, 0xffff0000, RZ, 0xc0, !PT ;  /* 0xffff000004047812 */ /* 0x000fe200078ec0ff */
[C---:B------:R-:W-:Y:S01]  /*8630*/  IMAD.U32 R20, R5.reuse, 0x10000, RZ ;  /* 0x0001000005147824 */ /* 0x040fe200078e00ff */
[----:B------:R-:W-:Y:S01]  /*8640*/  LOP3.LUT R5, R5, 0xffff0000, RZ, 0xc0, !PT ;  /* 0xffff000005057812 */ /* 0x000fe200078ec0ff */
[C---:B--2---:R-:W-:Y:S01]  /*8650*/  IMAD.U32 R25, R8.reuse, 0x10000, RZ ;  /* 0x0001000008197824 */ /* 0x044fe200078e00ff */
        /* <DEDUP_REMOVED lines=10> */
[----:B------:R-:W-:Y:S01]  /*8700*/  FFMA.FTZ R25, R40, R4, -R25 ;  /* 0x0000000428197223 */ /* 0x000fe20000010819 */
[-C--:B------:R-:W-:Y:S01]  /*8710*/  FMUL.FTZ R31, R36, R26.reuse ;  /* 0x0000001a241f7220 */ /* 0x080fe20000410000 */
[----:B------:R-:W-:Y:S01]  /*8720*/  FMUL.FTZ R33, R34, R26 ;  /* 0x0000001a22217220 */ /* 0x000fe20000410000 */
[----:B------:R-:W-:Y:S01]  /*8730*/  FFMA.FTZ R15, R44, R4, R15 ;  /* 0x000000042c0f7223 */ /* 0x000fe2000001000f */
[----:B------:R-:W-:Y:S02]  /*8740*/  IMAD.U32 R21, R6, 0x10000, RZ ;  /* 0x0001000006157824 */ /* 0x000fe400078e00ff */
[-C--:B------:R-:W-:Y:S01]  /*8750*/  FMUL.FTZ R4, R37, R27.reuse ;  /* 0x0000001b25047220 */ /* 0x080fe20000410000 */
[----:B------:R-:W-:Y:S01]  /*8760*/  LOP3.LUT R10, R10, 0xffff0000, RZ, 0xc0, !PT ;  /* 0xffff00000a0a7812 */ /* 0x000fe200078ec0ff */
[-C--:B------:R-:W-:Y:S01]  /*8770*/  FFMA.FTZ R31, R34, R20.reuse, -R31 ;  /* 0x00000014221f7223 */ /* 0x080fe2000001081f */
[----:B------:R-:W-:Y:S01]  /*8780*/  FFMA.FTZ R33, R36, R20, R33 ;  /* 0x0000001424217223 */ /* 0x000fe20000010021 */
[C---:B------:R-:W-:Y:S01]  /*8790*/  FMUL.FTZ R20, R35.reuse, R27 ;  /* 0x0000001b23147220 */ /* 0x040fe20000410000 */
[----:B------:R-:W-:Y:S01]  /*87a0*/  FFMA.FTZ R8, R35, R21, -R4 ;  /* 0x0000001523087223 */ /* 0x000fe20000010804 */
[----:B------:R-:W-:Y:S01]  /*87b0*/  SHF.L.U32 R26, R13, 0x10, RZ ;  /* 0x000000100d1a7819 */ /* 0x000fe200000006ff */
[----:B------:R-:W-:Y:S01]  /*87c0*/  IMAD.U32 R28, R11, 0x10000, RZ ;  /* 0x000100000b1c7824 */ /* 0x000fe200078e00ff */
[----:B------:R-:W-:Y:S01]  /*87d0*/  LOP3.LUT R6, R6, 0xffff0000, RZ, 0xc0, !PT ;  /* 0xffff000006067812 */ /* 0x000fe200078ec0ff */
[----:B------:R-:W-:-:S02]  /*87e0*/  IMAD.U32 R4, R3, 0x10000, RZ ;  /* 0x0001000003047824 */ /* 0x000fc400078e00ff */
[-C--:B------:R-:W-:Y:S01]  /*87f0*/  FMUL.FTZ R27, R46, R10.reuse ;  /* 0x0000000a2e1b7220 */ /* 0x080fe20000410000 */
[----:B------:R-:W-:Y:S01]  /*8800*/  FMUL.FTZ R35, R42, R10 ;  /* 0x0000000a2a237220 */ /* 0x000fe20000410000 */
[----:B------:R-:W-:Y:S01]  /*8810*/  LOP3.LUT R11, R11, 0xffff0000, RZ, 0xc0, !PT ;  /* 0xffff00000b0b7812 */ /* 0x000fe200078ec0ff */
[----:B------:R-:W-:Y:S01]  /*8820*/  FFMA.FTZ R10, R37, R21, R20 ;  /* 0x00000015250a7223 */ /* 0x000fe20000010014 */
[----:B------:R-:W-:Y:S01]  /*8830*/  LOP3.LUT R13, R13, 0xffff0000, RZ, 0xc0, !PT ;  /* 0xffff00000d0d7812 */ /* 0x000fe200078ec0ff */
[----:B0-----:R-:W-:Y:S02]  /*8840*/  IMAD.U32 R24, R7, 0x10000, RZ ;  /* 0x0001000007187824 */ /* 0x001fe400078e00ff */
[-C--:B------:R-:W-:Y:S01]  /*8850*/  FMUL.FTZ R21, R26, R28.reuse ;  /* 0x0000001c1a157220 */ /* 0x080fe20000410000 */
[----:B------:R-:W-:Y:S01]  /*8860*/  FMUL.FTZ R37, R4, R28 ;  /* 0x0000001c04257220 */ /* 0x000fe20000410000 */
[----:B------:R-:W-:Y:S01]  /*8870*/  LOP3.LUT R3, R3, 0xffff0000, RZ, 0xc0, !PT ;  /* 0xffff000003037812 */ /* 0x000fe200078ec0ff */
[-C--:B------:R-:W-:Y:S01]  /*8880*/  FFMA.FTZ R27, R42, R6.reuse, -R27 ;  /* 0x000000062a1b7223 */ /* 0x080fe2000001081b */
[----:B------:R-:W-:Y:S01]  /*8890*/  LOP3.LUT R7, R7, 0xffff0000, RZ, 0xc0, !PT ;  /* 0xffff000007077812 */ /* 0x000fe200078ec0ff */
[----:B------:R-:W-:Y:S01]  /*88a0*/  FFMA.FTZ R35, R46, R6, R35 ;  /* 0x000000062e237223 */ /* 0x000fe20000010023 */
        /* <DEDUP_REMOVED lines=20> */
.L_x_9765:
[----:B------:R-:W-:Y:S05]  /*89f0*/  BSYNC B0 ;  /* 0x0000000000007941 */ /* 0x000fea0003800000 */
.L_x_9754:
        /* <DEDUP_REMOVED lines=8> */
.L_x_9751:
[----:B012---:R-:W0:Y:S01]  /*8a80*/  S2R R0, SR_TID.X ;  /* 0x0000000000007919 */ /* 0x007e220000002100 */
[----:B------:R-:W-:Y:S01]  /*8a90*/  ISETP.NE.AND P0, PT, R205, 0x3, PT ;  /* 0x00000003cd00780c */ /* 0x000fe20003f05270 */
[----:B------:R-:W-:Y:S05]  /*8aa0*/  WARPSYNC.ALL ;  /* 0x0000000000007948 */ /* 0x000fea0003800000 */
[----:B0-----:R-:W-:-:S05]  /*8ab0*/  SHF.R.U32.HI R0, RZ, 0x7, R0 ;  /* 0x00000007ff007819 */ /* 0x001fca0000011600 */
[----:B---3--:R-:W-:-:S05]  /*8ac0*/  VIADD R7, R0, 0x8 ;  /* 0x0000000800077836 */ /* 0x008fca0000000000 */
[----:B------:R0:W-:Y:S06]  /*8ad0*/  BAR.SYNC.DEFER_BLOCKING R7, 0x100 ;  /* 0x000400070000751d */ /* 0x0001ec0000010000 */
[----:B------:R-:W-:Y:S05]  /*8ae0*/  @!P0 BRA `(.L_x_9775) ;  /* 0x0000000000048947 */ /* 0x000fea0003800000 */
[----:B------:R-:W-:Y:S01]  /*8af0*/  BPT.TRAP 0x1 ;  /* 0x000000040000795c */ /* 0x000fe20000300000 */
.L_x_9775:
[----:B------:R-:W-:Y:S01]  /*8b00*/  IMAD R6, R202, 0x8, R19 ;  /* 0x00000008ca067824 */ /* 0x000fe200078e0213 */
[----:B------:R-:W-:-:S04]  /*8b10*/  SHF.L.U32 R73, R212, 0x1f, RZ ;  /* 0x0000001fd4497819 */ /* 0x000fc800000006ff */
[----:B------:R1:W2:Y:S01]  /*8b20*/  SYNCS.PHASECHK.TRANS64.TRYWAIT P1, [R6+URZ+0x22830], R73 ;  /* 0x02283049060075a7 */ /* 0x0002a2000802017f */
[----:B------:R-:W-:Y:S05]  /*8b30*/  @!P0 BRA `(.L_x_9776) ;  /* 0x0000000000048947 */ /* 0x000fea0003800000 */
[----:B------:R-:W-:Y:S01]  /*8b40*/  BPT.TRAP 0x1 ;  /* 0x000000040000795c */ /* 0x000fe20000300000 */
.L_x_9776:
[----:B------:R-:W-:Y:S01]  /*8b50*/  VIADD R0, R19, 0x1c400 ;  /* 0x0001c40013007836 */ /* 0x000fe20000000000 */
[----:B------:R-:W-:Y:S01]  /*8b60*/  LOP3.LUT R4, R29, 0x10000, RZ, 0xfc, !PT ;  /* 0x000100001d047812 */ /* 0x000fe200078efcff */
[----:B------:R-:W-:-:S03]  /*8b70*/  IMAD.MOV.U32 R5, RZ, RZ, 0x40000040 ;  /* 0x40000040ff057424 */ /* 0x000fc600078e00ff */
[----:B------:R-:W-:-:S04]  /*8b80*/  SHF.R.U32.HI R0, RZ, 0x4, R0 ;  /* 0x00000004ff007819 */ /* 0x000fc80000011600 */
[----:B------:R-:W-:-:S04]  /*8b90*/  LOP3.LUT R0, R0, 0x3fff, RZ, 0xc0, !PT ;  /* 0x00003fff00007812 */ /* 0x000fc800078ec0ff */
[----:B------:R-:W-:-:S05]  /*8ba0*/  LOP3.LUT R0, R0, 0x10000, RZ, 0xfc, !PT ;  /* 0x0001000000007812 */ /* 0x000fca00078efcff */
[----:B------:R3:W-:Y:S01]  /*8bb0*/  STL [R1+0x8], R0 ;  /* 0x0000080001007387 */ /* 0x0007e20000100800 */
[----:B--2---:R-:W-:Y:S05]  /*8bc0*/  @P1 BRA `(.L_x_9777) ;  /* 0x0000000000081947 */ /* 0x004fea0003800000 */
[----:B------:R-:W2:Y:S02]  /*8bd0*/  SYNCS.PHASECHK.TRANS64.TRYWAIT P1, [R6+URZ+0x22830], R73 ;  /* 0x02283049060075a7 */ /* 0x000ea4000802017f */
[----:B--2---:R-:W-:Y:S05]  /*8be0*/  @!P1 BRA `(.L_x_9778) ;  /* 0x000000f400c89947 */ /* 0x004fea0003800000 */
.L_x_9777:
[----:B---3--:R-:W3:Y:S01]  /*8bf0*/  LDL R0, [R1+0x8] ;  /* 0x0000080001007983 */ /* 0x008ee20000100800 */
[----:B------:R-:W-:Y:S01]  /*8c00*/  IMAD.MOV.U32 R9, RZ, RZ, 0x40000040 ;  /* 0x40000040ff097424 */ /* 0x000fe200078e00ff */
[----:B------:R-:W-:Y:S05]  /*8c10*/  WARPSYNC.ALL ;  /* 0x0000000000007948 */ /* 0x000fea0003800000 */
[C---:B------:R-:W-:Y:S01]  /*8c20*/  R2UR UR4, R4.reuse ;  /* 0x00000000040472ca */ /* 0x040fe200000e0000 */
[----:B-----5:R-:W-:Y:S01]  /*8c30*/  WARPGROUP.ARRIVE ;  /* 0x00000000000079c5 */ /* 0x020fe20000000000 */
[----:B------:R-:W-:Y:S01]  /*8c40*/  R2UR UR5, R5 ;  /* 0x00000000050572ca */ /* 0x000fe200000e0000 */
[----:B------:R-:W-:Y:S01]  /*8c50*/  VIADD R14, R4, 0x2 ;  /* 0x00000002040e7836 */ /* 0x000fe20000000000 */
[----:B------:R-:W-:Y:S01]  /*8c60*/  R2UR UR7, R9 ;  /* 0x00000000090772ca */ /* 0x000fe200000e0000 */
[----:B------:R-:W-:-:S02]  /*8c70*/  IMAD.MOV.U32 R15, RZ, RZ, 0x40000040 ;  /* 0x40000040ff0f7424 */ /* 0x000fc400078e00ff */
[----:B------:R-:W-:Y:S02]  /*8c80*/  IMAD.MOV.U32 R11, RZ, RZ, 0x40000040 ;  /* 0x40000040ff0b7424 */ /* 0x000fe400078e00ff */
[----:B------:R-:W-:Y:S02]  /*8c90*/  VIADD R12, R4, 0x4 ;  /* 0x00000004040c7836 */ /* 0x000fe40000000000 */
[----:B------:R-:W-:Y:S02]  /*8ca0*/  IMAD.MOV.U32 R13, RZ, RZ, 0x40000040 ;  /* 0x40000040ff0d7424 */ /* 0x000fe400078e00ff */
[----:B------:R-:W-:Y:S02]  /*8cb0*/  IMAD.MOV.U32 R9, RZ, RZ, 0x40000040 ;  /* 0x40000040ff097424 */ /* 0x000fe400078e00ff */
[----:B---3--:R-:W-:Y:S02]  /*8cc0*/  IMAD R8, R202, 0x300, R0 ;  /* 0x00000300ca087824 */ /* 0x008fe400078e0200 */
[----:B------:R-:W3:Y:S02]  /*8cd0*/  S2R R0, SR_TID.X ;  /* 0x0000000000007919 */ /* 0x000ee40000002100 */
[C---:B------:R-:W-:Y:S01]  /*8ce0*/  VIADD R10, R8.reuse, 0x2 ;  /* 0x00000002080a7836 */ /* 0x040fe20000000000 */
[----:B------:R-:W-:-:S13]  /*8cf0*/  R2UR UR6, R8 ;  /* 0x00000000080672ca */ /* 0x000fda00000e0000 */
[----:B------:R-:W-:Y:S01]  /*8d00*/  HGMMA.64x96x16.F32.BF16 R24, gdesc[UR4], RZ, !UPT, gsb0 ;  /* 0x01600000041879f0 */ /* 0x000fe2000c0018ff */
[----:B------:R-:W-:Y:S02]  /*8d10*/  R2UR UR4, R14 ;  /* 0x000000000e0472ca */ /* 0x000fe400000e0000 */
[----:B------:R-:W-:Y:S02]  /*8d20*/  R2UR UR5, R15 ;  /* 0x000000000f0572ca */ /* 0x000fe400000e0000 */
[----:B------:R-:W-:Y:S01]  /*8d30*/  R2UR UR6, R10 ;  /* 0x000000000a0672ca */ /* 0x000fe200000e0000 */
[C---:B------:R-:W-:Y:S01]  /*8d40*/  VIADD R10, R8.reuse, 0x4 ;  /* 0x00000004080a7836 */ /* 0x040fe20000000000 */
[----:B------:R-:W-:Y:S01]  /*8d50*/  R2UR UR7, R11 ;  /* 0x000000000b0772ca */ /* 0x000fe200000e0000 */
[----:B------:R-:W-:Y:S02]  /*8d60*/  IMAD.MOV.U32 R11, RZ, RZ, 0x40000040 ;  /* 0x40000040ff0b7424 */ /* 0x000fe400078e00ff */
[----:B------:R-:W-:Y:S01]  /*8d70*/  VIADD R8, R8, 0x6 ;  /* 0x0000000608087836 */ /* 0x000fe20000000000 */
[----:B---3--:R-:W-:Y:S01]  /*8d80*/  SHF.R.U32.HI R0, RZ, 0x7, R0 ;  /* 0x00000007ff007819 */ /* 0x008fe20000011600 */
[----:B------:R-:W-:-:S02]  /*8d90*/  WARPGROUP.DEPBAR.LE gsb0, 0x0 ;  /* 0x00008000000079c5 */ /* 0x000fc40000010000 */
[----:B------:R-:W-:-:S06]  /*8da0*/  WARPGROUP.ARRIVE ;  /* 0x00000000000079c5 */ /* 0x000fcc0000000000 */
[----:B------:R-:W-:Y:S01]  /*8db0*/  HGMMA.64x96x16.F32.BF16 R24, gdesc[UR4], R24, gsb0 ;  /* 0x01600000041879f0 */ /* 0x000fe20008001818 */
        /* <DEDUP_REMOVED lines=8> */
[----:B------:R-:W-:Y:S01]  /*8e40*/  HGMMA.64x96x16.F32.BF16 R24, gdesc[UR4], R24, gsb0 ;  /* 0x01600000041879f0 */ /* 0x000fe20008001818 */
[----:B------:R-:W-:Y:S02]  /*8e50*/  R2UR UR4, R10 ;  /* 0x000000000a0472ca */ /* 0x000fe400000e0000 */
[----:B------:R-:W-:Y:S02]  /*8e60*/  R2UR UR5, R11 ;  /* 0x000000000b0572ca */ /* 0x000fe400000e0000 */
[----:B------:R-:W-:Y:S02]  /*8e70*/  R2UR UR6, R8 ;  /* 0x00000000080672ca */ /* 0x000fe400000e0000 */
[----:B------:R-:W-:Y:S02]  /*8e80*/  R2UR UR7, R9 ;  /* 0x00000000090772ca */ /* 0x000fe400000e0000 */
[----:B------:R-:W-:Y:S01]  /*8e90*/  IADD3 R9, -R0, 0xb, RZ ;  /* 0x0000000b00097810 */ /* 0x000fe20007ffe1ff */
[----:B------:R-:W-:-:S02]  /*8ea0*/  WARPGROUP.DEPBAR.LE gsb0, 0x0 ;  /* 0x00008000000079c5 */ /* 0x000fc40000010000 */
[----:B------:R-:W-:-:S08]  /*8eb0*/  WARPGROUP.ARRIVE ;  /* 0x00000000000079c5 */ /* 0x000fd00000000000 */
[----:B------:R-:W-:Y:S03]  /*8ec0*/  HGMMA.64x96x16.F32.BF16 R24, gdesc[UR4], R24, gsb0 ;  /* 0x01600000041879f0 */ /* 0x000fe60008001818 */
[----:B------:R-:W-:Y:S02]  /*8ed0*/  WARPGROUP.DEPBAR.LE gsb0, 0x0 ;  /* 0x00008000000079c5 */ /* 0x000fe40000010000 */
[----:B------:R3:W-:Y:S06]  /*8ee0*/  BAR.ARV R9, 0x100 ;  /* 0x000400090000751d */ /* 0x0007ec0000002000 */
[----:B------:R-:W-:Y:S05]  /*8ef0*/  @!P0 BRA `(.L_x_9779) ;  /* 0x0000000000048947 */ /* 0x000fea0003800000 */
[----:B------:R-:W-:Y:S01]  /*8f00*/  BPT.TRAP 0x1 ;  /* 0x000000040000795c */ /* 0x000fe20000300000 */
.L_x_9779:
[----:B------:R-:W4:Y:S01]  /*8f10*/  LDL R76, [R1+0x54] ;  /* 0x00005400014c7983 */ /* 0x000f220000100800 */
        /* <DEDUP_REMOVED lines=17> */
[----:B-----5:R-:W-:-:S02]  /*9030*/  IMAD R27, R178, -0x60, R176 ;  /* 0xffffffa0b21b7824 */ /* 0x020fc400078e02b0 */
[----:B------:R-:W-:Y:S01]  /*9040*/  FMUL.FTZ R40, R40, UR4 ;  /* 0x0000000428287c20 */ /* 0x000fe20008410000 */
[----:B------:R-:W-:Y:S01]  /*9050*/  FMUL.FTZ R35, R35, UR4 ;  /* 0x0000000423237c20 */ /* 0x000fe20008410000 */
[----:B------:R-:W-:Y:S01]  /*9060*/  FMUL.FTZ R41, R41, UR4 ;  /* 0x0000000429297c20 */ /* 0x000fe20008410000 */
[----:B------:R-:W-:Y:S02]  /*9070*/  VIADD R27, R27, 0x60 ;  /* 0x000000601b1b7836 */ /* 0x000fe40000000000 */
        /* <DEDUP_REMOVED lines=37> */
[----:B------:R-:W3:Y:S05]  /*92d0*/  S2R R80, SR_CgaCtaId ;  /* 0x0000000000507919 */ /* 0x000eea0000008800 */
[----:B------:R-:W3:Y:S08]  /*92e0*/  MUFU.TANH R33, R33 ;  /* 0x0000002100217308 */ /* 0x000ef00000002400 */
        /* <DEDUP_REMOVED lines=16> */
[----:B------:R3:W-:Y:S08]  /*93f0*/  MUFU.TANH R20, R51 ;  /* 0x0000003300147308 */ /* 0x0007f00000002400 */
[----:B------:R-:W3:Y:S08]  /*9400*/  MUFU.TANH R46, R46 ;  /* 0x0000002e002e7308 */ /* 0x000ef00000002400 */
[----:B------:R-:W3:Y:S08]  /*9410*/  MUFU.TANH R52, R52 ;  /* 0x0000003400347308 */ /* 0x000ef00000002400 */
[----:B------:R-:W3:Y:S08]  /*9420*/  MUFU.TANH R47, R47 ;  /* 0x0000002f002f7308 */ /* 0x000ef00000002400 */
[----:B------:R3:W3:Y:S08]  /*9430*/  MUFU.TANH R21, R53 ;  /* 0x0000003500157308 */ /* 0x0006f00000002400 */
[----:B------:R-:W3:Y:S08]  /*9440*/  MUFU.TANH R50, R50 ;  /* 0x0000003200327308 */ /* 0x000ef00000002400 */
[----:B------:R3:W-:Y:S08]  /*9450*/  MUFU.TANH R26, R55 ;  /* 0x00000037001a7308 */ /* 0x0007f00000002400 */
[----:B------:R-:W3:Y:S08]  /*9460*/  MUFU.TANH R56, R56 ;  /* 0x0000003800387308 */ /* 0x000ef00000002400 */
[----:B------:R-:W3:Y:S08]  /*9470*/  MUFU.TANH R57, R57 ;  /* 0x0000003900397308 */ /* 0x000ef00000002400 */
[----:B------:R3:W-:Y:S08]  /*9480*/  MUFU.TANH R75, R59 ;  /* 0x0000003b004b7308 */ /* 0x0007f00000002400 */
[----:B------:R-:W3:Y:S08]  /*9490*/  MUFU.TANH R54, R54 ;  /* 0x0000003600367308 */ /* 0x000ef00000002400 */
[----:B------:R-:W3:Y:S08]  /*94a0*/  MUFU.TANH R60, R60 ;  /* 0x0000003c003c7308 */ /* 0x000ef00000002400 */
[----:B------:R3:W-:Y:S01]  /*94b0*/  MUFU.TANH R74, R65 ;  /* 0x00000041004a7308 */ /* 0x0007e20000002400 */
[----:B----4-:R-:W-:-:S05]  /*94c0*/  IMAD R76, R76, -0x2, R27 ;  /* 0xfffffffe4c4c7824 */ /* 0x010fca00078e021b */
[C---:B------:R-:W-:Y:S02]  /*94d0*/  ISETP.GT.AND P2, PT, R76.reuse, RZ, PT ;  /* 0x000000ff4c00720c */ /* 0x040fe40003f44270 */
[----:B------:R4:W4:Y:S01]  /*94e0*/  MUFU.TANH R72, R61 ;  /* 0x0000003d00487308 */ /* 0x0009220000002400 */
[C---:B------:R-:W-:Y:S02]  /*94f0*/  ISETP.GT.AND P3, PT, R76.reuse, 0x1, PT ;  /* 0x000000014c00780c */ /* 0x040fe40003f64270 */
[----:B------:R-:W-:Y:S02]  /*9500*/  ISETP.GT.AND P4, PT, R76, 0x8, PT ;  /* 0x000000084c00780c */ /* 0x000fe40003f84270 */
[----:B0-----:R-:W-:Y:S02]  /*9510*/  FSEL R79, R24, -INF , P2 ;  /* 0xff800000184f7808 */ /* 0x001fe40001000000 */
[----:B-----5:R-:W-:Y:S01]  /*9520*/  FSEL R78, R25, -INF , P3 ;  /* 0xff800000194e7808 */ /* 0x020fe20001800000 */
[----:B------:R-:W0:Y:S01]  /*9530*/  MUFU.TANH R58, R58 ;  /* 0x0000003a003a7308 */ /* 0x000e220000002400 */
[----:B-1----:R-:W-:-:S02]  /*9540*/  FSEL R83, R28, -INF , P4 ;  /* 0xff8000001c537808 */ /* 0x002fc40002000000 */
[C---:B------:R-:W-:Y:S02]  /*9550*/  ISETP.GT.AND P5, PT, R76.reuse, 0x9, PT ;  /* 0x000000094c00780c */ /* 0x040fe40003fa4270 */
[----:B------:R-:W-:Y:S02]  /*9560*/  FMNMX.FTZ R28, R79, R78, !PT ;  /* 0x0000004e4f1c7209 */ /* 0x000fe40007810000 */
[----:B------:R-:W-:Y:S01]  /*9570*/  ISETP.GT.AND P1, PT, R76, 0x10, PT ;  /* 0x000000104c00780c */ /* 0x000fe20003f24270 */
[----:B------:R-:W1:Y:S01]  /*9580*/  MUFU.TANH R64, R64 ;  /* 0x0000004000407308 */ /* 0x000e620000002400 */
[----:B--2---:R-:W-:Y:S02]  /*9590*/  FSEL R87, R29, -INF , P5 ;  /* 0xff8000001d577808 */ /* 0x004fe40002800000 */
[----:B------:R-:W-:Y:S02]  /*95a0*/  FMNMX.FTZ R28, R83, R28, !PT ;  /* 0x0000001c531c7209 */ /* 0x000fe40007810000 */
[----:B---3--:R-:W-:-:S02]  /*95b0*/  FSEL R3, R3, -INF , P2 ;  /* 0xff80000003037808 */ /* 0x008fc40001000000 */
[----:B------:R-:W-:Y:S01]  /*95c0*/  ISETP.GT.AND P2, PT, R76, 0x11, PT ;  /* 0x000000114c00780c */ /* 0x000fe20003f44270 */
[----:B------:R-:W2:Y:S01]  /*95d0*/  MUFU.TANH R62, R62 ;  /* 0x0000003e003e7308 */ /* 0x000ea20000002400 */
[----:B------:R-:W-:Y:S02]  /*95e0*/  FSEL R91, R32, -INF , P1 ;  /* 0xff800000205b7808 */ /* 0x000fe40000800000 */
[----:B------:R-:W-:Y:S02]  /*95f0*/  FMNMX.FTZ R28, R87, R28, !PT ;  /* 0x0000001c571c7209 */ /* 0x000fe40007810000 */
[----:B------:R-:W-:Y:S02]  /*9600*/  FSEL R0, R0, -INF , P3 ;  /* 0xff80000000007808 */ /* 0x000fe40001800000 */
[----:B------:R-:W-:Y:S01]  /*9610*/  ISETP.GT.AND P3, PT, R76, 0x18, PT ;  /* 0x000000184c00780c */ /* 0x000fe20003f64270 */
[----:B------:R-:W3:Y:S01]  /*9620*/  MUFU.TANH R68, R68 ;  /* 0x0000004400447308 */ /* 0x000ee20000002400 */
[----:B------:R-:W-:-:S02]  /*9630*/  FSEL R93, R33, -INF , P2 ;  /* 0xff800000215d7808 */ /* 0x000fc40001000000 */
[----:B------:R-:W-:Y:S02]  /*9640*/  FMNMX.FTZ R28, R91, R28, !PT ;  /* 0x0000001c5b1c7209 */ /* 0x000fe40007810000 */
[----:B------:R-:W-:Y:S02]  /*9650*/  FSEL R25, R30, -INF , P4 ;  /* 0xff8000001e197808 */ /* 0x000fe40002000000 */
[----:B------:R-:W-:Y:S01]  /*9660*/  ISETP.GT.AND P4, PT, R76, 0x19, PT ;  /* 0x000000194c00780c */ /* 0x000fe20003f84270 */
[----:B------:R0:W5:Y:S01]  /*9670*/  MUFU.TANH R24, R69 ;  /* 0x0000004500187308 */ /* 0x0001620000002400 */
[----:B------:R-:W-:Y:S02]  /*9680*/  FSEL R95, R36, -INF , P3 ;  /* 0xff800000245f7808 */ /* 0x000fe40001800000 */
[----:B------:R-:W-:Y:S02]  /*9690*/  FMNMX.FTZ R28, R93, R28, !PT ;  /* 0x0000001c5d1c7209 */ /* 0x000fe40007810000 */
[----:B------:R-:W-:-:S02]  /*96a0*/  FSEL R27, R31, -INF , P5 ;  /* 0xff8000001f1b7808 */ /* 0x000fc40002800000 */
[----:B------:R-:W-:Y:S01]  /*96b0*/  ISETP.GT.AND P5, PT, R76, 0x20, PT ;  /* 0x000000204c00780c */ /* 0x000fe20003fa4270 */
[----:B------:R-:W5:Y:S01]  /*96c0*/  MUFU.TANH R81, R63 ;  /* 0x0000003f00517308 */ /* 0x000f620000002400 */
[----:B------:R-:W-:Y:S02]  /*96d0*/  FSEL R97, R37, -INF , P4 ;  /* 0xff80000025617808 */ /* 0x000fe40002000000 */
[----:B------:R-:W-:Y:S02]  /*96e0*/  FMNMX.FTZ R28, R95, R28, !PT ;  /* 0x0000001c5f1c7209 */ /* 0x000fe40007810000 */
[----:B------:R-:W-:Y:S02]  /*96f0*/  FSEL R29, R34, -INF , P1 ;  /* 0xff800000221d7808 */ /* 0x000fe40000800000 */
[----:B------:R-:W-:Y:S01]  /*9700*/  ISETP.GT.AND P1, PT, R76, 0x21, PT ;  /* 0x000000214c00780c */ /* 0x000fe20003f24270 */
[----:B------:R-:W-:Y:S01]  /*9710*/  MUFU.TANH R66, R66 ;  /* 0x0000004200427308 */ /* 0x000fe20000002400 */
[----:B------:R-:W-:-:S02]  /*9720*/  FSEL R99, R40, -INF , P5 ;  /* 0xff80000028637808 */ /* 0x000fc40002800000 */
[----:B------:R-:W-:Y:S02]  /*9730*/  FMNMX.FTZ R28, R97, R28, !PT ;  /* 0x0000001c611c7209 */ /* 0x000fe40007810000 */
[----:B------:R-:W-:Y:S02]  /*9740*/  FSEL R31, R35, -INF , P2 ;  /* 0xff800000231f7808 */ /* 0x000fe40001000000 */
[----:B------:R-:W-:Y:S01]  /*9750*/  ISETP.GT.AND P2, PT, R76, 0x28, PT ;  /* 0x000000284c00780c */ /* 0x000fe20003f44270 */
[----:B------:R-:W5:Y:S01]  /*9760*/  MUFU.TANH R85, R67 ;  /* 0x0000004300557308 */ /* 0x000f620000002400 */
[----:B------:R-:W-:Y:S02]  /*9770*/  FSEL R51, R41, -INF , P1 ;  /* 0xff80000029337808 */ /* 0x000fe40000800000 */
[----:B------:R-:W-:Y:S02]  /*9780*/  FMNMX.FTZ R28, R99, R28, !PT ;  /* 0x0000001c631c7209 */ /* 0x000fe40007810000 */
[----:B------:R-:W-:-:S02]  /*9790*/  FSEL R33, R38, -INF , P3 ;  /* 0xff80000026217808 */ /* 0x000fc40001800000 */
[----:B------:R-:W-:Y:S01]  /*97a0*/  ISETP.GT.AND P3, PT, R76, 0x29, PT ;  /* 0x000000294c00780c */ /* 0x000fe20003f64270 */
[----:B------:R-:W-:Y:S01]  /*97b0*/  MUFU.TANH R70, R70 ;  /* 0x0000004600467308 */ /* 0x000fe20000002400 */
[----:B------:R-:W-:Y:S02]  /*97c0*/  FSEL R49, R44, -INF , P2 ;  /* 0xff8000002c317808 */ /* 0x000fe40001000000 */
[----:B------:R-:W-:Y:S02]  /*97d0*/  FMNMX.FTZ R28, R51, R28, !PT ;  /* 0x0000001c331c7209 */ /* 0x000fe40007810000 */
[----:B------:R-:W-:Y:S02]  /*97e0*/  FSEL R35, R39, -INF , P4 ;  /* 0xff80000027237808 */ /* 0x000fe40002000000 */
[----:B------:R-:W-:Y:S01]  /*97f0*/  ISETP.GT.AND P4, PT, R76, 0x30, PT ;  /* 0x000000304c00780c */ /* 0x000fe20003f84270 */
[----:B------:R-:W5:Y:S01]  /*9800*/  MUFU.TANH R89, R71 ;  /* 0x0000004700597308 */ /* 0x000f620000002400 */
[----:B------:R-:W-:-:S02]  /*9810*/  FSEL R53, R45, -INF , P3 ;  /* 0xff8000002d357808 */ /* 0x000fc40001800000 */
[----:B------:R-:W-:Y:S02]  /*9820*/  FMNMX.FTZ R28, R49, R28, !PT ;  /* 0x0000001c311c7209 */ /* 0x000fe40007810000 */
[----:B------:R-:W-:Y:S02]  /*9830*/  FSEL R37, R42, -INF , P5 ;  /* 0xff8000002a257808 */ /* 0x000fe40002800000 */
[----:B------:R-:W-:Y:S02]  /*9840*/  ISETP.GT.AND P5, PT, R76, 0x31, PT ;  /* 0x000000314c00780c */ /* 0x000fe40003fa4270 */
[----:B------:R-:W-:Y:S02]  /*9850*/  FSEL R55, R48, -INF , P4 ;  /* 0xff80000030377808 */ /* 0x000fe40002000000 */
[----:B------:R-:W-:Y:S02]  /*9860*/  FMNMX.FTZ R28, R53, R28, !PT ;  /* 0x0000001c351c7209 */ /* 0x000fe40007810000 */
[----:B------:R-:W-:-:S02]  /*9870*/  FSEL R39, R43, -INF , P1 ;  /* 0xff8000002b277808 */ /* 0x000fc40000800000 */
[----:B------:R-:W-:Y:S02]  /*9880*/  ISETP.GT.AND P1, PT, R76, 0x38, PT ;  /* 0x000000384c00780c */ /* 0x000fe40003f24270 */
[----:B------:R-:W-:Y:S02]  /*9890*/  FSEL R59, R8, -INF , P5 ;  /* 0xff800000083b7808 */ /* 0x000fe40002800000 */
[----:B------:R-:W-:Y:S02]  /*98a0*/  FMNMX.FTZ R28, R55, R28, !PT ;  /* 0x0000001c371c7209 */ /* 0x000fe40007810000 */
[----:B------:R-:W-:Y:S02]  /*98b0*/  FSEL R41, R46, -INF , P2 ;  /* 0xff8000002e297808 */ /* 0x000fe40001000000 */
[----:B------:R-:W-:Y:S02]  /*98c0*/  ISETP.GT.AND P2, PT, R76, 0x39, PT ;  /* 0x000000394c00780c */ /* 0x000fe40003f44270 */
        /* <DEDUP_REMOVED lines=10> */
[----:B------:R-:W-:Y:S01]  /*9970*/  FSEL R47, R20, -INF , P5 ;  /* 0xff800000142f7808 */ /* 0x000fe20002800000 */
[----:B------:R-:W-:Y:S01]  /*9980*/  IMAD.U32 R20, RZ, RZ, UR5 ;  /* 0x00000005ff147e24 */ /* 0x000fe2000f8e00ff */
[----:B------:R-:W-:Y:S02]  /*9990*/  ISETP.GT.AND P5, PT, R76, 0x48, PT ;  /* 0x000000484c00780c */ /* 0x000fe40003fa4270 */
[----:B------:R-:W-:-:S02]  /*99a0*/  FSEL R105, R57, -INF , P4 ;  /* 0xff80000039697808 */ /* 0x000fc40002000000 */
[----:B------:R-:W-:Y:S02]  /*99b0*/  FMNMX.FTZ R28, R103, R28, !PT ;  /* 0x0000001c671c7209 */ /* 0x000fe40007810000 */
[----:B------:R-:W-:Y:S02]  /*99c0*/  FSEL R57, R54, -INF , P1 ;  /* 0xff80000036397808 */ /* 0x000fe40000800000 */
[----:B------:R-:W-:Y:S02]  /*99d0*/  ISETP.GT.AND P1, PT, R76, 0x49, PT ;  /* 0x000000494c00780c */ /* 0x000fe40003f24270 */
[----:B------:R-:W-:Y:S02]  /*99e0*/  FSEL R107, R60, -INF , P5 ;  /* 0xff8000003c6b7808 */ /* 0x000fe40002800000 */
[----:B------:R-:W-:Y:S02]  /*99f0*/  FMNMX.FTZ R28, R105, R28, !PT ;  /* 0x0000001c691c7209 */ /* 0x000fe40007810000 */
[----:B----4-:R-:W-:-:S02]  /*9a00*/  FSEL R61, R26, -INF , P2 ;  /* 0xff8000001a3d7808 */ /* 0x010fc40001000000 */
[----:B------:R-:W-:Y:S02]  /*9a10*/  ISETP.GT.AND P2, PT, R76, 0x50, PT ;  /* 0x000000504c00780c */ /* 0x000fe40003f44270 */
[----:B------:R-:W-:Y:S02]  /*9a20*/  FSEL R109, R72, -INF , P1 ;  /* 0xff800000486d7808 */ /* 0x000fe40000800000 */
[----:B------:R-:W-:Y:S02]  /*9a30*/  FMNMX.FTZ R28, R107, R28, !PT ;  /* 0x0000001c6b1c7209 */ /* 0x000fe40007810000 */
[----:B0-----:R-:W-:Y:S02]  /*9a40*/  FSEL R69, R58, -INF , P3 ;  /* 0xff8000003a457808 */ /* 0x001fe40001800000 */
[----:B------:R-:W-:Y:S02]  /*9a50*/  ISETP.GT.AND P3, PT, R76, 0x51, PT ;  /* 0x000000514c00780c */ /* 0x000fe40003f64270 */
[----:B-1----:R-:W-:-:S02]  /*9a60*/  FSEL R111, R64, -INF , P2 ;  /* 0xff800000406f7808 */ /* 0x002fc40001000000 */
[----:B------:R-:W-:Y:S02]  /*9a70*/  FMNMX.FTZ R28, R109, R28, !PT ;  /* 0x0000001c6d1c7209 */ /* 0x000fe40007810000 */
[----:B------:R-:W-:Y:S02]  /*9a80*/  FSEL R75, R75, -INF , P4 ;  /* 0xff8000004b4b7808 */ /* 0x000fe40002000000 */
[----:B------:R-:W-:Y:S02]  /*9a90*/  ISETP.GT.AND P4, PT, R76, 0x58, PT ;  /* 0x000000584c00780c */ /* 0x000fe40003f84270 */
[----:B------:R-:W-:Y:S02]  /*9aa0*/  FSEL R113, R74, -INF , P3 ;  /* 0xff8000004a717808 */ /* 0x000fe40001800000 */
[----:B------:R-:W-:Y:S02]  /*9ab0*/  FMNMX.FTZ R28, R111, R28, !PT ;  /* 0x0000001c6f1c7209 */ /* 0x000fe40007810000 */
[----:B--2---:R-:W-:-:S02]  /*9ac0*/  FSEL R77, R62, -INF , P5 ;  /* 0xff8000003e4d7808 */ /* 0x004fc40002800000 */
[----:B------:R-:W-:Y:S02]  /*9ad0*/  ISETP.GT.AND P5, PT, R76, 0x59, PT ;  /* 0x000000594c00780c */ /* 0x000fe40003fa4270 */
[----:B---3--:R-:W-:Y:S02]  /*9ae0*/  FSEL R115, R68, -INF , P4 ;  /* 0xff80000044737808 */ /* 0x008fe40002000000 */
[----:B------:R-:W-:Y:S02]  /*9af0*/  FMNMX.FTZ R28, R113, R28, !PT ;  /* 0x0000001c711c7209 */ /* 0x000fe40007810000 */
[----:B-----5:R-:W-:Y:S02]  /*9b00*/  FSEL R117, R24, -INF , P5 ;  /* 0xff80000018757808 */ /* 0x020fe40002800000 */
[----:B------:R-:W-:Y:S02]  /*9b10*/  FMNMX.FTZ R28, R115, R28, !PT ;  /* 0x0000001c731c7209 */ /* 0x000fe40007810000 */
[----:B------:R-:W-:-:S02]  /*9b20*/  FSEL R81, R81, -INF , P1 ;  /* 0xff80000051517808 */ /* 0x000fc40000800000 */
[----:B------:R-:W-:Y:S02]  /*9b30*/  FMNMX.FTZ R28, R117, R28, !PT ;  /* 0x0000001c751c7209 */ /* 0x000fe40007810000 */
[----:B------:R-:W-:Y:S02]  /*9b40*/  FSEL R85, R85, -INF , P3 ;  /* 0xff80000055557808 */ /* 0x000fe40001800000 */
[----:B------:R-:W-:Y:S01]  /*9b50*/  FSEL R89, R89, -INF , P5 ;  /* 0xff80000059597808 */ /* 0x000fe20002800000 */
[----:B------:R-:W0:Y:S02]  /*9b60*/  SHFL.BFLY PT, R21, R28, 0x2, 0x1f ;  /* 0x0c401f001c157f89 */ /* 0x000e2400000e0000 */
[----:B0-----:R-:W-:-:S05]  /*9b70*/  FMNMX.FTZ R8, R28, R21, !PT ;  /* 0x000000151c087209 */ /* 0x001fca0007810000 */
[----:B------:R-:W0:Y:S02]  /*9b80*/  SHFL.BFLY PT, R21, R8, 0x1, 0x1f ;  /* 0x0c201f0008157f89 */ /* 0x000e2400000e0000 */
[----:B0-----:R-:W-:Y:S02]  /*9b90*/  FMNMX.FTZ R21, R8, R21, !PT ;  /* 0x0000001508157209 */ /* 0x001fe40007810000 */
[----:B------:R-:W-:Y:S02]  /*9ba0*/  FMNMX.FTZ R8, R3, R0, !PT ;  /* 0x0000000003087209 */ /* 0x000fe40007810000 */
[C---:B------:R-:W-:Y:S01]  /*9bb0*/  FSETP.NEU.FTZ.AND P6, PT, R21.reuse, -INF , PT ;  /* 0xff8000001500780b */ /* 0x040fe20003fdd000 */
[----:B------:R-:W-:Y:S01]  /*9bc0*/  FMUL.FTZ R24, R21, R20 ;  /* 0x0000001415187220 */ /* 0x000fe20000410000 */
[----:B------:R-:W-:-:S04]  /*9bd0*/  FMNMX.FTZ R8, R25, R8, !PT ;  /* 0x0000000819087209 */ /* 0x000fc80007810000 */
[----:B------:R-:W-:Y:S02]  /*9be0*/  FMNMX.FTZ R8, R27, R8, !PT ;  /* 0x000000081b087209 */ /* 0x000fe40007810000 */
[----:B------:R-:W-:Y:S02]  /*9bf0*/  FSEL R24, R24, RZ, P6 ;  /* 0x000000ff18187208 */ /* 0x000fe40003000000 */
[----:B------:R-:W-:-:S03]  /*9c00*/  FMNMX.FTZ R8, R29, R8, !PT ;  /* 0x000000081d087209 */ /* 0x000fc60007810000 */
[--C-:B------:R-:W-:Y:S01]  /*9c10*/  FFMA.FTZ R154, R83, R20, -R24.reuse ;  /* 0x00000014539a7223 */ /* 0x100fe20000010818 */
[----:B------:R-:W-:Y:S01]  /*9c20*/  FMNMX.FTZ R8, R31, R8, !PT ;  /* 0x000000081f087209 */ /* 0x000fe20007810000 */
        /* <DEDUP_REMOVED lines=36> */
[----:B------:R-:W0:Y:S02]  /*9e70*/  MUFU.EX2 R63, R63 ;  /* 0x0000003f003f7308 */ /* 0x000e240000000800 */
[----:B------:R-:W-:-:S04]  /*9e80*/  FMNMX.FTZ R8, R69, R8, !PT ;  /* 0x0000000845087209 */ /* 0x000fc80007810000 */
[----:B------:R-:W-:Y:S02]  /*9e90*/  FMNMX.FTZ R8, R75, R8, !PT ;  /* 0x000000084b087209 */ /* 0x000fe40007810000 */
[----:B------:R-:W1:Y:S02]  /*9ea0*/  MUFU.EX2 R154, R154 ;  /* 0x0000009a009a7308 */ /* 0x000e640000000800 */
[----:B------:R-:W-:-:S04]  /*9eb0*/  FMNMX.FTZ R8, R77, R8, !PT ;  /* 0x000000084d087209 */ /* 0x000fc80007810000 */
[----:B------:R-:W-:Y:S02]  /*9ec0*/  FMNMX.FTZ R8, R81, R8, !PT ;  /* 0x0000000851087209 */ /* 0x000fe40007810000 */
[----:B------:R-:W2:Y:S02]  /*9ed0*/  MUFU.EX2 R67, R67 ;  /* 0x0000004300437308 */ /* 0x000ea40000000800 */
[----:B------:R-:W-:-:S04]  /*9ee0*/  FMNMX.FTZ R8, R83, R8, !PT ;  /* 0x0000000853087209 */ /* 0x000fc80007810000 */
[----:B------:R-:W-:Y:S02]  /*9ef0*/  FMNMX.FTZ R8, R85, R8, !PT ;  /* 0x0000000855087209 */ /* 0x000fe40007810000 */
[----:B------:R-:W3:Y:S02]  /*9f00*/  MUFU.EX2 R156, R156 ;  /* 0x0000009c009c7308 */ /* 0x000ee40000000800 */
[----:B------:R-:W-:-:S04]  /*9f10*/  FMNMX.FTZ R8, R87, R8, !PT ;  /* 0x0000000857087209 */ /* 0x000fc80007810000 */
[----:B------:R-:W-:Y:S02]  /*9f20*/  FMNMX.FTZ R8, R89, R8, !PT ;  /* 0x0000000859087209 */ /* 0x000fe40007810000 */
[----:B------:R-:W-:Y:S03]  /*9f30*/  MUFU.EX2 R71, R71 ;  /* 0x0000004700477308 */ /* 0x000fe60000000800 */
[----:B------:R-:W4:Y:S05]  /*9f40*/  SHFL.BFLY PT, R91, R8, 0x2, 0x1f ;  /* 0x0c401f00085b7f89 */ /* 0x000f2a00000e0000 */
[----:B------:R-:W-:Y:S08]  /*9f50*/  MUFU.EX2 R158, R158 ;  /* 0x0000009e009e7308 */ /* 0x000ff00000000800 */
[----:B------:R-:W-:Y:S08]  /*9f60*/  MUFU.EX2 R79, R79 ;  /* 0x0000004f004f7308 */ /* 0x000ff00000000800 */
[----:B------:R-:W-:Y:S01]  /*9f70*/  MUFU.EX2 R160, R160 ;  /* 0x000000a000a07308 */ /* 0x000fe20000000800 */
[----:B----4-:R-:W-:-:S05]  /*9f80*/  FMNMX.FTZ R91, R8, R91, !PT ;  /* 0x0000005b085b7209 */ /* 0x010fca0007810000 */
[----:B------:R-:W4:Y:S02]  /*9f90*/  SHFL.BFLY PT, R8, R91, 0x1, 0x1f ;  /* 0x0c201f005b087f89 */ /* 0x000f2400000e0000 */
[----:B------:R-:W-:Y:S08]  /*9fa0*/  MUFU.EX2 R51, R51 ;  /* 0x0000003300337308 */ /* 0x000ff00000000800 */
[----:B------:R-:W-:Y:S08]  /*9fb0*/  MUFU.EX2 R162, R162 ;  /* 0x000000a200a27308 */ /* 0x000ff00000000800 */
[----:B------:R-:W-:Y:S01]  /*9fc0*/  MUFU.EX2 R49, R49 ;  /* 0x0000003100317308 */ /* 0x000fe20000000800 */
[----:B----4-:R-:W-:-:S07]  /*9fd0*/  FMNMX.FTZ R177, R91, R8, !PT ;  /* 0x000000085bb17209 */ /* 0x010fce0007810000 */
        /* <DEDUP_REMOVED lines=22> */
[----:B---3--:R-:W-:Y:S01]  /*a140*/  FADD.FTZ R38, R156, R3 ;  /* 0x000000039c267221 */ /* 0x008fe20000010000 */
        /* <DEDUP_REMOVED lines=11> */
[-C--:B------:R-:W-:Y:S01]  /*a200*/  FFMA.FTZ R87, R87, R20.reuse, -R24 ;  /* 0x0000001457577223 */ /* 0x080fe20000010818 */
[----:B------:R2:W3:Y:S01]  /*a210*/  MUFU.EX2 R26, R27 ;  /* 0x0000001b001a7308 */ /* 0x0004e20000000800 */
[----:B0-----:R-:W-:Y:S01]  /*a220*/  FADD.FTZ R0, R153, R8 ;  /* 0x0000000899007221 */ /* 0x001fe20000010000 */
[----:B------:R-:W-:Y:S01]  /*a230*/  FFMA.FTZ R89, R89, R20, -R24 ;  /* 0x0000001459597223 */ /* 0x000fe20000010818 */
[----:B------:R-:W-:-:S02]  /*a240*/  F2FP.BF16.F32.PACK_AB R153, R8, R153 ;  /* 0x000000990899723e */ /* 0x000fc400000010ff */
[----:B------:R-:W-:Y:S02]  /*a250*/  F2FP.BF16.F32.PACK_AB R152, R63, R152 ;  /* 0x000000983f98723e */ /* 0x000fe400000010ff */
[----:B------:R-:W-:Y:S01]  /*a260*/  F2FP.BF16.F32.PACK_AB R154, R67, R154 ;  /* 0x0000009a439a723e */ /* 0x000fe200000010ff */
[----:B------:R-:W0:Y:S01]  /*a270*/  MUFU.EX2 R29, R29 ;  /* 0x0000001d001d7308 */ /* 0x000e220000000800 */
[----:B-1----:R-:W-:Y:S01]  /*a280*/  FADD.FTZ R3, R25, R0 ;  /* 0x0000000019037221 */ /* 0x002fe20000010000 */
[C---:B--2---:R-:W-:Y:S01]  /*a290*/  FADD.FTZ R27, R71.reuse, R38 ;  /* 0x00000026471b7221 */ /* 0x044fe20000010000 */
[----:B------:R-:W-:-:S03]  /*a2a0*/  F2FP.BF16.F32.PACK_AB R156, R71, R156 ;  /* 0x0000009c479c723e */ /* 0x000fc600000010ff */
[----:B------:R-:W-:Y:S01]  /*a2b0*/  FADD.FTZ R40, R158, R27 ;  /* 0x0000001b9e287221 */ /* 0x000fe20000010000 */
[C---:B------:R-:W-:Y:S01]  /*a2c0*/  F2FP.BF16.F32.PACK_AB R158, R79.reuse, R158 ;  /* 0x0000009e4f9e723e */ /* 0x040fe200000010ff */
[----:B------:R-:W1:Y:S01]  /*a2d0*/  MUFU.EX2 R28, R31 ;  /* 0x0000001f001c7308 */ /* 0x000e620000000800 */
[C---:B---3--:R-:W-:Y:S01]  /*a2e0*/  FADD.FTZ R0, R26.reuse, R3 ;  /* 0x000000031a007221 */ /* 0x048fe20000010000 */
[----:B------:R-:W-:Y:S01]  /*a2f0*/  FADD.FTZ R27, R79, R40 ;  /* 0x000000284f1b7221 */ /* 0x000fe20000010000 */
[----:B------:R-:W-:-:S05]  /*a300*/  F2FP.BF16.F32.PACK_AB R155, R26, R25 ;  /* 0x000000191a9b723e */ /* 0x000fca00000010ff */
[----:B------:R-:W2:Y:S01]  /*a310*/  MUFU.EX2 R33, R33 ;  /* 0x0000002100217308 */ /* 0x000ea20000000800 */
[----:B0-----:R-:W-:Y:S01]  /*a320*/  FADD.FTZ R3, R29, R0 ;  /* 0x000000001d037221 */ /* 0x001fe20000010000 */
[----:B------:R-:W-:Y:S01]  /*a330*/  FADD.FTZ R0, R160, R27 ;  /* 0x0000001ba0007221 */ /* 0x000fe20000010000 */
[----:B------:R-:W-:-:S03]  /*a340*/  F2FP.BF16.F32.PACK_AB R160, R51, R160 ;  /* 0x000000a033a0723e */ /* 0x000fc600000010ff */
[----:B------:R-:W-:Y:S01]  /*a350*/  FADD.FTZ R27, R51, R0 ;  /* 0x00000000331b7221 */ /* 0x000fe20000010000 */
[----:B------:R-:W-:Y:S01]  /*a360*/  VIADD R0, R6, 0x22840 ;  /* 0x0002284006007836 */ /* 0x000fe20000000000 */
[----:B------:R-:W0:Y:S01]  /*a370*/  MUFU.EX2 R30, R35 ;  /* 0x00000023001e7308 */ /* 0x000e220000000800 */
[----:B-1----:R-:W-:Y:S01]  /*a380*/  FADD.FTZ R40, R28, R3 ;  /* 0x000000031c287221 */ /* 0x002fe20000010000 */
[----:B------:R-:W-:Y:S01]  /*a390*/  FADD.FTZ R44, R162, R27 ;  /* 0x0000001ba22c7221 */ /* 0x000fe20000010000 */
[C---:B------:R-:W-:Y:S02]  /*a3a0*/  F2FP.BF16.F32.PACK_AB R162, R49.reuse, R162 ;  /* 0x000000a231a2723e */ /* 0x040fe400000010ff */
[----:B------:R-:W-:Y:S01]  /*a3b0*/  PRMT R0, R80, 0x654, R0 ;  /* 0x0000065450007816 */ /* 0x000fe20000000000 */
[----:B------:R-:W-:Y:S01]  /*a3c0*/  FADD.FTZ R27, R49, R44 ;  /* 0x0000002c311b7221 */ /* 0x000fe20000010000 */
[----:B------:R-:W-:Y:S01]  /*a3d0*/  F2FP.BF16.F32.PACK_AB R157, R28, R29 ;  /* 0x0000001d1c9d723e */ /* 0x000fe200000010ff */
[----:B------:R-:W1:Y:S01]  /*a3e0*/  MUFU.EX2 R37, R37 ;  /* 0x0000002500257308 */ /* 0x000e620000000800 */
[----:B--2---:R-:W-:Y:S01]  /*a3f0*/  FADD.FTZ R3, R33, R40 ;  /* 0x0000002821037221 */ /* 0x004fe20000010000 */
[----:B------:R2:W-:Y:S06]  /*a400*/  SYNCS.ARRIVE.TRANS64.RED.A1T0 RZ, [R0+URZ], RZ ;  /* 0x000000ff00ff79a7 */ /* 0x0005ec000810043f */
[----:B------:R-:W2:Y:S01]  /*a410*/  MUFU.EX2 R32, R39 ;  /* 0x0000002700207308 */ /* 0x000ea20000000800 */
[C---:B0-----:R-:W-:Y:S01]  /*a420*/  FADD.FTZ R42, R30.reuse, R3 ;  /* 0x000000031e2a7221 */ /* 0x041fe20000010000 */
[----:B------:R-:W-:-:S06]  /*a430*/  F2FP.BF16.F32.PACK_AB R159, R30, R33 ;  /* 0x000000211e9f723e */ /* 0x000fcc00000010ff */
[----:B------:R-:W0:Y:S01]  /*a440*/  MUFU.EX2 R41, R41 ;  /* 0x0000002900297308 */ /* 0x000e220000000800 */
[----:B-1----:R-:W-:Y:S01]  /*a450*/  FADD.FTZ R3, R37, R42 ;  /* 0x0000002a25037221 */ /* 0x002fe20000010000 */
[----:B------:R-:W-:Y:S01]  /*a460*/  FADD.FTZ R42, R164, R27 ;  /* 0x0000001ba42a7221 */ /* 0x000fe20000010000 */
[----:B------:R-:W-:-:S03]  /*a470*/  F2FP.BF16.F32.PACK_AB R164, R53, R164 ;  /* 0x000000a435a4723e */ /* 0x000fc600000010ff */
[----:B------:R-:W-:Y:S02]  /*a480*/  FADD.FTZ R27, R53, R42 ;  /* 0x0000002a351b7221 */ /* 0x000fe40000010000 */
        /* <DEDUP_REMOVED lines=62> */
[----:B------:R-:W-:Y:S01]  /*a870*/  BPT.TRAP 0x1 ;  /* 0x000000040000795c */ /* 0x000fe20000300000 */
.L_x_9780:
[----:B------:R0:W1:Y:S01]  /*a880*/  SYNCS.PHASECHK.TRANS64.TRYWAIT P1, [R6+URZ+0x22850], R73 ;  /* 0x02285049060075a7 */ /* 0x000062000802017f */
[----:B------:R-:W-:Y:S05]  /*a890*/  @!P0 BRA `(.L_x_9781) ;  /* 0x0000000000048947 */ /* 0x000fea0003800000 */
[----:B------:R-:W-:Y:S01]  /*a8a0*/  BPT.TRAP 0x1 ;  /* 0x000000040000795c */ /* 0x000fe20000300000 */
.L_x_9781:
[----:B------:R-:W-:Y:S04]  /*a8b0*/  BSSY B0, `(.L_x_9782) ;  /* 0x0000004000007945 */ /* 0x000fe80003800000 */
[----:B-1----:R-:W-:Y:S05]  /*a8c0*/  @P1 BRA `(.L_x_9783) ;  /* 0x0000000000081947 */ /* 0x002fea0003800000 */
[----:B------:R-:W1:Y:S02]  /*a8d0*/  SYNCS.PHASECHK.TRANS64.TRYWAIT P1, [R6+URZ+0x22850], R73 ;  /* 0x02285049060075a7 */ /* 0x000e64000802017f */
[----:B-1----:R-:W-:Y:S05]  /*a8e0*/  @!P1 BRA `(.L_x_9784) ;  /* 0x000000d8009c9947 */ /* 0x002fea0003800000 */
.L_x_9783:
[----:B------:R-:W-:Y:S05]  /*a8f0*/  BSYNC B0 ;  /* 0x0000000000007941 */ /* 0x000fea0003800000 */
.L_x_9782:
[----:B------:R-:W-:Y:S05]  /*a900*/  WARPSYNC.ALL ;  /* 0x0000000000007948 */ /* 0x000fea0003800000 */
[----:B------:R-:W-:Y:S01]  /*a910*/  VIADD R8, R19, 0x400 ;  /* 0x0000040013087836 */ /* 0x000fe20000000000 */
[----:B------:R2:W-:Y:S01]  /*a920*/  BAR.SYNC.DEFER_BLOCKING R7, 0x100 ;  /* 0x000400070000751d */ /* 0x0005e20000010000 */
[----:B------:R-:W-:Y:S02]  /*a930*/  IMAD.MOV.U32 R25, RZ, RZ, 0x40000040 ;  /* 0x40000040ff197424 */ /* 0x000fe400078e00ff */
[----:B------:R-:W-:Y:S01]  /*a940*/  IMAD.MOV.U32 R27, RZ, RZ, 0x40000040 ;  /* 0x40000040ff1b7424 */ /* 0x000fe200078e00ff */
[----:B------:R-:W-:Y:S01]  /*a950*/  SHF.R.U32.HI R8, RZ, 0x4, R8 ;  /* 0x00000004ff087819 */ /* 0x000fe20000011608 */
[----:B------:R-:W-:Y:S01]  /*a960*/  IMAD.MOV.U32 R29, RZ, RZ, 0x40000040 ;  /* 0x40000040ff1d7424 */ /* 0x000fe200078e00ff */
[----:B------:R-:W-:Y:S01]  /*a970*/  R2UR UR7, R25 ;  /* 0x00000000190772ca */ /* 0x000fe200000e0000 */
[----:B------:R-:W-:Y:S01]  /*a980*/  IMAD.MOV.U32 R31, RZ, RZ, 0x40000040 ;  /* 0x40000040ff1f7424 */ /* 0x000fe200078e00ff */
[----:B------:R-:W-:-:S02]  /*a990*/  LOP3.LUT R8, R8, 0x3fff, RZ, 0xc0, !PT ;  /* 0x00003fff08087812 */ /* 0x000fc400078ec0ff */
[----:B------:R-:W-:Y:S02]  /*a9a0*/  R2UR UR11, R27 ;  /* 0x000000001b0b72ca */ /* 0x000fe400000e0000 */
[----:B------:R-:W-:Y:S02]  /*a9b0*/  LOP3.LUT R24, R8, 0x3000000, RZ, 0xfc, !PT ;  /* 0x0300000008187812 */ /* 0x000fe400078efcff */
[----:B------:R-:W-:Y:S02]  /*a9c0*/  R2UR UR15, R29 ;  /* 0x000000001d0f72ca */ /* 0x000fe400000e0000 */
[----:B------:R-:W-:Y:S01]  /*a9d0*/  R2UR UR19, R27 ;  /* 0x000000001b1372ca */ /* 0x000fe200000e0000 */
[----:B------:R3:W-:Y:S01]  /*a9e0*/  STL [R1], R24 ;  /* 0x0000001801007387 */ /* 0x0007e20000100800 */
[----:B------:R-:W-:Y:S02]  /*a9f0*/  R2UR UR23, R31 ;  /* 0x000000001f1772ca */ /* 0x000fe400000e0000 */
[----:B------:R-:W-:Y:S01]  /*aa00*/  R2UR UR27, R25 ;  /* 0x00000000191b72ca */ /* 0x000fe200000e0000 */
[----:B---3--:R-:W-:-:S04]  /*aa10*/  IMAD R24, R202, 0xc00, R24 ;  /* 0x00000c00ca187824 */ /* 0x008fc800078e0218 */
[C---:B------:R-:W-:Y:S01]  /*aa20*/  VIADD R26, R24.reuse, 0x80 ;  /* 0x00000080181a7836 */ /* 0x040fe20000000000 */
[C---:B------:R-:W-:Y:S01]  /*aa30*/  R2UR UR6, R24.reuse ;  /* 0x00000000180672ca */ /* 0x040fe200000e0000 */
[C---:B------:R-:W-:Y:S02]  /*aa40*/  VIADD R28, R24.reuse, 0x100 ;  /* 0x00000100181c7836 */ /* 0x040fe40000000000 */
[----:B------:R-:W-:Y:S01]  /*aa50*/  VIADD R30, R24, 0x200 ;  /* 0x00000200181e7836 */ /* 0x000fe20000000000 */
[----:B------:R-:W-:Y:S02]  /*aa60*/  R2UR UR10, R26 ;  /* 0x000000001a0a72ca */ /* 0x000fe400000e0000 */
[C---:B------:R-:W-:Y:S01]  /*aa70*/  IADD3 R26, R24.reuse, 0x180, RZ ;  /* 0x00000180181a7810 */ /* 0x040fe20007ffe0ff */
[----:B------:R-:W-:Y:S01]  /*aa80*/  VIADD R24, R24, 0x280 ;  /* 0x0000028018187836 */ /* 0x000fe20000000000 */
[----:B------:R-:W-:Y:S02]  /*aa90*/  R2UR UR14, R28 ;  /* 0x000000001c0e72ca */ /* 0x000fe400000e0000 */
[----:B------:R-:W-:-:S02]  /*aaa0*/  R2UR UR18, R26 ;  /* 0x000000001a1272ca */ /* 0x000fc400000e0000 */
[----:B------:R-:W-:Y:S02]  /*aab0*/  R2UR UR22, R30 ;  /* 0x000000001e1672ca */ /* 0x000fe400000e0000 */
[----:B------:R-:W-:Y:S02]  /*aac0*/  R2UR UR26, R24 ;  /* 0x00000000181a72ca */ /* 0x000fe400000e0000 */
[----:B01----:R-:W-:-:S06]  /*aad0*/  WARPGROUP.ARRIVE ;  /* 0x00000000000079c5 */ /* 0x003fcc0000000000 */
        /* <DEDUP_REMOVED lines=22> */
[----:B--2---:R-:W-:Y:S05]  /*ac40*/  @!P0 BRA `(.L_x_9785) ;  /* 0x0000000000048947 */ /* 0x004fea0003800000 */
[----:B------:R-:W-:Y:S01]  /*ac50*/  BPT.TRAP 0x1 ;  /* 0x000000040000795c */ /* 0x000fe20000300000 */
.L_x_9785:
[----:B------:R-:W0:Y:S01]  /*ac60*/  S2R R7, SR_CgaCtaId ;  /* 0x0000000000077919 */ /* 0x000e220000008800 */
[----:B------:R-:W-:Y:S01]  /*ac70*/  ISETP.GE.AND P1, PT, R176, 0x61, PT ;  /* 0x00000061b000780c */ /* 0x000fe20003f26270 */
[----:B------:R-:W-:Y:S01]  /*ac80*/  VIADD R6, R6, 0x22860 ;  /* 0x0002286006067836 */ /* 0x000fe20000000000 */
[----:B------:R-:W-:-:S04]  /*ac90*/  ULDC UR36, c[0x0][0x9d8] ;  /* 0x0002760000247ab9 */ /* 0x000fc80000000800 */
[----:B0-----:R-:W-:-:S04]  /*aca0*/  PRMT R6, R7, 0x654, R6 ;  /* 0x0000065407067816 */ /* 0x001fc80000000006 */
[----:B------:R0:W-:Y:S03]  /*acb0*/  SYNCS.ARRIVE.TRANS64.RED.A1T0 RZ, [R6+URZ], RZ ;  /* 0x000000ff06ff79a7 */ /* 0x0001e6000810043f */
[----:B------:R-:W-:Y:S05]  /*acc0*/  @!P1 BRA `(.L_x_9786) ;  /* 0x0000002400549947 */ /* 0x000fea0003800000 */
[----:B0-----:R-:W-:Y:S02]  /*acd0*/  VIADD R6, R178, 0xfffffffe ;  /* 0xfffffffeb2067836 */ /* 0x001fe40000000000 */
[----:B------:R-:W-:Y:S02]  /*ace0*/  IMAD.MOV.U32 R214, RZ, RZ, R177 ;  /* 0x000000ffffd67224 */ /* 0x000fe400078e00b1 */
[----:B------:R-:W-:-:S07]  /*acf0*/  IMAD.MOV.U32 R215, RZ, RZ, R21 ;  /* 0x000000ffffd77224 */ /* 0x000fce00078e0015 */
.L_x_9798:
[----:B------:R-:W-:Y:S01]  /*ad00*/  VIADD R202, R202, 0x1 ;  /* 0x00000001caca7836 */ /* 0x000fe20000000000 */
[----:B------:R-:W-:Y:S05]  /*ad10*/  YIELD ;  /* 0x0000000000007946 */ /* 0x000fea0003800000 */
[----:B------:R-:W-:Y:S02]  /*ad20*/  ISETP.NE.AND P2, PT, R202, 0x2, PT ;  /* 0x00000002ca00780c */ /* 0x000fe40003f45270 */
[C---:B------:R-:W-:Y:S01]  /*ad30*/  ISETP.GT.AND P1, PT, R6.reuse, RZ, PT ;  /* 0x000000ff0600720c */ /* 0x040fe20003f24270 */
[----:B------:R-:W-:Y:S01]  /*ad40*/  VIADD R6, R6, 0xffffffff ;  /* 0xffffffff06067836 */ /* 0x000fe20000000000 */
[----:B-1----:R-:W-:-:S02]  /*ad50*/  SEL R7, RZ, 0x1, P2 ;  /* 0x00000001ff077807 */ /* 0x002fc40001000000 */
[----:B------:R-:W-:Y:S02]  /*ad60*/  SEL R202, R202, RZ, P2 ;  /* 0x000000ffcaca7207 */ /* 0x000fe40001000000 */
[----:B------:R-:W-:Y:S01]  /*ad70*/  LOP3.LUT R212, R212, R7, RZ, 0x3c, !PT ;  /* 0x00000007d4d47212 */ /* 0x000fe200078e3cff */
[----:B------:R-:W-:Y:S06]  /*ad80*/  @!P0 BRA `(.L_x_9787) ;  /* 0x0000000000048947 */ /* 0x000fec0003800000 */
[----:B------:R-:W-:Y:S01]  /*ad90*/  BPT.TRAP 0x1 ;  /* 0x000000040000795c */ /* 0x000fe20000300000 */
.L_x_9787:
[----:B------:R-:W-:Y:S01]  /*ada0*/  IMAD R7, R202, 0x8, R19 ;  /* 0x00000008ca077824 */ /* 0x000fe200078e0213 */
[----:B------:R-:W-:-:S04]  /*adb0*/  SHF.L.U32 R8, R212, 0x1f, RZ ;  /* 0x0000001fd4087819 */ /* 0x000fc800000006ff */
[----:B------:R0:W1:Y:S01]  /*adc0*/  SYNCS.PHASECHK.TRANS64.TRYWAIT P2, [R7+URZ+0x22830], R8 ;  /* 0x02283008070075a7 */ /* 0x000062000804017f */
[----:B------:R-:W-:Y:S05]  /*add0*/  @!P0 BRA `(.L_x_9788) ;  /* 0x0000000000048947 */ /* 0x000fea0003800000 */
[----:B------:R-:W-:Y:S01]  /*ade0*/  BPT.TRAP 0x1 ;  /* 0x000000040000795c */ /* 0x000fe20000300000 */
.L_x_9788:
[----:B------:R-:W2:Y:S01]  /*adf0*/  LDL R9, [R1+0x8] ;  /* 0x0000080001097983 */ /* 0x000ea20000100800 */
[----:B------:R-:W-:Y:S02]  /*ae00*/  IMAD.MOV.U32 R155, RZ, RZ, 0x40000040 ;  /* 0x40000040ff9b7424 */ /* 0x000fe400078e00ff */
[----:B--2---:R-:W-:Y:S01]  /*ae10*/  IMAD R154, R202, 0x300, R9 ;  /* 0x00000300ca9a7824 */ /* 0x004fe200078e0209 */
[----:B-1----:R-:W-:Y:S06]  /*ae20*/  @P2 BRA `(.L_x_9789) ;  /* 0x0000000000082947 */ /* 0x002fec0003800000 */
[----:B------:R-:W1:Y:S02]  /*ae30*/  SYNCS.PHASECHK.TRANS64.TRYWAIT P2, [R7+URZ+0x22830], R8 ;  /* 0x02283008070075a7 */ /* 0x000e64000804017f */
[----:B-1----:R-:W-:Y:S05]  /*ae40*/  @!P2 BRA `(.L_x_9790) ;  /* 0x000000d40058a947 */ /* 0x002fea0003800000 */
.L_x_9789:
[----:B------:R-:W-:Y:S05]  /*ae50*/  WARPSYNC.ALL ;  /* 0x0000000000007948 */ /* 0x000fea0003800000 */
        /* <DEDUP_REMOVED lines=12> */
[----:B------:R-:W-:Y:S01]  /*af20*/  R2UR UR11, R153 ;  /* 0x00000000990b72ca */ /* 0x000fe200000e0000 */
[----:B------:R-:W2:Y:S01]  /*af30*/  S2R R9, SR_TID.X ;  /* 0x0000000000097919 */ /* 0x000ea20000002100 */
[----:B------:R-:W-:-:S02]  /*af40*/  R2UR UR19, R155 ;  /* 0x000000009b1372ca */ /* 0x000fc400000e0000 */
[----:B------:R-:W-:Y:S01]  /*af50*/  WARPGROUP.ARRIVE ;  /* 0x00000000000079c5 */ /* 0x000fe20000000000 */
[----:B------:R-:W-:Y:S02]  /*af60*/  R2UR UR8, R14 ;  /* 0x000000000e0872ca */ /* 0x000fe400000e0000 */
[----:B------:R-:W-:Y:S02]  /*af70*/  R2UR UR9, R15 ;  /* 0x000000000f0972ca */ /* 0x000fe400000e0000 */
[----:B------:R-:W-:Y:S01]  /*af80*/  R2UR UR14, R20 ;  /* 0x00000000140e72ca */ /* 0x000fe200000e0000 */
[----:B------:R-:W-:Y:S01]  /*af90*/  HGMMA.64x96x16.F32.BF16 R152, gdesc[UR4], RZ, !UPT, gsb0 ;  /* 0x01600000049879f0 */ /* 0x000fe2000c0018ff */
[----:B------:R-:W-:Y:S02]  /*afa0*/  R2UR UR15, R21 ;  /* 0x00000000150f72ca */ /* 0x000fe400000e0000 */
[----:B------:R-:W-:Y:S02]  /*afb0*/  R2UR UR12, R12 ;  /* 0x000000000c0c72ca */ /* 0x000fe400000e0000 */
[----:B------:R-:W-:-:S02]  /*afc0*/  R2UR UR13, R13 ;  /* 0x000000000d0d72ca */ /* 0x000fc400000e0000 */
[----:B------:R-:W-:Y:S02]  /*afd0*/  R2UR UR16, R10 ;  /* 0x000000000a1072ca */ /* 0x000fe400000e0000 */
[----:B------:R-:W-:Y:S02]  /*afe0*/  R2UR UR17, R11 ;  /* 0x000000000b1172ca */ /* 0x000fe400000e0000 */
        /* <DEDUP_REMOVED lines=15> */
.L_x_9791:
        /* <DEDUP_REMOVED lines=39> */
[----:B-----5:R-:W-:Y:S01]  /*b350*/  FMNMX.FTZ R20, R156, R20, !PT ;  /* 0x000000149c147209 */ /* 0x020fe20007810000 */
        /* <DEDUP_REMOVED lines=8> */
[----:B------:R-:W-:-:S06]  /*b3e0*/  FMUL.FTZ R195, R195, UR36 ;  /* 0x00000024c3c37c20 */ /* 0x000fcc0008410000 */
[----:B------:R-:W3:Y:S01]  /*b3f0*/  MUFU.TANH R164, R164 ;  /* 0x000000a400a47308 */ /* 0x000ee20000002400 */
[----:B----4-:R-:W-:-:S07]  /*b400*/  FMNMX.FTZ R20, R160, R20, !PT ;  /* 0x00000014a0147209 */ /* 0x010fce0007810000 */
[----:B------:R-:W4:Y:S01]  /*b410*/  MUFU.TANH R165, R165 ;  /* 0x000000a500a57308 */ /* 0x000f220000002400 */
[----:B-----5:R-:W-:-:S07]  /*b420*/  FMNMX.FTZ R20, R161, R20, !PT ;  /* 0x00000014a1147209 */ /* 0x020fce0007810000 */
[----:B------:R-:W5:Y:S01]  /*b430*/  MUFU.TANH R168, R168 ;  /* 0x000000a800a87308 */ /* 0x000f620000002400 */
[----:B---3--:R-:W-:-:S07]  /*b440*/  FMNMX.FTZ R20, R164, R20, !PT ;  /* 0x00000014a4147209 */ /* 0x008fce0007810000 */
        /* <DEDUP_REMOVED lines=30> */
[----:B------:R-:W-:Y:S01]  /*b630*/  MUFU.TANH R225, R225 ;  /* 0x000000e100e17308 */ /* 0x000fe20000002400 */
[----:B----4-:R-:W-:-:S07]  /*b640*/  FMNMX.FTZ R20, R196, R20, !PT ;  /* 0x00000014c4147209 */ /* 0x010fce0007810000 */
[----:B------:R-:W-:Y:S01]  /*b650*/  MUFU.TANH R224, R224 ;  /* 0x000000e000e07308 */ /* 0x000fe20000002400 */
[----:B-----5:R-:W-:-:S05]  /*b660*/  FMNMX.FTZ R21, R197, R20, !PT ;  /* 0x00000014c5157209 */ /* 0x020fca0007810000 */
[----:B------:R-:W3:Y:S02]  /*b670*/  SHFL.BFLY PT, R20, R21, 0x2, 0x1f ;  /* 0x0c401f0015147f89 */ /* 0x000ee400000e0000 */
[----:B------:R-:W-:Y:S08]  /*b680*/  MUFU.TANH R223, R223 ;  /* 0x000000df00df7308 */ /* 0x000ff00000002400 */
[----:B------:R-:W-:Y:S08]  /*b690*/  MUFU.TANH R228, R228 ;  /* 0x000000e400e47308 */ /* 0x000ff00000002400 */
[----:B------:R-:W-:Y:S01]  /*b6a0*/  MUFU.TANH R227, R227 ;  /* 0x000000e300e37308 */ /* 0x000fe20000002400 */
[----:B---3--:R-:W-:-:S07]  /*b6b0*/  FMNMX.FTZ R21, R21, R20, !PT ;  /* 0x0000001415157209 */ /* 0x008fce0007810000 */
[----:B------:R-:W-:Y:S01]  /*b6c0*/  MUFU.TANH R226, R226 ;  /* 0x000000e200e27308 */ /* 0x000fe20000002400 */
[----:B------:R-:W3:Y:S07]  /*b6d0*/  SHFL.BFLY PT, R20, R21, 0x1, 0x1f ;  /* 0x0c201f0015147f89 */ /* 0x000eee00000e0000 */
[----:B------:R-:W-:Y:S08]  /*b6e0*/  MUFU.TANH R216, R216 ;  /* 0x000000d800d87308 */ /* 0x000ff00000002400 */
[----:B------:R-:W-:Y:S01]  /*b6f0*/  MUFU.TANH R159, R159 ;  /* 0x0000009f009f7308 */ /* 0x000fe20000002400 */
[----:B---3--:R-:W-:-:S02]  /*b700*/  FMNMX.FTZ R21, R21, R20, !PT ;  /* 0x0000001415157209 */ /* 0x008fc40007810000 */
[----:B------:R-:W3:Y:S03]  /*b710*/  LDC R20, c[0x0][0x988] ;  /* 0x00026200ff147b82 */ /* 0x000ee60000000800 */
[C---:B------:R-:W-:Y:S01]  /*b720*/  FADD.FTZ R154, -R21.reuse, R215 ;  /* 0x000000d7159a7221 */ /* 0x040fe20000010100 */
[----:B---3--:R-:W-:-:S03]  /*b730*/  FMUL.FTZ R155, R21, R20 ;  /* 0x00000014159b7220 */ /* 0x008fc60000410000 */
[-C--:B------:R-:W-:Y:S01]  /*b740*/  FMUL.FTZ R154, R154, R20.reuse ;  /* 0x000000149a9a7220 */ /* 0x080fe20000410000 */
        /* <DEDUP_REMOVED lines=17> */
[-CC-:B------:R-:W-:Y:S01]  /*b860*/  FFMA.FTZ R180, R180, R20.reuse, -R155.reuse ;  /* 0x00000014b4b47223 */ /* 0x180fe2000001089b */
[-CC-:B------:R-:W-:Y:S01]  /*b870*/  FFMA.FTZ R181, R181, R20.reuse, -R155.reuse ;  /* 0x00000014b5b57223 */ /* 0x180fe2000001089b */
[----:B------:R4:W5:Y:S01]  /*b880*/  MUFU.EX2 R154, R153 ;  /* 0x00000099009a7308 */ /* 0x0009620000000800 */
[-CC-:B------:R-:W-:Y:S01]  /*b890*/  FFMA.FTZ R184, R184, R20.reuse, -R155.reuse ;  /* 0x00000014b8b87223 */ /* 0x180fe2000001089b */
[-CC-:B------:R-:W-:Y:S01]  /*b8a0*/  FFMA.FTZ R185, R185, R20.reuse, -R155.reuse ;  /* 0x00000014b9b97223 */ /* 0x180fe2000001089b */
[-CC-:B------:R-:W-:Y:S01]  /*b8b0*/  FFMA.FTZ R188, R188, R20.reuse, -R155.reuse ;  /* 0x00000014bcbc7223 */ /* 0x180fe2000001089b */
[-CC-:B------:R-:W-:Y:S01]  /*b8c0*/  FFMA.FTZ R189, R189, R20.reuse, -R155.reuse ;  /* 0x00000014bdbd7223 */ /* 0x180fe2000001089b */
[-CC-:B------:R-:W-:Y:S01]  /*b8d0*/  FFMA.FTZ R193, R193, R20.reuse, -R155.reuse ;  /* 0x00000014c1c17223 */ /* 0x180fe2000001089b */
[-CC-:B------:R-:W-:Y:S01]  /*b8e0*/  FFMA.FTZ R196, R196, R20.reuse, -R155.reuse ;  /* 0x00000014c4c47223 */ /* 0x180fe2000001089b */
[----:B------:R-:W-:Y:S01]  /*b8f0*/  FFMA.FTZ R155, R197, R20, -R155 ;  /* 0x00000014c59b7223 */ /* 0x000fe2000001089b */
[----:B------:R0:W-:Y:S01]  /*b900*/  MUFU.EX2 R163, R157 ;  /* 0x0000009d00a37308 */ /* 0x0001e20000000800 */
[----:B---3--:R-:W-:Y:S01]  /*b910*/  FFMA.FTZ R162, R176, R0, R152 ;  /* 0x00000000b0a27223 */ /* 0x008fe20000010098 */
[----:B----4-:R-:W-:Y:S01]  /*b920*/  FMUL.FTZ R153, R167, UR36 ;  /* 0x00000024a7997c20 */ /* 0x010fe20008410000 */
[----:B------:R-:W-:Y:S01]  /*b930*/  FMUL.FTZ R0, R171, UR36 ;  /* 0x00000024ab007c20 */ /* 0x000fe20008410000 */
[-C--:B------:R-:W-:Y:S01]  /*b940*/  FMUL.FTZ R24, R24, R176.reuse ;  /* 0x000000b018187220 */ /* 0x080fe20000410000 */
[-C--:B------:R-:W-:Y:S01]  /*b950*/  FMUL.FTZ R25, R25, R176.reuse ;  /* 0x000000b019197220 */ /* 0x080fe20000410000 */
[-C--:B------:R-:W-:Y:S01]  /*b960*/  FMUL.FTZ R28, R28, R176.reuse ;  /* 0x000000b01c1c7220 */ /* 0x080fe20000410000 */
[----:B------:R-:W-:Y:S01]  /*b970*/  FMUL.FTZ R29, R29, R176 ;  /* 0x000000b01d1d7220 */ /* 0x000fe20000410000 */
[----:B------:R-:W-:Y:S01]  /*b980*/  MUFU.EX2 R166, R160 ;  /* 0x000000a000a67308 */ /* 0x000fe20000000800 */
[C---:B-----5:R-:W-:Y:S01]  /*b990*/  FADD.FTZ R162, R154.reuse, R162 ;  /* 0x000000a29aa27221 */ /* 0x060fe20000010000 */
[----:B------:R-:W-:Y:S01]  /*b9a0*/  F2FP.BF16.F32.PACK_AB R152, R154, R152 ;  /* 0x000000989a98723e */ /* 0x000fe200000010ff */
[----:B0-----:R-:W-:Y:S01]  /*b9b0*/  FMUL.FTZ R157, R174, UR36 ;  /* 0x00000024ae9d7c20 */ /* 0x001fe20008410000 */
        /* <DEDUP_REMOVED lines=21> */
[----:B0-----:R-:W-:Y:S01]  /*bb10*/  FADD.FTZ R156, R154, R162 ;  /* 0x000000a29a9c7221 */ /* 0x001fe20000010000 */
[----:B---3--:R-:W-:Y:S01]  /*bb20*/  FMUL.FTZ R161, R175, UR36 ;  /* 0x00000024afa17c20 */ /* 0x008fe20008410000 */
[----:B------:R-:W-:Y:S01]  /*bb30*/  FMUL.FTZ R162, R178, UR36 ;  /* 0x00000024b2a27c20 */ /* 0x000fe20008410000 */
[C---:B------:R-:W-:Y:S01]  /*bb40*/  F2FP.BF16.F32.PACK_AB R154, R163.reuse, R154 ;  /* 0x0000009aa39a723e */ /* 0x040fe200000010ff */
[----:B------:R-:W-:Y:S01]  /*bb50*/  FADD.FTZ R156, R163, R156 ;  /* 0x0000009ca39c7221 */ /* 0x000fe20000010000 */
[----:B------:R-:W-:Y:S01]  /*bb60*/  FMUL.FTZ R163, R179, UR36 ;  /* 0x00000024b3a37c20 */ /* 0x000fe20008410000 */
[-C--:B------:R-:W-:Y:S01]  /*bb70*/  FMUL.FTZ R68, R68, R176.reuse ;  /* 0x000000b044447220 */ /* 0x080fe20000410000 */
[----:B------:R-:W0:Y:S01]  /*bb80*/  MUFU.TANH R0, R0 ;  /* 0x0000000000007308 */ /* 0x000e220000002400 */
[----:B------:R-:W-:Y:S01]  /*bb90*/  FADD.FTZ R156, R166, R156 ;  /* 0x0000009ca69c7221 */ /* 0x000fe20000010000 */
[-C--:B------:R-:W-:Y:S01]  /*bba0*/  FMUL.FTZ R69, R69, R176.reuse ;  /* 0x000000b045457220 */ /* 0x080fe20000410000 */
[-C--:B------:R-:W-:Y:S01]  /*bbb0*/  FMUL.FTZ R72, R72, R176.reuse ;  /* 0x000000b048487220 */ /* 0x080fe20000410000 */
[----:B------:R-:W-:Y:S01]  /*bbc0*/  FMUL.FTZ R73, R73, R176 ;  /* 0x000000b049497220 */ /* 0x000fe20000410000 */
[C---:B----4-:R-:W-:Y:S01]  /*bbd0*/  FADD.FTZ R160, R167.reuse, R156 ;  /* 0x0000009ca7a07221 */ /* 0x050fe20000010000 */
[----:B------:R-:W-:Y:S01]  /*bbe0*/  F2FP.BF16.F32.PACK_AB R156, R167, R166 ;  /* 0x000000a6a79c723e */ /* 0x000fe200000010ff */
[----:B------:R-:W-:Y:S01]  /*bbf0*/  FMUL.FTZ R166, R182, UR36 ;  /* 0x00000024b6a67c20 */ /* 0x000fe20008410000 */
[----:B------:R-:W-:Y:S01]  /*bc00*/  FMNMX.FTZ R167, R225, R214, !PT ;  /* 0x000000d6e1a77209 */ /* 0x000fe20007810000 */
[----:B------:R-:W3:Y:S01]  /*bc10*/  MUFU.TANH R157, R157 ;  /* 0x0000009d009d7308 */ /* 0x000ee20000002400 */
        /* <DEDUP_REMOVED lines=9> */
[----:B------:R-:W-:Y:S01]  /*bcb0*/  FMUL.FTZ R88, R88, R176 ;  /* 0x000000b058587220 */ /* 0x000fe20000410000 */
[----:B------:R-:W-:Y:S01]  /*bcc0*/  FMNMX.FTZ R170, R228, R170, !PT ;  /* 0x000000aae4aa7209 */ /* 0x000fe20007810000 */
[-C--:B------:R-:W-:Y:S01]  /*bcd0*/  FMUL.FTZ R89, R89, R176.reuse ;  /* 0x000000b059597220 */ /* 0x080fe20000410000 */
[-C--:B------:R-:W-:Y:S01]  /*bce0*/  FMUL.FTZ R92, R92, R176.reuse ;  /* 0x000000b05c5c7220 */ /* 0x080fe20000410000 */
[----:B------:R-:W-:Y:S01]  /*bcf0*/  FMUL.FTZ R93, R93, R176 ;  /* 0x000000b05d5d7220 */ /* 0x000fe20000410000 */
[----:B------:R-:W-:Y:S01]  /*bd00*/  FMNMX.FTZ R171, R227, R170, !PT ;  /* 0x000000aae3ab7209 */ /* 0x000fe20007810000 */
[----:B------:R-:W1:Y:S01]  /*bd10*/  MUFU.TANH R162, R162 ;  /* 0x000000a200a27308 */ /* 0x000e620000002400 */
[-C--:B------:R-:W-:Y:S01]  /*bd20*/  FMUL.FTZ R96, R96, R176.reuse ;  /* 0x000000b060607220 */ /* 0x080fe20000410000 */
[-C--:B------:R-:W-:Y:S01]  /*bd30*/  FMUL.FTZ R97, R97, R176.reuse ;  /* 0x000000b061617220 */ /* 0x080fe20000410000 */
[----:B------:R-:W-:Y:S01]  /*bd40*/  FMNMX.FTZ R171, R226, R171, !PT ;  /* 0x000000abe2ab7209 */ /* 0x000fe20007810000 */
[-C--:B------:R-:W-:Y:S01]  /*bd50*/  FMUL.FTZ R100, R100, R176.reuse ;  /* 0x000000b064647220 */ /* 0x080fe20000410000 */
[-C--:B------:R-:W-:Y:S01]  /*bd60*/  FMUL.FTZ R101, R101, R176.reuse ;  /* 0x000000b065657220 */ /* 0x080fe20000410000 */
[-C--:B------:R-:W-:Y:S01]  /*bd70*/  FMUL.FTZ R104, R104, R176.reuse ;  /* 0x000000b068687220 */ /* 0x080fe20000410000 */
[----:B------:R-:W-:Y:S01]  /*bd80*/  FMNMX.FTZ R174, R216, R171, !PT ;  /* 0x000000abd8ae7209 */ /* 0x000fe20007810000 */
[----:B------:R-:W2:Y:S01]  /*bd90*/  MUFU.TANH R163, R163 ;  /* 0x000000a300a37308 */ /* 0x000ea20000002400 */
[-C--:B------:R-:W-:Y:S01]  /*bda0*/  FMUL.FTZ R105, R105, R176.reuse ;  /* 0x000000b069697220 */ /* 0x080fe20000410000 */
[----:B------:R-:W-:Y:S01]  /*bdb0*/  FMUL.FTZ R108, R108, R176 ;  /* 0x000000b06c6c7220 */ /* 0x000fe20000410000 */
[----:B-----5:R-:W-:Y:S01]  /*bdc0*/  FMNMX.FTZ R174, R153, R174, !PT ;  /* 0x000000ae99ae7209 */ /* 0x020fe20007810000 */
[-C--:B------:R-:W-:Y:S01]  /*bdd0*/  FMUL.FTZ R109, R109, R176.reuse ;  /* 0x000000b06d6d7220 */ /* 0x080fe20000410000 */
[-C--:B------:R-:W-:Y:S01]  /*bde0*/  FMUL.FTZ R112, R112, R176.reuse ;  /* 0x000000b070707220 */ /* 0x080fe20000410000 */
[----:B------:R-:W-:Y:S01]  /*bdf0*/  FMUL.FTZ R113, R113, R176 ;  /* 0x000000b071717220 */ /* 0x000fe20000410000 */
[----:B------:R-:W-:Y:S01]  /*be00*/  FMNMX.FTZ R175, R159, R174, !PT ;  /* 0x000000ae9faf7209 */ /* 0x000fe20007810000 */
[----:B------:R-:W5:Y:S01]  /*be10*/  MUFU.TANH R166, R166 ;  /* 0x000000a600a67308 */ /* 0x000f620000002400 */
[-C--:B------:R-:W-:Y:S01]  /*be20*/  FMUL.FTZ R116, R116, R176.reuse ;  /* 0x000000b074747220 */ /* 0x080fe20000410000 */
[-C--:B------:R-:W-:Y:S01]  /*be30*/  FMUL.FTZ R117, R117, R176.reuse ;  /* 0x000000b075757220 */ /* 0x080fe20000410000 */
[----:B0-----:R-:W-:Y:S01]  /*be40*/  FMNMX.FTZ R175, R0, R175, !PT ;  /* 0x000000af00af7209 */ /* 0x001fe20007810000 */
[-C--:B------:R-:W-:Y:S01]  /*be50*/  FMUL.FTZ R120, R120, R176.reuse ;  /* 0x000000b078787220 */ /* 0x080fe20000410000 */
[-C--:B------:R-:W-:Y:S01]  /*be60*/  FMUL.FTZ R121, R121, R176.reuse ;  /* 0x000000b079797220 */ /* 0x080fe20000410000 */
[-C--:B------:R-:W-:Y:S01]  /*be70*/  FMUL.FTZ R124, R124, R176.reuse ;  /* 0x000000b07c7c7220 */ /* 0x080fe20000410000 */
[----:B---3--:R-:W-:Y:S01]  /*be80*/  FMNMX.FTZ R178, R157, R175, !PT ;  /* 0x000000af9db27209 */ /* 0x008fe20007810000 */
[----:B------:R-:W0:Y:S01]  /*be90*/  MUFU.TANH R167, R183 ;  /* 0x000000b700a77308 */ /* 0x000e220000002400 */
[-C--:B------:R-:W-:Y:S01]  /*bea0*/  FMUL.FTZ R125, R125, R176.reuse ;  /* 0x000000b07d7d7220 */ /* 0x080fe20000410000 */
[----:B------:R-:W-:Y:S01]  /*beb0*/  FMUL.FTZ R128, R128, R176 ;  /* 0x000000b080807220 */ /* 0x000fe20000410000 */
[----:B----4-:R-:W-:Y:S01]  /*bec0*/  FMNMX.FTZ R178, R161, R178, !PT ;  /* 0x000000b2a1b27209 */ /* 0x010fe20007810000 */
[-C--:B------:R-:W-:Y:S01]  /*bed0*/  FMUL.FTZ R129, R129, R176.reuse ;  /* 0x000000b081817220 */ /* 0x080fe20000410000 */
[-C--:B------:R-:W-:Y:S01]  /*bee0*/  FMUL.FTZ R132, R132, R176.reuse ;  /* 0x000000b084847220 */ /* 0x080fe20000410000 */
[----:B------:R-:W-:Y:S01]  /*bef0*/  FMUL.FTZ R133, R133, R176 ;  /* 0x000000b085857220 */ /* 0x000fe20000410000 */
[----:B-1----:R-:W-:Y:S01]  /*bf00*/  FMNMX.FTZ R179, R162, R178, !PT ;  /* 0x000000b2a2b37209 */ /* 0x002fe20007810000 */
[----:B------:R1:W3:Y:S01]  /*bf10*/  MUFU.TANH R170, R186 ;  /* 0x000000ba00aa7308 */ /* 0x0002e20000002400 */
[-C--:B------:R-:W-:Y:S01]  /*bf20*/  FMUL.FTZ R136, R136, R176.reuse ;  /* 0x000000b088887220 */ /* 0x080fe20000410000 */
[-C--:B------:R-:W-:Y:S01]  /*bf30*/  FMUL.FTZ R137, R137, R176.reuse ;  /* 0x000000b089897220 */ /* 0x080fe20000410000 */
[----:B--2---:R-:W-:Y:S01]  /*bf40*/  FMNMX.FTZ R179, R163, R179, !PT ;  /* 0x000000b3a3b37209 */ /* 0x004fe20007810000 */
[-C--:B------:R-:W-:Y:S01]  /*bf50*/  FMUL.FTZ R140, R140, R176.reuse ;  /* 0x000000b08c8c7220 */ /* 0x080fe20000410000 */
[-C--:B------:R-:W-:Y:S01]  /*bf60*/  FMUL.FTZ R141, R141, R176.reuse ;  /* 0x000000b08d8d7220 */ /* 0x080fe20000410000 */
[-C--:B------:R-:W-:Y:S01]  /*bf70*/  FMUL.FTZ R144, R144, R176.reuse ;  /* 0x000000b090907220 */ /* 0x080fe20000410000 */
[----:B-----5:R-:W-:Y:S01]  /*bf80*/  FMNMX.FTZ R182, R166, R179, !PT ;  /* 0x000000b3a6b67209 */ /* 0x020fe20007810000 */
[----:B------:R-:W2:Y:S01]  /*bf90*/  MUFU.TANH R171, R187 ;  /* 0x000000bb00ab7308 */ /* 0x000ea20000002400 */
[----:B-1----:R-:W-:Y:S01]  /*bfa0*/  FMUL.FTZ R186, R198, UR36 ;  /* 0x00000024c6ba7c20 */ /* 0x002fe20008410000 */
[----:B------:R-:W-:Y:S01]  /*bfb0*/  FMUL.FTZ R145, R145, R176 ;  /* 0x000000b091917220 */ /* 0x000fe20000410000 */
[----:B0-----:R-:W-:Y:S01]  /*bfc0*/  FMNMX.FTZ R182, R167, R182, !PT ;  /* 0x000000b6a7b67209 */ /* 0x001fe20007810000 */
[-C--:B------:R-:W-:Y:S01]  /*bfd0*/  FMUL.FTZ R148, R148, R176.reuse ;  /* 0x000000b094947220 */ /* 0x080fe20000410000 */
[----:B------:R-:W-:-:S03]  /*bfe0*/  FMUL.FTZ R149, R149, R176 ;  /* 0x000000b095957220 */ /* 0x000fc60000410000 */
[----:B------:R-:W0:Y:S01]  /*bff0*/  MUFU.TANH R174, R190 ;  /* 0x000000be00ae7308 */ /* 0x000e220000002400 */
[----:B---3--:R-:W-:-:S07]  /*c000*/  FMNMX.FTZ R182, R170, R182, !PT ;  /* 0x000000b6aab67209 */ /* 0x008fce0007810000 */
[----:B------:R1:W3:Y:S01]  /*c010*/  MUFU.TANH R175, R191 ;  /* 0x000000bf00af7308 */ /* 0x0002e20000002400 */
[----:B--2---:R-:W-:-:S07]  /*c020*/  FMNMX.FTZ R182, R171, R182, !PT ;  /* 0x000000b6abb67209 */ /* 0x004fce0007810000 */
[----:B------:R-:W2:Y:S01]  /*c030*/  MUFU.TANH R178, R194 ;  /* 0x000000c200b27308 */ /* 0x000ea20000002400 */
[----:B-1----:R-:W-:Y:S01]  /*c040*/  FMUL.FTZ R191, R199, UR36 ;  /* 0x00000024c7bf7c20 */ /* 0x002fe20008410000 */
[----:B0-----:R-:W-:-:S06]  /*c050*/  FMNMX.FTZ R182, R174, R182, !PT ;  /* 0x000000b6aeb67209 */ /* 0x001fcc0007810000 */
[----:B------:R-:W0:Y:S01]  /*c060*/  MUFU.TANH R179, R195 ;  /* 0x000000c300b37308 */ /* 0x000e220000002400 */
[----:B---3--:R-:W-:-:S07]  /*c070*/  FMNMX.FTZ R182, R175, R182, !PT ;  /* 0x000000b6afb67209 */ /* 0x008fce0007810000 */
[----:B------:R-:W1:Y:S01]  /*c080*/  MUFU.TANH R186, R186 ;  /* 0x000000ba00ba7308 */ /* 0x000e620000002400 */
[----:B--2---:R-:W-:-:S07]  /*c090*/  FMNMX.FTZ R182, R178, R182, !PT ;  /* 0x000000b6b2b67209 */ /* 0x004fce0007810000 */
[----:B------:R-:W2:Y:S01]  /*c0a0*/  MUFU.TANH R191, R191 ;  /* 0x000000bf00bf7308 */ /* 0x000ea20000002400 */
[----:B0-----:R-:W-:-:S07]  /*c0b0*/  FMNMX.FTZ R182, R179, R182, !PT ;  /* 0x000000b6b3b67209 */ /* 0x001fce0007810000 */
[----:B------:R-:W-:Y:S01]  /*c0c0*/  MUFU.EX2 R190, R177 ;  /* 0x000000b100be7308 */ /* 0x000fe20000000800 */
[----:B-1----:R-:W-:-:S07]  /*c0d0*/  FMNMX.FTZ R182, R186, R182, !PT ;  /* 0x000000b6bab67209 */ /* 0x002fce0007810000 */
[----:B------:R-:W-:Y:S01]  /*c0e0*/  MUFU.EX2 R187, R165 ;  /* 0x000000a500bb7308 */ /* 0x000fe20000000800 */
[----:B--2---:R-:W-:-:S05]  /*c0f0*/  FMNMX.FTZ R194, R191, R182, !PT ;  /* 0x000000b6bfc27209 */ /* 0x004fca0007810000 */
[----:B------:R-:W0:Y:S02]  /*c100*/  SHFL.BFLY PT, R182, R194, 0x2, 0x1f ;  /* 0x0c401f00c2b67f89 */ /* 0x000e2400000e0000 */
[----:B------:R-:W-:Y:S08]  /*c110*/  MUFU.EX2 R165, R172 ;  /* 0x000000ac00a57308 */ /* 0x000ff00000000800 */
[----:B------:R-:W-:Y:S08]  /*c120*/  MUFU.EX2 R172, R192 ;  /* 0x000000c000ac7308 */ /* 0x000ff00000000800 */
[----:B------:R-:W1:Y:S01]  /*c130*/  MUFU.EX2 R183, R164 ;  /* 0x000000a400b77308 */ /* 0x000e620000000800 */
[----:B0-----:R-:W-:-:S07]  /*c140*/  FMNMX.FTZ R194, R194, R182, !PT ;  /* 0x000000b6c2c27209 */ /* 0x001fce0007810000 */
[----:B------:R-:W-:Y:S01]  /*c150*/  MUFU.EX2 R164, R158 ;  /* 0x0000009e00a47308 */ /* 0x000fe20000000800 */
[----:B------:R-:W0:Y:S07]  /*c160*/  SHFL.BFLY PT, R195, R194, 0x1, 0x1f ;  /* 0x0c201f00c2c37f89 */ /* 0x000e2e00000e0000 */
[----:B------:R-:W2:Y:S01]  /*c170*/  MUFU.EX2 R182, R168 ;  /* 0x000000a800b67308 */ /* 0x000ea20000000800 */
[----:B-1----:R-:W-:-:S04]  /*c180*/  FADD.FTZ R160, R183, R160 ;  /* 0x000000a0b7a07221 */ /* 0x002fc80000010000 */
[----:B------:R-:W-:-:S03]  /*c190*/  FADD.FTZ R160, R187, R160 ;  /* 0x000000a0bba07221 */ /* 0x000fc60000010000 */
[----:B------:R-:W-:Y:S08]  /*c1a0*/  MUFU.EX2 R168, R184 ;  /* 0x000000b800a87308 */ /* 0x000ff00000000800 */
[----:B------:R-:W-:Y:S01]  /*c1b0*/  MUFU.EX2 R184, R155 ;  /* 0x0000009b00b87308 */ /* 0x000fe20000000800 */
[----:B--2---:R-:W-:Y:S01]  /*c1c0*/  FADD.FTZ R160, R182, R160 ;  /* 0x000000a0b6a07221 */ /* 0x004fe20000010000 */
[----:B0-----:R-:W-:-:S05]  /*c1d0*/  FMNMX.FTZ R177, R194, R195, !PT ;  /* 0x000000c3c2b17209 */ /* 0x001fca0007810000 */
[CC--:B------:R-:W-:Y:S01]  /*c1e0*/  FMUL.FTZ R195, R177.reuse, R20.reuse ;  /* 0x00000014b1c37220 */ /* 0x0c0fe20000410000 */
[----:B------:R-:W-:Y:S01]  /*c1f0*/  FADD.FTZ R192, -R177, R214 ;  /* 0x000000d6b1c07221 */ /* 0x000fe20000010100 */
[----:B------:R-:W-:Y:S02]  /*c200*/  MUFU.EX2 R169, R169 ;  /* 0x000000a900a97308 */ /* 0x000fe40000000800 */
[-CC-:B------:R-:W-:Y:S01]  /*c210*/  FFMA.FTZ R194, R225, R20.reuse, -R195.reuse ;  /* 0x00000014e1c27223 */ /* 0x180fe200000108c3 */
[-C--:B------:R-:W-:Y:S01]  /*c220*/  FMUL.FTZ R192, R192, R20.reuse ;  /* 0x00000014c0c07220 */ /* 0x080fe20000410000 */
[----:B------:R-:W0:Y:S01]  /*c230*/  S2R R225, SR_CgaCtaId ;  /* 0x0000000000e17919 */ /* 0x000e220000008800 */
        /* <DEDUP_REMOVED lines=25> */
[----:B------:R-:W-:-:S02]  /*c3d0*/  FFMA.FTZ R191, R191, R20, -R195 ;  /* 0x00000014bfbf7223 */ /* 0x000fc400000108c3 */
[----:B------:R3:W4:Y:S01]  /*c3e0*/  MUFU.EX2 R155, R158 ;  /* 0x0000009e009b7308 */ /* 0x0007220000000800 */
[-C--:B-1----:R-:W-:Y:S01]  /*c3f0*/  FMUL.FTZ R26, R26, R192.reuse ;  /* 0x000000c01a1a7220 */ /* 0x082fe20000410000 */
[-C--:B------:R-:W-:Y:S01]  /*c400*/  FMUL.FTZ R27, R27, R192.reuse ;  /* 0x000000c01b1b7220 */ /* 0x080fe20000410000 */
[-C--:B------:R-:W-:Y:S01]  /*c410*/  FMUL.FTZ R30, R30, R192.reuse ;  /* 0x000000c01e1e7220 */ /* 0x080fe20000410000 */
[-C--:B------:R-:W-:Y:S01]  /*c420*/  FMUL.FTZ R31, R31, R192.reuse ;  /* 0x000000c01f1f7220 */ /* 0x080fe20000410000 */
[-C--:B------:R-:W-:Y:S01]  /*c430*/  FMUL.FTZ R34, R34, R192.reuse ;  /* 0x000000c022227220 */ /* 0x080fe20000410000 */
[-C--:B------:R-:W-:Y:S01]  /*c440*/  FMUL.FTZ R35, R35, R192.reuse ;  /* 0x000000c023237220 */ /* 0x080fe20000410000 */
[-C--:B------:R-:W-:Y:S01]  /*c450*/  FMUL.FTZ R38, R38, R192.reuse ;  /* 0x000000c026267220 */ /* 0x080fe20000410000 */
[----:B------:R-:W1:Y:S01]  /*c460*/  MUFU.EX2 R215, R215 ;  /* 0x000000d700d77308 */ /* 0x000e620000000800 */
[----:B---3--:R-:W-:Y:S02]  /*c470*/  VIADD R158, R7, 0x22840 ;  /* 0x00022840079e7836 */ /* 0x008fe40000000000 */
[-C--:B------:R-:W-:Y:S01]  /*c480*/  FMUL.FTZ R39, R39, R192.reuse ;  /* 0x000000c027277220 */ /* 0x080fe20000410000 */
[-C--:B------:R-:W-:Y:S01]  /*c490*/  FMUL.FTZ R42, R42, R192.reuse ;  /* 0x000000c02a2a7220 */ /* 0x080fe20000410000 */
[-C--:B------:R-:W-:Y:S01]  /*c4a0*/  FMUL.FTZ R43, R43, R192.reuse ;  /* 0x000000c02b2b7220 */ /* 0x080fe20000410000 */
[-C--:B------:R-:W-:Y:S01]  /*c4b0*/  FMUL.FTZ R46, R46, R192.reuse ;  /* 0x000000c02e2e7220 */ /* 0x080fe20000410000 */
[----:B0-----:R-:W-:Y:S01]  /*c4c0*/  PRMT R158, R225, 0x654, R158 ;  /* 0x00000654e19e7816 */ /* 0x001fe2000000009e */
[-C--:B------:R-:W-:Y:S01]  /*c4d0*/  FMUL.FTZ R47, R47, R192.reuse ;  /* 0x000000c02f2f7220 */ /* 0x080fe20000410000 */
[----:B------:R-:W0:Y:S01]  /*c4e0*/  MUFU.EX2 R157, R198 ;  /* 0x000000c6009d7308 */ /* 0x000e220000000800 */
[-C--:B------:R-:W-:Y:S01]  /*c4f0*/  FMUL.FTZ R50, R50, R192.reuse ;  /* 0x000000c032327220 */ /* 0x080fe20000410000 */
[----:B------:R3:W-:Y:S01]  /*c500*/  SYNCS.ARRIVE.TRANS64.RED.A1T0 RZ, [R158+URZ], RZ ;  /* 0x000000ff9eff79a7 */ /* 0x0007e2000810043f */
[-C--:B------:R-:W-:Y:S01]  /*c510*/  FMUL.FTZ R51, R51, R192.reuse ;  /* 0x000000c033337220 */ /* 0x080fe20000410000 */
[-C--:B------:R-:W-:Y:S01]  /*c520*/  FMUL.FTZ R54, R54, R192.reuse ;  /* 0x000000c036367220 */ /* 0x080fe20000410000 */
[-C--:B------:R-:W-:Y:S01]  /*c530*/  FMUL.FTZ R55, R55, R192.reuse ;  /* 0x000000c037377220 */ /* 0x080fe20000410000 */
[-C--:B------:R-:W-:Y:S01]  /*c540*/  FMUL.FTZ R58, R58, R192.reuse ;  /* 0x000000c03a3a7220 */ /* 0x080fe20000410000 */
[-C--:B------:R-:W-:Y:S01]  /*c550*/  FMUL.FTZ R59, R59, R192.reuse ;  /* 0x000000c03b3b7220 */ /* 0x080fe20000410000 */
[----:B------:R-:W5:Y:S01]  /*c560*/  MUFU.EX2 R214, R214 ;  /* 0x000000d600d67308 */ /* 0x000f620000000800 */
[-C--:B------:R-:W-:Y:S01]  /*c570*/  FMUL.FTZ R62, R62, R192.reuse ;  /* 0x000000c03e3e7220 */ /* 0x080fe20000410000 */
[----:B---3--:R-:W-:Y:S01]  /*c580*/  FFMA.FTZ R158, R192, R3, R194 ;  /* 0x00000003c09e7223 */ /* 0x008fe200000100c2 */
[-C--:B------:R-:W-:Y:S01]  /*c590*/  FMUL.FTZ R63, R63, R192.reuse ;  /* 0x000000c03f3f7220 */ /* 0x080fe20000410000 */
[-C--:B------:R-:W-:Y:S01]  /*c5a0*/  FMUL.FTZ R66, R66, R192.reuse ;  /* 0x000000c042427220 */ /* 0x080fe20000410000 */
[-C--:B------:R-:W-:Y:S01]  /*c5b0*/  FMUL.FTZ R67, R67, R192.reuse ;  /* 0x000000c043437220 */ /* 0x080fe20000410000 */
[----:B--2---:R-:W-:Y:S01]  /*c5c0*/  FADD.FTZ R158, R197, R158 ;  /* 0x0000009ec59e7221 */ /* 0x004fe20000010000 */
[-C--:B------:R-:W-:Y:S01]  /*c5d0*/  FMUL.FTZ R70, R70, R192.reuse ;  /* 0x000000c046467220 */ /* 0x080fe20000410000 */
[----:B------:R-:W2:Y:S01]  /*c5e0*/  MUFU.EX2 R199, R199 ;  /* 0x000000c700c77308 */ /* 0x000ea20000000800 */
[-C--:B------:R-:W-:Y:S01]  /*c5f0*/  FMUL.FTZ R71, R71, R192.reuse ;  /* 0x000000c047477220 */ /* 0x080fe20000410000 */
[----:B----4-:R-:W-:Y:S01]  /*c600*/  FADD.FTZ R158, R155, R158 ;  /* 0x0000009e9b9e7221 */ /* 0x010fe20000010000 */
[----:B-1----:R-:W-:Y:S01]  /*c610*/  F2FP.BF16.F32.PACK_AB R155, R215, R155 ;  /* 0x0000009bd79b723e */ /* 0x002fe200000010ff */
[-C--:B------:R-:W-:Y:S01]  /*c620*/  FMUL.FTZ R74, R74, R192.reuse ;  /* 0x000000c04a4a7220 */ /* 0x080fe20000410000 */
[-C--:B------:R-:W-:Y:S01]  /*c630*/  FMUL.FTZ R75, R75, R192.reuse ;  /* 0x000000c04b4b7220 */ /* 0x080fe20000410000 */
[----:B------:R-:W-:Y:S01]  /*c640*/  FADD.FTZ R158, R215, R158 ;  /* 0x0000009ed79e7221 */ /* 0x000fe20000010000 */
[-C--:B------:R-:W-:Y:S01]  /*c650*/  FMUL.FTZ R78, R78, R192.reuse ;  /* 0x000000c04e4e7220 */ /* 0x080fe20000410000 */
[----:B------:R1:W3:Y:S01]  /*c660*/  MUFU.EX2 R3, R153 ;  /* 0x0000009900037308 */ /* 0x0002e20000000800 */
[-C--:B------:R-:W-:Y:S01]  /*c670*/  FMUL.FTZ R79, R79, R192.reuse ;  /* 0x000000c04f4f7220 */ /* 0x080fe20000410000 */
[----:B0-----:R-:W-:Y:S01]  /*c680*/  FADD.FTZ R158, R157, R158 ;  /* 0x0000009e9d9e7221 */ /* 0x001fe20000010000 */
[----:B-----5:R-:W-:Y:S01]  /*c690*/  F2FP.BF16.F32.PACK_AB R157, R214, R157 ;  /* 0x0000009dd69d723e */ /* 0x020fe200000010ff */
        /* <DEDUP_REMOVED lines=21> */
[----:B0-----:R-:W-:Y:S01]  /*c7f0*/  FADD.FTZ R159, R214, R158 ;  /* 0x0000009ed69f7221 */ /* 0x001fe20000010000 */
[----:B------:R-:W-:Y:S01]  /*c800*/  F2FP.BF16.F32.PACK_AB R158, R187, R183 ;  /* 0x000000b7bb9e723e */ /* 0x000fe200000010ff */
[-C--:B------:R-:W-:Y:S01]  /*c810*/  FMUL.FTZ R115, R115, R192.reuse ;  /* 0x000000c073737220 */ /* 0x080fe20000410000 */
[-C--:B------:R-:W-:Y:S01]  /*c820*/  FMUL.FTZ R118, R118, R192.reuse ;  /* 0x000000c076767220 */ /* 0x080fe20000410000 */
[----:B--2---:R-:W-:Y:S01]  /*c830*/  FADD.FTZ R159, R199, R159 ;  /* 0x0000009fc79f7221 */ /* 0x004fe20000010000 */
        /* <DEDUP_REMOVED lines=10> */
[----:B------:R3:W2:Y:S01]  /*c8e0*/  MUFU.EX2 R183, R161 ;  /* 0x000000a100b77308 */ /* 0x0006a20000000800 */
        /* <DEDUP_REMOVED lines=8> */
[C---:B---3--:R-:W-:Y:S01]  /*c970*/  FADD.FTZ R161, R3.reuse, R159 ;  /* 0x0000009f03a17221 */ /* 0x048fe20000010000 */
[----:B------:R-:W-:Y:S01]  /*c980*/  F2FP.BF16.F32.PACK_AB R159, R3, R199 ;  /* 0x000000c7039f723e */ /* 0x000fe200000010ff */
[----:B------:R-:W-:-:S02]  /*c990*/  FMUL.FTZ R151, R151, R192 ;  /* 0x000000c097977220 */ /* 0x000fc40000410000 */
[----:B-1----:R-:W-:-:S03]  /*c9a0*/  FADD.FTZ R161, R194, R161 ;  /* 0x000000a1c2a17221 */ /* 0x002fc60000010000 */
[----:B------:R1:W3:Y:S08]  /*c9b0*/  MUFU.EX2 R3, R162 ;  /* 0x000000a200037308 */ /* 0x0002f00000000800 */
[----:B------:R-:W-:Y:S01]  /*c9c0*/  MUFU.EX2 R181, R181 ;  /* 0x000000b500b57308 */ /* 0x000fe20000000800 */
[C---:B-1----:R-:W-:Y:S01]  /*c9d0*/  FADD.FTZ R162, R169.reuse, R160 ;  /* 0x000000a0a9a27221 */ /* 0x042fe20000010000 */
[----:B------:R-:W-:-:S03]  /*c9e0*/  F2FP.BF16.F32.PACK_AB R160, R169, R182 ;  /* 0x000000b6a9a0723e */ /* 0x000fc600000010ff */
[----:B------:R-:W-:-:S03]  /*c9f0*/  FADD.FTZ R162, R165, R162 ;  /* 0x000000a2a5a27221 */ /* 0x000fc60000010000 */
[----:B------:R1:W5:Y:S08]  /*ca00*/  MUFU.EX2 R169, R163 ;  /* 0x000000a300a97308 */ /* 0x0003700000000800 */
[----:B------:R-:W-:Y:S01]  /*ca10*/  MUFU.EX2 R167, R167 ;  /* 0x000000a700a77308 */ /* 0x000fe20000000800 */
[C---:B-1----:R-:W-:Y:S01]  /*ca20*/  FADD.FTZ R163, R0.reuse, R161 ;  /* 0x000000a100a37221 */ /* 0x042fe20000010000 */
[----:B------:R-:W-:-:S03]  /*ca30*/  F2FP.BF16.F32.PACK_AB R161, R0, R194 ;  /* 0x000000c200a1723e */ /* 0x000fc600000010ff */
[----:B----4-:R-:W-:-:S03]  /*ca40*/  FADD.FTZ R163, R216, R163 ;  /* 0x000000a3d8a37221 */ /* 0x010fc60000010000 */
[----:B------:R0:W1:Y:S08]  /*ca50*/  MUFU.EX2 R0, R166 ;  /* 0x000000a600007308 */ /* 0x0000700000000800 */
[----:B------:R-:W4:Y:S01]  /*ca60*/  MUFU.EX2 R170, R170 ;  /* 0x000000aa00aa7308 */ /* 0x000f220000000800 */
[C---:B0-----:R-:W-:Y:S01]  /*ca70*/  FADD.FTZ R166, R173.reuse, R162 ;  /* 0x000000a2ada67221 */ /* 0x041fe20000010000 */
[----:B------:R-:W-:Y:S01]  /*ca80*/  F2FP.BF16.F32.PACK_AB R162, R173, R165 ;  /* 0x000000a5ada2723e */ /* 0x000fe200000010ff */
[C---:B--2---:R-:W-:Y:S01]  /*ca90*/  FADD.FTZ R165, R183.reuse, R163 ;  /* 0x000000a3b7a57221 */ /* 0x044fe20000010000 */
[----:B------:R-:W-:Y:S01]  /*caa0*/  F2FP.BF16.F32.PACK_AB R163, R183, R216 ;  /* 0x000000d8b7a3723e */ /* 0x000fe200000010ff */
[----:B------:R-:W-:Y:S01]  /*cab0*/  FADD.FTZ R166, R164, R166 ;  /* 0x000000a6a4a67221 */ /* 0x000fe20000010000 */
[C---:B------:R-:W-:Y:S01]  /*cac0*/  F2FP.BF16.F32.PACK_AB R164, R190.reuse, R164 ;  /* 0x000000a4bea4723e */ /* 0x040fe200000010ff */
[----:B---3--:R-:W-:Y:S01]  /*cad0*/  FADD.FTZ R165, R3, R165 ;  /* 0x000000a503a57221 */ /* 0x008fe20000010000 */
[----:B------:R-:W0:Y:S01]  /*cae0*/  MUFU.EX2 R185, R185 ;  /* 0x000000b900b97308 */ /* 0x000e220000000800 */
[----:B------:R-:W-:-:S02]  /*caf0*/  FADD.FTZ R166, R190, R166 ;  /* 0x000000a6bea67221 */ /* 0x000fc40000010000 */
[C---:B-----5:R-:W-:Y:S01]  /*cb00*/  FADD.FTZ R173, R169.reuse, R165 ;  /* 0x000000a5a9ad7221 */ /* 0x060fe20000010000 */
[----:B------:R-:W-:Y:S01]  /*cb10*/  F2FP.BF16.F32.PACK_AB R165, R169, R3 ;  /* 0x00000003a9a5723e */ /* 0x000fe200000010ff */
[----:B------:R-:W-:Y:S01]  /*cb20*/  FADD.FTZ R3, R180, R166 ;  /* 0x000000a6b4037221 */ /* 0x000fe20000010000 */
[C---:B------:R-:W-:Y:S01]  /*cb30*/  F2FP.BF16.F32.PACK_AB R166, R181.reuse, R180 ;  /* 0x000000b4b5a6723e */ /* 0x040fe200000010ff */
[----:B-1----:R-:W-:Y:S01]  /*cb40*/  FADD.FTZ R169, R0, R173 ;  /* 0x000000ad00a97221 */ /* 0x002fe20000010000 */
[----:B------:R-:W1:Y:S01]  /*cb50*/  MUFU.EX2 R171, R171 ;  /* 0x000000ab00ab7308 */ /* 0x000e620000000800 */
[----:B------:R-:W-:Y:S02]  /*cb60*/  FADD.FTZ R3, R181, R3 ;  /* 0x00000003b5037221 */ /* 0x000fe40000010000 */
[C---:B------:R-:W-:Y:S01]  /*cb70*/  FADD.FTZ R169, R167.reuse, R169 ;  /* 0x000000a9a7a97221 */ /* 0x040fe20000010000 */
[----:B------:R-:W-:Y:S01]  /*cb80*/  F2FP.BF16.F32.PACK_AB R167, R167, R0 ;  /* 0x00000000a7a7723e */ /* 0x000fe200000010ff */
[----:B------:R-:W-:-:S02]  /*cb90*/  FADD.FTZ R0, R168, R3 ;  /* 0x00000003a8007221 */ /* 0x000fc40000010000 */
[----:B----4-:R-:W-:Y:S01]  /*cba0*/  FADD.FTZ R3, R170, R169 ;  /* 0x000000a9aa037221 */ /* 0x010fe20000010000 */
        /* <DEDUP_REMOVED lines=12> */
[----:B------:R-:W-:-:S03]  /*cc70*/  F2FP.BF16.F32.PACK_AB R170, R189, R188 ;  /* 0x000000bcbdaa723e */ /* 0x000fc600000010ff */
[----:B------:R-:W-:-:S03]  /*cc80*/  FADD.FTZ R0, R172, R0 ;  /* 0x00000000ac007221 */ /* 0x000fc60000010000 */
        /* <DEDUP_REMOVED lines=12> */
[----:B0-----:R-:W-:Y:S01]  /*cd50*/  FADD.FTZ R0, R196, R0 ;  /* 0x00000000c4007221 */ /* 0x001fe20000010000 */
[----:B------:R-:W-:-:S03]  /*cd60*/  F2FP.BF16.F32.PACK_AB R174, R184, R196 ;  /* 0x000000c4b8ae723e */ /* 0x000fc600000010ff */
[----:B------:R-:W-:Y:S01]  /*cd70*/  FADD.FTZ R0, R184, R0 ;  /* 0x00000000b8007221 */ /* 0x000fe20000010000 */
[----:B-1----:R-:W-:-:S04]  /*cd80*/  FADD.FTZ R3, R186, R3 ;  /* 0x00000003ba037221 */ /* 0x002fc80000010000 */
[C---:B--2---:R-:W-:Y:S01]  /*cd90*/  FADD.FTZ R3, R191.reuse, R3 ;  /* 0x00000003bf037221 */ /* 0x044fe20000010000 */
[----:B------:R-:W-:Y:S01]  /*cda0*/  F2FP.BF16.F32.PACK_AB R175, R191, R186 ;  /* 0x000000babfaf723e */ /* 0x000fe200000010ff */
[----:B------:R-:W-:Y:S06]  /*cdb0*/  @!P0 BRA `(.L_x_9792) ;  /* 0x0000000000048947 */ /* 0x000fec0003800000 */
[----:B------:R-:W-:Y:S01]  /*cdc0*/  BPT.TRAP 0x1 ;  /* 0x000000040000795c */ /* 0x000fe20000300000 */
.L_x_9792:
[----:B------:R0:W1:Y:S01]  /*cdd0*/  SYNCS.PHASECHK.TRANS64.TRYWAIT P2, [R7+URZ+0x22850], R8 ;  /* 0x02285008070075a7 */ /* 0x000062000804017f */
[----:B------:R-:W-:Y:S05]  /*cde0*/  @!P0 BRA `(.L_x_9793) ;  /* 0x0000000000048947 */ /* 0x000fea0003800000 */
[----:B------:R-:W-:Y:S01]  /*cdf0*/  BPT.TRAP 0x1 ;  /* 0x000000040000795c */ /* 0x000fe20000300000 */
.L_x_9793:
[----:B------:R-:W-:Y:S04]  /*ce00*/  BSSY B0, `(.L_x_9794) ;  /* 0x0000004000007945 */ /* 0x000fe80003800000 */
[----:B-1----:R-:W-:Y:S05]  /*ce10*/  @P2 BRA `(.L_x_9795) ;  /* 0x0000000000082947 */ /* 0x002fea0003800000 */
[----:B------:R-:W1:Y:S02]  /*ce20*/  SYNCS.PHASECHK.TRANS64.TRYWAIT P2, [R7+URZ+0x22850], R8 ;  /* 0x02285008070075a7 */ /* 0x000e64000804017f */
[----:B-1----:R-:W-:Y:S05]  /*ce30*/  @!P2 BRA `(.L_x_9796) ;  /* 0x000000b40070a947 */ /* 0x002fea0003800000 */
.L_x_9795:
[----:B------:R-:W-:Y:S05]  /*ce40*/  BSYNC B0 ;  /* 0x0000000000007941 */ /* 0x000fea0003800000 */
.L_x_9794:
[----:B------:R-:W2:Y:S01]  /*ce50*/  LDL R176, [R1] ;  /* 0x0000000001b07983 */ /* 0x000ea20000100800 */
[----:B------:R-:W-:Y:S05]  /*ce60*/  WARPSYNC.ALL ;  /* 0x0000000000007948 */ /* 0x000fea0003800000 */
[----:B------:R-:W-:-:S05]  /*ce70*/  IMAD.MOV.U32 R179, RZ, RZ, 0x40000040 ;  /* 0x40000040ffb37424 */ /* 0x000fca00078e00ff */
[----:B------:R-:W-:Y:S01]  /*ce80*/  R2UR UR7, R179 ;  /* 0x00000000b30772ca */ /* 0x000fe200000e0000 */
[----:B------:R-:W-:Y:S02]  /*ce90*/  IMAD.MOV.U32 R179, RZ, RZ, 0x40000040 ;  /* 0x40000040ffb37424 */ /* 0x000fe400078e00ff */
[----:B--2---:R-:W-:Y:S02]  /*cea0*/  IMAD R178, R202, 0xc00, R176 ;  /* 0x00000c00cab27824 */ /* 0x004fe400078e02b0 */
[----:B------:R-:W2:Y:S03]  /*ceb0*/  S2R R176, SR_TID.X ;  /* 0x0000000000b07919 */ /* 0x000ea60000002100 */
[----:B------:R-:W-:Y:S02]  /*cec0*/  R2UR UR6, R178 ;  /* 0x00000000b20672ca */ /* 0x000fe400000e0000 */
[----:B--2---:R-:W-:-:S05]  /*ced0*/  SHF.R.U32.HI R176, RZ, 0x7, R176 ;  /* 0x00000007ffb07819 */ /* 0x004fca00000116b0 */
[----:B01----:R-:W-:-:S05]  /*cee0*/  VIADD R8, R176, 0x8 ;  /* 0x00000008b0087836 */ /* 0x003fca0000000000 */
[----:B------:R0:W-:Y:S06]  /*cef0*/  BAR.SYNC.DEFER_BLOCKING R8, 0x100 ;  /* 0x000400080000751d */ /* 0x0001ec0000010000 */
[----:B------:R-:W-:-:S06]  /*cf00*/  WARPGROUP.ARRIVE ;  /* 0x00000000000079c5 */ /* 0x000fcc0000000000 */
[----:B------:R-:W-:Y:S03]  /*cf10*/  HGMMA.64x256x16.F32.BF16 R24, R152, gdesc[UR4].tnspB, R24, gsb0 ;  /* 0x43e0000498187df0 */ /* 0x000fe60008001818 */
[----:B------:R-:W-:Y:S02]  /*cf20*/  WARPGROUP.DEPBAR.LE gsb0, 0x0 ;  /* 0x00008000000079c5 */ /* 0x000fe40000010000 */
[----:B------:R-:W-:Y:S01]  /*cf30*/  VIADD R152, R178, 0x80 ;  /* 0x00000080b2987836 */ /* 0x000fe20000000000 */
[----:B------:R-:W-:Y:S01]  /*cf40*/  WARPGROUP.ARRIVE ;  /* 0x00000000000079c5 */ /* 0x000fe20000000000 */
[----:B------:R-:W-:-:S03]  /*cf50*/  IMAD.MOV.U32 R153, RZ, RZ, 0x40000040 ;  /* 0x40000040ff997424 */ /* 0x000fc600078e00ff */
[----:B------:R-:W-:Y:S01]  /*cf60*/  R2UR UR6, R152 ;  /* 0x00000000980672ca */ /* 0x000fe200000e0000 */
[----:B------:R-:W-:Y:S01]  /*cf70*/  VIADD R152, R178, 0x100 ;  /* 0x00000100b2987836 */ /* 0x000fe20000000000 */
[----:B------:R-:W-:Y:S01]  /*cf80*/  R2UR UR7, R153 ;  /* 0x00000000990772ca */ /* 0x000fe200000e0000 */
[----:B------:R-:W-:-:S15]  /*cf90*/  IMAD.MOV.U32 R153, RZ, RZ, 0x40000040 ;  /* 0x40000040ff997424 */ /* 0x000fde00078e00ff */
[----:B------:R-:W-:Y:S01]  /*cfa0*/  HGMMA.64x256x16.F32.BF16 R24, R156, gdesc[UR4].tnspB, R24, gsb0 ;  /* 0x43e000049c187df0 */ /* 0x000fe20008001818 */
[----:B------:R-:W-:Y:S01]  /*cfb0*/  R2UR UR6, R152 ;  /* 0x00000000980672ca */ /* 0x000fe200000e0000 */
[----:B------:R-:W-:Y:S01]  /*cfc0*/  VIADD R152, R178, 0x180 ;  /* 0x00000180b2987836 */ /* 0x000fe20000000000 */
[----:B------:R-:W-:Y:S02]  /*cfd0*/  R2UR UR7, R153 ;  /* 0x00000000990772ca */ /* 0x000fe400000e0000 */
[----:B------:R-:W-:Y:S01]  /*cfe0*/  MOV R153, 0x40000040 ;  /* 0x4000004000997802 */ /* 0x000fe20000000f00 */
[----:B------:R-:W-:Y:S02]  /*cff0*/  WARPGROUP.DEPBAR.LE gsb0, 0x0 ;  /* 0x00008000000079c5 */ /* 0x000fe40000010000 */
[----:B------:R-:W-:-:S15]  /*d000*/  WARPGROUP.ARRIVE ;  /* 0x00000000000079c5 */ /* 0x000fde0000000000 */
[----:B------:R-:W-:-:S05]  /*d010*/  NOP ;  /* 0x0000000000007918 */ /* 0x000fca0000000000 */
        /* <DEDUP_REMOVED lines=23> */
[----:B0-----:R-:W-:Y:S05]  /*d190*/  @!P0 BRA `(.L_x_9797) ;  /* 0x0000000000048947 */ /* 0x001fea0003800000 */
[----:B------:R-:W-:Y:S01]  /*d1a0*/  BPT.TRAP 0x1 ;  /* 0x000000040000795c */ /* 0x000fe20000300000 */
.L_x_9797:
[----:B------:R-:W0:Y:S01]  /*d1b0*/  S2R R8, SR_CgaCtaId ;  /* 0x0000000000087919 */ /* 0x000e220000008800 */
[----:B------:R-:W-:Y:S02]  /*d1c0*/  VIADD R7, R7, 0x22860 ;  /* 0x0002286007077836 */ /* 0x000fe40000000000 */
[----:B------:R-:W-:Y:S02]  /*d1d0*/  IMAD.MOV.U32 R214, RZ, RZ, R177 ;  /* 0x000000ffffd67224 */ /* 0x000fe400078e00b1 */
[----:B------:R-:W-:Y:S01]  /*d1e0*/  IMAD.MOV.U32 R215, RZ, RZ, R21 ;  /* 0x000000ffffd77224 */ /* 0x000fe200078e0015 */
[----:B0-----:R-:W-:-:S04]  /*d1f0*/  PRMT R7, R8, 0x654, R7 ;  /* 0x0000065408077816 */ /* 0x001fc80000000007 */
[----:B------:R1:W-:Y:S01]  /*d200*/  SYNCS.ARRIVE.TRANS64.RED.A1T0 RZ, [R7+URZ], RZ ;  /* 0x000000ff07ff79a7 */ /* 0x0003e2000810043f */
[----:B------:R-:W-:Y:S05]  /*d210*/  @P1 BRA `(.L_x_9798) ;  /* 0xffffffd800b81947 */ /* 0x000fea000383ffff */
.L_x_9786:
[----:B------:R-:W2:Y:S01]  /*d220*/  LDL.LU R175, [R1+0x30] ;  /* 0x0000300001af7983 */ /* 0x000ea20000300800 */
[----:B------:R-:W-:Y:S05]  /*d230*/  WARPSYNC.ALL ;  /* 0x0000000000007948 */ /* 0x000fea0003800000 */
[----:B------:R-:W1:Y:S01]  /*d240*/  SHFL.BFLY PT, R5, R0, 0x2, 0x1f ;  /* 0x0c401f0000057f89 */ /* 0x000e6200000e0000 */
[----:B------:R-:W-:Y:S01]  /*d250*/  VIADD R202, R202, 0x1 ;  /* 0x00000001caca7836 */ /* 0x000fe20000000000 */
[----:B------:R3:W-:Y:S08]  /*d260*/  BAR.ARV R9, 0x100 ;  /* 0x000400090000751d */ /* 0x0007f00000002000 */
[----:B------:R-:W-:Y:S06]  /*d270*/  BAR.ARV 0x8, 0x180 ;  /* 0x0206000000007b1d */ /* 0x000fec0000002000 */
[----:B------:R-:W-:Y:S01]  /*d280*/  ISETP.NE.AND P0, PT, R202, 0x2, PT ;  /* 0x00000002ca00780c */ /* 0x000fe20003f05270 */
[----:B0-----:R-:W0:Y:S01]  /*d290*/  SHFL.BFLY PT, R6, R3, 0x2, 0x1f ;  /* 0x0c401f0003067f89 */ /* 0x001e2200000e0000 */
[----:B------:R-:W-:-:S02]  /*d2a0*/  PLOP3.LUT P1, PT, PT, PT, PT, 0x8, 0x0 ;  /* 0x000000000000781c */ /* 0x000fc40003f2e170 */
[----:B------:R-:W-:Y:S01]  /*d2b0*/  SEL R202, R202, RZ, P0 ;  /* 0x000000ffcaca7207 */ /* 0x000fe20000000000 */
[----:B-1----:R-:W-:Y:S01]  /*d2c0*/  FADD.FTZ R7, R5, R0 ;  /* 0x0000000005077221 */ /* 0x002fe20000010000 */
[----:B------:R-:W-:-:S04]  /*d2d0*/  IMAD.MOV.U32 R0, RZ, RZ, RZ ;  /* 0x000000ffff007224 */ /* 0x000fc800078e00ff */
[----:B------:R-:W1:Y:S01]  /*d2e0*/  SHFL.BFLY PT, R4, R7, 0x1, 0x1f ;  /* 0x0c201f0007047f89 */ /* 0x000e6200000e0000 */
[----:B0-----:R-:W-:Y:S01]  /*d2f0*/  FADD.FTZ R8, R6, R3 ;  /* 0x0000000306087221 */ /* 0x001fe20000010000 */
[----:B------:R-:W-:Y:S01]  /*d300*/  IMAD.MOV.U32 R6, RZ, RZ, RZ ;  /* 0x000000ffff067224 */ /* 0x000fe200078e00ff */
[----:B------:R-:W-:-:S03]  /*d310*/  SEL R3, RZ, 0x1, P0 ;  /* 0x00000001ff037807 */ /* 0x000fc60000000000 */
[----:B------:R-:W0:Y:S01]  /*d320*/  SHFL.BFLY PT, R5, R8, 0x1, 0x1f ;  /* 0x0c201f0008057f89 */ /* 0x000e2200000e0000 */
[----:B------:R-:W-:Y:S01]  /*d330*/  LOP3.LUT R212, R212, R3, RZ, 0x3c, !PT ;  /* 0x00000003d4d47212 */ /* 0x000fe200078e3cff */
[----:B-1----:R-:W-:-:S05]  /*d340*/  FADD.FTZ R4, R7, R4 ;  /* 0x0000000407047221 */ /* 0x002fca0000010000 */
[----:B------:R-:W-:-:S13]  /*d350*/  FSETP.NE.FTZ.AND P2, PT, R4, RZ, PT ;  /* 0x000000ff0400720b */ /* 0x000fda0003f55000 */
[----:B------:R-:W1:Y:S01]  /*d360*/  @P2 MUFU.RCP R6, R4 ;  /* 0x0000000400062308 */ /* 0x000e620000001000 */
[----:B0-----:R-:W-:-:S05]  /*d370*/  FADD.FTZ R5, R8, R5 ;  /* 0x0000000508057221 */ /* 0x001fca0000010000 */
[----:B------:R-:W-:Y:S01]  /*d380*/  FSETP.NE.FTZ.AND P3, PT, R5, RZ, PT ;  /* 0x000000ff0500720b */ /* 0x000fe20003f75000 */
[-C--:B-1----:R-:W-:Y:S01]  /*d390*/  FMUL.FTZ R160, R72, R6.reuse ;  /* 0x0000000648a07220 */ /* 0x082fe20000410000 */
[-C--:B------:R-:W-:Y:S01]  /*d3a0*/  FMUL.FTZ R3, R73, R6.reuse ;  /* 0x0000000649037220 */ /* 0x080fe20000410000 */
[----:B------:R-:W-:Y:S01]  /*d3b0*/  @P2 MUFU.LG2 R72, R4 ;  /* 0x0000000400482308 */ /* 0x000fe20000000c00 */
[----:B------:R-:W-:Y:S01]  /*d3c0*/  FMUL.FTZ R170, R112, R6 ;  /* 0x0000000670aa7220 */ /* 0x000fe20000410000 */
[----:B------:R-:W-:-:S08]  /*d3d0*/  @P2 FMUL.FTZ R112, R20, 0.69314718246459960938 ;  /* 0x3f31721814702820 */ /* 0x000fd00000410000 */
[----:B------:R-:W-:Y:S01]  /*d3e0*/  @P3 FMUL.FTZ R73, R20, 0.69314718246459960938 ;  /* 0x3f31721814493820 */ /* 0x000fe20000410000 */
        /* <DEDUP_REMOVED lines=12> */
[----:B------:R-:W1:Y:S01]  /*d4b0*/  @P3 MUFU.LG2 R19, R5 ;  /* 0x0000000500133308 */ /* 0x000e620000000c00 */
        /* <DEDUP_REMOVED lines=10> */
[----:B------:R-:W-:Y:S01]  /*d560*/  @P2 FMUL.FTZ R27, R72, 0.69314718246459960938 ;  /* 0x3f317218481b2820 */ /* 0x000fe20000410000 */
[----:B------:R-:W-:Y:S01]  /*d570*/  FMUL.FTZ R10, R31, R0 ;  /* 0x000000001f0a7220 */ /* 0x000fe20000410000 */
        /* <DEDUP_REMOVED lines=108> */
[----:B--2---:R-:W-:-:S05]  /*dc40*/  VIADD R175, R175, 0x1 ;  /* 0x00000001afaf7836 */ /* 0x004fca0000000000 */
[----:B------:R0:W-:Y:S02]  /*dc50*/  STL [R1+0x30], R175 ;  /* 0x000030af01007387 */ /* 0x0001e40000100800 */
.L_x_9743:
[----:B------:R-:W-:Y:S05]  /*dc60*/  WARPSYNC.ALL ;  /* 0x0000000000007948 */ /* 0x000fea0003800000 */
[----:B------:R-:W1:Y:S01]  /*dc70*/  S2R R21, SR_CgaCtaId ;  /* 0x0000000000157919 */ /* 0x000e620000008800 */
[----:B------:R-:W-:Y:S01]  /*dc80*/  MOV R19, 0x400 ;  /* 0x0000040000137802 */ /* 0x000fe20000000f00 */
[----:B------:R-:W-:Y:S01]  /*dc90*/  BSSY B0, `(.L_x_9799) ;  /* 0x000031c000007945 */ /* 0x000fe20003800000 */
[----:B------:R-:W-:Y:S02]  /*dca0*/  BAR.SYNC.DEFER_BLOCKING 0x5, 0x180 ;  /* 0x0146000000007b1d */ /* 0x000fe40000010000 */
[----:B-1----:R-:W-:-:S05]  /*dcb0*/  LEA R19, R21, R19, 0x18 ;  /* 0x0000001315137211 */ /* 0x002fca00078ec0ff */
[----:B------:R1:W2:Y:S01]  /*dcc0*/  LDS.128 R72, [R19+0x228d0] ;  /* 0x0228d00013487984 */ /* 0x0002a20000000c00 */
[----:B------:R-:W-:Y:S06]  /*dcd0*/  BAR.ARV 0x4, 0x180 ;  /* 0x0106000000007b1d */ /* 0x000fec0000002000 */
[----:B------:R-:W-:Y:S05]  /*dce0*/  @P1 BRA `(.L_x_9800) ;  /* 0x00000020002c1947 */ /* 0x000fea0003800000 */
[----:B------:R-:W3:Y:S04]  /*dcf0*/  LDL R21, [R1+0x5c] ;  /* 0x00005c0001157983 */ /* 0x000ee80000100800 */
[----:B------:R-:W4:Y:S04]  /*dd00*/  LDL.LU R176, [R1+0x24] ;  /* 0x0000240001b07983 */ /* 0x000f280000300800 */
[----:B0-----:R-:W4:Y:S01]  /*dd10*/  LDL.LU R175, [R1+0x28] ;  /* 0x0000280001af7983 */ /* 0x001f220000300800 */
[----:B-----5:R-:W0:Y:S01]  /*dd20*/  S2R R26, SR_SWINHI ;  /* 0x00000000001a7919 */ /* 0x020e220000002f00 */
[----:B------:R-:W-:Y:S05]  /*dd30*/  WARPSYNC.ALL ;  /* 0x0000000000007948 */ /* 0x000fea0003800000 */
[----:B------:R-:W-:Y:S01]  /*dd40*/  F2FP.BF16.F32.PACK_AB R24, R25, R24 ;  /* 0x000000181918723e */ /* 0x000fe200000010ff */
[----:B------:R-:W-:Y:S01]  /*dd50*/  ULDC.64 UR4, c[0x0][0xc00] ;  /* 0x0003000000047ab9 */ /* 0x000fe20000000a00 */
[----:B------:R-:W-:Y:S01]  /*dd60*/  F2FP.BF16.F32.PACK_AB R5, R6, R5 ;  /* 0x000000050605723e */ /* 0x000fe200000010ff */
[----:B--2---:R-:W2:Y:S01]  /*dd70*/  LDL R72, [R1+0x58] ;  /* 0x0000580001487983 */ /* 0x004ea20000100800 */
[----:B------:R-:W-:-:S02]  /*dd80*/  F2FP.BF16.F32.PACK_AB R7, R39, R7 ;  /* 0x000000072707723e */ /* 0x000fc400000010ff */
[----:B------:R-:W-:Y:S01]  /*dd90*/  F2FP.BF16.F32.PACK_AB R9, R43, R9 ;  /* 0x000000092b09723e */ /* 0x000fe200000010ff */
[----:B------:R-:W2:Y:S01]  /*dda0*/  LDL R151, [R1+0x34] ;  /* 0x0000340001977983 */ /* 0x000ea20000100800 */
[----:B------:R-:W-:Y:S02]  /*ddb0*/  MOV R34, R19 ;  /* 0x0000001300227202 */ /* 0x000fe40000000f00 */
[----:B0-----:R-:W-:Y:S02]  /*ddc0*/  MOV R35, R26 ;  /* 0x0000001a00237202 */ /* 0x001fe40000000f00 */
        /* <DEDUP_REMOVED lines=22> */
[C---:B------:R-:W-:Y:S02]  /*df30*/  LOP3.LUT R27, R118.reuse, 0x380, RZ, 0xc0, !PT ;  /* 0x00000380761b7812 */ /* 0x040fe400078ec0ff */
[C---:B------:R-:W-:Y:S02]  /*df40*/  IADD3 R103, P2, R118.reuse, 0x40, RZ ;  /* 0x0000004076677810 */ /* 0x040fe40007f5e0ff */
[----:B------:R-:W-:Y:S02]  /*df50*/  IADD3 R117, P3, R118, 0x60, RZ ;  /* 0x0000006076757810 */ /* 0x000fe40007f7e0ff */
[----:B------:R-:W-:Y:S02]  /*df60*/  SHF.R.U64 R27, R27, 0x3, RZ ;  /* 0x000000031b1b7819 */ /* 0x000fe400000012ff */
[----:B------:R-:W-:Y:S02]  /*df70*/  LOP3.LUT R102, R103, 0x380, RZ, 0xc0, !PT ;  /* 0x0000038067667812 */ /* 0x000fe400078ec0ff */
[----:B------:R-:W-:-:S02]  /*df80*/  LOP3.LUT R116, R117, 0x380, RZ, 0xc0, !PT ;  /* 0x0000038075747812 */ /* 0x000fc400078ec0ff */
[----:B------:R-:W-:Y:S01]  /*df90*/  LOP3.LUT R26, R27, R118, RZ, 0x3c, !PT ;  /* 0x000000761b1a7212 */ /* 0x000fe200078e3cff */
[--C-:B------:R-:W-:Y:S01]  /*dfa0*/  IMAD.MOV.U32 R27, RZ, RZ, R119.reuse ;  /* 0x000000ffff1b7224 */ /* 0x100fe200078e0077 */
[----:B------:R-:W-:Y:S02]  /*dfb0*/  SHF.R.U64 R102, R102, 0x3, RZ ;  /* 0x0000000366667819 */ /* 0x000fe400000012ff */
[----:B------:R-:W-:Y:S02]  /*dfc0*/  SHF.R.U64 R116, R116, 0x3, RZ ;  /* 0x0000000374747819 */ /* 0x000fe400000012ff */
[----:B------:R-:W-:Y:S01]  /*dfd0*/  LOP3.LUT R102, R102, R103, RZ, 0x3c, !PT ;  /* 0x0000006766667212 */ /* 0x000fe200078e3cff */
[--C-:B------:R-:W-:Y:S01]  /*dfe0*/  IMAD.X R103, RZ, RZ, R119.reuse, P2 ;  /* 0x000000ffff677224 */ /* 0x100fe200010e0677 */
[----:B------:R-:W-:Y:S01]  /*dff0*/  LOP3.LUT R116, R116, R117, RZ, 0x3c, !PT ;  /* 0x0000007574747212 */ /* 0x000fe200078e3cff */
[----:B------:R-:W-:Y:S01]  /*e000*/  IMAD.X R117, RZ, RZ, R119, P3 ;  /* 0x000000ffff757224 */ /* 0x000fe200018e0677 */
[----:B------:R-:W-:-:S02]  /*e010*/  MOV R21, R26 ;  /* 0x0000001a00157202 */ /* 0x000fc40000000f00 */
[----:B------:R-:W-:Y:S02]  /*e020*/  F2FP.BF16.F32.PACK_AB R26, R29, R28 ;  /* 0x0000001c1d1a723e */ /* 0x000fe400000010ff */
[C---:B------:R-:W-:Y:S02]  /*e030*/  IADD3 R29, P2, R118.reuse, 0x8000, RZ ;  /* 0x00008000761d7810 */ /* 0x040fe40007f5e0ff */
[C---:B------:R-:W-:Y:S02]  /*e040*/  IADD3 R121, P3, R118.reuse, 0x8020, RZ ;  /* 0x0000802076797810 */ /* 0x040fe40007f7e0ff */
[----:B------:R-:W-:Y:S02]  /*e050*/  IADD3 R99, P1, R118, 0x20, RZ ;  /* 0x0000002076637810 */ /* 0x000fe40007f3e0ff */
[----:B------:R-:W-:Y:S02]  /*e060*/  LOP3.LUT R28, R29, 0x380, RZ, 0xc0, !PT ;  /* 0x000003801d1c7812 */ /* 0x000fe400078ec0ff */
[----:B------:R-:W-:-:S02]  /*e070*/  LOP3.LUT R120, R121, 0x380, RZ, 0xc0, !PT ;  /* 0x0000038079787812 */ /* 0x000fc400078ec0ff */
[----:B------:R-:W-:Y:S02]  /*e080*/  LOP3.LUT R98, R99, 0x380, RZ, 0xc0, !PT ;  /* 0x0000038063627812 */ /* 0x000fe400078ec0ff */
[----:B------:R-:W-:Y:S02]  /*e090*/  IADD3 R107, P4, R118, 0x4000, RZ ;  /* 0x00004000766b7810 */ /* 0x000fe40007f9e0ff */
[----:B------:R-:W-:Y:S02]  /*e0a0*/  F2FP.BF16.F32.PACK_AB R27, R10, R4 ;  /* 0x000000040a1b723e */ /* 0x000fe400000010ff */
[----:B------:R-:W-:Y:S02]  /*e0b0*/  SHF.R.U64 R28, R28, 0x3, RZ ;  /* 0x000000031c1c7819 */ /* 0x000fe400000012ff */
[----:B------:R-:W-:Y:S02]  /*e0c0*/  SHF.R.U64 R120, R120, 0x3, RZ ;  /* 0x0000000378787819 */ /* 0x000fe400000012ff */
[----:B------:R-:W-:Y:S01]  /*e0d0*/  SHF.R.U64 R98, R98, 0x3, RZ ;  /* 0x0000000362627819 */ /* 0x000fe200000012ff */
[----:B------:R0:W-:Y:S01]  /*e0e0*/  STSM.16.M88.4 [R21], R24 ;  /* 0x0000001815007844 */ /* 0x0001e20000000200 */
[----:B------:R-:W-:-:S02]  /*e0f0*/  LOP3.LUT R106, R107, 0x380, RZ, 0xc0, !PT ;  /* 0x000003806b6a7812 */ /* 0x000fc400078ec0ff */
[----:B------:R-:W-:Y:S01]  /*e100*/  LOP3.LUT R28, R28, R29, RZ, 0x3c, !PT ;  /* 0x0000001d1c1c7212 */ /* 0x000fe200078e3cff */
[--C-:B------:R-:W-:Y:S01]  /*e110*/  IMAD.X R29, RZ, RZ, R119.reuse, P2 ;  /* 0x000000ffff1d7224 */ /* 0x100fe200010e0677 */
[----:B------:R-:W-:Y:S01]  /*e120*/  LOP3.LUT R120, R120, R121, RZ, 0x3c, !PT ;  /* 0x0000007978787212 */ /* 0x000fe200078e3cff */
[--C-:B------:R-:W-:Y:S01]  /*e130*/  IMAD.X R121, RZ, RZ, R119.reuse, P3 ;  /* 0x000000ffff797224 */ /* 0x100fe200018e0677 */
[----:B------:R-:W-:Y:S02]  /*e140*/  IADD3 R115, P5, R118, 0x4020, RZ ;  /* 0x0000402076737810 */ /* 0x000fe40007fbe0ff */
[----:B------:R-:W-:Y:S01]  /*e150*/  LOP3.LUT R98, R98, R99, RZ, 0x3c, !PT ;  /* 0x0000006362627212 */ /* 0x000fe200078e3cff */
[----:B------:R-:W-:Y:S01]  /*e160*/  IMAD.X R99, RZ, RZ, R119, P1 ;  /* 0x000000ffff637224 */ /* 0x000fe200008e0677 */
[----:B------:R-:W-:Y:S02]  /*e170*/  IADD3 R113, P0, R118, 0x4040, RZ ;  /* 0x0000404076717810 */ /* 0x000fe40007f1e0ff */
[----:B------:R-:W-:-:S02]  /*e180*/  SHF.R.U64 R106, R106, 0x3, RZ ;  /* 0x000000036a6a7819 */ /* 0x000fc400000012ff */
[C---:B0-----:R-:W-:Y:S02]  /*e190*/  IADD3 R25, P2, R118.reuse, 0xc040, RZ ;  /* 0x0000c04076197810 */ /* 0x041fe40007f5e0ff */
[C---:B------:R-:W-:Y:S02]  /*e1a0*/  IADD3 R27, P3, R118.reuse, 0xc060, RZ ;  /* 0x0000c060761b7810 */ /* 0x040fe40007f7e0ff */
[----:B------:R-:W-:Y:S02]  /*e1b0*/  IADD3 R111, P1, R118, 0x4060, RZ ;  /* 0x00004060766f7810 */ /* 0x000fe40007f3e0ff */
[----:B------:R-:W-:Y:S02]  /*e1c0*/  LOP3.LUT R114, R115, 0x380, RZ, 0xc0, !PT ;  /* 0x0000038073727812 */ /* 0x000fe400078ec0ff */
[----:B------:R-:W-:Y:S02]  /*e1d0*/  LOP3.LUT R112, R113, 0x380, RZ, 0xc0, !PT ;  /* 0x0000038071707812 */ /* 0x000fe400078ec0ff */
[----:B------:R-:W-:-:S02]  /*e1e0*/  LOP3.LUT R24, R25, 0x380, RZ, 0xc0, !PT ;  /* 0x0000038019187812 */ /* 0x000fc400078ec0ff */
[----:B------:R-:W-:Y:S02]  /*e1f0*/  LOP3.LUT R26, R27, 0x380, RZ, 0xc0, !PT ;  /* 0x000003801b1a7812 */ /* 0x000fe400078ec0ff */
[----:B------:R-:W-:Y:S01]  /*e200*/  LOP3.LUT R106, R106, R107, RZ, 0x3c, !PT ;  /* 0x0000006b6a6a7212 */ /* 0x000fe200078e3cff */
[----:B------:R-:W-:Y:S01]  /*e210*/  IMAD.X R107, RZ, RZ, R119, P4 ;  /* 0x000000ffff6b7224 */ /* 0x000fe200020e0677 */
[----:B------:R-:W-:Y:S02]  /*e220*/  LOP3.LUT R110, R111, 0x380, RZ, 0xc0, !PT ;  /* 0x000003806f6e7812 */ /* 0x000fe400078ec0ff */
[----:B------:R-:W-:Y:S02]  /*e230*/  SHF.R.U64 R114, R114, 0x3, RZ ;  /* 0x0000000372727819 */ /* 0x000fe400000012ff */
[----:B------:R-:W-:Y:S02]  /*e240*/  SHF.R.U64 R112, R112, 0x3, RZ ;  /* 0x0000000370707819 */ /* 0x000fe400000012ff */
[----:B------:R-:W-:-:S02]  /*e250*/  IADD3 R123, P4, R118, 0x8040, RZ ;  /* 0x00008040767b7810 */ /* 0x000fc40007f9e0ff */
[----:B------:R-:W-:Y:S02]  /*e260*/  SHF.R.U64 R24, R24, 0x3, RZ ;  /* 0x0000000318187819 */ /* 0x000fe400000012ff */
[----:B------:R-:W-:Y:S02]  /*e270*/  SHF.R.U64 R26, R26, 0x3, RZ ;  /* 0x000000031a1a7819 */ /* 0x000fe400000012ff */
[----:B------:R-:W-:Y:S02]  /*e280*/  SHF.R.U64 R110, R110, 0x3, RZ ;  /* 0x000000036e6e7819 */ /* 0x000fe400000012ff */
[----:B------:R-:W-:Y:S01]  /*e290*/  LOP3.LUT R114, R114, R115, RZ, 0x3c, !PT ;  /* 0x0000007372727212 */ /* 0x000fe200078e3cff */
[--C-:B------:R-:W-:Y:S01]  /*e2a0*/  IMAD.X R115, RZ, RZ, R119.reuse, P5 ;  /* 0x000000ffff737224 */ /* 0x100fe200028e0677 */
[----:B------:R-:W-:Y:S01]  /*e2b0*/  LOP3.LUT R112, R112, R113, RZ, 0x3c, !PT ;  /* 0x0000007170707212 */ /* 0x000fe200078e3cff */
[----:B------:R-:W-:Y:S01]  /*e2c0*/  IMAD.X R113, RZ, RZ, R119, P0 ;  /* 0x000000ffff717224 */ /* 0x000fe200000e0677 */
        /* <DEDUP_REMOVED lines=9> */
[----:B------:R-:W-:-:S02]  /*e360*/  MOV R98, R98 ;  /* 0x0000006200627202 */ /* 0x000fc40000000f00 */
[----:B------:R-:W-:Y:S02]  /*e370*/  F2FP.BF16.F32.PACK_AB R4, R33, R14 ;  /* 0x0000000e2104723e */ /* 0x000fe400000010ff */
[----:B------:R-:W-:Y:S02]  /*e380*/  SHF.R.U64 R122, R122, 0x3, RZ ;  /* 0x000000037a7a7819 */ /* 0x000fe400000012ff */
[----:B------:R-:W-:Y:S02]  /*e390*/  IADD3 R129, P1, R118, 0xc020, RZ ;  /* 0x0000c02076817810 */ /* 0x000fe40007f3e0ff */
[----:B------:R-:W-:Y:S02]  /*e3a0*/  MOV R102, R102 ;  /* 0x0000006600667202 */ /* 0x000fe40000000f00 */
[----:B------:R-:W-:Y:S02]  /*e3b0*/  F2FP.BF16.F32.PACK_AB R10, R45, R154 ;  /* 0x0000009a2d0a723e */ /* 0x000fe400000010ff */
[----:B------:R-:W-:Y:S01]  /*e3c0*/  LOP3.LUT R124, R125, 0x380, RZ, 0xc0, !PT ;  /* 0x000003807d7c7812 */ /* 0x000fe200078ec0ff */
[----:B------:R0:W-:Y:S01]  /*e3d0*/  STSM.16.M88.4 [R98], R4 ;  /* 0x0000000462007844 */ /* 0x0001e20000000200 */
[----:B------:R-:W-:-:S02]  /*e3e0*/  LOP3.LUT R126, R127, 0x380, RZ, 0xc0, !PT ;  /* 0x000003807f7e7812 */ /* 0x000fc400078ec0ff */
[----:B------:R-:W-:Y:S02]  /*e3f0*/  MOV R116, R116 ;  /* 0x0000007400747202 */ /* 0x000fe40000000f00 */
[----:B------:R-:W-:Y:S02]  /*e400*/  MOV R33, R24 ;  /* 0x0000001800217202 */ /* 0x000fe40000000f00 */
[----:B------:R-:W-:Y:S02]  /*e410*/  MOV R37, R26 ;  /* 0x0000001a00257202 */ /* 0x000fe40000000f00 */
[----:B------:R-:W-:Y:S02]  /*e420*/  F2FP.BF16.F32.PACK_AB R14, R53, R156 ;  /* 0x0000009c350e723e */ /* 0x000fe400000010ff */
[----:B------:R-:W-:Y:S02]  /*e430*/  MOV R106, R106 ;  /* 0x0000006a006a7202 */ /* 0x000fe40000000f00 */
[----:B------:R-:W-:-:S02]  /*e440*/  F2FP.BF16.F32.PACK_AB R24, R57, R56 ;  /* 0x000000383918723e */ /* 0x000fc400000010ff */
[----:B------:R-:W-:Y:S02]  /*e450*/  F2FP.BF16.F32.PACK_AB R25, R59, R58 ;  /* 0x0000003a3b19723e */ /* 0x000fe400000010ff */
[----:B------:R-:W-:Y:S02]  /*e460*/  F2FP.BF16.F32.PACK_AB R26, R61, R157 ;  /* 0x0000009d3d1a723e */ /* 0x000fe400000010ff */
[----:B------:R-:W-:Y:S01]  /*e470*/  F2FP.BF16.F32.PACK_AB R27, R63, R62 ;  /* 0x0000003e3f1b723e */ /* 0x000fe200000010ff */
[----:B------:R3:W-:Y:S01]  /*e480*/  STSM.16.M88.4 [R102], R8 ;  /* 0x0000000866007844 */ /* 0x0007e20000000200 */
[----:B------:R-:W-:Y:S01]  /*e490*/  LOP3.LUT R122, R122, R123, RZ, 0x3c, !PT ;  /* 0x0000007b7a7a7212 */ /* 0x000fe200078e3cff */
[----:B------:R-:W-:Y:S01]  /*e4a0*/  IMAD.X R123, RZ, RZ, R119, P4 ;  /* 0x000000ffff7b7224 */ /* 0x000fe200020e0677 */
[----:B------:R-:W-:Y:S02]  /*e4b0*/  LOP3.LUT R128, R129, 0x380, RZ, 0xc0, !PT ;  /* 0x0000038081807812 */ /* 0x000fe400078ec0ff */
[----:B------:R-:W-:-:S02]  /*e4c0*/  MOV R114, R114 ;  /* 0x0000007200727202 */ /* 0x000fc40000000f00 */
[----:B0-----:R-:W-:Y:S02]  /*e4d0*/  F2FP.BF16.F32.PACK_AB R4, R65, R158 ;  /* 0x0000009e4104723e */ /* 0x001fe400000010ff */
[----:B------:R-:W-:Y:S02]  /*e4e0*/  F2FP.BF16.F32.PACK_AB R5, R67, R66 ;  /* 0x000000424305723e */ /* 0x000fe400000010ff */
[----:B------:R-:W-:Y:S02]  /*e4f0*/  F2FP.BF16.F32.PACK_AB R6, R69, R159 ;  /* 0x0000009f4506723e */ /* 0x000fe400000010ff */
[----:B------:R-:W-:Y:S02]  /*e500*/  F2FP.BF16.F32.PACK_AB R7, R71, R70 ;  /* 0x000000464707723e */ /* 0x000fe400000010ff */
[----:B------:R-:W-:Y:S01]  /*e510*/  SHF.R.U64 R124, R124, 0x3, RZ ;  /* 0x000000037c7c7819 */ /* 0x000fe200000012ff */
[----:B------:R-:W-:Y:S01]  /*e520*/  STSM.16.M88.4 [R116], R12 ;  /* 0x0000000c74007844 */ /* 0x000fe20000000200 */
[----:B------:R-:W-:-:S02]  /*e530*/  SHF.R.U64 R126, R126, 0x3, RZ ;  /* 0x000000037e7e7819 */ /* 0x000fc400000012ff */
[----:B------:R-:W-:Y:S02]  /*e540*/  MOV R112, R112 ;  /* 0x0000007000707202 */ /* 0x000fe40000000f00 */
[----:B------:R-:W-:Y:S02]  /*e550*/  MOV R21, R28 ;  /* 0x0000001c00157202 */ /* 0x000fe40000000f00 */
[----:B---3--:R-:W-:Y:S02]  /*e560*/  F2FP.BF16.F32.PACK_AB R8, R3, R160 ;  /* 0x000000a00308723e */ /* 0x008fe400000010ff */
[----:B------:R-:W-:Y:S02]  /*e570*/  F2FP.BF16.F32.PACK_AB R9, R30, R20 ;  /* 0x000000141e09723e */ /* 0x000fe400000010ff */
[----:B------:R-:W-:Y:S02]  /*e580*/  F2FP.BF16.F32.PACK_AB R10, R77, R161 ;  /* 0x000000a14d0a723e */ /* 0x000fe400000010ff */
[----:B------:R-:W-:Y:S01]  /*e590*/  F2FP.BF16.F32.PACK_AB R11, R79, R78 ;  /* 0x0000004e4f0b723e */ /* 0x000fe200000010ff */
[----:B------:R-:W-:Y:S01]  /*e5a0*/  STSM.16.M88.4 [R106], R24 ;  /* 0x000000186a007844 */ /* 0x000fe20000000200 */
[----:B------:R-:W-:Y:S01]  /*e5b0*/  MOV R110, R110 ;  /* 0x0000006e006e7202 */ /* 0x000fe20000000f00 */
[----:B------:R-:W0:Y:S01]  /*e5c0*/  LDC R3, c[0x0][0xbe8] ;  /* 0x0002fa00ff037b82 */ /* 0x000e220000000800 */
[----:B------:R-:W-:-:S02]  /*e5d0*/  F2FP.BF16.F32.PACK_AB R28, R81, R162 ;  /* 0x000000a2511c723e */ /* 0x000fc400000010ff */
[----:B------:R-:W-:Y:S02]  /*e5e0*/  F2FP.BF16.F32.PACK_AB R29, R83, R82 ;  /* 0x00000052531d723e */ /* 0x000fe400000010ff */
[----:B------:R-:W-:Y:S01]  /*e5f0*/  F2FP.BF16.F32.PACK_AB R30, R85, R163 ;  /* 0x000000a3551e723e */ /* 0x000fe200000010ff */
[----:B------:R3:W-:Y:S01]  /*e600*/  STSM.16.M88.4 [R114], R4 ;  /* 0x0000000472007844 */ /* 0x0007e20000000200 */
[----:B------:R-:W-:Y:S02]  /*e610*/  SHF.R.U64 R128, R128, 0x3, RZ ;  /* 0x0000000380807819 */ /* 0x000fe400000012ff */
[----:B------:R-:W-:Y:S01]  /*e620*/  LOP3.LUT R124, R124, R125, RZ, 0x3c, !PT ;  /* 0x0000007d7c7c7212 */ /* 0x000fe200078e3cff */
[----:B------:R-:W-:Y:S01]  /*e630*/  IMAD.X R125, RZ, RZ, R119, P5 ;  /* 0x000000ffff7d7224 */ /* 0x000fe200028e0677 */
        /* <DEDUP_REMOVED lines=8> */
[----:B------:R-:W-:Y:S02]  /*e6c0*/  MOV R122, R122 ;  /* 0x0000007a007a7202 */ /* 0x000fe40000000f00 */
[----:B---3--:R-:W-:-:S02]  /*e6d0*/  F2FP.BF16.F32.PACK_AB R4, R105, R168 ;  /* 0x000000a86904723e */ /* 0x008fc400000010ff */
[----:B------:R-:W-:Y:S02]  /*e6e0*/  F2FP.BF16.F32.PACK_AB R5, R52, R50 ;  /* 0x000000323405723e */ /* 0x000fe400000010ff */
[----:B------:R-:W-:Y:S02]  /*e6f0*/  F2FP.BF16.F32.PACK_AB R6, R109, R169 ;  /* 0x000000a96d06723e */ /* 0x000fe400000010ff */
[----:B------:R-:W-:Y:S01]  /*e700*/  F2FP.BF16.F32.PACK_AB R7, R60, R54 ;  /* 0x000000363c07723e */ /* 0x000fe200000010ff */
[----:B------:R-:W-:Y:S01]  /*e710*/  STSM.16.M88.4 [R110], R28 ;  /* 0x0000001c6e007844 */ /* 0x000fe20000000200 */
[----:B------:R-:W-:Y:S02]  /*e720*/  LOP3.LUT R128, R128, R129, RZ, 0x3c, !PT ;  /* 0x0000008180807212 */ /* 0x000fe400078e3cff */
[----:B------:R-:W-:Y:S01]  /*e730*/  IADD3.X R129, RZ, R119, RZ, P1, !PT ;  /* 0x00000077ff817210 */ /* 0x000fe20000ffe4ff */
[----:B------:R-:W-:Y:S01]  /*e740*/  STSM.16.M88.4 [R21], R40 ;  /* 0x0000002815007844 */ /* 0x000fe20000000200 */
[----:B------:R-:W-:-:S02]  /*e750*/  MOV R124, R124 ;  /* 0x0000007c007c7202 */ /* 0x000fc40000000f00 */
[----:B-1----:R-:W-:Y:S01]  /*e760*/  F2FP.BF16.F32.PACK_AB R8, R96, R170 ;  /* 0x000000aa6008723e */ /* 0x002fe200000010ff */
[----:B------:R-:W-:Y:S01]  /*e770*/  STSM.16.M88.4 [R120], R56 ;  /* 0x0000003878007844 */ /* 0x000fe20000000200 */
[----:B------:R-:W-:Y:S02]  /*e780*/  F2FP.BF16.F32.PACK_AB R9, R68, R64 ;  /* 0x000000404409723e */ /* 0x000fe400000010ff */
[----:B------:R-:W-:Y:S01]  /*e790*/  F2FP.BF16.F32.PACK_AB R10, R100, R171 ;  /* 0x000000ab640a723e */ /* 0x000fe200000010ff */
[----:B------:R4:W-:Y:S01]  /*e7a0*/  STSM.16.M88.4 [R122], R4 ;  /* 0x000000047a007844 */ /* 0x0009e20000000200 */
[----:B------:R-:W-:Y:S02]  /*e7b0*/  F2FP.BF16.F32.PACK_AB R11, R80, R76 ;  /* 0x0000004c500b723e */ /* 0x000fe400000010ff */
[----:B------:R-:W-:Y:S02]  /*e7c0*/  MOV R126, R126 ;  /* 0x0000007e007e7202 */ /* 0x000fe40000000f00 */
[----:B------:R-:W-:-:S02]  /*e7d0*/  F2FP.BF16.F32.PACK_AB R12, R104, R172 ;  /* 0x000000ac680c723e */ /* 0x000fc400000010ff */
[----:B------:R-:W-:Y:S02]  /*e7e0*/  F2FP.BF16.F32.PACK_AB R13, R86, R84 ;  /* 0x00000054560d723e */ /* 0x000fe400000010ff */
[----:B------:R-:W-:Y:S02]  /*e7f0*/  F2FP.BF16.F32.PACK_AB R14, R108, R173 ;  /* 0x000000ad6c0e723e */ /* 0x000fe400000010ff */
[----:B------:R-:W-:Y:S02]  /*e800*/  F2FP.BF16.F32.PACK_AB R15, R92, R88 ;  /* 0x000000585c0f723e */ /* 0x000fe400000010ff */
[----:B------:R-:W-:Y:S02]  /*e810*/  ISETP.NE.U32.AND P0, PT, RZ, UR4, PT ;  /* 0x00000004ff007c0c */ /* 0x000fe4000bf05070 */
[----:B------:R-:W-:Y:S02]  /*e820*/  MOV R128, R128 ;  /* 0x0000008000807202 */ /* 0x000fe40000000f00 */
[----:B----4-:R-:W-:-:S02]  /*e830*/  IADD3 R6, P1, R176, UR4, RZ ;  /* 0x00000004b0067c10 */ /* 0x010fc4000ff3e0ff */
[----:B------:R-:W-:Y:S02]  /*e840*/  F2FP.BF16.F32.PACK_AB R24, R152, R174 ;  /* 0x000000ae9818723e */ /* 0x000fe400000010ff */
[----:B------:R-:W-:Y:S02]  /*e850*/  F2FP.BF16.F32.PACK_AB R25, R131, R130 ;  /* 0x000000828319723e */ /* 0x000fe400000010ff */
[----:B------:R-:W-:Y:S02]  /*e860*/  F2FP.BF16.F32.PACK_AB R26, R133, R132 ;  /* 0x00000084851a723e */ /* 0x000fe400000010ff */
[----:B------:R-:W-:Y:S01]  /*e870*/  F2FP.BF16.F32.PACK_AB R27, R135, R134 ;  /* 0x00000086871b723e */ /* 0x000fe200000010ff */
[----:B------:R1:W-:Y:S01]  /*e880*/  STSM.16.M88.4 [R124], R8 ;  /* 0x000000087c007844 */ /* 0x0003e20000000200 */
[----:B------:R-:W-:Y:S02]  /*e890*/  ISETP.NE.AND.EX P0, PT, RZ, UR5, PT, P0 ;  /* 0x00000005ff007c0c */ /* 0x000fe4000bf05300 */
[----:B------:R-:W-:Y:S01]  /*e8a0*/  IADD3.X R7, R175, UR5, RZ, P1, !PT ;  /* 0x00000005af077c10 */ /* 0x000fe20008ffe4ff */
[----:B------:R2:W-:Y:S01]  /*e8b0*/  STSM.16.M88.4 [R126], R12 ;  /* 0x0000000c7e007844 */ /* 0x0005e20000000200 */
[----:B------:R-:W-:-:S02]  /*e8c0*/  ULDC.64 UR4, c[0x0][0xc08] ;  /* 0x0003020000047ab9 */ /* 0x000fc40000000a00 */
[----:B------:R-:W-:Y:S01]  /*e8d0*/  ISETP.NE.U32.AND P2, PT, RZ, UR4, PT ;  /* 0x00000004ff007c0c */ /* 0x000fe2000bf45070 */
[----:B------:R3:W-:Y:S04]  /*e8e0*/  STSM.16.M88.4 [R128], R24 ;  /* 0x0000001880007844 */ /* 0x0007e80000000200 */
[----:B------:R3:W-:Y:S01]  /*e8f0*/  STSM.16.M88.4 [R33], R136 ;  /* 0x0000008821007844 */ /* 0x0007e20000000200 */
[----:B------:R-:W-:-:S03]  /*e900*/  ISETP.NE.AND.EX P2, PT, RZ, UR5, PT, P2 ;  /* 0x00000005ff007c0c */ /* 0x000fc6000bf45320 */
[----:B------:R3:W-:Y:S01]  /*e910*/  STSM.16.M88.4 [R37], R144 ;  /* 0x0000009025007844 */ /* 0x0007e20000000200 */
[----:B------:R-:W-:Y:S01]  /*e920*/  IMAD.MOV.U32 R20, RZ, RZ, RZ ;  /* 0x000000ffff147224 */ /* 0x000fe200078e00ff */
[----:B------:R-:W-:Y:S08]  /*e930*/  BAR.SYNC.DEFER_BLOCKING 0x1, 0x100 ;  /* 0x0044000000007b1d */ /* 0x000ff00000010000 */
[----:B------:R-:W-:Y:S01]  /*e940*/  @P2 IADD3 R4, P3, R176, UR4, RZ ;  /* 0x00000004b0042c10 */ /* 0x000fe2000ff7e0ff */
[----:B------:R-:W-:-:S02]  /*e950*/  ULDC UR4, c[0x0][0xa88] ;  /* 0x0002a20000047ab9 */ /* 0x000fc40000000800 */
[----:B------:R-:W-:Y:S01]  /*e960*/  IMAD.U32 R0, RZ, RZ, UR4 ;  /* 0x00000004ff007e24 */ /* 0x000fe2000f8e00ff */
[----:B------:R-:W-:Y:S01]  /*e970*/  @P2 IADD3.X R5, R175, UR5, RZ, P3, !PT ;  /* 0x00000005af052c10 */ /* 0x000fe20009ffe4ff */
[----:B------:R3:W5:Y:S04]  /*e980*/  @P0 LDG.E R20, desc[UR40][R6.64] ;  /* 0x0000002806140981 */ /* 0x000768000c1e1900 */
[----:B------:R3:W5:Y:S01]  /*e990*/  @P2 LDG.E R0, desc[UR40][R4.64] ;  /* 0x0000002804002981 */ /* 0x000762000c1e1900 */
[----:B0-----:R-:W-:-:S13]  /*e9a0*/  ISETP.NE.AND P1, PT, R3, 0x1, PT ;  /* 0x000000010300780c */ /* 0x001fda0003f25270 */
[----:B-1----:R-:W0:Y:S08]  /*e9b0*/  @P1 LDC R8, c[0x0][0xbec] ;  /* 0x0002fb00ff081b82 */ /* 0x002e300000000800 */
[----:B------:R-:W1:Y:S01]  /*e9c0*/  @P1 LDC R11, c[0x0][0xbf0] ;  /* 0x0002fc00ff0b1b82 */ /* 0x000e620000000800 */
[----:B--2---:R-:W-:Y:S01]  /*e9d0*/  IMAD R15, R151, 0x80, R72 ;  /* 0x00000080970f7824 */ /* 0x004fe200078e0248 */
[----:B---3--:R-:W-:Y:S06]  /*e9e0*/  @P2 BRA `(.L_x_9801) ;  /* 0x0000000000102947 */ /* 0x008fec0003800000 */
[----:B------:R-:W-:Y:S05]  /*e9f0*/  @!P0 BRA `(.L_x_9801) ;  /* 0x00000000000c8947 */ /* 0x000fea0003800000 */
[----:B------:R-:W2:Y:S04]  /*ea00*/  LDG.E R5, desc[UR40][R6.64] ;  /* 0x0000002806057981 */ /* 0x000ea8000c1e1900 */
[----:B-----5:R-:W2:Y:S02]  /*ea10*/  LDG.E R0, desc[UR40][R6.64+0x4] ;  /* 0x0000042806007981 */ /* 0x020ea4000c1e1900 */
[----:B--2---:R-:W-:-:S07]  /*ea20*/  IMAD.IADD R0, R0, 0x1, -R5 ;  /* 0x0000000100007824 */ /* 0x004fce00078e0a05 */
.L_x_9801:
[----:B------:R-:W2:Y:S01]  /*ea30*/  LDL.LU R12, [R1+0x3c] ;  /* 0x00003c00010c7983 */ /* 0x000ea20000300800 */
[----:B0-----:R-:W-:Y:S01]  /*ea40*/  @P1 IMAD.HI.U32 R4, R15, R8, RZ ;  /* 0x000000080f041227 */ /* 0x001fe200078e00ff */
[----:B------:R-:W-:Y:S01]  /*ea50*/  ULDC.64 UR4, c[0x0][0xb90] ;  /* 0x0002e40000047ab9 */ /* 0x000fe20000000a00 */
[----:B-----5:R-:W-:Y:S01]  /*ea60*/  SHF.R.S32.HI R21, RZ, 0x1f, R20 ;  /* 0x0000001fff157819 */ /* 0x020fe20000011414 */
[----:B------:R-:W3:Y:S01]  /*ea70*/  LDL.LU R10, [R1+0x2c] ;  /* 0x00002c00010a7983 */ /* 0x000ee20000300800 */
[----:B------:R-:W-:Y:S01]  /*ea80*/  IMAD.MOV.U32 R9, RZ, RZ, R15 ;  /* 0x000000ffff097224 */ /* 0x000fe200078e000f */
[----:B------:R-:W0:Y:S02]  /*ea90*/  @P1 LDC R85, c[0x0][0xbec] ;  /* 0x0002fb00ff551b82 */ /* 0x000e240000000800 */
[----:B------:R-:W4:Y:S01]  /*eaa0*/  LDL.LU R87, [R1+0x20] ;  /* 0x0000200001577983 */ /* 0x000f220000300800 */
[----:B-1----:R-:W-:-:S03]  /*eab0*/  @P1 SHF.R.U32.HI R9, RZ, R11, R4 ;  /* 0x0000000bff091219 */ /* 0x002fc60000011604 */
[----:B------:R-:W4:Y:S01]  /*eac0*/  LDL R14, [R1+0x50] ;  /* 0x00005000010e7983 */ /* 0x000f220000100800 */
[----:B------:R-:W1:Y:S01]  /*ead0*/  S2R R84, SR_TID.X ;  /* 0x0000000000547919 */ /* 0x000e620000002100 */
[----:B------:R-:W0:Y:S01]  /*eae0*/  S2R R27, SR_TID.X ;  /* 0x00000000001b7919 */ /* 0x000e220000002100 */
[----:B-1----:R-:W-:-:S05]  /*eaf0*/  VIADD R84, R84, 0xffffff80 ;  /* 0xffffff8054547836 */ /* 0x002fca0000000000 */
[----:B------:R-:W-:-:S04]  /*eb00*/  SHF.R.S32.HI R86, RZ, 0x1f, R84 ;  /* 0x0000001fff567819 */ /* 0x000fc80000011454 */
[----:B------:R-:W-:-:S04]  /*eb10*/  LEA.HI R86, R86, R84, RZ, 0x3 ;  /* 0x0000005456567211 */ /* 0x000fc800078f18ff */
[----:B------:R-:W-:-:S05]  /*eb20*/  SHF.R.S32.HI R86, RZ, 0x3, R86 ;  /* 0x00000003ff567819 */ /* 0x000fca0000011456 */
[----:B------:R-:W-:Y:S01]  /*eb30*/  IMAD R13, R86, 0x40, R213 ;  /* 0x00000040560d7824 */ /* 0x000fe200078e02d5 */
[----:B------:R-:W-:Y:S01]  /*eb40*/  SHF.R.S32.HI R82, RZ, 0x1f, R84 ;  /* 0x0000001fff527819 */ /* 0x000fe20000011454 */
[----:B0-----:R-:W-:-:S03]  /*eb50*/  VIADD R27, R27, 0xffffff80 ;  /* 0xffffff801b1b7836 */ /* 0x001fc60000000000 */
[----:B------:R-:W-:Y:S02]  /*eb60*/  LEA.HI R82, R82, R84, RZ, 0x3 ;  /* 0x0000005452527211 */ /* 0x000fe400078f18ff */
[----:B------:R-:W-:Y:S02]  /*eb70*/  SHF.R.S32.HI R26, RZ, 0x1f, R27 ;  /* 0x0000001fff1a7819 */ /* 0x000fe4000001141b */
[----:B------:R-:W-:Y:S02]  /*eb80*/  LOP3.LUT R82, R82, 0xfffffff8, RZ, 0xc0, !PT ;  /* 0xfffffff852527812 */ /* 0x000fe400078ec0ff */
[----:B------:R-:W-:-:S03]  /*eb90*/  LEA.HI R26, R26, R27, RZ, 0x7 ;  /* 0x0000001b1a1a7211 */ /* 0x000fc600078f38ff */
[----:B------:R-:W-:Y:S02]  /*eba0*/  IMAD.IADD R82, R84, 0x1, -R82 ;  /* 0x0000000154527824 */ /* 0x000fe400078e0a52 */
[----:B------:R-:W0:Y:S01]  /*ebb0*/  @P1 LDC R84, c[0x0][0xbf0] ;  /* 0x0002fc00ff541b82 */ /* 0x000e220000000800 */
[----:B------:R-:W-:Y:S01]  /*ebc0*/  LOP3.LUT R26, R26, 0xffffff80, RZ, 0xc0, !PT ;  /* 0xffffff801a1a7812 */ /* 0x000fe200078ec0ff */
[----:B------:R-:W-:-:S04]  /*ebd0*/  IMAD R82, R82, 0x20, R86 ;  /* 0x0000002052527824 */ /* 0x000fc800078e0256 */
[----:B------:R-:W-:Y:S02]  /*ebe0*/  IMAD.IADD R26, R27, 0x1, -R26 ;  /* 0x000000011b1a7824 */ /* 0x000fe400078e0a1a */
[----:B------:R-:W-:Y:S02]  /*ebf0*/  IMAD R0, R0, R3, RZ ;  /* 0x0000000300007224 */ /* 0x000fe400078e02ff */
[----:B------:R-:W-:Y:S02]  /*ec00*/  IMAD R82, R151, 0x80, R82 ;  /* 0x0000008097527824 */ /* 0x000fe400078e0252 */
[C---:B------:R-:W-:Y:S02]  /*ec10*/  VIADD R90, R213.reuse, 0xc0 ;  /* 0x000000c0d55a7836 */ /* 0x040fe40000000000 */
[C---:B------:R-:W-:Y:S02]  /*ec20*/  VIADD R92, R213.reuse, 0x80 ;  /* 0x00000080d55c7836 */ /* 0x040fe40000000000 */
[C---:B------:R-:W-:Y:S01]  /*ec30*/  VIADD R94, R213.reuse, 0x40 ;  /* 0x00000040d55e7836 */ /* 0x040fe20000000000 */
[----:B------:R-:W-:Y:S01]  /*ec40*/  BSSY B1, `(.L_x_9802) ;  /* 0x00000d1000017945 */ /* 0x000fe20003800000 */
[C---:B------:R-:W-:Y:S01]  /*ec50*/  VIADD R89, R213.reuse, 0xc0 ;  /* 0x000000c0d5597836 */ /* 0x040fe20000000000 */
[----:B------:R-:W-:Y:S01]  /*ec60*/  SHF.R.S32.HI R90, RZ, 0x1f, R90 ;  /* 0x0000001fff5a7819 */ /* 0x000fe2000001145a */
[C---:B------:R-:W-:Y:S01]  /*ec70*/  VIADD R91, R213.reuse, 0x80 ;  /* 0x00000080d55b7836 */ /* 0x040fe20000000000 */
[----:B------:R-:W-:Y:S01]  /*ec80*/  SHF.R.S32.HI R92, RZ, 0x1f, R92 ;  /* 0x0000001fff5c7819 */ /* 0x000fe2000001145c */
[----:B------:R-:W-:Y:S01]  /*ec90*/  VIADD R93, R213, 0x40 ;  /* 0x00000040d55d7836 */ /* 0x000fe20000000000 */
[----:B------:R-:W-:-:S02]  /*eca0*/  SHF.R.S32.HI R94, RZ, 0x1f, R94 ;  /* 0x0000001fff5e7819 */ /* 0x000fc4000001145e */
[----:B------:R-:W-:Y:S02]  /*ecb0*/  SHF.R.S32.HI R95, RZ, 0x1f, R213 ;  /* 0x0000001fff5f7819 */ /* 0x000fe400000114d5 */
[----:B--2---:R-:W-:Y:S02]  /*ecc0*/  SEL R72, R12, RZ, !P0 ;  /* 0x000000ff0c487207 */ /* 0x004fe40004000000 */
[----:B---3--:R-:W-:Y:S02]  /*ecd0*/  SEL R80, R10, RZ, !P0 ;  /* 0x000000ff0a507207 */ /* 0x008fe40004000000 */
[----:B----4-:R-:W-:Y:S01]  /*ece0*/  SHF.R.S32.HI R81, RZ, 0x1f, R87 ;  /* 0x0000001fff517819 */ /* 0x010fe20000011457 */
[----:B------:R-:W-:-:S04]  /*ecf0*/  IMAD.WIDE.U32 R4, R87, UR4, R20 ;  /* 0x0000000457047c25 */ /* 0x000fc8000f8e0014 */
[----:B------:R-:W-:-:S04]  /*ed00*/  IMAD R6, R81, UR4, RZ ;  /* 0x0000000451067c24 */ /* 0x000fc8000f8e02ff */
[----:B------:R-:W-:Y:S01]  /*ed10*/  IMAD R7, R87, UR5, R6 ;  /* 0x0000000557077c24 */ /* 0x000fe2000f8e0206 */
[----:B------:R-:W-:Y:S01]  /*ed20*/  ULDC.64 UR4, c[0x0][0xb98] ;  /* 0x0002e60000047ab9 */ /* 0x000fe20000000a00 */
[----:B------:R-:W-:Y:S02]  /*ed30*/  IMAD.MOV R6, RZ, RZ, -R9 ;  /* 0x000000ffff067224 */ /* 0x000fe400078e0a09 */
[----:B------:R-:W-:Y:S02]  /*ed40*/  IMAD.IADD R5, R5, 0x1, R7 ;  /* 0x0000000105057824 */ /* 0x000fe400078e0207 */
[----:B------:R-:W-:Y:S02]  /*ed50*/  IMAD R11, R3, R6, R15 ;  /* 0x00000006030b7224 */ /* 0x000fe400078e020f */
[----:B------:R-:W-:Y:S02]  /*ed60*/  IMAD R15, R72, UR4, RZ ;  /* 0x00000004480f7c24 */ /* 0x000fe4000f8e02ff */
[----:B------:R-:W-:Y:S01]  /*ed70*/  IMAD.WIDE.U32 R6, R80, UR4, R4 ;  /* 0x0000000450067c25 */ /* 0x000fe2000f8e0004 */
[----:B------:R-:W-:-:S03]  /*ed80*/  SHF.R.S32.HI R8, RZ, 0x1f, R11 ;  /* 0x0000001fff087819 */ /* 0x000fc6000001140b */
[----:B------:R-:W-:Y:S01]  /*ed90*/  IMAD.WIDE R4, R13, 0x2, R34 ;  /* 0x000000020d047825 */ /* 0x000fe200078e0222 */
[----:B------:R-:W-:Y:S02]  /*eda0*/  SHF.R.S32.HI R13, RZ, 0x1f, R9 ;  /* 0x0000001fff0d7819 */ /* 0x000fe40000011409 */
[----:B------:R-:W-:Y:S01]  /*edb0*/  IADD3 R6, P0, R9, R6, RZ ;  /* 0x0000000609067210 */ /* 0x000fe20007f1e0ff */
[----:B------:R-:W-:Y:S01]  /*edc0*/  IMAD R15, R80, UR5, R15 ;  /* 0x00000005500f7c24 */ /* 0x000fe2000f8e020f */
[----:B------:R-:W-:Y:S02]  /*edd0*/  ULDC.64 UR4, c[0x0][0xb88] ;  /* 0x0002e20000047ab9 */ /* 0x000fe40000000a00 */
[----:B------:R-:W-:Y:S02]  /*ede0*/  IMAD R10, R8, UR4, RZ ;  /* 0x00000004080a7c24 */ /* 0x000fe4000f8e02ff */
[----:B------:R-:W-:Y:S02]  /*edf0*/  IADD3.X R7, R13, R7, R15, P0, !PT ;  /* 0x000000070d077210 */ /* 0x000fe400007fe40f */
[----:B------:R-:W-:-:S02]  /*ee00*/  IMAD R13, R11, UR5, R10 ;  /* 0x000000050b0d7c24 */ /* 0x000fc4000f8e020a */
[----:B------:R-:W-:Y:S01]  /*ee10*/  IMAD.WIDE.U32 R6, R11, UR4, R6 ;  /* 0x000000040b067c25 */ /* 0x000fe2000f8e0006 */
[C---:B------:R-:W-:Y:S01]  /*ee20*/  IADD3 R9, P2, R4.reuse, 0x1000, RZ ;  /* 0x0000100004097810 */ /* 0x040fe20007f5e0ff */
[----:B------:R-:W-:Y:S02]  /*ee30*/  ULDC.64 UR4, c[0x0][0xb50] ;  /* 0x0002d40000047ab9 */ /* 0x000fe40000000a00 */
[----:B------:R-:W-:Y:S01]  /*ee40*/  IMAD.IADD R7, R7, 0x1, R13 ;  /* 0x0000000107077824 */ /* 0x000fe200078e020d */
[----:B------:R-:W-:Y:S02]  /*ee50*/  IADD3 R13, P3, R4, 0x2000, RZ ;  /* 0x00002000040d7810 */ /* 0x000fe40007f7e0ff */
[----:B------:R-:W-:Y:S02]  /*ee60*/  LOP3.LUT R8, R9, 0x380, RZ, 0xc0, !PT ;  /* 0x0000038009087812 */ /* 0x000fe400078ec0ff */
[----:B------:R-:W-:Y:S02]  /*ee70*/  LEA R10, P0, R6, UR4, 0x2 ;  /* 0x00000004060a7c11 */ /* 0x000fe4000f8010ff */
[----:B------:R-:W-:-:S02]  /*ee80*/  LOP3.LUT R12, R13, 0x380, RZ, 0xc0, !PT ;  /* 0x000003800d0c7812 */ /* 0x000fc400078ec0ff */
[----:B------:R-:W-:Y:S02]  /*ee90*/  SHF.R.U64 R8, R8, 0x3, RZ ;  /* 0x0000000308087819 */ /* 0x000fe400000012ff */
[----:B------:R-:W-:Y:S01]  /*eea0*/  LEA.HI.X R6, R6, UR5, R7, 0x2, P0 ;  /* 0x0000000506067c11 */ /* 0x000fe200080f1407 */
[----:B------:R-:W-:Y:S01]  /*eeb0*/  ULDC.64 UR4, c[0x0][0xaa0] ;  /* 0x0002a80000047ab9 */ /* 0x000fe20000000a00 */
[----:B------:R-:W-:Y:S02]  /*eec0*/  SHF.R.U64 R12, R12, 0x3, RZ ;  /* 0x000000030c0c7819 */ /* 0x000fe400000012ff */
        /* <DEDUP_REMOVED lines=9> */
[----:B------:R-:W-:Y:S02]  /*ef60*/  IADD3 R41, P3, R4, 0x7000, RZ ;  /* 0x0000700004297810 */ /* 0x000fe40007f7e0ff */
[----:B------:R-:W-:Y:S02]  /*ef70*/  LOP3.LUT R24, R25, 0x380, RZ, 0xc0, !PT ;  /* 0x0000038019187812 */ /* 0x000fe400078ec0ff */
[----:B------:R-:W-:-:S02]  /*ef80*/  LOP3.LUT R34, R35, 0x380, RZ, 0xc0, !PT ;  /* 0x0000038023227812 */ /* 0x000fc400078ec0ff */
[----:B------:R-:W-:Y:S02]  /*ef90*/  SHF.R.U64 R28, R28, 0x3, RZ ;  /* 0x000000031c1c7819 */ /* 0x000fe400000012ff */
[----:B------:R-:W-:Y:S02]  /*efa0*/  LOP3.LUT R38, R39, 0x380, RZ, 0xc0, !PT ;  /* 0x0000038027267812 */ /* 0x000fe400078ec0ff */
[----:B------:R-:W-:Y:S02]  /*efb0*/  LOP3.LUT R40, R41, 0x380, RZ, 0xc0, !PT ;  /* 0x0000038029287812 */ /* 0x000fe400078ec0ff */
[----:B------:R-:W-:Y:S02]  /*efc0*/  SHF.R.U64 R24, R24, 0x3, RZ ;  /* 0x0000000318187819 */ /* 0x000fe400000012ff */
[----:B------:R-:W-:Y:S02]  /*efd0*/  SHF.R.U64 R34, R34, 0x3, RZ ;  /* 0x0000000322227819 */ /* 0x000fe400000012ff */
[----:B------:R-:W-:Y:S01]  /*efe0*/  LOP3.LUT R28, R28, R29, RZ, 0x3c, !PT ;  /* 0x0000001d1c1c7212 */ /* 0x000fe200078e3cff */
[----:B------:R-:W-:Y:S01]  /*eff0*/  IMAD.X R29, RZ, RZ, R5, P0 ;  /* 0x000000ffff1d7224 */ /* 0x000fe200000e0605 */
        /* <DEDUP_REMOVED lines=12> */
[----:B------:R-:W-:Y:S02]  /*f0c0*/  LOP3.LUT R48, R49, 0x380, RZ, 0xc0, !PT ;  /* 0x0000038031307812 */ /* 0x000fe400078ec0ff */
[C---:B------:R-:W-:Y:S02]  /*f0d0*/  IADD3 R53, P4, R4.reuse, 0xa000, RZ ;  /* 0x0000a00004357810 */ /* 0x040fe40007f9e0ff */
[C---:B------:R-:W-:Y:S01]  /*f0e0*/  IADD3 R57, P2, R4.reuse, 0xb000, RZ ;  /* 0x0000b00004397810 */ /* 0x040fe20007f5e0ff */
[----:B------:R-:W-:Y:S01]  /*f0f0*/  IMAD R21, R21, UR4, RZ ;  /* 0x0000000415157c24 */ /* 0x000fe2000f8e02ff */
[----:B------:R-:W-:Y:S02]  /*f100*/  IADD3 R61, P3, R4, 0xc000, RZ ;  /* 0x0000c000043d7810 */ /* 0x000fe40007f7e0ff */
[----:B------:R-:W-:Y:S02]  /*f110*/  LOP3.LUT R44, R45, 0x380, RZ, 0xc0, !PT ;  /* 0x000003802d2c7812 */ /* 0x000fe400078ec0ff */
[----:B------:R-:W-:-:S02]  /*f120*/  SHF.R.U64 R48, R48, 0x3, RZ ;  /* 0x0000000330307819 */ /* 0x000fc400000012ff */
[----:B------:R-:W-:Y:S02]  /*f130*/  LOP3.LUT R52, R53, 0x380, RZ, 0xc0, !PT ;  /* 0x0000038035347812 */ /* 0x000fe400078ec0ff */
[----:B------:R-:W-:Y:S01]  /*f140*/  LOP3.LUT R56, R57, 0x380, RZ, 0xc0, !PT ;  /* 0x0000038039387812 */ /* 0x000fe200078ec0ff */
[C---:B------:R-:W-:Y:S01]  /*f150*/  IMAD R83, R20.reuse, UR5, R21 ;  /* 0x0000000514537c24 */ /* 0x040fe2000f8e0215 */
[----:B------:R-:W-:Y:S01]  /*f160*/  LOP3.LUT R60, R61, 0x380, RZ, 0xc0, !PT ;  /* 0x000003803d3c7812 */ /* 0x000fe200078ec0ff */
[----:B------:R-:W-:Y:S01]  /*f170*/  SHFL.IDX PT, R50, R10, RZ, 0x1c1f ;  /* 0x001c1fff0a327589 */ /* 0x000fe200000e0000 */
[----:B------:R-:W-:Y:S01]  /*f180*/  IMAD.WIDE.U32 R20, R20, UR4, RZ ;  /* 0x0000000414147c25 */ /* 0x000fe2000f8e00ff */
[----:B------:R-:W-:Y:S01]  /*f190*/  SHF.R.U64 R44, R44, 0x3, RZ ;  /* 0x000000032c2c7819 */ /* 0x000fe200000012ff */
[----:B------:R-:W-:Y:S01]  /*f1a0*/  ULDC.64 UR4, c[0x0][0xae8] ;  /* 0x0002ba0000047ab9 */ /* 0x000fe20000000a00 */
[----:B------:R-:W1:Y:S01]  /*f1b0*/  SHFL.IDX PT, R51, R6, RZ, 0x1c1f ;  /* 0x001c1fff06337589 */ /* 0x000e6200000e0000 */
[----:B------:R-:W-:Y:S01]  /*f1c0*/  LOP3.LUT R48, R48, R49, RZ, 0x3c, !PT ;  /* 0x0000003130307212 */ /* 0x000fe200078e3cff */
[----:B------:R-:W-:Y:S01]  /*f1d0*/  IMAD.X R49, RZ, RZ, R5, P0 ;  /* 0x000000ffff317224 */ /* 0x000fe200000e0605 */
[----:B------:R-:W-:Y:S01]  /*f1e0*/  SHF.R.U64 R52, R52, 0x3, RZ ;  /* 0x0000000334347819 */ /* 0x000fe200000012ff */
[----:B------:R-:W-:Y:S01]  /*f1f0*/  SHFL.IDX PT, R54, R10, 0x1, 0x1c1f ;  /* 0x003c1f000a367f89 */ /* 0x000fe200000e0000 */
[----:B------:R-:W-:Y:S01]  /*f200*/  SHF.R.U64 R56, R56, 0x3, RZ ;  /* 0x0000000338387819 */ /* 0x000fe200000012ff */
[----:B------:R-:W-:Y:S01]  /*f210*/  IMAD R7, R151, 0x80, R14 ;  /* 0x0000008097077824 */ /* 0x000fe200078e020e */
[----:B------:R-:W-:Y:S01]  /*f220*/  SHF.R.U64 R60, R60, 0x3, RZ ;  /* 0x000000033c3c7819 */ /* 0x000fe200000012ff */
[----:B------:R2:W3:Y:S01]  /*f230*/  SHFL.IDX PT, R55, R6, 0x1, 0x1c1f ;  /* 0x003c1f0006377f89 */ /* 0x0004e200000e0000 */
[----:B------:R-:W-:Y:S01]  /*f240*/  LOP3.LUT P0, RZ, R26, 0x3, RZ, 0xc0, !PT ;  /* 0x000000031aff7812 */ /* 0x000fe2000780c0ff */
[----:B------:R-:W-:Y:S01]  /*f250*/  IMAD.IADD R21, R21, 0x1, R83 ;  /* 0x0000000115157824 */ /* 0x000fe200078e0253 */
[----:B------:R-:W-:Y:S01]  /*f260*/  LOP3.LUT R44, R44, R45, RZ, 0x3c, !PT ;  /* 0x0000002d2c2c7212 */ /* 0x000fe200078e3cff */
[----:B------:R-:W-:Y:S01]  /*f270*/  IMAD R81, R81, UR4, RZ ;  /* 0x0000000451517c24 */ /* 0x000fe2000f8e02ff */
[----:B------:R-:W-:Y:S01]  /*f280*/  LOP3.LUT R52, R52, R53, RZ, 0x3c, !PT ;  /* 0x0000003534347212 */ /* 0x000fe200078e3cff */
[--C-:B------:R-:W-:Y:S01]  /*f290*/  IMAD.X R45, RZ, RZ, R5.reuse, P5 ;  /* 0x000000ffff2d7224 */ /* 0x100fe200028e0605 */
[----:B------:R-:W-:Y:S01]  /*f2a0*/  LOP3.LUT R56, R56, R57, RZ, 0x3c, !PT ;  /* 0x0000003938387212 */ /* 0x000fe200078e3cff */
[--C-:B------:R-:W-:Y:S01]  /*f2b0*/  IMAD.X R53, RZ, RZ, R5.reuse, P4 ;  /* 0x000000ffff357224 */ /* 0x100fe200020e0605 */
[----:B------:R-:W-:Y:S01]  /*f2c0*/  LOP3.LUT R60, R60, R61, RZ, 0x3c, !PT ;  /* 0x0000003d3c3c7212 */ /* 0x000fe200078e3cff */
[--C-:B------:R-:W-:Y:S01]  /*f2d0*/  IMAD.X R57, RZ, RZ, R5.reuse, P2 ;  /* 0x000000ffff397224 */ /* 0x100fe200010e0605 */
[C---:B------:R-:W-:Y:S01]  /*f2e0*/  IADD3 R65, P5, R4.reuse, 0xd000, RZ ;  /* 0x0000d00004417810 */ /* 0x040fe20007fbe0ff */
[----:B------:R-:W-:Y:S01]  /*f2f0*/  IMAD.X R61, RZ, RZ, R5, P3 ;  /* 0x000000ffff3d7224 */ /* 0x000fe200018e0605 */
[C---:B------:R-:W-:Y:S01]  /*f300*/  IADD3 R69, P4, R4.reuse, 0xe000, RZ ;  /* 0x0000e00004457810 */ /* 0x040fe20007f9e0ff */
[----:B------:R-:W-:Y:S01]  /*f310*/  IMAD R83, R87, UR5, R81 ;  /* 0x0000000557537c24 */ /* 0x000fe2000f8e0251 */
[----:B------:R-:W-:Y:S01]  /*f320*/  ISETP.GE.OR P2, PT, R7, R0, P0 ;  /* 0x000000000700720c */ /* 0x000fe20000746670 */
[----:B------:R-:W-:Y:S01]  /*f330*/  IMAD.WIDE.U32 R20, R87, UR4, R20 ;  /* 0x0000000457147c25 */ /* 0x000fe2000f8e0014 */
[----:B------:R-:W-:Y:S01]  /*f340*/  IADD3 R7, R7, 0x8, RZ ;  /* 0x0000000807077810 */ /* 0x000fe20007ffe0ff */
[----:B------:R-:W-:Y:S01]  /*f350*/  ULDC.64 UR4, c[0x0][0xaf0] ;  /* 0x0002bc0000047ab9 */ /* 0x000fe20000000a00 */
[----:B------:R-:W-:Y:S01]  /*f360*/  IADD3 R11, P3, R4, 0xf000, RZ ;  /* 0x0000f000040b7810 */ /* 0x000fe20007f7e0ff */
[----:B------:R-:W-:Y:S01]  /*f370*/  @P1 IMAD.HI.U32 R81, R82, R85, RZ ;  /* 0x0000005552511227 */ /* 0x000fe200078e00ff */
[----:B------:R-:W-:-:S02]  /*f380*/  LOP3.LUT R64, R65, 0x380, RZ, 0xc0, !PT ;  /* 0x0000038041407812 */ /* 0x000fc400078ec0ff */
[----:B------:R-:W-:Y:S01]  /*f390*/  LOP3.LUT R68, R69, 0x380, RZ, 0xc0, !PT ;  /* 0x0000038045447812 */ /* 0x000fe200078ec0ff */
[----:B------:R-:W-:Y:S01]  /*f3a0*/  IMAD.IADD R21, R21, 0x1, R83 ;  /* 0x0000000115157824 */ /* 0x000fe200078e0253 */
[----:B------:R-:W-:Y:S01]  /*f3b0*/  LOP3.LUT R15, R4, 0x380, RZ, 0xc0, !PT ;  /* 0x00000380040f7812 */ /* 0x000fe200078ec0ff */
[----:B------:R-:W-:Y:S01]  /*f3c0*/  IMAD.MOV.U32 R83, RZ, RZ, R82 ;  /* 0x000000ffff537224 */ /* 0x000fe200078e0052 */
[----:B------:R-:W-:Y:S01]  /*f3d0*/  ISETP.GE.OR P0, PT, R7, R0, P0 ;  /* 0x000000000700720c */ /* 0x000fe20000706670 */
[----:B------:R-:W-:Y:S01]  /*f3e0*/  IMAD R85, R72, UR4, RZ ;  /* 0x0000000448557c24 */ /* 0x000fe2000f8e02ff */
[----:B--2---:R-:W-:Y:S02]  /*f3f0*/  LOP3.LUT R6, R11, 0x380, RZ, 0xc0, !PT ;  /* 0x000003800b067812 */ /* 0x004fe400078ec0ff */
[----:B0-----:R-:W-:Y:S02]  /*f400*/  @P1 SHF.R.U32.HI R83, RZ, R84, R81 ;  /* 0x00000054ff531219 */ /* 0x001fe40000011651 */
[----:B------:R-:W-:-:S02]  /*f410*/  SHF.R.U64 R64, R64, 0x3, RZ ;  /* 0x0000000340407819 */ /* 0x000fc400000012ff */
[----:B------:R-:W-:Y:S01]  /*f420*/  SHF.R.U64 R68, R68, 0x3, RZ ;  /* 0x0000000344447819 */ /* 0x000fe200000012ff */
[----:B------:R-:W-:Y:S01]  /*f430*/  IMAD R85, R80, UR5, R85 ;  /* 0x0000000550557c24 */ /* 0x000fe2000f8e0255 */
[----:B------:R-:W-:Y:S02]  /*f440*/  SHF.R.U64 R15, R15, 0x3, RZ ;  /* 0x000000030f0f7819 */ /* 0x000fe400000012ff */
[----:B------:R-:W-:Y:S01]  /*f450*/  SHF.R.U64 R6, R6, 0x3, RZ ;  /* 0x0000000306067819 */ /* 0x000fe200000012ff */
[----:B------:R-:W-:Y:S01]  /*f460*/  IMAD.WIDE.U32 R80, R80, UR4, R20 ;  /* 0x0000000450507c25 */ /* 0x000fe2000f8e0014 */
[----:B------:R-:W-:Y:S01]  /*f470*/  LOP3.LUT R64, R64, R65, RZ, 0x3c, !PT ;  /* 0x0000004140407212 */ /* 0x000fe200078e3cff */
[----:B------:R-:W-:Y:S01]  /*f480*/  ULDC.64 UR4, c[0x0][0xae0] ;  /* 0x0002b80000047ab9 */ /* 0x000fe20000000a00 */
[----:B------:R-:W-:Y:S01]  /*f490*/  LOP3.LUT R68, R68, R69, RZ, 0x3c, !PT ;  /* 0x0000004544447212 */ /* 0x000fe200078e3cff */
[--C-:B------:R-:W-:Y:S01]  /*f4a0*/  IMAD.MOV R72, RZ, RZ, -R83.reuse ;  /* 0x000000ffff487224 */ /* 0x100fe200078e0a53 */
[----:B------:R-:W-:Y:S01]  /*f4b0*/  SHF.R.S32.HI R20, RZ, 0x1f, R83 ;  /* 0x0000001fff147819 */ /* 0x000fe20000011453 */
[--C-:B------:R-:W-:Y:S01]  /*f4c0*/  IMAD.X R65, RZ, RZ, R5.reuse, P5 ;  /* 0x000000ffff417224 */ /* 0x100fe200028e0605 */
[----:B------:R-:W-:Y:S01]  /*f4d0*/  LOP3.LUT R4, R15, R4, RZ, 0x3c, !PT ;  /* 0x000000040f047212 */ /* 0x000fe200078e3cff */
[--C-:B------:R-:W-:Y:S01]  /*f4e0*/  IMAD.X R69, RZ, RZ, R5.reuse, P4 ;  /* 0x000000ffff457224 */ /* 0x100fe200020e0605 */
[----:B------:R-:W-:Y:S01]  /*f4f0*/  LOP3.LUT R76, R6, R11, RZ, 0x3c, !PT ;  /* 0x0000000b064c7212 */ /* 0x000fe200078e3cff */
[----:B------:R-:W-:Y:S01]  /*f500*/  IMAD.X R77, RZ, RZ, R5, P3 ;  /* 0x000000ffff4d7224 */ /* 0x000fe200018e0605 */
[----:B-1----:R-:W-:Y:S01]  /*f510*/  @!P2 ST.E desc[UR40][R50.64], R36 ;  /* 0x000000243200a985 */ /* 0x002fe2000c101928 */
[----:B------:R-:W-:-:S02]  /*f520*/  IMAD R3, R3, R72, R82 ;  /* 0x0000004803037224 */ /* 0x000fc400078e0252 */
[----:B------:R-:W-:Y:S01]  /*f530*/  IMAD R20, R20, UR4, RZ ;  /* 0x0000000414147c24 */ /* 0x000fe2000f8e02ff */
[----:B---3--:R0:W-:Y:S01]  /*f540*/  @!P0 ST.E desc[UR40][R54.64], R32 ;  /* 0x0000002036008985 */ /* 0x0081e2000c101928 */
[----:B------:R-:W-:Y:S01]  /*f550*/  IMAD.IADD R81, R81, 0x1, R85 ;  /* 0x0000000151517824 */ /* 0x000fe200078e0255 */
[----:B------:R-:W-:Y:S02]  /*f560*/  SHF.R.S32.HI R72, RZ, 0x1f, R3 ;  /* 0x0000001fff487819 */ /* 0x000fe40000011403 */
[----:B------:R-:W5:Y:S01]  /*f570*/  LD.E.128 R4, desc[UR40][R4.64] ;  /* 0x0000002804047980 */ /* 0x000f62000c101d00 */
[----:B------:R-:W-:-:S03]  /*f580*/  IMAD R85, R83, UR5, R20 ;  /* 0x0000000553557c24 */ /* 0x000fc6000f8e0214 */
[----:B------:R-:W5:Y:S01]  /*f590*/  LD.E.128 R8, desc[UR40][R8.64] ;  /* 0x0000002808087980 */ /* 0x000f62000c101d00 */
[----:B------:R-:W-:Y:S01]  /*f5a0*/  IMAD.WIDE.U32 R20, R83, UR4, R80 ;  /* 0x0000000453147c25 */ /* 0x000fe2000f8e0050 */
[----:B------:R-:W-:Y:S02]  /*f5b0*/  ULDC.64 UR4, c[0x0][0xad8] ;  /* 0x0002b60000047ab9 */ /* 0x000fe40000000a00 */
[----:B------:R-:W5:Y:S04]  /*f5c0*/  LD.E.128 R12, desc[UR40][R12.64] ;  /* 0x000000280c0c7980 */ /* 0x000f68000c101d00 */
[----:B------:R-:W5:Y:S04]  /*f5d0*/  LD.E.128 R24, desc[UR40][R24.64] ;  /* 0x0000002818187980 */ /* 0x000f68000c101d00 */
[----:B------:R-:W5:Y:S04]  /*f5e0*/  LD.E.128 R28, desc[UR40][R28.64] ;  /* 0x000000281c1c7980 */ /* 0x000f68000c101d00 */
[----:B0-----:R-:W5:Y:S04]  /*f5f0*/  LD.E.128 R32, desc[UR40][R34.64] ;  /* 0x0000002822207980 */ /* 0x001f68000c101d00 */
[----:B------:R-:W5:Y:S04]  /*f600*/  LD.E.128 R36, desc[UR40][R38.64] ;  /* 0x0000002826247980 */ /* 0x000f68000c101d00 */
        /* <DEDUP_REMOVED lines=17> */
[----:B------:R-:W-:Y:S02]  /*f720*/  IMAD R87, R151, 0x80, R86 ;  /* 0x0000008097577824 */ /* 0x000fe400078e0256 */
[C---:B------:R-:W-:Y:S02]  /*f730*/  IMAD R83, R3.reuse, UR5, R72 ;  /* 0x0000000503537c24 */ /* 0x040fe4000f8e0248 */
[----:B------:R-:W-:Y:S01]  /*f740*/  IMAD.WIDE.U32 R20, R3, UR4, R20 ;  /* 0x0000000403147c25 */ /* 0x000fe2000f8e0014 */
[----:B------:R-:W-:Y:S01]  /*f750*/  ISETP.GE.AND P2, PT, R87, R0, PT ;  /* 0x000000005700720c */ /* 0x000fe20003f46270 */
[----:B------:R-:W-:Y:S02]  /*f760*/  ULDC.64 UR4, c[0x0][0xa80] ;  /* 0x0002a00000047ab9 */ /* 0x000fe40000000a00 */
[----:B------:R-:W-:Y:S01]  /*f770*/  IMAD.IADD R21, R21, 0x1, R83 ;  /* 0x0000000115157824 */ /* 0x000fe200078e0253 */
[----:B------:R-:W-:Y:S01]  /*f780*/  LEA R72, P3, R20, UR4, 0x1 ;  /* 0x0000000414487c11 */ /* 0x000fe2000f8608ff */
[----:B------:R-:W-:-:S02]  /*f790*/  VIADD R3, R19, 0x22820 ;  /* 0x0002282013037836 */ /* 0x000fc40000000000 */
[----:B------:R-:W-:Y:S01]  /*f7a0*/  VIADD R81, R87, 0x20 ;  /* 0x0000002057517836 */ /* 0x000fe20000000000 */
[----:B------:R-:W-:Y:S02]  /*f7b0*/  LEA.HI.X R86, R20, UR5, R21, 0x1, P3 ;  /* 0x0000000514567c11 */ /* 0x000fe400098f0c15 */
[----:B------:R-:W-:Y:S02]  /*f7c0*/  PRMT R3, RZ, 0x654, R3 ;  /* 0x00000654ff037816 */ /* 0x000fe40000000003 */
[-C--:B------:R-:W-:Y:S01]  /*f7d0*/  ISETP.GE.AND P1, PT, R81, R0.reuse, PT ;  /* 0x000000005100720c */ /* 0x080fe20003f26270 */
[----:B------:R-:W-:Y:S01]  /*f7e0*/  VIADD R81, R87, 0x40 ;  /* 0x0000004057517836 */ /* 0x000fe20000000000 */
[----:B0-----:R0:W-:Y:S01]  /*f7f0*/  SYNCS.ARRIVE.TRANS64.RED.A1T0 RZ, [R3+URZ], RZ ;  /* 0x000000ff03ff79a7 */ /* 0x0011e2000810043f */
[----:B------:R0:W1:Y:S04]  /*f800*/  SHFL.IDX PT, R84, R72, RZ, 0x181f ;  /* 0x00181fff48547589 */ /* 0x00006800000e0000 */
[----:B------:R0:W2:Y:S01]  /*f810*/  SHFL.IDX PT, R88, R86, RZ, 0x181f ;  /* 0x00181fff56587589 */ /* 0x0000a200000e0000 */
[----:B------:R-:W-:Y:S01]  /*f820*/  ISETP.GE.AND P0, PT, R81, R0, PT ;  /* 0x000000005100720c */ /* 0x000fe20003f06270 */
[----:B------:R-:W-:-:S12]  /*f830*/  @P2 BRA `(.L_x_9803) ;  /* 0x0000000000442947 */ /* 0x000fd80003800000 */
[----:B------:R-:W-:Y:S02]  /*f840*/  ULDC UR4, c[0x0][0xac8] ;  /* 0x0002b20000047ab9 */ /* 0x000fe40000000800 */
[----:B------:R-:W-:Y:S02]  /*f850*/  ISETP.GE.AND P2, PT, R213, UR4, PT ;  /* 0x00000004d5007c0c */ /* 0x000fe4000bf46270 */
[----:B------:R-:W-:Y:S02]  /*f860*/  ISETP.GE.AND P3, PT, R93, UR4, PT ;  /* 0x000000045d007c0c */ /* 0x000fe4000bf66270 */
[----:B------:R-:W-:-:S09]  /*f870*/  ISETP.GE.AND P4, PT, R91, UR4, PT ;  /* 0x000000045b007c0c */ /* 0x000fd2000bf86270 */
[----:B-1----:R-:W-:-:S04]  /*f880*/  @!P2 LEA R20, P5, R213, R84, 0x1 ;  /* 0x00000054d514a211 */ /* 0x002fc800078a08ff */
[----:B--2---:R-:W-:Y:S02]  /*f890*/  @!P2 LEA.HI.X R21, R213, R88, R95, 0x1, P5 ;  /* 0x00000058d515a211 */ /* 0x004fe400028f0c5f */
[----:B------:R-:W-:-:S03]  /*f8a0*/  ISETP.GE.AND P5, PT, R89, UR4, PT ;  /* 0x0000000459007c0c */ /* 0x000fc6000bfa6270 */
[----:B-----5:R3:W-:Y:S01]  /*f8b0*/  @!P2 ST.E.128 desc[UR40][R20.64], R4 ;  /* 0x000000041400a985 */ /* 0x0207e2000c101d28 */
[----:B------:R-:W-:-:S04]  /*f8c0*/  @!P3 LEA R80, P2, R93, R84, 0x1 ;  /* 0x000000545d50b211 */ /* 0x000fc800078408ff */
        /* <DEDUP_REMOVED lines=8> */
.L_x_9803:
[----:B------:R-:W-:Y:S05]  /*f950*/  BSYNC B1 ;  /* 0x0000000000017941 */ /* 0x000fea0003800000 */
.L_x_9802:
        /* <DEDUP_REMOVED lines=9> */
[----:B0-----:R-:W-:-:S04]  /*f9f0*/  @!P4 LEA R4, P5, R213, R28, 0x1 ;  /* 0x0000001cd504c211 */ /* 0x001fc800078a08ff */
[----:B----4-:R-:W-:Y:S02]  /*fa00*/  @!P4 LEA.HI.X R5, R213, R30, R95, 0x1, P5 ;  /* 0x0000001ed505c211 */ /* 0x010fe400028f0c5f */
[----:B------:R-:W-:-:S03]  /*fa10*/  @!P3 LEA R6, P5, R93, R28, 0x1 ;  /* 0x0000001c5d06b211 */ /* 0x000fc600078a08ff */
[----:B------:R0:W-:Y:S01]  /*fa20*/  @!P4 ST.E.128 desc[UR40][R4.64], R8 ;  /* 0x000000080400c985 */ /* 0x0001e2000c101d28 */
        /* <DEDUP_REMOVED lines=8> */
.L_x_9805:
[----:B------:R-:W-:Y:S05]  /*fab0*/  BSYNC B1 ;  /* 0x0000000000017941 */ /* 0x000fea0003800000 */
.L_x_9804:
[----:B0-----:R0:W0:Y:S01]  /*fac0*/  SHFL.IDX PT, R20, R86, 0x2, 0x181f ;  /* 0x00581f0056147f89 */ /* 0x00102200000e0000 */
        /* <DEDUP_REMOVED lines=8> */
[-C--:B0-----:R-:W-:Y:S02]  /*fb50*/  @!P3 LEA R4, P5, R213, R10.reuse, 0x1 ;  /* 0x0000000ad504b211 */ /* 0x081fe400078a08ff */
[----:B------:R-:W-:Y:S02]  /*fb60*/  @!P2 LEA R6, P4, R93, R10, 0x1 ;  /* 0x0000000a5d06a211 */ /* 0x000fe400078808ff */
[----:B------:R-:W-:Y:S02]  /*fb70*/  @!P3 LEA.HI.X R5, R213, R20, R95, 0x1, P5 ;  /* 0x00000014d505b211 */ /* 0x000fe400028f0c5f */
        /* <DEDUP_REMOVED lines=9> */
.L_x_9807:
[----:B------:R-:W-:Y:S05]  /*fc10*/  BSYNC B1 ;  /* 0x0000000000017941 */ /* 0x000fea0003800000 */
.L_x_9806:
[----:B------:R-:W-:Y:S01]  /*fc20*/  VIADD R3, R87, 0x60 ;  /* 0x0000006057037836 */ /* 0x000fe20000000000 */
[----:B0--3--:R-:W3:Y:S04]  /*fc30*/  SHFL.IDX PT, R86, R86, 0x3, 0x181f ;  /* 0x00781f0056567f89 */ /* 0x009ee800000e0000 */
[----:B------:R-:W-:Y:S01]  /*fc40*/  ISETP.GE.AND P0, PT, R3, R0, PT ;  /* 0x000000000300720c */ /* 0x000fe20003f06270 */
[----:B------:R-:W0:-:S12]  /*fc50*/  SHFL.IDX PT, R72, R72, 0x3, 0x181f ;  /* 0x00781f0048487f89 */ /* 0x000e1800000e0000 */
[----:B------:R-:W-:Y:S05]  /*fc60*/  @P0 BRA `(.L_x_9808) ;  /* 0x0000001000780947 */ /* 0x000fea0003800000 */
[----:B------:R-:W-:Y:S02]  /*fc70*/  ULDC UR4, c[0x0][0xac8] ;  /* 0x0002b20000047ab9 */ /* 0x000fe40000000800 */
[----:B------:R-:W-:Y:S02]  /*fc80*/  ISETP.GE.AND P3, PT, R213, UR4, PT ;  /* 0x00000004d5007c0c */ /* 0x000fe4000bf66270 */
[----:B------:R-:W-:Y:S02]  /*fc90*/  ISETP.GE.AND P4, PT, R93, UR4, PT ;  /* 0x000000045d007c0c */ /* 0x000fe4000bf86270 */
[----:B------:R-:W-:-:S09]  /*fca0*/  ISETP.GE.AND P5, PT, R91, UR4, PT ;  /* 0x000000045b007c0c */ /* 0x000fd2000bfa6270 */
[-C--:B0-----:R-:W-:Y:S02]  /*fcb0*/  @!P3 LEA R4, P0, R213, R72.reuse, 0x1 ;  /* 0x00000048d504b211 */ /* 0x081fe400078008ff */
[-C--:B------:R-:W-:Y:S02]  /*fcc0*/  @!P4 LEA R6, P1, R93, R72.reuse, 0x1 ;  /* 0x000000485d06c211 */ /* 0x080fe400078208ff */
[----:B------:R-:W-:Y:S02]  /*fcd0*/  @!P5 LEA R8, P2, R91, R72, 0x1 ;  /* 0x000000485b08d211 */ /* 0x000fe400078408ff */
[-C--:B---3--:R-:W-:Y:S02]  /*fce0*/  @!P3 LEA.HI.X R5, R213, R86.reuse, R95, 0x1, P0 ;  /* 0x00000056d505b211 */ /* 0x088fe400000f0c5f */
        /* <DEDUP_REMOVED lines=11> */
.L_x_9800:
        /* <DEDUP_REMOVED lines=12> */
[----:B------:R-:W-:-:S13]  /*fe60*/  ISETP.NE.AND.EX P1, PT, RZ, UR5, PT, P1 ;  /* 0x00000005ff007c0c */ /* 0x000fda000bf25310 */
[----:B------:R-:W-:Y:S01]  /*fe70*/  @P1 IADD3 R6, P2, R6, UR4, RZ ;  /* 0x0000000406061c10 */ /* 0x000fe2000ff5e0ff */
[----:B------:R-:W-:Y:S02]  /*fe80*/  ULDC UR4, c[0x0][0xa88] ;  /* 0x0002a20000047ab9 */ /* 0x000fe40000000800 */
[----:B------:R-:W-:Y:S02]  /*fe90*/  MOV R8, UR4 ;  /* 0x0000000400087c02 */ /* 0x000fe40008000f00 */
[----:B------:R-:W-:-:S05]  /*fea0*/  @P1 IADD3.X R7, R3, UR5, RZ, P2, !PT ;  /* 0x0000000503071c10 */ /* 0x000fca00097fe4ff */
[----:B------:R2:W5:Y:S01]  /*feb0*/  @P1 LDG.E R8, desc[UR40][R6.64] ;  /* 0x0000002806081981 */ /* 0x000562000c1e1900 */
[----:B----4-:R-:W-:Y:S01]  /*fec0*/  ISETP.NE.AND P2, PT, R21, 0x1, PT ;  /* 0x000000011500780c */ /* 0x010fe20003f45270 */
[----:B------:R-:W3:-:S12]  /*fed0*/  S2R R28, SR_TID.X ;  /* 0x00000000001c7919 */ /* 0x000ed80000002100 */
[----:B------:R-:W4:Y:S08]  /*fee0*/  @P2 LDC R20, c[0x0][0xbec] ;  /* 0x0002fb00ff142b82 */ /* 0x000f300000000800 */
[----:B------:R-:W0:Y:S01]  /*fef0*/  @P2 LDC R25, c[0x0][0xbf0] ;  /* 0x0002fc00ff192b82 */ /* 0x000e220000000800 */
[----:B---3--:R-:W-:-:S05]  /*ff00*/  VIADD R28, R28, 0xffffff80 ;  /* 0xffffff801c1c7836 */ /* 0x008fca0000000000 */
[----:B------:R-:W-:Y:S01]  /*ff10*/  ISETP.GE.AND P3, PT, R28, 0x80, PT ;  /* 0x000000801c00780c */ /* 0x000fe20003f66270 */
[----:B--2---:R-:W-:-:S12]  /*ff20*/  @P1 BRA `(.L_x_9809) ;  /* 0x0000000000101947 */ /* 0x004fd80003800000 */
[----:B------:R-:W-:Y:S05]  /*ff30*/  @!P0 BRA `(.L_x_9809) ;  /* 0x00000000000c8947 */ /* 0x000fea0003800000 */
[----:B------:R-:W2:Y:S04]  /*ff40*/  LDG.E R3, desc[UR40][R4.64] ;  /* 0x0000002804037981 */ /* 0x000ea8000c1e1900 */
[----:B-----5:R-:W2:Y:S02]  /*ff50*/  LDG.E R8, desc[UR40][R4.64+0x4] ;  /* 0x0000042804087981 */ /* 0x020ea4000c1e1900 */
[----:B--2---:R-:W-:-:S07]  /*ff60*/  IMAD.IADD R8, R8, 0x1, -R3 ;  /* 0x0000000108087824 */ /* 0x004fce00078e0a03 */
.L_x_9809:
        /* <DEDUP_REMOVED lines=50> */
.L_x_9811:
[----:B------:R-:W-:Y:S05]  /*10290*/  BSYNC B1 ;  /* 0x0000000000017941 */ /* 0x000fea0003800000 */
.L_x_9810:
[--C-:B0-----:R-:W-:Y:S01]  /*102a0*/  SHF.R.S32.HI R6, RZ, 0x1f, R28.reuse ;  /* 0x0000001fff067819 */ /* 0x101fe2000001141c */
[----:B------:R-:W-:Y:S01]  /*102b0*/  ULDC.64 UR4, c[0x0][0xaa0] ;  /* 0x0002a80000047ab9 */ /* 0x000fe20000000a00 */
[----:B------:R-:W-:Y:S01]  /*102c0*/  SHF.R.S32.HI R26, RZ, 0x1f, R28 ;  /* 0x0000001fff1a7819 */ /* 0x000fe2000001141c */
[----:B------:R-:W-:Y:S01]  /*102d0*/  IMAD R3, R11, UR4, RZ ;  /* 0x000000040b037c24 */ /* 0x000fe2000f8e02ff */
[-C--:B------:R-:W-:Y:S01]  /*102e0*/  LEA.HI R6, R6, R28.reuse, RZ, 0x3 ;  /* 0x0000001c06067211 */ /* 0x080fe200078f18ff */
[----:B------:R-:W-:Y:S01]  /*102f0*/  IMAD.WIDE.U32 R4, R0, UR4, RZ ;  /* 0x0000000400047c25 */ /* 0x000fe2000f8e00ff */
[----:B------:R-:W-:Y:S02]  /*10300*/  LEA.HI R26, R26, R28, RZ, 0x3 ;  /* 0x0000001c1a1a7211 */ /* 0x000fe400078f18ff */
[----:B------:R-:W-:Y:S01]  /*10310*/  LOP3.LUT R6, R6, 0xfffffff8, RZ, 0xc0, !PT ;  /* 0xfffffff806067812 */ /* 0x000fe200078ec0ff */
[----:B------:R-:W-:Y:S01]  /*10320*/  IMAD R3, R0, UR5, R3 ;  /* 0x0000000500037c24 */ /* 0x000fe2000f8e0203 */
[----:B------:R-:W-:Y:S01]  /*10330*/  SHF.R.S32.HI R26, RZ, 0x3, R26 ;  /* 0x00000003ff1a7819 */ /* 0x000fe2000001141a */
[----:B------:R-:W-:-:S02]  /*10340*/  ULDC.64 UR4, c[0x0][0xae8] ;  /* 0x0002ba0000047ab9 */ /* 0x000fc40000000a00 */
[----:B------:R-:W-:Y:S02]  /*10350*/  IMAD.IADD R6, R28, 0x1, -R6 ;  /* 0x000000011c067824 */ /* 0x000fe400078e0a06 */
[----:B------:R-:W-:Y:S02]  /*10360*/  IMAD.IADD R5, R5, 0x1, R3 ;  /* 0x0000000105057824 */ /* 0x000fe400078e0203 */
[----:B------:R-:W-:Y:S02]  /*10370*/  IMAD R0, R6, 0x20, R26 ;  /* 0x0000002006007824 */ /* 0x000fe400078e021a */
[----:B------:R-:W-:Y:S02]  /*10380*/  IMAD R6, R10, UR4, RZ ;  /* 0x000000040a067c24 */ /* 0x000fe4000f8e02ff */
[----:B------:R-:W-:Y:S02]  /*10390*/  IMAD R9, R24, 0x80, R0 ;  /* 0x0000008018097824 */ /* 0x000fe400078e0200 */
[----:B------:R-:W-:-:S02]  /*103a0*/  IMAD R7, R27, UR5, R6 ;  /* 0x000000051b077c24 */ /* 0x000fc4000f8e0206 */
[----:B------:R-:W-:-:S04]  /*103b0*/  @P2 IMAD.HI.U32 R0, R9, R20, RZ ;  /* 0x0000001409002227 */ /* 0x000fc800078e00ff */
        /* <DEDUP_REMOVED lines=30> */
.L_x_9990:
[----:B------:R-:W-:Y:S01]  /*105a0*/  IMAD R8, R8, R21, RZ ;  /* 0x0000001508087224 */ /* 0x000fe200078e02ff */
[----:B------:R-:W-:Y:S01]  /*105b0*/  BSSY B1, `(.L_x_9813) ;  /* 0x000001f000017945 */ /* 0x000fe20003800000 */
[----:B------:R-:W-:-:S05]  /*105c0*/  IMAD R7, R24, 0x80, R26 ;  /* 0x0000008018077824 */ /* 0x000fca00078e021a */
[----:B------:R-:W-:-:S13]  /*105d0*/  ISETP.GE.AND P0, PT, R7, R8, PT ;  /* 0x000000080700720c */ /* 0x000fda0003f06270 */
[----:B------:R-:W-:Y:S05]  /*105e0*/  @P0 BRA `(.L_x_9814) ;  /* 0x00000000006c0947 */ /* 0x000fea0003800000 */
[----:B------:R-:W-:Y:S01]  /*105f0*/  ULDC UR4, c[0x0][0xac8] ;  /* 0x0002b20000047ab9 */ /* 0x000fe20000000800 */
[C---:B------:R-:W-:Y:S01]  /*10600*/  VIADD R15, R213.reuse, 0x40 ;  /* 0x00000040d50f7836 */ /* 0x040fe20000000000 */
[C---:B------:R-:W-:Y:S01]  /*10610*/  ISETP.GE.AND P3, PT, R213.reuse, UR4, PT ;  /* 0x00000004d5007c0c */ /* 0x040fe2000bf66270 */
[C---:B------:R-:W-:Y:S01]  /*10620*/  VIADD R9, R213.reuse, 0x80 ;  /* 0x00000080d5097836 */ /* 0x040fe20000000000 */
[----:B------:R-:W-:Y:S01]  /*10630*/  SHF.R.S32.HI R6, RZ, 0x1f, R213 ;  /* 0x0000001fff067819 */ /* 0x000fe200000114d5 */
[----:B------:R-:W-:Y:S01]  /*10640*/  VIADD R5, R213, 0xc0 ;  /* 0x000000c0d5057836 */ /* 0x000fe20000000000 */
[----:B------:R-:W-:Y:S01]  /*10650*/  ISETP.GE.AND P2, PT, R15, UR4, PT ;  /* 0x000000040f007c0c */ /* 0x000fe2000bf46270 */
[----:B------:R-:W-:Y:S01]  /*10660*/  VIADD R24, R213, 0x80 ;  /* 0x00000080d5187836 */ /* 0x000fe20000000000 */
[----:B------:R-:W-:Y:S02]  /*10670*/  ISETP.GE.AND P1, PT, R9, UR4, PT ;  /* 0x0000000409007c0c */ /* 0x000fe4000bf26270 */
[----:B------:R-:W-:-:S02]  /*10680*/  ISETP.GE.AND P0, PT, R5, UR4, PT ;  /* 0x0000000405007c0c */ /* 0x000fc4000bf06270 */
[C---:B------:R-:W-:Y:S02]  /*10690*/  IADD3 R25, R213.reuse, 0x40, RZ ;  /* 0x00000040d5197810 */ /* 0x040fe40007ffe0ff */
[----:B------:R-:W-:Y:S02]  /*106a0*/  SHF.R.S32.HI R24, RZ, 0x1f, R24 ;  /* 0x0000001fff187819 */ /* 0x000fe40000011418 */
[C---:B---3--:R-:W-:Y:S02]  /*106b0*/  @!P3 LEA R10, P5, R213.reuse, R14, 0x1 ;  /* 0x0000000ed50ab211 */ /* 0x048fe400078a08ff */
[----:B------:R-:W-:Y:S02]  /*106c0*/  SHF.R.S32.HI R25, RZ, 0x1f, R25 ;  /* 0x0000001fff197819 */ /* 0x000fe40000011419 */
[C---:B--2---:R-:W-:Y:S01]  /*106d0*/  @!P3 LEA.HI.X R11, R213.reuse, R0, R6, 0x1, P5 ;  /* 0x00000000d50bb211 */ /* 0x044fe200028f0c06 */
[----:B------:R-:W-:Y:S01]  /*106e0*/  VIADD R6, R213, 0xc0 ;  /* 0x000000c0d5067836 */ /* 0x000fe20000000000 */
[----:B------:R-:W-:-:S02]  /*106f0*/  @!P2 LEA R12, P4, R15, R14, 0x1 ;  /* 0x0000000e0f0ca211 */ /* 0x000fc400078808ff */
[----:B------:R-:W-:Y:S01]  /*10700*/  @!P1 LEA R20, P5, R9, R14, 0x1 ;  /* 0x0000000e09149211 */ /* 0x000fe200078a08ff */
[----:B------:R4:W-:Y:S01]  /*10710*/  @!P3 ST.E.128 desc[UR40][R10.64], RZ ;  /* 0x000000ff0a00b985 */ /* 0x0009e2000c101d28 */
[----:B------:R-:W-:Y:S02]  /*10720*/  @!P2 LEA.HI.X R13, R15, R0, R25, 0x1, P4 ;  /* 0x000000000f0da211 */ /* 0x000fe400020f0c19 */
[----:B------:R-:W-:Y:S02]  /*10730*/  SHF.R.S32.HI R6, RZ, 0x1f, R6 ;  /* 0x0000001fff067819 */ /* 0x000fe40000011406 */
[----:B------:R-:W-:Y:S01]  /*10740*/  @!P0 LEA R14, P4, R5, R14, 0x1 ;  /* 0x0000000e050e8211 */ /* 0x000fe200078808ff */
[----:B------:R4:W-:Y:S01]  /*10750*/  @!P2 ST.E.128 desc[UR40][R12.64], RZ ;  /* 0x000000ff0c00a985 */ /* 0x0009e2000c101d28 */
[-C--:B------:R-:W-:Y:S02]  /*10760*/  @!P1 LEA.HI.X R21, R9, R0.reuse, R24, 0x1, P5 ;  /* 0x0000000009159211 */ /* 0x080fe400028f0c18 */
[----:B------:R-:W-:-:S03]  /*10770*/  @!P0 LEA.HI.X R15, R5, R0, R6, 0x1, P4 ;  /* 0x00000000050f8211 */ /* 0x000fc600020f0c06 */
[----:B------:R4:W-:Y:S04]  /*10780*/  @!P1 ST.E.128 desc[UR40][R20.64], RZ ;  /* 0x000000ff14009985 */ /* 0x0009e8000c101d28 */
[----:B------:R4:W-:Y:S02]  /*10790*/  @!P0 ST.E.128 desc[UR40][R14.64], RZ ;  /* 0x000000ff0e008985 */ /* 0x0009e4000c101d28 */
.L_x_9814:
[----:B------:R-:W-:Y:S05]  /*107a0*/  BSYNC B1 ;  /* 0x0000000000017941 */ /* 0x000fea0003800000 */
.L_x_9813:
[----:B------:R-:W-:-:S03]  /*107b0*/  UMOV UR4, 0xffffffff ;  /* 0xffffffff00047882 */ /* 0x000fc60000000000 */
[----:B------:R-:W-:Y:S05]  /*107c0*/  BRA.DIV UR4, `(.L_x_9815) ;  /* 0x0000007e04547947 */ /* 0x000fea000b800000 */
[----:B--2---:R2:W0:Y:S04]  /*107d0*/  SHFL.IDX PT, R0, R4, 0x1, 0x181f ;  /* 0x00381f0004007f89 */ /* 0x00442800000e0000 */
[----:B---34-:R2:W3:Y:S02]  /*107e0*/  SHFL.IDX PT, R14, R3, 0x1, 0x181f ;  /* 0x00381f00030e7f89 */ /* 0x0184e400000e0000 */
.L_x_9994:
[----:B------:R-:W-:Y:S01]  /*107f0*/  VIADD R5, R7, 0x20 ;  /* 0x0000002007057836 */ /* 0x000fe20000000000 */
[----:B------:R-:W-:Y:S04]  /*10800*/  BSSY B1, `(.L_x_9816) ;  /* 0x000001e000017945 */ /* 0x000fe80003800000 */
        /* <DEDUP_REMOVED lines=9> */
[C---:B------:R-:W-:Y:S01]  /*108a0*/  VIADD R26, R213.reuse, 0x40 ;  /* 0x00000040d51a7836 */ /* 0x040fe20000000000 */
[----:B------:R-:W-:Y:S01]  /*108b0*/  ISETP.GE.AND P1, PT, R24, UR4, PT ;  /* 0x0000000418007c0c */ /* 0x000fe2000bf26270 */
[----:B------:R-:W-:Y:S01]  /*108c0*/  VIADD R25, R213, 0x80 ;  /* 0x00000080d5197836 */ /* 0x000fe20000000000 */
[----:B------:R-:W-:-:S02]  /*108d0*/  ISETP.GE.AND P0, PT, R6, UR4, PT ;  /* 0x0000000406007c0c */ /* 0x000fc4000bf06270 */
[----:B------:R-:W-:Y:S02]  /*108e0*/  SHF.R.S32.HI R26, RZ, 0x1f, R26 ;  /* 0x0000001fff1a7819 */ /* 0x000fe4000001141a */
[----:B------:R-:W-:Y:S02]  /*108f0*/  SHF.R.S32.HI R25, RZ, 0x1f, R25 ;  /* 0x0000001fff197819 */ /* 0x000fe40000011419 */
[----:B---3--:R-:W-:-:S03]  /*10900*/  @!P3 LEA R10, P5, R213, R14, 0x1 ;  /* 0x0000000ed50ab211 */ /* 0x008fc600078a08ff */
[----:B------:R-:W-:Y:S02]  /*10910*/  @!P2 LEA R12, P4, R15, R14, 0x1 ;  /* 0x0000000e0f0ca211 */ /* 0x000fe400078808ff */
[C---:B0-----:R-:W-:Y:S01]  /*10920*/  @!P3 LEA.HI.X R11, R213.reuse, R0, R9, 0x1, P5 ;  /* 0x00000000d50bb211 */ /* 0x041fe200028f0c09 */
[----:B------:R-:W-:Y:S01]  /*10930*/  VIADD R9, R213, 0xc0 ;  /* 0x000000c0d5097836 */ /* 0x000fe20000000000 */
[----:B------:R-:W-:Y:S02]  /*10940*/  @!P1 LEA R20, P5, R24, R14, 0x1 ;  /* 0x0000000e18149211 */ /* 0x000fe400078a08ff */
[----:B------:R-:W-:Y:S01]  /*10950*/  @!P2 LEA.HI.X R13, R15, R0, R26, 0x1, P4 ;  /* 0x000000000f0da211 */ /* 0x000fe200020f0c1a */
[----:B------:R4:W-:Y:S01]  /*10960*/  @!P3 ST.E.128 desc[UR40][R10.64], RZ ;  /* 0x000000ff0a00b985 */ /* 0x0009e2000c101d28 */
[----:B------:R-:W-:Y:S02]  /*10970*/  SHF.R.S32.HI R9, RZ, 0x1f, R9 ;  /* 0x0000001fff097819 */ /* 0x000fe40000011409 */
[----:B------:R-:W-:Y:S01]  /*10980*/  @!P0 LEA R14, P4, R6, R14, 0x1 ;  /* 0x0000000e060e8211 */ /* 0x000fe200078808ff */
[----:B------:R4:W-:Y:S01]  /*10990*/  @!P2 ST.E.128 desc[UR40][R12.64], RZ ;  /* 0x000000ff0c00a985 */ /* 0x0009e2000c101d28 */
[----:B------:R-:W-:-:S02]  /*109a0*/  @!P1 LEA.HI.X R21, R24, R0, R25, 0x1, P5 ;  /* 0x0000000018159211 */ /* 0x000fc400028f0c19 */
[----:B------:R-:W-:-:S03]  /*109b0*/  @!P0 LEA.HI.X R15, R6, R0, R9, 0x1, P4 ;  /* 0x00000000060f8211 */ /* 0x000fc600020f0c09 */
[----:B------:R4:W-:Y:S04]  /*109c0*/  @!P1 ST.E.128 desc[UR40][R20.64], RZ ;  /* 0x000000ff14009985 */ /* 0x0009e8000c101d28 */
[----:B------:R4:W-:Y:S02]  /*109d0*/  @!P0 ST.E.128 desc[UR40][R14.64], RZ ;  /* 0x000000ff0e008985 */ /* 0x0009e4000c101d28 */
.L_x_9817:
[----:B------:R-:W-:Y:S05]  /*109e0*/  BSYNC B1 ;  /* 0x0000000000017941 */ /* 0x000fea0003800000 */
.L_x_9816:
[----:B------:R-:W-:-:S03]  /*109f0*/  UMOV UR4, 0xffffffff ;  /* 0xffffffff00047882 */ /* 0x000fc60000000000 */
[----:B------:R-:W-:Y:S05]  /*10a00*/  BRA.DIV UR4, `(.L_x_9818) ;  /* 0x0000007e040c7947 */ /* 0x000fea000b800000 */
[----:B0-----:R0:W0:Y:S04]  /*10a10*/  SHFL.IDX PT, R0, R4, 0x2, 0x181f ;  /* 0x00581f0004007f89 */ /* 0x00102800000e0000 */
[----:B---34-:R3:W4:Y:S02]  /*10a20*/  SHFL.IDX PT, R14, R3, 0x2, 0x181f ;  /* 0x00581f00030e7f89 */ /* 0x01872400000e0000 */
.L_x_9998:
        /* <DEDUP_REMOVED lines=17> */
[----:B----4-:R-:W-:-:S03]  /*10b40*/  @!P3 LEA R10, P5, R213, R14, 0x1 ;  /* 0x0000000ed50ab211 */ /* 0x010fc600078a08ff */
        /* <DEDUP_REMOVED lines=13> */
.L_x_9820:
[----:B------:R-:W-:Y:S05]  /*10c20*/  BSYNC B1 ;  /* 0x0000000000017941 */ /* 0x000fea0003800000 */
.L_x_9819:
[----:B------:R-:W-:-:S03]  /*10c30*/  UMOV UR4, 0xffffffff ;  /* 0xffffffff00047882 */ /* 0x000fc60000000000 */
[----:B------:R-:W-:Y:S05]  /*10c40*/  BRA.DIV UR4, `(.L_x_9821) ;  /* 0x0000007a04c47947 */ /* 0x000fea000b800000 */
[----:B0-----:R0:W0:Y:S04]  /*10c50*/  SHFL.IDX PT, R0, R4, 0x3, 0x181f ;  /* 0x00781f0004007f89 */ /* 0x00102800000e0000 */
[----:B----4-:R4:W0:Y:S02]  /*10c60*/  SHFL.IDX PT, R14, R3, 0x3, 0x181f ;  /* 0x00781f00030e7f89 */ /* 0x01082400000e0000 */
.L_x_10002:
[----:B--234-:R-:W-:-:S05]  /*10c70*/  VIADD R3, R7, 0x60 ;  /* 0x0000006007037836 */ /* 0x01cfca0000000000 */
[----:B------:R-:W-:-:S13]  /*10c80*/  ISETP.GE.AND P0, PT, R3, R8, PT ;  /* 0x000000080300720c */ /* 0x000fda0003f06270 */
[----:B------:R-:W-:Y:S05]  /*10c90*/  @P0 BRA `(.L_x_9808) ;  /* 0x00000000006c0947 */ /* 0x000fea0003800000 */
[C---:B------:R-:W-:Y:S01]  /*10ca0*/  VIADD R15, R213.reuse, 0x40 ;  /* 0x00000040d50f7836 */ /* 0x040fe20000000000 */
[----:B------:R-:W-:Y:S01]  /*10cb0*/  ULDC UR4, c[0x0][0xac8] ;  /* 0x0002b20000047ab9 */ /* 0x000fe20000000800 */
[C---:B------:R-:W-:Y:S01]  /*10cc0*/  VIADD R12, R213.reuse, 0x80 ;  /* 0x00000080d50c7836 */ /* 0x040fe20000000000 */
[C---:B------:R-:W-:Y:S01]  /*10cd0*/  ISETP.GE.AND P3, PT, R213.reuse, UR4, PT ;  /* 0x00000004d5007c0c */ /* 0x040fe2000bf66270 */
[----:B------:R-:W-:Y:S01]  /*10ce0*/  VIADD R10, R213, 0xc0 ;  /* 0x000000c0d50a7836 */ /* 0x000fe20000000000 */
[----:B------:R-:W-:Y:S01]  /*10cf0*/  ISETP.GE.AND P2, PT, R15, UR4, PT ;  /* 0x000000040f007c0c */ /* 0x000fe2000bf46270 */
[C---:B------:R-:W-:Y:S01]  /*10d00*/  VIADD R20, R213.reuse, 0x40 ;  /* 0x00000040d5147836 */ /* 0x040fe20000000000 */
[----:B------:R-:W-:Y:S01]  /*10d10*/  ISETP.GE.AND P1, PT, R12, UR4, PT ;  /* 0x000000040c007c0c */ /* 0x000fe2000bf26270 */
[C---:B------:R-:W-:Y:S01]  /*10d20*/  VIADD R13, R213.reuse, 0x80 ;  /* 0x00000080d50d7836 */ /* 0x040fe20000000000 */
[----:B------:R-:W-:Y:S01]  /*10d30*/  ISETP.GE.AND P0, PT, R10, UR4, PT ;  /* 0x000000040a007c0c */ /* 0x000fe2000bf06270 */
[----:B------:R-:W-:Y:S01]  /*10d40*/  VIADD R11, R213, 0xc0 ;  /* 0x000000c0d50b7836 */ /* 0x000fe20000000000 */
[----:B------:R-:W-:-:S02]  /*10d50*/  SHF.R.S32.HI R9, RZ, 0x1f, R213 ;  /* 0x0000001fff097819 */ /* 0x000fc400000114d5 */
[----:B------:R-:W-:Y:S02]  /*10d60*/  SHF.R.S32.HI R20, RZ, 0x1f, R20 ;  /* 0x0000001fff147819 */ /* 0x000fe40000011414 */
[----:B------:R-:W-:Y:S02]  /*10d70*/  SHF.R.S32.HI R13, RZ, 0x1f, R13 ;  /* 0x0000001fff0d7819 */ /* 0x000fe4000001140d */
[-C--:B0-----:R-:W-:Y:S02]  /*10d80*/  @!P3 LEA R4, P5, R213, R14.reuse, 0x1 ;  /* 0x0000000ed504b211 */ /* 0x081fe400078a08ff */
[----:B------:R-:W-:Y:S02]  /*10d90*/  @!P2 LEA R6, P4, R15, R14, 0x1 ;  /* 0x0000000e0f06a211 */ /* 0x000fe400078808ff */
[----:B------:R-:W-:Y:S02]  /*10da0*/  @!P3 LEA.HI.X R5, R213, R0, R9, 0x1, P5 ;  /* 0x00000000d505b211 */ /* 0x000fe400028f0c09 */
[----:B------:R-:W-:-:S02]  /*10db0*/  @!P1 LEA R8, P5, R12, R14, 0x1 ;  /* 0x0000000e0c089211 */ /* 0x000fc400078a08ff */
[----:B------:R-:W-:Y:S01]  /*10dc0*/  @!P2 LEA.HI.X R7, R15, R0, R20, 0x1, P4 ;  /* 0x000000000f07a211 */ /* 0x000fe200020f0c14 */
[----:B------:R2:W-:Y:S01]  /*10dd0*/  @!P3 ST.E.128 desc[UR40][R4.64], RZ ;  /* 0x000000ff0400b985 */ /* 0x0005e2000c101d28 */
[----:B------:R-:W-:Y:S02]  /*10de0*/  SHF.R.S32.HI R11, RZ, 0x1f, R11 ;  /* 0x0000001fff0b7819 */ /* 0x000fe4000001140b */
[----:B------:R-:W-:Y:S01]  /*10df0*/  @!P0 LEA R14, P4, R10, R14, 0x1 ;  /* 0x0000000e0a0e8211 */ /* 0x000fe200078808ff */
[----:B------:R2:W-:Y:S01]  /*10e00*/  @!P2 ST.E.128 desc[UR40][R6.64], RZ ;  /* 0x000000ff0600a985 */ /* 0x0005e2000c101d28 */
[-C--:B------:R-:W-:Y:S02]  /*10e10*/  @!P1 LEA.HI.X R9, R12, R0.reuse, R13, 0x1, P5 ;  /* 0x000000000c099211 */ /* 0x080fe400028f0c0d */
[----:B------:R-:W-:-:S03]  /*10e20*/  @!P0 LEA.HI.X R15, R10, R0, R11, 0x1, P4 ;  /* 0x000000000a0f8211 */ /* 0x000fc600020f0c0b */
[----:B------:R2:W-:Y:S04]  /*10e30*/  @!P1 ST.E.128 desc[UR40][R8.64], RZ ;  /* 0x000000ff08009985 */ /* 0x0005e8000c101d28 */
[----:B------:R2:W-:Y:S02]  /*10e40*/  @!P0 ST.E.128 desc[UR40][R14.64], RZ ;  /* 0x000000ff0e008985 */ /* 0x0005e4000c101d28 */
.L_x_9808:
[----:B------:R-:W-:Y:S05]  /*10e50*/  BSYNC B0 ;  /* 0x0000000000007941 */ /* 0x000fea0003800000 */
.L_x_9799:
[----:B------:R-:W-:Y:S02]  /*10e60*/  ULDC UR4, c[0x0][0xc3c] ;  /* 0x00030f0000047ab9 */ /* 0x000fe40000000800 */
[----:B------:R-:W-:-:S13]  /*10e70*/  ISETP.GE.AND P0, PT, R75, UR4, PT ;  /* 0x000000044b007c0c */ /* 0x000fda000bf06270 */
[----:B------:R-:W-:Y:S05]  /*10e80*/  @!P0 BRA `(.L_x_9822) ;  /* 0xffffff0000a08947 */ /* 0x000fea000383ffff */
[----:B------:R-:W-:Y:S05]  /*10e90*/  BRA `(.L_x_9679) ;  /* 0x0000006400c07947 */ /* 0x000fea0003800000 */
.L_x_9677:
[----:B------:R-:W-:-:S08]  /*10ea0*/  NOP ;  /* 0x0000000000007918 */ /* 0x000fd00000000000 */
[----:B--2---:R-:W0:-:S00]  /*10eb0*/  USETMAXREG.DEALLOC.CTAPOOL 0x28 ;  /* 0x00000028000079c8 */ /* 0x004e0000080e0500 */
        /* <DEDUP_REMOVED lines=14> */
.L_x_9823:
        /* <DEDUP_REMOVED lines=41> */
.L_x_9829:
        /* <DEDUP_REMOVED lines=12> */
.L_x_9828:
[----:B------:R-:W-:Y:S05]  /*112f0*/  BSYNC B0 ;  /* 0x0000000000007941 */ /* 0x000fea0003800000 */
.L_x_9827:
        /* <DEDUP_REMOVED lines=21> */
.L_x_9825:
        /* <DEDUP_REMOVED lines=15> */
.L_x_9830:
        /* <DEDUP_REMOVED lines=28> */
.L_x_9826:
[----:B------:R-:W-:Y:S02]  /*11700*/  IMAD.MOV.U32 R17, RZ, RZ, RZ ;  /* 0x000000ffff117224 */ /* 0x000fe400078e00ff */
[----:B------:R-:W-:Y:S02]  /*11710*/  IMAD.U32 R16, RZ, RZ, UR6 ;  /* 0x00000006ff107e24 */ /* 0x000fe4000f8e00ff */
[----:B------:R-:W-:-:S07]  /*11720*/  IMAD.MOV.U32 R18, RZ, RZ, RZ ;  /* 0x000000ffff127224 */ /* 0x000fce00078e00ff */
.L_x_9831:
[----:B------:R-:W-:-:S13]  /*11730*/  ISETP.NE.AND P0, PT, R5, RZ, PT ;  /* 0x000000ff0500720c */ /* 0x000fda0003f05270 */
[----:B------:R-:W0:Y:S01]  /*11740*/  @!P0 S2R R3, SR_CgaCtaId ;  /* 0x0000000000038919 */ /* 0x000e220000008800 */
[----:B------:R-:W-:-:S04]  /*11750*/  @!P0 MOV R2, 0x400 ;  /* 0x0000040000028802 */ /* 0x000fc80000000f00 */
[----:B0-----:R-:W-:-:S05]  /*11760*/  @!P0 LEA R2, R3, R2, 0x18 ;  /* 0x0000000203028211 */ /* 0x001fca00078ec0ff */
[----:B------:R1:W-:Y:S01]  /*11770*/  @!P0 STS.128 [R2+0x228d0], R16 ;  /* 0x0228d01002008388 */ /* 0x0003e20000000c00 */
[----:B------:R-:W-:Y:S06]  /*11780*/  BAR.ARV 0x5, 0x180 ;  /* 0x0146000000007b1d */ /* 0x000fec0000002000 */
.L_x_9824:
[----:B------:R2:W-:Y:S01]  /*11790*/  STL [R1+0x28], RZ ;  /* 0x000028ff01007387 */ /* 0x0005e20000100800 */
[----:B------:R-:W-:Y:S01]  /*117a0*/  ULDC UR4, c[0x0][0xc3c] ;  /* 0x00030f0000047ab9 */ /* 0x000fe20000000800 */
[----:B------:R-:W-:Y:S01]  /*117b0*/  IMAD.MOV.U32 R26, RZ, RZ, 0x1 ;  /* 0x00000001ff1a7424 */ /* 0x000fe200078e00ff */
[----:B0-----:R-:W-:Y:S01]  /*117c0*/  ISETP.GE.AND P0, PT, R19, UR4, PT ;  /* 0x0000000413007c0c */ /* 0x001fe2000bf06270 */
[----:B------:R-:W-:-:S12]  /*117d0*/  IMAD.MOV.U32 R25, RZ, RZ, RZ ;  /* 0x000000ffff197224 */ /* 0x000fd800078e00ff */
[----:B--2---:R-:W-:Y:S05]  /*117e0*/  @P0 BRA `(.L_x_9832) ;  /* 0x0000005800900947 */ /* 0x004fea0003800000 */
[----:B------:R-:W2:Y:S01]  /*117f0*/  LDL R4, [R1] ;  /* 0x0000000001047983 */ /* 0x000ea20000100800 */
        /* <DEDUP_REMOVED lines=21> */
[----:B------:R-:W-:-:S03]  /*11950*/  LOP3.LUT R2, R2, 0xc0, RZ, 0xfc, !PT ;  /* 0x000000c002027812 */ /* 0x000fc600078efcff */
[----:B------:R-:W-:-:S04]  /*11960*/  IMAD.U32 R22, RZ, RZ, UR4 ;  /* 0x00000004ff167e24 */ /* 0x000fc8000f8e00ff */
[----:B------:R-:W-:Y:S01]  /*11970*/  IMAD R0, R30, 0x2, R22 ;  /* 0x000000021e007824 */ /* 0x000fe200078e0216 */
[----:B--2---:R-:W-:-:S05]  /*11980*/  LOP3.LUT R4, R4, 0x2, RZ, 0xfc, !PT ;  /* 0x0000000204047812 */ /* 0x004fca00078efcff */
[----:B------:R0:W-:Y:S04]  /*11990*/  STL [R1+0x40], R4 ;  /* 0x0000400401007387 */ /* 0x0001e80000100800 */
[----:B------:R0:W-:Y:S04]  /*119a0*/  STL [R1+0x28], RZ ;  /* 0x000028ff01007387 */ /* 0x0001e80000100800 */
[----:B------:R0:W-:Y:S02]  /*119b0*/  STL [R1+0x8], R0 ;  /* 0x0000080001007387 */ /* 0x0001e40000100800 */
.L_x_9931:
[----:B-1----:R-:W1:Y:S02]  /*119c0*/  LDC.64 R2, c[0x0][0xc88] ;  /* 0x00032200ff027b82 */ /* 0x002e640000000a00 */
[----:B-1----:R-:W-:-:S05]  /*119d0*/  IMAD.WIDE R2, R19, 0x4, R2 ;  /* 0x0000000413027825 */ /* 0x002fca00078e0202 */
[----:B------:R-:W0:Y:S01]  /*119e0*/  LDG.E R35, desc[UR40][R2.64] ;  /* 0x0000002802237981 */ /* 0x000e22000c1e1900 */
[----:B------:R-:W-:Y:S05]  /*119f0*/  YIELD ;  /* 0x0000000000007946 */ /* 0x000fea0003800000 */
[----:B------:R-:W-:Y:S01]  /*11a00*/  ULDC.64 UR4, c[0x0][0xa28] ;  /* 0x00028a0000047ab9 */ /* 0x000fe20000000a00 */
[----:B------:R-:W-:Y:S01]  /*11a10*/  IMAD.MOV.U32 R31, RZ, RZ, RZ ;  /* 0x000000ffff1f7224 */ /* 0x000fe200078e00ff */
[----:B------:R-:W-:Y:S01]  /*11a20*/  ISETP.NE.U32.AND P0, PT, RZ, UR4, PT ;  /* 0x00000004ff007c0c */ /* 0x000fe2000bf05070 */
[----:B------:R-:W-:Y:S01]  /*11a30*/  IMAD.MOV.U32 R6, RZ, RZ, RZ ;  /* 0x000000ffff067224 */ /* 0x000fe200078e00ff */
[----:B------:R-:W-:Y:S01]  /*11a40*/  ULDC.64 UR8, c[0x0][0xa18] ;  /* 0x0002860000087ab9 */ /* 0x000fe20000000a00 */
        /* <DEDUP_REMOVED lines=19> */
[----:B--23--:R-:W-:-:S03]  /*11b80*/  IADD3 R4, P4, R28, UR6, RZ ;  /* 0x000000061c047c10 */ /* 0x00cfc6000ff9e0ff */
        /* <DEDUP_REMOVED lines=20> */
[----:B----4-:R-:W-:Y:S05]  /*11cd0*/  @P2 BRA `(.L_x_9833) ;  /* 0x0000000000142947 */ /* 0x010fea0003800000 */
[----:B------:R-:W-:Y:S05]  /*11ce0*/  @!P0 BRA `(.L_x_9833) ;  /* 0x0000000000108947 */ /* 0x000fea0003800000 */
[----:B0-----:R-:W2:Y:S04]  /*11cf0*/  LDG.E R8, desc[UR40][R2.64] ;  /* 0x0000002802087981 */ /* 0x001ea8000c1e1900 */
[----:B------:R-:W2:Y:S02]  /*11d00*/  LDG.E R9, desc[UR40][R2.64+0x4] ;  /* 0x0000042802097981 */ /* 0x000ea4000c1e1900 */
[----:B--2---:R-:W-:-:S05]  /*11d10*/  IMAD.IADD R2, R9, 0x1, -R8 ;  /* 0x0000000109027824 */ /* 0x004fca00078e0a08 */
[----:B------:R1:W-:Y:S02]  /*11d20*/  STL [R1+0x20], R2 ;  /* 0x0000200201007387 */ /* 0x0003e40000100800 */
.L_x_9833:
        /* <DEDUP_REMOVED lines=9> */
.L_x_9834:
        /* <DEDUP_REMOVED lines=9> */
.L_x_9835:
[----:B-12---:R-:W2:Y:S04]  /*11e50*/  @P1 LDG.E R2, desc[UR40][R4.64] ;  /* 0x0000002804021981 */ /* 0x006ea8000c1e1900 */
[----:B------:R-:W2:Y:S01]  /*11e60*/  @P1 LDG.E R3, desc[UR40][R4.64+0x4] ;  /* 0x0000042804031981 */ /* 0x000ea2000c1e1900 */
[----:B-----5:R-:W-:Y:S01]  /*11e70*/  IMAD.IADD R7, R7, 0x1, -R31 ;  /* 0x0000000107077824 */ /* 0x020fe200078e0a1f */
[----:B------:R-:W-:Y:S01]  /*11e80*/  BSSY B0, `(.L_x_9836) ;  /* 0x0000138000007945 */ /* 0x000fe20003800000 */
[----:B--2---:R-:W-:-:S05]  /*11e90*/  @P1 IMAD.IADD R6, R3, 0x1, -R2 ;  /* 0x0000000103061824 */ /* 0x004fca00078e0a02 */
[----:B0-----:R-:W-:-:S05]  /*11ea0*/  IADD3 R8, R7, R6, RZ ;  /* 0x0000000607087210 */ /* 0x001fca0007ffe0ff */
[----:B------:R-:W-:Y:S01]  /*11eb0*/  VIADD R2, R8, 0x5f ;  /* 0x0000005f08027836 */ /* 0x000fe20000000000 */
[----:B------:R-:W-:Y:S03]  /*11ec0*/  STL [R1+0x4], R8 ;  /* 0x0000040801007387 */ /* 0x000fe60000100800 */
[----:B------:R-:W-:-:S05]  /*11ed0*/  IMAD.HI R2, R2, 0x2aaaaaab, RZ ;  /* 0x2aaaaaab02027827 */ /* 0x000fca00078e02ff */
[----:B------:R-:W-:-:S04]  /*11ee0*/  SHF.R.U32.HI R3, RZ, 0x1f, R2 ;  /* 0x0000001fff037819 */ /* 0x000fc80000011602 */
[----:B------:R-:W-:-:S05]  /*11ef0*/  LEA.HI.SX32 R4, R2, R3, 0x1c ;  /* 0x0000000302047211 */ /* 0x000fca00078fe2ff */
[--C-:B------:R-:W-:Y:S01]  /*11f00*/  IMAD R2, R4, 0x60, -R7.reuse ;  /* 0x0000006004027824 */ /* 0x100fe200078e0a07 */
[----:B------:R0:W-:Y:S01]  /*11f10*/  STL [R1+0x2c], R4 ;  /* 0x00002c0401007387 */ /* 0x0001e20000100800 */
[----:B------:R-:W-:-:S03]  /*11f20*/  IMAD.MOV R7, RZ, RZ, -R7 ;  /* 0x000000ffff077224 */ /* 0x000fc600078e0a07 */
[----:B------:R-:W-:Y:S02]  /*11f30*/  VIMNMX R2, R2, R6, PT ;  /* 0x0000000602027248 */ /* 0x000fe40003fe0100 */
[----:B------:R-:W-:-:S04]  /*11f40*/  VIMNMX R7, RZ, R7, !PT ;  /* 0x00000007ff077248 */ /* 0x000fc80007fe0100 */
[----:B------:R-:W-:-:S13]  /*11f50*/  ISETP.GT.AND P0, PT, R2, R7, PT ;  /* 0x000000070200720c */ /* 0x000fda0003f04270 */
[----:B0-----:R-:W-:Y:S02]  /*11f60*/  @P0 VIADD R4, R2, 0x5f ;  /* 0x0000005f02040836 */ /* 0x001fe40000000000 */
        /* <DEDUP_REMOVED lines=16> */
.L_x_10005:
[----:B-1----:R-:W-:Y:S02]  /*12070*/  ISETP.NE.AND P0, PT, R14, RZ, PT ;  /* 0x000000ff0e00720c */ /* 0x002fe40003f05270 */
[----:B------:R-:W-:-:S11]  /*12080*/  PLOP3.LUT P6, PT, PT, PT, PT, 0x8, 0x0 ;  /* 0x000000000000781c */ /* 0x000fd60003fce170 */
[----:B------:R-:W-:Y:S05]  /*12090*/  @P0 BRA `(.L_x_9839) ;  /* 0x00000000000c0947 */ /* 0x000fea0003800000 */
[----:B------:R-:W-:-:S03]  /*120a0*/  UMOV UR4, 0xffffffff ;  /* 0xffffffff00047882 */ /* 0x000fc60000000000 */
[----:B------:R-:W-:Y:S05]  /*120b0*/  BRA.DIV UR4, `(.L_x_9840) ;  /* 0x0000006a04247947 */ /* 0x000fea000b800000 */
[----:B------:R-:W-:-:S13]  /*120c0*/  ELECT P6, URZ, PT ;  /* 0x00000000003f782f */ /* 0x000fda00038c0000 */
.L_x_9839:
        /* <DEDUP_REMOVED lines=9> */
.L_x_10008:
[----:B------:R-:W-:Y:S05]  /*12160*/  BSYNC B1 ;  /* 0x0000000000017941 */ /* 0x000fea0003800000 */
.L_x_9841:
[----:B------:R-:W-:Y:S04]  /*12170*/  BSSY B1, `(.L_x_9843) ;  /* 0x000007b000017945 */ /* 0x000fe80003800000 */
[----:B------:R-:W-:Y:S05]  /*12180*/  @!P6 BRA `(.L_x_9844) ;  /* 0x0000000400e4e947 */ /* 0x000fea0003800000 */
[----:B0-----:R-:W-:Y:S01]  /*12190*/  IMAD R3, R24, 0x8, R22 ;  /* 0x0000000818037824 */ /* 0x001fe200078e0216 */
[----:B------:R-:W-:Y:S01]  /*121a0*/  SHF.L.U32 R6, R27, 0x1f, RZ ;  /* 0x0000001f1b067819 */ /* 0x000fe200000006ff */
[----:B------:R-:W0:Y:S01]  /*121b0*/  S2R R7, SR_TID.X ;  /* 0x0000000000077919 */ /* 0x000e220000002100 */
[----:B------:R-:W-:Y:S02]  /*121c0*/  BSSY B2, `(.L_x_9845) ;  /* 0x0000005000027945 */ /* 0x000fe40003800000 */
[----:B------:R-:W1:Y:S01]  /*121d0*/  SYNCS.PHASECHK.TRANS64.TRYWAIT P0, [R3+URZ+0x228a0], R6 ;  /* 0x0228a006030075a7 */ /* 0x000e62000800017f */
[----:B0-----:R-:W-:-:S04]  /*121e0*/  LOP3.LUT R7, R7, 0x7f, RZ, 0xc0, !PT ;  /* 0x0000007f07077812 */ /* 0x001fc800078ec0ff */
[----:B------:R-:W-:Y:S01]  /*121f0*/  ISETP.NE.AND P1, PT, R7, RZ, PT ;  /* 0x000000ff0700720c */ /* 0x000fe20003f25270 */
[----:B-1----:R-:W-:-:S12]  /*12200*/  @!P0 BRA `(.L_x_9846) ;  /* 0x0000006800048947 */ /* 0x002fd80003800000 */
.L_x_10009:
[----:B------:R-:W-:Y:S05]  /*12210*/  BSYNC B2 ;  /* 0x0000000000027941 */ /* 0x000fea0003800000 */
.L_x_9845:
        /* <DEDUP_REMOVED lines=9> */
.L_x_9848:
[----:B------:R-:W-:Y:S05]  /*122b0*/  BSYNC B2 ;  /* 0x0000000000027941 */ /* 0x000fea0003800000 */
.L_x_9847:
        /* <DEDUP_REMOVED lines=12> */
.L_x_9849:
        /* <DEDUP_REMOVED lines=13> */
.L_x_10010:
[----:B------:R-:W-:Y:S05]  /*12450*/  BSYNC B2 ;  /* 0x0000000000027941 */ /* 0x000fea0003800000 */
.L_x_9850:
        /* <DEDUP_REMOVED lines=11> */
.L_x_9853:
[----:B------:R-:W-:Y:S05]  /*12510*/  BSYNC B2 ;  /* 0x0000000000027941 */ /* 0x000fea0003800000 */
.L_x_9852:
        /* <DEDUP_REMOVED lines=9> */
.L_x_9854:
        /* <DEDUP_REMOVED lines=15> */
.L_x_9855:
        /* <DEDUP_REMOVED lines=15> */
.L_x_9856:
        /* <DEDUP_REMOVED lines=15> */
.L_x_9857:
        /* <DEDUP_REMOVED lines=10> */
.L_x_9844:
[----:B------:R-:W-:Y:S05]  /*12920*/  BSYNC B1 ;  /* 0x0000000000017941 */ /* 0x000fea0003800000 */
.L_x_9843:
        /* <DEDUP_REMOVED lines=9> */
.L_x_9873:
[----:B------:R-:W-:Y:S05]  /*129c0*/  YIELD ;  /* 0x0000000000007946 */ /* 0x000fea0003800000 */
[----:B------:R-:W-:Y:S04]  /*129d0*/  BSSY B1, `(.L_x_9858) ;  /* 0x000007a000017945 */ /* 0x000fe80003800000 */
[----:B------:R-:W-:Y:S05]  /*129e0*/  @!P6 BRA `(.L_x_9859) ;  /* 0x0000000400e0e947 */ /* 0x000fea0003800000 */
[----:B------:R-:W-:Y:S01]  /*129f0*/  IMAD R6, R24, 0x8, R22 ;  /* 0x0000000818067824 */ /* 0x000fe200078e0216 */
[----:B------:R-:W-:Y:S01]  /*12a00*/  SHF.L.U32 R2, R27, 0x1f, RZ ;  /* 0x0000001f1b027819 */ /* 0x000fe200000006ff */
[----:B0-----:R-:W0:Y:S01]  /*12a10*/  S2R R3, SR_TID.X ;  /* 0x0000000000037919 */ /* 0x001e220000002100 */
[----:B------:R-:W-:Y:S02]  /*12a20*/  BSSY B2, `(.L_x_9860) ;  /* 0x0000005000027945 */ /* 0x000fe40003800000 */
[----:B------:R-:W1:Y:S01]  /*12a30*/  SYNCS.PHASECHK.TRANS64.TRYWAIT P1, [R6+URZ+0x228a0], R2 ;  /* 0x0228a002060075a7 */ /* 0x000e62000802017f */
[----:B0-----:R-:W-:-:S04]  /*12a40*/  LOP3.LUT R3, R3, 0x7f, RZ, 0xc0, !PT ;  /* 0x0000007f03037812 */ /* 0x001fc800078ec0ff */
[----:B------:R-:W-:Y:S01]  /*12a50*/  ISETP.NE.AND P2, PT, R3, RZ, PT ;  /* 0x000000ff0300720c */ /* 0x000fe20003f45270 */
[----:B-1----:R-:W-:-:S12]  /*12a60*/  @!P1 BRA `(.L_x_9861) ;  /* 0x0000006000149947 */ /* 0x002fd80003800000 */
.L_x_10011:
[----:B------:R-:W-:Y:S05]  /*12a70*/  BSYNC B2 ;  /* 0x0000000000027941 */ /* 0x000fea0003800000 */
.L_x_9860:
        /* <DEDUP_REMOVED lines=9> */
.L_x_9863:
[----:B------:R-:W-:Y:S05]  /*12b10*/  BSYNC B2 ;  /* 0x0000000000027941 */ /* 0x000fea0003800000 */
.L_x_9862:
[----:B------:R-:W-:Y:S01]  /*12b20*/  IMAD.MOV.U32 R10, RZ, RZ, RZ ;  /* 0x000000ffff0a7224 */ /* 0x000fe200078e00ff */
[----:B------:R-:W-:Y:S01]  /*12b30*/  UIADD3 UR4, UP0, UR38, 0x570, URZ ;  /* 0x0000057026047890 */ /* 0x000fe2000ff1e03f */
[----:B------:R-:W-:Y:S01]  /*12b40*/  IMAD R3, R24, 0x3000, R22 ;  /* 0x0000300018037824 */ /* 0x000fe200078e0216 */
[----:B------:R-:W-:Y:S01]  /*12b50*/  PLOP3.LUT P1, PT, PT, PT, PT, 0x80, 0x0 ;  /* 0x000000000000781c */ /* 0x000fe20003f2f070 */
[----:B------:R-:W-:Y:S01]  /*12b60*/  IMAD R8, R9, 0x60, R0 ;  /* 0x0000006009087824 */ /* 0x000fe200078e0200 */
[----:B------:R-:W-:Y:S01]  /*12b70*/  R2UR UR10, R10 ;  /* 0x000000000a0a72ca */ /* 0x000fe200000e0000 */
[----:B------:R-:W-:Y:S01]  /*12b80*/  VIADD R3, R3, 0x1c400 ;  /* 0x0001c40003037836 */ /* 0x000fe20000000000 */
[----:B------:R-:W-:Y:S01]  /*12b90*/  IADD3 R7, R6, 0x22890, RZ ;  /* 0x0002289006077810 */ /* 0x000fe20007ffe0ff */
[----:B------:R-:W-:Y:S01]  /*12ba0*/  UIADD3.X UR5, URZ, UR39, URZ, UP0, !UPT ;  /* 0x000000273f057290 */ /* 0x000fe200087fe43f */
[----:B------:R-:W-:Y:S01]  /*12bb0*/  UMOV UR6, 0x0 ;  /* 0x0000000000067882 */ /* 0x000fe20000000000 */
[----:B------:R-:W-:-:S10]  /*12bc0*/  UMOV UR7, 0x12f00000 ;  /* 0x12f0000000077882 */ /* 0x000fd40000000000 */
.L_x_9864:
        /* <DEDUP_REMOVED lines=13> */
.L_x_10012:
[----:B------:R-:W-:Y:S05]  /*12ca0*/  BSYNC B2 ;  /* 0x0000000000027941 */ /* 0x000fea0003800000 */
.L_x_9865:
        /* <DEDUP_REMOVED lines=11> */
.L_x_9868:
[----:B------:R-:W-:Y:S05]  /*12d60*/  BSYNC B2 ;  /* 0x0000000000027941 */ /* 0x000fea0003800000 */
.L_x_9867:
        /* <DEDUP_REMOVED lines=9> */
.L_x_9869:
        /* <DEDUP_REMOVED lines=15> */
.L_x_9870:
        /* <DEDUP_REMOVED lines=15> */
.L_x_9871:
        /* <DEDUP_REMOVED lines=15> */
.L_x_9872:
        /* <DEDUP_REMOVED lines=10> */
.L_x_9859:
[----:B------:R-:W-:Y:S05]  /*13170*/  BSYNC B1 ;  /* 0x0000000000017941 */ /* 0x000fea0003800000 */
.L_x_9858:
        /* <DEDUP_REMOVED lines=8> */
.L_x_9837:
[----:B------:R-:W-:Y:S05]  /*13200*/  BSYNC B0 ;  /* 0x0000000000007941 */ /* 0x000fea0003800000 */
.L_x_9836:
[----:B------:R-:W2:Y:S01]  /*13210*/  LDL R34, [R1+0x4] ;  /* 0x0000040001227983 */ /* 0x000ea20000100800 */
        /* <DEDUP_REMOVED lines=22> */
.L_x_9875:
        /* <DEDUP_REMOVED lines=9> */
[----:B0-----:R-:W0:Y:S01]  /*13410*/  LDC.64 R2, c[0x4][R2] ;  /* 0x0100000002027b82 */ /* 0x001e220000000a00 */
        /* <DEDUP_REMOVED lines=10> */
.L_x_9878:
[----:B------:R-:W-:Y:S05]  /*134c0*/  BSYNC B6 ;  /* 0x0000000000067941 */ /* 0x000fea0003800000 */
.L_x_9877:
        /* <DEDUP_REMOVED lines=20> */
.L_x_9881:
        /* <DEDUP_REMOVED lines=15> */
.L_x_9880:
[----:B------:R-:W-:Y:S05]  /*13700*/  BSYNC B6 ;  /* 0x0000000000067941 */ /* 0x000fea0003800000 */
.L_x_9879:
[----:B------:R-:W2:Y:S01]  /*13710*/  LDL R21, [R1+0x2c] ;  /* 0x00002c0001157983 */ /* 0x000ea20000100800 */
[----:B------:R-:W-:Y:S01]  /*13720*/  ULDC.64 UR4, c[0x0][0x9f8] ;  /* 0x00027e0000047ab9 */ /* 0x000fe20000000a00 */
[----:B------:R-:W1:Y:S01]  /*13730*/  LDC R9, c[0x0][0x430] ;  /* 0x00010c00ff097b82 */ /* 0x000e620000000800 */
[----:B------:R-:W-:Y:S01]  /*13740*/  ISETP.NE.U32.AND P0, PT, RZ, UR4, PT ;  /* 0x00000004ff007c0c */ /* 0x000fe2000bf05070 */
[----:B------:R-:W3:Y:S03]  /*13750*/  S2R R20, SR_TID.X ;  /* 0x0000000000147919 */ /* 0x000ee60000002100 */
[----:B------:R-:W-:-:S13]  /*13760*/  ISETP.NE.AND.EX P0, PT, RZ, UR5, PT, P0 ;  /* 0x00000005ff007c0c */ /* 0x000fda000bf05300 */
[----:B------:R-:W-:Y:S01]  /*13770*/  @P0 IADD3 R2, P1, R28, UR4, RZ ;  /* 0x000000041c020c10 */ /* 0x000fe2000ff3e0ff */
[----:B------:R-:W-:Y:S01]  /*13780*/  IMAD.MOV.U32 R36, RZ, RZ, RZ ;  /* 0x000000ffff247224 */ /* 0x000fe200078e00ff */
[----:B------:R-:W4:Y:S01]  /*13790*/  S2R R10, SR_TID.X ;  /* 0x00000000000a7919 */ /* 0x000f220000002100 */
[----:B------:R-:W-:Y:S01]  /*137a0*/  ULDC UR4, c[0x0][0x2f4] ;  /* 0x0000bd0000047ab9 */ /* 0x000fe20000000800 */
[----:B0-----:R-:W-:Y:S01]  /*137b0*/  @P0 IADD3.X R3, R32, UR5, RZ, P1, !PT ;  /* 0x0000000520030c10 */ /* 0x001fe20008ffe4ff */
[----:B------:R-:W-:-:S04]  /*137c0*/  ULDC UR5, c[0x0][0x320] ;  /* 0x0000c80000057ab9 */ /* 0x000fc80000000800 */
[----:B------:R0:W2:Y:S01]  /*137d0*/  @P0 LDG.E R29, desc[UR40][R2.64] ;  /* 0x00000028021d0981 */ /* 0x0000a2000c1e1900 */
[----:B---3--:R-:W-:-:S04]  /*137e0*/  LOP3.LUT R20, R20, 0x7f, RZ, 0xc0, !PT ;  /* 0x0000007f14147812 */ /* 0x008fc800078ec0ff */
[----:B------:R-:W-:Y:S02]  /*137f0*/  SHF.R.U32.HI R33, RZ, 0x3, R20 ;  /* 0x00000003ff217819 */ /* 0x000fe40000011614 */
[----:B------:R-:W3:Y:S01]  /*13800*/  S2R R20, SR_TID.X ;  /* 0x0000000000147919 */ /* 0x000ee20000002100 */
[----:B-1----:R-:W-:-:S13]  /*13810*/  ISETP.NE.AND P1, PT, R9, 0x1, PT ;  /* 0x000000010900780c */ /* 0x002fda0003f25270 */
[----:B------:R-:W1:Y:S08]  /*13820*/  @P1 LDC R0, c[0x0][0x434] ;  /* 0x00010d00ff001b82 */ /* 0x000e700000000800 */
[----:B0-----:R-:W0:Y:S01]  /*13830*/  @P1 LDC R2, c[0x0][0x438] ;  /* 0x00010e00ff021b82 */ /* 0x001e220000000800 */
[----:B---3--:R-:W-:-:S05]  /*13840*/  IMAD.SHL.U32 R20, R20, 0x10, RZ ;  /* 0x0000001014147824 */ /* 0x008fca00078e00ff */
[----:B------:R-:W-:Y:S01]  /*13850*/  LOP3.LUT R20, R33, 0x70, R20, 0xf8, !PT ;  /* 0x0000007021147812 */ /* 0x000fe200078ef814 */
[----:B----4-:R-:W-:-:S05]  /*13860*/  IMAD.SHL.U32 R10, R10, 0x8, RZ ;  /* 0x000000080a0a7824 */ /* 0x010fca00078e00ff */
[----:B------:R-:W-:Y:S02]  /*13870*/  LOP3.LUT R10, R10, 0x38, RZ, 0xc0, !PT ;  /* 0x000000380a0a7812 */ /* 0x000fe400078ec0ff */
[----:B------:R-:W-:Y:S01]  /*13880*/  LOP3.LUT R23, R23, 0xffffffdf, RZ, 0xc0, !PT ;  /* 0xffffffdf17177812 */ /* 0x000fe200078ec0ff */
[----:B------:R-:W-:Y:S01]  /*13890*/  UMOV UR6, 0xffffffff ;  /* 0xffffffff00067882 */ /* 0x000fe20000000000 */
[----:B--2---:R-:W-:-:S04]  /*138a0*/  VIADD R8, R21, 0xffffffff ;  /* 0xffffffff15087836 */ /* 0x004fc80000000000 */
[----:B------:R-:W-:-:S05]  /*138b0*/  IMAD R4, R8, 0x60, R20 ;  /* 0x0000006008047824 */ /* 0x000fca00078e0214 */
[C---:B------:R-:W-:Y:S01]  /*138c0*/  ISETP.GE.AND P0, PT, R4.reuse, R34, PT ;  /* 0x000000220400720c */ /* 0x040fe20003f06270 */
[----:B------:R-:W-:-:S03]  /*138d0*/  IMAD.IADD R37, R4, 0x1, R31 ;  /* 0x0000000104257824 */ /* 0x000fc600078e021f */
[----:B------:R-:W-:Y:S01]  /*138e0*/  ISETP.GT.U32.OR P0, PT, R20, 0x5f, P0 ;  /* 0x0000005f1400780c */ /* 0x000fe20000704470 */
[----:B-1----:R-:W-:-:S04]  /*138f0*/  @P1 IMAD.HI.U32 R3, R37, R0, RZ ;  /* 0x0000000025031227 */ /* 0x002fc800078e00ff */
[----:B------:R-:W-:Y:S01]  /*13900*/  IMAD.MOV.U32 R0, RZ, RZ, R37 ;  /* 0x000000ffff007224 */ /* 0x000fe200078e0025 */
[----:B0-----:R-:W-:-:S07]  /*13910*/  @P1 SHF.R.U32.HI R0, RZ, R2, R3 ;  /* 0x00000002ff001219 */ /* 0x001fce0000011603 */
[----:B------:R-:W0:Y:S08]  /*13920*/  @!P0 LDC.64 R2, c[0x0][0x428] ;  /* 0x00010a00ff028b82 */ /* 0x000e300000000a00 */
[----:B------:R-:W1:Y:S01]  /*13930*/  @!P0 LDC.64 R4, c[0x0][0x418] ;  /* 0x00010600ff048b82 */ /* 0x000e620000000a00 */
[--C-:B------:R-:W-:Y:S01]  /*13940*/  @!P0 SHF.R.S32.HI R7, RZ, 0x1f, R0.reuse ;  /* 0x0000001fff078819 */ /* 0x100fe20000011400 */
[----:B------:R-:W-:Y:S01]  /*13950*/  @!P0 IMAD.MOV.U32 R6, RZ, RZ, R0 ;  /* 0x000000ffff068224 */ /* 0x000fe200078e0000 */
[----:B------:R-:W-:-:S03]  /*13960*/  SHF.R.S32.HI R34, RZ, 0x1f, R29 ;  /* 0x0000001fff227819 */ /* 0x000fc6000001141d */
[----:B0-----:R-:W-:-:S04]  /*13970*/  @!P0 IMAD.WIDE.U32 R6, R29, R2, R6 ;  /* 0x000000021d068225 */ /* 0x001fc800078e0006 */
[----:B------:R-:W-:-:S04]  /*13980*/  @!P0 IMAD R2, R34, R2, RZ ;  /* 0x0000000222028224 */ /* 0x000fc800078e02ff */
[----:B------:R-:W-:Y:S01]  /*13990*/  @!P0 IMAD R3, R29, R3, R2 ;  /* 0x000000031d038224 */ /* 0x000fe200078e0202 */
[----:B-1----:R-:W-:-:S03]  /*139a0*/  @!P0 LEA R4, P1, R6, R4, 0x2 ;  /* 0x0000000406048211 */ /* 0x002fc600078210ff */
[----:B------:R-:W-:-:S05]  /*139b0*/  @!P0 IMAD.IADD R3, R7, 0x1, R3 ;  /* 0x0000000107038824 */ /* 0x000fca00078e0203 */
[----:B------:R-:W-:-:S05]  /*139c0*/  @!P0 LEA.HI.X R5, R6, R5, R3, 0x2, P1 ;  /* 0x0000000506058211 */ /* 0x000fca00008f1403 */
[----:B------:R0:W5:Y:S01]  /*139d0*/  @!P0 LDG.E R36, desc[UR40][R4.64] ;  /* 0x0000002804248981 */ /* 0x000162000c1e1900 */
[----:B------:R-:W-:Y:S02]  /*139e0*/  ISETP.GT.U32.AND P0, PT, R20, 0x5f, PT ;  /* 0x0000005f1400780c */ /* 0x000fe40003f04070 */
[----:B------:R-:W1:Y:S01]  /*139f0*/  S2R R20, SR_TID.X ;  /* 0x0000000000147919 */ /* 0x000e620000002100 */
[----:B------:R-:W-:-:S10]  /*13a00*/  ISETP.GE.AND P1, PT, R10, UR4, PT ;  /* 0x000000040a007c0c */ /* 0x000fd4000bf26270 */
[----:B------:R-:W-:-:S04]  /*13a10*/  @P0 LOP3.LUT R23, R23, 0x20, RZ, 0xfc, !PT ;  /* 0x0000002017170812 */ /* 0x000fc800078efcff */
[----:B------:R-:W-:Y:S01]  /*13a20*/  LOP3.LUT R23, R23, 0xfffffffe, RZ, 0xc0, !PT ;  /* 0xfffffffe17177812 */ /* 0x000fe200078ec0ff */
[----:B-1----:R-:W-:-:S05]  /*13a30*/  IMAD.SHL.U32 R20, R20, 0x8, RZ ;  /* 0x0000000814147824 */ /* 0x002fca00078e00ff */
[----:B------:R-:W-:-:S04]  /*13a40*/  LOP3.LUT R20, R20, 0x38, RZ, 0xc0, !PT ;  /* 0x0000003814147812 */ /* 0x000fc800078ec0ff */
[----:B------:R-:W-:-:S04]  /*13a50*/  LOP3.LUT R11, R20, 0x40, RZ, 0xfc, !PT ;  /* 0x00000040140b7812 */ /* 0x000fc800078efcff */
[----:B------:R-:W-:Y:S02]  /*13a60*/  ISETP.GE.AND P3, PT, R11, UR5, PT ;  /* 0x000000050b007c0c */ /* 0x000fe4000bf66270 */
[----:B------:R-:W-:Y:S02]  /*13a70*/  @P1 LOP3.LUT R23, R23, 0x1, RZ, 0xfc, !PT ;  /* 0x0000000117171812 */ /* 0x000fe400078efcff */
[C---:B------:R-:W-:Y:S02]  /*13a80*/  LOP3.LUT R11, R10.reuse, 0x80, RZ, 0xfc, !PT ;  /* 0x000000800a0b7812 */ /* 0x040fe400078efcff */
[----:B------:R-:W-:Y:S02]  /*13a90*/  LOP3.LUT R23, R23, 0xfffffff7, RZ, 0xc0, !PT ;  /* 0xfffffff717177812 */ /* 0x000fe400078ec0ff */
[----:B------:R-:W-:Y:S02]  /*13aa0*/  ISETP.GE.AND P2, PT, R11, UR5, PT ;  /* 0x000000050b007c0c */ /* 0x000fe4000bf46270 */
[----:B------:R-:W-:-:S03]  /*13ab0*/  ISETP.GE.AND P0, PT, R10, UR5, PT ;  /* 0x000000050a007c0c */ /* 0x000fc6000bf06270 */
[----:B------:R-:W-:-:S04]  /*13ac0*/  @P3 LOP3.LUT R23, R23, 0x8, RZ, 0xfc, !PT ;  /* 0x0000000817173812 */ /* 0x000fc800078efcff */
[----:B------:R-:W-:Y:S02]  /*13ad0*/  LOP3.LUT R23, R23, 0xffffffef, RZ, 0xc0, !PT ;  /* 0xffffffef17177812 */ /* 0x000fe400078ec0ff */
[----:B------:R-:W-:Y:S02]  /*13ae0*/  LOP3.LUT R10, R10, 0xc0, RZ, 0xfc, !PT ;  /* 0x000000c00a0a7812 */ /* 0x000fe400078efcff */
[----:B------:R-:W-:Y:S02]  /*13af0*/  LOP3.LUT R23, R23, 0xfffffffb, RZ, 0xc0, !PT ;  /* 0xfffffffb17177812 */ /* 0x000fe400078ec0ff */
[----:B------:R-:W-:Y:S02]  /*13b00*/  ISETP.GE.AND P1, PT, R10, UR5, PT ;  /* 0x000000050a007c0c */ /* 0x000fe4000bf26270 */
[----:B------:R-:W-:-:S04]  /*13b10*/  @P2 LOP3.LUT R23, R23, 0x4, RZ, 0xfc, !PT ;  /* 0x0000000417172812 */ /* 0x000fc800078efcff */
[----:B------:R-:W-:Y:S01]  /*13b20*/  @P0 LOP3.LUT R23, R23, 0x10, RZ, 0xfc, !PT ;  /* 0x0000001017170812 */ /* 0x000fe200078efcff */
[----:B------:R-:W-:-:S03]  /*13b30*/  IMAD.MOV R0, RZ, RZ, -R0 ;  /* 0x000000ffff007224 */ /* 0x000fc600078e0a00 */
[----:B------:R-:W-:Y:S01]  /*13b40*/  LOP3.LUT R23, R23, 0xfffffffd, RZ, 0xc0, !PT ;  /* 0xfffffffd17177812 */ /* 0x000fe200078ec0ff */
[----:B------:R-:W-:-:S03]  /*13b50*/  IMAD R37, R9, R0, R37 ;  /* 0x0000000009257224 */ /* 0x000fc600078e0225 */
[----:B------:R-:W-:Y:S01]  /*13b60*/  @P1 LOP3.LUT R23, R23, 0x2, RZ, 0xfc, !PT ;  /* 0x0000000217171812 */ /* 0x000fe200078efcff */
[----:B0-----:R-:W-:Y:S06]  /*13b70*/  BRA.DIV UR6, `(.L_x_9882) ;  /* 0x0000004e06f87947 */ /* 0x001fec000b800000 */
.L_x_10015:
[----:B------:R-:W2:Y:S01]  /*13b80*/  LDL R0, [R1+0x40] ;  /* 0x0000400001007983 */ /* 0x000ea20000100800 */
[----:B------:R-:W-:Y:S02]  /*13b90*/  SEL R7, RZ, 0x1, P0 ;  /* 0x00000001ff077807 */ /* 0x000fe40000000000 */
[----:B------:R-:W-:Y:S02]  /*13ba0*/  LOP3.LUT R23, R23, 0xffffffbf, RZ, 0xc0, !PT ;  /* 0xffffffbf17177812 */ /* 0x000fe400078ec0ff */
[----:B------:R-:W-:Y:S02]  /*13bb0*/  SHF.R.S32.HI R28, RZ, 0x1f, R18 ;  /* 0x0000001fff1c7819 */ /* 0x000fe40000011412 */
[----:B--2---:R-:W-:-:S13]  /*13bc0*/  ISETP.NE.AND P0, PT, R0, 0x3, PT ;  /* 0x000000030000780c */ /* 0x004fda0003f05270 */
[----:B------:R-:W-:Y:S01]  /*13bd0*/  @P0 LOP3.LUT R23, R23, 0x40, RZ, 0xfc, !PT ;  /* 0x0000004017170812 */ /* 0x000fe200078efcff */
[----:B------:R-:W-:Y:S06]  /*13be0*/  @!P0 BRA `(.L_x_9883) ;  /* 0x0000000000048947 */ /* 0x000fec0003800000 */
[----:B------:R-:W-:Y:S01]  /*13bf0*/  BPT.TRAP 0x1 ;  /* 0x000000040000795c */ /* 0x000fe20000300000 */
.L_x_9883:
[----:B------:R-:W-:Y:S01]  /*13c00*/  IMAD R32, R25, 0x8, R22 ;  /* 0x0000000819207824 */ /* 0x000fe200078e0216 */
[----:B------:R-:W-:Y:S01]  /*13c10*/  SHF.L.U32 R0, R26, 0x1f, RZ ;  /* 0x0000001f1a007819 */ /* 0x000fe200000006ff */
[----:B------:R-:W-:Y:S03]  /*13c20*/  BSSY B0, `(.L_x_9884) ;  /* 0x0000003000007945 */ /* 0x000fe60003800000 */
[----:B------:R-:W0:Y:S02]  /*13c30*/  SYNCS.PHASECHK.TRANS64.TRYWAIT P0, [R32+URZ+0x22840], R0 ;  /* 0x02284000200075a7 */ /* 0x000e24000800017f */
[----:B0-----:R-:W-:Y:S05]  /*13c40*/  @!P0 BRA `(.L_x_9885) ;  /* 0x0000004c00f88947 */ /* 0x001fea0003800000 */
.L_x_10016:
[----:B------:R-:W-:Y:S05]  /*13c50*/  BSYNC B0 ;  /* 0x0000000000007941 */ /* 0x000fea0003800000 */
.L_x_9884:
[----:B------:R-:W2:Y:S01]  /*13c60*/  LDL R6, [R1+0x4] ;  /* 0x0000040001067983 */ /* 0x000ea20000100800 */
[----:B0-----:R-:W-:Y:S01]  /*13c70*/  SHF.R.S32.HI R0, RZ, 0x1f, R37 ;  /* 0x0000001fff007819 */ /* 0x001fe20000011425 */
[----:B------:R-:W-:Y:S01]  /*13c80*/  ULDC.64 UR4, c[0x0][0x300] ;  /* 0x0000c00000047ab9 */ /* 0x000fe20000000a00 */
[----:B-----5:R-:W-:Y:S01]  /*13c90*/  SHF.R.S32.HI R4, RZ, 0x1f, R36 ;  /* 0x0000001fff047819 */ /* 0x020fe20000011424 */
[----:B------:R-:W0:Y:S01]  /*13ca0*/  S2R R5, SR_TID.X ;  /* 0x0000000000057919 */ /* 0x000e220000002100 */
[----:B------:R-:W-:Y:S01]  /*13cb0*/  IMAD.WIDE.U32 R2, R37, UR4, RZ ;  /* 0x0000000425027c25 */ /* 0x000fe2000f8e00ff */
[----:B------:R-:W-:Y:S01]  /*13cc0*/  LOP3.LUT P2, RZ, R23, 0x1, RZ, 0xc0, !PT ;  /* 0x0000000117ff7812 */ /* 0x000fe2000784c0ff */
[----:B------:R-:W1:Y:S01]  /*13cd0*/  S2R R9, SR_TID.X ;  /* 0x0000000000097919 */ /* 0x000e620000002100 */
[----:B------:R3:W-:Y:S04]  /*13ce0*/  STL [R1+0x30], R0 ;  /* 0x0000300001007387 */ /* 0x0007e80000100800 */
[----:B------:R4:W-:Y:S01]  /*13cf0*/  STL [R1+0x34], R4 ;  /* 0x0000340401007387 */ /* 0x0009e20000100800 */
[----:B---3--:R-:W-:-:S04]  /*13d00*/  IMAD R0, R0, UR4, RZ ;  /* 0x0000000400007c24 */ /* 0x008fc8000f8e02ff */
[----:B------:R-:W-:Y:S01]  /*13d10*/  IMAD R0, R37, UR5, R0 ;  /* 0x0000000525007c24 */ /* 0x000fe2000f8e0200 */
[----:B------:R-:W-:-:S03]  /*13d20*/  ULDC.64 UR4, c[0x0][0x310] ;  /* 0x0000c40000047ab9 */ /* 0x000fc60000000a00 */
[----:B------:R-:W-:Y:S02]  /*13d30*/  IMAD.IADD R3, R3, 0x1, R0 ;  /* 0x0000000103037824 */ /* 0x000fe400078e0200 */
[----:B------:R-:W-:Y:S02]  /*13d40*/  IMAD R0, R4, UR4, RZ ;  /* 0x0000000404007c24 */ /* 0x000fe4000f8e02ff */
[----:B------:R-:W-:Y:S01]  /*13d50*/  IMAD.WIDE.U32 R2, R36, UR4, R2 ;  /* 0x0000000424027c25 */ /* 0x000fe2000f8e0002 */
[----:B0-----:R-:W-:-:S03]  /*13d60*/  LOP3.LUT R5, R5, 0x7f, RZ, 0xc0, !PT ;  /* 0x0000007f05057812 */ /* 0x001fc600078ec0ff */
[----:B------:R-:W-:Y:S01]  /*13d70*/  IMAD R0, R36, UR5, R0 ;  /* 0x0000000524007c24 */ /* 0x000fe2000f8e0200 */
[----:B------:R-:W-:Y:S01]  /*13d80*/  ULDC.64 UR4, c[0x0][0x308] ;  /* 0x0000c20000047ab9 */ /* 0x000fe20000000a00 */
[----:B------:R-:W-:Y:S01]  /*13d90*/  SHF.R.U32.HI R5, RZ, 0x3, R5 ;  /* 0x00000003ff057819 */ /* 0x000fe20000011605 */
[----:B-1----:R-:W-:Y:S02]  /*13da0*/  IMAD.SHL.U32 R9, R9, 0x8, RZ ;  /* 0x0000000809097824 */ /* 0x002fe400078e00ff */
[----:B------:R-:W-:Y:S02]  /*13db0*/  IMAD.IADD R3, R3, 0x1, R0 ;  /* 0x0000000103037824 */ /* 0x000fe400078e0200 */
[----:B------:R-:W-:Y:S01]  /*13dc0*/  IMAD R0, R28, UR4, RZ ;  /* 0x000000041c007c24 */ /* 0x000fe2000f8e02ff */
[----:B------:R-:W-:Y:S01]  /*13dd0*/  LOP3.LUT R9, R9, 0x38, RZ, 0xc0, !PT ;  /* 0x0000003809097812 */ /* 0x000fe200078ec0ff */
[----:B------:R-:W-:-:S04]  /*13de0*/  IMAD.WIDE.U32 R2, R18, UR4, R2 ;  /* 0x0000000412027c25 */ /* 0x000fc8000f8e0002 */
[----:B------:R-:W-:Y:S01]  /*13df0*/  IMAD R0, R18, UR5, R0 ;  /* 0x0000000512007c24 */ /* 0x000fe2000f8e0200 */
[----:B------:R-:W-:-:S03]  /*13e00*/  ULDC.64 UR4, c[0x0][0x2e8] ;  /* 0x0000ba0000047ab9 */ /* 0x000fc60000000a00 */
[----:B----4-:R-:W-:Y:S01]  /*13e10*/  IMAD.IADD R4, R3, 0x1, R0 ;  /* 0x0000000103047824 */ /* 0x010fe200078e0200 */
[----:B------:R-:W-:Y:S01]  /*13e20*/  LEA R0, P0, R2, UR4, 0x1 ;  /* 0x0000000402007c11 */ /* 0x000fe2000f8008ff */
[----:B------:R-:W-:-:S03]  /*13e30*/  UMOV UR4, 0xffffffff ;  /* 0xffffffff00047882 */ /* 0x000fc60000000000 */
[----:B------:R-:W-:Y:S01]  /*13e40*/  LEA.HI.X R4, R2, UR5, R4, 0x1, P0 ;  /* 0x0000000502047c11 */ /* 0x000fe200080f0c04 */
[----:B--2---:R-:W-:-:S05]  /*13e50*/  IMAD R33, R8, -0x60, R6 ;  /* 0xffffffa008217824 */ /* 0x004fca00078e0206 */
[----:B------:R-:W-:Y:S01]  /*13e60*/  IADD3 R33, -R5, R33, RZ ;  /* 0x0000002105217210 */ /* 0x000fe20007ffe1ff */
[----:B------:R-:W-:-:S03]  /*13e70*/  IMAD R5, R25, 0x1800, R30 ;  /* 0x0000180019057824 */ /* 0x000fc600078e021e */
        /* <DEDUP_REMOVED lines=54> */
.L_x_10030:
        /* <DEDUP_REMOVED lines=10> */
.L_x_9887:
        /* <DEDUP_REMOVED lines=11> */
.L_x_9888:
[----:B------:R1:W5:Y:S01]  /*14330*/  LDL.LU R4, [R1+0x10] ;  /* 0x0000100001047983 */ /* 0x0003620000300800 */
[----:B------:R-:W-:Y:S01]  /*14340*/  LOP3.LUT P0, RZ, R23, 0x4, RZ, 0xc0, !PT ;  /* 0x0000000417ff7812 */ /* 0x000fe2000780c0ff */
[----:B------:R1:W-:Y:S02]  /*14350*/  SYNCS.ARRIVE.TRANS64.A1T0 RZ, [R32+URZ+0x22830], RZ ;  /* 0x022830ff20ff79a7 */ /* 0x0003e4000810003f */
[----:B0-----:R1:W5:Y:S10]  /*14360*/  LDL.LU R3, [R1+0xc] ;  /* 0x00000c0001037983 */ /* 0x0013740000300800 */
[----:B------:R-:W-:Y:S05]  /*14370*/  WARPSYNC.ALL ;  /* 0x0000000000007948 */ /* 0x000fea0003800000 */
[----:B------:R-:W-:Y:S01]  /*14380*/  ULDC.64 UR4, c[0x0][0xa00] ;  /* 0x0002800000047ab9 */ /* 0x000fe20000000a00 */
[----:B------:R-:W-:Y:S01]  /*14390*/  SEL R2, RZ, 0x4, P0 ;  /* 0x00000004ff027807 */ /* 0x000fe20000000000 */
[----:B------:R-:W-:Y:S01]  /*143a0*/  BSSY B6, `(.L_x_9889) ;  /* 0x0000029000067945 */ /* 0x000fe20003800000 */
[----:B------:R-:W-:Y:S01]  /*143b0*/  BAR.SYNC.DEFER_BLOCKING 0x8, 0x180 ;  /* 0x0206000000007b1d */ /* 0x000fe20000010000 */
[----:B------:R-:W-:Y:S02]  /*143c0*/  ISETP.NE.U32.AND P0, PT, RZ, UR4, PT ;  /* 0x00000004ff007c0c */ /* 0x000fe4000bf05070 */
[----:B------:R-:W-:-:S02]  /*143d0*/  LOP3.LUT P2, RZ, R23, 0x8, RZ, 0xc0, !PT ;  /* 0x0000000817ff7812 */ /* 0x000fc4000784c0ff */
[----:B------:R-:W-:Y:S01]  /*143e0*/  ISETP.NE.AND.EX P0, PT, RZ, UR5, PT, P0 ;  /* 0x00000005ff007c0c */ /* 0x000fe2000bf05300 */
[----:B------:R-:W-:Y:S01]  /*143f0*/  ULDC.64 UR4, c[0x0][0x298] ;  /* 0x0000a60000047ab9 */ /* 0x000fe20000000a00 */
[----:B------:R-:W-:Y:S02]  /*14400*/  LOP3.LUT P1, RZ, R23, 0x2, RZ, 0xc0, !PT ;  /* 0x0000000217ff7812 */ /* 0x000fe4000782c0ff */
[----:B------:R-:W-:Y:S02]  /*14410*/  SEL R0, RZ, 0x2, P2 ;  /* 0x00000002ff007807 */ /* 0x000fe40001000000 */
[----:B------:R-:W-:Y:S02]  /*14420*/  SEL R5, R35, RZ, !P0 ;  /* 0x000000ff23057207 */ /* 0x000fe40004000000 */
[----:B------:R-:W-:Y:S02]  /*14430*/  IADD3 R0, R2, R0, R7 ;  /* 0x0000000002007210 */ /* 0x000fe40007ffe007 */
[----:B------:R-:W-:Y:S01]  /*14440*/  SEL R35, RZ, 0x8, P1 ;  /* 0x00000008ff237807 */ /* 0x000fe20000800000 */
[----:B------:R0:W-:Y:S04]  /*14450*/  STL [R1+0x24], R5 ;  /* 0x0000240501007387 */ /* 0x0001e80000100800 */
[----:B------:R-:W-:Y:S01]  /*14460*/  IMAD.IADD R35, R0, 0x1, R35 ;  /* 0x0000000100237824 */ /* 0x000fe200078e0223 */
[----:B-----5:R-:W-:-:S02]  /*14470*/  SEL R2, R4, RZ, !P0 ;  /* 0x000000ff04027207 */ /* 0x020fc40004000000 */
[----:B------:R-:W-:Y:S01]  /*14480*/  SHF.R.S32.HI R0, RZ, 0x1f, R3 ;  /* 0x0000001fff007819 */ /* 0x000fe20000011403 */
[C---:B0-----:R-:W-:Y:S02]  /*14490*/  IMAD.WIDE.U32 R4, R3.reuse, UR4, RZ ;  /* 0x0000000403047c25 */ /* 0x041fe4000f8e00ff */
[----:B------:R0:W-:Y:S02]  /*144a0*/  STL [R1+0x10], R2 ;  /* 0x0000100201007387 */ /* 0x0001e40000100800 */
[----:B------:R-:W-:Y:S02]  /*144b0*/  IMAD R0, R0, UR4, RZ ;  /* 0x0000000400007c24 */ /* 0x000fe4000f8e02ff */
[----:B------:R2:W-:Y:S02]  /*144c0*/  STL.64 [R1+0x18], R4 ;  /* 0x0000180401007387 */ /* 0x0005e40000100a00 */
[----:B------:R-:W-:Y:S02]  /*144d0*/  IMAD R0, R3, UR5, R0 ;  /* 0x0000000503007c24 */ /* 0x000fe4000f8e0200 */
        /* <DEDUP_REMOVED lines=21> */
.L_x_9890:
[----:B------:R-:W-:Y:S05]  /*14630*/  BSYNC B6 ;  /* 0x0000000000067941 */ /* 0x000fea0003800000 */
.L_x_9889:
[----:B------:R-:W2:Y:S01]  /*14640*/  LDL.LU R0, [R1+0xc] ;  /* 0x00000c0001007983 */ /* 0x000ea20000300800 */
[----:B------:R-:W-:Y:S01]  /*14650*/  ULDC.64 UR4, c[0x0][0x2d8] ;  /* 0x0000b60000047ab9 */ /* 0x000fe20000000a00 */
[----:B------:R-:W0:Y:S02]  /*14660*/  LDC R7, c[0x0][0x448] ;  /* 0x00011200ff077b82 */ /* 0x000e240000000800 */
[----:B------:R-:W2:Y:S04]  /*14670*/  LDL.LU.64 R2, [R1+0x18] ;  /* 0x0000180001027983 */ /* 0x000ea80000300a00 */
[----:B------:R-:W3:Y:S04]  /*14680*/  LDL.LU R21, [R1+0x10] ;  /* 0x0000100001157983 */ /* 0x000ee80000300800 */
[----:B------:R-:W4:Y:S01]  /*14690*/  LDL.LU R20, [R1+0x24] ;  /* 0x0000240001147983 */ /* 0x000f220000300800 */
[----:B------:R-:W-:-:S03]  /*146a0*/  IMAD.SHL.U32 R17, R17, 0x80, RZ ;  /* 0x0000008011117824 */ /* 0x000fc600078e00ff */
        /* <DEDUP_REMOVED lines=10> */
[----:B---3--:R-:W-:-:S04]  /*14750*/  IMAD R0, R21, UR4, RZ ;  /* 0x0000000415007c24 */ /* 0x008fc8000f8e02ff */
[C---:B----4-:R-:W-:Y:S02]  /*14760*/  IMAD R0, R20.reuse, UR5, R0 ;  /* 0x0000000514007c24 */ /* 0x050fe4000f8e0200 */
[----:B------:R-:W-:Y:S01]  /*14770*/  IMAD.WIDE.U32 R2, R20, UR4, R2 ;  /* 0x0000000414027c25 */ /* 0x000fe2000f8e0002 */
[----:B------:R-:W2:Y:S01]  /*14780*/  S2R R9, SR_TID.X ;  /* 0x0000000000097919 */ /* 0x000ea20000002100 */
[----:B------:R-:W-:Y:S02]  /*14790*/  ULDC.64 UR4, c[0x0][0x2d0] ;  /* 0x0000b40000047ab9 */ /* 0x000fe40000000a00 */
[----:B------:R-:W-:Y:S01]  /*147a0*/  IMAD.IADD R3, R3, 0x1, R0 ;  /* 0x0000000103037824 */ /* 0x000fe200078e0200 */
[----:B------:R-:W3:Y:S02]  /*147b0*/  S2R R20, SR_TID.X ;  /* 0x0000000000147919 */ /* 0x000ee40000002100 */
[----:B---3--:R-:W-:-:S04]  /*147c0*/  LOP3.LUT R20, R20, 0x7f, RZ, 0xc0, !PT ;  /* 0x0000007f14147812 */ /* 0x008fc800078ec0ff */
[----:B------:R-:W-:Y:S02]  /*147d0*/  SHF.R.U32.HI R21, RZ, 0x3, R20 ;  /* 0x00000003ff157819 */ /* 0x000fe40000011614 */
[----:B------:R-:W3:Y:S02]  /*147e0*/  S2R R20, SR_TID.X ;  /* 0x0000000000147919 */ /* 0x000ee40000002100 */
[----:B---3--:R-:W-:-:S05]  /*147f0*/  IMAD.SHL.U32 R20, R20, 0x10, RZ ;  /* 0x0000001014147824 */ /* 0x008fca00078e00ff */
[----:B------:R-:W-:-:S04]  /*14800*/  LOP3.LUT R20, R21, 0x70, R20, 0xf8, !PT ;  /* 0x0000007015147812 */ /* 0x000fc800078ef814 */
[----:B------:R-:W-:Y:S02]  /*14810*/  LOP3.LUT R0, R20, R17, RZ, 0xfc, !PT ;  /* 0x0000001114007212 */ /* 0x000fe400078efcff */
[----:B------:R3:W5:Y:S03]  /*14820*/  LDL R20, [R1+0x20] ;  /* 0x0000200001147983 */ /* 0x0007660000100800 */
        /* <DEDUP_REMOVED lines=17> */
[----:B--2---:R-:W-:Y:S01]  /*14940*/  IMAD.SHL.U32 R9, R9, 0x8, RZ ;  /* 0x0000000809097824 */ /* 0x004fe200078e00ff */
        /* <DEDUP_REMOVED lines=9> */
[----:B---3--:R-:W-:Y:S10]  /*149e0*/  BRA.DIV UR5, `(.L_x_9891) ;  /* 0x0000004a05a47947 */ /* 0x008ff4000b800000 */
[----:B------:R-:W0:Y:S01]  /*149f0*/  SHFL.IDX PT, R5, R0, RZ, 0x181f ;  /* 0x00181fff00057589 */ /* 0x000e2200000e0000 */
[----:B-----5:R-:W-:Y:S02]  /*14a00*/  IMAD R3, R20, R7, RZ ;  /* 0x0000000714037224 */ /* 0x020fe400078e02ff */
[----:B------:R-:W-:Y:S01]  /*14a10*/  IMAD.IADD R17, R10, 0x1, R17 ;  /* 0x000000010a117824 */ /* 0x000fe200078e0211 */
[----:B------:R-:W1:Y:S03]  /*14a20*/  SHFL.IDX PT, R4, R2, RZ, 0x181f ;  /* 0x00181fff02047589 */ /* 0x000e6600000e0000 */
[C---:B------:R-:W-:Y:S01]  /*14a30*/  VIADD R6, R17.reuse, 0x10 ;  /* 0x0000001011067836 */ /* 0x040fe20000000000 */
[----:B------:R-:W-:-:S13]  /*14a40*/  ISETP.GE.AND P0, PT, R17, R3, PT ;  /* 0x000000031100720c */ /* 0x000fda0003f06270 */
[----:B0-----:R-:W-:-:S05]  /*14a50*/  @!P0 LEA R5, P2, R9, R5, 0x1 ;  /* 0x0000000509058211 */ /* 0x001fca00078408ff */
[----:B-1----:R-:W-:-:S05]  /*14a60*/  @!P0 IMAD.X R4, RZ, RZ, R4, P2 ;  /* 0x000000ffff048224 */ /* 0x002fca00010e0604 */
        /* <DEDUP_REMOVED lines=8> */
[----:B------:R-:W1:Y:S06]  /*14af0*/  SHFL.IDX PT, R4, R2, 0x1, 0x181f ;  /* 0x00381f0002047f89 */ /* 0x000e6c00000e0000 */
[----:B0-----:R-:W-:-:S05]  /*14b00*/  @!P0 LEA R5, P2, R9, R5, 0x1 ;  /* 0x0000000509058211 */ /* 0x001fca00078408ff */
[----:B-1----:R-:W-:-:S05]  /*14b10*/  @!P0 IMAD.X R4, RZ, RZ, R4, P2 ;  /* 0x000000ffff048224 */ /* 0x002fca00010e0604 */
[----:B------:R-:W-:-:S04]  /*14b20*/  @!P0 LOP3.LUT R5, R5, R4, RZ, 0x3c, !PT ;  /* 0x0000000405058212 */ /* 0x000fc800078e3cff */
[----:B------:R-:W-:-:S04]  /*14b30*/  @!P0 LOP3.LUT R4, R5, R4, RZ, 0x3c, !PT ;  /* 0x0000000405048212 */ /* 0x000fc800078e3cff */
[----:B------:R-:W-:-:S05]  /*14b40*/  @!P0 LOP3.LUT R5, R5, R4, RZ, 0x3c, !PT ;  /* 0x0000000405058212 */ /* 0x000fca00078e3cff */
        /* <DEDUP_REMOVED lines=51> */
[----:B0-2---:R0:W1:Y:S02]  /*14e80*/  SHFL.IDX PT, R4, R2, 0x7, 0x181f ;  /* 0x00f81f0002047f89 */ /* 0x00506400000e0000 */
.L_x_10047:
        /* <DEDUP_REMOVED lines=10> */
.L_x_9892:
        /* <DEDUP_REMOVED lines=18> */
.L_x_10048:
[----:B------:R-:W-:Y:S05]  /*15050*/  BSYNC B0 ;  /* 0x0000000000007941 */ /* 0x000fea0003800000 */
.L_x_9893:
[----:B------:R-:W2:Y:S02]  /*15060*/  LDL R0, [R1+0x40] ;  /* 0x0000400001007983 */ /* 0x000ea40000100800 */
[----:B--2---:R-:W-:-:S13]  /*15070*/  ISETP.NE.AND P0, PT, R0, 0x3, PT ;  /* 0x000000030000780c */ /* 0x004fda0003f05270 */
[----:B------:R-:W-:Y:S05]  /*15080*/  @!P0 BRA `(.L_x_9895) ;  /* 0x0000000000048947 */ /* 0x000fea0003800000 */
[----:B------:R-:W-:Y:S01]  /*15090*/  BPT.TRAP 0x1 ;  /* 0x000000040000795c */ /* 0x000fe20000300000 */
.L_x_9895:
[----:B0-----:R-:W-:Y:S01]  /*150a0*/  SHF.L.U32 R3, R26, 0x1f, RZ ;  /* 0x0000001f1a037819 */ /* 0x001fe200000006ff */
[----:B------:R-:W-:Y:S03]  /*150b0*/  BSSY B0, `(.L_x_9896) ;  /* 0x0000003000007945 */ /* 0x000fe60003800000 */
[----:B------:R-:W0:Y:S02]  /*150c0*/  SYNCS.PHASECHK.TRANS64.TRYWAIT P0, [R32+URZ+0x22860], R3 ;  /* 0x02286003200075a7 */ /* 0x000e24000800017f */
[----:B0-----:R-:W-:Y:S05]  /*150d0*/  @!P0 BRA `(.L_x_9897) ;  /* 0x0000004c00a08947 */ /* 0x001fea0003800000 */
.L_x_10049:
[----:B------:R-:W-:Y:S05]  /*150e0*/  BSYNC B0 ;  /* 0x0000000000007941 */ /* 0x000fea0003800000 */
.L_x_9896:
[----:B------:R-:W2:Y:S01]  /*150f0*/  LDL.LU R0, [R1+0x30] ;  /* 0x0000300001007983 */ /* 0x000ea20000300800 */
[----:B------:R-:W-:-:S03]  /*15100*/  ULDC.64 UR4, c[0x0][0x328] ;  /* 0x0000ca0000047ab9 */ /* 0x000fc60000000a00 */
[----:B------:R-:W3:Y:S01]  /*15110*/  LDL.LU R4, [R1+0x34] ;  /* 0x0000340001047983 */ /* 0x000ee20000300800 */
[----:B0-----:R-:W-:-:S04]  /*15120*/  IMAD.WIDE.U32 R2, R37, UR4, RZ ;  /* 0x0000000425027c25 */ /* 0x001fc8000f8e00ff */
[----:B--2---:R-:W-:-:S04]  /*15130*/  IMAD R0, R0, UR4, RZ ;  /* 0x0000000400007c24 */ /* 0x004fc8000f8e02ff */
[----:B------:R-:W-:Y:S01]  /*15140*/  IMAD R0, R37, UR5, R0 ;  /* 0x0000000525007c24 */ /* 0x000fe2000f8e0200 */
[----:B------:R-:W-:-:S04]  /*15150*/  ULDC.64 UR4, c[0x0][0x338] ;  /* 0x0000ce0000047ab9 */ /* 0x000fc80000000a00 */
[----:B------:R-:W-:Y:S01]  /*15160*/  IADD3 R3, R3, R0, RZ ;  /* 0x0000000003037210 */ /* 0x000fe20007ffe0ff */
[----:B---3--:R-:W-:Y:S02]  /*15170*/  IMAD R0, R4, UR4, RZ ;  /* 0x0000000404007c24 */ /* 0x008fe4000f8e02ff */
[----:B------:R-:W-:Y:S02]  /*15180*/  IMAD R4, R25, 0x6000, R30 ;  /* 0x0000600019047824 */ /* 0x000fe400078e021e */
        /* <DEDUP_REMOVED lines=14> */
[----:B------:R-:W-:Y:S01]  /*15270*/  IMAD R4, R4, 0x2, R22 ;  /* 0x0000000204047824 */ /* 0x000fe200078e0216 */
[C---:B------:R-:W-:Y:S01]  /*15280*/  LOP3.LUT P2, RZ, R35.reuse, 0x2, RZ, 0xc0, !PT ;  /* 0x0000000223ff7812 */ /* 0x040fe2000784c0ff */
[----:B------:R-:W1:Y:S01]  /*15290*/  SHFL.IDX PT, R2, R5, RZ, 0x181f ;  /* 0x00181fff05027589 */ /* 0x000e6200000e0000 */
[----:B------:R-:W-:-:S03]  /*152a0*/  LOP3.LUT P1, RZ, R35, 0x4, RZ, 0xc0, !PT ;  /* 0x0000000423ff7812 */ /* 0x000fc6000782c0ff */
[----:B------:R-:W2:Y:S01]  /*152b0*/  SHFL.IDX PT, R3, R6, RZ, 0x181f ;  /* 0x00181fff06037589 */ /* 0x000ea200000e0000 */
[----:B------:R-:W-:-:S03]  /*152c0*/  ISETP.LT.OR P4, PT, R33, 0x1, !P1 ;  /* 0x000000012100780c */ /* 0x000fc60004f81670 */
[----:B------:R-:W3:Y:S01]  /*152d0*/  SHFL.IDX PT, R14, R5, 0x1, 0x181f ;  /* 0x00381f00050e7f89 */ /* 0x000ee200000e0000 */
[----:B0-----:R-:W-:-:S05]  /*152e0*/  IMAD.SHL.U32 R7, R7, 0x8, RZ ;  /* 0x0000000807077824 */ /* 0x001fca00078e00ff */
[----:B------:R-:W-:-:S05]  /*152f0*/  LOP3.LUT R7, R7, 0x38, RZ, 0xc0, !PT ;  /* 0x0000003807077812 */ /* 0x000fca00078ec0ff */
[----:B------:R-:W-:Y:S01]  /*15300*/  IMAD.SHL.U32 R0, R7, 0x2, RZ ;  /* 0x0000000207007824 */ /* 0x000fe200078e00ff */
[----:B------:R-:W-:-:S04]  /*15310*/  LOP3.LUT R7, R35, 0x1, RZ, 0xc0, !PT ;  /* 0x0000000123077812 */ /* 0x000fc800078ec0ff */
[----:B-1----:R-:W-:Y:S02]  /*15320*/  IADD3 R2, P0, R2, R0, RZ ;  /* 0x0000000002027210 */ /* 0x002fe40007f1e0ff */
[----:B------:R-:W-:-:S03]  /*15330*/  ISETP.NE.U32.AND P3, PT, R7, 0x1, PT ;  /* 0x000000010700780c */ /* 0x000fc60003f65070 */
[----:B--2---:R-:W-:Y:S01]  /*15340*/  IMAD.X R3, RZ, RZ, R3, P0 ;  /* 0x000000ffff037224 */ /* 0x004fe200000e0603 */
[----:B------:R-:W-:-:S13]  /*15350*/  ISETP.LT.OR P0, PT, R33, 0x1, P3 ;  /* 0x000000012100780c */ /* 0x000fda0001f01670 */
[----:B------:R-:W-:Y:S01]  /*15360*/  LDGSTS.E.BYPASS.LTC128B.128 [R4+0x400], desc[UR40][R2.64], !P0 ;  /* 0x0040000002047fae */ /* 0x000fe2000c101d68 */
[----:B------:R-:W-:-:S13]  /*15370*/  ISETP.LT.OR P0, PT, R33, 0x1, !P2 ;  /* 0x000000012100780c */ /* 0x000fda0005701670 */
[----:B------:R-:W-:Y:S01]  /*15380*/  LDGSTS.E.BYPASS.LTC128B.128 [R4+0x3400], desc[UR40][R2.64+0x80], !P0 ;  /* 0x0340008002047fae */ /* 0x000fe2000c101d68 */
[----:B------:R-:W-:-:S03]  /*15390*/  LOP3.LUT P0, RZ, R35, 0x8, RZ, 0xc0, !PT ;  /* 0x0000000823ff7812 */ /* 0x000fc6000780c0ff */
[----:B------:R-:W-:Y:S01]  /*153a0*/  LDGSTS.E.BYPASS.LTC128B.128 [R4+0x6400], desc[UR40][R2.64+0x100], !P4 ;  /* 0x0640010002047fae */ /* 0x000fe2000e101d68 */
[----:B------:R-:W-:-:S13]  /*153b0*/  ISETP.LT.OR P4, PT, R33, 0x1, !P0 ;  /* 0x000000012100780c */ /* 0x000fda0004781670 */
[----:B------:R0:W-:Y:S01]  /*153c0*/  LDGSTS.E.BYPASS.LTC128B.128 [R4+0x9400], desc[UR40][R2.64+0x180], !P4 ;  /* 0x0940018002047fae */ /* 0x0001e2000e101d68 */
[----:B---3--:R-:W-:-:S03]  /*153d0*/  IADD3 R8, P4, R14, R0, RZ ;  /* 0x000000000e087210 */ /* 0x008fc60007f9e0ff */
[----:B------:R-:W-:Y:S04]  /*153e0*/  SHFL.IDX PT, R14, R5, 0x2, 0x181f ;  /* 0x00581f00050e7f89 */ /* 0x000fe800000e0000 */
[----:B0-----:R-:W0:Y:S02]  /*153f0*/  SHFL.IDX PT, R3, R6, 0x1, 0x181f ;  /* 0x00381f0006037f89 */ /* 0x001e2400000e0000 */
        /* <DEDUP_REMOVED lines=9> */
[----:B------:R1:W-:Y:S01]  /*15490*/  LDGSTS.E.BYPASS.LTC128B.128 [R4+0x9c00], desc[UR40][R8.64+0x180], !P4 ;  /* 0x09c0018008047fae */ /* 0x0003e2000e101d68 */
[----:B------:R-:W-:-:S03]  /*154a0*/  IADD3 R2, P4, R14, R0, RZ ;  /* 0x000000000e027210 */ /* 0x000fc60007f9e0ff */
[----:B------:R-:W1:Y:S02]  /*154b0*/  SHFL.IDX PT, R14, R5, 0x3, 0x181f ;  /* 0x00781f00050e7f89 */ /* 0x000e6400000e0000 */
        /* <DEDUP_REMOVED lines=9> */
[----:B-1----:R-:W-:-:S03]  /*15550*/  IADD3 R8, P4, R14, R0, RZ ;  /* 0x000000000e087210 */ /* 0x002fc60007f9e0ff */
[----:B------:R-:W-:Y:S04]  /*15560*/  SHFL.IDX PT, R14, R5, 0x4, 0x181f ;  /* 0x00981f00050e7f89 */ /* 0x000fe800000e0000 */
[----:B0-----:R-:W0:Y:S02]  /*15570*/  SHFL.IDX PT, R3, R6, 0x3, 0x181f ;  /* 0x00781f0006037f89 */ /* 0x001e2400000e0000 */
[----:B0-----:R-:W-:Y:S01]  /*15580*/  IMAD.X R9, RZ, RZ, R3, P4 ;  /* 0x000000ffff097224 */ /* 0x001fe200020e0603 */
[C---:B------:R-:W-:Y:S01]  /*15590*/  ISETP.LT.OR P4, PT, R33.reuse, 0x31, P3 ;  /* 0x000000312100780c */ /* 0x040fe20001f81670 */
[----:B------:R-:W0:Y:S04]  /*155a0*/  SHFL.IDX PT, R3, R6, 0x4, 0x181f ;  /* 0x00981f0006037f89 */ /* 0x000e2800000e0000 */
[----:B------:R-:W1:Y:S08]  /*155b0*/  SHFL.IDX PT, R6, R6, 0x5, 0x181f ;  /* 0x00b81f0006067f89 */ /* 0x000e7000000e0000 */
[----:B------:R2:W-:Y:S01]  /*155c0*/  LDGSTS.E.BYPASS.LTC128B.128 [R4+0x1c00], desc[UR40][R8.64], !P4 ;  /* 0x01c0000008047fae */ /* 0x0005e2000e101d68 */
[----:B------:R-:W-:-:S13]  /*155d0*/  ISETP.LT.OR P4, PT, R33, 0x31, !P2 ;  /* 0x000000312100780c */ /* 0x000fda0005781670 */
[----:B------:R2:W-:Y:S01]  /*155e0*/  LDGSTS.E.BYPASS.LTC128B.128 [R4+0x4c00], desc[UR40][R8.64+0x80], !P4 ;  /* 0x04c0008008047fae */ /* 0x0005e2000e101d68 */
[----:B------:R-:W-:-:S13]  /*155f0*/  ISETP.LT.OR P4, PT, R33, 0x31, !P1 ;  /* 0x000000312100780c */ /* 0x000fda0004f81670 */
[----:B------:R2:W-:Y:S01]  /*15600*/  LDGSTS.E.BYPASS.LTC128B.128 [R4+0x7c00], desc[UR40][R8.64+0x100], !P4 ;  /* 0x07c0010008047fae */ /* 0x0005e2000e101d68 */
[----:B------:R-:W-:-:S13]  /*15610*/  ISETP.LT.OR P4, PT, R33, 0x31, !P0 ;  /* 0x000000312100780c */ /* 0x000fda0004781670 */
[----:B------:R2:W-:Y:S01]  /*15620*/  LDGSTS.E.BYPASS.LTC128B.128 [R4+0xac00], desc[UR40][R8.64+0x180], !P4 ;  /* 0x0ac0018008047fae */ /* 0x0005e2000e101d68 */
[----:B------:R-:W-:-:S03]  /*15630*/  IADD3 R2, P4, R14, R0, RZ ;  /* 0x000000000e027210 */ /* 0x000fc60007f9e0ff */
[----:B------:R2:W3:Y:S02]  /*15640*/  SHFL.IDX PT, R14, R5, 0x5, 0x181f ;  /* 0x00b81f00050e7f89 */ /* 0x0004e400000e0000 */
        /* <DEDUP_REMOVED lines=8> */
[----:B-1-3--:R2:W-:Y:S02]  /*156d0*/  LDGSTS.E.BYPASS.LTC128B.128 [R4+0xb400], desc[UR40][R2.64+0x180], !P4 ;  /* 0x0b40018002047fae */ /* 0x00a5e4000e101d68 */
.L_x_10063:
[C---:B------:R-:W-:Y:S02]  /*156e0*/  ISETP.LT.OR P3, PT, R33.reuse, 0x51, P3 ;  /* 0x000000512100780c */ /* 0x040fe40001f61670 */
[C---:B------:R-:W-:Y:S02]  /*156f0*/  ISETP.LT.OR P2, PT, R33.reuse, 0x51, !P2 ;  /* 0x000000512100780c */ /* 0x040fe40005741670 */
[C---:B------:R-:W-:Y:S02]  /*15700*/  ISETP.LT.OR P1, PT, R33.reuse, 0x51, !P1 ;  /* 0x000000512100780c */ /* 0x040fe40004f21670 */
[----:B0-2---:R-:W-:Y:S02]  /*15710*/  IADD3 R2, P4, R14, R0, RZ ;  /* 0x000000000e027210 */ /* 0x005fe40007f9e0ff */
        /* <DEDUP_REMOVED lines=11> */
.L_x_9899:
        /* <DEDUP_REMOVED lines=11> */
.L_x_9900:
[----:B------:R-:W2:Y:S01]  /*15880*/  LDL.LU R2, [R1+0x4] ;  /* 0x0000040001027983 */ /* 0x000ea20000300800 */
[----:B------:R0:W-:Y:S01]  /*15890*/  SYNCS.ARRIVE.TRANS64.A1T0 RZ, [R32+URZ+0x22850], RZ ;  /* 0x022850ff20ff79a7 */ /* 0x0001e2000810003f */
[----:B------:R-:W-:Y:S01]  /*158a0*/  BSSY B0, `(.L_x_9901) ;  /* 0x00000e1000007945 */ /* 0x000fe20003800000 */
[----:B--2---:R-:W-:-:S13]  /*158b0*/  ISETP.GE.AND P0, PT, R2, 0x61, PT ;  /* 0x000000610200780c */ /* 0x004fda0003f06270 */
[----:B0-----:R-:W-:Y:S05]  /*158c0*/  @!P0 BRA `(.L_x_9902) ;  /* 0x0000000c00788947 */ /* 0x001fea0003800000 */
[----:B------:R-:W2:Y:S02]  /*158d0*/  LDL.LU R2, [R1+0x2c] ;  /* 0x00002c0001027983 */ /* 0x000ea40000300800 */
[----:B--2---:R-:W-:-:S07]  /*158e0*/  VIADD R10, R2, 0xfffffffe ;  /* 0xfffffffe020a7836 */ /* 0x004fce0000000000 */
.L_x_9915:
[----:B--2---:R-:W2:Y:S01]  /*158f0*/  LDL R12, [R1+0x40] ;  /* 0x00004000010c7983 */ /* 0x004ea20000100800 */
[----:B0-----:R-:W0:Y:S01]  /*15900*/  LDC R6, c[0x0][0x430] ;  /* 0x00010c00ff067b82 */ /* 0x001e220000000800 */
[----:B------:R-:W1:Y:S01]  /*15910*/  S2R R2, SR_TID.X ;  /* 0x0000000000027919 */ /* 0x000e620000002100 */
        /* <DEDUP_REMOVED lines=12> */
[----:B------:R-:W-:-:S07]  /*159e0*/  IMAD.MOV.U32 R11, RZ, RZ, R7 ;  /* 0x000000ffff0b7224 */ /* 0x000fce00078e0007 */
[----:B------:R-:W4:Y:S01]  /*159f0*/  @!P1 LDC.64 R8, c[0x0][0x418] ;  /* 0x00010600ff089b82 */ /* 0x000f220000000a00 */
[----:B-1----:R-:W-:-:S05]  /*15a00*/  @P0 IMAD.HI.U32 R2, R7, R2, RZ ;  /* 0x0000000207020227 */ /* 0x002fca00078e00ff */
[----:B0-----:R-:W-:-:S04]  /*15a10*/  @P0 SHF.R.U32.HI R11, RZ, R3, R2 ;  /* 0x00000003ff0b0219 */ /* 0x001fc80000011602 */
[--C-:B------:R-:W-:Y:S01]  /*15a20*/  @!P1 SHF.R.S32.HI R3, RZ, 0x1f, R11.reuse ;  /* 0x0000001fff039819 */ /* 0x100fe2000001140b */
[----:B------:R-:W-:-:S04]  /*15a30*/  @!P1 IMAD.MOV.U32 R2, RZ, RZ, R11 ;  /* 0x000000ffff029224 */ /* 0x000fc800078e000b */
[----:B---3--:R-:W-:-:S04]  /*15a40*/  @!P1 IMAD.WIDE.U32 R2, R29, R4, R2 ;  /* 0x000000041d029225 */ /* 0x008fc800078e0002 */
[----:B------:R-:W-:-:S04]  /*15a50*/  @!P1 IMAD R4, R34, R4, RZ ;  /* 0x0000000422049224 */ /* 0x000fc800078e02ff */
[----:B------:R-:W-:Y:S01]  /*15a60*/  @!P1 IMAD R5, R29, R5, R4 ;  /* 0x000000051d059224 */ /* 0x000fe200078e0204 */
[----:B----4-:R-:W-:-:S03]  /*15a70*/  @!P1 LEA R8, P0, R2, R8, 0x2 ;  /* 0x0000000802089211 */ /* 0x010fc600078010ff */
[----:B------:R-:W-:Y:S02]  /*15a80*/  @!P1 IMAD.IADD R3, R5, 0x1, R3 ;  /* 0x0000000105039824 */ /* 0x000fe400078e0203 */
[----:B------:R-:W-:-:S03]  /*15a90*/  IMAD.MOV.U32 R5, RZ, RZ, RZ ;  /* 0x000000ffff057224 */ /* 0x000fc600078e00ff */
[----:B------:R-:W-:Y:S01]  /*15aa0*/  @!P1 LEA.HI.X R9, R2, R9, R3, 0x2, P0 ;  /* 0x0000000902099211 */ /* 0x000fe200000f1403 */
[----:B------:R-:W-:-:S04]  /*15ab0*/  VIADD R25, R25, 0x1 ;  /* 0x0000000119197836 */ /* 0x000fc80000000000 */
[----:B------:R0:W5:Y:S01]  /*15ac0*/  @!P1 LDG.E R5, desc[UR40][R8.64] ;  /* 0x0000002808059981 */ /* 0x000162000c1e1900 */
[----:B------:R-:W-:Y:S01]  /*15ad0*/  IMAD.MOV R2, RZ, RZ, -R11 ;  /* 0x000000ffff027224 */ /* 0x000fe200078e0a0b */
[----:B------:R-:W-:-:S03]  /*15ae0*/  ISETP.NE.AND P0, PT, R25, 0x2, PT ;  /* 0x000000021900780c */ /* 0x000fc60003f05270 */
[----:B------:R-:W-:Y:S01]  /*15af0*/  IMAD R6, R6, R2, R7 ;  /* 0x0000000206067224 */ /* 0x000fe200078e0207 */
[----:B------:R-:W-:Y:S01]  /*15b00*/  SEL R3, RZ, 0x1, P0 ;  /* 0x00000001ff037807 */ /* 0x000fe20000000000 */
[----:B------:R-:W-:Y:S01]  /*15b10*/  IMAD.MOV.U32 R2, RZ, RZ, R10 ;  /* 0x000000ffff027224 */ /* 0x000fe200078e000a */
[----:B------:R-:W-:Y:S05]  /*15b20*/  YIELD ;  /* 0x0000000000007946 */ /* 0x000fea0003800000 */
[----:B------:R-:W-:Y:S01]  /*15b30*/  SEL R25, R25, RZ, P0 ;  /* 0x000000ff19197207 */ /* 0x000fe20000000000 */
[----:B------:R-:W-:Y:S01]  /*15b40*/  VIADD R10, R10, 0xffffffff ;  /* 0xffffffff0a0a7836 */ /* 0x000fe20000000000 */
[----:B------:R-:W-:-:S02]  /*15b50*/  LOP3.LUT R26, R26, R3, RZ, 0x3c, !PT ;  /* 0x000000031a1a7212 */ /* 0x000fc400078e3cff */
[----:B------:R-:W-:Y:S02]  /*15b60*/  ISETP.GT.AND P2, PT, R2, RZ, PT ;  /* 0x000000ff0200720c */ /* 0x000fe40003f44270 */
[----:B--2---:R-:W-:-:S13]  /*15b70*/  ISETP.NE.AND P1, PT, R12, 0x3, PT ;  /* 0x000000030c00780c */ /* 0x004fda0003f25270 */
[----:B0-----:R-:W-:Y:S05]  /*15b80*/  @!P1 BRA `(.L_x_9903) ;  /* 0x0000000000049947 */ /* 0x001fea0003800000 */
[----:B------:R-:W-:Y:S01]  /*15b90*/  BPT.TRAP 0x1 ;  /* 0x000000040000795c */ /* 0x000fe20000300000 */
.L_x_9903:
[----:B------:R-:W-:Y:S01]  /*15ba0*/  IMAD R4, R25, 0x8, R22 ;  /* 0x0000000819047824 */ /* 0x000fe200078e0216 */
[----:B------:R-:W-:Y:S01]  /*15bb0*/  SHF.L.U32 R21, R26, 0x1f, RZ ;  /* 0x0000001f1a157819 */ /* 0x000fe200000006ff */
[----:B------:R-:W-:Y:S01]  /*15bc0*/  BSSY B1, `(.L_x_9904) ;  /* 0x0000004000017945 */ /* 0x000fe20003800000 */
[----:B------:R-:W-:Y:S02]  /*15bd0*/  SHF.R.S32.HI R17, RZ, 0x1f, R6 ;  /* 0x0000001fff117819 */ /* 0x000fe40000011406 */
[----:B------:R-:W0:Y:S02]  /*15be0*/  SYNCS.PHASECHK.TRANS64.TRYWAIT P0, [R4+URZ+0x22840], R21 ;  /* 0x02284015040075a7 */ /* 0x000e24000800017f */
[----:B0-----:R-:W-:Y:S05]  /*15bf0*/  @!P0 BRA `(.L_x_9905) ;  /* 0x0000004c00388947 */ /* 0x001fea0003800000 */
.L_x_10064:
[----:B------:R-:W-:Y:S05]  /*15c00*/  BSYNC B1 ;  /* 0x0000000000017941 */ /* 0x000fea0003800000 */
.L_x_9904:
        /* <DEDUP_REMOVED lines=52> */
.L_x_10078:
        /* <DEDUP_REMOVED lines=8> */
.L_x_9907:
        /* <DEDUP_REMOVED lines=11> */
.L_x_9908:
[----:B------:R2:W-:Y:S01]  /*16080*/  SYNCS.ARRIVE.TRANS64.A1T0 RZ, [R4+URZ+0x22830], RZ ;  /* 0x022830ff04ff79a7 */ /* 0x0005e2000810003f */
[----:B------:R-:W-:Y:S05]  /*16090*/  @!P3 BRA `(.L_x_9909) ;  /* 0x000000000004b947 */ /* 0x000fea0003800000 */
[----:B------:R-:W-:Y:S01]  /*160a0*/  BPT.TRAP 0x1 ;  /* 0x000000040000795c */ /* 0x000fe20000300000 */
.L_x_9909:
[----:B------:R-:W3:Y:S01]  /*160b0*/  SYNCS.PHASECHK.TRANS64.TRYWAIT P0, [R4+URZ+0x22860], R21 ;  /* 0x02286015040075a7 */ /* 0x000ee2000800017f */
[----:B------:R-:W-:Y:S04]  /*160c0*/  BSSY B1, `(.L_x_9910) ;  /* 0x0000002000017945 */ /* 0x000fe80003800000 */
[----:B---3--:R-:W-:Y:S05]  /*160d0*/  @!P0 BRA `(.L_x_9911) ;  /* 0x0000004c00b88947 */ /* 0x008fea0003800000 */
.L_x_10079:
[----:B------:R-:W-:Y:S05]  /*160e0*/  BSYNC B1 ;  /* 0x0000000000017941 */ /* 0x000fea0003800000 */
.L_x_9910:
[----:B------:R-:W-:Y:S01]  /*160f0*/  ULDC.64 UR4, c[0x0][0x328] ;  /* 0x0000ca0000047ab9 */ /* 0x000fe20000000a00 */
[----:B------:R-:W-:Y:S01]  /*16100*/  LOP3.LUT P5, RZ, R23, 0x10, RZ, 0xc0, !PT ;  /* 0x0000001017ff7812 */ /* 0x000fe200078ac0ff */
[----:B------:R-:W-:Y:S01]  /*16110*/  IMAD R17, R17, UR4, RZ ;  /* 0x0000000411117c24 */ /* 0x000fe2000f8e02ff */
[C---:B------:R-:W-:Y:S01]  /*16120*/  LOP3.LUT P4, RZ, R23.reuse, 0x8, RZ, 0xc0, !PT ;  /* 0x0000000817ff7812 */ /* 0x040fe2000788c0ff */
[C---:B------:R-:W-:Y:S01]  /*16130*/  IMAD.WIDE.U32 R2, R6.reuse, UR4, RZ ;  /* 0x0000000406027c25 */ /* 0x040fe2000f8e00ff */
[C---:B------:R-:W-:Y:S02]  /*16140*/  LOP3.LUT P3, RZ, R23.reuse, 0x4, RZ, 0xc0, !PT ;  /* 0x0000000417ff7812 */ /* 0x040fe4000786c0ff */
[----:B------:R-:W-:Y:S01]  /*16150*/  LOP3.LUT P1, RZ, R23, 0x2, RZ, 0xc0, !PT ;  /* 0x0000000217ff7812 */ /* 0x000fe2000782c0ff */
[----:B------:R-:W-:Y:S01]  /*16160*/  IMAD R17, R6, UR5, R17 ;  /* 0x0000000506117c24 */ /* 0x000fe2000f8e0211 */
[----:B------:R-:W-:Y:S02]  /*16170*/  ULDC.64 UR4, c[0x0][0x338] ;  /* 0x0000ce0000047ab9 */ /* 0x000fe40000000a00 */
[----:B------:R-:W-:-:S02]  /*16180*/  IMAD R20, R20, UR4, RZ ;  /* 0x0000000414147c24 */ /* 0x000fc4000f8e02ff */
        /* <DEDUP_REMOVED lines=15> */
[----:B------:R-:W4:Y:S01]  /*16280*/  SHFL.IDX PT, R14, R6, RZ, 0x181f ;  /* 0x00181fff060e7589 */ /* 0x000f2200000e0000 */
[----:B------:R-:W-:-:S03]  /*16290*/  IMAD R5, R5, 0x2, R22 ;  /* 0x0000000205057824 */ /* 0x000fc600078e0216 */
[----:B------:R-:W5:Y:S04]  /*162a0*/  SHFL.IDX PT, R3, R7, RZ, 0x181f ;  /* 0x00181fff07037589 */ /* 0x000f6800000e0000 */
[----:B-1----:R-:W-:Y:S01]  /*162b0*/  SHFL.IDX PT, R8, R7, 0x1, 0x181f ;  /* 0x00381f0007087f89 */ /* 0x002fe200000e0000 */
[----:B----4-:R-:W-:-:S03]  /*162c0*/  IADD3 R2, P0, R14, R0, RZ ;  /* 0x000000000e027210 */ /* 0x010fc60007f1e0ff */
[----:B------:R-:W1:Y:S02]  /*162d0*/  SHFL.IDX PT, R14, R6, 0x1, 0x181f ;  /* 0x00381f00060e7f89 */ /* 0x000e6400000e0000 */
[----:B-----5:R-:W-:-:S05]  /*162e0*/  IMAD.X R3, RZ, RZ, R3, P0 ;  /* 0x000000ffff037224 */ /* 0x020fca00000e0603 */
[----:B------:R-:W-:Y:S04]  /*162f0*/  LDGSTS.E.BYPASS.LTC128B.128 [R5+0x400], desc[UR40][R2.64], !P5 ;  /* 0x0040000002057fae */ /* 0x000fe8000e901d68 */
[----:B------:R-:W-:Y:S04]  /*16300*/  LDGSTS.E.BYPASS.LTC128B.128 [R5+0x3400], desc[UR40][R2.64+0x80], !P4 ;  /* 0x0340008002057fae */ /* 0x000fe8000e101d68 */
[----:B------:R-:W-:Y:S04]  /*16310*/  LDGSTS.E.BYPASS.LTC128B.128 [R5+0x6400], desc[UR40][R2.64+0x100], !P3 ;  /* 0x0640010002057fae */ /* 0x000fe8000d901d68 */
[----:B------:R1:W-:Y:S02]  /*16320*/  LDGSTS.E.BYPASS.LTC128B.128 [R5+0x9400], desc[UR40][R2.64+0x180], !P1 ;  /* 0x0940018002057fae */ /* 0x0003e4000c901d68 */
[----:B-1----:R-:W-:-:S02]  /*16330*/  IADD3 R2, P0, R14, R0, RZ ;  /* 0x000000000e027210 */ /* 0x002fc40007f1e0ff */
[----:B------:R-:W1:Y:S03]  /*16340*/  SHFL.IDX PT, R14, R6, 0x2, 0x181f ;  /* 0x00581f00060e7f89 */ /* 0x000e6600000e0000 */
[----:B------:R-:W-:Y:S02]  /*16350*/  IMAD.X R3, RZ, RZ, R8, P0 ;  /* 0x000000ffff037224 */ /* 0x000fe400000e0608 */
[----:B------:R-:W4:Y:S04]  /*16360*/  SHFL.IDX PT, R8, R7, 0x2, 0x181f ;  /* 0x00581f0007087f89 */ /* 0x000f2800000e0000 */
[----:B------:R-:W-:Y:S04]  /*16370*/  LDGSTS.E.BYPASS.LTC128B.128 [R5+0xc00], desc[UR40][R2.64], !P5 ;  /* 0x00c0000002057fae */ /* 0x000fe8000e901d68 */
[----:B------:R-:W-:Y:S04]  /*16380*/  LDGSTS.E.BYPASS.LTC128B.128 [R5+0x3c00], desc[UR40][R2.64+0x80], !P4 ;  /* 0x03c0008002057fae */ /* 0x000fe8000e101d68 */
[----:B------:R-:W-:Y:S04]  /*16390*/  LDGSTS.E.BYPASS.LTC128B.128 [R5+0x6c00], desc[UR40][R2.64+0x100], !P3 ;  /* 0x06c0010002057fae */ /* 0x000fe8000d901d68 */
[----:B------:R1:W-:Y:S02]  /*163a0*/  LDGSTS.E.BYPASS.LTC128B.128 [R5+0x9c00], desc[UR40][R2.64+0x180], !P1 ;  /* 0x09c0018002057fae */ /* 0x0003e4000c901d68 */
[----:B-1----:R-:W-:-:S02]  /*163b0*/  IADD3 R2, P0, R14, R0, RZ ;  /* 0x000000000e027210 */ /* 0x002fc40007f1e0ff */
[----:B------:R-:W1:Y:S03]  /*163c0*/  SHFL.IDX PT, R14, R6, 0x3, 0x181f ;  /* 0x00781f00060e7f89 */ /* 0x000e6600000e0000 */
[----:B----4-:R-:W-:Y:S02]  /*163d0*/  IMAD.X R3, RZ, RZ, R8, P0 ;  /* 0x000000ffff037224 */ /* 0x010fe400000e0608 */
        /* <DEDUP_REMOVED lines=14> */
[----:B------:R1:W0:Y:S03]  /*164c0*/  SHFL.IDX PT, R14, R6, 0x5, 0x181f ;  /* 0x00b81f00060e7f89 */ /* 0x00022600000e0000 */
[----:B----4-:R-:W-:Y:S02]  /*164d0*/  IMAD.X R3, RZ, RZ, R8, P0 ;  /* 0x000000ffff037224 */ /* 0x010fe400000e0608 */
[----:B------:R1:W4:Y:S04]  /*164e0*/  SHFL.IDX PT, R8, R7, 0x5, 0x181f ;  /* 0x00b81f0007087f89 */ /* 0x00032800000e0000 */
[----:B------:R1:W-:Y:S04]  /*164f0*/  LDGSTS.E.BYPASS.LTC128B.128 [R5+0x2400], desc[UR40][R2.64], !P5 ;  /* 0x0240000002057fae */ /* 0x0003e8000e901d68 */
[----:B------:R1:W-:Y:S04]  /*16500*/  LDGSTS.E.BYPASS.LTC128B.128 [R5+0x5400], desc[UR40][R2.64+0x80], !P4 ;  /* 0x0540008002057fae */ /* 0x0003e8000e101d68 */
[----:B------:R1:W-:Y:S04]  /*16510*/  LDGSTS.E.BYPASS.LTC128B.128 [R5+0x8400], desc[UR40][R2.64+0x100], !P3 ;  /* 0x0840010002057fae */ /* 0x0003e8000d901d68 */
[----:B------:R1:W-:Y:S02]  /*16520*/  LDGSTS.E.BYPASS.LTC128B.128 [R5+0xb400], desc[UR40][R2.64+0x180], !P1 ;  /* 0x0b40018002057fae */ /* 0x0003e4000c901d68 */
.L_x_10093:
[----:B01----:R-:W-:-:S05]  /*16530*/  IADD3 R2, P0, R14, R0, RZ ;  /* 0x000000000e027210 */ /* 0x003fca0007f1e0ff */
        /* <DEDUP_REMOVED lines=10> */
.L_x_9913:
        /* <DEDUP_REMOVED lines=11> */
.L_x_9914:
[----:B------:R0:W-:Y:S01]  /*16690*/  SYNCS.ARRIVE.TRANS64.A1T0 RZ, [R4+URZ+0x22850], RZ ;  /* 0x022850ff04ff79a7 */ /* 0x0001e2000810003f */
[----:B------:R-:W-:Y:S05]  /*166a0*/  @P2 BRA `(.L_x_9915) ;  /* 0xfffffff000902947 */ /* 0x000fea000383ffff */
.L_x_9902:
[----:B------:R-:W-:Y:S05]  /*166b0*/  BSYNC B0 ;  /* 0x0000000000007941 */ /* 0x000fea0003800000 */
.L_x_9901:
[----:B------:R-:W1:Y:S01]  /*166c0*/  S2R R2, SR_TID.X ;  /* 0x0000000000027919 */ /* 0x000e620000002100 */
[----:B------:R-:W-:Y:S01]  /*166d0*/  VIADD R25, R25, 0x1 ;  /* 0x0000000119197836 */ /* 0x000fe20000000000 */
[----:B------:R-:W-:Y:S04]  /*166e0*/  BSSY B0, `(.L_x_9916) ;  /* 0x0000013000007945 */ /* 0x000fe80003800000 */
[----:B------:R-:W-:-:S04]  /*166f0*/  ISETP.NE.AND P0, PT, R25, 0x2, PT ;  /* 0x000000021900780c */ /* 0x000fc80003f05270 */
[----:B------:R-:W-:-:S04]  /*16700*/  SEL R3, RZ, 0x1, P0 ;  /* 0x00000001ff037807 */ /* 0x000fc80000000000 */
[----:B------:R-:W-:Y:S02]  /*16710*/  LOP3.LUT R26, R26, R3, RZ, 0x3c, !PT ;  /* 0x000000031a1a7212 */ /* 0x000fe400078e3cff */
[----:B-1----:R-:W-:-:S04]  /*16720*/  LOP3.LUT R2, R2, 0x7f, RZ, 0xc0, !PT ;  /* 0x0000007f02027812 */ /* 0x002fc800078ec0ff */
[----:B------:R-:W-:-:S13]  /*16730*/  ISETP.NE.AND P1, PT, R2, RZ, PT ;  /* 0x000000ff0200720c */ /* 0x000fda0003f25270 */
[----:B------:R-:W-:Y:S05]  /*16740*/  @P1 BRA `(.L_x_9917) ;  /* 0x0000000000301947 */ /* 0x000fea0003800000 */
[----:B------:R-:W1:Y:S01]  /*16750*/  S2R R5, SR_LANEID ;  /* 0x0000000000057919 */ /* 0x000e620000000000 */
[----:B------:R-:W-:Y:S01]  /*16760*/  VOTEU.ANY UR4, UPT, PT ;  /* 0x0000000000047886 */ /* 0x000fe200038e0100 */
[----:B------:R-:W4:Y:S01]  /*16770*/  LDC.64 R2, c[0x0][0xc60] ;  /* 0x00031800ff027b82 */ /* 0x000f220000000a00 */
[----:B------:R-:W1:Y:S02]  /*16780*/  FLO.U32 R0, UR4 ;  /* 0x0000000400007d00 */ /* 0x000e6400080e0000 */
[----:B-1----:R-:W-:-:S06]  /*16790*/  ISETP.EQ.U32.AND P1, PT, R0, R5, PT ;  /* 0x000000050000720c */ /* 0x002fcc0003f22070 */
[----:B------:R-:W4:Y:S07]  /*167a0*/  POPC R5, UR4 ;  /* 0x0000000400057d09 */ /* 0x000f2e0008000000 */
[----:B----4-:R-:W4:Y:S01]  /*167b0*/  @P1 ATOMG.E.ADD.STRONG.GPU PT, R3, desc[UR40][R2.64], R5 ;  /* 0x00000005020319a8 */ /* 0x010f2200081ee1e8 */
[----:B0-23--:R-:W0:Y:S02]  /*167c0*/  S2R R4, SR_LTMASK ;  /* 0x0000000000047919 */ /* 0x00de240000003900 */
[----:B0-----:R-:W-:-:S04]  /*167d0*/  LOP3.LUT R4, R4, UR4, RZ, 0xc0, !PT ;  /* 0x0000000404047c12 */ /* 0x001fc8000f8ec0ff */
[----:B------:R-:W0:Y:S01]  /*167e0*/  POPC R7, R4 ;  /* 0x0000000400077309 */ /* 0x000e220000000000 */
[----:B----4-:R-:W0:Y:S02]  /*167f0*/  SHFL.IDX PT, R0, R3, R0, 0x1f ;  /* 0x00001f0003007589 */ /* 0x010e2400000e0000 */
[----:B0-----:R-:W-:-:S07]  /*16800*/  IADD3 R16, R0, UR36, R7 ;  /* 0x0000002400107c10 */ /* 0x001fce000fffe007 */
.L_x_9917:
[----:B------:R-:W-:Y:S05]  /*16810*/  BSYNC B0 ;  /* 0x0000000000007941 */ /* 0x000fea0003800000 */
.L_x_9916:
[----:B------:R-:W-:-:S07]  /*16820*/  SEL R25, R25, RZ, P0 ;  /* 0x000000ff19197207 */ /* 0x000fce0000000000 */
.L_x_9876:
[----:B------:R-:W-:Y:S05]  /*16830*/  BSYNC B7 ;  /* 0x0000000000077941 */ /* 0x000fea0003800000 */
.L_x_9874:
        /* <DEDUP_REMOVED lines=8> */
[----:B------:R4:W0:Y:S01]  /*168c0*/  LDS.128 R16, [R22+0x228d0] ;  /* 0x0228d00016107984 */ /* 0x0008220000000c00 */
[----:B------:R-:W-:Y:S06]  /*168d0*/  BAR.ARV 0x4, 0x180 ;  /* 0x0106000000007b1d */ /* 0x000fec0000002000 */
[----:B------:R-:W-:Y:S05]  /*168e0*/  BRA `(.L_x_9919) ;  /* 0x0000000800407947 */ /* 0x000fea0003800000 */
.L_x_9918:
        /* <DEDUP_REMOVED lines=17> */
[----:B--23--:R-:W-:Y:S01]  /*16a00*/  SHFL.IDX PT, R4, R16, 0x1, 0x1f ;  /* 0x00201f0010047f89 */ /* 0x00cfe200000e0000 */
        /* <DEDUP_REMOVED lines=18> */
.L_x_10103:
[----:B------:R-:W-:Y:S02]  /*16b30*/  ULDC UR4, c[0x0][0xc38] ;  /* 0x00030e0000047ab9 */ /* 0x000fe40000000800 */
[----:B------:R-:W-:-:S05]  /*16b40*/  MOV R7, UR4 ;  /* 0x0000000400077c02 */ /* 0x000fca0008000f00 */
[----:B-1----:R-:W-:-:S04]  /*16b50*/  IMAD R14, R14, R7, RZ ;  /* 0x000000070e0e7224 */ /* 0x002fc800078e02ff */
[----:B------:R-:W-:-:S05]  /*16b60*/  IMAD.IADD R9, R4, 0x1, R14 ;  /* 0x0000000104097824 */ /* 0x000fca00078e020e */
[----:B------:R-:W-:-:S13]  /*16b70*/  ISETP.GT.AND P6, PT, R9, R0, PT ;  /* 0x000000000900720c */ /* 0x000fda0003fc4270 */
[----:B------:R-:W-:Y:S05]  /*16b80*/  @P6 BRA `(.L_x_9921) ;  /* 0x00000000009c6947 */ /* 0x000fea0003800000 */
.L_x_9926:
        /* <DEDUP_REMOVED lines=14> */
.L_x_9924:
[----:B------:R-:W-:Y:S05]  /*16c70*/  BSYNC B0 ;  /* 0x0000000000007941 */ /* 0x000fea0003800000 */
.L_x_9923:
        /* <DEDUP_REMOVED lines=18> */
.L_x_10111:
[----:B------:R-:W-:Y:S02]  /*16da0*/  ULDC UR4, c[0x0][0xc38] ;  /* 0x00030e0000047ab9 */ /* 0x000fe40000000800 */
[----:B------:R-:W-:-:S04]  /*16db0*/  IMAD.U32 R7, RZ, RZ, UR4 ;  /* 0x00000004ff077e24 */ /* 0x000fc8000f8e00ff */
[----:B-1----:R-:W-:-:S04]  /*16dc0*/  IMAD R14, R14, R7, RZ ;  /* 0x000000070e0e7224 */ /* 0x002fc800078e02ff */
[----:B------:R-:W-:-:S05]  /*16dd0*/  IMAD.IADD R9, R14, 0x1, R9 ;  /* 0x000000010e097824 */ /* 0x000fca00078e0209 */
[----:B------:R-:W-:-:S13]  /*16de0*/  ISETP.GT.AND P6, PT, R9, R0, PT ;  /* 0x000000000900720c */ /* 0x000fda0003fc4270 */
[----:B------:R-:W-:Y:S05]  /*16df0*/  @!P6 BRA `(.L_x_9926) ;  /* 0xfffffffc0064e947 */ /* 0x000fea000383ffff */
.L_x_9921:
        /* <DEDUP_REMOVED lines=8> */
.L_x_10115:
[----:B------:R-:W-:Y:S01]  /*16e80*/  ISETP.NE.AND P0, PT, R3, RZ, PT ;  /* 0x000000ff0300720c */ /* 0x000fe20003f05270 */
[----:B------:R-:W-:-:S12]  /*16e90*/  IMAD.MOV.U32 R14, RZ, RZ, RZ ;  /* 0x000000ffff0e7224 */ /* 0x000fd800078e00ff */
[----:B------:R-:W-:Y:S05]  /*16ea0*/  @!P0 BRA `(.L_x_9928) ;  /* 0x0000000000108947 */ /* 0x000fea0003800000 */
[----:B------:R-:W-:Y:S01]  /*16eb0*/  UMOV UR4, 0xffffffff ;  /* 0xffffffff00047882 */ /* 0x000fe20000000000 */
[----:B------:R-:W-:Y:S02]  /*16ec0*/  VIADD R12, R4, 0xffffffff ;  /* 0xffffffff040c7836 */ /* 0x000fe40000000000 */
[----:B------:R-:W-:Y:S05]  /*16ed0*/  BRA.DIV UR4, `(.L_x_9929) ;  /* 0x00000052043c7947 */ /* 0x000fea000b800000 */
[----:B------:R3:W4:Y:S02]  /*16ee0*/  SHFL.IDX PT, R14, R2, R12, 0x1f ;  /* 0x00001f0c020e7589 */ /* 0x00072400000e0000 */
.L_x_9928:
[----:B--2---:R-:W-:Y:S01]  /*16ef0*/  IABS R6, R5 ;  /* 0x0000000500067213 */ /* 0x004fe20000000000 */
[----:B----4-:R-:W-:Y:S02]  /*16f00*/  IMAD R16, R14, R7, R16 ;  /* 0x000000070e107224 */ /* 0x010fe400078e0210 */
[----:B------:R-:W-:Y:S01]  /*16f10*/  IMAD.IADD R19, R4, 0x1, R19 ;  /* 0x0000000104137824 */ /* 0x000fe200078e0213 */
[----:B------:R-:W2:Y:S01]  /*16f20*/  I2F.RP R8, R6 ;  /* 0x0000000600087306 */ /* 0x000ea20000209400 */
[----:B------:R-:W-:-:S05]  /*16f30*/  IMAD.IADD R10, R0, 0x1, -R16 ;  /* 0x00000001000a7824 */ /* 0x000fca00078e0a10 */
[----:B------:R-:W-:Y:S02]  /*16f40*/  IABS R0, R10 ;  /* 0x0000000a00007213 */ /* 0x000fe40000000000 */
[----:B--2---:R-:W0:Y:S02]  /*16f50*/  MUFU.RCP R8, R8 ;  /* 0x0000000800087308 */ /* 0x004e240000001000 */
[----:B0--3--:R-:W-:-:S06]  /*16f60*/  VIADD R2, R8, 0xffffffe ;  /* 0x0ffffffe08027836 */ /* 0x009fcc0000000000 */
[----:B------:R0:W2:Y:S02]  /*16f70*/  F2I.FTZ.U32.TRUNC.NTZ R3, R2 ;  /* 0x0000000200037305 */ /* 0x0000a4000021f000 */
[----:B0-----:R-:W-:Y:S02]  /*16f80*/  IMAD.MOV.U32 R2, RZ, RZ, RZ ;  /* 0x000000ffff027224 */ /* 0x001fe400078e00ff */
[----:B--2---:R-:W-:-:S04]  /*16f90*/  IMAD.MOV R7, RZ, RZ, -R3 ;  /* 0x000000ffff077224 */ /* 0x004fc800078e0a03 */
        /* <DEDUP_REMOVED lines=20> */
.L_x_9922:
[----:B------:R-:W-:Y:S01]  /*170e0*/  UMOV UR4, URZ ;  /* 0x0000003f00047c82 */ /* 0x000fe20008000000 */
[----:B------:R-:W-:Y:S01]  /*170f0*/  UMOV UR5, URZ ;  /* 0x0000003f00057c82 */ /* 0x000fe20008000000 */
[----:B------:R-:W-:Y:S01]  /*17100*/  ULDC UR6, c[0x0][0xc3c] ;  /* 0x00030f0000067ab9 */ /* 0x000fe20000000800 */
[----:B------:R-:W-:Y:S01]  /*17110*/  MOV R16, R0 ;  /* 0x0000000000107202 */ /* 0x000fe20000000f00 */
[----:B------:R-:W-:Y:S02]  /*17120*/  IMAD.U32 R17, RZ, RZ, UR4 ;  /* 0x00000004ff117e24 */ /* 0x000fe4000f8e00ff */
[----:B------:R-:W-:Y:S02]  /*17130*/  IMAD.U32 R18, RZ, RZ, UR5 ;  /* 0x00000005ff127e24 */ /* 0x000fe4000f8e00ff */
[----:B------:R-:W-:-:S07]  /*17140*/  IMAD.U32 R19, RZ, RZ, UR6 ;  /* 0x00000006ff137e24 */ /* 0x000fce000f8e00ff */
.L_x_9930:
        /* <DEDUP_REMOVED lines=10> */
.L_x_9919:
[----:B------:R-:W-:Y:S02]  /*171f0*/  ULDC UR4, c[0x0][0xc3c] ;  /* 0x00030f0000047ab9 */ /* 0x000fe40000000800 */
[----:B0-----:R-:W-:-:S13]  /*17200*/  ISETP.GE.AND P0, PT, R19, UR4, PT ;  /* 0x0000000413007c0c */ /* 0x001fda000bf06270 */
[----:B------:R-:W-:Y:S05]  /*17210*/  @!P0 BRA `(.L_x_9931) ;  /* 0xffffffa400e88947 */ /* 0x000fea000383ffff */
[----:B------:R-:W-:Y:S05]  /*17220*/  BSYNC B8 ;  /* 0x0000000000087941 */ /* 0x000fea0003800000 */
.L_x_9832:
[----:B------:R-:W5:Y:S01]  /*17230*/  LDL.LU R0, [R1+0x28] ;  /* 0x0000280001007983 */ /* 0x000f620000300800 */
[----:B------:R-:W-:Y:S01]  /*17240*/  BSSY B0, `(.L_x_9932) ;  /* 0x000000b000007945 */ /* 0x000fe20003800000 */
[----:B------:R-:W2:Y:S01]  /*17250*/  S2R R5, SR_CgaCtaId ;  /* 0x0000000000057919 */ /* 0x000ea20000008800 */
[----:B-----5:R-:W-:-:S05]  /*17260*/  VIADD R0, R0, 0x1 ;  /* 0x0000000100007836 */ /* 0x020fca0000000000 */
[----:B-1----:R-:W-:-:S04]  /*17270*/  LEA.HI R2, R0, R0, RZ, 0x1 ;  /* 0x0000000000027211 */ /* 0x002fc800078f08ff */
[----:B------:R-:W-:Y:S02]  /*17280*/  LOP3.LUT R3, R2, 0xfffffffe, RZ, 0xc0, !PT ;  /* 0xfffffffe02037812 */ /* 0x000fe400078ec0ff */
[----:B------:R-:W-:-:S03]  /*17290*/  MOV R2, 0x400 ;  /* 0x0000040000027802 */ /* 0x000fc60000000f00 */
[----:B------:R-:W-:Y:S01]  /*172a0*/  IMAD.IADD R0, R0, 0x1, -R3 ;  /* 0x0000000100007824 */ /* 0x000fe200078e0a03 */
[----:B--23--:R-:W-:-:S04]  /*172b0*/  LEA R4, R5, R2, 0x18 ;  /* 0x0000000205047211 */ /* 0x00cfc800078ec0ff */
[----:B------:R-:W-:-:S04]  /*172c0*/  SHF.L.U32 R0, R0, 0x1f, RZ ;  /* 0x0000001f00007819 */ /* 0x000fc800000006ff */
[----:B------:R-:W0:Y:S02]  /*172d0*/  SYNCS.PHASECHK.TRANS64.TRYWAIT P0, [R4+URZ+0x22820], R0 ;  /* 0x02282000040075a7 */ /* 0x000e24000800017f */
[----:B0-----:R-:W-:Y:S05]  /*172e0*/  @!P0 BRA `(.L_x_9933) ;  /* 0x0000004c005c8947 */ /* 0x001fea0003800000 */
.L_x_10118:
[----:B------:R-:W-:Y:S05]  /*172f0*/  BSYNC B0 ;  /* 0x0000000000007941 */ /* 0x000fea0003800000 */
.L_x_9932:
[----:B------:R-:W-:-:S03]  /*17300*/  UMOV UR4, 0xffffffff ;  /* 0xffffffff00047882 */ /* 0x000fc60000000000 */
[----:B------:R-:W-:Y:S05]  /*17310*/  BRA.DIV UR4, `(.L_x_9934) ;  /* 0x0000004e04647947 */ /* 0x000fea000b800000 */
[----:B0-----:R-:W0:Y:S02]  /*17320*/  S2R R0, SR_TID.X ;  /* 0x0000000000007919 */ /* 0x001e240000002100 */
[----:B0-----:R-:W-:-:S04]  /*17330*/  SHF.R.U32.HI R0, RZ, 0x5, R0 ;  /* 0x00000005ff007819 */ /* 0x001fc80000011600 */
[----:B------:R-:W-:-:S05]  /*17340*/  LOP3.LUT R0, R0, 0x3, RZ, 0xc0, !PT ;  /* 0x0000000300007812 */ /* 0x000fca00078ec0ff */
[----:B------:R0:W1:Y:S02]  /*17350*/  SHFL.IDX PT, R14, R0, RZ, 0x1f ;  /* 0x00001fff000e7589 */ /* 0x00006400000e0000 */
.L_x_10121:
[----:B-1----:R-:W-:-:S13]  /*17360*/  ISETP.NE.AND P0, PT, R14, RZ, PT ;  /* 0x000000ff0e00720c */ /* 0x002fda0003f05270 */
[----:B------:R-:W-:Y:S05]  /*17370*/  @P0 BRA `(.L_x_9679) ;  /* 0x0000000000880947 */ /* 0x000fea0003800000 */
[----:B------:R-:W-:-:S03]  /*17380*/  UMOV UR4, 0xffffffff ;  /* 0xffffffff00047882 */ /* 0x000fc60000000000 */
[----:B------:R-:W-:Y:S05]  /*17390*/  BRA.DIV UR4, `(.L_x_9935) ;  /* 0x0000004e04787947 */ /* 0x000fea000b800000 */
[----:B------:R-:W-:-:S13]  /*173a0*/  ELECT P6, URZ, PT ;  /* 0x00000000003f782f */ /* 0x000fda00038c0000 */
.L_x_10124:
[----:B------:R-:W-:Y:S05]  /*173b0*/  @!P6 BRA `(.L_x_9679) ;  /* 0x000000000078e947 */ /* 0x000fea0003800000 */
[----:B0-----:R-:W2:Y:S02]  /*173c0*/  LDL.LU R0, [R1] ;  /* 0x0000000001007983 */ /* 0x001ea40000300800 */
[----:B--2---:R-:W-:-:S04]  /*173d0*/  LOP3.LUT R0, R0, 0x2, RZ, 0xfc, !PT ;  /* 0x0000000200007812 */ /* 0x004fc800078efcff */
[----:B------:R-:W-:-:S13]  /*173e0*/  ISETP.NE.AND P0, PT, R0, 0x3, PT ;  /* 0x000000030000780c */ /* 0x000fda0003f05270 */
[----:B------:R-:W-:Y:S05]  /*173f0*/  @!P0 BRA `(.L_x_9936) ;  /* 0x0000000000048947 */ /* 0x000fea0003800000 */
[----:B------:R-:W-:Y:S01]  /*17400*/  BPT.TRAP 0x1 ;  /* 0x000000040000795c */ /* 0x000fe20000300000 */
.L_x_9936:
[C---:B------:R-:W-:Y:S01]  /*17410*/  IMAD R5, R25.reuse, 0x8, R4 ;  /* 0x0000000819057824 */ /* 0x040fe200078e0204 */
[----:B------:R-:W-:Y:S01]  /*17420*/  SHF.L.U32 R0, R26, 0x1f, RZ ;  /* 0x0000001f1a007819 */ /* 0x000fe200000006ff */
[----:B------:R-:W-:-:S03]  /*17430*/  VIADD R25, R25, 0x1 ;  /* 0x0000000119197836 */ /* 0x000fc60000000000 */
[----:B------:R-:W0:Y:S02]  /*17440*/  SYNCS.PHASECHK.TRANS64.TRYWAIT P1, [R5+URZ+0x22840], R0 ;  /* 0x02284000050075a7 */ /* 0x000e24000802017f */
[----:B------:R-:W-:-:S04]  /*17450*/  ISETP.NE.AND P2, PT, R25, 0x2, PT ;  /* 0x000000021900780c */ /* 0x000fc80003f45270 */
[----:B------:R-:W-:Y:S01]  /*17460*/  SEL R3, RZ, 0x1, P2 ;  /* 0x00000001ff037807 */ /* 0x000fe20001000000 */
[----:B0-----:R-:W-:Y:S08]  /*17470*/  @!P1 BRA `(.L_x_9937) ;  /* 0x0000004c00609947 */ /* 0x001ff00003800000 */
.L_x_10125:
[----:B------:R-:W-:Y:S02]  /*17480*/  SEL R25, R25, RZ, P2 ;  /* 0x000000ff19197207 */ /* 0x000fe40001000000 */
[----:B------:R-:W-:Y:S01]  /*17490*/  LOP3.LUT R2, R26, R3, RZ, 0x3c, !PT ;  /* 0x000000031a027212 */ /* 0x000fe200078e3cff */
[----:B------:R-:W-:Y:S06]  /*174a0*/  @!P0 BRA `(.L_x_9938) ;  /* 0x0000000000048947 */ /* 0x000fec0003800000 */
[----:B------:R-:W-:Y:S01]  /*174b0*/  BPT.TRAP 0x1 ;  /* 0x000000040000795c */ /* 0x000fe20000300000 */
.L_x_9938:
[----:B------:R-:W-:Y:S01]  /*174c0*/  IMAD R25, R25, 0x8, R4 ;  /* 0x0000000819197824 */ /* 0x000fe200078e0204 */
[----:B------:R-:W-:-:S04]  /*174d0*/  SHF.L.U32 R2, R2, 0x1f, RZ ;  /* 0x0000001f02027819 */ /* 0x000fc800000006ff */
[----:B------:R-:W1:Y:S02]  /*174e0*/  SYNCS.PHASECHK.TRANS64.TRYWAIT P1, [R25+URZ+0x22840], R2 ;  /* 0x02284002190075a7 */ /* 0x000e64000802017f */
[----:B-1----:R-:W-:Y:S05]  /*174f0*/  @!P1 BRA `(.L_x_9939) ;  /* 0x0000004c00549947 */ /* 0x002fea0003800000 */
.L_x_10126:
[----:B------:R-:W-:Y:S05]  /*17500*/  @!P0 BRA `(.L_x_9940) ;  /* 0x0000000000048947 */ /* 0x000fea0003800000 */
[----:B------:R-:W-:Y:S01]  /*17510*/  BPT.TRAP 0x1 ;  /* 0x000000040000795c */ /* 0x000fe20000300000 */
.L_x_9940:
[----:B------:R-:W2:Y:S02]  /*17520*/  SYNCS.PHASECHK.TRANS64.TRYWAIT P1, [R5+URZ+0x22860], R0 ;  /* 0x02286000050075a7 */ /* 0x000ea4000802017f */
[----:B--2---:R-:W-:Y:S05]  /*17530*/  @!P1 BRA `(.L_x_9941) ;  /* 0x0000004c00589947 */ /* 0x004fea0003800000 */
.L_x_10127:
[----:B------:R-:W-:Y:S05]  /*17540*/  @!P0 BRA `(.L_x_9942) ;  /* 0x0000000000048947 */ /* 0x000fea0003800000 */
[----:B------:R-:W-:Y:S01]  /*17550*/  BPT.TRAP 0x1 ;  /* 0x000000040000795c */ /* 0x000fe20000300000 */
.L_x_9942:
[----:B---3--:R3:W0:Y:S02]  /*17560*/  SYNCS.PHASECHK.TRANS64.TRYWAIT P0, [R25+URZ+0x22860], R2 ;  /* 0x02286002190075a7 */ /* 0x008624000800017f */
[----:B0-----:R-:W-:Y:S05]  /*17570*/  @!P0 NANOSLEEP.SYNCS 0x989680 ;  /* 0x009896800000895d */ /* 0x001fea0003900000 */
[----:B------:R-:W0:Y:S02]  /*17580*/  @!P0 SYNCS.PHASECHK.TRANS64 P0, [R25+URZ+0x22860], R2 ;  /* 0x02286002190085a7 */ /* 0x000e24000800007f */
[----:B0-----:R-:W-:Y:S05]  /*17590*/  @!P0 BRA `(.L_x_9942) ;  /* 0xfffffffc00f08947 */ /* 0x001fea000383ffff */
.L_x_9679:
[----:B------:R-:W-:Y:S05]  /*175a0*/  BSYNC B9 ;  /* 0x0000000000097941 */ /* 0x000fea0003800000 */
.L_x_9676:
[----:B------:R-:W-:Y:S05]  /*175b0*/  EXIT ;  /* 0x000000000000794d */ /* 0x000fea0003800000 */
.L_x_9697:
[----:B0-----:R0:W1:Y:S02]  /*175c0*/  SYNCS.PHASECHK.TRANS64.TRYWAIT P5, [R89+URZ+0x22890], R101 ;  /* 0x02289065590075a7 */ /* 0x00106400080a017f */
[----:B-1----:R-:W-:Y:S05]  /*175d0*/  @!P5 NANOSLEEP.SYNCS 0x989680 ;  /* 0x009896800000d95d */ /* 0x002fea0003900000 */
[----:B------:R-:W1:Y:S02]  /*175e0*/  @!P5 SYNCS.PHASECHK.TRANS64 P5, [R89+URZ+0x22890], R101 ;  /* 0x022890655900d5a7 */ /* 0x000e6400080a007f */
[----:B-1----:R-:W-:Y:S05]  /*175f0*/  @!P5 BRA `(.L_x_9697) ;  /* 0xfffffffc00f0d947 */ /* 0x002fea000383ffff */
[----:B------:R-:W-:Y:S05]  /*17600*/  BRA `(.L_x_9943) ;  /* 0xfffffeb400b87947 */ /* 0x000fea000383ffff */
.L_x_9698:
        /* <DEDUP_REMOVED lines=8> */
.L_x_9945:
[----:B------:R-:W-:Y:S05]  /*17690*/  BSYNC B1 ;  /* 0x0000000000017941 */ /* 0x000fea0003800000 */
.L_x_9944:
        /* <DEDUP_REMOVED lines=8> */
.L_x_9946:
[----:B------:R-:W-:Y:S01]  /*17720*/  IMAD.MOV.U32 R93, RZ, RZ, R14 ;  /* 0x000000ffff5d7224 */ /* 0x000fe200078e000e */
[----:B------:R-:W-:Y:S06]  /*17730*/  BRA `(.L_x_9947) ;  /* 0xfffffeb400807947 */ /* 0x000fec000383ffff */
.L_x_9707:
[----:B------:R-:W-:Y:S01]  /*17740*/  BSSY B1, `(.L_x_9948) ;  /* 0x0000008000017945 */ /* 0x000fe20003800000 */
[----:B0---4-:R-:W-:Y:S02]  /*17750*/  IMAD.MOV.U32 R13, RZ, RZ, R103 ;  /* 0x000000ffff0d7224 */ /* 0x011fe400078e0067 */
[----:B------:R-:W-:Y:S02]  /*17760*/  IMAD.MOV.U32 R12, RZ, RZ, 0x1 ;  /* 0x00000001ff0c7424 */ /* 0x000fe400078e00ff */
[----:B------:R-:W-:Y:S02]  /*17770*/  IMAD.MOV.U32 R11, RZ, RZ, 0x1c1f ;  /* 0x00001c1fff0b7424 */ /* 0x000fe400078e00ff */
[----:B------:R-:W-:-:S07]  /*17780*/  IMAD.MOV.U32 R15, RZ, RZ, -0x1 ;  /* 0xffffffffff0f7424 */ /* 0x000fce00078e00ff */
[----:B-123--:R-:W-:Y:S05]  /*17790*/  WARPSYNC.COLLECTIVE R15, `(.L_x_9949) ;  /* 0x000000000f087348 */ /* 0x00efea0003c00000 */
[----:B------:R0:W4:Y:S02]  /*177a0*/  SHFL.IDX P6, R14, R13, R12, R11 ;  /* 0x0000000c0d0e7389 */ /* 0x00012400000c000b */
[----:B01234-:R-:W-:Y:S01]  /*177b0*/  ENDCOLLECTIVE ;  /* 0x000000000000791b */ /* 0x01ffe20003800000 */
.L_x_9949:
[----:B------:R-:W-:Y:S05]  /*177c0*/  BSYNC B1 ;  /* 0x0000000000017941 */ /* 0x000fea0003800000 */
.L_x_9948:
[----:B------:R-:W-:Y:S01]  /*177d0*/  IMAD.MOV.U32 R13, RZ, RZ, R102 ;  /* 0x000000ffff0d7224 */ /* 0x000fe200078e0066 */
[----:B------:R-:W-:Y:S01]  /*177e0*/  MOV R15, 0xffffffff ;  /* 0xffffffff000f7802 */ /* 0x000fe20000000f00 */
[----:B------:R-:W-:Y:S02]  /*177f0*/  IMAD.MOV.U32 R12, RZ, RZ, 0x1 ;  /* 0x00000001ff0c7424 */ /* 0x000fe400078e00ff */
[----:B------:R-:W-:Y:S02]  /*17800*/  IMAD.MOV.U32 R11, RZ, RZ, 0x1c1f ;  /* 0x00001c1fff0b7424 */ /* 0x000fe400078e00ff */
[----:B------:R-:W-:-:S07]  /*17810*/  IMAD.MOV.U32 R103, RZ, RZ, R14 ;  /* 0x000000ffff677224 */ /* 0x000fce00078e000e */
[----:B------:R-:W-:Y:S05]  /*17820*/  WARPSYNC.COLLECTIVE R15, `(.L_x_9950) ;  /* 0x000000000f087348 */ /* 0x000fea0003c00000 */
[----:B------:R0:W1:Y:S02]  /*17830*/  SHFL.IDX P6, R14, R13, R12, R11 ;  /* 0x0000000c0d0e7389 */ /* 0x00006400000c000b */
[----:B01----:R-:W-:Y:S01]  /*17840*/  ENDCOLLECTIVE ;  /* 0x000000000000791b */ /* 0x003fe20003800000 */
.L_x_9950:
[----:B------:R-:W-:Y:S01]  /*17850*/  IMAD.MOV.U32 R43, RZ, RZ, R14 ;  /* 0x000000ffff2b7224 */ /* 0x000fe200078e000e */
[----:B------:R-:W-:Y:S06]  /*17860*/  BRA `(.L_x_9951) ;  /* 0xfffffebc00147947 */ /* 0x000fec000383ffff */
.L_x_9717:
[----:B-1----:R1:W2:Y:S02]  /*17870*/  SYNCS.PHASECHK.TRANS64.TRYWAIT P4, [R89+URZ+0x22890], R101 ;  /* 0x02289065590075a7 */ /* 0x0022a4000808017f */
[----:B--2---:R-:W-:Y:S05]  /*17880*/  @!P4 NANOSLEEP.SYNCS 0x989680 ;  /* 0x009896800000c95d */ /* 0x004fea0003900000 */
[----:B------:R-:W2:Y:S02]  /*17890*/  @!P4 SYNCS.PHASECHK.TRANS64 P4, [R89+URZ+0x22890], R101 ;  /* 0x022890655900c5a7 */ /* 0x000ea4000808007f */
[----:B--2---:R-:W-:Y:S05]  /*178a0*/  @!P4 BRA `(.L_x_9717) ;  /* 0xfffffffc00f0c947 */ /* 0x004fea000383ffff */
[----:B------:R-:W-:Y:S05]  /*178b0*/  BRA `(.L_x_9952) ;  /* 0xfffffec800087947 */ /* 0x000fea000383ffff */
.L_x_9718:
        /* <DEDUP_REMOVED lines=8> */
.L_x_9954:
[----:B------:R-:W-:Y:S05]  /*17940*/  BSYNC B1 ;  /* 0x0000000000017941 */ /* 0x000fea0003800000 */
.L_x_9953:
        /* <DEDUP_REMOVED lines=8> */
.L_x_9955:
[----:B------:R-:W-:Y:S01]  /*179d0*/  IMAD.MOV.U32 R94, RZ, RZ, R14 ;  /* 0x000000ffff5e7224 */ /* 0x000fe200078e000e */
[----:B------:R-:W-:Y:S06]  /*179e0*/  BRA `(.L_x_9956) ;  /* 0xfffffec400d47947 */ /* 0x000fec000383ffff */
.L_x_9723:
        /* <DEDUP_REMOVED lines=8> */
.L_x_9958:
[----:B------:R-:W-:Y:S05]  /*17a70*/  BSYNC B1 ;  /* 0x0000000000017941 */ /* 0x000fea0003800000 */
.L_x_9957:
        /* <DEDUP_REMOVED lines=8> */
.L_x_9959:
[----:B------:R-:W-:Y:S01]  /*17b00*/  IMAD.MOV.U32 R102, RZ, RZ, R14 ;  /* 0x000000ffff667224 */ /* 0x000fe200078e000e */
[----:B------:R-:W-:Y:S06]  /*17b10*/  BRA `(.L_x_9960) ;  /* 0xfffffecc00847947 */ /* 0x000fec000383ffff */
.L_x_9728:
[----:B0-----:R0:W1:Y:S02]  /*17b20*/  SYNCS.PHASECHK.TRANS64.TRYWAIT P2, [R89+URZ+0x22890], R101 ;  /* 0x02289065590075a7 */ /* 0x001064000804017f */
[----:B-1----:R-:W-:Y:S05]  /*17b30*/  @!P2 NANOSLEEP.SYNCS 0x989680 ;  /* 0x009896800000a95d */ /* 0x002fea0003900000 */
[----:B------:R-:W1:Y:S02]  /*17b40*/  @!P2 SYNCS.PHASECHK.TRANS64 P2, [R89+URZ+0x22890], R101 ;  /* 0x022890655900a5a7 */ /* 0x000e64000804007f */
[----:B-1----:R-:W-:Y:S05]  /*17b50*/  @!P2 BRA `(.L_x_9728) ;  /* 0xfffffffc00f0a947 */ /* 0x002fea000383ffff */
[----:B------:R-:W-:Y:S05]  /*17b60*/  BRA `(.L_x_9961) ;  /* 0xfffffed400807947 */ /* 0x000fea000383ffff */
.L_x_9729:
        /* <DEDUP_REMOVED lines=8> */
.L_x_9963:
[----:B------:R-:W-:Y:S05]  /*17bf0*/  BSYNC B1 ;  /* 0x0000000000017941 */ /* 0x000fea0003800000 */
.L_x_9962:
[----:B------:R-:W-:Y:S01]  /*17c00*/  MOV R13, R36 ;  /* 0x00000024000d7202 */ /* 0x000fe20000000f00 */
[----:B------:R-:W-:Y:S02]  /*17c10*/  IMAD.MOV.U32 R12, RZ, RZ, RZ ;  /* 0x000000ffff0c7224 */ /* 0x000fe400078e00ff */
[----:B------:R-:W-:Y:S02]  /*17c20*/  IMAD.MOV.U32 R11, RZ, RZ, 0x1c1f ;  /* 0x00001c1fff0b7424 */ /* 0x000fe400078e00ff */
[----:B------:R-:W-:Y:S02]  /*17c30*/  IMAD.MOV.U32 R15, RZ, RZ, -0x1 ;  /* 0xffffffffff0f7424 */ /* 0x000fe400078e00ff */
[----:B------:R-:W-:-:S07]  /*17c40*/  IMAD.MOV.U32 R33, RZ, RZ, R14 ;  /* 0x000000ffff217224 */ /* 0x000fce00078e000e */
[----:B------:R-:W-:Y:S05]  /*17c50*/  WARPSYNC.COLLECTIVE R15, `(.L_x_9964) ;  /* 0x000000000f087348 */ /* 0x000fea0003c00000 */
[----:B------:R0:W1:Y:S02]  /*17c60*/  SHFL.IDX P6, R14, R13, R12, R11 ;  /* 0x0000000c0d0e7389 */ /* 0x00006400000c000b */
[----:B01----:R-:W-:Y:S01]  /*17c70*/  ENDCOLLECTIVE ;  /* 0x000000000000791b */ /* 0x003fe20003800000 */
.L_x_9964:
[----:B------:R-:W-:Y:S05]  /*17c80*/  BRA `(.L_x_9965) ;  /* 0xfffffed400a87947 */ /* 0x000fea000383ffff */
.L_x_9732:
[----:B------:R-:W-:Y:S01]  /*17c90*/  BSSY B1, `(.L_x_9966) ;  /* 0x0000008000017945 */ /* 0x000fe20003800000 */
[----:B----4-:R-:W-:Y:S02]  /*17ca0*/  IMAD.MOV.U32 R13, RZ, RZ, R37 ;  /* 0x000000ffff0d7224 */ /* 0x010fe400078e0025 */
[----:B------:R-:W-:Y:S02]  /*17cb0*/  IMAD.MOV.U32 R12, RZ, RZ, 0x1 ;  /* 0x00000001ff0c7424 */ /* 0x000fe400078e00ff */
[----:B------:R-:W-:Y:S02]  /*17cc0*/  IMAD.MOV.U32 R11, RZ, RZ, 0x1c1f ;  /* 0x00001c1fff0b7424 */ /* 0x000fe400078e00ff */
[----:B------:R-:W-:-:S07]  /*17cd0*/  IMAD.MOV.U32 R15, RZ, RZ, -0x1 ;  /* 0xffffffffff0f7424 */ /* 0x000fce00078e00ff */
[----:B0123--:R-:W-:Y:S05]  /*17ce0*/  WARPSYNC.COLLECTIVE R15, `(.L_x_9967) ;  /* 0x000000000f087348 */ /* 0x00ffea0003c00000 */
[----:B---3--:R3:W4:Y:S02]  /*17cf0*/  SHFL.IDX P6, R14, R13, R12, R11 ;  /* 0x0000000c0d0e7389 */ /* 0x00872400000c000b */
[----:B01234-:R-:W-:Y:S01]  /*17d00*/  ENDCOLLECTIVE ;  /* 0x000000000000791b */ /* 0x01ffe20003800000 */
.L_x_9967:
[----:B------:R-:W-:Y:S05]  /*17d10*/  BSYNC B1 ;  /* 0x0000000000017941 */ /* 0x000fea0003800000 */
.L_x_9966:
        /* <DEDUP_REMOVED lines=8> */
.L_x_9968:
[----:B------:R-:W-:Y:S05]  /*17da0*/  BRA `(.L_x_9969) ;  /* 0xfffffed400a87947 */ /* 0x000fea000383ffff */
.L_x_9736:
[----:B------:R0:W0:Y:S02]  /*17db0*/  SYNCS.PHASECHK.TRANS64.TRYWAIT P3, [R89+URZ+0x228b0], R101 ;  /* 0x0228b065590075a7 */ /* 0x000024000806017f */
[----:B0-----:R-:W-:Y:S05]  /*17dc0*/  @!P3 NANOSLEEP.SYNCS 0x989680 ;  /* 0x009896800000b95d */ /* 0x001fea0003900000 */
[----:B------:R-:W0:Y:S02]  /*17dd0*/  @!P3 SYNCS.PHASECHK.TRANS64 P3, [R89+URZ+0x228b0], R101 ;  /* 0x0228b0655900b5a7 */ /* 0x000e24000806007f */
[----:B0-----:R-:W-:Y:S05]  /*17de0*/  @!P3 BRA `(.L_x_9736) ;  /* 0xfffffffc00f0b947 */ /* 0x001fea000383ffff */
[----:B------:R-:W-:Y:S05]  /*17df0*/  BRA `(.L_x_9970) ;  /* 0xfffffed800207947 */ /* 0x000fea000383ffff */
.L_x_9744:
[----:B------:R-:W0:Y:S01]  /*17e00*/  S2R R34, SR_TID.X ;  /* 0x0000000000227919 */ /* 0x000e220000002100 */
[----:B------:R-:W-:Y:S01]  /*17e10*/  BSSY B0, `(.L_x_9971) ;  /* 0x000000c000007945 */ /* 0x000fe20003800000 */
[----:B------:R-:W-:Y:S02]  /*17e20*/  IMAD.MOV.U32 R12, RZ, RZ, RZ ;  /* 0x000000ffff0c7224 */ /* 0x000fe400078e00ff */
[----:B------:R-:W-:Y:S02]  /*17e30*/  IMAD.MOV.U32 R11, RZ, RZ, 0x1f ;  /* 0x0000001fff0b7424 */ /* 0x000fe400078e00ff */
[----:B------:R-:W-:Y:S02]  /*17e40*/  IMAD.MOV.U32 R15, RZ, RZ, -0x1 ;  /* 0xffffffffff0f7424 */ /* 0x000fe400078e00ff */
[----:B0-----:R-:W-:-:S05]  /*17e50*/  VIADD R34, R34, 0xffffff80 ;  /* 0xffffff8022227836 */ /* 0x001fca0000000000 */
[----:B------:R-:W-:-:S04]  /*17e60*/  SHF.R.S32.HI R21, RZ, 0x1f, R34 ;  /* 0x0000001fff157819 */ /* 0x000fc80000011422 */
[----:B------:R-:W-:-:S04]  /*17e70*/  LEA.HI R21, R21, R34, RZ, 0x7 ;  /* 0x0000002215157211 */ /* 0x000fc800078f38ff */
[----:B------:R-:W-:-:S05]  /*17e80*/  SHF.R.S32.HI R21, RZ, 0x7, R21 ;  /* 0x00000007ff157819 */ /* 0x000fca0000011415 */
[----:B------:R-:W-:-:S07]  /*17e90*/  IMAD.MOV.U32 R13, RZ, RZ, R21 ;  /* 0x000000ffff0d7224 */ /* 0x000fce00078e0015 */
[----:B-----5:R-:W-:Y:S05]  /*17ea0*/  WARPSYNC.COLLECTIVE R15, `(.L_x_9972) ;  /* 0x000000000f087348 */ /* 0x020fea0003c00000 */
[----:B------:R0:W1:Y:S02]  /*17eb0*/  SHFL.IDX P6, R14, R13, R12, R11 ;  /* 0x0000000c0d0e7389 */ /* 0x00006400000c000b */
[----:B01---5:R-:W-:Y:S01]  /*17ec0*/  ENDCOLLECTIVE ;  /* 0x000000000000791b */ /* 0x023fe20003800000 */
.L_x_9972:
[----:B------:R-:W-:Y:S05]  /*17ed0*/  BSYNC B0 ;  /* 0x0000000000007941 */ /* 0x000fea0003800000 */
.L_x_9971:
[----:B------:R-:W-:Y:S05]  /*17ee0*/  BRA `(.L_x_9973) ;  /* 0xfffffee400607947 */ /* 0x000fea000383ffff */
.L_x_9756:
        /* <DEDUP_REMOVED lines=8> */
.L_x_9975:
[----:B------:R-:W-:Y:S05]  /*17f70*/  BSYNC B1 ;  /* 0x0000000000017941 */ /* 0x000fea0003800000 */
.L_x_9974:
        /* <DEDUP_REMOVED lines=8> */
.L_x_9976:
[----:B------:R-:W-:Y:S01]  /*18000*/  IMAD.MOV.U32 R13, RZ, RZ, R28 ;  /* 0x000000ffff0d7224 */ /* 0x000fe200078e001c */
[----:B------:R-:W-:-:S07]  /*18010*/  MOV R0, R14 ;  /* 0x0000000e00007202 */ /* 0x000fce0000000f00 */
[----:B------:R-:W-:Y:S05]  /*18020*/  WARPSYNC.COLLECTIVE R15, `(.L_x_9977) ;  /* 0x000000000f087348 */ /* 0x000fea0003c00000 */
[----:B------:R0:W1:Y:S02]  /*18030*/  SHFL.IDX P6, R14, R13, R12, R11 ;  /* 0x0000000c0d0e7389 */ /* 0x00006400000c000b */
[----:B01----:R-:W-:Y:S01]  /*18040*/  ENDCOLLECTIVE ;  /* 0x000000000000791b */ /* 0x003fe20003800000 */
.L_x_9977:
[----:B------:R-:W-:Y:S02]  /*18050*/  IMAD.MOV.U32 R13, RZ, RZ, R26 ;  /* 0x000000ffff0d7224 */ /* 0x000fe400078e001a */
[----:B------:R-:W-:-:S07]  /*18060*/  IMAD.MOV.U32 R5, RZ, RZ, R14 ;  /* 0x000000ffff057224 */ /* 0x000fce00078e000e */
[----:B------:R-:W-:Y:S05]  /*18070*/  WARPSYNC.COLLECTIVE R15, `(.L_x_9978) ;  /* 0x000000000f087348 */ /* 0x000fea0003c00000 */
[----:B------:R0:W1:Y:S02]  /*18080*/  SHFL.IDX P6, R14, R13, R12, R11 ;  /* 0x0000000c0d0e7389 */ /* 0x00006400000c000b */
[----:B01----:R-:W-:Y:S01]  /*18090*/  ENDCOLLECTIVE ;  /* 0x000000000000791b */ /* 0x003fe20003800000 */
.L_x_9978:
[----:B------:R-:W-:Y:S05]  /*180a0*/  BRA `(.L_x_9979) ;  /* 0xfffffee800687947 */ /* 0x000fea000383ffff */
.L_x_9760:
[----:B0-----:R0:W1:Y:S02]  /*180b0*/  SYNCS.PHASECHK.TRANS64.TRYWAIT P0, [R19+URZ+0x22800], R26 ;  /* 0x0228001a130075a7 */ /* 0x001064000800017f */
[----:B-1----:R-:W-:Y:S05]  /*180c0*/  @!P0 NANOSLEEP.SYNCS 0x989680 ;  /* 0x009896800000895d */ /* 0x002fea0003900000 */
[----:B------:R-:W1:Y:S02]  /*180d0*/  @!P0 SYNCS.PHASECHK.TRANS64 P0, [R19+URZ+0x22800], R26 ;  /* 0x0228001a130085a7 */ /* 0x000e64000800007f */
[----:B-1----:R-:W-:Y:S05]  /*180e0*/  @!P0 BRA `(.L_x_9760) ;  /* 0xfffffffc00f08947 */ /* 0x002fea000383ffff */
[----:B------:R-:W-:Y:S05]  /*180f0*/  BRA `(.L_x_9980) ;  /* 0xfffffeec008c7947 */ /* 0x000fea000383ffff */
.L_x_9768:
        /* <DEDUP_REMOVED lines=8> */
.L_x_9982:
[----:B------:R-:W-:Y:S05]  /*18180*/  BSYNC B1 ;  /* 0x0000000000017941 */ /* 0x000fea0003800000 */
.L_x_9981:
        /* <DEDUP_REMOVED lines=8> */
.L_x_9983:
[----:B------:R-:W-:Y:S02]  /*18210*/  IMAD.MOV.U32 R13, RZ, RZ, R28 ;  /* 0x000000ffff0d7224 */ /* 0x000fe400078e001c */
[----:B------:R-:W-:-:S07]  /*18220*/  IMAD.MOV.U32 R3, RZ, RZ, R14 ;  /* 0x000000ffff037224 */ /* 0x000fce00078e000e */
[----:B------:R-:W-:Y:S05]  /*18230*/  WARPSYNC.COLLECTIVE R15, `(.L_x_9984) ;  /* 0x000000000f087348 */ /* 0x000fea0003c00000 */
[----:B------:R0:W1:Y:S02]  /*18240*/  SHFL.IDX P6, R14, R13, R12, R11 ;  /* 0x0000000c0d0e7389 */ /* 0x00006400000c000b */
[----:B01----:R-:W-:Y:S01]  /*18250*/  ENDCOLLECTIVE ;  /* 0x000000000000791b */ /* 0x003fe20003800000 */
.L_x_9984:
[----:B------:R-:W-:Y:S02]  /*18260*/  IMAD.MOV.U32 R13, RZ, RZ, R26 ;  /* 0x000000ffff0d7224 */ /* 0x000fe400078e001a */
[----:B------:R-:W-:-:S07]  /*18270*/  IMAD.MOV.U32 R20, RZ, RZ, R14 ;  /* 0x000000ffff147224 */ /* 0x000fce00078e000e */
[----:B------:R-:W-:Y:S05]  /*18280*/  WARPSYNC.COLLECTIVE R15, `(.L_x_9985) ;  /* 0x000000000f087348 */ /* 0x000fea0003c00000 */
[----:B------:R0:W1:Y:S02]  /*18290*/  SHFL.IDX P6, R14, R13, R12, R11 ;  /* 0x0000000c0d0e7389 */ /* 0x00006400000c000b */
[----:B01----:R-:W-:Y:S01]  /*182a0*/  ENDCOLLECTIVE ;  /* 0x000000000000791b */ /* 0x003fe20003800000 */
.L_x_9985:
[----:B------:R-:W-:Y:S05]  /*182b0*/  BRA `(.L_x_9986) ;  /* 0xfffffef400fc7947 */ /* 0x000fea000383ffff */
.L_x_9772:
[----:B0-----:R0:W1:Y:S02]  /*182c0*/  SYNCS.PHASECHK.TRANS64.TRYWAIT P1, [R19+URZ+0x22800], R24 ;  /* 0x02280018130075a7 */ /* 0x001064000802017f */
[----:B-1----:R-:W-:Y:S05]  /*182d0*/  @!P1 NANOSLEEP.SYNCS 0x989680 ;  /* 0x009896800000995d */ /* 0x002fea0003900000 */
[----:B------:R-:W1:Y:S02]  /*182e0*/  @!P1 SYNCS.PHASECHK.TRANS64 P1, [R19+URZ+0x22800], R24 ;  /* 0x02280018130095a7 */ /* 0x000e64000802007f */
[----:B-1----:R-:W-:Y:S05]  /*182f0*/  @!P1 BRA `(.L_x_9772) ;  /* 0xfffffffc00f09947 */ /* 0x002fea000383ffff */
[----:B------:R-:W-:Y:S05]  /*18300*/  BRA `(.L_x_9987) ;  /* 0xfffffef800dc7947 */ /* 0x000fea000383ffff */
.L_x_9778:
[----:B--2---:R2:W4:Y:S02]  /*18310*/  SYNCS.PHASECHK.TRANS64.TRYWAIT P1, [R6+URZ+0x22830], R73 ;  /* 0x02283049060075a7 */ /* 0x004524000802017f */
[----:B----4-:R-:W-:Y:S05]  /*18320*/  @!P1 NANOSLEEP.SYNCS 0x989680 ;  /* 0x009896800000995d */ /* 0x010fea0003900000 */
[----:B------:R-:W4:Y:S02]  /*18330*/  @!P1 SYNCS.PHASECHK.TRANS64 P1, [R6+URZ+0x22830], R73 ;  /* 0x02283049060095a7 */ /* 0x000f24000802007f */
[----:B----4-:R-:W-:Y:S05]  /*18340*/  @!P1 BRA `(.L_x_9778) ;  /* 0xfffffffc00f09947 */ /* 0x010fea000383ffff */
[----:B------:R-:W-:Y:S05]  /*18350*/  BRA `(.L_x_9777) ;  /* 0xffffff0800247947 */ /* 0x000fea000383ffff */
.L_x_9784:
[----:B-1----:R1:W2:Y:S02]  /*18360*/  SYNCS.PHASECHK.TRANS64.TRYWAIT P1, [R6+URZ+0x22850], R73 ;  /* 0x02285049060075a7 */ /* 0x0022a4000802017f */
[----:B--2---:R-:W-:Y:S05]  /*18370*/  @!P1 NANOSLEEP.SYNCS 0x989680 ;  /* 0x009896800000995d */ /* 0x004fea0003900000 */
[----:B------:R-:W2:Y:S02]  /*18380*/  @!P1 SYNCS.PHASECHK.TRANS64 P1, [R6+URZ+0x22850], R73 ;  /* 0x02285049060095a7 */ /* 0x000ea4000802007f */
[----:B--2---:R-:W-:Y:S05]  /*18390*/  @!P1 BRA `(.L_x_9784) ;  /* 0xfffffffc00f09947 */ /* 0x004fea000383ffff */
[----:B------:R-:W-:Y:S05]  /*183a0*/  BRA `(.L_x_9783) ;  /* 0xffffff2400507947 */ /* 0x000fea000383ffff */
.L_x_9790:
[----:B-1----:R1:W2:Y:S02]  /*183b0*/  SYNCS.PHASECHK.TRANS64.TRYWAIT P2, [R7+URZ+0x22830], R8 ;  /* 0x02283008070075a7 */ /* 0x0022a4000804017f */
[----:B--2---:R-:W-:Y:S05]  /*183c0*/  @!P2 NANOSLEEP.SYNCS 0x989680 ;  /* 0x009896800000a95d */ /* 0x004fea0003900000 */
[----:B------:R-:W2:Y:S02]  /*183d0*/  @!P2 SYNCS.PHASECHK.TRANS64 P2, [R7+URZ+0x22830], R8 ;  /* 0x022830080700a5a7 */ /* 0x000ea4000804007f */
[----:B--2---:R-:W-:Y:S05]  /*183e0*/  @!P2 BRA `(.L_x_9790) ;  /* 0xfffffffc00f0a947 */ /* 0x004fea000383ffff */
[----:B------:R-:W-:Y:S05]  /*183f0*/  BRA `(.L_x_9789) ;  /* 0xffffff2800947947 */ /* 0x000fea000383ffff */
.L_x_9796:
[----:B-1----:R1:W2:Y:S02]  /*18400*/  SYNCS.PHASECHK.TRANS64.TRYWAIT P2, [R7+URZ+0x22850], R8 ;  /* 0x02285008070075a7 */ /* 0x0022a4000804017f */
[----:B--2---:R-:W-:Y:S05]  /*18410*/  @!P2 NANOSLEEP.SYNCS 0x989680 ;  /* 0x009896800000a95d */ /* 0x004fea0003900000 */
[----:B------:R-:W2:Y:S02]  /*18420*/  @!P2 SYNCS.PHASECHK.TRANS64 P2, [R7+URZ+0x22850], R8 ;  /* 0x022850080700a5a7 */ /* 0x000ea4000804007f */
[----:B--2---:R-:W-:Y:S05]  /*18430*/  @!P2 BRA `(.L_x_9796) ;  /* 0xfffffffc00f0a947 */ /* 0x004fea000383ffff */
[----:B------:R-:W-:Y:S05]  /*18440*/  BRA `(.L_x_9795) ;  /* 0xffffff48007c7947 */ /* 0x000fea000383ffff */
.L_x_9812:
[----:B------:R-:W-:Y:S02]  /*18450*/  IMAD.MOV.U32 R13, RZ, RZ, R4 ;  /* 0x000000ffff0d7224 */ /* 0x000fe400078e0004 */
[----:B------:R-:W-:Y:S02]  /*18460*/  IMAD.MOV.U32 R12, RZ, RZ, RZ ;  /* 0x000000ffff0c7224 */ /* 0x000fe400078e00ff */
[----:B------:R-:W-:Y:S02]  /*18470*/  IMAD.MOV.U32 R11, RZ, RZ, 0x181f ;  /* 0x0000181fff0b7424 */ /* 0x000fe400078e00ff */
[----:B------:R-:W-:-:S07]  /*18480*/  IMAD.MOV.U32 R15, RZ, RZ, -0x1 ;  /* 0xffffffffff0f7424 */ /* 0x000fce00078e00ff */
[----:B-1----:R-:W-:Y:S05]  /*18490*/  WARPSYNC.COLLECTIVE R15, `(.L_x_9988) ;  /* 0x000000000f087348 */ /* 0x002fea0003c00000 */
[----:B------:R0:W2:Y:S02]  /*184a0*/  SHFL.IDX P6, R14, R13, R12, R11 ;  /* 0x0000000c0d0e7389 */ /* 0x0000a400000c000b */
[----:B012---:R-:W-:Y:S01]  /*184b0*/  ENDCOLLECTIVE ;  /* 0x000000000000791b */ /* 0x007fe20003800000 */
.L_x_9988:
[----:B------:R-:W-:Y:S02]  /*184c0*/  IMAD.MOV.U32 R13, RZ, RZ, R3 ;  /* 0x000000ffff0d7224 */ /* 0x000fe400078e0003 */
[----:B------:R-:W-:-:S07]  /*184d0*/  IMAD.MOV.U32 R0, RZ, RZ, R14 ;  /* 0x000000ffff007224 */ /* 0x000fce00078e000e */
[----:B------:R-:W-:Y:S05]  /*184e0*/  WARPSYNC.COLLECTIVE R15, `(.L_x_9989) ;  /* 0x000000000f087348 */ /* 0x000fea0003c00000 */
[----:B------:R0:W1:Y:S02]  /*184f0*/  SHFL.IDX P6, R14, R13, R12, R11 ;  /* 0x0000000c0d0e7389 */ /* 0x00006400000c000b */
[----:B01----:R-:W-:Y:S01]  /*18500*/  ENDCOLLECTIVE ;  /* 0x000000000000791b */ /* 0x003fe20003800000 */
.L_x_9989:
[----:B------:R-:W-:Y:S05]  /*18510*/  BRA `(.L_x_9990) ;  /* 0xffffff8000207947 */ /* 0x000fea000383ffff */
.L_x_9815:
        /* <DEDUP_REMOVED lines=8> */
.L_x_9992:
[----:B------:R-:W-:Y:S05]  /*185a0*/  BSYNC B1 ;  /* 0x0000000000017941 */ /* 0x000fea0003800000 */
.L_x_9991:
[----:B------:R-:W-:Y:S01]  /*185b0*/  IMAD.MOV.U32 R13, RZ, RZ, R3 ;  /* 0x000000ffff0d7224 */ /* 0x000fe200078e0003 */
[----:B------:R-:W-:Y:S01]  /*185c0*/  MOV R0, R14 ;  /* 0x0000000e00007202 */ /* 0x000fe20000000f00 */
[----:B------:R-:W-:Y:S02]  /*185d0*/  IMAD.MOV.U32 R12, RZ, RZ, 0x1 ;  /* 0x00000001ff0c7424 */ /* 0x000fe400078e00ff */
[----:B------:R-:W-:Y:S02]  /*185e0*/  IMAD.MOV.U32 R11, RZ, RZ, 0x181f ;  /* 0x0000181fff0b7424 */ /* 0x000fe400078e00ff */
[----:B------:R-:W-:-:S07]  /*185f0*/  IMAD.MOV.U32 R15, RZ, RZ, -0x1 ;  /* 0xffffffffff0f7424 */ /* 0x000fce00078e00ff */
[----:B------:R-:W-:Y:S05]  /*18600*/  WARPSYNC.COLLECTIVE R15, `(.L_x_9993) ;  /* 0x000000000f087348 */ /* 0x000fea0003c00000 */
[----:B------:R0:W1:Y:S02]  /*18610*/  SHFL.IDX P6, R14, R13, R12, R11 ;  /* 0x0000000c0d0e7389 */ /* 0x00006400000c000b */
[----:B01----:R-:W-:Y:S01]  /*18620*/  ENDCOLLECTIVE ;  /* 0x000000000000791b */ /* 0x003fe20003800000 */
.L_x_9993:
[----:B------:R-:W-:Y:S05]  /*18630*/  BRA `(.L_x_9994) ;  /* 0xffffff80006c7947 */ /* 0x000fea000383ffff */
.L_x_9818:
        /* <DEDUP_REMOVED lines=8> */
.L_x_9996:
[----:B------:R-:W-:Y:S05]  /*186c0*/  BSYNC B1 ;  /* 0x0000000000017941 */ /* 0x000fea0003800000 */
.L_x_9995:
        /* <DEDUP_REMOVED lines=8> */
.L_x_9997:
[----:B------:R-:W-:Y:S05]  /*18750*/  BRA `(.L_x_9998) ;  /* 0xffffff8000b47947 */ /* 0x000fea000383ffff */
.L_x_9821:
[----:B------:R-:W-:Y:S01]  /*18760*/  BSSY B1, `(.L_x_9999) ;  /* 0x0000008000017945 */ /* 0x000fe20003800000 */
[----:B0-----:R-:W-:Y:S02]  /*18770*/  IMAD.MOV.U32 R13, RZ, RZ, R4 ;  /* 0x000000ffff0d7224 */ /* 0x001fe400078e0004 */
[----:B------:R-:W-:Y:S02]  /*18780*/  IMAD.MOV.U32 R12, RZ, RZ, 0x3 ;  /* 0x00000003ff0c7424 */ /* 0x000fe400078e00ff */
[----:B------:R-:W-:Y:S02]  /*18790*/  IMAD.MOV.U32 R11, RZ, RZ, 0x181f ;  /* 0x0000181fff0b7424 */ /* 0x000fe400078e00ff */
[----:B------:R-:W-:-:S07]  /*187a0*/  IMAD.MOV.U32 R15, RZ, RZ, -0x1 ;  /* 0xffffffffff0f7424 */ /* 0x000fce00078e00ff */
[----:B-1234-:R-:W-:Y:S05]  /*187b0*/  WARPSYNC.COLLECTIVE R15, `(.L_x_10000) ;  /* 0x000000000f087348 */ /* 0x01efea0003c00000 */
[----:B----4-:R0:W4:Y:S02]  /*187c0*/  SHFL.IDX P6, R14, R13, R12, R11 ;  /* 0x0000000c0d0e7389 */ /* 0x01012400000c000b */
[----:B01234-:R-:W-:Y:S01]  /*187d0*/  ENDCOLLECTIVE ;  /* 0x000000000000791b */ /* 0x01ffe20003800000 */
.L_x_10000:
[----:B------:R-:W-:Y:S05]  /*187e0*/  BSYNC B1 ;  /* 0x0000000000017941 */ /* 0x000fea0003800000 */
.L_x_9999:
        /* <DEDUP_REMOVED lines=8> */
.L_x_10001:
[----:B------:R-:W-:Y:S05]  /*18870*/  BRA `(.L_x_10002) ;  /* 0xffffff8000fc7947 */ /* 0x000fea000383ffff */
.L_x_9838:
        /* <DEDUP_REMOVED lines=11> */
.L_x_10004:
[----:B------:R-:W-:Y:S05]  /*18930*/  BSYNC B1 ;  /* 0x0000000000017941 */ /* 0x000fea0003800000 */
.L_x_10003:
[----:B------:R-:W-:Y:S05]  /*18940*/  BRA `(.L_x_10005) ;  /* 0xffffff9400c87947 */ /* 0x000fea000383ffff */
.L_x_9840:
[----:B------:R-:W-:Y:S01]  /*18950*/  BSSY B1, `(.L_x_10006) ;  /* 0x0000006000017945 */ /* 0x000fe20003800000 */
[----:B------:R-:W-:-:S07]  /*18960*/  MOV R15, 0xffffffff ;  /* 0xffffffff000f7802 */ /* 0x000fce0000000f00 */
[----:B0-----:R-:W-:Y:S05]  /*18970*/  WARPSYNC.COLLECTIVE R15, `(.L_x_10007) ;  /* 0x000000000f0c7348 */ /* 0x001fea0003c00000 */
[----:B------:R-:W-:Y:S02]  /*18980*/  ELECT P6, UR62, PT ;  /* 0x00000000003e782f */ /* 0x000fe400038c0000 */
[----:B------:R-:W-:Y:S01]  /*18990*/  MOV R14, UR62 ;  /* 0x0000003e000e7c02 */ /* 0x000fe20008000f00 */
[----:B0-----:R-:W-:Y:S10]  /*189a0*/  ENDCOLLECTIVE ;  /* 0x000000000000791b */ /* 0x001ff40003800000 */
.L_x_10007:
[----:B------:R-:W-:Y:S05]  /*189b0*/  BSYNC B1 ;  /* 0x0000000000017941 */ /* 0x000fea0003800000 */
.L_x_10006:
[----:B------:R-:W-:Y:S05]  /*189c0*/  BRA `(.L_x_9839) ;  /* 0xffffff9400c07947 */ /* 0x000fea000383ffff */
.L_x_9842:
[----:B0-----:R0:W1:Y:S02]  /*189d0*/  SYNCS.PHASECHK.TRANS64.TRYWAIT P0, [R22+URZ+0x22820], R3 ;  /* 0x02282003160075a7 */ /* 0x001064000800017f */
[----:B-1----:R-:W-:Y:S05]  /*189e0*/  @!P0 NANOSLEEP.SYNCS 0x989680 ;  /* 0x009896800000895d */ /* 0x002fea0003900000 */
[----:B------:R-:W1:Y:S02]  /*189f0*/  @!P0 SYNCS.PHASECHK.TRANS64 P0, [R22+URZ+0x22820], R3 ;  /* 0x02282003160085a7 */ /* 0x000e64000800007f */
[----:B-1----:R-:W-:Y:S05]  /*18a00*/  @!P0 BRA `(.L_x_9842) ;  /* 0xfffffffc00f08947 */ /* 0x002fea000383ffff */
[----:B------:R-:W-:Y:S05]  /*18a10*/  BRA `(.L_x_10008) ;  /* 0xffffff9400d07947 */ /* 0x000fea000383ffff */
.L_x_9846:
[----:B0-----:R0:W1:Y:S02]  /*18a20*/  SYNCS.PHASECHK.TRANS64.TRYWAIT P0, [R3+URZ+0x228a0], R6 ;  /* 0x0228a006030075a7 */ /* 0x001064000800017f */
[----:B-1----:R-:W-:Y:S05]  /*18a30*/  @!P0 NANOSLEEP.SYNCS 0x989680 ;  /* 0x009896800000895d */ /* 0x002fea0003900000 */
[----:B------:R-:W1:Y:S02]  /*18a40*/  @!P0 SYNCS.PHASECHK.TRANS64 P0, [R3+URZ+0x228a0], R6 ;  /* 0x0228a006030085a7 */ /* 0x000e64000800007f */
[----:B-1----:R-:W-:Y:S05]  /*18a50*/  @!P0 BRA `(.L_x_9846) ;  /* 0xfffffffc00f08947 */ /* 0x002fea000383ffff */
[----:B------:R-:W-:Y:S05]  /*18a60*/  BRA `(.L_x_10009) ;  /* 0xffffff9400e87947 */ /* 0x000fea000383ffff */
.L_x_9851:
[----:B-1----:R1:W2:Y:S02]  /*18a70*/  SYNCS.PHASECHK.TRANS64.TRYWAIT P0, [R3+URZ+0x228c0], R6 ;  /* 0x0228c006030075a7 */ /* 0x0022a4000800017f */
[----:B--2---:R-:W-:Y:S05]  /*18a80*/  @!P0 NANOSLEEP.SYNCS 0x989680 ;  /* 0x009896800000895d */ /* 0x004fea0003900000 */
[----:B------:R-:W2:Y:S02]  /*18a90*/  @!P0 SYNCS.PHASECHK.TRANS64 P0, [R3+URZ+0x228c0], R6 ;  /* 0x0228c006030085a7 */ /* 0x000ea4000800007f */
[----:B--2---:R-:W-:Y:S05]  /*18aa0*/  @!P0 BRA `(.L_x_9851) ;  /* 0xfffffffc00f08947 */ /* 0x004fea000383ffff */
[----:B------:R-:W-:Y:S05]  /*18ab0*/  BRA `(.L_x_10010) ;  /* 0xffffff9800647947 */ /* 0x000fea000383ffff */
.L_x_9861:
[----:B0-----:R0:W1:Y:S02]  /*18ac0*/  SYNCS.PHASECHK.TRANS64.TRYWAIT P1, [R6+URZ+0x228a0], R2 ;  /* 0x0228a002060075a7 */ /* 0x001064000802017f */
[----:B-1----:R-:W-:Y:S05]  /*18ad0*/  @!P1 NANOSLEEP.SYNCS 0x989680 ;  /* 0x009896800000995d */ /* 0x002fea0003900000 */
[----:B------:R-:W1:Y:S02]  /*18ae0*/  @!P1 SYNCS.PHASECHK.TRANS64 P1, [R6+URZ+0x228a0], R2 ;  /* 0x0228a002060095a7 */ /* 0x000e64000802007f */
[----:B-1----:R-:W-:Y:S05]  /*18af0*/  @!P1 BRA `(.L_x_9861) ;  /* 0xfffffffc00f09947 */ /* 0x002fea000383ffff */
[----:B------:R-:W-:Y:S05]  /*18b00*/  BRA `(.L_x_10011) ;  /* 0xffffff9c00d87947 */ /* 0x000fea000383ffff */
.L_x_9866:
[----:B-1----:R1:W2:Y:S02]  /*18b10*/  SYNCS.PHASECHK.TRANS64.TRYWAIT P1, [R6+URZ+0x228c0], R2 ;  /* 0x0228c002060075a7 */ /* 0x0022a4000802017f */
[----:B--2---:R-:W-:Y:S05]  /*18b20*/  @!P1 NANOSLEEP.SYNCS 0x989680 ;  /* 0x009896800000995d */ /* 0x004fea0003900000 */
[----:B------:R-:W2:Y:S02]  /*18b30*/  @!P1 SYNCS.PHASECHK.TRANS64 P1, [R6+URZ+0x228c0], R2 ;  /* 0x0228c002060095a7 */ /* 0x000ea4000802007f */
[----:B--2---:R-:W-:Y:S05]  /*18b40*/  @!P1 BRA `(.L_x_9866) ;  /* 0xfffffffc00f09947 */ /* 0x004fea000383ffff */
[----:B------:R-:W-:Y:S05]  /*18b50*/  BRA `(.L_x_10012) ;  /* 0xffffffa000507947 */ /* 0x000fea000383ffff */
.L_x_9882:
        /* <DEDUP_REMOVED lines=11> */
.L_x_10014:
[----:B------:R-:W-:Y:S05]  /*18c10*/  BSYNC B0 ;  /* 0x0000000000007941 */ /* 0x000fea0003800000 */
.L_x_10013:
[----:B------:R-:W-:Y:S05]  /*18c20*/  BRA `(.L_x_10015) ;  /* 0xffffffac00d47947 */ /* 0x000fea000383ffff */
.L_x_9885:
[----:B0-----:R0:W1:Y:S02]  /*18c30*/  SYNCS.PHASECHK.TRANS64.TRYWAIT P0, [R32+URZ+0x22840], R0 ;  /* 0x02284000200075a7 */ /* 0x001064000800017f */
[----:B-1----:R-:W-:Y:S05]  /*18c40*/  @!P0 NANOSLEEP.SYNCS 0x989680 ;  /* 0x009896800000895d */ /* 0x002fea0003900000 */
[----:B------:R-:W1:Y:S02]  /*18c50*/  @!P0 SYNCS.PHASECHK.TRANS64 P0, [R32+URZ+0x22840], R0 ;  /* 0x02284000200085a7 */ /* 0x000e64000800007f */
[----:B-1----:R-:W-:Y:S05]  /*18c60*/  @!P0 BRA `(.L_x_9885) ;  /* 0xfffffffc00f08947 */ /* 0x002fea000383ffff */
[----:B------:R-:W-:Y:S05]  /*18c70*/  BRA `(.L_x_10016) ;  /* 0xffffffac00f47947 */ /* 0x000fea000383ffff */
.L_x_9886:
        /* <DEDUP_REMOVED lines=8> */
.L_x_10018:
[----:B------:R-:W-:Y:S05]  /*18d00*/  BSYNC B0 ;  /* 0x0000000000007941 */ /* 0x000fea0003800000 */
.L_x_10017:
        /* <DEDUP_REMOVED lines=9> */
.L_x_10019:
[----:B------:R-:W-:Y:S02]  /*18da0*/  IMAD.MOV.U32 R13, RZ, RZ, R4 ;  /* 0x000000ffff0d7224 */ /* 0x000fe400078e0004 */
[----:B------:R-:W-:Y:S02]  /*18db0*/  IMAD.MOV.U32 R12, RZ, RZ, 0x1 ;  /* 0x00000001ff0c7424 */ /* 0x000fe400078e00ff */
[----:B------:R-:W-:-:S07]  /*18dc0*/  IMAD.MOV.U32 R3, RZ, RZ, R14 ;  /* 0x000000ffff037224 */ /* 0x000fce00078e000e */
[----:B------:R-:W-:Y:S05]  /*18dd0*/  WARPSYNC.COLLECTIVE R15, `(.L_x_10020) ;  /* 0x000000000f087348 */ /* 0x000fea0003c00000 */
[----:B------:R0:W1:Y:S02]  /*18de0*/  SHFL.IDX P6, R14, R13, R12, R11 ;  /* 0x0000000c0d0e7389 */ /* 0x00006400000c000b */
[----:B01----:R-:W-:Y:S01]  /*18df0*/  ENDCOLLECTIVE ;  /* 0x000000000000791b */ /* 0x003fe20003800000 */
.L_x_10020:
        /* <DEDUP_REMOVED lines=15> */
.L_x_10021:
[----:B------:R-:W-:Y:S02]  /*18ef0*/  @P0 IMAD R6, R5, 0x2, R22 ;  /* 0x0000000205060824 */ /* 0x000fe400078e0216 */
[----:B------:R-:W-:Y:S02]  /*18f00*/  IMAD.MOV.U32 R13, RZ, RZ, R4 ;  /* 0x000000ffff0d7224 */ /* 0x000fe400078e0004 */
[----:B------:R-:W-:Y:S02]  /*18f10*/  IMAD.MOV.U32 R12, RZ, RZ, 0x2 ;  /* 0x00000002ff0c7424 */ /* 0x000fe400078e00ff */
[----:B------:R-:W-:-:S07]  /*18f20*/  IMAD.MOV.U32 R3, RZ, RZ, R14 ;  /* 0x000000ffff037224 */ /* 0x000fce00078e000e */
[----:B------:R-:W-:Y:S05]  /*18f30*/  WARPSYNC.COLLECTIVE R15, `(.L_x_10022) ;  /* 0x000000000f087348 */ /* 0x000fea0003c00000 */
[----:B------:R0:W1:Y:S02]  /*18f40*/  SHFL.IDX P6, R14, R13, R12, R11 ;  /* 0x0000000c0d0e7389 */ /* 0x00006400000c000b */
[----:B01----:R-:W-:Y:S01]  /*18f50*/  ENDCOLLECTIVE ;  /* 0x000000000000791b */ /* 0x003fe20003800000 */
.L_x_10022:
        /* <DEDUP_REMOVED lines=15> */
.L_x_10023:
[----:B------:R-:W-:Y:S02]  /*19050*/  @P0 IMAD R6, R5, 0x2, R22 ;  /* 0x0000000205060824 */ /* 0x000fe400078e0216 */
[----:B------:R-:W-:Y:S02]  /*19060*/  IMAD.MOV.U32 R13, RZ, RZ, R4 ;  /* 0x000000ffff0d7224 */ /* 0x000fe400078e0004 */
[----:B------:R-:W-:Y:S02]  /*19070*/  IMAD.MOV.U32 R12, RZ, RZ, 0x3 ;  /* 0x00000003ff0c7424 */ /* 0x000fe400078e00ff */
[----:B------:R-:W-:-:S07]  /*19080*/  IMAD.MOV.U32 R3, RZ, RZ, R14 ;  /* 0x000000ffff037224 */ /* 0x000fce00078e000e */
[----:B------:R-:W-:Y:S05]  /*19090*/  WARPSYNC.COLLECTIVE R15, `(.L_x_10024) ;  /* 0x000000000f087348 */ /* 0x000fea0003c00000 */
[----:B------:R0:W1:Y:S02]  /*190a0*/  SHFL.IDX P6, R14, R13, R12, R11 ;  /* 0x0000000c0d0e7389 */ /* 0x00006400000c000b */
[----:B01----:R-:W-:Y:S01]  /*190b0*/  ENDCOLLECTIVE ;  /* 0x000000000000791b */ /* 0x003fe20003800000 */
.L_x_10024:
        /* <DEDUP_REMOVED lines=15> */
.L_x_10025:
[----:B------:R-:W-:Y:S02]  /*191b0*/  @P0 IMAD R6, R5, 0x2, R22 ;  /* 0x0000000205060824 */ /* 0x000fe400078e0216 */
[----:B------:R-:W-:Y:S02]  /*191c0*/  IMAD.MOV.U32 R13, RZ, RZ, R4 ;  /* 0x000000ffff0d7224 */ /* 0x000fe400078e0004 */
[----:B------:R-:W-:Y:S02]  /*191d0*/  IMAD.MOV.U32 R12, RZ, RZ, 0x4 ;  /* 0x00000004ff0c7424 */ /* 0x000fe400078e00ff */
[----:B------:R-:W-:-:S07]  /*191e0*/  IMAD.MOV.U32 R3, RZ, RZ, R14 ;  /* 0x000000ffff037224 */ /* 0x000fce00078e000e */
[----:B------:R-:W-:Y:S05]  /*191f0*/  WARPSYNC.COLLECTIVE R15, `(.L_x_10026) ;  /* 0x000000000f087348 */ /* 0x000fea0003c00000 */
[----:B------:R0:W1:Y:S02]  /*19200*/  SHFL.IDX P6, R14, R13, R12, R11 ;  /* 0x0000000c0d0e7389 */ /* 0x00006400000c000b */
[----:B01----:R-:W-:Y:S01]  /*19210*/  ENDCOLLECTIVE ;  /* 0x000000000000791b */ /* 0x003fe20003800000 */
.L_x_10026:
        /* <DEDUP_REMOVED lines=15> */
.L_x_10027:
[----:B------:R-:W-:Y:S02]  /*19310*/  @P0 IMAD R6, R5, 0x2, R22 ;  /* 0x0000000205060824 */ /* 0x000fe400078e0216 */
[----:B------:R-:W-:Y:S02]  /*19320*/  IMAD.MOV.U32 R13, RZ, RZ, R4 ;  /* 0x000000ffff0d7224 */ /* 0x000fe400078e0004 */
[----:B------:R-:W-:Y:S02]  /*19330*/  IMAD.MOV.U32 R12, RZ, RZ, 0x5 ;  /* 0x00000005ff0c7424 */ /* 0x000fe400078e00ff */
[----:B------:R-:W-:-:S07]  /*19340*/  IMAD.MOV.U32 R3, RZ, RZ, R14 ;  /* 0x000000ffff037224 */ /* 0x000fce00078e000e */
[----:B------:R-:W-:Y:S05]  /*19350*/  WARPSYNC.COLLECTIVE R15, `(.L_x_10028) ;  /* 0x000000000f087348 */ /* 0x000fea0003c00000 */
[----:B------:R0:W1:Y:S02]  /*19360*/  SHFL.IDX P6, R14, R13, R12, R11 ;  /* 0x0000000c0d0e7389 */ /* 0x00006400000c000b */
[----:B01----:R-:W-:Y:S01]  /*19370*/  ENDCOLLECTIVE ;  /* 0x000000000000791b */ /* 0x003fe20003800000 */
.L_x_10028:
        /* <DEDUP_REMOVED lines=10> */
.L_x_10029:
[----:B------:R-:W-:Y:S01]  /*19420*/  @!PT LDS RZ, [RZ] ;  /* 0x00000000fffff984 */ /* 0x000fe20000000800 */
[----:B------:R-:W-:Y:S01]  /*19430*/  @!PT LDS RZ, [RZ] ;  /* 0x00000000fffff984 */ /* 0x000fe20000000800 */
[----:B------:R-:W-:Y:S01]  /*19440*/  @!PT LDS RZ, [RZ] ;  /* 0x00000000fffff984 */ /* 0x000fe20000000800 */
[----:B------:R1:W-:Y:S01]  /*19450*/  @P0 LDGSTS.E.BYPASS.LTC128B.128 [R6+0x1e400], desc[UR40][R2.64], !P2 ;  /* 0x1e40000002060fae */ /* 0x0003e2000d101d68 */
[----:B------:R-:W-:Y:S01]  /*19460*/  IMAD.MOV.U32 R0, RZ, RZ, R14 ;  /* 0x000000ffff007224 */ /* 0x000fe200078e000e */
[----:B------:R-:W-:Y:S06]  /*19470*/  BRA `(.L_x_10030) ;  /* 0xffffffac00587947 */ /* 0x000fec000383ffff */
.L_x_9891:
        /* <DEDUP_REMOVED lines=9> */
.L_x_10031:
[C---:B------:R-:W-:Y:S01]  /*19510*/  VIADD R6, R17.reuse, 0x10 ;  /* 0x0000001011067836 */ /* 0x040fe20000000000 */
[----:B------:R-:W-:Y:S01]  /*19520*/  ISETP.GE.AND P0, PT, R17, R3, PT ;  /* 0x000000031100720c */ /* 0x000fe20003f06270 */
[----:B------:R-:W-:Y:S01]  /*19530*/  IMAD.MOV.U32 R13, RZ, RZ, R0 ;  /* 0x000000ffff0d7224 */ /* 0x000fe200078e0000 */
[----:B------:R-:W-:-:S11]  /*19540*/  MOV R4, R14 ;  /* 0x0000000e00047202 */ /* 0x000fd60000000f00 */
[----:B------:R-:W-:Y:S05]  /*19550*/  WARPSYNC.COLLECTIVE R15, `(.L_x_10032) ;  /* 0x000000000f087348 */ /* 0x000fea0003c00000 */
[----:B------:R0:W1:Y:S02]  /*19560*/  SHFL.IDX P6, R14, R13, R12, R11 ;  /* 0x0000000c0d0e7389 */ /* 0x00006400000c000b */
[----:B01----:R-:W-:Y:S01]  /*19570*/  ENDCOLLECTIVE ;  /* 0x000000000000791b */ /* 0x003fe20003800000 */
.L_x_10032:
[----:B------:R-:W-:Y:S02]  /*19580*/  IMAD.MOV.U32 R13, RZ, RZ, R2 ;  /* 0x000000ffff0d7224 */ /* 0x000fe400078e0002 */
[----:B------:R-:W-:Y:S02]  /*19590*/  IMAD.MOV.U32 R12, RZ, RZ, 0x1 ;  /* 0x00000001ff0c7424 */ /* 0x000fe400078e00ff */
[----:B------:R-:W-:-:S07]  /*195a0*/  IMAD.MOV.U32 R5, RZ, RZ, R14 ;  /* 0x000000ffff057224 */ /* 0x000fce00078e000e */
[----:B------:R-:W-:Y:S05]  /*195b0*/  WARPSYNC.COLLECTIVE R15, `(.L_x_10033) ;  /* 0x000000000f087348 */ /* 0x000fea0003c00000 */
[----:B------:R0:W1:Y:S02]  /*195c0*/  SHFL.IDX P6, R14, R13, R12, R11 ;  /* 0x0000000c0d0e7389 */ /* 0x00006400000c000b */
[----:B01----:R-:W-:Y:S01]  /*195d0*/  ENDCOLLECTIVE ;  /* 0x000000000000791b */ /* 0x003fe20003800000 */
.L_x_10033:
        /* <DEDUP_REMOVED lines=15> */
.L_x_10034:
[----:B------:R-:W-:Y:S02]  /*196d0*/  IMAD.MOV.U32 R13, RZ, RZ, R2 ;  /* 0x000000ffff0d7224 */ /* 0x000fe400078e0002 */
[----:B------:R-:W-:Y:S02]  /*196e0*/  IMAD.MOV.U32 R12, RZ, RZ, 0x2 ;  /* 0x00000002ff0c7424 */ /* 0x000fe400078e00ff */
[----:B------:R-:W-:-:S07]  /*196f0*/  IMAD.MOV.U32 R5, RZ, RZ, R14 ;  /* 0x000000ffff057224 */ /* 0x000fce00078e000e */
[----:B------:R-:W-:Y:S05]  /*19700*/  WARPSYNC.COLLECTIVE R15, `(.L_x_10035) ;  /* 0x000000000f087348 */ /* 0x000fea0003c00000 */
[----:B------:R0:W1:Y:S02]  /*19710*/  SHFL.IDX P6, R14, R13, R12, R11 ;  /* 0x0000000c0d0e7389 */ /* 0x00006400000c000b */
[----:B01----:R-:W-:Y:S01]  /*19720*/  ENDCOLLECTIVE ;  /* 0x000000000000791b */ /* 0x003fe20003800000 */
.L_x_10035:
        /* <DEDUP_REMOVED lines=16> */
.L_x_10036:
[----:B------:R-:W-:Y:S02]  /*19830*/  IMAD.MOV.U32 R13, RZ, RZ, R2 ;  /* 0x000000ffff0d7224 */ /* 0x000fe400078e0002 */
[----:B------:R-:W-:Y:S02]  /*19840*/  IMAD.MOV.U32 R12, RZ, RZ, 0x3 ;  /* 0x00000003ff0c7424 */ /* 0x000fe400078e00ff */
[----:B------:R-:W-:-:S07]  /*19850*/  IMAD.MOV.U32 R5, RZ, RZ, R14 ;  /* 0x000000ffff057224 */ /* 0x000fce00078e000e */
[----:B------:R-:W-:Y:S05]  /*19860*/  WARPSYNC.COLLECTIVE R15, `(.L_x_10037) ;  /* 0x000000000f087348 */ /* 0x000fea0003c00000 */
[----:B------:R0:W1:Y:S02]  /*19870*/  SHFL.IDX P6, R14, R13, R12, R11 ;  /* 0x0000000c0d0e7389 */ /* 0x00006400000c000b */
[----:B01----:R-:W-:Y:S01]  /*19880*/  ENDCOLLECTIVE ;  /* 0x000000000000791b */ /* 0x003fe20003800000 */
.L_x_10037:
        /* <DEDUP_REMOVED lines=16> */
.L_x_10038:
[----:B------:R-:W-:Y:S02]  /*19990*/  IMAD.MOV.U32 R13, RZ, RZ, R2 ;  /* 0x000000ffff0d7224 */ /* 0x000fe400078e0002 */
[----:B------:R-:W-:Y:S02]  /*199a0*/  IMAD.MOV.U32 R12, RZ, RZ, 0x4 ;  /* 0x00000004ff0c7424 */ /* 0x000fe400078e00ff */
[----:B------:R-:W-:-:S07]  /*199b0*/  IMAD.MOV.U32 R5, RZ, RZ, R14 ;  /* 0x000000ffff057224 */ /* 0x000fce00078e000e */
[----:B------:R-:W-:Y:S05]  /*199c0*/  WARPSYNC.COLLECTIVE R15, `(.L_x_10039) ;  /* 0x000000000f087348 */ /* 0x000fea0003c00000 */
[----:B------:R0:W1:Y:S02]  /*199d0*/  SHFL.IDX P6, R14, R13, R12, R11 ;  /* 0x0000000c0d0e7389 */ /* 0x00006400000c000b */
[----:B01----:R-:W-:Y:S01]  /*199e0*/  ENDCOLLECTIVE ;  /* 0x000000000000791b */ /* 0x003fe20003800000 */
.L_x_10039:
        /* <DEDUP_REMOVED lines=16> */
.L_x_10040:
[----:B------:R-:W-:Y:S02]  /*19af0*/  IMAD.MOV.U32 R13, RZ, RZ, R2 ;  /* 0x000000ffff0d7224 */ /* 0x000fe400078e0002 */
[----:B------:R-:W-:Y:S02]  /*19b00*/  IMAD.MOV.U32 R12, RZ, RZ, 0x5 ;  /* 0x00000005ff0c7424 */ /* 0x000fe400078e00ff */
[----:B------:R-:W-:-:S07]  /*19b10*/  IMAD.MOV.U32 R5, RZ, RZ, R14 ;  /* 0x000000ffff057224 */ /* 0x000fce00078e000e */
[----:B------:R-:W-:Y:S05]  /*19b20*/  WARPSYNC.COLLECTIVE R15, `(.L_x_10041) ;  /* 0x000000000f087348 */ /* 0x000fea0003c00000 */
[----:B------:R0:W1:Y:S02]  /*19b30*/  SHFL.IDX P6, R14, R13, R12, R11 ;  /* 0x0000000c0d0e7389 */ /* 0x00006400000c000b */
[----:B01----:R-:W-:Y:S01]  /*19b40*/  ENDCOLLECTIVE ;  /* 0x000000000000791b */ /* 0x003fe20003800000 */
.L_x_10041:
        /* <DEDUP_REMOVED lines=16> */
.L_x_10042:
[----:B------:R-:W-:Y:S02]  /*19c50*/  IMAD.MOV.U32 R13, RZ, RZ, R2 ;  /* 0x000000ffff0d7224 */ /* 0x000fe400078e0002 */
[----:B------:R-:W-:Y:S02]  /*19c60*/  IMAD.MOV.U32 R12, RZ, RZ, 0x6 ;  /* 0x00000006ff0c7424 */ /* 0x000fe400078e00ff */
[----:B------:R-:W-:-:S07]  /*19c70*/  IMAD.MOV.U32 R5, RZ, RZ, R14 ;  /* 0x000000ffff057224 */ /* 0x000fce00078e000e */
[----:B------:R-:W-:Y:S05]  /*19c80*/  WARPSYNC.COLLECTIVE R15, `(.L_x_10043) ;  /* 0x000000000f087348 */ /* 0x000fea0003c00000 */
[----:B------:R0:W1:Y:S02]  /*19c90*/  SHFL.IDX P6, R14, R13, R12, R11 ;  /* 0x0000000c0d0e7389 */ /* 0x00006400000c000b */
[----:B01----:R-:W-:Y:S01]  /*19ca0*/  ENDCOLLECTIVE ;  /* 0x000000000000791b */ /* 0x003fe20003800000 */
.L_x_10043:
        /* <DEDUP_REMOVED lines=16> */
.L_x_10044:
[----:B------:R-:W-:Y:S02]  /*19db0*/  IMAD.MOV.U32 R13, RZ, RZ, R2 ;  /* 0x000000ffff0d7224 */ /* 0x000fe400078e0002 */
[----:B------:R-:W-:Y:S02]  /*19dc0*/  IMAD.MOV.U32 R12, RZ, RZ, 0x7 ;  /* 0x00000007ff0c7424 */ /* 0x000fe400078e00ff */
[----:B------:R-:W-:-:S07]  /*19dd0*/  IMAD.MOV.U32 R5, RZ, RZ, R14 ;  /* 0x000000ffff057224 */ /* 0x000fce00078e000e */
[----:B------:R-:W-:Y:S05]  /*19de0*/  WARPSYNC.COLLECTIVE R15, `(.L_x_10045) ;  /* 0x000000000f087348 */ /* 0x000fea0003c00000 */
[----:B------:R0:W1:Y:S02]  /*19df0*/  SHFL.IDX P6, R14, R13, R12, R11 ;  /* 0x0000000c0d0e7389 */ /* 0x00006400000c000b */
[----:B01----:R-:W-:Y:S01]  /*19e00*/  ENDCOLLECTIVE ;  /* 0x000000000000791b */ /* 0x003fe20003800000 */
.L_x_10045:
        /* <DEDUP_REMOVED lines=14> */
.L_x_10046:
[----:B------:R-:W-:Y:S01]  /*19ef0*/  IMAD.MOV.U32 R0, RZ, RZ, R14 ;  /* 0x000000ffff007224 */ /* 0x000fe200078e000e */
[----:B------:R-:W-:Y:S06]  /*19f00*/  BRA `(.L_x_10047) ;  /* 0xffffffac00e07947 */ /* 0x000fec000383ffff */
.L_x_9894:
[----:B0-----:R0:W1:Y:S02]  /*19f10*/  SYNCS.PHASECHK.TRANS64.TRYWAIT P0, [R22+URZ+0x22820], R3 ;  /* 0x02282003160075a7 */ /* 0x001064000800017f */
[----:B-1----:R-:W-:Y:S05]  /*19f20*/  @!P0 NANOSLEEP.SYNCS 0x989680 ;  /* 0x009896800000895d */ /* 0x002fea0003900000 */
[----:B------:R-:W1:Y:S02]  /*19f30*/  @!P0 SYNCS.PHASECHK.TRANS64 P0, [R22+URZ+0x22820], R3 ;  /* 0x02282003160085a7 */ /* 0x000e64000800007f */
[----:B-1----:R-:W-:Y:S05]  /*19f40*/  @!P0 BRA `(.L_x_9894) ;  /* 0xfffffffc00f08947 */ /* 0x002fea000383ffff */
[----:B------:R-:W-:Y:S05]  /*19f50*/  BRA `(.L_x_10048) ;  /* 0xffffffb0003c7947 */ /* 0x000fea000383ffff */
.L_x_9897:
[----:B0-----:R0:W1:Y:S02]  /*19f60*/  SYNCS.PHASECHK.TRANS64.TRYWAIT P0, [R32+URZ+0x22860], R3 ;  /* 0x02286003200075a7 */ /* 0x001064000800017f */
[----:B-1----:R-:W-:Y:S05]  /*19f70*/  @!P0 NANOSLEEP.SYNCS 0x989680 ;  /* 0x009896800000895d */ /* 0x002fea0003900000 */
[----:B------:R-:W1:Y:S02]  /*19f80*/  @!P0 SYNCS.PHASECHK.TRANS64 P0, [R32+URZ+0x22860], R3 ;  /* 0x02286003200085a7 */ /* 0x000e64000800007f */
[----:B-1----:R-:W-:Y:S05]  /*19f90*/  @!P0 BRA `(.L_x_9897) ;  /* 0xfffffffc00f08947 */ /* 0x002fea000383ffff */
[----:B------:R-:W-:Y:S05]  /*19fa0*/  BRA `(.L_x_10049) ;  /* 0xffffffb0004c7947 */ /* 0x000fea000383ffff */
.L_x_9898:
        /* <DEDUP_REMOVED lines=8> */
.L_x_10051:
[----:B------:R-:W-:Y:S05]  /*1a030*/  BSYNC B0 ;  /* 0x0000000000007941 */ /* 0x000fea0003800000 */
.L_x_10050:
        /* <DEDUP_REMOVED lines=13> */
.L_x_10052:
        /* <DEDUP_REMOVED lines=8> */
.L_x_10053:
[----:B------:R-:W-:Y:S01]  /*1a190*/  IMAD.SHL.U32 R0, R7, 0x2, RZ ;  /* 0x0000000207007824 */ /* 0x000fe200078e00ff */
[----:B------:R-:W-:-:S04]  /*1a1a0*/  LOP3.LUT R7, R35, 0x1, RZ, 0xc0, !PT ;  /* 0x0000000123077812 */ /* 0x000fc800078ec0ff */
[----:B------:R-:W-:Y:S02]  /*1a1b0*/  IADD3 R2, P0, R2, R0, RZ ;  /* 0x0000000002027210 */ /* 0x000fe40007f1e0ff */
[----:B------:R-:W-:-:S03]  /*1a1c0*/  ISETP.NE.U32.AND P3, PT, R7, 0x1, PT ;  /* 0x000000010700780c */ /* 0x000fc60003f65070 */
        /* <DEDUP_REMOVED lines=17> */
.L_x_10054:
[----:B------:R-:W-:Y:S02]  /*1a2e0*/  IMAD.MOV.U32 R13, RZ, RZ, R6 ;  /* 0x000000ffff0d7224 */ /* 0x000fe400078e0006 */
[----:B------:R-:W-:Y:S01]  /*1a2f0*/  IMAD.MOV.U32 R12, RZ, RZ, 0x2 ;  /* 0x00000002ff0c7424 */ /* 0x000fe200078e00ff */
[----:B------:R-:W-:-:S13]  /*1a300*/  IADD3 R2, P4, R14, R0, RZ ;  /* 0x000000000e027210 */ /* 0x000fda0007f9e0ff */
[----:B------:R-:W-:Y:S05]  /*1a310*/  WARPSYNC.COLLECTIVE R15, `(.L_x_10055) ;  /* 0x000000000f087348 */ /* 0x000fea0003c00000 */
[----:B------:R0:W1:Y:S02]  /*1a320*/  SHFL.IDX P6, R14, R13, R12, R11 ;  /* 0x0000000c0d0e7389 */ /* 0x00006400000c000b */
[----:B01----:R-:W-:Y:S01]  /*1a330*/  ENDCOLLECTIVE ;  /* 0x000000000000791b */ /* 0x003fe20003800000 */
.L_x_10055:
        /* <DEDUP_REMOVED lines=17> */
.L_x_10056:
[----:B------:R-:W-:Y:S02]  /*1a450*/  IMAD.MOV.U32 R13, RZ, RZ, R6 ;  /* 0x000000ffff0d7224 */ /* 0x000fe400078e0006 */
[----:B------:R-:W-:Y:S01]  /*1a460*/  IMAD.MOV.U32 R12, RZ, RZ, 0x3 ;  /* 0x00000003ff0c7424 */ /* 0x000fe200078e00ff */
[----:B------:R-:W-:-:S13]  /*1a470*/  IADD3 R2, P4, R14, R0, RZ ;  /* 0x000000000e027210 */ /* 0x000fda0007f9e0ff */
[----:B------:R-:W-:Y:S05]  /*1a480*/  WARPSYNC.COLLECTIVE R15, `(.L_x_10057) ;  /* 0x000000000f087348 */ /* 0x000fea0003c00000 */
[----:B------:R0:W1:Y:S02]  /*1a490*/  SHFL.IDX P6, R14, R13, R12, R11 ;  /* 0x0000000c0d0e7389 */ /* 0x00006400000c000b */
[----:B01----:R-:W-:Y:S01]  /*1a4a0*/  ENDCOLLECTIVE ;  /* 0x000000000000791b */ /* 0x003fe20003800000 */
.L_x_10057:
        /* <DEDUP_REMOVED lines=13> */
[----:B0-----:R-:W-:-:S07]  /*1a580*/  MOV R3, R14 ;  /* 0x0000000e00037202 */ /* 0x001fce0000000f00 */
[----:B------:R-:W-:Y:S05]  /*1a590*/  WARPSYNC.COLLECTIVE R15, `(.L_x_10058) ;  /* 0x000000000f087348 */ /* 0x000fea0003c00000 */
[----:B------:R0:W1:Y:S02]  /*1a5a0*/  SHFL.IDX P6, R14, R13, R12, R11 ;  /* 0x0000000c0d0e7389 */ /* 0x00006400000c000b */
[----:B01----:R-:W-:Y:S01]  /*1a5b0*/  ENDCOLLECTIVE ;  /* 0x000000000000791b */ /* 0x003fe20003800000 */
.L_x_10058:
[----:B------:R-:W-:Y:S02]  /*1a5c0*/  IMAD.MOV.U32 R13, RZ, RZ, R6 ;  /* 0x000000ffff0d7224 */ /* 0x000fe400078e0006 */
[----:B------:R-:W-:Y:S01]  /*1a5d0*/  IMAD.MOV.U32 R12, RZ, RZ, 0x4 ;  /* 0x00000004ff0c7424 */ /* 0x000fe200078e00ff */
[----:B------:R-:W-:-:S13]  /*1a5e0*/  IADD3 R2, P4, R14, R0, RZ ;  /* 0x000000000e027210 */ /* 0x000fda0007f9e0ff */
[----:B------:R-:W-:Y:S05]  /*1a5f0*/  WARPSYNC.COLLECTIVE R15, `(.L_x_10059) ;  /* 0x000000000f087348 */ /* 0x000fea0003c00000 */
[----:B------:R0:W1:Y:S02]  /*1a600*/  SHFL.IDX P6, R14, R13, R12, R11 ;  /* 0x0000000c0d0e7389 */ /* 0x00006400000c000b */
[----:B01----:R-:W-:Y:S01]  /*1a610*/  ENDCOLLECTIVE ;  /* 0x000000000000791b */ /* 0x003fe20003800000 */
.L_x_10059:
        /* <DEDUP_REMOVED lines=17> */
.L_x_10060:
[----:B------:R-:W-:Y:S02]  /*1a730*/  IMAD.MOV.U32 R13, RZ, RZ, R6 ;  /* 0x000000ffff0d7224 */ /* 0x000fe400078e0006 */
[----:B------:R-:W-:Y:S01]  /*1a740*/  IMAD.MOV.U32 R12, RZ, RZ, 0x5 ;  /* 0x00000005ff0c7424 */ /* 0x000fe200078e00ff */
[----:B------:R-:W-:-:S13]  /*1a750*/  IADD3 R2, P4, R14, R0, RZ ;  /* 0x000000000e027210 */ /* 0x000fda0007f9e0ff */
[----:B------:R-:W-:Y:S05]  /*1a760*/  WARPSYNC.COLLECTIVE R15, `(.L_x_10061) ;  /* 0x000000000f087348 */ /* 0x000fea0003c00000 */
[----:B------:R0:W1:Y:S02]  /*1a770*/  SHFL.IDX P6, R14, R13, R12, R11 ;  /* 0x0000000c0d0e7389 */ /* 0x00006400000c000b */
[----:B01----:R-:W-:Y:S01]  /*1a780*/  ENDCOLLECTIVE ;  /* 0x000000000000791b */ /* 0x003fe20003800000 */
.L_x_10061:
        /* <DEDUP_REMOVED lines=12> */
.L_x_10062:
        /* <DEDUP_REMOVED lines=9> */
.L_x_9905:
[----:B0-----:R0:W1:Y:S02]  /*1a8e0*/  SYNCS.PHASECHK.TRANS64.TRYWAIT P0, [R4+URZ+0x22840], R21 ;  /* 0x02284015040075a7 */ /* 0x001064000800017f */
[----:B-1----:R-:W-:Y:S05]  /*1a8f0*/  @!P0 NANOSLEEP.SYNCS 0x989680 ;  /* 0x009896800000895d */ /* 0x002fea0003900000 */
[----:B------:R-:W1:Y:S02]  /*1a900*/  @!P0 SYNCS.PHASECHK.TRANS64 P0, [R4+URZ+0x22840], R21 ;  /* 0x02284015040085a7 */ /* 0x000e64000800007f */
[----:B-1----:R-:W-:Y:S05]  /*1a910*/  @!P0 BRA `(.L_x_9905) ;  /* 0xfffffffc00f08947 */ /* 0x002fea000383ffff */
[----:B------:R-:W-:Y:S05]  /*1a920*/  BRA `(.L_x_10064) ;  /* 0xffffffb000b47947 */ /* 0x000fea000383ffff */
.L_x_9906:
        /* <DEDUP_REMOVED lines=8> */
.L_x_10066:
[----:B------:R-:W-:Y:S05]  /*1a9b0*/  BSYNC B1 ;  /* 0x0000000000017941 */ /* 0x000fea0003800000 */
.L_x_10065:
        /* <DEDUP_REMOVED lines=9> */
.L_x_10067:
[----:B------:R-:W-:Y:S02]  /*1aa50*/  IMAD.MOV.U32 R13, RZ, RZ, R9 ;  /* 0x000000ffff0d7224 */ /* 0x000fe400078e0009 */
[----:B------:R-:W-:Y:S02]  /*1aa60*/  IMAD.MOV.U32 R12, RZ, RZ, 0x1 ;  /* 0x00000001ff0c7424 */ /* 0x000fe400078e00ff */
[----:B------:R-:W-:-:S07]  /*1aa70*/  IMAD.MOV.U32 R2, RZ, RZ, R14 ;  /* 0x000000ffff027224 */ /* 0x000fce00078e000e */
[----:B------:R-:W-:Y:S05]  /*1aa80*/  WARPSYNC.COLLECTIVE R15, `(.L_x_10068) ;  /* 0x000000000f087348 */ /* 0x000fea0003c00000 */
[----:B------:R0:W1:Y:S02]  /*1aa90*/  SHFL.IDX P6, R14, R13, R12, R11 ;  /* 0x0000000c0d0e7389 */ /* 0x00006400000c000b */
[----:B01----:R-:W-:Y:S01]  /*1aaa0*/  ENDCOLLECTIVE ;  /* 0x000000000000791b */ /* 0x003fe20003800000 */
.L_x_10068:
        /* <DEDUP_REMOVED lines=11> */
.L_x_10069:
[----:B------:R-:W-:Y:S02]  /*1ab60*/  IMAD.MOV.U32 R13, RZ, RZ, R9 ;  /* 0x000000ffff0d7224 */ /* 0x000fe400078e0009 */
[----:B------:R-:W-:Y:S02]  /*1ab70*/  IMAD.MOV.U32 R12, RZ, RZ, 0x2 ;  /* 0x00000002ff0c7424 */ /* 0x000fe400078e00ff */
[----:B------:R-:W-:-:S07]  /*1ab80*/  IMAD.MOV.U32 R2, RZ, RZ, R14 ;  /* 0x000000ffff027224 */ /* 0x000fce00078e000e */
[----:B------:R-:W-:Y:S05]  /*1ab90*/  WARPSYNC.COLLECTIVE R15, `(.L_x_10070) ;  /* 0x000000000f087348 */ /* 0x000fea0003c00000 */
[----:B------:R0:W1:Y:S02]  /*1aba0*/  SHFL.IDX P6, R14, R13, R12, R11 ;  /* 0x0000000c0d0e7389 */ /* 0x00006400000c000b */
[----:B01----:R-:W-:Y:S01]  /*1abb0*/  ENDCOLLECTIVE ;  /* 0x000000000000791b */ /* 0x003fe20003800000 */
.L_x_10070:
        /* <DEDUP_REMOVED lines=11> */
.L_x_10071:
[----:B------:R-:W-:Y:S02]  /*1ac70*/  IMAD.MOV.U32 R13, RZ, RZ, R9 ;  /* 0x000000ffff0d7224 */ /* 0x000fe400078e0009 */
[----:B------:R-:W-:Y:S02]  /*1ac80*/  IMAD.MOV.U32 R12, RZ, RZ, 0x3 ;  /* 0x00000003ff0c7424 */ /* 0x000fe400078e00ff */
[----:B------:R-:W-:-:S07]  /*1ac90*/  IMAD.MOV.U32 R2, RZ, RZ, R14 ;  /* 0x000000ffff027224 */ /* 0x000fce00078e000e */
[----:B------:R-:W-:Y:S05]  /*1aca0*/  WARPSYNC.COLLECTIVE R15, `(.L_x_10072) ;  /* 0x000000000f087348 */ /* 0x000fea0003c00000 */
[----:B------:R0:W1:Y:S02]  /*1acb0*/  SHFL.IDX P6, R14, R13, R12, R11 ;  /* 0x0000000c0d0e7389 */ /* 0x00006400000c000b */
[----:B01----:R-:W-:Y:S01]  /*1acc0*/  ENDCOLLECTIVE ;  /* 0x000000000000791b */ /* 0x003fe20003800000 */
.L_x_10072:
        /* <DEDUP_REMOVED lines=11> */
.L_x_10073:
[----:B------:R-:W-:Y:S02]  /*1ad80*/  IMAD.MOV.U32 R13, RZ, RZ, R9 ;  /* 0x000000ffff0d7224 */ /* 0x000fe400078e0009 */
[----:B------:R-:W-:Y:S02]  /*1ad90*/  IMAD.MOV.U32 R12, RZ, RZ, 0x4 ;  /* 0x00000004ff0c7424 */ /* 0x000fe400078e00ff */
[----:B------:R-:W-:-:S07]  /*1ada0*/  IMAD.MOV.U32 R2, RZ, RZ, R14 ;  /* 0x000000ffff027224 */ /* 0x000fce00078e000e */
[----:B------:R-:W-:Y:S05]  /*1adb0*/  WARPSYNC.COLLECTIVE R15, `(.L_x_10074) ;  /* 0x000000000f087348 */ /* 0x000fea0003c00000 */
[----:B------:R0:W1:Y:S02]  /*1adc0*/  SHFL.IDX P6, R14, R13, R12, R11 ;  /* 0x0000000c0d0e7389 */ /* 0x00006400000c000b */
[----:B01----:R-:W-:Y:S01]  /*1add0*/  ENDCOLLECTIVE ;  /* 0x000000000000791b */ /* 0x003fe20003800000 */
.L_x_10074:
        /* <DEDUP_REMOVED lines=11> */
.L_x_10075:
[----:B------:R-:W-:Y:S02]  /*1ae90*/  IMAD.MOV.U32 R13, RZ, RZ, R9 ;  /* 0x000000ffff0d7224 */ /* 0x000fe400078e0009 */
[----:B------:R-:W-:Y:S02]  /*1aea0*/  IMAD.MOV.U32 R12, RZ, RZ, 0x5 ;  /* 0x00000005ff0c7424 */ /* 0x000fe400078e00ff */
[----:B------:R-:W-:-:S07]  /*1aeb0*/  IMAD.MOV.U32 R2, RZ, RZ, R14 ;  /* 0x000000ffff027224 */ /* 0x000fce00078e000e */
[----:B------:R-:W-:Y:S05]  /*1aec0*/  WARPSYNC.COLLECTIVE R15, `(.L_x_10076) ;  /* 0x000000000f087348 */ /* 0x000fea0003c00000 */
[----:B------:R0:W1:Y:S02]  /*1aed0*/  SHFL.IDX P6, R14, R13, R12, R11 ;  /* 0x0000000c0d0e7389 */ /* 0x00006400000c000b */
[----:B01----:R-:W-:Y:S01]  /*1aee0*/  ENDCOLLECTIVE ;  /* 0x000000000000791b */ /* 0x003fe20003800000 */
.L_x_10076:
        /* <DEDUP_REMOVED lines=11> */
.L_x_10077:
[----:B------:R-:W-:Y:S01]  /*1afa0*/  MOV R2, R14 ;  /* 0x0000000e00027202 */ /* 0x000fe20000000f00 */
[----:B------:R-:W-:Y:S06]  /*1afb0*/  BRA `(.L_x_10078) ;  /* 0xffffffac00e47947 */ /* 0x000fec000383ffff */
.L_x_9911:
[----:B---3--:R3:W4:Y:S02]  /*1afc0*/  SYNCS.PHASECHK.TRANS64.TRYWAIT P0, [R4+URZ+0x22860], R21 ;  /* 0x02286015040075a7 */ /* 0x008724000800017f */
[----:B----4-:R-:W-:Y:S05]  /*1afd0*/  @!P0 NANOSLEEP.SYNCS 0x989680 ;  /* 0x009896800000895d */ /* 0x010fea0003900000 */
[----:B------:R-:W4:Y:S02]  /*1afe0*/  @!P0 SYNCS.PHASECHK.TRANS64 P0, [R4+URZ+0x22860], R21 ;  /* 0x02286015040085a7 */ /* 0x000f24000800007f */
[----:B----4-:R-:W-:Y:S05]  /*1aff0*/  @!P0 BRA `(.L_x_9911) ;  /* 0xfffffffc00f08947 */ /* 0x010fea000383ffff */
[----:B------:R-:W-:Y:S05]  /*1b000*/  BRA `(.L_x_10079) ;  /* 0xffffffb000347947 */ /* 0x000fea000383ffff */
.L_x_9912:
        /* <DEDUP_REMOVED lines=8> */
.L_x_10081:
[----:B------:R-:W-:Y:S05]  /*1b090*/  BSYNC B1 ;  /* 0x0000000000017941 */ /* 0x000fea0003800000 */
.L_x_10080:
        /* <DEDUP_REMOVED lines=9> */
.L_x_10082:
[----:B------:R-:W-:Y:S02]  /*1b130*/  IMAD.MOV.U32 R13, RZ, RZ, R7 ;  /* 0x000000ffff0d7224 */ /* 0x000fe400078e0007 */
[----:B------:R-:W-:Y:S01]  /*1b140*/  IMAD.MOV.U32 R12, RZ, RZ, 0x1 ;  /* 0x00000001ff0c7424 */ /* 0x000fe200078e00ff */
[----:B------:R-:W-:-:S13]  /*1b150*/  IADD3 R2, P0, R14, R0, RZ ;  /* 0x000000000e027210 */ /* 0x000fda0007f1e0ff */
[----:B------:R-:W-:Y:S05]  /*1b160*/  WARPSYNC.COLLECTIVE R15, `(.L_x_10083) ;  /* 0x000000000f087348 */ /* 0x000fea0003c00000 */
[----:B------:R0:W1:Y:S02]  /*1b170*/  SHFL.IDX P6, R14, R13, R12, R11 ;  /* 0x0000000c0d0e7389 */ /* 0x00006400000c000b */
[----:B01----:R-:W-:Y:S01]  /*1b180*/  ENDCOLLECTIVE ;  /* 0x000000000000791b */ /* 0x003fe20003800000 */
.L_x_10083:
        /* <DEDUP_REMOVED lines=13> */
.L_x_10084:
[----:B------:R-:W-:Y:S02]  /*1b260*/  IMAD.MOV.U32 R13, RZ, RZ, R7 ;  /* 0x000000ffff0d7224 */ /* 0x000fe400078e0007 */
[----:B------:R-:W-:Y:S01]  /*1b270*/  IMAD.MOV.U32 R12, RZ, RZ, 0x2 ;  /* 0x00000002ff0c7424 */ /* 0x000fe200078e00ff */
[----:B------:R-:W-:-:S13]  /*1b280*/  IADD3 R2, P0, R14, R0, RZ ;  /* 0x000000000e027210 */ /* 0x000fda0007f1e0ff */
[----:B------:R-:W-:Y:S05]  /*1b290*/  WARPSYNC.COLLECTIVE R15, `(.L_x_10085) ;  /* 0x000000000f087348 */ /* 0x000fea0003c00000 */
[----:B------:R0:W1:Y:S02]  /*1b2a0*/  SHFL.IDX P6, R14, R13, R12, R11 ;  /* 0x0000000c0d0e7389 */ /* 0x00006400000c000b */
[----:B01----:R-:W-:Y:S01]  /*1b2b0*/  ENDCOLLECTIVE ;  /* 0x000000000000791b */ /* 0x003fe20003800000 */
.L_x_10085:
        /* <DEDUP_REMOVED lines=13> */
.L_x_10086:
[----:B------:R-:W-:Y:S02]  /*1b390*/  IMAD.MOV.U32 R13, RZ, RZ, R7 ;  /* 0x000000ffff0d7224 */ /* 0x000fe400078e0007 */
[----:B------:R-:W-:Y:S01]  /*1b3a0*/  IMAD.MOV.U32 R12, RZ, RZ, 0x3 ;  /* 0x00000003ff0c7424 */ /* 0x000fe200078e00ff */
[----:B------:R-:W-:-:S13]  /*1b3b0*/  IADD3 R2, P0, R14, R0, RZ ;  /* 0x000000000e027210 */ /* 0x000fda0007f1e0ff */
[----:B------:R-:W-:Y:S05]  /*1b3c0*/  WARPSYNC.COLLECTIVE R15, `(.L_x_10087) ;  /* 0x000000000f087348 */ /* 0x000fea0003c00000 */
[----:B------:R0:W1:Y:S02]  /*1b3d0*/  SHFL.IDX P6, R14, R13, R12, R11 ;  /* 0x0000000c0d0e7389 */ /* 0x00006400000c000b */
[----:B01----:R-:W-:Y:S01]  /*1b3e0*/  ENDCOLLECTIVE ;  /* 0x000000000000791b */ /* 0x003fe20003800000 */
.L_x_10087:
        /* <DEDUP_REMOVED lines=13> */
.L_x_10088:
[----:B------:R-:W-:Y:S02]  /*1b4c0*/  IMAD.MOV.U32 R13, RZ, RZ, R7 ;  /* 0x000000ffff0d7224 */ /* 0x000fe400078e0007 */
[----:B------:R-:W-:Y:S01]  /*1b4d0*/  IMAD.MOV.U32 R12, RZ, RZ, 0x4 ;  /* 0x00000004ff0c7424 */ /* 0x000fe200078e00ff */
[----:B------:R-:W-:-:S13]  /*1b4e0*/  IADD3 R2, P0, R14, R0, RZ ;  /* 0x000000000e027210 */ /* 0x000fda0007f1e0ff */
[----:B------:R-:W-:Y:S05]  /*1b4f0*/  WARPSYNC.COLLECTIVE R15, `(.L_x_10089) ;  /* 0x000000000f087348 */ /* 0x000fea0003c00000 */
[----:B------:R0:W1:Y:S02]  /*1b500*/  SHFL.IDX P6, R14, R13, R12, R11 ;  /* 0x0000000c0d0e7389 */ /* 0x00006400000c000b */
[----:B01----:R-:W-:Y:S01]  /*1b510*/  ENDCOLLECTIVE ;  /* 0x000000000000791b */ /* 0x003fe20003800000 */
.L_x_10089:
[----:B------:R-:W-:-:S05]  /*1b520*/  IADD3.X R3, RZ, R8, RZ, P0, !PT ;  /* 0x00000008ff037210 */ /* 0x000fca00007fe4ff */
        /* <DEDUP_REMOVED lines=12> */
.L_x_10090:
[----:B------:R-:W-:Y:S02]  /*1b5f0*/  IMAD.MOV.U32 R13, RZ, RZ, R7 ;  /* 0x000000ffff0d7224 */ /* 0x000fe400078e0007 */
[----:B------:R-:W-:Y:S01]  /*1b600*/  IMAD.MOV.U32 R12, RZ, RZ, 0x5 ;  /* 0x00000005ff0c7424 */ /* 0x000fe200078e00ff */
[----:B------:R-:W-:-:S13]  /*1b610*/  IADD3 R2, P0, R14, R0, RZ ;  /* 0x000000000e027210 */ /* 0x000fda0007f1e0ff */
[----:B------:R-:W-:Y:S05]  /*1b620*/  WARPSYNC.COLLECTIVE R15, `(.L_x_10091) ;  /* 0x000000000f087348 */ /* 0x000fea0003c00000 */
[----:B------:R0:W1:Y:S02]  /*1b630*/  SHFL.IDX P6, R14, R13, R12, R11 ;  /* 0x0000000c0d0e7389 */ /* 0x00006400000c000b */
[----:B01----:R-:W-:Y:S01]  /*1b640*/  ENDCOLLECTIVE ;  /* 0x000000000000791b */ /* 0x003fe20003800000 */
.L_x_10091:
        /* <DEDUP_REMOVED lines=13> */
.L_x_10092:
[----:B------:R-:W-:Y:S05]  /*1b720*/  BRA `(.L_x_10093) ;  /* 0xffffffac00807947 */ /* 0x000fea000383ffff */
.L_x_9920:
        /* <DEDUP_REMOVED lines=8> */
.L_x_10095:
[----:B------:R-:W-:Y:S05]  /*1b7b0*/  BSYNC B0 ;  /* 0x0000000000007941 */ /* 0x000fea0003800000 */
.L_x_10094:
        /* <DEDUP_REMOVED lines=9> */
.L_x_10096:
        /* <DEDUP_REMOVED lines=18> */
.L_x_10097:
[----:B------:R-:W-:Y:S01]  /*1b970*/  IMAD.MOV.U32 R12, RZ, RZ, 0x2 ;  /* 0x00000002ff0c7424 */ /* 0x000fe200078e00ff */
[----:B------:R-:W-:-:S05]  /*1b980*/  SEL R6, R14, RZ, P1 ;  /* 0x000000ff0e067207 */ /* 0x000fca0000800000 */
[----:B------:R-:W-:-:S05]  /*1b990*/  IMAD.IADD R6, R5, 0x1, R6 ;  /* 0x0000000105067824 */ /* 0x000fca00078e0206 */
[----:B------:R-:W-:-:S07]  /*1b9a0*/  MOV R13, R6 ;  /* 0x00000006000d7202 */ /* 0x000fce0000000f00 */
[----:B------:R-:W-:Y:S05]  /*1b9b0*/  WARPSYNC.COLLECTIVE R15, `(.L_x_10098) ;  /* 0x000000000f087348 */ /* 0x000fea0003c00000 */
[----:B------:R0:W1:Y:S02]  /*1b9c0*/  SHFL.UP P6, R14, R13, R12, R11 ;  /* 0x0400000c0d0e7389 */ /* 0x00006400000c000b */
[----:B01----:R-:W-:Y:S01]  /*1b9d0*/  ENDCOLLECTIVE ;  /* 0x000000000000791b */ /* 0x003fe20003800000 */
.L_x_10098:
[----:B------:R-:W-:Y:S01]  /*1b9e0*/  IMAD.MOV.U32 R12, RZ, RZ, 0x4 ;  /* 0x00000004ff0c7424 */ /* 0x000fe200078e00ff */
[----:B------:R-:W-:-:S05]  /*1b9f0*/  SEL R7, R14, RZ, P2 ;  /* 0x000000ff0e077207 */ /* 0x000fca0001000000 */
[----:B------:R-:W-:-:S04]  /*1ba00*/  IMAD.IADD R7, R6, 0x1, R7 ;  /* 0x0000000106077824 */ /* 0x000fc800078e0207 */
[----:B------:R-:W-:-:S07]  /*1ba10*/  IMAD.MOV.U32 R13, RZ, RZ, R7 ;  /* 0x000000ffff0d7224 */ /* 0x000fce00078e0007 */
[----:B------:R-:W-:Y:S05]  /*1ba20*/  WARPSYNC.COLLECTIVE R15, `(.L_x_10099) ;  /* 0x000000000f087348 */ /* 0x000fea0003c00000 */
[----:B------:R0:W1:Y:S02]  /*1ba30*/  SHFL.UP P6, R14, R13, R12, R11 ;  /* 0x0400000c0d0e7389 */ /* 0x00006400000c000b */
[----:B01----:R-:W-:Y:S01]  /*1ba40*/  ENDCOLLECTIVE ;  /* 0x000000000000791b */ /* 0x003fe20003800000 */
.L_x_10099:
[----:B------:R-:W-:Y:S01]  /*1ba50*/  IMAD.MOV.U32 R12, RZ, RZ, 0x8 ;  /* 0x00000008ff0c7424 */ /* 0x000fe200078e00ff */
[----:B------:R-:W-:-:S05]  /*1ba60*/  SEL R2, R14, RZ, P3 ;  /* 0x000000ff0e027207 */ /* 0x000fca0001800000 */
[----:B------:R-:W-:-:S04]  /*1ba70*/  IMAD.IADD R2, R7, 0x1, R2 ;  /* 0x0000000107027824 */ /* 0x000fc800078e0202 */
[----:B------:R-:W-:-:S07]  /*1ba80*/  IMAD.MOV.U32 R13, RZ, RZ, R2 ;  /* 0x000000ffff0d7224 */ /* 0x000fce00078e0002 */
[----:B------:R-:W-:Y:S05]  /*1ba90*/  WARPSYNC.COLLECTIVE R15, `(.L_x_10100) ;  /* 0x000000000f087348 */ /* 0x000fea0003c00000 */
[----:B------:R0:W1:Y:S02]  /*1baa0*/  SHFL.UP P6, R14, R13, R12, R11 ;  /* 0x0400000c0d0e7389 */ /* 0x00006400000c000b */
[----:B01----:R-:W-:Y:S01]  /*1bab0*/  ENDCOLLECTIVE ;  /* 0x000000000000791b */ /* 0x003fe20003800000 */
.L_x_10100:
[----:B------:R-:W-:Y:S01]  /*1bac0*/  IMAD.MOV.U32 R12, RZ, RZ, 0x10 ;  /* 0x00000010ff0c7424 */ /* 0x000fe200078e00ff */
[----:B------:R-:W-:-:S05]  /*1bad0*/  SEL R3, R14, RZ, P4 ;  /* 0x000000ff0e037207 */ /* 0x000fca0002000000 */
[----:B------:R-:W-:-:S04]  /*1bae0*/  IMAD.IADD R3, R2, 0x1, R3 ;  /* 0x0000000102037824 */ /* 0x000fc800078e0203 */
[----:B------:R-:W-:-:S07]  /*1baf0*/  IMAD.MOV.U32 R13, RZ, RZ, R3 ;  /* 0x000000ffff0d7224 */ /* 0x000fce00078e0003 */
[----:B------:R-:W-:Y:S05]  /*1bb00*/  WARPSYNC.COLLECTIVE R15, `(.L_x_10101) ;  /* 0x000000000f087348 */ /* 0x000fea0003c00000 */
[----:B------:R0:W1:Y:S02]  /*1bb10*/  SHFL.UP P6, R14, R13, R12, R11 ;  /* 0x0400000c0d0e7389 */ /* 0x00006400000c000b */
[----:B01----:R-:W-:Y:S01]  /*1bb20*/  ENDCOLLECTIVE ;  /* 0x000000000000791b */ /* 0x003fe20003800000 */
.L_x_10101:
        /* <DEDUP_REMOVED lines=8> */
.L_x_10102:
[----:B------:R-:W-:Y:S05]  /*1bbb0*/  BRA `(.L_x_10103) ;  /* 0xffffffac00dc7947 */ /* 0x000fea000383ffff */
.L_x_9925:
        /* <DEDUP_REMOVED lines=8> */
.L_x_10105:
[----:B------:R-:W-:Y:S05]  /*1bc40*/  BSYNC B0 ;  /* 0x0000000000007941 */ /* 0x000fea0003800000 */
.L_x_10104:
        /* <DEDUP_REMOVED lines=8> */
.L_x_10106:
[----:B------:R-:W-:Y:S01]  /*1bcd0*/  IMAD.MOV.U32 R12, RZ, RZ, 0x4 ;  /* 0x00000004ff0c7424 */ /* 0x000fe200078e00ff */
[----:B------:R-:W-:-:S05]  /*1bce0*/  SEL R2, R14, RZ, P2 ;  /* 0x000000ff0e027207 */ /* 0x000fca0001000000 */
[----:B------:R-:W-:-:S04]  /*1bcf0*/  IMAD.IADD R2, R13, 0x1, R2 ;  /* 0x000000010d027824 */ /* 0x000fc800078e0202 */
[----:B------:R-:W-:-:S07]  /*1bd00*/  IMAD.MOV.U32 R13, RZ, RZ, R2 ;  /* 0x000000ffff0d7224 */ /* 0x000fce00078e0002 */
[----:B------:R-:W-:Y:S05]  /*1bd10*/  WARPSYNC.COLLECTIVE R15, `(.L_x_10107) ;  /* 0x000000000f087348 */ /* 0x000fea0003c00000 */
[----:B------:R0:W1:Y:S02]  /*1bd20*/  SHFL.UP P6, R14, R13, R12, R11 ;  /* 0x0400000c0d0e7389 */ /* 0x00006400000c000b */
[----:B01----:R-:W-:Y:S01]  /*1bd30*/  ENDCOLLECTIVE ;  /* 0x000000000000791b */ /* 0x003fe20003800000 */
.L_x_10107:
[----:B------:R-:W-:Y:S01]  /*1bd40*/  IMAD.MOV.U32 R12, RZ, RZ, 0x8 ;  /* 0x00000008ff0c7424 */ /* 0x000fe200078e00ff */
[----:B------:R-:W-:-:S04]  /*1bd50*/  SEL R3, R14, RZ, P3 ;  /* 0x000000ff0e037207 */ /* 0x000fc80001800000 */
[----:B------:R-:W-:-:S05]  /*1bd60*/  IADD3 R3, R2, R3, RZ ;  /* 0x0000000302037210 */ /* 0x000fca0007ffe0ff */
[----:B------:R-:W-:-:S07]  /*1bd70*/  IMAD.MOV.U32 R13, RZ, RZ, R3 ;  /* 0x000000ffff0d7224 */ /* 0x000fce00078e0003 */
[----:B------:R-:W-:Y:S05]  /*1bd80*/  WARPSYNC.COLLECTIVE R15, `(.L_x_10108) ;  /* 0x000000000f087348 */ /* 0x000fea0003c00000 */
[----:B------:R0:W1:Y:S02]  /*1bd90*/  SHFL.UP P6, R14, R13, R12, R11 ;  /* 0x0400000c0d0e7389 */ /* 0x00006400000c000b */
[----:B01----:R-:W-:Y:S01]  /*1bda0*/  ENDCOLLECTIVE ;  /* 0x000000000000791b */ /* 0x003fe20003800000 */
.L_x_10108:
[----:B------:R-:W-:Y:S01]  /*1bdb0*/  IMAD.MOV.U32 R12, RZ, RZ, 0x10 ;  /* 0x00000010ff0c7424 */ /* 0x000fe200078e00ff */
[----:B------:R-:W-:-:S05]  /*1bdc0*/  SEL R4, R14, RZ, P4 ;  /* 0x000000ff0e047207 */ /* 0x000fca0002000000 */
[----:B------:R-:W-:-:S04]  /*1bdd0*/  IMAD.IADD R4, R3, 0x1, R4 ;  /* 0x0000000103047824 */ /* 0x000fc800078e0204 */
[----:B------:R-:W-:-:S07]  /*1bde0*/  IMAD.MOV.U32 R13, RZ, RZ, R4 ;  /* 0x000000ffff0d7224 */ /* 0x000fce00078e0004 */
[----:B------:R-:W-:Y:S05]  /*1bdf0*/  WARPSYNC.COLLECTIVE R15, `(.L_x_10109) ;  /* 0x000000000f087348 */ /* 0x000fea0003c00000 */
[----:B------:R0:W1:Y:S02]  /*1be00*/  SHFL.UP P6, R14, R13, R12, R11 ;  /* 0x0400000c0d0e7389 */ /* 0x00006400000c000b */
[----:B01----:R-:W-:Y:S01]  /*1be10*/  ENDCOLLECTIVE ;  /* 0x000000000000791b */ /* 0x003fe20003800000 */
.L_x_10109:
        /* <DEDUP_REMOVED lines=8> */
.L_x_10110:
[----:B------:R-:W-:Y:S05]  /*1bea0*/  BRA `(.L_x_10111) ;  /* 0xffffffac00bc7947 */ /* 0x000fea000383ffff */
.L_x_9927:
[----:B------:R-:W-:Y:S01]  /*1beb0*/  BSSY B0, `(.L_x_10112) ;  /* 0x0000006000007945 */ /* 0x000fe20003800000 */
[----:B------:R-:W-:Y:S01]  /*1bec0*/  PLOP3.LUT P6, PT, P6, PT, PT, 0x8, 0x0 ;  /* 0x000000000000781c */ /* 0x000fe200037ce170 */
[----:B------:R-:W-:-:S12]  /*1bed0*/  IMAD.MOV.U32 R15, RZ, RZ, -0x1 ;  /* 0xffffffffff0f7424 */ /* 0x000fd800078e00ff */
[----:B0-----:R-:W-:Y:S05]  /*1bee0*/  WARPSYNC.COLLECTIVE R15, `(.L_x_10113) ;  /* 0x000000000f087348 */ /* 0x001fea0003c00000 */
[----:B------:R-:W-:Y:S01]  /*1bef0*/  VOTE.ANY R14, PT, P6 ;  /* 0x00000000000e7806 */ /* 0x000fe200030e0100 */
[----:B0-----:R-:W-:Y:S06]  /*1bf00*/  ENDCOLLECTIVE ;  /* 0x000000000000791b */ /* 0x001fec0003800000 */
.L_x_10113:
[----:B------:R-:W-:Y:S05]  /*1bf10*/  BSYNC B0 ;  /* 0x0000000000007941 */ /* 0x000fea0003800000 */
.L_x_10112:
        /* <DEDUP_REMOVED lines=9> */
.L_x_10114:
[----:B------:R-:W-:Y:S01]  /*1bfb0*/  IMAD.MOV.U32 R5, RZ, RZ, R14 ;  /* 0x000000ffff057224 */ /* 0x000fe200078e000e */
[----:B------:R-:W-:Y:S06]  /*1bfc0*/  BRA `(.L_x_10115) ;  /* 0xffffffac00ac7947 */ /* 0x000fec000383ffff */
.L_x_9929:
[----:B------:R-:W-:Y:S01]  /*1bfd0*/  BSSY B0, `(.L_x_10116) ;  /* 0x0000007000007945 */ /* 0x000fe20003800000 */
[----:B------:R-:W-:Y:S02]  /*1bfe0*/  IMAD.MOV.U32 R13, RZ, RZ, R2 ;  /* 0x000000ffff0d7224 */ /* 0x000fe400078e0002 */
[----:B------:R-:W-:Y:S02]  /*1bff0*/  IMAD.MOV.U32 R11, RZ, RZ, 0x1f ;  /* 0x0000001fff0b7424 */ /* 0x000fe400078e00ff */
[----:B------:R-:W-:-:S07]  /*1c000*/  IMAD.MOV.U32 R15, RZ, RZ, -0x1 ;  /* 0xffffffffff0f7424 */ /* 0x000fce00078e00ff */
[----:B012---:R-:W-:Y:S05]  /*1c010*/  WARPSYNC.COLLECTIVE R15, `(.L_x_10117) ;  /* 0x000000000f087348 */ /* 0x007fea0003c00000 */
[----:B------:R3:W4:Y:S02]  /*1c020*/  SHFL.IDX P6, R14, R13, R12, R11 ;  /* 0x0000000c0d0e7389 */ /* 0x00072400000c000b */
[----:B01234-:R-:W-:Y:S01]  /*1c030*/  ENDCOLLECTIVE ;  /* 0x000000000000791b */ /* 0x01ffe20003800000 */
.L_x_10117:
[----:B------:R-:W-:Y:S05]  /*1c040*/  BSYNC B0 ;  /* 0x0000000000007941 */ /* 0x000fea0003800000 */
.L_x_10116:
[----:B------:R-:W-:Y:S05]  /*1c050*/  BRA `(.L_x_9928) ;  /* 0xffffffac00a47947 */ /* 0x000fea000383ffff */
.L_x_9933:
[----:B0-----:R0:W1:Y:S02]  /*1c060*/  SYNCS.PHASECHK.TRANS64.TRYWAIT P0, [R4+URZ+0x22820], R0 ;  /* 0x02282000040075a7 */ /* 0x001064000800017f */
[----:B-1----:R-:W-:Y:S05]  /*1c070*/  @!P0 NANOSLEEP.SYNCS 0x989680 ;  /* 0x009896800000895d */ /* 0x002fea0003900000 */
[----:B------:R-:W1:Y:S02]  /*1c080*/  @!P0 SYNCS.PHASECHK.TRANS64 P0, [R4+URZ+0x22820], R0 ;  /* 0x02282000040085a7 */ /* 0x000e64000800007f */
[----:B-1----:R-:W-:Y:S05]  /*1c090*/  @!P0 BRA `(.L_x_9933) ;  /* 0xfffffffc00f08947 */ /* 0x002fea000383ffff */
[----:B------:R-:W-:Y:S05]  /*1c0a0*/  BRA `(.L_x_10118) ;  /* 0xffffffb000907947 */ /* 0x000fea000383ffff */
.L_x_9934:
        /* <DEDUP_REMOVED lines=8> */
[----:B0---4-:R-:W-:Y:S05]  /*1c130*/  WARPSYNC.COLLECTIVE R15, `(.L_x_10120) ;  /* 0x000000000f087348 */ /* 0x011fea0003c00000 */
[----:B------:R1:W2:Y:S02]  /*1c140*/  SHFL.IDX P6, R14, R13, R12, R11 ;  /* 0x0000000c0d0e7389 */ /* 0x0002a400000c000b */
[----:B012-4-:R-:W-:Y:S01]  /*1c150*/  ENDCOLLECTIVE ;  /* 0x000000000000791b */ /* 0x017fe20003800000 */
.L_x_10120:
[----:B------:R-:W-:Y:S05]  /*1c160*/  BSYNC B0 ;  /* 0x0000000000007941 */ /* 0x000fea0003800000 */
.L_x_10119:
[----:B------:R-:W-:Y:S05]  /*1c170*/  BRA `(.L_x_10121) ;  /* 0xffffffb000787947 */ /* 0x000fea000383ffff */
.L_x_9935:
[----:B------:R-:W-:Y:S01]  /*1c180*/  BSSY B0, `(.L_x_10122) ;  /* 0x0000006000007945 */ /* 0x000fe20003800000 */
[----:B------:R-:W-:-:S07]  /*1c190*/  IMAD.MOV.U32 R15, RZ, RZ, -0x1 ;  /* 0xffffffffff0f7424 */ /* 0x000fce00078e00ff */
[----:B0---4-:R-:W-:Y:S05]  /*1c1a0*/  WARPSYNC.COLLECTIVE R15, `(.L_x_10123) ;  /* 0x000000000f0c7348 */ /* 0x011fea0003c00000 */
[----:B------:R-:W-:Y:S02]  /*1c1b0*/  ELECT P6, UR62, PT ;  /* 0x00000000003e782f */ /* 0x000fe400038c0000 */
[----:B------:R-:W-:Y:S01]  /*1c1c0*/  MOV R14, UR62 ;  /* 0x0000003e000e7c02 */ /* 0x000fe20008000f00 */
[----:B0---4-:R-:W-:Y:S10]  /*1c1d0*/  ENDCOLLECTIVE ;  /* 0x000000000000791b */ /* 0x011ff40003800000 */
.L_x_10123:
[----:B------:R-:W-:Y:S05]  /*1c1e0*/  BSYNC B0 ;  /* 0x0000000000007941 */ /* 0x000fea0003800000 */
.L_x_10122:
[----:B------:R-:W-:Y:S05]  /*1c1f0*/  BRA `(.L_x_10124) ;  /* 0xffffffb0006c7947 */ /* 0x000fea000383ffff */
.L_x_9937:
[----:B0-----:R0:W1:Y:S02]  /*1c200*/  SYNCS.PHASECHK.TRANS64.TRYWAIT P1, [R5+URZ+0x22840], R0 ;  /* 0x02284000050075a7 */ /* 0x001064000802017f */
[----:B-1----:R-:W-:Y:S05]  /*1c210*/  @!P1 NANOSLEEP.SYNCS 0x989680 ;  /* 0x009896800000995d */ /* 0x002fea0003900000 */
[----:B------:R-:W1:Y:S02]  /*1c220*/  @!P1 SYNCS.PHASECHK.TRANS64 P1, [R5+URZ+0x22840], R0 ;  /* 0x02284000050095a7 */ /* 0x000e64000802007f */
[----:B-1----:R-:W-:Y:S05]  /*1c230*/  @!P1 BRA `(.L_x_9937) ;  /* 0xfffffffc00f09947 */ /* 0x002fea000383ffff */
[----:B------:R-:W-:Y:S05]  /*1c240*/  BRA `(.L_x_10125) ;  /* 0xffffffb0008c7947 */ /* 0x000fea000383ffff */
.L_x_9939:
[----:B-1----:R1:W2:Y:S02]  /*1c250*/  SYNCS.PHASECHK.TRANS64.TRYWAIT P1, [R25+URZ+0x22840], R2 ;  /* 0x02284002190075a7 */ /* 0x0022a4000802017f */
[----:B--2---:R-:W-:Y:S05]  /*1c260*/  @!P1 NANOSLEEP.SYNCS 0x989680 ;  /* 0x009896800000995d */ /* 0x004fea0003900000 */
[----:B------:R-:W2:Y:S02]  /*1c270*/  @!P1 SYNCS.PHASECHK.TRANS64 P1, [R25+URZ+0x22840], R2 ;  /* 0x02284002190095a7 */ /* 0x000ea4000802007f */
[----:B--2---:R-:W-:Y:S05]  /*1c280*/  @!P1 BRA `(.L_x_9939) ;  /* 0xfffffffc00f09947 */ /* 0x004fea000383ffff */
[----:B------:R-:W-:Y:S05]  /*1c290*/  BRA `(.L_x_10126) ;  /* 0xffffffb000987947 */ /* 0x000fea000383ffff */
.L_x_9941:
[----:B--2---:R2:W3:Y:S02]  /*1c2a0*/  SYNCS.PHASECHK.TRANS64.TRYWAIT P1, [R5+URZ+0x22860], R0 ;  /* 0x02286000050075a7 */ /* 0x0044e4000802017f */
[----:B---3--:R-:W-:Y:S05]  /*1c2b0*/  @!P1 NANOSLEEP.SYNCS 0x989680 ;  /* 0x009896800000995d */ /* 0x008fea0003900000 */
[----:B------:R-:W3:Y:S02]  /*1c2c0*/  @!P1 SYNCS.PHASECHK.TRANS64 P1, [R5+URZ+0x22860], R0 ;  /* 0x02286000050095a7 */ /* 0x000ee4000802007f */
[----:B---3--:R-:W-:Y:S05]  /*1c2d0*/  @!P1 BRA `(.L_x_9941) ;  /* 0xfffffffc00f09947 */ /* 0x008fea000383ffff */
[----:B------:R-:W-:Y:S05]  /*1c2e0*/  BRA `(.L_x_10127) ;  /* 0xffffffb000947947 */ /* 0x000fea000383ffff */
.L_x_10128:
        /* <DEDUP_REMOVED lines=9> */
.L_x_15666:


//--------------------- .text._ZN7cutlass13device_kernelIN5flash11enable_sm90INS1_16FlashAttnFwdSm90INS1_25CollectiveMainloopFwdSm90ILi2EN4cute5tupleIJNS5_1CILi1EEES8_S8_EEENS6_IJNS7_ILi128EEENS7_ILi96EEENS7_ILi64EEEEEELi256ENS_10bfloat16_tEfNS_4arch4Sm90ELb0ELb0ELb1ELb1ELb1ELb0ELb1ELb1ELb0ELb1ELb0ELb0EEENS1_21CollectiveEpilogueFwdINS6_IJSA_NS7_ILi256EEESB_EEES9_SE_SG_Li256ELb1ELb1ELb0ELb0EEENS1_36VarlenDynamicPersistentTileSchedulerILi128ELi96ELi256ELi128ELb0ELb1ELb1ELb0ELb1ELb1EEEEEEEEEvNT_6ParamsE --------------------------
	.section	.text._ZN7cutlass13device_kernelIN5flash11enable_sm90INS1_16FlashAttnFwdSm90INS1_25CollectiveMainloopFwdSm90ILi2EN4cute5tupleIJNS5_1CILi1EEES8_S8_EEENS6_IJNS7_ILi128EEENS7_ILi96EEENS7_ILi64EEEEEELi256ENS_10bfloat16_tEfNS_4arch4Sm90ELb0ELb0ELb1ELb1ELb1ELb0ELb1ELb1ELb0ELb1ELb0ELb0EEENS1_21CollectiveEpilogueFwdINS6_IJSA_NS7_ILi256EEESB_EEES9_SE_SG_Li256ELb1ELb1ELb0ELb0EEENS1_36VarlenDynamicPersistentTileSchedulerILi128ELi96ELi256ELi128ELb0ELb1ELb1ELb0ELb1ELb1EEEEEEEEEvNT_6ParamsE,"ax",@progbits
	.align	128
.text._ZN7cutlass13device_kernelIN5flash11enable_sm90INS1_16FlashAttnFwdSm90INS1_25CollectiveMainloopFwdSm90ILi2EN4cute5tupleIJNS5_1CILi1EEES8_S8_EEENS6_IJNS7_ILi128EEENS7_ILi96EEENS7_ILi64EEEEEELi256ENS_10bfloat16_tEfNS_4arch4Sm90ELb0ELb0ELb1ELb1ELb1ELb0ELb1ELb1ELb0ELb1ELb0ELb0EEENS1_21CollectiveEpilogueFwdINS6_IJSA_NS7_ILi256EEESB_EEES9_SE_SG_Li256ELb1ELb1ELb0ELb0EEENS1_36VarlenDynamicPersistentTileSchedulerILi128ELi96ELi256ELi128ELb0ELb1ELb1ELb0ELb1ELb1EEEEEEEEEvNT_6ParamsE:
        .type           _ZN7cutlass13device_kernelIN5flash11enable_sm90INS1_16FlashAttnFwdSm90INS1_25CollectiveMainloopFwdSm90ILi2EN4cute5tupleIJNS5_1CILi1EEES8_S8_EEENS6_IJNS7_ILi128EEENS7_ILi96EEENS7_ILi64EEEEEELi256ENS_10bfloat16_tEfNS_4arch4Sm90ELb0ELb0ELb1ELb1ELb1ELb0ELb1ELb1ELb0ELb1ELb0ELb0EEENS1_21CollectiveEpilogueFwdINS6_IJSA_NS7_ILi256EEESB_EEES9_SE_SG_Li256ELb1ELb1ELb0ELb0EEENS1_36VarlenDynamicPersistentTileSchedulerILi128ELi96ELi256ELi128ELb0ELb1ELb1ELb0ELb1ELb1EEEEEEEEEvNT_6ParamsE,@function
        .size           _ZN7cutlass13device_kernelIN5flash11enable_sm90INS1_16FlashAttnFwdSm90INS1_25CollectiveMainloopFwdSm90ILi2EN4cute5tupleIJNS5_1CILi1EEES8_S8_EEENS6_IJNS7_ILi128EEENS7_ILi96EEENS7_ILi64EEEEEELi256ENS_10bfloat16_tEfNS_4arch4Sm90ELb0ELb0ELb1ELb1ELb1ELb0ELb1ELb1ELb0ELb1ELb0ELb0EEENS1_21CollectiveEpilogueFwdINS6_IJSA_NS7_ILi256EEESB_EEES9_SE_SG_Li256ELb1ELb1ELb0ELb0EEENS1_36VarlenDynamicPersistentTileSchedulerILi128ELi96ELi256ELi128ELb0ELb1ELb1ELb0ELb1ELb1EEEEEEEEEvNT_6ParamsE,(.L_x_15667 - _ZN7cutlass13device_kernelIN5flash11enable_sm90INS1_16FlashAttnFwdSm90INS1_25CollectiveMainloopFwdSm90ILi2EN4cute5tupleIJNS5_1CILi1EEES8_S8_EEENS6_IJNS7_ILi128EEENS7_ILi96EEENS7_ILi64EEEEEELi256ENS_10bfloat16_tEfNS_4arch4Sm90ELb0ELb0ELb1ELb1ELb1ELb0ELb1ELb1ELb0ELb1ELb0ELb0EEENS1_21CollectiveEpilogueFwdINS6_IJSA_NS7_ILi256EEESB_EEES9_SE_SG_Li256ELb1ELb1ELb0ELb0EEENS1_36VarlenDynamicPersistentTileSchedulerILi128ELi96ELi256ELi128ELb0ELb1ELb1ELb0ELb1ELb1EEEEEEEEEvNT_6ParamsE)
        .other          _ZN7cutlass13device_kernelIN5flash11enable_sm90INS1_16FlashAttnFwdSm90INS1_25CollectiveMainloopFwdSm90ILi2EN4cute5tupleIJNS5_1CILi1EEES8_S8_EEENS6_IJNS7_ILi128EEENS7_ILi96EEENS7_ILi64EEEEEELi256ENS_10bfloat16_tEfNS_4arch4Sm90ELb0ELb0ELb1ELb1ELb1ELb0ELb1ELb1ELb0ELb1ELb0ELb0EEENS1_21CollectiveEpilogueFwdINS6_IJSA_NS7_ILi256EEESB_EEES9_SE_SG_Li256ELb1ELb1ELb0ELb0EEENS1_36VarlenDynamicPersistentTileSchedulerILi128ELi96ELi256ELi128ELb0ELb1ELb1ELb0ELb1ELb1EEEEEEEEEvNT_6ParamsE,@"STO_CUDA_ENTRY STV_DEFAULT"
_ZN7cutlass13device_kernelIN5flash11enable_sm90INS1_16FlashAttnFwdSm90INS1_25CollectiveMainloopFwdSm90ILi2EN4cute5tupleIJNS5_1CILi1EEES8_S8_EEENS6_IJNS7_ILi128EEENS7_ILi96EEENS7_ILi64EEEEEELi256ENS_10bfloat16_tEfNS_4arch4Sm90ELb0ELb0ELb1ELb1ELb1ELb0ELb1ELb1ELb0ELb1ELb0ELb0EEENS1_21CollectiveEpilogueFwdINS6_IJSA_NS7_ILi256EEESB_EEES9_SE_SG_Li256ELb1ELb1ELb0ELb0EEENS1_36VarlenDynamicPersistentTileSchedulerILi128ELi96ELi256ELi128ELb0ELb1ELb1ELb0ELb1ELb1EEEEEEEEEvNT_6ParamsE:
        /* <DEDUP_REMOVED lines=47> */
.L_x_10129:
        /* <DEDUP_REMOVED lines=22> */
.L_x_10130:
        /* <DEDUP_REMOVED lines=18> */
.L_x_10131:
        /* <DEDUP_REMOVED lines=22> */
.L_x_10132:
        /* <DEDUP_REMOVED lines=23> */
.L_x_10133:
        /* <DEDUP_REMOVED lines=10> */
.L_x_10135:
[----:B------:R-:W-:-:S08]  /*08e0*/  NOP ;  /* 0x0000000000007918 */ /* 0x000fd00000000000 */
[----:B------:R-:W1:Y:S02]  /*08f0*/  USETMAXREG.TRY_ALLOC.CTAPOOL UP0, 0xe8 ;  /* 0x000000e8000079c8 */ /* 0x000e640008000600 */
[----:B-1----:R-:W-:-:S13]  /*0900*/  PLOP3.LUT P0, PT, PT, PT, UP0, 0x80, 0x0 ;  /* 0x000000000000781c */ /* 0x002fda0003f0f008 */
[----:B------:R-:W-:Y:S05]  /*0910*/  @!P0 BRA `(.L_x_10135) ;  /* 0xfffffffc00f08947 */ /* 0x000fea000383ffff */
[----:B------:R-:W1:Y:S01]  /*0920*/  S2R R0, SR_TID.X ;  /* 0x0000000000007919 */ /* 0x000e620000002100 */
[----:B------:R-:W2:Y:S01]  /*0930*/  S2UR UR5, SR_CgaCtaId ;  /* 0x00000000000579c3 */ /* 0x000ea20000008800 */
[----:B------:R-:W-:-:S07]  /*0940*/  UMOV UR4, 0x400 ;  /* 0x0000040000047882 */ /* 0x000fce0000000000 */
[----:B------:R-:W-:Y:S06]  /*0950*/  BAR.ARV 0x8, 0x180 ;  /* 0x0206000000007b1d */ /* 0x000fec0000002000 */
[----:B--2---:R-:W-:Y:S01]  /*0960*/  ULEA UR4, UR5, UR4, 0x18 ;  /* 0x0000000405047291 */ /* 0x004fe2000f8ec03f */
[----:B-1----:R-:W-:-:S04]  /*0970*/  SHF.R.U32.HI R0, RZ, 0x7, R0 ;  /* 0x00000007ff007819 */ /* 0x002fc80000011600 */
[----:B------:R-:W-:-:S13]  /*0980*/  ISETP.NE.AND P0, PT, R0, 0x1, PT ;  /* 0x000000010000780c */ /* 0x000fda0003f05270 */
[----:B------:R-:W-:Y:S08]  /*0990*/  @!P0 BAR.ARV 0x9, 0x100 ;  /* 0x0244000000008b1d */ /* 0x000ff00000002000 */
[----:B------:R-:W-:Y:S06]  /*09a0*/  BAR.SYNC.DEFER_BLOCKING 0x5, 0x180 ;  /* 0x0146000000007b1d */ /* 0x000fec0000010000 */
[----:B------:R-:W1:Y:S01]  /*09b0*/  LDS.128 R12, [UR4+0x324d0] ;  /* 0x0324d004ff0c7984 */ /* 0x000e620008000c00 */
[----:B------:R-:W-:Y:S01]  /*09c0*/  ULDC UR4, c[0x0][0xd3c] ;  /* 0x00034f0000047ab9 */ /* 0x000fe20000000800 */
[----:B------:R-:W-:Y:S06]  /*09d0*/  BAR.ARV 0x4, 0x180 ;  /* 0x0106000000007b1d */ /* 0x000fec0000002000 */
[----:B-1----:R-:W-:-:S13]  /*09e0*/  ISETP.GE.AND P0, PT, R15, UR4, PT ;  /* 0x000000040f007c0c */ /* 0x002fda000bf06270 */
[----:B------:R-:W-:Y:S05]  /*09f0*/  @P0 EXIT ;  /* 0x000000000000094d */ /* 0x000fea0003800000 */
[----:B0-----:R-:W2:Y:S01]  /*0a00*/  LDL R2, [R1+0x24] ;  /* 0x0000240001027983 */ /* 0x001ea20000100800 */
[----:B------:R-:W-:Y:S01]  /*0a10*/  R2UR UR5, R13 ;  /* 0x000000000d0572ca */ /* 0x000fe200000e0000 */
[----:B------:R-:W-:Y:S01]  /*0a20*/  UMOV UR39, URZ ;  /* 0x0000003f00277c82 */ /* 0x000fe20008000000 */
[----:B------:R-:W-:Y:S01]  /*0a30*/  R2UR UR6, R14 ;  /* 0x000000000e0672ca */ /* 0x000fe200000e0000 */
[----:B------:R-:W0:Y:S01]  /*0a40*/  S2R R0, SR_TID.X ;  /* 0x0000000000007919 */ /* 0x000e220000002100 */
[----:B------:R-:W-:Y:S01]  /*0a50*/  UMOV UR38, URZ ;  /* 0x0000003f00267c82 */ /* 0x000fe20008000000 */
[----:B0-----:R-:W-:-:S05]  /*0a60*/  VIADD R12, R0, 0xffffff80 ;  /* 0xffffff80000c7836 */ /* 0x001fca0000000000 */
[----:B------:R-:W-:-:S04]  /*0a70*/  SHF.R.S32.HI R0, RZ, 0x1f, R12 ;  /* 0x0000001fff007819 */ /* 0x000fc8000001140c */
[CC--:B------:R-:W-:Y:S02]  /*0a80*/  LEA.HI R4, R0.reuse, R12.reuse, RZ, 0x5 ;  /* 0x0000000c00047211 */ /* 0x0c0fe400078f28ff */
[CC--:B------:R-:W-:Y:S02]  /*0a90*/  LEA.HI R3, R0.reuse, R12.reuse, RZ, 0x4 ;  /* 0x0000000c00037211 */ /* 0x0c0fe400078f20ff */
[----:B------:R-:W-:Y:S01]  /*0aa0*/  LEA.HI R11, R0, R12, RZ, 0x2 ;  /* 0x0000000c000b7211 */ /* 0x000fe200078f10ff */
[----:B------:R-:W-:Y:S01]  /*0ab0*/  IMAD.SHL.U32 R5, R4, 0x20, RZ ;  /* 0x0000002004057824 */ /* 0x000fe200078e00ff */
[----:B------:R-:W-:Y:S02]  /*0ac0*/  SHF.R.S32.HI R6, RZ, 0x4, R3 ;  /* 0x00000004ff067819 */ /* 0x000fe40000011403 */
[----:B------:R-:W-:Y:S02]  /*0ad0*/  LOP3.LUT R4, R3, 0x3fffff0, RZ, 0xc0, !PT ;  /* 0x03fffff003047812 */ /* 0x000fe400078ec0ff */
[----:B------:R-:W-:-:S02]  /*0ae0*/  LOP3.LUT R11, R11, 0xfffffffc, RZ, 0xc0, !PT ;  /* 0xfffffffc0b0b7812 */ /* 0x000fc400078ec0ff */
[----:B------:R-:W-:Y:S01]  /*0af0*/  LEA.HI R3, R3, R6, RZ, 0x1 ;  /* 0x0000000603037211 */ /* 0x000fe200078f08ff */
[C---:B------:R-:W-:Y:S01]  /*0b00*/  IMAD.IADD R4, R12.reuse, 0x1, -R4 ;  /* 0x000000010c047824 */ /* 0x040fe200078e0a04 */
[----:B------:R-:W-:Y:S01]  /*0b10*/  LOP3.LUT R5, R5, 0xfffffc00, RZ, 0xc0, !PT ;  /* 0xfffffc0005057812 */ /* 0x000fe200078ec0ff */
[----:B------:R-:W-:Y:S01]  /*0b20*/  IMAD.IADD R11, R12, 0x1, -R11 ;  /* 0x000000010c0b7824 */ /* 0x000fe200078e0a0b */
[----:B------:R-:W-:-:S03]  /*0b30*/  LOP3.LUT R3, R3, 0x1ffffffe, RZ, 0xc0, !PT ;  /* 0x1ffffffe03037812 */ /* 0x000fc600078ec0ff */
[----:B------:R-:W-:Y:S01]  /*0b40*/  IMAD R4, R4, 0x40, R5 ;  /* 0x0000004004047824 */ /* 0x000fe200078e0205 */
[----:B------:R-:W-:Y:S01]  /*0b50*/  LEA.HI R5, R11, R11, RZ, 0x1 ;  /* 0x0000000b0b057211 */ /* 0x000fe200078f08ff */
[----:B------:R-:W-:-:S03]  /*0b60*/  IMAD.IADD R3, R6, 0x1, -R3 ;  /* 0x0000000106037824 */ /* 0x000fc600078e0a03 */
[----:B------:R-:W-:Y:S01]  /*0b70*/  LOP3.LUT R6, R5, 0x1ffffffe, RZ, 0xc0, !PT ;  /* 0x1ffffffe05067812 */ /* 0x000fe200078ec0ff */
[----:B------:R-:W-:-:S04]  /*0b80*/  IMAD R225, R3, 0x8, R4 ;  /* 0x0000000803e17824 */ /* 0x000fc800078e0204 */
[----:B------:R-:W-:Y:S01]  /*0b90*/  IMAD.IADD R11, R11, 0x1, -R6 ;  /* 0x000000010b0b7824 */ /* 0x000fe200078e0a06 */
[----:B--2---:R-:W-:Y:S02]  /*0ba0*/  R2UR UR4, R2 ;  /* 0x00000000020472ca */ /* 0x004fe400000e0000 */
[CC--:B------:R-:W-:Y:S02]  /*0bb0*/  LEA.HI R2, R0.reuse, R12.reuse, RZ, 0x7 ;  /* 0x0000000c00027211 */ /* 0x0c0fe400078f38ff */
[----:B------:R-:W-:Y:S02]  /*0bc0*/  LEA.HI R0, R0, R12, RZ, 0x3 ;  /* 0x0000000c00007211 */ /* 0x000fe400078f18ff */
[----:B------:R-:W-:Y:S02]  /*0bd0*/  LOP3.LUT R220, R2, 0xffffff80, RZ, 0xc0, !PT ;  /* 0xffffff8002dc7812 */ /* 0x000fe400078ec0ff */
[----:B------:R-:W-:Y:S02]  /*0be0*/  SHF.R.S32.HI R221, RZ, 0x7, R2 ;  /* 0x00000007ffdd7819 */ /* 0x000fe40000011402 */
[----:B------:R-:W-:Y:S01]  /*0bf0*/  LOP3.LUT R214, R0, 0xfffffff8, RZ, 0xc0, !PT ;  /* 0xfffffff800d67812 */ /* 0x000fe200078ec0ff */
[----:B------:R-:W-:Y:S01]  /*0c00*/  IMAD.IADD R220, R12, 0x1, -R220 ;  /* 0x000000010cdc7824 */ /* 0x000fe200078e0adc */
[----:B------:R-:W-:Y:S01]  /*0c10*/  LEA.HI R2, R2, R221, RZ, 0x1 ;  /* 0x000000dd02027211 */ /* 0x000fe200078f08ff */
[----:B------:R-:W-:Y:S01]  /*0c20*/  ULOP3.LUT UR4, UR4, 0x1, URZ, 0xfc, !UPT ;  /* 0x0000000104047892 */ /* 0x000fe2000f8efc3f */
[----:B------:R-:W-:Y:S01]  /*0c30*/  SHF.R.S32.HI R217, RZ, 0x3, R0 ;  /* 0x00000003ffd97819 */ /* 0x000fe20000011400 */
[----:B------:R-:W-:Y:S01]  /*0c40*/  IMAD.IADD R214, R12, 0x1, -R214 ;  /* 0x000000010cd67824 */ /* 0x000fe200078e0ad6 */
[----:B------:R-:W-:-:S02]  /*0c50*/  SHF.R.S32.HI R7, RZ, 0x1f, R220 ;  /* 0x0000001fff077819 */ /* 0x000fc400000114dc */
[----:B------:R-:W-:Y:S01]  /*0c60*/  LOP3.LUT R2, R2, 0x3fffffe, RZ, 0xc0, !PT ;  /* 0x03fffffe02027812 */ /* 0x000fe200078ec0ff */
[----:B------:R-:W-:Y:S01]  /*0c70*/  IMAD.U32 R226, RZ, RZ, UR4 ;  /* 0x00000004ffe27e24 */ /* 0x000fe2000f8e00ff */
[CC--:B------:R-:W-:Y:S01]  /*0c80*/  LEA.HI R8, R7.reuse, R220.reuse, RZ, 0x2 ;  /* 0x000000dc07087211 */ /* 0x0c0fe200078f10ff */
[----:B------:R-:W-:Y:S01]  /*0c90*/  UMOV UR4, URZ ;  /* 0x0000003f00047c82 */ /* 0x000fe20008000000 */
[----:B------:R-:W-:Y:S01]  /*0ca0*/  LEA.HI R7, R7, R220, RZ, 0x5 ;  /* 0x000000dc07077211 */ /* 0x000fe200078f28ff */
[----:B------:R-:W-:Y:S01]  /*0cb0*/  IMAD.IADD R2, R221, 0x1, -R2 ;  /* 0x00000001dd027824 */ /* 0x000fe200078e0a02 */
[--C-:B------:R-:W-:Y:S01]  /*0cc0*/  SHF.R.S32.HI R9, RZ, 0x2, R8.reuse ;  /* 0x00000002ff097819 */ /* 0x100fe20000011408 */
[----:B------:R-:W-:Y:S01]  /*0cd0*/  IMAD.U32 R219, RZ, RZ, UR4 ;  /* 0x00000004ffdb7e24 */ /* 0x000fe2000f8e00ff */
[----:B------:R-:W-:Y:S02]  /*0ce0*/  SHF.R.S32.HI R10, RZ, 0x1f, R8 ;  /* 0x0000001fff0a7819 */ /* 0x000fe40000011408 */
[----:B------:R-:W-:-:S02]  /*0cf0*/  SHF.R.S32.HI R7, RZ, 0x5, R7 ;  /* 0x00000005ff077819 */ /* 0x000fc40000011407 */
[----:B------:R-:W-:Y:S02]  /*0d00*/  LEA.HI R10, R10, R9, RZ, 0x3 ;  /* 0x000000090a0a7211 */ /* 0x000fe400078f18ff */
[----:B------:R-:W-:Y:S02]  /*0d10*/  LOP3.LUT R223, R8, 0x7ffffffc, RZ, 0xc0, !PT ;  /* 0x7ffffffc08df7812 */ /* 0x000fe400078ec0ff */
[----:B------:R-:W-:-:S03]  /*0d20*/  LOP3.LUT R10, R10, 0xfffffff8, RZ, 0xc0, !PT ;  /* 0xfffffff80a0a7812 */ /* 0x000fc600078ec0ff */
[----:B------:R-:W-:Y:S01]  /*0d30*/  IMAD.IADD R223, R220, 0x1, -R223 ;  /* 0x00000001dcdf7824 */ /* 0x000fe200078e0adf */
[----:B------:R-:W-:-:S05]  /*0d40*/  IADD3 R10, R9, -R10, RZ ;  /* 0x8000000a090a7210 */ /* 0x000fca0007ffe0ff */
[----:B------:R-:W-:-:S04]  /*0d50*/  IMAD R7, R7, 0x10, R10 ;  /* 0x0000001007077824 */ /* 0x000fc800078e020a */
[----:B------:R-:W-:Y:S01]  /*0d60*/  IMAD R222, R2, 0x40, R7 ;  /* 0x0000004002de7824 */ /* 0x000fe200078e0207 */
[----:B------:R-:W-:Y:S01]  /*0d70*/  SHF.L.U32 R2, R214, 0x3, RZ ;  /* 0x00000003d6027819 */ /* 0x000fe200000006ff */
[----:B------:R-:W-:Y:S02]  /*0d80*/  IMAD.MOV.U32 R7, RZ, RZ, R15 ;  /* 0x000000ffff077224 */ /* 0x000fe400078e000f */
[----:B------:R-:W-:Y:S01]  /*0d90*/  IMAD R224, R11, 0x8, R222 ;  /* 0x000000080be07824 */ /* 0x000fe200078e02de */
[----:B------:R-:W-:Y:S01]  /*0da0*/  SHF.R.S32.HI R0, RZ, 0x1f, R2 ;  /* 0x0000001fff007819 */ /* 0x000fe20000011402 */
[C---:B------:R-:W-:Y:S02]  /*0db0*/  VIADD R212, R2.reuse, 0x40 ;  /* 0x0000004002d47836 */ /* 0x040fe40000000000 */
[C---:B------:R-:W-:Y:S02]  /*0dc0*/  VIADD R211, R2.reuse, 0x80 ;  /* 0x0000008002d37836 */ /* 0x040fe40000000000 */
[----:B------:R-:W-:Y:S01]  /*0dd0*/  VIADD R213, R2, 0xc0 ;  /* 0x000000c002d57836 */ /* 0x000fe20000000000 */
[----:B------:R-:W-:-:S02]  /*0de0*/  SHF.R.S32.HI R229, RZ, 0x1f, R212 ;  /* 0x0000001fffe57819 */ /* 0x000fc400000114d4 */
[----:B------:R-:W-:Y:S02]  /*0df0*/  SHF.R.S32.HI R228, RZ, 0x1f, R211 ;  /* 0x0000001fffe47819 */ /* 0x000fe400000114d3 */
[----:B------:R-:W-:-:S07]  /*0e00*/  SHF.R.S32.HI R227, RZ, 0x1f, R213 ;  /* 0x0000001fffe37819 */ /* 0x000fce00000114d5 */
.L_x_10182:
[----:B01----:R-:W0:Y:S01]  /*0e10*/  LDC.64 R4, c[0x0][0xd88] ;  /* 0x00036200ff047b82 */ /* 0x003e220000000a00 */
[----:B------:R-:W-:Y:S01]  /*0e20*/  ULDC.64 UR8, c[0x0][0xb20] ;  /* 0x0002c80000087ab9 */ /* 0x000fe20000000a00 */
[----:B------:R-:W-:Y:S01]  /*0e30*/  ULDC.64 UR10, c[0x0][0x418] ;  /* 0x00010600000a7ab9 */ /* 0x000fe20000000a00 */
[----:B------:R-:W-:Y:S01]  /*0e40*/  MOV R0, RZ ;  /* 0x000000ff00007202 */ /* 0x000fe20000000f00 */
[----:B------:R-:W-:Y:S01]  /*0e50*/  ULDC UR4, c[0x0][0x424] ;  /* 0x0001090000047ab9 */ /* 0x000fe20000000800 */
[----:B------:R-:W-:Y:S01]  /*0e60*/  ULDC UR7, c[0x0][0x2f0] ;  /* 0x0000bc0000077ab9 */ /* 0x000fe20000000800 */
[----:B0-----:R-:W-:-:S06]  /*0e70*/  IMAD.WIDE R4, R7, 0x4, R4 ;  /* 0x0000000407047825 */ /* 0x001fcc00078e0204 */
[----:B--2---:R-:W2:Y:S01]  /*0e80*/  LDG.E R4, desc[UR36][R4.64] ;  /* 0x0000002404047981 */ /* 0x004ea2000c1e1900 */
[----:B------:R-:W-:-:S04]  /*0e90*/  UISETP.NE.U32.AND UP0, UPT, UR8, URZ, UPT ;  /* 0x0000003f0800728c */ /* 0x000fc8000bf05070 */
[----:B------:R-:W-:-:S06]  /*0ea0*/  UISETP.NE.AND.EX UP0, UPT, UR9, URZ, UPT, UP0 ;  /* 0x0000003f0900728c */ /* 0x000fcc000bf05300 */
[----:B------:R-:W-:Y:S02]  /*0eb0*/  PLOP3.LUT P0, PT, PT, PT, UP0, 0x80, 0x0 ;  /* 0x000000000000781c */ /* 0x000fe40003f0f008 */
[----:B--2---:R-:W-:-:S13]  /*0ec0*/  R2UR UR61, R4 ;  /* 0x00000000043d72ca */ /* 0x004fda00000e0000 */
[----:B------:R-:W-:Y:S02]  /*0ed0*/  USHF.R.S32.HI UR12, URZ, 0x1f, UR61 ;  /* 0x0000001f3f0c7899 */ /* 0x000fe4000801143d */
[----:B------:R-:W-:-:S04]  /*0ee0*/  @UP0 ULEA UR8, UP1, UR61, UR8, 0x2 ;  /* 0x000000083d080291 */ /* 0x000fc8000f82103f */
[----:B------:R-:W-:Y:S02]  /*0ef0*/  @UP0 ULEA.HI.X UR9, UR61, UR9, UR12, 0x2, UP1 ;  /* 0x000000093d090291 */ /* 0x000fe400088f140c */
[----:B------:R-:W-:Y:S02]  /*0f00*/  IMAD.U32 R218, RZ, RZ, UR12 ;  /* 0x0000000cffda7e24 */ /* 0x000fe4000f8e00ff */
[----:B----4-:R-:W-:Y:S02]  /*0f10*/  IMAD.U32 R6, RZ, RZ, UR8 ;  /* 0x00000008ff067e24 */ /* 0x010fe4000f8e00ff */
[----:B------:R-:W-:Y:S01]  /*0f20*/  IMAD.U32 R7, RZ, RZ, UR9 ;  /* 0x00000009ff077e24 */ /* 0x000fe2000f8e00ff */
[----:B------:R-:W-:Y:S02]  /*0f30*/  ULDC.64 UR8, c[0x0][0xb18] ;  /* 0x0002c60000087ab9 */ /* 0x000fe40000000a00 */
[----:B------:R-:W-:Y:S02]  /*0f40*/  UISETP.NE.U32.AND UP0, UPT, UR8, URZ, UPT ;  /* 0x0000003f0800728c */ /* 0x000fe4000bf05070 */
[----:B------:R-:W-:Y:S01]  /*0f50*/  UISETP.NE.U32.AND UP1, UPT, UR10, URZ, UPT ;  /* 0x0000003f0a00728c */ /* 0x000fe2000bf25070 */
[----:B------:R0:W5:Y:S01]  /*0f60*/  @P0 LDG.E R0, desc[UR36][R6.64] ;  /* 0x0000002406000981 */ /* 0x000162000c1e1900 */
[----:B------:R-:W-:-:S02]  /*0f70*/  UISETP.NE.AND.EX UP0, UPT, UR9, URZ, UPT, UP0 ;  /* 0x0000003f0900728c */ /* 0x000fc4000bf05300 */
[----:B------:R-:W-:-:S04]  /*0f80*/  UISETP.NE.AND.EX UP1, UPT, UR11, URZ, UPT, UP1 ;  /* 0x0000003f0b00728c */ /* 0x000fc8000bf25310 */
[----:B------:R-:W-:Y:S01]  /*0f90*/  USEL UR4, UR4, 0x1, UP1 ;  /* 0x0000000104047887 */ /* 0x000fe20008800000 */
[----:B------:R-:W-:-:S03]  /*0fa0*/  PLOP3.LUT P0, PT, PT, PT, UP0, 0x80, 0x0 ;  /* 0x000000000000781c */ /* 0x000fc60003f0f008 */
[----:B------:R-:W-:Y:S02]  /*0fb0*/  UIMAD UR4, UR4, UR7, URZ ;  /* 0x00000007040472a4 */ /* 0x000fe4000f8e023f */
[----:B------:R-:W-:-:S04]  /*0fc0*/  @UP0 ULEA UR8, UP1, UR61, UR8, 0x2 ;  /* 0x000000083d080291 */ /* 0x000fc8000f82103f */
[----:B------:R-:W-:Y:S01]  /*0fd0*/  @UP0 ULEA.HI.X UR9, UR61, UR9, UR12, 0x2, UP1 ;  /* 0x000000093d090291 */ /* 0x000fe200088f140c */
[----:B------:R-:W-:Y:S02]  /*0fe0*/  IMAD.U32 R157, RZ, RZ, UR4 ;  /* 0x00000004ff9d7e24 */ /* 0x000fe4000f8e00ff */
[----:B------:R-:W-:-:S03]  /*0ff0*/  IMAD.U32 R4, RZ, RZ, UR8 ;  /* 0x00000008ff047e24 */ /* 0x000fc6000f8e00ff */
[----:B------:R-:W-:-:S05]  /*1000*/  IMAD.U32 R5, RZ, RZ, UR9 ;  /* 0x00000009ff057e24 */ /* 0x000fca000f8e00ff */
[----:B------:R0:W5:Y:S01]  /*1010*/  @P0 LDG.E R157, desc[UR36][R4.64] ;  /* 0x00000024049d0981 */ /* 0x000162000c1e1900 */
[----:B------:R-:W-:Y:S02]  /*1020*/  IMAD.U32 R215, RZ, RZ, UR5 ;  /* 0x00000005ffd77e24 */ /* 0x000fe4000f8e00ff */
[----:B------:R-:W-:Y:S01]  /*1030*/  IMAD.U32 R216, RZ, RZ, UR6 ;  /* 0x00000006ffd87e24 */ /* 0x000fe2000f8e00ff */
[----:B---3--:R-:W-:Y:S06]  /*1040*/  @P0 BRA `(.L_x_10136) ;  /* 0x00000000002c0947 */ /* 0x008fec0003800000 */
[----:B------:R-:W-:Y:S02]  /*1050*/  ULDC.64 UR4, c[0x0][0xb00] ;  /* 0x0002c00000047ab9 */ /* 0x000fe40000000a00 */
[----:B------:R-:W-:-:S04]  /*1060*/  ISETP.NE.U32.AND P0, PT, RZ, UR4, PT ;  /* 0x00000004ff007c0c */ /* 0x000fc8000bf05070 */
[----:B------:R-:W-:-:S13]  /*1070*/  ISETP.NE.AND.EX P0, PT, RZ, UR5, PT, P0 ;  /* 0x00000005ff007c0c */ /* 0x000fda000bf05300 */
[----:B------:R-:W-:Y:S05]  /*1080*/  @!P0 BRA `(.L_x_10136) ;  /* 0x00000000001c8947 */ /* 0x000fea0003800000 */
[----:B------:R-:W-:Y:S02]  /*1090*/  ULDC.64 UR4, c[0x0][0xb00] ;  /* 0x0002c00000047ab9 */ /* 0x000fe40000000a00 */
[----:B------:R-:W-:-:S06]  /*10a0*/  UIMAD.WIDE UR4, UR61, 0x4, UR4 ;  /* 0x000000043d0478a5 */ /* 0x000fcc000f8e0204 */
[----:B0-----:R-:W-:Y:S01]  /*10b0*/  IMAD.U32 R4, RZ, RZ, UR4 ;  /* 0x00000004ff047e24 */ /* 0x001fe2000f8e00ff */
[----:B------:R-:W-:-:S05]  /*10c0*/  MOV R5, UR5 ;  /* 0x0000000500057c02 */ /* 0x000fca0008000f00 */
[----:B-----5:R-:W2:Y:S04]  /*10d0*/  LDG.E R157, desc[UR36][R4.64] ;  /* 0x00000024049d7981 */ /* 0x020ea8000c1e1900 */
[----:B------:R-:W2:Y:S02]  /*10e0*/  LDG.E R6, desc[UR36][R4.64+0x4] ;  /* 0x0000042404067981 */ /* 0x000ea4000c1e1900 */
[----:B--2---:R-:W-:-:S07]  /*10f0*/  IMAD.IADD R157, R6, 0x1, -R157 ;  /* 0x00000001069d7824 */ /* 0x004fce00078e0a9d */
.L_x_10136:
[----:B-----5:R-:W-:Y:S01]  /*1100*/  IMAD.IADD R157, R157, 0x1, -R0 ;  /* 0x000000019d9d7824 */ /* 0x020fe200078e0a00 */
[----:B------:R-:W-:Y:S02]  /*1110*/  PLOP3.LUT P0, PT, PT, PT, PT, 0x80, 0x0 ;  /* 0x000000000000781c */ /* 0x000fe40003f0f070 */
[----:B------:R-:W-:Y:S01]  /*1120*/  CS2R R8, SRZ ;  /* 0x0000000000087805 */ /* 0x000fe2000001ff00 */
[----:B------:R-:W-:Y:S01]  /*1130*/  IMAD.MOV.U32 R150, RZ, RZ, RZ ;  /* 0x000000ffff967224 */ /* 0x000fe200078e00ff */
[----:B------:R-:W-:Y:S02]  /*1140*/  CS2R R148, SRZ ;  /* 0x0000000000947805 */ /* 0x000fe4000001ff00 */
[C---:B------:R-:W-:Y:S01]  /*1150*/  ISETP.GE.AND P1, PT, R157.reuse, 0x1, PT ;  /* 0x000000019d00780c */ /* 0x040fe20003f26270 */
[----:B------:R-:W-:Y:S01]  /*1160*/  VIADD R0, R157, 0x5f ;  /* 0x0000005f9d007836 */ /* 0x000fe20000000000 */
[----:B------:R-:W-:Y:S02]  /*1170*/  CS2R R146, SRZ ;  /* 0x0000000000927805 */ /* 0x000fe4000001ff00 */
[----:B------:R-:W-:-:S02]  /*1180*/  CS2R R144, SRZ ;  /* 0x0000000000907805 */ /* 0x000fc4000001ff00 */
[----:B------:R-:W-:Y:S01]  /*1190*/  CS2R R142, SRZ ;  /* 0x00000000008e7805 */ /* 0x000fe2000001ff00 */
[----:B------:R-:W-:Y:S01]  /*11a0*/  IMAD.HI R158, R0, 0x2aaaaaab, RZ ;  /* 0x2aaaaaab009e7827 */ /* 0x000fe200078e02ff */
[----:B------:R-:W-:Y:S02]  /*11b0*/  CS2R R140, SRZ ;  /* 0x00000000008c7805 */ /* 0x000fe4000001ff00 */
[----:B------:R-:W-:Y:S02]  /*11c0*/  CS2R R138, SRZ ;  /* 0x00000000008a7805 */ /* 0x000fe4000001ff00 */
[----:B------:R-:W-:Y:S01]  /*11d0*/  CS2R R136, SRZ ;  /* 0x0000000000887805 */ /* 0x000fe2000001ff00 */
[----:B------:R-:W-:Y:S01]  /*11e0*/  IMAD.MOV.U32 R0, RZ, RZ, RZ ;  /* 0x000000ffff007224 */ /* 0x000fe200078e00ff */
        /* <DEDUP_REMOVED lines=58> */
[----:B------:R-:W-:-:S02]  /*1590*/  MOV R12, RZ ;  /* 0x000000ff000c7202 */ /* 0x000fc40000000f00 */
[----:B------:R-:W-:Y:S01]  /*15a0*/  CS2R R24, SRZ ;  /* 0x0000000000187805 */ /* 0x000fe2000001ff00 */
[----:B------:R-:W-:Y:S06]  /*15b0*/  @!P1 BRA `(.L_x_10137) ;  /* 0x0000005c00f09947 */ /* 0x000fec0003800000 */
[----:B------:R-:W1:Y:S01]  /*15c0*/  S2UR UR53, SR_CgaCtaId ;  /* 0x00000000003579c3 */ /* 0x000e620000008800 */
[----:B------:R-:W2:Y:S01]  /*15d0*/  SHFL.IDX PT, R0, R221, RZ, 0x1f ;  /* 0x00001fffdd007589 */ /* 0x000ea200000e0000 */
[----:B------:R-:W-:Y:S02]  /*15e0*/  UMOV UR40, 0x400 ;  /* 0x0000040000287882 */ /* 0x000fe40000000000 */
[----:B-1----:R-:W-:Y:S01]  /*15f0*/  ULEA UR40, UR53, UR40, 0x18 ;  /* 0x0000002835287291 */ /* 0x002fe2000f8ec03f */
[----:B--2---:R-:W-:-:S03]  /*1600*/  R2UR UR4, R0 ;  /* 0x00000000000472ca */ /* 0x004fc600000e0000 */
[----:B------:R-:W-:-:S04]  /*1610*/  UIADD3 UR6, UR40, 0x18400, URZ ;  /* 0x0001840028067890 */ /* 0x000fc8000fffe03f */
[----:B------:R-:W-:-:S06]  /*1620*/  ULOP3.LUT UP0, URZ, UR6, 0x1bf, URZ, 0xc0, !UPT ;  /* 0x000001bf063f7892 */ /* 0x000fcc000f80c03f */
[----:B------:R-:W-:Y:S01]  /*1630*/  PLOP3.LUT P0, PT, PT, PT, UP0, 0x80, 0x0 ;  /* 0x000000000000781c */ /* 0x000fe20003f0f008 */
[----:B------:R-:W-:-:S04]  /*1640*/  ULEA.HI UR5, UR4, UR4, URZ, 0x1 ;  /* 0x0000000404057291 */ /* 0x000fc8000f8f083f */
[----:B------:R-:W-:-:S04]  /*1650*/  ULOP3.LUT UR5, UR5, 0xffffe, URZ, 0xc0, !UPT ;  /* 0x000ffffe05057892 */ /* 0x000fc8000f8ec03f */
[----:B------:R-:W-:-:S04]  /*1660*/  UIADD3 UR41, UR4, -UR5, URZ ;  /* 0x8000000504297290 */ /* 0x000fc8000fffe03f */
[----:B------:R-:W-:Y:S08]  /*1670*/  @!P0 BRA `(.L_x_10138) ;  /* 0x0000000000408947 */ /* 0x000ff00003800000 */
[----:B------:R-:W-:Y:S01]  /*1680*/  MOV R0, 0x0 ;  /* 0x0000000000007802 */ /* 0x000fe20000000f00 */
[----:B------:R-:W-:Y:S01]  /*1690*/  ULDC.64 UR4, c[0x4][0xf0] ;  /* 0x01003c0000047ab9 */ /* 0x000fe20000000a00 */
[----:B------:R-:W-:Y:S01]  /*16a0*/  ULDC.64 UR6, c[0x4][0x38] ;  /* 0x01000e0000067ab9 */ /* 0x000fe20000000a00 */
[----:B0-----:R-:W-:Y:S01]  /*16b0*/  IMAD.U32 R4, RZ, RZ, UR4 ;  /* 0x00000004ff047e24 */ /* 0x001fe2000f8e00ff */
[----:B------:R0:W1:Y:S01]  /*16c0*/  LDC.64 R14, c[0x4][R0] ;  /* 0x01000000000e7b82 */ /* 0x0000620000000a00 */
[----:B------:R-:W-:Y:S01]  /*16d0*/  IMAD.U32 R5, RZ, RZ, UR5 ;  /* 0x00000005ff057e24 */ /* 0x000fe2000f8e00ff */
[----:B------:R-:W-:Y:S01]  /*16e0*/  ULDC.64 UR4, c[0x4][0xf8] ;  /* 0x01003e0000047ab9 */ /* 0x000fe20000000a00 */
        /* <DEDUP_REMOVED lines=9> */
.L_x_10138:
[----:B------:R-:W-:Y:S01]  /*1780*/  R2UR UR5, R219 ;  /* 0x00000000db0572ca */ /* 0x000fe200000e0000 */
[----:B------:R-:W1:-:S12]  /*1790*/  S2R R16, SR_TID.X ;  /* 0x0000000000107919 */ /* 0x000e580000002100 */
[----:B------:R-:W-:-:S04]  /*17a0*/  ULEA.HI UR4, UR5, UR5, URZ, 0x1 ;  /* 0x0000000505047291 */ /* 0x000fc8000f8f083f */
[----:B------:R-:W-:-:S04]  /*17b0*/  ULOP3.LUT UR4, UR4, 0xfffffffe, URZ, 0xc0, !UPT ;  /* 0xfffffffe04047892 */ /* 0x000fc8000f8ec03f */
[----:B------:R-:W-:-:S06]  /*17c0*/  UIADD3 UR4, UR5, -UR4, URZ ;  /* 0x8000000405047290 */ /* 0x000fcc000fffe03f */
[----:B------:R-:W-:-:S05]  /*17d0*/  IMAD.U32 R0, RZ, RZ, UR4 ;  /* 0x00000004ff007e24 */ /* 0x000fca000f8e00ff */
[----:B------:R-:W-:Y:S02]  /*17e0*/  SHF.L.U32 R0, R0, 0x1f, RZ ;  /* 0x0000001f00007819 */ /* 0x000fe400000006ff */
[----:B-1----:R-:W-:Y:S02]  /*17f0*/  SHF.R.U32.HI R16, RZ, 0x7, R16 ;  /* 0x00000007ff107819 */ /* 0x002fe40000011610 */
[----:B------:R-:W1:Y:S03]  /*1800*/  SYNCS.PHASECHK.TRANS64.TRYWAIT P0, [UR40+0x32400], R0 ;  /* 0x03240000ff0075a7 */ /* 0x000e660008000168 */
[----:B------:R-:W-:Y:S01]  /*1810*/  VIADD R208, R16, 0x8 ;  /* 0x0000000810d07836 */ /* 0x000fe20000000000 */
[----:B-1----:R-:W-:Y:S06]  /*1820*/  @!P0 BRA `(.L_x_10139) ;  /* 0x000000e800948947 */ /* 0x002fec0003800000 */
.L_x_10273:
[----:B------:R-:W-:Y:S05]  /*1830*/  WARPSYNC.ALL ;  /* 0x0000000000007948 */ /* 0x000fea0003800000 */
[----:B------:R-:W-:Y:S01]  /*1840*/  R2UR UR4, R226 ;  /* 0x00000000e20472ca */ /* 0x000fe200000e0000 */
[----:B------:R2:W-:-:S12]  /*1850*/  BAR.SYNC.DEFER_BLOCKING R208, 0x100 ;  /* 0x000400d00000751d */ /* 0x0005d80000010000 */
[----:B-1----:R-:W-:-:S05]  /*1860*/  IMAD.U32 R3, RZ, RZ, UR4 ;  /* 0x00000004ff037e24 */ /* 0x002fca000f8e00ff */
[----:B------:R-:W-:-:S13]  /*1870*/  ISETP.NE.AND P0, PT, R3, 0x3, PT ;  /* 0x000000030300780c */ /* 0x000fda0003f05270 */
[----:B--2---:R-:W-:Y:S05]  /*1880*/  @!P0 BRA `(.L_x_10140) ;  /* 0x0000000000048947 */ /* 0x004fea0003800000 */
[----:B------:R-:W-:Y:S01]  /*1890*/  BPT.TRAP 0x1 ;  /* 0x000000040000795c */ /* 0x000fe20000300000 */
.L_x_10140:
[----:B------:R-:W-:Y:S01]  /*18a0*/  ULEA UR52, UR38, UR40, 0x3 ;  /* 0x0000002826347291 */ /* 0x000fe2000f8e183f */
[----:B------:R-:W-:-:S05]  /*18b0*/  IMAD.U32 R3, RZ, RZ, UR39 ;  /* 0x00000027ff037e24 */ /* 0x000fca000f8e00ff */
[----:B------:R-:W-:-:S04]  /*18c0*/  SHF.L.U32 R3, R3, 0x1f, RZ ;  /* 0x0000001f03037819 */ /* 0x000fc800000006ff */
[----:B------:R1:W2:Y:S01]  /*18d0*/  SYNCS.PHASECHK.TRANS64.TRYWAIT P1, [UR52+0x32430], R3 ;  /* 0x03243003ff0075a7 */ /* 0x0002a20008020174 */
[----:B------:R-:W-:Y:S05]  /*18e0*/  @!P0 BRA `(.L_x_10141) ;  /* 0x0000000000048947 */ /* 0x000fea0003800000 */
[----:B------:R-:W-:Y:S01]  /*18f0*/  BPT.TRAP 0x1 ;  /* 0x000000040000795c */ /* 0x000fe20000300000 */
.L_x_10141:
[----:B--2---:R-:W-:Y:S05]  /*1900*/  @P1 BRA `(.L_x_10142) ;  /* 0x0000000000081947 */ /* 0x004fea0003800000 */
[----:B------:R-:W2:Y:S02]  /*1910*/  SYNCS.PHASECHK.TRANS64.TRYWAIT P1, [UR52+0x32430], R3 ;  /* 0x03243003ff0075a7 */ /* 0x000ea40008020174 */
[----:B--2---:R-:W-:Y:S05]  /*1920*/  @!P1 BRA `(.L_x_10143) ;  /* 0x000000e8006c9947 */ /* 0x004fea0003800000 */
.L_x_10142:
[----:B------:R-:W-:Y:S01]  /*1930*/  UIADD3 UR4, UR40, 0x1c400, URZ ;  /* 0x0001c40028047890 */ /* 0x000fe2000fffe03f */
[----:B------:R-:W-:Y:S01]  /*1940*/  WARPGROUP.ARRIVE ;  /* 0x00000000000079c5 */ /* 0x000fe20000000000 */
[----:B------:R-:W-:Y:S02]  /*1950*/  ULEA UR41, UR41, UR40, 0xd ;  /* 0x0000002829297291 */ /* 0x000fe4000f8e683f */
[----:B------:R-:W-:Y:S02]  /*1960*/  USHF.R.U32.HI UR4, URZ, 0x4, UR4 ;  /* 0x000000043f047899 */ /* 0x000fe40008011604 */
[----:B------:R-:W-:Y:S02]  /*1970*/  UIADD3 UR5, UR41, 0x18400, URZ ;  /* 0x0001840029057890 */ /* 0x000fe4000fffe03f */
[----:B------:R-:W-:Y:S02]  /*1980*/  ULOP3.LUT UR4, UR4, 0x3fff, URZ, 0xc0, !UPT ;  /* 0x00003fff04047892 */ /* 0x000fe4000f8ec03f */
[----:B------:R-:W-:-:S02]  /*1990*/  USHF.R.U32.HI UR5, URZ, 0x4, UR5 ;  /* 0x000000043f057899 */ /* 0x000fc40008011605 */
[----:B------:R-:W-:Y:S02]  /*19a0*/  ULOP3.LUT UR60, UR4, 0x10000, URZ, 0xfc, !UPT ;  /* 0x00010000043c7892 */ /* 0x000fe4000f8efc3f */
[----:B------:R-:W-:Y:S02]  /*19b0*/  ULOP3.LUT UR5, UR5, 0x3fff, URZ, 0xc0, !UPT ;  /* 0x00003fff05057892 */ /* 0x000fe4000f8ec03f */
[----:B------:R-:W-:Y:S02]  /*19c0*/  UIMAD UR4, UR38, 0x300, UR60 ;  /* 0x00000300260478a4 */ /* 0x000fe4000f8e023c */
[----:B------:R-:W-:Y:S01]  /*19d0*/  ULOP3.LUT UR7, UR5, 0x10000, URZ, 0xfc, !UPT ;  /* 0x0001000005077892 */ /* 0x000fe2000f8efc3f */
[----:B------:R-:W-:Y:S01]  /*19e0*/  UMOV UR11, 0x40000040 ;  /* 0x40000040000b7882 */ /* 0x000fe20000000000 */
[----:B------:R-:W-:Y:S02]  /*19f0*/  UMOV UR9, 0x40000040 ;  /* 0x4000004000097882 */ /* 0x000fe40000000000 */
[----:B------:R-:W-:Y:S01]  /*1a00*/  UIADD3 UR5, UR7, 0x2, URZ ;  /* 0x0000000207057890 */ /* 0x000fe2000fffe03f */
[----:B------:R-:W-:Y:S01]  /*1a10*/  IMAD.U32 R21, RZ, RZ, UR9 ;  /* 0x00000009ff157e24 */ /* 0x000fe2000f8e00ff */
[----:B------:R-:W-:Y:S01]  /*1a20*/  UMOV UR10, UR4 ;  /* 0x00000004000a7c82 */ /* 0x000fe20008000000 */
[----:B------:R-:W-:Y:S01]  /*1a30*/  UMOV UR8, UR7 ;  /* 0x0000000700087c82 */ /* 0x000fe20008000000 */
[----:B------:R-:W-:Y:S01]  /*1a40*/  UIADD3 UR6, UR4, 0x2, URZ ;  /* 0x0000000204067890 */ /* 0x000fe2000fffe03f */
[----:B------:R-:W-:Y:S01]  /*1a50*/  HGMMA.64x96x16.F32.BF16 R24, gdesc[UR8], RZ, !UPT, gsb0 ;  /* 0x01600000081879f0 */ /* 0x000fe2000c0018ff */
[----:B------:R-:W-:Y:S01]  /*1a60*/  IMAD.U32 R20, RZ, RZ, UR8 ;  /* 0x00000008ff147e24 */ /* 0x000fe2000f8e00ff */
[----:B------:R-:W-:Y:S01]  /*1a70*/  UMOV UR8, UR5 ;  /* 0x0000000500087c82 */ /* 0x000fe20008000000 */
[----:B------:R-:W-:Y:S01]  /*1a80*/  UMOV UR9, 0x40000040 ;  /* 0x4000004000097882 */ /* 0x000fe20000000000 */
[----:B------:R-:W-:Y:S01]  /*1a90*/  UMOV UR11, 0x40000040 ;  /* 0x40000040000b7882 */ /* 0x000fe20000000000 */
[----:B------:R-:W-:Y:S01]  /*1aa0*/  UIADD3 UR5, UR7, 0x4, URZ ;  /* 0x0000000407057890 */ /* 0x000fe2000fffe03f */
[----:B------:R-:W-:Y:S01]  /*1ab0*/  IMAD.U32 R18, RZ, RZ, UR8 ;  /* 0x00000008ff127e24 */ /* 0x000fe2000f8e00ff */
[----:B------:R-:W-:Y:S01]  /*1ac0*/  UMOV UR10, UR6 ;  /* 0x00000006000a7c82 */ /* 0x000fe20008000000 */
[----:B------:R-:W-:Y:S01]  /*1ad0*/  UIADD3 UR6, UR4, 0x4, URZ ;  /* 0x0000000404067890 */ /* 0x000fe2000fffe03f */
[----:B------:R-:W-:Y:S01]  /*1ae0*/  IMAD.U32 R19, RZ, RZ, UR9 ;  /* 0x00000009ff137e24 */ /* 0x000fe2000f8e00ff */
[----:B------:R-:W-:Y:S01]  /*1af0*/  UIADD3 UR4, UR4, 0x6, URZ ;  /* 0x0000000604047890 */ /* 0x000fe2000fffe03f */
[----:B------:R-:W-:-:S02]  /*1b00*/  WARPGROUP.DEPBAR.LE gsb0, 0x0 ;  /* 0x00008000000079c5 */ /* 0x000fc40000010000 */
[----:B------:R-:W-:-:S06]  /*1b10*/  WARPGROUP.ARRIVE ;  /* 0x00000000000079c5 */ /* 0x000fcc0000000000 */
[----:B------:R-:W-:Y:S01]  /*1b20*/  HGMMA.64x96x16.F32.BF16 R24, gdesc[UR8], R24, gsb0 ;  /* 0x01600000081879f0 */ /* 0x000fe20008001818 */
[----:B------:R-:W-:Y:S01]  /*1b30*/  UMOV UR8, UR5 ;  /* 0x0000000500087c82 */ /* 0x000fe20008000000 */
[----:B------:R-:W-:Y:S01]  /*1b40*/  UMOV UR9, 0x40000040 ;  /* 0x4000004000097882 */ /* 0x000fe20000000000 */
[----:B------:R-:W-:Y:S01]  /*1b50*/  UMOV UR10, UR6 ;  /* 0x00000006000a7c82 */ /* 0x000fe20008000000 */
[----:B------:R-:W-:Y:S01]  /*1b60*/  UMOV UR11, 0x40000040 ;  /* 0x40000040000b7882 */ /* 0x000fe20000000000 */
[----:B------:R-:W-:Y:S01]  /*1b70*/  UIADD3 UR5, UR7, 0x6, URZ ;  /* 0x0000000607057890 */ /* 0x000fe2000fffe03f */
[----:B------:R-:W-:Y:S01]  /*1b80*/  MOV R16, UR8 ;  /* 0x0000000800107c02 */ /* 0x000fe20008000f00 */
[----:B------:R-:W-:Y:S01]  /*1b90*/  IMAD.U32 R17, RZ, RZ, UR9 ;  /* 0x00000009ff117e24 */ /* 0x000fe2000f8e00ff */
[----:B------:R-:W-:Y:S02]  /*1ba0*/  WARPGROUP.DEPBAR.LE gsb0, 0x0 ;  /* 0x00008000000079c5 */ /* 0x000fe40000010000 */
[----:B------:R-:W-:-:S06]  /*1bb0*/  WARPGROUP.ARRIVE ;  /* 0x00000000000079c5 */ /* 0x000fcc0000000000 */
[----:B------:R-:W-:Y:S01]  /*1bc0*/  HGMMA.64x96x16.F32.BF16 R24, gdesc[UR8], R24, gsb0 ;  /* 0x01600000081879f0 */ /* 0x000fe20008001818 */
[----:B------:R-:W-:Y:S01]  /*1bd0*/  UMOV UR8, UR5 ;  /* 0x0000000500087c82 */ /* 0x000fe20008000000 */
[----:B------:R-:W-:Y:S01]  /*1be0*/  UMOV UR9, 0x40000040 ;  /* 0x4000004000097882 */ /* 0x000fe20000000000 */
[----:B------:R-:W-:Y:S01]  /*1bf0*/  UMOV UR10, UR4 ;  /* 0x00000004000a7c82 */ /* 0x000fe20008000000 */
[----:B------:R-:W-:Y:S01]  /*1c00*/  UMOV UR11, 0x40000040 ;  /* 0x40000040000b7882 */ /* 0x000fe20000000000 */
[----:B------:R-:W-:Y:S02]  /*1c10*/  IMAD.U32 R14, RZ, RZ, UR8 ;  /* 0x00000008ff0e7e24 */ /* 0x000fe4000f8e00ff */
[----:B------:R-:W-:Y:S01]  /*1c20*/  IMAD.U32 R15, RZ, RZ, UR9 ;  /* 0x00000009ff0f7e24 */ /* 0x000fe2000f8e00ff */
[----:B------:R-:W-:Y:S02]  /*1c30*/  WARPGROUP.DEPBAR.LE gsb0, 0x0 ;  /* 0x00008000000079c5 */ /* 0x000fe40000010000 */
[----:B------:R-:W-:-:S06]  /*1c40*/  WARPGROUP.ARRIVE ;  /* 0x00000000000079c5 */ /* 0x000fcc0000000000 */
[----:B------:R-:W-:Y:S03]  /*1c50*/  HGMMA.64x96x16.F32.BF16 R24, gdesc[UR8], R24, gsb0 ;  /* 0x01600000081879f0 */ /* 0x000fe60008001818 */
[----:B------:R-:W-:Y:S02]  /*1c60*/  WARPGROUP.DEPBAR.LE gsb0, 0x0 ;  /* 0x00008000000079c5 */ /* 0x000fe40000010000 */
[----:B------:R-:W2:Y:S02]  /*1c70*/  SYNCS.PHASECHK.TRANS64.TRYWAIT P1, [UR40+0x32410], R0 ;  /* 0x03241000ff0075a7 */ /* 0x000ea40008020168 */
[----:B--2---:R-:W-:Y:S05]  /*1c80*/  @!P1 BRA `(.L_x_10144) ;  /* 0x000000e400ac9947 */ /* 0x004fea0003800000 */
.L_x_10274:
[----:B------:R-:W-:Y:S05]  /*1c90*/  @!P0 BRA `(.L_x_10145) ;  /* 0x0000000000048947 */ /* 0x000fea0003800000 */
[----:B------:R-:W-:Y:S01]  /*1ca0*/  BPT.TRAP 0x1 ;  /* 0x000000040000795c */ /* 0x000fe20000300000 */
.L_x_10145:
[----:B------:R2:W3:Y:S01]  /*1cb0*/  SYNCS.PHASECHK.TRANS64.TRYWAIT P1, [UR52+0x32450], R3 ;  /* 0x03245003ff0075a7 */ /* 0x0004e20008020174 */
[----:B------:R-:W-:Y:S05]  /*1cc0*/  @!P0 BRA `(.L_x_10146) ;  /* 0x0000000000048947 */ /* 0x000fea0003800000 */
[----:B------:R-:W-:Y:S01]  /*1cd0*/  BPT.TRAP 0x1 ;  /* 0x000000040000795c */ /* 0x000fe20000300000 */
.L_x_10146:
[----:B---3--:R-:W-:Y:S05]  /*1ce0*/  @P1 BRA `(.L_x_10147) ;  /* 0x0000000000081947 */ /* 0x008fea0003800000 */
[----:B------:R-:W3:Y:S02]  /*1cf0*/  SYNCS.PHASECHK.TRANS64.TRYWAIT P1, [UR52+0x32450], R3 ;  /* 0x03245003ff0075a7 */ /* 0x000ee40008020174 */
[----:B---3--:R-:W-:Y:S05]  /*1d00*/  @!P1 BRA `(.L_x_10148) ;  /* 0x000000e400a49947 */ /* 0x008fea0003800000 */
.L_x_10147:
[----:B------:R-:W-:Y:S01]  /*1d10*/  UIADD3 UR40, UR40, 0x400, URZ ;  /* 0x0000040028287890 */ /* 0x000fe2000fffe03f */
[----:B------:R-:W-:Y:S01]  /*1d20*/  WARPGROUP.ARRIVE ;  /* 0x00000000000079c5 */ /* 0x000fe20000000000 */
[----:B------:R-:W-:-:S05]  /*1d30*/  UIADD3 UR41, UR41, 0x22400, URZ ;  /* 0x0002240029297890 */ /* 0x000fca000fffe03f */
[----:B0-----:R-:W0:Y:S01]  /*1d40*/  S2R R0, SR_TID.X ;  /* 0x0000000000007919 */ /* 0x001e220000002100 */
[----:B------:R-:W-:Y:S02]  /*1d50*/  USHF.R.U32.HI UR6, URZ, 0x4, UR40 ;  /* 0x000000043f067899 */ /* 0x000fe40008011628 */
[----:B------:R-:W-:Y:S02]  /*1d60*/  USHF.R.U32.HI UR41, URZ, 0x4, UR41 ;  /* 0x000000043f297899 */ /* 0x000fe40008011629 */
[----:B------:R-:W-:Y:S02]  /*1d70*/  ULOP3.LUT UR6, UR6, 0x3fff, URZ, 0xc0, !UPT ;  /* 0x00003fff06067892 */ /* 0x000fe4000f8ec03f */
[----:B------:R-:W-:Y:S02]  /*1d80*/  ULOP3.LUT UR4, UR41, 0x3fff, URZ, 0xc0, !UPT ;  /* 0x00003fff29047892 */ /* 0x000fe4000f8ec03f */
[----:B------:R-:W-:Y:S02]  /*1d90*/  ULOP3.LUT UR7, UR6, 0x10000, URZ, 0xfc, !UPT ;  /* 0x0001000006077892 */ /* 0x000fe4000f8efc3f */
[----:B------:R-:W-:-:S02]  /*1da0*/  ULOP3.LUT UR4, UR4, 0x10000, URZ, 0xfc, !UPT ;  /* 0x0001000004047892 */ /* 0x000fc4000f8efc3f */
[----:B------:R-:W-:Y:S01]  /*1db0*/  UIMAD UR5, UR38, 0xc00, UR7 ;  /* 0x00000c00260578a4 */ /* 0x000fe2000f8e0207 */
[----:B------:R-:W-:Y:S01]  /*1dc0*/  UMOV UR9, 0x40000040 ;  /* 0x4000004000097882 */ /* 0x000fe20000000000 */
[----:B------:R-:W-:Y:S01]  /*1dd0*/  UMOV UR11, 0x40000040 ;  /* 0x40000040000b7882 */ /* 0x000fe20000000000 */
[----:B------:R-:W-:Y:S02]  /*1de0*/  IMAD.U32 R13, RZ, RZ, UR9 ;  /* 0x00000009ff0d7e24 */ /* 0x000fe4000f8e00ff */
[----:B------:R-:W-:Y:S01]  /*1df0*/  UMOV UR8, UR4 ;  /* 0x0000000400087c82 */ /* 0x000fe20008000000 */
[----:B------:R-:W-:Y:S01]  /*1e00*/  UMOV UR13, 0x40000040 ;  /* 0x40000040000d7882 */ /* 0x000fe20000000000 */
[----:B------:R-:W-:Y:S01]  /*1e10*/  UMOV UR10, UR5 ;  /* 0x00000005000a7c82 */ /* 0x000fe20008000000 */
[----:B------:R-:W-:Y:S01]  /*1e20*/  IMAD.U32 R12, RZ, RZ, UR8 ;  /* 0x00000008ff0c7e24 */ /* 0x000fe2000f8e00ff */
[----:B------:R-:W-:Y:S01]  /*1e30*/  HGMMA.64x96x16.F32.BF16 R24, gdesc[UR8], R24, gsb0 ;  /* 0x01600000081879f0 */ /* 0x000fe20008001818 */
[----:B------:R-:W-:Y:S01]  /*1e40*/  UIADD3 UR8, UR4, 0x2, URZ ;  /* 0x0000000204087890 */ /* 0x000fe2000fffe03f */
[----:B------:R-:W-:Y:S01]  /*1e50*/  IMAD.U32 R11, RZ, RZ, UR13 ;  /* 0x0000000dff0b7e24 */ /* 0x000fe2000f8e00ff */
[----:B------:R-:W-:Y:S01]  /*1e60*/  UIADD3 UR9, UR5, 0x2, URZ ;  /* 0x0000000205097890 */ /* 0x000fe2000fffe03f */
[----:B------:R-:W-:Y:S01]  /*1e70*/  UMOV UR15, 0x40000040 ;  /* 0x40000040000f7882 */ /* 0x000fe20000000000 */
[----:B------:R-:W-:-:S03]  /*1e80*/  UIADD3 UR10, UR5, 0x302, URZ ;  /* 0x00000302050a7890 */ /* 0x000fc6000fffe03f */
[----:B------:R-:W-:Y:S01]  /*1e90*/  UMOV UR12, UR8 ;  /* 0x00000008000c7c82 */ /* 0x000fe20008000000 */
[----:B------:R-:W-:Y:S01]  /*1ea0*/  UIADD3 UR8, UR4, 0x4, URZ ;  /* 0x0000000404087890 */ /* 0x000fe2000fffe03f */
[----:B------:R-:W-:Y:S01]  /*1eb0*/  IMAD.U32 R10, RZ, RZ, UR12 ;  /* 0x0000000cff0a7e24 */ /* 0x000fe2000f8e00ff */
[----:B------:R-:W-:Y:S01]  /*1ec0*/  UMOV UR14, UR9 ;  /* 0x00000009000e7c82 */ /* 0x000fe20008000000 */
[----:B------:R-:W-:Y:S01]  /*1ed0*/  UIADD3 UR9, UR5, 0x4, URZ ;  /* 0x0000000405097890 */ /* 0x000fe2000fffe03f */
[----:B0-----:R-:W-:Y:S01]  /*1ee0*/  SHF.R.U32.HI R0, RZ, 0x7, R0 ;  /* 0x00000007ff007819 */ /* 0x001fe20000011600 */
[----:B------:R-:W-:Y:S01]  /*1ef0*/  UMOV UR11, 0x40000040 ;  /* 0x40000040000b7882 */ /* 0x000fe20000000000 */
[----:B------:R-:W-:Y:S02]  /*1f00*/  UIADD3 UR16, UR4, 0x406, URZ ;  /* 0x0000040604107890 */ /* 0x000fe4000fffe03f */
[----:B------:R-:W-:Y:S01]  /*1f10*/  UIADD3 UR18, UR5, 0x306, URZ ;  /* 0x0000030605127890 */ /* 0x000fe2000fffe03f */
[----:B------:R-:W-:Y:S01]  /*1f20*/  IADD3 R0, -R0, 0xb, RZ ;  /* 0x0000000b00007810 */ /* 0x000fe20007ffe1ff */
        /* <DEDUP_REMOVED lines=34> */
[----:B------:R-:W-:Y:S02]  /*2150*/  WARPGROUP.DEPBAR.LE gsb0, 0x0 ;  /* 0x00008000000079c5 */ /* 0x000fe40000010000 */
[----:B------:R-:W-:-:S06]  /*2160*/  WARPGROUP.ARRIVE ;  /* 0x00000000000079c5 */ /* 0x000fcc0000000000 */
[----:B------:R-:W-:Y:S01]  /*2170*/  HGMMA.64x96x16.F32.BF16 R24, gdesc[UR12], R24, gsb0 ;  /* 0x016000000c1879f0 */ /* 0x000fe20008001818 */
[----:B------:R-:W-:Y:S01]  /*2180*/  UMOV UR12, UR8 ;  /* 0x00000008000c7c82 */ /* 0x000fe20008000000 */
[----:B------:R-:W-:Y:S01]  /*2190*/  UMOV UR13, 0x40000040 ;  /* 0x40000040000d7882 */ /* 0x000fe20000000000 */
[----:B------:R-:W-:Y:S01]  /*21a0*/  UMOV UR14, UR9 ;  /* 0x00000009000e7c82 */ /* 0x000fe20008000000 */
[----:B------:R-:W-:Y:S01]  /*21b0*/  UMOV UR15, 0x40000040 ;  /* 0x40000040000f7882 */ /* 0x000fe20000000000 */
[----:B------:R-:W-:Y:S01]  /*21c0*/  UIADD3 UR8, UR4, 0x6, URZ ;  /* 0x0000000604087890 */ /* 0x000fe2000fffe03f */
[----:B------:R-:W-:Y:S01]  /*21d0*/  IMAD.U32 R8, RZ, RZ, UR12 ;  /* 0x0000000cff087e24 */ /* 0x000fe2000f8e00ff */
[----:B------:R-:W-:Y:S01]  /*21e0*/  UIADD3 UR9, UR5, 0x6, URZ ;  /* 0x0000000605097890 */ /* 0x000fe2000fffe03f */
[----:B------:R-:W-:Y:S01]  /*21f0*/  MOV R9, UR13 ;  /* 0x0000000d00097c02 */ /* 0x000fe20008000f00 */
        /* <DEDUP_REMOVED lines=20> */
[----:B------:R-:W-:Y:S01]  /*2340*/  UMOV UR9, 0x40000040 ;  /* 0x4000004000097882 */ /* 0x000fe20000000000 */
[----:B------:R-:W-:Y:S01]  /*2350*/  IMAD.U32 R5, RZ, RZ, UR13 ;  /* 0x0000000dff057e24 */ /* 0x000fe2000f8e00ff */
        /* <DEDUP_REMOVED lines=44> */
.L_x_10149:
[----:B------:R-:W-:Y:S01]  /*2620*/  ULDC UR4, c[0x0][0xad0] ;  /* 0x0002b40000047ab9 */ /* 0x000fe20000000800 */
[----:B-12---:R-:W-:Y:S02]  /*2630*/  IMAD R3, R158, -0x60, R157 ;  /* 0xffffffa09e037824 */ /* 0x006fe400078e029d */
[----:B------:R-:W-:Y:S01]  /*2640*/  FMUL.FTZ R24, R24, UR4 ;  /* 0x0000000418187c20 */ /* 0x000fe20008410000 */
[----:B------:R-:W-:Y:S01]  /*2650*/  FMUL.FTZ R25, R25, UR4 ;  /* 0x0000000419197c20 */ /* 0x000fe20008410000 */
[----:B------:R-:W-:Y:S01]  /*2660*/  FMUL.FTZ R32, R32, UR4 ;  /* 0x0000000420207c20 */ /* 0x000fe20008410000 */
[----:B------:R-:W-:Y:S01]  /*2670*/  FMUL.FTZ R28, R28, UR4 ;  /* 0x000000041c1c7c20 */ /* 0x000fe20008410000 */
[----:B------:R-:W-:Y:S01]  /*2680*/  FMUL.FTZ R29, R29, UR4 ;  /* 0x000000041d1d7c20 */ /* 0x000fe20008410000 */
[----:B------:R-:W-:Y:S01]  /*2690*/  VIADD R22, R3, 0x60 ;  /* 0x0000006003167836 */ /* 0x000fe20000000000 */
[----:B------:R-:W1:Y:S01]  /*26a0*/  MUFU.TANH R24, R24 ;  /* 0x0000001800187308 */ /* 0x000e620000002400 */
[----:B------:R-:W-:Y:S01]  /*26b0*/  FMUL.FTZ R27, R27, UR4 ;  /* 0x000000041b1b7c20 */ /* 0x000fe20008410000 */
[----:B------:R-:W-:Y:S01]  /*26c0*/  FMUL.FTZ R26, R26, UR4 ;  /* 0x000000041a1a7c20 */ /* 0x000fe20008410000 */
[----:B------:R-:W-:-:S02]  /*26d0*/  IMAD R22, R223, -0x2, R22 ;  /* 0xfffffffedf167824 */ /* 0x000fc400078e0216 */
[----:B------:R-:W-:Y:S01]  /*26e0*/  FMUL.FTZ R33, R33, UR4 ;  /* 0x0000000421217c20 */ /* 0x000fe20008410000 */
[----:B------:R-:W-:Y:S01]  /*26f0*/  FMUL.FTZ R30, R30, UR4 ;  /* 0x000000041e1e7c20 */ /* 0x000fe20008410000 */
[----:B------:R-:W-:Y:S01]  /*2700*/  FMUL.FTZ R31, R31, UR4 ;  /* 0x000000041f1f7c20 */ /* 0x000fe20008410000 */
[----:B------:R-:W-:Y:S01]  /*2710*/  FMUL.FTZ R36, R36, UR4 ;  /* 0x0000000424247c20 */ /* 0x000fe20008410000 */
[----:B------:R-:W2:Y:S01]  /*2720*/  MUFU.TANH R25, R25 ;  /* 0x0000001900197308 */ /* 0x000ea20000002400 */
[C---:B------:R-:W-:Y:S01]  /*2730*/  ISETP.GT.AND P2, PT, R22.reuse, RZ, PT ;  /* 0x000000ff1600720c */ /* 0x040fe20003f44270 */
[----:B------:R-:W-:Y:S01]  /*2740*/  FMUL.FTZ R37, R37, UR4 ;  /* 0x0000000425257c20 */ /* 0x000fe20008410000 */
[----:B------:R-:W-:Y:S01]  /*2750*/  ISETP.GT.AND P1, PT, R22, 0x1, PT ;  /* 0x000000011600780c */ /* 0x000fe20003f24270 */
[----:B------:R-:W-:Y:S01]  /*2760*/  FMUL.FTZ R34, R34, UR4 ;  /* 0x0000000422227c20 */ /* 0x000fe20008410000 */
[----:B------:R-:W-:Y:S01]  /*2770*/  ISETP.GT.AND P4, PT, R22, 0x10, PT ;  /* 0x000000101600780c */ /* 0x000fe20003f84270 */
[----:B------:R-:W-:Y:S01]  /*2780*/  FMUL.FTZ R40, R40, UR4 ;  /* 0x0000000428287c20 */ /* 0x000fe20008410000 */
[----:B------:R-:W-:Y:S01]  /*2790*/  ISETP.GT.AND P6, PT, R22, 0x8, PT ;  /* 0x000000081600780c */ /* 0x000fe20003fc4270 */
[----:B------:R-:W3:Y:S01]  /*27a0*/  MUFU.TANH R32, R32 ;  /* 0x0000002000207308 */ /* 0x000ee20000002400 */
[----:B-1----:R-:W-:Y:S01]  /*27b0*/  FSEL R3, R24, -INF , P2 ;  /* 0xff80000018037808 */ /* 0x002fe20001000000 */
[----:B------:R-:W-:Y:S01]  /*27c0*/  FMUL.FTZ R35, R35, UR4 ;  /* 0x0000000423237c20 */ /* 0x000fe20008410000 */
[----:B------:R-:W-:Y:S01]  /*27d0*/  ISETP.GT.AND P5, PT, R22, 0x9, PT ;  /* 0x000000091600780c */ /* 0x000fe20003fa4270 */
[----:B------:R-:W-:Y:S01]  /*27e0*/  FMUL.FTZ R41, R41, UR4 ;  /* 0x0000000429297c20 */ /* 0x000fe20008410000 */
[----:B------:R-:W-:Y:S01]  /*27f0*/  FMUL.FTZ R38, R38, UR4 ;  /* 0x0000000426267c20 */ /* 0x000fe20008410000 */
[----:B------:R-:W-:Y:S01]  /*2800*/  ISETP.GT.AND P3, PT, R22, 0x11, PT ;  /* 0x000000111600780c */ /* 0x000fe20003f64270 */
[----:B------:R-:W-:Y:S01]  /*2810*/  FMUL.FTZ R44, R44, UR4 ;  /* 0x000000042c2c7c20 */ /* 0x000fe20008410000 */
[----:B------:R-:W1:Y:S01]  /*2820*/  MUFU.TANH R28, R28 ;  /* 0x0000001c001c7308 */ /* 0x000e620000002400 */
[----:B--2---:R-:W-:Y:S01]  /*2830*/  FSEL R25, R25, -INF , P1 ;  /* 0xff80000019197808 */ /* 0x004fe20000800000 */
[----:B------:R-:W-:Y:S01]  /*2840*/  FMUL.FTZ R39, R39, UR4 ;  /* 0x0000000427277c20 */ /* 0x000fe20008410000 */
[----:B------:R-:W-:Y:S01]  /*2850*/  FMUL.FTZ R45, R45, UR4 ;  /* 0x000000042d2d7c20 */ /* 0x000fe20008410000 */
[----:B------:R-:W-:Y:S01]  /*2860*/  FMUL.FTZ R42, R42, UR4 ;  /* 0x000000042a2a7c20 */ /* 0x000fe20008410000 */
[----:B------:R-:W-:Y:S01]  /*2870*/  FMUL.FTZ R48, R48, UR4 ;  /* 0x0000000430307c20 */ /* 0x000fe20008410000 */
[----:B------:R-:W-:Y:S01]  /*2880*/  FMUL.FTZ R43, R43, UR4 ;  /* 0x000000042b2b7c20 */ /* 0x000fe20008410000 */
[----:B------:R-:W-:Y:S01]  /*2890*/  FMUL.FTZ R49, R49, UR4 ;  /* 0x0000000431317c20 */ /* 0x000fe20008410000 */
[----:B------:R-:W2:Y:S01]  /*28a0*/  MUFU.TANH R29, R29 ;  /* 0x0000001d001d7308 */ /* 0x000ea20000002400 */
[----:B---3--:R-:W-:Y:S01]  /*28b0*/  FSEL R174, R32, -INF , P4 ;  /* 0xff80000020ae7808 */ /* 0x008fe20002000000 */
[----:B------:R-:W-:Y:S01]  /*28c0*/  FMUL.FTZ R46, R46, UR4 ;  /* 0x000000042e2e7c20 */ /* 0x000fe20008410000 */
[----:B------:R-:W-:Y:S01]  /*28d0*/  FMNMX.FTZ R32, R3, R25, !PT ;  /* 0x0000001903207209 */ /* 0x000fe20007810000 */
[----:B------:R-:W-:Y:S01]  /*28e0*/  FMUL.FTZ R52, R52, UR4 ;  /* 0x0000000434347c20 */ /* 0x000fe20008410000 */
[----:B------:R-:W-:Y:S01]  /*28f0*/  FMUL.FTZ R47, R47, UR4 ;  /* 0x000000042f2f7c20 */ /* 0x000fe20008410000 */
        /* <DEDUP_REMOVED lines=23> */
[----:B------:R-:W-:Y:S01]  /*2a70*/  ISETP.GT.AND P1, PT, R22, 0x19, PT ;  /* 0x000000191600780c */ /* 0x000fe20003f24270 */
[----:B------:R-:W-:Y:S01]  /*2a80*/  FMUL.FTZ R63, R63, UR4 ;  /* 0x000000043f3f7c20 */ /* 0x000fe20008410000 */
[----:B------:R-:W-:Y:S01]  /*2a90*/  FMNMX.FTZ R32, R174, R27, !PT ;  /* 0x0000001bae207209 */ /* 0x000fe20007810000 */
        /* <DEDUP_REMOVED lines=9> */
[----:B--2---:R-:W-:Y:S01]  /*2b30*/  FSEL R175, R33, -INF , P3 ;  /* 0xff80000021af7808 */ /* 0x004fe20001800000 */
[----:B------:R-:W-:Y:S01]  /*2b40*/  FMUL.FTZ R71, R71, UR4 ;  /* 0x0000000447477c20 */ /* 0x000fe20008410000 */
[----:B------:R-:W-:Y:S01]  /*2b50*/  ULDC UR4, c[0x0][0xa80] ;  /* 0x0002a00000047ab9 */ /* 0x000fe20000000800 */
[----:B------:R-:W-:Y:S01]  /*2b60*/  UIADD3 UR5, UR52, 0x32440, URZ ;  /* 0x0003244034057890 */ /* 0x000fe2000fffe03f */
[----:B------:R-:W-:Y:S01]  /*2b70*/  IMAD.U32 R202, RZ, RZ, UR4 ;  /* 0x00000004ffca7e24 */ /* 0x000fe2000f8e00ff */
[----:B------:R-:W-:-:S02]  /*2b80*/  ULOP3.LUT UR6, UR6, 0x3000000, URZ, 0xfc, !UPT ;  /* 0x0300000006067892 */ /* 0x000fc4000f8efc3f */
[----:B------:R-:W2:Y:S01]  /*2b90*/  MUFU.TANH R36, R36 ;  /* 0x0000002400247308 */ /* 0x000ea20000002400 */
[----:B---3--:R-:W-:Y:S01]  /*2ba0*/  FSEL R30, R30, -INF , P6 ;  /* 0xff8000001e1e7808 */ /* 0x008fe20003000000 */
[----:B------:R-:W-:Y:S01]  /*2bb0*/  UPRMT UR5, UR53, 0x654, UR5 ;  /* 0x0000065435057896 */ /* 0x000fe20008000005 */
[----:B------:R-:W-:Y:S01]  /*2bc0*/  ISETP.GT.AND P6, PT, R22, 0x20, PT ;  /* 0x000000201600780c */ /* 0x000fe20003fc4270 */
[----:B------:R-:W-:Y:S01]  /*2bd0*/  UIMAD UR4, UR38, 0xc00, UR6 ;  /* 0x00000c00260478a4 */ /* 0x000fe2000f8e0206 */
[----:B------:R-:W-:Y:S01]  /*2be0*/  FMNMX.FTZ R27, R30, R27, !PT ;  /* 0x0000001b1e1b7209 */ /* 0x000fe20007810000 */
[----:B------:R-:W-:Y:S02]  /*2bf0*/  UMOV UR11, 0x40000040 ;  /* 0x40000040000b7882 */ /* 0x000fe40000000000 */
[----:B------:R-:W3:Y:S01]  /*2c00*/  MUFU.TANH R37, R37 ;  /* 0x0000002500257308 */ /* 0x000ee20000002400 */
[----:B-1----:R-:W-:Y:S02]  /*2c10*/  FSEL R28, R31, -INF , P5 ;  /* 0xff8000001f1c7808 */ /* 0x002fe40002800000 */
[----:B------:R-:W-:Y:S01]  /*2c20*/  FMNMX.FTZ R31, R175, R32, !PT ;  /* 0x00000020af1f7209 */ /* 0x000fe20007810000 */
[----:B------:R-:W-:Y:S01]  /*2c30*/  SYNCS.ARRIVE.TRANS64.RED.A1T0 RZ, [UR5], RZ ;  /* 0x000000ffffff79a7 */ /* 0x000fe20008100405 */
[----:B------:R-:W-:Y:S01]  /*2c40*/  FMNMX.FTZ R27, R28, R27, !PT ;  /* 0x0000001b1c1b7209 */ /* 0x000fe20007810000 */
[----:B------:R-:W-:Y:S01]  /*2c50*/  UMOV UR10, UR4 ;  /* 0x00000004000a7c82 */ /* 0x000fe20008000000 */
[----:B------:R-:W-:Y:S01]  /*2c60*/  ISETP.GT.AND P5, PT, R22, 0x21, PT ;  /* 0x000000211600780c */ /* 0x000fe20003fa4270 */
[----:B------:R-:W1:Y:S01]  /*2c70*/  MUFU.TANH R34, R34 ;  /* 0x0000002200227308 */ /* 0x000e620000002400 */
[----:B--2---:R-:W-:-:S04]  /*2c80*/  FSEL R176, R36, -INF , P2 ;  /* 0xff80000024b07808 */ /* 0x004fc80001000000 */
[----:B------:R-:W-:-:S03]  /*2c90*/  FMNMX.FTZ R32, R176, R31, !PT ;  /* 0x0000001fb0207209 */ /* 0x000fc60007810000 */
[----:B------:R-:W2:Y:S01]  /*2ca0*/  MUFU.TANH R40, R40 ;  /* 0x0000002800287308 */ /* 0x000ea20000002400 */
[----:B---3--:R-:W-:-:S04]  /*2cb0*/  FSEL R177, R37, -INF , P1 ;  /* 0xff80000025b17808 */ /* 0x008fc80000800000 */
[----:B------:R-:W-:-:S03]  /*2cc0*/  FMNMX.FTZ R31, R177, R32, !PT ;  /* 0x00000020b11f7209 */ /* 0x000fc60007810000 */
[----:B------:R-:W3:Y:S01]  /*2cd0*/  MUFU.TANH R35, R35 ;  /* 0x0000002300237308 */ /* 0x000ee20000002400 */
[----:B-1----:R-:W-:Y:S02]  /*2ce0*/  FSEL R178, R34, -INF , P4 ;  /* 0xff80000022b27808 */ /* 0x002fe40002000000 */
[----:B------:R-:W-:Y:S02]  /*2cf0*/  ISETP.GT.AND P4, PT, R22, 0x28, PT ;  /* 0x000000281600780c */ /* 0x000fe40003f84270 */
[----:B------:R-:W-:-:S03]  /*2d00*/  FMNMX.FTZ R32, R178, R27, !PT ;  /* 0x0000001bb2207209 */ /* 0x000fc60007810000 */
[----:B------:R-:W1:Y:S01]  /*2d10*/  MUFU.TANH R41, R41 ;  /* 0x0000002900297308 */ /* 0x000e620000002400 */
[----:B--2---:R-:W-:-:S04]  /*2d20*/  FSEL R182, R40, -INF , P6 ;  /* 0xff80000028b67808 */ /* 0x004fc80003000000 */
[----:B------:R-:W-:-:S03]  /*2d30*/  FMNMX.FTZ R31, R182, R31, !PT ;  /* 0x0000001fb61f7209 */ /* 0x000fc60007810000 */
[----:B------:R-:W2:Y:S01]  /*2d40*/  MUFU.TANH R38, R38 ;  /* 0x0000002600267308 */ /* 0x000ea20000002400 */
[----:B---3--:R-:W-:Y:S02]  /*2d50*/  FSEL R179, R35, -INF , P3 ;  /* 0xff80000023b37808 */ /* 0x008fe40001800000 */
[----:B------:R-:W-:Y:S02]  /*2d60*/  ISETP.GT.AND P3, PT, R22, 0x29, PT ;  /* 0x000000291600780c */ /* 0x000fe40003f64270 */
[----:B------:R-:W-:-:S03]  /*2d70*/  FMNMX.FTZ R27, R179, R32, !PT ;  /* 0x00000020b31b7209 */ /* 0x000fc60007810000 */
[----:B------:R-:W3:Y:S01]  /*2d80*/  MUFU.TANH R44, R44 ;  /* 0x0000002c002c7308 */ /* 0x000ee20000002400 */
[----:B-1----:R-:W-:-:S04]  /*2d90*/  FSEL R184, R41, -INF , P5 ;  /* 0xff80000029b87808 */ /* 0x002fc80002800000 */
[----:B------:R-:W-:-:S03]  /*2da0*/  FMNMX.FTZ R31, R184, R31, !PT ;  /* 0x0000001fb81f7209 */ /* 0x000fc60007810000 */
[----:B------:R-:W1:Y:S01]  /*2db0*/  MUFU.TANH R39, R39 ;  /* 0x0000002700277308 */ /* 0x000e620000002400 */
[----:B--2---:R-:W-:Y:S02]  /*2dc0*/  FSEL R180, R38, -INF , P2 ;  /* 0xff80000026b47808 */ /* 0x004fe40001000000 */
[----:B------:R-:W-:Y:S02]  /*2dd0*/  ISETP.GT.AND P2, PT, R22, 0x30, PT ;  /* 0x000000301600780c */ /* 0x000fe40003f44270 */
        /* <DEDUP_REMOVED lines=69> */
[----:B------:R-:W-:-:S05]  /*3230*/  ISETP.GT.AND P4, PT, R22, 0x58, PT ;  /* 0x000000581600780c */ /* 0x000fca0003f84270 */
[----:B------:R-:W1:Y:S01]  /*3240*/  MUFU.TANH R65, R65 ;  /* 0x0000004100417308 */ /* 0x000e620000002400 */
[----:B--2---:R-:W-:Y:S02]  /*3250*/  FSEL R191, R59, -INF , P3 ;  /* 0xff8000003bbf7808 */ /* 0x004fe40001800000 */
[----:B------:R-:W-:Y:S02]  /*3260*/  ISETP.GT.AND P3, PT, R22, 0x59, PT ;  /* 0x000000591600780c */ /* 0x000fe40003f64270 */
[----:B------:R-:W-:-:S03]  /*3270*/  FMNMX.FTZ R22, R196, R27, !PT ;  /* 0x0000001bc4167209 */ /* 0x000fc60007810000 */
[----:B------:R-:W2:Y:S01]  /*3280*/  MUFU.TANH R62, R62 ;  /* 0x0000003e003e7308 */ /* 0x000ea20000002400 */
[----:B---3--:R-:W-:Y:S02]  /*3290*/  FSEL R164, R64, -INF , P6 ;  /* 0xff80000040a47808 */ /* 0x008fe40003000000 */
[----:B------:R-:W-:Y:S02]  /*32a0*/  FMNMX.FTZ R22, R191, R22, !PT ;  /* 0x00000016bf167209 */ /* 0x000fe40007810000 */
[----:B------:R-:W-:-:S03]  /*32b0*/  FMNMX.FTZ R32, R164, R31, !PT ;  /* 0x0000001fa4207209 */ /* 0x000fc60007810000 */
[----:B------:R-:W3:Y:S01]  /*32c0*/  MUFU.TANH R68, R68 ;  /* 0x0000004400447308 */ /* 0x000ee20000002400 */
[----:B-1----:R-:W-:-:S04]  /*32d0*/  FSEL R165, R65, -INF , P5 ;  /* 0xff80000041a57808 */ /* 0x002fc80002800000 */
[----:B------:R-:W-:-:S03]  /*32e0*/  FMNMX.FTZ R27, R165, R32, !PT ;  /* 0x00000020a51b7209 */ /* 0x000fc60007810000 */
[----:B------:R-:W1:Y:S01]  /*32f0*/  MUFU.TANH R63, R63 ;  /* 0x0000003f003f7308 */ /* 0x000e620000002400 */
[----:B--2---:R-:W-:-:S04]  /*3300*/  FSEL R193, R62, -INF , P2 ;  /* 0xff8000003ec17808 */ /* 0x004fc80001000000 */
[----:B------:R-:W-:-:S03]  /*3310*/  FMNMX.FTZ R22, R193, R22, !PT ;  /* 0x00000016c1167209 */ /* 0x000fc60007810000 */
[----:B------:R-:W2:Y:S01]  /*3320*/  MUFU.TANH R66, R66 ;  /* 0x0000004200427308 */ /* 0x000ea20000002400 */
[----:B---3--:R-:W-:-:S04]  /*3330*/  FSEL R166, R68, -INF , P4 ;  /* 0xff80000044a67808 */ /* 0x008fc80002000000 */
        /* <DEDUP_REMOVED lines=12> */
[----:B------:R-:W-:Y:S02]  /*3400*/  FMNMX.FTZ R32, R167, R32, !PT ;  /* 0x00000020a7207209 */ /* 0x000fe40007810000 */
[----:B--2---:R-:W-:-:S03]  /*3410*/  FSEL R170, R70, -INF , P4 ;  /* 0xff80000046aa7808 */ /* 0x004fc60002000000 */
[----:B------:R-:W1:Y:S01]  /*3420*/  SHFL.BFLY PT, R31, R32, 0x2, 0x1f ;  /* 0x0c401f00201f7f89 */ /* 0x000e6200000e0000 */
[----:B------:R-:W-:Y:S02]  /*3430*/  FMNMX.FTZ R22, R170, R27, !PT ;  /* 0x0000001baa167209 */ /* 0x000fe40007810000 */
[----:B---3--:R-:W-:-:S04]  /*3440*/  FSEL R171, R71, -INF , P3 ;  /* 0xff80000047ab7808 */ /* 0x008fc80001800000 */
[----:B------:R-:W-:-:S05]  /*3450*/  FMNMX.FTZ R22, R171, R22, !PT ;  /* 0x00000016ab167209 */ /* 0x000fca0007810000 */
[----:B------:R-:W2:Y:S01]  /*3460*/  SHFL.BFLY PT, R27, R22, 0x2, 0x1f ;  /* 0x0c401f00161b7f89 */ /* 0x000ea200000e0000 */
[----:B-1----:R-:W-:-:S05]  /*3470*/  FMNMX.FTZ R31, R32, R31, !PT ;  /* 0x0000001f201f7209 */ /* 0x002fca0007810000 */
[----:B------:R-:W1:Y:S01]  /*3480*/  SHFL.BFLY PT, R34, R31, 0x1, 0x1f ;  /* 0x0c201f001f227f89 */ /* 0x000e6200000e0000 */
[----:B--2---:R-:W-:-:S05]  /*3490*/  FMNMX.FTZ R27, R22, R27, !PT ;  /* 0x0000001b161b7209 */ /* 0x004fca0007810000 */
[----:B------:R-:W2:Y:S01]  /*34a0*/  SHFL.BFLY PT, R156, R27, 0x1, 0x1f ;  /* 0x0c201f001b9c7f89 */ /* 0x000ea200000e0000 */
[----:B-1----:R-:W-:Y:S01]  /*34b0*/  FMNMX.FTZ R199, R31, R34, !PT ;  /* 0x000000221fc77209 */ /* 0x002fe20007810000 */
[----:B------:R1:W-:Y:S03]  /*34c0*/  BAR.SYNC.DEFER_BLOCKING R208, 0x100 ;  /* 0x000400d00000751d */ /* 0x0003e60000010000 */
[C---:B------:R-:W-:Y:S01]  /*34d0*/  FSETP.NEU.FTZ.AND P1, PT, R199.reuse, -INF , PT ;  /* 0xff800000c700780b */ /* 0x040fe20003f3d000 */
[----:B------:R-:W-:-:S05]  /*34e0*/  FMUL.FTZ R172, R199, R202 ;  /* 0x000000cac7ac7220 */ /* 0x000fca0000410000 */
[----:B------:R-:W-:-:S05]  /*34f0*/  FSEL R172, R172, RZ, P1 ;  /* 0x000000ffacac7208 */ /* 0x000fca0000800000 */
[--C-:B------:R-:W-:Y:S01]  /*3500*/  FFMA.FTZ R3, R3, R202, -R172.reuse ;  /* 0x000000ca03037223 */ /* 0x100fe200000108ac */
[----:B--2---:R-:W-:Y:S01]  /*3510*/  FMNMX.FTZ R156, R27, R156, !PT ;  /* 0x0000009c1b9c7209 */ /* 0x004fe20007810000 */
[-CC-:B------:R-:W-:Y:S01]  /*3520*/  FFMA.FTZ R22, R25, R202.reuse, -R172.reuse ;  /* 0x000000ca19167223 */ /* 0x180fe200000108ac */
[-CC-:B------:R-:W-:Y:S01]  /*3530*/  FFMA.FTZ R23, R23, R202.reuse, -R172.reuse ;  /* 0x000000ca17177223 */ /* 0x180fe200000108ac */
[-CC-:B------:R-:W-:Y:S01]  /*3540*/  FFMA.FTZ R159, R29, R202.reuse, -R172.reuse ;  /* 0x000000ca1d9f7223 */ /* 0x180fe200000108ac */
[C---:B------:R-:W-:Y:S01]  /*3550*/  FSETP.NEU.FTZ.AND P1, PT, R156.reuse, -INF , PT ;  /* 0xff8000009c00780b */ /* 0x040fe20003f3d000 */
[-C--:B------:R-:W-:Y:S01]  /*3560*/  FMUL.FTZ R173, R156, R202.reuse ;  /* 0x000000ca9cad7220 */ /* 0x080fe20000410000 */
[----:B------:R-:W-:Y:S01]  /*3570*/  MUFU.EX2 R3, R3 ;  /* 0x0000000300037308 */ /* 0x000fe20000000800 */
[-CC-:B------:R-:W-:Y:S01]  /*3580*/  FFMA.FTZ R174, R174, R202.reuse, -R172.reuse ;  /* 0x000000caaeae7223 */ /* 0x180fe200000108ac */
[-CC-:B------:R-:W-:Y:S01]  /*3590*/  FFMA.FTZ R175, R175, R202.reuse, -R172.reuse ;  /* 0x000000caafaf7223 */ /* 0x180fe200000108ac */
[-CC-:B------:R-:W-:Y:S01]  /*35a0*/  FFMA.FTZ R176, R176, R202.reuse, -R172.reuse ;  /* 0x000000cab0b07223 */ /* 0x180fe200000108ac */
[----:B------:R-:W-:Y:S01]  /*35b0*/  FSEL R173, R173, RZ, P1 ;  /* 0x000000ffadad7208 */ /* 0x000fe20000800000 */
        /* <DEDUP_REMOVED lines=20> */
[----:B--2---:R-:W-:Y:S01]  /*3700*/  F2FP.BF16.F32.PACK_AB R152, R22, R3 ;  /* 0x000000031698723e */ /* 0x004fe200000010ff */
        /* <DEDUP_REMOVED lines=15> */
[----:B---3--:R-:W-:Y:S01]  /*3800*/  F2FP.BF16.F32.PACK_AB R154, R159, R23 ;  /* 0x000000179f9a723e */ /* 0x008fe200000010ff */
        /* <DEDUP_REMOVED lines=8> */
[-CC-:B------:R-:W-:Y:S01]  /*3890*/  FFMA.FTZ R168, R168, R202.reuse, -R173.reuse ;  /* 0x000000caa8a87223 */ /* 0x180fe200000108ad */
[-CC-:B------:R-:W-:Y:S01]  /*38a0*/  FFMA.FTZ R169, R169, R202.reuse, -R173.reuse ;  /* 0x000000caa9a97223 */ /* 0x180fe200000108ad */
[-CC-:B------:R-:W-:Y:S01]  /*38b0*/  FFMA.FTZ R170, R170, R202.reuse, -R173.reuse ;  /* 0x000000caaaaa7223 */ /* 0x180fe200000108ad */
[----:B------:R-:W-:Y:S01]  /*38c0*/  FFMA.FTZ R171, R171, R202, -R173 ;  /* 0x000000caabab7223 */ /* 0x000fe200000108ad */
[----:B------:R-:W-:-:S02]  /*38d0*/  FADD.FTZ R22, R3, R22 ;  /* 0x0000001603167221 */ /* 0x000fc40000010000 */
[----:B------:R-:W3:Y:S01]  /*38e0*/  MUFU.EX2 R163, R163 ;  /* 0x000000a300a37308 */ /* 0x000ee20000000800 */
[----:B--2---:R-:W-:Y:S01]  /*38f0*/  F2FP.BF16.F32.PACK_AB R153, R161, R160 ;  /* 0x000000a0a199723e */ /* 0x004fe200000010ff */
[----:B------:R-:W-:Y:S01]  /*3900*/  FADD.FTZ R161, R160, R161 ;  /* 0x000000a1a0a17221 */ /* 0x000fe20000010000 */
[----:B------:R-:W-:-:S04]  /*3910*/  FADD.FTZ R22, R23, R22 ;  /* 0x0000001617167221 */ /* 0x000fc80000010000 */
[----:B------:R-:W-:Y:S01]  /*3920*/  FADD.FTZ R159, R159, R22 ;  /* 0x000000169f9f7221 */ /* 0x000fe20000010000 */
[----:B------:R-:W-:Y:S08]  /*3930*/  MUFU.EX2 R174, R174 ;  /* 0x000000ae00ae7308 */ /* 0x000ff00000000800 */
[----:B------:R-:W2:Y:S01]  /*3940*/  MUFU.EX2 R175, R175 ;  /* 0x000000af00af7308 */ /* 0x000ea20000000800 */
[----:B---3--:R-:W-:Y:S01]  /*3950*/  F2FP.BF16.F32.PACK_AB R155, R163, R162 ;  /* 0x000000a2a39b723e */ /* 0x008fe200000010ff */
        /* <DEDUP_REMOVED lines=9> */
[----:B------:R-:W3:Y:S08]  /*39f0*/  MUFU.EX2 R179, R179 ;  /* 0x000000b300b37308 */ /* 0x000ef00000000800 */
[----:B------:R-:W-:Y:S08]  /*3a00*/  MUFU.EX2 R180, R180 ;  /* 0x000000b400b47308 */ /* 0x000ff00000000800 */
[----:B------:R-:W4:Y:S08]  /*3a10*/  MUFU.EX2 R181, R181 ;  /* 0x000000b500b57308 */ /* 0x000f300000000800 */
[----:B------:R-:W5:Y:S08]  /*3a20*/  MUFU.EX2 R182, R182 ;  /* 0x000000b600b67308 */ /* 0x000f700000000800 */
[----:B------:R-:W-:Y:S08]  /*3a30*/  MUFU.EX2 R184, R184 ;  /* 0x000000b800b87308 */ /* 0x000ff00000000800 */
[----:B------:R-:W-:Y:S08]  /*3a40*/  MUFU.EX2 R186, R186 ;  /* 0x000000ba00ba7308 */ /* 0x000ff00000000800 */
[----:B------:R-:W-:Y:S08]  /*3a50*/  MUFU.EX2 R188, R188 ;  /* 0x000000bc00bc7308 */ /* 0x000ff00000000800 */
[----:B------:R-:W0:Y:S08]  /*3a60*/  MUFU.EX2 R183, R183 ;  /* 0x000000b700b77308 */ /* 0x000e300000000800 */
[----:B------:R-:W1:Y:S08]  /*3a70*/  MUFU.EX2 R185, R185 ;  /* 0x000000b900b97308 */ /* 0x000e700000000800 */
[----:B------:R-:W1:Y:S08]  /*3a80*/  MUFU.EX2 R187, R187 ;  /* 0x000000bb00bb7308 */ /* 0x000e700000000800 */
[----:B------:R-:W1:Y:S08]  /*3a90*/  MUFU.EX2 R189, R189 ;  /* 0x000000bd00bd7308 */ /* 0x000e700000000800 */
[----:B------:R-:W-:Y:S08]  /*3aa0*/  MUFU.EX2 R204, R204 ;  /* 0x000000cc00cc7308 */ /* 0x000ff00000000800 */
[----:B------:R-:W1:Y:S08]  /*3ab0*/  MUFU.EX2 R205, R205 ;  /* 0x000000cd00cd7308 */ /* 0x000e700000000800 */
[----:B------:R-:W-:Y:S08]  /*3ac0*/  MUFU.EX2 R206, R206 ;  /* 0x000000ce00ce7308 */ /* 0x000ff00000000800 */
[----:B------:R-:W-:Y:S08]  /*3ad0*/  MUFU.EX2 R207, R207 ;  /* 0x000000cf00cf7308 */ /* 0x000ff00000000800 */
[----:B------:R-:W-:Y:S08]  /*3ae0*/  MUFU.EX2 R203, R203 ;  /* 0x000000cb00cb7308 */ /* 0x000ff00000000800 */
[----:B------:R-:W1:Y:S08]  /*3af0*/  MUFU.EX2 R198, R198 ;  /* 0x000000c600c67308 */ /* 0x000e700000000800 */
[----:B------:R-:W-:Y:S08]  /*3b00*/  MUFU.EX2 R200, R200 ;  /* 0x000000c800c87308 */ /* 0x000ff00000000800 */
        /* <DEDUP_REMOVED lines=13> */
[----:B------:R-:W-:Y:S01]  /*3be0*/  MUFU.EX2 R168, R168 ;  /* 0x000000a800a87308 */ /* 0x000fe20000000800 */
[----:B------:R-:W-:-:S02]  /*3bf0*/  WARPGROUP.DEPBAR.LE gsb0, 0x0 ;  /* 0x00008000000079c5 */ /* 0x000fc40000010000 */
[----:B--2---:R-:W-:Y:S01]  /*3c00*/  F2FP.BF16.F32.PACK_AB R152, R175, R174 ;  /* 0x000000aeaf98723e */ /* 0x004fe200000010ff */
[----:B------:R-:W-:Y:S01]  /*3c10*/  FADD.FTZ R174, R174, R159 ;  /* 0x0000009faeae7221 */ /* 0x000fe20000010000 */
[----:B---3--:R-:W-:Y:S01]  /*3c20*/  F2FP.BF16.F32.PACK_AB R153, R179, R178 ;  /* 0x000000b2b399723e */ /* 0x008fe200000010ff */
[----:B------:R-:W-:Y:S01]  /*3c30*/  FADD.FTZ R178, R178, R163 ;  /* 0x000000a3b2b27221 */ /* 0x000fe20000010000 */
[----:B------:R-:W-:Y:S01]  /*3c40*/  F2FP.BF16.F32.PACK_AB R154, R177, R176 ;  /* 0x000000b0b19a723e */ /* 0x000fe200000010ff */
[----:B------:R-:W2:Y:S01]  /*3c50*/  MUFU.EX2 R169, R169 ;  /* 0x000000a900a97308 */ /* 0x000ea20000000800 */
[----:B----4-:R-:W-:Y:S01]  /*3c60*/  F2FP.BF16.F32.PACK_AB R155, R181, R180 ;  /* 0x000000b4b59b723e */ /* 0x010fe200000010ff */
        /* <DEDUP_REMOVED lines=10> */
[----:B------:R-:W-:Y:S01]  /*3d10*/  UMOV UR11, 0x40000040 ;  /* 0x40000040000b7882 */ /* 0x000fe20000000000 */
[----:B-----5:R-:W-:Y:S01]  /*3d20*/  FADD.FTZ R177, R182, R177 ;  /* 0x000000b1b6b17221 */ /* 0x020fe20000010000 */
[----:B------:R-:W3:Y:S01]  /*3d30*/  MUFU.EX2 R171, R171 ;  /* 0x000000ab00ab7308 */ /* 0x000ee20000000800 */
[----:B0-----:R-:W-:-:S02]  /*3d40*/  FADD.FTZ R180, R183, R180 ;  /* 0x000000b4b7b47221 */ /* 0x001fc40000010000 */
[----:B------:R-:W-:Y:S02]  /*3d50*/  FADD.FTZ R177, R184, R177 ;  /* 0x000000b1b8b17221 */ /* 0x000fe40000010000 */
[----:B-1----:R-:W-:Y:S02]  /*3d60*/  FADD.FTZ R180, R185, R180 ;  /* 0x000000b4b9b47221 */ /* 0x002fe40000010000 */
[----:B------:R-:W-:Y:S02]  /*3d70*/  FADD.FTZ R177, R186, R177 ;  /* 0x000000b1bab17221 */ /* 0x000fe40000010000 */
[----:B------:R-:W-:Y:S02]  /*3d80*/  FADD.FTZ R180, R187, R180 ;  /* 0x000000b4bbb47221 */ /* 0x000fe40000010000 */
[----:B------:R-:W-:Y:S02]  /*3d90*/  FADD.FTZ R177, R188, R177 ;  /* 0x000000b1bcb17221 */ /* 0x000fe40000010000 */
[----:B------:R-:W-:Y:S01]  /*3da0*/  FADD.FTZ R180, R189, R180 ;  /* 0x000000b4bdb47221 */ /* 0x000fe20000010000 */
[----:B------:R-:W-:-:S02]  /*3db0*/  WARPGROUP.DEPBAR.LE gsb0, 0x0 ;  /* 0x00008000000079c5 */ /* 0x000fc40000010000 */
[----:B------:R-:W-:Y:S02]  /*3dc0*/  F2FP.BF16.F32.PACK_AB R152, R184, R182 ;  /* 0x000000b6b898723e */ /* 0x000fe400000010ff */
[----:B------:R-:W-:Y:S02]  /*3dd0*/  F2FP.BF16.F32.PACK_AB R153, R185, R183 ;  /* 0x000000b7b999723e */ /* 0x000fe400000010ff */
[----:B------:R-:W-:Y:S02]  /*3de0*/  F2FP.BF16.F32.PACK_AB R154, R188, R186 ;  /* 0x000000babc9a723e */ /* 0x000fe400000010ff */
[----:B------:R-:W-:-:S04]  /*3df0*/  F2FP.BF16.F32.PACK_AB R155, R189, R187 ;  /* 0x000000bbbd9b723e */ /* 0x000fc800000010ff */
[----:B------:R-:W-:-:S06]  /*3e00*/  WARPGROUP.ARRIVE ;  /* 0x00000000000079c5 */ /* 0x000fcc0000000000 */
[----:B------:R-:W-:Y:S01]  /*3e10*/  HGMMA.64x256x16.F32.BF16 R24, R152, gdesc[UR8].tnspB, R24, gsb0 ;  /* 0x43e0000898187df0 */ /* 0x000fe20008001818 */
[----:B------:R-:W-:Y:S01]  /*3e20*/  UIADD3 UR10, UR4, 0x180, URZ ;  /* 0x00000180040a7890 */ /* 0x000fe2000fffe03f */
[----:B------:R-:W-:Y:S01]  /*3e30*/  UMOV UR11, 0x40000040 ;  /* 0x40000040000b7882 */ /* 0x000fe20000000000 */
[----:B------:R-:W-:Y:S02]  /*3e40*/  WARPGROUP.DEPBAR.LE gsb0, 0x0 ;  /* 0x00008000000079c5 */ /* 0x000fe40000010000 */
[----:B------:R-:W-:Y:S01]  /*3e50*/  F2FP.BF16.F32.PACK_AB R152, R205, R204 ;  /* 0x000000cccd98723e */ /* 0x000fe200000010ff */
[----:B------:R-:W-:Y:S01]  /*3e60*/  FADD.FTZ R204, R204, R177 ;  /* 0x000000b1cccc7221 */ /* 0x000fe20000010000 */
[C---:B------:R-:W-:Y:S01]  /*3e70*/  F2FP.BF16.F32.PACK_AB R153, R198.reuse, R203 ;  /* 0x000000cbc699723e */ /* 0x040fe200000010ff */
        /* <DEDUP_REMOVED lines=33> */
[----:B--2---:R-:W-:Y:S01]  /*4090*/  F2FP.BF16.F32.PACK_AB R153, R169, R168 ;  /* 0x000000a8a999723e */ /* 0x004fe200000010ff */
[----:B------:R-:W-:Y:S01]  /*40a0*/  FADD.FTZ R168, R168, R195 ;  /* 0x000000c3a8a87221 */ /* 0x000fe20000010000 */
[----:B------:R-:W-:Y:S01]  /*40b0*/  F2FP.BF16.F32.PACK_AB R154, R167, R166 ;  /* 0x000000a6a79a723e */ /* 0x000fe200000010ff */
[----:B------:R-:W-:Y:S01]  /*40c0*/  FADD.FTZ R165, R165, R164 ;  /* 0x000000a4a5a57221 */ /* 0x000fe20000010000 */
[----:B---3--:R-:W-:Y:S01]  /*40d0*/  F2FP.BF16.F32.PACK_AB R155, R171, R170 ;  /* 0x000000aaab9b723e */ /* 0x008fe200000010ff */
        /* <DEDUP_REMOVED lines=10> */
.L_x_10150:
[----:B------:R-:W-:Y:S01]  /*4180*/  UIADD3 UR52, UR52, 0x32460, URZ ;  /* 0x0003246034347890 */ /* 0x000fe2000fffe03f */
[----:B------:R-:W-:-:S03]  /*4190*/  ISETP.GE.AND P1, PT, R157, 0x61, PT ;  /* 0x000000619d00780c */ /* 0x000fc60003f26270 */
[----:B------:R-:W-:-:S09]  /*41a0*/  UPRMT UR52, UR53, 0x654, UR52 ;  /* 0x0000065435347896 */ /* 0x000fd20008000034 */
[----:B------:R-:W-:Y:S01]  /*41b0*/  SYNCS.ARRIVE.TRANS64.RED.A1T0 RZ, [UR52], RZ ;  /* 0x000000ffffff79a7 */ /* 0x000fe20008100434 */
[----:B------:R-:W-:Y:S05]  /*41c0*/  @!P1 BRA `(.L_x_10151) ;  /* 0x0000002800609947 */ /* 0x000fea0003800000 */
[----:B------:R-:W-:Y:S01]  /*41d0*/  VIADD R3, R158, 0xfffffffe ;  /* 0xfffffffe9e037836 */ /* 0x000fe20000000000 */
[----:B------:R-:W-:Y:S01]  /*41e0*/  MOV R200, R199 ;  /* 0x000000c700c87202 */ /* 0x000fe20000000f00 */
[----:B------:R-:W-:-:S07]  /*41f0*/  IMAD.MOV.U32 R201, RZ, RZ, R156 ;  /* 0x000000ffffc97224 */ /* 0x000fce00078e009c */
.L_x_10162:
[----:B------:R-:W-:Y:S01]  /*4200*/  UIADD3 UR38, UR38, 0x1, URZ ;  /* 0x0000000126267890 */ /* 0x000fe2000fffe03f */
[C---:B------:R-:W-:Y:S01]  /*4210*/  ISETP.GT.AND P1, PT, R3.reuse, RZ, PT ;  /* 0x000000ff0300720c */ /* 0x040fe20003f24270 */
[----:B------:R-:W-:Y:S02]  /*4220*/  VIADD R3, R3, 0xffffffff ;  /* 0xffffffff03037836 */ /* 0x000fe40000000000 */
[----:B------:R-:W-:-:S04]  /*4230*/  UISETP.NE.AND UP0, UPT, UR38, 0x2, UPT ;  /* 0x000000022600788c */ /* 0x000fc8000bf05270 */
[----:B------:R-:W-:Y:S02]  /*4240*/  USEL UR4, URZ, 0x1, UP0 ;  /* 0x000000013f047887 */ /* 0x000fe40008000000 */
[----:B------:R-:W-:Y:S02]  /*4250*/  USEL UR38, UR38, URZ, UP0 ;  /* 0x0000003f26267287 */ /* 0x000fe40008000000 */
[----:B------:R-:W-:Y:S01]  /*4260*/  ULOP3.LUT UR39, UR39, UR4, URZ, 0x3c, !UPT ;  /* 0x0000000427277292 */ /* 0x000fe2000f8e3c3f */
[----:B------:R-:W-:Y:S11]  /*4270*/  @!P0 BRA `(.L_x_10152) ;  /* 0x0000000000048947 */ /* 0x000ff60003800000 */
[----:B------:R-:W-:Y:S01]  /*4280*/  BPT.TRAP 0x1 ;  /* 0x000000040000795c */ /* 0x000fe20000300000 */
.L_x_10152:
        /* <DEDUP_REMOVED lines=9> */
.L_x_10153:
[----:B-1----:R-:W-:Y:S05]  /*4320*/  @P2 BRA `(.L_x_10154) ;  /* 0x0000000000082947 */ /* 0x002fea0003800000 */
[----:B------:R-:W1:Y:S02]  /*4330*/  SYNCS.PHASECHK.TRANS64.TRYWAIT P2, [UR4+0x32430], R0 ;  /* 0x03243000ff0075a7 */ /* 0x000e640008040144 */
[----:B-1----:R-:W-:Y:S05]  /*4340*/  @!P2 BRA `(.L_x_10155) ;  /* 0x000000c0002ca947 */ /* 0x002fea0003800000 */
.L_x_10154:
[----:B------:R-:W-:Y:S01]  /*4350*/  R2UR UR52, R20 ;  /* 0x00000000143472ca */ /* 0x000fe200000e0000 */
[----:B------:R-:W-:Y:S01]  /*4360*/  UIMAD UR5, UR38, 0x300, UR60 ;  /* 0x00000300260578a4 */ /* 0x000fe2000f8e023c */
[----:B------:R-:W-:Y:S01]  /*4370*/  R2UR UR53, R21 ;  /* 0x00000000153572ca */ /* 0x000fe200000e0000 */
[----:B-1----:R-:W-:Y:S01]  /*4380*/  WARPGROUP.ARRIVE ;  /* 0x00000000000079c5 */ /* 0x002fe20000000000 */
[----:B------:R-:W-:-:S04]  /*4390*/  UMOV UR55, 0x40000040 ;  /* 0x4000004000377882 */ /* 0x000fc80000000000 */
[----:B------:R-:W-:-:S07]  /*43a0*/  UMOV UR54, UR5 ;  /* 0x0000000500367c82 */ /* 0x000fce0008000000 */
[----:B------:R-:W-:Y:S01]  /*43b0*/  HGMMA.64x96x16.F32.BF16 R152, gdesc[UR52], RZ, !UPT, gsb0 ;  /* 0x01600000349879f0 */ /* 0x000fe2000c0018ff */
[----:B------:R-:W-:Y:S01]  /*43c0*/  R2UR UR52, R18 ;  /* 0x00000000123472ca */ /* 0x000fe200000e0000 */
[----:B------:R-:W-:Y:S01]  /*43d0*/  UIADD3 UR54, UR5, 0x2, URZ ;  /* 0x0000000205367890 */ /* 0x000fe2000fffe03f */
[----:B------:R-:W-:Y:S01]  /*43e0*/  R2UR UR53, R19 ;  /* 0x00000000133572ca */ /* 0x000fe200000e0000 */
[----:B------:R-:W-:Y:S01]  /*43f0*/  UMOV UR55, 0x40000040 ;  /* 0x4000004000377882 */ /* 0x000fe20000000000 */
[----:B------:R-:W-:Y:S02]  /*4400*/  WARPGROUP.DEPBAR.LE gsb0, 0x0 ;  /* 0x00008000000079c5 */ /* 0x000fe40000010000 */
[----:B------:R-:W-:-:S09]  /*4410*/  WARPGROUP.ARRIVE ;  /* 0x00000000000079c5 */ /* 0x000fd20000000000 */
[----:B------:R-:W-:Y:S01]  /*4420*/  HGMMA.64x96x16.F32.BF16 R152, gdesc[UR52], R152, gsb0 ;  /* 0x01600000349879f0 */ /* 0x000fe20008001898 */
        /* <DEDUP_REMOVED lines=13> */
[----:B------:R-:W-:Y:S03]  /*4500*/  HGMMA.64x96x16.F32.BF16 R152, gdesc[UR52], R152, gsb0 ;  /* 0x01600000349879f0 */ /* 0x000fe60008001898 */
[----:B------:R-:W-:Y:S02]  /*4510*/  WARPGROUP.DEPBAR.LE gsb0, 0x0 ;  /* 0x00008000000079c5 */ /* 0x000fe40000010000 */
[----:B------:R-:W-:Y:S05]  /*4520*/  @!P0 BRA `(.L_x_10156) ;  /* 0x0000000000048947 */ /* 0x000fea0003800000 */
[----:B------:R-:W-:Y:S01]  /*4530*/  BPT.TRAP 0x1 ;  /* 0x000000040000795c */ /* 0x000fe20000300000 */
.L_x_10156:
[----:B------:R1:W2:Y:S01]  /*4540*/  SYNCS.PHASECHK.TRANS64.TRYWAIT P2, [UR4+0x32450], R0 ;  /* 0x03245000ff0075a7 */ /* 0x0002a20008040144 */
[----:B------:R-:W-:Y:S05]  /*4550*/  @!P0 BRA `(.L_x_10157) ;  /* 0x0000000000048947 */ /* 0x000fea0003800000 */
[----:B------:R-:W-:Y:S01]  /*4560*/  BPT.TRAP 0x1 ;  /* 0x000000040000795c */ /* 0x000fe20000300000 */
.L_x_10157:
[----:B--2---:R-:W-:Y:S05]  /*4570*/  @P2 BRA `(.L_x_10158) ;  /* 0x0000000000082947 */ /* 0x004fea0003800000 */
[----:B------:R-:W2:Y:S02]  /*4580*/  SYNCS.PHASECHK.TRANS64.TRYWAIT P2, [UR4+0x32450], R0 ;  /* 0x03245000ff0075a7 */ /* 0x000ea40008040144 */
[----:B--2---:R-:W-:Y:S05]  /*4590*/  @!P2 BRA `(.L_x_10159) ;  /* 0x000000bc00b0a947 */ /* 0x004fea0003800000 */
.L_x_10158:
[----:B------:R-:W-:Y:S01]  /*45a0*/  R2UR UR52, R12 ;  /* 0x000000000c3472ca */ /* 0x000fe200000e0000 */
[----:B------:R-:W-:Y:S01]  /*45b0*/  UIMAD UR5, UR38, 0xc00, UR7 ;  /* 0x00000c00260578a4 */ /* 0x000fe2000f8e0207 */
[----:B------:R-:W-:Y:S01]  /*45c0*/  R2UR UR53, R13 ;  /* 0x000000000d3572ca */ /* 0x000fe200000e0000 */
[----:B------:R-:W-:Y:S01]  /*45d0*/  WARPGROUP.ARRIVE ;  /* 0x00000000000079c5 */ /* 0x000fe20000000000 */
[----:B------:R-:W-:Y:S01]  /*45e0*/  UMOV UR55, 0x40000040 ;  /* 0x4000004000377882 */ /* 0x000fe20000000000 */
[----:B------:R-:W-:-:S04]  /*45f0*/  UIADD3 UR10, UR5, 0x302, URZ ;  /* 0x00000302050a7890 */ /* 0x000fc8000fffe03f */
[----:B------:R-:W3:Y:S01]  /*4600*/  S2R R202, SR_TID.X ;  /* 0x0000000000ca7919 */ /* 0x000ee20000002100 */
[----:B------:R-:W-:Y:S01]  /*4610*/  UMOV UR11, 0x40000040 ;  /* 0x40000040000b7882 */ /* 0x000fe20000000000 */
[----:B------:R-:W-:Y:S01]  /*4620*/  UMOV UR54, UR5 ;  /* 0x0000000500367c82 */ /* 0x000fe20008000000 */
[----:B------:R-:W-:Y:S01]  /*4630*/  UIADD3 UR14, UR5, 0x304, URZ ;  /* 0x00000304050e7890 */ /* 0x000fe2000fffe03f */
[----:B------:R-:W-:Y:S01]  /*4640*/  UMOV UR15, 0x40000040 ;  /* 0x40000040000f7882 */ /* 0x000fe20000000000 */
[----:B------:R-:W-:Y:S01]  /*4650*/  UIADD3 UR18, UR5, 0x306, URZ ;  /* 0x0000030605127890 */ /* 0x000fe2000fffe03f */
[----:B------:R-:W-:Y:S01]  /*4660*/  UMOV UR19, 0x40000040 ;  /* 0x4000004000137882 */ /* 0x000fe20000000000 */
[----:B------:R-:W-:Y:S01]  /*4670*/  HGMMA.64x96x16.F32.BF16 R152, gdesc[UR52], R152, gsb0 ;  /* 0x01600000349879f0 */ /* 0x000fe20008001898 */
[----:B------:R-:W-:Y:S01]  /*4680*/  R2UR UR52, R10 ;  /* 0x000000000a3472ca */ /* 0x000fe200000e0000 */
[----:B------:R-:W-:Y:S01]  /*4690*/  UIADD3 UR54, UR5, 0x2, URZ ;  /* 0x0000000205367890 */ /* 0x000fe2000fffe03f */
[----:B------:R-:W-:Y:S01]  /*46a0*/  R2UR UR53, R11 ;  /* 0x000000000b3572ca */ /* 0x000fe200000e0000 */
[----:B------:R-:W-:Y:S01]  /*46b0*/  UMOV UR55, 0x40000040 ;  /* 0x4000004000377882 */ /* 0x000fe20000000000 */
[----:B------:R-:W-:Y:S01]  /*46c0*/  UIADD3 UR22, UR5, 0x600, URZ ;  /* 0x0000060005167890 */ /* 0x000fe2000fffe03f */
        /* <DEDUP_REMOVED lines=12> */
[----:B---3--:R-:W-:Y:S01]  /*4790*/  SHF.R.U32.HI R202, RZ, 0x7, R202 ;  /* 0x00000007ffca7819 */ /* 0x008fe200000116ca */
[----:B------:R-:W-:-:S03]  /*47a0*/  UMOV UR51, 0x40000040 ;  /* 0x4000004000337882 */ /* 0x000fc60000000000 */
[----:B012---:R-:W-:Y:S01]  /*47b0*/  IADD3 R0, -R202, 0xb, RZ ;  /* 0x0000000bca007810 */ /* 0x007fe20007ffe1ff */
[----:B------:R-:W-:Y:S02]  /*47c0*/  WARPGROUP.DEPBAR.LE gsb0, 0x0 ;  /* 0x00008000000079c5 */ /* 0x000fe40000010000 */
[----:B------:R-:W-:-:S06]  /*47d0*/  WARPGROUP.ARRIVE ;  /* 0x00000000000079c5 */ /* 0x000fcc0000000000 */
        /* <DEDUP_REMOVED lines=22> */
[----:B------:R-:W-:Y:S01]  /*4940*/  UIADD3 UR54, UR5, 0x906, URZ ;  /* 0x0000090605367890 */ /* 0x000fe2000fffe03f */
[----:B------:R-:W-:Y:S01]  /*4950*/  UMOV UR55, 0x40000040 ;  /* 0x4000004000377882 */ /* 0x000fe20000000000 */
[----:B------:R-:W-:Y:S01]  /*4960*/  UMOV UR52, UR56 ;  /* 0x0000003800347c82 */ /* 0x000fe20008000000 */
[----:B------:R-:W-:Y:S01]  /*4970*/  UMOV UR53, UR57 ;  /* 0x0000003900357c82 */ /* 0x000fe20008000000 */
        /* <DEDUP_REMOVED lines=37> */
.L_x_10160:
        /* <DEDUP_REMOVED lines=60> */
[----:B------:R-:W-:-:S04]  /*4f90*/  FMUL.FTZ R198, R198, UR5 ;  /* 0x00000005c6c67c20 */ /* 0x000fc80008410000 */
        /* <DEDUP_REMOVED lines=77> */
[----:B------:R-:W-:Y:S01]  /*5470*/  SYNCS.ARRIVE.TRANS64.RED.A1T0 RZ, [UR5], RZ ;  /* 0x000000ffffff79a7 */ /* 0x000fe20008100405 */
[----:B------:R-:W3:Y:S01]  /*5480*/  SHFL.BFLY PT, R202, R207, 0x2, 0x1f ;  /* 0x0c401f00cfca7f89 */ /* 0x000ee200000e0000 */
[----:B------:R-:W-:-:S04]  /*5490*/  UIMAD UR5, UR38, 0xc00, UR6 ;  /* 0x00000c00260578a4 */ /* 0x000fc8000f8e0206 */
[----:B------:R-:W4:Y:S01]  /*54a0*/  MUFU.TANH R194, R194 ;  /* 0x000000c200c27308 */ /* 0x000f220000002400 */
[----:B-1----:R-:W-:Y:S02]  /*54b0*/  FMNMX.FTZ R204, R190, R205, !PT ;  /* 0x000000cdbecc7209 */ /* 0x002fe40007810000 */
[----:B------:R-:W-:-:S05]  /*54c0*/  UMOV UR10, UR5 ;  /* 0x00000005000a7c82 */ /* 0x000fca0008000000 */
[----:B------:R-:W1:Y:S01]  /*54d0*/  MUFU.TANH R195, R195 ;  /* 0x000000c300c37308 */ /* 0x000e620000002400 */
[----:B--2---:R-:W-:-:S07]  /*54e0*/  FMNMX.FTZ R199, R191, R204, !PT ;  /* 0x000000ccbfc77209 */ /* 0x004fce0007810000 */
[----:B------:R-:W2:Y:S01]  /*54f0*/  MUFU.TANH R198, R198 ;  /* 0x000000c600c67308 */ /* 0x000ea20000002400 */
[----:B----4-:R-:W-:-:S07]  /*5500*/  FMNMX.FTZ R204, R194, R199, !PT ;  /* 0x000000c7c2cc7209 */ /* 0x010fce0007810000 */
[----:B------:R-:W4:Y:S01]  /*5510*/  MUFU.TANH R203, R203 ;  /* 0x000000cb00cb7308 */ /* 0x000f220000002400 */
[----:B-1----:R-:W-:-:S04]  /*5520*/  FMNMX.FTZ R199, R195, R204, !PT ;  /* 0x000000ccc3c77209 */ /* 0x002fc80007810000 */
[----:B--2---:R-:W-:Y:S02]  /*5530*/  FMNMX.FTZ R206, R198, R199, !PT ;  /* 0x000000c7c6ce7209 */ /* 0x004fe40007810000 */
[----:B---3--:R-:W-:Y:S02]  /*5540*/  FMNMX.FTZ R199, R207, R202, !PT ;  /* 0x000000cacfc77209 */ /* 0x008fe40007810000 */
[----:B------:R-:W1:Y:S03]  /*5550*/  LDC R202, c[0x0][0xa80] ;  /* 0x0002a000ffca7b82 */ /* 0x000e660000000800 */
[----:B------:R-:W2:Y:S01]  /*5560*/  SHFL.BFLY PT, R204, R199, 0x1, 0x1f ;  /* 0x0c201f00c7cc7f89 */ /* 0x000ea200000e0000 */
[----:B----4-:R-:W-:-:S05]  /*5570*/  FMNMX.FTZ R206, R203, R206, !PT ;  /* 0x000000cecbce7209 */ /* 0x010fca0007810000 */
[----:B------:R-:W3:Y:S01]  /*5580*/  SHFL.BFLY PT, R205, R206, 0x2, 0x1f ;  /* 0x0c401f00cecd7f89 */ /* 0x000ee200000e0000 */
[----:B--2---:R-:W-:Y:S02]  /*5590*/  FMNMX.FTZ R199, R199, R204, !PT ;  /* 0x000000ccc7c77209 */ /* 0x004fe40007810000 */
[----:B---3--:R-:W-:-:S03]  /*55a0*/  FMNMX.FTZ R206, R206, R205, !PT ;  /* 0x000000cdcece7209 */ /* 0x008fc60007810000 */
[----:B------:R-:W-:-:S04]  /*55b0*/  FADD.FTZ R205, -R199, R200 ;  /* 0x000000c8c7cd7221 */ /* 0x000fc80000010100 */
[-C--:B-1----:R-:W-:Y:S01]  /*55c0*/  FMUL.FTZ R200, R205, R202.reuse ;  /* 0x000000cacdc87220 */ /* 0x082fe20000410000 */
[-C--:B------:R-:W-:Y:S01]  /*55d0*/  FMUL.FTZ R205, R199, R202.reuse ;  /* 0x000000cac7cd7220 */ /* 0x080fe20000410000 */
[----:B------:R-:W1:Y:S03]  /*55e0*/  SHFL.BFLY PT, R208, R206, 0x1, 0x1f ;  /* 0x0c201f00ced07f89 */ /* 0x000e6600000e0000 */
[-CC-:B------:R-:W-:Y:S01]  /*55f0*/  FFMA.FTZ R204, R153, R202.reuse, -R205.reuse ;  /* 0x000000ca99cc7223 */ /* 0x180fe200000108cd */
[-CC-:B------:R-:W-:Y:S01]  /*5600*/  FFMA.FTZ R207, R152, R202.reuse, -R205.reuse ;  /* 0x000000ca98cf7223 */ /* 0x180fe200000108cd */
[----:B------:R-:W2:Y:S01]  /*5610*/  S2R R153, SR_TID.X ;  /* 0x0000000000997919 */ /* 0x000ea20000002100 */
        /* <DEDUP_REMOVED lines=18> */
[----:B-1----:R-:W-:Y:S01]  /*5740*/  FMNMX.FTZ R156, R206, R208, !PT ;  /* 0x000000d0ce9c7209 */ /* 0x002fe20007810000 */
[----:B------:R-:W-:Y:S01]  /*5750*/  MUFU.EX2 R204, R204 ;  /* 0x000000cc00cc7308 */ /* 0x000fe20000000800 */
[-C--:B---3--:R-:W-:Y:S01]  /*5760*/  FMUL.FTZ R24, R24, R200.reuse ;  /* 0x000000c818187220 */ /* 0x088fe20000410000 */
[-C--:B------:R-:W-:Y:S01]  /*5770*/  FMUL.FTZ R25, R25, R200.reuse ;  /* 0x000000c819197220 */ /* 0x080fe20000410000 */
[----:B------:R-:W-:Y:S01]  /*5780*/  FMUL.FTZ R28, R28, R200 ;  /* 0x000000c81c1c7220 */ /* 0x000fe20000410000 */
[----:B------:R-:W-:Y:S01]  /*5790*/  FMUL.FTZ R209, R156, R202 ;  /* 0x000000ca9cd17220 */ /* 0x000fe20000410000 */
[-C--:B------:R-:W-:Y:S01]  /*57a0*/  FMUL.FTZ R29, R29, R200.reuse ;  /* 0x000000c81d1d7220 */ /* 0x080fe20000410000 */
[-C--:B------:R-:W-:Y:S01]  /*57b0*/  FMUL.FTZ R32, R32, R200.reuse ;  /* 0x000000c820207220 */ /* 0x080fe20000410000 */
[----:B------:R-:W-:Y:S01]  /*57c0*/  FMUL.FTZ R33, R33, R200 ;  /* 0x000000c821217220 */ /* 0x000fe20000410000 */
[----:B------:R1:W-:Y:S01]  /*57d0*/  MUFU.EX2 R206, R152 ;  /* 0x0000009800ce7308 */ /* 0x0003e20000000800 */
[-CC-:B------:R-:W-:Y:S01]  /*57e0*/  FFMA.FTZ R210, R154, R202.reuse, -R209.reuse ;  /* 0x000000ca9ad27223 */ /* 0x180fe200000108d1 */
[-CC-:B------:R-:W-:Y:S01]  /*57f0*/  FFMA.FTZ R158, R158, R202.reuse, -R209.reuse ;  /* 0x000000ca9e9e7223 */ /* 0x180fe200000108d1 */
[----:B------:R-:W-:Y:S01]  /*5800*/  FFMA.FTZ R159, R159, R202, -R209 ;  /* 0x000000ca9f9f7223 */ /* 0x000fe200000108d1 */
[----:B--2---:R-:W-:Y:S01]  /*5810*/  SHF.R.U32.HI R153, RZ, 0x7, R153 ;  /* 0x00000007ff997819 */ /* 0x004fe20000011699 */
[-C--:B------:R-:W-:Y:S01]  /*5820*/  FMUL.FTZ R36, R36, R200.reuse ;  /* 0x000000c824247220 */ /* 0x080fe20000410000 */
[-C--:B------:R-:W-:Y:S01]  /*5830*/  FMUL.FTZ R37, R37, R200.reuse ;  /* 0x000000c825257220 */ /* 0x080fe20000410000 */
[----:B------:R-:W-:Y:S01]  /*5840*/  FMUL.FTZ R40, R40, R200 ;  /* 0x000000c828287220 */ /* 0x000fe20000410000 */
[----:B------:R-:W-:Y:S01]  /*5850*/  MUFU.EX2 R157, R157 ;  /* 0x0000009d009d7308 */ /* 0x000fe20000000800 */
[----:B-1----:R-:W-:Y:S01]  /*5860*/  FADD.FTZ R152, -R156, R201 ;  /* 0x000000c99c987221 */ /* 0x002fe20000010100 */
[----:B------:R-:W-:Y:S01]  /*5870*/  FFMA.FTZ R201, R155, R202, -R209 ;  /* 0x000000ca9bc97223 */ /* 0x000fe200000108d1 */
[-C--:B------:R-:W-:Y:S01]  /*5880*/  FMUL.FTZ R41, R41, R200.reuse ;  /* 0x000000c829297220 */ /* 0x080fe20000410000 */
[----:B------:R-:W-:Y:S01]  /*5890*/  FMUL.FTZ R44, R44, R200 ;  /* 0x000000c82c2c7220 */ /* 0x000fe20000410000 */
[----:B------:R-:W-:Y:S01]  /*58a0*/  FMUL.FTZ R152, R152, R202 ;  /* 0x000000ca98987220 */ /* 0x000fe20000410000 */
        /* <DEDUP_REMOVED lines=19> */
[----:B-1----:R-:W-:-:S02]  /*59e0*/  VIADD R152, R153, 0x8 ;  /* 0x0000000899987836 */ /* 0x002fc40000000000 */
[-C--:B------:R-:W-:Y:S01]  /*59f0*/  FMUL.FTZ R77, R77, R200.reuse ;  /* 0x000000c84d4d7220 */ /* 0x080fe20000410000 */
[-C--:B------:R-:W-:Y:S01]  /*5a00*/  FMUL.FTZ R80, R80, R200.reuse ;  /* 0x000000c850507220 */ /* 0x080fe20000410000 */
[-C--:B------:R-:W-:Y:S01]  /*5a10*/  FMUL.FTZ R81, R81, R200.reuse ;  /* 0x000000c851517220 */ /* 0x080fe20000410000 */
[-C--:B------:R-:W-:Y:S01]  /*5a20*/  FMUL.FTZ R84, R84, R200.reuse ;  /* 0x000000c854547220 */ /* 0x080fe20000410000 */
[----:B------:R1:W-:Y:S01]  /*5a30*/  BAR.SYNC.DEFER_BLOCKING R152, 0x100 ;  /* 0x000400980000751d */ /* 0x0003e20000010000 */
        /* <DEDUP_REMOVED lines=99> */
[----:B-1----:R-:W-:Y:S01]  /*6070*/  F2FP.BF16.F32.PACK_AB R152, R204, R207 ;  /* 0x000000cfcc98723e */ /* 0x002fe200000010ff */
[--C-:B------:R-:W-:Y:S01]  /*6080*/  FFMA.FTZ R162, R162, R202, -R209.reuse ;  /* 0x000000caa2a27223 */ /* 0x100fe200000108d1 */
[----:B------:R-:W-:Y:S01]  /*6090*/  F2FP.BF16.F32.PACK_AB R154, R157, R206 ;  /* 0x000000ce9d9a723e */ /* 0x000fe200000010ff */
[--C-:B------:R-:W-:Y:S01]  /*60a0*/  FFMA.FTZ R163, R163, R202, -R209.reuse ;  /* 0x000000caa3a37223 */ /* 0x100fe200000108d1 */
[----:B---3--:R-:W-:Y:S01]  /*60b0*/  F2FP.BF16.F32.PACK_AB R153, R201, R210 ;  /* 0x000000d2c999723e */ /* 0x008fe200000010ff */
[--C-:B------:R-:W-:Y:S01]  /*60c0*/  FFMA.FTZ R166, R166, R202, -R209.reuse ;  /* 0x000000caa6a67223 */ /* 0x100fe200000108d1 */
[----:B----4-:R-:W-:Y:S01]  /*60d0*/  F2FP.BF16.F32.PACK_AB R155, R159, R158 ;  /* 0x0000009e9f9b723e */ /* 0x010fe200000010ff */
[-CC-:B------:R-:W-:Y:S01]  /*60e0*/  FFMA.FTZ R167, R167, R202.reuse, -R209.reuse ;  /* 0x000000caa7a77223 */ /* 0x180fe200000108d1 */
[----:B------:R-:W-:Y:S01]  /*60f0*/  MUFU.EX2 R160, R160 ;  /* 0x000000a000a07308 */ /* 0x000fe20000000800 */
[-CC-:B------:R-:W-:Y:S01]  /*6100*/  FFMA.FTZ R170, R170, R202.reuse, -R209.reuse ;  /* 0x000000caaaaa7223 */ /* 0x180fe200000108d1 */
[----:B------:R-:W-:Y:S01]  /*6110*/  WARPGROUP.ARRIVE ;  /* 0x00000000000079c5 */ /* 0x000fe20000000000 */
[-CC-:B------:R-:W-:Y:S01]  /*6120*/  FFMA.FTZ R171, R171, R202.reuse, -R209.reuse ;  /* 0x000000caabab7223 */ /* 0x180fe200000108d1 */
[-CC-:B------:R-:W-:Y:S01]  /*6130*/  FFMA.FTZ R174, R174, R202.reuse, -R209.reuse ;  /* 0x000000caaeae7223 */ /* 0x180fe200000108d1 */
[-CC-:B------:R-:W-:Y:S01]  /*6140*/  FFMA.FTZ R175, R175, R202.reuse, -R209.reuse ;  /* 0x000000caafaf7223 */ /* 0x180fe200000108d1 */
[-CC-:B------:R-:W-:Y:S01]  /*6150*/  FFMA.FTZ R178, R178, R202.reuse, -R209.reuse ;  /* 0x000000cab2b27223 */ /* 0x180fe200000108d1 */
[-CC-:B------:R-:W-:Y:S01]  /*6160*/  FFMA.FTZ R179, R179, R202.reuse, -R209.reuse ;  /* 0x000000cab3b37223 */ /* 0x180fe200000108d1 */
[----:B------:R-:W-:Y:S01]  /*6170*/  HGMMA.64x256x16.F32.BF16 R24, R152, gdesc[UR8].tnspB, R24, gsb0 ;  /* 0x43e0000898187df0 */ /* 0x000fe20008001818 */
[----:B------:R-:W1:Y:S01]  /*6180*/  MUFU.EX2 R161, R161 ;  /* 0x000000a100a17308 */ /* 0x000e620000000800 */
[----:B------:R-:W-:Y:S01]  /*6190*/  UIADD3 UR10, UR5, 0x80, URZ ;  /* 0x00000080050a7890 */ /* 0x000fe2000fffe03f */
[-CC-:B------:R-:W-:Y:S01]  /*61a0*/  FFMA.FTZ R182, R182, R202.reuse, -R209.reuse ;  /* 0x000000cab6b67223 */ /* 0x180fe200000108d1 */
[----:B------:R-:W-:Y:S01]  /*61b0*/  UMOV UR11, 0x40000040 ;  /* 0x40000040000b7882 */ /* 0x000fe20000000000 */
[-C--:B------:R-:W-:Y:S01]  /*61c0*/  FFMA.FTZ R183, R183, R202.reuse, -R209 ;  /* 0x000000cab7b77223 */ /* 0x080fe200000108d1 */
[-CC-:B------:R-:W-:Y:S01]  /*61d0*/  FFMA.FTZ R188, R188, R202.reuse, -R205.reuse ;  /* 0x000000cabcbc7223 */ /* 0x180fe200000108cd */
[-C--:B------:R-:W-:Y:S01]  /*61e0*/  FFMA.FTZ R189, R189, R202.reuse, -R205 ;  /* 0x000000cabdbd7223 */ /* 0x080fe200000108cd */
[-CC-:B------:R-:W-:Y:S01]  /*61f0*/  FFMA.FTZ R186, R186, R202.reuse, -R209.reuse ;  /* 0x000000cababa7223 */ /* 0x180fe200000108d1 */
[----:B------:R-:W-:Y:S01]  /*6200*/  MUFU.EX2 R164, R164 ;  /* 0x000000a400a47308 */ /* 0x000fe20000000800 */
[-CC-:B------:R-:W-:Y:S01]  /*6210*/  FFMA.FTZ R187, R187, R202.reuse, -R209.reuse ;  /* 0x000000cabbbb7223 */ /* 0x180fe200000108d1 */
[-CC-:B------:R-:W-:Y:S01]  /*6220*/  FFMA.FTZ R190, R190, R202.reuse, -R209.reuse ;  /* 0x000000cabebe7223 */ /* 0x180fe200000108d1 */
[-C--:B------:R-:W-:Y:S01]  /*6230*/  FFMA.FTZ R191, R191, R202.reuse, -R209 ;  /* 0x000000cabfbf7223 */ /* 0x080fe200000108d1 */
[-CC-:B------:R-:W-:Y:S01]  /*6240*/  FFMA.FTZ R192, R192, R202.reuse, -R205.reuse ;  /* 0x000000cac0c07223 */ /* 0x180fe200000108cd */
[-CC-:B------:R-:W-:Y:S01]  /*6250*/  FFMA.FTZ R193, R193, R202.reuse, -R205.reuse ;  /* 0x000000cac1c17223 */ /* 0x180fe200000108cd */
[-CC-:B------:R-:W-:Y:S01]  /*6260*/  FFMA.FTZ R196, R196, R202.reuse, -R205.reuse ;  /* 0x000000cac4c47223 */ /* 0x180fe200000108cd */
[-C--:B------:R-:W-:Y:S01]  /*6270*/  FFMA.FTZ R197, R197, R202.reuse, -R205 ;  /* 0x000000cac5c57223 */ /* 0x080fe200000108cd */
[----:B------:R-:W-:Y:S01]  /*6280*/  MUFU.EX2 R165, R165 ;  /* 0x000000a500a57308 */ /* 0x000fe20000000800 */
[-CC-:B------:R-:W-:Y:S01]  /*6290*/  FFMA.FTZ R194, R194, R202.reuse, -R209.reuse ;  /* 0x000000cac2c27223 */ /* 0x180fe200000108d1 */
[-CC-:B------:R-:W-:Y:S01]  /*62a0*/  FFMA.FTZ R195, R195, R202.reuse, -R209.reuse ;  /* 0x000000cac3c37223 */ /* 0x180fe200000108d1 */
[-CC-:B------:R-:W-:Y:S01]  /*62b0*/  FFMA.FTZ R198, R198, R202.reuse, -R209.reuse ;  /* 0x000000cac6c67223 */ /* 0x180fe200000108d1 */
[----:B------:R-:W-:Y:S01]  /*62c0*/  FFMA.FTZ R203, R203, R202, -R209 ;  /* 0x000000cacbcb7223 */ /* 0x000fe200000108d1 */
[----:B------:R-:W-:Y:S01]  /*62d0*/  FFMA.FTZ R23, R200, R23, R207 ;  /* 0x00000017c8177223 */ /* 0x000fe200000100cf */
[----:B------:R-:W-:-:S02]  /*62e0*/  FFMA.FTZ R22, R208, R22, R210 ;  /* 0x00000016d0167223 */ /* 0x000fc400000100d2 */
[----:B------:R-:W-:Y:S01]  /*62f0*/  MUFU.EX2 R162, R162 ;  /* 0x000000a200a27308 */ /* 0x000fe20000000800 */
[----:B------:R-:W-:Y:S01]  /*6300*/  FADD.FTZ R23, R204, R23 ;  /* 0x00000017cc177221 */ /* 0x000fe20000010000 */
[----:B------:R-:W-:-:S03]  /*6310*/  FADD.FTZ R201, R201, R22 ;  /* 0x00000016c9c97221 */ /* 0x000fc60000010000 */
[----:B------:R-:W-:Y:S01]  /*6320*/  FADD.FTZ R206, R206, R23 ;  /* 0x00000017cece7221 */ /* 0x000fe20000010000 */
[----:B------:R-:W-:Y:S02]  /*6330*/  FADD.FTZ R158, R158, R201 ;  /* 0x000000c99e9e7221 */ /* 0x000fe40000010000 */
[----:B------:R-:W2:Y:S01]  /*6340*/  MUFU.EX2 R163, R163 ;  /* 0x000000a300a37308 */ /* 0x000ea20000000800 */
[----:B------:R-:W-:Y:S01]  /*6350*/  FADD.FTZ R157, R157, R206 ;  /* 0x000000ce9d9d7221 */ /* 0x000fe20000010000 */
[----:B------:R-:W-:-:S06]  /*6360*/  FADD.FTZ R159, R159, R158 ;  /* 0x0000009e9f9f7221 */ /* 0x000fcc0000010000 */
        /* <DEDUP_REMOVED lines=120> */
.L_x_10161:
[----:B------:R-:W-:Y:S01]  /*6af0*/  UIADD3 UR4, UR4, 0x32460, URZ ;  /* 0x0003246004047890 */ /* 0x000fe2000fffe03f */
[----:B------:R-:W-:Y:S02]  /*6b00*/  IMAD.MOV.U32 R201, RZ, RZ, R156 ;  /* 0x000000ffffc97224 */ /* 0x000fe400078e009c */
[----:B------:R-:W-:Y:S01]  /*6b10*/  IMAD.MOV.U32 R200, RZ, RZ, R199 ;  /* 0x000000ffffc87224 */ /* 0x000fe200078e00c7 */
[----:B------:R-:W-:-:S09]  /*6b20*/  UPRMT UR4, UR58, 0x654, UR4 ;  /* 0x000006543a047896 */ /* 0x000fd20008000004 */
[----:B------:R-:W-:Y:S01]  /*6b30*/  SYNCS.ARRIVE.TRANS64.RED.A1T0 RZ, [UR4], RZ ;  /* 0x000000ffffff79a7 */ /* 0x000fe20008100404 */
[----:B------:R-:W-:Y:S05]  /*6b40*/  @P1 BRA `(.L_x_10162) ;  /* 0xffffffd400ac1947 */ /* 0x000fea000383ffff */
.L_x_10151:
[----:B------:R-:W0:Y:S01]  /*6b50*/  SHFL.BFLY PT, R4, R23, 0x2, 0x1f ;  /* 0x0c401f0017047f89 */ /* 0x000e2200000e0000 */
[----:B------:R-:W-:Y:S01]  /*6b60*/  IMAD.MOV.U32 R7, RZ, RZ, RZ ;  /* 0x000000ffff077224 */ /* 0x000fe200078e00ff */
[----:B------:R-:W-:Y:S01]  /*6b70*/  R2UR UR4, R219 ;  /* 0x00000000db0472ca */ /* 0x000fe200000e0000 */
[----:B------:R-:W-:Y:S01]  /*6b80*/  UIADD3 UR38, UR38, 0x1, URZ ;  /* 0x0000000126267890 */ /* 0x000fe2000fffe03f */
[----:B------:R-:W1:Y:S01]  /*6b90*/  SHFL.BFLY PT, R5, R22, 0x2, 0x1f ;  /* 0x0c401f0016057f89 */ /* 0x000e6200000e0000 */
[----:B------:R-:W-:Y:S01]  /*6ba0*/  IMAD.MOV.U32 R8, RZ, RZ, -0x800000 ;  /* 0xff800000ff087424 */ /* 0x000fe200078e00ff */
[----:B------:R2:W-:Y:S06]  /*6bb0*/  BAR.ARV R0, 0x100 ;  /* 0x000400000000751d */ /* 0x0005ec0000002000 */
[----:B------:R-:W-:-:S02]  /*6bc0*/  UISETP.NE.AND UP0, UPT, UR38, 0x2, UPT ;  /* 0x000000022600788c */ /* 0x000fc4000bf05270 */
[----:B------:R-:W-:Y:S06]  /*6bd0*/  BAR.ARV 0x8, 0x180 ;  /* 0x0206000000007b1d */ /* 0x000fec0000002000 */
[----:B------:R-:W-:Y:S01]  /*6be0*/  UIADD3 UR4, UR4, 0x1, URZ ;  /* 0x0000000104047890 */ /* 0x000fe2000fffe03f */
[----:B--2---:R-:W-:Y:S02]  /*6bf0*/  IMAD.MOV.U32 R0, RZ, RZ, -0x800000 ;  /* 0xff800000ff007424 */ /* 0x004fe400078e00ff */
[----:B0-----:R-:W-:Y:S01]  /*6c00*/  FADD.FTZ R4, R4, R23 ;  /* 0x0000001704047221 */ /* 0x001fe20000010000 */
[----:B------:R-:W-:Y:S01]  /*6c10*/  PLOP3.LUT P0, PT, PT, PT, PT, 0x8, 0x0 ;  /* 0x000000000000781c */ /* 0x000fe20003f0e170 */
[----:B------:R-:W-:Y:S01]  /*6c20*/  USEL UR38, UR38, URZ, UP0 ;  /* 0x0000003f26267287 */ /* 0x000fe20008000000 */
[----:B-1----:R-:W-:-:S02]  /*6c30*/  FADD.FTZ R6, R5, R22 ;  /* 0x0000001605067221 */ /* 0x002fc40000010000 */
[----:B------:R-:W0:Y:S01]  /*6c40*/  SHFL.BFLY PT, R3, R4, 0x1, 0x1f ;  /* 0x0c201f0004037f89 */ /* 0x000e2200000e0000 */
[----:B------:R-:W-:Y:S01]  /*6c50*/  MOV R219, UR4 ;  /* 0x0000000400db7c02 */ /* 0x000fe20008000f00 */
[----:B------:R-:W-:Y:S02]  /*6c60*/  USEL UR4, URZ, 0x1, UP0 ;  /* 0x000000013f047887 */ /* 0x000fe40008000000 */
[----:B------:R-:W1:Y:S02]  /*6c70*/  SHFL.BFLY PT, R5, R6, 0x1, 0x1f ;  /* 0x0c201f0006057f89 */ /* 0x000e6400000e0000 */
[----:B------:R-:W-:Y:S01]  /*6c80*/  ULOP3.LUT UR39, UR39, UR4, URZ, 0x3c, !UPT ;  /* 0x0000000427277292 */ /* 0x000fe2000f8e3c3f */
[----:B0-----:R-:W-:Y:S01]  /*6c90*/  FADD.FTZ R9, R4, R3 ;  /* 0x0000000304097221 */ /* 0x001fe20000010000 */
[----:B------:R-:W-:Y:S02]  /*6ca0*/  IMAD.MOV.U32 R3, RZ, RZ, RZ ;  /* 0x000000ffff037224 */ /* 0x000fe400078e00ff */
[----:B-1----:R-:W-:-:S02]  /*6cb0*/  FADD.FTZ R5, R6, R5 ;  /* 0x0000000506057221 */ /* 0x002fc40000010000 */
[----:B------:R-:W-:-:S03]  /*6cc0*/  FSETP.NE.FTZ.AND P1, PT, R9, RZ, PT ;  /* 0x000000ff0900720b */ /* 0x000fc60003f35000 */
[----:B------:R-:W-:-:S10]  /*6cd0*/  FSETP.NE.FTZ.AND P2, PT, R5, RZ, PT ;  /* 0x000000ff0500720b */ /* 0x000fd40003f55000 */
[----:B------:R-:W0:Y:S01]  /*6ce0*/  @P1 MUFU.RCP R7, R9 ;  /* 0x0000000900071308 */ /* 0x000e220000001000 */
[C---:B------:R-:W-:Y:S02]  /*6cf0*/  @P1 FMUL.FTZ R4, R202.reuse, 0.69314718246459960938 ;  /* 0x3f317218ca041820 */ /* 0x040fe40000410000 */
[----:B------:R-:W-:-:S05]  /*6d00*/  @P2 FMUL.FTZ R202, R202, 0.69314718246459960938 ;  /* 0x3f317218caca2820 */ /* 0x000fca0000410000 */
[----:B------:R-:W-:Y:S08]  /*6d10*/  @P1 MUFU.LG2 R6, R9 ;  /* 0x0000000900061308 */ /* 0x000ff00000000c00 */
[----:B------:R-:W1:Y:S01]  /*6d20*/  @P2 MUFU.RCP R3, R5 ;  /* 0x0000000500032308 */ /* 0x000e620000001000 */
        /* <DEDUP_REMOVED lines=65> */
[----:B------:R0:W1:Y:S01]  /*7140*/  @P2 MUFU.LG2 R7, R5 ;  /* 0x0000000500072308 */ /* 0x0000620000000c00 */
        /* <DEDUP_REMOVED lines=66> */
[----:B------:R-:W-:-:S07]  /*7570*/  @P2 FFMA.FTZ R0, R202, R156, R7 ;  /* 0x0000009cca002223 */ /* 0x000fce0000010007 */
.L_x_10137:
[----:B0-----:R-:W0:Y:S01]  /*7580*/  S2R R4, SR_CgaCtaId ;  /* 0x0000000000047919 */ /* 0x001e220000008800 */
        /* <DEDUP_REMOVED lines=46> */
[C---:B------:R-:W-:Y:S01]  /*7870*/  LOP3.LUT R11, R102.reuse, 0x380, RZ, 0xc0, !PT ;  /* 0x00000380660b7812 */ /* 0x040fe200078ec0ff */
[--C-:B------:R-:W-:Y:S01]  /*7880*/  IMAD.X R31, RZ, RZ, R103.reuse, P5 ;  /* 0x000000ffff1f7224 */ /* 0x100fe200028e0667 */
[----:B------:R-:W-:Y:S01]  /*7890*/  LOP3.LUT R14, R171, 0x380, RZ, 0xc0, !PT ;  /* 0x00000380ab0e7812 */ /* 0x000fe200078ec0ff */
[----:B------:R-:W-:Y:S01]  /*78a0*/  IMAD.X R21, RZ, RZ, R103, P3 ;  /* 0x000000ffff157224 */ /* 0x000fe200018e0667 */
[----:B------:R-:W-:-:S02]  /*78b0*/  IADD3 R179, P6, R102, 0x4020, RZ ;  /* 0x0000402066b37810 */ /* 0x000fc40007fde0ff */
[C---:B------:R-:W-:Y:S02]  /*78c0*/  IADD3 R183, P2, R102.reuse, 0x4060, RZ ;  /* 0x0000406066b77810 */ /* 0x040fe40007f5e0ff */
[----:B------:R-:W-:Y:S01]  /*78d0*/  LOP3.LUT R16, R173, 0x380, RZ, 0xc0, !PT ;  /* 0x00000380ad107812 */ /* 0x000fe200078ec0ff */
[--C-:B------:R-:W-:Y:S01]  /*78e0*/  IMAD.X R23, RZ, RZ, R103.reuse, P6 ;  /* 0x000000ffff177224 */ /* 0x100fe200030e0667 */
[C---:B------:R-:W-:Y:S01]  /*78f0*/  IADD3 R185, P1, R102.reuse, 0x8000, RZ ;  /* 0x0000800066b97810 */ /* 0x040fe20007f3e0ff */
[----:B------:R-:W-:Y:S01]  /*7900*/  IMAD.X R39, RZ, RZ, R103, P2 ;  /* 0x000000ffff277224 */ /* 0x000fe200010e0667 */
[----:B------:R-:W-:Y:S02]  /*7910*/  LOP3.LUT R18, R175, 0x380, RZ, 0xc0, !PT ;  /* 0x00000380af127812 */ /* 0x000fe400078ec0ff */
[----:B------:R-:W-:Y:S02]  /*7920*/  LOP3.LUT R20, R177, 0x380, RZ, 0xc0, !PT ;  /* 0x00000380b1147812 */ /* 0x000fe400078ec0ff */
[----:B------:R-:W-:-:S02]  /*7930*/  IADD3 R6, P5, R102, 0xc020, RZ ;  /* 0x0000c02066067810 */ /* 0x000fc40007fbe0ff */
[----:B------:R-:W-:Y:S02]  /*7940*/  SHF.R.U64 R11, R11, 0x3, RZ ;  /* 0x000000030b0b7819 */ /* 0x000fe400000012ff */
[----:B------:R-:W-:Y:S01]  /*7950*/  SHF.R.U64 R14, R14, 0x3, RZ ;  /* 0x000000030e0e7819 */ /* 0x000fe200000012ff */
[--C-:B------:R-:W-:Y:S01]  /*7960*/  IMAD.X R99, RZ, RZ, R103.reuse, P5 ;  /* 0x000000ffff637224 */ /* 0x100fe200028e0667 */
[----:B------:R-:W-:Y:S02]  /*7970*/  IADD3 R54, P0, R102, 0x8020, RZ ;  /* 0x0000802066367810 */ /* 0x000fe40007f1e0ff */
[----:B------:R-:W-:Y:S02]  /*7980*/  SHF.R.U64 R16, R16, 0x3, RZ ;  /* 0x0000000310107819 */ /* 0x000fe400000012ff */
[----:B------:R-:W-:Y:S01]  /*7990*/  LOP3.LUT R22, R179, 0x380, RZ, 0xc0, !PT ;  /* 0x00000380b3167812 */ /* 0x000fe200078ec0ff */
[----:B------:R-:W-:Y:S01]  /*79a0*/  IMAD.X R55, RZ, RZ, R103, P0 ;  /* 0x000000ffff377224 */ /* 0x000fe200000e0667 */
[----:B------:R-:W-:-:S02]  /*79b0*/  IADD3 R62, P4, R102, 0x8040, RZ ;  /* 0x00008040663e7810 */ /* 0x000fc40007f9e0ff */
[----:B------:R-:W-:Y:S02]  /*79c0*/  IADD3.X R47, RZ, R103, RZ, P1, !PT ;  /* 0x00000067ff2f7210 */ /* 0x000fe40000ffe4ff */
[----:B------:R-:W-:Y:S01]  /*79d0*/  SHF.R.U64 R18, R18, 0x3, RZ ;  /* 0x0000000312127819 */ /* 0x000fe200000012ff */
[--C-:B------:R-:W-:Y:S01]  /*79e0*/  IMAD.X R63, RZ, RZ, R103.reuse, P4 ;  /* 0x000000ffff3f7224 */ /* 0x100fe200020e0667 */
        /* <DEDUP_REMOVED lines=12> */
[----:B------:R-:W-:Y:S02]  /*7ab0*/  LOP3.LUT R14, R14, R171, RZ, 0x3c, !PT ;  /* 0x000000ab0e0e7212 */ /* 0x000fe400078e3cff */
[----:B------:R-:W-:Y:S02]  /*7ac0*/  LOP3.LUT R46, R185, 0x380, RZ, 0xc0, !PT ;  /* 0x00000380b92e7812 */ /* 0x000fe400078ec0ff */
[----:B------:R-:W-:Y:S02]  /*7ad0*/  LOP3.LUT R12, R6, 0x380, RZ, 0xc0, !PT ;  /* 0x00000380060c7812 */ /* 0x000fe400078ec0ff */
[----:B------:R-:W-:-:S02]  /*7ae0*/  LOP3.LUT R16, R16, R173, RZ, 0x3c, !PT ;  /* 0x000000ad10107212 */ /* 0x000fc400078e3cff */
[----:B------:R-:W-:Y:S02]  /*7af0*/  SHF.R.U64 R22, R22, 0x3, RZ ;  /* 0x0000000316167819 */ /* 0x000fe400000012ff */
[----:B------:R-:W-:Y:S02]  /*7b00*/  LOP3.LUT R171, R54, 0x380, RZ, 0xc0, !PT ;  /* 0x0000038036ab7812 */ /* 0x000fe400078ec0ff */
[----:B------:R-:W-:Y:S02]  /*7b10*/  LOP3.LUT R18, R18, R175, RZ, 0x3c, !PT ;  /* 0x000000af12127212 */ /* 0x000fe400078e3cff */
[----:B------:R-:W-:Y:S02]  /*7b20*/  SHF.R.U64 R30, R30, 0x3, RZ ;  /* 0x000000031e1e7819 */ /* 0x000fe400000012ff */
[----:B------:R-:W-:Y:S02]  /*7b30*/  LOP3.LUT R173, R62, 0x380, RZ, 0xc0, !PT ;  /* 0x000003803ead7812 */ /* 0x000fe400078ec0ff */
[----:B------:R-:W-:-:S02]  /*7b40*/  LOP3.LUT R20, R20, R177, RZ, 0x3c, !PT ;  /* 0x000000b114147212 */ /* 0x000fc400078e3cff */
[----:B------:R-:W-:Y:S02]  /*7b50*/  SHF.R.U64 R38, R38, 0x3, RZ ;  /* 0x0000000326267819 */ /* 0x000fe400000012ff */
[----:B------:R-:W-:Y:S02]  /*7b60*/  LOP3.LUT R175, R70, 0x380, RZ, 0xc0, !PT ;  /* 0x0000038046af7812 */ /* 0x000fe400078ec0ff */
[----:B------:R-:W-:Y:S02]  /*7b70*/  LOP3.LUT R98, R157, 0x380, RZ, 0xc0, !PT ;  /* 0x000003809d627812 */ /* 0x000fe400078ec0ff */
[----:B------:R-:W-:Y:S02]  /*7b80*/  SHF.R.U64 R46, R46, 0x3, RZ ;  /* 0x000000032e2e7819 */ /* 0x000fe400000012ff */
[----:B------:R-:W-:Y:S02]  /*7b90*/  LOP3.LUT R177, R94, 0x380, RZ, 0xc0, !PT ;  /* 0x000003805eb17812 */ /* 0x000fe400078ec0ff */
[----:B------:R-:W-:Y:S01]  /*7ba0*/  MOV R102, R102 ;  /* 0x0000006600667202 */ /* 0x000fe20000000f00 */
[----:B------:R-:W-:Y:S01]  /*7bb0*/  BAR.SYNC.DEFER_BLOCKING 0x1, 0x100 ;  /* 0x0044000000007b1d */ /* 0x000fe20000010000 */
[----:B------:R-:W-:-:S02]  /*7bc0*/  SHF.R.U64 R29, R12, 0x3, RZ ;  /* 0x000000030c1d7819 */ /* 0x000fc400000012ff */
[----:B------:R-:W-:Y:S02]  /*7bd0*/  LOP3.LUT R22, R22, R179, RZ, 0x3c, !PT ;  /* 0x000000b316167212 */ /* 0x000fe400078e3cff */
[----:B------:R-:W-:Y:S02]  /*7be0*/  SHF.R.U64 R171, R171, 0x3, RZ ;  /* 0x00000003abab7819 */ /* 0x000fe400000012ff */
[----:B------:R-:W-:Y:S02]  /*7bf0*/  MOV R15, R14 ;  /* 0x0000000e000f7202 */ /* 0x000fe40000000f00 */
[----:B------:R-:W-:Y:S02]  /*7c00*/  LOP3.LUT R30, R30, R181, RZ, 0x3c, !PT ;  /* 0x000000b51e1e7212 */ /* 0x000fe400078e3cff */
[----:B------:R-:W-:Y:S02]  /*7c10*/  SHF.R.U64 R173, R173, 0x3, RZ ;  /* 0x00000003adad7819 */ /* 0x000fe400000012ff */
[----:B------:R-:W-:-:S02]  /*7c20*/  MOV R16, R16 ;  /* 0x0000001000107202 */ /* 0x000fc40000000f00 */
[----:B------:R-:W-:Y:S02]  /*7c30*/  LOP3.LUT R38, R38, R183, RZ, 0x3c, !PT ;  /* 0x000000b726267212 */ /* 0x000fe400078e3cff */
[----:B------:R-:W-:Y:S02]  /*7c40*/  SHF.R.U64 R175, R175, 0x3, RZ ;  /* 0x00000003afaf7819 */ /* 0x000fe400000012ff */
[----:B------:R-:W-:Y:S02]  /*7c50*/  LOP3.LUT R103, R156, 0x380, RZ, 0xc0, !PT ;  /* 0x000003809c677812 */ /* 0x000fe400078ec0ff */
[----:B------:R-:W-:Y:S02]  /*7c60*/  SHF.R.U64 R12, R98, 0x3, RZ ;  /* 0x00000003620c7819 */ /* 0x000fe400000012ff */
[----:B------:R-:W-:Y:S01]  /*7c70*/  MOV R18, R18 ;  /* 0x0000001200127202 */ /* 0x000fe20000000f00 */
[----:B------:R-:W-:Y:S01]  /*7c80*/  STSM.16.M88.4 [R102], R24 ;  /* 0x0000001866007844 */ /* 0x000fe20000000200 */
[----:B------:R-:W-:-:S02]  /*7c90*/  LOP3.LUT R46, R46, R185, RZ, 0x3c, !PT ;  /* 0x000000b92e2e7212 */ /* 0x000fc400078e3cff */
[----:B------:R-:W-:Y:S01]  /*7ca0*/  SHF.R.U64 R177, R177, 0x3, RZ ;  /* 0x00000003b1b17819 */ /* 0x000fe200000012ff */
[----:B------:R-:W-:Y:S01]  /*7cb0*/  STSM.16.M88.4 [R15], R32 ;  /* 0x000000200f007844 */ /* 0x000fe20000000200 */
[----:B------:R-:W-:Y:S02]  /*7cc0*/  LOP3.LUT R98, R29, R6, RZ, 0x3c, !PT ;  /* 0x000000061d627212 */ /* 0x000fe400078e3cff */
[----:B------:R-:W-:Y:S01]  /*7cd0*/  MOV R20, R20 ;  /* 0x0000001400147202 */ /* 0x000fe20000000f00 */
[----:B------:R-:W-:Y:S01]  /*7ce0*/  STSM.16.M88.4 [R16], R40 ;  /* 0x0000002810007844 */ /* 0x000fe20000000200 */
[----:B------:R-:W-:Y:S02]  /*7cf0*/  F2FP.BF16.F32.PACK_AB R59, R154, R59 ;  /* 0x0000003b9a3b723e */ /* 0x000fe400000010ff */
[----:B------:R-:W-:Y:S01]  /*7d00*/  F2FP.BF16.F32.PACK_AB R65, R153, R66 ;  /* 0x000000429941723e */ /* 0x000fe200000010ff */
[----:B------:R-:W-:Y:S01]  /*7d10*/  STSM.16.M88.4 [R18], R48 ;  /* 0x0000003012007844 */ /* 0x000fe20000000200 */
[----:B------:R-:W-:-:S02]  /*7d20*/  F2FP.BF16.F32.PACK_AB R72, R73, R72 ;  /* 0x000000484948723e */ /* 0x000fc400000010ff */
[----:B------:R-:W-:Y:S01]  /*7d30*/  LOP3.LUT R54, R171, R54, RZ, 0x3c, !PT ;  /* 0x00000036ab367212 */ /* 0x000fe200078e3cff */
[----:B------:R-:W-:Y:S01]  /*7d40*/  STSM.16.M88.4 [R20], R56 ;  /* 0x0000003814007844 */ /* 0x000fe20000000200 */
[----:B------:R-:W-:Y:S02]  /*7d50*/  MOV R22, R22 ;  /* 0x0000001600167202 */ /* 0x000fe40000000f00 */
[----:B------:R-:W-:Y:S02]  /*7d60*/  F2FP.BF16.F32.PACK_AB R66, R69, R68 ;  /* 0x000000444542723e */ /* 0x000fe400000010ff */
[----:B------:R-:W-:Y:S02]  /*7d70*/  F2FP.BF16.F32.PACK_AB R67, R152, R67 ;  /* 0x000000439843723e */ /* 0x000fe400000010ff */
[----:B------:R-:W-:Y:S02]  /*7d80*/  F2FP.BF16.F32.PACK_AB R73, R9, R74 ;  /* 0x0000004a0949723e */ /* 0x000fe400000010ff */
[----:B------:R-:W-:Y:S01]  /*7d90*/  F2FP.BF16.F32.PACK_AB R80, R81, R80 ;  /* 0x000000505150723e */ /* 0x000fe200000010ff */
[----:B------:R-:W-:Y:S01]  /*7da0*/  STSM.16.M88.4 [R22], R64 ;  /* 0x0000004016007844 */ /* 0x000fe20000000200 */
[----:B------:R-:W-:-:S02]  /*7db0*/  LOP3.LUT R62, R173, R62, RZ, 0x3c, !PT ;  /* 0x0000003ead3e7212 */ /* 0x000fc400078e3cff */
[----:B------:R-:W-:Y:S02]  /*7dc0*/  MOV R30, R30 ;  /* 0x0000001e001e7202 */ /* 0x000fe40000000f00 */
[----:B------:R-:W-:Y:S02]  /*7dd0*/  F2FP.BF16.F32.PACK_AB R74, R77, R76 ;  /* 0x0000004c4d4a723e */ /* 0x000fe400000010ff */
[----:B------:R-:W-:Y:S02]  /*7de0*/  F2FP.BF16.F32.PACK_AB R75, R75, R78 ;  /* 0x0000004e4b4b723e */ /* 0x000fe400000010ff */
[----:B------:R-:W-:Y:S02]  /*7df0*/  F2FP.BF16.F32.PACK_AB R81, R83, R82 ;  /* 0x000000525351723e */ /* 0x000fe400000010ff */
[----:B------:R-:W-:Y:S01]  /*7e00*/  LOP3.LUT R70, R175, R70, RZ, 0x3c, !PT ;  /* 0x00000046af467212 */ /* 0x000fe200078e3cff */
[----:B------:R0:W-:Y:S01]  /*7e10*/  STSM.16.M88.4 [R30], R72 ;  /* 0x000000481e007844 */ /* 0x0001e20000000200 */
[----:B------:R-:W-:-:S02]  /*7e20*/  SHF.R.U64 R103, R103, 0x3, RZ ;  /* 0x0000000367677819 */ /* 0x000fc400000012ff */
[----:B------:R-:W-:Y:S02]  /*7e30*/  MOV R38, R38 ;  /* 0x0000002600267202 */ /* 0x000fe40000000f00 */
[----:B------:R-:W-:Y:S02]  /*7e40*/  F2FP.BF16.F32.PACK_AB R82, R85, R84 ;  /* 0x000000545552723e */ /* 0x000fe400000010ff */
[----:B------:R-:W-:Y:S02]  /*7e50*/  F2FP.BF16.F32.PACK_AB R83, R87, R86 ;  /* 0x000000565753723e */ /* 0x000fe400000010ff */
[----:B------:R-:W-:Y:S02]  /*7e60*/  LOP3.LUT R94, R177, R94, RZ, 0x3c, !PT ;  /* 0x0000005eb15e7212 */ /* 0x000fe400078e3cff */
[----:B------:R-:W-:Y:S01]  /*7e70*/  MOV R46, R46 ;  /* 0x0000002e002e7202 */ /* 0x000fe20000000f00 */
[----:B------:R1:W-:Y:S01]  /*7e80*/  STSM.16.M88.4 [R38], R80 ;  /* 0x0000005026007844 */ /* 0x0003e20000000200 */
[----:B------:R-:W-:-:S02]  /*7e90*/  MOV R6, R98 ;  /* 0x0000006200067202 */ /* 0x000fc40000000f00 */
        /* <DEDUP_REMOVED lines=9> */
[----:B------:R-:W-:Y:S01]  /*7f30*/  R2UR UR4, R218 ;  /* 0x00000000da0472ca */ /* 0x000fe200000e0000 */
[----:B------:R-:W-:Y:S01]  /*7f40*/  ULDC UR7, c[0x0][0xb88] ;  /* 0x0002e20000077ab9 */ /* 0x000fe20000000800 */
[----:B------:R-:W-:Y:S01]  /*7f50*/  F2FP.BF16.F32.PACK_AB R77, R91, R90 ;  /* 0x0000005a5b4d723e */ /* 0x000fe200000010ff */
[----:B0-----:R-:W0:Y:S01]  /*7f60*/  LDC R72, c[0x0][0xce8] ;  /* 0x00033a00ff487b82 */ /* 0x001e220000000800 */
[----:B------:R-:W-:-:S02]  /*7f70*/  F2FP.BF16.F32.PACK_AB R78, R93, R92 ;  /* 0x0000005c5d4e723e */ /* 0x000fc400000010ff */
[----:B------:R-:W-:Y:S02]  /*7f80*/  MOV R54, R54 ;  /* 0x0000003600367202 */ /* 0x000fe40000000f00 */
[----:B------:R-:W-:Y:S01]  /*7f90*/  F2FP.BF16.F32.PACK_AB R97, R167, R166 ;  /* 0x000000a6a761723e */ /* 0x000fe200000010ff */
[----:B------:R1:W-:Y:S01]  /*7fa0*/  STSM.16.M88.4 [R46], R76 ;  /* 0x0000004c2e007844 */ /* 0x0003e20000000200 */
[----:B------:R-:W-:Y:S02]  /*7fb0*/  F2FP.BF16.F32.PACK_AB R98, R101, R100 ;  /* 0x000000646562723e */ /* 0x000fe400000010ff */
[----:B------:R-:W-:Y:S02]  /*7fc0*/  F2FP.BF16.F32.PACK_AB R99, R169, R168 ;  /* 0x000000a8a963723e */ /* 0x000fe400000010ff */
[----:B------:R-:W-:Y:S02]  /*7fd0*/  F2FP.BF16.F32.PACK_AB R105, R107, R106 ;  /* 0x0000006a6b69723e */ /* 0x000fe400000010ff */
[----:B------:R-:W-:Y:S01]  /*7fe0*/  LOP3.LUT R10, R12, R157, RZ, 0x3c, !PT ;  /* 0x0000009d0c0a7212 */ /* 0x000fe200078e3cff */
[----:B------:R1:W-:Y:S01]  /*7ff0*/  STSM.16.M88.4 [R54], R96 ;  /* 0x0000006036007844 */ /* 0x0003e20000000200 */
[----:B------:R-:W-:-:S02]  /*8000*/  MOV R62, R62 ;  /* 0x0000003e003e7202 */ /* 0x000fc40000000f00 */
[----:B------:R-:W-:Y:S02]  /*8010*/  F2FP.BF16.F32.PACK_AB R106, R109, R108 ;  /* 0x0000006c6d6a723e */ /* 0x000fe400000010ff */
[----:B------:R-:W-:Y:S02]  /*8020*/  F2FP.BF16.F32.PACK_AB R107, R111, R110 ;  /* 0x0000006e6f6b723e */ /* 0x000fe400000010ff */
[----:B------:R-:W-:Y:S02]  /*8030*/  F2FP.BF16.F32.PACK_AB R113, R115, R114 ;  /* 0x000000727371723e */ /* 0x000fe400000010ff */
[----:B------:R-:W-:Y:S01]  /*8040*/  LOP3.LUT R12, R103, R156, RZ, 0x3c, !PT ;  /* 0x0000009c670c7212 */ /* 0x000fe200078e3cff */
[----:B------:R1:W-:Y:S01]  /*8050*/  STSM.16.M88.4 [R62], R104 ;  /* 0x000000683e007844 */ /* 0x0003e20000000200 */
[----:B------:R-:W-:Y:S02]  /*8060*/  MOV R70, R70 ;  /* 0x0000004600467202 */ /* 0x000fe40000000f00 */
[----:B------:R-:W-:-:S02]  /*8070*/  F2FP.BF16.F32.PACK_AB R114, R117, R116 ;  /* 0x000000747572723e */ /* 0x000fc400000010ff */
[----:B------:R-:W-:Y:S02]  /*8080*/  F2FP.BF16.F32.PACK_AB R115, R119, R118 ;  /* 0x000000767773723e */ /* 0x000fe400000010ff */
[----:B------:R-:W-:Y:S02]  /*8090*/  F2FP.BF16.F32.PACK_AB R121, R123, R122 ;  /* 0x0000007a7b79723e */ /* 0x000fe400000010ff */
[----:B------:R-:W-:Y:S01]  /*80a0*/  MOV R94, R94 ;  /* 0x0000005e005e7202 */ /* 0x000fe20000000f00 */
        /* <DEDUP_REMOVED lines=8> */
[----:B------:R-:W-:Y:S01]  /*8130*/  MOV R14, R10 ;  /* 0x0000000a000e7202 */ /* 0x000fe20000000f00 */
[----:B------:R1:W-:Y:S01]  /*8140*/  STSM.16.M88.4 [R6], R128 ;  /* 0x0000008006007844 */ /* 0x0003e20000000200 */
[----:B------:R-:W-:Y:S01]  /*8150*/  F2FP.BF16.F32.PACK_AB R138, R141, R140 ;  /* 0x0000008c8d8a723e */ /* 0x000fe200000010ff */
[----:B------:R-:W-:Y:S01]  /*8160*/  IMAD.U32 R10, RZ, RZ, UR8 ;  /* 0x00000008ff0a7e24 */ /* 0x000fe2000f8e00ff */
[----:B------:R-:W-:-:S02]  /*8170*/  F2FP.BF16.F32.PACK_AB R139, R143, R142 ;  /* 0x0000008e8f8b723e */ /* 0x000fc400000010ff */
[----:B------:R-:W-:Y:S02]  /*8180*/  F2FP.BF16.F32.PACK_AB R145, R147, R146 ;  /* 0x000000929391723e */ /* 0x000fe400000010ff */
[----:B------:R-:W-:Y:S01]  /*8190*/  MOV R12, R12 ;  /* 0x0000000c000c7202 */ /* 0x000fe20000000f00 */
[----:B------:R1:W-:Y:S01]  /*81a0*/  STSM.16.M88.4 [R14], R136 ;  /* 0x000000880e007844 */ /* 0x0003e20000000200 */
[----:B------:R-:W-:Y:S02]  /*81b0*/  F2FP.BF16.F32.PACK_AB R146, R149, R148 ;  /* 0x000000949592723e */ /* 0x000fe400000010ff */
[----:B------:R-:W-:Y:S02]  /*81c0*/  F2FP.BF16.F32.PACK_AB R147, R3, R150 ;  /* 0x000000960393723e */ /* 0x000fe400000010ff */
[----:B------:R-:W-:Y:S02]  /*81d0*/  PLOP3.LUT P0, PT, PT, PT, UP0, 0x80, 0x0 ;  /* 0x000000000000781c */ /* 0x000fe40003f0f008 */
[----:B------:R-:W-:Y:S01]  /*81e0*/  MOV R11, UR9 ;  /* 0x00000009000b7c02 */ /* 0x000fe20008000f00 */
[----:B------:R1:W-:Y:S01]  /*81f0*/  STSM.16.M88.4 [R12], R144 ;  /* 0x000000900c007844 */ /* 0x0003e20000000200 */
[----:B------:R-:W-:Y:S01]  /*8200*/  ULDC.64 UR8, c[0x0][0xd08] ;  /* 0x0003420000087ab9 */ /* 0x000fe20000000a00 */
[----:B------:R-:W-:Y:S01]  /*8210*/  R2UR UR10, R215 ;  /* 0x00000000d70a72ca */ /* 0x000fe200000e0000 */
[----:B------:R-:W-:Y:S07]  /*8220*/  BAR.SYNC.DEFER_BLOCKING 0x1, 0x100 ;  /* 0x0044000000007b1d */ /* 0x000fee0000010000 */
[----:B------:R-:W2:Y:S01]  /*8230*/  @P0 LDG.E R3, desc[UR36][R10.64] ;  /* 0x000000240a030981 */ /* 0x000ea2000c1e1900 */
[----:B------:R-:W-:Y:S01]  /*8240*/  UISETP.NE.U32.AND UP1, UPT, UR8, URZ, UPT ;  /* 0x0000003f0800728c */ /* 0x000fe2000bf25070 */
[----:B0-----:R-:W-:-:S03]  /*8250*/  ISETP.NE.AND P1, PT, R72, 0x1, PT ;  /* 0x000000014800780c */ /* 0x001fc60003f25270 */
[----:B------:R-:W-:Y:S01]  /*8260*/  IMAD.U32 R15, RZ, RZ, UR10 ;  /* 0x0000000aff0f7e24 */ /* 0x000fe2000f8e00ff */
[----:B------:R-:W-:-:S06]  /*8270*/  UISETP.NE.AND.EX UP1, UPT, UR9, URZ, UPT, UP1 ;  /* 0x0000003f0900728c */ /* 0x000fcc000bf25310 */
[----:B------:R-:W-:-:S03]  /*8280*/  PLOP3.LUT P2, PT, PT, PT, UP1, 0x80, 0x0 ;  /* 0x000000000000781c */ /* 0x000fc60003f4f018 */
[----:B------:R-:W0:Y:S02]  /*8290*/  @P1 LDC R9, c[0x0][0xcec] ;  /* 0x00033b00ff091b82 */ /* 0x000e240000000800 */
[----:B------:R-:W-:-:S04]  /*82a0*/  @UP1 ULEA UR8, UP2, UR61, UR8, 0x2 ;  /* 0x000000083d081291 */ /* 0x000fc8000f84103f */
[----:B------:R-:W-:Y:S02]  /*82b0*/  @UP1 ULEA.HI.X UR9, UR61, UR9, UR4, 0x2, UP2 ;  /* 0x000000093d091291 */ /* 0x000fe400090f1404 */
[----:B------:R-:W-:Y:S01]  /*82c0*/  IMAD.U32 R16, RZ, RZ, UR8 ;  /* 0x00000008ff107e24 */ /* 0x000fe2000f8e00ff */
[----:B------:R-:W-:Y:S01]  /*82d0*/  UMOV UR4, URZ ;  /* 0x0000003f00047c82 */ /* 0x000fe20008000000 */
[----:B------:R-:W3:Y:S02]  /*82e0*/  @P1 LDC R13, c[0x0][0xcf0] ;  /* 0x00033c00ff0d1b82 */ /* 0x000ee40000000800 */
[----:B------:R-:W-:Y:S01]  /*82f0*/  IMAD.U32 R17, RZ, RZ, UR9 ;  /* 0x00000009ff117e24 */ /* 0x000fe2000f8e00ff */
[----:B--2---:R-:W-:Y:S01]  /*8300*/  @P0 R2UR UR4, R3 ;  /* 0x00000000030402ca */ /* 0x004fe200000e0000 */
[----:B------:R-:W-:-:S06]  /*8310*/  IMAD.U32 R3, RZ, RZ, UR7 ;  /* 0x00000007ff037e24 */ /* 0x000fcc000f8e00ff */
[----:B------:R1:W5:Y:S01]  /*8320*/  @P2 LDG.E R3, desc[UR36][R16.64] ;  /* 0x0000002410032981 */ /* 0x000362000c1e1900 */
[----:B0--3--:R-:W-:Y:S07]  /*8330*/  @P2 BRA `(.L_x_10165) ;  /* 0x0000000000102947 */ /* 0x009fee0003800000 */
[----:B------:R-:W-:Y:S05]  /*8340*/  @!P0 BRA `(.L_x_10165) ;  /* 0x00000000000c8947 */ /* 0x000fea0003800000 */
[----:B-1----:R-:W2:Y:S04]  /*8350*/  LDG.E R6, desc[UR36][R10.64] ;  /* 0x000000240a067981 */ /* 0x002ea8000c1e1900 */
[----:B-----5:R-:W2:Y:S02]  /*8360*/  LDG.E R3, desc[UR36][R10.64+0x4] ;  /* 0x000004240a037981 */ /* 0x020ea4000c1e1900 */
[----:B--2---:R-:W-:-:S07]  /*8370*/  IMAD.IADD R3, R3, 0x1, -R6 ;  /* 0x0000000103037824 */ /* 0x004fce00078e0a06 */
.L_x_10165:
[----:B------:R-:W-:Y:S01]  /*8380*/  R2UR UR17, R216 ;  /* 0x00000000d81172ca */ /* 0x000fe200000e0000 */
[----:B------:R-:W-:Y:S01]  /*8390*/  ULDC.64 UR12, c[0x0][0xc90] ;  /* 0x00032400000c7ab9 */ /* 0x000fe20000000a00 */
[----:B------:R-:W-:Y:S01]  /*83a0*/  R2UR UR15, R218 ;  /* 0x00000000da0f72ca */ /* 0x000fe200000e0000 */
[----:B------:R-:W-:Y:S01]  /*83b0*/  USHF.R.S32.HI UR11, URZ, 0x1f, UR4 ;  /* 0x0000001f3f0b7899 */ /* 0x000fe20008011404 */
[----:B-1----:R-:W-:Y:S01]  /*83c0*/  IMAD R12, R15, 0x80, R224 ;  /* 0x000000800f0c7824 */ /* 0x002fe200078e02e0 */
[----:B------:R-:W-:Y:S01]  /*83d0*/  UMOV UR10, UR4 ;  /* 0x00000004000a7c82 */ /* 0x000fe20008000000 */
[----:B------:R-:W-:Y:S01]  /*83e0*/  USEL UR61, UR61, URZ, !UP0 ;  /* 0x0000003f3d3d7287 */ /* 0x000fe2000c000000 */
[----:B------:R-:W-:Y:S01]  /*83f0*/  R2UR UR16, R215 ;  /* 0x00000000d71072ca */ /* 0x000fe200000e0000 */
[----:B------:R-:W-:Y:S01]  /*8400*/  @P1 IMAD.HI.U32 R6, R12, R9, RZ ;  /* 0x000000090c061227 */ /* 0x000fe200078e00ff */
[----:B------:R-:W0:Y:S03]  /*8410*/  @P1 LDC R73, c[0x0][0xcf0] ;  /* 0x00033c00ff491b82 */ /* 0x000e260000000800 */
[----:B------:R-:W-:Y:S01]  /*8420*/  IMAD.MOV.U32 R10, RZ, RZ, R12 ;  /* 0x000000ffff0a7224 */ /* 0x000fe200078e000c */
[----:B------:R-:W-:Y:S01]  /*8430*/  USHF.R.S32.HI UR14, URZ, 0x1f, UR17 ;  /* 0x0000001f3f0e7899 */ /* 0x000fe20008011411 */
[----:B------:R-:W-:Y:S01]  /*8440*/  @P1 SHF.R.U32.HI R10, RZ, R13, R6 ;  /* 0x0000000dff0a1219 */ /* 0x000fe20000011606 */
[----:B------:R-:W-:Y:S01]  /*8450*/  UIMAD.WIDE.U32 UR8, UR17, UR12, UR10 ;  /* 0x0000000c110872a5 */ /* 0x000fe2000f8e000a */
[----:B------:R-:W-:Y:S01]  /*8460*/  IMAD R9, R217, 0x40, R2 ;  /* 0x00000040d9097824 */ /* 0x000fe200078e0202 */
[----:B------:R-:W-:Y:S01]  /*8470*/  UIMAD UR7, UR14, UR12, URZ ;  /* 0x0000000c0e0772a4 */ /* 0x000fe2000f8e023f */
[----:B------:R-:W-:Y:S01]  /*8480*/  IADD3 R11, -R10, RZ, RZ ;  /* 0x000000ff0a0b7210 */ /* 0x000fe20007ffe1ff */
[----:B------:R-:W-:Y:S01]  /*8490*/  USEL UR15, UR15, URZ, !UP0 ;  /* 0x0000003f0f0f7287 */ /* 0x000fe2000c000000 */
[----:B------:R-:W-:Y:S01]  /*84a0*/  IMAD.WIDE R4, R9, 0x2, R4 ;  /* 0x0000000209047825 */ /* 0x000fe200078e0204 */
[----:B------:R-:W-:Y:S01]  /*84b0*/  UIMAD UR7, UR17, UR13, UR7 ;  /* 0x0000000d110772a4 */ /* 0x000fe2000f8e0207 */
[----:B------:R-:W-:-:S02]  /*84c0*/  SHF.R.S32.HI R6, RZ, 0x1f, R10 ;  /* 0x0000001fff067819 */ /* 0x000fc4000001140a */
[----:B------:R-:W-:Y:S01]  /*84d0*/  ULDC.64 UR12, c[0x0][0xc98] ;  /* 0x00032600000c7ab9 */ /* 0x000fe20000000a00 */
[----:B------:R-:W-:Y:S01]  /*84e0*/  UIADD3 UR9, UR9, UR7, URZ ;  /* 0x0000000709097290 */ /* 0x000fe2000fffe03f */
[----:B------:R-:W-:Y:S01]  /*84f0*/  IMAD R9, R72, R11, R12 ;  /* 0x0000000b48097224 */ /* 0x000fe200078e020c */
[----:B------:R-:W-:Y:S01]  /*8500*/  UIMAD UR7, UR15, UR12, URZ ;  /* 0x0000000c0f0772a4 */ /* 0x000fe2000f8e023f */
[C---:B------:R-:W-:Y:S01]  /*8510*/  IADD3 R33, P2, R4.reuse, 0x5000, RZ ;  /* 0x0000500004217810 */ /* 0x040fe20007f5e0ff */
[----:B------:R-:W-:Y:S01]  /*8520*/  UIMAD.WIDE.U32 UR8, UR61, UR12, UR8 ;  /* 0x0000000c3d0872a5 */ /* 0x000fe2000f8e0008 */
[C---:B------:R-:W-:Y:S01]  /*8530*/  IADD3 R17, P5, R4.reuse, 0x1000, RZ ;  /* 0x0000100004117810 */ /* 0x040fe20007fbe0ff */
[----:B------:R-:W-:Y:S01]  /*8540*/  UIMAD UR7, UR61, UR13, UR7 ;  /* 0x0000000d3d0772a4 */ /* 0x000fe2000f8e0207 */
[C---:B------:R-:W-:Y:S01]  /*8550*/  IADD3 R21, P4, R4.reuse, 0x2000, RZ ;  /* 0x0000200004157810 */ /* 0x040fe20007f9e0ff */
[----:B-----5:R-:W-:Y:S01]  /*8560*/  IMAD R79, R3, R72, RZ ;  /* 0x00000048034f7224 */ /* 0x020fe200078e02ff */
[----:B------:R-:W-:Y:S01]  /*8570*/  IADD3 R29, P3, R4, 0x4000, RZ ;  /* 0x00004000041d7810 */ /* 0x000fe20007f7e0ff */
[----:B------:R-:W-:Y:S01]  /*8580*/  ULDC.64 UR12, c[0x0][0xba0] ;  /* 0x0002e800000c7ab9 */ /* 0x000fe20000000a00 */
[----:B------:R-:W-:Y:S01]  /*8590*/  IADD3 R10, P0, R10, UR8, RZ ;  /* 0x000000080a0a7c10 */ /* 0x000fe2000ff1e0ff */
[----:B------:R-:W-:Y:S01]  /*85a0*/  IMAD.U32 R11, RZ, RZ, UR7 ;  /* 0x00000007ff0b7e24 */ /* 0x000fe2000f8e00ff */
[----:B------:R-:W-:-:S02]  /*85b0*/  LOP3.LUT R32, R33, 0x380, RZ, 0xc0, !PT ;  /* 0x0000038021207812 */ /* 0x000fc400078ec0ff */
[----:B------:R-:W-:Y:S02]  /*85c0*/  LOP3.LUT R16, R17, 0x380, RZ, 0xc0, !PT ;  /* 0x0000038011107812 */ /* 0x000fe400078ec0ff */
[----:B------:R-:W-:Y:S01]  /*85d0*/  IADD3.X R11, R6, UR9, R11, P0, !PT ;  /* 0x00000009060b7c10 */ /* 0x000fe200087fe40b */
[----:B------:R-:W-:Y:S01]  /*85e0*/  ULDC.64 UR8, c[0x0][0xc88] ;  /* 0x0003220000087ab9 */ /* 0x000fe20000000a00 */
[----:B------:R-:W-:Y:S02]  /*85f0*/  SHF.R.S32.HI R6, RZ, 0x1f, R9 ;  /* 0x0000001fff067819 */ /* 0x000fe40000011409 */
[----:B------:R-:W-:Y:S01]  /*8600*/  IADD3 R25, P0, R4, 0x3000, RZ ;  /* 0x0000300004197810 */ /* 0x000fe20007f1e0ff */
[----:B------:R-:W-:Y:S01]  /*8610*/  IMAD.WIDE.U32 R10, R9, UR8, R10 ;  /* 0x00000008090a7c25 */ /* 0x000fe2000f8e000a */
[----:B------:R-:W-:Y:S02]  /*8620*/  LOP3.LUT R20, R21, 0x380, RZ, 0xc0, !PT ;  /* 0x0000038015147812 */ /* 0x000fe400078ec0ff */
[----:B------:R-:W-:Y:S01]  /*8630*/  LOP3.LUT R24, R25, 0x380, RZ, 0xc0, !PT ;  /* 0x0000038019187812 */ /* 0x000fe200078ec0ff */
[----:B------:R-:W-:Y:S01]  /*8640*/  IMAD R6, R6, UR8, RZ ;  /* 0x0000000806067c24 */ /* 0x000fe2000f8e02ff */
[----:B------:R-:W-:-:S02]  /*8650*/  LOP3.LUT R28, R29, 0x380, RZ, 0xc0, !PT ;  /* 0x000003801d1c7812 */ /* 0x000fc400078ec0ff */
[----:B------:R-:W-:Y:S01]  /*8660*/  SHF.R.U64 R24, R24, 0x3, RZ ;  /* 0x0000000318187819 */ /* 0x000fe200000012ff */
[----:B------:R-:W-:Y:S01]  /*8670*/  IMAD R13, R9, UR9, R6 ;  /* 0x00000009090d7c24 */ /* 0x000fe2000f8e0206 */
[----:B------:R-:W-:Y:S01]  /*8680*/  ULDC.64 UR8, c[0x0][0xc50] ;  /* 0x0003140000087ab9 */ /* 0x000fe20000000a00 */
[----:B------:R-:W-:Y:S02]  /*8690*/  SHF.R.U64 R32, R32, 0x3, RZ ;  /* 0x0000000320207819 */ /* 0x000fe400000012ff */
[----:B------:R-:W-:Y:S01]  /*86a0*/  IMAD.IADD R9, R11, 0x1, R13 ;  /* 0x000000010b097824 */ /* 0x000fe200078e020d */
[----:B------:R-:W-:Y:S02]  /*86b0*/  LEA R13, P6, R10, UR8, 0x2 ;  /* 0x000000080a0d7c11 */ /* 0x000fe4000f8c10ff */
[----:B------:R-:W-:Y:S01]  /*86c0*/  LOP3.LUT R24, R24, R25, RZ, 0x3c, !PT ;  /* 0x0000001918187212 */ /* 0x000fe200078e3cff */
[----:B------:R-:W-:Y:S01]  /*86d0*/  IMAD.X R25, RZ, RZ, R5, P0 ;  /* 0x000000ffff197224 */ /* 0x000fe200000e0605 */
[----:B------:R-:W-:Y:S01]  /*86e0*/  SHF.R.U64 R16, R16, 0x3, RZ ;  /* 0x0000000310107819 */ /* 0x000fe200000012ff */
[----:B------:R-:W-:Y:S01]  /*86f0*/  SHFL.IDX PT, R46, R13, RZ, 0x1c1f ;  /* 0x001c1fff0d2e7589 */ /* 0x000fe200000e0000 */
[----:B------:R-:W-:-:S02]  /*8700*/  SHF.R.U64 R20, R20, 0x3, RZ ;  /* 0x0000000314147819 */ /* 0x000fc400000012ff */
[----:B------:R-:W-:Y:S01]  /*8710*/  SHF.R.U64 R28, R28, 0x3, RZ ;  /* 0x000000031c1c7819 */ /* 0x000fe200000012ff */
[----:B------:R-:W-:Y:S01]  /*8720*/  SHFL.IDX PT, R50, R13, 0x1, 0x1c1f ;  /* 0x003c1f000d327f89 */ /* 0x000fe200000e0000 */
[----:B------:R-:W-:Y:S02]  /*8730*/  IADD3 R11, P0, R4, 0x9000, RZ ;  /* 0x00009000040b7810 */ /* 0x000fe40007f1e0ff */
[----:B------:R-:W-:Y:S01]  /*8740*/  LEA.HI.X R14, R10, UR9, R9, 0x2, P6 ;  /* 0x000000090a0e7c11 */ /* 0x000fe2000b0f1409 */
[----:B------:R-:W-:Y:S01]  /*8750*/  IMAD.U32 R9, RZ, RZ, UR16 ;  /* 0x00000010ff097e24 */ /* 0x000fe2000f8e00ff */
        /* <DEDUP_REMOVED lines=8> */
[----:B------:R-:W-:Y:S01]  /*87e0*/  LOP3.LUT R10, R11, 0x380, RZ, 0xc0, !PT ;  /* 0x000003800b0a7812 */ /* 0x000fe200078ec0ff */
[----:B------:R-:W1:Y:S01]  /*87f0*/  SHFL.IDX PT, R47, R14, RZ, 0x1c1f ;  /* 0x001c1fff0e2f7589 */ /* 0x000e6200000e0000 */
[C---:B------:R-:W-:Y:S01]  /*8800*/  IADD3 R49, P2, R4.reuse, 0xb000, RZ ;  /* 0x0000b00004317810 */ /* 0x040fe20007f5e0ff */
[----:B------:R-:W-:Y:S01]  /*8810*/  IMAD R18, R9, 0x80, R222 ;  /* 0x0000008009127824 */ /* 0x000fe200078e02de */
[C---:B------:R-:W-:Y:S01]  /*8820*/  IADD3 R37, P6, R4.reuse, 0x6000, RZ ;  /* 0x0000600004257810 */ /* 0x040fe20007fde0ff */
[----:B------:R-:W2:Y:S01]  /*8830*/  SHFL.IDX PT, R51, R14, 0x1, 0x1c1f ;  /* 0x003c1f000e337f89 */ /* 0x000ea200000e0000 */
[----:B------:R-:W-:Y:S01]  /*8840*/  IADD3 R41, P5, R4, 0x7000, RZ ;  /* 0x0000700004297810 */ /* 0x000fe20007fbe0ff */
[----:B------:R-:W-:Y:S01]  /*8850*/  VIADD R6, R18, 0x8 ;  /* 0x0000000812067836 */ /* 0x000fe20000000000 */
[----:B------:R-:W-:-:S02]  /*8860*/  IADD3 R61, P4, R4, 0x8000, RZ ;  /* 0x00008000043d7810 */ /* 0x000fc40007f9e0ff */
[----:B------:R-:W-:Y:S02]  /*8870*/  IADD3 R45, P3, R4, 0xa000, RZ ;  /* 0x0000a000042d7810 */ /* 0x000fe40007f7e0ff */
[----:B------:R-:W-:Y:S02]  /*8880*/  SHF.R.U64 R10, R10, 0x3, RZ ;  /* 0x000000030a0a7819 */ /* 0x000fe400000012ff */
[----:B------:R-:W-:Y:S02]  /*8890*/  LOP3.LUT R48, R49, 0x380, RZ, 0xc0, !PT ;  /* 0x0000038031307812 */ /* 0x000fe400078ec0ff */
[----:B------:R-:W-:Y:S02]  /*88a0*/  LOP3.LUT R36, R37, 0x380, RZ, 0xc0, !PT ;  /* 0x0000038025247812 */ /* 0x000fe400078ec0ff */
[----:B------:R-:W-:Y:S02]  /*88b0*/  LOP3.LUT R40, R41, 0x380, RZ, 0xc0, !PT ;  /* 0x0000038029287812 */ /* 0x000fe400078ec0ff */
[----:B------:R-:W-:-:S02]  /*88c0*/  LOP3.LUT R60, R61, 0x380, RZ, 0xc0, !PT ;  /* 0x000003803d3c7812 */ /* 0x000fc400078ec0ff */
[----:B------:R-:W-:Y:S02]  /*88d0*/  LOP3.LUT R44, R45, 0x380, RZ, 0xc0, !PT ;  /* 0x000003802d2c7812 */ /* 0x000fe400078ec0ff */
[----:B------:R-:W-:Y:S01]  /*88e0*/  LOP3.LUT R10, R10, R11, RZ, 0x3c, !PT ;  /* 0x0000000b0a0a7212 */ /* 0x000fe200078e3cff */
[----:B------:R-:W-:Y:S01]  /*88f0*/  IMAD.X R11, RZ, RZ, R5, P0 ;  /* 0x000000ffff0b7224 */ /* 0x000fe200000e0605 */
[----:B------:R-:W-:Y:S02]  /*8900*/  SHF.R.U64 R48, R48, 0x3, RZ ;  /* 0x0000000330307819 */ /* 0x000fe400000012ff */
[----:B------:R-:W-:Y:S02]  /*8910*/  SHF.R.U64 R36, R36, 0x3, RZ ;  /* 0x0000000324247819 */ /* 0x000fe400000012ff */
[----:B------:R-:W-:Y:S02]  /*8920*/  SHF.R.U64 R40, R40, 0x3, RZ ;  /* 0x0000000328287819 */ /* 0x000fe400000012ff */
[----:B------:R-:W-:-:S02]  /*8930*/  SHF.R.U64 R60, R60, 0x3, RZ ;  /* 0x000000033c3c7819 */ /* 0x000fc400000012ff */
[----:B------:R-:W-:Y:S02]  /*8940*/  SHF.R.U64 R44, R44, 0x3, RZ ;  /* 0x000000032c2c7819 */ /* 0x000fe400000012ff */
[----:B------:R-:W-:Y:S02]  /*8950*/  LOP3.LUT P0, RZ, R220, 0x3, RZ, 0xc0, !PT ;  /* 0x00000003dcff7812 */ /* 0x000fe4000780c0ff */
        /* <DEDUP_REMOVED lines=9> */
[----:B------:R-:W-:-:S02]  /*89f0*/  ISETP.GE.OR P2, PT, R18, R79, P0 ;  /* 0x0000004f1200720c */ /* 0x000fc40000746670 */
[----:B------:R-:W-:Y:S02]  /*8a00*/  IADD3.X R41, RZ, R5, RZ, P5, !PT ;  /* 0x00000005ff297210 */ /* 0x000fe40002ffe4ff */
[----:B------:R-:W-:Y:S02]  /*8a10*/  ISETP.GE.OR P0, PT, R6, R79, P0 ;  /* 0x0000004f0600720c */ /* 0x000fe40000706670 */
[C---:B------:R-:W-:Y:S02]  /*8a20*/  IADD3 R69, P6, R4.reuse, 0xc000, RZ ;  /* 0x0000c00004457810 */ /* 0x040fe40007fde0ff */
[C---:B------:R-:W-:Y:S02]  /*8a30*/  IADD3 R65, P5, R4.reuse, 0xd000, RZ ;  /* 0x0000d00004417810 */ /* 0x040fe40007fbe0ff */
[C---:B------:R-:W-:Y:S02]  /*8a40*/  IADD3 R53, P4, R4.reuse, 0xe000, RZ ;  /* 0x0000e00004357810 */ /* 0x040fe40007f9e0ff */
[C---:B------:R-:W-:Y:S01]  /*8a50*/  LOP3.LUT R9, R4.reuse, 0x380, RZ, 0xc0, !PT ;  /* 0x0000038004097812 */ /* 0x040fe200078ec0ff */
[----:B-1----:R-:W-:Y:S01]  /*8a60*/  @!P2 ST.E desc[UR36][R46.64], R8 ;  /* 0x000000082e00a985 */ /* 0x002fe2000c101924 */
[----:B------:R-:W-:-:S02]  /*8a70*/  IADD3 R12, P3, R4, 0xf000, RZ ;  /* 0x0000f000040c7810 */ /* 0x000fc40007f7e0ff */
[----:B------:R-:W-:Y:S01]  /*8a80*/  LOP3.LUT R68, R69, 0x380, RZ, 0xc0, !PT ;  /* 0x0000038045447812 */ /* 0x000fe200078ec0ff */
[----:B--2---:R1:W-:Y:S01]  /*8a90*/  @!P0 ST.E desc[UR36][R50.64], R0 ;  /* 0x0000000032008985 */ /* 0x0043e2000c101924 */
[----:B------:R-:W-:Y:S01]  /*8aa0*/  LOP3.LUT R64, R65, 0x380, RZ, 0xc0, !PT ;  /* 0x0000038041407812 */ /* 0x000fe200078ec0ff */
[----:B------:R-:W-:Y:S01]  /*8ab0*/  IMAD.X R57, RZ, RZ, R5, P3 ;  /* 0x000000ffff397224 */ /* 0x000fe200018e0605 */
[----:B------:R-:W-:Y:S01]  /*8ac0*/  LOP3.LUT R52, R53, 0x380, RZ, 0xc0, !PT ;  /* 0x0000038035347812 */ /* 0x000fe200078ec0ff */
[----:B------:R-:W-:Y:S01]  /*8ad0*/  UIMAD UR7, UR11, UR12, URZ ;  /* 0x0000000c0b0772a4 */ /* 0x000fe2000f8e023f */
[----:B------:R-:W-:Y:S01]  /*8ae0*/  SHF.R.U64 R9, R9, 0x3, RZ ;  /* 0x0000000309097819 */ /* 0x000fe200000012ff */
[----:B------:R-:W-:Y:S01]  /*8af0*/  UIMAD.WIDE.U32 UR8, UR4, UR12, URZ ;  /* 0x0000000c040872a5 */ /* 0x000fe2000f8e003f */
[----:B------:R-:W-:Y:S01]  /*8b00*/  LOP3.LUT R3, R12, 0x380, RZ, 0xc0, !PT ;  /* 0x000003800c037812 */ /* 0x000fe200078ec0ff */
[----:B------:R-:W-:Y:S01]  /*8b10*/  ULDC.64 UR10, c[0x0][0xbe8] ;  /* 0x0002fa00000a7ab9 */ /* 0x000fe20000000a00 */
[----:B------:R-:W-:Y:S01]  /*8b20*/  SHF.R.U64 R68, R68, 0x3, RZ ;  /* 0x0000000344447819 */ /* 0x000fe200000012ff */
[----:B------:R-:W5:Y:S01]  /*8b30*/  LD.E.128 R16, desc[UR36][R16.64] ;  /* 0x0000002410107980 */ /* 0x000f62000c101d00 */
[----:B------:R-:W-:-:S02]  /*8b40*/  SHF.R.U64 R64, R64, 0x3, RZ ;  /* 0x0000000340407819 */ /* 0x000fc400000012ff */
[----:B------:R-:W-:Y:S01]  /*8b50*/  SHF.R.U64 R52, R52, 0x3, RZ ;  /* 0x0000000334347819 */ /* 0x000fe200000012ff */
[----:B-1----:R-:W-:Y:S01]  /*8b60*/  IMAD R0, R214, 0x20, R217 ;  /* 0x00000020d6007824 */ /* 0x002fe200078e02d9 */
[----:B------:R-:W-:Y:S01]  /*8b70*/  LOP3.LUT R4, R9, R4, RZ, 0x3c, !PT ;  /* 0x0000000409047212 */ /* 0x000fe200078e3cff */
[----:B------:R-:W5:Y:S01]  /*8b80*/  LD.E.128 R20, desc[UR36][R20.64] ;  /* 0x0000002414147980 */ /* 0x000f62000c101d00 */
[----:B------:R-:W-:Y:S02]  /*8b90*/  SHF.R.U64 R3, R3, 0x3, RZ ;  /* 0x0000000303037819 */ /* 0x000fe400000012ff */
[----:B------:R-:W-:Y:S01]  /*8ba0*/  LOP3.LUT R68, R68, R69, RZ, 0x3c, !PT ;  /* 0x0000004544447212 */ /* 0x000fe200078e3cff */
[--C-:B------:R-:W-:Y:S01]  /*8bb0*/  IMAD.X R69, RZ, RZ, R5.reuse, P6 ;  /* 0x000000ffff457224 */ /* 0x100fe200030e0605 */
[----:B------:R-:W-:Y:S01]  /*8bc0*/  LOP3.LUT R64, R64, R65, RZ, 0x3c, !PT ;  /* 0x0000004140407212 */ /* 0x000fe200078e3cff */
[----:B------:R-:W-:Y:S01]  /*8bd0*/  UIMAD UR7, UR4, UR13, UR7 ;  /* 0x0000000d040772a4 */ /* 0x000fe2000f8e0207 */
[----:B------:R-:W-:Y:S01]  /*8be0*/  LOP3.LUT R52, R52, R53, RZ, 0x3c, !PT ;  /* 0x0000003534347212 */ /* 0x000fe200078e3cff */
[----:B------:R-:W-:Y:S01]  /*8bf0*/  IMAD.X R53, RZ, RZ, R5, P4 ;  /* 0x000000ffff357224 */ /* 0x000fe200020e0605 */
[----:B------:R-:W-:Y:S01]  /*8c00*/  LOP3.LUT R56, R3, R12, RZ, 0x3c, !PT ;  /* 0x0000000c03387212 */ /* 0x000fe200078e3cff */
[----:B------:R-:W5:Y:S01]  /*8c10*/  LD.E.128 R24, desc[UR36][R24.64] ;  /* 0x0000002418187980 */ /* 0x000f62000c101d00 */
[----:B------:R-:W-:-:S03]  /*8c20*/  IADD3.X R65, RZ, R5, RZ, P5, !PT ;  /* 0x00000005ff417210 */ /* 0x000fc60002ffe4ff */
[----:B------:R1:W5:Y:S01]  /*8c30*/  LD.E.128 R12, desc[UR36][R4.64] ;  /* 0x00000024040c7980 */ /* 0x000362000c101d00 */
[----:B------:R-:W-:Y:S01]  /*8c40*/  UIADD3 UR9, UR9, UR7, URZ ;  /* 0x0000000709097290 */ /* 0x000fe2000fffe03f */
[----:B------:R-:W-:Y:S01]  /*8c50*/  IMAD.U32 R3, RZ, RZ, UR16 ;  /* 0x00000010ff037e24 */ /* 0x000fe2000f8e00ff */
[----:B------:R-:W-:Y:S01]  /*8c60*/  UIMAD UR4, UR14, UR10, URZ ;  /* 0x0000000a0e0472a4 */ /* 0x000fe2000f8e023f */
[----:B------:R-:W5:Y:S04]  /*8c70*/  LD.E.128 R28, desc[UR36][R28.64] ;  /* 0x000000241c1c7980 */ /* 0x000f68000c101d00 */
[----:B------:R-:W5:Y:S01]  /*8c80*/  LD.E.128 R32, desc[UR36][R32.64] ;  /* 0x0000002420207980 */ /* 0x000f62000c101d00 */
[----:B-1----:R-:W1:Y:S01]  /*8c90*/  @P1 LDC R5, c[0x0][0xcec] ;  /* 0x00033b00ff051b82 */ /* 0x002e620000000800 */
[----:B------:R-:W-:Y:S01]  /*8ca0*/  UIMAD UR4, UR17, UR11, UR4 ;  /* 0x0000000b110472a4 */ /* 0x000fe2000f8e0204 */
[----:B------:R-:W-:Y:S01]  /*8cb0*/  IMAD R6, R3, 0x80, R0 ;  /* 0x0000008003067824 */ /* 0x000fe200078e0200 */
[----:B------:R-:W-:Y:S01]  /*8cc0*/  UIMAD.WIDE.U32 UR8, UR17, UR10, UR8 ;  /* 0x0000000a110872a5 */ /* 0x000fe2000f8e0008 */
[----:B------:R-:W5:Y:S02]  /*8cd0*/  LD.E.128 R36, desc[UR36][R36.64] ;  /* 0x0000002424247980 */ /* 0x000f64000c101d00 */
        /* <DEDUP_REMOVED lines=8> */
[----:B------:R-:W5:Y:S04]  /*8d60*/  LD.E.128 R8, desc[UR36][R10.64] ;  /* 0x000000240a087980 */ /* 0x000f68000c101d00 */
[----:B------:R-:W5:Y:S01]  /*8d70*/  LD.E.128 R44, desc[UR36][R44.64] ;  /* 0x000000242c2c7980 */ /* 0x000f62000c101d00 */
[----:B-1----:R-:W-:Y:S01]  /*8d80*/  @P1 IMAD.HI.U32 R0, R6, R5, RZ ;  /* 0x0000000506001227 */ /* 0x002fe200078e00ff */
[----:B------:R-:W-:Y:S02]  /*8d90*/  UIADD3 UR4, UR9, UR4, URZ ;  /* 0x0000000409047290 */ /* 0x000fe4000fffe03f */
[----:B------:R-:W5:Y:S02]  /*8da0*/  LD.E.128 R48, desc[UR36][R48.64] ;  /* 0x0000002430307980 */ /* 0x000f64000c101d00 */
[----:B0-----:R-:W-:Y:S01]  /*8db0*/  @P1 SHF.R.U32.HI R3, RZ, R73, R0 ;  /* 0x00000049ff031219 */ /* 0x001fe20000011600 */
[----:B------:R-:W-:Y:S01]  /*8dc0*/  IMAD.U32 R4, RZ, RZ, UR8 ;  /* 0x00000008ff047e24 */ /* 0x000fe2000f8e00ff */
[----:B------:R-:W5:Y:S02]  /*8dd0*/  LD.E.128 R68, desc[UR36][R68.64] ;  /* 0x0000002444447980 */ /* 0x000f64000c101d00 */
[--C-:B------:R-:W-:Y:S01]  /*8de0*/  SHF.R.S32.HI R0, RZ, 0x1f, R3.reuse ;  /* 0x0000001fff007819 */ /* 0x100fe20000011403 */
[----:B------:R-:W-:Y:S01]  /*8df0*/  IMAD.MOV R73, RZ, RZ, -R3 ;  /* 0x000000ffff497224 */ /* 0x000fe200078e0a03 */
[----:B------:R-:W5:Y:S01]  /*8e00*/  LD.E.128 R64, desc[UR36][R64.64] ;  /* 0x0000002440407980 */ /* 0x000f62000c101d00 */
[----:B------:R-:W-:Y:S01]  /*8e10*/  IMAD.U32 R5, RZ, RZ, UR9 ;  /* 0x00000009ff057e24 */ /* 0x000fe2000f8e00ff */
[----:B------:R-:W-:Y:S01]  /*8e20*/  ULDC.64 UR8, c[0x0][0xbe0] ;  /* 0x0002f80000087ab9 */ /* 0x000fe20000000a00 */
[----:B------:R-:W-:Y:S01]  /*8e30*/  IMAD R73, R72, R73, R6 ;  /* 0x0000004948497224 */ /* 0x000fe200078e0206 */
[----:B------:R-:W-:Y:S01]  /*8e40*/  MOV R5, UR4 ;  /* 0x0000000400057c02 */ /* 0x000fe20008000f00 */
[----:B------:R-:W-:Y:S01]  /*8e50*/  IMAD R0, R0, UR8, RZ ;  /* 0x0000000800007c24 */ /* 0x000fe2000f8e02ff */
[----:B------:R-:W5:Y:S03]  /*8e60*/  LD.E.128 R52, desc[UR36][R52.64] ;  /* 0x0000002434347980 */ /* 0x000f66000c101d00 */
[C---:B------:R-:W-:Y:S01]  /*8e70*/  IMAD R75, R3.reuse, UR9, R0 ;  /* 0x00000009034b7c24 */ /* 0x040fe2000f8e0200 */
[----:B------:R-:W5:Y:S01]  /*8e80*/  LD.E.128 R56, desc[UR36][R56.64] ;  /* 0x0000002438387980 */ /* 0x000f62000c101d00 */
[----:B------:R-:W-:Y:S01]  /*8e90*/  SHF.R.S32.HI R0, RZ, 0x1f, R73 ;  /* 0x0000001fff007819 */ /* 0x000fe20000011449 */
[----:B------:R-:W-:Y:S01]  /*8ea0*/  IMAD.WIDE.U32 R4, R3, UR8, R4 ;  /* 0x0000000803047c25 */ /* 0x000fe2000f8e0004 */
[----:B------:R-:W-:Y:S01]  /*8eb0*/  ULDC.64 UR8, c[0x0][0xbd8] ;  /* 0x0002f60000087ab9 */ /* 0x000fe20000000a00 */
[----:B------:R-:W-:Y:S01]  /*8ec0*/  @!PT LDS RZ, [RZ] ;  /* 0x00000000fffff984 */ /* 0x000fe20000000800 */
[----:B------:R-:W-:Y:S01]  /*8ed0*/  @!PT LDS RZ, [RZ] ;  /* 0x00000000fffff984 */ /* 0x000fe20000000800 */
[----:B------:R-:W-:Y:S01]  /*8ee0*/  @!PT LDS RZ, [RZ] ;  /* 0x00000000fffff984 */ /* 0x000fe20000000800 */
[----:B------:R-:W-:Y:S01]  /*8ef0*/  @!PT LDS RZ, [RZ] ;  /* 0x00000000fffff984 */ /* 0x000fe20000000800 */
[----:B------:R0:W-:Y:S06]  /*8f00*/  MEMBAR.ALL.CTA ;  /* 0x0000000000007992 */ /* 0x0001ec0000008000 */
[----:B0-----:R-:W0:Y:S01]  /*8f10*/  FENCE.VIEW.ASYNC.S ;  /* 0x00000000000073c6 */ /* 0x001e220000000000 */
[----:B------:R-:W-:-:S02]  /*8f20*/  IMAD.U32 R78, RZ, RZ, UR16 ;  /* 0x00000010ff4e7e24 */ /* 0x000fc4000f8e00ff */
        /* <DEDUP_REMOVED lines=11> */
[-C--:B------:R-:W-:Y:S01]  /*8fe0*/  ISETP.GE.AND P1, PT, R0, R79.reuse, PT ;  /* 0x0000004f0000720c */ /* 0x080fe20003f26270 */
[----:B------:R-:W-:Y:S01]  /*8ff0*/  VIADD R0, R78, 0x40 ;  /* 0x000000404e007836 */ /* 0x000fe20000000000 */
[----:B------:R-:W-:Y:S02]  /*9000*/  LEA.HI.X R3, R4, UR9, R3, 0x1, P3 ;  /* 0x0000000904037c11 */ /* 0x000fe400098f0c03 */
[----:B------:R-:W-:Y:S01]  /*9010*/  PRMT R151, RZ, 0x654, R151 ;  /* 0x00000654ff977816 */ /* 0x000fe20000000097 */
[----:B0-----:R0:W1:Y:S01]  /*9020*/  SHFL.IDX PT, R76, R6, RZ, 0x181f ;  /* 0x00181fff064c7589 */ /* 0x00106200000e0000 */
[----:B------:R-:W-:Y:S01]  /*9030*/  ISETP.GE.AND P0, PT, R0, R79, PT ;  /* 0x0000004f0000720c */ /* 0x000fe20003f06270 */
[----:B------:R-:W-:Y:S01]  /*9040*/  BSSY B1, `(.L_x_10166) ;  /* 0x0000016000017945 */ /* 0x000fe20003800000 */
[----:B------:R0:W-:Y:S01]  /*9050*/  SYNCS.ARRIVE.TRANS64.RED.A1T0 RZ, [R151+URZ], RZ ;  /* 0x000000ff97ff79a7 */ /* 0x0001e2000810043f */
[----:B------:R0:W2:Y:S01]  /*9060*/  SHFL.IDX PT, R0, R3, RZ, 0x181f ;  /* 0x00181fff03007589 */ /* 0x0000a200000e0000 */
[----:B------:R-:W-:Y:S01]  /*9070*/  SHF.R.S32.HI R80, RZ, 0x1f, R2 ;  /* 0x0000001fff507819 */ /* 0x000fe20000011402 */
[----:B------:R-:W-:Y:S08]  /*9080*/  @P2 BRA `(.L_x_10167) ;  /* 0x0000000000442947 */ /* 0x000ff00003800000 */
        /* <DEDUP_REMOVED lines=17> */
.L_x_10167:
[----:B------:R-:W-:Y:S05]  /*91a0*/  BSYNC B1 ;  /* 0x0000000000017941 */ /* 0x000fea0003800000 */
.L_x_10166:
[----:B--2---:R2:W4:Y:S01]  /*91b0*/  SHFL.IDX PT, R0, R3, 0x1, 0x181f ;  /* 0x00381f0003007f89 */ /* 0x00452200000e0000 */
[----:B------:R-:W-:Y:S03]  /*91c0*/  BSSY B1, `(.L_x_10168) ;  /* 0x0000014000017945 */ /* 0x000fe60003800000 */
[----:B---3-5:R2:W3:Y:S01]  /*91d0*/  SHFL.IDX PT, R28, R6, 0x1, 0x181f ;  /* 0x00381f00061c7f89 */ /* 0x0284e200000e0000 */
[----:B------:R-:W-:Y:S05]  /*91e0*/  @P1 BRA `(.L_x_10169) ;  /* 0x0000000000441947 */ /* 0x000fea0003800000 */
[----:B------:R-:W-:Y:S02]  /*91f0*/  ULDC UR4, c[0x0][0xbc8] ;  /* 0x0002f20000047ab9 */ /* 0x000fe40000000800 */
[----:B------:R-:W-:Y:S02]  /*9200*/  ISETP.GE.AND P4, PT, R2, UR4, PT ;  /* 0x0000000402007c0c */ /* 0x000fe4000bf86270 */
[----:B------:R-:W-:Y:S02]  /*9210*/  ISETP.GE.AND P3, PT, R212, UR4, PT ;  /* 0x00000004d4007c0c */ /* 0x000fe4000bf66270 */
[----:B------:R-:W-:Y:S02]  /*9220*/  ISETP.GE.AND P2, PT, R211, UR4, PT ;  /* 0x00000004d3007c0c */ /* 0x000fe4000bf46270 */
[----:B------:R-:W-:-:S07]  /*9230*/  ISETP.GE.AND P1, PT, R213, UR4, PT ;  /* 0x00000004d5007c0c */ /* 0x000fce000bf26270 */
[-C--:B---3--:R-:W-:Y:S02]  /*9240*/  @!P4 LEA R4, P6, R2, R28.reuse, 0x1 ;  /* 0x0000001c0204c211 */ /* 0x088fe400078c08ff */
[----:B------:R-:W-:Y:S02]  /*9250*/  @!P3 LEA R12, P5, R212, R28, 0x1 ;  /* 0x0000001cd40cb211 */ /* 0x000fe400078a08ff */
        /* <DEDUP_REMOVED lines=10> */
.L_x_10169:
[----:B------:R-:W-:Y:S05]  /*9300*/  BSYNC B1 ;  /* 0x0000000000017941 */ /* 0x000fea0003800000 */
.L_x_10168:
        /* <DEDUP_REMOVED lines=10> */
[-C--:B------:R-:W-:Y:S02]  /*93b0*/  @!P2 LEA R8, P5, R212, R12.reuse, 0x1 ;  /* 0x0000000cd408a211 */ /* 0x080fe400078a08ff */
        /* <DEDUP_REMOVED lines=10> */
.L_x_10171:
[----:B------:R-:W-:Y:S05]  /*9460*/  BSYNC B1 ;  /* 0x0000000000017941 */ /* 0x000fea0003800000 */
.L_x_10170:
[----:B0-----:R-:W-:Y:S01]  /*9470*/  IADD3 R0, R78, 0x60, RZ ;  /* 0x000000604e007810 */ /* 0x001fe20007ffe0ff */
[----:B---3--:R0:W3:Y:S03]  /*9480*/  SHFL.IDX PT, R12, R3, 0x3, 0x181f ;  /* 0x00781f00030c7f89 */ /* 0x0080e600000e0000 */
[----:B------:R-:W-:Y:S01]  /*9490*/  ISETP.GE.AND P0, PT, R0, R79, PT ;  /* 0x0000004f0000720c */ /* 0x000fe20003f06270 */
[----:B--2-4-:R-:W2:-:S12]  /*94a0*/  SHFL.IDX PT, R6, R6, 0x3, 0x181f ;  /* 0x00781f0006067f89 */ /* 0x014e9800000e0000 */
[----:B0-----:R-:W-:Y:S05]  /*94b0*/  @P0 BRA `(.L_x_10172) ;  /* 0x0000000c00e40947 */ /* 0x001fea0003800000 */
[----:B------:R-:W-:Y:S02]  /*94c0*/  ULDC UR4, c[0x0][0xbc8] ;  /* 0x0002f20000047ab9 */ /* 0x000fe40000000800 */
[----:B------:R-:W-:Y:S02]  /*94d0*/  ISETP.GE.AND P3, PT, R2, UR4, PT ;  /* 0x0000000402007c0c */ /* 0x000fe4000bf66270 */
[----:B------:R-:W-:Y:S02]  /*94e0*/  ISETP.GE.AND P4, PT, R212, UR4, PT ;  /* 0x00000004d4007c0c */ /* 0x000fe4000bf86270 */
[----:B------:R-:W-:-:S09]  /*94f0*/  ISETP.GE.AND P5, PT, R211, UR4, PT ;  /* 0x00000004d3007c0c */ /* 0x000fd2000bfa6270 */
[-C--:B--2---:R-:W-:Y:S02]  /*9500*/  @!P3 LEA R4, P0, R2, R6.reuse, 0x1 ;  /* 0x000000060204b211 */ /* 0x084fe400078008ff */
[-C--:B------:R-:W-:Y:S02]  /*9510*/  @!P4 LEA R8, P1, R212, R6.reuse, 0x1 ;  /* 0x00000006d408c211 */ /* 0x080fe400078208ff */
[C---:B------:R-:W-:Y:S02]  /*9520*/  @!P5 LEA R10, P2, R211.reuse, R6, 0x1 ;  /* 0x00000006d30ad211 */ /* 0x040fe400078408ff */
        /* <DEDUP_REMOVED lines=12> */
.L_x_10164:
[----:B------:R-:W-:Y:S01]  /*95f0*/  R2UR UR4, R218 ;  /* 0x00000000da0472ca */ /* 0x000fe200000e0000 */
[----:B------:R-:W-:Y:S01]  /*9600*/  ULDC.64 UR10, c[0x0][0xd00] ;  /* 0x00034000000a7ab9 */ /* 0x000fe20000000a00 */
[----:B------:R-:W-:Y:S01]  /*9610*/  USHF.L.U32 UR8, UR61, 0x2, URZ ;  /* 0x000000023d087899 */ /* 0x000fe2000800063f */
[----:B------:R-:W0:Y:S01]  /*9620*/  LDC R13, c[0x0][0xce8] ;  /* 0x00033a00ff0d7b82 */ /* 0x000e220000000800 */
[----:B------:R-:W-:Y:S01]  /*9630*/  UISETP.NE.U32.AND UP0, UPT, UR10, URZ, UPT ;  /* 0x0000003f0a00728c */ /* 0x000fe2000bf05070 */
[----:B------:R-:W-:-:S03]  /*9640*/  R2UR UR12, R216 ;  /* 0x00000000d80c72ca */ /* 0x000fc600000e0000 */
[----:B------:R-:W-:-:S05]  /*9650*/  UISETP.NE.AND.EX UP0, UPT, UR11, URZ, UPT, UP0 ;  /* 0x0000003f0b00728c */ /* 0x000fca000bf05300 */
[----:B------:R-:W-:Y:S01]  /*9660*/  USHF.L.U64.HI UR9, UR61, 0x2, UR4 ;  /* 0x000000023d097899 */ /* 0x000fe20008010204 */
[----:B------:R-:W-:Y:S01]  /*9670*/  PLOP3.LUT P2, PT, PT, PT, UP0, 0x80, 0x0 ;  /* 0x000000000000781c */ /* 0x000fe20003f4f008 */
[----:B------:R-:W-:-:S04]  /*9680*/  UIADD3 UR4, UP1, UR8, UR10, URZ ;  /* 0x0000000a08047290 */ /* 0x000fc8000ff3e03f */
[----:B------:R-:W-:Y:S02]  /*9690*/  UIADD3.X UR7, UR9, UR11, URZ, UP1, !UPT ;  /* 0x0000000b09077290 */ /* 0x000fe40008ffe43f */
[----:B------:R-:W-:Y:S01]  /*96a0*/  IMAD.U32 R4, RZ, RZ, UR4 ;  /* 0x00000004ff047e24 */ /* 0x000fe2000f8e00ff */
[----:B------:R-:W-:Y:S02]  /*96b0*/  ULDC.64 UR10, c[0x0][0xd08] ;  /* 0x00034200000a7ab9 */ /* 0x000fe40000000a00 */
[----:B------:R-:W-:Y:S01]  /*96c0*/  UISETP.NE.U32.AND UP1, UPT, UR10, URZ, UPT ;  /* 0x0000003f0a00728c */ /* 0x000fe2000bf25070 */
[----:B------:R-:W-:-:S03]  /*96d0*/  IMAD.U32 R5, RZ, RZ, UR7 ;  /* 0x00000007ff057e24 */ /* 0x000fc6000f8e00ff */
[----:B------:R-:W-:Y:S02]  /*96e0*/  UISETP.NE.AND.EX UP1, UPT, UR11, URZ, UPT, UP1 ;  /* 0x0000003f0b00728c */ /* 0x000fe4000bf25310 */
[----:B------:R-:W2:Y:S01]  /*96f0*/  @P2 LDG.E R3, desc[UR36][R4.64] ;  /* 0x0000002404032981 */ /* 0x000ea2000c1e1900 */
[----:B------:R-:W-:Y:S02]  /*9700*/  ULDC UR4, c[0x0][0xb88] ;  /* 0x0002e20000047ab9 */ /* 0x000fe40000000800 */
[----:B------:R-:W-:Y:S01]  /*9710*/  IMAD.U32 R0, RZ, RZ, UR4 ;  /* 0x00000004ff007e24 */ /* 0x000fe2000f8e00ff */
[----:B------:R-:W-:-:S05]  /*9720*/  PLOP3.LUT P3, PT, PT, PT, UP1, 0x80, 0x0 ;  /* 0x000000000000781c */ /* 0x000fca0003f6f018 */
        /* <DEDUP_REMOVED lines=8> */
[----:B------:R-:W0:Y:S10]  /*97b0*/  S2R R6, SR_TID.X ;  /* 0x0000000000067919 */ /* 0x000e340000002100 */
[----:B------:R-:W3:Y:S01]  /*97c0*/  @P0 LDC R11, c[0x0][0xcec] ;  /* 0x00033b00ff0b0b82 */ /* 0x000ee20000000800 */
[----:B0-----:R-:W-:-:S05]  /*97d0*/  VIADD R6, R6, 0xffffff80 ;  /* 0xffffff8006067836 */ /* 0x001fca0000000000 */
[----:B------:R-:W-:Y:S02]  /*97e0*/  ISETP.GE.AND P1, PT, R6, 0x80, PT ;  /* 0x000000800600780c */ /* 0x000fe40003f26270 */
[----:B--2---:R-:W-:-:S13]  /*97f0*/  @P2 R2UR UR4, R3 ;  /* 0x00000000030422ca */ /* 0x004fda00000e0000 */
[----:B------:R-:W-:Y:S01]  /*9800*/  USHF.R.S32.HI UR10, URZ, 0x1f, UR4 ;  /* 0x0000001f3f0a7899 */ /* 0x000fe20008011404 */
[----:B-1-3--:R-:W-:Y:S11]  /*9810*/  @P3 BRA `(.L_x_10173) ;  /* 0x0000000000103947 */ /* 0x00aff60003800000 */
[----:B------:R-:W-:Y:S05]  /*9820*/  @!P2 BRA `(.L_x_10173) ;  /* 0x00000000000ca947 */ /* 0x000fea0003800000 */
[----:B------:R-:W2:Y:S04]  /*9830*/  LDG.E R3, desc[UR36][R4.64] ;  /* 0x0000002404037981 */ /* 0x000ea8000c1e1900 */
[----:B-----5:R-:W2:Y:S02]  /*9840*/  LDG.E R0, desc[UR36][R4.64+0x4] ;  /* 0x0000042404007981 */ /* 0x020ea4000c1e1900 */
[----:B--2---:R-:W-:-:S07]  /*9850*/  IMAD.IADD R0, R0, 0x1, -R3 ;  /* 0x0000000100007824 */ /* 0x004fce00078e0a03 */
.L_x_10173:
[----:B------:R-:W-:Y:S01]  /*9860*/  R2UR UR7, R218 ;  /* 0x00000000da0772ca */ /* 0x000fe200000e0000 */
[----:B------:R-:W-:Y:S01]  /*9870*/  USEL UR61, UR61, URZ, !UP0 ;  /* 0x0000003f3d3d7287 */ /* 0x000fe2000c000000 */
[----:B------:R-:W-:Y:S11]  /*9880*/  BSSY B1, `(.L_x_10174) ;  /* 0x000002f000017945 */ /* 0x000ff60003800000 */
[----:B------:R-:W-:Y:S01]  /*9890*/  USEL UR12, UR7, URZ, !UP0 ;  /* 0x0000003f070c7287 */ /* 0x000fe2000c000000 */
[----:B------:R-:W-:Y:S11]  /*98a0*/  @P1 BRA `(.L_x_10175) ;  /* 0x0000000000b01947 */ /* 0x000ff60003800000 */
[----:B------:R-:W0:Y:S01]  /*98b0*/  S2R R4, SR_TID.X ;  /* 0x0000000000047919 */ /* 0x000e220000002100 */
[----:B------:R-:W1:Y:S01]  /*98c0*/  LDC R6, c[0x0][0xce8] ;  /* 0x00033a00ff067b82 */ /* 0x000e620000000800 */
[----:B------:R-:W-:-:S13]  /*98d0*/  R2UR UR7, R215 ;  /* 0x00000000d70772ca */ /* 0x000fda00000e0000 */
[----:B------:R-:W-:-:S05]  /*98e0*/  IMAD.U32 R3, RZ, RZ, UR7 ;  /* 0x00000007ff037e24 */ /* 0x000fca000f8e00ff */
[----:B0-----:R-:W-:Y:S01]  /*98f0*/  LEA R3, R3, R4, 0x7 ;  /* 0x0000000403037211 */ /* 0x001fe200078e38ff */
[----:B-1---5:R-:W-:-:S04]  /*9900*/  IMAD R4, R0, R6, RZ ;  /* 0x0000000600047224 */ /* 0x022fc800078e02ff */
[----:B------:R-:W-:-:S05]  /*9910*/  VIADD R5, R3, 0xffffff80 ;  /* 0xffffff8003057836 */ /* 0x000fca0000000000 */
[----:B------:R-:W-:-:S13]  /*9920*/  ISETP.GE.AND P1, PT, R5, R4, PT ;  /* 0x000000040500720c */ /* 0x000fda0003f26270 */
[----:B------:R-:W-:Y:S05]  /*9930*/  @P1 BRA `(.L_x_10175) ;  /* 0x00000000008c1947 */ /* 0x000fea0003800000 */
[----:B------:R-:W-:Y:S01]  /*9940*/  ISETP.NE.AND P1, PT, R6, 0x1, PT ;  /* 0x000000010600780c */ /* 0x000fe20003f25270 */
[----:B------:R-:W-:Y:S01]  /*9950*/  ULDC.64 UR14, c[0x0][0xc90] ;  /* 0x00032400000e7ab9 */ /* 0x000fe20000000a00 */
[----:B------:R-:W-:Y:S01]  /*9960*/  R2UR UR13, R216 ;  /* 0x00000000d80d72ca */ /* 0x000fe200000e0000 */
[----:B------:R-:W-:Y:S01]  /*9970*/  UIMAD UR7, UR11, UR14, URZ ;  /* 0x0000000e0b0772a4 */ /* 0x000fe2000f8e023f */
[----:B------:R-:W-:Y:S01]  /*9980*/  UMOV UR8, UR4 ;  /* 0x0000000400087c82 */ /* 0x000fe20008000000 */
[----:B------:R-:W-:-:S08]  /*9990*/  UMOV UR9, UR10 ;  /* 0x0000000a00097c82 */ /* 0x000fd00008000000 */
[----:B------:R-:W0:Y:S02]  /*99a0*/  @P1 LDC R4, c[0x0][0xcec] ;  /* 0x00033b00ff041b82 */ /* 0x000e240000000800 */
[----:B------:R-:W-:Y:S02]  /*99b0*/  UIMAD.WIDE.U32 UR8, UR13, UR14, UR8 ;  /* 0x0000000e0d0872a5 */ /* 0x000fe4000f8e0008 */
[----:B------:R-:W-:-:S03]  /*99c0*/  UIMAD UR7, UR13, UR15, UR7 ;  /* 0x0000000f0d0772a4 */ /* 0x000fc6000f8e0207 */
[----:B------:R-:W-:Y:S01]  /*99d0*/  ULDC.64 UR14, c[0x0][0xc98] ;  /* 0x00032600000e7ab9 */ /* 0x000fe20000000a00 */
[----:B------:R-:W1:Y:S01]  /*99e0*/  @P1 LDC R8, c[0x0][0xcf0] ;  /* 0x00033c00ff081b82 */ /* 0x000e620000000800 */
[----:B------:R-:W-:Y:S02]  /*99f0*/  UIADD3 UR9, UR9, UR7, URZ ;  /* 0x0000000709097290 */ /* 0x000fe4000fffe03f */
[----:B------:R-:W-:Y:S02]  /*9a00*/  UIMAD UR7, UR12, UR14, URZ ;  /* 0x0000000e0c0772a4 */ /* 0x000fe4000f8e023f */
[----:B------:R-:W-:Y:S02]  /*9a10*/  UIMAD.WIDE.U32 UR8, UR61, UR14, UR8 ;  /* 0x0000000e3d0872a5 */ /* 0x000fe4000f8e0008 */
[----:B------:R-:W-:-:S03]  /*9a20*/  UIMAD UR7, UR61, UR15, UR7 ;  /* 0x0000000f3d0772a4 */ /* 0x000fc6000f8e0207 */
        /* <DEDUP_REMOVED lines=20> */
.L_x_10175:
[----:B------:R-:W-:Y:S05]  /*9b70*/  BSYNC B1 ;  /* 0x0000000000017941 */ /* 0x000fea0003800000 */
.L_x_10174:
[----:B------:R-:W-:Y:S01]  /*9b80*/  R2UR UR13, R215 ;  /* 0x00000000d70d72ca */ /* 0x000fe200000e0000 */
[----:B------:R-:W1:Y:S01]  /*9b90*/  @P0 LDC R5, c[0x0][0xcf0] ;  /* 0x00033c00ff050b82 */ /* 0x000e620000000800 */
[----:B------:R-:W-:Y:S01]  /*9ba0*/  ULDC.64 UR14, c[0x0][0xba0] ;  /* 0x0002e800000e7ab9 */ /* 0x000fe20000000a00 */
[----:B------:R-:W-:Y:S01]  /*9bb0*/  R2UR UR16, R216 ;  /* 0x00000000d81072ca */ /* 0x000fe200000e0000 */
[----:B------:R-:W-:Y:S01]  /*9bc0*/  UIMAD UR7, UR10, UR14, URZ ;  /* 0x0000000e0a0772a4 */ /* 0x000fe2000f8e023f */
[----:B0-----:R-:W-:Y:S01]  /*9bd0*/  IMAD R3, R214, 0x20, R217 ;  /* 0x00000020d6037824 */ /* 0x001fe200078e02d9 */
[----:B------:R-:W-:Y:S01]  /*9be0*/  UIMAD.WIDE.U32 UR8, UR4, UR14, URZ ;  /* 0x0000000e040872a5 */ /* 0x000fe2000f8e003f */
[----:B------:R-:W-:Y:S01]  /*9bf0*/  BSSY B1, `(.L_x_10176) ;  /* 0x0000043000017945 */ /* 0x000fe20003800000 */
[----:B------:R-:W-:Y:S01]  /*9c00*/  UIMAD UR7, UR4, UR15, UR7 ;  /* 0x0000000f040772a4 */ /* 0x000fe2000f8e0207 */
[----:B------:R-:W-:Y:S02]  /*9c10*/  SHF.R.S32.HI R18, RZ, 0x1f, R2 ;  /* 0x0000001fff127819 */ /* 0x000fe40000011402 */
[----:B------:R-:W-:Y:S01]  /*9c20*/  ULDC.64 UR14, c[0x0][0xbe8] ;  /* 0x0002fa00000e7ab9 */ /* 0x000fe20000000a00 */
[----:B------:R-:W-:Y:S01]  /*9c30*/  UIADD3 UR9, UR9, UR7, URZ ;  /* 0x0000000709097290 */ /* 0x000fe2000fffe03f */
[----:B------:R-:W-:Y:S01]  /*9c40*/  IMAD.U32 R8, RZ, RZ, UR13 ;  /* 0x0000000dff087e24 */ /* 0x000fe2000f8e00ff */
[----:B------:R-:W-:Y:S01]  /*9c50*/  UIMAD UR4, UR11, UR14, URZ ;  /* 0x0000000e0b0472a4 */ /* 0x000fe2000f8e023f */
[----:B------:R-:W-:Y:S01]  /*9c60*/  IMAD.U32 R10, RZ, RZ, UR13 ;  /* 0x0000000dff0a7e24 */ /* 0x000fe2000f8e00ff */
[----:B------:R-:W-:-:S02]  /*9c70*/  UIMAD.WIDE.U32 UR8, UR16, UR14, UR8 ;  /* 0x0000000e100872a5 */ /* 0x000fc4000f8e0008 */
[----:B------:R-:W-:Y:S01]  /*9c80*/  LEA R8, R8, R3, 0x7 ;  /* 0x0000000308087211 */ /* 0x000fe200078e38ff */
[----:B------:R-:W-:Y:S01]  /*9c90*/  UIMAD UR4, UR16, UR15, UR4 ;  /* 0x0000000f100472a4 */ /* 0x000fe2000f8e0204 */
[----:B------:R-:W-:Y:S01]  /*9ca0*/  IMAD R10, R10, 0x80, R217 ;  /* 0x000000800a0a7824 */ /* 0x000fe200078e02d9 */
[----:B------:R-:W-:Y:S02]  /*9cb0*/  ULDC.64 UR10, c[0x0][0xbf0] ;  /* 0x0002fc00000a7ab9 */ /* 0x000fe40000000a00 */
[----:B------:R-:W-:Y:S01]  /*9cc0*/  @P0 IMAD.HI.U32 R4, R8, R11, RZ ;  /* 0x0000000b08040227 */ /* 0x000fe200078e00ff */
[----:B------:R-:W-:Y:S02]  /*9cd0*/  UIADD3 UR9, UR9, UR4, URZ ;  /* 0x0000000409097290 */ /* 0x000fe4000fffe03f */
[----:B------:R-:W-:Y:S01]  /*9ce0*/  UIMAD UR4, UR12, UR10, URZ ;  /* 0x0000000a0c0472a4 */ /* 0x000fe2000f8e023f */
[----:B------:R-:W-:Y:S01]  /*9cf0*/  IMAD.MOV.U32 R3, RZ, RZ, R8 ;  /* 0x000000ffff037224 */ /* 0x000fe200078e0008 */
[----:B-1----:R-:W-:Y:S01]  /*9d00*/  @P0 SHF.R.U32.HI R3, RZ, R5, R4 ;  /* 0x00000005ff030219 */ /* 0x002fe20000011604 */
[----:B------:R-:W-:-:S02]  /*9d10*/  UIMAD.WIDE.U32 UR8, UR61, UR10, UR8 ;  /* 0x0000000a3d0872a5 */ /* 0x000fc4000f8e0008 */
[----:B------:R-:W-:Y:S01]  /*9d20*/  UIMAD UR4, UR61, UR11, UR4 ;  /* 0x0000000b3d0472a4 */ /* 0x000fe2000f8e0204 */
[--C-:B------:R-:W-:Y:S01]  /*9d30*/  SHF.R.S32.HI R4, RZ, 0x1f, R3.reuse ;  /* 0x0000001fff047819 */ /* 0x100fe20000011403 */
[----:B------:R-:W-:Y:S01]  /*9d40*/  IMAD.MOV R9, RZ, RZ, -R3 ;  /* 0x000000ffff097224 */ /* 0x000fe200078e0a03 */
[----:B------:R-:W-:Y:S01]  /*9d50*/  ULDC.64 UR10, c[0x0][0xbe0] ;  /* 0x0002f800000a7ab9 */ /* 0x000fe20000000a00 */
[----:B------:R-:W-:Y:S02]  /*9d60*/  UIADD3 UR4, UR9, UR4, URZ ;  /* 0x0000000409047290 */ /* 0x000fe4000fffe03f */
[----:B------:R-:W-:Y:S02]  /*9d70*/  IMAD.U32 R5, RZ, RZ, UR9 ;  /* 0x00000009ff057e24 */ /* 0x000fe4000f8e00ff */
[----:B------:R-:W-:Y:S02]  /*9d80*/  IMAD R6, R4, UR10, RZ ;  /* 0x0000000a04067c24 */ /* 0x000fe4000f8e02ff */
[----:B------:R-:W-:Y:S01]  /*9d90*/  IMAD.U32 R4, RZ, RZ, UR8 ;  /* 0x00000008ff047e24 */ /* 0x000fe2000f8e00ff */
[----:B------:R-:W-:Y:S01]  /*9da0*/  ULDC.64 UR8, c[0x0][0xbd8] ;  /* 0x0002f60000087ab9 */ /* 0x000fe20000000a00 */
[----:B------:R-:W-:-:S02]  /*9db0*/  IMAD.U32 R5, RZ, RZ, UR4 ;  /* 0x00000004ff057e24 */ /* 0x000fc4000f8e00ff */
[----:B------:R-:W-:Y:S02]  /*9dc0*/  IMAD R9, R13, R9, R8 ;  /* 0x000000090d097224 */ /* 0x000fe400078e0208 */
[C---:B------:R-:W-:Y:S02]  /*9dd0*/  IMAD R11, R3.reuse, UR11, R6 ;  /* 0x0000000b030b7c24 */ /* 0x040fe4000f8e0206 */
[----:B------:R-:W-:Y:S01]  /*9de0*/  IMAD.WIDE.U32 R4, R3, UR10, R4 ;  /* 0x0000000a03047c25 */ /* 0x000fe2000f8e0004 */
[----:B------:R-:W-:-:S03]  /*9df0*/  SHF.R.S32.HI R3, RZ, 0x1f, R9 ;  /* 0x0000001fff037819 */ /* 0x000fc60000011409 */
[----:B------:R-:W-:Y:S02]  /*9e00*/  IMAD.IADD R5, R5, 0x1, R11 ;  /* 0x0000000105057824 */ /* 0x000fe400078e020b */
[----:B------:R-:W-:Y:S02]  /*9e10*/  IMAD R6, R3, UR8, RZ ;  /* 0x0000000803067c24 */ /* 0x000fe4000f8e02ff */
[----:B-----5:R-:W-:Y:S01]  /*9e20*/  IMAD R13, R0, R13, RZ ;  /* 0x0000000d000d7224 */ /* 0x020fe200078e02ff */
[C---:B------:R-:W-:Y:S01]  /*9e30*/  IADD3 R0, R10.reuse, 0x20, RZ ;  /* 0x000000200a007810 */ /* 0x040fe20007ffe0ff */
[C---:B------:R-:W-:Y:S02]  /*9e40*/  IMAD R3, R9.reuse, UR9, R6 ;  /* 0x0000000909037c24 */ /* 0x040fe4000f8e0206 */
        /* <DEDUP_REMOVED lines=9> */
[----:B------:R0:W1:Y:S04]  /*9ee0*/  SHFL.IDX PT, R4, R6, RZ, 0x181f ;  /* 0x00181fff06047589 */ /* 0x00006800000e0000 */
[----:B------:R0:W2:Y:S01]  /*9ef0*/  SHFL.IDX PT, R0, R3, RZ, 0x181f ;  /* 0x00181fff03007589 */ /* 0x0000a200000e0000 */
[----:B------:R-:W-:Y:S07]  /*9f00*/  @P2 BRA `(.L_x_10177) ;  /* 0x0000000000442947 */ /* 0x000fee0003800000 */
        /* <DEDUP_REMOVED lines=17> */
.L_x_10177:
[----:B------:R-:W-:Y:S05]  /*a020*/  BSYNC B1 ;  /* 0x0000000000017941 */ /* 0x000fea0003800000 */
.L_x_10176:
[----:B--2---:R2:W4:Y:S01]  /*a030*/  SHFL.IDX PT, R0, R3, 0x1, 0x181f ;  /* 0x00381f0003007f89 */ /* 0x00452200000e0000 */
[----:B------:R-:W-:Y:S03]  /*a040*/  BSSY B1, `(.L_x_10178) ;  /* 0x0000014000017945 */ /* 0x000fe60003800000 */
[----:B-1-3--:R2:W1:Y:S01]  /*a050*/  SHFL.IDX PT, R4, R6, 0x1, 0x181f ;  /* 0x00381f0006047f89 */ /* 0x00a46200000e0000 */
[----:B------:R-:W-:Y:S05]  /*a060*/  @P1 BRA `(.L_x_10179) ;  /* 0x0000000000441947 */ /* 0x000fea0003800000 */
[----:B------:R-:W-:Y:S02]  /*a070*/  ULDC UR4, c[0x0][0xbc8] ;  /* 0x0002f20000047ab9 */ /* 0x000fe40000000800 */
[----:B------:R-:W-:Y:S02]  /*a080*/  ISETP.GE.AND P4, PT, R2, UR4, PT ;  /* 0x0000000402007c0c */ /* 0x000fe4000bf86270 */
[----:B------:R-:W-:Y:S02]  /*a090*/  ISETP.GE.AND P3, PT, R212, UR4, PT ;  /* 0x00000004d4007c0c */ /* 0x000fe4000bf66270 */
[----:B------:R-:W-:Y:S02]  /*a0a0*/  ISETP.GE.AND P2, PT, R211, UR4, PT ;  /* 0x00000004d3007c0c */ /* 0x000fe4000bf46270 */
[----:B------:R-:W-:-:S07]  /*a0b0*/  ISETP.GE.AND P1, PT, R213, UR4, PT ;  /* 0x00000004d5007c0c */ /* 0x000fce000bf26270 */
[-C--:B-1----:R-:W-:Y:S02]  /*a0c0*/  @!P4 LEA R8, P6, R2, R4.reuse, 0x1 ;  /* 0x000000040208c211 */ /* 0x082fe400078c08ff */
[----:B------:R-:W-:Y:S02]  /*a0d0*/  @!P3 LEA R14, P5, R212, R4, 0x1 ;  /* 0x00000004d40eb211 */ /* 0x000fe400078a08ff */
[----:B----4-:R-:W-:Y:S02]  /*a0e0*/  @!P4 LEA.HI.X R9, R2, R0, R18, 0x1, P6 ;  /* 0x000000000209c211 */ /* 0x010fe400030f0c12 */
        /* <DEDUP_REMOVED lines=9> */
.L_x_10179:
[----:B------:R-:W-:Y:S05]  /*a180*/  BSYNC B1 ;  /* 0x0000000000017941 */ /* 0x000fea0003800000 */
.L_x_10178:
[----:B----4-:R4:W0:Y:S01]  /*a190*/  SHFL.IDX PT, R0, R3, 0x2, 0x181f ;  /* 0x00581f0003007f89 */ /* 0x01082200000e0000 */
        /* <DEDUP_REMOVED lines=9> */
[-C--:B------:R-:W-:Y:S02]  /*a230*/  @!P2 LEA R14, P5, R212, R4.reuse, 0x1 ;  /* 0x00000004d40ea211 */ /* 0x080fe400078a08ff */
        /* <DEDUP_REMOVED lines=10> */
.L_x_10181:
[----:B------:R-:W-:Y:S05]  /*a2e0*/  BSYNC B1 ;  /* 0x0000000000017941 */ /* 0x000fea0003800000 */
.L_x_10180:
[----:B0-----:R-:W-:Y:S01]  /*a2f0*/  VIADD R0, R10, 0x60 ;  /* 0x000000600a007836 */ /* 0x001fe20000000000 */
[----:B---3--:R0:W3:Y:S04]  /*a300*/  SHFL.IDX PT, R8, R3, 0x3, 0x181f ;  /* 0x00781f0003087f89 */ /* 0x0080e800000e0000 */
[----:B------:R-:W-:Y:S01]  /*a310*/  ISETP.GE.AND P0, PT, R0, R13, PT ;  /* 0x0000000d0000720c */ /* 0x000fe20003f06270 */
[----:B-1----:R0:W1:-:S12]  /*a320*/  SHFL.IDX PT, R4, R6, 0x3, 0x181f ;  /* 0x00781f0006047f89 */ /* 0x00205800000e0000 */
[----:B0-----:R-:W-:Y:S05]  /*a330*/  @P0 BRA `(.L_x_10172) ;  /* 0x0000000000440947 */ /* 0x001fea0003800000 */
        /* <DEDUP_REMOVED lines=8> */
[----:B---3--:R-:W-:Y:S02]  /*a3c0*/  @!P3 LEA.HI.X R11, R2, R8, R18, 0x1, P6 ;  /* 0x00000008020bb211 */ /* 0x008fe400030f0c12 */
        /* <DEDUP_REMOVED lines=8> */
.L_x_10172:
[----:B------:R-:W-:Y:S05]  /*a450*/  BSYNC B0 ;  /* 0x0000000000007941 */ /* 0x000fea0003800000 */
.L_x_10163:
[----:B------:R-:W-:Y:S02]  /*a460*/  ULDC UR4, c[0x0][0xd3c] ;  /* 0x00034f0000047ab9 */ /* 0x000fe40000000800 */
[----:B------:R-:W-:-:S13]  /*a470*/  ISETP.GE.AND P0, PT, R7, UR4, PT ;  /* 0x0000000407007c0c */ /* 0x000fda000bf06270 */
[----:B------:R-:W-:Y:S05]  /*a480*/  @!P0 BRA `(.L_x_10182) ;  /* 0xffffff6800608947 */ /* 0x000fea000383ffff */
[----:B------:R-:W-:Y:S05]  /*a490*/  EXIT ;  /* 0x000000000000794d */ /* 0x000fea0003800000 */
.L_x_10134:
        /* <DEDUP_REMOVED lines=16> */
.L_x_10183:
        /* <DEDUP_REMOVED lines=40> */
.L_x_10189:
        /* <DEDUP_REMOVED lines=12> */
.L_x_10188:
[----:B------:R-:W-:Y:S05]  /*a8e0*/  BSYNC B0 ;  /* 0x0000000000007941 */ /* 0x000fea0003800000 */
.L_x_10187:
        /* <DEDUP_REMOVED lines=21> */
.L_x_10185:
        /* <DEDUP_REMOVED lines=15> */
.L_x_10190:
[----:B---3--:R-:W-:Y:S01]  /*ab30*/  IMAD R16, R16, UR5, R8 ;  /* 0x0000000510107c24 */ /* 0x008fe2000f8e0208 */
[----:B0-----:R-:W-:Y:S01]  /*ab40*/  IABS R2, R10 ;  /* 0x0000000a00027213 */ /* 0x001fe20000000000 */
[----:B-1----:R-:W-:Y:S02]  /*ab50*/  IMAD.MOV R0, RZ, RZ, -R3 ;  /* 0x000000ffff007224 */ /* 0x002fe400078e0a03 */
[----:B------:R-:W-:Y:S01]  /*ab60*/  VIADD R19, R19, UR4 ;  /* 0x0000000413137c36 */ /* 0x000fe20008000000 */
[----:B------:R-:W-:Y:S01]  /*ab70*/  IADD3 R11, -R16, UR6, RZ ;  /* 0x00000006100b7c10 */ /* 0x000fe2000fffe1ff */
[----:B------:R-:W-:Y:S01]  /*ab80*/  IMAD.MOV R4, RZ, RZ, -R2 ;  /* 0x000000ffff047224 */ /* 0x000fe200078e0a02 */
[----:B------:R-:W-:Y:S01]  /*ab90*/  MOV R2, RZ ;  /* 0x000000ff00027202 */ /* 0x000fe20000000f00 */
[----:B--2---:R-:W-:Y:S01]  /*aba0*/  IMAD R7, R0, R9, RZ ;  /* 0x0000000900077224 */ /* 0x004fe200078e02ff */
[----:B------:R-:W-:-:S03]  /*abb0*/  IABS R0, R11 ;  /* 0x0000000b00007213 */ /* 0x000fc60000000000 */
        /* <DEDUP_REMOVED lines=19> */
.L_x_10186:
[----:B------:R-:W-:Y:S01]  /*acf0*/  ULDC UR4, c[0x0][0xd3c] ;  /* 0x00034f0000047ab9 */ /* 0x000fe20000000800 */
[----:B------:R-:W-:Y:S02]  /*ad00*/  IMAD.MOV.U32 R17, RZ, RZ, RZ ;  /* 0x000000ffff117224 */ /* 0x000fe400078e00ff */
[----:B------:R-:W-:Y:S02]  /*ad10*/  IMAD.U32 R16, RZ, RZ, UR6 ;  /* 0x00000006ff107e24 */ /* 0x000fe4000f8e00ff */
[----:B------:R-:W-:Y:S02]  /*ad20*/  IMAD.MOV.U32 R18, RZ, RZ, RZ ;  /* 0x000000ffff127224 */ /* 0x000fe400078e00ff */
[----:B------:R-:W-:-:S07]  /*ad30*/  IMAD.U32 R19, RZ, RZ, UR4 ;  /* 0x00000004ff137e24 */ /* 0x000fce000f8e00ff */
.L_x_10191:
[----:B------:R-:W-:-:S13]  /*ad40*/  ISETP.NE.AND P0, PT, R5, RZ, PT ;  /* 0x000000ff0500720c */ /* 0x000fda0003f05270 */
[----:B------:R-:W0:Y:S01]  /*ad50*/  @!P0 S2R R3, SR_CgaCtaId ;  /* 0x0000000000038919 */ /* 0x000e220000008800 */
[----:B------:R-:W-:-:S04]  /*ad60*/  @!P0 MOV R0, 0x400 ;  /* 0x0000040000008802 */ /* 0x000fc80000000f00 */
[----:B0-----:R-:W-:-:S05]  /*ad70*/  @!P0 LEA R0, R3, R0, 0x18 ;  /* 0x0000000003008211 */ /* 0x001fca00078ec0ff */
[----:B------:R1:W-:Y:S01]  /*ad80*/  @!P0 STS.128 [R0+0x324d0], R16 ;  /* 0x0324d01000008388 */ /* 0x0003e20000000c00 */
[----:B------:R-:W-:Y:S06]  /*ad90*/  BAR.ARV 0x5, 0x180 ;  /* 0x0146000000007b1d */ /* 0x000fec0000002000 */
.L_x_10184:
        /* <DEDUP_REMOVED lines=8> */
[----:B------:R-:W-:Y:S01]  /*ae20*/  BSSY B8, `(.L_x_10192) ;  /* 0x0000509000087945 */ /* 0x000fe20003800000 */
[----:B------:R-:W-:Y:S01]  /*ae30*/  MOV R27, 0x1 ;  /* 0x00000001001b7802 */ /* 0x000fe20000000f00 */
[----:B------:R-:W1:Y:S01]  /*ae40*/  S2R R5, SR_TID.X ;  /* 0x0000000000057919 */ /* 0x000e620000002100 */
[----:B------:R-:W-:Y:S01]  /*ae50*/  IMAD.MOV.U32 R24, RZ, RZ, RZ ;  /* 0x000000ffff187224 */ /* 0x000fe200078e00ff */
[----:B------:R-:W-:Y:S01]  /*ae60*/  ULDC UR39, c[0x0][0xc] ;  /* 0x0000030000277ab9 */ /* 0x000fe20000000800 */
[----:B------:R3:W-:Y:S01]  /*ae70*/  STL [R1+0x18], RZ ;  /* 0x000018ff01007387 */ /* 0x0007e20000100800 */
[C---:B-1----:R-:W-:Y:S02]  /*ae80*/  LOP3.LUT R4, R5.reuse, 0x7f, RZ, 0xc0, !PT ;  /* 0x0000007f05047812 */ /* 0x042fe400078ec0ff */
[----:B--2---:R-:W-:Y:S01]  /*ae90*/  R2UR UR4, R0 ;  /* 0x00000000000472ca */ /* 0x004fe200000e0000 */
[----:B------:R-:W-:-:S05]  /*aea0*/  IMAD.SHL.U32 R0, R5, 0x8, RZ ;  /* 0x0000000805007824 */ /* 0x000fca00078e00ff */
[----:B------:R-:W-:-:S04]  /*aeb0*/  LOP3.LUT R2, R0, 0x1f8, RZ, 0xc0, !PT ;  /* 0x000001f800027812 */ /* 0x000fc800078ec0ff */
[----:B------:R-:W-:Y:S01]  /*aec0*/  LOP3.LUT R3, R2, 0x38, R5, 0x78, !PT ;  /* 0x0000003802037812 */ /* 0x000fe200078e7805 */
[----:B------:R-:W-:Y:S01]  /*aed0*/  IMAD.SHL.U32 R2, R5, 0x10, RZ ;  /* 0x0000001005027824 */ /* 0x000fe200078e00ff */
[----:B------:R-:W-:Y:S01]  /*aee0*/  SHF.R.U32.HI R5, RZ, 0x3, R4 ;  /* 0x00000003ff057819 */ /* 0x000fe20000011604 */
[----:B------:R-:W-:Y:S01]  /*aef0*/  ULOP3.LUT UR38, UR4, 0x2, URZ, 0xfc, !UPT ;  /* 0x0000000204267892 */ /* 0x000fe2000f8efc3f */
[----:B------:R-:W-:Y:S02]  /*af00*/  LOP3.LUT R30, R3, 0x200, R0, 0xf8, !PT ;  /* 0x00000200031e7812 */ /* 0x000fe400078ef800 */
[----:B------:R-:W-:Y:S01]  /*af10*/  UMOV UR4, 0x400 ;  /* 0x0000040000047882 */ /* 0x000fe20000000000 */
[----:B------:R-:W-:Y:S01]  /*af20*/  LOP3.LUT R4, R0, 0x38, RZ, 0xc0, !PT ;  /* 0x0000003800047812 */ /* 0x000fe200078ec0ff */
[----:B0-----:R-:W-:Y:S01]  /*af30*/  ULEA UR4, UR5, UR4, 0x18 ;  /* 0x0000000405047291 */ /* 0x001fe2000f8ec03f */
[----:B------:R-:W-:Y:S02]  /*af40*/  LOP3.LUT R0, R5, 0x70, R2, 0xf8, !PT ;  /* 0x0000007005007812 */ /* 0x000fe400078ef802 */
[----:B------:R-:W-:-:S02]  /*af50*/  LOP3.LUT R3, R4, 0x40, RZ, 0xfc, !PT ;  /* 0x0000004004037812 */ /* 0x000fc400078efcff */
[C---:B------:R-:W-:Y:S01]  /*af60*/  LOP3.LUT R2, R4.reuse, 0x80, RZ, 0xfc, !PT ;  /* 0x0000008004027812 */ /* 0x040fe200078efcff */
[----:B------:R-:W-:Y:S01]  /*af70*/  IMAD.U32 R22, RZ, RZ, UR4 ;  /* 0x00000004ff167e24 */ /* 0x000fe2000f8e00ff */
[----:B------:R-:W-:-:S03]  /*af80*/  LOP3.LUT R0, R4, 0xc0, RZ, 0xfc, !PT ;  /* 0x000000c004007812 */ /* 0x000fc600078efcff */
[----:B---3--:R-:W-:-:S07]  /*af90*/  IMAD R26, R30, 0x2, R22 ;  /* 0x000000021e1a7824 */ /* 0x008fce00078e0216 */
.L_x_10259:
[----:B0-----:R-:W0:Y:S02]  /*afa0*/  LDC.64 R34, c[0x0][0xd88] ;  /* 0x00036200ff227b82 */ /* 0x001e240000000a00 */
[----:B0-----:R-:W-:-:S06]  /*afb0*/  IMAD.WIDE R34, R19, 0x4, R34 ;  /* 0x0000000413227825 */ /* 0x001fcc00078e0222 */
[----:B--2---:R0:W2:Y:S01]  /*afc0*/  LDG.E R34, desc[UR36][R34.64] ;  /* 0x0000002422227981 */ /* 0x0040a2000c1e1900 */
[----:B------:R-:W-:Y:S05]  /*afd0*/  YIELD ;  /* 0x0000000000007946 */ /* 0x000fea0003800000 */
[----:B------:R-:W-:Y:S01]  /*afe0*/  ULDC.64 UR4, c[0x0][0xb20] ;  /* 0x0002c80000047ab9 */ /* 0x000fe20000000a00 */
[----:B------:R-:W-:Y:S01]  /*aff0*/  IMAD.MOV.U32 R32, RZ, RZ, RZ ;  /* 0x000000ffff207224 */ /* 0x000fe200078e00ff */
[----:B------:R-:W-:Y:S01]  /*b000*/  ISETP.NE.U32.AND P0, PT, RZ, UR4, PT ;  /* 0x00000004ff007c0c */ /* 0x000fe2000bf05070 */
[----:B------:R-:W-:-:S03]  /*b010*/  ULDC.64 UR6, c[0x0][0xb10] ;  /* 0x0002c40000067ab9 */ /* 0x000fc60000000a00 */
[----:B------:R-:W-:Y:S01]  /*b020*/  ISETP.NE.AND.EX P0, PT, RZ, UR5, PT, P0 ;  /* 0x00000005ff007c0c */ /* 0x000fe2000bf05300 */
[----:B0-----:R-:W-:Y:S01]  /*b030*/  IMAD.MOV.U32 R35, RZ, RZ, RZ ;  /* 0x000000ffff237224 */ /* 0x001fe200078e00ff */
        /* <DEDUP_REMOVED lines=38> */
.L_x_10193:
        /* <DEDUP_REMOVED lines=9> */
.L_x_10194:
        /* <DEDUP_REMOVED lines=9> */
.L_x_10195:
[----:B-----5:R-:W-:Y:S01]  /*b3c0*/  IMAD.IADD R33, R7, 0x1, -R32 ;  /* 0x0000000107217824 */ /* 0x020fe200078e0a20 */
[----:B------:R-:W-:Y:S03]  /*b3d0*/  BSSY B7, `(.L_x_10196) ;  /* 0x000040f000077945 */ /* 0x000fe60003800000 */
[C---:B012---:R-:W-:Y:S01]  /*b3e0*/  VIADD R0, R33.reuse, 0x5f ;  /* 0x0000005f21007836 */ /* 0x047fe20000000000 */
[----:B------:R0:W-:Y:S01]  /*b3f0*/  STL [R1], R33 ;  /* 0x0000002101007387 */ /* 0x0001e20000100800 */
[----:B------:R-:W-:Y:S02]  /*b400*/  ISETP.GT.AND P0, PT, R33, RZ, PT ;  /* 0x000000ff2100720c */ /* 0x000fe40003f04270 */
[----:B------:R-:W-:-:S05]  /*b410*/  IMAD.HI R0, R0, 0x2aaaaaab, RZ ;  /* 0x2aaaaaab00007827 */ /* 0x000fca00078e02ff */
[----:B------:R-:W-:-:S04]  /*b420*/  SHF.R.U32.HI R3, RZ, 0x1f, R0 ;  /* 0x0000001fff037819 */ /* 0x000fc80000011600 */
        /* <DEDUP_REMOVED lines=20> */
.L_x_10197:
        /* <DEDUP_REMOVED lines=20> */
.L_x_10200:
[----:B------:R-:W-:Y:S05]  /*b6b0*/  BSYNC B6 ;  /* 0x0000000000067941 */ /* 0x000fea0003800000 */
.L_x_10199:
        /* <DEDUP_REMOVED lines=20> */
.L_x_10203:
        /* <DEDUP_REMOVED lines=15> */
.L_x_10202:
[----:B------:R-:W-:Y:S05]  /*b8f0*/  BSYNC B6 ;  /* 0x0000000000067941 */ /* 0x000fea0003800000 */
.L_x_10201:
[----:B------:R-:W2:Y:S01]  /*b900*/  LDL R31, [R1+0x1c] ;  /* 0x00001c00011f7983 */ /* 0x000ea20000100800 */
[----:B------:R-:W-:Y:S01]  /*b910*/  ULDC.64 UR4, c[0x0][0xaf0] ;  /* 0x0002bc0000047ab9 */ /* 0x000fe20000000a00 */
[----:B------:R-:W0:Y:S01]  /*b920*/  LDC R9, c[0x0][0x430] ;  /* 0x00010c00ff097b82 */ /* 0x000e220000000800 */
[----:B------:R-:W-:Y:S01]  /*b930*/  ISETP.NE.U32.AND P0, PT, RZ, UR4, PT ;  /* 0x00000004ff007c0c */ /* 0x000fe2000bf05070 */
[----:B------:R-:W1:Y:S03]  /*b940*/  S2R R20, SR_TID.X ;  /* 0x0000000000147919 */ /* 0x000e660000002100 */
[----:B------:R-:W-:-:S13]  /*b950*/  ISETP.NE.AND.EX P0, PT, RZ, UR5, PT, P0 ;  /* 0x00000005ff007c0c */ /* 0x000fda000bf05300 */
[----:B------:R-:W-:Y:S01]  /*b960*/  @P0 IADD3 R2, P1, R25, UR4, RZ ;  /* 0x0000000419020c10 */ /* 0x000fe2000ff3e0ff */
[----:B------:R-:W3:Y:S01]  /*b970*/  S2R R21, SR_TID.X ;  /* 0x0000000000157919 */ /* 0x000ee20000002100 */
[----:B------:R-:W-:Y:S02]  /*b980*/  ULDC UR4, c[0x0][0x320] ;  /* 0x0000c80000047ab9 */ /* 0x000fe40000000800 */
[----:B------:R-:W-:-:S05]  /*b990*/  @P0 IADD3.X R3, R28, UR5, RZ, P1, !PT ;  /* 0x000000051c030c10 */ /* 0x000fca0008ffe4ff */
[----:B------:R4:W4:Y:S01]  /*b9a0*/  @P0 LDG.E R29, desc[UR36][R2.64] ;  /* 0x00000024021d0981 */ /* 0x000922000c1e1900 */
[----:B0-----:R-:W-:Y:S01]  /*b9b0*/  ISETP.NE.AND P2, PT, R9, 0x1, PT ;  /* 0x000000010900780c */ /* 0x001fe20003f45270 */
[----:B------:R-:W-:Y:S01]  /*b9c0*/  IMAD.MOV.U32 R36, RZ, RZ, RZ ;  /* 0x000000ffff247224 */ /* 0x000fe200078e00ff */
[----:B------:R-:W-:Y:S02]  /*b9d0*/  LOP3.LUT R23, R23, 0xffff7fff, RZ, 0xc0, !PT ;  /* 0xffff7fff17177812 */ /* 0x000fe400078ec0ff */
[----:B-1----:R-:W-:-:S04]  /*b9e0*/  LOP3.LUT R20, R20, 0x7f, RZ, 0xc0, !PT ;  /* 0x0000007f14147812 */ /* 0x002fc800078ec0ff */
[----:B------:R-:W-:-:S05]  /*b9f0*/  SHF.R.U32.HI R0, RZ, 0x3, R20 ;  /* 0x00000003ff007819 */ /* 0x000fca0000011614 */
[----:B------:R-:W0:Y:S01]  /*ba00*/  @P2 LDC R4, c[0x0][0x434] ;  /* 0x00010d00ff042b82 */ /* 0x000e220000000800 */
[----:B------:R-:W-:-:S07]  /*ba10*/  @P2 LOP3.LUT R23, R23, 0x8000, RZ, 0xfc, !PT ;  /* 0x0000800017172812 */ /* 0x000fce00078efcff */
[----:B------:R-:W1:Y:S01]  /*ba20*/  @P2 LDC R5, c[0x0][0x438] ;  /* 0x00010e00ff052b82 */ /* 0x000e620000000800 */
[----:B---3--:R-:W-:-:S05]  /*ba30*/  IMAD.SHL.U32 R20, R21, 0x10, RZ ;  /* 0x0000001015147824 */ /* 0x008fca00078e00ff */
[----:B------:R-:W-:Y:S02]  /*ba40*/  LOP3.LUT R20, R0, 0x70, R20, 0xf8, !PT ;  /* 0x0000007000147812 */ /* 0x000fe400078ef814 */
[----:B------:R-:W-:Y:S01]  /*ba50*/  LOP3.LUT R23, R23, 0xffffffef, RZ, 0xc0, !PT ;  /* 0xffffffef17177812 */ /* 0x000fe200078ec0ff */
[----:B------:R-:W-:Y:S01]  /*ba60*/  UMOV UR5, 0xffffffff ;  /* 0xffffffff00057882 */ /* 0x000fe20000000000 */
[----:B--2---:R-:W-:Y:S02]  /*ba70*/  VIADD R8, R31, 0xffffffff ;  /* 0xffffffff1f087836 */ /* 0x004fe40000000000 */
[----:B------:R-:W2:Y:S02]  /*ba80*/  S2R R31, SR_TID.X ;  /* 0x00000000001f7919 */ /* 0x000ea40000002100 */
[----:B------:R-:W-:-:S05]  /*ba90*/  IMAD R37, R8, 0x60, R20 ;  /* 0x0000006008257824 */ /* 0x000fca00078e0214 */
[C---:B------:R-:W-:Y:S02]  /*baa0*/  ISETP.GE.AND P0, PT, R37.reuse, R33, PT ;  /* 0x000000212500720c */ /* 0x040fe40003f06270 */
[----:B------:R-:W-:Y:S02]  /*bab0*/  IADD3 R37, R37, R32, RZ ;  /* 0x0000002025257210 */ /* 0x000fe40007ffe0ff */
[----:B------:R-:W-:-:S03]  /*bac0*/  ISETP.GT.U32.OR P0, PT, R20, 0x5f, P0 ;  /* 0x0000005f1400780c */ /* 0x000fc60000704470 */
[----:B0-----:R-:W-:-:S04]  /*bad0*/  @P2 IMAD.HI.U32 R4, R37, R4, RZ ;  /* 0x0000000425042227 */ /* 0x001fc800078e00ff */
[----:B------:R-:W-:Y:S01]  /*bae0*/  IMAD.MOV.U32 R0, RZ, RZ, R37 ;  /* 0x000000ffff007224 */ /* 0x000fe200078e0025 */
[----:B-1----:R-:W-:-:S05]  /*baf0*/  @P2 SHF.R.U32.HI R0, RZ, R5, R4 ;  /* 0x00000005ff002219 */ /* 0x002fca0000011604 */
[----:B------:R-:W0:Y:S01]  /*bb00*/  @!P0 LDC.64 R4, c[0x0][0x428] ;  /* 0x00010a00ff048b82 */ /* 0x000e220000000a00 */
[--C-:B----4-:R-:W-:Y:S01]  /*bb10*/  @!P0 SHF.R.S32.HI R3, RZ, 0x1f, R0.reuse ;  /* 0x0000001fff038819 */ /* 0x110fe20000011400 */
[----:B------:R-:W-:Y:S01]  /*bb20*/  @!P0 IMAD.MOV.U32 R2, RZ, RZ, R0 ;  /* 0x000000ffff028224 */ /* 0x000fe200078e0000 */
[----:B------:R-:W-:-:S05]  /*bb30*/  SHF.R.S32.HI R33, RZ, 0x1f, R29 ;  /* 0x0000001fff217819 */ /* 0x000fca000001141d */
[----:B------:R-:W1:Y:S01]  /*bb40*/  @!P0 LDC.64 R6, c[0x0][0x418] ;  /* 0x00010600ff068b82 */ /* 0x000e620000000a00 */
[----:B--2---:R-:W-:-:S05]  /*bb50*/  IMAD.SHL.U32 R31, R31, 0x8, RZ ;  /* 0x000000081f1f7824 */ /* 0x004fca00078e00ff */
[----:B------:R-:W-:-:S04]  /*bb60*/  LOP3.LUT R31, R31, 0x38, RZ, 0xc0, !PT ;  /* 0x000000381f1f7812 */ /* 0x000fc800078ec0ff */
[----:B------:R-:W-:Y:S01]  /*bb70*/  LOP3.LUT R11, R31, 0x40, RZ, 0xfc, !PT ;  /* 0x000000401f0b7812 */ /* 0x000fe200078efcff */
[----:B0-----:R-:W-:-:S03]  /*bb80*/  @!P0 IMAD.WIDE.U32 R2, R29, R4, R2 ;  /* 0x000000041d028225 */ /* 0x001fc600078e0002 */
[----:B------:R-:W-:Y:S01]  /*bb90*/  ISETP.GE.AND P3, PT, R11, UR4, PT ;  /* 0x000000040b007c0c */ /* 0x000fe2000bf66270 */
[----:B------:R-:W-:-:S04]  /*bba0*/  @!P0 IMAD R4, R33, R4, RZ ;  /* 0x0000000421048224 */ /* 0x000fc800078e02ff */
[----:B------:R-:W-:Y:S01]  /*bbb0*/  @!P0 IMAD R5, R29, R5, R4 ;  /* 0x000000051d058224 */ /* 0x000fe200078e0204 */
[----:B-1----:R-:W-:-:S03]  /*bbc0*/  @!P0 LEA R6, P1, R2, R6, 0x2 ;  /* 0x0000000602068211 */ /* 0x002fc600078210ff */
[----:B------:R-:W-:Y:S01]  /*bbd0*/  @!P0 IMAD.IADD R5, R3, 0x1, R5 ;  /* 0x0000000103058824 */ /* 0x000fe200078e0205 */
[----:B------:R-:W-:-:S03]  /*bbe0*/  LOP3.LUT R10, R31, 0x80, RZ, 0xfc, !PT ;  /* 0x000000801f0a7812 */ /* 0x000fc600078efcff */
[----:B------:R-:W-:Y:S02]  /*bbf0*/  @P3 LOP3.LUT R23, R23, 0x10, RZ, 0xfc, !PT ;  /* 0x0000001017173812 */ /* 0x000fe400078efcff */
[----:B------:R-:W-:Y:S02]  /*bc00*/  @!P0 LEA.HI.X R7, R2, R7, R5, 0x2, P1 ;  /* 0x0000000702078211 */ /* 0x000fe400008f1405 */
[----:B------:R-:W-:Y:S01]  /*bc10*/  ISETP.GE.AND P1, PT, R10, UR4, PT ;  /* 0x000000040a007c0c */ /* 0x000fe2000bf26270 */
[----:B------:R-:W-:Y:S01]  /*bc20*/  IMAD.MOV R0, RZ, RZ, -R0 ;  /* 0x000000ffff007224 */ /* 0x000fe200078e0a00 */
[----:B------:R-:W-:Y:S01]  /*bc30*/  ISETP.GE.AND P2, PT, R31, UR4, PT ;  /* 0x000000041f007c0c */ /* 0x000fe2000bf46270 */
[----:B------:R0:W5:Y:S01]  /*bc40*/  @!P0 LDG.E R36, desc[UR36][R6.64] ;  /* 0x0000002406248981 */ /* 0x000162000c1e1900 */
[----:B------:R-:W-:Y:S01]  /*bc50*/  LOP3.LUT R23, R23, 0xfffffffe, RZ, 0xc0, !PT ;  /* 0xfffffffe17177812 */ /* 0x000fe200078ec0ff */
[----:B------:R-:W-:Y:S01]  /*bc60*/  IMAD R37, R9, R0, R37 ;  /* 0x0000000009257224 */ /* 0x000fe200078e0225 */
[----:B------:R-:W-:-:S02]  /*bc70*/  LOP3.LUT R9, R31, 0xc0, RZ, 0xfc, !PT ;  /* 0x000000c01f097812 */ /* 0x000fc400078efcff */
[----:B------:R-:W-:Y:S02]  /*bc80*/  LOP3.LUT R23, R23, 0xfffffff7, RZ, 0xc0, !PT ;  /* 0xfffffff717177812 */ /* 0x000fe400078ec0ff */
[----:B------:R-:W-:-:S03]  /*bc90*/  ISETP.GE.AND P0, PT, R9, UR4, PT ;  /* 0x0000000409007c0c */ /* 0x000fc6000bf06270 */
[----:B------:R-:W-:-:S04]  /*bca0*/  @P1 LOP3.LUT R23, R23, 0x8, RZ, 0xfc, !PT ;  /* 0x0000000817171812 */ /* 0x000fc800078efcff */
[----:B------:R-:W-:-:S04]  /*bcb0*/  @P2 LOP3.LUT R23, R23, 0x1, RZ, 0xfc, !PT ;  /* 0x0000000117172812 */ /* 0x000fc800078efcff */
[----:B------:R-:W-:-:S04]  /*bcc0*/  LOP3.LUT R23, R23, 0xfffffffb, RZ, 0xc0, !PT ;  /* 0xfffffffb17177812 */ /* 0x000fc800078ec0ff */
[----:B------:R-:W-:Y:S01]  /*bcd0*/  @P0 LOP3.LUT R23, R23, 0x4, RZ, 0xfc, !PT ;  /* 0x0000000417170812 */ /* 0x000fe200078efcff */
[----:B0-----:R-:W-:Y:S06]  /*bce0*/  BRA.DIV UR5, `(.L_x_10204) ;  /* 0x0000004605f47947 */ /* 0x001fec000b800000 */
.L_x_10277:
[----:B------:R-:W-:Y:S01]  /*bcf0*/  IMAD.U32 R0, RZ, RZ, UR38 ;  /* 0x00000026ff007e24 */ /* 0x000fe2000f8e00ff */
[----:B------:R-:W-:Y:S02]  /*bd00*/  SEL R2, RZ, 0x1, P2 ;  /* 0x00000001ff027807 */ /* 0x000fe40001000000 */
        /* <DEDUP_REMOVED lines=10> */
.L_x_10205:
[----:B------:R-:W-:Y:S01]  /*bdb0*/  IMAD R25, R24, 0x8, R22 ;  /* 0x0000000818197824 */ /* 0x000fe200078e0216 */
[----:B------:R-:W-:Y:S01]  /*bdc0*/  SHF.L.U32 R0, R27, 0x1f, RZ ;  /* 0x0000001f1b007819 */ /* 0x000fe200000006ff */
[----:B------:R-:W-:Y:S03]  /*bdd0*/  BSSY B0, `(.L_x_10206) ;  /* 0x0000003000007945 */ /* 0x000fe60003800000 */
[----:B------:R-:W0:Y:S02]  /*bde0*/  SYNCS.PHASECHK.TRANS64.TRYWAIT P0, [R25+URZ+0x32440], R0 ;  /* 0x03244000190075a7 */ /* 0x000e24000800017f */
[----:B0-----:R-:W-:Y:S05]  /*bdf0*/  @!P0 BRA `(.L_x_10207) ;  /* 0x0000004400e08947 */ /* 0x001fea0003800000 */
.L_x_10278:
[----:B------:R-:W-:Y:S05]  /*be00*/  BSYNC B0 ;  /* 0x0000000000007941 */ /* 0x000fea0003800000 */
.L_x_10206:
[----:B------:R-:W2:Y:S01]  /*be10*/  LDL R7, [R1] ;  /* 0x0000000001077983 */ /* 0x000ea20000100800 */
        /* <DEDUP_REMOVED lines=12> */
[----:B-1----:R-:W0:Y:S02]  /*bee0*/  S2R R4, SR_TID.X ;  /* 0x0000000000047919 */ /* 0x002e240000002100 */
        /* <DEDUP_REMOVED lines=16> */
[----:B--2---:R-:W-:-:S02]  /*bff0*/  IMAD R31, R8, -0x60, R7 ;  /* 0xffffffa0081f7824 */ /* 0x004fc400078e0207 */
[----:B0-----:R-:W-:Y:S02]  /*c000*/  IMAD.SHL.U32 R7, R5, 0x8, RZ ;  /* 0x0000000805077824 */ /* 0x001fe400078e00ff */
[----:B------:R-:W-:Y:S02]  /*c010*/  IMAD.IADD R31, R31, 0x1, -R6 ;  /* 0x000000011f1f7824 */ /* 0x000fe400078e0a06 */
[----:B------:R-:W-:Y:S01]  /*c020*/  IMAD R5, R24, 0x1800, R30 ;  /* 0x0000180018057824 */ /* 0x000fe200078e021e */
[----:B------:R-:W-:Y:S02]  /*c030*/  LOP3.LUT R7, R7, 0x38, RZ, 0xc0, !PT ;  /* 0x0000003807077812 */ /* 0x000fe400078ec0ff */
[----:B------:R-:W-:Y:S02]  /*c040*/  ISETP.GE.AND P0, PT, R31, 0x1, PT ;  /* 0x000000011f00780c */ /* 0x000fe40003f06270 */
        /* <DEDUP_REMOVED lines=55> */
.L_x_10292:
        /* <DEDUP_REMOVED lines=10> */
.L_x_10209:
        /* <DEDUP_REMOVED lines=10> */
.L_x_10210:
[----:B------:R1:W5:Y:S01]  /*c500*/  LDL.LU R0, [R1+0x4] ;  /* 0x0000040001007983 */ /* 0x0003620000300800 */
[----:B------:R-:W-:Y:S01]  /*c510*/  LOP3.LUT P0, RZ, R23, 0x40, RZ, 0xc0, !PT ;  /* 0x0000004017ff7812 */ /* 0x000fe2000780c0ff */
[----:B------:R1:W-:-:S12]  /*c520*/  SYNCS.ARRIVE.TRANS64.A1T0 RZ, [R25+URZ+0x32430], RZ ;  /* 0x032430ff19ff79a7 */ /* 0x0003d8000810003f */
[----:B------:R-:W-:Y:S05]  /*c530*/  WARPSYNC.ALL ;  /* 0x0000000000007948 */ /* 0x000fea0003800000 */
[----:B------:R-:W-:Y:S01]  /*c540*/  SEL R34, R34, RZ, !P0 ;  /* 0x000000ff22227207 */ /* 0x000fe20004000000 */
[----:B------:R-:W-:Y:S01]  /*c550*/  BSSY B6, `(.L_x_10211) ;  /* 0x0000019000067945 */ /* 0x000fe20003800000 */
[----:B------:R-:W-:Y:S01]  /*c560*/  BAR.SYNC.DEFER_BLOCKING 0x8, 0x180 ;  /* 0x0206000000007b1d */ /* 0x000fe20000010000 */
[----:B-----5:R-:W-:-:S05]  /*c570*/  SEL R0, R0, RZ, !P0 ;  /* 0x000000ff00007207 */ /* 0x020fca0004000000 */
[----:B------:R2:W-:Y:S02]  /*c580*/  STL [R1+0xc], R0 ;  /* 0x00000c0001007387 */ /* 0x0005e40000100800 */
[----:B--2---:R-:W-:-:S05]  /*c590*/  VIADD R0, R22, 0x18400 ;  /* 0x0001840016007836 */ /* 0x004fca0000000000 */
        /* <DEDUP_REMOVED lines=19> */
[----:B012---:R-:W-:Y:S05]  /*c6d0*/  CALL.ABS.NOINC R2 ;  /* 0x0000000002007343 */ /* 0x007fea0003c00000 */
.L_x_10212:
[----:B------:R-:W-:Y:S05]  /*c6e0*/  BSYNC B6 ;  /* 0x0000000000067941 */ /* 0x000fea0003800000 */
.L_x_10211:
[----:B------:R-:W3:Y:S01]  /*c6f0*/  LDL R21, [R1+0x4] ;  /* 0x0000040001157983 */ /* 0x000ee20000100800 */
[----:B------:R-:W4:Y:S03]  /*c700*/  LDC R7, c[0x0][0x448] ;  /* 0x00011200ff077b82 */ /* 0x000f260000000800 */
[----:B------:R-:W5:Y:S01]  /*c710*/  LDL R20, [R1+0xc] ;  /* 0x00000c0001147983 */ /* 0x000f620000100800 */
[----:B------:R-:W-:Y:S01]  /*c720*/  IMAD.SHL.U32 R4, R17, 0x80, RZ ;  /* 0x0000008011047824 */ /* 0x000fe200078e00ff */
[----:B------:R-:W-:Y:S01]  /*c730*/  ULDC.64 UR4, c[0x0][0x298] ;  /* 0x0000a60000047ab9 */ /* 0x000fe20000000a00 */
[----:B------:R-:W-:Y:S01]  /*c740*/  LOP3.LUT R23, R23, 0xfffeffff, RZ, 0xc0, !PT ;  /* 0xfffeffff17177812 */ /* 0x000fe200078ec0ff */
[----:B0-----:R-:W0:Y:S01]  /*c750*/  S2R R2, SR_TID.X ;  /* 0x0000000000027919 */ /* 0x001e220000002100 */
[----:B--2---:R-:W2:Y:S01]  /*c760*/  S2R R0, SR_TID.X ;  /* 0x0000000000007919 */ /* 0x004ea20000002100 */
[----:B------:R-:W1:Y:S01]  /*c770*/  S2R R6, SR_TID.X ;  /* 0x0000000000067919 */ /* 0x000e620000002100 */
[----:B----4-:R-:W-:-:S13]  /*c780*/  ISETP.NE.AND P0, PT, R7, 0x1, PT ;  /* 0x000000010700780c */ /* 0x010fda0003f05270 */
[----:B------:R-:W-:Y:S02]  /*c790*/  @P0 LOP3.LUT R23, R23, 0x10000, RZ, 0xfc, !PT ;  /* 0x0001000017170812 */ /* 0x000fe400078efcff */
[----:B0-----:R-:W-:-:S04]  /*c7a0*/  LOP3.LUT R2, R2, 0x7f, RZ, 0xc0, !PT ;  /* 0x0000007f02027812 */ /* 0x001fc800078ec0ff */
[----:B------:R-:W-:Y:S02]  /*c7b0*/  SHF.R.U32.HI R2, RZ, 0x3, R2 ;  /* 0x00000003ff027819 */ /* 0x000fe40000011602 */
[----:B--2---:R-:W-:Y:S02]  /*c7c0*/  SHF.L.U32 R3, R0, 0x4, RZ ;  /* 0x0000000400037819 */ /* 0x004fe400000006ff */
[----:B------:R-:W0:Y:S02]  /*c7d0*/  @P0 LDC R0, c[0x0][0x44c] ;  /* 0x00011300ff000b82 */ /* 0x000e240000000800 */
[----:B------:R-:W-:-:S04]  /*c7e0*/  LOP3.LUT R3, R2, 0x70, R3, 0xf8, !PT ;  /* 0x0000007002037812 */ /* 0x000fc800078ef803 */
[----:B------:R-:W-:Y:S02]  /*c7f0*/  LOP3.LUT R17, R3, R4, RZ, 0xfc, !PT ;  /* 0x0000000403117212 */ /* 0x000fe400078efcff */
[----:B------:R-:W2:Y:S03]  /*c800*/  @P0 LDC R2, c[0x0][0x450] ;  /* 0x00011400ff020b82 */ /* 0x000ea60000000800 */
[----:B0-----:R-:W-:-:S04]  /*c810*/  @P0 IMAD.HI.U32 R3, R17, R0, RZ ;  /* 0x0000000011030227 */ /* 0x001fc800078e00ff */
[----:B------:R-:W-:Y:S01]  /*c820*/  IMAD.MOV.U32 R0, RZ, RZ, R17 ;  /* 0x000000ffff007224 */ /* 0x000fe200078e0011 */
[----:B--2---:R-:W-:Y:S01]  /*c830*/  @P0 SHF.R.U32.HI R0, RZ, R2, R3 ;  /* 0x00000002ff000219 */ /* 0x004fe20000011603 */
[----:B------:R-:W-:-:S04]  /*c840*/  IMAD.WIDE.U32 R2, R35, UR4, RZ ;  /* 0x0000000423027c25 */ /* 0x000fc8000f8e00ff */
[----:B---3--:R-:W-:Y:S01]  /*c850*/  IMAD R5, R21, UR4, RZ ;  /* 0x0000000415057c24 */ /* 0x008fe2000f8e02ff */
[----:B-1----:R-:W-:-:S03]  /*c860*/  LOP3.LUT R21, R6, 0x7f, RZ, 0xc0, !PT ;  /* 0x0000007f06157812 */ /* 0x002fc600078ec0ff */
[----:B------:R-:W-:Y:S01]  /*c870*/  IMAD R5, R35, UR5, R5 ;  /* 0x0000000523057c24 */ /* 0x000fe2000f8e0205 */
[----:B------:R-:W-:Y:S01]  /*c880*/  ULDC.64 UR4, c[0x0][0x2d8] ;  /* 0x0000b60000047ab9 */ /* 0x000fe20000000a00 */
[----:B------:R-:W-:Y:S02]  /*c890*/  SHF.R.U32.HI R21, RZ, 0x3, R21 ;  /* 0x00000003ff157819 */ /* 0x000fe40000011615 */
[----:B------:R-:W-:Y:S02]  /*c8a0*/  IMAD.IADD R3, R3, 0x1, R5 ;  /* 0x0000000103037824 */ /* 0x000fe400078e0205 */
[----:B------:R-:W-:Y:S02]  /*c8b0*/  IMAD R5, R28, UR4, RZ ;  /* 0x000000041c057c24 */ /* 0x000fe4000f8e02ff */
[----:B------:R-:W-:-:S04]  /*c8c0*/  IMAD.WIDE.U32 R2, R18, UR4, R2 ;  /* 0x0000000412027c25 */ /* 0x000fc8000f8e0002 */
[----:B------:R-:W-:Y:S01]  /*c8d0*/  IMAD R5, R18, UR5, R5 ;  /* 0x0000000512057c24 */ /* 0x000fe2000f8e0205 */
[----:B------:R-:W-:-:S03]  /*c8e0*/  ULDC.64 UR4, c[0x0][0x2e0] ;  /* 0x0000b80000047ab9 */ /* 0x000fc60000000a00 */
[----:B------:R-:W-:Y:S02]  /*c8f0*/  IMAD.IADD R3, R3, 0x1, R5 ;  /* 0x0000000103037824 */ /* 0x000fe400078e0205 */
[----:B-----5:R-:W-:Y:S01]  /*c900*/  IMAD R5, R20, UR4, RZ ;  /* 0x0000000414057c24 */ /* 0x020fe2000f8e02ff */
[----:B------:R-:W-:Y:S01]  /*c910*/  SHF.L.U32 R20, R6, 0x3, RZ ;  /* 0x0000000306147819 */ /* 0x000fe200000006ff */
[----:B------:R-:W-:-:S03]  /*c920*/  IMAD.WIDE.U32 R2, R34, UR4, R2 ;  /* 0x0000000422027c25 */ /* 0x000fc6000f8e0002 */
[----:B------:R-:W-:Y:S01]  /*c930*/  LOP3.LUT R20, R20, 0x38, RZ, 0xc0, !PT ;  /* 0x0000003814147812 */ /* 0x000fe200078ec0ff */
[----:B------:R-:W-:Y:S01]  /*c940*/  IMAD R5, R34, UR5, R5 ;  /* 0x0000000522057c24 */ /* 0x000fe2000f8e0205 */
[----:B------:R-:W-:-:S03]  /*c950*/  ULDC.64 UR4, c[0x0][0x2d0] ;  /* 0x0000b40000047ab9 */ /* 0x000fc60000000a00 */
[----:B------:R-:W-:Y:S01]  /*c960*/  IMAD.IADD R3, R3, 0x1, R5 ;  /* 0x0000000103037824 */ /* 0x000fe200078e0205 */
[----:B------:R-:W-:Y:S01]  /*c970*/  SHF.R.S32.HI R5, RZ, 0x1f, R0 ;  /* 0x0000001fff057819 */ /* 0x000fe20000011400 */
[----:B------:R-:W-:-:S04]  /*c980*/  IMAD.WIDE.U32 R2, R0, UR4, R2 ;  /* 0x0000000400027c25 */ /* 0x000fc8000f8e0002 */
[----:B------:R-:W-:-:S04]  /*c990*/  IMAD R5, R5, UR4, RZ ;  /* 0x0000000405057c24 */ /* 0x000fc8000f8e02ff */
[----:B------:R-:W-:Y:S01]  /*c9a0*/  IMAD R5, R0, UR5, R5 ;  /* 0x0000000500057c24 */ /* 0x000fe2000f8e0205 */
[----:B------:R-:W-:Y:S01]  /*c9b0*/  ULDC.64 UR4, c[0x0][0x2c8] ;  /* 0x0000b20000047ab9 */ /* 0x000fe20000000a00 */
[----:B------:R-:W-:Y:S02]  /*c9c0*/  IMAD.MOV R0, RZ, RZ, -R0 ;  /* 0x000000ffff007224 */ /* 0x000fe400078e0a00 */
[----:B------:R-:W-:Y:S02]  /*c9d0*/  IMAD.IADD R3, R3, 0x1, R5 ;  /* 0x0000000103037824 */ /* 0x000fe400078e0205 */
[----:B------:R-:W-:-:S04]  /*c9e0*/  IMAD R0, R7, R0, R17 ;  /* 0x0000000007007224 */ /* 0x000fc800078e0211 */
[----:B------:R-:W-:Y:S01]  /*c9f0*/  IMAD.WIDE.U32 R2, R0, UR4, R2 ;  /* 0x0000000400027c25 */ /* 0x000fe2000f8e0002 */
[----:B------:R-:W-:-:S05]  /*ca00*/  SHF.R.S32.HI R5, RZ, 0x1f, R0 ;  /* 0x0000001fff057819 */ /* 0x000fca0000011400 */
[----:B------:R-:W-:-:S04]  /*ca10*/  IMAD R5, R5, UR4, RZ ;  /* 0x0000000405057c24 */ /* 0x000fc8000f8e02ff */
        /* <DEDUP_REMOVED lines=9> */
[----:B------:R-:W2:Y:S01]  /*cab0*/  LDL.LU R2, [R1+0x8] ;  /* 0x0000080001027983 */ /* 0x000ea20000300800 */
[----:B------:R-:W2:Y:S03]  /*cac0*/  LDC R3, c[0x0][0x448] ;  /* 0x00011200ff037b82 */ /* 0x000ea60000000800 */
[----:B------:R-:W0:Y:S01]  /*cad0*/  SHFL.IDX PT, R10, R0, RZ, 0x181f ;  /* 0x00181fff000a7589 */ /* 0x000e2200000e0000 */
[----:B------:R-:W-:-:S03]  /*cae0*/  IMAD.IADD R4, R21, 0x1, R4 ;  /* 0x0000000115047824 */ /* 0x000fc600078e0204 */
[----:B------:R-:W-:Y:S01]  /*caf0*/  SHFL.IDX PT, R7, R0, 0x1, 0x181f ;  /* 0x00381f0000077f89 */ /* 0x000fe200000e0000 */
[----:B------:R-:W-:-:S03]  /*cb00*/  VIADD R8, R4, 0x10 ;  /* 0x0000001004087836 */ /* 0x000fc60000000000 */
[----:B------:R-:W-:Y:S04]  /*cb10*/  SHFL.IDX PT, R11, R0, 0x2, 0x181f ;  /* 0x00581f00000b7f89 */ /* 0x000fe800000e0000 */
[----:B------:R-:W-:Y:S01]  /*cb20*/  SHFL.IDX PT, R12, R0, 0x3, 0x181f ;  /* 0x00781f00000c7f89 */ /* 0x000fe200000e0000 */
[----:B------:R-:W-:Y:S01]  /*cb30*/  LOP3.LUT R23, R23, 0xffffdfff, RZ, 0xc0, !PT ;  /* 0xffffdfff17177812 */ /* 0x000fe200078ec0ff */
[----:B--2---:R-:W-:Y:S02]  /*cb40*/  IMAD R6, R2, R3, RZ ;  /* 0x0000000302067224 */ /* 0x004fe400078e02ff */
[----:B------:R-:W1:Y:S03]  /*cb50*/  SHFL.IDX PT, R3, R5, RZ, 0x181f ;  /* 0x00181fff05037589 */ /* 0x000e6600000e0000 */
[-C--:B------:R-:W-:Y:S01]  /*cb60*/  ISETP.GE.AND P6, PT, R4, R6.reuse, PT ;  /* 0x000000060400720c */ /* 0x080fe20003fc6270 */
[----:B------:R-:W2:Y:S01]  /*cb70*/  SHFL.IDX PT, R2, R5, 0x1, 0x181f ;  /* 0x00381f0005027f89 */ /* 0x000ea200000e0000 */
[----:B------:R-:W-:-:S11]  /*cb80*/  ISETP.GE.AND P5, PT, R8, R6, PT ;  /* 0x000000060800720c */ /* 0x000fd60003fa6270 */
[----:B0-----:R-:W-:-:S05]  /*cb90*/  @!P6 LEA R10, P1, R20, R10, 0x1 ;  /* 0x0000000a140ae211 */ /* 0x001fca00078208ff */
[----:B-1----:R-:W-:Y:S01]  /*cba0*/  @!P6 IMAD.X R3, RZ, RZ, R3, P1 ;  /* 0x000000ffff03e224 */ /* 0x002fe200008e0603 */
[----:B------:R-:W-:Y:S01]  /*cbb0*/  @!P5 LEA R7, P1, R20, R7, 0x1 ;  /* 0x000000071407d211 */ /* 0x000fe200078208ff */
[----:B------:R-:W-:-:S04]  /*cbc0*/  VIADD R8, R4, 0x20 ;  /* 0x0000002004087836 */ /* 0x000fc80000000000 */
[----:B--2---:R-:W-:Y:S02]  /*cbd0*/  @!P5 IMAD.X R9, RZ, RZ, R2, P1 ;  /* 0x000000ffff09d224 */ /* 0x004fe400008e0602 */
[----:B------:R-:W0:Y:S01]  /*cbe0*/  SHFL.IDX PT, R2, R5, 0x2, 0x181f ;  /* 0x00581f0005027f89 */ /* 0x000e2200000e0000 */
[----:B------:R-:W-:-:S13]  /*cbf0*/  ISETP.GE.AND P3, PT, R8, R6, PT ;  /* 0x000000060800720c */ /* 0x000fda0003f66270 */
[----:B------:R-:W-:-:S05]  /*cc00*/  @!P3 LEA R11, P1, R20, R11, 0x1 ;  /* 0x0000000b140bb211 */ /* 0x000fca00078208ff */
[----:B0-----:R-:W-:Y:S02]  /*cc10*/  @!P3 IMAD.X R8, RZ, RZ, R2, P1 ;  /* 0x000000ffff08b224 */ /* 0x001fe400008e0602 */
[----:B------:R-:W-:-:S05]  /*cc20*/  VIADD R2, R4, 0x30 ;  /* 0x0000003004027836 */ /* 0x000fca0000000000 */
[----:B------:R-:W-:Y:S01]  /*cc30*/  ISETP.GE.AND P2, PT, R2, R6, PT ;  /* 0x000000060200720c */ /* 0x000fe20003f46270 */
[----:B------:R-:W-:-:S05]  /*cc40*/  VIADD R2, R4, 0x40 ;  /* 0x0000004004027836 */ /* 0x000fca0000000000 */
[----:B------:R-:W-:Y:S02]  /*cc50*/  ISETP.GE.AND P4, PT, R2, R6, PT ;  /* 0x000000060200720c */ /* 0x000fe40003f86270 */
[----:B------:R-:W0:Y:S05]  /*cc60*/  SHFL.IDX PT, R2, R5, 0x3, 0x181f ;  /* 0x00781f0005027f89 */ /* 0x000e2a00000e0000 */
[----:B------:R-:W-:Y:S02]  /*cc70*/  @!P2 LEA R14, P1, R20, R12, 0x1 ;  /* 0x0000000c140ea211 */ /* 0x000fe400078208ff */
[----:B------:R-:W1:Y:S02]  /*cc80*/  SHFL.IDX PT, R12, R0, 0x4, 0x181f ;  /* 0x00981f00000c7f89 */ /* 0x000e6400000e0000 */
[----:B0-----:R-:W-:-:S02]  /*cc90*/  @!P2 IADD3.X R13, RZ, R2, RZ, P1, !PT ;  /* 0x00000002ff0da210 */ /* 0x001fc40000ffe4ff */
[----:B------:R-:W0:Y:S01]  /*cca0*/  SHFL.IDX PT, R2, R5, 0x4, 0x181f ;  /* 0x00981f0005027f89 */ /* 0x000e2200000e0000 */
[----:B-1----:R-:W-:Y:S02]  /*ccb0*/  @!P4 LEA R15, P1, R20, R12, 0x1 ;  /* 0x0000000c140fc211 */ /* 0x002fe400078208ff */
[----:B------:R-:W-:-:S04]  /*ccc0*/  @P6 LOP3.LUT R23, R23, 0x2000, RZ, 0xfc, !PT ;  /* 0x0000200017176812 */ /* 0x000fc800078efcff */
[----:B------:R-:W-:Y:S01]  /*ccd0*/  LOP3.LUT R23, R23, 0xffffefff, RZ, 0xc0, !PT ;  /* 0xffffefff17177812 */ /* 0x000fe200078ec0ff */
[----:B0-----:R-:W-:Y:S02]  /*cce0*/  @!P4 IMAD.X R12, RZ, RZ, R2, P1 ;  /* 0x000000ffff0cc224 */ /* 0x001fe400008e0602 */
[----:B------:R-:W-:-:S05]  /*ccf0*/  @!P6 IMAD.MOV.U32 R2, RZ, RZ, R10 ;  /* 0x000000ffff02e224 */ /* 0x000fca00078e000a */
[----:B------:R0:W-:Y:S01]  /*cd00*/  @!P6 LDGSTS.E.BYPASS.LTC128B.128 [R26+0x18400], desc[UR36][R2.64], !P0 ;  /* 0x18400000021aefae */ /* 0x0001e2000c101d64 */
[----:B------:R-:W-:Y:S01]  /*cd10*/  @P5 LOP3.LUT R23, R23, 0x1000, RZ, 0xfc, !PT ;  /* 0x0000100017175812 */ /* 0x000fe200078efcff */
[----:B0-----:R-:W-:Y:S02]  /*cd20*/  @!P5 IMAD.MOV.U32 R2, RZ, RZ, R7 ;  /* 0x000000ffff02d224 */ /* 0x001fe400078e0007 */
[----:B------:R-:W-:-:S05]  /*cd30*/  @!P5 IMAD.MOV.U32 R3, RZ, RZ, R9 ;  /* 0x000000ffff03d224 */ /* 0x000fca00078e0009 */
[----:B------:R0:W-:Y:S01]  /*cd40*/  @!P5 LDGSTS.E.BYPASS.LTC128B.128 [R26+0x18c00], desc[UR36][R2.64], !P0 ;  /* 0x18c00000021adfae */ /* 0x0001e2000c101d64 */
[----:B------:R-:W-:-:S03]  /*cd50*/  LOP3.LUT R23, R23, 0xfffff7ff, RZ, 0xc0, !PT ;  /* 0xfffff7ff17177812 */ /* 0x000fc600078ec0ff */
[----:B------:R-:W1:Y:S01]  /*cd60*/  SHFL.IDX PT, R9, R0, 0x5, 0x181f ;  /* 0x00b81f0000097f89 */ /* 0x000e6200000e0000 */
[----:B0-----:R-:W-:Y:S02]  /*cd70*/  @!P3 IMAD.MOV.U32 R2, RZ, RZ, R11 ;  /* 0x000000ffff02b224 */ /* 0x001fe400078e000b */
[----:B------:R-:W-:-:S05]  /*cd80*/  @!P3 IMAD.MOV.U32 R3, RZ, RZ, R8 ;  /* 0x000000ffff03b224 */ /* 0x000fca00078e0008 */
[----:B------:R0:W-:Y:S01]  /*cd90*/  @!P3 LDGSTS.E.BYPASS.LTC128B.128 [R26+0x19400], desc[UR36][R2.64], !P0 ;  /* 0x19400000021abfae */ /* 0x0001e2000c101d64 */
[----:B------:R-:W-:-:S03]  /*cda0*/  @P3 LOP3.LUT R23, R23, 0x800, RZ, 0xfc, !PT ;  /* 0x0000080017173812 */ /* 0x000fc600078efcff */
[----:B------:R-:W2:Y:S01]  /*cdb0*/  SHFL.IDX PT, R8, R5, 0x5, 0x181f ;  /* 0x00b81f0005087f89 */ /* 0x000ea200000e0000 */
[----:B0-----:R-:W-:-:S03]  /*cdc0*/  VIADD R2, R4, 0x50 ;  /* 0x0000005004027836 */ /* 0x001fc60000000000 */
[----:B------:R-:W0:Y:S01]  /*cdd0*/  SHFL.IDX PT, R7, R0, 0x6, 0x181f ;  /* 0x00d81f0000077f89 */ /* 0x000e2200000e0000 */
[----:B------:R-:W-:Y:S01]  /*cde0*/  @!P2 IMAD.MOV.U32 R3, RZ, RZ, R13 ;  /* 0x000000ffff03a224 */ /* 0x000fe200078e000d */
[----:B------:R-:W-:Y:S02]  /*cdf0*/  ISETP.GE.AND P3, PT, R2, R6, PT ;  /* 0x000000060200720c */ /* 0x000fe40003f66270 */
[----:B------:R-:W-:Y:S02]  /*ce00*/  @!P2 MOV R2, R14 ;  /* 0x0000000e0002a202 */ /* 0x000fe40000000f00 */
[----:B------:R-:W-:-:S03]  /*ce10*/  LOP3.LUT R23, R23, 0xfffffdff, RZ, 0xc0, !PT ;  /* 0xfffffdff17177812 */ /* 0x000fc600078ec0ff */
[----:B------:R3:W-:Y:S01]  /*ce20*/  @!P2 LDGSTS.E.BYPASS.LTC128B.128 [R26+0x19c00], desc[UR36][R2.64], !P0 ;  /* 0x19c00000021aafae */ /* 0x0007e2000c101d64 */
[----:B------:R-:W-:-:S03]  /*ce30*/  @P2 LOP3.LUT R23, R23, 0x200, RZ, 0xfc, !PT ;  /* 0x0000020017172812 */ /* 0x000fc600078efcff */
[----:B---3--:R-:W3:Y:S01]  /*ce40*/  SHFL.IDX PT, R2, R5, 0x6, 0x181f ;  /* 0x00d81f0005027f89 */ /* 0x008ee200000e0000 */
[----:B------:R-:W-:-:S05]  /*ce50*/  VIADD R3, R4, 0x60 ;  /* 0x0000006004037836 */ /* 0x000fca0000000000 */
[----:B------:R-:W-:Y:S02]  /*ce60*/  ISETP.GE.AND P2, PT, R3, R6, PT ;  /* 0x000000060300720c */ /* 0x000fe40003f46270 */
[----:B-1----:R-:W-:-:S05]  /*ce70*/  @!P3 LEA R9, P1, R20, R9, 0x1 ;  /* 0x000000091409b211 */ /* 0x002fca00078208ff */
[----:B--2---:R-:W-:-:S06]  /*ce80*/  @!P3 IMAD.X R8, RZ, RZ, R8, P1 ;  /* 0x000000ffff08b224 */ /* 0x004fcc00008e0608 */
[----:B0-----:R-:W-:Y:S01]  /*ce90*/  @!P2 LEA R7, P1, R20, R7, 0x1 ;  /* 0x000000071407a211 */ /* 0x001fe200078208ff */
[----:B------:R-:W-:-:S04]  /*cea0*/  @!P4 IMAD.MOV.U32 R3, RZ, RZ, R12 ;  /* 0x000000ffff03c224 */ /* 0x000fc800078e000c */
[----:B---3--:R-:W-:Y:S02]  /*ceb0*/  @!P2 IMAD.X R10, RZ, RZ, R2, P1 ;  /* 0x000000ffff0aa224 */ /* 0x008fe400008e0602 */
[----:B------:R-:W-:-:S05]  /*cec0*/  @!P4 IMAD.MOV.U32 R2, RZ, RZ, R15 ;  /* 0x000000ffff02c224 */ /* 0x000fca00078e000f */
[----:B------:R0:W-:Y:S01]  /*ced0*/  @!P4 LDGSTS.E.BYPASS.LTC128B.128 [R26+0x1a400], desc[UR36][R2.64], !P0 ;  /* 0x1a400000021acfae */ /* 0x0001e2000c101d64 */
[----:B------:R-:W-:Y:S01]  /*cee0*/  LOP3.LUT R23, R23, 0xfffffeff, RZ, 0xc0, !PT ;  /* 0xfffffeff17177812 */ /* 0x000fe200078ec0ff */
[----:B0-----:R-:W-:Y:S02]  /*cef0*/  @!P3 IMAD.MOV.U32 R2, RZ, RZ, R9 ;  /* 0x000000ffff02b224 */ /* 0x001fe400078e0009 */
[----:B------:R-:W-:-:S05]  /*cf00*/  @!P3 IMAD.MOV.U32 R3, RZ, RZ, R8 ;  /* 0x000000ffff03b224 */ /* 0x000fca00078e0008 */
[----:B------:R0:W-:Y:S04]  /*cf10*/  @!P3 LDGSTS.E.BYPASS.LTC128B.128 [R26+0x1ac00], desc[UR36][R2.64], !P0 ;  /* 0x1ac00000021abfae */ /* 0x0001e8000c101d64 */
[----:B------:R-:W1:Y:S01]  /*cf20*/  SHFL.IDX PT, R5, R5, 0x7, 0x181f ;  /* 0x00f81f0005057f89 */ /* 0x000e6200000e0000 */
[----:B0-----:R-:W-:Y:S01]  /*cf30*/  @!P2 IMAD.MOV.U32 R2, RZ, RZ, R7 ;  /* 0x000000ffff02a224 */ /* 0x001fe200078e0007 */
[----:B------:R-:W-:Y:S02]  /*cf40*/  @!P2 MOV R3, R10 ;  /* 0x0000000a0003a202 */ /* 0x000fe40000000f00 */
[----:B------:R-:W0:Y:S04]  /*cf50*/  SHFL.IDX PT, R0, R0, 0x7, 0x181f ;  /* 0x00f81f0000007f89 */ /* 0x000e2800000e0000 */
[----:B------:R2:W-:Y:S01]  /*cf60*/  @!P2 LDGSTS.E.BYPASS.LTC128B.128 [R26+0x1b400], desc[UR36][R2.64], !P0 ;  /* 0x1b400000021aafae */ /* 0x0005e2000c101d64 */
[----:B------:R-:W-:-:S04]  /*cf70*/  @P4 LOP3.LUT R23, R23, 0x100, RZ, 0xfc, !PT ;  /* 0x0000010017174812 */ /* 0x000fc800078efcff */
[----:B------:R-:W-:-:S04]  /*cf80*/  LOP3.LUT R23, R23, 0xffffff7f, RZ, 0xc0, !PT ;  /* 0xffffff7f17177812 */ /* 0x000fc800078ec0ff */
[----:B------:R-:W-:-:S04]  /*cf90*/  @P3 LOP3.LUT R23, R23, 0x80, RZ, 0xfc, !PT ;  /* 0x0000008017173812 */ /* 0x000fc800078efcff */
[----:B------:R-:W-:-:S04]  /*cfa0*/  LOP3.LUT R23, R23, 0xffffffbf, RZ, 0xc0, !PT ;  /* 0xffffffbf17177812 */ /* 0x000fc800078ec0ff */
[----:B-12---:R-:W-:-:S07]  /*cfb0*/  @P2 LOP3.LUT R23, R23, 0x40, RZ, 0xfc, !PT ;  /* 0x0000004017172812 */ /* 0x006fce00078efcff */
.L_x_10309:
[----:B------:R-:W-:Y:S01]  /*cfc0*/  VIADD R4, R4, 0x70 ;  /* 0x0000007004047836 */ /* 0x000fe20000000000 */
[----:B------:R-:W-:-:S04]  /*cfd0*/  LOP3.LUT R23, R23, 0xffffbfff, RZ, 0xc0, !PT ;  /* 0xffffbfff17177812 */ /* 0x000fc800078ec0ff */
[----:B------:R-:W-:-:S13]  /*cfe0*/  ISETP.GE.AND P2, PT, R4, R6, PT ;  /* 0x000000060400720c */ /* 0x000fda0003f46270 */
[----:B0-----:R-:W-:Y:S02]  /*cff0*/  @!P2 LEA R2, P1, R20, R0, 0x1 ;  /* 0x000000001402a211 */ /* 0x001fe400078208ff */
[----:B------:R-:W-:-:S03]  /*d000*/  @P2 LOP3.LUT R23, R23, 0x4000, RZ, 0xfc, !PT ;  /* 0x0000400017172812 */ /* 0x000fc600078efcff */
[----:B------:R-:W-:-:S05]  /*d010*/  @!P2 IMAD.X R3, RZ, RZ, R5, P1 ;  /* 0x000000ffff03a224 */ /* 0x000fca00008e0605 */
[----:B------:R-:W-:Y:S01]  /*d020*/  @!PT LDS RZ, [RZ] ;  /* 0x00000000fffff984 */ /* 0x000fe20000000800 */
[----:B------:R-:W-:Y:S01]  /*d030*/  @!PT LDS RZ, [RZ] ;  /* 0x00000000fffff984 */ /* 0x000fe20000000800 */
[----:B------:R-:W-:Y:S01]  /*d040*/  @!PT LDS RZ, [RZ] ;  /* 0x00000000fffff984 */ /* 0x000fe20000000800 */
[----:B------:R0:W-:Y:S01]  /*d050*/  @!P2 LDGSTS.E.BYPASS.LTC128B.128 [R26+0x1bc00], desc[UR36][R2.64], !P0 ;  /* 0x1bc00000021aafae */ /* 0x0001e2000c101d64 */
[----:B------:R-:W-:Y:S01]  /*d060*/  PLOP3.LUT P0, PT, PT, PT, PT, 0x80, 0x0 ;  /* 0x000000000000781c */ /* 0x000fe20003f0f070 */
[----:B------:R-:W-:-:S12]  /*d070*/  NOP ;  /* 0x0000000000007918 */ /* 0x000fd80000000000 */
.L_x_10214:
        /* <DEDUP_REMOVED lines=28> */
.L_x_10216:
[----:B------:R-:W-:Y:S05]  /*d240*/  BSYNC B6 ;  /* 0x0000000000067941 */ /* 0x000fea0003800000 */
.L_x_10215:
[----:B------:R-:W2:Y:S01]  /*d250*/  LDL.LU R21, [R1+0x4] ;  /* 0x0000040001157983 */ /* 0x000ea20000300800 */
[----:B0-----:R-:W0:Y:S01]  /*d260*/  LDC R2, c[0x0][0x448] ;  /* 0x00011200ff027b82 */ /* 0x001e220000000800 */
[----:B------:R-:W-:Y:S02]  /*d270*/  ULDC.64 UR4, c[0x0][0x398] ;  /* 0x0000e60000047ab9 */ /* 0x000fe40000000a00 */
[----:B------:R-:W3:Y:S01]  /*d280*/  LDL.LU R20, [R1+0xc] ;  /* 0x00000c0001147983 */ /* 0x000ee20000300800 */
[----:B0-----:R-:W-:-:S13]  /*d290*/  ISETP.NE.AND P6, PT, R2, 0x1, PT ;  /* 0x000000010200780c */ /* 0x001fda0003fc5270 */
[----:B------:R-:W0:Y:S08]  /*d2a0*/  @P6 LDC R3, c[0x0][0x44c] ;  /* 0x00011300ff036b82 */ /* 0x000e300000000800 */
[----:B------:R-:W1:Y:S01]  /*d2b0*/  @P6 LDC R2, c[0x0][0x450] ;  /* 0x00011400ff026b82 */ /* 0x000e620000000800 */
[----:B------:R-:W-:Y:S02]  /*d2c0*/  IMAD.MOV.U32 R0, RZ, RZ, R17 ;  /* 0x000000ffff007224 */ /* 0x000fe400078e0011 */
[----:B0-----:R-:W-:-:S05]  /*d2d0*/  @P6 IMAD.HI.U32 R3, R17, R3, RZ ;  /* 0x0000000311036227 */ /* 0x001fca00078e00ff */
[----:B-1----:R-:W-:Y:S01]  /*d2e0*/  @P6 SHF.R.U32.HI R0, RZ, R2, R3 ;  /* 0x00000002ff006219 */ /* 0x002fe20000011603 */
[----:B------:R-:W-:Y:S01]  /*d2f0*/  IMAD.WIDE.U32 R2, R35, UR4, RZ ;  /* 0x0000000423027c25 */ /* 0x000fe2000f8e00ff */
[----:B------:R-:W0:Y:S02]  /*d300*/  S2R R7, SR_TID.X ;  /* 0x0000000000077919 */ /* 0x000e240000002100 */
[----:B------:R-:W-:Y:S01]  /*d310*/  SHF.R.S32.HI R5, RZ, 0x1f, R0 ;  /* 0x0000001fff057819 */ /* 0x000fe20000011400 */
        /* <DEDUP_REMOVED lines=12> */
[----:B------:R-:W-:Y:S01]  /*d3e0*/  IMAD.WIDE.U32 R2, R34, UR4, R2 ;  /* 0x0000000422027c25 */ /* 0x000fe2000f8e0002 */
        /* <DEDUP_REMOVED lines=10> */
[----:B------:R-:W-:-:S03]  /*d490*/  ULDC.64 UR4, c[0x0][0x3c8] ;  /* 0x0000f20000047ab9 */ /* 0x000fc60000000a00 */
[----:B------:R-:W-:Y:S01]  /*d4a0*/  IADD3 R3, R3, R5, RZ ;  /* 0x0000000503037210 */ /* 0x000fe20007ffe0ff */
[----:B------:R-:W-:Y:S02]  /*d4b0*/  IMAD R0, R0, UR4, RZ ;  /* 0x0000000400007c24 */ /* 0x000fe4000f8e02ff */
[----:B------:R-:W-:Y:S02]  /*d4c0*/  IMAD.SHL.U32 R20, R7, 0x8, RZ ;  /* 0x0000000807147824 */ /* 0x000fe400078e00ff */
[C---:B------:R-:W-:Y:S02]  /*d4d0*/  IMAD R0, R4.reuse, UR5, R0 ;  /* 0x0000000504007c24 */ /* 0x040fe4000f8e0200 */
[----:B------:R-:W-:Y:S01]  /*d4e0*/  IMAD.WIDE.U32 R2, R4, UR4, R2 ;  /* 0x0000000404027c25 */ /* 0x000fe2000f8e0002 */
[----:B------:R-:W-:Y:S01]  /*d4f0*/  ULDC.64 UR4, c[0x0][0x390] ;  /* 0x0000e40000047ab9 */ /* 0x000fe20000000a00 */
[----:B------:R-:W-:Y:S02]  /*d500*/  LOP3.LUT R20, R20, 0x38, RZ, 0xc0, !PT ;  /* 0x0000003814147812 */ /* 0x000fe400078ec0ff */
[----:B------:R-:W-:Y:S01]  /*d510*/  IMAD.IADD R4, R3, 0x1, R0 ;  /* 0x0000000103047824 */ /* 0x000fe200078e0200 */
[----:B------:R-:W-:Y:S01]  /*d520*/  LEA R0, P0, R2, UR4, 0x1 ;  /* 0x0000000402007c11 */ /* 0x000fe2000f8008ff */
[----:B------:R-:W-:Y:S01]  /*d530*/  ULDC UR4, c[0x0][0x3b8] ;  /* 0x0000ee0000047ab9 */ /* 0x000fe20000000800 */
[----:B------:R-:W-:-:S02]  /*d540*/  LOP3.LUT R9, R20, 0x40, RZ, 0xfc, !PT ;  /* 0x0000004014097812 */ /* 0x000fc400078efcff */
[C---:B------:R-:W-:Y:S02]  /*d550*/  LOP3.LUT R8, R20.reuse, 0x80, RZ, 0xfc, !PT ;  /* 0x0000008014087812 */ /* 0x040fe400078efcff */
[----:B------:R-:W-:Y:S02]  /*d560*/  LOP3.LUT R7, R20, 0xc0, RZ, 0xfc, !PT ;  /* 0x000000c014077812 */ /* 0x000fe400078efcff */
[----:B------:R-:W-:Y:S01]  /*d570*/  LEA.HI.X R4, R2, UR5, R4, 0x1, P0 ;  /* 0x0000000502047c11 */ /* 0x000fe200080f0c04 */
[----:B------:R-:W-:Y:S01]  /*d580*/  UMOV UR5, 0xffffffff ;  /* 0xffffffff00057882 */ /* 0x000fe20000000000 */
[----:B------:R-:W-:Y:S02]  /*d590*/  ISETP.GE.AND P4, PT, R6, UR4, PT ;  /* 0x0000000406007c0c */ /* 0x000fe4000bf86270 */
[----:B------:R-:W-:Y:S02]  /*d5a0*/  ISETP.GE.AND P3, PT, R9, UR4, PT ;  /* 0x0000000409007c0c */ /* 0x000fe4000bf66270 */
[----:B------:R-:W-:-:S02]  /*d5b0*/  ISETP.GE.AND P2, PT, R8, UR4, PT ;  /* 0x0000000408007c0c */ /* 0x000fc4000bf46270 */
[----:B------:R-:W-:Y:S01]  /*d5c0*/  ISETP.GE.AND P1, PT, R7, UR4, PT ;  /* 0x0000000407007c0c */ /* 0x000fe2000bf26270 */
[----:B------:R-:W-:-:S12]  /*d5d0*/  BRA.DIV UR5, `(.L_x_10217) ;  /* 0x0000004205c47947 */ /* 0x000fd8000b800000 */
[----:B------:R-:W0:Y:S01]  /*d5e0*/  SHFL.IDX PT, R3, R0, RZ, 0x181f ;  /* 0x00181fff00037589 */ /* 0x000e2200000e0000 */
[C---:B------:R-:W-:Y:S02]  /*d5f0*/  LOP3.LUT P6, RZ, R23.reuse, 0x2000, RZ, 0xc0, !PT ;  /* 0x0000200017ff7812 */ /* 0x040fe400078cc0ff */
[----:B------:R-:W-:Y:S01]  /*d600*/  LOP3.LUT P5, RZ, R23, 0x1000, RZ, 0xc0, !PT ;  /* 0x0000100017ff7812 */ /* 0x000fe200078ac0ff */
[----:B------:R-:W1:Y:S04]  /*d610*/  SHFL.IDX PT, R2, R4, RZ, 0x181f ;  /* 0x00181fff04027589 */ /* 0x000e6800000e0000 */
[----:B------:R-:W-:Y:S04]  /*d620*/  SHFL.IDX PT, R5, R4, 0x1, 0x181f ;  /* 0x00381f0004057f89 */ /* 0x000fe800000e0000 */
[----:B------:R-:W-:Y:S02]  /*d630*/  SHFL.IDX PT, R14, R0, 0x7, 0x181f ;  /* 0x00f81f00000e7f89 */ /* 0x000fe400000e0000 */
[----:B0-----:R-:W-:-:S05]  /*d640*/  @!P6 LEA R3, P0, R6, R3, 0x1 ;  /* 0x000000030603e211 */ /* 0x001fca00078008ff */
[----:B-1----:R-:W-:-:S05]  /*d650*/  @!P6 IMAD.X R2, RZ, RZ, R2, P0 ;  /* 0x000000ffff02e224 */ /* 0x002fca00000e0602 */
[----:B------:R-:W-:-:S04]  /*d660*/  @!P6 LOP3.LUT R3, R3, R2, RZ, 0x3c, !PT ;  /* 0x000000020303e212 */ /* 0x000fc800078e3cff */
[----:B------:R-:W-:-:S04]  /*d670*/  @!P6 LOP3.LUT R2, R3, R2, RZ, 0x3c, !PT ;  /* 0x000000020302e212 */ /* 0x000fc800078e3cff */
[----:B------:R-:W-:-:S05]  /*d680*/  @!P6 LOP3.LUT R3, R3, R2, RZ, 0x3c, !PT ;  /* 0x000000020303e212 */ /* 0x000fca00078e3cff */
[----:B------:R-:W-:Y:S04]  /*d690*/  @!P6 LDGSTS.E.BYPASS.LTC128B.128 [R26+0x22400], desc[UR36][R2.64], !P4 ;  /* 0x22400000021aefae */ /* 0x000fe8000e101d64 */
[----:B------:R-:W-:Y:S04]  /*d6a0*/  @!P6 LDGSTS.E.BYPASS.LTC128B.128 [R26+0x26400], desc[UR36][R2.64+0x80], !P3 ;  /* 0x26400080021aefae */ /* 0x000fe8000d901d64 */
[----:B------:R-:W-:Y:S04]  /*d6b0*/  @!P6 LDGSTS.E.BYPASS.LTC128B.128 [R26+0x2a400], desc[UR36][R2.64+0x100], !P2 ;  /* 0x2a400100021aefae */ /* 0x000fe8000d101d64 */
[----:B------:R0:W-:Y:S01]  /*d6c0*/  @!P6 LDGSTS.E.BYPASS.LTC128B.128 [R26+0x2e400], desc[UR36][R2.64+0x180], !P1 ;  /* 0x2e400180021aefae */ /* 0x0001e2000c901d64 */
[----:B------:R-:W-:-:S02]  /*d6d0*/  LOP3.LUT P6, RZ, R23, 0x80, RZ, 0xc0, !PT ;  /* 0x0000008017ff7812 */ /* 0x000fc400078cc0ff */
[----:B------:R-:W-:Y:S01]  /*d6e0*/  LOP3.LUT R23, R23, 0xfff7ffff, RZ, 0xc0, !PT ;  /* 0xfff7ffff17177812 */ /* 0x000fe200078ec0ff */
[----:B0-----:R-:W0:Y:S10]  /*d6f0*/  SHFL.IDX PT, R2, R0, 0x1, 0x181f ;  /* 0x00381f0000027f89 */ /* 0x001e3400000e0000 */
[----:B------:R-:W-:-:S04]  /*d700*/  @P6 LOP3.LUT R23, R23, 0x80000, RZ, 0xfc, !PT ;  /* 0x0008000017176812 */ /* 0x000fc800078efcff */
[----:B------:R-:W-:Y:S02]  /*d710*/  LOP3.LUT P6, RZ, R23, 0x200, RZ, 0xc0, !PT ;  /* 0x0000020017ff7812 */ /* 0x000fe400078cc0ff */
[----:B0-----:R-:W-:-:S05]  /*d720*/  @!P5 LEA R2, P0, R6, R2, 0x1 ;  /* 0x000000020602d211 */ /* 0x001fca00078008ff */
[----:B------:R-:W-:Y:S02]  /*d730*/  @!P5 IMAD.X R3, RZ, RZ, R5, P0 ;  /* 0x000000ffff03d224 */ /* 0x000fe400000e0605 */
[----:B------:R-:W-:Y:S04]  /*d740*/  SHFL.IDX PT, R5, R4, 0x2, 0x181f ;  /* 0x00581f0004057f89 */ /* 0x000fe800000e0000 */
        /* <DEDUP_REMOVED lines=8> */
[C---:B------:R-:W-:Y:S02]  /*d7d0*/  LOP3.LUT P5, RZ, R23.reuse, 0x100, RZ, 0xc0, !PT ;  /* 0x0000010017ff7812 */ /* 0x040fe400078ac0ff */
[----:B------:R-:W-:-:S11]  /*d7e0*/  LOP3.LUT R23, R23, 0xffefffff, RZ, 0xc0, !PT ;  /* 0xffefffff17177812 */ /* 0x000fd600078ec0ff */
[----:B------:R-:W-:-:S04]  /*d7f0*/  @P5 LOP3.LUT R23, R23, 0x100000, RZ, 0xfc, !PT ;  /* 0x0010000017175812 */ /* 0x000fc800078efcff */
[----:B------:R-:W-:-:S13]  /*d800*/  LOP3.LUT P5, RZ, R23, 0x800, RZ, 0xc0, !PT ;  /* 0x0000080017ff7812 */ /* 0x000fda00078ac0ff */
[----:B0-----:R-:W-:-:S05]  /*d810*/  @!P5 LEA R2, P0, R6, R2, 0x1 ;  /* 0x000000020602d211 */ /* 0x001fca00078008ff */
[----:B------:R-:W-:Y:S02]  /*d820*/  @!P5 IMAD.X R3, RZ, RZ, R5, P0 ;  /* 0x000000ffff03d224 */ /* 0x000fe400000e0605 */
[----:B------:R-:W-:Y:S04]  /*d830*/  SHFL.IDX PT, R5, R4, 0x3, 0x181f ;  /* 0x00781f0004057f89 */ /* 0x000fe800000e0000 */
[----:B------:R-:W-:Y:S04]  /*d840*/  @!P5 LDGSTS.E.BYPASS.LTC128B.128 [R26+0x23400], desc[UR36][R2.64], !P4 ;  /* 0x23400000021adfae */ /* 0x000fe8000e101d64 */
[----:B------:R-:W-:Y:S04]  /*d850*/  @!P5 LDGSTS.E.BYPASS.LTC128B.128 [R26+0x27400], desc[UR36][R2.64+0x80], !P3 ;  /* 0x27400080021adfae */ /* 0x000fe8000d901d64 */
[----:B------:R-:W-:Y:S04]  /*d860*/  @!P5 LDGSTS.E.BYPASS.LTC128B.128 [R26+0x2b400], desc[UR36][R2.64+0x100], !P2 ;  /* 0x2b400100021adfae */ /* 0x000fe8000d101d64 */
[----:B------:R0:W-:Y:S01]  /*d870*/  @!P5 LDGSTS.E.BYPASS.LTC128B.128 [R26+0x2f400], desc[UR36][R2.64+0x180], !P1 ;  /* 0x2f400180021adfae */ /* 0x0001e2000c901d64 */
[----:B------:R-:W-:-:S03]  /*d880*/  LOP3.LUT P5, RZ, R23, 0x100000, RZ, 0xc0, !PT ;  /* 0x0010000017ff7812 */ /* 0x000fc600078ac0ff */
[----:B0-----:R-:W0:Y:S02]  /*d890*/  SHFL.IDX PT, R2, R0, 0x3, 0x181f ;  /* 0x00781f0000027f89 */ /* 0x001e2400000e0000 */
        /* <DEDUP_REMOVED lines=18> */
[----:B0-----:R-:W-:-:S04]  /*d9c0*/  @!P6 LEA R2, P0, R6, R2, 0x1 ;  /* 0x000000020602e211 */ /* 0x001fc800078008ff */
[----:B------:R-:W-:Y:S02]  /*d9d0*/  @!P6 IADD3.X R3, RZ, R5, RZ, P0, !PT ;  /* 0x00000005ff03e210 */ /* 0x000fe400007fe4ff */
[----:B------:R-:W-:Y:S04]  /*d9e0*/  SHFL.IDX PT, R5, R4, 0x6, 0x181f ;  /* 0x00d81f0004057f89 */ /* 0x000fe800000e0000 */
[----:B------:R-:W-:Y:S04]  /*d9f0*/  @!P6 LDGSTS.E.BYPASS.LTC128B.128 [R26+0x24c00], desc[UR36][R2.64], !P4 ;  /* 0x24c00000021aefae */ /* 0x000fe8000e101d64 */
[----:B------:R-:W-:Y:S04]  /*da00*/  @!P6 LDGSTS.E.BYPASS.LTC128B.128 [R26+0x28c00], desc[UR36][R2.64+0x80], !P3 ;  /* 0x28c00080021aefae */ /* 0x000fe8000d901d64 */
[----:B------:R-:W-:Y:S04]  /*da10*/  @!P6 LDGSTS.E.BYPASS.LTC128B.128 [R26+0x2cc00], desc[UR36][R2.64+0x100], !P2 ;  /* 0x2cc00100021aefae */ /* 0x000fe8000d101d64 */
[----:B------:R0:W-:Y:S04]  /*da20*/  @!P6 LDGSTS.E.BYPASS.LTC128B.128 [R26+0x30c00], desc[UR36][R2.64+0x180], !P1 ;  /* 0x30c00180021aefae */ /* 0x0001e8000c901d64 */
[----:B0-----:R-:W0:Y:S02]  /*da30*/  SHFL.IDX PT, R2, R0, 0x6, 0x181f ;  /* 0x00d81f0000027f89 */ /* 0x001e2400000e0000 */
[----:B0-----:R-:W-:-:S05]  /*da40*/  @!P5 LEA R2, P0, R6, R2, 0x1 ;  /* 0x000000020602d211 */ /* 0x001fca00078008ff */
[----:B------:R-:W-:Y:S02]  /*da50*/  @!P5 IMAD.X R3, RZ, RZ, R5, P0 ;  /* 0x000000ffff03d224 */ /* 0x000fe400000e0605 */
[----:B------:R0:W1:Y:S04]  /*da60*/  SHFL.IDX PT, R5, R4, 0x7, 0x181f ;  /* 0x00f81f0004057f89 */ /* 0x00006800000e0000 */
[----:B------:R0:W-:Y:S04]  /*da70*/  @!P5 LDGSTS.E.BYPASS.LTC128B.128 [R26+0x25400], desc[UR36][R2.64], !P4 ;  /* 0x25400000021adfae */ /* 0x0001e8000e101d64 */
[----:B------:R0:W-:Y:S04]  /*da80*/  @!P5 LDGSTS.E.BYPASS.LTC128B.128 [R26+0x29400], desc[UR36][R2.64+0x80], !P3 ;  /* 0x29400080021adfae */ /* 0x0001e8000d901d64 */
[----:B------:R0:W-:Y:S04]  /*da90*/  @!P5 LDGSTS.E.BYPASS.LTC128B.128 [R26+0x2d400], desc[UR36][R2.64+0x100], !P2 ;  /* 0x2d400100021adfae */ /* 0x0001e8000d101d64 */
[----:B------:R0:W-:Y:S02]  /*daa0*/  @!P5 LDGSTS.E.BYPASS.LTC128B.128 [R26+0x31400], desc[UR36][R2.64+0x180], !P1 ;  /* 0x31400180021adfae */ /* 0x0001e4000c901d64 */
.L_x_10327:
[----:B------:R-:W-:Y:S01]  /*dab0*/  LOP3.LUT P0, RZ, R23, 0x4000, RZ, 0xc0, !PT ;  /* 0x0000400017ff7812 */ /* 0x000fe2000780c0ff */
[----:B------:R-:W-:-:S12]  /*dac0*/  BSSY B0, `(.L_x_10218) ;  /* 0x000000b000007945 */ /* 0x000fd80003800000 */
[----:B------:R-:W-:Y:S05]  /*dad0*/  @P0 BRA `(.L_x_10219) ;  /* 0x0000000000240947 */ /* 0x000fea0003800000 */
[----:B0-----:R-:W-:-:S05]  /*dae0*/  LEA R2, P0, R6, R14, 0x1 ;  /* 0x0000000e06027211 */ /* 0x001fca00078008ff */
[----:B-1----:R-:W-:-:S05]  /*daf0*/  IMAD.X R3, RZ, RZ, R5, P0 ;  /* 0x000000ffff037224 */ /* 0x002fca00000e0605 */
[----:B------:R-:W-:Y:S01]  /*db00*/  @!PT LDS RZ, [RZ] ;  /* 0x00000000fffff984 */ /* 0x000fe20000000800 */
[----:B------:R-:W-:Y:S01]  /*db10*/  @!PT LDS RZ, [RZ] ;  /* 0x00000000fffff984 */ /* 0x000fe20000000800 */
[----:B------:R-:W-:Y:S01]  /*db20*/  @!PT LDS RZ, [RZ] ;  /* 0x00000000fffff984 */ /* 0x000fe20000000800 */
[----:B------:R2:W-:Y:S04]  /*db30*/  LDGSTS.E.BYPASS.LTC128B.128 [R26+0x25c00], desc[UR36][R2.64], !P4 ;  /* 0x25c00000021a7fae */ /* 0x0005e8000e101d64 */
[----:B------:R2:W-:Y:S04]  /*db40*/  LDGSTS.E.BYPASS.LTC128B.128 [R26+0x29c00], desc[UR36][R2.64+0x80], !P3 ;  /* 0x29c00080021a7fae */ /* 0x0005e8000d901d64 */
[----:B------:R2:W-:Y:S04]  /*db50*/  LDGSTS.E.BYPASS.LTC128B.128 [R26+0x2dc00], desc[UR36][R2.64+0x100], !P2 ;  /* 0x2dc00100021a7fae */ /* 0x0005e8000d101d64 */
[----:B------:R2:W-:Y:S02]  /*db60*/  LDGSTS.E.BYPASS.LTC128B.128 [R26+0x31c00], desc[UR36][R2.64+0x180], !P1 ;  /* 0x31c00180021a7fae */ /* 0x0005e4000c901d64 */
.L_x_10219:
[----:B------:R-:W-:Y:S05]  /*db70*/  BSYNC B0 ;  /* 0x0000000000007941 */ /* 0x000fea0003800000 */
.L_x_10218:
[----:B------:R-:W-:Y:S01]  /*db80*/  NOP ;  /* 0x0000000000007918 */ /* 0x000fe20000000000 */
[----:B------:R-:W-:-:S13]  /*db90*/  PLOP3.LUT P0, PT, PT, PT, PT, 0x80, 0x0 ;  /* 0x000000000000781c */ /* 0x000fda0003f0f070 */
.L_x_10220:
[----:B------:R-:W-:Y:S02]  /*dba0*/  PLOP3.LUT P1, PT, P1, P0, PT, 0xa2, 0x0 ;  /* 0x000000000000781c */ /* 0x000fe40000f21472 */
[----:B------:R-:W-:-:S08]  /*dbb0*/  @P0 R2UR P1, UR4, R22 ;  /* 0x00000000160402ca */ /* 0x000fd00000020000 */
[----:B------:R-:W-:-:S05]  /*dbc0*/  @P0 PLOP3.LUT P0, PT, P1, PT, PT, 0x80, 0x0 ;  /* 0x000000000000081c */ /* 0x000fca0000f0f070 */
[----:B------:R-:W-:Y:S01]  /*dbd0*/  @!P1 SYNCS.ARRIVE.TRANS64.RED.A0T1 RZ, [UR4+0x32410], RZ ;  /* 0x032410ffffff99a7 */ /* 0x000fe20008200404 */
[----:B------:R-:W-:Y:S07]  /*dbe0*/  @!P1 ARRIVES.LDGSTSBAR.64.TRANSCNT [UR4+0x32410] ;  /* 0x03241000ff0099b0 */ /* 0x000fee0008000a84 */
[----:B------:R-:W-:Y:S05]  /*dbf0*/  @P0 BRA.U.ANY `(.L_x_10220) ;  /* 0xfffffffd00e80947 */ /* 0x000fea000393ffff */
[----:B0-2---:R-:W2:Y:S02]  /*dc00*/  LDL.LU R2, [R1+0x18] ;  /* 0x0000180001027983 */ /* 0x005ea40000300800 */
        /* <DEDUP_REMOVED lines=11> */
.L_x_10328:
[----:B------:R-:W-:Y:S05]  /*dcc0*/  BSYNC B0 ;  /* 0x0000000000007941 */ /* 0x000fea0003800000 */
.L_x_10221:
[----:B------:R-:W-:-:S13]  /*dcd0*/  LOP3.LUT P0, RZ, R23, 0x400, RZ, 0xc0, !PT ;  /* 0x0000040017ff7812 */ /* 0x000fda000780c0ff */
[----:B------:R-:W-:Y:S05]  /*dce0*/  @!P0 BRA `(.L_x_10223) ;  /* 0x0000000000048947 */ /* 0x000fea0003800000 */
[----:B------:R-:W-:Y:S01]  /*dcf0*/  BPT.TRAP 0x1 ;  /* 0x000000040000795c */ /* 0x000fe20000300000 */
.L_x_10223:
[----:B------:R-:W-:Y:S01]  /*dd00*/  SHF.L.U32 R0, R27, 0x1f, RZ ;  /* 0x0000001f1b007819 */ /* 0x000fe200000006ff */
[----:B------:R-:W-:Y:S03]  /*dd10*/  BSSY B0, `(.L_x_10224) ;  /* 0x0000003000007945 */ /* 0x000fe60003800000 */
[----:B------:R-:W2:Y:S02]  /*dd20*/  SYNCS.PHASECHK.TRANS64.TRYWAIT P0, [R25+URZ+0x32460], R0 ;  /* 0x03246000190075a7 */ /* 0x000ea4000800017f */
[----:B--2---:R-:W-:Y:S05]  /*dd30*/  @!P0 BRA `(.L_x_10225) ;  /* 0x0000004400948947 */ /* 0x004fea0003800000 */
.L_x_10329:
[----:B------:R-:W-:Y:S05]  /*dd40*/  BSYNC B0 ;  /* 0x0000000000007941 */ /* 0x000fea0003800000 */
.L_x_10224:
[----:B------:R-:W2:Y:S01]  /*dd50*/  LDL.LU R2, [R1+0x10] ;  /* 0x0000100001027983 */ /* 0x000ea20000300800 */
[----:B------:R-:W-:-:S03]  /*dd60*/  ULDC.64 UR4, c[0x0][0x328] ;  /* 0x0000ca0000047ab9 */ /* 0x000fc60000000a00 */
[----:B------:R-:W3:Y:S04]  /*dd70*/  LDL.LU R6, [R1+0x14] ;  /* 0x0000140001067983 */ /* 0x000ee80000300800 */
[----:B------:R-:W4:Y:S01]  /*dd80*/  LDL.LU R4, [R1+0x20] ;  /* 0x0000200001047983 */ /* 0x000f220000300800 */
[C---:B------:R-:W-:Y:S02]  /*dd90*/  LOP3.LUT P3, RZ, R23.reuse, 0x10, RZ, 0xc0, !PT ;  /* 0x0000001017ff7812 */ /* 0x040fe4000786c0ff */
[C---:B------:R-:W-:Y:S02]  /*dda0*/  LOP3.LUT P2, RZ, R23.reuse, 0x8, RZ, 0xc0, !PT ;  /* 0x0000000817ff7812 */ /* 0x040fe4000784c0ff */
[C---:B------:R-:W-:Y:S02]  /*ddb0*/  LOP3.LUT P1, RZ, R23.reuse, 0x4, RZ, 0xc0, !PT ;  /* 0x0000000417ff7812 */ /* 0x040fe4000782c0ff */
[----:B------:R-:W-:-:S02]  /*ddc0*/  LOP3.LUT P4, RZ, R23, 0x1, RZ, 0xc0, !PT ;  /* 0x0000000117ff7812 */ /* 0x000fc4000788c0ff */
[----:B------:R-:W-:Y:S01]  /*ddd0*/  SEL R7, RZ, 0x8, P1 ;  /* 0x00000008ff077807 */ /* 0x000fe20000800000 */
[----:B--2---:R-:W-:Y:S02]  /*dde0*/  IMAD R0, R2, UR4, RZ ;  /* 0x0000000402007c24 */ /* 0x004fe4000f8e02ff */
[----:B0-----:R-:W-:-:S04]  /*ddf0*/  IMAD.WIDE.U32 R2, R37, UR4, RZ ;  /* 0x0000000425027c25 */ /* 0x001fc8000f8e00ff */
[----:B-1----:R-:W-:Y:S01]  /*de00*/  IMAD R5, R37, UR5, R0 ;  /* 0x0000000525057c24 */ /* 0x002fe2000f8e0200 */
[----:B------:R-:W-:Y:S01]  /*de10*/  ULDC.64 UR4, c[0x0][0x338] ;  /* 0x0000ce0000047ab9 */ /* 0x000fe20000000a00 */
[----:B------:R-:W-:Y:S02]  /*de20*/  SEL R0, RZ, 0x2, P3 ;  /* 0x00000002ff007807 */ /* 0x000fe40001800000 */
        /* <DEDUP_REMOVED lines=14> */
[----:B------:R-:W-:-:S04]  /*df10*/  SEL R3, RZ, 0x4, P2 ;  /* 0x00000004ff037807 */ /* 0x000fc80001000000 */
[----:B----4-:R-:W-:Y:S01]  /*df20*/  IADD3 R0, R3, R0, R4 ;  /* 0x0000000003007210 */ /* 0x010fe20007ffe004 */
[----:B------:R-:W-:-:S04]  /*df30*/  IMAD R4, R24, 0x6000, R30 ;  /* 0x0000600018047824 */ /* 0x000fc800078e021e */
[----:B------:R-:W-:Y:S01]  /*df40*/  IMAD.IADD R7, R0, 0x1, R7 ;  /* 0x0000000100077824 */ /* 0x000fe200078e0207 */
[----:B------:R-:W-:Y:S06]  /*df50*/  BRA.DIV UR4, `(.L_x_10226) ;  /* 0x0000004604207947 */ /* 0x000fec000b800000 */
[----:B------:R-:W0:Y:S01]  /*df60*/  S2R R2, SR_TID.X ;  /* 0x0000000000027919 */ /* 0x000e220000002100 */
[----:B------:R-:W-:Y:S01]  /*df70*/  IMAD R4, R4, 0x2, R22 ;  /* 0x0000000204047824 */ /* 0x000fe200078e0216 */
[C---:B------:R-:W-:Y:S01]  /*df80*/  LOP3.LUT P2, RZ, R7.reuse, 0x2, RZ, 0xc0, !PT ;  /* 0x0000000207ff7812 */ /* 0x040fe2000784c0ff */
[----:B------:R-:W1:Y:S01]  /*df90*/  SHFL.IDX PT, R14, R5, RZ, 0x181f ;  /* 0x00181fff050e7589 */ /* 0x000e6200000e0000 */
[----:B------:R-:W-:-:S03]  /*dfa0*/  LOP3.LUT P1, RZ, R7, 0x4, RZ, 0xc0, !PT ;  /* 0x0000000407ff7812 */ /* 0x000fc6000782c0ff */
[----:B------:R-:W2:Y:S01]  /*dfb0*/  SHFL.IDX PT, R3, R6, RZ, 0x181f ;  /* 0x00181fff06037589 */ /* 0x000ea200000e0000 */
[----:B0-----:R-:W-:-:S04]  /*dfc0*/  SHF.L.U32 R2, R2, 0x3, RZ ;  /* 0x0000000302027819 */ /* 0x001fc800000006ff */
[----:B------:R-:W-:-:S05]  /*dfd0*/  LOP3.LUT R2, R2, 0x38, RZ, 0xc0, !PT ;  /* 0x0000003802027812 */ /* 0x000fca00078ec0ff */
[----:B------:R-:W-:-:S05]  /*dfe0*/  IMAD.SHL.U32 R0, R2, 0x2, RZ ;  /* 0x0000000202007824 */ /* 0x000fca00078e00ff */
[----:B-1----:R-:W-:Y:S02]  /*dff0*/  IADD3 R2, P0, R14, R0, RZ ;  /* 0x000000000e027210 */ /* 0x002fe40007f1e0ff */
[----:B------:R-:W0:Y:S03]  /*e000*/  SHFL.IDX PT, R14, R5, 0x1, 0x181f ;  /* 0x00381f00050e7f89 */ /* 0x000e2600000e0000 */
[----:B--2---:R-:W-:Y:S01]  /*e010*/  IMAD.X R3, RZ, RZ, R3, P0 ;  /* 0x000000ffff037224 */ /* 0x004fe200000e0603 */
        /* <DEDUP_REMOVED lines=8> */
[----:B------:R1:W-:Y:S01]  /*e0a0*/  LDGSTS.E.BYPASS.LTC128B.128 [R4+0x9400], desc[UR36][R2.64+0x180], !P3 ;  /* 0x0940018002047fae */ /* 0x0003e2000d901d64 */
[----:B0-----:R-:W-:-:S03]  /*e0b0*/  IADD3 R8, P3, R14, R0, RZ ;  /* 0x000000000e087210 */ /* 0x001fc60007f7e0ff */
[----:B------:R-:W-:Y:S04]  /*e0c0*/  SHFL.IDX PT, R14, R5, 0x2, 0x181f ;  /* 0x00581f00050e7f89 */ /* 0x000fe800000e0000 */
[----:B-1----:R-:W0:Y:S02]  /*e0d0*/  SHFL.IDX PT, R3, R6, 0x1, 0x181f ;  /* 0x00381f0006037f89 */ /* 0x002e2400000e0000 */
        /* <DEDUP_REMOVED lines=46> */
.L_x_10343:
[----:B0-2---:R-:W-:Y:S02]  /*e3c0*/  IADD3 R2, P3, R14, R0, RZ ;  /* 0x000000000e027210 */ /* 0x005fe40007f7e0ff */
[C---:B------:R-:W-:Y:S02]  /*e3d0*/  ISETP.LT.OR P2, PT, R31.reuse, 0x51, !P2 ;  /* 0x000000511f00780c */ /* 0x040fe40005741670 */
[C---:B------:R-:W-:Y:S01]  /*e3e0*/  ISETP.LT.OR P1, PT, R31.reuse, 0x51, !P1 ;  /* 0x000000511f00780c */ /* 0x040fe20004f21670 */
[----:B------:R-:W-:Y:S01]  /*e3f0*/  IMAD.X R3, RZ, RZ, R6, P3 ;  /* 0x000000ffff037224 */ /* 0x000fe200018e0606 */
[C---:B------:R-:W-:Y:S02]  /*e400*/  ISETP.LT.OR P3, PT, R31.reuse, 0x51, P4 ;  /* 0x000000511f00780c */ /* 0x040fe40002761670 */
[----:B------:R-:W-:-:S11]  /*e410*/  ISETP.LT.OR P0, PT, R31, 0x51, !P0 ;  /* 0x000000511f00780c */ /* 0x000fd60004701670 */
        /* <DEDUP_REMOVED lines=9> */
.L_x_10227:
        /* <DEDUP_REMOVED lines=10> */
.L_x_10228:
[----:B0-----:R-:W2:Y:S01]  /*e550*/  LDL.LU R2, [R1] ;  /* 0x0000000001027983 */ /* 0x001ea20000300800 */
[----:B------:R0:W-:Y:S01]  /*e560*/  SYNCS.ARRIVE.TRANS64.A1T0 RZ, [R25+URZ+0x32450], RZ ;  /* 0x032450ff19ff79a7 */ /* 0x0001e2000810003f */
[----:B------:R-:W-:Y:S01]  /*e570*/  BSSY B0, `(.L_x_10229) ;  /* 0x00000dd000007945 */ /* 0x000fe20003800000 */
[----:B--2---:R-:W-:-:S13]  /*e580*/  ISETP.GE.AND P0, PT, R2, 0x61, PT ;  /* 0x000000610200780c */ /* 0x004fda0003f06270 */
[----:B0-----:R-:W-:Y:S05]  /*e590*/  @!P0 BRA `(.L_x_10230) ;  /* 0x0000000c00688947 */ /* 0x001fea0003800000 */
[----:B------:R-:W2:Y:S02]  /*e5a0*/  LDL.LU R2, [R1+0x1c] ;  /* 0x00001c0001027983 */ /* 0x000ea40000300800 */
[----:B--2---:R-:W-:-:S07]  /*e5b0*/  IADD3 R21, R2, -0x2, RZ ;  /* 0xfffffffe02157810 */ /* 0x004fce0007ffe0ff */
.L_x_10243:
[----:B0-----:R-:W0:Y:S01]  /*e5c0*/  S2R R2, SR_TID.X ;  /* 0x0000000000027919 */ /* 0x001e220000002100 */
[----:B------:R-:W-:Y:S01]  /*e5d0*/  IMAD R8, R21, 0x60, R32 ;  /* 0x0000006015087824 */ /* 0x000fe200078e0220 */
        /* <DEDUP_REMOVED lines=10> */
[----:B-1----:R-:W1:Y:S01]  /*e680*/  @!P2 LDC.64 R4, c[0x0][0x428] ;  /* 0x00010a00ff04ab82 */ /* 0x002e620000000a00 */
[----:B0-----:R-:W-:-:S13]  /*e690*/  ISETP.NE.AND P0, PT, R3, 0x1, PT ;  /* 0x000000010300780c */ /* 0x001fda0003f05270 */
[----:B------:R-:W0:Y:S08]  /*e6a0*/  @P0 LDC R3, c[0x0][0x434] ;  /* 0x00010d00ff030b82 */ /* 0x000e300000000800 */
[----:B--2---:R-:W2:Y:S01]  /*e6b0*/  @P0 LDC R7, c[0x0][0x438] ;  /* 0x00010e00ff070b82 */ /* 0x004ea20000000800 */
[----:B0-----:R-:W-:-:S05]  /*e6c0*/  @P0 IMAD.HI.U32 R2, R8, R3, RZ ;  /* 0x0000000308020227 */ /* 0x001fca00078e00ff */
[----:B--2---:R-:W-:Y:S01]  /*e6d0*/  @P0 SHF.R.U32.HI R9, RZ, R7, R2 ;  /* 0x00000007ff090219 */ /* 0x004fe20000011602 */
[----:B-1----:R-:W-:Y:S01]  /*e6e0*/  @!P2 IMAD R2, R33, R4, RZ ;  /* 0x000000042102a224 */ /* 0x002fe200078e02ff */
[----:B------:R-:W0:Y:S02]  /*e6f0*/  @!P2 LDC.64 R6, c[0x0][0x418] ;  /* 0x00010600ff06ab82 */ /* 0x000e240000000a00 */
[--C-:B------:R-:W-:Y:S01]  /*e700*/  @!P2 SHF.R.S32.HI R3, RZ, 0x1f, R9.reuse ;  /* 0x0000001fff03a819 */ /* 0x100fe20000011409 */
[----:B------:R-:W-:Y:S02]  /*e710*/  @!P2 IMAD R5, R29, R5, R2 ;  /* 0x000000051d05a224 */ /* 0x000fe400078e0202 */
[----:B------:R-:W-:-:S04]  /*e720*/  @!P2 IMAD.MOV.U32 R2, RZ, RZ, R9 ;  /* 0x000000ffff02a224 */ /* 0x000fc800078e0009 */
[----:B------:R-:W-:-:S04]  /*e730*/  @!P2 IMAD.WIDE.U32 R2, R29, R4, R2 ;  /* 0x000000041d02a225 */ /* 0x000fc800078e0002 */
[----:B------:R-:W-:Y:S01]  /*e740*/  @!P2 IMAD.IADD R3, R5, 0x1, R3 ;  /* 0x000000010503a824 */ /* 0x000fe200078e0203 */
[----:B------:R-:W-:Y:S05]  /*e750*/  YIELD ;  /* 0x0000000000007946 */ /* 0x000fea0003800000 */
[----:B------:R-:W-:Y:S01]  /*e760*/  IMAD.MOV.U32 R4, RZ, RZ, RZ ;  /* 0x000000ffff047224 */ /* 0x000fe200078e00ff */
[----:B------:R-:W-:Y:S01]  /*e770*/  ULDC UR4, c[0x0][0x430] ;  /* 0x00010c0000047ab9 */ /* 0x000fe20000000800 */
[----:B0-----:R-:W-:-:S04]  /*e780*/  @!P2 LEA R6, P0, R2, R6, 0x2 ;  /* 0x000000060206a211 */ /* 0x001fc800078010ff */
[----:B------:R-:W-:Y:S02]  /*e790*/  @!P2 LEA.HI.X R7, R2, R7, R3, 0x2, P0 ;  /* 0x000000070207a211 */ /* 0x000fe400000f1403 */
[C---:B------:R-:W-:Y:S01]  /*e7a0*/  ISETP.NE.AND P0, PT, R24.reuse, 0x2, PT ;  /* 0x000000021800780c */ /* 0x040fe20003f05270 */
[----:B------:R-:W-:Y:S02]  /*e7b0*/  IMAD.MOV R5, RZ, RZ, -R9 ;  /* 0x000000ffff057224 */ /* 0x000fe400078e0a09 */
[----:B------:R0:W5:Y:S01]  /*e7c0*/  @!P2 LDG.E R4, desc[UR36][R6.64] ;  /* 0x000000240604a981 */ /* 0x000162000c1e1900 */
[----:B------:R-:W-:Y:S01]  /*e7d0*/  SEL R2, RZ, 0x1, P0 ;  /* 0x00000001ff027807 */ /* 0x000fe20000000000 */
[----:B------:R-:W-:Y:S01]  /*e7e0*/  IMAD R5, R5, UR4, R8 ;  /* 0x0000000405057c24 */ /* 0x000fe2000f8e0208 */
[----:B------:R-:W-:Y:S02]  /*e7f0*/  SEL R24, R24, RZ, P0 ;  /* 0x000000ff18187207 */ /* 0x000fe40000000000 */
[----:B------:R-:W-:-:S02]  /*e800*/  LOP3.LUT R27, R27, R2, RZ, 0x3c, !PT ;  /* 0x000000021b1b7212 */ /* 0x000fc400078e3cff */
[----:B------:R-:W-:Y:S01]  /*e810*/  MOV R2, R21 ;  /* 0x0000001500027202 */ /* 0x000fe20000000f00 */
[----:B------:R-:W-:-:S03]  /*e820*/  VIADD R21, R21, 0xffffffff ;  /* 0xffffffff15157836 */ /* 0x000fc60000000000 */
[----:B------:R-:W-:Y:S01]  /*e830*/  ISETP.GT.AND P2, PT, R2, RZ, PT ;  /* 0x000000ff0200720c */ /* 0x000fe20003f44270 */
[----:B0-----:R-:W-:-:S12]  /*e840*/  @!P1 BRA `(.L_x_10231) ;  /* 0x0000000000049947 */ /* 0x001fd80003800000 */
[----:B------:R-:W-:Y:S01]  /*e850*/  BPT.TRAP 0x1 ;  /* 0x000000040000795c */ /* 0x000fe20000300000 */
.L_x_10231:
[----:B------:R-:W-:Y:S01]  /*e860*/  IMAD R10, R24, 0x8, R22 ;  /* 0x00000008180a7824 */ /* 0x000fe200078e0216 */
[----:B------:R-:W-:Y:S01]  /*e870*/  SHF.L.U32 R20, R27, 0x1f, RZ ;  /* 0x0000001f1b147819 */ /* 0x000fe200000006ff */
[----:B------:R-:W-:Y:S01]  /*e880*/  BSSY B1, `(.L_x_10232) ;  /* 0x0000004000017945 */ /* 0x000fe20003800000 */
[----:B------:R-:W-:Y:S02]  /*e890*/  SHF.R.S32.HI R9, RZ, 0x1f, R5 ;  /* 0x0000001fff097819 */ /* 0x000fe40000011405 */
[----:B------:R-:W0:Y:S02]  /*e8a0*/  SYNCS.PHASECHK.TRANS64.TRYWAIT P0, [R10+URZ+0x32440], R20 ;  /* 0x032440140a0075a7 */ /* 0x000e24000800017f */
[----:B0-----:R-:W-:Y:S05]  /*e8b0*/  @!P0 BRA `(.L_x_10233) ;  /* 0x0000004400088947 */ /* 0x001fea0003800000 */
.L_x_10344:
[----:B------:R-:W-:Y:S05]  /*e8c0*/  BSYNC B1 ;  /* 0x0000000000017941 */ /* 0x000fea0003800000 */
.L_x_10232:
        /* <DEDUP_REMOVED lines=25> */
[----:B------:R-:W2:Y:S04]  /*ea60*/  SHFL.IDX PT, R3, R8, RZ, 0x181f ;  /* 0x00181fff08037589 */ /* 0x000ea800000e0000 */
[----:B------:R-:W-:Y:S01]  /*ea70*/  SHFL.IDX PT, R14, R6, 0x5, 0x181f ;  /* 0x00b81f00060e7f89 */ /* 0x000fe200000e0000 */
        /* <DEDUP_REMOVED lines=10> */
[----:B-1----:R-:W-:-:S04]  /*eb20*/  IADD3 R2, P0, R2, R0, RZ ;  /* 0x0000000002027210 */ /* 0x002fc80007f1e0ff */
[----:B--2---:R-:W-:-:S05]  /*eb30*/  IADD3.X R3, RZ, R3, RZ, P0, !PT ;  /* 0x00000003ff037210 */ /* 0x004fca00007fe4ff */
        /* <DEDUP_REMOVED lines=12> */
.L_x_10358:
        /* <DEDUP_REMOVED lines=8> */
.L_x_10235:
        /* <DEDUP_REMOVED lines=10> */
.L_x_10236:
[----:B------:R2:W-:Y:S01]  /*ed20*/  SYNCS.ARRIVE.TRANS64.A1T0 RZ, [R10+URZ+0x32430], RZ ;  /* 0x032430ff0aff79a7 */ /* 0x0005e2000810003f */
[----:B------:R-:W-:Y:S05]  /*ed30*/  @!P3 BRA `(.L_x_10237) ;  /* 0x000000000004b947 */ /* 0x000fea0003800000 */
[----:B------:R-:W-:Y:S01]  /*ed40*/  BPT.TRAP 0x1 ;  /* 0x000000040000795c */ /* 0x000fe20000300000 */
.L_x_10237:
[----:B------:R-:W3:Y:S01]  /*ed50*/  SYNCS.PHASECHK.TRANS64.TRYWAIT P0, [R10+URZ+0x32460], R20 ;  /* 0x032460140a0075a7 */ /* 0x000ee2000800017f */
[----:B------:R-:W-:Y:S04]  /*ed60*/  BSSY B1, `(.L_x_10238) ;  /* 0x0000002000017945 */ /* 0x000fe80003800000 */
[----:B---3--:R-:W-:Y:S05]  /*ed70*/  @!P0 BRA `(.L_x_10239) ;  /* 0x00000044008c8947 */ /* 0x008fea0003800000 */
.L_x_10359:
[----:B------:R-:W-:Y:S05]  /*ed80*/  BSYNC B1 ;  /* 0x0000000000017941 */ /* 0x000fea0003800000 */
.L_x_10238:
[----:B------:R-:W-:Y:S01]  /*ed90*/  ULDC.64 UR4, c[0x0][0x328] ;  /* 0x0000ca0000047ab9 */ /* 0x000fe20000000a00 */
[----:B------:R-:W-:Y:S01]  /*eda0*/  LOP3.LUT P5, RZ, R23, 0x1, RZ, 0xc0, !PT ;  /* 0x0000000117ff7812 */ /* 0x000fe200078ac0ff */
[----:B-1----:R-:W-:Y:S01]  /*edb0*/  IMAD R2, R9, UR4, RZ ;  /* 0x0000000409027c24 */ /* 0x002fe2000f8e02ff */
        /* <DEDUP_REMOVED lines=24> */
[----:B------:R-:W1:Y:S04]  /*ef40*/  SHFL.IDX PT, R3, R25, RZ, 0x181f ;  /* 0x00181fff19037589 */ /* 0x000e6800000e0000 */
[----:B------:R-:W-:Y:S04]  /*ef50*/  SHFL.IDX PT, R4, R25, 0x1, 0x181f ;  /* 0x00381f0019047f89 */ /* 0x000fe800000e0000 */
[----:B------:R-:W-:Y:S04]  /*ef60*/  SHFL.IDX PT, R8, R17, 0x2, 0x181f ;  /* 0x00581f0011087f89 */ /* 0x000fe800000e0000 */
[----:B------:R-:W-:Y:S01]  /*ef70*/  SHFL.IDX PT, R5, R25, 0x3, 0x181f ;  /* 0x00781f0019057f89 */ /* 0x000fe200000e0000 */
[----:B0-----:R-:W-:-:S03]  /*ef80*/  IADD3 R2, P0, R14, R0, RZ ;  /* 0x000000000e027210 */ /* 0x001fc60007f1e0ff */
[----:B------:R-:W0:Y:S02]  /*ef90*/  SHFL.IDX PT, R14, R17, 0x1, 0x181f ;  /* 0x00381f00110e7f89 */ /* 0x000e2400000e0000 */
[----:B-1----:R-:W-:-:S05]  /*efa0*/  IMAD.X R3, RZ, RZ, R3, P0 ;  /* 0x000000ffff037224 */ /* 0x002fca00000e0603 */
[----:B------:R-:W-:Y:S04]  /*efb0*/  LDGSTS.E.BYPASS.LTC128B.128 [R20+0x400], desc[UR36][R2.64], !P5 ;  /* 0x0040000002147fae */ /* 0x000fe8000e901d64 */
[----:B------:R-:W-:Y:S04]  /*efc0*/  LDGSTS.E.BYPASS.LTC128B.128 [R20+0x3400], desc[UR36][R2.64+0x80], !P4 ;  /* 0x0340008002147fae */ /* 0x000fe8000e101d64 */
[----:B------:R-:W-:Y:S04]  /*efd0*/  LDGSTS.E.BYPASS.LTC128B.128 [R20+0x6400], desc[UR36][R2.64+0x100], !P3 ;  /* 0x0640010002147fae */ /* 0x000fe8000d901d64 */
[----:B------:R1:W-:Y:S01]  /*efe0*/  LDGSTS.E.BYPASS.LTC128B.128 [R20+0x9400], desc[UR36][R2.64+0x180], !P1 ;  /* 0x0940018002147fae */ /* 0x0003e2000c901d64 */
[----:B0-----:R-:W-:-:S03]  /*eff0*/  IADD3 R6, P0, R14, R0, RZ ;  /* 0x000000000e067210 */ /* 0x001fc60007f1e0ff */
[----:B------:R-:W-:Y:S02]  /*f000*/  SHFL.IDX PT, R14, R17, 0x3, 0x181f ;  /* 0x00781f00110e7f89 */ /* 0x000fe400000e0000 */
[----:B------:R-:W-:Y:S01]  /*f010*/  IMAD.X R7, RZ, RZ, R4, P0 ;  /* 0x000000ffff077224 */ /* 0x000fe200000e0604 */
[----:B------:R-:W-:Y:S01]  /*f020*/  IADD3 R8, P0, R8, R0, RZ ;  /* 0x0000000008087210 */ /* 0x000fe20007f1e0ff */
[----:B------:R-:W0:Y:S04]  /*f030*/  SHFL.IDX PT, R4, R25, 0x2, 0x181f ;  /* 0x00581f0019047f89 */ /* 0x000e2800000e0000 */
[----:B-1----:R-:W-:Y:S04]  /*f040*/  SHFL.IDX PT, R3, R25, 0x4, 0x181f ;  /* 0x00981f0019037f89 */ /* 0x002fe800000e0000 */
[----:B------:R1:W-:Y:S04]  /*f050*/  LDGSTS.E.BYPASS.LTC128B.128 [R20+0xc00], desc[UR36][R6.64], !P5 ;  /* 0x00c0000006147fae */ /* 0x0003e8000e901d64 */
[----:B------:R1:W-:Y:S04]  /*f060*/  LDGSTS.E.BYPASS.LTC128B.128 [R20+0x3c00], desc[UR36][R6.64+0x80], !P4 ;  /* 0x03c0008006147fae */ /* 0x0003e8000e101d64 */
[----:B------:R1:W-:Y:S04]  /*f070*/  LDGSTS.E.BYPASS.LTC128B.128 [R20+0x6c00], desc[UR36][R6.64+0x100], !P3 ;  /* 0x06c0010006147fae */ /* 0x0003e8000d901d64 */
[----:B------:R1:W-:Y:S01]  /*f080*/  LDGSTS.E.BYPASS.LTC128B.128 [R20+0x9c00], desc[UR36][R6.64+0x180], !P1 ;  /* 0x09c0018006147fae */ /* 0x0003e2000c901d64 */
[----:B0-----:R-:W-:-:S03]  /*f090*/  IADD3.X R9, RZ, R4, RZ, P0, !PT ;  /* 0x00000004ff097210 */ /* 0x001fc600007fe4ff */
[----:B------:R-:W-:Y:S01]  /*f0a0*/  SHFL.IDX PT, R25, R25, 0x5, 0x181f ;  /* 0x00b81f0019197f89 */ /* 0x000fe200000e0000 */
[----:B------:R-:W-:-:S03]  /*f0b0*/  IADD3 R4, P0, R14, R0, RZ ;  /* 0x000000000e047210 */ /* 0x000fc60007f1e0ff */
[----:B------:R-:W0:Y:S02]  /*f0c0*/  SHFL.IDX PT, R14, R17, 0x4, 0x181f ;  /* 0x00981f00110e7f89 */ /* 0x000e2400000e0000 */
[----:B------:R-:W-:Y:S02]  /*f0d0*/  IMAD.X R5, RZ, RZ, R5, P0 ;  /* 0x000000ffff057224 */ /* 0x000fe400000e0605 */
        /* <DEDUP_REMOVED lines=15> */
.L_x_10373:
[----:B01----:R-:W-:-:S05]  /*f1d0*/  IADD3 R2, P0, R14, R0, RZ ;  /* 0x000000000e027210 */ /* 0x003fca0007f1e0ff */
        /* <DEDUP_REMOVED lines=10> */
.L_x_10241:
        /* <DEDUP_REMOVED lines=10> */
.L_x_10242:
[----:B------:R1:W-:Y:S01]  /*f320*/  SYNCS.ARRIVE.TRANS64.A1T0 RZ, [R10+URZ+0x32450], RZ ;  /* 0x032450ff0aff79a7 */ /* 0x0003e2000810003f */
[----:B------:R-:W-:Y:S05]  /*f330*/  @P2 BRA `(.L_x_10243) ;  /* 0xfffffff000a02947 */ /* 0x000fea000383ffff */
.L_x_10230:
[----:B------:R-:W-:Y:S05]  /*f340*/  BSYNC B0 ;  /* 0x0000000000007941 */ /* 0x000fea0003800000 */
.L_x_10229:
[----:B0-----:R-:W0:Y:S01]  /*f350*/  S2R R2, SR_TID.X ;  /* 0x0000000000027919 */ /* 0x001e220000002100 */
[----:B------:R-:W-:Y:S01]  /*f360*/  VIADD R24, R24, 0x1 ;  /* 0x0000000118187836 */ /* 0x000fe20000000000 */
[----:B------:R-:W-:Y:S04]  /*f370*/  BSSY B0, `(.L_x_10244) ;  /* 0x0000012000007945 */ /* 0x000fe80003800000 */
[----:B------:R-:W-:-:S04]  /*f380*/  ISETP.NE.AND P0, PT, R24, 0x2, PT ;  /* 0x000000021800780c */ /* 0x000fc80003f05270 */
[----:B------:R-:W-:Y:S02]  /*f390*/  SEL R0, RZ, 0x1, P0 ;  /* 0x00000001ff007807 */ /* 0x000fe40000000000 */
[----:B0-----:R-:W-:-:S04]  /*f3a0*/  LOP3.LUT R2, R2, 0x7f, RZ, 0xc0, !PT ;  /* 0x0000007f02027812 */ /* 0x001fc800078ec0ff */
[----:B------:R-:W-:-:S13]  /*f3b0*/  ISETP.NE.AND P1, PT, R2, RZ, PT ;  /* 0x000000ff0200720c */ /* 0x000fda0003f25270 */
[----:B------:R-:W-:Y:S05]  /*f3c0*/  @P1 BRA `(.L_x_10245) ;  /* 0x0000000000301947 */ /* 0x000fea0003800000 */
[----:B------:R-:W0:Y:S01]  /*f3d0*/  S2R R5, SR_LANEID ;  /* 0x0000000000057919 */ /* 0x000e220000000000 */
[----:B------:R-:W-:Y:S01]  /*f3e0*/  VOTEU.ANY UR4, UPT, PT ;  /* 0x0000000000047886 */ /* 0x000fe200038e0100 */
[----:B------:R-:W3:Y:S01]  /*f3f0*/  LDC.64 R2, c[0x0][0xd60] ;  /* 0x00035800ff027b82 */ /* 0x000ee20000000a00 */
[----:B------:R-:W0:Y:S02]  /*f400*/  FLO.U32 R4, UR4 ;  /* 0x0000000400047d00 */ /* 0x000e2400080e0000 */
[----:B0-----:R-:W-:-:S06]  /*f410*/  ISETP.EQ.U32.AND P1, PT, R4, R5, PT ;  /* 0x000000050400720c */ /* 0x001fcc0003f22070 */
[----:B------:R-:W3:Y:S07]  /*f420*/  POPC R5, UR4 ;  /* 0x0000000400057d09 */ /* 0x000eee0008000000 */
[----:B---3--:R-:W3:Y:S01]  /*f430*/  @P1 ATOMG.E.ADD.STRONG.GPU PT, R3, desc[UR36][R2.64], R5 ;  /* 0x00000005020319a8 */ /* 0x008ee200081ee1e4 */
[----:B------:R-:W0:Y:S02]  /*f440*/  S2R R6, SR_LTMASK ;  /* 0x0000000000067919 */ /* 0x000e240000003900 */
[----:B0-----:R-:W-:-:S04]  /*f450*/  LOP3.LUT R6, R6, UR4, RZ, 0xc0, !PT ;  /* 0x0000000406067c12 */ /* 0x001fc8000f8ec0ff */
[----:B------:R-:W0:Y:S01]  /*f460*/  POPC R7, R6 ;  /* 0x0000000600077309 */ /* 0x000e220000000000 */
[----:B---3--:R-:W0:Y:S02]  /*f470*/  SHFL.IDX PT, R4, R3, R4, 0x1f ;  /* 0x00001f0403047589 */ /* 0x008e2400000e0000 */
[----:B0-----:R-:W-:-:S07]  /*f480*/  IADD3 R16, R4, UR39, R7 ;  /* 0x0000002704107c10 */ /* 0x001fce000fffe007 */
.L_x_10245:
[----:B------:R-:W-:Y:S05]  /*f490*/  BSYNC B0 ;  /* 0x0000000000007941 */ /* 0x000fea0003800000 */
.L_x_10244:
[----:B------:R-:W-:Y:S02]  /*f4a0*/  SEL R24, R24, RZ, P0 ;  /* 0x000000ff18187207 */ /* 0x000fe40000000000 */
[----:B------:R-:W-:-:S07]  /*f4b0*/  LOP3.LUT R27, R27, R0, RZ, 0x3c, !PT ;  /* 0x000000001b1b7212 */ /* 0x000fce00078e3cff */
.L_x_10198:
[----:B------:R-:W-:Y:S05]  /*f4c0*/  BSYNC B7 ;  /* 0x0000000000077941 */ /* 0x000fea0003800000 */
.L_x_10196:
        /* <DEDUP_REMOVED lines=11> */
.L_x_10246:
        /* <DEDUP_REMOVED lines=10> */
[----:B------:R-:W3:Y:S01]  /*f620*/  @!P1 LDG.E R2, desc[UR36][R2.64] ;  /* 0x0000002402029981 */ /* 0x000ee2000c1e1900 */
[----:B------:R-:W-:Y:S01]  /*f630*/  IMAD.MOV.U32 R4, RZ, RZ, RZ ;  /* 0x000000ffff047224 */ /* 0x000fe200078e00ff */
[C---:B------:R-:W-:Y:S02]  /*f640*/  ISETP.GE.U32.AND P2, PT, R8.reuse, 0x2, PT ;  /* 0x000000020800780c */ /* 0x040fe40003f46070 */
[C---:B------:R-:W-:Y:S01]  /*f650*/  ISETP.GE.U32.AND P3, PT, R8.reuse, 0x4, PT ;  /* 0x000000040800780c */ /* 0x040fe20003f66070 */
[----:B------:R-:W-:Y:S01]  /*f660*/  SHFL.IDX PT, R0, R16, 0x1, 0x1f ;  /* 0x00201f0010007f89 */ /* 0x000fe200000e0000 */
[C---:B------:R-:W-:Y:S02]  /*f670*/  ISETP.GE.U32.AND P4, PT, R8.reuse, 0x8, PT ;  /* 0x000000080800780c */ /* 0x040fe40003f86070 */
[----:B------:R-:W-:Y:S02]  /*f680*/  ISETP.GE.U32.AND P5, PT, R8, 0x10, PT ;  /* 0x000000100800780c */ /* 0x000fe40003fa6070 */
[----:B---3--:R-:W-:-:S02]  /*f690*/  @!P1 MOV R4, R2 ;  /* 0x0000000200049202 */ /* 0x008fc40000000f00 */
[----:B------:R-:W-:-:S03]  /*f6a0*/  ISETP.NE.AND P1, PT, R8, RZ, PT ;  /* 0x000000ff0800720c */ /* 0x000fc60003f25270 */
        /* <DEDUP_REMOVED lines=16> */
[----:B------:R0:W3:Y:S02]  /*f7b0*/  SHFL.IDX PT, R14, R6, 0x1f, 0x1f ;  /* 0x03e01f00060e7f89 */ /* 0x0000e400000e0000 */
.L_x_10383:
[----:B------:R-:W-:Y:S02]  /*f7c0*/  ULDC UR4, c[0x0][0xd38] ;  /* 0x00034e0000047ab9 */ /* 0x000fe40000000800 */
[----:B------:R-:W-:-:S04]  /*f7d0*/  IMAD.U32 R7, RZ, RZ, UR4 ;  /* 0x00000004ff077e24 */ /* 0x000fc8000f8e00ff */
[----:B---3--:R-:W-:-:S04]  /*f7e0*/  IMAD R3, R14, R7, RZ ;  /* 0x000000070e037224 */ /* 0x008fc800078e02ff */
[----:B------:R-:W-:-:S05]  /*f7f0*/  IMAD.IADD R8, R0, 0x1, R3 ;  /* 0x0000000100087824 */ /* 0x000fca00078e0203 */
[----:B------:R-:W-:-:S13]  /*f800*/  ISETP.GT.AND P6, PT, R8, R5, PT ;  /* 0x000000050800720c */ /* 0x000fda0003fc4270 */
[----:B------:R-:W-:Y:S05]  /*f810*/  @P6 BRA `(.L_x_10249) ;  /* 0x00000000009c6947 */ /* 0x000fea0003800000 */
.L_x_10254:
[----:B------:R-:W3:Y:S01]  /*f820*/  LDC R0, c[0x0][0xd3c] ;  /* 0x00034f00ff007b82 */ /* 0x000ee20000000800 */
[----:B------:R-:W-:-:S05]  /*f830*/  VIADD R19, R19, 0x1f ;  /* 0x0000001f13137836 */ /* 0x000fca0000000000 */
[----:B---3--:R-:W-:-:S13]  /*f840*/  ISETP.GE.AND P6, PT, R19, R0, PT ;  /* 0x000000001300720c */ /* 0x008fda0003fc6270 */
[----:B------:R-:W-:Y:S05]  /*f850*/  @P6 BRA `(.L_x_10250) ;  /* 0x0000000400446947 */ /* 0x000fea0003800000 */
[----:B------:R-:W3:Y:S01]  /*f860*/  S2R R2, SR_TID.X ;  /* 0x0000000000027919 */ /* 0x000ee20000002100 */
[----:B------:R-:W-:Y:S01]  /*f870*/  BSSY B0, `(.L_x_10251) ;  /* 0x0000009000007945 */ /* 0x000fe20003800000 */
[----:B------:R-:W-:Y:S01]  /*f880*/  IMAD.MOV.U32 R4, RZ, RZ, RZ ;  /* 0x000000ffff047224 */ /* 0x000fe200078e00ff */
[----:B---3--:R-:W-:-:S04]  /*f890*/  LOP3.LUT R2, R2, 0x1f, RZ, 0xc0, !PT ;  /* 0x0000001f02027812 */ /* 0x008fc800078ec0ff */
[----:B------:R-:W-:-:S04]  /*f8a0*/  IADD3 R7, R19, R2, RZ ;  /* 0x0000000213077210 */ /* 0x000fc80007ffe0ff */
[----:B------:R-:W-:-:S13]  /*f8b0*/  ISETP.GE.OR P6, PT, R7, R0, !P0 ;  /* 0x000000000700720c */ /* 0x000fda00047c6670 */
[----:B------:R-:W-:Y:S05]  /*f8c0*/  @P6 BRA `(.L_x_10252) ;  /* 0x00000000000c6947 */ /* 0x000fea0003800000 */
[----:B------:R-:W3:Y:S02]  /*f8d0*/  LDC.64 R2, c[0x0][0xd80] ;  /* 0x00036000ff027b82 */ /* 0x000ee40000000a00 */
[----:B---3--:R-:W-:-:S05]  /*f8e0*/  IMAD.WIDE R2, R7, 0x4, R2 ;  /* 0x0000000407027825 */ /* 0x008fca00078e0202 */
[----:B------:R3:W5:Y:S02]  /*f8f0*/  LDG.E R4, desc[UR36][R2.64] ;  /* 0x0000002402047981 */ /* 0x000764000c1e1900 */
.L_x_10252:
[----:B------:R-:W-:Y:S05]  /*f900*/  BSYNC B0 ;  /* 0x0000000000007941 */ /* 0x000fea0003800000 */
.L_x_10251:
[----:B------:R-:W-:-:S03]  /*f910*/  UMOV UR4, 0xffffffff ;  /* 0xffffffff00047882 */ /* 0x000fc60000000000 */
[----:B------:R-:W-:Y:S05]  /*f920*/  BRA.DIV UR4, `(.L_x_10253) ;  /* 0x0000004604a47947 */ /* 0x000fea000b800000 */
[----:B-----5:R-:W4:Y:S02]  /*f930*/  SHFL.UP PT, R14, R4, 0x1, RZ ;  /* 0x04200000040e7989 */ /* 0x020f2400000e00ff */
[----:B----4-:R-:W-:-:S05]  /*f940*/  SEL R13, R14, RZ, P1 ;  /* 0x000000ff0e0d7207 */ /* 0x010fca0000800000 */
[----:B------:R-:W-:-:S05]  /*f950*/  IMAD.IADD R13, R4, 0x1, R13 ;  /* 0x00000001040d7824 */ /* 0x000fca00078e020d */
[----:B------:R-:W4:Y:S02]  /*f960*/  SHFL.UP PT, R14, R13, 0x2, RZ ;  /* 0x044000000d0e7989 */ /* 0x000f2400000e00ff */
[----:B----4-:R-:W-:-:S05]  /*f970*/  SEL R0, R14, RZ, P2 ;  /* 0x000000ff0e007207 */ /* 0x010fca0001000000 */
[----:B------:R-:W-:-:S05]  /*f980*/  IMAD.IADD R0, R13, 0x1, R0 ;  /* 0x000000010d007824 */ /* 0x000fca00078e0200 */
[----:B------:R-:W3:Y:S02]  /*f990*/  SHFL.UP PT, R14, R0, 0x4, RZ ;  /* 0x04800000000e7989 */ /* 0x000ee400000e00ff */
[----:B---3--:R-:W-:-:S05]  /*f9a0*/  SEL R3, R14, RZ, P3 ;  /* 0x000000ff0e037207 */ /* 0x008fca0001800000 */
[----:B------:R-:W-:-:S05]  /*f9b0*/  IMAD.IADD R2, R0, 0x1, R3 ;  /* 0x0000000100027824 */ /* 0x000fca00078e0203 */
[----:B------:R-:W3:Y:S02]  /*f9c0*/  SHFL.UP PT, R14, R2, 0x8, RZ ;  /* 0x05000000020e7989 */ /* 0x000ee400000e00ff */
[----:B---3--:R-:W-:-:S05]  /*f9d0*/  SEL R3, R14, RZ, P4 ;  /* 0x000000ff0e037207 */ /* 0x008fca0002000000 */
[----:B------:R-:W-:-:S05]  /*f9e0*/  IMAD.IADD R3, R2, 0x1, R3 ;  /* 0x0000000102037824 */ /* 0x000fca00078e0203 */
[----:B------:R-:W0:Y:S02]  /*f9f0*/  SHFL.UP PT, R14, R3, 0x10, RZ ;  /* 0x06000000030e7989 */ /* 0x000e2400000e00ff */
[----:B0-----:R-:W-:-:S05]  /*fa00*/  SEL R6, R14, RZ, P5 ;  /* 0x000000ff0e067207 */ /* 0x001fca0002800000 */
[----:B------:R-:W-:-:S05]  /*fa10*/  IMAD.IADD R6, R3, 0x1, R6 ;  /* 0x0000000103067824 */ /* 0x000fca00078e0206 */
[----:B------:R0:W3:Y:S02]  /*fa20*/  SHFL.IDX PT, R14, R6, 0x1f, 0x1f ;  /* 0x03e01f00060e7f89 */ /* 0x0000e400000e0000 */
.L_x_10391:
[----:B------:R-:W-:Y:S02]  /*fa30*/  ULDC UR4, c[0x0][0xd38] ;  /* 0x00034e0000047ab9 */ /* 0x000fe40000000800 */
[----:B------:R-:W-:-:S04]  /*fa40*/  IMAD.U32 R7, RZ, RZ, UR4 ;  /* 0x00000004ff077e24 */ /* 0x000fc8000f8e00ff */
[----:B---3--:R-:W-:-:S05]  /*fa50*/  IMAD R3, R14, R7, RZ ;  /* 0x000000070e037224 */ /* 0x008fca00078e02ff */
[----:B------:R-:W-:-:S04]  /*fa60*/  IADD3 R8, R3, R8, RZ ;  /* 0x0000000803087210 */ /* 0x000fc80007ffe0ff */
[----:B------:R-:W-:-:S13]  /*fa70*/  ISETP.GT.AND P6, PT, R8, R5, PT ;  /* 0x000000050800720c */ /* 0x000fda0003fc4270 */
[----:B------:R-:W-:Y:S05]  /*fa80*/  @!P6 BRA `(.L_x_10254) ;  /* 0xfffffffc0064e947 */ /* 0x000fea000383ffff */
.L_x_10249:
[----:B------:R-:W-:Y:S01]  /*fa90*/  IMAD.IADD R8, R8, 0x1, -R3 ;  /* 0x0000000108087824 */ /* 0x000fe200078e0a03 */
[----:B------:R-:W-:-:S03]  /*faa0*/  UMOV UR4, 0xffffffff ;  /* 0xffffffff00047882 */ /* 0x000fc60000000000 */
[----:B------:R-:W-:-:S05]  /*fab0*/  IMAD R0, R6, R7, R8 ;  /* 0x0000000706007224 */ /* 0x000fca00078e0208 */
[----:B------:R-:W-:Y:S01]  /*fac0*/  ISETP.GT.AND P6, PT, R0, R5, PT ;  /* 0x000000050000720c */ /* 0x000fe20003fc4270 */
[----:B------:R-:W-:-:S12]  /*fad0*/  BRA.DIV UR4, `(.L_x_10255) ;  /* 0x0000004604f47947 */ /* 0x000fd8000b800000 */
[----:B------:R-:W-:-:S04]  /*fae0*/  VOTE.ANY R2, PT, !P6 ;  /* 0x0000000000027806 */ /* 0x000fc800070e0100 */
[----:B------:R-:W3:Y:S02]  /*faf0*/  POPC R0, R2 ;  /* 0x0000000200007309 */ /* 0x000ee40000000000 */
[----:B---3--:R3:W4:Y:S02]  /*fb00*/  SHFL.IDX PT, R4, R4, R0, 0x1f ;  /* 0x00001f0004047589 */ /* 0x00872400000e0000 */
.L_x_10395:
[----:B------:R-:W-:Y:S01]  /*fb10*/  ISETP.NE.AND P0, PT, R2, RZ, PT ;  /* 0x000000ff0200720c */ /* 0x000fe20003f05270 */
[----:B------:R-:W-:-:S12]  /*fb20*/  IMAD.MOV.U32 R14, RZ, RZ, RZ ;  /* 0x000000ffff0e7224 */ /* 0x000fd800078e00ff */
[----:B------:R-:W-:Y:S05]  /*fb30*/  @!P0 BRA `(.L_x_10256) ;  /* 0x0000000000108947 */ /* 0x000fea0003800000 */
[----:B------:R-:W-:Y:S01]  /*fb40*/  UMOV UR4, 0xffffffff ;  /* 0xffffffff00047882 */ /* 0x000fe20000000000 */
[----:B------:R-:W-:Y:S02]  /*fb50*/  VIADD R12, R0, 0xffffffff ;  /* 0xffffffff000c7836 */ /* 0x000fe40000000000 */
[----:B------:R-:W-:Y:S05]  /*fb60*/  BRA.DIV UR4, `(.L_x_10257) ;  /* 0x0000004a04187947 */ /* 0x000fea000b800000 */
[----:B------:R0:W0:Y:S02]  /*fb70*/  SHFL.IDX PT, R14, R6, R12, 0x1f ;  /* 0x00001f0c060e7589 */ /* 0x00002400000e0000 */
.L_x_10256:
[----:B0---4-:R-:W-:Y:S01]  /*fb80*/  IABS R6, R4 ;  /* 0x0000000400067213 */ /* 0x011fe20000000000 */
[----:B------:R-:W-:Y:S02]  /*fb90*/  IMAD R16, R14, R7, R8 ;  /* 0x000000070e107224 */ /* 0x000fe400078e0208 */
[----:B------:R-:W-:Y:S01]  /*fba0*/  IMAD.IADD R19, R0, 0x1, R19 ;  /* 0x0000000100137824 */ /* 0x000fe200078e0213 */
[----:B------:R-:W0:Y:S08]  /*fbb0*/  I2F.RP R9, R6 ;  /* 0x0000000600097306 */ /* 0x000e300000209400 */
[----:B0-----:R-:W0:Y:S02]  /*fbc0*/  MUFU.RCP R9, R9 ;  /* 0x0000000900097308 */ /* 0x001e240000001000 */
[----:B0-----:R-:W-:-:S06]  /*fbd0*/  VIADD R2, R9, 0xffffffe ;  /* 0x0ffffffe09027836 */ /* 0x001fcc0000000000 */
[----:B------:R0:W4:Y:S02]  /*fbe0*/  F2I.FTZ.U32.TRUNC.NTZ R3, R2 ;  /* 0x0000000200037305 */ /* 0x000124000021f000 */
[----:B0-----:R-:W-:Y:S02]  /*fbf0*/  IMAD.MOV.U32 R2, RZ, RZ, RZ ;  /* 0x000000ffff027224 */ /* 0x001fe400078e00ff */
[----:B----4-:R-:W-:-:S04]  /*fc00*/  IMAD.MOV R7, RZ, RZ, -R3 ;  /* 0x000000ffff077224 */ /* 0x010fc800078e0a03 */
        /* <DEDUP_REMOVED lines=22> */
.L_x_10250:
[----:B------:R-:W-:Y:S01]  /*fd70*/  UMOV UR4, URZ ;  /* 0x0000003f00047c82 */ /* 0x000fe20008000000 */
[----:B------:R-:W-:Y:S01]  /*fd80*/  UMOV UR5, URZ ;  /* 0x0000003f00057c82 */ /* 0x000fe20008000000 */
[----:B------:R-:W-:Y:S01]  /*fd90*/  ULDC UR6, c[0x0][0xd3c] ;  /* 0x00034f0000067ab9 */ /* 0x000fe20000000800 */
[----:B------:R-:W-:Y:S01]  /*fda0*/  MOV R16, R5 ;  /* 0x0000000500107202 */ /* 0x000fe20000000f00 */
[----:B------:R-:W-:Y:S02]  /*fdb0*/  IMAD.U32 R17, RZ, RZ, UR4 ;  /* 0x00000004ff117e24 */ /* 0x000fe4000f8e00ff */
[----:B------:R-:W-:Y:S02]  /*fdc0*/  IMAD.U32 R18, RZ, RZ, UR5 ;  /* 0x00000005ff127e24 */ /* 0x000fe4000f8e00ff */
[----:B------:R-:W-:-:S07]  /*fdd0*/  IMAD.U32 R19, RZ, RZ, UR6 ;  /* 0x00000006ff137e24 */ /* 0x000fce000f8e00ff */
.L_x_10258:
[----:B---3--:R-:W3:Y:S01]  /*fde0*/  S2R R0, SR_TID.X ;  /* 0x0000000000007919 */ /* 0x008ee20000002100 */
[----:B------:R-:W-:Y:S05]  /*fdf0*/  WARPSYNC.ALL ;  /* 0x0000000000007948 */ /* 0x000fea0003800000 */
[----:B------:R-:W-:Y:S01]  /*fe00*/  BAR.SYNC.DEFER_BLOCKING 0x4, 0x180 ;  /* 0x0106000000007b1d */ /* 0x000fe20000010000 */
[----:B---3--:R-:W-:-:S04]  /*fe10*/  LOP3.LUT R0, R0, 0x1f, RZ, 0xc0, !PT ;  /* 0x0000001f00007812 */ /* 0x008fc800078ec0ff */
[----:B------:R-:W-:-:S13]  /*fe20*/  ISETP.NE.AND P0, PT, R0, RZ, PT ;  /* 0x000000ff0000720c */ /* 0x000fda0003f05270 */
[----:B------:R-:W3:Y:S01]  /*fe30*/  @!P0 S2R R3, SR_CgaCtaId ;  /* 0x0000000000038919 */ /* 0x000ee20000008800 */
[----:B------:R-:W-:-:S04]  /*fe40*/  @!P0 MOV R0, 0x400 ;  /* 0x0000040000008802 */ /* 0x000fc80000000f00 */
[----:B---3--:R-:W-:-:S05]  /*fe50*/  @!P0 LEA R22, R3, R0, 0x18 ;  /* 0x0000000003168211 */ /* 0x008fca00078ec0ff */
[----:B------:R3:W-:Y:S01]  /*fe60*/  @!P0 STS.128 [R22+0x324d0], R16 ;  /* 0x0324d01016008388 */ /* 0x0007e20000000c00 */
[----:B------:R-:W-:Y:S06]  /*fe70*/  BAR.ARV 0x5, 0x180 ;  /* 0x0146000000007b1d */ /* 0x000fec0000002000 */
.L_x_10247:
[----:B------:R-:W-:Y:S02]  /*fe80*/  ULDC UR4, c[0x0][0xd3c] ;  /* 0x00034f0000047ab9 */ /* 0x000fe40000000800 */
[----:B----4-:R-:W-:-:S13]  /*fe90*/  ISETP.GE.AND P0, PT, R19, UR4, PT ;  /* 0x0000000413007c0c */ /* 0x010fda000bf06270 */
[----:B------:R-:W-:Y:S05]  /*fea0*/  @!P0 BRA `(.L_x_10259) ;  /* 0xffffffb0003c8947 */ /* 0x000fea000383ffff */
[----:B------:R-:W-:Y:S05]  /*feb0*/  BSYNC B8 ;  /* 0x0000000000087941 */ /* 0x000fea0003800000 */
.L_x_10192:
[----:B01----:R-:W4:Y:S01]  /*fec0*/  LDL.LU R0, [R1+0x18] ;  /* 0x0000180001007983 */ /* 0x003f220000300800 */
        /* <DEDUP_REMOVED lines=11> */
.L_x_10398:
[----:B------:R-:W-:Y:S05]  /*ff80*/  BSYNC B0 ;  /* 0x0000000000007941 */ /* 0x000fea0003800000 */
.L_x_10260:
[----:B------:R-:W-:-:S03]  /*ff90*/  UMOV UR4, 0xffffffff ;  /* 0xffffffff00047882 */ /* 0x000fc60000000000 */
[----:B------:R-:W-:Y:S05]  /*ffa0*/  BRA.DIV UR4, `(.L_x_10262) ;  /* 0x0000004604407947 */ /* 0x000fea000b800000 */
[----:B0-----:R-:W0:Y:S02]  /*ffb0*/  S2R R0, SR_TID.X ;  /* 0x0000000000007919 */ /* 0x001e240000002100 */
[----:B0-----:R-:W-:-:S04]  /*ffc0*/  SHF.R.U32.HI R0, RZ, 0x5, R0 ;  /* 0x00000005ff007819 */ /* 0x001fc80000011600 */
[----:B------:R-:W-:-:S05]  /*ffd0*/  LOP3.LUT R0, R0, 0x3, RZ, 0xc0, !PT ;  /* 0x0000000300007812 */ /* 0x000fca00078ec0ff */
[----:B------:R0:W1:Y:S02]  /*ffe0*/  SHFL.IDX PT, R14, R0, RZ, 0x1f ;  /* 0x00001fff000e7589 */ /* 0x00006400000e0000 */
.L_x_10401:
[----:B-1----:R-:W-:Y:S01]  /*fff0*/  ISETP.NE.AND P0, PT, R14, RZ, PT ;  /* 0x000000ff0e00720c */ /* 0x002fe20003f05270 */
[----:B------:R-:W-:-:S12]  /*10000*/  BSSY B0, `(.L_x_10263) ;  /* 0x0000026000007945 */ /* 0x000fd80003800000 */
[----:B------:R-:W-:Y:S05]  /*10010*/  @P0 BRA `(.L_x_10264) ;  /* 0x0000000000900947 */ /* 0x000fea0003800000 */
[----:B------:R-:W-:-:S03]  /*10020*/  UMOV UR4, 0xffffffff ;  /* 0xffffffff00047882 */ /* 0x000fc60000000000 */
[----:B------:R-:W-:Y:S05]  /*10030*/  BRA.DIV UR4, `(.L_x_10265) ;  /* 0x0000004604507947 */ /* 0x000fea000b800000 */
[----:B------:R-:W-:-:S13]  /*10040*/  ELECT P6, URZ, PT ;  /* 0x00000000003f782f */ /* 0x000fda00038c0000 */
.L_x_10404:
[----:B------:R-:W-:Y:S05]  /*10050*/  @!P6 BRA `(.L_x_10264) ;  /* 0x000000000080e947 */ /* 0x000fea0003800000 */
[----:B0-----:R-:W4:Y:S02]  /*10060*/  LDL R0, [R1+0x24] ;  /* 0x0000240001007983 */ /* 0x001f240000100800 */
[----:B----4-:R-:W-:-:S13]  /*10070*/  R2UR UR4, R0 ;  /* 0x00000000000472ca */ /* 0x010fda00000e0000 */
[----:B------:R-:W-:-:S06]  /*10080*/  ULOP3.LUT UR4, UR4, 0x2, URZ, 0xfc, !UPT ;  /* 0x0000000204047892 */ /* 0x000fcc000f8efc3f */
[----:B------:R-:W-:-:S05]  /*10090*/  IMAD.U32 R0, RZ, RZ, UR4 ;  /* 0x00000004ff007e24 */ /* 0x000fca000f8e00ff */
[----:B------:R-:W-:-:S13]  /*100a0*/  ISETP.NE.AND P0, PT, R0, 0x3, PT ;  /* 0x000000030000780c */ /* 0x000fda0003f05270 */
[----:B------:R-:W-:Y:S05]  /*100b0*/  @!P0 BRA `(.L_x_10266) ;  /* 0x0000000000048947 */ /* 0x000fea0003800000 */
[----:B------:R-:W-:Y:S01]  /*100c0*/  BPT.TRAP 0x1 ;  /* 0x000000040000795c */ /* 0x000fe20000300000 */
.L_x_10266:
[C---:B------:R-:W-:Y:S01]  /*100d0*/  IMAD R3, R24.reuse, 0x8, R5 ;  /* 0x0000000818037824 */ /* 0x040fe200078e0205 */
[----:B------:R-:W-:Y:S02]  /*100e0*/  SHF.L.U32 R2, R27, 0x1f, RZ ;  /* 0x0000001f1b027819 */ /* 0x000fe400000006ff */
[----:B------:R-:W-:Y:S02]  /*100f0*/  IADD3 R24, R24, 0x1, RZ ;  /* 0x0000000118187810 */ /* 0x000fe40007ffe0ff */
[----:B------:R-:W0:Y:S02]  /*10100*/  SYNCS.PHASECHK.TRANS64.TRYWAIT P1, [R3+URZ+0x32440], R2 ;  /* 0x03244002030075a7 */ /* 0x000e24000802017f */
[----:B------:R-:W-:-:S04]  /*10110*/  ISETP.NE.AND P2, PT, R24, 0x2, PT ;  /* 0x000000021800780c */ /* 0x000fc80003f45270 */
[----:B------:R-:W-:Y:S01]  /*10120*/  SEL R0, RZ, 0x1, P2 ;  /* 0x00000001ff007807 */ /* 0x000fe20001000000 */
[----:B0-----:R-:W-:Y:S08]  /*10130*/  @!P1 BRA `(.L_x_10267) ;  /* 0x0000004400309947 */ /* 0x001ff00003800000 */
.L_x_10405:
[----:B------:R-:W-:Y:S02]  /*10140*/  SEL R24, R24, RZ, P2 ;  /* 0x000000ff18187207 */ /* 0x000fe40001000000 */
[----:B------:R-:W-:Y:S01]  /*10150*/  LOP3.LUT R0, R27, R0, RZ, 0x3c, !PT ;  /* 0x000000001b007212 */ /* 0x000fe200078e3cff */
[----:B------:R-:W-:Y:S06]  /*10160*/  @!P0 BRA `(.L_x_10268) ;  /* 0x0000000000048947 */ /* 0x000fec0003800000 */
[----:B------:R-:W-:Y:S01]  /*10170*/  BPT.TRAP 0x1 ;  /* 0x000000040000795c */ /* 0x000fe20000300000 */
.L_x_10268:
[----:B------:R-:W-:Y:S01]  /*10180*/  IMAD R5, R24, 0x8, R5 ;  /* 0x0000000818057824 */ /* 0x000fe200078e0205 */
[----:B------:R-:W-:-:S04]  /*10190*/  SHF.L.U32 R0, R0, 0x1f, RZ ;  /* 0x0000001f00007819 */ /* 0x000fc800000006ff */
[----:B------:R-:W1:Y:S02]  /*101a0*/  SYNCS.PHASECHK.TRANS64.TRYWAIT P1, [R5+URZ+0x32440], R0 ;  /* 0x03244000050075a7 */ /* 0x000e64000802017f */
[----:B-1----:R-:W-:Y:S05]  /*101b0*/  @!P1 BRA `(.L_x_10269) ;  /* 0x0000004400249947 */ /* 0x002fea0003800000 */
.L_x_10406:
[----:B------:R-:W-:Y:S05]  /*101c0*/  @!P0 BRA `(.L_x_10270) ;  /* 0x0000000000048947 */ /* 0x000fea0003800000 */
[----:B------:R-:W-:Y:S01]  /*101d0*/  BPT.TRAP 0x1 ;  /* 0x000000040000795c */ /* 0x000fe20000300000 */
.L_x_10270:
[----:B------:R-:W4:Y:S02]  /*101e0*/  SYNCS.PHASECHK.TRANS64.TRYWAIT P1, [R3+URZ+0x32460], R2 ;  /* 0x03246002030075a7 */ /* 0x000f24000802017f */
[----:B----4-:R-:W-:Y:S05]  /*101f0*/  @!P1 BRA `(.L_x_10271) ;  /* 0x0000004400289947 */ /* 0x010fea0003800000 */
.L_x_10407:
[----:B------:R-:W-:Y:S05]  /*10200*/  @!P0 BRA `(.L_x_10272) ;  /* 0x0000000000048947 */ /* 0x000fea0003800000 */
[----:B------:R-:W-:Y:S01]  /*10210*/  BPT.TRAP 0x1 ;  /* 0x000000040000795c */ /* 0x000fe20000300000 */
.L_x_10272:
[----:B------:R0:W0:Y:S02]  /*10220*/  SYNCS.PHASECHK.TRANS64.TRYWAIT P0, [R5+URZ+0x32460], R0 ;  /* 0x03246000050075a7 */ /* 0x000024000800017f */
[----:B0-----:R-:W-:Y:S05]  /*10230*/  @!P0 NANOSLEEP.SYNCS 0x989680 ;  /* 0x009896800000895d */ /* 0x001fea0003900000 */
[----:B------:R-:W0:Y:S02]  /*10240*/  @!P0 SYNCS.PHASECHK.TRANS64 P0, [R5+URZ+0x32460], R0 ;  /* 0x03246000050085a7 */ /* 0x000e24000800007f */
[----:B0-----:R-:W-:Y:S05]  /*10250*/  @!P0 BRA `(.L_x_10272) ;  /* 0xfffffffc00f08947 */ /* 0x001fea000383ffff */
.L_x_10264:
[----:B------:R-:W-:Y:S05]  /*10260*/  BSYNC B0 ;  /* 0x0000000000007941 */ /* 0x000fea0003800000 */
.L_x_10263:
[----:B------:R-:W-:Y:S05]  /*10270*/  EXIT ;  /* 0x000000000000794d */ /* 0x000fea0003800000 */
.L_x_10139:
[----:B-1----:R-:W-:-:S04]  /*10280*/  IMAD.U32 R3, RZ, RZ, UR40 ;  /* 0x00000028ff037e24 */ /* 0x002fc8000f8e00ff */
[----:B------:R1:W2:Y:S03]  /*10290*/  SYNCS.PHASECHK.TRANS64.TRYWAIT P0, [R3+URZ+0x32400], R0 ;  /* 0x03240000030075a7 */ /* 0x0002a6000800017f */
[----:B--2---:R-:W-:Y:S05]  /*102a0*/  @!P0 NANOSLEEP.SYNCS 0x989680 ;  /* 0x009896800000895d */ /* 0x004fea0003900000 */
[----:B------:R-:W2:Y:S02]  /*102b0*/  @!P0 SYNCS.PHASECHK.TRANS64 P0, [R3+URZ+0x32400], R0 ;  /* 0x03240000030085a7 */ /* 0x000ea4000800007f */
[----:B--2---:R-:W-:Y:S05]  /*102c0*/  @!P0 BRA `(.L_x_10139) ;  /* 0xfffffffc00ec8947 */ /* 0x004fea000383ffff */
[----:B------:R-:W-:Y:S05]  /*102d0*/  BRA `(.L_x_10273) ;  /* 0xffffff1400547947 */ /* 0x000fea000383ffff */
.L_x_10143:
[----:B0-----:R-:W-:-:S04]  /*102e0*/  IMAD.U32 R4, RZ, RZ, UR52 ;  /* 0x00000034ff047e24 */ /* 0x001fc8000f8e00ff */
[----:B------:R0:W2:Y:S03]  /*102f0*/  SYNCS.PHASECHK.TRANS64.TRYWAIT P1, [R4+URZ+0x32430], R3 ;  /* 0x03243003040075a7 */ /* 0x0000a6000802017f */
[----:B--2---:R-:W-:Y:S05]  /*10300*/  @!P1 NANOSLEEP.SYNCS 0x989680 ;  /* 0x009896800000995d */ /* 0x004fea0003900000 */
[----:B------:R-:W2:Y:S02]  /*10310*/  @!P1 SYNCS.PHASECHK.TRANS64 P1, [R4+URZ+0x32430], R3 ;  /* 0x03243003040095a7 */ /* 0x000ea4000802007f */
[----:B--2---:R-:W-:Y:S05]  /*10320*/  @!P1 BRA `(.L_x_10143) ;  /* 0xfffffffc00ec9947 */ /* 0x004fea000383ffff */
[----:B------:R-:W-:Y:S05]  /*10330*/  BRA `(.L_x_10142) ;  /* 0xffffff14007c7947 */ /* 0x000fea000383ffff */
.L_x_10144:
[----:B0-----:R-:W-:-:S04]  /*10340*/  IMAD.U32 R5, RZ, RZ, UR40 ;  /* 0x00000028ff057e24 */ /* 0x001fc8000f8e00ff */
[----:B------:R0:W2:Y:S03]  /*10350*/  SYNCS.PHASECHK.TRANS64.TRYWAIT P1, [R5+URZ+0x32410], R0 ;  /* 0x03241000050075a7 */ /* 0x0000a6000802017f */
[----:B--2---:R-:W-:Y:S05]  /*10360*/  @!P1 NANOSLEEP.SYNCS 0x989680 ;  /* 0x009896800000995d */ /* 0x004fea0003900000 */
[----:B------:R-:W2:Y:S02]  /*10370*/  @!P1 SYNCS.PHASECHK.TRANS64 P1, [R5+URZ+0x32410], R0 ;  /* 0x03241000050095a7 */ /* 0x000ea4000802007f */
[----:B--2---:R-:W-:Y:S05]  /*10380*/  @!P1 BRA `(.L_x_10144) ;  /* 0xfffffffc00ec9947 */ /* 0x004fea000383ffff */
[----:B------:R-:W-:Y:S05]  /*10390*/  BRA `(.L_x_10274) ;  /* 0xffffff18003c7947 */ /* 0x000fea000383ffff */
.L_x_10148:
[----:B0-----:R-:W-:-:S04]  /*103a0*/  IMAD.U32 R0, RZ, RZ, UR52 ;  /* 0x00000034ff007e24 */ /* 0x001fc8000f8e00ff */
[----:B------:R0:W3:Y:S03]  /*103b0*/  SYNCS.PHASECHK.TRANS64.TRYWAIT P1, [R0+URZ+0x32450], R3 ;  /* 0x03245003000075a7 */ /* 0x0000e6000802017f */
[----:B---3--:R-:W-:Y:S05]  /*103c0*/  @!P1 NANOSLEEP.SYNCS 0x989680 ;  /* 0x009896800000995d */ /* 0x008fea0003900000 */
[----:B------:R-:W3:Y:S02]  /*103d0*/  @!P1 SYNCS.PHASECHK.TRANS64 P1, [R0+URZ+0x32450], R3 ;  /* 0x03245003000095a7 */ /* 0x000ee4000802007f */
[----:B---3--:R-:W-:Y:S05]  /*103e0*/  @!P1 BRA `(.L_x_10148) ;  /* 0xfffffffc00ec9947 */ /* 0x008fea000383ffff */
[----:B------:R-:W-:Y:S05]  /*103f0*/  BRA `(.L_x_10147) ;  /* 0xffffff1800447947 */ /* 0x000fea000383ffff */
.L_x_10155:
[----:B-1----:R-:W-:-:S04]  /*10400*/  IMAD.U32 R153, RZ, RZ, UR4 ;  /* 0x00000004ff997e24 */ /* 0x002fc8000f8e00ff */
[----:B------:R1:W2:Y:S03]  /*10410*/  SYNCS.PHASECHK.TRANS64.TRYWAIT P2, [R153+URZ+0x32430], R0 ;  /* 0x03243000990075a7 */ /* 0x0002a6000804017f */
[----:B--2---:R-:W-:Y:S05]  /*10420*/  @!P2 NANOSLEEP.SYNCS 0x989680 ;  /* 0x009896800000a95d */ /* 0x004fea0003900000 */
[----:B------:R-:W2:Y:S02]  /*10430*/  @!P2 SYNCS.PHASECHK.TRANS64 P2, [R153+URZ+0x32430], R0 ;  /* 0x032430009900a5a7 */ /* 0x000ea4000804007f */
[----:B--2---:R-:W-:Y:S05]  /*10440*/  @!P2 BRA `(.L_x_10155) ;  /* 0xfffffffc00eca947 */ /* 0x004fea000383ffff */
[----:B------:R-:W-:Y:S05]  /*10450*/  BRA `(.L_x_10154) ;  /* 0xffffff3c00bc7947 */ /* 0x000fea000383ffff */
.L_x_10159:
[----:B--2---:R-:W-:-:S04]  /*10460*/  IMAD.U32 R203, RZ, RZ, UR4 ;  /* 0x00000004ffcb7e24 */ /* 0x004fc8000f8e00ff */
[----:B------:R2:W3:Y:S03]  /*10470*/  SYNCS.PHASECHK.TRANS64.TRYWAIT P2, [R203+URZ+0x32450], R0 ;  /* 0x03245000cb0075a7 */ /* 0x0004e6000804017f */
[----:B---3--:R-:W-:Y:S05]  /*10480*/  @!P2 NANOSLEEP.SYNCS 0x989680 ;  /* 0x009896800000a95d */ /* 0x008fea0003900000 */
[----:B------:R-:W3:Y:S02]  /*10490*/  @!P2 SYNCS.PHASECHK.TRANS64 P2, [R203+URZ+0x32450], R0 ;  /* 0x03245000cb00a5a7 */ /* 0x000ee4000804007f */
[----:B---3--:R-:W-:Y:S05]  /*104a0*/  @!P2 BRA `(.L_x_10159) ;  /* 0xfffffffc00eca947 */ /* 0x008fea000383ffff */
[----:B------:R-:W-:Y:S05]  /*104b0*/  BRA `(.L_x_10158) ;  /* 0xffffff4000387947 */ /* 0x000fea000383ffff */
.L_x_10204:
[----:B------:R-:W-:Y:S01]  /*104c0*/  SHF.R.U32.HI R9, RZ, 0x5, R21 ;  /* 0x00000005ff097819 */ /* 0x000fe20000011615 */
[----:B------:R-:W-:Y:S01]  /*104d0*/  BSSY B0, `(.L_x_10275) ;  /* 0x0000009000007945 */ /* 0x000fe20003800000 */
[----:B------:R-:W-:Y:S02]  /*104e0*/  IMAD.MOV.U32 R12, RZ, RZ, RZ ;  /* 0x000000ffff0c7224 */ /* 0x000fe400078e00ff */
[----:B------:R-:W-:Y:S01]  /*104f0*/  LOP3.LUT R9, R9, 0x3, RZ, 0xc0, !PT ;  /* 0x0000000309097812 */ /* 0x000fe200078ec0ff */
[----:B------:R-:W-:Y:S02]  /*10500*/  IMAD.MOV.U32 R11, RZ, RZ, 0x1f ;  /* 0x0000001fff0b7424 */ /* 0x000fe400078e00ff */
[----:B------:R-:W-:Y:S01]  /*10510*/  IMAD.MOV.U32 R15, RZ, RZ, -0x1 ;  /* 0xffffffffff0f7424 */ /* 0x000fe200078e00ff */
[----:B------:R-:W-:-:S07]  /*10520*/  MOV R13, R9 ;  /* 0x00000009000d7202 */ /* 0x000fce0000000f00 */
[----:B-----5:R-:W-:Y:S05]  /*10530*/  WARPSYNC.COLLECTIVE R15, `(.L_x_10276) ;  /* 0x000000000f087348 */ /* 0x020fea0003c00000 */
[----:B------:R0:W1:Y:S02]  /*10540*/  SHFL.IDX P6, R14, R13, R12, R11 ;  /* 0x0000000c0d0e7389 */ /* 0x00006400000c000b */
[----:B01---5:R-:W-:Y:S01]  /*10550*/  ENDCOLLECTIVE ;  /* 0x000000000000791b */ /* 0x023fe20003800000 */
.L_x_10276:
[----:B------:R-:W-:Y:S05]  /*10560*/  BSYNC B0 ;  /* 0x0000000000007941 */ /* 0x000fea0003800000 */
.L_x_10275:
[----:B------:R-:W-:Y:S05]  /*10570*/  BRA `(.L_x_10277) ;  /* 0xffffffb400dc7947 */ /* 0x000fea000383ffff */
.L_x_10207:
[----:B0-----:R0:W1:Y:S02]  /*10580*/  SYNCS.PHASECHK.TRANS64.TRYWAIT P0, [R25+URZ+0x32440], R0 ;  /* 0x03244000190075a7 */ /* 0x001064000800017f */
[----:B-1----:R-:W-:Y:S05]  /*10590*/  @!P0 NANOSLEEP.SYNCS 0x989680 ;  /* 0x009896800000895d */ /* 0x002fea0003900000 */
[----:B------:R-:W1:Y:S02]  /*105a0*/  @!P0 SYNCS.PHASECHK.TRANS64 P0, [R25+URZ+0x32440], R0 ;  /* 0x03244000190085a7 */ /* 0x000e64000800007f */
[----:B-1----:R-:W-:Y:S05]  /*105b0*/  @!P0 BRA `(.L_x_10207) ;  /* 0xfffffffc00f08947 */ /* 0x002fea000383ffff */
[----:B------:R-:W-:Y:S05]  /*105c0*/  BRA `(.L_x_10278) ;  /* 0xffffffb8000c7947 */ /* 0x000fea000383ffff */
.L_x_10208:
        /* <DEDUP_REMOVED lines=8> */
.L_x_10280:
[----:B------:R-:W-:Y:S05]  /*10650*/  BSYNC B0 ;  /* 0x0000000000007941 */ /* 0x000fea0003800000 */
.L_x_10279:
        /* <DEDUP_REMOVED lines=9> */
.L_x_10281:
[----:B------:R-:W-:Y:S01]  /*106f0*/  MOV R13, R4 ;  /* 0x00000004000d7202 */ /* 0x000fe20000000f00 */
[----:B------:R-:W-:Y:S02]  /*10700*/  IMAD.MOV.U32 R12, RZ, RZ, 0x1 ;  /* 0x00000001ff0c7424 */ /* 0x000fe400078e00ff */
[----:B------:R-:W-:-:S07]  /*10710*/  IMAD.MOV.U32 R3, RZ, RZ, R14 ;  /* 0x000000ffff037224 */ /* 0x000fce00078e000e */
[----:B------:R-:W-:Y:S05]  /*10720*/  WARPSYNC.COLLECTIVE R15, `(.L_x_10282) ;  /* 0x000000000f087348 */ /* 0x000fea0003c00000 */
[----:B------:R0:W1:Y:S02]  /*10730*/  SHFL.IDX P6, R14, R13, R12, R11 ;  /* 0x0000000c0d0e7389 */ /* 0x00006400000c000b */
[----:B01----:R-:W-:Y:S01]  /*10740*/  ENDCOLLECTIVE ;  /* 0x000000000000791b */ /* 0x003fe20003800000 */
.L_x_10282:
        /* <DEDUP_REMOVED lines=15> */
.L_x_10283:
[----:B------:R-:W-:Y:S02]  /*10840*/  @P0 IMAD R6, R5, 0x2, R22 ;  /* 0x0000000205060824 */ /* 0x000fe400078e0216 */
[----:B------:R-:W-:Y:S01]  /*10850*/  IMAD.MOV.U32 R13, RZ, RZ, R4 ;  /* 0x000000ffff0d7224 */ /* 0x000fe200078e0004 */
[----:B------:R-:W-:Y:S01]  /*10860*/  MOV R12, 0x2 ;  /* 0x00000002000c7802 */ /* 0x000fe20000000f00 */
[----:B------:R-:W-:-:S07]  /*10870*/  IMAD.MOV.U32 R3, RZ, RZ, R14 ;  /* 0x000000ffff037224 */ /* 0x000fce00078e000e */
[----:B------:R-:W-:Y:S05]  /*10880*/  WARPSYNC.COLLECTIVE R15, `(.L_x_10284) ;  /* 0x000000000f087348 */ /* 0x000fea0003c00000 */
[----:B------:R0:W1:Y:S02]  /*10890*/  SHFL.IDX P6, R14, R13, R12, R11 ;  /* 0x0000000c0d0e7389 */ /* 0x00006400000c000b */
[----:B01----:R-:W-:Y:S01]  /*108a0*/  ENDCOLLECTIVE ;  /* 0x000000000000791b */ /* 0x003fe20003800000 */
.L_x_10284:
        /* <DEDUP_REMOVED lines=15> */
.L_x_10285:
[----:B------:R-:W-:Y:S02]  /*109a0*/  @P0 IMAD R6, R5, 0x2, R22 ;  /* 0x0000000205060824 */ /* 0x000fe400078e0216 */
[----:B------:R-:W-:Y:S02]  /*109b0*/  IMAD.MOV.U32 R13, RZ, RZ, R4 ;  /* 0x000000ffff0d7224 */ /* 0x000fe400078e0004 */
[----:B------:R-:W-:Y:S02]  /*109c0*/  IMAD.MOV.U32 R12, RZ, RZ, 0x3 ;  /* 0x00000003ff0c7424 */ /* 0x000fe400078e00ff */
[----:B------:R-:W-:-:S07]  /*109d0*/  IMAD.MOV.U32 R3, RZ, RZ, R14 ;  /* 0x000000ffff037224 */ /* 0x000fce00078e000e */
[----:B------:R-:W-:Y:S05]  /*109e0*/  WARPSYNC.COLLECTIVE R15, `(.L_x_10286) ;  /* 0x000000000f087348 */ /* 0x000fea0003c00000 */
[----:B------:R0:W1:Y:S02]  /*109f0*/  SHFL.IDX P6, R14, R13, R12, R11 ;  /* 0x0000000c0d0e7389 */ /* 0x00006400000c000b */
[----:B01----:R-:W-:Y:S01]  /*10a00*/  ENDCOLLECTIVE ;  /* 0x000000000000791b */ /* 0x003fe20003800000 */
.L_x_10286:
        /* <DEDUP_REMOVED lines=15> */
.L_x_10287:
[----:B------:R-:W-:Y:S02]  /*10b00*/  @P0 IMAD R6, R5, 0x2, R22 ;  /* 0x0000000205060824 */ /* 0x000fe400078e0216 */
[----:B------:R-:W-:Y:S02]  /*10b10*/  IMAD.MOV.U32 R13, RZ, RZ, R4 ;  /* 0x000000ffff0d7224 */ /* 0x000fe400078e0004 */
[----:B------:R-:W-:Y:S02]  /*10b20*/  IMAD.MOV.U32 R12, RZ, RZ, 0x4 ;  /* 0x00000004ff0c7424 */ /* 0x000fe400078e00ff */
[----:B------:R-:W-:-:S07]  /*10b30*/  IMAD.MOV.U32 R3, RZ, RZ, R14 ;  /* 0x000000ffff037224 */ /* 0x000fce00078e000e */
[----:B------:R-:W-:Y:S05]  /*10b40*/  WARPSYNC.COLLECTIVE R15, `(.L_x_10288) ;  /* 0x000000000f087348 */ /* 0x000fea0003c00000 */
[----:B------:R0:W1:Y:S02]  /*10b50*/  SHFL.IDX P6, R14, R13, R12, R11 ;  /* 0x0000000c0d0e7389 */ /* 0x00006400000c000b */
[----:B01----:R-:W-:Y:S01]  /*10b60*/  ENDCOLLECTIVE ;  /* 0x000000000000791b */ /* 0x003fe20003800000 */
.L_x_10288:
        /* <DEDUP_REMOVED lines=15> */
.L_x_10289:
[----:B------:R-:W-:Y:S02]  /*10c60*/  @P0 IMAD R6, R5, 0x2, R22 ;  /* 0x0000000205060824 */ /* 0x000fe400078e0216 */
[----:B------:R-:W-:Y:S02]  /*10c70*/  IMAD.MOV.U32 R13, RZ, RZ, R4 ;  /* 0x000000ffff0d7224 */ /* 0x000fe400078e0004 */
[----:B------:R-:W-:Y:S02]  /*10c80*/  IMAD.MOV.U32 R12, RZ, RZ, 0x5 ;  /* 0x00000005ff0c7424 */ /* 0x000fe400078e00ff */
[----:B------:R-:W-:-:S07]  /*10c90*/  IMAD.MOV.U32 R3, RZ, RZ, R14 ;  /* 0x000000ffff037224 */ /* 0x000fce00078e000e */
[----:B------:R-:W-:Y:S05]  /*10ca0*/  WARPSYNC.COLLECTIVE R15, `(.L_x_10290) ;  /* 0x000000000f087348 */ /* 0x000fea0003c00000 */
[----:B------:R0:W1:Y:S02]  /*10cb0*/  SHFL.IDX P6, R14, R13, R12, R11 ;  /* 0x0000000c0d0e7389 */ /* 0x00006400000c000b */
[----:B01----:R-:W-:Y:S01]  /*10cc0*/  ENDCOLLECTIVE ;  /* 0x000000000000791b */ /* 0x003fe20003800000 */
.L_x_10290:
        /* <DEDUP_REMOVED lines=10> */
.L_x_10291:
[----:B------:R-:W-:Y:S01]  /*10d70*/  @!PT LDS RZ, [RZ] ;  /* 0x00000000fffff984 */ /* 0x000fe20000000800 */
[----:B------:R-:W-:Y:S01]  /*10d80*/  @!PT LDS RZ, [RZ] ;  /* 0x00000000fffff984 */ /* 0x000fe20000000800 */
[----:B------:R-:W-:Y:S01]  /*10d90*/  @!PT LDS RZ, [RZ] ;  /* 0x00000000fffff984 */ /* 0x000fe20000000800 */
[----:B------:R0:W-:Y:S01]  /*10da0*/  @P0 LDGSTS.E.BYPASS.LTC128B.128 [R6+0x1e400], desc[UR36][R2.64], !P2 ;  /* 0x1e40000002060fae */ /* 0x0001e2000d101d64 */
[----:B------:R-:W-:Y:S01]  /*10db0*/  MOV R0, R14 ;  /* 0x0000000e00007202 */ /* 0x000fe20000000f00 */
[----:B------:R-:W-:Y:S06]  /*10dc0*/  BRA `(.L_x_10292) ;  /* 0xffffffb4007c7947 */ /* 0x000fec000383ffff */
.L_x_10213:
[----:B------:R0:W5:Y:S01]  /*10dd0*/  LDL.LU R6, [R1+0x8] ;  /* 0x0000080001067983 */ /* 0x0001620000300800 */
[----:B------:R-:W-:Y:S01]  /*10de0*/  IMAD.MOV.U32 R13, RZ, RZ, R5 ;  /* 0x000000ffff0d7224 */ /* 0x000fe200078e0005 */
[----:B------:R-:W-:Y:S01]  /*10df0*/  IADD3 R4, R21, R4, RZ ;  /* 0x0000000415047210 */ /* 0x000fe20007ffe0ff */
[----:B------:R-:W-:Y:S01]  /*10e00*/  IMAD.MOV.U32 R12, RZ, RZ, RZ ;  /* 0x000000ffff0c7224 */ /* 0x000fe200078e00ff */
[----:B------:R-:W-:Y:S01]  /*10e10*/  LOP3.LUT R23, R23, 0xffffdfff, RZ, 0xc0, !PT ;  /* 0xffffdfff17177812 */ /* 0x000fe200078ec0ff */
[----:B------:R-:W-:Y:S02]  /*10e20*/  IMAD.MOV.U32 R11, RZ, RZ, 0x181f ;  /* 0x0000181fff0b7424 */ /* 0x000fe400078e00ff */
[----:B------:R-:W-:-:S07]  /*10e30*/  IMAD.MOV.U32 R15, RZ, RZ, -0x1 ;  /* 0xffffffffff0f7424 */ /* 0x000fce00078e00ff */
[----:B0----5:R-:W-:Y:S05]  /*10e40*/  WARPSYNC.COLLECTIVE R15, `(.L_x_10293) ;  /* 0x000000000f087348 */ /* 0x021fea0003c00000 */
[----:B------:R1:W2:Y:S02]  /*10e50*/  SHFL.IDX P6, R14, R13, R12, R11 ;  /* 0x0000000c0d0e7389 */ /* 0x0002a400000c000b */
[----:B012--5:R-:W-:Y:S01]  /*10e60*/  ENDCOLLECTIVE ;  /* 0x000000000000791b */ /* 0x027fe20003800000 */
.L_x_10293:
[----:B------:R-:W-:Y:S02]  /*10e70*/  IMAD.MOV.U32 R13, RZ, RZ, R0 ;  /* 0x000000ffff0d7224 */ /* 0x000fe400078e0000 */
[----:B------:R-:W-:-:S07]  /*10e80*/  IMAD.MOV.U32 R3, RZ, RZ, R14 ;  /* 0x000000ffff037224 */ /* 0x000fce00078e000e */
[----:B------:R-:W-:Y:S05]  /*10e90*/  WARPSYNC.COLLECTIVE R15, `(.L_x_10294) ;  /* 0x000000000f087348 */ /* 0x000fea0003c00000 */
[----:B------:R0:W1:Y:S02]  /*10ea0*/  SHFL.IDX P6, R14, R13, R12, R11 ;  /* 0x0000000c0d0e7389 */ /* 0x00006400000c000b */
[----:B01----:R-:W-:Y:S01]  /*10eb0*/  ENDCOLLECTIVE ;  /* 0x000000000000791b */ /* 0x003fe20003800000 */
.L_x_10294:
[----:B------:R-:W-:Y:S02]  /*10ec0*/  IMAD.MOV.U32 R13, RZ, RZ, R5 ;  /* 0x000000ffff0d7224 */ /* 0x000fe400078e0005 */
[----:B------:R-:W-:Y:S02]  /*10ed0*/  IMAD.MOV.U32 R12, RZ, RZ, 0x1 ;  /* 0x00000001ff0c7424 */ /* 0x000fe400078e00ff */
[----:B------:R-:W-:-:S07]  /*10ee0*/  IMAD.MOV.U32 R10, RZ, RZ, R14 ;  /* 0x000000ffff0a7224 */ /* 0x000fce00078e000e */
[----:B------:R-:W-:Y:S05]  /*10ef0*/  WARPSYNC.COLLECTIVE R15, `(.L_x_10295) ;  /* 0x000000000f087348 */ /* 0x000fea0003c00000 */
[----:B------:R0:W1:Y:S02]  /*10f00*/  SHFL.IDX P6, R14, R13, R12, R11 ;  /* 0x0000000c0d0e7389 */ /* 0x00006400000c000b */
[----:B01----:R-:W-:Y:S01]  /*10f10*/  ENDCOLLECTIVE ;  /* 0x000000000000791b */ /* 0x003fe20003800000 */
.L_x_10295:
[----:B------:R-:W-:Y:S02]  /*10f20*/  IMAD.MOV.U32 R13, RZ, RZ, R0 ;  /* 0x000000ffff0d7224 */ /* 0x000fe400078e0000 */
[----:B------:R-:W-:-:S05]  /*10f30*/  IMAD R6, R6, R7, RZ ;  /* 0x0000000706067224 */ /* 0x000fca00078e02ff */
[----:B------:R-:W-:-:S13]  /*10f40*/  ISETP.GE.AND P2, PT, R4, R6, PT ;  /* 0x000000060400720c */ /* 0x000fda0003f46270 */
[----:B------:R-:W-:Y:S02]  /*10f50*/  @!P2 LEA R10, P1, R20, R10, 0x1 ;  /* 0x0000000a140aa211 */ /* 0x000fe400078208ff */
[----:B------:R-:W-:-:S03]  /*10f60*/  @P2 LOP3.LUT R23, R23, 0x2000, RZ, 0xfc, !PT ;  /* 0x0000200017172812 */ /* 0x000fc600078efcff */
[----:B------:R-:W-:Y:S01]  /*10f70*/  @!P2 IMAD.X R3, RZ, RZ, R3, P1 ;  /* 0x000000ffff03a224 */ /* 0x000fe200008e0603 */
[----:B------:R-:W-:Y:S01]  /*10f80*/  LOP3.LUT R23, R23, 0xffffefff, RZ, 0xc0, !PT ;  /* 0xffffefff17177812 */ /* 0x000fe200078ec0ff */
[----:B------:R-:W-:-:S05]  /*10f90*/  @!P2 IMAD.MOV.U32 R2, RZ, RZ, R10 ;  /* 0x000000ffff02a224 */ /* 0x000fca00078e000a */
        /* <DEDUP_REMOVED lines=10> */
.L_x_10296:
[----:B------:R-:W-:Y:S01]  /*11040*/  @P2 LOP3.LUT R23, R23, 0x1000, RZ, 0xfc, !PT ;  /* 0x0000100017172812 */ /* 0x000fe200078efcff */
[----:B------:R-:W-:-:S03]  /*11050*/  IMAD.MOV.U32 R13, RZ, RZ, R5 ;  /* 0x000000ffff0d7224 */ /* 0x000fc600078e0005 */
[----:B------:R-:W-:Y:S01]  /*11060*/  LOP3.LUT R23, R23, 0xfffff7ff, RZ, 0xc0, !PT ;  /* 0xfffff7ff17177812 */ /* 0x000fe200078ec0ff */
[----:B------:R-:W-:Y:S01]  /*11070*/  IMAD.MOV.U32 R12, RZ, RZ, 0x2 ;  /* 0x00000002ff0c7424 */ /* 0x000fe200078e00ff */
[----:B------:R-:W-:-:S07]  /*11080*/  MOV R7, R14 ;  /* 0x0000000e00077202 */ /* 0x000fce0000000f00 */
[----:B------:R-:W-:Y:S05]  /*11090*/  WARPSYNC.COLLECTIVE R15, `(.L_x_10297) ;  /* 0x000000000f087348 */ /* 0x000fea0003c00000 */
[----:B------:R0:W1:Y:S02]  /*110a0*/  SHFL.IDX P6, R14, R13, R12, R11 ;  /* 0x0000000c0d0e7389 */ /* 0x00006400000c000b */
[----:B01----:R-:W-:Y:S01]  /*110b0*/  ENDCOLLECTIVE ;  /* 0x000000000000791b */ /* 0x003fe20003800000 */
.L_x_10297:
        /* <DEDUP_REMOVED lines=15> */
.L_x_10298:
[----:B------:R-:W-:Y:S01]  /*111b0*/  @P2 LOP3.LUT R23, R23, 0x800, RZ, 0xfc, !PT ;  /* 0x0000080017172812 */ /* 0x000fe200078efcff */
[----:B------:R-:W-:-:S03]  /*111c0*/  IMAD.MOV.U32 R13, RZ, RZ, R5 ;  /* 0x000000ffff0d7224 */ /* 0x000fc600078e0005 */
[----:B------:R-:W-:Y:S01]  /*111d0*/  LOP3.LUT R23, R23, 0xfffffdff, RZ, 0xc0, !PT ;  /* 0xfffffdff17177812 */ /* 0x000fe200078ec0ff */
[----:B------:R-:W-:Y:S02]  /*111e0*/  IMAD.MOV.U32 R12, RZ, RZ, 0x3 ;  /* 0x00000003ff0c7424 */ /* 0x000fe400078e00ff */
[----:B------:R-:W-:-:S05]  /*111f0*/  IMAD.MOV.U32 R11, RZ, RZ, R14 ;  /* 0x000000ffff0b7224 */ /* 0x000fca00078e000e */
[----:B------:R-:W-:-:S05]  /*11200*/  @!P2 LEA R11, P1, R20, R11, 0x1 ;  /* 0x0000000b140ba211 */ /* 0x000fca00078208ff */
[----:B------:R-:W-:Y:S02]  /*11210*/  @!P2 IMAD.X R8, RZ, RZ, R2, P1 ;  /* 0x000000ffff08a224 */ /* 0x000fe400008e0602 */
[----:B------:R-:W-:Y:S01]  /*11220*/  @!P2 IMAD.MOV.U32 R2, RZ, RZ, R11 ;  /* 0x000000ffff02a224 */ /* 0x000fe200078e000b */
[----:B------:R-:W-:Y:S01]  /*11230*/  MOV R11, 0x181f ;  /* 0x0000181f000b7802 */ /* 0x000fe20000000f00 */
[----:B------:R-:W-:-:S07]  /*11240*/  @!P2 IMAD.MOV.U32 R3, RZ, RZ, R8 ;  /* 0x000000ffff03a224 */ /* 0x000fce00078e0008 */
[----:B------:R-:W-:Y:S05]  /*11250*/  WARPSYNC.COLLECTIVE R15, `(.L_x_10299) ;  /* 0x000000000f087348 */ /* 0x000fea0003c00000 */
[----:B------:R0:W1:Y:S02]  /*11260*/  SHFL.IDX P6, R14, R13, R12, R11 ;  /* 0x0000000c0d0e7389 */ /* 0x00006400000c000b */
[----:B01----:R-:W-:Y:S01]  /*11270*/  ENDCOLLECTIVE ;  /* 0x000000000000791b */ /* 0x003fe20003800000 */
.L_x_10299:
[----:B------:R-:W-:Y:S01]  /*11280*/  @!PT LDS RZ, [RZ] ;  /* 0x00000000fffff984 */ /* 0x000fe20000000800 */
[----:B------:R-:W-:Y:S01]  /*11290*/  @!PT LDS RZ, [RZ] ;  /* 0x00000000fffff984 */ /* 0x000fe20000000800 */
[----:B------:R-:W-:Y:S01]  /*112a0*/  @!PT LDS RZ, [RZ] ;  /* 0x00000000fffff984 */ /* 0x000fe20000000800 */
[----:B------:R0:W-:Y:S01]  /*112b0*/  @!P2 LDGSTS.E.BYPASS.LTC128B.128 [R26+0x19400], desc[UR36][R2.64], !P0 ;  /* 0x19400000021aafae */ /* 0x0001e2000c101d64 */
[----:B------:R-:W-:Y:S02]  /*112c0*/  IMAD.MOV.U32 R13, RZ, RZ, R0 ;  /* 0x000000ffff0d7224 */ /* 0x000fe400078e0000 */
[----:B0-----:R-:W-:-:S05]  /*112d0*/  VIADD R2, R4, 0x30 ;  /* 0x0000003004027836 */ /* 0x001fca0000000000 */
[----:B------:R-:W-:Y:S01]  /*112e0*/  ISETP.GE.AND P2, PT, R2, R6, PT ;  /* 0x000000060200720c */ /* 0x000fe20003f46270 */
[----:B------:R-:W-:-:S12]  /*112f0*/  IMAD.MOV.U32 R2, RZ, RZ, R14 ;  /* 0x000000ffff027224 */ /* 0x000fd800078e000e */
[----:B------:R-:W-:Y:S05]  /*11300*/  WARPSYNC.COLLECTIVE R15, `(.L_x_10300) ;  /* 0x000000000f087348 */ /* 0x000fea0003c00000 */
[----:B------:R0:W1:Y:S02]  /*11310*/  SHFL.IDX P6, R14, R13, R12, R11 ;  /* 0x0000000c0d0e7389 */ /* 0x00006400000c000b */
[----:B01----:R-:W-:Y:S01]  /*11320*/  ENDCOLLECTIVE ;  /* 0x000000000000791b */ /* 0x003fe20003800000 */
.L_x_10300:
[----:B------:R-:W-:-:S04]  /*11330*/  @P2 LOP3.LUT R23, R23, 0x200, RZ, 0xfc, !PT ;  /* 0x0000020017172812 */ /* 0x000fc800078efcff */
[----:B------:R-:W-:Y:S01]  /*11340*/  LOP3.LUT R23, R23, 0xfffffeff, RZ, 0xc0, !PT ;  /* 0xfffffeff17177812 */ /* 0x000fe200078ec0ff */
[----:B------:R-:W-:-:S05]  /*11350*/  IMAD.MOV.U32 R12, RZ, RZ, R14 ;  /* 0x000000ffff0c7224 */ /* 0x000fca00078e000e */
[----:B------:R-:W-:Y:S01]  /*11360*/  @!P2 LEA R14, P1, R20, R12, 0x1 ;  /* 0x0000000c140ea211 */ /* 0x000fe200078208ff */
[----:B------:R-:W-:-:S04]  /*11370*/  IMAD.MOV.U32 R12, RZ, RZ, 0x4 ;  /* 0x00000004ff0c7424 */ /* 0x000fc800078e00ff */
[----:B------:R-:W-:Y:S02]  /*11380*/  @!P2 IMAD.X R13, RZ, RZ, R2, P1 ;  /* 0x000000ffff0da224 */ /* 0x000fe400008e0602 */
[----:B------:R-:W-:Y:S02]  /*11390*/  @!P2 IMAD.MOV.U32 R2, RZ, RZ, R14 ;  /* 0x000000ffff02a224 */ /* 0x000fe400078e000e */
[----:B------:R-:W-:Y:S01]  /*113a0*/  @!P2 IMAD.MOV.U32 R3, RZ, RZ, R13 ;  /* 0x000000ffff03a224 */ /* 0x000fe200078e000d */
[----:B------:R-:W-:-:S04]  /*113b0*/  MOV R13, R5 ;  /* 0x00000005000d7202 */ /* 0x000fc80000000f00 */
[----:B------:R-:W-:Y:S01]  /*113c0*/  @!PT LDS RZ, [RZ] ;  /* 0x00000000fffff984 */ /* 0x000fe20000000800 */
[----:B------:R-:W-:Y:S01]  /*113d0*/  @!PT LDS RZ, [RZ] ;  /* 0x00000000fffff984 */ /* 0x000fe20000000800 */
[----:B------:R-:W-:Y:S01]  /*113e0*/  @!PT LDS RZ, [RZ] ;  /* 0x00000000fffff984 */ /* 0x000fe20000000800 */
[----:B------:R0:W-:Y:S03]  /*113f0*/  @!P2 LDGSTS.E.BYPASS.LTC128B.128 [R26+0x19c00], desc[UR36][R2.64], !P0 ;  /* 0x19c00000021aafae */ /* 0x0001e6000c101d64 */
[----:B0-----:R-:W-:Y:S05]  /*11400*/  WARPSYNC.COLLECTIVE R15, `(.L_x_10301) ;  /* 0x000000000f087348 */ /* 0x001fea0003c00000 */
[----:B------:R1:W2:Y:S02]  /*11410*/  SHFL.IDX P6, R14, R13, R12, R11 ;  /* 0x0000000c0d0e7389 */ /* 0x0002a400000c000b */
[----:B012---:R-:W-:Y:S01]  /*11420*/  ENDCOLLECTIVE ;  /* 0x000000000000791b */ /* 0x007fe20003800000 */
.L_x_10301:
[----:B------:R-:W-:-:S05]  /*11430*/  VIADD R2, R4, 0x40 ;  /* 0x0000004004027836 */ /* 0x000fca0000000000 */
[----:B------:R-:W-:Y:S01]  /*11440*/  ISETP.GE.AND P2, PT, R2, R6, PT ;  /* 0x000000060200720c */ /* 0x000fe20003f46270 */
[----:B------:R-:W-:Y:S02]  /*11450*/  IMAD.MOV.U32 R13, RZ, RZ, R0 ;  /* 0x000000ffff0d7224 */ /* 0x000fe400078e0000 */
[----:B------:R-:W-:-:S10]  /*11460*/  IMAD.MOV.U32 R2, RZ, RZ, R14 ;  /* 0x000000ffff027224 */ /* 0x000fd400078e000e */
[----:B------:R-:W-:Y:S05]  /*11470*/  WARPSYNC.COLLECTIVE R15, `(.L_x_10302) ;  /* 0x000000000f087348 */ /* 0x000fea0003c00000 */
[----:B------:R0:W1:Y:S02]  /*11480*/  SHFL.IDX P6, R14, R13, R12, R11 ;  /* 0x0000000c0d0e7389 */ /* 0x00006400000c000b */
[----:B01----:R-:W-:Y:S01]  /*11490*/  ENDCOLLECTIVE ;  /* 0x000000000000791b */ /* 0x003fe20003800000 */
.L_x_10302:
[----:B------:R-:W-:-:S04]  /*114a0*/  @P2 LOP3.LUT R23, R23, 0x100, RZ, 0xfc, !PT ;  /* 0x0000010017172812 */ /* 0x000fc800078efcff */
[----:B------:R-:W-:Y:S01]  /*114b0*/  LOP3.LUT R23, R23, 0xffffff7f, RZ, 0xc0, !PT ;  /* 0xffffff7f17177812 */ /* 0x000fe200078ec0ff */
[----:B------:R-:W-:Y:S02]  /*114c0*/  IMAD.MOV.U32 R13, RZ, RZ, R5 ;  /* 0x000000ffff0d7224 */ /* 0x000fe400078e0005 */
[----:B------:R-:W-:-:S05]  /*114d0*/  IMAD.MOV.U32 R12, RZ, RZ, R14 ;  /* 0x000000ffff0c7224 */ /* 0x000fca00078e000e */
[----:B------:R-:W-:-:S05]  /*114e0*/  @!P2 LEA R15, P1, R20, R12, 0x1 ;  /* 0x0000000c140fa211 */ /* 0x000fca00078208ff */
[----:B------:R-:W-:Y:S02]  /*114f0*/  @!P2 IMAD.X R12, RZ, RZ, R2, P1 ;  /* 0x000000ffff0ca224 */ /* 0x000fe400008e0602 */
[----:B------:R-:W-:Y:S02]  /*11500*/  @!P2 IMAD.MOV.U32 R2, RZ, RZ, R15 ;  /* 0x000000ffff02a224 */ /* 0x000fe400078e000f */
[----:B------:R-:W-:Y:S02]  /*11510*/  @!P2 IMAD.MOV.U32 R3, RZ, RZ, R12 ;  /* 0x000000ffff03a224 */ /* 0x000fe400078e000c */
[----:B------:R-:W-:Y:S02]  /*11520*/  IMAD.MOV.U32 R12, RZ, RZ, 0x5 ;  /* 0x00000005ff0c7424 */ /* 0x000fe400078e00ff */
[----:B------:R-:W-:Y:S01]  /*11530*/  IMAD.MOV.U32 R15, RZ, RZ, -0x1 ;  /* 0xffffffffff0f7424 */ /* 0x000fe200078e00ff */
[----:B------:R-:W-:Y:S01]  /*11540*/  @!PT LDS RZ, [RZ] ;  /* 0x00000000fffff984 */ /* 0x000fe20000000800 */
[----:B------:R-:W-:Y:S01]  /*11550*/  @!PT LDS RZ, [RZ] ;  /* 0x00000000fffff984 */ /* 0x000fe20000000800 */
[----:B------:R-:W-:Y:S01]  /*11560*/  @!PT LDS RZ, [RZ] ;  /* 0x00000000fffff984 */ /* 0x000fe20000000800 */
[----:B------:R0:W-:Y:S06]  /*11570*/  @!P2 LDGSTS.E.BYPASS.LTC128B.128 [R26+0x1a400], desc[UR36][R2.64], !P0 ;  /* 0x1a400000021aafae */ /* 0x0001ec000c101d64 */
[----:B0-----:R-:W-:Y:S05]  /*11580*/  WARPSYNC.COLLECTIVE R15, `(.L_x_10303) ;  /* 0x000000000f087348 */ /* 0x001fea0003c00000 */
[----:B------:R1:W2:Y:S02]  /*11590*/  SHFL.IDX P6, R14, R13, R12, R11 ;  /* 0x0000000c0d0e7389 */ /* 0x0002a400000c000b */
[----:B012---:R-:W-:Y:S01]  /*115a0*/  ENDCOLLECTIVE ;  /* 0x000000000000791b */ /* 0x007fe20003800000 */
.L_x_10303:
[----:B------:R-:W-:-:S04]  /*115b0*/  IADD3 R2, R4, 0x50, RZ ;  /* 0x0000005004027810 */ /* 0x000fc80007ffe0ff */
[----:B------:R-:W-:Y:S01]  /*115c0*/  ISETP.GE.AND P2, PT, R2, R6, PT ;  /* 0x000000060200720c */ /* 0x000fe20003f46270 */
[----:B------:R-:W-:Y:S02]  /*115d0*/  IMAD.MOV.U32 R13, RZ, RZ, R0 ;  /* 0x000000ffff0d7224 */ /* 0x000fe400078e0000 */
[----:B------:R-:W-:-:S10]  /*115e0*/  IMAD.MOV.U32 R8, RZ, RZ, R14 ;  /* 0x000000ffff087224 */ /* 0x000fd400078e000e */
[----:B------:R-:W-:-:S07]  /*115f0*/  @P2 LOP3.LUT R23, R23, 0x80, RZ, 0xfc, !PT ;  /* 0x0000008017172812 */ /* 0x000fce00078efcff */
[----:B------:R-:W-:Y:S05]  /*11600*/  WARPSYNC.COLLECTIVE R15, `(.L_x_10304) ;  /* 0x000000000f087348 */ /* 0x000fea0003c00000 */
[----:B------:R0:W1:Y:S02]  /*11610*/  SHFL.IDX P6, R14, R13, R12, R11 ;  /* 0x0000000c0d0e7389 */ /* 0x00006400000c000b */
[----:B01----:R-:W-:Y:S01]  /*11620*/  ENDCOLLECTIVE ;  /* 0x000000000000791b */ /* 0x003fe20003800000 */
.L_x_10304:
[----:B------:R-:W-:Y:S01]  /*11630*/  LOP3.LUT R23, R23, 0xffffffbf, RZ, 0xc0, !PT ;  /* 0xffffffbf17177812 */ /* 0x000fe200078ec0ff */
[----:B------:R-:W-:Y:S02]  /*11640*/  IMAD.MOV.U32 R13, RZ, RZ, R5 ;  /* 0x000000ffff0d7224 */ /* 0x000fe400078e0005 */
[----:B------:R-:W-:Y:S02]  /*11650*/  IMAD.MOV.U32 R12, RZ, RZ, 0x6 ;  /* 0x00000006ff0c7424 */ /* 0x000fe400078e00ff */
[----:B------:R-:W-:-:S07]  /*11660*/  IMAD.MOV.U32 R9, RZ, RZ, R14 ;  /* 0x000000ffff097224 */ /* 0x000fce00078e000e */
[----:B------:R-:W-:Y:S05]  /*11670*/  WARPSYNC.COLLECTIVE R15, `(.L_x_10305) ;  /* 0x000000000f087348 */ /* 0x000fea0003c00000 */
[----:B------:R0:W1:Y:S02]  /*11680*/  SHFL.IDX P6, R14, R13, R12, R11 ;  /* 0x0000000c0d0e7389 */ /* 0x00006400000c000b */
[----:B01----:R-:W-:Y:S01]  /*11690*/  ENDCOLLECTIVE ;  /* 0x000000000000791b */ /* 0x003fe20003800000 */
.L_x_10305:
[----:B------:R-:W-:-:S04]  /*116a0*/  @!P2 LEA R9, P1, R20, R9, 0x1 ;  /* 0x000000091409a211 */ /* 0x000fc800078208ff */
[----:B------:R-:W-:Y:S01]  /*116b0*/  @!P2 MOV R2, R9 ;  /* 0x000000090002a202 */ /* 0x000fe20000000f00 */
[----:B------:R-:W-:-:S04]  /*116c0*/  @!P2 IMAD.X R8, RZ, RZ, R8, P1 ;  /* 0x000000ffff08a224 */ /* 0x000fc800008e0608 */
        /* <DEDUP_REMOVED lines=10> */
.L_x_10306:
[----:B------:R-:W-:-:S05]  /*11770*/  VIADD R3, R4, 0x60 ;  /* 0x0000006004037836 */ /* 0x000fca0000000000 */
[----:B------:R-:W-:Y:S01]  /*11780*/  ISETP.GE.AND P2, PT, R3, R6, PT ;  /* 0x000000060300720c */ /* 0x000fe20003f46270 */
[----:B------:R-:W-:Y:S02]  /*11790*/  IMAD.MOV.U32 R13, RZ, RZ, R5 ;  /* 0x000000ffff0d7224 */ /* 0x000fe400078e0005 */
[----:B------:R-:W-:-:S10]  /*117a0*/  IMAD.MOV.U32 R12, RZ, RZ, 0x7 ;  /* 0x00000007ff0c7424 */ /* 0x000fd400078e00ff */
[----:B------:R-:W-:Y:S01]  /*117b0*/  @P2 LOP3.LUT R23, R23, 0x40, RZ, 0xfc, !PT ;  /* 0x0000004017172812 */ /* 0x000fe200078efcff */
[----:B------:R-:W-:-:S07]  /*117c0*/  IMAD.MOV.U32 R7, RZ, RZ, R14 ;  /* 0x000000ffff077224 */ /* 0x000fce00078e000e */
[----:B------:R-:W-:Y:S05]  /*117d0*/  WARPSYNC.COLLECTIVE R15, `(.L_x_10307) ;  /* 0x000000000f087348 */ /* 0x000fea0003c00000 */
[----:B------:R0:W1:Y:S02]  /*117e0*/  SHFL.IDX P6, R14, R13, R12, R11 ;  /* 0x0000000c0d0e7389 */ /* 0x00006400000c000b */
[----:B01----:R-:W-:Y:S01]  /*117f0*/  ENDCOLLECTIVE ;  /* 0x000000000000791b */ /* 0x003fe20003800000 */
.L_x_10307:
        /* <DEDUP_REMOVED lines=13> */
.L_x_10308:
[----:B------:R-:W-:Y:S01]  /*118d0*/  IMAD.MOV.U32 R0, RZ, RZ, R14 ;  /* 0x000000ffff007224 */ /* 0x000fe200078e000e */
[----:B------:R-:W-:Y:S06]  /*118e0*/  BRA `(.L_x_10309) ;  /* 0xffffffb400b47947 */ /* 0x000fec000383ffff */
.L_x_10217:
        /* <DEDUP_REMOVED lines=8> */
.L_x_10311:
[----:B------:R-:W-:Y:S05]  /*11970*/  BSYNC B0 ;  /* 0x0000000000007941 */ /* 0x000fea0003800000 */
.L_x_10310:
[----:B------:R-:W-:Y:S01]  /*11980*/  IMAD.MOV.U32 R13, RZ, RZ, R0 ;  /* 0x000000ffff0d7224 */ /* 0x000fe200078e0000 */
[----:B------:R-:W-:Y:S01]  /*11990*/  MOV R15, 0xffffffff ;  /* 0xffffffff000f7802 */ /* 0x000fe20000000f00 */
[----:B------:R-:W-:Y:S01]  /*119a0*/  IMAD.MOV.U32 R12, RZ, RZ, RZ ;  /* 0x000000ffff0c7224 */ /* 0x000fe200078e00ff */
[----:B------:R-:W-:Y:S01]  /*119b0*/  LOP3.LUT P5, RZ, R23, 0x2000, RZ, 0xc0, !PT ;  /* 0x0000200017ff7812 */ /* 0x000fe200078ac0ff */
[----:B------:R-:W-:Y:S02]  /*119c0*/  IMAD.MOV.U32 R11, RZ, RZ, 0x181f ;  /* 0x0000181fff0b7424 */ /* 0x000fe400078e00ff */
[----:B------:R-:W-:-:S10]  /*119d0*/  IMAD.MOV.U32 R2, RZ, RZ, R14 ;  /* 0x000000ffff027224 */ /* 0x000fd400078e000e */
[----:B------:R-:W-:Y:S05]  /*119e0*/  WARPSYNC.COLLECTIVE R15, `(.L_x_10312) ;  /* 0x000000000f087348 */ /* 0x000fea0003c00000 */
[----:B------:R0:W1:Y:S02]  /*119f0*/  SHFL.IDX P6, R14, R13, R12, R11 ;  /* 0x0000000c0d0e7389 */ /* 0x00006400000c000b */
[----:B01----:R-:W-:Y:S01]  /*11a00*/  ENDCOLLECTIVE ;  /* 0x000000000000791b */ /* 0x003fe20003800000 */
.L_x_10312:
[----:B------:R-:W-:Y:S02]  /*11a10*/  IMAD.MOV.U32 R13, RZ, RZ, R4 ;  /* 0x000000ffff0d7224 */ /* 0x000fe400078e0004 */
[----:B------:R-:W-:Y:S02]  /*11a20*/  IMAD.MOV.U32 R12, RZ, RZ, 0x1 ;  /* 0x00000001ff0c7424 */ /* 0x000fe400078e00ff */
[----:B------:R-:W-:-:S07]  /*11a30*/  IMAD.MOV.U32 R3, RZ, RZ, R14 ;  /* 0x000000ffff037224 */ /* 0x000fce00078e000e */
[----:B------:R-:W-:Y:S05]  /*11a40*/  WARPSYNC.COLLECTIVE R15, `(.L_x_10313) ;  /* 0x000000000f087348 */ /* 0x000fea0003c00000 */
[----:B------:R0:W1:Y:S02]  /*11a50*/  SHFL.IDX P6, R14, R13, R12, R11 ;  /* 0x0000000c0d0e7389 */ /* 0x00006400000c000b */
[----:B01----:R-:W-:Y:S01]  /*11a60*/  ENDCOLLECTIVE ;  /* 0x000000000000791b */ /* 0x003fe20003800000 */
.L_x_10313:
        /* <DEDUP_REMOVED lines=10> */
.L_x_10314:
[----:B------:R-:W-:Y:S01]  /*11b10*/  @!PT LDS RZ, [RZ] ;  /* 0x00000000fffff984 */ /* 0x000fe20000000800 */
[----:B------:R-:W-:Y:S01]  /*11b20*/  @!PT LDS RZ, [RZ] ;  /* 0x00000000fffff984 */ /* 0x000fe20000000800 */
[----:B------:R-:W-:Y:S01]  /*11b30*/  @!PT LDS RZ, [RZ] ;  /* 0x00000000fffff984 */ /* 0x000fe20000000800 */
[----:B------:R-:W-:Y:S04]  /*11b40*/  @!P5 LDGSTS.E.BYPASS.LTC128B.128 [R26+0x22400], desc[UR36][R2.64], !P4 ;  /* 0x22400000021adfae */ /* 0x000fe8000e101d64 */
[----:B------:R-:W-:Y:S04]  /*11b50*/  @!P5 LDGSTS.E.BYPASS.LTC128B.128 [R26+0x26400], desc[UR36][R2.64+0x80], !P3 ;  /* 0x26400080021adfae */ /* 0x000fe8000d901d64 */
[----:B------:R-:W-:Y:S01]  /*11b60*/  @!P5 LDGSTS.E.BYPASS.LTC128B.128 [R26+0x2a400], desc[UR36][R2.64+0x100], !P2 ;  /* 0x2a400100021adfae */ /* 0x000fe2000d101d64 */
[----:B------:R-:W-:-:S03]  /*11b70*/  IMAD.MOV.U32 R13, RZ, RZ, R4 ;  /* 0x000000ffff0d7224 */ /* 0x000fc600078e0004 */
[----:B------:R0:W-:Y:S01]  /*11b80*/  @!P5 LDGSTS.E.BYPASS.LTC128B.128 [R26+0x2e400], desc[UR36][R2.64+0x180], !P1 ;  /* 0x2e400180021adfae */ /* 0x0001e2000c901d64 */
[----:B------:R-:W-:Y:S01]  /*11b90*/  IMAD.MOV.U32 R12, RZ, RZ, 0x2 ;  /* 0x00000002ff0c7424 */ /* 0x000fe200078e00ff */
[C---:B------:R-:W-:Y:S02]  /*11ba0*/  LOP3.LUT P5, RZ, R23.reuse, 0x800, RZ, 0xc0, !PT ;  /* 0x0000080017ff7812 */ /* 0x040fe400078ac0ff */
[----:B------:R-:W-:Y:S01]  /*11bb0*/  LOP3.LUT P6, RZ, R23, 0x1000, RZ, 0xc0, !PT ;  /* 0x0000100017ff7812 */ /* 0x000fe200078cc0ff */
[----:B0-----:R-:W-:-:S12]  /*11bc0*/  IMAD.MOV.U32 R2, RZ, RZ, R14 ;  /* 0x000000ffff027224 */ /* 0x001fd800078e000e */
[----:B------:R-:W-:-:S04]  /*11bd0*/  @!P6 LEA R2, P0, R6, R2, 0x1 ;  /* 0x000000020602e211 */ /* 0x000fc800078008ff */
[----:B------:R-:W-:-:S05]  /*11be0*/  @!P6 IADD3.X R3, RZ, R5, RZ, P0, !PT ;  /* 0x00000005ff03e210 */ /* 0x000fca00007fe4ff */
[----:B------:R0:W-:Y:S04]  /*11bf0*/  @!P6 LDGSTS.E.BYPASS.LTC128B.128 [R26+0x22c00], desc[UR36][R2.64], !P4 ;  /* 0x22c00000021aefae */ /* 0x0001e8000e101d64 */
[----:B------:R0:W-:Y:S04]  /*11c00*/  @!P6 LDGSTS.E.BYPASS.LTC128B.128 [R26+0x26c00], desc[UR36][R2.64+0x80], !P3 ;  /* 0x26c00080021aefae */ /* 0x0001e8000d901d64 */
[----:B------:R0:W-:Y:S04]  /*11c10*/  @!P6 LDGSTS.E.BYPASS.LTC128B.128 [R26+0x2ac00], desc[UR36][R2.64+0x100], !P2 ;  /* 0x2ac00100021aefae */ /* 0x0001e8000d101d64 */
[----:B------:R0:W-:Y:S02]  /*11c20*/  @!P6 LDGSTS.E.BYPASS.LTC128B.128 [R26+0x2ec00], desc[UR36][R2.64+0x180], !P1 ;  /* 0x2ec00180021aefae */ /* 0x0001e4000c901d64 */
[----:B0-----:R-:W-:Y:S05]  /*11c30*/  WARPSYNC.COLLECTIVE R15, `(.L_x_10315) ;  /* 0x000000000f087348 */ /* 0x001fea0003c00000 */
[----:B------:R1:W2:Y:S02]  /*11c40*/  SHFL.IDX P6, R14, R13, R12, R11 ;  /* 0x0000000c0d0e7389 */ /* 0x0002a400000c000b */
[----:B012---:R-:W-:Y:S01]  /*11c50*/  ENDCOLLECTIVE ;  /* 0x000000000000791b */ /* 0x007fe20003800000 */
.L_x_10315:
[----:B------:R-:W-:Y:S02]  /*11c60*/  IMAD.MOV.U32 R13, RZ, RZ, R0 ;  /* 0x000000ffff0d7224 */ /* 0x000fe400078e0000 */
[----:B------:R-:W-:-:S07]  /*11c70*/  IMAD.MOV.U32 R5, RZ, RZ, R14 ;  /* 0x000000ffff057224 */ /* 0x000fce00078e000e */
[----:B------:R-:W-:Y:S05]  /*11c80*/  WARPSYNC.COLLECTIVE R15, `(.L_x_10316) ;  /* 0x000000000f087348 */ /* 0x000fea0003c00000 */
[----:B------:R0:W1:Y:S02]  /*11c90*/  SHFL.IDX P6, R14, R13, R12, R11 ;  /* 0x0000000c0d0e7389 */ /* 0x00006400000c000b */
[----:B01----:R-:W-:Y:S01]  /*11ca0*/  ENDCOLLECTIVE ;  /* 0x000000000000791b */ /* 0x003fe20003800000 */
.L_x_10316:
[----:B------:R-:W-:Y:S01]  /*11cb0*/  IMAD.MOV.U32 R13, RZ, RZ, R4 ;  /* 0x000000ffff0d7224 */ /* 0x000fe200078e0004 */
[----:B------:R-:W-:Y:S01]  /*11cc0*/  MOV R12, 0x3 ;  /* 0x00000003000c7802 */ /* 0x000fe20000000f00 */
[----:B------:R-:W-:-:S07]  /*11cd0*/  IMAD.MOV.U32 R2, RZ, RZ, R14 ;  /* 0x000000ffff027224 */ /* 0x000fce00078e000e */
[----:B------:R-:W-:Y:S05]  /*11ce0*/  WARPSYNC.COLLECTIVE R15, `(.L_x_10317) ;  /* 0x000000000f087348 */ /* 0x000fea0003c00000 */
[----:B------:R0:W1:Y:S02]  /*11cf0*/  SHFL.IDX P6, R14, R13, R12, R11 ;  /* 0x0000000c0d0e7389 */ /* 0x00006400000c000b */
[----:B01----:R-:W-:Y:S01]  /*11d00*/  ENDCOLLECTIVE ;  /* 0x000000000000791b */ /* 0x003fe20003800000 */
.L_x_10317:
[----:B------:R-:W-:-:S05]  /*11d10*/  @!P5 LEA R2, P0, R6, R2, 0x1 ;  /* 0x000000020602d211 */ /* 0x000fca00078008ff */
[----:B------:R-:W-:-:S05]  /*11d20*/  @!P5 IMAD.X R3, RZ, RZ, R5, P0 ;  /* 0x000000ffff03d224 */ /* 0x000fca00000e0605 */
[----:B------:R-:W-:Y:S01]  /*11d30*/  @!PT LDS RZ, [RZ] ;  /* 0x00000000fffff984 */ /* 0x000fe20000000800 */
[----:B------:R-:W-:Y:S01]  /*11d40*/  @!PT LDS RZ, [RZ] ;  /* 0x00000000fffff984 */ /* 0x000fe20000000800 */
[----:B------:R-:W-:Y:S01]  /*11d50*/  @!PT LDS RZ, [RZ] ;  /* 0x00000000fffff984 */ /* 0x000fe20000000800 */
[----:B------:R0:W-:Y:S01]  /*11d60*/  @!P5 LDGSTS.E.BYPASS.LTC128B.128 [R26+0x23400], desc[UR36][R2.64], !P4 ;  /* 0x23400000021adfae */ /* 0x0001e2000e101d64 */
[----:B------:R-:W-:-:S03]  /*11d70*/  IMAD.MOV.U32 R13, RZ, RZ, R0 ;  /* 0x000000ffff0d7224 */ /* 0x000fc600078e0000 */
[----:B------:R0:W-:Y:S04]  /*11d80*/  @!P5 LDGSTS.E.BYPASS.LTC128B.128 [R26+0x27400], desc[UR36][R2.64+0x80], !P3 ;  /* 0x27400080021adfae */ /* 0x0001e8000d901d64 */
[----:B------:R0:W-:Y:S01]  /*11d90*/  @!P5 LDGSTS.E.BYPASS.LTC128B.128 [R26+0x2b400], desc[UR36][R2.64+0x100], !P2 ;  /* 0x2b400100021adfae */ /* 0x0001e2000d101d64 */
[----:B------:R-:W-:-:S03]  /*11da0*/  IMAD.MOV.U32 R5, RZ, RZ, R14 ;  /* 0x000000ffff057224 */ /* 0x000fc600078e000e */
[----:B------:R0:W-:Y:S01]  /*11db0*/  @!P5 LDGSTS.E.BYPASS.LTC128B.128 [R26+0x2f400], desc[UR36][R2.64+0x180], !P1 ;  /* 0x2f400180021adfae */ /* 0x0001e2000c901d64 */
[----:B------:R-:W-:-:S13]  /*11dc0*/  LOP3.LUT P5, RZ, R23, 0x100, RZ, 0xc0, !PT ;  /* 0x0000010017ff7812 */ /* 0x000fda00078ac0ff */
[----:B0-----:R-:W-:Y:S05]  /*11dd0*/  WARPSYNC.COLLECTIVE R15, `(.L_x_10318) ;  /* 0x000000000f087348 */ /* 0x001fea0003c00000 */
[----:B------:R1:W2:Y:S02]  /*11de0*/  SHFL.IDX P6, R14, R13, R12, R11 ;  /* 0x0000000c0d0e7389 */ /* 0x0002a400000c000b */
[----:B012---:R-:W-:Y:S01]  /*11df0*/  ENDCOLLECTIVE ;  /* 0x000000000000791b */ /* 0x007fe20003800000 */
.L_x_10318:
[----:B------:R-:W-:Y:S02]  /*11e00*/  IMAD.MOV.U32 R13, RZ, RZ, R4 ;  /* 0x000000ffff0d7224 */ /* 0x000fe400078e0004 */
[----:B------:R-:W-:Y:S01]  /*11e10*/  IMAD.MOV.U32 R12, RZ, RZ, 0x4 ;  /* 0x00000004ff0c7424 */ /* 0x000fe200078e00ff */
[----:B------:R-:W-:Y:S01]  /*11e20*/  LOP3.LUT P6, RZ, R23, 0x200, RZ, 0xc0, !PT ;  /* 0x0000020017ff7812 */ /* 0x000fe200078cc0ff */
[----:B------:R-:W-:-:S12]  /*11e30*/  IMAD.MOV.U32 R2, RZ, RZ, R14 ;  /* 0x000000ffff027224 */ /* 0x000fd800078e000e */
[----:B------:R-:W-:-:S05]  /*11e40*/  @!P6 LEA R2, P0, R6, R2, 0x1 ;  /* 0x000000020602e211 */ /* 0x000fca00078008ff */
[----:B------:R-:W-:-:S05]  /*11e50*/  @!P6 IMAD.X R3, RZ, RZ, R5, P0 ;  /* 0x000000ffff03e224 */ /* 0x000fca00000e0605 */
        /* <DEDUP_REMOVED lines=10> */
.L_x_10319:
[----:B------:R-:W-:Y:S01]  /*11f00*/  MOV R13, R0 ;  /* 0x00000000000d7202 */ /* 0x000fe20000000f00 */
[----:B------:R-:W-:-:S07]  /*11f10*/  IMAD.MOV.U32 R5, RZ, RZ, R14 ;  /* 0x000000ffff057224 */ /* 0x000fce00078e000e */
[----:B------:R-:W-:Y:S05]  /*11f20*/  WARPSYNC.COLLECTIVE R15, `(.L_x_10320) ;  /* 0x000000000f087348 */ /* 0x000fea0003c00000 */
[----:B------:R0:W1:Y:S02]  /*11f30*/  SHFL.IDX P6, R14, R13, R12, R11 ;  /* 0x0000000c0d0e7389 */ /* 0x00006400000c000b */
[----:B01----:R-:W-:Y:S01]  /*11f40*/  ENDCOLLECTIVE ;  /* 0x000000000000791b */ /* 0x003fe20003800000 */
.L_x_10320:
[----:B------:R-:W-:Y:S02]  /*11f50*/  IMAD.MOV.U32 R13, RZ, RZ, R4 ;  /* 0x000000ffff0d7224 */ /* 0x000fe400078e0004 */
[----:B------:R-:W-:Y:S02]  /*11f60*/  IMAD.MOV.U32 R12, RZ, RZ, 0x5 ;  /* 0x00000005ff0c7424 */ /* 0x000fe400078e00ff */
[----:B------:R-:W-:-:S07]  /*11f70*/  IMAD.MOV.U32 R2, RZ, RZ, R14 ;  /* 0x000000ffff027224 */ /* 0x000fce00078e000e */
[----:B------:R-:W-:Y:S05]  /*11f80*/  WARPSYNC.COLLECTIVE R15, `(.L_x_10321) ;  /* 0x000000000f087348 */ /* 0x000fea0003c00000 */
[----:B------:R0:W1:Y:S02]  /*11f90*/  SHFL.IDX P6, R14, R13, R12, R11 ;  /* 0x0000000c0d0e7389 */ /* 0x00006400000c000b */
[----:B01----:R-:W-:Y:S01]  /*11fa0*/  ENDCOLLECTIVE ;  /* 0x000000000000791b */ /* 0x003fe20003800000 */
.L_x_10321:
        /* <DEDUP_REMOVED lines=15> */
.L_x_10322:
[----:B------:R-:W-:Y:S02]  /*120a0*/  IMAD.MOV.U32 R13, RZ, RZ, R4 ;  /* 0x000000ffff0d7224 */ /* 0x000fe400078e0004 */
[----:B------:R-:W-:Y:S01]  /*120b0*/  IMAD.MOV.U32 R12, RZ, RZ, 0x6 ;  /* 0x00000006ff0c7424 */ /* 0x000fe200078e00ff */
[----:B------:R-:W-:Y:S01]  /*120c0*/  LOP3.LUT P6, RZ, R23, 0x80, RZ, 0xc0, !PT ;  /* 0x0000008017ff7812 */ /* 0x000fe200078cc0ff */
[----:B------:R-:W-:-:S12]  /*120d0*/  IMAD.MOV.U32 R2, RZ, RZ, R14 ;  /* 0x000000ffff027224 */ /* 0x000fd800078e000e */
[----:B------:R-:W-:-:S04]  /*120e0*/  @!P6 LEA R2, P0, R6, R2, 0x1 ;  /* 0x000000020602e211 */ /* 0x000fc800078008ff */
[----:B------:R-:W-:-:S05]  /*120f0*/  @!P6 IADD3.X R3, RZ, R5, RZ, P0, !PT ;  /* 0x00000005ff03e210 */ /* 0x000fca00007fe4ff */
        /* <DEDUP_REMOVED lines=10> */
.L_x_10323:
[----:B------:R-:W-:Y:S02]  /*121a0*/  IMAD.MOV.U32 R13, RZ, RZ, R0 ;  /* 0x000000ffff0d7224 */ /* 0x000fe400078e0000 */
[----:B------:R-:W-:-:S07]  /*121b0*/  IMAD.MOV.U32 R5, RZ, RZ, R14 ;  /* 0x000000ffff057224 */ /* 0x000fce00078e000e */
[----:B------:R-:W-:Y:S05]  /*121c0*/  WARPSYNC.COLLECTIVE R15, `(.L_x_10324) ;  /* 0x000000000f087348 */ /* 0x000fea0003c00000 */
[----:B------:R0:W1:Y:S02]  /*121d0*/  SHFL.IDX P6, R14, R13, R12, R11 ;  /* 0x0000000c0d0e7389 */ /* 0x00006400000c000b */
[----:B01----:R-:W-:Y:S01]  /*121e0*/  ENDCOLLECTIVE ;  /* 0x000000000000791b */ /* 0x003fe20003800000 */
.L_x_10324:
[----:B------:R-:W-:Y:S01]  /*121f0*/  IMAD.MOV.U32 R13, RZ, RZ, R4 ;  /* 0x000000ffff0d7224 */ /* 0x000fe200078e0004 */
[----:B------:R-:W-:Y:S01]  /*12200*/  MOV R12, 0x7 ;  /* 0x00000007000c7802 */ /* 0x000fe20000000f00 */
[----:B------:R-:W-:-:S07]  /*12210*/  IMAD.MOV.U32 R2, RZ, RZ, R14 ;  /* 0x000000ffff027224 */ /* 0x000fce00078e000e */
[----:B------:R-:W-:Y:S05]  /*12220*/  WARPSYNC.COLLECTIVE R15, `(.L_x_10325) ;  /* 0x000000000f087348 */ /* 0x000fea0003c00000 */
[----:B------:R0:W1:Y:S02]  /*12230*/  SHFL.IDX P6, R14, R13, R12, R11 ;  /* 0x0000000c0d0e7389 */ /* 0x00006400000c000b */
[----:B01----:R-:W-:Y:S01]  /*12240*/  ENDCOLLECTIVE ;  /* 0x000000000000791b */ /* 0x003fe20003800000 */
.L_x_10325:
        /* <DEDUP_REMOVED lines=10> */
[----:B------:R0:W-:Y:S04]  /*122f0*/  @!P5 LDGSTS.E.BYPASS.LTC128B.128 [R26+0x31400], desc[UR36][R2.64+0x180], !P1 ;  /* 0x31400180021adfae */ /* 0x0001e8000c901d64 */
[----:B0-----:R-:W-:Y:S05]  /*12300*/  WARPSYNC.COLLECTIVE R15, `(.L_x_10326) ;  /* 0x000000000f087348 */ /* 0x001fea0003c00000 */
[----:B------:R1:W2:Y:S02]  /*12310*/  SHFL.IDX P6, R14, R13, R12, R11 ;  /* 0x0000000c0d0e7389 */ /* 0x0002a400000c000b */
[----:B012---:R-:W-:Y:S01]  /*12320*/  ENDCOLLECTIVE ;  /* 0x000000000000791b */ /* 0x007fe20003800000 */
.L_x_10326:
[----:B------:R-:W-:Y:S05]  /*12330*/  BRA `(.L_x_10327) ;  /* 0xffffffb400dc7947 */ /* 0x000fea000383ffff */
.L_x_10222:
[----:B0-----:R0:W2:Y:S02]  /*12340*/  SYNCS.PHASECHK.TRANS64.TRYWAIT P0, [R22+URZ+0x32420], R3 ;  /* 0x03242003160075a7 */ /* 0x0010a4000800017f */
[----:B--2---:R-:W-:Y:S05]  /*12350*/  @!P0 NANOSLEEP.SYNCS 0x989680 ;  /* 0x009896800000895d */ /* 0x004fea0003900000 */
[----:B------:R-:W2:Y:S02]  /*12360*/  @!P0 SYNCS.PHASECHK.TRANS64 P0, [R22+URZ+0x32420], R3 ;  /* 0x03242003160085a7 */ /* 0x000ea4000800007f */
[----:B--2---:R-:W-:Y:S05]  /*12370*/  @!P0 BRA `(.L_x_10222) ;  /* 0xfffffffc00f08947 */ /* 0x004fea000383ffff */
[----:B------:R-:W-:Y:S05]  /*12380*/  BRA `(.L_x_10328) ;  /* 0xffffffb8004c7947 */ /* 0x000fea000383ffff */
.L_x_10225:
[----:B--2---:R2:W3:Y:S02]  /*12390*/  SYNCS.PHASECHK.TRANS64.TRYWAIT P0, [R25+URZ+0x32460], R0 ;  /* 0x03246000190075a7 */ /* 0x0044e4000800017f */
[----:B---3--:R-:W-:Y:S05]  /*123a0*/  @!P0 NANOSLEEP.SYNCS 0x989680 ;  /* 0x009896800000895d */ /* 0x008fea0003900000 */
[----:B------:R-:W3:Y:S02]  /*123b0*/  @!P0 SYNCS.PHASECHK.TRANS64 P0, [R25+URZ+0x32460], R0 ;  /* 0x03246000190085a7 */ /* 0x000ee4000800007f */
[----:B---3--:R-:W-:Y:S05]  /*123c0*/  @!P0 BRA `(.L_x_10225) ;  /* 0xfffffffc00f08947 */ /* 0x008fea000383ffff */
[----:B------:R-:W-:Y:S05]  /*123d0*/  BRA `(.L_x_10329) ;  /* 0xffffffb800587947 */ /* 0x000fea000383ffff */
.L_x_10226:
        /* <DEDUP_REMOVED lines=8> */
.L_x_10331:
[----:B------:R-:W-:Y:S05]  /*12460*/  BSYNC B0 ;  /* 0x0000000000007941 */ /* 0x000fea0003800000 */
.L_x_10330:
[----:B------:R-:W0:Y:S01]  /*12470*/  S2R R8, SR_TID.X ;  /* 0x0000000000087919 */ /* 0x000e220000002100 */
[----:B------:R-:W-:Y:S01]  /*12480*/  MOV R13, R5 ;  /* 0x00000005000d7202 */ /* 0x000fe20000000f00 */
[----:B------:R-:W-:Y:S01]  /*12490*/  IMAD.MOV.U32 R12, RZ, RZ, RZ ;  /* 0x000000ffff0c7224 */ /* 0x000fe200078e00ff */
[C---:B------:R-:W-:Y:S01]  /*124a0*/  LOP3.LUT P2, RZ, R7.reuse, 0x2, RZ, 0xc0, !PT ;  /* 0x0000000207ff7812 */ /* 0x040fe2000784c0ff */
[----:B------:R-:W-:Y:S01]  /*124b0*/  IMAD.MOV.U32 R11, RZ, RZ, 0x181f ;  /* 0x0000181fff0b7424 */ /* 0x000fe200078e00ff */
[----:B------:R-:W-:Y:S01]  /*124c0*/  LOP3.LUT P1, RZ, R7, 0x4, RZ, 0xc0, !PT ;  /* 0x0000000407ff7812 */ /* 0x000fe2000782c0ff */
[----:B------:R-:W-:Y:S02]  /*124d0*/  IMAD.MOV.U32 R15, RZ, RZ, -0x1 ;  /* 0xffffffffff0f7424 */ /* 0x000fe400078e00ff */
[----:B------:R-:W-:Y:S01]  /*124e0*/  IMAD.MOV.U32 R3, RZ, RZ, R14 ;  /* 0x000000ffff037224 */ /* 0x000fe200078e000e */
[----:B------:R-:W-:Y:S01]  /*124f0*/  ISETP.LT.OR P3, PT, R31, 0x1, !P1 ;  /* 0x000000011f00780c */ /* 0x000fe20004f61670 */
[----:B------:R-:W-:-:S12]  /*12500*/  IMAD R4, R4, 0x2, R22 ;  /* 0x0000000204047824 */ /* 0x000fd800078e0216 */
[----:B0-----:R-:W-:Y:S05]  /*12510*/  WARPSYNC.COLLECTIVE R15, `(.L_x_10332) ;  /* 0x000000000f087348 */ /* 0x001fea0003c00000 */
[----:B------:R1:W2:Y:S02]  /*12520*/  SHFL.IDX P6, R14, R13, R12, R11 ;  /* 0x0000000c0d0e7389 */ /* 0x0002a400000c000b */
[----:B012---:R-:W-:Y:S01]  /*12530*/  ENDCOLLECTIVE ;  /* 0x000000000000791b */ /* 0x007fe20003800000 */
.L_x_10332:
[----:B------:R-:W-:Y:S01]  /*12540*/  MOV R13, R6 ;  /* 0x00000006000d7202 */ /* 0x000fe20000000f00 */
        /* <DEDUP_REMOVED lines=8> */
.L_x_10333:
        /* <DEDUP_REMOVED lines=17> */
.L_x_10334:
[----:B------:R-:W-:Y:S02]  /*126e0*/  IMAD.MOV.U32 R13, RZ, RZ, R6 ;  /* 0x000000ffff0d7224 */ /* 0x000fe400078e0006 */
[----:B------:R-:W-:Y:S01]  /*126f0*/  IMAD.MOV.U32 R12, RZ, RZ, 0x2 ;  /* 0x00000002ff0c7424 */ /* 0x000fe200078e00ff */
[----:B------:R-:W-:-:S13]  /*12700*/  IADD3 R2, P3, R14, R0, RZ ;  /* 0x000000000e027210 */ /* 0x000fda0007f7e0ff */
[----:B------:R-:W-:Y:S05]  /*12710*/  WARPSYNC.COLLECTIVE R15, `(.L_x_10335) ;  /* 0x000000000f087348 */ /* 0x000fea0003c00000 */
[----:B------:R0:W1:Y:S02]  /*12720*/  SHFL.IDX P6, R14, R13, R12, R11 ;  /* 0x0000000c0d0e7389 */ /* 0x00006400000c000b */
[----:B01----:R-:W-:Y:S01]  /*12730*/  ENDCOLLECTIVE ;  /* 0x000000000000791b */ /* 0x003fe20003800000 */
.L_x_10335:
        /* <DEDUP_REMOVED lines=17> */
.L_x_10336:
[----:B------:R-:W-:Y:S02]  /*12850*/  IMAD.MOV.U32 R13, RZ, RZ, R6 ;  /* 0x000000ffff0d7224 */ /* 0x000fe400078e0006 */
[----:B------:R-:W-:Y:S01]  /*12860*/  IMAD.MOV.U32 R12, RZ, RZ, 0x3 ;  /* 0x00000003ff0c7424 */ /* 0x000fe200078e00ff */
[----:B------:R-:W-:-:S13]  /*12870*/  IADD3 R2, P3, R14, R0, RZ ;  /* 0x000000000e027210 */ /* 0x000fda0007f7e0ff */
[----:B------:R-:W-:Y:S05]  /*12880*/  WARPSYNC.COLLECTIVE R15, `(.L_x_10337) ;  /* 0x000000000f087348 */ /* 0x000fea0003c00000 */
[----:B------:R0:W1:Y:S02]  /*12890*/  SHFL.IDX P6, R14, R13, R12, R11 ;  /* 0x0000000c0d0e7389 */ /* 0x00006400000c000b */
[----:B01----:R-:W-:Y:S01]  /*128a0*/  ENDCOLLECTIVE ;  /* 0x000000000000791b */ /* 0x003fe20003800000 */
.L_x_10337:
        /* <DEDUP_REMOVED lines=17> */
.L_x_10338:
[----:B------:R-:W-:Y:S01]  /*129c0*/  IMAD.MOV.U32 R13, RZ, RZ, R6 ;  /* 0x000000ffff0d7224 */ /* 0x000fe200078e0006 */
[----:B------:R-:W-:Y:S02]  /*129d0*/  MOV R12, 0x4 ;  /* 0x00000004000c7802 */ /* 0x000fe40000000f00 */
[----:B------:R-:W-:-:S13]  /*129e0*/  IADD3 R2, P3, R14, R0, RZ ;  /* 0x000000000e027210 */ /* 0x000fda0007f7e0ff */
[----:B------:R-:W-:Y:S05]  /*129f0*/  WARPSYNC.COLLECTIVE R15, `(.L_x_10339) ;  /* 0x000000000f087348 */ /* 0x000fea0003c00000 */
[----:B------:R0:W1:Y:S02]  /*12a00*/  SHFL.IDX P6, R14, R13, R12, R11 ;  /* 0x0000000c0d0e7389 */ /* 0x00006400000c000b */
[----:B01----:R-:W-:Y:S01]  /*12a10*/  ENDCOLLECTIVE ;  /* 0x000000000000791b */ /* 0x003fe20003800000 */
.L_x_10339:
        /* <DEDUP_REMOVED lines=17> */
.L_x_10340:
[----:B------:R-:W-:Y:S02]  /*12b30*/  IMAD.MOV.U32 R13, RZ, RZ, R6 ;  /* 0x000000ffff0d7224 */ /* 0x000fe400078e0006 */
[----:B------:R-:W-:Y:S01]  /*12b40*/  IMAD.MOV.U32 R12, RZ, RZ, 0x5 ;  /* 0x00000005ff0c7424 */ /* 0x000fe200078e00ff */
[----:B------:R-:W-:-:S13]  /*12b50*/  IADD3 R2, P3, R14, R0, RZ ;  /* 0x000000000e027210 */ /* 0x000fda0007f7e0ff */
[----:B------:R-:W-:Y:S05]  /*12b60*/  WARPSYNC.COLLECTIVE R15, `(.L_x_10341) ;  /* 0x000000000f087348 */ /* 0x000fea0003c00000 */
[----:B------:R0:W1:Y:S02]  /*12b70*/  SHFL.IDX P6, R14, R13, R12, R11 ;  /* 0x0000000c0d0e7389 */ /* 0x00006400000c000b */
[----:B01----:R-:W-:Y:S01]  /*12b80*/  ENDCOLLECTIVE ;  /* 0x000000000000791b */ /* 0x003fe20003800000 */
.L_x_10341:
        /* <DEDUP_REMOVED lines=12> */
.L_x_10342:
        /* <DEDUP_REMOVED lines=9> */
.L_x_10233:
[----:B0-----:R0:W1:Y:S02]  /*12ce0*/  SYNCS.PHASECHK.TRANS64.TRYWAIT P0, [R10+URZ+0x32440], R20 ;  /* 0x032440140a0075a7 */ /* 0x001064000800017f */
[----:B-1----:R-:W-:Y:S05]  /*12cf0*/  @!P0 NANOSLEEP.SYNCS 0x989680 ;  /* 0x009896800000895d */ /* 0x002fea0003900000 */
[----:B------:R-:W1:Y:S02]  /*12d00*/  @!P0 SYNCS.PHASECHK.TRANS64 P0, [R10+URZ+0x32440], R20 ;  /* 0x032440140a0085a7 */ /* 0x000e64000800007f */
[----:B-1----:R-:W-:Y:S05]  /*12d10*/  @!P0 BRA `(.L_x_10233) ;  /* 0xfffffffc00f08947 */ /* 0x002fea000383ffff */
[----:B------:R-:W-:Y:S05]  /*12d20*/  BRA `(.L_x_10344) ;  /* 0xffffffb800e47947 */ /* 0x000fea000383ffff */
.L_x_10234:
        /* <DEDUP_REMOVED lines=8> */
.L_x_10346:
[----:B------:R-:W-:Y:S05]  /*12db0*/  BSYNC B1 ;  /* 0x0000000000017941 */ /* 0x000fea0003800000 */
.L_x_10345:
[----:B------:R-:W-:Y:S01]  /*12dc0*/  IMAD.MOV.U32 R13, RZ, RZ, R6 ;  /* 0x000000ffff0d7224 */ /* 0x000fe200078e0006 */
[----:B------:R-:W-:Y:S01]  /*12dd0*/  MOV R15, 0xffffffff ;  /* 0xffffffff000f7802 */ /* 0x000fe20000000f00 */
[----:B------:R-:W-:Y:S02]  /*12de0*/  IMAD.MOV.U32 R12, RZ, RZ, RZ ;  /* 0x000000ffff0c7224 */ /* 0x000fe400078e00ff */
[----:B------:R-:W-:Y:S02]  /*12df0*/  IMAD.MOV.U32 R11, RZ, RZ, 0x181f ;  /* 0x0000181fff0b7424 */ /* 0x000fe400078e00ff */
[----:B------:R-:W-:Y:S02]  /*12e00*/  IMAD.MOV.U32 R3, RZ, RZ, R14 ;  /* 0x000000ffff037224 */ /* 0x000fe400078e000e */
[----:B------:R-:W-:-:S07]  /*12e10*/  IMAD R7, R7, 0x2, R22 ;  /* 0x0000000207077824 */ /* 0x000fce00078e0216 */
[----:B------:R-:W-:Y:S05]  /*12e20*/  WARPSYNC.COLLECTIVE R15, `(.L_x_10347) ;  /* 0x000000000f087348 */ /* 0x000fea0003c00000 */
[----:B------:R0:W1:Y:S02]  /*12e30*/  SHFL.IDX P6, R14, R13, R12, R11 ;  /* 0x0000000c0d0e7389 */ /* 0x00006400000c000b */
[----:B01----:R-:W-:Y:S01]  /*12e40*/  ENDCOLLECTIVE ;  /* 0x000000000000791b */ /* 0x003fe20003800000 */
.L_x_10347:
[----:B------:R-:W-:Y:S02]  /*12e50*/  IMAD.MOV.U32 R13, RZ, RZ, R8 ;  /* 0x000000ffff0d7224 */ /* 0x000fe400078e0008 */
[----:B------:R-:W-:Y:S02]  /*12e60*/  IMAD.MOV.U32 R12, RZ, RZ, 0x1 ;  /* 0x00000001ff0c7424 */ /* 0x000fe400078e00ff */
[----:B------:R-:W-:-:S07]  /*12e70*/  IMAD.MOV.U32 R2, RZ, RZ, R14 ;  /* 0x000000ffff027224 */ /* 0x000fce00078e000e */
[----:B------:R-:W-:Y:S05]  /*12e80*/  WARPSYNC.COLLECTIVE R15, `(.L_x_10348) ;  /* 0x000000000f087348 */ /* 0x000fea0003c00000 */
[----:B------:R0:W1:Y:S02]  /*12e90*/  SHFL.IDX P6, R14, R13, R12, R11 ;  /* 0x0000000c0d0e7389 */ /* 0x00006400000c000b */
[----:B01----:R-:W-:Y:S01]  /*12ea0*/  ENDCOLLECTIVE ;  /* 0x000000000000791b */ /* 0x003fe20003800000 */
.L_x_10348:
        /* <DEDUP_REMOVED lines=11> */
.L_x_10349:
[----:B------:R-:W-:Y:S02]  /*12f60*/  IMAD.MOV.U32 R13, RZ, RZ, R8 ;  /* 0x000000ffff0d7224 */ /* 0x000fe400078e0008 */
[----:B------:R-:W-:Y:S01]  /*12f70*/  IMAD.MOV.U32 R12, RZ, RZ, 0x2 ;  /* 0x00000002ff0c7424 */ /* 0x000fe200078e00ff */
[----:B------:R-:W-:-:S07]  /*12f80*/  MOV R2, R14 ;  /* 0x0000000e00027202 */ /* 0x000fce0000000f00 */
[----:B------:R-:W-:Y:S05]  /*12f90*/  WARPSYNC.COLLECTIVE R15, `(.L_x_10350) ;  /* 0x000000000f087348 */ /* 0x000fea0003c00000 */
[----:B------:R0:W1:Y:S02]  /*12fa0*/  SHFL.IDX P6, R14, R13, R12, R11 ;  /* 0x0000000c0d0e7389 */ /* 0x00006400000c000b */
[----:B01----:R-:W-:Y:S01]  /*12fb0*/  ENDCOLLECTIVE ;  /* 0x000000000000791b */ /* 0x003fe20003800000 */
.L_x_10350:
        /* <DEDUP_REMOVED lines=11> */
.L_x_10351:
[----:B------:R-:W-:Y:S01]  /*13070*/  MOV R13, R8 ;  /* 0x00000008000d7202 */ /* 0x000fe20000000f00 */
[----:B------:R-:W-:Y:S02]  /*13080*/  IMAD.MOV.U32 R12, RZ, RZ, 0x3 ;  /* 0x00000003ff0c7424 */ /* 0x000fe400078e00ff */
[----:B------:R-:W-:-:S07]  /*13090*/  IMAD.MOV.U32 R2, RZ, RZ, R14 ;  /* 0x000000ffff027224 */ /* 0x000fce00078e000e */
[----:B------:R-:W-:Y:S05]  /*130a0*/  WARPSYNC.COLLECTIVE R15, `(.L_x_10352) ;  /* 0x000000000f087348 */ /* 0x000fea0003c00000 */
[----:B------:R0:W1:Y:S02]  /*130b0*/  SHFL.IDX P6, R14, R13, R12, R11 ;  /* 0x0000000c0d0e7389 */ /* 0x00006400000c000b */
[----:B01----:R-:W-:Y:S01]  /*130c0*/  ENDCOLLECTIVE ;  /* 0x000000000000791b */ /* 0x003fe20003800000 */
.L_x_10352:
        /* <DEDUP_REMOVED lines=11> */
.L_x_10353:
[----:B------:R-:W-:Y:S02]  /*13180*/  IMAD.MOV.U32 R13, RZ, RZ, R8 ;  /* 0x000000ffff0d7224 */ /* 0x000fe400078e0008 */
[----:B------:R-:W-:Y:S02]  /*13190*/  IMAD.MOV.U32 R12, RZ, RZ, 0x4 ;  /* 0x00000004ff0c7424 */ /* 0x000fe400078e00ff */
[----:B------:R-:W-:-:S07]  /*131a0*/  IMAD.MOV.U32 R2, RZ, RZ, R14 ;  /* 0x000000ffff027224 */ /* 0x000fce00078e000e */
[----:B------:R-:W-:Y:S05]  /*131b0*/  WARPSYNC.COLLECTIVE R15, `(.L_x_10354) ;  /* 0x000000000f087348 */ /* 0x000fea0003c00000 */
[----:B------:R0:W1:Y:S02]  /*131c0*/  SHFL.IDX P6, R14, R13, R12, R11 ;  /* 0x0000000c0d0e7389 */ /* 0x00006400000c000b */
[----:B01----:R-:W-:Y:S01]  /*131d0*/  ENDCOLLECTIVE ;  /* 0x000000000000791b */ /* 0x003fe20003800000 */
.L_x_10354:
        /* <DEDUP_REMOVED lines=11> */
.L_x_10355:
[----:B------:R-:W-:Y:S02]  /*13290*/  IMAD.MOV.U32 R13, RZ, RZ, R8 ;  /* 0x000000ffff0d7224 */ /* 0x000fe400078e0008 */
[----:B------:R-:W-:Y:S02]  /*132a0*/  IMAD.MOV.U32 R12, RZ, RZ, 0x5 ;  /* 0x00000005ff0c7424 */ /* 0x000fe400078e00ff */
[----:B------:R-:W-:-:S07]  /*132b0*/  IMAD.MOV.U32 R2, RZ, RZ, R14 ;  /* 0x000000ffff027224 */ /* 0x000fce00078e000e */
[----:B------:R-:W-:Y:S05]  /*132c0*/  WARPSYNC.COLLECTIVE R15, `(.L_x_10356) ;  /* 0x000000000f087348 */ /* 0x000fea0003c00000 */
[----:B------:R0:W1:Y:S02]  /*132d0*/  SHFL.IDX P6, R14, R13, R12, R11 ;  /* 0x0000000c0d0e7389 */ /* 0x00006400000c000b */
[----:B01----:R-:W-:Y:S01]  /*132e0*/  ENDCOLLECTIVE ;  /* 0x000000000000791b */ /* 0x003fe20003800000 */
.L_x_10356:
        /* <DEDUP_REMOVED lines=11> */
.L_x_10357:
[----:B------:R-:W-:Y:S05]  /*133a0*/  BRA `(.L_x_10358) ;  /* 0xffffffb800147947 */ /* 0x000fea000383ffff */
.L_x_10239:
[----:B---3--:R3:W4:Y:S02]  /*133b0*/  SYNCS.PHASECHK.TRANS64.TRYWAIT P0, [R10+URZ+0x32460], R20 ;  /* 0x032460140a0075a7 */ /* 0x008724000800017f */
[----:B----4-:R-:W-:Y:S05]  /*133c0*/  @!P0 NANOSLEEP.SYNCS 0x989680 ;  /* 0x009896800000895d */ /* 0x010fea0003900000 */
[----:B------:R-:W4:Y:S02]  /*133d0*/  @!P0 SYNCS.PHASECHK.TRANS64 P0, [R10+URZ+0x32460], R20 ;  /* 0x032460140a0085a7 */ /* 0x000f24000800007f */
[----:B----4-:R-:W-:Y:S05]  /*133e0*/  @!P0 BRA `(.L_x_10239) ;  /* 0xfffffffc00f08947 */ /* 0x010fea000383ffff */
[----:B------:R-:W-:Y:S05]  /*133f0*/  BRA `(.L_x_10359) ;  /* 0xffffffb800607947 */ /* 0x000fea000383ffff */
.L_x_10240:
        /* <DEDUP_REMOVED lines=8> */
.L_x_10361:
[----:B------:R-:W-:Y:S05]  /*13480*/  BSYNC B1 ;  /* 0x0000000000017941 */ /* 0x000fea0003800000 */
.L_x_10360:
        /* <DEDUP_REMOVED lines=9> */
.L_x_10362:
[----:B------:R-:W-:Y:S02]  /*13520*/  IMAD.MOV.U32 R13, RZ, RZ, R25 ;  /* 0x000000ffff0d7224 */ /* 0x000fe400078e0019 */
[----:B------:R-:W-:Y:S01]  /*13530*/  IMAD.MOV.U32 R12, RZ, RZ, 0x1 ;  /* 0x00000001ff0c7424 */ /* 0x000fe200078e00ff */
[----:B------:R-:W-:-:S13]  /*13540*/  IADD3 R2, P0, R14, R0, RZ ;  /* 0x000000000e027210 */ /* 0x000fda0007f1e0ff */
[----:B------:R-:W-:Y:S05]  /*13550*/  WARPSYNC.COLLECTIVE R15, `(.L_x_10363) ;  /* 0x000000000f087348 */ /* 0x000fea0003c00000 */
[----:B------:R0:W1:Y:S02]  /*13560*/  SHFL.IDX P6, R14, R13, R12, R11 ;  /* 0x0000000c0d0e7389 */ /* 0x00006400000c000b */
[----:B01----:R-:W-:Y:S01]  /*13570*/  ENDCOLLECTIVE ;  /* 0x000000000000791b */ /* 0x003fe20003800000 */
.L_x_10363:
        /* <DEDUP_REMOVED lines=13> */
.L_x_10364:
[----:B------:R-:W-:Y:S01]  /*13650*/  MOV R13, R25 ;  /* 0x00000019000d7202 */ /* 0x000fe20000000f00 */
[----:B------:R-:W-:Y:S01]  /*13660*/  IMAD.MOV.U32 R12, RZ, RZ, 0x2 ;  /* 0x00000002ff0c7424 */ /* 0x000fe200078e00ff */
[----:B------:R-:W-:-:S13]  /*13670*/  IADD3 R2, P0, R14, R0, RZ ;  /* 0x000000000e027210 */ /* 0x000fda0007f1e0ff */
[----:B------:R-:W-:Y:S05]  /*13680*/  WARPSYNC.COLLECTIVE R15, `(.L_x_10365) ;  /* 0x000000000f087348 */ /* 0x000fea0003c00000 */
[----:B------:R0:W1:Y:S02]  /*13690*/  SHFL.IDX P6, R14, R13, R12, R11 ;  /* 0x0000000c0d0e7389 */ /* 0x00006400000c000b */
[----:B01----:R-:W-:Y:S01]  /*136a0*/  ENDCOLLECTIVE ;  /* 0x000000000000791b */ /* 0x003fe20003800000 */
.L_x_10365:
        /* <DEDUP_REMOVED lines=13> */
.L_x_10366:
[----:B------:R-:W-:Y:S02]  /*13780*/  IMAD.MOV.U32 R13, RZ, RZ, R25 ;  /* 0x000000ffff0d7224 */ /* 0x000fe400078e0019 */
[----:B------:R-:W-:Y:S02]  /*13790*/  IMAD.MOV.U32 R12, RZ, RZ, 0x3 ;  /* 0x00000003ff0c7424 */ /* 0x000fe400078e00ff */
[----:B------:R-:W-:-:S07]  /*137a0*/  IMAD.MOV.U32 R8, RZ, RZ, R14 ;  /* 0x000000ffff087224 */ /* 0x000fce00078e000e */
[----:B------:R-:W-:Y:S05]  /*137b0*/  WARPSYNC.COLLECTIVE R15, `(.L_x_10367) ;  /* 0x000000000f087348 */ /* 0x000fea0003c00000 */
[----:B------:R0:W1:Y:S02]  /*137c0*/  SHFL.IDX P6, R14, R13, R12, R11 ;  /* 0x0000000c0d0e7389 */ /* 0x00006400000c000b */
[----:B01----:R-:W-:Y:S01]  /*137d0*/  ENDCOLLECTIVE ;  /* 0x000000000000791b */ /* 0x003fe20003800000 */
.L_x_10367:
        /* <DEDUP_REMOVED lines=14> */
.L_x_10368:
[----:B------:R-:W-:Y:S02]  /*138c0*/  IMAD.MOV.U32 R13, RZ, RZ, R25 ;  /* 0x000000ffff0d7224 */ /* 0x000fe400078e0019 */
[----:B------:R-:W-:Y:S01]  /*138d0*/  IMAD.MOV.U32 R12, RZ, RZ, 0x4 ;  /* 0x00000004ff0c7424 */ /* 0x000fe200078e00ff */
[----:B------:R-:W-:-:S13]  /*138e0*/  IADD3 R2, P0, R14, R0, RZ ;  /* 0x000000000e027210 */ /* 0x000fda0007f1e0ff */
[----:B------:R-:W-:Y:S05]  /*138f0*/  WARPSYNC.COLLECTIVE R15, `(.L_x_10369) ;  /* 0x000000000f087348 */ /* 0x000fea0003c00000 */
[----:B------:R0:W1:Y:S02]  /*13900*/  SHFL.IDX P6, R14, R13, R12, R11 ;  /* 0x0000000c0d0e7389 */ /* 0x00006400000c000b */
[----:B01----:R-:W-:Y:S01]  /*13910*/  ENDCOLLECTIVE ;  /* 0x000000000000791b */ /* 0x003fe20003800000 */
.L_x_10369:
        /* <DEDUP_REMOVED lines=13> */
.L_x_10370:
[----:B------:R-:W-:Y:S01]  /*139f0*/  MOV R13, R25 ;  /* 0x00000019000d7202 */ /* 0x000fe20000000f00 */
[----:B------:R-:W-:Y:S01]  /*13a00*/  IMAD.MOV.U32 R12, RZ, RZ, 0x5 ;  /* 0x00000005ff0c7424 */ /* 0x000fe200078e00ff */
[----:B------:R-:W-:-:S13]  /*13a10*/  IADD3 R2, P0, R14, R0, RZ ;  /* 0x000000000e027210 */ /* 0x000fda0007f1e0ff */
[----:B------:R-:W-:Y:S05]  /*13a20*/  WARPSYNC.COLLECTIVE R15, `(.L_x_10371) ;  /* 0x000000000f087348 */ /* 0x000fea0003c00000 */
[----:B------:R0:W1:Y:S02]  /*13a30*/  SHFL.IDX P6, R14, R13, R12, R11 ;  /* 0x0000000c0d0e7389 */ /* 0x00006400000c000b */
[----:B01----:R-:W-:Y:S01]  /*13a40*/  ENDCOLLECTIVE ;  /* 0x000000000000791b */ /* 0x003fe20003800000 */
.L_x_10371:
        /* <DEDUP_REMOVED lines=13> */
.L_x_10372:
[----:B------:R-:W-:Y:S05]  /*13b20*/  BRA `(.L_x_10373) ;  /* 0xffffffb400a87947 */ /* 0x000fea000383ffff */
.L_x_10248:
        /* <DEDUP_REMOVED lines=8> */
.L_x_10375:
[----:B------:R-:W-:Y:S05]  /*13bb0*/  BSYNC B0 ;  /* 0x0000000000007941 */ /* 0x000fea0003800000 */
.L_x_10374:
        /* <DEDUP_REMOVED lines=9> */
.L_x_10376:
        /* <DEDUP_REMOVED lines=18> */
.L_x_10377:
[----:B------:R-:W-:Y:S01]  /*13d70*/  IMAD.MOV.U32 R12, RZ, RZ, 0x2 ;  /* 0x00000002ff0c7424 */ /* 0x000fe200078e00ff */
[----:B------:R-:W-:-:S05]  /*13d80*/  SEL R7, R14, RZ, P1 ;  /* 0x000000ff0e077207 */ /* 0x000fca0000800000 */
[----:B------:R-:W-:-:S04]  /*13d90*/  IMAD.IADD R6, R4, 0x1, R7 ;  /* 0x0000000104067824 */ /* 0x000fc800078e0207 */
[----:B------:R-:W-:-:S07]  /*13da0*/  IMAD.MOV.U32 R13, RZ, RZ, R6 ;  /* 0x000000ffff0d7224 */ /* 0x000fce00078e0006 */
[----:B------:R-:W-:Y:S05]  /*13db0*/  WARPSYNC.COLLECTIVE R15, `(.L_x_10378) ;  /* 0x000000000f087348 */ /* 0x000fea0003c00000 */
[----:B------:R0:W1:Y:S02]  /*13dc0*/  SHFL.UP P6, R14, R13, R12, R11 ;  /* 0x0400000c0d0e7389 */ /* 0x00006400000c000b */
[----:B01----:R-:W-:Y:S01]  /*13dd0*/  ENDCOLLECTIVE ;  /* 0x000000000000791b */ /* 0x003fe20003800000 */
.L_x_10378:
[----:B------:R-:W-:Y:S02]  /*13de0*/  MOV R12, 0x4 ;  /* 0x00000004000c7802 */ /* 0x000fe40000000f00 */
[----:B------:R-:W-:-:S05]  /*13df0*/  SEL R7, R14, RZ, P2 ;  /* 0x000000ff0e077207 */ /* 0x000fca0001000000 */
[----:B------:R-:W-:-:S04]  /*13e00*/  IMAD.IADD R7, R6, 0x1, R7 ;  /* 0x0000000106077824 */ /* 0x000fc800078e0207 */
[----:B------:R-:W-:-:S07]  /*13e10*/  IMAD.MOV.U32 R13, RZ, RZ, R7 ;  /* 0x000000ffff0d7224 */ /* 0x000fce00078e0007 */
[----:B------:R-:W-:Y:S05]  /*13e20*/  WARPSYNC.COLLECTIVE R15, `(.L_x_10379) ;  /* 0x000000000f087348 */ /* 0x000fea0003c00000 */
[----:B------:R0:W1:Y:S02]  /*13e30*/  SHFL.UP P6, R14, R13, R12, R11 ;  /* 0x0400000c0d0e7389 */ /* 0x00006400000c000b */
[----:B01----:R-:W-:Y:S01]  /*13e40*/  ENDCOLLECTIVE ;  /* 0x000000000000791b */ /* 0x003fe20003800000 */
.L_x_10379:
[----:B------:R-:W-:Y:S01]  /*13e50*/  IMAD.MOV.U32 R12, RZ, RZ, 0x8 ;  /* 0x00000008ff0c7424 */ /* 0x000fe200078e00ff */
[----:B------:R-:W-:-:S05]  /*13e60*/  SEL R2, R14, RZ, P3 ;  /* 0x000000ff0e027207 */ /* 0x000fca0001800000 */
[----:B------:R-:W-:-:S04]  /*13e70*/  IMAD.IADD R2, R7, 0x1, R2 ;  /* 0x0000000107027824 */ /* 0x000fc800078e0202 */
[----:B------:R-:W-:-:S07]  /*13e80*/  IMAD.MOV.U32 R13, RZ, RZ, R2 ;  /* 0x000000ffff0d7224 */ /* 0x000fce00078e0002 */
[----:B------:R-:W-:Y:S05]  /*13e90*/  WARPSYNC.COLLECTIVE R15, `(.L_x_10380) ;  /* 0x000000000f087348 */ /* 0x000fea0003c00000 */
[----:B------:R0:W1:Y:S02]  /*13ea0*/  SHFL.UP P6, R14, R13, R12, R11 ;  /* 0x0400000c0d0e7389 */ /* 0x00006400000c000b */
[----:B01----:R-:W-:Y:S01]  /*13eb0*/  ENDCOLLECTIVE ;  /* 0x000000000000791b */ /* 0x003fe20003800000 */
.L_x_10380:
[----:B------:R-:W-:Y:S01]  /*13ec0*/  IMAD.MOV.U32 R12, RZ, RZ, 0x10 ;  /* 0x00000010ff0c7424 */ /* 0x000fe200078e00ff */
[----:B------:R-:W-:-:S05]  /*13ed0*/  SEL R3, R14, RZ, P4 ;  /* 0x000000ff0e037207 */ /* 0x000fca0002000000 */
[----:B------:R-:W-:-:S04]  /*13ee0*/  IMAD.IADD R3, R2, 0x1, R3 ;  /* 0x0000000102037824 */ /* 0x000fc800078e0203 */
[----:B------:R-:W-:-:S07]  /*13ef0*/  IMAD.MOV.U32 R13, RZ, RZ, R3 ;  /* 0x000000ffff0d7224 */ /* 0x000fce00078e0003 */
[----:B------:R-:W-:Y:S05]  /*13f00*/  WARPSYNC.COLLECTIVE R15, `(.L_x_10381) ;  /* 0x000000000f087348 */ /* 0x000fea0003c00000 */
[----:B------:R0:W1:Y:S02]  /*13f10*/  SHFL.UP P6, R14, R13, R12, R11 ;  /* 0x0400000c0d0e7389 */ /* 0x00006400000c000b */
[----:B01----:R-:W-:Y:S01]  /*13f20*/  ENDCOLLECTIVE ;  /* 0x000000000000791b */ /* 0x003fe20003800000 */
.L_x_10381:
        /* <DEDUP_REMOVED lines=8> */
.L_x_10382:
[----:B------:R-:W-:Y:S05]  /*13fb0*/  BRA `(.L_x_10383) ;  /* 0xffffffb800007947 */ /* 0x000fea000383ffff */
.L_x_10253:
[----:B------:R-:W-:Y:S01]  /*13fc0*/  BSSY B0, `(.L_x_10384) ;  /* 0x0000008000007945 */ /* 0x000fe20003800000 */
[----:B-----5:R-:W-:Y:S02]  /*13fd0*/  IMAD.MOV.U32 R13, RZ, RZ, R4 ;  /* 0x000000ffff0d7224 */ /* 0x020fe400078e0004 */
[----:B------:R-:W-:Y:S02]  /*13fe0*/  IMAD.MOV.U32 R12, RZ, RZ, 0x1 ;  /* 0x00000001ff0c7424 */ /* 0x000fe400078e00ff */
[----:B------:R-:W-:Y:S02]  /*13ff0*/  IMAD.MOV.U32 R11, RZ, RZ, RZ ;  /* 0x000000ffff0b7224 */ /* 0x000fe400078e00ff */
[----:B------:R-:W-:-:S07]  /*14000*/  IMAD.MOV.U32 R15, RZ, RZ, -0x1 ;  /* 0xffffffffff0f7424 */ /* 0x000fce00078e00ff */
[----:B0123--:R-:W-:Y:S05]  /*14010*/  WARPSYNC.COLLECTIVE R15, `(.L_x_10385) ;  /* 0x000000000f087348 */ /* 0x00ffea0003c00000 */
[----:B------:R4:W0:Y:S02]  /*14020*/  SHFL.UP P6, R14, R13, R12, R11 ;  /* 0x0400000c0d0e7389 */ /* 0x00082400000c000b */
[----:B01234-:R-:W-:Y:S01]  /*14030*/  ENDCOLLECTIVE ;  /* 0x000000000000791b */ /* 0x01ffe20003800000 */
.L_x_10385:
[----:B------:R-:W-:Y:S05]  /*14040*/  BSYNC B0 ;  /* 0x0000000000007941 */ /* 0x000fea0003800000 */
.L_x_10384:
        /* <DEDUP_REMOVED lines=8> */
.L_x_10386:
[----:B------:R-:W-:Y:S01]  /*140d0*/  IMAD.MOV.U32 R12, RZ, RZ, 0x4 ;  /* 0x00000004ff0c7424 */ /* 0x000fe200078e00ff */
[----:B------:R-:W-:-:S05]  /*140e0*/  SEL R0, R14, RZ, P2 ;  /* 0x000000ff0e007207 */ /* 0x000fca0001000000 */
[----:B------:R-:W-:-:S04]  /*140f0*/  IMAD.IADD R0, R13, 0x1, R0 ;  /* 0x000000010d007824 */ /* 0x000fc800078e0200 */
[----:B------:R-:W-:-:S07]  /*14100*/  IMAD.MOV.U32 R13, RZ, RZ, R0 ;  /* 0x000000ffff0d7224 */ /* 0x000fce00078e0000 */
[----:B------:R-:W-:Y:S05]  /*14110*/  WARPSYNC.COLLECTIVE R15, `(.L_x_10387) ;  /* 0x000000000f087348 */ /* 0x000fea0003c00000 */
[----:B------:R0:W1:Y:S02]  /*14120*/  SHFL.UP P6, R14, R13, R12, R11 ;  /* 0x0400000c0d0e7389 */ /* 0x00006400000c000b */
[----:B01----:R-:W-:Y:S01]  /*14130*/  ENDCOLLECTIVE ;  /* 0x000000000000791b */ /* 0x003fe20003800000 */
.L_x_10387:
[----:B------:R-:W-:Y:S02]  /*14140*/  MOV R12, 0x8 ;  /* 0x00000008000c7802 */ /* 0x000fe40000000f00 */
[----:B------:R-:W-:-:S05]  /*14150*/  SEL R3, R14, RZ, P3 ;  /* 0x000000ff0e037207 */ /* 0x000fca0001800000 */
[----:B------:R-:W-:-:S04]  /*14160*/  IMAD.IADD R2, R0, 0x1, R3 ;  /* 0x0000000100027824 */ /* 0x000fc800078e0203 */
[----:B------:R-:W-:-:S07]  /*14170*/  IMAD.MOV.U32 R13, RZ, RZ, R2 ;  /* 0x000000ffff0d7224 */ /* 0x000fce00078e0002 */
[----:B------:R-:W-:Y:S05]  /*14180*/  WARPSYNC.COLLECTIVE R15, `(.L_x_10388) ;  /* 0x000000000f087348 */ /* 0x000fea0003c00000 */
[----:B------:R0:W1:Y:S02]  /*14190*/  SHFL.UP P6, R14, R13, R12, R11 ;  /* 0x0400000c0d0e7389 */ /* 0x00006400000c000b */
[----:B01----:R-:W-:Y:S01]  /*141a0*/  ENDCOLLECTIVE ;  /* 0x000000000000791b */ /* 0x003fe20003800000 */
.L_x_10388:
[----:B------:R-:W-:Y:S01]  /*141b0*/  IMAD.MOV.U32 R12, RZ, RZ, 0x10 ;  /* 0x00000010ff0c7424 */ /* 0x000fe200078e00ff */
[----:B------:R-:W-:-:S05]  /*141c0*/  SEL R3, R14, RZ, P4 ;  /* 0x000000ff0e037207 */ /* 0x000fca0002000000 */
[----:B------:R-:W-:-:S04]  /*141d0*/  IMAD.IADD R3, R2, 0x1, R3 ;  /* 0x0000000102037824 */ /* 0x000fc800078e0203 */
[----:B------:R-:W-:-:S07]  /*141e0*/  IMAD.MOV.U32 R13, RZ, RZ, R3 ;  /* 0x000000ffff0d7224 */ /* 0x000fce00078e0003 */
[----:B------:R-:W-:Y:S05]  /*141f0*/  WARPSYNC.COLLECTIVE R15, `(.L_x_10389) ;  /* 0x000000000f087348 */ /* 0x000fea0003c00000 */
[----:B------:R0:W1:Y:S02]  /*14200*/  SHFL.UP P6, R14, R13, R12, R11 ;  /* 0x0400000c0d0e7389 */ /* 0x00006400000c000b */
[----:B01----:R-:W-:Y:S01]  /*14210*/  ENDCOLLECTIVE ;  /* 0x000000000000791b */ /* 0x003fe20003800000 */
.L_x_10389:
        /* <DEDUP_REMOVED lines=8> */
.L_x_10390:
[----:B------:R-:W-:Y:S05]  /*142a0*/  BRA `(.L_x_10391) ;  /* 0xffffffb400e07947 */ /* 0x000fea000383ffff */
.L_x_10255:
[----:B------:R-:W-:Y:S01]  /*142b0*/  BSSY B0, `(.L_x_10392) ;  /* 0x0000006000007945 */ /* 0x000fe20003800000 */
[----:B------:R-:W-:Y:S02]  /*142c0*/  PLOP3.LUT P6, PT, P6, PT, PT, 0x8, 0x0 ;  /* 0x000000000000781c */ /* 0x000fe400037ce170 */
[----:B------:R-:W-:-:S11]  /*142d0*/  MOV R15, 0xffffffff ;  /* 0xffffffff000f7802 */ /* 0x000fd60000000f00 */
[----:B012---:R-:W-:Y:S05]  /*142e0*/  WARPSYNC.COLLECTIVE R15, `(.L_x_10393) ;  /* 0x000000000f087348 */ /* 0x007fea0003c00000 */
[----:B------:R-:W-:Y:S01]  /*142f0*/  VOTE.ANY R14, PT, P6 ;  /* 0x00000000000e7806 */ /* 0x000fe200030e0100 */
[----:B012---:R-:W-:Y:S06]  /*14300*/  ENDCOLLECTIVE ;  /* 0x000000000000791b */ /* 0x007fec0003800000 */
.L_x_10393:
[----:B------:R-:W-:Y:S05]  /*14310*/  BSYNC B0 ;  /* 0x0000000000007941 */ /* 0x000fea0003800000 */
.L_x_10392:
        /* <DEDUP_REMOVED lines=9> */
.L_x_10394:
[----:B------:R-:W-:Y:S01]  /*143b0*/  IMAD.MOV.U32 R4, RZ, RZ, R14 ;  /* 0x000000ffff047224 */ /* 0x000fe200078e000e */
[----:B------:R-:W-:Y:S06]  /*143c0*/  BRA `(.L_x_10395) ;  /* 0xffffffb400d07947 */ /* 0x000fec000383ffff */
.L_x_10257:
[----:B------:R-:W-:Y:S01]  /*143d0*/  BSSY B0, `(.L_x_10396) ;  /* 0x0000007000007945 */ /* 0x000fe20003800000 */
[----:B------:R-:W-:Y:S01]  /*143e0*/  IMAD.MOV.U32 R13, RZ, RZ, R6 ;  /* 0x000000ffff0d7224 */ /* 0x000fe200078e0006 */
[----:B------:R-:W-:Y:S01]  /*143f0*/  MOV R11, 0x1f ;  /* 0x0000001f000b7802 */ /* 0x000fe20000000f00 */
[----:B------:R-:W-:-:S07]  /*14400*/  IMAD.MOV.U32 R15, RZ, RZ, -0x1 ;  /* 0xffffffffff0f7424 */ /* 0x000fce00078e00ff */
[----:B01234-:R-:W-:Y:S05]  /*14410*/  WARPSYNC.COLLECTIVE R15, `(.L_x_10397) ;  /* 0x000000000f087348 */ /* 0x01ffea0003c00000 */
[----:B------:R0:W0:Y:S02]  /*14420*/  SHFL.IDX P6, R14, R13, R12, R11 ;  /* 0x0000000c0d0e7389 */ /* 0x00002400000c000b */
[----:B01234-:R-:W-:Y:S01]  /*14430*/  ENDCOLLECTIVE ;  /* 0x000000000000791b */ /* 0x01ffe20003800000 */
.L_x_10397:
[----:B------:R-:W-:Y:S05]  /*14440*/  BSYNC B0 ;  /* 0x0000000000007941 */ /* 0x000fea0003800000 */
.L_x_10396:
[----:B------:R-:W-:Y:S05]  /*14450*/  BRA `(.L_x_10256) ;  /* 0xffffffb400c87947 */ /* 0x000fea000383ffff */
.L_x_10261:
[----:B0-----:R0:W1:Y:S02]  /*14460*/  SYNCS.PHASECHK.TRANS64.TRYWAIT P0, [R5+URZ+0x32420], R0 ;  /* 0x03242000050075a7 */ /* 0x001064000800017f */
[----:B-1----:R-:W-:Y:S05]  /*14470*/  @!P0 NANOSLEEP.SYNCS 0x989680 ;  /* 0x009896800000895d */ /* 0x002fea0003900000 */
[----:B------:R-:W1:Y:S02]  /*14480*/  @!P0 SYNCS.PHASECHK.TRANS64 P0, [R5+URZ+0x32420], R0 ;  /* 0x03242000050085a7 */ /* 0x000e64000800007f */
[----:B-1----:R-:W-:Y:S05]  /*14490*/  @!P0 BRA `(.L_x_10261) ;  /* 0xfffffffc00f08947 */ /* 0x002fea000383ffff */
[----:B------:R-:W-:Y:S05]  /*144a0*/  BRA `(.L_x_10398) ;  /* 0xffffffb800b47947 */ /* 0x000fea000383ffff */
.L_x_10262:
        /* <DEDUP_REMOVED lines=11> */
.L_x_10400:
[----:B------:R-:W-:Y:S05]  /*14560*/  BSYNC B0 ;  /* 0x0000000000007941 */ /* 0x000fea0003800000 */
.L_x_10399:
[----:B------:R-:W-:Y:S05]  /*14570*/  BRA `(.L_x_10401) ;  /* 0xffffffb8009c7947 */ /* 0x000fea000383ffff */
.L_x_10265:
[----:B------:R-:W-:Y:S01]  /*14580*/  BSSY B1, `(.L_x_10402) ;  /* 0x0000006000017945 */ /* 0x000fe20003800000 */
[----:B------:R-:W-:-:S07]  /*14590*/  IMAD.MOV.U32 R15, RZ, RZ, -0x1 ;  /* 0xffffffffff0f7424 */ /* 0x000fce00078e00ff */
[----:B0-23--:R-:W-:Y:S05]  /*145a0*/  WARPSYNC.COLLECTIVE R15, `(.L_x_10403) ;  /* 0x000000000f0c7348 */ /* 0x00dfea0003c00000 */
[----:B------:R-:W-:Y:S02]  /*145b0*/  ELECT P6, UR62, PT ;  /* 0x00000000003e782f */ /* 0x000fe400038c0000 */
[----:B------:R-:W-:Y:S01]  /*145c0*/  MOV R14, UR62 ;  /* 0x0000003e000e7c02 */ /* 0x000fe20008000f00 */
[----:B0-23--:R-:W-:Y:S10]  /*145d0*/  ENDCOLLECTIVE ;  /* 0x000000000000791b */ /* 0x00dff40003800000 */
.L_x_10403:
[----:B------:R-:W-:Y:S05]  /*145e0*/  BSYNC B1 ;  /* 0x0000000000017941 */ /* 0x000fea0003800000 */
.L_x_10402:
[----:B------:R-:W-:Y:S05]  /*145f0*/  BRA `(.L_x_10404) ;  /* 0xffffffb800947947 */ /* 0x000fea000383ffff */
.L_x_10267:
[----:B0-----:R0:W1:Y:S02]  /*14600*/  SYNCS.PHASECHK.TRANS64.TRYWAIT P1, [R3+URZ+0x32440], R2 ;  /* 0x03244002030075a7 */ /* 0x001064000802017f */
[----:B-1----:R-:W-:Y:S05]  /*14610*/  @!P1 NANOSLEEP.SYNCS 0x989680 ;  /* 0x009896800000995d */ /* 0x002fea0003900000 */
[----:B------:R-:W1:Y:S02]  /*14620*/  @!P1 SYNCS.PHASECHK.TRANS64 P1, [R3+URZ+0x32440], R2 ;  /* 0x03244002030095a7 */ /* 0x000e64000802007f */
[----:B-1----:R-:W-:Y:S05]  /*14630*/  @!P1 BRA `(.L_x_10267) ;  /* 0xfffffffc00f09947 */ /* 0x002fea000383ffff */
[----:B------:R-:W-:Y:S05]  /*14640*/  BRA `(.L_x_10405) ;  /* 0xffffffb800bc7947 */ /* 0x000fea000383ffff */
.L_x_10269:
[----:B-1----:R1:W4:Y:S02]  /*14650*/  SYNCS.PHASECHK.TRANS64.TRYWAIT P1, [R5+URZ+0x32440], R0 ;  /* 0x03244000050075a7 */ /* 0x002324000802017f */
[----:B----4-:R-:W-:Y:S05]  /*14660*/  @!P1 NANOSLEEP.SYNCS 0x989680 ;  /* 0x009896800000995d */ /* 0x010fea0003900000 */
[----:B------:R-:W4:Y:S02]  /*14670*/  @!P1 SYNCS.PHASECHK.TRANS64 P1, [R5+URZ+0x32440], R0 ;  /* 0x03244000050095a7 */ /* 0x000f24000802007f */
[----:B----4-:R-:W-:Y:S05]  /*14680*/  @!P1 BRA `(.L_x_10269) ;  /* 0xfffffffc00f09947 */ /* 0x010fea000383ffff */
[----:B------:R-:W-:Y:S05]  /*14690*/  BRA `(.L_x_10406) ;  /* 0xffffffb800c87947 */ /* 0x000fea000383ffff */
.L_x_10271:
[----:B----4-:R4:W0:Y:S02]  /*146a0*/  SYNCS.PHASECHK.TRANS64.TRYWAIT P1, [R3+URZ+0x32460], R2 ;  /* 0x03246002030075a7 */ /* 0x010824000802017f */
[----:B0-----:R-:W-:Y:S05]  /*146b0*/  @!P1 NANOSLEEP.SYNCS 0x989680 ;  /* 0x009896800000995d */ /* 0x001fea0003900000 */
[----:B------:R-:W0:Y:S02]  /*146c0*/  @!P1 SYNCS.PHASECHK.TRANS64 P1, [R3+URZ+0x32460], R2 ;  /* 0x03246002030095a7 */ /* 0x000e24000802007f */
[----:B0-----:R-:W-:Y:S05]  /*146d0*/  @!P1 BRA `(.L_x_10271) ;  /* 0xfffffffc00f09947 */ /* 0x001fea000383ffff */
[----:B------:R-:W-:Y:S05]  /*146e0*/  BRA `(.L_x_10407) ;  /* 0xffffffb800c47947 */ /* 0x000fea000383ffff */
.L_x_10408:
        /* <DEDUP_REMOVED lines=9> */
.L_x_15667:


//--------------------- .text._ZN7cutlass13device_kernelIN5flash11enable_sm90INS1_16FlashAttnFwdSm90INS1_25CollectiveMainloopFwdSm90ILi2EN4cute5tupleIJNS5_1CILi1EEES8_S8_EEENS6_IJNS7_ILi128EEENS7_ILi96EEENS7_ILi64EEEEEELi256ENS_10bfloat16_tEfNS_4arch4Sm90ELb0ELb0ELb1ELb1ELb1ELb1ELb1ELb1ELb0ELb1ELb0ELb0EEENS1_21CollectiveEpilogueFwdINS6_IJSA_NS7_ILi256EEESB_EEES9_SE_SG_Li256ELb1ELb1ELb0ELb0EEENS1_36VarlenDynamicPersistentTileSchedulerILi128ELi96ELi256ELi128ELb0ELb1ELb1ELb0ELb1ELb1EEEEEEEEEvNT_6ParamsE --------------------------
	.section	.text._ZN7cutlass13device_kernelIN5flash11enable_sm90INS1_16FlashAttnFwdSm90INS1_25CollectiveMainloopFwdSm90ILi2EN4cute5tupleIJNS5_1CILi1EEES8_S8_EEENS6_IJNS7_ILi128EEENS7_ILi96EEENS7_ILi64EEEEEELi256ENS_10bfloat16_tEfNS_4arch4Sm90ELb0ELb0ELb1ELb1ELb1ELb1ELb1ELb1ELb0ELb1ELb0ELb0EEENS1_21CollectiveEpilogueFwdINS6_IJSA_NS7_ILi256EEESB_EEES9_SE_SG_Li256ELb1ELb1ELb0ELb0EEENS1_36VarlenDynamicPersistentTileSchedulerILi128ELi96ELi256ELi128ELb0ELb1ELb1ELb0ELb1ELb1EEEEEEEEEvNT_6ParamsE,"ax",@progbits
	.align	128
.text._ZN7cutlass13device_kernelIN5flash11enable_sm90INS1_16FlashAttnFwdSm90INS1_25CollectiveMainloopFwdSm90ILi2EN4cute5tupleIJNS5_1CILi1EEES8_S8_EEENS6_IJNS7_ILi128EEENS7_ILi96EEENS7_ILi64EEEEEELi256ENS_10bfloat16_tEfNS_4arch4Sm90ELb0ELb0ELb1ELb1ELb1ELb1ELb1ELb1ELb0ELb1ELb0ELb0EEENS1_21CollectiveEpilogueFwdINS6_IJSA_NS7_ILi256EEESB_EEES9_SE_SG_Li256ELb1ELb1ELb0ELb0EEENS1_36VarlenDynamicPersistentTileSchedulerILi128ELi96ELi256ELi128ELb0ELb1ELb1ELb0ELb1ELb1EEEEEEEEEvNT_6ParamsE:
        .type           _ZN7cutlass13device_kernelIN5flash11enable_sm90INS1_16FlashAttnFwdSm90INS1_25CollectiveMainloopFwdSm90ILi2EN4cute5tupleIJNS5_1CILi1EEES8_S8_EEENS6_IJNS7_ILi128EEENS7_ILi96EEENS7_ILi64EEEEEELi256ENS_10bfloat16_tEfNS_4arch4Sm90ELb0ELb0ELb1ELb1ELb1ELb1ELb1ELb1ELb0ELb1ELb0ELb0EEENS1_21CollectiveEpilogueFwdINS6_IJSA_NS7_ILi256EEESB_EEES9_SE_SG_Li256ELb1ELb1ELb0ELb0EEENS1_36VarlenDynamicPersistentTileSchedulerILi128ELi96ELi256ELi128ELb0ELb1ELb1ELb0ELb1ELb1EEEEEEEEEvNT_6ParamsE,@function
        .size           _ZN7cutlass13device_kernelIN5flash11enable_sm90INS1_16FlashAttnFwdSm90INS1_25CollectiveMainloopFwdSm90ILi2EN4cute5tupleIJNS5_1CILi1EEES8_S8_EEENS6_IJNS7_ILi128EEENS7_ILi96EEENS7_ILi64EEEEEELi256ENS_10bfloat16_tEfNS_4arch4Sm90ELb0ELb0ELb1ELb1ELb1ELb1ELb1ELb1ELb0ELb1ELb0ELb0EEENS1_21CollectiveEpilogueFwdINS6_IJSA_NS7_ILi256EEESB_EEES9_SE_SG_Li256ELb1ELb1ELb0ELb0EEENS1_36VarlenDynamicPersistentTileSchedulerILi128ELi96ELi256ELi128ELb0ELb1ELb1ELb0ELb1ELb1EEEEEEEEEvNT_6ParamsE,(.L_x_15668 - _ZN7cutlass13device_kernelIN5flash11enable_sm90INS1_16FlashAttnFwdSm90INS1_25CollectiveMainloopFwdSm90ILi2EN4cute5tupleIJNS5_1CILi1EEES8_S8_EEENS6_IJNS7_ILi128EEENS7_ILi96EEENS7_ILi64EEEEEELi256ENS_10bfloat16_tEfNS_4arch4Sm90ELb0ELb0ELb1ELb1ELb1ELb1ELb1ELb1ELb0ELb1ELb0ELb0EEENS1_21CollectiveEpilogueFwdINS6_IJSA_NS7_ILi256EEESB_EEES9_SE_SG_Li256ELb1ELb1ELb0ELb0EEENS1_36VarlenDynamicPersistentTileSchedulerILi128ELi96ELi256ELi128ELb0ELb1ELb1ELb0ELb1ELb1EEEEEEEEEvNT_6ParamsE)
        .other          _ZN7cutlass13device_kernelIN5flash11enable_sm90INS1_16FlashAttnFwdSm90INS1_25CollectiveMainloopFwdSm90ILi2EN4cute5tupleIJNS5_1CILi1EEES8_S8_EEENS6_IJNS7_ILi128EEENS7_ILi96EEENS7_ILi64EEEEEELi256ENS_10bfloat16_tEfNS_4arch4Sm90ELb0ELb0ELb1ELb1ELb1ELb1ELb1ELb1ELb0ELb1ELb0ELb0EEENS1_21CollectiveEpilogueFwdINS6_IJSA_NS7_ILi256EEESB_EEES9_SE_SG_Li256ELb1ELb1ELb0ELb0EEENS1_36VarlenDynamicPersistentTileSchedulerILi128ELi96ELi256ELi128ELb0ELb1ELb1ELb0ELb1ELb1EEEEEEEEEvNT_6ParamsE,@"STO_CUDA_ENTRY STV_DEFAULT"
_ZN7cutlass13device_kernelIN5flash11enable_sm90INS1_16FlashAttnFwdSm90INS1_25CollectiveMainloopFwdSm90ILi2EN4cute5tupleIJNS5_1CILi1EEES8_S8_EEENS6_IJNS7_ILi128EEENS7_ILi96EEENS7_ILi64EEEEEELi256ENS_10bfloat16_tEfNS_4arch4Sm90ELb0ELb0ELb1ELb1ELb1ELb1ELb1ELb1ELb0ELb1ELb0ELb0EEENS1_21CollectiveEpilogueFwdINS6_IJSA_NS7_ILi256EEESB_EEES9_SE_SG_Li256ELb1ELb1ELb0ELb0EEENS1_36VarlenDynamicPersistentTileSchedulerILi128ELi96ELi256ELi128ELb0ELb1ELb1ELb0ELb1ELb1EEEEEEEEEvNT_6ParamsE:
        /* <DEDUP_REMOVED lines=17> */
.L_x_10410:
[----:B------:R-:W-:Y:S05]  /*0110*/  BSYNC B0 ;  /* 0x0000000000007941 */ /* 0x000fea0003800000 */
.L_x_10409:
[----:B------:R-:W-:Y:S01]  /*0120*/  VOTEU.ANY UP0, P0 ;  /* 0x00000000003f7886 */ /* 0x000fe20000000100 */
[----:B------:R-:W0:Y:S01]  /*0130*/  SHFL.IDX PT, R2, R0, RZ, 0x1f ;  /* 0x00001fff00027589 */ /* 0x000e2200000e0000 */
[----:B------:R-:W-:Y:S01]  /*0140*/  UMOV UR4, 0x80 ;  /* 0x0000008000047882 */ /* 0x000fe20000000000 */
[----:B------:R-:W-:Y:S01]  /*0150*/  UMOV UR7, 0x100 ;  /* 0x0000010000077882 */ /* 0x000fe20000000000 */
[----:B------:R-:W-:Y:S01]  /*0160*/  VOTEU.ANY UP1, P0 ;  /* 0x00000000003f7886 */ /* 0x000fe20000020100 */
[----:B------:R-:W1:Y:S01]  /*0170*/  @UP0 S2UR UR8, SR_CgaCtaId ;  /* 0x00000000000809c3 */ /* 0x000e620000008800 */
[----:B------:R-:W-:Y:S01]  /*0180*/  @UP0 UMOV UR6, 0x400 ;  /* 0x0000040000060882 */ /* 0x000fe20000000000 */
[----:B------:R-:W-:-:S04]  /*0190*/  @UP0 UIADD3 UR4, -UR4, 0x100000, URZ ;  /* 0x0010000004040890 */ /* 0x000fc8000fffe13f */
[----:B------:R-:W-:Y:S02]  /*01a0*/  @UP0 USHF.L.U32 UR5, UR4, 0xb, URZ ;  /* 0x0000000b04050899 */ /* 0x000fe4000800063f */
[----:B------:R-:W-:Y:S01]  /*01b0*/  @UP0 USHF.L.U32 UR4, UR4, 0x1, URZ ;  /* 0x0000000104040899 */ /* 0x000fe2000800063f */
[----:B------:R-:W-:Y:S01]  /*01c0*/  SHF.R.U32.HI R3, RZ, 0x7, R3 ;  /* 0x00000007ff037819 */ /* 0x000fe20000011603 */
[----:B------:R-:W-:Y:S01]  /*01d0*/  VOTEU.ANY UP2, P0 ;  /* 0x00000000003f7886 */ /* 0x000fe20000040100 */
[----:B0-----:R-:W-:-:S03]  /*01e0*/  ISETP.NE.AND P1, PT, R2, RZ, PT ;  /* 0x000000ff0200720c */ /* 0x001fc60003f25270 */
[----:B------:R0:W2:Y:S01]  /*01f0*/  SHFL.IDX PT, R2, R3, RZ, 0x1f ;  /* 0x00001fff03027589 */ /* 0x0000a200000e0000 */
[----:B-1----:R-:W-:Y:S02]  /*0200*/  @UP0 ULEA UR8, UR8, UR6, 0x18 ;  /* 0x0000000608080291 */ /* 0x002fe4000f8ec03f */
[----:B------:R-:W-:-:S04]  /*0210*/  @UP0 UIADD3 UR6, -UR7, 0x100000, URZ ;  /* 0x0010000007060890 */ /* 0x000fc8000fffe13f */
[----:B------:R-:W-:Y:S02]  /*0220*/  @UP0 USHF.L.U32 UR7, UR6, 0xb, URZ ;  /* 0x0000000b06070899 */ /* 0x000fe4000800063f */
[----:B------:R-:W-:Y:S01]  /*0230*/  @UP0 USHF.L.U32 UR6, UR6, 0x1, URZ ;  /* 0x0000000106060899 */ /* 0x000fe2000800063f */
[----:B------:R-:W-:Y:S01]  /*0240*/  VOTEU.ANY UP0, P0 ;  /* 0x00000000003f7886 */ /* 0x000fe20000000100 */
[----:B------:R-:W1:Y:S04]  /*0250*/  FENCE.VIEW.ASYNC.S ;  /* 0x00000000000073c6 */ /* 0x000e680000000000 */
[----:B-1----:R0:W1:Y:S01]  /*0260*/  @UP0 SYNCS.EXCH.64 URZ, [UR8+0x32400], UR4 ;  /* 0x03240004083f05b2 */ /* 0x0020620008000100 */
[----:B------:R0:W3:Y:S05]  /*0270*/  @UP1 SYNCS.EXCH.64 URZ, [UR8+0x32410], UR4 ;  /* 0x03241004083f15b2 */ /* 0x0000ea0008000100 */
[----:B------:R0:W4:Y:S02]  /*0280*/  @UP2 SYNCS.EXCH.64 URZ, [UR8+0x32420], UR6 ;  /* 0x03242006083f25b2 */ /* 0x0001240008000100 */
        /* <DEDUP_REMOVED lines=19> */
.L_x_10411:
        /* <DEDUP_REMOVED lines=22> */
.L_x_10412:
        /* <DEDUP_REMOVED lines=18> */
.L_x_10413:
        /* <DEDUP_REMOVED lines=22> */
.L_x_10414:
        /* <DEDUP_REMOVED lines=22> */
.L_x_10415:
[----:B--2---:R-:W-:Y:S01]  /*0900*/  ISETP.NE.AND P0, PT, R2, RZ, PT ;  /* 0x000000ff0200720c */ /* 0x004fe20003f05270 */
[----:B------:R-:W-:Y:S01]  /*0910*/  IMAD.MOV.U32 R2, RZ, RZ, 0x1 ;  /* 0x00000001ff027424 */ /* 0x000fe200078e00ff */
[----:B------:R-:W-:Y:S01]  /*0920*/  NOP ;  /* 0x0000000000007918 */ /* 0x000fe20000000000 */
[----:B------:R-:W-:Y:S01]  /*0930*/  ULDC.64 UR60, c[0x0][0x208] ;  /* 0x00008200003c7ab9 */ /* 0x000fe20000000a00 */
[----:B------:R-:W-:Y:S02]  /*0940*/  BSSY B9, `(.L_x_10416) ;  /* 0x00018b8000097945 */ /* 0x000fe40003800000 */
[----:B------:R-:W-:-:S05]  /*0950*/  SEL R2, R2, 0x2, !P0 ;  /* 0x0000000202027807 */ /* 0x000fca0004000000 */
[----:B------:R2:W-:Y:S01]  /*0960*/  STL [R1+0x8], R2 ;  /* 0x0000080201007387 */ /* 0x0005e20000100800 */
[----:B01-34-:R-:W-:Y:S06]  /*0970*/  BAR.SYNC.DEFER_BLOCKING 0x0 ;  /* 0x0000000000007b1d */ /* 0x01bfec0000010000 */
[----:B------:R-:W-:Y:S05]  /*0980*/  @!P0 BRA `(.L_x_10417) ;  /* 0x0000011800208947 */ /* 0x000fea0003800000 */
.L_x_10418:
[----:B------:R-:W-:-:S08]  /*0990*/  NOP ;  /* 0x0000000000007918 */ /* 0x000fd00000000000 */
[----:B------:R-:W0:Y:S02]  /*09a0*/  USETMAXREG.TRY_ALLOC.CTAPOOL UP0, 0xe8 ;  /* 0x000000e8000079c8 */ /* 0x000e240008000600 */
[----:B0-----:R-:W-:-:S13]  /*09b0*/  PLOP3.LUT P0, PT, PT, PT, UP0, 0x80, 0x0 ;  /* 0x000000000000781c */ /* 0x001fda0003f0f008 */
[----:B------:R-:W-:Y:S05]  /*09c0*/  @!P0 BRA `(.L_x_10418) ;  /* 0xfffffffc00f08947 */ /* 0x000fea000383ffff */
[----:B------:R-:W2:Y:S01]  /*09d0*/  S2R R0, SR_TID.X ;  /* 0x0000000000007919 */ /* 0x000ea20000002100 */
[----:B------:R-:W-:Y:S01]  /*09e0*/  MOV R19, 0x400 ;  /* 0x0000040000137802 */ /* 0x000fe20000000f00 */
[----:B------:R-:W-:Y:S01]  /*09f0*/  ULDC UR4, c[0x0][0xd3c] ;  /* 0x00034f0000047ab9 */ /* 0x000fe20000000800 */
[----:B--2---:R-:W-:Y:S02]  /*0a00*/  SHF.R.U32.HI R2, RZ, 0x7, R0 ;  /* 0x00000007ff027819 */ /* 0x004fe40000011600 */
[----:B------:R-:W0:Y:S01]  /*0a10*/  S2R R0, SR_CgaCtaId ;  /* 0x0000000000007919 */ /* 0x000e220000008800 */
        /* <DEDUP_REMOVED lines=9> */
[----:B------:R-:W2:Y:S01]  /*0ab0*/  LDL.LU R13, [R1+0x8] ;  /* 0x00000800010d7983 */ /* 0x000ea20000300800 */
[----:B------:R-:W0:Y:S02]  /*0ac0*/  S2R R0, SR_TID.X ;  /* 0x0000000000007919 */ /* 0x000e240000002100 */
[----:B0-----:R-:W-:-:S05]  /*0ad0*/  VIADD R12, R0, 0xffffff80 ;  /* 0xffffff80000c7836 */ /* 0x001fca0000000000 */
[----:B------:R-:W-:-:S04]  /*0ae0*/  SHF.R.S32.HI R0, RZ, 0x1f, R12 ;  /* 0x0000001fff007819 */ /* 0x000fc8000001140c */
[----:B------:R-:W-:-:S04]  /*0af0*/  LEA.HI R2, R0, R12, RZ, 0x7 ;  /* 0x0000000c00027211 */ /* 0x000fc800078f38ff */
[----:B------:R-:W-:-:S05]  /*0b00*/  LOP3.LUT R3, R2, 0xffffff80, RZ, 0xc0, !PT ;  /* 0xffffff8002037812 */ /* 0x000fca00078ec0ff */
[----:B------:R-:W-:-:S05]  /*0b10*/  IMAD.IADD R11, R12, 0x1, -R3 ;  /* 0x000000010c0b7824 */ /* 0x000fca00078e0a03 */
[----:B------:R-:W-:-:S04]  /*0b20*/  SHF.R.S32.HI R7, RZ, 0x1f, R11 ;  /* 0x0000001fff077819 */ /* 0x000fc8000001140b */
[----:B------:R-:W-:-:S04]  /*0b30*/  LEA.HI R8, R7, R11, RZ, 0x2 ;  /* 0x0000000b07087211 */ /* 0x000fc800078f10ff */
[--C-:B------:R-:W-:Y:S02]  /*0b40*/  SHF.R.S32.HI R4, RZ, 0x2, R8.reuse ;  /* 0x00000002ff047819 */ /* 0x100fe40000011408 */
[----:B------:R-:W-:-:S04]  /*0b50*/  SHF.R.S32.HI R3, RZ, 0x1f, R8 ;  /* 0x0000001fff037819 */ /* 0x000fc80000011408 */
[----:B------:R-:W-:Y:S02]  /*0b60*/  LEA.HI R5, R3, R4, RZ, 0x3 ;  /* 0x0000000403057211 */ /* 0x000fe400078f18ff */
[----:B------:R-:W-:Y:S02]  /*0b70*/  LEA.HI R3, R0, R12, RZ, 0x4 ;  /* 0x0000000c00037211 */ /* 0x000fe400078f20ff */
[----:B------:R-:W-:Y:S02]  /*0b80*/  LOP3.LUT R9, R5, 0xfffffff8, RZ, 0xc0, !PT ;  /* 0xfffffff805097812 */ /* 0x000fe400078ec0ff */
[----:B------:R-:W-:Y:S02]  /*0b90*/  SHF.R.S32.HI R14, RZ, 0x7, R2 ;  /* 0x00000007ff0e7819 */ /* 0x000fe40000011402 */
[----:B------:R-:W-:Y:S01]  /*0ba0*/  SHF.R.S32.HI R6, RZ, 0x4, R3 ;  /* 0x00000004ff067819 */ /* 0x000fe20000011403 */
[----:B------:R-:W-:Y:S01]  /*0bb0*/  IMAD.IADD R10, R4, 0x1, -R9 ;  /* 0x00000001040a7824 */ /* 0x000fe200078e0a09 */
[----:B------:R-:W-:-:S02]  /*0bc0*/  LEA.HI R7, R7, R11, RZ, 0x5 ;  /* 0x0000000b07077211 */ /* 0x000fc400078f28ff */
[----:B------:R-:W-:Y:S02]  /*0bd0*/  LEA.HI R2, R2, R14, RZ, 0x1 ;  /* 0x0000000e02027211 */ /* 0x000fe400078f08ff */
[C---:B------:R-:W-:Y:S02]  /*0be0*/  LOP3.LUT R4, R3.reuse, 0x3fffff0, RZ, 0xc0, !PT ;  /* 0x03fffff003047812 */ /* 0x040fe400078ec0ff */
[----:B------:R-:W-:Y:S02]  /*0bf0*/  LEA.HI R3, R3, R6, RZ, 0x1 ;  /* 0x0000000603037211 */ /* 0x000fe400078f08ff */
[----:B------:R-:W-:Y:S02]  /*0c00*/  SHF.R.S32.HI R7, RZ, 0x5, R7 ;  /* 0x00000005ff077819 */ /* 0x000fe40000011407 */
[----:B------:R-:W-:Y:S02]  /*0c10*/  LOP3.LUT R2, R2, 0x3fffffe, RZ, 0xc0, !PT ;  /* 0x03fffffe02027812 */ /* 0x000fe400078ec0ff */
[----:B------:R-:W-:Y:S01]  /*0c20*/  LOP3.LUT R3, R3, 0x1ffffffe, RZ, 0xc0, !PT ;  /* 0x1ffffffe03037812 */ /* 0x000fe200078ec0ff */
[----:B------:R-:W-:Y:S01]  /*0c30*/  IMAD R7, R7, 0x10, R10 ;  /* 0x0000001007077824 */ /* 0x000fe200078e020a */
[----:B------:R-:W-:Y:S01]  /*0c40*/  LEA.HI R5, R0, R12, RZ, 0x5 ;  /* 0x0000000c00057211 */ /* 0x000fe200078f28ff */
[----:B------:R-:W-:-:S02]  /*0c50*/  IMAD.IADD R2, R14, 0x1, -R2 ;  /* 0x000000010e027824 */ /* 0x000fc400078e0a02 */
[----:B------:R-:W-:Y:S01]  /*0c60*/  IMAD.IADD R3, R6, 0x1, -R3 ;  /* 0x0000000106037824 */ /* 0x000fe200078e0a03 */
[----:B------:R-:W-:Y:S01]  /*0c70*/  SHF.R.S32.HI R15, RZ, 0x5, R5 ;  /* 0x00000005ff0f7819 */ /* 0x000fe20000011405 */
[----:B------:R-:W-:Y:S02]  /*0c80*/  IMAD.IADD R4, R12, 0x1, -R4 ;  /* 0x000000010c047824 */ /* 0x000fe400078e0a04 */
[----:B------:R-:W-:Y:S01]  /*0c90*/  IMAD R6, R2, 0x40, R7 ;  /* 0x0000004002067824 */ /* 0x000fe200078e0207 */
[----:B------:R-:W-:Y:S01]  /*0ca0*/  LEA.HI R2, R0, R12, RZ, 0x2 ;  /* 0x0000000c00027211 */ /* 0x000fe200078f10ff */
[----:B------:R-:W-:-:S03]  /*0cb0*/  IMAD R4, R15, 0x10, R4 ;  /* 0x000000100f047824 */ /* 0x000fc600078e0204 */
[--C-:B------:R-:W-:Y:S01]  /*0cc0*/  SHF.R.S32.HI R200, RZ, 0x2, R2.reuse ;  /* 0x00000002ffc87819 */ /* 0x100fe20000011402 */
[----:B------:R-:W-:Y:S01]  /*0cd0*/  IMAD R5, R4, 0x8, R3 ;  /* 0x0000000804057824 */ /* 0x000fe200078e0203 */
[----:B------:R-:W-:Y:S02]  /*0ce0*/  LEA.HI R0, R0, R12, RZ, 0x3 ;  /* 0x0000000c00007211 */ /* 0x000fe400078f18ff */
[----:B------:R-:W-:Y:S01]  /*0cf0*/  SHF.R.S32.HI R3, RZ, 0x1f, R2 ;  /* 0x0000001fff037819 */ /* 0x000fe20000011402 */
[----:B------:R-:W-:Y:S01]  /*0d00*/  VIADD R9, R200, 0x40 ;  /* 0x00000040c8097836 */ /* 0x000fe20000000000 */
[----:B------:R-:W-:Y:S02]  /*0d10*/  LOP3.LUT R2, R2, 0xfffffffc, RZ, 0xc0, !PT ;  /* 0xfffffffc02027812 */ /* 0x000fe400078ec0ff */
[----:B------:R-:W-:Y:S02]  /*0d20*/  SHF.R.S32.HI R4, RZ, 0x3, R0 ;  /* 0x00000003ff047819 */ /* 0x000fe40000011400 */
[----:B------:R-:W-:Y:S01]  /*0d30*/  LOP3.LUT R0, R0, 0xfffffff8, RZ, 0xc0, !PT ;  /* 0xfffffff800007812 */ /* 0x000fe200078ec0ff */
[----:B------:R-:W-:Y:S01]  /*0d40*/  IMAD.IADD R7, R12, 0x1, -R2 ;  /* 0x000000010c077824 */ /* 0x000fe200078e0a02 */
[----:B------:R-:W-:-:S02]  /*0d50*/  SHF.R.S32.HI R4, RZ, 0x1f, R9 ;  /* 0x0000001fff047819 */ /* 0x000fc40000011409 */
[----:B------:R-:W-:Y:S01]  /*0d60*/  LEA.HI R3, R3, R200, RZ, 0x3 ;  /* 0x000000c803037211 */ /* 0x000fe200078f18ff */
[----:B------:R-:W-:Y:S01]  /*0d70*/  IMAD.IADD R0, R12, 0x1, -R0 ;  /* 0x000000010c007824 */ /* 0x000fe200078e0a00 */
[----:B------:R-:W-:Y:S01]  /*0d80*/  LEA.HI R4, R4, R9, RZ, 0x3 ;  /* 0x0000000904047211 */ /* 0x000fe200078f18ff */
[----:B------:R-:W-:Y:S01]  /*0d90*/  IMAD.SHL.U32 R2, R9, 0x40, RZ ;  /* 0x0000004009027824 */ /* 0x000fe200078e00ff */
[----:B------:R-:W-:Y:S02]  /*0da0*/  LOP3.LUT R3, R3, 0xfffffff8, RZ, 0xc0, !PT ;  /* 0xfffffff803037812 */ /* 0x000fe400078ec0ff */
[----:B------:R-:W-:Y:S01]  /*0db0*/  LEA.HI R0, R7, R7, RZ, 0x1 ;  /* 0x0000000707007211 */ /* 0x000fe200078f08ff */
[----:B------:R-:W-:Y:S02]  /*0dc0*/  IMAD.SHL.U32 R4, R4, 0x40, RZ ;  /* 0x0000004004047824 */ /* 0x000fe400078e00ff */
[----:B------:R-:W-:Y:S01]  /*0dd0*/  IMAD.IADD R10, R200, 0x1, -R3 ;  /* 0x00000001c80a7824 */ /* 0x000fe200078e0a03 */
[----:B------:R-:W-:-:S02]  /*0de0*/  LOP3.LUT R0, R0, 0x1ffffffe, RZ, 0xc0, !PT ;  /* 0x1ffffffe00007812 */ /* 0x000fc400078ec0ff */
[----:B------:R-:W-:Y:S02]  /*0df0*/  LOP3.LUT R3, R2, 0x1c0, RZ, 0xc0, !PT ;  /* 0x000001c002037812 */ /* 0x000fe400078ec0ff */
[C---:B------:R-:W-:Y:S01]  /*0e00*/  SHF.L.U32 R16, R7.reuse, 0x3, RZ ;  /* 0x0000000307107819 */ /* 0x040fe200000006ff */
[C---:B------:R-:W-:Y:S01]  /*0e10*/  IMAD.SHL.U32 R22, R7.reuse, 0x4, RZ ;  /* 0x0000000407167824 */ /* 0x040fe200078e00ff */
[----:B------:R-:W-:Y:S01]  /*0e20*/  LOP3.LUT R4, R4, 0xfffffe00, RZ, 0xc0, !PT ;  /* 0xfffffe0004047812 */ /* 0x000fe200078ec0ff */
[----:B------:R-:W-:Y:S01]  /*0e30*/  IMAD.IADD R0, R7, 0x1, -R0 ;  /* 0x0000000107007824 */ /* 0x000fe200078e0a00 */
[----:B------:R-:W-:Y:S01]  /*0e40*/  SHF.R.U32.HI R7, RZ, 0x3, R3 ;  /* 0x00000003ff077819 */ /* 0x000fe20000011603 */
[----:B------:R-:W-:Y:S01]  /*0e50*/  STL [R1+0x74], R6 ;  /* 0x0000740601007387 */ /* 0x000fe20000100800 */
[----:B------:R-:W-:Y:S02]  /*0e60*/  LOP3.LUT R3, R3, 0x38, R16, 0xf8, !PT ;  /* 0x0000003803037812 */ /* 0x000fe400078ef810 */
[----:B------:R-:W-:Y:S01]  /*0e70*/  LOP3.LUT R8, R8, 0x7ffffffc, RZ, 0xc0, !PT ;  /* 0x7ffffffc08087812 */ /* 0x000fe200078ec0ff */
[----:B------:R-:W-:Y:S04]  /*0e80*/  STL [R1+0x64], RZ ;  /* 0x000064ff01007387 */ /* 0x000fe80000100800 */
[----:B------:R-:W-:Y:S04]  /*0e90*/  STL [R1+0x6c], R10 ;  /* 0x00006c0a01007387 */ /* 0x000fe80000100800 */
[----:B------:R0:W-:Y:S01]  /*0ea0*/  STL [R1+0x58], R4 ;  /* 0x0000580401007387 */ /* 0x0001e20000100800 */
[----:B------:R-:W-:-:S02]  /*0eb0*/  IMAD.SHL.U32 R5, R5, 0x8, RZ ;  /* 0x0000000805057824 */ /* 0x000fc400078e00ff */
[----:B------:R-:W-:Y:S01]  /*0ec0*/  IMAD R0, R0, 0x8, R6 ;  /* 0x0000000800007824 */ /* 0x000fe200078e0206 */
[----:B0-----:R-:W-:Y:S01]  /*0ed0*/  LOP3.LUT R4, R4, R3, R7, 0xf6, !PT ;  /* 0x0000000304047212 */ /* 0x001fe200078ef607 */
[----:B------:R-:W-:-:S04]  /*0ee0*/  IMAD.IADD R7, R11, 0x1, -R8 ;  /* 0x000000010b077824 */ /* 0x000fc800078e0a08 */
[----:B------:R-:W-:Y:S01]  /*0ef0*/  IMAD R3, R4, 0x2, R19 ;  /* 0x0000000204037824 */ /* 0x000fe200078e0213 */
[----:B------:R0:W-:Y:S04]  /*0f00*/  STL [R1+0x78], R7 ;  /* 0x0000780701007387 */ /* 0x0001e80000100800 */
[----:B------:R0:W-:Y:S04]  /*0f10*/  STL [R1+0x80], R5 ;  /* 0x0000800501007387 */ /* 0x0001e80000100800 */
[----:B------:R0:W-:Y:S04]  /*0f20*/  STL [R1+0x7c], R0 ;  /* 0x00007c0001007387 */ /* 0x0001e80000100800 */
[----:B------:R0:W-:Y:S01]  /*0f30*/  STL [R1+0x70], R3 ;  /* 0x0000700301007387 */ /* 0x0001e20000100800 */
[----:B------:R-:W-:-:S02]  /*0f40*/  VIADD R2, R16, 0x20 ;  /* 0x0000002010027836 */ /* 0x000fc40000000000 */
[C---:B------:R-:W-:Y:S02]  /*0f50*/  VIADD R209, R16.reuse, 0x40 ;  /* 0x0000004010d17836 */ /* 0x040fe40000000000 */
[C---:B------:R-:W-:Y:S02]  /*0f60*/  VIADD R208, R16.reuse, 0x60 ;  /* 0x0000006010d07836 */ /* 0x040fe40000000000 */
[C---:B------:R-:W-:Y:S02]  /*0f70*/  VIADD R207, R16.reuse, 0x80 ;  /* 0x0000008010cf7836 */ /* 0x040fe40000000000 */
[C---:B------:R-:W-:Y:S02]  /*0f80*/  VIADD R206, R16.reuse, 0xa0 ;  /* 0x000000a010ce7836 */ /* 0x040fe40000000000 */
[C---:B------:R-:W-:Y:S02]  /*0f90*/  VIADD R211, R16.reuse, 0xc0 ;  /* 0x000000c010d37836 */ /* 0x040fe40000000000 */
[----:B------:R-:W-:Y:S01]  /*0fa0*/  VIADD R210, R16, 0xe0 ;  /* 0x000000e010d27836 */ /* 0x000fe20000000000 */
[----:B------:R-:W-:Y:S01]  /*0fb0*/  SHF.R.S32.HI R17, RZ, 0x1f, R16 ;  /* 0x0000001fff117819 */ /* 0x000fe20000011410 */
[----:B------:R-:W-:Y:S01]  /*0fc0*/  IMAD.MOV.U32 R18, RZ, RZ, RZ ;  /* 0x000000ffff127224 */ /* 0x000fe200078e00ff */
[----:B------:R-:W-:Y:S01]  /*0fd0*/  SHF.R.S32.HI R202, RZ, 0x1f, R2 ;  /* 0x0000001fffca7819 */ /* 0x000fe20000011402 */
[----:B------:R-:W-:Y:S01]  /*0fe0*/  IMAD.MOV.U32 R203, RZ, RZ, RZ ;  /* 0x000000ffffcb7224 */ /* 0x000fe200078e00ff */
[----:B------:R-:W-:Y:S01]  /*0ff0*/  SHF.R.S32.HI R218, RZ, 0x1f, R209 ;  /* 0x0000001fffda7819 */ /* 0x000fe200000114d1 */
[----:B------:R-:W-:Y:S01]  /*1000*/  IMAD.MOV.U32 R212, RZ, RZ, RZ ;  /* 0x000000ffffd47224 */ /* 0x000fe200078e00ff */
[----:B------:R-:W-:Y:S01]  /*1010*/  SHF.R.S32.HI R217, RZ, 0x1f, R208 ;  /* 0x0000001fffd97819 */ /* 0x000fe200000114d0 */
[----:B------:R-:W-:Y:S01]  /*1020*/  IMAD.MOV.U32 R201, RZ, RZ, RZ ;  /* 0x000000ffffc97224 */ /* 0x000fe200078e00ff */
[----:B------:R-:W-:Y:S01]  /*1030*/  SHF.R.S32.HI R216, RZ, 0x1f, R207 ;  /* 0x0000001fffd87819 */ /* 0x000fe200000114cf */
[----:B------:R-:W-:Y:S01]  /*1040*/  VIADD R204, R22, 0x10 ;  /* 0x0000001016cc7836 */ /* 0x000fe20000000000 */
[----:B------:R-:W-:-:S02]  /*1050*/  SHF.R.S32.HI R215, RZ, 0x1f, R206 ;  /* 0x0000001fffd77819 */ /* 0x000fc400000114ce */
[----:B------:R-:W-:Y:S02]  /*1060*/  SHF.R.S32.HI R214, RZ, 0x1f, R211 ;  /* 0x0000001fffd67819 */ /* 0x000fe400000114d3 */
[----:B------:R-:W-:Y:S02]  /*1070*/  SHF.R.S32.HI R213, RZ, 0x1f, R210 ;  /* 0x0000001fffd57819 */ /* 0x000fe400000114d2 */
[----:B0-2---:R-:W-:-:S07]  /*1080*/  LOP3.LUT R205, R13, 0x1, RZ, 0xfc, !PT ;  /* 0x000000010dcd7812 */ /* 0x005fce00078efcff */
.L_x_10562:
[----:B0-----:R-:W0:Y:S02]  /*1090*/  LDC.64 R4, c[0x0][0xd88] ;  /* 0x00036200ff047b82 */ /* 0x001e240000000a00 */
[----:B0-----:R-:W-:-:S05]  /*10a0*/  IMAD.WIDE R4, R35, 0x4, R4 ;  /* 0x0000000423047825 */ /* 0x001fca00078e0204 */
[----:B--2---:R-:W2:Y:S01]  /*10b0*/  LDG.E R3, desc[UR60][R4.64] ;  /* 0x0000003c04037981 */ /* 0x004ea2000c1e1900 */
        /* <DEDUP_REMOVED lines=10> */
[----:B---3--:R-:W-:-:S08]  /*1160*/  IMAD.SHL.U32 R32, R3, 0x4, RZ ;  /* 0x0000000403207824 */ /* 0x008fd000078e00ff */
[C---:B------:R-:W-:Y:S01]  /*1170*/  @P1 LEA R6, P2, R3.reuse, UR4, 0x2 ;  /* 0x0000000403061c11 */ /* 0x040fe2000f8410ff */
[----:B------:R0:W-:Y:S01]  /*1180*/  STL [R1+0x5c], R3 ;  /* 0x00005c0301007387 */ /* 0x0001e20000100800 */
[C-C-:B------:R-:W-:Y:S02]  /*1190*/  SHF.L.U64.HI R35, R3.reuse, 0x2, R0.reuse ;  /* 0x0000000203237819 */ /* 0x140fe40000010200 */
[----:B------:R-:W-:Y:S01]  /*11a0*/  @P1 LEA.HI.X R7, R3, UR5, R0, 0x2, P2 ;  /* 0x0000000503071c11 */ /* 0x000fe200090f1400 */
[----:B------:R-:W-:Y:S01]  /*11b0*/  IMAD.MOV.U32 R0, RZ, RZ, RZ ;  /* 0x000000ffff007224 */ /* 0x000fe200078e00ff */
[----:B------:R-:W-:Y:S02]  /*11c0*/  ISETP.NE.U32.AND P2, PT, RZ, UR8, PT ;  /* 0x00000008ff007c0c */ /* 0x000fe4000bf45070 */
[----:B------:R-:W-:Y:S02]  /*11d0*/  IADD3 R8, P3, R32, UR6, RZ ;  /* 0x0000000620087c10 */ /* 0x000fe4000ff7e0ff */
[----:B------:R-:W-:Y:S01]  /*11e0*/  ISETP.NE.AND.EX P2, PT, RZ, UR9, PT, P2 ;  /* 0x00000009ff007c0c */ /* 0x000fe2000bf45320 */
[----:B------:R0:W5:Y:S01]  /*11f0*/  @P1 LDG.E R0, desc[UR60][R6.64] ;  /* 0x0000003c06001981 */ /* 0x000162000c1e1900 */
[----:B------:R-:W-:Y:S01]  /*1200*/  ULDC UR4, c[0x0][0x288] ;  /* 0x0000a20000047ab9 */ /* 0x000fe20000000800 */
[----:B------:R-:W-:Y:S01]  /*1210*/  IADD3.X R9, R35, UR7, RZ, P3, !PT ;  /* 0x0000000723097c10 */ /* 0x000fe20009ffe4ff */
[----:B------:R-:W-:Y:S01]  /*1220*/  IMAD.U32 R90, RZ, RZ, UR4 ;  /* 0x00000004ff5a7e24 */ /* 0x000fe2000f8e00ff */
[----:B------:R-:W-:-:S03]  /*1230*/  ULDC.64 UR4, c[0x0][0x418] ;  /* 0x0001060000047ab9 */ /* 0x000fc60000000a00 */
[----:B------:R0:W5:Y:S05]  /*1240*/  @P0 LDG.E R88, desc[UR60][R8.64] ;  /* 0x0000003c08580981 */ /* 0x00016a000c1e1900 */
[----:B------:R-:W-:-:S04]  /*1250*/  @P2 IADD3 R4, P1, R32, UR8, RZ ;  /* 0x0000000820042c10 */ /* 0x000fc8000ff3e0ff */
[----:B------:R-:W-:-:S05]  /*1260*/  @P2 IADD3.X R5, R35, UR9, RZ, P1, !PT ;  /* 0x0000000923052c10 */ /* 0x000fca0008ffe4ff */
[----:B------:R0:W5:Y:S01]  /*1270*/  @P2 LDG.E R90, desc[UR60][R4.64] ;  /* 0x0000003c045a2981 */ /* 0x000162000c1e1900 */
[----:B------:R-:W-:-:S03]  /*1280*/  UISETP.NE.U32.AND UP0, UPT, UR4, URZ, UPT ;  /* 0x0000003f0400728c */ /* 0x000fc6000bf05070 */
[----:B------:R-:W-:Y:S01]  /*1290*/  ULDC UR4, c[0x0][0x424] ;  /* 0x0001090000047ab9 */ /* 0x000fe20000000800 */
[----:B------:R-:W-:-:S03]  /*12a0*/  UISETP.NE.AND.EX UP0, UPT, UR5, URZ, UPT, UP0 ;  /* 0x0000003f0500728c */ /* 0x000fc6000bf05300 */
[----:B------:R-:W-:Y:S01]  /*12b0*/  ULDC UR5, c[0x0][0x2f0] ;  /* 0x0000bc0000057ab9 */ /* 0x000fe20000000800 */
[----:B------:R-:W-:-:S04]  /*12c0*/  USEL UR4, UR4, 0x1, UP0 ;  /* 0x0000000104047887 */ /* 0x000fc80008000000 */
[----:B------:R-:W-:-:S03]  /*12d0*/  UIMAD UR4, UR4, UR5, URZ ;  /* 0x00000005040472a4 */ /* 0x000fc6000f8e023f */
[----:B------:R-:W-:Y:S02]  /*12e0*/  ULDC UR5, c[0x0][0x348] ;  /* 0x0000d20000057ab9 */ /* 0x000fe40000000800 */
[----:B----4-:R-:W-:Y:S01]  /*12f0*/  MOV R30, UR5 ;  /* 0x00000005001e7c02 */ /* 0x010fe20008000f00 */
[----:B------:R-:W-:Y:S02]  /*1300*/  IMAD.U32 R31, RZ, RZ, UR4 ;  /* 0x00000004ff1f7e24 */ /* 0x000fe4000f8e00ff */
[----:B------:R-:W-:Y:S01]  /*1310*/  IMAD.MOV.U32 R29, RZ, RZ, R3 ;  /* 0x000000ffff1d7224 */ /* 0x000fe200078e0003 */
[----:B01----:R-:W-:Y:S06]  /*1320*/  @P2 BRA `(.L_x_10420) ;  /* 0x0000000000242947 */ /* 0x003fec0003800000 */
        /* <DEDUP_REMOVED lines=9> */
.L_x_10420:
        /* <DEDUP_REMOVED lines=10> */
.L_x_10421:
[----:B------:R-:W-:Y:S05]  /*1460*/  @!P0 BRA `(.L_x_10422) ;  /* 0x00000000000c8947 */ /* 0x000fea0003800000 */
[----:B------:R-:W2:Y:S04]  /*1470*/  LDG.E R4, desc[UR60][R8.64] ;  /* 0x0000003c08047981 */ /* 0x000ea8000c1e1900 */
[----:B------:R-:W2:Y:S02]  /*1480*/  LDG.E R31, desc[UR60][R8.64+0x4] ;  /* 0x0000043c081f7981 */ /* 0x000ea4000c1e1900 */
[----:B--2---:R-:W-:-:S07]  /*1490*/  IMAD.IADD R31, R31, 0x1, -R4 ;  /* 0x000000011f1f7824 */ /* 0x004fce00078e0a04 */
.L_x_10422:
        /* <DEDUP_REMOVED lines=11> */
[----:B------:R-:W-:Y:S01]  /*1550*/  ISETP.NE.AND.EX P1, PT, RZ, UR5, PT, P1 ;  /* 0x00000005ff007c0c */ /* 0x000fe2000bf25310 */
[----:B0-----:R-:W-:-:S05]  /*1560*/  IMAD.MOV R4, RZ, RZ, -R9 ;  /* 0x000000ffff047224 */ /* 0x001fca00078e0a09 */
        /* <DEDUP_REMOVED lines=43> */
.L_x_10425:
[----:B------:R-:W-:Y:S05]  /*1820*/  BSYNC B6 ;  /* 0x0000000000067941 */ /* 0x000fea0003800000 */
.L_x_10424:
        /* <DEDUP_REMOVED lines=20> */
.L_x_10427:
[----:B------:R-:W-:Y:S05]  /*1970*/  BSYNC B6 ;  /* 0x0000000000067941 */ /* 0x000fea0003800000 */
.L_x_10426:
[----:B------:R-:W-:Y:S01]  /*1980*/  ULDC.64 UR4, c[0x0][0xaf0] ;  /* 0x0002bc0000047ab9 */ /* 0x000fe20000000a00 */
[----:B------:R-:W2:Y:S01]  /*1990*/  LDL R36, [R1+0x6c] ;  /* 0x00006c0001247983 */ /* 0x000ea20000100800 */
[----:B------:R-:W-:Y:S01]  /*19a0*/  ISETP.NE.U32.AND P0, PT, RZ, UR4, PT ;  /* 0x00000004ff007c0c */ /* 0x000fe2000bf05070 */
[----:B------:R-:W0:Y:S03]  /*19b0*/  LDC.64 R66, c[0x0][0x408] ;  /* 0x00010200ff427b82 */ /* 0x000e260000000a00 */
[----:B------:R-:W-:-:S05]  /*19c0*/  ISETP.NE.AND.EX P0, PT, RZ, UR5, PT, P0 ;  /* 0x00000005ff007c0c */ /* 0x000fca000bf05300 */
[----:B------:R-:W1:Y:S08]  /*19d0*/  LDC.64 R60, c[0x0][0x3f8] ;  /* 0x0000fe00ff3c7b82 */ /* 0x000e700000000a00 */
[----:B------:R-:W-:Y:S01]  /*19e0*/  @P0 IADD3 R4, P1, R32, UR4, RZ ;  /* 0x0000000420040c10 */ /* 0x000fe2000ff3e0ff */
[----:B------:R-:W-:Y:S01]  /*19f0*/  ULDC UR4, c[0x0][0x320] ;  /* 0x0000c80000047ab9 */ /* 0x000fe20000000800 */
[----:B------:R-:W3:Y:S02]  /*1a00*/  LDC R89, c[0x0][0x3f4] ;  /* 0x0000fd00ff597b82 */ /* 0x000ee40000000800 */
[----:B------:R-:W-:-:S02]  /*1a10*/  @P0 IADD3.X R5, R35, UR5, RZ, P1, !PT ;  /* 0x0000000523050c10 */ /* 0x000fc40008ffe4ff */
[----:B------:R-:W-:-:S03]  /*1a20*/  ISETP.GE.AND P1, PT, R2, UR4, PT ;  /* 0x0000000402007c0c */ /* 0x000fc6000bf26270 */
[----:B------:R4:W2:Y:S01]  /*1a30*/  @P0 LDG.E R29, desc[UR60][R4.64] ;  /* 0x0000003c041d0981 */ /* 0x0008a2000c1e1900 */
[----:B------:R-:W-:Y:S01]  /*1a40*/  SEL R3, RZ, 0xffffffff, P1 ;  /* 0xffffffffff037807 */ /* 0x000fe20000800000 */
[--C-:B0-----:R-:W-:Y:S01]  /*1a50*/  IMAD.WIDE.U32 R10, R200, R66, R16.reuse ;  /* 0x00000042c80a7225 */ /* 0x101fe200078e0010 */
[----:B------:R-:W-:Y:S01]  /*1a60*/  ISETP.GE.AND P0, PT, R16, UR4, PT ;  /* 0x0000000410007c0c */ /* 0x000fe2000bf06270 */
[----:B------:R-:W0:Y:S01]  /*1a70*/  S2R R21, SR_TID.X ;  /* 0x0000000000157919 */ /* 0x000e220000002100 */
[----:B------:R-:W-:Y:S01]  /*1a80*/  ISETP.GE.AND P1, PT, R208, UR4, PT ;  /* 0x00000004d0007c0c */ /* 0x000fe2000bf26270 */
[----:B------:R-:W-:Y:S01]  /*1a90*/  IMAD.SHL.U32 R3, R3, 0x2, RZ ;  /* 0x0000000203037824 */ /* 0x000fe200078e00ff */
[----:B------:R-:W-:Y:S01]  /*1aa0*/  SEL R0, RZ, 0x1, P0 ;  /* 0x00000001ff007807 */ /* 0x000fe20000000000 */
[----:B------:R-:W3:Y:S01]  /*1ab0*/  S2R R20, SR_TID.X ;  /* 0x0000000000147919 */ /* 0x000ee20000002100 */
[----:B------:R-:W-:Y:S01]  /*1ac0*/  ISETP.GE.AND P0, PT, R209, UR4, PT ;  /* 0x00000004d1007c0c */ /* 0x000fe2000bf06270 */
[----:B-1----:R-:W-:Y:S01]  /*1ad0*/  IMAD.WIDE.U32 R8, R200, R60, R16 ;  /* 0x0000003cc8087225 */ /* 0x002fe200078e0010 */
[----:B------:R-:W-:-:S02]  /*1ae0*/  LOP3.LUT R0, R3, 0x2, R0, 0xe2, !PT ;  /* 0x0000000203007812 */ /* 0x000fc400078ee200 */
[----:B------:R-:W-:Y:S02]  /*1af0*/  SEL R3, RZ, 0x4, P0 ;  /* 0x00000004ff037807 */ /* 0x000fe40000000000 */
[----:B------:R-:W-:Y:S02]  /*1b00*/  SHF.R.S32.HI R7, RZ, 0x1f, R200 ;  /* 0x0000001fff077819 */ /* 0x000fe400000114c8 */
[----:B------:R-:W-:Y:S01]  /*1b10*/  SHF.R.S32.HI R23, RZ, 0x1f, R22 ;  /* 0x0000001fff177819 */ /* 0x000fe20000011416 */
[----:B------:R-:W-:Y:S01]  /*1b20*/  IMAD.MOV.U32 R78, RZ, RZ, 0x20 ;  /* 0x00000020ff4e7424 */ /* 0x000fe200078e00ff */
[----:B----4-:R-:W-:Y:S01]  /*1b30*/  SEL R4, RZ, 0x8, P1 ;  /* 0x00000008ff047807 */ /* 0x010fe20000800000 */
[----:B------:R-:W-:Y:S01]  /*1b40*/  IMAD.IADD R88, R88, 0x1, R31 ;  /* 0x0000000158587824 */ /* 0x000fe200078e021f */
[----:B------:R-:W-:Y:S01]  /*1b50*/  ISETP.GE.AND P0, PT, R207, UR4, PT ;  /* 0x00000004cf007c0c */ /* 0x000fe2000bf06270 */
[----:B------:R-:W-:Y:S01]  /*1b60*/  IMAD R77, R61, 0x60, RZ ;  /* 0x000000603d4d7824 */ /* 0x000fe200078e02ff */
[----:B------:R-:W-:Y:S01]  /*1b70*/  ISETP.GE.AND P1, PT, R206, UR4, PT ;  /* 0x00000004ce007c0c */ /* 0x000fe2000bf26270 */
[----:B------:R-:W-:Y:S01]  /*1b80*/  IMAD.SHL.U32 R85, R60, 0x40, RZ ;  /* 0x000000403c557824 */ /* 0x000fe200078e00ff */
[----:B------:R-:W-:-:S02]  /*1b90*/  LOP3.LUT R0, R4, R0, R3, 0xfe, !PT ;  /* 0x0000000004007212 */ /* 0x000fc400078efe03 */
[----:B------:R-:W-:Y:S02]  /*1ba0*/  SEL R3, RZ, 0x10, P0 ;  /* 0x00000010ff037807 */ /* 0x000fe40000000000 */
[----:B------:R-:W-:Y:S02]  /*1bb0*/  SEL R4, RZ, 0x20, P1 ;  /* 0x00000020ff047807 */ /* 0x000fe40000800000 */
[----:B------:R-:W-:Y:S02]  /*1bc0*/  ISETP.GE.AND P0, PT, R211, UR4, PT ;  /* 0x00000004d3007c0c */ /* 0x000fe4000bf06270 */
[----:B------:R-:W-:Y:S02]  /*1bd0*/  ISETP.GE.AND P1, PT, R210, UR4, PT ;  /* 0x00000004d2007c0c */ /* 0x000fe4000bf26270 */
[----:B------:R-:W-:Y:S01]  /*1be0*/  LOP3.LUT R0, R4, R0, R3, 0xfe, !PT ;  /* 0x0000000004007212 */ /* 0x000fe200078efe03 */
[----:B------:R-:W-:Y:S01]  /*1bf0*/  IMAD R4, R7, R60, RZ ;  /* 0x0000003c07047224 */ /* 0x000fe200078e02ff */
[----:B------:R-:W-:-:S02]  /*1c00*/  SEL R87, RZ, 0x40, P0 ;  /* 0x00000040ff577807 */ /* 0x000fc40000000000 */
[----:B------:R-:W-:Y:S01]  /*1c10*/  SEL R3, RZ, 0x7fff80, P1 ;  /* 0x007fff80ff037807 */ /* 0x000fe20000800000 */
[----:B0-----:R-:W-:Y:S01]  /*1c20*/  VIADD R37, R21, 0xffffff80 ;  /* 0xffffff8015257836 */ /* 0x001fe20000000000 */
[----:B---3--:R-:W-:Y:S01]  /*1c30*/  ISETP.GE.AND P0, PT, R16, R89, PT ;  /* 0x000000591000720c */ /* 0x008fe20003f06270 */
[C---:B------:R-:W-:Y:S01]  /*1c40*/  IMAD R13, R200.reuse, R61, R4 ;  /* 0x0000003dc80d7224 */ /* 0x040fe200078e0204 */
[----:B------:R-:W-:Y:S01]  /*1c50*/  LOP3.LUT R87, R3, R0, R87, 0xfe, !PT ;  /* 0x0000000003577212 */ /* 0x000fe200078efe57 */
[-C--:B------:R-:W-:Y:S01]  /*1c60*/  IMAD R0, R7, R66.reuse, RZ ;  /* 0x0000004207007224 */ /* 0x080fe200078e02ff */
[----:B------:R-:W-:Y:S01]  /*1c70*/  SHF.R.U32.HI R21, RZ, 0x7, R20 ;  /* 0x00000007ff157819 */ /* 0x000fe20000011614 */
[----:B------:R-:W-:Y:S01]  /*1c80*/  IMAD.WIDE.U32 R6, R200, R66, R22 ;  /* 0x00000042c8067225 */ /* 0x000fe200078e0016 */
[----:B------:R-:W-:Y:S02]  /*1c90*/  SEL R3, R89, RZ, P0 ;  /* 0x000000ff59037207 */ /* 0x000fe40000000000 */
[----:B------:R-:W-:Y:S01]  /*1ca0*/  SHF.L.U64.HI R84, R66, 0x6, R67 ;  /* 0x0000000642547819 */ /* 0x000fe20000010243 */
[C---:B------:R-:W-:Y:S01]  /*1cb0*/  IMAD R15, R200.reuse, R67, R0 ;  /* 0x00000043c80f7224 */ /* 0x040fe200078e0200 */
[----:B------:R-:W-:Y:S01]  /*1cc0*/  ISETP.NE.AND P6, PT, R21, 0x1, PT ;  /* 0x000000011500780c */ /* 0x000fe20003fc5270 */
[----:B------:R-:W-:Y:S01]  /*1cd0*/  IMAD.WIDE.U32 R4, R200, R60, R22 ;  /* 0x0000003cc8047225 */ /* 0x000fe200078e0016 */
[----:B------:R-:W-:-:S02]  /*1ce0*/  SHF.L.U32 R83, R66, 0x6, RZ ;  /* 0x0000000642537819 */ /* 0x000fc400000006ff */
[----:B------:R-:W-:Y:S01]  /*1cf0*/  SHF.L.U64.HI R86, R60, 0x6, R61 ;  /* 0x000000063c567819 */ /* 0x000fe2000001023d */
[----:B------:R-:W-:Y:S02]  /*1d00*/  IMAD.IADD R7, R7, 0x1, R15 ;  /* 0x0000000107077824 */ /* 0x000fe400078e020f */
[----:B------:R-:W-:Y:S02]  /*1d10*/  IMAD.IADD R5, R5, 0x1, R13 ;  /* 0x0000000105057824 */ /* 0x000fe400078e020d */
[----:B-----5:R-:W-:Y:S02]  /*1d20*/  IMAD.WIDE.U32 R62, R28, R66, R6 ;  /* 0x000000421c3e7225 */ /* 0x020fe400078e0006 */
[----:B------:R-:W3:Y:S02]  /*1d30*/  LDL R6, [R1+0x58] ;  /* 0x0000580001067983 */ /* 0x000ee40000100800 */
[----:B------:R-:W-:Y:S02]  /*1d40*/  IMAD.IADD R3, R16, 0x1, R3 ;  /* 0x0000000110037824 */ /* 0x000fe400078e0203 */
[----:B------:R-:W-:-:S02]  /*1d50*/  VIADD R91, R21, 0x8 ;  /* 0x00000008155b7836 */ /* 0x000fc40000000000 */
[C---:B------:R-:W-:Y:S01]  /*1d60*/  VIADD R21, R200.reuse, 0x40 ;  /* 0x00000040c8157836 */ /* 0x040fe20000000000 */
[----:B------:R-:W-:Y:S05]  /*1d70*/  @!P6 WARPSYNC.ALL ;  /* 0x000000000000e948 */ /* 0x000fea0003800000 */
[----:B------:R-:W-:Y:S01]  /*1d80*/  VIADD R7, R200, 0x40 ;  /* 0x00000040c8077836 */ /* 0x000fe20000000000 */
[----:B------:R-:W-:Y:S01]  /*1d90*/  SHF.R.S32.HI R0, RZ, 0x1f, R3 ;  /* 0x0000001fff007819 */ /* 0x000fe20000011403 */
[----:B------:R-:W-:Y:S01]  /*1da0*/  IMAD.WIDE.U32 R52, R28, R60, R4 ;  /* 0x0000003c1c347225 */ /* 0x000fe200078e0004 */
[----:B------:R-:W-:Y:S02]  /*1db0*/  ULDC UR4, c[0x0][0x2f4] ;  /* 0x0000bd0000047ab9 */ /* 0x000fe40000000800 */
[----:B------:R-:W-:Y:S01]  /*1dc0*/  LEA.HI R3, R0, R3, RZ, 0x3 ;  /* 0x0000000300037211 */ /* 0x000fe200078f18ff */
[----:B------:R-:W-:-:S02]  /*1dd0*/  IMAD.SHL.U32 R21, R21, 0x40, RZ ;  /* 0x0000004015157824 */ /* 0x000fc400078e00ff */
[----:B------:R-:W-:Y:S02]  /*1de0*/  IMAD.SHL.U32 R7, R7, 0x40, RZ ;  /* 0x0000004007077824 */ /* 0x000fe400078e00ff */
[----:B------:R-:W-:Y:S01]  /*1df0*/  IMAD.IADD R9, R13, 0x1, R9 ;  /* 0x000000010d097824 */ /* 0x000fe200078e0209 */
[----:B------:R-:W-:Y:S01]  /*1e00*/  SHF.R.S32.HI R13, RZ, 0x1f, R28 ;  /* 0x0000001fff0d7819 */ /* 0x000fe2000001141c */
[----:B------:R-:W-:Y:S01]  /*1e10*/  IMAD.IADD R11, R15, 0x1, R11 ;  /* 0x000000010f0b7824 */ /* 0x000fe200078e020b */
[----:B------:R-:W-:Y:S01]  /*1e20*/  LOP3.LUT R21, R21, 0x1c0, RZ, 0xc0, !PT ;  /* 0x000001c015157812 */ /* 0x000fe200078ec0ff */
[----:B------:R-:W-:Y:S01]  /*1e30*/  IMAD.WIDE.U32 R54, R28, R60, R8 ;  /* 0x0000003c1c367225 */ /* 0x000fe200078e0008 */
[----:B------:R-:W-:-:S03]  /*1e40*/  LOP3.LUT R7, R7, 0x1c0, RZ, 0xc0, !PT ;  /* 0x000001c007077812 */ /* 0x000fc600078ec0ff */
[----:B------:R-:W-:Y:S01]  /*1e50*/  IMAD R12, R13, R60, RZ ;  /* 0x0000003c0d0c7224 */ /* 0x000fe200078e02ff */
[----:B------:R-:W-:Y:S01]  /*1e60*/  LOP3.LUT R0, R21, 0x38, R3, 0xf8, !PT ;  /* 0x0000003815007812 */ /* 0x000fe200078ef803 */
[-C--:B------:R-:W-:Y:S01]  /*1e70*/  IMAD R13, R13, R66.reuse, RZ ;  /* 0x000000420d0d7224 */ /* 0x080fe200078e02ff */
[----:B------:R-:W-:Y:S01]  /*1e80*/  SHF.R.U32.HI R7, RZ, 0x3, R7 ;  /* 0x00000003ff077819 */ /* 0x000fe20000011607 */
[----:B------:R-:W-:Y:S01]  /*1e90*/  IMAD R9, R67, 0x60, RZ ;  /* 0x0000006043097824 */ /* 0x000fe200078e02ff */
[----:B------:R-:W-:Y:S01]  /*1ea0*/  PRMT R4, R87, 0x8880, RZ ;  /* 0x0000888057047816 */ /* 0x000fe200000000ff */
[----:B------:R-:W-:Y:S01]  /*1eb0*/  IMAD R13, R28, R67, R13 ;  /* 0x000000431c0d7224 */ /* 0x000fe200078e020d */
[----:B------:R-:W-:Y:S01]  /*1ec0*/  LOP3.LUT R0, R0, R7, RZ, 0x3c, !PT ;  /* 0x0000000700007212 */ /* 0x000fe200078e3cff */
[----:B------:R-:W-:Y:S01]  /*1ed0*/  IMAD.WIDE.U32 R64, R28, R66, R10 ;  /* 0x000000421c407225 */ /* 0x000fe200078e000a */
[----:B------:R-:W-:-:S03]  /*1ee0*/  LOP3.LUT R68, R3, 0xfffffff8, RZ, 0xc0, !PT ;  /* 0xfffffff803447812 */ /* 0x000fc600078ec0ff */
[----:B------:R-:W-:Y:S01]  /*1ef0*/  IMAD.WIDE.U32 R66, R66, 0x60, RZ ;  /* 0x0000006042427825 */ /* 0x000fe200078e00ff */
[----:B------:R-:W-:-:S03]  /*1f00*/  ISETP.GE.AND P2, PT, R2, UR4, PT ;  /* 0x0000000402007c0c */ /* 0x000fc6000bf46270 */
[----:B------:R-:W-:Y:S02]  /*1f10*/  IMAD R15, R28, R61, R12 ;  /* 0x0000003d1c0f7224 */ /* 0x000fe400078e020c */
[----:B------:R-:W-:Y:S01]  /*1f20*/  IMAD.WIDE.U32 R60, R60, 0x60, RZ ;  /* 0x000000603c3c7825 */ /* 0x000fe200078e00ff */
[----:B------:R-:W-:-:S03]  /*1f30*/  SHF.R.S32.HI R69, RZ, 0x3, R3 ;  /* 0x00000003ff457819 */ /* 0x000fc60000011403 */
[----:B------:R-:W-:Y:S01]  /*1f40*/  IMAD.IADD R76, R67, 0x1, R9 ;  /* 0x00000001434c7824 */ /* 0x000fe200078e0209 */
[----:B------:R-:W-:Y:S01]  /*1f50*/  SHF.R.S32.HI R81, RZ, 0x1f, R34 ;  /* 0x0000001fff517819 */ /* 0x000fe20000011422 */
[----:B------:R-:W-:Y:S01]  /*1f60*/  IMAD.SHL.U32 R89, R89, 0x2, RZ ;  /* 0x0000000259597824 */ /* 0x000fe200078e00ff */
[----:B------:R-:W-:Y:S01]  /*1f70*/  SHF.R.S32.HI R32, RZ, 0x1f, R68 ;  /* 0x0000001fff207819 */ /* 0x000fe20000011444 */
[----:B------:R-:W-:Y:S02]  /*1f80*/  IMAD.IADD R77, R61, 0x1, R77 ;  /* 0x000000013d4d7824 */ /* 0x000fe400078e024d */
[----:B------:R-:W-:Y:S02]  /*1f90*/  IMAD.IADD R73, R53, 0x1, R15 ;  /* 0x0000000135497824 */ /* 0x000fe400078e020f */
[----:B------:R-:W-:Y:S02]  /*1fa0*/  IMAD.IADD R72, R15, 0x1, R55 ;  /* 0x000000010f487824 */ /* 0x000fe400078e0237 */
[----:B------:R-:W-:-:S02]  /*1fb0*/  IMAD.IADD R71, R63, 0x1, R13 ;  /* 0x000000013f477824 */ /* 0x000fc400078e020d */
[----:B------:R-:W-:Y:S02]  /*1fc0*/  IMAD.IADD R70, R13, 0x1, R65 ;  /* 0x000000010d467824 */ /* 0x000fe400078e0241 */
[C---:B--2---:R-:W-:Y:S01]  /*1fd0*/  IMAD.SHL.U32 R82, R36.reuse, 0x40, RZ ;  /* 0x0000004024527824 */ /* 0x044fe200078e00ff */
[----:B------:R-:W-:Y:S01]  /*1fe0*/  @!P6 BAR.SYNC.DEFER_BLOCKING 0x9, 0x100 ;  /* 0x024400000000eb1d */ /* 0x000fe20000010000 */
[----:B------:R-:W-:Y:S02]  /*1ff0*/  LOP3.LUT P1, RZ, R36, 0x4, RZ, 0xc0, !PT ;  /* 0x0000000424ff7812 */ /* 0x000fe4000782c0ff */
[----:B------:R-:W-:Y:S02]  /*2000*/  SHF.R.S32.HI R36, RZ, 0x1f, R37 ;  /* 0x0000001fff247819 */ /* 0x000fe40000011425 */
[----:B------:R-:W-:Y:S02]  /*2010*/  LOP3.LUT R82, R82, 0x1c0, RZ, 0xc0, !PT ;  /* 0x000001c052527812 */ /* 0x000fe400078ec0ff */
[----:B------:R-:W-:-:S04]  /*2020*/  LEA.HI R36, R36, R37, RZ, 0x2 ;  /* 0x0000002524247211 */ /* 0x000fc800078f10ff */
[----:B------:R-:W-:-:S05]  /*2030*/  LOP3.LUT R36, R36, 0xfffffffc, RZ, 0xc0, !PT ;  /* 0xfffffffc24247812 */ /* 0x000fca00078ec0ff */
[----:B------:R-:W-:-:S04]  /*2040*/  IMAD.IADD R36, R37, 0x1, -R36 ;  /* 0x0000000125247824 */ /* 0x000fc800078e0a24 */
[----:B------:R-:W-:Y:S02]  /*2050*/  IMAD R79, R36, 0x40, R200 ;  /* 0x00000040244f7824 */ /* 0x000fe400078e02c8 */
[----:B------:R-:W-:Y:S01]  /*2060*/  VIADD R36, R20, 0xffffff80 ;  /* 0xffffff8014247836 */ /* 0x000fe20000000000 */
[----:B------:R-:W-:-:S04]  /*2070*/  SHF.R.U32.HI R80, RZ, 0x3, R82 ;  /* 0x00000003ff507819 */ /* 0x000fc80000011652 */
[----:B------:R-:W-:Y:S02]  /*2080*/  SHF.R.S32.HI R20, RZ, 0x1f, R36 ;  /* 0x0000001fff147819 */ /* 0x000fe40000011424 */
[----:B------:R-:W-:Y:S02]  /*2090*/  LOP3.LUT R5, R82, 0x18, R16, 0xf8, !PT ;  /* 0x0000001852057812 */ /* 0x000fe400078ef810 */
[----:B------:R-:W-:Y:S02]  /*20a0*/  LEA.HI R20, R20, R36, RZ, 0x5 ;  /* 0x0000002414147211 */ /* 0x000fe400078f28ff */
[----:B------:R-:W-:Y:S02]  /*20b0*/  LOP3.LUT R5, R5, R80, RZ, 0x3c, !PT ;  /* 0x0000005005057212 */ /* 0x000fe400078e3cff */
[----:B------:R-:W-:-:S05]  /*20c0*/  SHF.R.S32.HI R20, RZ, 0x5, R20 ;  /* 0x00000005ff147819 */ /* 0x000fca0000011414 */
[----:B------:R-:W-:Y:S01]  /*20d0*/  IMAD R75, R20, 0x200, R5 ;  /* 0x00000200144b7824 */ /* 0x000fe200078e0205 */
[----:B------:R-:W-:Y:S02]  /*20e0*/  LOP3.LUT R5, R82, 0x38, R3, 0xf8, !PT ;  /* 0x0000003852057812 */ /* 0x000fe400078ef803 */
[----:B------:R-:W-:Y:S02]  /*20f0*/  SEL R78, R78, 0xffffffe0, !P1 ;  /* 0xffffffe04e4e7807 */ /* 0x000fe40004800000 */
[----:B------:R-:W-:Y:S02]  /*2100*/  LOP3.LUT R31, R5, R80, RZ, 0x3c, !PT ;  /* 0x00000050051f7212 */ /* 0x000fe400078e3cff */
[----:B------:R-:W-:Y:S01]  /*2110*/  PRMT R5, R4, 0x7710, RZ ;  /* 0x0000771004057816 */ /* 0x000fe200000000ff */
[----:B------:R-:W-:Y:S02]  /*2120*/  IMAD.IADD R74, R78, 0x1, R75 ;  /* 0x000000014e4a7824 */ /* 0x000fe400078e024b */
[----:B------:R-:W-:Y:S01]  /*2130*/  IMAD R31, R20, 0x200, R31 ;  /* 0x00000200141f7824 */ /* 0x000fe200078e021f */
[----:B------:R-:W-:-:S02]  /*2140*/  LOP3.LUT R20, R5, 0x1, RZ, 0xc0, !PT ;  /* 0x0000000105147812 */ /* 0x000fc400078ec0ff */
[C---:B------:R-:W-:Y:S02]  /*2150*/  LOP3.LUT R10, R5.reuse, 0x2, RZ, 0xc0, !PT ;  /* 0x00000002050a7812 */ /* 0x040fe400078ec0ff */
[C---:B------:R-:W-:Y:S02]  /*2160*/  LOP3.LUT R9, R5.reuse, 0x4, RZ, 0xc0, !PT ;  /* 0x0000000405097812 */ /* 0x040fe400078ec0ff */
[C---:B------:R-:W-:Y:S02]  /*2170*/  LOP3.LUT R8, R5.reuse, 0x8, RZ, 0xc0, !PT ;  /* 0x0000000805087812 */ /* 0x040fe400078ec0ff */
[----:B------:R-:W-:Y:S02]  /*2180*/  LOP3.LUT R7, R5, 0x10, RZ, 0xc0, !PT ;  /* 0x0000001005077812 */ /* 0x000fe400078ec0ff */
[----:B------:R-:W-:Y:S02]  /*2190*/  ISETP.GE.AND P1, PT, R16, UR4, PT ;  /* 0x0000000410007c0c */ /* 0x000fe4000bf26270 */
[----:B------:R-:W-:-:S02]  /*21a0*/  SHF.R.S32.HI R35, RZ, 0x1f, R29 ;  /* 0x0000001fff237819 */ /* 0x000fc4000001141d */
[----:B------:R-:W-:Y:S02]  /*21b0*/  P2R R3, PR, RZ, 0x4 ;  /* 0x00000004ff037803 */ /* 0x000fe40000000000 */
[----:B---3--:R-:W-:Y:S02]  /*21c0*/  IADD3 R21, R6, R0, RZ ;  /* 0x0000000006157210 */ /* 0x008fe40007ffe0ff */
[C---:B------:R-:W-:Y:S02]  /*21d0*/  LOP3.LUT R6, R5.reuse, 0x20, RZ, 0xc0, !PT ;  /* 0x0000002005067812 */ /* 0x040fe400078ec0ff */
[----:B------:R-:W-:-:S07]  /*21e0*/  LOP3.LUT R5, R5, 0x40, RZ, 0xc0, !PT ;  /* 0x0000004005057812 */ /* 0x000fce00078ec0ff */
.L_x_10481:
        /* <DEDUP_REMOVED lines=39> */
[C---:B------:R-:W-:Y:S01]  /*2460*/  IMAD.WIDE.U32 R12, R97.reuse, UR4, RZ ;  /* 0x00000004610c7c25 */ /* 0x040fe2000f8e00ff */
        /* <DEDUP_REMOVED lines=18> */
[----:B------:R-:W-:Y:S01]  /*2590*/  IMAD R39, R11, R60, R4 ;  /* 0x0000003c0b277224 */ /* 0x000fe200078e0204 */
[----:B------:R-:W-:Y:S01]  /*25a0*/  LEA R102, P3, R36, UR4, 0x1 ;  /* 0x0000000424667c11 */ /* 0x000fe2000f8608ff */
[----:B------:R-:W-:Y:S02]  /*25b0*/  IMAD.IADD R103, R37, 0x1, R15 ;  /* 0x0000000125677824 */ /* 0x000fe400078e020f */
        /* <DEDUP_REMOVED lines=37> */
.L_x_10432:
[----:B------:R-:W-:Y:S05]  /*2810*/  BSYNC B1 ;  /* 0x0000000000017941 */ /* 0x000fea0003800000 */
.L_x_10431:
        /* <DEDUP_REMOVED lines=29> */
.L_x_10434:
[----:B------:R-:W-:Y:S05]  /*29f0*/  BSYNC B1 ;  /* 0x0000000000017941 */ /* 0x000fea0003800000 */
.L_x_10433:
[----:B0-----:R-:W-:Y:S01]  /*2a00*/  IMAD.MOV.U32 R12, RZ, RZ, R49 ;  /* 0x000000ffff0c7224 */ /* 0x001fe200078e0031 */
[----:B------:R-:W-:Y:S01]  /*2a10*/  PRMT R121, R11, 0x7610, R121 ;  /* 0x000076100b797816 */ /* 0x000fe20000000079 */
[----:B------:R-:W-:Y:S01]  /*2a20*/  IMAD.MOV.U32 R4, RZ, RZ, R48 ;  /* 0x000000ffff047224 */ /* 0x000fe200078e0030 */
[----:B------:R-:W-:Y:S01]  /*2a30*/  ISETP.NE.AND P3, PT, R205, 0x3, PT ;  /* 0x00000003cd00780c */ /* 0x000fe20003f65270 */
[----:B------:R-:W-:Y:S01]  /*2a40*/  IMAD.MOV.U32 R11, RZ, RZ, R47 ;  /* 0x000000ffff0b7224 */ /* 0x000fe200078e002f */
[----:B------:R-:W-:Y:S01]  /*2a50*/  PRMT R94, R94, 0x5410, R12 ;  /* 0x000054105e5e7816 */ /* 0x000fe2000000000c */
[----:B------:R-:W-:Y:S01]  /*2a60*/  IMAD.MOV.U32 R12, RZ, RZ, R50 ;  /* 0x000000ffff0c7224 */ /* 0x000fe200078e0032 */
[----:B------:R-:W-:Y:S01]  /*2a70*/  PRMT R111, R4, 0x7610, R111 ;  /* 0x00007610046f7816 */ /* 0x000fe2000000006f */
[----:B------:R-:W-:Y:S01]  /*2a80*/  IMAD.MOV.U32 R13, RZ, RZ, R51 ;  /* 0x000000ffff0d7224 */ /* 0x000fe200078e0033 */
[----:B------:R-:W-:Y:S02]  /*2a90*/  MOV R4, R46 ;  /* 0x0000002e00047202 */ /* 0x000fe40000000f00 */
        /* <DEDUP_REMOVED lines=19> */
[----:B------:R-:W-:Y:S02]  /*2bd0*/  PRMT R109, R12, 0x7610, R109 ;  /* 0x000076100c6d7816 */ /* 0x000fe4000000006d */
[----:B------:R-:W-:Y:S01]  /*2be0*/  PRMT R110, R13, 0x7610, R110 ;  /* 0x000076100d6e7816 */ /* 0x000fe2000000006e */
[----:B------:R-:W-:Y:S06]  /*2bf0*/  @!P3 BRA `(.L_x_10435) ;  /* 0x000000000004b947 */ /* 0x000fec0003800000 */
[----:B------:R-:W-:Y:S01]  /*2c00*/  BPT.TRAP 0x1 ;  /* 0x000000040000795c */ /* 0x000fe20000300000 */
.L_x_10435:
[----:B------:R-:W-:Y:S01]  /*2c10*/  IMAD R4, R18, 0x8, R19 ;  /* 0x0000000812047824 */ /* 0x000fe200078e0213 */
[----:B------:R-:W-:Y:S01]  /*2c20*/  SHF.L.U32 R101, R203, 0x1f, RZ ;  /* 0x0000001fcb657819 */ /* 0x000fe200000006ff */
[----:B------:R-:W-:Y:S03]  /*2c30*/  BSSY B1, `(.L_x_10436) ;  /* 0x0000003000017945 */ /* 0x000fe60003800000 */
[----:B------:R-:W0:Y:S02]  /*2c40*/  SYNCS.PHASECHK.TRANS64.TRYWAIT P5, [R4+URZ+0x32490], R101 ;  /* 0x03249065040075a7 */ /* 0x000e2400080a017f */
[----:B0-----:R-:W-:Y:S05]  /*2c50*/  @!P5 BRA `(.L_x_10437) ;  /* 0x000001680020d947 */ /* 0x001fea0003800000 */
.L_x_10689:
[----:B------:R-:W-:Y:S05]  /*2c60*/  BSYNC B1 ;  /* 0x0000000000017941 */ /* 0x000fea0003800000 */
.L_x_10436:
[----:B------:R-:W-:-:S03]  /*2c70*/  UMOV UR4, 0xffffffff ;  /* 0xffffffff00047882 */ /* 0x000fc60000000000 */
[----:B------:R-:W-:Y:S05]  /*2c80*/  BRA.DIV UR4, `(.L_x_10438) ;  /* 0x0000016a04287947 */ /* 0x000fea000b800000 */
[----:B------:R1:W2:Y:S04]  /*2c90*/  SHFL.IDX PT, R93, R103, RZ, 0x1c1f ;  /* 0x001c1fff675d7589 */ /* 0x0002a800000e0000 */
[----:B------:R1:W3:Y:S02]  /*2ca0*/  SHFL.IDX PT, R95, R102, RZ, 0x1c1f ;  /* 0x001c1fff665f7589 */ /* 0x0002e400000e0000 */
.L_x_10693:
        /* <DEDUP_REMOVED lines=54> */
[----:B------:R-:W-:-:S02]  /*3010*/  F2FP.BF16.F32.PACK_AB R15, R49, R120 ;  /* 0x00000078310f723e */ /* 0x000fc400000010ff */
[----:B------:R-:W-:-:S07]  /*3020*/  MOV R14, R48 ;  /* 0x00000030000e7202 */ /* 0x000fce0000000f00 */
.L_x_10444:
[----:B------:R-:W-:Y:S05]  /*3030*/  BSYNC B3 ;  /* 0x0000000000037941 */ /* 0x000fea0003800000 */
.L_x_10443:
[----:B0-----:R4:W-:Y:S02]  /*3040*/  ST.E.128 desc[UR60][R56.64], R12 ;  /* 0x0000000c38007985 */ /* 0x0019e4000c101d3c */
.L_x_10442:
[----:B------:R-:W-:Y:S05]  /*3050*/  BSYNC B2 ;  /* 0x0000000000027941 */ /* 0x000fea0003800000 */
.L_x_10441:
        /* <DEDUP_REMOVED lines=54> */
.L_x_10446:
[----:B------:R-:W-:Y:S05]  /*33c0*/  BSYNC B2 ;  /* 0x0000000000027941 */ /* 0x000fea0003800000 */
.L_x_10445:
[----:B0-----:R0:W-:Y:S02]  /*33d0*/  ST.E.128 desc[UR60][R48.64], R12 ;  /* 0x0000000c30007985 */ /* 0x0011e4000c101d3c */
.L_x_10440:
[----:B------:R-:W-:Y:S05]  /*33e0*/  BSYNC B1 ;  /* 0x0000000000017941 */ /* 0x000fea0003800000 */
.L_x_10439:
[----:B------:R-:W-:-:S03]  /*33f0*/  UMOV UR4, 0xffffffff ;  /* 0xffffffff00047882 */ /* 0x000fc60000000000 */
[----:B------:R-:W-:Y:S05]  /*3400*/  BRA.DIV UR4, `(.L_x_10447) ;  /* 0x0000016204947947 */ /* 0x000fea000b800000 */
[----:B-1----:R-:W1:Y:S04]  /*3410*/  SHFL.IDX PT, R103, R103, 0x1, 0x1c1f ;  /* 0x003c1f0067677f89 */ /* 0x002e6800000e0000 */
[----:B------:R0:W0:Y:S02]  /*3420*/  SHFL.IDX PT, R47, R102, 0x1, 0x1c1f ;  /* 0x003c1f00662f7f89 */ /* 0x00002400000e0000 */
.L_x_10697:
        /* <DEDUP_REMOVED lines=16> */
[----:B------:R-:W-:Y:S01]  /*3530*/  LOP3.LUT R41, R14, 0xffff0000, RZ, 0xc0, !PT ;  /* 0xffff00000e297812 */ /* 0x000fe200078ec0ff */
[C---:B------:R-:W-:Y:S01]  /*3540*/  IMAD.U32 R14, R13.reuse, 0x10000, RZ ;  /* 0x000100000d0e7824 */ /* 0x040fe200078e00ff */
[----:B------:R-:W-:Y:S02]  /*3550*/  PRMT R110, R110, 0x5410, R43 ;  /* 0x000054106e6e7816 */ /* 0x000fe4000000002b */
[----:B------:R-:W-:Y:S01]  /*3560*/  PRMT R108, R108, 0x5410, R11 ;  /* 0x000054106c6c7816 */ /* 0x000fe2000000000b */
        /* <DEDUP_REMOVED lines=14> */
[----:B------:R-:W-:Y:S01]  /*3650*/  FMUL.FTZ R41, R41, R46 ;  /* 0x0000002e29297220 */ /* 0x000fe20000410000 */
        /* <DEDUP_REMOVED lines=19> */
[----:B------:R-:W-:-:S07]  /*3790*/  MOV R13, R48 ;  /* 0x00000030000d7202 */ /* 0x000fce0000000f00 */
.L_x_10452:
[----:B------:R-:W-:Y:S05]  /*37a0*/  BSYNC B2 ;  /* 0x0000000000027941 */ /* 0x000fea0003800000 */
.L_x_10451:
[----:B----4-:R0:W-:Y:S02]  /*37b0*/  ST.E.128 desc[UR60][R44.64], R12 ;  /* 0x0000000c2c007985 */ /* 0x0101e4000c101d3c */
.L_x_10450:
[----:B------:R-:W-:Y:S05]  /*37c0*/  BSYNC B1 ;  /* 0x0000000000017941 */ /* 0x000fea0003800000 */
.L_x_10449:
        /* <DEDUP_REMOVED lines=22> */
[C---:B------:R-:W-:Y:S01]  /*3930*/  LOP3.LUT R43, R105.reuse, 0xffff0000, RZ, 0xc0, !PT ;  /* 0xffff0000692b7812 */ /* 0x040fe200078ec0ff */
        /* <DEDUP_REMOVED lines=31> */
.L_x_10454:
[----:B------:R-:W-:Y:S05]  /*3b30*/  BSYNC B1 ;  /* 0x0000000000017941 */ /* 0x000fea0003800000 */
.L_x_10453:
[----:B----4-:R0:W-:Y:S01]  /*3b40*/  ST.E.128 desc[UR60][R40.64], R12 ;  /* 0x0000000c28007985 */ /* 0x0101e2000c101d3c */
[----:B------:R-:W-:Y:S05]  /*3b50*/  BRA `(.L_x_10448) ;  /* 0x0000001800687947 */ /* 0x000fea0003800000 */
.L_x_10430:
[----:B------:R-:W-:Y:S01]  /*3b60*/  VIADD R11, R200, 0x40 ;  /* 0x00000040c80b7836 */ /* 0x000fe20000000000 */
[----:B------:R-:W-:Y:S02]  /*3b70*/  CS2R R38, SRZ ;  /* 0x0000000000267805 */ /* 0x000fe4000001ff00 */
[----:B------:R-:W-:Y:S02]  /*3b80*/  CS2R R36, SRZ ;  /* 0x0000000000247805 */ /* 0x000fe4000001ff00 */
[----:B------:R-:W-:Y:S02]  /*3b90*/  CS2R R42, SRZ ;  /* 0x00000000002a7805 */ /* 0x000fe4000001ff00 */
[----:B------:R-:W-:Y:S02]  /*3ba0*/  CS2R R40, SRZ ;  /* 0x0000000000287805 */ /* 0x000fe4000001ff00 */
[----:B------:R-:W-:-:S04]  /*3bb0*/  ISETP.GE.AND P2, PT, R11, R100, PT ;  /* 0x000000640b00720c */ /* 0x000fc80003f46270 */
[----:B------:R-:W-:-:S13]  /*3bc0*/  ISETP.GE.OR P2, PT, R16, R58, P2 ;  /* 0x0000003a1000720c */ /* 0x000fda0001746670 */
[----:B------:R-:W-:-:S04]  /*3bd0*/  @!P2 IADD3 R48, P3, P4, R54, R12, R85 ;  /* 0x0000000c3630a210 */ /* 0x000fc80007c7e055 */
[----:B------:R-:W-:Y:S02]  /*3be0*/  @!P2 IADD3.X R49, R72, R57, R86, P3, P4 ;  /* 0x000000394831a210 */ /* 0x000fe40001fe8456 */
[----:B------:R-:W-:-:S04]  /*3bf0*/  @!P2 IADD3 R4, P3, P4, R64, R14, R83 ;  /* 0x0000000e4004a210 */ /* 0x000fc80007c7e053 */
[----:B------:R-:W-:Y:S02]  /*3c00*/  @!P2 IADD3.X R11, R70, R93, R84, P3, P4 ;  /* 0x0000005d460ba210 */ /* 0x000fe40001fe8454 */
[----:B------:R-:W-:-:S04]  /*3c10*/  ISETP.GE.AND P3, PT, R200, R100, PT ;  /* 0x00000064c800720c */ /* 0x000fc80003f66270 */
[----:B------:R-:W-:-:S13]  /*3c20*/  ISETP.GE.OR P3, PT, R16, R58, P3 ;  /* 0x0000003a1000720c */ /* 0x000fda0001f66670 */
[----:B------:R-:W0:Y:S01]  /*3c30*/  @!P3 LDC.64 R44, c[0x0][0x3e8] ;  /* 0x0000fa00ff2cbb82 */ /* 0x000e220000000a00 */
[----:B------:R-:W-:-:S05]  /*3c40*/  @!P3 IADD3 R12, P4, R54, R12, RZ ;  /* 0x0000000c360cb210 */ /* 0x000fca0007f9e0ff */
[----:B------:R-:W-:Y:S02]  /*3c50*/  @!P3 IMAD.X R13, R57, 0x1, R72, P4 ;  /* 0x00000001390db824 */ /* 0x000fe400020e0648 */
[----:B------:R-:W1:Y:S01]  /*3c60*/  @!P3 LDC.64 R46, c[0x0][0x400] ;  /* 0x00010000ff2ebb82 */ /* 0x000e620000000a00 */
[----:B0-----:R-:W-:-:S04]  /*3c70*/  @!P3 LEA R44, P4, R12, R44, 0x1 ;  /* 0x0000002c0c2cb211 */ /* 0x001fc800078808ff */
[----:B------:R-:W-:Y:S02]  /*3c80*/  @!P3 LEA.HI.X R45, R12, R45, R13, 0x1, P4 ;  /* 0x0000002d0c2db211 */ /* 0x000fe400020f0c0d */
[----:B------:R-:W-:-:S03]  /*3c90*/  @!P3 IADD3 R14, P4, R64, R14, RZ ;  /* 0x0000000e400eb210 */ /* 0x000fc60007f9e0ff */
[----:B------:R0:W2:Y:S02]  /*3ca0*/  @!P3 LDG.E.128 R36, desc[UR60][R44.64] ;  /* 0x0000003c2c24b981 */ /* 0x0000a4000c1e1d00 */
[----:B------:R-:W-:Y:S01]  /*3cb0*/  @!P3 IMAD.X R12, R93, 0x1, R70, P4 ;  /* 0x000000015d0cb824 */ /* 0x000fe200020e0646 */
[----:B-1----:R-:W-:-:S04]  /*3cc0*/  @!P3 LEA R46, P4, R14, R46, 0x1 ;  /* 0x0000002e0e2eb211 */ /* 0x002fc800078808ff */
[----:B------:R-:W-:Y:S02]  /*3cd0*/  @!P3 LEA.HI.X R47, R14, R47, R12, 0x1, P4 ;  /* 0x0000002f0e2fb211 */ /* 0x000fe400020f0c0c */
[----:B------:R-:W1:Y:S03]  /*3ce0*/  @!P2 LDC.64 R14, c[0x0][0x3e8] ;  /* 0x0000fa00ff0eab82 */ /* 0x000e660000000a00 */
[----:B------:R3:W4:Y:S05]  /*3cf0*/  @!P3 LDG.E.128 R40, desc[UR60][R46.64] ;  /* 0x0000003c2e28b981 */ /* 0x00072a000c1e1d00 */
[----:B------:R-:W5:Y:S01]  /*3d00*/  @!P2 LDC.64 R12, c[0x0][0x400] ;  /* 0x00010000ff0cab82 */ /* 0x000f620000000a00 */
[----:B0-----:R-:W-:-:S02]  /*3d10*/  CS2R R44, SRZ ;  /* 0x00000000002c7805 */ /* 0x001fc4000001ff00 */
[----:B---3--:R-:W-:Y:S02]  /*3d20*/  CS2R R46, SRZ ;  /* 0x00000000002e7805 */ /* 0x008fe4000001ff00 */
[----:B------:R-:W-:Y:S02]  /*3d30*/  CS2R R50, SRZ ;  /* 0x0000000000327805 */ /* 0x000fe4000001ff00 */
[----:B-1----:R-:W-:-:S04]  /*3d40*/  @!P2 LEA R14, P3, R48, R14, 0x1 ;  /* 0x0000000e300ea211 */ /* 0x002fc800078608ff */
[----:B------:R-:W-:Y:S02]  /*3d50*/  @!P2 LEA.HI.X R15, R48, R15, R49, 0x1, P3 ;  /* 0x0000000f300fa211 */ /* 0x000fe400018f0c31 */
[----:B------:R-:W-:Y:S02]  /*3d60*/  CS2R R48, SRZ ;  /* 0x0000000000307805 */ /* 0x000fe4000001ff00 */
[C---:B-----5:R-:W-:Y:S01]  /*3d70*/  @!P2 LEA R12, P3, R4.reuse, R12, 0x1 ;  /* 0x0000000c040ca211 */ /* 0x060fe200078608ff */
[----:B------:R-:W3:Y:S03]  /*3d80*/  @!P2 LDG.E.128 R44, desc[UR60][R14.64] ;  /* 0x0000003c0e2ca981 */ /* 0x000ee6000c1e1d00 */
[----:B------:R-:W-:-:S05]  /*3d90*/  @!P2 LEA.HI.X R13, R4, R13, R11, 0x1, P3 ;  /* 0x0000000d040da211 */ /* 0x000fca00018f0c0b */
[----:B------:R0:W5:Y:S01]  /*3da0*/  @!P2 LDG.E.128 R48, desc[UR60][R12.64] ;  /* 0x0000003c0c30a981 */ /* 0x000162000c1e1d00 */
[----:B------:R-:W-:Y:S02]  /*3db0*/  ISETP.NE.AND P3, PT, R205, 0x3, PT ;  /* 0x00000003cd00780c */ /* 0x000fe40003f65270 */
[----:B------:R-:W-:Y:S01]  /*3dc0*/  ISETP.GE.AND P2, PT, R16, R58, PT ;  /* 0x0000003a1000720c */ /* 0x000fe20003f46270 */
[----:B--2---:R-:W-:Y:S02]  /*3dd0*/  IMAD.MOV.U32 R4, RZ, RZ, R38 ;  /* 0x000000ffff047224 */ /* 0x004fe400078e0026 */
[----:B------:R-:W-:-:S03]  /*3de0*/  IMAD.MOV.U32 R11, RZ, RZ, R39 ;  /* 0x000000ffff0b7224 */ /* 0x000fc600078e0027 */
[----:B------:R-:W-:Y:S02]  /*3df0*/  PRMT R105, R105, 0x5410, R4 ;  /* 0x0000541069697816 */ /* 0x000fe40000000004 */
[----:B------:R-:W-:Y:S01]  /*3e00*/  PRMT R107, R107, 0x5410, R11 ;  /* 0x000054106b6b7816 */ /* 0x000fe2000000000b */
[----:B------:R-:W-:Y:S02]  /*3e10*/  IMAD.MOV.U32 R57, RZ, RZ, R37 ;  /* 0x000000ffff397224 */ /* 0x000fe400078e0025 */
[----:B----4-:R-:W-:Y:S01]  /*3e20*/  IMAD.MOV.U32 R4, RZ, RZ, R42 ;  /* 0x000000ffff047224 */ /* 0x010fe200078e002a */
[----:B0-----:R-:W-:Y:S01]  /*3e30*/  MOV R13, R41 ;  /* 0x00000029000d7202 */ /* 0x001fe20000000f00 */
[----:B------:R-:W-:Y:S02]  /*3e40*/  IMAD.MOV.U32 R11, RZ, RZ, R43 ;  /* 0x000000ffff0b7224 */ /* 0x000fe400078e002b */
[----:B------:R-:W-:Y:S01]  /*3e50*/  IMAD.MOV.U32 R12, RZ, RZ, R40 ;  /* 0x000000ffff0c7224 */ /* 0x000fe200078e0028 */
[----:B------:R-:W-:-:S02]  /*3e60*/  PRMT R126, R4, 0x7610, R126 ;  /* 0x00007610047e7816 */ /* 0x000fc4000000007e */
[----:B------:R-:W-:Y:S02]  /*3e70*/  PRMT R109, R109, 0x5410, R11 ;  /* 0x000054106d6d7816 */ /* 0x000fe4000000000b */
[----:B------:R-:W-:Y:S02]  /*3e80*/  PRMT R127, R12, 0x7610, R127 ;  /* 0x000076100c7f7816 */ /* 0x000fe4000000007f */
[----:B------:R-:W-:Y:S02]  /*3e90*/  PRMT R128, R13, 0x7610, R128 ;  /* 0x000076100d807816 */ /* 0x000fe40000000080 */
[----:B------:R-:W-:Y:S01]  /*3ea0*/  PRMT R108, R108, 0x5410, R57 ;  /* 0x000054106c6c7816 */ /* 0x000fe20000000039 */
[----:B------:R-:W-:-:S05]  /*3eb0*/  IMAD.MOV.U32 R56, RZ, RZ, R36 ;  /* 0x000000ffff387224 */ /* 0x000fca00078e0024 */
[----:B------:R-:W-:Y:S01]  /*3ec0*/  PRMT R125, R56, 0x7610, R125 ;  /* 0x00007610387d7816 */ /* 0x000fe2000000007d */
[----:B---3--:R-:W-:Y:S02]  /*3ed0*/  IMAD.MOV.U32 R4, RZ, RZ, R46 ;  /* 0x000000ffff047224 */ /* 0x008fe400078e002e */
[----:B------:R-:W-:Y:S02]  /*3ee0*/  IMAD.MOV.U32 R11, RZ, RZ, R47 ;  /* 0x000000ffff0b7224 */ /* 0x000fe400078e002f */
[----:B------:R-:W-:Y:S02]  /*3ef0*/  IMAD.MOV.U32 R12, RZ, RZ, R44 ;  /* 0x000000ffff0c7224 */ /* 0x000fe400078e002c */
        /* <DEDUP_REMOVED lines=13> */
[----:B------:R-:W-:Y:S06]  /*3fd0*/  @!P3 BRA `(.L_x_10455) ;  /* 0x000000000004b947 */ /* 0x000fec0003800000 */
[----:B------:R-:W-:Y:S01]  /*3fe0*/  BPT.TRAP 0x1 ;  /* 0x000000040000795c */ /* 0x000fe20000300000 */
.L_x_10455:
[----:B------:R-:W-:Y:S01]  /*3ff0*/  IMAD R4, R18, 0x8, R19 ;  /* 0x0000000812047824 */ /* 0x000fe200078e0213 */
[----:B------:R-:W-:Y:S01]  /*4000*/  SHF.L.U32 R101, R203, 0x1f, RZ ;  /* 0x0000001fcb657819 */ /* 0x000fe200000006ff */
[----:B------:R-:W0:Y:S01]  /*4010*/  LDC R104, c[0x0][0x2f4] ;  /* 0x0000bd00ff687b82 */ /* 0x000e220000000800 */
[----:B------:R-:W-:Y:S02]  /*4020*/  BSSY B1, `(.L_x_10456) ;  /* 0x0000003000017945 */ /* 0x000fe40003800000 */
[----:B------:R-:W1:Y:S02]  /*4030*/  SYNCS.PHASECHK.TRANS64.TRYWAIT P4, [R4+URZ+0x32490], R101 ;  /* 0x03249065040075a7 */ /* 0x000e64000808017f */
[----:B-1----:R-:W-:Y:S05]  /*4040*/  @!P4 BRA `(.L_x_10457) ;  /* 0x0000015400d0c947 */ /* 0x002fea0003800000 */
.L_x_10698:
[----:B------:R-:W-:Y:S05]  /*4050*/  BSYNC B1 ;  /* 0x0000000000017941 */ /* 0x000fea0003800000 */
.L_x_10456:
[----:B------:R-:W-:Y:S01]  /*4060*/  UMOV UR4, 0xffffffff ;  /* 0xffffffff00047882 */ /* 0x000fe20000000000 */
[----:B0-----:R-:W-:Y:S02]  /*4070*/  IMAD.IADD R106, R104, 0x1, -R89 ;  /* 0x00000001686a7824 */ /* 0x001fe400078e0a59 */
[----:B------:R-:W-:Y:S05]  /*4080*/  BRA.DIV UR4, `(.L_x_10458) ;  /* 0x0000015604d47947 */ /* 0x000fea000b800000 */
[----:B------:R0:W2:Y:S04]  /*4090*/  SHFL.IDX PT, R95, R103, RZ, 0x1c1f ;  /* 0x001c1fff675f7589 */ /* 0x0000a800000e0000 */
[----:B------:R0:W3:Y:S02]  /*40a0*/  SHFL.IDX PT, R94, R102, RZ, 0x1c1f ;  /* 0x001c1fff665e7589 */ /* 0x0000e400000e0000 */
.L_x_10702:
[----:B------:R-:W-:Y:S01]  /*40b0*/  ISETP.GE.OR P4, PT, R200, R100, P1 ;  /* 0x00000064c800720c */ /* 0x000fe20000f86670 */
[----:B------:R-:W-:-:S12]  /*40c0*/  BSSY B1, `(.L_x_10459) ;  /* 0x000007a000017945 */ /* 0x000fd80003800000 */
[----:B------:R-:W-:Y:S05]  /*40d0*/  @P4 BRA `(.L_x_10460) ;  /* 0x0000000400e04947 */ /* 0x000fea0003800000 */
[----:B------:R-:W4:Y:S01]  /*40e0*/  S2R R12, SR_TID.X ;  /* 0x00000000000c7919 */ /* 0x000f220000002100 */
[----:B------:R-:W-:Y:S01]  /*40f0*/  SEL R11, R89, R106, !P0 ;  /* 0x0000006a590b7207 */ /* 0x000fe20004000000 */
[----:B------:R-:W-:Y:S01]  /*4100*/  BSSY B2, `(.L_x_10461) ;  /* 0x0000071000027945 */ /* 0x000fe20003800000 */
[----:B---3--:R-:W-:-:S04]  /*4110*/  LEA R92, P4, R68, R94, 0x1 ;  /* 0x0000005e445c7211 */ /* 0x008fc800078808ff */
[----:B--2---:R-:W-:Y:S01]  /*4120*/  LEA.HI.X R93, R68, R95, R32, 0x1, P4 ;  /* 0x0000005f445d7211 */ /* 0x004fe200020f0c20 */
[----:B----4-:R-:W-:Y:S01]  /*4130*/  VIADD R13, R12, 0xffffff80 ;  /* 0xffffff800c0d7836 */ /* 0x010fe20000000000 */
[----:B------:R-:W-:-:S04]  /*4140*/  SHF.R.S32.HI R12, RZ, 0x1f, R11 ;  /* 0x0000001fff0c7819 */ /* 0x000fc8000001140b */
[----:B------:R-:W-:Y:S02]  /*4150*/  LEA.HI R12, R12, R11, RZ, 0x4 ;  /* 0x0000000b0c0c7211 */ /* 0x000fe400078f20ff */
[----:B------:R-:W-:Y:S02]  /*4160*/  SHF.R.S32.HI R14, RZ, 0x1f, R13 ;  /* 0x0000001fff0e7819 */ /* 0x000fe4000001140d */
[----:B------:R-:W-:Y:S01]  /*4170*/  LEA.HI.SX32 R11, R12, R69, 0x1c ;  /* 0x000000450c0b7211 */ /* 0x000fe200078fe2ff */
[----:B------:R-:W-:Y:S01]  /*4180*/  IMAD R12, R18, 0x1800, R31 ;  /* 0x00001800120c7824 */ /* 0x000fe200078e021f */
[----:B------:R-:W-:-:S03]  /*4190*/  LEA.HI R14, R14, R13, RZ, 0x5 ;  /* 0x0000000d0e0e7211 */ /* 0x000fc600078f28ff */
[----:B------:R-:W-:Y:S01]  /*41a0*/  IMAD.SHL.U32 R11, R11, 0x8, RZ ;  /* 0x000000080b0b7824 */ /* 0x000fe200078e00ff */
[----:B------:R-:W-:Y:S01]  /*41b0*/  SHF.R.S32.HI R14, RZ, 0x5, R14 ;  /* 0x00000005ff0e7819 */ /* 0x000fe2000001140e */
[----:B------:R-:W-:-:S03]  /*41c0*/  IMAD R12, R12, 0x2, R19 ;  /* 0x000000020c0c7824 */ /* 0x000fc600078e0213 */
[----:B------:R-:W-:-:S04]  /*41d0*/  LOP3.LUT R13, R82, 0x38, R11, 0xf8, !PT ;  /* 0x00000038520d7812 */ /* 0x000fc800078ef80b */
[----:B------:R-:W-:-:S05]  /*41e0*/  LOP3.LUT R13, R13, R80, RZ, 0x3c, !PT ;  /* 0x000000500d0d7212 */ /* 0x000fca00078e3cff */
[----:B------:R-:W-:-:S04]  /*41f0*/  IMAD R13, R14, 0x200, R13 ;  /* 0x000002000e0d7824 */ /* 0x000fc800078e020d */
[----:B------:R-:W-:-:S04]  /*4200*/  IMAD R14, R18, 0x1800, R13 ;  /* 0x00001800120e7824 */ /* 0x000fc800078e020d */
[----:B------:R-:W-:Y:S02]  /*4210*/  IMAD R56, R14, 0x2, R19 ;  /* 0x000000020e387824 */ /* 0x000fe400078e0213 */
[----:B------:R-:W2:Y:S04]  /*4220*/  LDS.128 R12, [R12+0x1c400] ;  /* 0x01c400000c0c7984 */ /* 0x000ea80000000c00 */
[----:B------:R-:W3:Y:S01]  /*4230*/  LDS.128 R56, [R56+0x1c400] ;  /* 0x01c4000038387984 */ /* 0x000ee20000000c00 */
[----:B------:R-:W-:Y:S05]  /*4240*/  @P2 BRA `(.L_x_10462) ;  /* 0x0000000400702947 */ /* 0x000fea0003800000 */
[----:B------:R-:W-:Y:S01]  /*4250*/  SHF.R.U32.HI R119, RZ, 0x10, R41 ;  /* 0x00000010ff777819 */ /* 0x000fe20000011629 */
[----:B--2---:R-:W-:Y:S01]  /*4260*/  IMAD.U32 R115, R15, 0x10000, RZ ;  /* 0x000100000f737824 */ /* 0x004fe200078e00ff */
[----:B------:R-:W-:Y:S01]  /*4270*/  SHF.R.U32.HI R118, RZ, 0x10, R37 ;  /* 0x00000010ff767819 */ /* 0x000fe20000011625 */
[----:B---3--:R-:W-:Y:S01]  /*4280*/  IMAD.U32 R117, R59, 0x10000, RZ ;  /* 0x000100003b757824 */ /* 0x008fe200078e00ff */
[----:B------:R-:W-:Y:S01]  /*4290*/  SHF.R.U64 R122, R38, 0x10, R39 ;  /* 0x00000010267a7819 */ /* 0x000fe20000001227 */
[----:B------:R-:W-:Y:S01]  /*42a0*/  IMAD.U32 R38, R12, 0x10000, RZ ;  /* 0x000100000c267824 */ /* 0x000fe200078e00ff */
[----:B------:R-:W-:Y:S02]  /*42b0*/  PRMT R119, R128, 0x5410, R119 ;  /* 0x0000541080777816 */ /* 0x000fe40000000077 */
[----:B------:R-:W-:Y:S02]  /*42c0*/  SHF.R.U32.HI R120, RZ, 0x10, R39 ;  /* 0x00000010ff787819 */ /* 0x000fe40000011627 */
[----:B------:R-:W-:Y:S01]  /*42d0*/  SHF.R.U64 R121, R40, 0x10, R41 ;  /* 0x0000001028797819 */ /* 0x000fe20000001229 */
[----:B------:R-:W-:Y:S01]  /*42e0*/  IMAD.U32 R40, R57, 0x10000, RZ ;  /* 0x0001000039287824 */ /* 0x000fe200078e00ff */
[----:B------:R-:W-:-:S02]  /*42f0*/  PRMT R118, R108, 0x5432, R118 ;  /* 0x000054326c767816 */ /* 0x000fc40000000076 */
[--C-:B------:R-:W-:Y:S01]  /*4300*/  SHF.R.U64 R41, R42, 0x10, R43.reuse ;  /* 0x000000102a297819 */ /* 0x100fe2000000122b */
[----:B------:R-:W-:Y:S01]  /*4310*/  IMAD.U32 R42, R56, 0x10000, RZ ;  /* 0x00010000382a7824 */ /* 0x000fe200078e00ff */
[----:B------:R-:W-:Y:S01]  /*4320*/  PRMT R39, R105, 0x5432, R122 ;  /* 0x0000543269277816 */ /* 0x000fe2000000007a */
[----:B------:R-:W-:Y:S01]  /*4330*/  IMAD.U32 R122, R119, 0x10000, RZ ;  /* 0x00010000777a7824 */ /* 0x000fe200078e00ff */
[----:B------:R-:W-:Y:S02]  /*4340*/  SHF.R.U32.HI R124, RZ, 0x10, R43 ;  /* 0x00000010ff7c7819 */ /* 0x000fe4000001162b */
[----:B------:R-:W-:Y:S01]  /*4350*/  SHF.R.U64 R123, R36, 0x10, R37 ;  /* 0x00000010247b7819 */ /* 0x000fe20000001225 */
[----:B------:R-:W-:Y:S01]  /*4360*/  IMAD.U32 R37, R13, 0x10000, RZ ;  /* 0x000100000d257824 */ /* 0x000fe200078e00ff */
[----:B------:R-:W-:Y:S01]  /*4370*/  LOP3.LUT R43, R15, 0xffff0000, RZ, 0xc0, !PT ;  /* 0xffff00000f2b7812 */ /* 0x000fe200078ec0ff */
[----:B------:R-:W-:Y:S01]  /*4380*/  IMAD.U32 R15, R118, 0x10000, RZ ;  /* 0x00010000760f7824 */ /* 0x000fe200078e00ff */
[----:B------:R-:W-:Y:S01]  /*4390*/  LOP3.LUT R116, R57, 0xffff0000, RZ, 0xc0, !PT ;  /* 0xffff000039747812 */ /* 0x000fe200078ec0ff */
[----:B------:R-:W-:Y:S01]  /*43a0*/  IMAD.U32 R36, R58, 0x10000, RZ ;  /* 0x000100003a247824 */ /* 0x000fe200078e00ff */
[----:B------:R-:W-:Y:S01]  /*43b0*/  PRMT R41, R126, 0x5410, R41 ;  /* 0x000054107e297816 */ /* 0x000fe20000000029 */
[CC--:B------:R-:W-:Y:S01]  /*43c0*/  FMUL.FTZ R126, R40.reuse, R122.reuse ;  /* 0x0000007a287e7220 */ /* 0x0c0fe20000410000 */
[----:B------:R-:W-:Y:S01]  /*43d0*/  LOP3.LUT R57, R59, 0xffff0000, RZ, 0xc0, !PT ;  /* 0xffff00003b397812 */ /* 0x000fe200078ec0ff */
[-C--:B------:R-:W-:Y:S01]  /*43e0*/  FMUL.FTZ R40, R40, R15.reuse ;  /* 0x0000000f28287220 */ /* 0x080fe20000410000 */
[----:B------:R-:W-:Y:S01]  /*43f0*/  PRMT R124, R109, 0x5432, R124 ;  /* 0x000054326d7c7816 */ /* 0x000fe2000000007c */
[----:B------:R-:W-:Y:S01]  /*4400*/  FFMA.FTZ R15, R37, R15, -R126 ;  /* 0x0000000f250f7223 */ /* 0x000fe2000001087e */
[----:B------:R-:W-:Y:S01]  /*4410*/  PRMT R59, R125, 0x5410, R123 ;  /* 0x000054107d3b7816 */ /* 0x000fe2000000007b */
[----:B------:R-:W-:Y:S01]  /*4420*/  FFMA.FTZ R37, R37, R122, R40 ;  /* 0x0000007a25257223 */ /* 0x000fe20000010028 */
[----:B------:R-:W-:Y:S01]  /*4430*/  PRMT R120, R107, 0x5432, R120 ;  /* 0x000054326b787816 */ /* 0x000fe20000000078 */
[----:B------:R-:W-:Y:S01]  /*4440*/  IMAD.U32 R126, R124, 0x10000, RZ ;  /* 0x000100007c7e7824 */ /* 0x000fe200078e00ff */
[----:B------:R-:W-:-:S02]  /*4450*/  LOP3.LUT R123, R119, 0xffff0000, RZ, 0xc0, !PT ;  /* 0xffff0000777b7812 */ /* 0x000fc400078ec0ff */
[----:B------:R-:W-:Y:S01]  /*4460*/  LOP3.LUT R119, R118, 0xffff0000, RZ, 0xc0, !PT ;  /* 0xffff000076777812 */ /* 0x000fe200078ec0ff */
[----:B------:R-:W-:Y:S01]  /*4470*/  IMAD.U32 R118, R120, 0x10000, RZ ;  /* 0x0001000078767824 */ /* 0x000fe200078e00ff */
[----:B------:R-:W-:Y:S01]  /*4480*/  PRMT R121, R127, 0x5410, R121 ;  /* 0x000054107f797816 */ /* 0x000fe20000000079 */
[----:B------:R-:W-:Y:S01]  /*4490*/  FMUL.FTZ R125, R116, R123 ;  /* 0x0000007b747d7220 */ /* 0x000fe20000410000 */
[----:B------:R-:W-:Y:S01]  /*44a0*/  LOP3.LUT R124, R124, 0xffff0000, RZ, 0xc0, !PT ;  /* 0xffff00007c7c7812 */ /* 0x000fe200078ec0ff */
[----:B------:R-:W-:Y:S01]  /*44b0*/  FMUL.FTZ R127, R116, R119 ;  /* 0x00000077747f7220 */ /* 0x000fe20000410000 */
[C---:B------:R-:W-:Y:S01]  /*44c0*/  FMUL.FTZ R116, R117.reuse, R126 ;  /* 0x0000007e75747220 */ /* 0x040fe20000410000 */
[-C--:B------:R-:W-:Y:S01]  /*44d0*/  FMUL.FTZ R117, R117, R118.reuse ;  /* 0x0000007675757220 */ /* 0x080fe20000410000 */
[----:B------:R-:W-:Y:S02]  /*44e0*/  LOP3.LUT R120, R120, 0xffff0000, RZ, 0xc0, !PT ;  /* 0xffff000078787812 */ /* 0x000fe400078ec0ff */
[C---:B------:R-:W-:Y:S01]  /*44f0*/  FFMA.FTZ R118, R115.reuse, R118, -R116 ;  /* 0x0000007673767223 */ /* 0x040fe20000010874 */
[----:B------:R-:W-:Y:S01]  /*4500*/  FFMA.FTZ R126, R115, R126, R117 ;  /* 0x0000007e737e7223 */ /* 0x000fe20000010075 */
[----:B------:R-:W-:Y:S01]  /*4510*/  IMAD.U32 R117, R121, 0x10000, RZ ;  /* 0x0001000079757824 */ /* 0x000fe200078e00ff */
[----:B------:R-:W-:Y:S01]  /*4520*/  LOP3.LUT R114, R13, 0xffff0000, RZ, 0xc0, !PT ;  /* 0xffff00000d727812 */ /* 0x000fe200078ec0ff */
[----:B------:R-:W-:-:S02]  /*4530*/  IMAD.U32 R115, R59, 0x10000, RZ ;  /* 0x000100003b737824 */ /* 0x000fc400078e00ff */
[C---:B------:R-:W-:Y:S01]  /*4540*/  FMUL.FTZ R116, R57.reuse, R124 ;  /* 0x0000007c39747220 */ /* 0x040fe20000410000 */
[-C--:B------:R-:W-:Y:S01]  /*4550*/  FMUL.FTZ R122, R57, R120.reuse ;  /* 0x00000078397a7220 */ /* 0x080fe20000410000 */
[C---:B------:R-:W-:Y:S01]  /*4560*/  FMUL.FTZ R57, R42.reuse, R117 ;  /* 0x000000752a397220 */ /* 0x040fe20000410000 */
[----:B------:R-:W-:Y:S01]  /*4570*/  FMUL.FTZ R42, R42, R115 ;  /* 0x000000732a2a7220 */ /* 0x000fe20000410000 */
[----:B------:R-:W-:Y:S01]  /*4580*/  LOP3.LUT R56, R56, 0xffff0000, RZ, 0xc0, !PT ;  /* 0xffff000038387812 */ /* 0x000fe200078ec0ff */
[C---:B------:R-:W-:Y:S01]  /*4590*/  FFMA.FTZ R40, R114.reuse, R119, -R125 ;  /* 0x0000007772287223 */ /* 0x040fe2000001087d */
[----:B------:R-:W-:Y:S01]  /*45a0*/  LOP3.LUT R121, R121, 0xffff0000, RZ, 0xc0, !PT ;  /* 0xffff000079797812 */ /* 0x000fe200078ec0ff */
[----:B------:R-:W-:Y:S01]  /*45b0*/  FFMA.FTZ R114, R114, R123, R127 ;  /* 0x0000007b72727223 */ /* 0x000fe2000001007f */
[----:B------:R-:W-:Y:S01]  /*45c0*/  LOP3.LUT R59, R59, 0xffff0000, RZ, 0xc0, !PT ;  /* 0xffff00003b3b7812 */ /* 0x000fe200078ec0ff */
[----:B------:R-:W-:Y:S01]  /*45d0*/  FFMA.FTZ R117, R38, R117, R42 ;  /* 0x0000007526757223 */ /* 0x000fe2000001002a */
[----:B------:R-:W-:Y:S01]  /*45e0*/  LOP3.LUT R12, R12, 0xffff0000, RZ, 0xc0, !PT ;  /* 0xffff00000c0c7812 */ /* 0x000fe200078ec0ff */
[C---:B------:R-:W-:Y:S01]  /*45f0*/  FFMA.FTZ R119, R43.reuse, R120, -R116 ;  /* 0x000000782b777223 */ /* 0x040fe20000010874 */
[----:B------:R-:W-:Y:S01]  /*4600*/  FFMA.FTZ R123, R43, R124, R122 ;  /* 0x0000007c2b7b7223 */ /* 0x000fe2000001007a */
[----:B------:R-:W-:Y:S01]  /*4610*/  FFMA.FTZ R57, R38, R115, -R57 ;  /* 0x0000007326397223 */ /* 0x000fe20000010839 */
[----:B------:R-:W-:Y:S01]  /*4620*/  IMAD.U32 R42, R41, 0x10000, RZ ;  /* 0x00010000292a7824 */ /* 0x000fe200078e00ff */
[----:B------:R-:W-:Y:S01]  /*4630*/  LOP3.LUT R58, R58, 0xffff0000, RZ, 0xc0, !PT ;  /* 0xffff00003a3a7812 */ /* 0x000fe200078ec0ff */
[C---:B------:R-:W-:Y:S01]  /*4640*/  FMUL.FTZ R43, R56.reuse, R121 ;  /* 0x00000079382b7220 */ /* 0x040fe20000410000 */
[----:B------:R-:W-:Y:S01]  /*4650*/  IMAD.U32 R38, R39, 0x10000, RZ ;  /* 0x0001000027267824 */ /* 0x000fe200078e00ff */
[----:B------:R-:W-:Y:S01]  /*4660*/  LOP3.LUT R41, R41, 0xffff0000, RZ, 0xc0, !PT ;  /* 0xffff000029297812 */ /* 0x000fe200078ec0ff */
[-C--:B------:R-:W-:Y:S01]  /*4670*/  FMUL.FTZ R115, R56, R59.reuse ;  /* 0x0000003b38737220 */ /* 0x080fe20000410000 */
[----:B------:R-:W-:Y:S01]  /*4680*/  LOP3.LUT R39, R39, 0xffff0000, RZ, 0xc0, !PT ;  /* 0xffff000027277812 */ /* 0x000fe200078ec0ff */
[----:B------:R-:W-:Y:S01]  /*4690*/  FFMA.FTZ R56, R12, R59, -R43 ;  /* 0x0000003b0c387223 */ /* 0x000fe2000001082b */
[----:B------:R-:W-:Y:S01]  /*46a0*/  SHF.L.U32 R13, R14, 0x10, RZ ;  /* 0x000000100e0d7819 */ /* 0x000fe200000006ff */
[----:B------:R-:W-:Y:S01]  /*46b0*/  FFMA.FTZ R12, R12, R121, R115 ;  /* 0x000000790c0c7223 */ /* 0x000fe20000010073 */
[----:B------:R-:W-:Y:S01]  /*46c0*/  LOP3.LUT R14, R14, 0xffff0000, RZ, 0xc0, !PT ;  /* 0xffff00000e0e7812 */ /* 0x000fe200078ec0ff */
[----:B------:R-:W-:Y:S01]  /*46d0*/  FMUL.FTZ R116, R36, R42 ;  /* 0x0000002a24747220 */ /* 0x000fe20000410000 */
[----:B------:R-:W-:Y:S01]  /*46e0*/  FMUL.FTZ R59, R58, R41 ;  /* 0x000000293a3b7220 */ /* 0x000fe20000410000 */
[-C--:B------:R-:W-:Y:S01]  /*46f0*/  FMUL.FTZ R43, R36, R38.reuse ;  /* 0x00000026242b7220 */ /* 0x080fe20000410000 */
[-C--:B------:R-:W-:Y:S01]  /*4700*/  FMUL.FTZ R58, R58, R39.reuse ;  /* 0x000000273a3a7220 */ /* 0x080fe20000410000 */
[C---:B------:R-:W-:Y:S01]  /*4710*/  FFMA.FTZ R116, R13.reuse, R38, -R116 ;  /* 0x000000260d747223 */ /* 0x040fe20000010874 */
[----:B------:R-:W-:Y:S01]  /*4720*/  FFMA.FTZ R59, R14, R39, -R59 ;  /* 0x000000270e3b7223 */ /* 0x000fe2000001083b */
        /* <DEDUP_REMOVED lines=14> */
.L_x_10462:
[----:B------:R-:W-:Y:S05]  /*4810*/  BSYNC B2 ;  /* 0x0000000000027941 */ /* 0x000fea0003800000 */
.L_x_10461:
[----:B------:R-:W-:Y:S01]  /*4820*/  ISETP.GE.AND P4, PT, R11, R104, PT ;  /* 0x000000680b00720c */ /* 0x000fe20003f86270 */
[----:B--2---:R4:W-:-:S12]  /*4830*/  ST.E.128 desc[UR60][R92.64], R12 ;  /* 0x0000000c5c007985 */ /* 0x0049d8000c101d3c */
[----:B------:R-:W-:-:S05]  /*4840*/  @!P4 IMAD.WIDE R94, R11, 0x2, R94 ;  /* 0x000000020b5ec825 */ /* 0x000fca00078e025e */
[----:B---3--:R4:W-:Y:S02]  /*4850*/  @!P4 ST.E.128 desc[UR60][R94.64], R56 ;  /* 0x000000385e00c985 */ /* 0x0089e4000c101d3c */
.L_x_10460:
[----:B------:R-:W-:Y:S05]  /*4860*/  BSYNC B1 ;  /* 0x0000000000017941 */ /* 0x000fea0003800000 */
.L_x_10459:
[----:B------:R-:W-:-:S03]  /*4870*/  UMOV UR4, 0xffffffff ;  /* 0xffffffff00047882 */ /* 0x000fc60000000000 */
[----:B------:R-:W-:Y:S05]  /*4880*/  BRA.DIV UR4, `(.L_x_10463) ;  /* 0x0000015204207947 */ /* 0x000fea000b800000 */
[----:B0-----:R-:W0:Y:S04]  /*4890*/  SHFL.IDX PT, R103, R103, 0x1, 0x1c1f ;  /* 0x003c1f0067677f89 */ /* 0x001e2800000e0000 */
[----:B------:R-:W0:Y:S02]  /*48a0*/  SHFL.IDX PT, R102, R102, 0x1, 0x1c1f ;  /* 0x003c1f0066667f89 */ /* 0x000e2400000e0000 */
.L_x_10706:
[----:B------:R-:W-:-:S05]  /*48b0*/  VIADD R11, R200, 0x40 ;  /* 0x00000040c80b7836 */ /* 0x000fca0000000000 */
[----:B------:R-:W-:-:S13]  /*48c0*/  ISETP.GE.OR P4, PT, R11, R100, P1 ;  /* 0x000000640b00720c */ /* 0x000fda0000f86670 */
[----:B------:R-:W-:Y:S05]  /*48d0*/  @P4 BRA `(.L_x_10448) ;  /* 0x0000000c00084947 */ /* 0x000fea0003800000 */
[----:B----4-:R-:W4:Y:S01]  /*48e0*/  LDL R13, [R1+0x58] ;  /* 0x00005800010d7983 */ /* 0x010f220000100800 */
[----:B------:R-:W-:Y:S01]  /*48f0*/  SEL R106, R89, R106, !P0 ;  /* 0x0000006a596a7207 */ /* 0x000fe20004000000 */
[----:B------:R-:W-:Y:S01]  /*4900*/  VIADD R14, R200, 0x40 ;  /* 0x00000040c80e7836 */ /* 0x000fe20000000000 */
[----:B0-----:R-:W-:Y:S01]  /*4910*/  LEA R40, P4, R68, R102, 0x1 ;  /* 0x0000006644287211 */ /* 0x001fe200078808ff */
[----:B------:R-:W-:Y:S01]  /*4920*/  VIADD R12, R200, 0x40 ;  /* 0x00000040c80c7836 */ /* 0x000fe20000000000 */
[----:B------:R-:W-:Y:S01]  /*4930*/  SHF.R.S32.HI R11, RZ, 0x1f, R106 ;  /* 0x0000001fff0b7819 */ /* 0x000fe2000001146a */
[----:B------:R-:W-:Y:S01]  /*4940*/  IMAD.SHL.U32 R14, R14, 0x40, RZ ;  /* 0x000000400e0e7824 */ /* 0x000fe200078e00ff */
[----:B------:R-:W-:Y:S01]  /*4950*/  BSSY B1, `(.L_x_10464) ;  /* 0x000006e000017945 */ /* 0x000fe20003800000 */
[----:B------:R-:W-:Y:S01]  /*4960*/  IMAD.SHL.U32 R12, R12, 0x40, RZ ;  /* 0x000000400c0c7824 */ /* 0x000fe200078e00ff */
[----:B------:R-:W-:Y:S02]  /*4970*/  LEA.HI R106, R11, R106, RZ, 0x4 ;  /* 0x0000006a0b6a7211 */ /* 0x000fe400078f20ff */
[----:B------:R-:W-:-:S02]  /*4980*/  LOP3.LUT R14, R14, 0x1c0, RZ, 0xc0, !PT ;  /* 0x000001c00e0e7812 */ /* 0x000fc400078ec0ff */
[----:B------:R-:W-:Y:S02]  /*4990*/  LEA.HI.SX32 R11, R106, R69, 0x1c ;  /* 0x000000456a0b7211 */ /* 0x000fe400078fe2ff */
[----:B------:R-:W-:Y:S02]  /*49a0*/  LOP3.LUT R12, R12, 0x1c0, RZ, 0xc0, !PT ;  /* 0x000001c00c0c7812 */ /* 0x000fe400078ec0ff */
[----:B------:R-:W-:Y:S01]  /*49b0*/  SHF.R.U32.HI R14, RZ, 0x3, R14 ;  /* 0x00000003ff0e7819 */ /* 0x000fe2000001160e */
[----:B------:R-:W-:Y:S01]  /*49c0*/  IMAD.SHL.U32 R11, R11, 0x8, RZ ;  /* 0x000000080b0b7824 */ /* 0x000fe200078e00ff */
[----:B------:R-:W-:-:S04]  /*49d0*/  LEA.HI.X R41, R68, R103, R32, 0x1, P4 ;  /* 0x0000006744297211 */ /* 0x000fc800020f0c20 */
[----:B------:R-:W-:-:S04]  /*49e0*/  LOP3.LUT R12, R12, 0x38, R11, 0xf8, !PT ;  /* 0x000000380c0c7812 */ /* 0x000fc800078ef80b */
[----:B------:R-:W-:-:S04]  /*49f0*/  LOP3.LUT R12, R12, R14, RZ, 0x3c, !PT ;  /* 0x0000000e0c0c7212 */ /* 0x000fc800078e3cff */
[----:B----4-:R-:W-:Y:S01]  /*4a00*/  IADD3 R13, R13, R12, RZ ;  /* 0x0000000c0d0d7210 */ /* 0x010fe20007ffe0ff */
[----:B------:R-:W-:-:S04]  /*4a10*/  IMAD R12, R18, 0x1800, R21 ;  /* 0x00001800120c7824 */ /* 0x000fc800078e0215 */
[----:B------:R-:W-:Y:S02]  /*4a20*/  IMAD R14, R18, 0x1800, R13 ;  /* 0x00001800120e7824 */ /* 0x000fe400078e020d */
[--C-:B------:R-:W-:Y:S02]  /*4a30*/  IMAD R12, R12, 0x2, R19.reuse ;  /* 0x000000020c0c7824 */ /* 0x100fe400078e0213 */
[----:B------:R-:W-:-:S04]  /*4a40*/  IMAD R36, R14, 0x2, R19 ;  /* 0x000000020e247824 */ /* 0x000fc800078e0213 */
[----:B------:R-:W0:Y:S04]  /*4a50*/  LDS.128 R12, [R12+0x1c400] ;  /* 0x01c400000c0c7984 */ /* 0x000e280000000c00 */
[----:B------:R-:W4:Y:S01]  /*4a60*/  LDS.128 R36, [R36+0x1c400] ;  /* 0x01c4000024247984 */ /* 0x000f220000000c00 */
[----:B------:R-:W-:Y:S05]  /*4a70*/  @P2 BRA `(.L_x_10465) ;  /* 0x00000004006c2947 */ /* 0x000fea0003800000 */
[----:B------:R-:W-:Y:S01]  /*4a80*/  SHF.R.U32.HI R106, RZ, 0x10, R45 ;  /* 0x00000010ff6a7819 */ /* 0x000fe2000001162d */
[----:B0-----:R-:W-:Y:S01]  /*4a90*/  IMAD.U32 R43, R13, 0x10000, RZ ;  /* 0x000100000d2b7824 */ /* 0x001fe200078e00ff */
[----:B------:R-:W-:Y:S01]  /*4aa0*/  SHF.R.U32.HI R56, RZ, 0x10, R49 ;  /* 0x00000010ff387819 */ /* 0x000fe20000011631 */
[----:B------:R-:W-:Y:S01]  /*4ab0*/  IMAD.U32 R42, R12, 0x10000, RZ ;  /* 0x000100000c2a7824 */ /* 0x000fe200078e00ff */
[----:B------:R-:W-:Y:S02]  /*4ac0*/  PRMT R109, R109, 0x5410, R106 ;  /* 0x000054106d6d7816 */ /* 0x000fe4000000006a */
[----:B------:R-:W-:Y:S02]  /*4ad0*/  PRMT R113, R113, 0x5410, R56 ;  /* 0x0000541071717816 */ /* 0x000fe40000000038 */
[----:B------:R-:W-:Y:S02]  /*4ae0*/  SHF.R.U32.HI R92, RZ, 0x10, R51 ;  /* 0x00000010ff5c7819 */ /* 0x000fe40000011633 */
[--C-:B---3--:R-:W-:Y:S01]  /*4af0*/  SHF.R.U64 R94, R46, 0x10, R47.reuse ;  /* 0x000000102e5e7819 */ /* 0x108fe2000000122f */
[----:B------:R-:W-:Y:S01]  /*4b00*/  IMAD.U32 R56, R113, 0x10000, RZ ;  /* 0x0001000071387824 */ /* 0x000fe200078e00ff */
[----:B------:R-:W-:Y:S01]  /*4b10*/  SHF.R.U32.HI R58, RZ, 0x10, R47 ;  /* 0x00000010ff3a7819 */ /* 0x000fe2000001162f */
[----:B----4-:R-:W-:Y:S01]  /*4b20*/  IMAD.U32 R47, R37, 0x10000, RZ ;  /* 0x00010000252f7824 */ /* 0x010fe200078e00ff */
[----:B------:R-:W-:Y:S01]  /*4b30*/  SHF.R.U64 R57, R50, 0x10, R51 ;  /* 0x0000001032397819 */ /* 0x000fe20000001233 */
[----:B------:R-:W-:Y:S01]  /*4b40*/  IMAD.U32 R50, R109, 0x10000, RZ ;  /* 0x000100006d327824 */ /* 0x000fe200078e00ff */
[----:B------:R-:W-:-:S02]  /*4b50*/  PRMT R111, R111, 0x5410, R92 ;  /* 0x000054106f6f7816 */ /* 0x000fc4000000005c */
[----:B------:R-:W-:Y:S01]  /*4b60*/  SHF.R.U64 R59, R48, 0x10, R49 ;  /* 0x00000010303b7819 */ /* 0x000fe20000001231 */
[----:B------:R-:W-:Y:S01]  /*4b70*/  FMUL.FTZ R92, R47, R50 ;  /* 0x000000322f5c7220 */ /* 0x000fe20000410000 */
[----:B------:R-:W-:Y:S01]  /*4b80*/  LOP3.LUT R48, R37, 0xffff0000, RZ, 0xc0, !PT ;  /* 0xffff000025307812 */ /* 0x000fe200078ec0ff */
[----:B------:R-:W-:Y:S01]  /*4b90*/  IMAD.U32 R49, R39, 0x10000, RZ ;  /* 0x0001000027317824 */ /* 0x000fe200078e00ff */
[----:B------:R-:W-:Y:S01]  /*4ba0*/  PRMT R107, R107, 0x5410, R58 ;  /* 0x000054106b6b7816 */ /* 0x000fe2000000003a */
[----:B------:R-:W-:Y:S01]  /*4bb0*/  FMUL.FTZ R58, R47, R56 ;  /* 0x000000382f3a7220 */ /* 0x000fe20000410000 */
[----:B------:R-:W-:Y:S01]  /*4bc0*/  LOP3.LUT R113, R113, 0xffff0000, RZ, 0xc0, !PT ;  /* 0xffff000071717812 */ /* 0x000fe200078ec0ff */
[----:B------:R-:W-:Y:S01]  /*4bd0*/  IMAD.U32 R47, R111, 0x10000, RZ ;  /* 0x000100006f2f7824 */ /* 0x000fe200078e00ff */
[----:B------:R-:W-:Y:S01]  /*4be0*/  LOP3.LUT R109, R109, 0xffff0000, RZ, 0xc0, !PT ;  /* 0xffff00006d6d7812 */ /* 0x000fe200078ec0ff */
[----:B------:R-:W-:Y:S01]  /*4bf0*/  FFMA.FTZ R58, R43, R50, -R58 ;  /* 0x000000322b3a7223 */ /* 0x000fe2000001083a */
[----:B------:R-:W-:Y:S01]  /*4c00*/  SHF.R.U64 R93, R44, 0x10, R45 ;  /* 0x000000102c5d7819 */ /* 0x000fe2000000122d */
[----:B------:R-:W-:Y:S01]  /*4c10*/  FMUL.FTZ R51, R48, R113 ;  /* 0x0000007130337220 */ /* 0x000fe20000410000 */
[----:B------:R-:W-:Y:S01]  /*4c20*/  LOP3.LUT R44, R13, 0xffff0000, RZ, 0xc0, !PT ;  /* 0xffff00000d2c7812 */ /* 0x000fe200078ec0ff */
[----:B------:R-:W-:Y:S01]  /*4c30*/  FFMA.FTZ R92, R43, R56, R92 ;  /* 0x000000382b5c7223 */ /* 0x000fe2000001005c */
[----:B------:R-:W-:Y:S01]  /*4c40*/  PRMT R110, R110, 0x5410, R57 ;  /* 0x000054106e6e7816 */ /* 0x000fe20000000039 */
[----:B------:R-:W-:Y:S01]  /*4c50*/  FMUL.FTZ R57, R48, R109 ;  /* 0x0000006d30397220 */ /* 0x000fe20000410000 */
[C---:B------:R-:W-:Y:S01]  /*4c60*/  IMAD.U32 R45, R36.reuse, 0x10000, RZ ;  /* 0x00010000242d7824 */ /* 0x040fe200078e00ff */
[----:B------:R-:W-:Y:S01]  /*4c70*/  LOP3.LUT R46, R36, 0xffff0000, RZ, 0xc0, !PT ;  /* 0xffff0000242e7812 */ /* 0x000fe200078ec0ff */
[----:B------:R-:W-:Y:S01]  /*4c80*/  IMAD.U32 R43, R107, 0x10000, RZ ;  /* 0x000100006b2b7824 */ /* 0x000fe200078e00ff */
[----:B------:R-:W-:Y:S01]  /*4c90*/  PRMT R112, R112, 0x5410, R59 ;  /* 0x0000541070707816 */ /* 0x000fe2000000003b */
[----:B------:R-:W-:-:S02]  /*4ca0*/  IMAD.U32 R36, R15, 0x10000, RZ ;  /* 0x000100000f247824 */ /* 0x000fc400078e00ff */
[----:B------:R-:W-:Y:S01]  /*4cb0*/  FMUL.FTZ R59, R49, R47 ;  /* 0x0000002f313b7220 */ /* 0x000fe20000410000 */
[C---:B------:R-:W-:Y:S01]  /*4cc0*/  FFMA.FTZ R51, R44.reuse, R109, -R51 ;  /* 0x0000006d2c337223 */ /* 0x040fe20000010833 */
[----:B------:R-:W-:Y:S01]  /*4cd0*/  FFMA.FTZ R57, R44, R113, R57 ;  /* 0x000000712c397223 */ /* 0x000fe20000010039 */
[----:B------:R-:W-:Y:S01]  /*4ce0*/  LOP3.LUT R39, R39, 0xffff0000, RZ, 0xc0, !PT ;  /* 0xffff000027277812 */ /* 0x000fe200078ec0ff */
[-C--:B------:R-:W-:Y:S01]  /*4cf0*/  FMUL.FTZ R50, R49, R43.reuse ;  /* 0x0000002b31327220 */ /* 0x080fe20000410000 */
[----:B------:R-:W-:Y:S01]  /*4d00*/  LOP3.LUT R48, R111, 0xffff0000, RZ, 0xc0, !PT ;  /* 0xffff00006f307812 */ /* 0x000fe200078ec0ff */
[----:B------:R-:W-:Y:S01]  /*4d10*/  FFMA.FTZ R59, R36, R43, -R59 ;  /* 0x0000002b243b7223 */ /* 0x000fe2000001083b */
[----:B------:R-:W-:Y:S01]  /*4d20*/  LOP3.LUT R44, R107, 0xffff0000, RZ, 0xc0, !PT ;  /* 0xffff00006b2c7812 */ /* 0x000fe200078ec0ff */
[----:B------:R-:W-:Y:S01]  /*4d30*/  IMAD.U32 R43, R112, 0x10000, RZ ;  /* 0x00010000702b7824 */ /* 0x000fe200078e00ff */
[----:B------:R-:W-:Y:S01]  /*4d40*/  PRMT R108, R108, 0x5410, R93 ;  /* 0x000054106c6c7816 */ /* 0x000fe2000000005d */
[----:B------:R-:W-:Y:S01]  /*4d50*/  FFMA.FTZ R47, R36, R47, R50 ;  /* 0x0000002f242f7223 */ /* 0x000fe20000010032 */
[----:B------:R-:W-:Y:S01]  /*4d60*/  LOP3.LUT R37, R15, 0xffff0000, RZ, 0xc0, !PT ;  /* 0xffff00000f257812 */ /* 0x000fe200078ec0ff */
[----:B------:R-:W-:Y:S01]  /*4d70*/  FMUL.FTZ R50, R39, R48 ;  /* 0x0000003027327220 */ /* 0x000fe20000410000 */
[----:B------:R-:W-:Y:S01]  /*4d80*/  PRMT R105, R105, 0x5410, R94 ;  /* 0x0000541069697816 */ /* 0x000fe2000000005e */
[----:B------:R-:W-:Y:S01]  /*4d90*/  FMUL.FTZ R94, R39, R44 ;  /* 0x0000002c275e7220 */ /* 0x000fe20000410000 */
[----:B------:R-:W-:-:S02]  /*4da0*/  IMAD.U32 R36, R108, 0x10000, RZ ;  /* 0x000100006c247824 */ /* 0x000fc400078e00ff */
[-C--:B------:R-:W-:Y:S01]  /*4db0*/  FMUL.FTZ R39, R45, R43.reuse ;  /* 0x0000002b2d277220 */ /* 0x080fe20000410000 */
[----:B------:R-:W-:Y:S01]  /*4dc0*/  LOP3.LUT R112, R112, 0xffff0000, RZ, 0xc0, !PT ;  /* 0xffff000070707812 */ /* 0x000fe200078ec0ff */
[----:B------:R-:W-:Y:S01]  /*4dd0*/  FFMA.FTZ R56, R37, R44, -R50 ;  /* 0x0000002c25387223 */ /* 0x000fe20000010832 */
[----:B------:R-:W-:Y:S02]  /*4de0*/  IMAD.U32 R15, R38, 0x10000, RZ ;  /* 0x00010000260f7824 */ /* 0x000fe400078e00ff */
[----:B------:R-:W-:Y:S01]  /*4df0*/  FMUL.FTZ R50, R45, R36 ;  /* 0x000000242d327220 */ /* 0x000fe20000410000 */
[----:B------:R-:W-:Y:S01]  /*4e00*/  FFMA.FTZ R94, R37, R48, R94 ;  /* 0x00000030255e7223 */ /* 0x000fe2000001005e */
[----:B------:R-:W-:Y:S01]  /*4e10*/  FFMA.FTZ R44, R42, R36, -R39 ;  /* 0x000000242a2c7223 */ /* 0x000fe20000010827 */
[----:B------:R-:W-:Y:S01]  /*4e20*/  LOP3.LUT R38, R38, 0xffff0000, RZ, 0xc0, !PT ;  /* 0xffff000026267812 */ /* 0x000fe200078ec0ff */
[C---:B------:R-:W-:Y:S01]  /*4e30*/  IMAD.U32 R37, R110.reuse, 0x10000, RZ ;  /* 0x000100006e257824 */ /* 0x040fe200078e00ff */
[----:B------:R-:W-:Y:S01]  /*4e40*/  LOP3.LUT R39, R110, 0xffff0000, RZ, 0xc0, !PT ;  /* 0xffff00006e277812 */ /* 0x000fe200078ec0ff */
[C---:B------:R-:W-:Y:S01]  /*4e50*/  IMAD.U32 R36, R105.reuse, 0x10000, RZ ;  /* 0x0001000069247824 */ /* 0x040fe200078e00ff */
[----:B------:R-:W-:Y:S01]  /*4e60*/  LOP3.LUT R13, R12, 0xffff0000, RZ, 0xc0, !PT ;  /* 0xffff00000c0d7812 */ /* 0x000fe200078ec0ff */
[----:B------:R-:W-:Y:S01]  /*4e70*/  FMUL.FTZ R48, R46, R112 ;  /* 0x000000702e307220 */ /* 0x000fe20000410000 */
[----:B------:R-:W-:Y:S01]  /*4e80*/  LOP3.LUT R108, R108, 0xffff0000, RZ, 0xc0, !PT ;  /* 0xffff00006c6c7812 */ /* 0x000fe200078ec0ff */
[----:B------:R-:W-:Y:S01]  /*4e90*/  FFMA.FTZ R50, R42, R43, R50 ;  /* 0x0000002b2a327223 */ /* 0x000fe20000010032 */
[----:B------:R-:W-:Y:S01]  /*4ea0*/  LOP3.LUT R105, R105, 0xffff0000, RZ, 0xc0, !PT ;  /* 0xffff000069697812 */ /* 0x000fe200078ec0ff */
[----:B------:R-:W-:-:S02]  /*4eb0*/  IMAD.U32 R12, R14, 0x10000, RZ ;  /* 0x000100000e0c7824 */ /* 0x000fc400078e00ff */
[C---:B------:R-:W-:Y:S01]  /*4ec0*/  FMUL.FTZ R45, R15.reuse, R37 ;  /* 0x000000250f2d7220 */ /* 0x040fe20000410000 */
[----:B------:R-:W-:Y:S01]  /*4ed0*/  FMUL.FTZ R42, R15, R36 ;  /* 0x000000240f2a7220 */ /* 0x000fe20000410000 */
[----:B------:R-:W-:Y:S01]  /*4ee0*/  LOP3.LUT R14, R14, 0xffff0000, RZ, 0xc0, !PT ;  /* 0xffff00000e0e7812 */ /* 0x000fe200078ec0ff */
[----:B------:R-:W-:Y:S01]  /*4ef0*/  FMUL.FTZ R15, R38, R39 ;  /* 0x00000027260f7220 */ /* 0x000fe20000410000 */
[-C--:B------:R-:W-:Y:S01]  /*4f00*/  FMUL.FTZ R46, R46, R108.reuse ;  /* 0x0000006c2e2e7220 */ /* 0x080fe20000410000 */
[C---:B------:R-:W-:Y:S01]  /*4f10*/  FFMA.FTZ R43, R13.reuse, R108, -R48 ;  /* 0x0000006c0d2b7223 */ /* 0x040fe20000010830 */
[----:B------:R-:W-:Y:S01]  /*4f20*/  FMUL.FTZ R38, R38, R105 ;  /* 0x0000006926267220 */ /* 0x000fe20000410000 */
[C---:B------:R-:W-:Y:S01]  /*4f30*/  FFMA.FTZ R45, R12.reuse, R36, -R45 ;  /* 0x000000240c2d7223 */ /* 0x040fe2000001082d */
[----:B------:R-:W-:Y:S01]  /*4f40*/  FFMA.FTZ R42, R12, R37, R42 ;  /* 0x000000250c2a7223 */ /* 0x000fe2000001002a */
        /* <DEDUP_REMOVED lines=12> */
[----:B------:R-:W-:Y:S02]  /*5010*/  F2FP.BF16.F32.PACK_AB R37, R57, R92 ;  /* 0x0000005c3925723e */ /* 0x000fe400000010ff */
[----:B------:R-:W-:-:S07]  /*5020*/  MOV R39, R47 ;  /* 0x0000002f00277202 */ /* 0x000fce0000000f00 */
.L_x_10465:
[----:B------:R-:W-:Y:S05]  /*5030*/  BSYNC B1 ;  /* 0x0000000000017941 */ /* 0x000fea0003800000 */
.L_x_10464:
[----:B------:R-:W-:Y:S01]  /*5040*/  ISETP.GE.AND P2, PT, R11, R104, PT ;  /* 0x000000680b00720c */ /* 0x000fe20003f46270 */
[----:B0-----:R0:W-:Y:S02]  /*5050*/  ST.E.128 desc[UR60][R40.64], R12 ;  /* 0x0000000c28007985 */ /* 0x0011e4000c101d3c */
[----:B0-----:R-:W-:Y:S02]  /*5060*/  IMAD.MOV.U32 R12, RZ, RZ, R102 ;  /* 0x000000ffff0c7224 */ /* 0x001fe400078e0066 */
[----:B------:R-:W-:-:S08]  /*5070*/  IMAD.MOV.U32 R13, RZ, RZ, R103 ;  /* 0x000000ffff0d7224 */ /* 0x000fd000078e0067 */
[----:B------:R-:W-:Y:S05]  /*5080*/  @P2 BRA `(.L_x_10448) ;  /* 0x00000004001c2947 */ /* 0x000fea0003800000 */
[----:B------:R-:W-:-:S05]  /*5090*/  IMAD.WIDE R12, R11, 0x2, R12 ;  /* 0x000000020b0c7825 */ /* 0x000fca00078e020c */
[----:B----4-:R0:W-:Y:S01]  /*50a0*/  ST.E.128 desc[UR60][R12.64], R36 ;  /* 0x000000240c007985 */ /* 0x0101e2000c101d3c */
[----:B------:R-:W-:Y:S05]  /*50b0*/  BRA `(.L_x_10448) ;  /* 0x0000000400107947 */ /* 0x000fea0003800000 */
.L_x_10429:
[----:B------:R-:W-:-:S13]  /*50c0*/  ISETP.NE.AND P3, PT, R205, 0x3, PT ;  /* 0x00000003cd00780c */ /* 0x000fda0003f65270 */
[----:B------:R-:W-:Y:S05]  /*50d0*/  @!P3 BRA `(.L_x_10466) ;  /* 0x000000000004b947 */ /* 0x000fea0003800000 */
[----:B------:R-:W-:Y:S01]  /*50e0*/  BPT.TRAP 0x1 ;  /* 0x000000040000795c */ /* 0x000fe20000300000 */
.L_x_10466:
[----:B------:R-:W-:Y:S01]  /*50f0*/  IMAD R4, R18, 0x8, R19 ;  /* 0x0000000812047824 */ /* 0x000fe200078e0213 */
[----:B------:R-:W-:Y:S01]  /*5100*/  SHF.L.U32 R101, R203, 0x1f, RZ ;  /* 0x0000001fcb657819 */ /* 0x000fe200000006ff */
[----:B------:R-:W-:Y:S01]  /*5110*/  BSSY B1, `(.L_x_10467) ;  /* 0x0000004000017945 */ /* 0x000fe20003800000 */
[----:B------:R-:W-:Y:S02]  /*5120*/  SHF.R.S32.HI R98, RZ, 0x1f, R97 ;  /* 0x0000001fff627819 */ /* 0x000fe40000011461 */
[----:B------:R-:W0:Y:S02]  /*5130*/  SYNCS.PHASECHK.TRANS64.TRYWAIT P2, [R4+URZ+0x32490], R101 ;  /* 0x03249065040075a7 */ /* 0x000e24000804017f */
[----:B0-----:R-:W-:Y:S05]  /*5140*/  @!P2 BRA `(.L_x_10468) ;  /* 0x00000148003ca947 */ /* 0x001fea0003800000 */
.L_x_10707:
[----:B------:R-:W-:Y:S05]  /*5150*/  BSYNC B1 ;  /* 0x0000000000017941 */ /* 0x000fea0003800000 */
.L_x_10467:
        /* <DEDUP_REMOVED lines=27> */
.L_x_10711:
        /* <DEDUP_REMOVED lines=13> */
.L_x_10471:
[----:B------:R-:W-:Y:S05]  /*53e0*/  BSYNC B1 ;  /* 0x0000000000017941 */ /* 0x000fea0003800000 */
.L_x_10470:
[----:B------:R-:W-:-:S03]  /*53f0*/  UMOV UR4, 0xffffffff ;  /* 0xffffffff00047882 */ /* 0x000fc60000000000 */
[----:B------:R-:W-:Y:S05]  /*5400*/  BRA.DIV UR4, `(.L_x_10472) ;  /* 0x0000014604e87947 */ /* 0x000fea000b800000 */
[----:B--2-4-:R2:W4:Y:S04]  /*5410*/  SHFL.IDX PT, R37, R41, 0x1, 0x1c1f ;  /* 0x003c1f0029257f89 */ /* 0x01452800000e0000 */
[----:B---3--:R2:W3:Y:S02]  /*5420*/  SHFL.IDX PT, R14, R40, 0x1, 0x1c1f ;  /* 0x003c1f00280e7f89 */ /* 0x0084e400000e0000 */
.L_x_10715:
        /* <DEDUP_REMOVED lines=13> */
.L_x_10448:
[----:B------:R-:W-:Y:S05]  /*5500*/  BSYNC B0 ;  /* 0x0000000000007941 */ /* 0x000fea0003800000 */
.L_x_10428:
        /* <DEDUP_REMOVED lines=9> */
[----:B--2---:R2:W-:Y:S01]  /*55a0*/  BAR.SYNC.DEFER_BLOCKING R91, 0x80 ;  /* 0x0002005b0000751d */ /* 0x0045e20000010000 */
[----:B-----5:R-:W-:-:S13]  /*55b0*/  LOP3.LUT P2, RZ, R11, 0x7f, RZ, 0xc0, !PT ;  /* 0x0000007f0bff7812 */ /* 0x020fda000784c0ff */
[----:B------:R-:W-:-:S05]  /*55c0*/  @!P2 VIADD R11, R4, 0x324a0 ;  /* 0x000324a0040ba836 */ /* 0x000fca0000000000 */
[----:B------:R-:W-:-:S04]  /*55d0*/  @!P2 PRMT R11, RZ, 0x654, R11 ;  /* 0x00000654ff0ba816 */ /* 0x000fc8000000000b */
[----:B------:R2:W-:Y:S01]  /*55e0*/  @!P2 SYNCS.ARRIVE.TRANS64.RED.A1T0 RZ, [R11+URZ], RZ ;  /* 0x000000ff0bffa9a7 */ /* 0x0005e2000810043f */
[----:B------:R-:W-:Y:S05]  /*55f0*/  @!P3 BRA `(.L_x_10474) ;  /* 0x000000000004b947 */ /* 0x000fea0003800000 */
[----:B------:R-:W-:Y:S01]  /*5600*/  BPT.TRAP 0x1 ;  /* 0x000000040000795c */ /* 0x000fe20000300000 */
.L_x_10474:
[----:B------:R-:W-:Y:S05]  /*5610*/  BSYNC B0 ;  /* 0x0000000000007941 */ /* 0x000fea0003800000 */
.L_x_10473:
[----:B------:R-:W5:Y:S01]  /*5620*/  SYNCS.PHASECHK.TRANS64.TRYWAIT P3, [R4+URZ+0x324b0], R101 ;  /* 0x0324b065040075a7 */ /* 0x000f62000806017f */
[----:B------:R-:W-:Y:S04]  /*5630*/  BSSY B0, `(.L_x_10475) ;  /* 0x0000002000007945 */ /* 0x000fe80003800000 */
[----:B-----5:R-:W-:Y:S05]  /*5640*/  @!P3 BRA `(.L_x_10476) ;  /* 0x0000014400a0b947 */ /* 0x020fea0003800000 */
.L_x_10716:
[----:B------:R-:W-:Y:S05]  /*5650*/  BSYNC B0 ;  /* 0x0000000000007941 */ /* 0x000fea0003800000 */
.L_x_10475:
        /* <DEDUP_REMOVED lines=22> */
[----:B------:R-:W-:Y:S01]  /*57c0*/  ISETP.GE.AND P3, PT, R100, 0x1, PT ;  /* 0x000000016400780c */ /* 0x000fe20003f66270 */
[----:B------:R0:W2:Y:S01]  /*57d0*/  SHFL.IDX PT, R49, R44, RZ, 0x1c1f ;  /* 0x001c1fff2c317589 */ /* 0x0000a200000e0000 */
[--C-:B------:R-:W-:Y:S02]  /*57e0*/  IMAD R42, R11, 0x2, R24.reuse ;  /* 0x000000020b2a7824 */ /* 0x100fe400078e0218 */
[----:B------:R-:W-:Y:S01]  /*57f0*/  IMAD R11, R13, 0x2, R24 ;  /* 0x000000020d0b7824 */ /* 0x000fe200078e0218 */
[----:B------:R0:W3:Y:S08]  /*5800*/  SHFL.IDX PT, R47, R45, RZ, 0x1c1f ;  /* 0x001c1fff2d2f7589 */ /* 0x0000f000000e0000 */
[----:B0-----:R-:W-:Y:S05]  /*5810*/  @!P3 BRA `(.L_x_10478) ;  /* 0x0000000000a4b947 */ /* 0x001fea0003800000 */
[----:B------:R-:W-:Y:S02]  /*5820*/  ISETP.NE.AND P5, PT, R20, RZ, PT ;  /* 0x000000ff1400720c */ /* 0x000fe40003fa5270 */
[----:B------:R-:W-:Y:S02]  /*5830*/  ISETP.NE.AND P4, PT, R10, RZ, PT ;  /* 0x000000ff0a00720c */ /* 0x000fe40003f85270 */
[----:B------:R-:W-:-:S09]  /*5840*/  PRMT R43, R87, 0x8880, RZ ;  /* 0x00008880572b7816 */ /* 0x000fd200000000ff */
[----:B------:R-:W0:Y:S01]  /*5850*/  @P5 LDS.128 R12, [R42] ;  /* 0x000000002a0c5984 */ /* 0x000e220000000c00 */
[----:B-12---:R-:W-:-:S04]  /*5860*/  @P5 LEA R40, P3, R16, R49, 0x1 ;  /* 0x0000003110285211 */ /* 0x006fc800078608ff */
        /* <DEDUP_REMOVED lines=36> */
.L_x_10478:
[----:B------:R-:W-:Y:S05]  /*5ab0*/  BSYNC B0 ;  /* 0x0000000000007941 */ /* 0x000fea0003800000 */
.L_x_10477:
[----:B------:R-:W-:Y:S01]  /*5ac0*/  ISETP.GE.AND P3, PT, R100, 0x41, PT ;  /* 0x000000416400780c */ /* 0x000fe20003f66270 */
[----:B------:R-:W4:Y:S01]  /*5ad0*/  SHFL.IDX PT, R45, R45, 0x1, 0x1c1f ;  /* 0x003c1f002d2d7f89 */ /* 0x000f2200000e0000 */
[----:B------:R-:W-:Y:S03]  /*5ae0*/  BSSY B0, `(.L_x_10479) ;  /* 0x000002c000007945 */ /* 0x000fe60003800000 */
[----:B------:R0:W0:Y:S08]  /*5af0*/  SHFL.IDX PT, R43, R44, 0x1, 0x1c1f ;  /* 0x003c1f002c2b7f89 */ /* 0x00003000000e0000 */
[----:B------:R-:W-:Y:S05]  /*5b00*/  @!P3 BRA `(.L_x_10480) ;  /* 0x0000000000a4b947 */ /* 0x000fea0003800000 */
[----:B------:R-:W-:Y:S02]  /*5b10*/  ISETP.NE.AND P5, PT, R20, RZ, PT ;  /* 0x000000ff1400720c */ /* 0x000fe40003fa5270 */
[----:B------:R-:W-:Y:S02]  /*5b20*/  ISETP.NE.AND P4, PT, R10, RZ, PT ;  /* 0x000000ff0a00720c */ /* 0x000fe40003f85270 */
[----:B0-----:R-:W-:-:S09]  /*5b30*/  PRMT R44, R87, 0x8880, RZ ;  /* 0x00008880572c7816 */ /* 0x001fd200000000ff */
[----:B------:R-:W0:Y:S01]  /*5b40*/  @P5 LDS.128 R12, [R42+0x2000] ;  /* 0x002000002a0c5984 */ /* 0x000e220000000c00 */
[----:B-1----:R-:W-:-:S04]  /*5b50*/  @P5 LEA R40, P3, R16, R43, 0x1 ;  /* 0x0000002b10285211 */ /* 0x002fc800078608ff */
[----:B----4-:R-:W-:Y:S02]  /*5b60*/  @P5 LEA.HI.X R41, R16, R45, R17, 0x1, P3 ;  /* 0x0000002d10295211 */ /* 0x010fe400018f0c11 */
[----:B------:R-:W-:-:S04]  /*5b70*/  @P4 LEA R38, P3, R2, R43, 0x1 ;  /* 0x0000002b02264211 */ /* 0x000fc800078608ff */
[----:B------:R-:W-:Y:S02]  /*5b80*/  @P4 LEA.HI.X R39, R2, R45, R202, 0x1, P3 ;  /* 0x0000002d02274211 */ /* 0x000fe400018f0cca */
[----:B------:R-:W-:-:S13]  /*5b90*/  ISETP.NE.AND P3, PT, R9, RZ, PT ;  /* 0x000000ff0900720c */ /* 0x000fda0003f65270 */
[----:B------:R-:W-:-:S04]  /*5ba0*/  @P3 LEA R36, P6, R209, R43, 0x1 ;  /* 0x0000002bd1243211 */ /* 0x000fc800078c08ff */
[----:B------:R-:W-:Y:S01]  /*5bb0*/  @P3 LEA.HI.X R37, R209, R45, R218, 0x1, P6 ;  /* 0x0000002dd1253211 */ /* 0x000fe200030f0cda */
[----:B0-----:R0:W-:Y:S01]  /*5bc0*/  @P5 ST.E.128 desc[UR60][R40.64], R12 ;  /* 0x0000000c28005985 */ /* 0x0011e2000c101d3c */
        /* <DEDUP_REMOVED lines=29> */
.L_x_10480:
[----:B------:R-:W-:Y:S05]  /*5da0*/  BSYNC B0 ;  /* 0x0000000000007941 */ /* 0x000fea0003800000 */
.L_x_10479:
[----:B------:R-:W-:Y:S01]  /*5db0*/  @!PT LDS RZ, [RZ] ;  /* 0x00000000fffff984 */ /* 0x000fe20000000800 */
[----:B------:R-:W-:Y:S01]  /*5dc0*/  @!PT LDS RZ, [RZ] ;  /* 0x00000000fffff984 */ /* 0x000fe20000000800 */
[----:B------:R-:W-:Y:S01]  /*5dd0*/  @!PT LDS RZ, [RZ] ;  /* 0x00000000fffff984 */ /* 0x000fe20000000800 */
[----:B------:R-:W-:Y:S01]  /*5de0*/  @!PT LDS RZ, [RZ] ;  /* 0x00000000fffff984 */ /* 0x000fe20000000800 */
[----:B------:R5:W-:Y:S06]  /*5df0*/  MEMBAR.ALL.CTA ;  /* 0x0000000000007992 */ /* 0x000bec0000008000 */
[----:B-----5:R-:W5:Y:S01]  /*5e00*/  FENCE.VIEW.ASYNC.S ;  /* 0x00000000000073c6 */ /* 0x020f620000000000 */
[----:B-1----:R-:W-:Y:S01]  /*5e10*/  @!P2 VIADD R4, R4, 0x324c0 ;  /* 0x000324c00404a836 */ /* 0x002fe20000000000 */
[----:B-----5:R1:W-:Y:S01]  /*5e20*/  BAR.SYNC.DEFER_BLOCKING R91, 0x80 ;  /* 0x0002005b0000751d */ /* 0x0203e20000010000 */
[----:B------:R-:W-:Y:S01]  /*5e30*/  ISETP.NE.AND P3, PT, R0, RZ, PT ;  /* 0x000000ff0000720c */ /* 0x000fe20003f65270 */
[----:B------:R-:W-:-:S02]  /*5e40*/  VIADD R18, R18, 0x1 ;  /* 0x0000000112127836 */ /* 0x000fc40000000000 */
[----:B------:R-:W-:-:S04]  /*5e50*/  @!P2 PRMT R4, RZ, 0x654, R4 ;  /* 0x00000654ff04a816 */ /* 0x000fc80000000004 */
[----:B------:R1:W-:Y:S01]  /*5e60*/  @!P2 SYNCS.ARRIVE.TRANS64.RED.A1T0 RZ, [R4+URZ], RZ ;  /* 0x000000ff04ffa9a7 */ /* 0x0003e2000810043f */
[----:B------:R-:W-:-:S04]  /*5e70*/  ISETP.NE.AND P2, PT, R18, 0x2, PT ;  /* 0x000000021200780c */ /* 0x000fc80003f45270 */
[----:B------:R-:W-:Y:S02]  /*5e80*/  SEL R0, RZ, 0x1, P2 ;  /* 0x00000001ff007807 */ /* 0x000fe40001000000 */
[----:B------:R-:W-:Y:S02]  /*5e90*/  SEL R18, R18, RZ, P2 ;  /* 0x000000ff12127207 */ /* 0x000fe40001000000 */
[----:B------:R-:W-:Y:S01]  /*5ea0*/  LOP3.LUT R203, R203, R0, RZ, 0x3c, !PT ;  /* 0x00000000cbcb7212 */ /* 0x000fe200078e3cff */
[----:B-1----:R-:W-:Y:S06]  /*5eb0*/  @P3 BRA `(.L_x_10481) ;  /* 0xffffffc000cc3947 */ /* 0x002fec000383ffff */
[----:B------:R-:W1:Y:S01]  /*5ec0*/  S2R R11, SR_TID.X ;  /* 0x00000000000b7919 */ /* 0x000e620000002100 */
[----:B------:R-:W-:Y:S02]  /*5ed0*/  PLOP3.LUT P0, PT, PT, PT, PT, 0x8, 0x0 ;  /* 0x000000000000781c */ /* 0x000fe40003f0e170 */
[----:B-1----:R-:W-:-:S04]  /*5ee0*/  SHF.R.U32.HI R11, RZ, 0x7, R11 ;  /* 0x00000007ff0b7819 */ /* 0x002fc8000001160b */
[----:B------:R-:W-:-:S13]  /*5ef0*/  ISETP.NE.AND P3, PT, R11, 0x1, PT ;  /* 0x000000010b00780c */ /* 0x000fda0003f65270 */
[----:B------:R-:W-:Y:S06]  /*5f00*/  @!P3 BAR.ARV 0x9, 0x100 ;  /* 0x024400000000bb1d */ /* 0x000fec0000002000 */
.L_x_10423:
[----:B------:R-:W-:Y:S02]  /*5f10*/  ISETP.GE.AND P2, PT, R187, 0x1, PT ;  /* 0x00000001bb00780c */ /* 0x000fe40003f46270 */
[----:B------:R-:W-:Y:S02]  /*5f20*/  CS2R R4, SRZ ;  /* 0x0000000000047805 */ /* 0x000fe4000001ff00 */
[----:B------:R-:W-:Y:S01]  /*5f30*/  PLOP3.LUT P1, PT, PT, PT, PT, 0x80, 0x0 ;  /* 0x000000000000781c */ /* 0x000fe20003f2f070 */
[----:B------:R-:W-:Y:S01]  /*5f40*/  IMAD.MOV.U32 R0, RZ, RZ, RZ ;  /* 0x000000ffff007224 */ /* 0x000fe200078e00ff */
[----:B------:R-:W-:Y:S01]  /*5f50*/  MOV R150, RZ ;  /* 0x000000ff00967202 */ /* 0x000fe20000000f00 */
        /* <DEDUP_REMOVED lines=59> */
[----:B0-----:R-:W-:Y:S01]  /*6310*/  IMAD.MOV.U32 R15, RZ, RZ, RZ ;  /* 0x000000ffff0f7224 */ /* 0x001fe200078e00ff */
[----:B------:R-:W-:Y:S01]  /*6320*/  CS2R R172, SRZ ;  /* 0x0000000000ac7805 */ /* 0x000fe2000001ff00 */
[----:B------:R-:W-:Y:S01]  /*6330*/  IMAD.MOV.U32 R46, RZ, RZ, RZ ;  /* 0x000000ffff2e7224 */ /* 0x000fe200078e00ff */
[----:B------:R-:W-:-:S02]  /*6340*/  CS2R R42, SRZ ;  /* 0x00000000002a7805 */ /* 0x000fc4000001ff00 */
[----:B------:R-:W-:Y:S02]  /*6350*/  CS2R R38, SRZ ;  /* 0x0000000000267805 */ /* 0x000fe4000001ff00 */
[----:B------:R-:W-:Y:S01]  /*6360*/  CS2R R152, SRZ ;  /* 0x0000000000987805 */ /* 0x000fe2000001ff00 */
[----:B------:R-:W-:Y:S01]  /*6370*/  IMAD.MOV.U32 R171, RZ, RZ, RZ ;  /* 0x000000ffffab7224 */ /* 0x000fe200078e00ff */
[----:B------:R-:W-:Y:S02]  /*6380*/  CS2R R168, SRZ ;  /* 0x0000000000a87805 */ /* 0x000fe4000001ff00 */
[----:B------:R-:W-:Y:S01]  /*6390*/  CS2R R10, SRZ ;  /* 0x00000000000a7805 */ /* 0x000fe2000001ff00 */
[----:B------:R-:W-:Y:S06]  /*63a0*/  @P0 BRA `(.L_x_10482) ;  /* 0x00000000000c0947 */ /* 0x000fec0003800000 */
[----:B------:R-:W0:Y:S01]  /*63b0*/  FENCE.VIEW.ASYNC.G ;  /* 0x00000000000073c6 */ /* 0x000e220000000100 */
[----:B------:R-:W-:Y:S05]  /*63c0*/  WARPSYNC.ALL ;  /* 0x0000000000007948 */ /* 0x000fea0003800000 */
[----:B0-----:R-:W-:Y:S06]  /*63d0*/  BAR.ARV 0xc, 0x180 ;  /* 0x0306000000007b1d */ /* 0x001fec0000002000 */
.L_x_10482:
[----:B------:R-:W-:Y:S02]  /*63e0*/  IMAD.MOV.U32 R14, RZ, RZ, RZ ;  /* 0x000000ffff0e7224 */ /* 0x000fe400078e00ff */
[----:B------:R-:W-:Y:S01]  /*63f0*/  IMAD.MOV.U32 R167, RZ, RZ, RZ ;  /* 0x000000ffffa77224 */ /* 0x000fe200078e00ff */
        /* <DEDUP_REMOVED lines=9> */
.L_x_10719:
[----:B------:R-:W-:Y:S01]  /*6490*/  VIADD R24, R19, 0x18400 ;  /* 0x0001840013187836 */ /* 0x000fe20000000000 */
[----:B01----:R-:W-:Y:S01]  /*64a0*/  LEA.HI R0, R14, R14, RZ, 0x1 ;  /* 0x0000000e0e007211 */ /* 0x003fe200078f08ff */
[----:B------:R-:W-:Y:S03]  /*64b0*/  BSSY B6, `(.L_x_10485) ;  /* 0x0000015000067945 */ /* 0x000fe60003800000 */
[----:B------:R-:W-:Y:S02]  /*64c0*/  LOP3.LUT P0, RZ, R24, 0x1bf, RZ, 0xc0, !PT ;  /* 0x000001bf18ff7812 */ /* 0x000fe4000780c0ff */
[----:B------:R-:W-:-:S05]  /*64d0*/  LOP3.LUT R3, R0, 0xffffe, RZ, 0xc0, !PT ;  /* 0x000ffffe00037812 */ /* 0x000fca00078ec0ff */
[----:B------:R-:W-:-:S06]  /*64e0*/  IMAD.IADD R30, R14, 0x1, -R3 ;  /* 0x000000010e1e7824 */ /* 0x000fcc00078e0a03 */
        /* <DEDUP_REMOVED lines=16> */
[----:B-12345:R-:W-:Y:S05]  /*65f0*/  CALL.ABS.NOINC R14 ;  /* 0x000000000e007343 */ /* 0x03efea0003c00000 */
.L_x_10486:
[----:B------:R-:W-:Y:S05]  /*6600*/  BSYNC B6 ;  /* 0x0000000000067941 */ /* 0x000fea0003800000 */
.L_x_10485:
        /* <DEDUP_REMOVED lines=13> */
.L_x_10490:
[----:B-1----:R1:W2:Y:S02]  /*66e0*/  SYNCS.PHASECHK.TRANS64.TRYWAIT P0, [R19+URZ+0x32400], R0 ;  /* 0x03240000130075a7 */ /* 0x0022a4000800017f */
[----:B--2---:R-:W-:Y:S05]  /*66f0*/  @!P0 NANOSLEEP.SYNCS 0x989680 ;  /* 0x009896800000895d */ /* 0x004fea0003900000 */
[----:B------:R-:W2:Y:S02]  /*6700*/  @!P0 SYNCS.PHASECHK.TRANS64 P0, [R19+URZ+0x32400], R0 ;  /* 0x03240000130085a7 */ /* 0x000ea4000800007f */
[----:B--2---:R-:W-:Y:S05]  /*6710*/  @!P0 BRA `(.L_x_10490) ;  /* 0xfffffffc00f08947 */ /* 0x004fea000383ffff */
.L_x_10489:
[----:B------:R-:W-:Y:S05]  /*6720*/  BSYNC B0 ;  /* 0x0000000000007941 */ /* 0x000fea0003800000 */
.L_x_10488:
[----:B------:R-:W-:Y:S05]  /*6730*/  BRA `(.L_x_10491) ;  /* 0x0000002000e87947 */ /* 0x000fea0003800000 */
.L_x_10487:
        /* <DEDUP_REMOVED lines=35> */
[----:B-1234-:R-:W-:Y:S05]  /*6970*/  CALL.ABS.NOINC R14 ;  /* 0x000000000e007343 */ /* 0x01efea0003c00000 */
.L_x_10493:
[----:B------:R-:W-:Y:S05]  /*6980*/  BSYNC B6 ;  /* 0x0000000000067941 */ /* 0x000fea0003800000 */
.L_x_10492:
        /* <DEDUP_REMOVED lines=8> */
[----:B------:R0:W0:Y:S04]  /*6a10*/  SHFL.IDX PT, R0, R24, RZ, 0x1c1f ;  /* 0x001c1fff18007589 */ /* 0x00002800000e0000 */
[----:B------:R0:W0:Y:S04]  /*6a20*/  SHFL.IDX PT, R5, R27, RZ, 0x1c1f ;  /* 0x001c1fff1b057589 */ /* 0x00002800000e0000 */
[----:B------:R0:W0:Y:S02]  /*6a30*/  SHFL.IDX PT, R14, R26, RZ, 0x1c1f ;  /* 0x001c1fff1a0e7589 */ /* 0x00002400000e0000 */
.L_x_10725:
[----:B------:R-:W5:Y:S01]  /*6a40*/  LDL R10, [R1+0x64] ;  /* 0x00006400010a7983 */ /* 0x000f620000100800 */
[----:B------:R-:W-:-:S03]  /*6a50*/  ULDC UR4, c[0x0][0x448] ;  /* 0x0001120000047ab9 */ /* 0x000fc60000000800 */
[----:B------:R-:W2:Y:S01]  /*6a60*/  LDL R31, [R1+0x6c] ;  /* 0x00006c00011f7983 */ /* 0x000ea20000100800 */
[----:B------:R-:W-:Y:S01]  /*6a70*/  IMAD R90, R90, UR4, RZ ;  /* 0x000000045a5a7c24 */ /* 0x000fe2000f8e02ff */
[----:B------:R-:W-:Y:S01]  /*6a80*/  BSSY B1, `(.L_x_10497) ;  /* 0x0000022000017945 */ /* 0x000fe20003800000 */
[----:B------:R-:W-:Y:S02]  /*6a90*/  CS2R R8, SRZ ;  /* 0x0000000000087805 */ /* 0x000fe4000001ff00 */
[----:B------:R-:W-:Y:S02]  /*6aa0*/  CS2R R12, SRZ ;  /* 0x00000000000c7805 */ /* 0x000fe4000001ff00 */
[----:B------:R-:W-:Y:S02]  /*6ab0*/  CS2R R20, SRZ ;  /* 0x0000000000147805 */ /* 0x000fe4000001ff00 */
[----:B------:R-:W-:Y:S02]  /*6ac0*/  ISETP.GE.AND P0, PT, R6, R90, PT ;  /* 0x0000005a0600720c */ /* 0x000fe40003f06270 */
[----:B-----5:R-:W-:-:S04]  /*6ad0*/  LEA.HI R4, R10, R10, RZ, 0x1 ;  /* 0x0000000a0a047211 */ /* 0x020fc800078f08ff */
[----:B------:R-:W-:Y:S01]  /*6ae0*/  LOP3.LUT R4, R4, 0xfffffffe, RZ, 0xc0, !PT ;  /* 0xfffffffe04047812 */ /* 0x000fe200078ec0ff */
[----:B--2---:R-:W-:-:S03]  /*6af0*/  IMAD.SHL.U32 R7, R31, 0x40, RZ ;  /* 0x000000401f077824 */ /* 0x004fc600078e00ff */
[----:B------:R-:W-:Y:S02]  /*6b00*/  IADD3 R6, R10, -R4, RZ ;  /* 0x800000040a067210 */ /* 0x000fe40007ffe0ff */
[----:B------:R-:W-:Y:S02]  /*6b10*/  CS2R R10, SRZ ;  /* 0x00000000000a7805 */ /* 0x000fe4000001ff00 */
[----:B------:R-:W-:Y:S02]  /*6b20*/  LOP3.LUT R7, R7, 0x1c0, RZ, 0xc0, !PT ;  /* 0x000001c007077812 */ /* 0x000fe400078ec0ff */
[----:B------:R-:W-:Y:S01]  /*6b30*/  SHF.L.U32 R28, R6, 0x1f, RZ ;  /* 0x0000001f061c7819 */ /* 0x000fe200000006ff */
[----:B------:R-:W-:Y:S06]  /*6b40*/  @P0 BRA `(.L_x_10498) ;  /* 0x0000000000540947 */ /* 0x000fec0003800000 */
[----:B------:R-:W-:Y:S01]  /*6b50*/  ULDC UR4, c[0x0][0x3f4] ;  /* 0x0000fd0000047ab9 */ /* 0x000fe20000000800 */
[C---:B------:R-:W-:Y:S01]  /*6b60*/  IMAD.SHL.U32 R13, R204.reuse, 0x2, RZ ;  /* 0x00000002cc0d7824 */ /* 0x040fe200078e00ff */
[----:B------:R-:W-:Y:S01]  /*6b70*/  ISETP.GE.AND P3, PT, R204, UR4, PT ;  /* 0x00000004cc007c0c */ /* 0x000fe2000bf66270 */
[----:B0-----:R-:W-:Y:S01]  /*6b80*/  IMAD.MOV.U32 R8, RZ, RZ, R0 ;  /* 0x000000ffff087224 */ /* 0x001fe200078e0000 */
[----:B------:R-:W-:Y:S01]  /*6b90*/  ISETP.GE.AND P2, PT, R22, UR4, PT ;  /* 0x0000000416007c0c */ /* 0x000fe2000bf46270 */
[----:B-1----:R-:W-:Y:S01]  /*6ba0*/  IMAD.MOV.U32 R9, RZ, RZ, R3 ;  /* 0x000000ffff097224 */ /* 0x002fe200078e0003 */
[----:B------:R-:W-:-:S04]  /*6bb0*/  SHF.R.S32.HI R15, RZ, 0x1f, R204 ;  /* 0x0000001fff0f7819 */ /* 0x000fc800000114cc */
[----:B------:R-:W-:Y:S01]  /*6bc0*/  SHF.L.U64.HI R12, R204, 0x1, R15 ;  /* 0x00000001cc0c7819 */ /* 0x000fe2000001020f */
[----:B------:R-:W-:-:S04]  /*6bd0*/  IMAD.MOV.U32 R15, RZ, RZ, R5 ;  /* 0x000000ffff0f7224 */ /* 0x000fc800078e0005 */
[-C--:B------:R-:W-:Y:S02]  /*6be0*/  @!P3 IADD3 R26, P0, R0, R13.reuse, RZ ;  /* 0x0000000d001ab210 */ /* 0x080fe40007f1e0ff */
[----:B------:R-:W-:Y:S01]  /*6bf0*/  @!P3 IADD3 R4, P1, R14, R13, RZ ;  /* 0x0000000d0e04b210 */ /* 0x000fe20007f3e0ff */
[----:B------:R-:W-:Y:S01]  /*6c00*/  @!P2 IMAD.WIDE R24, R22, 0x2, R8 ;  /* 0x000000021618a825 */ /* 0x000fe200078e0208 */
[----:B------:R-:W-:-:S03]  /*6c10*/  CS2R R8, SRZ ;  /* 0x0000000000087805 */ /* 0x000fc6000001ff00 */
[--C-:B------:R-:W-:Y:S01]  /*6c20*/  @!P3 IMAD.X R27, R3, 0x1, R12.reuse, P0 ;  /* 0x00000001031bb824 */ /* 0x100fe200000e060c */
[----:B------:R2:W5:Y:S01]  /*6c30*/  @!P2 LD.E.64 R10, desc[UR60][R24.64] ;  /* 0x0000003c180aa980 */ /* 0x000562000c101b00 */
[----:B------:R-:W-:Y:S01]  /*6c40*/  @!P3 IMAD.X R5, R5, 0x1, R12, P1 ;  /* 0x000000010505b824 */ /* 0x000fe200008e060c */
[----:B------:R-:W-:Y:S01]  /*6c50*/  CS2R R12, SRZ ;  /* 0x00000000000c7805 */ /* 0x000fe2000001ff00 */
[----:B------:R-:W-:Y:S01]  /*6c60*/  @!P2 IMAD.WIDE R14, R22, 0x2, R14 ;  /* 0x00000002160ea825 */ /* 0x000fe200078e020e */
[----:B------:R2:W5:Y:S04]  /*6c70*/  @!P3 LD.E.64 R8, desc[UR60][R26.64] ;  /* 0x0000003c1a08b980 */ /* 0x000568000c101b00 */
[----:B------:R2:W5:Y:S04]  /*6c80*/  @!P2 LD.E.64 R20, desc[UR60][R14.64] ;  /* 0x0000003c0e14a980 */ /* 0x000568000c101b00 */
[----:B------:R2:W5:Y:S02]  /*6c90*/  @!P3 LD.E.64 R12, desc[UR60][R4.64] ;  /* 0x0000003c040cb980 */ /* 0x000564000c101b00 */
.L_x_10498:
[----:B------:R-:W-:Y:S05]  /*6ca0*/  BSYNC B1 ;  /* 0x0000000000017941 */ /* 0x000fea0003800000 */
.L_x_10497:
[----:B0-2---:R-:W0:Y:S01]  /*6cb0*/  S2R R14, SR_TID.X ;  /* 0x00000000000e7919 */ /* 0x005e220000002100 */
[----:B------:R-:W2:Y:S01]  /*6cc0*/  SYNCS.PHASECHK.TRANS64.TRYWAIT P0, [R19+URZ+0x32400], R28 ;  /* 0x0324001c130075a7 */ /* 0x000ea2000800017f */
[----:B-1----:R-:W-:Y:S01]  /*6cd0*/  LOP3.LUT R3, R7, 0x18, R16, 0xf8, !PT ;  /* 0x0000001807037812 */ /* 0x002fe200078ef810 */
[----:B------:R-:W-:Y:S01]  /*6ce0*/  IMAD R0, R33, -0x80, R90 ;  /* 0xffffff8021007824 */ /* 0x000fe200078e025a */
[----:B------:R-:W-:Y:S01]  /*6cf0*/  SHF.R.U32.HI R4, RZ, 0x3, R7 ;  /* 0x00000003ff047819 */ /* 0x000fe20000011607 */
[--C-:B-----5:R-:W-:Y:S01]  /*6d00*/  IMAD.MOV.U32 R7, RZ, RZ, R11.reuse ;  /* 0x000000ffff077224 */ /* 0x120fe200078e000b */
[----:B------:R-:W-:Y:S01]  /*6d10*/  SHF.R.U64 R32, R10, 0x10, R11 ;  /* 0x000000100a207819 */ /* 0x000fe2000000120b */
[--C-:B------:R-:W-:Y:S01]  /*6d20*/  IMAD.MOV.U32 R5, RZ, RZ, R9.reuse ;  /* 0x000000ffff057224 */ /* 0x100fe200078e0009 */
[----:B------:R-:W-:Y:S01]  /*6d30*/  LOP3.LUT R29, R3, R4, RZ, 0x3c, !PT ;  /* 0x00000004031d7212 */ /* 0x000fe200078e3cff */
[----:B------:R-:W-:Y:S01]  /*6d40*/  IMAD.MOV.U32 R3, RZ, RZ, R10 ;  /* 0x000000ffff037224 */ /* 0x000fe200078e000a */
[----:B------:R-:W-:Y:S01]  /*6d50*/  VIMNMX R37, R0, 0x80, PT ;  /* 0x0000008000257848 */ /* 0x000fe20003fe0100 */
[----:B------:R-:W-:Y:S01]  /*6d60*/  IMAD.MOV.U32 R4, RZ, RZ, R8 ;  /* 0x000000ffff047224 */ /* 0x000fe200078e0008 */
[----:B------:R-:W-:Y:S01]  /*6d70*/  SHF.R.U64 R27, R8, 0x10, R9 ;  /* 0x00000010081b7819 */ /* 0x000fe20000001209 */
[----:B------:R-:W-:Y:S01]  /*6d80*/  IMAD.MOV.U32 R10, RZ, RZ, R20 ;  /* 0x000000ffff0a7224 */ /* 0x000fe200078e0014 */
[----:B------:R-:W-:Y:S01]  /*6d90*/  PRMT R32, R3, 0x5410, R32 ;  /* 0x0000541003207816 */ /* 0x000fe20000000020 */
[----:B------:R-:W-:Y:S01]  /*6da0*/  BSSY B1, `(.L_x_10499) ;  /* 0x0000019000017945 */ /* 0x000fe20003800000 */
[----:B------:R-:W-:Y:S01]  /*6db0*/  SHF.R.U32.HI R26, RZ, 0x10, R11 ;  /* 0x00000010ff1a7819 */ /* 0x000fe2000001160b */
[----:B------:R-:W-:Y:S01]  /*6dc0*/  IMAD.MOV.U32 R8, RZ, RZ, R12 ;  /* 0x000000ffff087224 */ /* 0x000fe200078e000c */
[----:B------:R-:W-:Y:S01]  /*6dd0*/  SHF.R.U32.HI R24, RZ, 0x10, R9 ;  /* 0x00000010ff187819 */ /* 0x000fe20000011609 */
[--C-:B------:R-:W-:Y:S01]  /*6de0*/  IMAD.MOV.U32 R11, RZ, RZ, R21.reuse ;  /* 0x000000ffff0b7224 */ /* 0x100fe200078e0015 */
[----:B------:R-:W-:Y:S01]  /*6df0*/  SHF.R.U64 R25, R20, 0x10, R21 ;  /* 0x0000001014197819 */ /* 0x000fe20000001215 */
[--C-:B------:R-:W-:Y:S01]  /*6e00*/  IMAD.MOV.U32 R9, RZ, RZ, R13.reuse ;  /* 0x000000ffff097224 */ /* 0x100fe200078e000d */
[----:B------:R-:W-:-:S02]  /*6e10*/  SHF.R.U64 R15, R12, 0x10, R13 ;  /* 0x000000100c0f7819 */ /* 0x000fc4000000120d */
[----:B------:R-:W-:Y:S02]  /*6e20*/  LOP3.LUT P2, RZ, R31, 0x4, RZ, 0xc0, !PT ;  /* 0x000000041fff7812 */ /* 0x000fe4000784c0ff */
[----:B------:R-:W-:Y:S02]  /*6e30*/  PRMT R27, R4, 0x5410, R27 ;  /* 0x00005410041b7816 */ /* 0x000fe4000000001b */
[----:B------:R-:W-:Y:S02]  /*6e40*/  SHF.R.U32.HI R12, RZ, 0x10, R13 ;  /* 0x00000010ff0c7819 */ /* 0x000fe4000001160d */
[----:B------:R-:W-:Y:S01]  /*6e50*/  ISETP.GE.AND P1, PT, R200, R37, PT ;  /* 0x00000025c800720c */ /* 0x000fe20003f26270 */
[----:B0-----:R-:W-:Y:S01]  /*6e60*/  VIADD R35, R14, 0xffffff80 ;  /* 0xffffff800e237836 */ /* 0x001fe20000000000 */
[----:B------:R-:W-:Y:S02]  /*6e70*/  SHF.R.U32.HI R14, RZ, 0x10, R21 ;  /* 0x00000010ff0e7819 */ /* 0x000fe40000011615 */
[----:B------:R-:W-:-:S02]  /*6e80*/  PRMT R31, R5, 0x5410, R24 ;  /* 0x00005410051f7816 */ /* 0x000fc40000000018 */
[----:B------:R-:W-:Y:S02]  /*6e90*/  SHF.R.S32.HI R34, RZ, 0x1f, R35 ;  /* 0x0000001fff227819 */ /* 0x000fe40000011423 */
[----:B------:R-:W-:Y:S02]  /*6ea0*/  PRMT R33, R10, 0x5410, R25 ;  /* 0x000054100a217816 */ /* 0x000fe40000000019 */
[----:B------:R-:W-:-:S04]  /*6eb0*/  LEA.HI R34, R34, R35, RZ, 0x5 ;  /* 0x0000002322227211 */ /* 0x000fc800078f28ff */
[----:B------:R-:W-:-:S05]  /*6ec0*/  SHF.R.S32.HI R34, RZ, 0x5, R34 ;  /* 0x00000005ff227819 */ /* 0x000fca0000011422 */
[----:B------:R-:W-:Y:S01]  /*6ed0*/  IMAD R0, R34, 0x200, R29 ;  /* 0x0000020022007824 */ /* 0x000fe200078e021d */
[----:B------:R-:W-:-:S03]  /*6ee0*/  PRMT R29, R7, 0x5410, R26 ;  /* 0x00005410071d7816 */ /* 0x000fc6000000001a */
[----:B------:R-:W-:-:S04]  /*6ef0*/  IMAD R3, R0, 0x2, R19 ;  /* 0x0000000200037824 */ /* 0x000fc800078e0213 */
[C---:B------:R-:W-:Y:S02]  /*6f00*/  VIADD R4, R3.reuse, 0x18400 ;  /* 0x0001840003047836 */ /* 0x040fe40000000000 */
[----:B------:R-:W-:Y:S01]  /*6f10*/  VIADD R0, R3, 0x18440 ;  /* 0x0001844003007836 */ /* 0x000fe20000000000 */
[----:B--2---:R-:W-:Y:S06]  /*6f20*/  @!P0 BRA `(.L_x_10500) ;  /* 0x0000013000288947 */ /* 0x004fec0003800000 */
.L_x_10726:
[----:B------:R-:W-:Y:S05]  /*6f30*/  BSYNC B1 ;  /* 0x0000000000017941 */ /* 0x000fea0003800000 */
.L_x_10499:
[----:B------:R-:W-:Y:S01]  /*6f40*/  BSSY B1, `(.L_x_10501) ;  /* 0x0000059000017945 */ /* 0x000fe20003800000 */
[----:B------:R-:W-:Y:S02]  /*6f50*/  PRMT R34, R11, 0x5410, R14 ;  /* 0x000054100b227816 */ /* 0x000fe4000000000e */
[----:B------:R-:W-:Y:S02]  /*6f60*/  @P2 IADD3 R0, R4, -0x40, RZ ;  /* 0xffffffc004002810 */ /* 0x000fe40007ffe0ff */
        /* <DEDUP_REMOVED lines=12> */
[----:B------:R-:W-:Y:S02]  /*7030*/  LOP3.LUT R14, R32, 0xffff0000, RZ, 0xc0, !PT ;  /* 0xffff0000200e7812 */ /* 0x000fe400078ec0ff */
[C---:B-1----:R-:W-:Y:S01]  /*7040*/  LOP3.LUT R5, R8.reuse, 0xffff0000, RZ, 0xc0, !PT ;  /* 0xffff000008057812 */ /* 0x042fe200078ec0ff */
[----:B------:R-:W-:Y:S01]  /*7050*/  IMAD.U32 R4, R8, 0x10000, RZ ;  /* 0x0001000008047824 */ /* 0x000fe200078e00ff */
[C---:B------:R-:W-:Y:S01]  /*7060*/  LOP3.LUT R8, R9.reuse, 0xffff0000, RZ, 0xc0, !PT ;  /* 0xffff000009087812 */ /* 0x040fe200078ec0ff */
[----:B------:R-:W-:Y:S02]  /*7070*/  IMAD.U32 R7, R9, 0x10000, RZ ;  /* 0x0001000009077824 */ /* 0x000fe400078e00ff */
[C---:B------:R-:W-:Y:S01]  /*7080*/  FMUL.FTZ R21, R5.reuse, R15 ;  /* 0x0000000f05157220 */ /* 0x040fe20000410000 */
[----:B------:R-:W-:Y:S01]  /*7090*/  FMUL.FTZ R24, R5, R13 ;  /* 0x0000000d05187220 */ /* 0x000fe20000410000 */
[----:B------:R-:W-:-:S02]  /*70a0*/  IMAD.U32 R9, R10, 0x10000, RZ ;  /* 0x000100000a097824 */ /* 0x000fc400078e00ff */
[----:B------:R-:W-:Y:S01]  /*70b0*/  FMUL.FTZ R26, R8, R20 ;  /* 0x00000014081a7220 */ /* 0x000fe20000410000 */
[C---:B------:R-:W-:Y:S02]  /*70c0*/  IMAD.U32 R12, R11.reuse, 0x10000, RZ ;  /* 0x000100000b0c7824 */ /* 0x040fe400078e00ff */
[----:B------:R-:W-:Y:S01]  /*70d0*/  FFMA.FTZ R21, R4, R13, -R21 ;  /* 0x0000000d04157223 */ /* 0x000fe20000010815 */
[----:B------:R-:W-:Y:S01]  /*70e0*/  LOP3.LUT R10, R10, 0xffff0000, RZ, 0xc0, !PT ;  /* 0xffff00000a0a7812 */ /* 0x000fe200078ec0ff */
[----:B------:R-:W-:Y:S01]  /*70f0*/  FFMA.FTZ R24, R4, R15, R24 ;  /* 0x0000000f04187223 */ /* 0x000fe20000010018 */
[----:B------:R-:W-:Y:S01]  /*7100*/  LOP3.LUT R11, R11, 0xffff0000, RZ, 0xc0, !PT ;  /* 0xffff00000b0b7812 */ /* 0x000fe200078ec0ff */
[----:B0-----:R-:W-:Y:S01]  /*7110*/  FMUL.FTZ R28, R8, R14 ;  /* 0x0000000e081c7220 */ /* 0x001fe20000410000 */
[C---:B------:R-:W-:Y:S01]  /*7120*/  LOP3.LUT R13, R34.reuse, 0xffff0000, RZ, 0xc0, !PT ;  /* 0xffff0000220d7812 */ /* 0x040fe200078ec0ff */
[----:B------:R-:W-:Y:S01]  /*7130*/  IMAD.U32 R8, R34, 0x10000, RZ ;  /* 0x0001000022087824 */ /* 0x000fe200078e00ff */
[C---:B------:R-:W-:Y:S01]  /*7140*/  LOP3.LUT R5, R29.reuse, 0xffff0000, RZ, 0xc0, !PT ;  /* 0xffff00001d057812 */ /* 0x040fe200078ec0ff */
[----:B------:R-:W-:-:S02]  /*7150*/  IMAD.U32 R4, R29, 0x10000, RZ ;  /* 0x000100001d047824 */ /* 0x000fc400078e00ff */
        /* <DEDUP_REMOVED lines=15> */
.L_x_10504:
[----:B------:R-:W-:Y:S05]  /*7250*/  BSYNC B2 ;  /* 0x0000000000027941 */ /* 0x000fea0003800000 */
.L_x_10503:
[----:B------:R-:W-:Y:S05]  /*7260*/  @P1 BRA `(.L_x_10502) ;  /* 0x0000000000981947 */ /* 0x000fea0003800000 */
[----:B-1----:R-:W1:Y:S01]  /*7270*/  LDS.128 R8, [R0] ;  /* 0x0000000000087984 */ /* 0x002e620000000c00 */
        /* <DEDUP_REMOVED lines=37> */
.L_x_10502:
[----:B------:R-:W-:Y:S05]  /*74d0*/  BSYNC B1 ;  /* 0x0000000000017941 */ /* 0x000fea0003800000 */
.L_x_10501:
[----:B------:R-:W-:-:S05]  /*74e0*/  VIADD R4, R200, 0x40 ;  /* 0x00000040c8047836 */ /* 0x000fca0000000000 */
[----:B------:R-:W-:-:S13]  /*74f0*/  ISETP.GE.AND P0, PT, R4, R37, PT ;  /* 0x000000250400720c */ /* 0x000fda0003f06270 */
[----:B------:R-:W-:Y:S05]  /*7500*/  @P0 BRA `(.L_x_10505) ;  /* 0x0000001400500947 */ /* 0x000fea0003800000 */
[----:B------:R-:W5:Y:S01]  /*7510*/  LDC R5, c[0x0][0x3f4] ;  /* 0x0000fd00ff057b82 */ /* 0x000f620000000800 */
[----:B------:R-:W-:Y:S01]  /*7520*/  BSSY B1, `(.L_x_10506) ;  /* 0x000002a000017945 */ /* 0x000fe20003800000 */
[-C--:B-----5:R-:W-:Y:S02]  /*7530*/  ISETP.GE.AND P0, PT, R22, R5.reuse, PT ;  /* 0x000000051600720c */ /* 0x0a0fe40003f06270 */
[----:B------:R-:W-:-:S11]  /*7540*/  ISETP.GE.AND P1, PT, R204, R5, PT ;  /* 0x00000005cc00720c */ /* 0x000fd60003f26270 */
[----:B------:R-:W-:Y:S05]  /*7550*/  @P0 BRA `(.L_x_10507) ;  /* 0x0000000000980947 */ /* 0x000fea0003800000 */
[----:B-12---:R-:W1:Y:S01]  /*7560*/  LDS.128 R8, [R3+0x1a400] ;  /* 0x01a4000003087984 */ /* 0x006e620000000c00 */
[----:B------:R-:W-:Y:S01]  /*7570*/  SHF.L.U32 R20, R32, 0x10, RZ ;  /* 0x0000001020147819 */ /* 0x000fe200000006ff */
[C---:B------:R-:W-:Y:S01]  /*7580*/  IMAD.U32 R24, R33.reuse, 0x10000, RZ ;  /* 0x0001000021187824 */ /* 0x040fe200078e00ff */
[----:B------:R-:W-:Y:S01]  /*7590*/  LOP3.LUT R33, R33, 0xffff0000, RZ, 0xc0, !PT ;  /* 0xffff000021217812 */ /* 0x000fe200078ec0ff */
[----:B------:R-:W-:Y:S01]  /*75a0*/  IMAD.U32 R25, R34, 0x10000, RZ ;  /* 0x0001000022197824 */ /* 0x000fe200078e00ff */
[----:B------:R-:W-:Y:S02]  /*75b0*/  LOP3.LUT R15, R32, 0xffff0000, RZ, 0xc0, !PT ;  /* 0xffff0000200f7812 */ /* 0x000fe400078ec0ff */
[----:B------:R-:W-:Y:S02]  /*75c0*/  LOP3.LUT R34, R34, 0xffff0000, RZ, 0xc0, !PT ;  /* 0xffff000022227812 */ /* 0x000fe400078ec0ff */
[C---:B-1----:R-:W-:Y:S01]  /*75d0*/  LOP3.LUT R5, R8.reuse, 0xffff0000, RZ, 0xc0, !PT ;  /* 0xffff000008057812 */ /* 0x042fe200078ec0ff */
[----:B------:R-:W-:Y:S01]  /*75e0*/  IMAD.U32 R4, R8, 0x10000, RZ ;  /* 0x0001000008047824 */ /* 0x000fe200078e00ff */
[C---:B------:R-:W-:Y:S01]  /*75f0*/  LOP3.LUT R8, R9.reuse, 0xffff0000, RZ, 0xc0, !PT ;  /* 0xffff000009087812 */ /* 0x040fe200078ec0ff */
[----:B------:R-:W-:-:S02]  /*7600*/  IMAD.U32 R7, R9, 0x10000, RZ ;  /* 0x0001000009077824 */ /* 0x000fc400078e00ff */
[-C--:B------:R-:W-:Y:S01]  /*7610*/  FMUL.FTZ R13, R24, R5.reuse ;  /* 0x00000005180d7220 */ /* 0x080fe20000410000 */
[----:B------:R-:W-:Y:S01]  /*7620*/  FMUL.FTZ R5, R20, R5 ;  /* 0x0000000514057220 */ /* 0x000fe20000410000 */
[----:B------:R-:W-:Y:S02]  /*7630*/  IMAD.U32 R9, R10, 0x10000, RZ ;  /* 0x000100000a097824 */ /* 0x000fe400078e00ff */
[----:B------:R-:W-:Y:S01]  /*7640*/  FMUL.FTZ R14, R33, R8 ;  /* 0x00000008210e7220 */ /* 0x000fe20000410000 */
[C---:B------:R-:W-:Y:S02]  /*7650*/  IMAD.U32 R12, R11.reuse, 0x10000, RZ ;  /* 0x000100000b0c7824 */ /* 0x040fe400078e00ff */
[-C--:B------:R-:W-:Y:S01]  /*7660*/  FFMA.FTZ R13, R20, R4.reuse, -R13 ;  /* 0x00000004140d7223 */ /* 0x080fe2000001080d */
[----:B------:R-:W-:Y:S01]  /*7670*/  LOP3.LUT R10, R10, 0xffff0000, RZ, 0xc0, !PT ;  /* 0xffff00000a0a7812 */ /* 0x000fe200078ec0ff */
[----:B------:R-:W-:Y:S01]  /*7680*/  FFMA.FTZ R4, R24, R4, R5 ;  /* 0x0000000418047223 */ /* 0x000fe20000010005 */
[----:B------:R-:W-:Y:S01]  /*7690*/  LOP3.LUT R11, R11, 0xffff0000, RZ, 0xc0, !PT ;  /* 0xffff00000b0b7812 */ /* 0x000fe200078ec0ff */
[----:B------:R-:W-:Y:S01]  /*76a0*/  FMUL.FTZ R8, R15, R8 ;  /* 0x000000080f087220 */ /* 0x000fe20000410000 */
[C---:B------:R-:W-:Y:S01]  /*76b0*/  LOP3.LUT R24, R29.reuse, 0xffff0000, RZ, 0xc0, !PT ;  /* 0xffff00001d187812 */ /* 0x040fe200078ec0ff */
[----:B------:R-:W-:-:S02]  /*76c0*/  IMAD.U32 R5, R29, 0x10000, RZ ;  /* 0x000100001d057824 */ /* 0x000fc400078e00ff */
[-C--:B------:R-:W-:Y:S01]  /*76d0*/  FFMA.FTZ R14, R15, R7.reuse, -R14 ;  /* 0x000000070f0e7223 */ /* 0x080fe2000001080e */
[----:B------:R-:W-:Y:S01]  /*76e0*/  FFMA.FTZ R7, R33, R7, R8 ;  /* 0x0000000721077223 */ /* 0x000fe20000010008 */
        /* <DEDUP_REMOVED lines=13> */
.L_x_10507:
[----:B------:R-:W-:Y:S05]  /*77c0*/  BSYNC B1 ;  /* 0x0000000000017941 */ /* 0x000fea0003800000 */
.L_x_10506:
[----:B------:R-:W-:Y:S05]  /*77d0*/  @P1 BRA `(.L_x_10505) ;  /* 0x00000010009c1947 */ /* 0x000fea0003800000 */
[----:B-12---:R-:W1:Y:S01]  /*77e0*/  LDS.128 R8, [R0+0x2000] ;  /* 0x0020000000087984 */ /* 0x006e620000000c00 */
[C---:B------:R-:W-:Y:S01]  /*77f0*/  IMAD.U32 R15, R35.reuse, 0x10000, RZ ;  /* 0x00010000230f7824 */ /* 0x040fe200078e00ff */
[----:B------:R-:W-:Y:S01]  /*7800*/  LOP3.LUT R35, R35, 0xffff0000, RZ, 0xc0, !PT ;  /* 0xffff000023237812 */ /* 0x000fe200078ec0ff */
[C---:B------:R-:W-:Y:S01]  /*7810*/  IMAD.U32 R13, R27.reuse, 0x10000, RZ ;  /* 0x000100001b0d7824 */ /* 0x040fe200078e00ff */
[----:B------:R-:W-:Y:S01]  /*7820*/  LOP3.LUT R27, R27, 0xffff0000, RZ, 0xc0, !PT ;  /* 0xffff00001b1b7812 */ /* 0x000fe200078ec0ff */
[C---:B------:R-:W-:Y:S01]  /*7830*/  IMAD.U32 R21, R36.reuse, 0x10000, RZ ;  /* 0x0001000024157824 */ /* 0x040fe200078e00ff */
[----:B------:R-:W-:Y:S02]  /*7840*/  LOP3.LUT R36, R36, 0xffff0000, RZ, 0xc0, !PT ;  /* 0xffff000024247812 */ /* 0x000fe400078ec0ff */
[----:B------:R-:W-:Y:S02]  /*7850*/  LOP3.LUT R20, R31, 0xffff0000, RZ, 0xc0, !PT ;  /* 0xffff00001f147812 */ /* 0x000fe400078ec0ff */
[C---:B-1----:R-:W-:Y:S01]  /*7860*/  LOP3.LUT R4, R8.reuse, 0xffff0000, RZ, 0xc0, !PT ;  /* 0xffff000008047812 */ /* 0x042fe200078ec0ff */
[----:B------:R-:W-:Y:S01]  /*7870*/  IMAD.U32 R3, R8, 0x10000, RZ ;  /* 0x0001000008037824 */ /* 0x000fe200078e00ff */
[C---:B------:R-:W-:Y:S01]  /*7880*/  LOP3.LUT R8, R9.reuse, 0xffff0000, RZ, 0xc0, !PT ;  /* 0xffff000009087812 */ /* 0x040fe200078ec0ff */
[----:B------:R-:W-:Y:S01]  /*7890*/  IMAD.U32 R5, R9, 0x10000, RZ ;  /* 0x0001000009057824 */ /* 0x000fe200078e00ff */
[C---:B------:R-:W-:Y:S01]  /*78a0*/  LOP3.LUT R9, R10.reuse, 0xffff0000, RZ, 0xc0, !PT ;  /* 0xffff00000a097812 */ /* 0x040fe200078ec0ff */
[-C--:B------:R-:W-:Y:S01]  /*78b0*/  FMUL.FTZ R12, R15, R4.reuse ;  /* 0x000000040f0c7220 */ /* 0x080fe20000410000 */
[----:B------:R-:W-:Y:S01]  /*78c0*/  FMUL.FTZ R4, R13, R4 ;  /* 0x000000040d047220 */ /* 0x000fe20000410000 */
[----:B------:R-:W-:-:S02]  /*78d0*/  IMAD.U32 R7, R10, 0x10000, RZ ;  /* 0x000100000a077824 */ /* 0x000fc400078e00ff */
[-C--:B------:R-:W-:Y:S01]  /*78e0*/  FMUL.FTZ R14, R35, R8.reuse ;  /* 0x00000008230e7220 */ /* 0x080fe20000410000 */
[-C--:B------:R-:W-:Y:S01]  /*78f0*/  FFMA.FTZ R12, R13, R3.reuse, -R12 ;  /* 0x000000030d0c7223 */ /* 0x080fe2000001080c */
[----:B------:R-:W-:Y:S02]  /*7900*/  IMAD.U32 R10, R11, 0x10000, RZ ;  /* 0x000100000b0a7824 */ /* 0x000fe400078e00ff */
[----:B------:R-:W-:Y:S01]  /*7910*/  FFMA.FTZ R3, R15, R3, R4 ;  /* 0x000000030f037223 */ /* 0x000fe20000010004 */
[----:B------:R-:W-:Y:S01]  /*7920*/  FMUL.FTZ R8, R27, R8 ;  /* 0x000000081b087220 */ /* 0x000fe20000410000 */
[----:B------:R-:W-:Y:S01]  /*7930*/  LOP3.LUT R11, R11, 0xffff0000, RZ, 0xc0, !PT ;  /* 0xffff00000b0b7812 */ /* 0x000fe200078ec0ff */
[----:B------:R-:W-:Y:S02]  /*7940*/  IMAD.U32 R15, R31, 0x10000, RZ ;  /* 0x000100001f0f7824 */ /* 0x000fe400078e00ff */
[-C--:B------:R-:W-:Y:S01]  /*7950*/  FFMA.FTZ R14, R27, R5.reuse, -R14 ;  /* 0x000000051b0e7223 */ /* 0x080fe2000001080e */
[----:B------:R-:W-:Y:S01]  /*7960*/  FFMA.FTZ R5, R35, R5, R8 ;  /* 0x0000000523057223 */ /* 0x000fe20000010008 */
[-C--:B------:R-:W-:Y:S01]  /*7970*/  FMUL.FTZ R4, R21, R9.reuse ;  /* 0x0000000915047220 */ /* 0x080fe20000410000 */
[C---:B------:R-:W-:Y:S01]  /*7980*/  FMUL.FTZ R8, R15.reuse, R9 ;  /* 0x000000090f087220 */ /* 0x040fe20000410000 */
[-C--:B------:R-:W-:Y:S01]  /*7990*/  FMUL.FTZ R9, R36, R11.reuse ;  /* 0x0000000b24097220 */ /* 0x080fe20000410000 */
[C---:B------:R-:W-:Y:S01]  /*79a0*/  FMUL.FTZ R13, R20.reuse, R11 ;  /* 0x0000000b140d7220 */ /* 0x040fe20000410000 */
        /* <DEDUP_REMOVED lines=10> */
.L_x_10495:
[----:B------:R-:W-:-:S03]  /*7a50*/  UMOV UR4, 0xffffffff ;  /* 0xffffffff00047882 */ /* 0x000fc60000000000 */
[----:B------:R-:W-:Y:S05]  /*7a60*/  BRA.DIV UR4, `(.L_x_10508) ;  /* 0x00000126046c7947 */ /* 0x000fea000b800000 */
[----:B------:R0:W1:Y:S04]  /*7a70*/  SHFL.IDX PT, R0, R25, RZ, 0x1c1f ;  /* 0x001c1fff19007589 */ /* 0x00006800000e0000 */
[----:B------:R0:W0:Y:S04]  /*7a80*/  SHFL.IDX PT, R3, R24, RZ, 0x1c1f ;  /* 0x001c1fff18037589 */ /* 0x00002800000e0000 */
[----:B------:R0:W0:Y:S04]  /*7a90*/  SHFL.IDX PT, R4, R27, RZ, 0x1c1f ;  /* 0x001c1fff1b047589 */ /* 0x00002800000e0000 */
[----:B------:R0:W0:Y:S02]  /*7aa0*/  SHFL.IDX PT, R5, R26, RZ, 0x1c1f ;  /* 0x001c1fff1a057589 */ /* 0x00002400000e0000 */
.L_x_10732:
[----:B------:R-:W5:Y:S01]  /*7ab0*/  LDL R8, [R1+0x64] ;  /* 0x0000640001087983 */ /* 0x000f620000100800 */
[----:B------:R-:W-:Y:S01]  /*7ac0*/  ULDC UR4, c[0x0][0x448] ;  /* 0x0001120000047ab9 */ /* 0x000fe20000000800 */
[----:B----4-:R-:W4:Y:S01]  /*7ad0*/  LDC R45, c[0x0][0x3f4] ;  /* 0x0000fd00ff2d7b82 */ /* 0x010f220000000800 */
[----:B------:R-:W-:Y:S01]  /*7ae0*/  IMAD R90, R90, UR4, RZ ;  /* 0x000000045a5a7c24 */ /* 0x000fe2000f8e02ff */
[----:B------:R-:W-:Y:S01]  /*7af0*/  BSSY B1, `(.L_x_10509) ;  /* 0x0000017000017945 */ /* 0x000fe20003800000 */
[----:B------:R-:W-:Y:S02]  /*7b00*/  CS2R R10, SRZ ;  /* 0x00000000000a7805 */ /* 0x000fe4000001ff00 */
[----:B------:R-:W-:Y:S02]  /*7b10*/  CS2R R12, SRZ ;  /* 0x00000000000c7805 */ /* 0x000fe4000001ff00 */
[----:B------:R-:W-:Y:S02]  /*7b20*/  CS2R R14, SRZ ;  /* 0x00000000000e7805 */ /* 0x000fe4000001ff00 */
[----:B------:R-:W-:-:S02]  /*7b30*/  ISETP.GE.AND P0, PT, R6, R90, PT ;  /* 0x0000005a0600720c */ /* 0x000fc40003f06270 */
[----:B-----5:R-:W-:-:S04]  /*7b40*/  LEA.HI R7, R8, R8, RZ, 0x1 ;  /* 0x0000000808077211 */ /* 0x020fc800078f08ff */
[----:B------:R-:W-:-:S05]  /*7b50*/  LOP3.LUT R7, R7, 0xfffffffe, RZ, 0xc0, !PT ;  /* 0xfffffffe07077812 */ /* 0x000fca00078ec0ff */
[----:B------:R-:W-:Y:S01]  /*7b60*/  IMAD.IADD R6, R8, 0x1, -R7 ;  /* 0x0000000108067824 */ /* 0x000fe200078e0a07 */
[----:B------:R-:W-:-:S04]  /*7b70*/  CS2R R8, SRZ ;  /* 0x0000000000087805 */ /* 0x000fc8000001ff00 */
[----:B0-----:R-:W-:Y:S01]  /*7b80*/  SHF.L.U32 R26, R6, 0x1f, RZ ;  /* 0x0000001f061a7819 */ /* 0x001fe200000006ff */
[----:B----4-:R-:W-:Y:S06]  /*7b90*/  @P0 BRA `(.L_x_10510) ;  /* 0x0000000000300947 */ /* 0x010fec0003800000 */
[----:B------:R-:W-:Y:S01]  /*7ba0*/  ULDC UR4, c[0x0][0x3f4] ;  /* 0x0000fd0000047ab9 */ /* 0x000fe20000000800 */
[C---:B------:R-:W-:Y:S01]  /*7bb0*/  IMAD.SHL.U32 R24, R16.reuse, 0x2, RZ ;  /* 0x0000000210187824 */ /* 0x040fe200078e00ff */
[C---:B------:R-:W-:Y:S02]  /*7bc0*/  ISETP.GE.AND P2, PT, R16.reuse, UR4, PT ;  /* 0x0000000410007c0c */ /* 0x040fe4000bf46270 */
[----:B------:R-:W-:Y:S02]  /*7bd0*/  CS2R R8, SRZ ;  /* 0x0000000000087805 */ /* 0x000fe4000001ff00 */
[----:B------:R-:W-:Y:S02]  /*7be0*/  SHF.L.U64.HI R7, R16, 0x1, R17 ;  /* 0x0000000110077819 */ /* 0x000fe40000010211 */
[-C--:B------:R-:W-:Y:S02]  /*7bf0*/  IADD3 R20, P0, R3, R24.reuse, RZ ;  /* 0x0000001803147210 */ /* 0x080fe40007f1e0ff */
[----:B------:R-:W-:-:S03]  /*7c00*/  IADD3 R24, P1, R5, R24, RZ ;  /* 0x0000001805187210 */ /* 0x000fc60007f3e0ff */
[--C-:B-1----:R-:W-:Y:S02]  /*7c10*/  IMAD.X R21, R0, 0x1, R7.reuse, P0 ;  /* 0x0000000100157824 */ /* 0x102fe400000e0607 */
[----:B------:R-:W-:Y:S01]  /*7c20*/  IMAD.X R25, R4, 0x1, R7, P1 ;  /* 0x0000000104197824 */ /* 0x000fe200008e0607 */
[----:B------:R-:W-:Y:S07]  /*7c30*/  @P2 BRA `(.L_x_10510) ;  /* 0x0000000000082947 */ /* 0x000fee0003800000 */
[----:B------:R0:W5:Y:S04]  /*7c40*/  LD.E.128 R8, desc[UR60][R20.64] ;  /* 0x0000003c14087980 */ /* 0x000168000c101d00 */
[----:B------:R0:W5:Y:S02]  /*7c50*/  LD.E.128 R12, desc[UR60][R24.64] ;  /* 0x0000003c180c7980 */ /* 0x000164000c101d00 */
.L_x_10510:
[----:B------:R-:W-:Y:S05]  /*7c60*/  BSYNC B1 ;  /* 0x0000000000017941 */ /* 0x000fea0003800000 */
.L_x_10509:
[----:B------:R-:W4:Y:S01]  /*7c70*/  SYNCS.PHASECHK.TRANS64.TRYWAIT P1, [R19+URZ+0x32400], R26 ;  /* 0x0324001a130075a7 */ /* 0x000f22000802017f */
[----:B-1----:R-:W-:Y:S01]  /*7c80*/  IMAD R0, R33, -0x80, R90 ;  /* 0xffffff8021007824 */ /* 0x002fe200078e025a */
[--C-:B-----5:R-:W-:Y:S01]  /*7c90*/  SHF.R.U64 R32, R8, 0x10, R9.reuse ;  /* 0x0000001008207819 */ /* 0x120fe20000001209 */
[----:B------:R-:W-:Y:S01]  /*7ca0*/  IMAD.MOV.U32 R3, RZ, RZ, R8 ;  /* 0x000000ffff037224 */ /* 0x000fe200078e0008 */
[--C-:B0-----:R-:W-:Y:S01]  /*7cb0*/  SHF.R.U32.HI R25, RZ, 0x10, R9.reuse ;  /* 0x00000010ff197819 */ /* 0x101fe20000011609 */
[----:B------:R-:W-:Y:S01]  /*7cc0*/  IMAD.MOV.U32 R4, RZ, RZ, R9 ;  /* 0x000000ffff047224 */ /* 0x000fe200078e0009 */
[----:B------:R-:W-:Y:S01]  /*7cd0*/  MOV R5, R10 ;  /* 0x0000000a00057202 */ /* 0x000fe20000000f00 */
[--C-:B------:R-:W-:Y:S01]  /*7ce0*/  IMAD.MOV.U32 R7, RZ, RZ, R11.reuse ;  /* 0x000000ffff077224 */ /* 0x100fe200078e000b */
[--C-:B------:R-:W-:Y:S01]  /*7cf0*/  SHF.R.U64 R28, R10, 0x10, R11.reuse ;  /* 0x000000100a1c7819 */ /* 0x100fe2000000120b */
[----:B------:R-:W-:Y:S01]  /*7d00*/  IMAD.MOV.U32 R8, RZ, RZ, R12 ;  /* 0x000000ffff087224 */ /* 0x000fe200078e000c */
[----:B------:R-:W-:Y:S01]  /*7d10*/  SHF.R.U32.HI R24, RZ, 0x10, R11 ;  /* 0x00000010ff187819 */ /* 0x000fe2000001160b */
[--C-:B------:R-:W-:Y:S01]  /*7d20*/  IMAD.MOV.U32 R9, RZ, RZ, R13.reuse ;  /* 0x000000ffff097224 */ /* 0x100fe200078e000d */
[--C-:B------:R-:W-:Y:S01]  /*7d30*/  SHF.R.U64 R21, R12, 0x10, R13.reuse ;  /* 0x000000100c157819 */ /* 0x100fe2000000120d */
[----:B------:R-:W-:Y:S01]  /*7d40*/  IMAD.MOV.U32 R10, RZ, RZ, R14 ;  /* 0x000000ffff0a7224 */ /* 0x000fe200078e000e */
[----:B------:R-:W-:Y:S01]  /*7d50*/  SHF.R.U32.HI R20, RZ, 0x10, R13 ;  /* 0x00000010ff147819 */ /* 0x000fe2000001160d */
[--C-:B------:R-:W-:Y:S01]  /*7d60*/  IMAD.MOV.U32 R11, RZ, RZ, R15.reuse ;  /* 0x000000ffff0b7224 */ /* 0x100fe200078e000f */
[----:B------:R-:W-:Y:S01]  /*7d70*/  ISETP.GE.AND P0, PT, R16, R45, PT ;  /* 0x0000002d1000720c */ /* 0x000fe20003f06270 */
[----:B------:R-:W-:Y:S01]  /*7d80*/  VIADD R29, R200, 0x40 ;  /* 0x00000040c81d7836 */ /* 0x000fe20000000000 */
[----:B------:R-:W-:Y:S01]  /*7d90*/  VIMNMX R27, R0, 0x80, PT ;  /* 0x00000080001b7848 */ /* 0x000fe20003fe0100 */
[----:B------:R-:W-:Y:S01]  /*7da0*/  BSSY B1, `(.L_x_10511) ;  /* 0x000000e000017945 */ /* 0x000fe20003800000 */
[----:B------:R-:W-:-:S02]  /*7db0*/  SHF.R.U64 R13, R14, 0x10, R15 ;  /* 0x000000100e0d7819 */ /* 0x000fc4000000120f */
[----:B------:R-:W-:Y:S02]  /*7dc0*/  SHF.R.U32.HI R12, RZ, 0x10, R15 ;  /* 0x00000010ff0c7819 */ /* 0x000fe4000001160f */
[----:B------:R-:W-:Y:S02]  /*7dd0*/  PRMT R39, R3, 0x5410, R32 ;  /* 0x0000541003277816 */ /* 0x000fe40000000020 */
[-C--:B------:R-:W-:Y:S02]  /*7de0*/  ISETP.GE.OR P2, PT, R200, R27.reuse, P0 ;  /* 0x0000001bc800720c */ /* 0x080fe40000746670 */
[----:B------:R-:W-:Y:S02]  /*7df0*/  ISETP.GE.OR P0, PT, R29, R27, P0 ;  /* 0x0000001b1d00720c */ /* 0x000fe40000706670 */
[----:B------:R-:W-:Y:S02]  /*7e00*/  PRMT R0, R4, 0x5410, R25 ;  /* 0x0000541004007816 */ /* 0x000fe40000000019 */
[----:B------:R-:W-:-:S02]  /*7e10*/  PRMT R40, R5, 0x5410, R28 ;  /* 0x0000541005287816 */ /* 0x000fc4000000001c */
[----:B------:R-:W-:Y:S02]  /*7e20*/  PRMT R3, R7, 0x5410, R24 ;  /* 0x0000541007037816 */ /* 0x000fe40000000018 */
[----:B------:R-:W-:Y:S02]  /*7e30*/  PRMT R41, R8, 0x5410, R21 ;  /* 0x0000541008297816 */ /* 0x000fe40000000015 */
[----:B------:R-:W-:Y:S02]  /*7e40*/  PRMT R42, R9, 0x5410, R20 ;  /* 0x00005410092a7816 */ /* 0x000fe40000000014 */
[----:B------:R-:W-:Y:S02]  /*7e50*/  PRMT R43, R10, 0x5410, R13 ;  /* 0x000054100a2b7816 */ /* 0x000fe4000000000d */
[----:B------:R-:W-:Y:S01]  /*7e60*/  PRMT R44, R11, 0x5410, R12 ;  /* 0x000054100b2c7816 */ /* 0x000fe2000000000c */
[----:B----4-:R-:W-:Y:S06]  /*7e70*/  @!P1 BRA `(.L_x_10512) ;  /* 0x0000012000dc9947 */ /* 0x010fec0003800000 */
.L_x_10733:
[----:B------:R-:W-:Y:S05]  /*7e80*/  BSYNC B1 ;  /* 0x0000000000017941 */ /* 0x000fea0003800000 */
.L_x_10511:
[----:B------:R-:W-:Y:S04]  /*7e90*/  BSSY B1, `(.L_x_10513) ;  /* 0x0000060000017945 */ /* 0x000fe80003800000 */
[----:B------:R-:W-:Y:S05]  /*7ea0*/  @P2 BRA `(.L_x_10514) ;  /* 0x0000000400782947 */ /* 0x000fea0003800000 */
[----:B------:R-:W4:Y:S01]  /*7eb0*/  LDL R4, [R1+0x6c] ;  /* 0x00006c0001047983 */ /* 0x000f220000100800 */
[----:B------:R-:W-:Y:S01]  /*7ec0*/  SHF.L.U32 R28, R41, 0x10, RZ ;  /* 0x00000010291c7819 */ /* 0x000fe200000006ff */
[----:B------:R-:W-:Y:S01]  /*7ed0*/  IMAD.U32 R27, R39, 0x10000, RZ ;  /* 0x00010000271b7824 */ /* 0x000fe200078e00ff */
[----:B------:R-:W-:Y:S01]  /*7ee0*/  LOP3.LUT R29, R41, 0xffff0000, RZ, 0xc0, !PT ;  /* 0xffff0000291d7812 */ /* 0x000fe200078ec0ff */
[----:B------:R-:W1:Y:S01]  /*7ef0*/  S2R R5, SR_TID.X ;  /* 0x0000000000057919 */ /* 0x000e620000002100 */
[----:B------:R-:W-:Y:S02]  /*7f00*/  IMAD.U32 R32, R43, 0x10000, RZ ;  /* 0x000100002b207824 */ /* 0x000fe400078e00ff */
[----:B-1----:R-:W-:-:S05]  /*7f10*/  VIADD R5, R5, 0xffffff80 ;  /* 0xffffff8005057836 */ /* 0x002fca0000000000 */
[----:B------:R-:W-:-:S04]  /*7f20*/  SHF.R.S32.HI R9, RZ, 0x1f, R5 ;  /* 0x0000001fff097819 */ /* 0x000fc80000011405 */
[----:B------:R-:W-:Y:S01]  /*7f30*/  LEA.HI R9, R9, R5, RZ, 0x5 ;  /* 0x0000000509097211 */ /* 0x000fe200078f28ff */
[----:B------:R-:W-:-:S03]  /*7f40*/  IMAD.IADD R5, R16, 0x1, R45 ;  /* 0x0000000110057824 */ /* 0x000fc600078e022d */
[----:B------:R-:W-:Y:S01]  /*7f50*/  SHF.R.S32.HI R9, RZ, 0x5, R9 ;  /* 0x00000005ff097819 */ /* 0x000fe20000011409 */
[----:B----4-:R-:W-:-:S05]  /*7f60*/  IMAD.SHL.U32 R4, R4, 0x40, RZ ;  /* 0x0000004004047824 */ /* 0x010fca00078e00ff */
[----:B------:R-:W-:-:S04]  /*7f70*/  LOP3.LUT R7, R4, 0x1c0, RZ, 0xc0, !PT ;  /* 0x000001c004077812 */ /* 0x000fc800078ec0ff */
[C---:B------:R-:W-:Y:S02]  /*7f80*/  LOP3.LUT R4, R7.reuse, 0x38, R16, 0xf8, !PT ;  /* 0x0000003807047812 */ /* 0x040fe400078ef810 */
[----:B------:R-:W-:Y:S02]  /*7f90*/  SHF.R.U32.HI R8, RZ, 0x3, R7 ;  /* 0x00000003ff087819 */ /* 0x000fe40000011607 */
[----:B------:R-:W-:Y:S02]  /*7fa0*/  LOP3.LUT R5, R7, 0x38, R5, 0xf8, !PT ;  /* 0x0000003807057812 */ /* 0x000fe400078ef805 */
[-C--:B------:R-:W-:Y:S02]  /*7fb0*/  LOP3.LUT R4, R4, R8.reuse, RZ, 0x3c, !PT ;  /* 0x0000000804047212 */ /* 0x080fe400078e3cff */
[----:B------:R-:W-:-:S03]  /*7fc0*/  LOP3.LUT R5, R5, R8, RZ, 0x3c, !PT ;  /* 0x0000000805057212 */ /* 0x000fc600078e3cff */
[----:B------:R-:W-:-:S04]  /*7fd0*/  IMAD R4, R9, 0x200, R4 ;  /* 0x0000020009047824 */ /* 0x000fc800078e0204 */
[----:B------:R-:W-:Y:S02]  /*7fe0*/  IMAD R37, R4, 0x2, R19 ;  /* 0x0000000204257824 */ /* 0x000fe400078e0213 */
[----:B------:R-:W-:-:S03]  /*7ff0*/  IMAD R4, R9, 0x200, R5 ;  /* 0x0000020009047824 */ /* 0x000fc600078e0205 */
[----:B------:R-:W1:Y:S01]  /*8000*/  LDS.128 R8, [R37+0x18400] ;  /* 0x0184000025087984 */ /* 0x000e620000000c00 */
[----:B------:R-:W-:-:S05]  /*8010*/  IMAD R38, R4, 0x2, R19 ;  /* 0x0000000204267824 */ /* 0x000fca00078e0213 */
[----:B------:R-:W4:Y:S01]  /*8020*/  LDS.128 R12, [R38+0x18400] ;  /* 0x01840000260c7984 */ /* 0x000f220000000c00 */
[C---:B-1----:R-:W-:Y:S01]  /*8030*/  IMAD.U32 R4, R8.reuse, 0x10000, RZ ;  /* 0x0001000008047824 */ /* 0x042fe200078e00ff */
[----:B------:R-:W-:Y:S01]  /*8040*/  LOP3.LUT R5, R8, 0xffff0000, RZ, 0xc0, !PT ;  /* 0xffff000008057812 */ /* 0x000fe200078ec0ff */
[C---:B------:R-:W-:Y:S01]  /*8050*/  IMAD.U32 R7, R9.reuse, 0x10000, RZ ;  /* 0x0001000009077824 */ /* 0x040fe200078e00ff */
[----:B------:R-:W-:Y:S01]  /*8060*/  LOP3.LUT R8, R9, 0xffff0000, RZ, 0xc0, !PT ;  /* 0xffff000009087812 */ /* 0x000fe200078ec0ff */
[C---:B------:R-:W-:Y:S01]  /*8070*/  IMAD.U32 R9, R10.reuse, 0x10000, RZ ;  /* 0x000100000a097824 */ /* 0x040fe200078e00ff */
[----:B------:R-:W-:Y:S01]  /*8080*/  LOP3.LUT R10, R10, 0xffff0000, RZ, 0xc0, !PT ;  /* 0xffff00000a0a7812 */ /* 0x000fe200078ec0ff */
[C---:B----4-:R-:W-:Y:S01]  /*8090*/  IMAD.U32 R21, R12.reuse, 0x10000, RZ ;  /* 0x000100000c157824 */ /* 0x050fe200078e00ff */
[----:B------:R-:W-:Y:S01]  /*80a0*/  LOP3.LUT R12, R12, 0xffff0000, RZ, 0xc0, !PT ;  /* 0xffff00000c0c7812 */ /* 0x000fe200078ec0ff */
[C---:B------:R-:W-:Y:S01]  /*80b0*/  IMAD.U32 R25, R14.reuse, 0x10000, RZ ;  /* 0x000100000e197824 */ /* 0x040fe200078e00ff */
[----:B------:R-:W-:Y:S01]  /*80c0*/  LOP3.LUT R14, R14, 0xffff0000, RZ, 0xc0, !PT ;  /* 0xffff00000e0e7812 */ /* 0x000fe200078ec0ff */
[CC--:B------:R-:W-:Y:S01]  /*80d0*/  FMUL.FTZ R31, R21.reuse, R28.reuse ;  /* 0x0000001c151f7220 */ /* 0x0c0fe20000410000 */
[----:B------:R-:W-:Y:S01]  /*80e0*/  FMUL.FTZ R33, R21, R27 ;  /* 0x0000001b15217220 */ /* 0x000fe20000410000 */
        /* <DEDUP_REMOVED lines=8> */
[----:B------:R-:W-:Y:S01]  /*8170*/  LOP3.LUT R21, R43, 0xffff0000, RZ, 0xc0, !PT ;  /* 0xffff00002b157812 */ /* 0x000fe200078ec0ff */
[-C--:B------:R-:W-:Y:S01]  /*8180*/  FMUL.FTZ R25, R25, R4.reuse ;  /* 0x0000000419197220 */ /* 0x080fe20000410000 */
[----:B------:R-:W-:Y:S01]  /*8190*/  FFMA.FTZ R28, R5, R29, R12 ;  /* 0x0000001d051c7223 */ /* 0x000fe2000001000c */
[----:B------:R-:W-:Y:S01]  /*81a0*/  LOP3.LUT R5, R40, 0xffff0000, RZ, 0xc0, !PT ;  /* 0xffff000028057812 */ /* 0x000fe200078ec0ff */
[C---:B------:R-:W-:Y:S01]  /*81b0*/  FFMA.FTZ R36, R9.reuse, R4, -R36 ;  /* 0x0000000409247223 */ /* 0x040fe20000010824 */
[----:B------:R-:W-:Y:S01]  /*81c0*/  FFMA.FTZ R32, R9, R32, R25 ;  /* 0x0000002009207223 */ /* 0x000fe20000010019 */
[----:B------:R-:W-:Y:S01]  /*81d0*/  FMUL.FTZ R25, R14, R21 ;  /* 0x000000150e197220 */ /* 0x000fe20000410000 */
[----:B------:R-:W-:-:S02]  /*81e0*/  IMAD.U32 R24, R13, 0x10000, RZ ;  /* 0x000100000d187824 */ /* 0x000fc400078e00ff */
[-C--:B------:R-:W-:Y:S01]  /*81f0*/  FMUL.FTZ R29, R14, R5.reuse ;  /* 0x000000050e1d7220 */ /* 0x080fe20000410000 */
[----:B------:R-:W-:Y:S02]  /*8200*/  IMAD.U32 R9, R42, 0x10000, RZ ;  /* 0x000100002a097824 */ /* 0x000fe400078e00ff */
[----:B------:R-:W-:Y:S01]  /*8210*/  FFMA.FTZ R27, R10, R5, -R25 ;  /* 0x000000050a1b7223 */ /* 0x000fe20000010819 */
[----:B------:R-:W-:Y:S02]  /*8220*/  IMAD.U32 R4, R0, 0x10000, RZ ;  /* 0x0001000000047824 */ /* 0x000fe400078e00ff */
[----:B------:R-:W-:Y:S01]  /*8230*/  FFMA.FTZ R29, R10, R21, R29 ;  /* 0x000000150a1d7223 */ /* 0x000fe2000001001d */
[----:B0-----:R-:W-:Y:S02]  /*8240*/  IMAD.U32 R26, R15, 0x10000, RZ ;  /* 0x000100000f1a7824 */ /* 0x001fe400078e00ff */
[----:B------:R-:W-:Y:S01]  /*8250*/  FMUL.FTZ R12, R24, R9 ;  /* 0x00000009180c7220 */ /* 0x000fe20000410000 */
[----:B------:R-:W-:-:S02]  /*8260*/  IMAD.U32 R25, R44, 0x10000, RZ ;  /* 0x000100002c197824 */ /* 0x000fc400078e00ff */
[-C--:B------:R-:W-:Y:S01]  /*8270*/  FMUL.FTZ R24, R24, R4.reuse ;  /* 0x0000000418187220 */ /* 0x080fe20000410000 */
[----:B------:R-:W-:Y:S02]  /*8280*/  IMAD.U32 R20, R11, 0x10000, RZ ;  /* 0x000100000b147824 */ /* 0x000fe400078e00ff */
[----:B------:R-:W-:Y:S01]  /*8290*/  FFMA.FTZ R21, R7, R4, -R12 ;  /* 0x0000000407157223 */ /* 0x000fe2000001080c */
[----:B------:R-:W-:Y:S02]  /*82a0*/  IMAD.U32 R5, R3, 0x10000, RZ ;  /* 0x0001000003057824 */ /* 0x000fe400078e00ff */
[C---:B------:R-:W-:Y:S01]  /*82b0*/  FMUL.FTZ R35, R26.reuse, R25 ;  /* 0x000000191a237220 */ /* 0x040fe20000410000 */
[----:B------:R-:W-:Y:S01]  /*82c0*/  FFMA.FTZ R24, R7, R9, R24 ;  /* 0x0000000907187223 */ /* 0x000fe20000010018 */
[----:B------:R-:W-:Y:S01]  /*82d0*/  LOP3.LUT R13, R13, 0xffff0000, RZ, 0xc0, !PT ;  /* 0xffff00000d0d7812 */ /* 0x000fe200078ec0ff */
[-C--:B------:R-:W-:Y:S01]  /*82e0*/  FMUL.FTZ R7, R26, R5.reuse ;  /* 0x000000051a077220 */ /* 0x080fe20000410000 */
[----:B------:R-:W-:Y:S01]  /*82f0*/  FFMA.FTZ R35, R20, R5, -R35 ;  /* 0x0000000514237223 */ /* 0x000fe20000010823 */
[----:B------:R-:W-:-:S02]  /*8300*/  LOP3.LUT R15, R15, 0xffff0000, RZ, 0xc0, !PT ;  /* 0xffff00000f0f7812 */ /* 0x000fc400078ec0ff */
[----:B------:R-:W-:Y:S01]  /*8310*/  LOP3.LUT R5, R42, 0xffff0000, RZ, 0xc0, !PT ;  /* 0xffff00002a057812 */ /* 0x000fe200078ec0ff */
[----:B------:R-:W-:Y:S01]  /*8320*/  FFMA.FTZ R20, R20, R25, R7 ;  /* 0x0000001914147223 */ /* 0x000fe20000010007 */
[----:B------:R-:W-:Y:S02]  /*8330*/  LOP3.LUT R12, R44, 0xffff0000, RZ, 0xc0, !PT ;  /* 0xffff00002c0c7812 */ /* 0x000fe400078ec0ff */
[----:B------:R-:W-:Y:S01]  /*8340*/  LOP3.LUT R4, R0, 0xffff0000, RZ, 0xc0, !PT ;  /* 0xffff000000047812 */ /* 0x000fe200078ec0ff */
[----:B------:R-:W-:Y:S01]  /*8350*/  FMUL.FTZ R7, R13, R5 ;  /* 0x000000050d077220 */ /* 0x000fe20000410000 */
[----:B------:R-:W-:Y:S01]  /*8360*/  LOP3.LUT R10, R3, 0xffff0000, RZ, 0xc0, !PT ;  /* 0xffff0000030a7812 */ /* 0x000fe200078ec0ff */
[----:B------:R-:W-:Y:S01]  /*8370*/  FMUL.FTZ R26, R15, R12 ;  /* 0x0000000c0f1a7220 */ /* 0x000fe20000410000 */
[----:B------:R-:W-:Y:S01]  /*8380*/  LOP3.LUT R11, R11, 0xffff0000, RZ, 0xc0, !PT ;  /* 0xffff00000b0b7812 */ /* 0x000fe200078ec0ff */
[-C--:B------:R-:W-:Y:S01]  /*8390*/  FMUL.FTZ R14, R13, R4.reuse ;  /* 0x000000040d0e7220 */ /* 0x080fe20000410000 */
[----:B------:R-:W-:Y:S01]  /*83a0*/  FFMA.FTZ R4, R8, R4, -R7 ;  /* 0x0000000408047223 */ /* 0x000fe20000010807 */
[----:B------:R-:W-:-:S02]  /*83b0*/  FMUL.FTZ R15, R15, R10 ;  /* 0x0000000a0f0f7220 */ /* 0x000fc40000410000 */
[C---:B------:R-:W-:Y:S01]  /*83c0*/  FFMA.FTZ R26, R11.reuse, R10, -R26 ;  /* 0x0000000a0b1a7223 */ /* 0x040fe2000001081a */
[----:B------:R-:W-:Y:S01]  /*83d0*/  FFMA.FTZ R13, R8, R5, R14 ;  /* 0x00000005080d7223 */ /* 0x000fe2000001000e */
[----:B------:R-:W-:Y:S01]  /*83e0*/  FFMA.FTZ R15, R11, R12, R15 ;  /* 0x0000000c0b0f7223 */ /* 0x000fe2000001000f */
[----:B------:R-:W-:Y:S02]  /*83f0*/  F2FP.BF16.F32.PACK_AB R8, R34, R31 ;  /* 0x0000001f2208723e */ /* 0x000fe400000010ff */
[----:B------:R-:W-:Y:S02]  /*8400*/  F2FP.BF16.F32.PACK_AB R10, R27, R36 ;  /* 0x000000241b0a723e */ /* 0x000fe400000010ff */
[----:B------:R-:W-:Y:S02]  /*8410*/  F2FP.BF16.F32.PACK_AB R9, R4, R21 ;  /* 0x000000150409723e */ /* 0x000fe400000010ff */
[----:B------:R-:W-:Y:S02]  /*8420*/  F2FP.BF16.F32.PACK_AB R11, R26, R35 ;  /* 0x000000231a0b723e */ /* 0x000fe400000010ff */
[----:B------:R-:W-:-:S02]  /*8430*/  F2FP.BF16.F32.PACK_AB R12, R28, R33 ;  /* 0x000000211c0c723e */ /* 0x000fc400000010ff */
[----:B------:R-:W-:Y:S01]  /*8440*/  F2FP.BF16.F32.PACK_AB R14, R29, R32 ;  /* 0x000000201d0e723e */ /* 0x000fe200000010ff */
[----:B------:R1:W-:Y:S01]  /*8450*/  STS.128 [R37+0x18400], R8 ;  /* 0x0184000825007388 */ /* 0x0003e20000000c00 */
[----:B------:R-:W-:Y:S02]  /*8460*/  F2FP.BF16.F32.PACK_AB R13, R13, R24 ;  /* 0x000000180d0d723e */ /* 0x000fe400000010ff */
[----:B------:R-:W-:-:S05]  /*8470*/  F2FP.BF16.F32.PACK_AB R15, R15, R20 ;  /* 0x000000140f0f723e */ /* 0x000fca00000010ff */
[----:B------:R1:W-:Y:S02]  /*8480*/  STS.128 [R38+0x18400], R12 ;  /* 0x0184000c26007388 */ /* 0x0003e40000000c00 */
.L_x_10514:
[----:B------:R-:W-:Y:S05]  /*8490*/  BSYNC B1 ;  /* 0x0000000000017941 */ /* 0x000fea0003800000 */
.L_x_10513:
[----:B------:R-:W-:Y:S05]  /*84a0*/  @P0 BRA `(.L_x_10505) ;  /* 0x0000000400680947 */ /* 0x000fea0003800000 */
[----:B------:R-:W4:Y:S01]  /*84b0*/  LDL R5, [R1+0x58] ;  /* 0x0000580001057983 */ /* 0x000f220000100800 */
[C---:B------:R-:W-:Y:S02]  /*84c0*/  VIADD R7, R200.reuse, 0x40 ;  /* 0x00000040c8077836 */ /* 0x040fe40000000000 */
[----:B-1----:R-:W-:Y:S01]  /*84d0*/  VIADD R8, R200, 0x40 ;  /* 0x00000040c8087836 */ /* 0x002fe20000000000 */
[----:B------:R-:W5:Y:S01]  /*84e0*/  LDL R38, [R1+0x70] ;  /* 0x0000700001267983 */ /* 0x000f620000100800 */
        /* <DEDUP_REMOVED lines=14> */
[----:B----4-:R-:W-:-:S04]  /*85d0*/  IMAD.IADD R4, R5, 0x1, R4 ;  /* 0x0000000105047824 */ /* 0x010fc800078e0204 */
[----:B------:R-:W-:Y:S01]  /*85e0*/  IMAD R4, R4, 0x2, R19 ;  /* 0x0000000204047824 */ /* 0x000fe200078e0213 */
[----:B-----5:R-:W1:Y:S04]  /*85f0*/  LDS.128 R8, [R38+0x18400] ;  /* 0x0184000026087984 */ /* 0x020e680000000c00 */
[----:B------:R-:W4:Y:S01]  /*8600*/  LDS.128 R12, [R4+0x18400] ;  /* 0x01840000040c7984 */ /* 0x000f220000000c00 */
[----:B-1----:R-:W-:Y:S02]  /*8610*/  IMAD.U32 R5, R8, 0x10000, RZ ;  /* 0x0001000008057824 */ /* 0x002fe400078e00ff */
[C---:B----4-:R-:W-:Y:S01]  /*8620*/  IMAD.U32 R24, R12.reuse, 0x10000, RZ ;  /* 0x000100000c187824 */ /* 0x050fe200078e00ff */
[----:B------:R-:W-:Y:S01]  /*8630*/  LOP3.LUT R12, R12, 0xffff0000, RZ, 0xc0, !PT ;  /* 0xffff00000c0c7812 */ /* 0x000fe200078ec0ff */
[----:B------:R-:W-:-:S02]  /*8640*/  IMAD.U32 R25, R13, 0x10000, RZ ;  /* 0x000100000d197824 */ /* 0x000fc400078e00ff */
[-C--:B------:R-:W-:Y:S01]  /*8650*/  FMUL.FTZ R28, R31, R24.reuse ;  /* 0x000000181f1c7220 */ /* 0x080fe20000410000 */
[----:B------:R-:W-:Y:S01]  /*8660*/  LOP3.LUT R7, R8, 0xffff0000, RZ, 0xc0, !PT ;  /* 0xffff000008077812 */ /* 0x000fe200078ec0ff */
[----:B------:R-:W-:Y:S01]  /*8670*/  FMUL.FTZ R24, R29, R24 ;  /* 0x000000181d187220 */ /* 0x000fe20000410000 */
[-C--:B------:R-:W-:Y:S01]  /*8680*/  FMUL.FTZ R32, R41, R12.reuse ;  /* 0x0000000c29207220 */ /* 0x080fe20000410000 */
[----:B------:R-:W-:Y:S01]  /*8690*/  FFMA.FTZ R28, R29, R5, -R28 ;  /* 0x000000051d1c7223 */ /* 0x000fe2000001081c */
[----:B------:R-:W-:Y:S01]  /*86a0*/  FMUL.FTZ R12, R39, R12 ;  /* 0x0000000c270c7220 */ /* 0x000fe20000410000 */
[----:B------:R-:W-:Y:S02]  /*86b0*/  IMAD.U32 R8, R9, 0x10000, RZ ;  /* 0x0001000009087824 */ /* 0x000fe400078e00ff */
[----:B------:R-:W-:Y:S01]  /*86c0*/  FMUL.FTZ R29, R36, R25 ;  /* 0x00000019241d7220 */ /* 0x000fe20000410000 */
[----:B------:R-:W-:Y:S01]  /*86d0*/  FFMA.FTZ R24, R31, R5, R24 ;  /* 0x000000051f187223 */ /* 0x000fe20000010018 */
[-C--:B------:R-:W-:Y:S01]  /*86e0*/  FFMA.FTZ R5, R39, R7.reuse, -R32 ;  /* 0x0000000727057223 */ /* 0x080fe20000010820 */
[----:B------:R-:W-:Y:S01]  /*86f0*/  FFMA.FTZ R7, R41, R7, R12 ;  /* 0x0000000729077223 */ /* 0x000fe2000001000c */
[----:B0-----:R-:W-:-:S02]  /*8700*/  IMAD.U32 R26, R14, 0x10000, RZ ;  /* 0x000100000e1a7824 */ /* 0x001fc400078e00ff */
[C---:B------:R-:W-:Y:S01]  /*8710*/  FMUL.FTZ R25, R34.reuse, R25 ;  /* 0x0000001922197220 */ /* 0x040fe20000410000 */
[----:B------:R-:W-:Y:S01]  /*8720*/  FFMA.FTZ R29, R34, R8, -R29 ;  /* 0x00000008221d7223 */ /* 0x000fe2000001081d */
[----:B------:R-:W-:Y:S01]  /*8730*/  IMAD.U32 R12, R40, 0x10000, RZ ;  /* 0x00010000280c7824 */ /* 0x000fe200078e00ff */
[----:B------:R-:W-:Y:S01]  /*8740*/  LOP3.LUT R14, R14, 0xffff0000, RZ, 0xc0, !PT ;  /* 0xffff00000e0e7812 */ /* 0x000fe200078ec0ff */
[C---:B------:R-:W-:Y:S01]  /*8750*/  IMAD.U32 R32, R43.reuse, 0x10000, RZ ;  /* 0x000100002b207824 */ /* 0x040fe200078e00ff */
[----:B------:R-:W-:Y:S02]  /*8760*/  LOP3.LUT R40, R40, 0xffff0000, RZ, 0xc0, !PT ;  /* 0xffff000028287812 */ /* 0x000fe400078ec0ff */
[----:B------:R-:W-:Y:S01]  /*8770*/  LOP3.LUT R34, R43, 0xffff0000, RZ, 0xc0, !PT ;  /* 0xffff00002b227812 */ /* 0x000fe200078ec0ff */
[C---:B------:R-:W-:Y:S01]  /*8780*/  IMAD.U32 R20, R10.reuse, 0x10000, RZ ;  /* 0x000100000a147824 */ /* 0x040fe200078e00ff */
[----:B------:R-:W-:Y:S01]  /*8790*/  LOP3.LUT R10, R10, 0xffff0000, RZ, 0xc0, !PT ;  /* 0xffff00000a0a7812 */ /* 0x000fe200078ec0ff */
[----:B------:R-:W-:Y:S01]  /*87a0*/  FMUL.FTZ R31, R32, R26 ;  /* 0x0000001a201f7220 */ /* 0x000fe20000410000 */
[----:B------:R-:W-:-:S02]  /*87b0*/  IMAD.U32 R27, R15, 0x10000, RZ ;  /* 0x000100000f1b7824 */ /* 0x000fc400078e00ff */
[----:B------:R-:W-:Y:S01]  /*87c0*/  FMUL.FTZ R33, R12, R26 ;  /* 0x0000001a0c217220 */ /* 0x000fe20000410000 */
[----:B------:R-:W-:Y:S02]  /*87d0*/  IMAD.U32 R41, R44, 0x10000, RZ ;  /* 0x000100002c297824 */ /* 0x000fe400078e00ff */
[-C--:B------:R-:W-:Y:S01]  /*87e0*/  FMUL.FTZ R35, R34, R14.reuse ;  /* 0x0000000e22237220 */ /* 0x080fe20000410000 */
[----:B------:R-:W-:Y:S01]  /*87f0*/  FMUL.FTZ R37, R40, R14 ;  /* 0x0000000e28257220 */ /* 0x000fe20000410000 */
[----:B------:R-:W-:Y:S01]  /*8800*/  IMAD.U32 R39, R3, 0x10000, RZ ;  /* 0x0001000003277824 */ /* 0x000fe200078e00ff */
[----:B------:R-:W-:Y:S01]  /*8810*/  SHF.L.U32 R21, R11, 0x10, RZ ;  /* 0x000000100b157819 */ /* 0x000fe200000006ff */
[----:B------:R-:W-:Y:S01]  /*8820*/  FFMA.FTZ R25, R36, R8, R25 ;  /* 0x0000000824197223 */ /* 0x000fe20000010019 */
[-C--:B------:R-:W-:Y:S01]  /*8830*/  FFMA.FTZ R31, R12, R20.reuse, -R31 ;  /* 0x000000140c1f7223 */ /* 0x080fe2000001081f */
[----:B------:R-:W-:Y:S01]  /*8840*/  FFMA.FTZ R14, R32, R20, R33 ;  /* 0x00000014200e7223 */ /* 0x000fe20000010021 */
[-C--:B------:R-:W-:Y:S01]  /*8850*/  FMUL.FTZ R8, R41, R27.reuse ;  /* 0x0000001b29087220 */ /* 0x080fe20000410000 */
[-C--:B------:R-:W-:Y:S01]  /*8860*/  FFMA.FTZ R12, R40, R10.reuse, -R35 ;  /* 0x0000000a280c7223 */ /* 0x080fe20000010823 */
[----:B------:R-:W-:Y:S01]  /*8870*/  FFMA.FTZ R37, R34, R10, R37 ;  /* 0x0000000a22257223 */ /* 0x000fe20000010025 */
[----:B------:R-:W-:Y:S01]  /*8880*/  LOP3.LUT R13, R13, 0xffff0000, RZ, 0xc0, !PT ;  /* 0xffff00000d0d7812 */ /* 0x000fe200078ec0ff */
[----:B------:R-:W-:Y:S01]  /*8890*/  FMUL.FTZ R10, R39, R27 ;  /* 0x0000001b270a7220 */ /* 0x000fe20000410000 */
[----:B------:R-:W-:-:S02]  /*88a0*/  LOP3.LUT R15, R15, 0xffff0000, RZ, 0xc0, !PT ;  /* 0xffff00000f0f7812 */ /* 0x000fc400078ec0ff */
[----:B------:R-:W-:Y:S02]  /*88b0*/  LOP3.LUT R33, R42, 0xffff0000, RZ, 0xc0, !PT ;  /* 0xffff00002a217812 */ /* 0x000fe400078ec0ff */
[----:B------:R-:W-:Y:S02]  /*88c0*/  LOP3.LUT R35, R44, 0xffff0000, RZ, 0xc0, !PT ;  /* 0xffff00002c237812 */ /* 0x000fe400078ec0ff */
[----:B------:R-:W-:Y:S02]  /*88d0*/  LOP3.LUT R27, R0, 0xffff0000, RZ, 0xc0, !PT ;  /* 0xffff0000001b7812 */ /* 0x000fe400078ec0ff */
[----:B------:R-:W-:Y:S01]  /*88e0*/  LOP3.LUT R3, R3, 0xffff0000, RZ, 0xc0, !PT ;  /* 0xffff000003037812 */ /* 0x000fe200078ec0ff */
[-C--:B------:R-:W-:Y:S01]  /*88f0*/  FFMA.FTZ R26, R39, R21.reuse, -R8 ;  /* 0x00000015271a7223 */ /* 0x080fe20000010808 */
[----:B------:R-:W-:Y:S01]  /*8900*/  LOP3.LUT R9, R9, 0xffff0000, RZ, 0xc0, !PT ;  /* 0xffff000009097812 */ /* 0x000fe200078ec0ff */
[----:B------:R-:W-:Y:S01]  /*8910*/  FFMA.FTZ R21, R41, R21, R10 ;  /* 0x0000001529157223 */ /* 0x000fe2000001000a */
[----:B------:R-:W-:Y:S01]  /*8920*/  LOP3.LUT R11, R11, 0xffff0000, RZ, 0xc0, !PT ;  /* 0xffff00000b0b7812 */ /* 0x000fe200078ec0ff */
        /* <DEDUP_REMOVED lines=18> */
.L_x_10505:
[----:B------:R-:W-:Y:S05]  /*8a50*/  BSYNC B0 ;  /* 0x0000000000007941 */ /* 0x000fea0003800000 */
.L_x_10494:
        /* <DEDUP_REMOVED lines=8> */
.L_x_10491:
[----:B012---:R-:W0:Y:S01]  /*8ae0*/  S2R R0, SR_TID.X ;  /* 0x0000000000007919 */ /* 0x007e220000002100 */
[----:B------:R-:W-:Y:S01]  /*8af0*/  ISETP.NE.AND P0, PT, R205, 0x3, PT ;  /* 0x00000003cd00780c */ /* 0x000fe20003f05270 */
[----:B------:R-:W-:Y:S05]  /*8b00*/  WARPSYNC.ALL ;  /* 0x0000000000007948 */ /* 0x000fea0003800000 */
[----:B0-----:R-:W-:-:S05]  /*8b10*/  SHF.R.U32.HI R0, RZ, 0x7, R0 ;  /* 0x00000007ff007819 */ /* 0x001fca0000011600 */
[----:B------:R-:W-:-:S05]  /*8b20*/  VIADD R72, R0, 0x8 ;  /* 0x0000000800487836 */ /* 0x000fca0000000000 */
[----:B------:R0:W-:Y:S06]  /*8b30*/  BAR.SYNC.DEFER_BLOCKING R72, 0x100 ;  /* 0x000400480000751d */ /* 0x0001ec0000010000 */
[----:B------:R-:W-:Y:S05]  /*8b40*/  @!P0 BRA `(.L_x_10515) ;  /* 0x0000000000048947 */ /* 0x000fea0003800000 */
[----:B------:R-:W-:Y:S01]  /*8b50*/  BPT.TRAP 0x1 ;  /* 0x000000040000795c */ /* 0x000fe20000300000 */
.L_x_10515:
[----:B------:R-:W-:Y:S01]  /*8b60*/  IMAD R3, R201, 0x8, R19 ;  /* 0x00000008c9037824 */ /* 0x000fe200078e0213 */
[----:B------:R-:W-:-:S04]  /*8b70*/  SHF.L.U32 R8, R212, 0x1f, RZ ;  /* 0x0000001fd4087819 */ /* 0x000fc800000006ff */
[----:B------:R1:W2:Y:S01]  /*8b80*/  SYNCS.PHASECHK.TRANS64.TRYWAIT P1, [R3+URZ+0x32430], R8 ;  /* 0x03243008030075a7 */ /* 0x0002a2000802017f */
[----:B------:R-:W-:Y:S05]  /*8b90*/  @!P0 BRA `(.L_x_10516) ;  /* 0x0000000000048947 */ /* 0x000fea0003800000 */
[----:B------:R-:W-:Y:S01]  /*8ba0*/  BPT.TRAP 0x1 ;  /* 0x000000040000795c */ /* 0x000fe20000300000 */
.L_x_10516:
[----:B------:R-:W-:-:S05]  /*8bb0*/  VIADD R0, R19, 0x1c400 ;  /* 0x0001c40013007836 */ /* 0x000fca0000000000 */
[----:B------:R-:W-:-:S04]  /*8bc0*/  SHF.R.U32.HI R0, RZ, 0x4, R0 ;  /* 0x00000004ff007819 */ /* 0x000fc80000011600 */
[----:B------:R-:W-:Y:S01]  /*8bd0*/  LOP3.LUT R0, R0, 0x3fff, RZ, 0xc0, !PT ;  /* 0x00003fff00007812 */ /* 0x000fe200078ec0ff */
[----:B--2---:R-:W-:Y:S06]  /*8be0*/  @P1 BRA `(.L_x_10517) ;  /* 0x0000000000081947 */ /* 0x004fec0003800000 */
[----:B------:R-:W2:Y:S02]  /*8bf0*/  SYNCS.PHASECHK.TRANS64.TRYWAIT P1, [R3+URZ+0x32430], R8 ;  /* 0x03243008030075a7 */ /* 0x000ea4000802017f */
[----:B--2---:R-:W-:Y:S05]  /*8c00*/  @!P1 BRA `(.L_x_10518) ;  /* 0x00000114008c9947 */ /* 0x004fea0003800000 */
.L_x_10517:
[----:B------:R-:W-:Y:S01]  /*8c10*/  LOP3.LUT R0, R0, 0x10000, RZ, 0xfc, !PT ;  /* 0x0001000000007812 */ /* 0x000fe200078efcff */
[----:B------:R-:W-:Y:S05]  /*8c20*/  WARPSYNC.ALL ;  /* 0x0000000000007948 */ /* 0x000fea0003800000 */
[----:B------:R-:W-:Y:S01]  /*8c30*/  STL [R1+0x4c], R0 ;  /* 0x00004c0001007387 */ /* 0x000fe20000100800 */
[----:B------:R-:W-:Y:S01]  /*8c40*/  IMAD R30, R30, 0x2000, R19 ;  /* 0x000020001e1e7824 */ /* 0x000fe200078e0213 */
[----:B------:R-:W-:Y:S01]  /*8c50*/  UMOV UR9, 0x40000040 ;  /* 0x4000004000097882 */ /* 0x000fe20000000000 */
[----:B------:R-:W-:Y:S01]  /*8c60*/  IMAD R4, R201, 0x300, R0 ;  /* 0x00000300c9047824 */ /* 0x000fe200078e0200 */
[----:B------:R-:W-:Y:S01]  /*8c70*/  SHF.L.U32 R6, R6, 0x1f, RZ ;  /* 0x0000001f06067819 */ /* 0x000fe200000006ff */
[----:B------:R-:W-:Y:S01]  /*8c80*/  IMAD.MOV.U32 R5, RZ, RZ, 0x40000040 ;  /* 0x40000040ff057424 */ /* 0x000fe200078e00ff */
[----:B------:R-:W-:Y:S01]  /*8c90*/  R2UR UR4, R30 ;  /* 0x000000001e0472ca */ /* 0x000fe200000e0000 */
[----:B------:R-:W-:Y:S01]  /*8ca0*/  IMAD.MOV.U32 R11, RZ, RZ, 0x40000040 ;  /* 0x40000040ff0b7424 */ /* 0x000fe200078e00ff */
[C---:B------:R-:W-:Y:S01]  /*8cb0*/  R2UR UR10, R4.reuse ;  /* 0x00000000040a72ca */ /* 0x040fe200000e0000 */
[----:B---345:R-:W-:Y:S01]  /*8cc0*/  WARPGROUP.ARRIVE ;  /* 0x00000000000079c5 */ /* 0x038fe20000000000 */
[----:B------:R-:W-:Y:S01]  /*8cd0*/  R2UR UR11, R5 ;  /* 0x00000000050b72ca */ /* 0x000fe200000e0000 */
[----:B------:R-:W-:Y:S01]  /*8ce0*/  IMAD.U32 R13, RZ, RZ, UR9 ;  /* 0x00000009ff0d7e24 */ /* 0x000fe2000f8e00ff */
[----:B------:R-:W-:Y:S01]  /*8cf0*/  IADD3 R10, R4, 0x2, RZ ;  /* 0x00000002040a7810 */ /* 0x000fe20007ffe0ff */
[----:B------:R-:W-:Y:S01]  /*8d00*/  IMAD.MOV.U32 R5, RZ, RZ, 0x40000040 ;  /* 0x40000040ff057424 */ /* 0x000fe200078e00ff */
[----:B------:R-:W-:Y:S05]  /*8d10*/  BSSY B0, `(.L_x_10519) ;  /* 0x0000030000007945 */ /* 0x000fea0003800000 */
[----:B------:R-:W-:-:S04]  /*8d20*/  UIADD3 UR5, UR4, 0x18400, URZ ;  /* 0x0001840004057890 */ /* 0x000fc8000fffe03f */
[----:B------:R-:W-:-:S04]  /*8d30*/  USHF.R.U32.HI UR5, URZ, 0x4, UR5 ;  /* 0x000000043f057899 */ /* 0x000fc80008011605 */
[----:B------:R-:W-:-:S04]  /*8d40*/  ULOP3.LUT UR5, UR5, 0x3fff, URZ, 0xc0, !UPT ;  /* 0x00003fff05057892 */ /* 0x000fc8000f8ec03f */
[----:B------:R-:W-:-:S04]  /*8d50*/  ULOP3.LUT UR6, UR5, 0x10000, URZ, 0xfc, !UPT ;  /* 0x0001000005067892 */ /* 0x000fc8000f8efc3f */
[----:B------:R-:W-:-:S03]  /*8d60*/  UIADD3 UR5, UR6, 0x2, URZ ;  /* 0x0000000206057890 */ /* 0x000fc6000fffe03f */
[----:B------:R-:W-:Y:S02]  /*8d70*/  UMOV UR8, UR6 ;  /* 0x0000000600087c82 */ /* 0x000fe40008000000 */
[----:B------:R-:W-:Y:S01]  /*8d80*/  HGMMA.64x96x16.F32.BF16 R24, gdesc[UR8], RZ, !UPT, gsb0 ;  /* 0x01600000081879f0 */ /* 0x000fe2000c0018ff */
[----:B------:R-:W-:Y:S01]  /*8d90*/  R2UR UR10, R10 ;  /* 0x000000000a0a72ca */ /* 0x000fe200000e0000 */
[----:B------:R-:W-:Y:S01]  /*8da0*/  IMAD.U32 R12, RZ, RZ, UR8 ;  /* 0x00000008ff0c7e24 */ /* 0x000fe2000f8e00ff */
[----:B------:R-:W-:Y:S01]  /*8db0*/  R2UR UR11, R11 ;  /* 0x000000000b0b72ca */ /* 0x000fe200000e0000 */
[----:B------:R-:W-:Y:S01]  /*8dc0*/  UMOV UR8, UR5 ;  /* 0x0000000500087c82 */ /* 0x000fe20008000000 */
[----:B------:R-:W-:Y:S01]  /*8dd0*/  UMOV UR9, 0x40000040 ;  /* 0x4000004000097882 */ /* 0x000fe20000000000 */
[C---:B------:R-:W-:Y:S01]  /*8de0*/  VIADD R10, R4.reuse, 0x4 ;  /* 0x00000004040a7836 */ /* 0x040fe20000000000 */
[----:B------:R-:W-:Y:S01]  /*8df0*/  UIADD3 UR5, UR6, 0x4, URZ ;  /* 0x0000000406057890 */ /* 0x000fe2000fffe03f */
[----:B------:R-:W-:Y:S01]  /*8e00*/  IMAD.MOV.U32 R11, RZ, RZ, 0x40000040 ;  /* 0x40000040ff0b7424 */ /* 0x000fe200078e00ff */
[----:B------:R3:W-:Y:S01]  /*8e10*/  STL.64 [R1+0x40], R12 ;  /* 0x0000400c01007387 */ /* 0x0007e20000100a00 */
[----:B------:R-:W-:-:S02]  /*8e20*/  VIADD R4, R4, 0x6 ;  /* 0x0000000604047836 */ /* 0x000fc40000000000 */
[----:B---3--:R-:W-:Y:S02]  /*8e30*/  IMAD.U32 R12, RZ, RZ, UR8 ;  /* 0x00000008ff0c7e24 */ /* 0x008fe4000f8e00ff */
        /* <DEDUP_REMOVED lines=9> */
[----:B------:R-:W-:Y:S01]  /*8ed0*/  UIADD3 UR5, UR6, 0x6, URZ ;  /* 0x0000000606057890 */ /* 0x000fe2000fffe03f */
[----:B------:R-:W-:Y:S02]  /*8ee0*/  IMAD.U32 R10, RZ, RZ, UR8 ;  /* 0x00000008ff0a7e24 */ /* 0x000fe4000f8e00ff */
        /* <DEDUP_REMOVED lines=9> */
[----:B------:R-:W-:Y:S02]  /*8f80*/  IMAD.U32 R4, RZ, RZ, UR8 ;  /* 0x00000008ff047e24 */ /* 0x000fe4000f8e00ff */
[----:B------:R-:W-:-:S05]  /*8f90*/  IMAD.U32 R5, RZ, RZ, UR9 ;  /* 0x00000009ff057e24 */ /* 0x000fca000f8e00ff */
[----:B------:R3:W-:Y:S01]  /*8fa0*/  STL.64 [R1+0x28], R4 ;  /* 0x0000280401007387 */ /* 0x0007e20000100a00 */
[----:B------:R-:W-:Y:S02]  /*8fb0*/  WARPGROUP.DEPBAR.LE gsb0, 0x0 ;  /* 0x00008000000079c5 */ /* 0x000fe40000010000 */
[----:B------:R-:W-:-:S06]  /*8fc0*/  WARPGROUP.ARRIVE ;  /* 0x00000000000079c5 */ /* 0x000fcc0000000000 */
[----:B------:R-:W-:Y:S03]  /*8fd0*/  HGMMA.64x96x16.F32.BF16 R24, gdesc[UR8], R24, gsb0 ;  /* 0x01600000081879f0 */ /* 0x000fe60008001818 */
[----:B------:R-:W-:Y:S02]  /*8fe0*/  WARPGROUP.DEPBAR.LE gsb0, 0x0 ;  /* 0x00008000000079c5 */ /* 0x000fe40000010000 */
[----:B------:R-:W4:Y:S02]  /*8ff0*/  SYNCS.PHASECHK.TRANS64.TRYWAIT P1, [R19+URZ+0x32410], R6 ;  /* 0x03241006130075a7 */ /* 0x000f24000802017f */
[----:B---34-:R-:W-:Y:S05]  /*9000*/  @!P1 BRA `(.L_x_10520) ;  /* 0x0000011000a09947 */ /* 0x018fea0003800000 */
.L_x_10734:
[----:B------:R-:W-:Y:S05]  /*9010*/  BSYNC B0 ;  /* 0x0000000000007941 */ /* 0x000fea0003800000 */
.L_x_10519:
[----:B------:R-:W-:Y:S05]  /*9020*/  @!P0 BRA `(.L_x_10521) ;  /* 0x0000000000048947 */ /* 0x000fea0003800000 */
[----:B------:R-:W-:Y:S01]  /*9030*/  BPT.TRAP 0x1 ;  /* 0x000000040000795c */ /* 0x000fe20000300000 */
.L_x_10521:
[----:B------:R4:W0:Y:S01]  /*9040*/  SYNCS.PHASECHK.TRANS64.TRYWAIT P1, [R3+URZ+0x32450], R8 ;  /* 0x03245008030075a7 */ /* 0x000822000802017f */
[----:B------:R-:W-:Y:S05]  /*9050*/  @!P0 BRA `(.L_x_10522) ;  /* 0x0000000000048947 */ /* 0x000fea0003800000 */
[----:B------:R-:W-:Y:S01]  /*9060*/  BPT.TRAP 0x1 ;  /* 0x000000040000795c */ /* 0x000fe20000300000 */
.L_x_10522:
[----:B0-----:R-:W-:Y:S05]  /*9070*/  @P1 BRA `(.L_x_10523) ;  /* 0x0000000000081947 */ /* 0x001fea0003800000 */
[----:B------:R-:W0:Y:S02]  /*9080*/  SYNCS.PHASECHK.TRANS64.TRYWAIT P1, [R3+URZ+0x32450], R8 ;  /* 0x03245008030075a7 */ /* 0x000e24000802017f */
[----:B0-----:R-:W-:Y:S05]  /*9090*/  @!P1 BRA `(.L_x_10524) ;  /* 0x0000011000909947 */ /* 0x001fea0003800000 */
.L_x_10523:
[----:B------:R-:W-:Y:S05]  /*90a0*/  WARPSYNC.ALL ;  /* 0x0000000000007948 */ /* 0x000fea0003800000 */
[----:B------:R-:W-:Y:S01]  /*90b0*/  VIADD R219, R19, 0x400 ;  /* 0x0000040013db7836 */ /* 0x000fe20000000000 */
[----:B------:R-:W-:Y:S01]  /*90c0*/  UIADD3 UR4, UR4, 0x22400, URZ ;  /* 0x0002240004047890 */ /* 0x000fe2000fffe03f */
[----:B------:R-:W-:Y:S01]  /*90d0*/  IMAD.MOV.U32 R5, RZ, RZ, 0x40000040 ;  /* 0x40000040ff057424 */ /* 0x000fe200078e00ff */
[----:B------:R-:W-:Y:S01]  /*90e0*/  WARPGROUP.ARRIVE ;  /* 0x00000000000079c5 */ /* 0x000fe20000000000 */
[----:B------:R-:W-:Y:S01]  /*90f0*/  UMOV UR9, 0x40000040 ;  /* 0x4000004000097882 */ /* 0x000fe20000000000 */
[----:B------:R-:W-:Y:S01]  /*9100*/  SHF.R.U32.HI R219, RZ, 0x4, R219 ;  /* 0x00000004ffdb7819 */ /* 0x000fe200000116db */
[----:B------:R-:W-:Y:S01]  /*9110*/  USHF.R.U32.HI UR4, URZ, 0x4, UR4 ;  /* 0x000000043f047899 */ /* 0x000fe20008011604 */
[----:B------:R-:W-:Y:S01]  /*9120*/  R2UR UR11, R5 ;  /* 0x00000000050b72ca */ /* 0x000fe200000e0000 */
[----:B------:R-:W-:Y:S01]  /*9130*/  IMAD.MOV.U32 R7, RZ, RZ, 0x40000040 ;  /* 0x40000040ff077424 */ /* 0x000fe200078e00ff */
[----:B------:R-:W-:Y:S01]  /*9140*/  LOP3.LUT R219, R219, 0x3fff, RZ, 0xc0, !PT ;  /* 0x00003fffdbdb7812 */ /* 0x000fe200078ec0ff */
[----:B------:R-:W-:Y:S01]  /*9150*/  ULOP3.LUT UR4, UR4, 0x3fff, URZ, 0xc0, !UPT ;  /* 0x00003fff04047892 */ /* 0x000fe2000f8ec03f */
[----:B------:R-:W-:Y:S01]  /*9160*/  IMAD.U32 R9, RZ, RZ, UR9 ;  /* 0x00000009ff097e24 */ /* 0x000fe2000f8e00ff */
        /* <DEDUP_REMOVED lines=8> */
[----:B------:R0:W-:Y:S01]  /*91f0*/  STL [R1+0x50], R0 ;  /* 0x0000500001007387 */ /* 0x0001e20000100800 */
[----:B------:R-:W-:Y:S01]  /*9200*/  UMOV UR8, UR4 ;  /* 0x0000000400087c82 */ /* 0x000fe20008000000 */
[C---:B---3--:R-:W-:Y:S01]  /*9210*/  VIADD R6, R4.reuse, 0x2 ;  /* 0x0000000204067836 */ /* 0x048fe20000000000 */
[----:B------:R-:W-:Y:S01]  /*9220*/  R2UR UR10, R4 ;  /* 0x00000000040a72ca */ /* 0x000fe200000e0000 */
[----:B-12-4-:R-:W-:Y:S01]  /*9230*/  IMAD.U32 R8, RZ, RZ, UR8 ;  /* 0x00000008ff087e24 */ /* 0x016fe2000f8e00ff */
[----:B------:R-:W-:Y:S01]  /*9240*/  UIADD3 UR56, UR4, 0x804, URZ ;  /* 0x0000080404387890 */ /* 0x000fe2000fffe03f */
[----:B------:R-:W-:Y:S01]  /*9250*/  R2UR UR39, R5 ;  /* 0x00000000052772ca */ /* 0x000fe200000e0000 */
[----:B------:R-:W-:-:S02]  /*9260*/  UIADD3 UR52, UR4, 0x806, URZ ;  /* 0x0000080604347890 */ /* 0x000fc4000fffe03f */
[----:B------:R1:W-:Y:S01]  /*9270*/  STL.64 [R1+0x20], R8 ;  /* 0x0000200801007387 */ /* 0x0003e20000100a00 */
[----:B------:R-:W-:Y:S02]  /*9280*/  UIADD3 UR48, UR4, 0xc00, URZ ;  /* 0x00000c0004307890 */ /* 0x000fe4000fffe03f */
[----:B------:R-:W-:Y:S01]  /*9290*/  UIADD3 UR44, UR4, 0xc02, URZ ;  /* 0x00000c02042c7890 */ /* 0x000fe2000fffe03f */
[----:B0-----:R-:W0:Y:S01]  /*92a0*/  S2R R0, SR_TID.X ;  /* 0x0000000000007919 */ /* 0x001e220000002100 */
[----:B------:R-:W-:Y:S01]  /*92b0*/  UMOV UR45, 0x40000040 ;  /* 0x40000040002d7882 */ /* 0x000fe20000000000 */
[----:B------:R-:W-:Y:S01]  /*92c0*/  UIADD3 UR40, UR4, 0xc04, URZ ;  /* 0x00000c0404287890 */ /* 0x000fe2000fffe03f */
[----:B------:R-:W-:Y:S01]  /*92d0*/  HGMMA.64x96x16.F32.BF16 R24, gdesc[UR8], R24, gsb0 ;  /* 0x01600000081879f0 */ /* 0x000fe20008001818 */
[----:B------:R-:W-:Y:S01]  /*92e0*/  R2UR UR10, R6 ;  /* 0x00000000060a72ca */ /* 0x000fe200000e0000 */
[----:B------:R-:W-:Y:S01]  /*92f0*/  UMOV UR8, UR5 ;  /* 0x0000000500087c82 */ /* 0x000fe20008000000 */
[----:B------:R-:W-:Y:S01]  /*9300*/  R2UR UR11, R7 ;  /* 0x00000000070b72ca */ /* 0x000fe200000e0000 */
[----:B------:R-:W-:Y:S01]  /*9310*/  UMOV UR9, 0x40000040 ;  /* 0x4000004000097882 */ /* 0x000fe20000000000 */
[----:B------:R-:W-:Y:S01]  /*9320*/  IMAD.MOV.U32 R7, RZ, RZ, 0x40000040 ;  /* 0x40000040ff077424 */ /* 0x000fe200078e00ff */
[----:B------:R-:W-:Y:S01]  /*9330*/  IADD3 R6, R4, 0x4, RZ ;  /* 0x0000000404067810 */ /* 0x000fe20007ffe0ff */
[----:B------:R-:W-:Y:S01]  /*9340*/  UIADD3 UR5, UR4, 0x4, URZ ;  /* 0x0000000404057890 */ /* 0x000fe2000fffe03f */
[----:B-1----:R-:W-:Y:S01]  /*9350*/  IMAD.U32 R8, RZ, RZ, UR8 ;  /* 0x00000008ff087e24 */ /* 0x002fe2000f8e00ff */
[----:B------:R-:W-:Y:S01]  /*9360*/  UMOV UR41, 0x40000040 ;  /* 0x4000004000297882 */ /* 0x000fe20000000000 */
[----:B------:R-:W-:Y:S01]  /*9370*/  IMAD.U32 R9, RZ, RZ, UR9 ;  /* 0x00000009ff097e24 */ /* 0x000fe2000f8e00ff */
[----:B------:R-:W-:Y:S01]  /*9380*/  UIADD3 UR36, UR4, 0xc06, URZ ;  /* 0x00000c0604247890 */ /* 0x000fe2000fffe03f */
[----:B------:R-:W-:-:S03]  /*9390*/  UMOV UR37, 0x40000040 ;  /* 0x4000004000257882 */ /* 0x000fc60000000000 */
[----:B------:R1:W-:Y:S01]  /*93a0*/  STL.64 [R1+0x18], R8 ;  /* 0x0000180801007387 */ /* 0x0003e20000100a00 */
[----:B0-----:R-:W-:-:S04]  /*93b0*/  SHF.R.U32.HI R0, RZ, 0x7, R0 ;  /* 0x00000007ff007819 */ /* 0x001fc80000011600 */
[----:B------:R-:W-:Y:S01]  /*93c0*/  IADD3 R0, -R0, 0xb, RZ ;  /* 0x0000000b00007810 */ /* 0x000fe20007ffe1ff */
        /* <DEDUP_REMOVED lines=10> */
[----:B-1----:R-:W-:Y:S02]  /*9470*/  IMAD.U32 R8, RZ, RZ, UR8 ;  /* 0x00000008ff087e24 */ /* 0x002fe4000f8e00ff */
        /* <DEDUP_REMOVED lines=27> */
[----:B------:R0:W-:Y:S01]  /*9630*/  STL.64 [R1], R8 ;  /* 0x0000000801007387 */ /* 0x0001e20000100a00 */
        /* <DEDUP_REMOVED lines=10> */
[----:B------:R-:W-:Y:S02]  /*96e0*/  IMAD.U32 R228, RZ, RZ, UR8 ;  /* 0x00000008ffe47e24 */ /* 0x000fe4000f8e00ff */
[----:B------:R-:W-:Y:S01]  /*96f0*/  IMAD.U32 R229, RZ, RZ, UR9 ;  /* 0x00000009ffe57e24 */ /* 0x000fe2000f8e00ff */
[----:B------:R-:W-:-:S02]  /*9700*/  WARPGROUP.DEPBAR.LE gsb0, 0x0 ;  /* 0x00008000000079c5 */ /* 0x000fc40000010000 */
[----:B------:R-:W-:-:S06]  /*9710*/  WARPGROUP.ARRIVE ;  /* 0x00000000000079c5 */ /* 0x000fcc0000000000 */
        /* <DEDUP_REMOVED lines=43> */
[----:B------:R-:W-:Y:S01]  /*99d0*/  IMAD.U32 R220, RZ, RZ, UR8 ;  /* 0x00000008ffdc7e24 */ /* 0x000fe2000f8e00ff */
        /* <DEDUP_REMOVED lines=13> */
[----:B------:R-:W-:Y:S02]  /*9ab0*/  R2UR UR46, R6 ;  /* 0x00000000062e72ca */ /* 0x000fe400000e0000 */
[----:B------:R-:W-:Y:S01]  /*9ac0*/  R2UR UR47, R7 ;  /* 0x00000000072f72ca */ /* 0x000fe200000e0000 */
[----:B------:R-:W-:Y:S01]  /*9ad0*/  IMAD.MOV.U32 R7, RZ, RZ, 0x40000040 ;  /* 0x40000040ff077424 */ /* 0x000fe200078e00ff */
[C---:B------:R-:W-:Y:S01]  /*9ae0*/  IADD3 R6, R4.reuse, 0x904, RZ ;  /* 0x0000090404067810 */ /* 0x040fe20007ffe0ff */
[----:B------:R-:W-:-:S03]  /*9af0*/  VIADD R4, R4, 0x906 ;  /* 0x0000090604047836 */ /* 0x000fc60000000000 */
[----:B------:R-:W-:Y:S02]  /*9b00*/  R2UR UR42, R6 ;  /* 0x00000000062a72ca */ /* 0x000fe400000e0000 */
[----:B------:R-:W-:Y:S02]  /*9b10*/  R2UR UR43, R7 ;  /* 0x00000000072b72ca */ /* 0x000fe400000e0000 */
[----:B------:R-:W-:Y:S01]  /*9b20*/  R2UR UR38, R4 ;  /* 0x00000000042672ca */ /* 0x000fe200000e0000 */
        /* <DEDUP_REMOVED lines=25> */
.L_x_10525:
[----:B------:R-:W2:Y:S01]  /*9cc0*/  LDL R13, [R1+0x78] ;  /* 0x00007800010d7983 */ /* 0x000ea20000100800 */
[----:B------:R-:W-:Y:S01]  /*9cd0*/  ULDC UR4, c[0x0][0xad0] ;  /* 0x0002b40000047ab9 */ /* 0x000fe20000000800 */
[----:B------:R-:W-:Y:S02]  /*9ce0*/  IMAD R12, R189, -0x60, R187 ;  /* 0xffffffa0bd0c7824 */ /* 0x000fe400078e02bb */
[----:B------:R-:W-:Y:S01]  /*9cf0*/  FMUL.FTZ R24, R24, UR4 ;  /* 0x0000000418187c20 */ /* 0x000fe20008410000 */
[----:B------:R-:W-:Y:S01]  /*9d00*/  FMUL.FTZ R25, R25, UR4 ;  /* 0x0000000419197c20 */ /* 0x000fe20008410000 */
[----:B------:R-:W-:Y:S01]  /*9d10*/  FMUL.FTZ R28, R28, UR4 ;  /* 0x000000041c1c7c20 */ /* 0x000fe20008410000 */
[----:B------:R-:W-:Y:S01]  /*9d20*/  FMUL.FTZ R29, R29, UR4 ;  /* 0x000000041d1d7c20 */ /* 0x000fe20008410000 */
[----:B------:R-:W1:Y:S01]  /*9d30*/  MUFU.TANH R5, R24 ;  /* 0x0000001800057308 */ /* 0x000e620000002400 */
[----:B------:R-:W-:Y:S02]  /*9d40*/  VIADD R12, R12, 0x60 ;  /* 0x000000600c0c7836 */ /* 0x000fe40000000000 */
        /* <DEDUP_REMOVED lines=50> */
[----:B------:R-:W-:Y:S01]  /*a070*/  ULDC UR4, c[0x0][0xa80] ;  /* 0x0002a00000047ab9 */ /* 0x000fe20000000800 */
[----:B------:R-:W5:Y:S01]  /*a080*/  S2R R190, SR_CgaCtaId ;  /* 0x0000000000be7919 */ /* 0x000f620000008800 */
[----:B------:R-:W-:-:S02]  /*a090*/  LOP3.LUT R219, R219, 0x3000000, RZ, 0xfc, !PT ;  /* 0x03000000dbdb7812 */ /* 0x000fc400078efcff */
[----:B------:R-:W5:Y:S08]  /*a0a0*/  MUFU.TANH R33, R33 ;  /* 0x0000002100217308 */ /* 0x000f700000002400 */
[----:B------:R-:W5:Y:S08]  /*a0b0*/  MUFU.TANH R30, R30 ;  /* 0x0000001e001e7308 */ /* 0x000f700000002400 */
[----:B------:R-:W5:Y:S08]  /*a0c0*/  MUFU.TANH R31, R31 ;  /* 0x0000001f001f7308 */ /* 0x000f700000002400 */
[----:B------:R-:W5:Y:S08]  /*a0d0*/  MUFU.TANH R6, R36 ;  /* 0x0000002400067308 */ /* 0x000f700000002400 */
[----:B------:R5:W-:Y:S08]  /*a0e0*/  MUFU.TANH R28, R38 ;  /* 0x00000026001c7308 */ /* 0x000bf00000002400 */
[----:B------:R-:W5:Y:S08]  /*a0f0*/  MUFU.TANH R37, R37 ;  /* 0x0000002500257308 */ /* 0x000f700000002400 */
        /* <DEDUP_REMOVED lines=8> */
[----:B0-----:R-:W0:Y:S08]  /*a180*/  MUFU.TANH R8, R48 ;  /* 0x0000003000087308 */ /* 0x001e300000002400 */
        /* <DEDUP_REMOVED lines=14> */
[----:B------:R-:W-:Y:S01]  /*a270*/  MUFU.TANH R60, R60 ;  /* 0x0000003c003c7308 */ /* 0x000fe20000002400 */
[----:B--2---:R-:W-:-:S07]  /*a280*/  IMAD R12, R13, -0x2, R12 ;  /* 0xfffffffe0d0c7824 */ /* 0x004fce00078e020c */
[----:B------:R-:W2:Y:S01]  /*a290*/  MUFU.TANH R62, R62 ;  /* 0x0000003e003e7308 */ /* 0x000ea20000002400 */
[C---:B------:R-:W-:Y:S02]  /*a2a0*/  ISETP.GT.AND P4, PT, R12.reuse, RZ, PT ;  /* 0x000000ff0c00720c */ /* 0x040fe40003f84270 */
[C---:B------:R-:W-:Y:S02]  /*a2b0*/  ISETP.GT.AND P1, PT, R12.reuse, 0x1, PT ;  /* 0x000000010c00780c */ /* 0x040fe40003f24270 */
[C---:B------:R-:W-:Y:S02]  /*a2c0*/  ISETP.GT.AND P3, PT, R12.reuse, 0x8, PT ;  /* 0x000000080c00780c */ /* 0x040fe40003f64270 */
[----:B-1----:R-:W-:Y:S01]  /*a2d0*/  FSEL R5, R5, -INF , P4 ;  /* 0xff80000005057808 */ /* 0x002fe20002000000 */
[----:B------:R-:W1:Y:S01]  /*a2e0*/  MUFU.TANH R61, R61 ;  /* 0x0000003d003d7308 */ /* 0x000e620000002400 */
[----:B---3--:R-:W-:Y:S02]  /*a2f0*/  FSEL R7, R7, -INF , P1 ;  /* 0xff80000007077808 */ /* 0x008fe40000800000 */
[----:B------:R-:W-:-:S02]  /*a300*/  ISETP.GT.AND P2, PT, R12, 0x9, PT ;  /* 0x000000090c00780c */ /* 0x000fc40003f44270 */
[----:B----4-:R-:W-:Y:S02]  /*a310*/  FSEL R21, R21, -INF , P3 ;  /* 0xff80000015157808 */ /* 0x010fe40001800000 */
[----:B-----5:R-:W-:Y:S01]  /*a320*/  FMNMX.FTZ R38, R5, R7, !PT ;  /* 0x0000000705267209 */ /* 0x020fe20007810000 */
[----:B------:R-:W3:Y:S01]  /*a330*/  MUFU.TANH R64, R64 ;  /* 0x0000004000407308 */ /* 0x000ee20000002400 */
[----:B------:R-:W-:Y:S02]  /*a340*/  ISETP.GT.AND P5, PT, R12, 0x10, PT ;  /* 0x000000100c00780c */ /* 0x000fe40003fa4270 */
[----:B------:R-:W-:Y:S02]  /*a350*/  FSEL R25, R29, -INF , P2 ;  /* 0xff8000001d197808 */ /* 0x000fe40001000000 */
[----:B------:R-:W-:Y:S02]  /*a360*/  FMNMX.FTZ R38, R21, R38, !PT ;  /* 0x0000002615267209 */ /* 0x000fe40007810000 */
[----:B------:R-:W-:Y:S01]  /*a370*/  FSEL R4, R4, -INF , P4 ;  /* 0xff80000004047808 */ /* 0x000fe20002000000 */
[----:B------:R-:W4:Y:S01]  /*a380*/  MUFU.TANH R65, R65 ;  /* 0x0000004100417308 */ /* 0x000f220000002400 */
[----:B------:R-:W-:-:S02]  /*a390*/  FSEL R24, R27, -INF , P1 ;  /* 0xff8000001b187808 */ /* 0x000fc40000800000 */
[----:B------:R-:W-:Y:S02]  /*a3a0*/  ISETP.GT.AND P4, PT, R12, 0x11, PT ;  /* 0x000000110c00780c */ /* 0x000fe40003f84270 */
[----:B------:R-:W-:Y:S02]  /*a3b0*/  FSEL R27, R32, -INF , P5 ;  /* 0xff800000201b7808 */ /* 0x000fe40002800000 */
[----:B------:R-:W-:Y:S01]  /*a3c0*/  FMNMX.FTZ R38, R25, R38, !PT ;  /* 0x0000002619267209 */ /* 0x000fe20007810000 */
[----:B------:R-:W5:Y:S01]  /*a3d0*/  MUFU.TANH R68, R68 ;  /* 0x0000004400447308 */ /* 0x000f620000002400 */
[----:B------:R-:W-:Y:S02]  /*a3e0*/  ISETP.GT.AND P1, PT, R12, 0x18, PT ;  /* 0x000000180c00780c */ /* 0x000fe40003f24270 */
[----:B------:R-:W-:Y:S02]  /*a3f0*/  FSEL R29, R33, -INF , P4 ;  /* 0xff800000211d7808 */ /* 0x000fe40002000000 */
[----:B------:R-:W-:-:S02]  /*a400*/  FMNMX.FTZ R38, R27, R38, !PT ;  /* 0x000000261b267209 */ /* 0x000fc40007810000 */
[----:B------:R-:W-:Y:S01]  /*a410*/  FSEL R30, R30, -INF , P3 ;  /* 0xff8000001e1e7808 */ /* 0x000fe20001800000 */
[----:B------:R-:W5:Y:S01]  /*a420*/  MUFU.TANH R69, R69 ;  /* 0x0000004500457308 */ /* 0x000f620000002400 */
[----:B------:R-:W-:Y:S02]  /*a430*/  FSEL R36, R31, -INF , P2 ;  /* 0xff8000001f247808 */ /* 0x000fe40001000000 */
[----:B------:R-:W-:Y:S02]  /*a440*/  ISETP.GT.AND P3, PT, R12, 0x19, PT ;  /* 0x000000190c00780c */ /* 0x000fe40003f64270 */
[----:B------:R-:W-:Y:S02]  /*a450*/  FSEL R31, R6, -INF , P1 ;  /* 0xff800000061f7808 */ /* 0x000fe40000800000 */
[----:B------:R-:W-:Y:S01]  /*a460*/  FMNMX.FTZ R38, R29, R38, !PT ;  /* 0x000000261d267209 */ /* 0x000fe20007810000 */
[----:B------:R-:W5:Y:S01]  /*a470*/  MUFU.TANH R63, R63 ;  /* 0x0000003f003f7308 */ /* 0x000f620000002400 */
[----:B------:R-:W-:-:S02]  /*a480*/  ISETP.GT.AND P2, PT, R12, 0x20, PT ;  /* 0x000000200c00780c */ /* 0x000fc40003f44270 */
[----:B------:R-:W-:Y:S02]  /*a490*/  FSEL R33, R37, -INF , P3 ;  /* 0xff80000025217808 */ /* 0x000fe40001800000 */
[----:B------:R-:W-:Y:S02]  /*a4a0*/  FMNMX.FTZ R38, R31, R38, !PT ;  /* 0x000000261f267209 */ /* 0x000fe40007810000 */
[----:B------:R-:W-:Y:S01]  /*a4b0*/  FSEL R34, R34, -INF , P5 ;  /* 0xff80000022227808 */ /* 0x000fe20002800000 */
[----:B------:R-:W5:Y:S01]  /*a4c0*/  MUFU.TANH R66, R66 ;  /* 0x0000004200427308 */ /* 0x000f620000002400 */
[----:B------:R-:W-:Y:S02]  /*a4d0*/  ISETP.GT.AND P5, PT, R12, 0x21, PT ;  /* 0x000000210c00780c */ /* 0x000fe40003fa4270 */
[----:B------:R-:W-:Y:S02]  /*a4e0*/  FSEL R163, R40, -INF , P2 ;  /* 0xff80000028a37808 */ /* 0x000fe40001000000 */
[----:B------:R-:W-:-:S02]  /*a4f0*/  FMNMX.FTZ R38, R33, R38, !PT ;  /* 0x0000002621267209 */ /* 0x000fc40007810000 */
[----:B------:R-:W-:Y:S01]  /*a500*/  FSEL R32, R35, -INF , P4 ;  /* 0xff80000023207808 */ /* 0x000fe20002000000 */
[----:B------:R-:W5:Y:S01]  /*a510*/  MUFU.TANH R67, R67 ;  /* 0x0000004300437308 */ /* 0x000f620000002400 */
[----:B------:R-:W-:Y:S02]  /*a520*/  ISETP.GT.AND P4, PT, R12, 0x28, PT ;  /* 0x000000280c00780c */ /* 0x000fe40003f84270 */
[----:B------:R-:W-:Y:S02]  /*a530*/  FSEL R161, R41, -INF , P5 ;  /* 0xff80000029a17808 */ /* 0x000fe40002800000 */
[----:B------:R-:W-:Y:S02]  /*a540*/  FMNMX.FTZ R38, R163, R38, !PT ;  /* 0x00000026a3267209 */ /* 0x000fe40007810000 */
[----:B------:R-:W-:Y:S01]  /*a550*/  FSEL R28, R28, -INF , P1 ;  /* 0xff8000001c1c7808 */ /* 0x000fe20000800000 */
        /* <DEDUP_REMOVED lines=9> */
[----:B------:R-:W-:Y:S02]  /*a5f0*/  FSEL R162, R42, -INF , P2 ;  /* 0xff8000002aa27808 */ /* 0x000fe40001000000 */
[----:B------:R-:W-:Y:S02]  /*a600*/  ISETP.GT.AND P2, PT, R12, 0x31, PT ;  /* 0x000000310c00780c */ /* 0x000fe40003f44270 */
[----:B0-----:R-:W-:Y:S02]  /*a610*/  FSEL R8, R8, -INF , P3 ;  /* 0xff80000008087808 */ /* 0x001fe40001800000 */
[----:B------:R-:W-:Y:S02]  /*a620*/  FMNMX.FTZ R13, R4, R24, !PT ;  /* 0x00000018040d7209 */ /* 0x000fe40007810000 */
[----:B------:R-:W-:Y:S02]  /*a630*/  FMNMX.FTZ R35, R165, R6, !PT ;  /* 0x00000006a5237209 */ /* 0x000fe40007810000 */
[----:B------:R-:W-:-:S02]  /*a640*/  FSEL R167, R43, -INF , P5 ;  /* 0xff8000002ba77808 */ /* 0x000fc40002800000 */
[----:B------:R-:W-:Y:S02]  /*a650*/  ISETP.GT.AND P5, PT, R12, 0x38, PT ;  /* 0x000000380c00780c */ /* 0x000fe40003fa4270 */
[----:B------:R-:W-:Y:S02]  /*a660*/  FSEL R10, R10, -INF , P2 ;  /* 0xff8000000a0a7808 */ /* 0x000fe40001000000 */
[----:B------:R-:W-:Y:S02]  /*a670*/  FMNMX.FTZ R13, R30, R13, !PT ;  /* 0x0000000d1e0d7209 */ /* 0x000fe40007810000 */
[----:B------:R-:W-:Y:S02]  /*a680*/  FMNMX.FTZ R35, R8, R35, !PT ;  /* 0x0000002308237209 */ /* 0x000fe40007810000 */
[----:B------:R-:W-:Y:S02]  /*a690*/  FSEL R166, R46, -INF , P4 ;  /* 0xff8000002ea67808 */ /* 0x000fe40002000000 */
[----:B------:R-:W-:-:S02]  /*a6a0*/  ISETP.GT.AND P4, PT, R12, 0x39, PT ;  /* 0x000000390c00780c */ /* 0x000fc40003f84270 */
[----:B------:R-:W-:Y:S02]  /*a6b0*/  FSEL R14, R14, -INF , P5 ;  /* 0xff8000000e0e7808 */ /* 0x000fe40002800000 */
[----:B------:R-:W-:Y:S02]  /*a6c0*/  FMNMX.FTZ R13, R36, R13, !PT ;  /* 0x0000000d240d7209 */ /* 0x000fe40007810000 */
[----:B------:R-:W-:Y:S02]  /*a6d0*/  FMNMX.FTZ R35, R10, R35, !PT ;  /* 0x000000230a237209 */ /* 0x000fe40007810000 */
[----:B------:R-:W-:Y:S02]  /*a6e0*/  FSEL R164, R47, -INF , P1 ;  /* 0xff8000002fa47808 */ /* 0x000fe40000800000 */
[----:B------:R-:W-:Y:S02]  /*a6f0*/  ISETP.GT.AND P1, PT, R12, 0x40, PT ;  /* 0x000000400c00780c */ /* 0x000fe40003f24270 */
[----:B------:R-:W-:-:S02]  /*a700*/  FSEL R20, R20, -INF , P4 ;  /* 0xff80000014147808 */ /* 0x000fc40002000000 */
[----:B------:R-:W-:Y:S02]  /*a710*/  FMNMX.FTZ R13, R34, R13, !PT ;  /* 0x0000000d220d7209 */ /* 0x000fe40007810000 */
[----:B------:R-:W-:Y:S02]  /*a720*/  FMNMX.FTZ R35, R14, R35, !PT ;  /* 0x000000230e237209 */ /* 0x000fe40007810000 */
[----:B------:R-:W-:Y:S02]  /*a730*/  FSEL R169, R50, -INF , P3 ;  /* 0xff80000032a97808 */ /* 0x000fe40001800000 */
[----:B------:R-:W-:Y:S02]  /*a740*/  ISETP.GT.AND P3, PT, R12, 0x41, PT ;  /* 0x000000410c00780c */ /* 0x000fe40003f64270 */
[----:B------:R-:W-:Y:S02]  /*a750*/  FSEL R174, R56, -INF , P1 ;  /* 0xff80000038ae7808 */ /* 0x000fe40000800000 */
[----:B------:R-:W-:-:S02]  /*a760*/  FMNMX.FTZ R13, R32, R13, !PT ;  /* 0x0000000d200d7209 */ /* 0x000fc40007810000 */
[----:B------:R-:W-:Y:S02]  /*a770*/  FMNMX.FTZ R35, R20, R35, !PT ;  /* 0x0000002314237209 */ /* 0x000fe40007810000 */
[----:B------:R-:W-:Y:S02]  /*a780*/  FSEL R9, R9, -INF , P2 ;  /* 0xff80000009097808 */ /* 0x000fe40001000000 */
[----:B------:R-:W-:Y:S02]  /*a790*/  ISETP.GT.AND P2, PT, R12, 0x48, PT ;  /* 0x000000480c00780c */ /* 0x000fe40003f44270 */
[----:B------:R-:W-:Y:S02]  /*a7a0*/  FSEL R173, R57, -INF , P3 ;  /* 0xff80000039ad7808 */ /* 0x000fe40001800000 */
[----:B------:R-:W-:Y:S02]  /*a7b0*/  FMNMX.FTZ R13, R28, R13, !PT ;  /* 0x0000000d1c0d7209 */ /* 0x000fe40007810000 */
[----:B------:R-:W-:-:S02]  /*a7c0*/  FMNMX.FTZ R6, R174, R35, !PT ;  /* 0x00000023ae067209 */ /* 0x000fc40007810000 */
[----:B------:R-:W-:Y:S02]  /*a7d0*/  FSEL R11, R11, -INF , P5 ;  /* 0xff8000000b0b7808 */ /* 0x000fe40002800000 */
[----:B------:R-:W-:Y:S02]  /*a7e0*/  FSEL R15, R15, -INF , P4 ;  /* 0xff8000000f0f7808 */ /* 0x000fe40002000000 */
[----:B------:R-:W-:Y:S02]  /*a7f0*/  FSEL R180, R58, -INF , P1 ;  /* 0xff8000003ab47808 */ /* 0x000fe40000800000 */
[----:B------:R-:W-:Y:S02]  /*a800*/  FSEL R181, R59, -INF , P3 ;  /* 0xff8000003bb57808 */ /* 0x000fe40001800000 */
[----:B--2---:R-:W-:Y:S02]  /*a810*/  FSEL R184, R62, -INF , P2 ;  /* 0xff8000003eb87808 */ /* 0x004fe40001000000 */
[----:B------:R-:W-:-:S02]  /*a820*/  FSEL R177, R60, -INF , P2 ;  /* 0xff8000003cb17808 */ /* 0x000fc40001000000 */
[C---:B------:R-:W-:Y:S02]  /*a830*/  ISETP.GT.AND P5, PT, R12.reuse, 0x49, PT ;  /* 0x000000490c00780c */ /* 0x040fe40003fa4270 */
[C---:B------:R-:W-:Y:S02]  /*a840*/  ISETP.GT.AND P4, PT, R12.reuse, 0x50, PT ;  /* 0x000000500c00780c */ /* 0x040fe40003f84270 */
[C---:B------:R-:W-:Y:S02]  /*a850*/  ISETP.GT.AND P1, PT, R12.reuse, 0x51, PT ;  /* 0x000000510c00780c */ /* 0x040fe40003f24270 */
[C---:B------:R-:W-:Y:S02]  /*a860*/  ISETP.GT.AND P3, PT, R12.reuse, 0x58, PT ;  /* 0x000000580c00780c */ /* 0x040fe40003f64270 */
[----:B------:R-:W-:Y:S02]  /*a870*/  ISETP.GT.AND P2, PT, R12, 0x59, PT ;  /* 0x000000590c00780c */ /* 0x000fe40003f44270 */
[----:B------:R-:W-:-:S02]  /*a880*/  FMNMX.FTZ R13, R26, R13, !PT ;  /* 0x0000000d1a0d7209 */ /* 0x000fc40007810000 */
[----:B------:R-:W-:Y:S02]  /*a890*/  FMNMX.FTZ R12, R173, R6, !PT ;  /* 0x00000006ad0c7209 */ /* 0x000fe40007810000 */
[----:B-1----:R-:W-:Y:S02]  /*a8a0*/  FSEL R179, R61, -INF , P5 ;  /* 0xff8000003db37808 */ /* 0x002fe40002800000 */
[----:B------:R-:W-:Y:S02]  /*a8b0*/  FMNMX.FTZ R6, R162, R13, !PT ;  /* 0x0000000da2067209 */ /* 0x000fe40007810000 */
[----:B------:R-:W-:Y:S02]  /*a8c0*/  FMNMX.FTZ R12, R177, R12, !PT ;  /* 0x0000000cb10c7209 */ /* 0x000fe40007810000 */
[----:B---3--:R-:W-:Y:S02]  /*a8d0*/  FSEL R186, R64, -INF , P4 ;  /* 0xff80000040ba7808 */ /* 0x008fe40002000000 */
[----:B------:R-:W-:-:S02]  /*a8e0*/  FMNMX.FTZ R13, R167, R6, !PT ;  /* 0x00000006a70d7209 */ /* 0x000fc40007810000 */
[----:B------:R-:W-:Y:S02]  /*a8f0*/  FMNMX.FTZ R35, R179, R12, !PT ;  /* 0x0000000cb3237209 */ /* 0x000fe40007810000 */
[----:B----4-:R-:W-:Y:S02]  /*a900*/  FSEL R185, R65, -INF , P1 ;  /* 0xff80000041b97808 */ /* 0x010fe40000800000 */
[----:B------:R-:W-:Y:S02]  /*a910*/  FMNMX.FTZ R13, R166, R13, !PT ;  /* 0x0000000da60d7209 */ /* 0x000fe40007810000 */
[----:B------:R-:W-:Y:S02]  /*a920*/  FMNMX.FTZ R12, R186, R35, !PT ;  /* 0x00000023ba0c7209 */ /* 0x000fe40007810000 */
[----:B-----5:R-:W-:Y:S02]  /*a930*/  FSEL R183, R68, -INF , P3 ;  /* 0xff80000044b77808 */ /* 0x020fe40001800000 */
[----:B------:R-:W-:-:S02]  /*a940*/  FMNMX.FTZ R6, R164, R13, !PT ;  /* 0x0000000da4067209 */ /* 0x000fc40007810000 */
[----:B------:R-:W-:Y:S02]  /*a950*/  FMNMX.FTZ R12, R185, R12, !PT ;  /* 0x0000000cb90c7209 */ /* 0x000fe40007810000 */
[----:B------:R-:W-:Y:S02]  /*a960*/  FSEL R182, R69, -INF , P2 ;  /* 0xff80000045b67808 */ /* 0x000fe40001000000 */
[----:B------:R-:W-:Y:S02]  /*a970*/  FMNMX.FTZ R6, R169, R6, !PT ;  /* 0x00000006a9067209 */ /* 0x000fe40007810000 */
[----:B------:R-:W-:Y:S02]  /*a980*/  FMNMX.FTZ R13, R183, R12, !PT ;  /* 0x0000000cb70d7209 */ /* 0x000fe40007810000 */
[----:B------:R-:W-:Y:S02]  /*a990*/  FMNMX.FTZ R6, R9, R6, !PT ;  /* 0x0000000609067209 */ /* 0x000fe40007810000 */
[----:B------:R-:W-:-:S02]  /*a9a0*/  FMNMX.FTZ R12, R182, R13, !PT ;  /* 0x0000000db60c7209 */ /* 0x000fc40007810000 */
[----:B------:R-:W-:Y:S02]  /*a9b0*/  FMNMX.FTZ R6, R11, R6, !PT ;  /* 0x000000060b067209 */ /* 0x000fe40007810000 */
[----:B------:R-:W-:Y:S01]  /*a9c0*/  FSEL R176, R63, -INF , P5 ;  /* 0xff8000003fb07808 */ /* 0x000fe20002800000 */
[----:B------:R-:W0:Y:S01]  /*a9d0*/  SHFL.BFLY PT, R35, R12, 0x2, 0x1f ;  /* 0x0c401f000c237f89 */ /* 0x000e2200000e0000 */
[----:B------:R-:W-:Y:S02]  /*a9e0*/  FMNMX.FTZ R13, R15, R6, !PT ;  /* 0x000000060f0d7209 */ /* 0x000fe40007810000 */
[----:B------:R-:W-:Y:S02]  /*a9f0*/  FSEL R178, R66, -INF , P4 ;  /* 0xff80000042b27808 */ /* 0x000fe40002000000 */
[----:B------:R-:W-:Y:S02]  /*aa00*/  FMNMX.FTZ R6, R180, R13, !PT ;  /* 0x0000000db4067209 */ /* 0x000fe40007810000 */
[----:B------:R-:W-:-:S02]  /*aa10*/  FSEL R175, R67, -INF , P1 ;  /* 0xff80000043af7808 */ /* 0x000fc40000800000 */
[----:B------:R-:W-:Y:S02]  /*aa20*/  FMNMX.FTZ R13, R181, R6, !PT ;  /* 0x00000006b50d7209 */ /* 0x000fe40007810000 */
[----:B------:R-:W-:Y:S02]  /*aa30*/  FSEL R172, R70, -INF , P3 ;  /* 0xff80000046ac7808 */ /* 0x000fe40001800000 */
[----:B------:R-:W-:Y:S02]  /*aa40*/  FMNMX.FTZ R13, R184, R13, !PT ;  /* 0x0000000db80d7209 */ /* 0x000fe40007810000 */
[----:B------:R-:W-:Y:S02]  /*aa50*/  FSEL R171, R71, -INF , P2 ;  /* 0xff80000047ab7808 */ /* 0x000fe40001000000 */
[----:B------:R-:W-:-:S04]  /*aa60*/  FMNMX.FTZ R13, R176, R13, !PT ;  /* 0x0000000db00d7209 */ /* 0x000fc80007810000 */
[----:B------:R-:W-:Y:S02]  /*aa70*/  FMNMX.FTZ R6, R178, R13, !PT ;  /* 0x0000000db2067209 */ /* 0x000fe40007810000 */
[----:B0-----:R-:W-:Y:S01]  /*aa80*/  FMNMX.FTZ R37, R12, R35, !PT ;  /* 0x000000230c257209 */ /* 0x001fe20007810000 */
[----:B------:R-:W-:Y:S01]  /*aa90*/  IMAD.U32 R12, RZ, RZ, UR4 ;  /* 0x00000004ff0c7e24 */ /* 0x000fe2000f8e00ff */
[----:B------:R-:W-:-:S03]  /*aaa0*/  FMNMX.FTZ R13, R175, R6, !PT ;  /* 0x00000006af0d7209 */ /* 0x000fc60007810000 */
[----:B------:R-:W0:Y:S01]  /*aab0*/  SHFL.BFLY PT, R38, R37, 0x1, 0x1f ;  /* 0x0c201f0025267f89 */ /* 0x000e2200000e0000 */
[----:B------:R-:W-:-:S04]  /*aac0*/  FMNMX.FTZ R6, R172, R13, !PT ;  /* 0x0000000dac067209 */ /* 0x000fc80007810000 */
[----:B------:R-:W-:-:S05]  /*aad0*/  FMNMX.FTZ R35, R171, R6, !PT ;  /* 0x00000006ab237209 */ /* 0x000fca0007810000 */
[----:B------:R-:W1:Y:S01]  /*aae0*/  SHFL.BFLY PT, R40, R35, 0x2, 0x1f ;  /* 0x0c401f0023287f89 */ /* 0x000e6200000e0000 */
[----:B0-----:R-:W-:-:S04]  /*aaf0*/  FMNMX.FTZ R13, R37, R38, !PT ;  /* 0x00000026250d7209 */ /* 0x001fc80007810000 */
[C---:B------:R-:W-:Y:S01]  /*ab00*/  FSETP.NEU.FTZ.AND P1, PT, R13.reuse, -INF , PT ;  /* 0xff8000000d00780b */ /* 0x040fe20003f3d000 */
[----:B------:R-:W-:-:S05]  /*ab10*/  FMUL.FTZ R6, R13, R12 ;  /* 0x0000000c0d067220 */ /* 0x000fca0000410000 */
[----:B------:R-:W-:Y:S02]  /*ab20*/  FSEL R6, R6, RZ, P1 ;  /* 0x000000ff06067208 */ /* 0x000fe40000800000 */
[----:B-1----:R-:W-:-:S03]  /*ab30*/  FMNMX.FTZ R40, R35, R40, !PT ;  /* 0x0000002823287209 */ /* 0x002fc60007810000 */
        /* <DEDUP_REMOVED lines=17> */
[----:B------:R-:W-:-:S04]  /*ac50*/  FFMA.FTZ R183, R183, R12, -R6 ;  /* 0x0000000cb7b77223 */ /* 0x000fc80000010806 */
[----:B------:R-:W2:Y:S01]  /*ac60*/  MUFU.EX2 R37, R37 ;  /* 0x0000002500257308 */ /* 0x000ea20000000800 */
[----:B0-----:R-:W-:-:S07]  /*ac70*/  FMNMX.FTZ R170, R40, R5, !PT ;  /* 0x0000000528aa7209 */ /* 0x001fce0007810000 */
[----:B------:R0:W-:Y:S01]  /*ac80*/  MUFU.EX2 R154, R21 ;  /* 0x00000015009a7308 */ /* 0x0001e20000000800 */
[C---:B------:R-:W-:Y:S01]  /*ac90*/  FSETP.NEU.FTZ.AND P1, PT, R170.reuse, -INF , PT ;  /* 0xff800000aa00780b */ /* 0x040fe20003f3d000 */
[----:B------:R-:W-:-:S05]  /*aca0*/  FMUL.FTZ R5, R170, R12 ;  /* 0x0000000caa057220 */ /* 0x000fca0000410000 */
[----:B-1----:R-:W-:Y:S01]  /*acb0*/  FSEL R7, R5, RZ, P1 ;  /* 0x000000ff05077208 */ /* 0x002fe20000800000 */
[----:B------:R1:W-:Y:S01]  /*acc0*/  MUFU.EX2 R156, R29 ;  /* 0x0000001d009c7308 */ /* 0x0003e20000000800 */
[----:B0-----:R-:W-:-:S03]  /*acd0*/  FFMA.FTZ R21, R33, R12, -R6 ;  /* 0x0000000c21157223 */ /* 0x001fc60000010806 */
[-CC-:B------:R-:W-:Y:S01]  /*ace0*/  FFMA.FTZ R25, R4, R12.reuse, -R7.reuse ;  /* 0x0000000c04197223 */ /* 0x180fe20000010807 */
[-CC-:B------:R-:W-:Y:S01]  /*acf0*/  FFMA.FTZ R24, R24, R12.reuse, -R7.reuse ;  /* 0x0000000c18187223 */ /* 0x180fe20000010807 */
[-CC-:B------:R-:W-:Y:S01]  /*ad00*/  FFMA.FTZ R30, R30, R12.reuse, -R7.reuse ;  /* 0x0000000c1e1e7223 */ /* 0x180fe20000010807 */
[----:B------:R-:W-:Y:S01]  /*ad10*/  VIADD R4, R3, 0x32440 ;  /* 0x0003244003047836 */ /* 0x000fe20000000000 */
[----:B------:R0:W-:Y:S01]  /*ad20*/  MUFU.EX2 R153, R25 ;  /* 0x0000001900997308 */ /* 0x0001e20000000800 */
[-CC-:B------:R-:W-:Y:S01]  /*ad30*/  FFMA.FTZ R36, R36, R12.reuse, -R7.reuse ;  /* 0x0000000c24247223 */ /* 0x180fe20000010807 */
[-CC-:B------:R-:W-:Y:S01]  /*ad40*/  FFMA.FTZ R34, R34, R12.reuse, -R7.reuse ;  /* 0x0000000c22227223 */ /* 0x180fe20000010807 */
[-C--:B------:R-:W-:Y:S01]  /*ad50*/  FFMA.FTZ R32, R32, R12.reuse, -R7 ;  /* 0x0000000c20207223 */ /* 0x080fe20000010807 */
[----:B------:R-:W-:Y:S01]  /*ad60*/  PRMT R5, R190, 0x654, R4 ;  /* 0x00000654be057816 */ /* 0x000fe20000000004 */
[----:B------:R-:W-:Y:S02]  /*ad70*/  IMAD R4, R201, 0xc00, R219 ;  /* 0x00000c00c9047824 */ /* 0x000fe400078e02db */
[-CC-:B------:R-:W-:Y:S01]  /*ad80*/  FFMA.FTZ R160, R26, R12.reuse, -R7.reuse ;  /* 0x0000000c1aa07223 */ /* 0x180fe20000010807 */
[----:B-1----:R-:W-:Y:S01]  /*ad90*/  IMAD.MOV.U32 R29, RZ, RZ, 0x40000040 ;  /* 0x40000040ff1d7424 */ /* 0x002fe200078e00ff */
[----:B------:R1:W3:Y:S01]  /*ada0*/  MUFU.EX2 R38, R24 ;  /* 0x0000001800267308 */ /* 0x0002e20000000800 */
[----:B------:R4:W-:Y:S01]  /*adb0*/  SYNCS.ARRIVE.TRANS64.RED.A1T0 RZ, [R5+URZ], RZ ;  /* 0x000000ff05ff79a7 */ /* 0x0009e2000810043f */
[----:B0-----:R-:W-:Y:S01]  /*adc0*/  IMAD.MOV.U32 R25, RZ, RZ, 0x40000040 ;  /* 0x40000040ff197424 */ /* 0x001fe200078e00ff */
[----:B------:R-:W-:Y:S01]  /*add0*/  R2UR UR6, R4 ;  /* 0x00000000040672ca */ /* 0x000fe200000e0000 */
[-CC-:B------:R-:W-:Y:S01]  /*ade0*/  FFMA.FTZ R11, R11, R12.reuse, -R7.reuse ;  /* 0x0000000c0b0b7223 */ /* 0x180fe20000010807 */
[----:B------:R-:W-:Y:S01]  /*adf0*/  R2UR UR19, R29 ;  /* 0x000000001d1372ca */ /* 0x000fe200000e0000 */
[----:B------:R-:W-:Y:S01]  /*ae00*/  FFMA.FTZ R176, R176, R12, -R7 ;  /* 0x0000000cb0b07223 */ /* 0x000fe20000010807 */
[----:B------:R-:W-:Y:S01]  /*ae10*/  R2UR UR15, R25 ;  /* 0x00000000190f72ca */ /* 0x000fe200000e0000 */
[----:B------:R0:W5:Y:S01]  /*ae20*/  MUFU.EX2 R155, R30 ;  /* 0x0000001e009b7308 */ /* 0x0001620000000800 */
[----:B----4-:R-:W-:-:S02]  /*ae30*/  IMAD.MOV.U32 R5, RZ, RZ, 0x40000040 ;  /* 0x40000040ff057424 */ /* 0x010fc400078e00ff */
[----:B--2---:R-:W-:Y:S01]  /*ae40*/  FADD.FTZ R25, R37, R152 ;  /* 0x0000009825197221 */ /* 0x004fe20000010000 */
[----:B-1----:R-:W-:Y:S01]  /*ae50*/  VIADD R24, R4, 0x100 ;  /* 0x0000010004187836 */ /* 0x002fe20000000000 */
[----:B------:R-:W-:Y:S01]  /*ae60*/  F2FP.BF16.F32.PACK_AB R152, R152, R37 ;  /* 0x000000259898723e */ /* 0x000fe200000010ff */
[-CC-:B------:R-:W-:Y:S01]  /*ae70*/  FFMA.FTZ R178, R178, R12.reuse, -R7.reuse ;  /* 0x0000000cb2b27223 */ /* 0x180fe20000010807 */
[----:B------:R-:W-:Y:S01]  /*ae80*/  R2UR UR7, R5 ;  /* 0x00000000050772ca */ /* 0x000fe200000e0000 */
[----:B------:R-:W-:Y:S01]  /*ae90*/  FFMA.FTZ R5, R28, R12, -R7 ;  /* 0x0000000c1c057223 */ /* 0x000fe20000010807 */
[----:B------:R-:W1:Y:S01]  /*aea0*/  MUFU.EX2 R36, R36 ;  /* 0x0000002400247308 */ /* 0x000e620000000800 */
[----:B---3--:R-:W-:Y:S01]  /*aeb0*/  FADD.FTZ R26, R153, R38 ;  /* 0x00000026991a7221 */ /* 0x008fe20000010000 */
[----:B0-----:R-:W-:Y:S01]  /*aec0*/  VIADD R30, R4, 0x80 ;  /* 0x00000080041e7836 */ /* 0x001fe20000000000 */
[----:B------:R-:W-:Y:S01]  /*aed0*/  R2UR UR14, R24 ;  /* 0x00000000180e72ca */ /* 0x000fe200000e0000 */
[----:B------:R-:W-:Y:S01]  /*aee0*/  VIADD R24, R4, 0x200 ;  /* 0x0000020004187836 */ /* 0x000fe20000000000 */
[----:B------:R-:W-:Y:S01]  /*aef0*/  F2FP.BF16.F32.PACK_AB R153, R38, R153 ;  /* 0x000000992699723e */ /* 0x000fe200000010ff */
[----:B------:R-:W-:Y:S01]  /*af00*/  VIADD R28, R4, 0x180 ;  /* 0x00000180041c7836 */ /* 0x000fe20000000000 */
[----:B------:R-:W-:Y:S01]  /*af10*/  R2UR UR10, R30 ;  /* 0x000000001e0a72ca */ /* 0x000fe200000e0000 */
[----:B------:R-:W0:Y:S01]  /*af20*/  MUFU.EX2 R34, R34 ;  /* 0x0000002200227308 */ /* 0x000e220000000800 */
[----:B-----5:R-:W-:Y:S01]  /*af30*/  FADD.FTZ R29, R155, R26 ;  /* 0x0000001a9b1d7221 */ /* 0x020fe20000010000 */
[----:B------:R-:W-:Y:S01]  /*af40*/  FADD.FTZ R30, R154, R25 ;  /* 0x000000199a1e7221 */ /* 0x000fe20000010000 */
[----:B------:R-:W-:Y:S01]  /*af50*/  R2UR UR22, R24 ;  /* 0x00000000181672ca */ /* 0x000fe200000e0000 */
[----:B------:R-:W-:Y:S01]  /*af60*/  IMAD.MOV.U32 R25, RZ, RZ, 0x40000040 ;  /* 0x40000040ff197424 */ /* 0x000fe200078e00ff */
[C---:B------:R-:W-:Y:S01]  /*af70*/  F2FP.BF16.F32.PACK_AB R154, R35.reuse, R154 ;  /* 0x0000009a239a723e */ /* 0x040fe200000010ff */
[----:B------:R-:W-:Y:S01]  /*af80*/  FADD.FTZ R30, R35, R30 ;  /* 0x0000001e231e7221 */ /* 0x000fe20000010000 */
[----:B------:R-:W-:Y:S01]  /*af90*/  R2UR UR18, R28 ;  /* 0x000000001c1272ca */ /* 0x000fe200000e0000 */
[----:B------:R-:W2:Y:S01]  /*afa0*/  MUFU.EX2 R27, R27 ;  /* 0x0000001b001b7308 */ /* 0x000ea20000000800 */
[C---:B-1----:R-:W-:Y:S01]  /*afb0*/  FADD.FTZ R29, R36.reuse, R29 ;  /* 0x0000001d241d7221 */ /* 0x042fe20000010000 */
[----:B------:R-:W-:Y:S01]  /*afc0*/  F2FP.BF16.F32.PACK_AB R155, R36, R155 ;  /* 0x0000009b249b723e */ /* 0x000fe200000010ff */
[----:B------:R-:W-:Y:S01]  /*afd0*/  VIADD R4, R4, 0x280 ;  /* 0x0000028004047836 */ /* 0x000fe20000000000 */
[----:B------:R-:W-:Y:S01]  /*afe0*/  R2UR UR23, R25 ;  /* 0x00000000191772ca */ /* 0x000fe200000e0000 */
[-CC-:B------:R-:W-:Y:S01]  /*aff0*/  FFMA.FTZ R175, R175, R12.reuse, -R7.reuse ;  /* 0x0000000cafaf7223 */ /* 0x180fe20000010807 */
[----:B------:R-:W-:-:S02]  /*b000*/  FFMA.FTZ R172, R172, R12, -R7 ;  /* 0x0000000cacac7223 */ /* 0x000fc40000010807 */
[----:B------:R-:W1:Y:S01]  /*b010*/  MUFU.EX2 R157, R32 ;  /* 0x00000020009d7308 */ /* 0x000e620000000800 */
[----:B0-----:R-:W-:-:S07]  /*b020*/  FADD.FTZ R24, R34, R29 ;  /* 0x0000001d22187221 */ /* 0x001fce0000010000 */
[----:B------:R2:W0:Y:S08]  /*b030*/  MUFU.EX2 R159, R5 ;  /* 0x00000005009f7308 */ /* 0x0004300000000800 */
[----:B------:R3:W4:Y:S01]  /*b040*/  MUFU.EX2 R158, R31 ;  /* 0x0000001f009e7308 */ /* 0x0007220000000800 */
[----:B--2---:R-:W-:Y:S01]  /*b050*/  FADD.FTZ R5, R27, R30 ;  /* 0x0000001e1b057221 */ /* 0x004fe20000010000 */
[C---:B-1----:R-:W-:Y:S01]  /*b060*/  FADD.FTZ R24, R157.reuse, R24 ;  /* 0x000000189d187221 */ /* 0x042fe20000010000 */
[----:B------:R-:W-:-:S02]  /*b070*/  F2FP.BF16.F32.PACK_AB R157, R157, R34 ;  /* 0x000000229d9d723e */ /* 0x000fc400000010ff */
[C---:B------:R-:W-:Y:S01]  /*b080*/  FADD.FTZ R5, R156.reuse, R5 ;  /* 0x000000059c057221 */ /* 0x040fe20000010000 */
[----:B------:R-:W-:Y:S02]  /*b090*/  F2FP.BF16.F32.PACK_AB R156, R156, R27 ;  /* 0x0000001b9c9c723e */ /* 0x000fe400000010ff */
[----:B------:R-:W1:Y:S01]  /*b0a0*/  MUFU.EX2 R21, R21 ;  /* 0x0000001500157308 */ /* 0x000e620000000800 */
[----:B---3--:R-:W-:Y:S02]  /*b0b0*/  IMAD.MOV.U32 R31, RZ, RZ, 0x40000040 ;  /* 0x40000040ff1f7424 */ /* 0x008fe400078e00ff */
[----:B0-----:R-:W-:-:S03]  /*b0c0*/  FADD.FTZ R188, R159, R24 ;  /* 0x000000189fbc7221 */ /* 0x001fc60000010000 */
[----:B------:R-:W-:Y:S02]  /*b0d0*/  R2UR UR11, R31 ;  /* 0x000000001f0b72ca */ /* 0x000fe400000e0000 */
[----:B------:R-:W0:Y:S01]  /*b0e0*/  MUFU.EX2 R160, R160 ;  /* 0x000000a000a07308 */ /* 0x000e220000000800 */
[----:B----4-:R-:W-:-:S07]  /*b0f0*/  FADD.FTZ R5, R158, R5 ;  /* 0x000000059e057221 */ /* 0x010fce0000010000 */
[----:B------:R-:W2:Y:S01]  /*b100*/  MUFU.EX2 R163, R163 ;  /* 0x000000a300a37308 */ /* 0x000ea20000000800 */
[C---:B-1----:R-:W-:Y:S01]  /*b110*/  F2FP.BF16.F32.PACK_AB R158, R21.reuse, R158 ;  /* 0x0000009e159e723e */ /* 0x042fe200000010ff */
[----:B------:R-:W-:Y:S01]  /*b120*/  FADD.FTZ R21, R21, R5 ;  /* 0x0000000515157221 */ /* 0x000fe20000010000 */
[----:B------:R-:W-:-:S05]  /*b130*/  IMAD.MOV.U32 R5, RZ, RZ, 0x40000040 ;  /* 0x40000040ff057424 */ /* 0x000fca00078e00ff */
[----:B------:R-:W-:Y:S01]  /*b140*/  MUFU.EX2 R8, R8 ;  /* 0x0000000800087308 */ /* 0x000fe20000000800 */
[----:B0-----:R-:W-:-:S07]  /*b150*/  F2FP.BF16.F32.PACK_AB R159, R160, R159 ;  /* 0x0000009fa09f723e */ /* 0x001fce00000010ff */
[----:B------:R-:W-:Y:S08]  /*b160*/  MUFU.EX2 R10, R10 ;  /* 0x0000000a000a7308 */ /* 0x000ff00000000800 */
        /* <DEDUP_REMOVED lines=8> */
[----:B------:R-:W-:Y:S01]  /*b1f0*/  MUFU.EX2 R172, R172 ;  /* 0x000000ac00ac7308 */ /* 0x000fe20000000800 */
[----:B------:R0:W-:Y:S06]  /*b200*/  BAR.SYNC.DEFER_BLOCKING R72, 0x100 ;  /* 0x000400480000751d */ /* 0x0001ec0000010000 */
[----:B0-----:R-:W-:-:S06]  /*b210*/  WARPGROUP.ARRIVE ;  /* 0x00000000000079c5 */ /* 0x001fcc0000000000 */
[----:B------:R-:W-:Y:S01]  /*b220*/  HGMMA.64x256x16.F32.BF16 R24, R152, gdesc[UR4].tnspB, RZ, !UPT, gsb0 ;  /* 0x43e0000498187df0 */ /* 0x000fe2000c0018ff */
[----:B------:R-:W-:Y:S01]  /*b230*/  R2UR UR6, R4 ;  /* 0x00000000040672ca */ /* 0x000fe200000e0000 */
[-CC-:B------:R-:W-:Y:S01]  /*b240*/  FFMA.FTZ R4, R174, R12.reuse, -R6.reuse ;  /* 0x0000000cae047223 */ /* 0x180fe20000010806 */
[----:B------:R-:W-:Y:S01]  /*b250*/  R2UR UR7, R5 ;  /* 0x00000000050772ca */ /* 0x000fe200000e0000 */
[----:B------:R-:W-:-:S04]  /*b260*/  FFMA.FTZ R5, R173, R12, -R6 ;  /* 0x0000000cad057223 */ /* 0x000fc80000010806 */
[----:B------:R-:W-:Y:S08]  /*b270*/  MUFU.EX2 R4, R4 ;  /* 0x0000000400047308 */ /* 0x000ff00000000800 */
[----:B------:R-:W-:Y:S01]  /*b280*/  MUFU.EX2 R5, R5 ;  /* 0x0000000500057308 */ /* 0x000fe20000000800 */
[----:B------:R-:W-:Y:S02]  /*b290*/  WARPGROUP.DEPBAR.LE gsb0, 0x0 ;  /* 0x00008000000079c5 */ /* 0x000fe40000010000 */
[----:B------:R-:W-:-:S09]  /*b2a0*/  WARPGROUP.ARRIVE ;  /* 0x00000000000079c5 */ /* 0x000fd20000000000 */
[----:B------:R-:W-:Y:S03]  /*b2b0*/  HGMMA.64x256x16.F32.BF16 R24, R156, gdesc[UR8].tnspB, R24, gsb0 ;  /* 0x43e000089c187df0 */ /* 0x000fe60008001818 */
[----:B------:R-:W-:Y:S02]  /*b2c0*/  WARPGROUP.DEPBAR.LE gsb0, 0x0 ;  /* 0x00008000000079c5 */ /* 0x000fe40000010000 */
[-CC-:B------:R-:W-:Y:S01]  /*b2d0*/  FFMA.FTZ R156, R161, R12.reuse, -R6.reuse ;  /* 0x0000000ca19c7223 */ /* 0x180fe20000010806 */
[-CC-:B------:R-:W-:Y:S01]  /*b2e0*/  FFMA.FTZ R158, R165, R12.reuse, -R6.reuse ;  /* 0x0000000ca59e7223 */ /* 0x180fe20000010806 */
[-CC-:B------:R-:W-:Y:S01]  /*b2f0*/  FFMA.FTZ R161, R162, R12.reuse, -R7.reuse ;  /* 0x0000000ca2a17223 */ /* 0x180fe20000010807 */
[-C--:B------:R-:W-:Y:S01]  /*b300*/  FFMA.FTZ R157, R168, R12.reuse, -R6 ;  /* 0x0000000ca89d7223 */ /* 0x080fe20000010806 */
[-CC-:B------:R-:W-:Y:S01]  /*b310*/  FFMA.FTZ R162, R167, R12.reuse, -R7.reuse ;  /* 0x0000000ca7a27223 */ /* 0x180fe20000010807 */
[-CC-:B------:R-:W-:Y:S01]  /*b320*/  FFMA.FTZ R165, R166, R12.reuse, -R7.reuse ;  /* 0x0000000ca6a57223 */ /* 0x180fe20000010807 */
[-CC-:B------:R-:W-:Y:S01]  /*b330*/  FFMA.FTZ R159, R164, R12.reuse, -R7.reuse ;  /* 0x0000000ca49f7223 */ /* 0x180fe20000010807 */
[----:B------:R-:W0:Y:S01]  /*b340*/  MUFU.EX2 R156, R156 ;  /* 0x0000009c009c7308 */ /* 0x000e220000000800 */
[-CC-:B------:R-:W-:Y:S01]  /*b350*/  FFMA.FTZ R166, R9, R12.reuse, -R7.reuse ;  /* 0x0000000c09a67223 */ /* 0x180fe20000010807 */
[-CC-:B------:R-:W-:Y:S01]  /*b360*/  FFMA.FTZ R164, R169, R12.reuse, -R7.reuse ;  /* 0x0000000ca9a47223 */ /* 0x180fe20000010807 */
[-C--:B------:R-:W-:Y:S01]  /*b370*/  FFMA.FTZ R9, R15, R12.reuse, -R7 ;  /* 0x0000000c0f097223 */ /* 0x080fe20000010807 */
[----:B------:R-:W-:Y:S01]  /*b380*/  FADD.FTZ R169, R160, R188 ;  /* 0x000000bca0a97221 */ /* 0x000fe20000010000 */
[----:B--2---:R-:W-:Y:S01]  /*b390*/  FADD.FTZ R168, R163, R21 ;  /* 0x00000015a3a87221 */ /* 0x004fe20000010000 */
[-CC-:B------:R-:W-:Y:S01]  /*b3a0*/  FFMA.FTZ R15, R177, R12.reuse, -R6.reuse ;  /* 0x0000000cb10f7223 */ /* 0x180fe20000010806 */
[-CC-:B------:R-:W-:Y:S01]  /*b3b0*/  FFMA.FTZ R21, R179, R12.reuse, -R6.reuse ;  /* 0x0000000cb3157223 */ /* 0x180fe20000010806 */
[----:B------:R-:W-:Y:S01]  /*b3c0*/  MUFU.EX2 R157, R157 ;  /* 0x0000009d009d7308 */ /* 0x000fe20000000800 */
[-CC-:B------:R-:W-:Y:S01]  /*b3d0*/  FFMA.FTZ R160, R180, R12.reuse, -R7.reuse ;  /* 0x0000000cb4a07223 */ /* 0x180fe20000010807 */
[-C--:B------:R-:W-:Y:S01]  /*b3e0*/  FFMA.FTZ R167, R184, R12.reuse, -R7 ;  /* 0x0000000cb8a77223 */ /* 0x080fe20000010807 */
[----:B------:R-:W-:-:S05]  /*b3f0*/  FFMA.FTZ R6, R182, R12, -R6 ;  /* 0x0000000cb6067223 */ /* 0x000fca0000010806 */
[----:B------:R-:W1:Y:S01]  /*b400*/  MUFU.EX2 R158, R158 ;  /* 0x0000009e009e7308 */ /* 0x000e620000000800 */
[----:B0-----:R-:W-:Y:S01]  /*b410*/  F2FP.BF16.F32.PACK_AB R152, R156, R163 ;  /* 0x000000a39c98723e */ /* 0x001fe200000010ff */
[-CC-:B------:R-:W-:Y:S01]  /*b420*/  FFMA.FTZ R163, R181, R12.reuse, -R7.reuse ;  /* 0x0000000cb5a37223 */ /* 0x180fe20000010807 */
[----:B------:R-:W-:-:S05]  /*b430*/  FFMA.FTZ R7, R171, R12, -R7 ;  /* 0x0000000cab077223 */ /* 0x000fca0000010807 */
[----:B------:R-:W-:Y:S08]  /*b440*/  MUFU.EX2 R161, R161 ;  /* 0x000000a100a17308 */ /* 0x000ff00000000800 */
[----:B------:R-:W0:Y:S01]  /*b450*/  MUFU.EX2 R162, R162 ;  /* 0x000000a200a27308 */ /* 0x000e220000000800 */
[----:B-1----:R-:W-:-:S07]  /*b460*/  F2FP.BF16.F32.PACK_AB R154, R158, R157 ;  /* 0x0000009d9e9a723e */ /* 0x002fce00000010ff */
[----:B------:R-:W1:Y:S08]  /*b470*/  MUFU.EX2 R165, R165 ;  /* 0x000000a500a57308 */ /* 0x000e700000000800 */
[----:B------:R-:W2:Y:S01]  /*b480*/  MUFU.EX2 R159, R159 ;  /* 0x0000009f009f7308 */ /* 0x000ea20000000800 */
[----:B0-----:R-:W-:Y:S01]  /*b490*/  F2FP.BF16.F32.PACK_AB R153, R162, R161 ;  /* 0x000000a1a299723e */ /* 0x001fe200000010ff */
[----:B------:R-:W-:-:S04]  /*b4a0*/  FADD.FTZ R161, R161, R169 ;  /* 0x000000a9a1a17221 */ /* 0x000fc80000010000 */
[----:B------:R-:W-:Y:S02]  /*b4b0*/  FADD.FTZ R161, R162, R161 ;  /* 0x000000a1a2a17221 */ /* 0x000fe40000010000 */
[----:B------:R-:W0:Y:S02]  /*b4c0*/  MUFU.EX2 R164, R164 ;  /* 0x000000a400a47308 */ /* 0x000e240000000800 */
[----:B-1----:R-:W-:-:S06]  /*b4d0*/  FADD.FTZ R161, R165, R161 ;  /* 0x000000a1a5a17221 */ /* 0x002fcc0000010000 */
[----:B------:R-:W1:Y:S01]  /*b4e0*/  MUFU.EX2 R166, R166 ;  /* 0x000000a600a67308 */ /* 0x000e620000000800 */
[C---:B--2---:R-:W-:Y:S01]  /*b4f0*/  F2FP.BF16.F32.PACK_AB R155, R159.reuse, R165 ;  /* 0x000000a59f9b723e */ /* 0x044fe200000010ff */
[----:B------:R-:W-:-:S03]  /*b500*/  FADD.FTZ R161, R159, R161 ;  /* 0x000000a19fa17221 */ /* 0x000fc60000010000 */
[----:B------:R-:W-:-:S03]  /*b510*/  WARPGROUP.ARRIVE ;  /* 0x00000000000079c5 */ /* 0x000fc60000000000 */
[----:B------:R-:W2:Y:S01]  /*b520*/  MUFU.EX2 R9, R9 ;  /* 0x0000000900097308 */ /* 0x000ea20000000800 */
[----:B0-----:R-:W-:Y:S02]  /*b530*/  FADD.FTZ R161, R164, R161 ;  /* 0x000000a1a4a17221 */ /* 0x001fe40000010000 */
[----:B------:R-:W-:Y:S05]  /*b540*/  HGMMA.64x256x16.F32.BF16 R24, R152, gdesc[UR12].tnspB, R24, gsb0 ;  /* 0x43e0000c98187df0 */ /* 0x000fea0008001818 */
[----:B------:R-:W-:Y:S01]  /*b550*/  MUFU.EX2 R15, R15 ;  /* 0x0000000f000f7308 */ /* 0x000fe20000000800 */
[----:B-1----:R-:W-:-:S07]  /*b560*/  FADD.FTZ R161, R166, R161 ;  /* 0x000000a1a6a17221 */ /* 0x002fce0000010000 */
[----:B------:R-:W-:Y:S08]  /*b570*/  MUFU.EX2 R21, R21 ;  /* 0x0000001500157308 */ /* 0x000ff00000000800 */
[----:B------:R-:W0:Y:S08]  /*b580*/  MUFU.EX2 R160, R160 ;  /* 0x000000a000a07308 */ /* 0x000e300000000800 */
[----:B------:R-:W1:Y:S08]  /*b590*/  MUFU.EX2 R163, R163 ;  /* 0x000000a300a37308 */ /* 0x000e700000000800 */
[----:B------:R-:W3:Y:S08]  /*b5a0*/  MUFU.EX2 R167, R167 ;  /* 0x000000a700a77308 */ /* 0x000ef00000000800 */
[----:B------:R-:W-:Y:S08]  /*b5b0*/  MUFU.EX2 R6, R6 ;  /* 0x0000000600067308 */ /* 0x000ff00000000800 */
[----:B------:R-:W-:Y:S01]  /*b5c0*/  MUFU.EX2 R7, R7 ;  /* 0x0000000700077308 */ /* 0x000fe20000000800 */
[----:B------:R-:W-:-:S02]  /*b5d0*/  WARPGROUP.DEPBAR.LE gsb0, 0x0 ;  /* 0x00008000000079c5 */ /* 0x000fc40000010000 */
[----:B------:R-:W-:Y:S02]  /*b5e0*/  F2FP.BF16.F32.PACK_AB R152, R10, R8 ;  /* 0x000000080a98723e */ /* 0x000fe400000010ff */
[----:B------:R-:W-:Y:S02]  /*b5f0*/  F2FP.BF16.F32.PACK_AB R153, R166, R164 ;  /* 0x000000a4a699723e */ /* 0x000fe400000010ff */
[----:B------:R-:W-:Y:S02]  /*b600*/  F2FP.BF16.F32.PACK_AB R154, R20, R14 ;  /* 0x0000000e149a723e */ /* 0x000fe400000010ff */
[----:B--2---:R-:W-:Y:S01]  /*b610*/  F2FP.BF16.F32.PACK_AB R155, R9, R11 ;  /* 0x0000000b099b723e */ /* 0x004fe200000010ff */
[----:B------:R-:W-:-:S03]  /*b620*/  FADD.FTZ R11, R11, R161 ;  /* 0x000000a10b0b7221 */ /* 0x000fc60000010000 */
[----:B------:R-:W-:Y:S01]  /*b630*/  WARPGROUP.ARRIVE ;  /* 0x00000000000079c5 */ /* 0x000fe20000000000 */
[----:B------:R-:W-:-:S04]  /*b640*/  FADD.FTZ R11, R9, R11 ;  /* 0x0000000b090b7221 */ /* 0x000fc80000010000 */
[----:B0-----:R-:W-:Y:S01]  /*b650*/  FADD.FTZ R11, R160, R11 ;  /* 0x0000000ba00b7221 */ /* 0x001fe20000010000 */
[----:B------:R-:W-:Y:S03]  /*b660*/  HGMMA.64x256x16.F32.BF16 R24, R152, gdesc[UR16].tnspB, R24, gsb0 ;  /* 0x43e0001098187df0 */ /* 0x000fe60008001818 */
[----:B-1----:R-:W-:-:S04]  /*b670*/  FADD.FTZ R11, R163, R11 ;  /* 0x0000000ba30b7221 */ /* 0x002fc80000010000 */
[----:B---3--:R-:W-:Y:S01]  /*b680*/  FADD.FTZ R11, R167, R11 ;  /* 0x0000000ba70b7221 */ /* 0x008fe20000010000 */
[----:B------:R-:W-:Y:S02]  /*b690*/  WARPGROUP.DEPBAR.LE gsb0, 0x0 ;  /* 0x00008000000079c5 */ /* 0x000fe40000010000 */
[----:B------:R-:W-:Y:S01]  /*b6a0*/  FADD.FTZ R152, R156, R168 ;  /* 0x000000a89c987221 */ /* 0x000fe20000010000 */
[----:B------:R-:W-:Y:S01]  /*b6b0*/  F2FP.BF16.F32.PACK_AB R153, R163, R160 ;  /* 0x000000a0a399723e */ /* 0x000fe200000010ff */
[----:B------:R-:W0:Y:S01]  /*b6c0*/  MUFU.EX2 R156, R176 ;  /* 0x000000b0009c7308 */ /* 0x000e220000000800 */
[----:B------:R-:W-:Y:S01]  /*b6d0*/  F2FP.BF16.F32.PACK_AB R154, R21, R15 ;  /* 0x0000000f159a723e */ /* 0x000fe200000010ff */
[----:B------:R-:W-:-:S04]  /*b6e0*/  FADD.FTZ R152, R157, R152 ;  /* 0x000000989d987221 */ /* 0x000fc80000010000 */
[----:B------:R-:W-:Y:S01]  /*b6f0*/  FADD.FTZ R158, R158, R152 ;  /* 0x000000989e9e7221 */ /* 0x000fe20000010000 */
[----:B------:R-:W-:-:S03]  /*b700*/  F2FP.BF16.F32.PACK_AB R152, R5, R4 ;  /* 0x000000040598723e */ /* 0x000fc600000010ff */
[----:B------:R-:W-:-:S04]  /*b710*/  FADD.FTZ R158, R8, R158 ;  /* 0x0000009e089e7221 */ /* 0x000fc80000010000 */
[----:B------:R-:W-:Y:S01]  /*b720*/  FADD.FTZ R158, R10, R158 ;  /* 0x0000009e0a9e7221 */ /* 0x000fe20000010000 */
[----:B0-----:R-:W-:-:S03]  /*b730*/  F2FP.BF16.F32.PACK_AB R155, R156, R167 ;  /* 0x000000a79c9b723e */ /* 0x001fc600000010ff */
[----:B------:R-:W-:Y:S01]  /*b740*/  FADD.FTZ R158, R14, R158 ;  /* 0x0000009e0e9e7221 */ /* 0x000fe20000010000 */
[----:B------:R-:W-:Y:S01]  /*b750*/  FADD.FTZ R11, R156, R11 ;  /* 0x0000000b9c0b7221 */ /* 0x000fe20000010000 */
[----:B------:R-:W-:Y:S02]  /*b760*/  WARPGROUP.ARRIVE ;  /* 0x00000000000079c5 */ /* 0x000fe40000000000 */
[----:B------:R-:W-:-:S04]  /*b770*/  FADD.FTZ R20, R20, R158 ;  /* 0x0000009e14147221 */ /* 0x000fc80000010000 */
[----:B------:R-:W-:Y:S01]  /*b780*/  FADD.FTZ R20, R4, R20 ;  /* 0x0000001404147221 */ /* 0x000fe20000010000 */
[----:B------:R-:W-:Y:S03]  /*b790*/  HGMMA.64x256x16.F32.BF16 R24, R152, gdesc[UR20].tnspB, R24, gsb0 ;  /* 0x43e0001498187df0 */ /* 0x000fe60008001818 */
[----:B------:R-:W-:-:S04]  /*b7a0*/  FADD.FTZ R20, R5, R20 ;  /* 0x0000001405147221 */ /* 0x000fc80000010000 */
[----:B------:R-:W-:-:S04]  /*b7b0*/  FADD.FTZ R20, R15, R20 ;  /* 0x000000140f147221 */ /* 0x000fc80000010000 */
[----:B------:R-:W-:Y:S01]  /*b7c0*/  FADD.FTZ R21, R21, R20 ;  /* 0x0000001415157221 */ /* 0x000fe20000010000 */
        /* <DEDUP_REMOVED lines=13> */
[----:B------:R-:W-:Y:S01]  /*b8a0*/  FADD.FTZ R6, R7, R172 ;  /* 0x000000ac07067221 */ /* 0x000fe20000010000 */
[----:B------:R-:W-:Y:S03]  /*b8b0*/  HGMMA.64x256x16.F32.BF16 R24, R152, gdesc[UR4].tnspB, R24, gsb0 ;  /* 0x43e0000498187df0 */ /* 0x000fe60008001818 */
[----:B------:R-:W-:-:S02]  /*b8c0*/  WARPGROUP.DEPBAR.LE gsb0, 0x0 ;  /* 0x00008000000079c5 */ /* 0x000fc40000010000 */
[----:B------:R-:W-:Y:S05]  /*b8d0*/  @!P0 BRA `(.L_x_10526) ;  /* 0x0000000000048947 */ /* 0x000fea0003800000 */
[----:B------:R-:W-:Y:S01]  /*b8e0*/  BPT.TRAP 0x1 ;  /* 0x000000040000795c */ /* 0x000fe20000300000 */
.L_x_10526:
[----:B------:R-:W-:Y:S01]  /*b8f0*/  ISETP.GE.AND P1, PT, R187, 0x61, PT ;  /* 0x00000061bb00780c */ /* 0x000fe20003f26270 */
[----:B------:R-:W-:Y:S01]  /*b900*/  VIADD R3, R3, 0x32460 ;  /* 0x0003246003037836 */ /* 0x000fe20000000000 */
[----:B------:R-:W-:-:S04]  /*b910*/  ULDC UR38, c[0x0][0xad0] ;  /* 0x0002b40000267ab9 */ /* 0x000fc80000000800 */
[----:B------:R-:W-:-:S04]  /*b920*/  PRMT R3, R190, 0x654, R3 ;  /* 0x00000654be037816 */ /* 0x000fc80000000003 */
[----:B------:R0:W-:Y:S03]  /*b930*/  SYNCS.ARRIVE.TRANS64.RED.A1T0 RZ, [R3+URZ], RZ ;  /* 0x000000ff03ff79a7 */ /* 0x0001e6000810043f */
[----:B------:R-:W-:Y:S05]  /*b940*/  @!P1 BRA `(.L_x_10527) ;  /* 0x0000002c00a49947 */ /* 0x000fea0003800000 */
[----:B------:R-:W-:Y:S01]  /*b950*/  VIADD R4, R189, 0xfffffffe ;  /* 0xfffffffebd047836 */ /* 0x000fe20000000000 */
[----:B------:R-:W-:Y:S01]  /*b960*/  MOV R7, R170 ;  /* 0x000000aa00077202 */ /* 0x000fe20000000f00 */
[----:B------:R-:W-:-:S07]  /*b970*/  IMAD.MOV.U32 R8, RZ, RZ, R13 ;  /* 0x000000ffff087224 */ /* 0x000fce00078e000d */
.L_x_10538:
[----:B------:R-:W-:Y:S01]  /*b980*/  VIADD R201, R201, 0x1 ;  /* 0x00000001c9c97836 */ /* 0x000fe20000000000 */
[----:B------:R-:W-:Y:S05]  /*b990*/  YIELD ;  /* 0x0000000000007946 */ /* 0x000fea0003800000 */
[----:B------:R-:W-:Y:S02]  /*b9a0*/  ISETP.NE.AND P2, PT, R201, 0x2, PT ;  /* 0x00000002c900780c */ /* 0x000fe40003f45270 */
[C---:B------:R-:W-:Y:S01]  /*b9b0*/  ISETP.GT.AND P1, PT, R4.reuse, RZ, PT ;  /* 0x000000ff0400720c */ /* 0x040fe20003f24270 */
[----:B------:R-:W-:Y:S01]  /*b9c0*/  VIADD R4, R4, 0xffffffff ;  /* 0xffffffff04047836 */ /* 0x000fe20000000000 */
[----:B01----:R-:W-:-:S02]  /*b9d0*/  SEL R3, RZ, 0x1, P2 ;  /* 0x00000001ff037807 */ /* 0x003fc40001000000 */
[----:B------:R-:W-:Y:S02]  /*b9e0*/  SEL R201, R201, RZ, P2 ;  /* 0x000000ffc9c97207 */ /* 0x000fe40001000000 */
[----:B------:R-:W-:Y:S01]  /*b9f0*/  LOP3.LUT R212, R212, R3, RZ, 0x3c, !PT ;  /* 0x00000003d4d47212 */ /* 0x000fe200078e3cff */
[----:B------:R-:W-:Y:S06]  /*ba00*/  @!P0 BRA `(.L_x_10528) ;  /* 0x0000000000048947 */ /* 0x000fec0003800000 */
[----:B------:R-:W-:Y:S01]  /*ba10*/  BPT.TRAP 0x1 ;  /* 0x000000040000795c */ /* 0x000fe20000300000 */
.L_x_10528:
[----:B------:R-:W-:Y:S01]  /*ba20*/  IMAD R3, R201, 0x8, R19 ;  /* 0x00000008c9037824 */ /* 0x000fe200078e0213 */
[----:B------:R-:W-:-:S04]  /*ba30*/  SHF.L.U32 R0, R212, 0x1f, RZ ;  /* 0x0000001fd4007819 */ /* 0x000fc800000006ff */
[----:B------:R0:W1:Y:S01]  /*ba40*/  SYNCS.PHASECHK.TRANS64.TRYWAIT P2, [R3+URZ+0x32430], R0 ;  /* 0x03243000030075a7 */ /* 0x000062000804017f */
[----:B------:R-:W-:Y:S05]  /*ba50*/  @!P0 BRA `(.L_x_10529) ;  /* 0x0000000000048947 */ /* 0x000fea0003800000 */
[----:B------:R-:W-:Y:S01]  /*ba60*/  BPT.TRAP 0x1 ;  /* 0x000000040000795c */ /* 0x000fe20000300000 */
.L_x_10529:
[----:B------:R-:W2:Y:S01]  /*ba70*/  LDL R9, [R1+0x4c] ;  /* 0x00004c0001097983 */ /* 0x000ea20000100800 */
[----:B------:R-:W-:Y:S02]  /*ba80*/  IMAD.MOV.U32 R15, RZ, RZ, 0x40000040 ;  /* 0x40000040ff0f7424 */ /* 0x000fe400078e00ff */
[----:B--2---:R-:W-:Y:S01]  /*ba90*/  IMAD R14, R201, 0x300, R9 ;  /* 0x00000300c90e7824 */ /* 0x004fe200078e0209 */
[----:B-1----:R-:W-:Y:S06]  /*baa0*/  @P2 BRA `(.L_x_10530) ;  /* 0x0000000000082947 */ /* 0x002fec0003800000 */
[----:B------:R-:W1:Y:S02]  /*bab0*/  SYNCS.PHASECHK.TRANS64.TRYWAIT P2, [R3+URZ+0x32430], R0 ;  /* 0x03243000030075a7 */ /* 0x000e64000804017f */
[----:B-1----:R-:W-:Y:S05]  /*bac0*/  @!P2 BRA `(.L_x_10531) ;  /* 0x000000e80018a947 */ /* 0x002fea0003800000 */
.L_x_10530:
[----:B------:R-:W2:Y:S01]  /*bad0*/  LDL.64 R152, [R1+0x40] ;  /* 0x0000400001987983 */ /* 0x000ea20000100a00 */
[----:B------:R-:W-:Y:S02]  /*bae0*/  VIADD R10, R14, 0x4 ;  /* 0x000000040e0a7836 */ /* 0x000fe40000000000 */
[----:B------:R-:W-:Y:S01]  /*baf0*/  IMAD.MOV.U32 R11, RZ, RZ, 0x40000040 ;  /* 0x40000040ff0b7424 */ /* 0x000fe200078e00ff */
[----:B------:R-:W-:Y:S05]  /*bb00*/  WARPSYNC.ALL ;  /* 0x0000000000007948 */ /* 0x000fea0003800000 */
[----:B------:R-:W-:Y:S01]  /*bb10*/  R2UR UR10, R10 ;  /* 0x000000000a0a72ca */ /* 0x000fe200000e0000 */
[----:B------:R-:W3:Y:S01]  /*bb20*/  LDL.64 R20, [R1+0x28] ;  /* 0x0000280001147983 */ /* 0x000ee20000100a00 */
[----:B------:R-:W-:Y:S01]  /*bb30*/  R2UR UR11, R11 ;  /* 0x000000000b0b72ca */ /* 0x000fe200000e0000 */
[C---:B------:R-:W-:Y:S01]  /*bb40*/  VIADD R12, R14.reuse, 0x2 ;  /* 0x000000020e0c7836 */ /* 0x040fe20000000000 */
[C---:B------:R-:W-:Y:S01]  /*bb50*/  R2UR UR18, R14.reuse ;  /* 0x000000000e1272ca */ /* 0x040fe200000e0000 */
[----:B------:R-:W4:Y:S01]  /*bb60*/  LDL.64 R10, [R1+0x38] ;  /* 0x00003800010a7983 */ /* 0x000f220000100a00 */
[----:B------:R-:W-:Y:S01]  /*bb70*/  IMAD.MOV.U32 R13, RZ, RZ, 0x40000040 ;  /* 0x40000040ff0d7424 */ /* 0x000fe200078e00ff */
[----:B------:R-:W-:Y:S01]  /*bb80*/  R2UR UR19, R15 ;  /* 0x000000000f1372ca */ /* 0x000fe200000e0000 */
[----:B------:R-:W-:Y:S01]  /*bb90*/  VIADD R14, R14, 0x6 ;  /* 0x000000060e0e7836 */ /* 0x000fe20000000000 */
[----:B------:R-:W-:-:S02]  /*bba0*/  R2UR UR14, R12 ;  /* 0x000000000c0e72ca */ /* 0x000fc400000e0000 */
[----:B------:R-:W-:Y:S02]  /*bbb0*/  R2UR UR15, R13 ;  /* 0x000000000d0f72ca */ /* 0x000fe400000e0000 */
[----:B------:R-:W5:Y:S01]  /*bbc0*/  LDL.64 R12, [R1+0x30] ;  /* 0x00003000010c7983 */ /* 0x000f620000100a00 */
[----:B--2---:R-:W-:Y:S02]  /*bbd0*/  R2UR UR16, R152 ;  /* 0x00000000981072ca */ /* 0x004fe400000e0000 */
[----:B------:R-:W-:Y:S02]  /*bbe0*/  R2UR UR17, R153 ;  /* 0x00000000991172ca */ /* 0x000fe400000e0000 */
[----:B------:R-:W-:-:S11]  /*bbf0*/  WARPGROUP.ARRIVE ;  /* 0x00000000000079c5 */ /* 0x000fd60000000000 */
[----:B------:R-:W-:Y:S01]  /*bc00*/  HGMMA.64x96x16.F32.BF16 R152, gdesc[UR16], RZ, !UPT, gsb0 ;  /* 0x01600000109879f0 */ /* 0x000fe2000c0018ff */
[----:B----4-:R-:W-:Y:S02]  /*bc10*/  R2UR UR12, R10 ;  /* 0x000000000a0c72ca */ /* 0x010fe400000e0000 */
[----:B------:R-:W-:Y:S02]  /*bc20*/  R2UR UR13, R11 ;  /* 0x000000000b0d72ca */ /* 0x000fe400000e0000 */
[----:B-----5:R-:W-:Y:S02]  /*bc30*/  R2UR UR8, R12 ;  /* 0x000000000c0872ca */ /* 0x020fe400000e0000 */
[----:B------:R-:W-:Y:S01]  /*bc40*/  R2UR UR9, R13 ;  /* 0x000000000d0972ca */ /* 0x000fe200000e0000 */
[----:B------:R-:W-:Y:S02]  /*bc50*/  WARPGROUP.DEPBAR.LE gsb0, 0x0 ;  /* 0x00008000000079c5 */ /* 0x000fe40000010000 */
[----:B------:R-:W-:-:S06]  /*bc60*/  WARPGROUP.ARRIVE ;  /* 0x00000000000079c5 */ /* 0x000fcc0000000000 */
[----:B------:R-:W-:Y:S01]  /*bc70*/  HGMMA.64x96x16.F32.BF16 R152, gdesc[UR12], R152, gsb0 ;  /* 0x016000000c9879f0 */ /* 0x000fe20008001898 */
[----:B------:R-:W-:Y:S01]  /*bc80*/  IMAD.MOV.U32 R15, RZ, RZ, 0x40000040 ;  /* 0x40000040ff0f7424 */ /* 0x000fe200078e00ff */
[----:B------:R-:W-:Y:S02]  /*bc90*/  R2UR UR6, R14 ;  /* 0x000000000e0672ca */ /* 0x000fe400000e0000 */
[----:B---3--:R-:W-:Y:S02]  /*bca0*/  R2UR UR4, R20 ;  /* 0x00000000140472ca */ /* 0x008fe400000e0000 */
        /* <DEDUP_REMOVED lines=11> */
.L_x_10532:
[----:B------:R2:W3:Y:S01]  /*bd60*/  SYNCS.PHASECHK.TRANS64.TRYWAIT P2, [R3+URZ+0x32450], R0 ;  /* 0x03245000030075a7 */ /* 0x0004e2000804017f */
[----:B------:R-:W-:Y:S05]  /*bd70*/  @!P0 BRA `(.L_x_10533) ;  /* 0x0000000000048947 */ /* 0x000fea0003800000 */
[----:B------:R-:W-:Y:S01]  /*bd80*/  BPT.TRAP 0x1 ;  /* 0x000000040000795c */ /* 0x000fe20000300000 */
.L_x_10533:
[----:B---3--:R-:W-:Y:S05]  /*bd90*/  @P2 BRA `(.L_x_10534) ;  /* 0x0000000000082947 */ /* 0x008fea0003800000 */
[----:B------:R-:W3:Y:S02]  /*bda0*/  SYNCS.PHASECHK.TRANS64.TRYWAIT P2, [R3+URZ+0x32450], R0 ;  /* 0x03245000030075a7 */ /* 0x000ee4000804017f */
[----:B---3--:R-:W-:Y:S05]  /*bdb0*/  @!P2 BRA `(.L_x_10535) ;  /* 0x000000e40070a947 */ /* 0x008fea0003800000 */
.L_x_10534:
[----:B------:R-:W4:Y:S04]  /*bdc0*/  LDL R9, [R1+0x50] ;  /* 0x0000500001097983 */ /* 0x000f280000100800 */
[----:B------:R-:W4:Y:S04]  /*bdd0*/  LDL.64 R20, [R1+0x20] ;  /* 0x0000200001147983 */ /* 0x000f280000100a00 */
[----:B------:R-:W4:Y:S04]  /*bde0*/  LDL.64 R14, [R1+0x18] ;  /* 0x00001800010e7983 */ /* 0x000f280000100a00 */
[----:B------:R0:W-:Y:S04]  /*bdf0*/  STL.64 [R1+0x88], R2 ;  /* 0x0000880201007387 */ /* 0x0001e80000100a00 */
[----:B0123--:R-:W2:Y:S01]  /*be00*/  LDL.64 R2, [R1+0x10] ;  /* 0x0000100001027983 */ /* 0x00fea20000100a00 */
[----:B------:R-:W-:Y:S05]  /*be10*/  WARPSYNC.ALL ;  /* 0x0000000000007948 */ /* 0x000fea0003800000 */
[----:B------:R-:W-:-:S05]  /*be20*/  IMAD.MOV.U32 R11, RZ, RZ, 0x40000040 ;  /* 0x40000040ff0b7424 */ /* 0x000fca00078e00ff */
[----:B------:R-:W-:Y:S01]  /*be30*/  R2UR UR7, R11 ;  /* 0x000000000b0772ca */ /* 0x000fe200000e0000 */
[----:B------:R-:W-:Y:S01]  /*be40*/  WARPGROUP.ARRIVE ;  /* 0x00000000000079c5 */ /* 0x000fe20000000000 */
[----:B------:R-:W-:Y:S02]  /*be50*/  IMAD.MOV.U32 R13, RZ, RZ, 0x40000040 ;  /* 0x40000040ff0d7424 */ /* 0x000fe400078e00ff */
[----:B----4-:R-:W-:Y:S01]  /*be60*/  IMAD R10, R201, 0xc00, R9 ;  /* 0x00000c00c90a7824 */ /* 0x010fe200078e0209 */
[----:B------:R-:W-:Y:S02]  /*be70*/  R2UR UR4, R20 ;  /* 0x00000000140472ca */ /* 0x000fe400000e0000 */
[----:B------:R-:W-:Y:S02]  /*be80*/  R2UR UR5, R21 ;  /* 0x00000000150572ca */ /* 0x000fe400000e0000 */
[----:B------:R-:W3:Y:S01]  /*be90*/  LDL.64 R20, [R1+0x8] ;  /* 0x0000080001147983 */ /* 0x000ee20000100a00 */
[----:B------:R-:W-:-:S13]  /*bea0*/  R2UR UR6, R10 ;  /* 0x000000000a0672ca */ /* 0x000fda00000e0000 */
[----:B------:R-:W-:Y:S01]  /*beb0*/  HGMMA.64x96x16.F32.BF16 R152, gdesc[UR4], R152, gsb0 ;  /* 0x01600000049879f0 */ /* 0x000fe20008001898 */
[----:B------:R-:W-:Y:S01]  /*bec0*/  VIADD R12, R10, 0x2 ;  /* 0x000000020a0c7836 */ /* 0x000fe20000000000 */
[----:B------:R-:W-:Y:S02]  /*bed0*/  R2UR UR4, R14 ;  /* 0x000000000e0472ca */ /* 0x000fe400000e0000 */
[----:B------:R-:W-:Y:S02]  /*bee0*/  R2UR UR5, R15 ;  /* 0x000000000f0572ca */ /* 0x000fe400000e0000 */
[----:B------:R-:W4:Y:S01]  /*bef0*/  LDL.64 R14, [R1] ;  /* 0x00000000010e7983 */ /* 0x000f220000100a00 */
[----:B------:R-:W-:Y:S02]  /*bf00*/  R2UR UR6, R12 ;  /* 0x000000000c0672ca */ /* 0x000fe400000e0000 */
[----:B------:R-:W-:Y:S01]  /*bf10*/  R2UR UR7, R13 ;  /* 0x000000000d0772ca */ /* 0x000fe200000e0000 */
[----:B------:R-:W-:-:S02]  /*bf20*/  VIADD R12, R10, 0x4 ;  /* 0x000000040a0c7836 */ /* 0x000fc40000000000 */
[----:B------:R-:W-:Y:S01]  /*bf30*/  IMAD.MOV.U32 R13, RZ, RZ, 0x40000040 ;  /* 0x40000040ff0d7424 */ /* 0x000fe200078e00ff */
[----:B------:R-:W-:Y:S02]  /*bf40*/  WARPGROUP.DEPBAR.LE gsb0, 0x0 ;  /* 0x00008000000079c5 */ /* 0x000fe40000010000 */
[----:B------:R-:W-:-:S07]  /*bf50*/  WARPGROUP.ARRIVE ;  /* 0x00000000000079c5 */ /* 0x000fce0000000000 */
[----:B------:R-:W-:Y:S01]  /*bf60*/  HGMMA.64x96x16.F32.BF16 R152, gdesc[UR4], R152, gsb0 ;  /* 0x01600000049879f0 */ /* 0x000fe20008001898 */
[----:B------:R-:W-:Y:S02]  /*bf70*/  R2UR UR6, R12 ;  /* 0x000000000c0672ca */ /* 0x000fe400000e0000 */
[----:B------:R-:W-:Y:S02]  /*bf80*/  R2UR UR7, R13 ;  /* 0x000000000d0772ca */ /* 0x000fe400000e0000 */
[----:B--2---:R-:W-:Y:S02]  /*bf90*/  R2UR UR4, R2 ;  /* 0x00000000020472ca */ /* 0x004fe400000e0000 */
        /* <DEDUP_REMOVED lines=11> */
[----:B------:R-:W-:Y:S02]  /*c050*/  WARPGROUP.DEPBAR.LE gsb0, 0x0 ;  /* 0x00008000000079c5 */ /* 0x000fe40000010000 */
[----:B------:R-:W-:-:S10]  /*c060*/  WARPGROUP.ARRIVE ;  /* 0x00000000000079c5 */ /* 0x000fd40000000000 */
[----:B------:R-:W-:Y:S01]  /*c070*/  HGMMA.64x96x16.F32.BF16 R152, gdesc[UR4], R152, gsb0 ;  /* 0x01600000049879f0 */ /* 0x000fe20008001898 */
[----:B------:R-:W-:Y:S01]  /*c080*/  VIADD R12, R10, 0x300 ;  /* 0x000003000a0c7836 */ /* 0x000fe20000000000 */
[----:B------:R-:W-:Y:S02]  /*c090*/  MOV R13, 0x40000040 ;  /* 0x40000040000d7802 */ /* 0x000fe40000000f00 */
[----:B----4-:R-:W-:Y:S02]  /*c0a0*/  R2UR UR4, R14 ;  /* 0x000000000e0472ca */ /* 0x010fe400000e0000 */
[----:B------:R-:W-:Y:S02]  /*c0b0*/  R2UR UR6, R12 ;  /* 0x000000000c0672ca */ /* 0x000fe400000e0000 */
        /* <DEDUP_REMOVED lines=101> */
[----:B------:R-:W1:Y:S01]  /*c710*/  S2R R9, SR_TID.X ;  /* 0x0000000000097919 */ /* 0x000e620000002100 */
[----:B------:R-:W-:Y:S02]  /*c720*/  WARPGROUP.DEPBAR.LE gsb0, 0x0 ;  /* 0x00008000000079c5 */ /* 0x000fe40000010000 */
[----:B------:R-:W-:-:S07]  /*c730*/  WARPGROUP.ARRIVE ;  /* 0x00000000000079c5 */ /* 0x000fce0000000000 */
[----:B------:R-:W-:Y:S01]  /*c740*/  HGMMA.64x96x16.F32.BF16 R152, gdesc[UR4], R152, gsb0 ;  /* 0x01600000049879f0 */ /* 0x000fe20008001898 */
[----:B-1----:R-:W-:-:S04]  /*c750*/  SHF.R.U32.HI R0, RZ, 0x7, R9 ;  /* 0x00000007ff007819 */ /* 0x002fc80000011609 */
[----:B------:R-:W-:Y:S01]  /*c760*/  IADD3 R0, -R0, 0xb, RZ ;  /* 0x0000000b00007810 */ /* 0x000fe20007ffe1ff */
[----:B------:R-:W-:-:S04]  /*c770*/  WARPGROUP.DEPBAR.LE gsb0, 0x0 ;  /* 0x00008000000079c5 */ /* 0x000fc80000010000 */
[----:B------:R0:W-:Y:S06]  /*c780*/  BAR.ARV R0, 0x100 ;  /* 0x000400000000751d */ /* 0x0001ec0000002000 */
[----:B------:R-:W-:Y:S05]  /*c790*/  @!P0 BRA `(.L_x_10536) ;  /* 0x0000000000048947 */ /* 0x000fea0003800000 */
[----:B------:R-:W-:Y:S01]  /*c7a0*/  BPT.TRAP 0x1 ;  /* 0x000000040000795c */ /* 0x000fe20000300000 */
.L_x_10536:
        /* <DEDUP_REMOVED lines=84> */
[----:B------:R-:W4:Y:S08]  /*ccf0*/  MUFU.TANH R158, R158 ;  /* 0x0000009e009e7308 */ /* 0x000f300000002400 */
[----:B------:R-:W0:Y:S08]  /*cd00*/  MUFU.TANH R159, R159 ;  /* 0x0000009f009f7308 */ /* 0x000e300000002400 */
[----:B------:R-:W0:Y:S01]  /*cd10*/  MUFU.TANH R162, R162 ;  /* 0x000000a200a27308 */ /* 0x000e220000002400 */
[----:B---3--:R-:W-:-:S07]  /*cd20*/  FMNMX.FTZ R13, R13, R12, !PT ;  /* 0x0000000c0d0d7209 */ /* 0x008fce0007810000 */
[----:B------:R-:W3:Y:S01]  /*cd30*/  MUFU.TANH R163, R163 ;  /* 0x000000a300a37308 */ /* 0x000ee20000002400 */
[----:B------:R-:W1:Y:S07]  /*cd40*/  SHFL.BFLY PT, R12, R13, 0x1, 0x1f ;  /* 0x0c201f000d0c7f89 */ /* 0x000e6e00000e0000 */
[----:B------:R-:W3:Y:S08]  /*cd50*/  MUFU.TANH R166, R166 ;  /* 0x000000a600a67308 */ /* 0x000ef00000002400 */
[----:B------:R-:W3:Y:S01]  /*cd60*/  MUFU.TANH R167, R167 ;  /* 0x000000a700a77308 */ /* 0x000ee20000002400 */
[----:B-1----:R-:W-:-:S02]  /*cd70*/  FMNMX.FTZ R13, R13, R12, !PT ;  /* 0x0000000c0d0d7209 */ /* 0x002fc40007810000 */
[----:B------:R-:W1:Y:S03]  /*cd80*/  LDC R12, c[0x0][0xa80] ;  /* 0x0002a000ff0c7b82 */ /* 0x000e660000000800 */
[C---:B------:R-:W-:Y:S02]  /*cd90*/  FADD.FTZ R193, -R13.reuse, R8 ;  /* 0x000000080dc17221 */ /* 0x040fe40000010100 */
[----:B------:R2:W3:Y:S01]  /*cda0*/  MUFU.TANH R8, R170 ;  /* 0x000000aa00087308 */ /* 0x0004e20000002400 */
[-C--:B-1----:R-:W-:Y:S01]  /*cdb0*/  FMUL.FTZ R189, R13, R12.reuse ;  /* 0x0000000c0dbd7220 */ /* 0x082fe20000410000 */
[----:B------:R-:W-:-:S03]  /*cdc0*/  FMUL.FTZ R193, R193, R12 ;  /* 0x0000000cc1c17220 */ /* 0x000fc60000410000 */
[-CC-:B------:R-:W-:Y:S01]  /*cdd0*/  FFMA.FTZ R154, R9, R12.reuse, -R189.reuse ;  /* 0x0000000c099a7223 */ /* 0x180fe200000108bd */
[-CC-:B--2---:R-:W-:Y:S01]  /*cde0*/  FFMA.FTZ R170, R11, R12.reuse, -R189.reuse ;  /* 0x0000000c0baa7223 */ /* 0x184fe200000108bd */
[-CC-:B------:R-:W-:Y:S01]  /*cdf0*/  FFMA.FTZ R192, R14, R12.reuse, -R189.reuse ;  /* 0x0000000c0ec07223 */ /* 0x180fe200000108bd */
[-CC-:B------:R-:W-:Y:S01]  /*ce00*/  FFMA.FTZ R14, R152, R12.reuse, -R189.reuse ;  /* 0x0000000c980e7223 */ /* 0x180fe200000108bd */
[-CC-:B------:R-:W-:Y:S01]  /*ce10*/  FFMA.FTZ R9, R153, R12.reuse, -R189.reuse ;  /* 0x0000000c99097223 */ /* 0x180fe200000108bd */
[----:B------:R-:W-:Y:S01]  /*ce20*/  MUFU.EX2 R152, R154 ;  /* 0x0000009a00987308 */ /* 0x000fe20000000800 */
[----:B------:R-:W-:Y:S01]  /*ce30*/  FMUL.FTZ R153, R171, UR38 ;  /* 0x00000026ab997c20 */ /* 0x000fe20008410000 */
[-CC-:B------:R-:W-:Y:S01]  /*ce40*/  FFMA.FTZ R11, R157, R12.reuse, -R189.reuse ;  /* 0x0000000c9d0b7223 */ /* 0x180fe200000108bd */
[----:B------:R-:W-:Y:S01]  /*ce50*/  FMUL.FTZ R157, R174, UR38 ;  /* 0x00000026ae9d7c20 */ /* 0x000fe20008410000 */
[----:B------:R-:W-:Y:S01]  /*ce60*/  FMUL.FTZ R171, R175, UR38 ;  /* 0x00000026afab7c20 */ /* 0x000fe20008410000 */
[----:B------:R-:W-:Y:S01]  /*ce70*/  FMUL.FTZ R174, R178, UR38 ;  /* 0x00000026b2ae7c20 */ /* 0x000fe20008410000 */
[----:B------:R-:W-:Y:S01]  /*ce80*/  FMUL.FTZ R175, R179, UR38 ;  /* 0x00000026b3af7c20 */ /* 0x000fe20008410000 */
[-CC-:B------:R-:W-:Y:S01]  /*ce90*/  FFMA.FTZ R188, R10, R12.reuse, -R189.reuse ;  /* 0x0000000c0abc7223 */ /* 0x180fe200000108bd */
[----:B------:R1:W-:Y:S01]  /*cea0*/  MUFU.EX2 R154, R170 ;  /* 0x000000aa009a7308 */ /* 0x0003e20000000800 */
[----:B------:R-:W-:Y:S01]  /*ceb0*/  FMUL.FTZ R178, R182, UR38 ;  /* 0x00000026b6b27c20 */ /* 0x000fe20008410000 */
[-CC-:B------:R-:W-:Y:S01]  /*cec0*/  FFMA.FTZ R10, R156, R12.reuse, -R189.reuse ;  /* 0x0000000c9c0a7223 */ /* 0x180fe200000108bd */
[----:B------:R-:W-:Y:S01]  /*ced0*/  FMUL.FTZ R179, R183, UR38 ;  /* 0x00000026b7b37c20 */ /* 0x000fe20008410000 */
[----:B------:R-:W-:Y:S01]  /*cee0*/  FMUL.FTZ R182, R186, UR38 ;  /* 0x00000026bab67c20 */ /* 0x000fe20008410000 */
[----:B------:R-:W-:Y:S01]  /*cef0*/  FMUL.FTZ R183, R187, UR38 ;  /* 0x00000026bbb77c20 */ /* 0x000fe20008410000 */
[----:B------:R-:W-:Y:S01]  /*cf00*/  FMUL.FTZ R186, R190, UR38 ;  /* 0x00000026beba7c20 */ /* 0x000fe20008410000 */
[----:B------:R-:W-:Y:S01]  /*cf10*/  FMUL.FTZ R187, R191, UR38 ;  /* 0x00000026bfbb7c20 */ /* 0x000fe20008410000 */
[----:B------:R-:W2:Y:S01]  /*cf20*/  MUFU.TANH R153, R153 ;  /* 0x0000009900997308 */ /* 0x000ea20000002400 */
[----:B-1----:R-:W-:Y:S01]  /*cf30*/  FMNMX.FTZ R170, R181, R7, !PT ;  /* 0x00000007b5aa7209 */ /* 0x002fe20007810000 */
[----:B------:R-:W-:Y:S01]  /*cf40*/  FMUL.FTZ R190, R195, UR38 ;  /* 0x00000026c3be7c20 */ /* 0x000fe20008410000 */
[-CC-:B------:R-:W-:Y:S01]  /*cf50*/  FFMA.FTZ R15, R15, R12.reuse, -R189.reuse ;  /* 0x0000000c0f0f7223 */ /* 0x180fe200000108bd */
[--C-:B------:R-:W-:Y:S01]  /*cf60*/  FFMA.FTZ R20, R20, R12, -R189.reuse ;  /* 0x0000000c14147223 */ /* 0x100fe200000108bd */
[----:B------:R-:W-:Y:S01]  /*cf70*/  FMNMX.FTZ R170, R155, R170, !PT ;  /* 0x000000aa9baa7209 */ /* 0x000fe20007810000 */
[-CC-:B------:R-:W-:Y:S01]  /*cf80*/  FFMA.FTZ R21, R21, R12.reuse, -R189.reuse ;  /* 0x0000000c15157223 */ /* 0x180fe200000108bd */
[--C-:B------:R-:W-:Y:S01]  /*cf90*/  FFMA.FTZ R160, R160, R12, -R189.reuse ;  /* 0x0000000ca0a07223 */ /* 0x100fe200000108bd */
[----:B------:R-:W1:Y:S01]  /*cfa0*/  MUFU.TANH R157, R157 ;  /* 0x0000009d009d7308 */ /* 0x000e620000002400 */
[----:B----4-:R-:W-:Y:S01]  /*cfb0*/  FMNMX.FTZ R170, R158, R170, !PT ;  /* 0x000000aa9eaa7209 */ /* 0x010fe20007810000 */
[-CC-:B------:R-:W-:Y:S01]  /*cfc0*/  FFMA.FTZ R161, R161, R12.reuse, -R189.reuse ;  /* 0x0000000ca1a17223 */ /* 0x180fe200000108bd */
[-CC-:B------:R-:W-:Y:S01]  /*cfd0*/  FFMA.FTZ R164, R164, R12.reuse, -R189.reuse ;  /* 0x0000000ca4a47223 */ /* 0x180fe200000108bd */
[--C-:B------:R-:W-:Y:S01]  /*cfe0*/  FFMA.FTZ R165, R165, R12, -R189.reuse ;  /* 0x0000000ca5a57223 */ /* 0x100fe200000108bd */
[----:B0-----:R-:W-:Y:S01]  /*cff0*/  FMNMX.FTZ R170, R159, R170, !PT ;  /* 0x000000aa9faa7209 */ /* 0x001fe20007810000 */
[-CC-:B------:R-:W-:Y:S01]  /*d000*/  FFMA.FTZ R168, R168, R12.reuse, -R189.reuse ;  /* 0x0000000ca8a87223 */ /* 0x180fe200000108bd */
[--C-:B------:R-:W-:Y:S01]  /*d010*/  FFMA.FTZ R169, R169, R12, -R189.reuse ;  /* 0x0000000ca9a97223 */ /* 0x100fe200000108bd */
[----:B------:R-:W0:Y:S01]  /*d020*/  MUFU.TANH R171, R171 ;  /* 0x000000ab00ab7308 */ /* 0x000e220000002400 */
[----:B------:R-:W-:Y:S01]  /*d030*/  FMNMX.FTZ R170, R162, R170, !PT ;  /* 0x000000aaa2aa7209 */ /* 0x000fe20007810000 */
[-CC-:B------:R-:W-:Y:S01]  /*d040*/  FFMA.FTZ R172, R172, R12.reuse, -R189.reuse ;  /* 0x0000000cacac7223 */ /* 0x180fe200000108bd */
[-CC-:B------:R-:W-:Y:S01]  /*d050*/  FFMA.FTZ R173, R173, R12.reuse, -R189.reuse ;  /* 0x0000000cadad7223 */ /* 0x180fe200000108bd */
[--C-:B------:R-:W-:Y:S01]  /*d060*/  FFMA.FTZ R176, R176, R12, -R189.reuse ;  /* 0x0000000cb0b07223 */ /* 0x100fe200000108bd */
[----:B---3--:R-:W-:Y:S01]  /*d070*/  FMNMX.FTZ R170, R163, R170, !PT ;  /* 0x000000aaa3aa7209 */ /* 0x008fe20007810000 */
[-CC-:B------:R-:W-:Y:S01]  /*d080*/  FFMA.FTZ R177, R177, R12.reuse, -R189.reuse ;  /* 0x0000000cb1b17223 */ /* 0x180fe200000108bd */
[--C-:B------:R-:W-:Y:S01]  /*d090*/  FFMA.FTZ R180, R180, R12, -R189.reuse ;  /* 0x0000000cb4b47223 */ /* 0x100fe200000108bd */
[----:B------:R-:W3:Y:S01]  /*d0a0*/  MUFU.TANH R174, R174 ;  /* 0x000000ae00ae7308 */ /* 0x000ee20000002400 */
[----:B------:R-:W-:Y:S01]  /*d0b0*/  FMNMX.FTZ R170, R166, R170, !PT ;  /* 0x000000aaa6aa7209 */ /* 0x000fe20007810000 */
[-CC-:B------:R-:W-:Y:S01]  /*d0c0*/  FFMA.FTZ R184, R184, R12.reuse, -R189.reuse ;  /* 0x0000000cb8b87223 */ /* 0x180fe200000108bd */
[----:B------:R-:W-:Y:S01]  /*d0d0*/  FFMA.FTZ R185, R185, R12, -R189 ;  /* 0x0000000cb9b97223 */ /* 0x000fe200000108bd */
[----:B------:R-:W-:Y:S01]  /*d0e0*/  FMUL.FTZ R189, R198, UR38 ;  /* 0x00000026c6bd7c20 */ /* 0x000fe20008410000 */
[----:B------:R-:W-:Y:S01]  /*d0f0*/  FMNMX.FTZ R170, R167, R170, !PT ;  /* 0x000000aaa7aa7209 */ /* 0x000fe20007810000 */
[----:B------:R-:W-:Y:S01]  /*d100*/  FMUL.FTZ R191, R199, UR38 ;  /* 0x00000026c7bf7c20 */ /* 0x000fe20008410000 */
[----:B------:R-:W4:Y:S01]  /*d110*/  S2R R198, SR_CgaCtaId ;  /* 0x0000000000c67919 */ /* 0x000f220000008800 */
[----:B------:R-:W3:Y:S01]  /*d120*/  MUFU.EX2 R156, R193 ;  /* 0x000000c1009c7308 */ /* 0x000ee20000000800 */
[----:B------:R-:W-:Y:S01]  /*d130*/  FMNMX.FTZ R170, R8, R170, !PT ;  /* 0x000000aa08aa7209 */ /* 0x000fe20007810000 */
[----:B------:R-:W4:Y:S03]  /*d140*/  S2R R199, SR_TID.X ;  /* 0x0000000000c77919 */ /* 0x000f260000002100 */
[----:B--2---:R-:W-:-:S03]  /*d150*/  FMNMX.FTZ R170, R153, R170, !PT ;  /* 0x000000aa99aa7209 */ /* 0x004fc60007810000 */
[----:B------:R-:W2:Y:S01]  /*d160*/  MUFU.TANH R175, R175 ;  /* 0x000000af00af7308 */ /* 0x000ea20000002400 */
[----:B-1----:R-:W-:-:S04]  /*d170*/  FMNMX.FTZ R170, R157, R170, !PT ;  /* 0x000000aa9daa7209 */ /* 0x002fc80007810000 */
[----:B0-----:R-:W-:-:S03]  /*d180*/  FMNMX.FTZ R170, R171, R170, !PT ;  /* 0x000000aaabaa7209 */ /* 0x001fc60007810000 */
[----:B------:R-:W0:Y:S01]  /*d190*/  MUFU.EX2 R188, R188 ;  /* 0x000000bc00bc7308 */ /* 0x000e220000000800 */
[----:B---3--:R-:W-:Y:S01]  /*d1a0*/  FMNMX.FTZ R170, R174, R170, !PT ;  /* 0x000000aaaeaa7209 */ /* 0x008fe20007810000 */
[----:B------:R-:W-:Y:S01]  /*d1b0*/  FFMA.FTZ R5, R156, R5, R152 ;  /* 0x000000059c057223 */ /* 0x000fe20000010098 */
[-C--:B------:R-:W-:Y:S01]  /*d1c0*/  FMUL.FTZ R24, R24, R156.reuse ;  /* 0x0000009c18187220 */ /* 0x080fe20000410000 */
[-C--:B------:R-:W-:Y:S01]  /*d1d0*/  FMUL.FTZ R25, R25, R156.reuse ;  /* 0x0000009c19197220 */ /* 0x080fe20000410000 */
[-C--:B------:R-:W-:Y:S01]  /*d1e0*/  FMUL.FTZ R28, R28, R156.reuse ;  /* 0x0000009c1c1c7220 */ /* 0x080fe20000410000 */
[-C--:B------:R-:W-:Y:S01]  /*d1f0*/  FMUL.FTZ R29, R29, R156.reuse ;  /* 0x0000009c1d1d7220 */ /* 0x080fe20000410000 */
[----:B------:R-:W-:Y:S01]  /*d200*/  FMUL.FTZ R32, R32, R156 ;  /* 0x0000009c20207220 */ /* 0x000fe20000410000 */
[----:B------:R-:W1:Y:S01]  /*d210*/  MUFU.TANH R178, R178 ;  /* 0x000000b200b27308 */ /* 0x000e620000002400 */
[----:B--2---:R-:W-:Y:S01]  /*d220*/  FMNMX.FTZ R170, R175, R170, !PT ;  /* 0x000000aaafaa7209 */ /* 0x004fe20007810000 */
[-C--:B------:R-:W-:Y:S01]  /*d230*/  FMUL.FTZ R33, R33, R156.reuse ;  /* 0x0000009c21217220 */ /* 0x080fe20000410000 */
[-C--:B------:R-:W-:Y:S01]  /*d240*/  FMUL.FTZ R36, R36, R156.reuse ;  /* 0x0000009c24247220 */ /* 0x080fe20000410000 */
[-C--:B------:R-:W-:Y:S01]  /*d250*/  FMUL.FTZ R37, R37, R156.reuse ;  /* 0x0000009c25257220 */ /* 0x080fe20000410000 */
[-C--:B------:R-:W-:Y:S01]  /*d260*/  FMUL.FTZ R40, R40, R156.reuse ;  /* 0x0000009c28287220 */ /* 0x080fe20000410000 */
[-C--:B------:R-:W-:Y:S01]  /*d270*/  FMUL.FTZ R41, R41, R156.reuse ;  /* 0x0000009c29297220 */ /* 0x080fe20000410000 */
[----:B------:R-:W-:Y:S01]  /*d280*/  FMUL.FTZ R44, R44, R156 ;  /* 0x0000009c2c2c7220 */ /* 0x000fe20000410000 */
[----:B------:R-:W2:Y:S01]  /*d290*/  MUFU.TANH R179, R179 ;  /* 0x000000b300b37308 */ /* 0x000ea20000002400 */
[C---:B0-----:R-:W-:Y:S01]  /*d2a0*/  FADD.FTZ R5, R188.reuse, R5 ;  /* 0x00000005bc057221 */ /* 0x041fe20000010000 */
[----:B------:R-:W-:Y:S01]  /*d2b0*/  F2FP.BF16.F32.PACK_AB R152, R188, R152 ;  /* 0x00000098bc98723e */ /* 0x000fe200000010ff */
[----:B------:R-:W-:Y:S01]  /*d2c0*/  FMUL.FTZ R188, R194, UR38 ;  /* 0x00000026c2bc7c20 */ /* 0x000fe20008410000 */
[----:B----4-:R-:W-:Y:S01]  /*d2d0*/  SHF.R.U32.HI R199, RZ, 0x7, R199 ;  /* 0x00000007ffc77819 */ /* 0x010fe200000116c7 */
[----:B------:R-:W-:Y:S01]  /*d2e0*/  FADD.FTZ R5, R154, R5 ;  /* 0x000000059a057221 */ /* 0x000fe20000010000 */
[-C--:B------:R-:W-:Y:S01]  /*d2f0*/  FMUL.FTZ R45, R45, R156.reuse ;  /* 0x0000009c2d2d7220 */ /* 0x080fe20000410000 */
[----:B------:R-:W-:Y:S01]  /*d300*/  FMUL.FTZ R48, R48, R156 ;  /* 0x0000009c30307220 */ /* 0x000fe20000410000 */
[----:B------:R-:W0:Y:S01]  /*d310*/  MUFU.TANH R182, R182 ;  /* 0x000000b600b67308 */ /* 0x000e220000002400 */
[----:B-1----:R-:W-:Y:S01]  /*d320*/  FMNMX.FTZ R170, R178, R170, !PT ;  /* 0x000000aab2aa7209 */ /* 0x002fe20007810000 */
[-C--:B------:R-:W-:Y:S01]  /*d330*/  FMUL.FTZ R49, R49, R156.reuse ;  /* 0x0000009c31317220 */ /* 0x080fe20000410000 */
        /* <DEDUP_REMOVED lines=14> */
[----:B0-----:R-:W-:Y:S01]  /*d420*/  FMNMX.FTZ R170, R182, R170, !PT ;  /* 0x000000aab6aa7209 */ /* 0x001fe20007810000 */
[-C--:B------:R-:W-:Y:S01]  /*d430*/  FMUL.FTZ R73, R73, R156.reuse ;  /* 0x0000009c49497220 */ /* 0x080fe20000410000 */
[-C--:B------:R-:W-:Y:S01]  /*d440*/  FMUL.FTZ R76, R76, R156.reuse ;  /* 0x0000009c4c4c7220 */ /* 0x080fe20000410000 */
[-C--:B------:R-:W-:Y:S01]  /*d450*/  FMUL.FTZ R77, R77, R156.reuse ;  /* 0x0000009c4d4d7220 */ /* 0x080fe20000410000 */
[-C--:B------:R-:W-:Y:S01]  /*d460*/  FMUL.FTZ R80, R80, R156.reuse ;  /* 0x0000009c50507220 */ /* 0x080fe20000410000 */
        /* <DEDUP_REMOVED lines=42> */
[----:B------:R-:W2:Y:S01]  /*d710*/  MUFU.EX2 R192, R192 ;  /* 0x000000c000c07308 */ /* 0x000ea20000000800 */
[----:B0-----:R-:W-:Y:S01]  /*d720*/  FMNMX.FTZ R170, R189, R170, !PT ;  /* 0x000000aabdaa7209 */ /* 0x001fe20007810000 */
[-C--:B------:R-:W-:Y:S01]  /*d730*/  FMUL.FTZ R145, R145, R156.reuse ;  /* 0x0000009c91917220 */ /* 0x080fe20000410000 */
[-C--:B------:R-:W-:Y:S01]  /*d740*/  FMUL.FTZ R148, R148, R156.reuse ;  /* 0x0000009c94947220 */ /* 0x080fe20000410000 */
[----:B------:R-:W-:-:S04]  /*d750*/  FMUL.FTZ R149, R149, R156 ;  /* 0x0000009c95957220 */ /* 0x000fc80000410000 */
[----:B------:R0:W3:Y:S01]  /*d760*/  MUFU.EX2 R156, R15 ;  /* 0x0000000f009c7308 */ /* 0x0000e20000000800 */
[----:B-1----:R-:W-:-:S07]  /*d770*/  FMNMX.FTZ R170, R191, R170, !PT ;  /* 0x000000aabfaa7209 */ /* 0x002fce0007810000 */
[----:B------:R-:W-:Y:S01]  /*d780*/  MUFU.EX2 R21, R21 ;  /* 0x0000001500157308 */ /* 0x000fe20000000800 */
[C---:B--2---:R-:W-:Y:S01]  /*d790*/  FADD.FTZ R5, R192.reuse, R5 ;  /* 0x00000005c0057221 */ /* 0x044fe20000010000 */
[----:B------:R-:W-:Y:S01]  /*d7a0*/  F2FP.BF16.F32.PACK_AB R154, R192, R154 ;  /* 0x0000009ac09a723e */ /* 0x000fe200000010ff */
[----:B0-----:R-:W-:Y:S01]  /*d7b0*/  IMAD.MOV.U32 R15, RZ, RZ, 0x40000040 ;  /* 0x40000040ff0f7424 */ /* 0x001fe200078e00ff */
[----:B------:R-:W0:Y:S04]  /*d7c0*/  SHFL.BFLY PT, R192, R170, 0x2, 0x1f ;  /* 0x0c401f00aac07f89 */ /* 0x000e2800000e0000 */
[----:B------:R-:W-:Y:S01]  /*d7d0*/  MUFU.EX2 R9, R9 ;  /* 0x0000000900097308 */ /* 0x000fe20000000800 */
[----:B---3--:R-:W-:-:S07]  /*d7e0*/  FADD.FTZ R5, R156, R5 ;  /* 0x000000059c057221 */ /* 0x008fce0000010000 */
        /* <DEDUP_REMOVED lines=8> */
[----:B0-----:R-:W-:-:S05]  /*d870*/  FMNMX.FTZ R170, R170, R192, !PT ;  /* 0x000000c0aaaa7209 */ /* 0x001fca0007810000 */
[C---:B------:R-:W-:Y:S01]  /*d880*/  FADD.FTZ R197, -R170.reuse, R7 ;  /* 0x00000007aac57221 */ /* 0x040fe20000010100 */
[-C--:B------:R-:W-:Y:S01]  /*d890*/  FMUL.FTZ R7, R170, R12.reuse ;  /* 0x0000000caa077220 */ /* 0x080fe20000410000 */
[----:B------:R-:W-:Y:S02]  /*d8a0*/  MUFU.EX2 R185, R185 ;  /* 0x000000b900b97308 */ /* 0x000fe40000000800 */
        /* <DEDUP_REMOVED lines=25> */
[----:B------:R-:W-:Y:S01]  /*da40*/  IMAD.MOV.U32 R7, RZ, RZ, 0x40000040 ;  /* 0x40000040ff077424 */ /* 0x000fe200078e00ff */
[----:B------:R-:W0:Y:S04]  /*da50*/  MUFU.EX2 R197, R197 ;  /* 0x000000c500c57308 */ /* 0x000e280000000800 */
[----:B------:R-:W-:Y:S01]  /*da60*/  R2UR UR7, R7 ;  /* 0x00000000070772ca */ /* 0x000fe200000e0000 */
[----:B-----5:R-:W-:-:S03]  /*da70*/  VIADD R7, R3, 0x32440 ;  /* 0x0003244003077836 */ /* 0x020fc60000000000 */
[----:B------:R-:W1:Y:S02]  /*da80*/  MUFU.EX2 R153, R181 ;  /* 0x000000b500997308 */ /* 0x000e640000000800 */
[----:B------:R-:W-:-:S04]  /*da90*/  PRMT R7, R198, 0x654, R7 ;  /* 0x00000654c6077816 */ /* 0x000fc80000000007 */
[----:B------:R2:W-:Y:S02]  /*daa0*/  SYNCS.ARRIVE.TRANS64.RED.A1T0 RZ, [R7+URZ], RZ ;  /* 0x000000ff07ff79a7 */ /* 0x0005e4000810043f */
[----:B------:R-:W3:Y:S01]  /*dab0*/  MUFU.EX2 R194, R194 ;  /* 0x000000c200c27308 */ /* 0x000ee20000000800 */
[-C--:B0-----:R-:W-:Y:S01]  /*dac0*/  FMUL.FTZ R26, R26, R197.reuse ;  /* 0x000000c51a1a7220 */ /* 0x081fe20000410000 */
[-C--:B------:R-:W-:Y:S01]  /*dad0*/  FMUL.FTZ R27, R27, R197.reuse ;  /* 0x000000c51b1b7220 */ /* 0x080fe20000410000 */
[-C--:B------:R-:W-:Y:S01]  /*dae0*/  FMUL.FTZ R30, R30, R197.reuse ;  /* 0x000000c51e1e7220 */ /* 0x080fe20000410000 */
[-C--:B------:R-:W-:Y:S01]  /*daf0*/  FMUL.FTZ R31, R31, R197.reuse ;  /* 0x000000c51f1f7220 */ /* 0x080fe20000410000 */
[-C--:B------:R-:W-:Y:S01]  /*db00*/  FMUL.FTZ R34, R34, R197.reuse ;  /* 0x000000c522227220 */ /* 0x080fe20000410000 */
[----:B--2---:R-:W-:Y:S02]  /*db10*/  VIADD R7, R199, 0x8 ;  /* 0x00000008c7077836 */ /* 0x004fe40000000000 */
[----:B------:R-:W-:Y:S01]  /*db20*/  FMUL.FTZ R35, R35, R197 ;  /* 0x000000c523237220 */ /* 0x000fe20000410000 */
[----:B------:R-:W-:Y:S01]  /*db30*/  MUFU.EX2 R158, R158 ;  /* 0x0000009e009e7308 */ /* 0x000fe20000000800 */
[----:B-1----:R-:W-:Y:S01]  /*db40*/  FFMA.FTZ R157, R197, R6, R153 ;  /* 0x00000006c59d7223 */ /* 0x002fe20000010099 */
[----:B------:R-:W-:-:S02]  /*db50*/  IMAD R6, R201, 0xc00, R219 ;  /* 0x00000c00c9067824 */ /* 0x000fc400078e02db */
[-C--:B------:R-:W-:Y:S01]  /*db60*/  FMUL.FTZ R38, R38, R197.reuse ;  /* 0x000000c526267220 */ /* 0x080fe20000410000 */
[-C--:B------:R-:W-:Y:S01]  /*db70*/  FMUL.FTZ R39, R39, R197.reuse ;  /* 0x000000c527277220 */ /* 0x080fe20000410000 */
[-C--:B------:R-:W-:Y:S01]  /*db80*/  FMUL.FTZ R42, R42, R197.reuse ;  /* 0x000000c52a2a7220 */ /* 0x080fe20000410000 */
[-C--:B------:R-:W-:Y:S01]  /*db90*/  FMUL.FTZ R43, R43, R197.reuse ;  /* 0x000000c52b2b7220 */ /* 0x080fe20000410000 */
[----:B------:R-:W-:Y:S01]  /*dba0*/  R2UR UR6, R6 ;  /* 0x00000000060672ca */ /* 0x000fe200000e0000 */
        /* <DEDUP_REMOVED lines=55> */
[C---:B---3--:R-:W-:Y:S01]  /*df20*/  F2FP.BF16.F32.PACK_AB R153, R194.reuse, R153 ;  /* 0x00000099c299723e */ /* 0x048fe200000010ff */
[----:B------:R-:W-:Y:S01]  /*df30*/  FADD.FTZ R157, R194, R157 ;  /* 0x0000009dc29d7221 */ /* 0x000fe20000010000 */
[----:B------:R1:W-:Y:S01]  /*df40*/  BAR.SYNC.DEFER_BLOCKING R7, 0x100 ;  /* 0x000400070000751d */ /* 0x0003e20000010000 */
[----:B0-----:R-:W-:-:S05]  /*df50*/  F2FP.BF16.F32.PACK_AB R155, R181, R158 ;  /* 0x0000009eb59b723e */ /* 0x001fca00000010ff */
[----:B------:R-:W-:Y:S01]  /*df60*/  MUFU.EX2 R193, R193 ;  /* 0x000000c100c17308 */ /* 0x000fe20000000800 */
[----:B-1----:R-:W-:-:S04]  /*df70*/  FADD.FTZ R7, R158, R157 ;  /* 0x0000009d9e077221 */ /* 0x002fc80000010000 */
[----:B------:R-:W-:-:S03]  /*df80*/  FADD.FTZ R7, R181, R7 ;  /* 0x00000007b5077221 */ /* 0x000fc60000010000 */
[----:B------:R0:W-:Y:S08]  /*df90*/  MUFU.EX2 R158, R14 ;  /* 0x0000000e009e7308 */ /* 0x0001f00000000800 */
[----:B------:R-:W-:Y:S01]  /*dfa0*/  MUFU.EX2 R196, R196 ;  /* 0x000000c400c47308 */ /* 0x000fe20000000800 */
[----:B0-----:R-:W-:Y:S01]  /*dfb0*/  VIADD R14, R6, 0x80 ;  /* 0x00000080060e7836 */ /* 0x001fe20000000000 */
[----:B------:R-:W-:-:S06]  /*dfc0*/  WARPGROUP.ARRIVE ;  /* 0x00000000000079c5 */ /* 0x000fcc0000000000 */
[----:B------:R-:W-:Y:S01]  /*dfd0*/  HGMMA.64x256x16.F32.BF16 R24, R152, gdesc[UR4].tnspB, R24, gsb0 ;  /* 0x43e0000498187df0 */ /* 0x000fe20008001818 */
[----:B------:R-:W-:Y:S01]  /*dfe0*/  MUFU.EX2 R195, R195 ;  /* 0x000000c300c37308 */ /* 0x000fe20000000800 */
[----:B------:R-:W-:Y:S02]  /*dff0*/  R2UR UR6, R14 ;  /* 0x000000000e0672ca */ /* 0x000fe400000e0000 */
[----:B------:R-:W-:-:S05]  /*e000*/  R2UR UR7, R15 ;  /* 0x000000000f0772ca */ /* 0x000fca00000e0000 */
[----:B------:R-:W-:Y:S08]  /*e010*/  MUFU.EX2 R166, R166 ;  /* 0x000000a600a67308 */ /* 0x000ff00000000800 */
[----:B------:R-:W0:Y:S08]  /*e020*/  MUFU.EX2 R167, R167 ;  /* 0x000000a700a77308 */ /* 0x000e300000000800 */
[----:B------:R-:W-:Y:S08]  /*e030*/  MUFU.EX2 R192, R192 ;  /* 0x000000c000c07308 */ /* 0x000ff00000000800 */
[----:B------:R-:W1:Y:S08]  /*e040*/  MUFU.EX2 R171, R171 ;  /* 0x000000ab00ab7308 */ /* 0x000e700000000800 */
        /* <DEDUP_REMOVED lines=11> */
[----:B------:R-:W-:-:S07]  /*e100*/  WARPGROUP.DEPBAR.LE gsb0, 0x0 ;  /* 0x00008000000079c5 */ /* 0x000fce0000010000 */
[----:B------:R-:W2:Y:S01]  /*e110*/  MUFU.EX2 R152, R20 ;  /* 0x0000001400987308 */ /* 0x000ea20000000800 */
[----:B0-----:R-:W-:Y:S02]  /*e120*/  F2FP.BF16.F32.PACK_AB R153, R167, R166 ;  /* 0x000000a6a799723e */ /* 0x001fe400000010ff */
[----:B-1----:R-:W-:-:S05]  /*e130*/  F2FP.BF16.F32.PACK_AB R155, R171, R192 ;  /* 0x000000c0ab9b723e */ /* 0x002fca00000010ff */
[----:B------:R0:W1:Y:S08]  /*e140*/  MUFU.EX2 R20, R159 ;  /* 0x0000009f00147308 */ /* 0x0000700000000800 */
[----:B------:R3:W-:Y:S01]  /*e150*/  MUFU.EX2 R154, R11 ;  /* 0x0000000b009a7308 */ /* 0x0007e20000000800 */
[C---:B--2---:R-:W-:Y:S01]  /*e160*/  FADD.FTZ R5, R152.reuse, R5 ;  /* 0x0000000598057221 */ /* 0x044fe20000010000 */
[----:B------:R-:W-:-:S02]  /*e170*/  F2FP.BF16.F32.PACK_AB R156, R152, R156 ;  /* 0x0000009c989c723e */ /* 0x000fc400000010ff */
[----:B0-----:R-:W-:Y:S01]  /*e180*/  F2FP.BF16.F32.PACK_AB R159, R195, R196 ;  /* 0x000000c4c39f723e */ /* 0x001fe200000010ff */
[----:B------:R-:W-:-:S03]  /*e190*/  FADD.FTZ R5, R21, R5 ;  /* 0x0000000515057221 */ /* 0x000fc60000010000 */
[----:B------:R0:W2:Y:S01]  /*e1a0*/  MUFU.EX2 R152, R10 ;  /* 0x0000000a00987308 */ /* 0x0000a20000000800 */
[C---:B------:R-:W-:Y:S01]  /*e1b0*/  FADD.FTZ R5, R158.reuse, R5 ;  /* 0x000000059e057221 */ /* 0x040fe20000010000 */
[----:B------:R-:W-:Y:S01]  /*e1c0*/  F2FP.BF16.F32.PACK_AB R158, R158, R21 ;  /* 0x000000159e9e723e */ /* 0x000fe200000010ff */
[----:B---3--:R-:W-:Y:S01]  /*e1d0*/  IMAD.MOV.U32 R11, RZ, RZ, 0x40000040 ;  /* 0x40000040ff0b7424 */ /* 0x008fe200078e00ff */
[----:B-1----:R-:W-:Y:S01]  /*e1e0*/  F2FP.BF16.F32.PACK_AB R157, R193, R20 ;  /* 0x00000014c19d723e */ /* 0x002fe200000010ff */
[----:B------:R-:W-:Y:S01]  /*e1f0*/  FADD.FTZ R5, R9, R5 ;  /* 0x0000000509057221 */ /* 0x000fe20000010000 */
[----:B------:R-:W-:Y:S02]  /*e200*/  FADD.FTZ R7, R20, R7 ;  /* 0x0000000714077221 */ /* 0x000fe40000010000 */
[----:B------:R-:W-:Y:S01]  /*e210*/  WARPGROUP.ARRIVE ;  /* 0x00000000000079c5 */ /* 0x000fe20000000000 */
[----:B0-----:R-:W-:Y:S02]  /*e220*/  VIADD R10, R6, 0x100 ;  /* 0x00000100060a7836 */ /* 0x001fe40000000000 */
[----:B------:R-:W-:-:S03]  /*e230*/  FADD.FTZ R7, R193, R7 ;  /* 0x00000007c1077221 */ /* 0x000fc60000010000 */
[----:B------:R-:W-:Y:S01]  /*e240*/  HGMMA.64x256x16.F32.BF16 R24, R156, gdesc[UR4].tnspB, R24, gsb0 ;  /* 0x43e000049c187df0 */ /* 0x000fe20008001818 */
[----:B------:R-:W-:Y:S01]  /*e250*/  R2UR UR6, R10 ;  /* 0x000000000a0672ca */ /* 0x000fe200000e0000 */
[----:B------:R-:W-:Y:S02]  /*e260*/  VIADD R10, R6, 0x180 ;  /* 0x00000180060a7836 */ /* 0x000fe40000000000 */
[C---:B--2---:R-:W-:Y:S01]  /*e270*/  FADD.FTZ R5, R152.reuse, R5 ;  /* 0x0000000598057221 */ /* 0x044fe20000010000 */
[----:B------:R-:W-:Y:S01]  /*e280*/  R2UR UR7, R11 ;  /* 0x000000000b0772ca */ /* 0x000fe200000e0000 */
[----:B------:R-:W-:Y:S01]  /*e290*/  IMAD.MOV.U32 R11, RZ, RZ, 0x40000040 ;  /* 0x40000040ff0b7424 */ /* 0x000fe200078e00ff */
[----:B------:R-:W-:Y:S01]  /*e2a0*/  F2FP.BF16.F32.PACK_AB R152, R152, R9 ;  /* 0x000000099898723e */ /* 0x000fe200000010ff */
[----:B------:R-:W-:Y:S01]  /*e2b0*/  FADD.FTZ R5, R154, R5 ;  /* 0x000000059a057221 */ /* 0x000fe20000010000 */
[----:B------:R-:W-:Y:S01]  /*e2c0*/  F2FP.BF16.F32.PACK_AB R154, R160, R154 ;  /* 0x0000009aa09a723e */ /* 0x000fe200000010ff */
[----:B------:R-:W-:-:S02]  /*e2d0*/  IMAD.MOV.U32 R9, RZ, RZ, 0x40000040 ;  /* 0x40000040ff097424 */ /* 0x000fc400078e00ff */
[----:B------:R-:W-:Y:S01]  /*e2e0*/  FADD.FTZ R7, R196, R7 ;  /* 0x00000007c4077221 */ /* 0x000fe20000010000 */
[----:B------:R-:W-:-:S03]  /*e2f0*/  FADD.FTZ R5, R160, R5 ;  /* 0x00000005a0057221 */ /* 0x000fc60000010000 */
[----:B------:R-:W-:-:S04]  /*e300*/  FADD.FTZ R7, R195, R7 ;  /* 0x00000007c3077221 */ /* 0x000fc80000010000 */
[----:B------:R-:W-:-:S04]  /*e310*/  FADD.FTZ R7, R166, R7 ;  /* 0x00000007a6077221 */ /* 0x000fc80000010000 */
[----:B------:R-:W-:-:S04]  /*e320*/  FADD.FTZ R7, R167, R7 ;  /* 0x00000007a7077221 */ /* 0x000fc80000010000 */
[----:B------:R-:W-:-:S04]  /*e330*/  FADD.FTZ R7, R192, R7 ;  /* 0x00000007c0077221 */ /* 0x000fc80000010000 */
[----:B------:R-:W-:Y:S01]  /*e340*/  FADD.FTZ R7, R171, R7 ;  /* 0x00000007ab077221 */ /* 0x000fe20000010000 */
[----:B------:R-:W-:Y:S02]  /*e350*/  WARPGROUP.DEPBAR.LE gsb0, 0x0 ;  /* 0x00008000000079c5 */ /* 0x000fe40000010000 */
[----:B------:R-:W-:-:S06]  /*e360*/  WARPGROUP.ARRIVE ;  /* 0x00000000000079c5 */ /* 0x000fcc0000000000 */
[----:B------:R-:W-:Y:S01]  /*e370*/  HGMMA.64x256x16.F32.BF16 R24, R152, gdesc[UR4].tnspB, R24, gsb0 ;  /* 0x43e0000498187df0 */ /* 0x000fe20008001818 */
[----:B------:R-:W-:Y:S01]  /*e380*/  R2UR UR6, R10 ;  /* 0x000000000a0672ca */ /* 0x000fe200000e0000 */
[----:B------:R-:W-:Y:S01]  /*e390*/  VIADD R10, R6, 0x200 ;  /* 0x00000200060a7836 */ /* 0x000fe20000000000 */
[----:B------:R-:W-:Y:S01]  /*e3a0*/  R2UR UR7, R11 ;  /* 0x000000000b0772ca */ /* 0x000fe200000e0000 */
[----:B------:R-:W-:Y:S01]  /*e3b0*/  IMAD.MOV.U32 R11, RZ, RZ, 0x40000040 ;  /* 0x40000040ff0b7424 */ /* 0x000fe200078e00ff */
[----:B------:R-:W-:Y:S02]  /*e3c0*/  WARPGROUP.DEPBAR.LE gsb0, 0x0 ;  /* 0x00008000000079c5 */ /* 0x000fe40000010000 */
[----:B------:R-:W0:Y:S01]  /*e3d0*/  MUFU.EX2 R152, R161 ;  /* 0x000000a100987308 */ /* 0x000e220000000800 */
[----:B------:R-:W-:Y:S01]  /*e3e0*/  F2FP.BF16.F32.PACK_AB R153, R175, R174 ;  /* 0x000000aeaf99723e */ /* 0x000fe200000010ff */
[----:B------:R-:W-:Y:S01]  /*e3f0*/  FADD.FTZ R174, R174, R7 ;  /* 0x00000007aeae7221 */ /* 0x000fe20000010000 */
[----:B------:R-:W-:-:S03]  /*e400*/  F2FP.BF16.F32.PACK_AB R155, R179, R178 ;  /* 0x000000b2b39b723e */ /* 0x000fc600000010ff */
[----:B------:R-:W-:Y:S02]  /*e410*/  FADD.FTZ R175, R175, R174 ;  /* 0x000000aeafaf7221 */ /* 0x000fe40000010000 */
[----:B------:R-:W1:Y:S02]  /*e420*/  MUFU.EX2 R154, R165 ;  /* 0x000000a5009a7308 */ /* 0x000e640000000800 */
[----:B------:R-:W-:-:S04]  /*e430*/  FADD.FTZ R178, R178, R175 ;  /* 0x000000afb2b27221 */ /* 0x000fc80000010000 */
[----:B------:R-:W-:Y:S01]  /*e440*/  FADD.FTZ R179, R179, R178 ;  /* 0x000000b2b3b37221 */ /* 0x000fe20000010000 */
[----:B0-----:R-:W-:Y:S01]  /*e450*/  FADD.FTZ R5, R152, R5 ;  /* 0x0000000598057221 */ /* 0x001fe20000010000 */
[----:B------:R-:W-:-:S03]  /*e460*/  F2FP.BF16.F32.PACK_AB R152, R164, R152 ;  /* 0x00000098a498723e */ /* 0x000fc600000010ff */
[----:B------:R-:W-:-:S04]  /*e470*/  FADD.FTZ R5, R164, R5 ;  /* 0x00000005a4057221 */ /* 0x000fc80000010000 */
[----:B-1----:R-:W-:Y:S01]  /*e480*/  FADD.FTZ R5, R154, R5 ;  /* 0x000000059a057221 */ /* 0x002fe20000010000 */
[----:B------:R-:W-:-:S03]  /*e490*/  F2FP.BF16.F32.PACK_AB R154, R168, R154 ;  /* 0x0000009aa89a723e */ /* 0x000fc600000010ff */
[----:B------:R-:W-:Y:S01]  /*e4a0*/  FADD.FTZ R5, R168, R5 ;  /* 0x00000005a8057221 */ /* 0x000fe20000010000 */
[----:B------:R-:W-:-:S06]  /*e4b0*/  WARPGROUP.ARRIVE ;  /* 0x00000000000079c5 */ /* 0x000fcc0000000000 */
[----:B------:R-:W-:Y:S01]  /*e4c0*/  HGMMA.64x256x16.F32.BF16 R24, R152, gdesc[UR4].tnspB, R24, gsb0 ;  /* 0x43e0000498187df0 */ /* 0x000fe20008001818 */
[----:B------:R-:W-:Y:S02]  /*e4d0*/  R2UR UR6, R10 ;  /* 0x000000000a0672ca */ /* 0x000fe400000e0000 */
[----:B------:R-:W-:Y:S01]  /*e4e0*/  R2UR UR7, R11 ;  /* 0x000000000b0772ca */ /* 0x000fe200000e0000 */
[----:B------:R0:W-:Y:S02]  /*e4f0*/  MUFU.EX2 R10, R8 ;  /* 0x00000008000a7308 */ /* 0x0001e40000000800 */
[----:B0-----:R-:W-:Y:S01]  /*e500*/  VIADD R8, R6, 0x280 ;  /* 0x0000028006087836 */ /* 0x001fe20000000000 */
[----:B------:R-:W-:-:S05]  /*e510*/  WARPGROUP.DEPBAR.LE gsb0, 0x0 ;  /* 0x00008000000079c5 */ /* 0x000fca0000010000 */
        /* <DEDUP_REMOVED lines=9> */
[----:B------:R-:W-:Y:S02]  /*e5b0*/  F2FP.BF16.F32.PACK_AB R152, R172, R152 ;  /* 0x00000098ac98723e */ /* 0x000fe400000010ff */
[----:B------:R-:W-:Y:S01]  /*e5c0*/  FADD.FTZ R187, R10, R187 ;  /* 0x000000bb0abb7221 */ /* 0x000fe20000010000 */
        /* <DEDUP_REMOVED lines=8> */
[----:B------:R-:W-:Y:S02]  /*e650*/  WARPGROUP.DEPBAR.LE gsb0, 0x0 ;  /* 0x00008000000079c5 */ /* 0x000fe40000010000 */
[----:B------:R-:W0:Y:S01]  /*e660*/  MUFU.EX2 R152, R177 ;  /* 0x000000b100987308 */ /* 0x000e220000000800 */
[C---:B------:R-:W-:Y:S01]  /*e670*/  F2FP.BF16.F32.PACK_AB R153, R162.reuse, R10 ;  /* 0x0000000aa299723e */ /* 0x040fe200000010ff */
[----:B------:R-:W-:Y:S01]  /*e680*/  FADD.FTZ R162, R162, R187 ;  /* 0x000000bba2a27221 */ /* 0x000fe20000010000 */
[----:B------:R-:W-:-:S03]  /*e690*/  F2FP.BF16.F32.PACK_AB R155, R191, R163 ;  /* 0x000000a3bf9b723e */ /* 0x000fc600000010ff */
[----:B------:R-:W-:Y:S02]  /*e6a0*/  FADD.FTZ R162, R163, R162 ;  /* 0x000000a2a3a27221 */ /* 0x000fe40000010000 */
[----:B------:R-:W1:Y:S02]  /*e6b0*/  MUFU.EX2 R154, R184 ;  /* 0x000000b8009a7308 */ /* 0x000e640000000800 */
        /* <DEDUP_REMOVED lines=8> */
[----:B------:R-:W-:Y:S03]  /*e740*/  HGMMA.64x256x16.F32.BF16 R24, R152, gdesc[UR4].tnspB, R24, gsb0 ;  /* 0x43e0000498187df0 */ /* 0x000fe60008001818 */
[----:B------:R-:W-:Y:S02]  /*e750*/  WARPGROUP.DEPBAR.LE gsb0, 0x0 ;  /* 0x00008000000079c5 */ /* 0x000fe40000010000 */
[----:B------:R-:W-:Y:S05]  /*e760*/  @!P0 BRA `(.L_x_10537) ;  /* 0x0000000000048947 */ /* 0x000fea0003800000 */
[----:B------:R-:W-:Y:S01]  /*e770*/  BPT.TRAP 0x1 ;  /* 0x000000040000795c */ /* 0x000fe20000300000 */
.L_x_10537:
[----:B------:R-:W-:Y:S02]  /*e780*/  VIADD R3, R3, 0x32460 ;  /* 0x0003246003037836 */ /* 0x000fe40000000000 */
[----:B------:R-:W-:Y:S02]  /*e790*/  IMAD.MOV.U32 R7, RZ, RZ, R170 ;  /* 0x000000ffff077224 */ /* 0x000fe400078e00aa */
[----:B------:R-:W-:Y:S01]  /*e7a0*/  IMAD.MOV.U32 R8, RZ, RZ, R13 ;  /* 0x000000ffff087224 */ /* 0x000fe200078e000d */
[----:B------:R-:W-:-:S04]  /*e7b0*/  PRMT R3, R198, 0x654, R3 ;  /* 0x00000654c6037816 */ /* 0x000fc80000000003 */
[----:B------:R1:W-:Y:S01]  /*e7c0*/  SYNCS.ARRIVE.TRANS64.RED.A1T0 RZ, [R3+URZ], RZ ;  /* 0x000000ff03ff79a7 */ /* 0x0003e2000810043f */
[----:B------:R-:W-:Y:S05]  /*e7d0*/  @P1 BRA `(.L_x_10538) ;  /* 0xffffffd000681947 */ /* 0x000fea000383ffff */
.L_x_10527:
[----:B------:R-:W2:Y:S01]  /*e7e0*/  LDL.LU R21, [R1+0x64] ;  /* 0x0000640001157983 */ /* 0x000ea20000300800 */
[----:B------:R-:W-:Y:S05]  /*e7f0*/  WARPSYNC.ALL ;  /* 0x0000000000007948 */ /* 0x000fea0003800000 */
[----:B------:R-:W0:Y:S01]  /*e800*/  SHFL.BFLY PT, R4, R5, 0x2, 0x1f ;  /* 0x0c401f0005047f89 */ /* 0x000e2200000e0000 */
[----:B------:R-:W-:Y:S01]  /*e810*/  IADD3 R201, R201, 0x1, RZ ;  /* 0x00000001c9c97810 */ /* 0x000fe20007ffe0ff */
[----:B------:R3:W-:Y:S08]  /*e820*/  BAR.ARV R0, 0x100 ;  /* 0x000400000000751d */ /* 0x0007f00000002000 */
[----:B------:R-:W-:Y:S06]  /*e830*/  BAR.ARV 0x8, 0x180 ;  /* 0x0206000000007b1d */ /* 0x000fec0000002000 */
[----:B------:R-:W-:Y:S01]  /*e840*/  ISETP.NE.AND P0, PT, R201, 0x2, PT ;  /* 0x00000002c900780c */ /* 0x000fe20003f05270 */
[----:B---3--:R-:W-:Y:S01]  /*e850*/  IMAD.MOV.U32 R0, RZ, RZ, -0x800000 ;  /* 0xff800000ff007424 */ /* 0x008fe200078e00ff */
[----:B------:R-:W3:Y:S01]  /*e860*/  SHFL.BFLY PT, R7, R6, 0x2, 0x1f ;  /* 0x0c401f0006077f89 */ /* 0x000ee200000e0000 */
[----:B------:R-:W-:-:S02]  /*e870*/  PLOP3.LUT P1, PT, PT, PT, PT, 0x8, 0x0 ;  /* 0x000000000000781c */ /* 0x000fc40003f2e170 */
[----:B------:R-:W-:Y:S01]  /*e880*/  SEL R9, RZ, 0x1, P0 ;  /* 0x00000001ff097807 */ /* 0x000fe20000000000 */
[----:B01----:R-:W-:Y:S01]  /*e890*/  FADD.FTZ R3, R4, R5 ;  /* 0x0000000504037221 */ /* 0x003fe20000010000 */
[----:B------:R-:W-:Y:S02]  /*e8a0*/  SEL R201, R201, RZ, P0 ;  /* 0x000000ffc9c97207 */ /* 0x000fe40000000000 */
[----:B------:R-:W-:Y:S02]  /*e8b0*/  LOP3.LUT R212, R212, R9, RZ, 0x3c, !PT ;  /* 0x00000009d4d47212 */ /* 0x000fe400078e3cff */
[----:B------:R-:W0:Y:S01]  /*e8c0*/  SHFL.BFLY PT, R4, R3, 0x1, 0x1f ;  /* 0x0c201f0003047f89 */ /* 0x000e2200000e0000 */
[----:B---3--:R-:W-:-:S05]  /*e8d0*/  FADD.FTZ R7, R7, R6 ;  /* 0x0000000607077221 */ /* 0x008fca0000010000 */
[----:B------:R-:W1:Y:S01]  /*e8e0*/  SHFL.BFLY PT, R8, R7, 0x1, 0x1f ;  /* 0x0c201f0007087f89 */ /* 0x000e6200000e0000 */
[----:B0-----:R-:W-:Y:S01]  /*e8f0*/  FADD.FTZ R5, R3, R4 ;  /* 0x0000000403057221 */ /* 0x001fe20000010000 */
[----:B------:R-:W-:Y:S02]  /*e900*/  IMAD.MOV.U32 R4, RZ, RZ, RZ ;  /* 0x000000ffff047224 */ /* 0x000fe400078e00ff */
[----:B------:R-:W-:Y:S02]  /*e910*/  IMAD.MOV.U32 R3, RZ, RZ, RZ ;  /* 0x000000ffff037224 */ /* 0x000fe400078e00ff */
[----:B------:R-:W-:-:S13]  /*e920*/  FSETP.NE.FTZ.AND P2, PT, R5, RZ, PT ;  /* 0x000000ff0500720b */ /* 0x000fda0003f55000 */
[----:B------:R-:W0:Y:S01]  /*e930*/  @P2 MUFU.LG2 R9, R5 ;  /* 0x0000000500092308 */ /* 0x000e220000000c00 */
[----:B------:R-:W-:Y:S01]  /*e940*/  @P2 FMUL.FTZ R19, R12, 0.69314718246459960938 ;  /* 0x3f3172180c132820 */ /* 0x000fe20000410000 */
[----:B-1----:R-:W-:-:S05]  /*e950*/  FADD.FTZ R6, R7, R8 ;  /* 0x0000000807067221 */ /* 0x002fca0000010000 */
        /* <DEDUP_REMOVED lines=138> */
[----:B--2---:R-:W-:-:S05]  /*f200*/  VIADD R21, R21, 0x1 ;  /* 0x0000000115157836 */ /* 0x004fca0000000000 */
[----:B------:R0:W-:Y:S02]  /*f210*/  STL [R1+0x64], R21 ;  /* 0x0000641501007387 */ /* 0x0001e40000100800 */
.L_x_10483:
[----:B------:R-:W-:Y:S05]  /*f220*/  WARPSYNC.ALL ;  /* 0x0000000000007948 */ /* 0x000fea0003800000 */
[----:B------:R-:W1:Y:S01]  /*f230*/  S2R R8, SR_CgaCtaId ;  /* 0x0000000000087919 */ /* 0x000e620000008800 */
[----:B------:R-:W-:Y:S01]  /*f240*/  MOV R19, 0x400 ;  /* 0x0000040000137802 */ /* 0x000fe20000000f00 */
[----:B------:R-:W-:Y:S01]  /*f250*/  BSSY B0, `(.L_x_10539) ;  /* 0x00002f7000007945 */ /* 0x000fe20003800000 */
[----:B------:R-:W-:Y:S02]  /*f260*/  BAR.SYNC.DEFER_BLOCKING 0x5, 0x180 ;  /* 0x0146000000007b1d */ /* 0x000fe40000010000 */
[----:B-1----:R-:W-:-:S05]  /*f270*/  LEA R19, R8, R19, 0x18 ;  /* 0x0000001308137211 */ /* 0x002fca00078ec0ff */
[----:B------:R1:W0:Y:S01]  /*f280*/  LDS.128 R32, [R19+0x324d0] ;  /* 0x0324d00013207984 */ /* 0x0002220000000c00 */
[----:B------:R-:W-:Y:S06]  /*f290*/  BAR.ARV 0x4, 0x180 ;  /* 0x0106000000007b1d */ /* 0x000fec0000002000 */
[----:B------:R-:W-:Y:S05]  /*f2a0*/  @P1 BRA `(.L_x_10540) ;  /* 0x00000020001c1947 */ /* 0x000fea0003800000 */
[----:B------:R-:W2:Y:S04]  /*f2b0*/  LDL R9, [R1+0x80] ;  /* 0x0000800001097983 */ /* 0x000ea80000100800 */
[----:B------:R-:W4:Y:S01]  /*f2c0*/  LDL R51, [R1+0x5c] ;  /* 0x00005c0001337983 */ /* 0x000f220000100800 */
[----:B------:R-:W3:Y:S01]  /*f2d0*/  S2R R8, SR_SWINHI ;  /* 0x0000000000087919 */ /* 0x000ee20000002f00 */
[----:B------:R-:W-:Y:S05]  /*f2e0*/  WARPSYNC.ALL ;  /* 0x0000000000007948 */ /* 0x000fea0003800000 */
[----:B------:R-:W-:Y:S01]  /*f2f0*/  F2FP.BF16.F32.PACK_AB R11, R11, R30 ;  /* 0x0000001e0b0b723e */ /* 0x000fe200000010ff */
[----:B------:R-:W-:Y:S01]  /*f300*/  ULDC.64 UR4, c[0x0][0xd00] ;  /* 0x0003400000047ab9 */ /* 0x000fe20000000a00 */
[----:B------:R-:W-:Y:S01]  /*f310*/  F2FP.BF16.F32.PACK_AB R15, R15, R46 ;  /* 0x0000002e0f0f723e */ /* 0x000fe200000010ff */
[----:B------:R-:W4:Y:S01]  /*f320*/  LDL R55, [R1+0x7c] ;  /* 0x00007c0001377983 */ /* 0x000f220000100800 */
[----:B------:R-:W-:Y:S01]  /*f330*/  F2FP.BF16.F32.PACK_AB R25, R25, R50 ;  /* 0x000000321919723e */ /* 0x000fe200000010ff */
[----:B0-----:R-:W0:Y:S02]  /*f340*/  LDC R32, c[0x0][0xce8] ;  /* 0x00033a00ff207b82 */ /* 0x001e240000000800 */
[----:B------:R-:W4:Y:S01]  /*f350*/  LDL R90, [R1+0x68] ;  /* 0x00006800015a7983 */ /* 0x000f220000100800 */
[----:B------:R-:W-:-:S02]  /*f360*/  MOV R20, R19 ;  /* 0x0000001300147202 */ /* 0x000fc40000000f00 */
[----:B---3--:R-:W-:Y:S02]  /*f370*/  MOV R21, R8 ;  /* 0x0000000800157202 */ /* 0x008fe40000000f00 */
[----:B------:R-:W-:Y:S02]  /*f380*/  F2FP.BF16.F32.PACK_AB R27, R27, R54 ;  /* 0x000000361b1b723e */ /* 0x000fe400000010ff */
[----:B------:R-:W-:Y:S02]  /*f390*/  F2FP.BF16.F32.PACK_AB R29, R29, R58 ;  /* 0x0000003a1d1d723e */ /* 0x000fe400000010ff */
[----:B------:R-:W-:Y:S02]  /*f3a0*/  F2FP.BF16.F32.PACK_AB R30, R159, R177 ;  /* 0x000000b19f1e723e */ /* 0x000fe400000010ff */
[----:B------:R-:W-:Y:S02]  /*f3b0*/  F2FP.BF16.F32.PACK_AB R31, R31, R62 ;  /* 0x0000003e1f1f723e */ /* 0x000fe400000010ff */
[----:B------:R-:W-:-:S02]  /*f3c0*/  F2FP.BF16.F32.PACK_AB R46, R101, R100 ;  /* 0x00000064652e723e */ /* 0x000fc400000010ff */
[----:B------:R-:W-:Y:S01]  /*f3d0*/  F2FP.BF16.F32.PACK_AB R47, R103, R102 ;  /* 0x00000066672f723e */ /* 0x000fe200000010ff */
[----:B------:R-:W-:Y:S01]  /*f3e0*/  BAR.SYNC.DEFER_BLOCKING 0x1, 0x100 ;  /* 0x0044000000007b1d */ /* 0x000fe20000010000 */
[----:B--2---:R-:W-:-:S03]  /*f3f0*/  IMAD.WIDE R40, R9, 0x2, R20 ;  /* 0x0000000209287825 */ /* 0x004fc600078e0214 */
[----:B------:R-:W-:-:S04]  /*f400*/  IADD3 R48, P3, R40, 0x60, RZ ;  /* 0x0000006028307810 */ /* 0x000fc80007f7e0ff */
[----:B------:R-:W-:Y:S02]  /*f410*/  LOP3.LUT R49, R48, 0x380, RZ, 0xc0, !PT ;  /* 0x0000038030317812 */ /* 0x000fe400078ec0ff */
[C---:B------:R-:W-:Y:S02]  /*f420*/  IADD3 R13, P1, R40.reuse, 0x20, RZ ;  /* 0x00000020280d7810 */ /* 0x040fe40007f3e0ff */
[----:B------:R-:W-:Y:S02]  /*f430*/  IADD3 R44, P2, R40, 0x40, RZ ;  /* 0x00000040282c7810 */ /* 0x000fe40007f5e0ff */
[----:B------:R-:W-:Y:S02]  /*f440*/  SHF.R.U64 R49, R49, 0x3, RZ ;  /* 0x0000000331317819 */ /* 0x000fe400000012ff */
[----:B------:R-:W-:Y:S02]  /*f450*/  LOP3.LUT R12, R13, 0x380, RZ, 0xc0, !PT ;  /* 0x000003800d0c7812 */ /* 0x000fe400078ec0ff */
[----:B----4-:R-:W-:-:S02]  /*f460*/  LOP3.LUT R45, R44, 0x380, RZ, 0xc0, !PT ;  /* 0x000003802c2d7812 */ /* 0x010fc400078ec0ff */
[----:B------:R-:W-:Y:S01]  /*f470*/  LOP3.LUT R48, R49, R48, RZ, 0x3c, !PT ;  /* 0x0000003031307212 */ /* 0x000fe200078e3cff */
[--C-:B------:R-:W-:Y:S01]  /*f480*/  IMAD.X R49, RZ, RZ, R41.reuse, P3 ;  /* 0x000000ffff317224 */ /* 0x100fe200018e0629 */
[----:B------:R-:W-:Y:S02]  /*f490*/  IADD3 R72, P3, R40, 0x8020, RZ ;  /* 0x0000802028487810 */ /* 0x000fe40007f7e0ff */
[----:B------:R-:W-:Y:S02]  /*f4a0*/  SHF.R.U64 R12, R12, 0x3, RZ ;  /* 0x000000030c0c7819 */ /* 0x000fe400000012ff */
[----:B------:R-:W-:Y:S02]  /*f4b0*/  SHF.R.U64 R45, R45, 0x3, RZ ;  /* 0x000000032d2d7819 */ /* 0x000fe400000012ff */
[----:B------:R-:W-:Y:S02]  /*f4c0*/  LOP3.LUT R73, R72, 0x380, RZ, 0xc0, !PT ;  /* 0x0000038048497812 */ /* 0x000fe400078ec0ff */
        /* <DEDUP_REMOVED lines=8> */
[----:B------:R-:W-:Y:S02]  /*f550*/  IADD3 R68, P2, R40, 0x8000, RZ ;  /* 0x0000800028447810 */ /* 0x000fe40007f5e0ff */
[----:B------:R-:W-:Y:S02]  /*f560*/  SHF.R.U64 R73, R73, 0x3, RZ ;  /* 0x0000000349497819 */ /* 0x000fe400000012ff */
[----:B------:R-:W-:-:S02]  /*f570*/  LOP3.LUT R53, R52, 0x380, RZ, 0xc0, !PT ;  /* 0x0000038034357812 */ /* 0x000fc400078ec0ff */
[----:B------:R-:W-:Y:S02]  /*f580*/  LOP3.LUT R57, R56, 0x380, RZ, 0xc0, !PT ;  /* 0x0000038038397812 */ /* 0x000fe400078ec0ff */
[----:B------:R-:W-:Y:S02]  /*f590*/  LOP3.LUT R61, R60, 0x380, RZ, 0xc0, !PT ;  /* 0x000003803c3d7812 */ /* 0x000fe400078ec0ff */
[----:B------:R-:W-:Y:S02]  /*f5a0*/  LOP3.LUT R65, R64, 0x380, RZ, 0xc0, !PT ;  /* 0x0000038040417812 */ /* 0x000fe400078ec0ff */
[----:B------:R-:W-:Y:S02]  /*f5b0*/  LOP3.LUT R69, R68, 0x380, RZ, 0xc0, !PT ;  /* 0x0000038044457812 */ /* 0x000fe400078ec0ff */
[----:B------:R-:W-:Y:S01]  /*f5c0*/  LOP3.LUT R72, R73, R72, RZ, 0x3c, !PT ;  /* 0x0000004849487212 */ /* 0x000fe200078e3cff */
[----:B------:R-:W-:Y:S01]  /*f5d0*/  IMAD.X R73, RZ, RZ, R41, P3 ;  /* 0x000000ffff497224 */ /* 0x000fe200018e0629 */
[----:B------:R-:W-:-:S02]  /*f5e0*/  LOP3.LUT R8, R40, 0x380, RZ, 0xc0, !PT ;  /* 0x0000038028087812 */ /* 0x000fc400078ec0ff */
[----:B------:R-:W-:Y:S02]  /*f5f0*/  IADD3 R9, P3, R40, 0xc060, RZ ;  /* 0x0000c06028097810 */ /* 0x000fe40007f7e0ff */
[----:B------:R-:W-:Y:S02]  /*f600*/  SHF.R.U64 R53, R53, 0x3, RZ ;  /* 0x0000000335357819 */ /* 0x000fe400000012ff */
[----:B------:R-:W-:Y:S02]  /*f610*/  SHF.R.U64 R57, R57, 0x3, RZ ;  /* 0x0000000339397819 */ /* 0x000fe400000012ff */
[----:B------:R-:W-:Y:S02]  /*f620*/  SHF.R.U64 R61, R61, 0x3, RZ ;  /* 0x000000033d3d7819 */ /* 0x000fe400000012ff */
[----:B------:R-:W-:Y:S02]  /*f630*/  SHF.R.U64 R65, R65, 0x3, RZ ;  /* 0x0000000341417819 */ /* 0x000fe400000012ff */
[----:B------:R-:W-:-:S02]  /*f640*/  SHF.R.U64 R69, R69, 0x3, RZ ;  /* 0x0000000345457819 */ /* 0x000fc400000012ff */
[----:B------:R-:W-:Y:S02]  /*f650*/  SHF.R.U64 R8, R8, 0x3, RZ ;  /* 0x0000000308087819 */ /* 0x000fe400000012ff */
[----:B-----5:R-:W-:Y:S02]  /*f660*/  LOP3.LUT R28, R9, 0x380, RZ, 0xc0, !PT ;  /* 0x00000380091c7812 */ /* 0x020fe400078ec0ff */
        /* <DEDUP_REMOVED lines=15> */
[----:B------:R-:W-:Y:S02]  /*f760*/  LOP3.LUT R8, R8, R40, RZ, 0x3c, !PT ;  /* 0x0000002808087212 */ /* 0x000fe400078e3cff */
[----:B------:R-:W-:-:S04]  /*f770*/  SHF.R.U64 R40, R28, 0x3, RZ ;  /* 0x000000031c287819 */ /* 0x000fc800000012ff */
[----:B------:R-:W-:Y:S01]  /*f780*/  LOP3.LUT R40, R40, R9, RZ, 0x3c, !PT ;  /* 0x0000000928287212 */ /* 0x000fe200078e3cff */
[----:B------:R-:W-:Y:S01]  /*f790*/  IMAD.MOV.U32 R9, RZ, RZ, R41 ;  /* 0x000000ffff097224 */ /* 0x000fe200078e0029 */
[----:B------:R-:W-:-:S04]  /*f7a0*/  LOP3.LUT R37, R36, 0x380, RZ, 0xc0, !PT ;  /* 0x0000038024257812 */ /* 0x000fc800078ec0ff */
[----:B------:R-:W-:Y:S02]  /*f7b0*/  MOV R28, R8 ;  /* 0x00000008001c7202 */ /* 0x000fe40000000f00 */
[----:B------:R-:W-:Y:S02]  /*f7c0*/  F2FP.BF16.F32.PACK_AB R9, R10, R26 ;  /* 0x0000001a0a09723e */ /* 0x000fe400000010ff */
[----:B------:R-:W-:Y:S02]  /*f7d0*/  F2FP.BF16.F32.PACK_AB R8, R14, R167 ;  /* 0x000000a70e08723e */ /* 0x000fe400000010ff */
[----:B------:R-:W-:Y:S02]  /*f7e0*/  F2FP.BF16.F32.PACK_AB R10, R24, R168 ;  /* 0x000000a8180a723e */ /* 0x000fe400000010ff */
[----:B------:R-:W-:Y:S02]  /*f7f0*/  LOP3.LUT R77, R76, 0x380, RZ, 0xc0, !PT ;  /* 0x000003804c4d7812 */ /* 0x000fe400078ec0ff */
[----:B------:R-:W-:-:S02]  /*f800*/  LOP3.LUT R81, R80, 0x380, RZ, 0xc0, !PT ;  /* 0x0000038050517812 */ /* 0x000fc400078ec0ff */
[----:B------:R-:W-:Y:S02]  /*f810*/  LOP3.LUT R85, R84, 0x380, RZ, 0xc0, !PT ;  /* 0x0000038054557812 */ /* 0x000fe400078ec0ff */
[----:B------:R-:W-:Y:S01]  /*f820*/  LOP3.LUT R89, R88, 0x380, RZ, 0xc0, !PT ;  /* 0x0000038058597812 */ /* 0x000fe200078ec0ff */
[----:B------:R2:W-:Y:S01]  /*f830*/  STSM.16.M88.4 [R28], R8 ;  /* 0x000000081c007844 */ /* 0x0005e20000000200 */
[----:B------:R-:W-:Y:S02]  /*f840*/  SHF.R.U64 R37, R37, 0x3, RZ ;  /* 0x0000000325257819 */ /* 0x000fe400000012ff */
[----:B------:R-:W-:Y:S02]  /*f850*/  MOV R24, R12 ;  /* 0x0000000c00187202 */ /* 0x000fe40000000f00 */
[----:B------:R-:W-:Y:S02]  /*f860*/  SHF.R.U64 R77, R77, 0x3, RZ ;  /* 0x000000034d4d7819 */ /* 0x000fe400000012ff */
[----:B------:R-:W-:-:S02]  /*f870*/  SHF.R.U64 R81, R81, 0x3, RZ ;  /* 0x0000000351517819 */ /* 0x000fc400000012ff */
[----:B------:R-:W-:Y:S02]  /*f880*/  SHF.R.U64 R85, R85, 0x3, RZ ;  /* 0x0000000355557819 */ /* 0x000fe400000012ff */
[----:B------:R-:W-:Y:S02]  /*f890*/  SHF.R.U64 R89, R89, 0x3, RZ ;  /* 0x0000000359597819 */ /* 0x000fe400000012ff */
[----:B------:R-:W-:Y:S02]  /*f8a0*/  MOV R44, R44 ;  /* 0x0000002c002c7202 */ /* 0x000fe40000000f00 */
[----:B--2---:R-:W-:Y:S02]  /*f8b0*/  F2FP.BF16.F32.PACK_AB R8, R152, R169 ;  /* 0x000000a99808723e */ /* 0x004fe400000010ff */
[----:B------:R-:W-:Y:S02]  /*f8c0*/  F2FP.BF16.F32.PACK_AB R9, R7, R5 ;  /* 0x000000050709723e */ /* 0x000fe400000010ff */
[----:B------:R-:W-:-:S02]  /*f8d0*/  F2FP.BF16.F32.PACK_AB R10, R153, R171 ;  /* 0x000000ab990a723e */ /* 0x000fc400000010ff */
[----:B------:R-:W-:Y:S02]  /*f8e0*/  F2FP.BF16.F32.PACK_AB R11, R39, R38 ;  /* 0x00000026270b723e */ /* 0x000fe400000010ff */
[----:B------:R-:W-:Y:S02]  /*f8f0*/  F2FP.BF16.F32.PACK_AB R12, R154, R172 ;  /* 0x000000ac9a0c723e */ /* 0x000fe400000010ff */
[----:B------:R-:W-:Y:S02]  /*f900*/  F2FP.BF16.F32.PACK_AB R13, R43, R42 ;  /* 0x0000002a2b0d723e */ /* 0x000fe400000010ff */
[----:B------:R-:W-:Y:S01]  /*f910*/  F2FP.BF16.F32.PACK_AB R14, R155, R173 ;  /* 0x000000ad9b0e723e */ /* 0x000fe200000010ff */
        /* <DEDUP_REMOVED lines=12> */
[----:B------:R-:W-:Y:S01]  /*f9e0*/  F2FP.BF16.F32.PACK_AB R26, R157, R175 ;  /* 0x000000af9d1a723e */ /* 0x000fe200000010ff */
[----:B------:R3:W-:Y:S01]  /*f9f0*/  STSM.16.M88.4 [R44], R12 ;  /* 0x0000000c2c007844 */ /* 0x0007e20000000200 */
[----:B------:R-:W-:Y:S02]  /*fa00*/  IADD3.X R41, RZ, R41, RZ, P3, !PT ;  /* 0x00000029ff297210 */ /* 0x000fe40001ffe4ff */
[----:B--2---:R-:W-:Y:S02]  /*fa10*/  F2FP.BF16.F32.PACK_AB R24, R156, R174 ;  /* 0x000000ae9c18723e */ /* 0x004fe400000010ff */
[----:B------:R-:W-:Y:S02]  /*fa20*/  MOV R52, R52 ;  /* 0x0000003400347202 */ /* 0x000fe40000000f00 */
[----:B------:R-:W-:Y:S02]  /*fa30*/  F2FP.BF16.F32.PACK_AB R28, R158, R176 ;  /* 0x000000b09e1c723e */ /* 0x000fe400000010ff */
[----:B------:R-:W-:-:S02]  /*fa40*/  MOV R56, R56 ;  /* 0x0000003800387202 */ /* 0x000fc40000000f00 */
[----:B------:R-:W-:Y:S02]  /*fa50*/  F2FP.BF16.F32.PACK_AB R8, R160, R178 ;  /* 0x000000b2a008723e */ /* 0x000fe400000010ff */
[----:B------:R-:W-:Y:S02]  /*fa60*/  F2FP.BF16.F32.PACK_AB R9, R67, R66 ;  /* 0x000000424309723e */ /* 0x000fe400000010ff */
[----:B------:R-:W-:Y:S02]  /*fa70*/  F2FP.BF16.F32.PACK_AB R10, R161, R179 ;  /* 0x000000b3a10a723e */ /* 0x000fe400000010ff */
[----:B------:R-:W-:Y:S02]  /*fa80*/  F2FP.BF16.F32.PACK_AB R11, R71, R70 ;  /* 0x00000046470b723e */ /* 0x000fe400000010ff */
[----:B------:R-:W-:Y:S02]  /*fa90*/  MOV R60, R60 ;  /* 0x0000003c003c7202 */ /* 0x000fe40000000f00 */
[----:B---3--:R-:W-:-:S02]  /*faa0*/  F2FP.BF16.F32.PACK_AB R12, R162, R180 ;  /* 0x000000b4a20c723e */ /* 0x008fc400000010ff */
[----:B------:R-:W-:Y:S02]  /*fab0*/  F2FP.BF16.F32.PACK_AB R13, R75, R74 ;  /* 0x0000004a4b0d723e */ /* 0x000fe400000010ff */
[----:B------:R-:W-:Y:S02]  /*fac0*/  F2FP.BF16.F32.PACK_AB R14, R163, R181 ;  /* 0x000000b5a30e723e */ /* 0x000fe400000010ff */
[----:B------:R-:W-:Y:S01]  /*fad0*/  F2FP.BF16.F32.PACK_AB R15, R79, R78 ;  /* 0x0000004e4f0f723e */ /* 0x000fe200000010ff */
[----:B------:R-:W-:Y:S01]  /*fae0*/  STSM.16.M88.4 [R48], R24 ;  /* 0x0000001830007844 */ /* 0x000fe20000000200 */
[----:B------:R-:W-:Y:S02]  /*faf0*/  MOV R5, R36 ;  /* 0x0000002400057202 */ /* 0x000fe40000000f00 */
[----:B------:R-:W-:Y:S01]  /*fb00*/  MOV R64, R64 ;  /* 0x0000004000407202 */ /* 0x000fe20000000f00 */
[----:B------:R-:W-:Y:S01]  /*fb10*/  STSM.16.M88.4 [R52], R28 ;  /* 0x0000001c34007844 */ /* 0x000fe20000000200 */
[----:B------:R-:W-:-:S02]  /*fb20*/  MOV R7, R40 ;  /* 0x0000002800077202 */ /* 0x000fc40000000f00 */
[----:B------:R-:W-:Y:S02]  /*fb30*/  F2FP.BF16.F32.PACK_AB R36, R164, R182 ;  /* 0x000000b6a424723e */ /* 0x000fe400000010ff */
[----:B------:R-:W-:Y:S02]  /*fb40*/  F2FP.BF16.F32.PACK_AB R37, R83, R82 ;  /* 0x000000525325723e */ /* 0x000fe400000010ff */
[----:B------:R-:W-:Y:S02]  /*fb50*/  F2FP.BF16.F32.PACK_AB R38, R165, R183 ;  /* 0x000000b7a526723e */ /* 0x000fe400000010ff */
[----:B------:R-:W-:Y:S01]  /*fb60*/  F2FP.BF16.F32.PACK_AB R39, R87, R86 ;  /* 0x000000565727723e */ /* 0x000fe200000010ff */
[----:B------:R2:W-:Y:S01]  /*fb70*/  STSM.16.M88.4 [R56], R8 ;  /* 0x0000000838007844 */ /* 0x0005e20000000200 */
[----:B------:R-:W-:Y:S02]  /*fb80*/  MOV R68, R68 ;  /* 0x0000004400447202 */ /* 0x000fe40000000f00 */
        /* <DEDUP_REMOVED lines=8> */
[----:B------:R-:W-:Y:S02]  /*fc10*/  MOV R76, R76 ;  /* 0x0000004c004c7202 */ /* 0x000fe40000000f00 */
[----:B--2---:R-:W-:Y:S02]  /*fc20*/  F2FP.BF16.F32.PACK_AB R8, R105, R104 ;  /* 0x000000686908723e */ /* 0x004fe400000010ff */
[----:B------:R-:W-:Y:S02]  /*fc30*/  F2FP.BF16.F32.PACK_AB R9, R107, R106 ;  /* 0x0000006a6b09723e */ /* 0x000fe400000010ff */
[----:B------:R-:W-:Y:S02]  /*fc40*/  F2FP.BF16.F32.PACK_AB R10, R109, R108 ;  /* 0x0000006c6d0a723e */ /* 0x000fe400000010ff */
[----:B------:R-:W-:Y:S01]  /*fc50*/  F2FP.BF16.F32.PACK_AB R11, R111, R110 ;  /* 0x0000006e6f0b723e */ /* 0x000fe200000010ff */
[----:B------:R-:W-:Y:S01]  /*fc60*/  STSM.16.M88.4 [R64], R36 ;  /* 0x0000002440007844 */ /* 0x000fe20000000200 */
[----:B------:R-:W-:-:S02]  /*fc70*/  MOV R80, R80 ;  /* 0x0000005000507202 */ /* 0x000fc40000000f00 */
[----:B---3--:R-:W-:Y:S02]  /*fc80*/  F2FP.BF16.F32.PACK_AB R12, R113, R112 ;  /* 0x00000070710c723e */ /* 0x008fe400000010ff */
[----:B------:R-:W-:Y:S02]  /*fc90*/  F2FP.BF16.F32.PACK_AB R13, R115, R114 ;  /* 0x00000072730d723e */ /* 0x000fe400000010ff */
[----:B------:R-:W-:Y:S02]  /*fca0*/  F2FP.BF16.F32.PACK_AB R14, R117, R116 ;  /* 0x00000074750e723e */ /* 0x000fe400000010ff */
[----:B------:R-:W-:Y:S01]  /*fcb0*/  F2FP.BF16.F32.PACK_AB R15, R119, R118 ;  /* 0x00000076770f723e */ /* 0x000fe200000010ff */
[----:B------:R-:W-:Y:S04]  /*fcc0*/  STSM.16.M88.4 [R68], R40 ;  /* 0x0000002844007844 */ /* 0x000fe80000000200 */
[----:B------:R-:W-:Y:S01]  /*fcd0*/  STSM.16.M88.4 [R72], R44 ;  /* 0x0000002c48007844 */ /* 0x000fe20000000200 */
[----:B------:R-:W-:-:S03]  /*fce0*/  SHF.R.S32.HI R82, RZ, 0x1f, R51 ;  /* 0x0000001fff527819 */ /* 0x000fc60000011433 */
[----:B------:R-:W-:Y:S04]  /*fcf0*/  STSM.16.M88.4 [R76], R8 ;  /* 0x000000084c007844 */ /* 0x000fe80000000200 */
[----:B------:R2:W-:Y:S01]  /*fd00*/  STSM.16.M88.4 [R80], R12 ;  /* 0x0000000c50007844 */ /* 0x0005e20000000200 */
[----:B------:R-:W-:Y:S02]  /*fd10*/  MOV R84, R84 ;  /* 0x0000005400547202 */ /* 0x000fe40000000f00 */
[----:B------:R-:W-:Y:S02]  /*fd20*/  F2FP.BF16.F32.PACK_AB R24, R121, R120 ;  /* 0x000000787918723e */ /* 0x000fe400000010ff */
[----:B------:R-:W-:Y:S02]  /*fd30*/  F2FP.BF16.F32.PACK_AB R25, R123, R122 ;  /* 0x0000007a7b19723e */ /* 0x000fe400000010ff */
[----:B------:R-:W-:-:S02]  /*fd40*/  F2FP.BF16.F32.PACK_AB R26, R125, R124 ;  /* 0x0000007c7d1a723e */ /* 0x000fc400000010ff */
[----:B------:R-:W-:Y:S02]  /*fd50*/  F2FP.BF16.F32.PACK_AB R27, R127, R126 ;  /* 0x0000007e7f1b723e */ /* 0x000fe400000010ff */
[----:B------:R-:W-:Y:S01]  /*fd60*/  ISETP.NE.U32.AND P0, PT, RZ, UR4, PT ;  /* 0x00000004ff007c0c */ /* 0x000fe2000bf05070 */
[C---:B--2---:R-:W-:Y:S01]  /*fd70*/  IMAD.SHL.U32 R12, R51.reuse, 0x4, RZ ;  /* 0x00000004330c7824 */ /* 0x044fe200078e00ff */
[----:B------:R-:W-:Y:S02]  /*fd80*/  SHF.L.U64.HI R6, R51, 0x2, R82 ;  /* 0x0000000233067819 */ /* 0x000fe40000010252 */
[----:B------:R-:W-:Y:S02]  /*fd90*/  MOV R88, R88 ;  /* 0x0000005800587202 */ /* 0x000fe40000000f00 */
[----:B------:R-:W-:Y:S02]  /*fda0*/  IADD3 R14, P1, R12, UR4, RZ ;  /* 0x000000040c0e7c10 */ /* 0x000fe4000ff3e0ff */
        /* <DEDUP_REMOVED lines=18> */
[----:B------:R2:W-:Y:S01]  /*fed0*/  STSM.16.M88.4 [R5], R36 ;  /* 0x0000002405007844 */ /* 0x0005e20000000200 */
[----:B------:R-:W-:-:S03]  /*fee0*/  ISETP.NE.AND.EX P2, PT, RZ, UR5, PT, P2 ;  /* 0x00000005ff007c0c */ /* 0x000fc6000bf45320 */
[----:B------:R3:W-:Y:S01]  /*fef0*/  STSM.16.M88.4 [R7], R8 ;  /* 0x0000000807007844 */ /* 0x0007e20000000200 */
[----:B------:R-:W-:Y:S01]  /*ff00*/  IMAD.MOV.U32 R80, RZ, RZ, RZ ;  /* 0x000000ffff507224 */ /* 0x000fe200078e00ff */
[----:B------:R-:W-:Y:S08]  /*ff10*/  BAR.SYNC.DEFER_BLOCKING 0x1, 0x100 ;  /* 0x0044000000007b1d */ /* 0x000ff00000010000 */
[----:B------:R-:W-:Y:S01]  /*ff20*/  @P2 IADD3 R12, P3, R12, UR4, RZ ;  /* 0x000000040c0c2c10 */ /* 0x000fe2000ff7e0ff */
[----:B------:R-:W-:-:S02]  /*ff30*/  ULDC UR4, c[0x0][0xb88] ;  /* 0x0002e20000047ab9 */ /* 0x000fc40000000800 */
[----:B--2---:R-:W-:Y:S01]  /*ff40*/  IMAD.U32 R5, RZ, RZ, UR4 ;  /* 0x00000004ff057e24 */ /* 0x004fe2000f8e00ff */
[----:B------:R-:W-:Y:S01]  /*ff50*/  @P2 IADD3.X R13, R6, UR5, RZ, P3, !PT ;  /* 0x00000005060d2c10 */ /* 0x000fe20009ffe4ff */
[----:B------:R2:W5:Y:S04]  /*ff60*/  @P0 LDG.E R80, desc[UR60][R14.64] ;  /* 0x0000003c0e500981 */ /* 0x000568000c1e1900 */
[----:B------:R2:W5:Y:S01]  /*ff70*/  @P2 LDG.E R5, desc[UR60][R12.64] ;  /* 0x0000003c0c052981 */ /* 0x000562000c1e1900 */
[----:B0-----:R-:W-:-:S13]  /*ff80*/  ISETP.NE.AND P1, PT, R32, 0x1, PT ;  /* 0x000000012000780c */ /* 0x001fda0003f25270 */
[----:B------:R-:W0:Y:S08]  /*ff90*/  @P1 LDC R3, c[0x0][0xcec] ;  /* 0x00033b00ff031b82 */ /* 0x000e300000000800 */
[----:B------:R-:W4:Y:S01]  /*ffa0*/  @P1 LDC R24, c[0x0][0xcf0] ;  /* 0x00033c00ff181b82 */ /* 0x000f220000000800 */
[----:B---3--:R-:W-:Y:S01]  /*ffb0*/  IMAD R8, R90, 0x80, R55 ;  /* 0x000000805a087824 */ /* 0x008fe200078e0237 */
[----:B--2---:R-:W-:Y:S06]  /*ffc0*/  @P2 BRA `(.L_x_10541) ;  /* 0x0000000000102947 */ /* 0x004fec0003800000 */
[----:B------:R-:W-:Y:S05]  /*ffd0*/  @!P0 BRA `(.L_x_10541) ;  /* 0x00000000000c8947 */ /* 0x000fea0003800000 */
[----:B------:R-:W2:Y:S04]  /*ffe0*/  LDG.E R6, desc[UR60][R14.64] ;  /* 0x0000003c0e067981 */ /* 0x000ea8000c1e1900 */
[----:B-----5:R-:W2:Y:S02]  /*fff0*/  LDG.E R5, desc[UR60][R14.64+0x4] ;  /* 0x0000043c0e057981 */ /* 0x020ea4000c1e1900 */
[----:B--2---:R-:W-:-:S07]  /*10000*/  IMAD.IADD R5, R5, 0x1, -R6 ;  /* 0x0000000105057824 */ /* 0x004fce00078e0a06 */
.L_x_10541:
[----:B------:R-:W2:Y:S01]  /*10010*/  LDL.LU R89, [R1+0x60] ;  /* 0x0000600001597983 */ /* 0x000ea20000300800 */
[----:B------:R-:W3:Y:S01]  /*10020*/  S2R R6, SR_TID.X ;  /* 0x0000000000067919 */ /* 0x000ee20000002100 */
[----:B0-----:R-:W-:Y:S01]  /*10030*/  @P1 IMAD.HI.U32 R3, R8, R3, RZ ;  /* 0x0000000308031227 */ /* 0x001fe200078e00ff */
[----:B------:R-:W-:Y:S01]  /*10040*/  ULDC.64 UR4, c[0x0][0xc90] ;  /* 0x0003240000047ab9 */ /* 0x000fe20000000a00 */
[----:B-----5:R-:W-:Y:S01]  /*10050*/  SHF.R.S32.HI R81, RZ, 0x1f, R80 ;  /* 0x0000001fff517819 */ /* 0x020fe20000011450 */
[----:B------:R-:W2:Y:S01]  /*10060*/  LDL R26, [R1+0x74] ;  /* 0x00007400011a7983 */ /* 0x000ea20000100800 */
[----:B------:R-:W-:Y:S01]  /*10070*/  IMAD.MOV.U32 R11, RZ, RZ, R8 ;  /* 0x000000ffff0b7224 */ /* 0x000fe200078e0008 */
[----:B----4-:R-:W-:Y:S01]  /*10080*/  @P1 SHF.R.U32.HI R11, RZ, R24, R3 ;  /* 0x00000018ff0b1219 */ /* 0x010fe20000011603 */
[----:B------:R-:W0:Y:S01]  /*10090*/  @P1 LDC R85, c[0x0][0xcec] ;  /* 0x00033b00ff551b82 */ /* 0x000e220000000800 */
[----:B------:R-:W-:Y:S02]  /*100a0*/  SEL R82, R82, RZ, !P0 ;  /* 0x000000ff52527207 */ /* 0x000fe40004000000 */
[----:B------:R-:W-:Y:S01]  /*100b0*/  SEL R83, R51, RZ, !P0 ;  /* 0x000000ff33537207 */ /* 0x000fe20004000000 */
[----:B------:R-:W-:-:S04]  /*100c0*/  IMAD.MOV R13, RZ, RZ, -R11 ;  /* 0x000000ffff0d7224 */ /* 0x000fc800078e0a0b */
[----:B------:R-:W4:Y:S01]  /*100d0*/  @P1 LDC R87, c[0x0][0xcf0] ;  /* 0x00033c00ff571b82 */ /* 0x000f220000000800 */
[----:B---3--:R-:W-:-:S05]  /*100e0*/  VIADD R30, R6, 0xffffff80 ;  /* 0xffffff80061e7836 */ /* 0x008fca0000000000 */
[----:B------:R-:W-:-:S04]  /*100f0*/  SHF.R.S32.HI R86, RZ, 0x1f, R30 ;  /* 0x0000001fff567819 */ /* 0x000fc8000001141e */
[-C--:B------:R-:W-:Y:S02]  /*10100*/  LEA.HI R86, R86, R30.reuse, RZ, 0x3 ;  /* 0x0000001e56567211 */ /* 0x080fe400078f18ff */
[----:B------:R-:W-:Y:S02]  /*10110*/  SHF.R.S32.HI R88, RZ, 0x1f, R30 ;  /* 0x0000001fff587819 */ /* 0x000fe4000001141e */
[----:B------:R-:W-:Y:S02]  /*10120*/  LOP3.LUT R86, R86, 0xfffffff8, RZ, 0xc0, !PT ;  /* 0xfffffff856567812 */ /* 0x000fe400078ec0ff */
[----:B------:R-:W-:-:S03]  /*10130*/  LEA.HI R88, R88, R30, RZ, 0x3 ;  /* 0x0000001e58587211 */ /* 0x000fc600078f18ff */
[----:B------:R-:W-:Y:S01]  /*10140*/  IMAD.IADD R86, R30, 0x1, -R86 ;  /* 0x000000011e567824 */ /* 0x000fe200078e0a56 */
[----:B------:R-:W-:-:S03]  /*10150*/  SHF.R.S32.HI R88, RZ, 0x3, R88 ;  /* 0x00000003ff587819 */ /* 0x000fc60000011458 */
[----:B------:R-:W-:Y:S02]  /*10160*/  IMAD.SHL.U32 R3, R86, 0x8, RZ ;  /* 0x0000000856037824 */ /* 0x000fe400078e00ff */
[----:B------:R-:W-:Y:S02]  /*10170*/  IMAD R13, R32, R13, R8 ;  /* 0x0000000d200d7224 */ /* 0x000fe400078e0208 */
[----:B------:R-:W-:-:S03]  /*10180*/  IMAD R15, R88, 0x40, R3 ;  /* 0x00000040580f7824 */ /* 0x000fc600078e0203 */
[----:B------:R-:W-:Y:S02]  /*10190*/  SHF.R.S32.HI R12, RZ, 0x1f, R13 ;  /* 0x0000001fff0c7819 */ /* 0x000fe4000001140d */
[----:B------:R-:W-:-:S04]  /*101a0*/  SHF.R.S32.HI R27, RZ, 0x1f, R30 ;  /* 0x0000001fff1b7819 */ /* 0x000fc8000001141e */
[----:B------:R-:W-:-:S04]  /*101b0*/  LEA.HI R27, R27, R30, RZ, 0x7 ;  /* 0x0000001e1b1b7211 */ /* 0x000fc800078f38ff */
[----:B------:R-:W-:-:S05]  /*101c0*/  LOP3.LUT R27, R27, 0xffffff80, RZ, 0xc0, !PT ;  /* 0xffffff801b1b7812 */ /* 0x000fca00078ec0ff */
[----:B------:R-:W-:Y:S02]  /*101d0*/  IMAD.IADD R27, R30, 0x1, -R27 ;  /* 0x000000011e1b7824 */ /* 0x000fe400078e0a1b */
[C---:B------:R-:W-:Y:S02]  /*101e0*/  VIADD R93, R3.reuse, 0x80 ;  /* 0x00000080035d7836 */ /* 0x040fe40000000000 */
[C---:B------:R-:W-:Y:S02]  /*101f0*/  VIADD R95, R3.reuse, 0xc0 ;  /* 0x000000c0035f7836 */ /* 0x040fe40000000000 */
[----:B------:R-:W-:Y:S01]  /*10200*/  VIADD R91, R3, 0x40 ;  /* 0x00000040035b7836 */ /* 0x000fe20000000000 */
[----:B------:R-:W-:Y:S01]  /*10210*/  BSSY B1, `(.L_x_10542) ;  /* 0x00000cc000017945 */ /* 0x000fe20003800000 */
[----:B------:R-:W-:-:S03]  /*10220*/  SHF.R.S32.HI R92, RZ, 0x1f, R3 ;  /* 0x0000001fff5c7819 */ /* 0x000fc60000011403 */
[----:B------:R-:W-:Y:S02]  /*10230*/  SHF.R.S32.HI R94, RZ, 0x1f, R91 ;  /* 0x0000001fff5e7819 */ /* 0x000fe4000001145b */
[----:B--2---:R-:W-:-:S05]  /*10240*/  SHF.R.S32.HI R84, RZ, 0x1f, R89 ;  /* 0x0000001fff547819 */ /* 0x004fca0000011459 */
[----:B------:R-:W-:-:S04]  /*10250*/  IMAD R6, R84, UR4, RZ ;  /* 0x0000000454067c24 */ /* 0x000fc8000f8e02ff */
[C---:B------:R-:W-:Y:S02]  /*10260*/  IMAD R9, R89.reuse, UR5, R6 ;  /* 0x0000000559097c24 */ /* 0x040fe4000f8e0206 */
[----:B------:R-:W-:Y:S01]  /*10270*/  IMAD.WIDE.U32 R6, R89, UR4, R80 ;  /* 0x0000000459067c25 */ /* 0x000fe2000f8e0050 */
[----:B------:R-:W-:-:S03]  /*10280*/  ULDC.64 UR4, c[0x0][0xc98] ;  /* 0x0003260000047ab9 */ /* 0x000fc60000000a00 */
[----:B------:R-:W-:Y:S02]  /*10290*/  IMAD.IADD R7, R7, 0x1, R9 ;  /* 0x0000000107077824 */ /* 0x000fe400078e0209 */
[----:B------:R-:W-:Y:S02]  /*102a0*/  IMAD R10, R82, UR4, RZ ;  /* 0x00000004520a7c24 */ /* 0x000fe4000f8e02ff */
[----:B------:R-:W-:-:S04]  /*102b0*/  IMAD.WIDE.U32 R8, R83, UR4, R6 ;  /* 0x0000000453087c25 */ /* 0x000fc8000f8e0006 */
[----:B------:R-:W-:Y:S01]  /*102c0*/  IMAD.WIDE R6, R15, 0x2, R20 ;  /* 0x000000020f067825 */ /* 0x000fe200078e0214 */
[----:B------:R-:W-:-:S03]  /*102d0*/  SHF.R.S32.HI R15, RZ, 0x1f, R11 ;  /* 0x0000001fff0f7819 */ /* 0x000fc6000001140b */
[----:B------:R-:W-:Y:S01]  /*102e0*/  IMAD R14, R83, UR5, R10 ;  /* 0x00000005530e7c24 */ /* 0x000fe2000f8e020a */
[----:B------:R-:W-:Y:S01]  /*102f0*/  IADD3 R10, P0, R11, R8, RZ ;  /* 0x000000080b0a7210 */ /* 0x000fe20007f1e0ff */
[----:B------:R-:W-:Y:S02]  /*10300*/  ULDC.64 UR4, c[0x0][0xc88] ;  /* 0x0003220000047ab9 */ /* 0x000fe40000000a00 */
[----:B------:R-:W-:Y:S01]  /*10310*/  IMAD R12, R12, UR4, RZ ;  /* 0x000000040c0c7c24 */ /* 0x000fe2000f8e02ff */
[----:B------:R-:W-:-:S03]  /*10320*/  IADD3.X R11, R15, R9, R14, P0, !PT ;  /* 0x000000090f0b7210 */ /* 0x000fc600007fe40e */
[C---:B------:R-:W-:Y:S02]  /*10330*/  IMAD R9, R13.reuse, UR5, R12 ;  /* 0x000000050d097c24 */ /* 0x040fe4000f8e020c */
[----:B------:R-:W-:Y:S01]  /*10340*/  IMAD.WIDE.U32 R10, R13, UR4, R10 ;  /* 0x000000040d0a7c25 */ /* 0x000fe2000f8e000a */
[----:B------:R-:W-:-:S03]  /*10350*/  ULDC.64 UR4, c[0x0][0xc50] ;  /* 0x0003140000047ab9 */ /* 0x000fc60000000a00 */
[----:B------:R-:W-:Y:S01]  /*10360*/  IMAD.IADD R9, R11, 0x1, R9 ;  /* 0x000000010b097824 */ /* 0x000fe200078e0209 */
[----:B------:R-:W-:Y:S02]  /*10370*/  LEA R14, P0, R10, UR4, 0x2 ;  /* 0x000000040a0e7c11 */ /* 0x000fe4000f8010ff */
[----:B------:R-:W-:Y:S02]  /*10380*/  IADD3 R21, P2, R6, 0x1000, RZ ;  /* 0x0000100006157810 */ /* 0x000fe40007f5e0ff */
[----:B------:R-:W-:Y:S02]  /*10390*/  LEA.HI.X R15, R10, UR5, R9, 0x2, P0 ;  /* 0x000000050a0f7c11 */ /* 0x000fe400080f1409 */
[C---:B------:R-:W-:Y:S01]  /*103a0*/  IADD3 R13, P3, R6.reuse, 0x2000, RZ ;  /* 0x00002000060d7810 */ /* 0x040fe20007f7e0ff */
[----:B------:R-:W-:Y:S01]  /*103b0*/  SHFL.IDX PT, R54, R14, RZ, 0x1c1f ;  /* 0x001c1fff0e367589 */ /* 0x000fe200000e0000 */
[C---:B------:R-:W-:Y:S01]  /*103c0*/  IADD3 R29, P0, R6.reuse, 0x4000, RZ ;  /* 0x00004000061d7810 */ /* 0x040fe20007f1e0ff */
[----:B------:R-:W-:Y:S01]  /*103d0*/  IMAD.X R9, RZ, RZ, R7, P2 ;  /* 0x000000ffff097224 */ /* 0x000fe200010e0607 */
[----:B------:R-:W-:Y:S01]  /*103e0*/  IADD3 R41, P2, R6, 0x6000, RZ ;  /* 0x0000600006297810 */ /* 0x000fe20007f5e0ff */
[----:B------:R-:W-:Y:S01]  /*103f0*/  IMAD R11, R90, 0x80, R26 ;  /* 0x000000805a0b7824 */ /* 0x000fe200078e021a */
[----:B------:R-:W-:Y:S01]  /*10400*/  LOP3.LUT R28, R29, 0x380, RZ, 0xc0, !PT ;  /* 0x000003801d1c7812 */ /* 0x000fe200078ec0ff */
[----:B------:R-:W-:Y:S01]  /*10410*/  IMAD R20, R5, R32, RZ ;  /* 0x0000002005147224 */ /* 0x000fe200078e02ff */
[----:B------:R-:W-:Y:S01]  /*10420*/  LOP3.LUT R40, R41, 0x380, RZ, 0xc0, !PT ;  /* 0x0000038029287812 */ /* 0x000fe200078ec0ff */
[----:B------:R-:W-:Y:S01]  /*10430*/  ULDC.64 UR4, c[0x0][0xba0] ;  /* 0x0002e80000047ab9 */ /* 0x000fe20000000a00 */
[----:B------:R-:W-:-:S02]  /*10440*/  SHF.R.U64 R28, R28, 0x3, RZ ;  /* 0x000000031c1c7819 */ /* 0x000fc400000012ff */
[----:B------:R-:W-:Y:S02]  /*10450*/  SHF.R.U64 R40, R40, 0x3, RZ ;  /* 0x0000000328287819 */ /* 0x000fe400000012ff */
[----:B------:R-:W-:Y:S01]  /*10460*/  LOP3.LUT R28, R28, R29, RZ, 0x3c, !PT ;  /* 0x0000001d1c1c7212 */ /* 0x000fe200078e3cff */
[--C-:B------:R-:W-:Y:S01]  /*10470*/  IMAD.X R29, RZ, RZ, R7.reuse, P0 ;  /* 0x000000ffff1d7224 */ /* 0x100fe200000e0607 */
[----:B------:R-:W-:Y:S02]  /*10480*/  IADD3 R53, P0, R6, 0x9000, RZ ;  /* 0x0000900006357810 */ /* 0x000fe40007f1e0ff */
[----:B------:R-:W-:Y:S01]  /*10490*/  LOP3.LUT R40, R40, R41, RZ, 0x3c, !PT ;  /* 0x0000002928287212 */ /* 0x000fe200078e3cff */
[----:B------:R-:W-:Y:S01]  /*104a0*/  IMAD.X R41, RZ, RZ, R7, P2 ;  /* 0x000000ffff297224 */ /* 0x000fe200010e0607 */
[----:B------:R-:W-:Y:S02]  /*104b0*/  LOP3.LUT R52, R53, 0x380, RZ, 0xc0, !PT ;  /* 0x0000038035347812 */ /* 0x000fe400078ec0ff */
[----:B------:R-:W-:Y:S01]  /*104c0*/  IADD3 R61, P2, R6, 0xb000, RZ ;  /* 0x0000b000063d7810 */ /* 0x000fe20007f5e0ff */
[----:B------:R-:W2:Y:S01]  /*104d0*/  SHFL.IDX PT, R55, R15, RZ, 0x1c1f ;  /* 0x001c1fff0f377589 */ /* 0x000ea200000e0000 */
[----:B------:R-:W-:-:S02]  /*104e0*/  LOP3.LUT R12, R13, 0x380, RZ, 0xc0, !PT ;  /* 0x000003800d0c7812 */ /* 0x000fc400078ec0ff */
[----:B------:R-:W-:Y:S02]  /*104f0*/  SHF.R.U64 R52, R52, 0x3, RZ ;  /* 0x0000000334347819 */ /* 0x000fe400000012ff */
[----:B------:R-:W-:Y:S02]  /*10500*/  LOP3.LUT R60, R61, 0x380, RZ, 0xc0, !PT ;  /* 0x000003803d3c7812 */ /* 0x000fe400078ec0ff */
[----:B------:R-:W-:Y:S02]  /*10510*/  SHF.R.U64 R12, R12, 0x3, RZ ;  /* 0x000000030c0c7819 */ /* 0x000fe400000012ff */
[----:B------:R-:W-:Y:S01]  /*10520*/  LOP3.LUT R52, R52, R53, RZ, 0x3c, !PT ;  /* 0x0000003534347212 */ /* 0x000fe200078e3cff */
[----:B------:R-:W-:Y:S01]  /*10530*/  IMAD.X R53, RZ, RZ, R7, P0 ;  /* 0x000000ffff357224 */ /* 0x000fe200000e0607 */
[----:B------:R-:W-:Y:S02]  /*10540*/  SHF.R.U64 R60, R60, 0x3, RZ ;  /* 0x000000033c3c7819 */ /* 0x000fe400000012ff */
[----:B------:R-:W-:-:S02]  /*10550*/  LOP3.LUT P0, RZ, R27, 0x3, RZ, 0xc0, !PT ;  /* 0x000000031bff7812 */ /* 0x000fc4000780c0ff */
[----:B------:R-:W-:Y:S01]  /*10560*/  LOP3.LUT R12, R12, R13, RZ, 0x3c, !PT ;  /* 0x0000000d0c0c7212 */ /* 0x000fe200078e3cff */
[--C-:B------:R-:W-:Y:S01]  /*10570*/  IMAD.X R13, RZ, RZ, R7.reuse, P3 ;  /* 0x000000ffff0d7224 */ /* 0x100fe200018e0607 */
[----:B------:R-:W-:Y:S01]  /*10580*/  LOP3.LUT R60, R60, R61, RZ, 0x3c, !PT ;  /* 0x0000003d3c3c7212 */ /* 0x000fe200078e3cff */
[----:B------:R-:W-:Y:S01]  /*10590*/  IMAD.X R61, RZ, RZ, R7, P2 ;  /* 0x000000ffff3d7224 */ /* 0x000fe200010e0607 */
[----:B------:R-:W-:Y:S02]  /*105a0*/  LOP3.LUT R8, R21, 0x380, RZ, 0xc0, !PT ;  /* 0x0000038015087812 */ /* 0x000fe400078ec0ff */
[C---:B------:R-:W-:Y:S02]  /*105b0*/  IADD3 R25, P5, R6.reuse, 0x3000, RZ ;  /* 0x0000300006197810 */ /* 0x040fe40007fbe0ff */
[C---:B------:R-:W-:Y:S02]  /*105c0*/  IADD3 R37, P4, R6.reuse, 0x5000, RZ ;  /* 0x0000500006257810 */ /* 0x040fe40007f9e0ff */
[----:B------:R-:W-:-:S02]  /*105d0*/  IADD3 R45, P3, R6, 0x7000, RZ ;  /* 0x00007000062d7810 */ /* 0x000fc40007f7e0ff */
[----:B------:R-:W-:Y:S02]  /*105e0*/  ISETP.GE.OR P2, PT, R11, R20, P0 ;  /* 0x000000140b00720c */ /* 0x000fe40000746670 */
[----:B------:R-:W-:Y:S02]  /*105f0*/  SHF.R.U64 R8, R8, 0x3, RZ ;  /* 0x0000000308087819 */ /* 0x000fe400000012ff */
[----:B------:R-:W-:Y:S02]  /*10600*/  LOP3.LUT R24, R25, 0x380, RZ, 0xc0, !PT ;  /* 0x0000038019187812 */ /* 0x000fe400078ec0ff */
[----:B------:R-:W-:Y:S02]  /*10610*/  LOP3.LUT R36, R37, 0x380, RZ, 0xc0, !PT ;  /* 0x0000038025247812 */ /* 0x000fe400078ec0ff */
[----:B------:R-:W-:Y:S02]  /*10620*/  LOP3.LUT R44, R45, 0x380, RZ, 0xc0, !PT ;  /* 0x000003802d2c7812 */ /* 0x000fe400078ec0ff */
[----:B------:R-:W-:Y:S01]  /*10630*/  LOP3.LUT R8, R8, R21, RZ, 0x3c, !PT ;  /* 0x0000001508087212 */ /* 0x000fe200078e3cff */
[----:B------:R-:W-:Y:S01]  /*10640*/  IMAD R21, R81, UR4, RZ ;  /* 0x0000000451157c24 */ /* 0x000fe2000f8e02ff */
[----:B------:R-:W-:-:S02]  /*10650*/  SHF.R.U64 R24, R24, 0x3, RZ ;  /* 0x0000000318187819 */ /* 0x000fc400000012ff */
[----:B------:R-:W-:Y:S02]  /*10660*/  SHF.R.U64 R36, R36, 0x3, RZ ;  /* 0x0000000324247819 */ /* 0x000fe400000012ff */
[----:B------:R-:W-:Y:S01]  /*10670*/  SHF.R.U64 R44, R44, 0x3, RZ ;  /* 0x000000032c2c7819 */ /* 0x000fe200000012ff */
[----:B------:R-:W-:Y:S01]  /*10680*/  IMAD R21, R80, UR5, R21 ;  /* 0x0000000550157c24 */ /* 0x000fe2000f8e0215 */
[----:B------:R-:W-:Y:S01]  /*10690*/  LOP3.LUT R24, R24, R25, RZ, 0x3c, !PT ;  /* 0x0000001918187212 */ /* 0x000fe200078e3cff */
[--C-:B------:R-:W-:Y:S01]  /*106a0*/  IMAD.X R25, RZ, RZ, R7.reuse, P5 ;  /* 0x000000ffff197224 */ /* 0x100fe200028e0607 */
[----:B------:R-:W-:Y:S01]  /*106b0*/  LOP3.LUT R36, R36, R37, RZ, 0x3c, !PT ;  /* 0x0000002524247212 */ /* 0x000fe200078e3cff */
[----:B------:R-:W-:Y:S01]  /*106c0*/  IMAD.X R37, RZ, RZ, R7, P4 ;  /* 0x000000ffff257224 */ /* 0x000fe200020e0607 */
[----:B------:R-:W-:Y:S01]  /*106d0*/  LOP3.LUT R44, R44, R45, RZ, 0x3c, !PT ;  /* 0x0000002d2c2c7212 */ /* 0x000fe200078e3cff */
[----:B--2---:R2:W-:Y:S01]  /*106e0*/  @!P2 ST.E desc[UR60][R54.64], R0 ;  /* 0x000000003600a985 */ /* 0x0045e2000c10193c */
[----:B------:R-:W-:Y:S01]  /*106f0*/  IADD3 R49, P5, R6, 0x8000, RZ ;  /* 0x0000800006317810 */ /* 0x000fe20007fbe0ff */
[----:B------:R-:W-:Y:S01]  /*10700*/  IMAD.WIDE.U32 R80, R80, UR4, RZ ;  /* 0x0000000450507c25 */ /* 0x000fe2000f8e00ff */
[----:B------:R-:W-:Y:S01]  /*10710*/  IADD3 R57, P4, R6, 0xa000, RZ ;  /* 0x0000a00006397810 */ /* 0x000fe20007f9e0ff */
[----:B------:R-:W-:Y:S01]  /*10720*/  ULDC.64 UR4, c[0x0][0xbe8] ;  /* 0x0002fa0000047ab9 */ /* 0x000fe20000000a00 */
[----:B------:R-:W-:-:S02]  /*10730*/  IADD3.X R45, RZ, R7, RZ, P3, !PT ;  /* 0x00000007ff2d7210 */ /* 0x000fc40001ffe4ff */
[----:B------:R-:W-:Y:S01]  /*10740*/  IADD3 R65, P3, R6, 0xc000, RZ ;  /* 0x0000c00006417810 */ /* 0x000fe20007f7e0ff */
[----:B------:R-:W-:Y:S01]  /*10750*/  IMAD.IADD R81, R81, 0x1, R21 ;  /* 0x0000000151517824 */ /* 0x000fe200078e0215 */
[----:B------:R-:W-:Y:S01]  /*10760*/  LOP3.LUT R48, R49, 0x380, RZ, 0xc0, !PT ;  /* 0x0000038031307812 */ /* 0x000fe200078ec0ff */
[----:B--2---:R-:W-:Y:S01]  /*10770*/  IMAD R0, R86, 0x20, R88 ;  /* 0x0000002056007824 */ /* 0x004fe200078e0258 */
[----:B------:R-:W-:Y:S01]  /*10780*/  LOP3.LUT R56, R57, 0x380, RZ, 0xc0, !PT ;  /* 0x0000038039387812 */ /* 0x000fe200078ec0ff */
[----:B------:R-:W-:Y:S01]  /*10790*/  IMAD R84, R84, UR4, RZ ;  /* 0x0000000454547c24 */ /* 0x000fe2000f8e02ff */
[----:B------:R-:W-:Y:S01]  /*107a0*/  LOP3.LUT R64, R65, 0x380, RZ, 0xc0, !PT ;  /* 0x0000038041407812 */ /* 0x000fe200078ec0ff */
[----:B------:R-:W-:Y:S01]  /*107b0*/  IMAD R86, R90, 0x80, R0 ;  /* 0x000000805a567824 */ /* 0x000fe200078e0200 */
[----:B------:R-:W-:Y:S01]  /*107c0*/  SHF.R.U64 R48, R48, 0x3, RZ ;  /* 0x0000000330307819 */ /* 0x000fe200000012ff */
[----:B------:R-:W-:Y:S01]  /*107d0*/  SHFL.IDX PT, R58, R14, 0x1, 0x1c1f ;  /* 0x003c1f000e3a7f89 */ /* 0x000fe200000e0000 */
[----:B------:R-:W-:Y:S01]  /*107e0*/  SHF.R.U64 R56, R56, 0x3, RZ ;  /* 0x0000000338387819 */ /* 0x000fe200000012ff */
[C---:B------:R-:W-:Y:S01]  /*107f0*/  IMAD R21, R89.reuse, UR5, R84 ;  /* 0x0000000559157c24 */ /* 0x040fe2000f8e0254 */
[----:B------:R-:W-:Y:S01]  /*10800*/  SHF.R.U64 R64, R64, 0x3, RZ ;  /* 0x0000000340407819 */ /* 0x000fe200000012ff */
[----:B------:R-:W2:Y:S01]  /*10810*/  SHFL.IDX PT, R59, R15, 0x1, 0x1c1f ;  /* 0x003c1f000f3b7f89 */ /* 0x000ea200000e0000 */
[----:B------:R-:W-:Y:S01]  /*10820*/  IMAD.WIDE.U32 R80, R89, UR4, R80 ;  /* 0x0000000459507c25 */ /* 0x000fe2000f8e0050 */
[----:B------:R-:W-:Y:S01]  /*10830*/  LOP3.LUT R48, R48, R49, RZ, 0x3c, !PT ;  /* 0x0000003130307212 */ /* 0x000fe200078e3cff */
[----:B------:R-:W-:-:S02]  /*10840*/  ULDC.64 UR4, c[0x0][0xbf0] ;  /* 0x0002fc0000047ab9 */ /* 0x000fc40000000a00 */
[----:B0-----:R-:W-:Y:S01]  /*10850*/  @P1 IMAD.HI.U32 R0, R86, R85, RZ ;  /* 0x0000005556001227 */ /* 0x001fe200078e00ff */
[----:B------:R-:W-:Y:S02]  /*10860*/  LOP3.LUT R56, R56, R57, RZ, 0x3c, !PT ;  /* 0x0000003938387212 */ /* 0x000fe400078e3cff */
[----:B------:R-:W-:Y:S01]  /*10870*/  LOP3.LUT R64, R64, R65, RZ, 0x3c, !PT ;  /* 0x0000004140407212 */ /* 0x000fe200078e3cff */
[----:B------:R-:W-:Y:S02]  /*10880*/  IMAD.IADD R81, R81, 0x1, R21 ;  /* 0x0000000151517824 */ /* 0x000fe400078e0215 */
[--C-:B------:R-:W-:Y:S01]  /*10890*/  IMAD.X R49, RZ, RZ, R7.reuse, P5 ;  /* 0x000000ffff317224 */ /* 0x100fe200028e0607 */
[C---:B------:R-:W-:Y:S01]  /*108a0*/  IADD3 R69, P5, R6.reuse, 0xd000, RZ ;  /* 0x0000d00006457810 */ /* 0x040fe20007fbe0ff */
[----:B------:R-:W-:Y:S01]  /*108b0*/  IMAD.X R57, RZ, RZ, R7, P4 ;  /* 0x000000ffff397224 */ /* 0x000fe200020e0607 */
[----:B------:R-:W-:Y:S01]  /*108c0*/  IADD3 R73, P4, R6, 0xe000, RZ ;  /* 0x0000e00006497810 */ /* 0x000fe20007f9e0ff */
[----:B------:R-:W-:-:S02]  /*108d0*/  VIADD R5, R11, 0x8 ;  /* 0x000000080b057836 */ /* 0x000fc40000000000 */
[----:B------:R-:W-:Y:S01]  /*108e0*/  IMAD.MOV.U32 R21, RZ, RZ, R86 ;  /* 0x000000ffff157224 */ /* 0x000fe200078e0056 */
[----:B----4-:R-:W-:Y:S01]  /*108f0*/  @P1 SHF.R.U32.HI R21, RZ, R87, R0 ;  /* 0x00000057ff151219 */ /* 0x010fe20000011600 */
[----:B------:R-:W-:Y:S01]  /*10900*/  IMAD.X R65, RZ, RZ, R7, P3 ;  /* 0x000000ffff417224 */ /* 0x000fe200018e0607 */
[----:B------:R-:W-:Y:S01]  /*10910*/  IADD3 R10, P3, R6, 0xf000, RZ ;  /* 0x0000f000060a7810 */ /* 0x000fe20007f7e0ff */
[----:B------:R-:W-:Y:S01]  /*10920*/  IMAD R82, R82, UR4, RZ ;  /* 0x0000000452527c24 */ /* 0x000fe2000f8e02ff */
[----:B------:R-:W-:Y:S01]  /*10930*/  LOP3.LUT R68, R69, 0x380, RZ, 0xc0, !PT ;  /* 0x0000038045447812 */ /* 0x000fe200078ec0ff */
[----:B------:R-:W-:Y:S01]  /*10940*/  IMAD.WIDE.U32 R80, R83, UR4, R80 ;  /* 0x0000000453507c25 */ /* 0x000fe2000f8e0050 */
[----:B------:R-:W-:Y:S02]  /*10950*/  LOP3.LUT R72, R73, 0x380, RZ, 0xc0, !PT ;  /* 0x0000038049487812 */ /* 0x000fe400078ec0ff */
[----:B------:R-:W-:Y:S01]  /*10960*/  ISETP.GE.OR P0, PT, R5, R20, P0 ;  /* 0x000000140500720c */ /* 0x000fe20000706670 */
[----:B------:R-:W-:Y:S01]  /*10970*/  IMAD R85, R83, UR5, R82 ;  /* 0x0000000553557c24 */ /* 0x000fe2000f8e0252 */
[--C-:B------:R-:W-:Y:S01]  /*10980*/  SHF.R.S32.HI R0, RZ, 0x1f, R21.reuse ;  /* 0x0000001fff007819 */ /* 0x100fe20000011415 */
[----:B------:R-:W-:Y:S01]  /*10990*/  IMAD.MOV R83, RZ, RZ, -R21 ;  /* 0x000000ffff537224 */ /* 0x000fe200078e0a15 */
[----:B------:R-:W-:Y:S01]  /*109a0*/  LOP3.LUT R11, R6, 0x380, RZ, 0xc0, !PT ;  /* 0x00000380060b7812 */ /* 0x000fe200078ec0ff */
[----:B------:R-:W-:Y:S01]  /*109b0*/  ULDC.64 UR4, c[0x0][0xbe0] ;  /* 0x0002f80000047ab9 */ /* 0x000fe20000000a00 */
[----:B------:R-:W-:Y:S01]  /*109c0*/  LOP3.LUT R5, R10, 0x380, RZ, 0xc0, !PT ;  /* 0x000003800a057812 */ /* 0x000fe200078ec0ff */
[----:B------:R-:W-:Y:S01]  /*109d0*/  IMAD R0, R0, UR4, RZ ;  /* 0x0000000400007c24 */ /* 0x000fe2000f8e02ff */
[----:B------:R-:W-:Y:S01]  /*109e0*/  SHF.R.U64 R68, R68, 0x3, RZ ;  /* 0x0000000344447819 */ /* 0x000fe200000012ff */
[----:B------:R-:W-:Y:S01]  /*109f0*/  IMAD R83, R32, R83, R86 ;  /* 0x0000005320537224 */ /* 0x000fe200078e0256 */
[----:B------:R-:W-:-:S02]  /*10a00*/  SHF.R.U64 R72, R72, 0x3, RZ ;  /* 0x0000000348487819 */ /* 0x000fc400000012ff */
[----:B------:R-:W-:Y:S02]  /*10a10*/  SHF.R.U64 R11, R11, 0x3, RZ ;  /* 0x000000030b0b7819 */ /* 0x000fe400000012ff */
[----:B------:R-:W-:Y:S01]  /*10a20*/  SHF.R.U64 R5, R5, 0x3, RZ ;  /* 0x0000000305057819 */ /* 0x000fe200000012ff */
[----:B------:R-:W-:Y:S01]  /*10a30*/  IMAD.IADD R81, R81, 0x1, R85 ;  /* 0x0000000151517824 */ /* 0x000fe200078e0255 */
[----:B------:R-:W-:Y:S01]  /*10a40*/  LOP3.LUT R68, R68, R69, RZ, 0x3c, !PT ;  /* 0x0000004544447212 */ /* 0x000fe200078e3cff */
[--C-:B------:R-:W-:Y:S01]  /*10a50*/  IMAD.X R69, RZ, RZ, R7.reuse, P5 ;  /* 0x000000ffff457224 */ /* 0x100fe200028e0607 */
[----:B------:R-:W-:Y:S01]  /*10a60*/  LOP3.LUT R72, R72, R73, RZ, 0x3c, !PT ;  /* 0x0000004948487212 */ /* 0x000fe200078e3cff */
[--C-:B------:R-:W-:Y:S01]  /*10a70*/  IMAD.X R73, RZ, RZ, R7.reuse, P4 ;  /* 0x000000ffff497224 */ /* 0x100fe200020e0607 */
[----:B------:R-:W-:Y:S01]  /*10a80*/  LOP3.LUT R6, R11, R6, RZ, 0x3c, !PT ;  /* 0x000000060b067212 */ /* 0x000fe200078e3cff */
[----:B------:R-:W-:Y:S01]  /*10a90*/  IMAD.X R77, RZ, RZ, R7, P3 ;  /* 0x000000ffff4d7224 */ /* 0x000fe200018e0607 */
[----:B------:R-:W-:Y:S01]  /*10aa0*/  LOP3.LUT R76, R5, R10, RZ, 0x3c, !PT ;  /* 0x0000000a054c7212 */ /* 0x000fe200078e3cff */
[C---:B------:R-:W-:Y:S01]  /*10ab0*/  IMAD R85, R21.reuse, UR5, R0 ;  /* 0x0000000515557c24 */ /* 0x040fe2000f8e0200 */
[----:B------:R-:W-:Y:S01]  /*10ac0*/  SHF.R.S32.HI R0, RZ, 0x1f, R83 ;  /* 0x0000001fff007819 */ /* 0x000fe20000011453 */
[----:B------:R-:W-:Y:S01]  /*10ad0*/  IMAD.WIDE.U32 R80, R21, UR4, R80 ;  /* 0x0000000415507c25 */ /* 0x000fe2000f8e0050 */
[----:B------:R-:W-:Y:S01]  /*10ae0*/  ULDC.64 UR4, c[0x0][0xbd8] ;  /* 0x0002f60000047ab9 */ /* 0x000fe20000000a00 */
[----:B--2---:R0:W-:Y:S02]  /*10af0*/  @!P0 ST.E desc[UR60][R58.64], R4 ;  /* 0x000000043a008985 */ /* 0x0041e4000c10193c */
[----:B------:R-:W-:-:S02]  /*10b00*/  IMAD.IADD R81, R81, 0x1, R85 ;  /* 0x0000000151517824 */ /* 0x000fc400078e0255 */
[----:B------:R-:W5:Y:S01]  /*10b10*/  LD.E.128 R8, desc[UR60][R8.64] ;  /* 0x0000003c08087980 */ /* 0x000f62000c101d00 */
[----:B------:R-:W-:Y:S01]  /*10b20*/  IMAD R0, R0, UR4, RZ ;  /* 0x0000000400007c24 */ /* 0x000fe2000f8e02ff */
[----:B------:R-:W-:Y:S02]  /*10b30*/  LEA R89, R90, R88, 0x7 ;  /* 0x000000585a597211 */ /* 0x000fe400078e38ff */
        /* <DEDUP_REMOVED lines=24> */
[----:B------:R-:W-:Y:S01]  /*10cc0*/  VIADD R21, R89, 0x20 ;  /* 0x0000002059157836 */ /* 0x000fe20000000000 */
[----:B------:R-:W-:Y:S01]  /*10cd0*/  LEA R32, P2, R80, UR4, 0x1 ;  /* 0x0000000450207c11 */ /* 0x000fe2000f8408ff */
[----:B------:R-:W-:-:S03]  /*10ce0*/  IMAD.IADD R81, R81, 0x1, R85 ;  /* 0x0000000151517824 */ /* 0x000fc600078e0255 */
[-C--:B------:R-:W-:Y:S02]  /*10cf0*/  ISETP.GE.AND P1, PT, R21, R20.reuse, PT ;  /* 0x000000141500720c */ /* 0x080fe40003f26270 */
[----:B------:R-:W-:Y:S01]  /*10d00*/  LEA.HI.X R21, R80, UR5, R81, 0x1, P2 ;  /* 0x0000000550157c11 */ /* 0x000fe200090f0c51 */
[----:B------:R-:W-:Y:S01]  /*10d10*/  VIADD R0, R19, 0x32420 ;  /* 0x0003242013007836 */ /* 0x000fe20000000000 */
[----:B------:R-:W-:-:S04]  /*10d20*/  ISETP.GE.AND P2, PT, R89, R20, PT ;  /* 0x000000145900720c */ /* 0x000fc80003f46270 */
[----:B------:R-:W-:Y:S01]  /*10d30*/  PRMT R0, RZ, 0x654, R0 ;  /* 0x00000654ff007816 */ /* 0x000fe20000000000 */
[----:B------:R-:W-:Y:S01]  /*10d40*/  VIADD R83, R89, 0x40 ;  /* 0x0000004059537836 */ /* 0x000fe20000000000 */
[----:B0-----:R0:W2:Y:S02]  /*10d50*/  SHFL.IDX PT, R86, R32, RZ, 0x181f ;  /* 0x00181fff20567589 */ /* 0x0010a400000e0000 */
[----:B------:R3:W-:Y:S02]  /*10d60*/  SYNCS.ARRIVE.TRANS64.RED.A1T0 RZ, [R0+URZ], RZ ;  /* 0x000000ff00ff79a7 */ /* 0x0007e4000810043f */
[----:B------:R-:W-:Y:S02]  /*10d70*/  ISETP.GE.AND P0, PT, R83, R20, PT ;  /* 0x000000145300720c */ /* 0x000fe40003f06270 */
[----:B------:R-:W-:Y:S02]  /*10d80*/  SHF.R.S32.HI R88, RZ, 0x1f, R93 ;  /* 0x0000001fff587819 */ /* 0x000fe4000001145d */
[----:B------:R-:W-:Y:S01]  /*10d90*/  SHF.R.S32.HI R90, RZ, 0x1f, R95 ;  /* 0x0000001fff5a7819 */ /* 0x000fe2000001145f */
[----:B---3--:R0:W3:Y:S01]  /*10da0*/  SHFL.IDX PT, R0, R21, RZ, 0x181f ;  /* 0x00181fff15007589 */ /* 0x0080e200000e0000 */
[----:B------:R-:W-:Y:S07]  /*10db0*/  @P2 BRA `(.L_x_10543) ;  /* 0x0000000000442947 */ /* 0x000fee0003800000 */
[----:B------:R-:W-:Y:S02]  /*10dc0*/  ULDC UR4, c[0x0][0xbc8] ;  /* 0x0002f20000047ab9 */ /* 0x000fe40000000800 */
[----:B------:R-:W-:Y:S02]  /*10dd0*/  ISETP.GE.AND P2, PT, R3, UR4, PT ;  /* 0x0000000403007c0c */ /* 0x000fe4000bf46270 */
[----:B------:R-:W-:Y:S02]  /*10de0*/  ISETP.GE.AND P3, PT, R91, UR4, PT ;  /* 0x000000045b007c0c */ /* 0x000fe4000bf66270 */
[----:B------:R-:W-:-:S09]  /*10df0*/  ISETP.GE.AND P4, PT, R93, UR4, PT ;  /* 0x000000045d007c0c */ /* 0x000fd2000bf86270 */
[----:B--2---:R-:W-:-:S04]  /*10e00*/  @!P2 LEA R80, P5, R3, R86, 0x1 ;  /* 0x000000560350a211 */ /* 0x004fc800078a08ff */
[----:B---3--:R-:W-:Y:S02]  /*10e10*/  @!P2 LEA.HI.X R81, R3, R0, R92, 0x1, P5 ;  /* 0x000000000351a211 */ /* 0x008fe400028f0c5c */
        /* <DEDUP_REMOVED lines=11> */
.L_x_10543:
[----:B------:R-:W-:Y:S05]  /*10ed0*/  BSYNC B1 ;  /* 0x0000000000017941 */ /* 0x000fea0003800000 */
.L_x_10542:
[----:B---3--:R3:W0:Y:S01]  /*10ee0*/  SHFL.IDX PT, R0, R21, 0x1, 0x181f ;  /* 0x00381f0015007f89 */ /* 0x00862200000e0000 */
[----:B------:R-:W-:Y:S03]  /*10ef0*/  BSSY B1, `(.L_x_10544) ;  /* 0x0000014000017945 */ /* 0x000fe60003800000 */
[----:B----45:R3:W4:Y:S01]  /*10f00*/  SHFL.IDX PT, R30, R32, 0x1, 0x181f ;  /* 0x00381f00201e7f89 */ /* 0x03072200000e0000 */
[----:B------:R-:W-:Y:S05]  /*10f10*/  @P1 BRA `(.L_x_10545) ;  /* 0x0000000000441947 */ /* 0x000fea0003800000 */
[----:B------:R-:W-:Y:S02]  /*10f20*/  ULDC UR4, c[0x0][0xbc8] ;  /* 0x0002f20000047ab9 */ /* 0x000fe40000000800 */
[----:B------:R-:W-:Y:S02]  /*10f30*/  ISETP.GE.AND P4, PT, R3, UR4, PT ;  /* 0x0000000403007c0c */ /* 0x000fe4000bf86270 */
[----:B------:R-:W-:Y:S02]  /*10f40*/  ISETP.GE.AND P3, PT, R91, UR4, PT ;  /* 0x000000045b007c0c */ /* 0x000fe4000bf66270 */
[----:B------:R-:W-:Y:S02]  /*10f50*/  ISETP.GE.AND P2, PT, R93, UR4, PT ;  /* 0x000000045d007c0c */ /* 0x000fe4000bf46270 */
[----:B------:R-:W-:-:S07]  /*10f60*/  ISETP.GE.AND P1, PT, R95, UR4, PT ;  /* 0x000000045f007c0c */ /* 0x000fce000bf26270 */
[----:B----4-:R-:W-:-:S04]  /*10f70*/  @!P4 LEA R4, P5, R3, R30, 0x1 ;  /* 0x0000001e0304c211 */ /* 0x010fc800078a08ff */
[----:B0-----:R-:W-:Y:S02]  /*10f80*/  @!P4 LEA.HI.X R5, R3, R0, R92, 0x1, P5 ;  /* 0x000000000305c211 */ /* 0x001fe400028f0c5c */
        /* <DEDUP_REMOVED lines=10> */
.L_x_10545:
[----:B------:R-:W-:Y:S05]  /*11030*/  BSYNC B1 ;  /* 0x0000000000017941 */ /* 0x000fea0003800000 */
.L_x_10544:
        /* <DEDUP_REMOVED lines=21> */
.L_x_10547:
[----:B------:R-:W-:Y:S05]  /*11190*/  BSYNC B1 ;  /* 0x0000000000017941 */ /* 0x000fea0003800000 */
.L_x_10546:
[----:B0-----:R-:W-:Y:S01]  /*111a0*/  VIADD R5, R89, 0x60 ;  /* 0x0000006059057836 */ /* 0x001fe20000000000 */
[----:B------:R0:W0:Y:S04]  /*111b0*/  SHFL.IDX PT, R0, R21, 0x3, 0x181f ;  /* 0x00781f0015007f89 */ /* 0x00002800000e0000 */
[----:B------:R-:W-:Y:S01]  /*111c0*/  ISETP.GE.AND P0, PT, R5, R20, PT ;  /* 0x000000140500720c */ /* 0x000fe20003f06270 */
[----:B---3--:R-:W3:-:S12]  /*111d0*/  SHFL.IDX PT, R32, R32, 0x3, 0x181f ;  /* 0x00781f0020207f89 */ /* 0x008ed800000e0000 */
[----:B------:R-:W-:Y:S05]  /*111e0*/  @P0 BRA `(.L_x_10548) ;  /* 0x0000000c00f40947 */ /* 0x000fea0003800000 */
[----:B------:R-:W-:Y:S02]  /*111f0*/  ULDC UR4, c[0x0][0xbc8] ;  /* 0x0002f20000047ab9 */ /* 0x000fe40000000800 */
[----:B------:R-:W-:Y:S02]  /*11200*/  ISETP.GE.AND P3, PT, R3, UR4, PT ;  /* 0x0000000403007c0c */ /* 0x000fe4000bf66270 */
[----:B------:R-:W-:Y:S02]  /*11210*/  ISETP.GE.AND P4, PT, R91, UR4, PT ;  /* 0x000000045b007c0c */ /* 0x000fe4000bf86270 */
[----:B------:R-:W-:-:S09]  /*11220*/  ISETP.GE.AND P5, PT, R93, UR4, PT ;  /* 0x000000045d007c0c */ /* 0x000fd2000bfa6270 */
[-C--:B---3--:R-:W-:Y:S02]  /*11230*/  @!P3 LEA R4, P0, R3, R32.reuse, 0x1 ;  /* 0x000000200304b211 */ /* 0x088fe400078008ff */
[-C--:B------:R-:W-:Y:S02]  /*11240*/  @!P4 LEA R6, P1, R91, R32.reuse, 0x1 ;  /* 0x000000205b06c211 */ /* 0x080fe400078208ff */
[----:B------:R-:W-:Y:S02]  /*11250*/  @!P5 LEA R8, P2, R93, R32, 0x1 ;  /* 0x000000205d08d211 */ /* 0x000fe400078408ff */
[-C--:B0-----:R-:W-:Y:S02]  /*11260*/  @!P3 LEA.HI.X R5, R3, R0.reuse, R92, 0x1, P0 ;  /* 0x000000000305b211 */ /* 0x081fe400000f0c5c */
        /* <DEDUP_REMOVED lines=11> */
.L_x_10540:
[----:B------:R-:W2:Y:S01]  /*11320*/  LDL R11, [R1+0x5c] ;  /* 0x00005c00010b7983 */ /* 0x000ea20000100800 */
[----:B------:R-:W-:Y:S01]  /*11330*/  ULDC.64 UR4, c[0x0][0xd00] ;  /* 0x0003400000047ab9 */ /* 0x000fe20000000a00 */
[----:B------:R-:W-:Y:S01]  /*11340*/  IMAD.MOV.U32 R0, RZ, RZ, RZ ;  /* 0x000000ffff007224 */ /* 0x000fe200078e00ff */
[----:B------:R-:W-:Y:S01]  /*11350*/  ISETP.NE.U32.AND P0, PT, RZ, UR4, PT ;  /* 0x00000004ff007c0c */ /* 0x000fe2000bf05070 */
[----:B0-----:R-:W0:Y:S03]  /*11360*/  LDC R21, c[0x0][0xce8] ;  /* 0x00033a00ff157b82 */ /* 0x001e260000000800 */
[----:B------:R-:W-:Y:S01]  /*11370*/  ISETP.NE.AND.EX P0, PT, RZ, UR5, PT, P0 ;  /* 0x00000005ff007c0c */ /* 0x000fe2000bf05300 */
[----:B--2---:R-:W-:Y:S01]  /*11380*/  IMAD.SHL.U32 R6, R11, 0x4, RZ ;  /* 0x000000040b067824 */ /* 0x004fe200078e00ff */
[----:B------:R-:W-:-:S04]  /*11390*/  SHF.R.S32.HI R12, RZ, 0x1f, R11 ;  /* 0x0000001fff0c7819 */ /* 0x000fc8000001140b */
[----:B------:R-:W-:Y:S02]  /*113a0*/  IADD3 R4, P1, R6, UR4, RZ ;  /* 0x0000000406047c10 */ /* 0x000fe4000ff3e0ff */
[----:B------:R-:W-:-:S04]  /*113b0*/  SHF.L.U64.HI R3, R11, 0x2, R12 ;  /* 0x000000020b037819 */ /* 0x000fc8000001020c */
[----:B------:R-:W-:Y:S01]  /*113c0*/  IADD3.X R5, R3, UR5, RZ, P1, !PT ;  /* 0x0000000503057c10 */ /* 0x000fe20008ffe4ff */
[----:B------:R-:W-:Y:S02]  /*113d0*/  ULDC.64 UR4, c[0x0][0xd08] ;  /* 0x0003420000047ab9 */ /* 0x000fe40000000a00 */
[----:B------:R-:W-:Y:S02]  /*113e0*/  ISETP.NE.U32.AND P1, PT, RZ, UR4, PT ;  /* 0x00000004ff007c0c */ /* 0x000fe4000bf25070 */
[----:B------:R2:W5:Y:S02]  /*113f0*/  @P0 LDG.E R0, desc[UR60][R4.64] ;  /* 0x0000003c04000981 */ /* 0x000564000c1e1900 */
[----:B------:R-:W-:Y:S01]  /*11400*/  ISETP.NE.AND.EX P1, PT, RZ, UR5, PT, P1 ;  /* 0x00000005ff007c0c */ /* 0x000fe2000bf25310 */
[----:B------:R-:W3:-:S12]  /*11410*/  S2R R9, SR_TID.X ;  /* 0x0000000000097919 */ /* 0x000ed80000002100 */
[----:B------:R-:W-:Y:S01]  /*11420*/  @P1 IADD3 R6, P2, R6, UR4, RZ ;  /* 0x0000000406061c10 */ /* 0x000fe2000ff5e0ff */
[----:B------:R-:W-:Y:S02]  /*11430*/  ULDC UR4, c[0x0][0xb88] ;  /* 0x0002e20000047ab9 */ /* 0x000fe40000000800 */
[----:B------:R-:W-:Y:S01]  /*11440*/  IMAD.U32 R8, RZ, RZ, UR4 ;  /* 0x00000004ff087e24 */ /* 0x000fe2000f8e00ff */
[----:B------:R-:W-:-:S05]  /*11450*/  @P1 IADD3.X R7, R3, UR5, RZ, P2, !PT ;  /* 0x0000000503071c10 */ /* 0x000fca00097fe4ff */
[----:B------:R2:W5:Y:S01]  /*11460*/  @P1 LDG.E R8, desc[UR60][R6.64] ;  /* 0x0000003c06081981 */ /* 0x000562000c1e1900 */
[----:B0-----:R-:W-:Y:S01]  /*11470*/  ISETP.NE.AND P2, PT, R21, 0x1, PT ;  /* 0x000000011500780c */ /* 0x001fe20003f45270 */
[----:B---3--:R-:W-:-:S12]  /*11480*/  VIADD R24, R9, 0xffffff80 ;  /* 0xffffff8009187836 */ /* 0x008fd80000000000 */
[----:B------:R-:W0:Y:S01]  /*11490*/  @P2 LDC R25, c[0x0][0xcec] ;  /* 0x00033b00ff192b82 */ /* 0x000e220000000800 */
[----:B------:R-:W-:Y:S01]  /*114a0*/  ISETP.GE.AND P3, PT, R24, 0x80, PT ;  /* 0x000000801800780c */ /* 0x000fe20003f66270 */
[----:B--2---:R-:W-:-:S12]  /*114b0*/  @P1 BRA `(.L_x_10549) ;  /* 0x0000000000101947 */ /* 0x004fd80003800000 */
[----:B------:R-:W-:Y:S05]  /*114c0*/  @!P0 BRA `(.L_x_10549) ;  /* 0x00000000000c8947 */ /* 0x000fea0003800000 */
[----:B------:R-:W2:Y:S04]  /*114d0*/  LDG.E R3, desc[UR60][R4.64] ;  /* 0x0000003c04037981 */ /* 0x000ea8000c1e1900 */
[----:B-----5:R-:W2:Y:S02]  /*114e0*/  LDG.E R8, desc[UR60][R4.64+0x4] ;  /* 0x0000043c04087981 */ /* 0x020ea4000c1e1900 */
[----:B--2---:R-:W-:-:S07]  /*114f0*/  IMAD.IADD R8, R8, 0x1, -R3 ;  /* 0x0000000108087824 */ /* 0x004fce00078e0a03 */
.L_x_10549:
[----:B------:R-:W2:Y:S04]  /*11500*/  LDL R20, [R1+0x60] ;  /* 0x0000600001147983 */ /* 0x000ea80000100800 */
[----:B------:R3:W5:Y:S01]  /*11510*/  LDL R26, [R1+0x68] ;  /* 0x00006800011a7983 */ /* 0x0007620000100800 */
[----:B------:R-:W-:Y:S01]  /*11520*/  BSSY B1, `(.L_x_10550) ;  /* 0x000002d000017945 */ /* 0x000fe20003800000 */
[----:B------:R-:W-:Y:S02]  /*11530*/  SEL R13, R11, RZ, !P0 ;  /* 0x000000ff0b0d7207 */ /* 0x000fe40004000000 */
[----:B------:R-:W-:Y:S02]  /*11540*/  SEL R12, R12, RZ, !P0 ;  /* 0x000000ff0c0c7207 */ /* 0x000fe40004000000 */
[----:B-----5:R-:W-:-:S02]  /*11550*/  SHF.R.S32.HI R11, RZ, 0x1f, R0 ;  /* 0x0000001fff0b7819 */ /* 0x020fc40000011400 */
[----:B--2---:R-:W-:Y:S01]  /*11560*/  SHF.R.S32.HI R10, RZ, 0x1f, R20 ;  /* 0x0000001fff0a7819 */ /* 0x004fe20000011414 */
[----:B---3--:R-:W-:Y:S06]  /*11570*/  @P3 BRA `(.L_x_10551) ;  /* 0x00000000009c3947 */ /* 0x008fec0003800000 */
[----:B------:R-:W2:Y:S01]  /*11580*/  LDC R14, c[0x0][0xce8] ;  /* 0x00033a00ff0e7b82 */ /* 0x000ea20000000800 */
[----:B------:R-:W-:-:S04]  /*11590*/  IMAD R3, R26, 0x80, R9 ;  /* 0x000000801a037824 */ /* 0x000fc800078e0209 */
[----:B------:R-:W-:Y:S02]  /*115a0*/  VIADD R9, R3, 0xffffff80 ;  /* 0xffffff8003097836 */ /* 0x000fe40000000000 */
        /* <DEDUP_REMOVED lines=19> */
[----:B------:R-:W-:Y:S01]  /*116e0*/  IADD3 R7, -R3, RZ, RZ ;  /* 0x000000ff03077210 */ /* 0x000fe20007ffe1ff */
[----:B------:R-:W-:Y:S01]  /*116f0*/  IMAD R6, R13, UR5, R6 ;  /* 0x000000050d067c24 */ /* 0x000fe2000f8e0206 */
[----:B------:R-:W-:Y:S01]  /*11700*/  IADD3 R4, P0, R3, R4, RZ ;  /* 0x0000000403047210 */ /* 0x000fe20007f1e0ff */
[----:B------:R-:W-:Y:S02]  /*11710*/  ULDC.64 UR4, c[0x0][0xc88] ;  /* 0x0003220000047ab9 */ /* 0x000fe40000000a00 */
        /* <DEDUP_REMOVED lines=13> */
.L_x_10551:
[----:B------:R-:W-:Y:S05]  /*117f0*/  BSYNC B1 ;  /* 0x0000000000017941 */ /* 0x000fea0003800000 */
.L_x_10550:
[--C-:B------:R-:W-:Y:S01]  /*11800*/  SHF.R.S32.HI R14, RZ, 0x1f, R24.reuse ;  /* 0x0000001fff0e7819 */ /* 0x100fe20000011418 */
[----:B------:R-:W3:Y:S01]  /*11810*/  @P2 LDC R9, c[0x0][0xcf0] ;  /* 0x00033c00ff092b82 */ /* 0x000ee20000000800 */
[----:B------:R-:W-:Y:S01]  /*11820*/  SHF.R.S32.HI R28, RZ, 0x1f, R24 ;  /* 0x0000001fff1c7819 */ /* 0x000fe20000011418 */
[----:B------:R-:W-:Y:S01]  /*11830*/  ULDC.64 UR4, c[0x0][0xba0] ;  /* 0x0002e80000047ab9 */ /* 0x000fe20000000a00 */
[-C--:B------:R-:W-:Y:S01]  /*11840*/  LEA.HI R14, R14, R24.reuse, RZ, 0x3 ;  /* 0x000000180e0e7211 */ /* 0x080fe200078f18ff */
[----:B--2---:R-:W-:Y:S01]  /*11850*/  IMAD R3, R11, UR4, RZ ;  /* 0x000000040b037c24 */ /* 0x004fe2000f8e02ff */
[----:B------:R-:W-:Y:S01]  /*11860*/  LEA.HI R28, R28, R24, RZ, 0x3 ;  /* 0x000000181c1c7211 */ /* 0x000fe200078f18ff */
[----:B------:R-:W-:Y:S01]  /*11870*/  IMAD.WIDE.U32 R4, R0, UR4, RZ ;  /* 0x0000000400047c25 */ /* 0x000fe2000f8e00ff */
[----:B------:R-:W-:Y:S02]  /*11880*/  LOP3.LUT R14, R14, 0xfffffff8, RZ, 0xc0, !PT ;  /* 0xfffffff80e0e7812 */ /* 0x000fe400078ec0ff */
[----:B------:R-:W-:Y:S01]  /*11890*/  SHF.R.S32.HI R28, RZ, 0x3, R28 ;  /* 0x00000003ff1c7819 */ /* 0x000fe2000001141c */
[----:B------:R-:W-:Y:S01]  /*118a0*/  IMAD R3, R0, UR5, R3 ;  /* 0x0000000500037c24 */ /* 0x000fe2000f8e0203 */
[----:B------:R-:W-:Y:S01]  /*118b0*/  ULDC.64 UR4, c[0x0][0xbe8] ;  /* 0x0002fa0000047ab9 */ /* 0x000fe20000000a00 */
[----:B------:R-:W-:-:S02]  /*118c0*/  IMAD.IADD R14, R24, 0x1, -R14 ;  /* 0x00000001180e7824 */ /* 0x000fc400078e0a0e */
[----:B------:R-:W-:Y:S02]  /*118d0*/  IMAD R0, R10, UR4, RZ ;  /* 0x000000040a007c24 */ /* 0x000fe4000f8e02ff */
[----:B------:R-:W-:Y:S02]  /*118e0*/  IMAD R6, R14, 0x20, R28 ;  /* 0x000000200e067824 */ /* 0x000fe400078e021c */
[----:B------:R-:W-:Y:S02]  /*118f0*/  IMAD R7, R20, UR5, R0 ;  /* 0x0000000514077c24 */ /* 0x000fe4000f8e0200 */
[----:B------:R-:W-:Y:S02]  /*11900*/  IMAD R10, R26, 0x80, R6 ;  /* 0x000000801a0a7824 */ /* 0x000fe400078e0206 */
[----:B------:R-:W-:Y:S02]  /*11910*/  IMAD.IADD R5, R5, 0x1, R3 ;  /* 0x0000000105057824 */ /* 0x000fe400078e0203 */
[----:B0-----:R-:W-:-:S04]  /*11920*/  @P2 IMAD.HI.U32 R0, R10, R25, RZ ;  /* 0x000000190a002227 */ /* 0x001fc800078e00ff */
[----:B------:R-:W-:Y:S01]  /*11930*/  IMAD.WIDE.U32 R4, R20, UR4, R4 ;  /* 0x0000000414047c25 */ /* 0x000fe2000f8e0004 */
[----:B------:R-:W-:-:S03]  /*11940*/  ULDC.64 UR4, c[0x0][0xbf0] ;  /* 0x0002fc0000047ab9 */ /* 0x000fc60000000a00 */
[----:B------:R-:W-:Y:S01]  /*11950*/  IMAD.MOV.U32 R3, RZ, RZ, R10 ;  /* 0x000000ffff037224 */ /* 0x000fe200078e000a */
[----:B---3--:R-:W-:Y:S01]  /*11960*/  @P2 SHF.R.U32.HI R3, RZ, R9, R0 ;  /* 0x00000009ff032219 */ /* 0x008fe20000011600 */
[----:B------:R-:W-:Y:S02]  /*11970*/  IMAD.IADD R5, R5, 0x1, R7 ;  /* 0x0000000105057824 */ /* 0x000fe400078e0207 */
[----:B------:R-:W-:Y:S01]  /*11980*/  IMAD R6, R12, UR4, RZ ;  /* 0x000000040c067c24 */ /* 0x000fe2000f8e02ff */
[--C-:B------:R-:W-:Y:S01]  /*11990*/  SHF.R.S32.HI R0, RZ, 0x1f, R3.reuse ;  /* 0x0000001fff007819 */ /* 0x100fe20000011403 */
[----:B------:R-:W-:Y:S02]  /*119a0*/  IMAD.MOV R7, RZ, RZ, -R3 ;  /* 0x000000ffff077224 */ /* 0x000fe400078e0a03 */
[C---:B------:R-:W-:Y:S02]  /*119b0*/  IMAD R9, R13.reuse, UR5, R6 ;  /* 0x000000050d097c24 */ /* 0x040fe4000f8e0206 */
[----:B------:R-:W-:Y:S01]  /*119c0*/  IMAD.WIDE.U32 R4, R13, UR4, R4 ;  /* 0x000000040d047c25 */ /* 0x000fe2000f8e0004 */
[----:B------:R-:W-:-:S03]  /*119d0*/  ULDC.64 UR4, c[0x0][0xbe0] ;  /* 0x0002f80000047ab9 */ /* 0x000fc60000000a00 */
[----:B------:R-:W-:Y:S02]  /*119e0*/  IMAD R7, R21, R7, R10 ;  /* 0x0000000715077224 */ /* 0x000fe400078e020a */
[----:B------:R-:W-:Y:S02]  /*119f0*/  IMAD R6, R0, UR4, RZ ;  /* 0x0000000400067c24 */ /* 0x000fe4000f8e02ff */
[----:B------:R-:W-:Y:S01]  /*11a00*/  IMAD.IADD R5, R5, 0x1, R9 ;  /* 0x0000000105057824 */ /* 0x000fe200078e0209 */
[----:B------:R-:W-:Y:S01]  /*11a10*/  SHF.R.S32.HI R0, RZ, 0x1f, R7 ;  /* 0x0000001fff007819 */ /* 0x000fe20000011407 */
        /* <DEDUP_REMOVED lines=8> */
[----:B------:R-:W-:Y:S02]  /*11aa0*/  IMAD.SHL.U32 R9, R14, 0x8, RZ ;  /* 0x000000080e097824 */ /* 0x000fe400078e00ff */
[----:B------:R-:W-:Y:S01]  /*11ab0*/  IMAD.IADD R5, R5, 0x1, R3 ;  /* 0x0000000105057824 */ /* 0x000fe200078e0203 */
[C---:B------:R-:W-:Y:S01]  /*11ac0*/  LEA R3, P0, R4.reuse, UR4, 0x1 ;  /* 0x0000000404037c11 */ /* 0x040fe2000f8008ff */
[C---:B------:R-:W-:Y:S01]  /*11ad0*/  VIADD R25, R9.reuse, 0x80 ;  /* 0x0000008009197836 */ /* 0x040fe20000000000 */
[----:B------:R-:W-:Y:S01]  /*11ae0*/  UMOV UR4, 0xffffffff ;  /* 0xffffffff00047882 */ /* 0x000fe20000000000 */
[C---:B------:R-:W-:Y:S01]  /*11af0*/  VIADD R27, R9.reuse, 0xc0 ;  /* 0x000000c0091b7836 */ /* 0x040fe20000000000 */
[----:B------:R-:W-:Y:S01]  /*11b00*/  LEA.HI.X R4, R4, UR5, R5, 0x1, P0 ;  /* 0x0000000504047c11 */ /* 0x000fe200080f0c05 */
[----:B------:R-:W-:Y:S01]  /*11b10*/  VIADD R29, R9, 0x40 ;  /* 0x00000040091d7836 */ /* 0x000fe20000000000 */
[----:B------:R-:W-:Y:S02]  /*11b20*/  SHF.R.S32.HI R20, RZ, 0x1f, R9 ;  /* 0x0000001fff147819 */ /* 0x000fe40000011409 */
[----:B------:R-:W-:-:S02]  /*11b30*/  SHF.R.S32.HI R6, RZ, 0x1f, R25 ;  /* 0x0000001fff067819 */ /* 0x000fc40000011419 */
[----:B------:R-:W-:Y:S02]  /*11b40*/  SHF.R.S32.HI R10, RZ, 0x1f, R27 ;  /* 0x0000001fff0a7819 */ /* 0x000fe4000001141b */
[----:B------:R-:W-:Y:S01]  /*11b50*/  SHF.R.S32.HI R24, RZ, 0x1f, R29 ;  /* 0x0000001fff187819 */ /* 0x000fe2000001141d */
[----:B------:R-:W-:Y:S06]  /*11b60*/  BRA.DIV UR4, `(.L_x_10552) ;  /* 0x0000008a04187947 */ /* 0x000fec000b800000 */
[----:B------:R0:W2:Y:S04]  /*11b70*/  SHFL.IDX PT, R0, R4, RZ, 0x181f ;  /* 0x00181fff04007589 */ /* 0x0000a800000e0000 */
[----:B------:R0:W3:Y:S02]  /*11b80*/  SHFL.IDX PT, R14, R3, RZ, 0x181f ;  /* 0x00181fff030e7589 */ /* 0x0000e400000e0000 */
.L_x_10737:
[----:B------:R-:W-:Y:S01]  /*11b90*/  IMAD R8, R8, R21, RZ ;  /* 0x0000001508087224 */ /* 0x000fe200078e02ff */
[----:B------:R-:W-:Y:S01]  /*11ba0*/  BSSY B1, `(.L_x_10553) ;  /* 0x0000015000017945 */ /* 0x000fe20003800000 */
[----:B------:R-:W-:-:S05]  /*11bb0*/  IMAD R7, R26, 0x80, R28 ;  /* 0x000000801a077824 */ /* 0x000fca00078e021c */
[----:B------:R-:W-:-:S13]  /*11bc0*/  ISETP.GE.AND P0, PT, R7, R8, PT ;  /* 0x000000080700720c */ /* 0x000fda0003f06270 */
        /* <DEDUP_REMOVED lines=8> */
[----:B--2---:R-:W-:Y:S02]  /*11c50*/  @!P3 LEA.HI.X R13, R9, R0, R20, 0x1, P5 ;  /* 0x00000000090db211 */ /* 0x004fe400028f0c14 */
        /* <DEDUP_REMOVED lines=9> */
.L_x_10554:
[----:B------:R-:W-:Y:S05]  /*11cf0*/  BSYNC B1 ;  /* 0x0000000000017941 */ /* 0x000fea0003800000 */
.L_x_10553:
[----:B------:R-:W-:-:S03]  /*11d00*/  UMOV UR4, 0xffffffff ;  /* 0xffffffff00047882 */ /* 0x000fc60000000000 */
[----:B------:R-:W-:Y:S05]  /*11d10*/  BRA.DIV UR4, `(.L_x_10555) ;  /* 0x0000008604e07947 */ /* 0x000fea000b800000 */
[----:B--2---:R2:W0:Y:S04]  /*11d20*/  SHFL.IDX PT, R0, R4, 0x1, 0x181f ;  /* 0x00381f0004007f89 */ /* 0x00442800000e0000 */
[----:B---3--:R2:W3:Y:S02]  /*11d30*/  SHFL.IDX PT, R14, R3, 0x1, 0x181f ;  /* 0x00381f00030e7f89 */ /* 0x0084e400000e0000 */
.L_x_10741:
[----:B------:R-:W-:Y:S01]  /*11d40*/  VIADD R5, R7, 0x20 ;  /* 0x0000002007057836 */ /* 0x000fe20000000000 */
[----:B------:R-:W-:Y:S04]  /*11d50*/  BSSY B1, `(.L_x_10556) ;  /* 0x0000014000017945 */ /* 0x000fe80003800000 */
        /* <DEDUP_REMOVED lines=9> */
[----:B0-----:R-:W-:Y:S02]  /*11df0*/  @!P3 LEA.HI.X R13, R9, R0, R20, 0x1, P5 ;  /* 0x00000000090db211 */ /* 0x001fe400028f0c14 */
        /* <DEDUP_REMOVED lines=9> */
.L_x_10557:
[----:B------:R-:W-:Y:S05]  /*11e90*/  BSYNC B1 ;  /* 0x0000000000017941 */ /* 0x000fea0003800000 */
.L_x_10556:
[----:B------:R-:W-:-:S03]  /*11ea0*/  UMOV UR4, 0xffffffff ;  /* 0xffffffff00047882 */ /* 0x000fc60000000000 */
[----:B------:R-:W-:Y:S05]  /*11eb0*/  BRA.DIV UR4, `(.L_x_10558) ;  /* 0x0000008604c07947 */ /* 0x000fea000b800000 */
[----:B0-----:R0:W0:Y:S04]  /*11ec0*/  SHFL.IDX PT, R0, R4, 0x2, 0x181f ;  /* 0x00581f0004007f89 */ /* 0x00102800000e0000 */
[----:B---3--:R3:W0:Y:S02]  /*11ed0*/  SHFL.IDX PT, R14, R3, 0x2, 0x181f ;  /* 0x00581f00030e7f89 */ /* 0x00862400000e0000 */
.L_x_10745:
        /* <DEDUP_REMOVED lines=21> */
.L_x_10560:
[----:B------:R-:W-:Y:S05]  /*12030*/  BSYNC B1 ;  /* 0x0000000000017941 */ /* 0x000fea0003800000 */
.L_x_10559:
[----:B------:R-:W-:-:S03]  /*12040*/  UMOV UR4, 0xffffffff ;  /* 0xffffffff00047882 */ /* 0x000fc60000000000 */
[----:B------:R-:W-:Y:S05]  /*12050*/  BRA.DIV UR4, `(.L_x_10561) ;  /* 0x0000008604a07947 */ /* 0x000fea000b800000 */
[----:B0-----:R0:W0:Y:S04]  /*12060*/  SHFL.IDX PT, R0, R4, 0x3, 0x181f ;  /* 0x00781f0004007f89 */ /* 0x00102800000e0000 */
[----:B------:R0:W0:Y:S02]  /*12070*/  SHFL.IDX PT, R14, R3, 0x3, 0x181f ;  /* 0x00781f00030e7f89 */ /* 0x00002400000e0000 */
.L_x_10749:
[----:B0-23--:R-:W-:-:S04]  /*12080*/  IADD3 R3, R7, 0x60, RZ ;  /* 0x0000006007037810 */ /* 0x00dfc80007ffe0ff */
[----:B------:R-:W-:-:S13]  /*12090*/  ISETP.GE.AND P0, PT, R3, R8, PT ;  /* 0x000000080300720c */ /* 0x000fda0003f06270 */
[----:B------:R-:W-:Y:S05]  /*120a0*/  @P0 BRA `(.L_x_10548) ;  /* 0x0000000000440947 */ /* 0x000fea0003800000 */
[----:B------:R-:W-:Y:S02]  /*120b0*/  ULDC UR4, c[0x0][0xbc8] ;  /* 0x0002f20000047ab9 */ /* 0x000fe40000000800 */
[----:B------:R-:W-:Y:S02]  /*120c0*/  ISETP.GE.AND P3, PT, R9, UR4, PT ;  /* 0x0000000409007c0c */ /* 0x000fe4000bf66270 */
[----:B------:R-:W-:Y:S02]  /*120d0*/  ISETP.GE.AND P2, PT, R29, UR4, PT ;  /* 0x000000041d007c0c */ /* 0x000fe4000bf46270 */
[----:B------:R-:W-:Y:S02]  /*120e0*/  ISETP.GE.AND P1, PT, R25, UR4, PT ;  /* 0x0000000419007c0c */ /* 0x000fe4000bf26270 */
[----:B------:R-:W-:-:S07]  /*120f0*/  ISETP.GE.AND P0, PT, R27, UR4, PT ;  /* 0x000000041b007c0c */ /* 0x000fce000bf06270 */
[-C--:B------:R-:W-:Y:S02]  /*12100*/  @!P3 LEA R4, P4, R9, R14.reuse, 0x1 ;  /* 0x0000000e0904b211 */ /* 0x080fe400078808ff */
[----:B------:R-:W-:Y:S02]  /*12110*/  @!P2 LEA R8, P5, R29, R14, 0x1 ;  /* 0x0000000e1d08a211 */ /* 0x000fe400078a08ff */
[-C--:B------:R-:W-:Y:S02]  /*12120*/  @!P3 LEA.HI.X R5, R9, R0.reuse, R20, 0x1, P4 ;  /* 0x000000000905b211 */ /* 0x080fe400020f0c14 */
[----:B------:R-:W-:Y:S02]  /*12130*/  @!P2 LEA.HI.X R9, R29, R0, R24, 0x1, P5 ;  /* 0x000000001d09a211 */ /* 0x000fe400028f0c18 */
[-C--:B------:R-:W-:Y:S01]  /*12140*/  @!P1 LEA R12, P4, R25, R14.reuse, 0x1 ;  /* 0x0000000e190c9211 */ /* 0x080fe200078808ff */
[----:B------:R0:W-:Y:S01]  /*12150*/  @!P3 ST.E.128 desc[UR60][R4.64], RZ ;  /* 0x000000ff0400b985 */ /* 0x0001e2000c101d3c */
[----:B------:R-:W-:-:S02]  /*12160*/  @!P0 LEA R14, P5, R27, R14, 0x1 ;  /* 0x0000000e1b0e8211 */ /* 0x000fc400078a08ff */
[-C--:B------:R-:W-:Y:S01]  /*12170*/  @!P1 LEA.HI.X R13, R25, R0.reuse, R6, 0x1, P4 ;  /* 0x00000000190d9211 */ /* 0x080fe200020f0c06 */
[----:B------:R0:W-:Y:S01]  /*12180*/  @!P2 ST.E.128 desc[UR60][R8.64], RZ ;  /* 0x000000ff0800a985 */ /* 0x0001e2000c101d3c */
[----:B------:R-:W-:-:S03]  /*12190*/  @!P0 LEA.HI.X R15, R27, R0, R10, 0x1, P5 ;  /* 0x000000001b0f8211 */ /* 0x000fc600028f0c0a */
[----:B------:R0:W-:Y:S04]  /*121a0*/  @!P1 ST.E.128 desc[UR60][R12.64], RZ ;  /* 0x000000ff0c009985 */ /* 0x0001e8000c101d3c */
[----:B------:R0:W-:Y:S02]  /*121b0*/  @!P0 ST.E.128 desc[UR60][R14.64], RZ ;  /* 0x000000ff0e008985 */ /* 0x0001e4000c101d3c */
.L_x_10548:
[----:B------:R-:W-:Y:S05]  /*121c0*/  BSYNC B0 ;  /* 0x0000000000007941 */ /* 0x000fea0003800000 */
.L_x_10539:
[----:B------:R-:W-:Y:S02]  /*121d0*/  ULDC UR4, c[0x0][0xd3c] ;  /* 0x00034f0000047ab9 */ /* 0x000fe40000000800 */
[----:B------:R-:W-:-:S13]  /*121e0*/  ISETP.GE.AND P0, PT, R35, UR4, PT ;  /* 0x0000000423007c0c */ /* 0x000fda000bf06270 */
[----:B------:R-:W-:Y:S05]  /*121f0*/  @!P0 BRA `(.L_x_10562) ;  /* 0xfffffeec00a48947 */ /* 0x000fea000383ffff */
[----:B------:R-:W-:Y:S05]  /*12200*/  BRA `(.L_x_10419) ;  /* 0x0000007000ac7947 */ /* 0x000fea0003800000 */
.L_x_10417:
[----:B------:R-:W-:-:S08]  /*12210*/  NOP ;  /* 0x0000000000007918 */ /* 0x000fd00000000000 */
[----:B--2---:R-:W0:-:S00]  /*12220*/  USETMAXREG.DEALLOC.CTAPOOL 0x28 ;  /* 0x00000028000079c8 */ /* 0x004e0000080e0500 */
        /* <DEDUP_REMOVED lines=14> */
.L_x_10563:
        /* <DEDUP_REMOVED lines=42> */
.L_x_10569:
        /* <DEDUP_REMOVED lines=12> */
.L_x_10568:
[----:B------:R-:W-:Y:S05]  /*12670*/  BSYNC B0 ;  /* 0x0000000000007941 */ /* 0x000fea0003800000 */
.L_x_10567:
        /* <DEDUP_REMOVED lines=21> */
.L_x_10565:
        /* <DEDUP_REMOVED lines=15> */
.L_x_10570:
        /* <DEDUP_REMOVED lines=28> */
.L_x_10566:
[----:B------:R-:W-:Y:S02]  /*12a80*/  IMAD.MOV.U32 R17, RZ, RZ, RZ ;  /* 0x000000ffff117224 */ /* 0x000fe400078e00ff */
[----:B------:R-:W-:Y:S02]  /*12a90*/  IMAD.U32 R16, RZ, RZ, UR6 ;  /* 0x00000006ff107e24 */ /* 0x000fe4000f8e00ff */
[----:B------:R-:W-:-:S07]  /*12aa0*/  IMAD.MOV.U32 R18, RZ, RZ, RZ ;  /* 0x000000ffff127224 */ /* 0x000fce00078e00ff */
.L_x_10571:
[----:B------:R-:W-:-:S13]  /*12ab0*/  ISETP.NE.AND P0, PT, R5, RZ, PT ;  /* 0x000000ff0500720c */ /* 0x000fda0003f05270 */
[----:B------:R-:W0:Y:S01]  /*12ac0*/  @!P0 S2R R3, SR_CgaCtaId ;  /* 0x0000000000038919 */ /* 0x000e220000008800 */
[----:B------:R-:W-:-:S04]  /*12ad0*/  @!P0 MOV R0, 0x400 ;  /* 0x0000040000008802 */ /* 0x000fc80000000f00 */
[----:B0-----:R-:W-:-:S05]  /*12ae0*/  @!P0 LEA R0, R3, R0, 0x18 ;  /* 0x0000000003008211 */ /* 0x001fca00078ec0ff */
[----:B------:R1:W-:Y:S01]  /*12af0*/  @!P0 STS.128 [R0+0x324d0], R16 ;  /* 0x0324d01000008388 */ /* 0x0003e20000000c00 */
[----:B------:R-:W-:Y:S06]  /*12b00*/  BAR.ARV 0x5, 0x180 ;  /* 0x0146000000007b1d */ /* 0x000fec0000002000 */
.L_x_10564:
[----:B------:R2:W-:Y:S01]  /*12b10*/  STL [R1+0x40], RZ ;  /* 0x000040ff01007387 */ /* 0x0005e20000100800 */
[----:B------:R-:W-:Y:S01]  /*12b20*/  ULDC UR4, c[0x0][0xd3c] ;  /* 0x00034f0000047ab9 */ /* 0x000fe20000000800 */
[----:B------:R-:W-:Y:S01]  /*12b30*/  IMAD.MOV.U32 R27, RZ, RZ, 0x1 ;  /* 0x00000001ff1b7424 */ /* 0x000fe200078e00ff */
[----:B0-----:R-:W-:Y:S01]  /*12b40*/  ISETP.GE.AND P0, PT, R19, UR4, PT ;  /* 0x0000000413007c0c */ /* 0x001fe2000bf06270 */
[----:B------:R-:W-:-:S12]  /*12b50*/  IMAD.MOV.U32 R25, RZ, RZ, RZ ;  /* 0x000000ffff197224 */ /* 0x000fd800078e00ff */
[----:B--2---:R-:W-:Y:S05]  /*12b60*/  @P0 BRA `(.L_x_10572) ;  /* 0x0000006400780947 */ /* 0x004fea0003800000 */
[----:B------:R-:W2:Y:S01]  /*12b70*/  LDL R4, [R1+0x8] ;  /* 0x0000080001047983 */ /* 0x000ea20000100800 */
[----:B------:R-:W1:Y:S01]  /*12b80*/  S2R R5, SR_TID.X ;  /* 0x0000000000057919 */ /* 0x000e620000002100 */
[----:B------:R-:W0:Y:S01]  /*12b90*/  S2UR UR5, SR_CgaCtaId ;  /* 0x00000000000579c3 */ /* 0x000e220000008800 */
[----:B------:R-:W-:Y:S01]  /*12ba0*/  UMOV UR4, 0x400 ;  /* 0x0000040000047882 */ /* 0x000fe20000000000 */
[----:B------:R-:W-:Y:S01]  /*12bb0*/  BSSY B8, `(.L_x_10572) ;  /* 0x0000659000087945 */ /* 0x000fe20003800000 */
[----:B------:R-:W-:Y:S01]  /*12bc0*/  IMAD.MOV.U32 R28, RZ, RZ, 0x1 ;  /* 0x00000001ff1c7424 */ /* 0x000fe200078e00ff */
[----:B------:R-:W-:Y:S01]  /*12bd0*/  CS2R R24, SRZ ;  /* 0x0000000000187805 */ /* 0x000fe2000001ff00 */
[----:B------:R-:W-:Y:S01]  /*12be0*/  IMAD.MOV.U32 R27, RZ, RZ, 0x1 ;  /* 0x00000001ff1b7424 */ /* 0x000fe200078e00ff */
[----:B------:R-:W-:Y:S01]  /*12bf0*/  ULDC.64 UR38, c[0x0][0x198] ;  /* 0x0000660000267ab9 */ /* 0x000fe20000000a00 */
[----:B------:R-:W-:Y:S01]  /*12c00*/  ULDC UR36, c[0x0][0xc] ;  /* 0x0000030000247ab9 */ /* 0x000fe20000000800 */
[----:B-1----:R-:W-:-:S02]  /*12c10*/  SHF.L.U32 R0, R5, 0x3, RZ ;  /* 0x0000000305007819 */ /* 0x002fc400000006ff */
[----:B------:R-:W-:Y:S02]  /*12c20*/  LOP3.LUT R3, R5, 0x7f, RZ, 0xc0, !PT ;  /* 0x0000007f05037812 */ /* 0x000fe400078ec0ff */
[----:B------:R-:W-:-:S03]  /*12c30*/  LOP3.LUT R2, R0, 0x1f8, RZ, 0xc0, !PT ;  /* 0x000001f800027812 */ /* 0x000fc600078ec0ff */
[----:B------:R-:W-:Y:S01]  /*12c40*/  IMAD.SHL.U32 R33, R3, 0x8, RZ ;  /* 0x0000000803217824 */ /* 0x000fe200078e00ff */
[----:B------:R-:W-:Y:S01]  /*12c50*/  LOP3.LUT R2, R2, 0x38, R5, 0x78, !PT ;  /* 0x0000003802027812 */ /* 0x000fe200078e7805 */
[----:B0-----:R-:W-:Y:S01]  /*12c60*/  ULEA UR4, UR5, UR4, 0x18 ;  /* 0x0000000405047291 */ /* 0x001fe2000f8ec03f */
[----:B------:R-:W-:Y:S02]  /*12c70*/  SHF.R.U32.HI R3, RZ, 0x3, R3 ;  /* 0x00000003ff037819 */ /* 0x000fe40000011603 */
[----:B------:R-:W-:Y:S01]  /*12c80*/  LOP3.LUT R33, R2, 0x200, R33, 0xf8, !PT ;  /* 0x0000020002217812 */ /* 0x000fe200078ef821 */
[----:B------:R-:W-:Y:S01]  /*12c90*/  IMAD.SHL.U32 R2, R5, 0x10, RZ ;  /* 0x0000001005027824 */ /* 0x000fe200078e00ff */
[----:B------:R-:W-:Y:S01]  /*12ca0*/  LOP3.LUT R0, R0, 0x38, RZ, 0xc0, !PT ;  /* 0x0000003800007812 */ /* 0x000fe200078ec0ff */
[----:B------:R-:W-:-:S03]  /*12cb0*/  IMAD.U32 R23, RZ, RZ, UR4 ;  /* 0x00000004ff177e24 */ /* 0x000fc6000f8e00ff */
[----:B------:R-:W-:Y:S01]  /*12cc0*/  LOP3.LUT R2, R3, 0x70, R2, 0xf8, !PT ;  /* 0x0000007003027812 */ /* 0x000fe200078ef802 */
[----:B------:R-:W-:Y:S01]  /*12cd0*/  IMAD R26, R33, 0x2, R23 ;  /* 0x00000002211a7824 */ /* 0x000fe200078e0217 */
[C---:B------:R-:W-:Y:S02]  /*12ce0*/  LOP3.LUT R3, R0.reuse, 0x40, RZ, 0xfc, !PT ;  /* 0x0000004000037812 */ /* 0x040fe400078efcff */
[C---:B------:R-:W-:Y:S02]  /*12cf0*/  LOP3.LUT R2, R0.reuse, 0x80, RZ, 0xfc, !PT ;  /* 0x0000008000027812 */ /* 0x040fe400078efcff */
[----:B------:R-:W-:Y:S02]  /*12d00*/  LOP3.LUT R0, R0, 0xc0, RZ, 0xfc, !PT ;  /* 0x000000c000007812 */ /* 0x000fe400078efcff */
[----:B--2---:R-:W-:-:S05]  /*12d10*/  LOP3.LUT R4, R4, 0x2, RZ, 0xfc, !PT ;  /* 0x0000000204047812 */ /* 0x004fca00078efcff */
[----:B------:R0:W-:Y:S04]  /*12d20*/  STL [R1+0x68], R4 ;  /* 0x0000680401007387 */ /* 0x0001e80000100800 */
[----:B------:R0:W-:Y:S02]  /*12d30*/  STL [R1+0x40], RZ ;  /* 0x000040ff01007387 */ /* 0x0001e40000100800 */
.L_x_10677:
[----:B------:R-:W1:Y:S02]  /*12d40*/  LDC.64 R36, c[0x0][0xd88] ;  /* 0x00036200ff247b82 */ /* 0x000e640000000a00 */
[----:B-1----:R-:W-:-:S06]  /*12d50*/  IMAD.WIDE R36, R19, 0x4, R36 ;  /* 0x0000000413247825 */ /* 0x002fcc00078e0224 */
[----:B--2---:R1:W2:Y:S01]  /*12d60*/  LDG.E R36, desc[UR60][R36.64] ;  /* 0x0000003c24247981 */ /* 0x0042a2000c1e1900 */
        /* <DEDUP_REMOVED lines=9> */
[----:B-1----:R-:W-:Y:S01]  /*12e00*/  IMAD.MOV.U32 R37, RZ, RZ, RZ ;  /* 0x000000ffff257224 */ /* 0x002fe200078e00ff */
[----:B--2---:R-:W-:-:S05]  /*12e10*/  SHF.R.S32.HI R0, RZ, 0x1f, R36 ;  /* 0x0000001fff007819 */ /* 0x004fca0000011424 */
        /* <DEDUP_REMOVED lines=9> */
[----:B-1----:R-:W-:Y:S01]  /*12eb0*/  IMAD.MOV.U32 R0, RZ, RZ, RZ ;  /* 0x000000ffff007224 */ /* 0x002fe200078e00ff */
[----:B------:R-:W-:Y:S02]  /*12ec0*/  ISETP.NE.AND.EX P0, PT, RZ, UR5, PT, P0 ;  /* 0x00000005ff007c0c */ /* 0x000fe4000bf05300 */
[----:B------:R-:W-:Y:S02]  /*12ed0*/  ISETP.NE.AND.EX P1, PT, RZ, UR7, PT, P1 ;  /* 0x00000007ff007c0c */ /* 0x000fe4000bf25310 */
[C---:B0--3--:R-:W-:Y:S02]  /*12ee0*/  IADD3 R4, P4, R29.reuse, UR6, RZ ;  /* 0x000000061d047c10 */ /* 0x049fe4000ff9e0ff */
[----:B--2---:R-:W-:Y:S01]  /*12ef0*/  IADD3 R2, P3, R29, UR4, RZ ;  /* 0x000000041d027c10 */ /* 0x004fe2000ff7e0ff */
        /* <DEDUP_REMOVED lines=26> */
.L_x_10573:
        /* <DEDUP_REMOVED lines=9> */
.L_x_10574:
        /* <DEDUP_REMOVED lines=9> */
.L_x_10575:
[----:B-12---:R-:W2:Y:S04]  /*131c0*/  @P1 LDG.E R2, desc[UR60][R4.64] ;  /* 0x0000003c04021981 */ /* 0x006ea8000c1e1900 */
[----:B------:R-:W2:Y:S01]  /*131d0*/  @P1 LDG.E R3, desc[UR60][R4.64+0x4] ;  /* 0x0000043c04031981 */ /* 0x000ea2000c1e1900 */
[----:B-----5:R-:W-:Y:S01]  /*131e0*/  IMAD.IADD R7, R7, 0x1, -R34 ;  /* 0x0000000107077824 */ /* 0x020fe200078e0a22 */
[----:B------:R-:W-:Y:S01]  /*131f0*/  BSSY B0, `(.L_x_10576) ;  /* 0x0000138000007945 */ /* 0x000fe20003800000 */
[----:B--2---:R-:W-:-:S04]  /*13200*/  @P1 IMAD.IADD R6, R3, 0x1, -R2 ;  /* 0x0000000103061824 */ /* 0x004fc800078e0a02 */
[----:B0-----:R-:W-:-:S05]  /*13210*/  IMAD.IADD R8, R7, 0x1, R6 ;  /* 0x0000000107087824 */ /* 0x001fca00078e0206 */
[----:B------:R-:W-:Y:S01]  /*13220*/  IADD3 R2, R8, 0x5f, RZ ;  /* 0x0000005f08027810 */ /* 0x000fe20007ffe0ff */
[----:B------:R-:W-:Y:S04]  /*13230*/  STL [R1+0x14], R8 ;  /* 0x0000140801007387 */ /* 0x000fe80000100800 */
        /* <DEDUP_REMOVED lines=26> */
.L_x_10752:
[----:B-1----:R-:W-:Y:S02]  /*133e0*/  ISETP.NE.AND P0, PT, R14, RZ, PT ;  /* 0x000000ff0e00720c */ /* 0x002fe40003f05270 */
[----:B------:R-:W-:-:S11]  /*133f0*/  PLOP3.LUT P6, PT, PT, PT, PT, 0x8, 0x0 ;  /* 0x000000000000781c */ /* 0x000fd60003fce170 */
[----:B------:R-:W-:Y:S05]  /*13400*/  @P0 BRA `(.L_x_10579) ;  /* 0x00000000000c0947 */ /* 0x000fea0003800000 */
[----:B------:R-:W-:-:S03]  /*13410*/  UMOV UR4, 0xffffffff ;  /* 0xffffffff00047882 */ /* 0x000fc60000000000 */
[----:B------:R-:W-:Y:S05]  /*13420*/  BRA.DIV UR4, `(.L_x_10580) ;  /* 0x0000007604287947 */ /* 0x000fea000b800000 */
[----:B------:R-:W-:-:S13]  /*13430*/  ELECT P6, URZ, PT ;  /* 0x00000000003f782f */ /* 0x000fda00038c0000 */
.L_x_10579:
        /* <DEDUP_REMOVED lines=9> */
.L_x_10755:
[----:B------:R-:W-:Y:S05]  /*134d0*/  BSYNC B1 ;  /* 0x0000000000017941 */ /* 0x000fea0003800000 */
.L_x_10581:
        /* <DEDUP_REMOVED lines=10> */
.L_x_10756:
[----:B------:R-:W-:Y:S05]  /*13580*/  BSYNC B2 ;  /* 0x0000000000027941 */ /* 0x000fea0003800000 */
.L_x_10585:
        /* <DEDUP_REMOVED lines=9> */
.L_x_10588:
[----:B------:R-:W-:Y:S05]  /*13620*/  BSYNC B2 ;  /* 0x0000000000027941 */ /* 0x000fea0003800000 */
.L_x_10587:
        /* <DEDUP_REMOVED lines=12> */
.L_x_10589:
        /* <DEDUP_REMOVED lines=13> */
.L_x_10757:
[----:B------:R-:W-:Y:S05]  /*137c0*/  BSYNC B2 ;  /* 0x0000000000027941 */ /* 0x000fea0003800000 */
.L_x_10590:
        /* <DEDUP_REMOVED lines=11> */
.L_x_10593:
[----:B------:R-:W-:Y:S05]  /*13880*/  BSYNC B2 ;  /* 0x0000000000027941 */ /* 0x000fea0003800000 */
.L_x_10592:
        /* <DEDUP_REMOVED lines=9> */
.L_x_10594:
        /* <DEDUP_REMOVED lines=15> */
.L_x_10595:
        /* <DEDUP_REMOVED lines=15> */
.L_x_10596:
        /* <DEDUP_REMOVED lines=15> */
.L_x_10597:
        /* <DEDUP_REMOVED lines=10> */
.L_x_10584:
[----:B------:R-:W-:Y:S05]  /*13c90*/  BSYNC B1 ;  /* 0x0000000000017941 */ /* 0x000fea0003800000 */
.L_x_10583:
[----:B------:R-:W-:Y:S01]  /*13ca0*/  VIADD R9, R2, 0xfffffffe ;  /* 0xfffffffe02097836 */ /* 0x000fe20000000000 */
[----:B------:R-:W-:Y:S02]  /*13cb0*/  IADD3 R24, R24, 0x1, RZ ;  /* 0x0000000118187810 */ /* 0x000fe40007ffe0ff */
[----:B------:R-:W-:Y:S02]  /*13cc0*/  PLOP3.LUT P0, PT, PT, PT, PT, 0x8, 0x0 ;  /* 0x000000000000781c */ /* 0x000fe40003f0e170 */
[----:B------:R-:W-:Y:S02]  /*13cd0*/  ISETP.GE.AND P2, PT, R9, R5, PT ;  /* 0x000000050900720c */ /* 0x000fe40003f46270 */
[----:B------:R-:W-:-:S04]  /*13ce0*/  ISETP.NE.AND P1, PT, R24, 0x2, PT ;  /* 0x000000021800780c */ /* 0x000fc80003f25270 */
[----:B------:R-:W-:Y:S02]  /*13cf0*/  SEL R2, RZ, 0x1, P1 ;  /* 0x00000001ff027807 */ /* 0x000fe40000800000 */
[----:B------:R-:W-:Y:S02]  /*13d00*/  SEL R24, R24, RZ, P1 ;  /* 0x000000ff18187207 */ /* 0x000fe40000800000 */
[----:B------:R-:W-:-:S03]  /*13d10*/  LOP3.LUT R28, R28, R2, RZ, 0x3c, !PT ;  /* 0x000000021c1c7212 */ /* 0x000fc600078e3cff */
[----:B------:R-:W-:Y:S05]  /*13d20*/  @!P2 BRA `(.L_x_10577) ;  /* 0x000000080010a947 */ /* 0x000fea0003800000 */
.L_x_10613:
        /* <DEDUP_REMOVED lines=11> */
.L_x_10758:
[----:B------:R-:W-:Y:S05]  /*13de0*/  BSYNC B2 ;  /* 0x0000000000027941 */ /* 0x000fea0003800000 */
.L_x_10600:
        /* <DEDUP_REMOVED lines=9> */
.L_x_10603:
[----:B------:R-:W-:Y:S05]  /*13e80*/  BSYNC B2 ;  /* 0x0000000000027941 */ /* 0x000fea0003800000 */
.L_x_10602:
        /* <DEDUP_REMOVED lines=11> */
.L_x_10604:
        /* <DEDUP_REMOVED lines=13> */
.L_x_10759:
[----:B------:R-:W-:Y:S05]  /*14010*/  BSYNC B2 ;  /* 0x0000000000027941 */ /* 0x000fea0003800000 */
.L_x_10605:
        /* <DEDUP_REMOVED lines=11> */
.L_x_10608:
[----:B------:R-:W-:Y:S05]  /*140d0*/  BSYNC B2 ;  /* 0x0000000000027941 */ /* 0x000fea0003800000 */
.L_x_10607:
        /* <DEDUP_REMOVED lines=9> */
.L_x_10609:
        /* <DEDUP_REMOVED lines=15> */
.L_x_10610:
        /* <DEDUP_REMOVED lines=15> */
.L_x_10611:
        /* <DEDUP_REMOVED lines=15> */
.L_x_10612:
        /* <DEDUP_REMOVED lines=10> */
.L_x_10599:
[----:B------:R-:W-:Y:S05]  /*144e0*/  BSYNC B1 ;  /* 0x0000000000017941 */ /* 0x000fea0003800000 */
.L_x_10598:
        /* <DEDUP_REMOVED lines=8> */
.L_x_10577:
[----:B------:R-:W-:Y:S05]  /*14570*/  BSYNC B0 ;  /* 0x0000000000007941 */ /* 0x000fea0003800000 */
.L_x_10576:
        /* <DEDUP_REMOVED lines=23> */
.L_x_10615:
        /* <DEDUP_REMOVED lines=20> */
.L_x_10618:
[----:B------:R-:W-:Y:S05]  /*14830*/  BSYNC B6 ;  /* 0x0000000000067941 */ /* 0x000fea0003800000 */
.L_x_10617:
        /* <DEDUP_REMOVED lines=20> */
.L_x_10621:
        /* <DEDUP_REMOVED lines=15> */
.L_x_10620:
[----:B------:R-:W-:Y:S05]  /*14a70*/  BSYNC B6 ;  /* 0x0000000000067941 */ /* 0x000fea0003800000 */
.L_x_10619:
        /* <DEDUP_REMOVED lines=8> */
[----:B------:R-:W-:Y:S02]  /*14b00*/  ULDC UR4, c[0x0][0x2f4] ;  /* 0x0000bd0000047ab9 */ /* 0x000fe40000000800 */
[----:B0-----:R-:W-:Y:S01]  /*14b10*/  @P0 IADD3.X R3, R30, UR5, RZ, P1, !PT ;  /* 0x000000051e030c10 */ /* 0x001fe20008ffe4ff */
[----:B------:R-:W-:-:S04]  /*14b20*/  ULDC UR5, c[0x0][0x320] ;  /* 0x0000c80000057ab9 */ /* 0x000fc80000000800 */
[----:B------:R0:W4:Y:S01]  /*14b30*/  @P0 LDG.E R32, desc[UR60][R2.64] ;  /* 0x0000003c02200981 */ /* 0x000122000c1e1900 */
[----:B-1----:R-:W-:Y:S02]  /*14b40*/  ISETP.NE.AND P1, PT, R10, 0x1, PT ;  /* 0x000000010a00780c */ /* 0x002fe40003f25270 */
[C---:B---3--:R-:W-:Y:S01]  /*14b50*/  LOP3.LUT R31, R21.reuse, 0x7f, RZ, 0xc0, !PT ;  /* 0x0000007f151f7812 */ /* 0x048fe200078ec0ff */
[----:B------:R-:W-:-:S03]  /*14b60*/  IMAD.SHL.U32 R21, R21, 0x10, RZ ;  /* 0x0000001015157824 */ /* 0x000fc600078e00ff */
[----:B------:R-:W-:-:S07]  /*14b70*/  SHF.R.U32.HI R31, RZ, 0x3, R31 ;  /* 0x00000003ff1f7819 */ /* 0x000fce000001161f */
[----:B------:R-:W1:Y:S01]  /*14b80*/  @P1 LDC R5, c[0x0][0x434] ;  /* 0x00010d00ff051b82 */ /* 0x000e620000000800 */
[----:B------:R-:W-:-:S07]  /*14b90*/  LOP3.LUT R21, R31, 0x70, R21, 0xf8, !PT ;  /* 0x000000701f157812 */ /* 0x000fce00078ef815 */
[----:B0-----:R-:W0:Y:S01]  /*14ba0*/  @P1 LDC R2, c[0x0][0x438] ;  /* 0x00010e00ff021b82 */ /* 0x001e220000000800 */
        /* <DEDUP_REMOVED lines=12> */
[----:B----4-:R-:W-:-:S03]  /*14c70*/  SHF.R.S32.HI R35, RZ, 0x1f, R32 ;  /* 0x0000001fff237819 */ /* 0x010fc60000011420 */
[----:B0-----:R-:W-:-:S04]  /*14c80*/  @!P0 IMAD.WIDE.U32 R6, R32, R2, R6 ;  /* 0x0000000220068225 */ /* 0x001fc800078e0006 */
[----:B------:R-:W-:-:S04]  /*14c90*/  @!P0 IMAD R2, R35, R2, RZ ;  /* 0x0000000223028224 */ /* 0x000fc800078e02ff */
[----:B------:R-:W-:Y:S01]  /*14ca0*/  @!P0 IMAD R3, R32, R3, R2 ;  /* 0x0000000320038224 */ /* 0x000fe200078e0202 */
[----:B-1----:R-:W-:-:S03]  /*14cb0*/  @!P0 LEA R4, P1, R6, R4, 0x2 ;  /* 0x0000000406048211 */ /* 0x002fc600078210ff */
[----:B------:R-:W-:-:S05]  /*14cc0*/  @!P0 IMAD.IADD R3, R7, 0x1, R3 ;  /* 0x0000000107038824 */ /* 0x000fca00078e0203 */
[----:B------:R-:W-:-:S05]  /*14cd0*/  @!P0 LEA.HI.X R5, R6, R5, R3, 0x2, P1 ;  /* 0x0000000506058211 */ /* 0x000fca00008f1403 */
[----:B------:R-:W2:Y:S01]  /*14ce0*/  @!P0 LDG.E R11, desc[UR60][R4.64] ;  /* 0x0000003c040b8981 */ /* 0x000ea2000c1e1900 */
[----:B------:R-:W0:Y:S01]  /*14cf0*/  S2R R20, SR_TID.X ;  /* 0x0000000000147919 */ /* 0x000e220000002100 */
[----:B------:R-:W-:-:S04]  /*14d00*/  IMAD.MOV R2, RZ, RZ, -R9 ;  /* 0x000000ffff027224 */ /* 0x000fc800078e0a09 */
[----:B------:R-:W-:Y:S01]  /*14d10*/  IMAD R0, R10, R2, R0 ;  /* 0x000000020a007224 */ /* 0x000fe200078e0200 */
[----:B------:R-:W-:-:S04]  /*14d20*/  ISETP.GT.U32.AND P0, PT, R21, 0x5f, PT ;  /* 0x0000005f1500780c */ /* 0x000fc80003f04070 */
[----:B------:R-:W-:Y:S01]  /*14d30*/  STL [R1+0x4], R0 ;  /* 0x0000040001007387 */ /* 0x000fe20000100800 */
[----:B------:R-:W-:-:S08]  /*14d40*/  LOP3.LUT R22, R22, 0xffffffdf, RZ, 0xc0, !PT ;  /* 0xffffffdf16167812 */ /* 0x000fd000078ec0ff */
[----:B------:R-:W-:-:S04]  /*14d50*/  @P0 LOP3.LUT R22, R22, 0x20, RZ, 0xfc, !PT ;  /* 0x0000002016160812 */ /* 0x000fc800078efcff */
[----:B------:R-:W-:Y:S01]  /*14d60*/  LOP3.LUT R22, R22, 0xfffffffd, RZ, 0xc0, !PT ;  /* 0xfffffffd16167812 */ /* 0x000fe200078ec0ff */
[----:B------:R-:W-:Y:S01]  /*14d70*/  UMOV UR6, 0xffffffff ;  /* 0xffffffff00067882 */ /* 0x000fe20000000000 */
[----:B--2---:R0:W-:Y:S02]  /*14d80*/  STL [R1], R11 ;  /* 0x0000000b01007387 */ /* 0x0041e40000100800 */
[C---:B0-----:R-:W-:Y:S02]  /*14d90*/  IMAD.SHL.U32 R11, R20.reuse, 0x8, RZ ;  /* 0x00000008140b7824 */ /* 0x041fe400078e00ff */
[----:B------:R-:W-:-:S03]  /*14da0*/  IMAD.SHL.U32 R20, R20, 0x8, RZ ;  /* 0x0000000814147824 */ /* 0x000fc600078e00ff */
[----:B------:R-:W-:Y:S02]  /*14db0*/  LOP3.LUT R11, R11, 0x38, RZ, 0xc0, !PT ;  /* 0x000000380b0b7812 */ /* 0x000fe400078ec0ff */
[----:B------:R-:W-:Y:S02]  /*14dc0*/  LOP3.LUT R20, R20, 0x38, RZ, 0xc0, !PT ;  /* 0x0000003814147812 */ /* 0x000fe400078ec0ff */
[----:B------:R-:W-:Y:S02]  /*14dd0*/  ISETP.GE.AND P1, PT, R11, UR4, PT ;  /* 0x000000040b007c0c */ /* 0x000fe4000bf26270 */
[----:B------:R-:W-:-:S04]  /*14de0*/  LOP3.LUT R12, R20, 0x40, RZ, 0xfc, !PT ;  /* 0x00000040140c7812 */ /* 0x000fc800078efcff */
[----:B------:R-:W-:Y:S02]  /*14df0*/  ISETP.GE.AND P3, PT, R12, UR5, PT ;  /* 0x000000050c007c0c */ /* 0x000fe4000bf66270 */
[----:B------:R-:W-:-:S05]  /*14e00*/  LOP3.LUT R12, R11, 0x80, RZ, 0xfc, !PT ;  /* 0x000000800b0c7812 */ /* 0x000fca00078efcff */
[----:B------:R-:W-:-:S04]  /*14e10*/  @P1 LOP3.LUT R22, R22, 0x2, RZ, 0xfc, !PT ;  /* 0x0000000216161812 */ /* 0x000fc800078efcff */
[----:B------:R-:W-:Y:S02]  /*14e20*/  LOP3.LUT R22, R22, 0xffffffef, RZ, 0xc0, !PT ;  /* 0xffffffef16167812 */ /* 0x000fe400078ec0ff */
[----:B------:R-:W-:Y:S02]  /*14e30*/  ISETP.GE.AND P2, PT, R12, UR5, PT ;  /* 0x000000050c007c0c */ /* 0x000fe4000bf46270 */
[----:B------:R-:W-:Y:S02]  /*14e40*/  @P3 LOP3.LUT R22, R22, 0x10, RZ, 0xfc, !PT ;  /* 0x0000001016163812 */ /* 0x000fe400078efcff */
[C---:B------:R-:W-:Y:S02]  /*14e50*/  ISETP.GE.AND P0, PT, R11.reuse, UR5, PT ;  /* 0x000000050b007c0c */ /* 0x040fe4000bf06270 */
[----:B------:R-:W-:Y:S02]  /*14e60*/  LOP3.LUT R22, R22, 0xfffffffe, RZ, 0xc0, !PT ;  /* 0xfffffffe16167812 */ /* 0x000fe400078ec0ff */
[----:B------:R-:W-:-:S02]  /*14e70*/  LOP3.LUT R11, R11, 0xc0, RZ, 0xfc, !PT ;  /* 0x000000c00b0b7812 */ /* 0x000fc400078efcff */
[----:B------:R-:W-:Y:S02]  /*14e80*/  LOP3.LUT R22, R22, 0xfffffff7, RZ, 0xc0, !PT ;  /* 0xfffffff716167812 */ /* 0x000fe400078ec0ff */
[----:B------:R-:W-:Y:S02]  /*14e90*/  ISETP.GE.AND P1, PT, R11, UR5, PT ;  /* 0x000000050b007c0c */ /* 0x000fe4000bf26270 */
[----:B------:R-:W-:-:S04]  /*14ea0*/  @P2 LOP3.LUT R22, R22, 0x8, RZ, 0xfc, !PT ;  /* 0x0000000816162812 */ /* 0x000fc800078efcff */
[----:B------:R-:W-:-:S04]  /*14eb0*/  @P0 LOP3.LUT R22, R22, 0x1, RZ, 0xfc, !PT ;  /* 0x0000000116160812 */ /* 0x000fc800078efcff */
[----:B------:R-:W-:-:S04]  /*14ec0*/  LOP3.LUT R22, R22, 0xfffffffb, RZ, 0xc0, !PT ;  /* 0xfffffffb16167812 */ /* 0x000fc800078ec0ff */
[----:B------:R-:W-:Y:S01]  /*14ed0*/  @P1 LOP3.LUT R22, R22, 0x4, RZ, 0xfc, !PT ;  /* 0x0000000416161812 */ /* 0x000fe200078efcff */
[----:B------:R-:W-:Y:S06]  /*14ee0*/  BRA.DIV UR6, `(.L_x_10622) ;  /* 0x0000005a06fc7947 */ /* 0x000fec000b800000 */
.L_x_10762:
[----:B------:R-:W2:Y:S01]  /*14ef0*/  LDL R0, [R1+0x68] ;  /* 0x0000680001007983 */ /* 0x000ea20000100800 */
[----:B------:R-:W-:Y:S02]  /*14f00*/  SEL R2, RZ, 0x1, P0 ;  /* 0x00000001ff027807 */ /* 0x000fe40000000000 */
[----:B------:R-:W-:Y:S02]  /*14f10*/  LOP3.LUT R22, R22, 0xffffffbf, RZ, 0xc0, !PT ;  /* 0xffffffbf16167812 */ /* 0x000fe400078ec0ff */
[----:B------:R-:W-:Y:S01]  /*14f20*/  SHF.R.S32.HI R29, RZ, 0x1f, R18 ;  /* 0x0000001fff1d7819 */ /* 0x000fe20000011412 */
[----:B------:R0:W-:Y:S01]  /*14f30*/  STL [R1+0x64], R2 ;  /* 0x0000640201007387 */ /* 0x0001e20000100800 */
[----:B--2---:R-:W-:-:S13]  /*14f40*/  ISETP.NE.AND P0, PT, R0, 0x3, PT ;  /* 0x000000030000780c */ /* 0x004fda0003f05270 */
[----:B------:R-:W-:Y:S01]  /*14f50*/  @P0 LOP3.LUT R22, R22, 0x40, RZ, 0xfc, !PT ;  /* 0x0000004016160812 */ /* 0x000fe200078efcff */
[----:B0-----:R-:W-:Y:S06]  /*14f60*/  @!P0 BRA `(.L_x_10623) ;  /* 0x0000000000048947 */ /* 0x001fec0003800000 */
[----:B------:R-:W-:Y:S01]  /*14f70*/  BPT.TRAP 0x1 ;  /* 0x000000040000795c */ /* 0x000fe20000300000 */
.L_x_10623:
[----:B------:R-:W-:Y:S01]  /*14f80*/  IMAD R30, R25, 0x8, R23 ;  /* 0x00000008191e7824 */ /* 0x000fe200078e0217 */
[----:B------:R-:W-:Y:S01]  /*14f90*/  SHF.L.U32 R0, R27, 0x1f, RZ ;  /* 0x0000001f1b007819 */ /* 0x000fe200000006ff */
[----:B------:R-:W-:Y:S03]  /*14fa0*/  BSSY B0, `(.L_x_10624) ;  /* 0x0000003000007945 */ /* 0x000fe60003800000 */
[----:B------:R-:W0:Y:S02]  /*14fb0*/  SYNCS.PHASECHK.TRANS64.TRYWAIT P0, [R30+URZ+0x32440], R0 ;  /* 0x032440001e0075a7 */ /* 0x000e24000800017f */
[----:B0-----:R-:W-:Y:S05]  /*14fc0*/  @!P0 BRA `(.L_x_10625) ;  /* 0x0000005800f88947 */ /* 0x001fea0003800000 */
.L_x_10763:
[----:B------:R-:W-:Y:S05]  /*14fd0*/  BSYNC B0 ;  /* 0x0000000000007941 */ /* 0x000fea0003800000 */
.L_x_10624:
[----:B------:R-:W0:Y:S01]  /*14fe0*/  LDL R2, [R1+0x4] ;  /* 0x0000040001027983 */ /* 0x000e220000100800 */
[----:B------:R-:W-:-:S03]  /*14ff0*/  ULDC.64 UR4, c[0x0][0x300] ;  /* 0x0000c00000047ab9 */ /* 0x000fc60000000a00 */
[----:B------:R-:W2:Y:S04]  /*15000*/  LDL R4, [R1] ;  /* 0x0000000001047983 */ /* 0x000ea80000100800 */
[----:B------:R-:W3:Y:S01]  /*15010*/  LDL R6, [R1+0x14] ;  /* 0x0000140001067983 */ /* 0x000ee20000100800 */
[----:B------:R-:W-:Y:S02]  /*15020*/  LOP3.LUT P2, RZ, R22, 0x2, RZ, 0xc0, !PT ;  /* 0x0000000216ff7812 */ /* 0x000fe4000784c0ff */
[----:B0-----:R-:W-:Y:S02]  /*15030*/  SHF.R.S32.HI R0, RZ, 0x1f, R2 ;  /* 0x0000001fff007819 */ /* 0x001fe40000011402 */
[----:B--2---:R-:W-:-:S03]  /*15040*/  SHF.R.S32.HI R5, RZ, 0x1f, R4 ;  /* 0x0000001fff057819 */ /* 0x004fc60000011404 */
[----:B------:R0:W-:Y:S01]  /*15050*/  STL [R1+0x4c], R0 ;  /* 0x00004c0001007387 */ /* 0x0001e20000100800 */
[----:B---3--:R-:W-:-:S03]  /*15060*/  IMAD R31, R8, -0x60, R6 ;  /* 0xffffffa0081f7824 */ /* 0x008fc600078e0206 */
[----:B------:R1:W-:Y:S01]  /*15070*/  STL [R1+0x54], R5 ;  /* 0x0000540501007387 */ /* 0x0003e20000100800 */
[----:B------:R-:W2:Y:S01]  /*15080*/  S2R R6, SR_TID.X ;  /* 0x0000000000067919 */ /* 0x000ea20000002100 */
        /* <DEDUP_REMOVED lines=9> */
[----:B------:R-:W1:Y:S02]  /*15120*/  S2R R4, SR_TID.X ;  /* 0x0000000000047919 */ /* 0x000e640000002100 */
[----:B------:R-:W-:Y:S02]  /*15130*/  IMAD.IADD R3, R3, 0x1, R0 ;  /* 0x0000000103037824 */ /* 0x000fe400078e0200 */
[----:B------:R-:W-:Y:S02]  /*15140*/  IMAD R0, R29, UR4, RZ ;  /* 0x000000041d007c24 */ /* 0x000fe4000f8e02ff */
[----:B------:R-:W-:-:S04]  /*15150*/  IMAD.WIDE.U32 R2, R18, UR4, R2 ;  /* 0x0000000412027c25 */ /* 0x000fc8000f8e0002 */
[----:B------:R-:W-:Y:S01]  /*15160*/  IMAD R0, R18, UR5, R0 ;  /* 0x0000000512007c24 */ /* 0x000fe2000f8e0200 */
[----:B------:R-:W-:Y:S01]  /*15170*/  ULDC.64 UR4, c[0x0][0x2e8] ;  /* 0x0000ba0000047ab9 */ /* 0x000fe20000000a00 */
[----:B--2---:R-:W-:-:S05]  /*15180*/  IMAD.SHL.U32 R7, R6, 0x8, RZ ;  /* 0x0000000806077824 */ /* 0x004fca00078e00ff */
[----:B------:R-:W-:Y:S02]  /*15190*/  LOP3.LUT R7, R7, 0x38, RZ, 0xc0, !PT ;  /* 0x0000003807077812 */ /* 0x000fe400078ec0ff */
[----:B-1----:R-:W-:Y:S01]  /*151a0*/  LOP3.LUT R5, R4, 0x7f, RZ, 0xc0, !PT ;  /* 0x0000007f04057812 */ /* 0x002fe200078ec0ff */
[----:B------:R-:W-:Y:S01]  /*151b0*/  IMAD.IADD R4, R3, 0x1, R0 ;  /* 0x0000000103047824 */ /* 0x000fe200078e0200 */
[C---:B------:R-:W-:Y:S01]  /*151c0*/  LEA R0, P0, R2.reuse, UR4, 0x1 ;  /* 0x0000000402007c11 */ /* 0x040fe2000f8008ff */
[----:B------:R-:W-:Y:S01]  /*151d0*/  UMOV UR4, 0xffffffff ;  /* 0xffffffff00047882 */ /* 0x000fe20000000000 */
[----:B------:R-:W-:Y:S02]  /*151e0*/  SHF.R.U32.HI R5, RZ, 0x3, R5 ;  /* 0x00000003ff057819 */ /* 0x000fe40000011605 */
[----:B------:R-:W-:Y:S02]  /*151f0*/  LEA.HI.X R4, R2, UR5, R4, 0x1, P0 ;  /* 0x0000000502047c11 */ /* 0x000fe400080f0c04 */
        /* <DEDUP_REMOVED lines=56> */
.L_x_10777:
        /* <DEDUP_REMOVED lines=10> */
.L_x_10627:
        /* <DEDUP_REMOVED lines=11> */
.L_x_10628:
[----:B------:R1:W5:Y:S01]  /*156d0*/  LDL.LU R0, [R1+0x20] ;  /* 0x0000200001007983 */ /* 0x0003620000300800 */
[----:B------:R1:W-:Y:S02]  /*156e0*/  SYNCS.ARRIVE.TRANS64.A1T0 RZ, [R30+URZ+0x32430], RZ ;  /* 0x032430ff1eff79a7 */ /* 0x0003e4000810003f */
[----:B------:R-:W-:Y:S05]  /*156f0*/  WARPSYNC.ALL ;  /* 0x0000000000007948 */ /* 0x000fea0003800000 */
[----:B------:R-:W-:Y:S01]  /*15700*/  ULDC.64 UR4, c[0x0][0xaf8] ;  /* 0x0002be0000047ab9 */ /* 0x000fe20000000a00 */
[----:B------:R-:W-:Y:S01]  /*15710*/  BSSY B6, `(.L_x_10629) ;  /* 0x000001d000067945 */ /* 0x000fe20003800000 */
[----:B------:R-:W-:Y:S01]  /*15720*/  BAR.SYNC.DEFER_BLOCKING 0x8, 0x180 ;  /* 0x0206000000007b1d */ /* 0x000fe20000010000 */
[----:B------:R-:W-:-:S04]  /*15730*/  ISETP.NE.U32.AND P0, PT, RZ, UR4, PT ;  /* 0x00000004ff007c0c */ /* 0x000fc8000bf05070 */
[----:B------:R-:W-:-:S04]  /*15740*/  ISETP.NE.AND.EX P0, PT, RZ, UR5, PT, P0 ;  /* 0x00000005ff007c0c */ /* 0x000fc8000bf05300 */
[----:B0-----:R-:W-:-:S05]  /*15750*/  SEL R3, R36, RZ, !P0 ;  /* 0x000000ff24037207 */ /* 0x001fca0004000000 */
        /* <DEDUP_REMOVED lines=24> */
.L_x_10630:
[----:B------:R-:W-:Y:S05]  /*158e0*/  BSYNC B6 ;  /* 0x0000000000067941 */ /* 0x000fea0003800000 */
.L_x_10629:
[----:B0-----:R-:W2:Y:S01]  /*158f0*/  LDL R0, [R1+0x34] ;  /* 0x0000340001007983 */ /* 0x001ea20000100800 */
[----:B------:R-:W0:Y:S03]  /*15900*/  LDC R6, c[0x0][0x448] ;  /* 0x00011200ff067b82 */ /* 0x000e260000000800 */
[----:B------:R-:W3:Y:S04]  /*15910*/  LDL R21, [R1+0x3c] ;  /* 0x00003c0001157983 */ /* 0x000ee80000100800 */
[----:B------:R-:W4:Y:S01]  /*15920*/  LDL R20, [R1+0x10] ;  /* 0x0000100001147983 */ /* 0x000f220000100800 */
[----:B------:R-:W1:Y:S01]  /*15930*/  S2R R2, SR_TID.X ;  /* 0x0000000000027919 */ /* 0x000e620000002100 */
[----:B------:R-:W-:Y:S01]  /*15940*/  IMAD.SHL.U32 R17, R17, 0x80, RZ ;  /* 0x0000008011117824 */ /* 0x000fe200078e00ff */
[----:B------:R-:W-:Y:S01]  /*15950*/  ULDC.64 UR4, c[0x0][0x298] ;  /* 0x0000a60000047ab9 */ /* 0x000fe20000000a00 */
[----:B------:R0:W5:Y:S02]  /*15960*/  LDL R9, [R1+0x18] ;  /* 0x0000180001097983 */ /* 0x0001640000100800 */
[----:B0-----:R-:W-:-:S13]  /*15970*/  ISETP.NE.AND P0, PT, R6, 0x1, PT ;  /* 0x000000010600780c */ /* 0x001fda0003f05270 */
[----:B------:R-:W0:Y:S01]  /*15980*/  @P0 LDC R3, c[0x0][0x450] ;  /* 0x00011400ff030b82 */ /* 0x000e220000000800 */
[----:B-1----:R-:W-:-:S04]  /*15990*/  LOP3.LUT R2, R2, 0x7f, RZ, 0xc0, !PT ;  /* 0x0000007f02027812 */ /* 0x002fc800078ec0ff */
[----:B------:R-:W-:Y:S01]  /*159a0*/  SHF.R.U32.HI R2, RZ, 0x3, R2 ;  /* 0x00000003ff027819 */ /* 0x000fe20000011602 */
[----:B------:R-:W1:Y:S02]  /*159b0*/  S2R R5, SR_TID.X ;  /* 0x0000000000057919 */ /* 0x000e640000002100 */
[----:B-1----:R-:W-:-:S05]  /*159c0*/  IMAD.SHL.U32 R7, R5, 0x8, RZ ;  /* 0x0000000805077824 */ /* 0x002fca00078e00ff */
[----:B------:R-:W-:Y:S01]  /*159d0*/  LOP3.LUT R7, R7, 0x38, RZ, 0xc0, !PT ;  /* 0x0000003807077812 */ /* 0x000fe200078ec0ff */
[----:B--2---:R-:W-:Y:S02]  /*159e0*/  IMAD.MOV.U32 R4, RZ, RZ, R0 ;  /* 0x000000ffff047224 */ /* 0x004fe400078e0000 */
[----:B------:R-:W1:Y:S02]  /*159f0*/  S2R R0, SR_TID.X ;  /* 0x0000000000007919 */ /* 0x000e640000002100 */
[----:B-1----:R-:W-:-:S05]  /*15a00*/  IMAD.SHL.U32 R0, R0, 0x10, RZ ;  /* 0x0000001000007824 */ /* 0x002fca00078e00ff */
[----:B------:R-:W-:Y:S02]  /*15a10*/  LOP3.LUT R0, R2, 0x70, R0, 0xf8, !PT ;  /* 0x0000007002007812 */ /* 0x000fe400078ef800 */
[----:B------:R-:W1:Y:S02]  /*15a20*/  @P0 LDC R2, c[0x0][0x44c] ;  /* 0x00011300ff020b82 */ /* 0x000e640000000800 */
[----:B------:R-:W-:Y:S01]  /*15a30*/  LOP3.LUT R36, R0, R17, RZ, 0xfc, !PT ;  /* 0x0000001100247212 */ /* 0x000fe200078efcff */
[----:B------:R-:W-:-:S04]  /*15a40*/  IMAD R4, R4, UR4, RZ ;  /* 0x0000000404047c24 */ /* 0x000fc8000f8e02ff */
[----:B------:R-:W-:Y:S02]  /*15a50*/  IMAD.MOV.U32 R0, RZ, RZ, R36 ;  /* 0x000000ffff007224 */ /* 0x000fe400078e0024 */
[----:B------:R-:W-:Y:S02]  /*15a60*/  IMAD R4, R37, UR5, R4 ;  /* 0x0000000525047c24 */ /* 0x000fe4000f8e0204 */
[----:B-1----:R-:W-:-:S05]  /*15a70*/  @P0 IMAD.HI.U32 R2, R36, R2, RZ ;  /* 0x0000000224020227 */ /* 0x002fca00078e00ff */
[----:B0-----:R-:W-:Y:S01]  /*15a80*/  @P0 SHF.R.U32.HI R0, RZ, R3, R2 ;  /* 0x00000003ff000219 */ /* 0x001fe20000011602 */
        /* <DEDUP_REMOVED lines=42> */
[----:B------:R2:W-:Y:S09]  /*15d30*/  STL [R1+0x20], R6 ;  /* 0x0000200601007387 */ /* 0x0005f20000100800 */
        /* <DEDUP_REMOVED lines=8> */
[----:B--2---:R-:W-:-:S05]  /*15dc0*/  VIADD R6, R17, 0x20 ;  /* 0x0000002011067836 */ /* 0x004fca0000000000 */
[----:B------:R-:W-:Y:S04]  /*15dd0*/  STL [R1+0x24], R6 ;  /* 0x0000240601007387 */ /* 0x000fe80000100800 */
[----:B------:R-:W-:Y:S04]  /*15de0*/  STL [R1+0x28], R8 ;  /* 0x0000280801007387 */ /* 0x000fe80000100800 */
[----:B0-----:R-:W0:Y:S04]  /*15df0*/  SHFL.IDX PT, R5, R0, 0x1, 0x181f ;  /* 0x00381f0000057f89 */ /* 0x001e2800000e0000 */
[----:B------:R-:W1:Y:S01]  /*15e00*/  SHFL.IDX PT, R4, R3, 0x1, 0x181f ;  /* 0x00381f0003047f89 */ /* 0x000e6200000e0000 */
[----:B0-----:R-:W-:-:S05]  /*15e10*/  @!P0 LEA R5, P2, R7, R5, 0x1 ;  /* 0x0000000507058211 */ /* 0x001fca00078408ff */
[----:B-1----:R-:W-:-:S05]  /*15e20*/  @!P0 IMAD.X R4, RZ, RZ, R4, P2 ;  /* 0x000000ffff048224 */ /* 0x002fca00010e0604 */
[----:B------:R-:W-:-:S04]  /*15e30*/  @!P0 LOP3.LUT R5, R5, R4, RZ, 0x3c, !PT ;  /* 0x0000000405058212 */ /* 0x000fc800078e3cff */
[----:B------:R-:W-:-:S04]  /*15e40*/  @!P0 LOP3.LUT R4, R5, R4, RZ, 0x3c, !PT ;  /* 0x0000000405048212 */ /* 0x000fc800078e3cff */
[----:B------:R-:W-:-:S05]  /*15e50*/  @!P0 LOP3.LUT R5, R5, R4, RZ, 0x3c, !PT ;  /* 0x0000000405058212 */ /* 0x000fca00078e3cff */
[----:B------:R0:W-:Y:S01]  /*15e60*/  @!P0 LDGSTS.E.BYPASS.LTC128B.128 [R26+0x18c00], desc[UR60][R4.64], !P1 ;  /* 0x18c00000041a8fae */ /* 0x0001e2000c901d7c */
[----:B------:R-:W-:-:S03]  /*15e70*/  ISETP.GE.AND P0, PT, R6, R2, PT ;  /* 0x000000020600720c */ /* 0x000fc60003f06270 */
[----:B------:R-:W-:Y:S04]  /*15e80*/  SHFL.IDX PT, R6, R3, 0x3, 0x181f ;  /* 0x00781f0003067f89 */ /* 0x000fe800000e0000 */
[----:B0-----:R-:W0:Y:S04]  /*15e90*/  SHFL.IDX PT, R5, R0, 0x2, 0x181f ;  /* 0x00581f0000057f89 */ /* 0x001e2800000e0000 */
[----:B------:R-:W1:Y:S02]  /*15ea0*/  SHFL.IDX PT, R4, R3, 0x2, 0x181f ;  /* 0x00581f0003047f89 */ /* 0x000e6400000e0000 */
[----:B0-----:R-:W-:-:S04]  /*15eb0*/  @!P0 LEA R5, P2, R7, R5, 0x1 ;  /* 0x0000000507058211 */ /* 0x001fc800078408ff */
[----:B-1----:R-:W-:-:S04]  /*15ec0*/  @!P0 IADD3.X R4, RZ, R4, RZ, P2, !PT ;  /* 0x00000004ff048210 */ /* 0x002fc800017fe4ff */
[----:B------:R-:W-:-:S04]  /*15ed0*/  @!P0 LOP3.LUT R5, R5, R4, RZ, 0x3c, !PT ;  /* 0x0000000405058212 */ /* 0x000fc800078e3cff */
[----:B------:R-:W-:-:S04]  /*15ee0*/  @!P0 LOP3.LUT R4, R5, R4, RZ, 0x3c, !PT ;  /* 0x0000000405048212 */ /* 0x000fc800078e3cff */
[----:B------:R-:W-:-:S05]  /*15ef0*/  @!P0 LOP3.LUT R5, R5, R4, RZ, 0x3c, !PT ;  /* 0x0000000405058212 */ /* 0x000fca00078e3cff */
[----:B------:R0:W-:Y:S01]  /*15f00*/  @!P0 LDGSTS.E.BYPASS.LTC128B.128 [R26+0x19400], desc[UR60][R4.64], !P1 ;  /* 0x19400000041a8fae */ /* 0x0001e2000c901d7c */
[----:B------:R-:W-:Y:S01]  /*15f10*/  ISETP.GE.AND P0, PT, R8, R2, PT ;  /* 0x000000020800720c */ /* 0x000fe20003f06270 */
[----:B------:R-:W-:-:S05]  /*15f20*/  VIADD R8, R17, 0x40 ;  /* 0x0000004011087836 */ /* 0x000fca0000000000 */
[----:B------:R-:W-:Y:S04]  /*15f30*/  STL [R1+0x2c], R8 ;  /* 0x00002c0801007387 */ /* 0x000fe80000100800 */
[----:B0-----:R-:W0:Y:S03]  /*15f40*/  SHFL.IDX PT, R4, R0, 0x3, 0x181f ;  /* 0x00781f0000047f89 */ /* 0x001e2600000e0000 */
[----:B0-----:R-:W-:-:S05]  /*15f50*/  @!P0 LEA R5, P2, R7, R4, 0x1 ;  /* 0x0000000407058211 */ /* 0x001fca00078408ff */
[----:B------:R-:W-:Y:S02]  /*15f60*/  @!P0 IMAD.X R4, RZ, RZ, R6, P2 ;  /* 0x000000ffff048224 */ /* 0x000fe400010e0606 */
[----:B------:R-:W-:Y:S03]  /*15f70*/  SHFL.IDX PT, R6, R3, 0x4, 0x181f ;  /* 0x00981f0003067f89 */ /* 0x000fe600000e0000 */
        /* <DEDUP_REMOVED lines=22> */
[-C--:B------:R-:W-:Y:S01]  /*160e0*/  @!P0 LOP3.LUT R5, R5, R4.reuse, RZ, 0x3c, !PT ;  /* 0x0000000405058212 */ /* 0x080fe200078e3cff */
[----:B------:R-:W-:Y:S03]  /*160f0*/  SHFL.IDX PT, R3, R3, 0x7, 0x181f ;  /* 0x00f81f0003037f89 */ /* 0x000fe600000e0000 */
        /* <DEDUP_REMOVED lines=12> */
.L_x_10794:
[----:B0-----:R-:W-:-:S05]  /*161c0*/  VIADD R4, R17, 0x70 ;  /* 0x0000007011047836 */ /* 0x001fca0000000000 */
        /* <DEDUP_REMOVED lines=10> */
.L_x_10632:
        /* <DEDUP_REMOVED lines=17> */
[----:B------:R-:W-:Y:S01]  /*16380*/  MOV R13, RZ ;  /* 0x000000ff000d7202 */ /* 0x000fe20000000f00 */
[----:B------:R-:W0:Y:S01]  /*16390*/  LDC.64 R2, c[0x4][R2] ;  /* 0x0100000002027b82 */ /* 0x000e220000000a00 */
[----:B------:R-:W-:Y:S02]  /*163a0*/  IMAD.U32 R5, RZ, RZ, UR7 ;  /* 0x00000007ff057e24 */ /* 0x000fe4000f8e00ff */
[----:B------:R-:W-:Y:S02]  /*163b0*/  IMAD.U32 R6, RZ, RZ, UR8 ;  /* 0x00000008ff067e24 */ /* 0x000fe4000f8e00ff */
[----:B------:R-:W-:-:S02]  /*163c0*/  IMAD.U32 R7, RZ, RZ, UR9 ;  /* 0x00000009ff077e24 */ /* 0x000fc4000f8e00ff */
[----:B------:R-:W-:Y:S02]  /*163d0*/  IMAD.U32 R10, RZ, RZ, UR4 ;  /* 0x00000004ff0a7e24 */ /* 0x000fe4000f8e00ff */
[----:B------:R-:W-:Y:S02]  /*163e0*/  IMAD.U32 R11, RZ, RZ, UR5 ;  /* 0x00000005ff0b7e24 */ /* 0x000fe4000f8e00ff */
[----:B------:R-:W-:Y:S02]  /*163f0*/  IMAD.MOV.U32 R8, RZ, RZ, 0x70 ;  /* 0x00000070ff087424 */ /* 0x000fe400078e00ff */
[----:B------:R-:W-:-:S07]  /*16400*/  IMAD.MOV.U32 R12, RZ, RZ, 0x1 ;  /* 0x00000001ff0c7424 */ /* 0x000fce00078e00ff */
[----:B------:R-:W-:-:S07]  /*16410*/  LEPC R20, `(.L_x_10634) ;  /* 0x000000001014794e */ /* 0x000fce0000000000 */
[----:B0-----:R-:W-:Y:S05]  /*16420*/  CALL.ABS.NOINC R2 ;  /* 0x0000000002007343 */ /* 0x001fea0003c00000 */
.L_x_10634:
[----:B------:R-:W-:Y:S05]  /*16430*/  BSYNC B6 ;  /* 0x0000000000067941 */ /* 0x000fea0003800000 */
.L_x_10633:
[----:B0-----:R-:W2:Y:S01]  /*16440*/  LDL.LU R2, [R1+0x34] ;  /* 0x0000340001027983 */ /* 0x001ea20000300800 */
[----:B------:R-:W0:Y:S01]  /*16450*/  LDC R6, c[0x0][0x448] ;  /* 0x00011200ff067b82 */ /* 0x000e220000000800 */
[----:B------:R-:W-:Y:S02]  /*16460*/  ULDC.64 UR4, c[0x0][0x398] ;  /* 0x0000e60000047ab9 */ /* 0x000fe40000000a00 */
[----:B------:R-:W3:Y:S04]  /*16470*/  LDL.LU R21, [R1+0x3c] ;  /* 0x00003c0001157983 */ /* 0x000ee80000300800 */
[----:B------:R-:W4:Y:S01]  /*16480*/  LDL.LU R20, [R1+0x10] ;  /* 0x0000100001147983 */ /* 0x000f220000300800 */
[----:B------:R-:W-:Y:S01]  /*16490*/  IMAD.MOV.U32 R4, RZ, RZ, R36 ;  /* 0x000000ffff047224 */ /* 0x000fe200078e0024 */
[----:B------:R-:W1:Y:S01]  /*164a0*/  S2R R8, SR_TID.X ;  /* 0x0000000000087919 */ /* 0x000e620000002100 */
[----:B0-----:R-:W-:-:S13]  /*164b0*/  ISETP.NE.AND P0, PT, R6, 0x1, PT ;  /* 0x000000010600780c */ /* 0x001fda0003f05270 */
[----:B------:R-:W0:Y:S01]  /*164c0*/  @P0 LDC R5, c[0x0][0x450] ;  /* 0x00011400ff050b82 */ /* 0x000e220000000800 */
[----:B-1----:R-:W-:-:S05]  /*164d0*/  IMAD.SHL.U32 R7, R8, 0x8, RZ ;  /* 0x0000000808077824 */ /* 0x002fca00078e00ff */
[----:B------:R-:W-:Y:S01]  /*164e0*/  LOP3.LUT R7, R7, 0x38, RZ, 0xc0, !PT ;  /* 0x0000003807077812 */ /* 0x000fe200078ec0ff */
[----:B--2---:R-:W-:Y:S02]  /*164f0*/  IMAD R0, R2, UR4, RZ ;  /* 0x0000000402007c24 */ /* 0x004fe4000f8e02ff */
        /* <DEDUP_REMOVED lines=13> */
[----:B------:R-:W-:Y:S02]  /*165d0*/  IMAD.SHL.U32 R20, R8, 0x8, RZ ;  /* 0x0000000808147824 */ /* 0x000fe400078e00ff */
[----:B------:R-:W-:Y:S02]  /*165e0*/  IMAD.IADD R3, R3, 0x1, R0 ;  /* 0x0000000103037824 */ /* 0x000fe400078e0200 */
[----:B------:R-:W1:Y:S01]  /*165f0*/  @P0 LDC R0, c[0x0][0x44c] ;  /* 0x00011300ff000b82 */ /* 0x000e620000000800 */
[----:B------:R-:W-:-:S04]  /*16600*/  LOP3.LUT R20, R20, 0x38, RZ, 0xc0, !PT ;  /* 0x0000003814147812 */ /* 0x000fc800078ec0ff */
[C---:B------:R-:W-:Y:S02]  /*16610*/  LOP3.LUT R10, R20.reuse, 0x40, RZ, 0xfc, !PT ;  /* 0x00000040140a7812 */ /* 0x040fe400078efcff */
[C---:B------:R-:W-:Y:S02]  /*16620*/  LOP3.LUT R9, R20.reuse, 0x80, RZ, 0xfc, !PT ;  /* 0x0000008014097812 */ /* 0x040fe400078efcff */
[----:B------:R-:W-:Y:S01]  /*16630*/  LOP3.LUT R8, R20, 0xc0, RZ, 0xfc, !PT ;  /* 0x000000c014087812 */ /* 0x000fe200078efcff */
[----:B-1----:R-:W-:-:S05]  /*16640*/  @P0 IMAD.HI.U32 R0, R36, R0, RZ ;  /* 0x0000000024000227 */ /* 0x002fca00078e00ff */
[----:B0-----:R-:W-:-:S04]  /*16650*/  @P0 SHF.R.U32.HI R4, RZ, R5, R0 ;  /* 0x00000005ff040219 */ /* 0x001fc80000011600 */
[--C-:B------:R-:W-:Y:S01]  /*16660*/  SHF.R.S32.HI R5, RZ, 0x1f, R4.reuse ;  /* 0x0000001fff057819 */ /* 0x100fe20000011404 */
[----:B------:R-:W-:Y:S02]  /*16670*/  IMAD.MOV R0, RZ, RZ, -R4 ;  /* 0x000000ffff007224 */ /* 0x000fe400078e0a04 */
[----:B------:R-:W-:-:S04]  /*16680*/  IMAD.WIDE.U32 R2, R4, UR4, R2 ;  /* 0x0000000404027c25 */ /* 0x000fc8000f8e0002 */
        /* <DEDUP_REMOVED lines=18> */
[----:B------:R-:W-:Y:S01]  /*167b0*/  ISETP.GE.AND P1, PT, R8, UR4, PT ;  /* 0x0000000408007c0c */ /* 0x000fe2000bf26270 */
[----:B------:R-:W-:-:S12]  /*167c0*/  BRA.DIV UR5, `(.L_x_10635) ;  /* 0x0000005605c87947 */ /* 0x000fd8000b800000 */
[----:B------:R-:W2:Y:S04]  /*167d0*/  LDL.LU R3, [R1+0x28] ;  /* 0x0000280001037983 */ /* 0x000ea80000300800 */
[----:B------:R-:W3:Y:S04]  /*167e0*/  LDL.LU R10, [R1+0x20] ;  /* 0x00002000010a7983 */ /* 0x000ee80000300800 */
[----:B------:R-:W4:Y:S04]  /*167f0*/  LDL.LU R9, [R1+0x2c] ;  /* 0x00002c0001097983 */ /* 0x000f280000300800 */
[----:B------:R-:W5:Y:S04]  /*16800*/  LDL.LU R8, [R1+0x24] ;  /* 0x0000240001087983 */ /* 0x000f680000300800 */
[----:B------:R-:W2:Y:S04]  /*16810*/  LDL.LU R11, [R1+0x18] ;  /* 0x00001800010b7983 */ /* 0x000ea80000300800 */
[----:B------:R-:W-:Y:S01]  /*16820*/  SHFL.IDX PT, R2, R0, RZ, 0x181f ;  /* 0x00181fff00027589 */ /* 0x000fe200000e0000 */
[----:B--2---:R-:W-:-:S02]  /*16830*/  IMAD R5, R11, R6, RZ ;  /* 0x000000060b057224 */ /* 0x004fc400078e02ff */
[----:B------:R-:W-:Y:S01]  /*16840*/  IMAD.MOV.U32 R11, RZ, RZ, R3 ;  /* 0x000000ffff0b7224 */ /* 0x000fe200078e0003 */
[----:B------:R-:W-:Y:S02]  /*16850*/  SHFL.IDX PT, R6, R0, 0x1, 0x181f ;  /* 0x00381f0000067f89 */ /* 0x000fe400000e0000 */
[----:B------:R-:W-:Y:S02]  /*16860*/  ISETP.GE.AND P0, PT, R17, R5, PT ;  /* 0x000000051100720c */ /* 0x000fe40003f06270 */
[----:B------:R-:W0:Y:S11]  /*16870*/  SHFL.IDX PT, R3, R4, RZ, 0x181f ;  /* 0x00181fff04037589 */ /* 0x000e3600000e0000 */
[----:B0-----:R-:W-:-:S05]  /*16880*/  @!P0 LEA R3, P6, R7, R3, 0x1 ;  /* 0x0000000307038211 */ /* 0x001fca00078c08ff */
[----:B------:R-:W-:-:S05]  /*16890*/  @!P0 IMAD.X R2, RZ, RZ, R2, P6 ;  /* 0x000000ffff028224 */ /* 0x000fca00030e0602 */
[----:B------:R-:W-:-:S04]  /*168a0*/  @!P0 LOP3.LUT R3, R3, R2, RZ, 0x3c, !PT ;  /* 0x0000000203038212 */ /* 0x000fc800078e3cff */
[----:B------:R-:W-:-:S04]  /*168b0*/  @!P0 LOP3.LUT R2, R3, R2, RZ, 0x3c, !PT ;  /* 0x0000000203028212 */ /* 0x000fc800078e3cff */
[----:B------:R-:W-:-:S05]  /*168c0*/  @!P0 LOP3.LUT R3, R3, R2, RZ, 0x3c, !PT ;  /* 0x0000000203038212 */ /* 0x000fca00078e3cff */
[----:B------:R-:W-:Y:S04]  /*168d0*/  @!P0 LDGSTS.E.BYPASS.LTC128B.128 [R26+0x22400], desc[UR60][R2.64], !P4 ;  /* 0x22400000021a8fae */ /* 0x000fe8000e101d7c */
[----:B------:R-:W-:Y:S04]  /*168e0*/  @!P0 LDGSTS.E.BYPASS.LTC128B.128 [R26+0x26400], desc[UR60][R2.64+0x80], !P3 ;  /* 0x26400080021a8fae */ /* 0x000fe8000d901d7c */
[----:B------:R-:W-:Y:S04]  /*168f0*/  @!P0 LDGSTS.E.BYPASS.LTC128B.128 [R26+0x2a400], desc[UR60][R2.64+0x100], !P2 ;  /* 0x2a400100021a8fae */ /* 0x000fe8000d101d7c */
[----:B------:R0:W-:Y:S01]  /*16900*/  @!P0 LDGSTS.E.BYPASS.LTC128B.128 [R26+0x2e400], desc[UR60][R2.64+0x180], !P1 ;  /* 0x2e400180021a8fae */ /* 0x0001e2000c901d7c */
[----:B---3--:R-:W-:Y:S01]  /*16910*/  ISETP.GE.AND P0, PT, R10, R5, PT ;  /* 0x000000050a00720c */ /* 0x008fe20003f06270 */
[----:B----4-:R-:W-:-:S02]  /*16920*/  IMAD.MOV.U32 R10, RZ, RZ, R9 ;  /* 0x000000ffff0a7224 */ /* 0x010fc400078e0009 */
[----:B------:R-:W2:Y:S04]  /*16930*/  LDL.LU R9, [R1+0x30] ;  /* 0x0000300001097983 */ /* 0x000ea80000300800 */
[----:B0-----:R-:W0:Y:S06]  /*16940*/  SHFL.IDX PT, R2, R4, 0x1, 0x181f ;  /* 0x00381f0004027f89 */ /* 0x001e2c00000e0000 */
[----:B0-----:R-:W-:-:S05]  /*16950*/  @!P0 LEA R2, P6, R7, R2, 0x1 ;  /* 0x0000000207028211 */ /* 0x001fca00078c08ff */
[----:B------:R-:W-:Y:S02]  /*16960*/  @!P0 IMAD.X R3, RZ, RZ, R6, P6 ;  /* 0x000000ffff038224 */ /* 0x000fe400030e0606 */
[----:B------:R-:W-:Y:S04]  /*16970*/  SHFL.IDX PT, R6, R0, 0x2, 0x181f ;  /* 0x00581f0000067f89 */ /* 0x000fe800000e0000 */
[----:B------:R-:W-:Y:S04]  /*16980*/  @!P0 LDGSTS.E.BYPASS.LTC128B.128 [R26+0x22c00], desc[UR60][R2.64], !P4 ;  /* 0x22c00000021a8fae */ /* 0x000fe8000e101d7c */
[----:B------:R-:W-:Y:S04]  /*16990*/  @!P0 LDGSTS.E.BYPASS.LTC128B.128 [R26+0x26c00], desc[UR60][R2.64+0x80], !P3 ;  /* 0x26c00080021a8fae */ /* 0x000fe8000d901d7c */
[----:B------:R-:W-:Y:S04]  /*169a0*/  @!P0 LDGSTS.E.BYPASS.LTC128B.128 [R26+0x2ac00], desc[UR60][R2.64+0x100], !P2 ;  /* 0x2ac00100021a8fae */ /* 0x000fe8000d101d7c */
[----:B------:R0:W-:Y:S01]  /*169b0*/  @!P0 LDGSTS.E.BYPASS.LTC128B.128 [R26+0x2ec00], desc[UR60][R2.64+0x180], !P1 ;  /* 0x2ec00180021a8fae */ /* 0x0001e2000c901d7c */
[----:B-----5:R-:W-:-:S03]  /*169c0*/  ISETP.GE.AND P0, PT, R8, R5, PT ;  /* 0x000000050800720c */ /* 0x020fc60003f06270 */
[----:B------:R-:W3:Y:S04]  /*169d0*/  LDL.LU R8, [R1+0x38] ;  /* 0x0000380001087983 */ /* 0x000ee80000300800 */
[----:B0-----:R-:W0:Y:S06]  /*169e0*/  SHFL.IDX PT, R2, R4, 0x2, 0x181f ;  /* 0x00581f0004027f89 */ /* 0x001e2c00000e0000 */
[----:B0-----:R-:W-:-:S05]  /*169f0*/  @!P0 LEA R2, P6, R7, R2, 0x1 ;  /* 0x0000000207028211 */ /* 0x001fca00078c08ff */
[----:B------:R-:W-:-:S05]  /*16a00*/  @!P0 IMAD.X R3, RZ, RZ, R6, P6 ;  /* 0x000000ffff038224 */ /* 0x000fca00030e0606 */
[----:B------:R-:W-:Y:S04]  /*16a10*/  @!P0 LDGSTS.E.BYPASS.LTC128B.128 [R26+0x23400], desc[UR60][R2.64], !P4 ;  /* 0x23400000021a8fae */ /* 0x000fe8000e101d7c */
[----:B------:R-:W-:Y:S04]  /*16a20*/  @!P0 LDGSTS.E.BYPASS.LTC128B.128 [R26+0x27400], desc[UR60][R2.64+0x80], !P3 ;  /* 0x27400080021a8fae */ /* 0x000fe8000d901d7c */
[----:B------:R-:W-:Y:S04]  /*16a30*/  @!P0 LDGSTS.E.BYPASS.LTC128B.128 [R26+0x2b400], desc[UR60][R2.64+0x100], !P2 ;  /* 0x2b400100021a8fae */ /* 0x000fe8000d101d7c */
[----:B------:R0:W-:Y:S04]  /*16a40*/  @!P0 LDGSTS.E.BYPASS.LTC128B.128 [R26+0x2f400], desc[UR60][R2.64+0x180], !P1 ;  /* 0x2f400180021a8fae */ /* 0x0001e8000c901d7c */
[----:B------:R-:W-:Y:S04]  /*16a50*/  SHFL.IDX PT, R6, R0, 0x3, 0x181f ;  /* 0x00781f0000067f89 */ /* 0x000fe800000e0000 */
[----:B0-----:R-:W0:Y:S01]  /*16a60*/  SHFL.IDX PT, R2, R4, 0x3, 0x181f ;  /* 0x00781f0004027f89 */ /* 0x001e2200000e0000 */
[----:B------:R-:W-:-:S13]  /*16a70*/  ISETP.GE.AND P0, PT, R11, R5, PT ;  /* 0x000000050b00720c */ /* 0x000fda0003f06270 */
        /* <DEDUP_REMOVED lines=17> */
[----:B--2---:R-:W-:-:S13]  /*16b90*/  ISETP.GE.AND P0, PT, R9, R5, PT ;  /* 0x000000050900720c */ /* 0x004fda0003f06270 */
        /* <DEDUP_REMOVED lines=8> */
[----:B---3--:R-:W-:-:S13]  /*16c20*/  ISETP.GE.AND P0, PT, R8, R5, PT ;  /* 0x000000050800720c */ /* 0x008fda0003f06270 */
[----:B0-----:R-:W-:-:S05]  /*16c30*/  @!P0 LEA R2, P5, R7, R2, 0x1 ;  /* 0x0000000207028211 */ /* 0x001fca00078a08ff */
[----:B------:R-:W-:-:S05]  /*16c40*/  @!P0 IMAD.X R3, RZ, RZ, R6, P5 ;  /* 0x000000ffff038224 */ /* 0x000fca00028e0606 */
[----:B------:R-:W-:Y:S04]  /*16c50*/  @!P0 LDGSTS.E.BYPASS.LTC128B.128 [R26+0x25400], desc[UR60][R2.64], !P4 ;  /* 0x25400000021a8fae */ /* 0x000fe8000e101d7c */
[----:B------:R-:W-:Y:S04]  /*16c60*/  @!P0 LDGSTS.E.BYPASS.LTC128B.128 [R26+0x29400], desc[UR60][R2.64+0x80], !P3 ;  /* 0x29400080021a8fae */ /* 0x000fe8000d901d7c */
[----:B------:R-:W-:Y:S04]  /*16c70*/  @!P0 LDGSTS.E.BYPASS.LTC128B.128 [R26+0x2d400], desc[UR60][R2.64+0x100], !P2 ;  /* 0x2d400100021a8fae */ /* 0x000fe8000d101d7c */
[----:B------:R0:W-:Y:S04]  /*16c80*/  @!P0 LDGSTS.E.BYPASS.LTC128B.128 [R26+0x31400], desc[UR60][R2.64+0x180], !P1 ;  /* 0x31400180021a8fae */ /* 0x0001e8000c901d7c */
[----:B------:R1:W2:Y:S04]  /*16c90*/  SHFL.IDX PT, R6, R0, 0x7, 0x181f ;  /* 0x00f81f0000067f89 */ /* 0x0002a800000e0000 */
[----:B0-----:R1:W0:Y:S02]  /*16ca0*/  SHFL.IDX PT, R2, R4, 0x7, 0x181f ;  /* 0x00f81f0004027f89 */ /* 0x00122400000e0000 */
.L_x_10812:
[----:B-1----:R-:W3:Y:S01]  /*16cb0*/  LDL.LU R0, [R1+0x44] ;  /* 0x0000440001007983 */ /* 0x002ee20000300800 */
[----:B------:R-:W-:Y:S01]  /*16cc0*/  BSSY B0, `(.L_x_10636) ;  /* 0x000000c000007945 */ /* 0x000fe20003800000 */
[----:B---3--:R-:W-:-:S13]  /*16cd0*/  ISETP.GE.AND P0, PT, R0, R5, PT ;  /* 0x000000050000720c */ /* 0x008fda0003f06270 */
[----:B------:R-:W-:Y:S05]  /*16ce0*/  @P0 BRA `(.L_x_10637) ;  /* 0x0000000000240947 */ /* 0x000fea0003800000 */
[----:B0-----:R-:W-:-:S05]  /*16cf0*/  LEA R2, P0, R7, R2, 0x1 ;  /* 0x0000000207027211 */ /* 0x001fca00078008ff */
[----:B--2---:R-:W-:-:S05]  /*16d00*/  IMAD.X R3, RZ, RZ, R6, P0 ;  /* 0x000000ffff037224 */ /* 0x004fca00000e0606 */
[----:B------:R-:W-:Y:S01]  /*16d10*/  @!PT LDS RZ, [RZ] ;  /* 0x00000000fffff984 */ /* 0x000fe20000000800 */
[----:B------:R-:W-:Y:S01]  /*16d20*/  @!PT LDS RZ, [RZ] ;  /* 0x00000000fffff984 */ /* 0x000fe20000000800 */
[----:B------:R-:W-:Y:S01]  /*16d30*/  @!PT LDS RZ, [RZ] ;  /* 0x00000000fffff984 */ /* 0x000fe20000000800 */
[----:B------:R1:W-:Y:S04]  /*16d40*/  LDGSTS.E.BYPASS.LTC128B.128 [R26+0x25c00], desc[UR60][R2.64], !P4 ;  /* 0x25c00000021a7fae */ /* 0x0003e8000e101d7c */
[----:B------:R1:W-:Y:S04]  /*16d50*/  LDGSTS.E.BYPASS.LTC128B.128 [R26+0x29c00], desc[UR60][R2.64+0x80], !P3 ;  /* 0x29c00080021a7fae */ /* 0x0003e8000d901d7c */
[----:B------:R1:W-:Y:S04]  /*16d60*/  LDGSTS.E.BYPASS.LTC128B.128 [R26+0x2dc00], desc[UR60][R2.64+0x100], !P2 ;  /* 0x2dc00100021a7fae */ /* 0x0003e8000d101d7c */
[----:B------:R1:W-:Y:S02]  /*16d70*/  LDGSTS.E.BYPASS.LTC128B.128 [R26+0x31c00], desc[UR60][R2.64+0x180], !P1 ;  /* 0x31c00180021a7fae */ /* 0x0003e4000c901d7c */
.L_x_10637:
[----:B------:R-:W-:Y:S05]  /*16d80*/  BSYNC B0 ;  /* 0x0000000000007941 */ /* 0x000fea0003800000 */
.L_x_10636:
[----:B------:R-:W-:Y:S01]  /*16d90*/  NOP ;  /* 0x0000000000007918 */ /* 0x000fe20000000000 */
[----:B------:R-:W-:-:S13]  /*16da0*/  PLOP3.LUT P0, PT, PT, PT, PT, 0x80, 0x0 ;  /* 0x000000000000781c */ /* 0x000fda0003f0f070 */
.L_x_10638:
[----:B------:R-:W-:Y:S02]  /*16db0*/  PLOP3.LUT P1, PT, P1, P0, PT, 0xa2, 0x0 ;  /* 0x000000000000781c */ /* 0x000fe40000f21472 */
[----:B------:R-:W-:-:S08]  /*16dc0*/  @P0 R2UR P1, UR4, R23 ;  /* 0x00000000170402ca */ /* 0x000fd00000020000 */
[----:B------:R-:W-:-:S05]  /*16dd0*/  @P0 PLOP3.LUT P0, PT, P1, PT, PT, 0x80, 0x0 ;  /* 0x000000000000081c */ /* 0x000fca0000f0f070 */
[----:B------:R-:W-:Y:S01]  /*16de0*/  @!P1 SYNCS.ARRIVE.TRANS64.RED.A0T1 RZ, [UR4+0x32410], RZ ;  /* 0x032410ffffff99a7 */ /* 0x000fe20008200404 */
[----:B------:R-:W-:Y:S07]  /*16df0*/  @!P1 ARRIVES.LDGSTSBAR.64.TRANSCNT [UR4+0x32410] ;  /* 0x03241000ff0099b0 */ /* 0x000fee0008000a84 */
[----:B------:R-:W-:Y:S05]  /*16e00*/  @P0 BRA.U.ANY `(.L_x_10638) ;  /* 0xfffffffd00e80947 */ /* 0x000fea000393ffff */
[----:B01----:R-:W3:Y:S02]  /*16e10*/  LDL.LU R2, [R1+0x40] ;  /* 0x0000400001027983 */ /* 0x003ee40000300800 */
[----:B---3--:R-:W-:-:S04]  /*16e20*/  IADD3 R2, R2, 0x1, RZ ;  /* 0x0000000102027810 */ /* 0x008fc80007ffe0ff */
        /* <DEDUP_REMOVED lines=10> */
.L_x_10813:
[----:B------:R-:W-:Y:S05]  /*16ed0*/  BSYNC B0 ;  /* 0x0000000000007941 */ /* 0x000fea0003800000 */
.L_x_10639:
[----:B------:R-:W3:Y:S02]  /*16ee0*/  LDL R2, [R1+0x68] ;  /* 0x0000680001027983 */ /* 0x000ee40000100800 */
[----:B---3--:R-:W-:-:S13]  /*16ef0*/  ISETP.NE.AND P0, PT, R2, 0x3, PT ;  /* 0x000000030200780c */ /* 0x008fda0003f05270 */
[----:B------:R-:W-:Y:S05]  /*16f00*/  @!P0 BRA `(.L_x_10641) ;  /* 0x0000000000048947 */ /* 0x000fea0003800000 */
[----:B------:R-:W-:Y:S01]  /*16f10*/  BPT.TRAP 0x1 ;  /* 0x000000040000795c */ /* 0x000fe20000300000 */
.L_x_10641:
[----:B------:R-:W3:Y:S01]  /*16f20*/  LDL.LU R2, [R1+0x64] ;  /* 0x0000640001027983 */ /* 0x000ee20000300800 */
[C---:B------:R-:W-:Y:S01]  /*16f30*/  LOP3.LUT P0, RZ, R22.reuse, 0x8, RZ, 0xc0, !PT ;  /* 0x0000000816ff7812 */ /* 0x040fe2000780c0ff */
[----:B------:R-:W-:Y:S01]  /*16f40*/  BSSY B0, `(.L_x_10642) ;  /* 0x0000008000007945 */ /* 0x000fe20003800000 */
[----:B------:R-:W-:Y:S02]  /*16f50*/  SHF.L.U32 R3, R27, 0x1f, RZ ;  /* 0x0000001f1b037819 */ /* 0x000fe400000006ff */
[----:B0-----:R-:W-:Y:S02]  /*16f60*/  SEL R0, RZ, 0x4, P0 ;  /* 0x00000004ff007807 */ /* 0x001fe40000000000 */
[----:B------:R-:W-:-:S04]  /*16f70*/  LOP3.LUT P1, RZ, R22, 0x10, RZ, 0xc0, !PT ;  /* 0x0000001016ff7812 */ /* 0x000fc8000782c0ff */
[----:B------:R-:W-:Y:S02]  /*16f80*/  SEL R7, RZ, 0x2, P1 ;  /* 0x00000002ff077807 */ /* 0x000fe40000800000 */
[----:B------:R-:W0:Y:S02]  /*16f90*/  SYNCS.PHASECHK.TRANS64.TRYWAIT P0, [R30+URZ+0x32460], R3 ;  /* 0x032460031e0075a7 */ /* 0x000e24000800017f */
[----:B---3--:R-:W-:Y:S01]  /*16fa0*/  IADD3 R7, R0, R7, R2 ;  /* 0x0000000700077210 */ /* 0x008fe20007ffe002 */
[----:B0-----:R-:W-:Y:S06]  /*16fb0*/  @!P0 BRA `(.L_x_10643) ;  /* 0x0000005c00348947 */ /* 0x001fec0003800000 */
.L_x_10814:
[----:B------:R-:W-:Y:S05]  /*16fc0*/  BSYNC B0 ;  /* 0x0000000000007941 */ /* 0x000fea0003800000 */
.L_x_10642:
[----:B------:R-:W3:Y:S01]  /*16fd0*/  LDL.LU R0, [R1+0x4c] ;  /* 0x00004c0001007983 */ /* 0x000ee20000300800 */
[----:B------:R-:W-:-:S03]  /*16fe0*/  ULDC.64 UR4, c[0x0][0x328] ;  /* 0x0000ca0000047ab9 */ /* 0x000fc60000000a00 */
[----:B------:R-:W4:Y:S04]  /*16ff0*/  LDL.LU R2, [R1+0x4] ;  /* 0x0000040001027983 */ /* 0x000f280000300800 */
[----:B------:R-:W5:Y:S04]  /*17000*/  LDL.LU R5, [R1+0x54] ;  /* 0x0000540001057983 */ /* 0x000f680000300800 */
[----:B------:R-:W2:Y:S01]  /*17010*/  LDL.LU R4, [R1] ;  /* 0x0000000001047983 */ /* 0x000ea20000300800 */
[C---:B------:R-:W-:Y:S02]  /*17020*/  LOP3.LUT P1, RZ, R22.reuse, 0x4, RZ, 0xc0, !PT ;  /* 0x0000000416ff7812 */ /* 0x040fe4000782c0ff */
[----:B------:R-:W-:Y:S01]  /*17030*/  LOP3.LUT P4, RZ, R22, 0x1, RZ, 0xc0, !PT ;  /* 0x0000000116ff7812 */ /* 0x000fe2000788c0ff */
[----:B---3--:R-:W-:-:S04]  /*17040*/  IMAD R0, R0, UR4, RZ ;  /* 0x0000000400007c24 */ /* 0x008fc8000f8e02ff */
[C---:B----4-:R-:W-:Y:S02]  /*17050*/  IMAD R0, R2.reuse, UR5, R0 ;  /* 0x0000000502007c24 */ /* 0x050fe4000f8e0200 */
[----:B0-----:R-:W-:Y:S01]  /*17060*/  IMAD.WIDE.U32 R2, R2, UR4, RZ ;  /* 0x0000000402027c25 */ /* 0x001fe2000f8e00ff */
[----:B------:R-:W-:-:S03]  /*17070*/  ULDC.64 UR4, c[0x0][0x338] ;  /* 0x0000ce0000047ab9 */ /* 0x000fc60000000a00 */
[----:B------:R-:W-:Y:S02]  /*17080*/  IMAD.IADD R3, R3, 0x1, R0 ;  /* 0x0000000103037824 */ /* 0x000fe400078e0200 */
[----:B-----5:R-:W-:Y:S02]  /*17090*/  IMAD R0, R5, UR4, RZ ;  /* 0x0000000405007c24 */ /* 0x020fe4000f8e02ff */
[----:B--2---:R-:W-:-:S04]  /*170a0*/  IMAD.WIDE.U32 R2, R4, UR4, R2 ;  /* 0x0000000404027c25 */ /* 0x004fc8000f8e0002 */
[----:B------:R-:W-:Y:S01]  /*170b0*/  IMAD R5, R4, UR5, R0 ;  /* 0x0000000504057c24 */ /* 0x000fe2000f8e0200 */
[----:B------:R-:W-:Y:S01]  /*170c0*/  ULDC.64 UR4, c[0x0][0x330] ;  /* 0x0000cc0000047ab9 */ /* 0x000fe20000000a00 */
[----:B------:R-:W-:Y:S01]  /*170d0*/  SEL R0, RZ, 0x8, P1 ;  /* 0x00000008ff007807 */ /* 0x000fe20000800000 */
[----:B------:R-:W-:Y:S02]  /*170e0*/  IMAD R4, R25, 0x6000, R33 ;  /* 0x0000600019047824 */ /* 0x000fe400078e0221 */
[----:B------:R-:W-:Y:S02]  /*170f0*/  IMAD.IADD R3, R3, 0x1, R5 ;  /* 0x0000000103037824 */ /* 0x000fe400078e0205 */
[----:B------:R-:W-:Y:S02]  /*17100*/  IMAD R5, R29, UR4, RZ ;  /* 0x000000041d057c24 */ /* 0x000fe4000f8e02ff */
[----:B------:R-:W-:-:S04]  /*17110*/  IMAD.WIDE.U32 R2, R18, UR4, R2 ;  /* 0x0000000412027c25 */ /* 0x000fc8000f8e0002 */
[----:B------:R-:W-:Y:S01]  /*17120*/  IMAD R5, R18, UR5, R5 ;  /* 0x0000000512057c24 */ /* 0x000fe2000f8e0205 */
[----:B------:R-:W-:Y:S01]  /*17130*/  ULDC.64 UR4, c[0x0][0x318] ;  /* 0x0000c60000047ab9 */ /* 0x000fe20000000a00 */
[----:B------:R-:W-:Y:S02]  /*17140*/  IMAD.IADD R7, R7, 0x1, R0 ;  /* 0x0000000107077824 */ /* 0x000fe400078e0200 */
        /* <DEDUP_REMOVED lines=8> */
[----:B------:R-:W-:Y:S01]  /*171d0*/  SHFL.IDX PT, R3, R6, RZ, 0x181f ;  /* 0x00181fff06037589 */ /* 0x000fe200000e0000 */
[----:B------:R-:W-:-:S03]  /*171e0*/  LOP3.LUT P1, RZ, R7, 0x4, RZ, 0xc0, !PT ;  /* 0x0000000407ff7812 */ /* 0x000fc6000782c0ff */
[----:B------:R-:W-:Y:S01]  /*171f0*/  SHFL.IDX PT, R14, R5, 0x1, 0x181f ;  /* 0x00381f00050e7f89 */ /* 0x000fe200000e0000 */
[----:B------:R-:W-:Y:S01]  /*17200*/  ISETP.LT.OR P3, PT, R31, 0x1, !P1 ;  /* 0x000000011f00780c */ /* 0x000fe20004f61670 */
[----:B0-----:R-:W-:Y:S02]  /*17210*/  IMAD.SHL.U32 R8, R2, 0x8, RZ ;  /* 0x0000000802087824 */ /* 0x001fe400078e00ff */
[----:B------:R-:W0:Y:S03]  /*17220*/  SHFL.IDX PT, R2, R5, RZ, 0x181f ;  /* 0x00181fff05027589 */ /* 0x000e2600000e0000 */
[----:B------:R-:W-:-:S05]  /*17230*/  LOP3.LUT R8, R8, 0x38, RZ, 0xc0, !PT ;  /* 0x0000003808087812 */ /* 0x000fca00078ec0ff */
[----:B------:R-:W-:-:S05]  /*17240*/  IMAD.SHL.U32 R0, R8, 0x2, RZ ;  /* 0x0000000208007824 */ /* 0x000fca00078e00ff */
[----:B0-----:R-:W-:-:S05]  /*17250*/  IADD3 R2, P0, R2, R0, RZ ;  /* 0x0000000002027210 */ /* 0x001fca0007f1e0ff */
[----:B------:R-:W-:Y:S01]  /*17260*/  IMAD.X R3, RZ, RZ, R3, P0 ;  /* 0x000000ffff037224 */ /* 0x000fe200000e0603 */
        /* <DEDUP_REMOVED lines=8> */
[----:B------:R-:W-:-:S03]  /*172f0*/  IADD3 R8, P3, R14, R0, RZ ;  /* 0x000000000e087210 */ /* 0x000fc60007f7e0ff */
        /* <DEDUP_REMOVED lines=48> */
.L_x_10828:
        /* <DEDUP_REMOVED lines=15> */
.L_x_10645:
        /* <DEDUP_REMOVED lines=11> */
.L_x_10646:
[----:B------:R-:W2:Y:S01]  /*177a0*/  LDL.LU R2, [R1+0x14] ;  /* 0x0000140001027983 */ /* 0x000ea20000300800 */
[----:B------:R0:W-:Y:S01]  /*177b0*/  SYNCS.ARRIVE.TRANS64.A1T0 RZ, [R30+URZ+0x32450], RZ ;  /* 0x032450ff1eff79a7 */ /* 0x0001e2000810003f */
[----:B------:R-:W-:Y:S01]  /*177c0*/  BSSY B0, `(.L_x_10647) ;  /* 0x00000e1000007945 */ /* 0x000fe20003800000 */
[----:B--2---:R-:W-:-:S13]  /*177d0*/  ISETP.GE.AND P0, PT, R2, 0x61, PT ;  /* 0x000000610200780c */ /* 0x004fda0003f06270 */
[----:B0-----:R-:W-:Y:S05]  /*177e0*/  @!P0 BRA `(.L_x_10648) ;  /* 0x0000000c00788947 */ /* 0x001fea0003800000 */
[----:B------:R-:W2:Y:S02]  /*177f0*/  LDL.LU R2, [R1+0x48] ;  /* 0x0000480001027983 */ /* 0x000ea40000300800 */
[----:B--2---:R-:W-:-:S07]  /*17800*/  VIADD R10, R2, 0xfffffffe ;  /* 0xfffffffe020a7836 */ /* 0x004fce0000000000 */
.L_x_10661:
[----:B--2---:R-:W2:Y:S01]  /*17810*/  LDL R12, [R1+0x68] ;  /* 0x00006800010c7983 */ /* 0x004ea20000100800 */
[----:B0-----:R-:W0:Y:S01]  /*17820*/  LDC R6, c[0x0][0x430] ;  /* 0x00010c00ff067b82 */ /* 0x001e220000000800 */
[----:B------:R-:W1:Y:S01]  /*17830*/  S2R R2, SR_TID.X ;  /* 0x0000000000027919 */ /* 0x000e620000002100 */
[----:B---3--:R-:W3:Y:S01]  /*17840*/  S2R R3, SR_TID.X ;  /* 0x0000000000037919 */ /* 0x008ee20000002100 */
[----:B0-----:R-:W-:Y:S02]  /*17850*/  ISETP.NE.AND P0, PT, R6, 0x1, PT ;  /* 0x000000010600780c */ /* 0x001fe40003f05270 */
[----:B-1----:R-:W-:Y:S01]  /*17860*/  LOP3.LUT R2, R2, 0x7f, RZ, 0xc0, !PT ;  /* 0x0000007f02027812 */ /* 0x002fe200078ec0ff */
[----:B---3--:R-:W-:-:S03]  /*17870*/  IMAD.SHL.U32 R4, R3, 0x10, RZ ;  /* 0x0000001003047824 */ /* 0x008fc600078e00ff */
[----:B------:R-:W-:-:S07]  /*17880*/  SHF.R.U32.HI R2, RZ, 0x3, R2 ;  /* 0x00000003ff027819 */ /* 0x000fce0000011602 */
[----:B------:R-:W0:Y:S01]  /*17890*/  @P0 LDC R3, c[0x0][0x438] ;  /* 0x00010e00ff030b82 */ /* 0x000e220000000800 */
[----:B------:R-:W-:-:S04]  /*178a0*/  LOP3.LUT R4, R2, 0x70, R4, 0xf8, !PT ;  /* 0x0000007002047812 */ /* 0x000fc800078ef804 */
[----:B------:R-:W-:-:S03]  /*178b0*/  ISETP.GT.U32.AND P1, PT, R4, 0x5f, PT ;  /* 0x0000005f0400780c */ /* 0x000fc60003f24070 */
[----:B------:R-:W1:Y:S01]  /*178c0*/  @P0 LDC R2, c[0x0][0x434] ;  /* 0x00010d00ff020b82 */ /* 0x000e620000000800 */
[----:B------:R-:W-:-:S04]  /*178d0*/  IMAD R7, R10, 0x60, R34 ;  /* 0x000000600a077824 */ /* 0x000fc800078e0222 */
[----:B------:R-:W-:-:S05]  /*178e0*/  IMAD.IADD R7, R4, 0x1, R7 ;  /* 0x0000000104077824 */ /* 0x000fca00078e0207 */
        /* <DEDUP_REMOVED lines=10> */
[----:B----4-:R-:W-:-:S04]  /*17990*/  @!P1 LEA R8, P0, R2, R8, 0x2 ;  /* 0x0000000802089211 */ /* 0x010fc800078010ff */
[----:B------:R-:W-:Y:S01]  /*179a0*/  @!P1 IADD3 R3, R5, R3, RZ ;  /* 0x0000000305039210 */ /* 0x000fe20007ffe0ff */
[----:B------:R-:W-:-:S03]  /*179b0*/  IMAD.MOV.U32 R5, RZ, RZ, RZ ;  /* 0x000000ffff057224 */ /* 0x000fc600078e00ff */
[----:B------:R-:W-:Y:S01]  /*179c0*/  @!P1 LEA.HI.X R9, R2, R9, R3, 0x2, P0 ;  /* 0x0000000902099211 */ /* 0x000fe200000f1403 */
[----:B------:R-:W-:-:S04]  /*179d0*/  VIADD R25, R25, 0x1 ;  /* 0x0000000119197836 */ /* 0x000fc80000000000 */
[----:B------:R0:W5:Y:S01]  /*179e0*/  @!P1 LDG.E R5, desc[UR60][R8.64] ;  /* 0x0000003c08059981 */ /* 0x000162000c1e1900 */
[----:B------:R-:W-:-:S04]  /*179f0*/  ISETP.NE.AND P0, PT, R25, 0x2, PT ;  /* 0x000000021900780c */ /* 0x000fc80003f05270 */
[----:B------:R-:W-:Y:S01]  /*17a00*/  SEL R2, RZ, 0x1, P0 ;  /* 0x00000001ff027807 */ /* 0x000fe20000000000 */
[----:B------:R-:W-:-:S03]  /*17a10*/  IMAD.MOV R3, RZ, RZ, -R11 ;  /* 0x000000ffff037224 */ /* 0x000fc600078e0a0b */
[----:B------:R-:W-:Y:S01]  /*17a20*/  LOP3.LUT R27, R27, R2, RZ, 0x3c, !PT ;  /* 0x000000021b1b7212 */ /* 0x000fe200078e3cff */
[----:B------:R-:W-:Y:S01]  /*17a30*/  IMAD.MOV.U32 R2, RZ, RZ, R10 ;  /* 0x000000ffff027224 */ /* 0x000fe200078e000a */
[----:B------:R-:W-:Y:S05]  /*17a40*/  YIELD ;  /* 0x0000000000007946 */ /* 0x000fea0003800000 */
[----:B------:R-:W-:Y:S01]  /*17a50*/  SEL R25, R25, RZ, P0 ;  /* 0x000000ff19197207 */ /* 0x000fe20000000000 */
[----:B------:R-:W-:Y:S01]  /*17a60*/  IMAD R6, R6, R3, R7 ;  /* 0x0000000306067224 */ /* 0x000fe200078e0207 */
[----:B------:R-:W-:Y:S01]  /*17a70*/  ISETP.GT.AND P2, PT, R2, RZ, PT ;  /* 0x000000ff0200720c */ /* 0x000fe20003f44270 */
[----:B------:R-:W-:Y:S01]  /*17a80*/  VIADD R10, R10, 0xffffffff ;  /* 0xffffffff0a0a7836 */ /* 0x000fe20000000000 */
[----:B--2---:R-:W-:-:S13]  /*17a90*/  ISETP.NE.AND P1, PT, R12, 0x3, PT ;  /* 0x000000030c00780c */ /* 0x004fda0003f25270 */
[----:B0-----:R-:W-:Y:S05]  /*17aa0*/  @!P1 BRA `(.L_x_10649) ;  /* 0x0000000000049947 */ /* 0x001fea0003800000 */
[----:B------:R-:W-:Y:S01]  /*17ab0*/  BPT.TRAP 0x1 ;  /* 0x000000040000795c */ /* 0x000fe20000300000 */
.L_x_10649:
[----:B------:R-:W-:Y:S01]  /*17ac0*/  IMAD R4, R25, 0x8, R23 ;  /* 0x0000000819047824 */ /* 0x000fe200078e0217 */
[----:B------:R-:W-:Y:S01]  /*17ad0*/  SHF.L.U32 R21, R27, 0x1f, RZ ;  /* 0x0000001f1b157819 */ /* 0x000fe200000006ff */
[----:B------:R-:W-:Y:S01]  /*17ae0*/  BSSY B1, `(.L_x_10650) ;  /* 0x0000004000017945 */ /* 0x000fe20003800000 */
[----:B------:R-:W-:Y:S02]  /*17af0*/  SHF.R.S32.HI R17, RZ, 0x1f, R6 ;  /* 0x0000001fff117819 */ /* 0x000fe40000011406 */
[----:B------:R-:W0:Y:S02]  /*17b00*/  SYNCS.PHASECHK.TRANS64.TRYWAIT P0, [R4+URZ+0x32440], R21 ;  /* 0x03244015040075a7 */ /* 0x000e24000800017f */
[----:B0-----:R-:W-:Y:S05]  /*17b10*/  @!P0 BRA `(.L_x_10651) ;  /* 0x0000005800b48947 */ /* 0x001fea0003800000 */
.L_x_10829:
[----:B------:R-:W-:Y:S05]  /*17b20*/  BSYNC B1 ;  /* 0x0000000000017941 */ /* 0x000fea0003800000 */
.L_x_10650:
        /* <DEDUP_REMOVED lines=52> */
.L_x_10843:
        /* <DEDUP_REMOVED lines=8> */
.L_x_10653:
        /* <DEDUP_REMOVED lines=11> */
.L_x_10654:
[----:B------:R2:W-:Y:S01]  /*17fa0*/  SYNCS.ARRIVE.TRANS64.A1T0 RZ, [R4+URZ+0x32430], RZ ;  /* 0x032430ff04ff79a7 */ /* 0x0005e2000810003f */
[----:B------:R-:W-:Y:S05]  /*17fb0*/  @!P3 BRA `(.L_x_10655) ;  /* 0x000000000004b947 */ /* 0x000fea0003800000 */
[----:B------:R-:W-:Y:S01]  /*17fc0*/  BPT.TRAP 0x1 ;  /* 0x000000040000795c */ /* 0x000fe20000300000 */
.L_x_10655:
[----:B------:R-:W3:Y:S01]  /*17fd0*/  SYNCS.PHASECHK.TRANS64.TRYWAIT P0, [R4+URZ+0x32460], R21 ;  /* 0x03246015040075a7 */ /* 0x000ee2000800017f */
[----:B------:R-:W-:Y:S04]  /*17fe0*/  BSSY B1, `(.L_x_10656) ;  /* 0x0000002000017945 */ /* 0x000fe80003800000 */
[----:B---3--:R-:W-:Y:S05]  /*17ff0*/  @!P0 BRA `(.L_x_10657) ;  /* 0x0000005c00348947 */ /* 0x008fea0003800000 */
.L_x_10844:
[----:B------:R-:W-:Y:S05]  /*18000*/  BSYNC B1 ;  /* 0x0000000000017941 */ /* 0x000fea0003800000 */
.L_x_10656:
[----:B------:R-:W-:Y:S01]  /*18010*/  ULDC.64 UR4, c[0x0][0x328] ;  /* 0x0000ca0000047ab9 */ /* 0x000fe20000000a00 */
[C---:B------:R-:W-:Y:S01]  /*18020*/  LOP3.LUT P5, RZ, R22.reuse, 0x1, RZ, 0xc0, !PT ;  /* 0x0000000116ff7812 */ /* 0x040fe200078ac0ff */
[----:B------:R-:W-:Y:S01]  /*18030*/  IMAD R17, R17, UR4, RZ ;  /* 0x0000000411117c24 */ /* 0x000fe2000f8e02ff */
[----:B------:R-:W-:Y:S01]  /*18040*/  LOP3.LUT P4, RZ, R22, 0x10, RZ, 0xc0, !PT ;  /* 0x0000001016ff7812 */ /* 0x000fe2000788c0ff */
[----:B------:R-:W-:Y:S01]  /*18050*/  IMAD.WIDE.U32 R2, R6, UR4, RZ ;  /* 0x0000000406027c25 */ /* 0x000fe2000f8e00ff */
[C---:B------:R-:W-:Y:S02]  /*18060*/  LOP3.LUT P3, RZ, R22.reuse, 0x8, RZ, 0xc0, !PT ;  /* 0x0000000816ff7812 */ /* 0x040fe4000786c0ff */
[----:B------:R-:W-:Y:S01]  /*18070*/  LOP3.LUT P1, RZ, R22, 0x4, RZ, 0xc0, !PT ;  /* 0x0000000416ff7812 */ /* 0x000fe2000782c0ff */
[----:B------:R-:W-:Y:S01]  /*18080*/  IMAD R17, R6, UR5, R17 ;  /* 0x0000000506117c24 */ /* 0x000fe2000f8e0211 */
[----:B------:R-:W-:Y:S01]  /*18090*/  ULDC.64 UR4, c[0x0][0x338] ;  /* 0x0000ce0000047ab9 */ /* 0x000fe20000000a00 */
[----:B------:R-:W-:-:S02]  /*180a0*/  IMAD R6, R25, 0x6000, R33 ;  /* 0x0000600019067824 */ /* 0x000fc400078e0221 */
        /* <DEDUP_REMOVED lines=15> */
[----:B------:R-:W4:Y:S01]  /*181a0*/  SHFL.IDX PT, R14, R5, RZ, 0x181f ;  /* 0x00181fff050e7589 */ /* 0x000f2200000e0000 */
[----:B------:R-:W-:-:S03]  /*181b0*/  IMAD R6, R6, 0x2, R23 ;  /* 0x0000000206067824 */ /* 0x000fc600078e0217 */
[----:B------:R-:W5:Y:S04]  /*181c0*/  SHFL.IDX PT, R3, R7, RZ, 0x181f ;  /* 0x00181fff07037589 */ /* 0x000f6800000e0000 */
[----:B-1----:R-:W-:Y:S01]  /*181d0*/  SHFL.IDX PT, R8, R7, 0x1, 0x181f ;  /* 0x00381f0007087f89 */ /* 0x002fe200000e0000 */
[----:B----4-:R-:W-:-:S03]  /*181e0*/  IADD3 R2, P0, R14, R0, RZ ;  /* 0x000000000e027210 */ /* 0x010fc60007f1e0ff */
[----:B------:R-:W1:Y:S01]  /*181f0*/  SHFL.IDX PT, R14, R5, 0x1, 0x181f ;  /* 0x00381f00050e7f89 */ /* 0x000e6200000e0000 */
[----:B-----5:R-:W-:-:S05]  /*18200*/  IADD3.X R3, RZ, R3, RZ, P0, !PT ;  /* 0x00000003ff037210 */ /* 0x020fca00007fe4ff */
        /* <DEDUP_REMOVED lines=36> */
.L_x_10858:
        /* <DEDUP_REMOVED lines=11> */
.L_x_10659:
        /* <DEDUP_REMOVED lines=11> */
.L_x_10660:
[----:B------:R0:W-:Y:S01]  /*185b0*/  SYNCS.ARRIVE.TRANS64.A1T0 RZ, [R4+URZ+0x32450], RZ ;  /* 0x032450ff04ff79a7 */ /* 0x0001e2000810003f */
[----:B------:R-:W-:Y:S05]  /*185c0*/  @P2 BRA `(.L_x_10661) ;  /* 0xfffffff000902947 */ /* 0x000fea000383ffff */
.L_x_10648:
[----:B------:R-:W-:Y:S05]  /*185d0*/  BSYNC B0 ;  /* 0x0000000000007941 */ /* 0x000fea0003800000 */
.L_x_10647:
        /* <DEDUP_REMOVED lines=21> */
.L_x_10663:
[----:B------:R-:W-:Y:S05]  /*18730*/  BSYNC B0 ;  /* 0x0000000000007941 */ /* 0x000fea0003800000 */
.L_x_10662:
[----:B------:R-:W-:-:S07]  /*18740*/  SEL R25, R25, RZ, P0 ;  /* 0x000000ff19197207 */ /* 0x000fce0000000000 */
.L_x_10616:
[----:B------:R-:W-:Y:S05]  /*18750*/  BSYNC B7 ;  /* 0x0000000000077941 */ /* 0x000fea0003800000 */
.L_x_10614:
        /* <DEDUP_REMOVED lines=8> */
[----:B------:R0:W1:Y:S01]  /*187e0*/  LDS.128 R16, [R23+0x324d0] ;  /* 0x0324d00017107984 */ /* 0x0000620000000c00 */
[----:B------:R-:W-:Y:S06]  /*187f0*/  BAR.ARV 0x4, 0x180 ;  /* 0x0106000000007b1d */ /* 0x000fec0000002000 */
[----:B------:R-:W-:Y:S05]  /*18800*/  BRA `(.L_x_10665) ;  /* 0x0000000800407947 */ /* 0x000fea0003800000 */
.L_x_10664:
        /* <DEDUP_REMOVED lines=36> */
.L_x_10868:
[----:B------:R-:W-:Y:S02]  /*18a50*/  ULDC UR4, c[0x0][0xd38] ;  /* 0x00034e0000047ab9 */ /* 0x000fe40000000800 */
[----:B------:R-:W-:-:S04]  /*18a60*/  IMAD.U32 R7, RZ, RZ, UR4 ;  /* 0x00000004ff077e24 */ /* 0x000fc8000f8e00ff */
[----:B-1----:R-:W-:-:S04]  /*18a70*/  IMAD R14, R14, R7, RZ ;  /* 0x000000070e0e7224 */ /* 0x002fc800078e02ff */
[----:B------:R-:W-:-:S05]  /*18a80*/  IMAD.IADD R9, R4, 0x1, R14 ;  /* 0x0000000104097824 */ /* 0x000fca00078e020e */
[----:B------:R-:W-:-:S13]  /*18a90*/  ISETP.GT.AND P6, PT, R9, R0, PT ;  /* 0x000000000900720c */ /* 0x000fda0003fc4270 */
[----:B------:R-:W-:Y:S05]  /*18aa0*/  @P6 BRA `(.L_x_10667) ;  /* 0x00000000009c6947 */ /* 0x000fea0003800000 */
.L_x_10672:
[----:B0-----:R-:W0:Y:S01]  /*18ab0*/  LDC R2, c[0x0][0xd3c] ;  /* 0x00034f00ff027b82 */ /* 0x001e220000000800 */
[----:B------:R-:W-:-:S05]  /*18ac0*/  VIADD R19, R19, 0x1f ;  /* 0x0000001f13137836 */ /* 0x000fca0000000000 */
[----:B0-----:R-:W-:-:S13]  /*18ad0*/  ISETP.GE.AND P6, PT, R19, R2, PT ;  /* 0x000000021300720c */ /* 0x001fda0003fc6270 */
[----:B------:R-:W-:Y:S05]  /*18ae0*/  @P6 BRA `(.L_x_10668) ;  /* 0x0000000400446947 */ /* 0x000fea0003800000 */
[----:B------:R-:W0:Y:S01]  /*18af0*/  S2R R3, SR_TID.X ;  /* 0x0000000000037919 */ /* 0x000e220000002100 */
[----:B------:R-:W-:Y:S01]  /*18b00*/  BSSY B0, `(.L_x_10669) ;  /* 0x0000009000007945 */ /* 0x000fe20003800000 */
[----:B------:R-:W-:Y:S01]  /*18b10*/  IMAD.MOV.U32 R5, RZ, RZ, RZ ;  /* 0x000000ffff057224 */ /* 0x000fe200078e00ff */
[----:B0-----:R-:W-:-:S04]  /*18b20*/  LOP3.LUT R3, R3, 0x1f, RZ, 0xc0, !PT ;  /* 0x0000001f03037812 */ /* 0x001fc800078ec0ff */
[----:B------:R-:W-:-:S04]  /*18b30*/  IADD3 R7, R19, R3, RZ ;  /* 0x0000000313077210 */ /* 0x000fc80007ffe0ff */
[----:B------:R-:W-:-:S13]  /*18b40*/  ISETP.GE.OR P6, PT, R7, R2, !P0 ;  /* 0x000000020700720c */ /* 0x000fda00047c6670 */
[----:B------:R-:W-:Y:S05]  /*18b50*/  @P6 BRA `(.L_x_10670) ;  /* 0x00000000000c6947 */ /* 0x000fea0003800000 */
[----:B------:R-:W0:Y:S02]  /*18b60*/  LDC.64 R2, c[0x0][0xd80] ;  /* 0x00036000ff027b82 */ /* 0x000e240000000a00 */
[----:B0-----:R-:W-:-:S05]  /*18b70*/  IMAD.WIDE R2, R7, 0x4, R2 ;  /* 0x0000000407027825 */ /* 0x001fca00078e0202 */
[----:B------:R0:W5:Y:S02]  /*18b80*/  LDG.E R5, desc[UR60][R2.64] ;  /* 0x0000003c02057981 */ /* 0x000164000c1e1900 */
.L_x_10670:
[----:B------:R-:W-:Y:S05]  /*18b90*/  BSYNC B0 ;  /* 0x0000000000007941 */ /* 0x000fea0003800000 */
.L_x_10669:
        /* <DEDUP_REMOVED lines=18> */
.L_x_10876:
[----:B------:R-:W-:Y:S02]  /*18cc0*/  ULDC UR4, c[0x0][0xd38] ;  /* 0x00034e0000047ab9 */ /* 0x000fe40000000800 */
[----:B------:R-:W-:-:S04]  /*18cd0*/  IMAD.U32 R7, RZ, RZ, UR4 ;  /* 0x00000004ff077e24 */ /* 0x000fc8000f8e00ff */
[----:B-1----:R-:W-:-:S04]  /*18ce0*/  IMAD R14, R14, R7, RZ ;  /* 0x000000070e0e7224 */ /* 0x002fc800078e02ff */
[----:B------:R-:W-:-:S05]  /*18cf0*/  IMAD.IADD R9, R14, 0x1, R9 ;  /* 0x000000010e097824 */ /* 0x000fca00078e0209 */
[----:B------:R-:W-:-:S13]  /*18d00*/  ISETP.GT.AND P6, PT, R9, R0, PT ;  /* 0x000000000900720c */ /* 0x000fda0003fc4270 */
[----:B------:R-:W-:Y:S05]  /*18d10*/  @!P6 BRA `(.L_x_10672) ;  /* 0xfffffffc0064e947 */ /* 0x000fea000383ffff */
.L_x_10667:
        /* <DEDUP_REMOVED lines=8> */
.L_x_10880:
[----:B------:R-:W-:Y:S01]  /*18da0*/  ISETP.NE.AND P0, PT, R3, RZ, PT ;  /* 0x000000ff0300720c */ /* 0x000fe20003f05270 */
[----:B------:R-:W-:-:S12]  /*18db0*/  IMAD.MOV.U32 R14, RZ, RZ, RZ ;  /* 0x000000ffff0e7224 */ /* 0x000fd800078e00ff */
[----:B------:R-:W-:Y:S05]  /*18dc0*/  @!P0 BRA `(.L_x_10674) ;  /* 0x0000000000108947 */ /* 0x000fea0003800000 */
[----:B------:R-:W-:Y:S01]  /*18dd0*/  UMOV UR4, 0xffffffff ;  /* 0xffffffff00047882 */ /* 0x000fe20000000000 */
[----:B------:R-:W-:Y:S02]  /*18de0*/  VIADD R12, R4, 0xffffffff ;  /* 0xffffffff040c7836 */ /* 0x000fe40000000000 */
[----:B------:R-:W-:Y:S05]  /*18df0*/  BRA.DIV UR4, `(.L_x_10675) ;  /* 0x0000005e04b87947 */ /* 0x000fea000b800000 */
[----:B------:R3:W4:Y:S02]  /*18e00*/  SHFL.IDX PT, R14, R2, R12, 0x1f ;  /* 0x00001f0c020e7589 */ /* 0x00072400000e0000 */
.L_x_10674:
        /* <DEDUP_REMOVED lines=31> */
.L_x_10668:
[----:B------:R-:W-:Y:S01]  /*19000*/  UMOV UR4, URZ ;  /* 0x0000003f00047c82 */ /* 0x000fe20008000000 */
[----:B------:R-:W-:Y:S01]  /*19010*/  UMOV UR5, URZ ;  /* 0x0000003f00057c82 */ /* 0x000fe20008000000 */
[----:B------:R-:W-:Y:S01]  /*19020*/  ULDC UR6, c[0x0][0xd3c] ;  /* 0x00034f0000067ab9 */ /* 0x000fe20000000800 */
[----:B------:R-:W-:Y:S02]  /*19030*/  IMAD.MOV.U32 R16, RZ, RZ, R0 ;  /* 0x000000ffff107224 */ /* 0x000fe400078e0000 */
[----:B------:R-:W-:Y:S02]  /*19040*/  IMAD.U32 R17, RZ, RZ, UR4 ;  /* 0x00000004ff117e24 */ /* 0x000fe4000f8e00ff */
[----:B------:R-:W-:Y:S02]  /*19050*/  IMAD.U32 R18, RZ, RZ, UR5 ;  /* 0x00000005ff127e24 */ /* 0x000fe4000f8e00ff */
[----:B------:R-:W-:-:S07]  /*19060*/  IMAD.U32 R19, RZ, RZ, UR6 ;  /* 0x00000006ff137e24 */ /* 0x000fce000f8e00ff */
.L_x_10676:
        /* <DEDUP_REMOVED lines=10> */
.L_x_10665:
[----:B------:R-:W-:Y:S02]  /*19110*/  ULDC UR4, c[0x0][0xd3c] ;  /* 0x00034f0000047ab9 */ /* 0x000fe40000000800 */
[----:B-1----:R-:W-:-:S13]  /*19120*/  ISETP.GE.AND P0, PT, R19, UR4, PT ;  /* 0x0000000413007c0c */ /* 0x002fda000bf06270 */
[----:B------:R-:W-:Y:S05]  /*19130*/  @!P0 BRA `(.L_x_10677) ;  /* 0xffffff9c00008947 */ /* 0x000fea000383ffff */
[----:B------:R-:W-:Y:S05]  /*19140*/  BSYNC B8 ;  /* 0x0000000000087941 */ /* 0x000fea0003800000 */
.L_x_10572:
[----:B-1----:R-:W5:Y:S01]  /*19150*/  LDL.LU R0, [R1+0x40] ;  /* 0x0000400001007983 */ /* 0x002f620000300800 */
[----:B------:R-:W-:Y:S01]  /*19160*/  BSSY B0, `(.L_x_10678) ;  /* 0x000000b000007945 */ /* 0x000fe20003800000 */
[----:B------:R-:W1:Y:S01]  /*19170*/  S2R R5, SR_CgaCtaId ;  /* 0x0000000000057919 */ /* 0x000e620000008800 */
[----:B-----5:R-:W-:-:S05]  /*19180*/  VIADD R0, R0, 0x1 ;  /* 0x0000000100007836 */ /* 0x020fca0000000000 */
        /* <DEDUP_REMOVED lines=8> */
.L_x_10883:
[----:B------:R-:W-:Y:S05]  /*19210*/  BSYNC B0 ;  /* 0x0000000000007941 */ /* 0x000fea0003800000 */
.L_x_10678:
[----:B------:R-:W-:-:S03]  /*19220*/  UMOV UR4, 0xffffffff ;  /* 0xffffffff00047882 */ /* 0x000fc60000000000 */
[----:B------:R-:W-:Y:S05]  /*19230*/  BRA.DIV UR4, `(.L_x_10680) ;  /* 0x0000005a04e07947 */ /* 0x000fea000b800000 */
[----:B-1----:R-:W1:Y:S02]  /*19240*/  S2R R0, SR_TID.X ;  /* 0x0000000000007919 */ /* 0x002e640000002100 */
[----:B-1----:R-:W-:-:S04]  /*19250*/  SHF.R.U32.HI R0, RZ, 0x5, R0 ;  /* 0x00000005ff007819 */ /* 0x002fc80000011600 */
[----:B------:R-:W-:-:S05]  /*19260*/  LOP3.LUT R0, R0, 0x3, RZ, 0xc0, !PT ;  /* 0x0000000300007812 */ /* 0x000fca00078ec0ff */
[----:B------:R1:W0:Y:S02]  /*19270*/  SHFL.IDX PT, R14, R0, RZ, 0x1f ;  /* 0x00001fff000e7589 */ /* 0x00022400000e0000 */
.L_x_10886:
[----:B0-----:R-:W-:-:S13]  /*19280*/  ISETP.NE.AND P0, PT, R14, RZ, PT ;  /* 0x000000ff0e00720c */ /* 0x001fda0003f05270 */
[----:B------:R-:W-:Y:S05]  /*19290*/  @P0 BRA `(.L_x_10419) ;  /* 0x0000000000880947 */ /* 0x000fea0003800000 */
[----:B------:R-:W-:-:S03]  /*192a0*/  UMOV UR4, 0xffffffff ;  /* 0xffffffff00047882 */ /* 0x000fc60000000000 */
[----:B------:R-:W-:Y:S05]  /*192b0*/  BRA.DIV UR4, `(.L_x_10681) ;  /* 0x0000005a04f47947 */ /* 0x000fea000b800000 */
[----:B------:R-:W-:-:S13]  /*192c0*/  ELECT P6, URZ, PT ;  /* 0x00000000003f782f */ /* 0x000fda00038c0000 */
.L_x_10889:
[----:B------:R-:W-:Y:S05]  /*192d0*/  @!P6 BRA `(.L_x_10419) ;  /* 0x000000000078e947 */ /* 0x000fea0003800000 */
[----:B-1----:R-:W5:Y:S02]  /*192e0*/  LDL.LU R0, [R1+0x8] ;  /* 0x0000080001007983 */ /* 0x002f640000300800 */
[----:B-----5:R-:W-:-:S04]  /*192f0*/  LOP3.LUT R0, R0, 0x2, RZ, 0xfc, !PT ;  /* 0x0000000200007812 */ /* 0x020fc800078efcff */
[----:B------:R-:W-:-:S13]  /*19300*/  ISETP.NE.AND P0, PT, R0, 0x3, PT ;  /* 0x000000030000780c */ /* 0x000fda0003f05270 */
[----:B------:R-:W-:Y:S05]  /*19310*/  @!P0 BRA `(.L_x_10682) ;  /* 0x0000000000048947 */ /* 0x000fea0003800000 */
[----:B------:R-:W-:Y:S01]  /*19320*/  BPT.TRAP 0x1 ;  /* 0x000000040000795c */ /* 0x000fe20000300000 */
.L_x_10682:
[----:B------:R-:W-:Y:S01]  /*19330*/  IMAD R3, R25, 0x8, R5 ;  /* 0x0000000819037824 */ /* 0x000fe200078e0205 */
[----:B------:R-:W-:Y:S01]  /*19340*/  SHF.L.U32 R2, R27, 0x1f, RZ ;  /* 0x0000001f1b027819 */ /* 0x000fe200000006ff */
[----:B------:R-:W-:-:S03]  /*19350*/  VIADD R25, R25, 0x1 ;  /* 0x0000000119197836 */ /* 0x000fc60000000000 */
[----:B------:R-:W0:Y:S02]  /*19360*/  SYNCS.PHASECHK.TRANS64.TRYWAIT P1, [R3+URZ+0x32440], R2 ;  /* 0x03244002030075a7 */ /* 0x000e24000802017f */
[----:B------:R-:W-:-:S04]  /*19370*/  ISETP.NE.AND P2, PT, R25, 0x2, PT ;  /* 0x000000021900780c */ /* 0x000fc80003f45270 */
[----:B------:R-:W-:Y:S01]  /*19380*/  SEL R0, RZ, 0x1, P2 ;  /* 0x00000001ff007807 */ /* 0x000fe20001000000 */
[----:B0-----:R-:W-:Y:S08]  /*19390*/  @!P1 BRA `(.L_x_10683) ;  /* 0x0000005800dc9947 */ /* 0x001ff00003800000 */
.L_x_10890:
[----:B------:R-:W-:Y:S02]  /*193a0*/  SEL R25, R25, RZ, P2 ;  /* 0x000000ff19197207 */ /* 0x000fe40001000000 */
[----:B------:R-:W-:Y:S01]  /*193b0*/  LOP3.LUT R0, R27, R0, RZ, 0x3c, !PT ;  /* 0x000000001b007212 */ /* 0x000fe200078e3cff */
[----:B------:R-:W-:Y:S06]  /*193c0*/  @!P0 BRA `(.L_x_10684) ;  /* 0x0000000000048947 */ /* 0x000fec0003800000 */
[----:B------:R-:W-:Y:S01]  /*193d0*/  BPT.TRAP 0x1 ;  /* 0x000000040000795c */ /* 0x000fe20000300000 */
.L_x_10684:
[----:B------:R-:W-:Y:S01]  /*193e0*/  IMAD R25, R25, 0x8, R5 ;  /* 0x0000000819197824 */ /* 0x000fe200078e0205 */
[----:B------:R-:W-:-:S04]  /*193f0*/  SHF.L.U32 R0, R0, 0x1f, RZ ;  /* 0x0000001f00007819 */ /* 0x000fc800000006ff */
[----:B------:R-:W1:Y:S02]  /*19400*/  SYNCS.PHASECHK.TRANS64.TRYWAIT P1, [R25+URZ+0x32440], R0 ;  /* 0x03244000190075a7 */ /* 0x000e64000802017f */
[----:B-1----:R-:W-:Y:S05]  /*19410*/  @!P1 BRA `(.L_x_10685) ;  /* 0x0000005800d09947 */ /* 0x002fea0003800000 */
.L_x_10891:
[----:B------:R-:W-:Y:S05]  /*19420*/  @!P0 BRA `(.L_x_10686) ;  /* 0x0000000000048947 */ /* 0x000fea0003800000 */
[----:B------:R-:W-:Y:S01]  /*19430*/  BPT.TRAP 0x1 ;  /* 0x000000040000795c */ /* 0x000fe20000300000 */
.L_x_10686:
[----:B------:R-:W5:Y:S02]  /*19440*/  SYNCS.PHASECHK.TRANS64.TRYWAIT P1, [R3+URZ+0x32460], R2 ;  /* 0x03246002030075a7 */ /* 0x000f64000802017f */
[----:B-----5:R-:W-:Y:S05]  /*19450*/  @!P1 BRA `(.L_x_10687) ;  /* 0x0000005800d49947 */ /* 0x020fea0003800000 */
.L_x_10892:
[----:B------:R-:W-:Y:S05]  /*19460*/  @!P0 BRA `(.L_x_10688) ;  /* 0x0000000000048947 */ /* 0x000fea0003800000 */
[----:B------:R-:W-:Y:S01]  /*19470*/  BPT.TRAP 0x1 ;  /* 0x000000040000795c */ /* 0x000fe20000300000 */
.L_x_10688:
[----:B------:R0:W0:Y:S02]  /*19480*/  SYNCS.PHASECHK.TRANS64.TRYWAIT P0, [R25+URZ+0x32460], R0 ;  /* 0x03246000190075a7 */ /* 0x000024000800017f */
[----:B0-----:R-:W-:Y:S05]  /*19490*/  @!P0 NANOSLEEP.SYNCS 0x989680 ;  /* 0x009896800000895d */ /* 0x001fea0003900000 */
[----:B------:R-:W0:Y:S02]  /*194a0*/  @!P0 SYNCS.PHASECHK.TRANS64 P0, [R25+URZ+0x32460], R0 ;  /* 0x03246000190085a7 */ /* 0x000e24000800007f */
[----:B0-----:R-:W-:Y:S05]  /*194b0*/  @!P0 BRA `(.L_x_10688) ;  /* 0xfffffffc00f08947 */ /* 0x001fea000383ffff */
.L_x_10419:
[----:B------:R-:W-:Y:S05]  /*194c0*/  BSYNC B9 ;  /* 0x0000000000097941 */ /* 0x000fea0003800000 */
.L_x_10416:
[----:B------:R-:W-:Y:S05]  /*194d0*/  EXIT ;  /* 0x000000000000794d */ /* 0x000fea0003800000 */
.L_x_10437:
[----:B0-----:R0:W1:Y:S02]  /*194e0*/  SYNCS.PHASECHK.TRANS64.TRYWAIT P5, [R4+URZ+0x32490], R101 ;  /* 0x03249065040075a7 */ /* 0x00106400080a017f */
[----:B-1----:R-:W-:Y:S05]  /*194f0*/  @!P5 NANOSLEEP.SYNCS 0x989680 ;  /* 0x009896800000d95d */ /* 0x002fea0003900000 */
[----:B------:R-:W1:Y:S02]  /*19500*/  @!P5 SYNCS.PHASECHK.TRANS64 P5, [R4+URZ+0x32490], R101 ;  /* 0x032490650400d5a7 */ /* 0x000e6400080a007f */
[----:B-1----:R-:W-:Y:S05]  /*19510*/  @!P5 BRA `(.L_x_10437) ;  /* 0xfffffffc00f0d947 */ /* 0x002fea000383ffff */
[----:B------:R-:W-:Y:S05]  /*19520*/  BRA `(.L_x_10689) ;  /* 0xfffffe9400cc7947 */ /* 0x000fea000383ffff */
.L_x_10438:
        /* <DEDUP_REMOVED lines=8> */
.L_x_10691:
[----:B------:R-:W-:Y:S05]  /*195b0*/  BSYNC B1 ;  /* 0x0000000000017941 */ /* 0x000fea0003800000 */
.L_x_10690:
        /* <DEDUP_REMOVED lines=8> */
.L_x_10692:
[----:B------:R-:W-:Y:S01]  /*19640*/  IMAD.MOV.U32 R95, RZ, RZ, R14 ;  /* 0x000000ffff5f7224 */ /* 0x000fe200078e000e */
[----:B------:R-:W-:Y:S06]  /*19650*/  BRA `(.L_x_10693) ;  /* 0xfffffe9400947947 */ /* 0x000fec000383ffff */
.L_x_10447:
        /* <DEDUP_REMOVED lines=8> */
.L_x_10695:
[----:B------:R-:W-:Y:S05]  /*196e0*/  BSYNC B1 ;  /* 0x0000000000017941 */ /* 0x000fea0003800000 */
.L_x_10694:
        /* <DEDUP_REMOVED lines=8> */
.L_x_10696:
[----:B------:R-:W-:Y:S01]  /*19770*/  IMAD.MOV.U32 R47, RZ, RZ, R14 ;  /* 0x000000ffff2f7224 */ /* 0x000fe200078e000e */
[----:B------:R-:W-:Y:S06]  /*19780*/  BRA `(.L_x_10697) ;  /* 0xfffffe9c00287947 */ /* 0x000fec000383ffff */
.L_x_10457:
[----:B-1----:R1:W2:Y:S02]  /*19790*/  SYNCS.PHASECHK.TRANS64.TRYWAIT P4, [R4+URZ+0x32490], R101 ;  /* 0x03249065040075a7 */ /* 0x0022a4000808017f */
[----:B--2---:R-:W-:Y:S05]  /*197a0*/  @!P4 NANOSLEEP.SYNCS 0x989680 ;  /* 0x009896800000c95d */ /* 0x004fea0003900000 */
[----:B------:R-:W2:Y:S02]  /*197b0*/  @!P4 SYNCS.PHASECHK.TRANS64 P4, [R4+URZ+0x32490], R101 ;  /* 0x032490650400c5a7 */ /* 0x000ea4000808007f */
[----:B--2---:R-:W-:Y:S05]  /*197c0*/  @!P4 BRA `(.L_x_10457) ;  /* 0xfffffffc00f0c947 */ /* 0x004fea000383ffff */
[----:B------:R-:W-:Y:S05]  /*197d0*/  BRA `(.L_x_10698) ;  /* 0xfffffea8001c7947 */ /* 0x000fea000383ffff */
.L_x_10458:
        /* <DEDUP_REMOVED lines=8> */
.L_x_10700:
[----:B------:R-:W-:Y:S05]  /*19860*/  BSYNC B1 ;  /* 0x0000000000017941 */ /* 0x000fea0003800000 */
.L_x_10699:
        /* <DEDUP_REMOVED lines=8> */
.L_x_10701:
[----:B------:R-:W-:Y:S01]  /*198f0*/  IMAD.MOV.U32 R94, RZ, RZ, R14 ;  /* 0x000000ffff5e7224 */ /* 0x000fe200078e000e */
[----:B------:R-:W-:Y:S06]  /*19900*/  BRA `(.L_x_10702) ;  /* 0xfffffea400e87947 */ /* 0x000fec000383ffff */
.L_x_10463:
        /* <DEDUP_REMOVED lines=8> */
.L_x_10704:
[----:B------:R-:W-:Y:S05]  /*19990*/  BSYNC B1 ;  /* 0x0000000000017941 */ /* 0x000fea0003800000 */
.L_x_10703:
        /* <DEDUP_REMOVED lines=8> */
.L_x_10705:
[----:B------:R-:W-:Y:S01]  /*19a20*/  IMAD.MOV.U32 R102, RZ, RZ, R14 ;  /* 0x000000ffff667224 */ /* 0x000fe200078e000e */
[----:B------:R-:W-:Y:S06]  /*19a30*/  BRA `(.L_x_10706) ;  /* 0xfffffeac009c7947 */ /* 0x000fec000383ffff */
.L_x_10468:
[----:B0-----:R0:W1:Y:S02]  /*19a40*/  SYNCS.PHASECHK.TRANS64.TRYWAIT P2, [R4+URZ+0x32490], R101 ;  /* 0x03249065040075a7 */ /* 0x001064000804017f */
[----:B-1----:R-:W-:Y:S05]  /*19a50*/  @!P2 NANOSLEEP.SYNCS 0x989680 ;  /* 0x009896800000a95d */ /* 0x002fea0003900000 */
[----:B------:R-:W1:Y:S02]  /*19a60*/  @!P2 SYNCS.PHASECHK.TRANS64 P2, [R4+URZ+0x32490], R101 ;  /* 0x032490650400a5a7 */ /* 0x000e64000804007f */
[----:B-1----:R-:W-:Y:S05]  /*19a70*/  @!P2 BRA `(.L_x_10468) ;  /* 0xfffffffc00f0a947 */ /* 0x002fea000383ffff */
[----:B------:R-:W-:Y:S05]  /*19a80*/  BRA `(.L_x_10707) ;  /* 0xfffffeb400b07947 */ /* 0x000fea000383ffff */
.L_x_10469:
        /* <DEDUP_REMOVED lines=8> */
.L_x_10709:
[----:B------:R-:W-:Y:S05]  /*19b10*/  BSYNC B1 ;  /* 0x0000000000017941 */ /* 0x000fea0003800000 */
.L_x_10708:
        /* <DEDUP_REMOVED lines=8> */
.L_x_10710:
[----:B------:R-:W-:Y:S05]  /*19ba0*/  BRA `(.L_x_10711) ;  /* 0xfffffeb400d87947 */ /* 0x000fea000383ffff */
.L_x_10472:
        /* <DEDUP_REMOVED lines=8> */
.L_x_10713:
[----:B------:R-:W-:Y:S05]  /*19c30*/  BSYNC B1 ;  /* 0x0000000000017941 */ /* 0x000fea0003800000 */
.L_x_10712:
        /* <DEDUP_REMOVED lines=8> */
.L_x_10714:
[----:B------:R-:W-:Y:S05]  /*19cc0*/  BRA `(.L_x_10715) ;  /* 0xfffffeb400d87947 */ /* 0x000fea000383ffff */
.L_x_10476:
[----:B------:R0:W0:Y:S02]  /*19cd0*/  SYNCS.PHASECHK.TRANS64.TRYWAIT P3, [R4+URZ+0x324b0], R101 ;  /* 0x0324b065040075a7 */ /* 0x000024000806017f */
[----:B0-----:R-:W-:Y:S05]  /*19ce0*/  @!P3 NANOSLEEP.SYNCS 0x989680 ;  /* 0x009896800000b95d */ /* 0x001fea0003900000 */
[----:B------:R-:W0:Y:S02]  /*19cf0*/  @!P3 SYNCS.PHASECHK.TRANS64 P3, [R4+URZ+0x324b0], R101 ;  /* 0x0324b0650400b5a7 */ /* 0x000e24000806007f */
[----:B0-----:R-:W-:Y:S05]  /*19d00*/  @!P3 BRA `(.L_x_10476) ;  /* 0xfffffffc00f0b947 */ /* 0x001fea000383ffff */
[----:B------:R-:W-:Y:S05]  /*19d10*/  BRA `(.L_x_10716) ;  /* 0xfffffeb8004c7947 */ /* 0x000fea000383ffff */
.L_x_10484:
        /* <DEDUP_REMOVED lines=10> */
[----:B--2345:R-:W-:Y:S05]  /*19dc0*/  WARPSYNC.COLLECTIVE R15, `(.L_x_10718) ;  /* 0x000000000f087348 */ /* 0x03cfea0003c00000 */
[----:B------:R0:W1:Y:S02]  /*19dd0*/  SHFL.IDX P6, R14, R13, R12, R11 ;  /* 0x0000000c0d0e7389 */ /* 0x00006400000c000b */
[----:B012345:R-:W-:Y:S01]  /*19de0*/  ENDCOLLECTIVE ;  /* 0x000000000000791b */ /* 0x03ffe20003800000 */
.L_x_10718:
[----:B------:R-:W-:Y:S05]  /*19df0*/  BSYNC B0 ;  /* 0x0000000000007941 */ /* 0x000fea0003800000 */
.L_x_10717:
[----:B------:R-:W-:Y:S05]  /*19e00*/  BRA `(.L_x_10719) ;  /* 0xfffffec400a07947 */ /* 0x000fea000383ffff */
.L_x_10496:
[----:B------:R-:W-:Y:S01]  /*19e10*/  BSSY B1, `(.L_x_10720) ;  /* 0x0000008000017945 */ /* 0x000fe20003800000 */
[----:B------:R-:W-:Y:S02]  /*19e20*/  IMAD.MOV.U32 R13, RZ, RZ, R25 ;  /* 0x000000ffff0d7224 */ /* 0x000fe400078e0019 */
[----:B------:R-:W-:Y:S02]  /*19e30*/  IMAD.MOV.U32 R12, RZ, RZ, RZ ;  /* 0x000000ffff0c7224 */ /* 0x000fe400078e00ff */
[----:B------:R-:W-:Y:S02]  /*19e40*/  IMAD.MOV.U32 R11, RZ, RZ, 0x1c1f ;  /* 0x00001c1fff0b7424 */ /* 0x000fe400078e00ff */
[----:B------:R-:W-:-:S07]  /*19e50*/  IMAD.MOV.U32 R15, RZ, RZ, -0x1 ;  /* 0xffffffffff0f7424 */ /* 0x000fce00078e00ff */
[----:B--234-:R-:W-:Y:S05]  /*19e60*/  WARPSYNC.COLLECTIVE R15, `(.L_x_10721) ;  /* 0x000000000f087348 */ /* 0x01cfea0003c00000 */
[----:B------:R0:W1:Y:S02]  /*19e70*/  SHFL.IDX P6, R14, R13, R12, R11 ;  /* 0x0000000c0d0e7389 */ /* 0x00006400000c000b */
[----:B01234-:R-:W-:Y:S01]  /*19e80*/  ENDCOLLECTIVE ;  /* 0x000000000000791b */ /* 0x01ffe20003800000 */
.L_x_10721:
[----:B------:R-:W-:Y:S05]  /*19e90*/  BSYNC B1 ;  /* 0x0000000000017941 */ /* 0x000fea0003800000 */
.L_x_10720:
        /* <DEDUP_REMOVED lines=8> */
.L_x_10722:
[----:B------:R-:W-:Y:S02]  /*19f20*/  IMAD.MOV.U32 R13, RZ, RZ, R27 ;  /* 0x000000ffff0d7224 */ /* 0x000fe400078e001b */
[----:B------:R-:W-:-:S07]  /*19f30*/  IMAD.MOV.U32 R0, RZ, RZ, R14 ;  /* 0x000000ffff007224 */ /* 0x000fce00078e000e */
[----:B------:R-:W-:Y:S05]  /*19f40*/  WARPSYNC.COLLECTIVE R15, `(.L_x_10723) ;  /* 0x000000000f087348 */ /* 0x000fea0003c00000 */
[----:B------:R0:W1:Y:S02]  /*19f50*/  SHFL.IDX P6, R14, R13, R12, R11 ;  /* 0x0000000c0d0e7389 */ /* 0x00006400000c000b */
[----:B01----:R-:W-:Y:S01]  /*19f60*/  ENDCOLLECTIVE ;  /* 0x000000000000791b */ /* 0x003fe20003800000 */
.L_x_10723:
[----:B------:R-:W-:Y:S02]  /*19f70*/  IMAD.MOV.U32 R13, RZ, RZ, R26 ;  /* 0x000000ffff0d7224 */ /* 0x000fe400078e001a */
[----:B------:R-:W-:-:S07]  /*19f80*/  IMAD.MOV.U32 R5, RZ, RZ, R14 ;  /* 0x000000ffff057224 */ /* 0x000fce00078e000e */
[----:B------:R-:W-:Y:S05]  /*19f90*/  WARPSYNC.COLLECTIVE R15, `(.L_x_10724) ;  /* 0x000000000f087348 */ /* 0x000fea0003c00000 */
[----:B------:R0:W1:Y:S02]  /*19fa0*/  SHFL.IDX P6, R14, R13, R12, R11 ;  /* 0x0000000c0d0e7389 */ /* 0x00006400000c000b */
[----:B01----:R-:W-:Y:S01]  /*19fb0*/  ENDCOLLECTIVE ;  /* 0x000000000000791b */ /* 0x003fe20003800000 */
.L_x_10724:
[----:B------:R-:W-:Y:S05]  /*19fc0*/  BRA `(.L_x_10725) ;  /* 0xfffffec8009c7947 */ /* 0x000fea000383ffff */
.L_x_10500:
[----:B0-----:R0:W1:Y:S02]  /*19fd0*/  SYNCS.PHASECHK.TRANS64.TRYWAIT P0, [R19+URZ+0x32400], R28 ;  /* 0x0324001c130075a7 */ /* 0x001064000800017f */
[----:B-1----:R-:W-:Y:S05]  /*19fe0*/  @!P0 NANOSLEEP.SYNCS 0x989680 ;  /* 0x009896800000895d */ /* 0x002fea0003900000 */
[----:B------:R-:W1:Y:S02]  /*19ff0*/  @!P0 SYNCS.PHASECHK.TRANS64 P0, [R19+URZ+0x32400], R28 ;  /* 0x0324001c130085a7 */ /* 0x000e64000800007f */
[----:B-1----:R-:W-:Y:S05]  /*1a000*/  @!P0 BRA `(.L_x_10500) ;  /* 0xfffffffc00f08947 */ /* 0x002fea000383ffff */
[----:B------:R-:W-:Y:S05]  /*1a010*/  BRA `(.L_x_10726) ;  /* 0xfffffecc00c47947 */ /* 0x000fea000383ffff */
.L_x_10508:
        /* <DEDUP_REMOVED lines=8> */
.L_x_10728:
[----:B------:R-:W-:Y:S05]  /*1a0a0*/  BSYNC B1 ;  /* 0x0000000000017941 */ /* 0x000fea0003800000 */
.L_x_10727:
        /* <DEDUP_REMOVED lines=8> */
.L_x_10729:
[----:B------:R-:W-:Y:S02]  /*1a130*/  IMAD.MOV.U32 R13, RZ, RZ, R27 ;  /* 0x000000ffff0d7224 */ /* 0x000fe400078e001b */
[----:B------:R-:W-:-:S07]  /*1a140*/  IMAD.MOV.U32 R3, RZ, RZ, R14 ;  /* 0x000000ffff037224 */ /* 0x000fce00078e000e */
[----:B------:R-:W-:Y:S05]  /*1a150*/  WARPSYNC.COLLECTIVE R15, `(.L_x_10730) ;  /* 0x000000000f087348 */ /* 0x000fea0003c00000 */
[----:B------:R0:W1:Y:S02]  /*1a160*/  SHFL.IDX P6, R14, R13, R12, R11 ;  /* 0x0000000c0d0e7389 */ /* 0x00006400000c000b */
[----:B01----:R-:W-:Y:S01]  /*1a170*/  ENDCOLLECTIVE ;  /* 0x000000000000791b */ /* 0x003fe20003800000 */
.L_x_10730:
[----:B------:R-:W-:Y:S01]  /*1a180*/  IMAD.MOV.U32 R13, RZ, RZ, R26 ;  /* 0x000000ffff0d7224 */ /* 0x000fe200078e001a */
[----:B------:R-:W-:-:S07]  /*1a190*/  MOV R4, R14 ;  /* 0x0000000e00047202 */ /* 0x000fce0000000f00 */
[----:B------:R-:W-:Y:S05]  /*1a1a0*/  WARPSYNC.COLLECTIVE R15, `(.L_x_10731) ;  /* 0x000000000f087348 */ /* 0x000fea0003c00000 */
[----:B------:R0:W1:Y:S02]  /*1a1b0*/  SHFL.IDX P6, R14, R13, R12, R11 ;  /* 0x0000000c0d0e7389 */ /* 0x00006400000c000b */
[----:B01----:R-:W-:Y:S01]  /*1a1c0*/  ENDCOLLECTIVE ;  /* 0x000000000000791b */ /* 0x003fe20003800000 */
.L_x_10731:
[----:B------:R-:W-:Y:S01]  /*1a1d0*/  IMAD.MOV.U32 R5, RZ, RZ, R14 ;  /* 0x000000ffff057224 */ /* 0x000fe200078e000e */
[----:B------:R-:W-:Y:S06]  /*1a1e0*/  BRA `(.L_x_10732) ;  /* 0xfffffed800307947 */ /* 0x000fec000383ffff */
.L_x_10512:
[----:B0-----:R0:W1:Y:S02]  /*1a1f0*/  SYNCS.PHASECHK.TRANS64.TRYWAIT P1, [R19+URZ+0x32400], R26 ;  /* 0x0324001a130075a7 */ /* 0x001064000802017f */
[----:B-1----:R-:W-:Y:S05]  /*1a200*/  @!P1 NANOSLEEP.SYNCS 0x989680 ;  /* 0x009896800000995d */ /* 0x002fea0003900000 */
[----:B------:R-:W1:Y:S02]  /*1a210*/  @!P1 SYNCS.PHASECHK.TRANS64 P1, [R19+URZ+0x32400], R26 ;  /* 0x0324001a130095a7 */ /* 0x000e64000802007f */
[----:B-1----:R-:W-:Y:S05]  /*1a220*/  @!P1 BRA `(.L_x_10512) ;  /* 0xfffffffc00f09947 */ /* 0x002fea000383ffff */
[----:B------:R-:W-:Y:S05]  /*1a230*/  BRA `(.L_x_10733) ;  /* 0xfffffedc00107947 */ /* 0x000fea000383ffff */
.L_x_10518:
[----:B--2---:R2:W0:Y:S02]  /*1a240*/  SYNCS.PHASECHK.TRANS64.TRYWAIT P1, [R3+URZ+0x32430], R8 ;  /* 0x03243008030075a7 */ /* 0x004424000802017f */
[----:B0-----:R-:W-:Y:S05]  /*1a250*/  @!P1 NANOSLEEP.SYNCS 0x989680 ;  /* 0x009896800000995d */ /* 0x001fea0003900000 */
[----:B------:R-:W0:Y:S02]  /*1a260*/  @!P1 SYNCS.PHASECHK.TRANS64 P1, [R3+URZ+0x32430], R8 ;  /* 0x03243008030095a7 */ /* 0x000e24000802007f */
[----:B0-----:R-:W-:Y:S05]  /*1a270*/  @!P1 BRA `(.L_x_10518) ;  /* 0xfffffffc00f09947 */ /* 0x001fea000383ffff */
[----:B------:R-:W-:Y:S05]  /*1a280*/  BRA `(.L_x_10517) ;  /* 0xfffffee800607947 */ /* 0x000fea000383ffff */
.L_x_10520:
[----:B---3--:R3:W4:Y:S02]  /*1a290*/  SYNCS.PHASECHK.TRANS64.TRYWAIT P1, [R19+URZ+0x32410], R6 ;  /* 0x03241006130075a7 */ /* 0x008724000802017f */
[----:B----4-:R-:W-:Y:S05]  /*1a2a0*/  @!P1 NANOSLEEP.SYNCS 0x989680 ;  /* 0x009896800000995d */ /* 0x010fea0003900000 */
[----:B------:R-:W4:Y:S02]  /*1a2b0*/  @!P1 SYNCS.PHASECHK.TRANS64 P1, [R19+URZ+0x32410], R6 ;  /* 0x03241006130095a7 */ /* 0x000f24000802007f */
[----:B----4-:R-:W-:Y:S05]  /*1a2c0*/  @!P1 BRA `(.L_x_10520) ;  /* 0xfffffffc00f09947 */ /* 0x010fea000383ffff */
[----:B------:R-:W-:Y:S05]  /*1a2d0*/  BRA `(.L_x_10734) ;  /* 0xfffffeec004c7947 */ /* 0x000fea000383ffff */
.L_x_10524:
[----:B------:R0:W0:Y:S02]  /*1a2e0*/  SYNCS.PHASECHK.TRANS64.TRYWAIT P1, [R3+URZ+0x32450], R8 ;  /* 0x03245008030075a7 */ /* 0x000024000802017f */
[----:B0-----:R-:W-:Y:S05]  /*1a2f0*/  @!P1 NANOSLEEP.SYNCS 0x989680 ;  /* 0x009896800000995d */ /* 0x001fea0003900000 */
[----:B------:R-:W0:Y:S02]  /*1a300*/  @!P1 SYNCS.PHASECHK.TRANS64 P1, [R3+URZ+0x32450], R8 ;  /* 0x03245008030095a7 */ /* 0x000e24000802007f */
[----:B0-----:R-:W-:Y:S05]  /*1a310*/  @!P1 BRA `(.L_x_10524) ;  /* 0xfffffffc00f09947 */ /* 0x001fea000383ffff */
[----:B------:R-:W-:Y:S05]  /*1a320*/  BRA `(.L_x_10523) ;  /* 0xfffffeec005c7947 */ /* 0x000fea000383ffff */
.L_x_10531:
[----:B-1----:R1:W2:Y:S02]  /*1a330*/  SYNCS.PHASECHK.TRANS64.TRYWAIT P2, [R3+URZ+0x32430], R0 ;  /* 0x03243000030075a7 */ /* 0x0022a4000804017f */
[----:B--2---:R-:W-:Y:S05]  /*1a340*/  @!P2 NANOSLEEP.SYNCS 0x989680 ;  /* 0x009896800000a95d */ /* 0x004fea0003900000 */
[----:B------:R-:W2:Y:S02]  /*1a350*/  @!P2 SYNCS.PHASECHK.TRANS64 P2, [R3+URZ+0x32430], R0 ;  /* 0x032430000300a5a7 */ /* 0x000ea4000804007f */
[----:B--2---:R-:W-:Y:S05]  /*1a360*/  @!P2 BRA `(.L_x_10531) ;  /* 0xfffffffc00f0a947 */ /* 0x004fea000383ffff */
[----:B------:R-:W-:Y:S05]  /*1a370*/  BRA `(.L_x_10530) ;  /* 0xffffff1400d47947 */ /* 0x000fea000383ffff */
.L_x_10535:
[----:B---3--:R3:W4:Y:S02]  /*1a380*/  SYNCS.PHASECHK.TRANS64.TRYWAIT P2, [R3+URZ+0x32450], R0 ;  /* 0x03245000030075a7 */ /* 0x008724000804017f */
[----:B----4-:R-:W-:Y:S05]  /*1a390*/  @!P2 NANOSLEEP.SYNCS 0x989680 ;  /* 0x009896800000a95d */ /* 0x010fea0003900000 */
[----:B------:R-:W4:Y:S02]  /*1a3a0*/  @!P2 SYNCS.PHASECHK.TRANS64 P2, [R3+URZ+0x32450], R0 ;  /* 0x032450000300a5a7 */ /* 0x000f24000804007f */
[----:B----4-:R-:W-:Y:S05]  /*1a3b0*/  @!P2 BRA `(.L_x_10535) ;  /* 0xfffffffc00f0a947 */ /* 0x010fea000383ffff */
[----:B------:R-:W-:Y:S05]  /*1a3c0*/  BRA `(.L_x_10534) ;  /* 0xffffff18007c7947 */ /* 0x000fea000383ffff */
.L_x_10552:
[----:B------:R-:W-:Y:S02]  /*1a3d0*/  IMAD.MOV.U32 R13, RZ, RZ, R4 ;  /* 0x000000ffff0d7224 */ /* 0x000fe400078e0004 */
[----:B------:R-:W-:Y:S02]  /*1a3e0*/  IMAD.MOV.U32 R12, RZ, RZ, RZ ;  /* 0x000000ffff0c7224 */ /* 0x000fe400078e00ff */
[----:B------:R-:W-:Y:S02]  /*1a3f0*/  IMAD.MOV.U32 R11, RZ, RZ, 0x181f ;  /* 0x0000181fff0b7424 */ /* 0x000fe400078e00ff */
[----:B------:R-:W-:-:S07]  /*1a400*/  IMAD.MOV.U32 R15, RZ, RZ, -0x1 ;  /* 0xffffffffff0f7424 */ /* 0x000fce00078e00ff */
[----:B-1--4-:R-:W-:Y:S05]  /*1a410*/  WARPSYNC.COLLECTIVE R15, `(.L_x_10735) ;  /* 0x000000000f087348 */ /* 0x012fea0003c00000 */
[----:B------:R0:W2:Y:S02]  /*1a420*/  SHFL.IDX P6, R14, R13, R12, R11 ;  /* 0x0000000c0d0e7389 */ /* 0x0000a400000c000b */
[----:B012-4-:R-:W-:Y:S01]  /*1a430*/  ENDCOLLECTIVE ;  /* 0x000000000000791b */ /* 0x017fe20003800000 */
.L_x_10735:
[----:B------:R-:W-:Y:S02]  /*1a440*/  IMAD.MOV.U32 R13, RZ, RZ, R3 ;  /* 0x000000ffff0d7224 */ /* 0x000fe400078e0003 */
[----:B------:R-:W-:-:S07]  /*1a450*/  IMAD.MOV.U32 R0, RZ, RZ, R14 ;  /* 0x000000ffff007224 */ /* 0x000fce00078e000e */
[----:B------:R-:W-:Y:S05]  /*1a460*/  WARPSYNC.COLLECTIVE R15, `(.L_x_10736) ;  /* 0x000000000f087348 */ /* 0x000fea0003c00000 */
[----:B------:R0:W1:Y:S02]  /*1a470*/  SHFL.IDX P6, R14, R13, R12, R11 ;  /* 0x0000000c0d0e7389 */ /* 0x00006400000c000b */
[----:B01----:R-:W-:Y:S01]  /*1a480*/  ENDCOLLECTIVE ;  /* 0x000000000000791b */ /* 0x003fe20003800000 */
.L_x_10736:
[----:B------:R-:W-:Y:S05]  /*1a490*/  BRA `(.L_x_10737) ;  /* 0xffffff7400bc7947 */ /* 0x000fea000383ffff */
.L_x_10555:
[----:B------:R-:W-:Y:S01]  /*1a4a0*/  BSSY B1, `(.L_x_10738) ;  /* 0x0000008000017945 */ /* 0x000fe20003800000 */
[----:B--2---:R-:W-:Y:S02]  /*1a4b0*/  IMAD.MOV.U32 R13, RZ, RZ, R4 ;  /* 0x000000ffff0d7224 */ /* 0x004fe400078e0004 */
[----:B------:R-:W-:Y:S02]  /*1a4c0*/  IMAD.MOV.U32 R12, RZ, RZ, 0x1 ;  /* 0x00000001ff0c7424 */ /* 0x000fe400078e00ff */
[----:B------:R-:W-:Y:S02]  /*1a4d0*/  IMAD.MOV.U32 R11, RZ, RZ, 0x181f ;  /* 0x0000181fff0b7424 */ /* 0x000fe400078e00ff */
[----:B------:R-:W-:-:S07]  /*1a4e0*/  IMAD.MOV.U32 R15, RZ, RZ, -0x1 ;  /* 0xffffffffff0f7424 */ /* 0x000fce00078e00ff */
[----:B01-34-:R-:W-:Y:S05]  /*1a4f0*/  WARPSYNC.COLLECTIVE R15, `(.L_x_10739) ;  /* 0x000000000f087348 */ /* 0x01bfea0003c00000 */
[----:B---3--:R2:W3:Y:S02]  /*1a500*/  SHFL.IDX P6, R14, R13, R12, R11 ;  /* 0x0000000c0d0e7389 */ /* 0x0084e400000c000b */
[----:B01234-:R-:W-:Y:S01]  /*1a510*/  ENDCOLLECTIVE ;  /* 0x000000000000791b */ /* 0x01ffe20003800000 */
.L_x_10739:
[----:B------:R-:W-:Y:S05]  /*1a520*/  BSYNC B1 ;  /* 0x0000000000017941 */ /* 0x000fea0003800000 */
.L_x_10738:
        /* <DEDUP_REMOVED lines=8> */
.L_x_10740:
[----:B------:R-:W-:Y:S05]  /*1a5b0*/  BRA `(.L_x_10741) ;  /* 0xffffff7400e07947 */ /* 0x000fea000383ffff */
.L_x_10558:
[----:B------:R-:W-:Y:S01]  /*1a5c0*/  BSSY B1, `(.L_x_10742) ;  /* 0x0000008000017945 */ /* 0x000fe20003800000 */
[----:B0-----:R-:W-:Y:S01]  /*1a5d0*/  IMAD.MOV.U32 R13, RZ, RZ, R4 ;  /* 0x000000ffff0d7224 */ /* 0x001fe200078e0004 */
[----:B------:R-:W-:Y:S01]  /*1a5e0*/  MOV R11, 0x181f ;  /* 0x0000181f000b7802 */ /* 0x000fe20000000f00 */
[----:B------:R-:W-:Y:S02]  /*1a5f0*/  IMAD.MOV.U32 R12, RZ, RZ, 0x2 ;  /* 0x00000002ff0c7424 */ /* 0x000fe400078e00ff */
[----:B------:R-:W-:-:S07]  /*1a600*/  IMAD.MOV.U32 R15, RZ, RZ, -0x1 ;  /* 0xffffffffff0f7424 */ /* 0x000fce00078e00ff */
[----:B-1234-:R-:W-:Y:S05]  /*1a610*/  WARPSYNC.COLLECTIVE R15, `(.L_x_10743) ;  /* 0x000000000f087348 */ /* 0x01efea0003c00000 */
[----:B---3--:R0:W3:Y:S02]  /*1a620*/  SHFL.IDX P6, R14, R13, R12, R11 ;  /* 0x0000000c0d0e7389 */ /* 0x0080e400000c000b */
[----:B01234-:R-:W-:Y:S01]  /*1a630*/  ENDCOLLECTIVE ;  /* 0x000000000000791b */ /* 0x01ffe20003800000 */
.L_x_10743:
[----:B------:R-:W-:Y:S05]  /*1a640*/  BSYNC B1 ;  /* 0x0000000000017941 */ /* 0x000fea0003800000 */
.L_x_10742:
        /* <DEDUP_REMOVED lines=8> */
.L_x_10744:
[----:B------:R-:W-:Y:S05]  /*1a6d0*/  BRA `(.L_x_10745) ;  /* 0xffffff7800007947 */ /* 0x000fea000383ffff */
.L_x_10561:
[----:B------:R-:W-:Y:S01]  /*1a6e0*/  BSSY B1, `(.L_x_10746) ;  /* 0x0000008000017945 */ /* 0x000fe20003800000 */
[----:B0-----:R-:W-:Y:S02]  /*1a6f0*/  IMAD.MOV.U32 R13, RZ, RZ, R4 ;  /* 0x000000ffff0d7224 */ /* 0x001fe400078e0004 */
[----:B------:R-:W-:Y:S02]  /*1a700*/  IMAD.MOV.U32 R12, RZ, RZ, 0x3 ;  /* 0x00000003ff0c7424 */ /* 0x000fe400078e00ff */
[----:B------:R-:W-:Y:S02]  /*1a710*/  IMAD.MOV.U32 R11, RZ, RZ, 0x181f ;  /* 0x0000181fff0b7424 */ /* 0x000fe400078e00ff */
[----:B------:R-:W-:-:S07]  /*1a720*/  IMAD.MOV.U32 R15, RZ, RZ, -0x1 ;  /* 0xffffffffff0f7424 */ /* 0x000fce00078e00ff */
[----:B-1234-:R-:W-:Y:S05]  /*1a730*/  WARPSYNC.COLLECTIVE R15, `(.L_x_10747) ;  /* 0x000000000f087348 */ /* 0x01efea0003c00000 */
[----:B------:R0:W0:Y:S02]  /*1a740*/  SHFL.IDX P6, R14, R13, R12, R11 ;  /* 0x0000000c0d0e7389 */ /* 0x00002400000c000b */
[----:B01234-:R-:W-:Y:S01]  /*1a750*/  ENDCOLLECTIVE ;  /* 0x000000000000791b */ /* 0x01ffe20003800000 */
.L_x_10747:
[----:B------:R-:W-:Y:S05]  /*1a760*/  BSYNC B1 ;  /* 0x0000000000017941 */ /* 0x000fea0003800000 */
.L_x_10746:
        /* <DEDUP_REMOVED lines=8> */
.L_x_10748:
[----:B------:R-:W-:Y:S05]  /*1a7f0*/  BRA `(.L_x_10749) ;  /* 0xffffff7800207947 */ /* 0x000fea000383ffff */
.L_x_10578:
        /* <DEDUP_REMOVED lines=11> */
.L_x_10751:
[----:B------:R-:W-:Y:S05]  /*1a8b0*/  BSYNC B1 ;  /* 0x0000000000017941 */ /* 0x000fea0003800000 */
.L_x_10750:
[----:B------:R-:W-:Y:S05]  /*1a8c0*/  BRA `(.L_x_10752) ;  /* 0xffffff8800c47947 */ /* 0x000fea000383ffff */
.L_x_10580:
[----:B------:R-:W-:Y:S01]  /*1a8d0*/  BSSY B1, `(.L_x_10753) ;  /* 0x0000006000017945 */ /* 0x000fe20003800000 */
[----:B------:R-:W-:-:S07]  /*1a8e0*/  MOV R15, 0xffffffff ;  /* 0xffffffff000f7802 */ /* 0x000fce0000000f00 */
[----:B0-----:R-:W-:Y:S05]  /*1a8f0*/  WARPSYNC.COLLECTIVE R15, `(.L_x_10754) ;  /* 0x000000000f0c7348 */ /* 0x001fea0003c00000 */
[----:B------:R-:W-:Y:S02]  /*1a900*/  ELECT P6, UR62, PT ;  /* 0x00000000003e782f */ /* 0x000fe400038c0000 */
[----:B------:R-:W-:Y:S01]  /*1a910*/  MOV R14, UR62 ;  /* 0x0000003e000e7c02 */ /* 0x000fe20008000f00 */
[----:B0-----:R-:W-:Y:S10]  /*1a920*/  ENDCOLLECTIVE ;  /* 0x000000000000791b */ /* 0x001ff40003800000 */
.L_x_10754:
[----:B------:R-:W-:Y:S05]  /*1a930*/  BSYNC B1 ;  /* 0x0000000000017941 */ /* 0x000fea0003800000 */
.L_x_10753:
[----:B------:R-:W-:Y:S05]  /*1a940*/  BRA `(.L_x_10579) ;  /* 0xffffff8800bc7947 */ /* 0x000fea000383ffff */
.L_x_10582:
[----:B0-----:R0:W1:Y:S02]  /*1a950*/  SYNCS.PHASECHK.TRANS64.TRYWAIT P0, [R23+URZ+0x32420], R3 ;  /* 0x03242003170075a7 */ /* 0x001064000800017f */
[----:B-1----:R-:W-:Y:S05]  /*1a960*/  @!P0 NANOSLEEP.SYNCS 0x989680 ;  /* 0x009896800000895d */ /* 0x002fea0003900000 */
[----:B------:R-:W1:Y:S02]  /*1a970*/  @!P0 SYNCS.PHASECHK.TRANS64 P0, [R23+URZ+0x32420], R3 ;  /* 0x03242003170085a7 */ /* 0x000e64000800007f */
[----:B-1----:R-:W-:Y:S05]  /*1a980*/  @!P0 BRA `(.L_x_10582) ;  /* 0xfffffffc00f08947 */ /* 0x002fea000383ffff */
[----:B------:R-:W-:Y:S05]  /*1a990*/  BRA `(.L_x_10755) ;  /* 0xffffff8800cc7947 */ /* 0x000fea000383ffff */
.L_x_10586:
[----:B0-----:R0:W1:Y:S02]  /*1a9a0*/  SYNCS.PHASECHK.TRANS64.TRYWAIT P0, [R3+URZ+0x324a0], R6 ;  /* 0x0324a006030075a7 */ /* 0x001064000800017f */
[----:B-1----:R-:W-:Y:S05]  /*1a9b0*/  @!P0 NANOSLEEP.SYNCS 0x989680 ;  /* 0x009896800000895d */ /* 0x002fea0003900000 */
[----:B------:R-:W1:Y:S02]  /*1a9c0*/  @!P0 SYNCS.PHASECHK.TRANS64 P0, [R3+URZ+0x324a0], R6 ;  /* 0x0324a006030085a7 */ /* 0x000e64000800007f */
[----:B-1----:R-:W-:Y:S05]  /*1a9d0*/  @!P0 BRA `(.L_x_10586) ;  /* 0xfffffffc00f08947 */ /* 0x002fea000383ffff */
[----:B------:R-:W-:Y:S05]  /*1a9e0*/  BRA `(.L_x_10756) ;  /* 0xffffff8800e47947 */ /* 0x000fea000383ffff */
.L_x_10591:
[----:B-1----:R1:W2:Y:S02]  /*1a9f0*/  SYNCS.PHASECHK.TRANS64.TRYWAIT P0, [R3+URZ+0x324c0], R6 ;  /* 0x0324c006030075a7 */ /* 0x0022a4000800017f */
[----:B--2---:R-:W-:Y:S05]  /*1aa00*/  @!P0 NANOSLEEP.SYNCS 0x989680 ;  /* 0x009896800000895d */ /* 0x004fea0003900000 */
[----:B------:R-:W2:Y:S02]  /*1aa10*/  @!P0 SYNCS.PHASECHK.TRANS64 P0, [R3+URZ+0x324c0], R6 ;  /* 0x0324c006030085a7 */ /* 0x000ea4000800007f */
[----:B--2---:R-:W-:Y:S05]  /*1aa20*/  @!P0 BRA `(.L_x_10591) ;  /* 0xfffffffc00f08947 */ /* 0x004fea000383ffff */
[----:B------:R-:W-:Y:S05]  /*1aa30*/  BRA `(.L_x_10757) ;  /* 0xffffff8c00607947 */ /* 0x000fea000383ffff */
.L_x_10601:
[----:B0-----:R0:W1:Y:S02]  /*1aa40*/  SYNCS.PHASECHK.TRANS64.TRYWAIT P1, [R6+URZ+0x324a0], R2 ;  /* 0x0324a002060075a7 */ /* 0x001064000802017f */
[----:B-1----:R-:W-:Y:S05]  /*1aa50*/  @!P1 NANOSLEEP.SYNCS 0x989680 ;  /* 0x009896800000995d */ /* 0x002fea0003900000 */
[----:B------:R-:W1:Y:S02]  /*1aa60*/  @!P1 SYNCS.PHASECHK.TRANS64 P1, [R6+URZ+0x324a0], R2 ;  /* 0x0324a002060095a7 */ /* 0x000e64000802007f */
[----:B-1----:R-:W-:Y:S05]  /*1aa70*/  @!P1 BRA `(.L_x_10601) ;  /* 0xfffffffc00f09947 */ /* 0x002fea000383ffff */
[----:B------:R-:W-:Y:S05]  /*1aa80*/  BRA `(.L_x_10758) ;  /* 0xffffff9000d47947 */ /* 0x000fea000383ffff */
.L_x_10606:
[----:B-1----:R1:W2:Y:S02]  /*1aa90*/  SYNCS.PHASECHK.TRANS64.TRYWAIT P1, [R6+URZ+0x324c0], R2 ;  /* 0x0324c002060075a7 */ /* 0x0022a4000802017f */
[----:B--2---:R-:W-:Y:S05]  /*1aaa0*/  @!P1 NANOSLEEP.SYNCS 0x989680 ;  /* 0x009896800000995d */ /* 0x004fea0003900000 */
[----:B------:R-:W2:Y:S02]  /*1aab0*/  @!P1 SYNCS.PHASECHK.TRANS64 P1, [R6+URZ+0x324c0], R2 ;  /* 0x0324c002060095a7 */ /* 0x000ea4000802007f */
[----:B--2---:R-:W-:Y:S05]  /*1aac0*/  @!P1 BRA `(.L_x_10606) ;  /* 0xfffffffc00f09947 */ /* 0x004fea000383ffff */
[----:B------:R-:W-:Y:S05]  /*1aad0*/  BRA `(.L_x_10759) ;  /* 0xffffff94004c7947 */ /* 0x000fea000383ffff */
.L_x_10622:
        /* <DEDUP_REMOVED lines=11> */
.L_x_10761:
[----:B------:R-:W-:Y:S05]  /*1ab90*/  BSYNC B0 ;  /* 0x0000000000007941 */ /* 0x000fea0003800000 */
.L_x_10760:
[----:B------:R-:W-:Y:S05]  /*1aba0*/  BRA `(.L_x_10762) ;  /* 0xffffffa000d07947 */ /* 0x000fea000383ffff */
.L_x_10625:
[----:B0-----:R0:W1:Y:S02]  /*1abb0*/  SYNCS.PHASECHK.TRANS64.TRYWAIT P0, [R30+URZ+0x32440], R0 ;  /* 0x032440001e0075a7 */ /* 0x001064000800017f */
[----:B-1----:R-:W-:Y:S05]  /*1abc0*/  @!P0 NANOSLEEP.SYNCS 0x989680 ;  /* 0x009896800000895d */ /* 0x002fea0003900000 */
[----:B------:R-:W1:Y:S02]  /*1abd0*/  @!P0 SYNCS.PHASECHK.TRANS64 P0, [R30+URZ+0x32440], R0 ;  /* 0x032440001e0085a7 */ /* 0x000e64000800007f */
[----:B-1----:R-:W-:Y:S05]  /*1abe0*/  @!P0 BRA `(.L_x_10625) ;  /* 0xfffffffc00f08947 */ /* 0x002fea000383ffff */
[----:B------:R-:W-:Y:S05]  /*1abf0*/  BRA `(.L_x_10763) ;  /* 0xffffffa000f47947 */ /* 0x000fea000383ffff */
.L_x_10626:
        /* <DEDUP_REMOVED lines=8> */
.L_x_10765:
[----:B------:R-:W-:Y:S05]  /*1ac80*/  BSYNC B0 ;  /* 0x0000000000007941 */ /* 0x000fea0003800000 */
.L_x_10764:
        /* <DEDUP_REMOVED lines=9> */
.L_x_10766:
[----:B------:R-:W-:Y:S02]  /*1ad20*/  IMAD.MOV.U32 R13, RZ, RZ, R4 ;  /* 0x000000ffff0d7224 */ /* 0x000fe400078e0004 */
[----:B------:R-:W-:Y:S02]  /*1ad30*/  IMAD.MOV.U32 R12, RZ, RZ, 0x1 ;  /* 0x00000001ff0c7424 */ /* 0x000fe400078e00ff */
[----:B------:R-:W-:-:S07]  /*1ad40*/  IMAD.MOV.U32 R3, RZ, RZ, R14 ;  /* 0x000000ffff037224 */ /* 0x000fce00078e000e */
[----:B------:R-:W-:Y:S05]  /*1ad50*/  WARPSYNC.COLLECTIVE R15, `(.L_x_10767) ;  /* 0x000000000f087348 */ /* 0x000fea0003c00000 */
[----:B------:R0:W1:Y:S02]  /*1ad60*/  SHFL.IDX P6, R14, R13, R12, R11 ;  /* 0x0000000c0d0e7389 */ /* 0x00006400000c000b */
[----:B01----:R-:W-:Y:S01]  /*1ad70*/  ENDCOLLECTIVE ;  /* 0x000000000000791b */ /* 0x003fe20003800000 */
.L_x_10767:
        /* <DEDUP_REMOVED lines=15> */
.L_x_10768:
[----:B------:R-:W-:Y:S02]  /*1ae70*/  @P0 IMAD R6, R5, 0x2, R23 ;  /* 0x0000000205060824 */ /* 0x000fe400078e0217 */
[----:B------:R-:W-:Y:S02]  /*1ae80*/  IMAD.MOV.U32 R13, RZ, RZ, R4 ;  /* 0x000000ffff0d7224 */ /* 0x000fe400078e0004 */
[----:B------:R-:W-:Y:S02]  /*1ae90*/  IMAD.MOV.U32 R12, RZ, RZ, 0x2 ;  /* 0x00000002ff0c7424 */ /* 0x000fe400078e00ff */
[----:B------:R-:W-:-:S07]  /*1aea0*/  IMAD.MOV.U32 R3, RZ, RZ, R14 ;  /* 0x000000ffff037224 */ /* 0x000fce00078e000e */
[----:B------:R-:W-:Y:S05]  /*1aeb0*/  WARPSYNC.COLLECTIVE R15, `(.L_x_10769) ;  /* 0x000000000f087348 */ /* 0x000fea0003c00000 */
[----:B------:R0:W1:Y:S02]  /*1aec0*/  SHFL.IDX P6, R14, R13, R12, R11 ;  /* 0x0000000c0d0e7389 */ /* 0x00006400000c000b */
[----:B01----:R-:W-:Y:S01]  /*1aed0*/  ENDCOLLECTIVE ;  /* 0x000000000000791b */ /* 0x003fe20003800000 */
.L_x_10769:
        /* <DEDUP_REMOVED lines=15> */
.L_x_10770:
[----:B------:R-:W-:Y:S02]  /*1afd0*/  @P0 IMAD R6, R5, 0x2, R23 ;  /* 0x0000000205060824 */ /* 0x000fe400078e0217 */
[----:B------:R-:W-:Y:S02]  /*1afe0*/  IMAD.MOV.U32 R13, RZ, RZ, R4 ;  /* 0x000000ffff0d7224 */ /* 0x000fe400078e0004 */
[----:B------:R-:W-:Y:S02]  /*1aff0*/  IMAD.MOV.U32 R12, RZ, RZ, 0x3 ;  /* 0x00000003ff0c7424 */ /* 0x000fe400078e00ff */
[----:B------:R-:W-:-:S07]  /*1b000*/  IMAD.MOV.U32 R3, RZ, RZ, R14 ;  /* 0x000000ffff037224 */ /* 0x000fce00078e000e */
[----:B------:R-:W-:Y:S05]  /*1b010*/  WARPSYNC.COLLECTIVE R15, `(.L_x_10771) ;  /* 0x000000000f087348 */ /* 0x000fea0003c00000 */
[----:B------:R0:W1:Y:S02]  /*1b020*/  SHFL.IDX P6, R14, R13, R12, R11 ;  /* 0x0000000c0d0e7389 */ /* 0x00006400000c000b */
[----:B01----:R-:W-:Y:S01]  /*1b030*/  ENDCOLLECTIVE ;  /* 0x000000000000791b */ /* 0x003fe20003800000 */
.L_x_10771:
        /* <DEDUP_REMOVED lines=15> */
.L_x_10772:
[----:B------:R-:W-:Y:S02]  /*1b130*/  @P0 IMAD R6, R5, 0x2, R23 ;  /* 0x0000000205060824 */ /* 0x000fe400078e0217 */
[----:B------:R-:W-:Y:S02]  /*1b140*/  IMAD.MOV.U32 R13, RZ, RZ, R4 ;  /* 0x000000ffff0d7224 */ /* 0x000fe400078e0004 */
[----:B------:R-:W-:Y:S02]  /*1b150*/  IMAD.MOV.U32 R12, RZ, RZ, 0x4 ;  /* 0x00000004ff0c7424 */ /* 0x000fe400078e00ff */
[----:B------:R-:W-:-:S07]  /*1b160*/  IMAD.MOV.U32 R3, RZ, RZ, R14 ;  /* 0x000000ffff037224 */ /* 0x000fce00078e000e */
[----:B------:R-:W-:Y:S05]  /*1b170*/  WARPSYNC.COLLECTIVE R15, `(.L_x_10773) ;  /* 0x000000000f087348 */ /* 0x000fea0003c00000 */
[----:B------:R0:W1:Y:S02]  /*1b180*/  SHFL.IDX P6, R14, R13, R12, R11 ;  /* 0x0000000c0d0e7389 */ /* 0x00006400000c000b */
[----:B01----:R-:W-:Y:S01]  /*1b190*/  ENDCOLLECTIVE ;  /* 0x000000000000791b */ /* 0x003fe20003800000 */
.L_x_10773:
        /* <DEDUP_REMOVED lines=15> */
.L_x_10774:
[----:B------:R-:W-:Y:S02]  /*1b290*/  @P0 IMAD R6, R5, 0x2, R23 ;  /* 0x0000000205060824 */ /* 0x000fe400078e0217 */
[----:B------:R-:W-:Y:S02]  /*1b2a0*/  IMAD.MOV.U32 R13, RZ, RZ, R4 ;  /* 0x000000ffff0d7224 */ /* 0x000fe400078e0004 */
[----:B------:R-:W-:Y:S02]  /*1b2b0*/  IMAD.MOV.U32 R12, RZ, RZ, 0x5 ;  /* 0x00000005ff0c7424 */ /* 0x000fe400078e00ff */
[----:B------:R-:W-:-:S07]  /*1b2c0*/  IMAD.MOV.U32 R3, RZ, RZ, R14 ;  /* 0x000000ffff037224 */ /* 0x000fce00078e000e */
[----:B------:R-:W-:Y:S05]  /*1b2d0*/  WARPSYNC.COLLECTIVE R15, `(.L_x_10775) ;  /* 0x000000000f087348 */ /* 0x000fea0003c00000 */
[----:B------:R0:W1:Y:S02]  /*1b2e0*/  SHFL.IDX P6, R14, R13, R12, R11 ;  /* 0x0000000c0d0e7389 */ /* 0x00006400000c000b */
[----:B01----:R-:W-:Y:S01]  /*1b2f0*/  ENDCOLLECTIVE ;  /* 0x000000000000791b */ /* 0x003fe20003800000 */
.L_x_10775:
        /* <DEDUP_REMOVED lines=10> */
.L_x_10776:
[----:B------:R-:W-:Y:S01]  /*1b3a0*/  @!PT LDS RZ, [RZ] ;  /* 0x00000000fffff984 */ /* 0x000fe20000000800 */
[----:B------:R-:W-:Y:S01]  /*1b3b0*/  @!PT LDS RZ, [RZ] ;  /* 0x00000000fffff984 */ /* 0x000fe20000000800 */
[----:B------:R-:W-:Y:S01]  /*1b3c0*/  @!PT LDS RZ, [RZ] ;  /* 0x00000000fffff984 */ /* 0x000fe20000000800 */
[----:B------:R0:W-:Y:S01]  /*1b3d0*/  @P0 LDGSTS.E.BYPASS.LTC128B.128 [R6+0x1e400], desc[UR60][R2.64], !P2 ;  /* 0x1e40000002060fae */ /* 0x0001e2000d101d7c */
[----:B------:R-:W-:Y:S01]  /*1b3e0*/  IMAD.MOV.U32 R0, RZ, RZ, R14 ;  /* 0x000000ffff007224 */ /* 0x000fe200078e000e */
[----:B------:R-:W-:Y:S06]  /*1b3f0*/  BRA `(.L_x_10777) ;  /* 0xffffffa000607947 */ /* 0x000fec000383ffff */
.L_x_10631:
        /* <DEDUP_REMOVED lines=9> */
.L_x_10778:
[C---:B------:R-:W-:Y:S01]  /*1b490*/  VIADD R10, R17.reuse, 0x10 ;  /* 0x00000010110a7836 */ /* 0x040fe20000000000 */
[C---:B------:R-:W-:Y:S01]  /*1b4a0*/  ISETP.GE.AND P0, PT, R17.reuse, R2, PT ;  /* 0x000000021100720c */ /* 0x040fe20003f06270 */
[C---:B------:R-:W-:Y:S02]  /*1b4b0*/  VIADD R6, R17.reuse, 0x20 ;  /* 0x0000002011067836 */ /* 0x040fe40000000000 */
[----:B------:R-:W-:Y:S01]  /*1b4c0*/  VIADD R8, R17, 0x30 ;  /* 0x0000003011087836 */ /* 0x000fe20000000000 */
[----:B------:R0:W-:Y:S04]  /*1b4d0*/  STL [R1+0x20], R10 ;  /* 0x0000200a01007387 */ /* 0x0001e80000100800 */
[----:B------:R0:W-:Y:S01]  /*1b4e0*/  STL [R1+0x24], R6 ;  /* 0x0000240601007387 */ /* 0x0001e20000100800 */
[----:B------:R-:W-:-:S03]  /*1b4f0*/  IMAD.MOV.U32 R13, RZ, RZ, R0 ;  /* 0x000000ffff0d7224 */ /* 0x000fc600078e0000 */
[----:B------:R0:W-:Y:S01]  /*1b500*/  STL [R1+0x28], R8 ;  /* 0x0000280801007387 */ /* 0x0001e20000100800 */
[----:B------:R-:W-:-:S07]  /*1b510*/  IMAD.MOV.U32 R4, RZ, RZ, R14 ;  /* 0x000000ffff047224 */ /* 0x000fce00078e000e */
[----:B0-----:R-:W-:Y:S05]  /*1b520*/  WARPSYNC.COLLECTIVE R15, `(.L_x_10779) ;  /* 0x000000000f087348 */ /* 0x001fea0003c00000 */
[----:B------:R1:W2:Y:S02]  /*1b530*/  SHFL.IDX P6, R14, R13, R12, R11 ;  /* 0x0000000c0d0e7389 */ /* 0x0002a400000c000b */
[----:B012---:R-:W-:Y:S01]  /*1b540*/  ENDCOLLECTIVE ;  /* 0x000000000000791b */ /* 0x007fe20003800000 */
.L_x_10779:
[----:B------:R-:W-:Y:S01]  /*1b550*/  IMAD.MOV.U32 R13, RZ, RZ, R3 ;  /* 0x000000ffff0d7224 */ /* 0x000fe200078e0003 */
[----:B------:R-:W-:Y:S01]  /*1b560*/  MOV R12, 0x1 ;  /* 0x00000001000c7802 */ /* 0x000fe20000000f00 */
[----:B------:R-:W-:-:S07]  /*1b570*/  IMAD.MOV.U32 R5, RZ, RZ, R14 ;  /* 0x000000ffff057224 */ /* 0x000fce00078e000e */
[----:B------:R-:W-:Y:S05]  /*1b580*/  WARPSYNC.COLLECTIVE R15, `(.L_x_10780) ;  /* 0x000000000f087348 */ /* 0x000fea0003c00000 */
[----:B------:R0:W1:Y:S02]  /*1b590*/  SHFL.IDX P6, R14, R13, R12, R11 ;  /* 0x0000000c0d0e7389 */ /* 0x00006400000c000b */
[----:B01----:R-:W-:Y:S01]  /*1b5a0*/  ENDCOLLECTIVE ;  /* 0x000000000000791b */ /* 0x003fe20003800000 */
.L_x_10780:
        /* <DEDUP_REMOVED lines=15> */
.L_x_10781:
[----:B------:R-:W-:Y:S02]  /*1b6a0*/  IMAD.MOV.U32 R13, RZ, RZ, R3 ;  /* 0x000000ffff0d7224 */ /* 0x000fe400078e0003 */
[----:B------:R-:W-:Y:S02]  /*1b6b0*/  IMAD.MOV.U32 R12, RZ, RZ, 0x2 ;  /* 0x00000002ff0c7424 */ /* 0x000fe400078e00ff */
[----:B------:R-:W-:-:S07]  /*1b6c0*/  IMAD.MOV.U32 R5, RZ, RZ, R14 ;  /* 0x000000ffff057224 */ /* 0x000fce00078e000e */
[----:B------:R-:W-:Y:S05]  /*1b6d0*/  WARPSYNC.COLLECTIVE R15, `(.L_x_10782) ;  /* 0x000000000f087348 */ /* 0x000fea0003c00000 */
[----:B------:R0:W1:Y:S02]  /*1b6e0*/  SHFL.IDX P6, R14, R13, R12, R11 ;  /* 0x0000000c0d0e7389 */ /* 0x00006400000c000b */
[----:B01----:R-:W-:Y:S01]  /*1b6f0*/  ENDCOLLECTIVE ;  /* 0x000000000000791b */ /* 0x003fe20003800000 */
.L_x_10782:
        /* <DEDUP_REMOVED lines=15> */
.L_x_10783:
[----:B------:R-:W-:Y:S02]  /*1b7f0*/  IMAD.MOV.U32 R13, RZ, RZ, R3 ;  /* 0x000000ffff0d7224 */ /* 0x000fe400078e0003 */
[----:B------:R-:W-:Y:S02]  /*1b800*/  IMAD.MOV.U32 R12, RZ, RZ, 0x3 ;  /* 0x00000003ff0c7424 */ /* 0x000fe400078e00ff */
[----:B------:R-:W-:-:S07]  /*1b810*/  IMAD.MOV.U32 R5, RZ, RZ, R14 ;  /* 0x000000ffff057224 */ /* 0x000fce00078e000e */
[----:B------:R-:W-:Y:S05]  /*1b820*/  WARPSYNC.COLLECTIVE R15, `(.L_x_10784) ;  /* 0x000000000f087348 */ /* 0x000fea0003c00000 */
[----:B------:R0:W1:Y:S02]  /*1b830*/  SHFL.IDX P6, R14, R13, R12, R11 ;  /* 0x0000000c0d0e7389 */ /* 0x00006400000c000b */
[----:B01----:R-:W-:Y:S01]  /*1b840*/  ENDCOLLECTIVE ;  /* 0x000000000000791b */ /* 0x003fe20003800000 */
.L_x_10784:
        /* <DEDUP_REMOVED lines=10> */
.L_x_10785:
[----:B------:R-:W-:Y:S01]  /*1b8f0*/  @!PT LDS RZ, [RZ] ;  /* 0x00000000fffff984 */ /* 0x000fe20000000800 */
[----:B------:R-:W-:Y:S01]  /*1b900*/  @!PT LDS RZ, [RZ] ;  /* 0x00000000fffff984 */ /* 0x000fe20000000800 */
[----:B------:R-:W-:Y:S01]  /*1b910*/  @!PT LDS RZ, [RZ] ;  /* 0x00000000fffff984 */ /* 0x000fe20000000800 */
[----:B------:R0:W-:Y:S01]  /*1b920*/  @!P0 LDGSTS.E.BYPASS.LTC128B.128 [R26+0x19400], desc[UR60][R4.64], !P1 ;  /* 0x19400000041a8fae */ /* 0x0001e2000c901d7c */
[----:B------:R-:W-:Y:S01]  /*1b930*/  ISETP.GE.AND P0, PT, R8, R2, PT ;  /* 0x000000020800720c */ /* 0x000fe20003f06270 */
[----:B------:R-:W-:-:S05]  /*1b940*/  VIADD R8, R17, 0x40 ;  /* 0x0000004011087836 */ /* 0x000fca0000000000 */
[----:B------:R1:W-:Y:S01]  /*1b950*/  STL [R1+0x2c], R8 ;  /* 0x00002c0801007387 */ /* 0x0003e20000100800 */
[----:B------:R-:W-:Y:S01]  /*1b960*/  MOV R13, R3 ;  /* 0x00000003000d7202 */ /* 0x000fe20000000f00 */
[----:B------:R-:W-:Y:S02]  /*1b970*/  IMAD.MOV.U32 R12, RZ, RZ, 0x4 ;  /* 0x00000004ff0c7424 */ /* 0x000fe400078e00ff */
[----:B0-----:R-:W-:-:S07]  /*1b980*/  IMAD.MOV.U32 R4, RZ, RZ, R14 ;  /* 0x000000ffff047224 */ /* 0x001fce00078e000e */
[----:B-1----:R-:W-:Y:S05]  /*1b990*/  WARPSYNC.COLLECTIVE R15, `(.L_x_10786) ;  /* 0x000000000f087348 */ /* 0x002fea0003c00000 */
[----:B------:R0:W2:Y:S02]  /*1b9a0*/  SHFL.IDX P6, R14, R13, R12, R11 ;  /* 0x0000000c0d0e7389 */ /* 0x0000a400000c000b */
[----:B012---:R-:W-:Y:S01]  /*1b9b0*/  ENDCOLLECTIVE ;  /* 0x000000000000791b */ /* 0x007fe20003800000 */
.L_x_10786:
        /* <DEDUP_REMOVED lines=10> */
.L_x_10787:
[----:B------:R-:W-:Y:S01]  /*1ba60*/  @!PT LDS RZ, [RZ] ;  /* 0x00000000fffff984 */ /* 0x000fe20000000800 */
[----:B------:R-:W-:Y:S01]  /*1ba70*/  @!PT LDS RZ, [RZ] ;  /* 0x00000000fffff984 */ /* 0x000fe20000000800 */
[----:B------:R-:W-:Y:S01]  /*1ba80*/  @!PT LDS RZ, [RZ] ;  /* 0x00000000fffff984 */ /* 0x000fe20000000800 */
[----:B------:R0:W-:Y:S01]  /*1ba90*/  @!P0 LDGSTS.E.BYPASS.LTC128B.128 [R26+0x19c00], desc[UR60][R4.64], !P1 ;  /* 0x19c00000041a8fae */ /* 0x0001e2000c901d7c */
[----:B------:R-:W-:Y:S01]  /*1baa0*/  ISETP.GE.AND P0, PT, R8, R2, PT ;  /* 0x000000020800720c */ /* 0x000fe20003f06270 */
[----:B------:R-:W-:-:S05]  /*1bab0*/  VIADD R8, R17, 0x50 ;  /* 0x0000005011087836 */ /* 0x000fca0000000000 */
[----:B------:R1:W-:Y:S01]  /*1bac0*/  STL [R1+0x30], R8 ;  /* 0x0000300801007387 */ /* 0x0003e20000100800 */
[----:B------:R-:W-:Y:S02]  /*1bad0*/  IMAD.MOV.U32 R13, RZ, RZ, R3 ;  /* 0x000000ffff0d7224 */ /* 0x000fe400078e0003 */
[----:B------:R-:W-:Y:S02]  /*1bae0*/  IMAD.MOV.U32 R12, RZ, RZ, 0x5 ;  /* 0x00000005ff0c7424 */ /* 0x000fe400078e00ff */
[----:B0-----:R-:W-:-:S07]  /*1baf0*/  IMAD.MOV.U32 R4, RZ, RZ, R14 ;  /* 0x000000ffff047224 */ /* 0x001fce00078e000e */
[----:B-1----:R-:W-:Y:S05]  /*1bb00*/  WARPSYNC.COLLECTIVE R15, `(.L_x_10788) ;  /* 0x000000000f087348 */ /* 0x002fea0003c00000 */
[----:B------:R0:W2:Y:S02]  /*1bb10*/  SHFL.IDX P6, R14, R13, R12, R11 ;  /* 0x0000000c0d0e7389 */ /* 0x0000a400000c000b */
[----:B012---:R-:W-:Y:S01]  /*1bb20*/  ENDCOLLECTIVE ;  /* 0x000000000000791b */ /* 0x007fe20003800000 */
.L_x_10788:
        /* <DEDUP_REMOVED lines=10> */
.L_x_10789:
        /* <DEDUP_REMOVED lines=13> */
.L_x_10790:
        /* <DEDUP_REMOVED lines=10> */
.L_x_10791:
        /* <DEDUP_REMOVED lines=11> */
.L_x_10792:
        /* <DEDUP_REMOVED lines=14> */
.L_x_10793:
[----:B------:R-:W-:Y:S01]  /*1bed0*/  IMAD.MOV.U32 R0, RZ, RZ, R14 ;  /* 0x000000ffff007224 */ /* 0x000fe200078e000e */
[----:B------:R-:W-:Y:S06]  /*1bee0*/  BRA `(.L_x_10794) ;  /* 0xffffffa000b47947 */ /* 0x000fec000383ffff */
.L_x_10635:
[----:B------:R-:W2:Y:S04]  /*1bef0*/  LDL.LU R14, [R1+0x18] ;  /* 0x00001800010e7983 */ /* 0x000ea80000300800 */
[----:B------:R-:W3:Y:S04]  /*1bf00*/  LDL.LU R13, [R1+0x20] ;  /* 0x00002000010d7983 */ /* 0x000ee80000300800 */
[----:B------:R-:W4:Y:S04]  /*1bf10*/  LDL.LU R12, [R1+0x24] ;  /* 0x00002400010c7983 */ /* 0x000f280000300800 */
[----:B------:R-:W5:Y:S04]  /*1bf20*/  LDL.LU R11, [R1+0x28] ;  /* 0x00002800010b7983 */ /* 0x000f680000300800 */
[----:B------:R-:W5:Y:S04]  /*1bf30*/  LDL.LU R10, [R1+0x2c] ;  /* 0x00002c00010a7983 */ /* 0x000f680000300800 */
[----:B------:R-:W5:Y:S04]  /*1bf40*/  LDL.LU R9, [R1+0x30] ;  /* 0x0000300001097983 */ /* 0x000f680000300800 */
[----:B------:R-:W5:Y:S01]  /*1bf50*/  LDL.LU R8, [R1+0x38] ;  /* 0x0000380001087983 */ /* 0x000f620000300800 */
[----:B------:R-:W-:Y:S01]  /*1bf60*/  LOP3.LUT R22, R22, 0xfffff7ff, RZ, 0xc0, !PT ;  /* 0xfffff7ff16167812 */ /* 0x000fe200078ec0ff */
[----:B------:R-:W-:Y:S01]  /*1bf70*/  BSSY B0, `(.L_x_10795) ;  /* 0x0000019000007945 */ /* 0x000fe20003800000 */
[----:B------:R-:W-:-:S02]  /*1bf80*/  IMAD.MOV.U32 R15, RZ, RZ, -0x1 ;  /* 0xffffffffff0f7424 */ /* 0x000fc400078e00ff */
[----:B--2---:R-:W-:-:S05]  /*1bf90*/  IMAD R5, R14, R6, RZ ;  /* 0x000000060e057224 */ /* 0x004fca00078e02ff */
[-C--:B------:R-:W-:Y:S02]  /*1bfa0*/  ISETP.GE.AND P0, PT, R17, R5.reuse, PT ;  /* 0x000000051100720c */ /* 0x080fe40003f06270 */
[-C--:B---3--:R-:W-:Y:S01]  /*1bfb0*/  ISETP.GE.AND P6, PT, R13, R5.reuse, PT ;  /* 0x000000050d00720c */ /* 0x088fe20003fc6270 */
[----:B------:R-:W-:Y:S01]  /*1bfc0*/  IMAD.MOV.U32 R13, RZ, RZ, R0 ;  /* 0x000000ffff0d7224 */ /* 0x000fe200078e0000 */
[----:B----4-:R-:W-:Y:S01]  /*1bfd0*/  ISETP.GE.AND P5, PT, R12, R5, PT ;  /* 0x000000050c00720c */ /* 0x010fe20003fa6270 */
[----:B------:R-:W-:-:S08]  /*1bfe0*/  IMAD.MOV.U32 R12, RZ, RZ, RZ ;  /* 0x000000ffff0c7224 */ /* 0x000fd000078e00ff */
[----:B------:R-:W-:Y:S02]  /*1bff0*/  @P0 LOP3.LUT R22, R22, 0x800, RZ, 0xfc, !PT ;  /* 0x0000080016160812 */ /* 0x000fe400078efcff */
[----:B-----5:R-:W-:Y:S01]  /*1c000*/  ISETP.GE.AND P0, PT, R11, R5, PT ;  /* 0x000000050b00720c */ /* 0x020fe20003f06270 */
[----:B------:R-:W-:Y:S01]  /*1c010*/  IMAD.MOV.U32 R11, RZ, RZ, 0x181f ;  /* 0x0000181fff0b7424 */ /* 0x000fe200078e00ff */
[----:B------:R-:W-:-:S04]  /*1c020*/  LOP3.LUT R22, R22, 0xfffffbff, RZ, 0xc0, !PT ;  /* 0xfffffbff16167812 */ /* 0x000fc800078ec0ff */
[----:B------:R-:W-:Y:S02]  /*1c030*/  @P6 LOP3.LUT R22, R22, 0x400, RZ, 0xfc, !PT ;  /* 0x0000040016166812 */ /* 0x000fe400078efcff */
[----:B------:R-:W-:Y:S02]  /*1c040*/  ISETP.GE.AND P6, PT, R10, R5, PT ;  /* 0x000000050a00720c */ /* 0x000fe40003fc6270 */
[----:B------:R-:W-:-:S04]  /*1c050*/  LOP3.LUT R22, R22, 0xfffffdff, RZ, 0xc0, !PT ;  /* 0xfffffdff16167812 */ /* 0x000fc800078ec0ff */
[----:B------:R-:W-:Y:S02]  /*1c060*/  @P5 LOP3.LUT R22, R22, 0x200, RZ, 0xfc, !PT ;  /* 0x0000020016165812 */ /* 0x000fe400078efcff */
[----:B------:R-:W-:Y:S02]  /*1c070*/  ISETP.GE.AND P5, PT, R9, R5, PT ;  /* 0x000000050900720c */ /* 0x000fe40003fa6270 */
[----:B------:R-:W-:-:S04]  /*1c080*/  LOP3.LUT R22, R22, 0xfffffeff, RZ, 0xc0, !PT ;  /* 0xfffffeff16167812 */ /* 0x000fc800078ec0ff */
[----:B------:R-:W-:Y:S02]  /*1c090*/  @P0 LOP3.LUT R22, R22, 0x100, RZ, 0xfc, !PT ;  /* 0x0000010016160812 */ /* 0x000fe400078efcff */
[----:B------:R-:W-:Y:S02]  /*1c0a0*/  ISETP.GE.AND P0, PT, R8, R5, PT ;  /* 0x000000050800720c */ /* 0x000fe40003f06270 */
[----:B------:R-:W-:-:S04]  /*1c0b0*/  LOP3.LUT R22, R22, 0xffffff7f, RZ, 0xc0, !PT ;  /* 0xffffff7f16167812 */ /* 0x000fc800078ec0ff */
[----:B------:R-:W-:-:S07]  /*1c0c0*/  @P6 LOP3.LUT R22, R22, 0x80, RZ, 0xfc, !PT ;  /* 0x0000008016166812 */ /* 0x000fce00078efcff */
[----:B------:R-:W-:Y:S05]  /*1c0d0*/  WARPSYNC.COLLECTIVE R15, `(.L_x_10796) ;  /* 0x000000000f087348 */ /* 0x000fea0003c00000 */
[----:B------:R0:W1:Y:S02]  /*1c0e0*/  SHFL.IDX P6, R14, R13, R12, R11 ;  /* 0x0000000c0d0e7389 */ /* 0x00006400000c000b */
[----:B01----:R-:W-:Y:S01]  /*1c0f0*/  ENDCOLLECTIVE ;  /* 0x000000000000791b */ /* 0x003fe20003800000 */
.L_x_10796:
[----:B------:R-:W-:Y:S05]  /*1c100*/  BSYNC B0 ;  /* 0x0000000000007941 */ /* 0x000fea0003800000 */
.L_x_10795:
        /* <DEDUP_REMOVED lines=11> */
.L_x_10797:
[----:B------:R-:W-:-:S04]  /*1c1c0*/  LOP3.LUT R22, R22, 0xffffdfff, RZ, 0xc0, !PT ;  /* 0xffffdfff16167812 */ /* 0x000fc800078ec0ff */
[----:B------:R-:W-:-:S04]  /*1c1d0*/  @P0 LOP3.LUT R22, R22, 0x2000, RZ, 0xfc, !PT ;  /* 0x0000200016160812 */ /* 0x000fc800078efcff */
[----:B------:R-:W-:Y:S01]  /*1c1e0*/  LOP3.LUT P0, RZ, R22, 0x800, RZ, 0xc0, !PT ;  /* 0x0000080016ff7812 */ /* 0x000fe2000780c0ff */
[----:B------:R-:W-:Y:S02]  /*1c1f0*/  IMAD.MOV.U32 R13, RZ, RZ, R0 ;  /* 0x000000ffff0d7224 */ /* 0x000fe400078e0000 */
[----:B------:R-:W-:Y:S02]  /*1c200*/  IMAD.MOV.U32 R12, RZ, RZ, 0x1 ;  /* 0x00000001ff0c7424 */ /* 0x000fe400078e00ff */
[----:B------:R-:W-:-:S08]  /*1c210*/  IMAD.MOV.U32 R3, RZ, RZ, R14 ;  /* 0x000000ffff037224 */ /* 0x000fd000078e000e */
[----:B------:R-:W-:-:S05]  /*1c220*/  @!P0 LEA R3, P6, R7, R3, 0x1 ;  /* 0x0000000307038211 */ /* 0x000fca00078c08ff */
[----:B------:R-:W-:-:S05]  /*1c230*/  @!P0 IMAD.X R2, RZ, RZ, R2, P6 ;  /* 0x000000ffff028224 */ /* 0x000fca00030e0602 */
[----:B------:R-:W-:-:S07]  /*1c240*/  @!P0 LOP3.LUT R3, R3, R2, RZ, 0x3c, !PT ;  /* 0x0000000203038212 */ /* 0x000fce00078e3cff */
[----:B------:R-:W-:Y:S05]  /*1c250*/  WARPSYNC.COLLECTIVE R15, `(.L_x_10798) ;  /* 0x000000000f087348 */ /* 0x000fea0003c00000 */
[----:B------:R0:W1:Y:S02]  /*1c260*/  SHFL.IDX P6, R14, R13, R12, R11 ;  /* 0x0000000c0d0e7389 */ /* 0x00006400000c000b */
[----:B01----:R-:W-:Y:S01]  /*1c270*/  ENDCOLLECTIVE ;  /* 0x000000000000791b */ /* 0x003fe20003800000 */
.L_x_10798:
[----:B------:R-:W-:-:S04]  /*1c280*/  @!P0 LOP3.LUT R2, R3, R2, RZ, 0x3c, !PT ;  /* 0x0000000203028212 */ /* 0x000fc800078e3cff */
[----:B------:R-:W-:-:S05]  /*1c290*/  @!P0 LOP3.LUT R3, R3, R2, RZ, 0x3c, !PT ;  /* 0x0000000203038212 */ /* 0x000fca00078e3cff */
[----:B------:R-:W-:Y:S01]  /*1c2a0*/  @!PT LDS RZ, [RZ] ;  /* 0x00000000fffff984 */ /* 0x000fe20000000800 */
[----:B------:R-:W-:Y:S01]  /*1c2b0*/  @!PT LDS RZ, [RZ] ;  /* 0x00000000fffff984 */ /* 0x000fe20000000800 */
[----:B------:R-:W-:Y:S01]  /*1c2c0*/  @!PT LDS RZ, [RZ] ;  /* 0x00000000fffff984 */ /* 0x000fe20000000800 */
[----:B------:R0:W-:Y:S01]  /*1c2d0*/  @!P0 LDGSTS.E.BYPASS.LTC128B.128 [R26+0x22400], desc[UR60][R2.64], !P4 ;  /* 0x22400000021a8fae */ /* 0x0001e2000e101d7c */
[----:B------:R-:W-:-:S03]  /*1c2e0*/  MOV R13, R4 ;  /* 0x00000004000d7202 */ /* 0x000fc60000000f00 */
        /* <DEDUP_REMOVED lines=8> */
.L_x_10799:
[----:B------:R-:W-:Y:S02]  /*1c370*/  IMAD.MOV.U32 R13, RZ, RZ, R0 ;  /* 0x000000ffff0d7224 */ /* 0x000fe400078e0000 */
[----:B------:R-:W-:Y:S02]  /*1c380*/  IMAD.MOV.U32 R12, RZ, RZ, 0x2 ;  /* 0x00000002ff0c7424 */ /* 0x000fe400078e00ff */
[----:B------:R-:W-:-:S05]  /*1c390*/  IMAD.MOV.U32 R2, RZ, RZ, R14 ;  /* 0x000000ffff027224 */ /* 0x000fca00078e000e */
[----:B------:R-:W-:-:S05]  /*1c3a0*/  @!P5 LEA R2, P6, R7, R2, 0x1 ;  /* 0x000000020702d211 */ /* 0x000fca00078c08ff */
[----:B------:R-:W-:-:S05]  /*1c3b0*/  @!P5 IMAD.X R3, RZ, RZ, R6, P6 ;  /* 0x000000ffff03d224 */ /* 0x000fca00030e0606 */
[----:B------:R-:W-:Y:S01]  /*1c3c0*/  @!PT LDS RZ, [RZ] ;  /* 0x00000000fffff984 */ /* 0x000fe20000000800 */
[----:B------:R-:W-:Y:S01]  /*1c3d0*/  @!PT LDS RZ, [RZ] ;  /* 0x00000000fffff984 */ /* 0x000fe20000000800 */
[----:B------:R-:W-:Y:S01]  /*1c3e0*/  @!PT LDS RZ, [RZ] ;  /* 0x00000000fffff984 */ /* 0x000fe20000000800 */
[----:B------:R0:W-:Y:S03]  /*1c3f0*/  @!P5 LDGSTS.E.BYPASS.LTC128B.128 [R26+0x22c00], desc[UR60][R2.64], !P4 ;  /* 0x22c00000021adfae */ /* 0x0001e6000e101d7c */
[----:B0-----:R-:W-:Y:S05]  /*1c400*/  WARPSYNC.COLLECTIVE R15, `(.L_x_10800) ;  /* 0x000000000f087348 */ /* 0x001fea0003c00000 */
[----:B------:R1:W2:Y:S02]  /*1c410*/  SHFL.IDX P6, R14, R13, R12, R11 ;  /* 0x0000000c0d0e7389 */ /* 0x0002a400000c000b */
[----:B012---:R-:W-:Y:S01]  /*1c420*/  ENDCOLLECTIVE ;  /* 0x000000000000791b */ /* 0x007fe20003800000 */
.L_x_10800:
[----:B------:R-:W-:Y:S01]  /*1c430*/  @!PT LDS RZ, [RZ] ;  /* 0x00000000fffff984 */ /* 0x000fe20000000800 */
[----:B------:R-:W-:Y:S01]  /*1c440*/  @!PT LDS RZ, [RZ] ;  /* 0x00000000fffff984 */ /* 0x000fe20000000800 */
[----:B------:R-:W-:Y:S01]  /*1c450*/  @!PT LDS RZ, [RZ] ;  /* 0x00000000fffff984 */ /* 0x000fe20000000800 */
[----:B------:R0:W-:Y:S04]  /*1c460*/  @!P5 LDGSTS.E.BYPASS.LTC128B.128 [R26+0x26c00], desc[UR60][R2.64+0x80], !P3 ;  /* 0x26c00080021adfae */ /* 0x0001e8000d901d7c */
[----:B------:R0:W-:Y:S04]  /*1c470*/  @!P5 LDGSTS.E.BYPASS.LTC128B.128 [R26+0x2ac00], desc[UR60][R2.64+0x100], !P2 ;  /* 0x2ac00100021adfae */ /* 0x0001e8000d101d7c */
[----:B------:R0:W-:Y:S01]  /*1c480*/  @!P5 LDGSTS.E.BYPASS.LTC128B.128 [R26+0x2ec00], desc[UR60][R2.64+0x180], !P1 ;  /* 0x2ec00180021adfae */ /* 0x0001e2000c901d7c */
[----:B------:R-:W-:Y:S01]  /*1c490*/  LOP3.LUT P5, RZ, R22, 0x100, RZ, 0xc0, !PT ;  /* 0x0000010016ff7812 */ /* 0x000fe200078ac0ff */
[----:B------:R-:W-:-:S02]  /*1c4a0*/  IMAD.MOV.U32 R13, RZ, RZ, R4 ;  /* 0x000000ffff0d7224 */ /* 0x000fc400078e0004 */
[----:B------:R-:W-:-:S10]  /*1c4b0*/  IMAD.MOV.U32 R6, RZ, RZ, R14 ;  /* 0x000000ffff067224 */ /* 0x000fd400078e000e */
[----:B0-----:R-:W-:Y:S05]  /*1c4c0*/  WARPSYNC.COLLECTIVE R15, `(.L_x_10801) ;  /* 0x000000000f087348 */ /* 0x001fea0003c00000 */
[----:B------:R1:W2:Y:S02]  /*1c4d0*/  SHFL.IDX P6, R14, R13, R12, R11 ;  /* 0x0000000c0d0e7389 */ /* 0x0002a400000c000b */
[----:B012---:R-:W-:Y:S01]  /*1c4e0*/  ENDCOLLECTIVE ;  /* 0x000000000000791b */ /* 0x007fe20003800000 */
.L_x_10801:
        /* <DEDUP_REMOVED lines=12> */
.L_x_10802:
        /* <DEDUP_REMOVED lines=12> */
.L_x_10803:
        /* <DEDUP_REMOVED lines=12> */
.L_x_10804:
        /* <DEDUP_REMOVED lines=12> */
.L_x_10805:
[----:B------:R-:W-:Y:S02]  /*1c7f0*/  IMAD.MOV.U32 R13, RZ, RZ, R0 ;  /* 0x000000ffff0d7224 */ /* 0x000fe400078e0000 */
[----:B------:R-:W-:Y:S02]  /*1c800*/  IMAD.MOV.U32 R12, RZ, RZ, 0x5 ;  /* 0x00000005ff0c7424 */ /* 0x000fe400078e00ff */
[----:B------:R-:W-:-:S05]  /*1c810*/  IMAD.MOV.U32 R2, RZ, RZ, R14 ;  /* 0x000000ffff027224 */ /* 0x000fca00078e000e */
[----:B------:R-:W-:-:S04]  /*1c820*/  @!P0 LEA R2, P6, R7, R2, 0x1 ;  /* 0x0000000207028211 */ /* 0x000fc800078c08ff */
[----:B------:R-:W-:-:S05]  /*1c830*/  @!P0 IADD3.X R3, RZ, R6, RZ, P6, !PT ;  /* 0x00000006ff038210 */ /* 0x000fca00037fe4ff */
[----:B------:R-:W-:Y:S01]  /*1c840*/  @!PT LDS RZ, [RZ] ;  /* 0x00000000fffff984 */ /* 0x000fe20000000800 */
[----:B------:R-:W-:Y:S01]  /*1c850*/  @!PT LDS RZ, [RZ] ;  /* 0x00000000fffff984 */ /* 0x000fe20000000800 */
[----:B------:R-:W-:Y:S01]  /*1c860*/  @!PT LDS RZ, [RZ] ;  /* 0x00000000fffff984 */ /* 0x000fe20000000800 */
[----:B------:R0:W-:Y:S04]  /*1c870*/  @!P0 LDGSTS.E.BYPASS.LTC128B.128 [R26+0x24400], desc[UR60][R2.64], !P4 ;  /* 0x24400000021a8fae */ /* 0x0001e8000e101d7c */
[----:B0-----:R-:W-:Y:S05]  /*1c880*/  WARPSYNC.COLLECTIVE R15, `(.L_x_10806) ;  /* 0x000000000f087348 */ /* 0x001fea0003c00000 */
[----:B------:R1:W2:Y:S02]  /*1c890*/  SHFL.IDX P6, R14, R13, R12, R11 ;  /* 0x0000000c0d0e7389 */ /* 0x0002a400000c000b */
[----:B012---:R-:W-:Y:S01]  /*1c8a0*/  ENDCOLLECTIVE ;  /* 0x000000000000791b */ /* 0x007fe20003800000 */
.L_x_10806:
        /* <DEDUP_REMOVED lines=12> */
.L_x_10807:
        /* <DEDUP_REMOVED lines=12> */
.L_x_10808:
[----:B------:R-:W-:Y:S01]  /*1ca30*/  @!PT LDS RZ, [RZ] ;  /* 0x00000000fffff984 */ /* 0x000fe20000000800 */
[----:B------:R-:W-:Y:S01]  /*1ca40*/  @!PT LDS RZ, [RZ] ;  /* 0x00000000fffff984 */ /* 0x000fe20000000800 */
[----:B------:R-:W-:Y:S01]  /*1ca50*/  @!PT LDS RZ, [RZ] ;  /* 0x00000000fffff984 */ /* 0x000fe20000000800 */
[----:B------:R0:W-:Y:S04]  /*1ca60*/  @!P5 LDGSTS.E.BYPASS.LTC128B.128 [R26+0x28c00], desc[UR60][R2.64+0x80], !P3 ;  /* 0x28c00080021adfae */ /* 0x0001e8000d901d7c */
[----:B------:R0:W-:Y:S04]  /*1ca70*/  @!P5 LDGSTS.E.BYPASS.LTC128B.128 [R26+0x2cc00], desc[UR60][R2.64+0x100], !P2 ;  /* 0x2cc00100021adfae */ /* 0x0001e8000d101d7c */
[----:B------:R0:W-:Y:S01]  /*1ca80*/  @!P5 LDGSTS.E.BYPASS.LTC128B.128 [R26+0x30c00], desc[UR60][R2.64+0x180], !P1 ;  /* 0x30c00180021adfae */ /* 0x0001e2000c901d7c */
[----:B------:R-:W-:Y:S02]  /*1ca90*/  IMAD.MOV.U32 R13, RZ, RZ, R4 ;  /* 0x000000ffff0d7224 */ /* 0x000fe400078e0004 */
[----:B------:R-:W-:-:S07]  /*1caa0*/  IMAD.MOV.U32 R6, RZ, RZ, R14 ;  /* 0x000000ffff067224 */ /* 0x000fce00078e000e */
[----:B0-----:R-:W-:Y:S05]  /*1cab0*/  WARPSYNC.COLLECTIVE R15, `(.L_x_10809) ;  /* 0x000000000f087348 */ /* 0x001fea0003c00000 */
[----:B------:R1:W2:Y:S02]  /*1cac0*/  SHFL.IDX P6, R14, R13, R12, R11 ;  /* 0x0000000c0d0e7389 */ /* 0x0002a400000c000b */
[----:B012---:R-:W-:Y:S01]  /*1cad0*/  ENDCOLLECTIVE ;  /* 0x000000000000791b */ /* 0x007fe20003800000 */
.L_x_10809:
[----:B------:R-:W-:Y:S02]  /*1cae0*/  IMAD.MOV.U32 R13, RZ, RZ, R0 ;  /* 0x000000ffff0d7224 */ /* 0x000fe400078e0000 */
[----:B------:R-:W-:Y:S02]  /*1caf0*/  IMAD.MOV.U32 R12, RZ, RZ, 0x7 ;  /* 0x00000007ff0c7424 */ /* 0x000fe400078e00ff */
[----:B------:R-:W-:-:S07]  /*1cb00*/  IMAD.MOV.U32 R2, RZ, RZ, R14 ;  /* 0x000000ffff027224 */ /* 0x000fce00078e000e */
[----:B------:R-:W-:Y:S05]  /*1cb10*/  WARPSYNC.COLLECTIVE R15, `(.L_x_10810) ;  /* 0x000000000f087348 */ /* 0x000fea0003c00000 */
[----:B------:R0:W1:Y:S02]  /*1cb20*/  SHFL.IDX P6, R14, R13, R12, R11 ;  /* 0x0000000c0d0e7389 */ /* 0x00006400000c000b */
[----:B01----:R-:W-:Y:S01]  /*1cb30*/  ENDCOLLECTIVE ;  /* 0x000000000000791b */ /* 0x003fe20003800000 */
.L_x_10810:
        /* <DEDUP_REMOVED lines=14> */
.L_x_10811:
[----:B------:R-:W-:Y:S01]  /*1cc20*/  IMAD.MOV.U32 R2, RZ, RZ, R14 ;  /* 0x000000ffff027224 */ /* 0x000fe200078e000e */
[----:B------:R-:W-:Y:S06]  /*1cc30*/  BRA `(.L_x_10812) ;  /* 0xffffffa0001c7947 */ /* 0x000fec000383ffff */
.L_x_10640:
[----:B0-----:R0:W1:Y:S02]  /*1cc40*/  SYNCS.PHASECHK.TRANS64.TRYWAIT P0, [R23+URZ+0x32420], R0 ;  /* 0x03242000170075a7 */ /* 0x001064000800017f */
[----:B-1----:R-:W-:Y:S05]  /*1cc50*/  @!P0 NANOSLEEP.SYNCS 0x989680 ;  /* 0x009896800000895d */ /* 0x002fea0003900000 */
[----:B------:R-:W1:Y:S02]  /*1cc60*/  @!P0 SYNCS.PHASECHK.TRANS64 P0, [R23+URZ+0x32420], R0 ;  /* 0x03242000170085a7 */ /* 0x000e64000800007f */
[----:B-1----:R-:W-:Y:S05]  /*1cc70*/  @!P0 BRA `(.L_x_10640) ;  /* 0xfffffffc00f08947 */ /* 0x002fea000383ffff */
[----:B------:R-:W-:Y:S05]  /*1cc80*/  BRA `(.L_x_10813) ;  /* 0xffffffa000907947 */ /* 0x000fea000383ffff */
.L_x_10643:
[----:B0-----:R0:W1:Y:S02]  /*1cc90*/  SYNCS.PHASECHK.TRANS64.TRYWAIT P0, [R30+URZ+0x32460], R3 ;  /* 0x032460031e0075a7 */ /* 0x001064000800017f */
[----:B-1----:R-:W-:Y:S05]  /*1cca0*/  @!P0 NANOSLEEP.SYNCS 0x989680 ;  /* 0x009896800000895d */ /* 0x002fea0003900000 */
[----:B------:R-:W1:Y:S02]  /*1ccb0*/  @!P0 SYNCS.PHASECHK.TRANS64 P0, [R30+URZ+0x32460], R3 ;  /* 0x032460031e0085a7 */ /* 0x000e64000800007f */
[----:B-1----:R-:W-:Y:S05]  /*1ccc0*/  @!P0 BRA `(.L_x_10643) ;  /* 0xfffffffc00f08947 */ /* 0x002fea000383ffff */
[----:B------:R-:W-:Y:S05]  /*1ccd0*/  BRA `(.L_x_10814) ;  /* 0xffffffa000b87947 */ /* 0x000fea000383ffff */
.L_x_10644:
        /* <DEDUP_REMOVED lines=8> */
.L_x_10816:
[----:B------:R-:W-:Y:S05]  /*1cd60*/  BSYNC B0 ;  /* 0x0000000000007941 */ /* 0x000fea0003800000 */
.L_x_10815:
        /* <DEDUP_REMOVED lines=13> */
.L_x_10817:
        /* <DEDUP_REMOVED lines=8> */
.L_x_10818:
[----:B------:R-:W-:-:S05]  /*1cec0*/  IMAD.SHL.U32 R0, R8, 0x2, RZ ;  /* 0x0000000208007824 */ /* 0x000fca00078e00ff */
[----:B------:R-:W-:-:S05]  /*1ced0*/  IADD3 R2, P0, R2, R0, RZ ;  /* 0x0000000002027210 */ /* 0x000fca0007f1e0ff */
        /* <DEDUP_REMOVED lines=17> */
.L_x_10819:
[----:B------:R-:W-:Y:S02]  /*1cff0*/  IMAD.MOV.U32 R13, RZ, RZ, R6 ;  /* 0x000000ffff0d7224 */ /* 0x000fe400078e0006 */
[----:B------:R-:W-:Y:S01]  /*1d000*/  IMAD.MOV.U32 R12, RZ, RZ, 0x2 ;  /* 0x00000002ff0c7424 */ /* 0x000fe200078e00ff */
[----:B------:R-:W-:-:S13]  /*1d010*/  IADD3 R2, P3, R14, R0, RZ ;  /* 0x000000000e027210 */ /* 0x000fda0007f7e0ff */
[----:B------:R-:W-:Y:S05]  /*1d020*/  WARPSYNC.COLLECTIVE R15, `(.L_x_10820) ;  /* 0x000000000f087348 */ /* 0x000fea0003c00000 */
[----:B------:R0:W1:Y:S02]  /*1d030*/  SHFL.IDX P6, R14, R13, R12, R11 ;  /* 0x0000000c0d0e7389 */ /* 0x00006400000c000b */
[----:B01----:R-:W-:Y:S01]  /*1d040*/  ENDCOLLECTIVE ;  /* 0x000000000000791b */ /* 0x003fe20003800000 */
.L_x_10820:
        /* <DEDUP_REMOVED lines=17> */
.L_x_10821:
[----:B------:R-:W-:Y:S02]  /*1d160*/  IMAD.MOV.U32 R13, RZ, RZ, R6 ;  /* 0x000000ffff0d7224 */ /* 0x000fe400078e0006 */
[----:B------:R-:W-:Y:S01]  /*1d170*/  IMAD.MOV.U32 R12, RZ, RZ, 0x3 ;  /* 0x00000003ff0c7424 */ /* 0x000fe200078e00ff */
[----:B------:R-:W-:-:S13]  /*1d180*/  IADD3 R2, P3, R14, R0, RZ ;  /* 0x000000000e027210 */ /* 0x000fda0007f7e0ff */
[----:B------:R-:W-:Y:S05]  /*1d190*/  WARPSYNC.COLLECTIVE R15, `(.L_x_10822) ;  /* 0x000000000f087348 */ /* 0x000fea0003c00000 */
[----:B------:R0:W1:Y:S02]  /*1d1a0*/  SHFL.IDX P6, R14, R13, R12, R11 ;  /* 0x0000000c0d0e7389 */ /* 0x00006400000c000b */
[----:B01----:R-:W-:Y:S01]  /*1d1b0*/  ENDCOLLECTIVE ;  /* 0x000000000000791b */ /* 0x003fe20003800000 */
.L_x_10822:
        /* <DEDUP_REMOVED lines=17> */
.L_x_10823:
[----:B------:R-:W-:Y:S02]  /*1d2d0*/  IMAD.MOV.U32 R13, RZ, RZ, R6 ;  /* 0x000000ffff0d7224 */ /* 0x000fe400078e0006 */
[----:B------:R-:W-:Y:S01]  /*1d2e0*/  IMAD.MOV.U32 R12, RZ, RZ, 0x4 ;  /* 0x00000004ff0c7424 */ /* 0x000fe200078e00ff */
[----:B------:R-:W-:-:S13]  /*1d2f0*/  IADD3 R2, P3, R14, R0, RZ ;  /* 0x000000000e027210 */ /* 0x000fda0007f7e0ff */
[----:B------:R-:W-:Y:S05]  /*1d300*/  WARPSYNC.COLLECTIVE R15, `(.L_x_10824) ;  /* 0x000000000f087348 */ /* 0x000fea0003c00000 */
[----:B------:R0:W1:Y:S02]  /*1d310*/  SHFL.IDX P6, R14, R13, R12, R11 ;  /* 0x0000000c0d0e7389 */ /* 0x00006400000c000b */
[----:B01----:R-:W-:Y:S01]  /*1d320*/  ENDCOLLECTIVE ;  /* 0x000000000000791b */ /* 0x003fe20003800000 */
.L_x_10824:
        /* <DEDUP_REMOVED lines=17> */
.L_x_10825:
[----:B------:R-:W-:Y:S02]  /*1d440*/  IMAD.MOV.U32 R13, RZ, RZ, R6 ;  /* 0x000000ffff0d7224 */ /* 0x000fe400078e0006 */
[----:B------:R-:W-:Y:S01]  /*1d450*/  IMAD.MOV.U32 R12, RZ, RZ, 0x5 ;  /* 0x00000005ff0c7424 */ /* 0x000fe200078e00ff */
[----:B------:R-:W-:-:S13]  /*1d460*/  IADD3 R2, P3, R14, R0, RZ ;  /* 0x000000000e027210 */ /* 0x000fda0007f7e0ff */
[----:B------:R-:W-:Y:S05]  /*1d470*/  WARPSYNC.COLLECTIVE R15, `(.L_x_10826) ;  /* 0x000000000f087348 */ /* 0x000fea0003c00000 */
[----:B------:R0:W1:Y:S02]  /*1d480*/  SHFL.IDX P6, R14, R13, R12, R11 ;  /* 0x0000000c0d0e7389 */ /* 0x00006400000c000b */
[----:B01----:R-:W-:Y:S01]  /*1d490*/  ENDCOLLECTIVE ;  /* 0x000000000000791b */ /* 0x003fe20003800000 */
.L_x_10826:
        /* <DEDUP_REMOVED lines=12> */
.L_x_10827:
        /* <DEDUP_REMOVED lines=9> */
.L_x_10651:
[----:B0-----:R0:W1:Y:S02]  /*1d5f0*/  SYNCS.PHASECHK.TRANS64.TRYWAIT P0, [R4+URZ+0x32440], R21 ;  /* 0x03244015040075a7 */ /* 0x001064000800017f */
[----:B-1----:R-:W-:Y:S05]  /*1d600*/  @!P0 NANOSLEEP.SYNCS 0x989680 ;  /* 0x009896800000895d */ /* 0x002fea0003900000 */
[----:B------:R-:W1:Y:S02]  /*1d610*/  @!P0 SYNCS.PHASECHK.TRANS64 P0, [R4+URZ+0x32440], R21 ;  /* 0x03244015040085a7 */ /* 0x000e64000800007f */
[----:B-1----:R-:W-:Y:S05]  /*1d620*/  @!P0 BRA `(.L_x_10651) ;  /* 0xfffffffc00f08947 */ /* 0x002fea000383ffff */
[----:B------:R-:W-:Y:S05]  /*1d630*/  BRA `(.L_x_10829) ;  /* 0xffffffa400387947 */ /* 0x000fea000383ffff */
.L_x_10652:
        /* <DEDUP_REMOVED lines=8> */
.L_x_10831:
[----:B------:R-:W-:Y:S05]  /*1d6c0*/  BSYNC B1 ;  /* 0x0000000000017941 */ /* 0x000fea0003800000 */
.L_x_10830:
        /* <DEDUP_REMOVED lines=9> */
.L_x_10832:
[----:B------:R-:W-:Y:S02]  /*1d760*/  IMAD.MOV.U32 R13, RZ, RZ, R9 ;  /* 0x000000ffff0d7224 */ /* 0x000fe400078e0009 */
[----:B------:R-:W-:Y:S02]  /*1d770*/  IMAD.MOV.U32 R12, RZ, RZ, 0x1 ;  /* 0x00000001ff0c7424 */ /* 0x000fe400078e00ff */
[----:B------:R-:W-:-:S07]  /*1d780*/  IMAD.MOV.U32 R2, RZ, RZ, R14 ;  /* 0x000000ffff027224 */ /* 0x000fce00078e000e */
[----:B------:R-:W-:Y:S05]  /*1d790*/  WARPSYNC.COLLECTIVE R15, `(.L_x_10833) ;  /* 0x000000000f087348 */ /* 0x000fea0003c00000 */
[----:B------:R0:W1:Y:S02]  /*1d7a0*/  SHFL.IDX P6, R14, R13, R12, R11 ;  /* 0x0000000c0d0e7389 */ /* 0x00006400000c000b */
[----:B01----:R-:W-:Y:S01]  /*1d7b0*/  ENDCOLLECTIVE ;  /* 0x000000000000791b */ /* 0x003fe20003800000 */
.L_x_10833:
        /* <DEDUP_REMOVED lines=11> */
.L_x_10834:
[----:B------:R-:W-:Y:S02]  /*1d870*/  IMAD.MOV.U32 R13, RZ, RZ, R9 ;  /* 0x000000ffff0d7224 */ /* 0x000fe400078e0009 */
[----:B------:R-:W-:Y:S02]  /*1d880*/  IMAD.MOV.U32 R12, RZ, RZ, 0x2 ;  /* 0x00000002ff0c7424 */ /* 0x000fe400078e00ff */
[----:B------:R-:W-:-:S07]  /*1d890*/  IMAD.MOV.U32 R2, RZ, RZ, R14 ;  /* 0x000000ffff027224 */ /* 0x000fce00078e000e */
[----:B------:R-:W-:Y:S05]  /*1d8a0*/  WARPSYNC.COLLECTIVE R15, `(.L_x_10835) ;  /* 0x000000000f087348 */ /* 0x000fea0003c00000 */
[----:B------:R0:W1:Y:S02]  /*1d8b0*/  SHFL.IDX P6, R14, R13, R12, R11 ;  /* 0x0000000c0d0e7389 */ /* 0x00006400000c000b */
[----:B01----:R-:W-:Y:S01]  /*1d8c0*/  ENDCOLLECTIVE ;  /* 0x000000000000791b */ /* 0x003fe20003800000 */
.L_x_10835:
        /* <DEDUP_REMOVED lines=11> */
.L_x_10836:
[----:B------:R-:W-:Y:S01]  /*1d980*/  MOV R13, R9 ;  /* 0x00000009000d7202 */ /* 0x000fe20000000f00 */
[----:B------:R-:W-:Y:S02]  /*1d990*/  IMAD.MOV.U32 R12, RZ, RZ, 0x3 ;  /* 0x00000003ff0c7424 */ /* 0x000fe400078e00ff */
[----:B------:R-:W-:-:S07]  /*1d9a0*/  IMAD.MOV.U32 R2, RZ, RZ, R14 ;  /* 0x000000ffff027224 */ /* 0x000fce00078e000e */
[----:B------:R-:W-:Y:S05]  /*1d9b0*/  WARPSYNC.COLLECTIVE R15, `(.L_x_10837) ;  /* 0x000000000f087348 */ /* 0x000fea0003c00000 */
[----:B------:R0:W1:Y:S02]  /*1d9c0*/  SHFL.IDX P6, R14, R13, R12, R11 ;  /* 0x0000000c0d0e7389 */ /* 0x00006400000c000b */
[----:B01----:R-:W-:Y:S01]  /*1d9d0*/  ENDCOLLECTIVE ;  /* 0x000000000000791b */ /* 0x003fe20003800000 */
.L_x_10837:
        /* <DEDUP_REMOVED lines=11> */
.L_x_10838:
[----:B------:R-:W-:Y:S02]  /*1da90*/  IMAD.MOV.U32 R13, RZ, RZ, R9 ;  /* 0x000000ffff0d7224 */ /* 0x000fe400078e0009 */
[----:B------:R-:W-:Y:S02]  /*1daa0*/  IMAD.MOV.U32 R12, RZ, RZ, 0x4 ;  /* 0x00000004ff0c7424 */ /* 0x000fe400078e00ff */
[----:B------:R-:W-:-:S07]  /*1dab0*/  IMAD.MOV.U32 R2, RZ, RZ, R14 ;  /* 0x000000ffff027224 */ /* 0x000fce00078e000e */
[----:B------:R-:W-:Y:S05]  /*1dac0*/  WARPSYNC.COLLECTIVE R15, `(.L_x_10839) ;  /* 0x000000000f087348 */ /* 0x000fea0003c00000 */
[----:B------:R0:W1:Y:S02]  /*1dad0*/  SHFL.IDX P6, R14, R13, R12, R11 ;  /* 0x0000000c0d0e7389 */ /* 0x00006400000c000b */
[----:B01----:R-:W-:Y:S01]  /*1dae0*/  ENDCOLLECTIVE ;  /* 0x000000000000791b */ /* 0x003fe20003800000 */
.L_x_10839:
        /* <DEDUP_REMOVED lines=11> */
.L_x_10840:
[----:B------:R-:W-:Y:S02]  /*1dba0*/  IMAD.MOV.U32 R13, RZ, RZ, R9 ;  /* 0x000000ffff0d7224 */ /* 0x000fe400078e0009 */
[----:B------:R-:W-:Y:S02]  /*1dbb0*/  IMAD.MOV.U32 R12, RZ, RZ, 0x5 ;  /* 0x00000005ff0c7424 */ /* 0x000fe400078e00ff */
[----:B------:R-:W-:-:S07]  /*1dbc0*/  IMAD.MOV.U32 R2, RZ, RZ, R14 ;  /* 0x000000ffff027224 */ /* 0x000fce00078e000e */
[----:B------:R-:W-:Y:S05]  /*1dbd0*/  WARPSYNC.COLLECTIVE R15, `(.L_x_10841) ;  /* 0x000000000f087348 */ /* 0x000fea0003c00000 */
[----:B------:R0:W1:Y:S02]  /*1dbe0*/  SHFL.IDX P6, R14, R13, R12, R11 ;  /* 0x0000000c0d0e7389 */ /* 0x00006400000c000b */
[----:B01----:R-:W-:Y:S01]  /*1dbf0*/  ENDCOLLECTIVE ;  /* 0x000000000000791b */ /* 0x003fe20003800000 */
.L_x_10841:
        /* <DEDUP_REMOVED lines=11> */
.L_x_10842:
[----:B------:R-:W-:Y:S01]  /*1dcb0*/  IMAD.MOV.U32 R2, RZ, RZ, R14 ;  /* 0x000000ffff027224 */ /* 0x000fe200078e000e */
[----:B------:R-:W-:Y:S06]  /*1dcc0*/  BRA `(.L_x_10843) ;  /* 0xffffffa000687947 */ /* 0x000fec000383ffff */
.L_x_10657:
[----:B---3--:R3:W4:Y:S02]  /*1dcd0*/  SYNCS.PHASECHK.TRANS64.TRYWAIT P0, [R4+URZ+0x32460], R21 ;  /* 0x03246015040075a7 */ /* 0x008724000800017f */
[----:B----4-:R-:W-:Y:S05]  /*1dce0*/  @!P0 NANOSLEEP.SYNCS 0x989680 ;  /* 0x009896800000895d */ /* 0x010fea0003900000 */
[----:B------:R-:W4:Y:S02]  /*1dcf0*/  @!P0 SYNCS.PHASECHK.TRANS64 P0, [R4+URZ+0x32460], R21 ;  /* 0x03246015040085a7 */ /* 0x000f24000800007f */
[----:B----4-:R-:W-:Y:S05]  /*1dd00*/  @!P0 BRA `(.L_x_10657) ;  /* 0xfffffffc00f08947 */ /* 0x010fea000383ffff */
[----:B------:R-:W-:Y:S05]  /*1dd10*/  BRA `(.L_x_10844) ;  /* 0xffffffa000b87947 */ /* 0x000fea000383ffff */
.L_x_10658:
[----:B------:R-:W-:Y:S01]  /*1dd20*/  BSSY B1, `(.L_x_10845) ;  /* 0x0000008000017945 */ /* 0x000fe20003800000 */
[----:B------:R-:W-:Y:S01]  /*1dd30*/  IMAD.MOV.U32 R13, RZ, RZ, R7 ;  /* 0x000000ffff0d7224 */ /* 0x000fe200078e0007 */
[----:B------:R-:W-:Y:S01]  /*1dd40*/  MOV R15, 0xffffffff ;  /* 0xffffffff000f7802 */ /* 0x000fe20000000f00 */
[----:B------:R-:W-:Y:S02]  /*1dd50*/  IMAD.MOV.U32 R12, RZ, RZ, RZ ;  /* 0x000000ffff0c7224 */ /* 0x000fe400078e00ff */
[----:B------:R-:W-:-:S07]  /*1dd60*/  IMAD.MOV.U32 R11, RZ, RZ, 0x181f ;  /* 0x0000181fff0b7424 */ /* 0x000fce00078e00ff */
[----:B0123--:R-:W-:Y:S05]  /*1dd70*/  WARPSYNC.COLLECTIVE R15, `(.L_x_10846) ;  /* 0x000000000f087348 */ /* 0x00ffea0003c00000 */
[----:B------:R4:W0:Y:S02]  /*1dd80*/  SHFL.IDX P6, R14, R13, R12, R11 ;  /* 0x0000000c0d0e7389 */ /* 0x00082400000c000b */
[----:B01234-:R-:W-:Y:S01]  /*1dd90*/  ENDCOLLECTIVE ;  /* 0x000000000000791b */ /* 0x01ffe20003800000 */
.L_x_10846:
[----:B------:R-:W-:Y:S05]  /*1dda0*/  BSYNC B1 ;  /* 0x0000000000017941 */ /* 0x000fea0003800000 */
.L_x_10845:
        /* <DEDUP_REMOVED lines=9> */
.L_x_10847:
[----:B------:R-:W-:Y:S02]  /*1de40*/  IMAD.MOV.U32 R13, RZ, RZ, R7 ;  /* 0x000000ffff0d7224 */ /* 0x000fe400078e0007 */
[----:B------:R-:W-:Y:S01]  /*1de50*/  IMAD.MOV.U32 R12, RZ, RZ, 0x1 ;  /* 0x00000001ff0c7424 */ /* 0x000fe200078e00ff */
[----:B------:R-:W-:-:S13]  /*1de60*/  IADD3 R2, P0, R14, R0, RZ ;  /* 0x000000000e027210 */ /* 0x000fda0007f1e0ff */
[----:B------:R-:W-:Y:S05]  /*1de70*/  WARPSYNC.COLLECTIVE R15, `(.L_x_10848) ;  /* 0x000000000f087348 */ /* 0x000fea0003c00000 */
[----:B------:R0:W1:Y:S02]  /*1de80*/  SHFL.IDX P6, R14, R13, R12, R11 ;  /* 0x0000000c0d0e7389 */ /* 0x00006400000c000b */
[----:B01----:R-:W-:Y:S01]  /*1de90*/  ENDCOLLECTIVE ;  /* 0x000000000000791b */ /* 0x003fe20003800000 */
.L_x_10848:
        /* <DEDUP_REMOVED lines=13> */
.L_x_10849:
[----:B------:R-:W-:Y:S02]  /*1df70*/  IMAD.MOV.U32 R13, RZ, RZ, R7 ;  /* 0x000000ffff0d7224 */ /* 0x000fe400078e0007 */
[----:B------:R-:W-:Y:S01]  /*1df80*/  IMAD.MOV.U32 R12, RZ, RZ, 0x2 ;  /* 0x00000002ff0c7424 */ /* 0x000fe200078e00ff */
[----:B------:R-:W-:-:S13]  /*1df90*/  IADD3 R2, P0, R14, R0, RZ ;  /* 0x000000000e027210 */ /* 0x000fda0007f1e0ff */
[----:B------:R-:W-:Y:S05]  /*1dfa0*/  WARPSYNC.COLLECTIVE R15, `(.L_x_10850) ;  /* 0x000000000f087348 */ /* 0x000fea0003c00000 */
[----:B------:R0:W1:Y:S02]  /*1dfb0*/  SHFL.IDX P6, R14, R13, R12, R11 ;  /* 0x0000000c0d0e7389 */ /* 0x00006400000c000b */
[----:B01----:R-:W-:Y:S01]  /*1dfc0*/  ENDCOLLECTIVE ;  /* 0x000000000000791b */ /* 0x003fe20003800000 */
.L_x_10850:
        /* <DEDUP_REMOVED lines=13> */
.L_x_10851:
[----:B------:R-:W-:Y:S02]  /*1e0a0*/  IMAD.MOV.U32 R13, RZ, RZ, R7 ;  /* 0x000000ffff0d7224 */ /* 0x000fe400078e0007 */
[----:B------:R-:W-:Y:S01]  /*1e0b0*/  IMAD.MOV.U32 R12, RZ, RZ, 0x3 ;  /* 0x00000003ff0c7424 */ /* 0x000fe200078e00ff */
[----:B------:R-:W-:-:S13]  /*1e0c0*/  IADD3 R2, P0, R14, R0, RZ ;  /* 0x000000000e027210 */ /* 0x000fda0007f1e0ff */
[----:B------:R-:W-:Y:S05]  /*1e0d0*/  WARPSYNC.COLLECTIVE R15, `(.L_x_10852) ;  /* 0x000000000f087348 */ /* 0x000fea0003c00000 */
[----:B------:R0:W1:Y:S02]  /*1e0e0*/  SHFL.IDX P6, R14, R13, R12, R11 ;  /* 0x0000000c0d0e7389 */ /* 0x00006400000c000b */
[----:B01----:R-:W-:Y:S01]  /*1e0f0*/  ENDCOLLECTIVE ;  /* 0x000000000000791b */ /* 0x003fe20003800000 */
.L_x_10852:
        /* <DEDUP_REMOVED lines=13> */
.L_x_10853:
[----:B------:R-:W-:Y:S02]  /*1e1d0*/  IMAD.MOV.U32 R13, RZ, RZ, R7 ;  /* 0x000000ffff0d7224 */ /* 0x000fe400078e0007 */
[----:B------:R-:W-:Y:S01]  /*1e1e0*/  IMAD.MOV.U32 R12, RZ, RZ, 0x4 ;  /* 0x00000004ff0c7424 */ /* 0x000fe200078e00ff */
[----:B------:R-:W-:-:S13]  /*1e1f0*/  IADD3 R2, P0, R14, R0, RZ ;  /* 0x000000000e027210 */ /* 0x000fda0007f1e0ff */
[----:B------:R-:W-:Y:S05]  /*1e200*/  WARPSYNC.COLLECTIVE R15, `(.L_x_10854) ;  /* 0x000000000f087348 */ /* 0x000fea0003c00000 */
[----:B------:R0:W1:Y:S02]  /*1e210*/  SHFL.IDX P6, R14, R13, R12, R11 ;  /* 0x0000000c0d0e7389 */ /* 0x00006400000c000b */
[----:B01----:R-:W-:Y:S01]  /*1e220*/  ENDCOLLECTIVE ;  /* 0x000000000000791b */ /* 0x003fe20003800000 */
.L_x_10854:
        /* <DEDUP_REMOVED lines=13> */
.L_x_10855:
[----:B------:R-:W-:Y:S02]  /*1e300*/  IMAD.MOV.U32 R13, RZ, RZ, R7 ;  /* 0x000000ffff0d7224 */ /* 0x000fe400078e0007 */
[----:B------:R-:W-:Y:S01]  /*1e310*/  IMAD.MOV.U32 R12, RZ, RZ, 0x5 ;  /* 0x00000005ff0c7424 */ /* 0x000fe200078e00ff */
[----:B------:R-:W-:-:S13]  /*1e320*/  IADD3 R2, P0, R14, R0, RZ ;  /* 0x000000000e027210 */ /* 0x000fda0007f1e0ff */
[----:B------:R-:W-:Y:S05]  /*1e330*/  WARPSYNC.COLLECTIVE R15, `(.L_x_10856) ;  /* 0x000000000f087348 */ /* 0x000fea0003c00000 */
[----:B------:R0:W1:Y:S02]  /*1e340*/  SHFL.IDX P6, R14, R13, R12, R11 ;  /* 0x0000000c0d0e7389 */ /* 0x00006400000c000b */
[----:B01----:R-:W-:Y:S01]  /*1e350*/  ENDCOLLECTIVE ;  /* 0x000000000000791b */ /* 0x003fe20003800000 */
.L_x_10856:
        /* <DEDUP_REMOVED lines=13> */
.L_x_10857:
[----:B------:R-:W-:Y:S05]  /*1e430*/  BRA `(.L_x_10858) ;  /* 0xffffffa000047947 */ /* 0x000fea000383ffff */
.L_x_10666:
        /* <DEDUP_REMOVED lines=8> */
.L_x_10860:
[----:B------:R-:W-:Y:S05]  /*1e4c0*/  BSYNC B0 ;  /* 0x0000000000007941 */ /* 0x000fea0003800000 */
.L_x_10859:
        /* <DEDUP_REMOVED lines=9> */
.L_x_10861:
        /* <DEDUP_REMOVED lines=18> */
.L_x_10862:
[----:B------:R-:W-:Y:S01]  /*1e680*/  IMAD.MOV.U32 R12, RZ, RZ, 0x2 ;  /* 0x00000002ff0c7424 */ /* 0x000fe200078e00ff */
[----:B------:R-:W-:-:S05]  /*1e690*/  SEL R6, R14, RZ, P1 ;  /* 0x000000ff0e067207 */ /* 0x000fca0000800000 */
[----:B------:R-:W-:-:S04]  /*1e6a0*/  IMAD.IADD R6, R5, 0x1, R6 ;  /* 0x0000000105067824 */ /* 0x000fc800078e0206 */
[----:B------:R-:W-:-:S07]  /*1e6b0*/  IMAD.MOV.U32 R13, RZ, RZ, R6 ;  /* 0x000000ffff0d7224 */ /* 0x000fce00078e0006 */
[----:B------:R-:W-:Y:S05]  /*1e6c0*/  WARPSYNC.COLLECTIVE R15, `(.L_x_10863) ;  /* 0x000000000f087348 */ /* 0x000fea0003c00000 */
[----:B------:R0:W1:Y:S02]  /*1e6d0*/  SHFL.UP P6, R14, R13, R12, R11 ;  /* 0x0400000c0d0e7389 */ /* 0x00006400000c000b */
[----:B01----:R-:W-:Y:S01]  /*1e6e0*/  ENDCOLLECTIVE ;  /* 0x000000000000791b */ /* 0x003fe20003800000 */
.L_x_10863:
[----:B------:R-:W-:Y:S01]  /*1e6f0*/  IMAD.MOV.U32 R12, RZ, RZ, 0x4 ;  /* 0x00000004ff0c7424 */ /* 0x000fe200078e00ff */
[----:B------:R-:W-:-:S05]  /*1e700*/  SEL R7, R14, RZ, P2 ;  /* 0x000000ff0e077207 */ /* 0x000fca0001000000 */
[----:B------:R-:W-:-:S04]  /*1e710*/  IMAD.IADD R7, R6, 0x1, R7 ;  /* 0x0000000106077824 */ /* 0x000fc800078e0207 */
[----:B------:R-:W-:-:S07]  /*1e720*/  IMAD.MOV.U32 R13, RZ, RZ, R7 ;  /* 0x000000ffff0d7224 */ /* 0x000fce00078e0007 */
[----:B------:R-:W-:Y:S05]  /*1e730*/  WARPSYNC.COLLECTIVE R15, `(.L_x_10864) ;  /* 0x000000000f087348 */ /* 0x000fea0003c00000 */
[----:B------:R0:W1:Y:S02]  /*1e740*/  SHFL.UP P6, R14, R13, R12, R11 ;  /* 0x0400000c0d0e7389 */ /* 0x00006400000c000b */
[----:B01----:R-:W-:Y:S01]  /*1e750*/  ENDCOLLECTIVE ;  /* 0x000000000000791b */ /* 0x003fe20003800000 */
.L_x_10864:
[----:B------:R-:W-:Y:S01]  /*1e760*/  IMAD.MOV.U32 R12, RZ, RZ, 0x8 ;  /* 0x00000008ff0c7424 */ /* 0x000fe200078e00ff */
[----:B------:R-:W-:-:S05]  /*1e770*/  SEL R2, R14, RZ, P3 ;  /* 0x000000ff0e027207 */ /* 0x000fca0001800000 */
[----:B------:R-:W-:-:S04]  /*1e780*/  IMAD.IADD R2, R7, 0x1, R2 ;  /* 0x0000000107027824 */ /* 0x000fc800078e0202 */
[----:B------:R-:W-:-:S07]  /*1e790*/  IMAD.MOV.U32 R13, RZ, RZ, R2 ;  /* 0x000000ffff0d7224 */ /* 0x000fce00078e0002 */
[----:B------:R-:W-:Y:S05]  /*1e7a0*/  WARPSYNC.COLLECTIVE R15, `(.L_x_10865) ;  /* 0x000000000f087348 */ /* 0x000fea0003c00000 */
[----:B------:R0:W1:Y:S02]  /*1e7b0*/  SHFL.UP P6, R14, R13, R12, R11 ;  /* 0x0400000c0d0e7389 */ /* 0x00006400000c000b */
[----:B01----:R-:W-:Y:S01]  /*1e7c0*/  ENDCOLLECTIVE ;  /* 0x000000000000791b */ /* 0x003fe20003800000 */
.L_x_10865:
[----:B------:R-:W-:Y:S01]  /*1e7d0*/  IMAD.MOV.U32 R12, RZ, RZ, 0x10 ;  /* 0x00000010ff0c7424 */ /* 0x000fe200078e00ff */
[----:B------:R-:W-:-:S05]  /*1e7e0*/  SEL R3, R14, RZ, P4 ;  /* 0x000000ff0e037207 */ /* 0x000fca0002000000 */
[----:B------:R-:W-:-:S04]  /*1e7f0*/  IMAD.IADD R3, R2, 0x1, R3 ;  /* 0x0000000102037824 */ /* 0x000fc800078e0203 */
[----:B------:R-:W-:-:S07]  /*1e800*/  IMAD.MOV.U32 R13, RZ, RZ, R3 ;  /* 0x000000ffff0d7224 */ /* 0x000fce00078e0003 */
[----:B------:R-:W-:Y:S05]  /*1e810*/  WARPSYNC.COLLECTIVE R15, `(.L_x_10866) ;  /* 0x000000000f087348 */ /* 0x000fea0003c00000 */
[----:B------:R0:W1:Y:S02]  /*1e820*/  SHFL.UP P6, R14, R13, R12, R11 ;  /* 0x0400000c0d0e7389 */ /* 0x00006400000c000b */
[----:B01----:R-:W-:Y:S01]  /*1e830*/  ENDCOLLECTIVE ;  /* 0x000000000000791b */ /* 0x003fe20003800000 */
.L_x_10866:
        /* <DEDUP_REMOVED lines=8> */
.L_x_10867:
[----:B------:R-:W-:Y:S05]  /*1e8c0*/  BRA `(.L_x_10868) ;  /* 0xffffffa000607947 */ /* 0x000fea000383ffff */
.L_x_10671:
        /* <DEDUP_REMOVED lines=8> */
.L_x_10870:
[----:B------:R-:W-:Y:S05]  /*1e950*/  BSYNC B0 ;  /* 0x0000000000007941 */ /* 0x000fea0003800000 */
.L_x_10869:
        /* <DEDUP_REMOVED lines=8> */
.L_x_10871:
[----:B------:R-:W-:Y:S01]  /*1e9e0*/  IMAD.MOV.U32 R12, RZ, RZ, 0x4 ;  /* 0x00000004ff0c7424 */ /* 0x000fe200078e00ff */
[----:B------:R-:W-:-:S05]  /*1e9f0*/  SEL R2, R14, RZ, P2 ;  /* 0x000000ff0e027207 */ /* 0x000fca0001000000 */
[----:B------:R-:W-:-:S04]  /*1ea00*/  IMAD.IADD R2, R13, 0x1, R2 ;  /* 0x000000010d027824 */ /* 0x000fc800078e0202 */
[----:B------:R-:W-:-:S07]  /*1ea10*/  IMAD.MOV.U32 R13, RZ, RZ, R2 ;  /* 0x000000ffff0d7224 */ /* 0x000fce00078e0002 */
[----:B------:R-:W-:Y:S05]  /*1ea20*/  WARPSYNC.COLLECTIVE R15, `(.L_x_10872) ;  /* 0x000000000f087348 */ /* 0x000fea0003c00000 */
[----:B------:R0:W1:Y:S02]  /*1ea30*/  SHFL.UP P6, R14, R13, R12, R11 ;  /* 0x0400000c0d0e7389 */ /* 0x00006400000c000b */
[----:B01----:R-:W-:Y:S01]  /*1ea40*/  ENDCOLLECTIVE ;  /* 0x000000000000791b */ /* 0x003fe20003800000 */
.L_x_10872:
[----:B------:R-:W-:Y:S01]  /*1ea50*/  IMAD.MOV.U32 R12, RZ, RZ, 0x8 ;  /* 0x00000008ff0c7424 */ /* 0x000fe200078e00ff */
[----:B------:R-:W-:-:S05]  /*1ea60*/  SEL R3, R14, RZ, P3 ;  /* 0x000000ff0e037207 */ /* 0x000fca0001800000 */
[----:B------:R-:W-:-:S04]  /*1ea70*/  IMAD.IADD R3, R2, 0x1, R3 ;  /* 0x0000000102037824 */ /* 0x000fc800078e0203 */
[----:B------:R-:W-:-:S07]  /*1ea80*/  IMAD.MOV.U32 R13, RZ, RZ, R3 ;  /* 0x000000ffff0d7224 */ /* 0x000fce00078e0003 */
[----:B------:R-:W-:Y:S05]  /*1ea90*/  WARPSYNC.COLLECTIVE R15, `(.L_x_10873) ;  /* 0x000000000f087348 */ /* 0x000fea0003c00000 */
[----:B------:R0:W1:Y:S02]  /*1eaa0*/  SHFL.UP P6, R14, R13, R12, R11 ;  /* 0x0400000c0d0e7389 */ /* 0x00006400000c000b */
[----:B01----:R-:W-:Y:S01]  /*1eab0*/  ENDCOLLECTIVE ;  /* 0x000000000000791b */ /* 0x003fe20003800000 */
.L_x_10873:
[----:B------:R-:W-:Y:S01]  /*1eac0*/  IMAD.MOV.U32 R12, RZ, RZ, 0x10 ;  /* 0x00000010ff0c7424 */ /* 0x000fe200078e00ff */
[----:B------:R-:W-:-:S05]  /*1ead0*/  SEL R4, R14, RZ, P4 ;  /* 0x000000ff0e047207 */ /* 0x000fca0002000000 */
[----:B------:R-:W-:-:S04]  /*1eae0*/  IMAD.IADD R4, R3, 0x1, R4 ;  /* 0x0000000103047824 */ /* 0x000fc800078e0204 */
[----:B------:R-:W-:-:S07]  /*1eaf0*/  IMAD.MOV.U32 R13, RZ, RZ, R4 ;  /* 0x000000ffff0d7224 */ /* 0x000fce00078e0004 */
[----:B------:R-:W-:Y:S05]  /*1eb00*/  WARPSYNC.COLLECTIVE R15, `(.L_x_10874) ;  /* 0x000000000f087348 */ /* 0x000fea0003c00000 */
[----:B------:R0:W1:Y:S02]  /*1eb10*/  SHFL.UP P6, R14, R13, R12, R11 ;  /* 0x0400000c0d0e7389 */ /* 0x00006400000c000b */
[----:B01----:R-:W-:Y:S01]  /*1eb20*/  ENDCOLLECTIVE ;  /* 0x000000000000791b */ /* 0x003fe20003800000 */
.L_x_10874:
        /* <DEDUP_REMOVED lines=8> */
.L_x_10875:
[----:B------:R-:W-:Y:S05]  /*1ebb0*/  BRA `(.L_x_10876) ;  /* 0xffffffa000407947 */ /* 0x000fea000383ffff */
.L_x_10673:
[----:B------:R-:W-:Y:S01]  /*1ebc0*/  BSSY B0, `(.L_x_10877) ;  /* 0x0000006000007945 */ /* 0x000fe20003800000 */
[----:B------:R-:W-:Y:S01]  /*1ebd0*/  PLOP3.LUT P6, PT, P6, PT, PT, 0x8, 0x0 ;  /* 0x000000000000781c */ /* 0x000fe200037ce170 */
[----:B------:R-:W-:-:S12]  /*1ebe0*/  IMAD.MOV.U32 R15, RZ, RZ, -0x1 ;  /* 0xffffffffff0f7424 */ /* 0x000fd800078e00ff */
[----:B0-----:R-:W-:Y:S05]  /*1ebf0*/  WARPSYNC.COLLECTIVE R15, `(.L_x_10878) ;  /* 0x000000000f087348 */ /* 0x001fea0003c00000 */
[----:B------:R-:W-:Y:S01]  /*1ec00*/  VOTE.ANY R14, PT, P6 ;  /* 0x00000000000e7806 */ /* 0x000fe200030e0100 */
[----:B0-----:R-:W-:Y:S06]  /*1ec10*/  ENDCOLLECTIVE ;  /* 0x000000000000791b */ /* 0x001fec0003800000 */
.L_x_10878:
[----:B------:R-:W-:Y:S05]  /*1ec20*/  BSYNC B0 ;  /* 0x0000000000007941 */ /* 0x000fea0003800000 */
.L_x_10877:
        /* <DEDUP_REMOVED lines=9> */
.L_x_10879:
[----:B------:R-:W-:Y:S01]  /*1ecc0*/  IMAD.MOV.U32 R5, RZ, RZ, R14 ;  /* 0x000000ffff057224 */ /* 0x000fe200078e000e */
[----:B------:R-:W-:Y:S06]  /*1ecd0*/  BRA `(.L_x_10880) ;  /* 0xffffffa000307947 */ /* 0x000fec000383ffff */
.L_x_10675:
[----:B------:R-:W-:Y:S01]  /*1ece0*/  BSSY B0, `(.L_x_10881) ;  /* 0x0000007000007945 */ /* 0x000fe20003800000 */
[----:B------:R-:W-:Y:S02]  /*1ecf0*/  IMAD.MOV.U32 R13, RZ, RZ, R2 ;  /* 0x000000ffff0d7224 */ /* 0x000fe400078e0002 */
[----:B------:R-:W-:Y:S02]  /*1ed00*/  IMAD.MOV.U32 R11, RZ, RZ, 0x1f ;  /* 0x0000001fff0b7424 */ /* 0x000fe400078e00ff */
[----:B------:R-:W-:-:S07]  /*1ed10*/  IMAD.MOV.U32 R15, RZ, RZ, -0x1 ;  /* 0xffffffffff0f7424 */ /* 0x000fce00078e00ff */
[----:B012---:R-:W-:Y:S05]  /*1ed20*/  WARPSYNC.COLLECTIVE R15, `(.L_x_10882) ;  /* 0x000000000f087348 */ /* 0x007fea0003c00000 */
[----:B------:R3:W4:Y:S02]  /*1ed30*/  SHFL.IDX P6, R14, R13, R12, R11 ;  /* 0x0000000c0d0e7389 */ /* 0x00072400000c000b */
[----:B01234-:R-:W-:Y:S01]  /*1ed40*/  ENDCOLLECTIVE ;  /* 0x000000000000791b */ /* 0x01ffe20003800000 */
.L_x_10882:
[----:B------:R-:W-:Y:S05]  /*1ed50*/  BSYNC B0 ;  /* 0x0000000000007941 */ /* 0x000fea0003800000 */
.L_x_10881:
[----:B------:R-:W-:Y:S05]  /*1ed60*/  BRA `(.L_x_10674) ;  /* 0xffffffa000287947 */ /* 0x000fea000383ffff */
.L_x_10679:
[----:B-1----:R1:W0:Y:S02]  /*1ed70*/  SYNCS.PHASECHK.TRANS64.TRYWAIT P0, [R5+URZ+0x32420], R0 ;  /* 0x03242000050075a7 */ /* 0x002224000800017f */
[----:B0-----:R-:W-:Y:S05]  /*1ed80*/  @!P0 NANOSLEEP.SYNCS 0x989680 ;  /* 0x009896800000895d */ /* 0x001fea0003900000 */
[----:B------:R-:W0:Y:S02]  /*1ed90*/  @!P0 SYNCS.PHASECHK.TRANS64 P0, [R5+URZ+0x32420], R0 ;  /* 0x03242000050085a7 */ /* 0x000e24000800007f */
[----:B0-----:R-:W-:Y:S05]  /*1eda0*/  @!P0 BRA `(.L_x_10679) ;  /* 0xfffffffc00f08947 */ /* 0x001fea000383ffff */
[----:B------:R-:W-:Y:S05]  /*1edb0*/  BRA `(.L_x_10883) ;  /* 0xffffffa400147947 */ /* 0x000fea000383ffff */
.L_x_10680:
[----:B------:R-:W5:Y:S01]  /*1edc0*/  S2R R2, SR_TID.X ;  /* 0x0000000000027919 */ /* 0x000f620000002100 */
[----:B------:R-:W-:Y:S01]  /*1edd0*/  BSSY B0, `(.L_x_10884) ;  /* 0x000000a000007945 */ /* 0x000fe20003800000 */
[----:B------:R-:W-:Y:S02]  /*1ede0*/  IMAD.MOV.U32 R12, RZ, RZ, RZ ;  /* 0x000000ffff0c7224 */ /* 0x000fe400078e00ff */
[----:B------:R-:W-:Y:S02]  /*1edf0*/  IMAD.MOV.U32 R11, RZ, RZ, 0x1f ;  /* 0x0000001fff0b7424 */ /* 0x000fe400078e00ff */
[----:B------:R-:W-:Y:S01]  /*1ee00*/  IMAD.MOV.U32 R15, RZ, RZ, -0x1 ;  /* 0xffffffffff0f7424 */ /* 0x000fe200078e00ff */
[----:B-----5:R-:W-:-:S04]  /*1ee10*/  SHF.R.U32.HI R2, RZ, 0x5, R2 ;  /* 0x00000005ff027819 */ /* 0x020fc80000011602 */
[----:B------:R-:W-:-:S05]  /*1ee20*/  LOP3.LUT R2, R2, 0x3, RZ, 0xc0, !PT ;  /* 0x0000000302027812 */ /* 0x000fca00078ec0ff */
[----:B------:R-:W-:-:S07]  /*1ee30*/  IMAD.MOV.U32 R13, RZ, RZ, R2 ;  /* 0x000000ffff0d7224 */ /* 0x000fce00078e0002 */
[----:B01234-:R-:W-:Y:S05]  /*1ee40*/  WARPSYNC.COLLECTIVE R15, `(.L_x_10885) ;  /* 0x000000000f087348 */ /* 0x01ffea0003c00000 */
[----:B------:R0:W0:Y:S02]  /*1ee50*/  SHFL.IDX P6, R14, R13, R12, R11 ;  /* 0x0000000c0d0e7389 */ /* 0x00002400000c000b */
[----:B01234-:R-:W-:Y:S01]  /*1ee60*/  ENDCOLLECTIVE ;  /* 0x000000000000791b */ /* 0x01ffe20003800000 */
.L_x_10885:
[----:B------:R-:W-:Y:S05]  /*1ee70*/  BSYNC B0 ;  /* 0x0000000000007941 */ /* 0x000fea0003800000 */
.L_x_10884:
[----:B------:R-:W-:Y:S05]  /*1ee80*/  BRA `(.L_x_10886) ;  /* 0xffffffa000fc7947 */ /* 0x000fea000383ffff */
.L_x_10681:
[----:B------:R-:W-:Y:S01]  /*1ee90*/  BSSY B0, `(.L_x_10887) ;  /* 0x0000006000007945 */ /* 0x000fe20003800000 */
[----:B------:R-:W-:-:S07]  /*1eea0*/  IMAD.MOV.U32 R15, RZ, RZ, -0x1 ;  /* 0xffffffffff0f7424 */ /* 0x000fce00078e00ff */
[----:B-1234-:R-:W-:Y:S05]  /*1eeb0*/  WARPSYNC.COLLECTIVE R15, `(.L_x_10888) ;  /* 0x000000000f0c7348 */ /* 0x01efea0003c00000 */
[----:B------:R-:W-:Y:S02]  /*1eec0*/  ELECT P6, UR62, PT ;  /* 0x00000000003e782f */ /* 0x000fe400038c0000 */
[----:B------:R-:W-:Y:S01]  /*1eed0*/  MOV R14, UR62 ;  /* 0x0000003e000e7c02 */ /* 0x000fe20008000f00 */
[----:B-1234-:R-:W-:Y:S10]  /*1eee0*/  ENDCOLLECTIVE ;  /* 0x000000000000791b */ /* 0x01eff40003800000 */
.L_x_10888:
[----:B------:R-:W-:Y:S05]  /*1eef0*/  BSYNC B0 ;  /* 0x0000000000007941 */ /* 0x000fea0003800000 */
.L_x_10887:
[----:B------:R-:W-:Y:S05]  /*1ef00*/  BRA `(.L_x_10889) ;  /* 0xffffffa000f07947 */ /* 0x000fea000383ffff */
.L_x_10683:
[----:B0-----:R0:W1:Y:S02]  /*1ef10*/  SYNCS.PHASECHK.TRANS64.TRYWAIT P1, [R3+URZ+0x32440], R2 ;  /* 0x03244002030075a7 */ /* 0x001064000802017f */
[----:B-1----:R-:W-:Y:S05]  /*1ef20*/  @!P1 NANOSLEEP.SYNCS 0x989680 ;  /* 0x009896800000995d */ /* 0x002fea0003900000 */
[----:B------:R-:W1:Y:S02]  /*1ef30*/  @!P1 SYNCS.PHASECHK.TRANS64 P1, [R3+URZ+0x32440], R2 ;  /* 0x03244002030095a7 */ /* 0x000e64000802007f */
[----:B-1----:R-:W-:Y:S05]  /*1ef40*/  @!P1 BRA `(.L_x_10683) ;  /* 0xfffffffc00f09947 */ /* 0x002fea000383ffff */
[----:B------:R-:W-:Y:S05]  /*1ef50*/  BRA `(.L_x_10890) ;  /* 0xffffffa400107947 */ /* 0x000fea000383ffff */
.L_x_10685:
[----:B-1----:R1:W0:Y:S02]  /*1ef60*/  SYNCS.PHASECHK.TRANS64.TRYWAIT P1, [R25+URZ+0x32440], R0 ;  /* 0x03244000190075a7 */ /* 0x002224000802017f */
[----:B0-----:R-:W-:Y:S05]  /*1ef70*/  @!P1 NANOSLEEP.SYNCS 0x989680 ;  /* 0x009896800000995d */ /* 0x001fea0003900000 */
[----:B------:R-:W0:Y:S02]  /*1ef80*/  @!P1 SYNCS.PHASECHK.TRANS64 P1, [R25+URZ+0x32440], R0 ;  /* 0x03244000190095a7 */ /* 0x000e24000802007f */
[----:B0-----:R-:W-:Y:S05]  /*1ef90*/  @!P1 BRA `(.L_x_10685) ;  /* 0xfffffffc00f09947 */ /* 0x001fea000383ffff */
[----:B------:R-:W-:Y:S05]  /*1efa0*/  BRA `(.L_x_10891) ;  /* 0xffffffa4001c7947 */ /* 0x000fea000383ffff */
.L_x_10687:
[----:B------:R0:W0:Y:S02]  /*1efb0*/  SYNCS.PHASECHK.TRANS64.TRYWAIT P1, [R3+URZ+0x32460], R2 ;  /* 0x03246002030075a7 */ /* 0x000024000802017f */
[----:B0-----:R-:W-:Y:S05]  /*1efc0*/  @!P1 NANOSLEEP.SYNCS 0x989680 ;  /* 0x009896800000995d */ /* 0x001fea0003900000 */
[----:B------:R-:W0:Y:S02]  /*1efd0*/  @!P1 SYNCS.PHASECHK.TRANS64 P1, [R3+URZ+0x32460], R2 ;  /* 0x03246002030095a7 */ /* 0x000e24000802007f */
[----:B0-----:R-:W-:Y:S05]  /*1efe0*/  @!P1 BRA `(.L_x_10687) ;  /* 0xfffffffc00f09947 */ /* 0x001fea000383ffff */
[----:B------:R-:W-:Y:S05]  /*1eff0*/  BRA `(.L_x_10892) ;  /* 0xffffffa400187947 */ /* 0x000fea000383ffff */
.L_x_10893:
        /* <DEDUP_REMOVED lines=16> */
.L_x_15668:


//--------------------- .text._ZN7cutlass13device_kernelIN5flash11enable_sm90INS1_16FlashAttnFwdSm90INS1_25CollectiveMainloopFwdSm90ILi2EN4cute5tupleIJNS5_1CILi1EEES8_S8_EEENS6_IJNS7_ILi128EEENS7_ILi96EEENS7_ILi64EEEEEELi256ENS_10bfloat16_tEfNS_4arch4Sm90ELb0ELb1ELb1ELb0ELb1ELb0ELb0ELb1ELb0ELb1ELb0ELb0EEENS1_21CollectiveEpilogueFwdINS6_IJSA_NS7_ILi256EEESB_EEES9_SE_SG_Li256ELb0ELb1ELb0ELb0EEENS1_30DynamicPersistentTileSchedulerILi256ELi128ELb0ELb1ELb1EEEEEEEEEvNT_6ParamsE --------------------------
	.section	.text._ZN7cutlass13device_kernelIN5flash11enable_sm90INS1_16FlashAttnFwdSm90INS1_25CollectiveMainloopFwdSm90ILi2EN4cute5tupleIJNS5_1CILi1EEES8_S8_EEENS6_IJNS7_ILi128EEENS7_ILi96EEENS7_ILi64EEEEEELi256ENS_10bfloat16_tEfNS_4arch4Sm90ELb0ELb1ELb1ELb0ELb1ELb0ELb0ELb1ELb0ELb1ELb0ELb0EEENS1_21CollectiveEpilogueFwdINS6_IJSA_NS7_ILi256EEESB_EEES9_SE_SG_Li256ELb0ELb1ELb0ELb0EEENS1_30DynamicPersistentTileSchedulerILi256ELi128ELb0ELb1ELb1EEEEEEEEEvNT_6ParamsE,"ax",@progbits
	.align	128
.text._ZN7cutlass13device_kernelIN5flash11enable_sm90INS1_16FlashAttnFwdSm90INS1_25CollectiveMainloopFwdSm90ILi2EN4cute5tupleIJNS5_1CILi1EEES8_S8_EEENS6_IJNS7_ILi128EEENS7_ILi96EEENS7_ILi64EEEEEELi256ENS_10bfloat16_tEfNS_4arch4Sm90ELb0ELb1ELb1ELb0ELb1ELb0ELb0ELb1ELb0ELb1ELb0ELb0EEENS1_21CollectiveEpilogueFwdINS6_IJSA_NS7_ILi256EEESB_EEES9_SE_SG_Li256ELb0ELb1ELb0ELb0EEENS1_30DynamicPersistentTileSchedulerILi256ELi128ELb0ELb1ELb1EEEEEEEEEvNT_6ParamsE:
        .type           _ZN7cutlass13device_kernelIN5flash11enable_sm90INS1_16FlashAttnFwdSm90INS1_25CollectiveMainloopFwdSm90ILi2EN4cute5tupleIJNS5_1CILi1EEES8_S8_EEENS6_IJNS7_ILi128EEENS7_ILi96EEENS7_ILi64EEEEEELi256ENS_10bfloat16_tEfNS_4arch4Sm90ELb0ELb1ELb1ELb0ELb1ELb0ELb0ELb1ELb0ELb1ELb0ELb0EEENS1_21CollectiveEpilogueFwdINS6_IJSA_NS7_ILi256EEESB_EEES9_SE_SG_Li256ELb0ELb1ELb0ELb0EEENS1_30DynamicPersistentTileSchedulerILi256ELi128ELb0ELb1ELb1EEEEEEEEEvNT_6ParamsE,@function
        .size           _ZN7cutlass13device_kernelIN5flash11enable_sm90INS1_16FlashAttnFwdSm90INS1_25CollectiveMainloopFwdSm90ILi2EN4cute5tupleIJNS5_1CILi1EEES8_S8_EEENS6_IJNS7_ILi128EEENS7_ILi96EEENS7_ILi64EEEEEELi256ENS_10bfloat16_tEfNS_4arch4Sm90ELb0ELb1ELb1ELb0ELb1ELb0ELb0ELb1ELb0ELb1ELb0ELb0EEENS1_21CollectiveEpilogueFwdINS6_IJSA_NS7_ILi256EEESB_EEES9_SE_SG_Li256ELb0ELb1ELb0ELb0EEENS1_30DynamicPersistentTileSchedulerILi256ELi128ELb0ELb1ELb1EEEEEEEEEvNT_6ParamsE,(.L_x_15669 - _ZN7cutlass13device_kernelIN5flash11enable_sm90INS1_16FlashAttnFwdSm90INS1_25CollectiveMainloopFwdSm90ILi2EN4cute5tupleIJNS5_1CILi1EEES8_S8_EEENS6_IJNS7_ILi128EEENS7_ILi96EEENS7_ILi64EEEEEELi256ENS_10bfloat16_tEfNS_4arch4Sm90ELb0ELb1ELb1ELb0ELb1ELb0ELb0ELb1ELb0ELb1ELb0ELb0EEENS1_21CollectiveEpilogueFwdINS6_IJSA_NS7_ILi256EEESB_EEES9_SE_SG_Li256ELb0ELb1ELb0ELb0EEENS1_30DynamicPersistentTileSchedulerILi256ELi128ELb0ELb1ELb1EEEEEEEEEvNT_6ParamsE)
        .other          _ZN7cutlass13device_kernelIN5flash11enable_sm90INS1_16FlashAttnFwdSm90INS1_25CollectiveMainloopFwdSm90ILi2EN4cute5tupleIJNS5_1CILi1EEES8_S8_EEENS6_IJNS7_ILi128EEENS7_ILi96EEENS7_ILi64EEEEEELi256ENS_10bfloat16_tEfNS_4arch4Sm90ELb0ELb1ELb1ELb0ELb1ELb0ELb0ELb1ELb0ELb1ELb0ELb0EEENS1_21CollectiveEpilogueFwdINS6_IJSA_NS7_ILi256EEESB_EEES9_SE_SG_Li256ELb0ELb1ELb0ELb0EEENS1_30DynamicPersistentTileSchedulerILi256ELi128ELb0ELb1ELb1EEEEEEEEEvNT_6ParamsE,@"STO_CUDA_ENTRY STV_DEFAULT"
_ZN7cutlass13device_kernelIN5flash11enable_sm90INS1_16FlashAttnFwdSm90INS1_25CollectiveMainloopFwdSm90ILi2EN4cute5tupleIJNS5_1CILi1EEES8_S8_EEENS6_IJNS7_ILi128EEENS7_ILi96EEENS7_ILi64EEEEEELi256ENS_10bfloat16_tEfNS_4arch4Sm90ELb0ELb1ELb1ELb0ELb1ELb0ELb0ELb1ELb0ELb1ELb0ELb0EEENS1_21CollectiveEpilogueFwdINS6_IJSA_NS7_ILi256EEESB_EEES9_SE_SG_Li256ELb0ELb1ELb0ELb0EEENS1_30DynamicPersistentTileSchedulerILi256ELi128ELb0ELb1ELb1EEEEEEEEEvNT_6ParamsE:
        /* <DEDUP_REMOVED lines=9> */
[----:B------:R1:W2:Y:S01]  /*0090*/  SHFL.IDX PT, R3, R24, RZ, 0x1f ;  /* 0x00001fff18037589 */ /* 0x0002a200000e0000 */
        /* <DEDUP_REMOVED lines=14> */
[----:B------:R1:W0:Y:S06]  /*0180*/  @!UP0 SYNCS.EXCH.64 URZ, [UR8+0x22800], UR4 ;  /* 0x02280004083f85b2 */ /* 0x00022c0008000100 */
[----:B------:R1:W3:Y:S02]  /*0190*/  @!UP1 SYNCS.EXCH.64 URZ, [UR8+0x22820], UR6 ;  /* 0x02282006083f95b2 */ /* 0x0002e40008000100 */
[----:B-12---:R-:W-:Y:S05]  /*01a0*/  @P1 BRA `(.L_x_10894) ;  /* 0x0000000000481947 */ /* 0x006fea0003800000 */
[----:B------:R-:W1:Y:S01]  /*01b0*/  S2UR UR5, SR_CgaCtaId ;  /* 0x00000000000579c3 */ /* 0x000e620000008800 */
        /* <DEDUP_REMOVED lines=12> */
[----:B-1----:R1:W2:Y:S08]  /*0280*/  SYNCS.EXCH.64 URZ, [UR8+0x22830], UR4 ;  /* 0x02283004083f75b2 */ /* 0x0022b00008000100 */
[----:B------:R1:W4:Y:S01]  /*0290*/  SYNCS.EXCH.64 URZ, [UR8+0x22840], UR6 ;  /* 0x02284006083f75b2 */ /* 0x0003220008000100 */
[----:B------:R1:W0:Y:S01]  /*02a0*/  SYNCS.EXCH.64 URZ, [UR8+0x22838], UR4 ;  /* 0x02283804083f75b2 */ /* 0x0002220008000100 */
[----:B------:R1:W0:Y:S01]  /*02b0*/  SYNCS.EXCH.64 URZ, [UR8+0x22848], UR6 ;  /* 0x02284806083f75b2 */ /* 0x0002220008000100 */
[----:B------:R-:W-:Y:S01]  /*02c0*/  NOP ;  /* 0x0000000000007918 */ /* 0x000fe20000000000 */
.L_x_10894:
[----:B------:R-:W5:Y:S01]  /*02d0*/  SHFL.IDX PT, R2, R0, RZ, 0x1f ;  /* 0x00001fff00027589 */ /* 0x000f6200000e0000 */
[----:B------:R-:W-:Y:S01]  /*02e0*/  NOP ;  /* 0x0000000000007918 */ /* 0x000fe20000000000 */
[----:B-----5:R-:W-:-:S13]  /*02f0*/  ISETP.NE.AND P0, PT, R2, RZ, PT ;  /* 0x000000ff0200720c */ /* 0x020fda0003f05270 */
        /* <DEDUP_REMOVED lines=14> */
[----:B-1----:R1:W0:Y:S08]  /*03e0*/  SYNCS.EXCH.64 URZ, [UR8+0x22850], UR4 ;  /* 0x02285004083f75b2 */ /* 0x0022300008000100 */
[----:B------:R1:W0:Y:S01]  /*03f0*/  SYNCS.EXCH.64 URZ, [UR8+0x22860], UR6 ;  /* 0x02286006083f75b2 */ /* 0x0002220008000100 */
[----:B------:R1:W0:Y:S01]  /*0400*/  SYNCS.EXCH.64 URZ, [UR8+0x22858], UR4 ;  /* 0x02285804083f75b2 */ /* 0x0002220008000100 */
[----:B------:R1:W0:Y:S01]  /*0410*/  SYNCS.EXCH.64 URZ, [UR8+0x22868], UR6 ;  /* 0x02286806083f75b2 */ /* 0x0002220008000100 */
[----:B------:R-:W-:Y:S01]  /*0420*/  NOP ;  /* 0x0000000000007918 */ /* 0x000fe20000000000 */
.L_x_10895:
[----:B------:R-:W5:Y:S01]  /*0430*/  SHFL.IDX PT, R2, R0, RZ, 0x1f ;  /* 0x00001fff00027589 */ /* 0x000f6200000e0000 */
[----:B------:R-:W-:Y:S01]  /*0440*/  NOP ;  /* 0x0000000000007918 */ /* 0x000fe20000000000 */
[----:B-----5:R-:W-:-:S13]  /*0450*/  ISETP.NE.AND P0, PT, R2, RZ, PT ;  /* 0x000000ff0200720c */ /* 0x020fda0003f05270 */
        /* <DEDUP_REMOVED lines=10> */
[----:B-1----:R1:W0:Y:S01]  /*0500*/  SYNCS.EXCH.64 URZ, [UR6+0x22870], UR4 ;  /* 0x02287004063f75b2 */ /* 0x0022220008000100 */
[----:B------:R1:W0:Y:S01]  /*0510*/  SYNCS.EXCH.64 URZ, [UR6+0x22880], UR4 ;  /* 0x02288004063f75b2 */ /* 0x0002220008000100 */
[----:B------:R1:W0:Y:S01]  /*0520*/  SYNCS.EXCH.64 URZ, [UR6+0x22878], UR4 ;  /* 0x02287804063f75b2 */ /* 0x0002220008000100 */
[----:B------:R1:W0:Y:S01]  /*0530*/  SYNCS.EXCH.64 URZ, [UR6+0x22888], UR4 ;  /* 0x02288804063f75b2 */ /* 0x0002220008000100 */
[----:B------:R-:W-:Y:S01]  /*0540*/  NOP ;  /* 0x0000000000007918 */ /* 0x000fe20000000000 */
.L_x_10896:
        /* <DEDUP_REMOVED lines=22> */
.L_x_10897:
[----:B------:R-:W5:Y:S01]  /*06b0*/  SHFL.IDX PT, R2, R0, RZ, 0x1f ;  /* 0x00001fff00027589 */ /* 0x000f6200000e0000 */
[----:B------:R-:W-:Y:S01]  /*06c0*/  R2UR UR9, R3 ;  /* 0x00000000030972ca */ /* 0x000fe200000e0000 */
        /* <DEDUP_REMOVED lines=21> */
.L_x_10898:
[----:B-1----:R-:W-:Y:S01]  /*0820*/  ULDC UR4, c[0x0][0x20] ;  /* 0x0000080000047ab9 */ /* 0x002fe20000000800 */
[----:B------:R-:W-:Y:S01]  /*0830*/  UISETP.NE.AND UP0, UPT, UR9, URZ, UPT ;  /* 0x0000003f0900728c */ /* 0x000fe2000bf05270 */
[----:B------:R-:W-:Y:S01]  /*0840*/  IADD3 R16, P0, R1, UR4, RZ ;  /* 0x0000000401107c10 */ /* 0x000fe2000ff1e0ff */
[----:B------:R-:W-:Y:S01]  /*0850*/  ULDC UR4, c[0x0][0x24] ;  /* 0x0000090000047ab9 */ /* 0x000fe20000000800 */
[----:B------:R-:W-:Y:S01]  /*0860*/  UMOV UR61, 0x1 ;  /* 0x00000001003d7882 */ /* 0x000fe20000000000 */
[----:B------:R-:W-:Y:S01]  /*0870*/  NOP ;  /* 0x0000000000007918 */ /* 0x000fe20000000000 */
[----:B0-234-:R-:W-:Y:S01]  /*0880*/  BAR.SYNC.DEFER_BLOCKING 0x0 ;  /* 0x0000000000007b1d */ /* 0x01dfe20000010000 */
[----:B------:R-:W-:Y:S01]  /*0890*/  IMAD.X R17, RZ, RZ, UR4, P0 ;  /* 0x00000004ff117e24 */ /* 0x000fe200080e06ff */
[C---:B------:R-:W-:Y:S01]  /*08a0*/  IADD3 R3, P0, R16.reuse, 0x50, RZ ;  /* 0x0000005010037810 */ /* 0x040fe20007f1e0ff */
[----:B------:R-:W-:Y:S01]  /*08b0*/  USEL UR61, UR61, 0x2, !UP0 ;  /* 0x000000023d3d7887 */ /* 0x000fe2000c000000 */
[----:B------:R-:W-:-:S02]  /*08c0*/  IADD3 R2, P1, R16, 0x1d0, RZ ;  /* 0x000001d010027810 */ /* 0x000fc40007f3e0ff */
[----:B------:R-:W-:Y:S01]  /*08d0*/  PLOP3.LUT P2, PT, PT, PT, UP0, 0x80, 0x0 ;  /* 0x000000000000781c */ /* 0x000fe20003f4f008 */
[----:B------:R-:W-:Y:S01]  /*08e0*/  ULDC.64 UR36, c[0x0][0x208] ;  /* 0x0000820000247ab9 */ /* 0x000fe20000000a00 */
[----:B------:R0:W-:Y:S04]  /*08f0*/  STL [R1+0x414], R3 ;  /* 0x0004140301007387 */ /* 0x0001e80000100800 */
[----:B------:R1:W-:Y:S01]  /*0900*/  STL [R1+0x41c], R2 ;  /* 0x00041c0201007387 */ /* 0x0003e20000100800 */
[--C-:B0-----:R-:W-:Y:S02]  /*0910*/  IMAD.X R3, RZ, RZ, R17.reuse, P0 ;  /* 0x000000ffff037224 */ /* 0x101fe400000e0611 */
[----:B-1----:R-:W-:-:S03]  /*0920*/  IMAD.X R2, RZ, RZ, R17, P1 ;  /* 0x000000ffff027224 */ /* 0x002fc600008e0611 */
[----:B------:R0:W-:Y:S04]  /*0930*/  STL [R1+0x410], R3 ;  /* 0x0004100301007387 */ /* 0x0001e80000100800 */
[----:B------:R0:W-:Y:S01]  /*0940*/  STL [R1+0x418], R2 ;  /* 0x0004180201007387 */ /* 0x0001e20000100800 */
[----:B------:R-:W-:Y:S05]  /*0950*/  @!P2 BRA `(.L_x_10899) ;  /* 0x0000019000f8a947 */ /* 0x000fea0003800000 */
.L_x_10900:
[----:B------:R-:W-:-:S08]  /*0960*/  NOP ;  /* 0x0000000000007918 */ /* 0x000fd00000000000 */
[----:B------:R-:W1:Y:S02]  /*0970*/  USETMAXREG.TRY_ALLOC.CTAPOOL UP0, 0xe8 ;  /* 0x000000e8000079c8 */ /* 0x000e640008000600 */
[----:B-1----:R-:W-:-:S13]  /*0980*/  PLOP3.LUT P0, PT, PT, PT, UP0, 0x80, 0x0 ;  /* 0x000000000000781c */ /* 0x002fda0003f0f008 */
[----:B------:R-:W-:Y:S05]  /*0990*/  @!P0 BRA `(.L_x_10900) ;  /* 0xfffffffc00f08947 */ /* 0x000fea000383ffff */
[----:B------:R-:W1:Y:S08]  /*09a0*/  S2UR UR6, SR_CTAID.X ;  /* 0x00000000000679c3 */ /* 0x000e700000002500 */
[----:B------:R-:W-:Y:S08]  /*09b0*/  BAR.ARV 0x4, 0x180 ;  /* 0x0106000000007b1d */ /* 0x000ff00000002000 */
[----:B------:R-:W-:Y:S08]  /*09c0*/  BAR.ARV 0x8, 0x180 ;  /* 0x0206000000007b1d */ /* 0x000ff00000002000 */
[----:B------:R-:W1:Y:S01]  /*09d0*/  LDC R0, c[0x0][0xc38] ;  /* 0x00030e00ff007b82 */ /* 0x000e620000000800 */
[----:B------:R-:W-:Y:S01]  /*09e0*/  ISETP.NE.AND P0, PT, R24, 0x1, PT ;  /* 0x000000011800780c */ /* 0x000fe20003f05270 */
[----:B------:R2:W-:-:S12]  /*09f0*/  STL.64 [R1+0x1c0], RZ ;  /* 0x0001c0ff01007387 */ /* 0x0005d80000100a00 */
[----:B------:R-:W-:Y:S06]  /*0a00*/  @!P0 BAR.ARV 0x9, 0x100 ;  /* 0x0244000000008b1d */ /* 0x000fec0000002000 */
[----:B------:R-:W-:Y:S01]  /*0a10*/  IADD3 R208, P1, R16, 0x1c0, RZ ;  /* 0x000001c010d07810 */ /* 0x000fe20007f3e0ff */
[----:B------:R2:W-:Y:S01]  /*0a20*/  STL [R1+0x1c8], RZ ;  /* 0x0001c8ff01007387 */ /* 0x0005e20000100800 */
[----:B-1----:R-:W-:-:S03]  /*0a30*/  ISETP.LE.AND P0, PT, R0, UR6, PT ;  /* 0x0000000600007c0c */ /* 0x002fc6000bf03270 */
[----:B------:R-:W-:-:S10]  /*0a40*/  IMAD.X R209, RZ, RZ, R17, P1 ;  /* 0x000000ffffd17224 */ /* 0x000fd400008e0611 */
[----:B--2---:R-:W-:Y:S05]  /*0a50*/  @P0 EXIT ;  /* 0x000000000000094d */ /* 0x004fea0003800000 */
[----:B0-----:R-:W0:Y:S01]  /*0a60*/  S2R R2, SR_TID.X ;  /* 0x0000000000027919 */ /* 0x001e220000002100 */
[----:B------:R-:W1:Y:S01]  /*0a70*/  S2UR UR9, SR_CgaCtaId ;  /* 0x00000000000979c3 */ /* 0x000e620000008800 */
[----:B------:R-:W-:Y:S01]  /*0a80*/  UMOV UR48, 0x400 ;  /* 0x0000040000307882 */ /* 0x000fe20000000000 */
[----:B------:R-:W-:Y:S01]  /*0a90*/  IMAD.MOV.U32 R177, RZ, RZ, 0x2 ;  /* 0x00000002ffb17424 */ /* 0x000fe200078e00ff */
[C---:B------:R-:W-:Y:S01]  /*0aa0*/  IADD3 R203, -R24.reuse, 0xb, RZ ;  /* 0x0000000b18cb7810 */ /* 0x040fe20007ffe1ff */
[----:B------:R-:W-:Y:S01]  /*0ab0*/  VIADD R204, R24, 0x8 ;  /* 0x0000000818cc7836 */ /* 0x000fe20000000000 */
[----:B------:R-:W-:-:S03]  /*0ac0*/  UMOV UR59, URZ ;  /* 0x0000003f003b7c82 */ /* 0x000fc60008000000 */
[----:B------:R-:W2:Y:S01]  /*0ad0*/  S2UR UR4, SR_SWINHI ;  /* 0x00000000000479c3 */ /* 0x000ea20000002f00 */
[----:B-1----:R-:W-:-:S04]  /*0ae0*/  ULEA UR48, UR9, UR48, 0x18 ;  /* 0x0000003009307291 */ /* 0x002fc8000f8ec03f */
[----:B------:R-:W-:Y:S02]  /*0af0*/  UIADD3 UR5, UR48, 0x400, URZ ;  /* 0x0000040030057890 */ /* 0x000fe4000fffe03f */
[----:B------:R-:W-:Y:S01]  /*0b00*/  UIADD3 UR60, UR48, 0x18400, URZ ;  /* 0x00018400303c7890 */ /* 0x000fe2000fffe03f */
[----:B0-----:R-:W-:Y:S01]  /*0b10*/  VIADD R202, R2, 0xffffff80 ;  /* 0xffffff8002ca7836 */ /* 0x001fe20000000000 */
[----:B------:R-:W-:Y:S01]  /*0b20*/  UMOV UR38, UR48 ;  /* 0x0000003000267c82 */ /* 0x000fe20008000000 */
[----:B--2---:R-:W-:Y:S01]  /*0b30*/  UMOV UR39, UR4 ;  /* 0x0000000400277c82 */ /* 0x004fe20008000000 */
[----:B------:R-:W-:Y:S02]  /*0b40*/  UIADD3 UR4, UR48, 0x1c400, URZ ;  /* 0x0001c40030047890 */ /* 0x000fe4000fffe03f */
[----:B------:R-:W-:Y:S01]  /*0b50*/  USHF.R.U32.HI UR5, URZ, 0x4, UR5 ;  /* 0x000000043f057899 */ /* 0x000fe20008011605 */
[----:B------:R-:W-:Y:S01]  /*0b60*/  SHF.R.S32.HI R25, RZ, 0x1f, R202 ;  /* 0x0000001fff197819 */ /* 0x000fe200000114ca */
[----:B------:R-:W-:-:S02]  /*0b70*/  USHF.R.U32.HI UR4, URZ, 0x4, UR4 ;  /* 0x000000043f047899 */ /* 0x000fc40008011604 */
[----:B------:R-:W-:Y:S01]  /*0b80*/  ULOP3.LUT UR5, UR5, 0x3fff, URZ, 0xc0, !UPT ;  /* 0x00003fff05057892 */ /* 0x000fe2000f8ec03f */
[CC--:B------:R-:W-:Y:S01]  /*0b90*/  LEA.HI R0, R25.reuse, R202.reuse, RZ, 0x5 ;  /* 0x000000ca19007211 */ /* 0x0c0fe200078f28ff */
[----:B------:R-:W-:Y:S01]  /*0ba0*/  ULOP3.LUT UR4, UR4, 0x3fff, URZ, 0xc0, !UPT ;  /* 0x00003fff04047892 */ /* 0x000fe2000f8ec03f */
[----:B------:R-:W-:-:S03]  /*0bb0*/  LEA.HI R2, R25, R202, RZ, 0x4 ;  /* 0x000000ca19027211 */ /* 0x000fc600078f20ff */
[----:B------:R-:W-:Y:S01]  /*0bc0*/  IMAD.SHL.U32 R6, R0, 0x20, RZ ;  /* 0x0000002000067824 */ /* 0x000fe200078e00ff */
[----:B------:R-:W-:Y:S01]  /*0bd0*/  SHF.R.S32.HI R5, RZ, 0x4, R2 ;  /* 0x00000004ff057819 */ /* 0x000fe20000011402 */
[----:B------:R-:W-:Y:S01]  /*0be0*/  ULOP3.LUT UR4, UR4, 0x10000, URZ, 0xfc, !UPT ;  /* 0x0001000004047892 */ /* 0x000fe2000f8efc3f */
[C---:B------:R-:W-:Y:S02]  /*0bf0*/  LOP3.LUT R3, R2.reuse, 0x3fffff0, RZ, 0xc0, !PT ;  /* 0x03fffff002037812 */ /* 0x040fe400078ec0ff */
[----:B------:R-:W-:Y:S02]  /*0c00*/  LEA.HI R4, R2, R5, RZ, 0x1 ;  /* 0x0000000502047211 */ /* 0x000fe400078f08ff */
[----:B------:R-:W-:Y:S01]  /*0c10*/  LOP3.LUT R7, R6, 0xfffffc00, RZ, 0xc0, !PT ;  /* 0xfffffc0006077812 */ /* 0x000fe200078ec0ff */
[----:B------:R-:W-:Y:S01]  /*0c20*/  IMAD.IADD R2, R202, 0x1, -R3 ;  /* 0x00000001ca027824 */ /* 0x000fe200078e0a03 */
[CC--:B------:R-:W-:Y:S01]  /*0c30*/  LEA.HI R0, R25.reuse, R202.reuse, RZ, 0x7 ;  /* 0x000000ca19007211 */ /* 0x0c0fe200078f38ff */
[----:B------:R-:W-:Y:S01]  /*0c40*/  IMAD.U32 R225, RZ, RZ, UR4 ;  /* 0x00000004ffe17e24 */ /* 0x000fe2000f8e00ff */
[----:B------:R-:W-:Y:S01]  /*0c50*/  LOP3.LUT R4, R4, 0x1ffffffe, RZ, 0xc0, !PT ;  /* 0x1ffffffe04047812 */ /* 0x000fe200078ec0ff */
[----:B------:R-:W-:Y:S01]  /*0c60*/  IMAD R7, R2, 0x40, R7 ;  /* 0x0000004002077824 */ /* 0x000fe200078e0207 */
[----:B------:R-:W-:Y:S01]  /*0c70*/  LOP3.LUT R3, R0, 0xffffff80, RZ, 0xc0, !PT ;  /* 0xffffff8000037812 */ /* 0x000fe200078ec0ff */
[----:B------:R-:W-:Y:S01]  /*0c80*/  ULOP3.LUT UR4, UR5, 0x3000000, URZ, 0xfc, !UPT ;  /* 0x0300000005047892 */ /* 0x000fe2000f8efc3f */
[-C--:B------:R-:W-:Y:S01]  /*0c90*/  LEA.HI R2, R25, R202.reuse, RZ, 0x2 ;  /* 0x000000ca19027211 */ /* 0x080fe200078f10ff */
[----:B------:R-:W-:Y:S01]  /*0ca0*/  IMAD.IADD R4, R5, 0x1, -R4 ;  /* 0x0000000105047824 */ /* 0x000fe200078e0a04 */
[----:B------:R-:W-:Y:S01]  /*0cb0*/  LEA.HI R25, R25, R202, RZ, 0x3 ;  /* 0x000000ca19197211 */ /* 0x000fe200078f18ff */
[----:B------:R-:W-:Y:S01]  /*0cc0*/  IMAD.IADD R210, R202, 0x1, -R3 ;  /* 0x00000001cad27824 */ /* 0x000fe200078e0a03 */
[----:B------:R-:W-:Y:S01]  /*0cd0*/  LOP3.LUT R5, R2, 0xfffffffc, RZ, 0xc0, !PT ;  /* 0xfffffffc02057812 */ /* 0x000fe200078ec0ff */
[----:B------:R-:W-:Y:S01]  /*0ce0*/  IMAD R4, R4, 0x8, R7 ;  /* 0x0000000804047824 */ /* 0x000fe200078e0207 */
[----:B------:R-:W-:Y:S01]  /*0cf0*/  SHF.R.S32.HI R211, RZ, 0x7, R0 ;  /* 0x00000007ffd37819 */ /* 0x000fe20000011400 */
[----:B------:R-:W-:Y:S01]  /*0d00*/  IMAD.U32 R226, RZ, RZ, UR4 ;  /* 0x00000004ffe27e24 */ /* 0x000fe2000f8e00ff */
[----:B------:R-:W-:Y:S01]  /*0d10*/  SHF.R.S32.HI R3, RZ, 0x1f, R210 ;  /* 0x0000001fff037819 */ /* 0x000fe200000114d2 */
[----:B------:R-:W-:Y:S01]  /*0d20*/  IMAD.IADD R6, R202, 0x1, -R5 ;  /* 0x00000001ca067824 */ /* 0x000fe200078e0a05 */
[----:B------:R-:W-:Y:S01]  /*0d30*/  LEA.HI R0, R0, R211, RZ, 0x1 ;  /* 0x000000d300007211 */ /* 0x000fe200078f08ff */
[----:B------:R-:W-:Y:S01]  /*0d40*/  IMAD.WIDE R176, R4, R177, UR38 ;  /* 0x0000002604b07e25 */ /* 0x000fe2000f8e02b1 */
[----:B------:R-:W-:Y:S01]  /*0d50*/  LEA.HI R26, R3, R210, RZ, 0x2 ;  /* 0x000000d2031a7211 */ /* 0x000fe200078f10ff */
[----:B------:R-:W-:Y:S01]  /*0d60*/  UMOV UR4, UR6 ;  /* 0x0000000600047c82 */ /* 0x000fe20008000000 */
[----:B------:R-:W-:-:S02]  /*0d70*/  LEA.HI R7, R6, R6, RZ, 0x1 ;  /* 0x0000000606077211 */ /* 0x000fc400078f08ff */
[--C-:B------:R-:W-:Y:S02]  /*0d80*/  SHF.R.S32.HI R2, RZ, 0x2, R26.reuse ;  /* 0x00000002ff027819 */ /* 0x100fe4000001141a */
[----:B------:R-:W-:Y:S02]  /*0d90*/  SHF.R.S32.HI R5, RZ, 0x1f, R26 ;  /* 0x0000001fff057819 */ /* 0x000fe4000001141a */
[----:B------:R-:W-:Y:S02]  /*0da0*/  LOP3.LUT R7, R7, 0x1ffffffe, RZ, 0xc0, !PT ;  /* 0x1ffffffe07077812 */ /* 0x000fe400078ec0ff */
[----:B------:R-:W-:Y:S02]  /*0db0*/  LEA.HI R5, R5, R2, RZ, 0x3 ;  /* 0x0000000205057211 */ /* 0x000fe400078f18ff */
[----:B------:R-:W-:Y:S01]  /*0dc0*/  LEA.HI R3, R3, R210, RZ, 0x5 ;  /* 0x000000d203037211 */ /* 0x000fe200078f28ff */
[----:B------:R-:W-:Y:S01]  /*0dd0*/  IMAD.IADD R29, R6, 0x1, -R7 ;  /* 0x00000001061d7824 */ /* 0x000fe200078e0a07 */
[----:B------:R-:W-:-:S02]  /*0de0*/  IADD3 R7, P6, R176, 0x40, RZ ;  /* 0x00000040b0077810 */ /* 0x000fc40007fde0ff */
[----:B------:R-:W-:Y:S02]  /*0df0*/  LOP3.LUT R5, R5, 0xfffffff8, RZ, 0xc0, !PT ;  /* 0xfffffff805057812 */ /* 0x000fe400078ec0ff */
[----:B------:R-:W-:Y:S02]  /*0e00*/  LOP3.LUT R6, R7, 0x380, RZ, 0xc0, !PT ;  /* 0x0000038007067812 */ /* 0x000fe400078ec0ff */
[----:B------:R-:W-:Y:S01]  /*0e10*/  SHF.R.S32.HI R3, RZ, 0x5, R3 ;  /* 0x00000005ff037819 */ /* 0x000fe20000011403 */
[----:B------:R-:W-:Y:S01]  /*0e20*/  IMAD.IADD R2, R2, 0x1, -R5 ;  /* 0x0000000102027824 */ /* 0x000fe200078e0a05 */
[----:B------:R-:W-:Y:S02]  /*0e30*/  SHF.R.U64 R6, R6, 0x3, RZ ;  /* 0x0000000306067819 */ /* 0x000fe400000012ff */
[----:B------:R-:W-:Y:S01]  /*0e40*/  IADD3 R5, P0, R176, 0x60, RZ ;  /* 0x00000060b0057810 */ /* 0x000fe20007f1e0ff */
[----:B------:R-:W-:Y:S01]  /*0e50*/  IMAD R27, R3, 0x10, R2 ;  /* 0x00000010031b7824 */ /* 0x000fe200078e0202 */
[----:B------:R-:W-:Y:S01]  /*0e60*/  LOP3.LUT R2, R6, R7, RZ, 0x3c, !PT ;  /* 0x0000000706027212 */ /* 0x000fe200078e3cff */
[----:B------:R-:W-:Y:S01]  /*0e70*/  IMAD.X R3, RZ, RZ, R177, P6 ;  /* 0x000000ffff037224 */ /* 0x000fe200030e06b1 */
[----:B------:R-:W-:-:S02]  /*0e80*/  IADD3 R7, P1, R176, 0x4000, RZ ;  /* 0x00004000b0077810 */ /* 0x000fc40007f3e0ff */
[----:B------:R-:W-:Y:S02]  /*0e90*/  IADD3 R223, P5, R176, 0x20, RZ ;  /* 0x00000020b0df7810 */ /* 0x000fe40007fbe0ff */
[----:B------:R-:W-:Y:S02]  /*0ea0*/  LOP3.LUT R6, R7, 0x380, RZ, 0xc0, !PT ;  /* 0x0000038007067812 */ /* 0x000fe400078ec0ff */
[----:B------:R-:W-:Y:S02]  /*0eb0*/  LOP3.LUT R4, R5, 0x380, RZ, 0xc0, !PT ;  /* 0x0000038005047812 */ /* 0x000fe400078ec0ff */
[----:B------:R-:W-:Y:S02]  /*0ec0*/  SHF.R.U64 R6, R6, 0x3, RZ ;  /* 0x0000000306067819 */ /* 0x000fe400000012ff */
[----:B------:R-:W-:Y:S02]  /*0ed0*/  LOP3.LUT R222, R223, 0x380, RZ, 0xc0, !PT ;  /* 0x00000380dfde7812 */ /* 0x000fe400078ec0ff */
[----:B------:R-:W-:Y:S01]  /*0ee0*/  LOP3.LUT R6, R6, R7, RZ, 0x3c, !PT ;  /* 0x0000000706067212 */ /* 0x000fe200078e3cff */
[----:B------:R-:W-:Y:S01]  /*0ef0*/  IMAD.X R7, RZ, RZ, R177, P1 ;  /* 0x000000ffff077224 */ /* 0x000fe200008e06b1 */
[----:B------:R-:W-:-:S02]  /*0f00*/  IADD3 R23, P1, R176, 0xc060, RZ ;  /* 0x0000c060b0177810 */ /* 0x000fc40007f3e0ff */
[----:B------:R-:W-:Y:S02]  /*0f10*/  SHF.R.U64 R4, R4, 0x3, RZ ;  /* 0x0000000304047819 */ /* 0x000fe400000012ff */
[----:B------:R-:W-:Y:S02]  /*0f20*/  LOP3.LUT R22, R23, 0x380, RZ, 0xc0, !PT ;  /* 0x0000038017167812 */ /* 0x000fe400078ec0ff */
[----:B------:R-:W-:Y:S02]  /*0f30*/  SHF.R.U64 R222, R222, 0x3, RZ ;  /* 0x00000003dede7819 */ /* 0x000fe400000012ff */
[----:B------:R-:W-:Y:S02]  /*0f40*/  IADD3 R19, P6, R176, 0x8020, RZ ;  /* 0x00008020b0137810 */ /* 0x000fe40007fde0ff */
[----:B------:R-:W-:Y:S01]  /*0f50*/  LOP3.LUT R4, R4, R5, RZ, 0x3c, !PT ;  /* 0x0000000504047212 */ /* 0x000fe200078e3cff */
[----:B------:R-:W-:Y:S01]  /*0f60*/  IMAD.X R5, RZ, RZ, R177, P0 ;  /* 0x000000ffff057224 */ /* 0x000fe200000e06b1 */
[----:B------:R-:W-:-:S02]  /*0f70*/  SHF.R.U64 R22, R22, 0x3, RZ ;  /* 0x0000000316167819 */ /* 0x000fc400000012ff */
[----:B------:R-:W-:Y:S01]  /*0f80*/  LOP3.LUT R222, R222, R223, RZ, 0x3c, !PT ;  /* 0x000000dfdede7212 */ /* 0x000fe200078e3cff */
[----:B------:R-:W-:Y:S01]  /*0f90*/  IMAD.X R223, RZ, RZ, R177, P5 ;  /* 0x000000ffffdf7224 */ /* 0x000fe200028e06b1 */
[----:B------:R-:W-:Y:S02]  /*0fa0*/  LOP3.LUT R18, R19, 0x380, RZ, 0xc0, !PT ;  /* 0x0000038013127812 */ /* 0x000fe400078ec0ff */
[----:B------:R-:W-:Y:S02]  /*0fb0*/  MOV R221, R2 ;  /* 0x0000000200dd7202 */ /* 0x000fe40000000f00 */
[C---:B------:R-:W-:Y:S02]  /*0fc0*/  IADD3 R21, P0, R176.reuse, 0x8040, RZ ;  /* 0x00008040b0157810 */ /* 0x040fe40007f1e0ff */
[----:B------:R-:W-:Y:S02]  /*0fd0*/  LOP3.LUT R3, R25, 0xfffffff8, RZ, 0xc0, !PT ;  /* 0xfffffff819037812 */ /* 0x000fe400078ec0ff */
[----:B------:R-:W-:-:S02]  /*0fe0*/  IADD3 R9, P2, R176, 0x4020, RZ ;  /* 0x00004020b0097810 */ /* 0x000fc40007f5e0ff */
[----:B------:R-:W-:Y:S01]  /*0ff0*/  IADD3 R11, P3, R176, 0x4040, RZ ;  /* 0x00004040b00b7810 */ /* 0x000fe20007f7e0ff */
[----:B------:R-:W-:Y:S01]  /*1000*/  IMAD.IADD R3, R202, 0x1, -R3 ;  /* 0x00000001ca037824 */ /* 0x000fe200078e0a03 */
[C---:B------:R-:W-:Y:S02]  /*1010*/  IADD3 R13, P4, R176.reuse, 0x4060, RZ ;  /* 0x00004060b00d7810 */ /* 0x040fe40007f9e0ff */
[----:B------:R-:W-:Y:S02]  /*1020*/  IADD3 R15, P5, R176, 0x8000, RZ ;  /* 0x00008000b00f7810 */ /* 0x000fe40007fbe0ff */
[----:B------:R-:W-:Y:S01]  /*1030*/  LOP3.LUT R22, R22, R23, RZ, 0x3c, !PT ;  /* 0x0000001716167212 */ /* 0x000fe200078e3cff */
[----:B------:R-:W-:Y:S01]  /*1040*/  IMAD.X R23, RZ, RZ, R177, P1 ;  /* 0x000000ffff177224 */ /* 0x000fe200008e06b1 */
[----:B------:R-:W-:Y:S02]  /*1050*/  SHF.R.U64 R18, R18, 0x3, RZ ;  /* 0x0000000312127819 */ /* 0x000fe400000012ff */
[----:B------:R-:W-:-:S02]  /*1060*/  LOP3.LUT R20, R21, 0x380, RZ, 0xc0, !PT ;  /* 0x0000038015147812 */ /* 0x000fc400078ec0ff */
[----:B------:R-:W-:Y:S02]  /*1070*/  SHF.R.S32.HI R206, RZ, 0x3, R25 ;  /* 0x00000003ffce7819 */ /* 0x000fe40000011419 */
[----:B------:R-:W-:Y:S02]  /*1080*/  LOP3.LUT R8, R9, 0x380, RZ, 0xc0, !PT ;  /* 0x0000038009087812 */ /* 0x000fe400078ec0ff */
[----:B------:R-:W-:Y:S01]  /*1090*/  LOP3.LUT R10, R11, 0x380, RZ, 0xc0, !PT ;  /* 0x000003800b0a7812 */ /* 0x000fe200078ec0ff */
[----:B------:R-:W-:Y:S01]  /*10a0*/  IMAD R207, R3, 0x20, R206 ;  /* 0x0000002003cf7824 */ /* 0x000fe200078e02ce */
[----:B------:R-:W-:Y:S02]  /*10b0*/  LOP3.LUT R12, R13, 0x380, RZ, 0xc0, !PT ;  /* 0x000003800d0c7812 */ /* 0x000fe400078ec0ff */
[----:B------:R-:W-:Y:S02]  /*10c0*/  LOP3.LUT R14, R15, 0x380, RZ, 0xc0, !PT ;  /* 0x000003800f0e7812 */ /* 0x000fe400078ec0ff */
[----:B------:R-:W-:-:S02]  /*10d0*/  LOP3.LUT R0, R0, 0x3fffffe, RZ, 0xc0, !PT ;  /* 0x03fffffe00007812 */ /* 0x000fc400078ec0ff */
[----:B------:R-:W-:Y:S01]  /*10e0*/  LOP3.LUT R18, R18, R19, RZ, 0x3c, !PT ;  /* 0x0000001312127212 */ /* 0x000fe200078e3cff */
[----:B------:R-:W-:Y:S01]  /*10f0*/  IMAD.X R19, RZ, RZ, R177, P6 ;  /* 0x000000ffff137224 */ /* 0x000fe200030e06b1 */
[----:B------:R-:W-:Y:S01]  /*1100*/  SHF.R.U64 R20, R20, 0x3, RZ ;  /* 0x0000000314147819 */ /* 0x000fe200000012ff */
[----:B------:R-:W-:Y:S01]  /*1110*/  IMAD.IADD R0, R211, 0x1, -R0 ;  /* 0x00000001d3007824 */ /* 0x000fe200078e0a00 */
[----:B------:R-:W-:Y:S01]  /*1120*/  MOV R212, R22 ;  /* 0x0000001600d47202 */ /* 0x000fe20000000f00 */
[----:B------:R-:W-:Y:S01]  /*1130*/  IMAD.SHL.U32 R22, R3, 0x8, RZ ;  /* 0x0000000803167824 */ /* 0x000fe200078e00ff */
[----:B------:R-:W-:Y:S01]  /*1140*/  SHF.R.U64 R8, R8, 0x3, RZ ;  /* 0x0000000308087819 */ /* 0x000fe200000012ff */
[----:B------:R-:W-:Y:S01]  /*1150*/  IMAD R200, R0, 0x40, R27 ;  /* 0x0000004000c87824 */ /* 0x000fe200078e021b */
[----:B------:R-:W-:Y:S01]  /*1160*/  SHF.R.U64 R10, R10, 0x3, RZ ;  /* 0x000000030a0a7819 */ /* 0x000fe200000012ff */
[----:B------:R-:W-:Y:S01]  /*1170*/  VIADD R178, R22, 0x40 ;  /* 0x0000004016b27836 */ /* 0x000fe20000000000 */
[----:B------:R-:W-:Y:S01]  /*1180*/  SHF.R.U64 R12, R12, 0x3, RZ ;  /* 0x000000030c0c7819 */ /* 0x000fe200000012ff */
[----:B------:R-:W-:Y:S01]  /*1190*/  VIADD R23, R22, 0x80 ;  /* 0x0000008016177836 */ /* 0x000fe20000000000 */
[----:B------:R-:W-:Y:S01]  /*11a0*/  SHF.R.U64 R14, R14, 0x3, RZ ;  /* 0x000000030e0e7819 */ /* 0x000fe200000012ff */
[----:B------:R-:W-:Y:S01]  /*11b0*/  VIADD R179, R22, 0xc0 ;  /* 0x000000c016b37836 */ /* 0x000fe20000000000 */
[----:B------:R-:W-:Y:S01]  /*11c0*/  LOP3.LUT R3, R26, 0x7ffffffc, RZ, 0xc0, !PT ;  /* 0x7ffffffc1a037812 */ /* 0x000fe200078ec0ff */
[----:B------:R-:W-:Y:S01]  /*11d0*/  IMAD R224, R29, 0x8, R200 ;  /* 0x000000081de07824 */ /* 0x000fe200078e02c8 */
        /* <DEDUP_REMOVED lines=10> */
[----:B------:R-:W-:Y:S01]  /*1280*/  MOV R214, R18 ;  /* 0x0000001200d67202 */ /* 0x000fe20000000f00 */
[----:B------:R-:W-:Y:S01]  /*1290*/  IMAD.IADD R3, R210, 0x1, -R3 ;  /* 0x00000001d2037824 */ /* 0x000fe200078e0a03 */
[----:B------:R-:W-:-:S02]  /*12a0*/  IADD3 R18, P0, R16, 0x10c, RZ ;  /* 0x0000010c10127810 */ /* 0x000fc40007f1e0ff */
[----:B------:R-:W-:Y:S01]  /*12b0*/  MOV R222, R222 ;  /* 0x000000de00de7202 */ /* 0x000fe20000000f00 */
[----:B------:R-:W-:Y:S01]  /*12c0*/  IMAD.SHL.U32 R201, R3, 0x2, RZ ;  /* 0x0000000203c97824 */ /* 0x000fe200078e00ff */
[----:B------:R-:W-:Y:S01]  /*12d0*/  MOV R220, R4 ;  /* 0x0000000400dc7202 */ /* 0x000fe20000000f00 */
[----:B------:R-:W-:Y:S01]  /*12e0*/  IMAD.X R19, RZ, RZ, R17, P0 ;  /* 0x000000ffff137224 */ /* 0x000fe200000e0611 */
[----:B------:R-:W-:Y:S02]  /*12f0*/  MOV R219, R6 ;  /* 0x0000000600db7202 */ /* 0x000fe40000000f00 */
[----:B------:R-:W-:Y:S02]  /*1300*/  MOV R218, R8 ;  /* 0x0000000800da7202 */ /* 0x000fe40000000f00 */
[----:B------:R-:W-:Y:S02]  /*1310*/  MOV R217, R10 ;  /* 0x0000000a00d97202 */ /* 0x000fe40000000f00 */
[----:B------:R-:W-:-:S02]  /*1320*/  MOV R216, R12 ;  /* 0x0000000c00d87202 */ /* 0x000fc40000000f00 */
[----:B------:R-:W-:Y:S02]  /*1330*/  MOV R215, R14 ;  /* 0x0000000e00d77202 */ /* 0x000fe40000000f00 */
[----:B------:R-:W-:Y:S02]  /*1340*/  MOV R213, R20 ;  /* 0x0000001400d57202 */ /* 0x000fe40000000f00 */
[----:B------:R-:W-:Y:S02]  /*1350*/  SHF.R.S32.HI R199, RZ, 0x1f, R22 ;  /* 0x0000001fffc77819 */ /* 0x000fe40000011416 */
[----:B------:R-:W-:Y:S02]  /*1360*/  SHF.R.S32.HI R198, RZ, 0x1f, R178 ;  /* 0x0000001fffc67819 */ /* 0x000fe400000114b2 */
[----:B------:R-:W-:Y:S02]  /*1370*/  SHF.R.S32.HI R197, RZ, 0x1f, R23 ;  /* 0x0000001fffc57819 */ /* 0x000fe40000011417 */
[----:B------:R-:W-:-:S07]  /*1380*/  SHF.R.S32.HI R196, RZ, 0x1f, R179 ;  /* 0x0000001fffc47819 */ /* 0x000fce00000114b3 */
.L_x_11029:
        /* <DEDUP_REMOVED lines=21> */
.L_x_10901:
[----:B------:R-:W-:Y:S01]  /*14e0*/  ULDC UR7, c[0x0][0xc54] ;  /* 0x0003150000077ab9 */ /* 0x000fe20000000800 */
[----:B------:R-:W-:Y:S01]  /*14f0*/  UMOV UR6, UR12 ;  /* 0x0000000c00067c82 */ /* 0x000fe20008000000 */
[----:B------:R-:W-:-:S11]  /*1500*/  UISETP.NE.AND UP0, UPT, UR7, 0x1, UPT ;  /* 0x000000010700788c */ /* 0x000fd6000bf05270 */
[----:B------:R-:W-:Y:S02]  /*1510*/  @UP0 ULDC.64 UR10, c[0x0][0xc58] ;  /* 0x00031600000a0ab9 */ /* 0x000fe40000000a00 */
[----:B------:R-:W-:-:S04]  /*1520*/  UIMAD.WIDE.U32 UR4, UR12, UR10, URZ ;  /* 0x0000000a0c0472a5 */ /* 0x000fc8000f8e003f */
[----:B------:R-:W-:-:S04]  /*1530*/  @UP0 USHF.R.U32.HI UR6, URZ, UR11, UR5 ;  /* 0x0000000b3f060299 */ /* 0x000fc80008011605 */
[----:B------:R-:W-:-:S12]  /*1540*/  UIMAD UR4, UR6, UR7, URZ ;  /* 0x00000007060472a4 */ /* 0x000fd8000f8e023f */
.L_x_10902:
[----:B------:R-:W0:Y:S01]  /*1550*/  LDC R0, c[0x0][0x988] ;  /* 0x00026200ff007b82 */ /* 0x000e220000000800 */
[----:B------:R-:W-:Y:S01]  /*1560*/  ULOP3.LUT UR5, URZ, UR6, URZ, 0x33, !UPT ;  /* 0x000000063f057292 */ /* 0x000fe2000f8e333f */
[----:B------:R-:W-:Y:S01]  /*1570*/  IMAD.U32 R15, RZ, RZ, UR9 ;  /* 0x00000009ff0f7e24 */ /* 0x000fe2000f8e00ff */
[----:B------:R-:W-:Y:S01]  /*1580*/  UIADD3 UR6, UP3, UR38, 0x22860, URZ ;  /* 0x0002286026067890 */ /* 0x000fe2000ff7e03f */
[----:B------:R-:W-:Y:S01]  /*1590*/  IMAD.U32 R4, RZ, RZ, UR61 ;  /* 0x0000003dff047e24 */ /* 0x000fe2000f8e00ff */
[----:B------:R-:W-:Y:S01]  /*15a0*/  ULDC UR45, c[0x0][0xc3c] ;  /* 0x00030f00002d7ab9 */ /* 0x000fe20000000800 */
[----:B------:R-:W-:Y:S01]  /*15b0*/  UIADD3 UR7, UP2, UR38, 0x22850, URZ ;  /* 0x0002285026077890 */ /* 0x000fe2000ff5e03f */
[----:B------:R-:W-:Y:S01]  /*15c0*/  IMAD.MOV.U32 R5, RZ, RZ, 0x80 ;  /* 0x00000080ff057424 */ /* 0x000fe200078e00ff */
[----:B------:R-:W-:Y:S01]  /*15d0*/  UIADD3 UR45, UR5, UR45, URZ ;  /* 0x0000002d052d7290 */ /* 0x000fe2000fffe03f */
[----:B------:R-:W-:Y:S01]  /*15e0*/  IMAD.U32 R2, RZ, RZ, UR61 ;  /* 0x0000003dff027e24 */ /* 0x000fe2000f8e00ff */
[----:B------:R-:W-:Y:S01]  /*15f0*/  UIADD3.X UR5, URZ, UR39, URZ, UP3, !UPT ;  /* 0x000000273f057290 */ /* 0x000fe20009ffe43f */
[----:B------:R-:W-:Y:S01]  /*1600*/  IMAD.MOV.U32 R14, RZ, RZ, 0x100 ;  /* 0x00000100ff0e7424 */ /* 0x000fe200078e00ff */
[----:B------:R-:W-:Y:S01]  /*1610*/  UIADD3 UR13, UP0, UR38, 0x22830, URZ ;  /* 0x00022830260d7890 */ /* 0x000fe2000ff1e03f */
[----:B------:R1:W-:Y:S01]  /*1620*/  STL.64 [R1+0x28], R4 ;  /* 0x0000280401007387 */ /* 0x0003e20000100a00 */
[----:B------:R-:W-:Y:S01]  /*1630*/  UIADD3 UR10, UP1, UR38, 0x22840, URZ ;  /* 0x00022840260a7890 */ /* 0x000fe2000ff3e03f */
[----:B------:R-:W-:Y:S01]  /*1640*/  IMAD.MOV.U32 R12, RZ, RZ, R2 ;  /* 0x000000ffff0c7224 */ /* 0x000fe200078e0002 */
[----:B------:R-:W-:Y:S01]  /*1650*/  UIADD3.X UR9, URZ, UR39, URZ, UP2, !UPT ;  /* 0x000000273f097290 */ /* 0x000fe200097fe43f */
[----:B------:R-:W-:Y:S01]  /*1660*/  IMAD.U32 R11, RZ, RZ, UR5 ;  /* 0x00000005ff0b7e24 */ /* 0x000fe2000f8e00ff */
[----:B------:R-:W-:Y:S01]  /*1670*/  UIADD3.X UR14, URZ, UR39, URZ, UP0, !UPT ;  /* 0x000000273f0e7290 */ /* 0x000fe200087fe43f */
[----:B------:R-:W-:Y:S01]  /*1680*/  IMAD.MOV.U32 R13, RZ, RZ, 0x80 ;  /* 0x00000080ff0d7424 */ /* 0x000fe200078e00ff */
[----:B------:R-:W-:Y:S01]  /*1690*/  UIADD3.X UR11, URZ, UR39, URZ, UP1, !UPT ;  /* 0x000000273f0b7290 */ /* 0x000fe20008ffe43f */
[----:B------:R-:W-:Y:S01]  /*16a0*/  IMAD.U32 R6, RZ, RZ, UR45 ;  /* 0x0000002dff067e24 */ /* 0x000fe2000f8e00ff */
[----:B------:R-:W-:Y:S01]  /*16b0*/  UIADD3 UR4, UR12, -UR4, URZ ;  /* 0x800000040c047290 */ /* 0x000fe2000fffe03f */
[----:B------:R-:W-:Y:S01]  /*16c0*/  IMAD.U32 R8, RZ, RZ, UR7 ;  /* 0x00000007ff087e24 */ /* 0x000fe2000f8e00ff */
[----:B------:R-:W-:Y:S01]  /*16d0*/  ULDC UR58, c[0x0][0xc48] ;  /* 0x00031200003a7ab9 */ /* 0x000fe20000000800 */
[----:B------:R-:W-:Y:S01]  /*16e0*/  ULDC UR5, c[0x0][0x448] ;  /* 0x0001120000057ab9 */ /* 0x000fe20000000800 */
[----:B------:R-:W-:Y:S01]  /*16f0*/  ULDC.64 UR16, c[0x0][0x418] ;  /* 0x0001060000107ab9 */ /* 0x000fe20000000a00 */
[----:B------:R-:W-:Y:S01]  /*1700*/  UISETP.NE.AND UP1, UPT, UR58, 0x1, UPT ;  /* 0x000000013a00788c */ /* 0x000fe2000bf25270 */
[----:B------:R-:W-:Y:S01]  /*1710*/  IMAD.U32 R10, RZ, RZ, UR6 ;  /* 0x00000006ff0a7e24 */ /* 0x000fe2000f8e00ff */
[----:B------:R-:W-:Y:S01]  /*1720*/  UISETP.NE.AND UP5, UPT, UR5, 0x1, UPT ;  /* 0x000000010500788c */ /* 0x000fe2000bfa5270 */
[----:B------:R-:W-:Y:S01]  /*1730*/  IMAD.U32 R2, RZ, RZ, UR13 ;  /* 0x0000000dff027e24 */ /* 0x000fe2000f8e00ff */
[----:B------:R-:W-:Y:S01]  /*1740*/  UISETP.NE.U32.AND UP0, UPT, UR16, URZ, UPT ;  /* 0x0000003f1000728c */ /* 0x000fe2000bf05070 */
[----:B------:R-:W-:Y:S01]  /*1750*/  IMAD.U32 R9, RZ, RZ, UR9 ;  /* 0x00000009ff097e24 */ /* 0x000fe2000f8e00ff */
[----:B------:R-:W-:Y:S01]  /*1760*/  ULDC UR12, c[0x0][0xc54] ;  /* 0x00031500000c7ab9 */ /* 0x000fe20000000800 */
[----:B-1----:R-:W-:Y:S01]  /*1770*/  IMAD.U32 R4, RZ, RZ, UR10 ;  /* 0x0000000aff047e24 */ /* 0x002fe2000f8e00ff */
[----:B------:R-:W-:Y:S01]  /*1780*/  UIMAD UR12, UR8, UR12, UR4 ;  /* 0x0000000c080c72a4 */ /* 0x000fe2000f8e0204 */
[----:B------:R-:W-:Y:S01]  /*1790*/  IMAD.U32 R3, RZ, RZ, UR14 ;  /* 0x0000000eff037e24 */ /* 0x000fe2000f8e00ff */
[----:B------:R-:W-:Y:S01]  /*17a0*/  UISETP.NE.AND.EX UP0, UPT, UR17, URZ, UPT, UP0 ;  /* 0x0000003f1100728c */ /* 0x000fe2000bf05300 */
[----:B------:R-:W-:Y:S01]  /*17b0*/  IMAD.U32 R5, RZ, RZ, UR11 ;  /* 0x0000000bff057e24 */ /* 0x000fe2000f8e00ff */
[----:B------:R-:W-:Y:S01]  /*17c0*/  ULDC.64 UR4, c[0x0][0x9e0] ;  /* 0x0002780000047ab9 */ /* 0x000fe20000000a00 */
[----:B------:R-:W-:Y:S01]  /*17d0*/  USHF.L.U32 UR45, UR45, 0x7, URZ ;  /* 0x000000072d2d7899 */ /* 0x000fe2000800063f */
[----:B------:R1:W-:Y:S01]  /*17e0*/  STL.64 [R1+0x30], R14 ;  /* 0x0000300e01007387 */ /* 0x0003e20000100a00 */
[----:B------:R-:W-:Y:S01]  /*17f0*/  ULDC UR49, c[0x0][0x424] ;  /* 0x0001090000317ab9 */ /* 0x000fe20000000800 */
[----:B------:R-:W-:Y:S01]  /*1800*/  UISETP.GE.AND UP4, UPT, UR5, 0x1, UPT ;  /* 0x000000010500788c */ /* 0x000fe2000bf86270 */
[C---:B------:R-:W-:Y:S01]  /*1810*/  IADD3 R31, P0, R16.reuse, 0x3e0, RZ ;  /* 0x000003e0101f7810 */ /* 0x040fe20007f1e0ff */
[----:B------:R1:W-:Y:S01]  /*1820*/  STL.128 [R1], R12 ;  /* 0x0000000c01007387 */ /* 0x0003e20000100c00 */
[----:B------:R-:W-:Y:S01]  /*1830*/  UIADD3 UR10, UR45, 0x7f, URZ ;  /* 0x0000007f2d0a7890 */ /* 0x000fe2000fffe03f */
[----:B------:R-:W-:Y:S01]  /*1840*/  IADD3 R38, P1, R16, 0x28, RZ ;  /* 0x0000002810267810 */ /* 0x000fe20007f3e0ff */
[----:B------:R-:W-:Y:S01]  /*1850*/  USEL UR49, UR49, 0x1, UP0 ;  /* 0x0000000131317887 */ /* 0x000fe20008000000 */
[----:B------:R1:W-:Y:S01]  /*1860*/  STL [R1+0x50], R6 ;  /* 0x0000500601007387 */ /* 0x0003e20000100800 */
[----:B------:R-:W-:Y:S01]  /*1870*/  ULDC UR11, c[0x0][0x2f0] ;  /* 0x0000bc00000b7ab9 */ /* 0x000fe20000000800 */
[----:B------:R-:W-:Y:S01]  /*1880*/  @UP1 ULDC UR6, c[0x0][0xc4c] ;  /* 0x0003130000061ab9 */ /* 0x000fe20000000800 */
[----:B------:R-:W-:Y:S01]  /*1890*/  @UP5 ULDC UR8, c[0x0][0x44c] ;  /* 0x0001130000085ab9 */ /* 0x000fe20000000800 */
[----:B------:R1:W-:Y:S01]  /*18a0*/  STL.128 [R1+0x40], R8 ;  /* 0x0000400801007387 */ /* 0x0003e20000100c00 */
[----:B------:R-:W-:Y:S01]  /*18b0*/  UIMAD.WIDE.U32 UR6, UR12, UR6, URZ ;  /* 0x000000060c0672a5 */ /* 0x000fe2000f8e003f */
[----:B------:R-:W-:Y:S01]  /*18c0*/  PLOP3.LUT P2, PT, PT, PT, UP4, 0x40, 0x0 ;  /* 0x000000000000781c */ /* 0x000fe20003f4e848 */
[----:B------:R-:W-:Y:S01]  /*18d0*/  UIMAD.WIDE.U32 UR8, UR10, UR8, URZ ;  /* 0x000000080a0872a5 */ /* 0x000fe2000f8e003f */
[----:B------:R1:W-:Y:S01]  /*18e0*/  STL.64 [R1+0x18], R2 ;  /* 0x0000180201007387 */ /* 0x0003e20000100a00 */
[----:B------:R-:W-:Y:S01]  /*18f0*/  UIMAD UR49, UR49, UR11, URZ ;  /* 0x0000000b313172a4 */ /* 0x000fe2000f8e023f */
[--C-:B------:R-:W-:Y:S01]  /*1900*/  IMAD.X R40, RZ, RZ, R17.reuse, P0 ;  /* 0x000000ffff287224 */ /* 0x100fe200000e0611 */
[----:B------:R-:W-:Y:S01]  /*1910*/  ULDC UR46, c[0x0][0x288] ;  /* 0x0000a200002e7ab9 */ /* 0x000fe20000000800 */
[----:B------:R1:W-:Y:S01]  /*1920*/  STL.64 [R1+0x20], R4 ;  /* 0x0000200401007387 */ /* 0x0003e20000100a00 */
[----:B------:R-:W-:Y:S01]  /*1930*/  @UP1 ULDC UR13, c[0x0][0xc50] ;  /* 0x00031400000d1ab9 */ /* 0x000fe20000000800 */
[----:B------:R-:W-:Y:S01]  /*1940*/  @UP5 ULDC UR14, c[0x0][0x450] ;  /* 0x00011400000e5ab9 */ /* 0x000fe20000000800 */
[----:B------:R-:W-:Y:S01]  /*1950*/  UMOV UR40, UR12 ;  /* 0x0000000c00287c82 */ /* 0x000fe20008000000 */
[----:B0-----:R1:W-:Y:S01]  /*1960*/  STL [R1+0x400], R0 ;  /* 0x0004000001007387 */ /* 0x0013e20000100800 */
[----:B------:R-:W-:Y:S01]  /*1970*/  @UP1 USHF.R.U32.HI UR40, URZ, UR13, UR7 ;  /* 0x0000000d3f281299 */ /* 0x000fe20008011607 */
[----:B------:R-:W-:Y:S01]  /*1980*/  IMAD.X R41, RZ, RZ, R17, P1 ;  /* 0x000000ffff297224 */ /* 0x000fe200008e0611 */
[----:B------:R-:W-:Y:S01]  /*1990*/  UIADD3 UR41, UR49, 0x1, -UR46 ;  /* 0x0000000131297890 */ /* 0x000fe2000fffe82e */
[----:B------:R1:W-:Y:S01]  /*19a0*/  STL.128 [R1+0x3e0], RZ ;  /* 0x0003e0ff01007387 */ /* 0x0003e20000100c00 */
[----:B------:R-:W-:-:S02]  /*19b0*/  @UP5 USHF.R.U32.HI UR10, URZ, UR14, UR9 ;  /* 0x0000000e3f0a5299 */ /* 0x000fc40008011609 */
[----:B------:R-:W-:Y:S01]  /*19c0*/  UIADD3 UR6, -UR40, URZ, URZ ;  /* 0x0000003f28067290 */ /* 0x000fe2000fffe13f */
[----:B------:R1:W-:Y:S01]  /*19d0*/  STL.128 [R1+0x3f0], RZ ;  /* 0x0003f0ff01007387 */ /* 0x0003e20000100c00 */
[----:B------:R-:W-:Y:S02]  /*19e0*/  UIADD3 UR10, UR41, UR10, URZ ;  /* 0x0000000a290a7290 */ /* 0x000fe4000fffe03f */
[----:B------:R-:W-:Y:S01]  /*19f0*/  UP2UR UR42, UPR, URZ, 0x20 ;  /* 0x000000203f2a7883 */ /* 0x000fe20008000000 */
[----:B------:R1:W-:Y:S01]  /*1a00*/  STL.128 [R1+0x1d0], RZ ;  /* 0x0001d0ff01007387 */ /* 0x0003e20000100c00 */
[----:B------:R-:W-:Y:S02]  /*1a10*/  UP2UR UR44, UPR, URZ, 0x10 ;  /* 0x000000103f2c7883 */ /* 0x000fe40008000000 */
[----:B------:R-:W-:Y:S01]  /*1a20*/  UIMAD UR58, UR58, UR6, UR12 ;  /* 0x000000063a3a72a4 */ /* 0x000fe2000f8e020c */
[----:B------:R1:W-:Y:S01]  /*1a30*/  STL.128 [R1+0x1e0], RZ ;  /* 0x0001e0ff01007387 */ /* 0x0003e20000100c00 */
[----:B------:R-:W-:-:S03]  /*1a40*/  UIADD3 UR4, UR10, UR4, URZ ;  /* 0x000000040a047290 */ /* 0x000fc6000fffe03f */
        /* <DEDUP_REMOVED lines=30> */
[----:B------:R1:W-:Y:S04]  /*1c30*/  STL [R1+0x10], RZ ;  /* 0x000010ff01007387 */ /* 0x0003e80000100800 */
[----:B------:R1:W-:Y:S01]  /*1c40*/  STL [R1+0x38], RZ ;  /* 0x000038ff01007387 */ /* 0x0003e20000100800 */
        /* <DEDUP_REMOVED lines=11> */
.L_x_10904:
[----:B------:R-:W-:-:S11]  /*1d00*/  UISETP.NE.AND UP0, UPT, UR5, 0x1, UPT ;  /* 0x000000010500788c */ /* 0x000fd6000bf05270 */
[----:B------:R-:W-:Y:S02]  /*1d10*/  @UP0 ULDC.64 UR10, c[0x0][0x9e8] ;  /* 0x00027a00000a0ab9 */ /* 0x000fe40000000a00 */
[----:B------:R-:W-:-:S04]  /*1d20*/  UIMAD.WIDE.U32 UR6, UR8, UR10, URZ ;  /* 0x0000000a080672a5 */ /* 0x000fc8000f8e003f */
[----:B------:R-:W-:-:S12]  /*1d30*/  @UP0 USHF.R.U32.HI UR8, URZ, UR11, UR7 ;  /* 0x0000000b3f080299 */ /* 0x000fd80008011607 */
.L_x_10905:
[----:B------:R-:W-:-:S04]  /*1d40*/  UIMAD UR8, UR8, UR5, UR5 ;  /* 0x00000005080872a4 */ /* 0x000fc8000f8e0205 */
[----:B------:R-:W-:-:S04]  /*1d50*/  UISETP.LT.AND UP0, UPT, UR4, UR8, UPT ;  /* 0x000000080400728c */ /* 0x000fc8000bf01270 */
[----:B------:R-:W-:-:S12]  /*1d60*/  USEL UR4, UR4, UR8, UP0 ;  /* 0x0000000804047287 */ /* 0x000fd80008000000 */
.L_x_10903:
[----:B------:R-:W-:Y:S02]  /*1d70*/  UISETP.NE.AND UP0, UPT, UR42, URZ, UPT ;  /* 0x0000003f2a00728c */ /* 0x000fe4000bf05270 */
[----:B------:R-:W-:Y:S02]  /*1d80*/  UIADD3 UR6, UR49, 0x5f, URZ ;  /* 0x0000005f31067890 */ /* 0x000fe4000fffe03f */
[----:B------:R-:W-:Y:S02]  /*1d90*/  UIADD3 UR8, UR4, 0x5f, URZ ;  /* 0x0000005f04087890 */ /* 0x000fe4000fffe03f */
[----:B------:R-:W-:Y:S02]  /*1da0*/  UISETP.GE.AND UP1, UPT, UR5, 0x1, UPT ;  /* 0x000000010500788c */ /* 0x000fe4000bf26270 */
[----:B------:R-:W-:Y:S02]  /*1db0*/  UIMAD.WIDE UR6, UR6, 0x2aaaaaab, URZ ;  /* 0x2aaaaaab060678a5 */ /* 0x000fe4000f8e023f */
[----:B------:R-:W-:Y:S01]  /*1dc0*/  UIMAD.WIDE UR8, UR8, 0x2aaaaaab, URZ ;  /* 0x2aaaaaab080878a5 */ /* 0x000fe2000f8e023f */
[----:B------:R-:W-:Y:S01]  /*1dd0*/  @UP0 ULDC UR10, c[0x0][0x44c] ;  /* 0x00011300000a0ab9 */ /* 0x000fe20000000800 */
[----:B------:R-:W-:Y:S01]  /*1de0*/  USHF.R.U32.HI UR4, URZ, 0x1f, UR7 ;  /* 0x0000001f3f047899 */ /* 0x000fe20008011607 */
[----:B------:R-:W-:Y:S01]  /*1df0*/  PLOP3.LUT P0, PT, PT, PT, UP1, 0x40, 0x0 ;  /* 0x000000000000781c */ /* 0x000fe20003f0e818 */
[----:B------:R-:W-:-:S02]  /*1e00*/  UIMAD.WIDE.U32 UR10, UR45, UR10, URZ ;  /* 0x0000000a2d0a72a5 */ /* 0x000fc4000f8e003f */
[----:B------:R-:W-:Y:S01]  /*1e10*/  USHF.R.U32.HI UR6, URZ, 0x1f, UR9 ;  /* 0x0000001f3f067899 */ /* 0x000fe20008011609 */
[----:B------:R-:W-:Y:S01]  /*1e20*/  @UP0 ULDC UR14, c[0x0][0x450] ;  /* 0x00011400000e0ab9 */ /* 0x000fe20000000800 */
[----:B------:R-:W-:Y:S01]  /*1e30*/  UMOV UR12, UR45 ;  /* 0x0000002d000c7c82 */ /* 0x000fe20008000000 */
[----:B------:R-:W-:Y:S02]  /*1e40*/  UIADD3 UR46, UR49, -UR46, URZ ;  /* 0x8000002e312e7290 */ /* 0x000fe4000fffe03f */
[----:B------:R-:W-:Y:S02]  /*1e50*/  @UP0 USHF.R.U32.HI UR12, URZ, UR14, UR11 ;  /* 0x0000000e3f0c0299 */ /* 0x000fe4000801160b */
[----:B------:R-:W-:Y:S02]  /*1e60*/  ULEA.HI.SX32 UR4, UR7, UR4, 0x1c ;  /* 0x0000000407047291 */ /* 0x000fe4000f8fe23f */
[----:B------:R-:W-:Y:S02]  /*1e70*/  ULEA.HI.SX32 UR6, UR9, UR6, 0x1c ;  /* 0x0000000609067291 */ /* 0x000fe4000f8fe23f */
[----:B------:R-:W-:-:S02]  /*1e80*/  UIADD3 UR7, UR46, UR12, URZ ;  /* 0x0000000c2e077290 */ /* 0x000fc4000fffe03f */
[----:B------:R-:W-:Y:S01]  /*1e90*/  UISETP.LT.AND UP0, UPT, UR4, UR6, UPT ;  /* 0x000000060400728c */ /* 0x000fe2000bf01270 */
[----:B------:R-:W-:Y:S02]  /*1ea0*/  ULDC UR13, c[0x0][0x9dc] ;  /* 0x00027700000d7ab9 */ /* 0x000fe40000000800 */
[----:B------:R-:W-:Y:S02]  /*1eb0*/  UIADD3 UR8, UR7, -UR13, URZ ;  /* 0x8000000d07087290 */ /* 0x000fe4000fffe03f */
[----:B------:R-:W-:Y:S01]  /*1ec0*/  USEL UR47, UR4, UR6, UP0 ;  /* 0x00000006042f7287 */ /* 0x000fe20008000000 */
        /* <DEDUP_REMOVED lines=12> */
.L_x_10907:
[----:B------:R-:W-:-:S11]  /*1f90*/  UISETP.NE.AND UP0, UPT, UR5, 0x1, UPT ;  /* 0x000000010500788c */ /* 0x000fd6000bf05270 */
[----:B------:R-:W-:Y:S02]  /*1fa0*/  @UP0 ULDC.64 UR10, c[0x0][0x9e8] ;  /* 0x00027a00000a0ab9 */ /* 0x000fe40000000a00 */
[----:B------:R-:W-:-:S04]  /*1fb0*/  UIMAD.WIDE.U32 UR6, UR4, UR10, URZ ;  /* 0x0000000a040672a5 */ /* 0x000fc8000f8e003f */
[----:B------:R-:W-:-:S12]  /*1fc0*/  @UP0 USHF.R.U32.HI UR4, URZ, UR11, UR7 ;  /* 0x0000000b3f040299 */ /* 0x000fd80008011607 */
.L_x_10908:
[----:B------:R-:W-:-:S04]  /*1fd0*/  UIMAD UR4, UR4, UR5, URZ ;  /* 0x00000005040472a4 */ /* 0x000fc8000f8e023f */
[----:B------:R-:W-:-:S04]  /*1fe0*/  UISETP.LT.AND UP0, UPT, UR8, UR4, UPT ;  /* 0x000000040800728c */ /* 0x000fc8000bf01270 */
[----:B------:R-:W-:-:S12]  /*1ff0*/  USEL UR8, UR8, UR4, !UP0 ;  /* 0x0000000408087287 */ /* 0x000fd8000c000000 */
.L_x_10906:
[----:B------:R-:W-:Y:S01]  /*2000*/  UIMAD.WIDE UR4, UR8, 0x2aaaaaab, URZ ;  /* 0x2aaaaaab080478a5 */ /* 0x000fe2000f8e023f */
[----:B------:R-:W-:-:S03]  /*2010*/  PLOP3.LUT P0, PT, PT, PT, PT, 0x80, 0x0 ;  /* 0x000000000000781c */ /* 0x000fc60003f0f070 */
[----:B------:R-:W-:-:S04]  /*2020*/  USHF.R.U32.HI UR4, URZ, 0x1f, UR5 ;  /* 0x0000001f3f047899 */ /* 0x000fc80008011605 */
[----:B------:R-:W-:-:S04]  /*2030*/  ULEA.HI.SX32 UR4, UR5, UR4, 0x1c ;  /* 0x0000000405047291 */ /* 0x000fc8000f8fe23f */
[----:B------:R-:W-:-:S04]  /*2040*/  UISETP.LT.AND UP0, UPT, URZ, UR4, UPT ;  /* 0x000000043f00728c */ /* 0x000fc8000bf01270 */
[----:B------:R-:W-:-:S04]  /*2050*/  USEL UR43, URZ, UR4, !UP0 ;  /* 0x000000043f2b7287 */ /* 0x000fc8000c000000 */
[----:B------:R-:W-:-:S06]  /*2060*/  UISETP.GT.AND UP0, UPT, UR47, UR43, UPT ;  /* 0x0000002b2f00728c */ /* 0x000fcc000bf04270 */
[----:B------:R-:W-:-:S13]  /*2070*/  PLOP3.LUT P1, PT, PT, PT, UP0, 0x80, 0x0 ;  /* 0x000000000000781c */ /* 0x000fda0003f2f008 */
[----:B------:R-:W-:Y:S05]  /*2080*/  @!P1 BRA `(.L_x_10909) ;  /* 0x0000015400609947 */ /* 0x000fea0003800000 */
[----:B-1----:R-:W0:Y:S01]  /*2090*/  SHFL.IDX PT, R0, R211, RZ, 0x1f ;  /* 0x00001fffd3007589 */ /* 0x002e2200000e0000 */
[----:B------:R-:W-:Y:S01]  /*20a0*/  R2UR UR5, R226 ;  /* 0x00000000e20572ca */ /* 0x000fe200000e0000 */
[----:B------:R-:W-:Y:S01]  /*20b0*/  IMAD.MOV.U32 R8, RZ, RZ, 0x1 ;  /* 0x00000001ff087424 */ /* 0x000fe200078e00ff */
[----:B------:R-:W-:Y:S01]  /*20c0*/  R2UR UR4, R225 ;  /* 0x00000000e10472ca */ /* 0x000fe200000e0000 */
[----:B------:R-:W-:Y:S01]  /*20d0*/  IMAD.MOV.U32 R9, RZ, RZ, RZ ;  /* 0x000000ffff097224 */ /* 0x000fe200078e00ff */
[----:B------:R-:W-:Y:S01]  /*20e0*/  ULOP3.LUT UP0, URZ, UR60, 0x1bf, URZ, 0xc0, !UPT ;  /* 0x000001bf3c3f7892 */ /* 0x000fe2000f80c03f */
[----:B------:R-:W-:Y:S01]  /*20f0*/  IMAD.MOV.U32 R10, RZ, RZ, 0x1 ;  /* 0x00000001ff0a7424 */ /* 0x000fe200078e00ff */
[C---:B------:R-:W-:Y:S01]  /*2100*/  IADD3 R29, P6, R16.reuse, 0x78, RZ ;  /* 0x00000078101d7810 */ /* 0x040fe20007fde0ff */
[----:B------:R-:W-:Y:S01]  /*2110*/  IMAD.MOV.U32 R11, RZ, RZ, RZ ;  /* 0x000000ffff0b7224 */ /* 0x000fe200078e00ff */
[----:B------:R1:W-:Y:S01]  /*2120*/  STL.64 [R1+0x58], RZ ;  /* 0x000058ff01007387 */ /* 0x0003e20000100a00 */
[----:B------:R-:W-:Y:S01]  /*2130*/  IMAD.MOV.U32 R7, RZ, RZ, 0x40000040 ;  /* 0x40000040ff077424 */ /* 0x000fe200078e00ff */
[C---:B------:R-:W-:Y:S01]  /*2140*/  IADD3 R27, P5, R16.reuse, 0x70, RZ ;  /* 0x00000070101b7810 */ /* 0x040fe20007fbe0ff */
[----:B------:R-:W-:Y:S01]  /*2150*/  IMAD.MOV.U32 R5, RZ, RZ, 0x40000040 ;  /* 0x40000040ff057424 */ /* 0x000fe200078e00ff */
[----:B------:R1:W-:Y:S01]  /*2160*/  STL.128 [R1+0x60], R8 ;  /* 0x0000600801007387 */ /* 0x0003e20000100c00 */
[--C-:B------:R-:W-:Y:S01]  /*2170*/  IMAD.X R30, RZ, RZ, R17.reuse, P6 ;  /* 0x000000ffff1e7224 */ /* 0x100fe200030e0611 */
[----:B------:R-:W-:Y:S01]  /*2180*/  PLOP3.LUT P6, PT, PT, PT, UP0, 0x80, 0x0 ;  /* 0x000000000000781c */ /* 0x000fe20003fcf008 */
[----:B------:R-:W-:Y:S01]  /*2190*/  IMAD.U32 R6, RZ, RZ, UR4 ;  /* 0x00000004ff067e24 */ /* 0x000fe2000f8e00ff */
[----:B------:R1:W-:Y:S01]  /*21a0*/  STL.128 [R1+0x90], RZ ;  /* 0x000090ff01007387 */ /* 0x0003e20000100c00 */
[C---:B------:R-:W-:Y:S01]  /*21b0*/  IADD3 R28, P4, R16.reuse, 0x68, RZ ;  /* 0x00000068101c7810 */ /* 0x040fe20007f9e0ff */
[--C-:B------:R-:W-:Y:S01]  /*21c0*/  IMAD.X R36, RZ, RZ, R17.reuse, P5 ;  /* 0x000000ffff247224 */ /* 0x100fe200028e0611 */
[C---:B------:R-:W-:Y:S01]  /*21d0*/  IADD3 R25, P3, R16.reuse, 0x60, RZ ;  /* 0x0000006010197810 */ /* 0x040fe20007f7e0ff */
[----:B------:R1:W-:Y:S01]  /*21e0*/  STL.128 [R1+0xa0], RZ ;  /* 0x0000a0ff01007387 */ /* 0x0003e20000100c00 */
[----:B------:R-:W-:Y:S01]  /*21f0*/  IADD3 R32, P2, R16, 0x58, RZ ;  /* 0x0000005810207810 */ /* 0x000fe20007f5e0ff */
[--C-:B------:R-:W-:Y:S01]  /*2200*/  IMAD.X R39, RZ, RZ, R17.reuse, P4 ;  /* 0x000000ffff277224 */ /* 0x100fe200020e0611 */
[----:B0-----:R-:W-:Y:S01]  /*2210*/  LEA.HI R2, R0, R0, RZ, 0x1 ;  /* 0x0000000000027211 */ /* 0x001fe200078f08ff */
[----:B------:R1:W-:Y:S01]  /*2220*/  STL.128 [R1+0xb0], RZ ;  /* 0x0000b0ff01007387 */ /* 0x0003e20000100c00 */
[----:B------:R-:W-:Y:S01]  /*2230*/  IADD3 R26, P1, R16, 0x80, RZ ;  /* 0x00000080101a7810 */ /* 0x000fe20007f3e0ff */
[--C-:B------:R-:W-:Y:S01]  /*2240*/  IMAD.X R34, RZ, RZ, R17.reuse, P3 ;  /* 0x000000ffff227224 */ /* 0x100fe200018e0611 */
[----:B------:R-:W-:Y:S01]  /*2250*/  LOP3.LUT R3, R2, 0x1e, RZ, 0xc0, !PT ;  /* 0x0000001e02037812 */ /* 0x000fe200078ec0ff */
[----:B------:R-:W-:Y:S01]  /*2260*/  IMAD.U32 R2, RZ, RZ, UR5 ;  /* 0x00000005ff027e24 */ /* 0x000fe2000f8e00ff */
[----:B------:R1:W-:Y:S01]  /*2270*/  STL.128 [R1+0xc0], RZ ;  /* 0x0000c0ff01007387 */ /* 0x0003e20000100c00 */
[----:B------:R-:W-:Y:S01]  /*2280*/  IADD3 R24, P0, R16, 0x90, RZ ;  /* 0x0000009010187810 */ /* 0x000fe20007f1e0ff */
[----:B------:R-:W-:-:S02]  /*2290*/  IMAD.X R33, RZ, RZ, R17, P2 ;  /* 0x000000ffff217224 */ /* 0x000fc400010e0611 */
[----:B------:R-:W-:Y:S01]  /*22a0*/  IMAD.IADD R3, R0, 0x1, -R3 ;  /* 0x0000000100037824 */ /* 0x000fe200078e0a03 */
[----:B------:R1:W-:Y:S01]  /*22b0*/  STL.128 [R1+0xd0], RZ ;  /* 0x0000d0ff01007387 */ /* 0x0003e20000100c00 */
[--C-:B------:R-:W-:Y:S02]  /*22c0*/  IMAD.X R37, RZ, RZ, R17.reuse, P1 ;  /* 0x000000ffff257224 */ /* 0x100fe400008e0611 */
[----:B------:R-:W-:Y:S01]  /*22d0*/  IMAD.X R35, RZ, RZ, R17, P0 ;  /* 0x000000ffff237224 */ /* 0x000fe200000e0611 */
[----:B------:R-:W-:Y:S01]  /*22e0*/  LEA R3, R3, UR60, 0xd ;  /* 0x0000003c03037c11 */ /* 0x000fe2000f8e68ff */
[----:B------:R1:W-:Y:S03]  /*22f0*/  STL.128 [R1+0xe0], RZ ;  /* 0x0000e0ff01007387 */ /* 0x0003e60000100c00 */
[----:B------:R-:W-:-:S04]  /*2300*/  SHF.R.U32.HI R3, RZ, 0x4, R3 ;  /* 0x00000004ff037819 */ /* 0x000fc80000011603 */
[----:B------:R-:W-:-:S04]  /*2310*/  LOP3.LUT R3, R3, 0x3fff, RZ, 0xc0, !PT ;  /* 0x00003fff03037812 */ /* 0x000fc800078ec0ff */
[----:B------:R-:W-:Y:S01]  /*2320*/  LOP3.LUT R4, R3, 0x10000, RZ, 0xfc, !PT ;  /* 0x0001000003047812 */ /* 0x000fe200078efcff */
[----:B------:R-:W-:-:S04]  /*2330*/  IMAD.MOV.U32 R3, RZ, RZ, 0x40000040 ;  /* 0x40000040ff037424 */ /* 0x000fc800078e00ff */
[----:B------:R1:W-:Y:S04]  /*2340*/  STL.128 [R1+0x70], R4 ;  /* 0x0000700401007387 */ /* 0x0003e80000100c00 */
[----:B------:R1:W-:Y:S01]  /*2350*/  STL.64 [R1+0x80], R2 ;  /* 0x0000800201007387 */ /* 0x0003e20000100a00 */
[----:B------:R-:W-:Y:S05]  /*2360*/  @!P6 BRA `(.L_x_10910) ;  /* 0x000000000040e947 */ /* 0x000fea0003800000 */
[----:B------:R-:W-:Y:S01]  /*2370*/  MOV R0, 0x0 ;  /* 0x0000000000007802 */ /* 0x000fe20000000f00 */
[----:B------:R-:W-:Y:S01]  /*2380*/  ULDC.64 UR4, c[0x4][0xf0] ;  /* 0x01003c0000047ab9 */ /* 0x000fe20000000a00 */
[----:B------:R-:W-:Y:S01]  /*2390*/  ULDC.64 UR6, c[0x4][0x38] ;  /* 0x01000e0000067ab9 */ /* 0x000fe20000000a00 */
[----:B-1----:R-:W-:Y:S01]  /*23a0*/  IMAD.U32 R4, RZ, RZ, UR4 ;  /* 0x00000004ff047e24 */ /* 0x002fe2000f8e00ff */
        /* <DEDUP_REMOVED lines=12> */
.L_x_10910:
[----:B------:R-:W0:Y:S01]  /*2470*/  S2R R20, SR_TID.X ;  /* 0x0000000000147919 */ /* 0x000e220000002100 */
[----:B------:R-:W2:Y:S01]  /*2480*/  LDC R15, c[0x0][0x288] ;  /* 0x0000a200ff0f7b82 */ /* 0x000ea20000000800 */
[----:B-1----:R-:W-:Y:S01]  /*2490*/  IADD3 R8, P0, R16, 0xf0, RZ ;  /* 0x000000f010087810 */ /* 0x002fe20007f1e0ff */
[----:B------:R-:W-:Y:S01]  /*24a0*/  ULEA.HI UR4, UR59, UR59, URZ, 0x1 ;  /* 0x0000003b3b047291 */ /* 0x000fe2000f8f083f */
[----:B------:R-:W-:Y:S01]  /*24b0*/  IMAD.U32 R13, RZ, RZ, UR49 ;  /* 0x00000031ff0d7e24 */ /* 0x000fe2000f8e00ff */
[----:B------:R-:W-:Y:S01]  /*24c0*/  ULDC UR5, c[0x0][0x20] ;  /* 0x0000080000057ab9 */ /* 0x000fe20000000800 */
[----:B------:R-:W-:Y:S01]  /*24d0*/  STL.64 [R1+0x100], R32 ;  /* 0x0001002001007387 */ /* 0x000fe20000100a00 */
[----:B------:R-:W-:Y:S01]  /*24e0*/  ULOP3.LUT UR4, UR4, 0xfffffffe, URZ, 0xc0, !UPT ;  /* 0xfffffffe04047892 */ /* 0x000fe2000f8ec03f */
[----:B------:R-:W-:Y:S01]  /*24f0*/  IMAD.X R9, RZ, RZ, R17, P0 ;  /* 0x000000ffff097224 */ /* 0x000fe200000e0611 */
[----:B------:R-:W1:Y:S01]  /*2500*/  LDC.64 R10, c[0x0][0x9d8] ;  /* 0x00027600ff0a7b82 */ /* 0x000e620000000a00 */
[----:B------:R-:W-:Y:S01]  /*2510*/  VIADD R12, R18, -UR5 ;  /* 0x80000005120c7c36 */ /* 0x000fe20008000000 */
[----:B------:R-:W-:Y:S01]  /*2520*/  UIADD3 UR4, UR59, -UR4, URZ ;  /* 0x800000043b047290 */ /* 0x000fe2000fffe03f */
[----:B------:R-:W-:Y:S04]  /*2530*/  STL.64 [R1+0xf0], R200 ;  /* 0x0000f0c801007387 */ /* 0x000fe80000100a00 */
[----:B------:R3:W-:Y:S01]  /*2540*/  STL.64 [R1+0xf8], R8 ;  /* 0x0000f80801007387 */ /* 0x0007e20000100a00 */
[----:B------:R-:W4:Y:S01]  /*2550*/  LDC.64 R6, c[0x0][0x448] ;  /* 0x00011200ff067b82 */ /* 0x000f220000000a00 */
[----:B------:R-:W-:-:S02]  /*2560*/  IMAD.U32 R0, RZ, RZ, UR4 ;  /* 0x00000004ff007e24 */ /* 0x000fc4000f8e00ff */
[----:B------:R0:W-:Y:S03]  /*2570*/  STL.U8 [R1+0x108], RZ ;  /* 0x000108ff01007387 */ /* 0x0001e60000100000 */
[----:B------:R-:W-:Y:S01]  /*2580*/  SHF.L.U32 R0, R0, 0x1f, RZ ;  /* 0x0000001f00007819 */ /* 0x000fe200000006ff */
[----:B------:R0:W-:Y:S01]  /*2590*/  STL [R12+0x8], R13 ;  /* 0x0000080d0c007387 */ /* 0x0001e20000100800 */
[----:B------:R-:W5:Y:S01]  /*25a0*/  LDC.64 R4, c[0x0][0x9e0] ;  /* 0x00027800ff047b82 */ /* 0x000f620000000a00 */
[----:B---3--:R-:W-:Y:S02]  /*25b0*/  IADD3 R8, P0, R16, 0x13c, RZ ;  /* 0x0000013c10087810 */ /* 0x008fe40007f1e0ff */
[----:B--2---:R2:W-:Y:S01]  /*25c0*/  STL [R12+0x4], R15 ;  /* 0x0000040f0c007387 */ /* 0x0045e20000100800 */
[----:B0-----:R-:W-:-:S04]  /*25d0*/  VIADD R202, R20, 0xffffff80 ;  /* 0xffffff8014ca7836 */ /* 0x001fc80000000000 */
[----:B------:R-:W0:Y:S01]  /*25e0*/  LDC.64 R2, c[0x0][0x9e8] ;  /* 0x00027a00ff027b82 */ /* 0x000e220000000a00 */
[----:B------:R-:W-:Y:S01]  /*25f0*/  IMAD.X R9, RZ, RZ, R17, P0 ;  /* 0x000000ffff097224 */ /* 0x000fe200000e0611 */
[----:B-1----:R2:W-:Y:S04]  /*2600*/  STL [R12+0xc], R11 ;  /* 0x00000c0b0c007387 */ /* 0x0025e80000100800 */
[----:B------:R2:W-:Y:S02]  /*2610*/  STL [R12+0x14], RZ ;  /* 0x000014ff0c007387 */ /* 0x0005e40000100800 */
[----:B------:R-:W1:Y:S02]  /*2620*/  LDC R227, c[0x0][0x450] ;  /* 0x00011400ffe37b82 */ /* 0x000e640000000800 */
[----:B----4-:R2:W-:Y:S04]  /*2630*/  STL [R12+0x24], R6 ;  /* 0x000024060c007387 */ /* 0x0105e80000100800 */
[----:B------:R2:W-:Y:S04]  /*2640*/  STL [R12], R202 ;  /* 0x000000ca0c007387 */ /* 0x0005e80000100800 */
[----:B------:R2:W-:Y:S04]  /*2650*/  STL [R12+0x28], R7 ;  /* 0x000028070c007387 */ /* 0x0005e80000100800 */
[----:B-----5:R2:W-:Y:S04]  /*2660*/  STL [R12+0x10], R4 ;  /* 0x000010040c007387 */ /* 0x0205e80000100800 */
[----:B------:R2:W-:Y:S04]  /*2670*/  STL [R12+0x18], R5 ;  /* 0x000018050c007387 */ /* 0x0005e80000100800 */
[----:B0-----:R2:W-:Y:S04]  /*2680*/  STL [R12+0x1c], R2 ;  /* 0x00001c020c007387 */ /* 0x0015e80000100800 */
[----:B------:R2:W-:Y:S04]  /*2690*/  STL [R12+0x20], R3 ;  /* 0x000020030c007387 */ /* 0x0005e80000100800 */
[----:B-1----:R2:W-:Y:S04]  /*26a0*/  STL [R12+0x2c], R227 ;  /* 0x00002ce30c007387 */ /* 0x0025e80000100800 */
[----:B------:R2:W-:Y:S04]  /*26b0*/  STL.64 [R1+0x140], R8 ;  /* 0x0001400801007387 */ /* 0x0005e80000100a00 */
[----:B------:R2:W-:Y:S01]  /*26c0*/  STL [R1+0x13c], R10 ;  /* 0x00013c0a01007387 */ /* 0x0005e20000100800 */
[----:B------:R-:W0:Y:S02]  /*26d0*/  SYNCS.PHASECHK.TRANS64.TRYWAIT P0, [UR48+0x22800], R0 ;  /* 0x02280000ff0075a7 */ /* 0x000e240008000170 */
[----:B0-2---:R-:W-:Y:S05]  /*26e0*/  @!P0 BRA `(.L_x_10911) ;  /* 0x000001b800188947 */ /* 0x005fea0003800000 */
.L_x_11099:
[----:B------:R-:W2:Y:S04]  /*26f0*/  LDL R42, [R1+0x418] ;  /* 0x00041800012a7983 */ /* 0x000ea80000100800 */
[----:B------:R-:W3:Y:S04]  /*2700*/  LDL R33, [R1+0x41c] ;  /* 0x00041c0001217983 */ /* 0x000ee80000100800 */
[----:B------:R-:W4:Y:S04]  /*2710*/  LDL R32, [R1] ;  /* 0x0000000001207983 */ /* 0x000f280000100800 */
[----:B------:R1:W5:Y:S01]  /*2720*/  LDL.64 R14, [R1+0x1c0] ;  /* 0x0001c000010e7983 */ /* 0x0003620000100a00 */
[C---:B------:R-:W-:Y:S01]  /*2730*/  IADD3 R10, P0, R16.reuse, 0x108, RZ ;  /* 0x00000108100a7810 */ /* 0x040fe20007f1e0ff */
[----:B------:R-:W-:Y:S01]  /*2740*/  IMAD.MOV.U32 R8, RZ, RZ, R25 ;  /* 0x000000ffff087224 */ /* 0x000fe200078e0019 */
[C---:B0-----:R-:W-:Y:S01]  /*2750*/  IADD3 R0, P1, R16.reuse, 0x3d0, RZ ;  /* 0x000003d010007810 */ /* 0x041fe20007f3e0ff */
[----:B------:R-:W-:Y:S01]  /*2760*/  IMAD.MOV.U32 R9, RZ, RZ, R34 ;  /* 0x000000ffff097224 */ /* 0x000fe200078e0022 */
[----:B------:R-:W-:Y:S01]  /*2770*/  STL.64 [R1+0x148], R208 ;  /* 0x000148d001007387 */ /* 0x000fe20000100a00 */
[--C-:B------:R-:W-:Y:S01]  /*2780*/  IMAD.X R11, RZ, RZ, R17.reuse, P0 ;  /* 0x000000ffff0b7224 */ /* 0x100fe200000e0611 */
[C---:B------:R-:W-:Y:S01]  /*2790*/  IADD3 R20, P0, R16.reuse, 0x140, RZ ;  /* 0x0000014010147810 */ /* 0x040fe20007f1e0ff */
[----:B------:R-:W-:Y:S01]  /*27a0*/  IMAD.X R13, RZ, RZ, R17, P1 ;  /* 0x000000ffff0d7224 */ /* 0x000fe200008e0611 */
[----:B------:R-:W-:Y:S01]  /*27b0*/  IADD3 R6, P1, R16, 0xf8, RZ ;  /* 0x000000f810067810 */ /* 0x000fe20007f3e0ff */
[----:B------:R-:W-:Y:S01]  /*27c0*/  IMAD.MOV.U32 R25, RZ, RZ, R35 ;  /* 0x000000ffff197224 */ /* 0x000fe200078e0023 */
[----:B------:R0:W-:Y:S01]  /*27d0*/  STL.128 [R1+0x150], R8 ;  /* 0x0001500801007387 */ /* 0x0001e20000100c00 */
[----:B------:R-:W-:Y:S01]  /*27e0*/  IMAD.X R21, RZ, RZ, R17, P0 ;  /* 0x000000ffff157224 */ /* 0x000fe200000e0611 */
[----:B------:R-:W-:Y:S05]  /*27f0*/  WARPSYNC.ALL ;  /* 0x0000000000007948 */ /* 0x000fea0003800000 */
[----:B------:R-:W-:Y:S01]  /*2800*/  BSSY B0, `(.L_x_10912) ;  /* 0x0000022000007945 */ /* 0x000fe20003800000 */
[----:B0-----:R-:W-:-:S02]  /*2810*/  IMAD.MOV.U32 R10, RZ, RZ, R27 ;  /* 0x000000ffff0a7224 */ /* 0x001fc400078e001b */
[----:B------:R-:W-:Y:S02]  /*2820*/  IMAD.MOV.U32 R11, RZ, RZ, R36 ;  /* 0x000000ffff0b7224 */ /* 0x000fe400078e0024 */
[----:B------:R-:W-:Y:S02]  /*2830*/  IMAD.MOV.U32 R8, RZ, RZ, R16 ;  /* 0x000000ffff087224 */ /* 0x000fe400078e0010 */
[----:B------:R-:W-:Y:S02]  /*2840*/  IMAD.MOV.U32 R9, RZ, RZ, R17 ;  /* 0x000000ffff097224 */ /* 0x000fe400078e0011 */
[----:B------:R-:W-:-:S03]  /*2850*/  IMAD.MOV.U32 R27, RZ, RZ, R37 ;  /* 0x000000ffff1b7224 */ /* 0x000fc600078e0025 */
[----:B------:R0:W-:Y:S04]  /*2860*/  STL.128 [R1+0x160], R8 ;  /* 0x0001600801007387 */ /* 0x0001e80000100c00 */
[----:B------:R-:W-:Y:S01]  /*2870*/  STL.128 [R1+0x1b0], R24 ;  /* 0x0001b01801007387 */ /* 0x000fe20000100c00 */
[----:B0-----:R-:W-:Y:S02]  /*2880*/  IMAD.MOV.U32 R8, RZ, RZ, R29 ;  /* 0x000000ffff087224 */ /* 0x001fe400078e001d */
[----:B------:R-:W-:Y:S02]  /*2890*/  IMAD.MOV.U32 R9, RZ, RZ, R30 ;  /* 0x000000ffff097224 */ /* 0x000fe400078e001e */
[----:B------:R-:W-:Y:S02]  /*28a0*/  IMAD.MOV.U32 R10, RZ, RZ, R0 ;  /* 0x000000ffff0a7224 */ /* 0x000fe400078e0000 */
[----:B------:R-:W-:-:S02]  /*28b0*/  IMAD.MOV.U32 R11, RZ, RZ, R13 ;  /* 0x000000ffff0b7224 */ /* 0x000fc400078e000d */
[----:B------:R-:W-:-:S03]  /*28c0*/  IMAD.X R13, RZ, RZ, R17, P1 ;  /* 0x000000ffff0d7224 */ /* 0x000fc600008e0611 */
        /* <DEDUP_REMOVED lines=8> */
[----:B--2---:R-:W-:Y:S02]  /*2950*/  IMAD.MOV.U32 R11, RZ, RZ, R42 ;  /* 0x000000ffff0b7224 */ /* 0x004fe400078e002a */
[----:B---3--:R-:W-:Y:S01]  /*2960*/  IMAD.MOV.U32 R10, RZ, RZ, R33 ;  /* 0x000000ffff0a7224 */ /* 0x008fe200078e0021 */
[----:B----4-:R-:W-:-:S04]  /*2970*/  LOP3.LUT R0, R32, 0x1, RZ, 0xfc, !PT ;  /* 0x0000000120007812 */ /* 0x010fc800078efcff */
[----:B------:R0:W-:Y:S01]  /*2980*/  STL.128 [R1+0x190], R8 ;  /* 0x0001900801007387 */ /* 0x0001e20000100c00 */
[----:B------:R1:W-:Y:S01]  /*2990*/  BAR.SYNC.DEFER_BLOCKING R204, 0x100 ;  /* 0x000400cc0000751d */ /* 0x0003e20000010000 */
[----:B------:R-:W-:Y:S01]  /*29a0*/  ISETP.NE.AND P1, PT, R0, 0x3, PT ;  /* 0x000000030000780c */ /* 0x000fe20003f25270 */
[----:B0-----:R-:W-:Y:S02]  /*29b0*/  IMAD.MOV.U32 R8, RZ, RZ, R38 ;  /* 0x000000ffff087224 */ /* 0x001fe400078e0026 */
[----:B------:R-:W-:Y:S02]  /*29c0*/  IMAD.MOV.U32 R9, RZ, RZ, R41 ;  /* 0x000000ffff097224 */ /* 0x000fe400078e0029 */
[----:B------:R-:W-:Y:S02]  /*29d0*/  IMAD.MOV.U32 R10, RZ, RZ, R28 ;  /* 0x000000ffff0a7224 */ /* 0x000fe400078e001c */
[----:B------:R-:W-:-:S05]  /*29e0*/  IMAD.MOV.U32 R11, RZ, RZ, R39 ;  /* 0x000000ffff0b7224 */ /* 0x000fca00078e0027 */
[----:B------:R1:W-:Y:S01]  /*29f0*/  STL.128 [R1+0x1a0], R8 ;  /* 0x0001a00801007387 */ /* 0x0003e20000100c00 */
[----:B------:R-:W-:Y:S05]  /*2a00*/  @!P1 BRA `(.L_x_10913) ;  /* 0x0000000000049947 */ /* 0x000fea0003800000 */
[----:B------:R-:W-:Y:S01]  /*2a10*/  BPT.TRAP 0x1 ;  /* 0x000000040000795c */ /* 0x000fe20000300000 */
.L_x_10913:
[----:B------:R-:W-:Y:S05]  /*2a20*/  BSYNC B0 ;  /* 0x0000000000007941 */ /* 0x000fea0003800000 */
.L_x_10912:
[----:B-1----:R-:W2:Y:S01]  /*2a30*/  LDL.64 R8, [R1+0x18] ;  /* 0x0000180001087983 */ /* 0x002ea20000100a00 */
[----:B-----5:R-:W-:Y:S01]  /*2a40*/  SHF.L.U32 R15, R15, 0x1f, RZ ;  /* 0x0000001f0f0f7819 */ /* 0x020fe200000006ff */
[----:B------:R-:W-:Y:S01]  /*2a50*/  BSSY B0, `(.L_x_10914) ;  /* 0x0000006000007945 */ /* 0x000fe20003800000 */
[----:B--2---:R-:W-:-:S05]  /*2a60*/  MOV R9, R8 ;  /* 0x0000000800097202 */ /* 0x004fca0000000f00 */
[----:B------:R-:W-:-:S04]  /*2a70*/  IMAD R14, R14, 0x8, R9 ;  /* 0x000000080e0e7824 */ /* 0x000fc800078e0209 */
[----:B------:R0:W1:Y:S01]  /*2a80*/  SYNCS.PHASECHK.TRANS64.TRYWAIT P0, [R14+URZ], R15 ;  /* 0x0000000f0e0075a7 */ /* 0x000062000800017f */
[----:B------:R-:W-:Y:S05]  /*2a90*/  @!P1 BRA `(.L_x_10915) ;  /* 0x0000000000049947 */ /* 0x000fea0003800000 */
[----:B------:R-:W-:Y:S01]  /*2aa0*/  BPT.TRAP 0x1 ;  /* 0x000000040000795c */ /* 0x000fe20000300000 */
.L_x_10915:
[----:B------:R-:W-:Y:S05]  /*2ab0*/  BSYNC B0 ;  /* 0x0000000000007941 */ /* 0x000fea0003800000 */
.L_x_10914:
[----:B------:R-:W-:Y:S04]  /*2ac0*/  BSSY B0, `(.L_x_10916) ;  /* 0x0000004000007945 */ /* 0x000fe80003800000 */
[----:B-1----:R-:W-:Y:S05]  /*2ad0*/  @P0 BRA `(.L_x_10917) ;  /* 0x0000000000080947 */ /* 0x002fea0003800000 */
[----:B------:R-:W1:Y:S02]  /*2ae0*/  SYNCS.PHASECHK.TRANS64.TRYWAIT P0, [R14+URZ], R15 ;  /* 0x0000000f0e0075a7 */ /* 0x000e64000800017f */
[----:B-1----:R-:W-:Y:S05]  /*2af0*/  @!P0 BRA `(.L_x_10918) ;  /* 0x000001b4002c8947 */ /* 0x002fea0003800000 */
.L_x_10917:
[----:B------:R-:W-:Y:S05]  /*2b00*/  BSYNC B0 ;  /* 0x0000000000007941 */ /* 0x000fea0003800000 */
.L_x_10916:
[----:B------:R-:W2:Y:S04]  /*2b10*/  LDL R13, [R1+0x1c0] ;  /* 0x0001c000010d7983 */ /* 0x000ea80000100800 */
[----:B------:R-:W2:Y:S01]  /*2b20*/  LDL.64 R8, [R1+0x78] ;  /* 0x0000780001087983 */ /* 0x000ea20000100a00 */
[----:B------:R-:W-:Y:S05]  /*2b30*/  WARPSYNC.ALL ;  /* 0x0000000000007948 */ /* 0x000fea0003800000 */
[----:B01----:R-:W3:Y:S04]  /*2b40*/  LDL.64 R14, [R1+0x70] ;  /* 0x00007000010e7983 */ /* 0x003ee80000100a00 */
[----:B------:R-:W4:Y:S04]  /*2b50*/  LDL.64 R10, [R1+0x70] ;  /* 0x00007000010a7983 */ /* 0x000f280000100a00 */
[----:B------:R-:W4:Y:S01]  /*2b60*/  LDL.64 R20, [R1+0x70] ;  /* 0x0000700001147983 */ /* 0x000f220000100a00 */
[----:B--2---:R-:W-:-:S03]  /*2b70*/  IMAD R8, R13, 0x300, R8 ;  /* 0x000003000d087824 */ /* 0x004fc600078e0208 */
[----:B------:R-:W2:Y:S01]  /*2b80*/  LDL.64 R72, [R1+0x70] ;  /* 0x0000700001487983 */ /* 0x000ea20000100a00 */
[----:B------:R-:W-:Y:S01]  /*2b90*/  R2UR UR7, R9 ;  /* 0x00000000090772ca */ /* 0x000fe200000e0000 */
[----:B------:R-:W-:Y:S01]  /*2ba0*/  WARPGROUP.ARRIVE ;  /* 0x00000000000079c5 */ /* 0x000fe20000000000 */
[----:B------:R-:W-:Y:S01]  /*2bb0*/  R2UR UR6, R8 ;  /* 0x00000000080672ca */ /* 0x000fe200000e0000 */
[----:B------:R-:W2:Y:S04]  /*2bc0*/  LDL R13, [R1] ;  /* 0x00000000010d7983 */ /* 0x000ea80000100800 */
[----:B------:R0:W5:Y:S04]  /*2bd0*/  LDL R6, [R1+0x1c0] ;  /* 0x0001c00001067983 */ /* 0x0001680000100800 */
[----:B------:R0:W5:Y:S01]  /*2be0*/  LDL R75, [R1+0xc] ;  /* 0x00000c00014b7983 */ /* 0x0001620000100800 */
[----:B---3--:R-:W-:-:S02]  /*2bf0*/  R2UR UR4, R14 ;  /* 0x000000000e0472ca */ /* 0x008fc400000e0000 */
[----:B------:R-:W-:-:S13]  /*2c00*/  R2UR UR5, R15 ;  /* 0x000000000f0572ca */ /* 0x000fda00000e0000 */
[----:B------:R-:W-:Y:S01]  /*2c10*/  HGMMA.64x96x16.F32.BF16 R24, gdesc[UR4], RZ, !UPT, gsb0 ;  /* 0x01600000041879f0 */ /* 0x000fe2000c0018ff */
[----:B----4-:R-:W-:Y:S02]  /*2c20*/  VIADD R10, R10, 0x2 ;  /* 0x000000020a0a7836 */ /* 0x010fe40000000000 */
[----:B------:R-:W-:Y:S02]  /*2c30*/  VIADD R14, R8, 0x2 ;  /* 0x00000002080e7836 */ /* 0x000fe40000000000 */
[----:B------:R-:W-:Y:S01]  /*2c40*/  IMAD.MOV.U32 R15, RZ, RZ, R9 ;  /* 0x000000ffff0f7224 */ /* 0x000fe200078e0009 */
[----:B------:R-:W-:Y:S02]  /*2c50*/  R2UR UR4, R10 ;  /* 0x000000000a0472ca */ /* 0x000fe400000e0000 */
[----:B------:R-:W-:Y:S02]  /*2c60*/  R2UR UR6, R14 ;  /* 0x000000000e0672ca */ /* 0x000fe400000e0000 */
[----:B------:R-:W-:-:S02]  /*2c70*/  R2UR UR7, R15 ;  /* 0x000000000f0772ca */ /* 0x000fc400000e0000 */
[----:B------:R-:W-:Y:S01]  /*2c80*/  R2UR UR5, R11 ;  /* 0x000000000b0572ca */ /* 0x000fe200000e0000 */
[----:B------:R-:W-:Y:S01]  /*2c90*/  VIADD R20, R20, 0x4 ;  /* 0x0000000414147836 */ /* 0x000fe20000000000 */
[----:B------:R-:W-:Y:S02]  /*2ca0*/  WARPGROUP.DEPBAR.LE gsb0, 0x0 ;  /* 0x00008000000079c5 */ /* 0x000fe40000010000 */
[----:B------:R-:W-:-:S09]  /*2cb0*/  WARPGROUP.ARRIVE ;  /* 0x00000000000079c5 */ /* 0x000fd20000000000 */
[----:B------:R-:W-:Y:S01]  /*2cc0*/  HGMMA.64x96x16.F32.BF16 R24, gdesc[UR4], R24, gsb0 ;  /* 0x01600000041879f0 */ /* 0x000fe20008001818 */
[----:B------:R-:W-:Y:S02]  /*2cd0*/  VIADD R10, R8, 0x4 ;  /* 0x00000004080a7836 */ /* 0x000fe40000000000 */
[----:B------:R-:W-:Y:S01]  /*2ce0*/  IMAD.MOV.U32 R11, RZ, RZ, R9 ;  /* 0x000000ffff0b7224 */ /* 0x000fe200078e0009 */
[----:B------:R-:W-:Y:S02]  /*2cf0*/  R2UR UR4, R20 ;  /* 0x00000000140472ca */ /* 0x000fe400000e0000 */
[----:B------:R-:W-:Y:S02]  /*2d00*/  R2UR UR6, R10 ;  /* 0x000000000a0672ca */ /* 0x000fe400000e0000 */
[----:B------:R-:W-:Y:S02]  /*2d10*/  R2UR UR7, R11 ;  /* 0x000000000b0772ca */ /* 0x000fe400000e0000 */
[----:B------:R-:W-:Y:S01]  /*2d20*/  R2UR UR5, R21 ;  /* 0x00000000150572ca */ /* 0x000fe200000e0000 */
[----:B------:R-:W-:-:S02]  /*2d30*/  VIADD R8, R8, 0x6 ;  /* 0x0000000608087836 */ /* 0x000fc40000000000 */
[----:B--2---:R-:W-:Y:S01]  /*2d40*/  VIADD R72, R72, 0x6 ;  /* 0x0000000648487836 */ /* 0x004fe20000000000 */
[----:B------:R-:W-:Y:S02]  /*2d50*/  WARPGROUP.DEPBAR.LE gsb0, 0x0 ;  /* 0x00008000000079c5 */ /* 0x000fe40000010000 */
[----:B------:R-:W-:-:S07]  /*2d60*/  WARPGROUP.ARRIVE ;  /* 0x00000000000079c5 */ /* 0x000fce0000000000 */
[----:B------:R-:W-:Y:S01]  /*2d70*/  HGMMA.64x96x16.F32.BF16 R24, gdesc[UR4], R24, gsb0 ;  /* 0x01600000041879f0 */ /* 0x000fe20008001818 */
[----:B------:R-:W-:Y:S02]  /*2d80*/  R2UR UR6, R8 ;  /* 0x00000000080672ca */ /* 0x000fe400000e0000 */
[----:B------:R-:W-:Y:S02]  /*2d90*/  R2UR UR7, R9 ;  /* 0x00000000090772ca */ /* 0x000fe400000e0000 */
[----:B------:R-:W-:Y:S02]  /*2da0*/  R2UR UR4, R72 ;  /* 0x00000000480472ca */ /* 0x000fe400000e0000 */
[----:B------:R-:W-:Y:S01]  /*2db0*/  R2UR UR5, R73 ;  /* 0x00000000490572ca */ /* 0x000fe200000e0000 */
[----:B------:R-:W-:Y:S01]  /*2dc0*/  IMAD.MOV.U32 R0, RZ, RZ, 0x1 ;  /* 0x00000001ff007424 */ /* 0x000fe200078e00ff */
[----:B------:R0:W-:Y:S04]  /*2dd0*/  STL [R1+0x60], RZ ;  /* 0x000060ff01007387 */ /* 0x0001e80000100800 */
[----:B------:R0:W-:Y:S01]  /*2de0*/  STL [R1+0x60], R0 ;  /* 0x0000600001007387 */ /* 0x0001e20000100800 */
[----:B------:R-:W-:-:S03]  /*2df0*/  LOP3.LUT R13, R13, 0x1, RZ, 0xfc, !PT ;  /* 0x000000010d0d7812 */ /* 0x000fc600078efcff */
[----:B------:R0:W-:Y:S01]  /*2e00*/  STL [R1+0x60], R0 ;  /* 0x0000600001007387 */ /* 0x0001e20000100800 */
[----:B------:R-:W-:Y:S02]  /*2e10*/  WARPGROUP.DEPBAR.LE gsb0, 0x0 ;  /* 0x00008000000079c5 */ /* 0x000fe40000010000 */
[----:B------:R-:W-:-:S06]  /*2e20*/  WARPGROUP.ARRIVE ;  /* 0x00000000000079c5 */ /* 0x000fcc0000000000 */
[----:B------:R-:W-:Y:S01]  /*2e30*/  HGMMA.64x96x16.F32.BF16 R24, gdesc[UR4], R24, gsb0 ;  /* 0x01600000041879f0 */ /* 0x000fe20008001818 */
[----:B------:R0:W-:Y:S04]  /*2e40*/  STL [R1+0x60], R0 ;  /* 0x0000600001007387 */ /* 0x0001e80000100800 */
[----:B------:R0:W-:Y:S01]  /*2e50*/  STL [R1+0x60], R0 ;  /* 0x0000600001007387 */ /* 0x0001e20000100800 */
[----:B------:R-:W-:Y:S01]  /*2e60*/  ISETP.NE.AND P0, PT, R13, 0x3, PT ;  /* 0x000000030d00780c */ /* 0x000fe20003f05270 */
[----:B------:R-:W-:Y:S01]  /*2e70*/  BSSY B0, `(.L_x_10919) ;  /* 0x0000005000007945 */ /* 0x000fe20003800000 */
[----:B------:R-:W-:Y:S02]  /*2e80*/  WARPGROUP.DEPBAR.LE gsb0, 0x0 ;  /* 0x00008000000079c5 */ /* 0x000fe40000010000 */
[----:B------:R0:W-:Y:S09]  /*2e90*/  BAR.ARV R203, 0x100 ;  /* 0x000400cb0000751d */ /* 0x0001f20000002000 */
[----:B0-----:R-:W-:Y:S05]  /*2ea0*/  @!P0 BRA `(.L_x_10920) ;  /* 0x0000000000048947 */ /* 0x001fea0003800000 */
[----:B------:R-:W-:Y:S01]  /*2eb0*/  BPT.TRAP 0x1 ;  /* 0x000000040000795c */ /* 0x000fe20000300000 */
.L_x_10920:
[----:B------:R-:W-:Y:S05]  /*2ec0*/  BSYNC B0 ;  /* 0x0000000000007941 */ /* 0x000fea0003800000 */
.L_x_10919:
[----:B------:R-:W2:Y:S02]  /*2ed0*/  LDL.64 R8, [R1+0x20] ;  /* 0x0000200001087983 */ /* 0x000ea40000100a00 */
[----:B--2---:R-:W-:-:S05]  /*2ee0*/  MOV R9, R8 ;  /* 0x0000000800097202 */ /* 0x004fca0000000f00 */
[----:B-----5:R-:W-:-:S05]  /*2ef0*/  IMAD R6, R6, 0x8, R9 ;  /* 0x0000000806067824 */ /* 0x020fca00078e0209 */
[----:B------:R-:W-:-:S04]  /*2f00*/  PRMT R6, R75, 0x654, R6 ;  /* 0x000006544b067816 */ /* 0x000fc80000000006 */
[----:B------:R0:W-:Y:S01]  /*2f10*/  SYNCS.ARRIVE.TRANS64.RED.A1T0 RZ, [R6+URZ], RZ ;  /* 0x000000ff06ff79a7 */ /* 0x0001e2000810043f */
[----:B------:R-:W2:Y:S04]  /*2f20*/  LDL.64 R14, [R1+0x140] ;  /* 0x00014000010e7983 */ /* 0x000ea80000100a00 */
[----:B------:R-:W3:Y:S04]  /*2f30*/  LDL R20, [R12] ;  /* 0x000000000c147983 */ /* 0x000ee80000100800 */
[----:B0-----:R-:W4:Y:S04]  /*2f40*/  LDL R6, [R12+0x24] ;  /* 0x000024000c067983 */ /* 0x001f280000100800 */
[----:B------:R-:W3:Y:S04]  /*2f50*/  LDL R21, [R1+0x50] ;  /* 0x0000500001157983 */ /* 0x000ee80000100800 */
[----:B------:R-:W3:Y:S04]  /*2f60*/  LDL R8, [R12+0x18] ;  /* 0x000018000c087983 */ /* 0x000ee80000100800 */
[----:B------:R-:W3:Y:S04]  /*2f70*/  LDL R9, [R12+0x4] ;  /* 0x000004000c097983 */ /* 0x000ee80000100800 */
[----:B------:R-:W3:Y:S04]  /*2f80*/  LDL R10, [R12+0xc] ;  /* 0x00000c000c0a7983 */ /* 0x000ee80000100800 */
[----:B------:R-:W3:Y:S04]  /*2f90*/  LDL R11, [R12+0x10] ;  /* 0x000010000c0b7983 */ /* 0x000ee80000100800 */
[----:B------:R-:W3:Y:S04]  /*2fa0*/  LDL R13, [R12+0x14] ;  /* 0x000014000c0d7983 */ /* 0x000ee80000100800 */
[----:B--2---:R-:W2:Y:S01]  /*2fb0*/  LD.E R14, desc[UR36][R14.64] ;  /* 0x000000240e0e7980 */ /* 0x004ea2000c101900 */
[----:B----4-:R-:W-:-:S03]  /*2fc0*/  ISETP.NE.AND P0, PT, R6, 0x1, PT ;  /* 0x000000010600780c */ /* 0x010fc60003f05270 */
[----:B------:R-:W4:Y:S10]  /*2fd0*/  LDL R6, [R12+0x8] ;  /* 0x000008000c067983 */ /* 0x000f340000100800 */
[----:B------:R-:W4:Y:S04]  /*2fe0*/  @P0 LDL R72, [R12+0x28] ;  /* 0x000028000c480983 */ /* 0x000f280000100800 */
[----:B------:R-:W4:Y:S01]  /*2ff0*/  @P0 LDL R73, [R12+0x2c] ;  /* 0x00002c000c490983 */ /* 0x000f220000100800 */
[----:B---3--:R-:W-:Y:S01]  /*3000*/  ISETP.GE.AND P1, PT, R8, 0x1, PT ;  /* 0x000000010800780c */ /* 0x008fe20003f26270 */
[----:B------:R-:W-:-:S02]  /*3010*/  UMOV UR4, 0xffffffa0 ;  /* 0xffffffa000047882 */ /* 0x000fc40000000000 */
[----:B------:R-:W-:Y:S01]  /*3020*/  UIMAD UR4, UR47, UR4, 0x60 ;  /* 0x000000602f0474a4 */ /* 0x000fe2000f8e0204 */
[----:B------:R-:W-:Y:S01]  /*3030*/  BSSY B0, `(.L_x_10921) ;  /* 0x00000aa000007945 */ /* 0x000fe20003800000 */
[-C--:B--2---:R-:W-:Y:S01]  /*3040*/  FMUL.FTZ R82, R53, R14.reuse ;  /* 0x0000000e35527220 */ /* 0x084fe20000410000 */
[----:B------:R-:W-:Y:S01]  /*3050*/  SHF.R.S32.HI R53, RZ, 0x1f, R20 ;  /* 0x0000001fff357819 */ /* 0x000fe20000011414 */
[-C--:B------:R-:W-:Y:S01]  /*3060*/  FMUL.FTZ R79, R36, R14.reuse ;  /* 0x0000000e244f7220 */ /* 0x080fe20000410000 */
[-C--:B------:R-:W-:Y:S01]  /*3070*/  FMUL.FTZ R36, R50, R14.reuse ;  /* 0x0000000e32247220 */ /* 0x080fe20000410000 */
[----:B------:R-:W-:Y:S01]  /*3080*/  FMUL.FTZ R74, R25, R14 ;  /* 0x0000000e194a7220 */ /* 0x000fe20000410000 */
[----:B------:R-:W-:Y:S01]  /*3090*/  LEA.HI R50, R53, R20, RZ, 0x7 ;  /* 0x0000001435327211 */ /* 0x000fe200078f38ff */
[-C--:B------:R-:W-:Y:S01]  /*30a0*/  FMUL.FTZ R25, R27, R14.reuse ;  /* 0x0000000e1b197220 */ /* 0x080fe20000410000 */
[-C--:B------:R-:W-:Y:S01]  /*30b0*/  FMUL.FTZ R27, R31, R14.reuse ;  /* 0x0000000e1f1b7220 */ /* 0x080fe20000410000 */
[-C--:B------:R-:W-:Y:S01]  /*30c0*/  FMUL.FTZ R31, R39, R14.reuse ;  /* 0x0000000e271f7220 */ /* 0x080fe20000410000 */
[----:B------:R-:W-:Y:S01]  /*30d0*/  LOP3.LUT R39, R50, 0xffffff80, RZ, 0xc0, !PT ;  /* 0xffffff8032277812 */ /* 0x000fe200078ec0ff */
[-C--:B------:R-:W-:Y:S01]  /*30e0*/  FMUL.FTZ R77, R32, R14.reuse ;  /* 0x0000000e204d7220 */ /* 0x080fe20000410000 */
[-C--:B------:R-:W-:Y:S01]  /*30f0*/  FMUL.FTZ R32, R42, R14.reuse ;  /* 0x0000000e2a207220 */ /* 0x080fe20000410000 */
[-C--:B------:R-:W-:Y:S01]  /*3100*/  FMUL.FTZ R42, R51, R14.reuse ;  /* 0x0000000e332a7220 */ /* 0x080fe20000410000 */
[----:B------:R-:W-:Y:S01]  /*3110*/  FMUL.FTZ R51, R52, R14 ;  /* 0x0000000e34337220 */ /* 0x000fe20000410000 */
[----:B------:R-:W-:-:S02]  /*3120*/  IMAD.IADD R52, R20, 0x1, -R39 ;  /* 0x0000000114347824 */ /* 0x000fc400078e0a27 */
[-C--:B------:R-:W-:Y:S01]  /*3130*/  FMUL.FTZ R75, R28, R14.reuse ;  /* 0x0000000e1c4b7220 */ /* 0x080fe20000410000 */
[-C--:B------:R-:W-:Y:S01]  /*3140*/  FMUL.FTZ R28, R34, R14.reuse ;  /* 0x0000000e221c7220 */ /* 0x080fe20000410000 */
[-C--:B------:R-:W-:Y:S01]  /*3150*/  FMUL.FTZ R34, R46, R14.reuse ;  /* 0x0000000e2e227220 */ /* 0x080fe20000410000 */
[-C--:B------:R-:W-:Y:S01]  /*3160*/  FMUL.FTZ R46, R55, R14.reuse ;  /* 0x0000000e372e7220 */ /* 0x080fe20000410000 */
[-C--:B------:R-:W-:Y:S01]  /*3170*/  FMUL.FTZ R78, R33, R14.reuse ;  /* 0x0000000e214e7220 */ /* 0x080fe20000410000 */
[----:B------:R-:W-:Y:S01]  /*3180*/  SHF.R.S32.HI R55, RZ, 0x1f, R52 ;  /* 0x0000001fff377819 */ /* 0x000fe20000011434 */
[-C--:B------:R-:W-:Y:S01]  /*3190*/  FMUL.FTZ R33, R43, R14.reuse ;  /* 0x0000000e2b217220 */ /* 0x080fe20000410000 */
[-C--:B------:R-:W-:Y:S01]  /*31a0*/  FMUL.FTZ R43, R44, R14.reuse ;  /* 0x0000000e2c2b7220 */ /* 0x080fe20000410000 */
[-C--:B------:R-:W-:Y:S01]  /*31b0*/  FMUL.FTZ R57, R57, R14.reuse ;  /* 0x0000000e39397220 */ /* 0x080fe20000410000 */
[-C--:B------:R-:W-:Y:S01]  /*31c0*/  FMUL.FTZ R44, R54, R14.reuse ;  /* 0x0000000e362c7220 */ /* 0x080fe20000410000 */
[----:B------:R-:W-:Y:S01]  /*31d0*/  FMUL.FTZ R56, R56, R14 ;  /* 0x0000000e38387220 */ /* 0x000fe20000410000 */
[----:B------:R-:W-:Y:S01]  /*31e0*/  LEA.HI R54, R55, R52, RZ, 0x2 ;  /* 0x0000003437367211 */ /* 0x000fe200078f10ff */
[----:B------:R0:W1:Y:S01]  /*31f0*/  MUFU.TANH R86, R57 ;  /* 0x0000003900567308 */ /* 0x0000620000002400 */
[-C--:B------:R-:W-:Y:S01]  /*3200*/  FMUL.FTZ R80, R37, R14.reuse ;  /* 0x0000000e25507220 */ /* 0x080fe20000410000 */
[----:B------:R-:W-:-:S06]  /*3210*/  FMUL.FTZ R37, R59, R14 ;  /* 0x0000000e3b257220 */ /* 0x000fcc0000410000 */
[----:B------:R2:W3:Y:S01]  /*3220*/  MUFU.TANH R84, R56 ;  /* 0x0000003800547308 */ /* 0x0004e20000002400 */
[----:B0-----:R-:W-:Y:S02]  /*3230*/  LEA.HI R57, R53, R20, RZ, 0x2 ;  /* 0x0000001435397211 */ /* 0x001fe400078f10ff */
[--C-:B------:R-:W-:Y:S02]  /*3240*/  SHF.R.S32.HI R53, RZ, 0x1f, R54.reuse ;  /* 0x0000001fff357819 */ /* 0x100fe40000011436 */
[----:B------:R-:W-:Y:S02]  /*3250*/  LOP3.LUT R59, R57, 0xfffffffc, RZ, 0xc0, !PT ;  /* 0xfffffffc393b7812 */ /* 0x000fe400078ec0ff */
[----:B--2---:R-:W-:Y:S02]  /*3260*/  SHF.R.S32.HI R56, RZ, 0x2, R54 ;  /* 0x00000002ff387819 */ /* 0x004fe40000011436 */
[----:B------:R-:W-:Y:S02]  /*3270*/  LEA.HI R55, R55, R52, RZ, 0x5 ;  /* 0x0000003437377211 */ /* 0x000fe400078f28ff */
[----:B------:R-:W-:-:S02]  /*3280*/  LEA.HI R57, R53, R56, RZ, 0x3 ;  /* 0x0000003835397211 */ /* 0x000fc400078f18ff */
[----:B------:R-:W-:Y:S01]  /*3290*/  SHF.R.S32.HI R53, RZ, 0x7, R50 ;  /* 0x00000007ff357819 */ /* 0x000fe20000011432 */
[----:B------:R-:W-:Y:S02]  /*32a0*/  IMAD.IADD R59, R20, 0x1, -R59 ;  /* 0x00000001143b7824 */ /* 0x000fe400078e0a3b */
[-C--:B------:R-:W-:Y:S01]  /*32b0*/  FMUL.FTZ R76, R29, R14.reuse ;  /* 0x0000000e1d4c7220 */ /* 0x080fe20000410000 */
[----:B------:R-:W-:Y:S01]  /*32c0*/  LOP3.LUT R57, R57, 0xfffffff8, RZ, 0xc0, !PT ;  /* 0xfffffff839397812 */ /* 0x000fe200078ec0ff */
[-C--:B------:R-:W-:Y:S01]  /*32d0*/  FMUL.FTZ R29, R35, R14.reuse ;  /* 0x0000000e231d7220 */ /* 0x080fe20000410000 */
[----:B------:R-:W-:Y:S02]  /*32e0*/  LEA.HI R50, R50, R53, RZ, 0x1 ;  /* 0x0000003532327211 */ /* 0x000fe400078f08ff */
[----:B------:R-:W-:Y:S01]  /*32f0*/  SHF.R.S32.HI R20, RZ, 0x5, R55 ;  /* 0x00000005ff147819 */ /* 0x000fe20000011437 */
[-C--:B------:R-:W-:Y:S01]  /*3300*/  FMUL.FTZ R35, R47, R14.reuse ;  /* 0x0000000e2f237220 */ /* 0x080fe20000410000 */
[-C--:B------:R-:W-:Y:S01]  /*3310*/  FMUL.FTZ R47, R48, R14.reuse ;  /* 0x0000000e302f7220 */ /* 0x080fe20000410000 */
[----:B------:R-:W-:Y:S01]  /*3320*/  FMUL.FTZ R48, R58, R14 ;  /* 0x0000000e3a307220 */ /* 0x000fe20000410000 */
[----:B------:R-:W-:Y:S01]  /*3330*/  LOP3.LUT R50, R50, 0x3fffffe, RZ, 0xc0, !PT ;  /* 0x03fffffe32327812 */ /* 0x000fe200078ec0ff */
[----:B------:R-:W-:Y:S01]  /*3340*/  IMAD.IADD R57, R56, 0x1, -R57 ;  /* 0x0000000138397824 */ /* 0x000fe200078e0a39 */
[----:B------:R-:W-:Y:S01]  /*3350*/  LEA.HI R55, R59, R59, RZ, 0x1 ;  /* 0x0000003b3b377211 */ /* 0x000fe200078f08ff */
[----:B------:R-:W-:-:S02]  /*3360*/  IMAD R58, R21, 0x8, R20 ;  /* 0x00000008153a7824 */ /* 0x000fc400078e0214 */
[----:B------:R-:W-:Y:S01]  /*3370*/  IMAD.IADD R50, R53, 0x1, -R50 ;  /* 0x0000000135327824 */ /* 0x000fe200078e0a32 */
[----:B------:R-:W-:Y:S01]  /*3380*/  LOP3.LUT R56, R55, 0x1ffffffe, RZ, 0xc0, !PT ;  /* 0x1ffffffe37387812 */ /* 0x000fe200078ec0ff */
[----:B------:R-:W-:-:S04]  /*3390*/  IMAD.U32 R57, R58, 0x10, R57 ;  /* 0x000000103a397824 */ /* 0x000fc800078e0039 */
[----:B------:R-:W-:Y:S02]  /*33a0*/  IMAD.IADD R56, R59, 0x1, -R56 ;  /* 0x000000013b387824 */ /* 0x000fe400078e0a38 */
[----:B------:R-:W-:-:S04]  /*33b0*/  IMAD R57, R50, 0x40, R57 ;  /* 0x0000004032397824 */ /* 0x000fc800078e0239 */
[----:B------:R-:W-:-:S04]  /*33c0*/  IMAD R55, R56, 0x8, R57 ;  /* 0x0000000838377824 */ /* 0x000fc800078e0239 */
[----:B----4-:R-:W-:-:S05]  /*33d0*/  @P0 IMAD.HI.U32 R72, R55, R72, RZ ;  /* 0x0000004837480227 */ /* 0x010fca00078e00ff */
[----:B------:R-:W-:Y:S01]  /*33e0*/  @P0 SHF.R.U32.HI R55, RZ, R73, R72 ;  /* 0x00000049ff370219 */ /* 0x000fe20000011648 */
[----:B------:R-:W-:Y:S01]  /*33f0*/  IMAD.U32 R53, RZ, RZ, UR47 ;  /* 0x0000002fff357e24 */ /* 0x000fe2000f8e00ff */
[----:B------:R-:W-:-:S03]  /*3400*/  LOP3.LUT R21, R54, 0x7ffffffc, RZ, 0xc0, !PT ;  /* 0x7ffffffc36157812 */ /* 0x000fc600078ec0ff */
[----:B------:R-:W0:Y:S01]  /*3410*/  SHFL.IDX PT, R59, R55, RZ, 0x1c1f ;  /* 0x001c1fff373b7589 */ /* 0x000e2200000e0000 */
[-C--:B------:R-:W-:Y:S01]  /*3420*/  FMUL.FTZ R15, R26, R14.reuse ;  /* 0x0000000e1a0f7220 */ /* 0x080fe20000410000 */
[----:B------:R-:W-:Y:S02]  /*3430*/  IMAD R54, R53, -0x60, R6 ;  /* 0xffffffa035367824 */ /* 0x000fe400078e0206 */
[-C--:B------:R-:W-:Y:S01]  /*3440*/  FMUL.FTZ R26, R30, R14.reuse ;  /* 0x0000000e1e1a7220 */ /* 0x080fe20000410000 */
[-C--:B------:R-:W-:Y:S01]  /*3450*/  FMUL.FTZ R30, R38, R14.reuse ;  /* 0x0000000e261e7220 */ /* 0x080fe20000410000 */
        /* <DEDUP_REMOVED lines=16> */
[-C--:B------:R-:W-:Y:S01]  /*3560*/  FMUL.FTZ R61, R61, R14.reuse ;  /* 0x0000000e3d3d7220 */ /* 0x080fe20000410000 */
[-C--:B------:R-:W-:Y:S01]  /*3570*/  FMUL.FTZ R65, R65, R14.reuse ;  /* 0x0000000e41417220 */ /* 0x080fe20000410000 */
[----:B------:R-:W-:Y:S01]  /*3580*/  FMUL.FTZ R69, R69, R14 ;  /* 0x0000000e45457220 */ /* 0x000fe20000410000 */
[----:B------:R-:W-:Y:S01]  /*3590*/  IMAD R56, R21, -0x2, R56 ;  /* 0xfffffffe15387824 */ /* 0x000fe200078e0238 */
[----:B------:R-:W2:Y:S01]  /*35a0*/  MUFU.TANH R24, R24 ;  /* 0x0000001800187308 */ /* 0x000ea20000002400 */
[----:B------:R-:W-:Y:S01]  /*35b0*/  VIADD R54, R54, 0x60 ;  /* 0x0000006036367836 */ /* 0x000fe20000000000 */
[----:B------:R-:W-:Y:S01]  /*35c0*/  LOP3.LUT R57, RZ, R10, RZ, 0x33, !PT ;  /* 0x0000000aff397212 */ /* 0x000fe200078e33ff */
[----:B------:R-:W-:-:S05]  /*35d0*/  IMAD.IADD R56, R56, 0x1, -R9 ;  /* 0x0000000138387824 */ /* 0x000fca00078e0a09 */
[----:B------:R-:W4:Y:S01]  /*35e0*/  MUFU.TANH R74, R74 ;  /* 0x0000004a004a7308 */ /* 0x000f220000002400 */
        /* <DEDUP_REMOVED lines=44> */
[----:B------:R-:W1:Y:S08]  /*38b0*/  MUFU.TANH R52, R52 ;  /* 0x0000003400347308 */ /* 0x000e700000002400 */
[----:B------:R-:W1:Y:S01]  /*38c0*/  MUFU.TANH R53, R53 ;  /* 0x0000003500357308 */ /* 0x000e620000002400 */
[----:B------:R-:W-:-:S02]  /*38d0*/  IMAD.U32 R72, RZ, RZ, UR4 ;  /* 0x00000004ff487e24 */ /* 0x000fc4000f8e00ff */
[----:B------:R-:W-:Y:S02]  /*38e0*/  IMAD.IADD R56, R56, 0x1, R57 ;  /* 0x0000000138387824 */ /* 0x000fe400078e0239 */
[----:B------:R-:W-:Y:S01]  /*38f0*/  VIADD R70, R13, UR4 ;  /* 0x000000040d467c36 */ /* 0x000fe20008000000 */
[----:B0-----:R-:W-:Y:S01]  /*3900*/  VIADDMNMX R11, R59, R89, R66, PT ;  /* 0x000000593b0b7246 */ /* 0x001fe20003800142 */
[----:B------:R-:W-:Y:S02]  /*3910*/  IMAD R72, R21, -0x2, R72 ;  /* 0xfffffffe15487824 */ /* 0x000fe400078e0248 */
[----:B------:R-:W-:Y:S01]  /*3920*/  IMAD.IADD R10, R56, 0x1, R59 ;  /* 0x00000001380a7824 */ /* 0x000fe200078e023b */
[----:B--234-:R-:W-:Y:S06]  /*3930*/  @!P1 BRA `(.L_x_10922) ;  /* 0x0000000000649947 */ /* 0x01cfec0003800000 */
        /* <DEDUP_REMOVED lines=8> */
[----:B------:R-:W2:Y:S04]  /*39c0*/  LDL R14, [R12+0x1c] ;  /* 0x00001c000c0e7983 */ /* 0x000ea80000100800 */
[----:B------:R-:W3:Y:S01]  /*39d0*/  LDL R54, [R12+0x20] ;  /* 0x000020000c367983 */ /* 0x000ee20000100800 */
[----:B--2---:R-:W-:-:S05]  /*39e0*/  IMAD.HI.U32 R13, R13, R14, RZ ;  /* 0x0000000e0d0d7227 */ /* 0x004fca00078e00ff */
[----:B---3--:R-:W-:-:S07]  /*39f0*/  SHF.R.U32.HI R13, RZ, R54, R13 ;  /* 0x00000036ff0d7219 */ /* 0x008fce000001160d */
.L_x_10926:
[----:B------:R-:W-:Y:S05]  /*3a00*/  BSYNC B2 ;  /* 0x0000000000027941 */ /* 0x000fea0003800000 */
.L_x_10925:
[----:B------:R-:W-:Y:S01]  /*3a10*/  LOP3.LUT R13, RZ, R13, RZ, 0x33, !PT ;  /* 0x0000000dff0d7212 */ /* 0x000fe200078e33ff */
[----:B------:R-:W-:Y:S06]  /*3a20*/  BRA `(.L_x_10927) ;  /* 0x0000000000187947 */ /* 0x000fec0003800000 */
.L_x_10924:
[----:B------:R-:W-:-:S13]  /*3a30*/  ISETP.NE.AND P0, PT, R8, 0x1, PT ;  /* 0x000000010800780c */ /* 0x000fda0003f05270 */
[----:B------:R-:W-:Y:S05]  /*3a40*/  @!P0 BRA `(.L_x_10927) ;  /* 0x0000000000108947 */ /* 0x000fea0003800000 */
[----:B------:R-:W2:Y:S04]  /*3a50*/  LDL R14, [R12+0x1c] ;  /* 0x00001c000c0e7983 */ /* 0x000ea80000100800 */
[----:B------:R-:W3:Y:S01]  /*3a60*/  LDL R54, [R12+0x20] ;  /* 0x000020000c367983 */ /* 0x000ee20000100800 */
[----:B--2---:R-:W-:-:S05]  /*3a70*/  IMAD.HI.U32 R13, R13, R14, RZ ;  /* 0x0000000e0d0d7227 */ /* 0x004fca00078e00ff */
[----:B---3--:R-:W-:-:S07]  /*3a80*/  SHF.R.U32.HI R13, RZ, R54, R13 ;  /* 0x00000036ff0d7219 */ /* 0x008fce000001160d */
.L_x_10927:
[----:B------:R-:W-:Y:S05]  /*3a90*/  BSYNC B1 ;  /* 0x0000000000017941 */ /* 0x000fea0003800000 */
.L_x_10923:
[----:B------:R-:W-:-:S05]  /*3aa0*/  IMAD R13, R8, R13, R72 ;  /* 0x0000000d080d7224 */ /* 0x000fca00078e0248 */
[----:B------:R-:W-:Y:S02]  /*3ab0*/  VIMNMX R10, R10, R13, !PT ;  /* 0x0000000d0a0a7248 */ /* 0x000fe40007fe0100 */
[----:B------:R-:W-:-:S07]  /*3ac0*/  VIADDMNMX R11, R13, R8, R11, PT ;  /* 0x000000080d0b7246 */ /* 0x000fce000380010b */
.L_x_10922:
[----:B------:R-:W-:Y:S05]  /*3ad0*/  BSYNC B0 ;  /* 0x0000000000007941 */ /* 0x000fea0003800000 */
.L_x_10921:
        /* <DEDUP_REMOVED lines=87> */
[----:B------:R-:W-:Y:S02]  /*4050*/  P2R R76, PR, RZ, 0x10 ;  /* 0x00000010ff4c7803 */ /* 0x000fe40000000000 */
[----:B------:R-:W-:Y:S02]  /*4060*/  FSEL R41, R60, -INF , !P2 ;  /* 0xff8000003c297808 */ /* 0x000fe40005000000 */
[----:B------:R-:W-:Y:S02]  /*4070*/  ISETP.GE.AND P2, PT, R70, 0x4a, PT ;  /* 0x0000004a4600780c */ /* 0x000fe40003f46270 */
        /* <DEDUP_REMOVED lines=42> */
.L_x_10933:
[----:B------:R-:W-:Y:S05]  /*4320*/  BSYNC B2 ;  /* 0x0000000000027941 */ /* 0x000fea0003800000 */
.L_x_10932:
[----:B------:R-:W-:Y:S01]  /*4330*/  LOP3.LUT R9, RZ, R9, RZ, 0x33, !PT ;  /* 0x00000009ff097212 */ /* 0x000fe200078e33ff */
[----:B------:R-:W-:Y:S06]  /*4340*/  BRA `(.L_x_10934) ;  /* 0x0000000000187947 */ /* 0x000fec0003800000 */
.L_x_10931:
[----:B------:R-:W-:-:S13]  /*4350*/  ISETP.NE.AND P6, PT, R8, 0x1, PT ;  /* 0x000000010800780c */ /* 0x000fda0003fc5270 */
[----:B------:R-:W-:Y:S05]  /*4360*/  @!P6 BRA `(.L_x_10934) ;  /* 0x000000000010e947 */ /* 0x000fea0003800000 */
[----:B------:R-:W2:Y:S04]  /*4370*/  LDL R6, [R12+0x1c] ;  /* 0x00001c000c067983 */ /* 0x000ea80000100800 */
[----:B------:R-:W3:Y:S01]  /*4380*/  LDL R14, [R12+0x20] ;  /* 0x000020000c0e7983 */ /* 0x000ee20000100800 */
[----:B--2---:R-:W-:-:S05]  /*4390*/  IMAD.HI.U32 R9, R9, R6, RZ ;  /* 0x0000000609097227 */ /* 0x004fca00078e00ff */
[----:B---3--:R-:W-:-:S07]  /*43a0*/  SHF.R.U32.HI R9, RZ, R14, R9 ;  /* 0x0000000eff097219 */ /* 0x008fce0000011609 */
.L_x_10934:
[----:B------:R-:W-:Y:S05]  /*43b0*/  BSYNC B1 ;  /* 0x0000000000017941 */ /* 0x000fea0003800000 */
.L_x_10930:
[----:B------:R-:W-:-:S05]  /*43c0*/  IMAD R9, R8, R9, R72 ;  /* 0x0000000908097224 */ /* 0x000fca00078e0248 */
[----:B------:R-:W-:Y:S02]  /*43d0*/  VIADDMNMX R11, R9, R8, R11, PT ;  /* 0x00000008090b7246 */ /* 0x000fe4000380010b */
[----:B------:R-:W-:-:S07]  /*43e0*/  VIMNMX R10, R10, R9, !PT ;  /* 0x000000090a0a7248 */ /* 0x000fce0007fe0100 */
.L_x_10929:
[----:B------:R-:W-:Y:S05]  /*43f0*/  BSYNC B0 ;  /* 0x0000000000007941 */ /* 0x000fea0003800000 */
.L_x_10928:
[C---:B------:R-:W-:Y:S01]  /*4400*/  ISETP.GT.AND P0, PT, R10.reuse, 0x1, !P0 ;  /* 0x000000010a00780c */ /* 0x040fe20004704270 */
[----:B------:R-:W2:Y:S01]  /*4410*/  LDL R55, [R1+0x400] ;  /* 0x0004000001377983 */ /* 0x000ea20000100800 */
        /* <DEDUP_REMOVED lines=23> */
[----:B------:R-:W-:Y:S02]  /*4590*/  ISETP.GT.AND P0, PT, R10, 0x18, !P6 ;  /* 0x000000180a00780c */ /* 0x000fe40007704270 */
[----:B------:R-:W-:Y:S02]  /*45a0*/  FMNMX.FTZ R6, R79, R6, !PT ;  /* 0x000000064f067209 */ /* 0x000fe40007810000 */
[----:B------:R-:W-:Y:S02]  /*45b0*/  ISETP.LT.OR P0, PT, R11, 0x19, P0 ;  /* 0x000000190b00780c */ /* 0x000fe40000701670 */
[----:B------:R-:W-:Y:S02]  /*45c0*/  FMNMX.FTZ R6, R77, R6, !PT ;  /* 0x000000064d067209 */ /* 0x000fe40007810000 */
[----:B------:R-:W-:Y:S02]  /*45d0*/  FSEL R30, R30, -INF , !P0 ;  /* 0xff8000001e1e7808 */ /* 0x000fe40004000000 */
[----:B------:R-:W-:-:S02]  /*45e0*/  ISETP.NE.AND P0, PT, R90, RZ, PT ;  /* 0x000000ff5a00720c */ /* 0x000fc40003f05270 */
[----:B------:R-:W-:Y:S02]  /*45f0*/  FMNMX.FTZ R6, R75, R6, !PT ;  /* 0x000000064b067209 */ /* 0x000fe40007810000 */
[----:B------:R-:W-:Y:S02]  /*4600*/  ISETP.GT.AND P0, PT, R10, 0x19, !P0 ;  /* 0x000000190a00780c */ /* 0x000fe40004704270 */
[----:B------:R-:W-:Y:S02]  /*4610*/  ISETP.NE.AND P1, PT, R82, RZ, PT ;  /* 0x000000ff5200720c */ /* 0x000fe40003f25270 */
        /* <DEDUP_REMOVED lines=8> */
[----:B------:R-:W-:-:S02]  /*46a0*/  ISETP.NE.AND P6, PT, R54, RZ, PT ;  /* 0x000000ff3600720c */ /* 0x000fc40003fc5270 */
        /* <DEDUP_REMOVED lines=30> */
[C---:B------:R-:W-:Y:S02]  /*4890*/  ISETP.GT.AND P2, PT, R10.reuse, 0x49, !P2 ;  /* 0x000000490a00780c */ /* 0x040fe40005744270 */
[C---:B------:R-:W-:Y:S02]  /*48a0*/  ISETP.GT.AND P0, PT, R10.reuse, 0x31, !P0 ;  /* 0x000000310a00780c */ /* 0x040fe40004704270 */
[----:B------:R-:W-:Y:S02]  /*48b0*/  ISETP.GT.AND P3, PT, R10, 0x50, !P3 ;  /* 0x000000500a00780c */ /* 0x000fe40005f64270 */
[C---:B------:R-:W-:Y:S02]  /*48c0*/  ISETP.LT.OR P0, PT, R11.reuse, 0x32, P0 ;  /* 0x000000320b00780c */ /* 0x040fe40000701670 */
[----:B------:R-:W-:Y:S02]  /*48d0*/  ISETP.LT.OR P2, PT, R11, 0x4a, P2 ;  /* 0x0000004a0b00780c */ /* 0x000fe40001741670 */
[----:B------:R-:W-:-:S02]  /*48e0*/  FSEL R42, R42, -INF , !P0 ;  /* 0xff8000002a2a7808 */ /* 0x000fc40004000000 */
[----:B------:R-:W-:Y:S02]  /*48f0*/  ISETP.NE.AND P0, PT, R96, RZ, PT ;  /* 0x000000ff6000720c */ /* 0x000fe40003f05270 */
[C---:B------:R-:W-:Y:S02]  /*4900*/  ISETP.GT.AND P4, PT, R10.reuse, 0x51, !P4 ;  /* 0x000000510a00780c */ /* 0x040fe40006784270 */
[----:B------:R-:W-:Y:S02]  /*4910*/  ISETP.GT.AND P0, PT, R10, 0x38, !P0 ;  /* 0x000000380a00780c */ /* 0x000fe40004704270 */
[C---:B------:R-:W-:Y:S02]  /*4920*/  ISETP.LT.OR P3, PT, R11.reuse, 0x51, P3 ;  /* 0x000000510b00780c */ /* 0x040fe40001f61670 */
[----:B------:R-:W-:Y:S02]  /*4930*/  ISETP.LT.OR P0, PT, R11, 0x39, P0 ;  /* 0x000000390b00780c */ /* 0x000fe40000701670 */
[----:B------:R-:W-:-:S02]  /*4940*/  FSEL R39, R39, -INF , !P2 ;  /* 0xff80000027277808 */ /* 0x000fc40005000000 */
[----:B------:R-:W-:Y:S02]  /*4950*/  FSEL R44, R44, -INF , !P0 ;  /* 0xff8000002c2c7808 */ /* 0x000fe40004000000 */
[----:B------:R-:W-:Y:S02]  /*4960*/  ISETP.NE.AND P0, PT, R97, RZ, PT ;  /* 0x000000ff6100720c */ /* 0x000fe40003f05270 */
[C---:B------:R-:W-:Y:S02]  /*4970*/  ISETP.GT.AND P5, PT, R10.reuse, 0x58, !P5 ;  /* 0x000000580a00780c */ /* 0x040fe40006fa4270 */
[----:B------:R-:W-:Y:S02]  /*4980*/  ISETP.GT.AND P0, PT, R10, 0x39, !P0 ;  /* 0x000000390a00780c */ /* 0x000fe40004704270 */
[C---:B------:R-:W-:Y:S02]  /*4990*/  ISETP.LT.OR P4, PT, R11.reuse, 0x52, P4 ;  /* 0x000000520b00780c */ /* 0x040fe40002781670 */
[----:B------:R-:W-:-:S02]  /*49a0*/  ISETP.LT.OR P0, PT, R11, 0x3a, P0 ;  /* 0x0000003a0b00780c */ /* 0x000fc40000701670 */
[C---:B------:R-:W-:Y:S02]  /*49b0*/  ISETP.LT.OR P5, PT, R11.reuse, 0x59, P5 ;  /* 0x000000590b00780c */ /* 0x040fe40002fa1670 */
[----:B------:R-:W-:Y:S02]  /*49c0*/  FSEL R46, R46, -INF , !P0 ;  /* 0xff8000002e2e7808 */ /* 0x000fe40004000000 */
[----:B------:R-:W-:Y:S02]  /*49d0*/  ISETP.GT.AND P0, PT, R10, 0x40, !P1 ;  /* 0x000000400a00780c */ /* 0x000fe40004f04270 */
[----:B------:R-:W-:Y:S02]  /*49e0*/  ISETP.NE.AND P1, PT, R86, RZ, PT ;  /* 0x000000ff5600720c */ /* 0x000fe40003f25270 */
[----:B------:R-:W-:Y:S02]  /*49f0*/  ISETP.LT.OR P0, PT, R11, 0x41, P0 ;  /* 0x000000410b00780c */ /* 0x000fe40000701670 */
[----:B------:R-:W-:-:S02]  /*4a00*/  ISETP.GT.AND P1, PT, R10, 0x48, !P1 ;  /* 0x000000480a00780c */ /* 0x000fc40004f24270 */
[----:B------:R-:W-:Y:S02]  /*4a10*/  FSEL R48, R48, -INF , !P0 ;  /* 0xff80000030307808 */ /* 0x000fe40004000000 */
[----:B------:R-:W-:Y:S02]  /*4a20*/  ISETP.GT.AND P0, PT, R10, RZ, !P6 ;  /* 0x000000ff0a00720c */ /* 0x000fe40007704270 */
[C---:B------:R-:W-:Y:S02]  /*4a30*/  ISETP.LT.OR P1, PT, R11.reuse, 0x49, P1 ;  /* 0x000000490b00780c */ /* 0x040fe40000f21670 */
[----:B------:R-:W-:Y:S02]  /*4a40*/  ISETP.LT.OR P0, PT, R11, 0x1, P0 ;  /* 0x000000010b00780c */ /* 0x000fe40000701670 */
[----:B------:R-:W-:Y:S02]  /*4a50*/  FSEL R38, R38, -INF , !P1 ;  /* 0xff80000026267808 */ /* 0x000fe40004800000 */
[----:B------:R-:W-:-:S02]  /*4a60*/  FSEL R54, R15, -INF , !P0 ;  /* 0xff8000000f367808 */ /* 0x000fc40004000000 */
[----:B------:R-:W0:Y:S01]  /*4a70*/  SHFL.BFLY PT, R15, R8, 0x2, 0x1f ;  /* 0x0c401f00080f7f89 */ /* 0x000e2200000e0000 */
[----:B------:R-:W-:Y:S02]  /*4a80*/  ISETP.NE.AND P0, PT, R84, RZ, PT ;  /* 0x000000ff5400720c */ /* 0x000fe40003f05270 */
[----:B------:R-:W-:Y:S02]  /*4a90*/  FMNMX.FTZ R9, R54, R40, !PT ;  /* 0x0000002836097209 */ /* 0x000fe40007810000 */
[----:B------:R-:W-:Y:S02]  /*4aa0*/  ISETP.GT.AND P0, PT, R10, 0x41, !P0 ;  /* 0x000000410a00780c */ /* 0x000fe40004704270 */
[----:B------:R-:W-:Y:S02]  /*4ab0*/  FMNMX.FTZ R6, R26, R9, !PT ;  /* 0x000000091a067209 */ /* 0x000fe40007810000 */
[----:B------:R-:W-:Y:S02]  /*4ac0*/  ISETP.LT.OR P0, PT, R11, 0x42, P0 ;  /* 0x000000420b00780c */ /* 0x000fe40000701670 */
[----:B------:R-:W-:-:S02]  /*4ad0*/  FMNMX.FTZ R9, R27, R6, !PT ;  /* 0x000000061b097209 */ /* 0x000fc40007810000 */
[----:B------:R-:W-:Y:S02]  /*4ae0*/  FSEL R56, R37, -INF , !P0 ;  /* 0xff80000025387808 */ /* 0x000fe40004000000 */
[----:B------:R-:W-:Y:S02]  /*4af0*/  FMNMX.FTZ R6, R28, R9, !PT ;  /* 0x000000091c067209 */ /* 0x000fe40007810000 */
[----:B------:R-:W-:Y:S02]  /*4b00*/  ISETP.NE.AND P6, PT, R24, RZ, PT ;  /* 0x000000ff1800720c */ /* 0x000fe40003fc5270 */
[----:B------:R-:W-:Y:S01]  /*4b10*/  FMNMX.FTZ R9, R29, R6, !PT ;  /* 0x000000061d097209 */ /* 0x000fe20007810000 */
[----:B------:R1:W5:Y:S01]  /*4b20*/  LDL.64 R24, [R1+0x1c0] ;  /* 0x0001c00001187983 */ /* 0x0003620000100a00 */
[----:B------:R-:W-:Y:S02]  /*4b30*/  FSEL R37, R20, -INF , !P3 ;  /* 0xff80000014257808 */ /* 0x000fe40005800000 */
[----:B------:R-:W-:-:S02]  /*4b40*/  FMNMX.FTZ R6, R30, R9, !PT ;  /* 0x000000091e067209 */ /* 0x000fc40007810000 */
[----:B0-----:R-:W-:Y:S02]  /*4b50*/  FMNMX.FTZ R15, R8, R15, !PT ;  /* 0x0000000f080f7209 */ /* 0x001fe40007810000 */
[----:B------:R-:W-:Y:S02]  /*4b60*/  FMNMX.FTZ R9, R31, R6, !PT ;  /* 0x000000061f097209 */ /* 0x000fe40007810000 */
[----:B------:R-:W-:Y:S01]  /*4b70*/  ISETP.GT.AND P0, PT, R10, 0x59, !P6 ;  /* 0x000000590a00780c */ /* 0x000fe20007704270 */
[----:B------:R-:W0:Y:S01]  /*4b80*/  SHFL.BFLY PT, R14, R15, 0x1, 0x1f ;  /* 0x0c201f000f0e7f89 */ /* 0x000e2200000e0000 */
[----:B------:R-:W-:Y:S02]  /*4b90*/  FMNMX.FTZ R6, R32, R9, !PT ;  /* 0x0000000920067209 */ /* 0x000fe40007810000 */
[----:B------:R-:W-:Y:S02]  /*4ba0*/  FSEL R50, R50, -INF , !P4 ;  /* 0xff80000032327808 */ /* 0x000fe40006000000 */
[----:B------:R-:W-:-:S02]  /*4bb0*/  FMNMX.FTZ R9, R33, R6, !PT ;  /* 0x0000000621097209 */ /* 0x000fc40007810000 */
[----:B------:R-:W-:Y:S02]  /*4bc0*/  ISETP.LT.OR P0, PT, R11, 0x5a, P0 ;  /* 0x0000005a0b00780c */ /* 0x000fe40000701670 */
[----:B------:R-:W-:Y:S02]  /*4bd0*/  FMNMX.FTZ R6, R34, R9, !PT ;  /* 0x0000000922067209 */ /* 0x000fe40007810000 */
[----:B------:R-:W-:Y:S02]  /*4be0*/  FSEL R52, R52, -INF , !P5 ;  /* 0xff80000034347808 */ /* 0x000fe40006800000 */
[----:B------:R-:W-:Y:S02]  /*4bf0*/  FMNMX.FTZ R9, R35, R6, !PT ;  /* 0x0000000623097209 */ /* 0x000fe40007810000 */
[----:B------:R-:W-:Y:S02]  /*4c00*/  FSEL R53, R53, -INF , !P0 ;  /* 0xff80000035357808 */ /* 0x000fe40004000000 */
[----:B------:R-:W-:-:S04]  /*4c10*/  FMNMX.FTZ R9, R36, R9, !PT ;  /* 0x0000000924097209 */ /* 0x000fc80007810000 */
[----:B------:R-:W-:Y:S02]  /*4c20*/  FMNMX.FTZ R9, R42, R9, !PT ;  /* 0x000000092a097209 */ /* 0x000fe40007810000 */
[----:B0-----:R-:W-:Y:S02]  /*4c30*/  FMNMX.FTZ R10, R15, R14, !PT ;  /* 0x0000000e0f0a7209 */ /* 0x001fe40007810000 */
        /* <DEDUP_REMOVED lines=9> */
[----:B------:R-:W-:-:S05]  /*4cd0*/  FMNMX.FTZ R9, R53, R6, !PT ;  /* 0x0000000635097209 */ /* 0x000fca0007810000 */
[----:B------:R-:W-:Y:S04]  /*4ce0*/  STL.64 [R1+0x3e0], R8 ;  /* 0x0003e00801007387 */ /* 0x000fe80000100a00 */
[----:B------:R-:W-:Y:S04]  /*4cf0*/  STL [R1+0x3e0], R10 ;  /* 0x0003e00a01007387 */ /* 0x000fe80000100800 */
[----:B------:R-:W2:Y:S04]  /*4d00*/  LDL R11, [R1+0x3e0] ;  /* 0x0003e000010b7983 */ /* 0x000ea80000100800 */
[----:B------:R-:W3:Y:S01]  /*4d10*/  LDL R20, [R1+0x3e4] ;  /* 0x0003e40001147983 */ /* 0x000ee20000100800 */
[----:B--2---:R-:W-:Y:S01]  /*4d20*/  FMUL.FTZ R6, R55, R11 ;  /* 0x0000000b37067220 */ /* 0x004fe20000410000 */
[----:B------:R-:W-:-:S04]  /*4d30*/  FSETP.NEU.FTZ.AND P0, PT, R11, -INF , PT ;  /* 0xff8000000b00780b */ /* 0x000fc80003f1d000 */
[----:B------:R-:W-:Y:S02]  /*4d40*/  FSEL R14, R6, RZ, P0 ;  /* 0x000000ff060e7208 */ /* 0x000fe40000000000 */
[----:B------:R-:W2:Y:S03]  /*4d50*/  LDL R6, [R1+0x28] ;  /* 0x0000280001067983 */ /* 0x000ea60000100800 */
[----:B------:R-:W-:Y:S02]  /*4d60*/  FFMA.FTZ R162, R71, R55, -R14 ;  /* 0x0000003747a27223 */ /* 0x000fe4000001080e */
[----:B---3--:R-:W0:Y:S02]  /*4d70*/  SHFL.BFLY PT, R71, R20, 0x2, 0x1f ;  /* 0x0c401f0014477f89 */ /* 0x008e2400000e0000 */
[----:B0-----:R-:W-:-:S05]  /*4d80*/  FMNMX.FTZ R71, R71, R20, !PT ;  /* 0x0000001447477209 */ /* 0x001fca0007810000 */
[----:B------:R-:W0:Y:S01]  /*4d90*/  SHFL.BFLY PT, R8, R71, 0x1, 0x1f ;  /* 0x0c201f0047087f89 */ /* 0x000e2200000e0000 */
[-CC-:B------:R-:W-:Y:S01]  /*4da0*/  FFMA.FTZ R152, R87, R55.reuse, -R14.reuse ;  /* 0x0000003757987223 */ /* 0x180fe2000001080e */
[-CC-:B------:R-:W-:Y:S01]  /*4db0*/  FFMA.FTZ R13, R13, R55.reuse, -R14.reuse ;  /* 0x000000370d0d7223 */ /* 0x180fe2000001080e */
[----:B------:R-:W-:Y:S01]  /*4dc0*/  FFMA.FTZ R154, R85, R55, -R14 ;  /* 0x00000037559a7223 */ /* 0x000fe2000001080e */
[----:B0-----:R-:W-:-:S04]  /*4dd0*/  FMNMX.FTZ R8, R71, R8, !PT ;  /* 0x0000000847087209 */ /* 0x001fc80007810000 */
[C---:B------:R-:W-:Y:S01]  /*4de0*/  FSETP.NEU.FTZ.AND P0, PT, R8.reuse, -INF , PT ;  /* 0xff8000000800780b */ /* 0x040fe20003f1d000 */
[----:B------:R-:W-:-:S05]  /*4df0*/  FMUL.FTZ R10, R8, R55 ;  /* 0x00000037080a7220 */ /* 0x000fca0000410000 */
[----:B------:R-:W-:-:S05]  /*4e00*/  FSEL R10, R10, RZ, P0 ;  /* 0x000000ff0a0a7208 */ /* 0x000fca0000000000 */
[-CC-:B------:R-:W-:Y:S01]  /*4e10*/  FFMA.FTZ R54, R54, R55.reuse, -R10.reuse ;  /* 0x0000003736367223 */ /* 0x180fe2000001080a */
[-CC-:B------:R-:W-:Y:S01]  /*4e20*/  FFMA.FTZ R40, R40, R55.reuse, -R10.reuse ;  /* 0x0000003728287223 */ /* 0x180fe2000001080a */
[-C--:B------:R-:W-:Y:S01]  /*4e30*/  FFMA.FTZ R26, R26, R55.reuse, -R10 ;  /* 0x000000371a1a7223 */ /* 0x080fe2000001080a */
[----:B------:R-:W-:Y:S01]  /*4e40*/  MUFU.EX2 R152, R152 ;  /* 0x0000009800987308 */ /* 0x000fe20000000800 */
[-C--:B------:R-:W-:Y:S01]  /*4e50*/  FFMA.FTZ R11, R83, R55.reuse, -R14 ;  /* 0x00000037530b7223 */ /* 0x080fe2000001080e */
[----:B------:R-:W-:-:S06]  /*4e60*/  FFMA.FTZ R27, R27, R55, -R10 ;  /* 0x000000371b1b7223 */ /* 0x000fcc000001080a */
[----:B------:R0:W3:Y:S01]  /*4e70*/  MUFU.EX2 R9, R13 ;  /* 0x0000000d00097308 */ /* 0x0000e20000000800 */
[-C--:B------:R-:W-:Y:S01]  /*4e80*/  FFMA.FTZ R156, R81, R55.reuse, -R14 ;  /* 0x00000037519c7223 */ /* 0x080fe2000001080e */
[----:B------:R-:W-:-:S06]  /*4e90*/  FFMA.FTZ R28, R28, R55, -R10 ;  /* 0x000000371c1c7223 */ /* 0x000fcc000001080a */
[----:B------:R-:W-:Y:S08]  /*4ea0*/  MUFU.EX2 R54, R54 ;  /* 0x0000003600367308 */ /* 0x000ff00000000800 */
[----:B------:R-:W4:Y:S01]  /*4eb0*/  MUFU.EX2 R153, R40 ;  /* 0x0000002800997308 */ /* 0x000f220000000800 */
[----:B------:R-:W-:-:S07]  /*4ec0*/  FFMA.FTZ R57, R57, R55, -R14 ;  /* 0x0000003739397223 */ /* 0x000fce000001080e */
[----:B------:R-:W-:Y:S01]  /*4ed0*/  MUFU.EX2 R154, R154 ;  /* 0x0000009a009a7308 */ /* 0x000fe20000000800 */
[----:B------:R-:W-:-:S07]  /*4ee0*/  FFMA.FTZ R29, R29, R55, -R10 ;  /* 0x000000371d1d7223 */ /* 0x000fce000001080a */
[----:B------:R-:W1:Y:S01]  /*4ef0*/  MUFU.EX2 R26, R26 ;  /* 0x0000001a001a7308 */ /* 0x000e620000000800 */
[-CC-:B------:R-:W-:Y:S01]  /*4f00*/  FFMA.FTZ R21, R21, R55.reuse, -R14.reuse ;  /* 0x0000003715157223 */ /* 0x180fe2000001080e */
[----:B------:R-:W-:-:S06]  /*4f10*/  FFMA.FTZ R45, R45, R55, -R14 ;  /* 0x000000372d2d7223 */ /* 0x000fcc000001080e */
[----:B------:R-:W-:Y:S01]  /*4f20*/  MUFU.EX2 R11, R11 ;  /* 0x0000000b000b7308 */ /* 0x000fe20000000800 */
[-CC-:B------:R-:W-:Y:S01]  /*4f30*/  FFMA.FTZ R158, R79, R55.reuse, -R14.reuse ;  /* 0x000000374f9e7223 */ /* 0x180fe2000001080e */
[----:B------:R-:W-:-:S06]  /*4f40*/  FFMA.FTZ R47, R47, R55, -R14 ;  /* 0x000000372f2f7223 */ /* 0x000fcc000001080e */
[----:B------:R-:W1:Y:S01]  /*4f50*/  MUFU.EX2 R27, R27 ;  /* 0x0000001b001b7308 */ /* 0x000e620000000800 */
[-CC-:B0-----:R-:W-:Y:S01]  /*4f60*/  FFMA.FTZ R13, R77, R55.reuse, -R14.reuse ;  /* 0x000000374d0d7223 */ /* 0x181fe2000001080e */
[-CC-:B------:R-:W-:Y:S01]  /*4f70*/  FFMA.FTZ R160, R75, R55.reuse, -R14.reuse ;  /* 0x000000374ba07223 */ /* 0x180fe2000001080e */
[-CC-:B------:R-:W-:Y:S01]  /*4f80*/  FFMA.FTZ R15, R73, R55.reuse, -R14.reuse ;  /* 0x00000037490f7223 */ /* 0x180fe2000001080e */
[-CC-:B------:R-:W-:Y:S01]  /*4f90*/  FFMA.FTZ R59, R59, R55.reuse, -R14.reuse ;  /* 0x000000373b3b7223 */ /* 0x180fe2000001080e */
[----:B------:R-:W-:-:S03]  /*4fa0*/  FFMA.FTZ R164, R69, R55, -R14 ;  /* 0x0000003745a47223 */ /* 0x000fc6000001080e */
[----:B------:R-:W0:Y:S01]  /*4fb0*/  MUFU.EX2 R156, R156 ;  /* 0x0000009c009c7308 */ /* 0x000e220000000800 */
[-CC-:B------:R-:W-:Y:S01]  /*4fc0*/  FFMA.FTZ R61, R61, R55.reuse, -R14.reuse ;  /* 0x000000373d3d7223 */ /* 0x180fe2000001080e */
[-CC-:B------:R-:W-:Y:S01]  /*4fd0*/  FFMA.FTZ R166, R67, R55.reuse, -R14.reuse ;  /* 0x0000003743a67223 */ /* 0x180fe2000001080e */
[-CC-:B------:R-:W-:Y:S01]  /*4fe0*/  FFMA.FTZ R63, R63, R55.reuse, -R14.reuse ;  /* 0x000000373f3f7223 */ /* 0x180fe2000001080e */
[-CC-:B------:R-:W-:Y:S01]  /*4ff0*/  FFMA.FTZ R65, R65, R55.reuse, -R14.reuse ;  /* 0x0000003741417223 */ /* 0x180fe2000001080e */
[-CC-:B------:R-:W-:Y:S01]  /*5000*/  FFMA.FTZ R49, R49, R55.reuse, -R14.reuse ;  /* 0x0000003731317223 */ /* 0x180fe2000001080e */
[-CC-:B------:R-:W-:Y:S02]  /*5010*/  FFMA.FTZ R41, R41, R55.reuse, -R14.reuse ;  /* 0x0000003729297223 */ /* 0x180fe4000001080e */
[----:B------:R-:W0:Y:S01]  /*5020*/  MUFU.EX2 R28, R28 ;  /* 0x0000001c001c7308 */ /* 0x000e220000000800 */
[-C--:B------:R-:W-:Y:S01]  /*5030*/  FFMA.FTZ R43, R43, R55.reuse, -R14 ;  /* 0x000000372b2b7223 */ /* 0x080fe2000001080e */
[-C--:B------:R-:W-:Y:S01]  /*5040*/  FFMA.FTZ R30, R30, R55.reuse, -R10 ;  /* 0x000000371e1e7223 */ /* 0x080fe2000001080a */
[-C--:B------:R-:W-:Y:S01]  /*5050*/  FFMA.FTZ R14, R51, R55.reuse, -R14 ;  /* 0x00000037330e7223 */ /* 0x080fe2000001080e */
[----:B------:R-:W-:-:S04]  /*5060*/  FFMA.FTZ R31, R31, R55, -R10 ;  /* 0x000000371f1f7223 */ /* 0x000fc8000001080a */
[----:B------:R-:W0:Y:S01]  /*5070*/  MUFU.EX2 R57, R57 ;  /* 0x0000003900397308 */ /* 0x000e220000000800 */
[----:B------:R-:W-:-:S07]  /*5080*/  FFMA.FTZ R32, R32, R55, -R10 ;  /* 0x0000003720207223 */ /* 0x000fce000001080a */
[----:B------:R3:W-:Y:S08]  /*5090*/  MUFU.EX2 R174, R21 ;  /* 0x0000001500ae7308 */ /* 0x0007f00000000800 */
[----:B------:R4:W-:Y:S01]  /*50a0*/  MUFU.EX2 R172, R45 ;  /* 0x0000002d00ac7308 */ /* 0x0009e20000000800 */
[----:B---3--:R-:W-:-:S07]  /*50b0*/  FADD.FTZ R21, R152, R9 ;  /* 0x0000000998157221 */ /* 0x008fce0000010000 */
[----:B------:R-:W3:Y:S01]  /*50c0*/  MUFU.EX2 R29, R29 ;  /* 0x0000001d001d7308 */ /* 0x000ee20000000800 */
[----:B----4-:R-:W-:-:S04]  /*50d0*/  FADD.FTZ R45, R54, R153 ;  /* 0x00000099362d7221 */ /* 0x010fc80000010000 */
[----:B-1----:R-:W-:-:S03]  /*50e0*/  FADD.FTZ R20, R26, R45 ;  /* 0x0000002d1a147221 */ /* 0x002fc60000010000 */
[----:B------:R-:W-:Y:S01]  /*50f0*/  MUFU.EX2 R170, R47 ;  /* 0x0000002f00aa7308 */ /* 0x000fe20000000800 */
[----:B------:R-:W-:-:S07]  /*5100*/  FADD.FTZ R45, R27, R20 ;  /* 0x000000141b2d7221 */ /* 0x000fce0000010000 */
[----:B------:R-:W1:Y:S01]  /*5110*/  MUFU.EX2 R158, R158 ;  /* 0x0000009e009e7308 */ /* 0x000e620000000800 */
[----:B------:R-:W-:-:S07]  /*5120*/  FFMA.FTZ R33, R33, R55, -R10 ;  /* 0x0000003721217223 */ /* 0x000fce000001080a */
[----:B------:R4:W-:Y:S08]  /*5130*/  MUFU.EX2 R47, R14 ;  /* 0x0000000e002f7308 */ /* 0x0009f00000000800 */
[----:B------:R-:W1:Y:S01]  /*5140*/  MUFU.EX2 R30, R30 ;  /* 0x0000001e001e7308 */ /* 0x000e620000000800 */
[----:B----4-:R-:W-:-:S04]  /*5150*/  FADD.FTZ R14, R154, R21 ;  /* 0x000000159a0e7221 */ /* 0x010fc80000010000 */
[----:B------:R-:W-:-:S03]  /*5160*/  FADD.FTZ R21, R11, R14 ;  /* 0x0000000e0b157221 */ /* 0x000fc60000010000 */
[----:B------:R-:W4:Y:S01]  /*5170*/  MUFU.EX2 R13, R13 ;  /* 0x0000000d000d7308 */ /* 0x000f220000000800 */
[----:B0-----:R-:W-:Y:S01]  /*5180*/  FADD.FTZ R14, R156, R21 ;  /* 0x000000159c0e7221 */ /* 0x001fe20000010000 */
[----:B------:R-:W-:-:S06]  /*5190*/  FADD.FTZ R20, R28, R45 ;  /* 0x0000002d1c147221 */ /* 0x000fcc0000010000 */
[----:B------:R-:W0:Y:S01]  /*51a0*/  MUFU.EX2 R31, R31 ;  /* 0x0000001f001f7308 */ /* 0x000e220000000800 */
[----:B------:R-:W-:Y:S01]  /*51b0*/  FFMA.FTZ R34, R34, R55, -R10 ;  /* 0x0000003722227223 */ /* 0x000fe2000001080a */
[----:B------:R-:W-:-:S06]  /*51c0*/  FADD.FTZ R21, R57, R14 ;  /* 0x0000000e39157221 */ /* 0x000fcc0000010000 */
[----:B------:R-:W0:Y:S01]  /*51d0*/  MUFU.EX2 R160, R160 ;  /* 0x000000a000a07308 */ /* 0x000e220000000800 */
[----:B---3--:R-:W-:Y:S01]  /*51e0*/  FADD.FTZ R45, R29, R20 ;  /* 0x000000141d2d7221 */ /* 0x008fe20000010000 */
[----:B------:R-:W-:-:S06]  /*51f0*/  FFMA.FTZ R35, R35, R55, -R10 ;  /* 0x0000003723237223 */ /* 0x000fcc000001080a */
[----:B------:R-:W3:Y:S01]  /*5200*/  MUFU.EX2 R32, R32 ;  /* 0x0000002000207308 */ /* 0x000ee20000000800 */
[----:B-1----:R-:W-:Y:S01]  /*5210*/  FADD.FTZ R14, R158, R21 ;  /* 0x000000159e0e7221 */ /* 0x002fe20000010000 */
[----:B------:R-:W-:-:S06]  /*5220*/  FADD.FTZ R20, R30, R45 ;  /* 0x0000002d1e147221 */ /* 0x000fcc0000010000 */
[----:B------:R-:W1:Y:S01]  /*5230*/  MUFU.EX2 R15, R15 ;  /* 0x0000000f000f7308 */ /* 0x000e620000000800 */
[----:B------:R-:W-:-:S07]  /*5240*/  FFMA.FTZ R36, R36, R55, -R10 ;  /* 0x0000003724247223 */ /* 0x000fce000001080a */
[----:B------:R-:W1:Y:S01]  /*5250*/  MUFU.EX2 R33, R33 ;  /* 0x0000002100217308 */ /* 0x000e620000000800 */
[----:B----4-:R-:W-:Y:S01]  /*5260*/  FADD.FTZ R21, R13, R14 ;  /* 0x0000000e0d157221 */ /* 0x010fe20000010000 */
[----:B0-----:R-:W-:-:S06]  /*5270*/  FADD.FTZ R45, R31, R20 ;  /* 0x000000141f2d7221 */ /* 0x001fcc0000010000 */
[----:B------:R-:W0:Y:S08]  /*5280*/  MUFU.EX2 R162, R162 ;  /* 0x000000a200a27308 */ /* 0x000e300000000800 */
[----:B------:R-:W4:Y:S01]  /*5290*/  MUFU.EX2 R34, R34 ;  /* 0x0000002200227308 */ /* 0x000f220000000800 */
[----:B------:R-:W-:Y:S01]  /*52a0*/  FFMA.FTZ R42, R42, R55, -R10 ;  /* 0x000000372a2a7223 */ /* 0x000fe2000001080a */
[----:B------:R-:W-:-:S06]  /*52b0*/  FADD.FTZ R14, R160, R21 ;  /* 0x00000015a00e7221 */ /* 0x000fcc0000010000 */
[----:B------:R-:W2:Y:S01]  /*52c0*/  MUFU.EX2 R59, R59 ;  /* 0x0000003b003b7308 */ /* 0x000ea20000000800 */
[----:B---3--:R-:W-:Y:S01]  /*52d0*/  FADD.FTZ R20, R32, R45 ;  /* 0x0000002d20147221 */ /* 0x008fe20000010000 */
[----:B------:R-:W-:-:S06]  /*52e0*/  FFMA.FTZ R44, R44, R55, -R10 ;  /* 0x000000372c2c7223 */ /* 0x000fcc000001080a */
[----:B------:R-:W3:Y:S01]  /*52f0*/  MUFU.EX2 R35, R35 ;  /* 0x0000002300237308 */ /* 0x000ee20000000800 */
[----:B-1----:R-:W-:Y:S01]  /*5300*/  FADD.FTZ R21, R15, R14 ;  /* 0x0000000e0f157221 */ /* 0x002fe20000010000 */
[----:B------:R-:W-:-:S06]  /*5310*/  FADD.FTZ R45, R33, R20 ;  /* 0x00000014212d7221 */ /* 0x000fcc0000010000 */
[----:B------:R-:W1:Y:S08]  /*5320*/  MUFU.EX2 R164, R164 ;  /* 0x000000a400a47308 */ /* 0x000e700000000800 */
[----:B------:R-:W1:Y:S01]  /*5330*/  MUFU.EX2 R36, R36 ;  /* 0x0000002400247308 */ /* 0x000e620000000800 */
[----:B------:R-:W-:Y:S01]  /*5340*/  FFMA.FTZ R46, R46, R55, -R10 ;  /* 0x000000372e2e7223 */ /* 0x000fe2000001080a */
[----:B0-----:R-:W-:-:S06]  /*5350*/  FADD.FTZ R14, R162, R21 ;  /* 0x00000015a20e7221 */ /* 0x001fcc0000010000 */
[----:B------:R-:W0:Y:S01]  /*5360*/  MUFU.EX2 R61, R61 ;  /* 0x0000003d003d7308 */ /* 0x000e220000000800 */
[----:B----4-:R-:W-:Y:S01]  /*5370*/  FADD.FTZ R20, R34, R45 ;  /* 0x0000002d22147221 */ /* 0x010fe20000010000 */
[----:B------:R-:W-:-:S06]  /*5380*/  FFMA.FTZ R48, R48, R55, -R10 ;  /* 0x0000003730307223 */ /* 0x000fcc000001080a */
[----:B------:R-:W4:Y:S01]  /*5390*/  MUFU.EX2 R165, R42 ;  /* 0x0000002a00a57308 */ /* 0x000f220000000800 */
[----:B--2---:R-:W-:Y:S01]  /*53a0*/  FADD.FTZ R21, R59, R14 ;  /* 0x0000000e3b157221 */ /* 0x004fe20000010000 */
[----:B---3--:R-:W-:-:S06]  /*53b0*/  FADD.FTZ R45, R35, R20 ;  /* 0x00000014232d7221 */ /* 0x008fcc0000010000 */
[----:B------:R-:W2:Y:S08]  /*53c0*/  MUFU.EX2 R166, R166 ;  /* 0x000000a600a67308 */ /* 0x000eb00000000800 */
[----:B------:R-:W3:Y:S01]  /*53d0*/  MUFU.EX2 R44, R44 ;  /* 0x0000002c002c7308 */ /* 0x000ee20000000800 */
[----:B------:R-:W-:Y:S01]  /*53e0*/  FFMA.FTZ R56, R56, R55, -R10 ;  /* 0x0000003738387223 */ /* 0x000fe2000001080a */
[----:B-1----:R-:W-:-:S06]  /*53f0*/  FADD.FTZ R14, R164, R21 ;  /* 0x00000015a40e7221 */ /* 0x002fcc0000010000 */
[----:B------:R-:W1:Y:S01]  /*5400*/  MUFU.EX2 R63, R63 ;  /* 0x0000003f003f7308 */ /* 0x000e620000000800 */
[----:B------:R-:W-:Y:S01]  /*5410*/  FADD.FTZ R20, R36, R45 ;  /* 0x0000002d24147221 */ /* 0x000fe20000010000 */
[----:B------:R-:W-:-:S06]  /*5420*/  FFMA.FTZ R38, R38, R55, -R10 ;  /* 0x0000003726267223 */ /* 0x000fcc000001080a */
[----:B------:R-:W1:Y:S01]  /*5430*/  MUFU.EX2 R167, R46 ;  /* 0x0000002e00a77308 */ /* 0x000e620000000800 */
[----:B0-----:R-:W-:Y:S01]  /*5440*/  FADD.FTZ R21, R61, R14 ;  /* 0x0000000e3d157221 */ /* 0x001fe20000010000 */
[----:B----4-:R-:W-:-:S06]  /*5450*/  FADD.FTZ R45, R165, R20 ;  /* 0x00000014a52d7221 */ /* 0x010fcc0000010000 */
[----:B------:R-:W0:Y:S01]  /*5460*/  MUFU.EX2 R65, R65 ;  /* 0x0000004100417308 */ /* 0x000e220000000800 */
[----:B------:R-:W-:-:S07]  /*5470*/  FFMA.FTZ R39, R39, R55, -R10 ;  /* 0x0000003727277223 */ /* 0x000fce000001080a */
[----:B------:R-:W4:Y:S01]  /*5480*/  MUFU.EX2 R48, R48 ;  /* 0x0000003000307308 */ /* 0x000f220000000800 */
[----:B--2---:R-:W-:Y:S01]  /*5490*/  FADD.FTZ R14, R166, R21 ;  /* 0x00000015a60e7221 */ /* 0x004fe20000010000 */
[----:B---3--:R-:W-:-:S06]  /*54a0*/  FADD.FTZ R20, R44, R45 ;  /* 0x0000002d2c147221 */ /* 0x008fcc0000010000 */
[----:B------:R-:W2:Y:S01]  /*54b0*/  MUFU.EX2 R168, R49 ;  /* 0x0000003100a87308 */ /* 0x000ea20000000800 */
[----:B------:R-:W-:-:S07]  /*54c0*/  FFMA.FTZ R37, R37, R55, -R10 ;  /* 0x0000003725257223 */ /* 0x000fce000001080a */
[----:B------:R-:W3:Y:S01]  /*54d0*/  MUFU.EX2 R169, R56 ;  /* 0x0000003800a97308 */ /* 0x000ee20000000800 */
[----:B-1----:R-:W-:Y:S01]  /*54e0*/  FADD.FTZ R14, R63, R14 ;  /* 0x0000000e3f0e7221 */ /* 0x002fe20000010000 */
[----:B------:R-:W-:-:S06]  /*54f0*/  FADD.FTZ R21, R167, R20 ;  /* 0x00000014a7157221 */ /* 0x000fcc0000010000 */
[----:B------:R-:W1:Y:S01]  /*5500*/  MUFU.EX2 R41, R41 ;  /* 0x0000002900297308 */ /* 0x000e620000000800 */
[----:B------:R-:W-:-:S07]  /*5510*/  FFMA.FTZ R50, R50, R55, -R10 ;  /* 0x0000003732327223 */ /* 0x000fce000001080a */
[----:B------:R-:W1:Y:S01]  /*5520*/  MUFU.EX2 R38, R38 ;  /* 0x0000002600267308 */ /* 0x000e620000000800 */
[----:B0-----:R-:W-:Y:S01]  /*5530*/  FADD.FTZ R45, R65, R14 ;  /* 0x0000000e412d7221 */ /* 0x001fe20000010000 */
[----:B----4-:R-:W-:-:S06]  /*5540*/  FADD.FTZ R14, R48, R21 ;  /* 0x00000015300e7221 */ /* 0x010fcc0000010000 */
[----:B------:R-:W0:Y:S01]  /*5550*/  MUFU.EX2 R39, R39 ;  /* 0x0000002700277308 */ /* 0x000e220000000800 */
[----:B------:R-:W-:Y:S01]  /*5560*/  FFMA.FTZ R52, R52, R55, -R10 ;  /* 0x0000003734347223 */ /* 0x000fe2000001080a */
[----:B--2---:R-:W-:Y:S01]  /*5570*/  FADD.FTZ R20, R168, R45 ;  /* 0x0000002da8147221 */ /* 0x004fe20000010000 */
[----:B---3--:R-:W-:-:S05]  /*5580*/  FADD.FTZ R21, R169, R14 ;  /* 0x0000000ea9157221 */ /* 0x008fca0000010000 */
[----:B------:R-:W2:Y:S08]  /*5590*/  MUFU.EX2 R43, R43 ;  /* 0x0000002b002b7308 */ /* 0x000eb00000000800 */
[----:B------:R-:W3:Y:S01]  /*55a0*/  MUFU.EX2 R37, R37 ;  /* 0x0000002500257308 */ /* 0x000ee20000000800 */
[----:B------:R-:W-:Y:S01]  /*55b0*/  FFMA.FTZ R10, R53, R55, -R10 ;  /* 0x00000037350a7223 */ /* 0x000fe2000001080a */
[----:B-1----:R-:W-:Y:S01]  /*55c0*/  FADD.FTZ R45, R41, R20 ;  /* 0x00000014292d7221 */ /* 0x002fe20000010000 */
[----:B------:R-:W-:-:S05]  /*55d0*/  FADD.FTZ R14, R38, R21 ;  /* 0x00000015260e7221 */ /* 0x000fca0000010000 */
[----:B------:R-:W1:Y:S01]  /*55e0*/  MUFU.EX2 R50, R50 ;  /* 0x0000003200327308 */ /* 0x000e620000000800 */
[----:B------:R-:W-:Y:S01]  /*55f0*/  FADD.FTZ R20, R170, R45 ;  /* 0x0000002daa147221 */ /* 0x000fe20000010000 */
[----:B0-----:R-:W-:-:S06]  /*5600*/  FADD.FTZ R14, R39, R14 ;  /* 0x0000000e270e7221 */ /* 0x001fcc0000010000 */
[----:B------:R-:W0:Y:S01]  /*5610*/  MUFU.EX2 R52, R52 ;  /* 0x0000003400347308 */ /* 0x000e220000000800 */
[----:B--2---:R-:W-:Y:S01]  /*5620*/  FADD.FTZ R21, R43, R20 ;  /* 0x000000142b157221 */ /* 0x004fe20000010000 */
[----:B---3--:R-:W-:-:S06]  /*5630*/  FADD.FTZ R45, R37, R14 ;  /* 0x0000000e252d7221 */ /* 0x008fcc0000010000 */
[----:B------:R-:W2:Y:S01]  /*5640*/  MUFU.EX2 R175, R10 ;  /* 0x0000000a00af7308 */ /* 0x000ea20000000800 */
[----:B------:R-:W-:Y:S01]  /*5650*/  FADD.FTZ R21, R172, R21 ;  /* 0x00000015ac157221 */ /* 0x000fe20000010000 */
[----:B-1----:R-:W-:-:S03]  /*5660*/  FADD.FTZ R45, R50, R45 ;  /* 0x0000002d322d7221 */ /* 0x002fc60000010000 */
[----:B------:R-:W-:Y:S01]  /*5670*/  FADD.FTZ R20, R174, R21 ;  /* 0x00000015ae147221 */ /* 0x000fe20000010000 */
[----:B0-----:R-:W-:-:S03]  /*5680*/  FADD.FTZ R14, R52, R45 ;  /* 0x0000002d340e7221 */ /* 0x001fc60000010000 */
[----:B------:R-:W-:Y:S01]  /*5690*/  FADD.FTZ R20, R47, R20 ;  /* 0x000000142f147221 */ /* 0x000fe20000010000 */
[----:B------:R0:W-:Y:S01]  /*56a0*/  STL [R1+0x3e4], R8 ;  /* 0x0003e40801007387 */ /* 0x0001e20000100800 */
[----:B--2---:R-:W-:Y:S01]  /*56b0*/  FADD.FTZ R21, R175, R14 ;  /* 0x0000000eaf157221 */ /* 0x004fe20000010000 */
[----:B------:R-:W-:-:S04]  /*56c0*/  LOP3.LUT R6, R6, 0x1, RZ, 0xfc, !PT ;  /* 0x0000000106067812 */ /* 0x000fc800078efcff */
[----:B------:R0:W-:Y:S01]  /*56d0*/  STL.64 [R1+0x3f0], R20 ;  /* 0x0003f01401007387 */ /* 0x0001e20000100a00 */
[----:B------:R-:W-:Y:S01]  /*56e0*/  ISETP.NE.AND P1, PT, R6, 0x3, PT ;  /* 0x000000030600780c */ /* 0x000fe20003f25270 */
[----:B------:R-:W-:Y:S01]  /*56f0*/  BSSY B0, `(.L_x_10935) ;  /* 0x000001b000007945 */ /* 0x000fe20003800000 */
        /* <DEDUP_REMOVED lines=24> */
[----:B0-----:R-:W-:Y:S06]  /*5880*/  @!P1 BRA `(.L_x_10936) ;  /* 0x0000000000049947 */ /* 0x001fec0003800000 */
[----:B------:R-:W-:Y:S01]  /*5890*/  BPT.TRAP 0x1 ;  /* 0x000000040000795c */ /* 0x000fe20000300000 */
.L_x_10936:
[----:B------:R-:W-:Y:S05]  /*58a0*/  BSYNC B0 ;  /* 0x0000000000007941 */ /* 0x000fea0003800000 */
.L_x_10935:
        /* <DEDUP_REMOVED lines=8> */
.L_x_10938:
[----:B------:R-:W-:Y:S05]  /*5930*/  BSYNC B0 ;  /* 0x0000000000007941 */ /* 0x000fea0003800000 */
.L_x_10937:
[----:B------:R-:W-:Y:S04]  /*5940*/  BSSY B0, `(.L_x_10939) ;  /* 0x0000004000007945 */ /* 0x000fe80003800000 */
[----:B-1----:R-:W-:Y:S05]  /*5950*/  @P0 BRA `(.L_x_10940) ;  /* 0x0000000000080947 */ /* 0x002fea0003800000 */
[----:B------:R-:W1:Y:S02]  /*5960*/  SYNCS.PHASECHK.TRANS64.TRYWAIT P0, [R6+URZ], R11 ;  /* 0x0000000b060075a7 */ /* 0x000e64000800017f */
[----:B-1----:R-:W-:Y:S05]  /*5970*/  @!P0 BRA `(.L_x_10941) ;  /* 0x0000018400a08947 */ /* 0x002fea0003800000 */
.L_x_10940:
[----:B------:R-:W-:Y:S05]  /*5980*/  BSYNC B0 ;  /* 0x0000000000007941 */ /* 0x000fea0003800000 */
.L_x_10939:
[----:B------:R-:W2:Y:S04]  /*5990*/  LDL R97, [R1+0x1c0] ;  /* 0x0001c00001617983 */ /* 0x000ea80000100800 */
[----:B------:R-:W2:Y:S04]  /*59a0*/  LDL.64 R8, [R1+0x80] ;  /* 0x0000800001087983 */ /* 0x000ea80000100a00 */
        /* <DEDUP_REMOVED lines=101> */
[----:B01----:R-:W4:Y:S04]  /*6000*/  LDL R11, [R1+0x3c4] ;  /* 0x0003c400010b7983 */ /* 0x003f280000100800 */
        /* <DEDUP_REMOVED lines=26> */
[----:B------:R-:W-:Y:S05]  /*61b0*/  WARPSYNC.ALL ;  /* 0x0000000000007948 */ /* 0x000fea0003800000 */
[----:B--2---:R-:W-:Y:S01]  /*61c0*/  IMAD R8, R97, 0xc00, R8 ;  /* 0x00000c0061087824 */ /* 0x004fe200078e0208 */
[----:B------:R-:W-:-:S04]  /*61d0*/  R2UR UR7, R9 ;  /* 0x00000000090772ca */ /* 0x000fc800000e0000 */
[----:B------:R-:W-:Y:S01]  /*61e0*/  R2UR UR6, R8 ;  /* 0x00000000080672ca */ /* 0x000fe200000e0000 */
        /* <DEDUP_REMOVED lines=100> */
[----:B------:R1:W-:Y:S06]  /*6830*/  BAR.SYNC.DEFER_BLOCKING R204, 0x100 ;  /* 0x000400cc0000751d */ /* 0x0003ec0000010000 */
[----:B0-----:R-:W-:-:S06]  /*6840*/  WARPGROUP.ARRIVE ;  /* 0x00000000000079c5 */ /* 0x001fcc0000000000 */
[----:B------:R-:W-:Y:S01]  /*6850*/  HGMMA.64x256x16.F32.BF16 R24, R152, gdesc[UR4].tnspB, RZ, !UPT, gsb0 ;  /* 0x43e0000498187df0 */ /* 0x000fe2000c0018ff */
[----:B------:R0:W-:Y:S04]  /*6860*/  STL [R1+0x368], R10 ;  /* 0x0003680a01007387 */ /* 0x0001e80000100800 */
[----:B------:R2:W-:Y:S01]  /*6870*/  STL [R1+0x3c4], R11 ;  /* 0x0003c40b01007387 */ /* 0x0005e20000100800 */
[----:B0-----:R-:W-:Y:S02]  /*6880*/  VIADD R10, R8, 0x80 ;  /* 0x00000080080a7836 */ /* 0x001fe40000000000 */
[----:B--2---:R-:W-:-:S03]  /*6890*/  IMAD.MOV.U32 R11, RZ, RZ, R9 ;  /* 0x000000ffff0b7224 */ /* 0x004fc600078e0009 */
        /* <DEDUP_REMOVED lines=146> */
[----:B------:R-:W2:Y:S01]  /*71c0*/  LDL R11, [R1+0x28] ;  /* 0x00002800010b7983 */ /* 0x000ea20000100800 */
        /* <DEDUP_REMOVED lines=36> */
[----:B------:R-:W-:Y:S02]  /*7410*/  R2UR UR7, R9 ;  /* 0x00000000090772ca */ /* 0x000fe400000e0000 */
        /* <DEDUP_REMOVED lines=70> */
[----:B0-----:R-:W2:Y:S04]  /*7880*/  LDL R78, [R1+0x1d4] ;  /* 0x0001d400014e7983 */ /* 0x001ea80000100800 */
[----:B---3--:R-:W3:Y:S04]  /*7890*/  LDL R80, [R1+0x1d8] ;  /* 0x0001d80001507983 */ /* 0x008ee80000100800 */
[----:B------:R-:W3:Y:S04]  /*78a0*/  LDL R82, [R1+0x1dc] ;  /* 0x0001dc0001527983 */ /* 0x000ee80000100800 */
[----:B------:R-:W3:Y:S04]  /*78b0*/  LDL R8, [R1+0x1e0] ;  /* 0x0001e00001087983 */ /* 0x000ee80000100800 */
[----:B----4-:R-:W4:Y:S04]  /*78c0*/  LDL R84, [R1+0x1e4] ;  /* 0x0001e40001547983 */ /* 0x010f280000100800 */
[----:B------:R-:W4:Y:S04]  /*78d0*/  LDL R86, [R1+0x1e8] ;  /* 0x0001e80001567983 */ /* 0x000f280000100800 */
[----:B-1----:R-:W4:Y:S04]  /*78e0*/  LDL R88, [R1+0x1ec] ;  /* 0x0001ec0001587983 */ /* 0x002f280000100800 */
        /* <DEDUP_REMOVED lines=120> */
[----:B------:R0:W-:Y:S04]  /*8070*/  STL [R1+0x68], RZ ;  /* 0x000068ff01007387 */ /* 0x0001e80000100800 */
[----:B------:R0:W-:Y:S04]  /*8080*/  STL [R1+0x68], R0 ;  /* 0x0000680001007387 */ /* 0x0001e80000100800 */
[----:B------:R0:W-:Y:S04]  /*8090*/  STL [R1+0x68], R0 ;  /* 0x0000680001007387 */ /* 0x0001e80000100800 */
[----:B------:R0:W-:Y:S01]  /*80a0*/  STL [R1+0x68], R0 ;  /* 0x0000680001007387 */ /* 0x0001e20000100800 */
[----:B------:R-:W-:-:S03]  /*80b0*/  LOP3.LUT R11, R11, 0x1, RZ, 0xfc, !PT ;  /* 0x000000010b0b7812 */ /* 0x000fc600078efcff */
        /* <DEDUP_REMOVED lines=131> */
[----:B------:R-:W-:Y:S01]  /*88f0*/  ISETP.NE.AND P0, PT, R11, 0x3, PT ;  /* 0x000000030b00780c */ /* 0x000fe20003f05270 */
[----:B------:R-:W-:-:S12]  /*8900*/  BSSY B0, `(.L_x_10942) ;  /* 0x0000003000007945 */ /* 0x000fd80003800000 */
[----:B0-----:R-:W-:Y:S05]  /*8910*/  @!P0 BRA `(.L_x_10943) ;  /* 0x0000000000048947 */ /* 0x001fea0003800000 */
[----:B------:R-:W-:Y:S01]  /*8920*/  BPT.TRAP 0x1 ;  /* 0x000000040000795c */ /* 0x000fe20000300000 */
.L_x_10943:
[----:B------:R-:W-:Y:S05]  /*8930*/  BSYNC B0 ;  /* 0x0000000000007941 */ /* 0x000fea0003800000 */
.L_x_10942:
        /* <DEDUP_REMOVED lines=11> */
[----:B------:R-:W-:-:S06]  /*89f0*/  UIADD3 UR47, UR47, -0x2, URZ ;  /* 0xfffffffe2f2f7890 */ /* 0x000fcc000fffe03f */
[----:B------:R-:W-:Y:S02]  /*8a00*/  IMAD.U32 R10, RZ, RZ, UR47 ;  /* 0x0000002fff0a7e24 */ /* 0x000fe4000f8e00ff */
[----:B--2---:R-:W-:-:S04]  /*8a10*/  IMAD.SHL.U32 R0, R0, 0x80, RZ ;  /* 0x0000008000007824 */ /* 0x004fc800078e00ff */
[----:B------:R-:W-:Y:S01]  /*8a20*/  @P0 IMAD.HI.U32 R8, R0, R7, RZ ;  /* 0x0000000700080227 */ /* 0x000fe200078e00ff */
[----:B------:R-:W-:-:S03]  /*8a30*/  PLOP3.LUT P0, PT, PT, PT, UP0, 0x40, 0x0 ;  /* 0x000000000000781c */ /* 0x000fc60003f0e808 */
[----:B------:R-:W-:Y:S01]  /*8a40*/  IMAD.MOV.U32 R6, RZ, RZ, R0 ;  /* 0x000000ffff067224 */ /* 0x000fe200078e0000 */
[----:B------:R-:W-:-:S05]  /*8a50*/  @P1 SHF.R.U32.HI R6, RZ, R227, R8 ;  /* 0x000000e3ff061219 */ /* 0x000fca0000011608 */
[----:B------:R-:W-:-:S04]  /*8a60*/  VIADD R7, R6, UR46 ;  /* 0x0000002e06077c36 */ /* 0x000fc80008000000 */
        /* <DEDUP_REMOVED lines=12> */
.L_x_10946:
[----:B------:R-:W-:-:S13]  /*8b30*/  ISETP.NE.AND P0, PT, R5, 0x1, PT ;  /* 0x000000010500780c */ /* 0x000fda0003f05270 */
[----:B------:R-:W-:-:S05]  /*8b40*/  @P0 IMAD.HI.U32 R2, R6, R2, RZ ;  /* 0x0000000206020227 */ /* 0x000fca00078e00ff */
[----:B------:R-:W-:-:S07]  /*8b50*/  @P0 SHF.R.U32.HI R6, RZ, R3, R2 ;  /* 0x00000003ff060219 */ /* 0x000fce0000011602 */
.L_x_10947:
[----:B------:R-:W-:Y:S05]  /*8b60*/  BSYNC B0 ;  /* 0x0000000000007941 */ /* 0x000fea0003800000 */
.L_x_10945:
[----:B------:R-:W-:-:S05]  /*8b70*/  IMAD R5, R6, R5, R5 ;  /* 0x0000000506057224 */ /* 0x000fca00078e0205 */
[----:B------:R-:W-:-:S07]  /*8b80*/  VIMNMX R4, R4, R5, PT ;  /* 0x0000000504047248 */ /* 0x000fce0003fe0100 */
.L_x_10944:
[----:B------:R-:W-:Y:S01]  /*8b90*/  IMAD.HI R4, R4, 0x2aaaaaab, RZ ;  /* 0x2aaaaaab04047827 */ /* 0x000fe200078e02ff */
[----:B------:R-:W-:Y:S04]  /*8ba0*/  BSSY B1, `(.L_x_10948) ;  /* 0x0000010000017945 */ /* 0x000fe80003800000 */
[----:B------:R-:W-:-:S04]  /*8bb0*/  SHF.R.U32.HI R3, RZ, 0x1f, R4 ;  /* 0x0000001fff037819 */ /* 0x000fc80000011604 */
[----:B------:R-:W-:-:S04]  /*8bc0*/  LEA.HI.SX32 R3, R4, R3, 0x1c ;  /* 0x0000000304037211 */ /* 0x000fc800078fe2ff */
[----:B------:R-:W-:-:S04]  /*8bd0*/  VIMNMX R11, R3, UR43, !PT ;  /* 0x0000002b030b7c48 */ /* 0x000fc8000ffe0100 */
[----:B------:R-:W-:-:S13]  /*8be0*/  ISETP.GE.AND P0, PT, R10, R11, PT ;  /* 0x0000000b0a00720c */ /* 0x000fda0003f06270 */
[----:B------:R-:W-:Y:S05]  /*8bf0*/  @!P0 BRA `(.L_x_10949) ;  /* 0x0000000000288947 */ /* 0x000fea0003800000 */
[----:B------:R-:W-:Y:S01]  /*8c00*/  BSSY B0, `(.L_x_10950) ;  /* 0x0000007000007945 */ /* 0x000fe20003800000 */
.L_x_10951:
[----:B------:R-:W-:Y:S01]  /*8c10*/  VIADD R0, R16, 0x148 ;  /* 0x0000014810007836 */ /* 0x000fe20000000000 */
[----:B------:R-:W-:-:S07]  /*8c20*/  MOV R14, 0x8c40 ;  /* 0x00008c40000e7802 */ /* 0x000fce0000000f00 */
[----:B------:R-:W-:Y:S05]  /*8c30*/  CALL.REL.NOINC `($_ZN7cutlass13device_kernelIN5flash11enable_sm90INS1_16FlashAttnFwdSm90INS1_25CollectiveMainloopFwdSm90ILi2EN4cute5tupleIJNS5_1CILi1EEES8_S8_EEENS6_IJNS7_ILi128EEENS7_ILi96EEENS7_ILi64EEEEEELi256ENS_10bfloat16_tEfNS_4arch4Sm90ELb0ELb1ELb1ELb0ELb1ELb0ELb0ELb1ELb0ELb1ELb0ELb0EEENS1_21CollectiveEpilogueFwdINS6_IJSA_NS7_ILi256EEESB_EEES9_SE_SG_Li256ELb0ELb1ELb0ELb0EEENS1_30DynamicPersistentTileSchedulerILi256ELi128ELb0ELb1ELb1EEEEEEEEEvNT_6ParamsE$_ZZN5flash25CollectiveMainloopFwdSm90ILi2EN4cute5tupleIJNS1_1CILi1EEES4_S4_EEENS2_IJNS3_ILi128EEENS3_ILi96EEENS3_ILi64EEEEEELi256EN7cutlass10bfloat16_tEfNSA_4arch4Sm90ELb0ELb1ELb1ELb0ELb1ELb0ELb0ELb1ELb0ELb1ELb0ELb0EE3mmaINS_16FlashAttnFwdSm90ISE_NS_21CollectiveEpilogueFwdINS2_IJS6_NS3_ILi256EEES7_EEES5_SB_SD_Li256ELb0ELb1ELb0ELb0EEENS_30DynamicPersistentTileSchedulerILi256ELi128ELb0ELb1ELb1EEEE13SharedStorageENS1_6TensorINS1_11ArrayEngineIfLm128EEENS1_6LayoutINS2_IJNS2_IJNS3_ILi2EEEST_NS3_ILi32EEEEEES4_S4_EEENS2_IJNS2_IJS4_ST_NS3_ILi4EEEEEENS3_ILi0EEESZ_EEEEEEENS_7SoftmaxILi2ELi0EEEEEbRKNSE_6ParamsENSA_13PipelineAsyncILi2EEES19_RNSA_13PipelineStateILj2EEERT0_RT1_iRiRKNS_16SeqlenInfoQKNewKILb0ELb0EEENS2_IJiiiiEEERT_ENKUliT_T0_T1_E_clIZSF_ISO_S12_S14_EbS17_S19_S19_S1C_S1E_S1G_iS1H_S1L_S1M_S1O_EUlRS1P_iE1_NS3_ILb0EEENS3_ILb1EEEEEDaiS1P_S1Q_S1R_) ;  /* 0x00000180002c7944 */ /* 0x000fea0003c00000 */
[C---:B------:R-:W-:Y:S01]  /*8c40*/  ISETP.GT.AND P0, PT, R10.reuse, R11, PT ;  /* 0x0000000b0a00720c */ /* 0x040fe20003f04270 */
[----:B------:R-:W-:-:S12]  /*8c50*/  VIADD R10, R10, 0xffffffff ;  /* 0xffffffff0a0a7836 */ /* 0x000fd80000000000 */
[----:B------:R-:W-:Y:S05]  /*8c60*/  @P0 BRA `(.L_x_10951) ;  /* 0xfffffffc00e80947 */ /* 0x000fea000383ffff */
[----:B------:R-:W-:Y:S05]  /*8c70*/  BSYNC B0 ;  /* 0x0000000000007941 */ /* 0x000fea0003800000 */
.L_x_10950:
[----:B------:R-:W2:Y:S02]  /*8c80*/  LDL R0, [R1+0x50] ;  /* 0x0000500001007983 */ /* 0x000ea40000100800 */
[----:B--2---:R-:W-:-:S07]  /*8c90*/  IMAD.SHL.U32 R0, R0, 0x80, RZ ;  /* 0x0000008000007824 */ /* 0x004fce00078e00ff */
.L_x_10949:
[----:B------:R-:W-:Y:S05]  /*8ca0*/  BSYNC B1 ;  /* 0x0000000000017941 */ /* 0x000fea0003800000 */
.L_x_10948:
        /* <DEDUP_REMOVED lines=26> */
.L_x_10954:
[----:B------:R-:W-:Y:S02]  /*8e50*/  ULDC UR4, c[0x0][0x9e4] ;  /* 0x0002790000047ab9 */ /* 0x000fe40000000800 */
[----:B------:R-:W-:-:S05]  /*8e60*/  IMAD.U32 R5, RZ, RZ, UR4 ;  /* 0x00000004ff057e24 */ /* 0x000fca000f8e00ff */
[----:B------:R-:W-:-:S13]  /*8e70*/  ISETP.NE.AND P0, PT, R5, 0x1, PT ;  /* 0x000000010500780c */ /* 0x000fda0003f05270 */
[----:B------:R-:W0:Y:S02]  /*8e80*/  @P0 LDC.64 R6, c[0x0][0x9e8] ;  /* 0x00027a00ff060b82 */ /* 0x000e240000000a00 */
[----:B0-----:R-:W-:-:S05]  /*8e90*/  @P0 IMAD.HI.U32 R4, R0, R6, RZ ;  /* 0x0000000600040227 */ /* 0x001fca00078e00ff */
[----:B------:R-:W-:-:S07]  /*8ea0*/  @P0 SHF.R.U32.HI R0, RZ, R7, R4 ;  /* 0x00000007ff000219 */ /* 0x000fce0000011604 */
.L_x_10955:
[----:B------:R-:W-:Y:S05]  /*8eb0*/  BSYNC B0 ;  /* 0x0000000000007941 */ /* 0x000fea0003800000 */
.L_x_10953:
[----:B------:R-:W-:-:S05]  /*8ec0*/  IMAD R3, R0, R5, RZ ;  /* 0x0000000500037224 */ /* 0x000fca00078e02ff */
[----:B------:R-:W-:-:S07]  /*8ed0*/  VIMNMX R2, R2, R3, !PT ;  /* 0x0000000302027248 */ /* 0x000fce0007fe0100 */
.L_x_10952:
[----:B------:R-:W-:-:S04]  /*8ee0*/  VIADD R2, R2, 0x5f ;  /* 0x0000005f02027836 */ /* 0x000fc80000000000 */
[----:B------:R-:W-:-:S05]  /*8ef0*/  IMAD.HI R2, R2, 0x2aaaaaab, RZ ;  /* 0x2aaaaaab02027827 */ /* 0x000fca00078e02ff */
[----:B------:R-:W-:-:S04]  /*8f00*/  SHF.R.U32.HI R3, RZ, 0x1f, R2 ;  /* 0x0000001fff037819 */ /* 0x000fc80000011602 */
[----:B------:R-:W-:-:S04]  /*8f10*/  LEA.HI.SX32 R3, R2, R3, 0x1c ;  /* 0x0000000302037211 */ /* 0x000fc800078fe2ff */
[----:B------:R-:W-:-:S04]  /*8f20*/  VIMNMX R11, R3, UR43, !PT ;  /* 0x0000002b030b7c48 */ /* 0x000fc8000ffe0100 */
[----:B------:R-:W-:-:S13]  /*8f30*/  ISETP.GE.AND P0, PT, R10, R11, PT ;  /* 0x0000000b0a00720c */ /* 0x000fda0003f06270 */
[----:B------:R-:W-:Y:S05]  /*8f40*/  @!P0 BRA `(.L_x_10956) ;  /* 0x0000005c00d88947 */ /* 0x000fea0003800000 */
.L_x_10975:
        /* <DEDUP_REMOVED lines=20> */
.L_x_10958:
[----:B------:R-:W-:Y:S05]  /*9090*/  BSYNC B0 ;  /* 0x0000000000007941 */ /* 0x000fea0003800000 */
.L_x_10957:
[----:B------:R-:W2:Y:S01]  /*90a0*/  LDL.64 R6, [R1+0x18] ;  /* 0x0000180001067983 */ /* 0x000ea20000100a00 */
[----:B-----5:R-:W-:Y:S02]  /*90b0*/  SHF.L.U32 R5, R4, 0x1f, RZ ;  /* 0x0000001f04057819 */ /* 0x020fe400000006ff */
[----:B--2---:R-:W-:-:S05]  /*90c0*/  MOV R3, R6 ;  /* 0x0000000600037202 */ /* 0x004fca0000000f00 */
[----:B------:R-:W-:-:S04]  /*90d0*/  IMAD R2, R2, 0x8, R3 ;  /* 0x0000000802027824 */ /* 0x000fc800078e0203 */
[----:B------:R1:W2:Y:S01]  /*90e0*/  SYNCS.PHASECHK.TRANS64.TRYWAIT P0, [R2+URZ], R5 ;  /* 0x00000005020075a7 */ /* 0x0002a2000800017f */
[----:B------:R1:W5:Y:S01]  /*90f0*/  LDL.64 R6, [R1+0x1c0] ;  /* 0x0001c00001067983 */ /* 0x0003620000100a00 */
[----:B------:R-:W-:Y:S04]  /*9100*/  BSSY B0, `(.L_x_10959) ;  /* 0x0000003000007945 */ /* 0x000fe80003800000 */
[----:B------:R-:W-:Y:S05]  /*9110*/  @!P1 BRA `(.L_x_10960) ;  /* 0x0000000000049947 */ /* 0x000fea0003800000 */
[----:B------:R-:W-:Y:S01]  /*9120*/  BPT.TRAP 0x1 ;  /* 0x000000040000795c */ /* 0x000fe20000300000 */
.L_x_10960:
[----:B------:R-:W-:Y:S05]  /*9130*/  BSYNC B0 ;  /* 0x0000000000007941 */ /* 0x000fea0003800000 */
.L_x_10959:
[----:B------:R-:W-:Y:S04]  /*9140*/  BSSY B0, `(.L_x_10961) ;  /* 0x0000006000007945 */ /* 0x000fe80003800000 */
[----:B--2---:R-:W-:Y:S05]  /*9150*/  @P0 BRA `(.L_x_10962) ;  /* 0x0000000000100947 */ /* 0x004fea0003800000 */
[----:B-----5:R-:W-:Y:S01]  /*9160*/  IMAD R6, R6, 0x8, R3 ;  /* 0x0000000806067824 */ /* 0x020fe200078e0203 */
[----:B------:R-:W-:-:S04]  /*9170*/  SHF.L.U32 R7, R7, 0x1f, RZ ;  /* 0x0000001f07077819 */ /* 0x000fc800000006ff */
[----:B------:R-:W2:Y:S02]  /*9180*/  SYNCS.PHASECHK.TRANS64.TRYWAIT P0, [R6+URZ], R7 ;  /* 0x00000007060075a7 */ /* 0x000ea4000800017f */
[----:B--2---:R-:W-:Y:S05]  /*9190*/  @!P0 BRA `(.L_x_10963) ;  /* 0x0000014c00ac8947 */ /* 0x004fea0003800000 */
.L_x_10962:
[----:B------:R-:W-:Y:S05]  /*91a0*/  BSYNC B0 ;  /* 0x0000000000007941 */ /* 0x000fea0003800000 */
.L_x_10961:
[----:B--2--5:R-:W2:Y:S04]  /*91b0*/  LDL R7, [R1+0x1c0] ;  /* 0x0001c00001077983 */ /* 0x024ea80000100800 */
[----:B-1----:R-:W2:Y:S01]  /*91c0*/  LDL.64 R2, [R1+0x78] ;  /* 0x0000780001027983 */ /* 0x002ea20000100a00 */
[----:B------:R-:W-:Y:S05]  /*91d0*/  WARPSYNC.ALL ;  /* 0x0000000000007948 */ /* 0x000fea0003800000 */
[----:B------:R-:W3:Y:S04]  /*91e0*/  LDL.64 R20, [R1+0x70] ;  /* 0x0000700001147983 */ /* 0x000ee80000100a00 */
[----:B0-----:R-:W4:Y:S04]  /*91f0*/  LDL.64 R4, [R1+0x70] ;  /* 0x0000700001047983 */ /* 0x001f280000100a00 */
[----:B------:R-:W4:Y:S01]  /*9200*/  LDL.64 R8, [R1+0x70] ;  /* 0x0000700001087983 */ /* 0x000f220000100a00 */
[----:B--2---:R-:W-:-:S03]  /*9210*/  IMAD R2, R7, 0x300, R2 ;  /* 0x0000030007027824 */ /* 0x004fc600078e0202 */
[----:B------:R-:W2:Y:S01]  /*9220*/  LDL.64 R14, [R1+0x70] ;  /* 0x00007000010e7983 */ /* 0x000ea20000100a00 */
[----:B------:R-:W-:Y:S01]  /*9230*/  R2UR UR7, R3 ;  /* 0x00000000030772ca */ /* 0x000fe200000e0000 */
[----:B------:R-:W-:Y:S01]  /*9240*/  WARPGROUP.ARRIVE ;  /* 0x00000000000079c5 */ /* 0x000fe20000000000 */
[C---:B------:R-:W-:Y:S01]  /*9250*/  R2UR UR6, R2.reuse ;  /* 0x00000000020672ca */ /* 0x040fe200000e0000 */
[----:B------:R-:W-:Y:S01]  /*9260*/  VIADD R6, R2, 0x2 ;  /* 0x0000000202067836 */ /* 0x000fe20000000000 */
[----:B------:R0:W5:Y:S01]  /*9270*/  LDL R13, [R1+0x1c0] ;  /* 0x0001c000010d7983 */ /* 0x0001620000100800 */
[----:B------:R-:W-:-:S03]  /*9280*/  IMAD.MOV.U32 R7, RZ, RZ, R3 ;  /* 0x000000ffff077224 */ /* 0x000fc600078e0003 */
[----:B------:R0:W5:Y:S01]  /*9290*/  LDL R72, [R1+0xc] ;  /* 0x00000c0001487983 */ /* 0x0001620000100800 */
[----:B---3--:R-:W-:Y:S02]  /*92a0*/  R2UR UR4, R20 ;  /* 0x00000000140472ca */ /* 0x008fe400000e0000 */
[----:B------:R-:W-:Y:S01]  /*92b0*/  R2UR UR5, R21 ;  /* 0x00000000150572ca */ /* 0x000fe200000e0000 */
[----:B------:R-:W3:-:S12]  /*92c0*/  LDL R20, [R1] ;  /* 0x0000000001147983 */ /* 0x000ed80000100800 */
[----:B------:R-:W-:Y:S01]  /*92d0*/  HGMMA.64x96x16.F32.BF16 R24, gdesc[UR4], RZ, !UPT, gsb0 ;  /* 0x01600000041879f0 */ /* 0x000fe2000c0018ff */
[----:B----4-:R-:W-:Y:S01]  /*92e0*/  VIADD R4, R4, 0x2 ;  /* 0x0000000204047836 */ /* 0x010fe20000000000 */
[----:B------:R-:W-:Y:S02]  /*92f0*/  R2UR UR6, R6 ;  /* 0x00000000060672ca */ /* 0x000fe400000e0000 */
[----:B------:R-:W-:Y:S02]  /*9300*/  R2UR UR7, R7 ;  /* 0x00000000070772ca */ /* 0x000fe400000e0000 */
[----:B------:R-:W-:Y:S02]  /*9310*/  R2UR UR4, R4 ;  /* 0x00000000040472ca */ /* 0x000fe400000e0000 */
[----:B------:R-:W-:Y:S01]  /*9320*/  R2UR UR5, R5 ;  /* 0x00000000050572ca */ /* 0x000fe200000e0000 */
[----:B------:R-:W-:Y:S02]  /*9330*/  VIADD R8, R8, 0x4 ;  /* 0x0000000408087836 */ /* 0x000fe40000000000 */
[----:B------:R-:W-:-:S02]  /*9340*/  VIADD R4, R2, 0x4 ;  /* 0x0000000402047836 */ /* 0x000fc40000000000 */
[----:B------:R-:W-:Y:S01]  /*9350*/  IMAD.MOV.U32 R5, RZ, RZ, R3 ;  /* 0x000000ffff057224 */ /* 0x000fe200078e0003 */
[----:B------:R-:W-:Y:S02]  /*9360*/  WARPGROUP.DEPBAR.LE gsb0, 0x0 ;  /* 0x00008000000079c5 */ /* 0x000fe40000010000 */
[----:B------:R-:W-:-:S06]  /*9370*/  WARPGROUP.ARRIVE ;  /* 0x00000000000079c5 */ /* 0x000fcc0000000000 */
[----:B------:R-:W-:Y:S01]  /*9380*/  HGMMA.64x96x16.F32.BF16 R24, gdesc[UR4], R24, gsb0 ;  /* 0x01600000041879f0 */ /* 0x000fe20008001818 */
[----:B------:R-:W-:Y:S02]  /*9390*/  R2UR UR6, R4 ;  /* 0x00000000040672ca */ /* 0x000fe400000e0000 */
[----:B------:R-:W-:Y:S02]  /*93a0*/  R2UR UR7, R5 ;  /* 0x00000000050772ca */ /* 0x000fe400000e0000 */
[----:B------:R-:W-:Y:S02]  /*93b0*/  R2UR UR4, R8 ;  /* 0x00000000080472ca */ /* 0x000fe400000e0000 */
[----:B------:R-:W-:Y:S01]  /*93c0*/  R2UR UR5, R9 ;  /* 0x00000000090572ca */ /* 0x000fe200000e0000 */
[----:B------:R-:W-:Y:S02]  /*93d0*/  VIADD R2, R2, 0x6 ;  /* 0x0000000602027836 */ /* 0x000fe40000000000 */
[----:B--2---:R-:W-:Y:S01]  /*93e0*/  VIADD R14, R14, 0x6 ;  /* 0x000000060e0e7836 */ /* 0x004fe20000000000 */
[----:B------:R-:W-:-:S02]  /*93f0*/  WARPGROUP.DEPBAR.LE gsb0, 0x0 ;  /* 0x00008000000079c5 */ /* 0x000fc40000010000 */
        /* <DEDUP_REMOVED lines=8> */
[----:B------:R0:W-:Y:S04]  /*9480*/  STL [R1+0x60], R0 ;  /* 0x0000600001007387 */ /* 0x0001e80000100800 */
[----:B------:R0:W-:Y:S01]  /*9490*/  STL [R1+0x60], R0 ;  /* 0x0000600001007387 */ /* 0x0001e20000100800 */
[----:B------:R-:W-:-:S02]  /*94a0*/  WARPGROUP.DEPBAR.LE gsb0, 0x0 ;  /* 0x00008000000079c5 */ /* 0x000fc40000010000 */
[----:B------:R-:W-:-:S06]  /*94b0*/  WARPGROUP.ARRIVE ;  /* 0x00000000000079c5 */ /* 0x000fcc0000000000 */
[----:B------:R-:W-:Y:S01]  /*94c0*/  HGMMA.64x96x16.F32.BF16 R24, gdesc[UR4], R24, gsb0 ;  /* 0x01600000041879f0 */ /* 0x000fe20008001818 */
[----:B------:R0:W-:Y:S01]  /*94d0*/  STL [R1+0x60], R0 ;  /* 0x0000600001007387 */ /* 0x0001e20000100800 */
[----:B---3--:R-:W-:-:S03]  /*94e0*/  LOP3.LUT R20, R20, 0x1, RZ, 0xfc, !PT ;  /* 0x0000000114147812 */ /* 0x008fc600078efcff */
[----:B------:R0:W-:Y:S01]  /*94f0*/  STL [R1+0x60], R0 ;  /* 0x0000600001007387 */ /* 0x0001e20000100800 */
[----:B------:R-:W-:Y:S01]  /*9500*/  ISETP.NE.AND P0, PT, R20, 0x3, PT ;  /* 0x000000031400780c */ /* 0x000fe20003f05270 */
[----:B------:R-:W-:Y:S01]  /*9510*/  BSSY B0, `(.L_x_10964) ;  /* 0x0000005000007945 */ /* 0x000fe20003800000 */
[----:B------:R-:W-:Y:S02]  /*9520*/  WARPGROUP.DEPBAR.LE gsb0, 0x0 ;  /* 0x00008000000079c5 */ /* 0x000fe40000010000 */
[----:B------:R0:W-:Y:S09]  /*9530*/  BAR.ARV R203, 0x100 ;  /* 0x000400cb0000751d */ /* 0x0001f20000002000 */
[----:B0-----:R-:W-:Y:S05]  /*9540*/  @!P0 BRA `(.L_x_10965) ;  /* 0x0000000000048947 */ /* 0x001fea0003800000 */
[----:B------:R-:W-:Y:S01]  /*9550*/  BPT.TRAP 0x1 ;  /* 0x000000040000795c */ /* 0x000fe20000300000 */
.L_x_10965:
[----:B------:R-:W-:Y:S05]  /*9560*/  BSYNC B0 ;  /* 0x0000000000007941 */ /* 0x000fea0003800000 */
.L_x_10964:
        /* <DEDUP_REMOVED lines=32> */
[----:B------:R-:W4:Y:S04]  /*9770*/  LDL R193, [R1+0x28] ;  /* 0x0000280001c17983 */ /* 0x000f280000100800 */
[----:B--2---:R-:W2:Y:S02]  /*9780*/  LD.E R2, desc[UR36][R2.64] ;  /* 0x0000002402027980 */ /* 0x004ea4000c101900 */
[-C--:B--2---:R-:W-:Y:S01]  /*9790*/  FMUL.FTZ R9, R24, R2.reuse ;  /* 0x0000000218097220 */ /* 0x084fe20000410000 */
[-C--:B0-----:R-:W-:Y:S01]  /*97a0*/  FMUL.FTZ R13, R25, R2.reuse ;  /* 0x00000002190d7220 */ /* 0x081fe20000410000 */
[----:B------:R-:W-:-:S04]  /*97b0*/  FMUL.FTZ R15, R28, R2 ;  /* 0x000000021c0f7220 */ /* 0x000fc80000410000 */
[----:B------:R-:W3:Y:S01]  /*97c0*/  MUFU.TANH R9, R9 ;  /* 0x0000000900097308 */ /* 0x000ee20000002400 */
[-C--:B------:R-:W-:Y:S01]  /*97d0*/  FMUL.FTZ R78, R29, R2.reuse ;  /* 0x000000021d4e7220 */ /* 0x080fe20000410000 */
[----:B------:R-:W-:-:S06]  /*97e0*/  FMUL.FTZ R80, R32, R2 ;  /* 0x0000000220507220 */ /* 0x000fcc0000410000 */
[----:B------:R-:W0:Y:S01]  /*97f0*/  MUFU.TANH R13, R13 ;  /* 0x0000000d000d7308 */ /* 0x000e220000002400 */
[----:B------:R-:W-:-:S07]  /*9800*/  FMUL.FTZ R82, R33, R2 ;  /* 0x0000000221527220 */ /* 0x000fce0000410000 */
[----:B------:R-:W1:Y:S01]  /*9810*/  MUFU.TANH R15, R15 ;  /* 0x0000000f000f7308 */ /* 0x000e620000002400 */
[----:B---3--:R-:W-:Y:S01]  /*9820*/  FMNMX.FTZ R8, R9, R4, !PT ;  /* 0x0000000409087209 */ /* 0x008fe20007810000 */
[----:B------:R-:W-:-:S06]  /*9830*/  FMUL.FTZ R84, R36, R2 ;  /* 0x0000000224547220 */ /* 0x000fcc0000410000 */
[----:B------:R-:W2:Y:S01]  /*9840*/  MUFU.TANH R78, R78 ;  /* 0x0000004e004e7308 */ /* 0x000ea20000002400 */
[----:B0-----:R-:W-:Y:S01]  /*9850*/  FMNMX.FTZ R8, R13, R8, !PT ;  /* 0x000000080d087209 */ /* 0x001fe20007810000 */
[----:B------:R-:W-:-:S06]  /*9860*/  FMUL.FTZ R86, R37, R2 ;  /* 0x0000000225567220 */ /* 0x000fcc0000410000 */
[----:B------:R-:W0:Y:S01]  /*9870*/  MUFU.TANH R80, R80 ;  /* 0x0000005000507308 */ /* 0x000e220000002400 */
[----:B------:R-:W-:Y:S01]  /*9880*/  FMUL.FTZ R36, R38, R2 ;  /* 0x0000000226247220 */ /* 0x000fe20000410000 */
[----:B-1----:R-:W-:-:S06]  /*9890*/  FMNMX.FTZ R3, R15, R8, !PT ;  /* 0x000000080f037209 */ /* 0x002fcc0007810000 */
[----:B------:R-:W1:Y:S01]  /*98a0*/  MUFU.TANH R82, R82 ;  /* 0x0000005200527308 */ /* 0x000e620000002400 */
[----:B------:R-:W-:Y:S01]  /*98b0*/  FMUL.FTZ R38, R40, R2 ;  /* 0x0000000228267220 */ /* 0x000fe20000410000 */
[----:B--2---:R-:W-:-:S06]  /*98c0*/  FMNMX.FTZ R3, R78, R3, !PT ;  /* 0x000000034e037209 */ /* 0x004fcc0007810000 */
[----:B------:R-:W2:Y:S01]  /*98d0*/  MUFU.TANH R84, R84 ;  /* 0x0000005400547308 */ /* 0x000ea20000002400 */
[----:B------:R-:W-:Y:S01]  /*98e0*/  FMUL.FTZ R40, R41, R2 ;  /* 0x0000000229287220 */ /* 0x000fe20000410000 */
[----:B0-----:R-:W-:-:S06]  /*98f0*/  FMNMX.FTZ R3, R80, R3, !PT ;  /* 0x0000000350037209 */ /* 0x001fcc0007810000 */
[----:B------:R-:W0:Y:S01]  /*9900*/  MUFU.TANH R86, R86 ;  /* 0x0000005600567308 */ /* 0x000e220000002400 */
[----:B------:R-:W-:Y:S01]  /*9910*/  FMUL.FTZ R44, R44, R2 ;  /* 0x000000022c2c7220 */ /* 0x000fe20000410000 */
[----:B-1----:R-:W-:-:S06]  /*9920*/  FMNMX.FTZ R3, R82, R3, !PT ;  /* 0x0000000352037209 */ /* 0x002fcc0007810000 */
[----:B------:R-:W1:Y:S01]  /*9930*/  MUFU.TANH R38, R38 ;  /* 0x0000002600267308 */ /* 0x000e620000002400 */
[-C--:B------:R-:W-:Y:S01]  /*9940*/  FMUL.FTZ R88, R45, R2.reuse ;  /* 0x000000022d587220 */ /* 0x080fe20000410000 */
[-C--:B------:R-:W-:Y:S01]  /*9950*/  FMUL.FTZ R6, R26, R2.reuse ;  /* 0x000000021a067220 */ /* 0x080fe20000410000 */
[----:B------:R-:W-:-:S05]  /*9960*/  FMUL.FTZ R26, R46, R2 ;  /* 0x000000022e1a7220 */ /* 0x000fca0000410000 */
[----:B------:R-:W3:Y:S01]  /*9970*/  MUFU.TANH R40, R40 ;  /* 0x0000002800287308 */ /* 0x000ee20000002400 */
[----:B--2---:R-:W-:Y:S01]  /*9980*/  FMNMX.FTZ R3, R84, R3, !PT ;  /* 0x0000000354037209 */ /* 0x004fe20007810000 */
[----:B------:R-:W-:-:S06]  /*9990*/  FMUL.FTZ R46, R48, R2 ;  /* 0x00000002302e7220 */ /* 0x000fcc0000410000 */
[----:B------:R-:W2:Y:S01]  /*99a0*/  MUFU.TANH R44, R44 ;  /* 0x0000002c002c7308 */ /* 0x000ea20000002400 */
[----:B0-----:R-:W-:Y:S01]  /*99b0*/  FMNMX.FTZ R3, R86, R3, !PT ;  /* 0x0000000356037209 */ /* 0x001fe20007810000 */
[----:B------:R-:W-:-:S06]  /*99c0*/  FMUL.FTZ R48, R49, R2 ;  /* 0x0000000231307220 */ /* 0x000fcc0000410000 */
[----:B------:R-:W0:Y:S01]  /*99d0*/  MUFU.TANH R88, R88 ;  /* 0x0000005800587308 */ /* 0x000e220000002400 */
[----:B-1----:R-:W-:Y:S01]  /*99e0*/  FMNMX.FTZ R3, R38, R3, !PT ;  /* 0x0000000326037209 */ /* 0x002fe20007810000 */
[----:B------:R-:W-:-:S06]  /*99f0*/  FMUL.FTZ R52, R52, R2 ;  /* 0x0000000234347220 */ /* 0x000fcc0000410000 */
[----:B------:R-:W1:Y:S01]  /*9a00*/  MUFU.TANH R46, R46 ;  /* 0x0000002e002e7308 */ /* 0x000e620000002400 */
[----:B---3--:R-:W-:Y:S01]  /*9a10*/  FMNMX.FTZ R3, R40, R3, !PT ;  /* 0x0000000328037209 */ /* 0x008fe20007810000 */
[-C--:B------:R-:W-:Y:S01]  /*9a20*/  FMUL.FTZ R7, R27, R2.reuse ;  /* 0x000000021b077220 */ /* 0x080fe20000410000 */
[----:B------:R-:W-:-:S05]  /*9a30*/  FMUL.FTZ R53, R53, R2 ;  /* 0x0000000235357220 */ /* 0x000fca0000410000 */
[----:B------:R-:W3:Y:S01]  /*9a40*/  MUFU.TANH R48, R48 ;  /* 0x0000003000307308 */ /* 0x000ee20000002400 */
[----:B--2---:R-:W-:Y:S01]  /*9a50*/  FMNMX.FTZ R3, R44, R3, !PT ;  /* 0x000000032c037209 */ /* 0x004fe20007810000 */
[-C--:B------:R-:W-:Y:S01]  /*9a60*/  FMUL.FTZ R76, R30, R2.reuse ;  /* 0x000000021e4c7220 */ /* 0x080fe20000410000 */
[----:B------:R-:W-:-:S05]  /*9a70*/  FMUL.FTZ R56, R56, R2 ;  /* 0x0000000238387220 */ /* 0x000fca0000410000 */
[----:B------:R-:W2:Y:S01]  /*9a80*/  MUFU.TANH R6, R6 ;  /* 0x0000000600067308 */ /* 0x000ea20000002400 */
[----:B0-----:R-:W-:Y:S01]  /*9a90*/  FMNMX.FTZ R3, R88, R3, !PT ;  /* 0x0000000358037209 */ /* 0x001fe20007810000 */
[----:B------:R-:W-:-:S06]  /*9aa0*/  FMUL.FTZ R150, R31, R2 ;  /* 0x000000021f967220 */ /* 0x000fcc0000410000 */
[----:B------:R-:W0:Y:S01]  /*9ab0*/  MUFU.TANH R52, R52 ;  /* 0x0000003400347308 */ /* 0x000e220000002400 */
[----:B------:R-:W-:Y:S01]  /*9ac0*/  FMUL.FTZ R57, R57, R2 ;  /* 0x0000000239397220 */ /* 0x000fe20000410000 */
[----:B-1----:R-:W-:-:S06]  /*9ad0*/  FMNMX.FTZ R3, R46, R3, !PT ;  /* 0x000000032e037209 */ /* 0x002fcc0007810000 */
[----:B------:R-:W1:Y:S01]  /*9ae0*/  MUFU.TANH R7, R7 ;  /* 0x0000000700077308 */ /* 0x000e620000002400 */
[-C--:B------:R-:W-:Y:S01]  /*9af0*/  FMUL.FTZ R72, R34, R2.reuse ;  /* 0x0000000222487220 */ /* 0x080fe20000410000 */
[----:B------:R-:W-:-:S06]  /*9b00*/  FMUL.FTZ R60, R60, R2 ;  /* 0x000000023c3c7220 */ /* 0x000fcc0000410000 */
[----:B------:R-:W4:Y:S01]  /*9b10*/  MUFU.TANH R166, R53 ;  /* 0x0000003500a67308 */ /* 0x000f220000002400 */
[----:B------:R-:W-:Y:S01]  /*9b20*/  FMUL.FTZ R24, R50, R2 ;  /* 0x0000000232187220 */ /* 0x000fe20000410000 */
[----:B---3--:R-:W-:-:S06]  /*9b30*/  FMNMX.FTZ R3, R48, R3, !PT ;  /* 0x0000000330037209 */ /* 0x008fcc0007810000 */
[----:B------:R-:W3:Y:S01]  /*9b40*/  MUFU.TANH R76, R76 ;  /* 0x0000004c004c7308 */ /* 0x000ee20000002400 */
[----:B------:R-:W-:-:S07]  /*9b50*/  FMUL.FTZ R28, R35, R2 ;  /* 0x00000002231c7220 */ /* 0x000fce0000410000 */
[----:B------:R-:W3:Y:S01]  /*9b60*/  MUFU.TANH R56, R56 ;  /* 0x0000003800387308 */ /* 0x000ee20000002400 */
[----:B------:R-:W-:Y:S01]  /*9b70*/  FMUL.FTZ R61, R61, R2 ;  /* 0x000000023d3d7220 */ /* 0x000fe20000410000 */
[----:B--2---:R-:W-:-:S06]  /*9b80*/  FMNMX.FTZ R8, R6, R5, !PT ;  /* 0x0000000506087209 */ /* 0x004fcc0007810000 */
[----:B------:R-:W2:Y:S01]  /*9b90*/  MUFU.TANH R150, R150 ;  /* 0x0000009600967308 */ /* 0x000ea20000002400 */
[----:B0-----:R-:W-:Y:S01]  /*9ba0*/  FMNMX.FTZ R21, R52, R3, !PT ;  /* 0x0000000334157209 */ /* 0x001fe20007810000 */
[----:B------:R-:W-:-:S06]  /*9bb0*/  FMUL.FTZ R34, R42, R2 ;  /* 0x000000022a227220 */ /* 0x000fcc0000410000 */
[----:B------:R-:W0:Y:S01]  /*9bc0*/  MUFU.TANH R50, R57 ;  /* 0x0000003900327308 */ /* 0x000e220000002400 */
[-C--:B------:R-:W-:Y:S01]  /*9bd0*/  FMUL.FTZ R64, R64, R2.reuse ;  /* 0x0000000240407220 */ /* 0x080fe20000410000 */
[----:B------:R-:W-:Y:S01]  /*9be0*/  FMUL.FTZ R42, R54, R2 ;  /* 0x00000002362a7220 */ /* 0x000fe20000410000 */
[----:B-1----:R-:W-:-:S05]  /*9bf0*/  FMNMX.FTZ R3, R7, R8, !PT ;  /* 0x0000000807037209 */ /* 0x002fca0007810000 */
[----:B------:R-:W1:Y:S01]  /*9c00*/  MUFU.TANH R72, R72 ;  /* 0x0000004800487308 */ /* 0x000e620000002400 */
[----:B----4-:R-:W-:Y:S01]  /*9c10*/  FMNMX.FTZ R21, R166, R21, !PT ;  /* 0x00000015a6157209 */ /* 0x010fe20007810000 */
[----:B------:R-:W-:-:S06]  /*9c20*/  FMUL.FTZ R148, R39, R2 ;  /* 0x0000000227947220 */ /* 0x000fcc0000410000 */
[----:B------:R-:W4:Y:S01]  /*9c30*/  MUFU.TANH R60, R60 ;  /* 0x0000003c003c7308 */ /* 0x000f220000002400 */
[----:B------:R-:W-:Y:S01]  /*9c40*/  FMUL.FTZ R65, R65, R2 ;  /* 0x0000000241417220 */ /* 0x000fe20000410000 */
[----:B---3--:R-:W-:-:S06]  /*9c50*/  FMNMX.FTZ R3, R76, R3, !PT ;  /* 0x000000034c037209 */ /* 0x008fcc0007810000 */
[----:B------:R-:W3:Y:S01]  /*9c60*/  MUFU.TANH R28, R28 ;  /* 0x0000001c001c7308 */ /* 0x000ee20000002400 */
[----:B------:R-:W-:Y:S01]  /*9c70*/  FMNMX.FTZ R21, R56, R21, !PT ;  /* 0x0000001538157209 */ /* 0x000fe20007810000 */
[----:B------:R-:W-:-:S06]  /*9c80*/  FMUL.FTZ R68, R68, R2 ;  /* 0x0000000244447220 */ /* 0x000fcc0000410000 */
[----:B------:R-:W3:Y:S01]  /*9c90*/  MUFU.TANH R54, R61 ;  /* 0x0000003d00367308 */ /* 0x000ee20000002400 */
[----:B------:R-:W-:Y:S01]  /*9ca0*/  FMUL.FTZ R169, R58, R2 ;  /* 0x000000023aa97220 */ /* 0x000fe20000410000 */
[----:B--2---:R-:W-:-:S06]  /*9cb0*/  FMNMX.FTZ R3, R150, R3, !PT ;  /* 0x0000000396037209 */ /* 0x004fcc0007810000 */
[----:B------:R-:W2:Y:S01]  /*9cc0*/  MUFU.TANH R36, R36 ;  /* 0x0000002400247308 */ /* 0x000ea20000002400 */
[----:B0-----:R-:W-:Y:S01]  /*9cd0*/  FMNMX.FTZ R21, R50, R21, !PT ;  /* 0x0000001532157209 */ /* 0x001fe20007810000 */
[----:B------:R-:W-:-:S06]  /*9ce0*/  FMUL.FTZ R32, R43, R2 ;  /* 0x000000022b207220 */ /* 0x000fcc0000410000 */
[----:B------:R-:W0:Y:S01]  /*9cf0*/  MUFU.TANH R64, R64 ;  /* 0x0000004000407308 */ /* 0x000e220000002400 */
[----:B------:R-:W-:Y:S01]  /*9d00*/  FMUL.FTZ R69, R69, R2 ;  /* 0x0000000245457220 */ /* 0x000fe20000410000 */
[----:B-1----:R-:W-:-:S06]  /*9d10*/  FMNMX.FTZ R3, R72, R3, !PT ;  /* 0x0000000348037209 */ /* 0x002fcc0007810000 */
[----:B------:R-:W1:Y:S01]  /*9d20*/  MUFU.TANH R148, R148 ;  /* 0x0000009400947308 */ /* 0x000e620000002400 */
[----:B----4-:R-:W-:-:S07]  /*9d30*/  FMNMX.FTZ R21, R60, R21, !PT ;  /* 0x000000153c157209 */ /* 0x010fce0007810000 */
[----:B------:R-:W4:Y:S01]  /*9d40*/  MUFU.TANH R58, R65 ;  /* 0x00000041003a7308 */ /* 0x000f220000002400 */
[----:B---3--:R-:W-:Y:S01]  /*9d50*/  FMNMX.FTZ R3, R28, R3, !PT ;  /* 0x000000031c037209 */ /* 0x008fe20007810000 */
[----:B------:R-:W-:Y:S01]  /*9d60*/  FMUL.FTZ R146, R47, R2 ;  /* 0x000000022f927220 */ /* 0x000fe20000410000 */
[----:B------:R-:W-:-:S05]  /*9d70*/  FMNMX.FTZ R21, R54, R21, !PT ;  /* 0x0000001536157209 */ /* 0x000fca0007810000 */
[----:B------:R-:W3:Y:S08]  /*9d80*/  MUFU.TANH R34, R34 ;  /* 0x0000002200227308 */ /* 0x000ef00000002400 */
[----:B------:R-:W3:Y:S01]  /*9d90*/  MUFU.TANH R68, R68 ;  /* 0x0000004400447308 */ /* 0x000ee20000002400 */
[----:B--2---:R-:W-:Y:S02]  /*9da0*/  FMNMX.FTZ R3, R36, R3, !PT ;  /* 0x0000000324037209 */ /* 0x004fe40007810000 */
[----:B0-----:R-:W-:-:S05]  /*9db0*/  FMNMX.FTZ R21, R64, R21, !PT ;  /* 0x0000001540157209 */ /* 0x001fca0007810000 */
[----:B------:R-:W0:Y:S08]  /*9dc0*/  MUFU.TANH R32, R32 ;  /* 0x0000002000207308 */ /* 0x000e300000002400 */
[----:B------:R-:W2:Y:S01]  /*9dd0*/  MUFU.TANH R90, R69 ;  /* 0x00000045005a7308 */ /* 0x000ea20000002400 */
[----:B-1----:R-:W-:Y:S01]  /*9de0*/  FMNMX.FTZ R3, R148, R3, !PT ;  /* 0x0000000394037209 */ /* 0x002fe20007810000 */
[----:B------:R-:W-:Y:S01]  /*9df0*/  FMUL.FTZ R30, R51, R2 ;  /* 0x00000002331e7220 */ /* 0x000fe20000410000 */
[----:B----4-:R-:W-:-:S05]  /*9e00*/  FMNMX.FTZ R21, R58, R21, !PT ;  /* 0x000000153a157209 */ /* 0x010fca0007810000 */
[----:B------:R-:W1:Y:S01]  /*9e10*/  MUFU.TANH R26, R26 ;  /* 0x0000001a001a7308 */ /* 0x000e620000002400 */
[----:B---3--:R-:W-:Y:S02]  /*9e20*/  FMNMX.FTZ R3, R34, R3, !PT ;  /* 0x0000000322037209 */ /* 0x008fe40007810000 */
[----:B------:R-:W-:-:S05]  /*9e30*/  FMNMX.FTZ R21, R68, R21, !PT ;  /* 0x0000001544157209 */ /* 0x000fca0007810000 */
[----:B------:R-:W3:Y:S01]  /*9e40*/  MUFU.TANH R146, R146 ;  /* 0x0000009200927308 */ /* 0x000ee20000002400 */
[----:B0-----:R-:W-:Y:S01]  /*9e50*/  FMNMX.FTZ R3, R32, R3, !PT ;  /* 0x0000000320037209 */ /* 0x001fe20007810000 */
[----:B------:R-:W-:Y:S01]  /*9e60*/  FMUL.FTZ R142, R55, R2 ;  /* 0x00000002378e7220 */ /* 0x000fe20000410000 */
[----:B--2---:R-:W-:-:S05]  /*9e70*/  FMNMX.FTZ R20, R90, R21, !PT ;  /* 0x000000155a147209 */ /* 0x004fca0007810000 */
[----:B------:R-:W0:Y:S01]  /*9e80*/  MUFU.TANH R24, R24 ;  /* 0x0000001800187308 */ /* 0x000e220000002400 */
[----:B-1----:R-:W-:Y:S01]  /*9e90*/  FMNMX.FTZ R3, R26, R3, !PT ;  /* 0x000000031a037209 */ /* 0x002fe20007810000 */
[----:B------:R-:W1:Y:S06]  /*9ea0*/  SHFL.BFLY PT, R21, R20, 0x2, 0x1f ;  /* 0x0c401f0014157f89 */ /* 0x000e6c00000e0000 */
[----:B------:R-:W2:Y:S01]  /*9eb0*/  MUFU.TANH R30, R30 ;  /* 0x0000001e001e7308 */ /* 0x000ea20000002400 */
[----:B---3--:R-:W-:-:S07]  /*9ec0*/  FMNMX.FTZ R3, R146, R3, !PT ;  /* 0x0000000392037209 */ /* 0x008fce0007810000 */
[----:B------:R-:W3:Y:S01]  /*9ed0*/  MUFU.TANH R42, R42 ;  /* 0x0000002a002a7308 */ /* 0x000ee20000002400 */
[----:B------:R-:W-:Y:S01]  /*9ee0*/  FMUL.FTZ R140, R59, R2 ;  /* 0x000000023b8c7220 */ /* 0x000fe20000410000 */
[----:B0-----:R-:W-:-:S06]  /*9ef0*/  FMNMX.FTZ R3, R24, R3, !PT ;  /* 0x0000000318037209 */ /* 0x001fcc0007810000 */
[----:B------:R-:W0:Y:S01]  /*9f00*/  MUFU.TANH R142, R142 ;  /* 0x0000008e008e7308 */ /* 0x000e220000002400 */
[----:B------:R-:W-:Y:S01]  /*9f10*/  FMUL.FTZ R171, R62, R2 ;  /* 0x000000023eab7220 */ /* 0x000fe20000410000 */
[----:B--2---:R-:W-:-:S06]  /*9f20*/  FMNMX.FTZ R3, R30, R3, !PT ;  /* 0x000000031e037209 */ /* 0x004fcc0007810000 */
[----:B------:R-:W2:Y:S01]  /*9f30*/  MUFU.TANH R169, R169 ;  /* 0x000000a900a97308 */ /* 0x000ea20000002400 */
[-C--:B------:R-:W-:Y:S01]  /*9f40*/  FMUL.FTZ R69, R63, R2.reuse ;  /* 0x000000023f457220 */ /* 0x080fe20000410000 */
[----:B---3--:R-:W-:Y:S01]  /*9f50*/  FMNMX.FTZ R3, R42, R3, !PT ;  /* 0x000000032a037209 */ /* 0x008fe20007810000 */
[-C--:B------:R-:W-:Y:S01]  /*9f60*/  FMUL.FTZ R73, R66, R2.reuse ;  /* 0x0000000242497220 */ /* 0x080fe20000410000 */
[-C--:B------:R-:W-:Y:S01]  /*9f70*/  FMUL.FTZ R75, R67, R2.reuse ;  /* 0x00000002434b7220 */ /* 0x080fe20000410000 */
[----:B-1----:R-:W-:Y:S01]  /*9f80*/  FMNMX.FTZ R14, R20, R21, !PT ;  /* 0x00000015140e7209 */ /* 0x002fe20007810000 */
[-C--:B------:R-:W-:Y:S01]  /*9f90*/  FMUL.FTZ R77, R70, R2.reuse ;  /* 0x00000002464d7220 */ /* 0x080fe20000410000 */
[----:B------:R-:W-:Y:S01]  /*9fa0*/  FMUL.FTZ R79, R71, R2 ;  /* 0x00000002474f7220 */ /* 0x000fe20000410000 */
[----:B------:R-:W1:Y:S01]  /*9fb0*/  MUFU.TANH R140, R140 ;  /* 0x0000008c008c7308 */ /* 0x000e620000002400 */
[----:B0-----:R-:W-:Y:S01]  /*9fc0*/  FMNMX.FTZ R8, R142, R3, !PT ;  /* 0x000000038e087209 */ /* 0x001fe20007810000 */
[----:B------:R-:W3:Y:S04]  /*9fd0*/  LDL.64 R62, [R1+0x238] ;  /* 0x00023800013e7983 */ /* 0x000ee80000100a00 */
[----:B------:R-:W4:Y:S02]  /*9fe0*/  LDL.64 R66, [R1+0x258] ;  /* 0x0002580001427983 */ /* 0x000f240000100a00 */
[----:B------:R-:W0:Y:S01]  /*9ff0*/  MUFU.TANH R171, R171 ;  /* 0x000000ab00ab7308 */ /* 0x000e220000002400 */
[----:B--2---:R-:W-:-:S07]  /*a000*/  FMNMX.FTZ R3, R169, R8, !PT ;  /* 0x00000008a9037209 */ /* 0x004fce0007810000 */
[----:B------:R-:W2:Y:S01]  /*a010*/  MUFU.TANH R69, R69 ;  /* 0x0000004500457308 */ /* 0x000ea20000002400 */
[----:B-1----:R-:W-:-:S07]  /*a020*/  FMNMX.FTZ R8, R140, R3, !PT ;  /* 0x000000038c087209 */ /* 0x002fce0007810000 */
[----:B------:R-:W1:Y:S01]  /*a030*/  MUFU.TANH R73, R73 ;  /* 0x0000004900497308 */ /* 0x000e620000002400 */
[----:B------:R-:W1:Y:S01]  /*a040*/  SHFL.BFLY PT, R3, R14, 0x1, 0x1f ;  /* 0x0c201f000e037f89 */ /* 0x000e6200000e0000 */
[----:B0-----:R-:W-:-:S06]  /*a050*/  FMNMX.FTZ R8, R171, R8, !PT ;  /* 0x00000008ab087209 */ /* 0x001fcc0007810000 */
[----:B------:R-:W0:Y:S01]  /*a060*/  MUFU.TANH R75, R75 ;  /* 0x0000004b004b7308 */ /* 0x000e220000002400 */
[----:B--2---:R-:W-:-:S07]  /*a070*/  FMNMX.FTZ R8, R69, R8, !PT ;  /* 0x0000000845087209 */ /* 0x004fce0007810000 */
[----:B------:R-:W2:Y:S01]  /*a080*/  MUFU.TANH R77, R77 ;  /* 0x0000004d004d7308 */ /* 0x000ea20000002400 */
[----:B-1----:R-:W-:-:S07]  /*a090*/  FMNMX.FTZ R8, R73, R8, !PT ;  /* 0x0000000849087209 */ /* 0x002fce0007810000 */
[----:B------:R-:W1:Y:S01]  /*a0a0*/  MUFU.TANH R79, R79 ;  /* 0x0000004f004f7308 */ /* 0x000e620000002400 */
[----:B0-----:R-:W-:-:S04]  /*a0b0*/  FMNMX.FTZ R8, R75, R8, !PT ;  /* 0x000000084b087209 */ /* 0x001fc80007810000 */
[----:B--2---:R-:W-:-:S04]  /*a0c0*/  FMNMX.FTZ R8, R77, R8, !PT ;  /* 0x000000084d087209 */ /* 0x004fc80007810000 */
[----:B-1----:R-:W-:Y:S02]  /*a0d0*/  FMNMX.FTZ R21, R79, R8, !PT ;  /* 0x000000084f157209 */ /* 0x002fe40007810000 */
[----:B------:R-:W-:Y:S02]  /*a0e0*/  FMNMX.FTZ R8, R14, R3, !PT ;  /* 0x000000030e087209 */ /* 0x000fe40007810000 */
[----:B------:R-:W2:Y:S04]  /*a0f0*/  LDL.64 R2, [R1+0x3f0] ;  /* 0x0003f00001027983 */ /* 0x000ea80000100a00 */
[----:B------:R0:W-:Y:S04]  /*a100*/  STL.64 [R1+0x3e0], R20 ;  /* 0x0003e01401007387 */ /* 0x0001e80000100a00 */
[----:B------:R-:W-:Y:S04]  /*a110*/  STL [R1+0x3e0], R8 ;  /* 0x0003e00801007387 */ /* 0x000fe80000100800 */
[----:B------:R-:W3:Y:S04]  /*a120*/  LDL R27, [R1+0x3e0] ;  /* 0x0003e000011b7983 */ /* 0x000ee80000100800 */
[----:B------:R-:W4:Y:S04]  /*a130*/  LDL R14, [R1+0x3e4] ;  /* 0x0003e400010e7983 */ /* 0x000f280000100800 */
[----:B0-----:R-:W2:Y:S01]  /*a140*/  LDL.64 R20, [R1+0x2e0] ;  /* 0x0002e00001147983 */ /* 0x001ea20000100a00 */
[----:B---3--:R-:W-:Y:S01]  /*a150*/  FADD.FTZ R25, R4, -R27 ;  /* 0x8000001b04197221 */ /* 0x008fe20000010000 */
[----:B------:R-:W-:-:S04]  /*a160*/  FMUL.FTZ R27, R74, R27 ;  /* 0x0000001b4a1b7220 */ /* 0x000fc80000410000 */
[--C-:B------:R-:W-:Y:S02]  /*a170*/  FFMA.FTZ R152, R9, R74, -R27.reuse ;  /* 0x0000004a09987223 */ /* 0x100fe4000001081b */
[----:B----4-:R-:W0:Y:S02]  /*a180*/  SHFL.BFLY PT, R9, R14, 0x2, 0x1f ;  /* 0x0c401f000e097f89 */ /* 0x010e2400000e0000 */
[----:B0-----:R-:W-:Y:S01]  /*a190*/  FMNMX.FTZ R4, R9, R14, !PT ;  /* 0x0000000e09047209 */ /* 0x001fe20007810000 */
[-C--:B------:R-:W-:Y:S01]  /*a1a0*/  FMUL.FTZ R25, R25, R74.reuse ;  /* 0x0000004a19197220 */ /* 0x080fe20000410000 */
[----:B------:R-:W-:Y:S01]  /*a1b0*/  MUFU.EX2 R152, R152 ;  /* 0x0000009800987308 */ /* 0x000fe20000000800 */
[-CC-:B------:R-:W-:Y:S01]  /*a1c0*/  FFMA.FTZ R156, R13, R74.reuse, -R27.reuse ;  /* 0x0000004a0d9c7223 */ /* 0x180fe2000001081b */
[-CC-:B------:R-:W-:Y:S01]  /*a1d0*/  FFMA.FTZ R154, R15, R74.reuse, -R27.reuse ;  /* 0x0000004a0f9a7223 */ /* 0x180fe2000001081b */
[----:B------:R-:W0:Y:S01]  /*a1e0*/  SHFL.BFLY PT, R205, R4, 0x1, 0x1f ;  /* 0x0c201f0004cd7f89 */ /* 0x000e2200000e0000 */
        /* <DEDUP_REMOVED lines=23> */
[----:B0-----:R-:W-:Y:S01]  /*a360*/  FMNMX.FTZ R205, R4, R205, !PT ;  /* 0x000000cd04cd7209 */ /* 0x001fe20007810000 */
[----:B------:R-:W-:Y:S01]  /*a370*/  MUFU.EX2 R154, R154 ;  /* 0x0000009a009a7308 */ /* 0x000fe20000000800 */
[----:B--2---:R-:W-:Y:S01]  /*a380*/  FFMA.FTZ R13, R158, R2, R152 ;  /* 0x000000029e0d7223 */ /* 0x004fe20000010098 */
[----:B------:R-:W2:Y:S02]  /*a390*/  LDL.64 R8, [R1+0x2c0] ;  /* 0x0002c00001087983 */ /* 0x000ea40000100a00 */
[-C--:B------:R-:W-:Y:S01]  /*a3a0*/  FMUL.FTZ R81, R205, R74.reuse ;  /* 0x0000004acd517220 */ /* 0x080fe20000410000 */
[----:B------:R-:W-:Y:S01]  /*a3b0*/  FADD.FTZ R5, R5, -R205 ;  /* 0x800000cd05057221 */ /* 0x000fe20000010000 */
[----:B------:R-:W3:Y:S02]  /*a3c0*/  LDL.64 R14, [R1+0x2d0] ;  /* 0x0002d000010e7983 */ /* 0x000ee40000100a00 */
[-CC-:B------:R-:W-:Y:S01]  /*a3d0*/  FFMA.FTZ R151, R6, R74.reuse, -R81.reuse ;  /* 0x0000004a06977223 */ /* 0x180fe20000010851 */
[----:B------:R-:W-:Y:S01]  /*a3e0*/  FMUL.FTZ R5, R74, R5 ;  /* 0x000000054a057220 */ /* 0x000fe20000410000 */
[-CC-:B------:R-:W-:Y:S01]  /*a3f0*/  FFMA.FTZ R153, R7, R74.reuse, -R81.reuse ;  /* 0x0000004a07997223 */ /* 0x180fe20000010851 */
[-CC-:B------:R-:W-:Y:S01]  /*a400*/  FFMA.FTZ R155, R76, R74.reuse, -R81.reuse ;  /* 0x0000004a4c9b7223 */ /* 0x180fe20000010851 */
[-CC-:B------:R-:W-:Y:S01]  /*a410*/  FFMA.FTZ R150, R150, R74.reuse, -R81.reuse ;  /* 0x0000004a96967223 */ /* 0x180fe20000010851 */
[----:B------:R-:W-:Y:S01]  /*a420*/  MUFU.EX2 R195, R5 ;  /* 0x0000000500c37308 */ /* 0x000fe20000000800 */
[-CC-:B------:R-:W-:Y:S01]  /*a430*/  FFMA.FTZ R157, R72, R74.reuse, -R81.reuse ;  /* 0x0000004a489d7223 */ /* 0x180fe20000010851 */
[-CC-:B------:R-:W-:Y:S01]  /*a440*/  FFMA.FTZ R149, R28, R74.reuse, -R81.reuse ;  /* 0x0000004a1c957223 */ /* 0x180fe20000010851 */
[----:B------:R-:W-:-:S05]  /*a450*/  FFMA.FTZ R159, R36, R74, -R81 ;  /* 0x0000004a249f7223 */ /* 0x000fca0000010851 */
[----:B------:R-:W-:Y:S01]  /*a460*/  MUFU.EX2 R194, R194 ;  /* 0x000000c200c27308 */ /* 0x000fe20000000800 */
[----:B------:R-:W-:Y:S01]  /*a470*/  FFMA.FTZ R148, R148, R74, -R81 ;  /* 0x0000004a94947223 */ /* 0x000fe20000010851 */
[----:B-1----:R-:W-:-:S06]  /*a480*/  FADD.FTZ R13, R156, R13 ;  /* 0x0000000d9c0d7221 */ /* 0x002fcc0000010000 */
[----:B------:R-:W-:Y:S01]  /*a490*/  MUFU.EX2 R192, R192 ;  /* 0x000000c000c07308 */ /* 0x000fe20000000800 */
[----:B------:R-:W-:-:S07]  /*a4a0*/  FFMA.FTZ R161, R34, R74, -R81 ;  /* 0x0000004a22a17223 */ /* 0x000fce0000010851 */
[----:B------:R-:W-:Y:S01]  /*a4b0*/  MUFU.EX2 R191, R191 ;  /* 0x000000bf00bf7308 */ /* 0x000fe20000000800 */
[----:B------:R-:W-:-:S07]  /*a4c0*/  FFMA.FTZ R147, R32, R74, -R81 ;  /* 0x0000004a20937223 */ /* 0x000fce0000010851 */
[----:B------:R-:W-:Y:S01]  /*a4d0*/  MUFU.EX2 R189, R189 ;  /* 0x000000bd00bd7308 */ /* 0x000fe20000000800 */
[-CC-:B------:R-:W-:Y:S01]  /*a4e0*/  FFMA.FTZ R163, R26, R74.reuse, -R81.reuse ;  /* 0x0000004a1aa37223 */ /* 0x180fe20000010851 */
[----:B------:R-:W4:Y:S06]  /*a4f0*/  LDL.64 R86, [R1+0x2f8] ;  /* 0x0002f80001567983 */ /* 0x000f2c0000100a00 */
        /* <DEDUP_REMOVED lines=23> */
[----:B------:R-:W-:-:S07]  /*a670*/  FFMA.FTZ R137, R69, R74, -R81 ;  /* 0x0000004a45897223 */ /* 0x000fce0000010851 */
[----:B------:R-:W-:Y:S01]  /*a680*/  MUFU.EX2 R168, R168 ;  /* 0x000000a800a87308 */ /* 0x000fe20000000800 */
[-CC-:B------:R-:W-:Y:S01]  /*a690*/  FFMA.FTZ R173, R73, R74.reuse, -R81.reuse ;  /* 0x0000004a49ad7223 */ /* 0x180fe20000010851 */
[----:B------:R-:W4:Y:S04]  /*a6a0*/  LDL.64 R50, [R1+0x1d8] ;  /* 0x0001d80001327983 */ /* 0x000f280000100a00 */
[----:B------:R-:W4:Y:S02]  /*a6b0*/  LDL.64 R60, [R1+0x228] ;  /* 0x00022800013c7983 */ /* 0x000f240000100a00 */
[----:B------:R-:W0:Y:S08]  /*a6c0*/  MUFU.EX2 R151, R151 ;  /* 0x0000009700977308 */ /* 0x000e300000000800 */
[----:B------:R-:W-:Y:S01]  /*a6d0*/  MUFU.EX2 R141, R141 ;  /* 0x0000008d008d7308 */ /* 0x000fe20000000800 */
[----:B------:R-:W-:-:S07]  /*a6e0*/  FFMA.FTZ R136, R75, R74, -R81 ;  /* 0x0000004a4b887223 */ /* 0x000fce0000010851 */
[----:B------:R-:W-:Y:S01]  /*a6f0*/  MUFU.EX2 R170, R170 ;  /* 0x000000aa00aa7308 */ /* 0x000fe20000000800 */
[----:B------:R-:W-:Y:S01]  /*a700*/  FFMA.FTZ R175, R77, R74, -R81 ;  /* 0x0000004a4daf7223 */ /* 0x000fe20000010851 */
[----:B------:R-:W2:Y:S04]  /*a710*/  LDL.64 R6, [R1+0x2b0] ;  /* 0x0002b00001067983 */ /* 0x000ea80000100a00 */
[----:B------:R-:W4:Y:S02]  /*a720*/  LDL.64 R54, [R1+0x1f8] ;  /* 0x0001f80001367983 */ /* 0x000f240000100a00 */
[----:B------:R-:W1:Y:S02]  /*a730*/  MUFU.EX2 R153, R153 ;  /* 0x0000009900997308 */ /* 0x000e640000000800 */
[----:B------:R-:W4:Y:S04]  /*a740*/  LDL.64 R64, [R1+0x248] ;  /* 0x0002480001407983 */ /* 0x000f280000100a00 */
[----:B------:R-:W4:Y:S02]  /*a750*/  LDL.64 R90, [R1+0x318] ;  /* 0x00031800015a7983 */ /* 0x000f240000100a00 */
[----:B------:R-:W1:Y:S01]  /*a760*/  MUFU.EX2 R155, R155 ;  /* 0x0000009b009b7308 */ /* 0x000e620000000800 */
[----:B0-----:R-:W-:Y:S01]  /*a770*/  FFMA.FTZ R2, R3, R195, R151 ;  /* 0x000000c303027223 */ /* 0x001fe20000010097 */
[----:B------:R-:W4:Y:S04]  /*a780*/  LDL.64 R4, [R1+0x2a0] ;  /* 0x0002a00001047983 */ /* 0x000f280000100a00 */
[----:B------:R-:W4:Y:S02]  /*a790*/  LDL.64 R28, [R1+0x310] ;  /* 0x00031000011c7983 */ /* 0x000f240000100a00 */
[----:B------:R-:W0:Y:S01]  /*a7a0*/  MUFU.EX2 R150, R150 ;  /* 0x0000009600967308 */ /* 0x000e220000000800 */
[----:B-1----:R-:W-:-:S07]  /*a7b0*/  FADD.FTZ R2, R153, R2 ;  /* 0x0000000299027221 */ /* 0x002fce0000010000 */
[----:B------:R-:W1:Y:S01]  /*a7c0*/  MUFU.EX2 R157, R157 ;  /* 0x0000009d009d7308 */ /* 0x000e620000000800 */
[----:B------:R-:W-:Y:S01]  /*a7d0*/  FADD.FTZ R3, R155, R2 ;  /* 0x000000029b037221 */ /* 0x000fe20000010000 */
[----:B------:R-:W-:Y:S01]  /*a7e0*/  FADD.FTZ R13, R154, R13 ;  /* 0x0000000d9a0d7221 */ /* 0x000fe20000010000 */
[----:B------:R-:W4:Y:S04]  /*a7f0*/  LDL.64 R24, [R1+0x2f0] ;  /* 0x0002f00001187983 */ /* 0x000f280000100a00 */
[----:B------:R-:W4:Y:S01]  /*a800*/  LDL.64 R36, [R1+0x350] ;  /* 0x0003500001247983 */ /* 0x000f220000100a00 */
[----:B------:R-:W1:Y:S01]  /*a810*/  MUFU.EX2 R149, R149 ;  /* 0x0000009500957308 */ /* 0x000e620000000800 */
[----:B0-----:R-:W-:Y:S01]  /*a820*/  FADD.FTZ R2, R150, R3 ;  /* 0x0000000396027221 */ /* 0x001fe20000010000 */
[----:B------:R-:W-:Y:S01]  /*a830*/  FADD.FTZ R13, R194, R13 ;  /* 0x0000000dc20d7221 */ /* 0x000fe20000010000 */
[----:B------:R-:W4:Y:S04]  /*a840*/  LDL.64 R26, [R1+0x300] ;  /* 0x00030000011a7983 */ /* 0x000f280000100a00 */
[----:B------:R-:W4:Y:S01]  /*a850*/  LDL.64 R30, [R1+0x320] ;  /* 0x00032000011e7983 */ /* 0x000f220000100a00 */
[----:B------:R-:W0:Y:S01]  /*a860*/  MUFU.EX2 R159, R159 ;  /* 0x0000009f009f7308 */ /* 0x000e220000000800 */
[----:B-1----:R-:W-:Y:S01]  /*a870*/  FADD.FTZ R56, R157, R2 ;  /* 0x000000029d387221 */ /* 0x002fe20000010000 */
[----:B------:R-:W-:Y:S01]  /*a880*/  FADD.FTZ R2, R192, R13 ;  /* 0x0000000dc0027221 */ /* 0x000fe20000010000 */
[----:B------:R-:W4:Y:S04]  /*a890*/  LDL.64 R32, [R1+0x330] ;  /* 0x0003300001207983 */ /* 0x000f280000100a00 */
[----:B------:R-:W4:Y:S01]  /*a8a0*/  LDL.64 R34, [R1+0x340] ;  /* 0x0003400001227983 */ /* 0x000f220000100a00 */
[----:B------:R-:W1:Y:S01]  /*a8b0*/  MUFU.EX2 R148, R148 ;  /* 0x0000009400947308 */ /* 0x000e620000000800 */
[----:B------:R-:W-:Y:S01]  /*a8c0*/  FADD.FTZ R58, R149, R56 ;  /* 0x00000038953a7221 */ /* 0x000fe20000010000 */
[----:B------:R-:W-:Y:S01]  /*a8d0*/  FADD.FTZ R2, R191, R2 ;  /* 0x00000002bf027221 */ /* 0x000fe20000010000 */
[----:B------:R-:W4:Y:S05]  /*a8e0*/  LDL.64 R42, [R1+0x380] ;  /* 0x00038000012a7983 */ /* 0x000f2a0000100a00 */
[----:B------:R-:W1:Y:S01]  /*a8f0*/  MUFU.EX2 R161, R161 ;  /* 0x000000a100a17308 */ /* 0x000e620000000800 */
[----:B0-----:R-:W-:Y:S01]  /*a900*/  FADD.FTZ R13, R159, R58 ;  /* 0x0000003a9f0d7221 */ /* 0x001fe20000010000 */
[----:B------:R-:W-:Y:S01]  /*a910*/  FADD.FTZ R3, R189, R2 ;  /* 0x00000002bd037221 */ /* 0x000fe20000010000 */
[----:B------:R-:W4:Y:S05]  /*a920*/  LDL.64 R56, [R1+0x208] ;  /* 0x0002080001387983 */ /* 0x000f2a0000100a00 */
[----:B------:R-:W0:Y:S01]  /*a930*/  MUFU.EX2 R147, R147 ;  /* 0x0000009300937308 */ /* 0x000e220000000800 */
[----:B-1----:R-:W-:Y:S01]  /*a940*/  FADD.FTZ R2, R148, R13 ;  /* 0x0000000d94027221 */ /* 0x002fe20000010000 */
[----:B------:R-:W-:Y:S01]  /*a950*/  FADD.FTZ R3, R190, R3 ;  /* 0x00000003be037221 */ /* 0x000fe20000010000 */
[----:B------:R-:W4:Y:S05]  /*a960*/  LDL.64 R58, [R1+0x218] ;  /* 0x00021800013a7983 */ /* 0x000f2a0000100a00 */
        /* <DEDUP_REMOVED lines=10> */
[----:B------:R-:W-:-:S06]  /*aa10*/  FADD.FTZ R2, R162, R3 ;  /* 0x00000003a2027221 */ /* 0x000fcc0000010000 */
[----:B------:R-:W1:Y:S01]  /*aa20*/  MUFU.EX2 R143, R143 ;  /* 0x0000008f008f7308 */ /* 0x000e620000000800 */
[----:B------:R-:W-:Y:S01]  /*aa30*/  FADD.FTZ R70, R146, R13 ;  /* 0x0000000d92467221 */ /* 0x000fe20000010000 */
[----:B------:R-:W-:-:S06]  /*aa40*/  FADD.FTZ R3, R187, R2 ;  /* 0x00000002bb037221 */ /* 0x000fcc0000010000 */
        /* <DEDUP_REMOVED lines=9> */
[----:B------:R-:W-:Y:S01]  /*aae0*/  FADD.FTZ R3, R183, R2 ;  /* 0x00000002b7037221 */ /* 0x000fe20000010000 */
[----:B------:R-:W4:Y:S05]  /*aaf0*/  LDL.64 R76, [R1+0x2a8] ;  /* 0x0002a800014c7983 */ /* 0x000f2a0000100a00 */
[----:B------:R-:W3:Y:S01]  /*ab00*/  MUFU.EX2 R140, R140 ;  /* 0x0000008c008c7308 */ /* 0x000ee20000000800 */
[----:B0-----:R-:W-:Y:S01]  /*ab10*/  FADD.FTZ R2, R142, R13 ;  /* 0x0000000d8e027221 */ /* 0x001fe20000010000 */
[----:B------:R-:W-:-:S06]  /*ab20*/  FADD.FTZ R3, R166, R3 ;  /* 0x00000003a6037221 */ /* 0x000fcc0000010000 */
[----:B------:R-:W0:Y:S01]  /*ab30*/  MUFU.EX2 R171, R171 ;  /* 0x000000ab00ab7308 */ /* 0x000e220000000800 */
[----:B------:R-:W-:Y:S01]  /*ab40*/  FFMA.FTZ R13, R79, R74, -R81 ;  /* 0x0000004a4f0d7223 */ /* 0x000fe20000010851 */
[----:B-1----:R-:W-:-:S06]  /*ab50*/  FADD.FTZ R79, R169, R2 ;  /* 0x00000002a94f7221 */ /* 0x002fcc0000010000 */
[----:B------:R-:W1:Y:S01]  /*ab60*/  MUFU.EX2 R137, R137 ;  /* 0x0000008900897308 */ /* 0x000e620000000800 */
[----:B------:R-:W-:-:S07]  /*ab70*/  FADD.FTZ R2, R168, R3 ;  /* 0x00000003a8027221 */ /* 0x000fce0000010000 */
[----:B------:R-:W1:Y:S01]  /*ab80*/  MUFU.EX2 R182, R182 ;  /* 0x000000b600b67308 */ /* 0x000e620000000800 */
[----:B---3--:R-:W-:Y:S01]  /*ab90*/  FADD.FTZ R82, R140, R79 ;  /* 0x0000004f8c527221 */ /* 0x008fe20000010000 */
[----:B------:R-:W-:Y:S01]  /*aba0*/  FADD.FTZ R3, R141, R2 ;  /* 0x000000028d037221 */ /* 0x000fe20000010000 */
[----:B------:R-:W3:Y:S05]  /*abb0*/  LDL.64 R74, [R1+0x298] ;  /* 0x00029800014a7983 */ /* 0x000eea0000100a00 */
[----:B------:R-:W-:Y:S08]  /*abc0*/  MUFU.EX2 R181, R181 ;  /* 0x000000b500b57308 */ /* 0x000ff00000000800 */
[----:B------:R-:W1:Y:S01]  /*abd0*/  MUFU.EX2 R173, R173 ;  /* 0x000000ad00ad7308 */ /* 0x000e620000000800 */
[----:B0-----:R-:W-:Y:S01]  /*abe0*/  FADD.FTZ R2, R171, R82 ;  /* 0x00000052ab027221 */ /* 0x001fe20000010000 */
[----:B------:R-:W-:Y:S01]  /*abf0*/  FADD.FTZ R3, R170, R3 ;  /* 0x00000003aa037221 */ /* 0x000fe20000010000 */
[----:B------:R-:W3:Y:S05]  /*ac00*/  LDL.64 R78, [R1+0x2b8] ;  /* 0x0002b800014e7983 */ /* 0x000eea0000100a00 */
[----:B------:R-:W-:Y:S08]  /*ac10*/  MUFU.EX2 R172, R172 ;  /* 0x000000ac00ac7308 */ /* 0x000ff00000000800 */
[----:B------:R-:W0:Y:S01]  /*ac20*/  MUFU.EX2 R136, R136 ;  /* 0x0000008800887308 */ /* 0x000e220000000800 */
[----:B-1----:R-:W-:Y:S01]  /*ac30*/  FADD.FTZ R84, R137, R2 ;  /* 0x0000000289547221 */ /* 0x002fe20000010000 */
[----:B------:R-:W-:Y:S01]  /*ac40*/  FADD.FTZ R2, R182, R3 ;  /* 0x00000003b6027221 */ /* 0x000fe20000010000 */
[----:B------:R-:W3:Y:S05]  /*ac50*/  LDL.64 R80, [R1+0x2c8] ;  /* 0x0002c80001507983 */ /* 0x000eea0000100a00 */
        /* <DEDUP_REMOVED lines=11> */
[----:B------:R-:W-:Y:S01]  /*ad10*/  FADD.FTZ R95, R174, R3 ;  /* 0x00000003ae5f7221 */ /* 0x000fe20000010000 */
[----:B------:R-:W3:Y:S02]  /*ad20*/  LDL.64 R88, [R1+0x308] ;  /* 0x0003080001587983 */ /* 0x000ee40000100a00 */
[----:B------:R-:W-:Y:S01]  /*ad30*/  FADD.FTZ R3, R13, R2 ;  /* 0x000000020d037221 */ /* 0x000fe20000010000 */
[----:B------:R-:W-:-:S02]  /*ad40*/  FADD.FTZ R2, R180, R95 ;  /* 0x0000005fb4027221 */ /* 0x000fc40000010000 */
[----:B------:R-:W3:Y:S04]  /*ad50*/  LDL.64 R94, [R1+0x338] ;  /* 0x00033800015e7983 */ /* 0x000ee80000100a00 */
[----:B------:R0:W-:Y:S02]  /*ad60*/  STL.64 [R1+0x3f0], R2 ;  /* 0x0003f00201007387 */ /* 0x0001e40000100a00 */
[C---:B0-----:R-:W-:Y:S01]  /*ad70*/  FMUL.FTZ R3, R158.reuse, R185 ;  /* 0x000000b99e037220 */ /* 0x041fe20000410000 */
[----:B------:R-:W-:-:S05]  /*ad80*/  FMUL.FTZ R2, R158, R184 ;  /* 0x000000b89e027220 */ /* 0x000fca0000410000 */
[----:B------:R0:W-:Y:S04]  /*ad90*/  STL.64 [R1+0x3c0], R2 ;  /* 0x0003c00201007387 */ /* 0x0001e80000100a00 */
[----:B0-----:R0:W5:Y:S01]  /*ada0*/  LDL.64 R2, [R1+0x1c0] ;  /* 0x0001c00001027983 */ /* 0x0011620000100a00 */
        /* <DEDUP_REMOVED lines=106> */
[----:B------:R0:W-:Y:S01]  /*b450*/  STL.64 [R1+0x3c8], R144 ;  /* 0x0003c89001007387 */ /* 0x0001e20000100a00 */
[C---:B------:R-:W-:Y:S01]  /*b460*/  FMUL.FTZ R73, R195.reuse, R73 ;  /* 0x00000049c3497220 */ /* 0x040fe20000410000 */
[----:B------:R-:W-:-:S02]  /*b470*/  FMUL.FTZ R72, R195, R72 ;  /* 0x00000048c3487220 */ /* 0x000fc40000410000 */
[----:B------:R0:W-:Y:S01]  /*b480*/  STL.64 [R1+0x1d0], R138 ;  /* 0x0001d08a01007387 */ /* 0x0001e20000100a00 */
[----:B------:R-:W-:-:S03]  /*b490*/  LOP3.LUT R193, R193, 0x1, RZ, 0xfc, !PT ;  /* 0x00000001c1c17812 */ /* 0x000fc600078efcff */
[----:B------:R0:W-:Y:S04]  /*b4a0*/  STL.64 [R1+0x1e0], R134 ;  /* 0x0001e08601007387 */ /* 0x0001e80000100a00 */
[----:B------:R0:W-:Y:S04]  /*b4b0*/  STL.64 [R1+0x1f0], R132 ;  /* 0x0001f08401007387 */ /* 0x0001e80000100a00 */
[----:B------:R0:W-:Y:S04]  /*b4c0*/  STL.64 [R1+0x200], R130 ;  /* 0x0002008201007387 */ /* 0x0001e80000100a00 */
[----:B------:R0:W-:Y:S01]  /*b4d0*/  STL.64 [R1+0x210], R128 ;  /* 0x0002108001007387 */ /* 0x0001e20000100a00 */
[C---:B------:R-:W-:Y:S01]  /*b4e0*/  FMUL.FTZ R71, R195.reuse, R71 ;  /* 0x00000047c3477220 */ /* 0x040fe20000410000 */
[----:B------:R-:W-:-:S02]  /*b4f0*/  FMUL.FTZ R70, R195, R70 ;  /* 0x00000046c3467220 */ /* 0x000fc40000410000 */
[----:B------:R0:W-:Y:S04]  /*b500*/  STL.64 [R1+0x220], R126 ;  /* 0x0002207e01007387 */ /* 0x0001e80000100a00 */
[----:B------:R0:W-:Y:S04]  /*b510*/  STL [R1+0x3e4], R205 ;  /* 0x0003e4cd01007387 */ /* 0x0001e80000100800 */
[----:B------:R0:W-:Y:S01]  /*b520*/  STL.64 [R1+0x230], R124 ;  /* 0x0002307c01007387 */ /* 0x0001e20000100a00 */
[C---:B------:R-:W-:Y:S01]  /*b530*/  FMUL.FTZ R77, R195.reuse, R77 ;  /* 0x0000004dc34d7220 */ /* 0x040fe20000410000 */
[----:B------:R-:W-:-:S02]  /*b540*/  FMUL.FTZ R76, R195, R76 ;  /* 0x0000004cc34c7220 */ /* 0x000fc40000410000 */
[----:B------:R0:W-:Y:S04]  /*b550*/  STL.64 [R1+0x240], R122 ;  /* 0x0002407a01007387 */ /* 0x0001e80000100a00 */
[----:B------:R0:W-:Y:S04]  /*b560*/  STL.64 [R1+0x250], R120 ;  /* 0x0002507801007387 */ /* 0x0001e80000100a00 */
[----:B------:R0:W-:Y:S04]  /*b570*/  STL.64 [R1+0x260], R118 ;  /* 0x0002607601007387 */ /* 0x0001e80000100a00 */
[----:B------:R0:W-:Y:S04]  /*b580*/  STL.64 [R1+0x270], R116 ;  /* 0x0002707401007387 */ /* 0x0001e80000100a00 */
[----:B------:R0:W-:Y:S04]  /*b590*/  STL.64 [R1+0x280], R114 ;  /* 0x0002807201007387 */ /* 0x0001e80000100a00 */
[----:B------:R0:W-:Y:S04]  /*b5a0*/  STL.64 [R1+0x290], R96 ;  /* 0x0002906001007387 */ /* 0x0001e80000100a00 */
[----:B------:R0:W-:Y:S01]  /*b5b0*/  STL.64 [R1+0x2a0], R4 ;  /* 0x0002a00401007387 */ /* 0x0001e20000100a00 */
[C---:B---3--:R-:W-:Y:S01]  /*b5c0*/  FMUL.FTZ R75, R195.reuse, R75 ;  /* 0x0000004bc34b7220 */ /* 0x048fe20000410000 */
[----:B------:R-:W-:-:S02]  /*b5d0*/  FMUL.FTZ R74, R195, R74 ;  /* 0x0000004ac34a7220 */ /* 0x000fc40000410000 */
[----:B------:R0:W-:Y:S04]  /*b5e0*/  STL.64 [R1+0x2b0], R6 ;  /* 0x0002b00601007387 */ /* 0x0001e80000100a00 */
[----:B------:R0:W-:Y:S04]  /*b5f0*/  STL.64 [R1+0x2c0], R8 ;  /* 0x0002c00801007387 */ /* 0x0001e80000100a00 */
[----:B------:R0:W-:Y:S01]  /*b600*/  STL.64 [R1+0x2d0], R14 ;  /* 0x0002d00e01007387 */ /* 0x0001e20000100a00 */
[C---:B------:R-:W-:Y:S01]  /*b610*/  FMUL.FTZ R79, R195.reuse, R79 ;  /* 0x0000004fc34f7220 */ /* 0x040fe20000410000 */
        /* <DEDUP_REMOVED lines=15> */
[C---:B------:R-:W-:Y:S01]  /*b710*/  FMUL.FTZ R84, R195.reuse, R84 ;  /* 0x00000054c3547220 */ /* 0x040fe20000410000 */
[C---:B------:R-:W-:Y:S01]  /*b720*/  FMUL.FTZ R89, R195.reuse, R89 ;  /* 0x00000059c3597220 */ /* 0x040fe20000410000 */
[C---:B------:R-:W-:Y:S01]  /*b730*/  FMUL.FTZ R88, R195.reuse, R88 ;  /* 0x00000058c3587220 */ /* 0x040fe20000410000 */
[----:B------:R0:W-:Y:S04]  /*b740*/  STL.64 [R1+0x370], R40 ;  /* 0x0003702801007387 */ /* 0x0001e80000100a00 */
        /* <DEDUP_REMOVED lines=37> */
[----:B------:R-:W-:Y:S01]  /*b9a0*/  ISETP.NE.AND P1, PT, R193, 0x3, PT ;  /* 0x00000003c100780c */ /* 0x000fe20003f25270 */
[----:B------:R-:W-:Y:S01]  /*b9b0*/  BSSY B0, `(.L_x_10966) ;  /* 0x000001b000007945 */ /* 0x000fe20003800000 */
        /* <DEDUP_REMOVED lines=24> */
[----:B0-----:R-:W-:Y:S06]  /*bb40*/  @!P1 BRA `(.L_x_10967) ;  /* 0x0000000000049947 */ /* 0x001fec0003800000 */
[----:B------:R-:W-:Y:S01]  /*bb50*/  BPT.TRAP 0x1 ;  /* 0x000000040000795c */ /* 0x000fe20000300000 */
.L_x_10967:
[----:B------:R-:W-:Y:S05]  /*bb60*/  BSYNC B0 ;  /* 0x0000000000007941 */ /* 0x000fea0003800000 */
.L_x_10966:
        /* <DEDUP_REMOVED lines=8> */
.L_x_10969:
[----:B------:R-:W-:Y:S05]  /*bbf0*/  BSYNC B0 ;  /* 0x0000000000007941 */ /* 0x000fea0003800000 */
.L_x_10968:
[----:B------:R-:W-:Y:S04]  /*bc00*/  BSSY B0, `(.L_x_10970) ;  /* 0x0000004000007945 */ /* 0x000fe80003800000 */
[----:B-1----:R-:W-:Y:S05]  /*bc10*/  @P0 BRA `(.L_x_10971) ;  /* 0x0000000000080947 */ /* 0x002fea0003800000 */
[----:B------:R-:W1:Y:S02]  /*bc20*/  SYNCS.PHASECHK.TRANS64.TRYWAIT P0, [R2+URZ], R3 ;  /* 0x00000003020075a7 */ /* 0x000e64000800017f */
[----:B-1----:R-:W-:Y:S05]  /*bc30*/  @!P0 BRA `(.L_x_10972) ;  /* 0x0000012400188947 */ /* 0x002fea0003800000 */
.L_x_10971:
[----:B------:R-:W-:Y:S05]  /*bc40*/  BSYNC B0 ;  /* 0x0000000000007941 */ /* 0x000fea0003800000 */
.L_x_10970:
        /* <DEDUP_REMOVED lines=129> */
[----:B------:R2:W-:Y:S06]  /*c460*/  BAR.SYNC.DEFER_BLOCKING R204, 0x100 ;  /* 0x000400cc0000751d */ /* 0x0005ec0000010000 */
[----:B01----:R-:W4:Y:S04]  /*c470*/  LD.E.64 R2, desc[UR36][R16.64+0x80] ;  /* 0x0000802410027980 */ /* 0x003f28000c101b00 */
[----:B--2---:R0:W-:Y:S04]  /*c480*/  STL [R1+0x1d0], R4 ;  /* 0x0001d00401007387 */ /* 0x0041e80000100800 */
[----:B---3--:R1:W-:Y:S04]  /*c490*/  STL [R1+0x2c8], R5 ;  /* 0x0002c80501007387 */ /* 0x0083e80000100800 */
[----:B0-----:R-:W2:Y:S04]  /*c4a0*/  LDL R4, [R1+0x68] ;  /* 0x0000680001047983 */ /* 0x001ea80000100800 */
[----:B-1----:R-:W3:Y:S04]  /*c4b0*/  LDL R5, [R1+0x1c0] ;  /* 0x0001c00001057983 */ /* 0x002ee80000100800 */
        /* <DEDUP_REMOVED lines=126> */
[----:B0-----:R-:W3:Y:S04]  /*cca0*/  LDL.128 R24, [R1+0x1d0] ;  /* 0x0001d00001187983 */ /* 0x001ee80000100c00 */
[----:B-1----:R-:W3:Y:S04]  /*ccb0*/  LDL.128 R28, [R1+0x1e0] ;  /* 0x0001e000011c7983 */ /* 0x002ee80000100c00 */
[----:B----4-:R-:W4:Y:S04]  /*ccc0*/  LDL.128 R32, [R1+0x1f0] ;  /* 0x0001f00001207983 */ /* 0x010f280000100c00 */
[----:B--2---:R-:W4:Y:S04]  /*ccd0*/  LDL.128 R36, [R1+0x200] ;  /* 0x0002000001247983 */ /* 0x004f280000100c00 */
[----:B---3--:R-:W4:Y:S04]  /*cce0*/  LDL.128 R40, [R1+0x210] ;  /* 0x0002100001287983 */ /* 0x008f280000100c00 */
        /* <DEDUP_REMOVED lines=27> */
[----:B------:R-:W-:Y:S01]  /*cea0*/  IMAD R2, R5, 0xc00, R2 ;  /* 0x00000c0005027824 */ /* 0x000fe200078e0202 */
[----:B------:R-:W-:-:S02]  /*ceb0*/  ISETP.NE.U32.AND P0, PT, R4, RZ, PT ;  /* 0x000000ff0400720c */ /* 0x000fc40003f05070 */
[----:B------:R-:W-:Y:S02]  /*cec0*/  R2UR UR7, R3 ;  /* 0x00000000030772ca */ /* 0x000fe400000e0000 */
[----:B------:R-:W-:-:S09]  /*ced0*/  R2UR UR6, R2 ;  /* 0x00000000020672ca */ /* 0x000fd200000e0000 */
[----:B------:R-:W-:Y:S01]  /*cee0*/  VOTEU.ANY UP0, P0 ;  /* 0x00000000003f7886 */ /* 0x000fe20000000100 */
[----:B------:R-:W-:Y:S02]  /*cef0*/  VIADD R4, R2, 0x80 ;  /* 0x0000008002047836 */ /* 0x000fe40000000000 */
[----:B------:R-:W-:Y:S01]  /*cf00*/  IMAD.MOV.U32 R5, RZ, RZ, R3 ;  /* 0x000000ffff057224 */ /* 0x000fe200078e0003 */
[----:B----4-:R-:W-:-:S06]  /*cf10*/  WARPGROUP.ARRIVE ;  /* 0x00000000000079c5 */ /* 0x010fcc0000000000 */
[----:B------:R-:W-:Y:S01]  /*cf20*/  HGMMA.64x256x16.F32.BF16 R24, R152, gdesc[UR4].tnspB, R24, UP0, gsb0 ;  /* 0x43e0000498187df0 */ /* 0x000fe2000b801818 */
        /* <DEDUP_REMOVED lines=230> */
[----:B---3--:R-:W3:Y:S04]  /*dd90*/  LDL R80, [R1+0x1dc] ;  /* 0x0001dc0001507983 */ /* 0x008ee80000100800 */
[----:B------:R-:W3:Y:S04]  /*dda0*/  LDL R4, [R1+0x1e0] ;  /* 0x0001e00001047983 */ /* 0x000ee80000100800 */
[----:B------:R-:W3:Y:S04]  /*ddb0*/  LDL R82, [R1+0x1e4] ;  /* 0x0001e40001527983 */ /* 0x000ee80000100800 */
[----:B----4-:R-:W4:Y:S04]  /*ddc0*/  LDL R84, [R1+0x1e8] ;  /* 0x0001e80001547983 */ /* 0x010f280000100800 */
[----:B------:R-:W4:Y:S04]  /*ddd0*/  LDL R86, [R1+0x1ec] ;  /* 0x0001ec0001567983 */ /* 0x000f280000100800 */
[----:B------:R-:W4:Y:S04]  /*dde0*/  LDL R6, [R1+0x1f0] ;  /* 0x0001f00001067983 */ /* 0x000f280000100800 */
[----:B0-----:R-:W4:Y:S04]  /*ddf0*/  LDL R88, [R1+0x1f4] ;  /* 0x0001f40001587983 */ /* 0x001f280000100800 */
        /* <DEDUP_REMOVED lines=257> */
.L_x_10974:
[----:B------:R-:W-:Y:S05]  /*ee10*/  BSYNC B0 ;  /* 0x0000000000007941 */ /* 0x000fea0003800000 */
.L_x_10973:
        /* <DEDUP_REMOVED lines=9> */
.L_x_10956:
[----:B------:R-:W-:-:S13]  /*eeb0*/  ISETP.GE.AND P0, PT, R10, UR43, PT ;  /* 0x0000002b0a007c0c */ /* 0x000fda000bf06270 */
[----:B------:R-:W-:Y:S05]  /*eec0*/  @!P0 BRA `(.L_x_10976) ;  /* 0x0000007000f88947 */ /* 0x000fea0003800000 */
.L_x_11009:
        /* <DEDUP_REMOVED lines=20> */
.L_x_10978:
[----:B------:R-:W-:Y:S05]  /*f010*/  BSYNC B0 ;  /* 0x0000000000007941 */ /* 0x000fea0003800000 */
.L_x_10977:
        /* <DEDUP_REMOVED lines=9> */
.L_x_10980:
[----:B------:R-:W-:Y:S05]  /*f0b0*/  BSYNC B0 ;  /* 0x0000000000007941 */ /* 0x000fea0003800000 */
.L_x_10979:
[----:B------:R-:W-:Y:S04]  /*f0c0*/  BSSY B0, `(.L_x_10981) ;  /* 0x0000006000007945 */ /* 0x000fe80003800000 */
[----:B--2---:R-:W-:Y:S05]  /*f0d0*/  @P0 BRA `(.L_x_10982) ;  /* 0x0000000000100947 */ /* 0x004fea0003800000 */
[----:B-----5:R-:W-:Y:S01]  /*f0e0*/  IMAD R6, R6, 0x8, R3 ;  /* 0x0000000806067824 */ /* 0x020fe200078e0203 */
[----:B------:R-:W-:-:S04]  /*f0f0*/  SHF.L.U32 R7, R7, 0x1f, RZ ;  /* 0x0000001f07077819 */ /* 0x000fc800000006ff */
[----:B------:R-:W2:Y:S02]  /*f100*/  SYNCS.PHASECHK.TRANS64.TRYWAIT P0, [R6+URZ], R7 ;  /* 0x00000007060075a7 */ /* 0x000ea4000800017f */
[----:B--2---:R-:W-:Y:S05]  /*f110*/  @!P0 BRA `(.L_x_10983) ;  /* 0x000000ec00f48947 */ /* 0x004fea0003800000 */
.L_x_10982:
[----:B------:R-:W-:Y:S05]  /*f120*/  BSYNC B0 ;  /* 0x0000000000007941 */ /* 0x000fea0003800000 */
.L_x_10981:
        /* <DEDUP_REMOVED lines=11> */
[----:B------:R-:W2:Y:S01]  /*f1e0*/  LDL R13, [R1] ;  /* 0x00000000010d7983 */ /* 0x000ea20000100800 */
[----:B------:R-:W-:Y:S02]  /*f1f0*/  VIADD R6, R2, 0x2 ;  /* 0x0000000202067836 */ /* 0x000fe40000000000 */
[----:B------:R-:W-:Y:S01]  /*f200*/  IMAD.MOV.U32 R7, RZ, RZ, R3 ;  /* 0x000000ffff077224 */ /* 0x000fe200078e0003 */
[----:B------:R0:W5:Y:S01]  /*f210*/  LDL R11, [R1+0x1c0] ;  /* 0x0001c000010b7983 */ /* 0x0001620000100800 */
[----:B---3--:R-:W-:Y:S02]  /*f220*/  R2UR UR4, R20 ;  /* 0x00000000140472ca */ /* 0x008fe400000e0000 */
[----:B------:R-:W-:Y:S01]  /*f230*/  R2UR UR5, R21 ;  /* 0x00000000150572ca */ /* 0x000fe200000e0000 */
[----:B------:R0:W5:-:S12]  /*f240*/  LDL R20, [R1+0xc] ;  /* 0x00000c0001147983 */ /* 0x0001580000100800 */
        /* <DEDUP_REMOVED lines=41> */
.L_x_10985:
[----:B------:R-:W-:Y:S05]  /*f4e0*/  BSYNC B0 ;  /* 0x0000000000007941 */ /* 0x000fea0003800000 */
.L_x_10984:
[----:B------:R-:W2:Y:S02]  /*f4f0*/  LDL.64 R2, [R1+0x20] ;  /* 0x0000200001027983 */ /* 0x000ea40000100a00 */
[----:B--2---:R-:W-:-:S05]  /*f500*/  MOV R2, R2 ;  /* 0x0000000200027202 */ /* 0x004fca0000000f00 */
[----:B-----5:R-:W-:-:S05]  /*f510*/  IMAD R11, R11, 0x8, R2 ;  /* 0x000000080b0b7824 */ /* 0x020fca00078e0202 */
[----:B------:R-:W-:-:S04]  /*f520*/  PRMT R11, R20, 0x654, R11 ;  /* 0x00000654140b7816 */ /* 0x000fc8000000000b */
[----:B------:R0:W-:Y:S01]  /*f530*/  SYNCS.ARRIVE.TRANS64.RED.A1T0 RZ, [R11+URZ], RZ ;  /* 0x000000ff0bff79a7 */ /* 0x0001e2000810043f */
[----:B------:R-:W2:Y:S04]  /*f540*/  LDL.64 R8, [R1+0x140] ;  /* 0x0001400001087983 */ /* 0x000ea80000100a00 */
[----:B------:R-:W3:Y:S04]  /*f550*/  LDL R2, [R12+0x24] ;  /* 0x000024000c027983 */ /* 0x000ee80000100800 */
[----:B0-----:R-:W4:Y:S04]  /*f560*/  LDL R11, [R12] ;  /* 0x000000000c0b7983 */ /* 0x001f280000100800 */
[----:B------:R-:W4:Y:S04]  /*f570*/  LDL R13, [R1+0x50] ;  /* 0x00005000010d7983 */ /* 0x000f280000100800 */
[----:B------:R-:W4:Y:S04]  /*f580*/  LDL R4, [R12+0x18] ;  /* 0x000018000c047983 */ /* 0x000f280000100800 */
[----:B------:R-:W4:Y:S04]  /*f590*/  LDL R3, [R12+0x4] ;  /* 0x000004000c037983 */ /* 0x000f280000100800 */
[----:B------:R-:W4:Y:S04]  /*f5a0*/  LDL R6, [R12+0xc] ;  /* 0x00000c000c067983 */ /* 0x000f280000100800 */
[----:B------:R-:W4:Y:S04]  /*f5b0*/  LDL R5, [R12+0x10] ;  /* 0x000010000c057983 */ /* 0x000f280000100800 */
[----:B------:R-:W4:Y:S04]  /*f5c0*/  LDL R7, [R12+0x14] ;  /* 0x000014000c077983 */ /* 0x000f280000100800 */
[----:B--2---:R-:W2:Y:S01]  /*f5d0*/  LD.E R8, desc[UR36][R8.64] ;  /* 0x0000002408087980 */ /* 0x004ea2000c101900 */
[----:B---3--:R-:W-:-:S03]  /*f5e0*/  ISETP.NE.AND P0, PT, R2, 0x1, PT ;  /* 0x000000010200780c */ /* 0x008fc60003f05270 */
[----:B------:R-:W3:Y:S10]  /*f5f0*/  LDL R2, [R12+0x8] ;  /* 0x000008000c027983 */ /* 0x000ef40000100800 */
[----:B------:R-:W3:Y:S04]  /*f600*/  @P0 LDL R14, [R12+0x28] ;  /* 0x000028000c0e0983 */ /* 0x000ee80000100800 */
[----:B------:R-:W3:Y:S01]  /*f610*/  @P0 LDL R15, [R12+0x2c] ;  /* 0x00002c000c0f0983 */ /* 0x000ee20000100800 */
[----:B----4-:R-:W-:Y:S01]  /*f620*/  ISETP.GE.AND P1, PT, R4, 0x1, PT ;  /* 0x000000010400780c */ /* 0x010fe20003f26270 */
[----:B------:R-:W-:Y:S01]  /*f630*/  BSSY B0, `(.L_x_10986) ;  /* 0x00000a6000007945 */ /* 0x000fe20003800000 */
[-C--:B--2---:R-:W-:Y:S01]  /*f640*/  FMUL.FTZ R79, R40, R8.reuse ;  /* 0x00000008284f7220 */ /* 0x084fe20000410000 */
[-C--:B------:R-:W-:Y:S01]  /*f650*/  FMUL.FTZ R40, R42, R8.reuse ;  /* 0x000000082a287220 */ /* 0x080fe20000410000 */
[----:B------:R-:W-:Y:S01]  /*f660*/  SHF.R.S32.HI R42, RZ, 0x1f, R11 ;  /* 0x0000001fff2a7819 */ /* 0x000fe2000001140b */
[-C--:B------:R-:W-:Y:S01]  /*f670*/  FMUL.FTZ R73, R28, R8.reuse ;  /* 0x000000081c497220 */ /* 0x080fe20000410000 */
[-C--:B------:R-:W-:Y:S01]  /*f680*/  FMUL.FTZ R28, R38, R8.reuse ;  /* 0x00000008261c7220 */ /* 0x080fe20000410000 */
[-C--:B------:R-:W-:Y:S01]  /*f690*/  FMUL.FTZ R38, R43, R8.reuse ;  /* 0x000000082b267220 */ /* 0x080fe20000410000 */
[----:B------:R-:W-:Y:S01]  /*f6a0*/  FMUL.FTZ R44, R44, R8 ;  /* 0x000000082c2c7220 */ /* 0x000fe20000410000 */
[----:B------:R-:W-:-:S03]  /*f6b0*/  LEA.HI R43, R42, R11, RZ, 0x7 ;  /* 0x0000000b2a2b7211 */ /* 0x000fc600078f38ff */
[----:B------:R0:W1:Y:S01]  /*f6c0*/  MUFU.TANH R81, R44 ;  /* 0x0000002c00517308 */ /* 0x0000620000002400 */
[----:B------:R-:W-:Y:S01]  /*f6d0*/  FMUL.FTZ R45, R45, R8 ;  /* 0x000000082d2d7220 */ /* 0x000fe20000410000 */
[----:B0-----:R-:W-:-:S06]  /*f6e0*/  LOP3.LUT R44, R43, 0xffffff80, RZ, 0xc0, !PT ;  /* 0xffffff802b2c7812 */ /* 0x001fcc00078ec0ff */
[----:B------:R0:W2:Y:S01]  /*f6f0*/  MUFU.TANH R83, R45 ;  /* 0x0000002d00537308 */ /* 0x0000a20000002400 */
[----:B------:R-:W-:Y:S02]  /*f700*/  IMAD.IADD R44, R11, 0x1, -R44 ;  /* 0x000000010b2c7824 */ /* 0x000fe400078e0a2c */
[-C--:B------:R-:W-:Y:S01]  /*f710*/  FMUL.FTZ R76, R36, R8.reuse ;  /* 0x00000008244c7220 */ /* 0x080fe20000410000 */
[-C--:B------:R-:W-:Y:S02]  /*f720*/  FMUL.FTZ R48, R48, R8.reuse ;  /* 0x0000000830307220 */ /* 0x080fe40000410000 */
[----:B0-----:R-:W-:Y:S01]  /*f730*/  SHF.R.S32.HI R45, RZ, 0x1f, R44 ;  /* 0x0000001fff2d7819 */ /* 0x001fe2000001142c */
[----:B------:R-:W-:Y:S01]  /*f740*/  FMUL.FTZ R36, R46, R8 ;  /* 0x000000082e247220 */ /* 0x000fe20000410000 */
[----:B------:R0:W4:Y:S02]  /*f750*/  MUFU.TANH R85, R48 ;  /* 0x0000003000557308 */ /* 0x0001240000002400 */
[----:B------:R-:W-:Y:S01]  /*f760*/  LEA.HI R46, R45, R44, RZ, 0x2 ;  /* 0x0000002c2d2e7211 */ /* 0x000fe200078f10ff */
[-C--:B------:R-:W-:Y:S01]  /*f770*/  FMUL.FTZ R142, R47, R8.reuse ;  /* 0x000000082f8e7220 */ /* 0x080fe20000410000 */
[-C--:B------:R-:W-:Y:S01]  /*f780*/  FMUL.FTZ R9, R26, R8.reuse ;  /* 0x000000081a097220 */ /* 0x080fe20000410000 */
[----:B------:R-:W-:Y:S01]  /*f790*/  FMUL.FTZ R26, R34, R8 ;  /* 0x00000008221a7220 */ /* 0x000fe20000410000 */
[----:B------:R-:W-:-:S02]  /*f7a0*/  SHF.R.S32.HI R47, RZ, 0x2, R46 ;  /* 0x00000002ff2f7819 */ /* 0x000fc4000001142e */
[----:B0-----:R-:W-:Y:S02]  /*f7b0*/  LEA.HI R48, R42, R11, RZ, 0x2 ;  /* 0x0000000b2a307211 */ /* 0x001fe400078f10ff */
[----:B------:R-:W-:Y:S01]  /*f7c0*/  SHF.R.S32.HI R42, RZ, 0x1f, R46 ;  /* 0x0000001fff2a7819 */ /* 0x000fe2000001142e */
[----:B------:R-:W-:Y:S01]  /*f7d0*/  FMUL.FTZ R34, R50, R8 ;  /* 0x0000000832227220 */ /* 0x000fe20000410000 */
[----:B------:R-:W-:Y:S02]  /*f7e0*/  LOP3.LUT R50, R48, 0xfffffffc, RZ, 0xc0, !PT ;  /* 0xfffffffc30327812 */ /* 0x000fe400078ec0ff */
[----:B------:R-:W-:Y:S02]  /*f7f0*/  LEA.HI R48, R42, R47, RZ, 0x3 ;  /* 0x0000002f2a307211 */ /* 0x000fe400078f18ff */
[----:B------:R-:W-:Y:S02]  /*f800*/  SHF.R.S32.HI R42, RZ, 0x7, R43 ;  /* 0x00000007ff2a7819 */ /* 0x000fe4000001142b */
[----:B------:R-:W-:-:S02]  /*f810*/  LOP3.LUT R48, R48, 0xfffffff8, RZ, 0xc0, !PT ;  /* 0xfffffff830307812 */ /* 0x000fc400078ec0ff */
[----:B------:R-:W-:Y:S01]  /*f820*/  LEA.HI R45, R45, R44, RZ, 0x5 ;  /* 0x0000002c2d2d7211 */ /* 0x000fe200078f28ff */
[----:B------:R-:W-:Y:S01]  /*f830*/  IMAD.IADD R50, R11, 0x1, -R50 ;  /* 0x000000010b327824 */ /* 0x000fe200078e0a32 */
[----:B------:R-:W-:Y:S01]  /*f840*/  LEA.HI R43, R43, R42, RZ, 0x1 ;  /* 0x0000002a2b2b7211 */ /* 0x000fe200078f08ff */
[----:B------:R-:W-:Y:S01]  /*f850*/  IMAD.IADD R47, R47, 0x1, -R48 ;  /* 0x000000012f2f7824 */ /* 0x000fe200078e0a30 */
[----:B------:R-:W-:Y:S02]  /*f860*/  SHF.R.S32.HI R48, RZ, 0x5, R45 ;  /* 0x00000005ff307819 */ /* 0x000fe4000001142d */
[----:B------:R-:W-:Y:S02]  /*f870*/  LOP3.LUT R43, R43, 0x3fffffe, RZ, 0xc0, !PT ;  /* 0x03fffffe2b2b7812 */ /* 0x000fe400078ec0ff */
[----:B------:R-:W-:Y:S01]  /*f880*/  LEA.HI R11, R50, R50, RZ, 0x1 ;  /* 0x00000032320b7211 */ /* 0x000fe200078f08ff */
[----:B------:R-:W-:Y:S02]  /*f890*/  IMAD R48, R13, 0x8, R48 ;  /* 0x000000080d307824 */ /* 0x000fe400078e0230 */
[----:B------:R-:W-:Y:S01]  /*f8a0*/  IMAD.IADD R43, R42, 0x1, -R43 ;  /* 0x000000012a2b7824 */ /* 0x000fe200078e0a2b */
[----:B------:R-:W-:Y:S01]  /*f8b0*/  LOP3.LUT R11, R11, 0x1ffffffe, RZ, 0xc0, !PT ;  /* 0x1ffffffe0b0b7812 */ /* 0x000fe200078ec0ff */
[----:B------:R-:W-:-:S04]  /*f8c0*/  IMAD.U32 R42, R48, 0x10, R47 ;  /* 0x00000010302a7824 */ /* 0x000fc800078e002f */
[----:B------:R-:W-:Y:S02]  /*f8d0*/  IMAD.IADD R11, R50, 0x1, -R11 ;  /* 0x00000001320b7824 */ /* 0x000fe400078e0a0b */
[----:B------:R-:W-:-:S04]  /*f8e0*/  IMAD R42, R43, 0x40, R42 ;  /* 0x000000402b2a7824 */ /* 0x000fc800078e022a */
[----:B------:R-:W-:-:S04]  /*f8f0*/  IMAD R43, R11, 0x8, R42 ;  /* 0x000000080b2b7824 */ /* 0x000fc800078e022a */
[----:B---3--:R-:W-:-:S05]  /*f900*/  @P0 IMAD.HI.U32 R14, R43, R14, RZ ;  /* 0x0000000e2b0e0227 */ /* 0x008fca00078e00ff */
[----:B------:R-:W-:Y:S02]  /*f910*/  @P0 SHF.R.U32.HI R43, RZ, R15, R14 ;  /* 0x0000000fff2b0219 */ /* 0x000fe4000001160e */
[----:B------:R-:W-:Y:S01]  /*f920*/  LOP3.LUT R13, R46, 0x7ffffffc, RZ, 0xc0, !PT ;  /* 0x7ffffffc2e0d7812 */ /* 0x000fe200078ec0ff */
[----:B------:R-:W-:Y:S02]  /*f930*/  IMAD.MOV.U32 R15, RZ, RZ, -0x60 ;  /* 0xffffffa0ff0f7424 */ /* 0x000fe400078e00ff */
        /* <DEDUP_REMOVED lines=29> */
[----:B------:R-:W-:-:S02]  /*fb10*/  IMAD R15, R10, R15, 0x1 ;  /* 0x000000010a0f7424 */ /* 0x000fc400078e020f */
        /* <DEDUP_REMOVED lines=8> */
[----:B------:R-:W3:Y:S01]  /*fba0*/  MUFU.TANH R24, R24 ;  /* 0x0000001800187308 */ /* 0x000ee20000002400 */
        /* <DEDUP_REMOVED lines=45> */
[----:B------:R-:W1:Y:S01]  /*fe80*/  MUFU.TANH R14, R14 ;  /* 0x0000000e000e7308 */ /* 0x000e620000002400 */
[----:B------:R-:W-:-:S02]  /*fe90*/  IMAD.IADD R44, R8, 0x1, R5 ;  /* 0x00000001082c7824 */ /* 0x000fc400078e0205 */
[----:B------:R-:W-:Y:S02]  /*fea0*/  IMAD.IADD R45, R8, 0x1, R45 ;  /* 0x00000001082d7824 */ /* 0x000fe400078e022d */
[----:B------:R-:W-:Y:S02]  /*feb0*/  IMAD R46, R10, -0x60, R7 ;  /* 0xffffffa00a2e7824 */ /* 0x000fe400078e0207 */
[----:B------:R-:W-:Y:S02]  /*fec0*/  VIADD R15, R15, 0xffffffff ;  /* 0xffffffff0f0f7836 */ /* 0x000fe40000000000 */
[--C-:B0-----:R-:W-:Y:S02]  /*fed0*/  IMAD.IADD R5, R44, 0x1, R42.reuse ;  /* 0x000000012c057824 */ /* 0x101fe400078e022a */
        /* <DEDUP_REMOVED lines=14> */
.L_x_10991:
[----:B------:R-:W-:Y:S05]  /*ffc0*/  BSYNC B2 ;  /* 0x0000000000027941 */ /* 0x000fea0003800000 */
.L_x_10990:
[----:B------:R-:W-:Y:S01]  /*ffd0*/  LOP3.LUT R7, RZ, R7, RZ, 0x33, !PT ;  /* 0x00000007ff077212 */ /* 0x000fe200078e33ff */
[----:B------:R-:W-:Y:S06]  /*ffe0*/  BRA `(.L_x_10992) ;  /* 0x0000000000187947 */ /* 0x000fec0003800000 */
.L_x_10989:
[----:B------:R-:W-:-:S13]  /*fff0*/  ISETP.NE.AND P0, PT, R4, 0x1, PT ;  /* 0x000000010400780c */ /* 0x000fda0003f05270 */
[----:B------:R-:W-:Y:S05]  /*10000*/  @!P0 BRA `(.L_x_10992) ;  /* 0x0000000000108947 */ /* 0x000fea0003800000 */
[----:B------:R-:W2:Y:S04]  /*10010*/  LDL R8, [R12+0x1c] ;  /* 0x00001c000c087983 */ /* 0x000ea80000100800 */
[----:B------:R-:W3:Y:S01]  /*10020*/  LDL R42, [R12+0x20] ;  /* 0x000020000c2a7983 */ /* 0x000ee20000100800 */
[----:B--2---:R-:W-:-:S05]  /*10030*/  IMAD.HI.U32 R7, R7, R8, RZ ;  /* 0x0000000807077227 */ /* 0x004fca00078e00ff */
[----:B---3--:R-:W-:-:S07]  /*10040*/  SHF.R.U32.HI R7, RZ, R42, R7 ;  /* 0x0000002aff077219 */ /* 0x008fce0000011607 */
.L_x_10992:
[----:B------:R-:W-:Y:S05]  /*10050*/  BSYNC B1 ;  /* 0x0000000000017941 */ /* 0x000fea0003800000 */
.L_x_10988:
[----:B------:R-:W-:-:S05]  /*10060*/  IMAD R7, R4, R7, R15 ;  /* 0x0000000704077224 */ /* 0x000fca00078e020f */
[----:B------:R-:W-:Y:S02]  /*10070*/  VIMNMX R6, R6, R7, !PT ;  /* 0x0000000706067248 */ /* 0x000fe40007fe0100 */
[----:B------:R-:W-:-:S07]  /*10080*/  VIADDMNMX R5, R7, R4, R5, PT ;  /* 0x0000000407057246 */ /* 0x000fce0003800105 */
.L_x_10987:
[----:B------:R-:W-:Y:S05]  /*10090*/  BSYNC B0 ;  /* 0x0000000000007941 */ /* 0x000fea0003800000 */
.L_x_10986:
        /* <DEDUP_REMOVED lines=48> */
[----:B-1----:R-:W-:Y:S02]  /*103a0*/  FSEL R72, R81, -INF , !P2 ;  /* 0xff80000051487808 */ /* 0x002fe40005000000 */
        /* <DEDUP_REMOVED lines=83> */
.L_x_10998:
[----:B------:R-:W-:Y:S05]  /*108e0*/  BSYNC B2 ;  /* 0x0000000000027941 */ /* 0x000fea0003800000 */
.L_x_10997:
[----:B------:R-:W-:Y:S01]  /*108f0*/  LOP3.LUT R3, RZ, R3, RZ, 0x33, !PT ;  /* 0x00000003ff037212 */ /* 0x000fe200078e33ff */
[----:B------:R-:W-:Y:S06]  /*10900*/  BRA `(.L_x_10999) ;  /* 0x0000000000187947 */ /* 0x000fec0003800000 */
.L_x_10996:
[----:B------:R-:W-:-:S13]  /*10910*/  ISETP.NE.AND P6, PT, R4, 0x1, PT ;  /* 0x000000010400780c */ /* 0x000fda0003fc5270 */
[----:B------:R-:W-:Y:S05]  /*10920*/  @!P6 BRA `(.L_x_10999) ;  /* 0x000000000010e947 */ /* 0x000fea0003800000 */
[----:B------:R-:W2:Y:S04]  /*10930*/  LDL R2, [R12+0x1c] ;  /* 0x00001c000c027983 */ /* 0x000ea80000100800 */
[----:B------:R-:W3:Y:S01]  /*10940*/  LDL R8, [R12+0x20] ;  /* 0x000020000c087983 */ /* 0x000ee20000100800 */
[----:B--2---:R-:W-:-:S05]  /*10950*/  IMAD.HI.U32 R3, R3, R2, RZ ;  /* 0x0000000203037227 */ /* 0x004fca00078e00ff */
[----:B---3--:R-:W-:-:S07]  /*10960*/  SHF.R.U32.HI R3, RZ, R8, R3 ;  /* 0x00000008ff037219 */ /* 0x008fce0000011603 */
.L_x_10999:
[----:B------:R-:W-:Y:S05]  /*10970*/  BSYNC B1 ;  /* 0x0000000000017941 */ /* 0x000fea0003800000 */
.L_x_10995:
[----:B------:R-:W-:-:S05]  /*10980*/  IMAD R3, R4, R3, R15 ;  /* 0x0000000304037224 */ /* 0x000fca00078e020f */
[----:B------:R-:W-:Y:S02]  /*10990*/  VIADDMNMX R5, R3, R4, R5, PT ;  /* 0x0000000403057246 */ /* 0x000fe40003800105 */
[----:B------:R-:W-:-:S07]  /*109a0*/  VIMNMX R6, R6, R3, !PT ;  /* 0x0000000306067248 */ /* 0x000fce0007fe0100 */
.L_x_10994:
[----:B------:R-:W-:Y:S05]  /*109b0*/  BSYNC B0 ;  /* 0x0000000000007941 */ /* 0x000fea0003800000 */
.L_x_10993:
[C---:B------:R-:W-:Y:S01]  /*109c0*/  ISETP.GT.AND P0, PT, R6.reuse, 0x1, !P0 ;  /* 0x000000010600780c */ /* 0x040fe20004704270 */
[----:B------:R-:W2:Y:S01]  /*109d0*/  LDL.64 R180, [R1+0x3c0] ;  /* 0x0003c00001b47983 */ /* 0x000ea20000100a00 */
[----:B------:R-:W-:Y:S02]  /*109e0*/  ISETP.GT.AND P1, PT, R6, 0x8, !P1 ;  /* 0x000000080600780c */ /* 0x000fe40004f24270 */
[C---:B------:R-:W-:Y:S01]  /*109f0*/  ISETP.LT.OR P0, PT, R5.reuse, 0x2, P0 ;  /* 0x000000020500780c */ /* 0x040fe20000701670 */
[----:B------:R-:W3:Y:S01]  /*10a00*/  LDL.64 R146, [R1+0x3c8] ;  /* 0x0003c80001927983 */ /* 0x000ee20000100a00 */
[----:B------:R-:W-:Y:S02]  /*10a10*/  ISETP.LT.OR P1, PT, R5, 0x9, P1 ;  /* 0x000000090500780c */ /* 0x000fe40000f21670 */
[----:B------:R-:W-:Y:S01]  /*10a20*/  FSEL R56, R20, -INF , !P0 ;  /* 0xff80000014387808 */ /* 0x000fe20004000000 */
[----:B------:R-:W4:Y:S01]  /*10a30*/  LDL.64 R138, [R1+0x1d0] ;  /* 0x0001d000018a7983 */ /* 0x000f220000100a00 */
[----:B------:R-:W-:-:S02]  /*10a40*/  ISETP.NE.AND P0, PT, R42, RZ, PT ;  /* 0x000000ff2a00720c */ /* 0x000fc40003f05270 */
[----:B------:R-:W-:Y:S01]  /*10a50*/  FSEL R52, R21, -INF , !P1 ;  /* 0xff80000015347808 */ /* 0x000fe20004800000 */
[----:B------:R-:W4:Y:S01]  /*10a60*/  LDL.64 R136, [R1+0x1e0] ;  /* 0x0001e00001887983 */ /* 0x000f220000100a00 */
[----:B------:R-:W-:Y:S02]  /*10a70*/  ISETP.GT.AND P0, PT, R6, 0x9, !P0 ;  /* 0x000000090600780c */ /* 0x000fe40004704270 */
[----:B------:R-:W-:Y:S01]  /*10a80*/  ISETP.NE.AND P1, PT, R30, RZ, PT ;  /* 0x000000ff1e00720c */ /* 0x000fe20003f25270 */
[----:B------:R-:W4:Y:S01]  /*10a90*/  LDL.64 R132, [R1+0x1f0] ;  /* 0x0001f00001847983 */ /* 0x000f220000100a00 */
[----:B------:R-:W-:Y:S02]  /*10aa0*/  ISETP.LT.OR P0, PT, R5, 0xa, P0 ;  /* 0x0000000a0500780c */ /* 0x000fe40000701670 */
[----:B------:R-:W-:Y:S01]  /*10ab0*/  ISETP.NE.AND P6, PT, R51, RZ, PT ;  /* 0x000000ff3300720c */ /* 0x000fe20003fc5270 */
[----:B------:R-:W4:Y:S01]  /*10ac0*/  LDL.64 R130, [R1+0x200] ;  /* 0x0002000001827983 */ /* 0x000f220000100a00 */
[----:B------:R-:W-:-:S02]  /*10ad0*/  FSEL R148, R25, -INF , !P0 ;  /* 0xff80000019947808 */ /* 0x000fc40004000000 */
[----:B------:R-:W-:Y:S01]  /*10ae0*/  ISETP.NE.AND P0, PT, R47, RZ, PT ;  /* 0x000000ff2f00720c */ /* 0x000fe20003f05270 */
[----:B------:R-:W4:Y:S03]  /*10af0*/  LDL.64 R128, [R1+0x210] ;  /* 0x0002100001807983 */ /* 0x000f260000100a00 */
[----:B------:R-:W-:Y:S01]  /*10b00*/  ISETP.GT.AND P0, PT, R6, 0x10, !P0 ;  /* 0x000000100600780c */ /* 0x000fe20004704270 */
[----:B------:R-:W4:Y:S03]  /*10b10*/  LDL.64 R126, [R1+0x220] ;  /* 0x00022000017e7983 */ /* 0x000f260000100a00 */
[----:B------:R-:W-:Y:S01]  /*10b20*/  ISETP.LT.OR P0, PT, R5, 0x11, P0 ;  /* 0x000000110500780c */ /* 0x000fe20000701670 */
[----:B------:R-:W4:Y:S03]  /*10b30*/  LDL.64 R124, [R1+0x230] ;  /* 0x00023000017c7983 */ /* 0x000f260000100a00 */
[----:B------:R-:W-:Y:S01]  /*10b40*/  FSEL R46, R26, -INF , !P0 ;  /* 0xff8000001a2e7808 */ /* 0x000fe20004000000 */
[----:B------:R-:W4:Y:S01]  /*10b50*/  LDL.64 R122, [R1+0x240] ;  /* 0x00024000017a7983 */ /* 0x000f220000100a00 */
[----:B------:R-:W-:-:S02]  /*10b60*/  ISETP.GT.AND P0, PT, R6, 0x11, !P1 ;  /* 0x000000110600780c */ /* 0x000fc40004f04270 */
[----:B------:R-:W-:Y:S01]  /*10b70*/  ISETP.NE.AND P1, PT, R53, RZ, PT ;  /* 0x000000ff3500720c */ /* 0x000fe20003f25270 */
[----:B------:R-:W4:Y:S01]  /*10b80*/  LDL.64 R120, [R1+0x250] ;  /* 0x0002500001787983 */ /* 0x000f220000100a00 */
[----:B------:R-:W-:Y:S02]  /*10b90*/  ISETP.LT.OR P0, PT, R5, 0x12, P0 ;  /* 0x000000120500780c */ /* 0x000fe40000701670 */
[C---:B------:R-:W-:Y:S01]  /*10ba0*/  ISETP.GT.AND P2, PT, R6.reuse, 0x49, !P2 ;  /* 0x000000490600780c */ /* 0x040fe20005744270 */
[----:B------:R-:W4:Y:S01]  /*10bb0*/  LDL.64 R118, [R1+0x260] ;  /* 0x0002600001767983 */ /* 0x000f220000100a00 */
[----:B------:R-:W-:Y:S02]  /*10bc0*/  FSEL R44, R27, -INF , !P0 ;  /* 0xff8000001b2c7808 */ /* 0x000fe40004000000 */
[----:B------:R-:W-:Y:S01]  /*10bd0*/  ISETP.GT.AND P0, PT, R6, 0x18, !P6 ;  /* 0x000000180600780c */ /* 0x000fe20007704270 */
[----:B------:R-:W4:Y:S01]  /*10be0*/  LDL.64 R116, [R1+0x270] ;  /* 0x0002700001747983 */ /* 0x000f220000100a00 */
[----:B------:R-:W-:-:S02]  /*10bf0*/  ISETP.NE.AND P6, PT, R7, RZ, PT ;  /* 0x000000ff0700720c */ /* 0x000fc40003fc5270 */
[----:B------:R-:W-:Y:S01]  /*10c00*/  ISETP.LT.OR P0, PT, R5, 0x19, P0 ;  /* 0x000000190500780c */ /* 0x000fe20000701670 */
[----:B------:R-:W4:Y:S03]  /*10c10*/  LDL.64 R114, [R1+0x280] ;  /* 0x0002800001727983 */ /* 0x000f260000100a00 */
[----:B------:R-:W-:Y:S01]  /*10c20*/  FSEL R42, R28, -INF , !P0 ;  /* 0xff8000001c2a7808 */ /* 0x000fe20004000000 */
[----:B------:R-:W4:Y:S01]  /*10c30*/  LDL.64 R112, [R1+0x290] ;  /* 0x0002900001707983 */ /* 0x000f220000100a00 */
[----:B------:R-:W-:Y:S02]  /*10c40*/  ISETP.NE.AND P0, PT, R55, RZ, PT ;  /* 0x000000ff3700720c */ /* 0x000fe40003f05270 */
[C---:B------:R-:W-:Y:S01]  /*10c50*/  ISETP.GT.AND P3, PT, R6.reuse, 0x50, !P3 ;  /* 0x000000500600780c */ /* 0x040fe20005f64270 */
[----:B------:R-:W4:Y:S01]  /*10c60*/  LDL.64 R102, [R1+0x2a0] ;  /* 0x0002a00001667983 */ /* 0x000f220000100a00 */
[----:B------:R-:W-:-:S02]  /*10c70*/  ISETP.GT.AND P0, PT, R6, 0x19, !P0 ;  /* 0x000000190600780c */ /* 0x000fc40004704270 */
[C---:B------:R-:W-:Y:S01]  /*10c80*/  ISETP.GT.AND P4, PT, R6.reuse, 0x51, !P4 ;  /* 0x000000510600780c */ /* 0x040fe20006784270 */
[----:B------:R-:W4:Y:S01]  /*10c90*/  LDL.64 R110, [R1+0x2b0] ;  /* 0x0002b000016e7983 */ /* 0x000f220000100a00 */
[----:B------:R-:W-:Y:S02]  /*10ca0*/  ISETP.LT.OR P0, PT, R5, 0x1a, P0 ;  /* 0x0000001a0500780c */ /* 0x000fe40000701670 */
[C---:B------:R-:W-:Y:S01]  /*10cb0*/  ISETP.GT.AND P5, PT, R6.reuse, 0x58, !P5 ;  /* 0x000000580600780c */ /* 0x040fe20006fa4270 */
[----:B------:R-:W4:Y:S01]  /*10cc0*/  LDL.64 R108, [R1+0x2c0] ;  /* 0x0002c000016c7983 */ /* 0x000f220000100a00 */
[----:B------:R-:W-:Y:S02]  /*10cd0*/  FSEL R144, R29, -INF , !P0 ;  /* 0xff8000001d907808 */ /* 0x000fe40004000000 */
        /* <DEDUP_REMOVED lines=8> */
[----:B------:R-:W-:-:S03]  /*10d60*/  ISETP.NE.AND P0, PT, R61, RZ, PT ;  /* 0x000000ff3d00720c */ /* 0x000fc60003f05270 */
[----:B------:R-:W4:Y:S01]  /*10d70*/  LDL.64 R98, [R1+0x310] ;  /* 0x0003100001627983 */ /* 0x000f220000100a00 */
[----:B------:R-:W-:-:S03]  /*10d80*/  ISETP.GT.AND P0, PT, R6, 0x21, !P0 ;  /* 0x000000210600780c */ /* 0x000fc60004704270 */
[----:B------:R-:W4:Y:S01]  /*10d90*/  LDL.64 R96, [R1+0x320] ;  /* 0x0003200001607983 */ /* 0x000f220000100a00 */
[----:B------:R-:W-:-:S03]  /*10da0*/  ISETP.LT.OR P0, PT, R5, 0x22, P0 ;  /* 0x000000220500780c */ /* 0x000fc60000701670 */
[----:B------:R-:W4:Y:S01]  /*10db0*/  LDL.64 R94, [R1+0x330] ;  /* 0x00033000015e7983 */ /* 0x000f220000100a00 */
[----:B------:R-:W-:Y:S02]  /*10dc0*/  FSEL R38, R38, -INF , !P0 ;  /* 0xff80000026267808 */ /* 0x000fe40004000000 */
[----:B------:R-:W-:Y:S01]  /*10dd0*/  ISETP.NE.AND P0, PT, R41, RZ, PT ;  /* 0x000000ff2900720c */ /* 0x000fe20003f05270 */
[----:B------:R-:W4:Y:S03]  /*10de0*/  LDL.64 R90, [R1+0x350] ;  /* 0x00035000015a7983 */ /* 0x000f260000100a00 */
[----:B------:R-:W-:Y:S01]  /*10df0*/  ISETP.GT.AND P0, PT, R6, 0x28, !P0 ;  /* 0x000000280600780c */ /* 0x000fe20004704270 */
[----:B------:R-:W4:Y:S03]  /*10e00*/  LDL R153, [R1+0x28] ;  /* 0x0000280001997983 */ /* 0x000f260000100800 */
        /* <DEDUP_REMOVED lines=26> */
[C---:B------:R-:W-:Y:S02]  /*10fb0*/  ISETP.GT.AND P0, PT, R6.reuse, RZ, !P6 ;  /* 0x000000ff0600720c */ /* 0x040fe40007704270 */
[----:B------:R-:W-:Y:S02]  /*10fc0*/  ISETP.GT.AND P1, PT, R6, 0x48, !P1 ;  /* 0x000000480600780c */ /* 0x000fe40004f24270 */
[C---:B------:R-:W-:Y:S02]  /*10fd0*/  ISETP.LT.OR P0, PT, R5.reuse, 0x1, P0 ;  /* 0x000000010500780c */ /* 0x040fe40000701670 */
[----:B------:R-:W-:Y:S02]  /*10fe0*/  ISETP.LT.OR P2, PT, R5, 0x4a, P2 ;  /* 0x0000004a0500780c */ /* 0x000fe40001741670 */
[----:B------:R-:W-:-:S02]  /*10ff0*/  FSEL R88, R9, -INF , !P0 ;  /* 0xff80000009587808 */ /* 0x000fc40004000000 */
[----:B------:R-:W2:Y:S01]  /*11000*/  LDL.64 R8, [R1+0x3e0] ;  /* 0x0003e00001087983 */ /* 0x000ea20000100a00 */
[----:B------:R-:W-:Y:S02]  /*11010*/  ISETP.NE.AND P0, PT, R71, RZ, PT ;  /* 0x000000ff4700720c */ /* 0x000fe40003f05270 */
[----:B------:R-:W-:Y:S02]  /*11020*/  ISETP.NE.AND P6, PT, R24, RZ, PT ;  /* 0x000000ff1800720c */ /* 0x000fe40003fc5270 */
[----:B------:R-:W-:-:S04]  /*11030*/  ISETP.GT.AND P0, PT, R6, 0x41, !P0 ;  /* 0x000000410600780c */ /* 0x000fc80004704270 */
[C---:B------:R-:W-:Y:S02]  /*11040*/  ISETP.LT.OR P0, PT, R5.reuse, 0x42, P0 ;  /* 0x000000420500780c */ /* 0x040fe40000701670 */
[----:B------:R-:W-:Y:S02]  /*11050*/  ISETP.LT.OR P1, PT, R5, 0x49, P1 ;  /* 0x000000490500780c */ /* 0x000fe40000f21670 */
[----:B------:R-:W-:Y:S02]  /*11060*/  FSEL R28, R31, -INF , !P0 ;  /* 0xff8000001f1c7808 */ /* 0x000fe40004000000 */
[----:B------:R-:W-:Y:S02]  /*11070*/  FSEL R20, R33, -INF , !P1 ;  /* 0xff80000021147808 */ /* 0x000fe40004800000 */
[----:B------:R-:W-:Y:S02]  /*11080*/  ISETP.LT.OR P3, PT, R5, 0x51, P3 ;  /* 0x000000510500780c */ /* 0x000fe40001f61670 */
[----:B------:R-:W-:-:S02]  /*11090*/  FSEL R21, R35, -INF , !P2 ;  /* 0xff80000023157808 */ /* 0x000fc40005000000 */
[----:B------:R-:W-:Y:S02]  /*110a0*/  ISETP.LT.OR P4, PT, R5, 0x52, P4 ;  /* 0x000000520500780c */ /* 0x000fe40002781670 */
[----:B------:R-:W-:Y:S02]  /*110b0*/  FSEL R173, R173, -INF , !P3 ;  /* 0xff800000adad7808 */ /* 0x000fe40005800000 */
[----:B------:R-:W-:Y:S02]  /*110c0*/  ISETP.GT.AND P0, PT, R6, 0x59, !P6 ;  /* 0x000000590600780c */ /* 0x000fe40007704270 */
[----:B------:R-:W-:Y:S02]  /*110d0*/  ISETP.LT.OR P5, PT, R5, 0x59, P5 ;  /* 0x000000590500780c */ /* 0x000fe40002fa1670 */
[----:B------:R-:W-:Y:S02]  /*110e0*/  FSEL R15, R11, -INF , !P4 ;  /* 0xff8000000b0f7808 */ /* 0x000fe40006000000 */
[----:B------:R-:W-:-:S02]  /*110f0*/  ISETP.LT.OR P0, PT, R5, 0x5a, P0 ;  /* 0x0000005a0500780c */ /* 0x000fc40000701670 */
[----:B------:R-:W-:Y:S02]  /*11100*/  FSEL R13, R13, -INF , !P5 ;  /* 0xff8000000d0d7808 */ /* 0x000fe40006800000 */
[----:B------:R-:W-:Y:S02]  /*11110*/  FSEL R11, R14, -INF , !P0 ;  /* 0xff8000000e0b7808 */ /* 0x000fe40004000000 */
[----:B------:R-:W3:Y:S01]  /*11120*/  LDL R14, [R1+0x400] ;  /* 0x00040000010e7983 */ /* 0x000ee20000100800 */
[----:B--2---:R-:W-:-:S04]  /*11130*/  FMNMX.FTZ R2, R152, R8, !PT ;  /* 0x0000000898027209 */ /* 0x004fc80007810000 */
        /* <DEDUP_REMOVED lines=33> */
[----:B------:R-:W-:-:S03]  /*11350*/  FMNMX.FTZ R3, R36, R3, !PT ;  /* 0x0000000324037209 */ /* 0x000fc60007810000 */
[----:B------:R-:W0:Y:S01]  /*11360*/  SHFL.BFLY PT, R7, R4, 0x2, 0x1f ;  /* 0x0c401f0004077f89 */ /* 0x000e2200000e0000 */
[----:B------:R-:W-:-:S04]  /*11370*/  FMNMX.FTZ R3, R142, R3, !PT ;  /* 0x000000038e037209 */ /* 0x000fc80007810000 */
[----:B------:R-:W-:-:S04]  /*11380*/  FMNMX.FTZ R3, R34, R3, !PT ;  /* 0x0000000322037209 */ /* 0x000fc80007810000 */
[----:B------:R-:W-:-:S04]  /*11390*/  FMNMX.FTZ R3, R32, R3, !PT ;  /* 0x0000000320037209 */ /* 0x000fc80007810000 */
[----:B------:R-:W-:-:S04]  /*113a0*/  FMNMX.FTZ R3, R30, R3, !PT ;  /* 0x000000031e037209 */ /* 0x000fc80007810000 */
[----:B------:R-:W-:-:S04]  /*113b0*/  FMNMX.FTZ R3, R140, R3, !PT ;  /* 0x000000038c037209 */ /* 0x000fc80007810000 */
[----:B------:R-:W-:Y:S02]  /*113c0*/  FMNMX.FTZ R3, R26, R3, !PT ;  /* 0x000000031a037209 */ /* 0x000fe40007810000 */
[----:B0-----:R-:W-:Y:S02]  /*113d0*/  FMNMX.FTZ R7, R4, R7, !PT ;  /* 0x0000000704077209 */ /* 0x001fe40007810000 */
        /* <DEDUP_REMOVED lines=8> */
[----:B------:R-:W2:Y:S01]  /*11460*/  LDL.64 R2, [R1+0x3f0] ;  /* 0x0003f00001027983 */ /* 0x000ea20000100a00 */
[----:B0-----:R-:W-:-:S03]  /*11470*/  FMNMX.FTZ R6, R7, R24, !PT ;  /* 0x0000001807067209 */ /* 0x001fc60007810000 */
[----:B------:R-:W-:Y:S04]  /*11480*/  STL.64 [R1+0x3e0], R4 ;  /* 0x0003e00401007387 */ /* 0x000fe80000100a00 */
[----:B------:R-:W4:Y:S04]  /*11490*/  LDL R24, [R1+0x3e4] ;  /* 0x0003e40001187983 */ /* 0x000f280000100800 */
[----:B------:R-:W-:Y:S04]  /*114a0*/  STL [R1+0x3e0], R6 ;  /* 0x0003e00601007387 */ /* 0x000fe80000100800 */
[----:B------:R-:W3:Y:S04]  /*114b0*/  LDL R25, [R1+0x3e0] ;  /* 0x0003e00001197983 */ /* 0x000ee80000100800 */
[----:B----4-:R-:W0:Y:S02]  /*114c0*/  SHFL.BFLY PT, R5, R24, 0x2, 0x1f ;  /* 0x0c401f0018057f89 */ /* 0x010e2400000e0000 */
[----:B0-----:R-:W-:-:S05]  /*114d0*/  FMNMX.FTZ R4, R5, R24, !PT ;  /* 0x0000001805047209 */ /* 0x001fca0007810000 */
[----:B------:R-:W0:Y:S01]  /*114e0*/  SHFL.BFLY PT, R195, R4, 0x1, 0x1f ;  /* 0x0c201f0004c37f89 */ /* 0x000e2200000e0000 */
[----:B---3--:R-:W-:Y:S01]  /*114f0*/  FMUL.FTZ R7, R14, R25 ;  /* 0x000000190e077220 */ /* 0x008fe20000410000 */
[----:B------:R-:W-:-:S04]  /*11500*/  FSETP.NEU.FTZ.AND P0, PT, R25, -INF , PT ;  /* 0xff8000001900780b */ /* 0x000fc80003f1d000 */
        /* <DEDUP_REMOVED lines=12> */
[----:B0-----:R-:W-:Y:S01]  /*115d0*/  FMNMX.FTZ R195, R4, R195, !PT ;  /* 0x000000c304c37209 */ /* 0x001fe20007810000 */
        /* <DEDUP_REMOVED lines=14> */
[C---:B------:R-:W-:Y:S01]  /*116c0*/  FSETP.NEU.FTZ.AND P0, PT, R195.reuse, -INF , PT ;  /* 0xff800000c300780b */ /* 0x040fe20003f1d000 */
[C---:B------:R-:W-:Y:S01]  /*116d0*/  FMUL.FTZ R7, R195.reuse, R14 ;  /* 0x0000000ec3077220 */ /* 0x040fe20000410000 */
[----:B------:R-:W-:Y:S01]  /*116e0*/  FADD.FTZ R25, R8, -R25 ;  /* 0x8000001908197221 */ /* 0x000fe20000010000 */
[----:B------:R-:W-:Y:S01]  /*116f0*/  MUFU.EX2 R152, R152 ;  /* 0x0000009800987308 */ /* 0x000fe20000000800 */
[----:B------:R-:W-:Y:S01]  /*11700*/  FSEL R4, R195, RZ, P0 ;  /* 0x000000ffc3047208 */ /* 0x000fe20000000000 */
[----:B------:R-:W3:Y:S01]  /*11710*/  LDL.64 R82, [R1+0x340] ;  /* 0x0003400001527983 */ /* 0x000ee20000100a00 */
[----:B------:R-:W-:-:S03]  /*11720*/  FSEL R7, R7, RZ, P0 ;  /* 0x000000ff07077208 */ /* 0x000fc60000000000 */
[----:B------:R-:W-:Y:S01]  /*11730*/  FADD.FTZ R4, R9, -R4 ;  /* 0x8000000409047221 */ /* 0x000fe20000010000 */
[-C--:B------:R-:W-:Y:S01]  /*11740*/  FMUL.FTZ R25, R25, R14.reuse ;  /* 0x0000000e19197220 */ /* 0x080fe20000410000 */
[-CC-:B------:R-:W-:Y:S01]  /*11750*/  FFMA.FTZ R182, R88, R14.reuse, -R7.reuse ;  /* 0x0000000e58b67223 */ /* 0x180fe20000010807 */
[--C-:B------:R-:W-:Y:S01]  /*11760*/  FFMA.FTZ R183, R56, R14, -R7.reuse ;  /* 0x0000000e38b77223 */ /* 0x100fe20000010807 */
[----:B------:R-:W-:Y:S01]  /*11770*/  FMUL.FTZ R4, R14, R4 ;  /* 0x000000040e047220 */ /* 0x000fe20000410000 */
[----:B------:R-:W2:Y:S01]  /*11780*/  MUFU.EX2 R194, R25 ;  /* 0x0000001900c27308 */ /* 0x000ea20000000800 */
[-CC-:B------:R-:W-:Y:S01]  /*11790*/  FFMA.FTZ R155, R52, R14.reuse, -R7.reuse ;  /* 0x0000000e349b7223 */ /* 0x180fe20000010807 */
[----:B------:R-:W-:-:S06]  /*117a0*/  FFMA.FTZ R148, R148, R14, -R7 ;  /* 0x0000000e94947223 */ /* 0x000fcc0000010807 */
[----:B------:R-:W-:Y:S01]  /*117b0*/  MUFU.EX2 R150, R150 ;  /* 0x0000009600967308 */ /* 0x000fe20000000800 */
[-CC-:B------:R-:W-:Y:S01]  /*117c0*/  FFMA.FTZ R157, R46, R14.reuse, -R7.reuse ;  /* 0x0000000e2e9d7223 */ /* 0x180fe20000010807 */
[-CC-:B------:R-:W-:Y:S01]  /*117d0*/  FFMA.FTZ R145, R44, R14.reuse, -R7.reuse ;  /* 0x0000000e2c917223 */ /* 0x180fe20000010807 */
[----:B------:R-:W4:Y:S05]  /*117e0*/  LDL.64 R86, [R1+0x370] ;  /* 0x0003700001567983 */ /* 0x000f2a0000100a00 */
[----:B------:R-:W-:Y:S01]  /*117f0*/  MUFU.EX2 R154, R154 ;  /* 0x0000009a009a7308 */ /* 0x000fe20000000800 */
[----:B------:R-:W-:-:S07]  /*11800*/  FFMA.FTZ R159, R42, R14, -R7 ;  /* 0x0000000e2a9f7223 */ /* 0x000fce0000010807 */
[----:B------:R-:W-:Y:S01]  /*11810*/  MUFU.EX2 R193, R193 ;  /* 0x000000c100c17308 */ /* 0x000fe20000000800 */
[-CC-:B------:R-:W-:Y:S01]  /*11820*/  FFMA.FTZ R144, R144, R14.reuse, -R7.reuse ;  /* 0x0000000e90907223 */ /* 0x180fe20000010807 */
[----:B------:R-:W4:Y:S06]  /*11830*/  LDL.64 R84, [R1+0x380] ;  /* 0x0003800001547983 */ /* 0x000f2c0000100a00 */
[----:B------:R-:W-:Y:S01]  /*11840*/  MUFU.EX2 R192, R192 ;  /* 0x000000c000c07308 */ /* 0x000fe20000000800 */
[----:B------:R-:W-:-:S07]  /*11850*/  FFMA.FTZ R161, R40, R14, -R7 ;  /* 0x0000000e28a17223 */ /* 0x000fce0000010807 */
[----:B------:R-:W-:Y:S01]  /*11860*/  MUFU.EX2 R156, R156 ;  /* 0x0000009c009c7308 */ /* 0x000fe20000000800 */
[-CC-:B------:R-:W-:Y:S01]  /*11870*/  FFMA.FTZ R143, R38, R14.reuse, -R7.reuse ;  /* 0x0000000e268f7223 */ /* 0x180fe20000010807 */
[----:B------:R-:W4:Y:S04]  /*11880*/  LDL.64 R80, [R1+0x3a0] ;  /* 0x0003a00001507983 */ /* 0x000f280000100a00 */
[----:B------:R-:W4:Y:S02]  /*11890*/  LDL.64 R78, [R1+0x3b0] ;  /* 0x0003b000014e7983 */ /* 0x000f240000100a00 */
[----:B------:R-:W-:Y:S08]  /*118a0*/  MUFU.EX2 R182, R182 ;  /* 0x000000b600b67308 */ /* 0x000ff00000000800 */
        /* <DEDUP_REMOVED lines=11> */
[----:B------:R-:W4:Y:S04]  /*11960*/  LDL.64 R72, [R1+0x390] ;  /* 0x0003900001487983 */ /* 0x000f280000100a00 */
[----:B------:R-:W4:Y:S02]  /*11970*/  LDL.64 R70, [R1+0x208] ;  /* 0x0002080001467983 */ /* 0x000f240000100a00 */
[----:B------:R-:W1:Y:S01]  /*11980*/  MUFU.EX2 R183, R183 ;  /* 0x000000b700b77308 */ /* 0x000e620000000800 */
[----:B--2---:R-:W-:-:S07]  /*11990*/  FFMA.FTZ R5, R194, R2, R152 ;  /* 0x00000002c2057223 */ /* 0x004fce0000010098 */
[----:B------:R-:W-:Y:S01]  /*119a0*/  MUFU.EX2 R162, R162 ;  /* 0x000000a200a27308 */ /* 0x000fe20000000800 */
[----:B------:R-:W-:-:S07]  /*119b0*/  FFMA.FTZ R167, R30, R14, -R7 ;  /* 0x0000000e1ea77223 */ /* 0x000fce0000010807 */
[----:B------:R-:W-:Y:S01]  /*119c0*/  MUFU.EX2 R189, R189 ;  /* 0x000000bd00bd7308 */ /* 0x000fe20000000800 */
[----:B------:R-:W-:Y:S01]  /*119d0*/  FFMA.FTZ R140, R140, R14, -R7 ;  /* 0x0000000e8c8c7223 */ /* 0x000fe20000010807 */
[----:B------:R-:W2:Y:S04]  /*119e0*/  LDL.64 R68, [R1+0x218] ;  /* 0x0002180001447983 */ /* 0x000ea80000100a00 */
[----:B------:R-:W2:Y:S02]  /*119f0*/  LDL.64 R66, [R1+0x228] ;  /* 0x0002280001427983 */ /* 0x000ea40000100a00 */
[----:B------:R-:W1:Y:S01]  /*11a00*/  MUFU.EX2 R155, R155 ;  /* 0x0000009b009b7308 */ /* 0x000e620000000800 */
[----:B0-----:R-:W-:-:S07]  /*11a10*/  FFMA.FTZ R2, R3, R151, R182 ;  /* 0x0000009703027223 */ /* 0x001fce00000100b6 */
[----:B------:R-:W-:Y:S01]  /*11a20*/  MUFU.EX2 R164, R164 ;  /* 0x000000a400a47308 */ /* 0x000fe20000000800 */
[----:B------:R-:W-:-:S07]  /*11a30*/  FFMA.FTZ R169, R26, R14, -R7 ;  /* 0x0000000e1aa97223 */ /* 0x000fce0000010807 */
[----:B------:R-:W-:Y:S01]  /*11a40*/  MUFU.EX2 R188, R188 ;  /* 0x000000bc00bc7308 */ /* 0x000fe20000000800 */
[----:B------:R-:W-:Y:S01]  /*11a50*/  FFMA.FTZ R135, R28, R14, -R7 ;  /* 0x0000000e1c877223 */ /* 0x000fe20000010807 */
[----:B------:R-:W2:Y:S04]  /*11a60*/  LDL.64 R64, [R1+0x238] ;  /* 0x0002380001407983 */ /* 0x000ea80000100a00 */
[----:B------:R-:W2:Y:S02]  /*11a70*/  LDL.64 R62, [R1+0x1f8] ;  /* 0x0001f800013e7983 */ /* 0x000ea40000100a00 */
[----:B------:R-:W0:Y:S01]  /*11a80*/  MUFU.EX2 R148, R148 ;  /* 0x0000009400947308 */ /* 0x000e220000000800 */
[----:B------:R-:W-:Y:S01]  /*11a90*/  FADD.FTZ R5, R150, R5 ;  /* 0x0000000596057221 */ /* 0x000fe20000010000 */
[----:B-1----:R-:W-:-:S06]  /*11aa0*/  FADD.FTZ R2, R183, R2 ;  /* 0x00000002b7027221 */ /* 0x002fcc0000010000 */
[----:B------:R-:W-:Y:S01]  /*11ab0*/  MUFU.EX2 R166, R166 ;  /* 0x000000a600a67308 */ /* 0x000fe20000000800 */
[----:B------:R-:W-:-:S07]  /*11ac0*/  FFMA.FTZ R171, R20, R14, -R7 ;  /* 0x0000000e14ab7223 */ /* 0x000fce0000010807 */
[----:B------:R-:W-:Y:S01]  /*11ad0*/  MUFU.EX2 R187, R187 ;  /* 0x000000bb00bb7308 */ /* 0x000fe20000000800 */
[-CC-:B------:R-:W-:Y:S01]  /*11ae0*/  FFMA.FTZ R134, R21, R14.reuse, -R7.reuse ;  /* 0x0000000e15867223 */ /* 0x180fe20000010807 */
[----:B------:R-:W2:Y:S06]  /*11af0*/  LDL.64 R60, [R1+0x258] ;  /* 0x00025800013c7983 */ /* 0x000eac0000100a00 */
[----:B------:R-:W-:Y:S01]  /*11b00*/  MUFU.EX2 R186, R186 ;  /* 0x000000ba00ba7308 */ /* 0x000fe20000000800 */
[----:B------:R-:W-:-:S07]  /*11b10*/  FFMA.FTZ R173, R173, R14, -R7 ;  /* 0x0000000eadad7223 */ /* 0x000fce0000010807 */
[----:B------:R-:W-:Y:S08]  /*11b20*/  MUFU.EX2 R168, R168 ;  /* 0x000000a800a87308 */ /* 0x000ff00000000800 */
[----:B------:R-:W-:Y:S01]  /*11b30*/  MUFU.EX2 R170, R170 ;  /* 0x000000aa00aa7308 */ /* 0x000fe20000000800 */
[-CC-:B------:R-:W-:Y:S01]  /*11b40*/  FFMA.FTZ R15, R15, R14.reuse, -R7.reuse ;  /* 0x0000000e0f0f7223 */ /* 0x180fe20000010807 */
[-CC-:B------:R-:W-:Y:S01]  /*11b50*/  FFMA.FTZ R175, R13, R14.reuse, -R7.reuse ;  /* 0x0000000e0daf7223 */ /* 0x180fe20000010807 */
[----:B------:R-:W2:Y:S05]  /*11b60*/  LDL.64 R58, [R1+0x268] ;  /* 0x00026800013a7983 */ /* 0x000eaa0000100a00 */
[----:B------:R-:W-:Y:S01]  /*11b70*/  MUFU.EX2 R149, R149 ;  /* 0x0000009500957308 */ /* 0x000fe20000000800 */
[----:B------:R-:W-:Y:S01]  /*11b80*/  FFMA.FTZ R11, R11, R14, -R7 ;  /* 0x0000000e0b0b7223 */ /* 0x000fe20000010807 */
[----:B------:R-:W2:Y:S04]  /*11b90*/  LDL.64 R88, [R1+0x360] ;  /* 0x0003600001587983 */ /* 0x000ea80000100a00 */
[----:B------:R-:W2:Y:S02]  /*11ba0*/  LDL.64 R52, [R1+0x248] ;  /* 0x0002480001347983 */ /* 0x000ea40000100a00 */
[----:B------:R-:W1:Y:S01]  /*11bb0*/  MUFU.EX2 R157, R157 ;  /* 0x0000009d009d7308 */ /* 0x000e620000000800 */
[----:B------:R-:W-:Y:S01]  /*11bc0*/  FADD.FTZ R4, R154, R5 ;  /* 0x000000059a047221 */ /* 0x000fe20000010000 */
[----:B------:R-:W-:Y:S01]  /*11bd0*/  FADD.FTZ R3, R155, R2 ;  /* 0x000000029b037221 */ /* 0x000fe20000010000 */
[----:B------:R-:W2:Y:S04]  /*11be0*/  LDL.64 R56, [R1+0x278] ;  /* 0x0002780001387983 */ /* 0x000ea80000100a00 */
[----:B------:R-:W2:Y:S01]  /*11bf0*/  LDL.64 R54, [R1+0x288] ;  /* 0x0002880001367983 */ /* 0x000ea20000100a00 */
[----:B------:R-:W1:Y:S01]  /*11c00*/  MUFU.EX2 R145, R145 ;  /* 0x0000009100917308 */ /* 0x000e620000000800 */
[----:B------:R-:W-:Y:S01]  /*11c10*/  FADD.FTZ R5, R193, R4 ;  /* 0x00000004c1057221 */ /* 0x000fe20000010000 */
[----:B0-----:R-:W-:Y:S01]  /*11c20*/  FADD.FTZ R2, R148, R3 ;  /* 0x0000000394027221 */ /* 0x001fe20000010000 */
[----:B------:R-:W2:Y:S04]  /*11c30*/  LDL.64 R42, [R1+0x298] ;  /* 0x00029800012a7983 */ /* 0x000ea80000100a00 */
[----:B------:R-:W2:Y:S01]  /*11c40*/  LDL.64 R50, [R1+0x2a8] ;  /* 0x0002a80001327983 */ /* 0x000ea20000100a00 */
[----:B------:R-:W0:Y:S01]  /*11c50*/  MUFU.EX2 R159, R159 ;  /* 0x0000009f009f7308 */ /* 0x000e220000000800 */
[----:B------:R-:W-:Y:S01]  /*11c60*/  FADD.FTZ R5, R192, R5 ;  /* 0x00000005c0057221 */ /* 0x000fe20000010000 */
[----:B-1----:R-:W-:Y:S01]  /*11c70*/  FADD.FTZ R2, R157, R2 ;  /* 0x000000029d027221 */ /* 0x002fe20000010000 */
[----:B------:R-:W2:Y:S04]  /*11c80*/  LDL.64 R48, [R1+0x2b8] ;  /* 0x0002b80001307983 */ /* 0x000ea80000100a00 */
[----:B------:R-:W2:Y:S01]  /*11c90*/  LDL.64 R46, [R1+0x2c8] ;  /* 0x0002c800012e7983 */ /* 0x000ea20000100a00 */
        /* <DEDUP_REMOVED lines=23> */
[----:B------:R-:W2:Y:S05]  /*11e10*/  LDL.64 R20, [R1+0x338] ;  /* 0x0003380001147983 */ /* 0x000eaa0000100a00 */
[----:B------:R-:W0:Y:S01]  /*11e20*/  MUFU.EX2 R165, R165 ;  /* 0x000000a500a57308 */ /* 0x000e220000000800 */
[----:B------:R-:W-:Y:S01]  /*11e30*/  FADD.FTZ R4, R162, R5 ;  /* 0x00000005a2047221 */ /* 0x000fe20000010000 */
[----:B-1----:R-:W-:Y:S01]  /*11e40*/  FADD.FTZ R3, R163, R2 ;  /* 0x00000002a3037221 */ /* 0x002fe20000010000 */
[----:B------:R-:W2:Y:S05]  /*11e50*/  LDL.64 R30, [R1+0x348] ;  /* 0x00034800011e7983 */ /* 0x000eaa0000100a00 */
[----:B------:R-:W1:Y:S01]  /*11e60*/  MUFU.EX2 R141, R141 ;  /* 0x0000008d008d7308 */ /* 0x000e620000000800 */
[----:B------:R-:W-:Y:S01]  /*11e70*/  FADD.FTZ R5, R189, R4 ;  /* 0x00000004bd057221 */ /* 0x000fe20000010000 */
[----:B------:R-:W-:Y:S01]  /*11e80*/  FADD.FTZ R2, R142, R3 ;  /* 0x000000038e027221 */ /* 0x000fe20000010000 */
[----:B------:R-:W2:Y:S05]  /*11e90*/  LDL.64 R28, [R1+0x358] ;  /* 0x00035800011c7983 */ /* 0x000eaa0000100a00 */
[----:B------:R-:W3:Y:S01]  /*11ea0*/  MUFU.EX2 R167, R167 ;  /* 0x000000a700a77308 */ /* 0x000ee20000000800 */
        /* <DEDUP_REMOVED lines=9> */
[----:B---3--:R-:W-:-:S06]  /*11f40*/  FADD.FTZ R3, R167, R2 ;  /* 0x00000002a7037221 */ /* 0x008fcc0000010000 */
[----:B------:R-:W3:Y:S01]  /*11f50*/  MUFU.EX2 R135, R135 ;  /* 0x0000008700877308 */ /* 0x000ee20000000800 */
[----:B------:R-:W-:Y:S01]  /*11f60*/  FADD.FTZ R5, R187, R4 ;  /* 0x00000004bb057221 */ /* 0x000fe20000010000 */
[----:B0-----:R-:W-:-:S06]  /*11f70*/  FADD.FTZ R2, R140, R3 ;  /* 0x000000038c027221 */ /* 0x001fcc0000010000 */
[----:B------:R-:W0:Y:S01]  /*11f80*/  MUFU.EX2 R171, R171 ;  /* 0x000000ab00ab7308 */ /* 0x000e220000000800 */
[----:B------:R-:W-:Y:S01]  /*11f90*/  FADD.FTZ R5, R186, R5 ;  /* 0x00000005ba057221 */ /* 0x000fe20000010000 */
[----:B-1----:R-:W-:-:S06]  /*11fa0*/  FADD.FTZ R2, R169, R2 ;  /* 0x00000002a9027221 */ /* 0x002fcc0000010000 */
[----:B------:R-:W1:Y:S01]  /*11fb0*/  MUFU.EX2 R134, R134 ;  /* 0x0000008600867308 */ /* 0x000e620000000800 */
[----:B------:R-:W-:Y:S01]  /*11fc0*/  FADD.FTZ R5, R168, R5 ;  /* 0x00000005a8057221 */ /* 0x000fe20000010000 */
[----:B---3--:R-:W-:-:S06]  /*11fd0*/  FADD.FTZ R2, R135, R2 ;  /* 0x0000000287027221 */ /* 0x008fcc0000010000 */
[----:B------:R-:W3:Y:S08]  /*11fe0*/  MUFU.EX2 R172, R172 ;  /* 0x000000ac00ac7308 */ /* 0x000ef00000000800 */
[----:B------:R-:W3:Y:S01]  /*11ff0*/  MUFU.EX2 R173, R173 ;  /* 0x000000ad00ad7308 */ /* 0x000ee20000000800 */
[----:B------:R-:W-:Y:S01]  /*12000*/  FADD.FTZ R4, R170, R5 ;  /* 0x00000005aa047221 */ /* 0x000fe20000010000 */
[----:B0-----:R-:W-:-:S06]  /*12010*/  FADD.FTZ R3, R171, R2 ;  /* 0x00000002ab037221 */ /* 0x001fcc0000010000 */
[----:B------:R-:W0:Y:S08]  /*12020*/  MUFU.EX2 R185, R185 ;  /* 0x000000b900b97308 */ /* 0x000e300000000800 */
[----:B------:R0:W0:Y:S01]  /*12030*/  MUFU.EX2 R13, R15 ;  /* 0x0000000f000d7308 */ /* 0x0000220000000800 */
[----:B------:R-:W-:Y:S01]  /*12040*/  FADD.FTZ R5, R149, R4 ;  /* 0x0000000495057221 */ /* 0x000fe20000010000 */
[----:B-1----:R-:W-:-:S06]  /*12050*/  FADD.FTZ R2, R134, R3 ;  /* 0x0000000386027221 */ /* 0x002fcc0000010000 */
[----:B------:R-:W1:Y:S08]  /*12060*/  MUFU.EX2 R174, R174 ;  /* 0x000000ae00ae7308 */ /* 0x000e700000000800 */
[----:B------:R-:W1:Y:S01]  /*12070*/  MUFU.EX2 R175, R175 ;  /* 0x000000af00af7308 */ /* 0x000e620000000800 */
[----:B---3--:R-:W-:Y:S01]  /*12080*/  FADD.FTZ R4, R172, R5 ;  /* 0x00000005ac047221 */ /* 0x008fe20000010000 */
[----:B------:R-:W-:Y:S01]  /*12090*/  FADD.FTZ R2, R173, R2 ;  /* 0x00000002ad027221 */ /* 0x000fe20000010000 */
[----:B0-----:R-:W3:Y:S05]  /*120a0*/  LDL.64 R14, [R1+0x3a8] ;  /* 0x0003a800010e7983 */ /* 0x001eea0000100a00 */
[----:B------:R-:W0:Y:S08]  /*120b0*/  MUFU.EX2 R184, R184 ;  /* 0x000000b800b87308 */ /* 0x000e300000000800 */
[----:B------:R-:W4:Y:S01]  /*120c0*/  MUFU.EX2 R11, R11 ;  /* 0x0000000b000b7308 */ /* 0x000f220000000800 */
[----:B------:R-:W-:Y:S01]  /*120d0*/  FADD.FTZ R3, R185, R4 ;  /* 0x00000004b9037221 */ /* 0x000fe20000010000 */
[----:B------:R-:W-:-:S03]  /*120e0*/  FADD.FTZ R2, R13, R2 ;  /* 0x000000020d027221 */ /* 0x000fc60000010000 */
[----:B-1----:R-:W-:Y:S01]  /*120f0*/  FADD.FTZ R3, R174, R3 ;  /* 0x00000003ae037221 */ /* 0x002fe20000010000 */
[----:B------:R-:W-:-:S03]  /*12100*/  FADD.FTZ R4, R175, R2 ;  /* 0x00000002af047221 */ /* 0x000fc60000010000 */
[----:B0-----:R-:W-:Y:S01]  /*12110*/  FADD.FTZ R2, R184, R3 ;  /* 0x00000003b8027221 */ /* 0x001fe20000010000 */
[----:B----4-:R-:W-:Y:S02]  /*12120*/  FADD.FTZ R3, R11, R4 ;  /* 0x000000040b037221 */ /* 0x010fe40000010000 */
[----:B------:R-:W4:Y:S04]  /*12130*/  LDL.64 R4, [R1+0x398] ;  /* 0x0003980001047983 */ /* 0x000f280000100a00 */
        /* <DEDUP_REMOVED lines=123> */
[C---:B------:R-:W-:Y:S01]  /*128f0*/  FMUL.FTZ R29, R151.reuse, R29 ;  /* 0x0000001d971d7220 */ /* 0x040fe20000410000 */
[C---:B------:R-:W-:Y:S02]  /*12900*/  FMUL.FTZ R28, R151.reuse, R28 ;  /* 0x0000001c971c7220 */ /* 0x040fe40000410000 */
[----:B------:R0:W-:Y:S01]  /*12910*/  STL.64 [R1+0x1e0], R136 ;  /* 0x0001e08801007387 */ /* 0x0001e20000100a00 */
[C---:B------:R-:W-:Y:S01]  /*12920*/  FMUL.FTZ R27, R151.reuse, R27 ;  /* 0x0000001b971b7220 */ /* 0x040fe20000410000 */
[C---:B------:R-:W-:Y:S02]  /*12930*/  FMUL.FTZ R26, R151.reuse, R26 ;  /* 0x0000001a971a7220 */ /* 0x040fe40000410000 */
[----:B------:R0:W-:Y:S01]  /*12940*/  STL.64 [R1+0x1f0], R132 ;  /* 0x0001f08401007387 */ /* 0x0001e20000100a00 */
[C---:B------:R-:W-:Y:S01]  /*12950*/  FMUL.FTZ R7, R151.reuse, R7 ;  /* 0x0000000797077220 */ /* 0x040fe20000410000 */
[----:B------:R-:W-:-:S02]  /*12960*/  FMUL.FTZ R6, R151, R6 ;  /* 0x0000000697067220 */ /* 0x000fc40000410000 */
[----:B------:R0:W-:Y:S01]  /*12970*/  STL.64 [R1+0x200], R130 ;  /* 0x0002008201007387 */ /* 0x0001e20000100a00 */
[----:B------:R-:W-:-:S03]  /*12980*/  LOP3.LUT R153, R153, 0x1, RZ, 0xfc, !PT ;  /* 0x0000000199997812 */ /* 0x000fc600078efcff */
[----:B------:R0:W-:Y:S04]  /*12990*/  STL.64 [R1+0x210], R128 ;  /* 0x0002108001007387 */ /* 0x0001e80000100a00 */
[----:B------:R0:W-:Y:S04]  /*129a0*/  STL.64 [R1+0x220], R126 ;  /* 0x0002207e01007387 */ /* 0x0001e80000100a00 */
        /* <DEDUP_REMOVED lines=25> */
[C---:B----4-:R-:W-:Y:S01]  /*12b40*/  FMUL.FTZ R5, R151.reuse, R5 ;  /* 0x0000000597057220 */ /* 0x050fe20000410000 */
        /* <DEDUP_REMOVED lines=63> */
.L_x_11001:
[----:B------:R-:W-:Y:S05]  /*12f40*/  BSYNC B0 ;  /* 0x0000000000007941 */ /* 0x000fea0003800000 */
.L_x_11000:
        /* <DEDUP_REMOVED lines=8> */
.L_x_11003:
[----:B------:R-:W-:Y:S05]  /*12fd0*/  BSYNC B0 ;  /* 0x0000000000007941 */ /* 0x000fea0003800000 */
.L_x_11002:
[----:B------:R-:W-:Y:S04]  /*12fe0*/  BSSY B0, `(.L_x_11004) ;  /* 0x0000004000007945 */ /* 0x000fe80003800000 */
[----:B-1----:R-:W-:Y:S05]  /*12ff0*/  @P0 BRA `(.L_x_11005) ;  /* 0x0000000000080947 */ /* 0x002fea0003800000 */
[----:B------:R-:W1:Y:S02]  /*13000*/  SYNCS.PHASECHK.TRANS64.TRYWAIT P0, [R2+URZ], R3 ;  /* 0x00000003020075a7 */ /* 0x000e64000800017f */
[----:B-1----:R-:W-:Y:S05]  /*13010*/  @!P0 BRA `(.L_x_11006) ;  /* 0x000000b000488947 */ /* 0x002fea0003800000 */
.L_x_11005:
[----:B------:R-:W-:Y:S05]  /*13020*/  BSYNC B0 ;  /* 0x0000000000007941 */ /* 0x000fea0003800000 */
.L_x_11004:
        /* <DEDUP_REMOVED lines=129> */
[----:B01----:R-:W-:-:S02]  /*13840*/  IMAD.MOV.U32 R2, RZ, RZ, R16 ;  /* 0x000000ffff027224 */ /* 0x003fc400078e0010 */
[----:B------:R-:W-:Y:S01]  /*13850*/  IMAD.MOV.U32 R3, RZ, RZ, R17 ;  /* 0x000000ffff037224 */ /* 0x000fe200078e0011 */
[----:B------:R0:W-:Y:S06]  /*13860*/  BAR.SYNC.DEFER_BLOCKING R204, 0x100 ;  /* 0x000400cc0000751d */ /* 0x0001ec0000010000 */
[----:B------:R-:W4:Y:S04]  /*13870*/  LD.E.64 R2, desc[UR36][R2.64+0x80] ;  /* 0x0000802402027980 */ /* 0x000f28000c101b00 */
[----:B--2---:R1:W-:Y:S04]  /*13880*/  STL [R1+0x1d0], R4 ;  /* 0x0001d00401007387 */ /* 0x0043e80000100800 */
[----:B---3--:R2:W-:Y:S04]  /*13890*/  STL [R1+0x2c8], R5 ;  /* 0x0002c80501007387 */ /* 0x0085e80000100800 */
[----:B-1----:R-:W3:Y:S04]  /*138a0*/  LDL R4, [R1+0x68] ;  /* 0x0000680001047983 */ /* 0x002ee80000100800 */
[----:B--2---:R-:W2:Y:S04]  /*138b0*/  LDL R5, [R1+0x1c0] ;  /* 0x0001c00001057983 */ /* 0x004ea80000100800 */
        /* <DEDUP_REMOVED lines=126> */
[----:B-1----:R-:W2:Y:S04]  /*140a0*/  LDL.128 R24, [R1+0x1d0] ;  /* 0x0001d00001187983 */ /* 0x002ea80000100c00 */
[----:B----4-:R-:W4:Y:S04]  /*140b0*/  LDL.128 R28, [R1+0x1e0] ;  /* 0x0001e000011c7983 */ /* 0x010f280000100c00 */
[----:B0-----:R-:W4:Y:S04]  /*140c0*/  LDL.128 R32, [R1+0x1f0] ;  /* 0x0001f00001207983 */ /* 0x001f280000100c00 */
[----:B---3--:R-:W4:Y:S04]  /*140d0*/  LDL.128 R36, [R1+0x200] ;  /* 0x0002000001247983 */ /* 0x008f280000100c00 */
[----:B--2---:R-:W4:Y:S04]  /*140e0*/  LDL.128 R40, [R1+0x210] ;  /* 0x0002100001287983 */ /* 0x004f280000100c00 */
        /* <DEDUP_REMOVED lines=530> */
.L_x_11008:
[----:B------:R-:W-:Y:S05]  /*16210*/  BSYNC B0 ;  /* 0x0000000000007941 */ /* 0x000fea0003800000 */
.L_x_11007:
        /* <DEDUP_REMOVED lines=9> */
.L_x_10976:
[----:B------:R-:W0:Y:S01]  /*162b0*/  LDL R5, [R1+0x3f0] ;  /* 0x0003f00001057983 */ /* 0x000e220000100800 */
[----:B------:R-:W-:Y:S05]  /*162c0*/  WARPSYNC.ALL ;  /* 0x0000000000007948 */ /* 0x000fea0003800000 */
        /* <DEDUP_REMOVED lines=62> */
[----:B------:R-:W3:Y:S04]  /*166b0*/  LDL R136, [R1+0x1c8] ;  /* 0x0001c80001887983 */ /* 0x000ee80000100800 */
[----:B01----:R-:W0:Y:S02]  /*166c0*/  SHFL.BFLY PT, R0, R5, 0x2, 0x1f ;  /* 0x0c401f0005007f89 */ /* 0x003e2400000e0000 */
[----:B0-----:R-:W-:-:S05]  /*166d0*/  FADD.FTZ R0, R5, R0 ;  /* 0x0000000005007221 */ /* 0x001fca0000010000 */
[----:B------:R-:W0:Y:S02]  /*166e0*/  SHFL.BFLY PT, R3, R0, 0x1, 0x1f ;  /* 0x0c201f0000037f89 */ /* 0x000e2400000e0000 */
[----:B0-----:R-:W-:Y:S02]  /*166f0*/  FADD.FTZ R2, R0, R3 ;  /* 0x0000000300027221 */ /* 0x001fe40000010000 */
[----:B------:R-:W4:Y:S04]  /*16700*/  LDL R0, [R1+0x1c0] ;  /* 0x0001c00001007983 */ /* 0x000f280000100800 */
[----:B------:R-:W-:Y:S04]  /*16710*/  STL [R1+0x3f0], R2 ;  /* 0x0003f00201007387 */ /* 0x000fe80000100800 */
[----:B------:R-:W5:Y:S04]  /*16720*/  LDL R147, [R1+0x3f0] ;  /* 0x0003f00001937983 */ /* 0x000f680000100800 */
[----:B--2---:R-:W0:Y:S02]  /*16730*/  SHFL.BFLY PT, R3, R6, 0x2, 0x1f ;  /* 0x0c401f0006037f89 */ /* 0x004e2400000e0000 */
[----:B0-----:R-:W-:-:S02]  /*16740*/  FADD.FTZ R3, R3, R6 ;  /* 0x0000000603037221 */ /* 0x001fc40000010000 */
[----:B------:R-:W2:Y:S04]  /*16750*/  LDL.64 R6, [R1+0x3a8] ;  /* 0x0003a80001067983 */ /* 0x000ea80000100a00 */
[----:B------:R-:W0:Y:S02]  /*16760*/  SHFL.BFLY PT, R4, R3, 0x1, 0x1f ;  /* 0x0c201f0003047f89 */ /* 0x000e2400000e0000 */
[----:B0-----:R-:W-:Y:S02]  /*16770*/  FADD.FTZ R140, R3, R4 ;  /* 0x00000004038c7221 */ /* 0x001fe40000010000 */
[----:B------:R-:W2:Y:S03]  /*16780*/  LDL.64 R2, [R1+0x3b8] ;  /* 0x0003b80001027983 */ /* 0x000ea60000100a00 */
[----:B------:R-:W-:Y:S01]  /*16790*/  FSETP.NE.FTZ.AND P1, PT, R140, RZ, PT ;  /* 0x000000ff8c00720b */ /* 0x000fe20003f35000 */
[----:B------:R-:W2:-:S12]  /*167a0*/  LDL.64 R4, [R1+0x3c8] ;  /* 0x0003c80001047983 */ /* 0x000e980000100a00 */
[----:B------:R-:W2:Y:S04]  /*167b0*/  @P1 LDL R143, [R1+0x400] ;  /* 0x00040000018f1983 */ /* 0x000ea80000100800 */
[----:B------:R-:W2:Y:S01]  /*167c0*/  @P1 LDL R146, [R1+0x3e4] ;  /* 0x0003e40001921983 */ /* 0x000ea20000100800 */
[----:B------:R-:W-:Y:S02]  /*167d0*/  IMAD.MOV.U32 R142, RZ, RZ, -0x800000 ;  /* 0xff800000ff8e7424 */ /* 0x000fe400078e00ff */
[----:B------:R-:W-:Y:S02]  /*167e0*/  IMAD.MOV.U32 R137, RZ, RZ, RZ ;  /* 0x000000ffff897224 */ /* 0x000fe400078e00ff */
[----:B------:R-:W-:Y:S01]  /*167f0*/  IMAD.MOV.U32 R144, RZ, RZ, -0x800000 ;  /* 0xff800000ff907424 */ /* 0x000fe200078e00ff */
[----:B------:R-:W-:Y:S01]  /*16800*/  BSSY B0, `(.L_x_11010) ;  /* 0x00000df000007945 */ /* 0x000fe20003800000 */
[----:B------:R0:W-:Y:S08]  /*16810*/  BAR.ARV R203, 0x100 ;  /* 0x000400cb0000751d */ /* 0x0001f00000002000 */
[----:B------:R-:W-:Y:S06]  /*16820*/  BAR.ARV 0x8, 0x180 ;  /* 0x0206000000007b1d */ /* 0x000fec0000002000 */
[----:B-----5:R-:W-:-:S13]  /*16830*/  FSETP.NE.FTZ.AND P0, PT, R147, RZ, PT ;  /* 0x000000ff9300720b */ /* 0x020fda0003f15000 */
[----:B------:R-:W5:Y:S04]  /*16840*/  @P0 LDL R138, [R1+0x400] ;  /* 0x00040000018a0983 */ /* 0x000f680000100800 */
[----:B------:R-:W5:Y:S01]  /*16850*/  @P0 LDL R139, [R1+0x3e0] ;  /* 0x0003e000018b0983 */ /* 0x000f620000100800 */
[----:B------:R-:W1:Y:S08]  /*16860*/  @P0 MUFU.LG2 R141, R147 ;  /* 0x00000093008d0308 */ /* 0x000e700000000c00 */
[----:B------:R-:W0:Y:S01]  /*16870*/  @P1 MUFU.LG2 R145, R140 ;  /* 0x0000008c00911308 */ /* 0x000e220000000c00 */
[----:B-1----:R-:W-:-:S07]  /*16880*/  @P0 FMUL.FTZ R141, R141, 0.69314718246459960938 ;  /* 0x3f3172188d8d0820 */ /* 0x002fce0000410000 */
[----:B------:R-:W1:Y:S01]  /*16890*/  @P0 MUFU.RCP R137, R147 ;  /* 0x0000009300890308 */ /* 0x000e620000001000 */
[----:B----4-:R-:W-:Y:S02]  /*168a0*/  VIADD R0, R0, 0x1 ;  /* 0x0000000100007836 */ /* 0x010fe40000000000 */
[----:B---3--:R-:W-:Y:S02]  /*168b0*/  VIADD R136, R136, 0x1 ;  /* 0x0000000188887836 */ /* 0x008fe40000000000 */
[----:B0-----:R-:W-:Y:S01]  /*168c0*/  @P1 FMUL.FTZ R148, R145, 0.69314718246459960938 ;  /* 0x3f31721891941820 */ /* 0x001fe20000410000 */
[----:B------:R0:W-:Y:S04]  /*168d0*/  STL [R1+0x3f4], R140 ;  /* 0x0003f48c01007387 */ /* 0x0001e80000100800 */
[----:B------:R0:W-:Y:S01]  /*168e0*/  STL [R1+0x1c0], R0 ;  /* 0x0001c00001007387 */ /* 0x0001e20000100800 */
        /* <DEDUP_REMOVED lines=24> */
[----:B------:R-:W-:Y:S01]  /*16a70*/  @P1 FFMA.FTZ R144, R143, R146, R148 ;  /* 0x000000928f901223 */ /* 0x000fe20000010094 */
        /* <DEDUP_REMOVED lines=74> */
[----:B------:R0:W-:Y:S01]  /*16f20*/  STL [R1+0x1c8], R136 ;  /* 0x0001c88801007387 */ /* 0x0001e20000100800 */
[----:B-----5:R-:W-:-:S04]  /*16f30*/  @P0 FMUL.FTZ R138, R138, 0.69314718246459960938 ;  /* 0x3f3172188a8a0820 */ /* 0x020fc80000410000 */
[----:B------:R-:W-:Y:S01]  /*16f40*/  @P0 FFMA.FTZ R142, R138, R139, R141 ;  /* 0x0000008b8a8e0223 */ /* 0x000fe2000001008d */
[----:B------:R-:W-:-:S06]  /*16f50*/  IMAD.MOV.U32 R138, RZ, RZ, RZ ;  /* 0x000000ffff8a7224 */ /* 0x000fcc00078e00ff */
[----:B------:R-:W1:Y:S01]  /*16f60*/  @P1 MUFU.RCP R138, R140 ;  /* 0x0000008c008a1308 */ /* 0x000e620000001000 */
[----:B------:R0:W-:Y:S01]  /*16f70*/  STL [R1+0x3f0], R142 ;  /* 0x0003f08e01007387 */ /* 0x0001e20000100800 */
[----:B------:R-:W-:Y:S01]  /*16f80*/  ISETP.NE.AND P1, PT, R0, 0x2, PT ;  /* 0x000000020000780c */ /* 0x000fe20003f25270 */
        /* <DEDUP_REMOVED lines=96> */
[----:B------:R-:W-:Y:S01]  /*17590*/  PLOP3.LUT P0, PT, PT, PT, PT, 0x8, 0x0 ;  /* 0x000000000000781c */ /* 0x000fe20003f0e170 */
[----:B------:R-:W-:-:S12]  /*175a0*/  @P1 BRA `(.L_x_11011) ;  /* 0x0000000000101947 */ /* 0x000fd80003800000 */
[----:B0-----:R-:W2:Y:S04]  /*175b0*/  LDL R0, [R1+0x1c4] ;  /* 0x0001c40001007983 */ /* 0x001ea80000100800 */
[----:B------:R1:W-:Y:S01]  /*175c0*/  STL [R1+0x1c0], RZ ;  /* 0x0001c0ff01007387 */ /* 0x0003e20000100800 */
[----:B--2---:R-:W-:-:S05]  /*175d0*/  LOP3.LUT R0, R0, 0x1, RZ, 0x3c, !PT ;  /* 0x0000000100007812 */ /* 0x004fca00078e3cff */
[----:B------:R1:W-:Y:S02]  /*175e0*/  STL [R1+0x1c4], R0 ;  /* 0x0001c40001007387 */ /* 0x0003e40000100800 */
.L_x_11011:
[----:B------:R-:W-:Y:S05]  /*175f0*/  BSYNC B0 ;  /* 0x0000000000007941 */ /* 0x000fea0003800000 */
.L_x_11010:
[----:B------:R-:W-:-:S12]  /*17600*/  UIADD3 UR59, UR59, 0x1, URZ ;  /* 0x000000013b3b7890 */ /* 0x000fd8000fffe03f */
.L_x_10909:
[----:B------:R-:W2:Y:S08]  /*17610*/  S2UR UR9, SR_CgaCtaId ;  /* 0x00000000000979c3 */ /* 0x000eb00000008800 */
[----:B------:R-:W-:Y:S06]  /*17620*/  BAR.SYNC.DEFER_BLOCKING 0x5, 0x180 ;  /* 0x0146000000007b1d */ /* 0x000fec0000010000 */
[----:B------:R-:W-:Y:S01]  /*17630*/  UMOV UR48, 0x400 ;  /* 0x0000040000307882 */ /* 0x000fe20000000000 */
[----:B------:R-:W-:Y:S01]  /*17640*/  BSSY B0, `(.L_x_11012) ;  /* 0x000026a000007945 */ /* 0x000fe20003800000 */
[----:B--2---:R-:W-:-:S09]  /*17650*/  ULEA UR48, UR9, UR48, 0x18 ;  /* 0x0000003009307291 */ /* 0x004fd2000f8ec03f */
[----:B01----:R-:W0:Y:S02]  /*17660*/  LDS R0, [UR48+0x228d0] ;  /* 0x0228d030ff007984 */ /* 0x003e240008000800 */
[----:B0-----:R-:W-:Y:S01]  /*17670*/  R2UR UR4, R0 ;  /* 0x00000000000472ca */ /* 0x001fe200000e0000 */
[----:B------:R-:W-:Y:S06]  /*17680*/  BAR.ARV 0x4, 0x180 ;  /* 0x0106000000007b1d */ /* 0x000fec0000002000 */
[----:B------:R-:W-:Y:S08]  /*17690*/  @P0 BRA `(.L_x_11013) ;  /* 0x0000001800c00947 */ /* 0x000ff00003800000 */
[----:B------:R-:W2:Y:S01]  /*176a0*/  LDL.128 R104, [R1+0x250] ;  /* 0x0002500001687983 */ /* 0x000ea20000100c00 */
[----:B------:R-:W0:Y:S01]  /*176b0*/  LDC R2, c[0x0][0xbe8] ;  /* 0x0002fa00ff027b82 */ /* 0x000e220000000800 */
[----:B------:R-:W-:Y:S02]  /*176c0*/  ULDC UR5, c[0x0][0xa88] ;  /* 0x0002a20000057ab9 */ /* 0x000fe40000000800 */
        /* <DEDUP_REMOVED lines=31> */
[----:B------:R-:W-:Y:S01]  /*178c0*/  VIADD R20, R200, UR45 ;  /* 0x0000002dc8147c36 */ /* 0x000fe20008000000 */
[----:B------:R-:W-:Y:S01]  /*178d0*/  LOP3.LUT P0, RZ, R210, 0x3, RZ, 0xc0, !PT ;  /* 0x00000003d2ff7812 */ /* 0x000fe2000780c0ff */
[----:B0-----:R-:W-:Y:S01]  /*178e0*/  IMAD R0, R2, UR5, RZ ;  /* 0x0000000502007c24 */ /* 0x001fe2000f8e02ff */
[----:B------:R-:W-:Y:S01]  /*178f0*/  IADD3 R144, P1, R176, 0xc040, RZ ;  /* 0x0000c040b0907810 */ /* 0x000fe20007f3e0ff */
[----:B------:R-:W-:Y:S01]  /*17900*/  USHF.R.S32.HI UR12, URZ, 0x1f, UR58 ;  /* 0x0000001f3f0c7899 */ /* 0x000fe2000801143a */
[----:B------:R-:W-:-:S02]  /*17910*/  ULDC.64 UR10, c[0x0][0xb90] ;  /* 0x0002e400000a7ab9 */ /* 0x000fc40000000a00 */
[----:B------:R-:W-:-:S13]  /*17920*/  ISETP.GE.OR P2, PT, R20, R0, P0 ;  /* 0x000000001400720c */ /* 0x000fda0000746670 */
[----:B------:R-:W4:Y:S01]  /*17930*/  @!P2 LDL R3, [R1+0x3f0] ;  /* 0x0003f0000103a983 */ /* 0x000f220000100800 */
[----:B------:R-:W-:-:S04]  /*17940*/  LOP3.LUT R145, R144, 0x380, RZ, 0xc0, !PT ;  /* 0x0000038090917812 */ /* 0x000fc800078ec0ff */
[----:B------:R-:W-:-:S04]  /*17950*/  SHF.R.U64 R145, R145, 0x3, RZ ;  /* 0x0000000391917819 */ /* 0x000fc800000012ff */
[----:B------:R-:W-:Y:S01]  /*17960*/  LOP3.LUT R144, R145, R144, RZ, 0x3c, !PT ;  /* 0x0000009091907212 */ /* 0x000fe200078e3cff */
[----:B------:R-:W-:Y:S01]  /*17970*/  IMAD.X R145, RZ, RZ, R177, P1 ;  /* 0x000000ffff917224 */ /* 0x000fe200008e06b1 */
[----:B------:R-:W-:Y:S01]  /*17980*/  ISETP.NE.AND P1, PT, R2, 0x1, PT ;  /* 0x000000010200780c */ /* 0x000fe20003f25270 */
[----:B------:R-:W-:Y:S02]  /*17990*/  UIMAD UR5, UR12, UR10, URZ ;  /* 0x0000000a0c0572a4 */ /* 0x000fe4000f8e023f */
[----:B------:R-:W-:Y:S02]  /*179a0*/  USHF.R.S32.HI UR13, URZ, 0x1f, UR40 ;  /* 0x0000001f3f0d7899 */ /* 0x000fe40008011428 */
[----:B------:R-:W-:Y:S02]  /*179b0*/  UIMAD.WIDE.U32 UR6, UR58, UR10, URZ ;  /* 0x0000000a3a0672a5 */ /* 0x000fe4000f8e003f */
[----:B------:R-:W-:Y:S01]  /*179c0*/  UIMAD UR5, UR58, UR11, UR5 ;  /* 0x0000000b3a0572a4 */ /* 0x000fe2000f8e0205 */
[----:B------:R-:W-:-:S02]  /*179d0*/  IADD3 R141, P5, R176, 0x8060, RZ ;  /* 0x00008060b08d7810 */ /* 0x000fc40007fbe0ff */
[----:B------:R-:W-:Y:S01]  /*179e0*/  ULDC.64 UR10, c[0x0][0xb98] ;  /* 0x0002e600000a7ab9 */ /* 0x000fe20000000a00 */
[----:B------:R-:W-:Y:S02]  /*179f0*/  UIADD3 UR7, UR7, UR5, URZ ;  /* 0x0000000507077290 */ /* 0x000fe4000fffe03f */
[----:B------:R-:W-:Y:S01]  /*17a00*/  UIMAD UR8, UR13, UR10, URZ ;  /* 0x0000000a0d0872a4 */ /* 0x000fe2000f8e023f */
[----:B------:R-:W-:Y:S02]  /*17a10*/  LOP3.LUT R140, R141, 0x380, RZ, 0xc0, !PT ;  /* 0x000003808d8c7812 */ /* 0x000fe400078ec0ff */
[C---:B------:R-:W-:Y:S01]  /*17a20*/  LOP3.LUT R21, R176.reuse, 0x380, RZ, 0xc0, !PT ;  /* 0x00000380b0157812 */ /* 0x040fe200078ec0ff */
[----:B------:R-:W-:Y:S01]  /*17a30*/  UIMAD UR8, UR40, UR11, UR8 ;  /* 0x0000000b280872a4 */ /* 0x000fe2000f8e0208 */
[----:B------:R-:W-:Y:S01]  /*17a40*/  IADD3 R146, P3, R176, 0xc020, RZ ;  /* 0x0000c020b0927810 */ /* 0x000fe20007f7e0ff */
[----:B------:R-:W-:Y:S01]  /*17a50*/  UIMAD.WIDE.U32 UR6, UR40, UR10, UR6 ;  /* 0x0000000a280672a5 */ /* 0x000fe2000f8e0006 */
[----:B------:R-:W-:-:S02]  /*17a60*/  SHF.R.U64 R140, R140, 0x3, RZ ;  /* 0x000000038c8c7819 */ /* 0x000fc400000012ff */
[----:B------:R-:W-:Y:S02]  /*17a70*/  SHF.R.U64 R21, R21, 0x3, RZ ;  /* 0x0000000315157819 */ /* 0x000fe400000012ff */
[----:B------:R-:W-:Y:S01]  /*17a80*/  IADD3 R142, P4, R176, 0xc000, RZ ;  /* 0x0000c000b08e7810 */ /* 0x000fe20007f9e0ff */
[--C-:B------:R-:W-:Y:S01]  /*17a90*/  IMAD.MOV.U32 R149, RZ, RZ, R177.reuse ;  /* 0x000000ffff957224 */ /* 0x100fe200078e00b1 */
[----:B------:R-:W-:Y:S01]  /*17aa0*/  LOP3.LUT R140, R140, R141, RZ, 0x3c, !PT ;  /* 0x0000008d8c8c7212 */ /* 0x000fe200078e3cff */
[----:B------:R-:W-:Y:S01]  /*17ab0*/  IMAD.X R147, RZ, RZ, R177, P3 ;  /* 0x000000ffff937224 */ /* 0x000fe200018e06b1 */
[----:B------:R-:W-:Y:S01]  /*17ac0*/  LOP3.LUT R148, R21, R176, RZ, 0x3c, !PT ;  /* 0x000000b015947212 */ /* 0x000fe200078e3cff */
[----:B------:R-:W-:Y:S01]  /*17ad0*/  ULDC.64 UR10, c[0x0][0xae8] ;  /* 0x0002ba00000a7ab9 */ /* 0x000fe20000000a00 */
[----:B------:R-:W-:Y:S02]  /*17ae0*/  LOP3.LUT R141, R142, 0x380, RZ, 0xc0, !PT ;  /* 0x000003808e8d7812 */ /* 0x000fe400078ec0ff */
[----:B------:R-:W-:-:S02]  /*17af0*/  LOP3.LUT R143, R146, 0x380, RZ, 0xc0, !PT ;  /* 0x00000380928f7812 */ /* 0x000fc400078ec0ff */
[----:B------:R-:W-:Y:S02]  /*17b00*/  MOV R148, R148 ;  /* 0x0000009400947202 */ /* 0x000fe40000000f00 */
[----:B------:R-:W-:Y:S02]  /*17b10*/  SHF.R.U64 R141, R141, 0x3, RZ ;  /* 0x000000038d8d7819 */ /* 0x000fe400000012ff */
[----:B------:R-:W-:Y:S02]  /*17b20*/  SHF.R.U64 R143, R143, 0x3, RZ ;  /* 0x000000038f8f7819 */ /* 0x000fe400000012ff */
[----:B------:R-:W-:Y:S01]  /*17b30*/  LOP3.LUT R142, R141, R142, RZ, 0x3c, !PT ;  /* 0x0000008e8d8e7212 */ /* 0x000fe200078e3cff */
[--C-:B------:R-:W-:Y:S01]  /*17b40*/  IMAD.X R141, RZ, RZ, R177.reuse, P5 ;  /* 0x000000ffff8d7224 */ /* 0x100fe200028e06b1 */
[----:B------:R-:W-:Y:S01]  /*17b50*/  LOP3.LUT R146, R143, R146, RZ, 0x3c, !PT ;  /* 0x000000928f927212 */ /* 0x000fe200078e3cff */
[----:B------:R-:W-:-:S03]  /*17b60*/  IMAD.X R143, RZ, RZ, R177, P4 ;  /* 0x000000ffff8f7224 */ /* 0x000fc600020e06b1 */
[----:B------:R-:W-:Y:S02]  /*17b70*/  MOV R21, R140 ;  /* 0x0000008c00157202 */ /* 0x000fe40000000f00 */
[----:B------:R-:W-:Y:S02]  /*17b80*/  MOV R142, R142 ;  /* 0x0000008e008e7202 */ /* 0x000fe40000000f00 */
[----:B------:R-:W-:Y:S02]  /*17b90*/  MOV R141, R146 ;  /* 0x00000092008d7202 */ /* 0x000fe40000000f00 */
[----:B------:R-:W-:Y:S02]  /*17ba0*/  MOV R140, R144 ;  /* 0x00000090008c7202 */ /* 0x000fe40000000f00 */
[----:B--2---:R-:W-:Y:S02]  /*17bb0*/  F2FP.BF16.F32.PACK_AB R104, R105, R104 ;  /* 0x000000686968723e */ /* 0x004fe400000010ff */
[----:B------:R-:W-:-:S02]  /*17bc0*/  F2FP.BF16.F32.PACK_AB R105, R107, R106 ;  /* 0x0000006a6b69723e */ /* 0x000fc400000010ff */
[----:B---3--:R-:W-:Y:S02]  /*17bd0*/  F2FP.BF16.F32.PACK_AB R106, R101, R100 ;  /* 0x00000064656a723e */ /* 0x008fe400000010ff */
[----:B------:R-:W0:Y:S01]  /*17be0*/  @P1 LDC R100, c[0x0][0xbec] ;  /* 0x0002fb00ff641b82 */ /* 0x000e220000000800 */
[----:B----4-:R-:W-:Y:S02]  /*17bf0*/  F2FP.BF16.F32.PACK_AB R96, R97, R96 ;  /* 0x000000606160723e */ /* 0x010fe400000010ff */
[----:B------:R-:W-:Y:S02]  /*17c00*/  F2FP.BF16.F32.PACK_AB R97, R99, R98 ;  /* 0x000000626361723e */ /* 0x000fe400000010ff */
[----:B------:R-:W-:-:S03]  /*17c10*/  F2FP.BF16.F32.PACK_AB R98, R93, R92 ;  /* 0x0000005c5d62723e */ /* 0x000fc600000010ff */
[----:B------:R-:W1:Y:S01]  /*17c20*/  @P1 LDC R92, c[0x0][0xbf0] ;  /* 0x0002fc00ff5c1b82 */ /* 0x000e620000000800 */
[----:B------:R-:W-:Y:S02]  /*17c30*/  F2FP.BF16.F32.PACK_AB R88, R89, R88 ;  /* 0x000000585958723e */ /* 0x000fe400000010ff */
[----:B------:R-:W-:Y:S02]  /*17c40*/  F2FP.BF16.F32.PACK_AB R89, R91, R90 ;  /* 0x0000005a5b59723e */ /* 0x000fe400000010ff */
[----:B------:R-:W-:Y:S01]  /*17c50*/  F2FP.BF16.F32.PACK_AB R90, R85, R84 ;  /* 0x00000054555a723e */ /* 0x000fe200000010ff */
[----:B------:R-:W-:Y:S01]  /*17c60*/  VIADD R85, R224, UR45 ;  /* 0x0000002de0557c36 */ /* 0x000fe20008000000 */
[----:B------:R-:W-:Y:S02]  /*17c70*/  F2FP.BF16.F32.PACK_AB R80, R81, R80 ;  /* 0x000000505150723e */ /* 0x000fe400000010ff */
[----:B------:R-:W-:Y:S02]  /*17c80*/  F2FP.BF16.F32.PACK_AB R81, R83, R82 ;  /* 0x000000525351723e */ /* 0x000fe400000010ff */
[----:B------:R-:W-:Y:S01]  /*17c90*/  F2FP.BF16.F32.PACK_AB R82, R77, R76 ;  /* 0x0000004c4d52723e */ /* 0x000fe200000010ff */
[----:B0-----:R-:W-:-:S04]  /*17ca0*/  @P1 IMAD.HI.U32 R77, R85, R100, RZ ;  /* 0x00000064554d1227 */ /* 0x001fc800078e00ff */
[----:B------:R-:W-:Y:S01]  /*17cb0*/  IMAD.MOV.U32 R76, RZ, RZ, R85 ;  /* 0x000000ffff4c7224 */ /* 0x000fe200078e0055 */
[----:B-1----:R-:W-:Y:S02]  /*17cc0*/  @P1 SHF.R.U32.HI R76, RZ, R92, R77 ;  /* 0x0000005cff4c1219 */ /* 0x002fe4000001164d */
[----:B------:R-:W-:-:S03]  /*17cd0*/  F2FP.BF16.F32.PACK_AB R72, R73, R72 ;  /* 0x000000484948723e */ /* 0x000fc600000010ff */
[--C-:B------:R-:W-:Y:S01]  /*17ce0*/  IMAD.MOV R77, RZ, RZ, -R76.reuse ;  /* 0x000000ffff4d7224 */ /* 0x100fe200078e0a4c */
[----:B------:R-:W-:Y:S02]  /*17cf0*/  F2FP.BF16.F32.PACK_AB R73, R75, R74 ;  /* 0x0000004a4b49723e */ /* 0x000fe400000010ff */
[----:B------:R-:W-:Y:S01]  /*17d00*/  F2FP.BF16.F32.PACK_AB R75, R59, R58 ;  /* 0x0000003a3b4b723e */ /* 0x000fe200000010ff */
[----:B------:R-:W-:Y:S01]  /*17d10*/  IMAD R59, R2, R77, R85 ;  /* 0x0000004d023b7224 */ /* 0x000fe200078e0255 */
[----:B------:R-:W-:Y:S01]  /*17d20*/  F2FP.BF16.F32.PACK_AB R83, R79, R78 ;  /* 0x0000004e4f53723e */ /* 0x000fe200000010ff */
[----:B------:R-:W-:Y:S01]  /*17d30*/  IMAD.U32 R78, RZ, RZ, UR8 ;  /* 0x00000008ff4e7e24 */ /* 0x000fe2000f8e00ff */
[----:B------:R-:W-:Y:S02]  /*17d40*/  F2FP.BF16.F32.PACK_AB R74, R57, R56 ;  /* 0x00000038394a723e */ /* 0x000fe400000010ff */
[----:B------:R-:W-:Y:S02]  /*17d50*/  SHF.R.S32.HI R57, RZ, 0x1f, R76 ;  /* 0x0000001fff397819 */ /* 0x000fe4000001144c */
[----:B------:R-:W-:-:S02]  /*17d60*/  IADD3 R56, P3, R76, UR6, RZ ;  /* 0x000000064c387c10 */ /* 0x000fc4000ff7e0ff */
[----:B------:R-:W-:Y:S02]  /*17d70*/  F2FP.BF16.F32.PACK_AB R136, R137, R136 ;  /* 0x000000888988723e */ /* 0x000fe400000010ff */
[----:B------:R-:W-:Y:S02]  /*17d80*/  SHF.R.S32.HI R58, RZ, 0x1f, R59 ;  /* 0x0000001fff3a7819 */ /* 0x000fe4000001143b */
[----:B------:R-:W-:Y:S02]  /*17d90*/  F2FP.BF16.F32.PACK_AB R137, R139, R138 ;  /* 0x0000008a8b89723e */ /* 0x000fe400000010ff */
[----:B------:R-:W-:Y:S02]  /*17da0*/  F2FP.BF16.F32.PACK_AB R128, R129, R128 ;  /* 0x000000808180723e */ /* 0x000fe400000010ff */
[----:B------:R-:W-:Y:S02]  /*17db0*/  F2FP.BF16.F32.PACK_AB R138, R133, R132 ;  /* 0x00000084858a723e */ /* 0x000fe400000010ff */
[----:B------:R-:W-:Y:S01]  /*17dc0*/  F2FP.BF16.F32.PACK_AB R139, R135, R134 ;  /* 0x00000086878b723e */ /* 0x000fe200000010ff */
[----:B------:R-:W-:Y:S01]  /*17dd0*/  BAR.SYNC.DEFER_BLOCKING 0x1, 0x100 ;  /* 0x0044000000007b1d */ /* 0x000fe20000010000 */
[----:B------:R-:W-:-:S02]  /*17de0*/  F2FP.BF16.F32.PACK_AB R129, R131, R130 ;  /* 0x000000828381723e */ /* 0x000fc400000010ff */
[----:B------:R-:W-:Y:S02]  /*17df0*/  F2FP.BF16.F32.PACK_AB R120, R121, R120 ;  /* 0x000000787978723e */ /* 0x000fe400000010ff */
[----:B------:R-:W-:Y:S01]  /*17e00*/  IADD3.X R57, R57, UR7, R78, P3, !PT ;  /* 0x0000000739397c10 */ /* 0x000fe20009ffe44e */
[----:B------:R-:W-:Y:S01]  /*17e10*/  ULDC.64 UR6, c[0x0][0xb88] ;  /* 0x0002e20000067ab9 */ /* 0x000fe20000000a00 */
[----:B------:R-:W-:Y:S02]  /*17e20*/  F2FP.BF16.F32.PACK_AB R130, R125, R124 ;  /* 0x0000007c7d82723e */ /* 0x000fe400000010ff */
[----:B------:R-:W-:Y:S02]  /*17e30*/  F2FP.BF16.F32.PACK_AB R131, R127, R126 ;  /* 0x0000007e7f83723e */ /* 0x000fe400000010ff */
[----:B------:R-:W-:Y:S02]  /*17e40*/  F2FP.BF16.F32.PACK_AB R121, R123, R122 ;  /* 0x0000007a7b79723e */ /* 0x000fe400000010ff */
[----:B------:R-:W-:Y:S01]  /*17e50*/  F2FP.BF16.F32.PACK_AB R112, R113, R112 ;  /* 0x000000707170723e */ /* 0x000fe200000010ff */
[----:B------:R-:W-:Y:S01]  /*17e60*/  IMAD R58, R58, UR6, RZ ;  /* 0x000000063a3a7c24 */ /* 0x000fe2000f8e02ff */
[----:B------:R-:W-:-:S02]  /*17e70*/  F2FP.BF16.F32.PACK_AB R122, R117, R116 ;  /* 0x00000074757a723e */ /* 0x000fc400000010ff */
[----:B------:R-:W-:Y:S02]  /*17e80*/  F2FP.BF16.F32.PACK_AB R123, R119, R118 ;  /* 0x00000076777b723e */ /* 0x000fe400000010ff */
[----:B------:R-:W-:Y:S02]  /*17e90*/  F2FP.BF16.F32.PACK_AB R113, R115, R114 ;  /* 0x000000727371723e */ /* 0x000fe400000010ff */
[----:B------:R-:W-:Y:S02]  /*17ea0*/  F2FP.BF16.F32.PACK_AB R114, R109, R108 ;  /* 0x0000006c6d72723e */ /* 0x000fe400000010ff */
[----:B------:R-:W-:Y:S01]  /*17eb0*/  F2FP.BF16.F32.PACK_AB R115, R111, R110 ;  /* 0x0000006e6f73723e */ /* 0x000fe200000010ff */
[----:B------:R-:W-:Y:S01]  /*17ec0*/  STSM.16.M88.4 [R148], R136 ;  /* 0x0000008894007844 */ /* 0x000fe20000000200 */
[----:B------:R-:W-:Y:S01]  /*17ed0*/  F2FP.BF16.F32.PACK_AB R107, R103, R102 ;  /* 0x00000066676b723e */ /* 0x000fe200000010ff */
[----:B------:R-:W-:Y:S01]  /*17ee0*/  IMAD.WIDE.U32 R56, R59, UR6, R56 ;  /* 0x000000063b387c25 */ /* 0x000fe2000f8e0038 */
[----:B------:R-:W-:Y:S01]  /*17ef0*/  F2FP.BF16.F32.PACK_AB R99, R95, R94 ;  /* 0x0000005e5f63723e */ /* 0x000fe200000010ff */
[----:B------:R-:W-:Y:S01]  /*17f00*/  STSM.16.M88.4 [R222], R128 ;  /* 0x00000080de007844 */ /* 0x000fe20000000200 */
[----:B------:R-:W-:Y:S01]  /*17f10*/  F2FP.BF16.F32.PACK_AB R91, R87, R86 ;  /* 0x00000056575b723e */ /* 0x000fe200000010ff */
[----:B------:R-:W-:Y:S01]  /*17f20*/  IMAD R59, R59, UR7, R58 ;  /* 0x000000073b3b7c24 */ /* 0x000fe2000f8e023a */
[----:B------:R-:W-:Y:S01]  /*17f30*/  F2FP.BF16.F32.PACK_AB R52, R53, R52 ;  /* 0x000000343534723e */ /* 0x000fe200000010ff */
[----:B------:R-:W-:Y:S01]  /*17f40*/  STSM.16.M88.4 [R221], R120 ;  /* 0x00000078dd007844 */ /* 0x000fe20000000200 */
[----:B------:R-:W-:Y:S01]  /*17f50*/  F2FP.BF16.F32.PACK_AB R53, R55, R54 ;  /* 0x000000363735723e */ /* 0x000fe200000010ff */
[----:B------:R-:W-:Y:S01]  /*17f60*/  ULDC.64 UR6, c[0x0][0xb50] ;  /* 0x0002d40000067ab9 */ /* 0x000fe20000000a00 */
[----:B------:R-:W-:Y:S01]  /*17f70*/  F2FP.BF16.F32.PACK_AB R64, R65, R64 ;  /* 0x000000404140723e */ /* 0x000fe200000010ff */
[----:B------:R-:W-:Y:S01]  /*17f80*/  STSM.16.M88.4 [R220], R112 ;  /* 0x00000070dc007844 */ /* 0x000fe20000000200 */
[----:B------:R-:W-:-:S02]  /*17f90*/  F2FP.BF16.F32.PACK_AB R54, R69, R68 ;  /* 0x000000444536723e */ /* 0x000fc400000010ff */
[----:B------:R-:W-:Y:S01]  /*17fa0*/  F2FP.BF16.F32.PACK_AB R55, R71, R70 ;  /* 0x000000464737723e */ /* 0x000fe200000010ff */
[----:B------:R-:W-:Y:S01]  /*17fb0*/  STSM.16.M88.4 [R219], R104 ;  /* 0x00000068db007844 */ /* 0x000fe20000000200 */
[----:B------:R-:W-:Y:S02]  /*17fc0*/  F2FP.BF16.F32.PACK_AB R65, R67, R66 ;  /* 0x000000424341723e */ /* 0x000fe400000010ff */
[----:B------:R-:W-:Y:S01]  /*17fd0*/  F2FP.BF16.F32.PACK_AB R48, R49, R48 ;  /* 0x000000303130723e */ /* 0x000fe200000010ff */
[----:B------:R-:W-:Y:S01]  /*17fe0*/  STSM.16.M88.4 [R218], R96 ;  /* 0x00000060da007844 */ /* 0x000fe20000000200 */
[----:B------:R-:W-:Y:S01]  /*17ff0*/  F2FP.BF16.F32.PACK_AB R66, R61, R60 ;  /* 0x0000003c3d42723e */ /* 0x000fe200000010ff */
[----:B------:R-:W-:Y:S01]  /*18000*/  IMAD.IADD R57, R57, 0x1, R59 ;  /* 0x0000000139397824 */ /* 0x000fe200078e023b */
[----:B------:R-:W-:Y:S01]  /*18010*/  F2FP.BF16.F32.PACK_AB R67, R63, R62 ;  /* 0x0000003e3f43723e */ /* 0x000fe200000010ff */
[----:B------:R-:W-:Y:S01]  /*18020*/  STSM.16.M88.4 [R217], R88 ;  /* 0x00000058d9007844 */ /* 0x000fe20000000200 */
        /* <DEDUP_REMOVED lines=8> */
[----:B------:R-:W-:-:S02]  /*180b0*/  LEA R58, P3, R56, UR6, 0x2 ;  /* 0x00000006383a7c11 */ /* 0x000fc4000f8610ff */
[----:B------:R-:W-:Y:S02]  /*180c0*/  F2FP.BF16.F32.PACK_AB R6, R41, R40 ;  /* 0x000000282906723e */ /* 0x000fe400000010ff */
[----:B------:R-:W-:Y:S02]  /*180d0*/  F2FP.BF16.F32.PACK_AB R7, R43, R42 ;  /* 0x0000002a2b07723e */ /* 0x000fe400000010ff */
[----:B------:R-:W-:Y:S02]  /*180e0*/  F2FP.BF16.F32.PACK_AB R37, R39, R38 ;  /* 0x000000262725723e */ /* 0x000fe400000010ff */
        /* <DEDUP_REMOVED lines=14> */
[----:B------:R-:W-:-:S03]  /*181d0*/  LEA.HI.X R59, R56, UR7, R57, 0x2, P3 ;  /* 0x00000007383b7c11 */ /* 0x000fc600098f1439 */
[----:B------:R-:W-:Y:S04]  /*181e0*/  STSM.16.M88.4 [R141], R36 ;  /* 0x000000248d007844 */ /* 0x000fe80000000200 */
[----:B------:R-:W-:Y:S04]  /*181f0*/  STSM.16.M88.4 [R140], R28 ;  /* 0x0000001c8c007844 */ /* 0x000fe80000000200 */
[----:B------:R-:W-:Y:S04]  /*18200*/  STSM.16.M88.4 [R212], R12 ;  /* 0x0000000cd4007844 */ /* 0x000fe80000000200 */
[----:B------:R-:W-:Y:S04]  /*18210*/  SHFL.IDX PT, R44, R58, RZ, 0x1c1f ;  /* 0x001c1fff3a2c7589 */ /* 0x000fe800000e0000 */
[----:B------:R-:W0:Y:S01]  /*18220*/  SHFL.IDX PT, R45, R59, RZ, 0x1c1f ;  /* 0x001c1fff3b2d7589 */ /* 0x000e2200000e0000 */
[----:B------:R-:W-:Y:S01]  /*18230*/  BAR.SYNC.DEFER_BLOCKING 0x1, 0x100 ;  /* 0x0044000000007b1d */ /* 0x000fe20000010000 */
[----:B------:R-:W-:-:S05]  /*18240*/  VIADD R33, R20, 0x8 ;  /* 0x0000000814217836 */ /* 0x000fca0000000000 */
[----:B------:R-:W-:Y:S01]  /*18250*/  ISETP.GE.OR P0, PT, R33, R0, P0 ;  /* 0x000000002100720c */ /* 0x000fe20000706670 */
[----:B0-----:R0:W-:-:S12]  /*18260*/  @!P2 ST.E desc[UR36][R44.64], R3 ;  /* 0x000000032c00a985 */ /* 0x0011d8000c101924 */
[----:B------:R-:W2:Y:S01]  /*18270*/  @!P0 LDL R55, [R1+0x3f4] ;  /* 0x0003f40001378983 */ /* 0x000ea20000100800 */
[----:B------:R-:W-:Y:S02]  /*18280*/  IMAD R8, R206, 0x40, R22 ;  /* 0x00000040ce087824 */ /* 0x000fe400078e0216 */
[----:B------:R-:W-:-:S04]  /*18290*/  IMAD.MOV.U32 R9, RZ, RZ, 0x2 ;  /* 0x00000002ff097424 */ /* 0x000fc800078e00ff */
[----:B------:R-:W-:-:S03]  /*182a0*/  IMAD.WIDE R8, R8, R9, UR38 ;  /* 0x0000002608087e25 */ /* 0x000fc6000f8e0209 */
        /* <DEDUP_REMOVED lines=8> */
[----:B------:R-:W-:Y:S01]  /*18330*/  LOP3.LUT R6, R11, 0x380, RZ, 0xc0, !PT ;  /* 0x000003800b067812 */ /* 0x000fe200078ec0ff */
[----:B------:R-:W-:Y:S01]  /*18340*/  SHFL.IDX PT, R20, R58, 0x1, 0x1c1f ;  /* 0x003c1f003a147f89 */ /* 0x000fe200000e0000 */
[----:B------:R-:W-:-:S02]  /*18350*/  SHF.R.U64 R52, R52, 0x3, RZ ;  /* 0x0000000334347819 */ /* 0x000fc400000012ff */
[----:B------:R-:W-:Y:S01]  /*18360*/  SHF.R.U64 R6, R6, 0x3, RZ ;  /* 0x0000000306067819 */ /* 0x000fe200000012ff */
[----:B------:R-:W2:Y:S01]  /*18370*/  SHFL.IDX PT, R21, R59, 0x1, 0x1c1f ;  /* 0x003c1f003b157f89 */ /* 0x000ea200000e0000 */
[----:B------:R-:W-:Y:S01]  /*18380*/  LOP3.LUT R52, R52, R53, RZ, 0x3c, !PT ;  /* 0x0000003534347212 */ /* 0x000fe200078e3cff */
[----:B------:R-:W-:Y:S01]  /*18390*/  IMAD.X R53, RZ, RZ, R9, P6 ;  /* 0x000000ffff357224 */ /* 0x000fe200030e0609 */
[----:B------:R-:W-:Y:S02]  /*183a0*/  LOP3.LUT R10, R6, R11, RZ, 0x3c, !PT ;  /* 0x0000000b060a7212 */ /* 0x000fe400078e3cff */
[----:B------:R-:W-:-:S04]  /*183b0*/  IADD3 R6, P6, R8, 0xf000, RZ ;  /* 0x0000f00008067810 */ /* 0x000fc80007fde0ff */
[----:B0-----:R-:W-:Y:S02]  /*183c0*/  LOP3.LUT R3, R6, 0x380, RZ, 0xc0, !PT ;  /* 0x0000038006037812 */ /* 0x001fe400078ec0ff */
[C---:B------:R-:W-:Y:S02]  /*183d0*/  IADD3 R25, P4, R8.reuse, 0x3000, RZ ;  /* 0x0000300008197810 */ /* 0x040fe40007f9e0ff */
[----:B------:R-:W-:Y:S02]  /*183e0*/  IADD3 R29, P5, R8, 0x4000, RZ ;  /* 0x00004000081d7810 */ /* 0x000fe40007fbe0ff */
[----:B------:R-:W-:Y:S02]  /*183f0*/  SHF.R.U64 R3, R3, 0x3, RZ ;  /* 0x0000000303037819 */ /* 0x000fe400000012ff */
[----:B------:R-:W-:Y:S02]  /*18400*/  LOP3.LUT R24, R25, 0x380, RZ, 0xc0, !PT ;  /* 0x0000038019187812 */ /* 0x000fe400078ec0ff */
[----:B------:R-:W-:-:S02]  /*18410*/  LOP3.LUT R28, R29, 0x380, RZ, 0xc0, !PT ;  /* 0x000003801d1c7812 */ /* 0x000fc400078ec0ff */
[----:B------:R-:W-:Y:S02]  /*18420*/  LOP3.LUT R72, R3, R6, RZ, 0x3c, !PT ;  /* 0x0000000603487212 */ /* 0x000fe400078e3cff */
[----:B------:R-:W0:Y:S01]  /*18430*/  @P1 LDC R3, c[0x0][0xbec] ;  /* 0x0002fb00ff031b82 */ /* 0x000e220000000800 */
[----:B------:R-:W-:Y:S02]  /*18440*/  IADD3 R5, P3, R8, 0x2000, RZ ;  /* 0x0000200008057810 */ /* 0x000fe40007f7e0ff */
[----:B------:R-:W-:Y:S02]  /*18450*/  SHF.R.U64 R24, R24, 0x3, RZ ;  /* 0x0000000318187819 */ /* 0x000fe400000012ff */
[----:B------:R-:W-:Y:S01]  /*18460*/  SHF.R.U64 R28, R28, 0x3, RZ ;  /* 0x000000031c1c7819 */ /* 0x000fe200000012ff */
[--C-:B------:R-:W-:Y:S01]  /*18470*/  IMAD.X R11, RZ, RZ, R9.reuse, P2 ;  /* 0x000000ffff0b7224 */ /* 0x100fe200010e0609 */
[----:B------:R-:W-:Y:S01]  /*18480*/  LOP3.LUT R24, R24, R25, RZ, 0x3c, !PT ;  /* 0x0000001918187212 */ /* 0x000fe200078e3cff */
[--C-:B------:R-:W-:Y:S01]  /*18490*/  IMAD.X R13, RZ, RZ, R9.reuse, P3 ;  /* 0x000000ffff0d7224 */ /* 0x100fe200018e0609 */
[----:B------:R-:W-:Y:S01]  /*184a0*/  LOP3.LUT R28, R28, R29, RZ, 0x3c, !PT ;  /* 0x0000001d1c1c7212 */ /* 0x000fe200078e3cff */
[--C-:B------:R-:W-:Y:S01]  /*184b0*/  IMAD.X R25, RZ, RZ, R9.reuse, P4 ;  /* 0x000000ffff197224 */ /* 0x100fe200020e0609 */
[C---:B------:R-:W-:Y:S01]  /*184c0*/  IADD3 R37, P2, R8.reuse, 0x6000, RZ ;  /* 0x0000600008257810 */ /* 0x040fe20007f5e0ff */
[----:B------:R-:W-:Y:S01]  /*184d0*/  IMAD.X R29, RZ, RZ, R9, P5 ;  /* 0x000000ffff1d7224 */ /* 0x000fe200028e0609 */
[----:B------:R-:W-:-:S02]  /*184e0*/  IADD3 R41, P3, R8, 0x7000, RZ ;  /* 0x0000700008297810 */ /* 0x000fc40007f7e0ff */
[C---:B------:R-:W-:Y:S02]  /*184f0*/  IADD3 R45, P4, R8.reuse, 0x8000, RZ ;  /* 0x00008000082d7810 */ /* 0x040fe40007f9e0ff */
[----:B------:R-:W-:Y:S02]  /*18500*/  IADD3 R49, P5, R8, 0x9000, RZ ;  /* 0x0000900008317810 */ /* 0x000fe40007fbe0ff */
[----:B------:R-:W-:Y:S02]  /*18510*/  LOP3.LUT R36, R37, 0x380, RZ, 0xc0, !PT ;  /* 0x0000038025247812 */ /* 0x000fe400078ec0ff */
[----:B------:R-:W-:Y:S02]  /*18520*/  LOP3.LUT R40, R41, 0x380, RZ, 0xc0, !PT ;  /* 0x0000038029287812 */ /* 0x000fe400078ec0ff */
[----:B------:R-:W-:Y:S02]  /*18530*/  LOP3.LUT R44, R45, 0x380, RZ, 0xc0, !PT ;  /* 0x000003802d2c7812 */ /* 0x000fe400078ec0ff */
[----:B------:R-:W-:-:S02]  /*18540*/  LOP3.LUT R48, R49, 0x380, RZ, 0xc0, !PT ;  /* 0x0000038031307812 */ /* 0x000fc400078ec0ff */
[----:B------:R-:W-:Y:S02]  /*18550*/  SHF.R.U64 R36, R36, 0x3, RZ ;  /* 0x0000000324247819 */ /* 0x000fe400000012ff */
[----:B------:R-:W-:Y:S02]  /*18560*/  SHF.R.U64 R40, R40, 0x3, RZ ;  /* 0x0000000328287819 */ /* 0x000fe400000012ff */
[----:B------:R-:W-:Y:S02]  /*18570*/  SHF.R.U64 R44, R44, 0x3, RZ ;  /* 0x000000032c2c7819 */ /* 0x000fe400000012ff */
[----:B------:R-:W-:Y:S01]  /*18580*/  SHF.R.U64 R48, R48, 0x3, RZ ;  /* 0x0000000330307819 */ /* 0x000fe200000012ff */
[----:B------:R-:W-:Y:S01]  /*18590*/  UIMAD UR5, UR12, UR10, URZ ;  /* 0x0000000a0c0572a4 */ /* 0x000fe2000f8e023f */
[----:B------:R-:W-:Y:S01]  /*185a0*/  LOP3.LUT R4, R5, 0x380, RZ, 0xc0, !PT ;  /* 0x0000038005047812 */ /* 0x000fe200078ec0ff */
[----:B------:R-:W-:Y:S01]  /*185b0*/  VIADD R78, R207, UR45 ;  /* 0x0000002dcf4e7c36 */ /* 0x000fe20008000000 */
        /* <DEDUP_REMOVED lines=8> */
[----:B------:R-:W-:Y:S01]  /*18640*/  SHF.R.U64 R4, R4, 0x3, RZ ;  /* 0x0000000304047819 */ /* 0x000fe200000012ff */
[----:B------:R-:W-:Y:S01]  /*18650*/  UIMAD.WIDE.U32 UR6, UR58, UR10, URZ ;  /* 0x0000000a3a0672a5 */ /* 0x000fe2000f8e003f */
[C---:B------:R-:W-:Y:S01]  /*18660*/  IADD3 R57, P2, R8.reuse, 0xb000, RZ ;  /* 0x0000b00008397810 */ /* 0x040fe20007f5e0ff */
[----:B------:R-:W-:Y:S01]  /*18670*/  UIMAD UR5, UR58, UR11, UR5 ;  /* 0x0000000b3a0572a4 */ /* 0x000fe2000f8e0205 */
[----:B------:R-:W-:-:S02]  /*18680*/  IADD3 R61, P3, R8, 0xc000, RZ ;  /* 0x0000c000083d7810 */ /* 0x000fc40007f7e0ff */
[C---:B------:R-:W-:Y:S01]  /*18690*/  IADD3 R65, P4, R8.reuse, 0xd000, RZ ;  /* 0x0000d00008417810 */ /* 0x040fe20007f9e0ff */
[----:B------:R-:W-:Y:S01]  /*186a0*/  ULDC.64 UR10, c[0x0][0xaf0] ;  /* 0x0002bc00000a7ab9 */ /* 0x000fe20000000a00 */
[----:B------:R-:W-:Y:S01]  /*186b0*/  IADD3 R69, P5, R8, 0xe000, RZ ;  /* 0x0000e00008457810 */ /* 0x000fe20007fbe0ff */
[----:B0-----:R-:W-:Y:S01]  /*186c0*/  @P1 IMAD.HI.U32 R3, R78, R3, RZ ;  /* 0x000000034e031227 */ /* 0x001fe200078e00ff */
[----:B------:R-:W-:Y:S01]  /*186d0*/  LOP3.LUT R12, R4, R5, RZ, 0x3c, !PT ;  /* 0x00000005040c7212 */ /* 0x000fe200078e3cff */
[----:B------:R-:W-:Y:S01]  /*186e0*/  UIMAD UR8, UR13, UR10, URZ ;  /* 0x0000000a0d0872a4 */ /* 0x000fe2000f8e023f */
[----:B------:R-:W-:Y:S01]  /*186f0*/  LOP3.LUT R56, R57, 0x380, RZ, 0xc0, !PT ;  /* 0x0000038039387812 */ /* 0x000fe200078ec0ff */
[----:B------:R-:W-:Y:S01]  /*18700*/  UIADD3 UR7, UR7, UR5, URZ ;  /* 0x0000000507077290 */ /* 0x000fe2000fffe03f */
[----:B------:R-:W-:Y:S02]  /*18710*/  LOP3.LUT R60, R61, 0x380, RZ, 0xc0, !PT ;  /* 0x000003803d3c7812 */ /* 0x000fe400078ec0ff */
[----:B------:R-:W-:-:S02]  /*18720*/  LOP3.LUT R64, R65, 0x380, RZ, 0xc0, !PT ;  /* 0x0000038041407812 */ /* 0x000fc400078ec0ff */
[----:B------:R-:W-:Y:S02]  /*18730*/  LOP3.LUT R68, R69, 0x380, RZ, 0xc0, !PT ;  /* 0x0000038045447812 */ /* 0x000fe400078ec0ff */
[----:B------:R-:W-:Y:S01]  /*18740*/  LOP3.LUT R5, R8, 0x380, RZ, 0xc0, !PT ;  /* 0x0000038008057812 */ /* 0x000fe200078ec0ff */
[----:B------:R-:W-:Y:S01]  /*18750*/  IMAD.MOV.U32 R77, RZ, RZ, R78 ;  /* 0x000000ffff4d7224 */ /* 0x000fe200078e004e */
[----:B------:R-:W-:Y:S01]  /*18760*/  UIMAD UR5, UR40, UR11, UR8 ;  /* 0x0000000b280572a4 */ /* 0x000fe2000f8e0208 */
[----:B------:R-:W-:Y:S01]  /*18770*/  SHF.R.U64 R56, R56, 0x3, RZ ;  /* 0x0000000338387819 */ /* 0x000fe200000012ff */
[----:B------:R-:W-:Y:S01]  /*18780*/  UIMAD.WIDE.U32 UR40, UR40, UR10, UR6 ;  /* 0x0000000a282872a5 */ /* 0x000fe2000f8e0006 */
[----:B------:R-:W-:Y:S02]  /*18790*/  SHF.R.U64 R60, R60, 0x3, RZ ;  /* 0x000000033c3c7819 */ /* 0x000fe400000012ff */
[----:B------:R-:W-:Y:S02]  /*187a0*/  SHF.R.U64 R64, R64, 0x3, RZ ;  /* 0x0000000340407819 */ /* 0x000fe400000012ff */
[----:B------:R-:W-:-:S02]  /*187b0*/  SHF.R.U64 R68, R68, 0x3, RZ ;  /* 0x0000000344447819 */ /* 0x000fc400000012ff */
[----:B------:R-:W-:Y:S01]  /*187c0*/  SHF.R.U64 R5, R5, 0x3, RZ ;  /* 0x0000000305057819 */ /* 0x000fe200000012ff */
[----:B------:R-:W-:Y:S01]  /*187d0*/  UIADD3 UR5, UR41, UR5, URZ ;  /* 0x0000000529057290 */ /* 0x000fe2000fffe03f */
        /* <DEDUP_REMOVED lines=10> */
[----:B------:R-:W-:Y:S01]  /*18880*/  ULDC.64 UR6, c[0x0][0xae0] ;  /* 0x0002b80000067ab9 */ /* 0x000fe20000000a00 */
[----:B------:R-:W-:-:S02]  /*18890*/  IMAD.MOV.U32 R5, RZ, RZ, R9 ;  /* 0x000000ffff057224 */ /* 0x000fc400078e0009 */
[----:B------:R-:W-:-:S05]  /*188a0*/  VIADD R83, R206, UR45 ;  /* 0x0000002dce537c36 */ /* 0x000fca0008000000 */
[----:B------:R-:W-:Y:S01]  /*188b0*/  ISETP.GE.AND P2, PT, R83, R0, PT ;  /* 0x000000005300720c */ /* 0x000fe20003f46270 */
[----:B------:R-:W-:Y:S01]  /*188c0*/  BSSY B1, `(.L_x_11014) ;  /* 0x0000049000017945 */ /* 0x000fe20003800000 */
[----:B--2---:R0:W-:Y:S04]  /*188d0*/  @!P0 ST.E desc[UR36][R20.64], R55 ;  /* 0x0000003714008985 */ /* 0x0041e8000c101924 */
[----:B------:R-:W5:Y:S04]  /*188e0*/  LD.E.128 R4, desc[UR36][R4.64] ;  /* 0x0000002404047980 */ /* 0x000f68000c101d00 */
[----:B------:R-:W5:Y:S01]  /*188f0*/  LD.E.128 R8, desc[UR36][R10.64] ;  /* 0x000000240a087980 */ /* 0x000f62000c101d00 */
[----:B0-----:R-:W0:Y:S01]  /*18900*/  @P1 LDC R20, c[0x0][0xbf0] ;  /* 0x0002fc00ff141b82 */ /* 0x001e220000000800 */
[----:B------:R-:W-:-:S02]  /*18910*/  IMAD.U32 R21, RZ, RZ, UR41 ;  /* 0x00000029ff157e24 */ /* 0x000fc4000f8e00ff */
[----:B------:R-:W5:Y:S04]  /*18920*/  LD.E.128 R12, desc[UR36][R12.64] ;  /* 0x000000240c0c7980 */ /* 0x000f68000c101d00 */
[----:B------:R-:W5:Y:S04]  /*18930*/  LD.E.128 R24, desc[UR36][R24.64] ;  /* 0x0000002418187980 */ /* 0x000f68000c101d00 */
[----:B------:R-:W5:Y:S04]  /*18940*/  LD.E.128 R28, desc[UR36][R28.64] ;  /* 0x000000241c1c7980 */ /* 0x000f68000c101d00 */
[----:B------:R-:W5:Y:S04]  /*18950*/  LD.E.128 R32, desc[UR36][R32.64] ;  /* 0x0000002420207980 */ /* 0x000f68000c101d00 */
[----:B------:R-:W5:Y:S04]  /*18960*/  LD.E.128 R36, desc[UR36][R36.64] ;  /* 0x0000002424247980 */ /* 0x000f68000c101d00 */
[----:B------:R-:W5:Y:S01]  /*18970*/  LD.E.128 R40, desc[UR36][R40.64] ;  /* 0x0000002428287980 */ /* 0x000f62000c101d00 */
[----:B0-----:R-:W-:Y:S01]  /*18980*/  @P1 SHF.R.U32.HI R77, RZ, R20, R3 ;  /* 0x00000014ff4d1219 */ /* 0x001fe20000011603 */
[----:B------:R-:W-:-:S02]  /*18990*/  IMAD.U32 R20, RZ, RZ, UR40 ;  /* 0x00000028ff147e24 */ /* 0x000fc4000f8e00ff */
[----:B------:R-:W5:Y:S01]  /*189a0*/  LD.E.128 R44, desc[UR36][R44.64] ;  /* 0x000000242c2c7980 */ /* 0x000f62000c101d00 */
[--C-:B------:R-:W-:Y:S01]  /*189b0*/  SHF.R.S32.HI R76, RZ, 0x1f, R77.reuse ;  /* 0x0000001fff4c7819 */ /* 0x100fe2000001144d */
[----:B------:R-:W-:Y:S02]  /*189c0*/  IMAD.MOV R79, RZ, RZ, -R77 ;  /* 0x000000ffff4f7224 */ /* 0x000fe400078e0a4d */
[----:B------:R-:W5:Y:S01]  /*189d0*/  LD.E.128 R48, desc[UR36][R48.64] ;  /* 0x0000002430307980 */ /* 0x000f62000c101d00 */
[----:B------:R-:W-:Y:S02]  /*189e0*/  IMAD.U32 R3, RZ, RZ, UR5 ;  /* 0x00000005ff037e24 */ /* 0x000fe4000f8e00ff */
[----:B------:R-:W-:Y:S01]  /*189f0*/  IMAD R21, R2, R79, R78 ;  /* 0x0000004f02157224 */ /* 0x000fe200078e024e */
[----:B------:R-:W5:Y:S01]  /*18a00*/  LD.E.128 R52, desc[UR36][R52.64] ;  /* 0x0000002434347980 */ /* 0x000f62000c101d00 */
[----:B------:R-:W-:Y:S02]  /*18a10*/  IMAD R76, R76, UR6, RZ ;  /* 0x000000064c4c7c24 */ /* 0x000fe4000f8e02ff */
[----:B------:R-:W-:Y:S01]  /*18a20*/  IMAD.MOV.U32 R2, RZ, RZ, R20 ;  /* 0x000000ffff027224 */ /* 0x000fe200078e0014 */
[----:B------:R-:W5:Y:S01]  /*18a30*/  LD.E.128 R56, desc[UR36][R56.64] ;  /* 0x0000002438387980 */ /* 0x000f62000c101d00 */
[----:B------:R-:W-:-:S03]  /*18a40*/  SHF.R.S32.HI R20, RZ, 0x1f, R21 ;  /* 0x0000001fff147819 */ /* 0x000fc60000011415 */
[----:B------:R-:W5:Y:S01]  /*18a50*/  LD.E.128 R60, desc[UR36][R60.64] ;  /* 0x000000243c3c7980 */ /* 0x000f62000c101d00 */
[----:B------:R-:W-:-:S03]  /*18a60*/  IMAD R79, R77, UR7, R76 ;  /* 0x000000074d4f7c24 */ /* 0x000fc6000f8e024c */
[----:B------:R-:W5:Y:S01]  /*18a70*/  LD.E.128 R64, desc[UR36][R64.64] ;  /* 0x0000002440407980 */ /* 0x000f62000c101d00 */
[----:B------:R-:W-:Y:S01]  /*18a80*/  IMAD.WIDE.U32 R2, R77, UR6, R2 ;  /* 0x000000064d027c25 */ /* 0x000fe2000f8e0002 */
[----:B------:R-:W-:Y:S02]  /*18a90*/  ULDC.64 UR6, c[0x0][0xad8] ;  /* 0x0002b60000067ab9 */ /* 0x000fe40000000a00 */
        /* <DEDUP_REMOVED lines=9> */
[----:B------:R-:W-:Y:S01]  /*18b30*/  IMAD R20, R20, UR6, RZ ;  /* 0x0000000614147c24 */ /* 0x000fe2000f8e02ff */
[----:B------:R-:W-:Y:S01]  /*18b40*/  UIADD3 UR5, UR48, 0x22820, URZ ;  /* 0x0002282030057890 */ /* 0x000fe2000fffe03f */
[----:B------:R-:W-:-:S04]  /*18b50*/  IMAD.WIDE.U32 R2, R21, UR6, R2 ;  /* 0x0000000615027c25 */ /* 0x000fc8000f8e0002 */
[----:B------:R-:W-:Y:S01]  /*18b60*/  IMAD R79, R21, UR7, R20 ;  /* 0x00000007154f7c24 */ /* 0x000fe2000f8e0214 */
[----:B------:R-:W-:Y:S01]  /*18b70*/  ULDC.64 UR6, c[0x0][0xa80] ;  /* 0x0002a00000067ab9 */ /* 0x000fe20000000a00 */
[----:B------:R-:W-:Y:S01]  /*18b80*/  UPRMT UR5, URZ, 0x654, UR5 ;  /* 0x000006543f057896 */ /* 0x000fe20008000005 */
[----:B------:R-:W-:Y:S01]  /*18b90*/  LEA R80, P3, R2, UR6, 0x1 ;  /* 0x0000000602507c11 */ /* 0x000fe2000f8608ff */
[----:B------:R-:W-:Y:S02]  /*18ba0*/  IMAD.IADD R3, R3, 0x1, R79 ;  /* 0x0000000103037824 */ /* 0x000fe400078e024f */
[----:B------:R-:W-:-:S03]  /*18bb0*/  VIADD R77, R83, 0x20 ;  /* 0x00000020534d7836 */ /* 0x000fc60000000000 */
[----:B------:R-:W-:Y:S01]  /*18bc0*/  LEA.HI.X R81, R2, UR7, R3, 0x1, P3 ;  /* 0x0000000702517c11 */ /* 0x000fe200098f0c03 */
[----:B------:R-:W-:Y:S01]  /*18bd0*/  VIADD R21, R83, 0x40 ;  /* 0x0000004053157836 */ /* 0x000fe20000000000 */
[----:B0-----:R0:W1:Y:S01]  /*18be0*/  SHFL.IDX PT, R78, R80, RZ, 0x181f ;  /* 0x00181fff504e7589 */ /* 0x00106200000e0000 */
[----:B------:R-:W-:-:S03]  /*18bf0*/  ISETP.GE.AND P1, PT, R77, R0, PT ;  /* 0x000000004d00720c */ /* 0x000fc60003f26270 */
[----:B------:R0:W2:Y:S01]  /*18c00*/  SHFL.IDX PT, R79, R81, RZ, 0x181f ;  /* 0x00181fff514f7589 */ /* 0x0000a200000e0000 */
[----:B------:R-:W-:Y:S01]  /*18c10*/  SYNCS.ARRIVE.TRANS64.RED.A1T0 RZ, [UR5], RZ ;  /* 0x000000ffffff79a7 */ /* 0x000fe20008100405 */
        /* <DEDUP_REMOVED lines=19> */
.L_x_11015:
[----:B------:R-:W-:Y:S05]  /*18d50*/  BSYNC B1 ;  /* 0x0000000000017941 */ /* 0x000fea0003800000 */
.L_x_11014:
[----:B---3--:R3:W4:Y:S01]  /*18d60*/  SHFL.IDX PT, R21, R81, 0x1, 0x181f ;  /* 0x00381f0051157f89 */ /* 0x00872200000e0000 */
        /* <DEDUP_REMOVED lines=9> */
[-C--:B-----5:R-:W-:Y:S02]  /*18e00*/  @!P3 LEA R4, P5, R178, R20.reuse, 0x1 ;  /* 0x00000014b204b211 */ /* 0x0a0fe400078a08ff */
[-C--:B----4-:R-:W-:Y:S02]  /*18e10*/  @!P4 LEA.HI.X R3, R22, R21.reuse, R199, 0x1, P6 ;  /* 0x000000151603c211 */ /* 0x090fe400030f0cc7 */
[-C--:B------:R-:W-:Y:S02]  /*18e20*/  @!P2 LEA R6, P6, R23, R20.reuse, 0x1 ;  /* 0x000000141706a211 */ /* 0x080fe400078c08ff */
        /* <DEDUP_REMOVED lines=8> */
.L_x_11017:
[----:B------:R-:W-:Y:S05]  /*18eb0*/  BSYNC B1 ;  /* 0x0000000000017941 */ /* 0x000fea0003800000 */
.L_x_11016:
[----:B0----5:R0:W0:Y:S01]  /*18ec0*/  SHFL.IDX PT, R9, R81, 0x2, 0x181f ;  /* 0x00581f0051097f89 */ /* 0x02102200000e0000 */
        /* <DEDUP_REMOVED lines=9> */
[-C--:B------:R-:W-:Y:S02]  /*18f60*/  @!P2 LEA R4, P5, R178, R8.reuse, 0x1 ;  /* 0x00000008b204a211 */ /* 0x080fe400078a08ff */
[-C--:B------:R-:W-:Y:S02]  /*18f70*/  @!P1 LEA R6, P4, R23, R8.reuse, 0x1 ;  /* 0x0000000817069211 */ /* 0x080fe400078808ff */
[-C--:B------:R-:W-:Y:S02]  /*18f80*/  @!P3 LEA.HI.X R3, R22, R9.reuse, R199, 0x1, P6 ;  /* 0x000000091603b211 */ /* 0x080fe400030f0cc7 */
        /* <DEDUP_REMOVED lines=8> */
.L_x_11019:
[----:B------:R-:W-:Y:S05]  /*19010*/  BSYNC B1 ;  /* 0x0000000000017941 */ /* 0x000fea0003800000 */
.L_x_11018:
[----:B0-----:R-:W-:Y:S01]  /*19020*/  VIADD R3, R83, 0x60 ;  /* 0x0000006053037836 */ /* 0x001fe20000000000 */
[----:B---3--:R-:W0:Y:S04]  /*19030*/  SHFL.IDX PT, R81, R81, 0x3, 0x181f ;  /* 0x00781f0051517f89 */ /* 0x008e2800000e0000 */
[----:B------:R-:W-:Y:S01]  /*19040*/  ISETP.GE.AND P0, PT, R3, R0, PT ;  /* 0x000000000300720c */ /* 0x000fe20003f06270 */
[----:B------:R-:W3:-:S12]  /*19050*/  SHFL.IDX PT, R80, R80, 0x3, 0x181f ;  /* 0x00781f0050507f89 */ /* 0x000ed800000e0000 */
[----:B------:R-:W-:Y:S05]  /*19060*/  @P0 BRA `(.L_x_11020) ;  /* 0x0000000c001c0947 */ /* 0x000fea0003800000 */
[----:B------:R-:W-:Y:S02]  /*19070*/  ULDC UR5, c[0x0][0xac8] ;  /* 0x0002b20000057ab9 */ /* 0x000fe40000000800 */
[----:B------:R-:W-:Y:S02]  /*19080*/  ISETP.GE.AND P3, PT, R22, UR5, PT ;  /* 0x0000000516007c0c */ /* 0x000fe4000bf66270 */
[----:B------:R-:W-:Y:S02]  /*19090*/  ISETP.GE.AND P4, PT, R178, UR5, PT ;  /* 0x00000005b2007c0c */ /* 0x000fe4000bf86270 */
[----:B------:R-:W-:-:S09]  /*190a0*/  ISETP.GE.AND P5, PT, R23, UR5, PT ;  /* 0x0000000517007c0c */ /* 0x000fd2000bfa6270 */
[-C--:B---3--:R-:W-:Y:S02]  /*190b0*/  @!P3 LEA R2, P0, R22, R80.reuse, 0x1 ;  /* 0x000000501602b211 */ /* 0x088fe400078008ff */
[-C--:B------:R-:W-:Y:S02]  /*190c0*/  @!P4 LEA R4, P1, R178, R80.reuse, 0x1 ;  /* 0x00000050b204c211 */ /* 0x080fe400078208ff */
[C---:B------:R-:W-:Y:S02]  /*190d0*/  @!P5 LEA R6, P2, R23.reuse, R80, 0x1 ;  /* 0x000000501706d211 */ /* 0x040fe400078408ff */
        /* <DEDUP_REMOVED lines=12> */
.L_x_11013:
[----:B------:R-:W0:Y:S01]  /*191a0*/  LDC R6, c[0x0][0xbe8] ;  /* 0x0002fa00ff067b82 */ /* 0x000e220000000800 */
[----:B------:R-:W-:Y:S01]  /*191b0*/  ISETP.GE.AND P0, PT, R202, 0x80, PT ;  /* 0x00000080ca00780c */ /* 0x000fe20003f06270 */
[----:B------:R-:W-:Y:S01]  /*191c0*/  USHF.R.S32.HI UR8, URZ, 0x1f, UR58 ;  /* 0x0000001f3f087899 */ /* 0x000fe2000801143a */
[----:B------:R-:W-:Y:S01]  /*191d0*/  BSSY B1, `(.L_x_11021) ;  /* 0x000002e000017945 */ /* 0x000fe20003800000 */
[----:B------:R-:W-:Y:S01]  /*191e0*/  USHF.R.S32.HI UR10, URZ, 0x1f, UR40 ;  /* 0x0000001f3f0a7899 */ /* 0x000fe20008011428 */
        /* <DEDUP_REMOVED lines=44> */
.L_x_11022:
[----:B------:R-:W-:Y:S05]  /*194b0*/  BSYNC B1 ;  /* 0x0000000000017941 */ /* 0x000fea0003800000 */
.L_x_11021:
[----:B------:R-:W-:Y:S01]  /*194c0*/  ULDC.64 UR12, c[0x0][0xae8] ;  /* 0x0002ba00000c7ab9 */ /* 0x000fe20000000a00 */
[----:B--2---:R-:W-:Y:S01]  /*194d0*/  VIADD R4, R207, UR45 ;  /* 0x0000002dcf047c36 */ /* 0x004fe20008000000 */
[----:B------:R-:W-:Y:S01]  /*194e0*/  UIMAD UR5, UR8, UR12, URZ ;  /* 0x0000000c080572a4 */ /* 0x000fe2000f8e023f */
[----:B------:R-:W-:Y:S01]  /*194f0*/  VIADD R8, R206, UR45 ;  /* 0x0000002dce087c36 */ /* 0x000fe20008000000 */
[----:B------:R-:W-:Y:S01]  /*19500*/  UIMAD.WIDE.U32 UR6, UR58, UR12, URZ ;  /* 0x0000000c3a0672a5 */ /* 0x000fe2000f8e003f */
[----:B0-----:R-:W-:Y:S01]  /*19510*/  @P1 IMAD.HI.U32 R0, R4, R9, RZ ;  /* 0x0000000904001227 */ /* 0x001fe200078e00ff */
[----:B------:R-:W-:Y:S01]  /*19520*/  UIMAD UR5, UR58, UR13, UR5 ;  /* 0x0000000d3a0572a4 */ /* 0x000fe2000f8e0205 */
[----:B------:R-:W-:Y:S02]  /*19530*/  BSSY B1, `(.L_x_11023) ;  /* 0x0000038000017945 */ /* 0x000fe40003800000 */
[----:B------:R-:W-:Y:S01]  /*19540*/  ULDC.64 UR12, c[0x0][0xaf0] ;  /* 0x0002bc00000c7ab9 */ /* 0x000fe20000000a00 */
[----:B------:R-:W-:Y:S01]  /*19550*/  UIADD3 UR7, UR7, UR5, URZ ;  /* 0x0000000507077290 */ /* 0x000fe2000fffe03f */
[----:B------:R-:W-:Y:S01]  /*19560*/  IMAD.MOV.U32 R5, RZ, RZ, R4 ;  /* 0x000000ffff057224 */ /* 0x000fe200078e0004 */
[----:B------:R-:W-:Y:S01]  /*19570*/  UIMAD UR5, UR10, UR12, URZ ;  /* 0x0000000c0a0572a4 */ /* 0x000fe2000f8e023f */
[----:B-1----:R-:W-:-:S03]  /*19580*/  @P1 SHF.R.U32.HI R5, RZ, R11, R0 ;  /* 0x0000000bff051219 */ /* 0x002fc60000011600 */
[----:B------:R-:W-:Y:S01]  /*19590*/  UIMAD UR5, UR40, UR13, UR5 ;  /* 0x0000000d280572a4 */ /* 0x000fe2000f8e0205 */
[--C-:B------:R-:W-:Y:S01]  /*195a0*/  SHF.R.S32.HI R0, RZ, 0x1f, R5.reuse ;  /* 0x0000001fff007819 */ /* 0x100fe20000011405 */
[----:B------:R-:W-:Y:S01]  /*195b0*/  UIMAD.WIDE.U32 UR40, UR40, UR12, UR6 ;  /* 0x0000000c282872a5 */ /* 0x000fe2000f8e0006 */
[----:B------:R-:W-:Y:S02]  /*195c0*/  IMAD.MOV R7, RZ, RZ, -R5 ;  /* 0x000000ffff077224 */ /* 0x000fe400078e0a05 */
[----:B------:R-:W-:Y:S01]  /*195d0*/  ULDC.64 UR6, c[0x0][0xae0] ;  /* 0x0002b80000067ab9 */ /* 0x000fe20000000a00 */
[----:B------:R-:W-:Y:S01]  /*195e0*/  UIADD3 UR5, UR41, UR5, URZ ;  /* 0x0000000529057290 */ /* 0x000fe2000fffe03f */
[----:B------:R-:W-:Y:S02]  /*195f0*/  IMAD R0, R0, UR6, RZ ;  /* 0x0000000600007c24 */ /* 0x000fe4000f8e02ff */
[----:B------:R-:W-:Y:S02]  /*19600*/  IMAD R7, R6, R7, R4 ;  /* 0x0000000706077224 */ /* 0x000fe400078e0204 */
[----:B------:R-:W-:-:S02]  /*19610*/  IMAD.U32 R3, RZ, RZ, UR41 ;  /* 0x00000029ff037e24 */ /* 0x000fc4000f8e00ff */
[----:B------:R-:W-:Y:S02]  /*19620*/  IMAD.U32 R2, RZ, RZ, UR40 ;  /* 0x00000028ff027e24 */ /* 0x000fe4000f8e00ff */
[----:B------:R-:W-:Y:S01]  /*19630*/  IMAD.U32 R3, RZ, RZ, UR5 ;  /* 0x00000005ff037e24 */ /* 0x000fe2000f8e00ff */
[----:B------:R-:W-:Y:S01]  /*19640*/  ULDC UR5, c[0x0][0xa88] ;  /* 0x0002a20000057ab9 */ /* 0x000fe20000000800 */
[C---:B------:R-:W-:Y:S01]  /*19650*/  IMAD R9, R5.reuse, UR7, R0 ;  /* 0x0000000705097c24 */ /* 0x040fe2000f8e0200 */
[----:B------:R-:W-:Y:S01]  /*19660*/  SHF.R.S32.HI R0, RZ, 0x1f, R7 ;  /* 0x0000001fff007819 */ /* 0x000fe20000011407 */
[----:B------:R-:W-:Y:S01]  /*19670*/  IMAD.WIDE.U32 R2, R5, UR6, R2 ;  /* 0x0000000605027c25 */ /* 0x000fe2000f8e0002 */
[----:B------:R-:W-:-:S03]  /*19680*/  ULDC.64 UR6, c[0x0][0xad8] ;  /* 0x0002b60000067ab9 */ /* 0x000fc60000000a00 */
[----:B------:R-:W-:Y:S02]  /*19690*/  IMAD.IADD R3, R3, 0x1, R9 ;  /* 0x0000000103037824 */ /* 0x000fe400078e0209 */
[----:B------:R-:W-:Y:S02]  /*196a0*/  IMAD R4, R0, UR6, RZ ;  /* 0x0000000600047c24 */ /* 0x000fe4000f8e02ff */
        /* <DEDUP_REMOVED lines=11> */
[----:B------:R0:W1:Y:S02]  /*19760*/  SHFL.IDX PT, R2, R4, RZ, 0x181f ;  /* 0x00181fff04027589 */ /* 0x00006400000e0000 */
[----:B------:R-:W-:Y:S02]  /*19770*/  ISETP.GE.AND P0, PT, R0, R9, PT ;  /* 0x000000090000720c */ /* 0x000fe40003f06270 */
[----:B------:R0:W2:Y:S01]  /*19780*/  SHFL.IDX PT, R0, R5, RZ, 0x181f ;  /* 0x00181fff05007589 */ /* 0x0000a200000e0000 */
[----:B------:R-:W-:Y:S10]  /*19790*/  @P2 BRA `(.L_x_11024) ;  /* 0x0000000000442947 */ /* 0x000ff40003800000 */
        /* <DEDUP_REMOVED lines=17> */
.L_x_11024:
[----:B------:R-:W-:Y:S05]  /*198b0*/  BSYNC B1 ;  /* 0x0000000000017941 */ /* 0x000fea0003800000 */
.L_x_11023:
        /* <DEDUP_REMOVED lines=21> */
.L_x_11026:
[----:B------:R-:W-:Y:S05]  /*19a10*/  BSYNC B1 ;  /* 0x0000000000017941 */ /* 0x000fea0003800000 */
.L_x_11025:
        /* <DEDUP_REMOVED lines=21> */
.L_x_11028:
[----:B------:R-:W-:Y:S05]  /*19b70*/  BSYNC B1 ;  /* 0x0000000000017941 */ /* 0x000fea0003800000 */
.L_x_11027:
[----:B---3--:R-:W-:Y:S01]  /*19b80*/  VIADD R3, R8, 0x60 ;  /* 0x0000006008037836 */ /* 0x008fe20000000000 */
[----:B0-----:R0:W3:Y:S04]  /*19b90*/  SHFL.IDX PT, R0, R5, 0x3, 0x181f ;  /* 0x00781f0005007f89 */ /* 0x0010e800000e0000 */
        /* <DEDUP_REMOVED lines=8> */
[-C--:B-12-4-:R-:W-:Y:S02]  /*19c20*/  @!P3 LEA R4, P6, R22, R2.reuse, 0x1 ;  /* 0x000000021604b211 */ /* 0x096fe400078c08ff */
        /* <DEDUP_REMOVED lines=11> */
.L_x_11020:
[----:B------:R-:W-:Y:S05]  /*19ce0*/  BSYNC B0 ;  /* 0x0000000000007941 */ /* 0x000fea0003800000 */
.L_x_11012:
[----:B------:R-:W-:Y:S02]  /*19cf0*/  ULDC UR5, c[0x0][0xc38] ;  /* 0x00030e0000057ab9 */ /* 0x000fe40000000800 */
[----:B------:R-:W-:-:S06]  /*19d00*/  UISETP.GE.AND UP0, UPT, UR4, UR5, UPT ;  /* 0x000000050400728c */ /* 0x000fcc000bf06270 */
[----:B------:R-:W-:-:S13]  /*19d10*/  PLOP3.LUT P0, PT, PT, PT, UP0, 0x80, 0x0 ;  /* 0x000000000000781c */ /* 0x000fda0003f0f008 */
[----:B------:R-:W-:Y:S05]  /*19d20*/  @!P0 BRA `(.L_x_11029) ;  /* 0xfffffe7400988947 */ /* 0x000fea000383ffff */
[----:B------:R-:W-:Y:S05]  /*19d30*/  EXIT ;  /* 0x000000000000794d */ /* 0x000fea0003800000 */
.L_x_10899:
[----:B------:R-:W-:-:S08]  /*19d40*/  NOP ;  /* 0x0000000000007918 */ /* 0x000fd00000000000 */
[----:B0-----:R-:W0:-:S00]  /*19d50*/  USETMAXREG.DEALLOC.CTAPOOL 0x28 ;  /* 0x00000028000079c8 */ /* 0x001e0000080e0500 */
        /* <DEDUP_REMOVED lines=15> */
[----:B------:R-:W-:Y:S01]  /*19e50*/  LOP3.LUT R17, R17, 0xffffffef, RZ, 0xc0, !PT ;  /* 0xffffffef11117812 */ /* 0x000fe200078ec0ff */
[----:B------:R-:W1:Y:S01]  /*19e60*/  S2UR UR8, SR_CgaCtaId ;  /* 0x00000000000879c3 */ /* 0x000e620000008800 */
[----:B------:R-:W-:Y:S01]  /*19e70*/  ULDC.64 UR38, c[0x0][0x2f0] ;  /* 0x0000bc0000267ab9 */ /* 0x000fe20000000a00 */
        /* <DEDUP_REMOVED lines=10> */
[----:B------:R-:W-:Y:S01]  /*19f20*/  IMAD.MOV.U32 R18, RZ, RZ, RZ ;  /* 0x000000ffff127224 */ /* 0x000fe200078e00ff */
[----:B------:R-:W-:Y:S01]  /*19f30*/  ULOP3.LUT UR47, UR61, 0x2, URZ, 0xfc, !UPT ;  /* 0x000000023d2f7892 */ /* 0x000fe2000f8efc3f */
[----:B------:R-:W-:Y:S01]  /*19f40*/  ULDC UR49, c[0x0][0xc] ;  /* 0x0000030000317ab9 */ /* 0x000fe20000000800 */
[----:B-1----:R-:W-:Y:S01]  /*19f50*/  ULEA UR7, UR8, UR7, 0x18 ;  /* 0x0000000708077291 */ /* 0x002fe2000f8ec03f */
[C---:B0-----:R-:W-:Y:S01]  /*19f60*/  IMAD.SHL.U32 R28, R8.reuse, 0x8, RZ ;  /* 0x00000008081c7824 */ /* 0x041fe200078e00ff */
[----:B------:R-:W-:-:S04]  /*19f70*/  LOP3.LUT R7, R8, 0x7f, RZ, 0xc0, !PT ;  /* 0x0000007f08077812 */ /* 0x000fc800078ec0ff */
[----:B------:R-:W-:Y:S01]  /*19f80*/  IMAD.U32 R16, RZ, RZ, UR7 ;  /* 0x00000007ff107e24 */ /* 0x000fe2000f8e00ff */
[C---:B------:R-:W-:Y:S02]  /*19f90*/  LOP3.LUT R0, R28.reuse, 0x1f8, RZ, 0xc0, !PT ;  /* 0x000001f81c007812 */ /* 0x040fe400078ec0ff */
[----:B------:R-:W-:Y:S02]  /*19fa0*/  LOP3.LUT R6, R28, 0x38, RZ, 0xc0, !PT ;  /* 0x000000381c067812 */ /* 0x000fe400078ec0ff */
[----:B------:R-:W-:Y:S02]  /*19fb0*/  LOP3.LUT R3, R0, 0x38, R8, 0x78, !PT ;  /* 0x0000003800037812 */ /* 0x000fe400078e7808 */
[C---:B------:R-:W-:Y:S02]  /*19fc0*/  LOP3.LUT R0, R6.reuse, 0x40, RZ, 0xfc, !PT ;  /* 0x0000004006007812 */ /* 0x040fe400078efcff */
[----:B------:R-:W-:Y:S02]  /*19fd0*/  LOP3.LUT R2, R6, 0x80, RZ, 0xfc, !PT ;  /* 0x0000008006027812 */ /* 0x000fe400078efcff */
[----:B------:R-:W-:-:S02]  /*19fe0*/  ISETP.GE.AND P2, PT, R0, UR4, PT ;  /* 0x0000000400007c0c */ /* 0x000fc4000bf46270 */
[----:B------:R-:W-:Y:S02]  /*19ff0*/  ISETP.GE.AND P1, PT, R2, UR4, PT ;  /* 0x0000000402007c0c */ /* 0x000fe4000bf26270 */
[C---:B------:R-:W-:Y:S02]  /*1a000*/  ISETP.GE.AND P0, PT, R6.reuse, UR4, PT ;  /* 0x0000000406007c0c */ /* 0x040fe4000bf06270 */
[----:B------:R-:W-:Y:S02]  /*1a010*/  SEL R2, RZ, 0xffffffff, P2 ;  /* 0xffffffffff027807 */ /* 0x000fe40001000000 */
[----:B------:R-:W-:Y:S02]  /*1a020*/  LOP3.LUT R4, R6, 0xc0, RZ, 0xfc, !PT ;  /* 0x000000c006047812 */ /* 0x000fe400078efcff */
[----:B------:R-:W-:Y:S01]  /*1a030*/  LOP3.LUT R28, R3, 0x200, R28, 0xf8, !PT ;  /* 0x00000200031c7812 */ /* 0x000fe200078ef81c */
[----:B------:R-:W-:Y:S01]  /*1a040*/  IMAD.SHL.U32 R3, R2, 0x2, RZ ;  /* 0x0000000202037824 */ /* 0x000fe200078e00ff */
[----:B------:R-:W-:-:S02]  /*1a050*/  SEL R0, RZ, 0x1, P0 ;  /* 0x00000001ff007807 */ /* 0x000fc40000000000 */
[----:B------:R-:W-:Y:S01]  /*1a060*/  @P2 LOP3.LUT R17, R17, 0x10, RZ, 0xfc, !PT ;  /* 0x0000001011112812 */ /* 0x000fe200078efcff */
[----:B------:R-:W-:Y:S01]  /*1a070*/  IMAD R32, R28, 0x2, R16 ;  /* 0x000000021c207824 */ /* 0x000fe200078e0210 */
[----:B------:R-:W-:Y:S02]  /*1a080*/  LOP3.LUT R0, R3, 0x2, R0, 0xe2, !PT ;  /* 0x0000000203007812 */ /* 0x000fe400078ee200 */
[----:B------:R-:W-:Y:S02]  /*1a090*/  LOP3.LUT R17, R17, 0xfffffff7, RZ, 0xc0, !PT ;  /* 0xfffffff711117812 */ /* 0x000fe400078ec0ff */
[----:B------:R-:W-:Y:S02]  /*1a0a0*/  SEL R3, RZ, 0x4, P1 ;  /* 0x00000004ff037807 */ /* 0x000fe40000800000 */
[----:B------:R-:W-:Y:S02]  /*1a0b0*/  @P1 LOP3.LUT R17, R17, 0x8, RZ, 0xfc, !PT ;  /* 0x0000000811111812 */ /* 0x000fe400078efcff */
[----:B------:R-:W-:Y:S01]  /*1a0c0*/  ISETP.GE.AND P1, PT, R6, UR39, PT ;  /* 0x0000002706007c0c */ /* 0x000fe2000bf26270 */
[----:B------:R-:W-:Y:S01]  /*1a0d0*/  UIMAD UR39, UR6, UR40, URZ ;  /* 0x00000028062772a4 */ /* 0x000fe2000f8e023f */
[----:B------:R-:W-:-:S02]  /*1a0e0*/  LOP3.LUT R17, R17, 0xffffffdf, RZ, 0xc0, !PT ;  /* 0xffffffdf11117812 */ /* 0x000fc400078ec0ff */
[----:B------:R-:W-:Y:S01]  /*1a0f0*/  LOP3.LUT R5, R0, R3, RZ, 0xfc, !PT ;  /* 0x0000000300057212 */ /* 0x000fe200078efcff */
[----:B------:R-:W-:Y:S01]  /*1a100*/  IMAD.SHL.U32 R0, R8, 0x10, RZ ;  /* 0x0000001008007824 */ /* 0x000fe200078e00ff */
[----:B------:R-:W-:Y:S02]  /*1a110*/  @P0 LOP3.LUT R17, R17, 0x20, RZ, 0xfc, !PT ;  /* 0x0000002011110812 */ /* 0x000fe400078efcff */
[----:B------:R-:W-:Y:S01]  /*1a120*/  ISETP.GE.AND P0, PT, R4, UR4, PT ;  /* 0x0000000404007c0c */ /* 0x000fe2000bf06270 */
[----:B------:R2:W-:Y:S01]  /*1a130*/  STL [R1+0x420], R5 ;  /* 0x0004200501007387 */ /* 0x0005e20000100800 */
[----:B------:R-:W-:Y:S01]  /*1a140*/  LOP3.LUT R17, R17, 0xfffffffb, RZ, 0xc0, !PT ;  /* 0xfffffffb11117812 */ /* 0x000fe200078ec0ff */
[----:B------:R-:W-:Y:S01]  /*1a150*/  ULDC UR4, c[0x0][0x424] ;  /* 0x0001090000047ab9 */ /* 0x000fe20000000800 */
[----:B------:R-:W-:Y:S01]  /*1a160*/  SHF.R.U32.HI R33, RZ, 0x3, R7 ;  /* 0x00000003ff217819 */ /* 0x000fe20000011607 */
[----:B------:R-:W-:Y:S01]  /*1a170*/  USEL UR4, UR4, 0x1, UP0 ;  /* 0x0000000104047887 */ /* 0x000fe20008000000 */
[----:B------:R-:W-:-:S02]  /*1a180*/  SEL R35, RZ, 0x8, P0 ;  /* 0x00000008ff237807 */ /* 0x000fc40000000000 */
[----:B------:R-:W-:Y:S01]  /*1a190*/  LOP3.LUT R0, R33, 0x70, R0, 0xf8, !PT ;  /* 0x0000007021007812 */ /* 0x000fe200078ef800 */
[----:B------:R-:W-:Y:S01]  /*1a1a0*/  UIMAD UR38, UR4, UR38, URZ ;  /* 0x00000026042672a4 */ /* 0x000fe2000f8e023f */
[----:B------:R-:W-:-:S03]  /*1a1b0*/  LOP3.LUT R35, R5, R35, RZ, 0xfc, !PT ;  /* 0x0000002305237212 */ /* 0x000fc600078efcff */
[----:B------:R-:W-:Y:S01]  /*1a1c0*/  @P0 LOP3.LUT R17, R17, 0x4, RZ, 0xfc, !PT ;  /* 0x0000000411110812 */ /* 0x000fe200078efcff */
[----:B------:R-:W-:Y:S02]  /*1a1d0*/  UIADD3 UR4, UR38, 0x5f, URZ ;  /* 0x0000005f26047890 */ /* 0x000fe4000fffe03f */
[----:B------:R-:W-:Y:S01]  /*1a1e0*/  UIADD3 UR48, UR38, 0x1, -UR40 ;  /* 0x0000000126307890 */ /* 0x000fe2000fffe828 */
[----:B------:R-:W-:Y:S01]  /*1a1f0*/  LOP3.LUT R17, R17, 0xfffffffe, RZ, 0xc0, !PT ;  /* 0xfffffffe11117812 */ /* 0x000fe200078ec0ff */
[----:B------:R-:W-:Y:S02]  /*1a200*/  UIMAD.WIDE UR4, UR4, 0x2aaaaaab, URZ ;  /* 0x2aaaaaab040478a5 */ /* 0x000fe4000f8e023f */
[----:B------:R-:W-:Y:S01]  /*1a210*/  UIADD3 UR40, UR38, -UR40, URZ ;  /* 0x8000002826287290 */ /* 0x000fe2000fffe03f */
[----:B------:R-:W-:Y:S01]  /*1a220*/  @P1 LOP3.LUT R17, R17, 0x1, RZ, 0xfc, !PT ;  /* 0x0000000111111812 */ /* 0x000fe200078efcff */
[----:B------:R-:W-:Y:S01]  /*1a230*/  USHF.R.U32.HI UR41, URZ, 0x1f, UR5 ;  /* 0x0000001f3f297899 */ /* 0x000fe20008011605 */
[----:B------:R-:W-:-:S02]  /*1a240*/  ISETP.GE.AND P1, PT, R6, UR9, PT ;  /* 0x0000000906007c0c */ /* 0x000fc4000bf26270 */
[----:B------:R-:W-:Y:S01]  /*1a250*/  LOP3.LUT R17, R17, 0xfffffeff, RZ, 0xc0, !PT ;  /* 0xfffffeff11117812 */ /* 0x000fe200078ec0ff */
[----:B------:R-:W-:-:S10]  /*1a260*/  ULEA.HI.SX32 UR41, UR5, UR41, 0x1c ;  /* 0x0000002905297291 */ /* 0x000fd4000f8fe23f */
[----:B--2---:R-:W-:-:S07]  /*1a270*/  @P1 LOP3.LUT R17, R17, 0x100, RZ, 0xfc, !PT ;  /* 0x0000010011111812 */ /* 0x004fce00078efcff */
.L_x_11085:
        /* <DEDUP_REMOVED lines=22> */
.L_x_11031:
[----:B------:R-:W-:Y:S01]  /*1a3e0*/  ULDC UR8, c[0x0][0xc54] ;  /* 0x0003150000087ab9 */ /* 0x000fe20000000800 */
[----:B------:R-:W-:Y:S01]  /*1a3f0*/  UMOV UR6, UR7 ;  /* 0x0000000700067c82 */ /* 0x000fe20008000000 */
[----:B------:R-:W-:-:S11]  /*1a400*/  UISETP.NE.AND UP0, UPT, UR8, 0x1, UPT ;  /* 0x000000010800788c */ /* 0x000fd6000bf05270 */
[----:B------:R-:W-:Y:S02]  /*1a410*/  @UP0 ULDC.64 UR10, c[0x0][0xc58] ;  /* 0x00031600000a0ab9 */ /* 0x000fe40000000a00 */
[----:B------:R-:W-:-:S04]  /*1a420*/  UIMAD.WIDE.U32 UR4, UR7, UR10, URZ ;  /* 0x0000000a070472a5 */ /* 0x000fc8000f8e003f */
[----:B------:R-:W-:-:S04]  /*1a430*/  @UP0 USHF.R.U32.HI UR6, URZ, UR11, UR5 ;  /* 0x0000000b3f060299 */ /* 0x000fc80008011605 */
[----:B------:R-:W-:-:S12]  /*1a440*/  UIMAD UR4, UR6, UR8, URZ ;  /* 0x00000008060472a4 */ /* 0x000fd8000f8e023f */
.L_x_11032:
        /* <DEDUP_REMOVED lines=48> */
.L_x_11034:
[----:B------:R-:W-:-:S11]  /*1a750*/  UISETP.NE.AND UP1, UPT, UR5, 0x1, UPT ;  /* 0x000000010500788c */ /* 0x000fd6000bf25270 */
[----:B------:R-:W-:Y:S02]  /*1a760*/  @UP1 ULDC.64 UR10, c[0x0][0x9e8] ;  /* 0x00027a00000a1ab9 */ /* 0x000fe40000000a00 */
[----:B------:R-:W-:-:S04]  /*1a770*/  UIMAD.WIDE.U32 UR6, UR8, UR10, URZ ;  /* 0x0000000a080672a5 */ /* 0x000fc8000f8e003f */
[----:B------:R-:W-:-:S12]  /*1a780*/  @UP1 USHF.R.U32.HI UR8, URZ, UR11, UR7 ;  /* 0x0000000b3f081299 */ /* 0x000fd80008011607 */
.L_x_11035:
[----:B------:R-:W-:-:S04]  /*1a790*/  UIMAD UR8, UR8, UR5, UR5 ;  /* 0x00000005080872a4 */ /* 0x000fc8000f8e0205 */
[----:B------:R-:W-:-:S04]  /*1a7a0*/  UISETP.LT.AND UP1, UPT, UR4, UR8, UPT ;  /* 0x000000080400728c */ /* 0x000fc8000bf21270 */
[----:B------:R-:W-:-:S12]  /*1a7b0*/  USEL UR4, UR4, UR8, UP1 ;  /* 0x0000000804047287 */ /* 0x000fd80008800000 */
.L_x_11033:
        /* <DEDUP_REMOVED lines=28> */
.L_x_11037:
[----:B------:R-:W-:-:S11]  /*1a980*/  UISETP.NE.AND UP0, UPT, UR5, 0x1, UPT ;  /* 0x000000010500788c */ /* 0x000fd6000bf05270 */
[----:B------:R-:W-:Y:S02]  /*1a990*/  @UP0 ULDC.64 UR10, c[0x0][0x9e8] ;  /* 0x00027a00000a0ab9 */ /* 0x000fe40000000a00 */
[----:B------:R-:W-:-:S04]  /*1a9a0*/  UIMAD.WIDE.U32 UR6, UR4, UR10, URZ ;  /* 0x0000000a040672a5 */ /* 0x000fc8000f8e003f */
[----:B------:R-:W-:-:S12]  /*1a9b0*/  @UP0 USHF.R.U32.HI UR4, URZ, UR11, UR7 ;  /* 0x0000000b3f040299 */ /* 0x000fd80008011607 */
.L_x_11038:
[----:B------:R-:W-:-:S04]  /*1a9c0*/  UIMAD UR4, UR4, UR5, URZ ;  /* 0x00000005040472a4 */ /* 0x000fc8000f8e023f */
[----:B------:R-:W-:-:S04]  /*1a9d0*/  UISETP.LT.AND UP0, UPT, UR8, UR4, UPT ;  /* 0x000000040800728c */ /* 0x000fc8000bf01270 */
[----:B------:R-:W-:-:S12]  /*1a9e0*/  USEL UR8, UR8, UR4, !UP0 ;  /* 0x0000000408087287 */ /* 0x000fd8000c000000 */
.L_x_11036:
        /* <DEDUP_REMOVED lines=26> */
.L_x_11040:
        /* <DEDUP_REMOVED lines=20> */
.L_x_11043:
[----:B------:R-:W-:Y:S05]  /*1acd0*/  BSYNC B6 ;  /* 0x0000000000067941 */ /* 0x000fea0003800000 */
.L_x_11042:
        /* <DEDUP_REMOVED lines=19> */
[----:B-1---5:R-:W-:Y:S05]  /*1ae10*/  CALL.ABS.NOINC R2 ;  /* 0x0000000002007343 */ /* 0x022fea0003c00000 */
.L_x_11046:
        /* <DEDUP_REMOVED lines=15> */
.L_x_11045:
[----:B------:R-:W-:Y:S05]  /*1af10*/  BSYNC B6 ;  /* 0x0000000000067941 */ /* 0x000fea0003800000 */
.L_x_11044:
        /* <DEDUP_REMOVED lines=14> */
[----:B------:R-:W-:Y:S02]  /*1b000*/  IMAD.U32 R19, RZ, RZ, UR4 ;  /* 0x00000004ff137e24 */ /* 0x000fe4000f8e00ff */
[----:B------:R-:W-:Y:S01]  /*1b010*/  VIADD R0, R0, 0xffffffff ;  /* 0xffffffff00007836 */ /* 0x000fe20000000000 */
[----:B------:R-:W-:Y:S06]  /*1b020*/  BRA.DIV UR5, `(.L_x_11047) ;  /* 0x0000003205587947 */ /* 0x000fec000b800000 */
.L_x_11101:
[----:B-1----:R-:W1:Y:S01]  /*1b030*/  S2R R2, SR_TID.X ;  /* 0x0000000000027919 */ /* 0x002e620000002100 */
[----:B0-----:R-:W-:Y:S01]  /*1b040*/  ISETP.NE.AND P1, PT, R10, 0x1, PT ;  /* 0x000000010a00780c */ /* 0x001fe20003f25270 */
[----:B------:R-:W-:Y:S01]  /*1b050*/  IMAD.MOV.U32 R24, RZ, RZ, RZ ;  /* 0x000000ffff187224 */ /* 0x000fe200078e00ff */
[----:B-----5:R-:W-:Y:S02]  /*1b060*/  SHF.R.S32.HI R29, RZ, 0x1f, R27 ;  /* 0x0000001fff1d7819 */ /* 0x020fe4000001141b */
[----:B------:R-:W-:-:S09]  /*1b070*/  LOP3.LUT R17, R17, 0xffffff7f, RZ, 0xc0, !PT ;  /* 0xffffff7f11117812 */ /* 0x000fd200078ec0ff */
[----:B------:R-:W0:Y:S01]  /*1b080*/  @P1 LDC R3, c[0x0][0x434] ;  /* 0x00010d00ff031b82 */ /* 0x000e220000000800 */
[----:B------:R-:W-:-:S07]  /*1b090*/  @P1 LOP3.LUT R17, R17, 0x80, RZ, 0xfc, !PT ;  /* 0x0000008011111812 */ /* 0x000fce00078efcff */
[----:B------:R-:W2:Y:S01]  /*1b0a0*/  @P1 LDC R5, c[0x0][0x438] ;  /* 0x00010e00ff051b82 */ /* 0x000ea20000000800 */
[----:B-1----:R-:W-:-:S05]  /*1b0b0*/  IMAD.SHL.U32 R8, R2, 0x10, RZ ;  /* 0x0000001002087824 */ /* 0x002fca00078e00ff */
[----:B------:R-:W-:-:S05]  /*1b0c0*/  LOP3.LUT R8, R33, 0x70, R8, 0xf8, !PT ;  /* 0x0000007021087812 */ /* 0x000fca00078ef808 */
[----:B------:R-:W-:-:S04]  /*1b0d0*/  IMAD R7, R0, 0x60, R8 ;  /* 0x0000006000077824 */ /* 0x000fc800078e0208 */
[C---:B------:R-:W-:Y:S01]  /*1b0e0*/  IMAD.IADD R34, R7.reuse, 0x1, R30 ;  /* 0x0000000107227824 */ /* 0x040fe200078e021e */
[----:B------:R-:W-:-:S03]  /*1b0f0*/  ISETP.GE.AND P0, PT, R7, UR38, PT ;  /* 0x0000002607007c0c */ /* 0x000fc6000bf06270 */
[----:B0-----:R-:W-:Y:S01]  /*1b100*/  @P1 IMAD.HI.U32 R2, R34, R3, RZ ;  /* 0x0000000322021227 */ /* 0x001fe200078e00ff */
[----:B------:R-:W-:-:S03]  /*1b110*/  ISETP.GT.U32.OR P0, PT, R8, 0x5f, P0 ;  /* 0x0000005f0800780c */ /* 0x000fc60000704470 */
[----:B------:R-:W-:Y:S01]  /*1b120*/  IMAD.MOV.U32 R9, RZ, RZ, R34 ;  /* 0x000000ffff097224 */ /* 0x000fe200078e0022 */
[----:B--2---:R-:W-:-:S09]  /*1b130*/  @P1 SHF.R.U32.HI R9, RZ, R5, R2 ;  /* 0x00000005ff091219 */ /* 0x004fd20000011602 */
        /* <DEDUP_REMOVED lines=8> */
[----:B-1----:R-:W-:-:S04]  /*1b1c0*/  @!P0 LEA R4, P1, R2, R4, 0x2 ;  /* 0x0000000402048211 */ /* 0x002fc800078210ff */
[----:B------:R-:W-:-:S05]  /*1b1d0*/  @!P0 LEA.HI.X R5, R2, R5, R3, 0x2, P1 ;  /* 0x0000000502058211 */ /* 0x000fca00008f1403 */
[----:B------:R0:W5:Y:S01]  /*1b1e0*/  @!P0 LDG.E R24, desc[UR36][R4.64] ;  /* 0x0000002404188981 */ /* 0x000162000c1e1900 */
[----:B------:R-:W-:Y:S01]  /*1b1f0*/  ISETP.GT.U32.AND P0, PT, R8, 0x5f, PT ;  /* 0x0000005f0800780c */ /* 0x000fe20003f04070 */
[----:B------:R-:W-:Y:S01]  /*1b200*/  IMAD R2, RZ, RZ, -UR43 ;  /* 0x8000002bff027e24 */ /* 0x000fe2000f8e02ff */
[----:B------:R-:W-:Y:S01]  /*1b210*/  LOP3.LUT R17, R17, 0xffffffbf, RZ, 0xc0, !PT ;  /* 0xffffffbf11117812 */ /* 0x000fe200078ec0ff */
[----:B------:R-:W-:Y:S02]  /*1b220*/  IMAD.MOV R3, RZ, RZ, -R9 ;  /* 0x000000ffff037224 */ /* 0x000fe400078e0a09 */
[----:B------:R-:W-:Y:S02]  /*1b230*/  IMAD R19, R19, R2, UR42 ;  /* 0x0000002a13137e24 */ /* 0x000fe4000f8e0202 */
[----:B------:R-:W-:Y:S02]  /*1b240*/  IMAD R34, R10, R3, R34 ;  /* 0x000000030a227224 */ /* 0x000fe400078e0222 */
[----:B0-----:R-:W-:Y:S01]  /*1b250*/  IMAD.U32 R4, RZ, RZ, UR47 ;  /* 0x0000002fff047e24 */ /* 0x001fe2000f8e00ff */
[----:B------:R-:W-:-:S04]  /*1b260*/  SHF.R.S32.HI R26, RZ, 0x1f, R19 ;  /* 0x0000001fff1a7819 */ /* 0x000fc80000011413 */
[----:B------:R-:W-:-:S13]  /*1b270*/  ISETP.NE.AND P2, PT, R4, 0x3, PT ;  /* 0x000000030400780c */ /* 0x000fda0003f45270 */
[----:B------:R-:W-:-:S04]  /*1b280*/  @P2 LOP3.LUT R17, R17, 0x40, RZ, 0xfc, !PT ;  /* 0x0000004011112812 */ /* 0x000fc800078efcff */
[----:B------:R-:W-:-:S04]  /*1b290*/  LOP3.LUT R17, R17, 0xfffffffd, RZ, 0xc0, !PT ;  /* 0xfffffffd11117812 */ /* 0x000fc800078ec0ff */
[----:B------:R-:W-:Y:S01]  /*1b2a0*/  @P0 LOP3.LUT R17, R17, 0x2, RZ, 0xfc, !PT ;  /* 0x0000000211110812 */ /* 0x000fe200078efcff */
[----:B------:R-:W-:Y:S06]  /*1b2b0*/  @!P2 BRA `(.L_x_11048) ;  /* 0x000000000004a947 */ /* 0x000fec0003800000 */
[----:B------:R-:W-:Y:S01]  /*1b2c0*/  BPT.TRAP 0x1 ;  /* 0x000000040000795c */ /* 0x000fe20000300000 */
.L_x_11048:
[----:B------:R-:W-:Y:S01]  /*1b2d0*/  IMAD R22, R18, 0x8, R16 ;  /* 0x0000000812167824 */ /* 0x000fe200078e0210 */
[----:B------:R-:W-:Y:S01]  /*1b2e0*/  SHF.L.U32 R3, R25, 0x1f, RZ ;  /* 0x0000001f19037819 */ /* 0x000fe200000006ff */
[----:B------:R-:W-:Y:S03]  /*1b2f0*/  BSSY B0, `(.L_x_11049) ;  /* 0x0000003000007945 */ /* 0x000fe60003800000 */
[----:B------:R-:W0:Y:S02]  /*1b300*/  SYNCS.PHASECHK.TRANS64.TRYWAIT P0, [R22+URZ+0x22840], R3 ;  /* 0x02284003160075a7 */ /* 0x000e24000800017f */
[----:B0-----:R-:W-:Y:S05]  /*1b310*/  @!P0 BRA `(.L_x_11050) ;  /* 0x0000002c00c88947 */ /* 0x001fea0003800000 */
.L_x_11102:
[----:B------:R-:W-:Y:S05]  /*1b320*/  BSYNC B0 ;  /* 0x0000000000007941 */ /* 0x000fea0003800000 */
.L_x_11049:
[----:B------:R-:W-:Y:S01]  /*1b330*/  SHF.R.S32.HI R36, RZ, 0x1f, R34 ;  /* 0x0000001fff247819 */ /* 0x000fe20000011422 */
[----:B------:R-:W-:Y:S01]  /*1b340*/  ULDC.64 UR4, c[0x0][0x300] ;  /* 0x0000c00000047ab9 */ /* 0x000fe20000000a00 */
[----:B------:R-:W1:Y:S01]  /*1b350*/  S2R R6, SR_TID.X ;  /* 0x0000000000067919 */ /* 0x000e620000002100 */
[----:B-----5:R-:W-:Y:S02]  /*1b360*/  SHF.R.S32.HI R37, RZ, 0x1f, R24 ;  /* 0x0000001fff257819 */ /* 0x020fe40000011418 */
[----:B0-----:R-:W-:Y:S01]  /*1b370*/  IMAD R3, R36, UR4, RZ ;  /* 0x0000000424037c24 */ /* 0x001fe2000f8e02ff */
        /* <DEDUP_REMOVED lines=16> */
[----:B------:R-:W-:Y:S01]  /*1b480*/  IMAD.MOV.U32 R3, RZ, RZ, -0x60 ;  /* 0xffffffa0ff037424 */ /* 0x000fe200078e00ff */
[----:B------:R-:W-:Y:S01]  /*1b490*/  UMOV UR4, 0xffffffff ;  /* 0xffffffff00047882 */ /* 0x000fe20000000000 */
[----:B-1----:R-:W-:Y:S01]  /*1b4a0*/  IMAD.SHL.U32 R8, R6, 0x8, RZ ;  /* 0x0000000806087824 */ /* 0x002fe200078e00ff */
[----:B------:R-:W-:Y:S01]  /*1b4b0*/  LEA.HI.X R5, R2, UR5, R5, 0x1, P0 ;  /* 0x0000000502057c11 */ /* 0x000fe200080f0c05 */
[----:B------:R-:W-:-:S03]  /*1b4c0*/  IMAD R0, R0, R3, UR38 ;  /* 0x0000002600007e24 */ /* 0x000fc6000f8e0203 */
[----:B------:R-:W-:Y:S01]  /*1b4d0*/  LOP3.LUT R8, R8, 0x38, RZ, 0xc0, !PT ;  /* 0x0000003808087812 */ /* 0x000fe200078ec0ff */
[----:B------:R-:W-:Y:S02]  /*1b4e0*/  IMAD.IADD R23, R0, 0x1, -R33 ;  /* 0x0000000100177824 */ /* 0x000fe400078e0a21 */
[----:B------:R-:W-:-:S03]  /*1b4f0*/  IMAD R0, R18, 0x1800, R28 ;  /* 0x0000180012007824 */ /* 0x000fc600078e021c */
        /* <DEDUP_REMOVED lines=10> */
[----:B------:R0:W-:Y:S01]  /*1b5a0*/  @P0 LDGSTS.E.BYPASS.LTC128B.128 [R7+0x1c400], desc[UR36][R2.64], !P2 ;  /* 0x1c40000002070fae */ /* 0x0001e2000d101d64 */
[----:B------:R-:W-:-:S13]  /*1b5b0*/  ISETP.GE.AND P0, PT, R23, 0x11, PT ;  /* 0x000000111700780c */ /* 0x000fda0003f06270 */
[----:B------:R-:W-:Y:S01]  /*1b5c0*/  @P0 IMAD R9, R0, 0x2, R16 ;  /* 0x0000000200090824 */ /* 0x000fe200078e0210 */
[----:B0-----:R-:W-:Y:S02]  /*1b5d0*/  @P0 LEA R2, P1, R8, R14, 0x1 ;  /* 0x0000000e08020211 */ /* 0x001fe400078208ff */
[----:B------:R-:W0:Y:S03]  /*1b5e0*/  SHFL.IDX PT, R14, R4, 0x2, 0x181f ;  /* 0x00581f00040e7f89 */ /* 0x000e2600000e0000 */
[----:B------:R-:W-:Y:S02]  /*1b5f0*/  @P0 IMAD.X R3, RZ, RZ, R6, P1 ;  /* 0x000000ffff030224 */ /* 0x000fe400008e0606 */
[----:B------:R-:W1:Y:S04]  /*1b600*/  SHFL.IDX PT, R6, R5, 0x2, 0x181f ;  /* 0x00581f0005067f89 */ /* 0x000e6800000e0000 */
[----:B------:R0:W-:Y:S01]  /*1b610*/  @P0 LDGSTS.E.BYPASS.LTC128B.128 [R9+0x1cc00], desc[UR36][R2.64], !P2 ;  /* 0x1cc0000002090fae */ /* 0x0001e2000d101d64 */
[----:B------:R-:W-:-:S13]  /*1b620*/  ISETP.GE.AND P0, PT, R23, 0x21, PT ;  /* 0x000000211700780c */ /* 0x000fda0003f06270 */
[----:B------:R-:W-:Y:S01]  /*1b630*/  @P0 IMAD R7, R0, 0x2, R16 ;  /* 0x0000000200070824 */ /* 0x000fe200078e0210 */
[----:B0-----:R-:W-:Y:S02]  /*1b640*/  @P0 LEA R2, P1, R8, R14, 0x1 ;  /* 0x0000000e08020211 */ /* 0x001fe400078208ff */
[----:B------:R-:W0:Y:S03]  /*1b650*/  SHFL.IDX PT, R14, R4, 0x3, 0x181f ;  /* 0x00781f00040e7f89 */ /* 0x000e2600000e0000 */
[----:B-1----:R-:W-:Y:S02]  /*1b660*/  @P0 IMAD.X R3, RZ, RZ, R6, P1 ;  /* 0x000000ffff030224 */ /* 0x002fe400008e0606 */
        /* <DEDUP_REMOVED lines=9> */
[----:B------:R-:W-:-:S03]  /*1b700*/  ISETP.GE.AND P0, PT, R23, 0x41, PT ;  /* 0x000000411700780c */ /* 0x000fc60003f06270 */
[----:B------:R-:W2:Y:S10]  /*1b710*/  SHFL.IDX PT, R5, R5, 0x5, 0x181f ;  /* 0x00b81f0005057f89 */ /* 0x000eb400000e0000 */
[----:B------:R-:W-:Y:S01]  /*1b720*/  @P0 IMAD R7, R0, 0x2, R16 ;  /* 0x0000000200070824 */ /* 0x000fe200078e0210 */
[----:B0-----:R-:W-:-:S02]  /*1b730*/  @P0 LEA R2, P1, R8, R14, 0x1 ;  /* 0x0000000e08020211 */ /* 0x001fc400078208ff */
[----:B------:R0:W3:Y:S03]  /*1b740*/  SHFL.IDX PT, R14, R4, 0x5, 0x181f ;  /* 0x00b81f00040e7f89 */ /* 0x0000e600000e0000 */
[----:B-1----:R-:W-:-:S05]  /*1b750*/  @P0 IMAD.X R3, RZ, RZ, R6, P1 ;  /* 0x000000ffff030224 */ /* 0x002fca00008e0606 */
[----:B------:R0:W-:Y:S03]  /*1b760*/  @P0 LDGSTS.E.BYPASS.LTC128B.128 [R7+0x1e400], desc[UR36][R2.64], !P2 ;  /* 0x1e40000002070fae */ /* 0x0001e6000d101d64 */
.L_x_11116:
[----:B------:R-:W-:-:S13]  /*1b770*/  ISETP.GE.AND P0, PT, R23, 0x51, PT ;  /* 0x000000511700780c */ /* 0x000fda0003f06270 */
[----:B0--3--:R-:W-:-:S05]  /*1b780*/  @P0 LEA R2, P1, R8, R14, 0x1 ;  /* 0x0000000e08020211 */ /* 0x009fca00078208ff */
[----:B--2---:R-:W-:Y:S02]  /*1b790*/  @P0 IMAD.X R3, RZ, RZ, R5, P1 ;  /* 0x000000ffff030224 */ /* 0x004fe400008e0605 */
[----:B------:R-:W-:-:S05]  /*1b7a0*/  @P0 IMAD R5, R0, 0x2, R16 ;  /* 0x0000000200050824 */ /* 0x000fca00078e0210 */
[----:B------:R-:W-:Y:S01]  /*1b7b0*/  @!PT LDS RZ, [RZ] ;  /* 0x00000000fffff984 */ /* 0x000fe20000000800 */
[----:B------:R-:W-:Y:S01]  /*1b7c0*/  @!PT LDS RZ, [RZ] ;  /* 0x00000000fffff984 */ /* 0x000fe20000000800 */
[----:B------:R-:W-:Y:S01]  /*1b7d0*/  @!PT LDS RZ, [RZ] ;  /* 0x00000000fffff984 */ /* 0x000fe20000000800 */
[----:B------:R0:W-:Y:S01]  /*1b7e0*/  @P0 LDGSTS.E.BYPASS.LTC128B.128 [R5+0x1ec00], desc[UR36][R2.64], !P2 ;  /* 0x1ec0000002050fae */ /* 0x0001e2000d101d64 */
[----:B------:R-:W-:Y:S01]  /*1b7f0*/  PLOP3.LUT P0, PT, PT, PT, PT, 0x80, 0x0 ;  /* 0x000000000000781c */ /* 0x000fe20003f0f070 */
[----:B------:R-:W-:-:S12]  /*1b800*/  NOP ;  /* 0x0000000000007918 */ /* 0x000fd80000000000 */
.L_x_11052:
        /* <DEDUP_REMOVED lines=11> */
.L_x_11053:
        /* <DEDUP_REMOVED lines=23> */
.L_x_11055:
[----:B------:R-:W-:Y:S05]  /*1ba30*/  BSYNC B6 ;  /* 0x0000000000067941 */ /* 0x000fea0003800000 */
.L_x_11054:
        /* <DEDUP_REMOVED lines=10> */
[----:B------:R-:W-:Y:S02]  /*1bae0*/  UIMAD UR7, UR7, UR9, UR6 ;  /* 0x00000009070772a4 */ /* 0x000fe4000f8e0206 */
[----:B------:R-:W-:Y:S01]  /*1baf0*/  USHF.R.S32.HI UR6, URZ, 0x1f, UR43 ;  /* 0x0000001f3f067899 */ /* 0x000fe2000801142b */
[----:B0-----:R-:W-:-:S05]  /*1bb00*/  IMAD.SHL.U32 R2, R2, 0x10, RZ ;  /* 0x0000001002027824 */ /* 0x001fca00078e00ff */
[----:B------:R-:W-:Y:S01]  /*1bb10*/  LOP3.LUT R2, R33, 0x70, R2, 0xf8, !PT ;  /* 0x0000007021027812 */ /* 0x000fe200078ef802 */
[----:B--2---:R-:W-:-:S04]  /*1bb20*/  IMAD.SHL.U32 R8, R20, 0x8, RZ ;  /* 0x0000000814087824 */ /* 0x004fc800078e00ff */
[----:B------:R-:W-:Y:S01]  /*1bb30*/  VIADD R0, R2, UR44 ;  /* 0x0000002c02007c36 */ /* 0x000fe20008000000 */
[----:B------:R-:W-:-:S03]  /*1bb40*/  LOP3.LUT R8, R8, 0x38, RZ, 0xc0, !PT ;  /* 0x0000003808087812 */ /* 0x000fc600078ec0ff */
        /* <DEDUP_REMOVED lines=36> */
[----:B------:R-:W2:Y:S01]  /*1bd90*/  SHFL.IDX PT, R2, R5, RZ, 0x181f ;  /* 0x00181fff05027589 */ /* 0x000ea200000e0000 */
[C---:B------:R-:W-:Y:S01]  /*1bda0*/  VIADD R7, R4.reuse, 0x10 ;  /* 0x0000001004077836 */ /* 0x040fe20000000000 */
[----:B------:R-:W-:Y:S02]  /*1bdb0*/  ISETP.GE.AND P0, PT, R4, UR39, PT ;  /* 0x0000002704007c0c */ /* 0x000fe4000bf06270 */
[----:B------:R-:W-:Y:S11]  /*1bdc0*/  SHFL.IDX PT, R6, R5, 0x1, 0x181f ;  /* 0x00381f0005067f89 */ /* 0x000ff600000e0000 */
        /* <DEDUP_REMOVED lines=46> */
.L_x_11133:
[----:B------:R-:W-:-:S05]  /*1c0b0*/  VIADD R4, R4, 0x70 ;  /* 0x0000007004047836 */ /* 0x000fca0000000000 */
[----:B------:R-:W-:-:S13]  /*1c0c0*/  ISETP.GE.AND P0, PT, R4, UR39, PT ;  /* 0x0000002704007c0c */ /* 0x000fda000bf06270 */
[----:B0---4-:R-:W-:-:S05]  /*1c0d0*/  @!P0 LEA R2, P1, R8, R14, 0x1 ;  /* 0x0000000e08028211 */ /* 0x011fca00078208ff */
[----:B---3--:R-:W-:-:S05]  /*1c0e0*/  @!P0 IMAD.X R3, RZ, RZ, R5, P1 ;  /* 0x000000ffff038224 */ /* 0x008fca00008e0605 */
[----:B------:R-:W-:Y:S01]  /*1c0f0*/  @!PT LDS RZ, [RZ] ;  /* 0x00000000fffff984 */ /* 0x000fe20000000800 */
[----:B------:R-:W-:Y:S01]  /*1c100*/  @!PT LDS RZ, [RZ] ;  /* 0x00000000fffff984 */ /* 0x000fe20000000800 */
[----:B------:R-:W-:Y:S01]  /*1c110*/  @!PT LDS RZ, [RZ] ;  /* 0x00000000fffff984 */ /* 0x000fe20000000800 */
[----:B------:R0:W-:Y:S01]  /*1c120*/  @!P0 LDGSTS.E.BYPASS.LTC128B.128 [R32+0x1bc00], desc[UR36][R2.64], !P5 ;  /* 0x1bc0000002208fae */ /* 0x0001e2000e901d64 */
[----:B------:R-:W-:Y:S01]  /*1c130*/  PLOP3.LUT P0, PT, PT, PT, PT, 0x80, 0x0 ;  /* 0x000000000000781c */ /* 0x000fe20003f0f070 */
[----:B------:R-:W-:-:S12]  /*1c140*/  NOP ;  /* 0x0000000000007918 */ /* 0x000fd80000000000 */
.L_x_11057:
        /* <DEDUP_REMOVED lines=18> */
.L_x_11134:
[----:B------:R-:W-:Y:S05]  /*1c270*/  BSYNC B0 ;  /* 0x0000000000007941 */ /* 0x000fea0003800000 */
.L_x_11058:
[----:B------:R-:W-:-:S05]  /*1c280*/  IMAD.U32 R0, RZ, RZ, UR47 ;  /* 0x0000002fff007e24 */ /* 0x000fca000f8e00ff */
[----:B------:R-:W-:-:S13]  /*1c290*/  ISETP.NE.AND P0, PT, R0, 0x3, PT ;  /* 0x000000030000780c */ /* 0x000fda0003f05270 */
[----:B------:R-:W-:Y:S05]  /*1c2a0*/  @!P0 BRA `(.L_x_11060) ;  /* 0x0000000000048947 */ /* 0x000fea0003800000 */
[----:B------:R-:W-:Y:S01]  /*1c2b0*/  BPT.TRAP 0x1 ;  /* 0x000000040000795c */ /* 0x000fe20000300000 */
.L_x_11060:
[----:B0-----:R-:W-:Y:S01]  /*1c2c0*/  SHF.L.U32 R3, R25, 0x1f, RZ ;  /* 0x0000001f19037819 */ /* 0x001fe200000006ff */
[----:B------:R-:W-:Y:S03]  /*1c2d0*/  BSSY B0, `(.L_x_11061) ;  /* 0x0000003000007945 */ /* 0x000fe60003800000 */
[----:B------:R-:W0:Y:S02]  /*1c2e0*/  SYNCS.PHASECHK.TRANS64.TRYWAIT P0, [R22+URZ+0x22860], R3 ;  /* 0x02286003160075a7 */ /* 0x000e24000800017f */
[----:B0-----:R-:W-:Y:S05]  /*1c2f0*/  @!P0 BRA `(.L_x_11062) ;  /* 0x0000002c00d88947 */ /* 0x001fea0003800000 */
.L_x_11135:
[----:B------:R-:W-:Y:S05]  /*1c300*/  BSYNC B0 ;  /* 0x0000000000007941 */ /* 0x000fea0003800000 */
.L_x_11061:
[----:B------:R-:W-:Y:S01]  /*1c310*/  ULDC.64 UR4, c[0x0][0x328] ;  /* 0x0000ca0000047ab9 */ /* 0x000fe20000000a00 */
[----:B------:R-:W-:Y:S01]  /*1c320*/  IMAD R4, R18, 0x6000, R28 ;  /* 0x0000600012047824 */ /* 0x000fe200078e021c */
[----:B------:R-:W-:Y:S01]  /*1c330*/  LOP3.LUT P4, RZ, R35, 0x8, RZ, 0xc0, !PT ;  /* 0x0000000823ff7812 */ /* 0x000fe2000788c0ff */
        /* <DEDUP_REMOVED lines=19> */
[----:B------:R-:W2:Y:S01]  /*1c470*/  LDL R3, [R1+0x420] ;  /* 0x0004200001037983 */ /* 0x000ea20000100800 */
[----:B------:R-:W-:Y:S01]  /*1c480*/  IMAD R4, R4, 0x2, R16 ;  /* 0x0000000204047824 */ /* 0x000fe200078e0210 */
[----:B------:R-:W-:Y:S01]  /*1c490*/  LOP3.LUT P1, RZ, R35, 0x2, RZ, 0xc0, !PT ;  /* 0x0000000223ff7812 */ /* 0x000fe2000782c0ff */
[----:B------:R-:W0:Y:S01]  /*1c4a0*/  S2R R2, SR_TID.X ;  /* 0x0000000000027919 */ /* 0x000e220000002100 */
[----:B------:R-:W3:Y:S01]  /*1c4b0*/  SHFL.IDX PT, R14, R5, RZ, 0x181f ;  /* 0x00181fff050e7589 */ /* 0x000ee200000e0000 */
[----:B0-----:R-:W-:-:S05]  /*1c4c0*/  IMAD.SHL.U32 R2, R2, 0x8, RZ ;  /* 0x0000000802027824 */ /* 0x001fca00078e00ff */
[----:B------:R-:W-:-:S05]  /*1c4d0*/  LOP3.LUT R2, R2, 0x38, RZ, 0xc0, !PT ;  /* 0x0000003802027812 */ /* 0x000fca00078ec0ff */
[----:B------:R-:W-:-:S05]  /*1c4e0*/  IMAD.SHL.U32 R0, R2, 0x2, RZ ;  /* 0x0000000202007824 */ /* 0x000fca00078e00ff */
[----:B---3--:R-:W-:Y:S02]  /*1c4f0*/  IADD3 R2, P0, R14, R0, RZ ;  /* 0x000000000e027210 */ /* 0x008fe40007f1e0ff */
[----:B------:R-:W-:Y:S01]  /*1c500*/  SHFL.IDX PT, R14, R5, 0x1, 0x181f ;  /* 0x00381f00050e7f89 */ /* 0x000fe200000e0000 */
[----:B--2---:R-:W-:-:S03]  /*1c510*/  IMAD.MOV.U32 R7, RZ, RZ, R3 ;  /* 0x000000ffff077224 */ /* 0x004fc600078e0003 */
[----:B------:R-:W0:Y:S02]  /*1c520*/  SHFL.IDX PT, R3, R6, RZ, 0x181f ;  /* 0x00181fff06037589 */ /* 0x000e2400000e0000 */
[----:B------:R-:W-:Y:S01]  /*1c530*/  LOP3.LUT P2, RZ, R7, 0x1, RZ, 0xc0, !PT ;  /* 0x0000000107ff7812 */ /* 0x000fe2000784c0ff */
[----:B0-----:R-:W-:-:S03]  /*1c540*/  IMAD.X R3, RZ, RZ, R3, P0 ;  /* 0x000000ffff037224 */ /* 0x001fc600000e0603 */
[----:B------:R-:W-:-:S13]  /*1c550*/  ISETP.LT.OR P0, PT, R23, 0x1, !P2 ;  /* 0x000000011700780c */ /* 0x000fda0005701670 */
[----:B------:R-:W-:Y:S01]  /*1c560*/  LDGSTS.E.BYPASS.LTC128B.128 [R4+0x400], desc[UR36][R2.64], !P0 ;  /* 0x0040000002047fae */ /* 0x000fe2000c101d64 */
[----:B------:R-:W-:-:S13]  /*1c570*/  ISETP.LT.OR P0, PT, R23, 0x1, !P1 ;  /* 0x000000011700780c */ /* 0x000fda0004f01670 */
[----:B------:R-:W-:Y:S01]  /*1c580*/  LDGSTS.E.BYPASS.LTC128B.128 [R4+0x3400], desc[UR36][R2.64+0x80], !P0 ;  /* 0x0340008002047fae */ /* 0x000fe2000c101d64 */
[----:B------:R-:W-:-:S04]  /*1c590*/  LOP3.LUT P0, RZ, R35, 0x4, RZ, 0xc0, !PT ;  /* 0x0000000423ff7812 */ /* 0x000fc8000780c0ff */
[----:B------:R-:W-:-:S13]  /*1c5a0*/  ISETP.LT.OR P3, PT, R23, 0x1, !P0 ;  /* 0x000000011700780c */ /* 0x000fda0004761670 */
[----:B------:R-:W-:Y:S01]  /*1c5b0*/  LDGSTS.E.BYPASS.LTC128B.128 [R4+0x6400], desc[UR36][R2.64+0x100], !P3 ;  /* 0x0640010002047fae */ /* 0x000fe2000d901d64 */
[----:B------:R-:W-:-:S13]  /*1c5c0*/  ISETP.LT.OR P3, PT, R23, 0x1, !P4 ;  /* 0x000000011700780c */ /* 0x000fda0006761670 */
[----:B------:R0:W-:Y:S01]  /*1c5d0*/  LDGSTS.E.BYPASS.LTC128B.128 [R4+0x9400], desc[UR36][R2.64+0x180], !P3 ;  /* 0x0940018002047fae */ /* 0x0001e2000d901d64 */
[----:B------:R-:W-:-:S03]  /*1c5e0*/  IADD3 R8, P3, R14, R0, RZ ;  /* 0x000000000e087210 */ /* 0x000fc60007f7e0ff */
[----:B------:R-:W-:Y:S04]  /*1c5f0*/  SHFL.IDX PT, R14, R5, 0x2, 0x181f ;  /* 0x00581f00050e7f89 */ /* 0x000fe800000e0000 */
[----:B0-----:R-:W0:Y:S02]  /*1c600*/  SHFL.IDX PT, R3, R6, 0x1, 0x181f ;  /* 0x00381f0006037f89 */ /* 0x001e2400000e0000 */
[----:B0-----:R-:W-:Y:S01]  /*1c610*/  IMAD.X R9, RZ, RZ, R3, P3 ;  /* 0x000000ffff097224 */ /* 0x001fe200018e0603 */
[----:B------:R-:W-:Y:S01]  /*1c620*/  ISETP.LT.OR P3, PT, R23, 0x11, !P2 ;  /* 0x000000111700780c */ /* 0x000fe20005761670 */
        /* <DEDUP_REMOVED lines=11> */
[----:B------:R-:W-:-:S13]  /*1c6e0*/  ISETP.LT.OR P3, PT, R23, 0x21, !P2 ;  /* 0x000000211700780c */ /* 0x000fda0005761670 */
        /* <DEDUP_REMOVED lines=24> */
[----:B------:R-:W-:-:S13]  /*1c870*/  ISETP.LT.OR P3, PT, R23, 0x41, !P2 ;  /* 0x000000411700780c */ /* 0x000fda0005761670 */
[----:B------:R3:W-:Y:S01]  /*1c880*/  LDGSTS.E.BYPASS.LTC128B.128 [R4+0x2400], desc[UR36][R2.64], !P3 ;  /* 0x0240000002047fae */ /* 0x0007e2000d901d64 */
[----:B------:R-:W-:-:S13]  /*1c890*/  ISETP.LT.OR P3, PT, R23, 0x41, !P1 ;  /* 0x000000411700780c */ /* 0x000fda0004f61670 */
[----:B------:R3:W-:Y:S01]  /*1c8a0*/  LDGSTS.E.BYPASS.LTC128B.128 [R4+0x5400], desc[UR36][R2.64+0x80], !P3 ;  /* 0x0540008002047fae */ /* 0x0007e2000d901d64 */
[----:B------:R-:W-:-:S13]  /*1c8b0*/  ISETP.LT.OR P3, PT, R23, 0x41, !P0 ;  /* 0x000000411700780c */ /* 0x000fda0004761670 */
[----:B------:R3:W-:Y:S01]  /*1c8c0*/  LDGSTS.E.BYPASS.LTC128B.128 [R4+0x8400], desc[UR36][R2.64+0x100], !P3 ;  /* 0x0840010002047fae */ /* 0x0007e2000d901d64 */
[----:B------:R-:W-:-:S13]  /*1c8d0*/  ISETP.LT.OR P3, PT, R23, 0x41, !P4 ;  /* 0x000000411700780c */ /* 0x000fda0006761670 */
[----:B--2-4-:R3:W-:Y:S02]  /*1c8e0*/  LDGSTS.E.BYPASS.LTC128B.128 [R4+0xb400], desc[UR36][R2.64+0x180], !P3 ;  /* 0x0b40018002047fae */ /* 0x0147e4000d901d64 */
.L_x_11149:
[C---:B------:R-:W-:Y:S02]  /*1c8f0*/  ISETP.LT.OR P2, PT, R23.reuse, 0x51, !P2 ;  /* 0x000000511700780c */ /* 0x040fe40005741670 */
[C---:B------:R-:W-:Y:S02]  /*1c900*/  ISETP.LT.OR P1, PT, R23.reuse, 0x51, !P1 ;  /* 0x000000511700780c */ /* 0x040fe40004f21670 */
[----:B------:R-:W-:Y:S02]  /*1c910*/  ISETP.LT.OR P0, PT, R23, 0x51, !P0 ;  /* 0x000000511700780c */ /* 0x000fe40004701670 */
[----:B0--3--:R-:W-:-:S05]  /*1c920*/  IADD3 R2, P3, R14, R0, RZ ;  /* 0x000000000e027210 */ /* 0x009fca0007f7e0ff */
[----:B------:R-:W-:-:S05]  /*1c930*/  IMAD.X R3, RZ, RZ, R6, P3 ;  /* 0x000000ffff037224 */ /* 0x000fca00018e0606 */
[----:B------:R-:W-:Y:S01]  /*1c940*/  @!PT LDS RZ, [RZ] ;  /* 0x00000000fffff984 */ /* 0x000fe20000000800 */
[----:B------:R-:W-:Y:S01]  /*1c950*/  @!PT LDS RZ, [RZ] ;  /* 0x00000000fffff984 */ /* 0x000fe20000000800 */
[----:B------:R-:W-:Y:S01]  /*1c960*/  @!PT LDS RZ, [RZ] ;  /* 0x00000000fffff984 */ /* 0x000fe20000000800 */
[----:B------:R0:W-:Y:S04]  /*1c970*/  LDGSTS.E.BYPASS.LTC128B.128 [R4+0x2c00], desc[UR36][R2.64], !P2 ;  /* 0x02c0000002047fae */ /* 0x0001e8000d101d64 */
[----:B------:R0:W-:Y:S04]  /*1c980*/  LDGSTS.E.BYPASS.LTC128B.128 [R4+0x5c00], desc[UR36][R2.64+0x80], !P1 ;  /* 0x05c0008002047fae */ /* 0x0001e8000c901d64 */
[----:B------:R0:W-:Y:S01]  /*1c990*/  LDGSTS.E.BYPASS.LTC128B.128 [R4+0x8c00], desc[UR36][R2.64+0x100], !P0 ;  /* 0x08c0010002047fae */ /* 0x0001e2000c101d64 */
[----:B------:R-:W-:-:S13]  /*1c9a0*/  ISETP.LT.OR P0, PT, R23, 0x51, !P4 ;  /* 0x000000511700780c */ /* 0x000fda0006701670 */
[----:B------:R0:W-:Y:S01]  /*1c9b0*/  LDGSTS.E.BYPASS.LTC128B.128 [R4+0xbc00], desc[UR36][R2.64+0x180], !P0 ;  /* 0x0bc0018002047fae */ /* 0x0001e2000c101d64 */
[----:B------:R-:W-:Y:S01]  /*1c9c0*/  PLOP3.LUT P0, PT, PT, PT, PT, 0x80, 0x0 ;  /* 0x000000000000781c */ /* 0x000fe20003f0f070 */
[----:B------:R-:W-:-:S12]  /*1c9d0*/  NOP ;  /* 0x0000000000007918 */ /* 0x000fd80000000000 */
.L_x_11064:
        /* <DEDUP_REMOVED lines=11> */
.L_x_11065:
[----:B------:R-:W-:Y:S01]  /*1ca90*/  UIADD3 UR4, UR45, -0x2, URZ ;  /* 0xfffffffe2d047890 */ /* 0x000fe2000fffe03f */
[----:B------:R0:W-:Y:S03]  /*1caa0*/  SYNCS.ARRIVE.TRANS64.A1T0 RZ, [R22+URZ+0x22850], RZ ;  /* 0x022850ff16ff79a7 */ /* 0x0001e6000810003f */
[----:B------:R-:W-:-:S06]  /*1cab0*/  UISETP.GE.AND UP0, UPT, UR4, UR46, UPT ;  /* 0x0000002e0400728c */ /* 0x000fcc000bf06270 */
[----:B------:R-:W-:-:S13]  /*1cac0*/  PLOP3.LUT P0, PT, PT, PT, UP0, 0x40, 0x0 ;  /* 0x000000000000781c */ /* 0x000fda0003f0e808 */
[----:B0-----:R-:W-:Y:S05]  /*1cad0*/  @P0 BRA `(.L_x_11066) ;  /* 0x0000000c00700947 */ /* 0x001fea0003800000 */
[----:B------:R-:W-:Y:S01]  /*1cae0*/  BSSY B0, `(.L_x_11066) ;  /* 0x00000db000007945 */ /* 0x000fe20003800000 */
[----:B------:R-:W-:-:S07]  /*1caf0*/  IMAD.U32 R20, RZ, RZ, UR4 ;  /* 0x00000004ff147e24 */ /* 0x000fce000f8e00ff */
.L_x_11079:
[----:B0-----:R-:W0:Y:S01]  /*1cb00*/  S2R R2, SR_TID.X ;  /* 0x0000000000027919 */ /* 0x001e220000002100 */
[----:B------:R-:W2:Y:S01]  /*1cb10*/  LDC R3, c[0x0][0x430] ;  /* 0x00010c00ff037b82 */ /* 0x000ea20000000800 */
[----:B------:R-:W-:Y:S02]  /*1cb20*/  IMAD R8, R20, 0x60, R30 ;  /* 0x0000006014087824 */ /* 0x000fe400078e021e */
        /* <DEDUP_REMOVED lines=21> */
[----:B-1----:R-:W-:-:S03]  /*1cc80*/  IMAD.U32 R10, RZ, RZ, UR47 ;  /* 0x0000002fff0a7e24 */ /* 0x002fc6000f8e00ff */
        /* <DEDUP_REMOVED lines=16> */
.L_x_11067:
[----:B------:R-:W-:Y:S01]  /*1cd90*/  IMAD R10, R18, 0x8, R16 ;  /* 0x00000008120a7824 */ /* 0x000fe200078e0210 */
[----:B------:R-:W-:Y:S01]  /*1cda0*/  SHF.L.U32 R24, R25, 0x1f, RZ ;  /* 0x0000001f19187819 */ /* 0x000fe200000006ff */
[----:B------:R-:W-:Y:S01]  /*1cdb0*/  BSSY B1, `(.L_x_11068) ;  /* 0x0000004000017945 */ /* 0x000fe20003800000 */
[----:B-1----:R-:W-:Y:S02]  /*1cdc0*/  SHF.R.S32.HI R22, RZ, 0x1f, R5 ;  /* 0x0000001fff167819 */ /* 0x002fe40000011405 */
[----:B------:R-:W0:Y:S02]  /*1cdd0*/  SYNCS.PHASECHK.TRANS64.TRYWAIT P0, [R10+URZ+0x22840], R24 ;  /* 0x022840180a0075a7 */ /* 0x000e24000800017f */
[----:B0-----:R-:W-:Y:S05]  /*1cde0*/  @!P0 BRA `(.L_x_11069) ;  /* 0x0000002c00748947 */ /* 0x001fea0003800000 */
.L_x_11150:
[----:B------:R-:W-:Y:S05]  /*1cdf0*/  BSYNC B1 ;  /* 0x0000000000017941 */ /* 0x000fea0003800000 */
.L_x_11068:
        /* <DEDUP_REMOVED lines=24> */
[----:B------:R-:W-:-:S03]  /*1cf80*/  IMAD R8, R8, 0x2, R16 ;  /* 0x0000000208087824 */ /* 0x000fc600078e0210 */
[----:B------:R-:W2:Y:S04]  /*1cf90*/  SHFL.IDX PT, R3, R21, RZ, 0x181f ;  /* 0x00181fff15037589 */ /* 0x000ea800000e0000 */
[----:B------:R-:W3:Y:S04]  /*1cfa0*/  SHFL.IDX PT, R6, R9, 0x1, 0x181f ;  /* 0x00381f0009067f89 */ /* 0x000ee800000e0000 */
[----:B------:R-:W4:Y:S01]  /*1cfb0*/  SHFL.IDX PT, R7, R21, 0x1, 0x181f ;  /* 0x00381f0015077f89 */ /* 0x000f2200000e0000 */
[----:B-1----:R-:W-:-:S03]  /*1cfc0*/  IADD3 R2, P0, R14, R0, RZ ;  /* 0x000000000e027210 */ /* 0x002fc60007f1e0ff */
[----:B------:R-:W1:Y:S02]  /*1cfd0*/  SHFL.IDX PT, R14, R9, 0x2, 0x181f ;  /* 0x00581f00090e7f89 */ /* 0x000e6400000e0000 */
[----:B--2---:R-:W-:Y:S01]  /*1cfe0*/  IMAD.X R3, RZ, RZ, R3, P0 ;  /* 0x000000ffff037224 */ /* 0x004fe200000e0603 */
[----:B---3--:R-:W-:-:S04]  /*1cff0*/  IADD3 R6, P0, R6, R0, RZ ;  /* 0x0000000006067210 */ /* 0x008fc80007f1e0ff */
[----:B------:R2:W-:Y:S01]  /*1d000*/  LDGSTS.E.BYPASS.LTC128B.128 [R8+0x1c400], desc[UR36][R2.64], !P1 ;  /* 0x1c40000002087fae */ /* 0x0005e2000c901d64 */
[----:B----4-:R-:W-:-:S05]  /*1d010*/  IMAD.X R7, RZ, RZ, R7, P0 ;  /* 0x000000ffff077224 */ /* 0x010fca00000e0607 */
[----:B------:R3:W-:Y:S04]  /*1d020*/  LDGSTS.E.BYPASS.LTC128B.128 [R8+0x1cc00], desc[UR36][R6.64], !P1 ;  /* 0x1cc0000006087fae */ /* 0x0007e8000c901d64 */
[----:B--2---:R-:W2:Y:S01]  /*1d030*/  SHFL.IDX PT, R3, R21, 0x2, 0x181f ;  /* 0x00581f0015037f89 */ /* 0x004ea200000e0000 */
[----:B-1----:R-:W-:-:S03]  /*1d040*/  IADD3 R2, P0, R14, R0, RZ ;  /* 0x000000000e027210 */ /* 0x002fc60007f1e0ff */
[----:B------:R-:W1:Y:S04]  /*1d050*/  SHFL.IDX PT, R14, R9, 0x3, 0x181f ;  /* 0x00781f00090e7f89 */ /* 0x000e6800000e0000 */
[----:B---3--:R-:W3:Y:S01]  /*1d060*/  SHFL.IDX PT, R7, R21, 0x3, 0x181f ;  /* 0x00781f0015077f89 */ /* 0x008ee200000e0000 */
[----:B--2---:R-:W-:-:S05]  /*1d070*/  IMAD.X R3, RZ, RZ, R3, P0 ;  /* 0x000000ffff037224 */ /* 0x004fca00000e0603 */
[----:B------:R2:W-:Y:S01]  /*1d080*/  LDGSTS.E.BYPASS.LTC128B.128 [R8+0x1d400], desc[UR36][R2.64], !P1 ;  /* 0x1d40000002087fae */ /* 0x0005e2000c901d64 */
[----:B-1----:R-:W-:-:S03]  /*1d090*/  IADD3 R6, P0, R14, R0, RZ ;  /* 0x000000000e067210 */ /* 0x002fc60007f1e0ff */
[----:B------:R-:W1:Y:S02]  /*1d0a0*/  SHFL.IDX PT, R14, R9, 0x4, 0x181f ;  /* 0x00981f00090e7f89 */ /* 0x000e6400000e0000 */
[----:B---3--:R-:W-:-:S05]  /*1d0b0*/  IMAD.X R7, RZ, RZ, R7, P0 ;  /* 0x000000ffff077224 */ /* 0x008fca00000e0607 */
[----:B------:R3:W-:Y:S04]  /*1d0c0*/  LDGSTS.E.BYPASS.LTC128B.128 [R8+0x1dc00], desc[UR36][R6.64], !P1 ;  /* 0x1dc0000006087fae */ /* 0x0007e8000c901d64 */
[----:B--2---:R-:W2:Y:S04]  /*1d0d0*/  SHFL.IDX PT, R3, R21, 0x4, 0x181f ;  /* 0x00981f0015037f89 */ /* 0x004ea800000e0000 */
[----:B------:R-:W4:Y:S01]  /*1d0e0*/  SHFL.IDX PT, R21, R21, 0x5, 0x181f ;  /* 0x00b81f0015157f89 */ /* 0x000f2200000e0000 */
[----:B-1----:R-:W-:-:S03]  /*1d0f0*/  IADD3 R2, P0, R14, R0, RZ ;  /* 0x000000000e027210 */ /* 0x002fc60007f1e0ff */
[----:B------:R3:W1:Y:S02]  /*1d100*/  SHFL.IDX PT, R14, R9, 0x5, 0x181f ;  /* 0x00b81f00090e7f89 */ /* 0x00066400000e0000 */
[----:B--2---:R-:W-:-:S05]  /*1d110*/  IMAD.X R3, RZ, RZ, R3, P0 ;  /* 0x000000ffff037224 */ /* 0x004fca00000e0603 */
[----:B----4-:R3:W-:Y:S03]  /*1d120*/  LDGSTS.E.BYPASS.LTC128B.128 [R8+0x1e400], desc[UR36][R2.64], !P1 ;  /* 0x1e40000002087fae */ /* 0x0107e6000c901d64 */
.L_x_11164:
[----:B-1-3--:R-:W-:-:S05]  /*1d130*/  IADD3 R2, P0, R14, R0, RZ ;  /* 0x000000000e027210 */ /* 0x00afca0007f1e0ff */
[----:B------:R-:W-:Y:S01]  /*1d140*/  IMAD.X R3, RZ, RZ, R21, P0 ;  /* 0x000000ffff037224 */ /* 0x000fe200000e0615 */
[----:B------:R-:W-:-:S04]  /*1d150*/  PLOP3.LUT P0, PT, PT, PT, PT, 0x80, 0x0 ;  /* 0x000000000000781c */ /* 0x000fc80003f0f070 */
[----:B------:R-:W-:Y:S01]  /*1d160*/  @!PT LDS RZ, [RZ] ;  /* 0x00000000fffff984 */ /* 0x000fe20000000800 */
[----:B------:R-:W-:Y:S01]  /*1d170*/  @!PT LDS RZ, [RZ] ;  /* 0x00000000fffff984 */ /* 0x000fe20000000800 */
[----:B------:R-:W-:Y:S01]  /*1d180*/  @!PT LDS RZ, [RZ] ;  /* 0x00000000fffff984 */ /* 0x000fe20000000800 */
[----:B------:R1:W-:Y:S01]  /*1d190*/  LDGSTS.E.BYPASS.LTC128B.128 [R8+0x1ec00], desc[UR36][R2.64], !P1 ;  /* 0x1ec0000002087fae */ /* 0x0003e2000c901d64 */
[----:B------:R-:W-:-:S08]  /*1d1a0*/  NOP ;  /* 0x0000000000007918 */ /* 0x000fd00000000000 */
.L_x_11071:
        /* <DEDUP_REMOVED lines=11> */
.L_x_11072:
[----:B------:R1:W-:Y:S01]  /*1d260*/  SYNCS.ARRIVE.TRANS64.A1T0 RZ, [R10+URZ+0x22830], RZ ;  /* 0x022830ff0aff79a7 */ /* 0x0003e2000810003f */
[----:B------:R-:W-:Y:S05]  /*1d270*/  @!P3 BRA `(.L_x_11073) ;  /* 0x000000000004b947 */ /* 0x000fea0003800000 */
[----:B------:R-:W-:Y:S01]  /*1d280*/  BPT.TRAP 0x1 ;  /* 0x000000040000795c */ /* 0x000fe20000300000 */
.L_x_11073:
[----:B------:R-:W2:Y:S01]  /*1d290*/  SYNCS.PHASECHK.TRANS64.TRYWAIT P0, [R10+URZ+0x22860], R24 ;  /* 0x022860180a0075a7 */ /* 0x000ea2000800017f */
[----:B------:R-:W-:Y:S04]  /*1d2a0*/  BSSY B1, `(.L_x_11074) ;  /* 0x0000002000017945 */ /* 0x000fe80003800000 */
[----:B--2---:R-:W-:Y:S05]  /*1d2b0*/  @!P0 BRA `(.L_x_11075) ;  /* 0x0000002c00e48947 */ /* 0x004fea0003800000 */
.L_x_11165:
[----:B------:R-:W-:Y:S05]  /*1d2c0*/  BSYNC B1 ;  /* 0x0000000000017941 */ /* 0x000fea0003800000 */
.L_x_11074:
        /* <DEDUP_REMOVED lines=26> */
[----:B------:R-:W-:-:S03]  /*1d470*/  IMAD R22, R22, 0x2, R16 ;  /* 0x0000000216167824 */ /* 0x000fc600078e0210 */
[----:B------:R-:W4:Y:S04]  /*1d480*/  SHFL.IDX PT, R3, R23, RZ, 0x181f ;  /* 0x00181fff17037589 */ /* 0x000f2800000e0000 */
[----:B------:R-:W-:Y:S04]  /*1d490*/  SHFL.IDX PT, R4, R23, 0x1, 0x181f ;  /* 0x00381f0017047f89 */ /* 0x000fe800000e0000 */
[----:B------:R-:W-:Y:S04]  /*1d4a0*/  SHFL.IDX PT, R5, R23, 0x3, 0x181f ;  /* 0x00781f0017057f89 */ /* 0x000fe800000e0000 */
[----:B0-2---:R-:W-:Y:S01]  /*1d4b0*/  SHFL.IDX PT, R24, R23, 0x4, 0x181f ;  /* 0x00981f0017187f89 */ /* 0x005fe200000e0000 */
[----:B---3--:R-:W-:-:S03]  /*1d4c0*/  IADD3 R2, P0, R14, R0, RZ ;  /* 0x000000000e027210 */ /* 0x008fc60007f1e0ff */
[----:B------:R-:W0:Y:S02]  /*1d4d0*/  SHFL.IDX PT, R14, R21, 0x1, 0x181f ;  /* 0x00381f00150e7f89 */ /* 0x000e2400000e0000 */
[----:B----4-:R-:W-:-:S05]  /*1d4e0*/  IMAD.X R3, RZ, RZ, R3, P0 ;  /* 0x000000ffff037224 */ /* 0x010fca00000e0603 */
[----:B------:R-:W-:Y:S04]  /*1d4f0*/  LDGSTS.E.BYPASS.LTC128B.128 [R22+0x400], desc[UR36][R2.64], !P5 ;  /* 0x0040000002167fae */ /* 0x000fe8000e901d64 */
[----:B------:R-:W-:Y:S04]  /*1d500*/  LDGSTS.E.BYPASS.LTC128B.128 [R22+0x3400], desc[UR36][R2.64+0x80], !P4 ;  /* 0x0340008002167fae */ /* 0x000fe8000e101d64 */
[----:B------:R-:W-:Y:S04]  /*1d510*/  LDGSTS.E.BYPASS.LTC128B.128 [R22+0x6400], desc[UR36][R2.64+0x100], !P3 ;  /* 0x0640010002167fae */ /* 0x000fe8000d901d64 */
[----:B------:R2:W-:Y:S01]  /*1d520*/  LDGSTS.E.BYPASS.LTC128B.128 [R22+0x9400], desc[UR36][R2.64+0x180], !P1 ;  /* 0x0940018002167fae */ /* 0x0005e2000c901d64 */
[----:B0-----:R-:W-:-:S03]  /*1d530*/  IADD3 R8, P0, R14, R0, RZ ;  /* 0x000000000e087210 */ /* 0x001fc60007f1e0ff */
[----:B------:R-:W0:Y:S02]  /*1d540*/  SHFL.IDX PT, R14, R21, 0x2, 0x181f ;  /* 0x00581f00150e7f89 */ /* 0x000e2400000e0000 */
[----:B------:R-:W-:Y:S02]  /*1d550*/  IMAD.X R9, RZ, RZ, R4, P0 ;  /* 0x000000ffff097224 */ /* 0x000fe400000e0604 */
[----:B------:R-:W3:Y:S04]  /*1d560*/  SHFL.IDX PT, R4, R23, 0x2, 0x181f ;  /* 0x00581f0017047f89 */ /* 0x000ee800000e0000 */
[----:B------:R4:W-:Y:S04]  /*1d570*/  LDGSTS.E.BYPASS.LTC128B.128 [R22+0xc00], desc[UR36][R8.64], !P5 ;  /* 0x00c0000008167fae */ /* 0x0009e8000e901d64 */
[----:B------:R4:W-:Y:S04]  /*1d580*/  LDGSTS.E.BYPASS.LTC128B.128 [R22+0x3c00], desc[UR36][R8.64+0x80], !P4 ;  /* 0x03c0008008167fae */ /* 0x0009e8000e101d64 */
[----:B------:R4:W-:Y:S04]  /*1d590*/  LDGSTS.E.BYPASS.LTC128B.128 [R22+0x6c00], desc[UR36][R8.64+0x100], !P3 ;  /* 0x06c0010008167fae */ /* 0x0009e8000d901d64 */
[----:B------:R4:W-:Y:S01]  /*1d5a0*/  LDGSTS.E.BYPASS.LTC128B.128 [R22+0x9c00], desc[UR36][R8.64+0x180], !P1 ;  /* 0x09c0018008167fae */ /* 0x0009e2000c901d64 */
[----:B0-----:R-:W-:-:S03]  /*1d5b0*/  IADD3 R6, P0, R14, R0, RZ ;  /* 0x000000000e067210 */ /* 0x001fc60007f1e0ff */
[----:B------:R-:W-:Y:S04]  /*1d5c0*/  SHFL.IDX PT, R23, R23, 0x5, 0x181f ;  /* 0x00b81f0017177f89 */ /* 0x000fe800000e0000 */
[----:B------:R-:W0:Y:S01]  /*1d5d0*/  SHFL.IDX PT, R14, R21, 0x3, 0x181f ;  /* 0x00781f00150e7f89 */ /* 0x000e2200000e0000 */
[----:B---3--:R-:W-:-:S05]  /*1d5e0*/  IMAD.X R7, RZ, RZ, R4, P0 ;  /* 0x000000ffff077224 */ /* 0x008fca00000e0604 */
[----:B------:R4:W-:Y:S04]  /*1d5f0*/  LDGSTS.E.BYPASS.LTC128B.128 [R22+0x1400], desc[UR36][R6.64], !P5 ;  /* 0x0140000006167fae */ /* 0x0009e8000e901d64 */
[----:B------:R4:W-:Y:S04]  /*1d600*/  LDGSTS.E.BYPASS.LTC128B.128 [R22+0x4400], desc[UR36][R6.64+0x80], !P4 ;  /* 0x0440008006167fae */ /* 0x0009e8000e101d64 */
[----:B------:R4:W-:Y:S04]  /*1d610*/  LDGSTS.E.BYPASS.LTC128B.128 [R22+0x7400], desc[UR36][R6.64+0x100], !P3 ;  /* 0x0740010006167fae */ /* 0x0009e8000d901d64 */
[----:B------:R4:W-:Y:S01]  /*1d620*/  LDGSTS.E.BYPASS.LTC128B.128 [R22+0xa400], desc[UR36][R6.64+0x180], !P1 ;  /* 0x0a40018006167fae */ /* 0x0009e2000c901d64 */
[----:B0-----:R-:W-:-:S03]  /*1d630*/  IADD3 R4, P0, R14, R0, RZ ;  /* 0x000000000e047210 */ /* 0x001fc60007f1e0ff */
[----:B------:R-:W2:Y:S02]  /*1d640*/  SHFL.IDX PT, R14, R21, 0x4, 0x181f ;  /* 0x00981f00150e7f89 */ /* 0x000ea400000e0000 */
[----:B------:R-:W-:-:S05]  /*1d650*/  IMAD.X R5, RZ, RZ, R5, P0 ;  /* 0x000000ffff057224 */ /* 0x000fca00000e0605 */
[----:B------:R4:W-:Y:S04]  /*1d660*/  LDGSTS.E.BYPASS.LTC128B.128 [R22+0x1c00], desc[UR36][R4.64], !P5 ;  /* 0x01c0000004167fae */ /* 0x0009e8000e901d64 */
[----:B------:R4:W-:Y:S04]  /*1d670*/  LDGSTS.E.BYPASS.LTC128B.128 [R22+0x4c00], desc[UR36][R4.64+0x80], !P4 ;  /* 0x04c0008004167fae */ /* 0x0009e8000e101d64 */
[----:B------:R4:W-:Y:S04]  /*1d680*/  LDGSTS.E.BYPASS.LTC128B.128 [R22+0x7c00], desc[UR36][R4.64+0x100], !P3 ;  /* 0x07c0010004167fae */ /* 0x0009e8000d901d64 */
[----:B------:R4:W-:Y:S01]  /*1d690*/  LDGSTS.E.BYPASS.LTC128B.128 [R22+0xac00], desc[UR36][R4.64+0x180], !P1 ;  /* 0x0ac0018004167fae */ /* 0x0009e2000c901d64 */
[----:B--2---:R-:W-:-:S03]  /*1d6a0*/  IADD3 R2, P0, R14, R0, RZ ;  /* 0x000000000e027210 */ /* 0x004fc60007f1e0ff */
[----:B------:R4:W0:Y:S02]  /*1d6b0*/  SHFL.IDX PT, R14, R21, 0x5, 0x181f ;  /* 0x00b81f00150e7f89 */ /* 0x00082400000e0000 */
[----:B------:R-:W-:-:S05]  /*1d6c0*/  IMAD.X R3, RZ, RZ, R24, P0 ;  /* 0x000000ffff037224 */ /* 0x000fca00000e0618 */
[----:B------:R4:W-:Y:S04]  /*1d6d0*/  LDGSTS.E.BYPASS.LTC128B.128 [R22+0x2400], desc[UR36][R2.64], !P5 ;  /* 0x0240000002167fae */ /* 0x0009e8000e901d64 */
[----:B------:R4:W-:Y:S04]  /*1d6e0*/  LDGSTS.E.BYPASS.LTC128B.128 [R22+0x5400], desc[UR36][R2.64+0x80], !P4 ;  /* 0x0540008002167fae */ /* 0x0009e8000e101d64 */
[----:B------:R4:W-:Y:S04]  /*1d6f0*/  LDGSTS.E.BYPASS.LTC128B.128 [R22+0x8400], desc[UR36][R2.64+0x100], !P3 ;  /* 0x0840010002167fae */ /* 0x0009e8000d901d64 */
[----:B------:R4:W-:Y:S02]  /*1d700*/  LDGSTS.E.BYPASS.LTC128B.128 [R22+0xb400], desc[UR36][R2.64+0x180], !P1 ;  /* 0x0b40018002167fae */ /* 0x0009e4000c901d64 */
.L_x_11179:
[----:B0---4-:R-:W-:-:S05]  /*1d710*/  IADD3 R2, P0, R14, R0, RZ ;  /* 0x000000000e027210 */ /* 0x011fca0007f1e0ff */
        /* <DEDUP_REMOVED lines=10> */
.L_x_11077:
        /* <DEDUP_REMOVED lines=11> */
.L_x_11078:
[----:B------:R0:W-:Y:S01]  /*1d870*/  SYNCS.ARRIVE.TRANS64.A1T0 RZ, [R10+URZ+0x22850], RZ ;  /* 0x022850ff0aff79a7 */ /* 0x0001e2000810003f */
[----:B------:R-:W-:Y:S05]  /*1d880*/  @P2 BRA `(.L_x_11079) ;  /* 0xfffffff0009c2947 */ /* 0x000fea000383ffff */
[----:B------:R-:W-:Y:S05]  /*1d890*/  BSYNC B0 ;  /* 0x0000000000007941 */ /* 0x000fea0003800000 */
.L_x_11066:
[----:B------:R-:W2:Y:S01]  /*1d8a0*/  S2R R0, SR_TID.X ;  /* 0x0000000000007919 */ /* 0x000ea20000002100 */
[----:B------:R-:W-:Y:S01]  /*1d8b0*/  VIADD R18, R18, 0x1 ;  /* 0x0000000112127836 */ /* 0x000fe20000000000 */
[----:B------:R-:W-:Y:S04]  /*1d8c0*/  BSSY B0, `(.L_x_11080) ;  /* 0x0000013000007945 */ /* 0x000fe80003800000 */
[----:B------:R-:W-:-:S04]  /*1d8d0*/  ISETP.NE.AND P0, PT, R18, 0x2, PT ;  /* 0x000000021200780c */ /* 0x000fc80003f05270 */
[----:B------:R-:W-:Y:S02]  /*1d8e0*/  SEL R18, R18, RZ, P0 ;  /* 0x000000ff12127207 */ /* 0x000fe40000000000 */
[----:B--2---:R-:W-:Y:S02]  /*1d8f0*/  LOP3.LUT R2, R0, 0x7f, RZ, 0xc0, !PT ;  /* 0x0000007f00027812 */ /* 0x004fe400078ec0ff */
[----:B------:R-:W-:Y:S02]  /*1d900*/  SEL R0, RZ, 0x1, P0 ;  /* 0x00000001ff007807 */ /* 0x000fe40000000000 */
        /* <DEDUP_REMOVED lines=14> */
.L_x_11081:
[----:B------:R-:W-:Y:S05]  /*1d9f0*/  BSYNC B0 ;  /* 0x0000000000007941 */ /* 0x000fea0003800000 */
.L_x_11080:
[----:B------:R-:W-:-:S07]  /*1da00*/  LOP3.LUT R25, R25, R0, RZ, 0x3c, !PT ;  /* 0x0000000019197212 */ /* 0x000fce00078e3cff */
.L_x_11041:
[----:B------:R-:W-:Y:S05]  /*1da10*/  BSYNC B7 ;  /* 0x0000000000077941 */ /* 0x000fea0003800000 */
.L_x_11039:
        /* <DEDUP_REMOVED lines=11> */
.L_x_11082:
[----:B------:R-:W-:-:S03]  /*1dad0*/  UMOV UR4, 0xffffffff ;  /* 0xffffffff00047882 */ /* 0x000fc60000000000 */
[----:B------:R-:W-:Y:S05]  /*1dae0*/  BRA.DIV UR4, `(.L_x_11084) ;  /* 0x0000002e04b47947 */ /* 0x000fea000b800000 */
[----:B------:R2:W3:Y:S02]  /*1daf0*/  SHFL.IDX PT, R14, R31, RZ, 0x1f ;  /* 0x00001fff1f0e7589 */ /* 0x0004e400000e0000 */
.L_x_11182:
        /* <DEDUP_REMOVED lines=8> */
.L_x_11083:
[----:B------:R-:W-:Y:S02]  /*1db80*/  ULDC UR4, c[0x0][0xc38] ;  /* 0x00030e0000047ab9 */ /* 0x000fe40000000800 */
[----:B---3--:R-:W-:-:S13]  /*1db90*/  ISETP.GE.AND P0, PT, R31, UR4, PT ;  /* 0x000000041f007c0c */ /* 0x008fda000bf06270 */
[----:B------:R-:W-:Y:S05]  /*1dba0*/  @!P0 BRA `(.L_x_11085) ;  /* 0xffffffc400b48947 */ /* 0x000fea000383ffff */
.L_x_11030:
        /* <DEDUP_REMOVED lines=12> */
.L_x_11183:
[----:B------:R-:W-:Y:S05]  /*1dc70*/  BSYNC B0 ;  /* 0x0000000000007941 */ /* 0x000fea0003800000 */
.L_x_11086:
[----:B------:R-:W-:-:S03]  /*1dc80*/  UMOV UR4, 0xffffffff ;  /* 0xffffffff00047882 */ /* 0x000fc60000000000 */
[----:B------:R-:W-:Y:S05]  /*1dc90*/  BRA.DIV UR4, `(.L_x_11088) ;  /* 0x0000002e04847947 */ /* 0x000fea000b800000 */
[----:B---3--:R-:W3:Y:S02]  /*1dca0*/  S2R R0, SR_TID.X ;  /* 0x0000000000007919 */ /* 0x008ee40000002100 */
[----:B---3--:R-:W-:-:S04]  /*1dcb0*/  SHF.R.U32.HI R0, RZ, 0x5, R0 ;  /* 0x00000005ff007819 */ /* 0x008fc80000011600 */
[----:B------:R-:W-:-:S05]  /*1dcc0*/  LOP3.LUT R0, R0, 0x3, RZ, 0xc0, !PT ;  /* 0x0000000300007812 */ /* 0x000fca00078ec0ff */
[----:B------:R3:W4:Y:S02]  /*1dcd0*/  SHFL.IDX PT, R14, R0, RZ, 0x1f ;  /* 0x00001fff000e7589 */ /* 0x00072400000e0000 */
.L_x_11186:
[----:B----4-:R-:W-:Y:S01]  /*1dce0*/  ISETP.NE.AND P0, PT, R14, RZ, PT ;  /* 0x000000ff0e00720c */ /* 0x010fe20003f05270 */
[----:B------:R-:W-:-:S12]  /*1dcf0*/  BSSY B0, `(.L_x_11089) ;  /* 0x0000024000007945 */ /* 0x000fd80003800000 */
[----:B------:R-:W-:Y:S05]  /*1dd00*/  @P0 BRA `(.L_x_11090) ;  /* 0x0000000000880947 */ /* 0x000fea0003800000 */
[----:B------:R-:W-:-:S03]  /*1dd10*/  UMOV UR4, 0xffffffff ;  /* 0xffffffff00047882 */ /* 0x000fc60000000000 */
[----:B------:R-:W-:Y:S05]  /*1dd20*/  BRA.DIV UR4, `(.L_x_11091) ;  /* 0x0000002e04947947 */ /* 0x000fea000b800000 */
[----:B------:R-:W-:-:S13]  /*1dd30*/  ELECT P6, URZ, PT ;  /* 0x00000000003f782f */ /* 0x000fda00038c0000 */
.L_x_11189:
[----:B------:R-:W-:Y:S05]  /*1dd40*/  @!P6 BRA `(.L_x_11090) ;  /* 0x000000000078e947 */ /* 0x000fea0003800000 */
[----:B------:R-:W-:-:S06]  /*1dd50*/  ULOP3.LUT UR4, UR61, 0x2, URZ, 0xfc, !UPT ;  /* 0x000000023d047892 */ /* 0x000fcc000f8efc3f */
[----:B---3--:R-:W-:-:S05]  /*1dd60*/  IMAD.U32 R0, RZ, RZ, UR4 ;  /* 0x00000004ff007e24 */ /* 0x008fca000f8e00ff */
[----:B------:R-:W-:-:S13]  /*1dd70*/  ISETP.NE.AND P0, PT, R0, 0x3, PT ;  /* 0x000000030000780c */ /* 0x000fda0003f05270 */
[----:B------:R-:W-:Y:S05]  /*1dd80*/  @!P0 BRA `(.L_x_11092) ;  /* 0x0000000000048947 */ /* 0x000fea0003800000 */
[----:B------:R-:W-:Y:S01]  /*1dd90*/  BPT.TRAP 0x1 ;  /* 0x000000040000795c */ /* 0x000fe20000300000 */
.L_x_11092:
[C---:B------:R-:W-:Y:S01]  /*1dda0*/  IMAD R3, R18.reuse, 0x8, R5 ;  /* 0x0000000812037824 */ /* 0x040fe200078e0205 */
[----:B------:R-:W-:Y:S01]  /*1ddb0*/  SHF.L.U32 R2, R25, 0x1f, RZ ;  /* 0x0000001f19027819 */ /* 0x000fe200000006ff */
[----:B------:R-:W-:-:S03]  /*1ddc0*/  VIADD R18, R18, 0x1 ;  /* 0x0000000112127836 */ /* 0x000fc60000000000 */
[----:B------:R-:W3:Y:S02]  /*1ddd0*/  SYNCS.PHASECHK.TRANS64.TRYWAIT P1, [R3+URZ+0x22840], R2 ;  /* 0x02284002030075a7 */ /* 0x000ee4000802017f */
[----:B------:R-:W-:-:S04]  /*1dde0*/  ISETP.NE.AND P2, PT, R18, 0x2, PT ;  /* 0x000000021200780c */ /* 0x000fc80003f45270 */
[----:B------:R-:W-:Y:S01]  /*1ddf0*/  SEL R0, RZ, 0x1, P2 ;  /* 0x00000001ff007807 */ /* 0x000fe20001000000 */
[----:B---3--:R-:W-:Y:S08]  /*1de00*/  @!P1 BRA `(.L_x_11093) ;  /* 0x0000002c007c9947 */ /* 0x008ff00003800000 */
.L_x_11190:
[----:B------:R-:W-:Y:S02]  /*1de10*/  SEL R18, R18, RZ, P2 ;  /* 0x000000ff12127207 */ /* 0x000fe40001000000 */
[----:B------:R-:W-:Y:S01]  /*1de20*/  LOP3.LUT R0, R25, R0, RZ, 0x3c, !PT ;  /* 0x0000000019007212 */ /* 0x000fe200078e3cff */
[----:B------:R-:W-:Y:S06]  /*1de30*/  @!P0 BRA `(.L_x_11094) ;  /* 0x0000000000048947 */ /* 0x000fec0003800000 */
[----:B------:R-:W-:Y:S01]  /*1de40*/  BPT.TRAP 0x1 ;  /* 0x000000040000795c */ /* 0x000fe20000300000 */
.L_x_11094:
[----:B------:R-:W-:Y:S01]  /*1de50*/  IMAD R5, R18, 0x8, R5 ;  /* 0x0000000812057824 */ /* 0x000fe200078e0205 */
[----:B------:R-:W-:-:S04]  /*1de60*/  SHF.L.U32 R0, R0, 0x1f, RZ ;  /* 0x0000001f00007819 */ /* 0x000fc800000006ff */
[----:B------:R-:W4:Y:S02]  /*1de70*/  SYNCS.PHASECHK.TRANS64.TRYWAIT P1, [R5+URZ+0x22840], R0 ;  /* 0x02284000050075a7 */ /* 0x000f24000802017f */
[----:B----4-:R-:W-:Y:S05]  /*1de80*/  @!P1 BRA `(.L_x_11095) ;  /* 0x0000002c00709947 */ /* 0x010fea0003800000 */
.L_x_11191:
[----:B------:R-:W-:Y:S05]  /*1de90*/  @!P0 BRA `(.L_x_11096) ;  /* 0x0000000000048947 */ /* 0x000fea0003800000 */
[----:B------:R-:W-:Y:S01]  /*1dea0*/  BPT.TRAP 0x1 ;  /* 0x000000040000795c */ /* 0x000fe20000300000 */
.L_x_11096:
[----:B------:R-:W0:Y:S02]  /*1deb0*/  SYNCS.PHASECHK.TRANS64.TRYWAIT P1, [R3+URZ+0x22860], R2 ;  /* 0x02286002030075a7 */ /* 0x000e24000802017f */
[----:B0-----:R-:W-:Y:S05]  /*1dec0*/  @!P1 BRA `(.L_x_11097) ;  /* 0x0000002c00749947 */ /* 0x001fea0003800000 */
.L_x_11192:
[----:B------:R-:W-:Y:S05]  /*1ded0*/  @!P0 BRA `(.L_x_11098) ;  /* 0x0000000000048947 */ /* 0x000fea0003800000 */
[----:B------:R-:W-:Y:S01]  /*1dee0*/  BPT.TRAP 0x1 ;  /* 0x000000040000795c */ /* 0x000fe20000300000 */
.L_x_11098:
[----:B------:R0:W0:Y:S02]  /*1def0*/  SYNCS.PHASECHK.TRANS64.TRYWAIT P0, [R5+URZ+0x22860], R0 ;  /* 0x02286000050075a7 */ /* 0x000024000800017f */
[----:B0-----:R-:W-:Y:S05]  /*1df00*/  @!P0 NANOSLEEP.SYNCS 0x989680 ;  /* 0x009896800000895d */ /* 0x001fea0003900000 */
[----:B------:R-:W0:Y:S02]  /*1df10*/  @!P0 SYNCS.PHASECHK.TRANS64 P0, [R5+URZ+0x22860], R0 ;  /* 0x02286000050085a7 */ /* 0x000e24000800007f */
[----:B0-----:R-:W-:Y:S05]  /*1df20*/  @!P0 BRA `(.L_x_11098) ;  /* 0xfffffffc00f08947 */ /* 0x001fea000383ffff */
.L_x_11090:
[----:B------:R-:W-:Y:S05]  /*1df30*/  BSYNC B0 ;  /* 0x0000000000007941 */ /* 0x000fea0003800000 */
.L_x_11089:
[----:B------:R-:W-:Y:S05]  /*1df40*/  EXIT ;  /* 0x000000000000794d */ /* 0x000fea0003800000 */
.L_x_10911:
[----:B0-----:R-:W-:-:S04]  /*1df50*/  IMAD.U32 R9, RZ, RZ, UR48 ;  /* 0x00000030ff097e24 */ /* 0x001fc8000f8e00ff */
[----:B------:R0:W1:Y:S03]  /*1df60*/  SYNCS.PHASECHK.TRANS64.TRYWAIT P0, [R9+URZ+0x22800], R0 ;  /* 0x02280000090075a7 */ /* 0x000066000800017f */
[----:B-1----:R-:W-:Y:S05]  /*1df70*/  @!P0 NANOSLEEP.SYNCS 0x989680 ;  /* 0x009896800000895d */ /* 0x002fea0003900000 */
[----:B------:R-:W1:Y:S02]  /*1df80*/  @!P0 SYNCS.PHASECHK.TRANS64 P0, [R9+URZ+0x22800], R0 ;  /* 0x02280000090085a7 */ /* 0x000e64000800007f */
[----:B-1----:R-:W-:Y:S05]  /*1df90*/  @!P0 BRA `(.L_x_10911) ;  /* 0xfffffffc00ec8947 */ /* 0x002fea000383ffff */
[----:B------:R-:W-:Y:S05]  /*1dfa0*/  BRA `(.L_x_11099) ;  /* 0xfffffe4400d07947 */ /* 0x000fea000383ffff */
.L_x_10918:
[----:B-1----:R1:W2:Y:S02]  /*1dfb0*/  SYNCS.PHASECHK.TRANS64.TRYWAIT P0, [R14+URZ], R15 ;  /* 0x0000000f0e0075a7 */ /* 0x0022a4000800017f */
[----:B--2---:R-:W-:Y:S05]  /*1dfc0*/  @!P0 NANOSLEEP.SYNCS 0x989680 ;  /* 0x009896800000895d */ /* 0x004fea0003900000 */
[----:B------:R-:W2:Y:S02]  /*1dfd0*/  @!P0 SYNCS.PHASECHK.TRANS64 P0, [R14+URZ], R15 ;  /* 0x0000000f0e0085a7 */ /* 0x000ea4000800007f */
[----:B--2---:R-:W-:Y:S05]  /*1dfe0*/  @!P0 BRA `(.L_x_10918) ;  /* 0xfffffffc00f08947 */ /* 0x004fea000383ffff */
[----:B------:R-:W-:Y:S05]  /*1dff0*/  BRA `(.L_x_10917) ;  /* 0xfffffe4800c07947 */ /* 0x000fea000383ffff */
.L_x_10941:
[----:B-1----:R1:W2:Y:S02]  /*1e000*/  SYNCS.PHASECHK.TRANS64.TRYWAIT P0, [R6+URZ], R11 ;  /* 0x0000000b060075a7 */ /* 0x0022a4000800017f */
[----:B--2---:R-:W-:Y:S05]  /*1e010*/  @!P0 NANOSLEEP.SYNCS 0x989680 ;  /* 0x009896800000895d */ /* 0x004fea0003900000 */
[----:B------:R-:W2:Y:S02]  /*1e020*/  @!P0 SYNCS.PHASECHK.TRANS64 P0, [R6+URZ], R11 ;  /* 0x0000000b060085a7 */ /* 0x000ea4000800007f */
[----:B--2---:R-:W-:Y:S05]  /*1e030*/  @!P0 BRA `(.L_x_10941) ;  /* 0xfffffffc00f08947 */ /* 0x004fea000383ffff */
[----:B------:R-:W-:Y:S05]  /*1e040*/  BRA `(.L_x_10940) ;  /* 0xfffffe78004c7947 */ /* 0x000fea000383ffff */
.L_x_10963:
[----:B--2---:R2:W3:Y:S02]  /*1e050*/  SYNCS.PHASECHK.TRANS64.TRYWAIT P0, [R6+URZ], R7 ;  /* 0x00000007060075a7 */ /* 0x0044e4000800017f */
[----:B---3--:R-:W-:Y:S05]  /*1e060*/  @!P0 NANOSLEEP.SYNCS 0x989680 ;  /* 0x009896800000895d */ /* 0x008fea0003900000 */
[----:B------:R-:W3:Y:S02]  /*1e070*/  @!P0 SYNCS.PHASECHK.TRANS64 P0, [R6+URZ], R7 ;  /* 0x00000007060085a7 */ /* 0x000ee4000800007f */
[----:B---3--:R-:W-:Y:S05]  /*1e080*/  @!P0 BRA `(.L_x_10963) ;  /* 0xfffffffc00f08947 */ /* 0x008fea000383ffff */
[----:B------:R-:W-:Y:S05]  /*1e090*/  BRA `(.L_x_10962) ;  /* 0xfffffeb000407947 */ /* 0x000fea000383ffff */
.L_x_10972:
[----:B-1----:R1:W2:Y:S02]  /*1e0a0*/  SYNCS.PHASECHK.TRANS64.TRYWAIT P0, [R2+URZ], R3 ;  /* 0x00000003020075a7 */ /* 0x0022a4000800017f */
[----:B--2---:R-:W-:Y:S05]  /*1e0b0*/  @!P0 NANOSLEEP.SYNCS 0x989680 ;  /* 0x009896800000895d */ /* 0x004fea0003900000 */
[----:B------:R-:W2:Y:S02]  /*1e0c0*/  @!P0 SYNCS.PHASECHK.TRANS64 P0, [R2+URZ], R3 ;  /* 0x00000003020085a7 */ /* 0x000ea4000800007f */
[----:B--2---:R-:W-:Y:S05]  /*1e0d0*/  @!P0 BRA `(.L_x_10972) ;  /* 0xfffffffc00f08947 */ /* 0x004fea000383ffff */
[----:B------:R-:W-:Y:S05]  /*1e0e0*/  BRA `(.L_x_10971) ;  /* 0xfffffed800d47947 */ /* 0x000fea000383ffff */
.L_x_10983:
[----:B--2---:R2:W3:Y:S02]  /*1e0f0*/  SYNCS.PHASECHK.TRANS64.TRYWAIT P0, [R6+URZ], R7 ;  /* 0x00000007060075a7 */ /* 0x0044e4000800017f */
[----:B---3--:R-:W-:Y:S05]  /*1e100*/  @!P0 NANOSLEEP.SYNCS 0x989680 ;  /* 0x009896800000895d */ /* 0x008fea0003900000 */
[----:B------:R-:W3:Y:S02]  /*1e110*/  @!P0 SYNCS.PHASECHK.TRANS64 P0, [R6+URZ], R7 ;  /* 0x00000007060085a7 */ /* 0x000ee4000800007f */
[----:B---3--:R-:W-:Y:S05]  /*1e120*/  @!P0 BRA `(.L_x_10983) ;  /* 0xfffffffc00f08947 */ /* 0x008fea000383ffff */
[----:B------:R-:W-:Y:S05]  /*1e130*/  BRA `(.L_x_10982) ;  /* 0xffffff0c00f87947 */ /* 0x000fea000383ffff */
.L_x_11006:
[----:B-1----:R1:W2:Y:S02]  /*1e140*/  SYNCS.PHASECHK.TRANS64.TRYWAIT P0, [R2+URZ], R3 ;  /* 0x00000003020075a7 */ /* 0x0022a4000800017f */
[----:B--2---:R-:W-:Y:S05]  /*1e150*/  @!P0 NANOSLEEP.SYNCS 0x989680 ;  /* 0x009896800000895d */ /* 0x004fea0003900000 */
[----:B------:R-:W2:Y:S02]  /*1e160*/  @!P0 SYNCS.PHASECHK.TRANS64 P0, [R2+URZ], R3 ;  /* 0x00000003020085a7 */ /* 0x000ea4000800007f */
[----:B--2---:R-:W-:Y:S05]  /*1e170*/  @!P0 BRA `(.L_x_11006) ;  /* 0xfffffffc00f08947 */ /* 0x004fea000383ffff */
[----:B------:R-:W-:Y:S05]  /*1e180*/  BRA `(.L_x_11005) ;  /* 0xffffff4c00a47947 */ /* 0x000fea000383ffff */
.L_x_11047:
        /* <DEDUP_REMOVED lines=10> */
.L_x_11100:
[----:B------:R-:W-:Y:S05]  /*1e230*/  BRA `(.L_x_11101) ;  /* 0xffffffcc007c7947 */ /* 0x000fea000383ffff */
.L_x_11050:
[----:B0-----:R0:W1:Y:S02]  /*1e240*/  SYNCS.PHASECHK.TRANS64.TRYWAIT P0, [R22+URZ+0x22840], R3 ;  /* 0x02284003160075a7 */ /* 0x001064000800017f */
[----:B-1----:R-:W-:Y:S05]  /*1e250*/  @!P0 NANOSLEEP.SYNCS 0x989680 ;  /* 0x009896800000895d */ /* 0x002fea0003900000 */
[----:B------:R-:W1:Y:S02]  /*1e260*/  @!P0 SYNCS.PHASECHK.TRANS64 P0, [R22+URZ+0x22840], R3 ;  /* 0x02284003160085a7 */ /* 0x000e64000800007f */
[----:B-1----:R-:W-:Y:S05]  /*1e270*/  @!P0 BRA `(.L_x_11050) ;  /* 0xfffffffc00f08947 */ /* 0x002fea000383ffff */
[----:B------:R-:W-:Y:S05]  /*1e280*/  BRA `(.L_x_11102) ;  /* 0xffffffd000247947 */ /* 0x000fea000383ffff */
.L_x_11051:
        /* <DEDUP_REMOVED lines=8> */
.L_x_11104:
[----:B------:R-:W-:Y:S05]  /*1e310*/  BSYNC B0 ;  /* 0x0000000000007941 */ /* 0x000fea0003800000 */
.L_x_11103:
        /* <DEDUP_REMOVED lines=9> */
.L_x_11105:
        /* <DEDUP_REMOVED lines=8> */
.L_x_11106:
        /* <DEDUP_REMOVED lines=11> */
.L_x_11107:
[----:B------:R-:W-:Y:S02]  /*1e4e0*/  IMAD.MOV.U32 R13, RZ, RZ, R5 ;  /* 0x000000ffff0d7224 */ /* 0x000fe400078e0005 */
[----:B------:R-:W-:Y:S01]  /*1e4f0*/  IMAD.MOV.U32 R12, RZ, RZ, 0x2 ;  /* 0x00000002ff0c7424 */ /* 0x000fe200078e00ff */
[----:B------:R-:W-:-:S13]  /*1e500*/  @P0 LEA R2, P1, R8, R14, 0x1 ;  /* 0x0000000e08020211 */ /* 0x000fda00078208ff */
[----:B------:R-:W-:Y:S05]  /*1e510*/  WARPSYNC.COLLECTIVE R15, `(.L_x_11108) ;  /* 0x000000000f087348 */ /* 0x000fea0003c00000 */
[----:B------:R0:W1:Y:S02]  /*1e520*/  SHFL.IDX P6, R14, R13, R12, R11 ;  /* 0x0000000c0d0e7389 */ /* 0x00006400000c000b */
[----:B01----:R-:W-:Y:S01]  /*1e530*/  ENDCOLLECTIVE ;  /* 0x000000000000791b */ /* 0x003fe20003800000 */
.L_x_11108:
[----:B------:R-:W-:-:S05]  /*1e540*/  @P0 IMAD.X R3, RZ, RZ, R6, P1 ;  /* 0x000000ffff030224 */ /* 0x000fca00008e0606 */
        /* <DEDUP_REMOVED lines=11> */
.L_x_11109:
[----:B------:R-:W-:Y:S02]  /*1e600*/  IMAD.MOV.U32 R13, RZ, RZ, R5 ;  /* 0x000000ffff0d7224 */ /* 0x000fe400078e0005 */
[----:B------:R-:W-:Y:S01]  /*1e610*/  IMAD.MOV.U32 R12, RZ, RZ, 0x3 ;  /* 0x00000003ff0c7424 */ /* 0x000fe200078e00ff */
[----:B------:R-:W-:-:S13]  /*1e620*/  @P0 LEA R2, P1, R8, R14, 0x1 ;  /* 0x0000000e08020211 */ /* 0x000fda00078208ff */
[----:B------:R-:W-:Y:S05]  /*1e630*/  WARPSYNC.COLLECTIVE R15, `(.L_x_11110) ;  /* 0x000000000f087348 */ /* 0x000fea0003c00000 */
[----:B------:R0:W1:Y:S02]  /*1e640*/  SHFL.IDX P6, R14, R13, R12, R11 ;  /* 0x0000000c0d0e7389 */ /* 0x00006400000c000b */
[----:B01----:R-:W-:Y:S01]  /*1e650*/  ENDCOLLECTIVE ;  /* 0x000000000000791b */ /* 0x003fe20003800000 */
.L_x_11110:
        /* <DEDUP_REMOVED lines=12> */
.L_x_11111:
[----:B------:R-:W-:Y:S02]  /*1e720*/  IMAD.MOV.U32 R13, RZ, RZ, R5 ;  /* 0x000000ffff0d7224 */ /* 0x000fe400078e0005 */
[----:B------:R-:W-:Y:S01]  /*1e730*/  IMAD.MOV.U32 R12, RZ, RZ, 0x4 ;  /* 0x00000004ff0c7424 */ /* 0x000fe200078e00ff */
[----:B------:R-:W-:-:S13]  /*1e740*/  @P0 LEA R2, P1, R8, R14, 0x1 ;  /* 0x0000000e08020211 */ /* 0x000fda00078208ff */
[----:B------:R-:W-:Y:S05]  /*1e750*/  WARPSYNC.COLLECTIVE R15, `(.L_x_11112) ;  /* 0x000000000f087348 */ /* 0x000fea0003c00000 */
[----:B------:R0:W1:Y:S02]  /*1e760*/  SHFL.IDX P6, R14, R13, R12, R11 ;  /* 0x0000000c0d0e7389 */ /* 0x00006400000c000b */
[----:B01----:R-:W-:Y:S01]  /*1e770*/  ENDCOLLECTIVE ;  /* 0x000000000000791b */ /* 0x003fe20003800000 */
.L_x_11112:
        /* <DEDUP_REMOVED lines=12> */
.L_x_11113:
[----:B------:R-:W-:Y:S02]  /*1e840*/  IMAD.MOV.U32 R13, RZ, RZ, R5 ;  /* 0x000000ffff0d7224 */ /* 0x000fe400078e0005 */
[----:B------:R-:W-:Y:S01]  /*1e850*/  IMAD.MOV.U32 R12, RZ, RZ, 0x5 ;  /* 0x00000005ff0c7424 */ /* 0x000fe200078e00ff */
[----:B------:R-:W-:-:S13]  /*1e860*/  @P0 LEA R2, P1, R8, R14, 0x1 ;  /* 0x0000000e08020211 */ /* 0x000fda00078208ff */
[----:B------:R-:W-:Y:S05]  /*1e870*/  WARPSYNC.COLLECTIVE R15, `(.L_x_11114) ;  /* 0x000000000f087348 */ /* 0x000fea0003c00000 */
[----:B------:R0:W1:Y:S02]  /*1e880*/  SHFL.IDX P6, R14, R13, R12, R11 ;  /* 0x0000000c0d0e7389 */ /* 0x00006400000c000b */
[----:B01----:R-:W-:Y:S01]  /*1e890*/  ENDCOLLECTIVE ;  /* 0x000000000000791b */ /* 0x003fe20003800000 */
.L_x_11114:
[----:B------:R-:W-:-:S05]  /*1e8a0*/  @P0 IMAD.X R3, RZ, RZ, R6, P1 ;  /* 0x000000ffff030224 */ /* 0x000fca00008e0606 */
        /* <DEDUP_REMOVED lines=9> */
.L_x_11115:
[----:B------:R-:W-:Y:S05]  /*1e940*/  BRA `(.L_x_11116) ;  /* 0xffffffcc00887947 */ /* 0x000fea000383ffff */
.L_x_11056:
[----:B------:R-:W-:Y:S02]  /*1e950*/  IMAD.MOV.U32 R13, RZ, RZ, R5 ;  /* 0x000000ffff0d7224 */ /* 0x000fe400078e0005 */
[----:B------:R-:W-:Y:S02]  /*1e960*/  IMAD.MOV.U32 R12, RZ, RZ, RZ ;  /* 0x000000ffff0c7224 */ /* 0x000fe400078e00ff */
[----:B------:R-:W-:Y:S02]  /*1e970*/  IMAD.MOV.U32 R11, RZ, RZ, 0x181f ;  /* 0x0000181fff0b7424 */ /* 0x000fe400078e00ff */
[----:B------:R-:W-:Y:S02]  /*1e980*/  IMAD.MOV.U32 R15, RZ, RZ, -0x1 ;  /* 0xffffffffff0f7424 */ /* 0x000fe400078e00ff */
[----:B------:R-:W-:-:S07]  /*1e990*/  VIADD R4, R33, UR44 ;  /* 0x0000002c21047c36 */ /* 0x000fce0008000000 */
[----:B-1----:R-:W-:Y:S05]  /*1e9a0*/  WARPSYNC.COLLECTIVE R15, `(.L_x_11117) ;  /* 0x000000000f087348 */ /* 0x002fea0003c00000 */
[----:B------:R0:W2:Y:S02]  /*1e9b0*/  SHFL.IDX P6, R14, R13, R12, R11 ;  /* 0x0000000c0d0e7389 */ /* 0x0000a400000c000b */
[----:B012---:R-:W-:Y:S01]  /*1e9c0*/  ENDCOLLECTIVE ;  /* 0x000000000000791b */ /* 0x007fe20003800000 */
.L_x_11117:
[C---:B------:R-:W-:Y:S01]  /*1e9d0*/  VIADD R6, R4.reuse, 0x10 ;  /* 0x0000001004067836 */ /* 0x040fe20000000000 */
[----:B------:R-:W-:Y:S01]  /*1e9e0*/  ISETP.GE.AND P0, PT, R4, UR39, PT ;  /* 0x0000002704007c0c */ /* 0x000fe2000bf06270 */
[----:B------:R-:W-:Y:S02]  /*1e9f0*/  IMAD.MOV.U32 R13, RZ, RZ, R0 ;  /* 0x000000ffff0d7224 */ /* 0x000fe400078e0000 */
[----:B------:R-:W-:-:S10]  /*1ea00*/  IMAD.MOV.U32 R2, RZ, RZ, R14 ;  /* 0x000000ffff027224 */ /* 0x000fd400078e000e */
[----:B------:R-:W-:Y:S05]  /*1ea10*/  WARPSYNC.COLLECTIVE R15, `(.L_x_11118) ;  /* 0x000000000f087348 */ /* 0x000fea0003c00000 */
[----:B------:R0:W1:Y:S02]  /*1ea20*/  SHFL.IDX P6, R14, R13, R12, R11 ;  /* 0x0000000c0d0e7389 */ /* 0x00006400000c000b */
[----:B01----:R-:W-:Y:S01]  /*1ea30*/  ENDCOLLECTIVE ;  /* 0x000000000000791b */ /* 0x003fe20003800000 */
.L_x_11118:
        /* <DEDUP_REMOVED lines=8> */
.L_x_11119:
        /* <DEDUP_REMOVED lines=10> */
.L_x_11120:
[----:B------:R-:W-:Y:S02]  /*1eb60*/  IMAD.MOV.U32 R13, RZ, RZ, R5 ;  /* 0x000000ffff0d7224 */ /* 0x000fe400078e0005 */
[----:B------:R-:W-:Y:S01]  /*1eb70*/  IMAD.MOV.U32 R12, RZ, RZ, 0x2 ;  /* 0x00000002ff0c7424 */ /* 0x000fe200078e00ff */
[----:B------:R-:W-:-:S13]  /*1eb80*/  @!P0 LEA R2, P1, R8, R14, 0x1 ;  /* 0x0000000e08028211 */ /* 0x000fda00078208ff */
[----:B------:R-:W-:Y:S05]  /*1eb90*/  WARPSYNC.COLLECTIVE R15, `(.L_x_11121) ;  /* 0x000000000f087348 */ /* 0x000fea0003c00000 */
[----:B------:R0:W1:Y:S02]  /*1eba0*/  SHFL.IDX P6, R14, R13, R12, R11 ;  /* 0x0000000c0d0e7389 */ /* 0x00006400000c000b */
[----:B01----:R-:W-:Y:S01]  /*1ebb0*/  ENDCOLLECTIVE ;  /* 0x000000000000791b */ /* 0x003fe20003800000 */
.L_x_11121:
[----:B------:R-:W-:Y:S02]  /*1ebc0*/  @!P0 IMAD.X R3, RZ, RZ, R6, P1 ;  /* 0x000000ffff038224 */ /* 0x000fe400008e0606 */
[----:B------:R-:W-:-:S03]  /*1ebd0*/  VIADD R6, R4, 0x20 ;  /* 0x0000002004067836 */ /* 0x000fc60000000000 */
[----:B------:R-:W-:Y:S01]  /*1ebe0*/  @!PT LDS RZ, [RZ] ;  /* 0x00000000fffff984 */ /* 0x000fe20000000800 */
[----:B------:R-:W-:Y:S01]  /*1ebf0*/  @!PT LDS RZ, [RZ] ;  /* 0x00000000fffff984 */ /* 0x000fe20000000800 */
[----:B------:R-:W-:Y:S01]  /*1ec00*/  @!PT LDS RZ, [RZ] ;  /* 0x00000000fffff984 */ /* 0x000fe20000000800 */
[----:B------:R0:W-:Y:S02]  /*1ec10*/  @!P0 LDGSTS.E.BYPASS.LTC128B.128 [R32+0x18c00], desc[UR36][R2.64], !P5 ;  /* 0x18c0000002208fae */ /* 0x0001e4000e901d64 */
[----:B------:R-:W-:Y:S01]  /*1ec20*/  ISETP.GE.AND P0, PT, R6, UR39, PT ;  /* 0x0000002706007c0c */ /* 0x000fe2000bf06270 */
[----:B------:R-:W-:Y:S02]  /*1ec30*/  IMAD.MOV.U32 R13, RZ, RZ, R0 ;  /* 0x000000ffff0d7224 */ /* 0x000fe400078e0000 */
[----:B------:R-:W-:-:S10]  /*1ec40*/  IMAD.MOV.U32 R6, RZ, RZ, R14 ;  /* 0x000000ffff067224 */ /* 0x000fd400078e000e */
[----:B0-----:R-:W-:Y:S05]  /*1ec50*/  WARPSYNC.COLLECTIVE R15, `(.L_x_11122) ;  /* 0x000000000f087348 */ /* 0x001fea0003c00000 */
[----:B------:R1:W2:Y:S02]  /*1ec60*/  SHFL.IDX P6, R14, R13, R12, R11 ;  /* 0x0000000c0d0e7389 */ /* 0x0002a400000c000b */
[----:B012---:R-:W-:Y:S01]  /*1ec70*/  ENDCOLLECTIVE ;  /* 0x000000000000791b */ /* 0x007fe20003800000 */
.L_x_11122:
[----:B------:R-:W-:Y:S02]  /*1ec80*/  IMAD.MOV.U32 R13, RZ, RZ, R5 ;  /* 0x000000ffff0d7224 */ /* 0x000fe400078e0005 */
[----:B------:R-:W-:Y:S01]  /*1ec90*/  IMAD.MOV.U32 R12, RZ, RZ, 0x3 ;  /* 0x00000003ff0c7424 */ /* 0x000fe200078e00ff */
[----:B------:R-:W-:-:S13]  /*1eca0*/  @!P0 LEA R2, P1, R8, R14, 0x1 ;  /* 0x0000000e08028211 */ /* 0x000fda00078208ff */
[----:B------:R-:W-:Y:S05]  /*1ecb0*/  WARPSYNC.COLLECTIVE R15, `(.L_x_11123) ;  /* 0x000000000f087348 */ /* 0x000fea0003c00000 */
[----:B------:R0:W1:Y:S02]  /*1ecc0*/  SHFL.IDX P6, R14, R13, R12, R11 ;  /* 0x0000000c0d0e7389 */ /* 0x00006400000c000b */
[----:B01----:R-:W-:Y:S01]  /*1ecd0*/  ENDCOLLECTIVE ;  /* 0x000000000000791b */ /* 0x003fe20003800000 */
.L_x_11123:
        /* <DEDUP_REMOVED lines=12> */
.L_x_11124:
[----:B------:R-:W-:Y:S02]  /*1eda0*/  IMAD.MOV.U32 R13, RZ, RZ, R5 ;  /* 0x000000ffff0d7224 */ /* 0x000fe400078e0005 */
[----:B------:R-:W-:Y:S01]  /*1edb0*/  IMAD.MOV.U32 R12, RZ, RZ, 0x4 ;  /* 0x00000004ff0c7424 */ /* 0x000fe200078e00ff */
[----:B------:R-:W-:-:S13]  /*1edc0*/  @!P0 LEA R2, P1, R8, R14, 0x1 ;  /* 0x0000000e08028211 */ /* 0x000fda00078208ff */
[----:B------:R-:W-:Y:S05]  /*1edd0*/  WARPSYNC.COLLECTIVE R15, `(.L_x_11125) ;  /* 0x000000000f087348 */ /* 0x000fea0003c00000 */
[----:B------:R0:W1:Y:S02]  /*1ede0*/  SHFL.IDX P6, R14, R13, R12, R11 ;  /* 0x0000000c0d0e7389 */ /* 0x00006400000c000b */
[----:B01----:R-:W-:Y:S01]  /*1edf0*/  ENDCOLLECTIVE ;  /* 0x000000000000791b */ /* 0x003fe20003800000 */
.L_x_11125:
        /* <DEDUP_REMOVED lines=12> */
.L_x_11126:
[----:B------:R-:W-:Y:S02]  /*1eec0*/  IMAD.MOV.U32 R13, RZ, RZ, R5 ;  /* 0x000000ffff0d7224 */ /* 0x000fe400078e0005 */
[----:B------:R-:W-:Y:S01]  /*1eed0*/  IMAD.MOV.U32 R12, RZ, RZ, 0x5 ;  /* 0x00000005ff0c7424 */ /* 0x000fe200078e00ff */
[----:B------:R-:W-:-:S13]  /*1eee0*/  @!P0 LEA R2, P1, R8, R14, 0x1 ;  /* 0x0000000e08028211 */ /* 0x000fda00078208ff */
[----:B------:R-:W-:Y:S05]  /*1eef0*/  WARPSYNC.COLLECTIVE R15, `(.L_x_11127) ;  /* 0x000000000f087348 */ /* 0x000fea0003c00000 */
[----:B------:R0:W1:Y:S02]  /*1ef00*/  SHFL.IDX P6, R14, R13, R12, R11 ;  /* 0x0000000c0d0e7389 */ /* 0x00006400000c000b */
[----:B01----:R-:W-:Y:S01]  /*1ef10*/  ENDCOLLECTIVE ;  /* 0x000000000000791b */ /* 0x003fe20003800000 */
.L_x_11127:
        /* <DEDUP_REMOVED lines=12> */
.L_x_11128:
[----:B------:R-:W-:Y:S02]  /*1efe0*/  IMAD.MOV.U32 R13, RZ, RZ, R5 ;  /* 0x000000ffff0d7224 */ /* 0x000fe400078e0005 */
[----:B------:R-:W-:Y:S01]  /*1eff0*/  IMAD.MOV.U32 R12, RZ, RZ, 0x6 ;  /* 0x00000006ff0c7424 */ /* 0x000fe200078e00ff */
[----:B------:R-:W-:-:S13]  /*1f000*/  @!P0 LEA R2, P1, R8, R14, 0x1 ;  /* 0x0000000e08028211 */ /* 0x000fda00078208ff */
[----:B------:R-:W-:Y:S05]  /*1f010*/  WARPSYNC.COLLECTIVE R15, `(.L_x_11129) ;  /* 0x000000000f087348 */ /* 0x000fea0003c00000 */
[----:B------:R0:W1:Y:S02]  /*1f020*/  SHFL.IDX P6, R14, R13, R12, R11 ;  /* 0x0000000c0d0e7389 */ /* 0x00006400000c000b */
[----:B01----:R-:W-:Y:S01]  /*1f030*/  ENDCOLLECTIVE ;  /* 0x000000000000791b */ /* 0x003fe20003800000 */
.L_x_11129:
        /* <DEDUP_REMOVED lines=12> */
.L_x_11130:
[----:B------:R-:W-:Y:S02]  /*1f100*/  IMAD.MOV.U32 R13, RZ, RZ, R5 ;  /* 0x000000ffff0d7224 */ /* 0x000fe400078e0005 */
[----:B------:R-:W-:Y:S01]  /*1f110*/  IMAD.MOV.U32 R12, RZ, RZ, 0x7 ;  /* 0x00000007ff0c7424 */ /* 0x000fe200078e00ff */
[----:B------:R-:W-:-:S13]  /*1f120*/  @!P0 LEA R2, P1, R8, R14, 0x1 ;  /* 0x0000000e08028211 */ /* 0x000fda00078208ff */
[----:B------:R-:W-:Y:S05]  /*1f130*/  WARPSYNC.COLLECTIVE R15, `(.L_x_11131) ;  /* 0x000000000f087348 */ /* 0x000fea0003c00000 */
[----:B------:R0:W1:Y:S02]  /*1f140*/  SHFL.IDX P6, R14, R13, R12, R11 ;  /* 0x0000000c0d0e7389 */ /* 0x00006400000c000b */
[----:B01----:R-:W-:Y:S01]  /*1f150*/  ENDCOLLECTIVE ;  /* 0x000000000000791b */ /* 0x003fe20003800000 */
.L_x_11131:
        /* <DEDUP_REMOVED lines=10> */
.L_x_11132:
[----:B------:R-:W-:Y:S05]  /*1f200*/  BRA `(.L_x_11133) ;  /* 0xffffffcc00a87947 */ /* 0x000fea000383ffff */
.L_x_11059:
[----:B0-----:R0:W2:Y:S02]  /*1f210*/  SYNCS.PHASECHK.TRANS64.TRYWAIT P0, [R16+URZ+0x22820], R3 ;  /* 0x02282003100075a7 */ /* 0x0010a4000800017f */
[----:B--2---:R-:W-:Y:S05]  /*1f220*/  @!P0 NANOSLEEP.SYNCS 0x989680 ;  /* 0x009896800000895d */ /* 0x004fea0003900000 */
[----:B------:R-:W2:Y:S02]  /*1f230*/  @!P0 SYNCS.PHASECHK.TRANS64 P0, [R16+URZ+0x22820], R3 ;  /* 0x02282003100085a7 */ /* 0x000ea4000800007f */
[----:B--2---:R-:W-:Y:S05]  /*1f240*/  @!P0 BRA `(.L_x_11059) ;  /* 0xfffffffc00f08947 */ /* 0x004fea000383ffff */
[----:B------:R-:W-:Y:S05]  /*1f250*/  BRA `(.L_x_11134) ;  /* 0xffffffd000047947 */ /* 0x000fea000383ffff */
.L_x_11062:
[----:B0-----:R0:W2:Y:S02]  /*1f260*/  SYNCS.PHASECHK.TRANS64.TRYWAIT P0, [R22+URZ+0x22860], R3 ;  /* 0x02286003160075a7 */ /* 0x0010a4000800017f */
[----:B--2---:R-:W-:Y:S05]  /*1f270*/  @!P0 NANOSLEEP.SYNCS 0x989680 ;  /* 0x009896800000895d */ /* 0x004fea0003900000 */
[----:B------:R-:W2:Y:S02]  /*1f280*/  @!P0 SYNCS.PHASECHK.TRANS64 P0, [R22+URZ+0x22860], R3 ;  /* 0x02286003160085a7 */ /* 0x000ea4000800007f */
[----:B--2---:R-:W-:Y:S05]  /*1f290*/  @!P0 BRA `(.L_x_11062) ;  /* 0xfffffffc00f08947 */ /* 0x004fea000383ffff */
[----:B------:R-:W-:Y:S05]  /*1f2a0*/  BRA `(.L_x_11135) ;  /* 0xffffffd000147947 */ /* 0x000fea000383ffff */
.L_x_11063:
        /* <DEDUP_REMOVED lines=8> */
.L_x_11137:
[----:B------:R-:W-:Y:S05]  /*1f330*/  BSYNC B0 ;  /* 0x0000000000007941 */ /* 0x000fea0003800000 */
.L_x_11136:
[----:B------:R0:W5:Y:S01]  /*1f340*/  LDL R7, [R1+0x420] ;  /* 0x0004200001077983 */ /* 0x0001620000100800 */
[----:B------:R-:W-:Y:S01]  /*1f350*/  IMAD.MOV.U32 R13, RZ, RZ, R5 ;  /* 0x000000ffff0d7224 */ /* 0x000fe200078e0005 */
[----:B------:R-:W-:Y:S01]  /*1f360*/  LOP3.LUT P1, RZ, R35, 0x2, RZ, 0xc0, !PT ;  /* 0x0000000223ff7812 */ /* 0x000fe2000782c0ff */
[----:B------:R-:W-:Y:S01]  /*1f370*/  IMAD.MOV.U32 R12, RZ, RZ, RZ ;  /* 0x000000ffff0c7224 */ /* 0x000fe200078e00ff */
[----:B------:R-:W1:Y:S01]  /*1f380*/  S2R R8, SR_TID.X ;  /* 0x0000000000087919 */ /* 0x000e620000002100 */
[----:B------:R-:W-:Y:S02]  /*1f390*/  IMAD.MOV.U32 R11, RZ, RZ, 0x181f ;  /* 0x0000181fff0b7424 */ /* 0x000fe400078e00ff */
[----:B------:R-:W-:Y:S02]  /*1f3a0*/  IMAD.MOV.U32 R15, RZ, RZ, -0x1 ;  /* 0xffffffffff0f7424 */ /* 0x000fe400078e00ff */
[----:B------:R-:W-:Y:S02]  /*1f3b0*/  IMAD.MOV.U32 R3, RZ, RZ, R14 ;  /* 0x000000ffff037224 */ /* 0x000fe400078e000e */
[----:B0-----:R-:W-:-:S07]  /*1f3c0*/  IMAD R4, R4, 0x2, R16 ;  /* 0x0000000204047824 */ /* 0x001fce00078e0210 */
[----:B-1---5:R-:W-:Y:S05]  /*1f3d0*/  WARPSYNC.COLLECTIVE R15, `(.L_x_11138) ;  /* 0x000000000f087348 */ /* 0x022fea0003c00000 */
[----:B------:R0:W2:Y:S02]  /*1f3e0*/  SHFL.IDX P6, R14, R13, R12, R11 ;  /* 0x0000000c0d0e7389 */ /* 0x0000a400000c000b */
[----:B012--5:R-:W-:Y:S01]  /*1f3f0*/  ENDCOLLECTIVE ;  /* 0x000000000000791b */ /* 0x027fe20003800000 */
.L_x_11138:
        /* <DEDUP_REMOVED lines=9> */
.L_x_11139:
[----:B------:R-:W-:Y:S02]  /*1f490*/  IMAD.X R3, RZ, RZ, R3, P0 ;  /* 0x000000ffff037224 */ /* 0x000fe400000e0603 */
[----:B------:R-:W-:Y:S01]  /*1f4a0*/  IMAD.MOV.U32 R13, RZ, RZ, R5 ;  /* 0x000000ffff0d7224 */ /* 0x000fe200078e0005 */
[----:B------:R-:W-:-:S04]  /*1f4b0*/  LOP3.LUT P2, RZ, R7, 0x1, RZ, 0xc0, !PT ;  /* 0x0000000107ff7812 */ /* 0x000fc8000784c0ff */
[----:B------:R-:W-:-:S13]  /*1f4c0*/  ISETP.LT.OR P0, PT, R23, 0x1, !P2 ;  /* 0x000000011700780c */ /* 0x000fda0005701670 */
[----:B------:R-:W-:Y:S01]  /*1f4d0*/  @!PT LDS RZ, [RZ] ;  /* 0x00000000fffff984 */ /* 0x000fe20000000800 */
[----:B------:R-:W-:Y:S01]  /*1f4e0*/  @!PT LDS RZ, [RZ] ;  /* 0x00000000fffff984 */ /* 0x000fe20000000800 */
[----:B------:R-:W-:Y:S01]  /*1f4f0*/  @!PT LDS RZ, [RZ] ;  /* 0x00000000fffff984 */ /* 0x000fe20000000800 */
[----:B------:R-:W-:Y:S01]  /*1f500*/  LDGSTS.E.BYPASS.LTC128B.128 [R4+0x400], desc[UR36][R2.64], !P0 ;  /* 0x0040000002047fae */ /* 0x000fe2000c101d64 */
[----:B------:R-:W-:-:S13]  /*1f510*/  ISETP.LT.OR P0, PT, R23, 0x1, !P1 ;  /* 0x000000011700780c */ /* 0x000fda0004f01670 */
[----:B------:R-:W-:Y:S01]  /*1f520*/  LDGSTS.E.BYPASS.LTC128B.128 [R4+0x3400], desc[UR36][R2.64+0x80], !P0 ;  /* 0x0340008002047fae */ /* 0x000fe2000c101d64 */
[----:B------:R-:W-:-:S04]  /*1f530*/  LOP3.LUT P0, RZ, R35, 0x4, RZ, 0xc0, !PT ;  /* 0x0000000423ff7812 */ /* 0x000fc8000780c0ff */
        /* <DEDUP_REMOVED lines=8> */
.L_x_11140:
[----:B------:R-:W-:Y:S02]  /*1f5c0*/  IMAD.MOV.U32 R13, RZ, RZ, R6 ;  /* 0x000000ffff0d7224 */ /* 0x000fe400078e0006 */
[----:B------:R-:W-:Y:S01]  /*1f5d0*/  IMAD.MOV.U32 R12, RZ, RZ, 0x2 ;  /* 0x00000002ff0c7424 */ /* 0x000fe200078e00ff */
[----:B------:R-:W-:-:S13]  /*1f5e0*/  IADD3 R2, P3, R14, R0, RZ ;  /* 0x000000000e027210 */ /* 0x000fda0007f7e0ff */
[----:B------:R-:W-:Y:S05]  /*1f5f0*/  WARPSYNC.COLLECTIVE R15, `(.L_x_11141) ;  /* 0x000000000f087348 */ /* 0x000fea0003c00000 */
[----:B------:R0:W1:Y:S02]  /*1f600*/  SHFL.IDX P6, R14, R13, R12, R11 ;  /* 0x0000000c0d0e7389 */ /* 0x00006400000c000b */
[----:B01----:R-:W-:Y:S01]  /*1f610*/  ENDCOLLECTIVE ;  /* 0x000000000000791b */ /* 0x003fe20003800000 */
.L_x_11141:
        /* <DEDUP_REMOVED lines=17> */
.L_x_11142:
[----:B------:R-:W-:Y:S02]  /*1f730*/  IMAD.MOV.U32 R13, RZ, RZ, R6 ;  /* 0x000000ffff0d7224 */ /* 0x000fe400078e0006 */
[----:B------:R-:W-:Y:S01]  /*1f740*/  IMAD.MOV.U32 R12, RZ, RZ, 0x3 ;  /* 0x00000003ff0c7424 */ /* 0x000fe200078e00ff */
[----:B------:R-:W-:-:S13]  /*1f750*/  IADD3 R2, P3, R14, R0, RZ ;  /* 0x000000000e027210 */ /* 0x000fda0007f7e0ff */
[----:B------:R-:W-:Y:S05]  /*1f760*/  WARPSYNC.COLLECTIVE R15, `(.L_x_11143) ;  /* 0x000000000f087348 */ /* 0x000fea0003c00000 */
[----:B------:R0:W1:Y:S02]  /*1f770*/  SHFL.IDX P6, R14, R13, R12, R11 ;  /* 0x0000000c0d0e7389 */ /* 0x00006400000c000b */
[----:B01----:R-:W-:Y:S01]  /*1f780*/  ENDCOLLECTIVE ;  /* 0x000000000000791b */ /* 0x003fe20003800000 */
.L_x_11143:
        /* <DEDUP_REMOVED lines=17> */
.L_x_11144:
[----:B------:R-:W-:Y:S02]  /*1f8a0*/  IMAD.MOV.U32 R13, RZ, RZ, R6 ;  /* 0x000000ffff0d7224 */ /* 0x000fe400078e0006 */
[----:B------:R-:W-:Y:S01]  /*1f8b0*/  IMAD.MOV.U32 R12, RZ, RZ, 0x4 ;  /* 0x00000004ff0c7424 */ /* 0x000fe200078e00ff */
[----:B------:R-:W-:-:S13]  /*1f8c0*/  IADD3 R2, P3, R14, R0, RZ ;  /* 0x000000000e027210 */ /* 0x000fda0007f7e0ff */
[----:B------:R-:W-:Y:S05]  /*1f8d0*/  WARPSYNC.COLLECTIVE R15, `(.L_x_11145) ;  /* 0x000000000f087348 */ /* 0x000fea0003c00000 */
[----:B------:R0:W1:Y:S02]  /*1f8e0*/  SHFL.IDX P6, R14, R13, R12, R11 ;  /* 0x0000000c0d0e7389 */ /* 0x00006400000c000b */
[----:B01----:R-:W-:Y:S01]  /*1f8f0*/  ENDCOLLECTIVE ;  /* 0x000000000000791b */ /* 0x003fe20003800000 */
.L_x_11145:
        /* <DEDUP_REMOVED lines=17> */
.L_x_11146:
[----:B------:R-:W-:Y:S02]  /*1fa10*/  IMAD.MOV.U32 R13, RZ, RZ, R6 ;  /* 0x000000ffff0d7224 */ /* 0x000fe400078e0006 */
[----:B------:R-:W-:Y:S01]  /*1fa20*/  IMAD.MOV.U32 R12, RZ, RZ, 0x5 ;  /* 0x00000005ff0c7424 */ /* 0x000fe200078e00ff */
[----:B------:R-:W-:-:S13]  /*1fa30*/  IADD3 R2, P3, R14, R0, RZ ;  /* 0x000000000e027210 */ /* 0x000fda0007f7e0ff */
[----:B------:R-:W-:Y:S05]  /*1fa40*/  WARPSYNC.COLLECTIVE R15, `(.L_x_11147) ;  /* 0x000000000f087348 */ /* 0x000fea0003c00000 */
[----:B------:R0:W1:Y:S02]  /*1fa50*/  SHFL.IDX P6, R14, R13, R12, R11 ;  /* 0x0000000c0d0e7389 */ /* 0x00006400000c000b */
[----:B01----:R-:W-:Y:S01]  /*1fa60*/  ENDCOLLECTIVE ;  /* 0x000000000000791b */ /* 0x003fe20003800000 */
.L_x_11147:
        /* <DEDUP_REMOVED lines=12> */
.L_x_11148:
        /* <DEDUP_REMOVED lines=9> */
.L_x_11069:
[----:B0-----:R0:W1:Y:S02]  /*1fbc0*/  SYNCS.PHASECHK.TRANS64.TRYWAIT P0, [R10+URZ+0x22840], R24 ;  /* 0x022840180a0075a7 */ /* 0x001064000800017f */
[----:B-1----:R-:W-:Y:S05]  /*1fbd0*/  @!P0 NANOSLEEP.SYNCS 0x989680 ;  /* 0x009896800000895d */ /* 0x002fea0003900000 */
[----:B------:R-:W1:Y:S02]  /*1fbe0*/  @!P0 SYNCS.PHASECHK.TRANS64 P0, [R10+URZ+0x22840], R24 ;  /* 0x022840180a0085a7 */ /* 0x000e64000800007f */
[----:B-1----:R-:W-:Y:S05]  /*1fbf0*/  @!P0 BRA `(.L_x_11069) ;  /* 0xfffffffc00f08947 */ /* 0x002fea000383ffff */
[----:B------:R-:W-:Y:S05]  /*1fc00*/  BRA `(.L_x_11150) ;  /* 0xffffffd000787947 */ /* 0x000fea000383ffff */
.L_x_11070:
        /* <DEDUP_REMOVED lines=8> */
.L_x_11152:
[----:B------:R-:W-:Y:S05]  /*1fc90*/  BSYNC B1 ;  /* 0x0000000000017941 */ /* 0x000fea0003800000 */
.L_x_11151:
        /* <DEDUP_REMOVED lines=9> */
.L_x_11153:
[----:B------:R-:W-:Y:S02]  /*1fd30*/  IMAD.MOV.U32 R13, RZ, RZ, R21 ;  /* 0x000000ffff0d7224 */ /* 0x000fe400078e0015 */
[----:B------:R-:W-:Y:S01]  /*1fd40*/  IMAD.MOV.U32 R12, RZ, RZ, 0x1 ;  /* 0x00000001ff0c7424 */ /* 0x000fe200078e00ff */
[----:B------:R-:W-:-:S13]  /*1fd50*/  IADD3 R2, P0, R14, R0, RZ ;  /* 0x000000000e027210 */ /* 0x000fda0007f1e0ff */
[----:B------:R-:W-:Y:S05]  /*1fd60*/  WARPSYNC.COLLECTIVE R15, `(.L_x_11154) ;  /* 0x000000000f087348 */ /* 0x000fea0003c00000 */
[----:B------:R0:W1:Y:S02]  /*1fd70*/  SHFL.IDX P6, R14, R13, R12, R11 ;  /* 0x0000000c0d0e7389 */ /* 0x00006400000c000b */
[----:B01----:R-:W-:Y:S01]  /*1fd80*/  ENDCOLLECTIVE ;  /* 0x000000000000791b */ /* 0x003fe20003800000 */
.L_x_11154:
        /* <DEDUP_REMOVED lines=10> */
.L_x_11155:
[----:B------:R-:W-:Y:S02]  /*1fe30*/  IMAD.MOV.U32 R13, RZ, RZ, R21 ;  /* 0x000000ffff0d7224 */ /* 0x000fe400078e0015 */
[----:B------:R-:W-:Y:S02]  /*1fe40*/  IMAD.MOV.U32 R12, RZ, RZ, 0x2 ;  /* 0x00000002ff0c7424 */ /* 0x000fe400078e00ff */
[----:B------:R-:W-:-:S07]  /*1fe50*/  IMAD.MOV.U32 R6, RZ, RZ, R14 ;  /* 0x000000ffff067224 */ /* 0x000fce00078e000e */
[----:B------:R-:W-:Y:S05]  /*1fe60*/  WARPSYNC.COLLECTIVE R15, `(.L_x_11156) ;  /* 0x000000000f087348 */ /* 0x000fea0003c00000 */
[----:B------:R0:W1:Y:S02]  /*1fe70*/  SHFL.IDX P6, R14, R13, R12, R11 ;  /* 0x0000000c0d0e7389 */ /* 0x00006400000c000b */
[----:B01----:R-:W-:Y:S01]  /*1fe80*/  ENDCOLLECTIVE ;  /* 0x000000000000791b */ /* 0x003fe20003800000 */
.L_x_11156:
        /* <DEDUP_REMOVED lines=11> */
.L_x_11157:
[----:B------:R-:W-:Y:S02]  /*1ff40*/  IMAD.MOV.U32 R13, RZ, RZ, R21 ;  /* 0x000000ffff0d7224 */ /* 0x000fe400078e0015 */
[----:B------:R-:W-:Y:S01]  /*1ff50*/  IMAD.MOV.U32 R12, RZ, RZ, 0x3 ;  /* 0x00000003ff0c7424 */ /* 0x000fe200078e00ff */
[----:B------:R-:W-:-:S13]  /*1ff60*/  IADD3 R2, P0, R14, R0, RZ ;  /* 0x000000000e027210 */ /* 0x000fda0007f1e0ff */
[----:B------:R-:W-:Y:S05]  /*1ff70*/  WARPSYNC.COLLECTIVE R15, `(.L_x_11158) ;  /* 0x000000000f087348 */ /* 0x000fea0003c00000 */
[----:B------:R0:W1:Y:S02]  /*1ff80*/  SHFL.IDX P6, R14, R13, R12, R11 ;  /* 0x0000000c0d0e7389 */ /* 0x00006400000c000b */
[----:B01----:R-:W-:Y:S01]  /*1ff90*/  ENDCOLLECTIVE ;  /* 0x000000000000791b */ /* 0x003fe20003800000 */
.L_x_11158:
        /* <DEDUP_REMOVED lines=10> */
.L_x_11159:
[----:B------:R-:W-:Y:S02]  /*20040*/  IMAD.MOV.U32 R13, RZ, RZ, R21 ;  /* 0x000000ffff0d7224 */ /* 0x000fe400078e0015 */
[----:B------:R-:W-:Y:S01]  /*20050*/  IMAD.MOV.U32 R12, RZ, RZ, 0x4 ;  /* 0x00000004ff0c7424 */ /* 0x000fe200078e00ff */
[----:B------:R-:W-:-:S13]  /*20060*/  IADD3 R2, P0, R14, R0, RZ ;  /* 0x000000000e027210 */ /* 0x000fda0007f1e0ff */
[----:B------:R-:W-:Y:S05]  /*20070*/  WARPSYNC.COLLECTIVE R15, `(.L_x_11160) ;  /* 0x000000000f087348 */ /* 0x000fea0003c00000 */
[----:B------:R0:W1:Y:S02]  /*20080*/  SHFL.IDX P6, R14, R13, R12, R11 ;  /* 0x0000000c0d0e7389 */ /* 0x00006400000c000b */
[----:B01----:R-:W-:Y:S01]  /*20090*/  ENDCOLLECTIVE ;  /* 0x000000000000791b */ /* 0x003fe20003800000 */
.L_x_11160:
        /* <DEDUP_REMOVED lines=10> */
.L_x_11161:
[----:B------:R-:W-:Y:S02]  /*20140*/  IMAD.MOV.U32 R13, RZ, RZ, R21 ;  /* 0x000000ffff0d7224 */ /* 0x000fe400078e0015 */
[----:B------:R-:W-:Y:S01]  /*20150*/  IMAD.MOV.U32 R12, RZ, RZ, 0x5 ;  /* 0x00000005ff0c7424 */ /* 0x000fe200078e00ff */
[----:B------:R-:W-:-:S13]  /*20160*/  IADD3 R2, P0, R14, R0, RZ ;  /* 0x000000000e027210 */ /* 0x000fda0007f1e0ff */
[----:B------:R-:W-:Y:S05]  /*20170*/  WARPSYNC.COLLECTIVE R15, `(.L_x_11162) ;  /* 0x000000000f087348 */ /* 0x000fea0003c00000 */
[----:B------:R0:W1:Y:S02]  /*20180*/  SHFL.IDX P6, R14, R13, R12, R11 ;  /* 0x0000000c0d0e7389 */ /* 0x00006400000c000b */
[----:B01----:R-:W-:Y:S01]  /*20190*/  ENDCOLLECTIVE ;  /* 0x000000000000791b */ /* 0x003fe20003800000 */
.L_x_11162:
        /* <DEDUP_REMOVED lines=10> */
.L_x_11163:
[----:B------:R-:W-:Y:S05]  /*20240*/  BRA `(.L_x_11164) ;  /* 0xffffffcc00b87947 */ /* 0x000fea000383ffff */
.L_x_11075:
[----:B--2---:R2:W3:Y:S02]  /*20250*/  SYNCS.PHASECHK.TRANS64.TRYWAIT P0, [R10+URZ+0x22860], R24 ;  /* 0x022860180a0075a7 */ /* 0x0044e4000800017f */
[----:B---3--:R-:W-:Y:S05]  /*20260*/  @!P0 NANOSLEEP.SYNCS 0x989680 ;  /* 0x009896800000895d */ /* 0x008fea0003900000 */
[----:B------:R-:W3:Y:S02]  /*20270*/  @!P0 SYNCS.PHASECHK.TRANS64 P0, [R10+URZ+0x22860], R24 ;  /* 0x022860180a0085a7 */ /* 0x000ee4000800007f */
[----:B---3--:R-:W-:Y:S05]  /*20280*/  @!P0 BRA `(.L_x_11075) ;  /* 0xfffffffc00f08947 */ /* 0x008fea000383ffff */
[----:B------:R-:W-:Y:S05]  /*20290*/  BRA `(.L_x_11165) ;  /* 0xffffffd000087947 */ /* 0x000fea000383ffff */
.L_x_11076:
        /* <DEDUP_REMOVED lines=8> */
.L_x_11167:
[----:B------:R-:W-:Y:S05]  /*20320*/  BSYNC B1 ;  /* 0x0000000000017941 */ /* 0x000fea0003800000 */
.L_x_11166:
        /* <DEDUP_REMOVED lines=9> */
.L_x_11168:
[----:B------:R-:W-:Y:S02]  /*203c0*/  IMAD.MOV.U32 R13, RZ, RZ, R23 ;  /* 0x000000ffff0d7224 */ /* 0x000fe400078e0017 */
[----:B------:R-:W-:Y:S01]  /*203d0*/  IMAD.MOV.U32 R12, RZ, RZ, 0x1 ;  /* 0x00000001ff0c7424 */ /* 0x000fe200078e00ff */
[----:B------:R-:W-:-:S13]  /*203e0*/  IADD3 R2, P0, R14, R0, RZ ;  /* 0x000000000e027210 */ /* 0x000fda0007f1e0ff */
[----:B------:R-:W-:Y:S05]  /*203f0*/  WARPSYNC.COLLECTIVE R15, `(.L_x_11169) ;  /* 0x000000000f087348 */ /* 0x000fea0003c00000 */
[----:B------:R0:W1:Y:S02]  /*20400*/  SHFL.IDX P6, R14, R13, R12, R11 ;  /* 0x0000000c0d0e7389 */ /* 0x00006400000c000b */
[----:B01----:R-:W-:Y:S01]  /*20410*/  ENDCOLLECTIVE ;  /* 0x000000000000791b */ /* 0x003fe20003800000 */
.L_x_11169:
        /* <DEDUP_REMOVED lines=13> */
.L_x_11170:
[----:B------:R-:W-:Y:S02]  /*204f0*/  IMAD.MOV.U32 R13, RZ, RZ, R23 ;  /* 0x000000ffff0d7224 */ /* 0x000fe400078e0017 */
[----:B------:R-:W-:Y:S01]  /*20500*/  IMAD.MOV.U32 R12, RZ, RZ, 0x2 ;  /* 0x00000002ff0c7424 */ /* 0x000fe200078e00ff */
[----:B------:R-:W-:-:S13]  /*20510*/  IADD3 R2, P0, R14, R0, RZ ;  /* 0x000000000e027210 */ /* 0x000fda0007f1e0ff */
[----:B------:R-:W-:Y:S05]  /*20520*/  WARPSYNC.COLLECTIVE R15, `(.L_x_11171) ;  /* 0x000000000f087348 */ /* 0x000fea0003c00000 */
[----:B------:R0:W1:Y:S02]  /*20530*/  SHFL.IDX P6, R14, R13, R12, R11 ;  /* 0x0000000c0d0e7389 */ /* 0x00006400000c000b */
[----:B01----:R-:W-:Y:S01]  /*20540*/  ENDCOLLECTIVE ;  /* 0x000000000000791b */ /* 0x003fe20003800000 */
.L_x_11171:
        /* <DEDUP_REMOVED lines=13> */
.L_x_11172:
[----:B------:R-:W-:Y:S02]  /*20620*/  IMAD.MOV.U32 R13, RZ, RZ, R23 ;  /* 0x000000ffff0d7224 */ /* 0x000fe400078e0017 */
[----:B------:R-:W-:Y:S01]  /*20630*/  IMAD.MOV.U32 R12, RZ, RZ, 0x3 ;  /* 0x00000003ff0c7424 */ /* 0x000fe200078e00ff */
[----:B------:R-:W-:-:S13]  /*20640*/  IADD3 R2, P0, R14, R0, RZ ;  /* 0x000000000e027210 */ /* 0x000fda0007f1e0ff */
[----:B------:R-:W-:Y:S05]  /*20650*/  WARPSYNC.COLLECTIVE R15, `(.L_x_11173) ;  /* 0x000000000f087348 */ /* 0x000fea0003c00000 */
[----:B------:R0:W1:Y:S02]  /*20660*/  SHFL.IDX P6, R14, R13, R12, R11 ;  /* 0x0000000c0d0e7389 */ /* 0x00006400000c000b */
[----:B01----:R-:W-:Y:S01]  /*20670*/  ENDCOLLECTIVE ;  /* 0x000000000000791b */ /* 0x003fe20003800000 */
.L_x_11173:
        /* <DEDUP_REMOVED lines=13> */
.L_x_11174:
[----:B------:R-:W-:Y:S02]  /*20750*/  IMAD.MOV.U32 R13, RZ, RZ, R23 ;  /* 0x000000ffff0d7224 */ /* 0x000fe400078e0017 */
[----:B------:R-:W-:Y:S01]  /*20760*/  IMAD.MOV.U32 R12, RZ, RZ, 0x4 ;  /* 0x00000004ff0c7424 */ /* 0x000fe200078e00ff */
[----:B------:R-:W-:-:S13]  /*20770*/  IADD3 R2, P0, R14, R0, RZ ;  /* 0x000000000e027210 */ /* 0x000fda0007f1e0ff */
[----:B------:R-:W-:Y:S05]  /*20780*/  WARPSYNC.COLLECTIVE R15, `(.L_x_11175) ;  /* 0x000000000f087348 */ /* 0x000fea0003c00000 */
[----:B------:R0:W1:Y:S02]  /*20790*/  SHFL.IDX P6, R14, R13, R12, R11 ;  /* 0x0000000c0d0e7389 */ /* 0x00006400000c000b */
[----:B01----:R-:W-:Y:S01]  /*207a0*/  ENDCOLLECTIVE ;  /* 0x000000000000791b */ /* 0x003fe20003800000 */
.L_x_11175:
        /* <DEDUP_REMOVED lines=13> */
.L_x_11176:
[----:B------:R-:W-:Y:S02]  /*20880*/  IMAD.MOV.U32 R13, RZ, RZ, R23 ;  /* 0x000000ffff0d7224 */ /* 0x000fe400078e0017 */
[----:B------:R-:W-:Y:S01]  /*20890*/  IMAD.MOV.U32 R12, RZ, RZ, 0x5 ;  /* 0x00000005ff0c7424 */ /* 0x000fe200078e00ff */
[----:B------:R-:W-:-:S13]  /*208a0*/  IADD3 R2, P0, R14, R0, RZ ;  /* 0x000000000e027210 */ /* 0x000fda0007f1e0ff */
[----:B------:R-:W-:Y:S05]  /*208b0*/  WARPSYNC.COLLECTIVE R15, `(.L_x_11177) ;  /* 0x000000000f087348 */ /* 0x000fea0003c00000 */
[----:B------:R0:W1:Y:S02]  /*208c0*/  SHFL.IDX P6, R14, R13, R12, R11 ;  /* 0x0000000c0d0e7389 */ /* 0x00006400000c000b */
[----:B01----:R-:W-:Y:S01]  /*208d0*/  ENDCOLLECTIVE ;  /* 0x000000000000791b */ /* 0x003fe20003800000 */
.L_x_11177:
        /* <DEDUP_REMOVED lines=13> */
.L_x_11178:
[----:B------:R-:W-:Y:S05]  /*209b0*/  BRA `(.L_x_11179) ;  /* 0xffffffcc00547947 */ /* 0x000fea000383ffff */
.L_x_11084:
[----:B------:R-:W-:Y:S01]  /*209c0*/  BSSY B0, `(.L_x_11180) ;  /* 0x0000008000007945 */ /* 0x000fe20003800000 */
[----:B------:R-:W-:Y:S02]  /*209d0*/  IMAD.MOV.U32 R13, RZ, RZ, R31 ;  /* 0x000000ffff0d7224 */ /* 0x000fe400078e001f */
[----:B------:R-:W-:Y:S02]  /*209e0*/  IMAD.MOV.U32 R12, RZ, RZ, RZ ;  /* 0x000000ffff0c7224 */ /* 0x000fe400078e00ff */
[----:B------:R-:W-:Y:S02]  /*209f0*/  IMAD.MOV.U32 R11, RZ, RZ, 0x1f ;  /* 0x0000001fff0b7424 */ /* 0x000fe400078e00ff */
[----:B------:R-:W-:-:S07]  /*20a00*/  IMAD.MOV.U32 R15, RZ, RZ, -0x1 ;  /* 0xffffffffff0f7424 */ /* 0x000fce00078e00ff */
[----:B01---5:R-:W-:Y:S05]  /*20a10*/  WARPSYNC.COLLECTIVE R15, `(.L_x_11181) ;  /* 0x000000000f087348 */ /* 0x023fea0003c00000 */
[----:B------:R2:W3:Y:S02]  /*20a20*/  SHFL.IDX P6, R14, R13, R12, R11 ;  /* 0x0000000c0d0e7389 */ /* 0x0004e400000c000b */
[----:B0123-5:R-:W-:Y:S01]  /*20a30*/  ENDCOLLECTIVE ;  /* 0x000000000000791b */ /* 0x02ffe20003800000 */
.L_x_11181:
[----:B------:R-:W-:Y:S05]  /*20a40*/  BSYNC B0 ;  /* 0x0000000000007941 */ /* 0x000fea0003800000 */
.L_x_11180:
[----:B------:R-:W-:Y:S05]  /*20a50*/  BRA `(.L_x_11182) ;  /* 0xffffffd000287947 */ /* 0x000fea000383ffff */
.L_x_11087:
[----:B---3--:R3:W4:Y:S02]  /*20a60*/  SYNCS.PHASECHK.TRANS64.TRYWAIT P0, [R5+URZ+0x22820], R0 ;  /* 0x02282000050075a7 */ /* 0x008724000800017f */
[----:B----4-:R-:W-:Y:S05]  /*20a70*/  @!P0 NANOSLEEP.SYNCS 0x989680 ;  /* 0x009896800000895d */ /* 0x010fea0003900000 */
[----:B------:R-:W4:Y:S02]  /*20a80*/  @!P0 SYNCS.PHASECHK.TRANS64 P0, [R5+URZ+0x22820], R0 ;  /* 0x02282000050085a7 */ /* 0x000f24000800007f */
[----:B----4-:R-:W-:Y:S05]  /*20a90*/  @!P0 BRA `(.L_x_11087) ;  /* 0xfffffffc00f08947 */ /* 0x010fea000383ffff */
[----:B------:R-:W-:Y:S05]  /*20aa0*/  BRA `(.L_x_11183) ;  /* 0xffffffd000707947 */ /* 0x000fea000383ffff */
.L_x_11088:
        /* <DEDUP_REMOVED lines=11> */
.L_x_11185:
[----:B------:R-:W-:Y:S05]  /*20b60*/  BSYNC B0 ;  /* 0x0000000000007941 */ /* 0x000fea0003800000 */
.L_x_11184:
[----:B------:R-:W-:Y:S05]  /*20b70*/  BRA `(.L_x_11186) ;  /* 0xffffffd000587947 */ /* 0x000fea000383ffff */
.L_x_11091:
[----:B------:R-:W-:Y:S01]  /*20b80*/  BSSY B1, `(.L_x_11187) ;  /* 0x0000006000017945 */ /* 0x000fe20003800000 */
[----:B------:R-:W-:-:S07]  /*20b90*/  IMAD.MOV.U32 R15, RZ, RZ, -0x1 ;  /* 0xffffffffff0f7424 */ /* 0x000fce00078e00ff */
[----:B0123-5:R-:W-:Y:S05]  /*20ba0*/  WARPSYNC.COLLECTIVE R15, `(.L_x_11188) ;  /* 0x000000000f0c7348 */ /* 0x02ffea0003c00000 */
[----:B------:R-:W-:Y:S02]  /*20bb0*/  ELECT P6, UR62, PT ;  /* 0x00000000003e782f */ /* 0x000fe400038c0000 */
[----:B------:R-:W-:Y:S01]  /*20bc0*/  MOV R14, UR62 ;  /* 0x0000003e000e7c02 */ /* 0x000fe20008000f00 */
[----:B0123-5:R-:W-:Y:S10]  /*20bd0*/  ENDCOLLECTIVE ;  /* 0x000000000000791b */ /* 0x02fff40003800000 */
.L_x_11188:
[----:B------:R-:W-:Y:S05]  /*20be0*/  BSYNC B1 ;  /* 0x0000000000017941 */ /* 0x000fea0003800000 */
.L_x_11187:
[----:B------:R-:W-:Y:S05]  /*20bf0*/  BRA `(.L_x_11189) ;  /* 0xffffffd000507947 */ /* 0x000fea000383ffff */
.L_x_11093:
[----:B---3--:R3:W4:Y:S02]  /*20c00*/  SYNCS.PHASECHK.TRANS64.TRYWAIT P1, [R3+URZ+0x22840], R2 ;  /* 0x02284002030075a7 */ /* 0x008724000802017f */
[----:B----4-:R-:W-:Y:S05]  /*20c10*/  @!P1 NANOSLEEP.SYNCS 0x989680 ;  /* 0x009896800000995d */ /* 0x010fea0003900000 */
[----:B------:R-:W4:Y:S02]  /*20c20*/  @!P1 SYNCS.PHASECHK.TRANS64 P1, [R3+URZ+0x22840], R2 ;  /* 0x02284002030095a7 */ /* 0x000f24000802007f */
[----:B----4-:R-:W-:Y:S05]  /*20c30*/  @!P1 BRA `(.L_x_11093) ;  /* 0xfffffffc00f09947 */ /* 0x010fea000383ffff */
[----:B------:R-:W-:Y:S05]  /*20c40*/  BRA `(.L_x_11190) ;  /* 0xffffffd000707947 */ /* 0x000fea000383ffff */
.L_x_11095:
[----:B----4-:R4:W0:Y:S02]  /*20c50*/  SYNCS.PHASECHK.TRANS64.TRYWAIT P1, [R5+URZ+0x22840], R0 ;  /* 0x02284000050075a7 */ /* 0x010824000802017f */
[----:B0-----:R-:W-:Y:S05]  /*20c60*/  @!P1 NANOSLEEP.SYNCS 0x989680 ;  /* 0x009896800000995d */ /* 0x001fea0003900000 */
[----:B------:R-:W0:Y:S02]  /*20c70*/  @!P1 SYNCS.PHASECHK.TRANS64 P1, [R5+URZ+0x22840], R0 ;  /* 0x02284000050095a7 */ /* 0x000e24000802007f */
[----:B0-----:R-:W-:Y:S05]  /*20c80*/  @!P1 BRA `(.L_x_11095) ;  /* 0xfffffffc00f09947 */ /* 0x001fea000383ffff */
[----:B------:R-:W-:Y:S05]  /*20c90*/  BRA `(.L_x_11191) ;  /* 0xffffffd0007c7947 */ /* 0x000fea000383ffff */
.L_x_11097:
[----:B------:R0:W0:Y:S02]  /*20ca0*/  SYNCS.PHASECHK.TRANS64.TRYWAIT P1, [R3+URZ+0x22860], R2 ;  /* 0x02286002030075a7 */ /* 0x000024000802017f */
[----:B0-----:R-:W-:Y:S05]  /*20cb0*/  @!P1 NANOSLEEP.SYNCS 0x989680 ;  /* 0x009896800000995d */ /* 0x001fea0003900000 */
[----:B------:R-:W0:Y:S02]  /*20cc0*/  @!P1 SYNCS.PHASECHK.TRANS64 P1, [R3+URZ+0x22860], R2 ;  /* 0x02286002030095a7 */ /* 0x000e24000802007f */
[----:B0-----:R-:W-:Y:S05]  /*20cd0*/  @!P1 BRA `(.L_x_11097) ;  /* 0xfffffffc00f09947 */ /* 0x001fea000383ffff */
[----:B------:R-:W-:Y:S05]  /*20ce0*/  BRA `(.L_x_11192) ;  /* 0xffffffd000787947 */ /* 0x000fea000383ffff */
        .type           $_ZN7cutlass13device_kernelIN5flash11enable_sm90INS1_16FlashAttnFwdSm90INS1_25CollectiveMainloopFwdSm90ILi2EN4cute5tupleIJNS5_1CILi1EEES8_S8_EEENS6_IJNS7_ILi128EEENS7_ILi96EEENS7_ILi64EEEEEELi256ENS_10bfloat16_tEfNS_4arch4Sm90ELb0ELb1ELb1ELb0ELb1ELb0ELb0ELb1ELb0ELb1ELb0ELb0EEENS1_21CollectiveEpilogueFwdINS6_IJSA_NS7_ILi256EEESB_EEES9_SE_SG_Li256ELb0ELb1ELb0ELb0EEENS1_30DynamicPersistentTileSchedulerILi256ELi128ELb0ELb1ELb1EEEEEEEEEvNT_6ParamsE$_ZZN5flash25CollectiveMainloopFwdSm90ILi2EN4cute5tupleIJNS1_1CILi1EEES4_S4_EEENS2_IJNS3_ILi128EEENS3_ILi96EEENS3_ILi64EEEEEELi256EN7cutlass10bfloat16_tEfNSA_4arch4Sm90ELb0ELb1ELb1ELb0ELb1ELb0ELb0ELb1ELb0ELb1ELb0ELb0EE3mmaINS_16FlashAttnFwdSm90ISE_NS_21CollectiveEpilogueFwdINS2_IJS6_NS3_ILi256EEES7_EEES5_SB_SD_Li256ELb0ELb1ELb0ELb0EEENS_30DynamicPersistentTileSchedulerILi256ELi128ELb0ELb1ELb1EEEE13SharedStorageENS1_6TensorINS1_11ArrayEngineIfLm128EEENS1_6LayoutINS2_IJNS2_IJNS3_ILi2EEEST_NS3_ILi32EEEEEES4_S4_EEENS2_IJNS2_IJS4_ST_NS3_ILi4EEEEEENS3_ILi0EEESZ_EEEEEEENS_7SoftmaxILi2ELi0EEEEEbRKNSE_6ParamsENSA_13PipelineAsyncILi2EEES19_RNSA_13PipelineStateILj2EEERT0_RT1_iRiRKNS_16SeqlenInfoQKNewKILb0ELb0EEENS2_IJiiiiEEERT_ENKUliT_T0_T1_E_clIZSF_ISO_S12_S14_EbS17_S19_S19_S1C_S1E_S1G_iS1H_S1L_S1M_S1O_EUlRS1P_iE1_NS3_ILb0EEENS3_ILb1EEEEEDaiS1P_S1Q_S1R_,@function
        .size           $_ZN7cutlass13device_kernelIN5flash11enable_sm90INS1_16FlashAttnFwdSm90INS1_25CollectiveMainloopFwdSm90ILi2EN4cute5tupleIJNS5_1CILi1EEES8_S8_EEENS6_IJNS7_ILi128EEENS7_ILi96EEENS7_ILi64EEEEEELi256ENS_10bfloat16_tEfNS_4arch4Sm90ELb0ELb1ELb1ELb0ELb1ELb0ELb0ELb1ELb0ELb1ELb0ELb0EEENS1_21CollectiveEpilogueFwdINS6_IJSA_NS7_ILi256EEESB_EEES9_SE_SG_Li256ELb0ELb1ELb0ELb0EEENS1_30DynamicPersistentTileSchedulerILi256ELi128ELb0ELb1ELb1EEEEEEEEEvNT_6ParamsE$_ZZN5flash25CollectiveMainloopFwdSm90ILi2EN4cute5tupleIJNS1_1CILi1EEES4_S4_EEENS2_IJNS3_ILi128EEENS3_ILi96EEENS3_ILi64EEEEEELi256EN7cutlass10bfloat16_tEfNSA_4arch4Sm90ELb0ELb1ELb1ELb0ELb1ELb0ELb0ELb1ELb0ELb1ELb0ELb0EE3mmaINS_16FlashAttnFwdSm90ISE_NS_21CollectiveEpilogueFwdINS2_IJS6_NS3_ILi256EEES7_EEES5_SB_SD_Li256ELb0ELb1ELb0ELb0EEENS_30DynamicPersistentTileSchedulerILi256ELi128ELb0ELb1ELb1EEEE13SharedStorageENS1_6TensorINS1_11ArrayEngineIfLm128EEENS1_6LayoutINS2_IJNS2_IJNS3_ILi2EEEST_NS3_ILi32EEEEEES4_S4_EEENS2_IJNS2_IJS4_ST_NS3_ILi4EEEEEENS3_ILi0EEESZ_EEEEEEENS_7SoftmaxILi2ELi0EEEEEbRKNSE_6ParamsENSA_13PipelineAsyncILi2EEES19_RNSA_13PipelineStateILj2EEERT0_RT1_iRiRKNS_16SeqlenInfoQKNewKILb0ELb0EEENS2_IJiiiiEEERT_ENKUliT_T0_T1_E_clIZSF_ISO_S12_S14_EbS17_S19_S19_S1C_S1E_S1G_iS1H_S1L_S1M_S1O_EUlRS1P_iE1_NS3_ILb0EEENS3_ILb1EEEEEDaiS1P_S1Q_S1R_,(.L_x_15669 - $_ZN7cutlass13device_kernelIN5flash11enable_sm90INS1_16FlashAttnFwdSm90INS1_25CollectiveMainloopFwdSm90ILi2EN4cute5tupleIJNS5_1CILi1EEES8_S8_EEENS6_IJNS7_ILi128EEENS7_ILi96EEENS7_ILi64EEEEEELi256ENS_10bfloat16_tEfNS_4arch4Sm90ELb0ELb1ELb1ELb0ELb1ELb0ELb0ELb1ELb0ELb1ELb0ELb0EEENS1_21CollectiveEpilogueFwdINS6_IJSA_NS7_ILi256EEESB_EEES9_SE_SG_Li256ELb0ELb1ELb0ELb0EEENS1_30DynamicPersistentTileSchedulerILi256ELi128ELb0ELb1ELb1EEEEEEEEEvNT_6ParamsE$_ZZN5flash25CollectiveMainloopFwdSm90ILi2EN4cute5tupleIJNS1_1CILi1EEES4_S4_EEENS2_IJNS3_ILi128EEENS3_ILi96EEENS3_ILi64EEEEEELi256EN7cutlass10bfloat16_tEfNSA_4arch4Sm90ELb0ELb1ELb1ELb0ELb1ELb0ELb0ELb1ELb0ELb1ELb0ELb0EE3mmaINS_16FlashAttnFwdSm90ISE_NS_21CollectiveEpilogueFwdINS2_IJS6_NS3_ILi256EEES7_EEES5_SB_SD_Li256ELb0ELb1ELb0ELb0EEENS_30DynamicPersistentTileSchedulerILi256ELi128ELb0ELb1ELb1EEEE13SharedStorageENS1_6TensorINS1_11ArrayEngineIfLm128EEENS1_6LayoutINS2_IJNS2_IJNS3_ILi2EEEST_NS3_ILi32EEEEEES4_S4_EEENS2_IJNS2_IJS4_ST_NS3_ILi4EEEEEENS3_ILi0EEESZ_EEEEEEENS_7SoftmaxILi2ELi0EEEEEbRKNSE_6ParamsENSA_13PipelineAsyncILi2EEES19_RNSA_13PipelineStateILj2EEERT0_RT1_iRiRKNS_16SeqlenInfoQKNewKILb0ELb0EEENS2_IJiiiiEEERT_ENKUliT_T0_T1_E_clIZSF_ISO_S12_S14_EbS17_S19_S19_S1C_S1E_S1G_iS1H_S1L_S1M_S1O_EUlRS1P_iE1_NS3_ILb0EEENS3_ILb1EEEEEDaiS1P_S1Q_S1R_)
$_ZN7cutlass13device_kernelIN5flash11enable_sm90INS1_16FlashAttnFwdSm90INS1_25CollectiveMainloopFwdSm90ILi2EN4cute5tupleIJNS5_1CILi1EEES8_S8_EEENS6_IJNS7_ILi128EEENS7_ILi96EEENS7_ILi64EEEEEELi256ENS_10bfloat16_tEfNS_4arch4Sm90ELb0ELb1ELb1ELb0ELb1ELb0ELb0ELb1ELb0ELb1ELb0ELb0EEENS1_21CollectiveEpilogueFwdINS6_IJSA_NS7_ILi256EEESB_EEES9_SE_SG_Li256ELb0ELb1ELb0ELb0EEENS1_30DynamicPersistentTileSchedulerILi256ELi128ELb0ELb1ELb1EEEEEEEEEvNT_6ParamsE$_ZZN5flash25CollectiveMainloopFwdSm90ILi2EN4cute5tupleIJNS1_1CILi1EEES4_S4_EEENS2_IJNS3_ILi128EEENS3_ILi96EEENS3_ILi64EEEEEELi256EN7cutlass10bfloat16_tEfNSA_4arch4Sm90ELb0ELb1ELb1ELb0ELb1ELb0ELb0ELb1ELb0ELb1ELb0ELb0EE3mmaINS_16FlashAttnFwdSm90ISE_NS_21CollectiveEpilogueFwdINS2_IJS6_NS3_ILi256EEES7_EEES5_SB_SD_Li256ELb0ELb1ELb0ELb0EEENS_30DynamicPersistentTileSchedulerILi256ELi128ELb0ELb1ELb1EEEE13SharedStorageENS1_6TensorINS1_11ArrayEngineIfLm128EEENS1_6LayoutINS2_IJNS2_IJNS3_ILi2EEEST_NS3_ILi32EEEEEES4_S4_EEENS2_IJNS2_IJS4_ST_NS3_ILi4EEEEEENS3_ILi0EEESZ_EEEEEEENS_7SoftmaxILi2ELi0EEEEEbRKNSE_6ParamsENSA_13PipelineAsyncILi2EEES19_RNSA_13PipelineStateILj2EEERT0_RT1_iRiRKNS_16SeqlenInfoQKNewKILb0ELb0EEENS2_IJiiiiEEERT_ENKUliT_T0_T1_E_clIZSF_ISO_S12_S14_EbS17_S19_S19_S1C_S1E_S1G_iS1H_S1L_S1M_S1O_EUlRS1P_iE1_NS3_ILb0EEENS3_ILb1EEEEEDaiS1P_S1Q_S1R_:
        /* <DEDUP_REMOVED lines=9> */
[----:B------:R-:W-:Y:S01]  /*20d80*/  R2UR UR5, R5 ;  /* 0x00000000050572ca */ /* 0x000fe200000e0000 */
[----:B--2---:R-:W-:-:S12]  /*20d90*/  VIADD R13, R6, 0x1 ;  /* 0x00000001060d7836 */ /* 0x004fd80000000000 */
[----:B------:R-:W2:Y:S01]  /*20da0*/  LD.E R6, desc[UR4][R2.64+0x8] ;  /* 0x0000080402067980 */ /* 0x000ea2000c101900 */
[----:B------:R-:W-:-:S13]  /*20db0*/  ISETP.NE.AND P0, PT, R13, 0x2, PT ;  /* 0x000000020d00780c */ /* 0x000fda0003f05270 */
[----:B------:R-:W-:Y:S02]  /*20dc0*/  @!P0 R2UR UR6, R4 ;  /* 0x00000000040682ca */ /* 0x000fe400000e0000 */
[----:B------:R-:W-:-:S13]  /*20dd0*/  @!P0 R2UR UR7, R5 ;  /* 0x00000000050782ca */ /* 0x000fda00000e0000 */
[----:B------:R-:W3:Y:S01]  /*20de0*/  @!P0 LD.E R7, desc[UR6][R2.64+0x4] ;  /* 0x0000040602078980 */ /* 0x000ee2000c101900 */
        /* <DEDUP_REMOVED lines=8> */
[----:B------:R0:W-:Y:S08]  /*20e70*/  ST.E desc[UR4][R2.64], R13 ;  /* 0x0000000d02007985 */ /* 0x0001f0000c101904 */
[----:B------:R1:W-:Y:S01]  /*20e80*/  @!P0 ST.E desc[UR8][R2.64], RZ ;  /* 0x000000ff02008985 */ /* 0x0003e2000c101908 */
[----:B--2---:R-:W-:-:S05]  /*20e90*/  VIADD R15, R6, 0x1 ;  /* 0x00000001060f7836 */ /* 0x004fca0000000000 */
[----:B------:R1:W-:Y:S01]  /*20ea0*/  ST.E desc[UR6][R2.64+0x8], R15 ;  /* 0x0000080f02007985 */ /* 0x0003e2000c101906 */
[----:B---3--:R-:W-:-:S05]  /*20eb0*/  @!P0 LOP3.LUT R21, R7, 0x1, RZ, 0x3c, !PT ;  /* 0x0000000107158812 */ /* 0x008fca00078e3cff */
        /* <DEDUP_REMOVED lines=12> */
[----:B0-----:R1:W5:Y:S01]  /*20f80*/  LD.E R13, desc[UR6][R6.64+0x4] ;  /* 0x00000406060d7980 */ /* 0x001362000c101900 */
[----:B--2---:R-:W-:-:S04]  /*20f90*/  LOP3.LUT R24, R24, 0x1, RZ, 0xfc, !PT ;  /* 0x0000000118187812 */ /* 0x004fc800078efcff */
[----:B------:R-:W-:-:S13]  /*20fa0*/  ISETP.NE.AND P0, PT, R24, 0x3, PT ;  /* 0x000000031800780c */ /* 0x000fda0003f05270 */
[----:B-1----:R-:W-:Y:S05]  /*20fb0*/  @!P0 BRA `(.L_x_11194) ;  /* 0x0000000000048947 */ /* 0x002fea0003800000 */
[----:B------:R-:W-:Y:S01]  /*20fc0*/  BPT.TRAP 0x1 ;  /* 0x000000040000795c */ /* 0x000fe20000300000 */
.L_x_11194:
[----:B------:R-:W-:Y:S05]  /*20fd0*/  BSYNC B2 ;  /* 0x0000000000027941 */ /* 0x000fea0003800000 */
.L_x_11193:
        /* <DEDUP_REMOVED lines=17> */
.L_x_11196:
[----:B------:R-:W-:Y:S05]  /*210f0*/  BSYNC B2 ;  /* 0x0000000000027941 */ /* 0x000fea0003800000 */
.L_x_11195:
        /* <DEDUP_REMOVED lines=10> */
.L_x_11198:
[----:B------:R-:W-:Y:S05]  /*211a0*/  BSYNC B2 ;  /* 0x0000000000027941 */ /* 0x000fea0003800000 */
.L_x_11197:
        /* <DEDUP_REMOVED lines=18> */
[----:B------:R-:W-:Y:S01]  /*212d0*/  WARPGROUP.ARRIVE ;  /* 0x00000000000079c5 */ /* 0x000fe20000000000 */
[----:B------:R-:W-:Y:S01]  /*212e0*/  IMAD.MOV.U32 R9, RZ, RZ, R73 ;  /* 0x000000ffff097224 */ /* 0x000fe200078e0049 */
[----:B------:R-:W-:Y:S01]  /*212f0*/  R2UR UR8, R4 ;  /* 0x00000000040872ca */ /* 0x000fe200000e0000 */
[----:B------:R-:W-:Y:S01]  /*21300*/  IMAD.MOV.U32 R13, RZ, RZ, 0x1 ;  /* 0x00000001ff0d7424 */ /* 0x000fe200078e00ff */
[----:B------:R-:W-:-:S02]  /*21310*/  R2UR UR6, R8 ;  /* 0x00000000080672ca */ /* 0x000fc400000e0000 */
[----:B------:R-:W-:Y:S02]  /*21320*/  R2UR UR7, R9 ;  /* 0x00000000090772ca */ /* 0x000fe400000e0000 */
[C---:B------:R-:W-:Y:S02]  /*21330*/  R2UR UR9, R5.reuse ;  /* 0x00000000050972ca */ /* 0x040fe400000e0000 */
[----:B------:R-:W-:Y:S02]  /*21340*/  R2UR UR10, R4 ;  /* 0x00000000040a72ca */ /* 0x000fe400000e0000 */
[----:B------:R-:W-:Y:S02]  /*21350*/  R2UR UR11, R5 ;  /* 0x00000000050b72ca */ /* 0x000fe400000e0000 */
[----:B---3--:R-:W-:Y:S02]  /*21360*/  R2UR UR4, R6 ;  /* 0x00000000060472ca */ /* 0x008fe400000e0000 */
[----:B------:R-:W-:-:S13]  /*21370*/  R2UR UR5, R7 ;  /* 0x00000000070572ca */ /* 0x000fda00000e0000 */
[----:B------:R-:W-:Y:S03]  /*21380*/  HGMMA.64x96x16.F32.BF16 R24, gdesc[UR4], RZ, !UPT, gsb0 ;  /* 0x01600000041879f0 */ /* 0x000fe6000c0018ff */
        /* <DEDUP_REMOVED lines=8> */
[C---:B------:R-:W-:Y:S02]  /*21410*/  R2UR UR9, R5.reuse ;  /* 0x00000000050972ca */ /* 0x040fe400000e0000 */
[----:B------:R-:W-:Y:S02]  /*21420*/  R2UR UR10, R4 ;  /* 0x00000000040a72ca */ /* 0x000fe400000e0000 */
[----:B------:R-:W-:Y:S01]  /*21430*/  R2UR UR11, R5 ;  /* 0x00000000050b72ca */ /* 0x000fe200000e0000 */
[----:B--2---:R-:W-:Y:S01]  /*21440*/  VIADD R6, R6, 0x2 ;  /* 0x0000000206067836 */ /* 0x004fe20000000000 */
[----:B------:R-:W-:-:S04]  /*21450*/  R2UR UR5, R7 ;  /* 0x00000000070572ca */ /* 0x000fc800000e0000 */
[----:B------:R-:W-:-:S13]  /*21460*/  R2UR UR4, R6 ;  /* 0x00000000060472ca */ /* 0x000fda00000e0000 */
[----:B------:R-:W-:Y:S03]  /*21470*/  HGMMA.64x96x16.F32.BF16 R24, gdesc[UR4], R24, gsb0 ;  /* 0x01600000041879f0 */ /* 0x000fe60008001818 */
        /* <DEDUP_REMOVED lines=31> */
[----:B------:R-:W2:Y:S01]  /*21670*/  LDL.64 R8, [R0+0x18] ;  /* 0x0000180000087983 */ /* 0x000ea20000100a00 */
[----:B------:R-:W1:Y:S01]  /*21680*/  S2R R6, SR_TID.X ;  /* 0x0000000000067919 */ /* 0x000e620000002100 */
[----:B------:R-:W-:-:S02]  /*21690*/  R2UR UR4, R4 ;  /* 0x00000000040472ca */ /* 0x000fc400000e0000 */
[----:B------:R-:W-:Y:S01]  /*216a0*/  R2UR UR5, R5 ;  /* 0x00000000050572ca */ /* 0x000fe200000e0000 */
[----:B------:R-:W3:Y:S01]  /*216b0*/  LDL.64 R2, [R0] ;  /* 0x0000000000027983 */ /* 0x000ee20000100a00 */
[----:B-1----:R-:W-:-:S04]  /*216c0*/  SHF.R.U32.HI R7, RZ, 0x7, R6 ;  /* 0x00000007ff077819 */ /* 0x002fc80000011606 */
[----:B------:R-:W-:-:S05]  /*216d0*/  IADD3 R7, -R7, 0xb, RZ ;  /* 0x0000000b07077810 */ /* 0x000fca0007ffe1ff */
[----:B------:R0:W-:Y:S06]  /*216e0*/  BAR.ARV R7, 0x100 ;  /* 0x000400070000751d */ /* 0x0001ec0000002000 */
        /* <DEDUP_REMOVED lines=9> */
.L_x_11201:
[----:B------:R-:W-:Y:S05]  /*21780*/  BSYNC B2 ;  /* 0x0000000000027941 */ /* 0x000fea0003800000 */
.L_x_11200:
[C---:B------:R-:W-:Y:S01]  /*21790*/  R2UR UR6, R4.reuse ;  /* 0x00000000040672ca */ /* 0x040fe200000e0000 */
[----:B------:R-:W2:Y:S01]  /*217a0*/  LDL R21, [R1+0x410] ;  /* 0x0004100001157983 */ /* 0x000ea20000100800 */
[C---:B------:R-:W-:Y:S02]  /*217b0*/  R2UR UR7, R5.reuse ;  /* 0x00000000050772ca */ /* 0x040fe400000e0000 */
[----:B------:R-:W-:Y:S01]  /*217c0*/  R2UR UR4, R4 ;  /* 0x00000000040472ca */ /* 0x000fe200000e0000 */
[----:B------:R-:W3:Y:S01]  /*217d0*/  LDL R20, [R1+0x414] ;  /* 0x0004140001147983 */ /* 0x000ee20000100800 */
[----:B------:R-:W-:-:S09]  /*217e0*/  R2UR UR5, R5 ;  /* 0x00000000050572ca */ /* 0x000fd200000e0000 */
[----:B------:R-:W4:Y:S04]  /*217f0*/  LD.E.64 R2, desc[UR6][R8.64+0x20] ;  /* 0x0000200608027980 */ /* 0x000f28000c101b00 */
[----:B------:R-:W2:Y:S01]  /*21800*/  LD.E R7, desc[UR4][R8.64+0xc] ;  /* 0x00000c0408077980 */ /* 0x000ea2000c101900 */
[----:B----4-:R-:W-:-:S05]  /*21810*/  MOV R2, R2 ;  /* 0x0000000200027202 */ /* 0x010fca0000000f00 */
[----:B-----5:R-:W-:-:S05]  /*21820*/  IMAD R2, R15, 0x8, R2 ;  /* 0x000000080f027824 */ /* 0x020fca00078e0202 */
[----:B--2---:R-:W-:-:S04]  /*21830*/  PRMT R2, R7, 0x654, R2 ;  /* 0x0000065407027816 */ /* 0x004fc80000000002 */
[----:B------:R0:W-:Y:S01]  /*21840*/  SYNCS.ARRIVE.TRANS64.RED.A1T0 RZ, [R2+URZ], RZ ;  /* 0x000000ff02ff79a7 */ /* 0x0001e2000810043f */
[----:B------:R-:W2:Y:S04]  /*21850*/  LD.E R7, desc[UR4][R18.64+0x24] ;  /* 0x0000240412077980 */ /* 0x000ea8000c101900 */
[----:B------:R-:W4:Y:S04]  /*21860*/  LD.E R81, desc[UR4][R18.64] ;  /* 0x0000000412517980 */ /* 0x000f28000c101900 */
[----:B0-----:R-:W3:Y:S04]  /*21870*/  LDL.64 R2, [R0+0x38] ;  /* 0x0000380000027983 */ /* 0x001ee80000100a00 */
[----:B---3--:R-:W3:Y:S01]  /*21880*/  LD.E.64 R2, desc[UR4][R2.64] ;  /* 0x0000000402027980 */ /* 0x008ee2000c101b00 */
[----:B--2---:R-:W-:-:S13]  /*21890*/  ISETP.NE.AND P0, PT, R7, 0x1, PT ;  /* 0x000000010700780c */ /* 0x004fda0003f05270 */
[C---:B------:R-:W-:Y:S02]  /*218a0*/  @P0 R2UR UR6, R4.reuse ;  /* 0x00000000040602ca */ /* 0x040fe400000e0000 */
[C---:B------:R-:W-:Y:S02]  /*218b0*/  @P0 R2UR UR7, R5.reuse ;  /* 0x00000000050702ca */ /* 0x040fe400000e0000 */
[C---:B------:R-:W-:Y:S02]  /*218c0*/  R2UR UR14, R4.reuse ;  /* 0x00000000040e72ca */ /* 0x040fe400000e0000 */
[----:B------:R-:W-:Y:S02]  /*218d0*/  R2UR UR15, R5 ;  /* 0x00000000050f72ca */ /* 0x000fe400000e0000 */
[----:B------:R-:W-:-:S07]  /*218e0*/  R2UR UR10, R4 ;  /* 0x00000000040a72ca */ /* 0x000fce00000e0000 */
[----:B------:R-:W2:Y:S01]  /*218f0*/  @P0 LD.E R86, desc[UR6][R18.64+0x2c] ;  /* 0x00002c0612560980 */ /* 0x000ea2000c101900 */
        /* <DEDUP_REMOVED lines=8> */
[----:B------:R-:W2:Y:S04]  /*21980*/  LD.E R8, desc[UR6][R18.64+0x4] ;  /* 0x0000040612087980 */ /* 0x000ea8000c101900 */
[----:B------:R-:W2:Y:S04]  /*21990*/  LD.E R73, desc[UR10][R18.64+0xc] ;  /* 0x00000c0a12497980 */ /* 0x000ea8000c101900 */
[----:B------:R-:W2:Y:S04]  /*219a0*/  LD.E R74, desc[UR8][R18.64+0x10] ;  /* 0x00001008124a7980 */ /* 0x000ea8000c101900 */
[----:B------:R-:W2:Y:S04]  /*219b0*/  LD.E R75, desc[UR12][R18.64+0x14] ;  /* 0x0000140c124b7980 */ /* 0x000ea8000c101900 */
[----:B---3--:R0:W3:Y:S02]  /*219c0*/  LD.E R72, desc[UR4][R2.64] ;  /* 0x0000000402487980 */ /* 0x0080e4000c101900 */
[----:B0-----:R-:W-:-:S02]  /*219d0*/  IMAD.MOV.U32 R2, RZ, RZ, R20 ;  /* 0x000000ffff027224 */ /* 0x001fc400078e0014 */
[----:B------:R-:W-:-:S05]  /*219e0*/  IMAD.MOV.U32 R3, RZ, RZ, R21 ;  /* 0x000000ffff037224 */ /* 0x000fca00078e0015 */
[----:B------:R3:W3:Y:S01]  /*219f0*/  LD.E R88, desc[UR4][R2.64] ;  /* 0x0000000402587980 */ /* 0x0006e2000c101900 */
[----:B------:R-:W-:Y:S02]  /*21a00*/  @P0 R2UR UR4, R4 ;  /* 0x00000000040402ca */ /* 0x000fe400000e0000 */
[----:B------:R-:W-:-:S13]  /*21a10*/  @P0 R2UR UR5, R5 ;  /* 0x00000000050502ca */ /* 0x000fda00000e0000 */
[----:B------:R-:W3:Y:S01]  /*21a20*/  @P0 LD.E R89, desc[UR4][R18.64+0x28] ;  /* 0x0000280412590980 */ /* 0x000ee2000c101900 */
[----:B------:R-:W-:Y:S02]  /*21a30*/  R2UR UR4, R4 ;  /* 0x00000000040472ca */ /* 0x000fe400000e0000 */
[----:B------:R-:W-:-:S13]  /*21a40*/  R2UR UR5, R5 ;  /* 0x00000000050572ca */ /* 0x000fda00000e0000 */
[----:B------:R-:W3:Y:S01]  /*21a50*/  LD.E R3, desc[UR4][R18.64+0x8] ;  /* 0x0000080412037980 */ /* 0x000ee2000c101900 */
[----:B----4-:R-:W-:Y:S01]  /*21a60*/  ISETP.GE.AND P1, PT, R7, 0x1, PT ;  /* 0x000000010700780c */ /* 0x010fe20003f26270 */
[----:B------:R-:W-:Y:S01]  /*21a70*/  BSSY B2, `(.L_x_11202) ;  /* 0x00000ae000027945 */ /* 0x000fe20003800000 */
[----:B--2---:R-:W-:Y:S02]  /*21a80*/  IMAD R75, R10, -0x60, R75 ;  /* 0xffffffa00a4b7824 */ /* 0x004fe400078e024b */
[-C--:B---3--:R-:W-:Y:S01]  /*21a90*/  FMUL.FTZ R2, R26, R72.reuse ;  /* 0x000000481a027220 */ /* 0x088fe20000410000 */
        /* <DEDUP_REMOVED lines=8> */
[----:B------:R-:W-:Y:S01]  /*21b20*/  LEA.HI R45, R44, R81, RZ, 0x7 ;  /* 0x000000512c2d7211 */ /* 0x000fe200078f38ff */
[-C--:B------:R-:W-:Y:S01]  /*21b30*/  FMUL.FTZ R9, R24, R72.reuse ;  /* 0x0000004818097220 */ /* 0x080fe20000410000 */
[----:B------:R-:W-:-:S02]  /*21b40*/  FMUL.FTZ R24, R34, R72 ;  /* 0x0000004822187220 */ /* 0x000fc40000410000 */
[----:B------:R-:W-:Y:S01]  /*21b50*/  LOP3.LUT R34, R45, 0xffffff80, RZ, 0xc0, !PT ;  /* 0xffffff802d227812 */ /* 0x000fe200078ec0ff */
[-C--:B------:R-:W-:Y:S01]  /*21b60*/  FMUL.FTZ R20, R30, R72.reuse ;  /* 0x000000481e147220 */ /* 0x080fe20000410000 */
[----:B------:R-:W-:-:S03]  /*21b70*/  FMUL.FTZ R30, R46, R72 ;  /* 0x000000482e1e7220 */ /* 0x000fc60000410000 */
[----:B------:R-:W-:Y:S02]  /*21b80*/  IMAD.IADD R46, R81, 0x1, -R34 ;  /* 0x00000001512e7824 */ /* 0x000fe400078e0a22 */
[-C--:B------:R-:W-:Y:S01]  /*21b90*/  FMUL.FTZ R21, R31, R72.reuse ;  /* 0x000000481f157220 */ /* 0x080fe20000410000 */
[-C--:B------:R-:W-:Y:S01]  /*21ba0*/  FMUL.FTZ R31, R47, R72.reuse ;  /* 0x000000482f1f7220 */ /* 0x080fe20000410000 */
[-C--:B------:R-:W-:Y:S01]  /*21bb0*/  FMUL.FTZ R77, R28, R72.reuse ;  /* 0x000000481c4d7220 */ /* 0x080fe20000410000 */
        /* <DEDUP_REMOVED lines=8> */
[-C--:B------:R-:W-:Y:S01]  /*21c40*/  FMUL.FTZ R52, R52, R72.reuse ;  /* 0x0000004834347220 */ /* 0x080fe20000410000 */
[----:B------:R-:W-:Y:S01]  /*21c50*/  FMUL.FTZ R43, R49, R72 ;  /* 0x00000048312b7220 */ /* 0x000fe20000410000 */
[----:B------:R-:W-:-:S02]  /*21c60*/  LEA.HI R50, R44, R81, RZ, 0x2 ;  /* 0x000000512c327211 */ /* 0x000fc400078f10ff */
[--C-:B------:R-:W-:Y:S02]  /*21c70*/  SHF.R.S32.HI R49, RZ, 0x2, R48.reuse ;  /* 0x00000002ff317819 */ /* 0x100fe40000011430 */
[----:B------:R-:W-:Y:S01]  /*21c80*/  SHF.R.S32.HI R44, RZ, 0x1f, R48 ;  /* 0x0000001fff2c7819 */ /* 0x000fe20000011430 */
[----:B------:R0:W1:Y:S01]  /*21c90*/  MUFU.TANH R90, R52 ;  /* 0x00000034005a7308 */ /* 0x0000620000002400 */
[----:B------:R-:W-:Y:S02]  /*21ca0*/  LEA.HI R47, R47, R46, RZ, 0x5 ;  /* 0x0000002e2f2f7211 */ /* 0x000fe400078f28ff */
[----:B0-----:R-:W-:Y:S02]  /*21cb0*/  LOP3.LUT R52, R50, 0xfffffffc, RZ, 0xc0, !PT ;  /* 0xfffffffc32347812 */ /* 0x001fe400078ec0ff */
[----:B------:R-:W-:Y:S02]  /*21cc0*/  LEA.HI R50, R44, R49, RZ, 0x3 ;  /* 0x000000312c327211 */ /* 0x000fe400078f18ff */
[----:B------:R-:W-:Y:S01]  /*21cd0*/  SHF.R.S32.HI R44, RZ, 0x7, R45 ;  /* 0x00000007ff2c7819 */ /* 0x000fe2000001142d */
[----:B------:R-:W-:Y:S01]  /*21ce0*/  IMAD.IADD R52, R81, 0x1, -R52 ;  /* 0x0000000151347824 */ /* 0x000fe200078e0a34 */
[----:B------:R-:W-:-:S02]  /*21cf0*/  LOP3.LUT R50, R50, 0xfffffff8, RZ, 0xc0, !PT ;  /* 0xfffffff832327812 */ /* 0x000fc400078ec0ff */
[----:B------:R-:W-:Y:S02]  /*21d00*/  LEA.HI R45, R45, R44, RZ, 0x1 ;  /* 0x0000002c2d2d7211 */ /* 0x000fe400078f08ff */
[----:B------:R-:W-:Y:S01]  /*21d10*/  SHF.R.S32.HI R47, RZ, 0x5, R47 ;  /* 0x00000005ff2f7819 */ /* 0x000fe2000001142f */
[----:B------:R-:W-:Y:S01]  /*21d20*/  IMAD.IADD R50, R49, 0x1, -R50 ;  /* 0x0000000131327824 */ /* 0x000fe200078e0a32 */
[----:B------:R-:W-:Y:S02]  /*21d30*/  LOP3.LUT R45, R45, 0x3fffffe, RZ, 0xc0, !PT ;  /* 0x03fffffe2d2d7812 */ /* 0x000fe400078ec0ff */
[----:B------:R-:W-:Y:S01]  /*21d40*/  LEA.HI R49, R52, R52, RZ, 0x1 ;  /* 0x0000003434317211 */ /* 0x000fe200078f08ff */
[----:B------:R-:W-:Y:S02]  /*21d50*/  IMAD R47, R88, 0x8, R47 ;  /* 0x00000008582f7824 */ /* 0x000fe400078e022f */
[----:B------:R-:W-:Y:S01]  /*21d60*/  IMAD.IADD R45, R44, 0x1, -R45 ;  /* 0x000000012c2d7824 */ /* 0x000fe200078e0a2d */
[----:B------:R-:W-:Y:S01]  /*21d70*/  LOP3.LUT R49, R49, 0x1ffffffe, RZ, 0xc0, !PT ;  /* 0x1ffffffe31317812 */ /* 0x000fe200078ec0ff */
[----:B------:R-:W-:-:S02]  /*21d80*/  IMAD.U32 R50, R47, 0x10, R50 ;  /* 0x000000102f327824 */ /* 0x000fc400078e0032 */
[----:B------:R-:W-:Y:S02]  /*21d90*/  FMUL.FTZ R56, R56, R72 ;  /* 0x0000004838387220 */ /* 0x000fe40000410000 */
[----:B------:R-:W-:Y:S02]  /*21da0*/  IMAD.IADD R49, R52, 0x1, -R49 ;  /* 0x0000000134317824 */ /* 0x000fe400078e0a31 */
[----:B------:R-:W-:Y:S01]  /*21db0*/  IMAD R50, R45, 0x40, R50 ;  /* 0x000000402d327824 */ /* 0x000fe200078e0232 */
[----:B------:R0:W2:Y:S03]  /*21dc0*/  MUFU.TANH R92, R56 ;  /* 0x00000038005c7308 */ /* 0x0000a60000002400 */
[----:B0-----:R-:W-:-:S04]  /*21dd0*/  IMAD R56, R49, 0x8, R50 ;  /* 0x0000000831387824 */ /* 0x001fc800078e0232 */
[----:B------:R-:W-:-:S05]  /*21de0*/  @P0 IMAD.HI.U32 R89, R56, R89, RZ ;  /* 0x0000005938590227 */ /* 0x000fca00078e00ff */
[----:B------:R-:W-:Y:S01]  /*21df0*/  @P0 SHF.R.U32.HI R56, RZ, R86, R89 ;  /* 0x00000056ff380219 */ /* 0x000fe20000011659 */
[----:B------:R-:W-:Y:S01]  /*21e00*/  IMAD.MOV.U32 R49, RZ, RZ, -0x60 ;  /* 0xffffffa0ff317424 */ /* 0x000fe200078e00ff */
        /* <DEDUP_REMOVED lines=24> */
[----:B------:R-:W-:Y:S02]  /*21f90*/  IMAD R44, R10, R49, 0x1 ;  /* 0x000000010a2c7424 */ /* 0x000fe400078e0231 */
[-C--:B------:R-:W-:Y:S01]  /*21fa0*/  FMUL.FTZ R88, R71, R72.reuse ;  /* 0x0000004847587220 */ /* 0x080fe20000410000 */
[----:B------:R-:W-:Y:S01]  /*21fb0*/  FMUL.FTZ R53, R53, R72 ;  /* 0x0000004835357220 */ /* 0x000fe20000410000 */
[----:B------:R-:W-:Y:S01]  /*21fc0*/  IMAD R44, R45, -0x2, R44 ;  /* 0xfffffffe2d2c7824 */ /* 0x000fe200078e022c */
[----:B------:R-:W3:Y:S01]  /*21fd0*/  MUFU.TANH R9, R9 ;  /* 0x0000000900097308 */ /* 0x000ee20000002400 */
[----:B------:R-:W-:-:S03]  /*21fe0*/  LOP3.LUT R46, RZ, R73, RZ, 0x33, !PT ;  /* 0x00000049ff2e7212 */ /* 0x000fc600078e33ff */
[----:B------:R-:W-:-:S04]  /*21ff0*/  IADD3 R45, -R8, R44, R3 ;  /* 0x0000002c082d7210 */ /* 0x000fc80007ffe103 */
[----:B------:R-:W4:Y:S01]  /*22000*/  MUFU.TANH R76, R76 ;  /* 0x0000004c004c7308 */ /* 0x000f220000002400 */
[----:B------:R-:W-:-:S07]  /*22010*/  FMUL.FTZ R57, R57, R72 ;  /* 0x0000004839397220 */ /* 0x000fce0000410000 */
        /* <DEDUP_REMOVED lines=43> */
[----:B------:R-:W-:-:S02]  /*222d0*/  IMAD.IADD R74, R45, 0x1, R74 ;  /* 0x000000012d4a7824 */ /* 0x000fc400078e024a */
[----:B------:R-:W-:Y:S02]  /*222e0*/  IMAD.IADD R72, R45, 0x1, R46 ;  /* 0x000000012d487824 */ /* 0x000fe400078e022e */
[----:B------:R-:W-:Y:S02]  /*222f0*/  VIADD R59, R44, 0xffffffff ;  /* 0xffffffff2c3b7836 */ /* 0x000fe40000000000 */
[--C-:B0-----:R-:W-:Y:S01]  /*22300*/  IMAD.IADD R58, R74, 0x1, R47.reuse ;  /* 0x000000014a3a7824 */ /* 0x101fe200078e022f */
[----:B------:R0:W1:Y:S02]  /*22310*/  MUFU.TANH R93, R57 ;  /* 0x00000039005d7308 */ /* 0x0000640000002400 */
[----:B0-----:R-:W-:Y:S01]  /*22320*/  IMAD.IADD R57, R72, 0x1, R47 ;  /* 0x0000000148397824 */ /* 0x001fe200078e022f */
        /* <DEDUP_REMOVED lines=17> */
.L_x_11207:
[----:B------:R-:W-:Y:S05]  /*22440*/  BSYNC B4 ;  /* 0x0000000000047941 */ /* 0x000fea0003800000 */
.L_x_11206:
[----:B------:R-:W-:Y:S01]  /*22450*/  LOP3.LUT R44, RZ, R44, RZ, 0x33, !PT ;  /* 0x0000002cff2c7212 */ /* 0x000fe200078e33ff */
[----:B------:R-:W-:Y:S06]  /*22460*/  BRA `(.L_x_11208) ;  /* 0x0000000000287947 */ /* 0x000fec0003800000 */
.L_x_11205:
        /* <DEDUP_REMOVED lines=10> */
.L_x_11208:
[----:B------:R-:W-:Y:S05]  /*22510*/  BSYNC B3 ;  /* 0x0000000000037941 */ /* 0x000fea0003800000 */
.L_x_11204:
[----:B------:R-:W-:-:S05]  /*22520*/  IMAD R44, R7, R44, R59 ;  /* 0x0000002c072c7224 */ /* 0x000fca00078e023b */
[----:B------:R-:W-:Y:S02]  /*22530*/  VIMNMX R57, R57, R44, !PT ;  /* 0x0000002c39397248 */ /* 0x000fe40007fe0100 */
[----:B------:R-:W-:-:S07]  /*22540*/  VIADDMNMX R58, R44, R7, R58, PT ;  /* 0x000000072c3a7246 */ /* 0x000fce000380013a */
.L_x_11203:
[----:B------:R-:W-:Y:S05]  /*22550*/  BSYNC B2 ;  /* 0x0000000000027941 */ /* 0x000fea0003800000 */
.L_x_11202:
        /* <DEDUP_REMOVED lines=116> */
[----:B------:R-:W-:Y:S01]  /*22ca0*/  ISETP.GE.AND P6, PT, R7, 0x1, PT ;  /* 0x000000010700780c */ /* 0x000fe20003fc6270 */
[--C-:B0-----:R-:W-:Y:S02]  /*22cb0*/  IMAD.IADD R80, R74, 0x1, R9.reuse ;  /* 0x000000014a507824 */ /* 0x101fe400078e0209 */
[----:B------:R-:W-:-:S10]  /*22cc0*/  IMAD.IADD R72, R72, 0x1, R9 ;  /* 0x0000000148487824 */ /* 0x000fd400078e0209 */
        /* <DEDUP_REMOVED lines=17> */
.L_x_11214:
[----:B------:R-:W-:Y:S05]  /*22de0*/  BSYNC B4 ;  /* 0x0000000000047941 */ /* 0x000fea0003800000 */
.L_x_11213:
[----:B------:R-:W-:Y:S01]  /*22df0*/  LOP3.LUT R8, RZ, R8, RZ, 0x33, !PT ;  /* 0x00000008ff087212 */ /* 0x000fe200078e33ff */
[----:B------:R-:W-:Y:S06]  /*22e00*/  BRA `(.L_x_11215) ;  /* 0x0000000000287947 */ /* 0x000fec0003800000 */
.L_x_11212:
        /* <DEDUP_REMOVED lines=10> */
.L_x_11215:
[----:B------:R-:W-:Y:S05]  /*22eb0*/  BSYNC B3 ;  /* 0x0000000000037941 */ /* 0x000fea0003800000 */
.L_x_11211:
[----:B------:R-:W-:-:S05]  /*22ec0*/  IMAD R3, R7, R8, R59 ;  /* 0x0000000807037224 */ /* 0x000fca00078e023b */
[----:B------:R-:W-:Y:S02]  /*22ed0*/  VIADDMNMX R80, R3, R7, R80, PT ;  /* 0x0000000703507246 */ /* 0x000fe40003800150 */
[----:B------:R-:W-:-:S07]  /*22ee0*/  VIMNMX R72, R72, R3, !PT ;  /* 0x0000000348487248 */ /* 0x000fce0007fe0100 */
.L_x_11210:
[----:B------:R-:W-:Y:S05]  /*22ef0*/  BSYNC B2 ;  /* 0x0000000000027941 */ /* 0x000fea0003800000 */
.L_x_11209:
[----:B------:R-:W2:Y:S01]  /*22f00*/  LDL.64 R8, [R0+0x40] ;  /* 0x0000400000087983 */ /* 0x000ea20000100a00 */
        /* <DEDUP_REMOVED lines=61> */
[----:B------:R-:W-:Y:S02]  /*232e0*/  R2UR UR4, R4 ;  /* 0x00000000040472ca */ /* 0x000fe400000e0000 */
[----:B------:R-:W-:Y:S02]  /*232f0*/  ISETP.LT.OR P0, PT, R80, 0x41, P0 ;  /* 0x000000415000780c */ /* 0x000fe40000701670 */
[----:B------:R-:W-:Y:S02]  /*23300*/  R2UR UR5, R5 ;  /* 0x00000000050572ca */ /* 0x000fe400000e0000 */
[----:B------:R-:W-:-:S02]  /*23310*/  FSEL R64, R87, -INF , !P0 ;  /* 0xff80000057407808 */ /* 0x000fc40004000000 */
[----:B------:R-:W-:Y:S02]  /*23320*/  ISETP.GT.AND P0, PT, R72, RZ, !P6 ;  /* 0x000000ff4800720c */ /* 0x000fe40007704270 */
[----:B------:R-:W-:Y:S02]  /*23330*/  ISETP.NE.AND P1, PT, R93, RZ, PT ;  /* 0x000000ff5d00720c */ /* 0x000fe40003f25270 */
[----:B------:R-:W-:Y:S02]  /*23340*/  ISETP.LT.OR P0, PT, R80, 0x1, P0 ;  /* 0x000000015000780c */ /* 0x000fe40000701670 */
[----:B------:R-:W-:Y:S02]  /*23350*/  ISETP.NE.AND P6, PT, R75, RZ, PT ;  /* 0x000000ff4b00720c */ /* 0x000fe40003fc5270 */
[----:B------:R-:W-:Y:S02]  /*23360*/  FSEL R20, R2, -INF , !P0 ;  /* 0xff80000002147808 */ /* 0x000fe40004000000 */
[----:B------:R-:W-:Y:S01]  /*23370*/  ISETP.NE.AND P0, PT, R92, RZ, PT ;  /* 0x000000ff5c00720c */ /* 0x000fe20003f05270 */
[----:B--2---:R-:W2:Y:S03]  /*23380*/  LD.E.64 R2, desc[UR4][R8.64] ;  /* 0x0000000408027980 */ /* 0x004ea6000c101b00 */
[----:B------:R-:W-:-:S02]  /*23390*/  ISETP.GT.AND P0, PT, R72, 0x41, !P0 ;  /* 0x000000414800780c */ /* 0x000fc40004704270 */
[----:B------:R-:W-:Y:S01]  /*233a0*/  ISETP.GT.AND P1, PT, R72, 0x48, !P1 ;  /* 0x000000484800780c */ /* 0x000fe20004f24270 */
[----:B------:R-:W3:Y:S01]  /*233b0*/  LD.E R28, desc[UR4][R8.64+0x20] ;  /* 0x00002004081c7980 */ /* 0x000ee2000c101900 */
[----:B------:R-:W-:Y:S02]  /*233c0*/  ISETP.LT.OR P0, PT, R80, 0x42, P0 ;  /* 0x000000425000780c */ /* 0x000fe40000701670 */
[C---:B------:R-:W-:Y:S02]  /*233d0*/  ISETP.GT.AND P2, PT, R72.reuse, 0x49, !P2 ;  /* 0x000000494800780c */ /* 0x040fe40005744270 */
[C---:B------:R-:W-:Y:S02]  /*233e0*/  ISETP.GT.AND P3, PT, R72.reuse, 0x50, !P3 ;  /* 0x000000504800780c */ /* 0x040fe40005f64270 */
[C---:B------:R-:W-:Y:S02]  /*233f0*/  ISETP.GT.AND P4, PT, R72.reuse, 0x51, !P4 ;  /* 0x000000514800780c */ /* 0x040fe40006784270 */
[----:B------:R-:W-:-:S02]  /*23400*/  ISETP.GT.AND P5, PT, R72, 0x58, !P5 ;  /* 0x000000584800780c */ /* 0x000fc40006fa4270 */
[----:B------:R-:W-:Y:S02]  /*23410*/  ISETP.GT.AND P6, PT, R72, 0x59, !P6 ;  /* 0x000000594800780c */ /* 0x000fe400077c4270 */
[C---:B------:R-:W-:Y:S02]  /*23420*/  ISETP.LT.OR P1, PT, R80.reuse, 0x49, P1 ;  /* 0x000000495000780c */ /* 0x040fe40000f21670 */
[----:B------:R-:W-:Y:S02]  /*23430*/  FSEL R72, R33, -INF , !P0 ;  /* 0xff80000021487808 */ /* 0x000fe40004000000 */
[----:B------:R-:W-:Y:S02]  /*23440*/  ISETP.LT.OR P2, PT, R80, 0x4a, P2 ;  /* 0x0000004a5000780c */ /* 0x000fe40001741670 */
[----:B------:R-:W-:Y:S02]  /*23450*/  FSEL R73, R34, -INF , !P1 ;  /* 0xff80000022497808 */ /* 0x000fe40004800000 */
[----:B------:R-:W-:-:S02]  /*23460*/  ISETP.LT.OR P3, PT, R80, 0x51, P3 ;  /* 0x000000515000780c */ /* 0x000fc40001f61670 */
[----:B------:R-:W-:Y:S02]  /*23470*/  FSEL R74, R35, -INF , !P2 ;  /* 0xff800000234a7808 */ /* 0x000fe40005000000 */
[C---:B------:R-:W-:Y:S02]  /*23480*/  ISETP.LT.OR P4, PT, R80.reuse, 0x52, P4 ;  /* 0x000000525000780c */ /* 0x040fe40002781670 */
[----:B------:R-:W-:Y:S02]  /*23490*/  FSEL R75, R81, -INF , !P3 ;  /* 0xff800000514b7808 */ /* 0x000fe40005800000 */
[C---:B------:R-:W-:Y:S02]  /*234a0*/  ISETP.LT.OR P5, PT, R80.reuse, 0x59, P5 ;  /* 0x000000595000780c */ /* 0x040fe40002fa1670 */
[----:B------:R-:W-:Y:S02]  /*234b0*/  FSEL R79, R83, -INF , !P4 ;  /* 0xff800000534f7808 */ /* 0x000fe40006000000 */
[----:B------:R-:W-:-:S02]  /*234c0*/  ISETP.LT.OR P6, PT, R80, 0x5a, P6 ;  /* 0x0000005a5000780c */ /* 0x000fc400037c1670 */
[----:B------:R-:W-:Y:S02]  /*234d0*/  FSEL R80, R86, -INF , !P5 ;  /* 0xff80000056507808 */ /* 0x000fe40006800000 */
[----:B------:R-:W-:Y:S02]  /*234e0*/  R2UR UR6, R4 ;  /* 0x00000000040672ca */ /* 0x000fe400000e0000 */
[----:B------:R-:W-:Y:S02]  /*234f0*/  R2UR UR7, R5 ;  /* 0x00000000050772ca */ /* 0x000fe400000e0000 */
[----:B------:R-:W-:-:S11]  /*23500*/  FSEL R81, R88, -INF , !P6 ;  /* 0xff80000058517808 */ /* 0x000fd60007000000 */
[----:B------:R-:W4:Y:S01]  /*23510*/  LD.E R32, desc[UR6][R8.64+0x14] ;  /* 0x0000140608207980 */ /* 0x000f22000c101900 */
        /* <DEDUP_REMOVED lines=48> */
[----:B------:R-:W-:-:S05]  /*23820*/  FMNMX.FTZ R27, R81, R24, !PT ;  /* 0x00000018511b7209 */ /* 0x000fca0007810000 */
[----:B------:R1:W-:Y:S04]  /*23830*/  ST.E.64 desc[UR4][R8.64], R26 ;  /* 0x0000001a08007985 */ /* 0x0003e8000c101b04 */
[----:B------:R-:W2:Y:S01]  /*23840*/  LD.E R30, desc[UR6][R8.64+0x4] ;  /* 0x00000406081e7980 */ /* 0x000ea2000c101900 */
[----:B0-----:R-:W-:-:S03]  /*23850*/  FMNMX.FTZ R7, R26, R7, !PT ;  /* 0x000000071a077209 */ /* 0x001fc60007810000 */
[----:B-1----:R-:W4:Y:S04]  /*23860*/  LD.E R26, desc[UR4][R8.64+0x10] ;  /* 0x00001004081a7980 */ /* 0x002f28000c101900 */
[----:B------:R-:W0:Y:S02]  /*23870*/  SHFL.BFLY PT, R24, R7, 0x1, 0x1f ;  /* 0x0c201f0007187f89 */ /* 0x000e2400000e0000 */
[----:B0-----:R-:W-:-:S05]  /*23880*/  FMNMX.FTZ R15, R7, R24, !PT ;  /* 0x00000018070f7209 */ /* 0x001fca0007810000 */
[----:B------:R-:W-:Y:S04]  /*23890*/  ST.E desc[UR4][R8.64], R15 ;  /* 0x0000000f08007985 */ /* 0x000fe8000c101904 */
[----:B------:R-:W3:Y:S01]  /*238a0*/  LD.E R25, desc[UR6][R8.64] ;  /* 0x0000000608197980 */ /* 0x000ee2000c101900 */
[----:B------:R-:W-:Y:S02]  /*238b0*/  R2UR UR8, R4 ;  /* 0x00000000040872ca */ /* 0x000fe400000e0000 */
[----:B------:R-:W-:Y:S01]  /*238c0*/  R2UR UR9, R5 ;  /* 0x00000000050972ca */ /* 0x000fe200000e0000 */
[----:B--2---:R-:W0:Y:S02]  /*238d0*/  SHFL.BFLY PT, R7, R30, 0x2, 0x1f ;  /* 0x0c401f001e077f89 */ /* 0x004e2400000e0000 */
[----:B0-----:R-:W-:-:S05]  /*238e0*/  FMNMX.FTZ R7, R7, R30, !PT ;  /* 0x0000001e07077209 */ /* 0x001fca0007810000 */
[----:B------:R-:W0:Y:S01]  /*238f0*/  SHFL.BFLY PT, R24, R7, 0x1, 0x1f ;  /* 0x0c201f0007187f89 */ /* 0x000e2200000e0000 */
[----:B---3--:R-:W-:Y:S02]  /*23900*/  FSETP.NEU.FTZ.AND P0, PT, R25, -INF , PT ;  /* 0xff8000001900780b */ /* 0x008fe40003f1d000 */
[----:B0-----:R-:W-:Y:S02]  /*23910*/  FMNMX.FTZ R21, R7, R24, !PT ;  /* 0x0000001807157209 */ /* 0x001fe40007810000 */
[----:B------:R-:W-:Y:S02]  /*23920*/  FSEL R15, R25, RZ, P0 ;  /* 0x000000ff190f7208 */ /* 0x000fe40000000000 */
[----:B------:R-:W-:-:S03]  /*23930*/  FSETP.NEU.FTZ.AND P0, PT, R21, -INF , PT ;  /* 0xff8000001500780b */ /* 0x000fc60003f1d000 */
[----:B------:R-:W-:Y:S01]  /*23940*/  FADD.FTZ R15, R2, -R15 ;  /* 0x8000000f020f7221 */ /* 0x000fe20000010000 */
[----:B------:R-:W-:-:S03]  /*23950*/  FSEL R2, R21, RZ, P0 ;  /* 0x000000ff15027208 */ /* 0x000fc60000000000 */
[----:B------:R-:W-:Y:S02]  /*23960*/  FMUL.FTZ R15, R15, R28 ;  /* 0x0000001c0f0f7220 */ /* 0x000fe40000410000 */
[----:B------:R-:W-:-:S04]  /*23970*/  FADD.FTZ R3, R3, -R2 ;  /* 0x8000000203037221 */ /* 0x000fc80000010000 */
[----:B------:R-:W-:Y:S01]  /*23980*/  FMUL.FTZ R28, R28, R3 ;  /* 0x000000031c1c7220 */ /* 0x000fe20000410000 */
[----:B------:R-:W4:Y:S08]  /*23990*/  MUFU.EX2 R15, R15 ;  /* 0x0000000f000f7308 */ /* 0x000f300000000800 */
[----:B------:R-:W0:Y:S01]  /*239a0*/  MUFU.EX2 R7, R28 ;  /* 0x0000001c00077308 */ /* 0x000e220000000800 */
[----:B------:R-:W-:Y:S01]  /*239b0*/  ST.E desc[UR4][R8.64+0x4], R21 ;  /* 0x0000041508007985 */ /* 0x000fe2000c101904 */
[----:B----4-:R-:W-:Y:S01]  /*239c0*/  FMUL.FTZ R25, R15, R26 ;  /* 0x0000001a0f197220 */ /* 0x010fe20000410000 */
[----:B0-----:R-:W-:-:S04]  /*239d0*/  FMUL.FTZ R27, R7, R32 ;  /* 0x00000020071b7220 */ /* 0x001fc80000410000 */
[----:B------:R-:W-:Y:S04]  /*239e0*/  ST.E desc[UR6][R8.64+0x10], R25 ;  /* 0x0000101908007985 */ /* 0x000fe8000c101906 */
[----:B------:R0:W-:Y:S04]  /*239f0*/  ST.E desc[UR8][R8.64+0x14], R27 ;  /* 0x0000141b08007985 */ /* 0x0001e8000c101908 */
[----:B------:R-:W2:Y:S04]  /*23a00*/  LDL.64 R2, [R0+0x40] ;  /* 0x0000400000027983 */ /* 0x000ea80000100a00 */
[----:B--2---:R-:W0:Y:S04]  /*23a10*/  LD.E R83, desc[UR6][R2.64+0x20] ;  /* 0x0000200602537980 */ /* 0x004e28000c101900 */
[----:B------:R-:W0:Y:S04]  /*23a20*/  LD.E R24, desc[UR4][R2.64] ;  /* 0x0000000402187980 */ /* 0x000e28000c101900 */
[----:B------:R-:W2:Y:S04]  /*23a30*/  LD.E R26, desc[UR4][R2.64+0x4] ;  /* 0x00000404021a7980 */ /* 0x000ea8000c101900 */
[----:B------:R-:W3:Y:S04]  /*23a40*/  LD.E R85, desc[UR4][R2.64+0x10] ;  /* 0x0000100402557980 */ /* 0x000ee8000c101900 */
[----:B------:R-:W4:Y:S01]  /*23a50*/  LD.E R84, desc[UR6][R2.64+0x14] ;  /* 0x0000140602547980 */ /* 0x000f22000c101900 */
[C---:B0-----:R-:W-:Y:S01]  /*23a60*/  FMUL.FTZ R8, R24.reuse, R83 ;  /* 0x0000005318087220 */ /* 0x041fe20000410000 */
[----:B------:R-:W-:-:S04]  /*23a70*/  FSETP.NEU.FTZ.AND P0, PT, R24, -INF , PT ;  /* 0xff8000001800780b */ /* 0x000fc80003f1d000 */
[----:B------:R-:W-:Y:S01]  /*23a80*/  FSEL R8, R8, RZ, P0 ;  /* 0x000000ff08087208 */ /* 0x000fe20000000000 */
[----:B--2---:R-:W-:Y:S01]  /*23a90*/  FMUL.FTZ R9, R83, R26 ;  /* 0x0000001a53097220 */ /* 0x004fe20000410000 */
[----:B------:R-:W-:-:S03]  /*23aa0*/  FSETP.NEU.FTZ.AND P0, PT, R26, -INF , PT ;  /* 0xff8000001a00780b */ /* 0x000fc60003f1d000 */
        /* <DEDUP_REMOVED lines=24> */
[----:B------:R-:W-:-:S05]  /*23c30*/  FSEL R8, R9, RZ, P0 ;  /* 0x000000ff09087208 */ /* 0x000fca0000000000 */
[-CC-:B------:R-:W-:Y:S01]  /*23c40*/  FFMA.FTZ R173, R20, R83.reuse, -R8.reuse ;  /* 0x0000005314ad7223 */ /* 0x180fe20000010808 */
[-CC-:B------:R-:W-:Y:S01]  /*23c50*/  FFMA.FTZ R20, R71, R83.reuse, -R8.reuse ;  /* 0x0000005347147223 */ /* 0x180fe20000010808 */
[----:B------:R-:W3:Y:S01]  /*23c60*/  MUFU.EX2 R172, R172 ;  /* 0x000000ac00ac7308 */ /* 0x000ee20000000800 */
[-CC-:B------:R-:W-:Y:S01]  /*23c70*/  FFMA.FTZ R175, R56, R83.reuse, -R8.reuse ;  /* 0x0000005338af7223 */ /* 0x180fe20000010808 */
[----:B------:R-:W-:-:S06]  /*23c80*/  FFMA.FTZ R24, R70, R83, -R8 ;  /* 0x0000005346187223 */ /* 0x000fcc0000010808 */
[----:B------:R-:W4:Y:S01]  /*23c90*/  MUFU.EX2 R173, R173 ;  /* 0x000000ad00ad7308 */ /* 0x000f220000000800 */
[----:B------:R-:W-:-:S07]  /*23ca0*/  FFMA.FTZ R153, R57, R83, -R8 ;  /* 0x0000005339997223 */ /* 0x000fce0000010808 */
[----:B------:R-:W0:Y:S08]  /*23cb0*/  MUFU.EX2 R21, R21 ;  /* 0x0000001500157308 */ /* 0x000e300000000800 */
[----:B------:R-:W1:Y:S01]  /*23cc0*/  MUFU.EX2 R20, R20 ;  /* 0x0000001400147308 */ /* 0x000e620000000800 */
[----:B------:R-:W-:-:S07]  /*23cd0*/  FFMA.FTZ R26, R69, R83, -R8 ;  /* 0x00000053451a7223 */ /* 0x000fce0000010808 */
[----:B------:R-:W2:Y:S08]  /*23ce0*/  MUFU.EX2 R174, R174 ;  /* 0x000000ae00ae7308 */ /* 0x000eb00000000800 */
[----:B------:R-:W2:Y:S01]  /*23cf0*/  MUFU.EX2 R175, R175 ;  /* 0x000000af00af7308 */ /* 0x000ea20000000800 */
[----:B---3--:R-:W-:Y:S01]  /*23d00*/  FADD.FTZ R36, R172, R85 ;  /* 0x00000055ac247221 */ /* 0x008fe20000010000 */
[----:B----4-:R-:W-:-:S06]  /*23d10*/  FADD.FTZ R9, R173, R84 ;  /* 0x00000054ad097221 */ /* 0x010fcc0000010000 */
[----:B------:R-:W3:Y:S01]  /*23d20*/  MUFU.EX2 R25, R25 ;  /* 0x0000001900197308 */ /* 0x000ee20000000800 */
[----:B------:R-:W-:-:S07]  /*23d30*/  FFMA.FTZ R155, R58, R83, -R8 ;  /* 0x000000533a9b7223 */ /* 0x000fce0000010808 */
[----:B------:R-:W4:Y:S01]  /*23d40*/  MUFU.EX2 R24, R24 ;  /* 0x0000001800187308 */ /* 0x000f220000000800 */
[----:B0-----:R-:W-:Y:S01]  /*23d50*/  FADD.FTZ R47, R21, R36 ;  /* 0x00000024152f7221 */ /* 0x001fe20000010000 */
[----:B-1----:R-:W-:-:S06]  /*23d60*/  FADD.FTZ R38, R20, R9 ;  /* 0x0000000914267221 */ /* 0x002fcc0000010000 */
[----:B------:R-:W0:Y:S01]  /*23d70*/  MUFU.EX2 R152, R152 ;  /* 0x0000009800987308 */ /* 0x000e220000000800 */
[----:B------:R-:W-:-:S07]  /*23d80*/  FFMA.FTZ R28, R68, R83, -R8 ;  /* 0x00000053441c7223 */ /* 0x000fce0000010808 */
[----:B------:R-:W1:Y:S01]  /*23d90*/  MUFU.EX2 R153, R153 ;  /* 0x0000009900997308 */ /* 0x000e620000000800 */
[----:B--2---:R-:W-:Y:S01]  /*23da0*/  FADD.FTZ R40, R174, R47 ;  /* 0x0000002fae287221 */ /* 0x004fe20000010000 */
[----:B------:R-:W-:-:S06]  /*23db0*/  FADD.FTZ R9, R175, R38 ;  /* 0x00000026af097221 */ /* 0x000fcc0000010000 */
[----:B------:R-:W2:Y:S01]  /*23dc0*/  MUFU.EX2 R27, R27 ;  /* 0x0000001b001b7308 */ /* 0x000ea20000000800 */
[----:B------:R-:W-:-:S07]  /*23dd0*/  FFMA.FTZ R157, R59, R83, -R8 ;  /* 0x000000533b9d7223 */ /* 0x000fce0000010808 */
        /* <DEDUP_REMOVED lines=78> */
[----:B------:R-:W3:Y:S08]  /*242c0*/  MUFU.EX2 R43, R43 ;  /* 0x0000002b002b7308 */ /* 0x000ef00000000800 */
[----:B------:R-:W4:Y:S01]  /*242d0*/  MUFU.EX2 R42, R42 ;  /* 0x0000002a002a7308 */ /* 0x000f220000000800 */
[----:B0-----:R-:W-:Y:S01]  /*242e0*/  FADD.FTZ R47, R41, R8 ;  /* 0x00000008292f7221 */ /* 0x001fe20000010000 */
[----:B-1----:R-:W-:-:S06]  /*242f0*/  FADD.FTZ R8, R40, R9 ;  /* 0x0000000928087221 */ /* 0x002fcc0000010000 */
[----:B------:R-:W0:Y:S08]  /*24300*/  MUFU.EX2 R170, R170 ;  /* 0x000000aa00aa7308 */ /* 0x000e300000000800 */
[----:B------:R-:W1:Y:S01]  /*24310*/  MUFU.EX2 R171, R171 ;  /* 0x000000ab00ab7308 */ /* 0x000e620000000800 */
[----:B--2---:R-:W-:Y:S01]  /*24320*/  FADD.FTZ R46, R168, R47 ;  /* 0x0000002fa82e7221 */ /* 0x004fe20000010000 */
[----:B------:R-:W-:-:S06]  /*24330*/  FADD.FTZ R9, R169, R8 ;  /* 0x00000008a9097221 */ /* 0x000fcc0000010000 */
[----:B------:R-:W2:Y:S08]  /*24340*/  MUFU.EX2 R45, R45 ;  /* 0x0000002d002d7308 */ /* 0x000eb00000000800 */
[----:B------:R-:W2:Y:S01]  /*24350*/  MUFU.EX2 R44, R44 ;  /* 0x0000002c002c7308 */ /* 0x000ea20000000800 */
[----:B---3--:R-:W-:Y:S01]  /*24360*/  FADD.FTZ R47, R43, R46 ;  /* 0x0000002e2b2f7221 */ /* 0x008fe20000010000 */
[----:B----4-:R-:W-:-:S03]  /*24370*/  FADD.FTZ R8, R42, R9 ;  /* 0x000000092a087221 */ /* 0x010fc60000010000 */
[----:B0-----:R-:W-:Y:S01]  /*24380*/  FADD.FTZ R46, R170, R47 ;  /* 0x0000002faa2e7221 */ /* 0x001fe20000010000 */
[----:B-1----:R-:W-:-:S03]  /*24390*/  FADD.FTZ R9, R171, R8 ;  /* 0x00000008ab097221 */ /* 0x002fc60000010000 */
[----:B--2---:R-:W-:Y:S01]  /*243a0*/  FADD.FTZ R47, R45, R46 ;  /* 0x0000002e2d2f7221 */ /* 0x004fe20000010000 */
[----:B------:R-:W-:-:S04]  /*243b0*/  FADD.FTZ R49, R44, R9 ;  /* 0x000000092c317221 */ /* 0x000fc80000010000 */
[----:B------:R-:W-:Y:S04]  /*243c0*/  ST.E desc[UR4][R2.64+0x10], R47 ;  /* 0x0000102f02007985 */ /* 0x000fe8000c101904 */
[----:B------:R0:W-:Y:S04]  /*243d0*/  ST.E desc[UR6][R2.64+0x14], R49 ;  /* 0x0000143102007985 */ /* 0x0001e8000c101906 */
[----:B------:R-:W2:Y:S01]  /*243e0*/  LDL.64 R8, [R0+0x50] ;  /* 0x0000500000087983 */ /* 0x000ea20000100a00 */
        /* <DEDUP_REMOVED lines=8> */
[----:B--2---:R-:W2:Y:S04]  /*24470*/  LD.E R102, desc[UR4][R8.64] ;  /* 0x0000000408667980 */ /* 0x004ea8000c101900 */
[----:B------:R-:W3:Y:S04]  /*24480*/  LD.E R104, desc[UR6][R8.64+0x4] ;  /* 0x0000040608687980 */ /* 0x000ee8000c101900 */
        /* <DEDUP_REMOVED lines=24> */
[----:B0-----:R-:W4:Y:S04]  /*24610*/  LD.E R2, desc[UR6][R8.64+0xd0] ;  /* 0x0000d00608027980 */ /* 0x001f28000c101900 */
        /* <DEDUP_REMOVED lines=8> */
[----:B------:R-:W-:-:S03]  /*246a0*/  R2UR UR18, R4 ;  /* 0x00000000041272ca */ /* 0x000fc600000e0000 */
[----:B------:R-:W4:Y:S01]  /*246b0*/  LD.E R62, desc[UR10][R8.64+0x114] ;  /* 0x0001140a083e7980 */ /* 0x000f22000c101900 */
[----:B------:R-:W-:-:S03]  /*246c0*/  R2UR UR19, R5 ;  /* 0x00000000051372ca */ /* 0x000fc600000e0000 */
[----:B------:R-:W4:Y:S01]  /*246d0*/  LD.E R64, desc[UR12][R8.64+0x120] ;  /* 0x0001200c08407980 */ /* 0x000f22000c101900 */
[----:B------:R-:W-:-:S03]  /*246e0*/  R2UR UR20, R4 ;  /* 0x00000000041472ca */ /* 0x000fc600000e0000 */
[----:B------:R-:W4:Y:S01]  /*246f0*/  LD.E R66, desc[UR4][R8.64+0x124] ;  /* 0x0001240408427980 */ /* 0x000f22000c101900 */
[----:B------:R-:W-:-:S03]  /*24700*/  R2UR UR21, R5 ;  /* 0x00000000051572ca */ /* 0x000fc600000e0000 */
[----:B------:R-:W4:Y:S01]  /*24710*/  LD.E R68, desc[UR14][R8.64+0x130] ;  /* 0x0001300e08447980 */ /* 0x000f22000c101900 */
[C---:B------:R-:W-:Y:S02]  /*24720*/  R2UR UR22, R4.reuse ;  /* 0x00000000041672ca */ /* 0x040fe400000e0000 */
        /* <DEDUP_REMOVED lines=41> */
[----:B--2---:R-:W-:-:S03]  /*249c0*/  FMUL.FTZ R3, R15, R102 ;  /* 0x000000660f037220 */ /* 0x004fc60000410000 */
[----:B------:R-:W2:Y:S01]  /*249d0*/  LD.E R63, desc[UR16][R8.64+0xf8] ;  /* 0x0000f810083f7980 */ /* 0x000ea2000c101900 */
[----:B---3--:R-:W-:-:S03]  /*249e0*/  FMUL.FTZ R47, R15, R104 ;  /* 0x000000680f2f7220 */ /* 0x008fc60000410000 */
[----:B------:R-:W3:Y:S01]  /*249f0*/  LD.E R102, desc[UR24][R8.64+0x1b0] ;  /* 0x0001b01808667980 */ /* 0x000ee2000c101900 */
[----:B----4-:R-:W-:-:S03]  /*24a00*/  FMUL.FTZ R49, R15, R106 ;  /* 0x0000006a0f317220 */ /* 0x010fc60000410000 */
[----:B------:R-:W4:Y:S04]  /*24a10*/  LD.E R104, desc[UR4][R8.64+0x1b4] ;  /* 0x0001b40408687980 */ /* 0x000f28000c101900 */
[----:B------:R-:W2:Y:S04]  /*24a20*/  LD.E R106, desc[UR6][R8.64+0x1c0] ;  /* 0x0001c006086a7980 */ /* 0x000ea8000c101900 */
[----:B------:R0:W-:Y:S04]  /*24a30*/  ST.E desc[UR8][R8.64], R3 ;  /* 0x0000000308007985 */ /* 0x0001e8000c101908 */
[----:B------:R1:W-:Y:S04]  /*24a40*/  ST.E desc[UR10][R8.64+0x4], R47 ;  /* 0x0000042f08007985 */ /* 0x0003e8000c10190a */
[----:B------:R1:W-:Y:S01]  /*24a50*/  ST.E desc[UR12][R8.64+0x10], R49 ;  /* 0x0000103108007985 */ /* 0x0003e2000c10190c */
[C---:B0-----:R-:W-:Y:S01]  /*24a60*/  FMUL.FTZ R3, R15.reuse, R118 ;  /* 0x000000760f037220 */ /* 0x041fe20000410000 */
[----:B------:R-:W-:-:S02]  /*24a70*/  FMUL.FTZ R51, R15, R132 ;  /* 0x000000840f337220 */ /* 0x000fc40000410000 */
[----:B------:R-:W4:Y:S01]  /*24a80*/  LD.E R118, desc[UR14][R8.64+0x1f4] ;  /* 0x0001f40e08767980 */ /* 0x000f22000c101900 */
[----:B-1----:R-:W-:-:S03]  /*24a90*/  FMUL.FTZ R47, R15, R128 ;  /* 0x000000800f2f7220 */ /* 0x002fc60000410000 */
[----:B------:R-:W4:Y:S01]  /*24aa0*/  LD.E R128, desc[UR16][R8.64+0x8] ;  /* 0x0000081008807980 */ /* 0x000f22000c101900 */
[----:B------:R-:W-:-:S03]  /*24ab0*/  FMUL.FTZ R49, R15, R130 ;  /* 0x000000820f317220 */ /* 0x000fc60000410000 */
[----:B------:R-:W4:Y:S04]  /*24ac0*/  LD.E R130, desc[UR18][R8.64+0xc] ;  /* 0x00000c1208827980 */ /* 0x000f28000c101900 */
[----:B------:R-:W4:Y:S04]  /*24ad0*/  LD.E R132, desc[UR22][R8.64+0x1c] ;  /* 0x00001c1608847980 */ /* 0x000f28000c101900 */
[----:B------:R0:W-:Y:S04]  /*24ae0*/  ST.E desc[UR10][R8.64+0x14], R3 ;  /* 0x0000140308007985 */ /* 0x0001e8000c10190a */
[----:B------:R1:W-:Y:S04]  /*24af0*/  ST.E desc[UR12][R8.64+0x24], R49 ;  /* 0x0000243108007985 */ /* 0x0003e8000c10190c */
[----:B------:R1:W-:Y:S01]  /*24b00*/  ST.E desc[UR6][R8.64+0x20], R47 ;  /* 0x0000202f08007985 */ /* 0x0003e2000c101906 */
[----:B0-----:R-:W-:-:S03]  /*24b10*/  FMUL.FTZ R3, R15, R186 ;  /* 0x000000ba0f037220 */ /* 0x001fc60000410000 */
[----:B------:R0:W-:Y:S01]  /*24b20*/  ST.E desc[UR4][R8.64+0x30], R51 ;  /* 0x0000303308007985 */ /* 0x0001e2000c101904 */
[----:B-1----:R-:W-:-:S03]  /*24b30*/  FMUL.FTZ R49, R15, R190 ;  /* 0x000000be0f317220 */ /* 0x002fc60000410000 */
[----:B------:R-:W4:Y:S01]  /*24b40*/  LD.E R186, desc[UR26][R8.64+0x6c] ;  /* 0x00006c1a08ba7980 */ /* 0x000f22000c101900 */
[----:B------:R-:W-:-:S03]  /*24b50*/  FMUL.FTZ R47, R15, R188 ;  /* 0x000000bc0f2f7220 */ /* 0x000fc60000410000 */
[----:B------:R-:W4:Y:S04]  /*24b60*/  LD.E R190, desc[UR10][R8.64+0x7c] ;  /* 0x00007c0a08be7980 */ /* 0x000f28000c101900 */
[----:B------:R-:W4:Y:S01]  /*24b70*/  LD.E R188, desc[UR8][R8.64+0x78] ;  /* 0x0000780808bc7980 */ /* 0x000f22000c101900 */
[----:B0-----:R-:W-:-:S03]  /*24b80*/  FMUL.FTZ R51, R15, R192 ;  /* 0x000000c00f337220 */ /* 0x001fc60000410000 */
[----:B------:R-:W4:Y:S04]  /*24b90*/  LD.E R192, desc[UR16][R8.64+0x88] ;  /* 0x0000881008c07980 */ /* 0x000f28000c101900 */
[----:B------:R0:W-:Y:S04]  /*24ba0*/  ST.E desc[UR12][R8.64+0x44], R49 ;  /* 0x0000443108007985 */ /* 0x0001e8000c10190c */
[----:B------:R1:W-:Y:S04]  /*24bb0*/  ST.E desc[UR6][R8.64+0x34], R3 ;  /* 0x0000340308007985 */ /* 0x0003e8000c101906 */
[----:B------:R1:W-:Y:S01]  /*24bc0*/  ST.E desc[UR4][R8.64+0x40], R47 ;  /* 0x0000402f08007985 */ /* 0x0003e2000c101904 */
[----:B0-----:R-:W-:-:S03]  /*24bd0*/  FMUL.FTZ R49, R15, R53 ;  /* 0x000000350f317220 */ /* 0x001fc60000410000 */
[----:B------:R0:W-:Y:S04]  /*24be0*/  ST.E desc[UR14][R8.64+0x50], R51 ;  /* 0x0000503308007985 */ /* 0x0001e8000c10190e */
[----:B-1----:R-:W4:Y:S01]  /*24bf0*/  LD.E R3, desc[UR6][R8.64+0x9c] ;  /* 0x00009c0608037980 */ /* 0x002f22000c101900 */
[----:B------:R-:W-:-:S03]  /*24c00*/  FMUL.FTZ R71, R15, R59 ;  /* 0x0000003b0f477220 */ /* 0x000fc60000410000 */
[----:B------:R-:W4:Y:S01]  /*24c10*/  LD.E R47, desc[UR14][R8.64+0xac] ;  /* 0x0000ac0e082f7980 */ /* 0x000f22000c101900 */
[----:B------:R-:W-:-:S03]  /*24c20*/  FMUL.FTZ R69, R15, R57 ;  /* 0x000000390f457220 */ /* 0x000fc60000410000 */
[----:B------:R-:W4:Y:S01]  /*24c30*/  LD.E R53, desc[UR16][R8.64+0xb8] ;  /* 0x0000b81008357980 */ /* 0x000f22000c101900 */
[----:B------:R-:W-:-:S03]  /*24c40*/  FMUL.FTZ R73, R15, R61 ;  /* 0x0000003d0f497220 */ /* 0x000fc60000410000 */
[----:B------:R1:W-:Y:S04]  /*24c50*/  ST.E desc[UR4][R8.64+0x54], R49 ;  /* 0x0000543108007985 */ /* 0x0003e8000c101904 */
[----:B0-----:R-:W4:Y:S04]  /*24c60*/  LD.E R51, desc[UR18][R8.64+0xbc] ;  /* 0x0000bc1208337980 */ /* 0x001f28000c101900 */
[----:B------:R-:W4:Y:S04]  /*24c70*/  LD.E R59, desc[UR22][R8.64+0xcc] ;  /* 0x0000cc16083b7980 */ /* 0x000f28000c101900 */
[----:B-1----:R-:W4:Y:S04]  /*24c80*/  LD.E R49, desc[UR20][R8.64+0xc8] ;  /* 0x0000c81408317980 */ /* 0x002f28000c101900 */
[----:B------:R-:W4:Y:S04]  /*24c90*/  LD.E R57, desc[UR24][R8.64+0xd8] ;  /* 0x0000d81808397980 */ /* 0x000f28000c101900 */
[----:B------:R-:W4:Y:S01]  /*24ca0*/  LD.E R61, desc[UR12][R8.64+0xe8] ;  /* 0x0000e80c083d7980 */ /* 0x000f22000c101900 */
[----:B------:R-:W-:-:S03]  /*24cb0*/  FMUL.FTZ R81, R15, R75 ;  /* 0x0000004b0f517220 */ /* 0x000fc60000410000 */
[----:B------:R0:W-:Y:S01]  /*24cc0*/  ST.E desc[UR10][R8.64+0x70], R73 ;  /* 0x0000704908007985 */ /* 0x0001e2000c10190a */
[----:B------:R-:W-:-:S03]  /*24cd0*/  FMUL.FTZ R91, R15, R79 ;  /* 0x0000004f0f5b7220 */ /* 0x000fc60000410000 */
[----:B------:R1:W-:Y:S01]  /*24ce0*/  ST.E desc[UR6][R8.64+0x60], R69 ;  /* 0x0000604508007985 */ /* 0x0003e2000c101906 */
[----:B------:R-:W-:-:S03]  /*24cf0*/  FMUL.FTZ R89, R15, R77 ;  /* 0x0000004d0f597220 */ /* 0x000fc60000410000 */
[----:B------:R1:W-:Y:S04]  /*24d00*/  ST.E desc[UR8][R8.64+0x64], R71 ;  /* 0x0000644708007985 */ /* 0x0003e8000c101908 */
[----:B0-----:R-:W4:Y:S04]  /*24d10*/  LD.E R73, desc[UR10][R8.64+0xfc] ;  /* 0x0000fc0a08497980 */ /* 0x001f28000c101900 */
[----:B-1----:R-:W4:Y:S04]  /*24d20*/  LD.E R69, desc[UR18][R8.64+0x108] ;  /* 0x0001081208457980 */ /* 0x002f28000c101900 */
[----:B------:R-:W4:Y:S04]  /*24d30*/  LD.E R71, desc[UR20][R8.64+0x10c] ;  /* 0x00010c1408477980 */ /* 0x000f28000c101900 */
[----:B------:R-:W4:Y:S04]  /*24d40*/  LD.E R79, desc[UR12][R8.64+0x118] ;  /* 0x0001180c084f7980 */ /* 0x000f28000c101900 */
[----:B------:R-:W4:Y:S04]  /*24d50*/  LD.E R75, desc[UR14][R8.64+0x11c] ;  /* 0x00011c0e084b7980 */ /* 0x000f28000c101900 */
[----:B------:R-:W4:Y:S04]  /*24d60*/  LD.E R77, desc[UR16][R8.64+0x128] ;  /* 0x00012810084d7980 */ /* 0x000f28000c101900 */
[----:B------:R0:W-:Y:S04]  /*24d70*/  ST.E desc[UR6][R8.64+0x74], R81 ;  /* 0x0000745108007985 */ /* 0x0001e8000c101906 */
[----:B------:R-:W4:Y:S01]  /*24d80*/  LD.E R87, desc[UR10][R8.64+0x12c] ;  /* 0x00012c0a08577980 */ /* 0x000f22000c101900 */
[----:B------:R-:W-:-:S03]  /*24d90*/  FMUL.FTZ R103, R15, R93 ;  /* 0x0000005d0f677220 */ /* 0x000fc60000410000 */
[----:B------:R-:W4:Y:S04]  /*24da0*/  LD.E R85, desc[UR20][R8.64+0x13c] ;  /* 0x00013c1408557980 */ /* 0x000f28000c101900 */
[----:B0-----:R-:W4:Y:S04]  /*24db0*/  LD.E R81, desc[UR18][R8.64+0x138] ;  /* 0x0001381208517980 */ /* 0x001f28000c101900 */
[----:B------:R0:W-:Y:S04]  /*24dc0*/  ST.E desc[UR8][R8.64+0x84], R91 ;  /* 0x0000845b08007985 */ /* 0x0001e8000c101908 */
[----:B------:R-:W4:Y:S04]  /*24dd0*/  LD.E R83, desc[UR22][R8.64+0x148] ;  /* 0x0001481608537980 */ /* 0x000f28000c101900 */
[----:B------:R1:W-:Y:S04]  /*24de0*/  ST.E desc[UR4][R8.64+0x80], R89 ;  /* 0x0000805908007985 */ /* 0x0003e8000c101904 */
[----:B0-----:R-:W4:Y:S01]  /*24df0*/  LD.E R91, desc[UR8][R8.64+0x14c] ;  /* 0x00014c08085b7980 */ /* 0x001f22000c101900 */
[----:B------:R-:W-:-:S03]  /*24e00*/  FMUL.FTZ R105, R15, R95 ;  /* 0x0000005f0f697220 */ /* 0x000fc60000410000 */
[----:B------:R-:W4:Y:S04]  /*24e10*/  LD.E R101, desc[UR10][R8.64+0x15c] ;  /* 0x00015c0a08657980 */ /* 0x000f28000c101900 */
[----:B-1----:R-:W4:Y:S04]  /*24e20*/  LD.E R89, desc[UR12][R8.64+0x158] ;  /* 0x0001580c08597980 */ /* 0x002f28000c101900 */
[----:B------:R-:W4:Y:S04]  /*24e30*/  LD.E R93, desc[UR14][R8.64+0x168] ;  /* 0x0001680e085d7980 */ /* 0x000f28000c101900 */
[----:B------:R-:W4:Y:S01]  /*24e40*/  LD.E R99, desc[UR16][R8.64+0x16c] ;  /* 0x00016c1008637980 */ /* 0x000f22000c101900 */
[----:B------:R-:W-:-:S03]  /*24e50*/  FMUL.FTZ R111, R15, R184 ;  /* 0x000000b80f6f7220 */ /* 0x000fc60000410000 */
[----:B------:R0:W-:Y:S04]  /*24e60*/  ST.E desc[UR4][R8.64+0x90], R103 ;  /* 0x0000906708007985 */ /* 0x0001e8000c101904 */
[----:B------:R-:W4:Y:S04]  /*24e70*/  LD.E R97, desc[UR18][R8.64+0x178] ;  /* 0x0001781208617980 */ /* 0x000f28000c101900 */
[----:B------:R-:W4:Y:S01]  /*24e80*/  LD.E R95, desc[UR20][R8.64+0x17c] ;  /* 0x00017c14085f7980 */ /* 0x000f22000c101900 */
[----:B0-----:R-:W-:-:S03]  /*24e90*/  FMUL.FTZ R103, R15, R182 ;  /* 0x000000b60f677220 */ /* 0x001fc60000410000 */
[----:B------:R-:W4:Y:S04]  /*24ea0*/  LD.E R109, desc[UR4][R8.64+0x18c] ;  /* 0x00018c04086d7980 */ /* 0x000f28000c101900 */
[----:B------:R-:W4:Y:S01]  /*24eb0*/  LD.E R182, desc[UR12][R8.64+0x188] ;  /* 0x0001880c08b67980 */ /* 0x000f22000c101900 */
[----:B------:R-:W-:-:S03]  /*24ec0*/  FMUL.FTZ R117, R15, R126 ;  /* 0x0000007e0f757220 */ /* 0x000fc60000410000 */
[----:B------:R-:W4:Y:S01]  /*24ed0*/  LD.E R184, desc[UR14][R8.64+0x198] ;  /* 0x0001980e08b87980 */ /* 0x000f22000c101900 */
[----:B------:R-:W-:-:S03]  /*24ee0*/  FMUL.FTZ R115, R15, R124 ;  /* 0x0000007c0f737220 */ /* 0x000fc60000410000 */
        /* <DEDUP_REMOVED lines=8> */
[----:B------:R-:W4:Y:S04]  /*24f70*/  LD.E R113, desc[UR4][R8.64+0x1c8] ;  /* 0x0001c80408717980 */ /* 0x000f28000c101900 */
[----:B------:R0:W-:Y:S04]  /*24f80*/  ST.E desc[UR8][R8.64+0xa4], R111 ;  /* 0x0000a46f08007985 */ /* 0x0001e8000c101908 */
[----:B------:R-:W4:Y:S01]  /*24f90*/  LD.E R122, desc[UR14][R8.64+0x1cc] ;  /* 0x0001cc0e087a7980 */ /* 0x000f22000c101900 */
[----:B------:R-:W-:-:S03]  /*24fa0*/  FMUL.FTZ R125, R15, R100 ;  /* 0x000000640f7d7220 */ /* 0x000fc60000410000 */
[----:B------:R1:W-:Y:S04]  /*24fb0*/  ST.E desc[UR8][R8.64+0xb0], R115 ;  /* 0x0000b07308007985 */ /* 0x0003e8000c101908 */
[----:B0-----:R-:W4:Y:S04]  /*24fc0*/  LD.E R111, desc[UR16][R8.64+0x1d8] ;  /* 0x0001d810086f7980 */ /* 0x001f28000c101900 */
[----:B------:R-:W4:Y:S04]  /*24fd0*/  LD.E R121, desc[UR10][R8.64+0x1dc] ;  /* 0x0001dc0a08797980 */ /* 0x000f28000c101900 */
[----:B-1----:R-:W4:Y:S04]  /*24fe0*/  LD.E R115, desc[UR12][R8.64+0x1e8] ;  /* 0x0001e80c08737980 */ /* 0x002f28000c101900 */
[----:B------:R0:W-:Y:S04]  /*24ff0*/  ST.E desc[UR10][R8.64+0xb4], R117 ;  /* 0x0000b47508007985 */ /* 0x0001e8000c10190a */
[----:B------:R-:W4:Y:S04]  /*25000*/  LD.E R119, desc[UR18][R8.64+0x1ec] ;  /* 0x0001ec1208777980 */ /* 0x000f28000c101900 */
[----:B------:R-:W4:Y:S04]  /*25010*/  LD.E R100, desc[UR22][R8.64+0x1fc] ;  /* 0x0001fc1608647980 */ /* 0x000f28000c101900 */
[----:B0-----:R-:W4:Y:S01]  /*25020*/  LD.E R117, desc[UR20][R8.64+0x1f8] ;  /* 0x0001f81408757980 */ /* 0x001f22000c101900 */
[----:B------:R-:W-:-:S03]  /*25030*/  FMUL.FTZ R127, R15, R46 ;  /* 0x0000002e0f7f7220 */ /* 0x000fc60000410000 */
[----:B------:R0:W-:Y:S01]  /*25040*/  ST.E desc[UR6][R8.64+0xc0], R123 ;  /* 0x0000c07b08007985 */ /* 0x0001e2000c101906 */
[C---:B------:R-:W-:Y:S01]  /*25050*/  FMUL.FTZ R129, R15.reuse, R48 ;  /* 0x000000300f817220 */ /* 0x040fe20000410000 */
[C---:B------:R-:W-:Y:S01]  /*25060*/  FMUL.FTZ R131, R15.reuse, R50 ;  /* 0x000000320f837220 */ /* 0x040fe20000410000 */
[C---:B------:R-:W-:Y:S01]  /*25070*/  FMUL.FTZ R133, R15.reuse, R52 ;  /* 0x000000340f857220 */ /* 0x040fe20000410000 */
[----:B------:R1:W-:Y:S01]  /*25080*/  ST.E desc[UR4][R8.64+0xc4], R125 ;  /* 0x0000c47d08007985 */ /* 0x0003e2000c101904 */
[C---:B------:R-:W-:Y:S01]  /*25090*/  FMUL.FTZ R135, R15.reuse, R56 ;  /* 0x000000380f877220 */ /* 0x040fe20000410000 */
[C---:B0-----:R-:W-:Y:S02]  /*250a0*/  FMUL.FTZ R123, R15.reuse, R2 ;  /* 0x000000020f7b7220 */ /* 0x041fe40000410000 */
[----:B------:R0:W-:Y:S01]  /*250b0*/  ST.E desc[UR8][R8.64+0xd4], R127 ;  /* 0x0000d47f08007985 */ /* 0x0001e2000c101908 */
[----:B-1----:R-:W-:-:S03]  /*250c0*/  FMUL.FTZ R125, R15, R54 ;  /* 0x000000360f7d7220 */ /* 0x002fc60000410000 */
[----:B------:R1:W-:Y:S04]  /*250d0*/  ST.E desc[UR6][R8.64+0xd0], R123 ;  /* 0x0000d07b08007985 */ /* 0x0003e8000c101906 */
[----:B------:R3:W-:Y:S04]  /*250e0*/  ST.E desc[UR10][R8.64+0xe0], R129 ;  /* 0x0000e08108007985 */ /* 0x0007e8000c10190a */
[----:B------:R2:W-:Y:S01]  /*250f0*/  ST.E desc[UR12][R8.64+0xe4], R131 ;  /* 0x0000e48308007985 */ /* 0x0005e2000c10190c */
[C---:B0-----:R-:W-:Y:S01]  /*25100*/  FMUL.FTZ R127, R15.reuse, R60 ;  /* 0x0000003c0f7f7220 */ /* 0x041fe20000410000 */
[----:B-1----:R-:W-:-:S02]  /*25110*/  FMUL.FTZ R123, R15, R58 ;  /* 0x0000003a0f7b7220 */ /* 0x002fc40000410000 */
[----:B------:R0:W-:Y:S01]  /*25120*/  ST.E desc[UR14][R8.64+0xf0], R133 ;  /* 0x0000f08508007985 */ /* 0x0001e2000c10190e */
[----:B---3--:R-:W-:-:S03]  /*25130*/  FMUL.FTZ R129, R15, R62 ;  /* 0x0000003e0f817220 */ /* 0x008fc60000410000 */
[----:B------:R1:W-:Y:S01]  /*25140*/  ST.E desc[UR4][R8.64+0xf4], R125 ;  /* 0x0000f47d08007985 */ /* 0x0003e2000c101904 */
[----:B--2---:R-:W-:-:S03]  /*25150*/  FMUL.FTZ R131, R15, R64 ;  /* 0x000000400f837220 */ /* 0x004fc60000410000 */
[----:B------:R2:W-:Y:S04]  /*25160*/  ST.E desc[UR16][R8.64+0x100], R135 ;  /* 0x0001008708007985 */ /* 0x0005e8000c101910 */
[----:B------:R3:W-:Y:S01]  /*25170*/  ST.E desc[UR6][R8.64+0x104], R123 ;  /* 0x0001047b08007985 */ /* 0x0007e2000c101906 */
[C---:B0-----:R-:W-:Y:S01]  /*25180*/  FMUL.FTZ R133, R15.reuse, R68 ;  /* 0x000000440f857220 */ /* 0x041fe20000410000 */
[C---:B-1----:R-:W-:Y:S02]  /*25190*/  FMUL.FTZ R125, R15.reuse, R66 ;  /* 0x000000420f7d7220 */ /* 0x042fe40000410000 */
[----:B------:R0:W-:Y:S01]  /*251a0*/  ST.E desc[UR8][R8.64+0x110], R127 ;  /* 0x0001107f08007985 */ /* 0x0001e2000c101908 */
[----:B--2---:R-:W-:-:S03]  /*251b0*/  FMUL.FTZ R135, R15, R70 ;  /* 0x000000460f877220 */ /* 0x004fc60000410000 */
[----:B------:R1:W-:Y:S01]  /*251c0*/  ST.E desc[UR10][R8.64+0x114], R129 ;  /* 0x0001148108007985 */ /* 0x0003e2000c10190a */
[----:B---3--:R-:W-:-:S03]  /*251d0*/  FMUL.FTZ R123, R15, R72 ;  /* 0x000000480f7b7220 */ /* 0x008fc60000410000 */
[----:B------:R2:W-:Y:S01]  /*251e0*/  ST.E desc[UR12][R8.64+0x120], R131 ;  /* 0x0001208308007985 */ /* 0x0005e2000c10190c */
[----:B0-----:R-:W-:-:S03]  /*251f0*/  FMUL.FTZ R127, R15, R74 ;  /* 0x0000004a0f7f7220 */ /* 0x001fc60000410000 */
[----:B------:R0:W-:Y:S01]  /*25200*/  ST.E desc[UR4][R8.64+0x124], R125 ;  /* 0x0001247d08007985 */ /* 0x0001e2000c101904 */
[----:B-1----:R-:W-:-:S03]  /*25210*/  FMUL.FTZ R129, R15, R76 ;  /* 0x0000004c0f817220 */ /* 0x002fc60000410000 */
[----:B------:R1:W-:Y:S01]  /*25220*/  ST.E desc[UR14][R8.64+0x130], R133 ;  /* 0x0001308508007985 */ /* 0x0003e2000c10190e */
[----:B--2---:R-:W-:-:S03]  /*25230*/  FMUL.FTZ R131, R15, R80 ;  /* 0x000000500f837220 */ /* 0x004fc60000410000 */
        /* <DEDUP_REMOVED lines=25> */
[----:B----4-:R-:W-:-:S03]  /*253d0*/  FMUL.FTZ R125, R15, R104 ;  /* 0x000000680f7d7220 */ /* 0x010fc60000410000 */
        /* <DEDUP_REMOVED lines=13> */
[----:B------:R-:W-:Y:S01]  /*254b0*/  FMUL.FTZ R15, R15, R118 ;  /* 0x000000760f0f7220 */ /* 0x000fe20000410000 */
[C---:B0-----:R-:W-:Y:S02]  /*254c0*/  FMUL.FTZ R127, R7.reuse, R128 ;  /* 0x00000080077f7220 */ /* 0x041fe40000410000 */
[----:B------:R0:W-:Y:S01]  /*254d0*/  ST.E desc[UR14][R8.64+0x1d4], R133 ;  /* 0x0001d48508007985 */ /* 0x0001e2000c10190e */
[----:B-1----:R-:W-:-:S03]  /*254e0*/  FMUL.FTZ R129, R7, R130 ;  /* 0x0000008207817220 */ /* 0x002fc60000410000 */
[----:B------:R1:W-:Y:S04]  /*254f0*/  ST.E desc[UR6][R8.64+0x1e0], R123 ;  /* 0x0001e07b08007985 */ /* 0x0003e8000c101906 */
[----:B------:R-:W-:Y:S01]  /*25500*/  ST.E desc[UR16][R8.64+0x1e4], R135 ;  /* 0x0001e48708007985 */ /* 0x000fe2000c101910 */
[----:B--2---:R-:W-:-:S03]  /*25510*/  FMUL.FTZ R131, R7, R132 ;  /* 0x0000008407837220 */ /* 0x004fc60000410000 */
[----:B------:R2:W-:Y:S01]  /*25520*/  ST.E desc[UR4][R8.64+0x1f0], R125 ;  /* 0x0001f07d08007985 */ /* 0x0005e2000c101904 */
[C---:B0-----:R-:W-:Y:S01]  /*25530*/  FMUL.FTZ R133, R7.reuse, R134 ;  /* 0x0000008607857220 */ /* 0x041fe20000410000 */
[C---:B-1----:R-:W-:Y:S02]  /*25540*/  FMUL.FTZ R123, R7.reuse, R136 ;  /* 0x00000088077b7220 */ /* 0x042fe40000410000 */
[----:B------:R0:W-:Y:S04]  /*25550*/  ST.E desc[UR8][R8.64+0x1f4], R15 ;  /* 0x0001f40f08007985 */ /* 0x0001e8000c101908 */
        /* <DEDUP_REMOVED lines=24> */
[----:B------:R-:W-:Y:S01]  /*256e0*/  ST.E desc[UR4][R8.64+0x68], R15 ;  /* 0x0000680f08007985 */ /* 0x000fe2000c101904 */
[C---:B------:R-:W-:Y:S01]  /*256f0*/  FMUL.FTZ R3, R7.reuse, R3 ;  /* 0x0000000307037220 */ /* 0x040fe20000410000 */
[C---:B--2---:R-:W-:Y:S02]  /*25700*/  FMUL.FTZ R131, R7.reuse, R194 ;  /* 0x000000c207837220 */ /* 0x044fe40000410000 */
[----:B------:R-:W-:Y:S01]  /*25710*/  ST.E desc[UR8][R8.64+0x6c], R125 ;  /* 0x00006c7d08007985 */ /* 0x000fe2000c101908 */
[C---:B------:R-:W-:Y:S01]  /*25720*/  FMUL.FTZ R55, R7.reuse, R55 ;  /* 0x0000003707377220 */ /* 0x040fe20000410000 */
[C---:B0-----:R-:W-:Y:S02]  /*25730*/  FMUL.FTZ R133, R7.reuse, R228 ;  /* 0x000000e407857220 */ /* 0x041fe40000410000 */
[----:B------:R-:W-:Y:S01]  /*25740*/  ST.E desc[UR6][R8.64+0x78], R123 ;  /* 0x0000787b08007985 */ /* 0x000fe2000c101906 */
[C---:B------:R-:W-:Y:S01]  /*25750*/  FMUL.FTZ R47, R7.reuse, R47 ;  /* 0x0000002f072f7220 */ /* 0x040fe20000410000 */
[----:B------:R-:W-:-:S02]  /*25760*/  FMUL.FTZ R53, R7, R53 ;  /* 0x0000003507357220 */ /* 0x000fc40000410000 */
[----:B------:R-:W-:Y:S01]  /*25770*/  ST.E desc[UR10][R8.64+0x7c], R127 ;  /* 0x00007c7f08007985 */ /* 0x000fe2000c10190a */
[----:B------:R-:W-:-:S03]  /*25780*/  FMUL.FTZ R51, R7, R51 ;  /* 0x0000003307337220 */ /* 0x000fc60000410000 */
[----:B------:R-:W-:Y:S01]  /*25790*/  ST.E desc[UR12][R8.64+0x88], R129 ;  /* 0x0000888108007985 */ /* 0x000fe2000c10190c */
[----:B------:R-:W-:-:S03]  /*257a0*/  FMUL.FTZ R49, R7, R49 ;  /* 0x0000003107317220 */ /* 0x000fc60000410000 */
[----:B------:R-:W-:Y:S01]  /*257b0*/  ST.E desc[UR14][R8.64+0x8c], R131 ;  /* 0x00008c8308007985 */ /* 0x000fe2000c10190e */
[----:B------:R-:W-:-:S03]  /*257c0*/  FMUL.FTZ R59, R7, R59 ;  /* 0x0000003b073b7220 */ /* 0x000fc60000410000 */
[----:B------:R-:W-:Y:S01]  /*257d0*/  ST.E desc[UR16][R8.64+0x98], R133 ;  /* 0x0000988508007985 */ /* 0x000fe2000c101910 */
[----:B------:R-:W-:-:S03]  /*257e0*/  FMUL.FTZ R57, R7, R57 ;  /* 0x0000003907397220 */ /* 0x000fc60000410000 */
[----:B------:R0:W-:Y:S01]  /*257f0*/  ST.E desc[UR4][R8.64+0x9c], R3 ;  /* 0x00009c0308007985 */ /* 0x0001e2000c101904 */
[----:B------:R-:W-:-:S03]  /*25800*/  FMUL.FTZ R67, R7, R67 ;  /* 0x0000004307437220 */ /* 0x000fc60000410000 */
[----:B------:R-:W-:Y:S01]  /*25810*/  ST.E desc[UR6][R8.64+0xa8], R55 ;  /* 0x0000a83708007985 */ /* 0x000fe2000c101906 */
[----:B------:R-:W-:-:S03]  /*25820*/  FMUL.FTZ R61, R7, R61 ;  /* 0x0000003d073d7220 */ /* 0x000fc60000410000 */
[----:B------:R1:W-:Y:S01]  /*25830*/  ST.E desc[UR8][R8.64+0xac], R47 ;  /* 0x0000ac2f08007985 */ /* 0x0003e2000c101908 */
[----:B------:R-:W-:-:S03]  /*25840*/  FMUL.FTZ R65, R7, R65 ;  /* 0x0000004107417220 */ /* 0x000fc60000410000 */
        /* <DEDUP_REMOVED lines=37> */
[----:B0-----:R-:W-:-:S03]  /*25aa0*/  FMUL.FTZ R3, R7, R182 ;  /* 0x000000b607037220 */ /* 0x001fc60000410000 */
        /* <DEDUP_REMOVED lines=11> */
[----:B-1----:R-:W-:-:S03]  /*25b60*/  FMUL.FTZ R47, R7, R124 ;  /* 0x0000007c072f7220 */ /* 0x002fc60000410000 */
[----:B------:R-:W-:Y:S01]  /*25b70*/  ST.E desc[UR16][R8.64+0x17c], R95 ;  /* 0x00017c5f08007985 */ /* 0x000fe2000c101910 */
[----:B------:R-:W-:-:S03]  /*25b80*/  FMUL.FTZ R113, R7, R113 ;  /* 0x0000007107717220 */ /* 0x000fc60000410000 */
[----:B------:R0:W-:Y:S04]  /*25b90*/  ST.E desc[UR6][R8.64+0x188], R3 ;  /* 0x0001880308007985 */ /* 0x0001e8000c101906 */
[----:B------:R-:W-:Y:S01]  /*25ba0*/  ST.E desc[UR4][R8.64+0x18c], R109 ;  /* 0x00018c6d08007985 */ /* 0x000fe2000c101904 */
[----:B------:R-:W-:-:S03]  /*25bb0*/  FMUL.FTZ R111, R7, R111 ;  /* 0x0000006f076f7220 */ /* 0x000fc60000410000 */
[----:B------:R1:W-:Y:S01]  /*25bc0*/  ST.E desc[UR8][R8.64+0x198], R15 ;  /* 0x0001980f08007985 */ /* 0x0003e2000c101908 */
[----:B0-----:R-:W-:-:S03]  /*25bd0*/  FMUL.FTZ R3, R7, R126 ;  /* 0x0000007e07037220 */ /* 0x001fc60000410000 */
[----:B------:R-:W-:Y:S01]  /*25be0*/  ST.E desc[UR10][R8.64+0x19c], R107 ;  /* 0x00019c6b08007985 */ /* 0x000fe2000c10190a */
[----:B------:R-:W-:-:S03]  /*25bf0*/  FMUL.FTZ R121, R7, R121 ;  /* 0x0000007907797220 */ /* 0x000fc60000410000 */
[----:B------:R-:W-:Y:S01]  /*25c00*/  ST.E desc[UR12][R8.64+0x1a8], R105 ;  /* 0x0001a86908007985 */ /* 0x000fe2000c10190c */
[----:B-1----:R-:W-:-:S03]  /*25c10*/  FMUL.FTZ R15, R7, R122 ;  /* 0x0000007a070f7220 */ /* 0x002fc60000410000 */
[----:B------:R-:W-:Y:S01]  /*25c20*/  ST.E desc[UR14][R8.64+0x1ac], R103 ;  /* 0x0001ac6708007985 */ /* 0x000fe2000c10190e */
[C---:B------:R-:W-:Y:S01]  /*25c30*/  FMUL.FTZ R115, R7.reuse, R115 ;  /* 0x0000007307737220 */ /* 0x040fe20000410000 */
[C---:B------:R-:W-:Y:S02]  /*25c40*/  FMUL.FTZ R119, R7.reuse, R119 ;  /* 0x0000007707777220 */ /* 0x040fe40000410000 */
[----:B------:R0:W-:Y:S01]  /*25c50*/  ST.E desc[UR6][R8.64+0x1b8], R3 ;  /* 0x0001b80308007985 */ /* 0x0001e2000c101906 */
[----:B------:R-:W-:-:S03]  /*25c60*/  FMUL.FTZ R117, R7, R117 ;  /* 0x0000007507757220 */ /* 0x000fc60000410000 */
[----:B------:R1:W-:Y:S01]  /*25c70*/  ST.E desc[UR16][R8.64+0x1bc], R47 ;  /* 0x0001bc2f08007985 */ /* 0x0003e2000c101910 */
[----:B------:R-:W-:-:S03]  /*25c80*/  FMUL.FTZ R7, R7, R100 ;  /* 0x0000006407077220 */ /* 0x000fc60000410000 */
[----:B------:R-:W-:Y:S04]  /*25c90*/  ST.E desc[UR4][R8.64+0x1c8], R113 ;  /* 0x0001c87108007985 */ /* 0x000fe8000c101904 */
[----:B------:R2:W-:Y:S04]  /*25ca0*/  ST.E desc[UR8][R8.64+0x1cc], R15 ;  /* 0x0001cc0f08007985 */ /* 0x0005e8000c101908 */
[----:B------:R3:W-:Y:S04]  /*25cb0*/  ST.E desc[UR10][R8.64+0x1d8], R111 ;  /* 0x0001d86f08007985 */ /* 0x0007e8000c10190a */
[----:B------:R3:W-:Y:S04]  /*25cc0*/  ST.E desc[UR6][R8.64+0x1dc], R121 ;  /* 0x0001dc7908007985 */ /* 0x0007e8000c101906 */
[----:B------:R3:W-:Y:S04]  /*25cd0*/  ST.E desc[UR12][R8.64+0x1e8], R115 ;  /* 0x0001e87308007985 */ /* 0x0007e8000c10190c */
[----:B------:R3:W-:Y:S04]  /*25ce0*/  ST.E desc[UR14][R8.64+0x1ec], R119 ;  /* 0x0001ec7708007985 */ /* 0x0007e8000c10190e */
[----:B------:R3:W-:Y:S04]  /*25cf0*/  ST.E desc[UR16][R8.64+0x1f8], R117 ;  /* 0x0001f87508007985 */ /* 0x0007e8000c101910 */
[----:B------:R3:W-:Y:S04]  /*25d00*/  ST.E desc[UR18][R8.64+0x1fc], R7 ;  /* 0x0001fc0708007985 */ /* 0x0007e8000c101912 */
[----:B0-----:R-:W4:Y:S04]  /*25d10*/  LDL.64 R2, [R0+0x58] ;  /* 0x0000580000027983 */ /* 0x001f280000100a00 */
[----:B-1----:R-:W2:Y:S04]  /*25d20*/  LDL.64 R46, [R0] ;  /* 0x00000000002e7983 */ /* 0x002ea80000100a00 */
[----:B----4-:R-:W4:Y:S01]  /*25d30*/  LD.E R49, desc[UR4][R2.64] ;  /* 0x0000000402317980 */ /* 0x010f22000c101900 */
[----:B------:R-:W-:Y:S03]  /*25d40*/  BSSY B2, `(.L_x_11216) ;  /* 0x000001f000027945 */ /* 0x000fe60003800000 */
[----:B--2---:R3:W5:Y:S01]  /*25d50*/  LD.E R15, desc[UR4][R46.64] ;  /* 0x000000042e0f7980 */ /* 0x004762000c101900 */
[----:B------:R-:W-:-:S03]  /*25d60*/  F2FP.BF16.F32.PACK_AB R172, R21, R172 ;  /* 0x000000ac15ac723e */ /* 0x000fc600000010ff */
[----:B------:R3:W5:Y:S01]  /*25d70*/  LD.E R48, desc[UR6][R46.64+0x4] ;  /* 0x000004062e307980 */ /* 0x000762000c101900 */
        /* <DEDUP_REMOVED lines=23> */
[----:B----4-:R-:W-:-:S04]  /*25ef0*/  LOP3.LUT R49, R49, 0x1, RZ, 0xfc, !PT ;  /* 0x0000000131317812 */ /* 0x010fc800078efcff */
[----:B------:R-:W-:-:S13]  /*25f00*/  ISETP.NE.AND P0, PT, R49, 0x3, PT ;  /* 0x000000033100780c */ /* 0x000fda0003f05270 */
[----:B---3--:R-:W-:Y:S05]  /*25f10*/  @!P0 BRA `(.L_x_11217) ;  /* 0x0000000000048947 */ /* 0x008fea0003800000 */
[----:B------:R-:W-:Y:S01]  /*25f20*/  BPT.TRAP 0x1 ;  /* 0x000000040000795c */ /* 0x000fe20000300000 */
.L_x_11217:
[----:B------:R-:W-:Y:S05]  /*25f30*/  BSYNC B2 ;  /* 0x0000000000027941 */ /* 0x000fea0003800000 */
.L_x_11216:
        /* <DEDUP_REMOVED lines=17> */
.L_x_11219:
[----:B------:R-:W-:Y:S05]  /*26050*/  BSYNC B2 ;  /* 0x0000000000027941 */ /* 0x000fea0003800000 */
.L_x_11218:
        /* <DEDUP_REMOVED lines=10> */
.L_x_11221:
[----:B------:R-:W-:Y:S05]  /*26100*/  BSYNC B2 ;  /* 0x0000000000027941 */ /* 0x000fea0003800000 */
.L_x_11220:
[----:B------:R-:W2:Y:S01]  /*26110*/  LDL.64 R2, [R0+0x50] ;  /* 0x0000500000027983 */ /* 0x000ea20000100a00 */
[----:B------:R-:W-:Y:S01]  /*26120*/  LEA.HI R6, R6, 0x8, RZ, 0x19 ;  /* 0x0000000806067811 */ /* 0x000fe200078fc8ff */
[----:B------:R-:W-:Y:S05]  /*26130*/  WARPSYNC.ALL ;  /* 0x0000000000007948 */ /* 0x000fea0003800000 */
[----:B------:R0:W-:Y:S01]  /*26140*/  BAR.SYNC.DEFER_BLOCKING R6, 0x100 ;  /* 0x000400060000751d */ /* 0x0001e20000010000 */
[----:B------:R-:W-:Y:S02]  /*26150*/  R2UR UR4, R4 ;  /* 0x00000000040472ca */ /* 0x000fe400000e0000 */
[----:B------:R-:W-:-:S02]  /*26160*/  R2UR UR5, R5 ;  /* 0x00000000050572ca */ /* 0x000fc400000e0000 */
[C---:B------:R-:W-:Y:S01]  /*26170*/  R2UR UR6, R4.reuse ;  /* 0x00000000040672ca */ /* 0x040fe200000e0000 */
[----:B------:R-:W3:Y:S01]  /*26180*/  LDL.64 R20, [R0] ;  /* 0x0000000000147983 */ /* 0x000ee20000100a00 */
[C---:B------:R-:W-:Y:S02]  /*26190*/  R2UR UR7, R5.reuse ;  /* 0x00000000050772ca */ /* 0x040fe400000e0000 */
[C---:B------:R-:W-:Y:S01]  /*261a0*/  R2UR UR8, R4.reuse ;  /* 0x00000000040872ca */ /* 0x040fe200000e0000 */
[----:B0----5:R-:W4:Y:S01]  /*261b0*/  LDL.64 R6, [R0+0x70] ;  /* 0x0000700000067983 */ /* 0x021f220000100a00 */
[C---:B------:R-:W-:Y:S02]  /*261c0*/  R2UR UR9, R5.reuse ;  /* 0x00000000050972ca */ /* 0x040fe400000e0000 */
[----:B------:R-:W-:Y:S01]  /*261d0*/  R2UR UR10, R4 ;  /* 0x00000000040a72ca */ /* 0x000fe200000e0000 */
[----:B------:R-:W4:Y:S01]  /*261e0*/  LDL.64 R8, [R0+0x60] ;  /* 0x0000600000087983 */ /* 0x000f220000100a00 */
        /* <DEDUP_REMOVED lines=19> */
[----:B--2---:R-:W2:Y:S01]  /*26320*/  LD.E R25, desc[UR4][R2.64] ;  /* 0x0000000402197980 */ /* 0x004ea2000c101900 */
[----:B------:R-:W-:-:S02]  /*26330*/  R2UR UR4, R4 ;  /* 0x00000000040472ca */ /* 0x000fc400000e0000 */
[C---:B------:R-:W-:Y:S01]  /*26340*/  R2UR UR5, R5.reuse ;  /* 0x00000000050572ca */ /* 0x040fe200000e0000 */
[----:B------:R-:W2:Y:S01]  /*26350*/  LD.E R27, desc[UR6][R2.64+0x4] ;  /* 0x00000406021b7980 */ /* 0x000ea2000c101900 */
[C---:B------:R-:W-:Y:S02]  /*26360*/  R2UR UR6, R4.reuse ;  /* 0x00000000040672ca */ /* 0x040fe400000e0000 */
[C---:B------:R-:W-:Y:S01]  /*26370*/  R2UR UR7, R5.reuse ;  /* 0x00000000050772ca */ /* 0x040fe200000e0000 */
[----:B------:R-:W2:Y:S01]  /*26380*/  LD.E R29, desc[UR8][R2.64+0x8] ;  /* 0x00000808021d7980 */ /* 0x000ea2000c101900 */
[C---:B------:R-:W-:Y:S02]  /*26390*/  R2UR UR8, R4.reuse ;  /* 0x00000000040872ca */ /* 0x040fe400000e0000 */
[----:B------:R-:W-:Y:S01]  /*263a0*/  R2UR UR9, R5 ;  /* 0x00000000050972ca */ /* 0x000fe200000e0000 */
[----:B------:R-:W2:Y:S01]  /*263b0*/  LD.E R31, desc[UR10][R2.64+0xc] ;  /* 0x00000c0a021f7980 */ /* 0x000ea2000c101900 */
        /* <DEDUP_REMOVED lines=100> */
[----:B------:R-:W-:Y:S01]  /*26a00*/  R2UR UR27, R5 ;  /* 0x00000000051b72ca */ /* 0x000fe200000e0000 */
        /* <DEDUP_REMOVED lines=13> */
[----:B------:R-:W-:-:S02]  /*26ae0*/  R2UR UR4, R4 ;  /* 0x00000000040472ca */ /* 0x000fc400000e0000 */
[C---:B------:R-:W-:Y:S02]  /*26af0*/  R2UR UR5, R5.reuse ;  /* 0x00000000050572ca */ /* 0x040fe400000e0000 */
[C---:B------:R-:W-:Y:S02]  /*26b00*/  R2UR UR6, R4.reuse ;  /* 0x00000000040672ca */ /* 0x040fe400000e0000 */
[C---:B------:R-:W-:Y:S02]  /*26b10*/  R2UR UR7, R5.reuse ;  /* 0x00000000050772ca */ /* 0x040fe400000e0000 */
[----:B------:R-:W-:Y:S02]  /*26b20*/  R2UR UR8, R4 ;  /* 0x00000000040872ca */ /* 0x000fe400000e0000 */
[----:B------:R-:W-:-:S05]  /*26b30*/  R2UR UR9, R5 ;  /* 0x00000000050972ca */ /* 0x000fca00000e0000 */
[----:B---3--:R-:W3:Y:S01]  /*26b40*/  LD.E R15, desc[UR4][R20.64] ;  /* 0x00000004140f7980 */ /* 0x008ee2000c101900 */
        /* <DEDUP_REMOVED lines=8> */
[----:B----4-:R-:W3:Y:S01]  /*26bd0*/  LD.E.64 R6, desc[UR4][R6.64] ;  /* 0x0000000406067980 */ /* 0x010ee2000c101b00 */
        /* <DEDUP_REMOVED lines=16> */
[----:B--2---:R0:W-:Y:S01]  /*26ce0*/  ST.E desc[UR6][R2.64], R25 ;  /* 0x0000001902007985 */ /* 0x0041e2000c101906 */
        /* <DEDUP_REMOVED lines=125> */
[----:B------:R-:W4:Y:S01]  /*274c0*/  LD.E R21, desc[UR28][R2.64+0xc8] ;  /* 0x0000c81c02157980 */ /* 0x000f22000c101900 */
[----:B------:R-:W-:-:S02]  /*274d0*/  R2UR UR4, R4 ;  /* 0x00000000040472ca */ /* 0x000fc400000e0000 */
[C---:B------:R-:W-:Y:S02]  /*274e0*/  R2UR UR5, R5.reuse ;  /* 0x00000000050572ca */ /* 0x040fe400000e0000 */
[----:B------:R-:W-:Y:S02]  /*274f0*/  R2UR UR6, R4 ;  /* 0x00000000040672ca */ /* 0x000fe400000e0000 */
[----:B------:R-:W-:-:S09]  /*27500*/  R2UR UR7, R5 ;  /* 0x00000000050772ca */ /* 0x000fd200000e0000 */
[----:B----4-:R4:W-:Y:S04]  /*27510*/  ST.E desc[UR4][R2.64+0xc8], R21 ;  /* 0x0000c81502007985 */ /* 0x0109e8000c101904 */
[----:B0-----:R-:W2:Y:S01]  /*27520*/  LD.E R25, desc[UR6][R2.64+0xcc] ;  /* 0x0000cc0602197980 */ /* 0x001ea2000c101900 */
[C---:B------:R-:W-:Y:S02]  /*27530*/  R2UR UR4, R4.reuse ;  /* 0x00000000040472ca */ /* 0x040fe400000e0000 */
[C---:B------:R-:W-:Y:S02]  /*27540*/  R2UR UR5, R5.reuse ;  /* 0x00000000050572ca */ /* 0x040fe400000e0000 */
[----:B------:R-:W-:Y:S02]  /*27550*/  R2UR UR6, R4 ;  /* 0x00000000040672ca */ /* 0x000fe400000e0000 */
[----:B------:R-:W-:-:S09]  /*27560*/  R2UR UR7, R5 ;  /* 0x00000000050772ca */ /* 0x000fd200000e0000 */
[----:B--2---:R0:W-:Y:S04]  /*27570*/  ST.E desc[UR4][R2.64+0xcc], R25 ;  /* 0x0000cc1902007985 */ /* 0x0041e8000c101904 */
[----:B-1----:R-:W2:Y:S01]  /*27580*/  LD.E R27, desc[UR6][R2.64+0xd0] ;  /* 0x0000d006021b7980 */ /* 0x002ea2000c101900 */
        /* <DEDUP_REMOVED lines=11> */
[----:B----4-:R-:W4:Y:S01]  /*27640*/  LD.E R21, desc[UR6][R2.64+0xd8] ;  /* 0x0000d80602157980 */ /* 0x010f22000c101900 */
[C---:B------:R-:W-:Y:S02]  /*27650*/  R2UR UR4, R4.reuse ;  /* 0x00000000040472ca */ /* 0x040fe400000e0000 */
[C---:B------:R-:W-:Y:S02]  /*27660*/  R2UR UR5, R5.reuse ;  /* 0x00000000050572ca */ /* 0x040fe400000e0000 */
[----:B------:R-:W-:Y:S02]  /*27670*/  R2UR UR6, R4 ;  /* 0x00000000040672ca */ /* 0x000fe400000e0000 */
[----:B------:R-:W-:-:S09]  /*27680*/  R2UR UR7, R5 ;  /* 0x00000000050772ca */ /* 0x000fd200000e0000 */
[----:B----4-:R4:W-:Y:S04]  /*27690*/  ST.E desc[UR4][R2.64+0xd8], R21 ;  /* 0x0000d81502007985 */ /* 0x0109e8000c101904 */
[----:B0-----:R-:W3:Y:S01]  /*276a0*/  LD.E R25, desc[UR6][R2.64+0xdc] ;  /* 0x0000dc0602197980 */ /* 0x001ee2000c101900 */
[C---:B------:R-:W-:Y:S02]  /*276b0*/  R2UR UR4, R4.reuse ;  /* 0x00000000040472ca */ /* 0x040fe400000e0000 */
[C---:B------:R-:W-:Y:S02]  /*276c0*/  R2UR UR5, R5.reuse ;  /* 0x00000000050572ca */ /* 0x040fe400000e0000 */
[----:B------:R-:W-:Y:S02]  /*276d0*/  R2UR UR6, R4 ;  /* 0x00000000040672ca */ /* 0x000fe400000e0000 */
[----:B------:R-:W-:-:S09]  /*276e0*/  R2UR UR7, R5 ;  /* 0x00000000050772ca */ /* 0x000fd200000e0000 */
[----:B---3--:R0:W-:Y:S04]  /*276f0*/  ST.E desc[UR4][R2.64+0xdc], R25 ;  /* 0x0000dc1902007985 */ /* 0x0081e8000c101904 */
[----:B-1----:R-:W3:Y:S01]  /*27700*/  LD.E R27, desc[UR6][R2.64+0xe0] ;  /* 0x0000e006021b7980 */ /* 0x002ee2000c101900 */
[C---:B------:R-:W-:Y:S02]  /*27710*/  R2UR UR4, R4.reuse ;  /* 0x00000000040472ca */ /* 0x040fe400000e0000 */
[C---:B------:R-:W-:Y:S02]  /*27720*/  R2UR UR5, R5.reuse ;  /* 0x00000000050572ca */ /* 0x040fe400000e0000 */
[----:B------:R-:W-:Y:S02]  /*27730*/  R2UR UR6, R4 ;  /* 0x00000000040672ca */ /* 0x000fe400000e0000 */
[----:B------:R-:W-:-:S09]  /*27740*/  R2UR UR7, R5 ;  /* 0x00000000050772ca */ /* 0x000fd200000e0000 */
[----:B---3--:R1:W-:Y:S04]  /*27750*/  ST.E desc[UR4][R2.64+0xe0], R27 ;  /* 0x0000e01b02007985 */ /* 0x0083e8000c101904 */
[----:B--2---:R-:W2:Y:S01]  /*27760*/  LD.E R29, desc[UR6][R2.64+0xe4] ;  /* 0x0000e406021d7980 */ /* 0x004ea2000c101900 */
[C---:B------:R-:W-:Y:S02]  /*27770*/  R2UR UR4, R4.reuse ;  /* 0x00000000040472ca */ /* 0x040fe400000e0000 */
[C---:B------:R-:W-:Y:S02]  /*27780*/  R2UR UR5, R5.reuse ;  /* 0x00000000050572ca */ /* 0x040fe400000e0000 */
[----:B------:R-:W-:Y:S02]  /*27790*/  R2UR UR6, R4 ;  /* 0x00000000040672ca */ /* 0x000fe400000e0000 */
[----:B------:R-:W-:-:S09]  /*277a0*/  R2UR UR7, R5 ;  /* 0x00000000050772ca */ /* 0x000fd200000e0000 */
[----:B--2---:R2:W-:Y:S04]  /*277b0*/  ST.E desc[UR4][R2.64+0xe4], R29 ;  /* 0x0000e41d02007985 */ /* 0x0045e8000c101904 */
[----:B----4-:R-:W3:Y:S01]  /*277c0*/  LD.E R21, desc[UR6][R2.64+0xe8] ;  /* 0x0000e80602157980 */ /* 0x010ee2000c101900 */
        /* <DEDUP_REMOVED lines=400> */
[----:B----4-:R-:W-:Y:S04]  /*290d0*/  ST.E desc[UR4][R2.64+0x1f0], R27 ;  /* 0x0001f01b02007985 */ /* 0x010fe8000c101904 */
        /* <DEDUP_REMOVED lines=10> */
[----:B------:R-:W-:-:S02]  /*29180*/  R2UR UR7, R5 ;  /* 0x00000000050772ca */ /* 0x000fc400000e0000 */
[----:B------:R-:W-:Y:S02]  /*29190*/  R2UR UR52, R4 ;  /* 0x00000000043472ca */ /* 0x000fe400000e0000 */
[----:B------:R-:W-:-:S05]  /*291a0*/  R2UR UR53, R5 ;  /* 0x00000000053572ca */ /* 0x000fca00000e0000 */
[----:B--2---:R-:W-:Y:S04]  /*291b0*/  ST.E desc[UR4][R2.64+0x1f8], R21 ;  /* 0x0001f81502007985 */ /* 0x004fe8000c101904 */
[----:B0-----:R-:W2:Y:S01]  /*291c0*/  LD.E R25, desc[UR6][R2.64+0x1fc] ;  /* 0x0001fc0602197980 */ /* 0x001ea2000c101900 */
        /* <DEDUP_REMOVED lines=42> */
[----:B--2---:R0:W-:Y:S01]  /*29470*/  ST.E desc[UR4][R2.64+0x1fc], R25 ;  /* 0x0001fc1902007985 */ /* 0x0041e2000c101904 */
[C---:B------:R-:W-:Y:S02]  /*29480*/  R2UR UR4, R4.reuse ;  /* 0x00000000040472ca */ /* 0x040fe400000e0000 */
[C---:B------:R-:W-:Y:S01]  /*29490*/  R2UR UR5, R5.reuse ;  /* 0x00000000050572ca */ /* 0x040fe200000e0000 */
[----:B------:R-:W2:Y:S01]  /*294a0*/  LD.E R20, desc[UR52][R8.64] ;  /* 0x0000003408147980 */ /* 0x000ea2000c101900 */
[C---:B------:R-:W-:Y:S02]  /*294b0*/  R2UR UR52, R4.reuse ;  /* 0x00000000043472ca */ /* 0x040fe400000e0000 */
[----:B------:R-:W-:Y:S01]  /*294c0*/  R2UR UR53, R5 ;  /* 0x00000000053572ca */ /* 0x000fe200000e0000 */
[----:B------:R-:W3:Y:S01]  /*294d0*/  LD.E R24, desc[UR50][R2.64] ;  /* 0x0000003202187980 */ /* 0x000ee2000c101900 */
[----:B------:R-:W-:-:S02]  /*294e0*/  R2UR UR50, R4 ;  /* 0x00000000043272ca */ /* 0x000fc400000e0000 */
[C---:B------:R-:W-:Y:S01]  /*294f0*/  R2UR UR51, R5.reuse ;  /* 0x00000000053372ca */ /* 0x040fe200000e0000 */
[----:B0-----:R-:W3:Y:S01]  /*29500*/  LD.E R25, desc[UR48][R2.64+0x4] ;  /* 0x0000043002197980 */ /* 0x001ee2000c101900 */
[C---:B------:R-:W-:Y:S02]  /*29510*/  R2UR UR48, R4.reuse ;  /* 0x00000000043072ca */ /* 0x040fe400000e0000 */
[C---:B------:R-:W-:Y:S01]  /*29520*/  R2UR UR49, R5.reuse ;  /* 0x00000000053172ca */ /* 0x040fe200000e0000 */
[----:B------:R-:W3:Y:S01]  /*29530*/  LD.E R26, desc[UR46][R2.64+0x8] ;  /* 0x0000082e021a7980 */ /* 0x000ee2000c101900 */
[C---:B------:R-:W-:Y:S02]  /*29540*/  R2UR UR46, R4.reuse ;  /* 0x00000000042e72ca */ /* 0x040fe400000e0000 */
[----:B------:R-:W-:Y:S01]  /*29550*/  R2UR UR47, R5 ;  /* 0x00000000052f72ca */ /* 0x000fe200000e0000 */
[----:B------:R-:W3:Y:S01]  /*29560*/  LD.E R27, desc[UR34][R2.64+0xc] ;  /* 0x00000c22021b7980 */ /* 0x000ee2000c101900 */
[----:B------:R-:W-:-:S02]  /*29570*/  R2UR UR34, R4 ;  /* 0x00000000042272ca */ /* 0x000fc400000e0000 */
[C---:B------:R-:W-:Y:S01]  /*29580*/  R2UR UR35, R5.reuse ;  /* 0x00000000052372ca */ /* 0x040fe200000e0000 */
[----:B------:R-:W3:Y:S01]  /*29590*/  LD.E R28, desc[UR32][R2.64+0x10] ;  /* 0x00001020021c7980 */ /* 0x000ee2000c101900 */
        /* <DEDUP_REMOVED lines=304> */
[----:B------:R-:W-:Y:S01]  /*2a8a0*/  R2UR UR11, R5 ;  /* 0x00000000050b72ca */ /* 0x000fe200000e0000 */
        /* <DEDUP_REMOVED lines=21> */
[----:B------:R-:W3:Y:S01]  /*2aa00*/  LD.E R151, desc[UR10][R2.64+0x1fc] ;  /* 0x0001fc0a02977980 */ /* 0x000ee2000c101900 */
[----:B------:R-:W-:Y:S01]  /*2aa10*/  IMAD R6, R15, 0xc00, R6 ;  /* 0x00000c000f067824 */ /* 0x000fe200078e0206 */
[----:B--2---:R-:W-:-:S02]  /*2aa20*/  ISETP.NE.U32.AND P0, PT, R20, RZ, PT ;  /* 0x000000ff1400720c */ /* 0x004fc40003f05070 */
[----:B------:R-:W-:Y:S02]  /*2aa30*/  R2UR UR7, R7 ;  /* 0x00000000070772ca */ /* 0x000fe400000e0000 */
[----:B------:R-:W-:-:S09]  /*2aa40*/  R2UR UR6, R6 ;  /* 0x00000000060672ca */ /* 0x000fd200000e0000 */
[----:B------:R-:W-:Y:S01]  /*2aa50*/  VOTEU.ANY UP0, P0 ;  /* 0x00000000003f7886 */ /* 0x000fe20000000100 */
        /* <DEDUP_REMOVED lines=20> */
[----:B---3--:R-:W-:-:S06]  /*2aba0*/  WARPGROUP.ARRIVE ;  /* 0x00000000000079c5 */ /* 0x008fcc0000000000 */
[----:B------:R-:W-:Y:S01]  /*2abb0*/  HGMMA.64x256x16.F32.BF16 R24, R172, gdesc[UR4].tnspB, R24, UP0, gsb0 ;  /* 0x43e00004ac187df0 */ /* 0x000fe2000b801818 */
        /* <DEDUP_REMOVED lines=19> */
[----:B------:R-:W-:Y:S02]  /*2acf0*/  WARPGROUP.DEPBAR.LE gsb0, 0x0 ;  /* 0x00008000000079c5 */ /* 0x000fe40000010000 */
        /* <DEDUP_REMOVED lines=38> */
[----:B------:R-:W-:Y:S01]  /*2af60*/  R2UR UR7, R5 ;  /* 0x00000000050772ca */ /* 0x000fe200000e0000 */
[----:B------:R4:W-:Y:S04]  /*2af70*/  ST.E desc[UR8][R2.64+0x34], R37 ;  /* 0x0000342502007985 */ /* 0x0009e8000c101908 */
[----:B------:R4:W-:Y:S04]  /*2af80*/  ST.E desc[UR10][R2.64+0x38], R38 ;  /* 0x0000382602007985 */ /* 0x0009e8000c10190a */
[----:B------:R4:W-:Y:S04]  /*2af90*/  ST.E desc[UR12][R2.64+0x3c], R39 ;  /* 0x00003c2702007985 */ /* 0x0009e8000c10190c */
[----:B------:R4:W-:Y:S04]  /*2afa0*/  ST.E desc[UR14][R2.64+0x40], R40 ;  /* 0x0000402802007985 */ /* 0x0009e8000c10190e */
[----:B------:R4:W-:Y:S04]  /*2afb0*/  ST.E desc[UR16][R2.64+0x44], R41 ;  /* 0x0000442902007985 */ /* 0x0009e8000c101910 */
[----:B------:R4:W-:Y:S01]  /*2afc0*/  ST.E desc[UR18][R2.64+0x48], R42 ;  /* 0x0000482a02007985 */ /* 0x0009e2000c101912 */
[----:B------:R-:W-:-:S03]  /*2afd0*/  R2UR UR8, R4 ;  /* 0x00000000040872ca */ /* 0x000fc600000e0000 */
[----:B------:R4:W-:Y:S01]  /*2afe0*/  ST.E desc[UR20][R2.64+0x4c], R43 ;  /* 0x00004c2b02007985 */ /* 0x0009e2000c101914 */
[----:B------:R-:W-:-:S03]  /*2aff0*/  R2UR UR9, R5 ;  /* 0x00000000050972ca */ /* 0x000fc600000e0000 */
[----:B------:R4:W-:Y:S04]  /*2b000*/  ST.E desc[UR22][R2.64+0x50], R44 ;  /* 0x0000502c02007985 */ /* 0x0009e8000c101916 */
[----:B------:R4:W-:Y:S04]  /*2b010*/  ST.E desc[UR24][R2.64+0x54], R45 ;  /* 0x0000542d02007985 */ /* 0x0009e8000c101918 */
[----:B------:R4:W-:Y:S01]  /*2b020*/  ST.E desc[UR4][R2.64+0x58], R46 ;  /* 0x0000582e02007985 */ /* 0x0009e2000c101904 */
[C---:B------:R-:W-:Y:S02]  /*2b030*/  R2UR UR4, R4.reuse ;  /* 0x00000000040472ca */ /* 0x040fe400000e0000 */
[----:B------:R-:W-:Y:S01]  /*2b040*/  R2UR UR5, R5 ;  /* 0x00000000050572ca */ /* 0x000fe200000e0000 */
[----:B------:R4:W-:Y:S01]  /*2b050*/  ST.E desc[UR6][R2.64+0x5c], R47 ;  /* 0x00005c2f02007985 */ /* 0x0009e2000c101906 */
        /* <DEDUP_REMOVED lines=14> */
[----:B------:R4:W-:Y:S01]  /*2b140*/  ST.E desc[UR8][R2.64+0x60], R48 ;  /* 0x0000603002007985 */ /* 0x0009e2000c101908 */
[C---:B------:R-:W-:Y:S02]  /*2b150*/  R2UR UR22, R4.reuse ;  /* 0x00000000041672ca */ /* 0x040fe400000e0000 */
[C---:B------:R-:W-:Y:S01]  /*2b160*/  R2UR UR23, R5.reuse ;  /* 0x00000000051772ca */ /* 0x040fe200000e0000 */
[----:B------:R4:W-:Y:S01]  /*2b170*/  ST.E desc[UR4][R2.64+0x64], R49 ;  /* 0x0000643102007985 */ /* 0x0009e2000c101904 */
[C---:B------:R-:W-:Y:S02]  /*2b180*/  R2UR UR24, R4.reuse ;  /* 0x00000000041872ca */ /* 0x040fe400000e0000 */
[----:B------:R-:W-:Y:S02]  /*2b190*/  R2UR UR25, R5 ;  /* 0x00000000051972ca */ /* 0x000fe400000e0000 */
[----:B------:R-:W-:-:S02]  /*2b1a0*/  R2UR UR8, R4 ;  /* 0x00000000040872ca */ /* 0x000fc400000e0000 */
[C---:B------:R-:W-:Y:S02]  /*2b1b0*/  R2UR UR9, R5.reuse ;  /* 0x00000000050972ca */ /* 0x040fe400000e0000 */
[C---:B------:R-:W-:Y:S02]  /*2b1c0*/  R2UR UR4, R4.reuse ;  /* 0x00000000040472ca */ /* 0x040fe400000e0000 */
[----:B------:R-:W-:Y:S01]  /*2b1d0*/  R2UR UR5, R5 ;  /* 0x00000000050572ca */ /* 0x000fe200000e0000 */
        /* <DEDUP_REMOVED lines=8> */
[----:B------:R4:W-:Y:S04]  /*2b260*/  ST.E desc[UR20][R2.64+0x80], R56 ;  /* 0x0000803802007985 */ /* 0x0009e8000c101914 */
[----:B------:R4:W-:Y:S04]  /*2b270*/  ST.E desc[UR22][R2.64+0x84], R57 ;  /* 0x0000843902007985 */ /* 0x0009e8000c101916 */
[----:B------:R4:W-:Y:S01]  /*2b280*/  ST.E desc[UR24][R2.64+0x88], R58 ;  /* 0x0000883a02007985 */ /* 0x0009e2000c101918 */
[----:B------:R-:W-:-:S03]  /*2b290*/  R2UR UR10, R4 ;  /* 0x00000000040a72ca */ /* 0x000fc600000e0000 */
[----:B------:R4:W-:Y:S01]  /*2b2a0*/  ST.E desc[UR8][R2.64+0x8c], R59 ;  /* 0x00008c3b02007985 */ /* 0x0009e2000c101908 */
[C---:B------:R-:W-:Y:S02]  /*2b2b0*/  R2UR UR8, R4.reuse ;  /* 0x00000000040872ca */ /* 0x040fe400000e0000 */
[C---:B------:R-:W-:Y:S01]  /*2b2c0*/  R2UR UR9, R5.reuse ;  /* 0x00000000050972ca */ /* 0x040fe200000e0000 */
[----:B------:R4:W-:Y:S01]  /*2b2d0*/  ST.E desc[UR4][R2.64+0x90], R60 ;  /* 0x0000903c02007985 */ /* 0x0009e2000c101904 */
        /* <DEDUP_REMOVED lines=286> */
[----:B------:R-:W-:Y:S01]  /*2c4c0*/  R2UR UR11, R5 ;  /* 0x00000000050b72ca */ /* 0x000fe200000e0000 */
[----:B------:R4:W-:Y:S01]  /*2c4d0*/  ST.E desc[UR6][R2.64+0x1f8], R150 ;  /* 0x0001f89602007985 */ /* 0x0009e2000c101906 */
[----:B------:R-:W-:-:S03]  /*2c4e0*/  R2UR UR6, R4 ;  /* 0x00000000040672ca */ /* 0x000fc600000e0000 */
[----:B------:R4:W-:Y:S01]  /*2c4f0*/  ST.E desc[UR8][R2.64+0x1fc], R151 ;  /* 0x0001fc9702007985 */ /* 0x0009e2000c101908 */
[----:B------:R-:W-:-:S03]  /*2c500*/  R2UR UR8, R4 ;  /* 0x00000000040872ca */ /* 0x000fc600000e0000 */
[----:B------:R-:W-:Y:S01]  /*2c510*/  ST.E desc[UR52][R8.64], R13 ;  /* 0x0000000d08007985 */ /* 0x000fe2000c101934 */
[C---:B------:R-:W-:Y:S02]  /*2c520*/  R2UR UR9, R5.reuse ;  /* 0x00000000050972ca */ /* 0x040fe400000e0000 */
[C---:B------:R-:W-:Y:S01]  /*2c530*/  R2UR UR7, R5.reuse ;  /* 0x00000000050772ca */ /* 0x040fe200000e0000 */
[----:B0-----:R-:W4:Y:S01]  /*2c540*/  LD.E R24, desc[UR50][R2.64] ;  /* 0x0000003202187980 */ /* 0x001f22000c101900 */
[C---:B------:R-:W-:Y:S02]  /*2c550*/  R2UR UR4, R4.reuse ;  /* 0x00000000040472ca */ /* 0x040fe400000e0000 */
[C---:B------:R-:W-:Y:S01]  /*2c560*/  R2UR UR5, R5.reuse ;  /* 0x00000000050572ca */ /* 0x040fe200000e0000 */
[----:B-1----:R-:W4:Y:S01]  /*2c570*/  LD.E R25, desc[UR48][R2.64+0x4] ;  /* 0x0000043002197980 */ /* 0x002f22000c101900 */
[C---:B------:R-:W-:Y:S02]  /*2c580*/  R2UR UR52, R4.reuse ;  /* 0x00000000043472ca */ /* 0x040fe400000e0000 */
[----:B------:R-:W-:Y:S01]  /*2c590*/  R2UR UR53, R5 ;  /* 0x00000000053572ca */ /* 0x000fe200000e0000 */
[----:B--2---:R-:W2:Y:S01]  /*2c5a0*/  LD.E R26, desc[UR46][R2.64+0x8] ;  /* 0x0000082e021a7980 */ /* 0x004ea2000c101900 */
[----:B------:R-:W-:-:S02]  /*2c5b0*/  R2UR UR50, R4 ;  /* 0x00000000043272ca */ /* 0x000fc400000e0000 */
[C---:B------:R-:W-:Y:S01]  /*2c5c0*/  R2UR UR51, R5.reuse ;  /* 0x00000000053372ca */ /* 0x040fe200000e0000 */
[----:B---3--:R-:W2:Y:S01]  /*2c5d0*/  LD.E R27, desc[UR34][R2.64+0xc] ;  /* 0x00000c22021b7980 */ /* 0x008ea2000c101900 */
[C---:B------:R-:W-:Y:S02]  /*2c5e0*/  R2UR UR48, R4.reuse ;  /* 0x00000000043072ca */ /* 0x040fe400000e0000 */
[C---:B------:R-:W-:Y:S01]  /*2c5f0*/  R2UR UR49, R5.reuse ;  /* 0x00000000053172ca */ /* 0x040fe200000e0000 */
[----:B----4-:R-:W2:Y:S01]  /*2c600*/  LD.E R28, desc[UR32][R2.64+0x10] ;  /* 0x00001020021c7980 */ /* 0x010ea2000c101900 */
        /* <DEDUP_REMOVED lines=331> */
[----:B------:R-:W-:-:S02]  /*2dac0*/  VIADD R20, R6, 0x80 ;  /* 0x0000008006147836 */ /* 0x000fc40000000000 */
[----:B------:R-:W-:-:S03]  /*2dad0*/  IMAD.MOV.U32 R21, RZ, RZ, R7 ;  /* 0x000000ffff157224 */ /* 0x000fc600078e0007 */
[----:B------:R-:W-:Y:S02]  /*2dae0*/  R2UR UR6, R20 ;  /* 0x00000000140672ca */ /* 0x000fe400000e0000 */
[----:B------:R-:W-:Y:S02]  /*2daf0*/  R2UR UR7, R21 ;  /* 0x00000000150772ca */ /* 0x000fe400000e0000 */
        /* <DEDUP_REMOVED lines=18> */
[----:B------:R-:W-:Y:S02]  /*2dc20*/  R2UR UR24, R4 ;  /* 0x00000000041872ca */ /* 0x000fe400000e0000 */
[----:B------:R-:W-:Y:S01]  /*2dc30*/  R2UR UR25, R5 ;  /* 0x00000000051972ca */ /* 0x000fe200000e0000 */
[----:B--2---:R-:W-:-:S06]  /*2dc40*/  WARPGROUP.ARRIVE ;  /* 0x00000000000079c5 */ /* 0x004fcc0000000000 */
        /* <DEDUP_REMOVED lines=3087> */
[----:B------:R-:W-:Y:S01]  /*39d40*/  VIADD R6, R6, 0x280 ;  /* 0x0000028006067836 */ /* 0x000fe20000000000 */
        /* <DEDUP_REMOVED lines=29> */
[----:B------:R-:W-:Y:S01]  /*39f20*/  R2UR UR29, R5 ;  /* 0x00000000051d72ca */ /* 0x000fe200000e0000 */
[----:B------:R-:W-:-:S02]  /*39f30*/  WARPGROUP.DEPBAR.LE gsb0, 0x0 ;  /* 0x00008000000079c5 */ /* 0x000fc40000010000 */
[----:B------:R-:W-:Y:S01]  /*39f40*/  ST.E desc[UR4][R2.64], R24 ;  /* 0x0000001802007985 */ /* 0x000fe2000c101904 */
[C---:B------:R-:W-:Y:S02]  /*39f50*/  R2UR UR4, R4.reuse ;  /* 0x00000000040472ca */ /* 0x040fe400000e0000 */
[C---:B------:R-:W-:Y:S01]  /*39f60*/  R2UR UR5, R5.reuse ;  /* 0x00000000050572ca */ /* 0x040fe200000e0000 */
[----:B------:R-:W-:Y:S01]  /*39f70*/  ST.E desc[UR6][R2.64+0x4], R25 ;  /* 0x0000041902007985 */ /* 0x000fe2000c101906 */
        /* <DEDUP_REMOVED lines=358> */
[----:B------:R0:W-:Y:S04]  /*3b5e0*/  ST.E desc[UR26][R8.64], R13 ;  /* 0x0000000d08007985 */ /* 0x0001e8000c10191a */
        /* <DEDUP_REMOVED lines=17> */
[----:B---3--:R-:W-:Y:S04]  /*3b700*/  ST.E desc[UR4][R2.64+0x8], R21 ;  /* 0x0000081502007985 */ /* 0x008fe8000c101904 */
        /* <DEDUP_REMOVED lines=36> */
[----:B---3--:R-:W3:Y:S01]  /*3b950*/  LD.E R13, desc[UR6][R2.64+0x24] ;  /* 0x00002406020d7980 */ /* 0x008ee2000c101900 */
        /* <DEDUP_REMOVED lines=655> */
[C---:B------:R-:W-:Y:S01]  /*3e250*/  R2UR UR27, R5.reuse ;  /* 0x00000000051b72ca */ /* 0x040fe200000e0000 */
[----:B--2---:R2:W-:Y:S01]  /*3e260*/  ST.E desc[UR4][R2.64+0x1c8], R15 ;  /* 0x0001c80f02007985 */ /* 0x0045e2000c101904 */
[C---:B------:R-:W-:Y:S02]  /*3e270*/  R2UR UR4, R4.reuse ;  /* 0x00000000040472ca */ /* 0x040fe400000e0000 */
[----:B------:R-:W-:Y:S01]  /*3e280*/  R2UR UR5, R5 ;  /* 0x00000000050572ca */ /* 0x000fe200000e0000 */
[----:B------:R-:W3:Y:S04]  /*3e290*/  LD.E R39, desc[UR28][R2.64+0x1fc] ;  /* 0x0001fc1c02277980 */ /* 0x000ee8000c101900 */
[----:B0-----:R-:W4:Y:S04]  /*3e2a0*/  LD.E R9, desc[UR6][R2.64+0x1d0] ;  /* 0x0001d00602097980 */ /* 0x001f28000c101900 */
[----:B-1----:R-:W4:Y:S04]  /*3e2b0*/  LD.E R13, desc[UR8][R2.64+0x1d4] ;  /* 0x0001d408020d7980 */ /* 0x002f28000c101900 */
[----:B------:R-:W4:Y:S04]  /*3e2c0*/  LD.E R7, desc[UR4][R2.64+0x1cc] ;  /* 0x0001cc0402077980 */ /* 0x000f28000c101900 */
[----:B--2---:R-:W2:Y:S04]  /*3e2d0*/  LD.E R15, desc[UR10][R2.64+0x1d8] ;  /* 0x0001d80a020f7980 */ /* 0x004ea8000c101900 */
        /* <DEDUP_REMOVED lines=34> */
[----:B---3--:R-:W-:Y:S04]  /*3e500*/  ST.E desc[UR28][R2.64+0x1fc], R39 ;  /* 0x0001fc2702007985 */ /* 0x008fe8000c10191c */
[----:B----4-:R-:W-:Y:S04]  /*3e510*/  ST.E desc[UR4][R2.64+0x1cc], R7 ;  /* 0x0001cc0702007985 */ /* 0x010fe8000c101904 */
[----:B------:R0:W-:Y:S04]  /*3e520*/  ST.E desc[UR6][R2.64+0x1d0], R9 ;  /* 0x0001d00902007985 */ /* 0x0001e8000c101906 */
[----:B------:R1:W-:Y:S04]  /*3e530*/  ST.E desc[UR8][R2.64+0x1d4], R13 ;  /* 0x0001d40d02007985 */ /* 0x0003e8000c101908 */
[----:B--2---:R2:W-:Y:S04]  /*3e540*/  ST.E desc[UR10][R2.64+0x1d8], R15 ;  /* 0x0001d80f02007985 */ /* 0x0045e8000c10190a */
        /* <DEDUP_REMOVED lines=8> */
[----:B0-----:R-:W1:Y:S01]  /*3e5d0*/  LDL.64 R8, [R0+0x58] ;  /* 0x0000580000087983 */ /* 0x001e620000100a00 */
[----:B------:R-:W-:-:S02]  /*3e5e0*/  R2UR UR4, R4 ;  /* 0x00000000040472ca */ /* 0x000fc400000e0000 */
[----:B------:R-:W-:Y:S01]  /*3e5f0*/  R2UR UR5, R5 ;  /* 0x00000000050572ca */ /* 0x000fe200000e0000 */
[----:B------:R-:W3:-:S12]  /*3e600*/  LDL.64 R6, [R0] ;  /* 0x0000000000067983 */ /* 0x000ed80000100a00 */
[----:B-1----:R-:W4:Y:S01]  /*3e610*/  LD.E R13, desc[UR4][R8.64] ;  /* 0x00000004080d7980 */ /* 0x002f22000c101900 */
[----:B------:R-:W-:Y:S02]  /*3e620*/  R2UR UR4, R4 ;  /* 0x00000000040472ca */ /* 0x000fe400000e0000 */
[----:B------:R-:W-:Y:S01]  /*3e630*/  R2UR UR5, R5 ;  /* 0x00000000050572ca */ /* 0x000fe200000e0000 */
[----:B------:R-:W-:-:S12]  /*3e640*/  BSSY B2, `(.L_x_11223) ;  /* 0x0000006000027945 */ /* 0x000fd80003800000 */
[----:B---3--:R2:W5:Y:S01]  /*3e650*/  LD.E R6, desc[UR4][R6.64] ;  /* 0x0000000406067980 */ /* 0x008562000c101900 */
[----:B----4-:R-:W-:-:S04]  /*3e660*/  LOP3.LUT R13, R13, 0x1, RZ, 0xfc, !PT ;  /* 0x000000010d0d7812 */ /* 0x010fc800078efcff */
[----:B------:R-:W-:-:S13]  /*3e670*/  ISETP.NE.AND P0, PT, R13, 0x3, PT ;  /* 0x000000030d00780c */ /* 0x000fda0003f05270 */
[----:B--2---:R-:W-:Y:S05]  /*3e680*/  @!P0 BRA `(.L_x_11224) ;  /* 0x0000000000048947 */ /* 0x004fea0003800000 */
[----:B------:R-:W-:Y:S01]  /*3e690*/  BPT.TRAP 0x1 ;  /* 0x000000040000795c */ /* 0x000fe20000300000 */
.L_x_11224:
[----:B------:R-:W-:Y:S05]  /*3e6a0*/  BSYNC B2 ;  /* 0x0000000000027941 */ /* 0x000fea0003800000 */
.L_x_11223:
[C---:B------:R-:W-:Y:S02]  /*3e6b0*/  R2UR UR6, R4.reuse ;  /* 0x00000000040672ca */ /* 0x040fe400000e0000 */
[C---:B------:R-:W-:Y:S02]  /*3e6c0*/  R2UR UR7, R5.reuse ;  /* 0x00000000050772ca */ /* 0x040fe400000e0000 */
[----:B------:R-:W-:Y:S02]  /*3e6d0*/  R2UR UR4, R4 ;  /* 0x00000000040472ca */ /* 0x000fe400000e0000 */
[----:B------:R-:W-:-:S09]  /*3e6e0*/  R2UR UR5, R5 ;  /* 0x00000000050572ca */ /* 0x000fd200000e0000 */
[----:B------:R-:W2:Y:S04]  /*3e6f0*/  LD.E.64 R2, desc[UR6][R8.64+0x20] ;  /* 0x0000200608027980 */ /* 0x000ea8000c101b00 */
[----:B------:R-:W3:Y:S01]  /*3e700*/  LD.E R0, desc[UR4][R8.64+0xc] ;  /* 0x00000c0408007980 */ /* 0x000ee2000c101900 */
[----:B------:R-:W-:Y:S01]  /*3e710*/  IMAD.MOV.U32 R15, RZ, RZ, 0x0 ;  /* 0x00000000ff0f7424 */ /* 0x000fe200078e00ff */
[----:B--2---:R-:W-:-:S05]  /*3e720*/  MOV R3, R2 ;  /* 0x0000000200037202 */ /* 0x004fca0000000f00 */
[----:B-----5:R-:W-:-:S05]  /*3e730*/  IMAD R3, R6, 0x8, R3 ;  /* 0x0000000806037824 */ /* 0x020fca00078e0203 */
[----:B---3--:R-:W-:-:S04]  /*3e740*/  PRMT R0, R0, 0x654, R3 ;  /* 0x0000065400007816 */ /* 0x008fc80000000003 */
[----:B------:R0:W-:Y:S02]  /*3e750*/  SYNCS.ARRIVE.TRANS64.RED.A1T0 RZ, [R0+URZ], RZ ;  /* 0x000000ff00ff79a7 */ /* 0x0001e4000810043f */
[----:B0-----:R-:W-:Y:S05]  /*3e760*/  RET.REL.NODEC R14 `(_ZN7cutlass13device_kernelIN5flash11enable_sm90INS1_16FlashAttnFwdSm90INS1_25CollectiveMainloopFwdSm90ILi2EN4cute5tupleIJNS5_1CILi1EEES8_S8_EEENS6_IJNS7_ILi128EEENS7_ILi96EEENS7_ILi64EEEEEELi256ENS_10bfloat16_tEfNS_4arch4Sm90ELb0ELb1ELb1ELb0ELb1ELb0ELb0ELb1ELb0ELb1ELb0ELb0EEENS1_21CollectiveEpilogueFwdINS6_IJSA_NS7_ILi256EEESB_EEES9_SE_SG_Li256ELb0ELb1ELb0ELb0EEENS1_30DynamicPersistentTileSchedulerILi256ELi128ELb0ELb1ELb1EEEEEEEEEvNT_6ParamsE) ;  /* 0xfffffc180e247950 */ /* 0x001fea0003c3ffff */
.L_x_11199:
[----:B0-----:R0:W1:Y:S02]  /*3e770*/  SYNCS.PHASECHK.TRANS64.TRYWAIT P0, [R2+URZ], R3 ;  /* 0x00000003020075a7 */ /* 0x001064000800017f */
[----:B-1----:R-:W-:Y:S05]  /*3e780*/  @!P0 NANOSLEEP.SYNCS 0x989680 ;  /* 0x009896800000895d */ /* 0x002fea0003900000 */
[----:B------:R-:W1:Y:S02]  /*3e790*/  @!P0 SYNCS.PHASECHK.TRANS64 P0, [R2+URZ], R3 ;  /* 0x00000003020085a7 */ /* 0x000e64000800007f */
[----:B-1----:R-:W-:Y:S05]  /*3e7a0*/  @!P0 BRA `(.L_x_11199) ;  /* 0xfffffffc00f08947 */ /* 0x002fea000383ffff */
[----:B------:R-:W-:Y:S05]  /*3e7b0*/  BRA `(.L_x_11198) ;  /* 0xfffffe2800787947 */ /* 0x000fea000383ffff */
.L_x_11222:
[----:B0-----:R0:W1:Y:S02]  /*3e7c0*/  SYNCS.PHASECHK.TRANS64.TRYWAIT P0, [R7+URZ], R8 ;  /* 0x00000008070075a7 */ /* 0x001064000800017f */
[----:B-1----:R-:W-:Y:S05]  /*3e7d0*/  @!P0 NANOSLEEP.SYNCS 0x989680 ;  /* 0x009896800000895d */ /* 0x002fea0003900000 */
[----:B------:R-:W1:Y:S02]  /*3e7e0*/  @!P0 SYNCS.PHASECHK.TRANS64 P0, [R7+URZ], R8 ;  /* 0x00000008070085a7 */ /* 0x000e64000800007f */
[----:B-1----:R-:W-:Y:S05]  /*3e7f0*/  @!P0 BRA `(.L_x_11222) ;  /* 0xfffffffc00f08947 */ /* 0x002fea000383ffff */
[----:B------:R-:W-:Y:S05]  /*3e800*/  BRA `(.L_x_11221) ;  /* 0xfffffe78003c7947 */ /* 0x000fea000383ffff */
.L_x_11225:
        /* <DEDUP_REMOVED lines=15> */
.L_x_15669:


//--------------------- .text._ZN7cutlass13device_kernelIN5flash11enable_sm90INS1_16FlashAttnFwdSm90INS1_25CollectiveMainloopFwdSm90ILi2EN4cute5tupleIJNS5_1CILi1EEES8_S8_EEENS6_IJNS7_ILi128EEENS7_ILi96EEENS7_ILi64EEEEEELi256ENS_10bfloat16_tEfNS_4arch4Sm90ELb0ELb1ELb1ELb0ELb1ELb0ELb1ELb1ELb0ELb1ELb0ELb0EEENS1_21CollectiveEpilogueFwdINS6_IJSA_NS7_ILi256EEESB_EEES9_SE_SG_Li256ELb0ELb1ELb0ELb0EEENS1_30DynamicPersistentTileSchedulerILi256ELi128ELb0ELb1ELb1EEEEEEEEEvNT_6ParamsE --------------------------
	.section	.text._ZN7cutlass13device_kernelIN5flash11enable_sm90INS1_16FlashAttnFwdSm90INS1_25CollectiveMainloopFwdSm90ILi2EN4cute5tupleIJNS5_1CILi1EEES8_S8_EEENS6_IJNS7_ILi128EEENS7_ILi96EEENS7_ILi64EEEEEELi256ENS_10bfloat16_tEfNS_4arch4Sm90ELb0ELb1ELb1ELb0ELb1ELb0ELb1ELb1ELb0ELb1ELb0ELb0EEENS1_21CollectiveEpilogueFwdINS6_IJSA_NS7_ILi256EEESB_EEES9_SE_SG_Li256ELb0ELb1ELb0ELb0EEENS1_30DynamicPersistentTileSchedulerILi256ELi128ELb0ELb1ELb1EEEEEEEEEvNT_6ParamsE,"ax",@progbits
	.align	128
.text._ZN7cutlass13device_kernelIN5flash11enable_sm90INS1_16FlashAttnFwdSm90INS1_25CollectiveMainloopFwdSm90ILi2EN4cute5tupleIJNS5_1CILi1EEES8_S8_EEENS6_IJNS7_ILi128EEENS7_ILi96EEENS7_ILi64EEEEEELi256ENS_10bfloat16_tEfNS_4arch4Sm90ELb0ELb1ELb1ELb0ELb1ELb0ELb1ELb1ELb0ELb1ELb0ELb0EEENS1_21CollectiveEpilogueFwdINS6_IJSA_NS7_ILi256EEESB_EEES9_SE_SG_Li256ELb0ELb1ELb0ELb0EEENS1_30DynamicPersistentTileSchedulerILi256ELi128ELb0ELb1ELb1EEEEEEEEEvNT_6ParamsE:
        .type           _ZN7cutlass13device_kernelIN5flash11enable_sm90INS1_16FlashAttnFwdSm90INS1_25CollectiveMainloopFwdSm90ILi2EN4cute5tupleIJNS5_1CILi1EEES8_S8_EEENS6_IJNS7_ILi128EEENS7_ILi96EEENS7_ILi64EEEEEELi256ENS_10bfloat16_tEfNS_4arch4Sm90ELb0ELb1ELb1ELb0ELb1ELb0ELb1ELb1ELb0ELb1ELb0ELb0EEENS1_21CollectiveEpilogueFwdINS6_IJSA_NS7_ILi256EEESB_EEES9_SE_SG_Li256ELb0ELb1ELb0ELb0EEENS1_30DynamicPersistentTileSchedulerILi256ELi128ELb0ELb1ELb1EEEEEEEEEvNT_6ParamsE,@function
        .size           _ZN7cutlass13device_kernelIN5flash11enable_sm90INS1_16FlashAttnFwdSm90INS1_25CollectiveMainloopFwdSm90ILi2EN4cute5tupleIJNS5_1CILi1EEES8_S8_EEENS6_IJNS7_ILi128EEENS7_ILi96EEENS7_ILi64EEEEEELi256ENS_10bfloat16_tEfNS_4arch4Sm90ELb0ELb1ELb1ELb0ELb1ELb0ELb1ELb1ELb0ELb1ELb0ELb0EEENS1_21CollectiveEpilogueFwdINS6_IJSA_NS7_ILi256EEESB_EEES9_SE_SG_Li256ELb0ELb1ELb0ELb0EEENS1_30DynamicPersistentTileSchedulerILi256ELi128ELb0ELb1ELb1EEEEEEEEEvNT_6ParamsE,(.L_x_15671 - _ZN7cutlass13device_kernelIN5flash11enable_sm90INS1_16FlashAttnFwdSm90INS1_25CollectiveMainloopFwdSm90ILi2EN4cute5tupleIJNS5_1CILi1EEES8_S8_EEENS6_IJNS7_ILi128EEENS7_ILi96EEENS7_ILi64EEEEEELi256ENS_10bfloat16_tEfNS_4arch4Sm90ELb0ELb1ELb1ELb0ELb1ELb0ELb1ELb1ELb0ELb1ELb0ELb0EEENS1_21CollectiveEpilogueFwdINS6_IJSA_NS7_ILi256EEESB_EEES9_SE_SG_Li256ELb0ELb1ELb0ELb0EEENS1_30DynamicPersistentTileSchedulerILi256ELi128ELb0ELb1ELb1EEEEEEEEEvNT_6ParamsE)
        .other          _ZN7cutlass13device_kernelIN5flash11enable_sm90INS1_16FlashAttnFwdSm90INS1_25CollectiveMainloopFwdSm90ILi2EN4cute5tupleIJNS5_1CILi1EEES8_S8_EEENS6_IJNS7_ILi128EEENS7_ILi96EEENS7_ILi64EEEEEELi256ENS_10bfloat16_tEfNS_4arch4Sm90ELb0ELb1ELb1ELb0ELb1ELb0ELb1ELb1ELb0ELb1ELb0ELb0EEENS1_21CollectiveEpilogueFwdINS6_IJSA_NS7_ILi256EEESB_EEES9_SE_SG_Li256ELb0ELb1ELb0ELb0EEENS1_30DynamicPersistentTileSchedulerILi256ELi128ELb0ELb1ELb1EEEEEEEEEvNT_6ParamsE,@"STO_CUDA_ENTRY STV_DEFAULT"
_ZN7cutlass13device_kernelIN5flash11enable_sm90INS1_16FlashAttnFwdSm90INS1_25CollectiveMainloopFwdSm90ILi2EN4cute5tupleIJNS5_1CILi1EEES8_S8_EEENS6_IJNS7_ILi128EEENS7_ILi96EEENS7_ILi64EEEEEELi256ENS_10bfloat16_tEfNS_4arch4Sm90ELb0ELb1ELb1ELb0ELb1ELb0ELb1ELb1ELb0ELb1ELb0ELb0EEENS1_21CollectiveEpilogueFwdINS6_IJSA_NS7_ILi256EEESB_EEES9_SE_SG_Li256ELb0ELb1ELb0ELb0EEENS1_30DynamicPersistentTileSchedulerILi256ELi128ELb0ELb1ELb1EEEEEEEEEvNT_6ParamsE:
        /* <DEDUP_REMOVED lines=25> */
[----:B------:R1:W0:Y:S01]  /*0190*/  @!UP0 SYNCS.EXCH.64 URZ, [UR8+0x32400], UR4 ;  /* 0x03240004083f85b2 */ /* 0x0002220008000100 */
[----:B------:R1:W3:Y:S05]  /*01a0*/  @!UP1 SYNCS.EXCH.64 URZ, [UR8+0x32410], UR4 ;  /* 0x03241004083f95b2 */ /* 0x0002ea0008000100 */
[----:B------:R1:W4:Y:S02]  /*01b0*/  @!UP2 SYNCS.EXCH.64 URZ, [UR8+0x32420], UR6 ;  /* 0x03242006083fa5b2 */ /* 0x0003240008000100 */
        /* <DEDUP_REMOVED lines=15> */
[----:B------:R1:W0:Y:S01]  /*02b0*/  SYNCS.EXCH.64 URZ, [UR8+0x32440], UR6 ;  /* 0x03244006083f75b2 */ /* 0x0002220008000100 */
[----:B------:R1:W0:Y:S01]  /*02c0*/  SYNCS.EXCH.64 URZ, [UR8+0x32438], UR4 ;  /* 0x03243804083f75b2 */ /* 0x0002220008000100 */
[----:B------:R1:W0:Y:S01]  /*02d0*/  SYNCS.EXCH.64 URZ, [UR8+0x32448], UR6 ;  /* 0x03244806083f75b2 */ /* 0x0002220008000100 */
[----:B------:R-:W-:Y:S01]  /*02e0*/  NOP ;  /* 0x0000000000007918 */ /* 0x000fe20000000000 */
.L_x_11226:
        /* <DEDUP_REMOVED lines=22> */
.L_x_11227:
        /* <DEDUP_REMOVED lines=18> */
.L_x_11228:
        /* <DEDUP_REMOVED lines=22> */
.L_x_11229:
        /* <DEDUP_REMOVED lines=23> */
.L_x_11230:
[----:B-1----:R-:W-:Y:S01]  /*0840*/  ULDC UR4, c[0x0][0x20] ;  /* 0x0000080000047ab9 */ /* 0x002fe20000000800 */
[----:B------:R-:W-:Y:S01]  /*0850*/  UISETP.NE.AND UP0, UPT, UR9, URZ, UPT ;  /* 0x0000003f0900728c */ /* 0x000fe2000bf05270 */
[----:B------:R-:W-:Y:S01]  /*0860*/  IADD3 R16, P0, R1, UR4, RZ ;  /* 0x0000000401107c10 */ /* 0x000fe2000ff1e0ff */
[----:B------:R-:W-:Y:S01]  /*0870*/  UMOV UR4, 0x1 ;  /* 0x0000000100047882 */ /* 0x000fe20000000000 */
[----:B------:R-:W-:Y:S01]  /*0880*/  ULDC UR5, c[0x0][0x24] ;  /* 0x0000090000057ab9 */ /* 0x000fe20000000800 */
[----:B------:R-:W-:Y:S01]  /*0890*/  USEL UR4, UR4, 0x2, !UP0 ;  /* 0x0000000204047887 */ /* 0x000fe2000c000000 */
[----:B------:R-:W-:Y:S01]  /*08a0*/  IADD3 R2, P1, R16, 0x50, RZ ;  /* 0x0000005010027810 */ /* 0x000fe20007f3e0ff */
[----:B------:R-:W-:Y:S01]  /*08b0*/  IMAD.X R17, RZ, RZ, UR5, P0 ;  /* 0x00000005ff117e24 */ /* 0x000fe200080e06ff */
[----:B------:R-:W-:Y:S01]  /*08c0*/  PLOP3.LUT P2, PT, PT, PT, UP0, 0x80, 0x0 ;  /* 0x000000000000781c */ /* 0x000fe20003f4f008 */
[----:B------:R-:W-:Y:S01]  /*08d0*/  NOP ;  /* 0x0000000000007918 */ /* 0x000fe20000000000 */
[----:B------:R-:W-:Y:S01]  /*08e0*/  ULDC.64 UR36, c[0x0][0x208] ;  /* 0x0000820000247ab9 */ /* 0x000fe20000000a00 */
[----:B------:R1:W-:Y:S01]  /*08f0*/  STL [R1+0x454], R2 ;  /* 0x0004540201007387 */ /* 0x0003e20000100800 */
[----:B------:R-:W-:-:S05]  /*0900*/  IMAD.X R3, RZ, RZ, R17, P1 ;  /* 0x000000ffff037224 */ /* 0x000fca00008e0611 */
[----:B------:R0:W-:Y:S01]  /*0910*/  STL [R1+0x450], R3 ;  /* 0x0004500301007387 */ /* 0x0001e20000100800 */
[----:B-1----:R-:W-:-:S05]  /*0920*/  IMAD.U32 R2, RZ, RZ, UR4 ;  /* 0x00000004ff027e24 */ /* 0x002fca000f8e00ff */
[----:B------:R1:W-:Y:S01]  /*0930*/  STL [R1+0x45c], R2 ;  /* 0x00045c0201007387 */ /* 0x0003e20000100800 */
[----:B0-234-:R-:W-:Y:S06]  /*0940*/  BAR.SYNC.DEFER_BLOCKING 0x0 ;  /* 0x0000000000007b1d */ /* 0x01dfec0000010000 */
[----:B------:R-:W-:Y:S05]  /*0950*/  @!P2 BRA `(.L_x_11231) ;  /* 0x00000220000ca947 */ /* 0x000fea0003800000 */
.L_x_11232:
[----:B------:R-:W-:-:S08]  /*0960*/  NOP ;  /* 0x0000000000007918 */ /* 0x000fd00000000000 */
[----:B------:R-:W0:Y:S02]  /*0970*/  USETMAXREG.TRY_ALLOC.CTAPOOL UP0, 0xe8 ;  /* 0x000000e8000079c8 */ /* 0x000e240008000600 */
[----:B0-----:R-:W-:-:S13]  /*0980*/  PLOP3.LUT P0, PT, PT, PT, UP0, 0x80, 0x0 ;  /* 0x000000000000781c */ /* 0x001fda0003f0f008 */
[----:B------:R-:W-:Y:S05]  /*0990*/  @!P0 BRA `(.L_x_11232) ;  /* 0xfffffffc00f08947 */ /* 0x000fea000383ffff */
[----:B------:R-:W0:Y:S08]  /*09a0*/  S2UR UR5, SR_CTAID.X ;  /* 0x00000000000579c3 */ /* 0x000e300000002500 */
[----:B------:R-:W-:Y:S08]  /*09b0*/  BAR.ARV 0x4, 0x180 ;  /* 0x0106000000007b1d */ /* 0x000ff00000002000 */
[----:B------:R-:W-:Y:S08]  /*09c0*/  BAR.ARV 0x8, 0x180 ;  /* 0x0206000000007b1d */ /* 0x000ff00000002000 */
[----:B------:R-:W0:Y:S01]  /*09d0*/  LDC R0, c[0x0][0xd38] ;  /* 0x00034e00ff007b82 */ /* 0x000e220000000800 */
[----:B------:R-:W-:Y:S01]  /*09e0*/  ISETP.NE.AND P0, PT, R12, 0x1, PT ;  /* 0x000000010c00780c */ /* 0x000fe20003f05270 */
[----:B------:R2:W-:-:S12]  /*09f0*/  STL.64 [R1+0x1f8], RZ ;  /* 0x0001f8ff01007387 */ /* 0x0005d80000100a00 */
[----:B------:R-:W-:Y:S06]  /*0a00*/  @!P0 BAR.ARV 0x9, 0x100 ;  /* 0x0244000000008b1d */ /* 0x000fec0000002000 */
[C---:B------:R-:W-:Y:S02]  /*0a10*/  IADD3 R208, P1, R16.reuse, 0x1f8, RZ ;  /* 0x000001f810d07810 */ /* 0x040fe40007f3e0ff */
[----:B------:R-:W-:Y:S01]  /*0a20*/  IADD3 R216, P2, R16, 0x204, RZ ;  /* 0x0000020410d87810 */ /* 0x000fe20007f5e0ff */
[----:B------:R2:W-:Y:S01]  /*0a30*/  STL [R1+0x200], RZ ;  /* 0x000200ff01007387 */ /* 0x0005e20000100800 */
[----:B0-----:R-:W-:Y:S01]  /*0a40*/  ISETP.LE.AND P0, PT, R0, UR5, PT ;  /* 0x0000000500007c0c */ /* 0x001fe2000bf03270 */
[----:B------:R-:W-:-:S02]  /*0a50*/  IMAD.X R209, RZ, RZ, R17, P1 ;  /* 0x000000ffffd17224 */ /* 0x000fc400008e0611 */
[----:B------:R2:W-:Y:S01]  /*0a60*/  STL [R1+0x204], RZ ;  /* 0x000204ff01007387 */ /* 0x0005e20000100800 */
[----:B------:R-:W-:-:S09]  /*0a70*/  IMAD.X R211, RZ, RZ, R17, P2 ;  /* 0x000000ffffd37224 */ /* 0x000fd200010e0611 */
[----:B--2---:R-:W-:Y:S05]  /*0a80*/  @P0 EXIT ;  /* 0x000000000000094d */ /* 0x004fea0003800000 */
[----:B-1----:R-:W0:Y:S01]  /*0a90*/  S2R R2, SR_TID.X ;  /* 0x0000000000027919 */ /* 0x002e220000002100 */
[----:B------:R-:W1:Y:S01]  /*0aa0*/  S2UR UR9, SR_CgaCtaId ;  /* 0x00000000000979c3 */ /* 0x000e620000008800 */
[----:B------:R-:W-:Y:S01]  /*0ab0*/  UMOV UR42, 0x400 ;  /* 0x00000400002a7882 */ /* 0x000fe20000000000 */
[----:B------:R-:W-:Y:S01]  /*0ac0*/  IMAD.MOV.U32 R179, RZ, RZ, 0x2 ;  /* 0x00000002ffb37424 */ /* 0x000fe200078e00ff */
[C---:B------:R-:W-:Y:S01]  /*0ad0*/  IADD3 R205, -R12.reuse, 0xb, RZ ;  /* 0x0000000b0ccd7810 */ /* 0x040fe20007ffe1ff */
[----:B------:R-:W-:-:S04]  /*0ae0*/  VIADD R206, R12, 0x8 ;  /* 0x000000080cce7836 */ /* 0x000fc80000000000 */
[----:B------:R-:W2:Y:S01]  /*0af0*/  S2UR UR4, SR_SWINHI ;  /* 0x00000000000479c3 */ /* 0x000ea20000002f00 */
[----:B-1----:R-:W-:Y:S01]  /*0b00*/  ULEA UR42, UR9, UR42, 0x18 ;  /* 0x0000002a092a7291 */ /* 0x002fe2000f8ec03f */
[----:B0-----:R-:W-:-:S06]  /*0b10*/  VIADD R204, R2, 0xffffff80 ;  /* 0xffffff8002cc7836 */ /* 0x001fcc0000000000 */
[----:B------:R-:W-:Y:S01]  /*0b20*/  UMOV UR58, UR42 ;  /* 0x0000002a003a7c82 */ /* 0x000fe20008000000 */
[----:B--2---:R-:W-:Y:S01]  /*0b30*/  UMOV UR59, UR4 ;  /* 0x00000004003b7c82 */ /* 0x004fe20008000000 */
[----:B------:R-:W-:Y:S01]  /*0b40*/  UMOV UR4, UR5 ;  /* 0x0000000500047c82 */ /* 0x000fe20008000000 */
[----:B------:R-:W-:-:S04]  /*0b50*/  SHF.R.S32.HI R11, RZ, 0x1f, R204 ;  /* 0x0000001fff0b7819 */ /* 0x000fc800000114cc */
[CC--:B------:R-:W-:Y:S02]  /*0b60*/  LEA.HI R0, R11.reuse, R204.reuse, RZ, 0x5 ;  /* 0x000000cc0b007211 */ /* 0x0c0fe400078f28ff */
[CC--:B------:R-:W-:Y:S02]  /*0b70*/  LEA.HI R2, R11.reuse, R204.reuse, RZ, 0x4 ;  /* 0x000000cc0b027211 */ /* 0x0c0fe400078f20ff */
[CC--:B------:R-:W-:Y:S01]  /*0b80*/  LEA.HI R6, R11.reuse, R204.reuse, RZ, 0x2 ;  /* 0x000000cc0b067211 */ /* 0x0c0fe200078f10ff */
[----:B------:R-:W-:Y:S01]  /*0b90*/  IMAD.SHL.U32 R4, R0, 0x20, RZ ;  /* 0x0000002000047824 */ /* 0x000fe200078e00ff */
[----:B------:R-:W-:Y:S02]  /*0ba0*/  SHF.R.S32.HI R5, RZ, 0x4, R2 ;  /* 0x00000004ff057819 */ /* 0x000fe40000011402 */
[----:B------:R-:W-:Y:S02]  /*0bb0*/  LOP3.LUT R3, R2, 0x3fffff0, RZ, 0xc0, !PT ;  /* 0x03fffff002037812 */ /* 0x000fe400078ec0ff */
[----:B------:R-:W-:-:S02]  /*0bc0*/  LEA.HI R0, R11, R204, RZ, 0x7 ;  /* 0x000000cc0b007211 */ /* 0x000fc400078f38ff */
[----:B------:R-:W-:Y:S02]  /*0bd0*/  LOP3.LUT R7, R4, 0xfffffc00, RZ, 0xc0, !PT ;  /* 0xfffffc0004077812 */ /* 0x000fe400078ec0ff */
[----:B------:R-:W-:Y:S01]  /*0be0*/  LEA.HI R4, R2, R5, RZ, 0x1 ;  /* 0x0000000502047211 */ /* 0x000fe200078f08ff */
[----:B------:R-:W-:Y:S01]  /*0bf0*/  IMAD.IADD R2, R204, 0x1, -R3 ;  /* 0x00000001cc027824 */ /* 0x000fe200078e0a03 */
[----:B------:R-:W-:Y:S02]  /*0c00*/  LOP3.LUT R3, R0, 0xffffff80, RZ, 0xc0, !PT ;  /* 0xffffff8000037812 */ /* 0x000fe400078ec0ff */
[----:B------:R-:W-:Y:S01]  /*0c10*/  LOP3.LUT R4, R4, 0x1ffffffe, RZ, 0xc0, !PT ;  /* 0x1ffffffe04047812 */ /* 0x000fe200078ec0ff */
[----:B------:R-:W-:Y:S01]  /*0c20*/  IMAD R7, R2, 0x40, R7 ;  /* 0x0000004002077824 */ /* 0x000fe200078e0207 */
[----:B------:R-:W-:Y:S01]  /*0c30*/  LEA.HI R201, R11, R204, RZ, 0x3 ;  /* 0x000000cc0bc97211 */ /* 0x000fe200078f18ff */
[----:B------:R-:W-:Y:S01]  /*0c40*/  IMAD.IADD R210, R204, 0x1, -R3 ;  /* 0x00000001ccd27824 */ /* 0x000fe200078e0a03 */
[----:B------:R-:W-:Y:S01]  /*0c50*/  SHF.R.S32.HI R219, RZ, 0x7, R0 ;  /* 0x00000007ffdb7819 */ /* 0x000fe20000011400 */
[----:B------:R-:W-:Y:S01]  /*0c60*/  IMAD.IADD R4, R5, 0x1, -R4 ;  /* 0x0000000105047824 */ /* 0x000fe200078e0a04 */
[----:B------:R-:W-:-:S02]  /*0c70*/  LOP3.LUT R207, R201, 0xfffffff8, RZ, 0xc0, !PT ;  /* 0xfffffff8c9cf7812 */ /* 0x000fc400078ec0ff */
[----:B------:R-:W-:Y:S01]  /*0c80*/  SHF.R.S32.HI R3, RZ, 0x1f, R210 ;  /* 0x0000001fff037819 */ /* 0x000fe200000114d2 */
[----:B------:R-:W-:Y:S01]  /*0c90*/  IMAD R4, R4, 0x8, R7 ;  /* 0x0000000804047824 */ /* 0x000fe200078e0207 */
[----:B------:R-:W-:Y:S01]  /*0ca0*/  LOP3.LUT R7, R6, 0xfffffffc, RZ, 0xc0, !PT ;  /* 0xfffffffc06077812 */ /* 0x000fe200078ec0ff */
[----:B------:R-:W-:Y:S01]  /*0cb0*/  IMAD.IADD R207, R204, 0x1, -R207 ;  /* 0x00000001cccf7824 */ /* 0x000fe200078e0acf */
[CC--:B------:R-:W-:Y:S01]  /*0cc0*/  LEA.HI R13, R3.reuse, R210.reuse, RZ, 0x2 ;  /* 0x000000d2030d7211 */ /* 0x0c0fe200078f10ff */
[----:B------:R-:W-:Y:S01]  /*0cd0*/  IMAD.WIDE R178, R4, R179, UR58 ;  /* 0x0000003a04b27e25 */ /* 0x000fe2000f8e02b3 */
[----:B------:R-:W-:Y:S02]  /*0ce0*/  LEA.HI R3, R3, R210, RZ, 0x5 ;  /* 0x000000d203037211 */ /* 0x000fe400078f28ff */
[----:B------:R-:W-:Y:S01]  /*0cf0*/  SHF.R.S32.HI R2, RZ, 0x2, R13 ;  /* 0x00000002ff027819 */ /* 0x000fe2000001140d */
[----:B------:R-:W-:Y:S01]  /*0d00*/  IMAD.IADD R7, R204, 0x1, -R7 ;  /* 0x00000001cc077824 */ /* 0x000fe200078e0a07 */
[----:B------:R-:W-:Y:S01]  /*0d10*/  SHF.R.S32.HI R5, RZ, 0x1f, R13 ;  /* 0x0000001fff057819 */ /* 0x000fe2000001140d */
[----:B------:R-:W-:Y:S01]  /*0d20*/  IMAD.SHL.U32 R190, R207, 0x8, RZ ;  /* 0x00000008cfbe7824 */ /* 0x000fe200078e00ff */
[----:B------:R-:W-:-:S02]  /*0d30*/  IADD3 R8, P0, R178, 0x20, RZ ;  /* 0x00000020b2087810 */ /* 0x000fc40007f1e0ff */
[----:B------:R-:W-:Y:S01]  /*0d40*/  LEA.HI R5, R5, R2, RZ, 0x3 ;  /* 0x0000000205057211 */ /* 0x000fe200078f18ff */
[C---:B------:R-:W-:Y:S01]  /*0d50*/  VIADD R192, R190.reuse, 0x40 ;  /* 0x00000040bec07836 */ /* 0x040fe20000000000 */
[----:B------:R-:W-:Y:S01]  /*0d60*/  LEA.HI R4, R7, R7, RZ, 0x1 ;  /* 0x0000000707047211 */ /* 0x000fe200078f08ff */
[C---:B------:R-:W-:Y:S01]  /*0d70*/  VIADD R191, R190.reuse, 0x80 ;  /* 0x00000080bebf7836 */ /* 0x040fe20000000000 */
[----:B------:R-:W-:Y:S01]  /*0d80*/  LOP3.LUT R5, R5, 0xfffffff8, RZ, 0xc0, !PT ;  /* 0xfffffff805057812 */ /* 0x000fe200078ec0ff */
[----:B------:R-:W-:Y:S01]  /*0d90*/  VIADD R193, R190, 0xc0 ;  /* 0x000000c0bec17836 */ /* 0x000fe20000000000 */
[----:B------:R-:W-:Y:S02]  /*0da0*/  LOP3.LUT R6, R8, 0x380, RZ, 0xc0, !PT ;  /* 0x0000038008067812 */ /* 0x000fe400078ec0ff */
[----:B------:R-:W-:Y:S01]  /*0db0*/  SHF.R.S32.HI R3, RZ, 0x5, R3 ;  /* 0x00000005ff037819 */ /* 0x000fe20000011403 */
[----:B------:R-:W-:Y:S01]  /*0dc0*/  IMAD.IADD R2, R2, 0x1, -R5 ;  /* 0x0000000102027824 */ /* 0x000fe200078e0a05 */
[----:B------:R-:W-:-:S02]  /*0dd0*/  LOP3.LUT R4, R4, 0x1ffffffe, RZ, 0xc0, !PT ;  /* 0x1ffffffe04047812 */ /* 0x000fc400078ec0ff */
[----:B------:R-:W-:Y:S01]  /*0de0*/  SHF.R.U64 R5, R6, 0x3, RZ ;  /* 0x0000000306057819 */ /* 0x000fe200000012ff */
[----:B------:R-:W-:Y:S01]  /*0df0*/  IMAD R15, R3, 0x10, R2 ;  /* 0x00000010030f7824 */ /* 0x000fe200078e0202 */
[C---:B------:R-:W-:Y:S01]  /*0e00*/  IADD3 R9, P3, R178.reuse, 0x4000, RZ ;  /* 0x00004000b2097810 */ /* 0x040fe20007f7e0ff */
[----:B------:R-:W-:Y:S01]  /*0e10*/  IMAD.IADD R19, R7, 0x1, -R4 ;  /* 0x0000000107137824 */ /* 0x000fe200078e0a04 */
[----:B------:R-:W-:Y:S01]  /*0e20*/  LOP3.LUT R2, R5, R8, RZ, 0x3c, !PT ;  /* 0x0000000805027212 */ /* 0x000fe200078e3cff */
[--C-:B------:R-:W-:Y:S01]  /*0e30*/  IMAD.X R3, RZ, RZ, R179.reuse, P0 ;  /* 0x000000ffff037224 */ /* 0x100fe200000e06b3 */
[C---:B------:R-:W-:Y:S02]  /*0e40*/  IADD3 R5, P4, R178.reuse, 0x4020, RZ ;  /* 0x00004020b2057810 */ /* 0x040fe40007f9e0ff */
[----:B------:R-:W-:Y:S02]  /*0e50*/  IADD3 R7, P2, R178, 0x60, RZ ;  /* 0x00000060b2077810 */ /* 0x000fe40007f5e0ff */
[----:B------:R-:W-:Y:S01]  /*0e60*/  LEA.HI R0, R0, R219, RZ, 0x1 ;  /* 0x000000db00007211 */ /* 0x000fe200078f08ff */
[----:B------:R-:W-:Y:S01]  /*0e70*/  IMAD.X R11, RZ, RZ, R179, P4 ;  /* 0x000000ffff0b7224 */ /* 0x000fe200020e06b3 */
[----:B------:R-:W-:-:S02]  /*0e80*/  IADD3 R21, P1, R178, 0x40, RZ ;  /* 0x00000040b2157810 */ /* 0x000fc40007f3e0ff */
[----:B------:R-:W-:Y:S02]  /*0e90*/  LOP3.LUT R10, R5, 0x380, RZ, 0xc0, !PT ;  /* 0x00000380050a7812 */ /* 0x000fe400078ec0ff */
[----:B------:R-:W-:Y:S02]  /*0ea0*/  LOP3.LUT R6, R7, 0x380, RZ, 0xc0, !PT ;  /* 0x0000038007067812 */ /* 0x000fe400078ec0ff */
[----:B------:R-:W-:Y:S02]  /*0eb0*/  LOP3.LUT R8, R9, 0x380, RZ, 0xc0, !PT ;  /* 0x0000038009087812 */ /* 0x000fe400078ec0ff */
[----:B------:R-:W-:Y:S02]  /*0ec0*/  LOP3.LUT R0, R0, 0x3fffffe, RZ, 0xc0, !PT ;  /* 0x03fffffe00007812 */ /* 0x000fe400078ec0ff */
[----:B------:R-:W-:Y:S02]  /*0ed0*/  LOP3.LUT R4, R21, 0x380, RZ, 0xc0, !PT ;  /* 0x0000038015047812 */ /* 0x000fe400078ec0ff */
[----:B------:R-:W-:Y:S01]  /*0ee0*/  SHF.R.U64 R10, R10, 0x3, RZ ;  /* 0x000000030a0a7819 */ /* 0x000fe200000012ff */
[----:B------:R-:W-:Y:S01]  /*0ef0*/  IMAD.IADD R0, R219, 0x1, -R0 ;  /* 0x00000001db007824 */ /* 0x000fe200078e0a00 */
[----:B------:R-:W-:-:S02]  /*0f00*/  SHF.R.U64 R6, R6, 0x3, RZ ;  /* 0x0000000306067819 */ /* 0x000fc400000012ff */
[----:B------:R-:W-:Y:S01]  /*0f10*/  SHF.R.U64 R8, R8, 0x3, RZ ;  /* 0x0000000308087819 */ /* 0x000fe200000012ff */
[----:B------:R-:W-:Y:S01]  /*0f20*/  IMAD R202, R0, 0x40, R15 ;  /* 0x0000004000ca7824 */ /* 0x000fe200078e020f */
[----:B------:R-:W-:Y:S02]  /*0f30*/  LOP3.LUT R13, R13, 0x7ffffffc, RZ, 0xc0, !PT ;  /* 0x7ffffffc0d0d7812 */ /* 0x000fe400078ec0ff */
[----:B------:R-:W-:Y:S01]  /*0f40*/  SHF.R.U64 R4, R4, 0x3, RZ ;  /* 0x0000000304047819 */ /* 0x000fe200000012ff */
[----:B------:R-:W-:Y:S01]  /*0f50*/  IMAD R228, R19, 0x8, R202 ;  /* 0x0000000813e47824 */ /* 0x000fe200078e02ca */
[----:B------:R-:W-:Y:S01]  /*0f60*/  LOP3.LUT R10, R10, R5, RZ, 0x3c, !PT ;  /* 0x000000050a0a7212 */ /* 0x000fe200078e3cff */
[--C-:B------:R-:W-:Y:S01]  /*0f70*/  IMAD.X R5, RZ, RZ, R179.reuse, P1 ;  /* 0x000000ffff057224 */ /* 0x100fe200008e06b3 */
[----:B------:R-:W-:Y:S01]  /*0f80*/  LOP3.LUT R6, R6, R7, RZ, 0x3c, !PT ;  /* 0x0000000706067212 */ /* 0x000fe200078e3cff */
[--C-:B------:R-:W-:Y:S01]  /*0f90*/  IMAD.X R7, RZ, RZ, R179.reuse, P2 ;  /* 0x000000ffff077224 */ /* 0x100fe200010e06b3 */
[----:B------:R-:W-:Y:S01]  /*0fa0*/  LOP3.LUT R8, R8, R9, RZ, 0x3c, !PT ;  /* 0x0000000908087212 */ /* 0x000fe200078e3cff */
[----:B------:R-:W-:Y:S01]  /*0fb0*/  IMAD.X R9, RZ, RZ, R179, P3 ;  /* 0x000000ffff097224 */ /* 0x000fe200018e06b3 */
[----:B------:R-:W-:Y:S01]  /*0fc0*/  IADD3 R22, P0, R16, 0x11c, RZ ;  /* 0x0000011c10167810 */ /* 0x000fe20007f1e0ff */
[----:B------:R-:W-:Y:S01]  /*0fd0*/  IMAD.IADD R13, R210, 0x1, -R13 ;  /* 0x00000001d20d7824 */ /* 0x000fe200078e0a0d */
[----:B------:R-:W-:-:S02]  /*0fe0*/  IADD3 R218, P1, R16, 0x210, RZ ;  /* 0x0000021010da7810 */ /* 0x000fc40007f3e0ff */
[----:B------:R-:W-:Y:S01]  /*0ff0*/  LOP3.LUT R4, R4, R21, RZ, 0x3c, !PT ;  /* 0x0000001504047212 */ /* 0x000fe200078e3cff */
[--C-:B------:R-:W-:Y:S01]  /*1000*/  IMAD.X R23, RZ, RZ, R17.reuse, P0 ;  /* 0x000000ffff177224 */ /* 0x100fe200000e0611 */
[----:B------:R-:W-:Y:S01]  /*1010*/  MOV R227, R2 ;  /* 0x0000000200e37202 */ /* 0x000fe20000000f00 */
[----:B------:R-:W-:Y:S01]  /*1020*/  IMAD.X R217, RZ, RZ, R17, P1 ;  /* 0x000000ffffd97224 */ /* 0x000fe200008e0611 */
[----:B------:R-:W-:Y:S01]  /*1030*/  MOV R226, R4 ;  /* 0x0000000400e27202 */ /* 0x000fe20000000f00 */
[----:B------:R-:W-:Y:S01]  /*1040*/  IMAD.SHL.U32 R203, R13, 0x2, RZ ;  /* 0x000000020dcb7824 */ /* 0x000fe200078e00ff */
[----:B------:R-:W-:Y:S02]  /*1050*/  MOV R225, R6 ;  /* 0x0000000600e17202 */ /* 0x000fe40000000f00 */
[----:B------:R-:W-:Y:S02]  /*1060*/  MOV R221, R8 ;  /* 0x0000000800dd7202 */ /* 0x000fe40000000f00 */
[----:B------:R-:W-:-:S02]  /*1070*/  MOV R220, R10 ;  /* 0x0000000a00dc7202 */ /* 0x000fc40000000f00 */
[----:B------:R-:W-:Y:S02]  /*1080*/  SHF.R.S32.HI R201, RZ, 0x3, R201 ;  /* 0x00000003ffc97819 */ /* 0x000fe400000114c9 */
[----:B------:R-:W-:Y:S02]  /*1090*/  SHF.R.S32.HI R199, RZ, 0x1f, R190 ;  /* 0x0000001fffc77819 */ /* 0x000fe400000114be */
[----:B------:R-:W-:Y:S02]  /*10a0*/  SHF.R.S32.HI R198, RZ, 0x1f, R192 ;  /* 0x0000001fffc67819 */ /* 0x000fe400000114c0 */
[----:B------:R-:W-:Y:S02]  /*10b0*/  SHF.R.S32.HI R197, RZ, 0x1f, R191 ;  /* 0x0000001fffc57819 */ /* 0x000fe400000114bf */
[----:B------:R-:W-:-:S07]  /*10c0*/  SHF.R.S32.HI R196, RZ, 0x1f, R193 ;  /* 0x0000001fffc47819 */ /* 0x000fce00000114c1 */
.L_x_11362:
        /* <DEDUP_REMOVED lines=21> */
.L_x_11233:
[----:B------:R-:W-:Y:S01]  /*1220*/  ULDC UR7, c[0x0][0xd54] ;  /* 0x0003550000077ab9 */ /* 0x000fe20000000800 */
[----:B------:R-:W-:Y:S01]  /*1230*/  UMOV UR6, UR12 ;  /* 0x0000000c00067c82 */ /* 0x000fe20008000000 */
[----:B------:R-:W-:-:S11]  /*1240*/  UISETP.NE.AND UP0, UPT, UR7, 0x1, UPT ;  /* 0x000000010700788c */ /* 0x000fd6000bf05270 */
[----:B------:R-:W-:Y:S02]  /*1250*/  @UP0 ULDC.64 UR10, c[0x0][0xd58] ;  /* 0x00035600000a0ab9 */ /* 0x000fe40000000a00 */
[----:B------:R-:W-:-:S04]  /*1260*/  UIMAD.WIDE.U32 UR4, UR12, UR10, URZ ;  /* 0x0000000a0c0472a5 */ /* 0x000fc8000f8e003f */
[----:B------:R-:W-:-:S04]  /*1270*/  @UP0 USHF.R.U32.HI UR6, URZ, UR11, UR5 ;  /* 0x0000000b3f060299 */ /* 0x000fc80008011605 */
[----:B------:R-:W-:-:S12]  /*1280*/  UIMAD UR4, UR6, UR7, URZ ;  /* 0x00000007060472a4 */ /* 0x000fd8000f8e023f */
.L_x_11234:
[----:B------:R-:W2:Y:S01]  /*1290*/  LDL R0, [R1+0x45c] ;  /* 0x00045c0001007983 */ /* 0x000ea20000100800 */
[----:B------:R-:W-:Y:S01]  /*12a0*/  UIADD3 UR10, UP1, UR58, 0x32440, URZ ;  /* 0x000324403a0a7890 */ /* 0x000fe2000ff3e03f */
[----:B------:R-:W-:Y:S01]  /*12b0*/  IMAD.MOV.U32 R5, RZ, RZ, 0x80 ;  /* 0x00000080ff057424 */ /* 0x000fe200078e00ff */
[----:B------:R-:W-:Y:S01]  /*12c0*/  ULOP3.LUT UR5, URZ, UR6, URZ, 0x33, !UPT ;  /* 0x000000063f057292 */ /* 0x000fe2000f8e333f */
[----:B------:R-:W-:Y:S01]  /*12d0*/  IMAD.U32 R15, RZ, RZ, UR9 ;  /* 0x00000009ff0f7e24 */ /* 0x000fe2000f8e00ff */
[----:B------:R-:W-:Y:S01]  /*12e0*/  UIADD3 UR6, UP3, UR58, 0x32460, URZ ;  /* 0x000324603a067890 */ /* 0x000fe2000ff7e03f */
[----:B------:R-:W-:Y:S01]  /*12f0*/  IMAD.MOV.U32 R14, RZ, RZ, 0x100 ;  /* 0x00000100ff0e7424 */ /* 0x000fe200078e00ff */
[----:B------:R-:W-:Y:S01]  /*1300*/  ULDC UR61, c[0x0][0xd3c] ;  /* 0x00034f00003d7ab9 */ /* 0x000fe20000000800 */
[----:B------:R-:W-:Y:S01]  /*1310*/  UIADD3 UR7, UP2, UR58, 0x32450, URZ ;  /* 0x000324503a077890 */ /* 0x000fe2000ff5e03f */
[----:B------:R-:W-:Y:S01]  /*1320*/  IMAD.MOV.U32 R13, RZ, RZ, 0x80 ;  /* 0x00000080ff0d7424 */ /* 0x000fe200078e00ff */
[----:B------:R-:W-:Y:S01]  /*1330*/  UIADD3 UR61, UR5, UR61, URZ ;  /* 0x0000003d053d7290 */ /* 0x000fe2000fffe03f */
[----:B------:R-:W-:Y:S01]  /*1340*/  IMAD.U32 R10, RZ, RZ, UR6 ;  /* 0x00000006ff0a7e24 */ /* 0x000fe2000f8e00ff */
[----:B------:R-:W-:Y:S01]  /*1350*/  UIADD3.X UR5, URZ, UR59, URZ, UP3, !UPT ;  /* 0x0000003b3f057290 */ /* 0x000fe20009ffe43f */
[----:B------:R-:W-:Y:S01]  /*1360*/  STL.64 [R1+0x30], R14 ;  /* 0x0000300e01007387 */ /* 0x000fe20000100a00 */
[----:B------:R-:W-:Y:S01]  /*1370*/  UIADD3 UR13, UP0, UR58, 0x32430, URZ ;  /* 0x000324303a0d7890 */ /* 0x000fe2000ff1e03f */
[----:B------:R-:W-:Y:S01]  /*1380*/  IMAD.U32 R8, RZ, RZ, UR7 ;  /* 0x00000007ff087e24 */ /* 0x000fe2000f8e00ff */
[----:B------:R-:W-:Y:S01]  /*1390*/  UIADD3.X UR9, URZ, UR59, URZ, UP2, !UPT ;  /* 0x0000003b3f097290 */ /* 0x000fe200097fe43f */
[----:B------:R-:W-:Y:S01]  /*13a0*/  IMAD.U32 R6, RZ, RZ, UR61 ;  /* 0x0000003dff067e24 */ /* 0x000fe2000f8e00ff */
[----:B------:R-:W-:Y:S01]  /*13b0*/  UIADD3.X UR14, URZ, UR59, URZ, UP0, !UPT ;  /* 0x0000003b3f0e7290 */ /* 0x000fe200087fe43f */
[----:B------:R-:W-:Y:S01]  /*13c0*/  IMAD.U32 R11, RZ, RZ, UR5 ;  /* 0x00000005ff0b7e24 */ /* 0x000fe2000f8e00ff */
[----:B------:R-:W-:Y:S01]  /*13d0*/  UIADD3 UR4, UR12, -UR4, URZ ;  /* 0x800000040c047290 */ /* 0x000fe2000fffe03f */
[----:B------:R-:W-:Y:S01]  /*13e0*/  STL.128 [R1+0x420], RZ ;  /* 0x000420ff01007387 */ /* 0x000fe20000100c00 */
[----:B------:R-:W-:Y:S01]  /*13f0*/  ULDC UR5, c[0x0][0x448] ;  /* 0x0001120000057ab9 */ /* 0x000fe20000000800 */
[----:B------:R-:W-:Y:S01]  /*1400*/  ULDC.64 UR16, c[0x0][0x418] ;  /* 0x0001060000107ab9 */ /* 0x000fe20000000a00 */
[----:B------:R-:W-:Y:S01]  /*1410*/  UISETP.NE.AND UP5, UPT, UR5, 0x1, UPT ;  /* 0x000000010500788c */ /* 0x000fe2000bfa5270 */
[----:B------:R-:W-:Y:S01]  /*1420*/  IMAD.U32 R9, RZ, RZ, UR9 ;  /* 0x00000009ff097e24 */ /* 0x000fe2000f8e00ff */
[----:B------:R-:W-:Y:S01]  /*1430*/  UISETP.NE.U32.AND UP0, UPT, UR16, URZ, UPT ;  /* 0x0000003f1000728c */ /* 0x000fe2000bf05070 */
[----:B------:R-:W-:Y:S01]  /*1440*/  IMAD.U32 R3, RZ, RZ, UR14 ;  /* 0x0000000eff037e24 */ /* 0x000fe2000f8e00ff */
[----:B------:R-:W-:Y:S01]  /*1450*/  USHF.L.U32 UR61, UR61, 0x7, URZ ;  /* 0x000000073d3d7899 */ /* 0x000fe2000800063f */
[----:B------:R-:W-:Y:S01]  /*1460*/  STL [R1+0x50], R6 ;  /* 0x0000500601007387 */ /* 0x000fe20000100800 */
[----:B------:R-:W-:Y:S01]  /*1470*/  UISETP.NE.AND.EX UP0, UPT, UR17, URZ, UPT, UP0 ;  /* 0x0000003f1100728c */ /* 0x000fe2000bf05300 */
[C---:B------:R-:W-:Y:S01]  /*1480*/  IADD3 R32, P0, R16.reuse, 0x420, RZ ;  /* 0x0000042010207810 */ /* 0x040fe20007f1e0ff */
[----:B------:R-:W-:Y:S01]  /*1490*/  ULDC UR43, c[0x0][0x424] ;  /* 0x00010900002b7ab9 */ /* 0x000fe20000000800 */
[----:B------:R-:W-:Y:S01]  /*14a0*/  STL.128 [R1+0x40], R8 ;  /* 0x0000400801007387 */ /* 0x000fe20000100c00 */
[----:B------:R-:W-:Y:S01]  /*14b0*/  USEL UR43, UR43, 0x1, UP0 ;  /* 0x000000012b2b7887 */ /* 0x000fe20008000000 */
[----:B------:R-:W-:Y:S01]  /*14c0*/  IADD3 R44, P1, R16, 0x28, RZ ;  /* 0x00000028102c7810 */ /* 0x000fe20007f3e0ff */
[----:B------:R-:W-:Y:S01]  /*14d0*/  ULDC UR12, c[0x0][0x2f0] ;  /* 0x0000bc00000c7ab9 */ /* 0x000fe20000000800 */
[----:B------:R-:W-:Y:S01]  /*14e0*/  STL.128 [R1+0x430], RZ ;  /* 0x000430ff01007387 */ /* 0x000fe20000100c00 */
[----:B------:R-:W-:Y:S01]  /*14f0*/  UIMAD UR43, UR43, UR12, URZ ;  /* 0x0000000c2b2b72a4 */ /* 0x000fe2000f8e023f */
[--C-:B------:R-:W-:Y:S01]  /*1500*/  IMAD.X R47, RZ, RZ, R17.reuse, P0 ;  /* 0x000000ffff2f7224 */ /* 0x100fe200000e0611 */
[----:B------:R-:W-:Y:S01]  /*1510*/  ULDC UR44, c[0x0][0x288] ;  /* 0x0000a200002c7ab9 */ /* 0x000fe20000000800 */
[----:B------:R-:W-:Y:S01]  /*1520*/  STL.128 [R1+0x210], RZ ;  /* 0x000210ff01007387 */ /* 0x000fe20000100c00 */
[----:B------:R-:W-:Y:S01]  /*1530*/  @UP5 ULDC UR15, c[0x0][0x450] ;  /* 0x00011400000f5ab9 */ /* 0x000fe20000000800 */
[----:B------:R-:W-:Y:S01]  /*1540*/  UIADD3 UR38, UR43, 0x1, -UR44 ;  /* 0x000000012b267890 */ /* 0x000fe2000fffe82c */
[----:B------:R-:W-:Y:S01]  /*1550*/  IMAD.X R45, RZ, RZ, R17, P1 ;  /* 0x000000ffff2d7224 */ /* 0x000fe200008e0611 */
[----:B------:R-:W-:Y:S01]  /*1560*/  STL.128 [R1+0x220], RZ ;  /* 0x000220ff01007387 */ /* 0x000fe20000100c00 */
[----:B------:R-:W-:-:S03]  /*1570*/  UP2UR UR39, UPR, URZ, 0x20 ;  /* 0x000000203f277883 */ /* 0x000fc60008000000 */
[----:B------:R-:W-:Y:S04]  /*1580*/  STL.128 [R1+0x230], RZ ;  /* 0x000230ff01007387 */ /* 0x000fe80000100c00 */
        /* <DEDUP_REMOVED lines=29> */
[----:B------:R-:W-:Y:S04]  /*1760*/  STL [R1+0x10], RZ ;  /* 0x000010ff01007387 */ /* 0x000fe80000100800 */
[----:B------:R-:W-:Y:S01]  /*1770*/  STL [R1+0x38], RZ ;  /* 0x000038ff01007387 */ /* 0x000fe20000100800 */
[----:B--2---:R-:W-:-:S02]  /*1780*/  R2UR UR11, R0 ;  /* 0x00000000000b72ca */ /* 0x004fc400000e0000 */
[----:B------:R-:W0:Y:S11]  /*1790*/  LDC R0, c[0x0][0xa80] ;  /* 0x0002a000ff007b82 */ /* 0x000e360000000800 */
[----:B------:R-:W-:-:S02]  /*17a0*/  IMAD.U32 R4, RZ, RZ, UR11 ;  /* 0x0000000bff047e24 */ /* 0x000fc4000f8e00ff */
[----:B------:R-:W-:Y:S01]  /*17b0*/  IMAD.U32 R2, RZ, RZ, UR11 ;  /* 0x0000000bff027e24 */ /* 0x000fe2000f8e00ff */
[----:B------:R-:W-:Y:S02]  /*17c0*/  UIADD3.X UR11, URZ, UR59, URZ, UP1, !UPT ;  /* 0x0000003b3f0b7290 */ /* 0x000fe40008ffe43f */
[----:B------:R1:W-:Y:S01]  /*17d0*/  STL.64 [R1+0x28], R4 ;  /* 0x0000280401007387 */ /* 0x0003e20000100a00 */
[----:B------:R-:W-:Y:S02]  /*17e0*/  IMAD.MOV.U32 R12, RZ, RZ, R2 ;  /* 0x000000ffff0c7224 */ /* 0x000fe400078e0002 */
[----:B------:R-:W-:Y:S01]  /*17f0*/  IMAD.U32 R2, RZ, RZ, UR13 ;  /* 0x0000000dff027e24 */ /* 0x000fe2000f8e00ff */
[----:B------:R-:W-:Y:S02]  /*1800*/  ULDC UR13, c[0x0][0xd54] ;  /* 0x00035500000d7ab9 */ /* 0x000fe40000000800 */
[----:B------:R-:W-:Y:S01]  /*1810*/  UIMAD UR13, UR8, UR13, UR4 ;  /* 0x0000000d080d72a4 */ /* 0x000fe2000f8e0204 */
[----:B------:R2:W-:Y:S02]  /*1820*/  STL.128 [R1], R12 ;  /* 0x0000000c01007387 */ /* 0x0005e40000100c00 */
[----:B------:R-:W-:Y:S01]  /*1830*/  ULDC.64 UR4, c[0x0][0xad8] ;  /* 0x0002b60000047ab9 */ /* 0x000fe20000000a00 */
[----:B------:R-:W-:Y:S01]  /*1840*/  @UP5 ULDC UR8, c[0x0][0x44c] ;  /* 0x0001130000085ab9 */ /* 0x000fe20000000800 */
[----:B------:R-:W-:Y:S01]  /*1850*/  UISETP.GE.AND UP4, UPT, UR5, 0x1, UPT ;  /* 0x000000010500788c */ /* 0x000fe2000bf86270 */
[----:B-1----:R-:W-:Y:S01]  /*1860*/  IMAD.U32 R5, RZ, RZ, UR11 ;  /* 0x0000000bff057e24 */ /* 0x002fe2000f8e00ff */
[----:B------:R-:W-:Y:S01]  /*1870*/  ULDC UR11, c[0x0][0xd48] ;  /* 0x00035200000b7ab9 */ /* 0x000fe20000000800 */
[----:B------:R-:W-:Y:S01]  /*1880*/  IMAD.U32 R4, RZ, RZ, UR10 ;  /* 0x0000000aff047e24 */ /* 0x000fe2000f8e00ff */
[----:B------:R-:W-:Y:S01]  /*1890*/  UISETP.NE.AND UP1, UPT, UR11, 0x1, UPT ;  /* 0x000000010b00788c */ /* 0x000fe2000bf25270 */
[----:B------:R2:W-:Y:S01]  /*18a0*/  STL.64 [R1+0x18], R2 ;  /* 0x0000180201007387 */ /* 0x0005e20000100a00 */
[----:B------:R-:W-:Y:S01]  /*18b0*/  UIADD3 UR10, UR61, 0x7f, URZ ;  /* 0x0000007f3d0a7890 */ /* 0x000fe2000fffe03f */
[----:B------:R-:W-:Y:S01]  /*18c0*/  PLOP3.LUT P2, PT, PT, PT, UP4, 0x40, 0x0 ;  /* 0x000000000000781c */ /* 0x000fe20003f4e848 */
[----:B------:R-:W-:Y:S01]  /*18d0*/  UMOV UR60, UR13 ;  /* 0x0000000d003c7c82 */ /* 0x000fe20008000000 */
[----:B------:R2:W-:Y:S01]  /*18e0*/  STL.64 [R1+0x20], R4 ;  /* 0x0000200401007387 */ /* 0x0005e20000100a00 */
[----:B------:R-:W-:-:S02]  /*18f0*/  UIMAD.WIDE.U32 UR8, UR10, UR8, URZ ;  /* 0x000000080a0872a5 */ /* 0x000fc4000f8e003f */
[----:B------:R-:W-:Y:S01]  /*1900*/  UP2UR UR41, UPR, URZ, 0x10 ;  /* 0x000000103f297883 */ /* 0x000fe20008000000 */
[----:B0-----:R2:W-:Y:S01]  /*1910*/  STL [R1+0x440], R0 ;  /* 0x0004400001007387 */ /* 0x0015e20000100800 */
[----:B------:R-:W-:Y:S01]  /*1920*/  @UP5 USHF.R.U32.HI UR10, URZ, UR15, UR9 ;  /* 0x0000000f3f0a5299 */ /* 0x000fe20008011609 */
[----:B------:R-:W-:Y:S01]  /*1930*/  @UP1 ULDC UR6, c[0x0][0xd4c] ;  /* 0x0003530000061ab9 */ /* 0x000fe20000000800 */
[----:B------:R-:W-:Y:S01]  /*1940*/  @UP1 ULDC UR14, c[0x0][0xd50] ;  /* 0x00035400000e1ab9 */ /* 0x000fe20000000800 */
[----:B------:R-:W-:Y:S02]  /*1950*/  UIMAD.WIDE.U32 UR6, UR13, UR6, URZ ;  /* 0x000000060d0672a5 */ /* 0x000fe4000f8e003f */
[----:B------:R-:W-:Y:S02]  /*1960*/  UIADD3 UR10, UR38, UR10, URZ ;  /* 0x0000000a260a7290 */ /* 0x000fe4000fffe03f */
[----:B------:R-:W-:Y:S02]  /*1970*/  @UP1 USHF.R.U32.HI UR60, URZ, UR14, UR7 ;  /* 0x0000000e3f3c1299 */ /* 0x000fe40008011607 */
[----:B------:R-:W-:-:S02]  /*1980*/  UIADD3 UR4, UR10, UR4, URZ ;  /* 0x000000040a047290 */ /* 0x000fc4000fffe03f */
[----:B------:R-:W-:-:S04]  /*1990*/  UIADD3 UR6, -UR60, URZ, URZ ;  /* 0x0000003f3c067290 */ /* 0x000fc8000fffe13f */
[----:B------:R-:W-:-:S06]  /*19a0*/  UIMAD UR6, UR11, UR6, UR13 ;  /* 0x000000060b0672a4 */ /* 0x000fcc000f8e020d */
[----:B------:R-:W-:Y:S01]  /*19b0*/  IMAD.U32 R200, RZ, RZ, UR6 ;  /* 0x00000006ffc87e24 */ /* 0x000fe2000f8e00ff */
[----:B--2---:R-:W-:Y:S06]  /*19c0*/  @P2 BRA `(.L_x_11235) ;  /* 0x0000000000442947 */ /* 0x004fec0003800000 */
        /* <DEDUP_REMOVED lines=10> */
.L_x_11236:
[----:B------:R-:W-:-:S11]  /*1a70*/  UISETP.NE.AND UP0, UPT, UR5, 0x1, UPT ;  /* 0x000000010500788c */ /* 0x000fd6000bf05270 */
[----:B------:R-:W-:Y:S02]  /*1a80*/  @UP0 ULDC.64 UR10, c[0x0][0xae0] ;  /* 0x0002b800000a0ab9 */ /* 0x000fe40000000a00 */
[----:B------:R-:W-:-:S04]  /*1a90*/  UIMAD.WIDE.U32 UR6, UR8, UR10, URZ ;  /* 0x0000000a080672a5 */ /* 0x000fc8000f8e003f */
[----:B------:R-:W-:-:S12]  /*1aa0*/  @UP0 USHF.R.U32.HI UR8, URZ, UR11, UR7 ;  /* 0x0000000b3f080299 */ /* 0x000fd80008011607 */
.L_x_11237:
[----:B------:R-:W-:-:S04]  /*1ab0*/  UIMAD UR8, UR8, UR5, UR5 ;  /* 0x00000005080872a4 */ /* 0x000fc8000f8e0205 */
[----:B------:R-:W-:-:S04]  /*1ac0*/  UISETP.LT.AND UP0, UPT, UR4, UR8, UPT ;  /* 0x000000080400728c */ /* 0x000fc8000bf01270 */
[----:B------:R-:W-:-:S12]  /*1ad0*/  USEL UR4, UR4, UR8, UP0 ;  /* 0x0000000804047287 */ /* 0x000fd80008000000 */
.L_x_11235:
        /* <DEDUP_REMOVED lines=34> */
.L_x_11239:
[----:B------:R-:W-:-:S11]  /*1d00*/  UISETP.NE.AND UP0, UPT, UR5, 0x1, UPT ;  /* 0x000000010500788c */ /* 0x000fd6000bf05270 */
[----:B------:R-:W-:Y:S02]  /*1d10*/  @UP0 ULDC.64 UR10, c[0x0][0xae0] ;  /* 0x0002b800000a0ab9 */ /* 0x000fe40000000a00 */
[----:B------:R-:W-:-:S04]  /*1d20*/  UIMAD.WIDE.U32 UR6, UR4, UR10, URZ ;  /* 0x0000000a040672a5 */ /* 0x000fc8000f8e003f */
[----:B------:R-:W-:-:S12]  /*1d30*/  @UP0 USHF.R.U32.HI UR4, URZ, UR11, UR7 ;  /* 0x0000000b3f040299 */ /* 0x000fd80008011607 */
.L_x_11240:
[----:B------:R-:W-:-:S04]  /*1d40*/  UIMAD UR4, UR4, UR5, URZ ;  /* 0x00000005040472a4 */ /* 0x000fc8000f8e023f */
[----:B------:R-:W-:-:S04]  /*1d50*/  UISETP.LT.AND UP0, UPT, UR8, UR4, UPT ;  /* 0x000000040800728c */ /* 0x000fc8000bf01270 */
[----:B------:R-:W-:-:S12]  /*1d60*/  USEL UR8, UR8, UR4, !UP0 ;  /* 0x0000000408087287 */ /* 0x000fd8000c000000 */
.L_x_11238:
        /* <DEDUP_REMOVED lines=13> */
[----:B------:R-:W-:Y:S01]  /*1e40*/  IMAD.MOV.U32 R4, RZ, RZ, 0x1 ;  /* 0x00000001ff047424 */ /* 0x000fe200078e00ff */
[----:B------:R-:W-:Y:S01]  /*1e50*/  UIADD3 UR4, UR42, 0x1c400, URZ ;  /* 0x0001c4002a047890 */ /* 0x000fe2000fffe03f */
[----:B------:R-:W-:Y:S01]  /*1e60*/  IMAD.MOV.U32 R5, RZ, RZ, RZ ;  /* 0x000000ffff057224 */ /* 0x000fe200078e00ff */
[----:B------:R-:W-:Y:S01]  /*1e70*/  USHF.R.U32.HI UR5, URZ, 0x4, UR5 ;  /* 0x000000043f057899 */ /* 0x000fe20008011605 */
[----:B------:R-:W-:Y:S01]  /*1e80*/  IMAD.MOV.U32 R6, RZ, RZ, 0x1 ;  /* 0x00000001ff067424 */ /* 0x000fe200078e00ff */
[----:B------:R-:W-:Y:S01]  /*1e90*/  USHF.R.U32.HI UR4, URZ, 0x4, UR4 ;  /* 0x000000043f047899 */ /* 0x000fe20008011604 */
[----:B------:R-:W-:Y:S01]  /*1ea0*/  IMAD.MOV.U32 R7, RZ, RZ, RZ ;  /* 0x000000ffff077224 */ /* 0x000fe200078e00ff */
[----:B------:R-:W-:Y:S01]  /*1eb0*/  ULOP3.LUT UR5, UR5, 0x3fff, URZ, 0xc0, !UPT ;  /* 0x00003fff05057892 */ /* 0x000fe2000f8ec03f */
[----:B------:R-:W-:Y:S01]  /*1ec0*/  IMAD.MOV.U32 R13, RZ, RZ, RZ ;  /* 0x000000ffff0d7224 */ /* 0x000fe200078e00ff */
[----:B------:R-:W-:Y:S01]  /*1ed0*/  ULOP3.LUT UR4, UR4, 0x3fff, URZ, 0xc0, !UPT ;  /* 0x00003fff04047892 */ /* 0x000fe2000f8ec03f */
[----:B------:R-:W-:Y:S01]  /*1ee0*/  IMAD.MOV.U32 R9, RZ, RZ, 0x40000040 ;  /* 0x40000040ff097424 */ /* 0x000fe200078e00ff */
[----:B------:R-:W-:Y:S01]  /*1ef0*/  ULOP3.LUT UR7, UR5, 0x3000000, URZ, 0xfc, !UPT ;  /* 0x0300000005077892 */ /* 0x000fe2000f8efc3f */
[----:B------:R1:W-:Y:S01]  /*1f00*/  STL.128 [R1+0x60], R4 ;  /* 0x0000600401007387 */ /* 0x0003e20000100c00 */
[----:B------:R-:W-:Y:S01]  /*1f10*/  ULOP3.LUT UR4, UR4, 0x10000, URZ, 0xfc, !UPT ;  /* 0x0001000004047892 */ /* 0x000fe2000f8efc3f */
[----:B------:R-:W-:Y:S01]  /*1f20*/  IMAD.MOV.U32 R11, RZ, RZ, 0x40000040 ;  /* 0x40000040ff0b7424 */ /* 0x000fe200078e00ff */
[----:B------:R-:W-:Y:S01]  /*1f30*/  ULOP3.LUT UR5, UR5, 0x10000, URZ, 0xfc, !UPT ;  /* 0x0001000005057892 */ /* 0x000fe2000f8efc3f */
[----:B------:R2:W-:Y:S01]  /*1f40*/  STL.64 [R1+0x70], R12 ;  /* 0x0000700c01007387 */ /* 0x0005e20000100a00 */
[----:B------:R-:W-:Y:S01]  /*1f50*/  IMAD.U32 R10, RZ, RZ, UR7 ;  /* 0x00000007ff0a7e24 */ /* 0x000fe2000f8e00ff */
[----:B------:R-:W-:Y:S01]  /*1f60*/  IADD3 R27, P1, R16, 0x78, RZ ;  /* 0x00000078101b7810 */ /* 0x000fe20007f3e0ff */
[----:B------:R-:W-:Y:S01]  /*1f70*/  IMAD.U32 R8, RZ, RZ, UR4 ;  /* 0x00000004ff087e24 */ /* 0x000fe2000f8e00ff */
[----:B0-----:R-:W-:Y:S01]  /*1f80*/  LEA.HI R2, R0, R0, RZ, 0x1 ;  /* 0x0000000000027211 */ /* 0x001fe200078f08ff */
[----:B------:R-:W-:Y:S01]  /*1f90*/  IMAD.U32 R14, RZ, RZ, UR5 ;  /* 0x00000005ff0e7e24 */ /* 0x000fe2000f8e00ff */
[----:B------:R-:W-:Y:S01]  /*1fa0*/  ULOP3.LUT UP0, URZ, UR6, 0x1bf, URZ, 0xc0, !UPT ;  /* 0x000001bf063f7892 */ /* 0x000fe2000f80c03f */
[----:B------:R-:W-:Y:S01]  /*1fb0*/  IMAD.MOV.U32 R15, RZ, RZ, 0x40000040 ;  /* 0x40000040ff0f7424 */ /* 0x000fe200078e00ff */
[----:B------:R-:W-:Y:S01]  /*1fc0*/  LOP3.LUT R3, R2, 0x7fffe, RZ, 0xc0, !PT ;  /* 0x0007fffe02037812 */ /* 0x000fe200078ec0ff */
[----:B------:R0:W-:Y:S01]  /*1fd0*/  STL.128 [R1+0x80], R8 ;  /* 0x0000800801007387 */ /* 0x0001e20000100c00 */
[----:B------:R-:W-:Y:S01]  /*1fe0*/  IMAD.X R40, RZ, RZ, R17, P1 ;  /* 0x000000ffff287224 */ /* 0x000fe200008e0611 */
[----:B------:R-:W-:Y:S01]  /*1ff0*/  IADD3 R30, P5, R16, 0xf8, RZ ;  /* 0x000000f8101e7810 */ /* 0x000fe20007fbe0ff */
[----:B-1----:R-:W-:Y:S01]  /*2000*/  IMAD.MOV.U32 R5, RZ, RZ, 0x40000040 ;  /* 0x40000040ff057424 */ /* 0x002fe200078e00ff */
[----:B------:R0:W-:Y:S01]  /*2010*/  STL.64 [R1+0x58], RZ ;  /* 0x000058ff01007387 */ /* 0x0001e20000100a00 */
[----:B------:R-:W-:Y:S01]  /*2020*/  IMAD.IADD R3, R0, 0x1, -R3 ;  /* 0x0000000100037824 */ /* 0x000fe200078e0a03 */
[----:B------:R-:W-:Y:S01]  /*2030*/  PLOP3.LUT P1, PT, PT, PT, UP0, 0x80, 0x0 ;  /* 0x000000000000781c */ /* 0x000fe20003f2f008 */
[----:B--2---:R-:W-:Y:S01]  /*2040*/  IMAD.MOV.U32 R13, RZ, RZ, 0x40000040 ;  /* 0x40000040ff0d7424 */ /* 0x004fe200078e00ff */
[----:B------:R0:W-:Y:S01]  /*2050*/  STL.128 [R1+0x90], RZ ;  /* 0x000090ff01007387 */ /* 0x0001e20000100c00 */
[C---:B------:R-:W-:Y:S01]  /*2060*/  IADD3 R29, P6, R16.reuse, 0xf0, RZ ;  /* 0x000000f0101d7810 */ /* 0x040fe20007fde0ff */
[--C-:B------:R-:W-:Y:S01]  /*2070*/  IMAD.X R31, RZ, RZ, R17.reuse, P5 ;  /* 0x000000ffff1f7224 */ /* 0x100fe200028e0611 */
[----:B------:R-:W-:Y:S01]  /*2080*/  LEA R3, R3, UR6, 0xd ;  /* 0x0000000603037c11 */ /* 0x000fe2000f8e68ff */
[----:B------:R0:W-:Y:S01]  /*2090*/  STL.128 [R1+0xa0], RZ ;  /* 0x0000a0ff01007387 */ /* 0x0001e20000100c00 */
[----:B------:R-:W-:Y:S01]  /*20a0*/  IADD3 R28, P0, R16, 0x80, RZ ;  /* 0x00000080101c7810 */ /* 0x000fe20007f1e0ff */
[----:B------:R-:W-:Y:S01]  /*20b0*/  IMAD.X R42, RZ, RZ, R17, P6 ;  /* 0x000000ffff2a7224 */ /* 0x000fe200030e0611 */
[----:B------:R-:W-:Y:S01]  /*20c0*/  SHF.R.U32.HI R0, RZ, 0x4, R3 ;  /* 0x00000004ff007819 */ /* 0x000fe20000011603 */
[----:B------:R-:W-:Y:S01]  /*20d0*/  VIADD R2, R3, 0xa000 ;  /* 0x0000a00003027836 */ /* 0x000fe20000000000 */
[----:B------:R0:W-:Y:S01]  /*20e0*/  STL.128 [R1+0xb0], RZ ;  /* 0x0000b0ff01007387 */ /* 0x0001e20000100c00 */
[----:B------:R-:W-:Y:S01]  /*20f0*/  IMAD.X R43, RZ, RZ, R17, P0 ;  /* 0x000000ffff2b7224 */ /* 0x000fe200000e0611 */
[----:B------:R-:W-:-:S02]  /*2100*/  LOP3.LUT R0, R0, 0x3fff, RZ, 0xc0, !PT ;  /* 0x00003fff00007812 */ /* 0x000fc400078ec0ff */
[----:B------:R-:W-:Y:S01]  /*2110*/  SHF.R.U32.HI R2, RZ, 0x4, R2 ;  /* 0x00000004ff027819 */ /* 0x000fe20000011602 */
[----:B------:R0:W-:Y:S01]  /*2120*/  STL.128 [R1+0xc0], RZ ;  /* 0x0000c0ff01007387 */ /* 0x0001e20000100c00 */
[----:B------:R-:W-:Y:S02]  /*2130*/  LOP3.LUT R4, R0, 0x10000, RZ, 0xfc, !PT ;  /* 0x0001000000047812 */ /* 0x000fe400078efcff */
[----:B------:R-:W-:Y:S01]  /*2140*/  LOP3.LUT R2, R2, 0x3fff, RZ, 0xc0, !PT ;  /* 0x00003fff02027812 */ /* 0x000fe200078ec0ff */
[----:B------:R0:W-:Y:S01]  /*2150*/  STL.128 [R1+0xd0], RZ ;  /* 0x0000d0ff01007387 */ /* 0x0001e20000100c00 */
[----:B------:R-:W-:Y:S02]  /*2160*/  IADD3 R19, P2, R16, 0x70, RZ ;  /* 0x0000007010137810 */ /* 0x000fe40007f5e0ff */
[----:B------:R-:W-:Y:S01]  /*2170*/  LOP3.LUT R2, R2, 0x10000, RZ, 0xfc, !PT ;  /* 0x0001000002027812 */ /* 0x000fe200078efcff */
[----:B------:R0:W-:Y:S01]  /*2180*/  STL.64 [R1+0x78], R4 ;  /* 0x0000780401007387 */ /* 0x0001e20000100a00 */
[C---:B------:R-:W-:Y:S01]  /*2190*/  IADD3 R26, P3, R16.reuse, 0x68, RZ ;  /* 0x00000068101a7810 */ /* 0x040fe20007f7e0ff */
[--C-:B------:R-:W-:Y:S01]  /*21a0*/  IMAD.X R38, RZ, RZ, R17.reuse, P2 ;  /* 0x000000ffff267224 */ /* 0x100fe200010e0611 */
[C---:B------:R-:W-:Y:S01]  /*21b0*/  IADD3 R18, P4, R16.reuse, 0x60, RZ ;  /* 0x0000006010127810 */ /* 0x040fe20007f9e0ff */
[----:B------:R-:W-:Y:S01]  /*21c0*/  IMAD.MOV.U32 R12, RZ, RZ, R2 ;  /* 0x000000ffff0c7224 */ /* 0x000fe200078e0002 */
[----:B------:R0:W-:Y:S01]  /*21d0*/  STL.128 [R1+0xe0], RZ ;  /* 0x0000e0ff01007387 */ /* 0x0001e20000100c00 */
[C---:B------:R-:W-:Y:S01]  /*21e0*/  IADD3 R34, P5, R16.reuse, 0x58, RZ ;  /* 0x0000005810227810 */ /* 0x040fe20007fbe0ff */
[--C-:B------:R-:W-:Y:S01]  /*21f0*/  IMAD.X R41, RZ, RZ, R17.reuse, P3 ;  /* 0x000000ffff297224 */ /* 0x100fe200018e0611 */
[C---:B------:R-:W-:Y:S01]  /*2200*/  IADD3 R24, P6, R16.reuse, 0x88, RZ ;  /* 0x0000008810187810 */ /* 0x040fe20007fde0ff */
[----:B------:R0:W-:Y:S01]  /*2210*/  STL.128 [R1+0xf0], R12 ;  /* 0x0000f00c01007387 */ /* 0x0001e20000100c00 */
[----:B------:R-:W-:Y:S01]  /*2220*/  IADD3 R36, P0, R16, 0x90, RZ ;  /* 0x0000009010247810 */ /* 0x000fe20007f1e0ff */
[----:B------:R-:W-:-:S02]  /*2230*/  IMAD.X R39, RZ, RZ, R17, P4 ;  /* 0x000000ffff277224 */ /* 0x000fc400020e0611 */
[--C-:B------:R-:W-:Y:S02]  /*2240*/  IMAD.X R35, RZ, RZ, R17.reuse, P5 ;  /* 0x000000ffff237224 */ /* 0x100fe400028e0611 */
[--C-:B------:R-:W-:Y:S02]  /*2250*/  IMAD.X R25, RZ, RZ, R17.reuse, P6 ;  /* 0x000000ffff197224 */ /* 0x100fe400030e0611 */
[----:B------:R-:W-:Y:S01]  /*2260*/  IMAD.X R37, RZ, RZ, R17, P0 ;  /* 0x000000ffff257224 */ /* 0x000fe200000e0611 */
[----:B------:R-:W-:Y:S06]  /*2270*/  @!P1 BRA `(.L_x_11242) ;  /* 0x0000000000409947 */ /* 0x000fec0003800000 */
        /* <DEDUP_REMOVED lines=16> */
.L_x_11242:
[----:B------:R-:W1:Y:S01]  /*2380*/  S2R R20, SR_TID.X ;  /* 0x0000000000147919 */ /* 0x000e620000002100 */
[----:B0-----:R-:W0:Y:S01]  /*2390*/  LDC R15, c[0x0][0x288] ;  /* 0x0000a200ff0f7b82 */ /* 0x001e220000000800 */
[----:B------:R-:W-:Y:S01]  /*23a0*/  IADD3 R8, P0, R16, 0x100, RZ ;  /* 0x0000010010087810 */ /* 0x000fe20007f1e0ff */
[----:B------:R-:W-:Y:S01]  /*23b0*/  ULDC UR4, c[0x0][0x20] ;  /* 0x0000080000047ab9 */ /* 0x000fe20000000800 */
[----:B------:R-:W-:Y:S01]  /*23c0*/  IMAD.U32 R13, RZ, RZ, UR43 ;  /* 0x0000002bff0d7e24 */ /* 0x000fe2000f8e00ff */
[----:B------:R-:W-:Y:S01]  /*23d0*/  STL.64 [R1+0x110], R34 ;  /* 0x0001102201007387 */ /* 0x000fe20000100a00 */
[----:B------:R-:W-:Y:S02]  /*23e0*/  VIADD R194, R22, -UR4 ;  /* 0x8000000416c27c36 */ /* 0x000fe40008000000 */
[----:B------:R-:W-:Y:S01]  /*23f0*/  IMAD.X R9, RZ, RZ, R17, P0 ;  /* 0x000000ffff097224 */ /* 0x000fe200000e0611 */
[----:B------:R-:W2:Y:S01]  /*2400*/  LDC.64 R10, c[0x0][0xad0] ;  /* 0x0002b400ff0a7b82 */ /* 0x000ea20000000a00 */
[----:B------:R-:W-:Y:S04]  /*2410*/  STL.64 [R1+0x100], R202 ;  /* 0x000100ca01007387 */ /* 0x000fe80000100a00 */
[----:B------:R-:W-:Y:S03]  /*2420*/  STL.64 [R1+0x108], R8 ;  /* 0x0001080801007387 */ /* 0x000fe60000100a00 */
[----:B------:R-:W3:Y:S01]  /*2430*/  LDC.64 R6, c[0x0][0x448] ;  /* 0x00011200ff067b82 */ /* 0x000ee20000000a00 */
[----:B------:R-:W-:Y:S04]  /*2440*/  STL.U8 [R1+0x118], RZ ;  /* 0x000118ff01007387 */ /* 0x000fe80000100000 */
[----:B------:R4:W-:Y:S03]  /*2450*/  STL [R194+0x8], R13 ;  /* 0x0000080dc2007387 */ /* 0x0009e60000100800 */
[----:B------:R-:W5:Y:S01]  /*2460*/  LDC.64 R4, c[0x0][0xad8] ;  /* 0x0002b600ff047b82 */ /* 0x000f620000000a00 */
[----:B0-----:R0:W-:Y:S04]  /*2470*/  STL [R194+0x4], R15 ;  /* 0x0000040fc2007387 */ /* 0x0011e80000100800 */
[----:B------:R0:W-:Y:S01]  /*2480*/  STL [R194+0x14], RZ ;  /* 0x000014ffc2007387 */ /* 0x0001e20000100800 */
[----:B-1----:R-:W-:-:S02]  /*2490*/  VIADD R204, R20, 0xffffff80 ;  /* 0xffffff8014cc7836 */ /* 0x002fc40000000000 */
[----:B------:R-:W1:Y:S01]  /*24a0*/  LDC.64 R2, c[0x0][0xae0] ;  /* 0x0002b800ff027b82 */ /* 0x000e620000000a00 */
[----:B--2---:R0:W-:Y:S04]  /*24b0*/  STL [R194+0xc], R11 ;  /* 0x00000c0bc2007387 */ /* 0x0041e80000100800 */
[----:B------:R0:W-:Y:S03]  /*24c0*/  STL [R194], R204 ;  /* 0x000000ccc2007387 */ /* 0x0001e60000100800 */
[----:B------:R-:W2:Y:S01]  /*24d0*/  LDC R229, c[0x0][0x450] ;  /* 0x00011400ffe57b82 */ /* 0x000ea20000000800 */
[----:B---3--:R0:W-:Y:S04]  /*24e0*/  STL [R194+0x24], R6 ;  /* 0x00002406c2007387 */ /* 0x0081e80000100800 */
[----:B------:R0:W-:Y:S04]  /*24f0*/  STL [R194+0x28], R7 ;  /* 0x00002807c2007387 */ /* 0x0001e80000100800 */
[----:B-----5:R0:W-:Y:S04]  /*2500*/  STL [R194+0x10], R4 ;  /* 0x00001004c2007387 */ /* 0x0201e80000100800 */
[----:B------:R0:W-:Y:S04]  /*2510*/  STL [R194+0x18], R5 ;  /* 0x00001805c2007387 */ /* 0x0001e80000100800 */
[----:B-1----:R0:W-:Y:S04]  /*2520*/  STL [R194+0x1c], R2 ;  /* 0x00001c02c2007387 */ /* 0x0021e80000100800 */
[----:B------:R0:W-:Y:S04]  /*2530*/  STL [R194+0x20], R3 ;  /* 0x00002003c2007387 */ /* 0x0001e80000100800 */
[----:B--2---:R0:W-:Y:S04]  /*2540*/  STL [R194+0x2c], R229 ;  /* 0x00002ce5c2007387 */ /* 0x0041e80000100800 */
[----:B----4-:R-:W2:Y:S01]  /*2550*/  LDL R13, [R1+0x204] ;  /* 0x00020400010d7983 */ /* 0x010ea20000100800 */
[----:B------:R-:W-:Y:S01]  /*2560*/  IADD3 R8, P0, R16, 0x14c, RZ ;  /* 0x0000014c10087810 */ /* 0x000fe20007f1e0ff */
[----:B------:R-:W-:Y:S02]  /*2570*/  BSSY B0, `(.L_x_11243) ;  /* 0x000000a000007945 */ /* 0x000fe40003800000 */
[----:B------:R0:W-:Y:S02]  /*2580*/  STL [R1+0x14c], R10 ;  /* 0x00014c0a01007387 */ /* 0x0001e40000100800 */
[----:B------:R-:W-:-:S05]  /*2590*/  IMAD.X R9, RZ, RZ, R17, P0 ;  /* 0x000000ffff097224 */ /* 0x000fca00000e0611 */
[----:B------:R0:W-:Y:S01]  /*25a0*/  STL.64 [R1+0x150], R8 ;  /* 0x0001500801007387 */ /* 0x0001e20000100a00 */
[----:B--2---:R-:W-:-:S04]  /*25b0*/  LEA.HI R0, R13, R13, RZ, 0x1 ;  /* 0x0000000d0d007211 */ /* 0x004fc800078f08ff */
[----:B------:R-:W-:-:S05]  /*25c0*/  LOP3.LUT R0, R0, 0xfffffffe, RZ, 0xc0, !PT ;  /* 0xfffffffe00007812 */ /* 0x000fca00078ec0ff */
[----:B------:R-:W-:-:S05]  /*25d0*/  IMAD.IADD R0, R13, 0x1, -R0 ;  /* 0x000000010d007824 */ /* 0x000fca00078e0a00 */
[----:B------:R-:W-:-:S04]  /*25e0*/  SHF.L.U32 R0, R0, 0x1f, RZ ;  /* 0x0000001f00007819 */ /* 0x000fc800000006ff */
[----:B------:R-:W1:Y:S02]  /*25f0*/  SYNCS.PHASECHK.TRANS64.TRYWAIT P0, [UR42+0x32400], R0 ;  /* 0x03240000ff0075a7 */ /* 0x000e64000800016a */
[----:B01----:R-:W-:Y:S05]  /*2600*/  @!P0 BRA `(.L_x_11244) ;  /* 0x0000025000f88947 */ /* 0x003fea0003800000 */
.L_x_11436:
[----:B------:R-:W-:Y:S05]  /*2610*/  BSYNC B0 ;  /* 0x0000000000007941 */ /* 0x000fea0003800000 */
.L_x_11243:
[----:B------:R-:W2:Y:S04]  /*2620*/  LDL R33, [R1] ;  /* 0x0000000001217983 */ /* 0x000ea80000100800 */
[----:B------:R1:W5:Y:S01]  /*2630*/  LDL.64 R20, [R1+0x1f8] ;  /* 0x0001f80001147983 */ /* 0x0003620000100a00 */
[----:B------:R-:W-:Y:S01]  /*2640*/  IMAD.U32 R10, RZ, RZ, UR58 ;  /* 0x0000003aff0a7e24 */ /* 0x000fe2000f8e00ff */
[C---:B------:R-:W-:Y:S01]  /*2650*/  IADD3 R14, P0, R16.reuse, 0x118, RZ ;  /* 0x00000118100e7810 */ /* 0x040fe20007f1e0ff */
[----:B------:R-:W-:Y:S01]  /*2660*/  IMAD.U32 R11, RZ, RZ, UR59 ;  /* 0x0000003bff0b7e24 */ /* 0x000fe2000f8e00ff */
[C---:B0-----:R-:W-:Y:S01]  /*2670*/  IADD3 R0, P1, R16.reuse, 0x410, RZ ;  /* 0x0000041010007810 */ /* 0x041fe20007f3e0ff */
[----:B------:R-:W-:Y:S01]  /*2680*/  IMAD.MOV.U32 R8, RZ, RZ, R28 ;  /* 0x000000ffff087224 */ /* 0x000fe200078e001c */
[----:B------:R-:W-:Y:S01]  /*2690*/  STL.64 [R1+0x1f0], R24 ;  /* 0x0001f01801007387 */ /* 0x000fe20000100a00 */
[----:B------:R-:W-:Y:S01]  /*26a0*/  IMAD.MOV.U32 R9, RZ, RZ, R43 ;  /* 0x000000ffff097224 */ /* 0x000fe200078e002b */
[----:B------:R-:W-:Y:S05]  /*26b0*/  WARPSYNC.ALL ;  /* 0x0000000000007948 */ /* 0x000fea0003800000 */
[----:B------:R0:W-:Y:S01]  /*26c0*/  STL.128 [R1+0x180], R8 ;  /* 0x0001800801007387 */ /* 0x0001e20000100c00 */
[----:B------:R-:W-:Y:S01]  /*26d0*/  IMAD.X R15, RZ, RZ, R17, P0 ;  /* 0x000000ffff0f7224 */ /* 0x000fe200000e0611 */
[----:B------:R-:W-:Y:S01]  /*26e0*/  BSSY B0, `(.L_x_11245) ;  /* 0x000002f000007945 */ /* 0x000fe20003800000 */
[----:B------:R-:W-:Y:S01]  /*26f0*/  IMAD.MOV.U32 R12, RZ, RZ, R18 ;  /* 0x000000ffff0c7224 */ /* 0x000fe200078e0012 */
[----:B------:R1:W-:Y:S01]  /*2700*/  BAR.SYNC.DEFER_BLOCKING R206, 0x100 ;  /* 0x000400ce0000751d */ /* 0x0003e20000010000 */
[----:B------:R-:W-:Y:S01]  /*2710*/  IMAD.MOV.U32 R13, RZ, RZ, R39 ;  /* 0x000000ffff0d7224 */ /* 0x000fe200078e0027 */
[----:B------:R-:W-:-:S04]  /*2720*/  IADD3 R18, P0, R16, 0x150, RZ ;  /* 0x0000015010127810 */ /* 0x000fc80007f1e0ff */
[----:B------:R3:W-:Y:S01]  /*2730*/  STL.128 [R1+0x160], R12 ;  /* 0x0001600c01007387 */ /* 0x0007e20000100c00 */
[----:B0-----:R-:W-:-:S03]  /*2740*/  IMAD.MOV.U32 R10, RZ, RZ, R44 ;  /* 0x000000ffff0a7224 */ /* 0x001fc600078e002c */
[----:B------:R-:W-:Y:S01]  /*2750*/  STL.64 [R1+0x158], R208 ;  /* 0x000158d001007387 */ /* 0x000fe20000100a00 */
[----:B------:R-:W-:Y:S02]  /*2760*/  IMAD.MOV.U32 R11, RZ, RZ, R45 ;  /* 0x000000ffff0b7224 */ /* 0x000fe400078e002d */
[----:B------:R-:W-:Y:S02]  /*2770*/  IMAD.MOV.U32 R8, RZ, RZ, R216 ;  /* 0x000000ffff087224 */ /* 0x000fe400078e00d8 */
[----:B------:R-:W-:-:S05]  /*2780*/  IMAD.MOV.U32 R9, RZ, RZ, R211 ;  /* 0x000000ffff097224 */ /* 0x000fca00078e00d3 */
[----:B------:R0:W-:Y:S01]  /*2790*/  STL.128 [R1+0x190], R8 ;  /* 0x0001900801007387 */ /* 0x0001e20000100c00 */
[----:B---3--:R-:W-:Y:S02]  /*27a0*/  IMAD.X R15, RZ, RZ, R17, P0 ;  /* 0x000000ffff0f7224 */ /* 0x008fe400000e0611 */
[----:B------:R-:W-:Y:S02]  /*27b0*/  IMAD.MOV.U32 R14, RZ, RZ, R218 ;  /* 0x000000ffff0e7224 */ /* 0x000fe400078e00da */
[----:B0-----:R-:W-:Y:S02]  /*27c0*/  IMAD.MOV.U32 R8, RZ, RZ, R19 ;  /* 0x000000ffff087224 */ /* 0x001fe400078e0013 */
[----:B------:R-:W-:Y:S02]  /*27d0*/  IMAD.MOV.U32 R9, RZ, RZ, R38 ;  /* 0x000000ffff097224 */ /* 0x000fe400078e0026 */
[----:B------:R-:W-:Y:S02]  /*27e0*/  IMAD.MOV.U32 R10, RZ, RZ, R29 ;  /* 0x000000ffff0a7224 */ /* 0x000fe400078e001d */
[----:B------:R-:W-:-:S02]  /*27f0*/  IMAD.MOV.U32 R11, RZ, RZ, R42 ;  /* 0x000000ffff0b7224 */ /* 0x000fc400078e002a */
[--C-:B------:R-:W-:Y:S01]  /*2800*/  IMAD.X R19, RZ, RZ, R17.reuse, P1 ;  /* 0x000000ffff137224 */ /* 0x100fe200008e0611 */
[----:B------:R-:W-:Y:S02]  /*2810*/  IADD3 R6, P1, R16, 0x108, RZ ;  /* 0x0000010810067810 */ /* 0x000fe40007f3e0ff */
[----:B------:R0:W-:Y:S03]  /*2820*/  STL.128 [R1+0x1a0], R8 ;  /* 0x0001a00801007387 */ /* 0x0001e60000100c00 */
[----:B------:R-:W-:Y:S02]  /*2830*/  IMAD.X R13, RZ, RZ, R17, P1 ;  /* 0x000000ffff0d7224 */ /* 0x000fe400008e0611 */
[----:B------:R-:W-:Y:S02]  /*2840*/  IMAD.MOV.U32 R12, RZ, RZ, R6 ;  /* 0x000000ffff0c7224 */ /* 0x000fe400078e0006 */
[----:B0-----:R-:W-:-:S02]  /*2850*/  IMAD.MOV.U32 R8, RZ, RZ, R30 ;  /* 0x000000ffff087224 */ /* 0x001fc400078e001e */
[----:B------:R-:W-:Y:S02]  /*2860*/  IMAD.MOV.U32 R9, RZ, RZ, R31 ;  /* 0x000000ffff097224 */ /* 0x000fe400078e001f */
[----:B------:R-:W-:Y:S02]  /*2870*/  IMAD.MOV.U32 R10, RZ, RZ, R0 ;  /* 0x000000ffff0a7224 */ /* 0x000fe400078e0000 */
[----:B------:R-:W-:Y:S02]  /*2880*/  IMAD.MOV.U32 R11, RZ, RZ, R19 ;  /* 0x000000ffff0b7224 */ /* 0x000fe400078e0013 */
[----:B------:R-:W-:-:S03]  /*2890*/  IMAD.MOV.U32 R19, RZ, RZ, R40 ;  /* 0x000000ffff137224 */ /* 0x000fc600078e0028 */
[----:B------:R0:W-:Y:S02]  /*28a0*/  STL.128 [R1+0x1b0], R8 ;  /* 0x0001b00801007387 */ /* 0x0001e40000100c00 */
[----:B0-----:R-:W-:Y:S02]  /*28b0*/  IMAD.MOV.U32 R10, RZ, RZ, R32 ;  /* 0x000000ffff0a7224 */ /* 0x001fe400078e0020 */
[----:B------:R-:W-:Y:S02]  /*28c0*/  IMAD.MOV.U32 R11, RZ, RZ, R47 ;  /* 0x000000ffff0b7224 */ /* 0x000fe400078e002f */
[----:B------:R-:W-:Y:S02]  /*28d0*/  IMAD.MOV.U32 R8, RZ, RZ, R18 ;  /* 0x000000ffff087224 */ /* 0x000fe400078e0012 */
[----:B------:R-:W-:Y:S02]  /*28e0*/  IMAD.MOV.U32 R9, RZ, RZ, R15 ;  /* 0x000000ffff097224 */ /* 0x000fe400078e000f */
[----:B------:R-:W-:-:S02]  /*28f0*/  IMAD.MOV.U32 R15, RZ, RZ, R217 ;  /* 0x000000ffff0f7224 */ /* 0x000fc400078e00d9 */
[----:B------:R-:W-:Y:S01]  /*2900*/  IMAD.MOV.U32 R18, RZ, RZ, R27 ;  /* 0x000000ffff127224 */ /* 0x000fe200078e001b */
[----:B------:R0:W-:Y:S04]  /*2910*/  STL.128 [R1+0x1c0], R8 ;  /* 0x0001c00801007387 */ /* 0x0001e80000100c00 */
[----:B------:R1:W-:Y:S04]  /*2920*/  STL.128 [R1+0x1d0], R12 ;  /* 0x0001d00c01007387 */ /* 0x0003e80000100c00 */
[----:B------:R1:W-:Y:S01]  /*2930*/  STL.128 [R1+0x170], R16 ;  /* 0x0001701001007387 */ /* 0x0003e20000100c00 */
[----:B0-----:R-:W-:-:S02]  /*2940*/  IMAD.MOV.U32 R8, RZ, RZ, R26 ;  /* 0x000000ffff087224 */ /* 0x001fc400078e001a */
        /* <DEDUP_REMOVED lines=8> */
.L_x_11246:
[----:B------:R-:W-:Y:S05]  /*29d0*/  BSYNC B0 ;  /* 0x0000000000007941 */ /* 0x000fea0003800000 */
.L_x_11245:
        /* <DEDUP_REMOVED lines=8> */
.L_x_11248:
[----:B------:R-:W-:Y:S05]  /*2a60*/  BSYNC B0 ;  /* 0x0000000000007941 */ /* 0x000fea0003800000 */
.L_x_11247:
[----:B------:R-:W-:Y:S04]  /*2a70*/  BSSY B0, `(.L_x_11249) ;  /* 0x0000004000007945 */ /* 0x000fe80003800000 */
[----:B-1----:R-:W-:Y:S05]  /*2a80*/  @P0 BRA `(.L_x_11250) ;  /* 0x0000000000080947 */ /* 0x002fea0003800000 */
[----:B------:R-:W1:Y:S02]  /*2a90*/  SYNCS.PHASECHK.TRANS64.TRYWAIT P0, [R20+URZ], R21 ;  /* 0x00000015140075a7 */ /* 0x000e64000800017f */
[----:B-1----:R-:W-:Y:S05]  /*2aa0*/  @!P0 BRA `(.L_x_11251) ;  /* 0x0000024c00e88947 */ /* 0x002fea0003800000 */
.L_x_11250:
[----:B------:R-:W-:Y:S05]  /*2ab0*/  BSYNC B0 ;  /* 0x0000000000007941 */ /* 0x000fea0003800000 */
.L_x_11249:
[----:B------:R-:W2:Y:S04]  /*2ac0*/  LDL R13, [R1+0x1f8] ;  /* 0x0001f800010d7983 */ /* 0x000ea80000100800 */
[----:B------:R-:W2:Y:S01]  /*2ad0*/  LDL.64 R8, [R1+0x80] ;  /* 0x0000800001087983 */ /* 0x000ea20000100a00 */
[----:B------:R-:W-:Y:S05]  /*2ae0*/  WARPSYNC.ALL ;  /* 0x0000000000007948 */ /* 0x000fea0003800000 */
[----:B01----:R-:W3:Y:S04]  /*2af0*/  LDL.64 R20, [R1+0x78] ;  /* 0x0000780001147983 */ /* 0x003ee80000100a00 */
[----:B------:R-:W4:Y:S04]  /*2b00*/  LDL.64 R10, [R1+0x78] ;  /* 0x00007800010a7983 */ /* 0x000f280000100a00 */
[----:B------:R-:W5:Y:S01]  /*2b10*/  LDL.64 R14, [R1+0x78] ;  /* 0x00007800010e7983 */ /* 0x000f620000100a00 */
[----:B--2---:R-:W-:-:S03]  /*2b20*/  IMAD R8, R13, 0x300, R8 ;  /* 0x000003000d087824 */ /* 0x004fc600078e0208 */
[----:B------:R-:W2:Y:S01]  /*2b30*/  LDL.64 R18, [R1+0x78] ;  /* 0x0000780001127983 */ /* 0x000ea20000100a00 */
[----:B------:R-:W-:Y:S02]  /*2b40*/  R2UR UR7, R9 ;  /* 0x00000000090772ca */ /* 0x000fe400000e0000 */
[C---:B------:R-:W-:Y:S01]  /*2b50*/  R2UR UR6, R8.reuse ;  /* 0x00000000080672ca */ /* 0x040fe200000e0000 */
[----:B------:R-:W-:Y:S01]  /*2b60*/  WARPGROUP.ARRIVE ;  /* 0x00000000000079c5 */ /* 0x000fe20000000000 */
[----:B------:R-:W2:Y:S01]  /*2b70*/  LDL R6, [R1+0x204] ;  /* 0x0002040001067983 */ /* 0x000ea20000100800 */
[----:B------:R-:W-:Y:S01]  /*2b80*/  VIADD R12, R8, 0x2 ;  /* 0x00000002080c7836 */ /* 0x000fe20000000000 */
[----:B------:R-:W-:Y:S01]  /*2b90*/  BSSY B0, `(.L_x_11252) ;  /* 0x000002d000007945 */ /* 0x000fe20003800000 */
[----:B------:R-:W-:Y:S01]  /*2ba0*/  IMAD.MOV.U32 R13, RZ, RZ, R9 ;  /* 0x000000ffff0d7224 */ /* 0x000fe200078e0009 */
[----:B------:R0:W-:Y:S01]  /*2bb0*/  STL [R1+0x60], RZ ;  /* 0x000060ff01007387 */ /* 0x0001e20000100800 */
[----:B---3--:R-:W-:-:S02]  /*2bc0*/  R2UR UR4, R20 ;  /* 0x00000000140472ca */ /* 0x008fc400000e0000 */
[----:B------:R-:W-:Y:S01]  /*2bd0*/  R2UR UR5, R21 ;  /* 0x00000000150572ca */ /* 0x000fe200000e0000 */
[----:B----4-:R-:W-:Y:S02]  /*2be0*/  VIADD R10, R10, 0x2 ;  /* 0x000000020a0a7836 */ /* 0x010fe40000000000 */
[----:B-----5:R-:W-:Y:S02]  /*2bf0*/  VIADD R14, R14, 0x4 ;  /* 0x000000040e0e7836 */ /* 0x020fe40000000000 */
[----:B--2---:R-:W-:-:S08]  /*2c00*/  VIADD R18, R18, 0x6 ;  /* 0x0000000612127836 */ /* 0x004fd00000000000 */
[----:B------:R-:W-:Y:S01]  /*2c10*/  HGMMA.64x96x16.F32.BF16 R24, gdesc[UR4], RZ, !UPT, gsb0 ;  /* 0x01600000041879f0 */ /* 0x000fe2000c0018ff */
[----:B------:R-:W-:Y:S02]  /*2c20*/  R2UR UR6, R12 ;  /* 0x000000000c0672ca */ /* 0x000fe400000e0000 */
[----:B------:R-:W-:Y:S02]  /*2c30*/  R2UR UR7, R13 ;  /* 0x000000000d0772ca */ /* 0x000fe400000e0000 */
[----:B------:R-:W-:Y:S01]  /*2c40*/  R2UR UR4, R10 ;  /* 0x000000000a0472ca */ /* 0x000fe200000e0000 */
[----:B------:R-:W-:Y:S01]  /*2c50*/  VIADD R10, R8, 0x4 ;  /* 0x00000004080a7836 */ /* 0x000fe20000000000 */
[----:B------:R-:W-:Y:S01]  /*2c60*/  R2UR UR5, R11 ;  /* 0x000000000b0572ca */ /* 0x000fe200000e0000 */
[----:B------:R-:W-:Y:S01]  /*2c70*/  IMAD.MOV.U32 R11, RZ, RZ, R9 ;  /* 0x000000ffff0b7224 */ /* 0x000fe200078e0009 */
[----:B------:R-:W-:Y:S01]  /*2c80*/  LEA.HI R0, R6, R6, RZ, 0x1 ;  /* 0x0000000606007211 */ /* 0x000fe200078f08ff */
[----:B------:R-:W-:Y:S01]  /*2c90*/  VIADD R8, R8, 0x6 ;  /* 0x0000000608087836 */ /* 0x000fe20000000000 */
[----:B------:R-:W-:-:S02]  /*2ca0*/  WARPGROUP.DEPBAR.LE gsb0, 0x0 ;  /* 0x00008000000079c5 */ /* 0x000fc40000010000 */
[----:B------:R-:W-:-:S07]  /*2cb0*/  WARPGROUP.ARRIVE ;  /* 0x00000000000079c5 */ /* 0x000fce0000000000 */
[----:B------:R-:W-:Y:S01]  /*2cc0*/  HGMMA.64x96x16.F32.BF16 R24, gdesc[UR4], R24, gsb0 ;  /* 0x01600000041879f0 */ /* 0x000fe20008001818 */
[----:B------:R-:W-:Y:S02]  /*2cd0*/  R2UR UR6, R10 ;  /* 0x000000000a0672ca */ /* 0x000fe400000e0000 */
[----:B------:R-:W-:Y:S02]  /*2ce0*/  R2UR UR7, R11 ;  /* 0x000000000b0772ca */ /* 0x000fe400000e0000 */
[----:B------:R-:W-:Y:S02]  /*2cf0*/  R2UR UR4, R14 ;  /* 0x000000000e0472ca */ /* 0x000fe400000e0000 */
[----:B------:R-:W-:Y:S01]  /*2d00*/  R2UR UR5, R15 ;  /* 0x000000000f0572ca */ /* 0x000fe200000e0000 */
[----:B------:R-:W-:Y:S02]  /*2d10*/  WARPGROUP.DEPBAR.LE gsb0, 0x0 ;  /* 0x00008000000079c5 */ /* 0x000fe40000010000 */
[----:B------:R-:W-:-:S10]  /*2d20*/  WARPGROUP.ARRIVE ;  /* 0x00000000000079c5 */ /* 0x000fd40000000000 */
[----:B------:R-:W-:Y:S01]  /*2d30*/  HGMMA.64x96x16.F32.BF16 R24, gdesc[UR4], R24, gsb0 ;  /* 0x01600000041879f0 */ /* 0x000fe20008001818 */
[----:B------:R-:W-:Y:S02]  /*2d40*/  R2UR UR6, R8 ;  /* 0x00000000080672ca */ /* 0x000fe400000e0000 */
[----:B------:R-:W-:Y:S02]  /*2d50*/  R2UR UR7, R9 ;  /* 0x00000000090772ca */ /* 0x000fe400000e0000 */
[----:B------:R-:W-:Y:S02]  /*2d60*/  R2UR UR4, R18 ;  /* 0x00000000120472ca */ /* 0x000fe400000e0000 */
[----:B------:R-:W-:Y:S02]  /*2d70*/  R2UR UR5, R19 ;  /* 0x00000000130572ca */ /* 0x000fe400000e0000 */
        /* <DEDUP_REMOVED lines=10> */
[----:B------:R-:W-:Y:S03]  /*2e20*/  HGMMA.64x96x16.F32.BF16 R24, gdesc[UR4], R24, gsb0 ;  /* 0x01600000041879f0 */ /* 0x000fe60008001818 */
[----:B------:R-:W-:Y:S02]  /*2e30*/  WARPGROUP.DEPBAR.LE gsb0, 0x0 ;  /* 0x00008000000079c5 */ /* 0x000fe40000010000 */
[----:B------:R-:W1:Y:S02]  /*2e40*/  SYNCS.PHASECHK.TRANS64.TRYWAIT P0, [UR42+0x32410], R6 ;  /* 0x03241006ff0075a7 */ /* 0x000e64000800016a */
[----:B01----:R-:W-:Y:S05]  /*2e50*/  @!P0 BRA `(.L_x_11253) ;  /* 0x0000024c00108947 */ /* 0x003fea0003800000 */
.L_x_11437:
[----:B------:R-:W-:Y:S05]  /*2e60*/  BSYNC B0 ;  /* 0x0000000000007941 */ /* 0x000fea0003800000 */
.L_x_11252:
[----:B0-----:R-:W2:Y:S04]  /*2e70*/  LDL R6, [R1+0x28] ;  /* 0x0000280001067983 */ /* 0x001ea80000100800 */
[----:B------:R0:W5:Y:S01]  /*2e80*/  LDL.64 R8, [R1+0x1f8] ;  /* 0x0001f80001087983 */ /* 0x0001620000100a00 */
[----:B------:R-:W-:Y:S01]  /*2e90*/  BSSY B0, `(.L_x_11254) ;  /* 0x0000005000007945 */ /* 0x000fe20003800000 */
[----:B--2---:R-:W-:-:S04]  /*2ea0*/  LOP3.LUT R6, R6, 0x1, RZ, 0xfc, !PT ;  /* 0x0000000106067812 */ /* 0x004fc800078efcff */
[----:B------:R-:W-:-:S13]  /*2eb0*/  ISETP.NE.AND P1, PT, R6, 0x3, PT ;  /* 0x000000030600780c */ /* 0x000fda0003f25270 */
[----:B0-----:R-:W-:Y:S05]  /*2ec0*/  @!P1 BRA `(.L_x_11255) ;  /* 0x0000000000049947 */ /* 0x001fea0003800000 */
[----:B------:R-:W-:Y:S01]  /*2ed0*/  BPT.TRAP 0x1 ;  /* 0x000000040000795c */ /* 0x000fe20000300000 */
.L_x_11255:
[----:B------:R-:W-:Y:S05]  /*2ee0*/  BSYNC B0 ;  /* 0x0000000000007941 */ /* 0x000fea0003800000 */
.L_x_11254:
        /* <DEDUP_REMOVED lines=8> */
.L_x_11257:
[----:B------:R-:W-:Y:S05]  /*2f70*/  BSYNC B0 ;  /* 0x0000000000007941 */ /* 0x000fea0003800000 */
.L_x_11256:
[----:B------:R-:W-:Y:S04]  /*2f80*/  BSSY B0, `(.L_x_11258) ;  /* 0x0000004000007945 */ /* 0x000fe80003800000 */
[----:B-1----:R-:W-:Y:S05]  /*2f90*/  @P0 BRA `(.L_x_11259) ;  /* 0x0000000000080947 */ /* 0x002fea0003800000 */
[----:B------:R-:W1:Y:S02]  /*2fa0*/  SYNCS.PHASECHK.TRANS64.TRYWAIT P0, [R8+URZ], R9 ;  /* 0x00000009080075a7 */ /* 0x000e64000800017f */
[----:B-1----:R-:W-:Y:S05]  /*2fb0*/  @!P0 BRA `(.L_x_11260) ;  /* 0x0000024800d08947 */ /* 0x002fea0003800000 */
.L_x_11259:
[----:B------:R-:W-:Y:S05]  /*2fc0*/  BSYNC B0 ;  /* 0x0000000000007941 */ /* 0x000fea0003800000 */
.L_x_11258:
[----:B------:R-:W2:Y:S04]  /*2fd0*/  LDL R21, [R1+0x1f8] ;  /* 0x0001f80001157983 */ /* 0x000ea80000100800 */
[----:B01----:R-:W2:Y:S04]  /*2fe0*/  LDL.64 R8, [R1+0xf8] ;  /* 0x0000f80001087983 */ /* 0x003ea80000100a00 */
[----:B------:R-:W3:Y:S04]  /*2ff0*/  LDL R6, [R1+0x70] ;  /* 0x0000700001067983 */ /* 0x000ee80000100800 */
[----:B------:R-:W4:Y:S04]  /*3000*/  LDL.64 R10, [R1+0xf0] ;  /* 0x0000f000010a7983 */ /* 0x000f280000100a00 */
[----:B------:R-:W4:Y:S04]  /*3010*/  LDL.64 R12, [R1+0xf0] ;  /* 0x0000f000010c7983 */ /* 0x000f280000100a00 */
[----:B------:R-:W4:Y:S04]  /*3020*/  LDL.64 R14, [R1+0xf0] ;  /* 0x0000f000010e7983 */ /* 0x000f280000100a00 */
[----:B------:R-:W4:Y:S01]  /*3030*/  LDL.64 R18, [R1+0xf0] ;  /* 0x0000f00001127983 */ /* 0x000f220000100a00 */
[----:B------:R-:W-:Y:S05]  /*3040*/  WARPSYNC.ALL ;  /* 0x0000000000007948 */ /* 0x000fea0003800000 */
[----:B------:R-:W-:Y:S01]  /*3050*/  WARPGROUP.ARRIVE ;  /* 0x00000000000079c5 */ /* 0x000fe20000000000 */
[----:B--2---:R-:W-:Y:S01]  /*3060*/  IMAD R8, R21, 0xc00, R8 ;  /* 0x00000c0015087824 */ /* 0x004fe200078e0208 */
[----:B------:R-:W-:Y:S01]  /*3070*/  R2UR UR7, R9 ;  /* 0x00000000090772ca */ /* 0x000fe200000e0000 */
[----:B------:R-:W2:Y:S01]  /*3080*/  LDL.64 R20, [R1+0xf0] ;  /* 0x0000f00001147983 */ /* 0x000ea20000100a00 */
[----:B---3--:R-:W-:-:S02]  /*3090*/  ISETP.NE.U32.AND P0, PT, R6, RZ, PT ;  /* 0x000000ff0600720c */ /* 0x008fc40003f05070 */
[----:B------:R-:W-:Y:S01]  /*30a0*/  R2UR UR6, R8 ;  /* 0x00000000080672ca */ /* 0x000fe200000e0000 */
[----:B------:R0:W5:Y:S01]  /*30b0*/  LDL R6, [R1+0x1f8] ;  /* 0x0001f80001067983 */ /* 0x0001620000100800 */
[----:B----4-:R-:W-:Y:S02]  /*30c0*/  R2UR UR4, R10 ;  /* 0x000000000a0472ca */ /* 0x010fe400000e0000 */
[----:B------:R-:W-:-:S07]  /*30d0*/  R2UR UR5, R11 ;  /* 0x000000000b0572ca */ /* 0x000fce00000e0000 */
[----:B------:R-:W-:-:S06]  /*30e0*/  VOTEU.ANY UP0, P0 ;  /* 0x00000000003f7886 */ /* 0x000fcc0000000100 */
[----:B------:R-:W-:Y:S01]  /*30f0*/  HGMMA.64x96x16.F32.BF16 R24, gdesc[UR4], R24, UP0, gsb0 ;  /* 0x01600000041879f0 */ /* 0x000fe2000b801818 */
[----:B------:R-:W-:Y:S02]  /*3100*/  VIADD R12, R12, 0x2 ;  /* 0x000000020c0c7836 */ /* 0x000fe40000000000 */
[----:B------:R-:W-:Y:S02]  /*3110*/  VIADD R10, R8, 0x2 ;  /* 0x00000002080a7836 */ /* 0x000fe40000000000 */
[----:B------:R-:W-:Y:S01]  /*3120*/  IMAD.MOV.U32 R11, RZ, RZ, R9 ;  /* 0x000000ffff0b7224 */ /* 0x000fe200078e0009 */
[----:B------:R-:W-:Y:S02]  /*3130*/  R2UR UR4, R12 ;  /* 0x000000000c0472ca */ /* 0x000fe400000e0000 */
[----:B------:R-:W-:Y:S02]  /*3140*/  R2UR UR6, R10 ;  /* 0x000000000a0672ca */ /* 0x000fe400000e0000 */
[----:B------:R-:W-:-:S02]  /*3150*/  R2UR UR7, R11 ;  /* 0x000000000b0772ca */ /* 0x000fc400000e0000 */
[----:B------:R-:W-:Y:S02]  /*3160*/  R2UR UR5, R13 ;  /* 0x000000000d0572ca */ /* 0x000fe400000e0000 */
[----:B------:R-:W3:Y:S01]  /*3170*/  LDL.64 R12, [R1+0xf0] ;  /* 0x0000f000010c7983 */ /* 0x000ee20000100a00 */
[----:B------:R-:W-:Y:S02]  /*3180*/  WARPGROUP.DEPBAR.LE gsb0, 0x0 ;  /* 0x00008000000079c5 */ /* 0x000fe40000010000 */
[----:B------:R-:W-:-:S08]  /*3190*/  WARPGROUP.ARRIVE ;  /* 0x00000000000079c5 */ /* 0x000fd00000000000 */
[----:B------:R-:W-:Y:S01]  /*31a0*/  HGMMA.64x96x16.F32.BF16 R24, gdesc[UR4], R24, gsb0 ;  /* 0x01600000041879f0 */ /* 0x000fe20008001818 */
[----:B------:R-:W-:Y:S02]  /*31b0*/  VIADD R14, R14, 0x4 ;  /* 0x000000040e0e7836 */ /* 0x000fe40000000000 */
[----:B------:R-:W-:Y:S02]  /*31c0*/  VIADD R10, R8, 0x4 ;  /* 0x00000004080a7836 */ /* 0x000fe40000000000 */
[----:B------:R-:W-:Y:S01]  /*31d0*/  IMAD.MOV.U32 R11, RZ, RZ, R9 ;  /* 0x000000ffff0b7224 */ /* 0x000fe200078e0009 */
[----:B------:R-:W-:Y:S02]  /*31e0*/  R2UR UR4, R14 ;  /* 0x000000000e0472ca */ /* 0x000fe400000e0000 */
[----:B------:R-:W-:Y:S02]  /*31f0*/  R2UR UR6, R10 ;  /* 0x000000000a0672ca */ /* 0x000fe400000e0000 */
[----:B------:R-:W-:-:S02]  /*3200*/  R2UR UR7, R11 ;  /* 0x000000000b0772ca */ /* 0x000fc400000e0000 */
[----:B------:R-:W-:Y:S02]  /*3210*/  R2UR UR5, R15 ;  /* 0x000000000f0572ca */ /* 0x000fe400000e0000 */
[----:B------:R-:W4:Y:S01]  /*3220*/  LDL.64 R14, [R1+0xf0] ;  /* 0x0000f000010e7983 */ /* 0x000f220000100a00 */
        /* <DEDUP_REMOVED lines=14> */
[----:B--2---:R-:W-:Y:S02]  /*3310*/  VIADD R20, R20, 0x400 ;  /* 0x0000040014147836 */ /* 0x004fe40000000000 */
[----:B------:R-:W-:Y:S02]  /*3320*/  VIADD R10, R8, 0x300 ;  /* 0x00000300080a7836 */ /* 0x000fe40000000000 */
[----:B------:R-:W-:Y:S01]  /*3330*/  IMAD.MOV.U32 R11, RZ, RZ, R9 ;  /* 0x000000ffff0b7224 */ /* 0x000fe200078e0009 */
[----:B------:R-:W-:Y:S02]  /*3340*/  R2UR UR4, R20 ;  /* 0x00000000140472ca */ /* 0x000fe400000e0000 */
[----:B------:R-:W-:Y:S02]  /*3350*/  R2UR UR6, R10 ;  /* 0x000000000a0672ca */ /* 0x000fe400000e0000 */
[----:B------:R-:W-:-:S02]  /*3360*/  R2UR UR7, R11 ;  /* 0x000000000b0772ca */ /* 0x000fc400000e0000 */
[----:B------:R-:W-:Y:S02]  /*3370*/  R2UR UR5, R21 ;  /* 0x00000000150572ca */ /* 0x000fe400000e0000 */
[----:B------:R-:W2:Y:S01]  /*3380*/  LDL.64 R20, [R1+0xf0] ;  /* 0x0000f00001147983 */ /* 0x000ea20000100a00 */
[----:B------:R-:W-:Y:S02]  /*3390*/  WARPGROUP.DEPBAR.LE gsb0, 0x0 ;  /* 0x00008000000079c5 */ /* 0x000fe40000010000 */
[----:B------:R-:W-:-:S08]  /*33a0*/  WARPGROUP.ARRIVE ;  /* 0x00000000000079c5 */ /* 0x000fd00000000000 */
[----:B------:R-:W-:Y:S01]  /*33b0*/  HGMMA.64x96x16.F32.BF16 R24, gdesc[UR4], R24, gsb0 ;  /* 0x01600000041879f0 */ /* 0x000fe20008001818 */
[----:B---3--:R-:W-:Y:S02]  /*33c0*/  VIADD R12, R12, 0x402 ;  /* 0x000004020c0c7836 */ /* 0x008fe40000000000 */
        /* <DEDUP_REMOVED lines=10> */
[----:B----4-:R-:W-:Y:S02]  /*3470*/  VIADD R14, R14, 0x404 ;  /* 0x000004040e0e7836 */ /* 0x010fe40000000000 */
        /* <DEDUP_REMOVED lines=69> */
[----:B------:R-:W-:Y:S01]  /*38d0*/  R2UR UR6, R10 ;  /* 0x000000000a0672ca */ /* 0x000fe200000e0000 */
[----:B------:R-:W2:Y:S01]  /*38e0*/  LDL R20, [R1] ;  /* 0x0000000001147983 */ /* 0x000ea20000100800 */
[----:B------:R-:W-:-:S02]  /*38f0*/  R2UR UR7, R11 ;  /* 0x000000000b0772ca */ /* 0x000fc400000e0000 */
[----:B------:R-:W-:Y:S01]  /*3900*/  R2UR UR5, R21 ;  /* 0x00000000150572ca */ /* 0x000fe200000e0000 */
[----:B---3--:R-:W-:Y:S01]  /*3910*/  VIADD R12, R12, 0xc02 ;  /* 0x00000c020c0c7836 */ /* 0x008fe20000000000 */
[----:B------:R0:W5:Y:S01]  /*3920*/  LDL R21, [R1+0xc] ;  /* 0x00000c0001157983 */ /* 0x0001620000100800 */
[----:B------:R-:W-:Y:S02]  /*3930*/  WARPGROUP.DEPBAR.LE gsb0, 0x0 ;  /* 0x00008000000079c5 */ /* 0x000fe40000010000 */
[----:B------:R-:W-:-:S08]  /*3940*/  WARPGROUP.ARRIVE ;  /* 0x00000000000079c5 */ /* 0x000fd00000000000 */
[----:B------:R-:W-:Y:S01]  /*3950*/  HGMMA.64x96x16.F32.BF16 R24, gdesc[UR4], R24, gsb0 ;  /* 0x01600000041879f0 */ /* 0x000fe20008001818 */
[----:B------:R-:W-:Y:S02]  /*3960*/  VIADD R10, R8, 0x902 ;  /* 0x00000902080a7836 */ /* 0x000fe40000000000 */
[----:B------:R-:W-:Y:S01]  /*3970*/  IMAD.MOV.U32 R11, RZ, RZ, R9 ;  /* 0x000000ffff0b7224 */ /* 0x000fe200078e0009 */
[----:B------:R-:W-:Y:S02]  /*3980*/  R2UR UR4, R12 ;  /* 0x000000000c0472ca */ /* 0x000fe400000e0000 */
[----:B------:R-:W-:Y:S02]  /*3990*/  R2UR UR6, R10 ;  /* 0x000000000a0672ca */ /* 0x000fe400000e0000 */
[----:B------:R-:W-:Y:S02]  /*39a0*/  R2UR UR7, R11 ;  /* 0x000000000b0772ca */ /* 0x000fe400000e0000 */
[----:B------:R-:W-:Y:S01]  /*39b0*/  R2UR UR5, R13 ;  /* 0x000000000d0572ca */ /* 0x000fe200000e0000 */
[----:B----4-:R-:W-:-:S02]  /*39c0*/  VIADD R14, R14, 0xc04 ;  /* 0x00000c040e0e7836 */ /* 0x010fc40000000000 */
[----:B------:R-:W-:Y:S01]  /*39d0*/  VIADD R10, R8, 0x904 ;  /* 0x00000904080a7836 */ /* 0x000fe20000000000 */
[----:B------:R-:W-:Y:S02]  /*39e0*/  WARPGROUP.DEPBAR.LE gsb0, 0x0 ;  /* 0x00008000000079c5 */ /* 0x000fe40000010000 */
[----:B------:R-:W-:-:S07]  /*39f0*/  WARPGROUP.ARRIVE ;  /* 0x00000000000079c5 */ /* 0x000fce0000000000 */
[----:B------:R-:W-:Y:S01]  /*3a00*/  HGMMA.64x96x16.F32.BF16 R24, gdesc[UR4], R24, gsb0 ;  /* 0x01600000041879f0 */ /* 0x000fe20008001818 */
[----:B------:R-:W-:Y:S01]  /*3a10*/  IMAD.MOV.U32 R11, RZ, RZ, R9 ;  /* 0x000000ffff0b7224 */ /* 0x000fe200078e0009 */
[----:B------:R-:W-:Y:S02]  /*3a20*/  R2UR UR6, R10 ;  /* 0x000000000a0672ca */ /* 0x000fe400000e0000 */
[----:B------:R-:W-:Y:S02]  /*3a30*/  R2UR UR4, R14 ;  /* 0x000000000e0472ca */ /* 0x000fe400000e0000 */
[----:B------:R-:W-:Y:S02]  /*3a40*/  R2UR UR7, R11 ;  /* 0x000000000b0772ca */ /* 0x000fe400000e0000 */
[----:B------:R-:W-:Y:S01]  /*3a50*/  R2UR UR5, R15 ;  /* 0x000000000f0572ca */ /* 0x000fe200000e0000 */
[----:B------:R-:W-:Y:S02]  /*3a60*/  VIADD R8, R8, 0x906 ;  /* 0x0000090608087836 */ /* 0x000fe40000000000 */
        /* <DEDUP_REMOVED lines=12> */
[----:B------:R0:W-:Y:S04]  /*3b30*/  STL [R1+0x70], R0 ;  /* 0x0000700001007387 */ /* 0x0001e80000100800 */
[----:B------:R0:W-:Y:S01]  /*3b40*/  STL [R1+0x70], R0 ;  /* 0x0000700001007387 */ /* 0x0001e20000100800 */
[----:B------:R-:W-:-:S02]  /*3b50*/  WARPGROUP.DEPBAR.LE gsb0, 0x0 ;  /* 0x00008000000079c5 */ /* 0x000fc40000010000 */
[----:B------:R-:W-:-:S06]  /*3b60*/  WARPGROUP.ARRIVE ;  /* 0x00000000000079c5 */ /* 0x000fcc0000000000 */
[----:B------:R-:W-:Y:S01]  /*3b70*/  HGMMA.64x96x16.F32.BF16 R24, gdesc[UR4], R24, gsb0 ;  /* 0x01600000041879f0 */ /* 0x000fe20008001818 */
        /* <DEDUP_REMOVED lines=12> */
[----:B------:R-:W-:Y:S01]  /*3c40*/  BSSY B0, `(.L_x_11261) ;  /* 0x0000005000007945 */ /* 0x000fe20003800000 */
[----:B------:R-:W-:-:S02]  /*3c50*/  WARPGROUP.DEPBAR.LE gsb0, 0x0 ;  /* 0x00008000000079c5 */ /* 0x000fc40000010000 */
[----:B------:R0:W-:Y:S09]  /*3c60*/  BAR.ARV R205, 0x100 ;  /* 0x000400cd0000751d */ /* 0x0001f20000002000 */
[----:B0-----:R-:W-:Y:S05]  /*3c70*/  @!P0 BRA `(.L_x_11262) ;  /* 0x0000000000048947 */ /* 0x001fea0003800000 */
[----:B------:R-:W-:Y:S01]  /*3c80*/  BPT.TRAP 0x1 ;  /* 0x000000040000795c */ /* 0x000fe20000300000 */
.L_x_11262:
[----:B------:R-:W-:Y:S05]  /*3c90*/  BSYNC B0 ;  /* 0x0000000000007941 */ /* 0x000fea0003800000 */
.L_x_11261:
        /* <DEDUP_REMOVED lines=19> */
[----:B------:R-:W-:Y:S01]  /*3dd0*/  UMOV UR4, 0xffffffa0 ;  /* 0xffffffa000047882 */ /* 0x000fe20000000000 */
[----:B---3--:R-:W-:Y:S01]  /*3de0*/  ISETP.GE.AND P1, PT, R8, 0x1, PT ;  /* 0x000000010800780c */ /* 0x008fe20003f26270 */
[----:B------:R-:W-:Y:S01]  /*3df0*/  UIMAD UR4, UR45, UR4, 0x60 ;  /* 0x000000602d0474a4 */ /* 0x000fe2000f8e0204 */
[----:B------:R-:W-:Y:S01]  /*3e00*/  LOP3.LUT R12, RZ, R12, RZ, 0x33, !PT ;  /* 0x0000000cff0c7212 */ /* 0x000fe200078e33ff */
[----:B------:R-:W-:Y:S01]  /*3e10*/  BSSY B0, `(.L_x_11263) ;  /* 0x00000a9000007945 */ /* 0x000fe20003800000 */
[-C--:B--2---:R-:W-:Y:S01]  /*3e20*/  FMUL.FTZ R15, R29, R13.reuse ;  /* 0x0000000d1d0f7220 */ /* 0x084fe20000410000 */
[----:B------:R-:W-:Y:S01]  /*3e30*/  SHF.R.S32.HI R29, RZ, 0x1f, R18 ;  /* 0x0000001fff1d7819 */ /* 0x000fe20000011412 */
[----:B------:R-:W-:-:S03]  /*3e40*/  FMUL.FTZ R150, R30, R13 ;  /* 0x0000000d1e967220 */ /* 0x000fc60000410000 */
[----:B------:R-:W-:Y:S01]  /*3e50*/  LEA.HI R30, R29, R18, RZ, 0x7 ;  /* 0x000000121d1e7211 */ /* 0x000fe200078f38ff */
[----:B------:R-:W-:-:S03]  /*3e60*/  FMUL.FTZ R149, R31, R13 ;  /* 0x0000000d1f957220 */ /* 0x000fc60000410000 */
[----:B------:R-:W-:Y:S01]  /*3e70*/  LOP3.LUT R31, R30, 0xffffff80, RZ, 0xc0, !PT ;  /* 0xffffff801e1f7812 */ /* 0x000fe200078ec0ff */
[----:B------:R-:W-:-:S04]  /*3e80*/  FMUL.FTZ R161, R32, R13 ;  /* 0x0000000d20a17220 */ /* 0x000fc80000410000 */
[----:B------:R-:W-:Y:S02]  /*3e90*/  IMAD.IADD R31, R18, 0x1, -R31 ;  /* 0x00000001121f7824 */ /* 0x000fe400078e0a1f */
[----:B------:R-:W-:-:S03]  /*3ea0*/  FMUL.FTZ R159, R33, R13 ;  /* 0x0000000d219f7220 */ /* 0x000fc60000410000 */
[----:B------:R-:W-:Y:S01]  /*3eb0*/  SHF.R.S32.HI R32, RZ, 0x1f, R31 ;  /* 0x0000001fff207819 */ /* 0x000fe2000001141f */
[----:B------:R-:W-:Y:S01]  /*3ec0*/  FMUL.FTZ R163, R36, R13 ;  /* 0x0000000d24a37220 */ /* 0x000fe20000410000 */
[----:B------:R-:W-:Y:S02]  /*3ed0*/  LEA.HI R36, R29, R18, RZ, 0x2 ;  /* 0x000000121d247211 */ /* 0x000fe400078f10ff */
[----:B------:R-:W-:Y:S01]  /*3ee0*/  LEA.HI R33, R32, R31, RZ, 0x2 ;  /* 0x0000001f20217211 */ /* 0x000fe200078f10ff */
[-C--:B------:R-:W-:Y:S01]  /*3ef0*/  FMUL.FTZ R164, R34, R13.reuse ;  /* 0x0000000d22a47220 */ /* 0x080fe20000410000 */
[-C--:B------:R-:W-:Y:S01]  /*3f00*/  FMUL.FTZ R173, R39, R13.reuse ;  /* 0x0000000d27ad7220 */ /* 0x080fe20000410000 */
[----:B------:R-:W-:Y:S01]  /*3f10*/  FMUL.FTZ R39, R41, R13 ;  /* 0x0000000d29277220 */ /* 0x000fe20000410000 */
[--C-:B------:R-:W-:Y:S02]  /*3f20*/  SHF.R.S32.HI R34, RZ, 0x2, R33.reuse ;  /* 0x00000002ff227819 */ /* 0x100fe40000011421 */
[----:B------:R-:W-:-:S02]  /*3f30*/  SHF.R.S32.HI R29, RZ, 0x1f, R33 ;  /* 0x0000001fff1d7819 */ /* 0x000fc40000011421 */
[----:B------:R-:W-:Y:S02]  /*3f40*/  LOP3.LUT R41, R36, 0xfffffffc, RZ, 0xc0, !PT ;  /* 0xfffffffc24297812 */ /* 0x000fe400078ec0ff */
[----:B------:R-:W-:Y:S02]  /*3f50*/  LEA.HI R36, R29, R34, RZ, 0x3 ;  /* 0x000000221d247211 */ /* 0x000fe400078f18ff */
[----:B------:R-:W-:Y:S01]  /*3f60*/  SHF.R.S32.HI R29, RZ, 0x7, R30 ;  /* 0x00000007ff1d7819 */ /* 0x000fe2000001141e */
[----:B------:R-:W-:Y:S01]  /*3f70*/  IMAD.IADD R18, R18, 0x1, -R41 ;  /* 0x0000000112127824 */ /* 0x000fe200078e0a29 */
[----:B------:R-:W-:Y:S02]  /*3f80*/  LEA.HI R32, R32, R31, RZ, 0x5 ;  /* 0x0000001f20207211 */ /* 0x000fe400078f28ff */
[----:B------:R-:W-:Y:S02]  /*3f90*/  LOP3.LUT R41, R36, 0xfffffff8, RZ, 0xc0, !PT ;  /* 0xfffffff824297812 */ /* 0x000fe400078ec0ff */
[----:B------:R-:W-:-:S02]  /*3fa0*/  LEA.HI R30, R30, R29, RZ, 0x1 ;  /* 0x0000001d1e1e7211 */ /* 0x000fc400078f08ff */
[----:B------:R-:W-:Y:S01]  /*3fb0*/  SHF.R.S32.HI R32, RZ, 0x5, R32 ;  /* 0x00000005ff207819 */ /* 0x000fe20000011420 */
[----:B------:R-:W-:Y:S01]  /*3fc0*/  IMAD.IADD R41, R34, 0x1, -R41 ;  /* 0x0000000122297824 */ /* 0x000fe200078e0a29 */
        /* <DEDUP_REMOVED lines=14> */
[----:B------:R-:W-:Y:S02]  /*40b0*/  IMAD R19, R19, -0x60, R6 ;  /* 0xffffffa013137824 */ /* 0x000fe400078e0206 */
        /* <DEDUP_REMOVED lines=40> */
[C---:B------:R-:W-:Y:S01]  /*4340*/  VIADD R21, R19.reuse, 0x61 ;  /* 0x0000006113157836 */ /* 0x040fe20000000000 */
[----:B------:R-:W1:Y:S03]  /*4350*/  MUFU.TANH R24, R24 ;  /* 0x0000001800187308 */ /* 0x000e660000002400 */
[----:B------:R-:W-:Y:S02]  /*4360*/  IMAD R20, R18, -0x2, R21 ;  /* 0xfffffffe12147824 */ /* 0x000fe400078e0215 */
[----:B------:R-:W-:-:S03]  /*4370*/  VIADD R19, R19, 0x60 ;  /* 0x0000006013137836 */ /* 0x000fc60000000000 */
[----:B------:R-:W2:Y:S01]  /*4380*/  MUFU.TANH R215, R215 ;  /* 0x000000d700d77308 */ /* 0x000ea20000002400 */
[----:B------:R-:W-:Y:S02]  /*4390*/  IMAD.IADD R13, R20, 0x1, -R9 ;  /* 0x00000001140d7824 */ /* 0x000fe400078e0a09 */
[----:B------:R-:W-:-:S05]  /*43a0*/  IMAD.U32 R21, RZ, RZ, UR4 ;  /* 0x00000004ff157e24 */ /* 0x000fca000f8e00ff */
[----:B------:R-:W3:Y:S01]  /*43b0*/  MUFU.TANH R152, R152 ;  /* 0x0000009800987308 */ /* 0x000ee20000002400 */
[----:B------:R-:W-:-:S07]  /*43c0*/  IMAD R20, R18, -0x2, R19 ;  /* 0xfffffffe12147824 */ /* 0x000fce00078e0213 */
[----:B------:R-:W4:Y:S01]  /*43d0*/  MUFU.TANH R151, R151 ;  /* 0x0000009700977308 */ /* 0x000f220000002400 */
        /* <DEDUP_REMOVED lines=46> */
[----:B------:R-:W-:Y:S02]  /*46c0*/  IMAD R32, R18, -0x2, R21 ;  /* 0xfffffffe12207824 */ /* 0x000fe400078e0215 */
[----:B------:R-:W-:Y:S01]  /*46d0*/  VIADD R18, R11, UR4 ;  /* 0x000000040b127c36 */ /* 0x000fe20008000000 */
[----:B0-----:R-:W-:Y:S01]  /*46e0*/  VIADDMNMX R11, R29, R47, R20, PT ;  /* 0x0000002f1d0b7246 */ /* 0x001fe20003800114 */
        /* <DEDUP_REMOVED lines=14> */
.L_x_11268:
[----:B------:R-:W-:Y:S05]  /*47d0*/  BSYNC B2 ;  /* 0x0000000000027941 */ /* 0x000fea0003800000 */
.L_x_11267:
[----:B------:R-:W-:Y:S01]  /*47e0*/  LOP3.LUT R13, RZ, R13, RZ, 0x33, !PT ;  /* 0x0000000dff0d7212 */ /* 0x000fe200078e33ff */
[----:B------:R-:W-:Y:S06]  /*47f0*/  BRA `(.L_x_11269) ;  /* 0x0000000000187947 */ /* 0x000fec0003800000 */
.L_x_11266:
[----:B------:R-:W-:-:S13]  /*4800*/  ISETP.NE.AND P0, PT, R8, 0x1, PT ;  /* 0x000000010800780c */ /* 0x000fda0003f05270 */
[----:B------:R-:W-:Y:S05]  /*4810*/  @!P0 BRA `(.L_x_11269) ;  /* 0x0000000000108947 */ /* 0x000fea0003800000 */
[----:B------:R-:W2:Y:S04]  /*4820*/  LDL R12, [R194+0x1c] ;  /* 0x00001c00c20c7983 */ /* 0x000ea80000100800 */
[----:B------:R-:W3:Y:S01]  /*4830*/  LDL R34, [R194+0x20] ;  /* 0x00002000c2227983 */ /* 0x000ee20000100800 */
[----:B--2---:R-:W-:-:S05]  /*4840*/  IMAD.HI.U32 R13, R13, R12, RZ ;  /* 0x0000000c0d0d7227 */ /* 0x004fca00078e00ff */
[----:B---3--:R-:W-:-:S07]  /*4850*/  SHF.R.U32.HI R13, RZ, R34, R13 ;  /* 0x00000022ff0d7219 */ /* 0x008fce000001160d */
.L_x_11269:
[----:B------:R-:W-:Y:S05]  /*4860*/  BSYNC B1 ;  /* 0x0000000000017941 */ /* 0x000fea0003800000 */
.L_x_11265:
[----:B------:R-:W-:-:S05]  /*4870*/  IMAD R13, R8, R13, R32 ;  /* 0x0000000d080d7224 */ /* 0x000fca00078e0220 */
[----:B------:R-:W-:Y:S02]  /*4880*/  VIMNMX R10, R10, R13, !PT ;  /* 0x0000000d0a0a7248 */ /* 0x000fe40007fe0100 */
[----:B------:R-:W-:-:S07]  /*4890*/  VIADDMNMX R11, R13, R8, R11, PT ;  /* 0x000000080d0b7246 */ /* 0x000fce000380010b */
.L_x_11264:
[----:B------:R-:W-:Y:S05]  /*48a0*/  BSYNC B0 ;  /* 0x0000000000007941 */ /* 0x000fea0003800000 */
.L_x_11263:
        /* <DEDUP_REMOVED lines=110> */
[----:B-1----:R-:W-:Y:S02]  /*4f90*/  FSEL R147, R24, -INF , !P6 ;  /* 0xff80000018937808 */ /* 0x002fe40007000000 */
        /* <DEDUP_REMOVED lines=21> */
.L_x_11275:
[----:B------:R-:W-:Y:S05]  /*50f0*/  BSYNC B2 ;  /* 0x0000000000027941 */ /* 0x000fea0003800000 */
.L_x_11274:
[----:B------:R-:W-:Y:S01]  /*5100*/  LOP3.LUT R9, RZ, R9, RZ, 0x33, !PT ;  /* 0x00000009ff097212 */ /* 0x000fe200078e33ff */
[----:B------:R-:W-:Y:S06]  /*5110*/  BRA `(.L_x_11276) ;  /* 0x0000000000187947 */ /* 0x000fec0003800000 */
.L_x_11273:
[----:B------:R-:W-:-:S13]  /*5120*/  ISETP.NE.AND P6, PT, R8, 0x1, PT ;  /* 0x000000010800780c */ /* 0x000fda0003fc5270 */
[----:B------:R-:W-:Y:S05]  /*5130*/  @!P6 BRA `(.L_x_11276) ;  /* 0x000000000010e947 */ /* 0x000fea0003800000 */
[----:B------:R-:W2:Y:S04]  /*5140*/  LDL R6, [R194+0x1c] ;  /* 0x00001c00c2067983 */ /* 0x000ea80000100800 */
[----:B------:R-:W3:Y:S01]  /*5150*/  LDL R12, [R194+0x20] ;  /* 0x00002000c20c7983 */ /* 0x000ee20000100800 */
[----:B--2---:R-:W-:-:S05]  /*5160*/  IMAD.HI.U32 R9, R9, R6, RZ ;  /* 0x0000000609097227 */ /* 0x004fca00078e00ff */
[----:B---3--:R-:W-:-:S07]  /*5170*/  SHF.R.U32.HI R9, RZ, R12, R9 ;  /* 0x0000000cff097219 */ /* 0x008fce0000011609 */
.L_x_11276:
[----:B------:R-:W-:Y:S05]  /*5180*/  BSYNC B1 ;  /* 0x0000000000017941 */ /* 0x000fea0003800000 */
.L_x_11272:
[----:B------:R-:W-:-:S05]  /*5190*/  IMAD R9, R8, R9, R32 ;  /* 0x0000000908097224 */ /* 0x000fca00078e0220 */
[----:B------:R-:W-:Y:S02]  /*51a0*/  VIADDMNMX R11, R9, R8, R11, PT ;  /* 0x00000008090b7246 */ /* 0x000fe4000380010b */
[----:B------:R-:W-:-:S07]  /*51b0*/  VIMNMX R10, R10, R9, !PT ;  /* 0x000000090a0a7248 */ /* 0x000fce0007fe0100 */
.L_x_11271:
[----:B------:R-:W-:Y:S05]  /*51c0*/  BSYNC B0 ;  /* 0x0000000000007941 */ /* 0x000fea0003800000 */
.L_x_11270:
[C---:B------:R-:W-:Y:S01]  /*51d0*/  ISETP.GT.AND P0, PT, R10.reuse, 0x1, !P0 ;  /* 0x000000010a00780c */ /* 0x040fe20004704270 */
[----:B------:R-:W2:Y:S01]  /*51e0*/  LDL R12, [R1+0x218] ;  /* 0x00021800010c7983 */ /* 0x000ea20000100800 */
[----:B------:R-:W-:Y:S02]  /*51f0*/  ISETP.GT.AND P1, PT, R10, 0x8, !P1 ;  /* 0x000000080a00780c */ /* 0x000fe40004f24270 */
[C---:B------:R-:W-:Y:S01]  /*5200*/  ISETP.LT.OR P0, PT, R11.reuse, 0x2, P0 ;  /* 0x000000020b00780c */ /* 0x040fe20000701670 */
[----:B------:R-:W3:Y:S01]  /*5210*/  LDL R158, [R1+0x214] ;  /* 0x00021400019e7983 */ /* 0x000ee20000100800 */
[----:B------:R-:W-:Y:S02]  /*5220*/  ISETP.LT.OR P1, PT, R11, 0x9, P1 ;  /* 0x000000090b00780c */ /* 0x000fe40000f21670 */
[----:B------:R-:W-:Y:S01]  /*5230*/  FSEL R151, R151, -INF , !P0 ;  /* 0xff80000097977808 */ /* 0x000fe20004000000 */
[----:B------:R-:W4:Y:S01]  /*5240*/  LDL R154, [R1+0x210] ;  /* 0x00021000019a7983 */ /* 0x000f220000100800 */
[----:B------:R-:W-:-:S02]  /*5250*/  ISETP.NE.AND P0, PT, R34, RZ, PT ;  /* 0x000000ff2200720c */ /* 0x000fc40003f05270 */
[----:B------:R-:W-:Y:S01]  /*5260*/  FSEL R150, R150, -INF , !P1 ;  /* 0xff80000096967808 */ /* 0x000fe20004800000 */
[----:B------:R-:W4:Y:S01]  /*5270*/  LDL R24, [R1+0x3f4] ;  /* 0x0003f40001187983 */ /* 0x000f220000100800 */
[----:B------:R-:W-:Y:S02]  /*5280*/  ISETP.GT.AND P0, PT, R10, 0x9, !P0 ;  /* 0x000000090a00780c */ /* 0x000fe40004704270 */
[----:B------:R-:W-:Y:S01]  /*5290*/  ISETP.NE.AND P1, PT, R38, RZ, PT ;  /* 0x000000ff2600720c */ /* 0x000fe20003f25270 */
[----:B------:R-:W4:Y:S01]  /*52a0*/  LDL R155, [R1+0x1f8] ;  /* 0x0001f800019b7983 */ /* 0x000f220000100800 */
[----:B------:R-:W-:Y:S02]  /*52b0*/  ISETP.LT.OR P0, PT, R11, 0xa, P0 ;  /* 0x0000000a0b00780c */ /* 0x000fe40000701670 */
[----:B------:R-:W-:Y:S01]  /*52c0*/  ISETP.NE.AND P6, PT, R42, RZ, PT ;  /* 0x000000ff2a00720c */ /* 0x000fe20003fc5270 */
[----:B------:R-:W4:Y:S01]  /*52d0*/  LDL R30, [R1+0x3e4] ;  /* 0x0003e400011e7983 */ /* 0x000f220000100800 */
[----:B------:R-:W-:-:S02]  /*52e0*/  FSEL R149, R149, -INF , !P0 ;  /* 0xff80000095957808 */ /* 0x000fc40004000000 */
[----:B------:R-:W-:Y:S01]  /*52f0*/  ISETP.NE.AND P0, PT, R36, RZ, PT ;  /* 0x000000ff2400720c */ /* 0x000fe20003f05270 */
[----:B------:R-:W4:Y:S01]  /*5300*/  LDL R32, [R1+0x3ec] ;  /* 0x0003ec0001207983 */ /* 0x000f220000100800 */
[----:B------:R-:W-:Y:S02]  /*5310*/  FMNMX.FTZ R6, R147, R215, !PT ;  /* 0x000000d793067209 */ /* 0x000fe40007810000 */
[----:B------:R-:W-:Y:S01]  /*5320*/  ISETP.GT.AND P0, PT, R10, 0x10, !P0 ;  /* 0x000000100a00780c */ /* 0x000fe20004704270 */
[----:B------:R-:W4:Y:S01]  /*5330*/  LDL R47, [R1+0x21c] ;  /* 0x00021c00012f7983 */ /* 0x000f220000100800 */
[----:B------:R-:W-:Y:S02]  /*5340*/  FMNMX.FTZ R6, R153, R6, !PT ;  /* 0x0000000699067209 */ /* 0x000fe40007810000 */
[----:B------:R-:W-:Y:S01]  /*5350*/  ISETP.LT.OR P0, PT, R11, 0x11, P0 ;  /* 0x000000110b00780c */ /* 0x000fe20000701670 */
[----:B------:R-:W4:Y:S01]  /*5360*/  LDL R54, [R1+0x238] ;  /* 0x0002380001367983 */ /* 0x000f220000100800 */
[----:B------:R-:W-:-:S02]  /*5370*/  FMNMX.FTZ R6, R43, R6, !PT ;  /* 0x000000062b067209 */ /* 0x000fc40007810000 */
[----:B------:R-:W-:Y:S01]  /*5380*/  FSEL R164, R164, -INF , !P0 ;  /* 0xff800000a4a47808 */ /* 0x000fe20004000000 */
[----:B------:R-:W4:Y:S01]  /*5390*/  LDL R55, [R1+0x23c] ;  /* 0x00023c0001377983 */ /* 0x000f220000100800 */
[----:B------:R-:W-:Y:S02]  /*53a0*/  ISETP.GT.AND P0, PT, R10, 0x11, !P1 ;  /* 0x000000110a00780c */ /* 0x000fe40004f04270 */
[----:B------:R-:W-:Y:S01]  /*53b0*/  ISETP.NE.AND P1, PT, R50, RZ, PT ;  /* 0x000000ff3200720c */ /* 0x000fe20003f25270 */
[----:B------:R-:W4:Y:S01]  /*53c0*/  LDL R56, [R1+0x240] ;  /* 0x0002400001387983 */ /* 0x000f220000100800 */
[----:B------:R-:W-:Y:S02]  /*53d0*/  ISETP.LT.OR P0, PT, R11, 0x12, P0 ;  /* 0x000000120b00780c */ /* 0x000fe40000701670 */
[----:B------:R-:W-:Y:S01]  /*53e0*/  FMNMX.FTZ R6, R161, R6, !PT ;  /* 0x00000006a1067209 */ /* 0x000fe20007810000 */
        /* <DEDUP_REMOVED lines=14> */
[----:B------:R-:W-:Y:S01]  /*54d0*/  FMNMX.FTZ R6, R15, R6, !PT ;  /* 0x000000060f067209 */ /* 0x000fe20007810000 */
        /* <DEDUP_REMOVED lines=16> */
[----:B------:R-:W-:Y:S02]  /*55e0*/  ISETP.NE.AND P0, PT, R26, RZ, PT ;  /* 0x000000ff1a00720c */ /* 0x000fe40003f05270 */
[----:B------:R-:W-:Y:S01]  /*55f0*/  ISETP.NE.AND P6, PT, R51, RZ, PT ;  /* 0x000000ff3300720c */ /* 0x000fe20003fc5270 */
[----:B------:R-:W4:Y:S01]  /*5600*/  LDL R67, [R1+0x26c] ;  /* 0x00026c0001437983 */ /* 0x000f220000100800 */
[----:B------:R-:W-:Y:S02]  /*5610*/  ISETP.GT.AND P0, PT, R10, 0x21, !P0 ;  /* 0x000000210a00780c */ /* 0x000fe40004704270 */
[----:B------:R-:W-:Y:S01]  /*5620*/  FMNMX.FTZ R6, R21, R6, !PT ;  /* 0x0000000615067209 */ /* 0x000fe20007810000 */
[----:B------:R-:W4:Y:S01]  /*5630*/  LDL R51, [R1+0x22c] ;  /* 0x00022c0001337983 */ /* 0x000f220000100800 */
[----:B------:R-:W-:-:S02]  /*5640*/  ISETP.LT.OR P0, PT, R11, 0x22, P0 ;  /* 0x000000220b00780c */ /* 0x000fc40000701670 */
[----:B------:R-:W-:Y:S01]  /*5650*/  FMNMX.FTZ R6, R33, R6, !PT ;  /* 0x0000000621067209 */ /* 0x000fe20007810000 */
[----:B------:R-:W4:Y:S01]  /*5660*/  LDL R68, [R1+0x270] ;  /* 0x0002700001447983 */ /* 0x000f220000100800 */
[----:B------:R-:W-:Y:S02]  /*5670*/  FSEL R189, R189, -INF , !P0 ;  /* 0xff800000bdbd7808 */ /* 0x000fe40004000000 */
[----:B------:R-:W-:Y:S01]  /*5680*/  ISETP.NE.AND P0, PT, R44, RZ, PT ;  /* 0x000000ff2c00720c */ /* 0x000fe20003f05270 */
[----:B------:R-:W4:Y:S01]  /*5690*/  LDL R69, [R1+0x274] ;  /* 0x0002740001457983 */ /* 0x000f220000100800 */
[----:B------:R-:W-:Y:S02]  /*56a0*/  FMNMX.FTZ R6, R157, R6, !PT ;  /* 0x000000069d067209 */ /* 0x000fe40007810000 */
[----:B------:R-:W-:Y:S01]  /*56b0*/  ISETP.GT.AND P0, PT, R10, 0x28, !P0 ;  /* 0x000000280a00780c */ /* 0x000fe20004704270 */
[----:B------:R-:W4:Y:S01]  /*56c0*/  LDL R70, [R1+0x278] ;  /* 0x0002780001467983 */ /* 0x000f220000100800 */
[----:B------:R-:W-:-:S02]  /*56d0*/  FMNMX.FTZ R6, R187, R6, !PT ;  /* 0x00000006bb067209 */ /* 0x000fc40007810000 */
[----:B------:R-:W-:Y:S01]  /*56e0*/  ISETP.LT.OR P0, PT, R11, 0x29, P0 ;  /* 0x000000290b00780c */ /* 0x000fe20000701670 */
[----:B------:R-:W4:Y:S01]  /*56f0*/  LDL R71, [R1+0x27c] ;  /* 0x00027c0001477983 */ /* 0x000f220000100800 */
[----:B------:R-:W-:Y:S02]  /*5700*/  FMNMX.FTZ R6, R31, R6, !PT ;  /* 0x000000061f067209 */ /* 0x000fe40007810000 */
[----:B------:R-:W-:Y:S01]  /*5710*/  FSEL R171, R171, -INF , !P0 ;  /* 0xff800000abab7808 */ /* 0x000fe20004000000 */
[----:B------:R-:W4:Y:S01]  /*5720*/  LDL R72, [R1+0x280] ;  /* 0x0002800001487983 */ /* 0x000f220000100800 */
[----:B------:R-:W-:Y:S02]  /*5730*/  ISETP.NE.AND P0, PT, R46, RZ, PT ;  /* 0x000000ff2e00720c */ /* 0x000fe40003f05270 */
[----:B------:R-:W-:Y:S01]  /*5740*/  FMNMX.FTZ R6, R175, R6, !PT ;  /* 0x00000006af067209 */ /* 0x000fe20007810000 */
[----:B------:R-:W4:Y:S01]  /*5750*/  LDL R73, [R1+0x284] ;  /* 0x0002840001497983 */ /* 0x000f220000100800 */
[----:B------:R-:W-:-:S02]  /*5760*/  ISETP.GT.AND P0, PT, R10, 0x29, !P0 ;  /* 0x000000290a00780c */ /* 0x000fc40004704270 */
[----:B------:R-:W-:Y:S01]  /*5770*/  ISETP.GT.AND P2, PT, R10, 0x49, !P2 ;  /* 0x000000490a00780c */ /* 0x000fe20005744270 */
[----:B------:R-:W4:Y:S01]  /*5780*/  LDL R74, [R1+0x288] ;  /* 0x00028800014a7983 */ /* 0x000f220000100800 */
[----:B------:R-:W-:Y:S02]  /*5790*/  ISETP.LT.OR P0, PT, R11, 0x2a, P0 ;  /* 0x0000002a0b00780c */ /* 0x000fe40000701670 */
[----:B------:R-:W-:Y:S01]  /*57a0*/  FMNMX.FTZ R6, R177, R6, !PT ;  /* 0x00000006b1067209 */ /* 0x000fe20007810000 */
[----:B------:R-:W4:Y:S01]  /*57b0*/  LDL R75, [R1+0x28c] ;  /* 0x00028c00014b7983 */ /* 0x000f220000100800 */
[----:B------:R-:W-:Y:S02]  /*57c0*/  FSEL R172, R172, -INF , !P0 ;  /* 0xff800000acac7808 */ /* 0x000fe40004000000 */
[----:B------:R-:W-:Y:S01]  /*57d0*/  ISETP.NE.AND P0, PT, R48, RZ, PT ;  /* 0x000000ff3000720c */ /* 0x000fe20003f05270 */
[----:B------:R-:W4:Y:S01]  /*57e0*/  LDL R76, [R1+0x290] ;  /* 0x00029000014c7983 */ /* 0x000f220000100800 */
[----:B------:R-:W-:-:S02]  /*57f0*/  ISETP.GT.AND P3, PT, R10, 0x50, !P3 ;  /* 0x000000500a00780c */ /* 0x000fc40005f64270 */
[----:B------:R-:W-:Y:S01]  /*5800*/  ISETP.GT.AND P0, PT, R10, 0x30, !P0 ;  /* 0x000000300a00780c */ /* 0x000fe20004704270 */
[----:B------:R-:W4:Y:S01]  /*5810*/  LDL R48, [R1+0x220] ;  /* 0x0002200001307983 */ /* 0x000f220000100800 */
[C---:B------:R-:W-:Y:S02]  /*5820*/  ISETP.LT.OR P2, PT, R11.reuse, 0x4a, P2 ;  /* 0x0000004a0b00780c */ /* 0x040fe40001741670 */
[----:B------:R-:W-:Y:S01]  /*5830*/  ISETP.LT.OR P0, PT, R11, 0x31, P0 ;  /* 0x000000310b00780c */ /* 0x000fe20000701670 */
[----:B------:R-:W4:Y:S01]  /*5840*/  LDL R77, [R1+0x294] ;  /* 0x00029400014d7983 */ /* 0x000f220000100800 */
[----:B------:R-:W-:Y:S02]  /*5850*/  FMNMX.FTZ R6, R167, R6, !PT ;  /* 0x00000006a7067209 */ /* 0x000fe40007810000 */
[----:B------:R-:W-:Y:S01]  /*5860*/  FSEL R195, R195, -INF , !P0 ;  /* 0xff800000c3c37808 */ /* 0x000fe20004000000 */
[----:B------:R-:W4:Y:S01]  /*5870*/  LDL R78, [R1+0x298] ;  /* 0x00029800014e7983 */ /* 0x000f220000100800 */
[----:B------:R-:W-:-:S02]  /*5880*/  ISETP.NE.AND P0, PT, R49, RZ, PT ;  /* 0x000000ff3100720c */ /* 0x000fc40003f05270 */
[C---:B------:R-:W-:Y:S01]  /*5890*/  ISETP.LT.OR P3, PT, R11.reuse, 0x51, P3 ;  /* 0x000000510b00780c */ /* 0x040fe20001f61670 */
[----:B------:R-:W4:Y:S01]  /*58a0*/  LDL R49, [R1+0x224] ;  /* 0x0002240001317983 */ /* 0x000f220000100800 */
[----:B------:R-:W-:Y:S02]  /*58b0*/  ISETP.GT.AND P0, PT, R10, 0x31, !P0 ;  /* 0x000000310a00780c */ /* 0x000fe40004704270 */
[----:B------:R-:W-:Y:S01]  /*58c0*/  FSEL R176, R176, -INF , !P2 ;  /* 0xff800000b0b07808 */ /* 0x000fe20005000000 */
[----:B------:R-:W4:Y:S01]  /*58d0*/  LDL R79, [R1+0x29c] ;  /* 0x00029c00014f7983 */ /* 0x000f220000100800 */
[----:B------:R-:W-:Y:S02]  /*58e0*/  ISETP.LT.OR P0, PT, R11, 0x32, P0 ;  /* 0x000000320b00780c */ /* 0x000fe40000701670 */
[----:B------:R-:W-:Y:S01]  /*58f0*/  FMNMX.FTZ R6, R29, R6, !PT ;  /* 0x000000061d067209 */ /* 0x000fe20007810000 */
[----:B------:R-:W4:Y:S01]  /*5900*/  LDL R80, [R1+0x2a0] ;  /* 0x0002a00001507983 */ /* 0x000f220000100800 */
[----:B------:R-:W-:-:S02]  /*5910*/  FSEL R212, R212, -INF , !P0 ;  /* 0xff800000d4d47808 */ /* 0x000fc40004000000 */
[----:B------:R-:W-:Y:S01]  /*5920*/  ISETP.NE.AND P0, PT, R28, RZ, PT ;  /* 0x000000ff1c00720c */ /* 0x000fe20003f05270 */
[----:B------:R-:W4:Y:S01]  /*5930*/  LDL R81, [R1+0x2a4] ;  /* 0x0002a40001517983 */ /* 0x000f220000100800 */
[----:B------:R-:W-:Y:S02]  /*5940*/  FSEL R185, R185, -INF , !P3 ;  /* 0xff800000b9b97808 */ /* 0x000fe40005800000 */
[C---:B------:R-:W-:Y:S01]  /*5950*/  ISETP.GT.AND P0, PT, R10.reuse, 0x38, !P0 ;  /* 0x000000380a00780c */ /* 0x040fe20004704270 */
[----:B------:R-:W4:Y:S01]  /*5960*/  LDL R28, [R1+0x3dc] ;  /* 0x0003dc00011c7983 */ /* 0x000f220000100800 */
[----:B------:R-:W-:Y:S02]  /*5970*/  FMNMX.FTZ R6, R169, R6, !PT ;  /* 0x00000006a9067209 */ /* 0x000fe40007810000 */
[----:B------:R-:W-:Y:S01]  /*5980*/  ISETP.LT.OR P0, PT, R11, 0x39, P0 ;  /* 0x000000390b00780c */ /* 0x000fe20000701670 */
[----:B------:R-:W4:Y:S01]  /*5990*/  LDL R82, [R1+0x2a8] ;  /* 0x0002a80001527983 */ /* 0x000f220000100800 */
[----:B------:R-:W-:-:S02]  /*59a0*/  ISETP.GT.AND P4, PT, R10, 0x51, !P4 ;  /* 0x000000510a00780c */ /* 0x000fc40006784270 */
[----:B------:R-:W-:Y:S01]  /*59b0*/  FSEL R213, R213, -INF , !P0 ;  /* 0xff800000d5d57808 */ /* 0x000fe20004000000 */
[----:B------:R-:W4:Y:S01]  /*59c0*/  LDL R83, [R1+0x2ac] ;  /* 0x0002ac0001537983 */ /* 0x000f220000100800 */
[C---:B------:R-:W-:Y:S02]  /*59d0*/  ISETP.GT.AND P0, PT, R10.reuse, 0x39, !P1 ;  /* 0x000000390a00780c */ /* 0x040fe40004f04270 */
[----:B------:R-:W-:Y:S01]  /*59e0*/  ISETP.NE.AND P1, PT, R53, RZ, PT ;  /* 0x000000ff3500720c */ /* 0x000fe20003f25270 */
[----:B------:R-:W4:Y:S01]  /*59f0*/  LDL R84, [R1+0x2b0] ;  /* 0x0002b00001547983 */ /* 0x000f220000100800 */
[----:B------:R-:W-:Y:S02]  /*5a00*/  ISETP.LT.OR P0, PT, R11, 0x3a, P0 ;  /* 0x0000003a0b00780c */ /* 0x000fe40000701670 */
[----:B------:R-:W-:Y:S01]  /*5a10*/  ISETP.GT.AND P1, PT, R10, 0x48, !P1 ;  /* 0x000000480a00780c */ /* 0x000fe20004f24270 */
[----:B------:R-:W4:Y:S01]  /*5a20*/  LDL R53, [R1+0x234] ;  /* 0x0002340001357983 */ /* 0x000f220000100800 */
[----:B------:R-:W-:-:S02]  /*5a30*/  FSEL R214, R214, -INF , !P0 ;  /* 0xff800000d6d67808 */ /* 0x000fc40004000000 */
[----:B------:R-:W-:Y:S01]  /*5a40*/  ISETP.NE.AND P0, PT, R13, RZ, PT ;  /* 0x000000ff0d00720c */ /* 0x000fe20003f05270 */
[----:B------:R-:W4:Y:S01]  /*5a50*/  LDL R85, [R1+0x2b4] ;  /* 0x0002b40001557983 */ /* 0x000f220000100800 */
[----:B------:R-:W-:Y:S02]  /*5a60*/  ISETP.LT.OR P1, PT, R11, 0x49, P1 ;  /* 0x000000490b00780c */ /* 0x000fe40000f21670 */
[C---:B------:R-:W-:Y:S01]  /*5a70*/  ISETP.GT.AND P0, PT, R10.reuse, RZ, !P0 ;  /* 0x000000ff0a00720c */ /* 0x040fe20004704270 */
[----:B------:R-:W4:Y:S01]  /*5a80*/  LDL R86, [R1+0x2b8] ;  /* 0x0002b80001567983 */ /* 0x000f220000100800 */
[----:B------:R-:W-:Y:S02]  /*5a90*/  FSEL R183, R183, -INF , !P1 ;  /* 0xff800000b7b77808 */ /* 0x000fe40004800000 */
[----:B------:R-:W-:Y:S01]  /*5aa0*/  ISETP.LT.OR P0, PT, R11, 0x1, P0 ;  /* 0x000000010b00780c */ /* 0x000fe20000701670 */
[----:B------:R-:W4:Y:S01]  /*5ab0*/  LDL R87, [R1+0x2bc] ;  /* 0x0002bc0001577983 */ /* 0x000f220000100800 */
[----:B------:R-:W-:-:S02]  /*5ac0*/  ISETP.GT.AND P5, PT, R10, 0x58, !P5 ;  /* 0x000000580a00780c */ /* 0x000fc40006fa4270 */
        /* <DEDUP_REMOVED lines=9> */
[----:B------:R-:W-:Y:S01]  /*5b60*/  FMNMX.FTZ R9, R149, R8, !PT ;  /* 0x0000000895097209 */ /* 0x000fe20007810000 */
[----:B------:R-:W4:Y:S01]  /*5b70*/  LDL R91, [R1+0x2cc] ;  /* 0x0002cc00015b7983 */ /* 0x000f220000100800 */
[----:B------:R-:W-:Y:S02]  /*5b80*/  ISETP.NE.AND P0, PT, R52, RZ, PT ;  /* 0x000000ff3400720c */ /* 0x000fe40003f05270 */
[----:B------:R-:W-:Y:S01]  /*5b90*/  FMNMX.FTZ R8, R164, R9, !PT ;  /* 0x00000009a4087209 */ /* 0x000fe20007810000 */
        /* <DEDUP_REMOVED lines=8> */
[----:B------:R-:W-:Y:S01]  /*5c20*/  FMNMX.FTZ R9, R173, R8, !PT ;  /* 0x00000008ad097209 */ /* 0x000fe20007810000 */
[----:B------:R-:W4:Y:S01]  /*5c30*/  LDL R94, [R1+0x2d8] ;  /* 0x0002d800015e7983 */ /* 0x000f220000100800 */
[----:B------:R-:W-:Y:S02]  /*5c40*/  ISETP.NE.AND P6, PT, R18, RZ, PT ;  /* 0x000000ff1200720c */ /* 0x000fe40003fc5270 */
[----:B------:R-:W-:Y:S01]  /*5c50*/  FMNMX.FTZ R8, R188, R9, !PT ;  /* 0x00000009bc087209 */ /* 0x000fe20007810000 */
[----:B------:R-:W4:Y:S01]  /*5c60*/  LDL R95, [R1+0x2dc] ;  /* 0x0002dc00015f7983 */ /* 0x000f220000100800 */
[----:B------:R-:W-:-:S02]  /*5c70*/  ISETP.GT.AND P6, PT, R10, 0x59, !P6 ;  /* 0x000000590a00780c */ /* 0x000fc400077c4270 */
[----:B------:R-:W-:Y:S01]  /*5c80*/  FMNMX.FTZ R8, R189, R8, !PT ;  /* 0x00000008bd087209 */ /* 0x000fe20007810000 */
[----:B------:R-:W4:Y:S01]  /*5c90*/  LDL R96, [R1+0x2e0] ;  /* 0x0002e00001607983 */ /* 0x000f220000100800 */
[----:B------:R-:W-:Y:S02]  /*5ca0*/  ISETP.LT.OR P4, PT, R11, 0x52, P4 ;  /* 0x000000520b00780c */ /* 0x000fe40002781670 */
[----:B------:R-:W-:Y:S01]  /*5cb0*/  FMNMX.FTZ R9, R171, R8, !PT ;  /* 0x00000008ab097209 */ /* 0x000fe20007810000 */
[----:B------:R-:W4:Y:S01]  /*5cc0*/  LDL R97, [R1+0x2e4] ;  /* 0x0002e40001617983 */ /* 0x000f220000100800 */
[C---:B------:R-:W-:Y:S02]  /*5cd0*/  ISETP.LT.OR P5, PT, R11.reuse, 0x59, P5 ;  /* 0x000000590b00780c */ /* 0x040fe40002fa1670 */
        /* <DEDUP_REMOVED lines=8> */
[----:B------:R-:W-:Y:S02]  /*5d60*/  FSEL R182, R182, -INF , !P5 ;  /* 0xff800000b6b67808 */ /* 0x000fe40006800000 */
[----:B------:R-:W-:Y:S01]  /*5d70*/  FMNMX.FTZ R9, R213, R8, !PT ;  /* 0x00000008d5097209 */ /* 0x000fe20007810000 */
[----:B------:R-:W4:Y:S01]  /*5d80*/  LDL R101, [R1+0x2f4] ;  /* 0x0002f40001657983 */ /* 0x000f220000100800 */
[----:B------:R-:W-:-:S02]  /*5d90*/  FSEL R186, R186, -INF , !P6 ;  /* 0xff800000baba7808 */ /* 0x000fc40007000000 */
[----:B------:R-:W-:Y:S01]  /*5da0*/  FMNMX.FTZ R8, R214, R9, !PT ;  /* 0x00000009d6087209 */ /* 0x000fe20007810000 */
[----:B------:R-:W4:Y:S03]  /*5db0*/  LDL R102, [R1+0x2f8] ;  /* 0x0002f80001667983 */ /* 0x000f260000100800 */
        /* <DEDUP_REMOVED lines=9> */
[----:B------:R-:W4:Y:S01]  /*5e50*/  LDL R107, [R1+0x30c] ;  /* 0x00030c00016b7983 */ /* 0x000f220000100800 */
[----:B------:R-:W-:-:S02]  /*5e60*/  FMNMX.FTZ R8, R27, R6, !PT ;  /* 0x000000061b087209 */ /* 0x000fc40007810000 */
[----:B------:R-:W-:Y:S01]  /*5e70*/  FMNMX.FTZ R9, R184, R9, !PT ;  /* 0x00000009b8097209 */ /* 0x000fe20007810000 */
[----:B------:R-:W4:Y:S03]  /*5e80*/  LDL R108, [R1+0x310] ;  /* 0x00031000016c7983 */ /* 0x000f260000100800 */
[----:B------:R-:W-:Y:S01]  /*5e90*/  FMNMX.FTZ R9, R182, R9, !PT ;  /* 0x00000009b6097209 */ /* 0x000fe20007810000 */
[----:B------:R-:W0:Y:S03]  /*5ea0*/  SHFL.BFLY PT, R11, R8, 0x2, 0x1f ;  /* 0x0c401f00080b7f89 */ /* 0x000e2600000e0000 */
[----:B------:R-:W-:Y:S01]  /*5eb0*/  FMNMX.FTZ R9, R186, R9, !PT ;  /* 0x00000009ba097209 */ /* 0x000fe20007810000 */
[----:B------:R-:W4:Y:S04]  /*5ec0*/  LDL R109, [R1+0x314] ;  /* 0x00031400016d7983 */ /* 0x000f280000100800 */
[----:B------:R1:W-:Y:S04]  /*5ed0*/  STL.64 [R1+0x420], R8 ;  /* 0x0004200801007387 */ /* 0x0003e80000100a00 */
[----:B------:R-:W2:Y:S04]  /*5ee0*/  LDL R13, [R1+0x424] ;  /* 0x00042400010d7983 */ /* 0x000ea80000100800 */
[----:B------:R-:W4:Y:S04]  /*5ef0*/  LDL R110, [R1+0x318] ;  /* 0x00031800016e7983 */ /* 0x000f280000100800 */
[----:B------:R-:W4:Y:S01]  /*5f00*/  LDL R111, [R1+0x31c] ;  /* 0x00031c00016f7983 */ /* 0x000f220000100800 */
[----:B0-----:R-:W-:-:S03]  /*5f10*/  FMNMX.FTZ R10, R8, R11, !PT ;  /* 0x0000000b080a7209 */ /* 0x001fc60007810000 */
[----:B------:R-:W4:Y:S04]  /*5f20*/  LDL R112, [R1+0x320] ;  /* 0x0003200001707983 */ /* 0x000f280000100800 */
[----:B------:R-:W0:Y:S04]  /*5f30*/  SHFL.BFLY PT, R11, R10, 0x1, 0x1f ;  /* 0x0c201f000a0b7f89 */ /* 0x000e2800000e0000 */
[----:B-1----:R-:W4:Y:S04]  /*5f40*/  LDL.64 R8, [R1+0x88] ;  /* 0x0000880001087983 */ /* 0x002f280000100a00 */
[----:B------:R-:W4:Y:S04]  /*5f50*/  LDL R113, [R1+0x324] ;  /* 0x0003240001717983 */ /* 0x000f280000100800 */
[----:B------:R-:W4:Y:S04]  /*5f60*/  LDL R114, [R1+0x328] ;  /* 0x0003280001727983 */ /* 0x000f280000100800 */
[----:B------:R-:W4:Y:S04]  /*5f70*/  LDL R115, [R1+0x32c] ;  /* 0x00032c0001737983 */ /* 0x000f280000100800 */
[----:B------:R-:W4:Y:S01]  /*5f80*/  LDL R116, [R1+0x330] ;  /* 0x0003300001747983 */ /* 0x000f220000100800 */
[----:B0-----:R-:W-:-:S03]  /*5f90*/  FMNMX.FTZ R18, R10, R11, !PT ;  /* 0x0000000b0a127209 */ /* 0x001fc60007810000 */
[----:B------:R-:W4:Y:S04]  /*5fa0*/  LDL R117, [R1+0x334] ;  /* 0x0003340001757983 */ /* 0x000f280000100800 */
[----:B------:R-:W-:Y:S04]  /*5fb0*/  STL [R1+0x420], R18 ;  /* 0x0004201201007387 */ /* 0x000fe80000100800 */
        /* <DEDUP_REMOVED lines=43> */
[----:B--2---:R-:W0:Y:S02]  /*6270*/  SHFL.BFLY PT, R6, R13, 0x2, 0x1f ;  /* 0x0c401f000d067f89 */ /* 0x004e2400000e0000 */
[----:B0-----:R-:W-:-:S05]  /*6280*/  FMNMX.FTZ R6, R6, R13, !PT ;  /* 0x0000000d06067209 */ /* 0x001fca0007810000 */
[----:B------:R-:W0:Y:S01]  /*6290*/  SHFL.BFLY PT, R25, R6, 0x1, 0x1f ;  /* 0x0c201f0006197f89 */ /* 0x000e2200000e0000 */
[----:B---3--:R-:W-:Y:S01]  /*62a0*/  FSETP.NEU.FTZ.AND P0, PT, R170, -INF , PT ;  /* 0xff800000aa00780b */ /* 0x008fe20003f1d000 */
[----:B----4-:R-:W-:-:S05]  /*62b0*/  FMUL.FTZ R170, R11, R170 ;  /* 0x000000aa0baa7220 */ /* 0x010fca0000410000 */
[----:B------:R-:W-:-:S05]  /*62c0*/  FSEL R170, R170, RZ, P0 ;  /* 0x000000ffaaaa7208 */ /* 0x000fca0000000000 */
[-CC-:B------:R-:W-:Y:S01]  /*62d0*/  FFMA.FTZ R156, R33, R11.reuse, -R170.reuse ;  /* 0x0000000b219c7223 */ /* 0x180fe200000108aa */
[-CC-:B------:R-:W-:Y:S01]  /*62e0*/  FFMA.FTZ R174, R31, R11.reuse, -R170.reuse ;  /* 0x0000000b1fae7223 */ /* 0x180fe200000108aa */
[-CC-:B------:R-:W-:Y:S01]  /*62f0*/  FFMA.FTZ R168, R29, R11.reuse, -R170.reuse ;  /* 0x0000000b1da87223 */ /* 0x180fe200000108aa */
[----:B------:R-:W2:Y:S04]  /*6300*/  LDL R31, [R1+0x3e8] ;  /* 0x0003e800011f7983 */ /* 0x000ea80000100800 */
[----:B------:R-:W3:Y:S04]  /*6310*/  LDL R29, [R1+0x3e0] ;  /* 0x0003e000011d7983 */ /* 0x000ee80000100800 */
[----:B------:R-:W4:Y:S01]  /*6320*/  LDL R33, [R1+0x3f0] ;  /* 0x0003f00001217983 */ /* 0x000f220000100800 */
        /* <DEDUP_REMOVED lines=22> */
[----:B------:R-:W4:Y:S04]  /*6490*/  LDL R45, [R1+0x3bc] ;  /* 0x0003bc00012d7983 */ /* 0x000f280000100800 */
[----:B------:R-:W4:Y:S04]  /*64a0*/  LDL R35, [R1+0x3c8] ;  /* 0x0003c80001237983 */ /* 0x000f280000100800 */
[----:B------:R-:W4:Y:S04]  /*64b0*/  LDL R37, [R1+0x3d0] ;  /* 0x0003d00001257983 */ /* 0x000f280000100800 */
[----:B------:R-:W4:Y:S04]  /*64c0*/  LDL R39, [R1+0x3d8] ;  /* 0x0003d80001277983 */ /* 0x000f280000100800 */
[----:B------:R-:W4:Y:S04]  /*64d0*/  LDL R25, [R1+0x3f8] ;  /* 0x0003f80001197983 */ /* 0x000f280000100800 */
[----:B------:R-:W4:Y:S01]  /*64e0*/  LDL R27, [R1+0x400] ;  /* 0x00040000011b7983 */ /* 0x000f220000100800 */
[----:B------:R-:W-:-:S03]  /*64f0*/  FSETP.NEU.FTZ.AND P0, PT, R6, -INF , PT ;  /* 0xff8000000600780b */ /* 0x000fc60003f1d000 */
[----:B------:R0:W-:Y:S01]  /*6500*/  STL [R1+0x218], R12 ;  /* 0x0002180c01007387 */ /* 0x0001e20000100800 */
[----:B------:R-:W-:Y:S01]  /*6510*/  MUFU.EX2 R147, R147 ;  /* 0x0000009300937308 */ /* 0x000fe20000000800 */
[----:B0-----:R-:W-:-:S07]  /*6520*/  FMUL.FTZ R12, R6, R11 ;  /* 0x0000000b060c7220 */ /* 0x001fce0000410000 */
[----:B------:R-:W0:Y:S01]  /*6530*/  MUFU.EX2 R148, R148 ;  /* 0x0000009400947308 */ /* 0x000e220000000800 */
[----:B------:R-:W-:Y:S01]  /*6540*/  FSEL R12, R12, RZ, P0 ;  /* 0x000000ff0c0c7208 */ /* 0x000fe20000000000 */
[----:B------:R1:W-:Y:S06]  /*6550*/  STL [R1+0x214], R158 ;  /* 0x0002149e01007387 */ /* 0x0003ec0000100800 */
[----:B------:R-:W0:Y:S01]  /*6560*/  MUFU.EX2 R153, R153 ;  /* 0x0000009900997308 */ /* 0x000e220000000800 */
[-CC-:B------:R-:W-:Y:S01]  /*6570*/  FFMA.FTZ R159, R151, R11.reuse, -R12.reuse ;  /* 0x0000000b979f7223 */ /* 0x180fe2000001080c */
[-CC-:B------:R-:W-:Y:S01]  /*6580*/  FFMA.FTZ R160, R150, R11.reuse, -R12.reuse ;  /* 0x0000000b96a07223 */ /* 0x180fe2000001080c */
[-CC-:B------:R-:W-:Y:S01]  /*6590*/  FFMA.FTZ R161, R149, R11.reuse, -R12.reuse ;  /* 0x0000000b95a17223 */ /* 0x180fe2000001080c */
[----:B------:R0:W-:Y:S01]  /*65a0*/  STL [R1+0x210], R154 ;  /* 0x0002109a01007387 */ /* 0x0001e20000100800 */
[----:B-1----:R-:W-:-:S03]  /*65b0*/  FFMA.FTZ R158, R152, R11, -R12 ;  /* 0x0000000b989e7223 */ /* 0x002fc6000001080c */
[----:B------:R-:W-:Y:S08]  /*65c0*/  MUFU.EX2 R159, R159 ;  /* 0x0000009f009f7308 */ /* 0x000ff00000000800 */
[----:B0-----:R-:W0:Y:S01]  /*65d0*/  MUFU.EX2 R154, R43 ;  /* 0x0000002b009a7308 */ /* 0x001e220000000800 */
[----:B------:R1:W-:Y:S07]  /*65e0*/  STL [R1+0x3f4], R24 ;  /* 0x0003f41801007387 */ /* 0x0003ee0000100800 */
[----:B------:R-:W0:Y:S08]  /*65f0*/  MUFU.EX2 R158, R158 ;  /* 0x0000009e009e7308 */ /* 0x000e300000000800 */
[----:B------:R-:W-:Y:S01]  /*6600*/  MUFU.EX2 R160, R160 ;  /* 0x000000a000a07308 */ /* 0x000fe20000000800 */
[----:B-1----:R-:W-:-:S07]  /*6610*/  FADD.FTZ R24, R147, R148 ;  /* 0x0000009493187221 */ /* 0x002fce0000010000 */
[----:B------:R-:W1:Y:S01]  /*6620*/  MUFU.EX2 R161, R161 ;  /* 0x000000a100a17308 */ /* 0x000e620000000800 */
[----:B------:R-:W-:Y:S02]  /*6630*/  IMAD R8, R155, 0xc00, R8 ;  /* 0x00000c009b087824 */ /* 0x000fe400078e0208 */
[----:B------:R-:W-:Y:S01]  /*6640*/  FADD.FTZ R215, R153, R24 ;  /* 0x0000001899d77221 */ /* 0x000fe20000010000 */
[----:B------:R1:W-:Y:S01]  /*6650*/  STL [R1+0x3dc], R28 ;  /* 0x0003dc1c01007387 */ /* 0x0003e20000100800 */
[----:B------:R-:W-:Y:S02]  /*6660*/  R2UR UR7, R9 ;  /* 0x00000000090772ca */ /* 0x000fe400000e0000 */
[----:B------:R-:W-:Y:S01]  /*6670*/  R2UR UR6, R8 ;  /* 0x00000000080672ca */ /* 0x000fe200000e0000 */
[----:B------:R1:W-:Y:S01]  /*6680*/  STL [R1+0x3e4], R30 ;  /* 0x0003e41e01007387 */ /* 0x0003e20000100800 */
[C---:B0-----:R-:W-:Y:S01]  /*6690*/  FADD.FTZ R215, R154.reuse, R215 ;  /* 0x000000d79ad77221 */ /* 0x041fe20000010000 */
[----:B------:R-:W-:-:S02]  /*66a0*/  F2FP.BF16.F32.PACK_AB R154, R154, R153 ;  /* 0x000000999a9a723e */ /* 0x000fc400000010ff */
[----:B------:R0:W-:Y:S01]  /*66b0*/  STL [R1+0x3ec], R32 ;  /* 0x0003ec2001007387 */ /* 0x0001e20000100800 */
[----:B-1----:R-:W-:Y:S01]  /*66c0*/  VIADD R28, R8, 0x80 ;  /* 0x00000080081c7836 */ /* 0x002fe20000000000 */
[----:B------:R-:W-:Y:S01]  /*66d0*/  F2FP.BF16.F32.PACK_AB R152, R148, R147 ;  /* 0x000000939498723e */ /* 0x000fe200000010ff */
[C---:B------:R-:W-:Y:S01]  /*66e0*/  VIADD R30, R8.reuse, 0x100 ;  /* 0x00000100081e7836 */ /* 0x040fe20000000000 */
[----:B------:R-:W-:Y:S01]  /*66f0*/  F2FP.BF16.F32.PACK_AB R153, R159, R158 ;  /* 0x0000009e9f99723e */ /* 0x000fe200000010ff */
[----:B0-----:R-:W-:Y:S01]  /*6700*/  VIADD R32, R8, 0x180 ;  /* 0x0000018008207836 */ /* 0x001fe20000000000 */
[----:B------:R-:W-:Y:S01]  /*6710*/  F2FP.BF16.F32.PACK_AB R155, R161, R160 ;  /* 0x000000a0a19b723e */ /* 0x000fe200000010ff */
[----:B------:R-:W-:Y:S01]  /*6720*/  STL [R1+0x21c], R47 ;  /* 0x00021c2f01007387 */ /* 0x000fe20000100800 */
[----:B------:R-:W-:Y:S02]  /*6730*/  R2UR UR10, R28 ;  /* 0x000000001c0a72ca */ /* 0x000fe400000e0000 */
[----:B------:R-:W-:Y:S01]  /*6740*/  R2UR UR14, R30 ;  /* 0x000000001e0e72ca */ /* 0x000fe200000e0000 */
        /* <DEDUP_REMOVED lines=40> */
[----:B--2---:R0:W-:Y:S04]  /*69d0*/  STL [R1+0x3e8], R31 ;  /* 0x0003e81f01007387 */ /* 0x0041e80000100800 */
[----:B---3--:R1:W-:Y:S04]  /*69e0*/  STL [R1+0x3e0], R29 ;  /* 0x0003e01d01007387 */ /* 0x0083e80000100800 */
[----:B----4-:R2:W-:Y:S01]  /*69f0*/  STL [R1+0x3f0], R33 ;  /* 0x0003f02101007387 */ /* 0x0105e20000100800 */
[----:B0-----:R-:W-:-:S02]  /*6a00*/  IMAD.MOV.U32 R31, RZ, RZ, R9 ;  /* 0x000000ffff1f7224 */ /* 0x001fc400078e0009 */
[--C-:B-1----:R-:W-:Y:S02]  /*6a10*/  IMAD.MOV.U32 R29, RZ, RZ, R9.reuse ;  /* 0x000000ffff1d7224 */ /* 0x102fe400078e0009 */
[----:B--2---:R-:W-:Y:S01]  /*6a20*/  IMAD.MOV.U32 R33, RZ, RZ, R9 ;  /* 0x000000ffff217224 */ /* 0x004fe200078e0009 */
[----:B------:R-:W-:Y:S02]  /*6a30*/  STL [R1+0x2bc], R87 ;  /* 0x0002bc5701007387 */ /* 0x000fe40000100800 */
        /* <DEDUP_REMOVED lines=80> */
[-CC-:B------:R-:W-:Y:S01]  /*6f40*/  FFMA.FTZ R164, R164, R11.reuse, -R12.reuse ;  /* 0x0000000ba4a47223 */ /* 0x180fe2000001080c */
[-CC-:B------:R-:W-:Y:S01]  /*6f50*/  FFMA.FTZ R165, R165, R11.reuse, -R12.reuse ;  /* 0x0000000ba5a57223 */ /* 0x180fe2000001080c */
[-CC-:B------:R-:W-:Y:S01]  /*6f60*/  FFMA.FTZ R14, R14, R11.reuse, -R12.reuse ;  /* 0x0000000b0e0e7223 */ /* 0x180fe2000001080c */
[-CC-:B------:R-:W-:Y:S01]  /*6f70*/  FFMA.FTZ R173, R173, R11.reuse, -R12.reuse ;  /* 0x0000000badad7223 */ /* 0x180fe2000001080c */
[----:B------:R-:W-:Y:S08]  /*6f80*/  MUFU.EX2 R166, R166 ;  /* 0x000000a600a67308 */ /* 0x000ff00000000800 */
[----:B------:R-:W0:Y:S08]  /*6f90*/  MUFU.EX2 R162, R162 ;  /* 0x000000a200a27308 */ /* 0x000e300000000800 */
[----:B------:R-:W-:Y:S08]  /*6fa0*/  MUFU.EX2 R163, R163 ;  /* 0x000000a300a37308 */ /* 0x000ff00000000800 */
[----:B------:R-:W2:Y:S08]  /*6fb0*/  MUFU.EX2 R13, R13 ;  /* 0x0000000d000d7308 */ /* 0x000eb00000000800 */
[----:B------:R-:W-:Y:S08]  /*6fc0*/  MUFU.EX2 R164, R164 ;  /* 0x000000a400a47308 */ /* 0x000ff00000000800 */
[----:B------:R-:W3:Y:S08]  /*6fd0*/  MUFU.EX2 R165, R165 ;  /* 0x000000a500a57308 */ /* 0x000ef00000000800 */
[----:B------:R-:W-:Y:S08]  /*6fe0*/  MUFU.EX2 R14, R14 ;  /* 0x0000000e000e7308 */ /* 0x000ff00000000800 */
[----:B------:R-:W4:Y:S01]  /*6ff0*/  MUFU.EX2 R173, R173 ;  /* 0x000000ad00ad7308 */ /* 0x000f220000000800 */
[----:B------:R-:W-:Y:S04]  /*7000*/  STL [R1+0x404], R222 ;  /* 0x000404de01007387 */ /* 0x000fe80000100800 */
[----:B------:R-:W-:Y:S04]  /*7010*/  STL [R1+0x408], R223 ;  /* 0x000408df01007387 */ /* 0x000fe80000100800 */
[----:B------:R-:W-:Y:S01]  /*7020*/  STL [R1+0x40c], R224 ;  /* 0x00040ce001007387 */ /* 0x000fe20000100800 */
[-CC-:B------:R-:W-:Y:S01]  /*7030*/  FFMA.FTZ R188, R188, R11.reuse, -R12.reuse ;  /* 0x0000000bbcbc7223 */ /* 0x180fe2000001080c */
[-CC-:B------:R-:W-:Y:S01]  /*7040*/  FFMA.FTZ R189, R189, R11.reuse, -R12.reuse ;  /* 0x0000000bbdbd7223 */ /* 0x180fe2000001080c */
[-CC-:B------:R-:W-:Y:S01]  /*7050*/  FFMA.FTZ R171, R171, R11.reuse, -R12.reuse ;  /* 0x0000000babab7223 */ /* 0x180fe2000001080c */
[----:B------:R-:W-:Y:S01]  /*7060*/  FFMA.FTZ R172, R172, R11, -R12 ;  /* 0x0000000bacac7223 */ /* 0x000fe2000001080c */
[----:B------:R-:W-:Y:S08]  /*7070*/  MUFU.EX2 R15, R15 ;  /* 0x0000000f000f7308 */ /* 0x000ff00000000800 */
[----:B------:R-:W1:Y:S08]  /*7080*/  MUFU.EX2 R18, R18 ;  /* 0x0000001200127308 */ /* 0x000e700000000800 */
[----:B------:R-:W-:Y:S08]  /*7090*/  MUFU.EX2 R19, R19 ;  /* 0x0000001300137308 */ /* 0x000ff00000000800 */
[----:B------:R-:W1:Y:S08]  /*70a0*/  MUFU.EX2 R10, R10 ;  /* 0x0000000a000a7308 */ /* 0x000e700000000800 */
[----:B------:R-:W-:Y:S01]  /*70b0*/  MUFU.EX2 R188, R188 ;  /* 0x000000bc00bc7308 */ /* 0x000fe20000000800 */
[----:B------:R-:W-:-:S02]  /*70c0*/  WARPGROUP.DEPBAR.LE gsb0, 0x0 ;  /* 0x00008000000079c5 */ /* 0x000fc40000010000 */
[----:B0-----:R-:W-:Y:S02]  /*70d0*/  F2FP.BF16.F32.PACK_AB R152, R162, R166 ;  /* 0x000000a6a298723e */ /* 0x001fe400000010ff */
[----:B--2---:R-:W-:Y:S02]  /*70e0*/  F2FP.BF16.F32.PACK_AB R154, R13, R163 ;  /* 0x000000a30d9a723e */ /* 0x004fe400000010ff */
[----:B---3--:R-:W-:Y:S02]  /*70f0*/  F2FP.BF16.F32.PACK_AB R153, R165, R164 ;  /* 0x000000a4a599723e */ /* 0x008fe400000010ff */
[----:B----4-:R-:W-:Y:S01]  /*7100*/  F2FP.BF16.F32.PACK_AB R155, R173, R14 ;  /* 0x0000000ead9b723e */ /* 0x010fe200000010ff */
        /* <DEDUP_REMOVED lines=34> */
[----:B------:R-:W0:Y:S08]  /*7330*/  MUFU.EX2 R189, R189 ;  /* 0x000000bd00bd7308 */ /* 0x000e300000000800 */
[----:B------:R-:W-:Y:S08]  /*7340*/  MUFU.EX2 R171, R171 ;  /* 0x000000ab00ab7308 */ /* 0x000ff00000000800 */
[----:B------:R-:W2:Y:S01]  /*7350*/  MUFU.EX2 R172, R172 ;  /* 0x000000ac00ac7308 */ /* 0x000ea20000000800 */
[----:B------:R-:W-:Y:S01]  /*7360*/  FADD.FTZ R159, R158, R159 ;  /* 0x0000009f9e9f7221 */ /* 0x000fe20000010000 */
[-CC-:B------:R-:W-:Y:S01]  /*7370*/  FFMA.FTZ R195, R195, R11.reuse, -R12.reuse ;  /* 0x0000000bc3c37223 */ /* 0x180fe2000001080c */
[-CC-:B------:R-:W-:Y:S01]  /*7380*/  FFMA.FTZ R212, R212, R11.reuse, -R12.reuse ;  /* 0x0000000bd4d47223 */ /* 0x180fe2000001080c */
[-CC-:B------:R-:W-:Y:S01]  /*7390*/  FFMA.FTZ R158, R213, R11.reuse, -R12.reuse ;  /* 0x0000000bd59e7223 */ /* 0x180fe2000001080c */
[----:B------:R-:W-:Y:S01]  /*73a0*/  FADD.FTZ R160, R160, R159 ;  /* 0x0000009fa0a07221 */ /* 0x000fe20000010000 */
[----:B------:R-:W-:-:S02]  /*73b0*/  FFMA.FTZ R159, R214, R11, -R12 ;  /* 0x0000000bd69f7223 */ /* 0x000fc4000001080c */
[----:B------:R-:W-:Y:S08]  /*73c0*/  MUFU.EX2 R20, R20 ;  /* 0x0000001400147308 */ /* 0x000ff00000000800 */
[----:B------:R-:W3:Y:S08]  /*73d0*/  MUFU.EX2 R21, R21 ;  /* 0x0000001500157308 */ /* 0x000ef00000000800 */
[----:B------:R-:W-:Y:S08]  /*73e0*/  MUFU.EX2 R156, R156 ;  /* 0x0000009c009c7308 */ /* 0x000ff00000000800 */
[----:B------:R-:W4:Y:S08]  /*73f0*/  MUFU.EX2 R157, R157 ;  /* 0x0000009d009d7308 */ /* 0x000f300000000800 */
[----:B------:R-:W-:Y:S08]  /*7400*/  MUFU.EX2 R195, R195 ;  /* 0x000000c300c37308 */ /* 0x000ff00000000800 */
[----:B------:R-:W4:Y:S08]  /*7410*/  MUFU.EX2 R212, R212 ;  /* 0x000000d400d47308 */ /* 0x000f300000000800 */
[----:B------:R-:W-:Y:S08]  /*7420*/  MUFU.EX2 R158, R158 ;  /* 0x0000009e009e7308 */ /* 0x000ff00000000800 */
[----:B------:R-:W4:Y:S01]  /*7430*/  MUFU.EX2 R159, R159 ;  /* 0x0000009f009f7308 */ /* 0x000f220000000800 */
[----:B------:R-:W-:-:S02]  /*7440*/  WARPGROUP.DEPBAR.LE gsb0, 0x0 ;  /* 0x00008000000079c5 */ /* 0x000fc40000010000 */
[----:B-1----:R-:W-:Y:S02]  /*7450*/  F2FP.BF16.F32.PACK_AB R152, R18, R15 ;  /* 0x0000000f1298723e */ /* 0x002fe400000010ff */
[----:B------:R-:W-:Y:S02]  /*7460*/  F2FP.BF16.F32.PACK_AB R154, R10, R19 ;  /* 0x000000130a9a723e */ /* 0x000fe400000010ff */
[----:B0-----:R-:W-:Y:S02]  /*7470*/  F2FP.BF16.F32.PACK_AB R153, R189, R188 ;  /* 0x000000bcbd99723e */ /* 0x001fe400000010ff */
[----:B--2---:R-:W-:Y:S01]  /*7480*/  F2FP.BF16.F32.PACK_AB R155, R172, R171 ;  /* 0x000000abac9b723e */ /* 0x004fe200000010ff */
        /* <DEDUP_REMOVED lines=34> */
[----:B------:R-:W-:Y:S01]  /*76b0*/  FADD.FTZ R161, R161, R160 ;  /* 0x000000a0a1a17221 */ /* 0x000fe20000010000 */
[----:B------:R-:W-:-:S03]  /*76c0*/  FFMA.FTZ R160, R181, R11, -R12 ;  /* 0x0000000bb5a07223 */ /* 0x000fc6000001080c */
[----:B------:R-:W-:Y:S01]  /*76d0*/  FADD.FTZ R164, R164, R161 ;  /* 0x000000a1a4a47221 */ /* 0x000fe20000010000 */
[-CC-:B------:R-:W-:Y:S01]  /*76e0*/  FFMA.FTZ R161, R180, R11.reuse, -R12.reuse ;  /* 0x0000000bb4a17223 */ /* 0x180fe2000001080c */
[-CC-:B------:R-:W-:Y:S01]  /*76f0*/  FFMA.FTZ R183, R183, R11.reuse, -R12.reuse ;  /* 0x0000000bb7b77223 */ /* 0x180fe2000001080c */
[-CC-:B------:R-:W-:Y:S01]  /*7700*/  FFMA.FTZ R176, R176, R11.reuse, -R12.reuse ;  /* 0x0000000bb0b07223 */ /* 0x180fe2000001080c */
[-CC-:B------:R-:W-:Y:S01]  /*7710*/  FFMA.FTZ R185, R185, R11.reuse, -R12.reuse ;  /* 0x0000000bb9b97223 */ /* 0x180fe2000001080c */
[-CC-:B------:R-:W-:Y:S01]  /*7720*/  FFMA.FTZ R184, R184, R11.reuse, -R12.reuse ;  /* 0x0000000bb8b87223 */ /* 0x180fe2000001080c */
[-CC-:B------:R-:W-:Y:S01]  /*7730*/  FFMA.FTZ R182, R182, R11.reuse, -R12.reuse ;  /* 0x0000000bb6b67223 */ /* 0x180fe2000001080c */
[----:B------:R-:W-:Y:S01]  /*7740*/  FFMA.FTZ R186, R186, R11, -R12 ;  /* 0x0000000bbaba7223 */ /* 0x000fe2000001080c */
[----:B------:R-:W-:Y:S08]  /*7750*/  MUFU.EX2 R187, R187 ;  /* 0x000000bb00bb7308 */ /* 0x000ff00000000800 */
[----:B------:R-:W0:Y:S08]  /*7760*/  MUFU.EX2 R174, R174 ;  /* 0x000000ae00ae7308 */ /* 0x000e300000000800 */
[----:B------:R-:W-:Y:S08]  /*7770*/  MUFU.EX2 R175, R175 ;  /* 0x000000af00af7308 */ /* 0x000ff00000000800 */
[----:B------:R-:W1:Y:S08]  /*7780*/  MUFU.EX2 R177, R177 ;  /* 0x000000b100b17308 */ /* 0x000e700000000800 */
[----:B------:R-:W-:Y:S08]  /*7790*/  MUFU.EX2 R160, R160 ;  /* 0x000000a000a07308 */ /* 0x000ff00000000800 */
[----:B------:R-:W2:Y:S08]  /*77a0*/  MUFU.EX2 R161, R161 ;  /* 0x000000a100a17308 */ /* 0x000eb00000000800 */
[----:B------:R-:W-:Y:S08]  /*77b0*/  MUFU.EX2 R11, R183 ;  /* 0x000000b7000b7308 */ /* 0x000ff00000000800 */
[----:B------:R-:W2:Y:S01]  /*77c0*/  MUFU.EX2 R12, R176 ;  /* 0x000000b0000c7308 */ /* 0x000ea20000000800 */
[----:B------:R-:W-:-:S02]  /*77d0*/  WARPGROUP.DEPBAR.LE gsb0, 0x0 ;  /* 0x00008000000079c5 */ /* 0x000fc40000010000 */
[----:B---3--:R-:W-:Y:S02]  /*77e0*/  F2FP.BF16.F32.PACK_AB R152, R21, R20 ;  /* 0x000000141598723e */ /* 0x008fe400000010ff */
[----:B----4-:R-:W-:Y:S02]  /*77f0*/  F2FP.BF16.F32.PACK_AB R154, R157, R156 ;  /* 0x0000009c9d9a723e */ /* 0x010fe400000010ff */
[----:B------:R-:W-:Y:S02]  /*7800*/  F2FP.BF16.F32.PACK_AB R153, R212, R195 ;  /* 0x000000c3d499723e */ /* 0x000fe400000010ff */
[----:B------:R-:W-:Y:S01]  /*7810*/  F2FP.BF16.F32.PACK_AB R155, R159, R158 ;  /* 0x0000009e9f9b723e */ /* 0x000fe200000010ff */
        /* <DEDUP_REMOVED lines=32> */
[----:B---3--:R-:W-:-:S06]  /*7a20*/  WARPGROUP.ARRIVE ;  /* 0x00000000000079c5 */ /* 0x008fcc0000000000 */
[----:B------:R-:W-:Y:S01]  /*7a30*/  HGMMA.64x256x16.F32.BF16 R24, R152, gdesc[UR16].tnspB, R24, gsb0 ;  /* 0x43e0001098187df0 */ /* 0x000fe20008001818 */
[----:B------:R-:W-:-:S04]  /*7a40*/  FADD.FTZ R215, R166, R215 ;  /* 0x000000d7a6d77221 */ /* 0x000fc80000010000 */
[----:B------:R-:W-:-:S04]  /*7a50*/  FADD.FTZ R162, R162, R215 ;  /* 0x000000d7a2a27221 */ /* 0x000fc80000010000 */
[----:B------:R-:W-:Y:S01]  /*7a60*/  FADD.FTZ R162, R163, R162 ;  /* 0x000000a2a3a27221 */ /* 0x000fe20000010000 */
[----:B------:R-:W-:Y:S03]  /*7a70*/  MUFU.EX2 R167, R167 ;  /* 0x000000a700a77308 */ /* 0x000fe60000000800 */
[----:B------:R-:W-:-:S05]  /*7a80*/  FADD.FTZ R162, R13, R162 ;  /* 0x000000a20da27221 */ /* 0x000fca0000010000 */
        /* <DEDUP_REMOVED lines=8> */
[----:B------:R-:W-:Y:S02]  /*7b10*/  VIADD R152, R8, 0x200 ;  /* 0x0000020008987836 */ /* 0x000fe40000000000 */
[----:B------:R-:W-:-:S03]  /*7b20*/  IMAD.MOV.U32 R153, RZ, RZ, R9 ;  /* 0x000000ffff997224 */ /* 0x000fc600078e0009 */
[----:B------:R-:W-:Y:S02]  /*7b30*/  R2UR UR6, R152 ;  /* 0x00000000980672ca */ /* 0x000fe400000e0000 */
[----:B------:R-:W-:Y:S02]  /*7b40*/  R2UR UR7, R153 ;  /* 0x00000000990772ca */ /* 0x000fe400000e0000 */
[----:B0-----:R-:W-:Y:S02]  /*7b50*/  F2FP.BF16.F32.PACK_AB R152, R174, R187 ;  /* 0x000000bbae98723e */ /* 0x001fe400000010ff */
[----:B-1----:R-:W-:Y:S02]  /*7b60*/  F2FP.BF16.F32.PACK_AB R154, R177, R175 ;  /* 0x000000afb19a723e */ /* 0x002fe400000010ff */
[----:B--2---:R-:W-:Y:S02]  /*7b70*/  F2FP.BF16.F32.PACK_AB R153, R161, R160 ;  /* 0x000000a0a199723e */ /* 0x004fe400000010ff */
        /* <DEDUP_REMOVED lines=36> */
[----:B------:R-:W-:Y:S01]  /*7dc0*/  R2UR UR7, R9 ;  /* 0x00000000090772ca */ /* 0x000fe200000e0000 */
[----:B------:R-:W-:Y:S01]  /*7dd0*/  FADD.FTZ R165, R165, R164 ;  /* 0x000000a4a5a57221 */ /* 0x000fe20000010000 */
[----:B------:R-:W-:Y:S01]  /*7de0*/  FADD.FTZ R15, R15, R162 ;  /* 0x000000a20f0f7221 */ /* 0x000fe20000010000 */
[----:B------:R-:W2:Y:S01]  /*7df0*/  LDL R9, [R1+0x28] ;  /* 0x0000280001097983 */ /* 0x000ea20000100800 */
[----:B------:R-:W-:Y:S01]  /*7e00*/  R2UR UR6, R8 ;  /* 0x00000000080672ca */ /* 0x000fe200000e0000 */
[----:B------:R-:W-:Y:S01]  /*7e10*/  FADD.FTZ R14, R14, R165 ;  /* 0x000000a50e0e7221 */ /* 0x000fe20000010000 */
[----:B------:R-:W-:Y:S01]  /*7e20*/  FADD.FTZ R18, R18, R15 ;  /* 0x0000000f12127221 */ /* 0x000fe20000010000 */
[----:B------:R0:W5:Y:S02]  /*7e30*/  LDL R8, [R1+0x1f8] ;  /* 0x0001f80001087983 */ /* 0x0001640000100800 */
[----:B------:R-:W-:Y:S01]  /*7e40*/  FADD.FTZ R173, R173, R14 ;  /* 0x0000000eadad7221 */ /* 0x000fe20000010000 */
[----:B------:R-:W-:-:S03]  /*7e50*/  FADD.FTZ R19, R19, R18 ;  /* 0x0000001213137221 */ /* 0x000fc60000010000 */
[----:B------:R-:W-:Y:S01]  /*7e60*/  FADD.FTZ R162, R188, R173 ;  /* 0x000000adbca27221 */ /* 0x000fe20000010000 */
[----:B------:R-:W-:Y:S02]  /*7e70*/  WARPGROUP.DEPBAR.LE gsb0, 0x0 ;  /* 0x00008000000079c5 */ /* 0x000fe40000010000 */
        /* <DEDUP_REMOVED lines=37> */
[----:B------:R-:W-:Y:S01]  /*80d0*/  HGMMA.64x256x16.F32.BF16 R24, R152, gdesc[UR4].tnspB, R24, gsb0 ;  /* 0x43e0000498187df0 */ /* 0x000fe20008001818 */
[----:B------:R-:W-:-:S04]  /*80e0*/  FADD.FTZ R162, R189, R162 ;  /* 0x000000a2bda27221 */ /* 0x000fc80000010000 */
[----:B------:R-:W-:Y:S01]  /*80f0*/  FADD.FTZ R171, R171, R162 ;  /* 0x000000a2abab7221 */ /* 0x000fe20000010000 */
[----:B------:R-:W-:-:S03]  /*8100*/  FADD.FTZ R19, R10, R19 ;  /* 0x000000130a137221 */ /* 0x000fc60000010000 */
[----:B------:R-:W-:Y:S01]  /*8110*/  FADD.FTZ R172, R172, R171 ;  /* 0x000000abacac7221 */ /* 0x000fe20000010000 */
[----:B------:R-:W-:-:S03]  /*8120*/  FADD.FTZ R20, R20, R19 ;  /* 0x0000001314147221 */ /* 0x000fc60000010000 */
[----:B------:R-:W-:Y:S01]  /*8130*/  FADD.FTZ R195, R195, R172 ;  /* 0x000000acc3c37221 */ /* 0x000fe20000010000 */
[----:B------:R-:W-:Y:S01]  /*8140*/  FADD.FTZ R21, R21, R20 ;  /* 0x0000001415157221 */ /* 0x000fe20000010000 */
        /* <DEDUP_REMOVED lines=33> */
[----:B------:R-:W4:Y:S04]  /*8360*/  LDL R155, [R1+0x210] ;  /* 0x00021000019b7983 */ /* 0x000f280000100800 */
[----:B------:R-:W4:Y:S04]  /*8370*/  LDL R153, [R1+0x214] ;  /* 0x0002140001997983 */ /* 0x000f280000100800 */
        /* <DEDUP_REMOVED lines=145> */
[----:B------:R0:W-:Y:S01]  /*8c90*/  STL [R1+0x68], RZ ;  /* 0x000068ff01007387 */ /* 0x0001e20000100800 */
[----:B------:R-:W-:Y:S02]  /*8ca0*/  FADD.FTZ R170, R170, R169 ;  /* 0x000000a9aaaa7221 */ /* 0x000fe40000010000 */
[----:B------:R-:W-:Y:S01]  /*8cb0*/  FADD.FTZ R171, R13, R182 ;  /* 0x000000b60dab7221 */ /* 0x000fe20000010000 */
[----:B------:R0:W-:Y:S04]  /*8cc0*/  STL [R1+0x68], R0 ;  /* 0x0000680001007387 */ /* 0x0001e80000100800 */
[----:B------:R0:W-:Y:S04]  /*8cd0*/  STL [R1+0x68], R0 ;  /* 0x0000680001007387 */ /* 0x0001e80000100800 */
[----:B------:R0:W-:Y:S01]  /*8ce0*/  STL [R1+0x68], R0 ;  /* 0x0000680001007387 */ /* 0x0001e20000100800 */
[----:B--2---:R-:W-:-:S03]  /*8cf0*/  LOP3.LUT R9, R9, 0x1, RZ, 0xfc, !PT ;  /* 0x0000000109097812 */ /* 0x004fc600078efcff */
[----:B------:R0:W-:Y:S04]  /*8d00*/  STL [R1+0x68], R0 ;  /* 0x0000680001007387 */ /* 0x0001e80000100800 */
[----:B------:R0:W-:Y:S04]  /*8d10*/  STL [R1+0x68], R0 ;  /* 0x0000680001007387 */ /* 0x0001e80000100800 */
[----:B------:R0:W-:Y:S04]  /*8d20*/  STL [R1+0x68], R0 ;  /* 0x0000680001007387 */ /* 0x0001e80000100800 */
[----:B------:R0:W-:Y:S04]  /*8d30*/  STL [R1+0x424], R6 ;  /* 0x0004240601007387 */ /* 0x0001e80000100800 */
[----:B------:R0:W-:Y:S04]  /*8d40*/  STL.64 [R1+0x430], R170 ;  /* 0x000430aa01007387 */ /* 0x0001e80000100a00 */
        /* <DEDUP_REMOVED lines=132> */
.L_x_11278:
[----:B------:R-:W-:Y:S05]  /*9590*/  BSYNC B0 ;  /* 0x0000000000007941 */ /* 0x000fea0003800000 */
.L_x_11277:
        /* <DEDUP_REMOVED lines=31> */
.L_x_11281:
[----:B------:R-:W-:-:S13]  /*9790*/  ISETP.NE.AND P0, PT, R5, 0x1, PT ;  /* 0x000000010500780c */ /* 0x000fda0003f05270 */
[----:B------:R-:W-:-:S05]  /*97a0*/  @P0 IMAD.HI.U32 R2, R6, R2, RZ ;  /* 0x0000000206020227 */ /* 0x000fca00078e00ff */
[----:B------:R-:W-:-:S07]  /*97b0*/  @P0 SHF.R.U32.HI R6, RZ, R3, R2 ;  /* 0x00000003ff060219 */ /* 0x000fce0000011602 */
.L_x_11282:
[----:B------:R-:W-:Y:S05]  /*97c0*/  BSYNC B0 ;  /* 0x0000000000007941 */ /* 0x000fea0003800000 */
.L_x_11280:
[----:B------:R-:W-:-:S05]  /*97d0*/  IMAD R5, R6, R5, R5 ;  /* 0x0000000506057224 */ /* 0x000fca00078e0205 */
[----:B------:R-:W-:-:S07]  /*97e0*/  VIMNMX R4, R4, R5, PT ;  /* 0x0000000504047248 */ /* 0x000fce0003fe0100 */
.L_x_11279:
        /* <DEDUP_REMOVED lines=8> */
.L_x_11286:
[----:B------:R-:W-:Y:S01]  /*9870*/  VIADD R0, R16, 0x158 ;  /* 0x0000015810007836 */ /* 0x000fe20000000000 */
[----:B------:R-:W-:-:S07]  /*9880*/  MOV R212, 0x98a0 ;  /* 0x000098a000d47802 */ /* 0x000fce0000000f00 */
[----:B------:R-:W-:Y:S05]  /*9890*/  CALL.REL.NOINC `($_ZN7cutlass13device_kernelIN5flash11enable_sm90INS1_16FlashAttnFwdSm90INS1_25CollectiveMainloopFwdSm90ILi2EN4cute5tupleIJNS5_1CILi1EEES8_S8_EEENS6_IJNS7_ILi128EEENS7_ILi96EEENS7_ILi64EEEEEELi256ENS_10bfloat16_tEfNS_4arch4Sm90ELb0ELb1ELb1ELb0ELb1ELb0ELb1ELb1ELb0ELb1ELb0ELb0EEENS1_21CollectiveEpilogueFwdINS6_IJSA_NS7_ILi256EEESB_EEES9_SE_SG_Li256ELb0ELb1ELb0ELb0EEENS1_30DynamicPersistentTileSchedulerILi256ELi128ELb0ELb1ELb1EEEEEEEEEvNT_6ParamsE$_ZZN5flash25CollectiveMainloopFwdSm90ILi2EN4cute5tupleIJNS1_1CILi1EEES4_S4_EEENS2_IJNS3_ILi128EEENS3_ILi96EEENS3_ILi64EEEEEELi256EN7cutlass10bfloat16_tEfNSA_4arch4Sm90ELb0ELb1ELb1ELb0ELb1ELb0ELb1ELb1ELb0ELb1ELb0ELb0EE3mmaINS_16FlashAttnFwdSm90ISE_NS_21CollectiveEpilogueFwdINS2_IJS6_NS3_ILi256EEES7_EEES5_SB_SD_Li256ELb0ELb1ELb0ELb0EEENS_30DynamicPersistentTileSchedulerILi256ELi128ELb0ELb1ELb1EEEE13SharedStorageENS1_6TensorINS1_11ArrayEngineIfLm128EEENS1_6LayoutINS2_IJNS2_IJNS3_ILi2EEEST_NS3_ILi32EEEEEES4_S4_EEENS2_IJNS2_IJS4_ST_NS3_ILi4EEEEEENS3_ILi0EEESZ_EEEEEEENS_7SoftmaxILi2ELi0EEEEEbRKNSE_6ParamsENSA_13PipelineAsyncILi2EEES19_RNSA_13PipelineStateILj2EEERT0_RT1_iRiRKNS_16SeqlenInfoQKNewKILb0ELb0EEENS2_IJiiiiEEERT_ENKUliT_T0_T1_E_clIZSF_ISO_S12_S14_EbS17_S19_S19_S1C_S1E_S1G_iS1H_S1L_S1M_S1O_EUlRS1P_iE1_NS3_ILb0EEENS3_ILb1EEEEEDaiS1P_S1Q_S1R_) ;  /* 0x0000021c00147944 */ /* 0x000fea0003c00000 */
[C---:B------:R-:W-:Y:S01]  /*98a0*/  ISETP.GT.AND P0, PT, R10.reuse, R189, PT ;  /* 0x000000bd0a00720c */ /* 0x040fe20003f04270 */
[----:B------:R-:W-:-:S12]  /*98b0*/  VIADD R10, R10, 0xffffffff ;  /* 0xffffffff0a0a7836 */ /* 0x000fd80000000000 */
[----:B------:R-:W-:Y:S05]  /*98c0*/  @P0 BRA `(.L_x_11286) ;  /* 0xfffffffc00e80947 */ /* 0x000fea000383ffff */
[----:B------:R-:W-:Y:S05]  /*98d0*/  BSYNC B0 ;  /* 0x0000000000007941 */ /* 0x000fea0003800000 */
.L_x_11285:
[----:B------:R-:W2:Y:S02]  /*98e0*/  LDL R0, [R1+0x50] ;  /* 0x0000500001007983 */ /* 0x000ea40000100800 */
[----:B--2---:R-:W-:-:S07]  /*98f0*/  IMAD.SHL.U32 R0, R0, 0x80, RZ ;  /* 0x0000008000007824 */ /* 0x004fce00078e00ff */
.L_x_11284:
[----:B------:R-:W-:Y:S05]  /*9900*/  BSYNC B1 ;  /* 0x0000000000017941 */ /* 0x000fea0003800000 */
.L_x_11283:
        /* <DEDUP_REMOVED lines=26> */
.L_x_11289:
[----:B------:R-:W-:Y:S02]  /*9ab0*/  ULDC UR4, c[0x0][0xadc] ;  /* 0x0002b70000047ab9 */ /* 0x000fe40000000800 */
[----:B------:R-:W-:-:S05]  /*9ac0*/  IMAD.U32 R5, RZ, RZ, UR4 ;  /* 0x00000004ff057e24 */ /* 0x000fca000f8e00ff */
[----:B------:R-:W-:-:S13]  /*9ad0*/  ISETP.NE.AND P0, PT, R5, 0x1, PT ;  /* 0x000000010500780c */ /* 0x000fda0003f05270 */
[----:B------:R-:W0:Y:S02]  /*9ae0*/  @P0 LDC.64 R6, c[0x0][0xae0] ;  /* 0x0002b800ff060b82 */ /* 0x000e240000000a00 */
[----:B0-----:R-:W-:-:S05]  /*9af0*/  @P0 IMAD.HI.U32 R4, R0, R6, RZ ;  /* 0x0000000600040227 */ /* 0x001fca00078e00ff */
[----:B------:R-:W-:-:S07]  /*9b00*/  @P0 SHF.R.U32.HI R0, RZ, R7, R4 ;  /* 0x00000007ff000219 */ /* 0x000fce0000011604 */
.L_x_11290:
[----:B------:R-:W-:Y:S05]  /*9b10*/  BSYNC B0 ;  /* 0x0000000000007941 */ /* 0x000fea0003800000 */
.L_x_11288:
[----:B------:R-:W-:-:S05]  /*9b20*/  IMAD R3, R0, R5, RZ ;  /* 0x0000000500037224 */ /* 0x000fca00078e02ff */
[----:B------:R-:W-:-:S07]  /*9b30*/  VIMNMX R2, R2, R3, !PT ;  /* 0x0000000302027248 */ /* 0x000fce0007fe0100 */
.L_x_11287:
[----:B------:R-:W-:-:S04]  /*9b40*/  VIADD R2, R2, 0x5f ;  /* 0x0000005f02027836 */ /* 0x000fc80000000000 */
[----:B------:R-:W-:-:S05]  /*9b50*/  IMAD.HI R2, R2, 0x2aaaaaab, RZ ;  /* 0x2aaaaaab02027827 */ /* 0x000fca00078e02ff */
[----:B------:R-:W-:-:S04]  /*9b60*/  SHF.R.U32.HI R3, RZ, 0x1f, R2 ;  /* 0x0000001fff037819 */ /* 0x000fc80000011602 */
[----:B------:R-:W-:-:S04]  /*9b70*/  LEA.HI.SX32 R2, R2, R3, 0x1c ;  /* 0x0000000302027211 */ /* 0x000fc800078fe2ff */
[----:B------:R-:W-:-:S04]  /*9b80*/  VIMNMX R2, R2, UR40, !PT ;  /* 0x0000002802027c48 */ /* 0x000fc8000ffe0100 */
[----:B------:R-:W-:-:S13]  /*9b90*/  ISETP.GE.AND P0, PT, R10, R2, PT ;  /* 0x000000020a00720c */ /* 0x000fda0003f06270 */
[----:B------:R-:W-:Y:S05]  /*9ba0*/  @!P0 BRA `(.L_x_11291) ;  /* 0x0000009c00788947 */ /* 0x000fea0003800000 */
.L_x_11310:
        /* <DEDUP_REMOVED lines=20> */
.L_x_11293:
[----:B------:R-:W-:Y:S05]  /*9cf0*/  BSYNC B0 ;  /* 0x0000000000007941 */ /* 0x000fea0003800000 */
.L_x_11292:
[----:B------:R-:W2:Y:S01]  /*9d00*/  LDL.64 R8, [R1+0x18] ;  /* 0x0000180001087983 */ /* 0x000ea20000100a00 */
[----:B-----5:R-:W-:Y:S02]  /*9d10*/  SHF.L.U32 R5, R6, 0x1f, RZ ;  /* 0x0000001f06057819 */ /* 0x020fe400000006ff */
[----:B--2---:R-:W-:-:S05]  /*9d20*/  MOV R3, R8 ;  /* 0x0000000800037202 */ /* 0x004fca0000000f00 */
[----:B------:R-:W-:-:S04]  /*9d30*/  IMAD R4, R4, 0x8, R3 ;  /* 0x0000000804047824 */ /* 0x000fc800078e0203 */
[----:B------:R1:W2:Y:S01]  /*9d40*/  SYNCS.PHASECHK.TRANS64.TRYWAIT P0, [R4+URZ], R5 ;  /* 0x00000005040075a7 */ /* 0x0002a2000800017f */
[----:B0-----:R1:W5:Y:S01]  /*9d50*/  LDL.64 R6, [R1+0x1f8] ;  /* 0x0001f80001067983 */ /* 0x0013620000100a00 */
[----:B------:R-:W-:Y:S04]  /*9d60*/  BSSY B0, `(.L_x_11294) ;  /* 0x0000003000007945 */ /* 0x000fe80003800000 */
[----:B------:R-:W-:Y:S05]  /*9d70*/  @!P1 BRA `(.L_x_11295) ;  /* 0x0000000000049947 */ /* 0x000fea0003800000 */
[----:B------:R-:W-:Y:S01]  /*9d80*/  BPT.TRAP 0x1 ;  /* 0x000000040000795c */ /* 0x000fe20000300000 */
.L_x_11295:
[----:B------:R-:W-:Y:S05]  /*9d90*/  BSYNC B0 ;  /* 0x0000000000007941 */ /* 0x000fea0003800000 */
.L_x_11294:
[----:B------:R-:W-:Y:S04]  /*9da0*/  BSSY B0, `(.L_x_11296) ;  /* 0x0000006000007945 */ /* 0x000fe80003800000 */
[----:B--2---:R-:W-:Y:S05]  /*9db0*/  @P0 BRA `(.L_x_11297) ;  /* 0x0000000000100947 */ /* 0x004fea0003800000 */
[----:B-----5:R-:W-:Y:S01]  /*9dc0*/  IMAD R6, R6, 0x8, R3 ;  /* 0x0000000806067824 */ /* 0x020fe200078e0203 */
[----:B------:R-:W-:-:S04]  /*9dd0*/  SHF.L.U32 R7, R7, 0x1f, RZ ;  /* 0x0000001f07077819 */ /* 0x000fc800000006ff */
[----:B------:R-:W0:Y:S02]  /*9de0*/  SYNCS.PHASECHK.TRANS64.TRYWAIT P0, [R6+URZ], R7 ;  /* 0x00000007060075a7 */ /* 0x000e24000800017f */
[----:B0-----:R-:W-:Y:S05]  /*9df0*/  @!P0 BRA `(.L_x_11298) ;  /* 0x000001dc00548947 */ /* 0x001fea0003800000 */
.L_x_11297:
[----:B------:R-:W-:Y:S05]  /*9e00*/  BSYNC B0 ;  /* 0x0000000000007941 */ /* 0x000fea0003800000 */
.L_x_11296:
[----:B------:R-:W2:Y:S04]  /*9e10*/  LDL R3, [R1+0x1f8] ;  /* 0x0001f80001037983 */ /* 0x000ea80000100800 */
[----:B-1----:R-:W2:Y:S01]  /*9e20*/  LDL.64 R4, [R1+0x80] ;  /* 0x0000800001047983 */ /* 0x002ea20000100a00 */
[----:B------:R-:W-:Y:S05]  /*9e30*/  WARPSYNC.ALL ;  /* 0x0000000000007948 */ /* 0x000fea0003800000 */
[----:B------:R-:W3:Y:S04]  /*9e40*/  LDL.64 R8, [R1+0x78] ;  /* 0x0000780001087983 */ /* 0x000ee80000100a00 */
[----:B0----5:R-:W4:Y:S04]  /*9e50*/  LDL.64 R6, [R1+0x78] ;  /* 0x0000780001067983 */ /* 0x021f280000100a00 */
[----:B------:R-:W4:Y:S01]  /*9e60*/  LDL.64 R12, [R1+0x78] ;  /* 0x00007800010c7983 */ /* 0x000f220000100a00 */
[----:B--2---:R-:W-:Y:S01]  /*9e70*/  IMAD R4, R3, 0x300, R4 ;  /* 0x0000030003047824 */ /* 0x004fe200078e0204 */
[----:B------:R-:W-:Y:S01]  /*9e80*/  R2UR UR7, R5 ;  /* 0x00000000050772ca */ /* 0x000fe200000e0000 */
[----:B------:R-:W-:Y:S01]  /*9e90*/  WARPGROUP.ARRIVE ;  /* 0x00000000000079c5 */ /* 0x000fe20000000000 */
[----:B------:R-:W2:Y:S01]  /*9ea0*/  LDL.64 R14, [R1+0x78] ;  /* 0x00007800010e7983 */ /* 0x000ea20000100a00 */
[----:B------:R-:W-:Y:S01]  /*9eb0*/  IMAD.MOV.U32 R0, RZ, RZ, 0x1 ;  /* 0x00000001ff007424 */ /* 0x000fe200078e00ff */
[----:B------:R-:W-:-:S02]  /*9ec0*/  R2UR UR6, R4 ;  /* 0x00000000040672ca */ /* 0x000fc400000e0000 */
[----:B------:R0:W-:Y:S04]  /*9ed0*/  STL [R1+0x60], RZ ;  /* 0x000060ff01007387 */ /* 0x0001e80000100800 */
[----:B------:R0:W-:Y:S04]  /*9ee0*/  STL [R1+0x60], R0 ;  /* 0x0000600001007387 */ /* 0x0001e80000100800 */
[----:B------:R0:W-:Y:S04]  /*9ef0*/  STL [R1+0x60], R0 ;  /* 0x0000600001007387 */ /* 0x0001e80000100800 */
[----:B------:R0:W-:Y:S04]  /*9f00*/  STL [R1+0x60], R0 ;  /* 0x0000600001007387 */ /* 0x0001e80000100800 */
[----:B------:R0:W-:Y:S04]  /*9f10*/  STL [R1+0x60], R0 ;  /* 0x0000600001007387 */ /* 0x0001e80000100800 */
[----:B------:R0:W5:Y:S01]  /*9f20*/  LDL.64 R18, [R1+0x1f8] ;  /* 0x0001f80001127983 */ /* 0x0001620000100a00 */
        /* <DEDUP_REMOVED lines=11> */
[----:B------:R-:W3:Y:S01]  /*9fe0*/  LD.E R3, desc[UR36][R16.64+0x28] ;  /* 0x0000282410037980 */ /* 0x000ee2000c101900 */
[----:B------:R-:W-:-:S09]  /*9ff0*/  WARPGROUP.ARRIVE ;  /* 0x00000000000079c5 */ /* 0x000fd20000000000 */
[----:B------:R-:W-:Y:S01]  /*a000*/  HGMMA.64x96x16.F32.BF16 R24, gdesc[UR4], R24, gsb0 ;  /* 0x01600000041879f0 */ /* 0x000fe20008001818 */
[----:B------:R-:W-:Y:S02]  /*a010*/  VIADD R12, R12, 0x4 ;  /* 0x000000040c0c7836 */ /* 0x000fe40000000000 */
        /* <DEDUP_REMOVED lines=10> */
[----:B--2---:R-:W-:Y:S01]  /*a0c0*/  VIADD R14, R14, 0x6 ;  /* 0x000000060e0e7836 */ /* 0x004fe20000000000 */
[----:B------:R-:W-:Y:S02]  /*a0d0*/  R2UR UR6, R4 ;  /* 0x00000000040672ca */ /* 0x000fe400000e0000 */
[----:B------:R-:W-:Y:S02]  /*a0e0*/  R2UR UR7, R5 ;  /* 0x00000000050772ca */ /* 0x000fe400000e0000 */
[----:B------:R-:W-:Y:S02]  /*a0f0*/  R2UR UR4, R14 ;  /* 0x000000000e0472ca */ /* 0x000fe400000e0000 */
[----:B------:R-:W-:Y:S01]  /*a100*/  R2UR UR5, R15 ;  /* 0x000000000f0572ca */ /* 0x000fe200000e0000 */
[----:B------:R-:W-:Y:S02]  /*a110*/  WARPGROUP.DEPBAR.LE gsb0, 0x0 ;  /* 0x00008000000079c5 */ /* 0x000fe40000010000 */
[----:B------:R-:W-:-:S10]  /*a120*/  WARPGROUP.ARRIVE ;  /* 0x00000000000079c5 */ /* 0x000fd40000000000 */
[----:B------:R-:W-:Y:S01]  /*a130*/  HGMMA.64x96x16.F32.BF16 R24, gdesc[UR4], R24, gsb0 ;  /* 0x01600000041879f0 */ /* 0x000fe20008001818 */
[----:B------:R-:W-:Y:S01]  /*a140*/  BSSY B0, `(.L_x_11299) ;  /* 0x0000006000007945 */ /* 0x000fe20003800000 */
[----:B---3--:R-:W-:-:S04]  /*a150*/  LOP3.LUT R3, R3, 0x1, RZ, 0xfc, !PT ;  /* 0x0000000103037812 */ /* 0x008fc800078efcff */
[----:B------:R-:W-:Y:S01]  /*a160*/  ISETP.NE.AND P0, PT, R3, 0x3, PT ;  /* 0x000000030300780c */ /* 0x000fe20003f05270 */
[----:B------:R-:W-:-:S12]  /*a170*/  WARPGROUP.DEPBAR.LE gsb0, 0x0 ;  /* 0x00008000000079c5 */ /* 0x000fd80000010000 */
[----:B0-----:R-:W-:Y:S05]  /*a180*/  @!P0 BRA `(.L_x_11300) ;  /* 0x0000000000048947 */ /* 0x001fea0003800000 */
[----:B------:R-:W-:Y:S01]  /*a190*/  BPT.TRAP 0x1 ;  /* 0x000000040000795c */ /* 0x000fe20000300000 */
.L_x_11300:
[----:B------:R-:W-:Y:S05]  /*a1a0*/  BSYNC B0 ;  /* 0x0000000000007941 */ /* 0x000fea0003800000 */
.L_x_11299:
[----:B------:R-:W2:Y:S01]  /*a1b0*/  LD.E.64 R4, desc[UR36][R16.64+0x40] ;  /* 0x0000402410047980 */ /* 0x000ea2000c101b00 */
[----:B-----5:R-:W-:Y:S02]  /*a1c0*/  SHF.L.U32 R19, R19, 0x1f, RZ ;  /* 0x0000001f13137819 */ /* 0x020fe400000006ff */
[----:B--2---:R-:W-:-:S05]  /*a1d0*/  MOV R3, R4 ;  /* 0x0000000400037202 */ /* 0x004fca0000000f00 */
[----:B------:R-:W-:-:S04]  /*a1e0*/  IMAD R3, R18, 0x8, R3 ;  /* 0x0000000812037824 */ /* 0x000fc800078e0203 */
[----:B------:R0:W1:Y:S01]  /*a1f0*/  SYNCS.PHASECHK.TRANS64.TRYWAIT P0, [R3+URZ], R19 ;  /* 0x00000013030075a7 */ /* 0x000062000800017f */
[----:B------:R-:W2:Y:S01]  /*a200*/  LD.E R4, desc[UR36][R16.64+0x28] ;  /* 0x0000282410047980 */ /* 0x000ea2000c101900 */
[----:B------:R-:W-:Y:S01]  /*a210*/  BSSY B0, `(.L_x_11301) ;  /* 0x0000005000007945 */ /* 0x000fe20003800000 */
[----:B--2---:R-:W-:-:S04]  /*a220*/  LOP3.LUT R4, R4, 0x1, RZ, 0xfc, !PT ;  /* 0x0000000104047812 */ /* 0x004fc800078efcff */
[----:B------:R-:W-:-:S13]  /*a230*/  ISETP.NE.AND P1, PT, R4, 0x3, PT ;  /* 0x000000030400780c */ /* 0x000fda0003f25270 */
[----:B01----:R-:W-:Y:S05]  /*a240*/  @!P1 BRA `(.L_x_11302) ;  /* 0x0000000000049947 */ /* 0x003fea0003800000 */
[----:B------:R-:W-:Y:S01]  /*a250*/  BPT.TRAP 0x1 ;  /* 0x000000040000795c */ /* 0x000fe20000300000 */
.L_x_11302:
[----:B------:R-:W-:Y:S05]  /*a260*/  BSYNC B0 ;  /* 0x0000000000007941 */ /* 0x000fea0003800000 */
.L_x_11301:
[----:B------:R-:W-:Y:S04]  /*a270*/  BSSY B0, `(.L_x_11303) ;  /* 0x0000007000007945 */ /* 0x000fe80003800000 */
[----:B------:R-:W-:Y:S05]  /*a280*/  @P0 BRA `(.L_x_11304) ;  /* 0x0000000000140947 */ /* 0x000fea0003800000 */
[----:B------:R-:W2:Y:S02]  /*a290*/  LD.E.64 R4, desc[UR36][R16.64+0x40] ;  /* 0x0000402410047980 */ /* 0x000ea4000c101b00 */
[----:B--2---:R-:W-:-:S05]  /*a2a0*/  MOV R5, R4 ;  /* 0x0000000400057202 */ /* 0x004fca0000000f00 */
[----:B------:R-:W-:-:S04]  /*a2b0*/  IMAD R18, R18, 0x8, R5 ;  /* 0x0000000812127824 */ /* 0x000fc800078e0205 */
[----:B------:R-:W0:Y:S02]  /*a2c0*/  SYNCS.PHASECHK.TRANS64.TRYWAIT P0, [R18+URZ], R19 ;  /* 0x00000013120075a7 */ /* 0x000e24000800017f */
[----:B0-----:R-:W-:Y:S05]  /*a2d0*/  @!P0 BRA `(.L_x_11305) ;  /* 0x000001d800308947 */ /* 0x001fea0003800000 */
.L_x_11304:
[----:B------:R-:W-:Y:S05]  /*a2e0*/  BSYNC B0 ;  /* 0x0000000000007941 */ /* 0x000fea0003800000 */
.L_x_11303:
[----:B------:R-:W2:Y:S04]  /*a2f0*/  LDL R11, [R1+0x1f8] ;  /* 0x0001f800010b7983 */ /* 0x000ea80000100800 */
[----:B------:R-:W2:Y:S04]  /*a300*/  LDL.64 R4, [R1+0xf8] ;  /* 0x0000f80001047983 */ /* 0x000ea80000100a00 */
[----:B------:R-:W3:Y:S04]  /*a310*/  LDL R3, [R1+0x70] ;  /* 0x0000700001037983 */ /* 0x000ee80000100800 */
[----:B------:R-:W4:Y:S04]  /*a320*/  LDL.64 R6, [R1+0xf0] ;  /* 0x0000f00001067983 */ /* 0x000f280000100a00 */
[----:B------:R-:W4:Y:S04]  /*a330*/  LDL.64 R8, [R1+0xf0] ;  /* 0x0000f00001087983 */ /* 0x000f280000100a00 */
[----:B------:R-:W4:Y:S04]  /*a340*/  LDL.64 R12, [R1+0xf0] ;  /* 0x0000f000010c7983 */ /* 0x000f280000100a00 */
[----:B------:R-:W4:Y:S01]  /*a350*/  LDL.64 R14, [R1+0xf0] ;  /* 0x0000f000010e7983 */ /* 0x000f220000100a00 */
[----:B------:R-:W-:Y:S05]  /*a360*/  WARPSYNC.ALL ;  /* 0x0000000000007948 */ /* 0x000fea0003800000 */
[----:B------:R-:W-:Y:S01]  /*a370*/  WARPGROUP.ARRIVE ;  /* 0x00000000000079c5 */ /* 0x000fe20000000000 */
[----:B0-----:R-:W4:Y:S01]  /*a380*/  LDL.64 R18, [R1+0xf0] ;  /* 0x0000f00001127983 */ /* 0x001f220000100a00 */
[----:B--2---:R-:W-:Y:S01]  /*a390*/  IMAD R4, R11, 0xc00, R4 ;  /* 0x00000c000b047824 */ /* 0x004fe200078e0204 */
[----:B------:R-:W-:-:S02]  /*a3a0*/  R2UR UR7, R5 ;  /* 0x00000000050772ca */ /* 0x000fc400000e0000 */
[----:B------:R-:W2:Y:S01]  /*a3b0*/  LDL R11, [R1] ;  /* 0x00000000010b7983 */ /* 0x000ea20000100800 */
[----:B---3--:R-:W-:Y:S02]  /*a3c0*/  ISETP.NE.U32.AND P0, PT, R3, RZ, PT ;  /* 0x000000ff0300720c */ /* 0x008fe40003f05070 */
        /* <DEDUP_REMOVED lines=190> */
.L_x_11307:
[----:B------:R-:W-:Y:S05]  /*afb0*/  BSYNC B0 ;  /* 0x0000000000007941 */ /* 0x000fea0003800000 */
.L_x_11306:
[----:B------:R-:W2:Y:S02]  /*afc0*/  LDL.64 R4, [R1+0x20] ;  /* 0x0000200001047983 */ /* 0x000ea40000100a00 */
[----:B--2---:R-:W-:-:S05]  /*afd0*/  MOV R4, R4 ;  /* 0x0000000400047202 */ /* 0x004fca0000000f00 */
[----:B-----5:R-:W-:-:S05]  /*afe0*/  IMAD R3, R3, 0x8, R4 ;  /* 0x0000000803037824 */ /* 0x020fca00078e0204 */
[----:B------:R-:W-:-:S04]  /*aff0*/  PRMT R3, R18, 0x654, R3 ;  /* 0x0000065412037816 */ /* 0x000fc80000000003 */
[----:B------:R0:W-:Y:S01]  /*b000*/  SYNCS.ARRIVE.TRANS64.RED.A1T0 RZ, [R3+URZ], RZ ;  /* 0x000000ff03ff79a7 */ /* 0x0001e2000810043f */
[----:B------:R-:W2:Y:S04]  /*b010*/  LD.E.64 R6, desc[UR36][R16.64+0x150] ;  /* 0x0001502410067980 */ /* 0x000ea8000c101b00 */
[----:B------:R-:W3:Y:S04]  /*b020*/  LDL.64 R4, [R1+0x420] ;  /* 0x0004200001047983 */ /* 0x000ee80000100a00 */
[----:B--2---:R-:W0:Y:S02]  /*b030*/  LD.E R6, desc[UR36][R6.64] ;  /* 0x0000002406067980 */ /* 0x004e24000c101900 */
[-C--:B0-----:R-:W-:Y:S01]  /*b040*/  FMUL.FTZ R3, R24, R6.reuse ;  /* 0x0000000618037220 */ /* 0x081fe20000410000 */
[-C--:B------:R-:W-:Y:S01]  /*b050*/  FMUL.FTZ R8, R25, R6.reuse ;  /* 0x0000000619087220 */ /* 0x080fe20000410000 */
[----:B------:R-:W-:-:S04]  /*b060*/  FMUL.FTZ R11, R28, R6 ;  /* 0x000000061c0b7220 */ /* 0x000fc80000410000 */
[----:B------:R-:W3:Y:S01]  /*b070*/  MUFU.TANH R3, R3 ;  /* 0x0000000300037308 */ /* 0x000ee20000002400 */
[-C--:B------:R-:W-:Y:S01]  /*b080*/  FMUL.FTZ R20, R29, R6.reuse ;  /* 0x000000061d147220 */ /* 0x080fe20000410000 */
[----:B------:R-:W-:-:S06]  /*b090*/  FMUL.FTZ R12, R26, R6 ;  /* 0x000000061a0c7220 */ /* 0x000fcc0000410000 */
[----:B------:R-:W0:Y:S01]  /*b0a0*/  MUFU.TANH R8, R8 ;  /* 0x0000000800087308 */ /* 0x000e220000002400 */
[-C--:B------:R-:W-:Y:S01]  /*b0b0*/  FMUL.FTZ R26, R32, R6.reuse ;  /* 0x00000006201a7220 */ /* 0x080fe20000410000 */
[----:B------:R-:W-:-:S06]  /*b0c0*/  FMUL.FTZ R7, R49, R6 ;  /* 0x0000000631077220 */ /* 0x000fcc0000410000 */
[----:B------:R-:W1:Y:S01]  /*b0d0*/  MUFU.TANH R11, R11 ;  /* 0x0000000b000b7308 */ /* 0x000e620000002400 */
[-C--:B------:R-:W-:Y:S01]  /*b0e0*/  FMUL.FTZ R28, R33, R6.reuse ;  /* 0x00000006211c7220 */ /* 0x080fe20000410000 */
[-C--:B------:R-:W-:Y:S01]  /*b0f0*/  FMUL.FTZ R32, R37, R6.reuse ;  /* 0x0000000625207220 */ /* 0x080fe20000410000 */
[----:B------:R-:W-:-:S05]  /*b100*/  FMUL.FTZ R37, R42, R6 ;  /* 0x000000062a257220 */ /* 0x000fca0000410000 */
[----:B------:R-:W2:Y:S01]  /*b110*/  MUFU.TANH R20, R20 ;  /* 0x0000001400147308 */ /* 0x000ea20000002400 */
[-C--:B------:R-:W-:Y:S01]  /*b120*/  FMUL.FTZ R25, R30, R6.reuse ;  /* 0x000000061e197220 */ /* 0x080fe20000410000 */
[----:B------:R-:W-:-:S06]  /*b130*/  FMUL.FTZ R30, R36, R6 ;  /* 0x00000006241e7220 */ /* 0x000fcc0000410000 */
[----:B------:R-:W4:Y:S08]  /*b140*/  MUFU.TANH R26, R26 ;  /* 0x0000001a001a7308 */ /* 0x000f300000002400 */
[----:B------:R3:W-:Y:S01]  /*b150*/  MUFU.TANH R42, R7 ;  /* 0x00000007002a7308 */ /* 0x0007e20000002400 */
[----:B------:R-:W-:Y:S01]  /*b160*/  FMUL.FTZ R29, R34, R6 ;  /* 0x00000006221d7220 */ /* 0x000fe20000410000 */
[----:B---3--:R-:W-:-:S06]  /*b170*/  FMNMX.FTZ R7, R3, R4, !PT ;  /* 0x0000000403077209 */ /* 0x008fcc0007810000 */
[----:B------:R-:W3:Y:S01]  /*b180*/  MUFU.TANH R28, R28 ;  /* 0x0000001c001c7308 */ /* 0x000ee20000002400 */
[----:B0-----:R-:W-:Y:S01]  /*b190*/  FMNMX.FTZ R14, R8, R7, !PT ;  /* 0x00000007080e7209 */ /* 0x001fe20007810000 */
[----:B------:R-:W-:-:S03]  /*b1a0*/  FMUL.FTZ R34, R40, R6 ;  /* 0x0000000628227220 */ /* 0x000fc60000410000 */
[----:B-1----:R-:W-:-:S03]  /*b1b0*/  FMNMX.FTZ R7, R11, R14, !PT ;  /* 0x0000000e0b077209 */ /* 0x002fc60007810000 */
[----:B------:R-:W0:Y:S01]  /*b1c0*/  MUFU.TANH R30, R30 ;  /* 0x0000001e001e7308 */ /* 0x000e220000002400 */
[----:B------:R-:W-:Y:S01]  /*b1d0*/  FMUL.FTZ R36, R41, R6 ;  /* 0x0000000629247220 */ /* 0x000fe20000410000 */
[----:B--2---:R-:W-:-:S06]  /*b1e0*/  FMNMX.FTZ R7, R20, R7, !PT ;  /* 0x0000000714077209 */ /* 0x004fcc0007810000 */
[----:B------:R-:W1:Y:S01]  /*b1f0*/  MUFU.TANH R32, R32 ;  /* 0x0000002000207308 */ /* 0x000e620000002400 */
[-C--:B------:R-:W-:Y:S01]  /*b200*/  FMUL.FTZ R33, R38, R6.reuse ;  /* 0x0000000626217220 */ /* 0x080fe20000410000 */
[----:B----4-:R-:W-:Y:S01]  /*b210*/  FMNMX.FTZ R7, R26, R7, !PT ;  /* 0x000000071a077209 */ /* 0x010fe20007810000 */
[----:B------:R-:W-:-:S05]  /*b220*/  FMUL.FTZ R38, R44, R6 ;  /* 0x000000062c267220 */ /* 0x000fca0000410000 */
[----:B------:R-:W2:Y:S01]  /*b230*/  MUFU.TANH R34, R34 ;  /* 0x0000002200227308 */ /* 0x000ea20000002400 */
[----:B---3--:R-:W-:Y:S01]  /*b240*/  FMNMX.FTZ R7, R28, R7, !PT ;  /* 0x000000071c077209 */ /* 0x008fe20007810000 */
[----:B------:R-:W-:-:S06]  /*b250*/  FMUL.FTZ R40, R45, R6 ;  /* 0x000000062d287220 */ /* 0x000fcc0000410000 */
[----:B------:R-:W3:Y:S01]  /*b260*/  MUFU.TANH R36, R36 ;  /* 0x0000002400247308 */ /* 0x000ee20000002400 */
[----:B0-----:R-:W-:Y:S01]  /*b270*/  FMNMX.FTZ R7, R30, R7, !PT ;  /* 0x000000071e077209 */ /* 0x001fe20007810000 */
[----:B------:R-:W-:-:S06]  /*b280*/  FMUL.FTZ R48, R48, R6 ;  /* 0x0000000630307220 */ /* 0x000fcc0000410000 */
[----:B------:R-:W0:Y:S01]  /*b290*/  MUFU.TANH R38, R38 ;  /* 0x0000002600267308 */ /* 0x000e220000002400 */
[----:B-1----:R-:W-:Y:S01]  /*b2a0*/  FMNMX.FTZ R7, R32, R7, !PT ;  /* 0x0000000720077209 */ /* 0x002fe20007810000 */
[----:B------:R-:W-:-:S06]  /*b2b0*/  FMUL.FTZ R52, R52, R6 ;  /* 0x0000000634347220 */ /* 0x000fcc0000410000 */
[----:B------:R-:W1:Y:S01]  /*b2c0*/  MUFU.TANH R40, R40 ;  /* 0x0000002800287308 */ /* 0x000e620000002400 */
[----:B--2---:R-:W-:Y:S01]  /*b2d0*/  FMNMX.FTZ R7, R34, R7, !PT ;  /* 0x0000000722077209 */ /* 0x004fe20007810000 */
[----:B------:R-:W-:-:S06]  /*b2e0*/  FMUL.FTZ R9, R27, R6 ;  /* 0x000000061b097220 */ /* 0x000fcc0000410000 */
[----:B------:R-:W2:Y:S01]  /*b2f0*/  MUFU.TANH R48, R48 ;  /* 0x0000003000307308 */ /* 0x000ea20000002400 */
[----:B---3--:R-:W-:Y:S01]  /*b300*/  FMNMX.FTZ R7, R36, R7, !PT ;  /* 0x0000000724077209 */ /* 0x008fe20007810000 */
[-C--:B------:R-:W-:Y:S01]  /*b310*/  FMUL.FTZ R13, R53, R6.reuse ;  /* 0x00000006350d7220 */ /* 0x080fe20000410000 */
[----:B------:R-:W-:Y:S02]  /*b320*/  FMUL.FTZ R56, R56, R6 ;  /* 0x0000000638387220 */ /* 0x000fe40000410000 */
[----:B0-----:R-:W-:-:S03]  /*b330*/  FMNMX.FTZ R7, R38, R7, !PT ;  /* 0x0000000726077209 */ /* 0x001fc60007810000 */
[----:B------:R-:W0:Y:S01]  /*b340*/  MUFU.TANH R12, R12 ;  /* 0x0000000c000c7308 */ /* 0x000e220000002400 */
[----:B------:R-:W-:Y:S01]  /*b350*/  FMUL.FTZ R27, R31, R6 ;  /* 0x000000061f1b7220 */ /* 0x000fe20000410000 */
[----:B-1----:R-:W-:-:S06]  /*b360*/  FMNMX.FTZ R7, R40, R7, !PT ;  /* 0x0000000728077209 */ /* 0x002fcc0007810000 */
[----:B------:R-:W1:Y:S01]  /*b370*/  MUFU.TANH R52, R52 ;  /* 0x0000003400347308 */ /* 0x000e620000002400 */
[-C--:B------:R-:W-:Y:S01]  /*b380*/  FMUL.FTZ R31, R35, R6.reuse ;  /* 0x00000006231f7220 */ /* 0x080fe20000410000 */
[----:B------:R-:W-:-:S06]  /*b390*/  FMUL.FTZ R57, R57, R6 ;  /* 0x0000000639397220 */ /* 0x000fcc0000410000 */
[----:B------:R-:W3:Y:S01]  /*b3a0*/  MUFU.TANH R9, R9 ;  /* 0x0000000900097308 */ /* 0x000ee20000002400 */
[----:B------:R-:W-:Y:S01]  /*b3b0*/  FMUL.FTZ R35, R39, R6 ;  /* 0x0000000627237220 */ /* 0x000fe20000410000 */
[----:B--2---:R-:W-:-:S06]  /*b3c0*/  FMNMX.FTZ R7, R48, R7, !PT ;  /* 0x0000000730077209 */ /* 0x004fcc0007810000 */
[----:B------:R-:W2:Y:S01]  /*b3d0*/  MUFU.TANH R44, R13 ;  /* 0x0000000d002c7308 */ /* 0x000ea20000002400 */
[-C--:B------:R-:W-:Y:S01]  /*b3e0*/  FMUL.FTZ R39, R43, R6.reuse ;  /* 0x000000062b277220 */ /* 0x080fe20000410000 */
[-C--:B------:R-:W-:Y:S01]  /*b3f0*/  FMUL.FTZ R60, R60, R6.reuse ;  /* 0x000000063c3c7220 */ /* 0x080fe20000410000 */
[----:B------:R-:W-:-:S05]  /*b400*/  FMUL.FTZ R43, R46, R6 ;  /* 0x000000062e2b7220 */ /* 0x000fca0000410000 */
[----:B------:R-:W4:Y:S01]  /*b410*/  MUFU.TANH R25, R25 ;  /* 0x0000001900197308 */ /* 0x000f220000002400 */
[----:B------:R-:W-:-:S07]  /*b420*/  FMNMX.FTZ R7, R42, R7, !PT ;  /* 0x000000072a077209 */ /* 0x000fce0007810000 */
[----:B------:R-:W4:Y:S01]  /*b430*/  MUFU.TANH R56, R56 ;  /* 0x0000003800387308 */ /* 0x000f220000002400 */
[----:B------:R-:W-:Y:S01]  /*b440*/  FMUL.FTZ R61, R61, R6 ;  /* 0x000000063d3d7220 */ /* 0x000fe20000410000 */
[----:B0-----:R-:W-:-:S06]  /*b450*/  FMNMX.FTZ R14, R12, R5, !PT ;  /* 0x000000050c0e7209 */ /* 0x001fcc0007810000 */
[----:B------:R-:W0:Y:S01]  /*b460*/  MUFU.TANH R27, R27 ;  /* 0x0000001b001b7308 */ /* 0x000e220000002400 */
[----:B-1----:R-:W-:Y:S01]  /*b470*/  FMNMX.FTZ R7, R52, R7, !PT ;  /* 0x0000000734077209 */ /* 0x002fe20007810000 */
[----:B------:R-:W-:-:S06]  /*b480*/  FMUL.FTZ R45, R47, R6 ;  /* 0x000000062f2d7220 */ /* 0x000fcc0000410000 */
[----:B------:R-:W1:Y:S01]  /*b490*/  MUFU.TANH R46, R57 ;  /* 0x00000039002e7308 */ /* 0x000e620000002400 */
[-C--:B------:R-:W-:Y:S01]  /*b4a0*/  FMUL.FTZ R64, R64, R6.reuse ;  /* 0x0000000640407220 */ /* 0x080fe20000410000 */
[----:B------:R-:W-:Y:S01]  /*b4b0*/  FMUL.FTZ R47, R50, R6 ;  /* 0x00000006322f7220 */ /* 0x000fe20000410000 */
[----:B---3--:R-:W-:-:S05]  /*b4c0*/  FMNMX.FTZ R14, R9, R14, !PT ;  /* 0x0000000e090e7209 */ /* 0x008fca0007810000 */
[----:B------:R-:W3:Y:S01]  /*b4d0*/  MUFU.TANH R29, R29 ;  /* 0x0000001d001d7308 */ /* 0x000ee20000002400 */
[----:B--2---:R-:W-:-:S07]  /*b4e0*/  FMNMX.FTZ R7, R44, R7, !PT ;  /* 0x000000072c077209 */ /* 0x004fce0007810000 */
[----:B------:R-:W2:Y:S01]  /*b4f0*/  MUFU.TANH R60, R60 ;  /* 0x0000003c003c7308 */ /* 0x000ea20000002400 */
[----:B------:R-:W-:Y:S01]  /*b500*/  FMUL.FTZ R65, R65, R6 ;  /* 0x0000000641417220 */ /* 0x000fe20000410000 */
[----:B----4-:R-:W-:-:S06]  /*b510*/  FMNMX.FTZ R14, R25, R14, !PT ;  /* 0x0000000e190e7209 */ /* 0x010fcc0007810000 */
[----:B------:R-:W4:Y:S01]  /*b520*/  MUFU.TANH R31, R31 ;  /* 0x0000001f001f7308 */ /* 0x000f220000002400 */
[----:B------:R-:W-:Y:S01]  /*b530*/  FMNMX.FTZ R7, R56, R7, !PT ;  /* 0x0000000738077209 */ /* 0x000fe20007810000 */
[----:B------:R-:W-:-:S06]  /*b540*/  FMUL.FTZ R49, R51, R6 ;  /* 0x0000000633317220 */ /* 0x000fcc0000410000 */
[----:B------:R-:W4:Y:S01]  /*b550*/  MUFU.TANH R50, R61 ;  /* 0x0000003d00327308 */ /* 0x000f220000002400 */
[-C--:B------:R-:W-:Y:S01]  /*b560*/  FMUL.FTZ R68, R68, R6.reuse ;  /* 0x0000000644447220 */ /* 0x080fe20000410000 */
[----:B------:R-:W-:Y:S01]  /*b570*/  FMUL.FTZ R51, R54, R6 ;  /* 0x0000000636337220 */ /* 0x000fe20000410000 */
[----:B0-----:R-:W-:-:S05]  /*b580*/  FMNMX.FTZ R14, R27, R14, !PT ;  /* 0x0000000e1b0e7209 */ /* 0x001fca0007810000 */
[----:B------:R-:W0:Y:S01]  /*b590*/  MUFU.TANH R33, R33 ;  /* 0x0000002100217308 */ /* 0x000e220000002400 */
[----:B-1----:R-:W-:-:S07]  /*b5a0*/  FMNMX.FTZ R7, R46, R7, !PT ;  /* 0x000000072e077209 */ /* 0x002fce0007810000 */
[----:B------:R-:W1:Y:S01]  /*b5b0*/  MUFU.TANH R64, R64 ;  /* 0x0000004000407308 */ /* 0x000e620000002400 */
[----:B------:R-:W-:Y:S01]  /*b5c0*/  FMUL.FTZ R69, R69, R6 ;  /* 0x0000000645457220 */ /* 0x000fe20000410000 */
[----:B---3--:R-:W-:-:S06]  /*b5d0*/  FMNMX.FTZ R14, R29, R14, !PT ;  /* 0x0000000e1d0e7209 */ /* 0x008fcc0007810000 */
[----:B------:R-:W3:Y:S01]  /*b5e0*/  MUFU.TANH R35, R35 ;  /* 0x0000002300237308 */ /* 0x000ee20000002400 */
[----:B--2---:R-:W-:Y:S01]  /*b5f0*/  FMNMX.FTZ R7, R60, R7, !PT ;  /* 0x000000073c077209 */ /* 0x004fe20007810000 */
[----:B------:R-:W-:-:S06]  /*b600*/  FMUL.FTZ R53, R55, R6 ;  /* 0x0000000637357220 */ /* 0x000fcc0000410000 */
[----:B------:R-:W2:Y:S01]  /*b610*/  MUFU.TANH R54, R65 ;  /* 0x0000004100367308 */ /* 0x000ea20000002400 */
[----:B------:R-:W-:Y:S01]  /*b620*/  FMUL.FTZ R55, R58, R6 ;  /* 0x000000063a377220 */ /* 0x000fe20000410000 */
[----:B----4-:R-:W-:-:S06]  /*b630*/  FMNMX.FTZ R14, R31, R14, !PT ;  /* 0x0000000e1f0e7209 */ /* 0x010fcc0007810000 */
[----:B------:R-:W4:Y:S01]  /*b640*/  MUFU.TANH R37, R37 ;  /* 0x0000002500257308 */ /* 0x000f220000002400 */
[----:B------:R-:W-:-:S07]  /*b650*/  FMNMX.FTZ R7, R50, R7, !PT ;  /* 0x0000000732077209 */ /* 0x000fce0007810000 */
[----:B------:R-:W4:Y:S01]  /*b660*/  MUFU.TANH R68, R68 ;  /* 0x0000004400447308 */ /* 0x000f220000002400 */
[----:B0-----:R-:W-:-:S07]  /*b670*/  FMNMX.FTZ R14, R33, R14, !PT ;  /* 0x0000000e210e7209 */ /* 0x001fce0007810000 */
[----:B------:R-:W0:Y:S01]  /*b680*/  MUFU.TANH R39, R39 ;  /* 0x0000002700277308 */ /* 0x000e220000002400 */
[----:B-1----:R-:W-:-:S07]  /*b690*/  FMNMX.FTZ R7, R64, R7, !PT ;  /* 0x0000000740077209 */ /* 0x002fce0007810000 */
[----:B------:R-:W1:Y:S01]  /*b6a0*/  MUFU.TANH R58, R69 ;  /* 0x00000045003a7308 */ /* 0x000e620000002400 */
[----:B---3--:R-:W-:Y:S02]  /*b6b0*/  FMNMX.FTZ R14, R35, R14, !PT ;  /* 0x0000000e230e7209 */ /* 0x008fe40007810000 */
[----:B--2---:R-:W-:-:S05]  /*b6c0*/  FMNMX.FTZ R7, R54, R7, !PT ;  /* 0x0000000736077209 */ /* 0x004fca0007810000 */
[----:B------:R-:W2:Y:S01]  /*b6d0*/  MUFU.TANH R43, R43 ;  /* 0x0000002b002b7308 */ /* 0x000ea20000002400 */
[----:B----4-:R-:W-:Y:S02]  /*b6e0*/  FMNMX.FTZ R14, R37, R14, !PT ;  /* 0x0000000e250e7209 */ /* 0x010fe40007810000 */
[----:B------:R-:W-:-:S05]  /*b6f0*/  FMNMX.FTZ R7, R68, R7, !PT ;  /* 0x0000000744077209 */ /* 0x000fca0007810000 */
[----:B------:R-:W3:Y:S01]  /*b700*/  MUFU.TANH R45, R45 ;  /* 0x0000002d002d7308 */ /* 0x000ee20000002400 */
[----:B0-----:R-:W-:Y:S02]  /*b710*/  FMNMX.FTZ R18, R39, R14, !PT ;  /* 0x0000000e27127209 */ /* 0x001fe40007810000 */
[----:B-1----:R-:W-:-:S05]  /*b720*/  FMNMX.FTZ R14, R58, R7, !PT ;  /* 0x000000073a0e7209 */ /* 0x002fca0007810000 */
[----:B------:R-:W0:Y:S01]  /*b730*/  MUFU.TANH R47, R47 ;  /* 0x0000002f002f7308 */ /* 0x000e220000002400 */
[----:B--2---:R-:W-:Y:S01]  /*b740*/  FMNMX.FTZ R18, R43, R18, !PT ;  /* 0x000000122b127209 */ /* 0x004fe20007810000 */
[----:B------:R-:W1:Y:S06]  /*b750*/  SHFL.BFLY PT, R7, R14, 0x2, 0x1f ;  /* 0x0c401f000e077f89 */ /* 0x000e6c00000e0000 */
[----:B------:R-:W2:Y:S01]  /*b760*/  MUFU.TANH R49, R49 ;  /* 0x0000003100317308 */ /* 0x000ea20000002400 */
[----:B---3--:R-:W-:Y:S01]  /*b770*/  FMNMX.FTZ R18, R45, R18, !PT ;  /* 0x000000122d127209 */ /* 0x008fe20007810000 */
[----:B------:R-:W-:-:S06]  /*b780*/  FMUL.FTZ R57, R59, R6 ;  /* 0x000000063b397220 */ /* 0x000fcc0000410000 */
[----:B------:R-:W3:Y:S01]  /*b790*/  MUFU.TANH R51, R51 ;  /* 0x0000003300337308 */ /* 0x000ee20000002400 */
[----:B0-----:R-:W-:Y:S01]  /*b7a0*/  FMNMX.FTZ R18, R47, R18, !PT ;  /* 0x000000122f127209 */ /* 0x001fe20007810000 */
[----:B------:R-:W-:-:S06]  /*b7b0*/  FMUL.FTZ R59, R62, R6 ;  /* 0x000000063e3b7220 */ /* 0x000fcc0000410000 */
[----:B------:R-:W0:Y:S01]  /*b7c0*/  MUFU.TANH R53, R53 ;  /* 0x0000003500357308 */ /* 0x000e220000002400 */
[----:B--2---:R-:W-:Y:S01]  /*b7d0*/  FMNMX.FTZ R18, R49, R18, !PT ;  /* 0x0000001231127209 */ /* 0x004fe20007810000 */
[----:B------:R-:W-:-:S06]  /*b7e0*/  FMUL.FTZ R61, R63, R6 ;  /* 0x000000063f3d7220 */ /* 0x000fcc0000410000 */
        /* <DEDUP_REMOVED lines=8> */
[----:B------:R-:W-:Y:S01]  /*b870*/  FMUL.FTZ R67, R70, R6 ;  /* 0x0000000646437220 */ /* 0x000fe20000410000 */
[----:B-1----:R-:W-:-:S05]  /*b880*/  FMNMX.FTZ R7, R14, R7, !PT ;  /* 0x000000070e077209 */ /* 0x002fca0007810000 */
[----:B------:R-:W1:Y:S01]  /*b890*/  MUFU.TANH R61, R61 ;  /* 0x0000003d003d7308 */ /* 0x000e620000002400 */
[----:B---3--:R-:W-:Y:S01]  /*b8a0*/  FMNMX.FTZ R18, R57, R18, !PT ;  /* 0x0000001239127209 */ /* 0x008fe20007810000 */
[----:B------:R-:W2:Y:S06]  /*b8b0*/  SHFL.BFLY PT, R24, R7, 0x1, 0x1f ;  /* 0x0c201f0007187f89 */ /* 0x000eac00000e0000 */
[----:B------:R-:W3:Y:S01]  /*b8c0*/  MUFU.TANH R63, R63 ;  /* 0x0000003f003f7308 */ /* 0x000ee20000002400 */
[----:B------:R-:W-:Y:S01]  /*b8d0*/  FMUL.FTZ R69, R71, R6 ;  /* 0x0000000647457220 */ /* 0x000fe20000410000 */
[----:B0-----:R-:W-:-:S06]  /*b8e0*/  FMNMX.FTZ R18, R59, R18, !PT ;  /* 0x000000123b127209 */ /* 0x001fcc0007810000 */
[----:B------:R-:W0:Y:S01]  /*b8f0*/  MUFU.TANH R65, R65 ;  /* 0x0000004100417308 */ /* 0x000e220000002400 */
[----:B-1----:R-:W-:-:S07]  /*b900*/  FMNMX.FTZ R18, R61, R18, !PT ;  /* 0x000000123d127209 */ /* 0x002fce0007810000 */
[----:B------:R-:W1:Y:S01]  /*b910*/  MUFU.TANH R67, R67 ;  /* 0x0000004300437308 */ /* 0x000e620000002400 */
[----:B---3--:R-:W-:-:S07]  /*b920*/  FMNMX.FTZ R18, R63, R18, !PT ;  /* 0x000000123f127209 */ /* 0x008fce0007810000 */
[----:B------:R-:W3:Y:S01]  /*b930*/  MUFU.TANH R69, R69 ;  /* 0x0000004500457308 */ /* 0x000ee20000002400 */
[----:B0-----:R-:W-:-:S04]  /*b940*/  FMNMX.FTZ R18, R65, R18, !PT ;  /* 0x0000001241127209 */ /* 0x001fc80007810000 */
[----:B-1----:R-:W-:-:S04]  /*b950*/  FMNMX.FTZ R18, R67, R18, !PT ;  /* 0x0000001243127209 */ /* 0x002fc80007810000 */
[----:B---3--:R-:W-:Y:S02]  /*b960*/  FMNMX.FTZ R15, R69, R18, !PT ;  /* 0x00000012450f7209 */ /* 0x008fe40007810000 */
[----:B--2---:R-:W-:Y:S02]  /*b970*/  FMNMX.FTZ R18, R7, R24, !PT ;  /* 0x0000001807127209 */ /* 0x004fe40007810000 */
[----:B------:R-:W2:Y:S04]  /*b980*/  LDL R24, [R1+0x440] ;  /* 0x0004400001187983 */ /* 0x000ea80000100800 */
[----:B------:R-:W-:Y:S04]  /*b990*/  STL.64 [R1+0x420], R14 ;  /* 0x0004200e01007387 */ /* 0x000fe80000100a00 */
[----:B------:R-:W-:Y:S04]  /*b9a0*/  STL [R1+0x420], R18 ;  /* 0x0004201201007387 */ /* 0x000fe80000100800 */
[----:B------:R-:W3:Y:S04]  /*b9b0*/  LDL R21, [R1+0x420] ;  /* 0x0004200001157983 */ /* 0x000ee80000100800 */
[----:B------:R-:W4:Y:S04]  /*b9c0*/  LDL R19, [R1+0x424] ;  /* 0x0004240001137983 */ /* 0x000f280000100800 */
[----:B------:R-:W4:Y:S01]  /*b9d0*/  LDL.64 R6, [R1+0x430] ;  /* 0x0004300001067983 */ /* 0x000f220000100a00 */
[----:B---3--:R-:W-:Y:S01]  /*b9e0*/  FADD.FTZ R13, R4, -R21 ;  /* 0x80000015040d7221 */ /* 0x008fe20000010000 */
[----:B--2---:R-:W-:-:S04]  /*b9f0*/  FMUL.FTZ R21, R24, R21 ;  /* 0x0000001518157220 */ /* 0x004fc80000410000 */
[-CC-:B------:R-:W-:Y:S02]  /*ba00*/  FFMA.FTZ R152, R8, R24.reuse, -R21.reuse ;  /* 0x0000001808987223 */ /* 0x180fe40000010815 */
[----:B----4-:R-:W0:Y:S01]  /*ba10*/  SHFL.BFLY PT, R8, R19, 0x2, 0x1f ;  /* 0x0c401f0013087f89 */ /* 0x010e2200000e0000 */
[----:B------:R-:W-:Y:S01]  /*ba20*/  FFMA.FTZ R154, R11, R24, -R21 ;  /* 0x000000180b9a7223 */ /* 0x000fe20000010815 */
[----:B0-----:R-:W-:-:S05]  /*ba30*/  FMNMX.FTZ R8, R8, R19, !PT ;  /* 0x0000001308087209 */ /* 0x001fca0007810000 */
[----:B------:R-:W0:Y:S01]  /*ba40*/  SHFL.BFLY PT, R11, R8, 0x1, 0x1f ;  /* 0x0c201f00080b7f89 */ /* 0x000e2200000e0000 */
[-CC-:B------:R-:W-:Y:S01]  /*ba50*/  FFMA.FTZ R183, R26, R24.reuse, -R21.reuse ;  /* 0x000000181ab77223 */ /* 0x180fe20000010815 */
[-CC-:B------:R-:W-:Y:S01]  /*ba60*/  FFMA.FTZ R184, R28, R24.reuse, -R21.reuse ;  /* 0x000000181cb87223 */ /* 0x180fe20000010815 */
[-C--:B------:R-:W-:Y:S01]  /*ba70*/  FMUL.FTZ R4, R13, R24.reuse ;  /* 0x000000180d047220 */ /* 0x080fe20000410000 */
[----:B------:R-:W-:Y:S01]  /*ba80*/  FFMA.FTZ R3, R3, R24, -R21 ;  /* 0x0000001803037223 */ /* 0x000fe20000010815 */
[----:B0-----:R-:W-:-:S05]  /*ba90*/  FMNMX.FTZ R26, R8, R11, !PT ;  /* 0x0000000b081a7209 */ /* 0x001fca0007810000 */
[----:B------:R-:W-:Y:S01]  /*baa0*/  FMUL.FTZ R28, R26, R24 ;  /* 0x000000181a1c7220 */ /* 0x000fe20000410000 */
[----:B------:R-:W-:-:S03]  /*bab0*/  FADD.FTZ R5, R5, -R26 ;  /* 0x8000001a05057221 */ /* 0x000fc60000010000 */
[-CC-:B------:R-:W-:Y:S01]  /*bac0*/  FFMA.FTZ R212, R12, R24.reuse, -R28.reuse ;  /* 0x000000180cd47223 */ /* 0x180fe2000001081c */
[----:B------:R-:W-:Y:S01]  /*bad0*/  FMUL.FTZ R5, R24, R5 ;  /* 0x0000000518057220 */ /* 0x000fe20000410000 */
[-CC-:B------:R-:W-:Y:S01]  /*bae0*/  FFMA.FTZ R153, R9, R24.reuse, -R28.reuse ;  /* 0x0000001809997223 */ /* 0x180fe2000001081c */
[----:B------:R-:W-:Y:S01]  /*baf0*/  MUFU.EX2 R4, R4 ;  /* 0x0000000400047308 */ /* 0x000fe20000000800 */
[-CC-:B------:R-:W-:Y:S01]  /*bb00*/  FFMA.FTZ R187, R25, R24.reuse, -R28.reuse ;  /* 0x0000001819bb7223 */ /* 0x180fe2000001081c */
[----:B------:R-:W-:-:S06]  /*bb10*/  FFMA.FTZ R188, R27, R24, -R28 ;  /* 0x000000181bbc7223 */ /* 0x000fcc000001081c */
[----:B------:R-:W-:Y:S01]  /*bb20*/  MUFU.EX2 R41, R5 ;  /* 0x0000000500297308 */ /* 0x000fe20000000800 */
[----:B------:R-:W-:-:S07]  /*bb30*/  FFMA.FTZ R155, R20, R24, -R21 ;  /* 0x00000018149b7223 */ /* 0x000fce0000010815 */
[----:B------:R-:W0:Y:S08]  /*bb40*/  MUFU.EX2 R212, R212 ;  /* 0x000000d400d47308 */ /* 0x000e300000000800 */
[----:B------:R-:W1:Y:S01]  /*bb50*/  MUFU.EX2 R3, R3 ;  /* 0x0000000300037308 */ /* 0x000e620000000800 */
[----:B------:R-:W-:-:S07]  /*bb60*/  FFMA.FTZ R185, R29, R24, -R28 ;  /* 0x000000181db97223 */ /* 0x000fce000001081c */
[----:B------:R-:W2:Y:S08]  /*bb70*/  MUFU.EX2 R153, R153 ;  /* 0x0000009900997308 */ /* 0x000eb00000000800 */
[----:B------:R-:W3:Y:S01]  /*bb80*/  MUFU.EX2 R152, R152 ;  /* 0x0000009800987308 */ /* 0x000ee20000000800 */
[----:B------:R-:W-:-:S07]  /*bb90*/  FFMA.FTZ R186, R31, R24, -R28 ;  /* 0x000000181fba7223 */ /* 0x000fce000001081c */
[----:B------:R-:W4:Y:S08]  /*bba0*/  MUFU.EX2 R187, R187 ;  /* 0x000000bb00bb7308 */ /* 0x000f300000000800 */
[----:B------:R-:W4:Y:S01]  /*bbb0*/  MUFU.EX2 R154, R154 ;  /* 0x0000009a009a7308 */ /* 0x000f220000000800 */
[----:B0-----:R-:W-:Y:S01]  /*bbc0*/  FFMA.FTZ R12, R7, R41, R212 ;  /* 0x00000029070c7223 */ /* 0x001fe200000100d4 */
[----:B------:R-:W-:-:S06]  /*bbd0*/  FFMA.FTZ R181, R33, R24, -R28 ;  /* 0x0000001821b57223 */ /* 0x000fcc000001081c */
[----:B------:R-:W0:Y:S01]  /*bbe0*/  MUFU.EX2 R188, R188 ;  /* 0x000000bc00bc7308 */ /* 0x000e220000000800 */
[----:B-1----:R-:W-:Y:S01]  /*bbf0*/  FFMA.FTZ R5, R4, R6, R3 ;  /* 0x0000000604057223 */ /* 0x002fe20000010003 */
[----:B------:R-:W-:-:S06]  /*bc00*/  FFMA.FTZ R180, R30, R24, -R21 ;  /* 0x000000181eb47223 */ /* 0x000fcc0000010815 */
[----:B------:R-:W1:Y:S01]  /*bc10*/  MUFU.EX2 R155, R155 ;  /* 0x0000009b009b7308 */ /* 0x000e620000000800 */
[----:B--2---:R-:W-:Y:S01]  /*bc20*/  FADD.FTZ R12, R153, R12 ;  /* 0x0000000c990c7221 */ /* 0x004fe20000010000 */
[----:B------:R-:W-:-:S06]  /*bc30*/  FFMA.FTZ R182, R35, R24, -R28 ;  /* 0x0000001823b67223 */ /* 0x000fcc000001081c */
[----:B------:R-:W2:Y:S01]  /*bc40*/  MUFU.EX2 R185, R185 ;  /* 0x000000b900b97308 */ /* 0x000ea20000000800 */
[----:B---3--:R-:W-:Y:S01]  /*bc50*/  FADD.FTZ R5, R152, R5 ;  /* 0x0000000598057221 */ /* 0x008fe20000010000 */
[----:B------:R-:W-:-:S06]  /*bc60*/  FFMA.FTZ R177, R32, R24, -R21 ;  /* 0x0000001820b17223 */ /* 0x000fcc0000010815 */
[----:B------:R-:W3:Y:S01]  /*bc70*/  MUFU.EX2 R183, R183 ;  /* 0x000000b700b77308 */ /* 0x000ee20000000800 */
[----:B----4-:R-:W-:Y:S01]  /*bc80*/  FADD.FTZ R7, R187, R12 ;  /* 0x0000000cbb077221 */ /* 0x010fe20000010000 */
[----:B------:R-:W-:-:S06]  /*bc90*/  FFMA.FTZ R175, R37, R24, -R28 ;  /* 0x0000001825af7223 */ /* 0x000fcc000001081c */
[----:B------:R-:W4:Y:S01]  /*bca0*/  MUFU.EX2 R186, R186 ;  /* 0x000000ba00ba7308 */ /* 0x000f220000000800 */
[----:B------:R-:W-:Y:S01]  /*bcb0*/  FADD.FTZ R6, R154, R5 ;  /* 0x000000059a067221 */ /* 0x000fe20000010000 */
[----:B------:R-:W-:-:S06]  /*bcc0*/  FFMA.FTZ R174, R34, R24, -R21 ;  /* 0x0000001822ae7223 */ /* 0x000fcc0000010815 */
[----:B------:R-:W4:Y:S01]  /*bcd0*/  MUFU.EX2 R184, R184 ;  /* 0x000000b800b87308 */ /* 0x000f220000000800 */
[----:B0-----:R-:W-:Y:S01]  /*bce0*/  FADD.FTZ R12, R188, R7 ;  /* 0x00000007bc0c7221 */ /* 0x001fe20000010000 */
[----:B------:R-:W-:-:S06]  /*bcf0*/  FFMA.FTZ R176, R39, R24, -R28 ;  /* 0x0000001827b07223 */ /* 0x000fcc000001081c */
[----:B------:R-:W0:Y:S01]  /*bd00*/  MUFU.EX2 R181, R181 ;  /* 0x000000b500b57308 */ /* 0x000e220000000800 */
[----:B-1----:R-:W-:Y:S01]  /*bd10*/  FADD.FTZ R6, R155, R6 ;  /* 0x000000069b067221 */ /* 0x002fe20000010000 */
        /* <DEDUP_REMOVED lines=33> */
[----:B-1----:R-:W-:-:S06]  /*bf30*/  FADD.FTZ R6, R173, R6 ;  /* 0x00000006ad067221 */ /* 0x002fcc0000010000 */
[----:B------:R-:W0:Y:S01]  /*bf40*/  MUFU.EX2 R167, R167 ;  /* 0x000000a700a77308 */ /* 0x000e220000000800 */
[-C--:B------:R-:W-:Y:S01]  /*bf50*/  FFMA.FTZ R161, R44, R24.reuse, -R21 ;  /* 0x000000182ca17223 */ /* 0x080fe20000010815 */
[----:B------:R-:W-:-:S06]  /*bf60*/  FFMA.FTZ R164, R53, R24, -R28 ;  /* 0x0000001835a47223 */ /* 0x000fcc000001081c */
[----:B------:R-:W1:Y:S01]  /*bf70*/  MUFU.EX2 R165, R165 ;  /* 0x000000a500a57308 */ /* 0x000e620000000800 */
[----:B--2---:R-:W-:Y:S01]  /*bf80*/  FADD.FTZ R7, R171, R12 ;  /* 0x0000000cab077221 */ /* 0x004fe20000010000 */
[----:B---3--:R-:W-:-:S06]  /*bf90*/  FADD.FTZ R5, R169, R6 ;  /* 0x00000006a9057221 */ /* 0x008fcc0000010000 */
[----:B------:R-:W2:Y:S01]  /*bfa0*/  MUFU.EX2 R168, R168 ;  /* 0x000000a800a87308 */ /* 0x000ea20000000800 */
[-C--:B------:R-:W-:Y:S01]  /*bfb0*/  FFMA.FTZ R158, R56, R24.reuse, -R21 ;  /* 0x00000018389e7223 */ /* 0x080fe20000010815 */
[----:B------:R-:W-:-:S06]  /*bfc0*/  FFMA.FTZ R159, R55, R24, -R28 ;  /* 0x00000018379f7223 */ /* 0x000fcc000001081c */
[----:B------:R-:W3:Y:S01]  /*bfd0*/  MUFU.EX2 R166, R166 ;  /* 0x000000a600a67308 */ /* 0x000ee20000000800 */
[----:B----4-:R-:W-:Y:S01]  /*bfe0*/  FADD.FTZ R12, R172, R7 ;  /* 0x00000007ac0c7221 */ /* 0x010fe20000010000 */
[----:B------:R-:W-:-:S06]  /*bff0*/  FADD.FTZ R6, R170, R5 ;  /* 0x00000005aa067221 */ /* 0x000fcc0000010000 */
[----:B------:R-:W4:Y:S01]  /*c000*/  MUFU.EX2 R163, R163 ;  /* 0x000000a300a37308 */ /* 0x000f220000000800 */
[-C--:B------:R-:W-:Y:S01]  /*c010*/  FFMA.FTZ R157, R46, R24.reuse, -R21 ;  /* 0x000000182e9d7223 */ /* 0x080fe20000010815 */
[----:B------:R-:W-:-:S06]  /*c020*/  FFMA.FTZ R160, R57, R24, -R28 ;  /* 0x0000001839a07223 */ /* 0x000fcc000001081c */
[----:B------:R-:W4:Y:S01]  /*c030*/  MUFU.EX2 R162, R162 ;  /* 0x000000a200a27308 */ /* 0x000f220000000800 */
[----:B0-----:R-:W-:Y:S01]  /*c040*/  FADD.FTZ R7, R167, R12 ;  /* 0x0000000ca7077221 */ /* 0x001fe20000010000 */
[-CC-:B------:R-:W-:Y:S01]  /*c050*/  FFMA.FTZ R19, R60, R24.reuse, -R21.reuse ;  /* 0x000000183c137223 */ /* 0x180fe20000010815 */
[----:B------:R-:W-:-:S05]  /*c060*/  FFMA.FTZ R20, R50, R24, -R21 ;  /* 0x0000001832147223 */ /* 0x000fca0000010815 */
[----:B------:R-:W-:Y:S01]  /*c070*/  MUFU.EX2 R161, R161 ;  /* 0x000000a100a17308 */ /* 0x000fe20000000800 */
[-CC-:B------:R-:W-:Y:S01]  /*c080*/  FFMA.FTZ R13, R64, R24.reuse, -R21.reuse ;  /* 0x00000018400d7223 */ /* 0x180fe20000010815 */
[-CC-:B------:R-:W-:Y:S01]  /*c090*/  FFMA.FTZ R14, R54, R24.reuse, -R21.reuse ;  /* 0x00000018360e7223 */ /* 0x180fe20000010815 */
[----:B------:R-:W-:-:S05]  /*c0a0*/  FFMA.FTZ R68, R68, R24, -R21 ;  /* 0x0000001844447223 */ /* 0x000fca0000010815 */
[----:B------:R-:W0:Y:S01]  /*c0b0*/  MUFU.EX2 R164, R164 ;  /* 0x000000a400a47308 */ /* 0x000e220000000800 */
[-C--:B------:R-:W-:Y:S01]  /*c0c0*/  FFMA.FTZ R11, R58, R24.reuse, -R21 ;  /* 0x000000183a0b7223 */ /* 0x080fe20000010815 */
[----:B-1----:R-:W-:Y:S01]  /*c0d0*/  FADD.FTZ R5, R165, R6 ;  /* 0x00000006a5057221 */ /* 0x002fe20000010000 */
[----:B------:R-:W-:Y:S01]  /*c0e0*/  FFMA.FTZ R21, R59, R24, -R28 ;  /* 0x000000183b157223 */ /* 0x000fe2000001081c */
[----:B--2---:R-:W-:-:S04]  /*c0f0*/  FADD.FTZ R6, R168, R7 ;  /* 0x00000007a8067221 */ /* 0x004fc80000010000 */
[----:B------:R-:W-:Y:S01]  /*c100*/  MUFU.EX2 R158, R158 ;  /* 0x0000009e009e7308 */ /* 0x000fe20000000800 */
[----:B---3--:R-:W-:Y:S01]  /*c110*/  FADD.FTZ R5, R166, R5 ;  /* 0x00000005a6057221 */ /* 0x008fe20000010000 */
[----:B------:R-:W-:-:S06]  /*c120*/  FFMA.FTZ R156, R61, R24, -R28 ;  /* 0x000000183d9c7223 */ /* 0x000fcc000001081c */
[----:B------:R-:W1:Y:S01]  /*c130*/  MUFU.EX2 R159, R159 ;  /* 0x0000009f009f7308 */ /* 0x000e620000000800 */
[----:B----4-:R-:W-:Y:S01]  /*c140*/  FADD.FTZ R7, R163, R6 ;  /* 0x00000006a3077221 */ /* 0x010fe20000010000 */
[----:B------:R-:W-:-:S06]  /*c150*/  FADD.FTZ R6, R162, R5 ;  /* 0x00000005a2067221 */ /* 0x000fcc0000010000 */
[----:B------:R-:W-:Y:S01]  /*c160*/  MUFU.EX2 R157, R157 ;  /* 0x0000009d009d7308 */ /* 0x000fe20000000800 */
[----:B------:R-:W-:-:S07]  /*c170*/  FFMA.FTZ R15, R63, R24, -R28 ;  /* 0x000000183f0f7223 */ /* 0x000fce000001081c */
[----:B------:R-:W2:Y:S01]  /*c180*/  MUFU.EX2 R160, R160 ;  /* 0x000000a000a07308 */ /* 0x000ea20000000800 */
        /* <DEDUP_REMOVED lines=10> */
[----:B--2---:R-:W-:Y:S01]  /*c230*/  FADD.FTZ R30, R160, R7 ;  /* 0x00000007a01e7221 */ /* 0x004fe20000010000 */
[----:B------:R-:W-:-:S06]  /*c240*/  FADD.FTZ R6, R157, R6 ;  /* 0x000000069d067221 */ /* 0x000fcc0000010000 */
[----:B------:R-:W-:Y:S01]  /*c250*/  MUFU.EX2 R13, R13 ;  /* 0x0000000d000d7308 */ /* 0x000fe20000000800 */
[----:B------:R-:W-:-:S07]  /*c260*/  FFMA.FTZ R12, R69, R24, -R28 ;  /* 0x00000018450c7223 */ /* 0x000fce000001081c */
[----:B------:R-:W2:Y:S01]  /*c270*/  MUFU.EX2 R15, R15 ;  /* 0x0000000f000f7308 */ /* 0x000ea20000000800 */
[----:B0-----:R-:W-:Y:S01]  /*c280*/  FADD.FTZ R7, R21, R30 ;  /* 0x0000001e15077221 */ /* 0x001fe20000010000 */
[----:B------:R-:W-:-:S06]  /*c290*/  FADD.FTZ R5, R19, R6 ;  /* 0x0000000613057221 */ /* 0x000fcc0000010000 */
[----:B------:R-:W-:Y:S08]  /*c2a0*/  MUFU.EX2 R14, R14 ;  /* 0x0000000e000e7308 */ /* 0x000ff00000000800 */
[----:B------:R-:W0:Y:S01]  /*c2b0*/  MUFU.EX2 R18, R18 ;  /* 0x0000001200127308 */ /* 0x000e220000000800 */
[----:B-1----:R-:W-:Y:S01]  /*c2c0*/  FADD.FTZ R24, R156, R7 ;  /* 0x000000079c187221 */ /* 0x002fe20000010000 */
[----:B------:R-:W-:-:S06]  /*c2d0*/  FADD.FTZ R6, R20, R5 ;  /* 0x0000000514067221 */ /* 0x000fcc0000010000 */
[----:B------:R-:W-:Y:S08]  /*c2e0*/  MUFU.EX2 R8, R68 ;  /* 0x0000004400087308 */ /* 0x000ff00000000800 */
[----:B------:R-:W1:Y:S01]  /*c2f0*/  MUFU.EX2 R9, R9 ;  /* 0x0000000900097308 */ /* 0x000e620000000800 */
[----:B--2---:R-:W-:Y:S01]  /*c300*/  FADD.FTZ R7, R15, R24 ;  /* 0x000000180f077221 */ /* 0x004fe20000010000 */
[----:B------:R-:W-:-:S06]  /*c310*/  FADD.FTZ R5, R13, R6 ;  /* 0x000000060d057221 */ /* 0x000fcc0000010000 */
[----:B------:R-:W2:Y:S08]  /*c320*/  MUFU.EX2 R11, R11 ;  /* 0x0000000b000b7308 */ /* 0x000eb00000000800 */
[----:B------:R-:W3:Y:S01]  /*c330*/  MUFU.EX2 R12, R12 ;  /* 0x0000000c000c7308 */ /* 0x000ee20000000800 */
[----:B0-----:R-:W-:Y:S01]  /*c340*/  FADD.FTZ R6, R18, R7 ;  /* 0x0000000712067221 */ /* 0x001fe20000010000 */
[----:B------:R-:W-:-:S03]  /*c350*/  FADD.FTZ R5, R14, R5 ;  /* 0x000000050e057221 */ /* 0x000fc60000010000 */
[----:B-1----:R-:W-:Y:S01]  /*c360*/  FADD.FTZ R29, R9, R6 ;  /* 0x00000006091d7221 */ /* 0x002fe20000010000 */
[----:B------:R-:W-:-:S04]  /*c370*/  FADD.FTZ R28, R8, R5 ;  /* 0x00000005081c7221 */ /* 0x000fc80000010000 */
[----:B--2---:R-:W-:Y:S01]  /*c380*/  FADD.FTZ R28, R11, R28 ;  /* 0x0000001c0b1c7221 */ /* 0x004fe20000010000 */
[----:B------:R-:W-:Y:S01]  /*c390*/  STL [R1+0x424], R26 ;  /* 0x0004241a01007387 */ /* 0x000fe20000100800 */
[----:B---3--:R-:W-:-:S05]  /*c3a0*/  FADD.FTZ R29, R12, R29 ;  /* 0x0000001d0c1d7221 */ /* 0x008fca0000010000 */
[----:B------:R0:W-:Y:S04]  /*c3b0*/  STL.64 [R1+0x430], R28 ;  /* 0x0004301c01007387 */ /* 0x0001e80000100a00 */
[----:B------:R-:W2:Y:S04]  /*c3c0*/  LD.E R25, desc[UR36][R16.64+0x234] ;  /* 0x0002342410197980 */ /* 0x000ea8000c101900 */
[----:B------:R-:W3:Y:S04]  /*c3d0*/  LD.E R7, desc[UR36][R16.64+0x240] ;  /* 0x0002402410077980 */ /* 0x000ee8000c101900 */
        /* <DEDUP_REMOVED lines=126> */
[C---:B--2---:R-:W-:Y:S01]  /*cbc0*/  FMUL.FTZ R25, R4.reuse, R25 ;  /* 0x0000001904197220 */ /* 0x044fe20000410000 */
[C---:B---3--:R-:W-:Y:S01]  /*cbd0*/  FMUL.FTZ R7, R4.reuse, R7 ;  /* 0x0000000704077220 */ /* 0x048fe20000410000 */
[C---:B----4-:R-:W-:Y:S01]  /*cbe0*/  FMUL.FTZ R5, R4.reuse, R5 ;  /* 0x0000000504057220 */ /* 0x050fe20000410000 */
[C---:B------:R-:W-:Y:S01]  /*cbf0*/  FMUL.FTZ R31, R4.reuse, R31 ;  /* 0x0000001f041f7220 */ /* 0x040fe20000410000 */
[C---:B------:R-:W-:Y:S01]  /*cc00*/  FMUL.FTZ R33, R4.reuse, R33 ;  /* 0x0000002104217220 */ /* 0x040fe20000410000 */
[----:B------:R0:W-:Y:S01]  /*cc10*/  ST.E desc[UR36][R16.64+0x234], R25 ;  /* 0x0002341910007985 */ /* 0x0001e2000c101924 */
[C---:B------:R-:W-:Y:S01]  /*cc20*/  FMUL.FTZ R35, R4.reuse, R35 ;  /* 0x0000002304237220 */ /* 0x040fe20000410000 */
[C---:B------:R-:W-:Y:S01]  /*cc30*/  FMUL.FTZ R37, R4.reuse, R37 ;  /* 0x0000002504257220 */ /* 0x040fe20000410000 */
[C---:B------:R-:W-:Y:S01]  /*cc40*/  FMUL.FTZ R27, R4.reuse, R27 ;  /* 0x0000001b041b7220 */ /* 0x040fe20000410000 */
[----:B------:R1:W-:Y:S01]  /*cc50*/  ST.E desc[UR36][R16.64+0x240], R7 ;  /* 0x0002400710007985 */ /* 0x0003e2000c101924 */
[----:B------:R-:W-:-:S03]  /*cc60*/  FMUL.FTZ R29, R4, R29 ;  /* 0x0000001d041d7220 */ /* 0x000fc60000410000 */
[----:B------:R2:W-:Y:S01]  /*cc70*/  ST.E desc[UR36][R16.64+0x244], R5 ;  /* 0x0002440510007985 */ /* 0x0005e2000c101924 */
[C---:B0-----:R-:W-:Y:S01]  /*cc80*/  FMUL.FTZ R25, R41.reuse, R144 ;  /* 0x0000009029197220 */ /* 0x041fe20000410000 */
[C---:B-1----:R-:W-:Y:S01]  /*cc90*/  FMUL.FTZ R7, R41.reuse, R146 ;  /* 0x0000009229077220 */ /* 0x042fe20000410000 */
[----:B--2---:R-:W-:Y:S01]  /*cca0*/  FMUL.FTZ R5, R41, R148 ;  /* 0x0000009429057220 */ /* 0x004fe20000410000 */
[----:B------:R0:W-:Y:S01]  /*ccb0*/  ST.E desc[UR36][R16.64+0x210], R31 ;  /* 0x0002101f10007985 */ /* 0x0001e2000c101924 */
[----:B------:R-:W-:-:S03]  /*ccc0*/  FMUL.FTZ R39, R4, R39 ;  /* 0x0000002704277220 */ /* 0x000fc60000410000 */
[----:B------:R1:W-:Y:S04]  /*ccd0*/  ST.E desc[UR36][R16.64+0x214], R33 ;  /* 0x0002142110007985 */ /* 0x0003e8000c101924 */
[----:B------:R2:W-:Y:S04]  /*cce0*/  ST.E desc[UR36][R16.64+0x220], R35 ;  /* 0x0002202310007985 */ /* 0x0005e8000c101924 */
[----:B------:R3:W-:Y:S01]  /*ccf0*/  ST.E desc[UR36][R16.64+0x224], R37 ;  /* 0x0002242510007985 */ /* 0x0007e2000c101924 */
[----:B0-----:R-:W-:-:S03]  /*cd00*/  FMUL.FTZ R31, R41, R134 ;  /* 0x00000086291f7220 */ /* 0x001fc60000410000 */
[----:B------:R0:W-:Y:S01]  /*cd10*/  ST.E desc[UR36][R16.64+0x230], R27 ;  /* 0x0002301b10007985 */ /* 0x0001e2000c101924 */
[----:B-1----:R-:W-:-:S03]  /*cd20*/  FMUL.FTZ R33, R41, R140 ;  /* 0x0000008c29217220 */ /* 0x002fc60000410000 */
[----:B------:R1:W-:Y:S01]  /*cd30*/  ST.E desc[UR36][R16.64+0x400], R29 ;  /* 0x0004001d10007985 */ /* 0x0003e2000c101924 */
[----:B--2---:R-:W-:-:S03]  /*cd40*/  FMUL.FTZ R35, R41, R138 ;  /* 0x0000008a29237220 */ /* 0x004fc60000410000 */
[----:B------:R2:W-:Y:S01]  /*cd50*/  ST.E desc[UR36][R16.64+0x218], R5 ;  /* 0x0002180510007985 */ /* 0x0005e2000c101924 */
[----:B---3--:R-:W-:-:S03]  /*cd60*/  FMUL.FTZ R37, R41, R136 ;  /* 0x0000008829257220 */ /* 0x008fc60000410000 */
[----:B------:R3:W-:Y:S01]  /*cd70*/  ST.E desc[UR36][R16.64+0x21c], R7 ;  /* 0x00021c0710007985 */ /* 0x0007e2000c101924 */
[----:B0-----:R-:W-:-:S03]  /*cd80*/  FMUL.FTZ R27, R41, R142 ;  /* 0x0000008e291b7220 */ /* 0x001fc60000410000 */
[----:B------:R0:W-:Y:S01]  /*cd90*/  ST.E desc[UR36][R16.64+0x228], R25 ;  /* 0x0002281910007985 */ /* 0x0001e2000c101924 */
[C---:B-1----:R-:W-:Y:S01]  /*cda0*/  FMUL.FTZ R29, R41.reuse, R128 ;  /* 0x00000080291d7220 */ /* 0x042fe20000410000 */
[C---:B--2---:R-:W-:Y:S01]  /*cdb0*/  FMUL.FTZ R5, R41.reuse, R132 ;  /* 0x0000008429057220 */ /* 0x044fe20000410000 */
[C---:B---3--:R-:W-:Y:S01]  /*cdc0*/  FMUL.FTZ R7, R41.reuse, R124 ;  /* 0x0000007c29077220 */ /* 0x048fe20000410000 */
[C---:B0-----:R-:W-:Y:S01]  /*cdd0*/  FMUL.FTZ R25, R41.reuse, R130 ;  /* 0x0000008229197220 */ /* 0x041fe20000410000 */
[----:B------:R0:W-:Y:S04]  /*cde0*/  ST.E desc[UR36][R16.64+0x404], R39 ;  /* 0x0004042710007985 */ /* 0x0001e8000c101924 */
        /* <DEDUP_REMOVED lines=15> */
[C---:B--2---:R-:W-:Y:S01]  /*cee0*/  FMUL.FTZ R5, R41.reuse, R112 ;  /* 0x0000007029057220 */ /* 0x044fe20000410000 */
[C---:B---3--:R-:W-:Y:S01]  /*cef0*/  FMUL.FTZ R7, R41.reuse, R104 ;  /* 0x0000006829077220 */ /* 0x048fe20000410000 */
[C---:B0-----:R-:W-:Y:S01]  /*cf00*/  FMUL.FTZ R25, R41.reuse, R110 ;  /* 0x0000006e29197220 */ /* 0x041fe20000410000 */
[C---:B-1----:R-:W-:Y:S01]  /*cf10*/  FMUL.FTZ R29, R41.reuse, R108 ;  /* 0x0000006c291d7220 */ /* 0x042fe20000410000 */
        /* <DEDUP_REMOVED lines=60> */
[----:B------:R0:W-:Y:S01]  /*d2e0*/  ST.E desc[UR36][R16.64+0x368], R39 ;  /* 0x0003682710007985 */ /* 0x0001e2000c101924 */
[----:B------:R-:W-:Y:S01]  /*d2f0*/  FMUL.FTZ R151, R41, R6 ;  /* 0x0000000629977220 */ /* 0x000fe20000410000 */
[C---:B------:R-:W-:Y:S02]  /*d300*/  FMUL.FTZ R149, R4.reuse, R149 ;  /* 0x0000009504957220 */ /* 0x040fe40000410000 */
[----:B------:R1:W-:Y:S01]  /*d310*/  ST.E desc[UR36][R16.64+0x36c], R27 ;  /* 0x00036c1b10007985 */ /* 0x0003e2000c101924 */
[C---:B------:R-:W-:Y:S01]  /*d320*/  FMUL.FTZ R145, R4.reuse, R145 ;  /* 0x0000009104917220 */ /* 0x040fe20000410000 */
[----:B------:R-:W-:-:S02]  /*d330*/  FMUL.FTZ R147, R4, R147 ;  /* 0x0000009304937220 */ /* 0x000fc40000410000 */
[----:B------:R2:W-:Y:S01]  /*d340*/  ST.E desc[UR36][R16.64+0x378], R31 ;  /* 0x0003781f10007985 */ /* 0x0005e2000c101924 */
[C---:B------:R-:W-:Y:S01]  /*d350*/  FMUL.FTZ R143, R4.reuse, R143 ;  /* 0x0000008f048f7220 */ /* 0x040fe20000410000 */
[C---:B------:R-:W-:Y:S02]  /*d360*/  FMUL.FTZ R135, R4.reuse, R135 ;  /* 0x0000008704877220 */ /* 0x040fe40000410000 */
[----:B------:R3:W-:Y:S01]  /*d370*/  ST.E desc[UR36][R16.64+0x37c], R33 ;  /* 0x00037c2110007985 */ /* 0x0007e2000c101924 */
[C---:B0-----:R-:W-:Y:S01]  /*d380*/  FMUL.FTZ R39, R41.reuse, R46 ;  /* 0x0000002e29277220 */ /* 0x041fe20000410000 */
[C---:B------:R-:W-:Y:S02]  /*d390*/  FMUL.FTZ R141, R4.reuse, R141 ;  /* 0x0000008d048d7220 */ /* 0x040fe40000410000 */
[----:B------:R0:W-:Y:S01]  /*d3a0*/  ST.E desc[UR36][R16.64+0x388], R35 ;  /* 0x0003882310007985 */ /* 0x0001e2000c101924 */
[----:B-1----:R-:W-:Y:S01]  /*d3b0*/  FMUL.FTZ R27, R41, R42 ;  /* 0x0000002a291b7220 */ /* 0x002fe20000410000 */
[----:B------:R-:W-:-:S02]  /*d3c0*/  FMUL.FTZ R139, R4, R139 ;  /* 0x0000008b048b7220 */ /* 0x000fc40000410000 */
[----:B------:R1:W-:Y:S01]  /*d3d0*/  ST.E desc[UR36][R16.64+0x38c], R37 ;  /* 0x00038c2510007985 */ /* 0x0003e2000c101924 */
[C---:B--2---:R-:W-:Y:S01]  /*d3e0*/  FMUL.FTZ R31, R41.reuse, R34 ;  /* 0x00000022291f7220 */ /* 0x044fe20000410000 */
[C---:B------:R-:W-:Y:S02]  /*d3f0*/  FMUL.FTZ R137, R4.reuse, R137 ;  /* 0x0000008904897220 */ /* 0x040fe40000410000 */
[----:B------:R2:W-:Y:S01]  /*d400*/  ST.E desc[UR36][R16.64+0x398], R5 ;  /* 0x0003980510007985 */ /* 0x0005e2000c101924 */
[C---:B---3--:R-:W-:Y:S01]  /*d410*/  FMUL.FTZ R33, R41.reuse, R40 ;  /* 0x0000002829217220 */ /* 0x048fe20000410000 */
[C---:B------:R-:W-:Y:S02]  /*d420*/  FMUL.FTZ R133, R4.reuse, R133 ;  /* 0x0000008504857220 */ /* 0x040fe40000410000 */
[----:B------:R3:W-:Y:S01]  /*d430*/  ST.E desc[UR36][R16.64+0x39c], R7 ;  /* 0x00039c0710007985 */ /* 0x0007e2000c101924 */
[----:B0-----:R-:W-:Y:S01]  /*d440*/  FMUL.FTZ R35, R41, R38 ;  /* 0x0000002629237220 */ /* 0x001fe20000410000 */
[----:B------:R-:W-:-:S02]  /*d450*/  FMUL.FTZ R125, R4, R125 ;  /* 0x0000007d047d7220 */ /* 0x000fc40000410000 */
[----:B------:R0:W-:Y:S01]  /*d460*/  ST.E desc[UR36][R16.64+0x3a8], R25 ;  /* 0x0003a81910007985 */ /* 0x0001e2000c101924 */
[C---:B-1----:R-:W-:Y:S01]  /*d470*/  FMUL.FTZ R37, R41.reuse, R36 ;  /* 0x0000002429257220 */ /* 0x042fe20000410000 */
[C---:B------:R-:W-:Y:S02]  /*d480*/  FMUL.FTZ R131, R4.reuse, R131 ;  /* 0x0000008304837220 */ /* 0x040fe40000410000 */
[----:B------:R1:W-:Y:S01]  /*d490*/  ST.E desc[UR36][R16.64+0x3ac], R29 ;  /* 0x0003ac1d10007985 */ /* 0x0003e2000c101924 */
[C---:B--2---:R-:W-:Y:S01]  /*d4a0*/  FMUL.FTZ R5, R41.reuse, R32 ;  /* 0x0000002029057220 */ /* 0x044fe20000410000 */
[C---:B------:R-:W-:Y:S01]  /*d4b0*/  FMUL.FTZ R129, R4.reuse, R129 ;  /* 0x0000008104817220 */ /* 0x040fe20000410000 */
[C---:B------:R-:W-:Y:S01]  /*d4c0*/  FMUL.FTZ R127, R4.reuse, R127 ;  /* 0x0000007f047f7220 */ /* 0x040fe20000410000 */
[C---:B---3--:R-:W-:Y:S01]  /*d4d0*/  FMUL.FTZ R7, R41.reuse, R24 ;  /* 0x0000001829077220 */ /* 0x048fe20000410000 */
[C---:B------:R-:W-:Y:S01]  /*d4e0*/  FMUL.FTZ R123, R4.reuse, R123 ;  /* 0x0000007b047b7220 */ /* 0x040fe20000410000 */
[C---:B------:R-:W-:Y:S01]  /*d4f0*/  FMUL.FTZ R115, R4.reuse, R115 ;  /* 0x0000007304737220 */ /* 0x040fe20000410000 */
[C---:B------:R-:W-:Y:S01]  /*d500*/  FMUL.FTZ R121, R4.reuse, R121 ;  /* 0x0000007904797220 */ /* 0x040fe20000410000 */
[C---:B0-----:R-:W-:Y:S01]  /*d510*/  FMUL.FTZ R25, R41.reuse, R30 ;  /* 0x0000001e29197220 */ /* 0x041fe20000410000 */
[C---:B------:R-:W-:Y:S01]  /*d520*/  FMUL.FTZ R119, R4.reuse, R119 ;  /* 0x0000007704777220 */ /* 0x040fe20000410000 */
[C---:B------:R-:W-:Y:S01]  /*d530*/  FMUL.FTZ R117, R4.reuse, R117 ;  /* 0x0000007504757220 */ /* 0x040fe20000410000 */
[C---:B------:R-:W-:Y:S01]  /*d540*/  FMUL.FTZ R113, R4.reuse, R113 ;  /* 0x0000007104717220 */ /* 0x040fe20000410000 */
[C---:B-1----:R-:W-:Y:S01]  /*d550*/  FMUL.FTZ R29, R41.reuse, R28 ;  /* 0x0000001c291d7220 */ /* 0x042fe20000410000 */
        /* <DEDUP_REMOVED lines=35> */
[----:B------:R-:W-:Y:S01]  /*d790*/  FMUL.FTZ R41, R41, R26 ;  /* 0x0000001a29297220 */ /* 0x000fe20000410000 */
        /* <DEDUP_REMOVED lines=63> */
[----:B------:R1:W-:Y:S04]  /*db90*/  ST.E desc[UR36][R16.64+0x3f8], R25 ;  /* 0x0003f81910007985 */ /* 0x0003e8000c101924 */
[----:B------:R2:W-:Y:S04]  /*dba0*/  ST.E desc[UR36][R16.64+0x3fc], R29 ;  /* 0x0003fc1d10007985 */ /* 0x0005e8000c101924 */
[----:B------:R3:W-:Y:S01]  /*dbb0*/  ST.E desc[UR36][R16.64+0x408], R41 ;  /* 0x0004082910007985 */ /* 0x0007e2000c101924 */
[----:B------:R4:W-:Y:S06]  /*dbc0*/  BAR.SYNC.DEFER_BLOCKING R206, 0x100 ;  /* 0x000400ce0000751d */ /* 0x0009ec0000010000 */
[----:B0-----:R-:W4:Y:S04]  /*dbd0*/  LDL R7, [R1+0x1f8] ;  /* 0x0001f80001077983 */ /* 0x001f280000100800 */
        /* <DEDUP_REMOVED lines=256> */
[----:B0-----:R-:W4:Y:S04]  /*ebe0*/  LD.E.64 R4, desc[UR36][R16.64+0x88] ;  /* 0x0000882410047980 */ /* 0x001f28000c101b00 */
[----:B-1----:R-:W4:Y:S04]  /*ebf0*/  LDL R6, [R1+0x68] ;  /* 0x0000680001067983 */ /* 0x002f280000100800 */
[----:B--2---:R-:W2:Y:S04]  /*ec00*/  LD.E R24, desc[UR36][R16.64+0x210] ;  /* 0x0002102410187980 */ /* 0x004ea8000c101900 */
[----:B------:R-:W2:Y:S04]  /*ec10*/  LD.E R25, desc[UR36][R16.64+0x214] ;  /* 0x0002142410197980 */ /* 0x000ea8000c101900 */
[----:B---3--:R-:W2:Y:S04]  /*ec20*/  LD.E R26, desc[UR36][R16.64+0x218] ;  /* 0x00021824101a7980 */ /* 0x008ea8000c101900 */
[----:B------:R-:W2:Y:S04]  /*ec30*/  LD.E R27, desc[UR36][R16.64+0x21c] ;  /* 0x00021c24101b7980 */ /* 0x000ea8000c101900 */
[----:B----4-:R-:W2:Y:S04]  /*ec40*/  LD.E R28, desc[UR36][R16.64+0x220] ;  /* 0x00022024101c7980 */ /* 0x010ea8000c101900 */
        /* <DEDUP_REMOVED lines=124> */
[----:B------:R-:W-:-:S02]  /*f410*/  ISETP.NE.U32.AND P0, PT, R6, RZ, PT ;  /* 0x000000ff0600720c */ /* 0x000fc40003f05070 */
[----:B------:R-:W-:Y:S02]  /*f420*/  R2UR UR7, R5 ;  /* 0x00000000050772ca */ /* 0x000fe400000e0000 */
[----:B------:R-:W-:Y:S02]  /*f430*/  R2UR UR6, R4 ;  /* 0x00000000040672ca */ /* 0x000fe400000e0000 */
[----:B------:R-:W-:Y:S02]  /*f440*/  F2FP.BF16.F32.PACK_AB R154, R155, R154 ;  /* 0x0000009a9b9a723e */ /* 0x000fe400000010ff */
[----:B------:R-:W-:Y:S02]  /*f450*/  F2FP.BF16.F32.PACK_AB R152, R152, R3 ;  /* 0x000000039898723e */ /* 0x000fe400000010ff */
[----:B------:R-:W-:Y:S02]  /*f460*/  F2FP.BF16.F32.PACK_AB R153, R153, R212 ;  /* 0x000000d49999723e */ /* 0x000fe400000010ff */
[----:B------:R-:W-:Y:S01]  /*f470*/  F2FP.BF16.F32.PACK_AB R155, R188, R187 ;  /* 0x000000bbbc9b723e */ /* 0x000fe200000010ff */
[----:B------:R-:W-:Y:S01]  /*f480*/  VOTEU.ANY UP0, P0 ;  /* 0x00000000003f7886 */ /* 0x000fe20000000100 */
[----:B------:R-:W-:-:S02]  /*f490*/  VIADD R6, R4, 0x80 ;  /* 0x0000008004067836 */ /* 0x000fc40000000000 */
[----:B------:R-:W-:Y:S01]  /*f4a0*/  IMAD.MOV.U32 R7, RZ, RZ, R5 ;  /* 0x000000ffff077224 */ /* 0x000fe200078e0005 */
[----:B--2---:R-:W-:-:S06]  /*f4b0*/  WARPGROUP.ARRIVE ;  /* 0x00000000000079c5 */ /* 0x004fcc0000000000 */
[----:B------:R-:W-:Y:S01]  /*f4c0*/  HGMMA.64x256x16.F32.BF16 R24, R152, gdesc[UR4].tnspB, R24, UP0, gsb0 ;  /* 0x43e0000498187df0 */ /* 0x000fe2000b801818 */
[----:B------:R-:W-:Y:S02]  /*f4d0*/  R2UR UR6, R6 ;  /* 0x00000000060672ca */ /* 0x000fe400000e0000 */
[----:B------:R-:W-:Y:S01]  /*f4e0*/  R2UR UR7, R7 ;  /* 0x00000000070772ca */ /* 0x000fe200000e0000 */
[----:B------:R-:W-:Y:S02]  /*f4f0*/  VIADD R6, R4, 0x100 ;  /* 0x0000010004067836 */ /* 0x000fe40000000000 */
[----:B------:R-:W-:Y:S01]  /*f500*/  IMAD.MOV.U32 R7, RZ, RZ, R5 ;  /* 0x000000ffff077224 */ /* 0x000fe200078e0005 */
[----:B------:R-:W-:Y:S02]  /*f510*/  WARPGROUP.DEPBAR.LE gsb0, 0x0 ;  /* 0x00008000000079c5 */ /* 0x000fe40000010000 */
[----:B------:R-:W-:Y:S02]  /*f520*/  F2FP.BF16.F32.PACK_AB R152, R184, R183 ;  /* 0x000000b7b898723e */ /* 0x000fe400000010ff */
[----:B------:R-:W-:-:S02]  /*f530*/  F2FP.BF16.F32.PACK_AB R153, R186, R185 ;  /* 0x000000b9ba99723e */ /* 0x000fc400000010ff */
[----:B------:R-:W-:Y:S02]  /*f540*/  F2FP.BF16.F32.PACK_AB R154, R177, R180 ;  /* 0x000000b4b19a723e */ /* 0x000fe400000010ff */
[----:B------:R-:W-:Y:S01]  /*f550*/  F2FP.BF16.F32.PACK_AB R155, R182, R181 ;  /* 0x000000b5b69b723e */ /* 0x000fe200000010ff */
        /* <DEDUP_REMOVED lines=130> */
[----:B------:R-:W-:Y:S02]  /*fd80*/  R2UR UR6, R6 ;  /* 0x00000000060672ca */ /* 0x000fe400000e0000 */
[----:B------:R-:W-:Y:S01]  /*fd90*/  R2UR UR7, R7 ;  /* 0x00000000070772ca */ /* 0x000fe200000e0000 */
[----:B------:R-:W-:Y:S01]  /*fda0*/  STL [R1+0x68], R0 ;  /* 0x0000680001007387 */ /* 0x000fe20000100800 */
[----:B------:R-:W-:Y:S02]  /*fdb0*/  VIADD R6, R4, 0x180 ;  /* 0x0000018004067836 */ /* 0x000fe40000000000 */
[----:B------:R-:W-:Y:S01]  /*fdc0*/  IMAD.MOV.U32 R7, RZ, RZ, R5 ;  /* 0x000000ffff077224 */ /* 0x000fe200078e0005 */
[----:B------:R-:W-:Y:S02]  /*fdd0*/  WARPGROUP.DEPBAR.LE gsb0, 0x0 ;  /* 0x00008000000079c5 */ /* 0x000fe40000010000 */
[----:B------:R-:W-:-:S02]  /*fde0*/  F2FP.BF16.F32.PACK_AB R152, R173, R174 ;  /* 0x000000aead98723e */ /* 0x000fc400000010ff */
[----:B------:R-:W-:Y:S02]  /*fdf0*/  F2FP.BF16.F32.PACK_AB R153, R176, R175 ;  /* 0x000000afb099723e */ /* 0x000fe400000010ff */
        /* <DEDUP_REMOVED lines=275> */
[----:B------:R-:W-:Y:S01]  /*10f30*/  VIADD R4, R4, 0x280 ;  /* 0x0000028004047836 */ /* 0x000fe20000000000 */
        /* <DEDUP_REMOVED lines=138> */
[----:B------:R-:W-:Y:S02]  /*117e0*/  WARPGROUP.DEPBAR.LE gsb0, 0x0 ;  /* 0x00008000000079c5 */ /* 0x000fe40000010000 */
[----:B------:R-:W-:Y:S02]  /*117f0*/  F2FP.BF16.F32.PACK_AB R152, R14, R13 ;  /* 0x0000000d0e98723e */ /* 0x000fe400000010ff */
[----:B------:R-:W-:Y:S02]  /*11800*/  F2FP.BF16.F32.PACK_AB R153, R18, R15 ;  /* 0x0000000f1299723e */ /* 0x000fe400000010ff */
[----:B------:R-:W-:-:S02]  /*11810*/  F2FP.BF16.F32.PACK_AB R154, R11, R8 ;  /* 0x000000080b9a723e */ /* 0x000fc400000010ff */
        /* <DEDUP_REMOVED lines=131> */
[----:B------:R-:W-:Y:S02]  /*12050*/  STL [R1+0x68], R0 ;  /* 0x0000680001007387 */ /* 0x000fe40000100800 */
[----:B------:R-:W-:Y:S02]  /*12060*/  WARPGROUP.DEPBAR.LE gsb0, 0x0 ;  /* 0x00008000000079c5 */ /* 0x000fe40000010000 */
        /* <DEDUP_REMOVED lines=128> */
[----:B------:R0:W-:Y:S04]  /*12870*/  STL [R1+0x68], R0 ;  /* 0x0000680001007387 */ /* 0x0001e80000100800 */
[----:B------:R-:W2:Y:S04]  /*12880*/  LD.E R3, desc[UR36][R16.64+0x210] ;  /* 0x0002102410037980 */ /* 0x000ea8000c101900 */
[----:B------:R-:W3:Y:S04]  /*12890*/  LD.E R5, desc[UR36][R16.64+0x214] ;  /* 0x0002142410057980 */ /* 0x000ee8000c101900 */
[----:B0-----:R-:W4:Y:S04]  /*128a0*/  LD.E R0, desc[UR36][R16.64+0x390] ;  /* 0x0003902410007980 */ /* 0x001f28000c101900 */
        /* <DEDUP_REMOVED lines=125> */
[----:B----4-:R0:W-:Y:S04]  /*13080*/  ST.E desc[UR36][R16.64+0x390], R0 ;  /* 0x0003900010007985 */ /* 0x0101e8000c101924 */
[----:B0-----:R-:W4:Y:S04]  /*13090*/  LD.E R0, desc[UR36][R16.64+0x28] ;  /* 0x0000282410007980 */ /* 0x001f28000c101900 */
[----:B--2---:R0:W-:Y:S04]  /*130a0*/  ST.E desc[UR36][R16.64+0x210], R3 ;  /* 0x0002100310007985 */ /* 0x0041e8000c101924 */
[----:B---3--:R1:W-:Y:S04]  /*130b0*/  ST.E desc[UR36][R16.64+0x214], R5 ;  /* 0x0002140510007985 */ /* 0x0083e8000c101924 */
        /* <DEDUP_REMOVED lines=125> */
[----:B0-----:R1:W5:Y:S01]  /*13890*/  LDL R3, [R1+0x1f8] ;  /* 0x0001f80001037983 */ /* 0x0013620000100800 */
[----:B----4-:R-:W-:-:S04]  /*138a0*/  LOP3.LUT R0, R0, 0x1, RZ, 0xfc, !PT ;  /* 0x0000000100007812 */ /* 0x010fc800078efcff */
[----:B------:R-:W-:Y:S01]  /*138b0*/  ISETP.NE.AND P0, PT, R0, 0x3, PT ;  /* 0x000000030000780c */ /* 0x000fe20003f05270 */
[----:B------:R-:W-:-:S12]  /*138c0*/  BSSY B0, `(.L_x_11308) ;  /* 0x0000003000007945 */ /* 0x000fd80003800000 */
[----:B-1----:R-:W-:Y:S05]  /*138d0*/  @!P0 BRA `(.L_x_11309) ;  /* 0x0000000000048947 */ /* 0x002fea0003800000 */
[----:B------:R-:W-:Y:S01]  /*138e0*/  BPT.TRAP 0x1 ;  /* 0x000000040000795c */ /* 0x000fe20000300000 */
.L_x_11309:
[----:B------:R-:W-:Y:S05]  /*138f0*/  BSYNC B0 ;  /* 0x0000000000007941 */ /* 0x000fea0003800000 */
.L_x_11308:
[----:B------:R-:W2:Y:S04]  /*13900*/  LD.E.64 R4, desc[UR36][R16.64+0x48] ;  /* 0x0000482410047980 */ /* 0x000ea8000c101b00 */
[----:B------:R-:W3:Y:S01]  /*13910*/  LD.E R0, desc[UR36][R16.64+0x34] ;  /* 0x0000342410007980 */ /* 0x000ee2000c101900 */
[C---:B------:R-:W-:Y:S01]  /*13920*/  ISETP.GT.AND P0, PT, R10.reuse, R2, PT ;  /* 0x000000020a00720c */ /* 0x040fe20003f04270 */
[----:B------:R-:W-:Y:S01]  /*13930*/  VIADD R10, R10, 0xffffffff ;  /* 0xffffffff0a0a7836 */ /* 0x000fe20000000000 */
[----:B--2---:R-:W-:-:S05]  /*13940*/  MOV R4, R4 ;  /* 0x0000000400047202 */ /* 0x004fca0000000f00 */
[----:B-----5:R-:W-:-:S05]  /*13950*/  IMAD R3, R3, 0x8, R4 ;  /* 0x0000000803037824 */ /* 0x020fca00078e0204 */
[----:B---3--:R-:W-:-:S04]  /*13960*/  PRMT R0, R0, 0x654, R3 ;  /* 0x0000065400007816 */ /* 0x008fc80000000003 */
[----:B------:R0:W-:Y:S01]  /*13970*/  SYNCS.ARRIVE.TRANS64.RED.A1T0 RZ, [R0+URZ], RZ ;  /* 0x000000ff00ff79a7 */ /* 0x0001e2000810043f */
[----:B------:R-:W-:Y:S05]  /*13980*/  @P0 BRA `(.L_x_11310) ;  /* 0xffffff6000880947 */ /* 0x000fea000383ffff */
.L_x_11291:
[----:B------:R-:W-:-:S13]  /*13990*/  ISETP.GE.AND P0, PT, R10, UR40, PT ;  /* 0x000000280a007c0c */ /* 0x000fda000bf06270 */
[----:B------:R-:W-:Y:S05]  /*139a0*/  @!P0 BRA `(.L_x_11311) ;  /* 0x000000b000b88947 */ /* 0x000fea0003800000 */
[----:B------:R1:W5:Y:S01]  /*139b0*/  LDL.64 R2, [R1+0x158] ;  /* 0x0001580001027983 */ /* 0x0003620000100a00 */
[----:B------:R-:W-:-:S05]  /*139c0*/  IADD3 R4, P0, R16, 0x28, RZ ;  /* 0x0000002810047810 */ /* 0x000fca0007f1e0ff */
[----:B------:R-:W-:-:S08]  /*139d0*/  IMAD.X R5, RZ, RZ, R17, P0 ;  /* 0x000000ffff057224 */ /* 0x000fd000000e0611 */
.L_x_11344:
[----:B--2--5:R-:W2:Y:S04]  /*139e0*/  LD.E R7, desc[UR36][R2.64] ;  /* 0x0000002402077980 */ /* 0x024ea8000c101900 */
[----:B0-----:R-:W3:Y:S01]  /*139f0*/  LD.E R0, desc[UR36][R2.64+0x8] ;  /* 0x0000082402007980 */ /* 0x001ee2000c101900 */
[----:B--2---:R-:W-:-:S05]  /*13a00*/  VIADD R7, R7, 0x1 ;  /* 0x0000000107077836 */ /* 0x004fca0000000000 */
[----:B------:R-:W-:-:S13]  /*13a10*/  ISETP.NE.AND P0, PT, R7, 0x2, PT ;  /* 0x000000020700780c */ /* 0x000fda0003f05270 */
[----:B------:R0:W5:Y:S04]  /*13a20*/  @P0 LD.E R11, desc[UR36][R2.64+0x4] ;  /* 0x00000424020b0980 */ /* 0x000168000c101900 */
[----:B------:R-:W2:Y:S01]  /*13a30*/  @!P0 LD.E R6, desc[UR36][R2.64+0x4] ;  /* 0x0000042402068980 */ /* 0x000ea2000c101900 */
[----:B---3--:R-:W-:-:S03]  /*13a40*/  VIADD R9, R0, 0x1 ;  /* 0x0000000100097836 */ /* 0x008fc60000000000 */
[----:B------:R3:W-:Y:S04]  /*13a50*/  ST.E desc[UR36][R2.64], R7 ;  /* 0x0000000702007985 */ /* 0x0007e8000c101924 */
[----:B------:R0:W-:Y:S04]  /*13a60*/  ST.E desc[UR36][R2.64+0x8], R9 ;  /* 0x0000080902007985 */ /* 0x0001e8000c101924 */
[----:B------:R0:W-:Y:S01]  /*13a70*/  @!P0 ST.E desc[UR36][R2.64], RZ ;  /* 0x000000ff02008985 */ /* 0x0001e2000c101924 */
[----:B--2---:R-:W-:-:S05]  /*13a80*/  @!P0 LOP3.LUT R11, R6, 0x1, RZ, 0x3c, !PT ;  /* 0x00000001060b8812 */ /* 0x004fca00078e3cff */
[----:B------:R0:W-:Y:S04]  /*13a90*/  @!P0 ST.E desc[UR36][R2.64+0x4], R11 ;  /* 0x0000040b02008985 */ /* 0x0001e8000c101924 */
[----:B------:R-:W2:Y:S01]  /*13aa0*/  LDL R0, [R1] ;  /* 0x0000000001007983 */ /* 0x000ea20000100800 */
[----:B------:R-:W-:Y:S05]  /*13ab0*/  YIELD ;  /* 0x0000000000007946 */ /* 0x000fea0003800000 */
[----:B------:R-:W-:Y:S01]  /*13ac0*/  BSSY B0, `(.L_x_11312) ;  /* 0x0000006000007945 */ /* 0x000fe20003800000 */
[----:B---3--:R-:W-:Y:S01]  /*13ad0*/  @!P0 IMAD.MOV.U32 R7, RZ, RZ, RZ ;  /* 0x000000ffff078224 */ /* 0x008fe200078e00ff */
[----:B--2---:R-:W-:-:S04]  /*13ae0*/  LOP3.LUT R0, R0, 0x1, RZ, 0xfc, !PT ;  /* 0x0000000100007812 */ /* 0x004fc800078efcff */
[----:B------:R-:W-:-:S13]  /*13af0*/  ISETP.NE.AND P1, PT, R0, 0x3, PT ;  /* 0x000000030000780c */ /* 0x000fda0003f25270 */
[----:B0-----:R-:W-:Y:S05]  /*13b00*/  @!P1 BRA `(.L_x_11313) ;  /* 0x0000000000049947 */ /* 0x001fea0003800000 */
[----:B------:R-:W-:Y:S01]  /*13b10*/  BPT.TRAP 0x1 ;  /* 0x000000040000795c */ /* 0x000fe20000300000 */
.L_x_11313:
[----:B------:R-:W-:Y:S05]  /*13b20*/  BSYNC B0 ;  /* 0x0000000000007941 */ /* 0x000fea0003800000 */
.L_x_11312:
[----:B------:R-:W2:Y:S01]  /*13b30*/  LDL.64 R8, [R1+0x18] ;  /* 0x0000180001087983 */ /* 0x000ea20000100a00 */
[----:B-----5:R-:W-:Y:S02]  /*13b40*/  SHF.L.U32 R12, R11, 0x1f, RZ ;  /* 0x0000001f0b0c7819 */ /* 0x020fe400000006ff */
[----:B--2---:R-:W-:-:S05]  /*13b50*/  MOV R8, R8 ;  /* 0x0000000800087202 */ /* 0x004fca0000000f00 */
[----:B------:R-:W-:-:S04]  /*13b60*/  IMAD R7, R7, 0x8, R8 ;  /* 0x0000000807077824 */ /* 0x000fc800078e0208 */
[----:B------:R0:W2:Y:S01]  /*13b70*/  SYNCS.PHASECHK.TRANS64.TRYWAIT P0, [R7+URZ], R12 ;  /* 0x0000000c070075a7 */ /* 0x0000a2000800017f */
[----:B------:R0:W5:Y:S04]  /*13b80*/  LD.E R0, desc[UR36][R2.64] ;  /* 0x0000002402007980 */ /* 0x000168000c101900 */
[----:B------:R0:W5:Y:S01]  /*13b90*/  LD.E R6, desc[UR36][R2.64+0x4] ;  /* 0x0000042402067980 */ /* 0x000162000c101900 */
[----:B------:R-:W-:Y:S04]  /*13ba0*/  BSSY B0, `(.L_x_11314) ;  /* 0x0000003000007945 */ /* 0x000fe80003800000 */
[----:B------:R-:W-:Y:S05]  /*13bb0*/  @!P1 BRA `(.L_x_11315) ;  /* 0x0000000000049947 */ /* 0x000fea0003800000 */
[----:B------:R-:W-:Y:S01]  /*13bc0*/  BPT.TRAP 0x1 ;  /* 0x000000040000795c */ /* 0x000fe20000300000 */
.L_x_11315:
[----:B------:R-:W-:Y:S05]  /*13bd0*/  BSYNC B0 ;  /* 0x0000000000007941 */ /* 0x000fea0003800000 */
.L_x_11314:
[----:B------:R-:W-:Y:S04]  /*13be0*/  BSSY B0, `(.L_x_11316) ;  /* 0x0000006000007945 */ /* 0x000fe80003800000 */
[----:B--2---:R-:W-:Y:S05]  /*13bf0*/  @P0 BRA `(.L_x_11317) ;  /* 0x0000000000100947 */ /* 0x004fea0003800000 */
[----:B-----5:R-:W-:Y:S01]  /*13c00*/  IMAD R0, R0, 0x8, R8 ;  /* 0x0000000800007824 */ /* 0x020fe200078e0208 */
[----:B0-----:R-:W-:-:S04]  /*13c10*/  SHF.L.U32 R7, R6, 0x1f, RZ ;  /* 0x0000001f06077819 */ /* 0x001fc800000006ff */
[----:B------:R-:W0:Y:S02]  /*13c20*/  SYNCS.PHASECHK.TRANS64.TRYWAIT P0, [R0+URZ], R7 ;  /* 0x00000007000075a7 */ /* 0x000e24000800017f */
[----:B0-----:R-:W-:Y:S05]  /*13c30*/  @!P0 BRA `(.L_x_11318) ;  /* 0x0000013c00ec8947 */ /* 0x001fea0003800000 */
.L_x_11317:
[----:B------:R-:W-:Y:S05]  /*13c40*/  BSYNC B0 ;  /* 0x0000000000007941 */ /* 0x000fea0003800000 */
.L_x_11316:
[----:B0-----:R-:W2:Y:S04]  /*13c50*/  LD.E R7, desc[UR36][R2.64] ;  /* 0x0000002402077980 */ /* 0x001ea8000c101900 */
[----:B------:R-:W2:Y:S01]  /*13c60*/  LDL.64 R12, [R1+0x80] ;  /* 0x00008000010c7983 */ /* 0x000ea20000100a00 */
[----:B------:R-:W-:Y:S05]  /*13c70*/  WARPSYNC.ALL ;  /* 0x0000000000007948 */ /* 0x000fea0003800000 */
[----:B------:R-:W3:Y:S04]  /*13c80*/  LDL.64 R20, [R1+0x78] ;  /* 0x0000780001147983 */ /* 0x000ee80000100a00 */
[----:B------:R-:W4:Y:S04]  /*13c90*/  LDL.64 R8, [R1+0x78] ;  /* 0x0000780001087983 */ /* 0x000f280000100a00 */
[----:B------:R-:W4:Y:S01]  /*13ca0*/  LDL.64 R14, [R1+0x78] ;  /* 0x00007800010e7983 */ /* 0x000f220000100a00 */
[----:B--2--5:R-:W-:-:S02]  /*13cb0*/  IMAD R6, R7, 0x300, R12 ;  /* 0x0000030007067824 */ /* 0x024fc400078e020c */
[----:B------:R-:W-:Y:S01]  /*13cc0*/  IMAD.MOV.U32 R7, RZ, RZ, R13 ;  /* 0x000000ffff077224 */ /* 0x000fe200078e000d */
[----:B------:R-:W2:Y:S01]  /*13cd0*/  LDL.64 R18, [R1+0x78] ;  /* 0x0000780001127983 */ /* 0x000ea20000100a00 */
[----:B------:R-:W-:Y:S01]  /*13ce0*/  WARPGROUP.ARRIVE ;  /* 0x00000000000079c5 */ /* 0x000fe20000000000 */
[C---:B------:R-:W-:Y:S01]  /*13cf0*/  R2UR UR6, R6.reuse ;  /* 0x00000000060672ca */ /* 0x040fe200000e0000 */
[----:B------:R-:W-:Y:S01]  /*13d00*/  IMAD.MOV.U32 R0, RZ, RZ, 0x1 ;  /* 0x00000001ff007424 */ /* 0x000fe200078e00ff */
[----:B------:R-:W-:Y:S01]  /*13d10*/  R2UR UR7, R7 ;  /* 0x00000000070772ca */ /* 0x000fe200000e0000 */
[----:B------:R0:W-:Y:S04]  /*13d20*/  STL [R1+0x60], RZ ;  /* 0x000060ff01007387 */ /* 0x0001e80000100800 */
[----:B------:R0:W-:Y:S04]  /*13d30*/  STL [R1+0x60], R0 ;  /* 0x0000600001007387 */ /* 0x0001e80000100800 */
[----:B------:R0:W-:Y:S04]  /*13d40*/  STL [R1+0x60], R0 ;  /* 0x0000600001007387 */ /* 0x0001e80000100800 */
[----:B------:R0:W-:Y:S04]  /*13d50*/  STL [R1+0x60], R0 ;  /* 0x0000600001007387 */ /* 0x0001e80000100800 */
[----:B------:R0:W-:Y:S01]  /*13d60*/  STL [R1+0x60], R0 ;  /* 0x0000600001007387 */ /* 0x0001e20000100800 */
[----:B------:R-:W-:Y:S01]  /*13d70*/  VIADD R12, R6, 0x2 ;  /* 0x00000002060c7836 */ /* 0x000fe20000000000 */
[----:B---3--:R-:W-:-:S02]  /*13d80*/  R2UR UR4, R20 ;  /* 0x00000000140472ca */ /* 0x008fc400000e0000 */
[----:B------:R-:W-:-:S13]  /*13d90*/  R2UR UR5, R21 ;  /* 0x00000000150572ca */ /* 0x000fda00000e0000 */
[----:B------:R-:W-:Y:S01]  /*13da0*/  HGMMA.64x96x16.F32.BF16 R24, gdesc[UR4], RZ, !UPT, gsb0 ;  /* 0x01600000041879f0 */ /* 0x000fe2000c0018ff */
[----:B----4-:R-:W-:Y:S01]  /*13db0*/  VIADD R8, R8, 0x2 ;  /* 0x0000000208087836 */ /* 0x010fe20000000000 */
[----:B------:R-:W-:Y:S02]  /*13dc0*/  R2UR UR6, R12 ;  /* 0x000000000c0672ca */ /* 0x000fe400000e0000 */
[----:B------:R-:W-:Y:S02]  /*13dd0*/  R2UR UR7, R13 ;  /* 0x000000000d0772ca */ /* 0x000fe400000e0000 */
[----:B------:R-:W-:Y:S02]  /*13de0*/  R2UR UR4, R8 ;  /* 0x00000000080472ca */ /* 0x000fe400000e0000 */
[----:B------:R-:W-:Y:S01]  /*13df0*/  R2UR UR5, R9 ;  /* 0x00000000090572ca */ /* 0x000fe200000e0000 */
[----:B------:R-:W-:Y:S02]  /*13e00*/  WARPGROUP.DEPBAR.LE gsb0, 0x0 ;  /* 0x00008000000079c5 */ /* 0x000fe40000010000 */
[----:B------:R-:W3:Y:S04]  /*13e10*/  LD.E R20, desc[UR36][R4.64] ;  /* 0x0000002404147980 */ /* 0x000ee8000c101900 */
[----:B------:R0:W5:Y:S04]  /*13e20*/  LD.E R7, desc[UR36][R2.64] ;  /* 0x0000002402077980 */ /* 0x000168000c101900 */
[----:B------:R0:W5:Y:S01]  /*13e30*/  LD.E R11, desc[UR36][R2.64+0x4] ;  /* 0x00000424020b7980 */ /* 0x000162000c101900 */
[----:B------:R-:W-:Y:S01]  /*13e40*/  WARPGROUP.ARRIVE ;  /* 0x00000000000079c5 */ /* 0x000fe20000000000 */
[----:B------:R-:W-:Y:S01]  /*13e50*/  VIADD R14, R14, 0x4 ;  /* 0x000000040e0e7836 */ /* 0x000fe20000000000 */
[----:B------:R-:W-:Y:S01]  /*13e60*/  BSSY B0, `(.L_x_11319) ;  /* 0x000001a000007945 */ /* 0x000fe20003800000 */
[----:B------:R-:W-:-:S02]  /*13e70*/  VIADD R8, R6, 0x4 ;  /* 0x0000000406087836 */ /* 0x000fc40000000000 */
[--C-:B------:R-:W-:Y:S01]  /*13e80*/  IMAD.MOV.U32 R9, RZ, RZ, R13.reuse ;  /* 0x000000ffff097224 */ /* 0x100fe200078e000d */
[----:B------:R-:W-:Y:S01]  /*13e90*/  HGMMA.64x96x16.F32.BF16 R24, gdesc[UR4], R24, gsb0 ;  /* 0x01600000041879f0 */ /* 0x000fe20008001818 */
[----:B------:R-:W-:Y:S01]  /*13ea0*/  R2UR UR4, R14 ;  /* 0x000000000e0472ca */ /* 0x000fe200000e0000 */
[----:B--2---:R-:W-:Y:S01]  /*13eb0*/  VIADD R18, R18, 0x6 ;  /* 0x0000000612127836 */ /* 0x004fe20000000000 */
[----:B------:R-:W-:Y:S01]  /*13ec0*/  R2UR UR6, R8 ;  /* 0x00000000080672ca */ /* 0x000fe200000e0000 */
[----:B------:R-:W-:Y:S01]  /*13ed0*/  VIADD R8, R6, 0x6 ;  /* 0x0000000606087836 */ /* 0x000fe20000000000 */
[----:B------:R-:W-:Y:S01]  /*13ee0*/  R2UR UR7, R9 ;  /* 0x00000000090772ca */ /* 0x000fe200000e0000 */
[----:B------:R-:W-:Y:S01]  /*13ef0*/  IMAD.MOV.U32 R9, RZ, RZ, R13 ;  /* 0x000000ffff097224 */ /* 0x000fe200078e000d */
[----:B------:R-:W-:Y:S01]  /*13f00*/  R2UR UR5, R15 ;  /* 0x000000000f0572ca */ /* 0x000fe200000e0000 */
[----:B------:R-:W-:Y:S02]  /*13f10*/  WARPGROUP.DEPBAR.LE gsb0, 0x0 ;  /* 0x00008000000079c5 */ /* 0x000fe40000010000 */
[----:B------:R-:W-:-:S10]  /*13f20*/  WARPGROUP.ARRIVE ;  /* 0x00000000000079c5 */ /* 0x000fd40000000000 */
        /* <DEDUP_REMOVED lines=8> */
[----:B---3--:R-:W-:-:S04]  /*13fb0*/  LOP3.LUT R20, R20, 0x1, RZ, 0xfc, !PT ;  /* 0x0000000114147812 */ /* 0x008fc800078efcff */
[----:B------:R-:W-:Y:S01]  /*13fc0*/  ISETP.NE.AND P0, PT, R20, 0x3, PT ;  /* 0x000000031400780c */ /* 0x000fe20003f05270 */
[----:B------:R-:W-:-:S12]  /*13fd0*/  WARPGROUP.DEPBAR.LE gsb0, 0x0 ;  /* 0x00008000000079c5 */ /* 0x000fd80000010000 */
[----:B0-----:R-:W-:Y:S05]  /*13fe0*/  @!P0 BRA `(.L_x_11320) ;  /* 0x0000000000048947 */ /* 0x001fea0003800000 */
[----:B------:R-:W-:Y:S01]  /*13ff0*/  BPT.TRAP 0x1 ;  /* 0x000000040000795c */ /* 0x000fe20000300000 */
.L_x_11320:
[----:B------:R-:W-:Y:S05]  /*14000*/  BSYNC B0 ;  /* 0x0000000000007941 */ /* 0x000fea0003800000 */
.L_x_11319:
[----:B------:R-:W2:Y:S01]  /*14010*/  LD.E.64 R8, desc[UR36][R4.64+0x18] ;  /* 0x0000182404087980 */ /* 0x000ea2000c101b00 */
[----:B-----5:R-:W-:Y:S02]  /*14020*/  SHF.L.U32 R12, R11, 0x1f, RZ ;  /* 0x0000001f0b0c7819 */ /* 0x020fe400000006ff */
[----:B--2---:R-:W-:-:S05]  /*14030*/  MOV R8, R8 ;  /* 0x0000000800087202 */ /* 0x004fca0000000f00 */
[----:B------:R-:W-:-:S04]  /*14040*/  IMAD R7, R7, 0x8, R8 ;  /* 0x0000000807077824 */ /* 0x000fc800078e0208 */
[----:B------:R0:W2:Y:S01]  /*14050*/  SYNCS.PHASECHK.TRANS64.TRYWAIT P0, [R7+URZ], R12 ;  /* 0x0000000c070075a7 */ /* 0x0000a2000800017f */
[----:B------:R-:W3:Y:S04]  /*14060*/  LD.E R9, desc[UR36][R4.64] ;  /* 0x0000002404097980 */ /* 0x000ee8000c101900 */
[----:B------:R0:W5:Y:S04]  /*14070*/  LD.E R6, desc[UR36][R2.64] ;  /* 0x0000002402067980 */ /* 0x000168000c101900 */
[----:B------:R0:W5:Y:S01]  /*14080*/  LD.E R8, desc[UR36][R2.64+0x4] ;  /* 0x0000042402087980 */ /* 0x000162000c101900 */
[----:B------:R-:W-:Y:S01]  /*14090*/  BSSY B0, `(.L_x_11321) ;  /* 0x0000005000007945 */ /* 0x000fe20003800000 */
[----:B---3--:R-:W-:-:S04]  /*140a0*/  LOP3.LUT R9, R9, 0x1, RZ, 0xfc, !PT ;  /* 0x0000000109097812 */ /* 0x008fc800078efcff */
[----:B------:R-:W-:-:S13]  /*140b0*/  ISETP.NE.AND P1, PT, R9, 0x3, PT ;  /* 0x000000030900780c */ /* 0x000fda0003f25270 */
[----:B0-2---:R-:W-:Y:S05]  /*140c0*/  @!P1 BRA `(.L_x_11322) ;  /* 0x0000000000049947 */ /* 0x005fea0003800000 */
[----:B------:R-:W-:Y:S01]  /*140d0*/  BPT.TRAP 0x1 ;  /* 0x000000040000795c */ /* 0x000fe20000300000 */
.L_x_11322:
[----:B------:R-:W-:Y:S05]  /*140e0*/  BSYNC B0 ;  /* 0x0000000000007941 */ /* 0x000fea0003800000 */
.L_x_11321:
[----:B------:R-:W-:Y:S04]  /*140f0*/  BSSY B0, `(.L_x_11323) ;  /* 0x0000008000007945 */ /* 0x000fe80003800000 */
[----:B------:R-:W-:Y:S05]  /*14100*/  @P0 BRA `(.L_x_11324) ;  /* 0x0000000000180947 */ /* 0x000fea0003800000 */
[----:B------:R-:W2:Y:S01]  /*14110*/  LD.E.64 R4, desc[UR36][R4.64+0x18] ;  /* 0x0000182404047980 */ /* 0x000ea2000c101b00 */
[----:B-----5:R-:W-:Y:S02]  /*14120*/  SHF.L.U32 R8, R8, 0x1f, RZ ;  /* 0x0000001f08087819 */ /* 0x020fe400000006ff */
[----:B--2---:R-:W-:-:S05]  /*14130*/  MOV R7, R4 ;  /* 0x0000000400077202 */ /* 0x004fca0000000f00 */
[----:B------:R-:W-:-:S04]  /*14140*/  IMAD R7, R6, 0x8, R7 ;  /* 0x0000000806077824 */ /* 0x000fc800078e0207 */
[----:B------:R-:W0:Y:S02]  /*14150*/  SYNCS.PHASECHK.TRANS64.TRYWAIT P0, [R7+URZ], R8 ;  /* 0x00000008070075a7 */ /* 0x000e24000800017f */
[----:B0-----:R-:W-:Y:S05]  /*14160*/  @!P0 BRA `(.L_x_11325) ;  /* 0x0000013800b48947 */ /* 0x001fea0003800000 */
.L_x_11324:
[----:B------:R-:W-:Y:S05]  /*14170*/  BSYNC B0 ;  /* 0x0000000000007941 */ /* 0x000fea0003800000 */
.L_x_11323:
[----:B0-----:R-:W2:Y:S04]  /*14180*/  LDL R7, [R1+0x70] ;  /* 0x0000700001077983 */ /* 0x001ea80000100800 */
[----:B------:R-:W3:Y:S04]  /*14190*/  LD.E R11, desc[UR36][R2.64] ;  /* 0x00000024020b7980 */ /* 0x000ee8000c101900 */
[----:B------:R-:W3:Y:S04]  /*141a0*/  LDL.64 R20, [R1+0xf8] ;  /* 0x0000f80001147983 */ /* 0x000ee80000100a00 */
[----:B------:R-:W4:Y:S04]  /*141b0*/  LDL.64 R4, [R1+0xf0] ;  /* 0x0000f00001047983 */ /* 0x000f280000100a00 */
[----:B-----5:R-:W4:Y:S04]  /*141c0*/  LDL.64 R8, [R1+0xf0] ;  /* 0x0000f00001087983 */ /* 0x020f280000100a00 */
[----:B------:R-:W4:Y:S04]  /*141d0*/  LDL.64 R12, [R1+0xf0] ;  /* 0x0000f000010c7983 */ /* 0x000f280000100a00 */
[----:B------:R-:W4:Y:S01]  /*141e0*/  LDL.64 R14, [R1+0xf0] ;  /* 0x0000f000010e7983 */ /* 0x000f220000100a00 */
[----:B------:R-:W-:Y:S05]  /*141f0*/  WARPSYNC.ALL ;  /* 0x0000000000007948 */ /* 0x000fea0003800000 */
[----:B------:R-:W-:Y:S01]  /*14200*/  WARPGROUP.ARRIVE ;  /* 0x00000000000079c5 */ /* 0x000fe20000000000 */
[----:B------:R-:W4:Y:S01]  /*14210*/  LDL.64 R18, [R1+0xf0] ;  /* 0x0000f00001127983 */ /* 0x000f220000100a00 */
[----:B--2---:R-:W-:Y:S01]  /*14220*/  ISETP.NE.U32.AND P0, PT, R7, RZ, PT ;  /* 0x000000ff0700720c */ /* 0x004fe20003f05070 */
[----:B---3--:R-:W-:-:S02]  /*14230*/  IMAD R6, R11, 0xc00, R20 ;  /* 0x00000c000b067824 */ /* 0x008fc400078e0214 */
[----:B------:R-:W-:Y:S01]  /*14240*/  IMAD.MOV.U32 R7, RZ, RZ, R21 ;  /* 0x000000ffff077224 */ /* 0x000fe200078e0015 */
[----:B----4-:R-:W-:Y:S02]  /*14250*/  R2UR UR4, R4 ;  /* 0x00000000040472ca */ /* 0x010fe400000e0000 */
[----:B------:R-:W-:Y:S02]  /*14260*/  R2UR UR6, R6 ;  /* 0x00000000060672ca */ /* 0x000fe400000e0000 */
[----:B------:R-:W-:Y:S02]  /*14270*/  R2UR UR7, R7 ;  /* 0x00000000070772ca */ /* 0x000fe400000e0000 */
[----:B------:R-:W-:-:S03]  /*14280*/  R2UR UR5, R5 ;  /* 0x00000000050572ca */ /* 0x000fc600000e0000 */
[----:B------:R-:W-:Y:S01]  /*14290*/  VOTEU.ANY UP0, P0 ;  /* 0x00000000003f7886 */ /* 0x000fe20000000100 */
[----:B------:R-:W-:Y:S01]  /*142a0*/  VIADD R8, R8, 0x2 ;  /* 0x0000000208087836 */ /* 0x000fe20000000000 */
[----:B------:R0:W-:Y:S01]  /*142b0*/  STL [R1+0x70], R0 ;  /* 0x0000700001007387 */ /* 0x0001e20000100800 */
[----:B------:R-:W-:Y:S02]  /*142c0*/  VIADD R4, R6, 0x2 ;  /* 0x0000000206047836 */ /* 0x000fe40000000000 */
[----:B------:R-:W-:Y:S01]  /*142d0*/  VIADD R12, R12, 0x4 ;  /* 0x000000040c0c7836 */ /* 0x000fe20000000000 */
[----:B------:R0:W5:Y:S04]  /*142e0*/  LDL R7, [R1+0xc] ;  /* 0x00000c0001077983 */ /* 0x0001680000100800 */
[----:B------:R-:W-:Y:S01]  /*142f0*/  HGMMA.64x96x16.F32.BF16 R24, gdesc[UR4], R24, UP0, gsb0 ;  /* 0x01600000041879f0 */ /* 0x000fe2000b801818 */
[----:B------:R-:W-:Y:S01]  /*14300*/  IMAD.MOV.U32 R5, RZ, RZ, R21 ;  /* 0x000000ffff057224 */ /* 0x000fe200078e0015 */
[----:B------:R-:W-:-:S02]  /*14310*/  R2UR UR6, R4 ;  /* 0x00000000040672ca */ /* 0x000fc400000e0000 */
[----:B------:R-:W-:Y:S02]  /*14320*/  R2UR UR4, R8 ;  /* 0x00000000080472ca */ /* 0x000fe400000e0000 */
[----:B------:R-:W-:Y:S02]  /*14330*/  R2UR UR7, R5 ;  /* 0x00000000050772ca */ /* 0x000fe400000e0000 */
[----:B------:R-:W-:Y:S02]  /*14340*/  R2UR UR5, R9 ;  /* 0x00000000090572ca */ /* 0x000fe400000e0000 */
[----:B------:R-:W2:Y:S01]  /*14350*/  LDL.64 R8, [R1+0xf0] ;  /* 0x0000f00001087983 */ /* 0x000ea20000100a00 */
[----:B------:R-:W-:Y:S02]  /*14360*/  VIADD R4, R6, 0x4 ;  /* 0x0000000406047836 */ /* 0x000fe40000000000 */
[----:B------:R-:W-:Y:S01]  /*14370*/  IMAD.MOV.U32 R5, RZ, RZ, R21 ;  /* 0x000000ffff057224 */ /* 0x000fe200078e0015 */
[----:B------:R-:W-:-:S02]  /*14380*/  WARPGROUP.DEPBAR.LE gsb0, 0x0 ;  /* 0x00008000000079c5 */ /* 0x000fc40000010000 */
[----:B------:R-:W-:-:S06]  /*14390*/  WARPGROUP.ARRIVE ;  /* 0x00000000000079c5 */ /* 0x000fcc0000000000 */
[----:B------:R-:W-:Y:S01]  /*143a0*/  HGMMA.64x96x16.F32.BF16 R24, gdesc[UR4], R24, gsb0 ;  /* 0x01600000041879f0 */ /* 0x000fe20008001818 */
[----:B------:R-:W-:Y:S02]  /*143b0*/  R2UR UR6, R4 ;  /* 0x00000000040672ca */ /* 0x000fe400000e0000 */
[----:B------:R-:W-:Y:S02]  /*143c0*/  R2UR UR7, R5 ;  /* 0x00000000050772ca */ /* 0x000fe400000e0000 */
[----:B------:R-:W-:Y:S02]  /*143d0*/  R2UR UR4, R12 ;  /* 0x000000000c0472ca */ /* 0x000fe400000e0000 */
[----:B------:R-:W-:Y:S02]  /*143e0*/  R2UR UR5, R13 ;  /* 0x000000000d0572ca */ /* 0x000fe400000e0000 */
[----:B------:R-:W3:Y:S01]  /*143f0*/  LDL.64 R12, [R1+0xf0] ;  /* 0x0000f000010c7983 */ /* 0x000ee20000100a00 */
[----:B------:R-:W-:-:S02]  /*14400*/  VIADD R14, R14, 0x6 ;  /* 0x000000060e0e7836 */ /* 0x000fc40000000000 */
[----:B------:R-:W-:Y:S02]  /*14410*/  VIADD R4, R6, 0x6 ;  /* 0x0000000606047836 */ /* 0x000fe40000000000 */
[----:B------:R-:W-:Y:S01]  /*14420*/  IMAD.MOV.U32 R5, RZ, RZ, R21 ;  /* 0x000000ffff057224 */ /* 0x000fe200078e0015 */
[----:B------:R-:W-:Y:S02]  /*14430*/  WARPGROUP.DEPBAR.LE gsb0, 0x0 ;  /* 0x00008000000079c5 */ /* 0x000fe40000010000 */
[----:B------:R-:W-:-:S06]  /*14440*/  WARPGROUP.ARRIVE ;  /* 0x00000000000079c5 */ /* 0x000fcc0000000000 */
[----:B------:R-:W-:Y:S01]  /*14450*/  HGMMA.64x96x16.F32.BF16 R24, gdesc[UR4], R24, gsb0 ;  /* 0x01600000041879f0 */ /* 0x000fe20008001818 */
[----:B------:R-:W-:Y:S02]  /*14460*/  R2UR UR6, R4 ;  /* 0x00000000040672ca */ /* 0x000fe400000e0000 */
[----:B------:R-:W-:Y:S02]  /*14470*/  R2UR UR7, R5 ;  /* 0x00000000050772ca */ /* 0x000fe400000e0000 */
[----:B------:R-:W-:Y:S02]  /*14480*/  R2UR UR4, R14 ;  /* 0x000000000e0472ca */ /* 0x000fe400000e0000 */
[----:B------:R-:W-:Y:S02]  /*14490*/  R2UR UR5, R15 ;  /* 0x000000000f0572ca */ /* 0x000fe400000e0000 */
[----:B------:R-:W4:Y:S01]  /*144a0*/  LDL.64 R14, [R1+0xf0] ;  /* 0x0000f000010e7983 */ /* 0x000f220000100a00 */
        /* <DEDUP_REMOVED lines=11> */
[----:B--2---:R-:W-:-:S02]  /*14560*/  VIADD R8, R8, 0x402 ;  /* 0x0000040208087836 */ /* 0x004fc40000000000 */
        /* <DEDUP_REMOVED lines=9> */
[----:B------:R-:W2:Y:S01]  /*14600*/  LDL.64 R8, [R1+0xf0] ;  /* 0x0000f00001087983 */ /* 0x000ea20000100a00 */
[----:B---3--:R-:W-:-:S02]  /*14610*/  VIADD R12, R12, 0x404 ;  /* 0x000004040c0c7836 */ /* 0x008fc40000000000 */
        /* <DEDUP_REMOVED lines=9> */
[----:B------:R-:W3:Y:S01]  /*146b0*/  LDL.64 R12, [R1+0xf0] ;  /* 0x0000f000010c7983 */ /* 0x000ee20000100a00 */
[----:B----4-:R-:W-:-:S02]  /*146c0*/  VIADD R14, R14, 0x406 ;  /* 0x000004060e0e7836 */ /* 0x010fc40000000000 */
        /* <DEDUP_REMOVED lines=64> */
[----:B--2---:R-:W-:Y:S02]  /*14ad0*/  VIADD R8, R8, 0xc02 ;  /* 0x00000c0208087836 */ /* 0x004fe40000000000 */
[----:B------:R-:W-:-:S02]  /*14ae0*/  VIADD R4, R6, 0x902 ;  /* 0x0000090206047836 */ /* 0x000fc40000000000 */
[----:B------:R-:W-:Y:S01]  /*14af0*/  IMAD.MOV.U32 R5, RZ, RZ, R21 ;  /* 0x000000ffff057224 */ /* 0x000fe200078e0015 */
[----:B------:R-:W-:Y:S02]  /*14b00*/  WARPGROUP.DEPBAR.LE gsb0, 0x0 ;  /* 0x00008000000079c5 */ /* 0x000fe40000010000 */
[----:B------:R-:W-:-:S06]  /*14b10*/  WARPGROUP.ARRIVE ;  /* 0x00000000000079c5 */ /* 0x000fcc0000000000 */
[----:B------:R-:W-:Y:S01]  /*14b20*/  HGMMA.64x96x16.F32.BF16 R24, gdesc[UR4], R24, gsb0 ;  /* 0x01600000041879f0 */ /* 0x000fe20008001818 */
[----:B------:R-:W-:Y:S02]  /*14b30*/  R2UR UR6, R4 ;  /* 0x00000000040672ca */ /* 0x000fe400000e0000 */
[----:B------:R-:W-:Y:S02]  /*14b40*/  R2UR UR7, R5 ;  /* 0x00000000050772ca */ /* 0x000fe400000e0000 */
[----:B------:R-:W-:Y:S01]  /*14b50*/  R2UR UR4, R8 ;  /* 0x00000000080472ca */ /* 0x000fe200000e0000 */
[----:B---3--:R-:W-:Y:S01]  /*14b60*/  VIADD R12, R12, 0xc04 ;  /* 0x00000c040c0c7836 */ /* 0x008fe20000000000 */
[----:B------:R-:W-:Y:S01]  /*14b70*/  R2UR UR5, R9 ;  /* 0x00000000090572ca */ /* 0x000fe200000e0000 */
[----:B------:R-:W-:Y:S01]  /*14b80*/  VIADD R20, R6, 0x904 ;  /* 0x0000090406147836 */ /* 0x000fe20000000000 */
[----:B------:R-:W2:Y:S01]  /*14b90*/  LDL R5, [R1] ;  /* 0x0000000001057983 */ /* 0x000ea20000100800 */
[----:B------:R-:W-:-:S02]  /*14ba0*/  WARPGROUP.DEPBAR.LE gsb0, 0x0 ;  /* 0x00008000000079c5 */ /* 0x000fc40000010000 */
[----:B------:R-:W-:-:S08]  /*14bb0*/  WARPGROUP.ARRIVE ;  /* 0x00000000000079c5 */ /* 0x000fd00000000000 */
[----:B------:R-:W-:Y:S01]  /*14bc0*/  HGMMA.64x96x16.F32.BF16 R24, gdesc[UR4], R24, gsb0 ;  /* 0x01600000041879f0 */ /* 0x000fe20008001818 */
[----:B------:R-:W-:Y:S02]  /*14bd0*/  R2UR UR6, R20 ;  /* 0x00000000140672ca */ /* 0x000fe400000e0000 */
[----:B------:R-:W-:Y:S02]  /*14be0*/  R2UR UR7, R21 ;  /* 0x00000000150772ca */ /* 0x000fe400000e0000 */
[----:B------:R-:W-:Y:S02]  /*14bf0*/  R2UR UR4, R12 ;  /* 0x000000000c0472ca */ /* 0x000fe400000e0000 */
[----:B------:R-:W-:Y:S01]  /*14c00*/  R2UR UR5, R13 ;  /* 0x000000000d0572ca */ /* 0x000fe200000e0000 */
[----:B----4-:R-:W-:Y:S02]  /*14c10*/  VIADD R14, R14, 0xc06 ;  /* 0x00000c060e0e7836 */ /* 0x010fe40000000000 */
        /* <DEDUP_REMOVED lines=26> */
[----:B------:R-:W-:-:S02]  /*14dc0*/  WARPGROUP.DEPBAR.LE gsb0, 0x0 ;  /* 0x00008000000079c5 */ /* 0x000fc40000010000 */
[----:B------:R0:W-:Y:S06]  /*14dd0*/  BAR.ARV R205, 0x100 ;  /* 0x000400cd0000751d */ /* 0x0001ec0000002000 */
[----:B------:R0:W5:Y:S01]  /*14de0*/  LD.E R4, desc[UR36][R2.64] ;  /* 0x0000002402047980 */ /* 0x000162000c101900 */
[----:B--2---:R-:W-:-:S04]  /*14df0*/  LOP3.LUT R5, R5, 0x1, RZ, 0xfc, !PT ;  /* 0x0000000105057812 */ /* 0x004fc800078efcff */
[----:B------:R-:W-:Y:S01]  /*14e00*/  ISETP.NE.AND P0, PT, R5, 0x3, PT ;  /* 0x000000030500780c */ /* 0x000fe20003f05270 */
[----:B------:R-:W-:-:S12]  /*14e10*/  BSSY B0, `(.L_x_11326) ;  /* 0x0000003000007945 */ /* 0x000fd80003800000 */
[----:B0-----:R-:W-:Y:S05]  /*14e20*/  @!P0 BRA `(.L_x_11327) ;  /* 0x0000000000048947 */ /* 0x001fea0003800000 */
[----:B------:R-:W-:Y:S01]  /*14e30*/  BPT.TRAP 0x1 ;  /* 0x000000040000795c */ /* 0x000fe20000300000 */
.L_x_11327:
[----:B------:R-:W-:Y:S05]  /*14e40*/  BSYNC B0 ;  /* 0x0000000000007941 */ /* 0x000fea0003800000 */
.L_x_11326:
[----:B------:R-:W2:Y:S02]  /*14e50*/  LDL.64 R8, [R1+0x20] ;  /* 0x0000200001087983 */ /* 0x000ea40000100a00 */
[----:B--2---:R-:W-:-:S05]  /*14e60*/  MOV R5, R8 ;  /* 0x0000000800057202 */ /* 0x004fca0000000f00 */
[----:B-----5:R-:W-:-:S05]  /*14e70*/  IMAD R4, R4, 0x8, R5 ;  /* 0x0000000804047824 */ /* 0x020fca00078e0205 */
[----:B------:R-:W-:-:S04]  /*14e80*/  PRMT R4, R7, 0x654, R4 ;  /* 0x0000065407047816 */ /* 0x000fc80000000004 */
[----:B------:R0:W-:Y:S01]  /*14e90*/  SYNCS.ARRIVE.TRANS64.RED.A1T0 RZ, [R4+URZ], RZ ;  /* 0x000000ff04ff79a7 */ /* 0x0001e2000810043f */
[----:B------:R-:W2:Y:S04]  /*14ea0*/  LD.E.64 R12, desc[UR36][R16.64+0x150] ;  /* 0x00015024100c7980 */ /* 0x000ea8000c101b00 */
        /* <DEDUP_REMOVED lines=14> */
[----:B------:R-:W-:Y:S01]  /*14f90*/  BSSY B0, `(.L_x_11328) ;  /* 0x00000a6000007945 */ /* 0x000fe20003800000 */
[-C--:B--2---:R-:W-:Y:S01]  /*14fa0*/  FMUL.FTZ R21, R31, R11.reuse ;  /* 0x0000000b1f157220 */ /* 0x084fe20000410000 */
[-C--:B------:R-:W-:Y:S01]  /*14fb0*/  FMUL.FTZ R13, R27, R11.reuse ;  /* 0x0000000b1b0d7220 */ /* 0x080fe20000410000 */
[----:B------:R-:W-:Y:S01]  /*14fc0*/  SHF.R.S32.HI R31, RZ, 0x1f, R14 ;  /* 0x0000001fff1f7819 */ /* 0x000fe2000001140e */
[-C--:B------:R-:W-:Y:S01]  /*14fd0*/  FMUL.FTZ R27, R38, R11.reuse ;  /* 0x0000000b261b7220 */ /* 0x080fe20000410000 */
[-C--:B------:R-:W-:Y:S01]  /*14fe0*/  FMUL.FTZ R38, R40, R11.reuse ;  /* 0x0000000b28267220 */ /* 0x080fe20000410000 */
[-C--:B------:R-:W-:Y:S01]  /*14ff0*/  FMUL.FTZ R72, R25, R11.reuse ;  /* 0x0000000b19487220 */ /* 0x080fe20000410000 */
[-C--:B------:R-:W-:Y:S01]  /*15000*/  FMUL.FTZ R40, R41, R11.reuse ;  /* 0x0000000b29287220 */ /* 0x080fe20000410000 */
[-C--:B------:R-:W-:Y:S01]  /*15010*/  FMUL.FTZ R25, R34, R11.reuse ;  /* 0x0000000b22197220 */ /* 0x080fe20000410000 */
[----:B------:R-:W-:Y:S01]  /*15020*/  LEA.HI R41, R31, R14, RZ, 0x7 ;  /* 0x0000000e1f297211 */ /* 0x000fe200078f38ff */
[-C--:B------:R-:W-:Y:S01]  /*15030*/  FMUL.FTZ R34, R36, R11.reuse ;  /* 0x0000000b24227220 */ /* 0x080fe20000410000 */
[-C--:B------:R-:W-:Y:S01]  /*15040*/  FMUL.FTZ R36, R37, R11.reuse ;  /* 0x0000000b25247220 */ /* 0x080fe20000410000 */
[-C--:B------:R-:W-:Y:S01]  /*15050*/  FMUL.FTZ R37, R43, R11.reuse ;  /* 0x0000000b2b257220 */ /* 0x080fe20000410000 */
[----:B------:R-:W-:Y:S01]  /*15060*/  LOP3.LUT R43, R41, 0xffffff80, RZ, 0xc0, !PT ;  /* 0xffffff80292b7812 */ /* 0x000fe200078ec0ff */
[-C--:B------:R-:W-:Y:S01]  /*15070*/  FMUL.FTZ R73, R28, R11.reuse ;  /* 0x0000000b1c497220 */ /* 0x080fe20000410000 */
[----:B------:R-:W-:-:S03]  /*15080*/  FMUL.FTZ R48, R48, R11 ;  /* 0x0000000b30307220 */ /* 0x000fc60000410000 */
[----:B------:R-:W-:Y:S02]  /*15090*/  IMAD.IADD R43, R14, 0x1, -R43 ;  /* 0x000000010e2b7824 */ /* 0x000fe400078e0a2b */
[-C--:B------:R-:W-:Y:S01]  /*150a0*/  FMUL.FTZ R28, R39, R11.reuse ;  /* 0x0000000b271c7220 */ /* 0x080fe20000410000 */
[-C--:B------:R-:W-:Y:S01]  /*150b0*/  FMUL.FTZ R39, R42, R11.reuse ;  /* 0x0000000b2a277220 */ /* 0x080fe20000410000 */
[-C--:B------:R-:W-:Y:S01]  /*150c0*/  FMUL.FTZ R44, R44, R11.reuse ;  /* 0x0000000b2c2c7220 */ /* 0x080fe20000410000 */
[----:B------:R0:W2:Y:S01]  /*150d0*/  MUFU.TANH R81, R48 ;  /* 0x0000003000517308 */ /* 0x0000a20000002400 */
[----:B------:R-:W-:Y:S01]  /*150e0*/  SHF.R.S32.HI R42, RZ, 0x1f, R43 ;  /* 0x0000001fff2a7819 */ /* 0x000fe2000001142b */
[-C--:B------:R-:W-:Y:S01]  /*150f0*/  FMUL.FTZ R76, R33, R11.reuse ;  /* 0x0000000b214c7220 */ /* 0x080fe20000410000 */
[-C--:B------:R-:W-:Y:S01]  /*15100*/  FMUL.FTZ R45, R45, R11.reuse ;  /* 0x0000000b2d2d7220 */ /* 0x080fe20000410000 */
[-C--:B------:R-:W-:Y:S01]  /*15110*/  FMUL.FTZ R33, R47, R11.reuse ;  /* 0x0000000b2f217220 */ /* 0x080fe20000410000 */
[-C--:B------:R-:W-:Y:S01]  /*15120*/  FMUL.FTZ R12, R26, R11.reuse ;  /* 0x0000000b1a0c7220 */ /* 0x080fe20000410000 */
[----:B------:R-:W-:-:S02]  /*15130*/  FMUL.FTZ R47, R51, R11 ;  /* 0x0000000b332f7220 */ /* 0x000fc40000410000 */
[----:B------:R3:W1:Y:S01]  /*15140*/  MUFU.TANH R77, R44 ;  /* 0x0000002c004d7308 */ /* 0x0006620000002400 */
[----:B0-----:R-:W-:Y:S01]  /*15150*/  LEA.HI R48, R31, R14, RZ, 0x2 ;  /* 0x0000000e1f307211 */ /* 0x001fe200078f10ff */
[-C--:B------:R-:W-:Y:S01]  /*15160*/  FMUL.FTZ R26, R35, R11.reuse ;  /* 0x0000000b231a7220 */ /* 0x080fe20000410000 */
[----:B------:R-:W-:Y:S02]  /*15170*/  FMUL.FTZ R35, R46, R11 ;  /* 0x0000000b2e237220 */ /* 0x000fe40000410000 */
[----:B------:R-:W-:Y:S02]  /*15180*/  LOP3.LUT R51, R48, 0xfffffffc, RZ, 0xc0, !PT ;  /* 0xfffffffc30337812 */ /* 0x000fe400078ec0ff */
[----:B---3--:R-:W-:Y:S01]  /*15190*/  LEA.HI R44, R42, R43, RZ, 0x2 ;  /* 0x0000002b2a2c7211 */ /* 0x008fe200078f10ff */
[----:B------:R0:W3:Y:S03]  /*151a0*/  MUFU.TANH R79, R45 ;  /* 0x0000002d004f7308 */ /* 0x0000e60000002400 */
[----:B------:R-:W-:Y:S01]  /*151b0*/  SHF.R.S32.HI R46, RZ, 0x1f, R44 ;  /* 0x0000001fff2e7819 */ /* 0x000fe2000001142c */
[----:B------:R-:W-:Y:S01]  /*151c0*/  IMAD.IADD R51, R14, 0x1, -R51 ;  /* 0x000000010e337824 */ /* 0x000fe200078e0a33 */
[----:B------:R-:W-:-:S02]  /*151d0*/  SHF.R.S32.HI R14, RZ, 0x7, R41 ;  /* 0x00000007ff0e7819 */ /* 0x000fc40000011429 */
[----:B0-----:R-:W-:Y:S02]  /*151e0*/  SHF.R.S32.HI R45, RZ, 0x2, R44 ;  /* 0x00000002ff2d7819 */ /* 0x001fe4000001142c */
[----:B------:R-:W-:Y:S02]  /*151f0*/  LEA.HI R42, R42, R43, RZ, 0x5 ;  /* 0x0000002b2a2a7211 */ /* 0x000fe400078f28ff */
[----:B------:R-:W-:Y:S02]  /*15200*/  LEA.HI R46, R46, R45, RZ, 0x3 ;  /* 0x0000002d2e2e7211 */ /* 0x000fe400078f18ff */
[----:B------:R-:W-:Y:S02]  /*15210*/  LEA.HI R41, R41, R14, RZ, 0x1 ;  /* 0x0000000e29297211 */ /* 0x000fe400078f08ff */
[----:B------:R-:W-:Y:S02]  /*15220*/  LOP3.LUT R46, R46, 0xfffffff8, RZ, 0xc0, !PT ;  /* 0xfffffff82e2e7812 */ /* 0x000fe400078ec0ff */
[----:B------:R-:W-:-:S02]  /*15230*/  SHF.R.S32.HI R42, RZ, 0x5, R42 ;  /* 0x00000005ff2a7819 */ /* 0x000fc4000001142a */
[----:B------:R-:W-:Y:S01]  /*15240*/  LOP3.LUT R41, R41, 0x3fffffe, RZ, 0xc0, !PT ;  /* 0x03fffffe29297812 */ /* 0x000fe200078ec0ff */
[----:B------:R-:W-:Y:S01]  /*15250*/  IMAD.IADD R46, R45, 0x1, -R46 ;  /* 0x000000012d2e7824 */ /* 0x000fe200078e0a2e */
        /* <DEDUP_REMOVED lines=8> */
[----:B----4-:R-:W-:-:S04]  /*152e0*/  @P0 IMAD.HI.U32 R18, R41, R18, RZ ;  /* 0x0000001229120227 */ /* 0x010fc800078e00ff */
[----:B------:R-:W-:Y:S01]  /*152f0*/  FMUL.FTZ R74, R29, R11 ;  /* 0x0000000b1d4a7220 */ /* 0x000fe20000410000 */
[----:B------:R-:W-:Y:S01]  /*15300*/  @P0 SHF.R.U32.HI R41, RZ, R19, R18 ;  /* 0x00000013ff290219 */ /* 0x000fe20000011612 */
[-C--:B------:R-:W-:Y:S01]  /*15310*/  FMUL.FTZ R29, R49, R11.reuse ;  /* 0x0000000b311d7220 */ /* 0x080fe20000410000 */
[-C--:B------:R-:W-:Y:S01]  /*15320*/  FMUL.FTZ R52, R52, R11.reuse ;  /* 0x0000000b34347220 */ /* 0x080fe20000410000 */
[----:B------:R-:W-:Y:S02]  /*15330*/  LOP3.LUT R44, R44, 0x7ffffffc, RZ, 0xc0, !PT ;  /* 0x7ffffffc2c2c7812 */ /* 0x000fe400078ec0ff */
[----:B------:R-:W0:Y:S01]  /*15340*/  SHFL.IDX PT, R18, R41, RZ, 0x1c1f ;  /* 0x001c1fff29127589 */ /* 0x000e2200000e0000 */
[----:B------:R-:W-:Y:S02]  /*15350*/  IMAD.MOV.U32 R19, RZ, RZ, -0x60 ;  /* 0xffffffa0ff137424 */ /* 0x000fe400078e00ff */
        /* <DEDUP_REMOVED lines=23> */
[----:B------:R-:W-:Y:S01]  /*154d0*/  FMUL.FTZ R51, R70, R11 ;  /* 0x0000000b46337220 */ /* 0x000fe20000410000 */
[----:B------:R-:W-:-:S02]  /*154e0*/  IMAD.IADD R44, R43, 0x1, -R44 ;  /* 0x000000012b2c7824 */ /* 0x000fc400078e0a2c */
[----:B------:R-:W-:Y:S01]  /*154f0*/  FMUL.FTZ R11, R71, R11 ;  /* 0x0000000b470b7220 */ /* 0x000fe20000410000 */
[----:B------:R-:W-:Y:S01]  /*15500*/  IMAD R19, R10, R19, 0x1 ;  /* 0x000000010a137424 */ /* 0x000fe200078e0213 */
[----:B------:R2:W4:Y:S03]  /*15510*/  MUFU.TANH R54, R57 ;  /* 0x0000003900367308 */ /* 0x0005260000002400 */
[----:B------:R-:W-:Y:S01]  /*15520*/  IMAD R19, R44, -0x2, R19 ;  /* 0xfffffffe2c137824 */ /* 0x000fe200078e0213 */
[----:B------:R-:W-:-:S04]  /*15530*/  LOP3.LUT R43, RZ, R8, RZ, 0x33, !PT ;  /* 0x00000008ff2b7212 */ /* 0x000fc800078e33ff */
[----:B------:R-:W0:Y:S01]  /*15540*/  MUFU.TANH R24, R24 ;  /* 0x0000001800187308 */ /* 0x000e220000002400 */
        /* <DEDUP_REMOVED lines=61> */
.L_x_11333:
[----:B------:R-:W-:Y:S05]  /*15920*/  BSYNC B2 ;  /* 0x0000000000027941 */ /* 0x000fea0003800000 */
.L_x_11332:
[----:B------:R-:W-:Y:S01]  /*15930*/  LOP3.LUT R9, RZ, R9, RZ, 0x33, !PT ;  /* 0x00000009ff097212 */ /* 0x000fe200078e33ff */
[----:B------:R-:W-:Y:S06]  /*15940*/  BRA `(.L_x_11334) ;  /* 0x0000000000187947 */ /* 0x000fec0003800000 */
.L_x_11331:
[----:B------:R-:W-:-:S13]  /*15950*/  ISETP.NE.AND P0, PT, R6, 0x1, PT ;  /* 0x000000010600780c */ /* 0x000fda0003f05270 */
[----:B------:R-:W-:Y:S05]  /*15960*/  @!P0 BRA `(.L_x_11334) ;  /* 0x0000000000108947 */ /* 0x000fea0003800000 */
[----:B------:R-:W2:Y:S04]  /*15970*/  LDL R14, [R194+0x1c] ;  /* 0x00001c00c20e7983 */ /* 0x000ea80000100800 */
[----:B------:R-:W3:Y:S01]  /*15980*/  LDL R18, [R194+0x20] ;  /* 0x00002000c2127983 */ /* 0x000ee20000100800 */
[----:B--2---:R-:W-:-:S05]  /*15990*/  IMAD.HI.U32 R9, R9, R14, RZ ;  /* 0x0000000e09097227 */ /* 0x004fca00078e00ff */
[----:B---3--:R-:W-:-:S07]  /*159a0*/  SHF.R.U32.HI R9, RZ, R18, R9 ;  /* 0x00000012ff097219 */ /* 0x008fce0000011609 */
.L_x_11334:
[----:B------:R-:W-:Y:S05]  /*159b0*/  BSYNC B1 ;  /* 0x0000000000017941 */ /* 0x000fea0003800000 */
.L_x_11330:
[----:B------:R-:W-:-:S05]  /*159c0*/  IMAD R9, R6, R9, R19 ;  /* 0x0000000906097224 */ /* 0x000fca00078e0213 */
[----:B------:R-:W-:Y:S02]  /*159d0*/  VIMNMX R8, R8, R9, !PT ;  /* 0x0000000908087248 */ /* 0x000fe40007fe0100 */
[----:B------:R-:W-:-:S07]  /*159e0*/  VIADDMNMX R7, R9, R6, R7, PT ;  /* 0x0000000609077246 */ /* 0x000fce0003800107 */
.L_x_11329:
[----:B------:R-:W-:Y:S05]  /*159f0*/  BSYNC B0 ;  /* 0x0000000000007941 */ /* 0x000fea0003800000 */
.L_x_11328:
        /* <DEDUP_REMOVED lines=132> */
.L_x_11340:
[----:B------:R-:W-:Y:S05]  /*16240*/  BSYNC B2 ;  /* 0x0000000000027941 */ /* 0x000fea0003800000 */
.L_x_11339:
[----:B------:R-:W-:Y:S01]  /*16250*/  LOP3.LUT R5, RZ, R5, RZ, 0x33, !PT ;  /* 0x00000005ff057212 */ /* 0x000fe200078e33ff */
[----:B------:R-:W-:Y:S06]  /*16260*/  BRA `(.L_x_11341) ;  /* 0x0000000000187947 */ /* 0x000fec0003800000 */
.L_x_11338:
[----:B------:R-:W-:-:S13]  /*16270*/  ISETP.NE.AND P6, PT, R6, 0x1, PT ;  /* 0x000000010600780c */ /* 0x000fda0003fc5270 */
[----:B------:R-:W-:Y:S05]  /*16280*/  @!P6 BRA `(.L_x_11341) ;  /* 0x000000000010e947 */ /* 0x000fea0003800000 */
[----:B------:R-:W2:Y:S04]  /*16290*/  LDL R4, [R194+0x1c] ;  /* 0x00001c00c2047983 */ /* 0x000ea80000100800 */
[----:B------:R-:W3:Y:S01]  /*162a0*/  LDL R8, [R194+0x20] ;  /* 0x00002000c2087983 */ /* 0x000ee20000100800 */
[----:B--2---:R-:W-:-:S05]  /*162b0*/  IMAD.HI.U32 R5, R5, R4, RZ ;  /* 0x0000000405057227 */ /* 0x004fca00078e00ff */
[----:B---3--:R-:W-:-:S07]  /*162c0*/  SHF.R.U32.HI R5, RZ, R8, R5 ;  /* 0x00000008ff057219 */ /* 0x008fce0000011605 */
.L_x_11341:
[----:B------:R-:W-:Y:S05]  /*162d0*/  BSYNC B1 ;  /* 0x0000000000017941 */ /* 0x000fea0003800000 */
.L_x_11337:
[----:B------:R-:W-:-:S05]  /*162e0*/  IMAD R4, R6, R5, R19 ;  /* 0x0000000506047224 */ /* 0x000fca00078e0213 */
[----:B------:R-:W-:Y:S02]  /*162f0*/  VIADDMNMX R7, R4, R6, R7, PT ;  /* 0x0000000604077246 */ /* 0x000fe40003800107 */
[----:B------:R-:W-:-:S07]  /*16300*/  VIMNMX R9, R9, R4, !PT ;  /* 0x0000000409097248 */ /* 0x000fce0007fe0100 */
.L_x_11336:
[----:B------:R-:W-:Y:S05]  /*16310*/  BSYNC B0 ;  /* 0x0000000000007941 */ /* 0x000fea0003800000 */
.L_x_11335:
        /* <DEDUP_REMOVED lines=12> */
[----:B------:R-:W2:Y:S01]  /*163e0*/  LDL.64 R20, [R1+0x420] ;  /* 0x0004200001147983 */ /* 0x000ea20000100a00 */
        /* <DEDUP_REMOVED lines=52> */
[C---:B------:R-:W-:Y:S01]  /*16730*/  ISETP.GT.AND P0, PT, R9.reuse, RZ, !P6 ;  /* 0x000000ff0900720c */ /* 0x040fe20007704270 */
[----:B------:R-:W3:Y:S01]  /*16740*/  LDL R52, [R1+0x440] ;  /* 0x0004400001347983 */ /* 0x000ee20000100800 */
[----:B------:R-:W-:Y:S02]  /*16750*/  ISETP.GT.AND P1, PT, R9, 0x48, !P1 ;  /* 0x000000480900780c */ /* 0x000fe40004f24270 */
[----:B------:R-:W-:Y:S02]  /*16760*/  ISETP.LT.OR P0, PT, R7, 0x1, P0 ;  /* 0x000000010700780c */ /* 0x000fe40000701670 */
[----:B------:R-:W-:Y:S02]  /*16770*/  ISETP.GT.AND P2, PT, R9, 0x49, !P2 ;  /* 0x000000490900780c */ /* 0x000fe40005744270 */
[----:B------:R-:W-:-:S02]  /*16780*/  FSEL R53, R12, -INF , !P0 ;  /* 0xff8000000c357808 */ /* 0x000fc40004000000 */
[----:B------:R-:W-:Y:S02]  /*16790*/  ISETP.NE.AND P0, PT, R87, RZ, PT ;  /* 0x000000ff5700720c */ /* 0x000fe40003f05270 */
[C---:B------:R-:W-:Y:S02]  /*167a0*/  ISETP.GT.AND P3, PT, R9.reuse, 0x50, !P3 ;  /* 0x000000500900780c */ /* 0x040fe40005f64270 */
[C---:B------:R-:W-:Y:S02]  /*167b0*/  ISETP.GT.AND P0, PT, R9.reuse, 0x41, !P0 ;  /* 0x000000410900780c */ /* 0x040fe40004704270 */
[----:B------:R-:W-:Y:S02]  /*167c0*/  ISETP.GT.AND P4, PT, R9, 0x51, !P4 ;  /* 0x000000510900780c */ /* 0x000fe40006784270 */
[----:B--2---:R-:W-:Y:S02]  /*167d0*/  FMNMX.FTZ R4, R84, R20, !PT ;  /* 0x0000001454047209 */ /* 0x004fe40007810000 */
[----:B------:R-:W-:-:S02]  /*167e0*/  ISETP.NE.AND P6, PT, R55, RZ, PT ;  /* 0x000000ff3700720c */ /* 0x000fc40003fc5270 */
        /* <DEDUP_REMOVED lines=13> */
[----:B------:R-:W-:-:S04]  /*168c0*/  FMNMX.FTZ R5, R62, R5, !PT ;  /* 0x000000053e057209 */ /* 0x000fc80007810000 */
[----:B------:R-:W-:Y:S02]  /*168d0*/  FMNMX.FTZ R13, R60, R5, !PT ;  /* 0x000000053c0d7209 */ /* 0x000fe40007810000 */
        /* <DEDUP_REMOVED lines=16> */
[----:B------:R-:W-:-:S02]  /*169e0*/  ISETP.LT.OR P0, PT, R7, 0x42, P0 ;  /* 0x000000420700780c */ /* 0x000fc40000701670 */
[----:B------:R-:W-:Y:S02]  /*169f0*/  FMNMX.FTZ R4, R25, R4, !PT ;  /* 0x0000000419047209 */ /* 0x000fe40007810000 */
[----:B------:R-:W-:Y:S02]  /*16a00*/  FMNMX.FTZ R13, R54, R13, !PT ;  /* 0x0000000d360d7209 */ /* 0x000fe40007810000 */
[----:B------:R-:W-:Y:S02]  /*16a10*/  ISETP.LT.OR P1, PT, R7, 0x49, P1 ;  /* 0x000000490700780c */ /* 0x000fe40000f21670 */
[----:B------:R-:W-:Y:S02]  /*16a20*/  FSEL R29, R29, -INF , !P0 ;  /* 0xff8000001d1d7808 */ /* 0x000fe40004000000 */
[----:B------:R-:W-:Y:S02]  /*16a30*/  FMNMX.FTZ R4, R19, R4, !PT ;  /* 0x0000000413047209 */ /* 0x000fe40007810000 */
[----:B------:R-:W-:-:S02]  /*16a40*/  FMNMX.FTZ R13, R38, R13, !PT ;  /* 0x0000000d260d7209 */ /* 0x000fc40007810000 */
[----:B------:R-:W-:Y:S02]  /*16a50*/  ISETP.LT.OR P2, PT, R7, 0x4a, P2 ;  /* 0x0000004a0700780c */ /* 0x000fe40001741670 */
[----:B------:R-:W-:Y:S02]  /*16a60*/  FSEL R47, R30, -INF , !P1 ;  /* 0xff8000001e2f7808 */ /* 0x000fe40004800000 */
[----:B------:R-:W-:Y:S02]  /*16a70*/  FMNMX.FTZ R4, R29, R4, !PT ;  /* 0x000000041d047209 */ /* 0x000fe40007810000 */
[----:B------:R-:W-:Y:S02]  /*16a80*/  FMNMX.FTZ R13, R36, R13, !PT ;  /* 0x0000000d240d7209 */ /* 0x000fe40007810000 */
[----:B------:R-:W-:Y:S02]  /*16a90*/  ISETP.LT.OR P3, PT, R7, 0x51, P3 ;  /* 0x000000510700780c */ /* 0x000fe40001f61670 */
[----:B------:R-:W-:-:S02]  /*16aa0*/  FSEL R31, R31, -INF , !P2 ;  /* 0xff8000001f1f7808 */ /* 0x000fc40005000000 */
[----:B------:R-:W-:Y:S02]  /*16ab0*/  FMNMX.FTZ R4, R47, R4, !PT ;  /* 0x000000042f047209 */ /* 0x000fe40007810000 */
[----:B------:R-:W-:Y:S02]  /*16ac0*/  FMNMX.FTZ R13, R34, R13, !PT ;  /* 0x0000000d220d7209 */ /* 0x000fe40007810000 */
[----:B------:R-:W-:Y:S02]  /*16ad0*/  ISETP.GT.AND P5, PT, R9, 0x58, !P5 ;  /* 0x000000580900780c */ /* 0x000fe40006fa4270 */
[----:B------:R-:W-:Y:S02]  /*16ae0*/  ISETP.LT.OR P4, PT, R7, 0x52, P4 ;  /* 0x000000520700780c */ /* 0x000fe40002781670 */
[----:B------:R-:W-:Y:S02]  /*16af0*/  FSEL R30, R15, -INF , !P3 ;  /* 0xff8000000f1e7808 */ /* 0x000fe40005800000 */
[----:B------:R-:W-:-:S02]  /*16b00*/  FMNMX.FTZ R5, R31, R4, !PT ;  /* 0x000000041f057209 */ /* 0x000fc40007810000 */
[----:B------:R-:W-:Y:S02]  /*16b10*/  FMNMX.FTZ R13, R18, R13, !PT ;  /* 0x0000000d120d7209 */ /* 0x000fe40007810000 */
[----:B------:R-:W-:Y:S02]  /*16b20*/  ISETP.GT.AND P0, PT, R9, 0x59, !P6 ;  /* 0x000000590900780c */ /* 0x000fe40007704270 */
        /* <DEDUP_REMOVED lines=8> */
[----:B------:R-:W-:Y:S02]  /*16bb0*/  FSEL R50, R11, -INF , !P0 ;  /* 0xff8000000b327808 */ /* 0x000fe40004000000 */
[----:B------:R-:W-:Y:S01]  /*16bc0*/  FMNMX.FTZ R9, R49, R4, !PT ;  /* 0x0000000431097209 */ /* 0x000fe20007810000 */
[----:B------:R-:W0:Y:S03]  /*16bd0*/  SHFL.BFLY PT, R13, R8, 0x2, 0x1f ;  /* 0x0c401f00080d7f89 */ /* 0x000e2600000e0000 */
[----:B------:R-:W-:Y:S01]  /*16be0*/  FMNMX.FTZ R9, R50, R9, !PT ;  /* 0x0000000932097209 */ /* 0x000fe20007810000 */
[----:B------:R-:W2:Y:S04]  /*16bf0*/  LDL.64 R4, [R1+0x430] ;  /* 0x0004300001047983 */ /* 0x000ea80000100a00 */
[----:B------:R-:W-:Y:S04]  /*16c00*/  STL.64 [R1+0x420], R8 ;  /* 0x0004200801007387 */ /* 0x000fe80000100a00 */
[----:B------:R-:W4:Y:S01]  /*16c10*/  LDL R12, [R1+0x424] ;  /* 0x00042400010c7983 */ /* 0x000f220000100800 */
[----:B0-----:R-:W-:-:S05]  /*16c20*/  FMNMX.FTZ R13, R8, R13, !PT ;  /* 0x0000000d080d7209 */ /* 0x001fca0007810000 */
[----:B------:R-:W0:Y:S02]  /*16c30*/  SHFL.BFLY PT, R6, R13, 0x1, 0x1f ;  /* 0x0c201f000d067f89 */ /* 0x000e2400000e0000 */
[----:B0-----:R-:W-:-:S05]  /*16c40*/  FMNMX.FTZ R6, R13, R6, !PT ;  /* 0x000000060d067209 */ /* 0x001fca0007810000 */
[----:B------:R-:W-:Y:S04]  /*16c50*/  STL [R1+0x420], R6 ;  /* 0x0004200601007387 */ /* 0x000fe80000100800 */
[----:B------:R-:W3:Y:S04]  /*16c60*/  LDL R13, [R1+0x420] ;  /* 0x00042000010d7983 */ /* 0x000ee80000100800 */
[----:B----4-:R-:W0:Y:S02]  /*16c70*/  SHFL.BFLY PT, R9, R12, 0x2, 0x1f ;  /* 0x0c401f000c097f89 */ /* 0x010e2400000e0000 */
[----:B0-----:R-:W-:-:S05]  /*16c80*/  FMNMX.FTZ R9, R9, R12, !PT ;  /* 0x0000000c09097209 */ /* 0x001fca0007810000 */
[----:B------:R-:W0:Y:S01]  /*16c90*/  SHFL.BFLY PT, R28, R9, 0x1, 0x1f ;  /* 0x0c201f00091c7f89 */ /* 0x000e2200000e0000 */
[----:B---3--:R-:W-:Y:S01]  /*16ca0*/  FMUL.FTZ R7, R52, R13 ;  /* 0x0000000d34077220 */ /* 0x008fe20000410000 */
[----:B------:R-:W-:Y:S02]  /*16cb0*/  FSETP.NEU.FTZ.AND P0, PT, R13, -INF , PT ;  /* 0xff8000000d00780b */ /* 0x000fe40003f1d000 */
[----:B0-----:R-:W-:Y:S02]  /*16cc0*/  FMNMX.FTZ R28, R9, R28, !PT ;  /* 0x0000001c091c7209 */ /* 0x001fe40007810000 */
[----:B------:R-:W-:Y:S02]  /*16cd0*/  FSEL R11, R7, RZ, P0 ;  /* 0x000000ff070b7208 */ /* 0x000fe40000000000 */
[----:B------:R-:W-:Y:S01]  /*16ce0*/  FSEL R13, R13, RZ, P0 ;  /* 0x000000ff0d0d7208 */ /* 0x000fe20000000000 */
[C---:B------:R-:W-:Y:S01]  /*16cf0*/  FMUL.FTZ R6, R28.reuse, R52 ;  /* 0x000000341c067220 */ /* 0x040fe20000410000 */
[----:B------:R-:W-:-:S04]  /*16d00*/  FSETP.NEU.FTZ.AND P0, PT, R28, -INF , PT ;  /* 0xff8000001c00780b */ /* 0x000fc80003f1d000 */
[----:B------:R-:W-:Y:S02]  /*16d10*/  FSEL R8, R28, RZ, P0 ;  /* 0x000000ff1c087208 */ /* 0x000fe40000000000 */
[----:B------:R-:W-:Y:S01]  /*16d20*/  FSEL R51, R6, RZ, P0 ;  /* 0x000000ff06337208 */ /* 0x000fe20000000000 */
[----:B------:R-:W-:Y:S01]  /*16d30*/  FADD.FTZ R9, R20, -R13 ;  /* 0x8000000d14097221 */ /* 0x000fe20000010000 */
[-C--:B------:R-:W-:Y:S01]  /*16d40*/  FFMA.FTZ R7, R84, R52.reuse, -R11 ;  /* 0x0000003454077223 */ /* 0x080fe2000001080b */
[----:B------:R-:W-:Y:S02]  /*16d50*/  FADD.FTZ R21, R21, -R8 ;  /* 0x8000000815157221 */ /* 0x000fe40000010000 */
[-C--:B------:R-:W-:Y:S01]  /*16d60*/  FFMA.FTZ R188, R53, R52.reuse, -R51 ;  /* 0x0000003435bc7223 */ /* 0x080fe20000010833 */
[-C--:B------:R-:W-:Y:S01]  /*16d70*/  FMUL.FTZ R9, R9, R52.reuse ;  /* 0x0000003409097220 */ /* 0x080fe20000410000 */
[----:B------:R-:W-:Y:S01]  /*16d80*/  FMUL.FTZ R21, R52, R21 ;  /* 0x0000001534157220 */ /* 0x000fe20000410000 */
[-CC-:B------:R-:W-:Y:S01]  /*16d90*/  FFMA.FTZ R152, R152, R52.reuse, -R11.reuse ;  /* 0x0000003498987223 */ /* 0x180fe2000001080b */
[-C--:B------:R-:W-:Y:S01]  /*16da0*/  FFMA.FTZ R158, R36, R52.reuse, -R11 ;  /* 0x00000034249e7223 */ /* 0x080fe2000001080b */
[-CC-:B------:R-:W-:Y:S01]  /*16db0*/  FFMA.FTZ R153, R45, R52.reuse, -R51.reuse ;  /* 0x000000342d997223 */ /* 0x180fe20000010833 */
[----:B------:R-:W-:Y:S01]  /*16dc0*/  MUFU.EX2 R7, R7 ;  /* 0x0000000700077308 */ /* 0x000fe20000000800 */
[-C--:B------:R-:W-:Y:S01]  /*16dd0*/  FFMA.FTZ R169, R35, R52.reuse, -R51 ;  /* 0x0000003423a97223 */ /* 0x080fe20000010833 */
[-C--:B------:R-:W-:Y:S01]  /*16de0*/  FFMA.FTZ R154, R154, R52.reuse, -R11 ;  /* 0x000000349a9a7223 */ /* 0x080fe2000001080b */
[----:B------:R-:W-:-:S05]  /*16df0*/  FFMA.FTZ R155, R44, R52, -R51 ;  /* 0x000000342c9b7223 */ /* 0x000fca0000010833 */
[----:B------:R-:W2:Y:S01]  /*16e00*/  MUFU.EX2 R36, R9 ;  /* 0x0000000900247308 */ /* 0x000ea20000000800 */
[-C--:B------:R-:W-:Y:S01]  /*16e10*/  FFMA.FTZ R187, R82, R52.reuse, -R11 ;  /* 0x0000003452bb7223 */ /* 0x080fe2000001080b */
[----:B------:R-:W-:-:S06]  /*16e20*/  FFMA.FTZ R6, R46, R52, -R51 ;  /* 0x000000342e067223 */ /* 0x000fcc0000010833 */
[----:B------:R-:W-:Y:S08]  /*16e30*/  MUFU.EX2 R188, R188 ;  /* 0x000000bc00bc7308 */ /* 0x000ff00000000800 */
[----:B------:R-:W0:Y:S01]  /*16e40*/  MUFU.EX2 R35, R21 ;  /* 0x0000001500237308 */ /* 0x000e220000000800 */
[-C--:B------:R-:W-:Y:S01]  /*16e50*/  FFMA.FTZ R186, R80, R52.reuse, -R11 ;  /* 0x0000003450ba7223 */ /* 0x080fe2000001080b */
[----:B------:R-:W-:-:S06]  /*16e60*/  FFMA.FTZ R181, R43, R52, -R51 ;  /* 0x000000342bb57223 */ /* 0x000fcc0000010833 */
[----:B------:R-:W1:Y:S08]  /*16e70*/  MUFU.EX2 R152, R152 ;  /* 0x0000009800987308 */ /* 0x000e700000000800 */
[----:B------:R-:W3:Y:S01]  /*16e80*/  MUFU.EX2 R153, R153 ;  /* 0x0000009900997308 */ /* 0x000ee20000000800 */
[-C--:B------:R-:W-:Y:S01]  /*16e90*/  FFMA.FTZ R185, R78, R52.reuse, -R11 ;  /* 0x000000344eb97223 */ /* 0x080fe2000001080b */
[----:B------:R-:W-:-:S06]  /*16ea0*/  FFMA.FTZ R182, R42, R52, -R51 ;  /* 0x000000342ab67223 */ /* 0x000fcc0000010833 */
[----:B------:R-:W4:Y:S08]  /*16eb0*/  MUFU.EX2 R154, R154 ;  /* 0x0000009a009a7308 */ /* 0x000f300000000800 */
[----:B------:R-:W4:Y:S01]  /*16ec0*/  MUFU.EX2 R155, R155 ;  /* 0x0000009b009b7308 */ /* 0x000f220000000800 */
[----:B--2---:R-:W-:Y:S01]  /*16ed0*/  FFMA.FTZ R9, R36, R4, R7 ;  /* 0x0000000424097223 */ /* 0x004fe20000010007 */
[----:B0-----:R-:W-:-:S06]  /*16ee0*/  FFMA.FTZ R4, R5, R35, R188 ;  /* 0x0000002305047223 */ /* 0x001fcc00000100bc */
[----:B------:R-:W0:Y:S01]  /*16ef0*/  MUFU.EX2 R187, R187 ;  /* 0x000000bb00bb7308 */ /* 0x000e220000000800 */
[-C--:B------:R-:W-:Y:S01]  /*16f00*/  FFMA.FTZ R184, R76, R52.reuse, -R11 ;  /* 0x000000344cb87223 */ /* 0x080fe2000001080b */
[----:B------:R-:W-:-:S06]  /*16f10*/  FFMA.FTZ R177, R40, R52, -R51 ;  /* 0x0000003428b17223 */ /* 0x000fcc0000010833 */
[----:B------:R-:W2:Y:S01]  /*16f20*/  MUFU.EX2 R6, R6 ;  /* 0x0000000600067308 */ /* 0x000ea20000000800 */
[----:B-1----:R-:W-:Y:S01]  /*16f30*/  FADD.FTZ R9, R152, R9 ;  /* 0x0000000998097221 */ /* 0x002fe20000010000 */
[----:B---3--:R-:W-:-:S06]  /*16f40*/  FADD.FTZ R4, R153, R4 ;  /* 0x0000000499047221 */ /* 0x008fcc0000010000 */
[----:B------:R-:W1:Y:S01]  /*16f50*/  MUFU.EX2 R186, R186 ;  /* 0x000000ba00ba7308 */ /* 0x000e620000000800 */
        /* <DEDUP_REMOVED lines=10> */
[----:B--2---:R-:W-:-:S06]  /*17000*/  FADD.FTZ R4, R6, R5 ;  /* 0x0000000506047221 */ /* 0x004fcc0000010000 */
[----:B------:R-:W0:Y:S01]  /*17010*/  MUFU.EX2 R184, R184 ;  /* 0x000000b800b87308 */ /* 0x000e220000000800 */
[-C--:B------:R-:W-:Y:S01]  /*17020*/  FFMA.FTZ R175, R70, R52.reuse, -R11 ;  /* 0x0000003446af7223 */ /* 0x080fe2000001080b */
[----:B------:R-:W-:-:S06]  /*17030*/  FFMA.FTZ R172, R37, R52, -R51 ;  /* 0x0000003425ac7223 */ /* 0x000fcc0000010833 */
[----:B------:R-:W2:Y:S01]  /*17040*/  MUFU.EX2 R177, R177 ;  /* 0x000000b100b17308 */ /* 0x000ea20000000800 */
[----:B-1----:R-:W-:Y:S01]  /*17050*/  FADD.FTZ R8, R186, R9 ;  /* 0x00000009ba087221 */ /* 0x002fe20000010000 */
[----:B---3--:R-:W-:-:S06]  /*17060*/  FADD.FTZ R5, R181, R4 ;  /* 0x00000004b5057221 */ /* 0x008fcc0000010000 */
[----:B------:R-:W1:Y:S01]  /*17070*/  MUFU.EX2 R183, R183 ;  /* 0x000000b700b77308 */ /* 0x000e620000000800 */
[----:B------:R-:W-:-:S07]  /*17080*/  FFMA.FTZ R174, R68, R52, -R11 ;  /* 0x0000003444ae7223 */ /* 0x000fce000001080b */
        /* <DEDUP_REMOVED lines=54> */
[-CC-:B------:R-:W-:Y:S01]  /*173f0*/  FFMA.FTZ R15, R34, R52.reuse, -R11.reuse ;  /* 0x00000034220f7223 */ /* 0x180fe2000001080b */
[-CC-:B------:R-:W-:Y:S01]  /*17400*/  FFMA.FTZ R18, R18, R52.reuse, -R11.reuse ;  /* 0x0000003412127223 */ /* 0x180fe2000001080b */
[----:B------:R-:W-:-:S05]  /*17410*/  FFMA.FTZ R14, R14, R52, -R11 ;  /* 0x000000340e0e7223 */ /* 0x000fca000001080b */
[----:B------:R-:W3:Y:S01]  /*17420*/  MUFU.EX2 R160, R160 ;  /* 0x000000a000a07308 */ /* 0x000ee20000000800 */
[----:B------:R-:W-:Y:S01]  /*17430*/  FFMA.FTZ R13, R24, R52, -R11 ;  /* 0x00000034180d7223 */ /* 0x000fe2000001080b */
[----:B----4-:R-:W-:Y:S01]  /*17440*/  FADD.FTZ R5, R165, R4 ;  /* 0x00000004a5057221 */ /* 0x010fe20000010000 */
[----:B------:R-:W-:-:S05]  /*17450*/  FADD.FTZ R9, R161, R8 ;  /* 0x00000008a1097221 */ /* 0x000fca0000010000 */
[----:B------:R-:W4:Y:S01]  /*17460*/  MUFU.EX2 R156, R156 ;  /* 0x0000009c009c7308 */ /* 0x000f220000000800 */
[----:B------:R-:W-:Y:S01]  /*17470*/  FFMA.FTZ R11, R30, R52, -R51 ;  /* 0x000000341e0b7223 */ /* 0x000fe20000010833 */
[----:B0-----:R-:W-:Y:S01]  /*17480*/  FADD.FTZ R4, R166, R5 ;  /* 0x00000005a6047221 */ /* 0x001fe20000010000 */
[----:B--2---:R-:W-:-:S05]  /*17490*/  FADD.FTZ R24, R162, R9 ;  /* 0x00000009a2187221 */ /* 0x004fca0000010000 */
[----:B------:R-:W0:Y:S01]  /*174a0*/  MUFU.EX2 R157, R157 ;  /* 0x0000009d009d7308 */ /* 0x000e220000000800 */
[----:B------:R-:W-:-:S07]  /*174b0*/  FFMA.FTZ R12, R48, R52, -R51 ;  /* 0x00000034300c7223 */ /* 0x000fce0000010833 */
[----:B------:R-:W2:Y:S01]  /*174c0*/  MUFU.EX2 R19, R19 ;  /* 0x0000001300137308 */ /* 0x000ea20000000800 */
[----:B-1----:R-:W-:Y:S01]  /*174d0*/  FADD.FTZ R5, R159, R4 ;  /* 0x000000049f057221 */ /* 0x002fe20000010000 */
[----:B---3--:R-:W-:-:S06]  /*174e0*/  FADD.FTZ R9, R21, R24 ;  /* 0x0000001815097221 */ /* 0x008fcc0000010000 */
[----:B------:R-:W1:Y:S01]  /*174f0*/  MUFU.EX2 R158, R158 ;  /* 0x0000009e009e7308 */ /* 0x000e620000000800 */
[----:B------:R-:W-:-:S07]  /*17500*/  FFMA.FTZ R8, R49, R52, -R51 ;  /* 0x0000003431087223 */ /* 0x000fce0000010833 */
[----:B------:R-:W3:Y:S01]  /*17510*/  MUFU.EX2 R20, R20 ;  /* 0x0000001400147308 */ /* 0x000ee20000000800 */
[----:B------:R-:W-:Y:S01]  /*17520*/  FADD.FTZ R4, R160, R5 ;  /* 0x00000005a0047221 */ /* 0x000fe20000010000 */
[----:B----4-:R-:W-:-:S06]  /*17530*/  FADD.FTZ R24, R156, R9 ;  /* 0x000000099c187221 */ /* 0x010fcc0000010000 */
[----:B------:R-:W4:Y:S01]  /*17540*/  MUFU.EX2 R15, R15 ;  /* 0x0000000f000f7308 */ /* 0x000f220000000800 */
[----:B------:R-:W-:-:S07]  /*17550*/  FFMA.FTZ R9, R50, R52, -R51 ;  /* 0x0000003432097223 */ /* 0x000fce0000010833 */
[----:B------:R-:W4:Y:S01]  /*17560*/  MUFU.EX2 R11, R11 ;  /* 0x0000000b000b7308 */ /* 0x000f220000000800 */
[----:B0-----:R-:W-:Y:S01]  /*17570*/  FADD.FTZ R5, R157, R4 ;  /* 0x000000049d057221 */ /* 0x001fe20000010000 */
[----:B--2---:R-:W-:-:S06]  /*17580*/  FADD.FTZ R25, R19, R24 ;  /* 0x0000001813197221 */ /* 0x004fcc0000010000 */
[----:B------:R-:W0:Y:S08]  /*17590*/  MUFU.EX2 R18, R18 ;  /* 0x0000001200127308 */ /* 0x000e300000000800 */
[----:B------:R-:W2:Y:S01]  /*175a0*/  MUFU.EX2 R12, R12 ;  /* 0x0000000c000c7308 */ /* 0x000ea20000000800 */
[----:B-1----:R-:W-:Y:S01]  /*175b0*/  FADD.FTZ R4, R158, R5 ;  /* 0x000000059e047221 */ /* 0x002fe20000010000 */
[----:B---3--:R-:W-:-:S06]  /*175c0*/  FADD.FTZ R24, R20, R25 ;  /* 0x0000001914187221 */ /* 0x008fcc0000010000 */
[----:B------:R-:W1:Y:S08]  /*175d0*/  MUFU.EX2 R14, R14 ;  /* 0x0000000e000e7308 */ /* 0x000e700000000800 */
[----:B------:R-:W3:Y:S01]  /*175e0*/  MUFU.EX2 R8, R8 ;  /* 0x0000000800087308 */ /* 0x000ee20000000800 */
[----:B----4-:R-:W-:Y:S01]  /*175f0*/  FADD.FTZ R5, R15, R4 ;  /* 0x000000040f057221 */ /* 0x010fe20000010000 */
[----:B------:R-:W-:-:S06]  /*17600*/  FADD.FTZ R25, R11, R24 ;  /* 0x000000180b197221 */ /* 0x000fcc0000010000 */
[----:B------:R-:W4:Y:S08]  /*17610*/  MUFU.EX2 R13, R13 ;  /* 0x0000000d000d7308 */ /* 0x000f300000000800 */
[----:B------:R-:W4:Y:S01]  /*17620*/  MUFU.EX2 R9, R9 ;  /* 0x0000000900097308 */ /* 0x000f220000000800 */
[----:B0-----:R-:W-:Y:S01]  /*17630*/  FADD.FTZ R5, R18, R5 ;  /* 0x0000000512057221 */ /* 0x001fe20000010000 */
[----:B--2---:R-:W-:-:S03]  /*17640*/  FADD.FTZ R25, R12, R25 ;  /* 0x000000190c197221 */ /* 0x004fc60000010000 */
[----:B-1----:R-:W-:Y:S01]  /*17650*/  FADD.FTZ R30, R14, R5 ;  /* 0x000000050e1e7221 */ /* 0x002fe20000010000 */
[----:B---3--:R-:W-:-:S03]  /*17660*/  FADD.FTZ R4, R8, R25 ;  /* 0x0000001908047221 */ /* 0x008fc60000010000 */
[----:B----4-:R-:W-:Y:S01]  /*17670*/  FADD.FTZ R30, R13, R30 ;  /* 0x0000001e0d1e7221 */ /* 0x010fe20000010000 */
[----:B------:R-:W-:Y:S01]  /*17680*/  STL [R1+0x424], R28 ;  /* 0x0004241c01007387 */ /* 0x000fe20000100800 */
[----:B------:R-:W-:-:S05]  /*17690*/  FADD.FTZ R31, R9, R4 ;  /* 0x00000004091f7221 */ /* 0x000fca0000010000 */
        /* <DEDUP_REMOVED lines=139> */
[C---:B------:R-:W-:Y:S01]  /*17f50*/  FMUL.FTZ R41, R36.reuse, R41 ;  /* 0x0000002924297220 */ /* 0x040fe20000410000 */
[----:B------:R-:W-:-:S02]  /*17f60*/  FMUL.FTZ R31, R36, R31 ;  /* 0x0000001f241f7220 */ /* 0x000fc40000410000 */
        /* <DEDUP_REMOVED lines=134> */
[----:B------:R2:W-:Y:S01]  /*187d0*/  ST.E desc[UR36][R16.64+0x404], R147 ;  /* 0x0004049310007985 */ /* 0x0005e2000c101924 */
[C---:B---3--:R-:W-:Y:S01]  /*187e0*/  FMUL.FTZ R25, R35.reuse, R28 ;  /* 0x0000001c23197220 */ /* 0x048fe20000410000 */
        /* <DEDUP_REMOVED lines=102> */
[----:B------:R-:W-:Y:S04]  /*18e50*/  ST.E desc[UR36][R16.64+0x3dc], R43 ;  /* 0x0003dc2b10007985 */ /* 0x000fe8000c101924 */
[----:B------:R4:W-:Y:S04]  /*18e60*/  ST.E desc[UR36][R16.64+0x3e8], R5 ;  /* 0x0003e80510007985 */ /* 0x0009e8000c101924 */
[----:B------:R4:W-:Y:S04]  /*18e70*/  ST.E desc[UR36][R16.64+0x3ec], R25 ;  /* 0x0003ec1910007985 */ /* 0x0009e8000c101924 */
[----:B------:R4:W-:Y:S04]  /*18e80*/  ST.E desc[UR36][R16.64+0x3f8], R27 ;  /* 0x0003f81b10007985 */ /* 0x0009e8000c101924 */
[----:B------:R4:W-:Y:S04]  /*18e90*/  ST.E desc[UR36][R16.64+0x3fc], R31 ;  /* 0x0003fc1f10007985 */ /* 0x0009e8000c101924 */
[----:B------:R4:W-:Y:S01]  /*18ea0*/  ST.E desc[UR36][R16.64+0x408], R35 ;  /* 0x0004082310007985 */ /* 0x0009e2000c101924 */
[----:B------:R2:W-:Y:S06]  /*18eb0*/  BAR.SYNC.DEFER_BLOCKING R206, 0x100 ;  /* 0x000400ce0000751d */ /* 0x0005ec0000010000 */
[----:B0-----:R-:W4:Y:S04]  /*18ec0*/  LD.E R29, desc[UR36][R16.64+0x210] ;  /* 0x00021024101d7980 */ /* 0x001f28000c101900 */
[----:B-1----:R-:W4:Y:S04]  /*18ed0*/  LD.E R33, desc[UR36][R16.64+0x214] ;  /* 0x0002142410217980 */ /* 0x002f28000c101900 */
[----:B------:R-:W4:Y:S04]  /*18ee0*/  LD.E R37, desc[UR36][R16.64+0x218] ;  /* 0x0002182410257980 */ /* 0x000f28000c101900 */
[----:B--2---:R-:W2:Y:S04]  /*18ef0*/  LD.E R39, desc[UR36][R16.64+0x21c] ;  /* 0x00021c2410277980 */ /* 0x004ea8000c101900 */
[----:B---3--:R-:W3:Y:S04]  /*18f00*/  LD.E R41, desc[UR36][R16.64+0x220] ;  /* 0x0002202410297980 */ /* 0x008ee8000c101900 */
[----:B----4-:R-:W4:Y:S04]  /*18f10*/  LD.E R5, desc[UR36][R16.64+0x224] ;  /* 0x0002242410057980 */ /* 0x010f28000c101900 */
        /* <DEDUP_REMOVED lines=123> */
[----:B------:R-:W-:Y:S04]  /*196d0*/  ST.E desc[UR36][R16.64+0x210], R29 ;  /* 0x0002101d10007985 */ /* 0x000fe8000c101924 */
[----:B------:R-:W-:Y:S04]  /*196e0*/  ST.E desc[UR36][R16.64+0x214], R33 ;  /* 0x0002142110007985 */ /* 0x000fe8000c101924 */
[----:B------:R-:W-:Y:S04]  /*196f0*/  ST.E desc[UR36][R16.64+0x218], R37 ;  /* 0x0002182510007985 */ /* 0x000fe8000c101924 */
[----:B--2---:R-:W-:Y:S04]  /*19700*/  ST.E desc[UR36][R16.64+0x21c], R39 ;  /* 0x00021c2710007985 */ /* 0x004fe8000c101924 */
[----:B---3--:R-:W-:Y:S04]  /*19710*/  ST.E desc[UR36][R16.64+0x220], R41 ;  /* 0x0002202910007985 */ /* 0x008fe8000c101924 */
        /* <DEDUP_REMOVED lines=124> */
[----:B------:R-:W4:Y:S04]  /*19ee0*/  LDL R195, [R1+0x68] ;  /* 0x0000680001c37983 */ /* 0x000f280000100800 */
[----:B-1----:R-:W4:Y:S04]  /*19ef0*/  LD.E R24, desc[UR36][R16.64+0x210] ;  /* 0x0002102410187980 */ /* 0x002f28000c101900 */
[----:B------:R-:W4:Y:S04]  /*19f00*/  LD.E R25, desc[UR36][R16.64+0x214] ;  /* 0x0002142410197980 */ /* 0x000f28000c101900 */
        /* <DEDUP_REMOVED lines=838> */
[----:B------:R0:W-:Y:S04]  /*1d370*/  ST.E desc[UR36][R16.64+0x214], R25 ;  /* 0x0002141910007985 */ /* 0x0001e8000c101924 */
        /* <DEDUP_REMOVED lines=126> */
[----:B------:R4:W-:Y:S04]  /*1db60*/  STL [R1+0x68], R0 ;  /* 0x0000680001007387 */ /* 0x0009e80000100800 */
        /* <DEDUP_REMOVED lines=9> */
[----:B-1----:R-:W4:Y:S04]  /*1dc00*/  LD.E R27, desc[UR36][R16.64+0x234] ;  /* 0x00023424101b7980 */ /* 0x002f28000c101900 */
        /* <DEDUP_REMOVED lines=246> */
[----:B0-----:R-:W1:Y:S04]  /*1eb70*/  LDL.64 R4, [R1+0x198] ;  /* 0x0001980001047983 */ /* 0x001e680000100a00 */
[----:B------:R2:W5:Y:S04]  /*1eb80*/  LD.E R0, desc[UR36][R2.64] ;  /* 0x0000002402007980 */ /* 0x000568000c101900 */
[----:B-1----:R-:W3:Y:S01]  /*1eb90*/  LD.E R6, desc[UR36][R4.64] ;  /* 0x0000002404067980 */ /* 0x002ee2000c101900 */
[----:B------:R-:W-:Y:S01]  /*1eba0*/  BSSY B0, `(.L_x_11342) ;  /* 0x0000005000007945 */ /* 0x000fe20003800000 */
[----:B---3--:R-:W-:-:S04]  /*1ebb0*/  LOP3.LUT R6, R6, 0x1, RZ, 0xfc, !PT ;  /* 0x0000000106067812 */ /* 0x008fc800078efcff */
[----:B------:R-:W-:-:S13]  /*1ebc0*/  ISETP.NE.AND P0, PT, R6, 0x3, PT ;  /* 0x000000030600780c */ /* 0x000fda0003f05270 */
[----:B--2---:R-:W-:Y:S05]  /*1ebd0*/  @!P0 BRA `(.L_x_11343) ;  /* 0x0000000000048947 */ /* 0x004fea0003800000 */
[----:B------:R-:W-:Y:S01]  /*1ebe0*/  BPT.TRAP 0x1 ;  /* 0x000000040000795c */ /* 0x000fe20000300000 */
.L_x_11343:
[----:B------:R-:W-:Y:S05]  /*1ebf0*/  BSYNC B0 ;  /* 0x0000000000007941 */ /* 0x000fea0003800000 */
.L_x_11342:
[----:B------:R-:W2:Y:S04]  /*1ec00*/  LD.E.64 R6, desc[UR36][R4.64+0x20] ;  /* 0x0000202404067980 */ /* 0x000ea8000c101b00 */
[----:B------:R-:W3:Y:S01]  /*1ec10*/  LD.E R8, desc[UR36][R4.64+0xc] ;  /* 0x00000c2404087980 */ /* 0x000ee2000c101900 */
[C---:B------:R-:W-:Y:S01]  /*1ec20*/  ISETP.GT.AND P0, PT, R10.reuse, UR40, PT ;  /* 0x000000280a007c0c */ /* 0x040fe2000bf04270 */
[----:B------:R-:W-:Y:S01]  /*1ec30*/  VIADD R10, R10, 0xffffffff ;  /* 0xffffffff0a0a7836 */ /* 0x000fe20000000000 */
[----:B--2---:R-:W-:-:S05]  /*1ec40*/  MOV R7, R6 ;  /* 0x0000000600077202 */ /* 0x004fca0000000f00 */
[----:B-----5:R-:W-:-:S05]  /*1ec50*/  IMAD R7, R0, 0x8, R7 ;  /* 0x0000000800077824 */ /* 0x020fca00078e0207 */
[----:B---3--:R-:W-:-:S04]  /*1ec60*/  PRMT R7, R8, 0x654, R7 ;  /* 0x0000065408077816 */ /* 0x008fc80000000007 */
[----:B------:R2:W-:Y:S01]  /*1ec70*/  SYNCS.ARRIVE.TRANS64.RED.A1T0 RZ, [R7+URZ], RZ ;  /* 0x000000ff07ff79a7 */ /* 0x0005e2000810043f */
[----:B------:R-:W-:Y:S05]  /*1ec80*/  @P0 BRA `(.L_x_11344) ;  /* 0xffffff4c00540947 */ /* 0x000fea000383ffff */
.L_x_11311:
[----:B------:R-:W-:Y:S05]  /*1ec90*/  WARPSYNC.ALL ;  /* 0x0000000000007948 */ /* 0x000fea0003800000 */
[----:B------:R-:W0:Y:S04]  /*1eca0*/  LDL R5, [R1+0x430] ;  /* 0x0004300001057983 */ /* 0x000e280000100800 */
[----:B------:R-:W3:Y:S04]  /*1ecb0*/  LDL R6, [R1+0x434] ;  /* 0x0004340001067983 */ /* 0x000ee80000100800 */
[----:B------:R-:W4:Y:S04]  /*1ecc0*/  LDL R136, [R1+0x1f8] ;  /* 0x0001f80001887983 */ /* 0x000f280000100800 */
        /* <DEDUP_REMOVED lines=62> */
[----:B0-----:R-:W0:Y:S02]  /*1f0b0*/  SHFL.BFLY PT, R0, R5, 0x2, 0x1f ;  /* 0x0c401f0005007f89 */ /* 0x001e2400000e0000 */
[----:B0-----:R-:W-:-:S05]  /*1f0c0*/  FADD.FTZ R0, R5, R0 ;  /* 0x0000000005007221 */ /* 0x001fca0000010000 */
[----:B------:R-:W0:Y:S02]  /*1f0d0*/  SHFL.BFLY PT, R3, R0, 0x1, 0x1f ;  /* 0x0c201f0000037f89 */ /* 0x000e2400000e0000 */
[----:B0-----:R-:W-:Y:S01]  /*1f0e0*/  FADD.FTZ R2, R0, R3 ;  /* 0x0000000300027221 */ /* 0x001fe20000010000 */
[----:B----4-:R-:W-:Y:S01]  /*1f0f0*/  VIADD R136, R136, 0x1 ;  /* 0x0000000188887836 */ /* 0x010fe20000000000 */
[----:B------:R-:W4:Y:S04]  /*1f100*/  LDL R0, [R1+0x204] ;  /* 0x0002040001007983 */ /* 0x000f280000100800 */
[----:B------:R-:W-:Y:S04]  /*1f110*/  STL [R1+0x430], R2 ;  /* 0x0004300201007387 */ /* 0x000fe80000100800 */
[----:B------:R-:W5:Y:S04]  /*1f120*/  LDL R147, [R1+0x430] ;  /* 0x0004300001937983 */ /* 0x000f680000100800 */
[----:B---3--:R-:W0:Y:S02]  /*1f130*/  SHFL.BFLY PT, R3, R6, 0x2, 0x1f ;  /* 0x0c401f0006037f89 */ /* 0x008e2400000e0000 */
[----:B0-----:R-:W-:Y:S01]  /*1f140*/  FADD.FTZ R3, R3, R6 ;  /* 0x0000000603037221 */ /* 0x001fe20000010000 */
[----:B------:R-:W-:Y:S01]  /*1f150*/  ISETP.NE.AND P2, PT, R136, 0x2, PT ;  /* 0x000000028800780c */ /* 0x000fe20003f45270 */
[----:B--2---:R-:W2:Y:S04]  /*1f160*/  LDL.64 R6, [R1+0x3f8] ;  /* 0x0003f80001067983 */ /* 0x004ea80000100a00 */
[----:B------:R-:W0:Y:S08]  /*1f170*/  SHFL.BFLY PT, R4, R3, 0x1, 0x1f ;  /* 0x0c201f0003047f89 */ /* 0x000e3000000e0000 */
[----:B------:R-:W3:Y:S01]  /*1f180*/  @!P2 LDL R134, [R1+0x1fc] ;  /* 0x0001fc000186a983 */ /* 0x000ee20000100800 */
[----:B0-----:R-:W-:-:S03]  /*1f190*/  FADD.FTZ R140, R3, R4 ;  /* 0x00000004038c7221 */ /* 0x001fc60000010000 */
[----:B------:R-:W2:Y:S02]  /*1f1a0*/  LDL.64 R4, [R1+0x3e8] ;  /* 0x0003e80001047983 */ /* 0x000ea40000100a00 */
[----:B------:R-:W-:Y:S02]  /*1f1b0*/  FSETP.NE.FTZ.AND P1, PT, R140, RZ, PT ;  /* 0x000000ff8c00720b */ /* 0x000fe40003f35000 */
[----:B------:R-:W2:Y:S11]  /*1f1c0*/  LDL.64 R2, [R1+0x408] ;  /* 0x0004080001027983 */ /* 0x000eb60000100a00 */
[----:B------:R-:W2:Y:S04]  /*1f1d0*/  @P1 LDL R143, [R1+0x440] ;  /* 0x00044000018f1983 */ /* 0x000ea80000100800 */
[----:B------:R-:W2:Y:S01]  /*1f1e0*/  @P1 LDL R145, [R1+0x424] ;  /* 0x0004240001911983 */ /* 0x000ea20000100800 */
[----:B------:R-:W-:-:S02]  /*1f1f0*/  IMAD.MOV.U32 R142, RZ, RZ, -0x800000 ;  /* 0xff800000ff8e7424 */ /* 0x000fc400078e00ff */
[----:B------:R-:W-:Y:S02]  /*1f200*/  IMAD.MOV.U32 R137, RZ, RZ, RZ ;  /* 0x000000ffff897224 */ /* 0x000fe400078e00ff */
[----:B------:R-:W-:Y:S01]  /*1f210*/  IMAD.MOV.U32 R144, RZ, RZ, -0x800000 ;  /* 0xff800000ff907424 */ /* 0x000fe200078e00ff */
[----:B------:R0:W-:Y:S08]  /*1f220*/  BAR.ARV R205, 0x100 ;  /* 0x000400cd0000751d */ /* 0x0001f00000002000 */
[----:B------:R-:W-:Y:S06]  /*1f230*/  BAR.ARV 0x8, 0x180 ;  /* 0x0206000000007b1d */ /* 0x000fec0000002000 */
[----:B-----5:R-:W-:-:S13]  /*1f240*/  FSETP.NE.FTZ.AND P0, PT, R147, RZ, PT ;  /* 0x000000ff9300720b */ /* 0x020fda0003f15000 */
[----:B------:R-:W5:Y:S04]  /*1f250*/  @P0 LDL R138, [R1+0x440] ;  /* 0x00044000018a0983 */ /* 0x000f680000100800 */
[----:B------:R-:W2:Y:S01]  /*1f260*/  @P0 LDL R139, [R1+0x420] ;  /* 0x00042000018b0983 */ /* 0x000ea20000100800 */
[----:B------:R-:W1:Y:S02]  /*1f270*/  @P0 MUFU.LG2 R141, R147 ;  /* 0x00000093008d0308 */ /* 0x000e640000000c00 */
[----:B-1----:R-:W-:-:S06]  /*1f280*/  @P0 FMUL.FTZ R141, R141, 0.69314718246459960938 ;  /* 0x3f3172188d8d0820 */ /* 0x002fcc0000410000 */
[----:B------:R-:W-:Y:S08]  /*1f290*/  @P1 MUFU.LG2 R146, R140 ;  /* 0x0000008c00921308 */ /* 0x000ff00000000c00 */
[----:B------:R-:W1:Y:S01]  /*1f2a0*/  @P0 MUFU.RCP R137, R147 ;  /* 0x0000009300890308 */ /* 0x000e620000001000 */
[----:B---3--:R-:W-:Y:S01]  /*1f2b0*/  @!P2 LOP3.LUT R134, R134, 0x1, RZ, 0x3c, !PT ;  /* 0x000000018686a812 */ /* 0x008fe200078e3cff */
[----:B----4-:R-:W-:Y:S01]  /*1f2c0*/  VIADD R0, R0, 0x1 ;  /* 0x0000000100007836 */ /* 0x010fe20000000000 */
[----:B------:R-:W-:Y:S04]  /*1f2d0*/  STL [R1+0x434], R140 ;  /* 0x0004348c01007387 */ /* 0x000fe80000100800 */
[----:B------:R-:W-:Y:S04]  /*1f2e0*/  STL [R1+0x1f8], R136 ;  /* 0x0001f88801007387 */ /* 0x000fe80000100800 */
[----:B------:R-:W-:Y:S01]  /*1f2f0*/  @!P2 STL [R1+0x1fc], R134 ;  /* 0x0001fc860100a387 */ /* 0x000fe20000100800 */
        /* <DEDUP_REMOVED lines=97> */
[----:B------:R-:W-:Y:S01]  /*1f910*/  @!P2 STL [R1+0x1f8], RZ ;  /* 0x0001f8ff0100a387 */ /* 0x000fe20000100800 */
[----:B-----5:R-:W-:-:S04]  /*1f920*/  @P0 FMUL.FTZ R138, R138, 0.69314718246459960938 ;  /* 0x3f3172188a8a0820 */ /* 0x020fc80000410000 */
[----:B--2---:R-:W-:Y:S01]  /*1f930*/  @P0 FFMA.FTZ R142, R138, R139, R141 ;  /* 0x0000008b8a8e0223 */ /* 0x004fe2000001008d */
[----:B------:R-:W-:-:S06]  /*1f940*/  IMAD.MOV.U32 R138, RZ, RZ, RZ ;  /* 0x000000ffff8a7224 */ /* 0x000fcc00078e00ff */
[----:B------:R-:W1:Y:S01]  /*1f950*/  @P1 MUFU.RCP R138, R140 ;  /* 0x0000008c008a1308 */ /* 0x000e620000001000 */
[----:B------:R-:W-:Y:S01]  /*1f960*/  @P1 FMUL.FTZ R139, R146, 0.69314718246459960938 ;  /* 0x3f317218928b1820 */ /* 0x000fe20000410000 */
[----:B------:R-:W-:-:S04]  /*1f970*/  @P1 FMUL.FTZ R146, R143, 0.69314718246459960938 ;  /* 0x3f3172188f921820 */ /* 0x000fc80000410000 */
[----:B------:R-:W-:Y:S01]  /*1f980*/  @P1 FFMA.FTZ R144, R146, R145, R139 ;  /* 0x0000009192901223 */ /* 0x000fe2000001008b */
[-C--:B-1----:R-:W-:Y:S01]  /*1f990*/  FMUL.FTZ R13, R13, R138.reuse ;  /* 0x0000008a0d0d7220 */ /* 0x082fe20000410000 */
        /* <DEDUP_REMOVED lines=64> */
[----:B-1----:R-:W-:Y:S01]  /*1fda0*/  VIADD R12, R135, 0x1 ;  /* 0x00000001870c7836 */ /* 0x002fe20000000000 */
[----:B------:R0:W-:Y:S04]  /*1fdb0*/  STL [R1+0x430], R142 ;  /* 0x0004308e01007387 */ /* 0x0001e80000100800 */
        /* <DEDUP_REMOVED lines=33> */
[----:B------:R-:W-:-:S13]  /*1ffd0*/  PLOP3.LUT P0, PT, PT, PT, PT, 0x8, 0x0 ;  /* 0x000000000000781c */ /* 0x000fda0003f0e170 */
.L_x_11241:
[----:B------:R-:W1:Y:S08]  /*1ffe0*/  S2UR UR9, SR_CgaCtaId ;  /* 0x00000000000979c3 */ /* 0x000e700000008800 */
[----:B------:R-:W-:Y:S06]  /*1fff0*/  BAR.SYNC.DEFER_BLOCKING 0x5, 0x180 ;  /* 0x0146000000007b1d */ /* 0x000fec0000010000 */
[----:B------:R-:W-:Y:S01]  /*20000*/  UMOV UR42, 0x400 ;  /* 0x00000400002a7882 */ /* 0x000fe20000000000 */
[----:B------:R-:W-:Y:S01]  /*20010*/  BSSY B0, `(.L_x_11345) ;  /* 0x0000292000007945 */ /* 0x000fe20003800000 */
[----:B-1----:R-:W-:-:S09]  /*20020*/  ULEA UR42, UR9, UR42, 0x18 ;  /* 0x0000002a092a7291 */ /* 0x002fd2000f8ec03f */
[----:B------:R-:W1:Y:S02]  /*20030*/  LDS R0, [UR42+0x324d0] ;  /* 0x0324d02aff007984 */ /* 0x000e640008000800 */
[----:B-1----:R-:W-:Y:S01]  /*20040*/  R2UR UR4, R0 ;  /* 0x00000000000472ca */ /* 0x002fe200000e0000 */
[----:B------:R-:W-:Y:S06]  /*20050*/  BAR.ARV 0x4, 0x180 ;  /* 0x0106000000007b1d */ /* 0x000fec0000002000 */
[----:B------:R-:W-:Y:S08]  /*20060*/  @P0 BRA `(.L_x_11346) ;  /* 0x0000001c00500947 */ /* 0x000ff00003800000 */
[----:B------:R-:W2:Y:S01]  /*20070*/  LDL.128 R96, [R1+0x2b0] ;  /* 0x0002b00001607983 */ /* 0x000ea20000100c00 */
[----:B0-----:R-:W0:Y:S01]  /*20080*/  LDC R20, c[0x0][0xce8] ;  /* 0x00033a00ff147b82 */ /* 0x001e220000000800 */
[----:B------:R-:W-:Y:S01]  /*20090*/  ULDC UR5, c[0x0][0xb88] ;  /* 0x0002e20000057ab9 */ /* 0x000fe20000000800 */
[----:B------:R-:W-:Y:S01]  /*200a0*/  R2UR UR14, R200 ;  /* 0x00000000c80e72ca */ /* 0x000fe200000e0000 */
        /* <DEDUP_REMOVED lines=35> */
[----:B------:R-:W-:-:S03]  /*202e0*/  ULDC.64 UR10, c[0x0][0xc90] ;  /* 0x00032400000a7ab9 */ /* 0x000fc60000000a00 */
[----:B------:R-:W-:-:S13]  /*202f0*/  ISETP.GE.OR P2, PT, R158, R0, P0 ;  /* 0x000000009e00720c */ /* 0x000fda0000746670 */
[----:B------:R-:W4:Y:S01]  /*20300*/  @!P2 LDL R21, [R1+0x430] ;  /* 0x000430000115a983 */ /* 0x000f220000100800 */
[----:B------:R-:W-:-:S04]  /*20310*/  LOP3.LUT R143, R142, 0x380, RZ, 0xc0, !PT ;  /* 0x000003808e8f7812 */ /* 0x000fc800078ec0ff */
[----:B------:R-:W-:-:S04]  /*20320*/  SHF.R.U64 R143, R143, 0x3, RZ ;  /* 0x000000038f8f7819 */ /* 0x000fc800000012ff */
[----:B------:R-:W-:Y:S01]  /*20330*/  LOP3.LUT R142, R143, R142, RZ, 0x3c, !PT ;  /* 0x0000008e8f8e7212 */ /* 0x000fe200078e3cff */
[----:B------:R-:W-:Y:S01]  /*20340*/  IMAD.X R143, RZ, RZ, R179, P1 ;  /* 0x000000ffff8f7224 */ /* 0x000fe200008e06b3 */
[----:B------:R-:W-:-:S04]  /*20350*/  IADD3 R155, P1, R178, 0xc040, RZ ;  /* 0x0000c040b29b7810 */ /* 0x000fc80007f3e0ff */
[----:B------:R-:W-:Y:S02]  /*20360*/  LOP3.LUT R154, R155, 0x380, RZ, 0xc0, !PT ;  /* 0x000003809b9a7812 */ /* 0x000fe400078ec0ff */
[----:B------:R-:W-:Y:S02]  /*20370*/  IADD3 R3, P4, R178, 0x4040, RZ ;  /* 0x00004040b2037810 */ /* 0x000fe40007f9e0ff */
[----:B------:R-:W-:Y:S02]  /*20380*/  SHF.R.U64 R154, R154, 0x3, RZ ;  /* 0x000000039a9a7819 */ /* 0x000fe400000012ff */
[----:B------:R-:W-:Y:S02]  /*20390*/  LOP3.LUT R2, R3, 0x380, RZ, 0xc0, !PT ;  /* 0x0000038003027812 */ /* 0x000fe400078ec0ff */
[----:B------:R-:W-:Y:S01]  /*203a0*/  LOP3.LUT R154, R154, R155, RZ, 0x3c, !PT ;  /* 0x0000009b9a9a7212 */ /* 0x000fe200078e3cff */
[----:B------:R-:W-:Y:S01]  /*203b0*/  IMAD.X R155, RZ, RZ, R179, P1 ;  /* 0x000000ffff9b7224 */ /* 0x000fe200008e06b3 */
[----:B------:R-:W-:-:S02]  /*203c0*/  ISETP.NE.AND P1, PT, R20, 0x1, PT ;  /* 0x000000011400780c */ /* 0x000fc40003f25270 */
[----:B------:R-:W-:-:S04]  /*203d0*/  SHF.R.U64 R2, R2, 0x3, RZ ;  /* 0x0000000302027819 */ /* 0x000fc800000012ff */
[----:B------:R-:W-:Y:S01]  /*203e0*/  LOP3.LUT R2, R2, R3, RZ, 0x3c, !PT ;  /* 0x0000000302027212 */ /* 0x000fe200078e3cff */
[----:B------:R-:W-:Y:S01]  /*203f0*/  IMAD.X R3, RZ, RZ, R179, P4 ;  /* 0x000000ffff037224 */ /* 0x000fe200020e06b3 */
[----:B------:R-:W-:-:S04]  /*20400*/  LOP3.LUT R149, R178, 0x380, RZ, 0xc0, !PT ;  /* 0x00000380b2957812 */ /* 0x000fc800078ec0ff */
[----:B------:R-:W-:Y:S02]  /*20410*/  MOV R2, R2 ;  /* 0x0000000200027202 */ /* 0x000fe40000000f00 */
[----:B------:R-:W0:Y:S01]  /*20420*/  @P1 LDC R3, c[0x0][0xcec] ;  /* 0x00033b00ff031b82 */ /* 0x000e220000000800 */
[----:B------:R-:W-:-:S04]  /*20430*/  SHF.R.U64 R149, R149, 0x3, RZ ;  /* 0x0000000395957819 */ /* 0x000fc800000012ff */
[----:B------:R-:W-:Y:S01]  /*20440*/  LOP3.LUT R148, R149, R178, RZ, 0x3c, !PT ;  /* 0x000000b295947212 */ /* 0x000fe200078e3cff */
[----:B------:R-:W-:Y:S01]  /*20450*/  IMAD.MOV.U32 R149, RZ, RZ, R179 ;  /* 0x000000ffff957224 */ /* 0x000fe200078e00b3 */
[C---:B------:R-:W-:Y:S02]  /*20460*/  IADD3 R145, P3, R178.reuse, 0x8040, RZ ;  /* 0x00008040b2917810 */ /* 0x040fe40007f7e0ff */
[----:B------:R-:W-:Y:S02]  /*20470*/  IADD3 R19, P5, R178, 0x4060, RZ ;  /* 0x00004060b2137810 */ /* 0x000fe40007fbe0ff */
[----:B------:R-:W-:Y:S02]  /*20480*/  MOV R148, R148 ;  /* 0x0000009400947202 */ /* 0x000fe40000000f00 */
[----:B------:R-:W-:Y:S01]  /*20490*/  LOP3.LUT R144, R145, 0x380, RZ, 0xc0, !PT ;  /* 0x0000038091907812 */ /* 0x000fe200078ec0ff */
[----:B------:R-:W-:Y:S01]  /*204a0*/  USHF.R.S32.HI UR12, URZ, 0x1f, UR14 ;  /* 0x0000001f3f0c7899 */ /* 0x000fe2000801140e */
[----:B------:R-:W-:-:S02]  /*204b0*/  LOP3.LUT R18, R19, 0x380, RZ, 0xc0, !PT ;  /* 0x0000038013127812 */ /* 0x000fc400078ec0ff */
[----:B------:R-:W-:Y:S01]  /*204c0*/  SHF.R.U64 R144, R144, 0x3, RZ ;  /* 0x0000000390907819 */ /* 0x000fe200000012ff */
[----:B------:R-:W-:Y:S01]  /*204d0*/  UIMAD UR5, UR12, UR10, URZ ;  /* 0x0000000a0c0572a4 */ /* 0x000fe2000f8e023f */
[----:B------:R-:W-:Y:S01]  /*204e0*/  SHF.R.U64 R18, R18, 0x3, RZ ;  /* 0x0000000312127819 */ /* 0x000fe200000012ff */
[----:B------:R-:W-:Y:S01]  /*204f0*/  USHF.R.S32.HI UR13, URZ, 0x1f, UR60 ;  /* 0x0000001f3f0d7899 */ /* 0x000fe2000801143c */
[----:B------:R-:W-:Y:S01]  /*20500*/  LOP3.LUT R144, R144, R145, RZ, 0x3c, !PT ;  /* 0x0000009190907212 */ /* 0x000fe200078e3cff */
[--C-:B------:R-:W-:Y:S01]  /*20510*/  IMAD.X R145, RZ, RZ, R179.reuse, P3 ;  /* 0x000000ffff917224 */ /* 0x100fe200018e06b3 */
[----:B------:R-:W-:Y:S01]  /*20520*/  IADD3 R140, P6, R178, 0x8000, RZ ;  /* 0x00008000b28c7810 */ /* 0x000fe20007fde0ff */
[----:B------:R-:W-:Y:S01]  /*20530*/  UIMAD.WIDE.U32 UR6, UR14, UR10, URZ ;  /* 0x0000000a0e0672a5 */ /* 0x000fe2000f8e003f */
[----:B------:R-:W-:Y:S01]  /*20540*/  LOP3.LUT R18, R18, R19, RZ, 0x3c, !PT ;  /* 0x0000001312127212 */ /* 0x000fe200078e3cff */
[----:B------:R-:W-:Y:S01]  /*20550*/  UIMAD UR5, UR14, UR11, UR5 ;  /* 0x0000000b0e0572a4 */ /* 0x000fe2000f8e0205 */
[----:B------:R-:W-:Y:S01]  /*20560*/  IADD3 R157, P3, R178, 0xc060, RZ ;  /* 0x0000c060b29d7810 */ /* 0x000fe20007f7e0ff */
[----:B------:R-:W-:Y:S01]  /*20570*/  IMAD.X R19, RZ, RZ, R179, P5 ;  /* 0x000000ffff137224 */ /* 0x000fe200028e06b3 */
[----:B------:R-:W-:Y:S01]  /*20580*/  ULDC.64 UR10, c[0x0][0xc98] ;  /* 0x00032600000a7ab9 */ /* 0x000fe20000000a00 */
[----:B------:R-:W-:Y:S01]  /*20590*/  LOP3.LUT R141, R140, 0x380, RZ, 0xc0, !PT ;  /* 0x000003808c8d7812 */ /* 0x000fe200078ec0ff */
[----:B------:R-:W-:Y:S01]  /*205a0*/  UIMAD UR8, UR13, UR10, URZ ;  /* 0x0000000a0d0872a4 */ /* 0x000fe2000f8e023f */
[----:B------:R-:W-:Y:S01]  /*205b0*/  LOP3.LUT R156, R157, 0x380, RZ, 0xc0, !PT ;  /* 0x000003809d9c7812 */ /* 0x000fe200078ec0ff */
[----:B------:R-:W-:Y:S01]  /*205c0*/  UIADD3 UR7, UR7, UR5, URZ ;  /* 0x0000000507077290 */ /* 0x000fe2000fffe03f */
[----:B------:R-:W-:Y:S01]  /*205d0*/  MOV R18, R18 ;  /* 0x0000001200127202 */ /* 0x000fe20000000f00 */
[----:B------:R-:W-:Y:S01]  /*205e0*/  UIMAD UR8, UR60, UR11, UR8 ;  /* 0x0000000b3c0872a4 */ /* 0x000fe2000f8e0208 */
[----:B------:R-:W-:Y:S01]  /*205f0*/  SHF.R.U64 R141, R141, 0x3, RZ ;  /* 0x000000038d8d7819 */ /* 0x000fe200000012ff */
[----:B------:R-:W-:Y:S01]  /*20600*/  UIMAD.WIDE.U32 UR6, UR60, UR10, UR6 ;  /* 0x0000000a3c0672a5 */ /* 0x000fe2000f8e0006 */
[----:B------:R-:W-:-:S02]  /*20610*/  SHF.R.U64 R156, R156, 0x3, RZ ;  /* 0x000000039c9c7819 */ /* 0x000fc400000012ff */
[C---:B------:R-:W-:Y:S01]  /*20620*/  IADD3 R147, P4, R178.reuse, 0x8060, RZ ;  /* 0x00008060b2937810 */ /* 0x040fe20007f9e0ff */
[----:B------:R-:W-:Y:S01]  /*20630*/  ULDC.64 UR10, c[0x0][0xbe8] ;  /* 0x0002fa00000a7ab9 */ /* 0x000fe20000000a00 */
[----:B------:R-:W-:Y:S01]  /*20640*/  LOP3.LUT R140, R141, R140, RZ, 0x3c, !PT ;  /* 0x0000008c8d8c7212 */ /* 0x000fe200078e3cff */
[--C-:B------:R-:W-:Y:S01]  /*20650*/  IMAD.X R141, RZ, RZ, R179.reuse, P6 ;  /* 0x000000ffff8d7224 */ /* 0x100fe200030e06b3 */
[----:B------:R-:W-:Y:S02]  /*20660*/  IADD3 R151, P5, R178, 0xc000, RZ ;  /* 0x0000c000b2977810 */ /* 0x000fe40007fbe0ff */
[----:B------:R-:W-:Y:S01]  /*20670*/  LOP3.LUT R156, R156, R157, RZ, 0x3c, !PT ;  /* 0x0000009d9c9c7212 */ /* 0x000fe200078e3cff */
[----:B------:R-:W-:Y:S01]  /*20680*/  IMAD.X R157, RZ, RZ, R179, P3 ;  /* 0x000000ffff9d7224 */ /* 0x000fe200018e06b3 */
[----:B------:R-:W-:Y:S02]  /*20690*/  IADD3 R153, P6, R178, 0xc020, RZ ;  /* 0x0000c020b2997810 */ /* 0x000fe40007fde0ff */
[----:B------:R-:W-:-:S02]  /*206a0*/  LOP3.LUT R146, R147, 0x380, RZ, 0xc0, !PT ;  /* 0x0000038093927812 */ /* 0x000fc400078ec0ff */
[----:B------:R-:W-:Y:S02]  /*206b0*/  LOP3.LUT R150, R151, 0x380, RZ, 0xc0, !PT ;  /* 0x0000038097967812 */ /* 0x000fe400078ec0ff */
[----:B------:R-:W-:Y:S02]  /*206c0*/  LOP3.LUT R152, R153, 0x380, RZ, 0xc0, !PT ;  /* 0x0000038099987812 */ /* 0x000fe400078ec0ff */
        /* <DEDUP_REMOVED lines=8> */
[----:B--2---:R-:W-:Y:S02]  /*20750*/  F2FP.BF16.F32.PACK_AB R96, R97, R96 ;  /* 0x000000606160723e */ /* 0x004fe400000010ff */
[----:B------:R-:W-:Y:S02]  /*20760*/  F2FP.BF16.F32.PACK_AB R97, R99, R98 ;  /* 0x000000626361723e */ /* 0x000fe400000010ff */
[----:B---3--:R-:W-:Y:S02]  /*20770*/  F2FP.BF16.F32.PACK_AB R98, R93, R92 ;  /* 0x0000005c5d62723e */ /* 0x008fe400000010ff */
[----:B------:R-:W1:Y:S01]  /*20780*/  @P1 LDC R92, c[0x0][0xcf0] ;  /* 0x00033c00ff5c1b82 */ /* 0x000e620000000800 */
[----:B----4-:R-:W-:Y:S02]  /*20790*/  F2FP.BF16.F32.PACK_AB R136, R137, R136 ;  /* 0x000000888988723e */ /* 0x010fe400000010ff */
[----:B------:R-:W-:Y:S02]  /*207a0*/  F2FP.BF16.F32.PACK_AB R137, R139, R138 ;  /* 0x0000008a8b89723e */ /* 0x000fe400000010ff */
[----:B------:R-:W-:-:S02]  /*207b0*/  F2FP.BF16.F32.PACK_AB R128, R129, R128 ;  /* 0x000000808180723e */ /* 0x000fc400000010ff */
[----:B------:R-:W-:Y:S02]  /*207c0*/  F2FP.BF16.F32.PACK_AB R129, R131, R130 ;  /* 0x000000828381723e */ /* 0x000fe400000010ff */
[----:B------:R-:W-:Y:S02]  /*207d0*/  F2FP.BF16.F32.PACK_AB R138, R133, R132 ;  /* 0x00000084858a723e */ /* 0x000fe400000010ff */
[----:B------:R-:W-:Y:S01]  /*207e0*/  F2FP.BF16.F32.PACK_AB R139, R135, R134 ;  /* 0x00000086878b723e */ /* 0x000fe200000010ff */
[----:B------:R-:W-:Y:S01]  /*207f0*/  BAR.SYNC.DEFER_BLOCKING 0x1, 0x100 ;  /* 0x0044000000007b1d */ /* 0x000fe20000010000 */
        /* <DEDUP_REMOVED lines=15> */
[----:B------:R-:W-:Y:S01]  /*208f0*/  VIADD R84, R228, UR61 ;  /* 0x0000003de4547c36 */ /* 0x000fe20008000000 */
[----:B------:R-:W-:Y:S01]  /*20900*/  STSM.16.M88.4 [R148], R136 ;  /* 0x0000008894007844 */ /* 0x000fe20000000200 */
[----:B------:R-:W-:-:S02]  /*20910*/  F2FP.BF16.F32.PACK_AB R99, R95, R94 ;  /* 0x0000005e5f63723e */ /* 0x000fc400000010ff */
[----:B------:R-:W-:Y:S02]  /*20920*/  F2FP.BF16.F32.PACK_AB R106, R101, R100 ;  /* 0x00000064656a723e */ /* 0x000fe400000010ff */
[----:B------:R-:W-:Y:S01]  /*20930*/  F2FP.BF16.F32.PACK_AB R107, R103, R102 ;  /* 0x00000066676b723e */ /* 0x000fe200000010ff */
[----:B------:R-:W-:Y:S01]  /*20940*/  STSM.16.M88.4 [R227], R128 ;  /* 0x00000080e3007844 */ /* 0x000fe20000000200 */
[----:B------:R-:W-:Y:S01]  /*20950*/  F2FP.BF16.F32.PACK_AB R91, R87, R86 ;  /* 0x00000056575b723e */ /* 0x000fe200000010ff */
[----:B0-----:R-:W-:Y:S02]  /*20960*/  @P1 IMAD.HI.U32 R3, R84, R3, RZ ;  /* 0x0000000354031227 */ /* 0x001fe400078e00ff */
[----:B------:R-:W-:Y:S04]  /*20970*/  STSM.16.M88.4 [R226], R120 ;  /* 0x00000078e2007844 */ /* 0x000fe80000000200 */
[----:B------:R-:W-:Y:S04]  /*20980*/  STSM.16.M88.4 [R225], R112 ;  /* 0x00000070e1007844 */ /* 0x000fe80000000200 */
[----:B------:R-:W-:Y:S04]  /*20990*/  STSM.16.M88.4 [R221], R104 ;  /* 0x00000068dd007844 */ /* 0x000fe80000000200 */
[----:B------:R-:W-:Y:S04]  /*209a0*/  STSM.16.M88.4 [R220], R96 ;  /* 0x00000060dc007844 */ /* 0x000fe80000000200 */
[----:B------:R0:W-:Y:S01]  /*209b0*/  STSM.16.M88.4 [R2], R88 ;  /* 0x0000005802007844 */ /* 0x0001e20000000200 */
[----:B------:R-:W-:-:S02]  /*209c0*/  F2FP.BF16.F32.PACK_AB R80, R81, R80 ;  /* 0x000000505150723e */ /* 0x000fc400000010ff */
[----:B------:R-:W-:Y:S02]  /*209d0*/  F2FP.BF16.F32.PACK_AB R81, R83, R82 ;  /* 0x000000525351723e */ /* 0x000fe400000010ff */
[----:B------:R-:W-:Y:S02]  /*209e0*/  F2FP.BF16.F32.PACK_AB R82, R77, R76 ;  /* 0x0000004c4d52723e */ /* 0x000fe400000010ff */
[----:B------:R-:W-:Y:S01]  /*209f0*/  F2FP.BF16.F32.PACK_AB R83, R79, R78 ;  /* 0x0000004e4f53723e */ /* 0x000fe200000010ff */
[----:B0-----:R-:W-:Y:S01]  /*20a00*/  IMAD.MOV.U32 R2, RZ, RZ, R84 ;  /* 0x000000ffff027224 */ /* 0x001fe200078e0054 */
[----:B-1----:R-:W-:Y:S02]  /*20a10*/  @P1 SHF.R.U32.HI R2, RZ, R92, R3 ;  /* 0x0000005cff021219 */ /* 0x002fe40000011603 */
[----:B------:R-:W-:-:S03]  /*20a20*/  F2FP.BF16.F32.PACK_AB R72, R73, R72 ;  /* 0x000000484948723e */ /* 0x000fc600000010ff */
[----:B------:R-:W-:Y:S01]  /*20a30*/  IMAD.MOV R19, RZ, RZ, -R2 ;  /* 0x000000ffff137224 */ /* 0x000fe200078e0a02 */
[----:B------:R-:W-:Y:S02]  /*20a40*/  F2FP.BF16.F32.PACK_AB R73, R75, R74 ;  /* 0x0000004a4b49723e */ /* 0x000fe400000010ff */
[----:B------:R-:W-:Y:S01]  /*20a50*/  F2FP.BF16.F32.PACK_AB R74, R57, R56 ;  /* 0x00000038394a723e */ /* 0x000fe200000010ff */
[----:B------:R-:W-:Y:S01]  /*20a60*/  IMAD R19, R20, R19, R84 ;  /* 0x0000001314137224 */ /* 0x000fe200078e0254 */
[----:B------:R-:W-:Y:S01]  /*20a70*/  SHF.R.S32.HI R3, RZ, 0x1f, R2 ;  /* 0x0000001fff037819 */ /* 0x000fe20000011402 */
[----:B------:R-:W-:Y:S01]  /*20a80*/  IMAD.U32 R56, RZ, RZ, UR8 ;  /* 0x00000008ff387e24 */ /* 0x000fe2000f8e00ff */
[----:B------:R-:W-:Y:S01]  /*20a90*/  IADD3 R2, P3, R2, UR6, RZ ;  /* 0x0000000602027c10 */ /* 0x000fe2000ff7e0ff */
[----:B------:R0:W-:Y:S03]  /*20aa0*/  STSM.16.M88.4 [R18], R80 ;  /* 0x0000005012007844 */ /* 0x0001e60000000200 */
[----:B------:R-:W-:Y:S01]  /*20ab0*/  IADD3.X R3, R3, UR7, R56, P3, !PT ;  /* 0x0000000703037c10 */ /* 0x000fe20009ffe438 */
[----:B------:R-:W-:Y:S01]  /*20ac0*/  ULDC.64 UR6, c[0x0][0xc88] ;  /* 0x0003220000067ab9 */ /* 0x000fe20000000a00 */
[----:B------:R-:W-:Y:S01]  /*20ad0*/  F2FP.BF16.F32.PACK_AB R52, R53, R52 ;  /* 0x000000343534723e */ /* 0x000fe200000010ff */
[----:B------:R-:W-:-:S02]  /*20ae0*/  IMAD.X R153, RZ, RZ, R179, P6 ;  /* 0x000000ffff997224 */ /* 0x000fc400030e06b3 */
[----:B------:R-:W-:Y:S01]  /*20af0*/  IMAD.WIDE.U32 R2, R19, UR6, R2 ;  /* 0x0000000613027c25 */ /* 0x000fe2000f8e0002 */
[----:B0-----:R-:W-:-:S05]  /*20b00*/  SHF.R.S32.HI R18, RZ, 0x1f, R19 ;  /* 0x0000001fff127819 */ /* 0x001fca0000011413 */
[----:B------:R-:W-:Y:S01]  /*20b10*/  IMAD R18, R18, UR6, RZ ;  /* 0x0000000612127c24 */ /* 0x000fe2000f8e02ff */
[----:B------:R-:W-:Y:S02]  /*20b20*/  MOV R140, R140 ;  /* 0x0000008c008c7202 */ /* 0x000fe40000000f00 */
[----:B------:R-:W-:Y:S01]  /*20b30*/  F2FP.BF16.F32.PACK_AB R75, R59, R58 ;  /* 0x0000003a3b4b723e */ /* 0x000fe200000010ff */
[----:B------:R-:W-:Y:S01]  /*20b40*/  IMAD R19, R19, UR7, R18 ;  /* 0x0000000713137c24 */ /* 0x000fe2000f8e0212 */
[----:B------:R-:W-:Y:S01]  /*20b50*/  F2FP.BF16.F32.PACK_AB R53, R55, R54 ;  /* 0x000000363735723e */ /* 0x000fe200000010ff */
[----:B------:R-:W-:Y:S01]  /*20b60*/  ULDC.64 UR6, c[0x0][0xc50] ;  /* 0x0003140000067ab9 */ /* 0x000fe20000000a00 */
[----:B------:R-:W-:Y:S02]  /*20b70*/  F2FP.BF16.F32.PACK_AB R64, R65, R64 ;  /* 0x000000404140723e */ /* 0x000fe400000010ff */
[----:B------:R-:W-:Y:S02]  /*20b80*/  MOV R142, R142 ;  /* 0x0000008e008e7202 */ /* 0x000fe40000000f00 */
[----:B------:R-:W-:-:S02]  /*20b90*/  F2FP.BF16.F32.PACK_AB R54, R69, R68 ;  /* 0x000000444536723e */ /* 0x000fc400000010ff */
[----:B------:R-:W-:Y:S02]  /*20ba0*/  F2FP.BF16.F32.PACK_AB R55, R71, R70 ;  /* 0x000000464737723e */ /* 0x000fe400000010ff */
[----:B------:R-:W-:Y:S02]  /*20bb0*/  F2FP.BF16.F32.PACK_AB R65, R67, R66 ;  /* 0x000000424341723e */ /* 0x000fe400000010ff */
[----:B------:R-:W-:Y:S01]  /*20bc0*/  F2FP.BF16.F32.PACK_AB R48, R49, R48 ;  /* 0x000000303130723e */ /* 0x000fe200000010ff */
[----:B------:R-:W-:Y:S01]  /*20bd0*/  IMAD.IADD R3, R3, 0x1, R19 ;  /* 0x0000000103037824 */ /* 0x000fe200078e0213 */
[----:B------:R-:W-:Y:S02]  /*20be0*/  MOV R144, R144 ;  /* 0x0000009000907202 */ /* 0x000fe40000000f00 */
[----:B------:R-:W-:Y:S02]  /*20bf0*/  F2FP.BF16.F32.PACK_AB R66, R61, R60 ;  /* 0x0000003c3d42723e */ /* 0x000fe400000010ff */
[----:B------:R-:W-:-:S02]  /*20c00*/  F2FP.BF16.F32.PACK_AB R67, R63, R62 ;  /* 0x0000003e3f43723e */ /* 0x000fc400000010ff */
[----:B------:R-:W-:Y:S02]  /*20c10*/  F2FP.BF16.F32.PACK_AB R49, R51, R50 ;  /* 0x000000323331723e */ /* 0x000fe400000010ff */
[----:B------:R-:W-:Y:S02]  /*20c20*/  MOV R146, R146 ;  /* 0x0000009200927202 */ /* 0x000fe40000000f00 */
[----:B------:R-:W-:Y:S02]  /*20c30*/  F2FP.BF16.F32.PACK_AB R50, R45, R44 ;  /* 0x0000002c2d32723e */ /* 0x000fe400000010ff */
[----:B------:R-:W-:Y:S02]  /*20c40*/  F2FP.BF16.F32.PACK_AB R51, R47, R46 ;  /* 0x0000002e2f33723e */ /* 0x000fe400000010ff */
[----:B------:R-:W-:Y:S01]  /*20c50*/  F2FP.BF16.F32.PACK_AB R36, R37, R36 ;  /* 0x000000242524723e */ /* 0x000fe200000010ff */
[----:B------:R-:W-:Y:S01]  /*20c60*/  STSM.16.M88.4 [R140], R72 ;  /* 0x000000488c007844 */ /* 0x000fe20000000200 */
[----:B------:R-:W-:-:S02]  /*20c70*/  MOV R150, R150 ;  /* 0x0000009600967202 */ /* 0x000fc40000000f00 */
[----:B------:R-:W-:Y:S02]  /*20c80*/  LEA R58, P3, R2, UR6, 0x2 ;  /* 0x00000006023a7c11 */ /* 0x000fe4000f8610ff */
[----:B------:R-:W-:Y:S02]  /*20c90*/  F2FP.BF16.F32.PACK_AB R44, R5, R4 ;  /* 0x00000004052c723e */ /* 0x000fe400000010ff */
[----:B------:R-:W-:Y:S02]  /*20ca0*/  F2FP.BF16.F32.PACK_AB R45, R7, R6 ;  /* 0x00000006072d723e */ /* 0x000fe400000010ff */
        /* <DEDUP_REMOVED lines=14> */
[----:B------:R-:W-:Y:S01]  /*20d90*/  F2FP.BF16.F32.PACK_AB R13, R15, R14 ;  /* 0x0000000e0f0d723e */ /* 0x000fe200000010ff */
[----:B------:R-:W-:Y:S01]  /*20da0*/  STSM.16.M88.4 [R146], R48 ;  /* 0x0000003092007844 */ /* 0x000fe20000000200 */
[----:B------:R-:W-:Y:S02]  /*20db0*/  MOV R156, R156 ;  /* 0x0000009c009c7202 */ /* 0x000fe40000000f00 */
[----:B------:R-:W-:Y:S02]  /*20dc0*/  F2FP.BF16.F32.PACK_AB R14, R9, R8 ;  /* 0x00000008090e723e */ /* 0x000fe400000010ff */
        /* <DEDUP_REMOVED lines=15> */
[----:B------:R-:W-:Y:S01]  /*20ec0*/  IMAD.WIDE R2, R2, R3, UR58 ;  /* 0x0000003a02027e25 */ /* 0x000fe2000f8e0203 */
[----:B0-----:R-:W0:Y:S02]  /*20ed0*/  @P1 LDC R21, c[0x0][0xcf0] ;  /* 0x00033c00ff151b82 */ /* 0x001e240000000800 */
[C---:B------:R-:W-:Y:S02]  /*20ee0*/  IADD3 R7, P2, R2.reuse, 0x1000, RZ ;  /* 0x0000100002077810 */ /* 0x040fe40007f5e0ff */
[C---:B------:R-:W-:Y:S02]  /*20ef0*/  IADD3 R25, P4, R2.reuse, 0x3000, RZ ;  /* 0x0000300002197810 */ /* 0x040fe40007f9e0ff */
[----:B------:R-:W-:Y:S02]  /*20f00*/  IADD3 R29, P5, R2, 0x4000, RZ ;  /* 0x00004000021d7810 */ /* 0x000fe40007fbe0ff */
[----:B------:R-:W-:Y:S02]  /*20f10*/  LOP3.LUT R6, R7, 0x380, RZ, 0xc0, !PT ;  /* 0x0000038007067812 */ /* 0x000fe400078ec0ff */
[----:B------:R-:W-:-:S02]  /*20f20*/  LOP3.LUT R24, R25, 0x380, RZ, 0xc0, !PT ;  /* 0x0000038019187812 */ /* 0x000fc400078ec0ff */
[----:B------:R-:W-:Y:S02]  /*20f30*/  LOP3.LUT R28, R29, 0x380, RZ, 0xc0, !PT ;  /* 0x000003801d1c7812 */ /* 0x000fe400078ec0ff */
[C---:B------:R-:W-:Y:S02]  /*20f40*/  IADD3 R33, P6, R2.reuse, 0x5000, RZ ;  /* 0x0000500002217810 */ /* 0x040fe40007fde0ff */
[----:B------:R-:W-:Y:S02]  /*20f50*/  IADD3 R5, P3, R2, 0x2000, RZ ;  /* 0x0000200002057810 */ /* 0x000fe40007f7e0ff */
[----:B------:R-:W-:Y:S02]  /*20f60*/  SHF.R.U64 R6, R6, 0x3, RZ ;  /* 0x0000000306067819 */ /* 0x000fe400000012ff */
[----:B------:R-:W-:Y:S02]  /*20f70*/  SHF.R.U64 R24, R24, 0x3, RZ ;  /* 0x0000000318187819 */ /* 0x000fe400000012ff */
[----:B------:R-:W-:-:S02]  /*20f80*/  SHF.R.U64 R28, R28, 0x3, RZ ;  /* 0x000000031c1c7819 */ /* 0x000fc400000012ff */
[----:B------:R-:W-:Y:S01]  /*20f90*/  LOP3.LUT R32, R33, 0x380, RZ, 0xc0, !PT ;  /* 0x0000038021207812 */ /* 0x000fe200078ec0ff */
        /* <DEDUP_REMOVED lines=9> */
[C---:B------:R-:W-:Y:S02]  /*21030*/  IADD3 R45, P4, R2.reuse, 0x8000, RZ ;  /* 0x00008000022d7810 */ /* 0x040fe40007f9e0ff */
[----:B------:R-:W-:Y:S01]  /*21040*/  IADD3 R49, P5, R2, 0x9000, RZ ;  /* 0x0000900002317810 */ /* 0x000fe20007fbe0ff */
[----:B------:R-:W-:Y:S01]  /*21050*/  SHFL.IDX PT, R18, R58, 0x1, 0x1c1f ;  /* 0x003c1f003a127f89 */ /* 0x000fe200000e0000 */
[----:B------:R-:W-:-:S03]  /*21060*/  SHF.R.U64 R32, R32, 0x3, RZ ;  /* 0x0000000320207819 */ /* 0x000fc600000012ff */
[----:B------:R-:W2:Y:S01]  /*21070*/  SHFL.IDX PT, R19, R59, 0x1, 0x1c1f ;  /* 0x003c1f003b137f89 */ /* 0x000ea200000e0000 */
[----:B------:R-:W-:Y:S02]  /*21080*/  LOP3.LUT R36, R37, 0x380, RZ, 0xc0, !PT ;  /* 0x0000038025247812 */ /* 0x000fe400078ec0ff */
[----:B------:R-:W-:Y:S02]  /*21090*/  LOP3.LUT R40, R41, 0x380, RZ, 0xc0, !PT ;  /* 0x0000038029287812 */ /* 0x000fe400078ec0ff */
[----:B------:R-:W-:Y:S02]  /*210a0*/  LOP3.LUT R44, R45, 0x380, RZ, 0xc0, !PT ;  /* 0x000003802d2c7812 */ /* 0x000fe400078ec0ff */
[----:B------:R-:W-:Y:S02]  /*210b0*/  LOP3.LUT R48, R49, 0x380, RZ, 0xc0, !PT ;  /* 0x0000038031307812 */ /* 0x000fe400078ec0ff */
[----:B------:R-:W-:Y:S01]  /*210c0*/  LOP3.LUT R32, R32, R33, RZ, 0x3c, !PT ;  /* 0x0000002120207212 */ /* 0x000fe200078e3cff */
[----:B------:R-:W-:Y:S01]  /*210d0*/  IMAD.X R33, RZ, RZ, R3, P6 ;  /* 0x000000ffff217224 */ /* 0x000fe200030e0603 */
[----:B------:R-:W-:-:S02]  /*210e0*/  IADD3 R53, P6, R2, 0xa000, RZ ;  /* 0x0000a00002357810 */ /* 0x000fc40007fde0ff */
[----:B------:R-:W-:Y:S02]  /*210f0*/  SHF.R.U64 R36, R36, 0x3, RZ ;  /* 0x0000000324247819 */ /* 0x000fe400000012ff */
[----:B------:R-:W-:Y:S02]  /*21100*/  SHF.R.U64 R40, R40, 0x3, RZ ;  /* 0x0000000328287819 */ /* 0x000fe400000012ff */
[----:B------:R-:W-:Y:S02]  /*21110*/  SHF.R.U64 R44, R44, 0x3, RZ ;  /* 0x000000032c2c7819 */ /* 0x000fe400000012ff */
[----:B------:R-:W-:Y:S02]  /*21120*/  SHF.R.U64 R48, R48, 0x3, RZ ;  /* 0x0000000330307819 */ /* 0x000fe400000012ff */
[----:B------:R-:W-:Y:S02]  /*21130*/  LOP3.LUT R52, R53, 0x380, RZ, 0xc0, !PT ;  /* 0x0000038035347812 */ /* 0x000fe400078ec0ff */
[----:B------:R-:W-:-:S02]  /*21140*/  LOP3.LUT R4, R5, 0x380, RZ, 0xc0, !PT ;  /* 0x0000038005047812 */ /* 0x000fc400078ec0ff */
        /* <DEDUP_REMOVED lines=11> */
[C---:B------:R-:W-:Y:S02]  /*21200*/  IADD3 R69, P5, R2.reuse, 0xe000, RZ ;  /* 0x0000e00002457810 */ /* 0x040fe40007fbe0ff */
[----:B------:R-:W-:Y:S02]  /*21210*/  LOP3.LUT R9, R2, 0x380, RZ, 0xc0, !PT ;  /* 0x0000038002097812 */ /* 0x000fe400078ec0ff */
[----:B------:R-:W-:Y:S02]  /*21220*/  SHF.R.U64 R52, R52, 0x3, RZ ;  /* 0x0000000334347819 */ /* 0x000fe400000012ff */
[----:B------:R-:W-:Y:S02]  /*21230*/  SHF.R.U64 R4, R4, 0x3, RZ ;  /* 0x0000000304047819 */ /* 0x000fe400000012ff */
[----:B------:R-:W-:-:S02]  /*21240*/  LOP3.LUT R56, R57, 0x380, RZ, 0xc0, !PT ;  /* 0x0000038039387812 */ /* 0x000fc400078ec0ff */
[----:B------:R-:W-:Y:S02]  /*21250*/  LOP3.LUT R60, R61, 0x380, RZ, 0xc0, !PT ;  /* 0x000003803d3c7812 */ /* 0x000fe400078ec0ff */
[----:B------:R-:W-:Y:S02]  /*21260*/  LOP3.LUT R64, R65, 0x380, RZ, 0xc0, !PT ;  /* 0x0000038041407812 */ /* 0x000fe400078ec0ff */
[----:B------:R-:W-:Y:S02]  /*21270*/  LOP3.LUT R68, R69, 0x380, RZ, 0xc0, !PT ;  /* 0x0000038045447812 */ /* 0x000fe400078ec0ff */
[----:B------:R-:W-:Y:S02]  /*21280*/  SHF.R.U64 R9, R9, 0x3, RZ ;  /* 0x0000000309097819 */ /* 0x000fe400000012ff */
[----:B------:R-:W-:Y:S01]  /*21290*/  LOP3.LUT R52, R52, R53, RZ, 0x3c, !PT ;  /* 0x0000003534347212 */ /* 0x000fe200078e3cff */
[----:B------:R-:W-:Y:S01]  /*212a0*/  IMAD.X R53, RZ, RZ, R3, P6 ;  /* 0x000000ffff357224 */ /* 0x000fe200030e0603 */
[----:B------:R-:W-:-:S02]  /*212b0*/  LOP3.LUT R12, R4, R5, RZ, 0x3c, !PT ;  /* 0x00000005040c7212 */ /* 0x000fc400078e3cff */
[----:B------:R-:W-:Y:S02]  /*212c0*/  IADD3 R5, P6, R2, 0xf000, RZ ;  /* 0x0000f00002057810 */ /* 0x000fe40007fde0ff */
        /* <DEDUP_REMOVED lines=14> */
[----:B------:R-:W-:-:S02]  /*213b0*/  UIMAD UR5, UR12, UR10, URZ ;  /* 0x0000000a0c0572a4 */ /* 0x000fc4000f8e023f */
[----:B------:R-:W-:Y:S02]  /*213c0*/  UIMAD.WIDE.U32 UR6, UR14, UR10, URZ ;  /* 0x0000000a0e0672a5 */ /* 0x000fe4000f8e003f */
[----:B------:R-:W-:-:S03]  /*213d0*/  UIMAD UR5, UR14, UR11, UR5 ;  /* 0x0000000b0e0572a4 */ /* 0x000fc6000f8e0205 */
[----:B------:R-:W-:Y:S01]  /*213e0*/  ULDC.64 UR10, c[0x0][0xbf0] ;  /* 0x0002fc00000a7ab9 */ /* 0x000fe20000000a00 */
[----:B------:R-:W-:Y:S01]  /*213f0*/  UIADD3 UR7, UR7, UR5, URZ ;  /* 0x0000000507077290 */ /* 0x000fe2000fffe03f */
[----:B------:R-:W-:Y:S01]  /*21400*/  LOP3.LUT R4, R5, 0x380, RZ, 0xc0, !PT ;  /* 0x0000038005047812 */ /* 0x000fe200078ec0ff */
[----:B------:R-:W-:Y:S02]  /*21410*/  UIMAD UR8, UR13, UR10, URZ ;  /* 0x0000000a0d0872a4 */ /* 0x000fe4000f8e023f */
[----:B------:R-:W-:Y:S01]  /*21420*/  UIMAD.WIDE.U32 UR6, UR60, UR10, UR6 ;  /* 0x0000000a3c0672a5 */ /* 0x000fe2000f8e0006 */
[----:B------:R-:W-:Y:S01]  /*21430*/  SHF.R.U64 R4, R4, 0x3, RZ ;  /* 0x0000000304047819 */ /* 0x000fe200000012ff */
[----:B------:R-:W-:-:S03]  /*21440*/  UIMAD UR5, UR60, UR11, UR8 ;  /* 0x0000000b3c0572a4 */ /* 0x000fc6000f8e0208 */
[----:B------:R-:W-:Y:S01]  /*21450*/  LOP3.LUT R72, R4, R5, RZ, 0x3c, !PT ;  /* 0x0000000504487212 */ /* 0x000fe200078e3cff */
[----:B------:R-:W-:Y:S01]  /*21460*/  UIADD3 UR5, UR7, UR5, URZ ;  /* 0x0000000507057290 */ /* 0x000fe2000fffe03f */
[----:B------:R-:W-:Y:S01]  /*21470*/  ULDC.64 UR10, c[0x0][0xbe0] ;  /* 0x0002f800000a7ab9 */ /* 0x000fe20000000a00 */
[----:B------:R-:W-:-:S05]  /*21480*/  VIADD R81, R201, UR61 ;  /* 0x0000003dc9517c36 */ /* 0x000fca0008000000 */
[----:B------:R-:W-:Y:S01]  /*21490*/  ISETP.GE.AND P2, PT, R81, R0, PT ;  /* 0x000000005100720c */ /* 0x000fe20003f46270 */
[----:B------:R-:W-:Y:S01]  /*214a0*/  BSSY B1, `(.L_x_11347) ;  /* 0x000004c000017945 */ /* 0x000fe20003800000 */
[----:B--2---:R1:W-:Y:S04]  /*214b0*/  @!P0 ST.E desc[UR36][R18.64], R55 ;  /* 0x0000003712008985 */ /* 0x0043e8000c101924 */
[----:B------:R2:W5:Y:S04]  /*214c0*/  LD.E.128 R8, desc[UR36][R2.64] ;  /* 0x0000002402087980 */ /* 0x000568000c101d00 */
[----:B------:R-:W5:Y:S04]  /*214d0*/  LD.E.128 R4, desc[UR36][R6.64] ;  /* 0x0000002406047980 */ /* 0x000f68000c101d00 */
[----:B------:R-:W5:Y:S01]  /*214e0*/  LD.E.128 R12, desc[UR36][R12.64] ;  /* 0x000000240c0c7980 */ /* 0x000f62000c101d00 */
[----:B--2---:R-:W2:Y:S01]  /*214f0*/  @P1 LDC R3, c[0x0][0xcec] ;  /* 0x00033b00ff031b82 */ /* 0x004ea20000000800 */
[----:B------:R-:W-:-:S02]  /*21500*/  IMAD R2, R207, 0x20, R201 ;  /* 0x00000020cf027824 */ /* 0x000fc400078e02c9 */
[----:B------:R-:W5:Y:S02]  /*21510*/  LD.E.128 R24, desc[UR36][R24.64] ;  /* 0x0000002418187980 */ /* 0x000f64000c101d00 */
[----:B------:R-:W-:Y:S02]  /*21520*/  VIADD R76, R2, UR61 ;  /* 0x0000003d024c7c36 */ /* 0x000fe40008000000 */
[----:B------:R-:W5:Y:S02]  /*21530*/  LD.E.128 R28, desc[UR36][R28.64] ;  /* 0x000000241c1c7980 */ /* 0x000f64000c101d00 */
[----:B-1----:R-:W-:Y:S02]  /*21540*/  IMAD.MOV.U32 R19, RZ, RZ, R76 ;  /* 0x000000ffff137224 */ /* 0x002fe400078e004c */
[----:B------:R-:W5:Y:S04]  /*21550*/  LD.E.128 R32, desc[UR36][R32.64] ;  /* 0x0000002420207980 */ /* 0x000f68000c101d00 */
[----:B------:R-:W5:Y:S04]  /*21560*/  LD.E.128 R36, desc[UR36][R36.64] ;  /* 0x0000002424247980 */ /* 0x000f68000c101d00 */
[----:B------:R-:W5:Y:S04]  /*21570*/  LD.E.128 R40, desc[UR36][R40.64] ;  /* 0x0000002428287980 */ /* 0x000f68000c101d00 */
[----:B------:R-:W5:Y:S01]  /*21580*/  LD.E.128 R44, desc[UR36][R44.64] ;  /* 0x000000242c2c7980 */ /* 0x000f62000c101d00 */
[----:B--2---:R-:W-:-:S03]  /*21590*/  @P1 IMAD.HI.U32 R2, R76, R3, RZ ;  /* 0x000000034c021227 */ /* 0x004fc600078e00ff */
[----:B------:R-:W5:Y:S02]  /*215a0*/  LD.E.128 R48, desc[UR36][R48.64] ;  /* 0x0000002430307980 */ /* 0x000f64000c101d00 */
[----:B0-----:R-:W-:Y:S02]  /*215b0*/  @P1 SHF.R.U32.HI R19, RZ, R21, R2 ;  /* 0x00000015ff131219 */ /* 0x001fe40000011602 */
[----:B------:R-:W5:Y:S02]  /*215c0*/  LD.E.128 R52, desc[UR36][R52.64] ;  /* 0x0000002434347980 */ /* 0x000f64000c101d00 */
[--C-:B------:R-:W-:Y:S01]  /*215d0*/  SHF.R.S32.HI R18, RZ, 0x1f, R19.reuse ;  /* 0x0000001fff127819 */ /* 0x100fe20000011413 */
[----:B------:R-:W-:Y:S01]  /*215e0*/  IMAD.MOV R21, RZ, RZ, -R19 ;  /* 0x000000ffff157224 */ /* 0x000fe200078e0a13 */
[----:B------:R-:W5:Y:S01]  /*215f0*/  LD.E.128 R56, desc[UR36][R56.64] ;  /* 0x0000002438387980 */ /* 0x000f62000c101d00 */
[----:B------:R-:W-:Y:S02]  /*21600*/  IMAD.U32 R3, RZ, RZ, UR7 ;  /* 0x00000007ff037e24 */ /* 0x000fe4000f8e00ff */
[----:B------:R-:W-:Y:S01]  /*21610*/  IMAD R18, R18, UR10, RZ ;  /* 0x0000000a12127c24 */ /* 0x000fe2000f8e02ff */
[----:B------:R-:W5:Y:S01]  /*21620*/  LD.E.128 R60, desc[UR36][R60.64] ;  /* 0x000000243c3c7980 */ /* 0x000f62000c101d00 */
[----:B------:R-:W-:-:S02]  /*21630*/  IMAD R21, R20, R21, R76 ;  /* 0x0000001514157224 */ /* 0x000fc400078e024c */
[----:B------:R-:W-:Y:S01]  /*21640*/  IMAD.U32 R2, RZ, RZ, UR6 ;  /* 0x00000006ff027e24 */ /* 0x000fe2000f8e00ff */
[----:B------:R-:W5:Y:S01]  /*21650*/  LD.E.128 R64, desc[UR36][R64.64] ;  /* 0x0000002440407980 */ /* 0x000f62000c101d00 */
[----:B------:R-:W-:Y:S01]  /*21660*/  IMAD.U32 R3, RZ, RZ, UR5 ;  /* 0x00000005ff037e24 */ /* 0x000fe2000f8e00ff */
[----:B------:R-:W-:Y:S01]  /*21670*/  ULDC.64 UR6, c[0x0][0xbd8] ;  /* 0x0002f60000067ab9 */ /* 0x000fe20000000a00 */
[----:B------:R-:W-:Y:S01]  /*21680*/  IMAD R77, R19, UR11, R18 ;  /* 0x0000000b134d7c24 */ /* 0x000fe2000f8e0212 */
[----:B------:R-:W5:Y:S01]  /*21690*/  LD.E.128 R68, desc[UR36][R68.64] ;  /* 0x0000002444447980 */ /* 0x000f62000c101d00 */
[----:B------:R-:W-:-:S03]  /*216a0*/  SHF.R.S32.HI R18, RZ, 0x1f, R21 ;  /* 0x0000001fff127819 */ /* 0x000fc60000011415 */
[----:B------:R-:W5:Y:S01]  /*216b0*/  LD.E.128 R72, desc[UR36][R72.64] ;  /* 0x0000002448487980 */ /* 0x000f62000c101d00 */
[----:B------:R-:W-:Y:S01]  /*216c0*/  IMAD.WIDE.U32 R2, R19, UR10, R2 ;  /* 0x0000000a13027c25 */ /* 0x000fe2000f8e0002 */
[----:B------:R-:W-:Y:S01]  /*216d0*/  @!PT LDS RZ, [RZ] ;  /* 0x00000000fffff984 */ /* 0x000fe20000000800 */
[----:B------:R-:W-:Y:S01]  /*216e0*/  @!PT LDS RZ, [RZ] ;  /* 0x00000000fffff984 */ /* 0x000fe20000000800 */
[----:B------:R-:W-:Y:S01]  /*216f0*/  @!PT LDS RZ, [RZ] ;  /* 0x00000000fffff984 */ /* 0x000fe20000000800 */
[----:B------:R-:W-:Y:S01]  /*21700*/  @!PT LDS RZ, [RZ] ;  /* 0x00000000fffff984 */ /* 0x000fe20000000800 */
[----:B------:R0:W-:Y:S06]  /*21710*/  MEMBAR.ALL.CTA ;  /* 0x0000000000007992 */ /* 0x0001ec0000008000 */
[----:B0-----:R-:W0:Y:S01]  /*21720*/  FENCE.VIEW.ASYNC.S ;  /* 0x00000000000073c6 */ /* 0x001e220000000000 */
[----:B------:R-:W-:Y:S02]  /*21730*/  IMAD.IADD R3, R3, 0x1, R77 ;  /* 0x0000000103037824 */ /* 0x000fe400078e024d */
        /* <DEDUP_REMOVED lines=9> */
[----:B------:R-:W-:Y:S02]  /*217d0*/  LEA.HI.X R79, R2, UR7, R3, 0x1, P3 ;  /* 0x00000007024f7c11 */ /* 0x000fe400098f0c03 */
[-C--:B------:R-:W-:Y:S01]  /*217e0*/  ISETP.GE.AND P1, PT, R19, R0.reuse, PT ;  /* 0x000000001300720c */ /* 0x080fe20003f26270 */
[----:B------:R-:W-:Y:S01]  /*217f0*/  VIADD R19, R81, 0x40 ;  /* 0x0000004051137836 */ /* 0x000fe20000000000 */
[----:B0-----:R0:W1:Y:S01]  /*21800*/  SHFL.IDX PT, R76, R78, RZ, 0x181f ;  /* 0x00181fff4e4c7589 */ /* 0x00106200000e0000 */
[----:B------:R-:W-:Y:S03]  /*21810*/  SYNCS.ARRIVE.TRANS64.RED.A1T0 RZ, [UR5], RZ ;  /* 0x000000ffffff79a7 */ /* 0x000fe60008100405 */
[----:B------:R0:W2:Y:S01]  /*21820*/  SHFL.IDX PT, R77, R79, RZ, 0x181f ;  /* 0x00181fff4f4d7589 */ /* 0x0000a200000e0000 */
        /* <DEDUP_REMOVED lines=19> */
.L_x_11348:
[----:B------:R-:W-:Y:S05]  /*21960*/  BSYNC B1 ;  /* 0x0000000000017941 */ /* 0x000fea0003800000 */
.L_x_11347:
        /* <DEDUP_REMOVED lines=21> */
.L_x_11350:
[----:B------:R-:W-:Y:S05]  /*21ac0*/  BSYNC B1 ;  /* 0x0000000000017941 */ /* 0x000fea0003800000 */
.L_x_11349:
        /* <DEDUP_REMOVED lines=21> */
.L_x_11352:
[----:B------:R-:W-:Y:S05]  /*21c20*/  BSYNC B1 ;  /* 0x0000000000017941 */ /* 0x000fea0003800000 */
.L_x_11351:
        /* <DEDUP_REMOVED lines=24> */
.L_x_11346:
[----:B0-----:R-:W0:Y:S01]  /*21db0*/  LDC R8, c[0x0][0xce8] ;  /* 0x00033a00ff087b82 */ /* 0x001e220000000800 */
[----:B------:R-:W-:Y:S01]  /*21dc0*/  R2UR UR5, R200 ;  /* 0x00000000c80572ca */ /* 0x000fe200000e0000 */
[----:B------:R-:W-:Y:S01]  /*21dd0*/  USHF.R.S32.HI UR10, URZ, 0x1f, UR60 ;  /* 0x0000001f3f0a7899 */ /* 0x000fe2000801143c */
[----:B------:R-:W-:Y:S01]  /*21de0*/  ISETP.GE.AND P0, PT, R204, 0x80, PT ;  /* 0x00000080cc00780c */ /* 0x000fe20003f06270 */
[----:B------:R-:W-:Y:S01]  /*21df0*/  BSSY B1, `(.L_x_11354) ;  /* 0x0000030000017945 */ /* 0x000fe20003800000 */
[----:B------:R-:W-:-:S09]  /*21e00*/  IMAD R6, R207, 0x20, R201 ;  /* 0x00000020cf067824 */ /* 0x000fd200078e02c9 */
        /* <DEDUP_REMOVED lines=15> */
[----:B------:R-:W-:Y:S01]  /*21f00*/  R2UR UR11, R200 ;  /* 0x00000000c80b72ca */ /* 0x000fe200000e0000 */
[----:B------:R-:W-:Y:S01]  /*21f10*/  UIMAD UR5, UR8, UR12, URZ ;  /* 0x0000000c080572a4 */ /* 0x000fe2000f8e023f */
[----:B------:R-:W-:-:S09]  /*21f20*/  IMAD.MOV.U32 R2, RZ, RZ, R4 ;  /* 0x000000ffff027224 */ /* 0x000fd200078e0004 */
[----:B------:R-:W2:Y:S02]  /*21f30*/  @P0 LDC R5, c[0x0][0xcec] ;  /* 0x00033b00ff050b82 */ /* 0x000ea40000000800 */
[----:B------:R-:W-:Y:S02]  /*21f40*/  UIMAD.WIDE.U32 UR6, UR11, UR12, URZ ;  /* 0x0000000c0b0672a5 */ /* 0x000fe4000f8e003f */
[----:B------:R-:W-:-:S03]  /*21f50*/  UIMAD UR5, UR11, UR13, UR5 ;  /* 0x0000000d0b0572a4 */ /* 0x000fc6000f8e0205 */
[----:B------:R-:W-:Y:S01]  /*21f60*/  ULDC.64 UR12, c[0x0][0xc98] ;  /* 0x00032600000c7ab9 */ /* 0x000fe20000000a00 */
[----:B------:R-:W3:Y:S01]  /*21f70*/  @P0 LDC R7, c[0x0][0xcf0] ;  /* 0x00033c00ff070b82 */ /* 0x000ee20000000800 */
[----:B------:R-:W-:Y:S02]  /*21f80*/  UIADD3 UR7, UR7, UR5, URZ ;  /* 0x0000000507077290 */ /* 0x000fe4000fffe03f */
[----:B------:R-:W-:Y:S02]  /*21f90*/  UIMAD UR5, UR10, UR12, URZ ;  /* 0x0000000c0a0572a4 */ /* 0x000fe4000f8e023f */
[----:B------:R-:W-:Y:S02]  /*21fa0*/  UIMAD.WIDE.U32 UR6, UR60, UR12, UR6 ;  /* 0x0000000c3c0672a5 */ /* 0x000fe4000f8e0006 */
[----:B------:R-:W-:-:S03]  /*21fb0*/  UIMAD UR5, UR60, UR13, UR5 ;  /* 0x0000000d3c0572a4 */ /* 0x000fc6000f8e0205 */
        /* <DEDUP_REMOVED lines=19> */
.L_x_11355:
[----:B------:R-:W-:Y:S05]  /*220f0*/  BSYNC B1 ;  /* 0x0000000000017941 */ /* 0x000fea0003800000 */
.L_x_11354:
[----:B------:R-:W-:Y:S01]  /*22100*/  R2UR UR11, R200 ;  /* 0x00000000c80b72ca */ /* 0x000fe200000e0000 */
[----:B------:R-:W-:Y:S01]  /*22110*/  ULDC.64 UR12, c[0x0][0xbe8] ;  /* 0x0002fa00000c7ab9 */ /* 0x000fe20000000a00 */
[----:B------:R-:W-:Y:S01]  /*22120*/  VIADD R6, R6, UR61 ;  /* 0x0000003d06067c36 */ /* 0x000fe20008000000 */
[----:B------:R-:W-:Y:S01]  /*22130*/  UIMAD UR5, UR8, UR12, URZ ;  /* 0x0000000c080572a4 */ /* 0x000fe2000f8e023f */
[----:B------:R-:W-:Y:S02]  /*22140*/  BSSY B1, `(.L_x_11356) ;  /* 0x000003c000017945 */ /* 0x000fe40003800000 */
[----:B0-----:R-:W-:-:S04]  /*22150*/  @P1 IMAD.HI.U32 R0, R6, R9, RZ ;  /* 0x0000000906001227 */ /* 0x001fc800078e00ff */
[----:B--2---:R-:W-:Y:S01]  /*22160*/  IMAD.MOV.U32 R5, RZ, RZ, R6 ;  /* 0x000000ffff057224 */ /* 0x004fe200078e0006 */
[----:B-1----:R-:W-:Y:S02]  /*22170*/  @P1 SHF.R.U32.HI R5, RZ, R11, R0 ;  /* 0x0000000bff051219 */ /* 0x002fe40000011600 */
[----:B------:R-:W-:Y:S02]  /*22180*/  UIMAD.WIDE.U32 UR6, UR11, UR12, URZ ;  /* 0x0000000c0b0672a5 */ /* 0x000fe4000f8e003f */
[----:B------:R-:W-:Y:S01]  /*22190*/  UIMAD UR5, UR11, UR13, UR5 ;  /* 0x0000000d0b0572a4 */ /* 0x000fe2000f8e0205 */
[--C-:B------:R-:W-:Y:S01]  /*221a0*/  SHF.R.S32.HI R0, RZ, 0x1f, R5.reuse ;  /* 0x0000001fff007819 */ /* 0x100fe20000011405 */
[----:B------:R-:W-:Y:S01]  /*221b0*/  IMAD.MOV R7, RZ, RZ, -R5 ;  /* 0x000000ffff077224 */ /* 0x000fe200078e0a05 */
[----:B------:R-:W-:Y:S01]  /*221c0*/  ULDC.64 UR12, c[0x0][0xbf0] ;  /* 0x0002fc00000c7ab9 */ /* 0x000fe20000000a00 */
[----:B------:R-:W-:Y:S02]  /*221d0*/  UIADD3 UR7, UR7, UR5, URZ ;  /* 0x0000000507077290 */ /* 0x000fe4000fffe03f */
[----:B------:R-:W-:Y:S01]  /*221e0*/  UIMAD UR5, UR10, UR12, URZ ;  /* 0x0000000c0a0572a4 */ /* 0x000fe2000f8e023f */
[----:B------:R-:W-:Y:S01]  /*221f0*/  IMAD R7, R8, R7, R6 ;  /* 0x0000000708077224 */ /* 0x000fe200078e0206 */
[----:B------:R-:W-:Y:S01]  /*22200*/  UIMAD.WIDE.U32 UR6, UR60, UR12, UR6 ;  /* 0x0000000c3c0672a5 */ /* 0x000fe2000f8e0006 */
[----:B------:R-:W-:Y:S01]  /*22210*/  VIADD R6, R201, UR61 ;  /* 0x0000003dc9067c36 */ /* 0x000fe20008000000 */
[----:B------:R-:W-:Y:S01]  /*22220*/  UIMAD UR5, UR60, UR13, UR5 ;  /* 0x0000000d3c0572a4 */ /* 0x000fe2000f8e0205 */
[----:B------:R-:W-:-:S03]  /*22230*/  ULDC.64 UR10, c[0x0][0xbe0] ;  /* 0x0002f800000a7ab9 */ /* 0x000fc60000000a00 */
[----:B------:R-:W-:Y:S01]  /*22240*/  UIADD3 UR5, UR7, UR5, URZ ;  /* 0x0000000507057290 */ /* 0x000fe2000fffe03f */
[----:B------:R-:W-:Y:S02]  /*22250*/  IMAD R0, R0, UR10, RZ ;  /* 0x0000000a00007c24 */ /* 0x000fe4000f8e02ff */
[----:B------:R-:W-:Y:S02]  /*22260*/  IMAD.U32 R3, RZ, RZ, UR7 ;  /* 0x00000007ff037e24 */ /* 0x000fe4000f8e00ff */
[----:B------:R-:W-:Y:S01]  /*22270*/  IMAD.U32 R2, RZ, RZ, UR6 ;  /* 0x00000006ff027e24 */ /* 0x000fe2000f8e00ff */
[----:B------:R-:W-:Y:S01]  /*22280*/  ULDC.64 UR6, c[0x0][0xbd8] ;  /* 0x0002f60000067ab9 */ /* 0x000fe20000000a00 */
[----:B------:R-:W-:Y:S01]  /*22290*/  IMAD.U32 R3, RZ, RZ, UR5 ;  /* 0x00000005ff037e24 */ /* 0x000fe2000f8e00ff */
[----:B------:R-:W-:Y:S01]  /*222a0*/  ULDC UR5, c[0x0][0xb88] ;  /* 0x0002e20000057ab9 */ /* 0x000fe20000000800 */
[C---:B------:R-:W-:Y:S01]  /*222b0*/  IMAD R9, R5.reuse, UR11, R0 ;  /* 0x0000000b05097c24 */ /* 0x040fe2000f8e0200 */
[----:B------:R-:W-:Y:S01]  /*222c0*/  SHF.R.S32.HI R0, RZ, 0x1f, R7 ;  /* 0x0000001fff007819 */ /* 0x000fe20000011407 */
[----:B------:R-:W-:-:S04]  /*222d0*/  IMAD.WIDE.U32 R2, R5, UR10, R2 ;  /* 0x0000000a05027c25 */ /* 0x000fc8000f8e0002 */
        /* <DEDUP_REMOVED lines=34> */
.L_x_11357:
[----:B------:R-:W-:Y:S05]  /*22500*/  BSYNC B1 ;  /* 0x0000000000017941 */ /* 0x000fea0003800000 */
.L_x_11356:
        /* <DEDUP_REMOVED lines=21> */
.L_x_11359:
[----:B------:R-:W-:Y:S05]  /*22660*/  BSYNC B1 ;  /* 0x0000000000017941 */ /* 0x000fea0003800000 */
.L_x_11358:
        /* <DEDUP_REMOVED lines=21> */
.L_x_11361:
[----:B------:R-:W-:Y:S05]  /*227c0*/  BSYNC B1 ;  /* 0x0000000000017941 */ /* 0x000fea0003800000 */
.L_x_11360:
        /* <DEDUP_REMOVED lines=22> */
.L_x_11353:
[----:B------:R-:W-:Y:S05]  /*22930*/  BSYNC B0 ;  /* 0x0000000000007941 */ /* 0x000fea0003800000 */
.L_x_11345:
[----:B------:R-:W-:Y:S02]  /*22940*/  ULDC UR5, c[0x0][0xd38] ;  /* 0x00034e0000057ab9 */ /* 0x000fe40000000800 */
[----:B------:R-:W-:-:S06]  /*22950*/  UISETP.GE.AND UP0, UPT, UR4, UR5, UPT ;  /* 0x000000050400728c */ /* 0x000fcc000bf06270 */
[----:B------:R-:W-:-:S13]  /*22960*/  PLOP3.LUT P0, PT, PT, PT, UP0, 0x80, 0x0 ;  /* 0x000000000000781c */ /* 0x000fda0003f0f008 */
[----:B------:R-:W-:Y:S05]  /*22970*/  @!P0 BRA `(.L_x_11362) ;  /* 0xfffffde400d48947 */ /* 0x000fea000383ffff */
[----:B------:R-:W-:Y:S05]  /*22980*/  EXIT ;  /* 0x000000000000794d */ /* 0x000fea0003800000 */
.L_x_11231:
[----:B------:R-:W-:-:S08]  /*22990*/  NOP ;  /* 0x0000000000007918 */ /* 0x000fd00000000000 */
[----:B-1----:R-:W0:-:S00]  /*229a0*/  USETMAXREG.DEALLOC.CTAPOOL 0x28 ;  /* 0x00000028000079c8 */ /* 0x002e0000080e0500 */
        /* <DEDUP_REMOVED lines=14> */
[----:B------:R-:W-:Y:S01]  /*22a90*/  ULDC UR9, c[0x0][0x3b8] ;  /* 0x0000ee0000097ab9 */ /* 0x000fe20000000800 */
[----:B------:R-:W-:Y:S01]  /*22aa0*/  ULDC UR7, c[0x0][0x320] ;  /* 0x0000c80000077ab9 */ /* 0x000fe20000000800 */
[----:B------:R-:W-:Y:S01]  /*22ab0*/  LOP3.LUT R16, R16, 0xffffffef, RZ, 0xc0, !PT ;  /* 0xffffffef10107812 */ /* 0x000fe200078ec0ff */
[----:B------:R-:W0:Y:S01]  /*22ac0*/  S2R R8, SR_TID.X ;  /* 0x0000000000087919 */ /* 0x000e220000002100 */
[----:B------:R-:W1:Y:S01]  /*22ad0*/  S2UR UR6, SR_CgaCtaId ;  /* 0x00000000000679c3 */ /* 0x000e620000008800 */
[----:B------:R-:W-:Y:S01]  /*22ae0*/  ULDC.64 UR42, c[0x0][0x2f0] ;  /* 0x0000bc00002a7ab9 */ /* 0x000fe20000000a00 */
[----:B------:R-:W-:Y:S01]  /*22af0*/  LOP3.LUT R16, R16, 0xfffbffff, RZ, 0xc0, !PT ;  /* 0xfffbffff10107812 */ /* 0x000fe200078ec0ff */
        /* <DEDUP_REMOVED lines=11> */
[----:B------:R-:W-:Y:S01]  /*22bb0*/  IMAD.MOV.U32 R18, RZ, RZ, RZ ;  /* 0x000000ffff127224 */ /* 0x000fe200078e00ff */
[----:B------:R-:W-:-:S02]  /*22bc0*/  UIMAD UR41, UR41, UR40, URZ ;  /* 0x00000028292972a4 */ /* 0x000fc4000f8e023f */
[----:B------:R-:W-:Y:S01]  /*22bd0*/  UIMAD UR42, UR4, UR42, URZ ;  /* 0x0000002a042a72a4 */ /* 0x000fe2000f8e023f */
[----:B------:R-:W-:-:S03]  /*22be0*/  ULDC UR49, c[0x0][0xc] ;  /* 0x0000030000317ab9 */ /* 0x000fc60000000800 */
[----:B------:R-:W-:Y:S02]  /*22bf0*/  UIADD3 UR4, UR42, 0x5f, URZ ;  /* 0x0000005f2a047890 */ /* 0x000fe4000fffe03f */
[----:B------:R-:W-:Y:S02]  /*22c00*/  UIADD3 UR47, UR42, 0x1, -UR40 ;  /* 0x000000012a2f7890 */ /* 0x000fe4000fffe828 */
[----:B-1----:R-:W-:Y:S02]  /*22c10*/  ULEA UR6, UR6, UR5, 0x18 ;  /* 0x0000000506067291 */ /* 0x002fe4000f8ec03f */
[----:B------:R-:W-:Y:S02]  /*22c20*/  UIMAD.WIDE UR4, UR4, 0x2aaaaaab, URZ ;  /* 0x2aaaaaab040478a5 */ /* 0x000fe4000f8e023f */
[----:B------:R-:W-:Y:S01]  /*22c30*/  UIADD3 UR40, UR42, -UR40, URZ ;  /* 0x800000282a287290 */ /* 0x000fe2000fffe03f */
[C---:B0-----:R-:W-:Y:S01]  /*22c40*/  IMAD.SHL.U32 R29, R8.reuse, 0x8, RZ ;  /* 0x00000008081d7824 */ /* 0x041fe200078e00ff */
[----:B------:R-:W-:Y:S01]  /*22c50*/  LOP3.LUT R7, R8, 0x7f, RZ, 0xc0, !PT ;  /* 0x0000007f08077812 */ /* 0x000fe200078ec0ff */
[----:B------:R-:W-:Y:S01]  /*22c60*/  IMAD.U32 R17, RZ, RZ, UR6 ;  /* 0x00000006ff117e24 */ /* 0x000fe2000f8e00ff */
[----:B------:R-:W-:-:S02]  /*22c70*/  USHF.R.U32.HI UR39, URZ, 0x1f, UR5 ;  /* 0x0000001f3f277899 */ /* 0x000fc40008011605 */
[C---:B------:R-:W-:Y:S02]  /*22c80*/  LOP3.LUT R5, R29.reuse, 0x38, RZ, 0xc0, !PT ;  /* 0x000000381d057812 */ /* 0x040fe400078ec0ff */
[----:B------:R-:W-:Y:S01]  /*22c90*/  LOP3.LUT R0, R29, 0x1f8, RZ, 0xc0, !PT ;  /* 0x000001f81d007812 */ /* 0x000fe200078ec0ff */
[----:B------:R-:W-:Y:S01]  /*22ca0*/  ULEA.HI.SX32 UR39, UR5, UR39, 0x1c ;  /* 0x0000002705277291 */ /* 0x000fe2000f8fe23f */
[C---:B------:R-:W-:Y:S02]  /*22cb0*/  LOP3.LUT R2, R5.reuse, 0x40, RZ, 0xfc, !PT ;  /* 0x0000004005027812 */ /* 0x040fe400078efcff */
[----:B------:R-:W-:Y:S02]  /*22cc0*/  ISETP.GE.AND P0, PT, R5, UR7, PT ;  /* 0x0000000705007c0c */ /* 0x000fe4000bf06270 */
[C---:B------:R-:W-:Y:S02]  /*22cd0*/  ISETP.GE.AND P2, PT, R2.reuse, UR9, PT ;  /* 0x0000000902007c0c */ /* 0x040fe4000bf46270 */
[----:B------:R-:W-:-:S02]  /*22ce0*/  ISETP.GE.AND P1, PT, R2, UR7, PT ;  /* 0x0000000702007c0c */ /* 0x000fc4000bf26270 */
[----:B------:R-:W-:Y:S02]  /*22cf0*/  LOP3.LUT R0, R0, 0x38, R8, 0x78, !PT ;  /* 0x0000003800007812 */ /* 0x000fe400078e7808 */
[----:B------:R-:W-:Y:S02]  /*22d00*/  LOP3.LUT R4, R5, 0x80, RZ, 0xfc, !PT ;  /* 0x0000008005047812 */ /* 0x000fe400078efcff */
[----:B------:R-:W-:Y:S02]  /*22d10*/  LOP3.LUT R29, R0, 0x200, R29, 0xf8, !PT ;  /* 0x00000200001d7812 */ /* 0x000fe400078ef81d */
[----:B------:R-:W-:Y:S02]  /*22d20*/  SEL R0, RZ, 0x1, P0 ;  /* 0x00000001ff007807 */ /* 0x000fe40000000000 */
[----:B------:R-:W-:Y:S01]  /*22d30*/  SEL R2, RZ, 0xffffffff, P1 ;  /* 0xffffffffff027807 */ /* 0x000fe20000800000 */
[----:B------:R-:W-:Y:S01]  /*22d40*/  IMAD R22, R29, 0x2, R17 ;  /* 0x000000021d167824 */ /* 0x000fe200078e0211 */
[----:B------:R-:W-:-:S02]  /*22d50*/  @P2 LOP3.LUT R16, R16, 0x40000, RZ, 0xfc, !PT ;  /* 0x0004000010102812 */ /* 0x000fc400078efcff */
[----:B------:R-:W-:Y:S02]  /*22d60*/  SHF.R.U32.HI R35, RZ, 0x3, R7 ;  /* 0x00000003ff237819 */ /* 0x000fe40000011607 */
[----:B------:R-:W-:-:S04]  /*22d70*/  @P1 LOP3.LUT R16, R16, 0x10, RZ, 0xfc, !PT ;  /* 0x0000001010101812 */ /* 0x000fc800078efcff */
[----:B------:R-:W-:-:S04]  /*22d80*/  LOP3.LUT R16, R16, 0xffffffdf, RZ, 0xc0, !PT ;  /* 0xffffffdf10107812 */ /* 0x000fc800078ec0ff */
[----:B------:R-:W-:Y:S02]  /*22d90*/  @P0 LOP3.LUT R16, R16, 0x20, RZ, 0xfc, !PT ;  /* 0x0000002010100812 */ /* 0x000fe400078efcff */
[----:B------:R-:W-:Y:S02]  /*22da0*/  ISETP.GE.AND P0, PT, R4, UR7, PT ;  /* 0x0000000704007c0c */ /* 0x000fe4000bf06270 */
[----:B------:R-:W-:-:S11]  /*22db0*/  LOP3.LUT R16, R16, 0xfffffff7, RZ, 0xc0, !PT ;  /* 0xfffffff710107812 */ /* 0x000fd600078ec0ff */
[----:B------:R-:W-:-:S04]  /*22dc0*/  @P0 LOP3.LUT R16, R16, 0x8, RZ, 0xfc, !PT ;  /* 0x0000000810100812 */ /* 0x000fc800078efcff */
[----:B------:R-:W-:Y:S02]  /*22dd0*/  LOP3.LUT R16, R16, 0xfffdffff, RZ, 0xc0, !PT ;  /* 0xfffdffff10107812 */ /* 0x000fe400078ec0ff */
[----:B--2---:R-:W-:Y:S01]  /*22de0*/  R2UR UR8, R3 ;  /* 0x00000000030872ca */ /* 0x004fe200000e0000 */
[----:B------:R-:W-:Y:S01]  /*22df0*/  IMAD.SHL.U32 R3, R2, 0x2, RZ ;  /* 0x0000000202037824 */ /* 0x000fe200078e00ff */
[----:B------:R-:W-:-:S04]  /*22e00*/  LOP3.LUT R2, R5, 0xc0, RZ, 0xfc, !PT ;  /* 0x000000c005027812 */ /* 0x000fc800078efcff */
[----:B------:R-:W-:Y:S02]  /*22e10*/  LOP3.LUT R0, R3, 0x2, R0, 0xe2, !PT ;  /* 0x0000000203007812 */ /* 0x000fe400078ee200 */
[----:B------:R-:W-:Y:S02]  /*22e20*/  SEL R3, RZ, 0x4, P0 ;  /* 0x00000004ff037807 */ /* 0x000fe40000000000 */
[----:B------:R-:W-:Y:S02]  /*22e30*/  ISETP.GE.AND P0, PT, R4, UR9, PT ;  /* 0x0000000904007c0c */ /* 0x000fe4000bf06270 */
[----:B------:R-:W-:Y:S01]  /*22e40*/  ISETP.GE.AND P1, PT, R2, UR9, PT ;  /* 0x0000000902007c0c */ /* 0x000fe2000bf26270 */
[----:B------:R-:W-:Y:S01]  /*22e50*/  ULOP3.LUT UR48, UR8, 0x2, URZ, 0xfc, !UPT ;  /* 0x0000000208307892 */ /* 0x000fe2000f8efc3f */
[----:B------:R-:W-:Y:S01]  /*22e60*/  LOP3.LUT R6, R0, R3, RZ, 0xfc, !PT ;  /* 0x0000000300067212 */ /* 0x000fe200078efcff */
[----:B------:R-:W-:Y:S01]  /*22e70*/  IMAD.SHL.U32 R0, R8, 0x10, RZ ;  /* 0x0000001008007824 */ /* 0x000fe200078e00ff */
[----:B------:R-:W-:-:S03]  /*22e80*/  ULDC UR8, c[0x0][0x2b8] ;  /* 0x0000ae0000087ab9 */ /* 0x000fc60000000800 */
[----:B------:R3:W-:Y:S01]  /*22e90*/  STL [R1+0x458], R6 ;  /* 0x0004580601007387 */ /* 0x0007e20000100800 */
[----:B------:R-:W-:-:S03]  /*22ea0*/  LOP3.LUT R0, R35, 0x70, R0, 0xf8, !PT ;  /* 0x0000007023007812 */ /* 0x000fc600078ef800 */
[----:B------:R-:W-:Y:S02]  /*22eb0*/  @P0 LOP3.LUT R16, R16, 0x20000, RZ, 0xfc, !PT ;  /* 0x0002000010100812 */ /* 0x000fe400078efcff */
[----:B------:R-:W-:Y:S02]  /*22ec0*/  ISETP.GE.AND P0, PT, R2, UR7, PT ;  /* 0x0000000702007c0c */ /* 0x000fe4000bf06270 */
[----:B------:R-:W-:Y:S02]  /*22ed0*/  LOP3.LUT R16, R16, 0xfffffffb, RZ, 0xc0, !PT ;  /* 0xfffffffb10107812 */ /* 0x000fe400078ec0ff */
[----:B------:R-:W-:-:S04]  /*22ee0*/  SEL R36, RZ, 0x8, P0 ;  /* 0x00000008ff247807 */ /* 0x000fc80000000000 */
[----:B------:R-:W-:-:S05]  /*22ef0*/  LOP3.LUT R36, R6, R36, RZ, 0xfc, !PT ;  /* 0x0000002406247212 */ /* 0x000fca00078efcff */
[----:B------:R-:W-:Y:S02]  /*22f00*/  @P0 LOP3.LUT R16, R16, 0x4, RZ, 0xfc, !PT ;  /* 0x0000000410100812 */ /* 0x000fe400078efcff */
[----:B------:R-:W-:Y:S02]  /*22f10*/  ISETP.GE.AND P0, PT, R5, UR43, PT ;  /* 0x0000002b05007c0c */ /* 0x000fe4000bf06270 */
[----:B------:R-:W-:-:S04]  /*22f20*/  LOP3.LUT R16, R16, 0xfffffffe, RZ, 0xc0, !PT ;  /* 0xfffffffe10107812 */ /* 0x000fc800078ec0ff */
[----:B------:R-:W-:-:S04]  /*22f30*/  LOP3.LUT R16, R16, 0xfffeffff, RZ, 0xc0, !PT ;  /* 0xfffeffff10107812 */ /* 0x000fc800078ec0ff */
[----:B------:R-:W-:Y:S02]  /*22f40*/  @P1 LOP3.LUT R16, R16, 0x10000, RZ, 0xfc, !PT ;  /* 0x0001000010101812 */ /* 0x000fe400078efcff */
[C---:B------:R-:W-:Y:S02]  /*22f50*/  ISETP.GE.AND P1, PT, R5.reuse, UR8, PT ;  /* 0x0000000805007c0c */ /* 0x040fe4000bf26270 */
[----:B------:R-:W-:Y:S02]  /*22f60*/  @P0 LOP3.LUT R16, R16, 0x1, RZ, 0xfc, !PT ;  /* 0x0000000110100812 */ /* 0x000fe400078efcff */
[----:B------:R-:W-:Y:S02]  /*22f70*/  ISETP.GE.AND P0, PT, R5, UR9, PT ;  /* 0x0000000905007c0c */ /* 0x000fe4000bf06270 */
[----:B------:R-:W-:-:S04]  /*22f80*/  LOP3.LUT R16, R16, 0xfff7ffff, RZ, 0xc0, !PT ;  /* 0xfff7ffff10107812 */ /* 0x000fc800078ec0ff */
[----:B------:R-:W-:-:S04]  /*22f90*/  LOP3.LUT R16, R16, 0xffefffff, RZ, 0xc0, !PT ;  /* 0xffefffff10107812 */ /* 0x000fc800078ec0ff */
[----:B------:R-:W-:-:S04]  /*22fa0*/  @P1 LOP3.LUT R16, R16, 0x100000, RZ, 0xfc, !PT ;  /* 0x0010000010101812 */ /* 0x000fc800078efcff */
[----:B---3--:R-:W-:-:S07]  /*22fb0*/  @P0 LOP3.LUT R16, R16, 0x80000, RZ, 0xfc, !PT ;  /* 0x0008000010100812 */ /* 0x008fce00078efcff */
.L_x_11422:
        /* <DEDUP_REMOVED lines=22> */
.L_x_11364:
[----:B------:R-:W-:Y:S01]  /*23120*/  ULDC UR8, c[0x0][0xd54] ;  /* 0x0003550000087ab9 */ /* 0x000fe20000000800 */
[----:B------:R-:W-:Y:S01]  /*23130*/  UMOV UR6, UR7 ;  /* 0x0000000700067c82 */ /* 0x000fe20008000000 */
[----:B------:R-:W-:-:S11]  /*23140*/  UISETP.NE.AND UP0, UPT, UR8, 0x1, UPT ;  /* 0x000000010800788c */ /* 0x000fd6000bf05270 */
[----:B------:R-:W-:Y:S02]  /*23150*/  @UP0 ULDC.64 UR10, c[0x0][0xd58] ;  /* 0x00035600000a0ab9 */ /* 0x000fe40000000a00 */
[----:B------:R-:W-:-:S04]  /*23160*/  UIMAD.WIDE.U32 UR4, UR7, UR10, URZ ;  /* 0x0000000a070472a5 */ /* 0x000fc8000f8e003f */
[----:B------:R-:W-:-:S04]  /*23170*/  @UP0 USHF.R.U32.HI UR6, URZ, UR11, UR5 ;  /* 0x0000000b3f060299 */ /* 0x000fc80008011605 */
[----:B------:R-:W-:-:S12]  /*23180*/  UIMAD UR4, UR6, UR8, URZ ;  /* 0x00000008060472a4 */ /* 0x000fd8000f8e023f */
.L_x_11365:
        /* <DEDUP_REMOVED lines=48> */
.L_x_11367:
[----:B------:R-:W-:-:S11]  /*23490*/  UISETP.NE.AND UP1, UPT, UR5, 0x1, UPT ;  /* 0x000000010500788c */ /* 0x000fd6000bf25270 */
[----:B------:R-:W-:Y:S02]  /*234a0*/  @UP1 ULDC.64 UR10, c[0x0][0xae0] ;  /* 0x0002b800000a1ab9 */ /* 0x000fe40000000a00 */
[----:B------:R-:W-:-:S04]  /*234b0*/  UIMAD.WIDE.U32 UR6, UR8, UR10, URZ ;  /* 0x0000000a080672a5 */ /* 0x000fc8000f8e003f */
[----:B------:R-:W-:-:S12]  /*234c0*/  @UP1 USHF.R.U32.HI UR8, URZ, UR11, UR7 ;  /* 0x0000000b3f081299 */ /* 0x000fd80008011607 */
.L_x_11368:
[----:B------:R-:W-:-:S04]  /*234d0*/  UIMAD UR8, UR8, UR5, UR5 ;  /* 0x00000005080872a4 */ /* 0x000fc8000f8e0205 */
[----:B------:R-:W-:-:S04]  /*234e0*/  UISETP.LT.AND UP1, UPT, UR4, UR8, UPT ;  /* 0x000000080400728c */ /* 0x000fc8000bf21270 */
[----:B------:R-:W-:-:S12]  /*234f0*/  USEL UR4, UR4, UR8, UP1 ;  /* 0x0000000804047287 */ /* 0x000fd80008800000 */
.L_x_11366:
        /* <DEDUP_REMOVED lines=28> */
.L_x_11370:
[----:B------:R-:W-:-:S11]  /*236c0*/  UISETP.NE.AND UP0, UPT, UR5, 0x1, UPT ;  /* 0x000000010500788c */ /* 0x000fd6000bf05270 */
[----:B------:R-:W-:Y:S02]  /*236d0*/  @UP0 ULDC.64 UR10, c[0x0][0xae0] ;  /* 0x0002b800000a0ab9 */ /* 0x000fe40000000a00 */
[----:B------:R-:W-:-:S04]  /*236e0*/  UIMAD.WIDE.U32 UR6, UR4, UR10, URZ ;  /* 0x0000000a040672a5 */ /* 0x000fc8000f8e003f */
[----:B------:R-:W-:-:S12]  /*236f0*/  @UP0 USHF.R.U32.HI UR4, URZ, UR11, UR7 ;  /* 0x0000000b3f040299 */ /* 0x000fd80008011607 */
.L_x_11371:
[----:B------:R-:W-:-:S04]  /*23700*/  UIMAD UR4, UR4, UR5, URZ ;  /* 0x00000005040472a4 */ /* 0x000fc8000f8e023f */
[----:B------:R-:W-:-:S04]  /*23710*/  UISETP.LT.AND UP0, UPT, UR8, UR4, UPT ;  /* 0x000000040800728c */ /* 0x000fc8000bf01270 */
[----:B------:R-:W-:-:S12]  /*23720*/  USEL UR8, UR8, UR4, !UP0 ;  /* 0x0000000408087287 */ /* 0x000fd8000c000000 */
.L_x_11369:
        /* <DEDUP_REMOVED lines=26> */
.L_x_11373:
        /* <DEDUP_REMOVED lines=20> */
.L_x_11376:
[----:B------:R-:W-:Y:S05]  /*23a10*/  BSYNC B6 ;  /* 0x0000000000067941 */ /* 0x000fea0003800000 */
.L_x_11375:
        /* <DEDUP_REMOVED lines=20> */
.L_x_11379:
        /* <DEDUP_REMOVED lines=15> */
.L_x_11378:
[----:B------:R-:W-:Y:S05]  /*23c50*/  BSYNC B6 ;  /* 0x0000000000067941 */ /* 0x000fea0003800000 */
.L_x_11377:
        /* <DEDUP_REMOVED lines=17> */
.L_x_11439:
[----:B-1----:R-:W1:Y:S01]  /*23d70*/  S2R R2, SR_TID.X ;  /* 0x0000000000027919 */ /* 0x002e620000002100 */
[----:B0-----:R-:W-:Y:S01]  /*23d80*/  ISETP.NE.AND P1, PT, R10, 0x1, PT ;  /* 0x000000010a00780c */ /* 0x001fe20003f25270 */
[----:B------:R-:W-:Y:S01]  /*23d90*/  IMAD.MOV.U32 R25, RZ, RZ, RZ ;  /* 0x000000ffff197224 */ /* 0x000fe200078e00ff */
[----:B-----5:R-:W-:Y:S02]  /*23da0*/  SHF.R.S32.HI R30, RZ, 0x1f, R28 ;  /* 0x0000001fff1e7819 */ /* 0x020fe4000001141c */
[----:B------:R-:W-:-:S09]  /*23db0*/  LOP3.LUT R16, R16, 0xffff7fff, RZ, 0xc0, !PT ;  /* 0xffff7fff10107812 */ /* 0x000fd200078ec0ff */
[----:B------:R-:W0:Y:S01]  /*23dc0*/  @P1 LDC R3, c[0x0][0x438] ;  /* 0x00010e00ff031b82 */ /* 0x000e220000000800 */
[----:B------:R-:W-:Y:S01]  /*23dd0*/  @P1 LOP3.LUT R16, R16, 0x8000, RZ, 0xfc, !PT ;  /* 0x0000800010101812 */ /* 0x000fe200078efcff */
[----:B-1----:R-:W-:-:S06]  /*23de0*/  IMAD.SHL.U32 R8, R2, 0x10, RZ ;  /* 0x0000001002087824 */ /* 0x002fcc00078e00ff */
[----:B------:R-:W1:Y:S01]  /*23df0*/  @P1 LDC R2, c[0x0][0x434] ;  /* 0x00010d00ff021b82 */ /* 0x000e620000000800 */
[----:B------:R-:W-:-:S05]  /*23e00*/  LOP3.LUT R8, R35, 0x70, R8, 0xf8, !PT ;  /* 0x0000007023087812 */ /* 0x000fca00078ef808 */
[----:B------:R-:W-:-:S04]  /*23e10*/  IMAD R4, R0, 0x60, R8 ;  /* 0x0000006000047824 */ /* 0x000fc800078e0208 */
[C---:B------:R-:W-:Y:S01]  /*23e20*/  IMAD.IADD R33, R4.reuse, 0x1, R31 ;  /* 0x0000000104217824 */ /* 0x040fe200078e021f */
[----:B------:R-:W-:-:S03]  /*23e30*/  ISETP.GE.AND P0, PT, R4, UR42, PT ;  /* 0x0000002a04007c0c */ /* 0x000fc6000bf06270 */
[----:B------:R-:W-:Y:S01]  /*23e40*/  IMAD.MOV.U32 R9, RZ, RZ, R33 ;  /* 0x000000ffff097224 */ /* 0x000fe200078e0021 */
[----:B------:R-:W-:Y:S01]  /*23e50*/  ISETP.GT.U32.OR P0, PT, R8, 0x5f, P0 ;  /* 0x0000005f0800780c */ /* 0x000fe20000704470 */
[----:B-1----:R-:W-:-:S05]  /*23e60*/  @P1 IMAD.HI.U32 R2, R33, R2, RZ ;  /* 0x0000000221021227 */ /* 0x002fca00078e00ff */
[----:B0-----:R-:W-:-:S07]  /*23e70*/  @P1 SHF.R.U32.HI R9, RZ, R3, R2 ;  /* 0x00000003ff091219 */ /* 0x001fce0000011602 */
        /* <DEDUP_REMOVED lines=9> */
[----:B------:R-:W-:Y:S01]  /*23f10*/  @!P0 LEA.HI.X R5, R2, R5, R3, 0x2, P1 ;  /* 0x0000000502058211 */ /* 0x000fe200008f1403 */
[----:B------:R-:W-:-:S04]  /*23f20*/  IMAD.MOV R2, RZ, RZ, -R9 ;  /* 0x000000ffff027224 */ /* 0x000fc800078e0a09 */
[----:B------:R-:W-:Y:S01]  /*23f30*/  IMAD R33, R10, R2, R33 ;  /* 0x000000020a217224 */ /* 0x000fe200078e0221 */
[----:B------:R0:W5:Y:S01]  /*23f40*/  @!P0 LDG.E R25, desc[UR36][R4.64] ;  /* 0x0000002404198981 */ /* 0x000162000c1e1900 */
[----:B------:R-:W-:Y:S01]  /*23f50*/  IMAD R2, RZ, RZ, -UR38 ;  /* 0x80000026ff027e24 */ /* 0x000fe2000f8e02ff */
[----:B------:R-:W-:Y:S02]  /*23f60*/  ISETP.GT.U32.AND P0, PT, R8, 0x5f, PT ;  /* 0x0000005f0800780c */ /* 0x000fe40003f04070 */
[----:B------:R-:W-:Y:S01]  /*23f70*/  LOP3.LUT R16, R16, 0xffffdfff, RZ, 0xc0, !PT ;  /* 0xffffdfff10107812 */ /* 0x000fe200078ec0ff */
[----:B------:R-:W-:Y:S02]  /*23f80*/  IMAD R19, R19, R2, UR46 ;  /* 0x0000002e13137e24 */ /* 0x000fe4000f8e0202 */
[----:B------:R-:W-:-:S03]  /*23f90*/  IMAD.U32 R2, RZ, RZ, UR48 ;  /* 0x00000030ff027e24 */ /* 0x000fc6000f8e00ff */
[----:B------:R-:W-:Y:S02]  /*23fa0*/  SHF.R.S32.HI R27, RZ, 0x1f, R19 ;  /* 0x0000001fff1b7819 */ /* 0x000fe40000011413 */
[----:B------:R-:W-:-:S13]  /*23fb0*/  ISETP.NE.AND P2, PT, R2, 0x3, PT ;  /* 0x000000030200780c */ /* 0x000fda0003f45270 */
[----:B------:R-:W-:-:S04]  /*23fc0*/  @P2 LOP3.LUT R16, R16, 0x2000, RZ, 0xfc, !PT ;  /* 0x0000200010102812 */ /* 0x000fc800078efcff */
[----:B------:R-:W-:-:S04]  /*23fd0*/  LOP3.LUT R16, R16, 0xfffffffd, RZ, 0xc0, !PT ;  /* 0xfffffffd10107812 */ /* 0x000fc800078ec0ff */
[----:B------:R-:W-:Y:S01]  /*23fe0*/  @P0 LOP3.LUT R16, R16, 0x2, RZ, 0xfc, !PT ;  /* 0x0000000210100812 */ /* 0x000fe200078efcff */
[----:B0-----:R-:W-:Y:S06]  /*23ff0*/  @!P2 BRA `(.L_x_11381) ;  /* 0x000000000004a947 */ /* 0x001fec0003800000 */
[----:B------:R-:W-:Y:S01]  /*24000*/  BPT.TRAP 0x1 ;  /* 0x000000040000795c */ /* 0x000fe20000300000 */
.L_x_11381:
[----:B------:R-:W-:Y:S01]  /*24010*/  IMAD R24, R18, 0x8, R17 ;  /* 0x0000000812187824 */ /* 0x000fe200078e0211 */
[----:B------:R-:W-:Y:S01]  /*24020*/  SHF.L.U32 R3, R26, 0x1f, RZ ;  /* 0x0000001f1a037819 */ /* 0x000fe200000006ff */
[----:B------:R-:W-:Y:S03]  /*24030*/  BSSY B0, `(.L_x_11382) ;  /* 0x0000003000007945 */ /* 0x000fe60003800000 */
[----:B------:R-:W0:Y:S02]  /*24040*/  SYNCS.PHASECHK.TRANS64.TRYWAIT P0, [R24+URZ+0x32440], R3 ;  /* 0x03244003180075a7 */ /* 0x000e24000800017f */
[----:B0-----:R-:W-:Y:S05]  /*24050*/  @!P0 BRA `(.L_x_11383) ;  /* 0x0000003c00388947 */ /* 0x001fea0003800000 */
.L_x_11440:
[----:B------:R-:W-:Y:S05]  /*24060*/  BSYNC B0 ;  /* 0x0000000000007941 */ /* 0x000fea0003800000 */
.L_x_11382:
[----:B------:R-:W-:Y:S01]  /*24070*/  SHF.R.S32.HI R37, RZ, 0x1f, R33 ;  /* 0x0000001fff257819 */ /* 0x000fe20000011421 */
[----:B------:R-:W-:Y:S01]  /*24080*/  ULDC.64 UR4, c[0x0][0x300] ;  /* 0x0000c00000047ab9 */ /* 0x000fe20000000a00 */
[----:B------:R-:W1:Y:S01]  /*24090*/  S2R R6, SR_TID.X ;  /* 0x0000000000067919 */ /* 0x000e620000002100 */
[----:B-----5:R-:W-:Y:S02]  /*240a0*/  SHF.R.S32.HI R4, RZ, 0x1f, R25 ;  /* 0x0000001fff047819 */ /* 0x020fe40000011419 */
[----:B------:R-:W-:Y:S01]  /*240b0*/  IMAD R2, R37, UR4, RZ ;  /* 0x0000000425027c24 */ /* 0x000fe2000f8e02ff */
[----:B------:R-:W-:Y:S02]  /*240c0*/  LOP3.LUT P2, RZ, R16, 0x1, RZ, 0xc0, !PT ;  /* 0x0000000110ff7812 */ /* 0x000fe4000784c0ff */
[----:B------:R2:W-:Y:S01]  /*240d0*/  STL [R1+0x450], R4 ;  /* 0x0004500401007387 */ /* 0x0005e20000100800 */
[C---:B------:R-:W-:Y:S02]  /*240e0*/  IMAD R5, R33.reuse, UR5, R2 ;  /* 0x0000000521057c24 */ /* 0x040fe4000f8e0202 */
[----:B0-----:R-:W-:Y:S01]  /*240f0*/  IMAD.WIDE.U32 R2, R33, UR4, RZ ;  /* 0x0000000421027c25 */ /* 0x001fe2000f8e00ff */
[----:B------:R-:W-:-:S03]  /*24100*/  ULDC.64 UR4, c[0x0][0x310] ;  /* 0x0000c40000047ab9 */ /* 0x000fc60000000a00 */
[----:B------:R-:W-:Y:S02]  /*24110*/  IMAD.IADD R3, R3, 0x1, R5 ;  /* 0x0000000103037824 */ /* 0x000fe400078e0205 */
[----:B--2---:R-:W-:Y:S02]  /*24120*/  IMAD R4, R4, UR4, RZ ;  /* 0x0000000404047c24 */ /* 0x004fe4000f8e02ff */
        /* <DEDUP_REMOVED lines=57> */
.L_x_11454:
        /* <DEDUP_REMOVED lines=10> */
.L_x_11385:
        /* <DEDUP_REMOVED lines=10> */
.L_x_11386:
        /* <DEDUP_REMOVED lines=24> */
.L_x_11388:
[----:B------:R-:W-:Y:S05]  /*24780*/  BSYNC B6 ;  /* 0x0000000000067941 */ /* 0x000fea0003800000 */
.L_x_11387:
[----:B------:R-:W2:Y:S01]  /*24790*/  S2R R20, SR_TID.X ;  /* 0x0000000000147919 */ /* 0x000ea20000002100 */
[----:B------:R-:W-:Y:S01]  /*247a0*/  UISETP.NE.AND UP0, UPT, UR50, URZ, UPT ;  /* 0x0000003f3200728c */ /* 0x000fe2000bf05270 */
[----:B------:R-:W-:Y:S01]  /*247b0*/  R2UR UR6, R27 ;  /* 0x000000001b0672ca */ /* 0x000fe200000e0000 */
[----:B------:R-:W-:Y:S01]  /*247c0*/  ULDC.64 UR8, c[0x0][0x2d8] ;  /* 0x0000b60000087ab9 */ /* 0x000fe20000000a00 */
[----:B------:R-:W-:Y:S02]  /*247d0*/  R2UR UR7, R19 ;  /* 0x00000000130772ca */ /* 0x000fe400000e0000 */
[----:B------:R-:W-:Y:S02]  /*247e0*/  LOP3.LUT P5, RZ, R16, 0x100000, RZ, 0xc0, !PT ;  /* 0x0010000010ff7812 */ /* 0x000fe400078ac0ff */
[----:B------:R-:W-:-:S04]  /*247f0*/  PLOP3.LUT P0, PT, PT, PT, UP0, 0x80, 0x0 ;  /* 0x000000000000781c */ /* 0x000fc80003f0f008 */
[----:B------:R-:W-:-:S03]  /*24800*/  @UP0 ULDC UR4, c[0x0][0x44c] ;  /* 0x0001130000040ab9 */ /* 0x000fc60000000800 */
[----:B------:R-:W-:-:S04]  /*24810*/  UIMAD UR6, UR6, UR8, URZ ;  /* 0x00000008060672a4 */ /* 0x000fc8000f8e023f */
[----:B------:R-:W-:Y:S01]  /*24820*/  UIMAD UR6, UR7, UR9, UR6 ;  /* 0x00000009070672a4 */ /* 0x000fe2000f8e0206 */
[----:B--2---:R-:W-:-:S05]  /*24830*/  IMAD.SHL.U32 R20, R20, 0x10, RZ ;  /* 0x0000001014147824 */ /* 0x004fca00078e00ff */
[----:B------:R-:W-:-:S05]  /*24840*/  LOP3.LUT R20, R35, 0x70, R20, 0xf8, !PT ;  /* 0x0000007023147812 */ /* 0x000fca00078ef814 */
[----:B------:R-:W-:-:S04]  /*24850*/  VIADD R34, R20, UR43 ;  /* 0x0000002b14227c36 */ /* 0x000fc80008000000 */
[----:B------:R-:W-:Y:S01]  /*24860*/  @P0 IMAD.HI.U32 R0, R34, UR4, RZ ;  /* 0x0000000422000c27 */ /* 0x000fe2000f8e00ff */
[----:B------:R-:W-:Y:S01]  /*24870*/  PLOP3.LUT P0, PT, PT, PT, UP0, 0x80, 0x0 ;  /* 0x000000000000781c */ /* 0x000fe20003f0f008 */
[----:B------:R-:W-:Y:S02]  /*24880*/  @UP0 ULDC UR4, c[0x0][0x450] ;  /* 0x0001140000040ab9 */ /* 0x000fe40000000800 */
[----:B------:R-:W-:-:S10]  /*24890*/  IMAD.MOV.U32 R7, RZ, RZ, R34 ;  /* 0x000000ffff077224 */ /* 0x000fd400078e0022 */
[----:B------:R-:W-:Y:S02]  /*248a0*/  @P0 SHF.R.U32.HI R7, RZ, UR4, R0 ;  /* 0x00000004ff070c19 */ /* 0x000fe40008011600 */
[----:B------:R-:W-:Y:S02]  /*248b0*/  R2UR UR4, R19 ;  /* 0x00000000130472ca */ /* 0x000fe400000e0000 */
[----:B------:R-:W-:-:S11]  /*248c0*/  SHF.R.S32.HI R0, RZ, 0x1f, R7 ;  /* 0x0000001fff007819 */ /* 0x000fd60000011407 */
[----:B------:R-:W-:-:S03]  /*248d0*/  UIMAD.WIDE.U32 UR4, UR4, UR8, URZ ;  /* 0x00000008040472a5 */ /* 0x000fc6000f8e003f */
[----:B------:R-:W-:Y:S01]  /*248e0*/  ULDC.64 UR8, c[0x0][0x2e0] ;  /* 0x0000b80000087ab9 */ /* 0x000fe20000000a00 */
[----:B------:R-:W-:Y:S02]  /*248f0*/  UIADD3 UR5, UR5, UR6, URZ ;  /* 0x0000000605057290 */ /* 0x000fe4000fffe03f */
[----:B------:R-:W-:Y:S02]  /*24900*/  UIMAD UR6, UR51, UR8, URZ ;  /* 0x00000008330672a4 */ /* 0x000fe4000f8e023f */
[----:B------:R-:W-:Y:S02]  /*24910*/  UIMAD.WIDE.U32 UR4, UR38, UR8, UR4 ;  /* 0x00000008260472a5 */ /* 0x000fe4000f8e0004 */
[----:B------:R-:W-:-:S04]  /*24920*/  UIMAD UR6, UR38, UR9, UR6 ;  /* 0x00000009260672a4 */ /* 0x000fc8000f8e0206 */
[----:B------:R-:W-:Y:S02]  /*24930*/  UIADD3 UR6, UR5, UR6, URZ ;  /* 0x0000000605067290 */ /* 0x000fe4000fffe03f */
[----:B0-----:R-:W-:Y:S02]  /*24940*/  IMAD.U32 R5, RZ, RZ, UR5 ;  /* 0x00000005ff057e24 */ /* 0x001fe4000f8e00ff */
[----:B------:R-:W-:Y:S02]  /*24950*/  IMAD.MOV R5, RZ, RZ, -R7 ;  /* 0x000000ffff057224 */ /* 0x000fe400078e0a07 */
[----:B------:R-:W-:Y:S01]  /*24960*/  IMAD.U32 R4, RZ, RZ, UR4 ;  /* 0x00000004ff047e24 */ /* 0x000fe2000f8e00ff */
[----:B------:R-:W-:Y:S01]  /*24970*/  ULDC.64 UR4, c[0x0][0x2d0] ;  /* 0x0000b40000047ab9 */ /* 0x000fe20000000a00 */
[----:B------:R-:W-:Y:S01]  /*24980*/  IMAD.U32 R3, RZ, RZ, UR6 ;  /* 0x00000006ff037e24 */ /* 0x000fe2000f8e00ff */
[----:B------:R-:W-:Y:S01]  /*24990*/  ULDC UR6, c[0x0][0x448] ;  /* 0x0001120000067ab9 */ /* 0x000fe20000000800 */
[----:B------:R-:W-:-:S02]  /*249a0*/  IMAD R0, R0, UR4, RZ ;  /* 0x0000000400007c24 */ /* 0x000fc4000f8e02ff */
[----:B------:R-:W-:Y:S02]  /*249b0*/  IMAD R5, R5, UR6, R34 ;  /* 0x0000000605057c24 */ /* 0x000fe4000f8e0222 */
        /* <DEDUP_REMOVED lines=16> */
[----:B------:R-:W-:Y:S01]  /*24ac0*/  VIADD R4, R35, UR43 ;  /* 0x0000002b23047c36 */ /* 0x000fe20008000000 */
[----:B------:R-:W-:Y:S01]  /*24ad0*/  LOP3.LUT R16, R16, 0xffffefff, RZ, 0xc0, !PT ;  /* 0xffffefff10107812 */ /* 0x000fe200078ec0ff */
[----:B------:R-:W2:Y:S02]  /*24ae0*/  SHFL.IDX PT, R14, R0, RZ, 0x181f ;  /* 0x00181fff000e7589 */ /* 0x000ea400000e0000 */
[C---:B------:R-:W-:Y:S01]  /*24af0*/  VIADD R6, R4.reuse, 0x10 ;  /* 0x0000001004067836 */ /* 0x040fe20000000000 */
[C---:B------:R-:W-:Y:S01]  /*24b00*/  ISETP.GE.AND P1, PT, R4.reuse, UR41, PT ;  /* 0x0000002904007c0c */ /* 0x040fe2000bf26270 */
[----:B------:R-:W-:Y:S01]  /*24b10*/  VIADD R13, R4, 0x40 ;  /* 0x00000040040d7836 */ /* 0x000fe20000000000 */
[----:B------:R-:W3:Y:S04]  /*24b20*/  SHFL.IDX PT, R3, R5, RZ, 0x181f ;  /* 0x00181fff05037589 */ /* 0x000ee800000e0000 */
[----:B------:R-:W-:Y:S01]  /*24b30*/  SHFL.IDX PT, R9, R0, 0x2, 0x181f ;  /* 0x00581f0000097f89 */ /* 0x000fe200000e0000 */
[----:B------:R-:W-:-:S03]  /*24b40*/  ISETP.GE.AND P3, PT, R13, UR41, PT ;  /* 0x000000290d007c0c */ /* 0x000fc6000bf66270 */
[----:B------:R-:W-:Y:S03]  /*24b50*/  SHFL.IDX PT, R8, R5, 0x2, 0x181f ;  /* 0x00581f0005087f89 */ /* 0x000fe600000e0000 */
[----:B------:R-:W-:Y:S01]  /*24b60*/  @P1 LOP3.LUT R16, R16, 0x1000, RZ, 0xfc, !PT ;  /* 0x0000100010101812 */ /* 0x000fe200078efcff */
[----:B------:R-:W-:Y:S03]  /*24b70*/  SHFL.IDX PT, R7, R0, 0x3, 0x181f ;  /* 0x00781f0000077f89 */ /* 0x000fe600000e0000 */
[----:B------:R-:W-:Y:S01]  /*24b80*/  LOP3.LUT R16, R16, 0xfffff7ff, RZ, 0xc0, !PT ;  /* 0xfffff7ff10107812 */ /* 0x000fe200078ec0ff */
[----:B------:R-:W-:Y:S04]  /*24b90*/  SHFL.IDX PT, R21, R0, 0x5, 0x181f ;  /* 0x00b81f0000157f89 */ /* 0x000fe800000e0000 */
[----:B------:R-:W-:Y:S01]  /*24ba0*/  SHFL.IDX PT, R15, R0, 0x6, 0x181f ;  /* 0x00d81f00000f7f89 */ /* 0x000fe200000e0000 */
[----:B0-----:R-:W-:-:S03]  /*24bb0*/  IMAD.SHL.U32 R35, R2, 0x8, RZ ;  /* 0x0000000802237824 */ /* 0x001fc600078e00ff */
[----:B------:R-:W-:Y:S02]  /*24bc0*/  SHFL.IDX PT, R2, R5, 0x1, 0x181f ;  /* 0x00381f0005027f89 */ /* 0x000fe400000e0000 */
[----:B------:R-:W-:-:S04]  /*24bd0*/  LOP3.LUT R35, R35, 0x38, RZ, 0xc0, !PT ;  /* 0x0000003823237812 */ /* 0x000fc800078ec0ff */
[----:B--2---:R-:W-:Y:S02]  /*24be0*/  @!P1 LEA R12, P0, R35, R14, 0x1 ;  /* 0x0000000e230c9211 */ /* 0x004fe400078008ff */
[----:B------:R-:W0:Y:S03]  /*24bf0*/  SHFL.IDX PT, R14, R0, 0x1, 0x181f ;  /* 0x00381f00000e7f89 */ /* 0x000e2600000e0000 */
[----:B---3--:R-:W-:Y:S01]  /*24c00*/  @!P1 IMAD.X R3, RZ, RZ, R3, P0 ;  /* 0x000000ffff039224 */ /* 0x008fe200000e0603 */
[----:B------:R-:W-:Y:S02]  /*24c10*/  ISETP.GE.AND P1, PT, R6, UR41, PT ;  /* 0x0000002906007c0c */ /* 0x000fe4000bf26270 */
[----:B------:R-:W2:Y:S11]  /*24c20*/  SHFL.IDX PT, R6, R5, 0x3, 0x181f ;  /* 0x00781f0005067f89 */ /* 0x000eb600000e0000 */
[----:B------:R-:W-:-:S04]  /*24c30*/  @P1 LOP3.LUT R16, R16, 0x800, RZ, 0xfc, !PT ;  /* 0x0000080010101812 */ /* 0x000fc800078efcff */
[----:B------:R-:W-:Y:S02]  /*24c40*/  LOP3.LUT R16, R16, 0xfffffbff, RZ, 0xc0, !PT ;  /* 0xfffffbff10107812 */ /* 0x000fe400078ec0ff */
[----:B0-----:R-:W-:Y:S02]  /*24c50*/  @!P1 LEA R10, P0, R35, R14, 0x1 ;  /* 0x0000000e230a9211 */ /* 0x001fe400078008ff */
[----:B------:R-:W0:Y:S03]  /*24c60*/  SHFL.IDX PT, R14, R0, 0x4, 0x181f ;  /* 0x00981f00000e7f89 */ /* 0x000e2600000e0000 */
[----:B------:R-:W-:Y:S02]  /*24c70*/  @!P1 IMAD.X R11, RZ, RZ, R2, P0 ;  /* 0x000000ffff0b9224 */ /* 0x000fe400000e0602 */
[----:B------:R-:W-:-:S05]  /*24c80*/  VIADD R2, R4, 0x20 ;  /* 0x0000002004027836 */ /* 0x000fca0000000000 */
[----:B------:R-:W-:Y:S01]  /*24c90*/  ISETP.GE.AND P6, PT, R2, UR41, PT ;  /* 0x0000002902007c0c */ /* 0x000fe2000bfc6270 */
[----:B------:R-:W-:-:S05]  /*24ca0*/  VIADD R2, R4, 0x30 ;  /* 0x0000003004027836 */ /* 0x000fca0000000000 */
[----:B------:R-:W-:Y:S02]  /*24cb0*/  ISETP.GE.AND P4, PT, R2, UR41, PT ;  /* 0x0000002902007c0c */ /* 0x000fe4000bf86270 */
[----:B------:R-:W3:Y:S05]  /*24cc0*/  SHFL.IDX PT, R2, R5, 0x4, 0x181f ;  /* 0x00981f0005027f89 */ /* 0x000eea00000e0000 */
[----:B------:R-:W-:Y:S02]  /*24cd0*/  @!P6 LEA R9, P0, R35, R9, 0x1 ;  /* 0x000000092309e211 */ /* 0x000fe400078008ff */
[----:B------:R-:W-:-:S03]  /*24ce0*/  @P6 LOP3.LUT R16, R16, 0x400, RZ, 0xfc, !PT ;  /* 0x0000040010106812 */ /* 0x000fc600078efcff */
[----:B------:R-:W-:Y:S01]  /*24cf0*/  @!P6 IMAD.X R8, RZ, RZ, R8, P0 ;  /* 0x000000ffff08e224 */ /* 0x000fe200000e0608 */
[----:B------:R-:W-:Y:S02]  /*24d00*/  @!P4 LEA R7, P0, R35, R7, 0x1 ;  /* 0x000000072307c211 */ /* 0x000fe400078008ff */
[----:B------:R-:W-:-:S03]  /*24d10*/  LOP3.LUT R16, R16, 0xffbfffff, RZ, 0xc0, !PT ;  /* 0xffbfffff10107812 */ /* 0x000fc600078ec0ff */
[----:B--2---:R-:W-:Y:S01]  /*24d20*/  @!P4 IMAD.X R6, RZ, RZ, R6, P0 ;  /* 0x000000ffff06c224 */ /* 0x004fe200000e0606 */
[----:B0-----:R-:W-:Y:S02]  /*24d30*/  @!P3 LEA R14, P0, R35, R14, 0x1 ;  /* 0x0000000e230eb211 */ /* 0x001fe400078008ff */
[----:B------:R-:W-:-:S04]  /*24d40*/  @P6 LOP3.LUT R16, R16, 0x400000, RZ, 0xfc, !PT ;  /* 0x0040000010106812 */ /* 0x000fc800078efcff */
[C---:B------:R-:W-:Y:S01]  /*24d50*/  LOP3.LUT P6, RZ, R16.reuse, 0x1000, RZ, 0xc0, !PT ;  /* 0x0000100010ff7812 */ /* 0x040fe200078cc0ff */
[----:B---3--:R-:W-:Y:S01]  /*24d60*/  @!P3 IMAD.X R13, RZ, RZ, R2, P0 ;  /* 0x000000ffff0db224 */ /* 0x008fe200000e0602 */
[----:B------:R-:W-:Y:S01]  /*24d70*/  LOP3.LUT R16, R16, 0xfffffdff, RZ, 0xc0, !PT ;  /* 0xfffffdff10107812 */ /* 0x000fe200078ec0ff */
[----:B------:R-:W-:-:S03]  /*24d80*/  VIADD R2, R4, 0x50 ;  /* 0x0000005004027836 */ /* 0x000fc60000000000 */
[----:B------:R-:W-:Y:S02]  /*24d90*/  @P4 LOP3.LUT R16, R16, 0x200, RZ, 0xfc, !PT ;  /* 0x0000020010104812 */ /* 0x000fe400078efcff */
[----:B------:R-:W-:Y:S01]  /*24da0*/  ISETP.GE.AND P2, PT, R2, UR41, PT ;  /* 0x0000002902007c0c */ /* 0x000fe2000bf46270 */
[----:B------:R-:W-:Y:S01]  /*24db0*/  VIADD R2, R4, 0x60 ;  /* 0x0000006004027836 */ /* 0x000fe20000000000 */
[----:B------:R-:W-:-:S04]  /*24dc0*/  LOP3.LUT R16, R16, 0xfffffeff, RZ, 0xc0, !PT ;  /* 0xfffffeff10107812 */ /* 0x000fc800078ec0ff */
[----:B------:R-:W-:Y:S02]  /*24dd0*/  ISETP.GE.AND P1, PT, R2, UR41, PT ;  /* 0x0000002902007c0c */ /* 0x000fe4000bf26270 */
[----:B------:R-:W0:Y:S01]  /*24de0*/  SHFL.IDX PT, R2, R5, 0x5, 0x181f ;  /* 0x00b81f0005027f89 */ /* 0x000e2200000e0000 */
[----:B------:R-:W-:-:S04]  /*24df0*/  @P3 LOP3.LUT R16, R16, 0x100, RZ, 0xfc, !PT ;  /* 0x0000010010103812 */ /* 0x000fc800078efcff */
[----:B------:R-:W-:Y:S02]  /*24e00*/  @!P2 LEA R21, P0, R35, R21, 0x1 ;  /* 0x000000152315a211 */ /* 0x000fe400078008ff */
[----:B------:R-:W-:-:S04]  /*24e10*/  LOP3.LUT R16, R16, 0xffffff7f, RZ, 0xc0, !PT ;  /* 0xffffff7f10107812 */ /* 0x000fc800078ec0ff */
[----:B------:R-:W-:-:S04]  /*24e20*/  @P2 LOP3.LUT R16, R16, 0x80, RZ, 0xfc, !PT ;  /* 0x0000008010102812 */ /* 0x000fc800078efcff */
[----:B------:R-:W-:-:S04]  /*24e30*/  LOP3.LUT R16, R16, 0xffffffbf, RZ, 0xc0, !PT ;  /* 0xffffffbf10107812 */ /* 0x000fc800078ec0ff */
[----:B------:R-:W-:Y:S01]  /*24e40*/  @P1 LOP3.LUT R16, R16, 0x40, RZ, 0xfc, !PT ;  /* 0x0000004010101812 */ /* 0x000fe200078efcff */
[----:B0-----:R-:W-:Y:S01]  /*24e50*/  @!P2 IMAD.X R20, RZ, RZ, R2, P0 ;  /* 0x000000ffff14a224 */ /* 0x001fe200000e0602 */
[----:B------:R-:W-:Y:S01]  /*24e60*/  @!P1 LEA R35, P0, R35, R15, 0x1 ;  /* 0x0000000f23239211 */ /* 0x000fe200078008ff */
[----:B------:R-:W0:Y:S04]  /*24e70*/  SHFL.IDX PT, R2, R5, 0x6, 0x181f ;  /* 0x00d81f0005027f89 */ /* 0x000e2800000e0000 */
[----:B------:R-:W2:Y:S01]  /*24e80*/  SHFL.IDX PT, R5, R5, 0x7, 0x181f ;  /* 0x00f81f0005057f89 */ /* 0x000ea200000e0000 */
[----:B0-----:R-:W-:Y:S01]  /*24e90*/  @!P1 IMAD.X R15, RZ, RZ, R2, P0 ;  /* 0x000000ffff0f9224 */ /* 0x001fe200000e0602 */
[----:B------:R-:W-:Y:S01]  /*24ea0*/  LOP3.LUT P0, RZ, R16, 0x800, RZ, 0xc0, !PT ;  /* 0x0000080010ff7812 */ /* 0x000fe2000780c0ff */
[----:B------:R-:W-:-:S05]  /*24eb0*/  @!P6 IMAD.MOV.U32 R2, RZ, RZ, R12 ;  /* 0x000000ffff02e224 */ /* 0x000fca00078e000c */
[----:B------:R0:W-:Y:S01]  /*24ec0*/  @!P6 LDGSTS.E.BYPASS.LTC128B.128 [R22+0x18400], desc[UR36][R2.64], !P5 ;  /* 0x184000000216efae */ /* 0x0001e2000e901d64 */
[----:B------:R-:W-:-:S06]  /*24ed0*/  LOP3.LUT P6, RZ, R16, 0x400000, RZ, 0xc0, !PT ;  /* 0x0040000010ff7812 */ /* 0x000fcc00078cc0ff */
[----:B0-----:R-:W-:Y:S02]  /*24ee0*/  @!P0 IMAD.MOV.U32 R2, RZ, RZ, R10 ;  /* 0x000000ffff028224 */ /* 0x001fe400078e000a */
        /* <DEDUP_REMOVED lines=8> */
[----:B0-----:R-:W-:Y:S02]  /*24f70*/  @!P3 IMAD.MOV.U32 R2, RZ, RZ, R14 ;  /* 0x000000ffff02b224 */ /* 0x001fe400078e000e */
[----:B------:R-:W-:Y:S01]  /*24f80*/  @!P3 IMAD.MOV.U32 R3, RZ, RZ, R13 ;  /* 0x000000ffff03b224 */ /* 0x000fe200078e000d */
[----:B------:R0:W3:Y:S04]  /*24f90*/  SHFL.IDX PT, R14, R0, 0x7, 0x181f ;  /* 0x00f81f00000e7f89 */ /* 0x0000e800000e0000 */
[----:B------:R4:W-:Y:S02]  /*24fa0*/  @!P3 LDGSTS.E.BYPASS.LTC128B.128 [R22+0x1a400], desc[UR36][R2.64], !P5 ;  /* 0x1a4000000216bfae */ /* 0x0009e4000e901d64 */
[----:B----4-:R-:W-:-:S02]  /*24fb0*/  @!P2 IMAD.MOV.U32 R2, RZ, RZ, R21 ;  /* 0x000000ffff02a224 */ /* 0x010fc400078e0015 */
[----:B------:R-:W-:-:S05]  /*24fc0*/  @!P2 IMAD.MOV.U32 R3, RZ, RZ, R20 ;  /* 0x000000ffff03a224 */ /* 0x000fca00078e0014 */
[----:B------:R4:W-:Y:S02]  /*24fd0*/  @!P2 LDGSTS.E.BYPASS.LTC128B.128 [R22+0x1ac00], desc[UR36][R2.64], !P5 ;  /* 0x1ac000000216afae */ /* 0x0009e4000e901d64 */
[----:B----4-:R-:W-:Y:S02]  /*24fe0*/  @!P1 IMAD.MOV.U32 R2, RZ, RZ, R35 ;  /* 0x000000ffff029224 */ /* 0x010fe400078e0023 */
[----:B------:R-:W4:Y:S01]  /*24ff0*/  S2R R35, SR_TID.X ;  /* 0x0000000000237919 */ /* 0x000f220000002100 */
[----:B------:R-:W-:-:S05]  /*25000*/  @!P1 IMAD.MOV.U32 R3, RZ, RZ, R15 ;  /* 0x000000ffff039224 */ /* 0x000fca00078e000f */
[----:B------:R0:W-:Y:S01]  /*25010*/  @!P1 LDGSTS.E.BYPASS.LTC128B.128 [R22+0x1b400], desc[UR36][R2.64], !P5 ;  /* 0x1b40000002169fae */ /* 0x0001e2000e901d64 */
[----:B----4-:R-:W-:-:S04]  /*25020*/  LOP3.LUT R35, R35, 0x7f, RZ, 0xc0, !PT ;  /* 0x0000007f23237812 */ /* 0x010fc800078ec0ff */
[----:B0-23--:R-:W-:-:S07]  /*25030*/  SHF.R.U32.HI R35, RZ, 0x3, R35 ;  /* 0x00000003ff237819 */ /* 0x00dfce0000011623 */
.L_x_11471:
[----:B------:R-:W0:Y:S01]  /*25040*/  S2R R0, SR_TID.X ;  /* 0x0000000000007919 */ /* 0x000e220000002100 */
[----:B------:R-:W-:Y:S01]  /*25050*/  VIADD R4, R4, 0x70 ;  /* 0x0000007004047836 */ /* 0x000fe20000000000 */
[----:B------:R-:W-:-:S04]  /*25060*/  LOP3.LUT R16, R16, 0xffffbfff, RZ, 0xc0, !PT ;  /* 0xffffbfff10107812 */ /* 0x000fc800078ec0ff */
[----:B------:R-:W-:-:S13]  /*25070*/  ISETP.GE.AND P1, PT, R4, UR41, PT ;  /* 0x0000002904007c0c */ /* 0x000fda000bf26270 */
[----:B------:R-:W-:Y:S01]  /*25080*/  @P1 LOP3.LUT R16, R16, 0x4000, RZ, 0xfc, !PT ;  /* 0x0000400010101812 */ /* 0x000fe200078efcff */
[----:B0-----:R-:W-:-:S05]  /*25090*/  IMAD.SHL.U32 R0, R0, 0x8, RZ ;  /* 0x0000000800007824 */ /* 0x001fca00078e00ff */
[----:B------:R-:W-:-:S04]  /*250a0*/  LOP3.LUT R0, R0, 0x38, RZ, 0xc0, !PT ;  /* 0x0000003800007812 */ /* 0x000fc800078ec0ff */
[----:B------:R-:W-:-:S05]  /*250b0*/  @!P1 LEA R2, P0, R0, R14, 0x1 ;  /* 0x0000000e00029211 */ /* 0x000fca00078008ff */
[----:B------:R-:W-:Y:S01]  /*250c0*/  @!P1 IMAD.X R3, RZ, RZ, R5, P0 ;  /* 0x000000ffff039224 */ /* 0x000fe200000e0605 */
[----:B------:R-:W-:-:S04]  /*250d0*/  PLOP3.LUT P0, PT, PT, PT, PT, 0x80, 0x0 ;  /* 0x000000000000781c */ /* 0x000fc80003f0f070 */
[----:B------:R-:W-:Y:S01]  /*250e0*/  @!PT LDS RZ, [RZ] ;  /* 0x00000000fffff984 */ /* 0x000fe20000000800 */
[----:B------:R-:W-:Y:S01]  /*250f0*/  @!PT LDS RZ, [RZ] ;  /* 0x00000000fffff984 */ /* 0x000fe20000000800 */
[----:B------:R-:W-:Y:S01]  /*25100*/  @!PT LDS RZ, [RZ] ;  /* 0x00000000fffff984 */ /* 0x000fe20000000800 */
[----:B------:R0:W-:Y:S01]  /*25110*/  @!P1 LDGSTS.E.BYPASS.LTC128B.128 [R22+0x1bc00], desc[UR36][R2.64], !P5 ;  /* 0x1bc0000002169fae */ /* 0x0001e2000e901d64 */
[----:B------:R-:W-:-:S08]  /*25120*/  NOP ;  /* 0x0000000000007918 */ /* 0x000fd00000000000 */
.L_x_11390:
        /* <DEDUP_REMOVED lines=28> */
.L_x_11392:
[----:B------:R-:W-:Y:S05]  /*252f0*/  BSYNC B6 ;  /* 0x0000000000067941 */ /* 0x000fea0003800000 */
.L_x_11391:
[----:B------:R-:W-:Y:S01]  /*25300*/  UISETP.NE.AND UP0, UPT, UR50, URZ, UPT ;  /* 0x0000003f3200728c */ /* 0x000fe2000bf05270 */
[----:B------:R-:W-:Y:S01]  /*25310*/  R2UR UR6, R27 ;  /* 0x000000001b0672ca */ /* 0x000fe200000e0000 */
[----:B0-----:R-:W-:Y:S01]  /*25320*/  IMAD.MOV.U32 R2, RZ, RZ, R34 ;  /* 0x000000ffff027224 */ /* 0x001fe200078e0022 */
[----:B------:R-:W-:Y:S01]  /*25330*/  R2UR UR7, R19 ;  /* 0x00000000130772ca */ /* 0x000fe200000e0000 */
[----:B------:R-:W-:Y:S01]  /*25340*/  ULDC.64 UR8, c[0x0][0x3d8] ;  /* 0x0000f60000087ab9 */ /* 0x000fe20000000a00 */
[----:B------:R-:W0:Y:S01]  /*25350*/  S2R R20, SR_TID.X ;  /* 0x0000000000147919 */ /* 0x000e220000002100 */
[----:B------:R-:W-:Y:S02]  /*25360*/  PLOP3.LUT P0, PT, PT, PT, UP0, 0x80, 0x0 ;  /* 0x000000000000781c */ /* 0x000fe40003f0f008 */
[C---:B------:R-:W-:Y:S02]  /*25370*/  LOP3.LUT P2, RZ, R16.reuse, 0x80000, RZ, 0xc0, !PT ;  /* 0x0008000010ff7812 */ /* 0x040fe4000784c0ff */
[C---:B------:R-:W-:Y:S01]  /*25380*/  LOP3.LUT P3, RZ, R16.reuse, 0x40000, RZ, 0xc0, !PT ;  /* 0x0004000010ff7812 */ /* 0x040fe2000786c0ff */
[----:B------:R-:W-:Y:S01]  /*25390*/  @UP0 ULDC UR4, c[0x0][0x44c] ;  /* 0x0001130000040ab9 */ /* 0x000fe20000000800 */
[----:B------:R-:W-:-:S02]  /*253a0*/  LOP3.LUT P4, RZ, R16, 0x20000, RZ, 0xc0, !PT ;  /* 0x0002000010ff7812 */ /* 0x000fc4000788c0ff */
        /* <DEDUP_REMOVED lines=41> */
[----:B------:R-:W2:Y:S04]  /*25640*/  SHFL.IDX PT, R2, R4, RZ, 0x181f ;  /* 0x00181fff04027589 */ /* 0x000ea800000e0000 */
[----:B------:R-:W-:Y:S06]  /*25650*/  SHFL.IDX PT, R5, R4, 0x1, 0x181f ;  /* 0x00381f0004057f89 */ /* 0x000fec00000e0000 */
[----:B0-----:R-:W-:-:S05]  /*25660*/  @!P6 LEA R14, P0, R20, R14, 0x1 ;  /* 0x0000000e140ee211 */ /* 0x001fca00078008ff */
[----:B--2---:R-:W-:Y:S02]  /*25670*/  @!P6 IMAD.X R3, RZ, RZ, R2, P0 ;  /* 0x000000ffff03e224 */ /* 0x004fe400000e0602 */
        /* <DEDUP_REMOVED lines=11> */
[----:B--2---:R-:W-:Y:S02]  /*25730*/  @!P1 IMAD.MOV.U32 R2, RZ, RZ, R14 ;  /* 0x000000ffff029224 */ /* 0x004fe400078e000e */
[----:B------:R-:W-:Y:S01]  /*25740*/  @!P1 IMAD.MOV.U32 R3, RZ, RZ, R5 ;  /* 0x000000ffff039224 */ /* 0x000fe200078e0005 */
[----:B------:R-:W0:Y:S04]  /*25750*/  SHFL.IDX PT, R14, R0, 0x2, 0x181f ;  /* 0x00581f00000e7f89 */ /* 0x000e2800000e0000 */
[----:B------:R-:W-:Y:S04]  /*25760*/  @!P1 LDGSTS.E.BYPASS.LTC128B.128 [R22+0x22c00], desc[UR36][R2.64], !P2 ;  /* 0x22c0000002169fae */ /* 0x000fe8000d101d64 */
[----:B------:R-:W-:Y:S04]  /*25770*/  @!P1 LDGSTS.E.BYPASS.LTC128B.128 [R22+0x26c00], desc[UR36][R2.64+0x80], !P3 ;  /* 0x26c0008002169fae */ /* 0x000fe8000d901d64 */
[----:B------:R-:W-:Y:S04]  /*25780*/  @!P1 LDGSTS.E.BYPASS.LTC128B.128 [R22+0x2ac00], desc[UR36][R2.64+0x100], !P4 ;  /* 0x2ac0010002169fae */ /* 0x000fe8000e101d64 */
[----:B------:R2:W-:Y:S01]  /*25790*/  @!P1 LDGSTS.E.BYPASS.LTC128B.128 [R22+0x2ec00], desc[UR36][R2.64+0x180], !P5 ;  /* 0x2ec0018002169fae */ /* 0x0005e2000e901d64 */
[----:B------:R-:W-:-:S03]  /*257a0*/  LOP3.LUT P1, RZ, R16, 0x40, RZ, 0xc0, !PT ;  /* 0x0000004010ff7812 */ /* 0x000fc6000782c0ff */
[----:B------:R-:W3:Y:S01]  /*257b0*/  SHFL.IDX PT, R5, R4, 0x2, 0x181f ;  /* 0x00581f0004057f89 */ /* 0x000ee200000e0000 */
[----:B------:R-:W-:Y:S02]  /*257c0*/  P2R R6, PR, RZ, 0x2 ;  /* 0x00000002ff067803 */ /* 0x000fe40000000000 */
[----:B------:R-:W-:-:S04]  /*257d0*/  LOP3.LUT P1, RZ, R16, 0x100, RZ, 0xc0, !PT ;  /* 0x0000010010ff7812 */ /* 0x000fc8000782c0ff */
[----:B------:R-:W-:Y:S02]  /*257e0*/  P2R R8, PR, RZ, 0x2 ;  /* 0x00000002ff087803 */ /* 0x000fe40000000000 */
[----:B------:R-:W-:-:S13]  /*257f0*/  LOP3.LUT P1, RZ, R16, 0x400, RZ, 0xc0, !PT ;  /* 0x0000040010ff7812 */ /* 0x000fda000782c0ff */
[----:B0-----:R-:W-:-:S05]  /*25800*/  @!P1 LEA R14, P0, R20, R14, 0x1 ;  /* 0x0000000e140e9211 */ /* 0x001fca00078008ff */
[----:B---3--:R-:W-:Y:S02]  /*25810*/  @!P1 IMAD.X R5, RZ, RZ, R5, P0 ;  /* 0x000000ffff059224 */ /* 0x008fe400000e0605 */
[----:B--2---:R-:W-:Y:S02]  /*25820*/  @!P1 IMAD.MOV.U32 R2, RZ, RZ, R14 ;  /* 0x000000ffff029224 */ /* 0x004fe400078e000e */
[----:B------:R-:W0:Y:S01]  /*25830*/  SHFL.IDX PT, R14, R0, 0x3, 0x181f ;  /* 0x00781f00000e7f89 */ /* 0x000e2200000e0000 */
[----:B------:R-:W-:-:S03]  /*25840*/  @!P1 IMAD.MOV.U32 R3, RZ, RZ, R5 ;  /* 0x000000ffff039224 */ /* 0x000fc600078e0005 */
[----:B------:R-:W2:Y:S04]  /*25850*/  SHFL.IDX PT, R5, R4, 0x3, 0x181f ;  /* 0x00781f0004057f89 */ /* 0x000ea800000e0000 */
[----:B------:R-:W-:Y:S04]  /*25860*/  @!P1 LDGSTS.E.BYPASS.LTC128B.128 [R22+0x23400], desc[UR36][R2.64], !P2 ;  /* 0x2340000002169fae */ /* 0x000fe8000d101d64 */
[----:B------:R-:W-:Y:S04]  /*25870*/  @!P1 LDGSTS.E.BYPASS.LTC128B.128 [R22+0x27400], desc[UR36][R2.64+0x80], !P3 ;  /* 0x2740008002169fae */ /* 0x000fe8000d901d64 */
[----:B------:R-:W-:Y:S04]  /*25880*/  @!P1 LDGSTS.E.BYPASS.LTC128B.128 [R22+0x2b400], desc[UR36][R2.64+0x100], !P4 ;  /* 0x2b40010002169fae */ /* 0x000fe8000e101d64 */
[----:B------:R3:W-:Y:S01]  /*25890*/  @!P1 LDGSTS.E.BYPASS.LTC128B.128 [R22+0x2f400], desc[UR36][R2.64+0x180], !P5 ;  /* 0x2f40018002169fae */ /* 0x0007e2000e901d64 */
[----:B------:R-:W-:-:S02]  /*258a0*/  ISETP.NE.AND P1, PT, R8, RZ, PT ;  /* 0x000000ff0800720c */ /* 0x000fc40003f25270 */
[----:B0-----:R-:W-:-:S05]  /*258b0*/  @!P6 LEA R14, P0, R20, R14, 0x1 ;  /* 0x0000000e140ee211 */ /* 0x001fca00078008ff */
[----:B--2---:R-:W-:Y:S02]  /*258c0*/  @!P6 IMAD.X R5, RZ, RZ, R5, P0 ;  /* 0x000000ffff05e224 */ /* 0x004fe400000e0605 */
[----:B---3--:R-:W-:Y:S02]  /*258d0*/  @!P6 IMAD.MOV.U32 R2, RZ, RZ, R14 ;  /* 0x000000ffff02e224 */ /* 0x008fe400078e000e */
        /* <DEDUP_REMOVED lines=29> */
[----:B0-----:R-:W-:-:S05]  /*25ab0*/  @!P1 LEA R14, P0, R20, R14, 0x1 ;  /* 0x0000000e140e9211 */ /* 0x001fca00078008ff */
[----:B--2---:R-:W-:Y:S02]  /*25ac0*/  @!P1 IMAD.X R5, RZ, RZ, R5, P0 ;  /* 0x000000ffff059224 */ /* 0x004fe400000e0605 */
[----:B---3--:R-:W-:Y:S02]  /*25ad0*/  @!P1 IMAD.MOV.U32 R2, RZ, RZ, R14 ;  /* 0x000000ffff029224 */ /* 0x008fe400078e000e */
[----:B------:R-:W-:Y:S01]  /*25ae0*/  @!P1 IMAD.MOV.U32 R3, RZ, RZ, R5 ;  /* 0x000000ffff039224 */ /* 0x000fe200078e0005 */
[----:B------:R0:W2:Y:S04]  /*25af0*/  SHFL.IDX PT, R14, R0, 0x7, 0x181f ;  /* 0x00f81f00000e7f89 */ /* 0x0000a800000e0000 */
[----:B------:R0:W-:Y:S04]  /*25b00*/  @!P1 LDGSTS.E.BYPASS.LTC128B.128 [R22+0x25400], desc[UR36][R2.64], !P2 ;  /* 0x2540000002169fae */ /* 0x0001e8000d101d64 */
[----:B------:R0:W-:Y:S04]  /*25b10*/  @!P1 LDGSTS.E.BYPASS.LTC128B.128 [R22+0x29400], desc[UR36][R2.64+0x80], !P3 ;  /* 0x2940008002169fae */ /* 0x0001e8000d901d64 */
[----:B------:R0:W-:Y:S04]  /*25b20*/  @!P1 LDGSTS.E.BYPASS.LTC128B.128 [R22+0x2d400], desc[UR36][R2.64+0x100], !P4 ;  /* 0x2d40010002169fae */ /* 0x0001e8000e101d64 */
[----:B------:R0:W-:Y:S04]  /*25b30*/  @!P1 LDGSTS.E.BYPASS.LTC128B.128 [R22+0x31400], desc[UR36][R2.64+0x180], !P5 ;  /* 0x3140018002169fae */ /* 0x0001e8000e901d64 */
[----:B------:R0:W3:Y:S02]  /*25b40*/  SHFL.IDX PT, R5, R4, 0x7, 0x181f ;  /* 0x00f81f0004057f89 */ /* 0x0000e400000e0000 */
.L_x_11489:
[----:B------:R-:W-:-:S13]  /*25b50*/  LOP3.LUT P1, RZ, R16, 0x4000, RZ, 0xc0, !PT ;  /* 0x0000400010ff7812 */ /* 0x000fda000782c0ff */
[----:B0-2---:R-:W-:-:S05]  /*25b60*/  @!P1 LEA R2, P0, R20, R14, 0x1 ;  /* 0x0000000e14029211 */ /* 0x005fca00078008ff */
[----:B---3--:R-:W-:Y:S01]  /*25b70*/  @!P1 IMAD.X R3, RZ, RZ, R5, P0 ;  /* 0x000000ffff039224 */ /* 0x008fe200000e0605 */
[----:B------:R-:W-:-:S04]  /*25b80*/  PLOP3.LUT P0, PT, PT, PT, PT, 0x80, 0x0 ;  /* 0x000000000000781c */ /* 0x000fc80003f0f070 */
        /* <DEDUP_REMOVED lines=8> */
.L_x_11394:
        /* <DEDUP_REMOVED lines=18> */
.L_x_11490:
[----:B------:R-:W-:Y:S05]  /*25d30*/  BSYNC B0 ;  /* 0x0000000000007941 */ /* 0x000fea0003800000 */
.L_x_11395:
[----:B------:R-:W-:-:S13]  /*25d40*/  LOP3.LUT P0, RZ, R16, 0x2000, RZ, 0xc0, !PT ;  /* 0x0000200010ff7812 */ /* 0x000fda000780c0ff */
[----:B------:R-:W-:Y:S05]  /*25d50*/  @!P0 BRA `(.L_x_11397) ;  /* 0x0000000000048947 */ /* 0x000fea0003800000 */
[----:B------:R-:W-:Y:S01]  /*25d60*/  BPT.TRAP 0x1 ;  /* 0x000000040000795c */ /* 0x000fe20000300000 */
.L_x_11397:
[----:B------:R-:W-:Y:S01]  /*25d70*/  SHF.L.U32 R3, R26, 0x1f, RZ ;  /* 0x0000001f1a037819 */ /* 0x000fe200000006ff */
[----:B------:R-:W-:Y:S03]  /*25d80*/  BSSY B0, `(.L_x_11398) ;  /* 0x0000003000007945 */ /* 0x000fe60003800000 */
[----:B------:R-:W2:Y:S02]  /*25d90*/  SYNCS.PHASECHK.TRANS64.TRYWAIT P0, [R24+URZ+0x32460], R3 ;  /* 0x03246003180075a7 */ /* 0x000ea4000800017f */
[----:B--2---:R-:W-:Y:S05]  /*25da0*/  @!P0 BRA `(.L_x_11399) ;  /* 0x0000003c002c8947 */ /* 0x004fea0003800000 */
.L_x_11491:
[----:B------:R-:W-:Y:S05]  /*25db0*/  BSYNC B0 ;  /* 0x0000000000007941 */ /* 0x000fea0003800000 */
.L_x_11398:
[----:B------:R-:W3:Y:S01]  /*25dc0*/  LDL.LU R4, [R1+0x450] ;  /* 0x0004500001047983 */ /* 0x000ee20000300800 */
[----:B------:R-:W-:Y:S01]  /*25dd0*/  ULDC.64 UR4, c[0x0][0x328] ;  /* 0x0000ca0000047ab9 */ /* 0x000fe20000000a00 */
[----:B------:R-:W-:Y:S01]  /*25de0*/  LOP3.LUT P4, RZ, R36, 0x8, RZ, 0xc0, !PT ;  /* 0x0000000824ff7812 */ /* 0x000fe2000788c0ff */
[----:B0-----:R-:W-:Y:S02]  /*25df0*/  IMAD R0, R37, UR4, RZ ;  /* 0x0000000425007c24 */ /* 0x001fe4000f8e02ff */
[----:B--2---:R-:W-:-:S04]  /*25e00*/  IMAD.WIDE.U32 R2, R33, UR4, RZ ;  /* 0x0000000421027c25 */ /* 0x004fc8000f8e00ff */
[----:B------:R-:W-:Y:S01]  /*25e10*/  IMAD R5, R33, UR5, R0 ;  /* 0x0000000521057c24 */ /* 0x000fe2000f8e0200 */
[----:B------:R-:W-:-:S03]  /*25e20*/  ULDC.64 UR4, c[0x0][0x338] ;  /* 0x0000ce0000047ab9 */ /* 0x000fc60000000a00 */
[----:B------:R-:W-:Y:S02]  /*25e30*/  IMAD.IADD R3, R3, 0x1, R5 ;  /* 0x0000000103037824 */ /* 0x000fe400078e0205 */
[----:B------:R-:W-:-:S04]  /*25e40*/  IMAD.WIDE.U32 R2, R25, UR4, R2 ;  /* 0x0000000419027c25 */ /* 0x000fc8000f8e0002 */
[----:B---3--:R-:W-:Y:S02]  /*25e50*/  IMAD R0, R4, UR4, RZ ;  /* 0x0000000404007c24 */ /* 0x008fe4000f8e02ff */
[----:B------:R-:W-:Y:S02]  /*25e60*/  IMAD R4, R18, 0x6000, R29 ;  /* 0x0000600012047824 */ /* 0x000fe400078e021d */
[----:B------:R-:W-:Y:S01]  /*25e70*/  IMAD R5, R25, UR5, R0 ;  /* 0x0000000519057c24 */ /* 0x000fe2000f8e0200 */
[----:B------:R-:W-:Y:S02]  /*25e80*/  ULDC.64 UR4, c[0x0][0x330] ;  /* 0x0000cc0000047ab9 */ /* 0x000fe40000000a00 */
[----:B------:R-:W-:Y:S02]  /*25e90*/  IMAD R0, R27, UR4, RZ ;  /* 0x000000041b007c24 */ /* 0x000fe4000f8e02ff */
[----:B------:R-:W-:Y:S02]  /*25ea0*/  IMAD.IADD R3, R3, 0x1, R5 ;  /* 0x0000000103037824 */ /* 0x000fe400078e0205 */
[----:B------:R-:W-:-:S02]  /*25eb0*/  IMAD R5, R19, UR5, R0 ;  /* 0x0000000513057c24 */ /* 0x000fc4000f8e0200 */
        /* <DEDUP_REMOVED lines=29> */
[----:B------:R0:W-:Y:S04]  /*26090*/  LDGSTS.E.BYPASS.LTC128B.128 [R4+0x9400], desc[UR36][R2.64+0x180], !P3 ;  /* 0x0940018002047fae */ /* 0x0001e8000d901d64 */
[----:B0-----:R-:W0:Y:S01]  /*260a0*/  SHFL.IDX PT, R3, R6, 0x1, 0x181f ;  /* 0x00381f0006037f89 */ /* 0x001e2200000e0000 */
        /* <DEDUP_REMOVED lines=10> */
[----:B------:R0:W-:Y:S01]  /*26150*/  LDGSTS.E.BYPASS.LTC128B.128 [R4+0x9c00], desc[UR36][R2.64+0x180], !P3 ;  /* 0x09c0018002047fae */ /* 0x0001e2000d901d64 */
[----:B--2---:R-:W-:-:S03]  /*26160*/  IADD3 R8, P3, R14, R0, RZ ;  /* 0x000000000e087210 */ /* 0x004fc60007f7e0ff */
        /* <DEDUP_REMOVED lines=36> */
.L_x_11505:
        /* <DEDUP_REMOVED lines=15> */
.L_x_11401:
        /* <DEDUP_REMOVED lines=10> */
.L_x_11402:
[----:B------:R-:W-:Y:S01]  /*26540*/  UIADD3 UR4, UR44, -0x2, URZ ;  /* 0xfffffffe2c047890 */ /* 0x000fe2000fffe03f */
[----:B------:R2:W-:Y:S03]  /*26550*/  SYNCS.ARRIVE.TRANS64.A1T0 RZ, [R24+URZ+0x32450], RZ ;  /* 0x032450ff18ff79a7 */ /* 0x0005e6000810003f */
[----:B------:R-:W-:-:S06]  /*26560*/  UISETP.GE.AND UP0, UPT, UR4, UR45, UPT ;  /* 0x0000002d0400728c */ /* 0x000fcc000bf06270 */
[----:B------:R-:W-:-:S13]  /*26570*/  PLOP3.LUT P0, PT, PT, PT, UP0, 0x40, 0x0 ;  /* 0x000000000000781c */ /* 0x000fda0003f0e808 */
[----:B--2---:R-:W-:Y:S05]  /*26580*/  @P0 BRA `(.L_x_11403) ;  /* 0x0000000c00640947 */ /* 0x004fea0003800000 */
[----:B------:R-:W-:Y:S01]  /*26590*/  BSSY B0, `(.L_x_11403) ;  /* 0x00000d8000007945 */ /* 0x000fe20003800000 */
[----:B------:R-:W-:-:S07]  /*265a0*/  IMAD.U32 R20, RZ, RZ, UR4 ;  /* 0x00000004ff147e24 */ /* 0x000fce000f8e00ff */
.L_x_11416:
[----:B0-----:R-:W0:Y:S01]  /*265b0*/  S2R R2, SR_TID.X ;  /* 0x0000000000027919 */ /* 0x001e220000002100 */
[----:B--2---:R-:W2:Y:S01]  /*265c0*/  LDC R3, c[0x0][0x430] ;  /* 0x00010c00ff037b82 */ /* 0x004ea20000000800 */
[----:B------:R-:W-:Y:S01]  /*265d0*/  IMAD R8, R20, 0x60, R31 ;  /* 0x0000006014087824 */ /* 0x000fe200078e021f */
[----:B------:R-:W-:Y:S01]  /*265e0*/  LOP3.LUT P1, RZ, R16, 0x2000, RZ, 0xc0, !PT ;  /* 0x0000200010ff7812 */ /* 0x000fe2000782c0ff */
        /* <DEDUP_REMOVED lines=18> */
[----:B------:R-:W-:Y:S01]  /*26710*/  @!P2 IMAD.IADD R3, R5, 0x1, R3 ;  /* 0x000000010503a824 */ /* 0x000fe200078e0203 */
[----:B------:R-:W-:Y:S05]  /*26720*/  YIELD ;  /* 0x0000000000007946 */ /* 0x000fea0003800000 */
[C---:B0-----:R-:W-:Y:S01]  /*26730*/  @!P2 LEA R6, P0, R2.reuse, R6, 0x2 ;  /* 0x000000060206a211 */ /* 0x041fe200078010ff */
[----:B------:R-:W-:Y:S01]  /*26740*/  IMAD.MOV.U32 R4, RZ, RZ, RZ ;  /* 0x000000ffff047224 */ /* 0x000fe200078e00ff */
[----:B------:R-:W-:Y:S02]  /*26750*/  ULDC UR4, c[0x0][0x430] ;  /* 0x00010c0000047ab9 */ /* 0x000fe40000000800 */
[----:B------:R-:W-:Y:S01]  /*26760*/  @!P2 LEA.HI.X R7, R2, R7, R3, 0x2, P0 ;  /* 0x000000070207a211 */ /* 0x000fe200000f1403 */
[----:B------:R-:W-:Y:S01]  /*26770*/  IMAD.MOV R5, RZ, RZ, -R9 ;  /* 0x000000ffff057224 */ /* 0x000fe200078e0a09 */
[----:B------:R-:W-:Y:S01]  /*26780*/  ISETP.NE.AND P0, PT, R18, 0x2, PT ;  /* 0x000000021200780c */ /* 0x000fe20003f05270 */
[----:B------:R-:W-:-:S02]  /*26790*/  IMAD.MOV.U32 R2, RZ, RZ, R20 ;  /* 0x000000ffff027224 */ /* 0x000fc400078e0014 */
[----:B------:R-:W-:Y:S01]  /*267a0*/  IMAD R5, R5, UR4, R8 ;  /* 0x0000000405057c24 */ /* 0x000fe2000f8e0208 */
[----:B------:R-:W-:Y:S01]  /*267b0*/  SEL R3, RZ, 0x1, P0 ;  /* 0x00000001ff037807 */ /* 0x000fe20000000000 */
[----:B------:R0:W5:Y:S01]  /*267c0*/  @!P2 LDG.E R4, desc[UR36][R6.64] ;  /* 0x000000240604a981 */ /* 0x000162000c1e1900 */
[----:B------:R-:W-:Y:S01]  /*267d0*/  SEL R18, R18, RZ, P0 ;  /* 0x000000ff12127207 */ /* 0x000fe20000000000 */
[----:B------:R-:W-:Y:S01]  /*267e0*/  VIADD R20, R20, 0xffffffff ;  /* 0xffffffff14147836 */ /* 0x000fe20000000000 */
[----:B------:R-:W-:Y:S02]  /*267f0*/  LOP3.LUT R26, R26, R3, RZ, 0x3c, !PT ;  /* 0x000000031a1a7212 */ /* 0x000fe400078e3cff */
[----:B------:R-:W-:Y:S01]  /*26800*/  ISETP.GT.AND P2, PT, R2, UR45, PT ;  /* 0x0000002d02007c0c */ /* 0x000fe2000bf44270 */
[----:B-1----:R-:W-:-:S12]  /*26810*/  @!P1 BRA `(.L_x_11404) ;  /* 0x0000000000049947 */ /* 0x002fd80003800000 */
[----:B------:R-:W-:Y:S01]  /*26820*/  BPT.TRAP 0x1 ;  /* 0x000000040000795c */ /* 0x000fe20000300000 */
.L_x_11404:
[----:B------:R-:W-:Y:S01]  /*26830*/  IMAD R10, R18, 0x8, R17 ;  /* 0x00000008120a7824 */ /* 0x000fe200078e0211 */
[----:B------:R-:W-:Y:S01]  /*26840*/  SHF.L.U32 R25, R26, 0x1f, RZ ;  /* 0x0000001f1a197819 */ /* 0x000fe200000006ff */
[----:B------:R-:W-:Y:S01]  /*26850*/  BSSY B1, `(.L_x_11405) ;  /* 0x0000004000017945 */ /* 0x000fe20003800000 */
[----:B------:R-:W-:Y:S02]  /*26860*/  SHF.R.S32.HI R23, RZ, 0x1f, R5 ;  /* 0x0000001fff177819 */ /* 0x000fe40000011405 */
[----:B------:R-:W2:Y:S02]  /*26870*/  SYNCS.PHASECHK.TRANS64.TRYWAIT P0, [R10+URZ+0x32440], R25 ;  /* 0x032440190a0075a7 */ /* 0x000ea4000800017f */
[----:B--2---:R-:W-:Y:S05]  /*26880*/  @!P0 BRA `(.L_x_11406) ;  /* 0x0000003800cc8947 */ /* 0x004fea0003800000 */
.L_x_11506:
[----:B------:R-:W-:Y:S05]  /*26890*/  BSYNC B1 ;  /* 0x0000000000017941 */ /* 0x000fea0003800000 */
.L_x_11405:
[----:B------:R-:W-:Y:S01]  /*268a0*/  ULDC.64 UR4, c[0x0][0x300] ;  /* 0x0000c00000047ab9 */ /* 0x000fe20000000a00 */
[----:B-1---5:R-:W-:Y:S01]  /*268b0*/  SHF.R.S32.HI R24, RZ, 0x1f, R4 ;  /* 0x0000001fff187819 */ /* 0x022fe20000011404 */
[----:B------:R-:W-:Y:S01]  /*268c0*/  IMAD R2, R23, UR4, RZ ;  /* 0x0000000417027c24 */ /* 0x000fe2000f8e02ff */
[----:B------:R-:W-:Y:S01]  /*268d0*/  LOP3.LUT P1, RZ, R16, 0x1, RZ, 0xc0, !PT ;  /* 0x0000000110ff7812 */ /* 0x000fe2000782c0ff */
[----:B------:R-:W-:Y:S02]  /*268e0*/  IMAD R8, R18, 0x1800, R29 ;  /* 0x0000180012087824 */ /* 0x000fe400078e021d */
[C---:B0-----:R-:W-:Y:S02]  /*268f0*/  IMAD R7, R5.reuse, UR5, R2 ;  /* 0x0000000505077c24 */ /* 0x041fe4000f8e0202 */
        /* <DEDUP_REMOVED lines=20> */
[----:B------:R-:W3:Y:S04]  /*26a40*/  SHFL.IDX PT, R6, R9, 0x1, 0x181f ;  /* 0x00381f0009067f89 */ /* 0x000ee800000e0000 */
[----:B------:R-:W4:Y:S01]  /*26a50*/  SHFL.IDX PT, R7, R21, 0x1, 0x181f ;  /* 0x00381f0015077f89 */ /* 0x000f2200000e0000 */
[----:B0-----:R-:W-:-:S03]  /*26a60*/  IADD3 R2, P0, R14, R0, RZ ;  /* 0x000000000e027210 */ /* 0x001fc60007f1e0ff */
[----:B------:R-:W0:Y:S02]  /*26a70*/  SHFL.IDX PT, R14, R9, 0x2, 0x181f ;  /* 0x00581f00090e7f89 */ /* 0x000e2400000e0000 */
[----:B-1----:R-:W-:Y:S01]  /*26a80*/  IMAD.X R3, RZ, RZ, R3, P0 ;  /* 0x000000ffff037224 */ /* 0x002fe200000e0603 */
[----:B---3--:R-:W-:-:S04]  /*26a90*/  IADD3 R6, P0, R6, R0, RZ ;  /* 0x0000000006067210 */ /* 0x008fc80007f1e0ff */
[----:B------:R1:W-:Y:S01]  /*26aa0*/  LDGSTS.E.BYPASS.LTC128B.128 [R8+0x1c400], desc[UR36][R2.64], !P1 ;  /* 0x1c40000002087fae */ /* 0x0003e2000c901d64 */
[----:B----4-:R-:W-:-:S05]  /*26ab0*/  IMAD.X R7, RZ, RZ, R7, P0 ;  /* 0x000000ffff077224 */ /* 0x010fca00000e0607 */
[----:B------:R3:W-:Y:S04]  /*26ac0*/  LDGSTS.E.BYPASS.LTC128B.128 [R8+0x1cc00], desc[UR36][R6.64], !P1 ;  /* 0x1cc0000006087fae */ /* 0x0007e8000c901d64 */
[----:B-1----:R-:W1:Y:S01]  /*26ad0*/  SHFL.IDX PT, R3, R21, 0x2, 0x181f ;  /* 0x00581f0015037f89 */ /* 0x002e6200000e0000 */
[----:B0-----:R-:W-:-:S03]  /*26ae0*/  IADD3 R2, P0, R14, R0, RZ ;  /* 0x000000000e027210 */ /* 0x001fc60007f1e0ff */
[----:B------:R-:W0:Y:S04]  /*26af0*/  SHFL.IDX PT, R14, R9, 0x3, 0x181f ;  /* 0x00781f00090e7f89 */ /* 0x000e2800000e0000 */
[----:B---3--:R-:W3:Y:S01]  /*26b00*/  SHFL.IDX PT, R7, R21, 0x3, 0x181f ;  /* 0x00781f0015077f89 */ /* 0x008ee200000e0000 */
[----:B-1----:R-:W-:-:S05]  /*26b10*/  IMAD.X R3, RZ, RZ, R3, P0 ;  /* 0x000000ffff037224 */ /* 0x002fca00000e0603 */
[----:B------:R1:W-:Y:S01]  /*26b20*/  LDGSTS.E.BYPASS.LTC128B.128 [R8+0x1d400], desc[UR36][R2.64], !P1 ;  /* 0x1d40000002087fae */ /* 0x0003e2000c901d64 */
[----:B0-----:R-:W-:-:S03]  /*26b30*/  IADD3 R6, P0, R14, R0, RZ ;  /* 0x000000000e067210 */ /* 0x001fc60007f1e0ff */
[----:B------:R-:W0:Y:S02]  /*26b40*/  SHFL.IDX PT, R14, R9, 0x4, 0x181f ;  /* 0x00981f00090e7f89 */ /* 0x000e2400000e0000 */
[----:B---3--:R-:W-:-:S05]  /*26b50*/  IMAD.X R7, RZ, RZ, R7, P0 ;  /* 0x000000ffff077224 */ /* 0x008fca00000e0607 */
[----:B------:R3:W-:Y:S04]  /*26b60*/  LDGSTS.E.BYPASS.LTC128B.128 [R8+0x1dc00], desc[UR36][R6.64], !P1 ;  /* 0x1dc0000006087fae */ /* 0x0007e8000c901d64 */
[----:B-1----:R-:W1:Y:S04]  /*26b70*/  SHFL.IDX PT, R3, R21, 0x4, 0x181f ;  /* 0x00981f0015037f89 */ /* 0x002e6800000e0000 */
[----:B------:R-:W4:Y:S01]  /*26b80*/  SHFL.IDX PT, R21, R21, 0x5, 0x181f ;  /* 0x00b81f0015157f89 */ /* 0x000f2200000e0000 */
[----:B0-----:R-:W-:-:S03]  /*26b90*/  IADD3 R2, P0, R14, R0, RZ ;  /* 0x000000000e027210 */ /* 0x001fc60007f1e0ff */
[----:B------:R3:W0:Y:S02]  /*26ba0*/  SHFL.IDX PT, R14, R9, 0x5, 0x181f ;  /* 0x00b81f00090e7f89 */ /* 0x00062400000e0000 */
[----:B-1----:R-:W-:-:S05]  /*26bb0*/  IMAD.X R3, RZ, RZ, R3, P0 ;  /* 0x000000ffff037224 */ /* 0x002fca00000e0603 */
[----:B----4-:R3:W-:Y:S03]  /*26bc0*/  LDGSTS.E.BYPASS.LTC128B.128 [R8+0x1e400], desc[UR36][R2.64], !P1 ;  /* 0x1e40000002087fae */ /* 0x0107e6000c901d64 */
.L_x_11520:
[----:B0--3--:R-:W-:-:S05]  /*26bd0*/  IADD3 R2, P0, R14, R0, RZ ;  /* 0x000000000e027210 */ /* 0x009fca0007f1e0ff */
[----:B------:R-:W-:Y:S01]  /*26be0*/  IMAD.X R3, RZ, RZ, R21, P0 ;  /* 0x000000ffff037224 */ /* 0x000fe200000e0615 */
[----:B------:R-:W-:-:S04]  /*26bf0*/  PLOP3.LUT P0, PT, PT, PT, PT, 0x80, 0x0 ;  /* 0x000000000000781c */ /* 0x000fc80003f0f070 */
[----:B------:R-:W-:Y:S01]  /*26c00*/  @!PT LDS RZ, [RZ] ;  /* 0x00000000fffff984 */ /* 0x000fe20000000800 */
[----:B------:R-:W-:Y:S01]  /*26c10*/  @!PT LDS RZ, [RZ] ;  /* 0x00000000fffff984 */ /* 0x000fe20000000800 */
[----:B------:R-:W-:Y:S01]  /*26c20*/  @!PT LDS RZ, [RZ] ;  /* 0x00000000fffff984 */ /* 0x000fe20000000800 */
[----:B------:R0:W-:Y:S01]  /*26c30*/  LDGSTS.E.BYPASS.LTC128B.128 [R8+0x1ec00], desc[UR36][R2.64], !P1 ;  /* 0x1ec0000002087fae */ /* 0x0001e2000c901d64 */
[----:B------:R-:W-:-:S08]  /*26c40*/  NOP ;  /* 0x0000000000007918 */ /* 0x000fd00000000000 */
.L_x_11408:
        /* <DEDUP_REMOVED lines=10> */
.L_x_11409:
[----:B------:R1:W-:Y:S01]  /*26cf0*/  SYNCS.ARRIVE.TRANS64.A1T0 RZ, [R10+URZ+0x32430], RZ ;  /* 0x032430ff0aff79a7 */ /* 0x0003e2000810003f */
[----:B------:R-:W-:Y:S05]  /*26d00*/  @!P3 BRA `(.L_x_11410) ;  /* 0x000000000004b947 */ /* 0x000fea0003800000 */
[----:B------:R-:W-:Y:S01]  /*26d10*/  BPT.TRAP 0x1 ;  /* 0x000000040000795c */ /* 0x000fe20000300000 */
.L_x_11410:
[----:B------:R-:W3:Y:S01]  /*26d20*/  SYNCS.PHASECHK.TRANS64.TRYWAIT P0, [R10+URZ+0x32460], R25 ;  /* 0x032460190a0075a7 */ /* 0x000ee2000800017f */
[----:B------:R-:W-:Y:S04]  /*26d30*/  BSSY B1, `(.L_x_11411) ;  /* 0x0000002000017945 */ /* 0x000fe80003800000 */
[----:B---3--:R-:W-:Y:S05]  /*26d40*/  @!P0 BRA `(.L_x_11412) ;  /* 0x0000003c00408947 */ /* 0x008fea0003800000 */
.L_x_11521:
[----:B------:R-:W-:Y:S05]  /*26d50*/  BSYNC B1 ;  /* 0x0000000000017941 */ /* 0x000fea0003800000 */
.L_x_11411:
[----:B------:R-:W-:Y:S01]  /*26d60*/  ULDC.64 UR4, c[0x0][0x328] ;  /* 0x0000ca0000047ab9 */ /* 0x000fe20000000a00 */
[C---:B------:R-:W-:Y:S01]  /*26d70*/  LOP3.LUT P5, RZ, R16.reuse, 0x20, RZ, 0xc0, !PT ;  /* 0x0000002010ff7812 */ /* 0x040fe200078ac0ff */
[----:B0-----:R-:W-:Y:S01]  /*26d80*/  IMAD R2, R23, UR4, RZ ;  /* 0x0000000417027c24 */ /* 0x001fe2000f8e02ff */
[----:B------:R-:W-:Y:S01]  /*26d90*/  LOP3.LUT P4, RZ, R16, 0x10, RZ, 0xc0, !PT ;  /* 0x0000001010ff7812 */ /* 0x000fe2000788c0ff */
        /* <DEDUP_REMOVED lines=23> */
[----:B------:R-:W4:Y:S04]  /*26f10*/  SHFL.IDX PT, R3, R24, RZ, 0x181f ;  /* 0x00181fff18037589 */ /* 0x000f2800000e0000 */
[----:B------:R-:W-:Y:S04]  /*26f20*/  SHFL.IDX PT, R4, R24, 0x1, 0x181f ;  /* 0x00381f0018047f89 */ /* 0x000fe800000e0000 */
[----:B------:R-:W-:Y:S04]  /*26f30*/  SHFL.IDX PT, R5, R24, 0x3, 0x181f ;  /* 0x00781f0018057f89 */ /* 0x000fe800000e0000 */
[----:B--23--:R-:W-:Y:S01]  /*26f40*/  SHFL.IDX PT, R25, R24, 0x4, 0x181f ;  /* 0x00981f0018197f89 */ /* 0x00cfe200000e0000 */
[----:B0-----:R-:W-:-:S03]  /*26f50*/  IADD3 R2, P0, R14, R0, RZ ;  /* 0x000000000e027210 */ /* 0x001fc60007f1e0ff */
        /* <DEDUP_REMOVED lines=36> */
.L_x_11535:
        /* <DEDUP_REMOVED lines=11> */
.L_x_11414:
        /* <DEDUP_REMOVED lines=10> */
.L_x_11415:
[----:B------:R2:W-:Y:S01]  /*272f0*/  SYNCS.ARRIVE.TRANS64.A1T0 RZ, [R10+URZ+0x32450], RZ ;  /* 0x032450ff0aff79a7 */ /* 0x0005e2000810003f */
[----:B------:R-:W-:Y:S05]  /*27300*/  @P2 BRA `(.L_x_11416) ;  /* 0xfffffff000a82947 */ /* 0x000fea000383ffff */
[----:B------:R-:W-:Y:S05]  /*27310*/  BSYNC B0 ;  /* 0x0000000000007941 */ /* 0x000fea0003800000 */
.L_x_11403:
[----:B------:R-:W3:Y:S01]  /*27320*/  S2R R0, SR_TID.X ;  /* 0x0000000000007919 */ /* 0x000ee20000002100 */
[----:B------:R-:W-:Y:S01]  /*27330*/  VIADD R18, R18, 0x1 ;  /* 0x0000000112127836 */ /* 0x000fe20000000000 */
[----:B------:R-:W-:Y:S04]  /*27340*/  BSSY B0, `(.L_x_11417) ;  /* 0x0000013000007945 */ /* 0x000fe80003800000 */
[----:B------:R-:W-:-:S04]  /*27350*/  ISETP.NE.AND P0, PT, R18, 0x2, PT ;  /* 0x000000021200780c */ /* 0x000fc80003f05270 */
[----:B------:R-:W-:Y:S02]  /*27360*/  SEL R18, R18, RZ, P0 ;  /* 0x000000ff12127207 */ /* 0x000fe40000000000 */
[----:B------:R-:W-:Y:S02]  /*27370*/  SEL R5, RZ, 0x1, P0 ;  /* 0x00000001ff057807 */ /* 0x000fe40000000000 */
[----:B---3--:R-:W-:-:S04]  /*27380*/  LOP3.LUT R0, R0, 0x7f, RZ, 0xc0, !PT ;  /* 0x0000007f00007812 */ /* 0x008fc800078ec0ff */
[----:B------:R-:W-:-:S13]  /*27390*/  ISETP.NE.AND P0, PT, R0, RZ, PT ;  /* 0x000000ff0000720c */ /* 0x000fda0003f05270 */
[----:B------:R-:W-:Y:S05]  /*273a0*/  @P0 BRA `(.L_x_11418) ;  /* 0x0000000000300947 */ /* 0x000fea0003800000 */
[----:B------:R-:W3:Y:S01]  /*273b0*/  S2R R9, SR_LANEID ;  /* 0x0000000000097919 */ /* 0x000ee20000000000 */
[----:B------:R-:W-:Y:S01]  /*273c0*/  VOTEU.ANY UR4, UPT, PT ;  /* 0x0000000000047886 */ /* 0x000fe200038e0100 */
[----:B0-----:R-:W0:Y:S01]  /*273d0*/  LDC.64 R2, c[0x0][0xd80] ;  /* 0x00036000ff027b82 */ /* 0x001e220000000a00 */
[----:B------:R-:W3:Y:S08]  /*273e0*/  FLO.U32 R0, UR4 ;  /* 0x0000000400007d00 */ /* 0x000ef000080e0000 */
[----:B------:R-:W0:Y:S01]  /*273f0*/  POPC R7, UR4 ;  /* 0x0000000400077d09 */ /* 0x000e220008000000 */
[----:B---3--:R-:W-:-:S13]  /*27400*/  ISETP.EQ.U32.AND P1, PT, R0, R9, PT ;  /* 0x000000090000720c */ /* 0x008fda0003f22070 */
[----:B0-----:R-:W3:Y:S01]  /*27410*/  @P1 ATOMG.E.ADD.STRONG.GPU PT, R3, desc[UR36][R2.64], R7 ;  /* 0x00000007020319a8 */ /* 0x001ee200081ee1e4 */
[----:B------:R-:W0:Y:S02]  /*27420*/  S2R R4, SR_LTMASK ;  /* 0x0000000000047919 */ /* 0x000e240000003900 */
[----:B0-----:R-:W-:-:S04]  /*27430*/  LOP3.LUT R4, R4, UR4, RZ, 0xc0, !PT ;  /* 0x0000000404047c12 */ /* 0x001fc8000f8ec0ff */
[----:B------:R-:W0:Y:S01]  /*27440*/  POPC R9, R4 ;  /* 0x0000000400097309 */ /* 0x000e220000000000 */
[----:B---3--:R-:W0:Y:S02]  /*27450*/  SHFL.IDX PT, R0, R3, R0, 0x1f ;  /* 0x00001f0003007589 */ /* 0x008e2400000e0000 */
[----:B0-----:R-:W-:-:S07]  /*27460*/  IADD3 R32, R0, UR49, R9 ;  /* 0x0000003100207c10 */ /* 0x001fce000fffe009 */
.L_x_11418:
[----:B------:R-:W-:Y:S05]  /*27470*/  BSYNC B0 ;  /* 0x0000000000007941 */ /* 0x000fea0003800000 */
.L_x_11417:
[----:B------:R-:W-:-:S07]  /*27480*/  LOP3.LUT R26, R26, R5, RZ, 0x3c, !PT ;  /* 0x000000051a1a7212 */ /* 0x000fce00078e3cff */
.L_x_11374:
[----:B------:R-:W-:Y:S05]  /*27490*/  BSYNC B7 ;  /* 0x0000000000077941 */ /* 0x000fea0003800000 */
.L_x_11372:
        /* <DEDUP_REMOVED lines=11> */
.L_x_11419:
[----:B------:R-:W-:-:S03]  /*27550*/  UMOV UR4, 0xffffffff ;  /* 0xffffffff00047882 */ /* 0x000fc60000000000 */
[----:B------:R-:W-:Y:S05]  /*27560*/  BRA.DIV UR4, `(.L_x_11421) ;  /* 0x0000003e04147947 */ /* 0x000fea000b800000 */
[----:B------:R3:W4:Y:S02]  /*27570*/  SHFL.IDX PT, R14, R32, RZ, 0x1f ;  /* 0x00001fff200e7589 */ /* 0x00072400000e0000 */
.L_x_11538:
[----:B0-----:R-:W0:Y:S01]  /*27580*/  @!P0 S2R R3, SR_CgaCtaId ;  /* 0x0000000000038919 */ /* 0x001e220000008800 */
[----:B------:R-:W-:Y:S05]  /*27590*/  WARPSYNC.ALL ;  /* 0x0000000000007948 */ /* 0x000fea0003800000 */
[----:B------:R-:W-:Y:S01]  /*275a0*/  BAR.SYNC.DEFER_BLOCKING 0x4, 0x180 ;  /* 0x0106000000007b1d */ /* 0x000fe20000010000 */
[----:B------:R-:W-:-:S04]  /*275b0*/  @!P0 MOV R0, 0x400 ;  /* 0x0000040000008802 */ /* 0x000fc80000000f00 */
[----:B0-----:R-:W-:-:S05]  /*275c0*/  @!P0 LEA R17, R3, R0, 0x18 ;  /* 0x0000000003118211 */ /* 0x001fca00078ec0ff */
[----:B------:R3:W-:Y:S02]  /*275d0*/  @!P0 STS [R17+0x324d0], R32 ;  /* 0x0324d02011008388 */ /* 0x0007e40000000800 */
[----:B---34-:R-:W-:Y:S01]  /*275e0*/  IMAD.MOV.U32 R32, RZ, RZ, R14 ;  /* 0x000000ffff207224 */ /* 0x018fe200078e000e */
[----:B------:R-:W-:Y:S06]  /*275f0*/  BAR.ARV 0x5, 0x180 ;  /* 0x0146000000007b1d */ /* 0x000fec0000002000 */
.L_x_11420:
[----:B------:R-:W-:Y:S02]  /*27600*/  ULDC UR4, c[0x0][0xd38] ;  /* 0x00034e0000047ab9 */ /* 0x000fe40000000800 */
[----:B----4-:R-:W-:-:S13]  /*27610*/  ISETP.GE.AND P0, PT, R32, UR4, PT ;  /* 0x0000000420007c0c */ /* 0x010fda000bf06270 */
[----:B------:R-:W-:Y:S05]  /*27620*/  @!P0 BRA `(.L_x_11422) ;  /* 0xffffffb800648947 */ /* 0x000fea000383ffff */
.L_x_11363:
[----:B------:R-:W4:Y:S01]  /*27630*/  LDL.LU R0, [R1+0x454] ;  /* 0x0004540001007983 */ /* 0x000f220000300800 */
[----:B------:R-:W-:Y:S01]  /*27640*/  BSSY B0, `(.L_x_11423) ;  /* 0x000000b000007945 */ /* 0x000fe20003800000 */
[----:B------:R-:W1:Y:S01]  /*27650*/  S2R R5, SR_CgaCtaId ;  /* 0x0000000000057919 */ /* 0x000e620000008800 */
[----:B----4-:R-:W-:-:S05]  /*27660*/  VIADD R0, R0, 0x1 ;  /* 0x0000000100007836 */ /* 0x010fca0000000000 */
        /* <DEDUP_REMOVED lines=8> */
.L_x_11539:
[----:B------:R-:W-:Y:S05]  /*276f0*/  BSYNC B0 ;  /* 0x0000000000007941 */ /* 0x000fea0003800000 */
.L_x_11423:
[----:B------:R-:W-:-:S03]  /*27700*/  UMOV UR4, 0xffffffff ;  /* 0xffffffff00047882 */ /* 0x000fc60000000000 */
[----:B------:R-:W-:Y:S05]  /*27710*/  BRA.DIV UR4, `(.L_x_11425) ;  /* 0x0000003a04e47947 */ /* 0x000fea000b800000 */
[----:B0-----:R-:W0:Y:S02]  /*27720*/  S2R R0, SR_TID.X ;  /* 0x0000000000007919 */ /* 0x001e240000002100 */
[----:B0-----:R-:W-:-:S04]  /*27730*/  SHF.R.U32.HI R0, RZ, 0x5, R0 ;  /* 0x00000005ff007819 */ /* 0x001fc80000011600 */
[----:B------:R-:W-:-:S05]  /*27740*/  LOP3.LUT R0, R0, 0x3, RZ, 0xc0, !PT ;  /* 0x0000000300007812 */ /* 0x000fca00078ec0ff */
[----:B------:R0:W1:Y:S02]  /*27750*/  SHFL.IDX PT, R14, R0, RZ, 0x1f ;  /* 0x00001fff000e7589 */ /* 0x00006400000e0000 */
.L_x_11542:
[----:B-1----:R-:W-:Y:S01]  /*27760*/  ISETP.NE.AND P0, PT, R14, RZ, PT ;  /* 0x000000ff0e00720c */ /* 0x002fe20003f05270 */
[----:B------:R-:W-:-:S12]  /*27770*/  BSSY B0, `(.L_x_11426) ;  /* 0x0000026000007945 */ /* 0x000fd80003800000 */
[----:B------:R-:W-:Y:S05]  /*27780*/  @P0 BRA `(.L_x_11427) ;  /* 0x0000000000900947 */ /* 0x000fea0003800000 */
[----:B------:R-:W-:-:S03]  /*27790*/  UMOV UR4, 0xffffffff ;  /* 0xffffffff00047882 */ /* 0x000fc60000000000 */
[----:B------:R-:W-:Y:S05]  /*277a0*/  BRA.DIV UR4, `(.L_x_11428) ;  /* 0x0000003a04f47947 */ /* 0x000fea000b800000 */
[----:B------:R-:W-:-:S13]  /*277b0*/  ELECT P6, URZ, PT ;  /* 0x00000000003f782f */ /* 0x000fda00038c0000 */
.L_x_11545:
        /* <DEDUP_REMOVED lines=8> */
.L_x_11429:
[----:B------:R-:W-:Y:S01]  /*27840*/  IMAD R5, R18, 0x8, R7 ;  /* 0x0000000812057824 */ /* 0x000fe200078e0207 */
[----:B------:R-:W-:Y:S01]  /*27850*/  SHF.L.U32 R0, R26, 0x1f, RZ ;  /* 0x0000001f1a007819 */ /* 0x000fe200000006ff */
[----:B------:R-:W-:-:S03]  /*27860*/  VIADD R18, R18, 0x1 ;  /* 0x0000000112127836 */ /* 0x000fc60000000000 */
[----:B------:R-:W0:Y:S02]  /*27870*/  SYNCS.PHASECHK.TRANS64.TRYWAIT P1, [R5+URZ+0x32440], R0 ;  /* 0x03244000050075a7 */ /* 0x000e24000802017f */
[----:B------:R-:W-:-:S04]  /*27880*/  ISETP.NE.AND P2, PT, R18, 0x2, PT ;  /* 0x000000021200780c */ /* 0x000fc80003f45270 */
[----:B------:R-:W-:Y:S01]  /*27890*/  SEL R3, RZ, 0x1, P2 ;  /* 0x00000001ff037807 */ /* 0x000fe20001000000 */
[----:B0-----:R-:W-:Y:S08]  /*278a0*/  @!P1 BRA `(.L_x_11430) ;  /* 0x0000003800d49947 */ /* 0x001ff00003800000 */
.L_x_11546:
[----:B------:R-:W-:Y:S02]  /*278b0*/  SEL R18, R18, RZ, P2 ;  /* 0x000000ff12127207 */ /* 0x000fe40001000000 */
[----:B------:R-:W-:Y:S01]  /*278c0*/  LOP3.LUT R2, R26, R3, RZ, 0x3c, !PT ;  /* 0x000000031a027212 */ /* 0x000fe200078e3cff */
[----:B------:R-:W-:Y:S06]  /*278d0*/  @!P0 BRA `(.L_x_11431) ;  /* 0x0000000000048947 */ /* 0x000fec0003800000 */
[----:B------:R-:W-:Y:S01]  /*278e0*/  BPT.TRAP 0x1 ;  /* 0x000000040000795c */ /* 0x000fe20000300000 */
.L_x_11431:
[----:B------:R-:W-:Y:S01]  /*278f0*/  IMAD R3, R18, 0x8, R7 ;  /* 0x0000000812037824 */ /* 0x000fe200078e0207 */
[----:B------:R-:W-:-:S04]  /*27900*/  SHF.L.U32 R2, R2, 0x1f, RZ ;  /* 0x0000001f02027819 */ /* 0x000fc800000006ff */
[----:B------:R-:W1:Y:S02]  /*27910*/  SYNCS.PHASECHK.TRANS64.TRYWAIT P1, [R3+URZ+0x32440], R2 ;  /* 0x03244002030075a7 */ /* 0x000e64000802017f */
[----:B-1----:R-:W-:Y:S05]  /*27920*/  @!P1 BRA `(.L_x_11432) ;  /* 0x0000003800c89947 */ /* 0x002fea0003800000 */
.L_x_11547:
[----:B------:R-:W-:Y:S05]  /*27930*/  @!P0 BRA `(.L_x_11433) ;  /* 0x0000000000048947 */ /* 0x000fea0003800000 */
[----:B------:R-:W-:Y:S01]  /*27940*/  BPT.TRAP 0x1 ;  /* 0x000000040000795c */ /* 0x000fe20000300000 */
.L_x_11433:
[----:B------:R-:W4:Y:S02]  /*27950*/  SYNCS.PHASECHK.TRANS64.TRYWAIT P1, [R5+URZ+0x32460], R0 ;  /* 0x03246000050075a7 */ /* 0x000f24000802017f */
[----:B----4-:R-:W-:Y:S05]  /*27960*/  @!P1 BRA `(.L_x_11434) ;  /* 0x0000003800cc9947 */ /* 0x010fea0003800000 */
.L_x_11548:
[----:B------:R-:W-:Y:S05]  /*27970*/  @!P0 BRA `(.L_x_11435) ;  /* 0x0000000000048947 */ /* 0x000fea0003800000 */
[----:B------:R-:W-:Y:S01]  /*27980*/  BPT.TRAP 0x1 ;  /* 0x000000040000795c */ /* 0x000fe20000300000 */
.L_x_11435:
[----:B------:R0:W0:Y:S02]  /*27990*/  SYNCS.PHASECHK.TRANS64.TRYWAIT P0, [R3+URZ+0x32460], R2 ;  /* 0x03246002030075a7 */ /* 0x000024000800017f */
[----:B0-----:R-:W-:Y:S05]  /*279a0*/  @!P0 NANOSLEEP.SYNCS 0x989680 ;  /* 0x009896800000895d */ /* 0x001fea0003900000 */
[----:B------:R-:W0:Y:S02]  /*279b0*/  @!P0 SYNCS.PHASECHK.TRANS64 P0, [R3+URZ+0x32460], R2 ;  /* 0x03246002030085a7 */ /* 0x000e24000800007f */
[----:B0-----:R-:W-:Y:S05]  /*279c0*/  @!P0 BRA `(.L_x_11435) ;  /* 0xfffffffc00f08947 */ /* 0x001fea000383ffff */
.L_x_11427:
[----:B------:R-:W-:Y:S05]  /*279d0*/  BSYNC B0 ;  /* 0x0000000000007941 */ /* 0x000fea0003800000 */
.L_x_11426:
[----:B------:R-:W-:Y:S05]  /*279e0*/  EXIT ;  /* 0x000000000000794d */ /* 0x000fea0003800000 */
.L_x_11244:
[----:B0-----:R-:W-:-:S04]  /*279f0*/  IMAD.U32 R9, RZ, RZ, UR42 ;  /* 0x0000002aff097e24 */ /* 0x001fc8000f8e00ff */
[----:B------:R0:W1:Y:S03]  /*27a00*/  SYNCS.PHASECHK.TRANS64.TRYWAIT P0, [R9+URZ+0x32400], R0 ;  /* 0x03240000090075a7 */ /* 0x000066000800017f */
[----:B-1----:R-:W-:Y:S05]  /*27a10*/  @!P0 NANOSLEEP.SYNCS 0x989680 ;  /* 0x009896800000895d */ /* 0x002fea0003900000 */
[----:B------:R-:W1:Y:S02]  /*27a20*/  @!P0 SYNCS.PHASECHK.TRANS64 P0, [R9+URZ+0x32400], R0 ;  /* 0x03240000090085a7 */ /* 0x000e64000800007f */
[----:B-1----:R-:W-:Y:S05]  /*27a30*/  @!P0 BRA `(.L_x_11244) ;  /* 0xfffffffc00ec8947 */ /* 0x002fea000383ffff */
[----:B------:R-:W-:Y:S05]  /*27a40*/  BRA `(.L_x_11436) ;  /* 0xfffffda800f07947 */ /* 0x000fea000383ffff */
.L_x_11251:
[----:B-1----:R1:W2:Y:S02]  /*27a50*/  SYNCS.PHASECHK.TRANS64.TRYWAIT P0, [R20+URZ], R21 ;  /* 0x00000015140075a7 */ /* 0x0022a4000800017f */
[----:B--2---:R-:W-:Y:S05]  /*27a60*/  @!P0 NANOSLEEP.SYNCS 0x989680 ;  /* 0x009896800000895d */ /* 0x004fea0003900000 */
[----:B------:R-:W2:Y:S02]  /*27a70*/  @!P0 SYNCS.PHASECHK.TRANS64 P0, [R20+URZ], R21 ;  /* 0x00000015140085a7 */ /* 0x000ea4000800007f */
[----:B--2---:R-:W-:Y:S05]  /*27a80*/  @!P0 BRA `(.L_x_11251) ;  /* 0xfffffffc00f08947 */ /* 0x004fea000383ffff */
[----:B------:R-:W-:Y:S05]  /*27a90*/  BRA `(.L_x_11250) ;  /* 0xfffffdb000047947 */ /* 0x000fea000383ffff */
.L_x_11253:
[----:B0-----:R-:W-:-:S04]  /*27aa0*/  IMAD.U32 R9, RZ, RZ, UR42 ;  /* 0x0000002aff097e24 */ /* 0x001fc8000f8e00ff */
[----:B------:R0:W1:Y:S03]  /*27ab0*/  SYNCS.PHASECHK.TRANS64.TRYWAIT P0, [R9+URZ+0x32410], R6 ;  /* 0x03241006090075a7 */ /* 0x000066000800017f */
[----:B-1----:R-:W-:Y:S05]  /*27ac0*/  @!P0 NANOSLEEP.SYNCS 0x989680 ;  /* 0x009896800000895d */ /* 0x002fea0003900000 */
[----:B------:R-:W1:Y:S02]  /*27ad0*/  @!P0 SYNCS.PHASECHK.TRANS64 P0, [R9+URZ+0x32410], R6 ;  /* 0x03241006090085a7 */ /* 0x000e64000800007f */
[----:B-1----:R-:W-:Y:S05]  /*27ae0*/  @!P0 BRA `(.L_x_11253) ;  /* 0xfffffffc00ec8947 */ /* 0x002fea000383ffff */
[----:B------:R-:W-:Y:S05]  /*27af0*/  BRA `(.L_x_11437) ;  /* 0xfffffdb000d87947 */ /* 0x000fea000383ffff */
.L_x_11260:
[----:B-1----:R1:W2:Y:S02]  /*27b00*/  SYNCS.PHASECHK.TRANS64.TRYWAIT P0, [R8+URZ], R9 ;  /* 0x00000009080075a7 */ /* 0x0022a4000800017f */
[----:B--2---:R-:W-:Y:S05]  /*27b10*/  @!P0 NANOSLEEP.SYNCS 0x989680 ;  /* 0x009896800000895d */ /* 0x004fea0003900000 */
[----:B------:R-:W2:Y:S02]  /*27b20*/  @!P0 SYNCS.PHASECHK.TRANS64 P0, [R8+URZ], R9 ;  /* 0x00000009080085a7 */ /* 0x000ea4000800007f */
[----:B--2---:R-:W-:Y:S05]  /*27b30*/  @!P0 BRA `(.L_x_11260) ;  /* 0xfffffffc00f08947 */ /* 0x004fea000383ffff */
[----:B------:R-:W-:Y:S05]  /*27b40*/  BRA `(.L_x_11259) ;  /* 0xfffffdb4001c7947 */ /* 0x000fea000383ffff */
.L_x_11298:
[----:B0-----:R0:W2:Y:S02]  /*27b50*/  SYNCS.PHASECHK.TRANS64.TRYWAIT P0, [R6+URZ], R7 ;  /* 0x00000007060075a7 */ /* 0x0010a4000800017f */
[----:B--2---:R-:W-:Y:S05]  /*27b60*/  @!P0 NANOSLEEP.SYNCS 0x989680 ;  /* 0x009896800000895d */ /* 0x004fea0003900000 */
[----:B------:R-:W2:Y:S02]  /*27b70*/  @!P0 SYNCS.PHASECHK.TRANS64 P0, [R6+URZ], R7 ;  /* 0x00000007060085a7 */ /* 0x000ea4000800007f */
[----:B--2---:R-:W-:Y:S05]  /*27b80*/  @!P0 BRA `(.L_x_11298) ;  /* 0xfffffffc00f08947 */ /* 0x004fea000383ffff */
[----:B------:R-:W-:Y:S05]  /*27b90*/  BRA `(.L_x_11297) ;  /* 0xfffffe2000987947 */ /* 0x000fea000383ffff */
.L_x_11305:
[----:B0-----:R0:W1:Y:S02]  /*27ba0*/  SYNCS.PHASECHK.TRANS64.TRYWAIT P0, [R18+URZ], R19 ;  /* 0x00000013120075a7 */ /* 0x001064000800017f */
[----:B-1----:R-:W-:Y:S05]  /*27bb0*/  @!P0 NANOSLEEP.SYNCS 0x989680 ;  /* 0x009896800000895d */ /* 0x002fea0003900000 */
[----:B------:R-:W1:Y:S02]  /*27bc0*/  @!P0 SYNCS.PHASECHK.TRANS64 P0, [R18+URZ], R19 ;  /* 0x00000013120085a7 */ /* 0x000e64000800007f */
[----:B-1----:R-:W-:Y:S05]  /*27bd0*/  @!P0 BRA `(.L_x_11305) ;  /* 0xfffffffc00f08947 */ /* 0x002fea000383ffff */
[----:B------:R-:W-:Y:S05]  /*27be0*/  BRA `(.L_x_11304) ;  /* 0xfffffe2400bc7947 */ /* 0x000fea000383ffff */
.L_x_11318:
[----:B0-----:R0:W2:Y:S02]  /*27bf0*/  SYNCS.PHASECHK.TRANS64.TRYWAIT P0, [R0+URZ], R7 ;  /* 0x00000007000075a7 */ /* 0x0010a4000800017f */
[----:B--2---:R-:W-:Y:S05]  /*27c00*/  @!P0 NANOSLEEP.SYNCS 0x989680 ;  /* 0x009896800000895d */ /* 0x004fea0003900000 */
[----:B------:R-:W2:Y:S02]  /*27c10*/  @!P0 SYNCS.PHASECHK.TRANS64 P0, [R0+URZ], R7 ;  /* 0x00000007000085a7 */ /* 0x000ea4000800007f */
[----:B--2---:R-:W-:Y:S05]  /*27c20*/  @!P0 BRA `(.L_x_11318) ;  /* 0xfffffffc00f08947 */ /* 0x004fea000383ffff */
[----:B------:R-:W-:Y:S05]  /*27c30*/  BRA `(.L_x_11317) ;  /* 0xfffffec000007947 */ /* 0x000fea000383ffff */
.L_x_11325:
[----:B0-----:R0:W2:Y:S02]  /*27c40*/  SYNCS.PHASECHK.TRANS64.TRYWAIT P0, [R7+URZ], R8 ;  /* 0x00000008070075a7 */ /* 0x0010a4000800017f */
[----:B--2---:R-:W-:Y:S05]  /*27c50*/  @!P0 NANOSLEEP.SYNCS 0x989680 ;  /* 0x009896800000895d */ /* 0x004fea0003900000 */
[----:B------:R-:W2:Y:S02]  /*27c60*/  @!P0 SYNCS.PHASECHK.TRANS64 P0, [R7+URZ], R8 ;  /* 0x00000008070085a7 */ /* 0x000ea4000800007f */
[----:B--2---:R-:W-:Y:S05]  /*27c70*/  @!P0 BRA `(.L_x_11325) ;  /* 0xfffffffc00f08947 */ /* 0x004fea000383ffff */
[----:B------:R-:W-:Y:S05]  /*27c80*/  BRA `(.L_x_11324) ;  /* 0xfffffec400387947 */ /* 0x000fea000383ffff */
.L_x_11380:
        /* <DEDUP_REMOVED lines=10> */
.L_x_11438:
[----:B------:R-:W-:Y:S05]  /*27d30*/  BRA `(.L_x_11439) ;  /* 0xffffffc0000c7947 */ /* 0x000fea000383ffff */
.L_x_11383:
[----:B0-----:R0:W1:Y:S02]  /*27d40*/  SYNCS.PHASECHK.TRANS64.TRYWAIT P0, [R24+URZ+0x32440], R3 ;  /* 0x03244003180075a7 */ /* 0x001064000800017f */
[----:B-1----:R-:W-:Y:S05]  /*27d50*/  @!P0 NANOSLEEP.SYNCS 0x989680 ;  /* 0x009896800000895d */ /* 0x002fea0003900000 */
[----:B------:R-:W1:Y:S02]  /*27d60*/  @!P0 SYNCS.PHASECHK.TRANS64 P0, [R24+URZ+0x32440], R3 ;  /* 0x03244003180085a7 */ /* 0x000e64000800007f */
[----:B-1----:R-:W-:Y:S05]  /*27d70*/  @!P0 BRA `(.L_x_11383) ;  /* 0xfffffffc00f08947 */ /* 0x002fea000383ffff */
[----:B------:R-:W-:Y:S05]  /*27d80*/  BRA `(.L_x_11440) ;  /* 0xffffffc000b47947 */ /* 0x000fea000383ffff */
.L_x_11384:
        /* <DEDUP_REMOVED lines=8> */
.L_x_11442:
[----:B------:R-:W-:Y:S05]  /*27e10*/  BSYNC B0 ;  /* 0x0000000000007941 */ /* 0x000fea0003800000 */
.L_x_11441:
        /* <DEDUP_REMOVED lines=9> */
.L_x_11443:
        /* <DEDUP_REMOVED lines=8> */
.L_x_11444:
        /* <DEDUP_REMOVED lines=11> */
.L_x_11445:
[----:B------:R-:W-:Y:S02]  /*27fe0*/  IMAD.MOV.U32 R13, RZ, RZ, R5 ;  /* 0x000000ffff0d7224 */ /* 0x000fe400078e0005 */
[----:B------:R-:W-:Y:S01]  /*27ff0*/  IMAD.MOV.U32 R12, RZ, RZ, 0x2 ;  /* 0x00000002ff0c7424 */ /* 0x000fe200078e00ff */
[----:B------:R-:W-:-:S13]  /*28000*/  @P0 LEA R2, P1, R8, R14, 0x1 ;  /* 0x0000000e08020211 */ /* 0x000fda00078208ff */
[----:B------:R-:W-:Y:S05]  /*28010*/  WARPSYNC.COLLECTIVE R15, `(.L_x_11446) ;  /* 0x000000000f087348 */ /* 0x000fea0003c00000 */
[----:B------:R0:W1:Y:S02]  /*28020*/  SHFL.IDX P6, R14, R13, R12, R11 ;  /* 0x0000000c0d0e7389 */ /* 0x00006400000c000b */
[----:B01----:R-:W-:Y:S01]  /*28030*/  ENDCOLLECTIVE ;  /* 0x000000000000791b */ /* 0x003fe20003800000 */
.L_x_11446:
        /* <DEDUP_REMOVED lines=12> */
.L_x_11447:
[----:B------:R-:W-:Y:S02]  /*28100*/  IMAD.MOV.U32 R13, RZ, RZ, R5 ;  /* 0x000000ffff0d7224 */ /* 0x000fe400078e0005 */
[----:B------:R-:W-:Y:S01]  /*28110*/  IMAD.MOV.U32 R12, RZ, RZ, 0x3 ;  /* 0x00000003ff0c7424 */ /* 0x000fe200078e00ff */
[----:B------:R-:W-:-:S13]  /*28120*/  @P0 LEA R2, P1, R8, R14, 0x1 ;  /* 0x0000000e08020211 */ /* 0x000fda00078208ff */
[----:B------:R-:W-:Y:S05]  /*28130*/  WARPSYNC.COLLECTIVE R15, `(.L_x_11448) ;  /* 0x000000000f087348 */ /* 0x000fea0003c00000 */
[----:B------:R0:W1:Y:S02]  /*28140*/  SHFL.IDX P6, R14, R13, R12, R11 ;  /* 0x0000000c0d0e7389 */ /* 0x00006400000c000b */
[----:B01----:R-:W-:Y:S01]  /*28150*/  ENDCOLLECTIVE ;  /* 0x000000000000791b */ /* 0x003fe20003800000 */
.L_x_11448:
        /* <DEDUP_REMOVED lines=12> */
.L_x_11449:
[----:B------:R-:W-:Y:S02]  /*28220*/  IMAD.MOV.U32 R13, RZ, RZ, R5 ;  /* 0x000000ffff0d7224 */ /* 0x000fe400078e0005 */
[----:B------:R-:W-:Y:S01]  /*28230*/  IMAD.MOV.U32 R12, RZ, RZ, 0x4 ;  /* 0x00000004ff0c7424 */ /* 0x000fe200078e00ff */
[----:B------:R-:W-:-:S13]  /*28240*/  @P0 LEA R2, P1, R8, R14, 0x1 ;  /* 0x0000000e08020211 */ /* 0x000fda00078208ff */
[----:B------:R-:W-:Y:S05]  /*28250*/  WARPSYNC.COLLECTIVE R15, `(.L_x_11450) ;  /* 0x000000000f087348 */ /* 0x000fea0003c00000 */
[----:B------:R0:W1:Y:S02]  /*28260*/  SHFL.IDX P6, R14, R13, R12, R11 ;  /* 0x0000000c0d0e7389 */ /* 0x00006400000c000b */
[----:B01----:R-:W-:Y:S01]  /*28270*/  ENDCOLLECTIVE ;  /* 0x000000000000791b */ /* 0x003fe20003800000 */
.L_x_11450:
        /* <DEDUP_REMOVED lines=12> */
.L_x_11451:
[----:B------:R-:W-:Y:S02]  /*28340*/  IMAD.MOV.U32 R13, RZ, RZ, R5 ;  /* 0x000000ffff0d7224 */ /* 0x000fe400078e0005 */
[----:B------:R-:W-:Y:S01]  /*28350*/  IMAD.MOV.U32 R12, RZ, RZ, 0x5 ;  /* 0x00000005ff0c7424 */ /* 0x000fe200078e00ff */
[----:B------:R-:W-:-:S13]  /*28360*/  @P0 LEA R2, P1, R8, R14, 0x1 ;  /* 0x0000000e08020211 */ /* 0x000fda00078208ff */
[----:B------:R-:W-:Y:S05]  /*28370*/  WARPSYNC.COLLECTIVE R15, `(.L_x_11452) ;  /* 0x000000000f087348 */ /* 0x000fea0003c00000 */
[----:B------:R0:W1:Y:S02]  /*28380*/  SHFL.IDX P6, R14, R13, R12, R11 ;  /* 0x0000000c0d0e7389 */ /* 0x00006400000c000b */
[----:B01----:R-:W-:Y:S01]  /*28390*/  ENDCOLLECTIVE ;  /* 0x000000000000791b */ /* 0x003fe20003800000 */
.L_x_11452:
        /* <DEDUP_REMOVED lines=10> */
.L_x_11453:
[----:B------:R-:W-:Y:S05]  /*28440*/  BRA `(.L_x_11454) ;  /* 0xffffffc0001c7947 */ /* 0x000fea000383ffff */
.L_x_11389:
[----:B------:R-:W-:Y:S01]  /*28450*/  IMAD.MOV.U32 R13, RZ, RZ, R5 ;  /* 0x000000ffff0d7224 */ /* 0x000fe200078e0005 */
[----:B------:R-:W0:Y:S01]  /*28460*/  S2R R20, SR_TID.X ;  /* 0x0000000000147919 */ /* 0x000e220000002100 */
[----:B------:R-:W-:Y:S01]  /*28470*/  IMAD.MOV.U32 R12, RZ, RZ, RZ ;  /* 0x000000ffff0c7224 */ /* 0x000fe200078e00ff */
[----:B------:R-:W-:Y:S01]  /*28480*/  LOP3.LUT R16, R16, 0xffffefff, RZ, 0xc0, !PT ;  /* 0xffffefff10107812 */ /* 0x000fe200078ec0ff */
[----:B------:R-:W-:Y:S02]  /*28490*/  IMAD.MOV.U32 R11, RZ, RZ, 0x181f ;  /* 0x0000181fff0b7424 */ /* 0x000fe400078e00ff */
[----:B------:R-:W-:Y:S02]  /*284a0*/  IMAD.MOV.U32 R15, RZ, RZ, -0x1 ;  /* 0xffffffffff0f7424 */ /* 0x000fe400078e00ff */
[----:B------:R-:W-:-:S07]  /*284b0*/  VIADD R4, R35, UR43 ;  /* 0x0000002b23047c36 */ /* 0x000fce0008000000 */
[----:B01----:R-:W-:Y:S05]  /*284c0*/  WARPSYNC.COLLECTIVE R15, `(.L_x_11455) ;  /* 0x000000000f087348 */ /* 0x003fea0003c00000 */
[----:B------:R2:W3:Y:S02]  /*284d0*/  SHFL.IDX P6, R14, R13, R12, R11 ;  /* 0x0000000c0d0e7389 */ /* 0x0004e400000c000b */
[----:B0123--:R-:W-:Y:S01]  /*284e0*/  ENDCOLLECTIVE ;  /* 0x000000000000791b */ /* 0x00ffe20003800000 */
.L_x_11455:
[C---:B------:R-:W-:Y:S01]  /*284f0*/  VIADD R6, R4.reuse, 0x10 ;  /* 0x0000001004067836 */ /* 0x040fe20000000000 */
[----:B------:R-:W-:Y:S01]  /*28500*/  ISETP.GE.AND P1, PT, R4, UR41, PT ;  /* 0x0000002904007c0c */ /* 0x000fe2000bf26270 */
[----:B------:R-:W-:-:S12]  /*28510*/  IMAD.MOV.U32 R13, RZ, RZ, R0 ;  /* 0x000000ffff0d7224 */ /* 0x000fd800078e0000 */
[----:B------:R-:W-:-:S04]  /*28520*/  @P1 LOP3.LUT R16, R16, 0x1000, RZ, 0xfc, !PT ;  /* 0x0000100010101812 */ /* 0x000fc800078efcff */
[----:B------:R-:W-:Y:S01]  /*28530*/  LOP3.LUT R16, R16, 0xfffff7ff, RZ, 0xc0, !PT ;  /* 0xfffff7ff10107812 */ /* 0x000fe200078ec0ff */
[----:B------:R-:W-:Y:S02]  /*28540*/  IMAD.SHL.U32 R8, R20, 0x8, RZ ;  /* 0x0000000814087824 */ /* 0x000fe400078e00ff */
[----:B------:R-:W-:-:S07]  /*28550*/  IMAD.MOV.U32 R3, RZ, RZ, R14 ;  /* 0x000000ffff037224 */ /* 0x000fce00078e000e */
[----:B------:R-:W-:Y:S05]  /*28560*/  WARPSYNC.COLLECTIVE R15, `(.L_x_11456) ;  /* 0x000000000f087348 */ /* 0x000fea0003c00000 */
[----:B------:R0:W1:Y:S02]  /*28570*/  SHFL.IDX P6, R14, R13, R12, R11 ;  /* 0x0000000c0d0e7389 */ /* 0x00006400000c000b */
[----:B01----:R-:W-:Y:S01]  /*28580*/  ENDCOLLECTIVE ;  /* 0x000000000000791b */ /* 0x003fe20003800000 */
.L_x_11456:
[----:B------:R-:W-:Y:S01]  /*28590*/  LOP3.LUT R8, R8, 0x38, RZ, 0xc0, !PT ;  /* 0x0000003808087812 */ /* 0x000fe200078ec0ff */
[----:B------:R-:W-:-:S03]  /*285a0*/  IMAD.MOV.U32 R13, RZ, RZ, R5 ;  /* 0x000000ffff0d7224 */ /* 0x000fc600078e0005 */
[----:B------:R-:W-:-:S05]  /*285b0*/  @!P1 LEA R12, P0, R8, R14, 0x1 ;  /* 0x0000000e080c9211 */ /* 0x000fca00078008ff */
[----:B------:R-:W-:Y:S02]  /*285c0*/  @!P1 IMAD.MOV.U32 R2, RZ, RZ, R12 ;  /* 0x000000ffff029224 */ /* 0x000fe400078e000c */
[----:B------:R-:W-:Y:S02]  /*285d0*/  IMAD.MOV.U32 R12, RZ, RZ, 0x1 ;  /* 0x00000001ff0c7424 */ /* 0x000fe400078e00ff */
[----:B------:R-:W-:-:S07]  /*285e0*/  @!P1 IMAD.X R3, RZ, RZ, R3, P0 ;  /* 0x000000ffff039224 */ /* 0x000fce00000e0603 */
[----:B------:R-:W-:Y:S05]  /*285f0*/  WARPSYNC.COLLECTIVE R15, `(.L_x_11457) ;  /* 0x000000000f087348 */ /* 0x000fea0003c00000 */
[----:B------:R0:W1:Y:S02]  /*28600*/  SHFL.IDX P6, R14, R13, R12, R11 ;  /* 0x0000000c0d0e7389 */ /* 0x00006400000c000b */
[----:B01----:R-:W-:Y:S01]  /*28610*/  ENDCOLLECTIVE ;  /* 0x000000000000791b */ /* 0x003fe20003800000 */
.L_x_11457:
        /* <DEDUP_REMOVED lines=13> */
.L_x_11458:
[----:B------:R-:W-:Y:S02]  /*286f0*/  IMAD.MOV.U32 R13, RZ, RZ, R5 ;  /* 0x000000ffff0d7224 */ /* 0x000fe400078e0005 */
[----:B------:R-:W-:Y:S01]  /*28700*/  IMAD.MOV.U32 R12, RZ, RZ, 0x2 ;  /* 0x00000002ff0c7424 */ /* 0x000fe200078e00ff */
[----:B------:R-:W-:-:S05]  /*28710*/  @!P1 LEA R10, P0, R8, R14, 0x1 ;  /* 0x0000000e080a9211 */ /* 0x000fca00078008ff */
[----:B------:R-:W-:Y:S02]  /*28720*/  @!P1 IMAD.X R11, RZ, RZ, R2, P0 ;  /* 0x000000ffff0b9224 */ /* 0x000fe400000e0602 */
[----:B------:R-:W-:Y:S02]  /*28730*/  @!P1 IMAD.MOV.U32 R2, RZ, RZ, R10 ;  /* 0x000000ffff029224 */ /* 0x000fe400078e000a */
[----:B------:R-:W-:Y:S02]  /*28740*/  @!P1 IMAD.MOV.U32 R3, RZ, RZ, R11 ;  /* 0x000000ffff039224 */ /* 0x000fe400078e000b */
[----:B------:R-:W-:Y:S02]  /*28750*/  IMAD.MOV.U32 R11, RZ, RZ, 0x181f ;  /* 0x0000181fff0b7424 */ /* 0x000fe400078e00ff */
[----:B------:R-:W-:Y:S01]  /*28760*/  IMAD.SHL.U32 R10, R20, 0x8, RZ ;  /* 0x00000008140a7824 */ /* 0x000fe200078e00ff */
        /* <DEDUP_REMOVED lines=9> */
.L_x_11459:
[----:B------:R-:W-:Y:S02]  /*28800*/  LOP3.LUT R10, R10, 0x38, RZ, 0xc0, !PT ;  /* 0x000000380a0a7812 */ /* 0x000fe400078ec0ff */
[----:B------:R-:W-:Y:S01]  /*28810*/  @P1 LOP3.LUT R16, R16, 0x400, RZ, 0xfc, !PT ;  /* 0x0000040010101812 */ /* 0x000fe200078efcff */
[----:B------:R-:W-:-:S03]  /*28820*/  IMAD.MOV.U32 R13, RZ, RZ, R0 ;  /* 0x000000ffff0d7224 */ /* 0x000fc600078e0000 */
[----:B------:R-:W-:Y:S01]  /*28830*/  LOP3.LUT R16, R16, 0xfffffdff, RZ, 0xc0, !PT ;  /* 0xfffffdff10107812 */ /* 0x000fe200078ec0ff */
[----:B------:R-:W-:-:S07]  /*28840*/  IMAD.MOV.U32 R8, RZ, RZ, R14 ;  /* 0x000000ffff087224 */ /* 0x000fce00078e000e */
[----:B------:R-:W-:Y:S05]  /*28850*/  WARPSYNC.COLLECTIVE R15, `(.L_x_11460) ;  /* 0x000000000f087348 */ /* 0x000fea0003c00000 */
[----:B------:R0:W1:Y:S02]  /*28860*/  SHFL.IDX P6, R14, R13, R12, R11 ;  /* 0x0000000c0d0e7389 */ /* 0x00006400000c000b */
[----:B01----:R-:W-:Y:S01]  /*28870*/  ENDCOLLECTIVE ;  /* 0x000000000000791b */ /* 0x003fe20003800000 */
.L_x_11460:
[----:B------:R-:W-:Y:S02]  /*28880*/  IMAD.MOV.U32 R13, RZ, RZ, R5 ;  /* 0x000000ffff0d7224 */ /* 0x000fe400078e0005 */
[----:B------:R-:W-:Y:S02]  /*28890*/  IMAD.MOV.U32 R12, RZ, RZ, 0x3 ;  /* 0x00000003ff0c7424 */ /* 0x000fe400078e00ff */
[----:B------:R-:W-:-:S07]  /*288a0*/  IMAD.MOV.U32 R9, RZ, RZ, R14 ;  /* 0x000000ffff097224 */ /* 0x000fce00078e000e */
[----:B------:R-:W-:Y:S05]  /*288b0*/  WARPSYNC.COLLECTIVE R15, `(.L_x_11461) ;  /* 0x000000000f087348 */ /* 0x000fea0003c00000 */
[----:B------:R0:W1:Y:S02]  /*288c0*/  SHFL.IDX P6, R14, R13, R12, R11 ;  /* 0x0000000c0d0e7389 */ /* 0x00006400000c000b */
[----:B01----:R-:W-:Y:S01]  /*288d0*/  ENDCOLLECTIVE ;  /* 0x000000000000791b */ /* 0x003fe20003800000 */
.L_x_11461:
        /* <DEDUP_REMOVED lines=8> */
[----:B------:R0:W-:Y:S01]  /*28960*/  @!P1 LDGSTS.E.BYPASS.LTC128B.128 [R22+0x19400], desc[UR36][R2.64], !P5 ;  /* 0x1940000002169fae */ /* 0x0001e2000e901d64 */
[----:B------:R-:W-:Y:S01]  /*28970*/  ISETP.GE.AND P1, PT, R6, UR41, PT ;  /* 0x0000002906007c0c */ /* 0x000fe2000bf26270 */
[----:B------:R-:W-:-:S12]  /*28980*/  IMAD.MOV.U32 R6, RZ, RZ, R14 ;  /* 0x000000ffff067224 */ /* 0x000fd800078e000e */
[----:B0-----:R-:W-:Y:S05]  /*28990*/  WARPSYNC.COLLECTIVE R15, `(.L_x_11462) ;  /* 0x000000000f087348 */ /* 0x001fea0003c00000 */
[----:B------:R1:W2:Y:S02]  /*289a0*/  SHFL.IDX P6, R14, R13, R12, R11 ;  /* 0x0000000c0d0e7389 */ /* 0x0002a400000c000b */
[----:B012---:R-:W-:Y:S01]  /*289b0*/  ENDCOLLECTIVE ;  /* 0x000000000000791b */ /* 0x007fe20003800000 */
.L_x_11462:
        /* <DEDUP_REMOVED lines=8> */
.L_x_11463:
        /* <DEDUP_REMOVED lines=9> */
[----:B------:R0:W-:Y:S04]  /*28ad0*/  @!P1 LDGSTS.E.BYPASS.LTC128B.128 [R22+0x19c00], desc[UR36][R2.64], !P5 ;  /* 0x19c0000002169fae */ /* 0x0001e8000e901d64 */
[----:B------:R-:W-:Y:S01]  /*28ae0*/  ISETP.GE.AND P1, PT, R6, UR41, PT ;  /* 0x0000002906007c0c */ /* 0x000fe2000bf26270 */
[----:B------:R-:W-:-:S02]  /*28af0*/  VIADD R6, R4, 0x50 ;  /* 0x0000005004067836 */ /* 0x000fc40000000000 */
[----:B0-----:R-:W-:-:S10]  /*28b00*/  IMAD.MOV.U32 R2, RZ, RZ, R14 ;  /* 0x000000ffff027224 */ /* 0x001fd400078e000e */
[----:B------:R-:W-:Y:S05]  /*28b10*/  WARPSYNC.COLLECTIVE R15, `(.L_x_11464) ;  /* 0x000000000f087348 */ /* 0x000fea0003c00000 */
[----:B------:R0:W1:Y:S02]  /*28b20*/  SHFL.IDX P6, R14, R13, R12, R11 ;  /* 0x0000000c0d0e7389 */ /* 0x00006400000c000b */
[----:B01----:R-:W-:Y:S01]  /*28b30*/  ENDCOLLECTIVE ;  /* 0x000000000000791b */ /* 0x003fe20003800000 */
.L_x_11464:
[----:B------:R-:W-:-:S04]  /*28b40*/  @P1 LOP3.LUT R16, R16, 0x100, RZ, 0xfc, !PT ;  /* 0x0000010010101812 */ /* 0x000fc800078efcff */
[----:B------:R-:W-:Y:S01]  /*28b50*/  LOP3.LUT R16, R16, 0xffffff7f, RZ, 0xc0, !PT ;  /* 0xffffff7f10107812 */ /* 0x000fe200078ec0ff */
[----:B------:R-:W-:Y:S01]  /*28b60*/  IMAD.MOV.U32 R12, RZ, RZ, 0x5 ;  /* 0x00000005ff0c7424 */ /* 0x000fe200078e00ff */
        /* <DEDUP_REMOVED lines=13> */
.L_x_11465:
[----:B------:R-:W-:Y:S01]  /*28c40*/  @P1 LOP3.LUT R16, R16, 0x80, RZ, 0xfc, !PT ;  /* 0x0000008010101812 */ /* 0x000fe200078efcff */
[----:B------:R-:W-:-:S03]  /*28c50*/  IMAD.MOV.U32 R13, RZ, RZ, R0 ;  /* 0x000000ffff0d7224 */ /* 0x000fc600078e0000 */
[----:B------:R-:W-:Y:S01]  /*28c60*/  LOP3.LUT R16, R16, 0xffffffbf, RZ, 0xc0, !PT ;  /* 0xffffffbf10107812 */ /* 0x000fe200078ec0ff */
[----:B------:R-:W-:-:S07]  /*28c70*/  IMAD.MOV.U32 R2, RZ, RZ, R14 ;  /* 0x000000ffff027224 */ /* 0x000fce00078e000e */
[----:B------:R-:W-:Y:S05]  /*28c80*/  WARPSYNC.COLLECTIVE R15, `(.L_x_11466) ;  /* 0x000000000f087348 */ /* 0x000fea0003c00000 */
[----:B------:R0:W1:Y:S02]  /*28c90*/  SHFL.IDX P6, R14, R13, R12, R11 ;  /* 0x0000000c0d0e7389 */ /* 0x00006400000c000b */
[----:B01----:R-:W-:Y:S01]  /*28ca0*/  ENDCOLLECTIVE ;  /* 0x000000000000791b */ /* 0x003fe20003800000 */
.L_x_11466:
[----:B------:R-:W-:Y:S02]  /*28cb0*/  IMAD.MOV.U32 R13, RZ, RZ, R5 ;  /* 0x000000ffff0d7224 */ /* 0x000fe400078e0005 */
[----:B------:R-:W-:Y:S02]  /*28cc0*/  IMAD.MOV.U32 R12, RZ, RZ, 0x6 ;  /* 0x00000006ff0c7424 */ /* 0x000fe400078e00ff */
[----:B------:R-:W-:-:S07]  /*28cd0*/  IMAD.MOV.U32 R21, RZ, RZ, R14 ;  /* 0x000000ffff157224 */ /* 0x000fce00078e000e */
[----:B------:R-:W-:Y:S05]  /*28ce0*/  WARPSYNC.COLLECTIVE R15, `(.L_x_11467) ;  /* 0x000000000f087348 */ /* 0x000fea0003c00000 */
[----:B------:R0:W1:Y:S02]  /*28cf0*/  SHFL.IDX P6, R14, R13, R12, R11 ;  /* 0x0000000c0d0e7389 */ /* 0x00006400000c000b */
[----:B01----:R-:W-:Y:S01]  /*28d00*/  ENDCOLLECTIVE ;  /* 0x000000000000791b */ /* 0x003fe20003800000 */
.L_x_11467:
        /* <DEDUP_REMOVED lines=13> */
.L_x_11468:
[----:B------:R-:W-:-:S05]  /*28de0*/  VIADD R3, R4, 0x60 ;  /* 0x0000006004037836 */ /* 0x000fca0000000000 */
[----:B------:R-:W-:Y:S01]  /*28df0*/  ISETP.GE.AND P1, PT, R3, UR41, PT ;  /* 0x0000002903007c0c */ /* 0x000fe2000bf26270 */
[----:B------:R-:W-:Y:S02]  /*28e00*/  IMAD.MOV.U32 R13, RZ, RZ, R5 ;  /* 0x000000ffff0d7224 */ /* 0x000fe400078e0005 */
[----:B------:R-:W-:-:S10]  /*28e10*/  IMAD.MOV.U32 R12, RZ, RZ, 0x7 ;  /* 0x00000007ff0c7424 */ /* 0x000fd400078e00ff */
[----:B------:R-:W-:Y:S01]  /*28e20*/  @P1 LOP3.LUT R16, R16, 0x40, RZ, 0xfc, !PT ;  /* 0x0000004010101812 */ /* 0x000fe200078efcff */
[----:B------:R-:W-:-:S05]  /*28e30*/  IMAD.MOV.U32 R15, RZ, RZ, R14 ;  /* 0x000000ffff0f7224 */ /* 0x000fca00078e000e */
[----:B------:R-:W-:-:S05]  /*28e40*/  @!P1 LEA R6, P0, R10, R15, 0x1 ;  /* 0x0000000f0a069211 */ /* 0x000fca00078008ff */
[----:B------:R-:W-:Y:S02]  /*28e50*/  @!P1 IMAD.X R15, RZ, RZ, R2, P0 ;  /* 0x000000ffff0f9224 */ /* 0x000fe400000e0602 */
[----:B------:R-:W-:Y:S02]  /*28e60*/  @!P1 IMAD.MOV.U32 R2, RZ, RZ, R6 ;  /* 0x000000ffff029224 */ /* 0x000fe400078e0006 */
[----:B------:R-:W-:Y:S02]  /*28e70*/  @!P1 IMAD.MOV.U32 R3, RZ, RZ, R15 ;  /* 0x000000ffff039224 */ /* 0x000fe400078e000f */
[----:B------:R-:W-:-:S03]  /*28e80*/  IMAD.MOV.U32 R15, RZ, RZ, -0x1 ;  /* 0xffffffffff0f7424 */ /* 0x000fc600078e00ff */
[----:B------:R-:W-:Y:S01]  /*28e90*/  @!PT LDS RZ, [RZ] ;  /* 0x00000000fffff984 */ /* 0x000fe20000000800 */
[----:B------:R-:W-:Y:S01]  /*28ea0*/  @!PT LDS RZ, [RZ] ;  /* 0x00000000fffff984 */ /* 0x000fe20000000800 */
[----:B------:R-:W-:Y:S01]  /*28eb0*/  @!PT LDS RZ, [RZ] ;  /* 0x00000000fffff984 */ /* 0x000fe20000000800 */
[----:B------:R0:W-:Y:S04]  /*28ec0*/  @!P1 LDGSTS.E.BYPASS.LTC128B.128 [R22+0x1b400], desc[UR36][R2.64], !P5 ;  /* 0x1b40000002169fae */ /* 0x0001e8000e901d64 */
[----:B0-----:R-:W-:Y:S05]  /*28ed0*/  WARPSYNC.COLLECTIVE R15, `(.L_x_11469) ;  /* 0x000000000f087348 */ /* 0x001fea0003c00000 */
[----:B------:R1:W2:Y:S02]  /*28ee0*/  SHFL.IDX P6, R14, R13, R12, R11 ;  /* 0x0000000c0d0e7389 */ /* 0x0002a400000c000b */
[----:B012---:R-:W-:Y:S01]  /*28ef0*/  ENDCOLLECTIVE ;  /* 0x000000000000791b */ /* 0x007fe20003800000 */
.L_x_11469:
[----:B------:R-:W-:Y:S02]  /*28f00*/  IMAD.MOV.U32 R13, RZ, RZ, R0 ;  /* 0x000000ffff0d7224 */ /* 0x000fe400078e0000 */
[----:B------:R-:W-:-:S07]  /*28f10*/  IMAD.MOV.U32 R5, RZ, RZ, R14 ;  /* 0x000000ffff057224 */ /* 0x000fce00078e000e */
[----:B------:R-:W-:Y:S05]  /*28f20*/  WARPSYNC.COLLECTIVE R15, `(.L_x_11470) ;  /* 0x000000000f087348 */ /* 0x000fea0003c00000 */
[----:B------:R0:W1:Y:S02]  /*28f30*/  SHFL.IDX P6, R14, R13, R12, R11 ;  /* 0x0000000c0d0e7389 */ /* 0x00006400000c000b */
[----:B01----:R-:W-:Y:S01]  /*28f40*/  ENDCOLLECTIVE ;  /* 0x000000000000791b */ /* 0x003fe20003800000 */
.L_x_11470:
[----:B------:R-:W-:Y:S05]  /*28f50*/  BRA `(.L_x_11471) ;  /* 0xffffffc000387947 */ /* 0x000fea000383ffff */
.L_x_11393:
        /* <DEDUP_REMOVED lines=8> */
.L_x_11473:
[----:B------:R-:W-:Y:S05]  /*28fe0*/  BSYNC B0 ;  /* 0x0000000000007941 */ /* 0x000fea0003800000 */
.L_x_11472:
        /* <DEDUP_REMOVED lines=9> */
.L_x_11474:
        /* <DEDUP_REMOVED lines=8> */
.L_x_11475:
        /* <DEDUP_REMOVED lines=13> */
.L_x_11476:
[----:B------:R-:W-:Y:S02]  /*291d0*/  IMAD.MOV.U32 R13, RZ, RZ, R4 ;  /* 0x000000ffff0d7224 */ /* 0x000fe400078e0004 */
        /* <DEDUP_REMOVED lines=16> */
.L_x_11477:
[----:B------:R-:W-:Y:S02]  /*292e0*/  IMAD.MOV.U32 R13, RZ, RZ, R0 ;  /* 0x000000ffff0d7224 */ /* 0x000fe400078e0000 */
[----:B------:R-:W-:-:S07]  /*292f0*/  IMAD.MOV.U32 R5, RZ, RZ, R14 ;  /* 0x000000ffff057224 */ /* 0x000fce00078e000e */
[----:B------:R-:W-:Y:S05]  /*29300*/  WARPSYNC.COLLECTIVE R15, `(.L_x_11478) ;  /* 0x000000000f087348 */ /* 0x000fea0003c00000 */
[----:B------:R0:W1:Y:S02]  /*29310*/  SHFL.IDX P6, R14, R13, R12, R11 ;  /* 0x0000000c0d0e7389 */ /* 0x00006400000c000b */
[----:B01----:R-:W-:Y:S01]  /*29320*/  ENDCOLLECTIVE ;  /* 0x000000000000791b */ /* 0x003fe20003800000 */
.L_x_11478:
[----:B------:R-:W-:Y:S02]  /*29330*/  IMAD.MOV.U32 R13, RZ, RZ, R4 ;  /* 0x000000ffff0d7224 */ /* 0x000fe400078e0004 */
[----:B------:R-:W-:Y:S01]  /*29340*/  IMAD.MOV.U32 R12, RZ, RZ, 0x3 ;  /* 0x00000003ff0c7424 */ /* 0x000fe200078e00ff */
[----:B------:R-:W-:-:S05]  /*29350*/  @!P1 LEA R14, P0, R20, R14, 0x1 ;  /* 0x0000000e140e9211 */ /* 0x000fca00078008ff */
[----:B------:R-:W-:-:S08]  /*29360*/  @!P1 IMAD.MOV.U32 R2, RZ, RZ, R14 ;  /* 0x000000ffff029224 */ /* 0x000fd000078e000e */
[----:B------:R-:W-:Y:S05]  /*29370*/  WARPSYNC.COLLECTIVE R15, `(.L_x_11479) ;  /* 0x000000000f087348 */ /* 0x000fea0003c00000 */
[----:B------:R0:W1:Y:S02]  /*29380*/  SHFL.IDX P6, R14, R13, R12, R11 ;  /* 0x0000000c0d0e7389 */ /* 0x00006400000c000b */
[----:B01----:R-:W-:Y:S01]  /*29390*/  ENDCOLLECTIVE ;  /* 0x000000000000791b */ /* 0x003fe20003800000 */
.L_x_11479:
        /* <DEDUP_REMOVED lines=15> */
.L_x_11480:
        /* <DEDUP_REMOVED lines=17> */
.L_x_11481:
[----:B------:R-:W-:Y:S02]  /*295a0*/  IMAD.MOV.U32 R13, RZ, RZ, R0 ;  /* 0x000000ffff0d7224 */ /* 0x000fe400078e0000 */
[----:B------:R-:W-:-:S07]  /*295b0*/  IMAD.MOV.U32 R5, RZ, RZ, R14 ;  /* 0x000000ffff057224 */ /* 0x000fce00078e000e */
[----:B------:R-:W-:Y:S05]  /*295c0*/  WARPSYNC.COLLECTIVE R15, `(.L_x_11482) ;  /* 0x000000000f087348 */ /* 0x000fea0003c00000 */
[----:B------:R0:W1:Y:S02]  /*295d0*/  SHFL.IDX P6, R14, R13, R12, R11 ;  /* 0x0000000c0d0e7389 */ /* 0x00006400000c000b */
[----:B01----:R-:W-:Y:S01]  /*295e0*/  ENDCOLLECTIVE ;  /* 0x000000000000791b */ /* 0x003fe20003800000 */
.L_x_11482:
[----:B------:R-:W-:Y:S02]  /*295f0*/  IMAD.MOV.U32 R13, RZ, RZ, R4 ;  /* 0x000000ffff0d7224 */ /* 0x000fe400078e0004 */
[----:B------:R-:W-:Y:S01]  /*29600*/  IMAD.MOV.U32 R12, RZ, RZ, 0x5 ;  /* 0x00000005ff0c7424 */ /* 0x000fe200078e00ff */
[----:B------:R-:W-:-:S05]  /*29610*/  @!P1 LEA R14, P0, R20, R14, 0x1 ;  /* 0x0000000e140e9211 */ /* 0x000fca00078008ff */
[----:B------:R-:W-:-:S08]  /*29620*/  @!P1 IMAD.MOV.U32 R2, RZ, RZ, R14 ;  /* 0x000000ffff029224 */ /* 0x000fd000078e000e */
[----:B------:R-:W-:Y:S05]  /*29630*/  WARPSYNC.COLLECTIVE R15, `(.L_x_11483) ;  /* 0x000000000f087348 */ /* 0x000fea0003c00000 */
[----:B------:R0:W1:Y:S02]  /*29640*/  SHFL.IDX P6, R14, R13, R12, R11 ;  /* 0x0000000c0d0e7389 */ /* 0x00006400000c000b */
[----:B01----:R-:W-:Y:S01]  /*29650*/  ENDCOLLECTIVE ;  /* 0x000000000000791b */ /* 0x003fe20003800000 */
.L_x_11483:
        /* <DEDUP_REMOVED lines=15> */
.L_x_11484:
        /* <DEDUP_REMOVED lines=17> */
.L_x_11485:
[----:B------:R-:W-:Y:S02]  /*29860*/  IMAD.MOV.U32 R13, RZ, RZ, R0 ;  /* 0x000000ffff0d7224 */ /* 0x000fe400078e0000 */
[----:B------:R-:W-:-:S07]  /*29870*/  IMAD.MOV.U32 R5, RZ, RZ, R14 ;  /* 0x000000ffff057224 */ /* 0x000fce00078e000e */
[----:B------:R-:W-:Y:S05]  /*29880*/  WARPSYNC.COLLECTIVE R15, `(.L_x_11486) ;  /* 0x000000000f087348 */ /* 0x000fea0003c00000 */
[----:B------:R0:W1:Y:S02]  /*29890*/  SHFL.IDX P6, R14, R13, R12, R11 ;  /* 0x0000000c0d0e7389 */ /* 0x00006400000c000b */
[----:B01----:R-:W-:Y:S01]  /*298a0*/  ENDCOLLECTIVE ;  /* 0x000000000000791b */ /* 0x003fe20003800000 */
.L_x_11486:
[----:B------:R-:W-:Y:S02]  /*298b0*/  IMAD.MOV.U32 R13, RZ, RZ, R4 ;  /* 0x000000ffff0d7224 */ /* 0x000fe400078e0004 */
[----:B------:R-:W-:Y:S01]  /*298c0*/  IMAD.MOV.U32 R12, RZ, RZ, 0x7 ;  /* 0x00000007ff0c7424 */ /* 0x000fe200078e00ff */
[----:B------:R-:W-:-:S05]  /*298d0*/  @!P1 LEA R14, P0, R20, R14, 0x1 ;  /* 0x0000000e140e9211 */ /* 0x000fca00078008ff */
[----:B------:R-:W-:-:S08]  /*298e0*/  @!P1 IMAD.MOV.U32 R2, RZ, RZ, R14 ;  /* 0x000000ffff029224 */ /* 0x000fd000078e000e */
[----:B------:R-:W-:Y:S05]  /*298f0*/  WARPSYNC.COLLECTIVE R15, `(.L_x_11487) ;  /* 0x000000000f087348 */ /* 0x000fea0003c00000 */
[----:B------:R0:W1:Y:S02]  /*29900*/  SHFL.IDX P6, R14, R13, R12, R11 ;  /* 0x0000000c0d0e7389 */ /* 0x00006400000c000b */
[----:B01----:R-:W-:Y:S01]  /*29910*/  ENDCOLLECTIVE ;  /* 0x000000000000791b */ /* 0x003fe20003800000 */
.L_x_11487:
        /* <DEDUP_REMOVED lines=14> */
.L_x_11488:
[----:B------:R-:W-:Y:S05]  /*29a00*/  BRA `(.L_x_11489) ;  /* 0xffffffc000507947 */ /* 0x000fea000383ffff */
.L_x_11396:
[----:B0-----:R0:W2:Y:S02]  /*29a10*/  SYNCS.PHASECHK.TRANS64.TRYWAIT P0, [R17+URZ+0x32420], R0 ;  /* 0x03242000110075a7 */ /* 0x0010a4000800017f */
[----:B--2---:R-:W-:Y:S05]  /*29a20*/  @!P0 NANOSLEEP.SYNCS 0x989680 ;  /* 0x009896800000895d */ /* 0x004fea0003900000 */
[----:B------:R-:W2:Y:S02]  /*29a30*/  @!P0 SYNCS.PHASECHK.TRANS64 P0, [R17+URZ+0x32420], R0 ;  /* 0x03242000110085a7 */ /* 0x000ea4000800007f */
[----:B--2---:R-:W-:Y:S05]  /*29a40*/  @!P0 BRA `(.L_x_11396) ;  /* 0xfffffffc00f08947 */ /* 0x004fea000383ffff */
[----:B------:R-:W-:Y:S05]  /*29a50*/  BRA `(.L_x_11490) ;  /* 0xffffffc000b47947 */ /* 0x000fea000383ffff */
.L_x_11399:
[----:B--2---:R2:W3:Y:S02]  /*29a60*/  SYNCS.PHASECHK.TRANS64.TRYWAIT P0, [R24+URZ+0x32460], R3 ;  /* 0x03246003180075a7 */ /* 0x0044e4000800017f */
[----:B---3--:R-:W-:Y:S05]  /*29a70*/  @!P0 NANOSLEEP.SYNCS 0x989680 ;  /* 0x009896800000895d */ /* 0x008fea0003900000 */
[----:B------:R-:W3:Y:S02]  /*29a80*/  @!P0 SYNCS.PHASECHK.TRANS64 P0, [R24+URZ+0x32460], R3 ;  /* 0x03246003180085a7 */ /* 0x000ee4000800007f */
[----:B---3--:R-:W-:Y:S05]  /*29a90*/  @!P0 BRA `(.L_x_11399) ;  /* 0xfffffffc00f08947 */ /* 0x008fea000383ffff */
[----:B------:R-:W-:Y:S05]  /*29aa0*/  BRA `(.L_x_11491) ;  /* 0xffffffc000c07947 */ /* 0x000fea000383ffff */
.L_x_11400:
        /* <DEDUP_REMOVED lines=8> */
.L_x_11493:
[----:B------:R-:W-:Y:S05]  /*29b30*/  BSYNC B0 ;  /* 0x0000000000007941 */ /* 0x000fea0003800000 */
.L_x_11492:
        /* <DEDUP_REMOVED lines=12> */
.L_x_11494:
        /* <DEDUP_REMOVED lines=9> */
.L_x_11495:
        /* <DEDUP_REMOVED lines=19> */
.L_x_11496:
[----:B------:R-:W-:Y:S02]  /*29dc0*/  IMAD.MOV.U32 R13, RZ, RZ, R6 ;  /* 0x000000ffff0d7224 */ /* 0x000fe400078e0006 */
[----:B------:R-:W-:Y:S01]  /*29dd0*/  IMAD.MOV.U32 R12, RZ, RZ, 0x2 ;  /* 0x00000002ff0c7424 */ /* 0x000fe200078e00ff */
[----:B------:R-:W-:-:S13]  /*29de0*/  IADD3 R2, P3, R14, R0, RZ ;  /* 0x000000000e027210 */ /* 0x000fda0007f7e0ff */
[----:B------:R-:W-:Y:S05]  /*29df0*/  WARPSYNC.COLLECTIVE R15, `(.L_x_11497) ;  /* 0x000000000f087348 */ /* 0x000fea0003c00000 */
[----:B------:R0:W1:Y:S02]  /*29e00*/  SHFL.IDX P6, R14, R13, R12, R11 ;  /* 0x0000000c0d0e7389 */ /* 0x00006400000c000b */
[----:B01----:R-:W-:Y:S01]  /*29e10*/  ENDCOLLECTIVE ;  /* 0x000000000000791b */ /* 0x003fe20003800000 */
.L_x_11497:
        /* <DEDUP_REMOVED lines=17> */
.L_x_11498:
[----:B------:R-:W-:Y:S02]  /*29f30*/  IMAD.MOV.U32 R13, RZ, RZ, R6 ;  /* 0x000000ffff0d7224 */ /* 0x000fe400078e0006 */
[----:B------:R-:W-:Y:S01]  /*29f40*/  IMAD.MOV.U32 R12, RZ, RZ, 0x3 ;  /* 0x00000003ff0c7424 */ /* 0x000fe200078e00ff */
[----:B------:R-:W-:-:S13]  /*29f50*/  IADD3 R2, P3, R14, R0, RZ ;  /* 0x000000000e027210 */ /* 0x000fda0007f7e0ff */
[----:B------:R-:W-:Y:S05]  /*29f60*/  WARPSYNC.COLLECTIVE R15, `(.L_x_11499) ;  /* 0x000000000f087348 */ /* 0x000fea0003c00000 */
[----:B------:R0:W1:Y:S02]  /*29f70*/  SHFL.IDX P6, R14, R13, R12, R11 ;  /* 0x0000000c0d0e7389 */ /* 0x00006400000c000b */
[----:B01----:R-:W-:Y:S01]  /*29f80*/  ENDCOLLECTIVE ;  /* 0x000000000000791b */ /* 0x003fe20003800000 */
.L_x_11499:
        /* <DEDUP_REMOVED lines=17> */
.L_x_11500:
[----:B------:R-:W-:Y:S02]  /*2a0a0*/  IMAD.MOV.U32 R13, RZ, RZ, R6 ;  /* 0x000000ffff0d7224 */ /* 0x000fe400078e0006 */
[----:B------:R-:W-:Y:S01]  /*2a0b0*/  IMAD.MOV.U32 R12, RZ, RZ, 0x4 ;  /* 0x00000004ff0c7424 */ /* 0x000fe200078e00ff */
[----:B------:R-:W-:-:S13]  /*2a0c0*/  IADD3 R2, P3, R14, R0, RZ ;  /* 0x000000000e027210 */ /* 0x000fda0007f7e0ff */
[----:B------:R-:W-:Y:S05]  /*2a0d0*/  WARPSYNC.COLLECTIVE R15, `(.L_x_11501) ;  /* 0x000000000f087348 */ /* 0x000fea0003c00000 */
[----:B------:R0:W1:Y:S02]  /*2a0e0*/  SHFL.IDX P6, R14, R13, R12, R11 ;  /* 0x0000000c0d0e7389 */ /* 0x00006400000c000b */
[----:B01----:R-:W-:Y:S01]  /*2a0f0*/  ENDCOLLECTIVE ;  /* 0x000000000000791b */ /* 0x003fe20003800000 */
.L_x_11501:
        /* <DEDUP_REMOVED lines=17> */
.L_x_11502:
[----:B------:R-:W-:Y:S02]  /*2a210*/  IMAD.MOV.U32 R13, RZ, RZ, R6 ;  /* 0x000000ffff0d7224 */ /* 0x000fe400078e0006 */
[----:B------:R-:W-:Y:S01]  /*2a220*/  IMAD.MOV.U32 R12, RZ, RZ, 0x5 ;  /* 0x00000005ff0c7424 */ /* 0x000fe200078e00ff */
[----:B------:R-:W-:-:S13]  /*2a230*/  IADD3 R2, P3, R14, R0, RZ ;  /* 0x000000000e027210 */ /* 0x000fda0007f7e0ff */
[----:B------:R-:W-:Y:S05]  /*2a240*/  WARPSYNC.COLLECTIVE R15, `(.L_x_11503) ;  /* 0x000000000f087348 */ /* 0x000fea0003c00000 */
[----:B------:R0:W1:Y:S02]  /*2a250*/  SHFL.IDX P6, R14, R13, R12, R11 ;  /* 0x0000000c0d0e7389 */ /* 0x00006400000c000b */
[----:B01----:R-:W-:Y:S01]  /*2a260*/  ENDCOLLECTIVE ;  /* 0x000000000000791b */ /* 0x003fe20003800000 */
.L_x_11503:
        /* <DEDUP_REMOVED lines=12> */
.L_x_11504:
        /* <DEDUP_REMOVED lines=9> */
.L_x_11406:
[----:B--2---:R2:W3:Y:S02]  /*2a3c0*/  SYNCS.PHASECHK.TRANS64.TRYWAIT P0, [R10+URZ+0x32440], R25 ;  /* 0x032440190a0075a7 */ /* 0x0044e4000800017f */
[----:B---3--:R-:W-:Y:S05]  /*2a3d0*/  @!P0 NANOSLEEP.SYNCS 0x989680 ;  /* 0x009896800000895d */ /* 0x008fea0003900000 */
[----:B------:R-:W3:Y:S02]  /*2a3e0*/  @!P0 SYNCS.PHASECHK.TRANS64 P0, [R10+URZ+0x32440], R25 ;  /* 0x032440190a0085a7 */ /* 0x000ee4000800007f */
[----:B---3--:R-:W-:Y:S05]  /*2a3f0*/  @!P0 BRA `(.L_x_11406) ;  /* 0xfffffffc00f08947 */ /* 0x008fea000383ffff */
[----:B------:R-:W-:Y:S05]  /*2a400*/  BRA `(.L_x_11506) ;  /* 0xffffffc400207947 */ /* 0x000fea000383ffff */
.L_x_11407:
        /* <DEDUP_REMOVED lines=8> */
.L_x_11508:
[----:B------:R-:W-:Y:S05]  /*2a490*/  BSYNC B1 ;  /* 0x0000000000017941 */ /* 0x000fea0003800000 */
.L_x_11507:
        /* <DEDUP_REMOVED lines=9> */
.L_x_11509:
[----:B------:R-:W-:Y:S02]  /*2a530*/  IMAD.MOV.U32 R13, RZ, RZ, R21 ;  /* 0x000000ffff0d7224 */ /* 0x000fe400078e0015 */
[----:B------:R-:W-:Y:S01]  /*2a540*/  IMAD.MOV.U32 R12, RZ, RZ, 0x1 ;  /* 0x00000001ff0c7424 */ /* 0x000fe200078e00ff */
[----:B------:R-:W-:-:S13]  /*2a550*/  IADD3 R2, P0, R14, R0, RZ ;  /* 0x000000000e027210 */ /* 0x000fda0007f1e0ff */
[----:B------:R-:W-:Y:S05]  /*2a560*/  WARPSYNC.COLLECTIVE R15, `(.L_x_11510) ;  /* 0x000000000f087348 */ /* 0x000fea0003c00000 */
[----:B------:R0:W1:Y:S02]  /*2a570*/  SHFL.IDX P6, R14, R13, R12, R11 ;  /* 0x0000000c0d0e7389 */ /* 0x00006400000c000b */
[----:B01----:R-:W-:Y:S01]  /*2a580*/  ENDCOLLECTIVE ;  /* 0x000000000000791b */ /* 0x003fe20003800000 */
.L_x_11510:
        /* <DEDUP_REMOVED lines=10> */
.L_x_11511:
[----:B------:R-:W-:Y:S02]  /*2a630*/  IMAD.MOV.U32 R13, RZ, RZ, R21 ;  /* 0x000000ffff0d7224 */ /* 0x000fe400078e0015 */
[----:B------:R-:W-:Y:S02]  /*2a640*/  IMAD.MOV.U32 R12, RZ, RZ, 0x2 ;  /* 0x00000002ff0c7424 */ /* 0x000fe400078e00ff */
[----:B------:R-:W-:-:S07]  /*2a650*/  IMAD.MOV.U32 R6, RZ, RZ, R14 ;  /* 0x000000ffff067224 */ /* 0x000fce00078e000e */
[----:B------:R-:W-:Y:S05]  /*2a660*/  WARPSYNC.COLLECTIVE R15, `(.L_x_11512) ;  /* 0x000000000f087348 */ /* 0x000fea0003c00000 */
[----:B------:R0:W1:Y:S02]  /*2a670*/  SHFL.IDX P6, R14, R13, R12, R11 ;  /* 0x0000000c0d0e7389 */ /* 0x00006400000c000b */
[----:B01----:R-:W-:Y:S01]  /*2a680*/  ENDCOLLECTIVE ;  /* 0x000000000000791b */ /* 0x003fe20003800000 */
.L_x_11512:
        /* <DEDUP_REMOVED lines=11> */
.L_x_11513:
[----:B------:R-:W-:Y:S02]  /*2a740*/  IMAD.MOV.U32 R13, RZ, RZ, R21 ;  /* 0x000000ffff0d7224 */ /* 0x000fe400078e0015 */
[----:B------:R-:W-:Y:S01]  /*2a750*/  IMAD.MOV.U32 R12, RZ, RZ, 0x3 ;  /* 0x00000003ff0c7424 */ /* 0x000fe200078e00ff */
[----:B------:R-:W-:-:S13]  /*2a760*/  IADD3 R2, P0, R14, R0, RZ ;  /* 0x000000000e027210 */ /* 0x000fda0007f1e0ff */
[----:B------:R-:W-:Y:S05]  /*2a770*/  WARPSYNC.COLLECTIVE R15, `(.L_x_11514) ;  /* 0x000000000f087348 */ /* 0x000fea0003c00000 */
[----:B------:R0:W1:Y:S02]  /*2a780*/  SHFL.IDX P6, R14, R13, R12, R11 ;  /* 0x0000000c0d0e7389 */ /* 0x00006400000c000b */
[----:B01----:R-:W-:Y:S01]  /*2a790*/  ENDCOLLECTIVE ;  /* 0x000000000000791b */ /* 0x003fe20003800000 */
.L_x_11514:
        /* <DEDUP_REMOVED lines=10> */
.L_x_11515:
[----:B------:R-:W-:Y:S02]  /*2a840*/  IMAD.MOV.U32 R13, RZ, RZ, R21 ;  /* 0x000000ffff0d7224 */ /* 0x000fe400078e0015 */
[----:B------:R-:W-:Y:S01]  /*2a850*/  IMAD.MOV.U32 R12, RZ, RZ, 0x4 ;  /* 0x00000004ff0c7424 */ /* 0x000fe200078e00ff */
[----:B------:R-:W-:-:S13]  /*2a860*/  IADD3 R2, P0, R14, R0, RZ ;  /* 0x000000000e027210 */ /* 0x000fda0007f1e0ff */
[----:B------:R-:W-:Y:S05]  /*2a870*/  WARPSYNC.COLLECTIVE R15, `(.L_x_11516) ;  /* 0x000000000f087348 */ /* 0x000fea0003c00000 */
[----:B------:R0:W1:Y:S02]  /*2a880*/  SHFL.IDX P6, R14, R13, R12, R11 ;  /* 0x0000000c0d0e7389 */ /* 0x00006400000c000b */
[----:B01----:R-:W-:Y:S01]  /*2a890*/  ENDCOLLECTIVE ;  /* 0x000000000000791b */ /* 0x003fe20003800000 */
.L_x_11516:
        /* <DEDUP_REMOVED lines=10> */
.L_x_11517:
[----:B------:R-:W-:Y:S02]  /*2a940*/  IMAD.MOV.U32 R13, RZ, RZ, R21 ;  /* 0x000000ffff0d7224 */ /* 0x000fe400078e0015 */
[----:B------:R-:W-:Y:S01]  /*2a950*/  IMAD.MOV.U32 R12, RZ, RZ, 0x5 ;  /* 0x00000005ff0c7424 */ /* 0x000fe200078e00ff */
[----:B------:R-:W-:-:S13]  /*2a960*/  IADD3 R2, P0, R14, R0, RZ ;  /* 0x000000000e027210 */ /* 0x000fda0007f1e0ff */
[----:B------:R-:W-:Y:S05]  /*2a970*/  WARPSYNC.COLLECTIVE R15, `(.L_x_11518) ;  /* 0x000000000f087348 */ /* 0x000fea0003c00000 */
[----:B------:R0:W1:Y:S02]  /*2a980*/  SHFL.IDX P6, R14, R13, R12, R11 ;  /* 0x0000000c0d0e7389 */ /* 0x00006400000c000b */
[----:B01----:R-:W-:Y:S01]  /*2a990*/  ENDCOLLECTIVE ;  /* 0x000000000000791b */ /* 0x003fe20003800000 */
.L_x_11518:
        /* <DEDUP_REMOVED lines=10> */
.L_x_11519:
[----:B------:R-:W-:Y:S05]  /*2aa40*/  BRA `(.L_x_11520) ;  /* 0xffffffc000607947 */ /* 0x000fea000383ffff */
.L_x_11412:
[----:B---3--:R3:W4:Y:S02]  /*2aa50*/  SYNCS.PHASECHK.TRANS64.TRYWAIT P0, [R10+URZ+0x32460], R25 ;  /* 0x032460190a0075a7 */ /* 0x008724000800017f */
[----:B----4-:R-:W-:Y:S05]  /*2aa60*/  @!P0 NANOSLEEP.SYNCS 0x989680 ;  /* 0x009896800000895d */ /* 0x010fea0003900000 */
[----:B------:R-:W4:Y:S02]  /*2aa70*/  @!P0 SYNCS.PHASECHK.TRANS64 P0, [R10+URZ+0x32460], R25 ;  /* 0x032460190a0085a7 */ /* 0x000f24000800007f */
[----:B----4-:R-:W-:Y:S05]  /*2aa80*/  @!P0 BRA `(.L_x_11412) ;  /* 0xfffffffc00f08947 */ /* 0x010fea000383ffff */
[----:B------:R-:W-:Y:S05]  /*2aa90*/  BRA `(.L_x_11521) ;  /* 0xffffffc000ac7947 */ /* 0x000fea000383ffff */
.L_x_11413:
        /* <DEDUP_REMOVED lines=8> */
.L_x_11523:
[----:B------:R-:W-:Y:S05]  /*2ab20*/  BSYNC B1 ;  /* 0x0000000000017941 */ /* 0x000fea0003800000 */
.L_x_11522:
        /* <DEDUP_REMOVED lines=9> */
.L_x_11524:
[----:B------:R-:W-:Y:S02]  /*2abc0*/  IMAD.MOV.U32 R13, RZ, RZ, R24 ;  /* 0x000000ffff0d7224 */ /* 0x000fe400078e0018 */
[----:B------:R-:W-:Y:S01]  /*2abd0*/  IMAD.MOV.U32 R12, RZ, RZ, 0x1 ;  /* 0x00000001ff0c7424 */ /* 0x000fe200078e00ff */
[----:B------:R-:W-:-:S13]  /*2abe0*/  IADD3 R2, P0, R14, R0, RZ ;  /* 0x000000000e027210 */ /* 0x000fda0007f1e0ff */
[----:B------:R-:W-:Y:S05]  /*2abf0*/  WARPSYNC.COLLECTIVE R15, `(.L_x_11525) ;  /* 0x000000000f087348 */ /* 0x000fea0003c00000 */
[----:B------:R0:W1:Y:S02]  /*2ac00*/  SHFL.IDX P6, R14, R13, R12, R11 ;  /* 0x0000000c0d0e7389 */ /* 0x00006400000c000b */
[----:B01----:R-:W-:Y:S01]  /*2ac10*/  ENDCOLLECTIVE ;  /* 0x000000000000791b */ /* 0x003fe20003800000 */
.L_x_11525:
        /* <DEDUP_REMOVED lines=13> */
.L_x_11526:
[----:B------:R-:W-:Y:S02]  /*2acf0*/  IMAD.MOV.U32 R13, RZ, RZ, R24 ;  /* 0x000000ffff0d7224 */ /* 0x000fe400078e0018 */
[----:B------:R-:W-:Y:S01]  /*2ad00*/  IMAD.MOV.U32 R12, RZ, RZ, 0x2 ;  /* 0x00000002ff0c7424 */ /* 0x000fe200078e00ff */
[----:B------:R-:W-:-:S13]  /*2ad10*/  IADD3 R2, P0, R14, R0, RZ ;  /* 0x000000000e027210 */ /* 0x000fda0007f1e0ff */
[----:B------:R-:W-:Y:S05]  /*2ad20*/  WARPSYNC.COLLECTIVE R15, `(.L_x_11527) ;  /* 0x000000000f087348 */ /* 0x000fea0003c00000 */
[----:B------:R0:W1:Y:S02]  /*2ad30*/  SHFL.IDX P6, R14, R13, R12, R11 ;  /* 0x0000000c0d0e7389 */ /* 0x00006400000c000b */
[----:B01----:R-:W-:Y:S01]  /*2ad40*/  ENDCOLLECTIVE ;  /* 0x000000000000791b */ /* 0x003fe20003800000 */
.L_x_11527:
        /* <DEDUP_REMOVED lines=13> */
.L_x_11528:
[----:B------:R-:W-:Y:S02]  /*2ae20*/  IMAD.MOV.U32 R13, RZ, RZ, R24 ;  /* 0x000000ffff0d7224 */ /* 0x000fe400078e0018 */
[----:B------:R-:W-:Y:S01]  /*2ae30*/  IMAD.MOV.U32 R12, RZ, RZ, 0x3 ;  /* 0x00000003ff0c7424 */ /* 0x000fe200078e00ff */
[----:B------:R-:W-:-:S13]  /*2ae40*/  IADD3 R2, P0, R14, R0, RZ ;  /* 0x000000000e027210 */ /* 0x000fda0007f1e0ff */
[----:B------:R-:W-:Y:S05]  /*2ae50*/  WARPSYNC.COLLECTIVE R15, `(.L_x_11529) ;  /* 0x000000000f087348 */ /* 0x000fea0003c00000 */
[----:B------:R0:W1:Y:S02]  /*2ae60*/  SHFL.IDX P6, R14, R13, R12, R11 ;  /* 0x0000000c0d0e7389 */ /* 0x00006400000c000b */
[----:B01----:R-:W-:Y:S01]  /*2ae70*/  ENDCOLLECTIVE ;  /* 0x000000000000791b */ /* 0x003fe20003800000 */
.L_x_11529:
        /* <DEDUP_REMOVED lines=13> */
.L_x_11530:
[----:B------:R-:W-:Y:S02]  /*2af50*/  IMAD.MOV.U32 R13, RZ, RZ, R24 ;  /* 0x000000ffff0d7224 */ /* 0x000fe400078e0018 */
[----:B------:R-:W-:Y:S01]  /*2af60*/  IMAD.MOV.U32 R12, RZ, RZ, 0x4 ;  /* 0x00000004ff0c7424 */ /* 0x000fe200078e00ff */
[----:B------:R-:W-:-:S13]  /*2af70*/  IADD3 R2, P0, R14, R0, RZ ;  /* 0x000000000e027210 */ /* 0x000fda0007f1e0ff */
[----:B------:R-:W-:Y:S05]  /*2af80*/  WARPSYNC.COLLECTIVE R15, `(.L_x_11531) ;  /* 0x000000000f087348 */ /* 0x000fea0003c00000 */
[----:B------:R0:W1:Y:S02]  /*2af90*/  SHFL.IDX P6, R14, R13, R12, R11 ;  /* 0x0000000c0d0e7389 */ /* 0x00006400000c000b */
[----:B01----:R-:W-:Y:S01]  /*2afa0*/  ENDCOLLECTIVE ;  /* 0x000000000000791b */ /* 0x003fe20003800000 */
.L_x_11531:
        /* <DEDUP_REMOVED lines=13> */
.L_x_11532:
[----:B------:R-:W-:Y:S02]  /*2b080*/  IMAD.MOV.U32 R13, RZ, RZ, R24 ;  /* 0x000000ffff0d7224 */ /* 0x000fe400078e0018 */
[----:B------:R-:W-:Y:S01]  /*2b090*/  IMAD.MOV.U32 R12, RZ, RZ, 0x5 ;  /* 0x00000005ff0c7424 */ /* 0x000fe200078e00ff */
[----:B------:R-:W-:-:S13]  /*2b0a0*/  IADD3 R2, P0, R14, R0, RZ ;  /* 0x000000000e027210 */ /* 0x000fda0007f1e0ff */
[----:B------:R-:W-:Y:S05]  /*2b0b0*/  WARPSYNC.COLLECTIVE R15, `(.L_x_11533) ;  /* 0x000000000f087348 */ /* 0x000fea0003c00000 */
[----:B------:R0:W1:Y:S02]  /*2b0c0*/  SHFL.IDX P6, R14, R13, R12, R11 ;  /* 0x0000000c0d0e7389 */ /* 0x00006400000c000b */
[----:B01----:R-:W-:Y:S01]  /*2b0d0*/  ENDCOLLECTIVE ;  /* 0x000000000000791b */ /* 0x003fe20003800000 */
.L_x_11533:
        /* <DEDUP_REMOVED lines=13> */
.L_x_11534:
[----:B------:R-:W-:Y:S05]  /*2b1b0*/  BRA `(.L_x_11535) ;  /* 0xffffffbc00f87947 */ /* 0x000fea000383ffff */
.L_x_11421:
        /* <DEDUP_REMOVED lines=8> */
.L_x_11537:
[----:B------:R-:W-:Y:S05]  /*2b240*/  BSYNC B0 ;  /* 0x0000000000007941 */ /* 0x000fea0003800000 */
.L_x_11536:
[----:B------:R-:W-:Y:S05]  /*2b250*/  BRA `(.L_x_11538) ;  /* 0xffffffc000c87947 */ /* 0x000fea000383ffff */
.L_x_11424:
[----:B0-----:R0:W1:Y:S02]  /*2b260*/  SYNCS.PHASECHK.TRANS64.TRYWAIT P0, [R7+URZ+0x32420], R0 ;  /* 0x03242000070075a7 */ /* 0x001064000800017f */
[----:B-1----:R-:W-:Y:S05]  /*2b270*/  @!P0 NANOSLEEP.SYNCS 0x989680 ;  /* 0x009896800000895d */ /* 0x002fea0003900000 */
[----:B------:R-:W1:Y:S02]  /*2b280*/  @!P0 SYNCS.PHASECHK.TRANS64 P0, [R7+URZ+0x32420], R0 ;  /* 0x03242000070085a7 */ /* 0x000e64000800007f */
[----:B-1----:R-:W-:Y:S05]  /*2b290*/  @!P0 BRA `(.L_x_11424) ;  /* 0xfffffffc00f08947 */ /* 0x002fea000383ffff */
[----:B------:R-:W-:Y:S05]  /*2b2a0*/  BRA `(.L_x_11539) ;  /* 0xffffffc400107947 */ /* 0x000fea000383ffff */
.L_x_11425:
        /* <DEDUP_REMOVED lines=8> */
[----:B0-23-5:R-:W-:Y:S05]  /*2b330*/  WARPSYNC.COLLECTIVE R15, `(.L_x_11541) ;  /* 0x000000000f087348 */ /* 0x02dfea0003c00000 */
[----:B------:R1:W4:Y:S02]  /*2b340*/  SHFL.IDX P6, R14, R13, R12, R11 ;  /* 0x0000000c0d0e7389 */ /* 0x00032400000c000b */
[----:B012345:R-:W-:Y:S01]  /*2b350*/  ENDCOLLECTIVE ;  /* 0x000000000000791b */ /* 0x03ffe20003800000 */
.L_x_11541:
[----:B------:R-:W-:Y:S05]  /*2b360*/  BSYNC B0 ;  /* 0x0000000000007941 */ /* 0x000fea0003800000 */
.L_x_11540:
[----:B------:R-:W-:Y:S05]  /*2b370*/  BRA `(.L_x_11542) ;  /* 0xffffffc000f87947 */ /* 0x000fea000383ffff */
.L_x_11428:
[----:B------:R-:W-:Y:S01]  /*2b380*/  BSSY B1, `(.L_x_11543) ;  /* 0x0000006000017945 */ /* 0x000fe20003800000 */
[----:B------:R-:W-:-:S07]  /*2b390*/  IMAD.MOV.U32 R15, RZ, RZ, -0x1 ;  /* 0xffffffffff0f7424 */ /* 0x000fce00078e00ff */
[----:B0-23-5:R-:W-:Y:S05]  /*2b3a0*/  WARPSYNC.COLLECTIVE R15, `(.L_x_11544) ;  /* 0x000000000f0c7348 */ /* 0x02dfea0003c00000 */
[----:B------:R-:W-:Y:S02]  /*2b3b0*/  ELECT P6, UR62, PT ;  /* 0x00000000003e782f */ /* 0x000fe400038c0000 */
[----:B------:R-:W-:Y:S01]  /*2b3c0*/  MOV R14, UR62 ;  /* 0x0000003e000e7c02 */ /* 0x000fe20008000f00 */
[----:B0-23-5:R-:W-:Y:S10]  /*2b3d0*/  ENDCOLLECTIVE ;  /* 0x000000000000791b */ /* 0x02dff40003800000 */
.L_x_11544:
[----:B------:R-:W-:Y:S05]  /*2b3e0*/  BSYNC B1 ;  /* 0x0000000000017941 */ /* 0x000fea0003800000 */
.L_x_11543:
[----:B------:R-:W-:Y:S05]  /*2b3f0*/  BRA `(.L_x_11545) ;  /* 0xffffffc000f07947 */ /* 0x000fea000383ffff */
.L_x_11430:
[----:B0-----:R0:W1:Y:S02]  /*2b400*/  SYNCS.PHASECHK.TRANS64.TRYWAIT P1, [R5+URZ+0x32440], R0 ;  /* 0x03244000050075a7 */ /* 0x001064000802017f */
[----:B-1----:R-:W-:Y:S05]  /*2b410*/  @!P1 NANOSLEEP.SYNCS 0x989680 ;  /* 0x009896800000995d */ /* 0x002fea0003900000 */
[----:B------:R-:W1:Y:S02]  /*2b420*/  @!P1 SYNCS.PHASECHK.TRANS64 P1, [R5+URZ+0x32440], R0 ;  /* 0x03244000050095a7 */ /* 0x000e64000802007f */
[----:B-1----:R-:W-:Y:S05]  /*2b430*/  @!P1 BRA `(.L_x_11430) ;  /* 0xfffffffc00f09947 */ /* 0x002fea000383ffff */
[----:B------:R-:W-:Y:S05]  /*2b440*/  BRA `(.L_x_11546) ;  /* 0xffffffc400187947 */ /* 0x000fea000383ffff */
.L_x_11432:
[----:B-1----:R1:W4:Y:S02]  /*2b450*/  SYNCS.PHASECHK.TRANS64.TRYWAIT P1, [R3+URZ+0x32440], R2 ;  /* 0x03244002030075a7 */ /* 0x002324000802017f */
[----:B----4-:R-:W-:Y:S05]  /*2b460*/  @!P1 NANOSLEEP.SYNCS 0x989680 ;  /* 0x009896800000995d */ /* 0x010fea0003900000 */
[----:B------:R-:W4:Y:S02]  /*2b470*/  @!P1 SYNCS.PHASECHK.TRANS64 P1, [R3+URZ+0x32440], R2 ;  /* 0x03244002030095a7 */ /* 0x000f24000802007f */
[----:B----4-:R-:W-:Y:S05]  /*2b480*/  @!P1 BRA `(.L_x_11432) ;  /* 0xfffffffc00f09947 */ /* 0x010fea000383ffff */
[----:B------:R-:W-:Y:S05]  /*2b490*/  BRA `(.L_x_11547) ;  /* 0xffffffc400247947 */ /* 0x000fea000383ffff */
.L_x_11434:
[----:B----4-:R4:W0:Y:S02]  /*2b4a0*/  SYNCS.PHASECHK.TRANS64.TRYWAIT P1, [R5+URZ+0x32460], R0 ;  /* 0x03246000050075a7 */ /* 0x010824000802017f */
[----:B0-----:R-:W-:Y:S05]  /*2b4b0*/  @!P1 NANOSLEEP.SYNCS 0x989680 ;  /* 0x009896800000995d */ /* 0x001fea0003900000 */
[----:B------:R-:W0:Y:S02]  /*2b4c0*/  @!P1 SYNCS.PHASECHK.TRANS64 P1, [R5+URZ+0x32460], R0 ;  /* 0x03246000050095a7 */ /* 0x000e24000802007f */
[----:B0-----:R-:W-:Y:S05]  /*2b4d0*/  @!P1 BRA `(.L_x_11434) ;  /* 0xfffffffc00f09947 */ /* 0x001fea000383ffff */
[----:B------:R-:W-:Y:S05]  /*2b4e0*/  BRA `(.L_x_11548) ;  /* 0xffffffc400207947 */ /* 0x000fea000383ffff */
        .type           $_ZN7cutlass13device_kernelIN5flash11enable_sm90INS1_16FlashAttnFwdSm90INS1_25CollectiveMainloopFwdSm90ILi2EN4cute5tupleIJNS5_1CILi1EEES8_S8_EEENS6_IJNS7_ILi128EEENS7_ILi96EEENS7_ILi64EEEEEELi256ENS_10bfloat16_tEfNS_4arch4Sm90ELb0ELb1ELb1ELb0ELb1ELb0ELb1ELb1ELb0ELb1ELb0ELb0EEENS1_21CollectiveEpilogueFwdINS6_IJSA_NS7_ILi256EEESB_EEES9_SE_SG_Li256ELb0ELb1ELb0ELb0EEENS1_30DynamicPersistentTileSchedulerILi256ELi128ELb0ELb1ELb1EEEEEEEEEvNT_6ParamsE$_ZZN5flash25CollectiveMainloopFwdSm90ILi2EN4cute5tupleIJNS1_1CILi1EEES4_S4_EEENS2_IJNS3_ILi128EEENS3_ILi96EEENS3_ILi64EEEEEELi256EN7cutlass10bfloat16_tEfNSA_4arch4Sm90ELb0ELb1ELb1ELb0ELb1ELb0ELb1ELb1ELb0ELb1ELb0ELb0EE3mmaINS_16FlashAttnFwdSm90ISE_NS_21CollectiveEpilogueFwdINS2_IJS6_NS3_ILi256EEES7_EEES5_SB_SD_Li256ELb0ELb1ELb0ELb0EEENS_30DynamicPersistentTileSchedulerILi256ELi128ELb0ELb1ELb1EEEE13SharedStorageENS1_6TensorINS1_11ArrayEngineIfLm128EEENS1_6LayoutINS2_IJNS2_IJNS3_ILi2EEEST_NS3_ILi32EEEEEES4_S4_EEENS2_IJNS2_IJS4_ST_NS3_ILi4EEEEEENS3_ILi0EEESZ_EEEEEEENS_7SoftmaxILi2ELi0EEEEEbRKNSE_6ParamsENSA_13PipelineAsyncILi2EEES19_RNSA_13PipelineStateILj2EEERT0_RT1_iRiRKNS_16SeqlenInfoQKNewKILb0ELb0EEENS2_IJiiiiEEERT_ENKUliT_T0_T1_E_clIZSF_ISO_S12_S14_EbS17_S19_S19_S1C_S1E_S1G_iS1H_S1L_S1M_S1O_EUlRS1P_iE1_NS3_ILb0EEENS3_ILb1EEEEEDaiS1P_S1Q_S1R_,@function
        .size           $_ZN7cutlass13device_kernelIN5flash11enable_sm90INS1_16FlashAttnFwdSm90INS1_25CollectiveMainloopFwdSm90ILi2EN4cute5tupleIJNS5_1CILi1EEES8_S8_EEENS6_IJNS7_ILi128EEENS7_ILi96EEENS7_ILi64EEEEEELi256ENS_10bfloat16_tEfNS_4arch4Sm90ELb0ELb1ELb1ELb0ELb1ELb0ELb1ELb1ELb0ELb1ELb0ELb0EEENS1_21CollectiveEpilogueFwdINS6_IJSA_NS7_ILi256EEESB_EEES9_SE_SG_Li256ELb0ELb1ELb0ELb0EEENS1_30DynamicPersistentTileSchedulerILi256ELi128ELb0ELb1ELb1EEEEEEEEEvNT_6ParamsE$_ZZN5flash25CollectiveMainloopFwdSm90ILi2EN4cute5tupleIJNS1_1CILi1EEES4_S4_EEENS2_IJNS3_ILi128EEENS3_ILi96EEENS3_ILi64EEEEEELi256EN7cutlass10bfloat16_tEfNSA_4arch4Sm90ELb0ELb1ELb1ELb0ELb1ELb0ELb1ELb1ELb0ELb1ELb0ELb0EE3mmaINS_16FlashAttnFwdSm90ISE_NS_21CollectiveEpilogueFwdINS2_IJS6_NS3_ILi256EEES7_EEES5_SB_SD_Li256ELb0ELb1ELb0ELb0EEENS_30DynamicPersistentTileSchedulerILi256ELi128ELb0ELb1ELb1EEEE13SharedStorageENS1_6TensorINS1_11ArrayEngineIfLm128EEENS1_6LayoutINS2_IJNS2_IJNS3_ILi2EEEST_NS3_ILi32EEEEEES4_S4_EEENS2_IJNS2_IJS4_ST_NS3_ILi4EEEEEENS3_ILi0EEESZ_EEEEEEENS_7SoftmaxILi2ELi0EEEEEbRKNSE_6ParamsENSA_13PipelineAsyncILi2EEES19_RNSA_13PipelineStateILj2EEERT0_RT1_iRiRKNS_16SeqlenInfoQKNewKILb0ELb0EEENS2_IJiiiiEEERT_ENKUliT_T0_T1_E_clIZSF_ISO_S12_S14_EbS17_S19_S19_S1C_S1E_S1G_iS1H_S1L_S1M_S1O_EUlRS1P_iE1_NS3_ILb0EEENS3_ILb1EEEEEDaiS1P_S1Q_S1R_,(.L_x_15671 - $_ZN7cutlass13device_kernelIN5flash11enable_sm90INS1_16FlashAttnFwdSm90INS1_25CollectiveMainloopFwdSm90ILi2EN4cute5tupleIJNS5_1CILi1EEES8_S8_EEENS6_IJNS7_ILi128EEENS7_ILi96EEENS7_ILi64EEEEEELi256ENS_10bfloat16_tEfNS_4arch4Sm90ELb0ELb1ELb1ELb0ELb1ELb0ELb1ELb1ELb0ELb1ELb0ELb0EEENS1_21CollectiveEpilogueFwdINS6_IJSA_NS7_ILi256EEESB_EEES9_SE_SG_Li256ELb0ELb1ELb0ELb0EEENS1_30DynamicPersistentTileSchedulerILi256ELi128ELb0ELb1ELb1EEEEEEEEEvNT_6ParamsE$_ZZN5flash25CollectiveMainloopFwdSm90ILi2EN4cute5tupleIJNS1_1CILi1EEES4_S4_EEENS2_IJNS3_ILi128EEENS3_ILi96EEENS3_ILi64EEEEEELi256EN7cutlass10bfloat16_tEfNSA_4arch4Sm90ELb0ELb1ELb1ELb0ELb1ELb0ELb1ELb1ELb0ELb1ELb0ELb0EE3mmaINS_16FlashAttnFwdSm90ISE_NS_21CollectiveEpilogueFwdINS2_IJS6_NS3_ILi256EEES7_EEES5_SB_SD_Li256ELb0ELb1ELb0ELb0EEENS_30DynamicPersistentTileSchedulerILi256ELi128ELb0ELb1ELb1EEEE13SharedStorageENS1_6TensorINS1_11ArrayEngineIfLm128EEENS1_6LayoutINS2_IJNS2_IJNS3_ILi2EEEST_NS3_ILi32EEEEEES4_S4_EEENS2_IJNS2_IJS4_ST_NS3_ILi4EEEEEENS3_ILi0EEESZ_EEEEEEENS_7SoftmaxILi2ELi0EEEEEbRKNSE_6ParamsENSA_13PipelineAsyncILi2EEES19_RNSA_13PipelineStateILj2EEERT0_RT1_iRiRKNS_16SeqlenInfoQKNewKILb0ELb0EEENS2_IJiiiiEEERT_ENKUliT_T0_T1_E_clIZSF_ISO_S12_S14_EbS17_S19_S19_S1C_S1E_S1G_iS1H_S1L_S1M_S1O_EUlRS1P_iE1_NS3_ILb0EEENS3_ILb1EEEEEDaiS1P_S1Q_S1R_)
$_ZN7cutlass13device_kernelIN5flash11enable_sm90INS1_16FlashAttnFwdSm90INS1_25CollectiveMainloopFwdSm90ILi2EN4cute5tupleIJNS5_1CILi1EEES8_S8_EEENS6_IJNS7_ILi128EEENS7_ILi96EEENS7_ILi64EEEEEELi256ENS_10bfloat16_tEfNS_4arch4Sm90ELb0ELb1ELb1ELb0ELb1ELb0ELb1ELb1ELb0ELb1ELb0ELb0EEENS1_21CollectiveEpilogueFwdINS6_IJSA_NS7_ILi256EEESB_EEES9_SE_SG_Li256ELb0ELb1ELb0ELb0EEENS1_30DynamicPersistentTileSchedulerILi256ELi128ELb0ELb1ELb1EEEEEEEEEvNT_6ParamsE$_ZZN5flash25CollectiveMainloopFwdSm90ILi2EN4cute5tupleIJNS1_1CILi1EEES4_S4_EEENS2_IJNS3_ILi128EEENS3_ILi96EEENS3_ILi64EEEEEELi256EN7cutlass10bfloat16_tEfNSA_4arch4Sm90ELb0ELb1ELb1ELb0ELb1ELb0ELb1ELb1ELb0ELb1ELb0ELb0EE3mmaINS_16FlashAttnFwdSm90ISE_NS_21CollectiveEpilogueFwdINS2_IJS6_NS3_ILi256EEES7_EEES5_SB_SD_Li256ELb0ELb1ELb0ELb0EEENS_30DynamicPersistentTileSchedulerILi256ELi128ELb0ELb1ELb1EEEE13SharedStorageENS1_6TensorINS1_11ArrayEngineIfLm128EEENS1_6LayoutINS2_IJNS2_IJNS3_ILi2EEEST_NS3_ILi32EEEEEES4_S4_EEENS2_IJNS2_IJS4_ST_NS3_ILi4EEEEEENS3_ILi0EEESZ_EEEEEEENS_7SoftmaxILi2ELi0EEEEEbRKNSE_6ParamsENSA_13PipelineAsyncILi2EEES19_RNSA_13PipelineStateILj2EEERT0_RT1_iRiRKNS_16SeqlenInfoQKNewKILb0ELb0EEENS2_IJiiiiEEERT_ENKUliT_T0_T1_E_clIZSF_ISO_S12_S14_EbS17_S19_S19_S1C_S1E_S1G_iS1H_S1L_S1M_S1O_EUlRS1P_iE1_NS3_ILb0EEENS3_ILb1EEEEEDaiS1P_S1Q_S1R_:
        /* <DEDUP_REMOVED lines=46> */
.L_x_11550:
[----:B------:R-:W-:Y:S05]  /*2b7d0*/  BSYNC B2 ;  /* 0x0000000000027941 */ /* 0x000fea0003800000 */
.L_x_11549:
        /* <DEDUP_REMOVED lines=17> */
.L_x_11552:
[----:B------:R-:W-:Y:S05]  /*2b8f0*/  BSYNC B2 ;  /* 0x0000000000027941 */ /* 0x000fea0003800000 */
.L_x_11551:
        /* <DEDUP_REMOVED lines=10> */
.L_x_11554:
[----:B------:R-:W-:Y:S05]  /*2b9a0*/  BSYNC B2 ;  /* 0x0000000000027941 */ /* 0x000fea0003800000 */
.L_x_11553:
        /* <DEDUP_REMOVED lines=92> */
.L_x_11557:
[----:B------:R-:W-:Y:S05]  /*2bf70*/  BSYNC B2 ;  /* 0x0000000000027941 */ /* 0x000fea0003800000 */
.L_x_11556:
        /* <DEDUP_REMOVED lines=17> */
.L_x_11559:
[----:B------:R-:W-:Y:S05]  /*2c090*/  BSYNC B2 ;  /* 0x0000000000027941 */ /* 0x000fea0003800000 */
.L_x_11558:
        /* <DEDUP_REMOVED lines=10> */
.L_x_11561:
[----:B------:R-:W-:Y:S05]  /*2c140*/  BSYNC B2 ;  /* 0x0000000000027941 */ /* 0x000fea0003800000 */
.L_x_11560:
[----:B------:R-:W2:Y:S04]  /*2c150*/  LDL.64 R14, [R0] ;  /* 0x00000000000e7983 */ /* 0x000ea80000100a00 */
[----:B------:R-:W3:Y:S04]  /*2c160*/  LDL.64 R12, [R0+0x58] ;  /* 0x00005800000c7983 */ /* 0x000ee80000100a00 */
[----:B------:R-:W4:Y:S04]  /*2c170*/  LDL.64 R2, [R0+0x48] ;  /* 0x0000480000027983 */ /* 0x000f280000100a00 */
[----:B0----5:R-:W4:Y:S01]  /*2c180*/  LDL.64 R8, [R0+0x50] ;  /* 0x0000500000087983 */ /* 0x021f220000100a00 */
[----:B------:R-:W-:-:S02]  /*2c190*/  R2UR UR6, R4 ;  /* 0x00000000040672ca */ /* 0x000fc400000e0000 */
[C---:B------:R-:W-:Y:S02]  /*2c1a0*/  R2UR UR7, R5.reuse ;  /* 0x00000000050772ca */ /* 0x040fe400000e0000 */
[----:B------:R-:W-:Y:S02]  /*2c1b0*/  R2UR UR4, R4 ;  /* 0x00000000040472ca */ /* 0x000fe400000e0000 */
[----:B------:R-:W-:-:S09]  /*2c1c0*/  R2UR UR5, R5 ;  /* 0x00000000050572ca */ /* 0x000fd200000e0000 */
[----:B--2---:R-:W2:Y:S04]  /*2c1d0*/  LD.E R15, desc[UR6][R14.64] ;  /* 0x000000060e0f7980 */ /* 0x004ea8000c101900 */
[----:B---3--:R-:W2:Y:S01]  /*2c1e0*/  LD.E.64 R6, desc[UR4][R12.64] ;  /* 0x000000040c067980 */ /* 0x008ea2000c101b00 */
[----:B------:R-:W-:Y:S05]  /*2c1f0*/  WARPSYNC.ALL ;  /* 0x0000000000007948 */ /* 0x000fea0003800000 */
[----:B------:R-:W-:-:S02]  /*2c200*/  R2UR UR6, R4 ;  /* 0x00000000040672ca */ /* 0x000fc400000e0000 */
[C---:B------:R-:W-:Y:S02]  /*2c210*/  R2UR UR7, R5.reuse ;  /* 0x00000000050772ca */ /* 0x040fe400000e0000 */
[----:B------:R-:W-:Y:S02]  /*2c220*/  R2UR UR4, R4 ;  /* 0x00000000040472ca */ /* 0x000fe400000e0000 */
[----:B------:R-:W-:-:S09]  /*2c230*/  R2UR UR5, R5 ;  /* 0x00000000050572ca */ /* 0x000fd200000e0000 */
[----:B----4-:R-:W3:Y:S04]  /*2c240*/  LD.E R11, desc[UR6][R2.64] ;  /* 0x00000006020b7980 */ /* 0x010ee8000c101900 */
[----:B------:R-:W4:Y:S01]  /*2c250*/  LD.E.64 R18, desc[UR4][R8.64] ;  /* 0x0000000408127980 */ /* 0x000f22000c101b00 */
        /* <DEDUP_REMOVED lines=12> */
[----:B------:R-:W-:Y:S03]  /*2c320*/  HGMMA.64x96x16.F32.BF16 R24, gdesc[UR4], R24, UP0, gsb0 ;  /* 0x01600000041879f0 */ /* 0x000fe6000b801818 */
        /* <DEDUP_REMOVED lines=258> */
.L_x_11564:
[----:B------:R-:W-:Y:S05]  /*2d350*/  BSYNC B2 ;  /* 0x0000000000027941 */ /* 0x000fea0003800000 */
.L_x_11563:
        /* <DEDUP_REMOVED lines=12> */
[----:B------:R-:W2:Y:S04]  /*2d420*/  LDL.64 R2, [R0+0x68] ;  /* 0x0000680000027983 */ /* 0x000ea80000100a00 */
[----:B------:R-:W4:Y:S04]  /*2d430*/  LD.E R79, desc[UR4][R22.64] ;  /* 0x00000004164f7980 */ /* 0x000f28000c101900 */
[----:B0-----:R-:W3:Y:S04]  /*2d440*/  LD.E R7, desc[UR4][R22.64+0x24] ;  /* 0x0000240416077980 */ /* 0x001ee8000c101900 */
[----:B--2---:R-:W2:Y:S01]  /*2d450*/  LD.E.64 R2, desc[UR4][R2.64] ;  /* 0x0000000402027980 */ /* 0x004ea2000c101b00 */
[----:B---3--:R-:W-:-:S13]  /*2d460*/  ISETP.NE.AND P0, PT, R7, 0x1, PT ;  /* 0x000000010700780c */ /* 0x008fda0003f05270 */
[C---:B------:R-:W-:Y:S02]  /*2d470*/  @P0 R2UR UR6, R4.reuse ;  /* 0x00000000040602ca */ /* 0x040fe400000e0000 */
[C---:B------:R-:W-:Y:S02]  /*2d480*/  @P0 R2UR UR7, R5.reuse ;  /* 0x00000000050702ca */ /* 0x040fe400000e0000 */
[C---:B------:R-:W-:Y:S02]  /*2d490*/  R2UR UR14, R4.reuse ;  /* 0x00000000040e72ca */ /* 0x040fe400000e0000 */
[----:B------:R-:W-:Y:S02]  /*2d4a0*/  R2UR UR15, R5 ;  /* 0x00000000050f72ca */ /* 0x000fe400000e0000 */
[----:B------:R-:W-:-:S07]  /*2d4b0*/  R2UR UR10, R4 ;  /* 0x00000000040a72ca */ /* 0x000fce00000e0000 */
[----:B------:R-:W3:Y:S01]  /*2d4c0*/  @P0 LD.E R82, desc[UR6][R22.64+0x2c] ;  /* 0x00002c0616520980 */ /* 0x000ee2000c101900 */
        /* <DEDUP_REMOVED lines=8> */
[----:B------:R-:W3:Y:S04]  /*2d550*/  LD.E R8, desc[UR6][R22.64+0x4] ;  /* 0x0000040616087980 */ /* 0x000ee8000c101900 */
[----:B------:R-:W3:Y:S04]  /*2d560*/  LD.E R20, desc[UR10][R22.64+0xc] ;  /* 0x00000c0a16147980 */ /* 0x000ee8000c101900 */
[----:B------:R-:W3:Y:S04]  /*2d570*/  LD.E R19, desc[UR8][R22.64+0x10] ;  /* 0x0000100816137980 */ /* 0x000ee8000c101900 */
[----:B------:R-:W3:Y:S04]  /*2d580*/  LD.E R21, desc[UR12][R22.64+0x14] ;  /* 0x0000140c16157980 */ /* 0x000ee8000c101900 */
[----:B--2---:R0:W2:Y:S02]  /*2d590*/  LD.E R18, desc[UR4][R2.64] ;  /* 0x0000000402127980 */ /* 0x0040a4000c101900 */
        /* <DEDUP_REMOVED lines=11> */
[-C--:B--2---:R-:W-:Y:S01]  /*2d650*/  FMUL.FTZ R14, R34, R18.reuse ;  /* 0x00000012220e7220 */ /* 0x084fe20000410000 */
[----:B------:R-:W-:Y:S01]  /*2d660*/  SHF.R.S32.HI R34, RZ, 0x1f, R79 ;  /* 0x0000001fff227819 */ /* 0x000fe2000001144f */
        /* <DEDUP_REMOVED lines=17> */
[----:B------:R-:W-:Y:S01]  /*2d780*/  LEA.HI R46, R34, R79, RZ, 0x2 ;  /* 0x0000004f222e7211 */ /* 0x000fe200078f10ff */
[----:B0-----:R-:W-:Y:S01]  /*2d790*/  FMUL.FTZ R2, R26, R18 ;  /* 0x000000121a027220 */ /* 0x001fe20000410000 */
[----:B------:R-:W-:Y:S01]  /*2d7a0*/  LEA.HI R47, R41, R40, RZ, 0x2 ;  /* 0x00000028292f7211 */ /* 0x000fe200078f10ff */
[-C--:B------:R-:W-:Y:S01]  /*2d7b0*/  FMUL.FTZ R11, R27, R18.reuse ;  /* 0x000000121b0b7220 */ /* 0x080fe20000410000 */
[-C--:B------:R-:W-:Y:S01]  /*2d7c0*/  FMUL.FTZ R26, R42, R18.reuse ;  /* 0x000000122a1a7220 */ /* 0x080fe20000410000 */
[-C--:B------:R-:W-:Y:S01]  /*2d7d0*/  FMUL.FTZ R27, R43, R18.reuse ;  /* 0x000000122b1b7220 */ /* 0x080fe20000410000 */
[-C--:B------:R-:W-:Y:S01]  /*2d7e0*/  FMUL.FTZ R43, R48, R18.reuse ;  /* 0x00000012302b7220 */ /* 0x080fe20000410000 */
[----:B------:R-:W-:Y:S01]  /*2d7f0*/  FMUL.FTZ R42, R49, R18 ;  /* 0x00000012312a7220 */ /* 0x000fe20000410000 */
[----:B------:R-:W-:-:S02]  /*2d800*/  LOP3.LUT R46, R46, 0xfffffffc, RZ, 0xc0, !PT ;  /* 0xfffffffc2e2e7812 */ /* 0x000fc400078ec0ff */
[--C-:B------:R-:W-:Y:S02]  /*2d810*/  SHF.R.S32.HI R48, RZ, 0x2, R47.reuse ;  /* 0x00000002ff307819 */ /* 0x100fe4000001142f */
[----:B------:R-:W-:Y:S01]  /*2d820*/  SHF.R.S32.HI R49, RZ, 0x1f, R47 ;  /* 0x0000001fff317819 */ /* 0x000fe2000001142f */
[----:B------:R-:W-:Y:S01]  /*2d830*/  IMAD.IADD R79, R79, 0x1, -R46 ;  /* 0x000000014f4f7824 */ /* 0x000fe200078e0a2e */
[----:B------:R-:W-:Y:S02]  /*2d840*/  SHF.R.S32.HI R46, RZ, 0x7, R39 ;  /* 0x00000007ff2e7819 */ /* 0x000fe40000011427 */
[----:B------:R-:W-:Y:S02]  /*2d850*/  LEA.HI R49, R49, R48, RZ, 0x3 ;  /* 0x0000003031317211 */ /* 0x000fe400078f18ff */
[----:B------:R-:W-:Y:S02]  /*2d860*/  LEA.HI R41, R41, R40, RZ, 0x5 ;  /* 0x0000002829297211 */ /* 0x000fe400078f28ff */
[----:B------:R-:W-:-:S02]  /*2d870*/  LOP3.LUT R49, R49, 0xfffffff8, RZ, 0xc0, !PT ;  /* 0xfffffff831317812 */ /* 0x000fc400078ec0ff */
[----:B------:R-:W-:Y:S02]  /*2d880*/  LEA.HI R39, R39, R46, RZ, 0x1 ;  /* 0x0000002e27277211 */ /* 0x000fe400078f08ff */
[----:B------:R-:W-:Y:S01]  /*2d890*/  SHF.R.S32.HI R41, RZ, 0x5, R41 ;  /* 0x00000005ff297819 */ /* 0x000fe20000011429 */
[----:B------:R-:W-:Y:S01]  /*2d8a0*/  IMAD.IADD R49, R48, 0x1, -R49 ;  /* 0x0000000130317824 */ /* 0x000fe200078e0a31 */
[----:B------:R-:W-:Y:S02]  /*2d8b0*/  LOP3.LUT R39, R39, 0x3fffffe, RZ, 0xc0, !PT ;  /* 0x03fffffe27277812 */ /* 0x000fe400078ec0ff */
[----:B------:R-:W-:Y:S01]  /*2d8c0*/  LEA.HI R48, R79, R79, RZ, 0x1 ;  /* 0x0000004f4f307211 */ /* 0x000fe200078f08ff */
[----:B---3--:R-:W-:Y:S02]  /*2d8d0*/  IMAD R80, R80, 0x8, R41 ;  /* 0x0000000850507824 */ /* 0x008fe400078e0229 */
[----:B------:R-:W-:Y:S01]  /*2d8e0*/  IMAD.IADD R39, R46, 0x1, -R39 ;  /* 0x000000012e277824 */ /* 0x000fe200078e0a27 */
[----:B------:R-:W-:Y:S01]  /*2d8f0*/  LOP3.LUT R48, R48, 0x1ffffffe, RZ, 0xc0, !PT ;  /* 0x1ffffffe30307812 */ /* 0x000fe200078ec0ff */
[----:B------:R-:W-:-:S02]  /*2d900*/  IMAD.U32 R46, R80, 0x10, R49 ;  /* 0x00000010502e7824 */ /* 0x000fc400078e0031 */
[----:B------:R-:W-:Y:S02]  /*2d910*/  FMUL.FTZ R52, R52, R18 ;  /* 0x0000001234347220 */ /* 0x000fe40000410000 */
[----:B------:R-:W-:Y:S02]  /*2d920*/  IMAD.IADD R48, R79, 0x1, -R48 ;  /* 0x000000014f307824 */ /* 0x000fe400078e0a30 */
[----:B------:R-:W-:Y:S01]  /*2d930*/  IMAD R39, R39, 0x40, R46 ;  /* 0x0000004027277824 */ /* 0x000fe200078e022e */
[----:B------:R0:W1:Y:S03]  /*2d940*/  MUFU.TANH R83, R52 ;  /* 0x0000003400537308 */ /* 0x0000660000002400 */
[----:B0-----:R-:W-:-:S04]  /*2d950*/  IMAD R52, R48, 0x8, R39 ;  /* 0x0000000830347824 */ /* 0x001fc800078e0227 */
[----:B------:R-:W-:-:S05]  /*2d960*/  @P0 IMAD.HI.U32 R81, R52, R81, RZ ;  /* 0x0000005134510227 */ /* 0x000fca00078e00ff */
[----:B------:R-:W-:Y:S01]  /*2d970*/  @P0 SHF.R.U32.HI R52, RZ, R82, R81 ;  /* 0x00000052ff340219 */ /* 0x000fe20000011651 */
[-C--:B------:R-:W-:Y:S01]  /*2d980*/  FMUL.FTZ R61, R61, R18.reuse ;  /* 0x000000123d3d7220 */ /* 0x080fe20000410000 */
[----:B------:R-:W-:Y:S01]  /*2d990*/  LOP3.LUT R47, R47, 0x7ffffffc, RZ, 0xc0, !PT ;  /* 0x7ffffffc2f2f7812 */ /* 0x000fe200078ec0ff */
[-C--:B------:R-:W-:Y:S02]  /*2d9a0*/  FMUL.FTZ R64, R64, R18.reuse ;  /* 0x0000001240407220 */ /* 0x080fe40000410000 */
[----:B------:R-:W0:Y:S01]  /*2d9b0*/  SHFL.IDX PT, R46, R52, RZ, 0x1c1f ;  /* 0x001c1fff342e7589 */ /* 0x000e2200000e0000 */
[----:B------:R-:W-:Y:S02]  /*2d9c0*/  IMAD.MOV.U32 R39, RZ, RZ, -0x60 ;  /* 0xffffffa0ff277424 */ /* 0x000fe400078e00ff */
[-C--:B------:R-:W-:Y:S01]  /*2d9d0*/  FMUL.FTZ R75, R33, R18.reuse ;  /* 0x00000012214b7220 */ /* 0x080fe20000410000 */
[-C--:B------:R-:W-:Y:S01]  /*2d9e0*/  FMUL.FTZ R77, R55, R18.reuse ;  /* 0x00000012374d7220 */ /* 0x080fe20000410000 */
[-C--:B------:R-:W-:Y:S01]  /*2d9f0*/  FMUL.FTZ R78, R58, R18.reuse ;  /* 0x000000123a4e7220 */ /* 0x080fe20000410000 */
[-C--:B------:R-:W-:Y:S01]  /*2da00*/  FMUL.FTZ R74, R32, R18.reuse ;  /* 0x00000012204a7220 */ /* 0x080fe20000410000 */
[----:B------:R2:W3:Y:S01]  /*2da10*/  MUFU.TANH R55, R61 ;  /* 0x0000003d00377308 */ /* 0x0004e20000002400 */
[-C--:B------:R-:W-:Y:S01]  /*2da20*/  FMUL.FTZ R33, R62, R18.reuse ;  /* 0x000000123e217220 */ /* 0x080fe20000410000 */
[----:B------:R-:W-:Y:S01]  /*2da30*/  FMUL.FTZ R34, R63, R18 ;  /* 0x000000123f227220 */ /* 0x000fe20000410000 */
[----:B------:R-:W-:-:S02]  /*2da40*/  IMAD.IADD R47, R40, 0x1, -R47 ;  /* 0x00000001282f7824 */ /* 0x000fc400078e0a2f */
        /* <DEDUP_REMOVED lines=18> */
[----:B------:R-:W-:-:S02]  /*2db70*/  IMAD R40, R10, R39, 0x1 ;  /* 0x000000010a287424 */ /* 0x000fc400078e0227 */
[-C--:B----4-:R-:W-:Y:S01]  /*2db80*/  FMUL.FTZ R64, R71, R18.reuse ;  /* 0x0000001247407220 */ /* 0x090fe20000410000 */
[----:B------:R-:W2:Y:S01]  /*2db90*/  MUFU.TANH R9, R9 ;  /* 0x0000000900097308 */ /* 0x000ea20000002400 */
[----:B------:R-:W-:Y:S02]  /*2dba0*/  IMAD R40, R47, -0x2, R40 ;  /* 0xfffffffe2f287824 */ /* 0x000fe400078e0228 */
[----:B------:R-:W-:Y:S01]  /*2dbb0*/  FMUL.FTZ R53, R53, R18 ;  /* 0x0000001235357220 */ /* 0x000fe20000410000 */
[----:B------:R-:W-:-:S04]  /*2dbc0*/  LOP3.LUT R39, RZ, R20, RZ, 0x33, !PT ;  /* 0x00000014ff277212 */ /* 0x000fc800078e33ff */
[----:B------:R-:W4:Y:S01]  /*2dbd0*/  MUFU.TANH R72, R72 ;  /* 0x0000004800487308 */ /* 0x000f220000002400 */
        /* <DEDUP_REMOVED lines=42> */
[----:B------:R-:W1:Y:S01]  /*2de80*/  MUFU.TANH R64, R64 ;  /* 0x0000004000407308 */ /* 0x000e620000002400 */
[----:B------:R-:W-:-:S02]  /*2de90*/  IMAD.IADD R59, R18, 0x1, R19 ;  /* 0x00000001123b7824 */ /* 0x000fc400078e0213 */
[----:B------:R-:W-:Y:S02]  /*2dea0*/  IMAD.IADD R67, R18, 0x1, R39 ;  /* 0x0000000112437824 */ /* 0x000fe400078e0227 */
[----:B------:R-:W-:Y:S02]  /*2deb0*/  IMAD R70, R10, -0x60, R21 ;  /* 0xffffffa00a467824 */ /* 0x000fe400078e0215 */
[----:B------:R-:W-:Y:S01]  /*2dec0*/  VIADD R71, R40, 0xffffffff ;  /* 0xffffffff28477836 */ /* 0x000fe20000000000 */
        /* <DEDUP_REMOVED lines=20> */
.L_x_11570:
[----:B------:R-:W-:Y:S05]  /*2e010*/  BSYNC B4 ;  /* 0x0000000000047941 */ /* 0x000fea0003800000 */
.L_x_11569:
[----:B------:R-:W-:Y:S01]  /*2e020*/  LOP3.LUT R18, RZ, R18, RZ, 0x33, !PT ;  /* 0x00000012ff127212 */ /* 0x000fe200078e33ff */
[----:B------:R-:W-:Y:S06]  /*2e030*/  BRA `(.L_x_11571) ;  /* 0x0000000000287947 */ /* 0x000fec0003800000 */
.L_x_11568:
        /* <DEDUP_REMOVED lines=10> */
.L_x_11571:
[----:B------:R-:W-:Y:S05]  /*2e0e0*/  BSYNC B3 ;  /* 0x0000000000037941 */ /* 0x000fea0003800000 */
.L_x_11567:
[----:B------:R-:W-:-:S05]  /*2e0f0*/  IMAD R18, R7, R18, R71 ;  /* 0x0000001207127224 */ /* 0x000fca00078e0247 */
[----:B------:R-:W-:Y:S02]  /*2e100*/  VIMNMX R53, R53, R18, !PT ;  /* 0x0000001235357248 */ /* 0x000fe40007fe0100 */
[----:B------:R-:W-:-:S07]  /*2e110*/  VIADDMNMX R54, R18, R7, R54, PT ;  /* 0x0000000712367246 */ /* 0x000fce0003800136 */
.L_x_11566:
[----:B------:R-:W-:Y:S05]  /*2e120*/  BSYNC B2 ;  /* 0x0000000000027941 */ /* 0x000fea0003800000 */
.L_x_11565:
        /* <DEDUP_REMOVED lines=101> */
[----:B------:R-:W-:Y:S01]  /*2e780*/  FSEL R28, R65, -INF , !P5 ;  /* 0xff800000411c7808 */ /* 0x000fe20006800000 */
[----:B0-----:R-:W-:Y:S01]  /*2e790*/  IMAD.IADD R65, R67, 0x1, R52 ;  /* 0x0000000143417824 */ /* 0x001fe200078e0234 */
[----:B------:R-:W-:-:S04]  /*2e7a0*/  ISETP.GE.AND P5, PT, R70, 0x59, PT ;  /* 0x000000594600780c */ /* 0x000fc80003fa6270 */
[----:B------:R-:W-:-:S04]  /*2e7b0*/  ISETP.GT.AND P6, PT, R53, 0x58, !P5 ;  /* 0x000000583500780c */ /* 0x000fc80006fc4270 */
[----:B------:R-:W-:-:S04]  /*2e7c0*/  ISETP.LT.OR P6, PT, R54, 0x59, P6 ;  /* 0x000000593600780c */ /* 0x000fc800037c1670 */
[----:B------:R-:W-:Y:S01]  /*2e7d0*/  FSEL R21, R68, -INF , !P6 ;  /* 0xff80000044157808 */ /* 0x000fe20007000000 */
[----:B------:R-:W-:Y:S01]  /*2e7e0*/  IMAD.IADD R68, R59, 0x1, R52 ;  /* 0x000000013b447824 */ /* 0x000fe200078e0234 */
        /* <DEDUP_REMOVED lines=28> */
.L_x_11577:
[----:B------:R-:W-:Y:S05]  /*2e9b0*/  BSYNC B4 ;  /* 0x0000000000047941 */ /* 0x000fea0003800000 */
.L_x_11576:
[----:B------:R-:W-:Y:S01]  /*2e9c0*/  LOP3.LUT R8, RZ, R8, RZ, 0x33, !PT ;  /* 0x00000008ff087212 */ /* 0x000fe200078e33ff */
[----:B------:R-:W-:Y:S06]  /*2e9d0*/  BRA `(.L_x_11578) ;  /* 0x0000000000287947 */ /* 0x000fec0003800000 */
.L_x_11575:
        /* <DEDUP_REMOVED lines=10> */
.L_x_11578:
[----:B------:R-:W-:Y:S05]  /*2ea80*/  BSYNC B3 ;  /* 0x0000000000037941 */ /* 0x000fea0003800000 */
.L_x_11574:
[----:B------:R-:W-:-:S05]  /*2ea90*/  IMAD R8, R7, R8, R71 ;  /* 0x0000000807087224 */ /* 0x000fca00078e0247 */
[----:B------:R-:W-:Y:S02]  /*2eaa0*/  VIADDMNMX R68, R8, R7, R68, PT ;  /* 0x0000000708447246 */ /* 0x000fe40003800144 */
[----:B------:R-:W-:-:S07]  /*2eab0*/  VIMNMX R65, R65, R8, !PT ;  /* 0x0000000841417248 */ /* 0x000fce0007fe0100 */
.L_x_11573:
[----:B------:R-:W-:Y:S05]  /*2eac0*/  BSYNC B2 ;  /* 0x0000000000027941 */ /* 0x000fea0003800000 */
.L_x_11572:
        /* <DEDUP_REMOVED lines=74> */
[C---:B------:R-:W-:Y:S01]  /*2ef70*/  ISETP.GT.AND P1, PT, R65.reuse, 0x48, !P1 ;  /* 0x000000484100780c */ /* 0x040fe20004f24270 */
[----:B------:R-:W3:Y:S01]  /*2ef80*/  LD.E R27, desc[UR4][R8.64+0x10] ;  /* 0x00001004081b7980 */ /* 0x000ee2000c101900 */
[C---:B------:R-:W-:Y:S02]  /*2ef90*/  ISETP.LT.OR P0, PT, R68.reuse, 0x42, P0 ;  /* 0x000000424400780c */ /* 0x040fe40000701670 */
[C---:B------:R-:W-:Y:S02]  /*2efa0*/  ISETP.GT.AND P2, PT, R65.reuse, 0x49, !P2 ;  /* 0x000000494100780c */ /* 0x040fe40005744270 */
[----:B------:R-:W-:Y:S02]  /*2efb0*/  ISETP.LT.OR P1, PT, R68, 0x49, P1 ;  /* 0x000000494400780c */ /* 0x000fe40000f21670 */
[----:B------:R-:W-:Y:S02]  /*2efc0*/  FSEL R32, R32, -INF , !P0 ;  /* 0xff80000020207808 */ /* 0x000fe40004000000 */
[----:B------:R-:W-:-:S02]  /*2efd0*/  ISETP.GT.AND P3, PT, R65, 0x50, !P3 ;  /* 0x000000504100780c */ /* 0x000fc40005f64270 */
[C---:B------:R-:W-:Y:S02]  /*2efe0*/  ISETP.LT.OR P2, PT, R68.reuse, 0x4a, P2 ;  /* 0x0000004a4400780c */ /* 0x040fe40001741670 */
[----:B------:R-:W-:Y:S02]  /*2eff0*/  FSEL R33, R33, -INF , !P1 ;  /* 0xff80000021217808 */ /* 0x000fe40004800000 */
[C---:B------:R-:W-:Y:S02]  /*2f000*/  ISETP.GT.AND P4, PT, R65.reuse, 0x51, !P4 ;  /* 0x000000514100780c */ /* 0x040fe40006784270 */
[C---:B------:R-:W-:Y:S02]  /*2f010*/  ISETP.GT.AND P5, PT, R65.reuse, 0x58, !P5 ;  /* 0x000000584100780c */ /* 0x040fe40006fa4270 */
[----:B------:R-:W-:Y:S02]  /*2f020*/  ISETP.GT.AND P6, PT, R65, 0x59, !P6 ;  /* 0x000000594100780c */ /* 0x000fe400077c4270 */
[----:B------:R-:W-:-:S02]  /*2f030*/  ISETP.LT.OR P3, PT, R68, 0x51, P3 ;  /* 0x000000514400780c */ /* 0x000fc40001f61670 */
[----:B------:R-:W-:Y:S02]  /*2f040*/  FSEL R34, R34, -INF , !P2 ;  /* 0xff80000022227808 */ /* 0x000fe40005000000 */
[C---:B------:R-:W-:Y:S02]  /*2f050*/  ISETP.LT.OR P4, PT, R68.reuse, 0x52, P4 ;  /* 0x000000524400780c */ /* 0x040fe40002781670 */
[C---:B------:R-:W-:Y:S02]  /*2f060*/  ISETP.LT.OR P5, PT, R68.reuse, 0x59, P5 ;  /* 0x000000594400780c */ /* 0x040fe40002fa1670 */
[----:B------:R-:W-:Y:S02]  /*2f070*/  ISETP.LT.OR P6, PT, R68, 0x5a, P6 ;  /* 0x0000005a4400780c */ /* 0x000fe400037c1670 */
[----:B------:R-:W-:Y:S02]  /*2f080*/  FSEL R61, R61, -INF , !P3 ;  /* 0xff8000003d3d7808 */ /* 0x000fe40005800000 */
[----:B------:R-:W-:-:S02]  /*2f090*/  FSEL R62, R62, -INF , !P4 ;  /* 0xff8000003e3e7808 */ /* 0x000fc40006000000 */
[----:B------:R-:W-:Y:S02]  /*2f0a0*/  FSEL R63, R63, -INF , !P5 ;  /* 0xff8000003f3f7808 */ /* 0x000fe40006800000 */
[----:B------:R-:W-:Y:S02]  /*2f0b0*/  R2UR UR6, R4 ;  /* 0x00000000040672ca */ /* 0x000fe400000e0000 */
[----:B------:R-:W-:Y:S02]  /*2f0c0*/  R2UR UR7, R5 ;  /* 0x00000000050772ca */ /* 0x000fe400000e0000 */
        /* <DEDUP_REMOVED lines=41> */
[----:B------:R-:W-:Y:S01]  /*2f360*/  FMNMX.FTZ R24, R34, R7, !PT ;  /* 0x0000000722187209 */ /* 0x000fe20007810000 */
[----:B------:R-:W2:Y:S01]  /*2f370*/  LD.E R70, desc[UR4][R8.64+0x20] ;  /* 0x0000200408467980 */ /* 0x000ea2000c101900 */
        /* <DEDUP_REMOVED lines=9> */
[----:B------:R-:W4:Y:S01]  /*2f410*/  LD.E R74, desc[UR6][R8.64+0x4] ;  /* 0x00000406084a7980 */ /* 0x000f22000c101900 */
[----:B0-----:R-:W-:-:S03]  /*2f420*/  FMNMX.FTZ R15, R68, R15, !PT ;  /* 0x0000000f440f7209 */ /* 0x001fc60007810000 */
[----:B-1----:R-:W3:Y:S04]  /*2f430*/  LD.E R68, desc[UR6][R8.64+0x14] ;  /* 0x0000140608447980 */ /* 0x002ee8000c101900 */
[----:B------:R-:W0:Y:S02]  /*2f440*/  SHFL.BFLY PT, R24, R15, 0x1, 0x1f ;  /* 0x0c201f000f187f89 */ /* 0x000e2400000e0000 */
[----:B0-----:R-:W-:-:S05]  /*2f450*/  FMNMX.FTZ R7, R15, R24, !PT ;  /* 0x000000180f077209 */ /* 0x001fca0007810000 */
[----:B------:R-:W-:Y:S04]  /*2f460*/  ST.E desc[UR4][R8.64], R7 ;  /* 0x0000000708007985 */ /* 0x000fe8000c101904 */
[----:B------:R-:W2:Y:S01]  /*2f470*/  LD.E R65, desc[UR6][R8.64] ;  /* 0x0000000608417980 */ /* 0x000ea2000c101900 */
[----:B------:R-:W-:Y:S02]  /*2f480*/  R2UR UR8, R4 ;  /* 0x00000000040872ca */ /* 0x000fe400000e0000 */
[----:B------:R-:W-:Y:S01]  /*2f490*/  R2UR UR9, R5 ;  /* 0x00000000050972ca */ /* 0x000fe200000e0000 */
[----:B----4-:R-:W0:Y:S02]  /*2f4a0*/  SHFL.BFLY PT, R15, R74, 0x2, 0x1f ;  /* 0x0c401f004a0f7f89 */ /* 0x010e2400000e0000 */
[----:B0-----:R-:W-:-:S05]  /*2f4b0*/  FMNMX.FTZ R15, R15, R74, !PT ;  /* 0x0000004a0f0f7209 */ /* 0x001fca0007810000 */
[----:B------:R-:W0:Y:S01]  /*2f4c0*/  SHFL.BFLY PT, R24, R15, 0x1, 0x1f ;  /* 0x0c201f000f187f89 */ /* 0x000e2200000e0000 */
[----:B--2---:R-:W-:Y:S02]  /*2f4d0*/  FSETP.NEU.FTZ.AND P0, PT, R65, -INF , PT ;  /* 0xff8000004100780b */ /* 0x004fe40003f1d000 */
[----:B0-----:R-:W-:Y:S02]  /*2f4e0*/  FMNMX.FTZ R25, R15, R24, !PT ;  /* 0x000000180f197209 */ /* 0x001fe40007810000 */
[----:B------:R-:W-:Y:S02]  /*2f4f0*/  FSEL R7, R65, RZ, P0 ;  /* 0x000000ff41077208 */ /* 0x000fe40000000000 */
[----:B------:R-:W-:-:S03]  /*2f500*/  FSETP.NEU.FTZ.AND P0, PT, R25, -INF , PT ;  /* 0xff8000001900780b */ /* 0x000fc60003f1d000 */
[----:B------:R-:W-:Y:S01]  /*2f510*/  FADD.FTZ R7, R2, -R7 ;  /* 0x8000000702077221 */ /* 0x000fe20000010000 */
[----:B------:R-:W-:-:S05]  /*2f520*/  FSEL R2, R25, RZ, P0 ;  /* 0x000000ff19027208 */ /* 0x000fca0000000000 */
[----:B------:R-:W-:Y:S01]  /*2f530*/  FADD.FTZ R3, R3, -R2 ;  /* 0x8000000203037221 */ /* 0x000fe20000010000 */
[----:B------:R-:W-:-:S03]  /*2f540*/  FMUL.FTZ R24, R7, R70 ;  /* 0x0000004607187220 */ /* 0x000fc60000410000 */
[----:B------:R-:W-:-:S03]  /*2f550*/  FMUL.FTZ R7, R70, R3 ;  /* 0x0000000346077220 */ /* 0x000fc60000410000 */
[----:B------:R-:W3:Y:S08]  /*2f560*/  MUFU.EX2 R24, R24 ;  /* 0x0000001800187308 */ /* 0x000ef00000000800 */
[----:B------:R-:W0:Y:S01]  /*2f570*/  MUFU.EX2 R7, R7 ;  /* 0x0000000700077308 */ /* 0x000e220000000800 */
[----:B------:R-:W-:Y:S01]  /*2f580*/  ST.E desc[UR4][R8.64+0x4], R25 ;  /* 0x0000041908007985 */ /* 0x000fe2000c101904 */
[----:B---3--:R-:W-:Y:S01]  /*2f590*/  FMUL.FTZ R27, R24, R27 ;  /* 0x0000001b181b7220 */ /* 0x008fe20000410000 */
        /* <DEDUP_REMOVED lines=71> */
[----:B------:R-:W-:Y:S01]  /*2fa10*/  FFMA.FTZ R184, R30, R65, -R8 ;  /* 0x000000411eb87223 */ /* 0x000fe20000010808 */
[----:B0-----:R-:W-:-:S06]  /*2fa20*/  FADD.FTZ R28, R20, R9 ;  /* 0x00000009141c7221 */ /* 0x001fcc0000010000 */
[----:B------:R-:W0:Y:S01]  /*2fa30*/  MUFU.EX2 R15, R15 ;  /* 0x0000000f000f7308 */ /* 0x000e220000000800 */
[----:B-1----:R-:W-:Y:S01]  /*2fa40*/  FADD.FTZ R30, R14, R21 ;  /* 0x000000150e1e7221 */ /* 0x002fe20000010000 */
[----:B------:R-:W-:-:S06]  /*2fa50*/  FFMA.FTZ R169, R54, R65, -R8 ;  /* 0x0000004136a97223 */ /* 0x000fcc0000010808 */
        /* <DEDUP_REMOVED lines=28> */
[----:B------:R-:W0:Y:S08]  /*2fc20*/  MUFU.EX2 R170, R170 ;  /* 0x000000aa00aa7308 */ /* 0x000e300000000800 */
        /* <DEDUP_REMOVED lines=157> */
[----:B------:R0:W-:Y:S01]  /*30600*/  ST.E desc[UR4][R8.64], R95 ;  /* 0x0000005f08007985 */ /* 0x0001e2000c101904 */
[----:B------:R-:W-:-:S03]  /*30610*/  FMUL.FTZ R115, R24, R101 ;  /* 0x0000006518737220 */ /* 0x000fc60000410000 */
[----:B------:R1:W-:Y:S04]  /*30620*/  ST.E desc[UR6][R8.64+0x4], R97 ;  /* 0x0000046108007985 */ /* 0x0003e8000c101906 */
[----:B------:R1:W-:Y:S04]  /*30630*/  ST.E desc[UR8][R8.64+0x10], R99 ;  /* 0x0000106308007985 */ /* 0x0003e8000c101908 */
[----:B0-----:R-:W2:Y:S04]  /*30640*/  LD.E R95, desc[UR14][R8.64+0x1d4] ;  /* 0x0001d40e085f7980 */ /* 0x001ea8000c101900 */
[----:B-1----:R-:W2:Y:S04]  /*30650*/  LD.E R97, desc[UR16][R8.64+0x1e0] ;  /* 0x0001e01008617980 */ /* 0x002ea8000c101900 */
        /* <DEDUP_REMOVED lines=77> */
[----:B------:R-:W-:Y:S01]  /*30b30*/  ST.E desc[UR4][R8.64+0x14], R115 ;  /* 0x0000147308007985 */ /* 0x000fe2000c101904 */
[C---:B------:R-:W-:Y:S01]  /*30b40*/  FMUL.FTZ R43, R24.reuse, R43 ;  /* 0x0000002b182b7220 */ /* 0x040fe20000410000 */
[----:B------:R-:W-:-:S02]  /*30b50*/  FMUL.FTZ R45, R24, R45 ;  /* 0x0000002d182d7220 */ /* 0x000fc40000410000 */
[----:B------:R-:W-:Y:S01]  /*30b60*/  ST.E desc[UR6][R8.64+0x20], R117 ;  /* 0x0000207508007985 */ /* 0x000fe2000c101906 */
[----:B------:R-:W-:-:S03]  /*30b70*/  FMUL.FTZ R47, R24, R47 ;  /* 0x0000002f182f7220 */ /* 0x000fc60000410000 */
[----:B------:R-:W-:Y:S01]  /*30b80*/  ST.E desc[UR8][R8.64+0x24], R119 ;  /* 0x0000247708007985 */ /* 0x000fe2000c101908 */
[----:B------:R-:W-:-:S03]  /*30b90*/  FMUL.FTZ R49, R24, R49 ;  /* 0x0000003118317220 */ /* 0x000fc60000410000 */
        /* <DEDUP_REMOVED lines=24> */
[----:B------:R-:W-:-:S03]  /*30d20*/  FMUL.FTZ R51, R24, R51 ;  /* 0x0000003318337220 */ /* 0x000fc60000410000 */
[----:B------:R1:W-:Y:S01]  /*30d30*/  ST.E desc[UR14][R8.64+0xf0], R35 ;  /* 0x0000f02308007985 */ /* 0x0003e2000c10190e */
        /* <DEDUP_REMOVED lines=30> */
[----:B---3--:R-:W-:-:S03]  /*30f20*/  FMUL.FTZ R85, R24, R85 ;  /* 0x0000005518557220 */ /* 0x008fc60000410000 */
[----:B------:R-:W-:Y:S01]  /*30f30*/  ST.E desc[UR16][R8.64+0x170], R67 ;  /* 0x0001704308007985 */ /* 0x000fe2000c101910 */
[----:B----4-:R-:W-:-:S03]  /*30f40*/  FMUL.FTZ R87, R24, R87 ;  /* 0x0000005718577220 */ /* 0x010fc60000410000 */
[----:B------:R-:W-:Y:S01]  /*30f50*/  ST.E desc[UR6][R8.64+0x174], R69 ;  /* 0x0001744508007985 */ /* 0x000fe2000c101906 */
[----:B--2---:R-:W-:-:S03]  /*30f60*/  FMUL.FTZ R89, R24, R89 ;  /* 0x0000005918597220 */ /* 0x004fc60000410000 */
        /* <DEDUP_REMOVED lines=17> */
[----:B-1----:R-:W-:-:S03]  /*31080*/  FMUL.FTZ R29, R7, R28 ;  /* 0x0000001c071d7220 */ /* 0x002fc60000410000 */
[----:B------:R-:W-:Y:S04]  /*31090*/  ST.E desc[UR10][R8.64+0x1c4], R91 ;  /* 0x0001c45b08007985 */ /* 0x000fe8000c10190a */
[----:B------:R-:W-:Y:S01]  /*310a0*/  ST.E desc[UR12][R8.64+0x1d0], R93 ;  /* 0x0001d05d08007985 */ /* 0x000fe2000c10190c */
[----:B------:R-:W-:-:S03]  /*310b0*/  FMUL.FTZ R31, R7, R34 ;  /* 0x00000022071f7220 */ /* 0x000fc60000410000 */
[----:B------:R-:W-:Y:S01]  /*310c0*/  ST.E desc[UR14][R8.64+0x1d4], R95 ;  /* 0x0001d45f08007985 */ /* 0x000fe2000c10190e */
[----:B------:R-:W-:-:S03]  /*310d0*/  FMUL.FTZ R33, R7, R30 ;  /* 0x0000001e07217220 */ /* 0x000fc60000410000 */
[----:B------:R-:W-:Y:S01]  /*310e0*/  ST.E desc[UR6][R8.64+0x1e0], R97 ;  /* 0x0001e06108007985 */ /* 0x000fe2000c101906 */
[----:B------:R-:W-:-:S03]  /*310f0*/  FMUL.FTZ R35, R7, R32 ;  /* 0x0000002007237220 */ /* 0x000fc60000410000 */
[----:B------:R-:W-:Y:S04]  /*31100*/  ST.E desc[UR16][R8.64+0x1e4], R99 ;  /* 0x0001e46308007985 */ /* 0x000fe8000c101910 */
[----:B------:R-:W-:Y:S04]  /*31110*/  ST.E desc[UR4][R8.64+0x1f0], R103 ;  /* 0x0001f06708007985 */ /* 0x000fe8000c101904 */
[----:B------:R-:W-:Y:S01]  /*31120*/  ST.E desc[UR8][R8.64+0x1f4], R101 ;  /* 0x0001f46508007985 */ /* 0x000fe2000c101908 */
        /* <DEDUP_REMOVED lines=10> */
[C---:B------:R-:W-:Y:S01]  /*311d0*/  FMUL.FTZ R39, R7.reuse, R48 ;  /* 0x0000003007277220 */ /* 0x040fe20000410000 */
[C---:B0-----:R-:W-:Y:S02]  /*311e0*/  FMUL.FTZ R33, R7.reuse, R44 ;  /* 0x0000002c07217220 */ /* 0x041fe40000410000 */
[----:B------:R0:W-:Y:S01]  /*311f0*/  ST.E desc[UR8][R8.64+0x38], R29 ;  /* 0x0000381d08007985 */ /* 0x0001e2000c101908 */
[----:B-1----:R-:W-:-:S03]  /*31200*/  FMUL.FTZ R35, R7, R46 ;  /* 0x0000002e07237220 */ /* 0x002fc60000410000 */
[----:B------:R-:W-:Y:S01]  /*31210*/  ST.E desc[UR10][R8.64+0x3c], R37 ;  /* 0x00003c2508007985 */ /* 0x000fe2000c10190a */
[----:B--2---:R-:W-:-:S03]  /*31220*/  FMUL.FTZ R3, R7, R50 ;  /* 0x0000003207037220 */ /* 0x004fc60000410000 */
[----:B------:R1:W-:Y:S01]  /*31230*/  ST.E desc[UR6][R8.64+0x48], R31 ;  /* 0x0000481f08007985 */ /* 0x0003e2000c101906 */
[----:B0-----:R-:W-:-:S03]  /*31240*/  FMUL.FTZ R29, R7, R52 ;  /* 0x00000034071d7220 */ /* 0x001fc60000410000 */
[----:B------:R0:W-:Y:S04]  /*31250*/  ST.E desc[UR12][R8.64+0x4c], R33 ;  /* 0x00004c2108007985 */ /* 0x0001e8000c10190c */
[----:B------:R2:W-:Y:S01]  /*31260*/  ST.E desc[UR14][R8.64+0x58], R35 ;  /* 0x0000582308007985 */ /* 0x0005e2000c10190e */
[----:B-1----:R-:W-:-:S03]  /*31270*/  FMUL.FTZ R31, R7, R62 ;  /* 0x0000003e071f7220 */ /* 0x002fc60000410000 */
[----:B------:R1:W-:Y:S01]  /*31280*/  ST.E desc[UR16][R8.64+0x5c], R39 ;  /* 0x00005c2708007985 */ /* 0x0003e2000c101910 */
[C---:B------:R-:W-:Y:S01]  /*31290*/  FMUL.FTZ R37, R7.reuse, R58 ;  /* 0x0000003a07257220 */ /* 0x040fe20000410000 */
[C---:B0-----:R-:W-:Y:S02]  /*312a0*/  FMUL.FTZ R33, R7.reuse, R54 ;  /* 0x0000003607217220 */ /* 0x041fe40000410000 */
[----:B------:R0:W-:Y:S01]  /*312b0*/  ST.E desc[UR4][R8.64+0x68], R3 ;  /* 0x0000680308007985 */ /* 0x0001e2000c101904 */
[----:B--2---:R-:W-:-:S03]  /*312c0*/  FMUL.FTZ R35, R7, R60 ;  /* 0x0000003c07237220 */ /* 0x004fc60000410000 */
[----:B------:R2:W-:Y:S01]  /*312d0*/  ST.E desc[UR8][R8.64+0x6c], R29 ;  /* 0x00006c1d08007985 */ /* 0x0005e2000c101908 */
[----:B-1----:R-:W-:-:S03]  /*312e0*/  FMUL.FTZ R39, R7, R56 ;  /* 0x0000003807277220 */ /* 0x002fc60000410000 */
[----:B------:R1:W-:Y:S01]  /*312f0*/  ST.E desc[UR6][R8.64+0x78], R31 ;  /* 0x0000781f08007985 */ /* 0x0003e2000c101906 */
[----:B0-----:R-:W-:-:S03]  /*31300*/  FMUL.FTZ R3, R7, R64 ;  /* 0x0000004007037220 */ /* 0x001fc60000410000 */
        /* <DEDUP_REMOVED lines=10> */
[----:B------:R1:W-:Y:S04]  /*313b0*/  ST.E desc[UR6][R8.64+0xa8], R29 ;  /* 0x0000a81d08007985 */ /* 0x0003e8000c101906 */
[----:B------:R3:W-:Y:S01]  /*313c0*/  ST.E desc[UR8][R8.64+0xac], R31 ;  /* 0x0000ac1f08007985 */ /* 0x0007e2000c101908 */
[C---:B0-----:R-:W-:Y:S01]  /*313d0*/  FMUL.FTZ R39, R7.reuse, R76 ;  /* 0x0000004c07277220 */ /* 0x041fe20000410000 */
[C---:B--2---:R-:W-:Y:S02]  /*313e0*/  FMUL.FTZ R3, R7.reuse, R78 ;  /* 0x0000004e07037220 */ /* 0x044fe40000410000 */
[----:B------:R0:W-:Y:S01]  /*313f0*/  ST.E desc[UR10][R8.64+0xb8], R33 ;  /* 0x0000b82108007985 */ /* 0x0001e2000c10190a */
[----:B-1----:R-:W-:-:S03]  /*31400*/  FMUL.FTZ R29, R7, R86 ;  /* 0x00000056071d7220 */ /* 0x002fc60000410000 */
        /* <DEDUP_REMOVED lines=62> */
[----:B------:R-:W-:Y:S01]  /*317f0*/  ST.E desc[UR6][R8.64+0x1b8], R29 ;  /* 0x0001b81d08007985 */ /* 0x000fe2000c101906 */
[C---:B------:R-:W-:Y:S01]  /*31800*/  FMUL.FTZ R41, R7.reuse, R146 ;  /* 0x0000009207297220 */ /* 0x040fe20000410000 */
[C---:B0-----:R-:W-:Y:S02]  /*31810*/  FMUL.FTZ R35, R7.reuse, R150 ;  /* 0x0000009607237220 */ /* 0x041fe40000410000 */
[----:B------:R0:W-:Y:S01]  /*31820*/  ST.E desc[UR16][R8.64+0x1bc], R39 ;  /* 0x0001bc2708007985 */ /* 0x0001e2000c101910 */
[----:B-1----:R-:W-:-:S03]  /*31830*/  FMUL.FTZ R37, R7, R144 ;  /* 0x0000009007257220 */ /* 0x002fc60000410000 */
[----:B------:R1:W-:Y:S01]  /*31840*/  ST.E desc[UR4][R8.64+0x1c8], R3 ;  /* 0x0001c80308007985 */ /* 0x0003e2000c101904 */
[----:B------:R-:W-:-:S03]  /*31850*/  FMUL.FTZ R43, R7, R214 ;  /* 0x000000d6072b7220 */ /* 0x000fc60000410000 */
[----:B------:R-:W-:Y:S01]  /*31860*/  ST.E desc[UR8][R8.64+0x1cc], R31 ;  /* 0x0001cc1f08007985 */ /* 0x000fe2000c101908 */
[----:B0-----:R-:W-:-:S03]  /*31870*/  FMUL.FTZ R39, R7, R148 ;  /* 0x0000009407277220 */ /* 0x001fc60000410000 */
[----:B------:R-:W-:Y:S04]  /*31880*/  ST.E desc[UR10][R8.64+0x1d8], R33 ;  /* 0x0001d82108007985 */ /* 0x000fe8000c10190a */
[----:B------:R-:W-:Y:S04]  /*31890*/  ST.E desc[UR6][R8.64+0x1dc], R35 ;  /* 0x0001dc2308007985 */ /* 0x000fe8000c101906 */
[----:B------:R-:W-:Y:S04]  /*318a0*/  ST.E desc[UR12][R8.64+0x1e8], R37 ;  /* 0x0001e82508007985 */ /* 0x000fe8000c10190c */
[----:B------:R-:W-:Y:S04]  /*318b0*/  ST.E desc[UR14][R8.64+0x1ec], R39 ;  /* 0x0001ec2708007985 */ /* 0x000fe8000c10190e */
[----:B------:R-:W-:Y:S04]  /*318c0*/  ST.E desc[UR16][R8.64+0x1f8], R41 ;  /* 0x0001f82908007985 */ /* 0x000fe8000c101910 */
[----:B------:R0:W-:Y:S04]  /*318d0*/  ST.E desc[UR18][R8.64+0x1fc], R43 ;  /* 0x0001fc2b08007985 */ /* 0x0001e8000c101912 */
[----:B-1----:R-:W2:Y:S01]  /*318e0*/  LDL.64 R2, [R0+0x80] ;  /* 0x0000800000027983 */ /* 0x002ea20000100a00 */
[----:B------:R-:W-:-:S02]  /*318f0*/  LEA.HI R24, R6, 0x8, RZ, 0x19 ;  /* 0x0000000806187811 */ /* 0x000fc400078fc8ff */
[----:B------:R-:W-:Y:S01]  /*31900*/  R2UR UR28, R4 ;  /* 0x00000000041c72ca */ /* 0x000fe200000e0000 */
[----:B------:R-:W3:Y:S02]  /*31910*/  LDL.64 R28, [R0] ;  /* 0x00000000001c7983 */ /* 0x000ee40000100a00 */
[----:B------:R1:W-:Y:S01]  /*31920*/  BAR.SYNC.DEFER_BLOCKING R24, 0x100 ;  /* 0x000400180000751d */ /* 0x0003e20000010000 */
[----:B------:R-:W-:-:S05]  /*31930*/  R2UR UR29, R5 ;  /* 0x00000000051d72ca */ /* 0x000fca00000e0000 */
[----:B------:R-:W4:Y:S04]  /*31940*/  LDL.64 R6, [R0+0x98] ;  /* 0x0000980000067983 */ /* 0x000f280000100a00 */
[----:B0-----:R-:W4:Y:S04]  /*31950*/  LDL.64 R8, [R0+0x88] ;  /* 0x0000880000087983 */ /* 0x001f280000100a00 */
        /* <DEDUP_REMOVED lines=64> */
[----:B-1----:R-:W2:Y:S04]  /*31d60*/  LD.E R24, desc[UR26][R2.64+0x100] ;  /* 0x0001001a02187980 */ /* 0x002ea8000c101900 */
[----:B---3--:R-:W3:Y:S04]  /*31d70*/  LD.E R29, desc[UR6][R28.64] ;  /* 0x000000061c1d7980 */ /* 0x008ee8000c101900 */
[----:B----4-:R-:W3:Y:S04]  /*31d80*/  LD.E.64 R6, desc[UR4][R6.64] ;  /* 0x0000000406067980 */ /* 0x010ee8000c101b00 */
        /* <DEDUP_REMOVED lines=65> */
[----:B0-----:R-:W4:Y:S04]  /*321a0*/  LD.E R31, desc[UR28][R2.64+0x104] ;  /* 0x0001041c021f7980 */ /* 0x001f28000c101900 */
[----:B----4-:R0:W-:Y:S04]  /*321b0*/  ST.E desc[UR4][R2.64+0x104], R31 ;  /* 0x0001041f02007985 */ /* 0x0101e8000c101904 */
[----:B-1----:R-:W4:Y:S04]  /*321c0*/  LD.E R33, desc[UR6][R2.64+0x108] ;  /* 0x0001080602217980 */ /* 0x002f28000c101900 */
[----:B--2---:R-:W2:Y:S04]  /*321d0*/  LD.E R35, desc[UR8][R2.64+0x10c] ;  /* 0x00010c0802237980 */ /* 0x004ea8000c101900 */
        /* <DEDUP_REMOVED lines=8> */
[----:B0-----:R-:W3:Y:S04]  /*32260*/  LD.E R31, desc[UR26][R2.64+0x130] ;  /* 0x0001301a021f7980 */ /* 0x001ee8000c101900 */
        /* <DEDUP_REMOVED lines=136> */
[----:B------:R-:W-:Y:S01]  /*32af0*/  IMAD R6, R29, 0xc00, R6 ;  /* 0x00000c001d067824 */ /* 0x000fe200078e0206 */
[----:B------:R-:W-:Y:S01]  /*32b00*/  F2FP.BF16.F32.PACK_AB R152, R27, R152 ;  /* 0x000000981b98723e */ /* 0x000fe200000010ff */
[----:B------:R-:W4:Y:S01]  /*32b10*/  LD.E R28, desc[UR4][R2.64+0x10] ;  /* 0x00001004021c7980 */ /* 0x000f22000c101900 */
[----:B------:R-:W-:Y:S02]  /*32b20*/  F2FP.BF16.F32.PACK_AB R154, R25, R154 ;  /* 0x0000009a199a723e */ /* 0x000fe400000010ff */
[----:B------:R-:W-:Y:S01]  /*32b30*/  F2FP.BF16.F32.PACK_AB R153, R26, R153 ;  /* 0x000000991a99723e */ /* 0x000fe200000010ff */
        /* <DEDUP_REMOVED lines=63> */
[----:B------:R-:W-:-:S03]  /*32f30*/  ISETP.NE.U32.AND P0, PT, R24, RZ, PT ;  /* 0x000000ff1800720c */ /* 0x000fc60003f05070 */
        /* <DEDUP_REMOVED lines=65> */
[----:B------:R-:W-:Y:S02]  /*33350*/  R2UR UR7, R7 ;  /* 0x00000000070772ca */ /* 0x000fe400000e0000 */
[----:B------:R-:W-:Y:S01]  /*33360*/  F2FP.BF16.F32.PACK_AB R155, R213, R155 ;  /* 0x0000009bd59b723e */ /* 0x000fe200000010ff */
[----:B------:R-:W-:Y:S01]  /*33370*/  VOTEU.ANY UP0, P0 ;  /* 0x00000000003f7886 */ /* 0x000fe20000000100 */
        /* <DEDUP_REMOVED lines=24> */
[----:B--2---:R-:W-:-:S06]  /*33500*/  WARPGROUP.ARRIVE ;  /* 0x00000000000079c5 */ /* 0x004fcc0000000000 */
        /* <DEDUP_REMOVED lines=25> */
[----:B------:R-:W-:-:S02]  /*336a0*/  WARPGROUP.DEPBAR.LE gsb0, 0x0 ;  /* 0x00008000000079c5 */ /* 0x000fc40000010000 */
[----:B------:R0:W-:Y:S01]  /*336b0*/  ST.E desc[UR4][R2.64], R24 ;  /* 0x0000001802007985 */ /* 0x0001e2000c101904 */
[C---:B------:R-:W-:Y:S02]  /*336c0*/  R2UR UR4, R4.reuse ;  /* 0x00000000040472ca */ /* 0x040fe400000e0000 */
        /* <DEDUP_REMOVED lines=333> */
[----:B------:R-:W-:Y:S01]  /*34ba0*/  R2UR UR23, R5 ;  /* 0x00000000051772ca */ /* 0x000fe200000e0000 */
[----:B------:R4:W-:Y:S04]  /*34bb0*/  ST.E desc[UR24][R2.64+0x1c0], R136 ;  /* 0x0001c08802007985 */ /* 0x0009e8000c101918 */
        /* <DEDUP_REMOVED lines=15> */
[----:B------:R-:W-:Y:S01]  /*34cb0*/  R2UR UR29, R5 ;  /* 0x00000000051d72ca */ /* 0x000fe200000e0000 */
[----:B------:R4:W-:Y:S01]  /*34cc0*/  ST.E desc[UR20][R2.64+0x1ec], R147 ;  /* 0x0001ec9302007985 */ /* 0x0009e2000c101914 */
[----:B------:R-:W-:-:S03]  /*34cd0*/  R2UR UR20, R4 ;  /* 0x00000000041472ca */ /* 0x000fc600000e0000 */
[----:B------:R4:W-:Y:S01]  /*34ce0*/  ST.E desc[UR22][R2.64+0x1f0], R148 ;  /* 0x0001f09402007985 */ /* 0x0009e2000c101916 */
        /* <DEDUP_REMOVED lines=346> */
[----:B------:R-:W-:Y:S02]  /*36290*/  R2UR UR10, R4 ;  /* 0x00000000040a72ca */ /* 0x000fe400000e0000 */
        /* <DEDUP_REMOVED lines=24> */
[----:B------:R-:W-:Y:S02]  /*36420*/  F2FP.BF16.F32.PACK_AB R152, R19, R20 ;  /* 0x000000141398723e */ /* 0x000fe400000010ff */
[----:B------:R-:W-:Y:S02]  /*36430*/  F2FP.BF16.F32.PACK_AB R154, R15, R18 ;  /* 0x000000120f9a723e */ /* 0x000fe400000010ff */
[----:B------:R-:W-:Y:S02]  /*36440*/  F2FP.BF16.F32.PACK_AB R153, R13, R14 ;  /* 0x0000000e0d99723e */ /* 0x000fe400000010ff */
[----:B------:R-:W-:-:S02]  /*36450*/  F2FP.BF16.F32.PACK_AB R155, R12, R11 ;  /* 0x0000000b0c9b723e */ /* 0x000fc400000010ff */
        /* <DEDUP_REMOVED lines=2724> */
[----:B------:R4:W-:Y:S04]  /*40ea0*/  ST.E desc[UR18][R2.64+0x1b4], R133 ;  /* 0x0001b48502007985 */ /* 0x0009e8000c101912 */
        /* <DEDUP_REMOVED lines=23> */
[----:B------:R4:W-:Y:S04]  /*41020*/  ST.E desc[UR16][R2.64+0x1e4], R145 ;  /* 0x0001e49102007985 */ /* 0x0009e8000c101910 */
        /* <DEDUP_REMOVED lines=372> */
[----:B------:R-:W-:-:S02]  /*42770*/  R2UR UR7, R7 ;  /* 0x00000000070772ca */ /* 0x000fc400000e0000 */
[----:B------:R-:W-:Y:S02]  /*42780*/  F2FP.BF16.F32.PACK_AB R184, R187, R188 ;  /* 0x000000bcbbb8723e */ /* 0x000fe400000010ff */
[----:B------:R-:W-:Y:S02]  /*42790*/  R2UR UR6, R6 ;  /* 0x00000000060672ca */ /* 0x000fe400000e0000 */
[----:B------:R-:W-:Y:S02]  /*427a0*/  F2FP.BF16.F32.PACK_AB R186, R185, R186 ;  /* 0x000000bab9ba723e */ /* 0x000fe400000010ff */
[----:B------:R-:W-:Y:S02]  /*427b0*/  F2FP.BF16.F32.PACK_AB R185, R160, R161 ;  /* 0x000000a1a0b9723e */ /* 0x000fe400000010ff */
[----:B------:R-:W-:Y:S02]  /*427c0*/  F2FP.BF16.F32.PACK_AB R187, R158, R159 ;  /* 0x0000009f9ebb723e */ /* 0x000fe400000010ff */
        /* <DEDUP_REMOVED lines=27> */
[C---:B------:R-:W-:Y:S01]  /*42980*/  R2UR UR7, R5.reuse ;  /* 0x00000000050772ca */ /* 0x040fe200000e0000 */
[----:B------:R-:W-:Y:S02]  /*42990*/  WARPGROUP.DEPBAR.LE gsb0, 0x0 ;  /* 0x00008000000079c5 */ /* 0x000fe40000010000 */
[----:B------:R-:W-:Y:S01]  /*429a0*/  ST.E desc[UR4][R2.64], R24 ;  /* 0x0000001802007985 */ /* 0x000fe2000c101904 */
[----:B------:R-:W-:Y:S02]  /*429b0*/  R2UR UR4, R4 ;  /* 0x00000000040472ca */ /* 0x000fe400000e0000 */
[----:B------:R-:W-:-:S07]  /*429c0*/  R2UR UR5, R5 ;  /* 0x00000000050572ca */ /* 0x000fce00000e0000 */
[----:B------:R0:W-:Y:S01]  /*429d0*/  ST.E desc[UR6][R2.64+0x4], R25 ;  /* 0x0000041902007985 */ /* 0x0001e2000c101906 */
[C---:B------:R-:W-:Y:S02]  /*429e0*/  R2UR UR6, R4.reuse ;  /* 0x00000000040672ca */ /* 0x040fe400000e0000 */
        /* <DEDUP_REMOVED lines=1124> */
[----:B0-----:R-:W2:Y:S01]  /*47030*/  LDL.64 R8, [R0+0x40] ;  /* 0x0000400000087983 */ /* 0x001ea20000100a00 */
        /* <DEDUP_REMOVED lines=10> */
[----:B-1----:R-:W-:Y:S05]  /*470e0*/  @!P0 BRA `(.L_x_11580) ;  /* 0x0000000000048947 */ /* 0x002fea0003800000 */
[----:B------:R-:W-:Y:S01]  /*470f0*/  BPT.TRAP 0x1 ;  /* 0x000000040000795c */ /* 0x000fe20000300000 */
.L_x_11580:
[----:B------:R-:W-:Y:S05]  /*47100*/  BSYNC B2 ;  /* 0x0000000000027941 */ /* 0x000fea0003800000 */
.L_x_11579:
        /* <DEDUP_REMOVED lines=11> */
[----:B0-----:R-:W-:Y:S05]  /*471c0*/  RET.REL.NODEC R212 `(_ZN7cutlass13device_kernelIN5flash11enable_sm90INS1_16FlashAttnFwdSm90INS1_25CollectiveMainloopFwdSm90ILi2EN4cute5tupleIJNS5_1CILi1EEES8_S8_EEENS6_IJNS7_ILi128EEENS7_ILi96EEENS7_ILi64EEEEEELi256ENS_10bfloat16_tEfNS_4arch4Sm90ELb0ELb1ELb1ELb0ELb1ELb0ELb1ELb1ELb0ELb1ELb0ELb0EEENS1_21CollectiveEpilogueFwdINS6_IJSA_NS7_ILi256EEESB_EEES9_SE_SG_Li256ELb0ELb1ELb0ELb0EEENS1_30DynamicPersistentTileSchedulerILi256ELi128ELb0ELb1ELb1EEEEEEEEEvNT_6ParamsE) ;  /* 0xfffffb8cd48c7950 */ /* 0x001fea0003c3ffff */
.L_x_11555:
[----:B0-----:R0:W1:Y:S02]  /*471d0*/  SYNCS.PHASECHK.TRANS64.TRYWAIT P0, [R2+URZ], R3 ;  /* 0x00000003020075a7 */ /* 0x001064000800017f */
[----:B-1----:R-:W-:Y:S05]  /*471e0*/  @!P0 NANOSLEEP.SYNCS 0x989680 ;  /* 0x009896800000895d */ /* 0x002fea0003900000 */
[----:B------:R-:W1:Y:S02]  /*471f0*/  @!P0 SYNCS.PHASECHK.TRANS64 P0, [R2+URZ], R3 ;  /* 0x00000003020085a7 */ /* 0x000e64000800007f */
[----:B-1----:R-:W-:Y:S05]  /*47200*/  @!P0 BRA `(.L_x_11555) ;  /* 0xfffffffc00f08947 */ /* 0x002fea000383ffff */
[----:B------:R-:W-:Y:S05]  /*47210*/  BRA `(.L_x_11554) ;  /* 0xfffffe4400e07947 */ /* 0x000fea000383ffff */
.L_x_11562:
[----:B0-----:R0:W1:Y:S02]  /*47220*/  SYNCS.PHASECHK.TRANS64.TRYWAIT P0, [R8+URZ], R9 ;  /* 0x00000009080075a7 */ /* 0x001064000800017f */
[----:B-1----:R-:W-:Y:S05]  /*47230*/  @!P0 NANOSLEEP.SYNCS 0x989680 ;  /* 0x009896800000895d */ /* 0x002fea0003900000 */
[----:B------:R-:W1:Y:S02]  /*47240*/  @!P0 SYNCS.PHASECHK.TRANS64 P0, [R8+URZ], R9 ;  /* 0x00000009080085a7 */ /* 0x000e64000800007f */
[----:B-1----:R-:W-:Y:S05]  /*47250*/  @!P0 BRA `(.L_x_11562) ;  /* 0xfffffffc00f08947 */ /* 0x002fea000383ffff */
[----:B------:R-:W-:Y:S05]  /*47260*/  BRA `(.L_x_11561) ;  /* 0xfffffe4c00b47947 */ /* 0x000fea000383ffff */
.L_x_11581:
        /* <DEDUP_REMOVED lines=9> */
.L_x_15671:


//--------------------- .text._ZN7cutlass13device_kernelIN5flash11enable_sm90INS1_16FlashAttnFwdSm90INS1_25CollectiveMainloopFwdSm90ILi2EN4cute5tupleIJNS5_1CILi1EEES8_S8_EEENS6_IJNS7_ILi128EEENS7_ILi96EEENS7_ILi64EEEEEELi256ENS_10bfloat16_tEfNS_4arch4Sm90ELb0ELb1ELb1ELb1ELb1ELb0ELb0ELb1ELb0ELb1ELb0ELb0EEENS1_21CollectiveEpilogueFwdINS6_IJSA_NS7_ILi256EEESB_EEES9_SE_SG_Li256ELb1ELb1ELb0ELb0EEENS1_36VarlenDynamicPersistentTileSchedulerILi128ELi96ELi256ELi128ELb0ELb1ELb1ELb1ELb0ELb1EEEEEEEEEvNT_6ParamsE --------------------------
	.section	.text._ZN7cutlass13device_kernelIN5flash11enable_sm90INS1_16FlashAttnFwdSm90INS1_25CollectiveMainloopFwdSm90ILi2EN4cute5tupleIJNS5_1CILi1EEES8_S8_EEENS6_IJNS7_ILi128EEENS7_ILi96EEENS7_ILi64EEEEEELi256ENS_10bfloat16_tEfNS_4arch4Sm90ELb0ELb1ELb1ELb1ELb1ELb0ELb0ELb1ELb0ELb1ELb0ELb0EEENS1_21CollectiveEpilogueFwdINS6_IJSA_NS7_ILi256EEESB_EEES9_SE_SG_Li256ELb1ELb1ELb0ELb0EEENS1_36VarlenDynamicPersistentTileSchedulerILi128ELi96ELi256ELi128ELb0ELb1ELb1ELb1ELb0ELb1EEEEEEEEEvNT_6ParamsE,"ax",@progbits
	.align	128
.text._ZN7cutlass13device_kernelIN5flash11enable_sm90INS1_16FlashAttnFwdSm90INS1_25CollectiveMainloopFwdSm90ILi2EN4cute5tupleIJNS5_1CILi1EEES8_S8_EEENS6_IJNS7_ILi128EEENS7_ILi96EEENS7_ILi64EEEEEELi256ENS_10bfloat16_tEfNS_4arch4Sm90ELb0ELb1ELb1ELb1ELb1ELb0ELb0ELb1ELb0ELb1ELb0ELb0EEENS1_21CollectiveEpilogueFwdINS6_IJSA_NS7_ILi256EEESB_EEES9_SE_SG_Li256ELb1ELb1ELb0ELb0EEENS1_36VarlenDynamicPersistentTileSchedulerILi128ELi96ELi256ELi128ELb0ELb1ELb1ELb1ELb0ELb1EEEEEEEEEvNT_6ParamsE:
        .type           _ZN7cutlass13device_kernelIN5flash11enable_sm90INS1_16FlashAttnFwdSm90INS1_25CollectiveMainloopFwdSm90ILi2EN4cute5tupleIJNS5_1CILi1EEES8_S8_EEENS6_IJNS7_ILi128EEENS7_ILi96EEENS7_ILi64EEEEEELi256ENS_10bfloat16_tEfNS_4arch4Sm90ELb0ELb1ELb1ELb1ELb1ELb0ELb0ELb1ELb0ELb1ELb0ELb0EEENS1_21CollectiveEpilogueFwdINS6_IJSA_NS7_ILi256EEESB_EEES9_SE_SG_Li256ELb1ELb1ELb0ELb0EEENS1_36VarlenDynamicPersistentTileSchedulerILi128ELi96ELi256ELi128ELb0ELb1ELb1ELb1ELb0ELb1EEEEEEEEEvNT_6ParamsE,@function
        .size           _ZN7cutlass13device_kernelIN5flash11enable_sm90INS1_16FlashAttnFwdSm90INS1_25CollectiveMainloopFwdSm90ILi2EN4cute5tupleIJNS5_1CILi1EEES8_S8_EEENS6_IJNS7_ILi128EEENS7_ILi96EEENS7_ILi64EEEEEELi256ENS_10bfloat16_tEfNS_4arch4Sm90ELb0ELb1ELb1ELb1ELb1ELb0ELb0ELb1ELb0ELb1ELb0ELb0EEENS1_21CollectiveEpilogueFwdINS6_IJSA_NS7_ILi256EEESB_EEES9_SE_SG_Li256ELb1ELb1ELb0ELb0EEENS1_36VarlenDynamicPersistentTileSchedulerILi128ELi96ELi256ELi128ELb0ELb1ELb1ELb1ELb0ELb1EEEEEEEEEvNT_6ParamsE,(.L_x_15673 - _ZN7cutlass13device_kernelIN5flash11enable_sm90INS1_16FlashAttnFwdSm90INS1_25CollectiveMainloopFwdSm90ILi2EN4cute5tupleIJNS5_1CILi1EEES8_S8_EEENS6_IJNS7_ILi128EEENS7_ILi96EEENS7_ILi64EEEEEELi256ENS_10bfloat16_tEfNS_4arch4Sm90ELb0ELb1ELb1ELb1ELb1ELb0ELb0ELb1ELb0ELb1ELb0ELb0EEENS1_21CollectiveEpilogueFwdINS6_IJSA_NS7_ILi256EEESB_EEES9_SE_SG_Li256ELb1ELb1ELb0ELb0EEENS1_36VarlenDynamicPersistentTileSchedulerILi128ELi96ELi256ELi128ELb0ELb1ELb1ELb1ELb0ELb1EEEEEEEEEvNT_6ParamsE)
        .other          _ZN7cutlass13device_kernelIN5flash11enable_sm90INS1_16FlashAttnFwdSm90INS1_25CollectiveMainloopFwdSm90ILi2EN4cute5tupleIJNS5_1CILi1EEES8_S8_EEENS6_IJNS7_ILi128EEENS7_ILi96EEENS7_ILi64EEEEEELi256ENS_10bfloat16_tEfNS_4arch4Sm90ELb0ELb1ELb1ELb1ELb1ELb0ELb0ELb1ELb0ELb1ELb0ELb0EEENS1_21CollectiveEpilogueFwdINS6_IJSA_NS7_ILi256EEESB_EEES9_SE_SG_Li256ELb1ELb1ELb0ELb0EEENS1_36VarlenDynamicPersistentTileSchedulerILi128ELi96ELi256ELi128ELb0ELb1ELb1ELb1ELb0ELb1EEEEEEEEEvNT_6ParamsE,@"STO_CUDA_ENTRY STV_DEFAULT"
_ZN7cutlass13device_kernelIN5flash11enable_sm90INS1_16FlashAttnFwdSm90INS1_25CollectiveMainloopFwdSm90ILi2EN4cute5tupleIJNS5_1CILi1EEES8_S8_EEENS6_IJNS7_ILi128EEENS7_ILi96EEENS7_ILi64EEEEEELi256ENS_10bfloat16_tEfNS_4arch4Sm90ELb0ELb1ELb1ELb1ELb1ELb0ELb0ELb1ELb0ELb1ELb0ELb0EEENS1_21CollectiveEpilogueFwdINS6_IJSA_NS7_ILi256EEESB_EEES9_SE_SG_Li256ELb1ELb1ELb0ELb0EEENS1_36VarlenDynamicPersistentTileSchedulerILi128ELi96ELi256ELi128ELb0ELb1ELb1ELb1ELb0ELb1EEEEEEEEEvNT_6ParamsE:
        /* <DEDUP_REMOVED lines=45> */
.L_x_11582:
        /* <DEDUP_REMOVED lines=22> */
.L_x_11583:
        /* <DEDUP_REMOVED lines=18> */
.L_x_11584:
        /* <DEDUP_REMOVED lines=22> */
.L_x_11585:
        /* <DEDUP_REMOVED lines=23> */
.L_x_11586:
        /* <DEDUP_REMOVED lines=12> */
[----:B------:R-:W-:Y:S01]  /*08e0*/  IMAD.X R4, RZ, RZ, R17, P0 ;  /* 0x000000ffff047224 */ /* 0x000fe200000e0611 */
[----:B------:R0:W-:Y:S01]  /*08f0*/  STL [R1+0x414], R3 ;  /* 0x0004140301007387 */ /* 0x0001e20000100800 */
[----:B------:R-:W-:-:S03]  /*0900*/  ULDC.64 UR36, c[0x0][0x208] ;  /* 0x0000820000247ab9 */ /* 0x000fc60000000a00 */
[----:B------:R1:W-:Y:S04]  /*0910*/  STL [R1+0x41c], R2 ;  /* 0x00041c0201007387 */ /* 0x0003e80000100800 */
[----:B------:R2:W-:Y:S01]  /*0920*/  STL [R1+0x410], R4 ;  /* 0x0004100401007387 */ /* 0x0005e20000100800 */
[----:B0-----:R-:W-:Y:S02]  /*0930*/  IMAD.X R3, RZ, RZ, R17, P1 ;  /* 0x000000ffff037224 */ /* 0x001fe400008e0611 */
[----:B-1----:R-:W-:-:S03]  /*0940*/  IMAD.U32 R2, RZ, RZ, UR4 ;  /* 0x00000004ff027e24 */ /* 0x002fc6000f8e00ff */
[----:B------:R2:W-:Y:S04]  /*0950*/  STL [R1+0x418], R3 ;  /* 0x0004180301007387 */ /* 0x0005e80000100800 */
[----:B------:R2:W-:Y:S01]  /*0960*/  STL [R1+0x42c], R2 ;  /* 0x00042c0201007387 */ /* 0x0005e20000100800 */
[----:B------:R-:W-:Y:S05]  /*0970*/  @!P2 BRA `(.L_x_11587) ;  /* 0x00000198005ca947 */ /* 0x000fea0003800000 */
.L_x_11588:
[----:B------:R-:W-:-:S08]  /*0980*/  NOP ;  /* 0x0000000000007918 */ /* 0x000fd00000000000 */
[----:B------:R-:W0:Y:S02]  /*0990*/  USETMAXREG.TRY_ALLOC.CTAPOOL UP0, 0xe8 ;  /* 0x000000e8000079c8 */ /* 0x000e240008000600 */
[----:B0-----:R-:W-:-:S13]  /*09a0*/  PLOP3.LUT P0, PT, PT, PT, UP0, 0x80, 0x0 ;  /* 0x000000000000781c */ /* 0x001fda0003f0f008 */
[----:B------:R-:W-:Y:S05]  /*09b0*/  @!P0 BRA `(.L_x_11588) ;  /* 0xfffffffc00f08947 */ /* 0x000fea000383ffff */
[----:B------:R-:W-:Y:S06]  /*09c0*/  BAR.ARV 0x8, 0x180 ;  /* 0x0206000000007b1d */ /* 0x000fec0000002000 */
[----:B------:R-:W-:Y:S02]  /*09d0*/  ISETP.NE.AND P0, PT, R36, 0x1, PT ;  /* 0x000000012400780c */ /* 0x000fe40003f05270 */
[----:B------:R-:W0:Y:S01]  /*09e0*/  S2UR UR12, SR_CgaCtaId ;  /* 0x00000000000c79c3 */ /* 0x000e220000008800 */
[----:B------:R-:W-:Y:S01]  /*09f0*/  UMOV UR44, 0x400 ;  /* 0x00000400002c7882 */ /* 0x000fe20000000000 */
[----:B------:R-:W-:-:S09]  /*0a00*/  ULDC UR4, c[0x0][0xc3c] ;  /* 0x00030f0000047ab9 */ /* 0x000fd20000000800 */
[----:B------:R-:W-:Y:S08]  /*0a10*/  @!P0 BAR.ARV 0x9, 0x100 ;  /* 0x0244000000008b1d */ /* 0x000ff00000002000 */
[----:B------:R-:W-:Y:S01]  /*0a20*/  BAR.SYNC.DEFER_BLOCKING 0x5, 0x180 ;  /* 0x0146000000007b1d */ /* 0x000fe20000010000 */
[----:B------:R-:W-:Y:S01]  /*0a30*/  IADD3 R204, P1, R16, 0x1c0, RZ ;  /* 0x000001c010cc7810 */ /* 0x000fe20007f3e0ff */
[----:B0-----:R-:W-:-:S04]  /*0a40*/  ULEA UR44, UR12, UR44, 0x18 ;  /* 0x0000002c0c2c7291 */ /* 0x001fc8000f8ec03f */
[----:B------:R-:W-:Y:S01]  /*0a50*/  IMAD.X R205, RZ, RZ, R17, P1 ;  /* 0x000000ffffcd7224 */ /* 0x000fe200008e0611 */
[----:B------:R-:W-:Y:S04]  /*0a60*/  STL.64 [R1+0x1c0], RZ ;  /* 0x0001c0ff01007387 */ /* 0x000fe80000100a00 */
[----:B------:R-:W-:Y:S04]  /*0a70*/  STL [R1+0x1c8], RZ ;  /* 0x0001c8ff01007387 */ /* 0x000fe80000100800 */
[----:B------:R-:W0:Y:S01]  /*0a80*/  LDS.128 R12, [UR44+0x228d0] ;  /* 0x0228d02cff0c7984 */ /* 0x000e220008000c00 */
[----:B------:R-:W-:Y:S06]  /*0a90*/  BAR.ARV 0x4, 0x180 ;  /* 0x0106000000007b1d */ /* 0x000fec0000002000 */
[----:B0-----:R-:W-:-:S13]  /*0aa0*/  ISETP.GE.AND P0, PT, R15, UR4, PT ;  /* 0x000000040f007c0c */ /* 0x001fda000bf06270 */
[----:B------:R-:W-:Y:S05]  /*0ab0*/  @P0 EXIT ;  /* 0x000000000000094d */ /* 0x000fea0003800000 */
[----:B------:R-:W0:Y:S01]  /*0ac0*/  S2R R0, SR_TID.X ;  /* 0x0000000000007919 */ /* 0x000e220000002100 */
[----:B------:R-:W1:Y:S01]  /*0ad0*/  S2UR UR4, SR_SWINHI ;  /* 0x00000000000479c3 */ /* 0x000e620000002f00 */
[----:B------:R-:W-:Y:S01]  /*0ae0*/  IMAD.MOV.U32 R10, RZ, RZ, 0x2 ;  /* 0x00000002ff0a7424 */ /* 0x000fe200078e00ff */
[----:B------:R-:W-:Y:S01]  /*0af0*/  R2UR UR6, R15 ;  /* 0x000000000f0672ca */ /* 0x000fe200000e0000 */
[----:B------:R-:W-:Y:S01]  /*0b00*/  VIADD R199, R36, 0x8 ;  /* 0x0000000824c77836 */ /* 0x000fe20000000000 */
[----:B------:R-:W-:Y:S01]  /*0b10*/  R2UR UR7, R14 ;  /* 0x000000000e0772ca */ /* 0x000fe200000e0000 */
[----:B------:R-:W-:Y:S01]  /*0b20*/  UMOV UR61, URZ ;  /* 0x0000003f003d7c82 */ /* 0x000fe20008000000 */
[----:B------:R-:W-:Y:S02]  /*0b30*/  R2UR UR5, R13 ;  /* 0x000000000d0572ca */ /* 0x000fe400000e0000 */
[----:B------:R-:W-:Y:S01]  /*0b40*/  IADD3 R198, -R36, 0xb, RZ ;  /* 0x0000000b24c67810 */ /* 0x000fe20007ffe1ff */
[----:B------:R-:W-:Y:S01]  /*0b50*/  UMOV UR38, UR44 ;  /* 0x0000002c00267c82 */ /* 0x000fe20008000000 */
[----:B-1----:R-:W-:Y:S01]  /*0b60*/  UMOV UR39, UR4 ;  /* 0x0000000400277c82 */ /* 0x002fe20008000000 */
[----:B0-----:R-:W-:-:S05]  /*0b70*/  VIADD R195, R0, 0xffffff80 ;  /* 0xffffff8000c37836 */ /* 0x001fca0000000000 */
[----:B------:R-:W-:-:S04]  /*0b80*/  SHF.R.S32.HI R0, RZ, 0x1f, R195 ;  /* 0x0000001fff007819 */ /* 0x000fc800000114c3 */
[CC--:B--2---:R-:W-:Y:S02]  /*0b90*/  LEA.HI R3, R0.reuse, R195.reuse, RZ, 0x4 ;  /* 0x000000c300037211 */ /* 0x0c4fe400078f20ff */
[CC--:B------:R-:W-:Y:S02]  /*0ba0*/  LEA.HI R37, R0.reuse, R195.reuse, RZ, 0x7 ;  /* 0x000000c300257211 */ /* 0x0c0fe400078f38ff */
[----:B------:R-:W-:Y:S02]  /*0bb0*/  LEA.HI R4, R0, R195, RZ, 0x5 ;  /* 0x000000c300047211 */ /* 0x000fe400078f28ff */
[----:B------:R-:W-:Y:S02]  /*0bc0*/  SHF.R.S32.HI R6, RZ, 0x4, R3 ;  /* 0x00000004ff067819 */ /* 0x000fe40000011403 */
[----:B------:R-:W-:Y:S01]  /*0bd0*/  LOP3.LUT R2, R37, 0xffffff80, RZ, 0xc0, !PT ;  /* 0xffffff8025027812 */ /* 0x000fe200078ec0ff */
[----:B------:R-:W-:Y:S01]  /*0be0*/  IMAD.SHL.U32 R5, R4, 0x20, RZ ;  /* 0x0000002004057824 */ /* 0x000fe200078e00ff */
[----:B------:R-:W-:-:S02]  /*0bf0*/  LOP3.LUT R4, R3, 0x3fffff0, RZ, 0xc0, !PT ;  /* 0x03fffff003047812 */ /* 0x000fc400078ec0ff */
[----:B------:R-:W-:Y:S01]  /*0c00*/  LEA.HI R3, R3, R6, RZ, 0x1 ;  /* 0x0000000603037211 */ /* 0x000fe200078f08ff */
[----:B------:R-:W-:Y:S01]  /*0c10*/  IMAD.IADD R203, R195, 0x1, -R2 ;  /* 0x00000001c3cb7824 */ /* 0x000fe200078e0a02 */
[----:B------:R-:W-:Y:S01]  /*0c20*/  LOP3.LUT R5, R5, 0xfffffc00, RZ, 0xc0, !PT ;  /* 0xfffffc0005057812 */ /* 0x000fe200078ec0ff */
[----:B------:R-:W-:Y:S01]  /*0c30*/  IMAD.IADD R2, R195, 0x1, -R4 ;  /* 0x00000001c3027824 */ /* 0x000fe200078e0a04 */
[----:B------:R-:W-:Y:S02]  /*0c40*/  LOP3.LUT R3, R3, 0x1ffffffe, RZ, 0xc0, !PT ;  /* 0x1ffffffe03037812 */ /* 0x000fe400078ec0ff */
[----:B------:R-:W-:Y:S01]  /*0c50*/  SHF.R.S32.HI R4, RZ, 0x1f, R203 ;  /* 0x0000001fff047819 */ /* 0x000fe200000114cb */
[----:B------:R-:W-:Y:S01]  /*0c60*/  IMAD R2, R2, 0x40, R5 ;  /* 0x0000004002027824 */ /* 0x000fe200078e0205 */
[----:B------:R-:W-:Y:S01]  /*0c70*/  LEA.HI R7, R0, R195, RZ, 0x2 ;  /* 0x000000c300077211 */ /* 0x000fe200078f10ff */
[----:B------:R-:W-:Y:S01]  /*0c80*/  IMAD.IADD R3, R6, 0x1, -R3 ;  /* 0x0000000106037824 */ /* 0x000fe200078e0a03 */
[----:B------:R-:W-:-:S02]  /*0c90*/  LEA.HI R38, R4, R203, RZ, 0x2 ;  /* 0x000000cb04267211 */ /* 0x000fc400078f10ff */
[----:B------:R-:W-:Y:S01]  /*0ca0*/  LOP3.LUT R8, R7, 0xfffffffc, RZ, 0xc0, !PT ;  /* 0xfffffffc07087812 */ /* 0x000fe200078ec0ff */
[----:B------:R-:W-:Y:S01]  /*0cb0*/  IMAD R3, R3, 0x8, R2 ;  /* 0x0000000803037824 */ /* 0x000fe200078e0202 */
[--C-:B------:R-:W-:Y:S02]  /*0cc0*/  SHF.R.S32.HI R5, RZ, 0x2, R38.reuse ;  /* 0x00000002ff057819 */ /* 0x100fe40000011426 */
[----:B------:R-:W-:Y:S01]  /*0cd0*/  SHF.R.S32.HI R2, RZ, 0x1f, R38 ;  /* 0x0000001fff027819 */ /* 0x000fe20000011426 */
[----:B------:R-:W-:Y:S01]  /*0ce0*/  IMAD.IADD R8, R195, 0x1, -R8 ;  /* 0x00000001c3087824 */ /* 0x000fe200078e0a08 */
[----:B------:R-:W-:Y:S02]  /*0cf0*/  LEA.HI R4, R4, R203, RZ, 0x5 ;  /* 0x000000cb04047211 */ /* 0x000fe400078f28ff */
[----:B------:R-:W-:Y:S01]  /*0d00*/  LEA.HI R6, R2, R5, RZ, 0x3 ;  /* 0x0000000502067211 */ /* 0x000fe200078f18ff */
[----:B------:R-:W-:Y:S01]  /*0d10*/  IMAD.WIDE R2, R3, R10, UR38 ;  /* 0x0000002603027e25 */ /* 0x000fe2000f8e020a */
[----:B------:R-:W-:-:S02]  /*0d20*/  SHF.R.S32.HI R4, RZ, 0x5, R4 ;  /* 0x00000005ff047819 */ /* 0x000fc40000011404 */
[----:B------:R-:W-:Y:S02]  /*0d30*/  LOP3.LUT R6, R6, 0xfffffff8, RZ, 0xc0, !PT ;  /* 0xfffffff806067812 */ /* 0x000fe400078ec0ff */
[C---:B------:R-:W-:Y:S02]  /*0d40*/  IADD3 R15, P1, R2.reuse, 0x4040, RZ ;  /* 0x00004040020f7810 */ /* 0x040fe40007f3e0ff */
[C---:B------:R-:W-:Y:S01]  /*0d50*/  IADD3 R13, P3, R2.reuse, 0x20, RZ ;  /* 0x00000020020d7810 */ /* 0x040fe20007f7e0ff */
[----:B------:R-:W-:Y:S01]  /*0d60*/  IMAD.IADD R5, R5, 0x1, -R6 ;  /* 0x0000000105057824 */ /* 0x000fe200078e0a06 */
[----:B------:R-:W-:Y:S02]  /*0d70*/  LOP3.LUT R14, R15, 0x380, RZ, 0xc0, !PT ;  /* 0x000003800f0e7812 */ /* 0x000fe400078ec0ff */
[----:B------:R-:W-:Y:S01]  /*0d80*/  IADD3 R11, P4, R2, 0x40, RZ ;  /* 0x00000040020b7810 */ /* 0x000fe20007f9e0ff */
[----:B------:R-:W-:Y:S01]  /*0d90*/  IMAD R196, R4, 0x10, R5 ;  /* 0x0000001004c47824 */ /* 0x000fe200078e0205 */
[----:B------:R-:W-:Y:S01]  /*0da0*/  SHF.R.U64 R14, R14, 0x3, RZ ;  /* 0x000000030e0e7819 */ /* 0x000fe200000012ff */
[----:B------:R-:W-:Y:S01]  /*0db0*/  IMAD.X R5, RZ, RZ, R3, P3 ;  /* 0x000000ffff057224 */ /* 0x000fe200018e0603 */
[----:B------:R-:W-:-:S02]  /*0dc0*/  LEA.HI R6, R8, R8, RZ, 0x1 ;  /* 0x0000000808067211 */ /* 0x000fc400078f08ff */
[----:B------:R-:W-:Y:S02]  /*0dd0*/  LOP3.LUT R10, R13, 0x380, RZ, 0xc0, !PT ;  /* 0x000003800d0a7812 */ /* 0x000fe400078ec0ff */
[----:B------:R-:W-:Y:S02]  /*0de0*/  LOP3.LUT R9, R11, 0x380, RZ, 0xc0, !PT ;  /* 0x000003800b097812 */ /* 0x000fe400078ec0ff */
[----:B------:R-:W-:Y:S01]  /*0df0*/  LOP3.LUT R14, R14, R15, RZ, 0x3c, !PT ;  /* 0x0000000f0e0e7212 */ /* 0x000fe200078e3cff */
[----:B------:R-:W-:Y:S01]  /*0e00*/  IMAD.X R15, RZ, RZ, R3, P1 ;  /* 0x000000ffff0f7224 */ /* 0x000fe200008e0603 */
[----:B------:R-:W-:Y:S02]  /*0e10*/  LOP3.LUT R7, R6, 0x1ffffffe, RZ, 0xc0, !PT ;  /* 0x1ffffffe06077812 */ /* 0x000fe400078ec0ff */
[----:B------:R-:W-:Y:S02]  /*0e20*/  IADD3 R31, P1, R2, 0xc020, RZ ;  /* 0x0000c020021f7810 */ /* 0x000fe40007f3e0ff */
[----:B------:R-:W-:Y:S01]  /*0e30*/  SHF.R.U64 R10, R10, 0x3, RZ ;  /* 0x000000030a0a7819 */ /* 0x000fe200000012ff */
[----:B------:R-:W-:Y:S01]  /*0e40*/  IMAD.IADD R39, R8, 0x1, -R7 ;  /* 0x0000000108277824 */ /* 0x000fe200078e0a07 */
[----:B------:R-:W-:Y:S01]  /*0e50*/  SHF.R.U64 R6, R9, 0x3, RZ ;  /* 0x0000000309067819 */ /* 0x000fe200000012ff */
[----:B------:R-:W-:Y:S01]  /*0e60*/  IMAD.X R7, RZ, RZ, R3, P4 ;  /* 0x000000ffff077224 */ /* 0x000fe200020e0603 */
[----:B------:R-:W-:-:S02]  /*0e70*/  LOP3.LUT R30, R31, 0x380, RZ, 0xc0, !PT ;  /* 0x000003801f1e7812 */ /* 0x000fc400078ec0ff */
[----:B------:R-:W-:Y:S02]  /*0e80*/  LOP3.LUT R4, R10, R13, RZ, 0x3c, !PT ;  /* 0x0000000d0a047212 */ /* 0x000fe400078e3cff */
[----:B------:R-:W-:Y:S02]  /*0e90*/  LOP3.LUT R6, R6, R11, RZ, 0x3c, !PT ;  /* 0x0000000b06067212 */ /* 0x000fe400078e3cff */
[C---:B------:R-:W-:Y:S02]  /*0ea0*/  IADD3 R9, P5, R2.reuse, 0x60, RZ ;  /* 0x0000006002097810 */ /* 0x040fe40007fbe0ff */
[C---:B------:R-:W-:Y:S02]  /*0eb0*/  IADD3 R11, P6, R2.reuse, 0x4000, RZ ;  /* 0x00004000020b7810 */ /* 0x040fe40007fde0ff */
[C---:B------:R-:W-:Y:S02]  /*0ec0*/  IADD3 R13, P0, R2.reuse, 0x4020, RZ ;  /* 0x00004020020d7810 */ /* 0x040fe40007f1e0ff */
        /* <DEDUP_REMOVED lines=8> */
[----:B------:R-:W-:Y:S02]  /*0f50*/  LOP3.LUT R30, R30, R31, RZ, 0x3c, !PT ;  /* 0x0000001f1e1e7212 */ /* 0x000fe400078e3cff */
[----:B------:R-:W-:Y:S02]  /*0f60*/  LOP3.LUT R31, R2, 0x380, RZ, 0xc0, !PT ;  /* 0x00000380021f7812 */ /* 0x000fe400078ec0ff */
[----:B------:R-:W-:Y:S02]  /*0f70*/  SHF.R.U64 R8, R8, 0x3, RZ ;  /* 0x0000000308087819 */ /* 0x000fe400000012ff */
[----:B------:R-:W-:Y:S02]  /*0f80*/  SHF.R.U64 R10, R10, 0x3, RZ ;  /* 0x000000030a0a7819 */ /* 0x000fe400000012ff */
[----:B------:R-:W-:-:S02]  /*0f90*/  SHF.R.U64 R12, R12, 0x3, RZ ;  /* 0x000000030c0c7819 */ /* 0x000fc400000012ff */
[----:B------:R-:W-:Y:S02]  /*0fa0*/  SHF.R.U64 R18, R18, 0x3, RZ ;  /* 0x0000000312127819 */ /* 0x000fe400000012ff */
[----:B------:R-:W-:Y:S02]  /*0fb0*/  SHF.R.U64 R20, R20, 0x3, RZ ;  /* 0x0000000314147819 */ /* 0x000fe400000012ff */
[----:B------:R-:W-:Y:S02]  /*0fc0*/  IADD3 R23, P4, R2, 0x8020, RZ ;  /* 0x0000802002177810 */ /* 0x000fe40007f9e0ff */
        /* <DEDUP_REMOVED lines=14> */
[C---:B------:R-:W-:Y:S02]  /*10b0*/  IADD3 R29, P0, R2.reuse, 0xc000, RZ ;  /* 0x0000c000021d7810 */ /* 0x040fe40007f1e0ff */
[C---:B------:R-:W-:Y:S02]  /*10c0*/  IADD3 R33, P2, R2.reuse, 0xc040, RZ ;  /* 0x0000c04002217810 */ /* 0x040fe40007f5e0ff */
[----:B------:R-:W-:Y:S02]  /*10d0*/  IADD3 R41, P3, R2, 0xc060, RZ ;  /* 0x0000c06002297810 */ /* 0x000fe40007f7e0ff */
[----:B------:R-:W-:Y:S01]  /*10e0*/  LOP3.LUT R2, R31, R2, RZ, 0x3c, !PT ;  /* 0x000000021f027212 */ /* 0x000fe200078e3cff */
[--C-:B------:R-:W-:Y:S01]  /*10f0*/  IMAD.X R31, RZ, RZ, R3.reuse, P1 ;  /* 0x000000ffff1f7224 */ /* 0x100fe200008e0603 */
[----:B------:R-:W-:Y:S01]  /*1100*/  LEA.HI R0, R0, R195, RZ, 0x3 ;  /* 0x000000c300007211 */ /* 0x000fe200078f18ff */
[----:B------:R-:W-:Y:S01]  /*1110*/  IMAD.X R35, RZ, RZ, R3, P3 ;  /* 0x000000ffff237224 */ /* 0x000fe200018e0603 */
[----:B------:R-:W-:-:S02]  /*1120*/  SHF.R.S32.HI R206, RZ, 0x7, R37 ;  /* 0x00000007ffce7819 */ /* 0x000fc40000011425 */
[----:B------:R-:W-:Y:S02]  /*1130*/  SHF.R.U64 R22, R22, 0x3, RZ ;  /* 0x0000000316167819 */ /* 0x000fe400000012ff */
[----:B------:R-:W-:Y:S02]  /*1140*/  MOV R223, R2 ;  /* 0x0000000200df7202 */ /* 0x000fe40000000f00 */
[----:B------:R-:W-:Y:S02]  /*1150*/  LOP3.LUT R2, R0, 0xfffffff8, RZ, 0xc0, !PT ;  /* 0xfffffff800027812 */ /* 0x000fe400078ec0ff */
[----:B------:R-:W-:Y:S02]  /*1160*/  LEA.HI R37, R37, R206, RZ, 0x1 ;  /* 0x000000ce25257211 */ /* 0x000fe400078f08ff */
[----:B------:R-:W-:Y:S01]  /*1170*/  LOP3.LUT R22, R22, R23, RZ, 0x3c, !PT ;  /* 0x0000001716167212 */ /* 0x000fe200078e3cff */
[----:B------:R-:W-:Y:S01]  /*1180*/  IMAD.X R23, RZ, RZ, R3, P4 ;  /* 0x000000ffff177224 */ /* 0x000fe200020e0603 */
[----:B------:R-:W-:Y:S01]  /*1190*/  LOP3.LUT R28, R29, 0x380, RZ, 0xc0, !PT ;  /* 0x000003801d1c7812 */ /* 0x000fe200078ec0ff */
[----:B------:R-:W-:Y:S01]  /*11a0*/  IMAD.IADD R201, R195, 0x1, -R2 ;  /* 0x00000001c3c97824 */ /* 0x000fe200078e0a02 */
[----:B------:R-:W-:-:S02]  /*11b0*/  LOP3.LUT R24, R25, 0x380, RZ, 0xc0, !PT ;  /* 0x0000038019187812 */ /* 0x000fc400078ec0ff */
        /* <DEDUP_REMOVED lines=9> */
[----:B------:R-:W-:Y:S02]  /*1250*/  SHF.R.U64 R32, R32, 0x3, RZ ;  /* 0x0000000320207819 */ /* 0x000fe400000012ff */
[----:B------:R-:W-:Y:S01]  /*1260*/  MOV R213, R22 ;  /* 0x0000001600d57202 */ /* 0x000fe20000000f00 */
[----:B------:R-:W-:Y:S01]  /*1270*/  IMAD.SHL.U32 R22, R201, 0x8, RZ ;  /* 0x00000008c9167824 */ /* 0x000fe200078e00ff */
[----:B------:R-:W-:Y:S01]  /*1280*/  LOP3.LUT R38, R38, 0x7ffffffc, RZ, 0xc0, !PT ;  /* 0x7ffffffc26267812 */ /* 0x000fe200078ec0ff */
[----:B------:R-:W-:Y:S01]  /*1290*/  IMAD R224, R39, 0x8, R196 ;  /* 0x0000000827e07824 */ /* 0x000fe200078e02c4 */
[----:B------:R-:W-:Y:S01]  /*12a0*/  SHF.R.U64 R34, R34, 0x3, RZ ;  /* 0x0000000322227819 */ /* 0x000fe200000012ff */
[----:B------:R-:W-:Y:S01]  /*12b0*/  VIADD R176, R22, 0x40 ;  /* 0x0000004016b07836 */ /* 0x000fe20000000000 */
        /* <DEDUP_REMOVED lines=9> */
[----:B------:R-:W-:Y:S01]  /*1350*/  VIADD R23, R22, 0x80 ;  /* 0x0000008016177836 */ /* 0x000fe20000000000 */
[----:B------:R-:W-:Y:S01]  /*1360*/  IADD3 R18, P0, R16, 0x10c, RZ ;  /* 0x0000010c10127810 */ /* 0x000fe20007f1e0ff */
[----:B------:R-:W-:Y:S01]  /*1370*/  VIADD R177, R22, 0xc0 ;  /* 0x000000c016b17836 */ /* 0x000fe20000000000 */
[----:B------:R-:W-:Y:S01]  /*1380*/  SHF.R.S32.HI R200, RZ, 0x3, R0 ;  /* 0x00000003ffc87819 */ /* 0x000fe20000011400 */
[----:B------:R-:W-:Y:S01]  /*1390*/  IMAD.IADD R38, R203, 0x1, -R38 ;  /* 0x00000001cb267824 */ /* 0x000fe200078e0a26 */
[----:B------:R-:W-:Y:S01]  /*13a0*/  LOP3.LUT R34, R34, R41, RZ, 0x3c, !PT ;  /* 0x0000002922227212 */ /* 0x000fe200078e3cff */
[----:B------:R-:W-:Y:S01]  /*13b0*/  IMAD.X R19, RZ, RZ, R17, P0 ;  /* 0x000000ffff137224 */ /* 0x000fe200000e0611 */
[----:B------:R-:W-:Y:S01]  /*13c0*/  MOV R221, R4 ;  /* 0x0000000400dd7202 */ /* 0x000fe20000000f00 */
[----:B------:R-:W-:Y:S01]  /*13d0*/  IMAD R201, R201, 0x20, R200 ;  /* 0x00000020c9c97824 */ /* 0x000fe200078e02c8 */
[----:B------:R-:W-:Y:S01]  /*13e0*/  MOV R220, R6 ;  /* 0x0000000600dc7202 */ /* 0x000fe20000000f00 */
[----:B------:R-:W-:Y:S01]  /*13f0*/  IMAD.SHL.U32 R197, R38, 0x2, RZ ;  /* 0x0000000226c57824 */ /* 0x000fe200078e00ff */
[----:B------:R-:W-:-:S02]  /*1400*/  MOV R219, R8 ;  /* 0x0000000800db7202 */ /* 0x000fc40000000f00 */
        /* <DEDUP_REMOVED lines=9> */
[----:B------:R-:W-:Y:S02]  /*14a0*/  MOV R207, R34 ;  /* 0x0000002200cf7202 */ /* 0x000fe40000000f00 */
[----:B------:R-:W-:Y:S02]  /*14b0*/  SHF.R.S32.HI R194, RZ, 0x1f, R22 ;  /* 0x0000001fffc27819 */ /* 0x000fe40000011416 */
[----:B------:R-:W-:-:S02]  /*14c0*/  SHF.R.S32.HI R193, RZ, 0x1f, R176 ;  /* 0x0000001fffc17819 */ /* 0x000fc400000114b0 */
[----:B------:R-:W-:Y:S02]  /*14d0*/  SHF.R.S32.HI R192, RZ, 0x1f, R23 ;  /* 0x0000001fffc07819 */ /* 0x000fe40000011417 */
[----:B------:R-:W-:-:S07]  /*14e0*/  SHF.R.S32.HI R178, RZ, 0x1f, R177 ;  /* 0x0000001fffb27819 */ /* 0x000fce00000114b1 */
.L_x_11720:
        /* <DEDUP_REMOVED lines=12> */
[----:B0-2---:R-:W-:Y:S02]  /*15b0*/  IMAD.U32 R2, RZ, RZ, UR8 ;  /* 0x00000008ff027e24 */ /* 0x005fe4000f8e00ff */
[----:B----4-:R-:W-:Y:S01]  /*15c0*/  IMAD.U32 R3, RZ, RZ, UR9 ;  /* 0x00000009ff037e24 */ /* 0x010fe2000f8e00ff */
[----:B------:R-:W-:-:S03]  /*15d0*/  @UP1 UIMAD.WIDE UR8, UR6, 0x4, UR10 ;  /* 0x00000004060818a5 */ /* 0x000fc6000f8e020a */
[----:B------:R-:W-:Y:S01]  /*15e0*/  ULDC.64 UR10, c[0x0][0xa20] ;  /* 0x00028800000a7ab9 */ /* 0x000fe20000000a00 */
[----:B------:R-:W2:Y:S02]  /*15f0*/  @P0 LDG.E R2, desc[UR36][R2.64] ;  /* 0x0000002402020981 */ /* 0x000ea4000c1e1900 */
[----:B------:R-:W-:Y:S02]  /*1600*/  IMAD.U32 R4, RZ, RZ, UR8 ;  /* 0x00000008ff047e24 */ /* 0x000fe4000f8e00ff */
[----:B------:R-:W-:Y:S01]  /*1610*/  IMAD.U32 R5, RZ, RZ, UR9 ;  /* 0x00000009ff057e24 */ /* 0x000fe2000f8e00ff */
[----:B------:R-:W-:-:S04]  /*1620*/  ULDC.64 UR8, c[0x0][0x418] ;  /* 0x0001060000087ab9 */ /* 0x000fc80000000a00 */
[----:B---3--:R-:W3:Y:S01]  /*1630*/  @P2 LDG.E R4, desc[UR36][R4.64] ;  /* 0x0000002404042981 */ /* 0x008ee2000c1e1900 */
        /* <DEDUP_REMOVED lines=11> */
[----:B-1----:R-:W-:-:S14]  /*16f0*/  @P2 BRA `(.L_x_11589) ;  /* 0x0000000000382947 */ /* 0x002fdc0003800000 */
        /* <DEDUP_REMOVED lines=14> */
.L_x_11589:
        /* <DEDUP_REMOVED lines=9> */
.L_x_11590:
        /* <DEDUP_REMOVED lines=13> */
.L_x_11591:
[----:B------:R-:W2:Y:S01]  /*1940*/  LDL R0, [R1+0x42c] ;  /* 0x00042c0001007983 */ /* 0x000ea20000100800 */
[----:B------:R-:W-:Y:S01]  /*1950*/  UIADD3 UR13, UP0, UR38, 0x22830, URZ ;  /* 0x00022830260d7890 */ /* 0x000fe2000ff1e03f */
[----:B------:R-:W-:Y:S01]  /*1960*/  IMAD.U32 R15, RZ, RZ, UR12 ;  /* 0x0000000cff0f7e24 */ /* 0x000fe2000f8e00ff */
[----:B------:R-:W-:Y:S01]  /*1970*/  UIADD3 UR10, UP1, UR38, 0x22840, URZ ;  /* 0x00022840260a7890 */ /* 0x000fe2000ff3e03f */
[----:B------:R-:W-:Y:S01]  /*1980*/  IMAD.U32 R4, RZ, RZ, UR5 ;  /* 0x00000005ff047e24 */ /* 0x000fe2000f8e00ff */
[----:B------:R-:W-:Y:S01]  /*1990*/  UIADD3 UR8, UP2, UR38, 0x22850, URZ ;  /* 0x0002285026087890 */ /* 0x000fe2000ff5e03f */
[----:B------:R-:W-:Y:S01]  /*19a0*/  IMAD.MOV.U32 R7, RZ, RZ, 0x80 ;  /* 0x00000080ff077424 */ /* 0x000fe200078e00ff */
[----:B------:R-:W-:Y:S01]  /*19b0*/  UIADD3 UR6, UP3, UR38, 0x22860, URZ ;  /* 0x0002286026067890 */ /* 0x000fe2000ff7e03f */
[----:B------:R-:W-:Y:S01]  /*19c0*/  IMAD.MOV.U32 R13, RZ, RZ, 0x80 ;  /* 0x00000080ff0d7424 */ /* 0x000fe200078e00ff */
[----:B------:R-:W-:Y:S01]  /*19d0*/  UIADD3.X UR12, URZ, UR39, URZ, UP0, !UPT ;  /* 0x000000273f0c7290 */ /* 0x000fe200087fe43f */
[----:B------:R0:W-:Y:S01]  /*19e0*/  STL [R1+0x50], R4 ;  /* 0x0000500401007387 */ /* 0x0001e20000100800 */
[----:B------:R-:W-:Y:S01]  /*19f0*/  UIADD3.X UR9, URZ, UR39, URZ, UP2, !UPT ;  /* 0x000000273f097290 */ /* 0x000fe200097fe43f */
[----:B------:R-:W-:Y:S01]  /*1a00*/  IMAD.MOV.U32 R14, RZ, RZ, 0x100 ;  /* 0x00000100ff0e7424 */ /* 0x000fe200078e00ff */
[----:B------:R-:W-:Y:S01]  /*1a10*/  UIADD3.X UR11, URZ, UR39, URZ, UP1, !UPT ;  /* 0x000000273f0b7290 */ /* 0x000fe20008ffe43f */
[----:B------:R-:W-:Y:S01]  /*1a20*/  IMAD.U32 R8, RZ, RZ, UR8 ;  /* 0x00000008ff087e24 */ /* 0x000fe2000f8e00ff */
[----:B------:R-:W-:Y:S01]  /*1a30*/  UIADD3 UR46, -UR4, UR46, URZ ;  /* 0x0000002e042e7290 */ /* 0x000fe2000fffe13f */
[----:B------:R-:W-:Y:S01]  /*1a40*/  IMAD.U32 R10, RZ, RZ, UR6 ;  /* 0x00000006ff0a7e24 */ /* 0x000fe2000f8e00ff */
[----:B------:R-:W-:Y:S01]  /*1a50*/  USHF.L.U32 UR58, UR5, 0x7, URZ ;  /* 0x00000007053a7899 */ /* 0x000fe2000800063f */
[----:B------:R-:W-:Y:S01]  /*1a60*/  IMAD.U32 R9, RZ, RZ, UR9 ;  /* 0x00000009ff097e24 */ /* 0x000fe2000f8e00ff */
[----:B------:R-:W-:Y:S01]  /*1a70*/  ULDC UR4, c[0x0][0x448] ;  /* 0x0001120000047ab9 */ /* 0x000fe20000000800 */
[----:B0-----:R-:W-:Y:S01]  /*1a80*/  IMAD.U32 R4, RZ, RZ, UR10 ;  /* 0x0000000aff047e24 */ /* 0x001fe2000f8e00ff */
[----:B------:R-:W-:Y:S01]  /*1a90*/  UISETP.NE.AND UP4, UPT, UR4, 0x1, UPT ;  /* 0x000000010400788c */ /* 0x000fe2000bf85270 */
[----:B------:R-:W-:Y:S01]  /*1aa0*/  IMAD.U32 R3, RZ, RZ, UR12 ;  /* 0x0000000cff037e24 */ /* 0x000fe2000f8e00ff */
[----:B------:R0:W-:Y:S01]  /*1ab0*/  STL.64 [R1+0x30], R14 ;  /* 0x0000300e01007387 */ /* 0x0001e20000100a00 */
[----:B------:R-:W-:Y:S01]  /*1ac0*/  IMAD.U32 R5, RZ, RZ, UR11 ;  /* 0x0000000bff057e24 */ /* 0x000fe2000f8e00ff */
[----:B------:R-:W-:Y:S01]  /*1ad0*/  ULDC.64 UR4, c[0x0][0x9e0] ;  /* 0x0002780000047ab9 */ /* 0x000fe20000000a00 */
[----:B------:R-:W-:Y:S01]  /*1ae0*/  UIADD3 UR8, UR58, 0x7f, URZ ;  /* 0x0000007f3a087890 */ /* 0x000fe2000fffe03f */
[----:B------:R0:W-:Y:S01]  /*1af0*/  STL.128 [R1+0x3e0], RZ ;  /* 0x0003e0ff01007387 */ /* 0x0001e20000100c00 */
[----:B------:R-:W-:Y:S01]  /*1b00*/  UISETP.GE.AND UP0, UPT, UR5, 0x1, UPT ;  /* 0x000000010500788c */ /* 0x000fe2000bf06270 */
[C---:B------:R-:W-:Y:S01]  /*1b10*/  IADD3 R32, P0, R16.reuse, 0x3e0, RZ ;  /* 0x000003e010207810 */ /* 0x040fe20007f1e0ff */
[----:B------:R-:W-:Y:S01]  /*1b20*/  UIADD3 UR40, UR46, 0x1, -UR45 ;  /* 0x000000012e287890 */ /* 0x000fe2000fffe82d */
[----:B------:R0:W-:Y:S01]  /*1b30*/  STL.64 [R1+0x20], R4 ;  /* 0x0000200401007387 */ /* 0x0001e20000100a00 */
[----:B------:R-:W-:Y:S01]  /*1b40*/  @UP4 ULDC UR6, c[0x0][0x44c] ;  /* 0x0001130000064ab9 */ /* 0x000fe20000000800 */
[----:B------:R-:W-:Y:S01]  /*1b50*/  @UP4 ULDC UR9, c[0x0][0x450] ;  /* 0x0001140000094ab9 */ /* 0x000fe20000000800 */
[----:B------:R-:W-:Y:S01]  /*1b60*/  PLOP3.LUT P2, PT, PT, PT, UP0, 0x40, 0x0 ;  /* 0x000000000000781c */ /* 0x000fe20003f4e808 */
[----:B------:R0:W-:Y:S01]  /*1b70*/  STL.128 [R1+0x3f0], RZ ;  /* 0x0003f0ff01007387 */ /* 0x0001e20000100c00 */
[----:B------:R-:W-:Y:S01]  /*1b80*/  IADD3 R31, P1, R16, 0x28, RZ ;  /* 0x00000028101f7810 */ /* 0x000fe20007f3e0ff */
[----:B------:R-:W-:Y:S01]  /*1b90*/  UP2UR UR41, UPR, URZ, 0x10 ;  /* 0x000000103f297883 */ /* 0x000fe20008000000 */
[--C-:B------:R-:W-:Y:S01]  /*1ba0*/  IMAD.X R43, RZ, RZ, R17.reuse, P0 ;  /* 0x000000ffff2b7224 */ /* 0x100fe200000e0611 */
[----:B------:R0:W-:Y:S01]  /*1bb0*/  STL.128 [R1+0x1d0], RZ ;  /* 0x0001d0ff01007387 */ /* 0x0001e20000100c00 */
[----:B------:R-:W-:Y:S01]  /*1bc0*/  UP2UR UR43, UPR, URZ, 0x1 ;  /* 0x000000013f2b7883 */ /* 0x000fe20008000000 */
[----:B------:R-:W-:-:S02]  /*1bd0*/  IMAD.X R40, RZ, RZ, R17, P1 ;  /* 0x000000ffff287224 */ /* 0x000fc400008e0611 */
        /* <DEDUP_REMOVED lines=33> */
[----:B--2---:R-:W-:-:S02]  /*1df0*/  R2UR UR7, R0 ;  /* 0x00000000000772ca */ /* 0x004fc400000e0000 */
[----:B------:R-:W1:Y:S11]  /*1e00*/  LDC R0, c[0x0][0x988] ;  /* 0x00026200ff007b82 */ /* 0x000e760000000800 */
[----:B------:R-:W-:-:S02]  /*1e10*/  IMAD.U32 R6, RZ, RZ, UR7 ;  /* 0x00000007ff067e24 */ /* 0x000fc4000f8e00ff */
[----:B------:R-:W-:Y:S01]  /*1e20*/  IMAD.U32 R2, RZ, RZ, UR7 ;  /* 0x00000007ff027e24 */ /* 0x000fe2000f8e00ff */
[----:B------:R-:W-:Y:S02]  /*1e30*/  UIADD3.X UR7, URZ, UR39, URZ, UP3, !UPT ;  /* 0x000000273f077290 */ /* 0x000fe40009ffe43f */
[----:B------:R0:W-:Y:S01]  /*1e40*/  STL.64 [R1+0x28], R6 ;  /* 0x0000280601007387 */ /* 0x0001e20000100a00 */
[----:B------:R-:W-:Y:S02]  /*1e50*/  IMAD.MOV.U32 R12, RZ, RZ, R2 ;  /* 0x000000ffff0c7224 */ /* 0x000fe400078e0002 */
[----:B------:R-:W-:Y:S02]  /*1e60*/  IMAD.U32 R2, RZ, RZ, UR13 ;  /* 0x0000000dff027e24 */ /* 0x000fe4000f8e00ff */
[----:B------:R-:W-:Y:S01]  /*1e70*/  IMAD.U32 R11, RZ, RZ, UR7 ;  /* 0x00000007ff0b7e24 */ /* 0x000fe2000f8e00ff */
[----:B------:R0:W-:Y:S01]  /*1e80*/  STL.128 [R1], R12 ;  /* 0x0000000c01007387 */ /* 0x0001e20000100c00 */
[----:B------:R-:W-:-:S03]  /*1e90*/  UIMAD.WIDE.U32 UR6, UR8, UR6, URZ ;  /* 0x00000006080672a5 */ /* 0x000fc6000f8e003f */
[----:B------:R0:W-:Y:S01]  /*1ea0*/  STL.128 [R1+0x40], R8 ;  /* 0x0000400801007387 */ /* 0x0001e20000100c00 */
[----:B------:R-:W-:-:S03]  /*1eb0*/  @UP4 USHF.R.U32.HI UR8, URZ, UR9, UR7 ;  /* 0x000000093f084299 */ /* 0x000fc60008011607 */
[----:B------:R0:W-:Y:S01]  /*1ec0*/  STL.64 [R1+0x18], R2 ;  /* 0x0000180201007387 */ /* 0x0001e20000100a00 */
[----:B------:R-:W-:-:S03]  /*1ed0*/  UIADD3 UR6, UR40, UR8, URZ ;  /* 0x0000000828067290 */ /* 0x000fc6000fffe03f */
[----:B-1----:R0:W-:Y:S01]  /*1ee0*/  STL [R1+0x400], R0 ;  /* 0x0004000001007387 */ /* 0x0021e20000100800 */
[----:B------:R-:W-:Y:S01]  /*1ef0*/  UIADD3 UR4, UR6, UR4, URZ ;  /* 0x0000000406047290 */ /* 0x000fe2000fffe03f */
[----:B------:R-:W-:Y:S11]  /*1f00*/  @P2 BRA `(.L_x_11592) ;  /* 0x0000000000442947 */ /* 0x000ff60003800000 */
        /* <DEDUP_REMOVED lines=10> */
.L_x_11593:
[----:B------:R-:W-:-:S11]  /*1fb0*/  UISETP.NE.AND UP0, UPT, UR5, 0x1, UPT ;  /* 0x000000010500788c */ /* 0x000fd6000bf05270 */
[----:B------:R-:W-:Y:S02]  /*1fc0*/  @UP0 ULDC.64 UR10, c[0x0][0x9e8] ;  /* 0x00027a00000a0ab9 */ /* 0x000fe40000000a00 */
[----:B------:R-:W-:-:S04]  /*1fd0*/  UIMAD.WIDE.U32 UR6, UR8, UR10, URZ ;  /* 0x0000000a080672a5 */ /* 0x000fc8000f8e003f */
[----:B------:R-:W-:-:S12]  /*1fe0*/  @UP0 USHF.R.U32.HI UR8, URZ, UR11, UR7 ;  /* 0x0000000b3f080299 */ /* 0x000fd80008011607 */
.L_x_11594:
[----:B------:R-:W-:-:S04]  /*1ff0*/  UIMAD UR8, UR8, UR5, UR5 ;  /* 0x00000005080872a4 */ /* 0x000fc8000f8e0205 */
[----:B------:R-:W-:-:S04]  /*2000*/  UISETP.LT.AND UP0, UPT, UR4, UR8, UPT ;  /* 0x000000080400728c */ /* 0x000fc8000bf01270 */
[----:B------:R-:W-:-:S12]  /*2010*/  USEL UR4, UR4, UR8, UP0 ;  /* 0x0000000804047287 */ /* 0x000fd80008000000 */
.L_x_11592:
        /* <DEDUP_REMOVED lines=34> */
.L_x_11596:
[----:B------:R-:W-:-:S11]  /*2240*/  UISETP.NE.AND UP0, UPT, UR5, 0x1, UPT ;  /* 0x000000010500788c */ /* 0x000fd6000bf05270 */
[----:B------:R-:W-:Y:S02]  /*2250*/  @UP0 ULDC.64 UR10, c[0x0][0x9e8] ;  /* 0x00027a00000a0ab9 */ /* 0x000fe40000000a00 */
[----:B------:R-:W-:-:S04]  /*2260*/  UIMAD.WIDE.U32 UR6, UR4, UR10, URZ ;  /* 0x0000000a040672a5 */ /* 0x000fc8000f8e003f */
[----:B------:R-:W-:-:S12]  /*2270*/  @UP0 USHF.R.U32.HI UR4, URZ, UR11, UR7 ;  /* 0x0000000b3f040299 */ /* 0x000fd80008011607 */
.L_x_11597:
[----:B------:R-:W-:-:S04]  /*2280*/  UIMAD UR4, UR4, UR5, URZ ;  /* 0x00000005040472a4 */ /* 0x000fc8000f8e023f */
[----:B------:R-:W-:-:S04]  /*2290*/  UISETP.LT.AND UP0, UPT, UR8, UR4, UPT ;  /* 0x000000040800728c */ /* 0x000fc8000bf01270 */
[----:B------:R-:W-:-:S12]  /*22a0*/  USEL UR8, UR8, UR4, !UP0 ;  /* 0x0000000408087287 */ /* 0x000fd8000c000000 */
.L_x_11595:
        /* <DEDUP_REMOVED lines=9> */
[----:B0-----:R-:W0:Y:S01]  /*2340*/  SHFL.IDX PT, R0, R206, RZ, 0x1f ;  /* 0x00001fffce007589 */ /* 0x001e2200000e0000 */
[----:B------:R-:W-:Y:S01]  /*2350*/  UIADD3 UR6, UR44, 0x18400, URZ ;  /* 0x000184002c067890 */ /* 0x000fe2000fffe03f */
[----:B------:R-:W-:Y:S01]  /*2360*/  IMAD.MOV.U32 R8, RZ, RZ, 0x1 ;  /* 0x00000001ff087424 */ /* 0x000fe200078e00ff */
[----:B------:R-:W-:Y:S01]  /*2370*/  UIADD3 UR5, UR44, 0x400, URZ ;  /* 0x000004002c057890 */ /* 0x000fe2000fffe03f */
[----:B------:R-:W-:Y:S01]  /*2380*/  IMAD.MOV.U32 R9, RZ, RZ, RZ ;  /* 0x000000ffff097224 */ /* 0x000fe200078e00ff */
[----:B------:R-:W-:Y:S01]  /*2390*/  UIADD3 UR4, UR44, 0x1c400, URZ ;  /* 0x0001c4002c047890 */ /* 0x000fe2000fffe03f */
[----:B------:R-:W-:Y:S01]  /*23a0*/  IMAD.MOV.U32 R10, RZ, RZ, 0x1 ;  /* 0x00000001ff0a7424 */ /* 0x000fe200078e00ff */
[----:B------:R-:W-:Y:S01]  /*23b0*/  USHF.R.U32.HI UR5, URZ, 0x4, UR5 ;  /* 0x000000043f057899 */ /* 0x000fe20008011605 */
[----:B------:R-:W-:Y:S01]  /*23c0*/  IMAD.MOV.U32 R11, RZ, RZ, RZ ;  /* 0x000000ffff0b7224 */ /* 0x000fe200078e00ff */
[----:B------:R-:W-:Y:S01]  /*23d0*/  USHF.R.U32.HI UR4, URZ, 0x4, UR4 ;  /* 0x000000043f047899 */ /* 0x000fe20008011604 */
[----:B------:R-:W-:Y:S01]  /*23e0*/  IMAD.MOV.U32 R7, RZ, RZ, 0x40000040 ;  /* 0x40000040ff077424 */ /* 0x000fe200078e00ff */
[----:B------:R-:W-:Y:S01]  /*23f0*/  ULOP3.LUT UR5, UR5, 0x3fff, URZ, 0xc0, !UPT ;  /* 0x00003fff05057892 */ /* 0x000fe2000f8ec03f */
[----:B------:R-:W-:Y:S01]  /*2400*/  IMAD.MOV.U32 R5, RZ, RZ, 0x40000040 ;  /* 0x40000040ff057424 */ /* 0x000fe200078e00ff */
[----:B------:R-:W-:Y:S01]  /*2410*/  ULOP3.LUT UR4, UR4, 0x3fff, URZ, 0xc0, !UPT ;  /* 0x00003fff04047892 */ /* 0x000fe2000f8ec03f */
[C---:B------:R-:W-:Y:S01]  /*2420*/  IADD3 R29, P6, R16.reuse, 0x78, RZ ;  /* 0x00000078101d7810 */ /* 0x040fe20007fde0ff */
[----:B------:R-:W-:Y:S01]  /*2430*/  ULOP3.LUT UR5, UR5, 0x3000000, URZ, 0xfc, !UPT ;  /* 0x0300000005057892 */ /* 0x000fe2000f8efc3f */
[----:B------:R1:W-:Y:S01]  /*2440*/  STL.128 [R1+0x60], R8 ;  /* 0x0000600801007387 */ /* 0x0003e20000100c00 */
[----:B------:R-:W-:Y:S01]  /*2450*/  ULOP3.LUT UR4, UR4, 0x10000, URZ, 0xfc, !UPT ;  /* 0x0001000004047892 */ /* 0x000fe2000f8efc3f */
[C---:B------:R-:W-:Y:S01]  /*2460*/  IADD3 R28, P5, R16.reuse, 0x70, RZ ;  /* 0x00000070101c7810 */ /* 0x040fe20007fbe0ff */
[----:B------:R-:W-:Y:S01]  /*2470*/  ULOP3.LUT UP0, URZ, UR6, 0x1bf, URZ, 0xc0, !UPT ;  /* 0x000001bf063f7892 */ /* 0x000fe2000f80c03f */
[----:B------:R1:W-:Y:S01]  /*2480*/  STL.64 [R1+0x58], RZ ;  /* 0x000058ff01007387 */ /* 0x0003e20000100a00 */
[--C-:B------:R-:W-:Y:S01]  /*2490*/  IMAD.X R30, RZ, RZ, R17.reuse, P6 ;  /* 0x000000ffff1e7224 */ /* 0x100fe200030e0611 */
[----:B------:R-:W-:Y:S01]  /*24a0*/  IADD3 R27, P4, R16, 0x68, RZ ;  /* 0x00000068101b7810 */ /* 0x000fe20007f9e0ff */
[----:B------:R-:W-:Y:S01]  /*24b0*/  IMAD.U32 R6, RZ, RZ, UR4 ;  /* 0x00000004ff067e24 */ /* 0x000fe2000f8e00ff */
[----:B0-----:R-:W-:Y:S01]  /*24c0*/  LEA.HI R2, R0, R0, RZ, 0x1 ;  /* 0x0000000000027211 */ /* 0x001fe200078f08ff */
[----:B------:R1:W-:Y:S01]  /*24d0*/  STL.128 [R1+0x90], RZ ;  /* 0x000090ff01007387 */ /* 0x0003e20000100c00 */
[----:B------:R-:W-:Y:S01]  /*24e0*/  PLOP3.LUT P6, PT, PT, PT, UP0, 0x80, 0x0 ;  /* 0x000000000000781c */ /* 0x000fe20003fcf008 */
[--C-:B------:R-:W-:Y:S01]  /*24f0*/  IMAD.X R41, RZ, RZ, R17.reuse, P5 ;  /* 0x000000ffff297224 */ /* 0x100fe200028e0611 */
[----:B------:R-:W-:Y:S01]  /*2500*/  LOP3.LUT R3, R2, 0x1e, RZ, 0xc0, !PT ;  /* 0x0000001e02037812 */ /* 0x000fe200078ec0ff */
[----:B------:R-:W-:Y:S01]  /*2510*/  IMAD.U32 R2, RZ, RZ, UR5 ;  /* 0x00000005ff027e24 */ /* 0x000fe2000f8e00ff */
[----:B------:R1:W-:Y:S01]  /*2520*/  STL.128 [R1+0xa0], RZ ;  /* 0x0000a0ff01007387 */ /* 0x0003e20000100c00 */
[C---:B------:R-:W-:Y:S01]  /*2530*/  IADD3 R25, P3, R16.reuse, 0x60, RZ ;  /* 0x0000006010197810 */ /* 0x040fe20007f7e0ff */
[----:B------:R-:W-:Y:S01]  /*2540*/  IMAD.X R38, RZ, RZ, R17, P4 ;  /* 0x000000ffff267224 */ /* 0x000fe200020e0611 */
[----:B------:R-:W-:Y:S01]  /*2550*/  IADD3 R34, P2, R16, 0x58, RZ ;  /* 0x0000005810227810 */ /* 0x000fe20007f5e0ff */
[----:B------:R-:W-:Y:S01]  /*2560*/  IMAD.IADD R3, R0, 0x1, -R3 ;  /* 0x0000000100037824 */ /* 0x000fe200078e0a03 */
[----:B------:R1:W-:Y:S01]  /*2570*/  STL.128 [R1+0xb0], RZ ;  /* 0x0000b0ff01007387 */ /* 0x0003e20000100c00 */
[C---:B------:R-:W-:Y:S01]  /*2580*/  IADD3 R26, P1, R16.reuse, 0x80, RZ ;  /* 0x00000080101a7810 */ /* 0x040fe20007f3e0ff */
[--C-:B------:R-:W-:Y:S01]  /*2590*/  IMAD.X R36, RZ, RZ, R17.reuse, P3 ;  /* 0x000000ffff247224 */ /* 0x100fe200018e0611 */
[----:B------:R-:W-:Y:S01]  /*25a0*/  IADD3 R24, P0, R16, 0x90, RZ ;  /* 0x0000009010187810 */ /* 0x000fe20007f1e0ff */
[----:B------:R1:W-:Y:S01]  /*25b0*/  STL.128 [R1+0xc0], RZ ;  /* 0x0000c0ff01007387 */ /* 0x0003e20000100c00 */
[----:B------:R-:W-:Y:S01]  /*25c0*/  LEA R3, R3, UR6, 0xd ;  /* 0x0000000603037c11 */ /* 0x000fe2000f8e68ff */
[----:B------:R-:W-:-:S02]  /*25d0*/  IMAD.X R35, RZ, RZ, R17, P2 ;  /* 0x000000ffff237224 */ /* 0x000fc400010e0611 */
[----:B------:R1:W-:Y:S01]  /*25e0*/  STL.128 [R1+0xd0], RZ ;  /* 0x0000d0ff01007387 */ /* 0x0003e20000100c00 */
[----:B------:R-:W-:Y:S01]  /*25f0*/  SHF.R.U32.HI R3, RZ, 0x4, R3 ;  /* 0x00000004ff037819 */ /* 0x000fe20000011603 */
[--C-:B------:R-:W-:Y:S02]  /*2600*/  IMAD.X R39, RZ, RZ, R17.reuse, P1 ;  /* 0x000000ffff277224 */ /* 0x100fe400008e0611 */
[----:B------:R1:W-:Y:S01]  /*2610*/  STL.128 [R1+0xe0], RZ ;  /* 0x0000e0ff01007387 */ /* 0x0003e20000100c00 */
[----:B------:R-:W-:Y:S01]  /*2620*/  LOP3.LUT R3, R3, 0x3fff, RZ, 0xc0, !PT ;  /* 0x00003fff03037812 */ /* 0x000fe200078ec0ff */
[----:B------:R-:W-:-:S03]  /*2630*/  IMAD.X R37, RZ, RZ, R17, P0 ;  /* 0x000000ffff257224 */ /* 0x000fc600000e0611 */
        /* <DEDUP_REMOVED lines=21> */
.L_x_11599:
[----:B------:R-:W0:Y:S01]  /*2790*/  S2R R20, SR_TID.X ;  /* 0x0000000000147919 */ /* 0x000e220000002100 */
[----:B-1----:R-:W1:Y:S01]  /*27a0*/  LDC.64 R10, c[0x0][0x9d8] ;  /* 0x00027600ff0a7b82 */ /* 0x002e620000000a00 */
[----:B------:R-:W-:Y:S01]  /*27b0*/  IADD3 R8, P0, R16, 0xf0, RZ ;  /* 0x000000f010087810 */ /* 0x000fe20007f1e0ff */
[----:B------:R-:W-:Y:S01]  /*27c0*/  ULEA.HI UR4, UR61, UR61, URZ, 0x1 ;  /* 0x0000003d3d047291 */ /* 0x000fe2000f8f083f */
[----:B------:R-:W-:Y:S01]  /*27d0*/  IMAD.U32 R13, RZ, RZ, UR45 ;  /* 0x0000002dff0d7e24 */ /* 0x000fe2000f8e00ff */
[----:B------:R-:W-:Y:S01]  /*27e0*/  ULDC UR5, c[0x0][0x20] ;  /* 0x0000080000057ab9 */ /* 0x000fe20000000800 */
[----:B------:R-:W-:Y:S01]  /*27f0*/  IMAD.U32 R15, RZ, RZ, UR46 ;  /* 0x0000002eff0f7e24 */ /* 0x000fe2000f8e00ff */
[----:B------:R-:W-:Y:S01]  /*2800*/  ULOP3.LUT UR4, UR4, 0xfffffffe, URZ, 0xc0, !UPT ;  /* 0xfffffffe04047892 */ /* 0x000fe2000f8ec03f */
[----:B------:R-:W-:Y:S01]  /*2810*/  IMAD.X R9, RZ, RZ, R17, P0 ;  /* 0x000000ffff097224 */ /* 0x000fe200000e0611 */
[----:B------:R-:W2:Y:S01]  /*2820*/  LDC.64 R6, c[0x0][0x448] ;  /* 0x00011200ff067b82 */ /* 0x000ea20000000a00 */
[----:B------:R-:W-:Y:S01]  /*2830*/  VIADD R12, R18, -UR5 ;  /* 0x80000005120c7c36 */ /* 0x000fe20008000000 */
[----:B------:R-:W-:Y:S01]  /*2840*/  UIADD3 UR4, UR61, -UR4, URZ ;  /* 0x800000043d047290 */ /* 0x000fe2000fffe03f */
[----:B------:R-:W-:Y:S04]  /*2850*/  STL.64 [R1+0x100], R34 ;  /* 0x0001002201007387 */ /* 0x000fe80000100a00 */
[----:B------:R3:W-:Y:S01]  /*2860*/  STL.64 [R1+0xf8], R8 ;  /* 0x0000f80801007387 */ /* 0x0007e20000100a00 */
[----:B------:R-:W4:Y:S01]  /*2870*/  LDC.64 R4, c[0x0][0x9e0] ;  /* 0x00027800ff047b82 */ /* 0x000f220000000a00 */
[----:B------:R-:W-:-:S02]  /*2880*/  IMAD.U32 R0, RZ, RZ, UR4 ;  /* 0x00000004ff007e24 */ /* 0x000fc4000f8e00ff */
[----:B------:R0:W-:Y:S03]  /*2890*/  STL.64 [R1+0xf0], R196 ;  /* 0x0000f0c401007387 */ /* 0x0001e60000100a00 */
[----:B------:R-:W-:Y:S01]  /*28a0*/  SHF.L.U32 R0, R0, 0x1f, RZ ;  /* 0x0000001f00007819 */ /* 0x000fe200000006ff */
[----:B------:R0:W-:Y:S01]  /*28b0*/  STL.U8 [R1+0x108], RZ ;  /* 0x000108ff01007387 */ /* 0x0001e20000100000 */
[----:B------:R-:W5:Y:S01]  /*28c0*/  LDC.64 R2, c[0x0][0x9e8] ;  /* 0x00027a00ff027b82 */ /* 0x000f620000000a00 */
[----:B---3--:R-:W-:Y:S02]  /*28d0*/  IADD3 R8, P0, R16, 0x13c, RZ ;  /* 0x0000013c10087810 */ /* 0x008fe40007f1e0ff */
[----:B------:R3:W-:Y:S01]  /*28e0*/  STL [R12+0x4], R13 ;  /* 0x0000040d0c007387 */ /* 0x0007e20000100800 */
[----:B0-----:R-:W-:-:S04]  /*28f0*/  VIADD R195, R20, 0xffffff80 ;  /* 0xffffff8014c37836 */ /* 0x001fc80000000000 */
[----:B------:R-:W0:Y:S01]  /*2900*/  LDC R225, c[0x0][0x450] ;  /* 0x00011400ffe17b82 */ /* 0x000e220000000800 */
[----:B------:R-:W-:Y:S01]  /*2910*/  IMAD.X R9, RZ, RZ, R17, P0 ;  /* 0x000000ffff097224 */ /* 0x000fe200000e0611 */
[----:B------:R3:W-:Y:S04]  /*2920*/  STL [R12+0x8], R15 ;  /* 0x0000080f0c007387 */ /* 0x0007e80000100800 */
[----:B-1----:R3:W-:Y:S04]  /*2930*/  STL [R12+0xc], R11 ;  /* 0x00000c0b0c007387 */ /* 0x0027e80000100800 */
[----:B--2---:R3:W-:Y:S04]  /*2940*/  STL [R12+0x24], R6 ;  /* 0x000024060c007387 */ /* 0x0047e80000100800 */
[----:B------:R3:W-:Y:S04]  /*2950*/  STL [R12+0x14], RZ ;  /* 0x000014ff0c007387 */ /* 0x0007e80000100800 */
[----:B------:R3:W-:Y:S04]  /*2960*/  STL [R12], R195 ;  /* 0x000000c30c007387 */ /* 0x0007e80000100800 */
[----:B------:R3:W-:Y:S04]  /*2970*/  STL [R12+0x28], R7 ;  /* 0x000028070c007387 */ /* 0x0007e80000100800 */
[----:B----4-:R3:W-:Y:S04]  /*2980*/  STL [R12+0x10], R4 ;  /* 0x000010040c007387 */ /* 0x0107e80000100800 */
[----:B------:R3:W-:Y:S04]  /*2990*/  STL [R12+0x18], R5 ;  /* 0x000018050c007387 */ /* 0x0007e80000100800 */
[----:B-----5:R3:W-:Y:S04]  /*29a0*/  STL [R12+0x1c], R2 ;  /* 0x00001c020c007387 */ /* 0x0207e80000100800 */
[----:B------:R3:W-:Y:S04]  /*29b0*/  STL [R12+0x20], R3 ;  /* 0x000020030c007387 */ /* 0x0007e80000100800 */
[----:B0-----:R3:W-:Y:S04]  /*29c0*/  STL [R12+0x2c], R225 ;  /* 0x00002ce10c007387 */ /* 0x0017e80000100800 */
[----:B------:R3:W-:Y:S04]  /*29d0*/  STL.64 [R1+0x140], R8 ;  /* 0x0001400801007387 */ /* 0x0007e80000100a00 */
[----:B------:R3:W-:Y:S01]  /*29e0*/  STL [R1+0x13c], R10 ;  /* 0x00013c0a01007387 */ /* 0x0007e20000100800 */
[----:B------:R-:W0:Y:S02]  /*29f0*/  SYNCS.PHASECHK.TRANS64.TRYWAIT P0, [UR44+0x22800], R0 ;  /* 0x02280000ff0075a7 */ /* 0x000e24000800016c */
[----:B0--3--:R-:W-:Y:S05]  /*2a00*/  @!P0 BRA `(.L_x_11600) ;  /* 0x000001d000a88947 */ /* 0x009fea0003800000 */
.L_x_11813:
        /* <DEDUP_REMOVED lines=45> */
[----:B------:R-:W-:Y:S02]  /*2ce0*/  IMAD.MOV.U32 R11, RZ, RZ, R38 ;  /* 0x000000ffff0b7224 */ /* 0x000fe400078e0026 */
[----:B------:R-:W-:-:S03]  /*2cf0*/  IMAD.MOV.U32 R27, RZ, RZ, R39 ;  /* 0x000000ffff1b7224 */ /* 0x000fc600078e0027 */
[----:B------:R1:W-:Y:S04]  /*2d00*/  STL.128 [R1+0x1a0], R8 ;  /* 0x0001a00801007387 */ /* 0x0003e80000100c00 */
[----:B------:R1:W-:Y:S01]  /*2d10*/  STL.128 [R1+0x1b0], R24 ;  /* 0x0001b01801007387 */ /* 0x0003e20000100c00 */
[----:B------:R-:W-:Y:S05]  /*2d20*/  @!P1 BRA `(.L_x_11602) ;  /* 0x0000000000049947 */ /* 0x000fea0003800000 */
[----:B------:R-:W-:Y:S01]  /*2d30*/  BPT.TRAP 0x1 ;  /* 0x000000040000795c */ /* 0x000fe20000300000 */
.L_x_11602:
[----:B------:R-:W-:Y:S05]  /*2d40*/  BSYNC B0 ;  /* 0x0000000000007941 */ /* 0x000fea0003800000 */
.L_x_11601:
        /* <DEDUP_REMOVED lines=8> */
.L_x_11604:
[----:B------:R-:W-:Y:S05]  /*2dd0*/  BSYNC B0 ;  /* 0x0000000000007941 */ /* 0x000fea0003800000 */
.L_x_11603:
[----:B------:R-:W-:Y:S04]  /*2de0*/  BSSY B0, `(.L_x_11605) ;  /* 0x0000004000007945 */ /* 0x000fe80003800000 */
[----:B-1----:R-:W-:Y:S05]  /*2df0*/  @P0 BRA `(.L_x_11606) ;  /* 0x0000000000080947 */ /* 0x002fea0003800000 */
[----:B------:R-:W1:Y:S02]  /*2e00*/  SYNCS.PHASECHK.TRANS64.TRYWAIT P0, [R14+URZ], R15 ;  /* 0x0000000f0e0075a7 */ /* 0x000e64000800017f */
[----:B-1----:R-:W-:Y:S05]  /*2e10*/  @!P0 BRA `(.L_x_11607) ;  /* 0x000001cc00bc8947 */ /* 0x002fea0003800000 */
.L_x_11606:
[----:B------:R-:W-:Y:S05]  /*2e20*/  BSYNC B0 ;  /* 0x0000000000007941 */ /* 0x000fea0003800000 */
.L_x_11605:
        /* <DEDUP_REMOVED lines=59> */
.L_x_11609:
[----:B------:R-:W-:Y:S05]  /*31e0*/  BSYNC B0 ;  /* 0x0000000000007941 */ /* 0x000fea0003800000 */
.L_x_11608:
        /* <DEDUP_REMOVED lines=24> */
[-C--:B------:R-:W-:Y:S01]  /*3370*/  FMUL.FTZ R36, R51, R14.reuse ;  /* 0x0000000e33247220 */ /* 0x080fe20000410000 */
[-C--:B------:R-:W-:Y:S01]  /*3380*/  FMUL.FTZ R51, R53, R14.reuse ;  /* 0x0000000e35337220 */ /* 0x080fe20000410000 */
[----:B------:R-:W-:Y:S01]  /*3390*/  SHF.R.S32.HI R53, RZ, 0x1f, R72 ;  /* 0x0000001fff357819 */ /* 0x000fe20000011448 */
[-C--:B------:R-:W-:Y:S01]  /*33a0*/  FMUL.FTZ R82, R40, R14.reuse ;  /* 0x0000000e28527220 */ /* 0x080fe20000410000 */
[----:B------:R-:W-:Y:S02]  /*33b0*/  FMUL.FTZ R75, R25, R14 ;  /* 0x0000000e194b7220 */ /* 0x000fe40000410000 */
        /* <DEDUP_REMOVED lines=19> */
[----:B------:R-:W-:Y:S01]  /*34f0*/  FMUL.FTZ R44, R54, R14 ;  /* 0x0000000e362c7220 */ /* 0x000fe20000410000 */
[----:B------:R-:W-:Y:S01]  /*3500*/  LEA.HI R54, R55, R52, RZ, 0x2 ;  /* 0x0000003437367211 */ /* 0x000fe200078f10ff */
[-C--:B------:R-:W-:Y:S01]  /*3510*/  FMUL.FTZ R76, R28, R14.reuse ;  /* 0x0000000e1c4c7220 */ /* 0x080fe20000410000 */
[----:B------:R0:W1:Y:S01]  /*3520*/  MUFU.TANH R84, R56 ;  /* 0x0000003800547308 */ /* 0x0000620000002400 */
[-C--:B------:R-:W-:Y:S01]  /*3530*/  FMUL.FTZ R57, R57, R14.reuse ;  /* 0x0000000e39397220 */ /* 0x080fe20000410000 */
[-C--:B------:R-:W-:Y:S01]  /*3540*/  FMUL.FTZ R28, R35, R14.reuse ;  /* 0x0000000e231c7220 */ /* 0x080fe20000410000 */
[----:B------:R-:W-:Y:S01]  /*3550*/  FMUL.FTZ R35, R50, R14 ;  /* 0x0000000e32237220 */ /* 0x000fe20000410000 */
[----:B------:R-:W-:-:S02]  /*3560*/  SHF.R.S32.HI R50, RZ, 0x2, R54 ;  /* 0x00000002ff327819 */ /* 0x000fc40000011436 */
[----:B0-----:R-:W-:Y:S02]  /*3570*/  LEA.HI R56, R53, R72, RZ, 0x2 ;  /* 0x0000004835387211 */ /* 0x001fe400078f10ff */
[----:B------:R0:W2:Y:S01]  /*3580*/  MUFU.TANH R85, R57 ;  /* 0x0000003900557308 */ /* 0x0000a20000002400 */
[----:B------:R-:W-:Y:S02]  /*3590*/  SHF.R.S32.HI R53, RZ, 0x1f, R54 ;  /* 0x0000001fff357819 */ /* 0x000fe40000011436 */
[----:B0-----:R-:W-:Y:S02]  /*35a0*/  LOP3.LUT R57, R56, 0xfffffffc, RZ, 0xc0, !PT ;  /* 0xfffffffc38397812 */ /* 0x001fe400078ec0ff */
[----:B------:R-:W-:-:S03]  /*35b0*/  LEA.HI R56, R53, R50, RZ, 0x3 ;  /* 0x0000003235387211 */ /* 0x000fc600078f18ff */
[----:B------:R-:W-:Y:S01]  /*35c0*/  IMAD.IADD R72, R72, 0x1, -R57 ;  /* 0x0000000148487824 */ /* 0x000fe200078e0a39 */
[----:B------:R-:W-:Y:S02]  /*35d0*/  LOP3.LUT R57, R56, 0xfffffff8, RZ, 0xc0, !PT ;  /* 0xfffffff838397812 */ /* 0x000fe400078ec0ff */
[----:B------:R-:W-:Y:S02]  /*35e0*/  SHF.R.S32.HI R53, RZ, 0x7, R40 ;  /* 0x00000007ff357819 */ /* 0x000fe40000011428 */
[----:B------:R-:W-:Y:S01]  /*35f0*/  LEA.HI R55, R55, R52, RZ, 0x5 ;  /* 0x0000003437377211 */ /* 0x000fe200078f28ff */
[----:B------:R-:W-:Y:S01]  /*3600*/  IMAD.IADD R57, R50, 0x1, -R57 ;  /* 0x0000000132397824 */ /* 0x000fe200078e0a39 */
[----:B------:R-:W-:Y:S02]  /*3610*/  LEA.HI R40, R40, R53, RZ, 0x1 ;  /* 0x0000003528287211 */ /* 0x000fe400078f08ff */
[----:B------:R-:W-:Y:S02]  /*3620*/  SHF.R.S32.HI R50, RZ, 0x5, R55 ;  /* 0x00000005ff327819 */ /* 0x000fe40000011437 */
[----:B------:R-:W-:-:S02]  /*3630*/  LOP3.LUT R40, R40, 0x3fffffe, RZ, 0xc0, !PT ;  /* 0x03fffffe28287812 */ /* 0x000fc400078ec0ff */
        /* <DEDUP_REMOVED lines=9> */
[-C--:B------:R-:W-:Y:S01]  /*36d0*/  FMUL.FTZ R81, R37, R14.reuse ;  /* 0x0000000e25517220 */ /* 0x080fe20000410000 */
[----:B------:R-:W-:Y:S01]  /*36e0*/  @P0 SHF.R.U32.HI R57, RZ, R15, R74 ;  /* 0x0000000fff390219 */ /* 0x000fe2000001164a */
[-C--:B------:R-:W-:Y:S01]  /*36f0*/  FMUL.FTZ R37, R59, R14.reuse ;  /* 0x0000000e3b257220 */ /* 0x080fe20000410000 */
[----:B------:R-:W-:Y:S01]  /*3700*/  IMAD.U32 R53, RZ, RZ, UR47 ;  /* 0x0000002fff357e24 */ /* 0x000fe2000f8e00ff */
[----:B------:R-:W-:Y:S01]  /*3710*/  LOP3.LUT R15, R54, 0x7ffffffc, RZ, 0xc0, !PT ;  /* 0x7ffffffc360f7812 */ /* 0x000fe200078ec0ff */
[-C--:B------:R-:W-:Y:S01]  /*3720*/  FMUL.FTZ R78, R32, R14.reuse ;  /* 0x0000000e204e7220 */ /* 0x080fe20000410000 */
[----:B------:R-:W0:Y:S01]  /*3730*/  SHFL.IDX PT, R59, R57, RZ, 0x1c1f ;  /* 0x001c1fff393b7589 */ /* 0x000e2200000e0000 */
[-C--:B------:R-:W-:Y:S01]  /*3740*/  FMUL.FTZ R32, R43, R14.reuse ;  /* 0x0000000e2b207220 */ /* 0x080fe20000410000 */
[-C--:B------:R-:W-:Y:S01]  /*3750*/  FMUL.FTZ R77, R29, R14.reuse ;  /* 0x0000000e1d4d7220 */ /* 0x080fe20000410000 */
[----:B------:R-:W-:Y:S01]  /*3760*/  FMUL.FTZ R43, R45, R14 ;  /* 0x0000000e2d2b7220 */ /* 0x000fe20000410000 */
[----:B------:R-:W-:-:S02]  /*3770*/  IMAD R53, R53, -0x60, R6 ;  /* 0xffffffa035357824 */ /* 0x000fc400078e0206 */
        /* <DEDUP_REMOVED lines=18> */
[----:B------:R-:W-:Y:S01]  /*38a0*/  VIADD R54, R53, 0x61 ;  /* 0x0000006135367836 */ /* 0x000fe20000000000 */
[----:B------:R-:W3:Y:S03]  /*38b0*/  MUFU.TANH R24, R24 ;  /* 0x0000001800187308 */ /* 0x000ee60000002400 */
[----:B------:R-:W-:-:S02]  /*38c0*/  IMAD R56, R15, -0x2, R54 ;  /* 0xfffffffe0f387824 */ /* 0x000fc400078e0236 */
[----:B------:R-:W-:-:S03]  /*38d0*/  VIADD R54, R53, 0x60 ;  /* 0x0000006035367836 */ /* 0x000fc60000000000 */
[----:B------:R-:W4:Y:S01]  /*38e0*/  MUFU.TANH R75, R75 ;  /* 0x0000004b004b7308 */ /* 0x000f220000002400 */
        /* <DEDUP_REMOVED lines=67> */
.L_x_11615:
[----:B------:R-:W-:Y:S05]  /*3d20*/  BSYNC B2 ;  /* 0x0000000000027941 */ /* 0x000fea0003800000 */
.L_x_11614:
[----:B------:R-:W-:Y:S01]  /*3d30*/  LOP3.LUT R13, RZ, R13, RZ, 0x33, !PT ;  /* 0x0000000dff0d7212 */ /* 0x000fe200078e33ff */
[----:B------:R-:W-:Y:S06]  /*3d40*/  BRA `(.L_x_11616) ;  /* 0x0000000000187947 */ /* 0x000fec0003800000 */
.L_x_11613:
[----:B------:R-:W-:-:S13]  /*3d50*/  ISETP.NE.AND P0, PT, R8, 0x1, PT ;  /* 0x000000010800780c */ /* 0x000fda0003f05270 */
[----:B------:R-:W-:Y:S05]  /*3d60*/  @!P0 BRA `(.L_x_11616) ;  /* 0x0000000000108947 */ /* 0x000fea0003800000 */
[----:B------:R-:W2:Y:S04]  /*3d70*/  LDL R54, [R12+0x1c] ;  /* 0x00001c000c367983 */ /* 0x000ea80000100800 */
[----:B------:R-:W3:Y:S01]  /*3d80*/  LDL R56, [R12+0x20] ;  /* 0x000020000c387983 */ /* 0x000ee20000100800 */
[----:B--2---:R-:W-:-:S05]  /*3d90*/  IMAD.HI.U32 R13, R13, R54, RZ ;  /* 0x000000360d0d7227 */ /* 0x004fca00078e00ff */
[----:B---3--:R-:W-:-:S07]  /*3da0*/  SHF.R.U32.HI R13, RZ, R56, R13 ;  /* 0x00000038ff0d7219 */ /* 0x008fce000001160d */
.L_x_11616:
[----:B------:R-:W-:Y:S05]  /*3db0*/  BSYNC B1 ;  /* 0x0000000000017941 */ /* 0x000fea0003800000 */
.L_x_11612:
[----:B------:R-:W-:-:S05]  /*3dc0*/  IMAD R13, R8, R13, R74 ;  /* 0x0000000d080d7224 */ /* 0x000fca00078e024a */
[----:B------:R-:W-:Y:S02]  /*3dd0*/  VIMNMX R10, R10, R13, !PT ;  /* 0x0000000d0a0a7248 */ /* 0x000fe40007fe0100 */
[----:B------:R-:W-:-:S07]  /*3de0*/  VIADDMNMX R11, R13, R8, R11, PT ;  /* 0x000000080d0b7246 */ /* 0x000fce000380010b */
.L_x_11611:
[----:B------:R-:W-:Y:S05]  /*3df0*/  BSYNC B0 ;  /* 0x0000000000007941 */ /* 0x000fea0003800000 */
.L_x_11610:
        /* <DEDUP_REMOVED lines=132> */
.L_x_11622:
[----:B------:R-:W-:Y:S05]  /*4640*/  BSYNC B2 ;  /* 0x0000000000027941 */ /* 0x000fea0003800000 */
.L_x_11621:
[----:B------:R-:W-:Y:S01]  /*4650*/  LOP3.LUT R9, RZ, R9, RZ, 0x33, !PT ;  /* 0x00000009ff097212 */ /* 0x000fe200078e33ff */
[----:B------:R-:W-:Y:S06]  /*4660*/  BRA `(.L_x_11623) ;  /* 0x0000000000187947 */ /* 0x000fec0003800000 */
.L_x_11620:
[----:B------:R-:W-:-:S13]  /*4670*/  ISETP.NE.AND P6, PT, R8, 0x1, PT ;  /* 0x000000010800780c */ /* 0x000fda0003fc5270 */
[----:B------:R-:W-:Y:S05]  /*4680*/  @!P6 BRA `(.L_x_11623) ;  /* 0x000000000010e947 */ /* 0x000fea0003800000 */
[----:B------:R-:W2:Y:S04]  /*4690*/  LDL R6, [R12+0x1c] ;  /* 0x00001c000c067983 */ /* 0x000ea80000100800 */
[----:B------:R-:W3:Y:S01]  /*46a0*/  LDL R24, [R12+0x20] ;  /* 0x000020000c187983 */ /* 0x000ee20000100800 */
[----:B--2---:R-:W-:-:S05]  /*46b0*/  IMAD.HI.U32 R9, R9, R6, RZ ;  /* 0x0000000609097227 */ /* 0x004fca00078e00ff */
[----:B---3--:R-:W-:-:S07]  /*46c0*/  SHF.R.U32.HI R9, RZ, R24, R9 ;  /* 0x00000018ff097219 */ /* 0x008fce0000011609 */
.L_x_11623:
[----:B------:R-:W-:Y:S05]  /*46d0*/  BSYNC B1 ;  /* 0x0000000000017941 */ /* 0x000fea0003800000 */
.L_x_11619:
[----:B------:R-:W-:-:S05]  /*46e0*/  IMAD R9, R8, R9, R74 ;  /* 0x0000000908097224 */ /* 0x000fca00078e024a */
[----:B------:R-:W-:Y:S02]  /*46f0*/  VIADDMNMX R11, R9, R8, R11, PT ;  /* 0x00000008090b7246 */ /* 0x000fe4000380010b */
[----:B------:R-:W-:-:S07]  /*4700*/  VIMNMX R10, R10, R9, !PT ;  /* 0x000000090a0a7248 */ /* 0x000fce0007fe0100 */
.L_x_11618:
[----:B------:R-:W-:Y:S05]  /*4710*/  BSYNC B0 ;  /* 0x0000000000007941 */ /* 0x000fea0003800000 */
.L_x_11617:
        /* <DEDUP_REMOVED lines=73> */
[----:B------:R-:W0:Y:S01]  /*4bb0*/  SHFL.BFLY PT, R25, R8, 0x2, 0x1f ;  /* 0x0c401f0008197f89 */ /* 0x000e2200000e0000 */
[----:B------:R-:W-:-:S02]  /*4bc0*/  ISETP.GT.AND P2, PT, R10, 0x49, !P2 ;  /* 0x000000490a00780c */ /* 0x000fc40005744270 */
        /* <DEDUP_REMOVED lines=8> */
[C---:B------:R-:W-:Y:S02]  /*4c50*/  ISETP.LT.OR P3, PT, R11.reuse, 0x51, P3 ;  /* 0x000000510b00780c */ /* 0x040fe40001f61670 */
[----:B------:R-:W-:Y:S02]  /*4c60*/  ISETP.LT.OR P0, PT, R11, 0x39, P0 ;  /* 0x000000390b00780c */ /* 0x000fe40000701670 */
[----:B------:R-:W-:Y:S02]  /*4c70*/  FSEL R39, R39, -INF , !P2 ;  /* 0xff80000027277808 */ /* 0x000fe40005000000 */
[----:B------:R-:W-:-:S02]  /*4c80*/  FSEL R44, R44, -INF , !P0 ;  /* 0xff8000002c2c7808 */ /* 0x000fc40004000000 */
[----:B------:R-:W-:Y:S02]  /*4c90*/  ISETP.NE.AND P0, PT, R94, RZ, PT ;  /* 0x000000ff5e00720c */ /* 0x000fe40003f05270 */
[----:B0-----:R-:W-:Y:S02]  /*4ca0*/  FMNMX.FTZ R25, R8, R25, !PT ;  /* 0x0000001908197209 */ /* 0x001fe40007810000 */
[C---:B------:R-:W-:Y:S02]  /*4cb0*/  ISETP.GT.AND P0, PT, R10.reuse, 0x39, !P0 ;  /* 0x000000390a00780c */ /* 0x040fe40004704270 */
[----:B------:R-:W-:Y:S02]  /*4cc0*/  ISETP.GT.AND P5, PT, R10, 0x58, !P5 ;  /* 0x000000580a00780c */ /* 0x000fe40006fa4270 */
[C---:B------:R-:W-:Y:S02]  /*4cd0*/  ISETP.LT.OR P0, PT, R11.reuse, 0x3a, P0 ;  /* 0x0000003a0b00780c */ /* 0x040fe40000701670 */
[----:B------:R-:W-:-:S02]  /*4ce0*/  ISETP.LT.OR P4, PT, R11, 0x52, P4 ;  /* 0x000000520b00780c */ /* 0x000fc40002781670 */
[----:B------:R-:W-:Y:S02]  /*4cf0*/  FSEL R46, R46, -INF , !P0 ;  /* 0xff8000002e2e7808 */ /* 0x000fe40004000000 */
[----:B------:R-:W-:Y:S02]  /*4d00*/  ISETP.GT.AND P0, PT, R10, 0x40, !P1 ;  /* 0x000000400a00780c */ /* 0x000fe40004f04270 */
[----:B------:R-:W-:Y:S02]  /*4d10*/  ISETP.NE.AND P1, PT, R96, RZ, PT ;  /* 0x000000ff6000720c */ /* 0x000fe40003f25270 */
[----:B------:R-:W-:Y:S02]  /*4d20*/  ISETP.LT.OR P0, PT, R11, 0x41, P0 ;  /* 0x000000410b00780c */ /* 0x000fe40000701670 */
[----:B------:R-:W-:Y:S02]  /*4d30*/  ISETP.GT.AND P1, PT, R10, 0x48, !P1 ;  /* 0x000000480a00780c */ /* 0x000fe40004f24270 */
[----:B------:R-:W-:-:S02]  /*4d40*/  FSEL R48, R48, -INF , !P0 ;  /* 0xff80000030307808 */ /* 0x000fc40004000000 */
[----:B------:R-:W-:Y:S02]  /*4d50*/  ISETP.GT.AND P0, PT, R10, RZ, !P6 ;  /* 0x000000ff0a00720c */ /* 0x000fe40007704270 */
[C---:B------:R-:W-:Y:S02]  /*4d60*/  ISETP.LT.OR P1, PT, R11.reuse, 0x49, P1 ;  /* 0x000000490b00780c */ /* 0x040fe40000f21670 */
[----:B------:R-:W-:Y:S02]  /*4d70*/  ISETP.LT.OR P0, PT, R11, 0x1, P0 ;  /* 0x000000010b00780c */ /* 0x000fe40000701670 */
[----:B------:R-:W-:Y:S02]  /*4d80*/  FSEL R38, R38, -INF , !P1 ;  /* 0xff80000026267808 */ /* 0x000fe40004800000 */
[----:B------:R-:W-:Y:S02]  /*4d90*/  FSEL R56, R20, -INF , !P0 ;  /* 0xff80000014387808 */ /* 0x000fe40004000000 */
[----:B------:R-:W-:Y:S01]  /*4da0*/  ISETP.NE.AND P0, PT, R84, RZ, PT ;  /* 0x000000ff5400720c */ /* 0x000fe20003f05270 */
[----:B------:R-:W0:Y:S01]  /*4db0*/  SHFL.BFLY PT, R20, R25, 0x1, 0x1f ;  /* 0x0c201f0019147f89 */ /* 0x000e2200000e0000 */
[----:B------:R-:W-:-:S02]  /*4dc0*/  FMNMX.FTZ R9, R56, R21, !PT ;  /* 0x0000001538097209 */ /* 0x000fc40007810000 */
[----:B------:R-:W-:Y:S02]  /*4dd0*/  ISETP.GT.AND P0, PT, R10, 0x41, !P0 ;  /* 0x000000410a00780c */ /* 0x000fe40004704270 */
[----:B------:R-:W-:Y:S02]  /*4de0*/  FMNMX.FTZ R9, R42, R9, !PT ;  /* 0x000000092a097209 */ /* 0x000fe40007810000 */
[----:B------:R-:W-:Y:S02]  /*4df0*/  ISETP.LT.OR P0, PT, R11, 0x42, P0 ;  /* 0x000000420b00780c */ /* 0x000fe40000701670 */
[----:B------:R-:W-:Y:S02]  /*4e00*/  FMNMX.FTZ R6, R26, R9, !PT ;  /* 0x000000091a067209 */ /* 0x000fe40007810000 */
[----:B------:R-:W-:Y:S02]  /*4e10*/  FSEL R54, R37, -INF , !P0 ;  /* 0xff80000025367808 */ /* 0x000fe40004000000 */
[----:B------:R-:W-:-:S02]  /*4e20*/  FMNMX.FTZ R9, R27, R6, !PT ;  /* 0x000000061b097209 */ /* 0x000fc40007810000 */
[----:B------:R-:W-:Y:S02]  /*4e30*/  ISETP.NE.AND P6, PT, R58, RZ, PT ;  /* 0x000000ff3a00720c */ /* 0x000fe40003fc5270 */
[----:B------:R-:W-:Y:S02]  /*4e40*/  FMNMX.FTZ R6, R28, R9, !PT ;  /* 0x000000091c067209 */ /* 0x000fe40007810000 */
[----:B------:R-:W-:Y:S02]  /*4e50*/  FSEL R40, R40, -INF , !P3 ;  /* 0xff80000028287808 */ /* 0x000fe40005800000 */
[----:B------:R-:W-:Y:S02]  /*4e60*/  FMNMX.FTZ R9, R29, R6, !PT ;  /* 0x000000061d097209 */ /* 0x000fe40007810000 */
[----:B------:R-:W-:Y:S02]  /*4e70*/  ISETP.GT.AND P0, PT, R10, 0x59, !P6 ;  /* 0x000000590a00780c */ /* 0x000fe40007704270 */
[----:B------:R-:W-:-:S02]  /*4e80*/  FMNMX.FTZ R6, R30, R9, !PT ;  /* 0x000000091e067209 */ /* 0x000fc40007810000 */
[----:B------:R-:W-:Y:S02]  /*4e90*/  ISETP.LT.OR P5, PT, R11, 0x59, P5 ;  /* 0x000000590b00780c */ /* 0x000fe40002fa1670 */
[----:B------:R-:W-:Y:S02]  /*4ea0*/  FMNMX.FTZ R9, R31, R6, !PT ;  /* 0x000000061f097209 */ /* 0x000fe40007810000 */
[----:B------:R-:W-:Y:S02]  /*4eb0*/  FSEL R37, R50, -INF , !P4 ;  /* 0xff80000032257808 */ /* 0x000fe40006000000 */
[----:B------:R-:W-:Y:S02]  /*4ec0*/  FMNMX.FTZ R6, R32, R9, !PT ;  /* 0x0000000920067209 */ /* 0x000fe40007810000 */
[----:B------:R-:W-:Y:S02]  /*4ed0*/  ISETP.LT.OR P0, PT, R11, 0x5a, P0 ;  /* 0x0000005a0b00780c */ /* 0x000fe40000701670 */
[----:B------:R-:W-:-:S02]  /*4ee0*/  FMNMX.FTZ R9, R33, R6, !PT ;  /* 0x0000000621097209 */ /* 0x000fc40007810000 */
[----:B------:R-:W-:Y:S02]  /*4ef0*/  FSEL R50, R52, -INF , !P5 ;  /* 0xff80000034327808 */ /* 0x000fe40006800000 */
[----:B------:R-:W-:Y:S02]  /*4f00*/  FMNMX.FTZ R6, R34, R9, !PT ;  /* 0x0000000922067209 */ /* 0x000fe40007810000 */
[----:B------:R-:W-:Y:S02]  /*4f10*/  FSEL R52, R14, -INF , !P0 ;  /* 0xff8000000e347808 */ /* 0x000fe40004000000 */
[----:B------:R-:W-:Y:S02]  /*4f20*/  FMNMX.FTZ R9, R35, R6, !PT ;  /* 0x0000000623097209 */ /* 0x000fe40007810000 */
[----:B0-----:R-:W-:Y:S02]  /*4f30*/  FMNMX.FTZ R10, R25, R20, !PT ;  /* 0x00000014190a7209 */ /* 0x001fe40007810000 */
[----:B------:R-:W-:Y:S01]  /*4f40*/  FMNMX.FTZ R9, R36, R9, !PT ;  /* 0x0000000924097209 */ /* 0x000fe20007810000 */
[----:B------:R0:W5:Y:S03]  /*4f50*/  LDL.64 R24, [R1+0x1c0] ;  /* 0x0001c00001187983 */ /* 0x0001660000100a00 */
        /* <DEDUP_REMOVED lines=19> */
[----:B---3--:R-:W1:Y:S02]  /*5090*/  SHFL.BFLY PT, R71, R20, 0x2, 0x1f ;  /* 0x0c401f0014477f89 */ /* 0x008e6400000e0000 */
[----:B-1----:R-:W-:-:S05]  /*50a0*/  FMNMX.FTZ R71, R71, R20, !PT ;  /* 0x0000001447477209 */ /* 0x002fca0007810000 */
[----:B------:R-:W1:Y:S01]  /*50b0*/  SHFL.BFLY PT, R8, R71, 0x1, 0x1f ;  /* 0x0c201f0047087f89 */ /* 0x000e6200000e0000 */
[-CC-:B------:R-:W-:Y:S01]  /*50c0*/  FFMA.FTZ R152, R85, R57.reuse, -R14.reuse ;  /* 0x0000003955987223 */ /* 0x180fe2000001080e */
[-CC-:B------:R-:W-:Y:S01]  /*50d0*/  FFMA.FTZ R13, R13, R57.reuse, -R14.reuse ;  /* 0x000000390d0d7223 */ /* 0x180fe2000001080e */
[----:B------:R-:W-:Y:S01]  /*50e0*/  FFMA.FTZ R154, R83, R57, -R14 ;  /* 0x00000039539a7223 */ /* 0x000fe2000001080e */
[----:B-1----:R-:W-:-:S04]  /*50f0*/  FMNMX.FTZ R8, R71, R8, !PT ;  /* 0x0000000847087209 */ /* 0x002fc80007810000 */
        /* <DEDUP_REMOVED lines=9> */
[----:B------:R-:W1:Y:S01]  /*5190*/  MUFU.EX2 R9, R13 ;  /* 0x0000000d00097308 */ /* 0x000e620000000800 */
[-C--:B------:R-:W-:Y:S01]  /*51a0*/  FFMA.FTZ R156, R59, R57.reuse, -R14 ;  /* 0x000000393b9c7223 */ /* 0x080fe2000001080e */
[----:B------:R-:W-:-:S06]  /*51b0*/  FFMA.FTZ R27, R27, R57, -R10 ;  /* 0x000000391b1b7223 */ /* 0x000fcc000001080a */
[----:B------:R-:W-:Y:S08]  /*51c0*/  MUFU.EX2 R56, R56 ;  /* 0x0000003800387308 */ /* 0x000ff00000000800 */
[----:B------:R1:W-:Y:S01]  /*51d0*/  MUFU.EX2 R153, R21 ;  /* 0x0000001500997308 */ /* 0x0003e20000000800 */
[----:B------:R-:W-:-:S07]  /*51e0*/  FFMA.FTZ R59, R79, R57, -R14 ;  /* 0x000000394f3b7223 */ /* 0x000fce000001080e */
[----:B------:R-:W3:Y:S01]  /*51f0*/  MUFU.EX2 R154, R154 ;  /* 0x0000009a009a7308 */ /* 0x000ee20000000800 */
[----:B------:R-:W-:-:S07]  /*5200*/  FFMA.FTZ R28, R28, R57, -R10 ;  /* 0x000000391c1c7223 */ /* 0x000fce000001080a */
[----:B------:R-:W-:Y:S01]  /*5210*/  MUFU.EX2 R42, R42 ;  /* 0x0000002a002a7308 */ /* 0x000fe20000000800 */
[-CC-:B------:R-:W-:Y:S01]  /*5220*/  FFMA.FTZ R47, R47, R57.reuse, -R14.reuse ;  /* 0x000000392f2f7223 */ /* 0x180fe2000001080e */
[----:B------:R-:W-:-:S06]  /*5230*/  FFMA.FTZ R158, R75, R57, -R14 ;  /* 0x000000394b9e7223 */ /* 0x000fcc000001080e */
[----:B------:R-:W4:Y:S01]  /*5240*/  MUFU.EX2 R11, R11 ;  /* 0x0000000b000b7308 */ /* 0x000f220000000800 */
[----:B------:R-:W-:-:S07]  /*5250*/  FFMA.FTZ R29, R29, R57, -R10 ;  /* 0x000000391d1d7223 */ /* 0x000fce000001080a */
[----:B------:R-:W0:Y:S01]  /*5260*/  MUFU.EX2 R155, R26 ;  /* 0x0000001a009b7308 */ /* 0x000e220000000800 */
[----:B-1----:R-:W-:Y:S01]  /*5270*/  FADD.FTZ R21, R152, R9 ;  /* 0x0000000998157221 */ /* 0x002fe20000010000 */
[----:B------:R-:W-:-:S06]  /*5280*/  FFMA.FTZ R13, R81, R57, -R14 ;  /* 0x00000039510d7223 */ /* 0x000fcc000001080e */
[----:B------:R-:W1:Y:S01]  /*5290*/  MUFU.EX2 R156, R156 ;  /* 0x0000009c009c7308 */ /* 0x000e620000000800 */
[----:B------:R-:W-:-:S07]  /*52a0*/  FFMA.FTZ R30, R30, R57, -R10 ;  /* 0x000000391e1e7223 */ /* 0x000fce000001080a */
[----:B------:R-:W1:Y:S01]  /*52b0*/  MUFU.EX2 R27, R27 ;  /* 0x0000001b001b7308 */ /* 0x000e620000000800 */
[----:B---3--:R-:W-:Y:S01]  /*52c0*/  FADD.FTZ R20, R154, R21 ;  /* 0x000000159a147221 */ /* 0x008fe20000010000 */
[----:B------:R-:W-:-:S06]  /*52d0*/  FFMA.FTZ R160, R73, R57, -R14 ;  /* 0x0000003949a07223 */ /* 0x000fcc000001080e */
[----:B------:R-:W3:Y:S01]  /*52e0*/  MUFU.EX2 R59, R59 ;  /* 0x0000003b003b7308 */ /* 0x000ee20000000800 */
[----:B------:R-:W-:-:S07]  /*52f0*/  FFMA.FTZ R31, R31, R57, -R10 ;  /* 0x000000391f1f7223 */ /* 0x000fce000001080a */
[----:B------:R4:W-:Y:S08]  /*5300*/  MUFU.EX2 R172, R47 ;  /* 0x0000002f00ac7308 */ /* 0x0009f00000000800 */
[----:B------:R-:W3:Y:S01]  /*5310*/  MUFU.EX2 R28, R28 ;  /* 0x0000001c001c7308 */ /* 0x000ee20000000800 */
[----:B----4-:R-:W-:Y:S01]  /*5320*/  FADD.FTZ R47, R56, R153 ;  /* 0x00000099382f7221 */ /* 0x010fe20000010000 */
[----:B------:R-:W-:-:S03]  /*5330*/  FADD.FTZ R21, R11, R20 ;  /* 0x000000140b157221 */ /* 0x000fc60000010000 */
[----:B------:R-:W-:-:S03]  /*5340*/  FADD.FTZ R26, R42, R47 ;  /* 0x0000002f2a1a7221 */ /* 0x000fc60000010000 */
[----:B------:R-:W4:Y:S01]  /*5350*/  MUFU.EX2 R158, R158 ;  /* 0x0000009e009e7308 */ /* 0x000f220000000800 */
[----:B------:R-:W-:Y:S01]  /*5360*/  FFMA.FTZ R15, R15, R57, -R14 ;  /* 0x000000390f0f7223 */ /* 0x000fe2000001080e */
[----:B0-----:R-:W-:-:S06]  /*5370*/  FADD.FTZ R26, R155, R26 ;  /* 0x0000001a9b1a7221 */ /* 0x001fcc0000010000 */
[----:B------:R-:W0:Y:S01]  /*5380*/  MUFU.EX2 R29, R29 ;  /* 0x0000001d001d7308 */ /* 0x000e220000000800 */
[----:B------:R-:W-:Y:S01]  /*5390*/  FFMA.FTZ R32, R32, R57, -R10 ;  /* 0x0000003920207223 */ /* 0x000fe2000001080a */
[----:B-1----:R-:W-:-:S06]  /*53a0*/  FADD.FTZ R20, R156, R21 ;  /* 0x000000159c147221 */ /* 0x002fcc0000010000 */
[----:B------:R-:W1:Y:S01]  /*53b0*/  MUFU.EX2 R13, R13 ;  /* 0x0000000d000d7308 */ /* 0x000e620000000800 */
[----:B------:R-:W-:Y:S01]  /*53c0*/  FADD.FTZ R21, R27, R26 ;  /* 0x0000001a1b157221 */ /* 0x000fe20000010000 */
[----:B------:R-:W-:-:S06]  /*53d0*/  FFMA.FTZ R33, R33, R57, -R10 ;  /* 0x0000003921217223 */ /* 0x000fcc000001080a */
[----:B------:R-:W1:Y:S01]  /*53e0*/  MUFU.EX2 R30, R30 ;  /* 0x0000001e001e7308 */ /* 0x000e620000000800 */
[----:B---3--:R-:W-:Y:S01]  /*53f0*/  FADD.FTZ R47, R59, R20 ;  /* 0x000000143b2f7221 */ /* 0x008fe20000010000 */
[----:B------:R-:W-:-:S06]  /*5400*/  FFMA.FTZ R61, R61, R57, -R14 ;  /* 0x000000393d3d7223 */ /* 0x000fcc000001080e */
[----:B------:R-:W3:Y:S01]  /*5410*/  MUFU.EX2 R160, R160 ;  /* 0x000000a000a07308 */ /* 0x000ee20000000800 */
[----:B------:R-:W-:Y:S01]  /*5420*/  FADD.FTZ R20, R28, R21 ;  /* 0x000000151c147221 */ /* 0x000fe20000010000 */
[----:B------:R-:W-:-:S06]  /*5430*/  FFMA.FTZ R34, R34, R57, -R10 ;  /* 0x0000003922227223 */ /* 0x000fcc000001080a */
[----:B------:R-:W3:Y:S01]  /*5440*/  MUFU.EX2 R31, R31 ;  /* 0x0000001f001f7308 */ /* 0x000ee20000000800 */
[----:B----4-:R-:W-:Y:S01]  /*5450*/  FADD.FTZ R26, R158, R47 ;  /* 0x0000002f9e1a7221 */ /* 0x010fe20000010000 */
        /* <DEDUP_REMOVED lines=20> */
[----:B0-----:R-:W-:-:S07]  /*55a0*/  FADD.FTZ R20, R32, R21 ;  /* 0x0000001520147221 */ /* 0x001fce0000010000 */
[----:B------:R-:W0:Y:S01]  /*55b0*/  MUFU.EX2 R35, R35 ;  /* 0x0000002300237308 */ /* 0x000e220000000800 */
[----:B------:R-:W-:Y:S01]  /*55c0*/  FFMA.FTZ R46, R46, R57, -R10 ;  /* 0x000000392e2e7223 */ /* 0x000fe2000001080a */
[----:B-1----:R-:W-:-:S06]  /*55d0*/  FADD.FTZ R26, R162, R47 ;  /* 0x0000002fa21a7221 */ /* 0x002fcc0000010000 */
[----:B------:R-:W1:Y:S01]  /*55e0*/  MUFU.EX2 R63, R63 ;  /* 0x0000003f003f7308 */ /* 0x000e620000000800 */
[----:B------:R-:W-:Y:S01]  /*55f0*/  FFMA.FTZ R53, R53, R57, -R14 ;  /* 0x0000003935357223 */ /* 0x000fe2000001080e */
[----:B------:R-:W-:-:S06]  /*5600*/  FADD.FTZ R21, R33, R20 ;  /* 0x0000001421157221 */ /* 0x000fcc0000010000 */
[----:B------:R-:W2:Y:S01]  /*5610*/  MUFU.EX2 R36, R36 ;  /* 0x0000002400247308 */ /* 0x000ea20000000800 */
[----:B------:R-:W-:Y:S01]  /*5620*/  FFMA.FTZ R48, R48, R57, -R10 ;  /* 0x0000003930307223 */ /* 0x000fe2000001080a */
[----:B---3--:R-:W-:-:S06]  /*5630*/  FADD.FTZ R47, R61, R26 ;  /* 0x0000001a3d2f7221 */ /* 0x008fcc0000010000 */
[----:B------:R-:W3:Y:S01]  /*5640*/  MUFU.EX2 R166, R166 ;  /* 0x000000a600a67308 */ /* 0x000ee20000000800 */
[----:B------:R-:W-:-:S07]  /*5650*/  FADD.FTZ R20, R34, R21 ;  /* 0x0000001522147221 */ /* 0x000fce0000010000 */
[----:B------:R-:W3:Y:S01]  /*5660*/  MUFU.EX2 R44, R44 ;  /* 0x0000002c002c7308 */ /* 0x000ee20000000800 */
[-C--:B------:R-:W-:Y:S01]  /*5670*/  FFMA.FTZ R51, R51, R57.reuse, -R14 ;  /* 0x0000003933337223 */ /* 0x080fe2000001080e */
[----:B------:R-:W-:Y:S01]  /*5680*/  FFMA.FTZ R54, R54, R57, -R10 ;  /* 0x0000003936367223 */ /* 0x000fe2000001080a */
[----:B----4-:R-:W-:-:S05]  /*5690*/  FADD.FTZ R26, R164, R47 ;  /* 0x0000002fa41a7221 */ /* 0x010fca0000010000 */
[----:B------:R-:W4:Y:S01]  /*56a0*/  MUFU.EX2 R65, R65 ;  /* 0x0000004100417308 */ /* 0x000f220000000800 */
[----:B------:R-:W-:Y:S01]  /*56b0*/  FFMA.FTZ R43, R43, R57, -R14 ;  /* 0x000000392b2b7223 */ /* 0x000fe2000001080e */
[----:B0-----:R-:W-:-:S06]  /*56c0*/  FADD.FTZ R21, R35, R20 ;  /* 0x0000001423157221 */ /* 0x001fcc0000010000 */
[----:B------:R-:W0:Y:S01]  /*56d0*/  MUFU.EX2 R167, R46 ;  /* 0x0000002e00a77308 */ /* 0x000e220000000800 */
[----:B------:R-:W-:Y:S01]  /*56e0*/  FFMA.FTZ R38, R38, R57, -R10 ;  /* 0x0000003926267223 */ /* 0x000fe2000001080a */
[----:B-1----:R-:W-:-:S06]  /*56f0*/  FADD.FTZ R47, R63, R26 ;  /* 0x0000001a3f2f7221 */ /* 0x002fcc0000010000 */
[----:B------:R-:W1:Y:S01]  /*5700*/  MUFU.EX2 R53, R53 ;  /* 0x0000003500357308 */ /* 0x000e620000000800 */
[----:B--2---:R-:W-:Y:S01]  /*5710*/  FADD.FTZ R21, R36, R21 ;  /* 0x0000001524157221 */ /* 0x004fe20000010000 */
[----:B------:R-:W-:-:S06]  /*5720*/  FFMA.FTZ R39, R39, R57, -R10 ;  /* 0x0000003927277223 */ /* 0x000fcc000001080a */
[----:B------:R-:W2:Y:S01]  /*5730*/  MUFU.EX2 R48, R48 ;  /* 0x0000003000307308 */ /* 0x000ea20000000800 */
[----:B------:R-:W-:Y:S01]  /*5740*/  FFMA.FTZ R49, R49, R57, -R14 ;  /* 0x0000003931317223 */ /* 0x000fe2000001080e */
[----:B---3--:R-:W-:-:S06]  /*5750*/  FADD.FTZ R20, R166, R47 ;  /* 0x0000002fa6147221 */ /* 0x008fcc0000010000 */
[----:B------:R-:W3:Y:S01]  /*5760*/  MUFU.EX2 R168, R51 ;  /* 0x0000003300a87308 */ /* 0x000ee20000000800 */
[----:B------:R-:W-:Y:S01]  /*5770*/  FFMA.FTZ R45, R45, R57, -R14 ;  /* 0x000000392d2d7223 */ /* 0x000fe2000001080e */
[----:B------:R-:W-:-:S06]  /*5780*/  FADD.FTZ R26, R44, R21 ;  /* 0x000000152c1a7221 */ /* 0x000fcc0000010000 */
[----:B------:R-:W3:Y:S01]  /*5790*/  MUFU.EX2 R169, R54 ;  /* 0x0000003600a97308 */ /* 0x000ee20000000800 */
[----:B------:R-:W-:Y:S01]  /*57a0*/  FFMA.FTZ R40, R40, R57, -R10 ;  /* 0x0000003928287223 */ /* 0x000fe2000001080a */
[----:B----4-:R-:W-:-:S06]  /*57b0*/  FADD.FTZ R20, R65, R20 ;  /* 0x0000001441147221 */ /* 0x010fcc0000010000 */
        /* <DEDUP_REMOVED lines=11> */
[----:B------:R-:W-:-:S06]  /*5870*/  FADD.FTZ R21, R169, R20 ;  /* 0x00000014a9157221 */ /* 0x000fcc0000010000 */
[----:B------:R-:W3:Y:S01]  /*5880*/  MUFU.EX2 R45, R45 ;  /* 0x0000002d002d7308 */ /* 0x000ee20000000800 */
[----:B------:R-:W-:-:S07]  /*5890*/  FFMA.FTZ R14, R55, R57, -R14 ;  /* 0x00000039370e7223 */ /* 0x000fce000001080e */
[----:B------:R-:W3:Y:S01]  /*58a0*/  MUFU.EX2 R40, R40 ;  /* 0x0000002800287308 */ /* 0x000ee20000000800 */
[----:B------:R-:W-:Y:S01]  /*58b0*/  FFMA.FTZ R10, R52, R57, -R10 ;  /* 0x00000039340a7223 */ /* 0x000fe2000001080a */
[----:B----4-:R-:W-:Y:S01]  /*58c0*/  FADD.FTZ R47, R43, R26 ;  /* 0x0000001a2b2f7221 */ /* 0x010fe20000010000 */
[----:B0-----:R-:W-:-:S05]  /*58d0*/  FADD.FTZ R20, R38, R21 ;  /* 0x0000001526147221 */ /* 0x001fca0000010000 */
[----:B------:R-:W0:Y:S01]  /*58e0*/  MUFU.EX2 R37, R37 ;  /* 0x0000002500257308 */ /* 0x000e220000000800 */
[----:B-1----:R-:W-:Y:S01]  /*58f0*/  FADD.FTZ R26, R170, R47 ;  /* 0x0000002faa1a7221 */ /* 0x002fe20000010000 */
[----:B--2---:R-:W-:-:S06]  /*5900*/  FADD.FTZ R21, R39, R20 ;  /* 0x0000001427157221 */ /* 0x004fcc0000010000 */
[----:B------:R-:W1:Y:S08]  /*5910*/  MUFU.EX2 R41, R41 ;  /* 0x0000002900297308 */ /* 0x000e700000000800 */
[----:B------:R-:W2:Y:S01]  /*5920*/  MUFU.EX2 R50, R50 ;  /* 0x0000003200327308 */ /* 0x000ea20000000800 */
[----:B---3--:R-:W-:Y:S01]  /*5930*/  FADD.FTZ R47, R45, R26 ;  /* 0x0000001a2d2f7221 */ /* 0x008fe20000010000 */
[----:B------:R-:W-:-:S06]  /*5940*/  FADD.FTZ R20, R40, R21 ;  /* 0x0000001528147221 */ /* 0x000fcc0000010000 */
[----:B------:R-:W3:Y:S08]  /*5950*/  MUFU.EX2 R14, R14 ;  /* 0x0000000e000e7308 */ /* 0x000ef00000000800 */
[----:B------:R-:W4:Y:S01]  /*5960*/  MUFU.EX2 R175, R10 ;  /* 0x0000000a00af7308 */ /* 0x000f220000000800 */
[----:B------:R-:W-:Y:S01]  /*5970*/  FADD.FTZ R26, R172, R47 ;  /* 0x0000002fac1a7221 */ /* 0x000fe20000010000 */
[----:B0-----:R-:W-:-:S03]  /*5980*/  FADD.FTZ R21, R37, R20 ;  /* 0x0000001425157221 */ /* 0x001fc60000010000 */
[----:B-1----:R-:W-:Y:S01]  /*5990*/  FADD.FTZ R47, R41, R26 ;  /* 0x0000001a292f7221 */ /* 0x002fe20000010000 */
[----:B--2---:R-:W-:-:S03]  /*59a0*/  FADD.FTZ R26, R50, R21 ;  /* 0x00000015321a7221 */ /* 0x004fc60000010000 */
[----:B---3--:R-:W-:Y:S01]  /*59b0*/  FADD.FTZ R20, R14, R47 ;  /* 0x0000002f0e147221 */ /* 0x008fe20000010000 */
[----:B------:R0:W-:Y:S01]  /*59c0*/  STL [R1+0x3e4], R8 ;  /* 0x0003e40801007387 */ /* 0x0001e20000100800 */
[----:B------:R-:W-:Y:S01]  /*59d0*/  LOP3.LUT R6, R6, 0x1, RZ, 0xfc, !PT ;  /* 0x0000000106067812 */ /* 0x000fe200078efcff */
[----:B----4-:R-:W-:-:S05]  /*59e0*/  FADD.FTZ R21, R175, R26 ;  /* 0x0000001aaf157221 */ /* 0x010fca0000010000 */
        /* <DEDUP_REMOVED lines=29> */
.L_x_11625:
[----:B------:R-:W-:Y:S05]  /*5bc0*/  BSYNC B0 ;  /* 0x0000000000007941 */ /* 0x000fea0003800000 */
.L_x_11624:
        /* <DEDUP_REMOVED lines=8> */
.L_x_11627:
[----:B------:R-:W-:Y:S05]  /*5c50*/  BSYNC B0 ;  /* 0x0000000000007941 */ /* 0x000fea0003800000 */
.L_x_11626:
[----:B------:R-:W-:Y:S04]  /*5c60*/  BSSY B0, `(.L_x_11628) ;  /* 0x0000004000007945 */ /* 0x000fe80003800000 */
[----:B-1----:R-:W-:Y:S05]  /*5c70*/  @P0 BRA `(.L_x_11629) ;  /* 0x0000000000080947 */ /* 0x002fea0003800000 */
[----:B------:R-:W1:Y:S02]  /*5c80*/  SYNCS.PHASECHK.TRANS64.TRYWAIT P0, [R6+URZ], R11 ;  /* 0x0000000b060075a7 */ /* 0x000e64000800017f */
[----:B-1----:R-:W-:Y:S05]  /*5c90*/  @!P0 BRA `(.L_x_11630) ;  /* 0x000001a000308947 */ /* 0x002fea0003800000 */
.L_x_11629:
[----:B------:R-:W-:Y:S05]  /*5ca0*/  BSYNC B0 ;  /* 0x0000000000007941 */ /* 0x000fea0003800000 */
.L_x_11628:
        /* <DEDUP_REMOVED lines=762> */
.L_x_11632:
[----:B------:R-:W-:Y:S05]  /*8c50*/  BSYNC B0 ;  /* 0x0000000000007941 */ /* 0x000fea0003800000 */
.L_x_11631:
        /* <DEDUP_REMOVED lines=31> */
.L_x_11635:
[----:B------:R-:W-:-:S13]  /*8e50*/  ISETP.NE.AND P0, PT, R5, 0x1, PT ;  /* 0x000000010500780c */ /* 0x000fda0003f05270 */
[----:B------:R-:W-:-:S05]  /*8e60*/  @P0 IMAD.HI.U32 R2, R6, R2, RZ ;  /* 0x0000000206020227 */ /* 0x000fca00078e00ff */
[----:B------:R-:W-:-:S07]  /*8e70*/  @P0 SHF.R.U32.HI R6, RZ, R3, R2 ;  /* 0x00000003ff060219 */ /* 0x000fce0000011602 */
.L_x_11636:
[----:B------:R-:W-:Y:S05]  /*8e80*/  BSYNC B0 ;  /* 0x0000000000007941 */ /* 0x000fea0003800000 */
.L_x_11634:
[----:B------:R-:W-:-:S05]  /*8e90*/  IMAD R5, R6, R5, R5 ;  /* 0x0000000506057224 */ /* 0x000fca00078e0205 */
[----:B------:R-:W-:-:S07]  /*8ea0*/  VIMNMX R4, R4, R5, PT ;  /* 0x0000000504047248 */ /* 0x000fce0003fe0100 */
.L_x_11633:
        /* <DEDUP_REMOVED lines=8> */
.L_x_11640:
[----:B------:R-:W-:Y:S01]  /*8f30*/  VIADD R0, R16, 0x148 ;  /* 0x0000014810007836 */ /* 0x000fe20000000000 */
[----:B------:R-:W-:-:S07]  /*8f40*/  MOV R14, 0x8f60 ;  /* 0x00008f60000e7802 */ /* 0x000fce0000000f00 */
[----:B------:R-:W-:Y:S05]  /*8f50*/  CALL.REL.NOINC `($_ZN7cutlass13device_kernelIN5flash11enable_sm90INS1_16FlashAttnFwdSm90INS1_25CollectiveMainloopFwdSm90ILi2EN4cute5tupleIJNS5_1CILi1EEES8_S8_EEENS6_IJNS7_ILi128EEENS7_ILi96EEENS7_ILi64EEEEEELi256ENS_10bfloat16_tEfNS_4arch4Sm90ELb0ELb1ELb1ELb1ELb1ELb0ELb0ELb1ELb0ELb1ELb0ELb0EEENS1_21CollectiveEpilogueFwdINS6_IJSA_NS7_ILi256EEESB_EEES9_SE_SG_Li256ELb1ELb1ELb0ELb0EEENS1_36VarlenDynamicPersistentTileSchedulerILi128ELi96ELi256ELi128ELb0ELb1ELb1ELb1ELb0ELb1EEEEEEEEEvNT_6ParamsE$_ZZN5flash25CollectiveMainloopFwdSm90ILi2EN4cute5tupleIJNS1_1CILi1EEES4_S4_EEENS2_IJNS3_ILi128EEENS3_ILi96EEENS3_ILi64EEEEEELi256EN7cutlass10bfloat16_tEfNSA_4arch4Sm90ELb0ELb1ELb1ELb1ELb1ELb0ELb0ELb1ELb0ELb1ELb0ELb0EE3mmaINS_16FlashAttnFwdSm90ISE_NS_21CollectiveEpilogueFwdINS2_IJS6_NS3_ILi256EEES7_EEES5_SB_SD_Li256ELb1ELb1ELb0ELb0EEENS_36VarlenDynamicPersistentTileSchedulerILi128ELi96ELi256ELi128ELb0ELb1ELb1ELb1ELb0ELb1EEEE13SharedStorageENS1_6TensorINS1_11ArrayEngineIfLm128EEENS1_6LayoutINS2_IJNS2_IJNS3_ILi2EEEST_NS3_ILi32EEEEEES4_S4_EEENS2_IJNS2_IJS4_ST_NS3_ILi4EEEEEENS3_ILi0EEESZ_EEEEEEENS_7SoftmaxILi2ELi0EEEEEbRKNSE_6ParamsENSA_13PipelineAsyncILi2EEES19_RNSA_13PipelineStateILj2EEERT0_RT1_iRiRKNS_16SeqlenInfoQKNewKILb1ELb0EEENS2_IJiiiiEEERT_ENKUliT_T0_T1_E_clIZSF_ISO_S12_S14_EbS17_S19_S19_S1C_S1E_S1G_iS1H_S1L_S1M_S1O_EUlRS1P_iE1_NS3_ILb0EEENS3_ILb1EEEEEDaiS1P_S1Q_S1R_) ;  /* 0x000001a400bc7944 */ /* 0x000fea0003c00000 */
[C---:B------:R-:W-:Y:S01]  /*8f60*/  ISETP.GT.AND P0, PT, R10.reuse, R11, PT ;  /* 0x0000000b0a00720c */ /* 0x040fe20003f04270 */
[----:B------:R-:W-:-:S12]  /*8f70*/  VIADD R10, R10, 0xffffffff ;  /* 0xffffffff0a0a7836 */ /* 0x000fd80000000000 */
[----:B------:R-:W-:Y:S05]  /*8f80*/  @P0 BRA `(.L_x_11640) ;  /* 0xfffffffc00e80947 */ /* 0x000fea000383ffff */
[----:B------:R-:W-:Y:S05]  /*8f90*/  BSYNC B0 ;  /* 0x0000000000007941 */ /* 0x000fea0003800000 */
.L_x_11639:
[----:B------:R-:W2:Y:S02]  /*8fa0*/  LDL R0, [R1+0x50] ;  /* 0x0000500001007983 */ /* 0x000ea40000100800 */
[----:B--2---:R-:W-:-:S07]  /*8fb0*/  IMAD.SHL.U32 R0, R0, 0x80, RZ ;  /* 0x0000008000007824 */ /* 0x004fce00078e00ff */
.L_x_11638:
[----:B------:R-:W-:Y:S05]  /*8fc0*/  BSYNC B1 ;  /* 0x0000000000017941 */ /* 0x000fea0003800000 */
.L_x_11637:
        /* <DEDUP_REMOVED lines=26> */
.L_x_11643:
[----:B------:R-:W-:Y:S02]  /*9170*/  ULDC UR4, c[0x0][0x9e4] ;  /* 0x0002790000047ab9 */ /* 0x000fe40000000800 */
[----:B------:R-:W-:-:S05]  /*9180*/  IMAD.U32 R5, RZ, RZ, UR4 ;  /* 0x00000004ff057e24 */ /* 0x000fca000f8e00ff */
[----:B------:R-:W-:-:S13]  /*9190*/  ISETP.NE.AND P0, PT, R5, 0x1, PT ;  /* 0x000000010500780c */ /* 0x000fda0003f05270 */
[----:B------:R-:W0:Y:S02]  /*91a0*/  @P0 LDC.64 R6, c[0x0][0x9e8] ;  /* 0x00027a00ff060b82 */ /* 0x000e240000000a00 */
[----:B0-----:R-:W-:-:S05]  /*91b0*/  @P0 IMAD.HI.U32 R4, R0, R6, RZ ;  /* 0x0000000600040227 */ /* 0x001fca00078e00ff */
[----:B------:R-:W-:-:S07]  /*91c0*/  @P0 SHF.R.U32.HI R0, RZ, R7, R4 ;  /* 0x00000007ff000219 */ /* 0x000fce0000011604 */
.L_x_11644:
[----:B------:R-:W-:Y:S05]  /*91d0*/  BSYNC B0 ;  /* 0x0000000000007941 */ /* 0x000fea0003800000 */
.L_x_11642:
[----:B------:R-:W-:-:S05]  /*91e0*/  IMAD R3, R0, R5, RZ ;  /* 0x0000000500037224 */ /* 0x000fca00078e02ff */
[----:B------:R-:W-:-:S07]  /*91f0*/  VIMNMX R2, R2, R3, !PT ;  /* 0x0000000302027248 */ /* 0x000fce0007fe0100 */
.L_x_11641:
[----:B------:R-:W-:-:S04]  /*9200*/  VIADD R2, R2, 0x5f ;  /* 0x0000005f02027836 */ /* 0x000fc80000000000 */
[----:B------:R-:W-:-:S05]  /*9210*/  IMAD.HI R2, R2, 0x2aaaaaab, RZ ;  /* 0x2aaaaaab02027827 */ /* 0x000fca00078e02ff */
[----:B------:R-:W-:-:S04]  /*9220*/  SHF.R.U32.HI R3, RZ, 0x1f, R2 ;  /* 0x0000001fff037819 */ /* 0x000fc80000011602 */
[----:B------:R-:W-:-:S04]  /*9230*/  LEA.HI.SX32 R3, R2, R3, 0x1c ;  /* 0x0000000302037211 */ /* 0x000fc800078fe2ff */
[----:B------:R-:W-:-:S04]  /*9240*/  VIMNMX R11, R3, UR42, !PT ;  /* 0x0000002a030b7c48 */ /* 0x000fc8000ffe0100 */
[----:B------:R-:W-:-:S13]  /*9250*/  ISETP.GE.AND P0, PT, R10, R11, PT ;  /* 0x0000000b0a00720c */ /* 0x000fda0003f06270 */
[----:B------:R-:W-:Y:S05]  /*9260*/  @!P0 BRA `(.L_x_11645) ;  /* 0x0000005c00d88947 */ /* 0x000fea0003800000 */
.L_x_11664:
        /* <DEDUP_REMOVED lines=20> */
.L_x_11647:
[----:B------:R-:W-:Y:S05]  /*93b0*/  BSYNC B0 ;  /* 0x0000000000007941 */ /* 0x000fea0003800000 */
.L_x_11646:
        /* <DEDUP_REMOVED lines=9> */
.L_x_11649:
[----:B------:R-:W-:Y:S05]  /*9450*/  BSYNC B0 ;  /* 0x0000000000007941 */ /* 0x000fea0003800000 */
.L_x_11648:
[----:B------:R-:W-:Y:S04]  /*9460*/  BSSY B0, `(.L_x_11650) ;  /* 0x0000006000007945 */ /* 0x000fe80003800000 */
[----:B--2---:R-:W-:Y:S05]  /*9470*/  @P0 BRA `(.L_x_11651) ;  /* 0x0000000000100947 */ /* 0x004fea0003800000 */
[----:B-----5:R-:W-:Y:S01]  /*9480*/  IMAD R6, R6, 0x8, R3 ;  /* 0x0000000806067824 */ /* 0x020fe200078e0203 */
[----:B------:R-:W-:-:S04]  /*9490*/  SHF.L.U32 R7, R7, 0x1f, RZ ;  /* 0x0000001f07077819 */ /* 0x000fc800000006ff */
[----:B------:R-:W2:Y:S02]  /*94a0*/  SYNCS.PHASECHK.TRANS64.TRYWAIT P0, [R6+URZ], R7 ;  /* 0x00000007060075a7 */ /* 0x000ea4000800017f */
[----:B--2---:R-:W-:Y:S05]  /*94b0*/  @!P0 BRA `(.L_x_11652) ;  /* 0x00000168003c8947 */ /* 0x004fea0003800000 */
.L_x_11651:
[----:B------:R-:W-:Y:S05]  /*94c0*/  BSYNC B0 ;  /* 0x0000000000007941 */ /* 0x000fea0003800000 */
.L_x_11650:
        /* <DEDUP_REMOVED lines=59> */
.L_x_11654:
[----:B------:R-:W-:Y:S05]  /*9880*/  BSYNC B0 ;  /* 0x0000000000007941 */ /* 0x000fea0003800000 */
.L_x_11653:
[----:B------:R-:W2:Y:S02]  /*9890*/  LDL.64 R2, [R1+0x20] ;  /* 0x0000200001027983 */ /* 0x000ea40000100a00 */
[----:B--2---:R-:W-:-:S05]  /*98a0*/  MOV R2, R2 ;  /* 0x0000000200027202 */ /* 0x004fca0000000f00 */
[----:B-----5:R-:W-:-:S05]  /*98b0*/  IMAD R13, R13, 0x8, R2 ;  /* 0x000000080d0d7824 */ /* 0x020fca00078e0202 */
[----:B------:R-:W-:-:S04]  /*98c0*/  PRMT R13, R72, 0x654, R13 ;  /* 0x00000654480d7816 */ /* 0x000fc8000000000d */
[----:B------:R0:W-:Y:S01]  /*98d0*/  SYNCS.ARRIVE.TRANS64.RED.A1T0 RZ, [R13+URZ], RZ ;  /* 0x000000ff0dff79a7 */ /* 0x0001e2000810043f */
        /* <DEDUP_REMOVED lines=30> */
[-C--:B------:R-:W-:Y:S01]  /*9ac0*/  FMUL.FTZ R9, R25, R6.reuse ;  /* 0x0000000619097220 */ /* 0x080fe20000410000 */
[----:B0-----:R-:W-:-:S04]  /*9ad0*/  FMUL.FTZ R13, R28, R6 ;  /* 0x000000061c0d7220 */ /* 0x001fc80000410000 */
        /* <DEDUP_REMOVED lines=25> */
[----:B------:R-:W-:Y:S01]  /*9c70*/  FMUL.FTZ R77, R30, R6 ;  /* 0x000000061e4d7220 */ /* 0x000fe20000410000 */
[----:B--2---:R-:W-:-:S05]  /*9c80*/  FMNMX.FTZ R15, R146, R15, !PT ;  /* 0x0000000f920f7209 */ /* 0x004fca0007810000 */
[----:B------:R-:W2:Y:S01]  /*9c90*/  MUFU.TANH R142, R142 ;  /* 0x0000008e008e7308 */ /* 0x000ea20000002400 */
[----:B------:R-:W-:Y:S01]  /*9ca0*/  FMUL.FTZ R30, R48, R6 ;  /* 0x00000006301e7220 */ /* 0x000fe20000410000 */
[----:B0-----:R-:W-:-:S06]  /*9cb0*/  FMNMX.FTZ R15, R158, R15, !PT ;  /* 0x0000000f9e0f7209 */ /* 0x001fcc0007810000 */
[----:B------:R-:W0:Y:S01]  /*9cc0*/  MUFU.TANH R26, R26 ;  /* 0x0000001a001a7308 */ /* 0x000e220000002400 */
[-C--:B------:R-:W-:Y:S01]  /*9cd0*/  FMUL.FTZ R32, R49, R6.reuse ;  /* 0x0000000631207220 */ /* 0x080fe20000410000 */
[----:B------:R-:W-:Y:S01]  /*9ce0*/  FMUL.FTZ R157, R34, R6 ;  /* 0x00000006229d7220 */ /* 0x000fe20000410000 */
[----:B-1----:R-:W-:-:S05]  /*9cf0*/  FMNMX.FTZ R15, R160, R15, !PT ;  /* 0x0000000fa00f7209 */ /* 0x002fca0007810000 */
[----:B------:R-:W1:Y:S01]  /*9d00*/  MUFU.TANH R28, R28 ;  /* 0x0000001c001c7308 */ /* 0x000e620000002400 */
[-C--:B------:R-:W-:Y:S01]  /*9d10*/  FMUL.FTZ R34, R52, R6.reuse ;  /* 0x0000000634227220 */ /* 0x080fe20000410000 */
[----:B--2---:R-:W-:Y:S01]  /*9d20*/  FMNMX.FTZ R15, R142, R15, !PT ;  /* 0x0000000f8e0f7209 */ /* 0x004fe20007810000 */
[-C--:B------:R-:W-:Y:S01]  /*9d30*/  FMUL.FTZ R36, R53, R6.reuse ;  /* 0x0000000635247220 */ /* 0x080fe20000410000 */
[-C--:B------:R-:W-:Y:S01]  /*9d40*/  FMUL.FTZ R5, R27, R6.reuse ;  /* 0x000000061b057220 */ /* 0x080fe20000410000 */
[-C--:B------:R-:W-:Y:S01]  /*9d50*/  FMUL.FTZ R56, R56, R6.reuse ;  /* 0x0000000638387220 */ /* 0x080fe20000410000 */
[-C--:B------:R-:W-:Y:S01]  /*9d60*/  FMUL.FTZ R155, R31, R6.reuse ;  /* 0x000000061f9b7220 */ /* 0x080fe20000410000 */
[-C--:B------:R-:W-:Y:S01]  /*9d70*/  FMUL.FTZ R57, R57, R6.reuse ;  /* 0x0000000639397220 */ /* 0x080fe20000410000 */
[----:B------:R-:W2:Y:S01]  /*9d80*/  MUFU.TANH R30, R30 ;  /* 0x0000001e001e7308 */ /* 0x000ea20000002400 */
        /* <DEDUP_REMOVED lines=8> */
[----:B-1----:R-:W-:Y:S01]  /*9e10*/  FMNMX.FTZ R15, R28, R15, !PT ;  /* 0x0000000f1c0f7209 */ /* 0x002fe20007810000 */
[-C--:B------:R-:W-:Y:S01]  /*9e20*/  FMUL.FTZ R65, R65, R6.reuse ;  /* 0x0000000641417220 */ /* 0x080fe20000410000 */
[-C--:B------:R-:W-:Y:S01]  /*9e30*/  FMUL.FTZ R68, R68, R6.reuse ;  /* 0x0000000644447220 */ /* 0x080fe20000410000 */
[-C--:B------:R-:W-:Y:S01]  /*9e40*/  FMUL.FTZ R161, R42, R6.reuse ;  /* 0x000000062aa17220 */ /* 0x080fe20000410000 */
[-C--:B------:R-:W-:Y:S01]  /*9e50*/  FMUL.FTZ R141, R43, R6.reuse ;  /* 0x000000062b8d7220 */ /* 0x080fe20000410000 */
[-C--:B------:R-:W-:Y:S01]  /*9e60*/  FMUL.FTZ R69, R69, R6.reuse ;  /* 0x0000000645457220 */ /* 0x080fe20000410000 */
[-C--:B------:R-:W-:Y:S01]  /*9e70*/  FMUL.FTZ R163, R46, R6.reuse ;  /* 0x000000062ea37220 */ /* 0x080fe20000410000 */
[----:B------:R-:W1:Y:S08]  /*9e80*/  MUFU.TANH R34, R34 ;  /* 0x0000002200227308 */ /* 0x000e700000002400 */
[----:B------:R-:W3:Y:S01]  /*9e90*/  MUFU.TANH R4, R4 ;  /* 0x0000000400047308 */ /* 0x000ee20000002400 */
[----:B--2---:R-:W-:Y:S01]  /*9ea0*/  FMNMX.FTZ R15, R30, R15, !PT ;  /* 0x0000000f1e0f7209 */ /* 0x004fe20007810000 */
        /* <DEDUP_REMOVED lines=13> */
[----:B------:R-:W2:Y:S01]  /*9f80*/  MUFU.TANH R5, R5 ;  /* 0x0000000500057308 */ /* 0x000ea20000002400 */
[----:B0-----:R-:W-:Y:S01]  /*9f90*/  FMNMX.FTZ R15, R32, R15, !PT ;  /* 0x0000000f200f7209 */ /* 0x001fe20007810000 */
[----:B------:R-:W4:Y:S04]  /*9fa0*/  LDL.64 R46, [R1+0x390] ;  /* 0x00039000012e7983 */ /* 0x000f280000100a00 */
[----:B------:R-:W4:Y:S02]  /*9fb0*/  LDL.64 R52, [R1+0x1d8] ;  /* 0x0001d80001347983 */ /* 0x000f240000100a00 */
[----:B------:R-:W0:Y:S08]  /*9fc0*/  MUFU.TANH R56, R56 ;  /* 0x0000003800387308 */ /* 0x000e300000002400 */
[----:B------:R-:W0:Y:S01]  /*9fd0*/  MUFU.TANH R77, R77 ;  /* 0x0000004d004d7308 */ /* 0x000e220000002400 */
[----:B-1----:R-:W-:-:S07]  /*9fe0*/  FMNMX.FTZ R15, R34, R15, !PT ;  /* 0x0000000f220f7209 */ /* 0x002fce0007810000 */
[----:B------:R-:W1:Y:S01]  /*9ff0*/  MUFU.TANH R38, R57 ;  /* 0x0000003900267308 */ /* 0x000e620000002400 */
[----:B---3--:R-:W-:-:S07]  /*a000*/  FMNMX.FTZ R8, R4, R3, !PT ;  /* 0x0000000304087209 */ /* 0x008fce0007810000 */
[----:B------:R-:W3:Y:S01]  /*a010*/  MUFU.TANH R155, R155 ;  /* 0x0000009b009b7308 */ /* 0x000ee20000002400 */
[----:B--2---:R-:W-:-:S07]  /*a020*/  FMNMX.FTZ R15, R36, R15, !PT ;  /* 0x0000000f240f7209 */ /* 0x004fce0007810000 */
[----:B------:R-:W2:Y:S01]  /*a030*/  MUFU.TANH R60, R60 ;  /* 0x0000003c003c7308 */ /* 0x000ea20000002400 */
[----:B------:R-:W-:-:S07]  /*a040*/  FMNMX.FTZ R8, R5, R8, !PT ;  /* 0x0000000805087209 */ /* 0x000fce0007810000 */
[----:B------:R-:W2:Y:S01]  /*a050*/  MUFU.TANH R157, R157 ;  /* 0x0000009d009d7308 */ /* 0x000ea20000002400 */
[----:B0-----:R-:W-:-:S07]  /*a060*/  FMNMX.FTZ R15, R56, R15, !PT ;  /* 0x0000000f380f7209 */ /* 0x001fce0007810000 */
[----:B------:R-:W0:Y:S01]  /*a070*/  MUFU.TANH R40, R61 ;  /* 0x0000003d00287308 */ /* 0x000e220000002400 */
[----:B------:R-:W-:-:S07]  /*a080*/  FMNMX.FTZ R8, R77, R8, !PT ;  /* 0x000000084d087209 */ /* 0x000fce0007810000 */
        /* <DEDUP_REMOVED lines=21> */
[----:B0-----:R-:W-:Y:S01]  /*a1e0*/  FMNMX.FTZ R15, R68, R15, !PT ;  /* 0x0000000f440f7209 */ /* 0x001fe20007810000 */
[----:B------:R-:W-:Y:S01]  /*a1f0*/  FMUL.FTZ R51, R55, R6 ;  /* 0x0000000637337220 */ /* 0x000fe20000410000 */
[----:B------:R-:W-:-:S05]  /*a200*/  FMNMX.FTZ R8, R161, R8, !PT ;  /* 0x00000008a1087209 */ /* 0x000fca0007810000 */
[----:B------:R-:W0:Y:S01]  /*a210*/  MUFU.TANH R165, R165 ;  /* 0x000000a500a57308 */ /* 0x000e220000002400 */
[----:B-1----:R-:W-:-:S07]  /*a220*/  FMNMX.FTZ R20, R44, R15, !PT ;  /* 0x0000000f2c147209 */ /* 0x002fce0007810000 */
[----:B------:R-:W1:Y:S01]  /*a230*/  MUFU.TANH R139, R139 ;  /* 0x0000008b008b7308 */ /* 0x000e620000002400 */
[----:B---3--:R-:W-:Y:S01]  /*a240*/  FMNMX.FTZ R8, R141, R8, !PT ;  /* 0x000000088d087209 */ /* 0x008fe20007810000 */
[----:B------:R-:W3:Y:S03]  /*a250*/  SHFL.BFLY PT, R15, R20, 0x2, 0x1f ;  /* 0x0c401f00140f7f89 */ /* 0x000ee600000e0000 */
[----:B--2---:R-:W-:-:S03]  /*a260*/  FMNMX.FTZ R8, R163, R8, !PT ;  /* 0x00000008a3087209 */ /* 0x004fc60007810000 */
[----:B------:R-:W2:Y:S01]  /*a270*/  MUFU.TANH R167, R167 ;  /* 0x000000a700a77308 */ /* 0x000ea20000002400 */
[----:B------:R-:W-:Y:S01]  /*a280*/  FMNMX.FTZ R8, R29, R8, !PT ;  /* 0x000000081d087209 */ /* 0x000fe20007810000 */
[----:B------:R-:W-:Y:S01]  /*a290*/  FMUL.FTZ R69, R63, R6 ;  /* 0x000000063f457220 */ /* 0x000fe20000410000 */
[----:B------:R-:W4:Y:S04]  /*a2a0*/  LDL R66, [R1+0x400] ;  /* 0x0004000001427983 */ /* 0x000f280000100800 */
[----:B------:R-:W4:Y:S01]  /*a2b0*/  LDL.64 R54, [R1+0x1e8] ;  /* 0x0001e80001367983 */ /* 0x000f220000100a00 */
[----:B------:R-:W3:Y:S01]  /*a2c0*/  MUFU.TANH R51, R51 ;  /* 0x0000003300337308 */ /* 0x000ee20000002400 */
[----:B0-----:R-:W-:Y:S02]  /*a2d0*/  FMNMX.FTZ R8, R165, R8, !PT ;  /* 0x00000008a5087209 */ /* 0x001fe40007810000 */
[----:B------:R-:W4:Y:S05]  /*a2e0*/  LDL.64 R62, [R1+0x228] ;  /* 0x00022800013e7983 */ /* 0x000f2a0000100a00 */
[----:B------:R-:W0:Y:S01]  /*a2f0*/  MUFU.TANH R169, R169 ;  /* 0x000000a900a97308 */ /* 0x000e220000002400 */
[----:B-1----:R-:W-:-:S07]  /*a300*/  FMNMX.FTZ R8, R139, R8, !PT ;  /* 0x000000088b087209 */ /* 0x002fce0007810000 */
[----:B------:R-:W1:Y:S01]  /*a310*/  MUFU.TANH R59, R59 ;  /* 0x0000003b003b7308 */ /* 0x000e620000002400 */
[----:B--2---:R-:W-:-:S07]  /*a320*/  FMNMX.FTZ R8, R167, R8, !PT ;  /* 0x00000008a7087209 */ /* 0x004fce0007810000 */
[----:B------:R-:W2:Y:S01]  /*a330*/  MUFU.TANH R171, R171 ;  /* 0x000000ab00ab7308 */ /* 0x000ea20000002400 */
[----:B---3--:R-:W-:Y:S02]  /*a340*/  FMNMX.FTZ R8, R51, R8, !PT ;  /* 0x0000000833087209 */ /* 0x008fe40007810000 */
[----:B------:R-:W-:-:S05]  /*a350*/  FMNMX.FTZ R15, R20, R15, !PT ;  /* 0x0000000f140f7209 */ /* 0x000fca0007810000 */
[----:B------:R-:W3:Y:S01]  /*a360*/  MUFU.TANH R69, R69 ;  /* 0x0000004500457308 */ /* 0x000ee20000002400 */
[----:B0-----:R-:W-:Y:S01]  /*a370*/  FMNMX.FTZ R8, R169, R8, !PT ;  /* 0x00000008a9087209 */ /* 0x001fe20007810000 */
[----:B------:R-:W0:Y:S06]  /*a380*/  SHFL.BFLY PT, R14, R15, 0x1, 0x1f ;  /* 0x0c201f000f0e7f89 */ /* 0x000e2c00000e0000 */
[----:B------:R-:W0:Y:S01]  /*a390*/  MUFU.TANH R73, R73 ;  /* 0x0000004900497308 */ /* 0x000e220000002400 */
[----:B-1----:R-:W-:-:S07]  /*a3a0*/  FMNMX.FTZ R8, R59, R8, !PT ;  /* 0x000000083b087209 */ /* 0x002fce0007810000 */
[----:B------:R-:W1:Y:S01]  /*a3b0*/  MUFU.TANH R67, R67 ;  /* 0x0000004300437308 */ /* 0x000e620000002400 */
[----:B--2---:R-:W-:-:S07]  /*a3c0*/  FMNMX.FTZ R8, R171, R8, !PT ;  /* 0x00000008ab087209 */ /* 0x004fce0007810000 */
[----:B------:R-:W2:Y:S01]  /*a3d0*/  MUFU.TANH R75, R75 ;  /* 0x0000004b004b7308 */ /* 0x000ea20000002400 */
[----:B---3--:R-:W-:-:S07]  /*a3e0*/  FMNMX.FTZ R8, R69, R8, !PT ;  /* 0x0000000845087209 */ /* 0x008fce0007810000 */
[----:B------:R-:W3:Y:S01]  /*a3f0*/  MUFU.TANH R71, R71 ;  /* 0x0000004700477308 */ /* 0x000ee20000002400 */
[----:B0-----:R-:W-:-:S04]  /*a400*/  FMNMX.FTZ R8, R73, R8, !PT ;  /* 0x0000000849087209 */ /* 0x001fc80007810000 */
[----:B-1----:R-:W-:-:S04]  /*a410*/  FMNMX.FTZ R8, R67, R8, !PT ;  /* 0x0000000843087209 */ /* 0x002fc80007810000 */
[----:B--2---:R-:W-:Y:S02]  /*a420*/  FMNMX.FTZ R8, R75, R8, !PT ;  /* 0x000000084b087209 */ /* 0x004fe40007810000 */
[----:B------:R-:W-:Y:S02]  /*a430*/  FMNMX.FTZ R6, R15, R14, !PT ;  /* 0x0000000e0f067209 */ /* 0x000fe40007810000 */
[----:B------:R-:W2:Y:S01]  /*a440*/  LDL.64 R14, [R1+0x3f0] ;  /* 0x0003f000010e7983 */ /* 0x000ea20000100a00 */
[----:B---3--:R-:W-:-:S05]  /*a450*/  FMNMX.FTZ R21, R71, R8, !PT ;  /* 0x0000000847157209 */ /* 0x008fca0007810000 */
[----:B------:R0:W-:Y:S04]  /*a460*/  STL.64 [R1+0x3e0], R20 ;  /* 0x0003e01401007387 */ /* 0x0001e80000100a00 */
[----:B------:R-:W-:Y:S04]  /*a470*/  STL [R1+0x3e0], R6 ;  /* 0x0003e00601007387 */ /* 0x000fe80000100800 */
[----:B------:R-:W3:Y:S04]  /*a480*/  LDL R27, [R1+0x3e0] ;  /* 0x0003e000011b7983 */ /* 0x000ee80000100800 */
[----:B------:R-:W2:Y:S04]  /*a490*/  LDL R8, [R1+0x3e4] ;  /* 0x0003e40001087983 */ /* 0x000ea80000100800 */
[----:B0-----:R-:W2:Y:S01]  /*a4a0*/  LDL.64 R20, [R1+0x2d0] ;  /* 0x0002d00001147983 */ /* 0x001ea20000100a00 */
[----:B---3--:R-:W-:Y:S01]  /*a4b0*/  FADD.FTZ R25, R2, -R27 ;  /* 0x8000001b02197221 */ /* 0x008fe20000010000 */
[----:B----4-:R-:W-:-:S04]  /*a4c0*/  FMUL.FTZ R27, R66, R27 ;  /* 0x0000001b421b7220 */ /* 0x010fc80000410000 */
[--C-:B------:R-:W-:Y:S02]  /*a4d0*/  FFMA.FTZ R162, R7, R66, -R27.reuse ;  /* 0x0000004207a27223 */ /* 0x100fe4000001081b */
[----:B--2---:R-:W0:Y:S02]  /*a4e0*/  SHFL.BFLY PT, R7, R8, 0x2, 0x1f ;  /* 0x0c401f0008077f89 */ /* 0x004e2400000e0000 */
[----:B0-----:R-:W-:Y:S01]  /*a4f0*/  FMNMX.FTZ R2, R7, R8, !PT ;  /* 0x0000000807027209 */ /* 0x001fe20007810000 */
[-CC-:B------:R-:W-:Y:S01]  /*a500*/  FFMA.FTZ R174, R68, R66.reuse, -R27.reuse ;  /* 0x0000004244ae7223 */ /* 0x180fe2000001081b */
[-C--:B------:R-:W-:Y:S01]  /*a510*/  FMUL.FTZ R25, R25, R66.reuse ;  /* 0x0000004219197220 */ /* 0x080fe20000410000 */
[-CC-:B------:R-:W-:Y:S01]  /*a520*/  FFMA.FTZ R164, R9, R66.reuse, -R27.reuse ;  /* 0x0000004209a47223 */ /* 0x180fe2000001081b */
[----:B------:R-:W-:Y:S01]  /*a530*/  MUFU.EX2 R162, R162 ;  /* 0x000000a200a27308 */ /* 0x000fe20000000800 */
[----:B------:R-:W0:Y:S01]  /*a540*/  SHFL.BFLY PT, R191, R2, 0x1, 0x1f ;  /* 0x0c201f0002bf7f89 */ /* 0x000e2200000e0000 */
        /* <DEDUP_REMOVED lines=23> */
[----:B0-----:R-:W-:Y:S01]  /*a6c0*/  FMNMX.FTZ R191, R2, R191, !PT ;  /* 0x000000bf02bf7209 */ /* 0x001fe20007810000 */
[----:B------:R-:W3:Y:S04]  /*a6d0*/  LDL.64 R6, [R1+0x2a0] ;  /* 0x0002a00001067983 */ /* 0x000ee80000100a00 */
[-C--:B------:R-:W-:Y:S01]  /*a6e0*/  FMUL.FTZ R68, R191, R66.reuse ;  /* 0x00000042bf447220 */ /* 0x080fe20000410000 */
[----:B------:R-:W-:Y:S01]  /*a6f0*/  FADD.FTZ R3, R3, -R191 ;  /* 0x800000bf03037221 */ /* 0x000fe20000010000 */
[----:B------:R-:W-:Y:S01]  /*a700*/  MUFU.EX2 R164, R164 ;  /* 0x000000a400a47308 */ /* 0x000fe20000000800 */
[----:B------:R-:W4:Y:S01]  /*a710*/  LDL.64 R8, [R1+0x2b0] ;  /* 0x0002b00001087983 */ /* 0x000f220000100a00 */
[-CC-:B------:R-:W-:Y:S01]  /*a720*/  FFMA.FTZ R187, R4, R66.reuse, -R68.reuse ;  /* 0x0000004204bb7223 */ /* 0x180fe20000010844 */
[----:B------:R-:W-:Y:S01]  /*a730*/  FMUL.FTZ R3, R66, R3 ;  /* 0x0000000342037220 */ /* 0x000fe20000410000 */
[-CC-:B------:R-:W-:Y:S01]  /*a740*/  FFMA.FTZ R188, R5, R66.reuse, -R68.reuse ;  /* 0x0000004205bc7223 */ /* 0x180fe20000010844 */
[-CC-:B------:R-:W-:Y:S01]  /*a750*/  FFMA.FTZ R185, R77, R66.reuse, -R68.reuse ;  /* 0x000000424db97223 */ /* 0x180fe20000010844 */
[-CC-:B------:R-:W-:Y:S01]  /*a760*/  FFMA.FTZ R155, R155, R66.reuse, -R68.reuse ;  /* 0x000000429b9b7223 */ /* 0x180fe20000010844 */
[-CC-:B------:R-:W-:Y:S01]  /*a770*/  FFMA.FTZ R157, R157, R66.reuse, -R68.reuse ;  /* 0x000000429d9d7223 */ /* 0x180fe20000010844 */
[----:B------:R-:W-:Y:S01]  /*a780*/  MUFU.EX2 R189, R3 ;  /* 0x0000000300bd7308 */ /* 0x000fe20000000800 */
[----:B------:R-:W-:-:S07]  /*a790*/  FFMA.FTZ R147, R147, R66, -R68 ;  /* 0x0000004293937223 */ /* 0x000fce0000010844 */
        /* <DEDUP_REMOVED lines=11> */
[-CC-:B------:R-:W-:Y:S01]  /*a850*/  FFMA.FTZ R140, R29, R66.reuse, -R68.reuse ;  /* 0x000000421d8c7223 */ /* 0x180fe20000010844 */
[----:B-1----:R-:W4:Y:S06]  /*a860*/  LDL.64 R24, [R1+0x2e0] ;  /* 0x0002e00001187983 */ /* 0x002f2c0000100a00 */
[----:B------:R-:W-:Y:S01]  /*a870*/  MUFU.EX2 R160, R160 ;  /* 0x000000a000a07308 */ /* 0x000fe20000000800 */
[----:B------:R-:W-:-:S07]  /*a880*/  FFMA.FTZ R165, R165, R66, -R68 ;  /* 0x00000042a5a57223 */ /* 0x000fce0000010844 */
[----:B------:R-:W-:Y:S01]  /*a890*/  MUFU.EX2 R142, R142 ;  /* 0x0000008e008e7308 */ /* 0x000fe20000000800 */
[----:B------:R-:W-:-:S07]  /*a8a0*/  FFMA.FTZ R139, R139, R66, -R68 ;  /* 0x000000428b8b7223 */ /* 0x000fce0000010844 */
[----:B------:R-:W-:Y:S01]  /*a8b0*/  MUFU.EX2 R182, R182 ;  /* 0x000000b600b67308 */ /* 0x000fe20000000800 */
[----:B------:R-:W-:-:S07]  /*a8c0*/  FFMA.FTZ R167, R167, R66, -R68 ;  /* 0x00000042a7a77223 */ /* 0x000fce0000010844 */
[----:B------:R-:W-:Y:S01]  /*a8d0*/  MUFU.EX2 R183, R183 ;  /* 0x000000b700b77308 */ /* 0x000fe20000000800 */
[--C-:B------:R-:W-:Y:S01]  /*a8e0*/  FFMA.FTZ R138, R51, R66, -R68.reuse ;  /* 0x00000042338a7223 */ /* 0x100fe20000010844 */
[C---:B--2---:R-:W-:Y:S01]  /*a8f0*/  FMUL.FTZ R101, R184.reuse, R101 ;  /* 0x00000065b8657220 */ /* 0x044fe20000410000 */
[C---:B------:R-:W-:Y:S01]  /*a900*/  FMUL.FTZ R100, R184.reuse, R100 ;  /* 0x00000064b8647220 */ /* 0x040fe20000410000 */
[----:B------:R-:W2:Y:S04]  /*a910*/  LDL.64 R30, [R1+0x310] ;  /* 0x00031000011e7983 */ /* 0x000ea80000100a00 */
[----:B------:R-:W0:Y:S01]  /*a920*/  MUFU.EX2 R187, R187 ;  /* 0x000000bb00bb7308 */ /* 0x000e220000000800 */
[-CC-:B------:R-:W-:Y:S01]  /*a930*/  FFMA.FTZ R169, R169, R66.reuse, -R68.reuse ;  /* 0x00000042a9a97223 */ /* 0x180fe20000010844 */
[----:B------:R-:W2:Y:S06]  /*a940*/  LDL.64 R32, [R1+0x320] ;  /* 0x0003200001207983 */ /* 0x000eac0000100a00 */
[----:B------:R-:W-:Y:S01]  /*a950*/  MUFU.EX2 R180, R180 ;  /* 0x000000b400b47308 */ /* 0x000fe20000000800 */
        /* <DEDUP_REMOVED lines=16> */
[----:B------:R-:W2:Y:S04]  /*aa60*/  LDL.64 R40, [R1+0x360] ;  /* 0x0003600001287983 */ /* 0x000ea80000100a00 */
[----:B------:R-:W2:Y:S02]  /*aa70*/  LDL.64 R64, [R1+0x238] ;  /* 0x0002380001407983 */ /* 0x000ea40000100a00 */
[----:B------:R-:W1:Y:S08]  /*aa80*/  MUFU.EX2 R188, R188 ;  /* 0x000000bc00bc7308 */ /* 0x000e700000000800 */
[----:B------:R-:W-:Y:S08]  /*aa90*/  MUFU.EX2 R170, R170 ;  /* 0x000000aa00aa7308 */ /* 0x000ff00000000800 */
[----:B------:R-:W-:Y:S01]  /*aaa0*/  MUFU.EX2 R133, R133 ;  /* 0x0000008500857308 */ /* 0x000fe20000000800 */
[----:B------:R-:W-:Y:S01]  /*aab0*/  FFMA.FTZ R90, R71, R66, -R68 ;  /* 0x00000042475a7223 */ /* 0x000fe20000010844 */
[----:B------:R-:W2:Y:S04]  /*aac0*/  LDL.64 R4, [R1+0x290] ;  /* 0x0002900001047983 */ /* 0x000ea80000100a00 */
[----:B------:R-:W2:Y:S02]  /*aad0*/  LDL.64 R26, [R1+0x2f0] ;  /* 0x0002f000011a7983 */ /* 0x000ea40000100a00 */
[----:B------:R-:W1:Y:S01]  /*aae0*/  MUFU.EX2 R185, R185 ;  /* 0x000000b900b97308 */ /* 0x000e620000000800 */
[----:B0-----:R-:W-:Y:S01]  /*aaf0*/  FFMA.FTZ R13, R15, R189, R187 ;  /* 0x000000bd0f0d7223 */ /* 0x001fe200000100bb */
[----:B------:R-:W2:Y:S04]  /*ab00*/  LDL.64 R42, [R1+0x370] ;  /* 0x00037000012a7983 */ /* 0x000ea80000100a00 */
[----:B------:R-:W2:Y:S02]  /*ab10*/  LDL.64 R44, [R1+0x380] ;  /* 0x00038000012c7983 */ /* 0x000ea40000100a00 */
[----:B------:R-:W0:Y:S01]  /*ab20*/  MUFU.EX2 R155, R155 ;  /* 0x0000009b009b7308 */ /* 0x000e220000000800 */
[----:B------:R-:W-:Y:S01]  /*ab30*/  FFMA.FTZ R3, R184, R14, R162 ;  /* 0x0000000eb8037223 */ /* 0x000fe200000100a2 */
[----:B-1----:R-:W-:Y:S01]  /*ab40*/  FADD.FTZ R2, R188, R13 ;  /* 0x0000000dbc027221 */ /* 0x002fe20000010000 */
[----:B------:R-:W2:Y:S05]  /*ab50*/  LDL.64 R76, [R1+0x2a8] ;  /* 0x0002a800014c7983 */ /* 0x000eaa0000100a00 */
[----:B------:R-:W1:Y:S01]  /*ab60*/  MUFU.EX2 R157, R157 ;  /* 0x0000009d009d7308 */ /* 0x000e620000000800 */
[----:B------:R-:W-:Y:S01]  /*ab70*/  FADD.FTZ R3, R164, R3 ;  /* 0x00000003a4037221 */ /* 0x000fe20000010000 */
[----:B------:R-:W-:-:S06]  /*ab80*/  FADD.FTZ R2, R185, R2 ;  /* 0x00000002b9027221 */ /* 0x000fcc0000010000 */
[----:B------:R-:W-:Y:S08]  /*ab90*/  MUFU.EX2 R151, R151 ;  /* 0x0000009700977308 */ /* 0x000ff00000000800 */
[----:B------:R-:W1:Y:S01]  /*aba0*/  MUFU.EX2 R147, R147 ;  /* 0x0000009300937308 */ /* 0x000e620000000800 */
[----:B------:R-:W-:Y:S01]  /*abb0*/  FADD.FTZ R3, R154, R3 ;  /* 0x000000039a037221 */ /* 0x000fe20000010000 */
[----:B0-----:R-:W-:-:S06]  /*abc0*/  FADD.FTZ R2, R155, R2 ;  /* 0x000000029b027221 */ /* 0x001fcc0000010000 */
[----:B------:R-:W-:Y:S08]  /*abd0*/  MUFU.EX2 R172, R172 ;  /* 0x000000ac00ac7308 */ /* 0x000ff00000000800 */
[----:B------:R-:W0:Y:S01]  /*abe0*/  MUFU.EX2 R143, R143 ;  /* 0x0000008f008f7308 */ /* 0x000e220000000800 */
[----:B------:R-:W-:Y:S01]  /*abf0*/  FADD.FTZ R3, R186, R3 ;  /* 0x00000003ba037221 */ /* 0x000fe20000010000 */
[----:B-1----:R-:W-:Y:S01]  /*ac00*/  FADD.FTZ R2, R157, R2 ;  /* 0x000000029d027221 */ /* 0x002fe20000010000 */
[C---:B------:R-:W-:Y:S01]  /*ac10*/  FMUL.FTZ R103, R189.reuse, R103 ;  /* 0x00000067bd677220 */ /* 0x040fe20000410000 */
[----:B------:R-:W-:-:S04]  /*ac20*/  FMUL.FTZ R102, R189, R102 ;  /* 0x00000066bd667220 */ /* 0x000fc80000410000 */
[----:B------:R-:W1:Y:S01]  /*ac30*/  MUFU.EX2 R159, R159 ;  /* 0x0000009f009f7308 */ /* 0x000e620000000800 */
[----:B------:R-:W-:Y:S01]  /*ac40*/  FADD.FTZ R3, R156, R3 ;  /* 0x000000039c037221 */ /* 0x000fe20000010000 */
[----:B------:R-:W-:Y:S01]  /*ac50*/  FADD.FTZ R2, R147, R2 ;  /* 0x0000000293027221 */ /* 0x000fe20000010000 */
[----:B------:R-:W2:Y:S05]  /*ac60*/  LDL.64 R28, [R1+0x300] ;  /* 0x00030000011c7983 */ /* 0x000eaa0000100a00 */
[----:B------:R-:W1:Y:S01]  /*ac70*/  MUFU.EX2 R161, R161 ;  /* 0x000000a100a17308 */ /* 0x000e620000000800 */
[----:B------:R-:W-:Y:S01]  /*ac80*/  FADD.FTZ R3, R148, R3 ;  /* 0x0000000394037221 */ /* 0x000fe20000010000 */
[----:B0-----:R-:W-:Y:S01]  /*ac90*/  FADD.FTZ R2, R143, R2 ;  /* 0x000000028f027221 */ /* 0x001fe20000010000 */
[----:B------:R-:W2:Y:S05]  /*aca0*/  LDL.64 R50, [R1+0x3b0] ;  /* 0x0003b00001327983 */ /* 0x000eaa0000100a00 */
        /* <DEDUP_REMOVED lines=8> */
[----:B0-----:R-:W-:-:S06]  /*ad30*/  FADD.FTZ R2, R141, R2 ;  /* 0x000000028d027221 */ /* 0x001fcc0000010000 */
[----:B------:R-:W0:Y:S01]  /*ad40*/  MUFU.EX2 R165, R165 ;  /* 0x000000a500a57308 */ /* 0x000e220000000800 */
[----:B------:R-:W-:Y:S01]  /*ad50*/  FADD.FTZ R3, R142, R3 ;  /* 0x000000038e037221 */ /* 0x000fe20000010000 */
[----:B-1----:R-:W-:-:S06]  /*ad60*/  FADD.FTZ R13, R163, R2 ;  /* 0x00000002a30d7221 */ /* 0x002fcc0000010000 */
[----:B------:R-:W1:Y:S01]  /*ad70*/  MUFU.EX2 R139, R139 ;  /* 0x0000008b008b7308 */ /* 0x000e620000000800 */
[----:B------:R-:W-:Y:S01]  /*ad80*/  FADD.FTZ R2, R182, R3 ;  /* 0x00000003b6027221 */ /* 0x000fe20000010000 */
[----:B------:R-:W-:-:S06]  /*ad90*/  FADD.FTZ R70, R140, R13 ;  /* 0x0000000d8c467221 */ /* 0x000fcc0000010000 */
[----:B------:R-:W3:Y:S01]  /*ada0*/  MUFU.EX2 R167, R167 ;  /* 0x000000a700a77308 */ /* 0x000ee20000000800 */
[----:B------:R-:W-:Y:S01]  /*adb0*/  FADD.FTZ R3, R183, R2 ;  /* 0x00000002b7037221 */ /* 0x000fe20000010000 */
[----:B0-----:R-:W-:-:S06]  /*adc0*/  FADD.FTZ R70, R165, R70 ;  /* 0x00000046a5467221 */ /* 0x001fcc0000010000 */
[----:B------:R-:W0:Y:S01]  /*add0*/  MUFU.EX2 R138, R138 ;  /* 0x0000008a008a7308 */ /* 0x000e220000000800 */
[----:B------:R-:W-:Y:S01]  /*ade0*/  FADD.FTZ R2, R180, R3 ;  /* 0x00000003b4027221 */ /* 0x000fe20000010000 */
[----:B-1----:R-:W-:Y:S01]  /*adf0*/  FADD.FTZ R70, R139, R70 ;  /* 0x000000468b467221 */ /* 0x002fe20000010000 */
[----:B------:R1:W-:Y:S04]  /*ae00*/  STL.64 [R1+0x3c0], R100 ;  /* 0x0003c06401007387 */ /* 0x0003e80000100a00 */
[----:B------:R-:W2:Y:S01]  /*ae10*/  LDL.64 R58, [R1+0x208] ;  /* 0x00020800013a7983 */ /* 0x000ea20000100a00 */
[----:B------:R-:W1:Y:S01]  /*ae20*/  MUFU.EX2 R169, R169 ;  /* 0x000000a900a97308 */ /* 0x000e620000000800 */
[----:B------:R-:W-:Y:S01]  /*ae30*/  FADD.FTZ R13, R181, R2 ;  /* 0x00000002b50d7221 */ /* 0x000fe20000010000 */
[----:B---3--:R-:W-:Y:S01]  /*ae40*/  FADD.FTZ R3, R167, R70 ;  /* 0x00000046a7037221 */ /* 0x008fe20000010000 */
[----:B------:R-:W3:Y:S05]  /*ae50*/  LDL.64 R72, [R1+0x288] ;  /* 0x0002880001487983 */ /* 0x000eea0000100a00 */
        /* <DEDUP_REMOVED lines=9> */
[----:B------:R-:W4:Y:S01]  /*aef0*/  MUFU.EX2 R150, R150 ;  /* 0x0000009600967308 */ /* 0x000f220000000800 */
[----:B------:R-:W-:Y:S01]  /*af00*/  FADD.FTZ R3, R135, R2 ;  /* 0x0000000287037221 */ /* 0x000fe20000010000 */
[----:B0-----:R-:W-:-:S06]  /*af10*/  FADD.FTZ R83, R171, R80 ;  /* 0x00000050ab537221 */ /* 0x001fcc0000010000 */
[----:B------:R-:W0:Y:S01]  /*af20*/  MUFU.EX2 R173, R173 ;  /* 0x000000ad00ad7308 */ /* 0x000e220000000800 */
[----:B------:R-:W-:Y:S01]  /*af30*/  FADD.FTZ R2, R170, R3 ;  /* 0x00000003aa027221 */ /* 0x000fe20000010000 */
[----:B-1----:R-:W-:-:S06]  /*af40*/  FADD.FTZ R3, R132, R83 ;  /* 0x0000005384037221 */ /* 0x002fcc0000010000 */
[----:B------:R-:W1:Y:S01]  /*af50*/  MUFU.EX2 R175, R175 ;  /* 0x000000af00af7308 */ /* 0x000e620000000800 */
[----:B------:R-:W-:Y:S01]  /*af60*/  FADD.FTZ R2, R133, R2 ;  /* 0x0000000285027221 */ /* 0x000fe20000010000 */
[----:B----4-:R-:W-:Y:S01]  /*af70*/  FADD.FTZ R86, R150, R3 ;  /* 0x0000000396567221 */ /* 0x010fe20000010000 */
[----:B------:R4:W-:Y:S04]  /*af80*/  STL.64 [R1+0x3c8], R102 ;  /* 0x0003c86601007387 */ /* 0x0009e80000100a00 */
[----:B------:R-:W3:Y:S01]  /*af90*/  LDL.64 R14, [R1+0x2c0] ;  /* 0x0002c000010e7983 */ /* 0x000ee20000100a00 */
[----:B------:R-:W4:Y:S01]  /*afa0*/  MUFU.EX2 R13, R90 ;  /* 0x0000005a000d7308 */ /* 0x000f220000000800 */
[----:B------:R-:W-:Y:S01]  /*afb0*/  FADD.FTZ R3, R151, R2 ;  /* 0x0000000297037221 */ /* 0x000fe20000010000 */
[----:B0-----:R-:W-:Y:S01]  /*afc0*/  FADD.FTZ R2, R173, R86 ;  /* 0x00000056ad027221 */ /* 0x001fe20000010000 */
[----:B------:R-:W3:Y:S02]  /*afd0*/  LDL.64 R66, [R1+0x258] ;  /* 0x0002580001427983 */ /* 0x000ee40000100a00 */
[----:B------:R-:W-:-:S02]  /*afe0*/  FADD.FTZ R3, R172, R3 ;  /* 0x00000003ac037221 */ /* 0x000fc40000010000 */
[----:B------:R-:W3:Y:S01]  /*aff0*/  LDL.64 R68, [R1+0x268] ;  /* 0x0002680001447983 */ /* 0x000ee20000100a00 */
[----:B-1----:R-:W-:Y:S01]  /*b000*/  FADD.FTZ R92, R175, R2 ;  /* 0x00000002af5c7221 */ /* 0x002fe20000010000 */
[----:B------:R-:W-:Y:S01]  /*b010*/  FADD.FTZ R2, R174, R3 ;  /* 0x00000003ae027221 */ /* 0x000fe20000010000 */
[----:B------:R-:W0:Y:S01]  /*b020*/  MUFU.EX2 R149, R149 ;  /* 0x0000009500957308 */ /* 0x000e220000000800 */
[----:B------:R-:W3:Y:S04]  /*b030*/  LDL.64 R70, [R1+0x278] ;  /* 0x0002780001467983 */ /* 0x000ee80000100a00 */
[----:B------:R-:W3:Y:S01]  /*b040*/  LDL.64 R74, [R1+0x298] ;  /* 0x00029800014a7983 */ /* 0x000ee20000100a00 */
[----:B----4-:R-:W-:-:S03]  /*b050*/  FADD.FTZ R3, R13, R92 ;  /* 0x0000005c0d037221 */ /* 0x010fc60000010000 */
[----:B------:R-:W4:Y:S04]  /*b060*/  LDL.64 R80, [R1+0x2c8] ;  /* 0x0002c80001507983 */ /* 0x000f280000100a00 */
[----:B------:R-:W4:Y:S04]  /*b070*/  LDL.64 R82, [R1+0x2d8] ;  /* 0x0002d80001527983 */ /* 0x000f280000100a00 */
[----:B------:R-:W4:Y:S04]  /*b080*/  LDL.64 R86, [R1+0x2f8] ;  /* 0x0002f80001567983 */ /* 0x000f280000100a00 */
[----:B------:R-:W4:Y:S04]  /*b090*/  LDL.64 R90, [R1+0x318] ;  /* 0x00031800015a7983 */ /* 0x000f280000100a00 */
[----:B------:R-:W4:Y:S04]  /*b0a0*/  LDL.64 R92, [R1+0x328] ;  /* 0x00032800015c7983 */ /* 0x000f280000100a00 */
[----:B------:R-:W4:Y:S04]  /*b0b0*/  LDL.64 R100, [R1+0x338] ;  /* 0x0003380001647983 */ /* 0x000f280000100a00 */
[----:B------:R-:W4:Y:S01]  /*b0c0*/  LDL.64 R102, [R1+0x398] ;  /* 0x0003980001667983 */ /* 0x000f220000100a00 */
[----:B0-----:R-:W-:-:S05]  /*b0d0*/  FADD.FTZ R2, R149, R2 ;  /* 0x0000000295027221 */ /* 0x001fca0000010000 */
        /* <DEDUP_REMOVED lines=117> */
[C---:B---3--:R-:W-:Y:S01]  /*b830*/  FMUL.FTZ R73, R189.reuse, R73 ;  /* 0x00000049bd497220 */ /* 0x048fe20000410000 */
[C---:B------:R-:W-:Y:S01]  /*b840*/  FMUL.FTZ R72, R189.reuse, R72 ;  /* 0x00000048bd487220 */ /* 0x040fe20000410000 */
        /* <DEDUP_REMOVED lines=99> */
.L_x_11656:
[----:B------:R-:W-:Y:S05]  /*be80*/  BSYNC B0 ;  /* 0x0000000000007941 */ /* 0x000fea0003800000 */
.L_x_11655:
        /* <DEDUP_REMOVED lines=8> */
.L_x_11658:
[----:B------:R-:W-:Y:S05]  /*bf10*/  BSYNC B0 ;  /* 0x0000000000007941 */ /* 0x000fea0003800000 */
.L_x_11657:
[----:B------:R-:W-:Y:S04]  /*bf20*/  BSSY B0, `(.L_x_11659) ;  /* 0x0000004000007945 */ /* 0x000fe80003800000 */
[----:B-1----:R-:W-:Y:S05]  /*bf30*/  @P0 BRA `(.L_x_11660) ;  /* 0x0000000000080947 */ /* 0x002fea0003800000 */
[----:B------:R-:W1:Y:S02]  /*bf40*/  SYNCS.PHASECHK.TRANS64.TRYWAIT P0, [R2+URZ], R3 ;  /* 0x00000003020075a7 */ /* 0x000e64000800017f */
[----:B-1----:R-:W-:Y:S05]  /*bf50*/  @!P0 BRA `(.L_x_11661) ;  /* 0x0000013c00a88947 */ /* 0x002fea0003800000 */
.L_x_11660:
[----:B------:R-:W-:Y:S05]  /*bf60*/  BSYNC B0 ;  /* 0x0000000000007941 */ /* 0x000fea0003800000 */
.L_x_11659:
        /* <DEDUP_REMOVED lines=796> */
.L_x_11663:
[----:B------:R-:W-:Y:S05]  /*f130*/  BSYNC B0 ;  /* 0x0000000000007941 */ /* 0x000fea0003800000 */
.L_x_11662:
        /* <DEDUP_REMOVED lines=9> */
.L_x_11645:
[----:B------:R-:W-:-:S13]  /*f1d0*/  ISETP.GE.AND P0, PT, R10, UR42, PT ;  /* 0x0000002a0a007c0c */ /* 0x000fda000bf06270 */
[----:B------:R-:W-:Y:S05]  /*f1e0*/  @!P0 BRA `(.L_x_11665) ;  /* 0x0000007000f88947 */ /* 0x000fea0003800000 */
.L_x_11698:
        /* <DEDUP_REMOVED lines=20> */
.L_x_11667:
[----:B------:R-:W-:Y:S05]  /*f330*/  BSYNC B0 ;  /* 0x0000000000007941 */ /* 0x000fea0003800000 */
.L_x_11666:
        /* <DEDUP_REMOVED lines=9> */
.L_x_11669:
[----:B------:R-:W-:Y:S05]  /*f3d0*/  BSYNC B0 ;  /* 0x0000000000007941 */ /* 0x000fea0003800000 */
.L_x_11668:
[----:B------:R-:W-:Y:S04]  /*f3e0*/  BSSY B0, `(.L_x_11670) ;  /* 0x0000006000007945 */ /* 0x000fe80003800000 */
[----:B--2---:R-:W-:Y:S05]  /*f3f0*/  @P0 BRA `(.L_x_11671) ;  /* 0x0000000000100947 */ /* 0x004fea0003800000 */
[----:B-----5:R-:W-:Y:S01]  /*f400*/  IMAD R6, R6, 0x8, R3 ;  /* 0x0000000806067824 */ /* 0x020fe200078e0203 */
[----:B------:R-:W-:-:S04]  /*f410*/  SHF.L.U32 R7, R7, 0x1f, RZ ;  /* 0x0000001f07077819 */ /* 0x000fc800000006ff */
[----:B------:R-:W2:Y:S02]  /*f420*/  SYNCS.PHASECHK.TRANS64.TRYWAIT P0, [R6+URZ], R7 ;  /* 0x00000007060075a7 */ /* 0x000ea4000800017f */
[----:B--2---:R-:W-:Y:S05]  /*f430*/  @!P0 BRA `(.L_x_11672) ;  /* 0x0000010800848947 */ /* 0x004fea0003800000 */
.L_x_11671:
[----:B------:R-:W-:Y:S05]  /*f440*/  BSYNC B0 ;  /* 0x0000000000007941 */ /* 0x000fea0003800000 */
.L_x_11670:
        /* <DEDUP_REMOVED lines=59> */
.L_x_11674:
[----:B------:R-:W-:Y:S05]  /*f800*/  BSYNC B0 ;  /* 0x0000000000007941 */ /* 0x000fea0003800000 */
.L_x_11673:
        /* <DEDUP_REMOVED lines=40> */
[----:B------:R-:W-:Y:S01]  /*fa90*/  FMUL.FTZ R33, R47, R8 ;  /* 0x000000082f217220 */ /* 0x000fe20000410000 */
[----:B------:R-:W-:-:S02]  /*faa0*/  LEA.HI R46, R40, R11, RZ, 0x2 ;  /* 0x0000000b282e7211 */ /* 0x000fc400078f10ff */
[--C-:B------:R-:W-:Y:S02]  /*fab0*/  SHF.R.S32.HI R40, RZ, 0x2, R45.reuse ;  /* 0x00000002ff287819 */ /* 0x100fe4000001142d */
[----:B------:R-:W-:Y:S02]  /*fac0*/  SHF.R.S32.HI R47, RZ, 0x1f, R45 ;  /* 0x0000001fff2f7819 */ /* 0x000fe4000001142d */
[----:B------:R-:W-:Y:S02]  /*fad0*/  LOP3.LUT R46, R46, 0xfffffffc, RZ, 0xc0, !PT ;  /* 0xfffffffc2e2e7812 */ /* 0x000fe400078ec0ff */
[----:B------:R-:W-:Y:S02]  /*fae0*/  LEA.HI R47, R47, R40, RZ, 0x3 ;  /* 0x000000282f2f7211 */ /* 0x000fe400078f18ff */
[----:B------:R-:W-:Y:S01]  /*faf0*/  LEA.HI R43, R43, R44, RZ, 0x5 ;  /* 0x0000002c2b2b7211 */ /* 0x000fe200078f28ff */
[----:B------:R-:W-:Y:S01]  /*fb00*/  IMAD.IADD R46, R11, 0x1, -R46 ;  /* 0x000000010b2e7824 */ /* 0x000fe200078e0a2e */
[----:B------:R-:W-:-:S02]  /*fb10*/  LOP3.LUT R47, R47, 0xfffffff8, RZ, 0xc0, !PT ;  /* 0xfffffff82f2f7812 */ /* 0x000fc400078ec0ff */
[----:B------:R-:W-:-:S03]  /*fb20*/  SHF.R.S32.HI R11, RZ, 0x7, R42 ;  /* 0x00000007ff0b7819 */ /* 0x000fc6000001142a */
[----:B------:R-:W-:Y:S01]  /*fb30*/  IMAD.IADD R47, R40, 0x1, -R47 ;  /* 0x00000001282f7824 */ /* 0x000fe200078e0a2f */
[----:B------:R-:W-:Y:S02]  /*fb40*/  LEA.HI R42, R42, R11, RZ, 0x1 ;  /* 0x0000000b2a2a7211 */ /* 0x000fe400078f08ff */
        /* <DEDUP_REMOVED lines=11> */
[----:B------:R-:W-:Y:S01]  /*fc00*/  @P0 SHF.R.U32.HI R43, RZ, R15, R14 ;  /* 0x0000000fff2b0219 */ /* 0x000fe2000001160e */
[----:B------:R-:W-:Y:S01]  /*fc10*/  IMAD.MOV.U32 R11, RZ, RZ, -0x60 ;  /* 0xffffffa0ff0b7424 */ /* 0x000fe200078e00ff */
[----:B------:R-:W-:Y:S01]  /*fc20*/  LOP3.LUT R45, R45, 0x7ffffffc, RZ, 0xc0, !PT ;  /* 0x7ffffffc2d2d7812 */ /* 0x000fe200078ec0ff */
[-C--:B------:R-:W-:Y:S02]  /*fc30*/  FMUL.FTZ R9, R26, R8.reuse ;  /* 0x000000081a097220 */ /* 0x080fe40000410000 */
        /* <DEDUP_REMOVED lines=106> */
.L_x_11680:
[----:B------:R-:W-:Y:S05]  /*102e0*/  BSYNC B2 ;  /* 0x0000000000027941 */ /* 0x000fea0003800000 */
.L_x_11679:
[----:B------:R-:W-:Y:S01]  /*102f0*/  LOP3.LUT R7, RZ, R7, RZ, 0x33, !PT ;  /* 0x00000007ff077212 */ /* 0x000fe200078e33ff */
[----:B------:R-:W-:Y:S06]  /*10300*/  BRA `(.L_x_11681) ;  /* 0x0000000000187947 */ /* 0x000fec0003800000 */
.L_x_11678:
[----:B------:R-:W-:-:S13]  /*10310*/  ISETP.NE.AND P0, PT, R4, 0x1, PT ;  /* 0x000000010400780c */ /* 0x000fda0003f05270 */
[----:B------:R-:W-:Y:S05]  /*10320*/  @!P0 BRA `(.L_x_11681) ;  /* 0x0000000000108947 */ /* 0x000fea0003800000 */
[----:B------:R-:W2:Y:S04]  /*10330*/  LDL R8, [R12+0x1c] ;  /* 0x00001c000c087983 */ /* 0x000ea80000100800 */
[----:B------:R-:W3:Y:S01]  /*10340*/  LDL R14, [R12+0x20] ;  /* 0x000020000c0e7983 */ /* 0x000ee20000100800 */
[----:B--2---:R-:W-:-:S05]  /*10350*/  IMAD.HI.U32 R7, R7, R8, RZ ;  /* 0x0000000807077227 */ /* 0x004fca00078e00ff */
[----:B---3--:R-:W-:-:S07]  /*10360*/  SHF.R.U32.HI R7, RZ, R14, R7 ;  /* 0x0000000eff077219 */ /* 0x008fce0000011607 */
.L_x_11681:
[----:B------:R-:W-:Y:S05]  /*10370*/  BSYNC B1 ;  /* 0x0000000000017941 */ /* 0x000fea0003800000 */
.L_x_11677:
[----:B------:R-:W-:-:S05]  /*10380*/  IMAD R7, R4, R7, R50 ;  /* 0x0000000704077224 */ /* 0x000fca00078e0232 */
[----:B------:R-:W-:Y:S02]  /*10390*/  VIMNMX R6, R6, R7, !PT ;  /* 0x0000000706067248 */ /* 0x000fe40007fe0100 */
[----:B------:R-:W-:-:S07]  /*103a0*/  VIADDMNMX R5, R7, R4, R5, PT ;  /* 0x0000000407057246 */ /* 0x000fce0003800105 */
.L_x_11676:
[----:B------:R-:W-:Y:S05]  /*103b0*/  BSYNC B0 ;  /* 0x0000000000007941 */ /* 0x000fea0003800000 */
.L_x_11675:
        /* <DEDUP_REMOVED lines=132> */
.L_x_11687:
[----:B------:R-:W-:Y:S05]  /*10c00*/  BSYNC B2 ;  /* 0x0000000000027941 */ /* 0x000fea0003800000 */
.L_x_11686:
[----:B------:R-:W-:Y:S01]  /*10c10*/  LOP3.LUT R3, RZ, R3, RZ, 0x33, !PT ;  /* 0x00000003ff037212 */ /* 0x000fe200078e33ff */
[----:B------:R-:W-:Y:S06]  /*10c20*/  BRA `(.L_x_11688) ;  /* 0x0000000000187947 */ /* 0x000fec0003800000 */
.L_x_11685:
[----:B------:R-:W-:-:S13]  /*10c30*/  ISETP.NE.AND P6, PT, R4, 0x1, PT ;  /* 0x000000010400780c */ /* 0x000fda0003fc5270 */
[----:B------:R-:W-:Y:S05]  /*10c40*/  @!P6 BRA `(.L_x_11688) ;  /* 0x000000000010e947 */ /* 0x000fea0003800000 */
[----:B------:R-:W2:Y:S04]  /*10c50*/  LDL R2, [R12+0x1c] ;  /* 0x00001c000c027983 */ /* 0x000ea80000100800 */
[----:B------:R-:W3:Y:S01]  /*10c60*/  LDL R8, [R12+0x20] ;  /* 0x000020000c087983 */ /* 0x000ee20000100800 */
[----:B--2---:R-:W-:-:S05]  /*10c70*/  IMAD.HI.U32 R3, R3, R2, RZ ;  /* 0x0000000203037227 */ /* 0x004fca00078e00ff */
[----:B---3--:R-:W-:-:S07]  /*10c80*/  SHF.R.U32.HI R3, RZ, R8, R3 ;  /* 0x00000008ff037219 */ /* 0x008fce0000011603 */
.L_x_11688:
[----:B------:R-:W-:Y:S05]  /*10c90*/  BSYNC B1 ;  /* 0x0000000000017941 */ /* 0x000fea0003800000 */
.L_x_11684:
[----:B------:R-:W-:-:S05]  /*10ca0*/  IMAD R3, R4, R3, R50 ;  /* 0x0000000304037224 */ /* 0x000fca00078e0232 */
[----:B------:R-:W-:Y:S02]  /*10cb0*/  VIADDMNMX R5, R3, R4, R5, PT ;  /* 0x0000000403057246 */ /* 0x000fe40003800105 */
[----:B------:R-:W-:-:S07]  /*10cc0*/  VIMNMX R6, R6, R3, !PT ;  /* 0x0000000306067248 */ /* 0x000fce0007fe0100 */
.L_x_11683:
[----:B------:R-:W-:Y:S05]  /*10cd0*/  BSYNC B0 ;  /* 0x0000000000007941 */ /* 0x000fea0003800000 */
.L_x_11682:
        /* <DEDUP_REMOVED lines=68> */
[----:B------:R-:W4:Y:S03]  /*11120*/  LDL.64 R102, [R1+0x3b8] ;  /* 0x0003b80001667983 */ /* 0x000f260000100a00 */
[----:B------:R-:W-:Y:S01]  /*11130*/  ISETP.LT.OR P0, PT, R5, 0x29, P0 ;  /* 0x000000290500780c */ /* 0x000fe20000701670 */
[----:B------:R-:W4:Y:S03]  /*11140*/  LDL R191, [R1+0x28] ;  /* 0x0000280001bf7983 */ /* 0x000f260000100800 */
        /* <DEDUP_REMOVED lines=32> */
[----:B------:R-:W-:Y:S02]  /*11350*/  ISETP.LT.OR P3, PT, R5, 0x51, P3 ;  /* 0x000000510500780c */ /* 0x000fe40001f61670 */
[----:B------:R-:W-:Y:S02]  /*11360*/  ISETP.GT.AND P0, PT, R6, 0x41, !P0 ;  /* 0x000000410600780c */ /* 0x000fe40004704270 */
[----:B------:R-:W-:Y:S02]  /*11370*/  ISETP.NE.AND P6, PT, R47, RZ, PT ;  /* 0x000000ff2f00720c */ /* 0x000fe40003fc5270 */
[C---:B------:R-:W-:Y:S02]  /*11380*/  ISETP.LT.OR P0, PT, R5.reuse, 0x42, P0 ;  /* 0x000000420500780c */ /* 0x040fe40000701670 */
[----:B------:R-:W-:-:S02]  /*11390*/  ISETP.LT.OR P1, PT, R5, 0x49, P1 ;  /* 0x000000490500780c */ /* 0x000fc40000f21670 */
[----:B------:R-:W-:Y:S02]  /*113a0*/  FSEL R134, R134, -INF , !P0 ;  /* 0xff80000086867808 */ /* 0x000fe40004000000 */
[----:B------:R-:W-:Y:S02]  /*113b0*/  FSEL R171, R171, -INF , !P1 ;  /* 0xff800000abab7808 */ /* 0x000fe40004800000 */
[----:B------:R-:W-:Y:S02]  /*113c0*/  FSEL R151, R151, -INF , !P2 ;  /* 0xff80000097977808 */ /* 0x000fe40005000000 */
[----:B------:R-:W-:Y:S02]  /*113d0*/  ISETP.LT.OR P4, PT, R5, 0x52, P4 ;  /* 0x000000520500780c */ /* 0x000fe40002781670 */
[----:B------:R-:W-:Y:S02]  /*113e0*/  FSEL R173, R173, -INF , !P3 ;  /* 0xff800000adad7808 */ /* 0x000fe40005800000 */
[----:B------:R-:W-:-:S02]  /*113f0*/  ISETP.GT.AND P0, PT, R6, 0x59, !P6 ;  /* 0x000000590600780c */ /* 0x000fc40007704270 */
[----:B------:R-:W-:Y:S02]  /*11400*/  ISETP.LT.OR P5, PT, R5, 0x59, P5 ;  /* 0x000000590500780c */ /* 0x000fe40002fa1670 */
[----:B------:R-:W-:Y:S02]  /*11410*/  FSEL R13, R13, -INF , !P4 ;  /* 0xff8000000d0d7808 */ /* 0x000fe40006000000 */
[----:B------:R-:W-:Y:S02]  /*11420*/  ISETP.LT.OR P0, PT, R5, 0x5a, P0 ;  /* 0x0000005a0500780c */ /* 0x000fe40000701670 */
[----:B------:R-:W-:Y:S02]  /*11430*/  FSEL R15, R15, -INF , !P5 ;  /* 0xff8000000f0f7808 */ /* 0x000fe40006800000 */
[----:B------:R-:W-:Y:S02]  /*11440*/  FSEL R11, R11, -INF , !P0 ;  /* 0xff8000000b0b7808 */ /* 0x000fe40004000000 */
        /* <DEDUP_REMOVED lines=44> */
[----:B------:R-:W-:-:S04]  /*11710*/  FMNMX.FTZ R2, R173, R2, !PT ;  /* 0x00000002ad027209 */ /* 0x000fc80007810000 */
[----:B------:R-:W-:Y:S01]  /*11720*/  FMNMX.FTZ R2, R13, R2, !PT ;  /* 0x000000020d027209 */ /* 0x000fe20007810000 */
[----:B------:R-:W0:Y:S03]  /*11730*/  SHFL.BFLY PT, R7, R4, 0x2, 0x1f ;  /* 0x0c401f0004077f89 */ /* 0x000e2600000e0000 */
[----:B------:R-:W-:-:S04]  /*11740*/  FMNMX.FTZ R2, R15, R2, !PT ;  /* 0x000000020f027209 */ /* 0x000fc80007810000 */
[----:B------:R-:W-:Y:S02]  /*11750*/  FMNMX.FTZ R5, R11, R2, !PT ;  /* 0x000000020b057209 */ /* 0x000fe40007810000 */
[----:B------:R-:W2:Y:S04]  /*11760*/  LDL.64 R2, [R1+0x3f0] ;  /* 0x0003f00001027983 */ /* 0x000ea80000100a00 */
[----:B------:R-:W-:Y:S04]  /*11770*/  STL.64 [R1+0x3e0], R4 ;  /* 0x0003e00401007387 */ /* 0x000fe80000100a00 */
[----:B------:R-:W3:Y:S01]  /*11780*/  LDL R21, [R1+0x3e4] ;  /* 0x0003e40001157983 */ /* 0x000ee20000100800 */
[----:B0-----:R-:W-:-:S05]  /*11790*/  FMNMX.FTZ R7, R4, R7, !PT ;  /* 0x0000000704077209 */ /* 0x001fca0007810000 */
[----:B------:R-:W0:Y:S02]  /*117a0*/  SHFL.BFLY PT, R14, R7, 0x1, 0x1f ;  /* 0x0c201f00070e7f89 */ /* 0x000e2400000e0000 */
[----:B0-----:R-:W-:Y:S02]  /*117b0*/  FMNMX.FTZ R6, R7, R14, !PT ;  /* 0x0000000e07067209 */ /* 0x001fe40007810000 */
[----:B------:R-:W4:Y:S04]  /*117c0*/  LDL R14, [R1+0x400] ;  /* 0x00040000010e7983 */ /* 0x000f280000100800 */
[----:B------:R-:W-:Y:S04]  /*117d0*/  STL [R1+0x3e0], R6 ;  /* 0x0003e00601007387 */ /* 0x000fe80000100800 */
[----:B------:R-:W4:Y:S04]  /*117e0*/  LDL R25, [R1+0x3e0] ;  /* 0x0003e00001197983 */ /* 0x000f280000100800 */
[----:B---3--:R-:W0:Y:S02]  /*117f0*/  SHFL.BFLY PT, R4, R21, 0x2, 0x1f ;  /* 0x0c401f0015047f89 */ /* 0x008e2400000e0000 */
[----:B0-----:R-:W-:-:S05]  /*11800*/  FMNMX.FTZ R5, R4, R21, !PT ;  /* 0x0000001504057209 */ /* 0x001fca0007810000 */
[----:B------:R-:W0:Y:S01]  /*11810*/  SHFL.BFLY PT, R202, R5, 0x1, 0x1f ;  /* 0x0c201f0005ca7f89 */ /* 0x000e2200000e0000 */
[----:B----4-:R-:W-:Y:S01]  /*11820*/  FMUL.FTZ R7, R14, R25 ;  /* 0x000000190e077220 */ /* 0x010fe20000410000 */
[----:B------:R-:W-:-:S04]  /*11830*/  FSETP.NEU.FTZ.AND P0, PT, R25, -INF , PT ;  /* 0xff8000001900780b */ /* 0x000fc80003f1d000 */
[----:B------:R-:W-:Y:S02]  /*11840*/  FSEL R7, R7, RZ, P0 ;  /* 0x000000ff07077208 */ /* 0x000fe40000000000 */
[----:B0-----:R-:W-:Y:S02]  /*11850*/  FMNMX.FTZ R202, R5, R202, !PT ;  /* 0x000000ca05ca7209 */ /* 0x001fe40007810000 */
        /* <DEDUP_REMOVED lines=26> */
[----:B------:R-:W-:Y:S01]  /*11a00*/  FMUL.FTZ R7, R202, R14 ;  /* 0x0000000eca077220 */ /* 0x000fe20000410000 */
        /* <DEDUP_REMOVED lines=60> */
[-CC-:B------:R-:W-:Y:S01]  /*11dd0*/  FFMA.FTZ R173, R173, R14.reuse, -R7.reuse ;  /* 0x0000000eadad7223 */ /* 0x180fe20000010807 */
[----:B------:R-:W2:Y:S06]  /*11de0*/  LDL.64 R54, [R1+0x1e8] ;  /* 0x0001e80001367983 */ /* 0x000eac0000100a00 */
[----:B------:R-:W-:Y:S01]  /*11df0*/  MUFU.EX2 R168, R168 ;  /* 0x000000a800a87308 */ /* 0x000fe20000000800 */
[----:B------:R-:W-:-:S07]  /*11e00*/  FFMA.FTZ R13, R13, R14, -R7 ;  /* 0x0000000e0d0d7223 */ /* 0x000fce0000010807 */
[----:B------:R-:W-:Y:S01]  /*11e10*/  MUFU.EX2 R170, R170 ;  /* 0x000000aa00aa7308 */ /* 0x000fe20000000800 */
[----:B------:R-:W-:-:S07]  /*11e20*/  FFMA.FTZ R175, R15, R14, -R7 ;  /* 0x0000000e0faf7223 */ /* 0x000fce0000010807 */
[----:B------:R-:W-:Y:S01]  /*11e30*/  MUFU.EX2 R144, R144 ;  /* 0x0000009000907308 */ /* 0x000fe20000000800 */
[----:B------:R-:W-:Y:S01]  /*11e40*/  FFMA.FTZ R11, R11, R14, -R7 ;  /* 0x0000000e0b0b7223 */ /* 0x000fe20000010807 */
[----:B------:R-:W2:Y:S04]  /*11e50*/  LDL.64 R46, [R1+0x228] ;  /* 0x00022800012e7983 */ /* 0x000ea80000100a00 */
[----:B------:R-:W2:Y:S02]  /*11e60*/  LDL.64 R42, [R1+0x258] ;  /* 0x00025800012a7983 */ /* 0x000ea40000100a00 */
[----:B------:R-:W1:Y:S01]  /*11e70*/  MUFU.EX2 R179, R179 ;  /* 0x000000b300b37308 */ /* 0x000e620000000800 */
[----:B0-----:R-:W-:Y:S01]  /*11e80*/  FFMA.FTZ R3, R3, R150, R153 ;  /* 0x0000009603037223 */ /* 0x001fe20000010099 */
[----:B------:R-:W2:Y:S06]  /*11e90*/  LDL.64 R40, [R1+0x268] ;  /* 0x0002680001287983 */ /* 0x000eac0000100a00 */
[----:B------:R-:W-:Y:S08]  /*11ea0*/  MUFU.EX2 R172, R172 ;  /* 0x000000ac00ac7308 */ /* 0x000ff00000000800 */
[----:B------:R-:W-:Y:S08]  /*11eb0*/  MUFU.EX2 R143, R143 ;  /* 0x0000008f008f7308 */ /* 0x000ff00000000800 */
[----:B------:R-:W-:Y:S08]  /*11ec0*/  MUFU.EX2 R174, R174 ;  /* 0x000000ae00ae7308 */ /* 0x000ff00000000800 */
[----:B------:R-:W-:Y:S01]  /*11ed0*/  MUFU.EX2 R183, R183 ;  /* 0x000000b700b77308 */ /* 0x000fe20000000800 */
[C---:B------:R-:W-:Y:S01]  /*11ee0*/  FMUL.FTZ R99, R190.reuse, R99 ;  /* 0x00000063be637220 */ /* 0x040fe20000410000 */
[----:B------:R-:W-:Y:S01]  /*11ef0*/  FMUL.FTZ R98, R190, R98 ;  /* 0x00000062be627220 */ /* 0x000fe20000410000 */
        /* <DEDUP_REMOVED lines=78> */
[----:B0-----:R-:W-:Y:S01]  /*123e0*/  FADD.FTZ R2, R13, R2 ;  /* 0x000000020d027221 */ /* 0x001fe20000010000 */
[----:B------:R0:W-:Y:S02]  /*123f0*/  STL.64 [R1+0x3c0], R98 ;  /* 0x0003c06201007387 */ /* 0x0001e40000100a00 */
[----:B------:R-:W-:Y:S02]  /*12400*/  FADD.FTZ R96, R174, R3 ;  /* 0x00000003ae607221 */ /* 0x000fe40000010000 */
[----:B------:R-:W2:Y:S01]  /*12410*/  LDL.64 R4, [R1+0x2e8] ;  /* 0x0002e80001047983 */ /* 0x000ea20000100a00 */
[----:B-1----:R-:W-:Y:S01]  /*12420*/  FADD.FTZ R100, R175, R2 ;  /* 0x00000002af647221 */ /* 0x002fe20000010000 */
[----:B------:R-:W-:Y:S02]  /*12430*/  FADD.FTZ R2, R183, R96 ;  /* 0x00000060b7027221 */ /* 0x000fe40000010000 */
[----:B------:R-:W2:Y:S04]  /*12440*/  LDL.64 R6, [R1+0x328] ;  /* 0x0003280001067983 */ /* 0x000ea80000100a00 */
[----:B------:R-:W2:Y:S01]  /*12450*/  LDL.64 R96, [R1+0x338] ;  /* 0x0003380001607983 */ /* 0x000ea20000100a00 */
[----:B---3--:R-:W-:-:S03]  /*12460*/  FADD.FTZ R3, R11, R100 ;  /* 0x000000640b037221 */ /* 0x008fc60000010000 */
[----:B------:R-:W3:Y:S04]  /*12470*/  LDL.64 R100, [R1+0x388] ;  /* 0x0003880001647983 */ /* 0x000ee80000100a00 */
[----:B0-----:R-:W3:Y:S04]  /*12480*/  LDL.64 R98, [R1+0x398] ;  /* 0x0003980001627983 */ /* 0x001ee80000100a00 */
        /* <DEDUP_REMOVED lines=83> */
[----:B------:R-:W-:Y:S01]  /*129c0*/  FMUL.FTZ R80, R190, R80 ;  /* 0x00000050be507220 */ /* 0x000fe20000410000 */
[C---:B------:R-:W-:Y:S01]  /*129d0*/  FMUL.FTZ R106, R150.reuse, R106 ;  /* 0x0000006a966a7220 */ /* 0x040fe20000410000 */
[----:B------:R-:W-:Y:S01]  /*129e0*/  FMUL.FTZ R105, R150, R105 ;  /* 0x0000006996697220 */ /* 0x000fe20000410000 */
        /* <DEDUP_REMOVED lines=36> */
[C---:B------:R-:W-:Y:S01]  /*12c30*/  FMUL.FTZ R15, R150.reuse, R15 ;  /* 0x0000000f960f7220 */ /* 0x040fe20000410000 */
[----:B------:R-:W-:Y:S02]  /*12c40*/  FMUL.FTZ R14, R150, R14 ;  /* 0x0000000e960e7220 */ /* 0x000fe40000410000 */
[----:B------:R0:W-:Y:S01]  /*12c50*/  STL.64 [R1+0x220], R124 ;  /* 0x0002207c01007387 */ /* 0x0001e20000100a00 */
[----:B------:R-:W-:-:S03]  /*12c60*/  LOP3.LUT R191, R191, 0x1, RZ, 0xfc, !PT ;  /* 0x00000001bfbf7812 */ /* 0x000fc600078efcff */
        /* <DEDUP_REMOVED lines=95> */
.L_x_11690:
[----:B------:R-:W-:Y:S05]  /*13260*/  BSYNC B0 ;  /* 0x0000000000007941 */ /* 0x000fea0003800000 */
.L_x_11689:
        /* <DEDUP_REMOVED lines=8> */
.L_x_11692:
[----:B------:R-:W-:Y:S05]  /*132f0*/  BSYNC B0 ;  /* 0x0000000000007941 */ /* 0x000fea0003800000 */
.L_x_11691:
[----:B------:R-:W-:Y:S04]  /*13300*/  BSSY B0, `(.L_x_11693) ;  /* 0x0000004000007945 */ /* 0x000fe80003800000 */
[----:B-1----:R-:W-:Y:S05]  /*13310*/  @P0 BRA `(.L_x_11694) ;  /* 0x0000000000080947 */ /* 0x002fea0003800000 */
[----:B------:R-:W1:Y:S02]  /*13320*/  SYNCS.PHASECHK.TRANS64.TRYWAIT P0, [R2+URZ], R3 ;  /* 0x00000003020075a7 */ /* 0x000e64000800017f */
[----:B-1----:R-:W-:Y:S05]  /*13330*/  @!P0 BRA `(.L_x_11695) ;  /* 0x000000c800d88947 */ /* 0x002fea0003800000 */
.L_x_11694:
[----:B------:R-:W-:Y:S05]  /*13340*/  BSYNC B0 ;  /* 0x0000000000007941 */ /* 0x000fea0003800000 */
.L_x_11693:
        /* <DEDUP_REMOVED lines=798> */
.L_x_11697:
[----:B------:R-:W-:Y:S05]  /*16530*/  BSYNC B0 ;  /* 0x0000000000007941 */ /* 0x000fea0003800000 */
.L_x_11696:
        /* <DEDUP_REMOVED lines=9> */
.L_x_11665:
        /* <DEDUP_REMOVED lines=308> */
.L_x_11700:
[----:B------:R-:W-:Y:S05]  /*17910*/  BSYNC B0 ;  /* 0x0000000000007941 */ /* 0x000fea0003800000 */
.L_x_11699:
[----:B------:R-:W-:-:S12]  /*17920*/  UIADD3 UR61, UR61, 0x1, URZ ;  /* 0x000000013d3d7890 */ /* 0x000fd8000fffe03f */
.L_x_11598:
[----:B------:R-:W2:Y:S08]  /*17930*/  S2UR UR12, SR_CgaCtaId ;  /* 0x00000000000c79c3 */ /* 0x000eb00000008800 */
[----:B------:R-:W-:Y:S06]  /*17940*/  BAR.SYNC.DEFER_BLOCKING 0x5, 0x180 ;  /* 0x0146000000007b1d */ /* 0x000fec0000010000 */
[----:B------:R-:W-:Y:S01]  /*17950*/  UMOV UR44, 0x400 ;  /* 0x00000400002c7882 */ /* 0x000fe20000000000 */
[----:B------:R-:W-:Y:S01]  /*17960*/  BSSY B0, `(.L_x_11701) ;  /* 0x0000293000007945 */ /* 0x000fe20003800000 */
[----:B--2---:R-:W-:-:S09]  /*17970*/  ULEA UR44, UR12, UR44, 0x18 ;  /* 0x0000002c0c2c7291 */ /* 0x004fd2000f8ec03f */
[----:B0-----:R-:W0:Y:S02]  /*17980*/  LDS.128 R4, [UR44+0x228d0] ;  /* 0x0228d02cff047984 */ /* 0x001e240008000c00 */
[----:B0-----:R-:W-:Y:S02]  /*17990*/  R2UR UR5, R5 ;  /* 0x00000000050572ca */ /* 0x001fe400000e0000 */
[----:B------:R-:W-:Y:S02]  /*179a0*/  R2UR UR7, R6 ;  /* 0x00000000060772ca */ /* 0x000fe400000e0000 */
[----:B------:R-:W-:Y:S01]  /*179b0*/  R2UR UR6, R7 ;  /* 0x00000000070672ca */ /* 0x000fe200000e0000 */
[----:B------:R-:W-:Y:S06]  /*179c0*/  BAR.ARV 0x4, 0x180 ;  /* 0x0106000000007b1d */ /* 0x000fec0000002000 */
[----:B------:R-:W-:Y:S08]  /*179d0*/  @P0 BRA `(.L_x_11702) ;  /* 0x0000001800d00947 */ /* 0x000ff00003800000 */
[----:B------:R-:W2:Y:S01]  /*179e0*/  LDL.128 R136, [R1+0x1d0] ;  /* 0x0001d00001887983 */ /* 0x000ea20000100c00 */
[----:B------:R-:W-:-:S03]  /*179f0*/  ULDC.64 UR8, c[0x0][0xc00] ;  /* 0x0003000000087ab9 */ /* 0x000fc60000000a00 */
        /* <DEDUP_REMOVED lines=31> */
[----:B------:R-:W-:-:S04]  /*17bf0*/  UISETP.NE.U32.AND UP0, UPT, UR8, URZ, UPT ;  /* 0x0000003f0800728c */ /* 0x000fc8000bf05070 */
[----:B------:R-:W-:-:S03]  /*17c00*/  UISETP.NE.AND.EX UP0, UPT, UR9, URZ, UPT, UP0 ;  /* 0x0000003f0900728c */ /* 0x000fc6000bf05300 */
[----:B------:R-:W-:Y:S02]  /*17c10*/  ULDC.64 UR8, c[0x0][0xc00] ;  /* 0x0003000000087ab9 */ /* 0x000fe40000000a00 */
[----:B------:R-:W-:-:S06]  /*17c20*/  UIMAD.WIDE UR8, UR60, 0x4, UR8 ;  /* 0x000000043c0878a5 */ /* 0x000fcc000f8e0208 */
[----:B------:R-:W-:Y:S02]  /*17c30*/  IMAD.U32 R2, RZ, RZ, UR8 ;  /* 0x00000008ff027e24 */ /* 0x000fe4000f8e00ff */
[----:B------:R-:W-:Y:S01]  /*17c40*/  IMAD.U32 R3, RZ, RZ, UR9 ;  /* 0x00000009ff037e24 */ /* 0x000fe2000f8e00ff */
[----:B------:R-:W-:Y:S02]  /*17c50*/  ULDC.64 UR8, c[0x0][0xc08] ;  /* 0x0003020000087ab9 */ /* 0x000fe40000000a00 */
[----:B------:R-:W-:-:S04]  /*17c60*/  UISETP.NE.U32.AND UP1, UPT, UR8, URZ, UPT ;  /* 0x0000003f0800728c */ /* 0x000fc8000bf25070 */
[----:B------:R-:W-:Y:S01]  /*17c70*/  UISETP.NE.AND.EX UP1, UPT, UR9, URZ, UPT, UP1 ;  /* 0x0000003f0900728c */ /* 0x000fe2000bf25310 */
[----:B------:R-:W-:Y:S01]  /*17c80*/  PLOP3.LUT P1, PT, PT, PT, UP0, 0x80, 0x0 ;  /* 0x000000000000781c */ /* 0x000fe20003f2f008 */
[----:B------:R-:W-:Y:S04]  /*17c90*/  BAR.SYNC.DEFER_BLOCKING 0x1, 0x100 ;  /* 0x0044000000007b1d */ /* 0x000fe80000010000 */
[----:B------:R-:W-:-:S05]  /*17ca0*/  PLOP3.LUT P2, PT, PT, PT, UP1, 0x80, 0x0 ;  /* 0x000000000000781c */ /* 0x000fca0003f4f018 */
[----:B------:R-:W-:Y:S02]  /*17cb0*/  @UP1 ULDC.64 UR8, c[0x0][0xc08] ;  /* 0x0003020000081ab9 */ /* 0x000fe40000000a00 */
[----:B------:R-:W-:Y:S01]  /*17cc0*/  @UP1 UIMAD.WIDE UR8, UR60, 0x4, UR8 ;  /* 0x000000043c0818a5 */ /* 0x000fe2000f8e0208 */
[----:B------:R-:W-:Y:S01]  /*17cd0*/  ULDC UR4, c[0x0][0xa88] ;  /* 0x0002a20000047ab9 */ /* 0x000fe20000000800 */
[----:B--2---:R-:W-:Y:S02]  /*17ce0*/  F2FP.BF16.F32.PACK_AB R136, R137, R136 ;  /* 0x000000888988723e */ /* 0x004fe400000010ff */
[----:B------:R-:W-:Y:S02]  /*17cf0*/  F2FP.BF16.F32.PACK_AB R137, R139, R138 ;  /* 0x0000008a8b89723e */ /* 0x000fe400000010ff */
[----:B---3--:R-:W-:Y:S02]  /*17d00*/  F2FP.BF16.F32.PACK_AB R8, R9, R8 ;  /* 0x000000080908723e */ /* 0x008fe400000010ff */
[----:B------:R-:W-:-:S02]  /*17d10*/  F2FP.BF16.F32.PACK_AB R9, R11, R10 ;  /* 0x0000000a0b09723e */ /* 0x000fc400000010ff */
[----:B----4-:R-:W-:Y:S02]  /*17d20*/  F2FP.BF16.F32.PACK_AB R138, R5, R4 ;  /* 0x00000004058a723e */ /* 0x010fe400000010ff */
        /* <DEDUP_REMOVED lines=48> */
[----:B------:R-:W-:Y:S02]  /*18030*/  F2FP.BF16.F32.PACK_AB R120, R121, R120 ;  /* 0x000000787978723e */ /* 0x000fe400000010ff */
[----:B------:R-:W-:Y:S01]  /*18040*/  F2FP.BF16.F32.PACK_AB R128, R129, R128 ;  /* 0x000000808180723e */ /* 0x000fe200000010ff */
[----:B------:R-:W-:Y:S01]  /*18050*/  IMAD.U32 R5, RZ, RZ, UR4 ;  /* 0x00000004ff057e24 */ /* 0x000fe2000f8e00ff */
[----:B------:R-:W-:Y:S01]  /*18060*/  F2FP.BF16.F32.PACK_AB R91, R95, R94 ;  /* 0x0000005e5f5b723e */ /* 0x000fe200000010ff */
[----:B------:R-:W-:Y:S01]  /*18070*/  IMAD.U32 R6, RZ, RZ, UR8 ;  /* 0x00000008ff067e24 */ /* 0x000fe2000f8e00ff */
[----:B------:R-:W-:Y:S01]  /*18080*/  F2FP.BF16.F32.PACK_AB R97, R99, R98 ;  /* 0x000000626361723e */ /* 0x000fe200000010ff */
[----:B------:R0:W-:Y:S01]  /*18090*/  STSM.16.M88.4 [R215], R64 ;  /* 0x00000040d7007844 */ /* 0x0001e20000000200 */
[----:B------:R-:W-:Y:S01]  /*180a0*/  F2FP.BF16.F32.PACK_AB R98, R101, R100 ;  /* 0x000000646562723e */ /* 0x000fe200000010ff */
[----:B------:R-:W-:Y:S01]  /*180b0*/  IMAD.U32 R7, RZ, RZ, UR9 ;  /* 0x00000009ff077e24 */ /* 0x000fe2000f8e00ff */
[----:B------:R-:W-:Y:S01]  /*180c0*/  F2FP.BF16.F32.PACK_AB R99, R103, R102 ;  /* 0x000000666763723e */ /* 0x000fe200000010ff */
[----:B------:R-:W2:Y:S01]  /*180d0*/  LDC R76, c[0x0][0xbe8] ;  /* 0x0002fa00ff4c7b82 */ /* 0x000ea20000000800 */
[----:B------:R-:W-:Y:S01]  /*180e0*/  F2FP.BF16.F32.PACK_AB R105, R107, R106 ;  /* 0x0000006a6b69723e */ /* 0x000fe200000010ff */
[----:B------:R0:W-:Y:S01]  /*180f0*/  STSM.16.M88.4 [R214], R72 ;  /* 0x00000048d6007844 */ /* 0x0001e20000000200 */
        /* <DEDUP_REMOVED lines=8> */
[----:B------:R-:W-:-:S02]  /*18180*/  F2FP.BF16.F32.PACK_AB R122, R125, R124 ;  /* 0x0000007c7d7a723e */ /* 0x000fc400000010ff */
[----:B------:R-:W-:Y:S02]  /*18190*/  F2FP.BF16.F32.PACK_AB R123, R127, R126 ;  /* 0x0000007e7f7b723e */ /* 0x000fe400000010ff */
[----:B------:R-:W-:Y:S01]  /*181a0*/  F2FP.BF16.F32.PACK_AB R129, R131, R130 ;  /* 0x000000828381723e */ /* 0x000fe200000010ff */
[----:B------:R0:W-:Y:S01]  /*181b0*/  STSM.16.M88.4 [R211], R96 ;  /* 0x00000060d3007844 */ /* 0x0001e20000000200 */
[----:B------:R-:W-:Y:S02]  /*181c0*/  F2FP.BF16.F32.PACK_AB R130, R133, R132 ;  /* 0x000000848582723e */ /* 0x000fe400000010ff */
[----:B------:R-:W-:Y:S01]  /*181d0*/  F2FP.BF16.F32.PACK_AB R131, R135, R134 ;  /* 0x000000868783723e */ /* 0x000fe200000010ff */
[----:B------:R0:W-:Y:S04]  /*181e0*/  STSM.16.M88.4 [R210], R104 ;  /* 0x00000068d2007844 */ /* 0x0001e80000000200 */
[----:B------:R0:W-:Y:S04]  /*181f0*/  STSM.16.M88.4 [R209], R112 ;  /* 0x00000070d1007844 */ /* 0x0001e80000000200 */
[----:B------:R0:W-:Y:S04]  /*18200*/  STSM.16.M88.4 [R208], R120 ;  /* 0x00000078d0007844 */ /* 0x0001e80000000200 */
[----:B------:R0:W-:Y:S01]  /*18210*/  STSM.16.M88.4 [R207], R128 ;  /* 0x00000080cf007844 */ /* 0x0001e20000000200 */
[----:B------:R-:W-:Y:S06]  /*18220*/  BAR.SYNC.DEFER_BLOCKING 0x1, 0x100 ;  /* 0x0044000000007b1d */ /* 0x000fec0000010000 */
[----:B-1----:R-:W3:Y:S04]  /*18230*/  @P1 LDG.E R0, desc[UR36][R2.64] ;  /* 0x0000002402001981 */ /* 0x002ee8000c1e1900 */
[----:B------:R0:W5:Y:S01]  /*18240*/  @P2 LDG.E R5, desc[UR36][R6.64] ;  /* 0x0000002406052981 */ /* 0x000162000c1e1900 */
[----:B------:R-:W-:Y:S01]  /*18250*/  UMOV UR4, URZ ;  /* 0x0000003f00047c82 */ /* 0x000fe20008000000 */
[----:B------:R-:W-:-:S02]  /*18260*/  LOP3.LUT P0, RZ, R203, 0x3, RZ, 0xc0, !PT ;  /* 0x00000003cbff7812 */ /* 0x000fc4000780c0ff */
[----:B---3--:R-:W-:Y:S01]  /*18270*/  @P1 R2UR UR4, R0 ;  /* 0x00000000000412ca */ /* 0x008fe200000e0000 */
[----:B0-2---:R-:W-:-:S14]  /*18280*/  @P2 BRA `(.L_x_11703) ;  /* 0x0000000000102947 */ /* 0x005fdc0003800000 */
[----:B------:R-:W-:Y:S05]  /*18290*/  @!P1 BRA `(.L_x_11703) ;  /* 0x00000000000c9947 */ /* 0x000fea0003800000 */
[----:B------:R-:W2:Y:S04]  /*182a0*/  LDG.E R0, desc[UR36][R2.64] ;  /* 0x0000002402007981 */ /* 0x000ea8000c1e1900 */
[----:B-----5:R-:W2:Y:S02]  /*182b0*/  LDG.E R5, desc[UR36][R2.64+0x4] ;  /* 0x0000042402057981 */ /* 0x020ea4000c1e1900 */
[----:B--2---:R-:W-:-:S07]  /*182c0*/  IMAD.IADD R5, R5, 0x1, -R0 ;  /* 0x0000000105057824 */ /* 0x004fce00078e0a00 */
.L_x_11703:
[----:B-----5:R-:W-:Y:S02]  /*182d0*/  IMAD R20, R5, R76, RZ ;  /* 0x0000004c05147224 */ /* 0x020fe400078e02ff */
[----:B------:R-:W-:Y:S01]  /*182e0*/  VIADD R13, R196, UR58 ;  /* 0x0000003ac40d7c36 */ /* 0x000fe20008000000 */
[----:B------:R-:W-:Y:S01]  /*182f0*/  ISETP.NE.AND P1, PT, R76, 0x1, PT ;  /* 0x000000014c00780c */ /* 0x000fe20003f25270 */
[----:B------:R-:W-:Y:S01]  /*18300*/  USHF.R.S32.HI UR18, URZ, 0x1f, UR59 ;  /* 0x0000001f3f127899 */ /* 0x000fe2000801143b */
[----:B------:R-:W-:Y:S02]  /*18310*/  ULDC.64 UR16, c[0x0][0xb90] ;  /* 0x0002e40000107ab9 */ /* 0x000fe40000000a00 */
[----:B------:R-:W-:-:S09]  /*18320*/  ISETP.GE.OR P2, PT, R13, R20, P0 ;  /* 0x000000140d00720c */ /* 0x000fd20000746670 */
[----:B------:R-:W0:Y:S04]  /*18330*/  @P1 LDC R2, c[0x0][0xbec] ;  /* 0x0002fb00ff021b82 */ /* 0x000e280000000800 */
[----:B------:R-:W2:Y:S01]  /*18340*/  @!P2 LDL R11, [R1+0x3f0] ;  /* 0x0003f000010ba983 */ /* 0x000ea20000100800 */
[----:B------:R-:W-:Y:S01]  /*18350*/  VIADD R5, R224, UR58 ;  /* 0x0000003ae0057c36 */ /* 0x000fe20008000000 */
[----:B------:R-:W-:Y:S02]  /*18360*/  USHF.R.S32.HI UR13, URZ, 0x1f, UR60 ;  /* 0x0000001f3f0d7899 */ /* 0x000fe4000801143c */
[----:B------:R-:W1:Y:S01]  /*18370*/  @P1 LDC R3, c[0x0][0xbf0] ;  /* 0x0002fc00ff031b82 */ /* 0x000e620000000800 */
[----:B------:R-:W-:Y:S01]  /*18380*/  USHF.R.S32.HI UR9, URZ, 0x1f, UR4 ;  /* 0x0000001f3f097899 */ /* 0x000fe20008011404 */
[----:B------:R-:W-:Y:S01]  /*18390*/  IMAD.MOV.U32 R0, RZ, RZ, R5 ;  /* 0x000000ffff007224 */ /* 0x000fe200078e0005 */
[----:B------:R-:W-:Y:S01]  /*183a0*/  UIMAD UR14, UR18, UR16, URZ ;  /* 0x00000010120e72a4 */ /* 0x000fe2000f8e023f */
[----:B------:R-:W-:Y:S01]  /*183b0*/  UMOV UR8, UR4 ;  /* 0x0000000400087c82 */ /* 0x000fe20008000000 */
[----:B------:R-:W-:-:S02]  /*183c0*/  USEL UR13, UR13, URZ, !UP0 ;  /* 0x0000003f0d0d7287 */ /* 0x000fc4000c000000 */
[----:B------:R-:W-:Y:S01]  /*183d0*/  UIMAD.WIDE.U32 UR10, UR59, UR16, UR8 ;  /* 0x000000103b0a72a5 */ /* 0x000fe2000f8e0008 */
[----:B------:R-:W3:Y:S01]  /*183e0*/  @P1 LDC R77, c[0x0][0xbf0] ;  /* 0x0002fc00ff4d1b82 */ /* 0x000ee20000000800 */
[----:B------:R-:W-:Y:S02]  /*183f0*/  UIMAD UR14, UR59, UR17, UR14 ;  /* 0x000000113b0e72a4 */ /* 0x000fe4000f8e020e */
[----:B------:R-:W-:Y:S01]  /*18400*/  USEL UR19, UR60, URZ, !UP0 ;  /* 0x0000003f3c137287 */ /* 0x000fe2000c000000 */
[----:B------:R-:W-:Y:S01]  /*18410*/  ULDC.64 UR16, c[0x0][0xb98] ;  /* 0x0002e60000107ab9 */ /* 0x000fe20000000a00 */
[----:B------:R-:W-:Y:S01]  /*18420*/  UIADD3 UR11, UR11, UR14, URZ ;  /* 0x0000000e0b0b7290 */ /* 0x000fe2000fffe03f */
[----:B0-----:R-:W-:Y:S01]  /*18430*/  @P1 IMAD.HI.U32 R2, R5, R2, RZ ;  /* 0x0000000205021227 */ /* 0x001fe200078e00ff */
[----:B------:R-:W-:Y:S02]  /*18440*/  UIMAD UR8, UR13, UR16, URZ ;  /* 0x000000100d0872a4 */ /* 0x000fe4000f8e023f */
[----:B------:R-:W-:-:S02]  /*18450*/  UIMAD.WIDE.U32 UR10, UR19, UR16, UR10 ;  /* 0x00000010130a72a5 */ /* 0x000fc4000f8e000a */
[----:B------:R-:W-:Y:S01]  /*18460*/  UIMAD UR8, UR19, UR17, UR8 ;  /* 0x00000011130872a4 */ /* 0x000fe2000f8e0208 */
[----:B------:R-:W-:Y:S01]  /*18470*/  ULDC.64 UR14, c[0x0][0xb88] ;  /* 0x0002e200000e7ab9 */ /* 0x000fe20000000a00 */
[----:B-1----:R-:W-:-:S04]  /*18480*/  @P1 SHF.R.U32.HI R0, RZ, R3, R2 ;  /* 0x00000003ff001219 */ /* 0x002fc80000011602 */
[----:B------:R-:W-:Y:S01]  /*18490*/  IMAD.U32 R7, RZ, RZ, UR8 ;  /* 0x00000008ff077e24 */ /* 0x000fe2000f8e00ff */
[--C-:B------:R-:W-:Y:S01]  /*184a0*/  SHF.R.S32.HI R4, RZ, 0x1f, R0.reuse ;  /* 0x0000001fff047819 */ /* 0x100fe20000011400 */
[----:B------:R-:W-:-:S04]  /*184b0*/  IMAD.MOV R2, RZ, RZ, -R0 ;  /* 0x000000ffff027224 */ /* 0x000fc800078e0a00 */
[----:B------:R-:W-:Y:S01]  /*184c0*/  IMAD R5, R76, R2, R5 ;  /* 0x000000024c057224 */ /* 0x000fe200078e0205 */
[----:B------:R-:W-:-:S04]  /*184d0*/  IADD3 R2, P3, R0, UR10, RZ ;  /* 0x0000000a00027c10 */ /* 0x000fc8000ff7e0ff */
[----:B------:R-:W-:-:S05]  /*184e0*/  SHF.R.S32.HI R3, RZ, 0x1f, R5 ;  /* 0x0000001fff037819 */ /* 0x000fca0000011405 */
[----:B------:R-:W-:Y:S01]  /*184f0*/  IMAD R0, R3, UR14, RZ ;  /* 0x0000000e03007c24 */ /* 0x000fe2000f8e02ff */
[----:B------:R-:W-:Y:S01]  /*18500*/  IADD3.X R3, R4, UR11, R7, P3, !PT ;  /* 0x0000000b04037c10 */ /* 0x000fe20009ffe407 */
[----:B------:R-:W-:Y:S02]  /*18510*/  ULDC.64 UR10, c[0x0][0xb50] ;  /* 0x0002d400000a7ab9 */ /* 0x000fe40000000a00 */
[C---:B------:R-:W-:Y:S02]  /*18520*/  IMAD R7, R5.reuse, UR15, R0 ;  /* 0x0000000f05077c24 */ /* 0x040fe4000f8e0200 */
[----:B------:R-:W-:Y:S01]  /*18530*/  IMAD.WIDE.U32 R2, R5, UR14, R2 ;  /* 0x0000000e05027c25 */ /* 0x000fe2000f8e0002 */
[----:B------:R-:W-:-:S03]  /*18540*/  ULDC.64 UR14, c[0x0][0xaa0] ;  /* 0x0002a800000e7ab9 */ /* 0x000fc60000000a00 */
[----:B------:R-:W-:Y:S01]  /*18550*/  IMAD.IADD R3, R3, 0x1, R7 ;  /* 0x0000000103037824 */ /* 0x000fe200078e0207 */
[----:B------:R-:W-:-:S04]  /*18560*/  LEA R6, P3, R2, UR10, 0x2 ;  /* 0x0000000a02067c11 */ /* 0x000fc8000f8610ff */
[----:B------:R-:W-:Y:S01]  /*18570*/  LEA.HI.X R10, R2, UR11, R3, 0x2, P3 ;  /* 0x0000000b020a7c11 */ /* 0x000fe200098f1403 */
[----:B------:R-:W-:Y:S01]  /*18580*/  SHFL.IDX PT, R8, R6, RZ, 0x1c1f ;  /* 0x001c1fff06087589 */ /* 0x000fe200000e0000 */
[----:B------:R-:W-:-:S03]  /*18590*/  VIADD R3, R13, 0x8 ;  /* 0x000000080d037836 */ /* 0x000fc60000000000 */
[----:B------:R-:W2:Y:S02]  /*185a0*/  SHFL.IDX PT, R9, R10, RZ, 0x1c1f ;  /* 0x001c1fff0a097589 */ /* 0x000ea400000e0000 */
[----:B------:R-:W-:Y:S02]  /*185b0*/  ISETP.GE.OR P0, PT, R3, R20, P0 ;  /* 0x000000140300720c */ /* 0x000fe40000706670 */
[----:B--2---:R0:W-:Y:S11]  /*185c0*/  @!P2 ST.E desc[UR36][R8.64], R11 ;  /* 0x0000000b0800a985 */ /* 0x0041f6000c101924 */
[----:B------:R-:W2:Y:S01]  /*185d0*/  @!P0 LDL R21, [R1+0x3f4] ;  /* 0x0003f40001158983 */ /* 0x000ea20000100800 */
[----:B------:R-:W-:-:S02]  /*185e0*/  IMAD R0, R200, 0x40, R22 ;  /* 0x00000040c8007824 */ /* 0x000fc400078e0216 */
[----:B------:R-:W-:Y:S01]  /*185f0*/  IMAD.MOV.U32 R3, RZ, RZ, 0x2 ;  /* 0x00000002ff037424 */ /* 0x000fe200078e00ff */
[----:B------:R-:W-:Y:S03]  /*18600*/  SHFL.IDX PT, R54, R6, 0x1, 0x1c1f ;  /* 0x003c1f0006367f89 */ /* 0x000fe600000e0000 */
[----:B------:R-:W-:Y:S01]  /*18610*/  IMAD.WIDE R2, R0, R3, UR38 ;  /* 0x0000002600027e25 */ /* 0x000fe2000f8e0203 */
[----:B------:R-:W2:Y:S02]  /*18620*/  SHFL.IDX PT, R55, R10, 0x1, 0x1c1f ;  /* 0x003c1f000a377f89 */ /* 0x000ea400000e0000 */
[C---:B------:R-:W-:Y:S02]  /*18630*/  IADD3 R25, P4, R2.reuse, 0x3000, RZ ;  /* 0x0000300002197810 */ /* 0x040fe40007f9e0ff */
[C---:B------:R-:W-:Y:S02]  /*18640*/  IADD3 R29, P5, R2.reuse, 0x4000, RZ ;  /* 0x00004000021d7810 */ /* 0x040fe40007fbe0ff */
[----:B------:R-:W-:-:S02]  /*18650*/  IADD3 R33, P6, R2, 0x5000, RZ ;  /* 0x0000500002217810 */ /* 0x000fc40007fde0ff */
[----:B------:R-:W-:Y:S02]  /*18660*/  LOP3.LUT R24, R25, 0x380, RZ, 0xc0, !PT ;  /* 0x0000038019187812 */ /* 0x000fe400078ec0ff */
[----:B------:R-:W-:Y:S02]  /*18670*/  LOP3.LUT R28, R29, 0x380, RZ, 0xc0, !PT ;  /* 0x000003801d1c7812 */ /* 0x000fe400078ec0ff */
[----:B------:R-:W-:Y:S02]  /*18680*/  LOP3.LUT R32, R33, 0x380, RZ, 0xc0, !PT ;  /* 0x0000038021207812 */ /* 0x000fe400078ec0ff */
[C---:B------:R-:W-:Y:S02]  /*18690*/  IADD3 R7, P2, R2.reuse, 0x1000, RZ ;  /* 0x0000100002077810 */ /* 0x040fe40007f5e0ff */
[----:B------:R-:W-:Y:S02]  /*186a0*/  IADD3 R5, P3, R2, 0x2000, RZ ;  /* 0x0000200002057810 */ /* 0x000fe40007f7e0ff */
[----:B------:R-:W-:Y:S01]  /*186b0*/  SHF.R.U64 R24, R24, 0x3, RZ ;  /* 0x0000000318187819 */ /* 0x000fe200000012ff */
[--C-:B0-----:R-:W-:Y:S01]  /*186c0*/  IMAD.X R9, RZ, RZ, R3.reuse, P2 ;  /* 0x000000ffff097224 */ /* 0x101fe200010e0603 */
[----:B------:R-:W-:Y:S01]  /*186d0*/  SHF.R.U64 R28, R28, 0x3, RZ ;  /* 0x000000031c1c7819 */ /* 0x000fe200000012ff */
[----:B------:R-:W-:Y:S01]  /*186e0*/  IMAD.X R13, RZ, RZ, R3, P3 ;  /* 0x000000ffff0d7224 */ /* 0x000fe200018e0603 */
[----:B------:R-:W-:-:S02]  /*186f0*/  SHF.R.U64 R32, R32, 0x3, RZ ;  /* 0x0000000320207819 */ /* 0x000fc400000012ff */
[----:B------:R-:W-:Y:S01]  /*18700*/  LOP3.LUT R24, R24, R25, RZ, 0x3c, !PT ;  /* 0x0000001918187212 */ /* 0x000fe200078e3cff */
[--C-:B------:R-:W-:Y:S01]  /*18710*/  IMAD.X R25, RZ, RZ, R3.reuse, P4 ;  /* 0x000000ffff197224 */ /* 0x100fe200020e0603 */
        /* <DEDUP_REMOVED lines=8> */
[----:B------:R-:W-:Y:S02]  /*187a0*/  IADD3 R53, P6, R2, 0xa000, RZ ;  /* 0x0000a00002357810 */ /* 0x000fe40007fde0ff */
[----:B------:R-:W-:Y:S02]  /*187b0*/  LOP3.LUT R36, R37, 0x380, RZ, 0xc0, !PT ;  /* 0x0000038025247812 */ /* 0x000fe400078ec0ff */
[----:B------:R-:W-:Y:S02]  /*187c0*/  LOP3.LUT R40, R41, 0x380, RZ, 0xc0, !PT ;  /* 0x0000038029287812 */ /* 0x000fe400078ec0ff */
        /* <DEDUP_REMOVED lines=24> */
[C---:B------:R-:W-:Y:S02]  /*18950*/  IADD3 R57, P2, R2.reuse, 0xb000, RZ ;  /* 0x0000b00002397810 */ /* 0x040fe40007f5e0ff */
[C---:B------:R-:W-:Y:S02]  /*18960*/  IADD3 R61, P3, R2.reuse, 0xc000, RZ ;  /* 0x0000c000023d7810 */ /* 0x040fe40007f7e0ff */
[C---:B------:R-:W-:Y:S02]  /*18970*/  IADD3 R65, P4, R2.reuse, 0xd000, RZ ;  /* 0x0000d00002417810 */ /* 0x040fe40007f9e0ff */
[C---:B------:R-:W-:Y:S02]  /*18980*/  IADD3 R69, P5, R2.reuse, 0xe000, RZ ;  /* 0x0000e00002457810 */ /* 0x040fe40007fbe0ff */
[----:B------:R-:W-:-:S02]  /*18990*/  LOP3.LUT R7, R2, 0x380, RZ, 0xc0, !PT ;  /* 0x0000038002077812 */ /* 0x000fc400078ec0ff */
[----:B------:R-:W-:Y:S02]  /*189a0*/  IADD3 R5, P6, R2, 0xf000, RZ ;  /* 0x0000f00002057810 */ /* 0x000fe40007fde0ff */
[----:B------:R-:W-:Y:S02]  /*189b0*/  LOP3.LUT R56, R57, 0x380, RZ, 0xc0, !PT ;  /* 0x0000038039387812 */ /* 0x000fe400078ec0ff */
[----:B------:R-:W-:Y:S01]  /*189c0*/  LOP3.LUT R60, R61, 0x380, RZ, 0xc0, !PT ;  /* 0x000003803d3c7812 */ /* 0x000fe200078ec0ff */
[----:B------:R-:W-:Y:S01]  /*189d0*/  IMAD.X R73, RZ, RZ, R3, P6 ;  /* 0x000000ffff497224 */ /* 0x000fe200030e0603 */
[----:B------:R-:W-:Y:S02]  /*189e0*/  LOP3.LUT R64, R65, 0x380, RZ, 0xc0, !PT ;  /* 0x0000038041407812 */ /* 0x000fe400078ec0ff */
[----:B------:R-:W-:Y:S02]  /*189f0*/  LOP3.LUT R68, R69, 0x380, RZ, 0xc0, !PT ;  /* 0x0000038045447812 */ /* 0x000fe400078ec0ff */
[----:B------:R-:W-:-:S02]  /*18a00*/  SHF.R.U64 R7, R7, 0x3, RZ ;  /* 0x0000000307077819 */ /* 0x000fc400000012ff */
[----:B------:R-:W-:Y:S02]  /*18a10*/  LOP3.LUT R0, R5, 0x380, RZ, 0xc0, !PT ;  /* 0x0000038005007812 */ /* 0x000fe400078ec0ff */
[----:B------:R-:W-:Y:S02]  /*18a20*/  SHF.R.U64 R56, R56, 0x3, RZ ;  /* 0x0000000338387819 */ /* 0x000fe400000012ff */
[----:B------:R-:W-:Y:S02]  /*18a30*/  SHF.R.U64 R60, R60, 0x3, RZ ;  /* 0x000000033c3c7819 */ /* 0x000fe400000012ff */
[----:B------:R-:W-:Y:S02]  /*18a40*/  SHF.R.U64 R64, R64, 0x3, RZ ;  /* 0x0000000340407819 */ /* 0x000fe400000012ff */
[----:B------:R-:W-:Y:S02]  /*18a50*/  SHF.R.U64 R68, R68, 0x3, RZ ;  /* 0x0000000344447819 */ /* 0x000fe400000012ff */
[----:B------:R-:W-:-:S02]  /*18a60*/  LOP3.LUT R2, R7, R2, RZ, 0x3c, !PT ;  /* 0x0000000207027212 */ /* 0x000fc400078e3cff */
        /* <DEDUP_REMOVED lines=9> */
[----:B------:R-:W-:Y:S01]  /*18b00*/  LOP3.LUT R72, R0, R5, RZ, 0x3c, !PT ;  /* 0x0000000500487212 */ /* 0x000fe200078e3cff */
[----:B------:R-:W-:-:S02]  /*18b10*/  UIMAD UR10, UR9, UR14, URZ ;  /* 0x0000000e090a72a4 */ /* 0x000fc4000f8e023f */
[----:B------:R-:W-:Y:S02]  /*18b20*/  UIMAD.WIDE.U32 UR8, UR4, UR14, URZ ;  /* 0x0000000e040872a5 */ /* 0x000fe4000f8e003f */
[----:B------:R-:W-:-:S03]  /*18b30*/  UIMAD UR10, UR4, UR15, UR10 ;  /* 0x0000000f040a72a4 */ /* 0x000fc6000f8e020a */
[----:B------:R-:W-:Y:S01]  /*18b40*/  ULDC.64 UR14, c[0x0][0xae8] ;  /* 0x0002ba00000e7ab9 */ /* 0x000fe20000000a00 */
[----:B------:R-:W-:Y:S02]  /*18b50*/  UIADD3 UR9, UR9, UR10, URZ ;  /* 0x0000000a09097290 */ /* 0x000fe4000fffe03f */
[----:B------:R-:W-:Y:S01]  /*18b60*/  UIMAD UR4, UR18, UR14, URZ ;  /* 0x0000000e120472a4 */ /* 0x000fe2000f8e023f */
[----:B------:R-:W-:Y:S01]  /*18b70*/  VIADD R78, R201, UR58 ;  /* 0x0000003ac94e7c36 */ /* 0x000fe20008000000 */
[----:B------:R-:W-:Y:S02]  /*18b80*/  UIMAD.WIDE.U32 UR8, UR59, UR14, UR8 ;  /* 0x0000000e3b0872a5 */ /* 0x000fe4000f8e0008 */
[----:B------:R-:W-:Y:S01]  /*18b90*/  UIMAD UR4, UR59, UR15, UR4 ;  /* 0x0000000f3b0472a4 */ /* 0x000fe2000f8e0204 */
[----:B------:R-:W-:-:S03]  /*18ba0*/  ULDC.64 UR10, c[0x0][0xaf0] ;  /* 0x0002bc00000a7ab9 */ /* 0x000fc60000000a00 */
[----:B------:R-:W-:Y:S02]  /*18bb0*/  UIADD3 UR9, UR9, UR4, URZ ;  /* 0x0000000409097290 */ /* 0x000fe4000fffe03f */
[----:B------:R-:W-:Y:S02]  /*18bc0*/  UIMAD UR4, UR13, UR10, URZ ;  /* 0x0000000a0d0472a4 */ /* 0x000fe4000f8e023f */
[----:B------:R-:W-:Y:S02]  /*18bd0*/  UIMAD.WIDE.U32 UR8, UR19, UR10, UR8 ;  /* 0x0000000a130872a5 */ /* 0x000fe4000f8e0008 */
[----:B------:R-:W-:-:S03]  /*18be0*/  UIMAD UR4, UR19, UR11, UR4 ;  /* 0x0000000b130472a4 */ /* 0x000fc6000f8e0204 */
[----:B------:R-:W-:Y:S01]  /*18bf0*/  ULDC.64 UR10, c[0x0][0xae0] ;  /* 0x0002b800000a7ab9 */ /* 0x000fe20000000a00 */
[----:B------:R-:W-:Y:S01]  /*18c00*/  UIADD3 UR4, UR9, UR4, URZ ;  /* 0x0000000409047290 */ /* 0x000fe2000fffe03f */
[----:B------:R-:W-:-:S05]  /*18c10*/  VIADD R83, R200, UR58 ;  /* 0x0000003ac8537c36 */ /* 0x000fca0008000000 */
[----:B------:R-:W-:Y:S01]  /*18c20*/  ISETP.GE.AND P2, PT, R83, R20, PT ;  /* 0x000000145300720c */ /* 0x000fe20003f46270 */
[----:B------:R-:W-:Y:S01]  /*18c30*/  BSSY B1, `(.L_x_11704) ;  /* 0x000004a000017945 */ /* 0x000fe20003800000 */
[----:B--2---:R0:W-:Y:S04]  /*18c40*/  @!P0 ST.E desc[UR36][R54.64], R21 ;  /* 0x0000001536008985 */ /* 0x0041e8000c101924 */
[----:B------:R1:W5:Y:S04]  /*18c50*/  LD.E.128 R4, desc[UR36][R2.64] ;  /* 0x0000002402047980 */ /* 0x000368000c101d00 */
[----:B------:R-:W5:Y:S01]  /*18c60*/  LD.E.128 R8, desc[UR36][R8.64] ;  /* 0x0000002408087980 */ /* 0x000f62000c101d00 */
[----:B0-----:R-:W-:-:S03]  /*18c70*/  IMAD.MOV.U32 R21, RZ, RZ, R78 ;  /* 0x000000ffff157224 */ /* 0x001fc600078e004e */
[----:B------:R-:W5:Y:S01]  /*18c80*/  LD.E.128 R12, desc[UR36][R12.64] ;  /* 0x000000240c0c7980 */ /* 0x000f62000c101d00 */
[----:B-1----:R-:W0:Y:S01]  /*18c90*/  @P1 LDC R3, c[0x0][0xbec] ;  /* 0x0002fb00ff031b82 */ /* 0x002e220000000800 */
[----:B------:R-:W-:Y:S02]  /*18ca0*/  IMAD.U32 R2, RZ, RZ, UR8 ;  /* 0x00000008ff027e24 */ /* 0x000fe4000f8e00ff */
[----:B------:R-:W5:Y:S04]  /*18cb0*/  LD.E.128 R24, desc[UR36][R24.64] ;  /* 0x0000002418187980 */ /* 0x000f68000c101d00 */
[----:B------:R-:W5:Y:S04]  /*18cc0*/  LD.E.128 R28, desc[UR36][R28.64] ;  /* 0x000000241c1c7980 */ /* 0x000f68000c101d00 */
[----:B------:R-:W5:Y:S04]  /*18cd0*/  LD.E.128 R32, desc[UR36][R32.64] ;  /* 0x0000002420207980 */ /* 0x000f68000c101d00 */
[----:B------:R-:W5:Y:S04]  /*18ce0*/  LD.E.128 R36, desc[UR36][R36.64] ;  /* 0x0000002424247980 */ /* 0x000f68000c101d00 */
[----:B------:R-:W5:Y:S04]  /*18cf0*/  LD.E.128 R40, desc[UR36][R40.64] ;  /* 0x0000002428287980 */ /* 0x000f68000c101d00 */
[----:B------:R-:W5:Y:S01]  /*18d00*/  LD.E.128 R44, desc[UR36][R44.64] ;  /* 0x000000242c2c7980 */ /* 0x000f62000c101d00 */
[----:B0-----:R-:W-:-:S03]  /*18d10*/  @P1 IMAD.HI.U32 R0, R78, R3, RZ ;  /* 0x000000034e001227 */ /* 0x001fc600078e00ff */
[----:B------:R-:W5:Y:S02]  /*18d20*/  LD.E.128 R48, desc[UR36][R48.64] ;  /* 0x0000002430307980 */ /* 0x000f64000c101d00 */
[----:B---3--:R-:W-:Y:S02]  /*18d30*/  @P1 SHF.R.U32.HI R21, RZ, R77, R0 ;  /* 0x0000004dff151219 */ /* 0x008fe40000011600 */
[----:B------:R-:W5:Y:S02]  /*18d40*/  LD.E.128 R52, desc[UR36][R52.64] ;  /* 0x0000002434347980 */ /* 0x000f64000c101d00 */
[--C-:B------:R-:W-:Y:S01]  /*18d50*/  SHF.R.S32.HI R0, RZ, 0x1f, R21.reuse ;  /* 0x0000001fff007819 */ /* 0x100fe20000011415 */
[----:B------:R-:W-:Y:S01]  /*18d60*/  IMAD.MOV R77, RZ, RZ, -R21 ;  /* 0x000000ffff4d7224 */ /* 0x000fe200078e0a15 */
[----:B------:R-:W5:Y:S01]  /*18d70*/  LD.E.128 R56, desc[UR36][R56.64] ;  /* 0x0000002438387980 */ /* 0x000f62000c101d00 */
[----:B------:R-:W-:Y:S01]  /*18d80*/  IMAD.U32 R3, RZ, RZ, UR9 ;  /* 0x00000009ff037e24 */ /* 0x000fe2000f8e00ff */
[----:B------:R-:W-:Y:S01]  /*18d90*/  ULDC.64 UR8, c[0x0][0xad8] ;  /* 0x0002b60000087ab9 */ /* 0x000fe20000000a00 */
[----:B------:R-:W-:Y:S01]  /*18da0*/  IMAD R0, R0, UR10, RZ ;  /* 0x0000000a00007c24 */ /* 0x000fe2000f8e02ff */
[----:B------:R-:W5:Y:S01]  /*18db0*/  LD.E.128 R60, desc[UR36][R60.64] ;  /* 0x000000243c3c7980 */ /* 0x000f62000c101d00 */
[----:B------:R-:W-:-:S02]  /*18dc0*/  IMAD R77, R76, R77, R78 ;  /* 0x0000004d4c4d7224 */ /* 0x000fc400078e024e */
[----:B------:R-:W-:Y:S01]  /*18dd0*/  IMAD.U32 R3, RZ, RZ, UR4 ;  /* 0x00000004ff037e24 */ /* 0x000fe2000f8e00ff */
[----:B------:R-:W5:Y:S01]  /*18de0*/  LD.E.128 R64, desc[UR36][R64.64] ;  /* 0x0000002440407980 */ /* 0x000f62000c101d00 */
[C---:B------:R-:W-:Y:S01]  /*18df0*/  IMAD R79, R21.reuse, UR11, R0 ;  /* 0x0000000b154f7c24 */ /* 0x040fe2000f8e0200 */
[----:B------:R-:W-:Y:S02]  /*18e00*/  SHF.R.S32.HI R0, RZ, 0x1f, R77 ;  /* 0x0000001fff007819 */ /* 0x000fe4000001144d */
[----:B------:R-:W5:Y:S01]  /*18e10*/  LD.E.128 R68, desc[UR36][R68.64] ;  /* 0x0000002444447980 */ /* 0x000f62000c101d00 */
[----:B------:R-:W-:-:S03]  /*18e20*/  IMAD.WIDE.U32 R2, R21, UR10, R2 ;  /* 0x0000000a15027c25 */ /* 0x000fc6000f8e0002 */
[----:B------:R-:W5:Y:S01]  /*18e30*/  LD.E.128 R72, desc[UR36][R72.64] ;  /* 0x0000002448487980 */ /* 0x000f62000c101d00 */
[----:B------:R-:W-:Y:S01]  /*18e40*/  IMAD.IADD R3, R3, 0x1, R79 ;  /* 0x0000000103037824 */ /* 0x000fe200078e024f */
[----:B------:R-:W-:Y:S01]  /*18e50*/  UIADD3 UR4, UR44, 0x22820, URZ ;  /* 0x000228202c047890 */ /* 0x000fe2000fffe03f */
[----:B------:R-:W-:Y:S01]  /*18e60*/  IMAD R0, R0, UR8, RZ ;  /* 0x0000000800007c24 */ /* 0x000fe2000f8e02ff */
[----:B------:R-:W-:Y:S01]  /*18e70*/  @!PT LDS RZ, [RZ] ;  /* 0x00000000fffff984 */ /* 0x000fe20000000800 */
[----:B------:R-:W-:Y:S01]  /*18e80*/  @!PT LDS RZ, [RZ] ;  /* 0x00000000fffff984 */ /* 0x000fe20000000800 */
[----:B------:R-:W-:Y:S01]  /*18e90*/  @!PT LDS RZ, [RZ] ;  /* 0x00000000fffff984 */ /* 0x000fe20000000800 */
[----:B------:R-:W-:Y:S01]  /*18ea0*/  @!PT LDS RZ, [RZ] ;  /* 0x00000000fffff984 */ /* 0x000fe20000000800 */
[----:B------:R0:W-:Y:S06]  /*18eb0*/  MEMBAR.ALL.CTA ;  /* 0x0000000000007992 */ /* 0x0001ec0000008000 */
[----:B0-----:R-:W0:Y:S01]  /*18ec0*/  FENCE.VIEW.ASYNC.S ;  /* 0x00000000000073c6 */ /* 0x001e220000000000 */
[----:B------:R-:W-:Y:S01]  /*18ed0*/  VIADD R21, R83, 0x20 ;  /* 0x0000002053157836 */ /* 0x000fe20000000000 */
[----:B------:R-:W-:Y:S01]  /*18ee0*/  UPRMT UR4, URZ, 0x654, UR4 ;  /* 0x000006543f047896 */ /* 0x000fe20008000004 */
[----:B------:R-:W-:-:S02]  /*18ef0*/  IMAD R79, R77, UR9, R0 ;  /* 0x000000094d4f7c24 */ /* 0x000fc4000f8e0200 */
[----:B------:R-:W-:Y:S01]  /*18f00*/  IMAD.WIDE.U32 R2, R77, UR8, R2 ;  /* 0x000000084d027c25 */ /* 0x000fe2000f8e0002 */
[----:B------:R-:W-:Y:S01]  /*18f10*/  ISETP.GE.AND P1, PT, R21, R20, PT ;  /* 0x000000141500720c */ /* 0x000fe20003f26270 */
[----:B------:R-:W-:Y:S02]  /*18f20*/  ULDC.64 UR8, c[0x0][0xa80] ;  /* 0x0002a00000087ab9 */ /* 0x000fe40000000a00 */
[----:B------:R-:W-:Y:S01]  /*18f30*/  VIADD R21, R83, 0x40 ;  /* 0x0000004053157836 */ /* 0x000fe20000000000 */
[----:B------:R-:W-:Y:S01]  /*18f40*/  LEA R0, P3, R2, UR8, 0x1 ;  /* 0x0000000802007c11 */ /* 0x000fe2000f8608ff */
[----:B------:R-:W-:-:S03]  /*18f50*/  IMAD.IADD R3, R3, 0x1, R79 ;  /* 0x0000000103037824 */ /* 0x000fc600078e024f */
[----:B------:R-:W-:Y:S01]  /*18f60*/  ISETP.GE.AND P0, PT, R21, R20, PT ;  /* 0x000000141500720c */ /* 0x000fe20003f06270 */
[----:B0-----:R0:W1:Y:S01]  /*18f70*/  SHFL.IDX PT, R80, R0, RZ, 0x181f ;  /* 0x00181fff00507589 */ /* 0x00106200000e0000 */
[----:B------:R-:W-:-:S05]  /*18f80*/  LEA.HI.X R21, R2, UR9, R3, 0x1, P3 ;  /* 0x0000000902157c11 */ /* 0x000fca00098f0c03 */
[----:B------:R0:W2:Y:S01]  /*18f90*/  SHFL.IDX PT, R81, R21, RZ, 0x181f ;  /* 0x00181fff15517589 */ /* 0x0000a200000e0000 */
[----:B------:R-:W-:Y:S01]  /*18fa0*/  SYNCS.ARRIVE.TRANS64.RED.A1T0 RZ, [UR4], RZ ;  /* 0x000000ffffff79a7 */ /* 0x000fe20008100404 */
[----:B------:R-:W-:Y:S05]  /*18fb0*/  @P2 BRA `(.L_x_11705) ;  /* 0x0000000000442947 */ /* 0x000fea0003800000 */
        /* <DEDUP_REMOVED lines=17> */
.L_x_11705:
[----:B------:R-:W-:Y:S05]  /*190d0*/  BSYNC B1 ;  /* 0x0000000000017941 */ /* 0x000fea0003800000 */
.L_x_11704:
        /* <DEDUP_REMOVED lines=21> */
.L_x_11707:
[----:B------:R-:W-:Y:S05]  /*19230*/  BSYNC B1 ;  /* 0x0000000000017941 */ /* 0x000fea0003800000 */
.L_x_11706:
        /* <DEDUP_REMOVED lines=21> */
.L_x_11709:
[----:B------:R-:W-:Y:S05]  /*19390*/  BSYNC B1 ;  /* 0x0000000000017941 */ /* 0x000fea0003800000 */
.L_x_11708:
        /* <DEDUP_REMOVED lines=24> */
.L_x_11702:
        /* <DEDUP_REMOVED lines=12> */
[----:B-1----:R-:W-:Y:S02]  /*195e0*/  IMAD.U32 R0, RZ, RZ, UR4 ;  /* 0x00000004ff007e24 */ /* 0x002fe4000f8e00ff */
        /* <DEDUP_REMOVED lines=8> */
[----:B0-----:R-:W-:Y:S01]  /*19670*/  ISETP.NE.AND P0, PT, R11, 0x1, PT ;  /* 0x000000010b00780c */ /* 0x001fe20003f05270 */
[----:B------:R-:W-:Y:S01]  /*19680*/  UMOV UR4, URZ ;  /* 0x0000003f00047c82 */ /* 0x000fe20008000000 */
[----:B------:R-:W-:Y:S01]  /*19690*/  USHF.R.S32.HI UR14, URZ, 0x1f, UR59 ;  /* 0x0000001f3f0e7899 */ /* 0x000fe2000801143b */
[----:B------:R-:W-:-:S10]  /*196a0*/  ISETP.GE.AND P1, PT, R195, 0x80, PT ;  /* 0x00000080c300780c */ /* 0x000fd40003f26270 */
[----:B------:R-:W0:Y:S01]  /*196b0*/  @P0 LDC R9, c[0x0][0xbec] ;  /* 0x0002fb00ff090b82 */ /* 0x000e220000000800 */
[----:B--2---:R-:W-:Y:S01]  /*196c0*/  @P2 R2UR UR4, R6 ;  /* 0x00000000060422ca */ /* 0x004fe200000e0000 */
[----:B01----:R-:W-:-:S14]  /*196d0*/  @P3 BRA `(.L_x_11711) ;  /* 0x0000000000103947 */ /* 0x003fdc0003800000 */
[----:B------:R-:W-:Y:S05]  /*196e0*/  @!P2 BRA `(.L_x_11711) ;  /* 0x00000000000ca947 */ /* 0x000fea0003800000 */
[----:B------:R-:W2:Y:S04]  /*196f0*/  LDG.E R5, desc[UR36][R2.64] ;  /* 0x0000002402057981 */ /* 0x000ea8000c1e1900 */
[----:B-----5:R-:W2:Y:S02]  /*19700*/  LDG.E R0, desc[UR36][R2.64+0x4] ;  /* 0x0000042402007981 */ /* 0x020ea4000c1e1900 */
[----:B--2---:R-:W-:-:S07]  /*19710*/  IMAD.IADD R0, R0, 0x1, -R5 ;  /* 0x0000000100007824 */ /* 0x004fce00078e0a05 */
.L_x_11711:
        /* <DEDUP_REMOVED lines=31> */
[----:B------:R-:W-:-:S03]  /*19910*/  IMAD.U32 R6, RZ, RZ, UR9 ;  /* 0x00000009ff067e24 */ /* 0x000fc6000f8e00ff */
[--C-:B------:R-:W-:Y:S01]  /*19920*/  SHF.R.S32.HI R3, RZ, 0x1f, R2.reuse ;  /* 0x0000001fff037819 */ /* 0x100fe20000011402 */
[----:B------:R-:W-:Y:S01]  /*19930*/  IMAD.MOV R5, RZ, RZ, -R2 ;  /* 0x000000ffff057224 */ /* 0x000fe200078e0a02 */
[----:B------:R-:W-:-:S03]  /*19940*/  IADD3 R2, P1, R2, UR10, RZ ;  /* 0x0000000a02027c10 */ /* 0x000fc6000ff3e0ff */
[----:B------:R-:W-:Y:S01]  /*19950*/  IMAD R5, R7, R5, R4 ;  /* 0x0000000507057224 */ /* 0x000fe200078e0204 */
[----:B------:R-:W-:Y:S01]  /*19960*/  IADD3.X R3, R3, UR11, R6, P1, !PT ;  /* 0x0000000b03037c10 */ /* 0x000fe20008ffe406 */
[----:B------:R-:W-:-:S03]  /*19970*/  ULDC.64 UR10, c[0x0][0xb50] ;  /* 0x0002d400000a7ab9 */ /* 0x000fc60000000a00 */
[----:B------:R-:W-:Y:S01]  /*19980*/  SHF.R.S32.HI R4, RZ, 0x1f, R5 ;  /* 0x0000001fff047819 */ /* 0x000fe20000011405 */
[----:B------:R-:W-:-:S04]  /*19990*/  IMAD.WIDE.U32 R2, R5, UR16, R2 ;  /* 0x0000001005027c25 */ /* 0x000fc8000f8e0002 */
[----:B------:R-:W-:-:S04]  /*199a0*/  IMAD R4, R4, UR16, RZ ;  /* 0x0000001004047c24 */ /* 0x000fc8000f8e02ff */
[----:B------:R-:W-:Y:S01]  /*199b0*/  IMAD R7, R5, UR17, R4 ;  /* 0x0000001105077c24 */ /* 0x000fe2000f8e0204 */
[----:B------:R-:W-:-:S03]  /*199c0*/  LEA R4, P1, R2, UR10, 0x2 ;  /* 0x0000000a02047c11 */ /* 0x000fc6000f8210ff */
[----:B------:R-:W-:-:S05]  /*199d0*/  IMAD.IADD R3, R3, 0x1, R7 ;  /* 0x0000000103037824 */ /* 0x000fca00078e0207 */
[----:B------:R-:W-:Y:S01]  /*199e0*/  LEA.HI.X R5, R2, UR11, R3, 0x2, P1 ;  /* 0x0000000b02057c11 */ /* 0x000fe200088f1403 */
[----:B------:R-:W-:-:S05]  /*199f0*/  IMAD.MOV.U32 R3, RZ, RZ, -0x800000 ;  /* 0xff800000ff037424 */ /* 0x000fca00078e00ff */
[----:B------:R0:W-:Y:S02]  /*19a00*/  STG.E desc[UR36][R4.64], R3 ;  /* 0x0000000304007986 */ /* 0x0001e4000c101924 */
.L_x_11713:
[----:B------:R-:W-:Y:S05]  /*19a10*/  BSYNC B1 ;  /* 0x0000000000017941 */ /* 0x000fea0003800000 */
.L_x_11712:
[----:B0-----:R-:W0:Y:S01]  /*19a20*/  @P0 LDC R3, c[0x0][0xbf0] ;  /* 0x0002fc00ff030b82 */ /* 0x001e220000000800 */
[----:B------:R-:W-:Y:S01]  /*19a30*/  ULDC.64 UR16, c[0x0][0xaa0] ;  /* 0x0002a80000107ab9 */ /* 0x000fe20000000a00 */
[----:B------:R-:W-:Y:S01]  /*19a40*/  VIADD R6, R201, UR58 ;  /* 0x0000003ac9067c36 */ /* 0x000fe20008000000 */
[----:B------:R-:W-:Y:S01]  /*19a50*/  UIMAD UR9, UR13, UR16, URZ ;  /* 0x000000100d0972a4 */ /* 0x000fe2000f8e023f */
[----:B------:R-:W-:Y:S01]  /*19a60*/  BSSY B1, `(.L_x_11714) ;  /* 0x0000040000017945 */ /* 0x000fe20003800000 */
[----:B------:R-:W-:Y:S01]  /*19a70*/  UIMAD.WIDE.U32 UR10, UR4, UR16, URZ ;  /* 0x00000010040a72a5 */ /* 0x000fe2000f8e003f */
[----:B------:R-:W-:Y:S01]  /*19a80*/  @P0 IMAD.HI.U32 R2, R6, R9, RZ ;  /* 0x0000000906020227 */ /* 0x000fe200078e00ff */
[----:B------:R-:W-:-:S03]  /*19a90*/  UIMAD UR9, UR4, UR17, UR9 ;  /* 0x00000011040972a4 */ /* 0x000fc6000f8e0209 */
[----:B------:R-:W-:Y:S01]  /*19aa0*/  ULDC.64 UR16, c[0x0][0xae8] ;  /* 0x0002ba0000107ab9 */ /* 0x000fe20000000a00 */
[----:B------:R-:W-:Y:S01]  /*19ab0*/  UIADD3 UR11, UR11, UR9, URZ ;  /* 0x000000090b0b7290 */ /* 0x000fe2000fffe03f */
[----:B------:R-:W-:Y:S01]  /*19ac0*/  IMAD.MOV.U32 R5, RZ, RZ, R6 ;  /* 0x000000ffff057224 */ /* 0x000fe200078e0006 */
[----:B------:R-:W-:Y:S02]  /*19ad0*/  UIMAD UR4, UR14, UR16, URZ ;  /* 0x000000100e0472a4 */ /* 0x000fe4000f8e023f */
[----:B------:R-:W-:Y:S02]  /*19ae0*/  UIMAD.WIDE.U32 UR10, UR59, UR16, UR10 ;  /* 0x000000103b0a72a5 */ /* 0x000fe4000f8e000a */
[----:B------:R-:W-:-:S03]  /*19af0*/  UIMAD UR4, UR59, UR17, UR4 ;  /* 0x000000113b0472a4 */ /* 0x000fc6000f8e0204 */
[----:B------:R-:W-:Y:S01]  /*19b00*/  ULDC.64 UR16, c[0x0][0xaf0] ;  /* 0x0002bc0000107ab9 */ /* 0x000fe20000000a00 */
[----:B------:R-:W-:Y:S02]  /*19b10*/  UIADD3 UR11, UR11, UR4, URZ ;  /* 0x000000040b0b7290 */ /* 0x000fe4000fffe03f */
[----:B------:R-:W-:Y:S01]  /*19b20*/  UIMAD UR4, UR15, UR16, URZ ;  /* 0x000000100f0472a4 */ /* 0x000fe2000f8e023f */
[----:B0-----:R-:W-:-:S03]  /*19b30*/  @P0 SHF.R.U32.HI R5, RZ, R3, R2 ;  /* 0x00000003ff050219 */ /* 0x001fc60000011602 */
        /* <DEDUP_REMOVED lines=9> */
[----:B------:R-:W-:Y:S01]  /*19bd0*/  IMAD.U32 R2, RZ, RZ, UR8 ;  /* 0x00000008ff027e24 */ /* 0x000fe2000f8e00ff */
[----:B------:R-:W-:Y:S01]  /*19be0*/  ULDC.64 UR8, c[0x0][0xad8] ;  /* 0x0002b60000087ab9 */ /* 0x000fe20000000a00 */
[----:B------:R-:W-:Y:S02]  /*19bf0*/  IMAD.U32 R3, RZ, RZ, UR4 ;  /* 0x00000004ff037e24 */ /* 0x000fe4000f8e00ff */
[C---:B------:R-:W-:Y:S01]  /*19c00*/  IMAD R9, R5.reuse, UR11, R4 ;  /* 0x0000000b05097c24 */ /* 0x040fe2000f8e0204 */
[----:B------:R-:W-:Y:S01]  /*19c10*/  SHF.R.S32.HI R4, RZ, 0x1f, R7 ;  /* 0x0000001fff047819 */ /* 0x000fe20000011407 */
[----:B------:R-:W-:-:S04]  /*19c20*/  IMAD.WIDE.U32 R2, R5, UR10, R2 ;  /* 0x0000000a05027c25 */ /* 0x000fc8000f8e0002 */
[----:B------:R-:W-:Y:S02]  /*19c30*/  IMAD.IADD R3, R3, 0x1, R9 ;  /* 0x0000000103037824 */ /* 0x000fe400078e0209 */
[----:B------:R-:W-:Y:S02]  /*19c40*/  IMAD R4, R4, UR8, RZ ;  /* 0x0000000804047c24 */ /* 0x000fe4000f8e02ff */
[----:B------:R-:W-:Y:S02]  /*19c50*/  VIADD R6, R200, UR58 ;  /* 0x0000003ac8067c36 */ /* 0x000fe40008000000 */
        /* <DEDUP_REMOVED lines=8> */
[----:B------:R-:W-:Y:S02]  /*19ce0*/  LEA.HI.X R5, R2, UR9, R3, 0x1, P3 ;  /* 0x0000000902057c11 */ /* 0x000fe400098f0c03 */
[-C--:B------:R-:W-:Y:S01]  /*19cf0*/  ISETP.GE.AND P1, PT, R0, R11.reuse, PT ;  /* 0x0000000b0000720c */ /* 0x080fe20003f26270 */
[----:B------:R-:W-:Y:S01]  /*19d00*/  VIADD R0, R6, 0x40 ;  /* 0x0000004006007836 */ /* 0x000fe20000000000 */
[----:B------:R0:W1:Y:S04]  /*19d10*/  SHFL.IDX PT, R2, R4, RZ, 0x181f ;  /* 0x00181fff04027589 */ /* 0x00006800000e0000 */
        /* <DEDUP_REMOVED lines=20> */
.L_x_11715:
[----:B------:R-:W-:Y:S05]  /*19e60*/  BSYNC B1 ;  /* 0x0000000000017941 */ /* 0x000fea0003800000 */
.L_x_11714:
        /* <DEDUP_REMOVED lines=11> */
[-C--:B---3--:R-:W-:Y:S02]  /*19f20*/  @!P4 LEA.HI.X R9, R22, R3.reuse, R194, 0x1, P6 ;  /* 0x000000031609c211 */ /* 0x088fe400030f0cc2 */
[-C--:B------:R-:W-:Y:S02]  /*19f30*/  @!P2 LEA R14, P6, R23, R2.reuse, 0x1 ;  /* 0x00000002170ea211 */ /* 0x080fe400078c08ff */
        /* <DEDUP_REMOVED lines=8> */
.L_x_11717:
[----:B------:R-:W-:Y:S05]  /*19fc0*/  BSYNC B1 ;  /* 0x0000000000017941 */ /* 0x000fea0003800000 */
.L_x_11716:
        /* <DEDUP_REMOVED lines=11> */
[-C--:B------:R-:W-:Y:S02]  /*1a080*/  @!P1 LEA R14, P4, R23, R2.reuse, 0x1 ;  /* 0x00000002170e9211 */ /* 0x080fe400078808ff */
[-C--:B----4-:R-:W-:Y:S02]  /*1a090*/  @!P3 LEA.HI.X R9, R22, R3.reuse, R194, 0x1, P6 ;  /* 0x000000031609b211 */ /* 0x090fe400030f0cc2 */
        /* <DEDUP_REMOVED lines=8> */
.L_x_11719:
[----:B------:R-:W-:Y:S05]  /*1a120*/  BSYNC B1 ;  /* 0x0000000000017941 */ /* 0x000fea0003800000 */
.L_x_11718:
[----:B------:R-:W-:Y:S01]  /*1a130*/  VIADD R0, R6, 0x60 ;  /* 0x0000006006007836 */ /* 0x000fe20000000000 */
[----:B0-23--:R-:W0:Y:S04]  /*1a140*/  SHFL.IDX PT, R5, R5, 0x3, 0x181f ;  /* 0x00781f0005057f89 */ /* 0x00de2800000e0000 */
[----:B------:R-:W-:Y:S01]  /*1a150*/  ISETP.GE.AND P0, PT, R0, R11, PT ;  /* 0x0000000b0000720c */ /* 0x000fe20003f06270 */
[----:B-1----:R1:W2:-:S12]  /*1a160*/  SHFL.IDX PT, R2, R4, 0x3, 0x181f ;  /* 0x00781f0004027f89 */ /* 0x00229800000e0000 */
[----:B-1----:R-:W-:Y:S05]  /*1a170*/  @P0 BRA `(.L_x_11710) ;  /* 0x0000000000440947 */ /* 0x002fea0003800000 */
[----:B------:R-:W-:Y:S02]  /*1a180*/  ULDC UR4, c[0x0][0xac8] ;  /* 0x0002b20000047ab9 */ /* 0x000fe40000000800 */
[----:B------:R-:W-:Y:S02]  /*1a190*/  ISETP.GE.AND P3, PT, R22, UR4, PT ;  /* 0x0000000416007c0c */ /* 0x000fe4000bf66270 */
[----:B------:R-:W-:Y:S02]  /*1a1a0*/  ISETP.GE.AND P2, PT, R176, UR4, PT ;  /* 0x00000004b0007c0c */ /* 0x000fe4000bf46270 */
[----:B------:R-:W-:Y:S02]  /*1a1b0*/  ISETP.GE.AND P1, PT, R23, UR4, PT ;  /* 0x0000000417007c0c */ /* 0x000fe4000bf26270 */
[----:B------:R-:W-:-:S07]  /*1a1c0*/  ISETP.GE.AND P0, PT, R177, UR4, PT ;  /* 0x00000004b1007c0c */ /* 0x000fce000bf06270 */
[-C--:B--2---:R-:W-:Y:S02]  /*1a1d0*/  @!P3 LEA R6, P6, R22, R2.reuse, 0x1 ;  /* 0x000000021606b211 */ /* 0x084fe400078c08ff */
[-C--:B------:R-:W-:Y:S02]  /*1a1e0*/  @!P2 LEA R8, P5, R176, R2.reuse, 0x1 ;  /* 0x00000002b008a211 */ /* 0x080fe400078a08ff */
[-C--:B------:R-:W-:Y:S02]  /*1a1f0*/  @!P1 LEA R10, P4, R23, R2.reuse, 0x1 ;  /* 0x00000002170a9211 */ /* 0x080fe400078808ff */
[-C--:B0-----:R-:W-:Y:S02]  /*1a200*/  @!P3 LEA.HI.X R7, R22, R5.reuse, R194, 0x1, P6 ;  /* 0x000000051607b211 */ /* 0x081fe400030f0cc2 */
[----:B------:R-:W-:Y:S02]  /*1a210*/  @!P0 LEA R2, P6, R177, R2, 0x1 ;  /* 0x00000002b1028211 */ /* 0x000fe400078c08ff */
[-C--:B------:R-:W-:Y:S01]  /*1a220*/  @!P2 LEA.HI.X R9, R176, R5.reuse, R193, 0x1, P5 ;  /* 0x00000005b009a211 */ /* 0x080fe200028f0cc1 */
[----:B------:R0:W-:Y:S01]  /*1a230*/  @!P3 ST.E.128 desc[UR36][R6.64], RZ ;  /* 0x000000ff0600b985 */ /* 0x0001e2000c101d24 */
[----:B------:R-:W-:-:S02]  /*1a240*/  @!P1 LEA.HI.X R11, R23, R5, R192, 0x1, P4 ;  /* 0x00000005170b9211 */ /* 0x000fc400020f0cc0 */
[----:B----4-:R-:W-:Y:S01]  /*1a250*/  @!P0 LEA.HI.X R3, R177, R5, R178, 0x1, P6 ;  /* 0x00000005b1038211 */ /* 0x010fe200030f0cb2 */
[----:B------:R0:W-:Y:S04]  /*1a260*/  @!P2 ST.E.128 desc[UR36][R8.64], RZ ;  /* 0x000000ff0800a985 */ /* 0x0001e8000c101d24 */
[----:B------:R0:W-:Y:S04]  /*1a270*/  @!P1 ST.E.128 desc[UR36][R10.64], RZ ;  /* 0x000000ff0a009985 */ /* 0x0001e8000c101d24 */
[----:B------:R0:W-:Y:S02]  /*1a280*/  @!P0 ST.E.128 desc[UR36][R2.64], RZ ;  /* 0x000000ff02008985 */ /* 0x0001e4000c101d24 */
.L_x_11710:
[----:B------:R-:W-:Y:S05]  /*1a290*/  BSYNC B0 ;  /* 0x0000000000007941 */ /* 0x000fea0003800000 */
.L_x_11701:
[----:B------:R-:W-:Y:S02]  /*1a2a0*/  ULDC UR4, c[0x0][0xc3c] ;  /* 0x00030f0000047ab9 */ /* 0x000fe40000000800 */
[----:B------:R-:W-:-:S06]  /*1a2b0*/  UISETP.GE.AND UP0, UPT, UR6, UR4, UPT ;  /* 0x000000040600728c */ /* 0x000fcc000bf06270 */
[----:B------:R-:W-:-:S13]  /*1a2c0*/  PLOP3.LUT P0, PT, PT, PT, UP0, 0x80, 0x0 ;  /* 0x000000000000781c */ /* 0x000fda0003f0f008 */
[----:B------:R-:W-:Y:S05]  /*1a2d0*/  @!P0 BRA `(.L_x_11720) ;  /* 0xfffffe7000848947 */ /* 0x000fea000383ffff */
[----:B------:R-:W-:Y:S05]  /*1a2e0*/  EXIT ;  /* 0x000000000000794d */ /* 0x000fea0003800000 */
.L_x_11587:
        /* <DEDUP_REMOVED lines=16> */
.L_x_11721:
        /* <DEDUP_REMOVED lines=40> */
.L_x_11727:
        /* <DEDUP_REMOVED lines=12> */
.L_x_11726:
[----:B------:R-:W-:Y:S05]  /*1a730*/  BSYNC B0 ;  /* 0x0000000000007941 */ /* 0x000fea0003800000 */
.L_x_11725:
        /* <DEDUP_REMOVED lines=20> */
.L_x_11723:
        /* <DEDUP_REMOVED lines=20> */
.L_x_11728:
        /* <DEDUP_REMOVED lines=59> */
.L_x_11724:
[----:B------:R-:W-:Y:S01]  /*1ad70*/  ULDC UR4, c[0x0][0xc3c] ;  /* 0x00030f0000047ab9 */ /* 0x000fe20000000800 */
[----:B------:R-:W-:Y:S02]  /*1ad80*/  IMAD.MOV.U32 R17, RZ, RZ, RZ ;  /* 0x000000ffff117224 */ /* 0x000fe400078e00ff */
[----:B------:R-:W-:Y:S02]  /*1ad90*/  IMAD.U32 R16, RZ, RZ, UR6 ;  /* 0x00000006ff107e24 */ /* 0x000fe4000f8e00ff */
[----:B------:R-:W-:Y:S02]  /*1ada0*/  IMAD.MOV.U32 R18, RZ, RZ, RZ ;  /* 0x000000ffff127224 */ /* 0x000fe400078e00ff */
[----:B------:R-:W-:-:S07]  /*1adb0*/  IMAD.U32 R19, RZ, RZ, UR4 ;  /* 0x00000004ff137e24 */ /* 0x000fce000f8e00ff */
.L_x_11729:
[----:B------:R-:W-:-:S13]  /*1adc0*/  ISETP.NE.AND P0, PT, R5, RZ, PT ;  /* 0x000000ff0500720c */ /* 0x000fda0003f05270 */
[----:B------:R-:W0:Y:S01]  /*1add0*/  @!P0 S2R R3, SR_CgaCtaId ;  /* 0x0000000000038919 */ /* 0x000e220000008800 */
[----:B------:R-:W-:-:S04]  /*1ade0*/  @!P0 MOV R0, 0x400 ;  /* 0x0000040000008802 */ /* 0x000fc80000000f00 */
[----:B0-----:R-:W-:-:S05]  /*1adf0*/  @!P0 LEA R0, R3, R0, 0x18 ;  /* 0x0000000003008211 */ /* 0x001fca00078ec0ff */
[----:B------:R1:W-:Y:S01]  /*1ae00*/  @!P0 STS.128 [R0+0x228d0], R16 ;  /* 0x0228d01000008388 */ /* 0x0003e20000000c00 */
[----:B------:R-:W-:Y:S06]  /*1ae10*/  BAR.ARV 0x5, 0x180 ;  /* 0x0146000000007b1d */ /* 0x000fec0000002000 */
.L_x_11722:
        /* <DEDUP_REMOVED lines=9> */
[----:B------:R-:W-:Y:S01]  /*1aeb0*/  IMAD.MOV.U32 R25, RZ, RZ, 0x1 ;  /* 0x00000001ff197424 */ /* 0x000fe200078e00ff */
        /* <DEDUP_REMOVED lines=22> */
.L_x_11799:
        /* <DEDUP_REMOVED lines=30> */
[----:B--2---:R1:W-:Y:S05]  /*1b200*/  STL [R1+0x410], R0 ;  /* 0x0004100001007387 */ /* 0x0043ea0000100800 */
        /* <DEDUP_REMOVED lines=8> */
.L_x_11731:
        /* <DEDUP_REMOVED lines=8> */
.L_x_11732:
        /* <DEDUP_REMOVED lines=9> */
.L_x_11733:
        /* <DEDUP_REMOVED lines=13> */
[----:B------:R-:W-:-:S05]  /*1b470*/  IADD3 R5, R17, 0x1, -R36 ;  /* 0x0000000111057810 */ /* 0x000fca0007ffe824 */
        /* <DEDUP_REMOVED lines=14> */
.L_x_11736:
[----:B------:R-:W-:-:S13]  /*1b560*/  ISETP.NE.AND P0, PT, R3, 0x1, PT ;  /* 0x000000010300780c */ /* 0x000fda0003f05270 */
[----:B------:R-:W0:Y:S02]  /*1b570*/  @P0 LDC.64 R4, c[0x0][0x9e8] ;  /* 0x00027a00ff040b82 */ /* 0x000e240000000a00 */
[----:B0-----:R-:W-:-:S05]  /*1b580*/  @P0 IMAD.HI.U32 R4, R0, R4, RZ ;  /* 0x0000000400040227 */ /* 0x001fca00078e00ff */
[----:B------:R-:W-:-:S07]  /*1b590*/  @P0 SHF.R.U32.HI R0, RZ, R5, R4 ;  /* 0x00000005ff000219 */ /* 0x000fce0000011604 */
.L_x_11737:
[----:B------:R-:W-:Y:S05]  /*1b5a0*/  BSYNC B0 ;  /* 0x0000000000007941 */ /* 0x000fea0003800000 */
.L_x_11735:
[----:B------:R-:W-:-:S05]  /*1b5b0*/  IMAD R5, R0, R3, R3 ;  /* 0x0000000300057224 */ /* 0x000fca00078e0203 */
[----:B------:R-:W-:-:S07]  /*1b5c0*/  VIMNMX R2, R2, R5, PT ;  /* 0x0000000502027248 */ /* 0x000fce0003fe0100 */
.L_x_11734:
        /* <DEDUP_REMOVED lines=29> */
.L_x_11740:
[----:B------:R-:W-:-:S13]  /*1b7a0*/  ISETP.NE.AND P0, PT, R3, 0x1, PT ;  /* 0x000000010300780c */ /* 0x000fda0003f05270 */
[----:B------:R-:W1:Y:S02]  /*1b7b0*/  @P0 LDC.64 R4, c[0x0][0x9e8] ;  /* 0x00027a00ff040b82 */ /* 0x000e640000000a00 */
[----:B-1----:R-:W-:-:S05]  /*1b7c0*/  @P0 IMAD.HI.U32 R4, R2, R4, RZ ;  /* 0x0000000402040227 */ /* 0x002fca00078e00ff */
[----:B------:R-:W-:-:S07]  /*1b7d0*/  @P0 SHF.R.U32.HI R2, RZ, R5, R4 ;  /* 0x00000005ff020219 */ /* 0x000fce0000011604 */
.L_x_11741:
[----:B------:R-:W-:Y:S05]  /*1b7e0*/  BSYNC B0 ;  /* 0x0000000000007941 */ /* 0x000fea0003800000 */
.L_x_11739:
[----:B------:R-:W-:-:S05]  /*1b7f0*/  IMAD R3, R2, R3, RZ ;  /* 0x0000000302037224 */ /* 0x000fca00078e02ff */
[----:B------:R-:W-:-:S07]  /*1b800*/  VIMNMX R0, R0, R3, !PT ;  /* 0x0000000300007248 */ /* 0x000fce0007fe0100 */
.L_x_11738:
        /* <DEDUP_REMOVED lines=24> */
.L_x_11743:
        /* <DEDUP_REMOVED lines=20> */
.L_x_11746:
[----:B------:R-:W-:Y:S05]  /*1bad0*/  BSYNC B6 ;  /* 0x0000000000067941 */ /* 0x000fea0003800000 */
.L_x_11745:
        /* <DEDUP_REMOVED lines=20> */
.L_x_11749:
        /* <DEDUP_REMOVED lines=15> */
.L_x_11748:
[----:B------:R-:W-:Y:S05]  /*1bd10*/  BSYNC B6 ;  /* 0x0000000000067941 */ /* 0x000fea0003800000 */
.L_x_11747:
[----:B------:R-:W1:Y:S01]  /*1bd20*/  S2R R20, SR_TID.X ;  /* 0x0000000000147919 */ /* 0x000e620000002100 */
[----:B------:R-:W-:Y:S01]  /*1bd30*/  ULDC.64 UR4, c[0x0][0x9f8] ;  /* 0x00027e0000047ab9 */ /* 0x000fe20000000a00 */
[----:B------:R-:W-:Y:S01]  /*1bd40*/  IMAD.MOV.U32 R27, RZ, RZ, R19 ;  /* 0x000000ffff1b7224 */ /* 0x000fe200078e0013 */
[----:B------:R-:W-:Y:S01]  /*1bd50*/  ISETP.NE.U32.AND P0, PT, RZ, UR4, PT ;  /* 0x00000004ff007c0c */ /* 0x000fe2000bf05070 */
[----:B------:R-:W-:Y:S01]  /*1bd60*/  ULDC UR4, c[0x0][0x320] ;  /* 0x0000c80000047ab9 */ /* 0x000fe20000000800 */
[----:B------:R-:W2:Y:S02]  /*1bd70*/  LDC R10, c[0x0][0x430] ;  /* 0x00010c00ff0a7b82 */ /* 0x000ea40000000800 */
[----:B------:R-:W-:-:S13]  /*1bd80*/  ISETP.NE.AND.EX P0, PT, RZ, UR5, PT, P0 ;  /* 0x00000005ff007c0c */ /* 0x000fda000bf05300 */
[----:B------:R-:W3:Y:S01]  /*1bd90*/  @P0 LDC.64 R2, c[0x0][0x9f8] ;  /* 0x00027e00ff020b82 */ /* 0x000ee20000000a00 */
[----:B-1----:R-:W-:-:S05]  /*1bda0*/  IMAD.SHL.U32 R32, R20, 0x8, RZ ;  /* 0x0000000814207824 */ /* 0x002fca00078e00ff */
[----:B------:R-:W-:-:S04]  /*1bdb0*/  LOP3.LUT R32, R32, 0x38, RZ, 0xc0, !PT ;  /* 0x0000003820207812 */ /* 0x000fc800078ec0ff */
[----:B------:R-:W-:Y:S02]  /*1bdc0*/  LOP3.LUT R26, R32, 0x40, RZ, 0xfc, !PT ;  /* 0x00000040201a7812 */ /* 0x000fe400078efcff */
[----:B------:R-:W-:Y:S01]  /*1bdd0*/  LOP3.LUT R23, R23, 0xffffffef, RZ, 0xc0, !PT ;  /* 0xffffffef17177812 */ /* 0x000fe200078ec0ff */
[----:B---3--:R-:W-:Y:S01]  /*1bde0*/  @P0 IMAD.WIDE R2, R19, 0x4, R2 ;  /* 0x0000000413020825 */ /* 0x008fe200078e0202 */
[----:B------:R-:W-:Y:S02]  /*1bdf0*/  ISETP.GE.AND P3, PT, R26, UR4, PT ;  /* 0x000000041a007c0c */ /* 0x000fe4000bf66270 */
[C---:B------:R-:W-:Y:S02]  /*1be00*/  LOP3.LUT R21, R32.reuse, 0x80, RZ, 0xfc, !PT ;  /* 0x0000008020157812 */ /* 0x040fe400078efcff */
[C---:B------:R-:W-:Y:S01]  /*1be10*/  ISETP.GE.AND P2, PT, R32.reuse, UR4, PT ;  /* 0x0000000420007c0c */ /* 0x040fe2000bf46270 */
[----:B------:R1:W5:Y:S01]  /*1be20*/  @P0 LDG.E R27, desc[UR36][R2.64] ;  /* 0x00000024021b0981 */ /* 0x000362000c1e1900 */
[----:B------:R-:W-:Y:S01]  /*1be30*/  ISETP.GE.AND P1, PT, R21, UR4, PT ;  /* 0x0000000415007c0c */ /* 0x000fe2000bf26270 */
[----:B------:R-:W-:Y:S01]  /*1be40*/  UMOV UR5, 0xffffffff ;  /* 0xffffffff00057882 */ /* 0x000fe20000000000 */
[----:B------:R-:W-:Y:S01]  /*1be50*/  LOP3.LUT R20, R32, 0xc0, RZ, 0xfc, !PT ;  /* 0x000000c020147812 */ /* 0x000fe200078efcff */
[----:B------:R-:W-:-:S03]  /*1be60*/  VIADD R0, R30, 0xffffffff ;  /* 0xffffffff1e007836 */ /* 0x000fc60000000000 */
[----:B------:R-:W-:Y:S02]  /*1be70*/  ISETP.GE.AND P0, PT, R20, UR4, PT ;  /* 0x0000000414007c0c */ /* 0x000fe4000bf06270 */
[----:B------:R-:W-:-:S04]  /*1be80*/  @P3 LOP3.LUT R23, R23, 0x10, RZ, 0xfc, !PT ;  /* 0x0000001017173812 */ /* 0x000fc800078efcff */
[----:B------:R-:W-:-:S04]  /*1be90*/  LOP3.LUT R23, R23, 0xfffffffe, RZ, 0xc0, !PT ;  /* 0xfffffffe17177812 */ /* 0x000fc800078ec0ff */
[----:B------:R-:W-:-:S04]  /*1bea0*/  LOP3.LUT R23, R23, 0xfffffff7, RZ, 0xc0, !PT ;  /* 0xfffffff717177812 */ /* 0x000fc800078ec0ff */
[----:B------:R-:W-:-:S04]  /*1beb0*/  @P1 LOP3.LUT R23, R23, 0x8, RZ, 0xfc, !PT ;  /* 0x0000000817171812 */ /* 0x000fc800078efcff */
[----:B------:R-:W-:-:S04]  /*1bec0*/  @P2 LOP3.LUT R23, R23, 0x1, RZ, 0xfc, !PT ;  /* 0x0000000117172812 */ /* 0x000fc800078efcff */
[----:B------:R-:W-:-:S04]  /*1bed0*/  LOP3.LUT R23, R23, 0xfffffffb, RZ, 0xc0, !PT ;  /* 0xfffffffb17177812 */ /* 0x000fc800078ec0ff */
[----:B------:R-:W-:Y:S01]  /*1bee0*/  @P0 LOP3.LUT R23, R23, 0x4, RZ, 0xfc, !PT ;  /* 0x0000000417170812 */ /* 0x000fe200078efcff */
[----:B-12---:R-:W-:Y:S06]  /*1bef0*/  BRA.DIV UR5, `(.L_x_11750) ;  /* 0x0000003e05fc7947 */ /* 0x006fec000b800000 */
.L_x_11816:
[----:B------:R-:W1:Y:S01]  /*1bf00*/  S2R R2, SR_TID.X ;  /* 0x0000000000027919 */ /* 0x000e620000002100 */
[----:B------:R-:W-:Y:S01]  /*1bf10*/  ISETP.NE.AND P1, PT, R10, 0x1, PT ;  /* 0x000000010a00780c */ /* 0x000fe20003f25270 */
[----:B------:R-:W-:Y:S01]  /*1bf20*/  IMAD.MOV.U32 R33, RZ, RZ, RZ ;  /* 0x000000ffff217224 */ /* 0x000fe200078e00ff */
[----:B0----5:R-:W-:Y:S01]  /*1bf30*/  SHF.R.S32.HI R30, RZ, 0x1f, R27 ;  /* 0x0000001fff1e7819 */ /* 0x021fe2000001141b */
[----:B------:R-:W0:Y:S01]  /*1bf40*/  S2R R3, SR_TID.X ;  /* 0x0000000000037919 */ /* 0x000e220000002100 */
[----:B------:R-:W-:-:S09]  /*1bf50*/  LOP3.LUT R23, R23, 0xffffff7f, RZ, 0xc0, !PT ;  /* 0xffffff7f17177812 */ /* 0x000fd200078ec0ff */
[----:B------:R-:W2:Y:S01]  /*1bf60*/  @P1 LDC R6, c[0x0][0x434] ;  /* 0x00010d00ff061b82 */ /* 0x000ea20000000800 */
[----:B------:R-:W-:-:S07]  /*1bf70*/  @P1 LOP3.LUT R23, R23, 0x80, RZ, 0xfc, !PT ;  /* 0x0000008017171812 */ /* 0x000fce00078efcff */
[----:B------:R-:W3:Y:S01]  /*1bf80*/  @P1 LDC R4, c[0x0][0x438] ;  /* 0x00010e00ff041b82 */ /* 0x000ee20000000800 */
[----:B-1----:R-:W-:Y:S01]  /*1bf90*/  LOP3.LUT R2, R2, 0x7f, RZ, 0xc0, !PT ;  /* 0x0000007f02027812 */ /* 0x002fe200078ec0ff */
[----:B0-----:R-:W-:-:S03]  /*1bfa0*/  IMAD.SHL.U32 R9, R3, 0x10, RZ ;  /* 0x0000001003097824 */ /* 0x001fc600078e00ff */
[----:B------:R-:W-:-:S04]  /*1bfb0*/  SHF.R.U32.HI R2, RZ, 0x3, R2 ;  /* 0x00000003ff027819 */ /* 0x000fc80000011602 */
[----:B------:R-:W-:-:S05]  /*1bfc0*/  LOP3.LUT R9, R2, 0x70, R9, 0xf8, !PT ;  /* 0x0000007002097812 */ /* 0x000fca00078ef809 */
[----:B------:R-:W-:-:S04]  /*1bfd0*/  IMAD R2, R0, 0x60, R9 ;  /* 0x0000006000027824 */ /* 0x000fc800078e0209 */
[C---:B------:R-:W-:Y:S01]  /*1bfe0*/  IMAD.IADD R35, R2.reuse, 0x1, R29 ;  /* 0x0000000102237824 */ /* 0x040fe200078e021d */
[----:B------:R-:W-:-:S03]  /*1bff0*/  ISETP.GE.AND P0, PT, R2, R17, PT ;  /* 0x000000110200720c */ /* 0x000fc60003f06270 */
[----:B--2---:R-:W-:Y:S01]  /*1c000*/  @P1 IMAD.HI.U32 R5, R35, R6, RZ ;  /* 0x0000000623051227 */ /* 0x004fe200078e00ff */
[----:B------:R-:W-:-:S03]  /*1c010*/  ISETP.GT.U32.OR P0, PT, R9, 0x5f, P0 ;  /* 0x0000005f0900780c */ /* 0x000fc60000704470 */
[----:B------:R-:W-:Y:S01]  /*1c020*/  IMAD.MOV.U32 R6, RZ, RZ, R35 ;  /* 0x000000ffff067224 */ /* 0x000fe200078e0023 */
[----:B---3--:R-:W-:-:S09]  /*1c030*/  @P1 SHF.R.U32.HI R6, RZ, R4, R5 ;  /* 0x00000004ff061219 */ /* 0x008fd20000011605 */
[----:B------:R-:W0:Y:S01]  /*1c040*/  @!P0 LDC.64 R2, c[0x0][0x428] ;  /* 0x00010a00ff028b82 */ /* 0x000e220000000a00 */
[----:B------:R-:W-:-:S07]  /*1c050*/  @!P0 SHF.R.S32.HI R7, RZ, 0x1f, R6 ;  /* 0x0000001fff078819 */ /* 0x000fce0000011406 */
[----:B------:R-:W1:Y:S01]  /*1c060*/  @!P0 LDC.64 R4, c[0x0][0x418] ;  /* 0x00010600ff048b82 */ /* 0x000e620000000a00 */
[----:B0-----:R-:W-:-:S04]  /*1c070*/  @!P0 IMAD R8, R30, R2, RZ ;  /* 0x000000021e088224 */ /* 0x001fc800078e02ff */
[C---:B------:R-:W-:Y:S02]  /*1c080*/  @!P0 IMAD R8, R27.reuse, R3, R8 ;  /* 0x000000031b088224 */ /* 0x040fe400078e0208 */
[----:B------:R-:W-:-:S04]  /*1c090*/  @!P0 IMAD.WIDE.U32 R2, R27, R2, R6 ;  /* 0x000000021b028225 */ /* 0x000fc800078e0006 */
[----:B------:R-:W-:Y:S01]  /*1c0a0*/  @!P0 IMAD.IADD R8, R3, 0x1, R8 ;  /* 0x0000000103088824 */ /* 0x000fe200078e0208 */
[----:B-1----:R-:W-:-:S04]  /*1c0b0*/  @!P0 LEA R4, P1, R2, R4, 0x2 ;  /* 0x0000000402048211 */ /* 0x002fc800078210ff */
[----:B------:R-:W-:Y:S01]  /*1c0c0*/  @!P0 LEA.HI.X R5, R2, R5, R8, 0x2, P1 ;  /* 0x0000000502058211 */ /* 0x000fe200008f1408 */
[----:B------:R-:W-:Y:S01]  /*1c0d0*/  IMAD.MOV R2, RZ, RZ, -R6 ;  /* 0x000000ffff027224 */ /* 0x000fe200078e0a06 */
[----:B------:R-:W-:-:S03]  /*1c0e0*/  SEL R3, RZ, 0x1, P2 ;  /* 0x00000001ff037807 */ /* 0x000fc60001000000 */
[----:B------:R-:W-:Y:S01]  /*1c0f0*/  IMAD R35, R10, R2, R35 ;  /* 0x000000020a237224 */ /* 0x000fe200078e0223 */
[----:B------:R0:W5:Y:S01]  /*1c100*/  @!P0 LDG.E R33, desc[UR36][R4.64] ;  /* 0x0000002404218981 */ /* 0x000162000c1e1900 */
[----:B------:R-:W-:Y:S01]  /*1c110*/  IMAD.U32 R2, RZ, RZ, UR38 ;  /* 0x00000026ff027e24 */ /* 0x000fe2000f8e00ff */
[----:B------:R-:W-:Y:S02]  /*1c120*/  ISETP.GT.U32.AND P1, PT, R9, 0x5f, PT ;  /* 0x0000005f0900780c */ /* 0x000fe40003f24070 */
[----:B------:R0:W-:Y:S01]  /*1c130*/  STL [R1+0x428], R3 ;  /* 0x0004280301007387 */ /* 0x0001e20000100800 */
[----:B------:R-:W-:Y:S02]  /*1c140*/  LOP3.LUT R23, R23, 0xffffffbf, RZ, 0xc0, !PT ;  /* 0xffffffbf17177812 */ /* 0x000fe400078ec0ff */
[----:B------:R-:W-:Y:S02]  /*1c150*/  ISETP.NE.AND P0, PT, R2, 0x3, PT ;  /* 0x000000030200780c */ /* 0x000fe40003f05270 */
[----:B------:R-:W-:-:S11]  /*1c160*/  SHF.R.S32.HI R26, RZ, 0x1f, R18 ;  /* 0x0000001fff1a7819 */ /* 0x000fd60000011412 */
[----:B------:R-:W-:-:S04]  /*1c170*/  @P0 LOP3.LUT R23, R23, 0x40, RZ, 0xfc, !PT ;  /* 0x0000004017170812 */ /* 0x000fc800078efcff */
[----:B------:R-:W-:-:S04]  /*1c180*/  LOP3.LUT R23, R23, 0xffffffdf, RZ, 0xc0, !PT ;  /* 0xffffffdf17177812 */ /* 0x000fc800078ec0ff */
[----:B------:R-:W-:Y:S01]  /*1c190*/  @P1 LOP3.LUT R23, R23, 0x20, RZ, 0xfc, !PT ;  /* 0x0000002017171812 */ /* 0x000fe200078efcff */
[----:B0-----:R-:W-:Y:S06]  /*1c1a0*/  @!P0 BRA `(.L_x_11751) ;  /* 0x0000000000048947 */ /* 0x001fec0003800000 */
[----:B------:R-:W-:Y:S01]  /*1c1b0*/  BPT.TRAP 0x1 ;  /* 0x000000040000795c */ /* 0x000fe20000300000 */
.L_x_11751:
[----:B------:R-:W-:Y:S01]  /*1c1c0*/  IMAD R32, R0, -0x60, R17 ;  /* 0xffffffa000207824 */ /* 0x000fe200078e0211 */
[----:B------:R-:W-:Y:S01]  /*1c1d0*/  SHF.L.U32 R0, R25, 0x1f, RZ ;  /* 0x0000001f19007819 */ /* 0x000fe200000006ff */
[----:B------:R-:W-:Y:S01]  /*1c1e0*/  IMAD R17, R24, 0x8, R22 ;  /* 0x0000000818117824 */ /* 0x000fe200078e0216 */
[----:B------:R-:W-:Y:S03]  /*1c1f0*/  BSSY B0, `(.L_x_11752) ;  /* 0x0000003000007945 */ /* 0x000fe60003800000 */
[----:B------:R-:W0:Y:S02]  /*1c200*/  SYNCS.PHASECHK.TRANS64.TRYWAIT P0, [R17+URZ+0x22840], R0 ;  /* 0x02284000110075a7 */ /* 0x000e24000800017f */
[----:B0-----:R-:W-:Y:S05]  /*1c210*/  @!P0 BRA `(.L_x_11753) ;  /* 0x0000003c00688947 */ /* 0x001fea0003800000 */
.L_x_11817:
[----:B------:R-:W-:Y:S05]  /*1c220*/  BSYNC B0 ;  /* 0x0000000000007941 */ /* 0x000fea0003800000 */
.L_x_11752:
        /* <DEDUP_REMOVED lines=89> */
.L_x_11831:
        /* <DEDUP_REMOVED lines=10> */
.L_x_11755:
        /* <DEDUP_REMOVED lines=10> */
.L_x_11756:
        /* <DEDUP_REMOVED lines=23> */
.L_x_11758:
[----:B------:R-:W-:Y:S05]  /*1ca70*/  BSYNC B6 ;  /* 0x0000000000067941 */ /* 0x000fea0003800000 */
.L_x_11757:
[----:B0-----:R-:W2:Y:S01]  /*1ca80*/  LDL.LU R2, [R1+0x410] ;  /* 0x0004100001027983 */ /* 0x001ea20000300800 */
[----:B------:R-:W0:Y:S01]  /*1ca90*/  LDC R20, c[0x0][0x448] ;  /* 0x00011200ff147b82 */ /* 0x000e220000000800 */
[----:B------:R-:W-:Y:S01]  /*1caa0*/  ULDC.64 UR4, c[0x0][0x298] ;  /* 0x0000a60000047ab9 */ /* 0x000fe20000000a00 */
[----:B------:R-:W-:Y:S01]  /*1cab0*/  LOP3.LUT P6, RZ, R23, 0x200, RZ, 0xc0, !PT ;  /* 0x0000020017ff7812 */ /* 0x000fe200078cc0ff */
[----:B------:R-:W3:Y:S01]  /*1cac0*/  S2R R21, SR_TID.X ;  /* 0x0000000000157919 */ /* 0x000ee20000002100 */
[----:B------:R-:W-:Y:S01]  /*1cad0*/  SHF.R.S32.HI R4, RZ, 0x1f, R19 ;  /* 0x0000001fff047819 */ /* 0x000fe20000011413 */
[----:B------:R-:W4:Y:S03]  /*1cae0*/  S2R R8, SR_TID.X ;  /* 0x0000000000087919 */ /* 0x000f260000002100 */
[----:B------:R-:W-:Y:S02]  /*1caf0*/  SEL R4, R4, RZ, !P6 ;  /* 0x000000ff04047207 */ /* 0x000fe40007000000 */
[----:B---3--:R-:W-:-:S04]  /*1cb00*/  LOP3.LUT R21, R21, 0x7f, RZ, 0xc0, !PT ;  /* 0x0000007f15157812 */ /* 0x008fc800078ec0ff */
[----:B------:R-:W-:Y:S01]  /*1cb10*/  SHF.R.U32.HI R21, RZ, 0x3, R21 ;  /* 0x00000003ff157819 */ /* 0x000fe20000011615 */
        /* <DEDUP_REMOVED lines=16> */
[----:B------:R-:W0:Y:S01]  /*1cc20*/  S2R R20, SR_TID.X ;  /* 0x0000000000147919 */ /* 0x000e220000002100 */
[----:B------:R-:W-:-:S04]  /*1cc30*/  IMAD.WIDE.U32 R2, R0, UR4, R2 ;  /* 0x0000000400027c25 */ /* 0x000fc8000f8e0002 */
[----:B------:R-:W-:Y:S01]  /*1cc40*/  IMAD R4, R0, UR5, R4 ;  /* 0x0000000500047c24 */ /* 0x000fe2000f8e0204 */
[----:B------:R-:W-:-:S03]  /*1cc50*/  ULDC.64 UR4, c[0x0][0x2d0] ;  /* 0x0000b40000047ab9 */ /* 0x000fc60000000a00 */
[----:B------:R-:W-:Y:S02]  /*1cc60*/  IMAD.IADD R3, R3, 0x1, R4 ;  /* 0x0000000103037824 */ /* 0x000fe400078e0204 */
[----:B------:R-:W2:Y:S08]  /*1cc70*/  @P6 LDC R6, c[0x0][0x44c] ;  /* 0x00011300ff066b82 */ /* 0x000eb00000000800 */
[----:B------:R-:W3:Y:S01]  /*1cc80*/  @P6 LDC R5, c[0x0][0x450] ;  /* 0x00011400ff056b82 */ /* 0x000ee20000000800 */
[----:B0-----:R-:W-:-:S05]  /*1cc90*/  IMAD.SHL.U32 R20, R20, 0x10, RZ ;  /* 0x0000001014147824 */ /* 0x001fca00078e00ff */
[----:B------:R-:W-:-:S05]  /*1cca0*/  LOP3.LUT R20, R21, 0x70, R20, 0xf8, !PT ;  /* 0x0000007015147812 */ /* 0x000fca00078ef814 */
[----:B------:R-:W-:Y:S01]  /*1ccb0*/  IMAD.IADD R0, R20, 0x1, R34 ;  /* 0x0000000114007824 */ /* 0x000fe200078e0222 */
[----:B------:R-:W-:-:S03]  /*1ccc0*/  LOP3.LUT R20, R8, 0x7f, RZ, 0xc0, !PT ;  /* 0x0000007f08147812 */ /* 0x000fc600078ec0ff */
[----:B--2---:R-:W-:Y:S01]  /*1ccd0*/  @P6 IMAD.HI.U32 R6, R0, R6, RZ ;  /* 0x0000000600066227 */ /* 0x004fe200078e00ff */
[----:B------:R-:W-:-:S03]  /*1cce0*/  SHF.R.U32.HI R8, RZ, 0x3, R20 ;  /* 0x00000003ff087819 */ /* 0x000fc60000011614 */
[----:B------:R-:W-:Y:S01]  /*1ccf0*/  IMAD.MOV.U32 R4, RZ, RZ, R0 ;  /* 0x000000ffff047224 */ /* 0x000fe200078e0000 */
[----:B---3--:R-:W-:Y:S02]  /*1cd00*/  @P6 SHF.R.U32.HI R4, RZ, R5, R6 ;  /* 0x00000005ff046219 */ /* 0x008fe40000011606 */
        /* <DEDUP_REMOVED lines=19> */
[----:B------:R-:W-:-:S03]  /*1ce40*/  UMOV UR5, 0xffffffff ;  /* 0xffffffff00057882 */ /* 0x000fc60000000000 */
[----:B------:R-:W-:Y:S07]  /*1ce50*/  BRA.DIV UR5, `(.L_x_11759) ;  /* 0x0000003a056c7947 */ /* 0x000fee000b800000 */
[----:B------:R-:W0:Y:S01]  /*1ce60*/  SHFL.IDX PT, R3, R0, RZ, 0x181f ;  /* 0x00181fff00037589 */ /* 0x000e2200000e0000 */
[----:B------:R-:W-:Y:S02]  /*1ce70*/  IMAD R36, R36, R6, RZ ;  /* 0x0000000624247224 */ /* 0x000fe400078e02ff */
        /* <DEDUP_REMOVED lines=72> */
.L_x_11848:
[----:B------:R-:W-:-:S05]  /*1d300*/  VIADD R34, R34, 0x70 ;  /* 0x0000007022227836 */ /* 0x000fca0000000000 */
[----:B------:R-:W-:-:S13]  /*1d310*/  ISETP.GE.AND P0, PT, R34, R36, PT ;  /* 0x000000242200720c */ /* 0x000fda0003f06270 */
        /* <DEDUP_REMOVED lines=8> */
.L_x_11760:
        /* <DEDUP_REMOVED lines=18> */
.L_x_11849:
[----:B------:R-:W-:Y:S05]  /*1d4c0*/  BSYNC B0 ;  /* 0x0000000000007941 */ /* 0x000fea0003800000 */
.L_x_11761:
[----:B------:R-:W-:-:S13]  /*1d4d0*/  LOP3.LUT P0, RZ, R23, 0x40, RZ, 0xc0, !PT ;  /* 0x0000004017ff7812 */ /* 0x000fda000780c0ff */
[----:B------:R-:W-:Y:S05]  /*1d4e0*/  @!P0 BRA `(.L_x_11763) ;  /* 0x0000000000048947 */ /* 0x000fea0003800000 */
[----:B------:R-:W-:Y:S01]  /*1d4f0*/  BPT.TRAP 0x1 ;  /* 0x000000040000795c */ /* 0x000fe20000300000 */
.L_x_11763:
[----:B------:R-:W-:Y:S01]  /*1d500*/  SHF.L.U32 R0, R25, 0x1f, RZ ;  /* 0x0000001f19007819 */ /* 0x000fe200000006ff */
[----:B------:R-:W-:Y:S03]  /*1d510*/  BSSY B0, `(.L_x_11764) ;  /* 0x0000003000007945 */ /* 0x000fe60003800000 */
[----:B------:R-:W2:Y:S02]  /*1d520*/  SYNCS.PHASECHK.TRANS64.TRYWAIT P0, [R17+URZ+0x22860], R0 ;  /* 0x02286000110075a7 */ /* 0x000ea4000800017f */
[----:B--2---:R-:W-:Y:S05]  /*1d530*/  @!P0 BRA `(.L_x_11765) ;  /* 0x0000003c006c8947 */ /* 0x004fea0003800000 */
.L_x_11850:
[----:B------:R-:W-:Y:S05]  /*1d540*/  BSYNC B0 ;  /* 0x0000000000007941 */ /* 0x000fea0003800000 */
.L_x_11764:
        /* <DEDUP_REMOVED lines=11> */
[----:B------:R-:W-:Y:S01]  /*1d600*/  IMAD R5, R35, UR5, R0 ;  /* 0x0000000523057c24 */ /* 0x000fe2000f8e0200 */
[----:B------:R-:W-:Y:S02]  /*1d610*/  ULDC.64 UR4, c[0x0][0x338] ;  /* 0x0000ce0000047ab9 */ /* 0x000fe40000000a00 */
[----:B---3--:R-:W-:Y:S02]  /*1d620*/  IMAD R0, R6, UR4, RZ ;  /* 0x0000000406007c24 */ /* 0x008fe4000f8e02ff */
[----:B------:R-:W-:Y:S02]  /*1d630*/  IMAD.IADD R3, R3, 0x1, R5 ;  /* 0x0000000103037824 */ /* 0x000fe400078e0205 */
[C---:B------:R-:W-:Y:S01]  /*1d640*/  IMAD R5, R33.reuse, UR5, R0 ;  /* 0x0000000521057c24 */ /* 0x040fe2000f8e0200 */
[----:B------:R-:W-:Y:S01]  /*1d650*/  SEL R0, RZ, 0x2, P3 ;  /* 0x00000002ff007807 */ /* 0x000fe20001800000 */
[----:B------:R-:W-:Y:S01]  /*1d660*/  IMAD.WIDE.U32 R2, R33, UR4, R2 ;  /* 0x0000000421027c25 */ /* 0x000fe2000f8e0002 */
        /* <DEDUP_REMOVED lines=18> */
[----:B------:R-:W2:Y:S01]  /*1d790*/  SHFL.IDX PT, R14, R5, RZ, 0x181f ;  /* 0x00181fff050e7589 */ /* 0x000ea200000e0000 */
[----:B------:R-:W-:-:S03]  /*1d7a0*/  LOP3.LUT P1, RZ, R7, 0x4, RZ, 0xc0, !PT ;  /* 0x0000000407ff7812 */ /* 0x000fc6000782c0ff */
[----:B------:R-:W3:Y:S01]  /*1d7b0*/  SHFL.IDX PT, R3, R6, RZ, 0x181f ;  /* 0x00181fff06037589 */ /* 0x000ee200000e0000 */
        /* <DEDUP_REMOVED lines=43> */
[C---:B------:R-:W-:Y:S01]  /*1da70*/  ISETP.LT.OR P3, PT, R32.reuse, 0x31, P4 ;  /* 0x000000312000780c */ /* 0x040fe20002761670 */
[----:B------:R-:W0:Y:S04]  /*1da80*/  SHFL.IDX PT, R3, R6, 0x4, 0x181f ;  /* 0x00981f0006037f89 */ /* 0x000e2800000e0000 */
[----:B------:R-:W2:Y:S08]  /*1da90*/  SHFL.IDX PT, R6, R6, 0x5, 0x181f ;  /* 0x00b81f0006067f89 */ /* 0x000eb000000e0000 */
        /* <DEDUP_REMOVED lines=8> */
[----:B------:R3:W4:Y:S02]  /*1db20*/  SHFL.IDX PT, R14, R5, 0x5, 0x181f ;  /* 0x00b81f00050e7f89 */ /* 0x00072400000e0000 */
        /* <DEDUP_REMOVED lines=9> */
.L_x_11864:
[----:B0--3--:R-:W-:Y:S02]  /*1dbc0*/  IADD3 R2, P3, R14, R0, RZ ;  /* 0x000000000e027210 */ /* 0x009fe40007f7e0ff */
        /* <DEDUP_REMOVED lines=14> */
.L_x_11767:
        /* <DEDUP_REMOVED lines=10> */
.L_x_11768:
[----:B0-----:R-:W2:Y:S01]  /*1dd50*/  LDL.LU R2, [R1+0x418] ;  /* 0x0004180001027983 */ /* 0x001ea20000300800 */
[----:B------:R0:W-:Y:S01]  /*1dd60*/  SYNCS.ARRIVE.TRANS64.A1T0 RZ, [R17+URZ+0x22850], RZ ;  /* 0x022850ff11ff79a7 */ /* 0x0001e2000810003f */
[----:B------:R-:W-:Y:S01]  /*1dd70*/  BSSY B0, `(.L_x_11769) ;  /* 0x00000dd000007945 */ /* 0x000fe20003800000 */
[----:B--2---:R-:W-:-:S05]  /*1dd80*/  VIADD R10, R2, 0xfffffffe ;  /* 0xfffffffe020a7836 */ /* 0x004fca0000000000 */
[----:B------:R-:W-:-:S13]  /*1dd90*/  ISETP.GE.AND P0, PT, R10, R31, PT ;  /* 0x0000001f0a00720c */ /* 0x000fda0003f06270 */
[----:B0-----:R-:W-:Y:S05]  /*1dda0*/  @!P0 BRA `(.L_x_11770) ;  /* 0x0000000c00648947 */ /* 0x001fea0003800000 */
.L_x_11783:
        /* <DEDUP_REMOVED lines=12> */
[----:B--2---:R-:W2:Y:S01]  /*1de70*/  @!P2 LDC.64 R4, c[0x0][0x428] ;  /* 0x00010a00ff04ab82 */ /* 0x004ea20000000a00 */
[----:B0-----:R-:W-:-:S13]  /*1de80*/  ISETP.NE.AND P0, PT, R3, 0x1, PT ;  /* 0x000000010300780c */ /* 0x001fda0003f05270 */
[----:B------:R-:W0:Y:S08]  /*1de90*/  @P0 LDC R3, c[0x0][0x434] ;  /* 0x00010d00ff030b82 */ /* 0x000e300000000800 */
[----:B---3--:R-:W3:Y:S01]  /*1dea0*/  @P0 LDC R7, c[0x0][0x438] ;  /* 0x00010e00ff070b82 */ /* 0x008ee20000000800 */
[----:B0-----:R-:W-:-:S05]  /*1deb0*/  @P0 IMAD.HI.U32 R2, R8, R3, RZ ;  /* 0x0000000308020227 */ /* 0x001fca00078e00ff */
[----:B---3--:R-:W-:Y:S01]  /*1dec0*/  @P0 SHF.R.U32.HI R9, RZ, R7, R2 ;  /* 0x00000007ff090219 */ /* 0x008fe20000011602 */
[----:B--2---:R-:W-:Y:S01]  /*1ded0*/  @!P2 IMAD R2, R30, R4, RZ ;  /* 0x000000041e02a224 */ /* 0x004fe200078e02ff */
[----:B----4-:R-:W0:Y:S02]  /*1dee0*/  @!P2 LDC.64 R6, c[0x0][0x418] ;  /* 0x00010600ff06ab82 */ /* 0x010e240000000a00 */
        /* <DEDUP_REMOVED lines=16> */
[----:B------:R-:W-:Y:S01]  /*1dff0*/  LOP3.LUT R25, R25, R2, RZ, 0x3c, !PT ;  /* 0x0000000219197212 */ /* 0x000fe200078e3cff */
[----:B------:R-:W-:-:S02]  /*1e000*/  IMAD.MOV.U32 R2, RZ, RZ, R10 ;  /* 0x000000ffff027224 */ /* 0x000fc400078e000a */
[----:B------:R-:W-:-:S03]  /*1e010*/  VIADD R10, R10, 0xffffffff ;  /* 0xffffffff0a0a7836 */ /* 0x000fc60000000000 */
[----:B------:R-:W-:Y:S01]  /*1e020*/  ISETP.GT.AND P2, PT, R2, R31, PT ;  /* 0x0000001f0200720c */ /* 0x000fe20003f44270 */
[----:B0-----:R-:W-:-:S12]  /*1e030*/  @!P1 BRA `(.L_x_11771) ;  /* 0x0000000000049947 */ /* 0x001fd80003800000 */
[----:B------:R-:W-:Y:S01]  /*1e040*/  BPT.TRAP 0x1 ;  /* 0x000000040000795c */ /* 0x000fe20000300000 */
.L_x_11771:
[----:B------:R-:W-:Y:S01]  /*1e050*/  IMAD R6, R24, 0x8, R22 ;  /* 0x0000000818067824 */ /* 0x000fe200078e0216 */
[----:B------:R-:W-:Y:S01]  /*1e060*/  SHF.L.U32 R21, R25, 0x1f, RZ ;  /* 0x0000001f19157819 */ /* 0x000fe200000006ff */
[----:B------:R-:W-:Y:S01]  /*1e070*/  BSSY B1, `(.L_x_11772) ;  /* 0x0000004000017945 */ /* 0x000fe20003800000 */
[----:B-1----:R-:W-:Y:S02]  /*1e080*/  SHF.R.S32.HI R17, RZ, 0x1f, R5 ;  /* 0x0000001fff117819 */ /* 0x002fe40000011405 */
[----:B------:R-:W0:Y:S02]  /*1e090*/  SYNCS.PHASECHK.TRANS64.TRYWAIT P0, [R6+URZ+0x22840], R21 ;  /* 0x02284015060075a7 */ /* 0x000e24000800017f */
[----:B0-----:R-:W-:Y:S05]  /*1e0a0*/  @!P0 BRA `(.L_x_11773) ;  /* 0x0000003800e48947 */ /* 0x001fea0003800000 */
.L_x_11865:
[----:B------:R-:W-:Y:S05]  /*1e0b0*/  BSYNC B1 ;  /* 0x0000000000017941 */ /* 0x000fea0003800000 */
.L_x_11772:
        /* <DEDUP_REMOVED lines=52> */
.L_x_11879:
        /* <DEDUP_REMOVED lines=8> */
.L_x_11775:
        /* <DEDUP_REMOVED lines=10> */
.L_x_11776:
[----:B------:R3:W-:Y:S01]  /*1e520*/  SYNCS.ARRIVE.TRANS64.A1T0 RZ, [R6+URZ+0x22830], RZ ;  /* 0x022830ff06ff79a7 */ /* 0x0007e2000810003f */
[----:B------:R-:W-:Y:S05]  /*1e530*/  @!P3 BRA `(.L_x_11777) ;  /* 0x000000000004b947 */ /* 0x000fea0003800000 */
[----:B------:R-:W-:Y:S01]  /*1e540*/  BPT.TRAP 0x1 ;  /* 0x000000040000795c */ /* 0x000fe20000300000 */
.L_x_11777:
[----:B------:R-:W4:Y:S01]  /*1e550*/  SYNCS.PHASECHK.TRANS64.TRYWAIT P0, [R6+URZ+0x22860], R21 ;  /* 0x02286015060075a7 */ /* 0x000f22000800017f */
[----:B------:R-:W-:Y:S04]  /*1e560*/  BSSY B1, `(.L_x_11778) ;  /* 0x0000002000017945 */ /* 0x000fe80003800000 */
[----:B----4-:R-:W-:Y:S05]  /*1e570*/  @!P0 BRA `(.L_x_11779) ;  /* 0x0000003c00688947 */ /* 0x010fea0003800000 */
.L_x_11880:
[----:B------:R-:W-:Y:S05]  /*1e580*/  BSYNC B1 ;  /* 0x0000000000017941 */ /* 0x000fea0003800000 */
.L_x_11778:
[----:B------:R-:W-:Y:S01]  /*1e590*/  ULDC.64 UR4, c[0x0][0x328] ;  /* 0x0000ca0000047ab9 */ /* 0x000fe20000000a00 */
[----:B------:R-:W-:Y:S01]  /*1e5a0*/  LOP3.LUT P5, RZ, R23, 0x1, RZ, 0xc0, !PT ;  /* 0x0000000117ff7812 */ /* 0x000fe200078ac0ff */
[----:B--2---:R-:W-:Y:S01]  /*1e5b0*/  IMAD R2, R17, UR4, RZ ;  /* 0x0000000411027c24 */ /* 0x004fe2000f8e02ff */
[C---:B------:R-:W-:Y:S01]  /*1e5c0*/  LOP3.LUT P4, RZ, R23.reuse, 0x10, RZ, 0xc0, !PT ;  /* 0x0000001017ff7812 */ /* 0x040fe2000788c0ff */
[----:B------:R-:W-:Y:S01]  /*1e5d0*/  IMAD R8, R24, 0x6000, R28 ;  /* 0x0000600018087824 */ /* 0x000fe200078e021c */
[----:B------:R-:W-:Y:S01]  /*1e5e0*/  LOP3.LUT P3, RZ, R23, 0x8, RZ, 0xc0, !PT ;  /* 0x0000000817ff7812 */ /* 0x000fe2000786c0ff */
[----:B-1----:R-:W-:Y:S01]  /*1e5f0*/  IMAD R7, R5, UR5, R2 ;  /* 0x0000000505077c24 */ /* 0x002fe2000f8e0202 */
[----:B------:R-:W-:Y:S01]  /*1e600*/  LOP3.LUT P1, RZ, R23, 0x4, RZ, 0xc0, !PT ;  /* 0x0000000417ff7812 */ /* 0x000fe2000782c0ff */
        /* <DEDUP_REMOVED lines=17> */
[----:B------:R-:W1:Y:S01]  /*1e720*/  SHFL.IDX PT, R14, R7, RZ, 0x181f ;  /* 0x00181fff070e7589 */ /* 0x000e6200000e0000 */
[----:B------:R-:W-:-:S03]  /*1e730*/  IMAD R8, R8, 0x2, R22 ;  /* 0x0000000208087824 */ /* 0x000fc600078e0216 */
[----:B------:R-:W2:Y:S04]  /*1e740*/  SHFL.IDX PT, R3, R9, RZ, 0x181f ;  /* 0x00181fff09037589 */ /* 0x000ea800000e0000 */
[----:B------:R-:W-:Y:S04]  /*1e750*/  SHFL.IDX PT, R5, R9, 0x1, 0x181f ;  /* 0x00381f0009057f89 */ /* 0x000fe800000e0000 */
[----:B------:R-:W-:Y:S01]  /*1e760*/  SHFL.IDX PT, R17, R9, 0x2, 0x181f ;  /* 0x00581f0009117f89 */ /* 0x000fe200000e0000 */
[----:B-1----:R-:W-:-:S03]  /*1e770*/  IADD3 R2, P0, R14, R0, RZ ;  /* 0x000000000e027210 */ /* 0x002fc60007f1e0ff */
[----:B------:R-:W1:Y:S02]  /*1e780*/  SHFL.IDX PT, R14, R7, 0x1, 0x181f ;  /* 0x00381f00070e7f89 */ /* 0x000e6400000e0000 */
[----:B--2---:R-:W-:-:S05]  /*1e790*/  IMAD.X R3, RZ, RZ, R3, P0 ;  /* 0x000000ffff037224 */ /* 0x004fca00000e0603 */
[----:B------:R-:W-:Y:S04]  /*1e7a0*/  LDGSTS.E.BYPASS.LTC128B.128 [R8+0x400], desc[UR36][R2.64], !P5 ;  /* 0x0040000002087fae */ /* 0x000fe8000e901d64 */
[----:B------:R-:W-:Y:S04]  /*1e7b0*/  LDGSTS.E.BYPASS.LTC128B.128 [R8+0x3400], desc[UR36][R2.64+0x80], !P4 ;  /* 0x0340008002087fae */ /* 0x000fe8000e101d64 */
[----:B------:R-:W-:Y:S04]  /*1e7c0*/  LDGSTS.E.BYPASS.LTC128B.128 [R8+0x6400], desc[UR36][R2.64+0x100], !P3 ;  /* 0x0640010002087fae */ /* 0x000fe8000d901d64 */
[----:B------:R2:W-:Y:S01]  /*1e7d0*/  LDGSTS.E.BYPASS.LTC128B.128 [R8+0x9400], desc[UR36][R2.64+0x180], !P1 ;  /* 0x0940018002087fae */ /* 0x0005e2000c901d64 */
[----:B-1----:R-:W-:-:S03]  /*1e7e0*/  IADD3 R4, P0, R14, R0, RZ ;  /* 0x000000000e047210 */ /* 0x002fc60007f1e0ff */
[----:B------:R-:W2:Y:S02]  /*1e7f0*/  SHFL.IDX PT, R14, R7, 0x2, 0x181f ;  /* 0x00581f00070e7f89 */ /* 0x000ea400000e0000 */
[----:B------:R-:W-:-:S05]  /*1e800*/  IMAD.X R5, RZ, RZ, R5, P0 ;  /* 0x000000ffff057224 */ /* 0x000fca00000e0605 */
[----:B------:R-:W-:Y:S04]  /*1e810*/  LDGSTS.E.BYPASS.LTC128B.128 [R8+0xc00], desc[UR36][R4.64], !P5 ;  /* 0x00c0000004087fae */ /* 0x000fe8000e901d64 */
[----:B------:R-:W-:Y:S04]  /*1e820*/  LDGSTS.E.BYPASS.LTC128B.128 [R8+0x3c00], desc[UR36][R4.64+0x80], !P4 ;  /* 0x03c0008004087fae */ /* 0x000fe8000e101d64 */
[----:B------:R-:W-:Y:S04]  /*1e830*/  LDGSTS.E.BYPASS.LTC128B.128 [R8+0x6c00], desc[UR36][R4.64+0x100], !P3 ;  /* 0x06c0010004087fae */ /* 0x000fe8000d901d64 */
[----:B------:R1:W-:Y:S01]  /*1e840*/  LDGSTS.E.BYPASS.LTC128B.128 [R8+0x9c00], desc[UR36][R4.64+0x180], !P1 ;  /* 0x09c0018004087fae */ /* 0x0003e2000c901d64 */
[----:B--2---:R-:W-:-:S03]  /*1e850*/  IADD3 R2, P0, R14, R0, RZ ;  /* 0x000000000e027210 */ /* 0x004fc60007f1e0ff */
[----:B------:R-:W2:Y:S02]  /*1e860*/  SHFL.IDX PT, R14, R7, 0x3, 0x181f ;  /* 0x00781f00070e7f89 */ /* 0x000ea400000e0000 */
[----:B------:R-:W-:Y:S02]  /*1e870*/  IMAD.X R3, RZ, RZ, R17, P0 ;  /* 0x000000ffff037224 */ /* 0x000fe400000e0611 */
[----:B------:R-:W-:Y:S04]  /*1e880*/  SHFL.IDX PT, R17, R9, 0x4, 0x181f ;  /* 0x00981f0009117f89 */ /* 0x000fe800000e0000 */
[----:B-1----:R-:W1:Y:S04]  /*1e890*/  SHFL.IDX PT, R5, R9, 0x3, 0x181f ;  /* 0x00781f0009057f89 */ /* 0x002e6800000e0000 */
[----:B------:R-:W-:Y:S04]  /*1e8a0*/  LDGSTS.E.BYPASS.LTC128B.128 [R8+0x1400], desc[UR36][R2.64], !P5 ;  /* 0x0140000002087fae */ /* 0x000fe8000e901d64 */
[----:B------:R-:W-:Y:S04]  /*1e8b0*/  LDGSTS.E.BYPASS.LTC128B.128 [R8+0x4400], desc[UR36][R2.64+0x80], !P4 ;  /* 0x0440008002087fae */ /* 0x000fe8000e101d64 */
[----:B------:R-:W-:Y:S01]  /*1e8c0*/  LDGSTS.E.BYPASS.LTC128B.128 [R8+0x7400], desc[UR36][R2.64+0x100], !P3 ;  /* 0x0740010002087fae */ /* 0x000fe2000d901d64 */
[----:B--2---:R-:W-:-:S03]  /*1e8d0*/  IADD3 R4, P0, R14, R0, RZ ;  /* 0x000000000e047210 */ /* 0x004fc60007f1e0ff */
[----:B------:R2:W-:Y:S04]  /*1e8e0*/  LDGSTS.E.BYPASS.LTC128B.128 [R8+0xa400], desc[UR36][R2.64+0x180], !P1 ;  /* 0x0a40018002087fae */ /* 0x0005e8000c901d64 */
[----:B------:R-:W2:Y:S01]  /*1e8f0*/  SHFL.IDX PT, R14, R7, 0x4, 0x181f ;  /* 0x00981f00070e7f89 */ /* 0x000ea200000e0000 */
[----:B-1----:R-:W-:-:S03]  /*1e900*/  IMAD.X R5, RZ, RZ, R5, P0 ;  /* 0x000000ffff057224 */ /* 0x002fc600000e0605 */
[----:B------:R-:W1:Y:S04]  /*1e910*/  SHFL.IDX PT, R9, R9, 0x5, 0x181f ;  /* 0x00b81f0009097f89 */ /* 0x000e6800000e0000 */
[----:B------:R0:W-:Y:S04]  /*1e920*/  LDGSTS.E.BYPASS.LTC128B.128 [R8+0x1c00], desc[UR36][R4.64], !P5 ;  /* 0x01c0000004087fae */ /* 0x0001e8000e901d64 */
[----:B------:R0:W-:Y:S04]  /*1e930*/  LDGSTS.E.BYPASS.LTC128B.128 [R8+0x4c00], desc[UR36][R4.64+0x80], !P4 ;  /* 0x04c0008004087fae */ /* 0x0001e8000e101d64 */
[----:B------:R0:W-:Y:S04]  /*1e940*/  LDGSTS.E.BYPASS.LTC128B.128 [R8+0x7c00], desc[UR36][R4.64+0x100], !P3 ;  /* 0x07c0010004087fae */ /* 0x0001e8000d901d64 */
[----:B------:R0:W-:Y:S01]  /*1e950*/  LDGSTS.E.BYPASS.LTC128B.128 [R8+0xac00], desc[UR36][R4.64+0x180], !P1 ;  /* 0x0ac0018004087fae */ /* 0x0001e2000c901d64 */
[----:B--2---:R-:W-:-:S03]  /*1e960*/  IADD3 R2, P0, R14, R0, RZ ;  /* 0x000000000e027210 */ /* 0x004fc60007f1e0ff */
[----:B------:R0:W2:Y:S02]  /*1e970*/  SHFL.IDX PT, R14, R7, 0x5, 0x181f ;  /* 0x00b81f00070e7f89 */ /* 0x0000a400000e0000 */
[----:B------:R-:W-:-:S05]  /*1e980*/  IMAD.X R3, RZ, RZ, R17, P0 ;  /* 0x000000ffff037224 */ /* 0x000fca00000e0611 */
[----:B------:R0:W-:Y:S04]  /*1e990*/  LDGSTS.E.BYPASS.LTC128B.128 [R8+0x2400], desc[UR36][R2.64], !P5 ;  /* 0x0240000002087fae */ /* 0x0001e8000e901d64 */
[----:B------:R0:W-:Y:S04]  /*1e9a0*/  LDGSTS.E.BYPASS.LTC128B.128 [R8+0x5400], desc[UR36][R2.64+0x80], !P4 ;  /* 0x0540008002087fae */ /* 0x0001e8000e101d64 */
[----:B------:R0:W-:Y:S04]  /*1e9b0*/  LDGSTS.E.BYPASS.LTC128B.128 [R8+0x8400], desc[UR36][R2.64+0x100], !P3 ;  /* 0x0840010002087fae */ /* 0x0001e8000d901d64 */
[----:B-1----:R0:W-:Y:S02]  /*1e9c0*/  LDGSTS.E.BYPASS.LTC128B.128 [R8+0xb400], desc[UR36][R2.64+0x180], !P1 ;  /* 0x0b40018002087fae */ /* 0x0021e4000c901d64 */
.L_x_11894:
[----:B0-2---:R-:W-:-:S05]  /*1e9d0*/  IADD3 R2, P0, R14, R0, RZ ;  /* 0x000000000e027210 */ /* 0x005fca0007f1e0ff */
        /* <DEDUP_REMOVED lines=10> */
.L_x_11781:
        /* <DEDUP_REMOVED lines=10> */
.L_x_11782:
[----:B------:R2:W-:Y:S01]  /*1eb20*/  SYNCS.ARRIVE.TRANS64.A1T0 RZ, [R6+URZ+0x22850], RZ ;  /* 0x022850ff06ff79a7 */ /* 0x0005e2000810003f */
[----:B------:R-:W-:Y:S05]  /*1eb30*/  @P2 BRA `(.L_x_11783) ;  /* 0xfffffff0009c2947 */ /* 0x000fea000383ffff */
.L_x_11770:
[----:B------:R-:W-:Y:S05]  /*1eb40*/  BSYNC B0 ;  /* 0x0000000000007941 */ /* 0x000fea0003800000 */
.L_x_11769:
        /* <DEDUP_REMOVED lines=10> */
[----:B------:R-:W5:Y:S01]  /*1ebf0*/  LDC.64 R2, c[0x0][0xc60] ;  /* 0x00031800ff027b82 */ /* 0x000f620000000a00 */
[----:B------:R-:W0:Y:S02]  /*1ec00*/  FLO.U32 R4, UR4 ;  /* 0x0000000400047d00 */ /* 0x000e2400080e0000 */
[----:B0-----:R-:W-:-:S06]  /*1ec10*/  ISETP.EQ.U32.AND P1, PT, R4, R5, PT ;  /* 0x000000050400720c */ /* 0x001fcc0003f22070 */
[----:B------:R-:W5:Y:S07]  /*1ec20*/  POPC R5, UR4 ;  /* 0x0000000400057d09 */ /* 0x000f6e0008000000 */
[----:B-----5:R-:W5:Y:S01]  /*1ec30*/  @P1 ATOMG.E.ADD.STRONG.GPU PT, R3, desc[UR36][R2.64], R5 ;  /* 0x00000005020319a8 */ /* 0x020f6200081ee1e4 */
[----:B--234-:R-:W0:Y:S02]  /*1ec40*/  S2R R6, SR_LTMASK ;  /* 0x0000000000067919 */ /* 0x01ce240000003900 */
[----:B0-----:R-:W-:-:S04]  /*1ec50*/  LOP3.LUT R6, R6, UR4, RZ, 0xc0, !PT ;  /* 0x0000000406067c12 */ /* 0x001fc8000f8ec0ff */
[----:B------:R-:W0:Y:S01]  /*1ec60*/  POPC R7, R6 ;  /* 0x0000000600077309 */ /* 0x000e220000000000 */
[----:B-----5:R-:W0:Y:S02]  /*1ec70*/  SHFL.IDX PT, R4, R3, R4, 0x1f ;  /* 0x00001f0403047589 */ /* 0x020e2400000e0000 */
[----:B0-----:R-:W-:-:S07]  /*1ec80*/  IADD3 R16, R4, UR39, R7 ;  /* 0x0000002704107c10 */ /* 0x001fce000fffe007 */
.L_x_11785:
[----:B------:R-:W-:Y:S05]  /*1ec90*/  BSYNC B0 ;  /* 0x0000000000007941 */ /* 0x000fea0003800000 */
.L_x_11784:
[----:B------:R-:W-:Y:S02]  /*1eca0*/  SEL R24, R24, RZ, P0 ;  /* 0x000000ff18187207 */ /* 0x000fe40000000000 */
[----:B------:R-:W-:-:S07]  /*1ecb0*/  LOP3.LUT R25, R25, R0, RZ, 0x3c, !PT ;  /* 0x0000000019197212 */ /* 0x000fce00078e3cff */
.L_x_11744:
[----:B------:R-:W-:Y:S05]  /*1ecc0*/  BSYNC B7 ;  /* 0x0000000000077941 */ /* 0x000fea0003800000 */
.L_x_11742:
[----:B------:R-:W-:-:S13]  /*1ecd0*/  LOP3.LUT P0, RZ, R23, 0x400, RZ, 0xc0, !PT ;  /* 0x0000040017ff7812 */ /* 0x000fda000780c0ff */
[----:B------:R-:W-:Y:S05]  /*1ece0*/  @!P0 BRA `(.L_x_11786) ;  /* 0x0000000000248947 */ /* 0x000fea0003800000 */
[----:B------:R-:W-:Y:S05]  /*1ecf0*/  WARPSYNC.ALL ;  /* 0x0000000000007948 */ /* 0x000fea0003800000 */
[----:B------:R-:W5:Y:S08]  /*1ed00*/  S2UR UR5, SR_CgaCtaId ;  /* 0x00000000000579c3 */ /* 0x000f700000008800 */
[----:B------:R-:W-:Y:S06]  /*1ed10*/  BAR.SYNC.DEFER_BLOCKING 0x5, 0x180 ;  /* 0x0146000000007b1d */ /* 0x000fec0000010000 */
[----:B------:R-:W-:-:S02]  /*1ed20*/  UMOV UR4, 0x400 ;  /* 0x0000040000047882 */ /* 0x000fc40000000000 */
[----:B-----5:R-:W-:-:S06]  /*1ed30*/  ULEA UR4, UR5, UR4, 0x18 ;  /* 0x0000000405047291 */ /* 0x020fcc000f8ec03f */
[----:B------:R-:W-:-:S05]  /*1ed40*/  IMAD.U32 R22, RZ, RZ, UR4 ;  /* 0x00000004ff167e24 */ /* 0x000fca000f8e00ff */
[----:B-1----:R1:W0:Y:S01]  /*1ed50*/  LDS.128 R16, [R22+0x228d0] ;  /* 0x0228d00016107984 */ /* 0x0022220000000c00 */
[----:B------:R-:W-:Y:S06]  /*1ed60*/  BAR.ARV 0x4, 0x180 ;  /* 0x0106000000007b1d */ /* 0x000fec0000002000 */
[----:B------:R-:W-:Y:S05]  /*1ed70*/  BRA `(.L_x_11787) ;  /* 0x0000000800cc7947 */ /* 0x000fea0003800000 */
.L_x_11786:
[----:B------:R-:W5:Y:S01]  /*1ed80*/  S2R R0, SR_TID.X ;  /* 0x0000000000007919 */ /* 0x000f620000002100 */
[----:B------:R-:W-:Y:S01]  /*1ed90*/  UMOV UR4, 0xffffffff ;  /* 0xffffffff00047882 */ /* 0x000fe20000000000 */
[----:B-----5:R-:W-:-:S04]  /*1eda0*/  LOP3.LUT R8, R0, 0x1f, RZ, 0xc0, !PT ;  /* 0x0000001f00087812 */ /* 0x020fc800078ec0ff */
[----:B------:R-:W-:Y:S01]  /*1edb0*/  ISETP.NE.AND P0, PT, R8, 0x1f, PT ;  /* 0x0000001f0800780c */ /* 0x000fe20003f05270 */
[----:B------:R-:W-:-:S12]  /*1edc0*/  BRA.DIV UR4, `(.L_x_11788) ;  /* 0x0000003e04307947 */ /* 0x000fd8000b800000 */
[----:B------:R-:W-:Y:S01]  /*1edd0*/  IMAD.IADD R5, R19, 0x1, R8 ;  /* 0x0000000113057824 */ /* 0x000fe200078e0208 */
[----:B------:R-:W-:-:S04]  /*1ede0*/  ULDC UR4, c[0x0][0xc3c] ;  /* 0x00030f0000047ab9 */ /* 0x000fc80000000800 */
[----:B------:R-:W-:-:S13]  /*1edf0*/  ISETP.GE.OR P1, PT, R5, UR4, !P0 ;  /* 0x0000000405007c0c */ /* 0x000fda000c726670 */
[----:B------:R-:W5:Y:S02]  /*1ee00*/  @!P1 LDC.64 R2, c[0x0][0xc80] ;  /* 0x00032000ff029b82 */ /* 0x000f640000000a00 */
[----:B-----5:R-:W-:-:S06]  /*1ee10*/  @!P1 IMAD.WIDE R2, R5, 0x4, R2 ;  /* 0x0000000405029825 */ /* 0x020fcc00078e0202 */
[----:B------:R-:W5:Y:S01]  /*1ee20*/  @!P1 LDG.E R2, desc[UR36][R2.64] ;  /* 0x0000002402029981 */ /* 0x000f62000c1e1900 */
[----:B------:R-:W-:Y:S01]  /*1ee30*/  IMAD.MOV.U32 R5, RZ, RZ, RZ ;  /* 0x000000ffff057224 */ /* 0x000fe200078e00ff */
[C---:B------:R-:W-:Y:S02]  /*1ee40*/  ISETP.GE.U32.AND P2, PT, R8.reuse, 0x2, PT ;  /* 0x000000020800780c */ /* 0x040fe40003f46070 */
[C---:B------:R-:W-:Y:S01]  /*1ee50*/  ISETP.GE.U32.AND P3, PT, R8.reuse, 0x4, PT ;  /* 0x000000040800780c */ /* 0x040fe20003f66070 */
[----:B------:R-:W-:Y:S01]  /*1ee60*/  SHFL.IDX PT, R0, R16, RZ, 0x1f ;  /* 0x00001fff10007589 */ /* 0x000fe200000e0000 */
[C---:B------:R-:W-:Y:S02]  /*1ee70*/  ISETP.GE.U32.AND P4, PT, R8.reuse, 0x8, PT ;  /* 0x000000080800780c */ /* 0x040fe40003f86070 */
[C---:B------:R-:W-:Y:S01]  /*1ee80*/  ISETP.GE.U32.AND P5, PT, R8.reuse, 0x10, PT ;  /* 0x000000100800780c */ /* 0x040fe20003fa6070 */
[----:B------:R-:W-:Y:S01]  /*1ee90*/  SHFL.IDX PT, R4, R16, 0x1, 0x1f ;  /* 0x00201f0010047f89 */ /* 0x000fe200000e0000 */
[----:B-----5:R-:W-:Y:S01]  /*1eea0*/  @!P1 IMAD.MOV.U32 R5, RZ, RZ, R2 ;  /* 0x000000ffff059224 */ /* 0x020fe200078e0002 */
[----:B------:R-:W-:-:S04]  /*1eeb0*/  ISETP.NE.AND P1, PT, R8, RZ, PT ;  /* 0x000000ff0800720c */ /* 0x000fc80003f25270 */
[----:B------:R-:W2:Y:S02]  /*1eec0*/  SHFL.UP PT, R14, R5, 0x1, RZ ;  /* 0x04200000050e7989 */ /* 0x000ea400000e00ff */
[----:B--234-:R-:W-:-:S05]  /*1eed0*/  SEL R6, R14, RZ, P1 ;  /* 0x000000ff0e067207 */ /* 0x01cfca0000800000 */
        /* <DEDUP_REMOVED lines=13> */
[----:B------:R2:W3:Y:S02]  /*1efb0*/  SHFL.IDX PT, R14, R6, 0x1f, 0x1f ;  /* 0x03e01f00060e7f89 */ /* 0x0004e400000e0000 */
.L_x_11904:
[----:B------:R-:W-:Y:S02]  /*1efc0*/  ULDC UR4, c[0x0][0xc38] ;  /* 0x00030e0000047ab9 */ /* 0x000fe40000000800 */
[----:B------:R-:W-:-:S04]  /*1efd0*/  IMAD.U32 R7, RZ, RZ, UR4 ;  /* 0x00000004ff077e24 */ /* 0x000fc8000f8e00ff */
[----:B---3--:R-:W-:-:S04]  /*1efe0*/  IMAD R14, R14, R7, RZ ;  /* 0x000000070e0e7224 */ /* 0x008fc800078e02ff */
[----:B------:R-:W-:-:S05]  /*1eff0*/  IMAD.IADD R9, R4, 0x1, R14 ;  /* 0x0000000104097824 */ /* 0x000fca00078e020e */
[----:B------:R-:W-:-:S13]  /*1f000*/  ISETP.GT.AND P6, PT, R9, R0, PT ;  /* 0x000000000900720c */ /* 0x000fda0003fc4270 */
[----:B------:R-:W-:Y:S05]  /*1f010*/  @P6 BRA `(.L_x_11789) ;  /* 0x00000000009c6947 */ /* 0x000fea0003800000 */
.L_x_11794:
[----:B------:R-:W3:Y:S01]  /*1f020*/  LDC R2, c[0x0][0xc3c] ;  /* 0x00030f00ff027b82 */ /* 0x000ee20000000800 */
[----:B------:R-:W-:-:S05]  /*1f030*/  VIADD R19, R19, 0x1f ;  /* 0x0000001f13137836 */ /* 0x000fca0000000000 */
[----:B---3--:R-:W-:-:S13]  /*1f040*/  ISETP.GE.AND P6, PT, R19, R2, PT ;  /* 0x000000021300720c */ /* 0x008fda0003fc6270 */
[----:B------:R-:W-:Y:S05]  /*1f050*/  @P6 BRA `(.L_x_11790) ;  /* 0x0000000400d06947 */ /* 0x000fea0003800000 */
[----:B------:R-:W3:Y:S01]  /*1f060*/  S2R R3, SR_TID.X ;  /* 0x0000000000037919 */ /* 0x000ee20000002100 */
[----:B------:R-:W-:Y:S01]  /*1f070*/  BSSY B0, `(.L_x_11791) ;  /* 0x0000009000007945 */ /* 0x000fe20003800000 */
[----:B------:R-:W-:Y:S01]  /*1f080*/  IMAD.MOV.U32 R5, RZ, RZ, RZ ;  /* 0x000000ffff057224 */ /* 0x000fe200078e00ff */
[----:B---3--:R-:W-:-:S05]  /*1f090*/  LOP3.LUT R3, R3, 0x1f, RZ, 0xc0, !PT ;  /* 0x0000001f03037812 */ /* 0x008fca00078ec0ff */
[----:B------:R-:W-:-:S05]  /*1f0a0*/  IMAD.IADD R7, R19, 0x1, R3 ;  /* 0x0000000113077824 */ /* 0x000fca00078e0203 */
[----:B------:R-:W-:-:S13]  /*1f0b0*/  ISETP.GE.OR P6, PT, R7, R2, !P0 ;  /* 0x000000020700720c */ /* 0x000fda00047c6670 */
[----:B------:R-:W-:Y:S05]  /*1f0c0*/  @P6 BRA `(.L_x_11792) ;  /* 0x00000000000c6947 */ /* 0x000fea0003800000 */
[----:B------:R-:W3:Y:S02]  /*1f0d0*/  LDC.64 R2, c[0x0][0xc80] ;  /* 0x00032000ff027b82 */ /* 0x000ee40000000a00 */
[----:B---3--:R-:W-:-:S05]  /*1f0e0*/  IMAD.WIDE R2, R7, 0x4, R2 ;  /* 0x0000000407027825 */ /* 0x008fca00078e0202 */
[----:B------:R3:W5:Y:S02]  /*1f0f0*/  LDG.E R5, desc[UR36][R2.64] ;  /* 0x0000002402057981 */ /* 0x000764000c1e1900 */
.L_x_11792:
[----:B------:R-:W-:Y:S05]  /*1f100*/  BSYNC B0 ;  /* 0x0000000000007941 */ /* 0x000fea0003800000 */
.L_x_11791:
[----:B------:R-:W-:-:S03]  /*1f110*/  UMOV UR4, 0xffffffff ;  /* 0xffffffff00047882 */ /* 0x000fc60000000000 */
[----:B------:R-:W-:Y:S05]  /*1f120*/  BRA.DIV UR4, `(.L_x_11793) ;  /* 0x0000003e047c7947 */ /* 0x000fea000b800000 */
[----:B-----5:R-:W4:Y:S02]  /*1f130*/  SHFL.UP PT, R14, R5, 0x1, RZ ;  /* 0x04200000050e7989 */ /* 0x020f2400000e00ff */
        /* <DEDUP_REMOVED lines=13> */
[----:B--2---:R-:W-:-:S05]  /*1f210*/  IMAD.IADD R6, R4, 0x1, R7 ;  /* 0x0000000104067824 */ /* 0x004fca00078e0207 */
[----:B------:R2:W3:Y:S02]  /*1f220*/  SHFL.IDX PT, R14, R6, 0x1f, 0x1f ;  /* 0x03e01f00060e7f89 */ /* 0x0004e400000e0000 */
.L_x_11912:
[----:B------:R-:W-:Y:S02]  /*1f230*/  ULDC UR4, c[0x0][0xc38] ;  /* 0x00030e0000047ab9 */ /* 0x000fe40000000800 */
[----:B------:R-:W-:-:S04]  /*1f240*/  IMAD.U32 R7, RZ, RZ, UR4 ;  /* 0x00000004ff077e24 */ /* 0x000fc8000f8e00ff */
[----:B---3--:R-:W-:-:S04]  /*1f250*/  IMAD R14, R14, R7, RZ ;  /* 0x000000070e0e7224 */ /* 0x008fc800078e02ff */
[----:B------:R-:W-:-:S05]  /*1f260*/  IMAD.IADD R9, R14, 0x1, R9 ;  /* 0x000000010e097824 */ /* 0x000fca00078e0209 */
[----:B------:R-:W-:-:S13]  /*1f270*/  ISETP.GT.AND P6, PT, R9, R0, PT ;  /* 0x000000000900720c */ /* 0x000fda0003fc4270 */
[----:B------:R-:W-:Y:S05]  /*1f280*/  @!P6 BRA `(.L_x_11794) ;  /* 0xfffffffc0064e947 */ /* 0x000fea000383ffff */
.L_x_11789:
        /* <DEDUP_REMOVED lines=8> */
.L_x_11916:
[----:B------:R-:W-:Y:S01]  /*1f310*/  ISETP.NE.AND P0, PT, R2, RZ, PT ;  /* 0x000000ff0200720c */ /* 0x000fe20003f05270 */
[----:B------:R-:W-:-:S12]  /*1f320*/  IMAD.MOV.U32 R14, RZ, RZ, RZ ;  /* 0x000000ffff0e7224 */ /* 0x000fd800078e00ff */
[----:B------:R-:W-:Y:S05]  /*1f330*/  @!P0 BRA `(.L_x_11796) ;  /* 0x0000000000108947 */ /* 0x000fea0003800000 */
[----:B------:R-:W-:Y:S01]  /*1f340*/  UMOV UR4, 0xffffffff ;  /* 0xffffffff00047882 */ /* 0x000fe20000000000 */
[----:B------:R-:W-:Y:S02]  /*1f350*/  VIADD R12, R4, 0xffffffff ;  /* 0xffffffff040c7836 */ /* 0x000fe40000000000 */
[----:B------:R-:W-:Y:S05]  /*1f360*/  BRA.DIV UR4, `(.L_x_11797) ;  /* 0x0000003e04f07947 */ /* 0x000fea000b800000 */
[----:B------:R0:W0:Y:S02]  /*1f370*/  SHFL.IDX PT, R14, R6, R12, 0x1f ;  /* 0x00001f0c060e7589 */ /* 0x00002400000e0000 */
.L_x_11796:
[----:B------:R-:W5:Y:S01]  /*1f380*/  LDC.64 R2, c[0x0][0xc90] ;  /* 0x00032400ff027b82 */ /* 0x000f620000000a00 */
[----:B------:R-:W-:-:S04]  /*1f390*/  IMAD.IADD R19, R4, 0x1, R19 ;  /* 0x0000000104137824 */ /* 0x000fc800078e0213 */
[----:B-----5:R-:W-:-:S05]  /*1f3a0*/  IMAD.WIDE R2, R19, 0x4, R2 ;  /* 0x0000000413027825 */ /* 0x020fca00078e0202 */
[----:B0-2---:R0:W3:Y:S01]  /*1f3b0*/  LDG.E R6, desc[UR36][R2.64] ;  /* 0x0000002402067981 */ /* 0x0050e2000c1e1900 */
[----:B------:R-:W-:Y:S02]  /*1f3c0*/  IMAD R16, R14, R7, R16 ;  /* 0x000000070e107224 */ /* 0x000fe400078e0210 */
[----:B0-----:R-:W-:Y:S02]  /*1f3d0*/  IMAD.MOV.U32 R2, RZ, RZ, RZ ;  /* 0x000000ffff027224 */ /* 0x001fe400078e00ff */
[----:B---34-:R-:W-:-:S05]  /*1f3e0*/  IMAD R4, R5, R6, RZ ;  /* 0x0000000605047224 */ /* 0x018fca00078e02ff */
        /* <DEDUP_REMOVED lines=57> */
[----:B-1----:R-:W-:Y:S01]  /*1f780*/  IMAD.IADD R17, R5, 0x1, R2 ;  /* 0x0000000105117824 */ /* 0x002fe200078e0202 */
[----:B------:R-:W-:Y:S06]  /*1f790*/  BRA `(.L_x_11798) ;  /* 0x00000000001c7947 */ /* 0x000fec0003800000 */
.L_x_11790:
[----:B------:R-:W-:Y:S01]  /*1f7a0*/  UMOV UR4, URZ ;  /* 0x0000003f00047c82 */ /* 0x000fe20008000000 */
[----:B------:R-:W-:Y:S01]  /*1f7b0*/  UMOV UR5, URZ ;  /* 0x0000003f00057c82 */ /* 0x000fe20008000000 */
[----:B------:R-:W-:Y:S01]  /*1f7c0*/  ULDC UR6, c[0x0][0xc3c] ;  /* 0x00030f0000067ab9 */ /* 0x000fe20000000800 */
[----:B------:R-:W-:Y:S02]  /*1f7d0*/  IMAD.MOV.U32 R16, RZ, RZ, R0 ;  /* 0x000000ffff107224 */ /* 0x000fe400078e0000 */
[----:B-1----:R-:W-:Y:S02]  /*1f7e0*/  IMAD.U32 R17, RZ, RZ, UR4 ;  /* 0x00000004ff117e24 */ /* 0x002fe4000f8e00ff */
[----:B------:R-:W-:Y:S02]  /*1f7f0*/  IMAD.U32 R18, RZ, RZ, UR5 ;  /* 0x00000005ff127e24 */ /* 0x000fe4000f8e00ff */
[----:B------:R-:W-:-:S07]  /*1f800*/  IMAD.U32 R19, RZ, RZ, UR6 ;  /* 0x00000006ff137e24 */ /* 0x000fce000f8e00ff */
.L_x_11798:
        /* <DEDUP_REMOVED lines=10> */
.L_x_11787:
[----:B------:R-:W-:Y:S02]  /*1f8b0*/  ULDC UR4, c[0x0][0xc3c] ;  /* 0x00030f0000047ab9 */ /* 0x000fe40000000800 */
[----:B0-----:R-:W-:-:S13]  /*1f8c0*/  ISETP.GE.AND P0, PT, R19, UR4, PT ;  /* 0x0000000413007c0c */ /* 0x001fda000bf06270 */
[----:B------:R-:W-:Y:S05]  /*1f8d0*/  @!P0 BRA `(.L_x_11799) ;  /* 0xffffffb400d08947 */ /* 0x000fea000383ffff */
[----:B------:R-:W-:Y:S05]  /*1f8e0*/  BSYNC B8 ;  /* 0x0000000000087941 */ /* 0x000fea0003800000 */
.L_x_11730:
        /* <DEDUP_REMOVED lines=12> */
.L_x_11919:
[----:B------:R-:W-:Y:S05]  /*1f9b0*/  BSYNC B0 ;  /* 0x0000000000007941 */ /* 0x000fea0003800000 */
.L_x_11800:
[----:B------:R-:W-:-:S03]  /*1f9c0*/  UMOV UR4, 0xffffffff ;  /* 0xffffffff00047882 */ /* 0x000fc60000000000 */
[----:B------:R-:W-:Y:S05]  /*1f9d0*/  BRA.DIV UR4, `(.L_x_11802) ;  /* 0x0000003a048c7947 */ /* 0x000fea000b800000 */
[----:B0-----:R-:W0:Y:S02]  /*1f9e0*/  S2R R0, SR_TID.X ;  /* 0x0000000000007919 */ /* 0x001e240000002100 */
[----:B0-----:R-:W-:-:S04]  /*1f9f0*/  SHF.R.U32.HI R0, RZ, 0x5, R0 ;  /* 0x00000005ff007819 */ /* 0x001fc80000011600 */
[----:B------:R-:W-:-:S05]  /*1fa00*/  LOP3.LUT R0, R0, 0x3, RZ, 0xc0, !PT ;  /* 0x0000000300007812 */ /* 0x000fca00078ec0ff */
[----:B------:R0:W1:Y:S02]  /*1fa10*/  SHFL.IDX PT, R14, R0, RZ, 0x1f ;  /* 0x00001fff000e7589 */ /* 0x00006400000e0000 */
.L_x_11922:
[----:B-1----:R-:W-:Y:S01]  /*1fa20*/  ISETP.NE.AND P0, PT, R14, RZ, PT ;  /* 0x000000ff0e00720c */ /* 0x002fe20003f05270 */
[----:B------:R-:W-:-:S12]  /*1fa30*/  BSSY B0, `(.L_x_11803) ;  /* 0x0000026000007945 */ /* 0x000fd80003800000 */
[----:B------:R-:W-:Y:S05]  /*1fa40*/  @P0 BRA `(.L_x_11804) ;  /* 0x0000000000900947 */ /* 0x000fea0003800000 */
[----:B------:R-:W-:-:S03]  /*1fa50*/  UMOV UR4, 0xffffffff ;  /* 0xffffffff00047882 */ /* 0x000fc60000000000 */
[----:B------:R-:W-:Y:S05]  /*1fa60*/  BRA.DIV UR4, `(.L_x_11805) ;  /* 0x0000003a049c7947 */ /* 0x000fea000b800000 */
[----:B------:R-:W-:-:S13]  /*1fa70*/  ELECT P6, URZ, PT ;  /* 0x00000000003f782f */ /* 0x000fda00038c0000 */
.L_x_11925:
[----:B------:R-:W-:Y:S05]  /*1fa80*/  @!P6 BRA `(.L_x_11804) ;  /* 0x000000000080e947 */ /* 0x000fea0003800000 */
[----:B0-----:R-:W5:Y:S02]  /*1fa90*/  LDL R0, [R1+0x42c] ;  /* 0x00042c0001007983 */ /* 0x001f640000100800 */
[----:B-----5:R-:W-:-:S13]  /*1faa0*/  R2UR UR4, R0 ;  /* 0x00000000000472ca */ /* 0x020fda00000e0000 */
[----:B------:R-:W-:-:S06]  /*1fab0*/  ULOP3.LUT UR4, UR4, 0x2, URZ, 0xfc, !UPT ;  /* 0x0000000204047892 */ /* 0x000fcc000f8efc3f */
[----:B------:R-:W-:-:S05]  /*1fac0*/  IMAD.U32 R0, RZ, RZ, UR4 ;  /* 0x00000004ff007e24 */ /* 0x000fca000f8e00ff */
[----:B------:R-:W-:-:S13]  /*1fad0*/  ISETP.NE.AND P0, PT, R0, 0x3, PT ;  /* 0x000000030000780c */ /* 0x000fda0003f05270 */
[----:B------:R-:W-:Y:S05]  /*1fae0*/  @!P0 BRA `(.L_x_11806) ;  /* 0x0000000000048947 */ /* 0x000fea0003800000 */
[----:B------:R-:W-:Y:S01]  /*1faf0*/  BPT.TRAP 0x1 ;  /* 0x000000040000795c */ /* 0x000fe20000300000 */
.L_x_11806:
[C---:B------:R-:W-:Y:S01]  /*1fb00*/  IMAD R3, R24.reuse, 0x8, R5 ;  /* 0x0000000818037824 */ /* 0x040fe200078e0205 */
[----:B------:R-:W-:Y:S01]  /*1fb10*/  SHF.L.U32 R2, R25, 0x1f, RZ ;  /* 0x0000001f19027819 */ /* 0x000fe200000006ff */
[----:B------:R-:W-:-:S03]  /*1fb20*/  VIADD R24, R24, 0x1 ;  /* 0x0000000118187836 */ /* 0x000fc60000000000 */
[----:B------:R-:W0:Y:S02]  /*1fb30*/  SYNCS.PHASECHK.TRANS64.TRYWAIT P1, [R3+URZ+0x22840], R2 ;  /* 0x02284002030075a7 */ /* 0x000e24000802017f */
[----:B------:R-:W-:-:S04]  /*1fb40*/  ISETP.NE.AND P2, PT, R24, 0x2, PT ;  /* 0x000000021800780c */ /* 0x000fc80003f45270 */
[----:B------:R-:W-:Y:S01]  /*1fb50*/  SEL R0, RZ, 0x1, P2 ;  /* 0x00000001ff007807 */ /* 0x000fe20001000000 */
[----:B0-----:R-:W-:Y:S08]  /*1fb60*/  @!P1 BRA `(.L_x_11807) ;  /* 0x00000038007c9947 */ /* 0x001ff00003800000 */
.L_x_11926:
[----:B------:R-:W-:Y:S02]  /*1fb70*/  SEL R24, R24, RZ, P2 ;  /* 0x000000ff18187207 */ /* 0x000fe40001000000 */
[----:B------:R-:W-:Y:S01]  /*1fb80*/  LOP3.LUT R0, R25, R0, RZ, 0x3c, !PT ;  /* 0x0000000019007212 */ /* 0x000fe200078e3cff */
[----:B------:R-:W-:Y:S06]  /*1fb90*/  @!P0 BRA `(.L_x_11808) ;  /* 0x0000000000048947 */ /* 0x000fec0003800000 */
[----:B------:R-:W-:Y:S01]  /*1fba0*/  BPT.TRAP 0x1 ;  /* 0x000000040000795c */ /* 0x000fe20000300000 */
.L_x_11808:
[----:B------:R-:W-:Y:S01]  /*1fbb0*/  IMAD R5, R24, 0x8, R5 ;  /* 0x0000000818057824 */ /* 0x000fe200078e0205 */
[----:B------:R-:W-:-:S04]  /*1fbc0*/  SHF.L.U32 R0, R0, 0x1f, RZ ;  /* 0x0000001f00007819 */ /* 0x000fc800000006ff */
[----:B------:R-:W1:Y:S02]  /*1fbd0*/  SYNCS.PHASECHK.TRANS64.TRYWAIT P1, [R5+URZ+0x22840], R0 ;  /* 0x02284000050075a7 */ /* 0x000e64000802017f */
[----:B-1----:R-:W-:Y:S05]  /*1fbe0*/  @!P1 BRA `(.L_x_11809) ;  /* 0x0000003800709947 */ /* 0x002fea0003800000 */
.L_x_11927:
[----:B------:R-:W-:Y:S05]  /*1fbf0*/  @!P0 BRA `(.L_x_11810) ;  /* 0x0000000000048947 */ /* 0x000fea0003800000 */
[----:B------:R-:W-:Y:S01]  /*1fc00*/  BPT.TRAP 0x1 ;  /* 0x000000040000795c */ /* 0x000fe20000300000 */
.L_x_11810:
[----:B------:R-:W5:Y:S02]  /*1fc10*/  SYNCS.PHASECHK.TRANS64.TRYWAIT P1, [R3+URZ+0x22860], R2 ;  /* 0x02286002030075a7 */ /* 0x000f64000802017f */
[----:B-----5:R-:W-:Y:S05]  /*1fc20*/  @!P1 BRA `(.L_x_11811) ;  /* 0x0000003800749947 */ /* 0x020fea0003800000 */
.L_x_11928:
[----:B------:R-:W-:Y:S05]  /*1fc30*/  @!P0 BRA `(.L_x_11812) ;  /* 0x0000000000048947 */ /* 0x000fea0003800000 */
[----:B------:R-:W-:Y:S01]  /*1fc40*/  BPT.TRAP 0x1 ;  /* 0x000000040000795c */ /* 0x000fe20000300000 */
.L_x_11812:
[----:B------:R0:W0:Y:S02]  /*1fc50*/  SYNCS.PHASECHK.TRANS64.TRYWAIT P0, [R5+URZ+0x22860], R0 ;  /* 0x02286000050075a7 */ /* 0x000024000800017f */
[----:B0-----:R-:W-:Y:S05]  /*1fc60*/  @!P0 NANOSLEEP.SYNCS 0x989680 ;  /* 0x009896800000895d */ /* 0x001fea0003900000 */
[----:B------:R-:W0:Y:S02]  /*1fc70*/  @!P0 SYNCS.PHASECHK.TRANS64 P0, [R5+URZ+0x22860], R0 ;  /* 0x02286000050085a7 */ /* 0x000e24000800007f */
[----:B0-----:R-:W-:Y:S05]  /*1fc80*/  @!P0 BRA `(.L_x_11812) ;  /* 0xfffffffc00f08947 */ /* 0x001fea000383ffff */
.L_x_11804:
[----:B------:R-:W-:Y:S05]  /*1fc90*/  BSYNC B0 ;  /* 0x0000000000007941 */ /* 0x000fea0003800000 */
.L_x_11803:
[----:B------:R-:W-:Y:S05]  /*1fca0*/  EXIT ;  /* 0x000000000000794d */ /* 0x000fea0003800000 */
.L_x_11600:
[----:B0-----:R-:W-:-:S04]  /*1fcb0*/  IMAD.U32 R9, RZ, RZ, UR44 ;  /* 0x0000002cff097e24 */ /* 0x001fc8000f8e00ff */
[----:B------:R0:W1:Y:S03]  /*1fcc0*/  SYNCS.PHASECHK.TRANS64.TRYWAIT P0, [R9+URZ+0x22800], R0 ;  /* 0x02280000090075a7 */ /* 0x000066000800017f */
[----:B-1----:R-:W-:Y:S05]  /*1fcd0*/  @!P0 NANOSLEEP.SYNCS 0x989680 ;  /* 0x009896800000895d */ /* 0x002fea0003900000 */
[----:B------:R-:W1:Y:S02]  /*1fce0*/  @!P0 SYNCS.PHASECHK.TRANS64 P0, [R9+URZ+0x22800], R0 ;  /* 0x02280000090085a7 */ /* 0x000e64000800007f */
[----:B-1----:R-:W-:Y:S05]  /*1fcf0*/  @!P0 BRA `(.L_x_11600) ;  /* 0xfffffffc00ec8947 */ /* 0x002fea000383ffff */
[----:B------:R-:W-:Y:S05]  /*1fd00*/  BRA `(.L_x_11813) ;  /* 0xfffffe2c00407947 */ /* 0x000fea000383ffff */
.L_x_11607:
[----:B-1----:R1:W2:Y:S02]  /*1fd10*/  SYNCS.PHASECHK.TRANS64.TRYWAIT P0, [R14+URZ], R15 ;  /* 0x0000000f0e0075a7 */ /* 0x0022a4000800017f */
[----:B--2---:R-:W-:Y:S05]  /*1fd20*/  @!P0 NANOSLEEP.SYNCS 0x989680 ;  /* 0x009896800000895d */ /* 0x004fea0003900000 */
[----:B------:R-:W2:Y:S02]  /*1fd30*/  @!P0 SYNCS.PHASECHK.TRANS64 P0, [R14+URZ], R15 ;  /* 0x0000000f0e0085a7 */ /* 0x000ea4000800007f */
[----:B--2---:R-:W-:Y:S05]  /*1fd40*/  @!P0 BRA `(.L_x_11607) ;  /* 0xfffffffc00f08947 */ /* 0x004fea000383ffff */
[----:B------:R-:W-:Y:S05]  /*1fd50*/  BRA `(.L_x_11606) ;  /* 0xfffffe3000307947 */ /* 0x000fea000383ffff */
.L_x_11630:
[----:B-1----:R1:W2:Y:S02]  /*1fd60*/  SYNCS.PHASECHK.TRANS64.TRYWAIT P0, [R6+URZ], R11 ;  /* 0x0000000b060075a7 */ /* 0x0022a4000800017f */
[----:B--2---:R-:W-:Y:S05]  /*1fd70*/  @!P0 NANOSLEEP.SYNCS 0x989680 ;  /* 0x009896800000895d */ /* 0x004fea0003900000 */
[----:B------:R-:W2:Y:S02]  /*1fd80*/  @!P0 SYNCS.PHASECHK.TRANS64 P0, [R6+URZ], R11 ;  /* 0x0000000b060085a7 */ /* 0x000ea4000800007f */
[----:B--2---:R-:W-:Y:S05]  /*1fd90*/  @!P0 BRA `(.L_x_11630) ;  /* 0xfffffffc00f08947 */ /* 0x004fea000383ffff */
[----:B------:R-:W-:Y:S05]  /*1fda0*/  BRA `(.L_x_11629) ;  /* 0xfffffe5c00bc7947 */ /* 0x000fea000383ffff */
.L_x_11652:
[----:B--2---:R2:W3:Y:S02]  /*1fdb0*/  SYNCS.PHASECHK.TRANS64.TRYWAIT P0, [R6+URZ], R7 ;  /* 0x00000007060075a7 */ /* 0x0044e4000800017f */
[----:B---3--:R-:W-:Y:S05]  /*1fdc0*/  @!P0 NANOSLEEP.SYNCS 0x989680 ;  /* 0x009896800000895d */ /* 0x008fea0003900000 */
[----:B------:R-:W3:Y:S02]  /*1fdd0*/  @!P0 SYNCS.PHASECHK.TRANS64 P0, [R6+URZ], R7 ;  /* 0x00000007060085a7 */ /* 0x000ee4000800007f */
[----:B---3--:R-:W-:Y:S05]  /*1fde0*/  @!P0 BRA `(.L_x_11652) ;  /* 0xfffffffc00f08947 */ /* 0x008fea000383ffff */
[----:B------:R-:W-:Y:S05]  /*1fdf0*/  BRA `(.L_x_11651) ;  /* 0xfffffe9400b07947 */ /* 0x000fea000383ffff */
.L_x_11661:
[----:B-1----:R1:W2:Y:S02]  /*1fe00*/  SYNCS.PHASECHK.TRANS64.TRYWAIT P0, [R2+URZ], R3 ;  /* 0x00000003020075a7 */ /* 0x0022a4000800017f */
[----:B--2---:R-:W-:Y:S05]  /*1fe10*/  @!P0 NANOSLEEP.SYNCS 0x989680 ;  /* 0x009896800000895d */ /* 0x004fea0003900000 */
[----:B------:R-:W2:Y:S02]  /*1fe20*/  @!P0 SYNCS.PHASECHK.TRANS64 P0, [R2+URZ], R3 ;  /* 0x00000003020085a7 */ /* 0x000ea4000800007f */
[----:B--2---:R-:W-:Y:S05]  /*1fe30*/  @!P0 BRA `(.L_x_11661) ;  /* 0xfffffffc00f08947 */ /* 0x004fea000383ffff */
[----:B------:R-:W-:Y:S05]  /*1fe40*/  BRA `(.L_x_11660) ;  /* 0xfffffec000447947 */ /* 0x000fea000383ffff */
.L_x_11672:
[----:B--2---:R2:W3:Y:S02]  /*1fe50*/  SYNCS.PHASECHK.TRANS64.TRYWAIT P0, [R6+URZ], R7 ;  /* 0x00000007060075a7 */ /* 0x0044e4000800017f */
[----:B---3--:R-:W-:Y:S05]  /*1fe60*/  @!P0 NANOSLEEP.SYNCS 0x989680 ;  /* 0x009896800000895d */ /* 0x008fea0003900000 */
[----:B------:R-:W3:Y:S02]  /*1fe70*/  @!P0 SYNCS.PHASECHK.TRANS64 P0, [R6+URZ], R7 ;  /* 0x00000007060085a7 */ /* 0x000ee4000800007f */
[----:B---3--:R-:W-:Y:S05]  /*1fe80*/  @!P0 BRA `(.L_x_11672) ;  /* 0xfffffffc00f08947 */ /* 0x008fea000383ffff */
[----:B------:R-:W-:Y:S05]  /*1fe90*/  BRA `(.L_x_11671) ;  /* 0xfffffef400687947 */ /* 0x000fea000383ffff */
.L_x_11695:
[----:B-1----:R1:W2:Y:S02]  /*1fea0*/  SYNCS.PHASECHK.TRANS64.TRYWAIT P0, [R2+URZ], R3 ;  /* 0x00000003020075a7 */ /* 0x0022a4000800017f */
[----:B--2---:R-:W-:Y:S05]  /*1feb0*/  @!P0 NANOSLEEP.SYNCS 0x989680 ;  /* 0x009896800000895d */ /* 0x004fea0003900000 */
[----:B------:R-:W2:Y:S02]  /*1fec0*/  @!P0 SYNCS.PHASECHK.TRANS64 P0, [R2+URZ], R3 ;  /* 0x00000003020085a7 */ /* 0x000ea4000800007f */
[----:B--2---:R-:W-:Y:S05]  /*1fed0*/  @!P0 BRA `(.L_x_11695) ;  /* 0xfffffffc00f08947 */ /* 0x004fea000383ffff */
[----:B------:R-:W-:Y:S05]  /*1fee0*/  BRA `(.L_x_11694) ;  /* 0xffffff3400147947 */ /* 0x000fea000383ffff */
.L_x_11750:
        /* <DEDUP_REMOVED lines=8> */
[----:B0----5:R-:W-:Y:S05]  /*1ff70*/  WARPSYNC.COLLECTIVE R15, `(.L_x_11815) ;  /* 0x000000000f087348 */ /* 0x021fea0003c00000 */
[----:B------:R1:W2:Y:S02]  /*1ff80*/  SHFL.IDX P6, R14, R13, R12, R11 ;  /* 0x0000000c0d0e7389 */ /* 0x0002a400000c000b */
[----:B012--5:R-:W-:Y:S01]  /*1ff90*/  ENDCOLLECTIVE ;  /* 0x000000000000791b */ /* 0x027fe20003800000 */
.L_x_11815:
[----:B------:R-:W-:Y:S05]  /*1ffa0*/  BSYNC B0 ;  /* 0x0000000000007941 */ /* 0x000fea0003800000 */
.L_x_11814:
[----:B------:R-:W-:Y:S05]  /*1ffb0*/  BRA `(.L_x_11816) ;  /* 0xffffffbc00d07947 */ /* 0x000fea000383ffff */
.L_x_11753:
[----:B0-----:R0:W1:Y:S02]  /*1ffc0*/  SYNCS.PHASECHK.TRANS64.TRYWAIT P0, [R17+URZ+0x22840], R0 ;  /* 0x02284000110075a7 */ /* 0x001064000800017f */
[----:B-1----:R-:W-:Y:S05]  /*1ffd0*/  @!P0 NANOSLEEP.SYNCS 0x989680 ;  /* 0x009896800000895d */ /* 0x002fea0003900000 */
[----:B------:R-:W1:Y:S02]  /*1ffe0*/  @!P0 SYNCS.PHASECHK.TRANS64 P0, [R17+URZ+0x22840], R0 ;  /* 0x02284000110085a7 */ /* 0x000e64000800007f */
[----:B-1----:R-:W-:Y:S05]  /*1fff0*/  @!P0 BRA `(.L_x_11753) ;  /* 0xfffffffc00f08947 */ /* 0x002fea000383ffff */
[----:B------:R-:W-:Y:S05]  /*20000*/  BRA `(.L_x_11817) ;  /* 0xffffffc000847947 */ /* 0x000fea000383ffff */
.L_x_11754:
        /* <DEDUP_REMOVED lines=8> */
.L_x_11819:
[----:B------:R-:W-:Y:S05]  /*20090*/  BSYNC B0 ;  /* 0x0000000000007941 */ /* 0x000fea0003800000 */
.L_x_11818:
        /* <DEDUP_REMOVED lines=9> */
.L_x_11820:
[----:B------:R-:W-:Y:S02]  /*20130*/  IMAD.MOV.U32 R13, RZ, RZ, R4 ;  /* 0x000000ffff0d7224 */ /* 0x000fe400078e0004 */
[----:B------:R-:W-:Y:S02]  /*20140*/  IMAD.MOV.U32 R12, RZ, RZ, 0x1 ;  /* 0x00000001ff0c7424 */ /* 0x000fe400078e00ff */
[----:B------:R-:W-:-:S07]  /*20150*/  IMAD.MOV.U32 R3, RZ, RZ, R14 ;  /* 0x000000ffff037224 */ /* 0x000fce00078e000e */
[----:B------:R-:W-:Y:S05]  /*20160*/  WARPSYNC.COLLECTIVE R15, `(.L_x_11821) ;  /* 0x000000000f087348 */ /* 0x000fea0003c00000 */
[----:B------:R0:W1:Y:S02]  /*20170*/  SHFL.IDX P6, R14, R13, R12, R11 ;  /* 0x0000000c0d0e7389 */ /* 0x00006400000c000b */
[----:B01----:R-:W-:Y:S01]  /*20180*/  ENDCOLLECTIVE ;  /* 0x000000000000791b */ /* 0x003fe20003800000 */
.L_x_11821:
        /* <DEDUP_REMOVED lines=15> */
.L_x_11822:
[----:B------:R-:W-:Y:S02]  /*20280*/  @P0 IMAD R6, R5, 0x2, R22 ;  /* 0x0000000205060824 */ /* 0x000fe400078e0216 */
[----:B------:R-:W-:Y:S02]  /*20290*/  IMAD.MOV.U32 R13, RZ, RZ, R4 ;  /* 0x000000ffff0d7224 */ /* 0x000fe400078e0004 */
[----:B------:R-:W-:Y:S02]  /*202a0*/  IMAD.MOV.U32 R12, RZ, RZ, 0x2 ;  /* 0x00000002ff0c7424 */ /* 0x000fe400078e00ff */
[----:B------:R-:W-:-:S07]  /*202b0*/  IMAD.MOV.U32 R3, RZ, RZ, R14 ;  /* 0x000000ffff037224 */ /* 0x000fce00078e000e */
[----:B------:R-:W-:Y:S05]  /*202c0*/  WARPSYNC.COLLECTIVE R15, `(.L_x_11823) ;  /* 0x000000000f087348 */ /* 0x000fea0003c00000 */
[----:B------:R0:W1:Y:S02]  /*202d0*/  SHFL.IDX P6, R14, R13, R12, R11 ;  /* 0x0000000c0d0e7389 */ /* 0x00006400000c000b */
[----:B01----:R-:W-:Y:S01]  /*202e0*/  ENDCOLLECTIVE ;  /* 0x000000000000791b */ /* 0x003fe20003800000 */
.L_x_11823:
        /* <DEDUP_REMOVED lines=15> */
.L_x_11824:
[----:B------:R-:W-:Y:S02]  /*203e0*/  @P0 IMAD R6, R5, 0x2, R22 ;  /* 0x0000000205060824 */ /* 0x000fe400078e0216 */
[----:B------:R-:W-:Y:S02]  /*203f0*/  IMAD.MOV.U32 R13, RZ, RZ, R4 ;  /* 0x000000ffff0d7224 */ /* 0x000fe400078e0004 */
[----:B------:R-:W-:Y:S02]  /*20400*/  IMAD.MOV.U32 R12, RZ, RZ, 0x3 ;  /* 0x00000003ff0c7424 */ /* 0x000fe400078e00ff */
[----:B------:R-:W-:-:S07]  /*20410*/  IMAD.MOV.U32 R3, RZ, RZ, R14 ;  /* 0x000000ffff037224 */ /* 0x000fce00078e000e */
[----:B------:R-:W-:Y:S05]  /*20420*/  WARPSYNC.COLLECTIVE R15, `(.L_x_11825) ;  /* 0x000000000f087348 */ /* 0x000fea0003c00000 */
[----:B------:R0:W1:Y:S02]  /*20430*/  SHFL.IDX P6, R14, R13, R12, R11 ;  /* 0x0000000c0d0e7389 */ /* 0x00006400000c000b */
[----:B01----:R-:W-:Y:S01]  /*20440*/  ENDCOLLECTIVE ;  /* 0x000000000000791b */ /* 0x003fe20003800000 */
.L_x_11825:
        /* <DEDUP_REMOVED lines=15> */
.L_x_11826:
[----:B------:R-:W-:Y:S02]  /*20540*/  @P0 IMAD R6, R5, 0x2, R22 ;  /* 0x0000000205060824 */ /* 0x000fe400078e0216 */
[----:B------:R-:W-:Y:S02]  /*20550*/  IMAD.MOV.U32 R13, RZ, RZ, R4 ;  /* 0x000000ffff0d7224 */ /* 0x000fe400078e0004 */
[----:B------:R-:W-:Y:S02]  /*20560*/  IMAD.MOV.U32 R12, RZ, RZ, 0x4 ;  /* 0x00000004ff0c7424 */ /* 0x000fe400078e00ff */
[----:B------:R-:W-:-:S07]  /*20570*/  IMAD.MOV.U32 R3, RZ, RZ, R14 ;  /* 0x000000ffff037224 */ /* 0x000fce00078e000e */
[----:B------:R-:W-:Y:S05]  /*20580*/  WARPSYNC.COLLECTIVE R15, `(.L_x_11827) ;  /* 0x000000000f087348 */ /* 0x000fea0003c00000 */
[----:B------:R0:W1:Y:S02]  /*20590*/  SHFL.IDX P6, R14, R13, R12, R11 ;  /* 0x0000000c0d0e7389 */ /* 0x00006400000c000b */
[----:B01----:R-:W-:Y:S01]  /*205a0*/  ENDCOLLECTIVE ;  /* 0x000000000000791b */ /* 0x003fe20003800000 */
.L_x_11827:
        /* <DEDUP_REMOVED lines=15> */
.L_x_11828:
[----:B------:R-:W-:Y:S02]  /*206a0*/  @P0 IMAD R6, R5, 0x2, R22 ;  /* 0x0000000205060824 */ /* 0x000fe400078e0216 */
[----:B------:R-:W-:Y:S02]  /*206b0*/  IMAD.MOV.U32 R13, RZ, RZ, R4 ;  /* 0x000000ffff0d7224 */ /* 0x000fe400078e0004 */
[----:B------:R-:W-:Y:S02]  /*206c0*/  IMAD.MOV.U32 R12, RZ, RZ, 0x5 ;  /* 0x00000005ff0c7424 */ /* 0x000fe400078e00ff */
[----:B------:R-:W-:-:S07]  /*206d0*/  IMAD.MOV.U32 R3, RZ, RZ, R14 ;  /* 0x000000ffff037224 */ /* 0x000fce00078e000e */
[----:B------:R-:W-:Y:S05]  /*206e0*/  WARPSYNC.COLLECTIVE R15, `(.L_x_11829) ;  /* 0x000000000f087348 */ /* 0x000fea0003c00000 */
[----:B------:R0:W1:Y:S02]  /*206f0*/  SHFL.IDX P6, R14, R13, R12, R11 ;  /* 0x0000000c0d0e7389 */ /* 0x00006400000c000b */
[----:B01----:R-:W-:Y:S01]  /*20700*/  ENDCOLLECTIVE ;  /* 0x000000000000791b */ /* 0x003fe20003800000 */
.L_x_11829:
        /* <DEDUP_REMOVED lines=10> */
.L_x_11830:
[----:B------:R-:W-:Y:S01]  /*207b0*/  @!PT LDS RZ, [RZ] ;  /* 0x00000000fffff984 */ /* 0x000fe20000000800 */
[----:B------:R-:W-:Y:S01]  /*207c0*/  @!PT LDS RZ, [RZ] ;  /* 0x00000000fffff984 */ /* 0x000fe20000000800 */
[----:B------:R-:W-:Y:S01]  /*207d0*/  @!PT LDS RZ, [RZ] ;  /* 0x00000000fffff984 */ /* 0x000fe20000000800 */
[----:B------:R0:W-:Y:S01]  /*207e0*/  @P0 LDGSTS.E.BYPASS.LTC128B.128 [R6+0x1e400], desc[UR36][R2.64], !P2 ;  /* 0x1e40000002060fae */ /* 0x0001e2000d101d64 */
[----:B------:R-:W-:Y:S01]  /*207f0*/  IMAD.MOV.U32 R0, RZ, RZ, R14 ;  /* 0x000000ffff007224 */ /* 0x000fe200078e000e */
[----:B------:R-:W-:Y:S06]  /*20800*/  BRA `(.L_x_11831) ;  /* 0xffffffbc00ec7947 */ /* 0x000fec000383ffff */
.L_x_11759:
[----:B------:R-:W-:Y:S02]  /*20810*/  IMAD.MOV.U32 R13, RZ, RZ, R4 ;  /* 0x000000ffff0d7224 */ /* 0x000fe400078e0004 */
[----:B------:R-:W-:Y:S02]  /*20820*/  IMAD.MOV.U32 R12, RZ, RZ, RZ ;  /* 0x000000ffff0c7224 */ /* 0x000fe400078e00ff */
[----:B------:R-:W-:Y:S02]  /*20830*/  IMAD.MOV.U32 R11, RZ, RZ, 0x181f ;  /* 0x0000181fff0b7424 */ /* 0x000fe400078e00ff */
[----:B------:R-:W-:Y:S02]  /*20840*/  IMAD.MOV.U32 R15, RZ, RZ, -0x1 ;  /* 0xffffffffff0f7424 */ /* 0x000fe400078e00ff */
[----:B------:R-:W-:Y:S02]  /*20850*/  IMAD R36, R36, R6, RZ ;  /* 0x0000000624247224 */ /* 0x000fe400078e02ff */
[----:B------:R-:W-:-:S07]  /*20860*/  IMAD.IADD R34, R8, 0x1, R34 ;  /* 0x0000000108227824 */ /* 0x000fce00078e0222 */
[----:B-1----:R-:W-:Y:S05]  /*20870*/  WARPSYNC.COLLECTIVE R15, `(.L_x_11832) ;  /* 0x000000000f087348 */ /* 0x002fea0003c00000 */
[----:B------:R0:W2:Y:S02]  /*20880*/  SHFL.IDX P6, R14, R13, R12, R11 ;  /* 0x0000000c0d0e7389 */ /* 0x0000a400000c000b */
[----:B012---:R-:W-:Y:S01]  /*20890*/  ENDCOLLECTIVE ;  /* 0x000000000000791b */ /* 0x007fe20003800000 */
.L_x_11832:
[C---:B------:R-:W-:Y:S01]  /*208a0*/  VIADD R5, R34.reuse, 0x10 ;  /* 0x0000001022057836 */ /* 0x040fe20000000000 */
[----:B------:R-:W-:Y:S01]  /*208b0*/  ISETP.GE.AND P0, PT, R34, R36, PT ;  /* 0x000000242200720c */ /* 0x000fe20003f06270 */
[----:B------:R-:W-:Y:S02]  /*208c0*/  IMAD.MOV.U32 R13, RZ, RZ, R0 ;  /* 0x000000ffff0d7224 */ /* 0x000fe400078e0000 */
[----:B------:R-:W-:-:S10]  /*208d0*/  IMAD.MOV.U32 R2, RZ, RZ, R14 ;  /* 0x000000ffff027224 */ /* 0x000fd400078e000e */
[----:B------:R-:W-:Y:S05]  /*208e0*/  WARPSYNC.COLLECTIVE R15, `(.L_x_11833) ;  /* 0x000000000f087348 */ /* 0x000fea0003c00000 */
[----:B------:R0:W1:Y:S02]  /*208f0*/  SHFL.IDX P6, R14, R13, R12, R11 ;  /* 0x0000000c0d0e7389 */ /* 0x00006400000c000b */
[----:B01----:R-:W-:Y:S01]  /*20900*/  ENDCOLLECTIVE ;  /* 0x000000000000791b */ /* 0x003fe20003800000 */
.L_x_11833:
[----:B------:R-:W-:Y:S02]  /*20910*/  IMAD.MOV.U32 R13, RZ, RZ, R4 ;  /* 0x000000ffff0d7224 */ /* 0x000fe400078e0004 */
[----:B------:R-:W-:Y:S02]  /*20920*/  IMAD.MOV.U32 R12, RZ, RZ, 0x1 ;  /* 0x00000001ff0c7424 */ /* 0x000fe400078e00ff */
[----:B------:R-:W-:-:S07]  /*20930*/  IMAD.MOV.U32 R3, RZ, RZ, R14 ;  /* 0x000000ffff037224 */ /* 0x000fce00078e000e */
[----:B------:R-:W-:Y:S05]  /*20940*/  WARPSYNC.COLLECTIVE R15, `(.L_x_11834) ;  /* 0x000000000f087348 */ /* 0x000fea0003c00000 */
[----:B------:R0:W1:Y:S02]  /*20950*/  SHFL.IDX P6, R14, R13, R12, R11 ;  /* 0x0000000c0d0e7389 */ /* 0x00006400000c000b */
[----:B01----:R-:W-:Y:S01]  /*20960*/  ENDCOLLECTIVE ;  /* 0x000000000000791b */ /* 0x003fe20003800000 */
.L_x_11834:
        /* <DEDUP_REMOVED lines=15> */
.L_x_11835:
[----:B------:R-:W-:Y:S02]  /*20a60*/  IMAD.MOV.U32 R13, RZ, RZ, R4 ;  /* 0x000000ffff0d7224 */ /* 0x000fe400078e0004 */
[----:B------:R-:W-:Y:S02]  /*20a70*/  IMAD.MOV.U32 R12, RZ, RZ, 0x2 ;  /* 0x00000002ff0c7424 */ /* 0x000fe400078e00ff */
[----:B------:R-:W-:-:S07]  /*20a80*/  IMAD.MOV.U32 R3, RZ, RZ, R14 ;  /* 0x000000ffff037224 */ /* 0x000fce00078e000e */
[----:B------:R-:W-:Y:S05]  /*20a90*/  WARPSYNC.COLLECTIVE R15, `(.L_x_11836) ;  /* 0x000000000f087348 */ /* 0x000fea0003c00000 */
[----:B------:R0:W1:Y:S02]  /*20aa0*/  SHFL.IDX P6, R14, R13, R12, R11 ;  /* 0x0000000c0d0e7389 */ /* 0x00006400000c000b */
[----:B01----:R-:W-:Y:S01]  /*20ab0*/  ENDCOLLECTIVE ;  /* 0x000000000000791b */ /* 0x003fe20003800000 */
.L_x_11836:
        /* <DEDUP_REMOVED lines=16> */
.L_x_11837:
[----:B------:R-:W-:Y:S02]  /*20bc0*/  IMAD.MOV.U32 R13, RZ, RZ, R4 ;  /* 0x000000ffff0d7224 */ /* 0x000fe400078e0004 */
[----:B------:R-:W-:Y:S02]  /*20bd0*/  IMAD.MOV.U32 R12, RZ, RZ, 0x3 ;  /* 0x00000003ff0c7424 */ /* 0x000fe400078e00ff */
[----:B------:R-:W-:-:S07]  /*20be0*/  IMAD.MOV.U32 R3, RZ, RZ, R14 ;  /* 0x000000ffff037224 */ /* 0x000fce00078e000e */
[----:B------:R-:W-:Y:S05]  /*20bf0*/  WARPSYNC.COLLECTIVE R15, `(.L_x_11838) ;  /* 0x000000000f087348 */ /* 0x000fea0003c00000 */
[----:B------:R0:W1:Y:S02]  /*20c00*/  SHFL.IDX P6, R14, R13, R12, R11 ;  /* 0x0000000c0d0e7389 */ /* 0x00006400000c000b */
[----:B01----:R-:W-:Y:S01]  /*20c10*/  ENDCOLLECTIVE ;  /* 0x000000000000791b */ /* 0x003fe20003800000 */
.L_x_11838:
        /* <DEDUP_REMOVED lines=16> */
.L_x_11839:
[----:B------:R-:W-:Y:S02]  /*20d20*/  IMAD.MOV.U32 R13, RZ, RZ, R4 ;  /* 0x000000ffff0d7224 */ /* 0x000fe400078e0004 */
[----:B------:R-:W-:Y:S02]  /*20d30*/  IMAD.MOV.U32 R12, RZ, RZ, 0x4 ;  /* 0x00000004ff0c7424 */ /* 0x000fe400078e00ff */
[----:B------:R-:W-:-:S07]  /*20d40*/  IMAD.MOV.U32 R3, RZ, RZ, R14 ;  /* 0x000000ffff037224 */ /* 0x000fce00078e000e */
[----:B------:R-:W-:Y:S05]  /*20d50*/  WARPSYNC.COLLECTIVE R15, `(.L_x_11840) ;  /* 0x000000000f087348 */ /* 0x000fea0003c00000 */
[----:B------:R0:W1:Y:S02]  /*20d60*/  SHFL.IDX P6, R14, R13, R12, R11 ;  /* 0x0000000c0d0e7389 */ /* 0x00006400000c000b */
[----:B01----:R-:W-:Y:S01]  /*20d70*/  ENDCOLLECTIVE ;  /* 0x000000000000791b */ /* 0x003fe20003800000 */
.L_x_11840:
        /* <DEDUP_REMOVED lines=16> */
.L_x_11841:
[----:B------:R-:W-:Y:S02]  /*20e80*/  IMAD.MOV.U32 R13, RZ, RZ, R4 ;  /* 0x000000ffff0d7224 */ /* 0x000fe400078e0004 */
[----:B------:R-:W-:Y:S02]  /*20e90*/  IMAD.MOV.U32 R12, RZ, RZ, 0x5 ;  /* 0x00000005ff0c7424 */ /* 0x000fe400078e00ff */
[----:B------:R-:W-:-:S07]  /*20ea0*/  IMAD.MOV.U32 R3, RZ, RZ, R14 ;  /* 0x000000ffff037224 */ /* 0x000fce00078e000e */
[----:B------:R-:W-:Y:S05]  /*20eb0*/  WARPSYNC.COLLECTIVE R15, `(.L_x_11842) ;  /* 0x000000000f087348 */ /* 0x000fea0003c00000 */
[----:B------:R0:W1:Y:S02]  /*20ec0*/  SHFL.IDX P6, R14, R13, R12, R11 ;  /* 0x0000000c0d0e7389 */ /* 0x00006400000c000b */
[----:B01----:R-:W-:Y:S01]  /*20ed0*/  ENDCOLLECTIVE ;  /* 0x000000000000791b */ /* 0x003fe20003800000 */
.L_x_11842:
        /* <DEDUP_REMOVED lines=16> */
.L_x_11843:
[----:B------:R-:W-:Y:S02]  /*20fe0*/  IMAD.MOV.U32 R13, RZ, RZ, R4 ;  /* 0x000000ffff0d7224 */ /* 0x000fe400078e0004 */
[----:B------:R-:W-:Y:S02]  /*20ff0*/  IMAD.MOV.U32 R12, RZ, RZ, 0x6 ;  /* 0x00000006ff0c7424 */ /* 0x000fe400078e00ff */
[----:B------:R-:W-:-:S07]  /*21000*/  IMAD.MOV.U32 R3, RZ, RZ, R14 ;  /* 0x000000ffff037224 */ /* 0x000fce00078e000e */
[----:B------:R-:W-:Y:S05]  /*21010*/  WARPSYNC.COLLECTIVE R15, `(.L_x_11844) ;  /* 0x000000000f087348 */ /* 0x000fea0003c00000 */
[----:B------:R0:W1:Y:S02]  /*21020*/  SHFL.IDX P6, R14, R13, R12, R11 ;  /* 0x0000000c0d0e7389 */ /* 0x00006400000c000b */
[----:B01----:R-:W-:Y:S01]  /*21030*/  ENDCOLLECTIVE ;  /* 0x000000000000791b */ /* 0x003fe20003800000 */
.L_x_11844:
        /* <DEDUP_REMOVED lines=16> */
.L_x_11845:
[----:B------:R-:W-:Y:S02]  /*21140*/  IMAD.MOV.U32 R13, RZ, RZ, R4 ;  /* 0x000000ffff0d7224 */ /* 0x000fe400078e0004 */
[----:B------:R-:W-:Y:S02]  /*21150*/  IMAD.MOV.U32 R12, RZ, RZ, 0x7 ;  /* 0x00000007ff0c7424 */ /* 0x000fe400078e00ff */
[----:B------:R-:W-:-:S07]  /*21160*/  IMAD.MOV.U32 R3, RZ, RZ, R14 ;  /* 0x000000ffff037224 */ /* 0x000fce00078e000e */
[----:B------:R-:W-:Y:S05]  /*21170*/  WARPSYNC.COLLECTIVE R15, `(.L_x_11846) ;  /* 0x000000000f087348 */ /* 0x000fea0003c00000 */
[----:B------:R0:W1:Y:S02]  /*21180*/  SHFL.IDX P6, R14, R13, R12, R11 ;  /* 0x0000000c0d0e7389 */ /* 0x00006400000c000b */
[----:B01----:R-:W-:Y:S01]  /*21190*/  ENDCOLLECTIVE ;  /* 0x000000000000791b */ /* 0x003fe20003800000 */
.L_x_11846:
        /* <DEDUP_REMOVED lines=10> */
.L_x_11847:
[----:B------:R-:W-:Y:S01]  /*21240*/  @!PT LDS RZ, [RZ] ;  /* 0x00000000fffff984 */ /* 0x000fe20000000800 */
[----:B------:R-:W-:Y:S01]  /*21250*/  @!PT LDS RZ, [RZ] ;  /* 0x00000000fffff984 */ /* 0x000fe20000000800 */
[----:B------:R-:W-:Y:S01]  /*21260*/  @!PT LDS RZ, [RZ] ;  /* 0x00000000fffff984 */ /* 0x000fe20000000800 */
[----:B------:R2:W-:Y:S01]  /*21270*/  @!P0 LDGSTS.E.BYPASS.LTC128B.128 [R37+0x1b400], desc[UR36][R2.64], !P1 ;  /* 0x1b40000002258fae */ /* 0x0005e2000c901d64 */
[----:B------:R-:W-:Y:S01]  /*21280*/  IMAD.MOV.U32 R0, RZ, RZ, R14 ;  /* 0x000000ffff007224 */ /* 0x000fe200078e000e */
[----:B------:R-:W-:Y:S06]  /*21290*/  BRA `(.L_x_11848) ;  /* 0xffffffc000187947 */ /* 0x000fec000383ffff */
.L_x_11762:
[----:B0-----:R0:W2:Y:S02]  /*212a0*/  SYNCS.PHASECHK.TRANS64.TRYWAIT P0, [R22+URZ+0x22820], R3 ;  /* 0x02282003160075a7 */ /* 0x0010a4000800017f */
[----:B--2---:R-:W-:Y:S05]  /*212b0*/  @!P0 NANOSLEEP.SYNCS 0x989680 ;  /* 0x009896800000895d */ /* 0x004fea0003900000 */
[----:B------:R-:W2:Y:S02]  /*212c0*/  @!P0 SYNCS.PHASECHK.TRANS64 P0, [R22+URZ+0x22820], R3 ;  /* 0x02282003160085a7 */ /* 0x000ea4000800007f */
[----:B--2---:R-:W-:Y:S05]  /*212d0*/  @!P0 BRA `(.L_x_11762) ;  /* 0xfffffffc00f08947 */ /* 0x004fea000383ffff */
[----:B------:R-:W-:Y:S05]  /*212e0*/  BRA `(.L_x_11849) ;  /* 0xffffffc000747947 */ /* 0x000fea000383ffff */
.L_x_11765:
[----:B--2---:R2:W3:Y:S02]  /*212f0*/  SYNCS.PHASECHK.TRANS64.TRYWAIT P0, [R17+URZ+0x22860], R0 ;  /* 0x02286000110075a7 */ /* 0x0044e4000800017f */
[----:B---3--:R-:W-:Y:S05]  /*21300*/  @!P0 NANOSLEEP.SYNCS 0x989680 ;  /* 0x009896800000895d */ /* 0x008fea0003900000 */
[----:B------:R-:W3:Y:S02]  /*21310*/  @!P0 SYNCS.PHASECHK.TRANS64 P0, [R17+URZ+0x22860], R0 ;  /* 0x02286000110085a7 */ /* 0x000ee4000800007f */
[----:B---3--:R-:W-:Y:S05]  /*21320*/  @!P0 BRA `(.L_x_11765) ;  /* 0xfffffffc00f08947 */ /* 0x008fea000383ffff */
[----:B------:R-:W-:Y:S05]  /*21330*/  BRA `(.L_x_11850) ;  /* 0xffffffc000807947 */ /* 0x000fea000383ffff */
.L_x_11766:
        /* <DEDUP_REMOVED lines=8> */
.L_x_11852:
[----:B------:R-:W-:Y:S05]  /*213c0*/  BSYNC B0 ;  /* 0x0000000000007941 */ /* 0x000fea0003800000 */
.L_x_11851:
        /* <DEDUP_REMOVED lines=13> */
.L_x_11853:
        /* <DEDUP_REMOVED lines=9> */
.L_x_11854:
        /* <DEDUP_REMOVED lines=17> */
.L_x_11855:
[----:B------:R-:W-:Y:S02]  /*21640*/  IMAD.MOV.U32 R13, RZ, RZ, R6 ;  /* 0x000000ffff0d7224 */ /* 0x000fe400078e0006 */
[----:B------:R-:W-:Y:S01]  /*21650*/  IMAD.MOV.U32 R12, RZ, RZ, 0x2 ;  /* 0x00000002ff0c7424 */ /* 0x000fe200078e00ff */
[----:B------:R-:W-:-:S13]  /*21660*/  IADD3 R2, P3, R14, R0, RZ ;  /* 0x000000000e027210 */ /* 0x000fda0007f7e0ff */
[----:B------:R-:W-:Y:S05]  /*21670*/  WARPSYNC.COLLECTIVE R15, `(.L_x_11856) ;  /* 0x000000000f087348 */ /* 0x000fea0003c00000 */
[----:B------:R0:W1:Y:S02]  /*21680*/  SHFL.IDX P6, R14, R13, R12, R11 ;  /* 0x0000000c0d0e7389 */ /* 0x00006400000c000b */
[----:B01----:R-:W-:Y:S01]  /*21690*/  ENDCOLLECTIVE ;  /* 0x000000000000791b */ /* 0x003fe20003800000 */
.L_x_11856:
        /* <DEDUP_REMOVED lines=17> */
.L_x_11857:
[----:B------:R-:W-:Y:S02]  /*217b0*/  IMAD.MOV.U32 R13, RZ, RZ, R6 ;  /* 0x000000ffff0d7224 */ /* 0x000fe400078e0006 */
[----:B------:R-:W-:Y:S01]  /*217c0*/  IMAD.MOV.U32 R12, RZ, RZ, 0x3 ;  /* 0x00000003ff0c7424 */ /* 0x000fe200078e00ff */
[----:B------:R-:W-:-:S13]  /*217d0*/  IADD3 R2, P3, R14, R0, RZ ;  /* 0x000000000e027210 */ /* 0x000fda0007f7e0ff */
[----:B------:R-:W-:Y:S05]  /*217e0*/  WARPSYNC.COLLECTIVE R15, `(.L_x_11858) ;  /* 0x000000000f087348 */ /* 0x000fea0003c00000 */
[----:B------:R0:W1:Y:S02]  /*217f0*/  SHFL.IDX P6, R14, R13, R12, R11 ;  /* 0x0000000c0d0e7389 */ /* 0x00006400000c000b */
[----:B01----:R-:W-:Y:S01]  /*21800*/  ENDCOLLECTIVE ;  /* 0x000000000000791b */ /* 0x003fe20003800000 */
.L_x_11858:
        /* <DEDUP_REMOVED lines=17> */
.L_x_11859:
[----:B------:R-:W-:Y:S02]  /*21920*/  IMAD.MOV.U32 R13, RZ, RZ, R6 ;  /* 0x000000ffff0d7224 */ /* 0x000fe400078e0006 */
[----:B------:R-:W-:Y:S01]  /*21930*/  IMAD.MOV.U32 R12, RZ, RZ, 0x4 ;  /* 0x00000004ff0c7424 */ /* 0x000fe200078e00ff */
[----:B------:R-:W-:-:S13]  /*21940*/  IADD3 R2, P3, R14, R0, RZ ;  /* 0x000000000e027210 */ /* 0x000fda0007f7e0ff */
[----:B------:R-:W-:Y:S05]  /*21950*/  WARPSYNC.COLLECTIVE R15, `(.L_x_11860) ;  /* 0x000000000f087348 */ /* 0x000fea0003c00000 */
[----:B------:R0:W1:Y:S02]  /*21960*/  SHFL.IDX P6, R14, R13, R12, R11 ;  /* 0x0000000c0d0e7389 */ /* 0x00006400000c000b */
[----:B01----:R-:W-:Y:S01]  /*21970*/  ENDCOLLECTIVE ;  /* 0x000000000000791b */ /* 0x003fe20003800000 */
.L_x_11860:
        /* <DEDUP_REMOVED lines=17> */
.L_x_11861:
[----:B------:R-:W-:Y:S02]  /*21a90*/  IMAD.MOV.U32 R13, RZ, RZ, R6 ;  /* 0x000000ffff0d7224 */ /* 0x000fe400078e0006 */
[----:B------:R-:W-:Y:S01]  /*21aa0*/  IMAD.MOV.U32 R12, RZ, RZ, 0x5 ;  /* 0x00000005ff0c7424 */ /* 0x000fe200078e00ff */
[----:B------:R-:W-:-:S13]  /*21ab0*/  IADD3 R2, P3, R14, R0, RZ ;  /* 0x000000000e027210 */ /* 0x000fda0007f7e0ff */
[----:B------:R-:W-:Y:S05]  /*21ac0*/  WARPSYNC.COLLECTIVE R15, `(.L_x_11862) ;  /* 0x000000000f087348 */ /* 0x000fea0003c00000 */
[----:B------:R0:W1:Y:S02]  /*21ad0*/  SHFL.IDX P6, R14, R13, R12, R11 ;  /* 0x0000000c0d0e7389 */ /* 0x00006400000c000b */
[----:B01----:R-:W-:Y:S01]  /*21ae0*/  ENDCOLLECTIVE ;  /* 0x000000000000791b */ /* 0x003fe20003800000 */
.L_x_11862:
        /* <DEDUP_REMOVED lines=12> */
.L_x_11863:
        /* <DEDUP_REMOVED lines=9> */
.L_x_11773:
[----:B0-----:R0:W1:Y:S02]  /*21c40*/  SYNCS.PHASECHK.TRANS64.TRYWAIT P0, [R6+URZ+0x22840], R21 ;  /* 0x02284015060075a7 */ /* 0x001064000800017f */
[----:B-1----:R-:W-:Y:S05]  /*21c50*/  @!P0 NANOSLEEP.SYNCS 0x989680 ;  /* 0x009896800000895d */ /* 0x002fea0003900000 */
[----:B------:R-:W1:Y:S02]  /*21c60*/  @!P0 SYNCS.PHASECHK.TRANS64 P0, [R6+URZ+0x22840], R21 ;  /* 0x02284015060085a7 */ /* 0x000e64000800007f */
[----:B-1----:R-:W-:Y:S05]  /*21c70*/  @!P0 BRA `(.L_x_11773) ;  /* 0xfffffffc00f08947 */ /* 0x002fea000383ffff */
[----:B------:R-:W-:Y:S05]  /*21c80*/  BRA `(.L_x_11865) ;  /* 0xffffffc400087947 */ /* 0x000fea000383ffff */
.L_x_11774:
        /* <DEDUP_REMOVED lines=8> */
.L_x_11867:
[----:B------:R-:W-:Y:S05]  /*21d10*/  BSYNC B1 ;  /* 0x0000000000017941 */ /* 0x000fea0003800000 */
.L_x_11866:
        /* <DEDUP_REMOVED lines=9> */
.L_x_11868:
[----:B------:R-:W-:Y:S02]  /*21db0*/  IMAD.MOV.U32 R13, RZ, RZ, R9 ;  /* 0x000000ffff0d7224 */ /* 0x000fe400078e0009 */
[----:B------:R-:W-:Y:S02]  /*21dc0*/  IMAD.MOV.U32 R12, RZ, RZ, 0x1 ;  /* 0x00000001ff0c7424 */ /* 0x000fe400078e00ff */
[----:B------:R-:W-:-:S07]  /*21dd0*/  IMAD.MOV.U32 R2, RZ, RZ, R14 ;  /* 0x000000ffff027224 */ /* 0x000fce00078e000e */
[----:B------:R-:W-:Y:S05]  /*21de0*/  WARPSYNC.COLLECTIVE R15, `(.L_x_11869) ;  /* 0x000000000f087348 */ /* 0x000fea0003c00000 */
[----:B------:R0:W1:Y:S02]  /*21df0*/  SHFL.IDX P6, R14, R13, R12, R11 ;  /* 0x0000000c0d0e7389 */ /* 0x00006400000c000b */
[----:B01----:R-:W-:Y:S01]  /*21e00*/  ENDCOLLECTIVE ;  /* 0x000000000000791b */ /* 0x003fe20003800000 */
.L_x_11869:
        /* <DEDUP_REMOVED lines=11> */
.L_x_11870:
[----:B------:R-:W-:Y:S02]  /*21ec0*/  IMAD.MOV.U32 R13, RZ, RZ, R9 ;  /* 0x000000ffff0d7224 */ /* 0x000fe400078e0009 */
[----:B------:R-:W-:Y:S02]  /*21ed0*/  IMAD.MOV.U32 R12, RZ, RZ, 0x2 ;  /* 0x00000002ff0c7424 */ /* 0x000fe400078e00ff */
[----:B------:R-:W-:-:S07]  /*21ee0*/  IMAD.MOV.U32 R2, RZ, RZ, R14 ;  /* 0x000000ffff027224 */ /* 0x000fce00078e000e */
[----:B------:R-:W-:Y:S05]  /*21ef0*/  WARPSYNC.COLLECTIVE R15, `(.L_x_11871) ;  /* 0x000000000f087348 */ /* 0x000fea0003c00000 */
[----:B------:R0:W1:Y:S02]  /*21f00*/  SHFL.IDX P6, R14, R13, R12, R11 ;  /* 0x0000000c0d0e7389 */ /* 0x00006400000c000b */
[----:B01----:R-:W-:Y:S01]  /*21f10*/  ENDCOLLECTIVE ;  /* 0x000000000000791b */ /* 0x003fe20003800000 */
.L_x_11871:
        /* <DEDUP_REMOVED lines=11> */
.L_x_11872:
[----:B------:R-:W-:Y:S02]  /*21fd0*/  IMAD.MOV.U32 R13, RZ, RZ, R9 ;  /* 0x000000ffff0d7224 */ /* 0x000fe400078e0009 */
[----:B------:R-:W-:Y:S02]  /*21fe0*/  IMAD.MOV.U32 R12, RZ, RZ, 0x3 ;  /* 0x00000003ff0c7424 */ /* 0x000fe400078e00ff */
[----:B------:R-:W-:-:S07]  /*21ff0*/  IMAD.MOV.U32 R2, RZ, RZ, R14 ;  /* 0x000000ffff027224 */ /* 0x000fce00078e000e */
[----:B------:R-:W-:Y:S05]  /*22000*/  WARPSYNC.COLLECTIVE R15, `(.L_x_11873) ;  /* 0x000000000f087348 */ /* 0x000fea0003c00000 */
[----:B------:R0:W1:Y:S02]  /*22010*/  SHFL.IDX P6, R14, R13, R12, R11 ;  /* 0x0000000c0d0e7389 */ /* 0x00006400000c000b */
[----:B01----:R-:W-:Y:S01]  /*22020*/  ENDCOLLECTIVE ;  /* 0x000000000000791b */ /* 0x003fe20003800000 */
.L_x_11873:
        /* <DEDUP_REMOVED lines=11> */
.L_x_11874:
[----:B------:R-:W-:Y:S02]  /*220e0*/  IMAD.MOV.U32 R13, RZ, RZ, R9 ;  /* 0x000000ffff0d7224 */ /* 0x000fe400078e0009 */
[----:B------:R-:W-:Y:S02]  /*220f0*/  IMAD.MOV.U32 R12, RZ, RZ, 0x4 ;  /* 0x00000004ff0c7424 */ /* 0x000fe400078e00ff */
[----:B------:R-:W-:-:S07]  /*22100*/  IMAD.MOV.U32 R2, RZ, RZ, R14 ;  /* 0x000000ffff027224 */ /* 0x000fce00078e000e */
[----:B------:R-:W-:Y:S05]  /*22110*/  WARPSYNC.COLLECTIVE R15, `(.L_x_11875) ;  /* 0x000000000f087348 */ /* 0x000fea0003c00000 */
[----:B------:R0:W1:Y:S02]  /*22120*/  SHFL.IDX P6, R14, R13, R12, R11 ;  /* 0x0000000c0d0e7389 */ /* 0x00006400000c000b */
[----:B01----:R-:W-:Y:S01]  /*22130*/  ENDCOLLECTIVE ;  /* 0x000000000000791b */ /* 0x003fe20003800000 */
.L_x_11875:
        /* <DEDUP_REMOVED lines=11> */
.L_x_11876:
[----:B------:R-:W-:Y:S02]  /*221f0*/  IMAD.MOV.U32 R13, RZ, RZ, R9 ;  /* 0x000000ffff0d7224 */ /* 0x000fe400078e0009 */
[----:B------:R-:W-:Y:S02]  /*22200*/  IMAD.MOV.U32 R12, RZ, RZ, 0x5 ;  /* 0x00000005ff0c7424 */ /* 0x000fe400078e00ff */
[----:B------:R-:W-:-:S07]  /*22210*/  IMAD.MOV.U32 R2, RZ, RZ, R14 ;  /* 0x000000ffff027224 */ /* 0x000fce00078e000e */
[----:B------:R-:W-:Y:S05]  /*22220*/  WARPSYNC.COLLECTIVE R15, `(.L_x_11877) ;  /* 0x000000000f087348 */ /* 0x000fea0003c00000 */
[----:B------:R0:W1:Y:S02]  /*22230*/  SHFL.IDX P6, R14, R13, R12, R11 ;  /* 0x0000000c0d0e7389 */ /* 0x00006400000c000b */
[----:B01----:R-:W-:Y:S01]  /*22240*/  ENDCOLLECTIVE ;  /* 0x000000000000791b */ /* 0x003fe20003800000 */
.L_x_11877:
        /* <DEDUP_REMOVED lines=11> */
.L_x_11878:
[----:B------:R-:W-:Y:S01]  /*22300*/  IMAD.MOV.U32 R2, RZ, RZ, R14 ;  /* 0x000000ffff027224 */ /* 0x000fe200078e000e */
[----:B------:R-:W-:Y:S06]  /*22310*/  BRA `(.L_x_11879) ;  /* 0xffffffc000387947 */ /* 0x000fec000383ffff */
.L_x_11779:
[----:B----4-:R4:W0:Y:S02]  /*22320*/  SYNCS.PHASECHK.TRANS64.TRYWAIT P0, [R6+URZ+0x22860], R21 ;  /* 0x02286015060075a7 */ /* 0x010824000800017f */
[----:B0-----:R-:W-:Y:S05]  /*22330*/  @!P0 NANOSLEEP.SYNCS 0x989680 ;  /* 0x009896800000895d */ /* 0x001fea0003900000 */
[----:B------:R-:W0:Y:S02]  /*22340*/  @!P0 SYNCS.PHASECHK.TRANS64 P0, [R6+URZ+0x22860], R21 ;  /* 0x02286015060085a7 */ /* 0x000e24000800007f */
[----:B0-----:R-:W-:Y:S05]  /*22350*/  @!P0 BRA `(.L_x_11779) ;  /* 0xfffffffc00f08947 */ /* 0x001fea000383ffff */
[----:B------:R-:W-:Y:S05]  /*22360*/  BRA `(.L_x_11880) ;  /* 0xffffffc000847947 */ /* 0x000fea000383ffff */
.L_x_11780:
[----:B------:R-:W-:Y:S01]  /*22370*/  BSSY B1, `(.L_x_11881) ;  /* 0x0000008000017945 */ /* 0x000fe20003800000 */
[----:B------:R-:W-:Y:S02]  /*22380*/  IMAD.MOV.U32 R13, RZ, RZ, R9 ;  /* 0x000000ffff0d7224 */ /* 0x000fe400078e0009 */
[----:B------:R-:W-:Y:S02]  /*22390*/  IMAD.MOV.U32 R12, RZ, RZ, RZ ;  /* 0x000000ffff0c7224 */ /* 0x000fe400078e00ff */
[----:B------:R-:W-:Y:S02]  /*223a0*/  IMAD.MOV.U32 R11, RZ, RZ, 0x181f ;  /* 0x0000181fff0b7424 */ /* 0x000fe400078e00ff */
[----:B------:R-:W-:-:S07]  /*223b0*/  IMAD.MOV.U32 R15, RZ, RZ, -0x1 ;  /* 0xffffffffff0f7424 */ /* 0x000fce00078e00ff */
[----:B0--34-:R-:W-:Y:S05]  /*223c0*/  WARPSYNC.COLLECTIVE R15, `(.L_x_11882) ;  /* 0x000000000f087348 */ /* 0x019fea0003c00000 */
[----:B------:R1:W2:Y:S02]  /*223d0*/  SHFL.IDX P6, R14, R13, R12, R11 ;  /* 0x0000000c0d0e7389 */ /* 0x0002a400000c000b */
[----:B01234-:R-:W-:Y:S01]  /*223e0*/  ENDCOLLECTIVE ;  /* 0x000000000000791b */ /* 0x01ffe20003800000 */
.L_x_11882:
[----:B------:R-:W-:Y:S05]  /*223f0*/  BSYNC B1 ;  /* 0x0000000000017941 */ /* 0x000fea0003800000 */
.L_x_11881:
        /* <DEDUP_REMOVED lines=9> */
.L_x_11883:
[----:B------:R-:W-:Y:S02]  /*22490*/  IMAD.MOV.U32 R13, RZ, RZ, R9 ;  /* 0x000000ffff0d7224 */ /* 0x000fe400078e0009 */
[----:B------:R-:W-:Y:S01]  /*224a0*/  IMAD.MOV.U32 R12, RZ, RZ, 0x1 ;  /* 0x00000001ff0c7424 */ /* 0x000fe200078e00ff */
[----:B------:R-:W-:-:S13]  /*224b0*/  IADD3 R2, P0, R14, R0, RZ ;  /* 0x000000000e027210 */ /* 0x000fda0007f1e0ff */
[----:B------:R-:W-:Y:S05]  /*224c0*/  WARPSYNC.COLLECTIVE R15, `(.L_x_11884) ;  /* 0x000000000f087348 */ /* 0x000fea0003c00000 */
[----:B------:R0:W1:Y:S02]  /*224d0*/  SHFL.IDX P6, R14, R13, R12, R11 ;  /* 0x0000000c0d0e7389 */ /* 0x00006400000c000b */
[----:B01----:R-:W-:Y:S01]  /*224e0*/  ENDCOLLECTIVE ;  /* 0x000000000000791b */ /* 0x003fe20003800000 */
.L_x_11884:
        /* <DEDUP_REMOVED lines=13> */
.L_x_11885:
[----:B------:R-:W-:Y:S02]  /*225c0*/  IMAD.MOV.U32 R13, RZ, RZ, R9 ;  /* 0x000000ffff0d7224 */ /* 0x000fe400078e0009 */
[----:B------:R-:W-:Y:S01]  /*225d0*/  IMAD.MOV.U32 R12, RZ, RZ, 0x2 ;  /* 0x00000002ff0c7424 */ /* 0x000fe200078e00ff */
[----:B------:R-:W-:-:S13]  /*225e0*/  IADD3 R2, P0, R14, R0, RZ ;  /* 0x000000000e027210 */ /* 0x000fda0007f1e0ff */
[----:B------:R-:W-:Y:S05]  /*225f0*/  WARPSYNC.COLLECTIVE R15, `(.L_x_11886) ;  /* 0x000000000f087348 */ /* 0x000fea0003c00000 */
[----:B------:R0:W1:Y:S02]  /*22600*/  SHFL.IDX P6, R14, R13, R12, R11 ;  /* 0x0000000c0d0e7389 */ /* 0x00006400000c000b */
[----:B01----:R-:W-:Y:S01]  /*22610*/  ENDCOLLECTIVE ;  /* 0x000000000000791b */ /* 0x003fe20003800000 */
.L_x_11886:
        /* <DEDUP_REMOVED lines=13> */
.L_x_11887:
[----:B------:R-:W-:Y:S02]  /*226f0*/  IMAD.MOV.U32 R13, RZ, RZ, R9 ;  /* 0x000000ffff0d7224 */ /* 0x000fe400078e0009 */
[----:B------:R-:W-:Y:S01]  /*22700*/  IMAD.MOV.U32 R12, RZ, RZ, 0x3 ;  /* 0x00000003ff0c7424 */ /* 0x000fe200078e00ff */
[----:B------:R-:W-:-:S13]  /*22710*/  IADD3 R2, P0, R14, R0, RZ ;  /* 0x000000000e027210 */ /* 0x000fda0007f1e0ff */
[----:B------:R-:W-:Y:S05]  /*22720*/  WARPSYNC.COLLECTIVE R15, `(.L_x_11888) ;  /* 0x000000000f087348 */ /* 0x000fea0003c00000 */
[----:B------:R0:W1:Y:S02]  /*22730*/  SHFL.IDX P6, R14, R13, R12, R11 ;  /* 0x0000000c0d0e7389 */ /* 0x00006400000c000b */
[----:B01----:R-:W-:Y:S01]  /*22740*/  ENDCOLLECTIVE ;  /* 0x000000000000791b */ /* 0x003fe20003800000 */
.L_x_11888:
        /* <DEDUP_REMOVED lines=13> */
.L_x_11889:
[----:B------:R-:W-:Y:S02]  /*22820*/  IMAD.MOV.U32 R13, RZ, RZ, R9 ;  /* 0x000000ffff0d7224 */ /* 0x000fe400078e0009 */
[----:B------:R-:W-:Y:S01]  /*22830*/  IMAD.MOV.U32 R12, RZ, RZ, 0x4 ;  /* 0x00000004ff0c7424 */ /* 0x000fe200078e00ff */
[----:B------:R-:W-:-:S13]  /*22840*/  IADD3 R2, P0, R14, R0, RZ ;  /* 0x000000000e027210 */ /* 0x000fda0007f1e0ff */
[----:B------:R-:W-:Y:S05]  /*22850*/  WARPSYNC.COLLECTIVE R15, `(.L_x_11890) ;  /* 0x000000000f087348 */ /* 0x000fea0003c00000 */
[----:B------:R0:W1:Y:S02]  /*22860*/  SHFL.IDX P6, R14, R13, R12, R11 ;  /* 0x0000000c0d0e7389 */ /* 0x00006400000c000b */
[----:B01----:R-:W-:Y:S01]  /*22870*/  ENDCOLLECTIVE ;  /* 0x000000000000791b */ /* 0x003fe20003800000 */
.L_x_11890:
        /* <DEDUP_REMOVED lines=13> */
.L_x_11891:
[----:B------:R-:W-:Y:S02]  /*22950*/  IMAD.MOV.U32 R13, RZ, RZ, R9 ;  /* 0x000000ffff0d7224 */ /* 0x000fe400078e0009 */
[----:B------:R-:W-:Y:S01]  /*22960*/  IMAD.MOV.U32 R12, RZ, RZ, 0x5 ;  /* 0x00000005ff0c7424 */ /* 0x000fe200078e00ff */
[----:B------:R-:W-:-:S13]  /*22970*/  IADD3 R2, P0, R14, R0, RZ ;  /* 0x000000000e027210 */ /* 0x000fda0007f1e0ff */
[----:B------:R-:W-:Y:S05]  /*22980*/  WARPSYNC.COLLECTIVE R15, `(.L_x_11892) ;  /* 0x000000000f087348 */ /* 0x000fea0003c00000 */
[----:B------:R0:W1:Y:S02]  /*22990*/  SHFL.IDX P6, R14, R13, R12, R11 ;  /* 0x0000000c0d0e7389 */ /* 0x00006400000c000b */
[----:B01----:R-:W-:Y:S01]  /*229a0*/  ENDCOLLECTIVE ;  /* 0x000000000000791b */ /* 0x003fe20003800000 */
.L_x_11892:
        /* <DEDUP_REMOVED lines=13> */
.L_x_11893:
[----:B------:R-:W-:Y:S05]  /*22a80*/  BRA `(.L_x_11894) ;  /* 0xffffffbc00d07947 */ /* 0x000fea000383ffff */
.L_x_11788:
[----:B------:R-:W-:Y:S01]  /*22a90*/  BSSY B0, `(.L_x_11895) ;  /* 0x0000008000007945 */ /* 0x000fe20003800000 */
[----:B------:R-:W-:Y:S02]  /*22aa0*/  IMAD.MOV.U32 R13, RZ, RZ, R16 ;  /* 0x000000ffff0d7224 */ /* 0x000fe400078e0010 */
[----:B------:R-:W-:Y:S02]  /*22ab0*/  IMAD.MOV.U32 R12, RZ, RZ, RZ ;  /* 0x000000ffff0c7224 */ /* 0x000fe400078e00ff */
[----:B------:R-:W-:Y:S02]  /*22ac0*/  IMAD.MOV.U32 R11, RZ, RZ, 0x1f ;  /* 0x0000001fff0b7424 */ /* 0x000fe400078e00ff */
[----:B------:R-:W-:-:S07]  /*22ad0*/  IMAD.MOV.U32 R15, RZ, RZ, -0x1 ;  /* 0xffffffffff0f7424 */ /* 0x000fce00078e00ff */
[----:B01234-:R-:W-:Y:S05]  /*22ae0*/  WARPSYNC.COLLECTIVE R15, `(.L_x_11896) ;  /* 0x000000000f087348 */ /* 0x01ffea0003c00000 */
[----:B------:R0:W0:Y:S02]  /*22af0*/  SHFL.IDX P6, R14, R13, R12, R11 ;  /* 0x0000000c0d0e7389 */ /* 0x00002400000c000b */
[----:B01234-:R-:W-:Y:S01]  /*22b00*/  ENDCOLLECTIVE ;  /* 0x000000000000791b */ /* 0x01ffe20003800000 */
.L_x_11896:
[----:B------:R-:W-:Y:S05]  /*22b10*/  BSYNC B0 ;  /* 0x0000000000007941 */ /* 0x000fea0003800000 */
.L_x_11895:
        /* <DEDUP_REMOVED lines=9> */
.L_x_11897:
        /* <DEDUP_REMOVED lines=18> */
.L_x_11898:
[----:B------:R-:W-:Y:S01]  /*22cd0*/  IMAD.MOV.U32 R12, RZ, RZ, 0x2 ;  /* 0x00000002ff0c7424 */ /* 0x000fe200078e00ff */
[----:B------:R-:W-:-:S05]  /*22ce0*/  SEL R6, R14, RZ, P1 ;  /* 0x000000ff0e067207 */ /* 0x000fca0000800000 */
[----:B------:R-:W-:-:S04]  /*22cf0*/  IMAD.IADD R6, R5, 0x1, R6 ;  /* 0x0000000105067824 */ /* 0x000fc800078e0206 */
[----:B------:R-:W-:-:S07]  /*22d00*/  IMAD.MOV.U32 R13, RZ, RZ, R6 ;  /* 0x000000ffff0d7224 */ /* 0x000fce00078e0006 */
[----:B------:R-:W-:Y:S05]  /*22d10*/  WARPSYNC.COLLECTIVE R15, `(.L_x_11899) ;  /* 0x000000000f087348 */ /* 0x000fea0003c00000 */
[----:B------:R0:W1:Y:S02]  /*22d20*/  SHFL.UP P6, R14, R13, R12, R11 ;  /* 0x0400000c0d0e7389 */ /* 0x00006400000c000b */
[----:B01----:R-:W-:Y:S01]  /*22d30*/  ENDCOLLECTIVE ;  /* 0x000000000000791b */ /* 0x003fe20003800000 */
.L_x_11899:
[----:B------:R-:W-:Y:S01]  /*22d40*/  IMAD.MOV.U32 R12, RZ, RZ, 0x4 ;  /* 0x00000004ff0c7424 */ /* 0x000fe200078e00ff */
[----:B------:R-:W-:-:S05]  /*22d50*/  SEL R7, R14, RZ, P2 ;  /* 0x000000ff0e077207 */ /* 0x000fca0001000000 */
[----:B------:R-:W-:-:S04]  /*22d60*/  IMAD.IADD R7, R6, 0x1, R7 ;  /* 0x0000000106077824 */ /* 0x000fc800078e0207 */
[----:B------:R-:W-:-:S07]  /*22d70*/  IMAD.MOV.U32 R13, RZ, RZ, R7 ;  /* 0x000000ffff0d7224 */ /* 0x000fce00078e0007 */
[----:B------:R-:W-:Y:S05]  /*22d80*/  WARPSYNC.COLLECTIVE R15, `(.L_x_11900) ;  /* 0x000000000f087348 */ /* 0x000fea0003c00000 */
[----:B------:R0:W1:Y:S02]  /*22d90*/  SHFL.UP P6, R14, R13, R12, R11 ;  /* 0x0400000c0d0e7389 */ /* 0x00006400000c000b */
[----:B01----:R-:W-:Y:S01]  /*22da0*/  ENDCOLLECTIVE ;  /* 0x000000000000791b */ /* 0x003fe20003800000 */
.L_x_11900:
[----:B------:R-:W-:Y:S01]  /*22db0*/  IMAD.MOV.U32 R12, RZ, RZ, 0x8 ;  /* 0x00000008ff0c7424 */ /* 0x000fe200078e00ff */
[----:B------:R-:W-:-:S05]  /*22dc0*/  SEL R2, R14, RZ, P3 ;  /* 0x000000ff0e027207 */ /* 0x000fca0001800000 */
[----:B------:R-:W-:-:S04]  /*22dd0*/  IMAD.IADD R2, R7, 0x1, R2 ;  /* 0x0000000107027824 */ /* 0x000fc800078e0202 */
[----:B------:R-:W-:-:S07]  /*22de0*/  IMAD.MOV.U32 R13, RZ, RZ, R2 ;  /* 0x000000ffff0d7224 */ /* 0x000fce00078e0002 */
[----:B------:R-:W-:Y:S05]  /*22df0*/  WARPSYNC.COLLECTIVE R15, `(.L_x_11901) ;  /* 0x000000000f087348 */ /* 0x000fea0003c00000 */
[----:B------:R0:W1:Y:S02]  /*22e00*/  SHFL.UP P6, R14, R13, R12, R11 ;  /* 0x0400000c0d0e7389 */ /* 0x00006400000c000b */
[----:B01----:R-:W-:Y:S01]  /*22e10*/  ENDCOLLECTIVE ;  /* 0x000000000000791b */ /* 0x003fe20003800000 */
.L_x_11901:
[----:B------:R-:W-:Y:S01]  /*22e20*/  IMAD.MOV.U32 R12, RZ, RZ, 0x10 ;  /* 0x00000010ff0c7424 */ /* 0x000fe200078e00ff */
[----:B------:R-:W-:-:S05]  /*22e30*/  SEL R3, R14, RZ, P4 ;  /* 0x000000ff0e037207 */ /* 0x000fca0002000000 */
[----:B------:R-:W-:-:S04]  /*22e40*/  IMAD.IADD R3, R2, 0x1, R3 ;  /* 0x0000000102037824 */ /* 0x000fc800078e0203 */
[----:B------:R-:W-:-:S07]  /*22e50*/  IMAD.MOV.U32 R13, RZ, RZ, R3 ;  /* 0x000000ffff0d7224 */ /* 0x000fce00078e0003 */
[----:B------:R-:W-:Y:S05]  /*22e60*/  WARPSYNC.COLLECTIVE R15, `(.L_x_11902) ;  /* 0x000000000f087348 */ /* 0x000fea0003c00000 */
[----:B------:R0:W1:Y:S02]  /*22e70*/  SHFL.UP P6, R14, R13, R12, R11 ;  /* 0x0400000c0d0e7389 */ /* 0x00006400000c000b */
[----:B01----:R-:W-:Y:S01]  /*22e80*/  ENDCOLLECTIVE ;  /* 0x000000000000791b */ /* 0x003fe20003800000 */
.L_x_11902:
        /* <DEDUP_REMOVED lines=8> */
.L_x_11903:
[----:B------:R-:W-:Y:S05]  /*22f10*/  BRA `(.L_x_11904) ;  /* 0xffffffc000287947 */ /* 0x000fea000383ffff */
.L_x_11793:
        /* <DEDUP_REMOVED lines=8> */
.L_x_11906:
[----:B------:R-:W-:Y:S05]  /*22fa0*/  BSYNC B0 ;  /* 0x0000000000007941 */ /* 0x000fea0003800000 */
.L_x_11905:
        /* <DEDUP_REMOVED lines=8> */
.L_x_11907:
[----:B------:R-:W-:Y:S01]  /*23030*/  IMAD.MOV.U32 R12, RZ, RZ, 0x4 ;  /* 0x00000004ff0c7424 */ /* 0x000fe200078e00ff */
[----:B------:R-:W-:-:S05]  /*23040*/  SEL R2, R14, RZ, P2 ;  /* 0x000000ff0e027207 */ /* 0x000fca0001000000 */
[----:B------:R-:W-:-:S04]  /*23050*/  IMAD.IADD R2, R13, 0x1, R2 ;  /* 0x000000010d027824 */ /* 0x000fc800078e0202 */
[----:B------:R-:W-:-:S07]  /*23060*/  IMAD.MOV.U32 R13, RZ, RZ, R2 ;  /* 0x000000ffff0d7224 */ /* 0x000fce00078e0002 */
[----:B------:R-:W-:Y:S05]  /*23070*/  WARPSYNC.COLLECTIVE R15, `(.L_x_11908) ;  /* 0x000000000f087348 */ /* 0x000fea0003c00000 */
[----:B------:R0:W1:Y:S02]  /*23080*/  SHFL.UP P6, R14, R13, R12, R11 ;  /* 0x0400000c0d0e7389 */ /* 0x00006400000c000b */
[----:B01----:R-:W-:Y:S01]  /*23090*/  ENDCOLLECTIVE ;  /* 0x000000000000791b */ /* 0x003fe20003800000 */
.L_x_11908:
[----:B------:R-:W-:Y:S01]  /*230a0*/  IMAD.MOV.U32 R12, RZ, RZ, 0x8 ;  /* 0x00000008ff0c7424 */ /* 0x000fe200078e00ff */
[----:B------:R-:W-:-:S05]  /*230b0*/  SEL R3, R14, RZ, P3 ;  /* 0x000000ff0e037207 */ /* 0x000fca0001800000 */
[----:B------:R-:W-:-:S04]  /*230c0*/  IMAD.IADD R3, R2, 0x1, R3 ;  /* 0x0000000102037824 */ /* 0x000fc800078e0203 */
[----:B------:R-:W-:-:S07]  /*230d0*/  IMAD.MOV.U32 R13, RZ, RZ, R3 ;  /* 0x000000ffff0d7224 */ /* 0x000fce00078e0003 */
[----:B------:R-:W-:Y:S05]  /*230e0*/  WARPSYNC.COLLECTIVE R15, `(.L_x_11909) ;  /* 0x000000000f087348 */ /* 0x000fea0003c00000 */
[----:B------:R0:W1:Y:S02]  /*230f0*/  SHFL.UP P6, R14, R13, R12, R11 ;  /* 0x0400000c0d0e7389 */ /* 0x00006400000c000b */
[----:B01----:R-:W-:Y:S01]  /*23100*/  ENDCOLLECTIVE ;  /* 0x000000000000791b */ /* 0x003fe20003800000 */
.L_x_11909:
[----:B------:R-:W-:Y:S01]  /*23110*/  IMAD.MOV.U32 R12, RZ, RZ, 0x10 ;  /* 0x00000010ff0c7424 */ /* 0x000fe200078e00ff */
[----:B------:R-:W-:-:S05]  /*23120*/  SEL R4, R14, RZ, P4 ;  /* 0x000000ff0e047207 */ /* 0x000fca0002000000 */
[----:B------:R-:W-:-:S04]  /*23130*/  IMAD.IADD R4, R3, 0x1, R4 ;  /* 0x0000000103047824 */ /* 0x000fc800078e0204 */
[----:B------:R-:W-:-:S07]  /*23140*/  IMAD.MOV.U32 R13, RZ, RZ, R4 ;  /* 0x000000ffff0d7224 */ /* 0x000fce00078e0004 */
[----:B------:R-:W-:Y:S05]  /*23150*/  WARPSYNC.COLLECTIVE R15, `(.L_x_11910) ;  /* 0x000000000f087348 */ /* 0x000fea0003c00000 */
[----:B------:R0:W1:Y:S02]  /*23160*/  SHFL.UP P6, R14, R13, R12, R11 ;  /* 0x0400000c0d0e7389 */ /* 0x00006400000c000b */
[----:B01----:R-:W-:Y:S01]  /*23170*/  ENDCOLLECTIVE ;  /* 0x000000000000791b */ /* 0x003fe20003800000 */
.L_x_11910:
        /* <DEDUP_REMOVED lines=8> */
.L_x_11911:
[----:B------:R-:W-:Y:S05]  /*23200*/  BRA `(.L_x_11912) ;  /* 0xffffffc000087947 */ /* 0x000fea000383ffff */
.L_x_11795:
[----:B------:R-:W-:Y:S01]  /*23210*/  BSSY B0, `(.L_x_11913) ;  /* 0x0000006000007945 */ /* 0x000fe20003800000 */
[----:B------:R-:W-:Y:S01]  /*23220*/  PLOP3.LUT P6, PT, P6, PT, PT, 0x8, 0x0 ;  /* 0x000000000000781c */ /* 0x000fe200037ce170 */
[----:B------:R-:W-:-:S12]  /*23230*/  IMAD.MOV.U32 R15, RZ, RZ, -0x1 ;  /* 0xffffffffff0f7424 */ /* 0x000fd800078e00ff */
[----:B012---:R-:W-:Y:S05]  /*23240*/  WARPSYNC.COLLECTIVE R15, `(.L_x_11914) ;  /* 0x000000000f087348 */ /* 0x007fea0003c00000 */
[----:B------:R-:W-:Y:S01]  /*23250*/  VOTE.ANY R14, PT, P6 ;  /* 0x00000000000e7806 */ /* 0x000fe200030e0100 */
[----:B012---:R-:W-:Y:S06]  /*23260*/  ENDCOLLECTIVE ;  /* 0x000000000000791b */ /* 0x007fec0003800000 */
.L_x_11914:
[----:B------:R-:W-:Y:S05]  /*23270*/  BSYNC B0 ;  /* 0x0000000000007941 */ /* 0x000fea0003800000 */
.L_x_11913:
        /* <DEDUP_REMOVED lines=9> */
.L_x_11915:
[----:B------:R-:W-:Y:S01]  /*23310*/  IMAD.MOV.U32 R5, RZ, RZ, R14 ;  /* 0x000000ffff057224 */ /* 0x000fe200078e000e */
[----:B------:R-:W-:Y:S06]  /*23320*/  BRA `(.L_x_11916) ;  /* 0xffffffbc00f87947 */ /* 0x000fec000383ffff */
.L_x_11797:
[----:B------:R-:W-:Y:S01]  /*23330*/  BSSY B0, `(.L_x_11917) ;  /* 0x0000007000007945 */ /* 0x000fe20003800000 */
[----:B------:R-:W-:Y:S02]  /*23340*/  IMAD.MOV.U32 R13, RZ, RZ, R6 ;  /* 0x000000ffff0d7224 */ /* 0x000fe400078e0006 */
[----:B------:R-:W-:Y:S02]  /*23350*/  IMAD.MOV.U32 R11, RZ, RZ, 0x1f ;  /* 0x0000001fff0b7424 */ /* 0x000fe400078e00ff */
[----:B------:R-:W-:-:S07]  /*23360*/  IMAD.MOV.U32 R15, RZ, RZ, -0x1 ;  /* 0xffffffffff0f7424 */ /* 0x000fce00078e00ff */
[----:B01234-:R-:W-:Y:S05]  /*23370*/  WARPSYNC.COLLECTIVE R15, `(.L_x_11918) ;  /* 0x000000000f087348 */ /* 0x01ffea0003c00000 */
[----:B------:R0:W0:Y:S02]  /*23380*/  SHFL.IDX P6, R14, R13, R12, R11 ;  /* 0x0000000c0d0e7389 */ /* 0x00002400000c000b */
[----:B01234-:R-:W-:Y:S01]  /*23390*/  ENDCOLLECTIVE ;  /* 0x000000000000791b */ /* 0x01ffe20003800000 */
.L_x_11918:
[----:B------:R-:W-:Y:S05]  /*233a0*/  BSYNC B0 ;  /* 0x0000000000007941 */ /* 0x000fea0003800000 */
.L_x_11917:
[----:B------:R-:W-:Y:S05]  /*233b0*/  BRA `(.L_x_11796) ;  /* 0xffffffbc00f07947 */ /* 0x000fea000383ffff */
.L_x_11801:
[----:B0-----:R0:W1:Y:S02]  /*233c0*/  SYNCS.PHASECHK.TRANS64.TRYWAIT P0, [R5+URZ+0x22820], R0 ;  /* 0x02282000050075a7 */ /* 0x001064000800017f */
[----:B-1----:R-:W-:Y:S05]  /*233d0*/  @!P0 NANOSLEEP.SYNCS 0x989680 ;  /* 0x009896800000895d */ /* 0x002fea0003900000 */
[----:B------:R-:W1:Y:S02]  /*233e0*/  @!P0 SYNCS.PHASECHK.TRANS64 P0, [R5+URZ+0x22820], R0 ;  /* 0x02282000050085a7 */ /* 0x000e64000800007f */
[----:B-1----:R-:W-:Y:S05]  /*233f0*/  @!P0 BRA `(.L_x_11801) ;  /* 0xfffffffc00f08947 */ /* 0x002fea000383ffff */
[----:B------:R-:W-:Y:S05]  /*23400*/  BRA `(.L_x_11919) ;  /* 0xffffffc400687947 */ /* 0x000fea000383ffff */
.L_x_11802:
        /* <DEDUP_REMOVED lines=11> */
.L_x_11921:
[----:B------:R-:W-:Y:S05]  /*234c0*/  BSYNC B0 ;  /* 0x0000000000007941 */ /* 0x000fea0003800000 */
.L_x_11920:
[----:B------:R-:W-:Y:S05]  /*234d0*/  BRA `(.L_x_11922) ;  /* 0xffffffc400507947 */ /* 0x000fea000383ffff */
.L_x_11805:
[----:B------:R-:W-:Y:S01]  /*234e0*/  BSSY B1, `(.L_x_11923) ;  /* 0x0000006000017945 */ /* 0x000fe20003800000 */
[----:B------:R-:W-:-:S07]  /*234f0*/  IMAD.MOV.U32 R15, RZ, RZ, -0x1 ;  /* 0xffffffffff0f7424 */ /* 0x000fce00078e00ff */
[----:B0-234-:R-:W-:Y:S05]  /*23500*/  WARPSYNC.COLLECTIVE R15, `(.L_x_11924) ;  /* 0x000000000f0c7348 */ /* 0x01dfea0003c00000 */
[----:B------:R-:W-:Y:S02]  /*23510*/  ELECT P6, UR62, PT ;  /* 0x00000000003e782f */ /* 0x000fe400038c0000 */
[----:B------:R-:W-:Y:S01]  /*23520*/  MOV R14, UR62 ;  /* 0x0000003e000e7c02 */ /* 0x000fe20008000f00 */
[----:B0-234-:R-:W-:Y:S10]  /*23530*/  ENDCOLLECTIVE ;  /* 0x000000000000791b */ /* 0x01dff40003800000 */
.L_x_11924:
[----:B------:R-:W-:Y:S05]  /*23540*/  BSYNC B1 ;  /* 0x0000000000017941 */ /* 0x000fea0003800000 */
.L_x_11923:
[----:B------:R-:W-:Y:S05]  /*23550*/  BRA `(.L_x_11925) ;  /* 0xffffffc400487947 */ /* 0x000fea000383ffff */
.L_x_11807:
[----:B0-----:R0:W1:Y:S02]  /*23560*/  SYNCS.PHASECHK.TRANS64.TRYWAIT P1, [R3+URZ+0x22840], R2 ;  /* 0x02284002030075a7 */ /* 0x001064000802017f */
[----:B-1----:R-:W-:Y:S05]  /*23570*/  @!P1 NANOSLEEP.SYNCS 0x989680 ;  /* 0x009896800000995d */ /* 0x002fea0003900000 */
[----:B------:R-:W1:Y:S02]  /*23580*/  @!P1 SYNCS.PHASECHK.TRANS64 P1, [R3+URZ+0x22840], R2 ;  /* 0x02284002030095a7 */ /* 0x000e64000802007f */
[----:B-1----:R-:W-:Y:S05]  /*23590*/  @!P1 BRA `(.L_x_11807) ;  /* 0xfffffffc00f09947 */ /* 0x002fea000383ffff */
[----:B------:R-:W-:Y:S05]  /*235a0*/  BRA `(.L_x_11926) ;  /* 0xffffffc400707947 */ /* 0x000fea000383ffff */
.L_x_11809:
[----:B-1----:R1:W0:Y:S02]  /*235b0*/  SYNCS.PHASECHK.TRANS64.TRYWAIT P1, [R5+URZ+0x22840], R0 ;  /* 0x02284000050075a7 */ /* 0x002224000802017f */
[----:B0-----:R-:W-:Y:S05]  /*235c0*/  @!P1 NANOSLEEP.SYNCS 0x989680 ;  /* 0x009896800000995d */ /* 0x001fea0003900000 */
[----:B------:R-:W0:Y:S02]  /*235d0*/  @!P1 SYNCS.PHASECHK.TRANS64 P1, [R5+URZ+0x22840], R0 ;  /* 0x02284000050095a7 */ /* 0x000e24000802007f */
[----:B0-----:R-:W-:Y:S05]  /*235e0*/  @!P1 BRA `(.L_x_11809) ;  /* 0xfffffffc00f09947 */ /* 0x001fea000383ffff */
[----:B------:R-:W-:Y:S05]  /*235f0*/  BRA `(.L_x_11927) ;  /* 0xffffffc4007c7947 */ /* 0x000fea000383ffff */
.L_x_11811:
[----:B------:R0:W0:Y:S02]  /*23600*/  SYNCS.PHASECHK.TRANS64.TRYWAIT P1, [R3+URZ+0x22860], R2 ;  /* 0x02286002030075a7 */ /* 0x000024000802017f */
[----:B0-----:R-:W-:Y:S05]  /*23610*/  @!P1 NANOSLEEP.SYNCS 0x989680 ;  /* 0x009896800000995d */ /* 0x001fea0003900000 */
[----:B------:R-:W0:Y:S02]  /*23620*/  @!P1 SYNCS.PHASECHK.TRANS64 P1, [R3+URZ+0x22860], R2 ;  /* 0x02286002030095a7 */ /* 0x000e24000802007f */
[----:B0-----:R-:W-:Y:S05]  /*23630*/  @!P1 BRA `(.L_x_11811) ;  /* 0xfffffffc00f09947 */ /* 0x001fea000383ffff */
[----:B------:R-:W-:Y:S05]  /*23640*/  BRA `(.L_x_11928) ;  /* 0xffffffc400787947 */ /* 0x000fea000383ffff */
        .type           $_ZN7cutlass13device_kernelIN5flash11enable_sm90INS1_16FlashAttnFwdSm90INS1_25CollectiveMainloopFwdSm90ILi2EN4cute5tupleIJNS5_1CILi1EEES8_S8_EEENS6_IJNS7_ILi128EEENS7_ILi96EEENS7_ILi64EEEEEELi256ENS_10bfloat16_tEfNS_4arch4Sm90ELb0ELb1ELb1ELb1ELb1ELb0ELb0ELb1ELb0ELb1ELb0ELb0EEENS1_21CollectiveEpilogueFwdINS6_IJSA_NS7_ILi256EEESB_EEES9_SE_SG_Li256ELb1ELb1ELb0ELb0EEENS1_36VarlenDynamicPersistentTileSchedulerILi128ELi96ELi256ELi128ELb0ELb1ELb1ELb1ELb0ELb1EEEEEEEEEvNT_6ParamsE$_ZZN5flash25CollectiveMainloopFwdSm90ILi2EN4cute5tupleIJNS1_1CILi1EEES4_S4_EEENS2_IJNS3_ILi128EEENS3_ILi96EEENS3_ILi64EEEEEELi256EN7cutlass10bfloat16_tEfNSA_4arch4Sm90ELb0ELb1ELb1ELb1ELb1ELb0ELb0ELb1ELb0ELb1ELb0ELb0EE3mmaINS_16FlashAttnFwdSm90ISE_NS_21CollectiveEpilogueFwdINS2_IJS6_NS3_ILi256EEES7_EEES5_SB_SD_Li256ELb1ELb1ELb0ELb0EEENS_36VarlenDynamicPersistentTileSchedulerILi128ELi96ELi256ELi128ELb0ELb1ELb1ELb1ELb0ELb1EEEE13SharedStorageENS1_6TensorINS1_11ArrayEngineIfLm128EEENS1_6LayoutINS2_IJNS2_IJNS3_ILi2EEEST_NS3_ILi32EEEEEES4_S4_EEENS2_IJNS2_IJS4_ST_NS3_ILi4EEEEEENS3_ILi0EEESZ_EEEEEEENS_7SoftmaxILi2ELi0EEEEEbRKNSE_6ParamsENSA_13PipelineAsyncILi2EEES19_RNSA_13PipelineStateILj2EEERT0_RT1_iRiRKNS_16SeqlenInfoQKNewKILb1ELb0EEENS2_IJiiiiEEERT_ENKUliT_T0_T1_E_clIZSF_ISO_S12_S14_EbS17_S19_S19_S1C_S1E_S1G_iS1H_S1L_S1M_S1O_EUlRS1P_iE1_NS3_ILb0EEENS3_ILb1EEEEEDaiS1P_S1Q_S1R_,@function
        .size           $_ZN7cutlass13device_kernelIN5flash11enable_sm90INS1_16FlashAttnFwdSm90INS1_25CollectiveMainloopFwdSm90ILi2EN4cute5tupleIJNS5_1CILi1EEES8_S8_EEENS6_IJNS7_ILi128EEENS7_ILi96EEENS7_ILi64EEEEEELi256ENS_10bfloat16_tEfNS_4arch4Sm90ELb0ELb1ELb1ELb1ELb1ELb0ELb0ELb1ELb0ELb1ELb0ELb0EEENS1_21CollectiveEpilogueFwdINS6_IJSA_NS7_ILi256EEESB_EEES9_SE_SG_Li256ELb1ELb1ELb0ELb0EEENS1_36VarlenDynamicPersistentTileSchedulerILi128ELi96ELi256ELi128ELb0ELb1ELb1ELb1ELb0ELb1EEEEEEEEEvNT_6ParamsE$_ZZN5flash25CollectiveMainloopFwdSm90ILi2EN4cute5tupleIJNS1_1CILi1EEES4_S4_EEENS2_IJNS3_ILi128EEENS3_ILi96EEENS3_ILi64EEEEEELi256EN7cutlass10bfloat16_tEfNSA_4arch4Sm90ELb0ELb1ELb1ELb1ELb1ELb0ELb0ELb1ELb0ELb1ELb0ELb0EE3mmaINS_16FlashAttnFwdSm90ISE_NS_21CollectiveEpilogueFwdINS2_IJS6_NS3_ILi256EEES7_EEES5_SB_SD_Li256ELb1ELb1ELb0ELb0EEENS_36VarlenDynamicPersistentTileSchedulerILi128ELi96ELi256ELi128ELb0ELb1ELb1ELb1ELb0ELb1EEEE13SharedStorageENS1_6TensorINS1_11ArrayEngineIfLm128EEENS1_6LayoutINS2_IJNS2_IJNS3_ILi2EEEST_NS3_ILi32EEEEEES4_S4_EEENS2_IJNS2_IJS4_ST_NS3_ILi4EEEEEENS3_ILi0EEESZ_EEEEEEENS_7SoftmaxILi2ELi0EEEEEbRKNSE_6ParamsENSA_13PipelineAsyncILi2EEES19_RNSA_13PipelineStateILj2EEERT0_RT1_iRiRKNS_16SeqlenInfoQKNewKILb1ELb0EEENS2_IJiiiiEEERT_ENKUliT_T0_T1_E_clIZSF_ISO_S12_S14_EbS17_S19_S19_S1C_S1E_S1G_iS1H_S1L_S1M_S1O_EUlRS1P_iE1_NS3_ILb0EEENS3_ILb1EEEEEDaiS1P_S1Q_S1R_,(.L_x_15673 - $_ZN7cutlass13device_kernelIN5flash11enable_sm90INS1_16FlashAttnFwdSm90INS1_25CollectiveMainloopFwdSm90ILi2EN4cute5tupleIJNS5_1CILi1EEES8_S8_EEENS6_IJNS7_ILi128EEENS7_ILi96EEENS7_ILi64EEEEEELi256ENS_10bfloat16_tEfNS_4arch4Sm90ELb0ELb1ELb1ELb1ELb1ELb0ELb0ELb1ELb0ELb1ELb0ELb0EEENS1_21CollectiveEpilogueFwdINS6_IJSA_NS7_ILi256EEESB_EEES9_SE_SG_Li256ELb1ELb1ELb0ELb0EEENS1_36VarlenDynamicPersistentTileSchedulerILi128ELi96ELi256ELi128ELb0ELb1ELb1ELb1ELb0ELb1EEEEEEEEEvNT_6ParamsE$_ZZN5flash25CollectiveMainloopFwdSm90ILi2EN4cute5tupleIJNS1_1CILi1EEES4_S4_EEENS2_IJNS3_ILi128EEENS3_ILi96EEENS3_ILi64EEEEEELi256EN7cutlass10bfloat16_tEfNSA_4arch4Sm90ELb0ELb1ELb1ELb1ELb1ELb0ELb0ELb1ELb0ELb1ELb0ELb0EE3mmaINS_16FlashAttnFwdSm90ISE_NS_21CollectiveEpilogueFwdINS2_IJS6_NS3_ILi256EEES7_EEES5_SB_SD_Li256ELb1ELb1ELb0ELb0EEENS_36VarlenDynamicPersistentTileSchedulerILi128ELi96ELi256ELi128ELb0ELb1ELb1ELb1ELb0ELb1EEEE13SharedStorageENS1_6TensorINS1_11ArrayEngineIfLm128EEENS1_6LayoutINS2_IJNS2_IJNS3_ILi2EEEST_NS3_ILi32EEEEEES4_S4_EEENS2_IJNS2_IJS4_ST_NS3_ILi4EEEEEENS3_ILi0EEESZ_EEEEEEENS_7SoftmaxILi2ELi0EEEEEbRKNSE_6ParamsENSA_13PipelineAsyncILi2EEES19_RNSA_13PipelineStateILj2EEERT0_RT1_iRiRKNS_16SeqlenInfoQKNewKILb1ELb0EEENS2_IJiiiiEEERT_ENKUliT_T0_T1_E_clIZSF_ISO_S12_S14_EbS17_S19_S19_S1C_S1E_S1G_iS1H_S1L_S1M_S1O_EUlRS1P_iE1_NS3_ILb0EEENS3_ILb1EEEEEDaiS1P_S1Q_S1R_)
$_ZN7cutlass13device_kernelIN5flash11enable_sm90INS1_16FlashAttnFwdSm90INS1_25CollectiveMainloopFwdSm90ILi2EN4cute5tupleIJNS5_1CILi1EEES8_S8_EEENS6_IJNS7_ILi128EEENS7_ILi96EEENS7_ILi64EEEEEELi256ENS_10bfloat16_tEfNS_4arch4Sm90ELb0ELb1ELb1ELb1ELb1ELb0ELb0ELb1ELb0ELb1ELb0ELb0EEENS1_21CollectiveEpilogueFwdINS6_IJSA_NS7_ILi256EEESB_EEES9_SE_SG_Li256ELb1ELb1ELb0ELb0EEENS1_36VarlenDynamicPersistentTileSchedulerILi128ELi96ELi256ELi128ELb0ELb1ELb1ELb1ELb0ELb1EEEEEEEEEvNT_6ParamsE$_ZZN5flash25CollectiveMainloopFwdSm90ILi2EN4cute5tupleIJNS1_1CILi1EEES4_S4_EEENS2_IJNS3_ILi128EEENS3_ILi96EEENS3_ILi64EEEEEELi256EN7cutlass10bfloat16_tEfNSA_4arch4Sm90ELb0ELb1ELb1ELb1ELb1ELb0ELb0ELb1ELb0ELb1ELb0ELb0EE3mmaINS_16FlashAttnFwdSm90ISE_NS_21CollectiveEpilogueFwdINS2_IJS6_NS3_ILi256EEES7_EEES5_SB_SD_Li256ELb1ELb1ELb0ELb0EEENS_36VarlenDynamicPersistentTileSchedulerILi128ELi96ELi256ELi128ELb0ELb1ELb1ELb1ELb0ELb1EEEE13SharedStorageENS1_6TensorINS1_11ArrayEngineIfLm128EEENS1_6LayoutINS2_IJNS2_IJNS3_ILi2EEEST_NS3_ILi32EEEEEES4_S4_EEENS2_IJNS2_IJS4_ST_NS3_ILi4EEEEEENS3_ILi0EEESZ_EEEEEEENS_7SoftmaxILi2ELi0EEEEEbRKNSE_6ParamsENSA_13PipelineAsyncILi2EEES19_RNSA_13PipelineStateILj2EEERT0_RT1_iRiRKNS_16SeqlenInfoQKNewKILb1ELb0EEENS2_IJiiiiEEERT_ENKUliT_T0_T1_E_clIZSF_ISO_S12_S14_EbS17_S19_S19_S1C_S1E_S1G_iS1H_S1L_S1M_S1O_EUlRS1P_iE1_NS3_ILb0EEENS3_ILb1EEEEEDaiS1P_S1Q_S1R_:
        /* <DEDUP_REMOVED lines=46> */
.L_x_11930:
[----:B------:R-:W-:Y:S05]  /*23930*/  BSYNC B2 ;  /* 0x0000000000027941 */ /* 0x000fea0003800000 */
.L_x_11929:
        /* <DEDUP_REMOVED lines=17> */
.L_x_11932:
[----:B------:R-:W-:Y:S05]  /*23a50*/  BSYNC B2 ;  /* 0x0000000000027941 */ /* 0x000fea0003800000 */
.L_x_11931:
        /* <DEDUP_REMOVED lines=10> */
.L_x_11934:
[----:B------:R-:W-:Y:S05]  /*23b00*/  BSYNC B2 ;  /* 0x0000000000027941 */ /* 0x000fea0003800000 */
.L_x_11933:
        /* <DEDUP_REMOVED lines=93> */
.L_x_11937:
[----:B------:R-:W-:Y:S05]  /*240e0*/  BSYNC B2 ;  /* 0x0000000000027941 */ /* 0x000fea0003800000 */
.L_x_11936:
        /* <DEDUP_REMOVED lines=38> */
[----:B------:R-:W3:Y:S01]  /*24350*/  LD.E R88, desc[UR4][R2.64] ;  /* 0x0000000402587980 */ /* 0x000ee2000c101900 */
        /* <DEDUP_REMOVED lines=11> */
[----:B------:R-:W-:Y:S01]  /*24410*/  SHF.R.S32.HI R39, RZ, 0x1f, R86 ;  /* 0x0000001fff277819 */ /* 0x000fe20000011456 */
[----:B------:R-:W-:-:S03]  /*24420*/  FMUL.FTZ R87, R40, R72 ;  /* 0x0000004828577220 */ /* 0x000fc60000410000 */
[----:B------:R-:W-:Y:S01]  /*24430*/  LEA.HI R40, R39, R86, RZ, 0x7 ;  /* 0x0000005627287211 */ /* 0x000fe200078f38ff */
[-C--:B------:R-:W-:Y:S01]  /*24440*/  FMUL.FTZ R83, R37, R72.reuse ;  /* 0x0000004825537220 */ /* 0x080fe20000410000 */
[-C--:B------:R-:W-:Y:S02]  /*24450*/  FMUL.FTZ R77, R28, R72.reuse ;  /* 0x000000481c4d7220 */ /* 0x080fe40000410000 */
[----:B------:R-:W-:Y:S01]  /*24460*/  LOP3.LUT R37, R40, 0xffffff80, RZ, 0xc0, !PT ;  /* 0xffffff8028257812 */ /* 0x000fe200078ec0ff */
[-C--:B------:R-:W-:Y:S01]  /*24470*/  FMUL.FTZ R28, R42, R72.reuse ;  /* 0x000000482a1c7220 */ /* 0x080fe20000410000 */
[-C--:B------:R-:W-:Y:S01]  /*24480*/  FMUL.FTZ R42, R44, R72.reuse ;  /* 0x000000482c2a7220 */ /* 0x080fe20000410000 */
[-C--:B------:R-:W-:Y:S01]  /*24490*/  FMUL.FTZ R44, R48, R72.reuse ;  /* 0x00000048302c7220 */ /* 0x080fe20000410000 */
[-C--:B------:R-:W-:Y:S01]  /*244a0*/  FMUL.FTZ R78, R29, R72.reuse ;  /* 0x000000481d4e7220 */ /* 0x080fe20000410000 */
[----:B------:R-:W-:Y:S02]  /*244b0*/  IMAD.IADD R48, R86, 0x1, -R37 ;  /* 0x0000000156307824 */ /* 0x000fe400078e0a25 */
[-C--:B------:R-:W-:Y:S01]  /*244c0*/  FMUL.FTZ R29, R43, R72.reuse ;  /* 0x000000482b1d7220 */ /* 0x080fe20000410000 */
[-C--:B------:R-:W-:Y:S01]  /*244d0*/  FMUL.FTZ R43, R45, R72.reuse ;  /* 0x000000482d2b7220 */ /* 0x080fe20000410000 */
[-C--:B------:R-:W-:Y:S01]  /*244e0*/  FMUL.FTZ R45, R49, R72.reuse ;  /* 0x00000048312d7220 */ /* 0x080fe20000410000 */
[-C--:B------:R-:W-:Y:S01]  /*244f0*/  FMUL.FTZ R9, R24, R72.reuse ;  /* 0x0000004818097220 */ /* 0x080fe20000410000 */
[----:B------:R-:W-:Y:S01]  /*24500*/  SHF.R.S32.HI R49, RZ, 0x1f, R48 ;  /* 0x0000001fff317819 */ /* 0x000fe20000011430 */
[-C--:B------:R-:W-:Y:S01]  /*24510*/  FMUL.FTZ R24, R34, R72.reuse ;  /* 0x0000004822187220 */ /* 0x080fe20000410000 */
[----:B------:R-:W-:Y:S01]  /*24520*/  FMUL.FTZ R34, R50, R72 ;  /* 0x0000004832227220 */ /* 0x000fe20000410000 */
[----:B------:R-:W-:Y:S01]  /*24530*/  LEA.HI R39, R39, R86, RZ, 0x2 ;  /* 0x0000005627277211 */ /* 0x000fe200078f10ff */
[----:B------:R-:W-:Y:S01]  /*24540*/  FMUL.FTZ R76, R25, R72 ;  /* 0x00000048194c7220 */ /* 0x000fe20000410000 */
[----:B------:R-:W-:Y:S01]  /*24550*/  LEA.HI R50, R49, R48, RZ, 0x2 ;  /* 0x0000003031327211 */ /* 0x000fe200078f10ff */
[-C--:B------:R-:W-:Y:S01]  /*24560*/  FMUL.FTZ R20, R30, R72.reuse ;  /* 0x000000481e147220 */ /* 0x080fe20000410000 */
[-C--:B------:R-:W-:Y:S01]  /*24570*/  FMUL.FTZ R25, R35, R72.reuse ;  /* 0x0000004823197220 */ /* 0x080fe20000410000 */
[-C--:B------:R-:W-:Y:S01]  /*24580*/  FMUL.FTZ R30, R46, R72.reuse ;  /* 0x000000482e1e7220 */ /* 0x080fe20000410000 */
[-C--:B------:R-:W-:Y:S01]  /*24590*/  FMUL.FTZ R35, R51, R72.reuse ;  /* 0x0000004833237220 */ /* 0x080fe20000410000 */
[----:B------:R-:W-:Y:S01]  /*245a0*/  FMUL.FTZ R46, R52, R72 ;  /* 0x00000048342e7220 */ /* 0x000fe20000410000 */
[----:B------:R-:W-:-:S02]  /*245b0*/  SHF.R.S32.HI R51, RZ, 0x2, R50 ;  /* 0x00000002ff337819 */ /* 0x000fc40000011432 */
[----:B------:R-:W-:Y:S02]  /*245c0*/  SHF.R.S32.HI R52, RZ, 0x1f, R50 ;  /* 0x0000001fff347819 */ /* 0x000fe40000011432 */
[----:B------:R-:W-:Y:S02]  /*245d0*/  LOP3.LUT R39, R39, 0xfffffffc, RZ, 0xc0, !PT ;  /* 0xfffffffc27277812 */ /* 0x000fe400078ec0ff */
[----:B------:R-:W-:Y:S02]  /*245e0*/  LEA.HI R52, R52, R51, RZ, 0x3 ;  /* 0x0000003334347211 */ /* 0x000fe400078f18ff */
[----:B------:R-:W-:Y:S01]  /*245f0*/  LEA.HI R49, R49, R48, RZ, 0x5 ;  /* 0x0000003031317211 */ /* 0x000fe200078f28ff */
[----:B------:R-:W-:Y:S01]  /*24600*/  IMAD.IADD R86, R86, 0x1, -R39 ;  /* 0x0000000156567824 */ /* 0x000fe200078e0a27 */
[----:B------:R-:W-:Y:S02]  /*24610*/  SHF.R.S32.HI R39, RZ, 0x7, R40 ;  /* 0x00000007ff277819 */ /* 0x000fe40000011428 */
        /* <DEDUP_REMOVED lines=10> */
[-C--:B------:R-:W-:Y:S02]  /*246c0*/  FMUL.FTZ R82, R36, R72.reuse ;  /* 0x0000004824527220 */ /* 0x080fe40000410000 */
[----:B------:R-:W-:Y:S02]  /*246d0*/  IMAD.IADD R51, R86, 0x1, -R51 ;  /* 0x0000000156337824 */ /* 0x000fe400078e0a33 */
[----:B------:R-:W-:Y:S02]  /*246e0*/  IMAD R40, R40, 0x40, R49 ;  /* 0x0000004028287824 */ /* 0x000fe400078e0231 */
[----:B------:R-:W-:Y:S02]  /*246f0*/  FMUL.FTZ R36, R59, R72 ;  /* 0x000000483b247220 */ /* 0x000fe40000410000 */
[----:B------:R-:W-:-:S04]  /*24700*/  IMAD R59, R51, 0x8, R40 ;  /* 0x00000008333b7824 */ /* 0x000fc800078e0228 */
[----:B------:R-:W-:-:S04]  /*24710*/  @P0 IMAD.HI.U32 R84, R59, R84, RZ ;  /* 0x000000543b540227 */ /* 0x000fc800078e00ff */
[-C--:B------:R-:W-:Y:S01]  /*24720*/  FMUL.FTZ R21, R31, R72.reuse ;  /* 0x000000481f157220 */ /* 0x080fe20000410000 */
[----:B------:R-:W-:Y:S01]  /*24730*/  @P0 SHF.R.U32.HI R59, RZ, R81, R84 ;  /* 0x00000051ff3b0219 */ /* 0x000fe20000011654 */
[-C--:B------:R-:W-:Y:S01]  /*24740*/  FMUL.FTZ R31, R47, R72.reuse ;  /* 0x000000482f1f7220 */ /* 0x080fe20000410000 */
[----:B------:R-:W-:Y:S01]  /*24750*/  LOP3.LUT R49, R50, 0x7ffffffc, RZ, 0xc0, !PT ;  /* 0x7ffffffc32317812 */ /* 0x000fe200078ec0ff */
[-C--:B------:R-:W-:Y:S02]  /*24760*/  FMUL.FTZ R47, R53, R72.reuse ;  /* 0x00000048352f7220 */ /* 0x080fe40000410000 */
[----:B------:R-:W0:Y:S01]  /*24770*/  SHFL.IDX PT, R51, R59, RZ, 0x1c1f ;  /* 0x001c1fff3b337589 */ /* 0x000e2200000e0000 */
[----:B------:R-:W-:Y:S02]  /*24780*/  IMAD.MOV.U32 R53, RZ, RZ, -0x60 ;  /* 0xffffffa0ff357424 */ /* 0x000fe400078e00ff */
        /* <DEDUP_REMOVED lines=21> */
[----:B------:R-:W-:Y:S01]  /*248e0*/  FMUL.FTZ R57, R57, R72 ;  /* 0x0000004839397220 */ /* 0x000fe20000410000 */
[----:B------:R-:W-:Y:S01]  /*248f0*/  IMAD R48, R49, -0x2, R48 ;  /* 0xfffffffe31307824 */ /* 0x000fe200078e0230 */
[----:B------:R-:W1:Y:S01]  /*24900*/  MUFU.TANH R9, R9 ;  /* 0x0000000900097308 */ /* 0x000e620000002400 */
[----:B------:R-:W-:-:S03]  /*24910*/  LOP3.LUT R50, RZ, R73, RZ, 0x33, !PT ;  /* 0x00000049ff327212 */ /* 0x000fc600078e33ff */
[----:B------:R-:W-:-:S04]  /*24920*/  IADD3 R49, -R8, R48, R3 ;  /* 0x0000003008317210 */ /* 0x000fc80007ffe103 */
[----:B------:R-:W2:Y:S01]  /*24930*/  MUFU.TANH R76, R76 ;  /* 0x0000004c004c7308 */ /* 0x000ea20000002400 */
[----:B------:R-:W-:-:S07]  /*24940*/  FMUL.FTZ R60, R60, R72 ;  /* 0x000000483c3c7220 */ /* 0x000fce0000410000 */
[----:B------:R-:W3:Y:S01]  /*24950*/  MUFU.TANH R2, R2 ;  /* 0x0000000200027308 */ /* 0x000ee20000002400 */
[----:B------:R-:W-:-:S07]  /*24960*/  FMUL.FTZ R61, R61, R72 ;  /* 0x000000483d3d7220 */ /* 0x000fce0000410000 */
        /* <DEDUP_REMOVED lines=45> */
[----:B------:R-:W-:-:S03]  /*24c40*/  VIADD R63, R48, 0xffffffff ;  /* 0xffffffff303f7836 */ /* 0x000fc60000000000 */
[----:B------:R0:W1:Y:S08]  /*24c50*/  MUFU.TANH R91, R60 ;  /* 0x0000003c005b7308 */ /* 0x0000700000002400 */
[----:B------:R2:W1:Y:S01]  /*24c60*/  MUFU.TANH R92, R61 ;  /* 0x0000003d005c7308 */ /* 0x0004620000002400 */
[--C-:B0-----:R-:W-:Y:S02]  /*24c70*/  IMAD.IADD R60, R74, 0x1, R51.reuse ;  /* 0x000000014a3c7824 */ /* 0x101fe400078e0233 */
[----:B--2---:R-:W-:Y:S01]  /*24c80*/  IMAD.IADD R61, R62, 0x1, R51 ;  /* 0x000000013e3d7824 */ /* 0x004fe200078e0233 */
[----:B---34-:R-:W-:Y:S06]  /*24c90*/  @!P1 BRA `(.L_x_11939) ;  /* 0x0000000000849947 */ /* 0x018fec0003800000 */
        /* <DEDUP_REMOVED lines=16> */
.L_x_11943:
[----:B------:R-:W-:Y:S05]  /*24da0*/  BSYNC B4 ;  /* 0x0000000000047941 */ /* 0x000fea0003800000 */
.L_x_11942:
[----:B------:R-:W-:Y:S01]  /*24db0*/  LOP3.LUT R48, RZ, R48, RZ, 0x33, !PT ;  /* 0x00000030ff307212 */ /* 0x000fe200078e33ff */
[----:B------:R-:W-:Y:S06]  /*24dc0*/  BRA `(.L_x_11944) ;  /* 0x0000000000287947 */ /* 0x000fec0003800000 */
.L_x_11941:
        /* <DEDUP_REMOVED lines=10> */
.L_x_11944:
[----:B------:R-:W-:Y:S05]  /*24e70*/  BSYNC B3 ;  /* 0x0000000000037941 */ /* 0x000fea0003800000 */
.L_x_11940:
[----:B------:R-:W-:-:S05]  /*24e80*/  IMAD R48, R7, R48, R63 ;  /* 0x0000003007307224 */ /* 0x000fca00078e023f */
[----:B------:R-:W-:Y:S02]  /*24e90*/  VIMNMX R61, R61, R48, !PT ;  /* 0x000000303d3d7248 */ /* 0x000fe40007fe0100 */
[----:B------:R-:W-:-:S07]  /*24ea0*/  VIADDMNMX R60, R48, R7, R60, PT ;  /* 0x00000007303c7246 */ /* 0x000fce000380013c */
.L_x_11939:
[----:B------:R-:W-:Y:S05]  /*24eb0*/  BSYNC B2 ;  /* 0x0000000000027941 */ /* 0x000fea0003800000 */
.L_x_11938:
        /* <DEDUP_REMOVED lines=28> */
[----:B------:R-:W-:Y:S01]  /*25080*/  FSEL R49, R82, -INF , !P2 ;  /* 0xff80000052317808 */ /* 0x000fe20005000000 */
[--C-:B0-----:R-:W-:Y:S01]  /*25090*/  IMAD.IADD R82, R74, 0x1, R59.reuse ;  /* 0x000000014a527824 */ /* 0x101fe200078e023b */
[----:B------:R-:W-:Y:S01]  /*250a0*/  ISETP.GT.AND P2, PT, R61, 0x19, !P3 ;  /* 0x000000193d00780c */ /* 0x000fe20005f44270 */
[----:B------:R-:W-:Y:S01]  /*250b0*/  IMAD.IADD R74, R62, 0x1, R59 ;  /* 0x000000013e4a7824 */ /* 0x000fe200078e023b */
        /* <DEDUP_REMOVED lines=58> */
[----:B-1----:R-:W-:Y:S02]  /*25460*/  FSEL R45, R91, -INF , !P2 ;  /* 0xff8000005b2d7808 */ /* 0x002fe40005000000 */
        /* <DEDUP_REMOVED lines=45> */
.L_x_11950:
[----:B------:R-:W-:Y:S05]  /*25740*/  BSYNC B4 ;  /* 0x0000000000047941 */ /* 0x000fea0003800000 */
.L_x_11949:
[----:B------:R-:W-:Y:S01]  /*25750*/  LOP3.LUT R8, RZ, R8, RZ, 0x33, !PT ;  /* 0x00000008ff087212 */ /* 0x000fe200078e33ff */
[----:B------:R-:W-:Y:S06]  /*25760*/  BRA `(.L_x_11951) ;  /* 0x0000000000287947 */ /* 0x000fec0003800000 */
.L_x_11948:
        /* <DEDUP_REMOVED lines=10> */
.L_x_11951:
[----:B------:R-:W-:Y:S05]  /*25810*/  BSYNC B3 ;  /* 0x0000000000037941 */ /* 0x000fea0003800000 */
.L_x_11947:
[----:B------:R-:W-:-:S05]  /*25820*/  IMAD R3, R7, R8, R63 ;  /* 0x0000000807037224 */ /* 0x000fca00078e023f */
[----:B------:R-:W-:Y:S02]  /*25830*/  VIADDMNMX R82, R3, R7, R82, PT ;  /* 0x0000000703527246 */ /* 0x000fe40003800152 */
[----:B------:R-:W-:-:S07]  /*25840*/  VIMNMX R74, R74, R3, !PT ;  /* 0x000000034a4a7248 */ /* 0x000fce0007fe0100 */
.L_x_11946:
[----:B------:R-:W-:Y:S05]  /*25850*/  BSYNC B2 ;  /* 0x0000000000027941 */ /* 0x000fea0003800000 */
.L_x_11945:
        /* <DEDUP_REMOVED lines=82> */
[----:B------:R-:W-:Y:S02]  /*25d80*/  ISETP.LT.OR P1, PT, R82, 0x49, P1 ;  /* 0x000000495200780c */ /* 0x000fe40000f21670 */
[----:B------:R-:W-:Y:S02]  /*25d90*/  FSEL R74, R36, -INF , !P0 ;  /* 0xff800000244a7808 */ /* 0x000fe40004000000 */
[C---:B------:R-:W-:Y:S02]  /*25da0*/  ISETP.LT.OR P2, PT, R82.reuse, 0x4a, P2 ;  /* 0x0000004a5200780c */ /* 0x040fe40001741670 */
[----:B------:R-:W-:Y:S02]  /*25db0*/  FSEL R75, R37, -INF , !P1 ;  /* 0xff800000254b7808 */ /* 0x000fe40004800000 */
        /* <DEDUP_REMOVED lines=400> */
[----:B------:R-:W4:Y:S01]  /*276c0*/  LD.E R79, desc[UR14][R8.64+0x128] ;  /* 0x0001280e084f7980 */ /* 0x000f22000c101900 */
[----:B------:R-:W-:-:S03]  /*276d0*/  FMUL.FTZ R101, R15, R3 ;  /* 0x000000030f657220 */ /* 0x000fc60000410000 */
[----:B------:R0:W-:Y:S04]  /*276e0*/  ST.E desc[UR4][R8.64+0x74], R83 ;  /* 0x0000745308007985 */ /* 0x0001e8000c101904 */
[----:B------:R-:W4:Y:S01]  /*276f0*/  LD.E R89, desc[UR16][R8.64+0x12c] ;  /* 0x00012c1008597980 */ /* 0x000f22000c101900 */
[----:B------:R-:W-:-:S03]  /*27700*/  FMUL.FTZ R103, R15, R228 ;  /* 0x000000e40f677220 */ /* 0x000fc60000410000 */
[----:B------:R-:W4:Y:S04]  /*27710*/  LD.E R87, desc[UR20][R8.64+0x13c] ;  /* 0x00013c1408577980 */ /* 0x000f28000c101900 */
[----:B0-----:R-:W4:Y:S04]  /*27720*/  LD.E R83, desc[UR18][R8.64+0x138] ;  /* 0x0001381208537980 */ /* 0x001f28000c101900 */
[----:B------:R-:W4:Y:S04]  /*27730*/  LD.E R85, desc[UR22][R8.64+0x148] ;  /* 0x0001481608557980 */ /* 0x000f28000c101900 */
[----:B------:R-:W4:Y:S04]  /*27740*/  LD.E R3, desc[UR8][R8.64+0x14c] ;  /* 0x00014c0808037980 */ /* 0x000f28000c101900 */
[----:B------:R-:W4:Y:S04]  /*27750*/  LD.E R228, desc[UR10][R8.64+0x158] ;  /* 0x0001580a08e47980 */ /* 0x000f28000c101900 */
[----:B------:R0:W-:Y:S04]  /*27760*/  ST.E desc[UR6][R8.64+0x80], R91 ;  /* 0x0000805b08007985 */ /* 0x0001e8000c101906 */
[----:B------:R-:W4:Y:S04]  /*27770*/  LD.E R99, desc[UR12][R8.64+0x15c] ;  /* 0x00015c0c08637980 */ /* 0x000f28000c101900 */
[----:B------:R-:W4:Y:S04]  /*27780*/  LD.E R97, desc[UR16][R8.64+0x16c] ;  /* 0x00016c1008617980 */ /* 0x000f28000c101900 */
[----:B0-----:R-:W4:Y:S01]  /*27790*/  LD.E R91, desc[UR14][R8.64+0x168] ;  /* 0x0001680e085b7980 */ /* 0x001f22000c101900 */
[----:B------:R-:W-:-:S03]  /*277a0*/  FMUL.FTZ R109, R15, R184 ;  /* 0x000000b80f6d7220 */ /* 0x000fc60000410000 */
[----:B------:R0:W-:Y:S04]  /*277b0*/  ST.E desc[UR8][R8.64+0x84], R93 ;  /* 0x0000845d08007985 */ /* 0x0001e8000c101908 */
[----:B------:R1:W-:Y:S04]  /*277c0*/  ST.E desc[UR4][R8.64+0x90], R101 ;  /* 0x0000906508007985 */ /* 0x0003e8000c101904 */
[----:B------:R-:W4:Y:S04]  /*277d0*/  LD.E R95, desc[UR18][R8.64+0x178] ;  /* 0x00017812085f7980 */ /* 0x000f28000c101900 */
[----:B0-----:R-:W4:Y:S01]  /*277e0*/  LD.E R93, desc[UR20][R8.64+0x17c] ;  /* 0x00017c14085d7980 */ /* 0x001f22000c101900 */
[----:B-1----:R-:W-:-:S03]  /*277f0*/  FMUL.FTZ R101, R15, R182 ;  /* 0x000000b60f657220 */ /* 0x002fc60000410000 */
        /* <DEDUP_REMOVED lines=193> */
[----:B------:R0:W-:Y:S04]  /*28410*/  ST.E desc[UR4][R8.64+0x14c], R3 ;  /* 0x00014c0308007985 */ /* 0x0001e8000c101904 */
[----:B------:R1:W-:Y:S01]  /*28420*/  ST.E desc[UR8][R8.64+0x158], R15 ;  /* 0x0001580f08007985 */ /* 0x0003e2000c101908 */
[----:B------:R-:W-:-:S03]  /*28430*/  FMUL.FTZ R105, R7, R105 ;  /* 0x0000006907697220 */ /* 0x000fc60000410000 */
[----:B------:R-:W-:Y:S01]  /*28440*/  ST.E desc[UR6][R8.64+0x15c], R99 ;  /* 0x00015c6308007985 */ /* 0x000fe2000c101906 */
[----:B0-----:R-:W-:-:S03]  /*28450*/  FMUL.FTZ R3, R7, R182 ;  /* 0x000000b607037220 */ /* 0x001fc60000410000 */
[----:B------:R-:W-:Y:S01]  /*28460*/  ST.E desc[UR10][R8.64+0x168], R91 ;  /* 0x0001685b08007985 */ /* 0x000fe2000c10190a */
[C---:B------:R-:W-:Y:S01]  /*28470*/  FMUL.FTZ R103, R7.reuse, R103 ;  /* 0x0000006707677220 */ /* 0x040fe20000410000 */
[C---:B-1----:R-:W-:Y:S02]  /*28480*/  FMUL.FTZ R15, R7.reuse, R184 ;  /* 0x000000b8070f7220 */ /* 0x042fe40000410000 */
[----:B------:R-:W-:Y:S01]  /*28490*/  ST.E desc[UR12][R8.64+0x16c], R97 ;  /* 0x00016c6108007985 */ /* 0x000fe2000c10190c */
[----:B------:R-:W-:-:S03]  /*284a0*/  FMUL.FTZ R101, R7, R101 ;  /* 0x0000006507657220 */ /* 0x000fc60000410000 */
[----:B------:R-:W-:Y:S01]  /*284b0*/  ST.E desc[UR14][R8.64+0x178], R95 ;  /* 0x0001785f08007985 */ /* 0x000fe2000c10190e */
[----:B------:R-:W-:-:S03]  /*284c0*/  FMUL.FTZ R47, R7, R124 ;  /* 0x0000007c072f7220 */ /* 0x000fc60000410000 */
        /* <DEDUP_REMOVED lines=14> */
[----:B------:R-:W-:Y:S01]  /*285b0*/  ST.E desc[UR4][R8.64+0x1b8], R3 ;  /* 0x0001b80308007985 */ /* 0x000fe2000c101904 */
        /* <DEDUP_REMOVED lines=11> */
[----:B0-----:R-:W3:Y:S04]  /*28670*/  LDL.64 R46, [R0+0x58] ;  /* 0x00005800002e7983 */ /* 0x001ee80000100a00 */
[----:B------:R-:W1:Y:S04]  /*28680*/  LDL.64 R2, [R0] ;  /* 0x0000000000027983 */ /* 0x000e680000100a00 */
[----:B---3--:R-:W3:Y:S01]  /*28690*/  LD.E R49, desc[UR4][R46.64] ;  /* 0x000000042e317980 */ /* 0x008ee2000c101900 */
[----:B------:R-:W-:Y:S03]  /*286a0*/  BSSY B2, `(.L_x_11952) ;  /* 0x000001f000027945 */ /* 0x000fe60003800000 */
[----:B-1----:R2:W5:Y:S01]  /*286b0*/  LD.E R15, desc[UR4][R2.64] ;  /* 0x00000004020f7980 */ /* 0x002562000c101900 */
        /* <DEDUP_REMOVED lines=25> */
[----:B---3--:R-:W-:-:S04]  /*28850*/  LOP3.LUT R49, R49, 0x1, RZ, 0xfc, !PT ;  /* 0x0000000131317812 */ /* 0x008fc800078efcff */
[----:B------:R-:W-:-:S13]  /*28860*/  ISETP.NE.AND P0, PT, R49, 0x3, PT ;  /* 0x000000033100780c */ /* 0x000fda0003f05270 */
[----:B--2---:R-:W-:Y:S05]  /*28870*/  @!P0 BRA `(.L_x_11953) ;  /* 0x0000000000048947 */ /* 0x004fea0003800000 */
[----:B------:R-:W-:Y:S01]  /*28880*/  BPT.TRAP 0x1 ;  /* 0x000000040000795c */ /* 0x000fe20000300000 */
.L_x_11953:
[----:B------:R-:W-:Y:S05]  /*28890*/  BSYNC B2 ;  /* 0x0000000000027941 */ /* 0x000fea0003800000 */
.L_x_11952:
        /* <DEDUP_REMOVED lines=17> */
.L_x_11955:
[----:B------:R-:W-:Y:S05]  /*289b0*/  BSYNC B2 ;  /* 0x0000000000027941 */ /* 0x000fea0003800000 */
.L_x_11954:
        /* <DEDUP_REMOVED lines=10> */
.L_x_11957:
[----:B------:R-:W-:Y:S05]  /*28a60*/  BSYNC B2 ;  /* 0x0000000000027941 */ /* 0x000fea0003800000 */
.L_x_11956:
        /* <DEDUP_REMOVED lines=827> */
[----:B------:R-:W2:Y:S01]  /*2be20*/  LD.E R20, desc[UR44][R8.64] ;  /* 0x0000002c08147980 */ /* 0x000ea2000c101900 */
[C---:B------:R-:W-:Y:S02]  /*2be30*/  R2UR UR44, R4.reuse ;  /* 0x00000000042c72ca */ /* 0x040fe400000e0000 */
[C---:B------:R-:W-:Y:S01]  /*2be40*/  R2UR UR45, R5.reuse ;  /* 0x00000000052d72ca */ /* 0x040fe200000e0000 */
[----:B------:R-:W3:Y:S01]  /*2be50*/  LD.E R24, desc[UR46][R2.64] ;  /* 0x0000002e02187980 */ /* 0x000ee2000c101900 */
[C---:B------:R-:W-:Y:S02]  /*2be60*/  R2UR UR46, R4.reuse ;  /* 0x00000000042e72ca */ /* 0x040fe400000e0000 */
[----:B------:R-:W-:Y:S01]  /*2be70*/  R2UR UR47, R5 ;  /* 0x00000000052f72ca */ /* 0x000fe200000e0000 */
[----:B0-----:R-:W3:Y:S01]  /*2be80*/  LD.E R25, desc[UR48][R2.64+0x4] ;  /* 0x0000043002197980 */ /* 0x001ee2000c101900 */
        /* <DEDUP_REMOVED lines=309> */
[----:B------:R-:W-:Y:S02]  /*2d1e0*/  R2UR UR16, R4 ;  /* 0x00000000041072ca */ /* 0x000fe400000e0000 */
        /* <DEDUP_REMOVED lines=5089> */
.L_x_11960:
[----:B------:R-:W-:Y:S05]  /*41000*/  BSYNC B2 ;  /* 0x0000000000027941 */ /* 0x000fea0003800000 */
.L_x_11959:
        /* <DEDUP_REMOVED lines=11> */
[----:B0-----:R-:W-:Y:S05]  /*410c0*/  RET.REL.NODEC R14 `(_ZN7cutlass13device_kernelIN5flash11enable_sm90INS1_16FlashAttnFwdSm90INS1_25CollectiveMainloopFwdSm90ILi2EN4cute5tupleIJNS5_1CILi1EEES8_S8_EEENS6_IJNS7_ILi128EEENS7_ILi96EEENS7_ILi64EEEEEELi256ENS_10bfloat16_tEfNS_4arch4Sm90ELb0ELb1ELb1ELb1ELb1ELb0ELb0ELb1ELb0ELb1ELb0ELb0EEENS1_21CollectiveEpilogueFwdINS6_IJSA_NS7_ILi256EEESB_EEES9_SE_SG_Li256ELb1ELb1ELb0ELb0EEENS1_36VarlenDynamicPersistentTileSchedulerILi128ELi96ELi256ELi128ELb0ELb1ELb1ELb1ELb0ELb1EEEEEEEEEvNT_6ParamsE) ;  /* 0xfffffbec0ecc7950 */ /* 0x001fea0003c3ffff */
.L_x_11935:
[----:B0-----:R0:W1:Y:S02]  /*410d0*/  SYNCS.PHASECHK.TRANS64.TRYWAIT P0, [R2+URZ], R3 ;  /* 0x00000003020075a7 */ /* 0x001064000800017f */
[----:B-1----:R-:W-:Y:S05]  /*410e0*/  @!P0 NANOSLEEP.SYNCS 0x989680 ;  /* 0x009896800000895d */ /* 0x002fea0003900000 */
[----:B------:R-:W1:Y:S02]  /*410f0*/  @!P0 SYNCS.PHASECHK.TRANS64 P0, [R2+URZ], R3 ;  /* 0x00000003020085a7 */ /* 0x000e64000800007f */
[----:B-1----:R-:W-:Y:S05]  /*41100*/  @!P0 BRA `(.L_x_11935) ;  /* 0xfffffffc00f08947 */ /* 0x002fea000383ffff */
[----:B------:R-:W-:Y:S05]  /*41110*/  BRA `(.L_x_11934) ;  /* 0xfffffe2800787947 */ /* 0x000fea000383ffff */
.L_x_11958:
[----:B0-----:R0:W1:Y:S02]  /*41120*/  SYNCS.PHASECHK.TRANS64.TRYWAIT P0, [R7+URZ], R8 ;  /* 0x00000008070075a7 */ /* 0x001064000800017f */
[----:B-1----:R-:W-:Y:S05]  /*41130*/  @!P0 NANOSLEEP.SYNCS 0x989680 ;  /* 0x009896800000895d */ /* 0x002fea0003900000 */
[----:B------:R-:W1:Y:S02]  /*41140*/  @!P0 SYNCS.PHASECHK.TRANS64 P0, [R7+URZ], R8 ;  /* 0x00000008070085a7 */ /* 0x000e64000800007f */
[----:B-1----:R-:W-:Y:S05]  /*41150*/  @!P0 BRA `(.L_x_11958) ;  /* 0xfffffffc00f08947 */ /* 0x002fea000383ffff */
[----:B------:R-:W-:Y:S05]  /*41160*/  BRA `(.L_x_11957) ;  /* 0xfffffe78003c7947 */ /* 0x000fea000383ffff */
.L_x_11961:
        /* <DEDUP_REMOVED lines=9> */
.L_x_15673:


//--------------------- .text._ZN7cutlass13device_kernelIN5flash11enable_sm90INS1_16FlashAttnFwdSm90INS1_25CollectiveMainloopFwdSm90ILi2EN4cute5tupleIJNS5_1CILi1EEES8_S8_EEENS6_IJNS7_ILi128EEENS7_ILi96EEENS7_ILi64EEEEEELi256ENS_10bfloat16_tEfNS_4arch4Sm90ELb0ELb1ELb1ELb1ELb1ELb1ELb0ELb1ELb0ELb1ELb0ELb0EEENS1_21CollectiveEpilogueFwdINS6_IJSA_NS7_ILi256EEESB_EEES9_SE_SG_Li256ELb1ELb1ELb0ELb0EEENS1_36VarlenDynamicPersistentTileSchedulerILi128ELi96ELi256ELi128ELb0ELb1ELb1ELb1ELb0ELb1EEEEEEEEEvNT_6ParamsE --------------------------
	.section	.text._ZN7cutlass13device_kernelIN5flash11enable_sm90INS1_16FlashAttnFwdSm90INS1_25CollectiveMainloopFwdSm90ILi2EN4cute5tupleIJNS5_1CILi1EEES8_S8_EEENS6_IJNS7_ILi128EEENS7_ILi96EEENS7_ILi64EEEEEELi256ENS_10bfloat16_tEfNS_4arch4Sm90ELb0ELb1ELb1ELb1ELb1ELb1ELb0ELb1ELb0ELb1ELb0ELb0EEENS1_21CollectiveEpilogueFwdINS6_IJSA_NS7_ILi256EEESB_EEES9_SE_SG_Li256ELb1ELb1ELb0ELb0EEENS1_36VarlenDynamicPersistentTileSchedulerILi128ELi96ELi256ELi128ELb0ELb1ELb1ELb1ELb0ELb1EEEEEEEEEvNT_6ParamsE,"ax",@progbits
	.align	128
.text._ZN7cutlass13device_kernelIN5flash11enable_sm90INS1_16FlashAttnFwdSm90INS1_25CollectiveMainloopFwdSm90ILi2EN4cute5tupleIJNS5_1CILi1EEES8_S8_EEENS6_IJNS7_ILi128EEENS7_ILi96EEENS7_ILi64EEEEEELi256ENS_10bfloat16_tEfNS_4arch4Sm90ELb0ELb1ELb1ELb1ELb1ELb1ELb0ELb1ELb0ELb1ELb0ELb0EEENS1_21CollectiveEpilogueFwdINS6_IJSA_NS7_ILi256EEESB_EEES9_SE_SG_Li256ELb1ELb1ELb0ELb0EEENS1_36VarlenDynamicPersistentTileSchedulerILi128ELi96ELi256ELi128ELb0ELb1ELb1ELb1ELb0ELb1EEEEEEEEEvNT_6ParamsE:
        .type           _ZN7cutlass13device_kernelIN5flash11enable_sm90INS1_16FlashAttnFwdSm90INS1_25CollectiveMainloopFwdSm90ILi2EN4cute5tupleIJNS5_1CILi1EEES8_S8_EEENS6_IJNS7_ILi128EEENS7_ILi96EEENS7_ILi64EEEEEELi256ENS_10bfloat16_tEfNS_4arch4Sm90ELb0ELb1ELb1ELb1ELb1ELb1ELb0ELb1ELb0ELb1ELb0ELb0EEENS1_21CollectiveEpilogueFwdINS6_IJSA_NS7_ILi256EEESB_EEES9_SE_SG_Li256ELb1ELb1ELb0ELb0EEENS1_36VarlenDynamicPersistentTileSchedulerILi128ELi96ELi256ELi128ELb0ELb1ELb1ELb1ELb0ELb1EEEEEEEEEvNT_6ParamsE,@function
        .size           _ZN7cutlass13device_kernelIN5flash11enable_sm90INS1_16FlashAttnFwdSm90INS1_25CollectiveMainloopFwdSm90ILi2EN4cute5tupleIJNS5_1CILi1EEES8_S8_EEENS6_IJNS7_ILi128EEENS7_ILi96EEENS7_ILi64EEEEEELi256ENS_10bfloat16_tEfNS_4arch4Sm90ELb0ELb1ELb1ELb1ELb1ELb1ELb0ELb1ELb0ELb1ELb0ELb0EEENS1_21CollectiveEpilogueFwdINS6_IJSA_NS7_ILi256EEESB_EEES9_SE_SG_Li256ELb1ELb1ELb0ELb0EEENS1_36VarlenDynamicPersistentTileSchedulerILi128ELi96ELi256ELi128ELb0ELb1ELb1ELb1ELb0ELb1EEEEEEEEEvNT_6ParamsE,(.L_x_15675 - _ZN7cutlass13device_kernelIN5flash11enable_sm90INS1_16FlashAttnFwdSm90INS1_25CollectiveMainloopFwdSm90ILi2EN4cute5tupleIJNS5_1CILi1EEES8_S8_EEENS6_IJNS7_ILi128EEENS7_ILi96EEENS7_ILi64EEEEEELi256ENS_10bfloat16_tEfNS_4arch4Sm90ELb0ELb1ELb1ELb1ELb1ELb1ELb0ELb1ELb0ELb1ELb0ELb0EEENS1_21CollectiveEpilogueFwdINS6_IJSA_NS7_ILi256EEESB_EEES9_SE_SG_Li256ELb1ELb1ELb0ELb0EEENS1_36VarlenDynamicPersistentTileSchedulerILi128ELi96ELi256ELi128ELb0ELb1ELb1ELb1ELb0ELb1EEEEEEEEEvNT_6ParamsE)
        .other          _ZN7cutlass13device_kernelIN5flash11enable_sm90INS1_16FlashAttnFwdSm90INS1_25CollectiveMainloopFwdSm90ILi2EN4cute5tupleIJNS5_1CILi1EEES8_S8_EEENS6_IJNS7_ILi128EEENS7_ILi96EEENS7_ILi64EEEEEELi256ENS_10bfloat16_tEfNS_4arch4Sm90ELb0ELb1ELb1ELb1ELb1ELb1ELb0ELb1ELb0ELb1ELb0ELb0EEENS1_21CollectiveEpilogueFwdINS6_IJSA_NS7_ILi256EEESB_EEES9_SE_SG_Li256ELb1ELb1ELb0ELb0EEENS1_36VarlenDynamicPersistentTileSchedulerILi128ELi96ELi256ELi128ELb0ELb1ELb1ELb1ELb0ELb1EEEEEEEEEvNT_6ParamsE,@"STO_CUDA_ENTRY STV_DEFAULT"
_ZN7cutlass13device_kernelIN5flash11enable_sm90INS1_16FlashAttnFwdSm90INS1_25CollectiveMainloopFwdSm90ILi2EN4cute5tupleIJNS5_1CILi1EEES8_S8_EEENS6_IJNS7_ILi128EEENS7_ILi96EEENS7_ILi64EEEEEELi256ENS_10bfloat16_tEfNS_4arch4Sm90ELb0ELb1ELb1ELb1ELb1ELb1ELb0ELb1ELb0ELb1ELb0ELb0EEENS1_21CollectiveEpilogueFwdINS6_IJSA_NS7_ILi256EEESB_EEES9_SE_SG_Li256ELb1ELb1ELb0ELb0EEENS1_36VarlenDynamicPersistentTileSchedulerILi128ELi96ELi256ELi128ELb0ELb1ELb1ELb1ELb0ELb1EEEEEEEEEvNT_6ParamsE:
        /* <DEDUP_REMOVED lines=23> */
.L_x_11963:
[----:B------:R-:W-:Y:S05]  /*0170*/  BSYNC B0 ;  /* 0x0000000000007941 */ /* 0x000fea0003800000 */
.L_x_11962:
        /* <DEDUP_REMOVED lines=41> */
.L_x_11964:
        /* <DEDUP_REMOVED lines=22> */
.L_x_11965:
        /* <DEDUP_REMOVED lines=18> */
.L_x_11966:
        /* <DEDUP_REMOVED lines=22> */
.L_x_11967:
        /* <DEDUP_REMOVED lines=22> */
.L_x_11968:
        /* <DEDUP_REMOVED lines=8> */
.L_x_11971:
[----:B------:R-:W-:-:S08]  /*09d0*/  NOP ;  /* 0x0000000000007918 */ /* 0x000fd00000000000 */
[----:B------:R-:W0:Y:S02]  /*09e0*/  USETMAXREG.TRY_ALLOC.CTAPOOL UP0, 0xe8 ;  /* 0x000000e8000079c8 */ /* 0x000e240008000600 */
[----:B0-----:R-:W-:-:S13]  /*09f0*/  PLOP3.LUT P0, PT, PT, PT, UP0, 0x80, 0x0 ;  /* 0x000000000000781c */ /* 0x001fda0003f0f008 */
[----:B------:R-:W-:Y:S05]  /*0a00*/  @!P0 BRA `(.L_x_11971) ;  /* 0xfffffffc00f08947 */ /* 0x000fea000383ffff */
[----:B------:R-:W0:Y:S01]  /*0a10*/  S2R R0, SR_TID.X ;  /* 0x0000000000007919 */ /* 0x000e220000002100 */
[----:B------:R-:W1:Y:S01]  /*0a20*/  S2UR UR4, SR_CgaCtaId ;  /* 0x00000000000479c3 */ /* 0x000e620000008800 */
[----:B------:R-:W-:Y:S01]  /*0a30*/  MOV R148, 0x400 ;  /* 0x0000040000947802 */ /* 0x000fe20000000f00 */
[----:B------:R-:W-:-:S06]  /*0a40*/  UIADD3 UR39, UP0, UR44, 0x1c0, URZ ;  /* 0x000001c02c277890 */ /* 0x000fcc000ff1e03f */
[----:B------:R-:W-:Y:S06]  /*0a50*/  BAR.ARV 0x8, 0x180 ;  /* 0x0206000000007b1d */ /* 0x000fec0000002000 */
[----:B------:R-:W-:Y:S01]  /*0a60*/  UIADD3.X UR38, URZ, UR45, URZ, UP0, !UPT ;  /* 0x0000002d3f267290 */ /* 0x000fe200087fe43f */
[----:B------:R-:W-:Y:S04]  /*0a70*/  STL.64 [R1+0x1c0], RZ ;  /* 0x0001c0ff01007387 */ /* 0x000fe80000100a00 */
[----:B------:R-:W-:Y:S01]  /*0a80*/  STL [R1+0x1c8], RZ ;  /* 0x0001c8ff01007387 */ /* 0x000fe20000100800 */
[----:B-1----:R-:W-:Y:S01]  /*0a90*/  IMAD.U32 R27, RZ, RZ, UR4 ;  /* 0x00000004ff1b7e24 */ /* 0x002fe2000f8e00ff */
[----:B------:R-:W-:-:S04]  /*0aa0*/  ULDC UR4, c[0x0][0xc3c] ;  /* 0x00030f0000047ab9 */ /* 0x000fc80000000800 */
[----:B------:R-:W-:Y:S02]  /*0ab0*/  LEA R148, R27, R148, 0x18 ;  /* 0x000000941b947211 */ /* 0x000fe400078ec0ff */
[----:B0-----:R-:W-:-:S04]  /*0ac0*/  SHF.R.U32.HI R0, RZ, 0x7, R0 ;  /* 0x00000007ff007819 */ /* 0x001fc80000011600 */
[----:B------:R-:W-:-:S13]  /*0ad0*/  ISETP.NE.AND P0, PT, R0, 0x1, PT ;  /* 0x000000010000780c */ /* 0x000fda0003f05270 */
[----:B------:R-:W-:Y:S08]  /*0ae0*/  @!P0 BAR.ARV 0x9, 0x100 ;  /* 0x0244000000008b1d */ /* 0x000ff00000002000 */
[----:B------:R-:W-:Y:S06]  /*0af0*/  BAR.SYNC.DEFER_BLOCKING 0x5, 0x180 ;  /* 0x0146000000007b1d */ /* 0x000fec0000010000 */
[----:B------:R-:W0:Y:S02]  /*0b00*/  LDS.128 R124, [R148+0x228d0] ;  /* 0x0228d000947c7984 */ /* 0x000e240000000c00 */
[----:B------:R-:W-:Y:S06]  /*0b10*/  BAR.ARV 0x4, 0x180 ;  /* 0x0106000000007b1d */ /* 0x000fec0000002000 */
[----:B0-----:R-:W-:-:S13]  /*0b20*/  ISETP.GE.AND P0, PT, R127, UR4, PT ;  /* 0x000000047f007c0c */ /* 0x001fda000bf06270 */
[----:B------:R-:W-:Y:S05]  /*0b30*/  @P0 BRA `(.L_x_11972) ;  /* 0x000002a000040947 */ /* 0x000fea0003800000 */
[----:B------:R-:W0:Y:S01]  /*0b40*/  S2R R0, SR_TID.X ;  /* 0x0000000000007919 */ /* 0x000e220000002100 */
[----:B------:R-:W-:Y:S01]  /*0b50*/  IMAD.MOV.U32 R19, RZ, RZ, RZ ;  /* 0x000000ffff137224 */ /* 0x000fe200078e00ff */
[----:B------:R-:W-:Y:S01]  /*0b60*/  UMOV UR37, URZ ;  /* 0x0000003f00257c82 */ /* 0x000fe20008000000 */
[----:B------:R-:W-:Y:S02]  /*0b70*/  IMAD.MOV.U32 R154, RZ, RZ, RZ ;  /* 0x000000ffff9a7224 */ /* 0x000fe400078e00ff */
[----:B0-----:R-:W-:-:S05]  /*0b80*/  VIADD R217, R0, 0xffffff80 ;  /* 0xffffff8000d97836 */ /* 0x001fca0000000000 */
[----:B------:R-:W-:-:S04]  /*0b90*/  SHF.R.S32.HI R0, RZ, 0x1f, R217 ;  /* 0x0000001fff007819 */ /* 0x000fc800000114d9 */
[CC--:B------:R-:W-:Y:S02]  /*0ba0*/  LEA.HI R2, R0.reuse, R217.reuse, RZ, 0x7 ;  /* 0x000000d900027211 */ /* 0x0c0fe400078f38ff */
[----:B------:R-:W-:Y:S02]  /*0bb0*/  LEA.HI R7, R0, R217, RZ, 0x4 ;  /* 0x000000d900077211 */ /* 0x000fe400078f20ff */
[C---:B------:R-:W-:Y:S02]  /*0bc0*/  LOP3.LUT R224, R2.reuse, 0xffffff80, RZ, 0xc0, !PT ;  /* 0xffffff8002e07812 */ /* 0x040fe400078ec0ff */
[----:B------:R-:W-:Y:S02]  /*0bd0*/  SHF.R.S32.HI R225, RZ, 0x7, R2 ;  /* 0x00000007ffe17819 */ /* 0x000fe40000011402 */
[----:B------:R-:W-:Y:S01]  /*0be0*/  SHF.R.S32.HI R10, RZ, 0x4, R7 ;  /* 0x00000004ff0a7819 */ /* 0x000fe20000011407 */
[----:B------:R-:W-:Y:S01]  /*0bf0*/  IMAD.IADD R224, R217, 0x1, -R224 ;  /* 0x00000001d9e07824 */ /* 0x000fe200078e0ae0 */
[----:B------:R-:W-:-:S02]  /*0c00*/  LEA.HI R2, R2, R225, RZ, 0x1 ;  /* 0x000000e102027211 */ /* 0x000fc400078f08ff */
[----:B------:R-:W-:Y:S02]  /*0c10*/  LOP3.LUT R8, R7, 0x3fffff0, RZ, 0xc0, !PT ;  /* 0x03fffff007087812 */ /* 0x000fe400078ec0ff */
[----:B------:R-:W-:Y:S02]  /*0c20*/  SHF.R.S32.HI R3, RZ, 0x1f, R224 ;  /* 0x0000001fff037819 */ /* 0x000fe400000114e0 */
[----:B------:R-:W-:Y:S02]  /*0c30*/  LOP3.LUT R2, R2, 0x3fffffe, RZ, 0xc0, !PT ;  /* 0x03fffffe02027812 */ /* 0x000fe400078ec0ff */
[CC--:B------:R-:W-:Y:S02]  /*0c40*/  LEA.HI R4, R3.reuse, R224.reuse, RZ, 0x2 ;  /* 0x000000e003047211 */ /* 0x0c0fe400078f10ff */
[----:B------:R-:W-:Y:S01]  /*0c50*/  LEA.HI R3, R3, R224, RZ, 0x5 ;  /* 0x000000e003037211 */ /* 0x000fe200078f28ff */
[----:B------:R-:W-:Y:S01]  /*0c60*/  IMAD.IADD R2, R225, 0x1, -R2 ;  /* 0x00000001e1027824 */ /* 0x000fe200078e0a02 */
[----:B------:R-:W-:-:S02]  /*0c70*/  SHF.R.S32.HI R5, RZ, 0x2, R4 ;  /* 0x00000002ff057819 */ /* 0x000fc40000011404 */
[----:B------:R-:W-:Y:S02]  /*0c80*/  SHF.R.S32.HI R6, RZ, 0x1f, R4 ;  /* 0x0000001fff067819 */ /* 0x000fe40000011404 */
[----:B------:R-:W-:Y:S02]  /*0c90*/  SHF.R.S32.HI R3, RZ, 0x5, R3 ;  /* 0x00000005ff037819 */ /* 0x000fe40000011403 */
[----:B------:R-:W-:Y:S02]  /*0ca0*/  LEA.HI R6, R6, R5, RZ, 0x3 ;  /* 0x0000000506067211 */ /* 0x000fe400078f18ff */
[----:B------:R-:W-:Y:S02]  /*0cb0*/  LEA.HI R204, R0, R217, RZ, 0x5 ;  /* 0x000000d900cc7211 */ /* 0x000fe400078f28ff */
[----:B------:R-:W-:Y:S02]  /*0cc0*/  LOP3.LUT R6, R6, 0xfffffff8, RZ, 0xc0, !PT ;  /* 0xfffffff806067812 */ /* 0x000fe400078ec0ff */
[----:B------:R-:W-:-:S02]  /*0cd0*/  LEA.HI R7, R7, R10, RZ, 0x1 ;  /* 0x0000000a07077211 */ /* 0x000fc400078f08ff */
[----:B------:R-:W-:Y:S01]  /*0ce0*/  SHF.R.S32.HI R204, RZ, 0x5, R204 ;  /* 0x00000005ffcc7819 */ /* 0x000fe200000114cc */
[----:B------:R-:W-:Y:S01]  /*0cf0*/  IMAD.IADD R6, R5, 0x1, -R6 ;  /* 0x0000000105067824 */ /* 0x000fe200078e0a06 */
[----:B------:R-:W-:Y:S01]  /*0d00*/  LOP3.LUT R7, R7, 0x1ffffffe, RZ, 0xc0, !PT ;  /* 0x1ffffffe07077812 */ /* 0x000fe200078ec0ff */
[----:B------:R-:W-:Y:S02]  /*0d10*/  IMAD.IADD R5, R217, 0x1, -R8 ;  /* 0x00000001d9057824 */ /* 0x000fe400078e0a08 */
[----:B------:R-:W-:Y:S02]  /*0d20*/  IMAD R3, R3, 0x10, R6 ;  /* 0x0000001003037824 */ /* 0x000fe400078e0206 */
[----:B------:R-:W-:Y:S02]  /*0d30*/  IMAD.IADD R7, R10, 0x1, -R7 ;  /* 0x000000010a077824 */ /* 0x000fe400078e0a07 */
[----:B------:R-:W-:Y:S01]  /*0d40*/  IMAD R218, R2, 0x40, R3 ;  /* 0x0000004002da7824 */ /* 0x000fe200078e0203 */
[-C--:B------:R-:W-:Y:S01]  /*0d50*/  LEA.HI R2, R0, R217.reuse, RZ, 0x2 ;  /* 0x000000d900027211 */ /* 0x080fe200078f10ff */
[----:B------:R-:W-:Y:S01]  /*0d60*/  IMAD R8, R204, 0x10, R5 ;  /* 0x00000010cc087824 */ /* 0x000fe200078e0205 */
[----:B------:R-:W-:-:S02]  /*0d70*/  LEA.HI R0, R0, R217, RZ, 0x3 ;  /* 0x000000d900007211 */ /* 0x000fc400078f18ff */
[--C-:B------:R-:W-:Y:S01]  /*0d80*/  SHF.R.S32.HI R152, RZ, 0x2, R2.reuse ;  /* 0x00000002ff987819 */ /* 0x100fe20000011402 */
[----:B------:R-:W-:Y:S01]  /*0d90*/  IMAD R8, R8, 0x8, R7 ;  /* 0x0000000808087824 */ /* 0x000fe200078e0207 */
[----:B------:R-:W-:Y:S02]  /*0da0*/  LOP3.LUT R220, R2, 0xfffffffc, RZ, 0xc0, !PT ;  /* 0xfffffffc02dc7812 */ /* 0x000fe400078ec0ff */
[----:B------:R-:W-:Y:S01]  /*0db0*/  SHF.R.S32.HI R3, RZ, 0x1f, R2 ;  /* 0x0000001fff037819 */ /* 0x000fe20000011402 */
[----:B------:R-:W-:Y:S01]  /*0dc0*/  VIADD R190, R152, 0x40 ;  /* 0x0000004098be7836 */ /* 0x000fe20000000000 */
[----:B------:R-:W-:Y:S01]  /*0dd0*/  LOP3.LUT R222, R0, 0xfffffff8, RZ, 0xc0, !PT ;  /* 0xfffffff800de7812 */ /* 0x000fe200078ec0ff */
[----:B------:R-:W-:Y:S01]  /*0de0*/  IMAD.IADD R220, R217, 0x1, -R220 ;  /* 0x00000001d9dc7824 */ /* 0x000fe200078e0adc */
[----:B------:R-:W-:Y:S01]  /*0df0*/  LEA.HI R3, R3, R152, RZ, 0x3 ;  /* 0x0000009803037211 */ /* 0x000fe200078f18ff */
[----:B------:R-:W-:Y:S01]  /*0e00*/  IMAD.SHL.U32 R205, R190, 0x40, RZ ;  /* 0x00000040becd7824 */ /* 0x000fe200078e00ff */
[----:B------:R-:W-:Y:S01]  /*0e10*/  SHF.R.S32.HI R7, RZ, 0x1f, R190 ;  /* 0x0000001fff077819 */ /* 0x000fe200000114be */
[C---:B------:R-:W-:Y:S01]  /*0e20*/  IMAD.SHL.U32 R16, R220.reuse, 0x8, RZ ;  /* 0x00000008dc107824 */ /* 0x040fe200078e00ff */
[----:B------:R-:W-:Y:S01]  /*0e30*/  SHF.R.S32.HI R216, RZ, 0x3, R0 ;  /* 0x00000003ffd87819 */ /* 0x000fe20000011400 */
[----:B------:R-:W-:Y:S01]  /*0e40*/  IMAD.IADD R222, R217, 0x1, -R222 ;  /* 0x00000001d9de7824 */ /* 0x000fe200078e0ade */
[----:B------:R-:W-:Y:S01]  /*0e50*/  LEA.HI R7, R7, R190, RZ, 0x3 ;  /* 0x000000be07077211 */ /* 0x000fe200078f18ff */
[----:B------:R-:W-:Y:S01]  /*0e60*/  IMAD.SHL.U32 R22, R220, 0x4, RZ ;  /* 0x00000004dc167824 */ /* 0x000fe200078e00ff */
[----:B------:R-:W-:Y:S01]  /*0e70*/  LOP3.LUT R3, R3, 0xfffffff8, RZ, 0xc0, !PT ;  /* 0xfffffff803037812 */ /* 0x000fe200078ec0ff */
[----:B------:R-:W-:Y:S01]  /*0e80*/  IMAD.SHL.U32 R198, R222, 0x8, RZ ;  /* 0x00000008dec67824 */ /* 0x000fe200078e00ff */
[----:B------:R-:W-:Y:S01]  /*0e90*/  LEA.HI R0, R220, R220, RZ, 0x1 ;  /* 0x000000dcdc007211 */ /* 0x000fe200078f08ff */
[----:B------:R-:W-:Y:S01]  /*0ea0*/  IMAD.SHL.U32 R7, R7, 0x40, RZ ;  /* 0x0000004007077824 */ /* 0x000fe200078e00ff */
[----:B------:R-:W-:Y:S01]  /*0eb0*/  LOP3.LUT R205, R205, 0x1c0, RZ, 0xc0, !PT ;  /* 0x000001c0cdcd7812 */ /* 0x000fe200078ec0ff */
[----:B------:R-:W-:Y:S01]  /*0ec0*/  IMAD.IADD R215, R152, 0x1, -R3 ;  /* 0x0000000198d77824 */ /* 0x000fe200078e0a03 */
[----:B------:R-:W-:Y:S01]  /*0ed0*/  LOP3.LUT R5, R0, 0x1ffffffe, RZ, 0xc0, !PT ;  /* 0x1ffffffe00057812 */ /* 0x000fe200078ec0ff */
[----:B------:R-:W-:Y:S01]  /*0ee0*/  VIADD R18, R16, 0x20 ;  /* 0x0000002010127836 */ /* 0x000fe20000000000 */
[----:B------:R-:W-:Y:S01]  /*0ef0*/  LOP3.LUT R3, R4, 0x7ffffffc, RZ, 0xc0, !PT ;  /* 0x7ffffffc04037812 */ /* 0x000fe200078ec0ff */
[C---:B------:R-:W-:Y:S01]  /*0f00*/  VIADD R167, R16.reuse, 0x40 ;  /* 0x0000004010a77836 */ /* 0x040fe20000000000 */
[----:B------:R-:W-:Y:S01]  /*0f10*/  SHF.R.U32.HI R206, RZ, 0x3, R205 ;  /* 0x00000003ffce7819 */ /* 0x000fe200000116cd */
[C---:B------:R-:W-:Y:S01]  /*0f20*/  VIADD R166, R16.reuse, 0x60 ;  /* 0x0000006010a67836 */ /* 0x040fe20000000000 */
[--C-:B------:R-:W-:Y:S01]  /*0f30*/  LOP3.LUT R0, R205, 0x38, R16.reuse, 0xf8, !PT ;  /* 0x00000038cd007812 */ /* 0x100fe200078ef810 */
[C---:B------:R-:W-:Y:S01]  /*0f40*/  VIADD R165, R16.reuse, 0x80 ;  /* 0x0000008010a57836 */ /* 0x040fe20000000000 */
[----:B------:R-:W-:Y:S01]  /*0f50*/  LOP3.LUT R207, R7, 0xfffffe00, RZ, 0xc0, !PT ;  /* 0xfffffe0007cf7812 */ /* 0x000fe200078ec0ff */
[C---:B------:R-:W-:Y:S01]  /*0f60*/  VIADD R164, R16.reuse, 0xa0 ;  /* 0x000000a010a47836 */ /* 0x040fe20000000000 */
[----:B------:R-:W-:Y:S01]  /*0f70*/  SHF.R.S32.HI R17, RZ, 0x1f, R16 ;  /* 0x0000001fff117819 */ /* 0x000fe20000011410 */
[C---:B------:R-:W-:Y:S01]  /*0f80*/  VIADD R189, R16.reuse, 0xc0 ;  /* 0x000000c010bd7836 */ /* 0x040fe20000000000 */
[----:B------:R-:W-:Y:S01]  /*0f90*/  LOP3.LUT R223, R207, R0, R206, 0xf6, !PT ;  /* 0x00000000cfdf7212 */ /* 0x000fe200078ef6ce */
[----:B------:R-:W-:Y:S01]  /*0fa0*/  VIADD R188, R16, 0xe0 ;  /* 0x000000e010bc7836 */ /* 0x000fe20000000000 */
[----:B------:R-:W-:Y:S01]  /*0fb0*/  SHF.R.S32.HI R214, RZ, 0x1f, R198 ;  /* 0x0000001fffd67819 */ /* 0x000fe200000114c6 */
[----:B------:R-:W-:Y:S01]  /*0fc0*/  VIADD R155, R22, 0x10 ;  /* 0x00000010169b7836 */ /* 0x000fe20000000000 */
        /* <DEDUP_REMOVED lines=9> */
[----:B------:R-:W-:Y:S01]  /*1060*/  IMAD.IADD R3, R224, 0x1, -R3 ;  /* 0x00000001e0037824 */ /* 0x000fe200078e0a03 */
[----:B------:R-:W-:Y:S01]  /*1070*/  SHF.R.S32.HI R193, RZ, 0x1f, R189 ;  /* 0x0000001fffc17819 */ /* 0x000fe200000114bd */
[----:B------:R-:W-:Y:S01]  /*1080*/  IMAD.SHL.U32 R227, R8, 0x8, RZ ;  /* 0x0000000808e37824 */ /* 0x000fe200078e00ff */
[----:B------:R-:W-:Y:S01]  /*1090*/  SHF.R.S32.HI R191, RZ, 0x1f, R188 ;  /* 0x0000001fffbf7819 */ /* 0x000fe200000114bc */
[----:B------:R-:W-:Y:S01]  /*10a0*/  IMAD.SHL.U32 R219, R3, 0x2, RZ ;  /* 0x0000000203db7824 */ /* 0x000fe200078e00ff */
[----:B------:R-:W-:Y:S01]  /*10b0*/  SHF.R.S32.HI R221, RZ, 0x1f, R155 ;  /* 0x0000001fffdd7819 */ /* 0x000fe2000001149b */
[----:B------:R-:W-:Y:S01]  /*10c0*/  IMAD R223, R223, 0x2, R148 ;  /* 0x00000002dfdf7824 */ /* 0x000fe200078e0294 */
[----:B------:R-:W-:Y:S01]  /*10d0*/  SHF.R.S32.HI R213, RZ, 0x1f, R201 ;  /* 0x0000001fffd57819 */ /* 0x000fe200000114c9 */
[----:B------:R-:W-:Y:S01]  /*10e0*/  IMAD R226, R5, 0x8, R218 ;  /* 0x0000000805e27824 */ /* 0x000fe200078e02da */
[----:B------:R-:W-:-:S02]  /*10f0*/  SHF.R.S32.HI R212, RZ, 0x1f, R200 ;  /* 0x0000001fffd47819 */ /* 0x000fc400000114c8 */
[----:B------:R-:W-:-:S07]  /*1100*/  SHF.R.S32.HI R211, RZ, 0x1f, R202 ;  /* 0x0000001fffd37819 */ /* 0x000fce00000114ca */
.L_x_12204:
[----:B------:R-:W-:Y:S05]  /*1110*/  YIELD ;  /* 0x0000000000007946 */ /* 0x000fea0003800000 */
[----:B------:R-:W-:Y:S01]  /*1120*/  ULDC.64 UR4, c[0x0][0xa28] ;  /* 0x00028a0000047ab9 */ /* 0x000fe20000000a00 */
[----:B0-----:R-:W0:Y:S01]  /*1130*/  LDC.64 R4, c[0x0][0xa08] ;  /* 0x00028200ff047b82 */ /* 0x001e220000000a00 */
[----:B------:R-:W-:Y:S01]  /*1140*/  ISETP.NE.U32.AND P1, PT, RZ, UR4, PT ;  /* 0x00000004ff007c0c */ /* 0x000fe2000bf25070 */
[----:B------:R-:W-:Y:S02]  /*1150*/  IMAD.MOV.U32 R11, RZ, RZ, RZ ;  /* 0x000000ffff0b7224 */ /* 0x000fe400078e00ff */
[----:B------:R-:W-:Y:S01]  /*1160*/  IMAD.MOV.U32 R33, RZ, RZ, RZ ;  /* 0x000000ffff217224 */ /* 0x000fe200078e00ff */
[----:B------:R-:W-:Y:S01]  /*1170*/  ISETP.NE.AND.EX P1, PT, RZ, UR5, PT, P1 ;  /* 0x00000005ff007c0c */ /* 0x000fe2000bf25310 */
[----:B------:R-:W-:-:S02]  /*1180*/  ULDC.64 UR4, c[0x0][0xa18] ;  /* 0x0002860000047ab9 */ /* 0x000fc40000000a00 */
[----:B------:R-:W-:-:S04]  /*1190*/  ISETP.NE.U32.AND P2, PT, RZ, UR4, PT ;  /* 0x00000004ff007c0c */ /* 0x000fc8000bf45070 */
[----:B------:R-:W-:Y:S01]  /*11a0*/  ISETP.NE.AND.EX P2, PT, RZ, UR5, PT, P2 ;  /* 0x00000005ff007c0c */ /* 0x000fe2000bf45320 */
[----:B------:R-:W-:Y:S02]  /*11b0*/  ULDC.64 UR4, c[0x0][0xa08] ;  /* 0x0002820000047ab9 */ /* 0x000fe40000000a00 */
[----:B------:R-:W-:-:S03]  /*11c0*/  ISETP.NE.U32.AND P0, PT, RZ, UR4, PT ;  /* 0x00000004ff007c0c */ /* 0x000fc6000bf05070 */
[----:B-1----:R-:W1:Y:S01]  /*11d0*/  @P1 LDC.64 R2, c[0x0][0xa28] ;  /* 0x00028a00ff021b82 */ /* 0x002e620000000a00 */
        /* <DEDUP_REMOVED lines=20> */
[----:B--234-:R-:W-:Y:S06]  /*1320*/  @P2 BRA `(.L_x_11973) ;  /* 0x0000000000242947 */ /* 0x01cfec0003800000 */
        /* <DEDUP_REMOVED lines=9> */
.L_x_11973:
[----:B------:R-:W-:Y:S01]  /*13c0*/  ULDC.64 UR4, c[0x0][0xa20] ;  /* 0x0002880000047ab9 */ /* 0x000fe20000000a00 */
[----:B------:R-:W-:Y:S01]  /*13d0*/  MOV R209, R126 ;  /* 0x0000007e00d17202 */ /* 0x000fe20000000f00 */
[----:B------:R-:W-:Y:S01]  /*13e0*/  IMAD.MOV.U32 R210, RZ, RZ, R127 ;  /* 0x000000ffffd27224 */ /* 0x000fe200078e007f */
[----:B------:R-:W-:-:S04]  /*13f0*/  ISETP.NE.U32.AND P1, PT, RZ, UR4, PT ;  /* 0x00000004ff007c0c */ /* 0x000fc8000bf25070 */
[----:B------:R-:W-:-:S13]  /*1400*/  ISETP.NE.AND.EX P1, PT, RZ, UR5, PT, P1 ;  /* 0x00000005ff007c0c */ /* 0x000fda000bf25310 */
[----:B------:R-:W-:Y:S05]  /*1410*/  @!P1 BRA `(.L_x_11974) ;  /* 0x0000000000109947 */ /* 0x000fea0003800000 */
[----:B------:R-:W0:Y:S02]  /*1420*/  LDC.64 R2, c[0x0][0xa20] ;  /* 0x00028800ff027b82 */ /* 0x000e240000000a00 */
[----:B0-----:R-:W-:-:S05]  /*1430*/  IMAD.WIDE R2, R127, 0x4, R2 ;  /* 0x000000047f027825 */ /* 0x001fca00078e0202 */
[----:B------:R0:W5:Y:S01]  /*1440*/  LDG.E R32, desc[UR42][R2.64] ;  /* 0x0000002a02207981 */ /* 0x000162000c1e1900 */
[----:B------:R-:W-:Y:S05]  /*1450*/  BRA `(.L_x_11975) ;  /* 0x0000000000107947 */ /* 0x000fea0003800000 */
.L_x_11974:
[----:B------:R-:W-:Y:S05]  /*1460*/  @!P0 BRA `(.L_x_11975) ;  /* 0x00000000000c8947 */ /* 0x000fea0003800000 */
[----:B------:R-:W2:Y:S04]  /*1470*/  LDG.E R3, desc[UR42][R8.64] ;  /* 0x0000002a08037981 */ /* 0x000ea8000c1e1900 */
[----:B------:R-:W2:Y:S02]  /*1480*/  LDG.E R32, desc[UR42][R8.64+0x4] ;  /* 0x0000042a08207981 */ /* 0x000ea4000c1e1900 */
[----:B--2---:R-:W-:-:S07]  /*1490*/  IMAD.IADD R32, R32, 0x1, -R3 ;  /* 0x0000000120207824 */ /* 0x004fce00078e0a03 */
.L_x_11975:
[----:B------:R-:W-:Y:S01]  /*14a0*/  ULDC.64 UR4, c[0x0][0xa10] ;  /* 0x0002840000047ab9 */ /* 0x000fe20000000a00 */
[----:B------:R-:W1:Y:S01]  /*14b0*/  LDC R8, c[0x0][0x448] ;  /* 0x00011200ff087b82 */ /* 0x000e620000000800 */
[----:B------:R-:W-:-:S04]  /*14c0*/  ISETP.NE.U32.AND P0, PT, RZ, UR4, PT ;  /* 0x00000004ff007c0c */ /* 0x000fc8000bf05070 */
[----:B------:R-:W-:Y:S01]  /*14d0*/  ISETP.NE.AND.EX P0, PT, RZ, UR5, PT, P0 ;  /* 0x00000005ff007c0c */ /* 0x000fe2000bf05300 */
[----:B------:R-:W-:Y:S02]  /*14e0*/  ULDC.64 UR4, c[0x0][0xa30] ;  /* 0x00028c0000047ab9 */ /* 0x000fe40000000a00 */
[----:B------:R-:W-:Y:S01]  /*14f0*/  ISETP.NE.U32.AND P1, PT, RZ, UR4, PT ;  /* 0x00000004ff007c0c */ /* 0x000fe2000bf25070 */
[----:B0----5:R-:W-:Y:S01]  /*1500*/  IMAD.MOV.U32 R2, RZ, RZ, R32 ;  /* 0x000000ffff027224 */ /* 0x021fe200078e0020 */
[----:B------:R-:W0:Y:S02]  /*1510*/  LDC.64 R12, c[0x0][0x9e0] ;  /* 0x00027800ff0c7b82 */ /* 0x000e240000000a00 */
[----:B------:R-:W-:-:S06]  /*1520*/  ISETP.NE.AND.EX P1, PT, RZ, UR5, PT, P1 ;  /* 0x00000005ff007c0c */ /* 0x000fcc000bf25310 */
[----:B------:R-:W2:Y:S08]  /*1530*/  @P0 LDC.64 R4, c[0x0][0xa10] ;  /* 0x00028400ff040b82 */ /* 0x000eb00000000a00 */
[----:B------:R-:W3:Y:S01]  /*1540*/  @P1 LDC.64 R6, c[0x0][0xa30] ;  /* 0x00028c00ff061b82 */ /* 0x000ee20000000a00 */
[----:B--2---:R-:W-:-:S05]  /*1550*/  @P0 IMAD.WIDE R4, R127, 0x4, R4 ;  /* 0x000000047f040825 */ /* 0x004fca00078e0204 */
[----:B------:R-:W2:Y:S04]  /*1560*/  @P0 LDG.E R0, desc[UR42][R4.64] ;  /* 0x0000002a04000981 */ /* 0x000ea8000c1e1900 */
[----:B------:R-:W2:Y:S01]  /*1570*/  @P0 LDG.E R3, desc[UR42][R4.64+0x4] ;  /* 0x0000042a04030981 */ /* 0x000ea2000c1e1900 */
[----:B---3--:R-:W-:-:S05]  /*1580*/  @P1 IMAD.WIDE R6, R127, 0x4, R6 ;  /* 0x000000047f061825 */ /* 0x008fca00078e0206 */
[----:B------:R3:W5:Y:S01]  /*1590*/  @P1 LDG.E R2, desc[UR42][R6.64] ;  /* 0x0000002a06021981 */ /* 0x000762000c1e1900 */
[----:B-1----:R-:W-:Y:S01]  /*15a0*/  ISETP.NE.AND P1, PT, R8, 0x1, PT ;  /* 0x000000010800780c */ /* 0x002fe20003f25270 */
[----:B------:R-:W-:Y:S01]  /*15b0*/  IMAD.SHL.U32 R208, R125, 0x80, RZ ;  /* 0x000000807dd07824 */ /* 0x000fe200078e00ff */
[----:B0-----:R-:W-:Y:S01]  /*15c0*/  ISETP.GE.AND P2, PT, R13, 0x1, PT ;  /* 0x000000010d00780c */ /* 0x001fe20003f46270 */
[----:B------:R-:W-:-:S10]  /*15d0*/  IMAD.IADD R10, R32, 0x1, -R11 ;  /* 0x00000001200a7824 */ /* 0x000fd400078e0a0b */
[----:B------:R-:W0:Y:S08]  /*15e0*/  @P1 LDC R8, c[0x0][0x44c] ;  /* 0x00011300ff081b82 */ /* 0x000e300000000800 */
[----:B------:R-:W1:Y:S01]  /*15f0*/  @P1 LDC R9, c[0x0][0x450] ;  /* 0x00011400ff091b82 */ /* 0x000e620000000800 */
[----:B--2---:R-:W-:Y:S02]  /*1600*/  @P0 IMAD.IADD R31, R3, 0x1, -R0 ;  /* 0x00000001031f0824 */ /* 0x004fe400078e0a00 */
[----:B------:R-:W-:-:S02]  /*1610*/  VIADD R3, R208, 0x7f ;  /* 0x0000007fd0037836 */ /* 0x000fc40000000000 */
[----:B------:R-:W-:Y:S02]  /*1620*/  IMAD.IADD R29, R10, 0x1, R31 ;  /* 0x000000010a1d7824 */ /* 0x000fe400078e021f */
[----:B0-----:R-:W-:-:S03]  /*1630*/  @P1 IMAD.HI.U32 R4, R3, R8, RZ ;  /* 0x0000000803041227 */ /* 0x001fc600078e00ff */
[C---:B------:R-:W-:Y:S01]  /*1640*/  IADD3 R192, R29.reuse, 0x1, -R28 ;  /* 0x000000011dc07810 */ /* 0x040fe20007ffe81c */
[----:B------:R-:W-:Y:S02]  /*1650*/  VIADD R0, R29, 0x5f ;  /* 0x0000005f1d007836 */ /* 0x000fe40000000000 */
[----:B------:R-:W-:Y:S01]  /*1660*/  IMAD.MOV.U32 R5, RZ, RZ, R3 ;  /* 0x000000ffff057224 */ /* 0x000fe200078e0003 */
[----:B-1----:R-:W-:Y:S01]  /*1670*/  @P1 SHF.R.U32.HI R5, RZ, R9, R4 ;  /* 0x00000009ff051219 */ /* 0x002fe20000011604 */
[----:B------:R-:W-:-:S04]  /*1680*/  IMAD.HI R0, R0, 0x2aaaaaab, RZ ;  /* 0x2aaaaaab00007827 */ /* 0x000fc800078e02ff */
[----:B---3--:R-:W-:Y:S01]  /*1690*/  IMAD.IADD R7, R192, 0x1, R5 ;  /* 0x00000001c0077824 */ /* 0x008fe200078e0205 */
[----:B------:R-:W-:-:S04]  /*16a0*/  SHF.R.U32.HI R3, RZ, 0x1f, R0 ;  /* 0x0000001fff037819 */ /* 0x000fc80000011600 */
[----:B------:R-:W-:Y:S01]  /*16b0*/  LEA.HI.SX32 R184, R0, R3, 0x1c ;  /* 0x0000000300b87211 */ /* 0x000fe200078fe2ff */
        /* <DEDUP_REMOVED lines=13> */
.L_x_11978:
[----:B------:R-:W-:-:S13]  /*1790*/  ISETP.NE.AND P0, PT, R13, 0x1, PT ;  /* 0x000000010d00780c */ /* 0x000fda0003f05270 */
[----:B------:R-:W0:Y:S02]  /*17a0*/  @P0 LDC.64 R4, c[0x0][0x9e8] ;  /* 0x00027a00ff040b82 */ /* 0x000e240000000a00 */
[----:B0-----:R-:W-:-:S05]  /*17b0*/  @P0 IMAD.HI.U32 R4, R3, R4, RZ ;  /* 0x0000000403040227 */ /* 0x001fca00078e00ff */
[----:B------:R-:W-:-:S07]  /*17c0*/  @P0 SHF.R.U32.HI R3, RZ, R5, R4 ;  /* 0x00000005ff030219 */ /* 0x000fce0000011604 */
.L_x_11979:
[----:B------:R-:W-:Y:S05]  /*17d0*/  BSYNC B0 ;  /* 0x0000000000007941 */ /* 0x000fea0003800000 */
.L_x_11977:
[----:B------:R-:W-:-:S05]  /*17e0*/  IMAD R3, R3, R13, R13 ;  /* 0x0000000d03037224 */ /* 0x000fca00078e020d */
[----:B------:R-:W-:-:S07]  /*17f0*/  VIMNMX R0, R0, R3, PT ;  /* 0x0000000300007248 */ /* 0x000fce0003fe0100 */
.L_x_11976:
        /* <DEDUP_REMOVED lines=20> */
.L_x_11982:
[----:B------:R-:W-:-:S13]  /*1940*/  ISETP.NE.AND P0, PT, R13, 0x1, PT ;  /* 0x000000010d00780c */ /* 0x000fda0003f05270 */
[----:B------:R-:W0:Y:S02]  /*1950*/  @P0 LDC.64 R6, c[0x0][0x9e8] ;  /* 0x00027a00ff060b82 */ /* 0x000e240000000a00 */
[----:B0-----:R-:W-:-:S05]  /*1960*/  @P0 IMAD.HI.U32 R6, R3, R6, RZ ;  /* 0x0000000603060227 */ /* 0x001fca00078e00ff */
[----:B------:R-:W-:-:S07]  /*1970*/  @P0 SHF.R.U32.HI R3, RZ, R7, R6 ;  /* 0x00000007ff030219 */ /* 0x000fce0000011606 */
.L_x_11983:
[----:B------:R-:W-:Y:S05]  /*1980*/  BSYNC B0 ;  /* 0x0000000000007941 */ /* 0x000fea0003800000 */
.L_x_11981:
[----:B------:R-:W-:-:S05]  /*1990*/  IMAD R3, R3, R13, RZ ;  /* 0x0000000d03037224 */ /* 0x000fca00078e02ff */
[----:B------:R-:W-:-:S07]  /*19a0*/  VIMNMX R4, R4, R3, !PT ;  /* 0x0000000304047248 */ /* 0x000fce0007fe0100 */
.L_x_11980:
        /* <DEDUP_REMOVED lines=44> */
.L_x_11986:
[----:B------:R-:W-:Y:S05]  /*1c70*/  BSYNC B6 ;  /* 0x0000000000067941 */ /* 0x000fea0003800000 */
.L_x_11985:
        /* <DEDUP_REMOVED lines=20> */
.L_x_11988:
[----:B------:R-:W-:Y:S05]  /*1dc0*/  BSYNC B6 ;  /* 0x0000000000067941 */ /* 0x000fea0003800000 */
.L_x_11987:
[----:B------:R-:W-:Y:S01]  /*1dd0*/  ULDC.64 UR4, c[0x0][0x9f8] ;  /* 0x00027e0000047ab9 */ /* 0x000fe20000000a00 */
[----:B------:R-:W-:Y:S01]  /*1de0*/  IMAD.MOV.U32 R0, RZ, RZ, R127 ;  /* 0x000000ffff007224 */ /* 0x000fe200078e007f */
[----:B------:R-:W-:Y:S01]  /*1df0*/  ISETP.NE.U32.AND P0, PT, RZ, UR4, PT ;  /* 0x00000004ff007c0c */ /* 0x000fe2000bf05070 */
[----:B------:R-:W0:Y:S01]  /*1e00*/  S2R R34, SR_TID.X ;  /* 0x0000000000227919 */ /* 0x000e220000002100 */
[----:B------:R-:W-:Y:S01]  /*1e10*/  ULDC UR4, c[0x0][0x320] ;  /* 0x0000c80000047ab9 */ /* 0x000fe20000000800 */
[----:B------:R-:W1:Y:S01]  /*1e20*/  LDC.64 R20, c[0x0][0x3f8] ;  /* 0x0000fe00ff147b82 */ /* 0x000e620000000a00 */
[----:B------:R-:W-:-:S07]  /*1e30*/  ISETP.NE.AND.EX P0, PT, RZ, UR5, PT, P0 ;  /* 0x00000005ff007c0c */ /* 0x000fce000bf05300 */
[----:B------:R-:W2:Y:S08]  /*1e40*/  LDC R61, c[0x0][0x3f4] ;  /* 0x0000fd00ff3d7b82 */ /* 0x000eb00000000800 */
[----:B------:R-:W3:Y:S08]  /*1e50*/  @P0 LDC.64 R4, c[0x0][0x9f8] ;  /* 0x00027e00ff040b82 */ /* 0x000ef00000000a00 */
[----:B------:R-:W4:Y:S01]  /*1e60*/  LDC.64 R48, c[0x0][0x408] ;  /* 0x00010200ff307b82 */ /* 0x000f220000000a00 */
[----:B---3--:R-:W-:-:S05]  /*1e70*/  @P0 IMAD.WIDE R4, R127, 0x4, R4 ;  /* 0x000000047f040825 */ /* 0x008fca00078e0204 */
[----:B------:R3:W2:Y:S01]  /*1e80*/  @P0 LDG.E R0, desc[UR42][R4.64] ;  /* 0x0000002a04000981 */ /* 0x0006a2000c1e1900 */
[----:B------:R-:W-:Y:S01]  /*1e90*/  ISETP.GE.AND P1, PT, R18, UR4, PT ;  /* 0x0000000412007c0c */ /* 0x000fe2000bf26270 */
[----:B------:R-:W-:Y:S01]  /*1ea0*/  IMAD.SHL.U32 R55, R215, 0x40, RZ ;  /* 0x00000040d7377824 */ /* 0x000fe200078e00ff */
[----:B------:R-:W-:Y:S01]  /*1eb0*/  ISETP.GE.AND P0, PT, R16, UR4, PT ;  /* 0x0000000410007c0c */ /* 0x000fe2000bf06270 */
[----:B-1----:R-:W-:Y:S01]  /*1ec0*/  IMAD.WIDE.U32 R8, R152, R20, R16 ;  /* 0x0000001498087225 */ /* 0x002fe200078e0010 */
[----:B------:R-:W-:Y:S02]  /*1ed0*/  SEL R6, RZ, 0xffffffff, P1 ;  /* 0xffffffffff067807 */ /* 0x000fe40000800000 */
[----:B------:R-:W-:Y:S01]  /*1ee0*/  SEL R3, RZ, 0x1, P0 ;  /* 0x00000001ff037807 */ /* 0x000fe20000000000 */
[----:B------:R-:W-:Y:S01]  /*1ef0*/  IMAD.MOV.U32 R59, RZ, RZ, 0x20 ;  /* 0x00000020ff3b7424 */ /* 0x000fe200078e00ff */
[----:B------:R-:W-:Y:S01]  /*1f00*/  ISETP.GE.AND P0, PT, R167, UR4, PT ;  /* 0x00000004a7007c0c */ /* 0x000fe2000bf06270 */
[----:B------:R-:W-:Y:S01]  /*1f10*/  IMAD.SHL.U32 R6, R6, 0x2, RZ ;  /* 0x0000000206067824 */ /* 0x000fe200078e00ff */
[----:B------:R-:W-:Y:S01]  /*1f20*/  ISETP.GE.AND P1, PT, R166, UR4, PT ;  /* 0x00000004a6007c0c */ /* 0x000fe2000bf26270 */
[----:B------:R-:W-:Y:S01]  /*1f30*/  IMAD.IADD R52, R33, 0x1, R32 ;  /* 0x0000000121347824 */ /* 0x000fe200078e0220 */
[----:B---3--:R-:W-:Y:S01]  /*1f40*/  SEL R4, RZ, 0x4, P0 ;  /* 0x00000004ff047807 */ /* 0x008fe20000000000 */
[----:B------:R-:W-:Y:S01]  /*1f50*/  IMAD R58, R220, 0x40, R152 ;  /* 0x00000040dc3a7824 */ /* 0x000fe200078e0298 */
[----:B------:R-:W-:-:S02]  /*1f60*/  LOP3.LUT R3, R6, 0x2, R3, 0xe2, !PT ;  /* 0x0000000206037812 */ /* 0x000fc400078ee203 */
[----:B------:R-:W-:Y:S02]  /*1f70*/  SEL R5, RZ, 0x8, P1 ;  /* 0x00000008ff057807 */ /* 0x000fe40000800000 */
[----:B------:R-:W-:Y:S02]  /*1f80*/  ISETP.GE.AND P0, PT, R165, UR4, PT ;  /* 0x00000004a5007c0c */ /* 0x000fe4000bf06270 */
[----:B------:R-:W-:Y:S02]  /*1f90*/  ISETP.GE.AND P1, PT, R164, UR4, PT ;  /* 0x00000004a4007c0c */ /* 0x000fe4000bf26270 */
[----:B------:R-:W-:Y:S02]  /*1fa0*/  LOP3.LUT R3, R5, R3, R4, 0xfe, !PT ;  /* 0x0000000305037212 */ /* 0x000fe400078efe04 */
[----:B------:R-:W-:Y:S02]  /*1fb0*/  SEL R4, RZ, 0x10, P0 ;  /* 0x00000010ff047807 */ /* 0x000fe40000000000 */
[----:B------:R-:W-:-:S02]  /*1fc0*/  SEL R5, RZ, 0x20, P1 ;  /* 0x00000020ff057807 */ /* 0x000fc40000800000 */
[----:B------:R-:W-:Y:S02]  /*1fd0*/  ISETP.GE.AND P0, PT, R189, UR4, PT ;  /* 0x00000004bd007c0c */ /* 0x000fe4000bf06270 */
[----:B------:R-:W-:Y:S02]  /*1fe0*/  ISETP.GE.AND P1, PT, R188, UR4, PT ;  /* 0x00000004bc007c0c */ /* 0x000fe4000bf26270 */
[----:B------:R-:W-:Y:S02]  /*1ff0*/  LOP3.LUT R4, R5, R3, R4, 0xfe, !PT ;  /* 0x0000000305047212 */ /* 0x000fe400078efe04 */
[----:B------:R-:W-:Y:S02]  /*2000*/  SEL R53, RZ, 0x40, P0 ;  /* 0x00000040ff357807 */ /* 0x000fe40000000000 */
[----:B------:R-:W-:Y:S02]  /*2010*/  SEL R5, RZ, 0x7fff80, P1 ;  /* 0x007fff80ff057807 */ /* 0x000fe40000800000 */
[----:B------:R-:W-:-:S02]  /*2020*/  SHF.R.S32.HI R3, RZ, 0x1f, R152 ;  /* 0x0000001fff037819 */ /* 0x000fc40000011498 */
[----:B0-----:R-:W-:Y:S02]  /*2030*/  SHF.R.U32.HI R34, RZ, 0x7, R34 ;  /* 0x00000007ff227819 */ /* 0x001fe40000011622 */
[----:B------:R-:W-:Y:S01]  /*2040*/  LOP3.LUT R53, R5, R4, R53, 0xfe, !PT ;  /* 0x0000000405357212 */ /* 0x000fe200078efe35 */
[C---:B------:R-:W-:Y:S01]  /*2050*/  IMAD R4, R3.reuse, R20, RZ ;  /* 0x0000001403047224 */ /* 0x040fe200078e02ff */
[----:B------:R-:W-:Y:S01]  /*2060*/  SHF.R.S32.HI R23, RZ, 0x1f, R22 ;  /* 0x0000001fff177819 */ /* 0x000fe20000011416 */
[----:B----4-:R-:W-:Y:S01]  /*2070*/  IMAD R10, R3, R48, RZ ;  /* 0x00000030030a7224 */ /* 0x010fe200078e02ff */
[----:B------:R-:W-:Y:S01]  /*2080*/  ISETP.NE.AND P6, PT, R34, 0x1, PT ;  /* 0x000000012200780c */ /* 0x000fe20003fc5270 */
[----:B------:R-:W-:Y:S01]  /*2090*/  IMAD R13, R152, R21, R4 ;  /* 0x00000015980d7224 */ /* 0x000fe200078e0204 */
[----:B--2---:R-:W-:Y:S01]  /*20a0*/  ISETP.GE.AND P0, PT, R16, R61, PT ;  /* 0x0000003d1000720c */ /* 0x004fe20003f06270 */
[----:B------:R-:W-:Y:S01]  /*20b0*/  IMAD.WIDE.U32 R4, R152, R20, R22 ;  /* 0x0000001498047225 */ /* 0x000fe200078e0016 */
[----:B------:R-:W-:-:S02]  /*20c0*/  LOP3.LUT R55, R55, 0x1c0, RZ, 0xc0, !PT ;  /* 0x000001c037377812 */ /* 0x000fc400078ec0ff */
[----:B------:R-:W-:Y:S01]  /*20d0*/  SEL R11, R61, RZ, P0 ;  /* 0x000000ff3d0b7207 */ /* 0x000fe20000000000 */
[----:B------:R-:W-:Y:S01]  /*20e0*/  IMAD.WIDE.U32 R6, R152, R48, R22 ;  /* 0x0000003098067225 */ /* 0x000fe200078e0016 */
[----:B------:R-:W-:Y:S02]  /*20f0*/  IADD3 R5, R5, R13, RZ ;  /* 0x0000000d05057210 */ /* 0x000fe40007ffe0ff */
[----:B------:R-:W-:Y:S01]  /*2100*/  SHF.R.U32.HI R56, RZ, 0x3, R55 ;  /* 0x00000003ff387819 */ /* 0x000fe20000011637 */
[----:B------:R-:W-:Y:S01]  /*2110*/  IMAD.IADD R11, R16, 0x1, R11 ;  /* 0x00000001100b7824 */ /* 0x000fe200078e020b */
[----:B-----5:R-:W-:Y:S01]  /*2120*/  SHF.R.S32.HI R54, RZ, 0x1f, R2 ;  /* 0x0000001fff367819 */ /* 0x020fe20000011402 */
[----:B------:R-:W-:Y:S05]  /*2130*/  @!P6 WARPSYNC.ALL ;  /* 0x000000000000e948 */ /* 0x000fea0003800000 */
[-C--:B------:R-:W-:Y:S01]  /*2140*/  IMAD.WIDE.U32 R44, R2, R20.reuse, R4 ;  /* 0x00000014022c7225 */ /* 0x080fe200078e0004 */
[----:B------:R-:W-:Y:S01]  /*2150*/  LOP3.LUT R5, R55, 0x18, R16, 0xf8, !PT ;  /* 0x0000001837057812 */ /* 0x000fe200078ef810 */
[----:B------:R-:W-:Y:S01]  /*2160*/  ULDC UR4, c[0x0][0x2f4] ;  /* 0x0000bd0000047ab9 */ /* 0x000fe20000000800 */
[----:B------:R-:W-:Y:S01]  /*2170*/  LOP3.LUT P1, RZ, R215, 0x4, RZ, 0xc0, !PT ;  /* 0x00000004d7ff7812 */ /* 0x000fe2000782c0ff */
[----:B------:R-:W-:Y:S01]  /*2180*/  IMAD R15, R152, R49, R10 ;  /* 0x00000031980f7224 */ /* 0x000fe200078e020a */
[----:B------:R-:W-:Y:S01]  /*2190*/  SHF.R.S32.HI R10, RZ, 0x1f, R11 ;  /* 0x0000001fff0a7819 */ /* 0x000fe2000001140b */
[----:B------:R-:W-:Y:S01]  /*21a0*/  IMAD R12, R54, R20, RZ ;  /* 0x00000014360c7224 */ /* 0x000fe200078e02ff */
[----:B------:R-:W-:Y:S01]  /*21b0*/  LOP3.LUT R5, R5, R56, RZ, 0x3c, !PT ;  /* 0x0000003805057212 */ /* 0x000fe200078e3cff */
[----:B------:R-:W-:Y:S01]  /*21c0*/  IMAD.IADD R7, R7, 0x1, R15 ;  /* 0x0000000107077824 */ /* 0x000fe200078e020f */
[----:B------:R-:W-:Y:S01]  /*21d0*/  LEA.HI R10, R10, R11, RZ, 0x3 ;  /* 0x0000000b0a0a7211 */ /* 0x000fe200078f18ff */
[----:B------:R-:W-:Y:S01]  /*21e0*/  IMAD.IADD R9, R13, 0x1, R9 ;  /* 0x000000010d097824 */ /* 0x000fe200078e0209 */
[----:B------:R-:W-:Y:S01]  /*21f0*/  PRMT R78, R53, 0x8880, RZ ;  /* 0x00008880354e7816 */ /* 0x000fe200000000ff */
[----:B------:R-:W-:Y:S01]  /*2200*/  IMAD.WIDE.U32 R50, R2, R48, R6 ;  /* 0x0000003002327225 */ /* 0x000fe200078e0006 */
[----:B------:R-:W-:-:S02]  /*2210*/  LOP3.LUT R7, R205, 0x38, R10, 0xf8, !PT ;  /* 0x00000038cd077812 */ /* 0x000fc400078ef80a */
[----:B------:R-:W-:Y:S01]  /*2220*/  SEL R59, R59, 0xffffffe0, !P1 ;  /* 0xffffffe03b3b7807 */ /* 0x000fe20004800000 */
[----:B------:R-:W-:Y:S01]  /*2230*/  IMAD R60, R204, 0x200, R5 ;  /* 0x00000200cc3c7824 */ /* 0x000fe200078e0205 */
[----:B------:R-:W-:Y:S01]  /*2240*/  LOP3.LUT R5, R55, 0x38, R10, 0xf8, !PT ;  /* 0x0000003837057812 */ /* 0x000fe200078ef80a */
[----:B------:R-:W-:Y:S01]  /*2250*/  IMAD R11, R54, R48, RZ ;  /* 0x00000030360b7224 */ /* 0x000fe200078e02ff */
[----:B------:R-:W-:Y:S01]  /*2260*/  LOP3.LUT R4, R7, R206, RZ, 0x3c, !PT ;  /* 0x000000ce07047212 */ /* 0x000fe200078e3cff */
[C---:B------:R-:W-:Y:S01]  /*2270*/  IMAD R65, R2.reuse, R21, R12 ;  /* 0x0000001502417224 */ /* 0x040fe200078e020c */
[----:B------:R-:W-:Y:S01]  /*2280*/  LOP3.LUT R5, R5, R56, RZ, 0x3c, !PT ;  /* 0x0000003805057212 */ /* 0x000fe200078e3cff */
[----:B------:R-:W-:Y:S01]  /*2290*/  IMAD.WIDE.U32 R46, R2, R20, R8 ;  /* 0x00000014022e7225 */ /* 0x000fe200078e0008 */
[----:B------:R-:W-:Y:S02]  /*22a0*/  PRMT R78, R78, 0x7710, RZ ;  /* 0x000077104e4e7816 */ /* 0x000fe400000000ff */
[----:B------:R-:W-:Y:S01]  /*22b0*/  ISETP.GE.AND P2, PT, R18, UR4, PT ;  /* 0x0000000412007c0c */ /* 0x000fe2000bf46270 */
[----:B------:R-:W-:Y:S01]  /*22c0*/  IMAD R11, R2, R49, R11 ;  /* 0x00000031020b7224 */ /* 0x000fe200078e020b */
[----:B------:R-:W-:Y:S01]  /*22d0*/  LOP3.LUT R68, R10, 0xfffffff8, RZ, 0xc0, !PT ;  /* 0xfffffff80a447812 */ /* 0x000fe200078ec0ff */
[----:B------:R-:W-:Y:S01]  /*22e0*/  IMAD.IADD R64, R45, 0x1, R65 ;  /* 0x000000012d407824 */ /* 0x000fe200078e0241 */
[C---:B------:R-:W-:Y:S01]  /*22f0*/  SHF.L.U64.HI R21, R20.reuse, 0x6, R21 ;  /* 0x0000000614157819 */ /* 0x040fe20000010215 */
[----:B------:R-:W-:Y:S01]  /*2300*/  IMAD.SHL.U32 R20, R20, 0x40, RZ ;  /* 0x0000004014147824 */ /* 0x000fe200078e00ff */
[C---:B------:R-:W-:Y:S01]  /*2310*/  SHF.L.U64.HI R49, R48.reuse, 0x6, R49 ;  /* 0x0000000630317819 */ /* 0x040fe20000010231 */
[----:B------:R-:W-:Y:S01]  /*2320*/  IMAD.SHL.U32 R48, R48, 0x40, RZ ;  /* 0x0000004030307824 */ /* 0x000fe200078e00ff */
[C---:B------:R-:W-:Y:S01]  /*2330*/  LOP3.LUT R72, R78.reuse, 0x1, RZ, 0xc0, !PT ;  /* 0x000000014e487812 */ /* 0x040fe200078ec0ff */
[----:B------:R-:W-:Y:S01]  /*2340*/  IMAD.SHL.U32 R61, R61, 0x2, RZ ;  /* 0x000000023d3d7824 */ /* 0x000fe200078e00ff */
[----:B------:R-:W-:Y:S01]  /*2350*/  LOP3.LUT R73, R78, 0x2, RZ, 0xc0, !PT ;  /* 0x000000024e497812 */ /* 0x000fe200078ec0ff */
[----:B------:R-:W-:Y:S01]  /*2360*/  IMAD.IADD R62, R60, 0x1, R59 ;  /* 0x000000013c3e7824 */ /* 0x000fe200078e023b */
[C---:B------:R-:W-:Y:S01]  /*2370*/  LOP3.LUT R74, R78.reuse, 0x4, RZ, 0xc0, !PT ;  /* 0x000000044e4a7812 */ /* 0x040fe200078ec0ff */
[----:B------:R-:W-:Y:S01]  /*2380*/  IMAD.IADD R65, R65, 0x1, R47 ;  /* 0x0000000141417824 */ /* 0x000fe200078e022f */
[C---:B------:R-:W-:Y:S01]  /*2390*/  LOP3.LUT R75, R78.reuse, 0x8, RZ, 0xc0, !PT ;  /* 0x000000084e4b7812 */ /* 0x040fe200078ec0ff */
[----:B------:R-:W-:Y:S01]  /*23a0*/  IMAD.IADD R66, R51, 0x1, R11 ;  /* 0x0000000133427824 */ /* 0x000fe200078e020b */
[----:B------:R-:W-:Y:S01]  /*23b0*/  LOP3.LUT R76, R78, 0x10, RZ, 0xc0, !PT ;  /* 0x000000104e4c7812 */ /* 0x000fe200078ec0ff */
[----:B------:R-:W-:Y:S01]  /*23c0*/  IMAD R70, R204, 0x200, R5 ;  /* 0x00000200cc467824 */ /* 0x000fe200078e0205 */
[----:B------:R-:W-:Y:S01]  /*23d0*/  LOP3.LUT R77, R78, 0x20, RZ, 0xc0, !PT ;  /* 0x000000204e4d7812 */ /* 0x000fe200078ec0ff */
[----:B------:R-:W-:Y:S01]  /*23e0*/  IMAD.IADD R71, R207, 0x1, R4 ;  /* 0x00000001cf477824 */ /* 0x000fe200078e0204 */
[----:B------:R-:W-:Y:S01]  /*23f0*/  SHF.R.S32.HI R57, RZ, 0x1f, R126 ;  /* 0x0000001fff397819 */ /* 0x000fe2000001147e */
[----:B------:R-:W-:Y:S01]  /*2400*/  @!P6 BAR.SYNC.DEFER_BLOCKING 0x9, 0x100 ;  /* 0x024400000000eb1d */ /* 0x000fe20000010000 */
[----:B------:R-:W-:-:S02]  /*2410*/  ISETP.GE.AND P1, PT, R16, UR4, PT ;  /* 0x0000000410007c0c */ /* 0x000fc4000bf26270 */
[----:B------:R-:W-:Y:S02]  /*2420*/  P2R R80, PR, RZ, 0x4 ;  /* 0x00000004ff507803 */ /* 0x000fe40000000000 */
[----:B------:R-:W-:Y:S02]  /*2430*/  SHF.R.S32.HI R67, RZ, 0x3, R10 ;  /* 0x00000003ff437819 */ /* 0x000fe4000001140a */
[----:B------:R-:W-:Y:S02]  /*2440*/  SHF.R.S32.HI R69, RZ, 0x1f, R68 ;  /* 0x0000001fff457819 */ /* 0x000fe40000011444 */
[----:B------:R-:W-:Y:S02]  /*2450*/  LOP3.LUT R78, R78, 0x40, RZ, 0xc0, !PT ;  /* 0x000000404e4e7812 */ /* 0x000fe400078ec0ff */
[----:B------:R-:W-:-:S07]  /*2460*/  SHF.R.S32.HI R63, RZ, 0x1f, R0 ;  /* 0x0000001fff3f7819 */ /* 0x000fce0000011400 */
.L_x_12046:
[----:B------:R-:W0:Y:S01]  /*2470*/  LDC R87, c[0x0][0x430] ;  /* 0x00010c00ff577b82 */ /* 0x000e220000000800 */
        /* <DEDUP_REMOVED lines=39> */
[----:B------:R-:W0:Y:S01]  /*26f0*/  LDC.64 R8, c[0x0][0x408] ;  /* 0x00010200ff087b82 */ /* 0x000e220000000a00 */
[----:B------:R-:W-:Y:S01]  /*2700*/  IMAD.WIDE.U32 R4, R87, UR4, RZ ;  /* 0x0000000457047c25 */ /* 0x000fe2000f8e00ff */
[----:B------:R-:W-:-:S03]  /*2710*/  ULDC.64 UR6, c[0x0][0x3f8] ;  /* 0x0000fe0000067ab9 */ /* 0x000fc60000000a00 */
[----:B------:R-:W-:Y:S02]  /*2720*/  IMAD R6, R88, UR4, RZ ;  /* 0x0000000458067c24 */ /* 0x000fe4000f8e02ff */
[----:B------:R-:W-:Y:S02]  /*2730*/  IMAD R91, R26, -0x60, R31 ;  /* 0xffffffa01a5b7824 */ /* 0x000fe400078e021f */
[----:B------:R-:W-:Y:S01]  /*2740*/  IMAD R7, R87, UR5, R6 ;  /* 0x0000000557077c24 */ /* 0x000fe2000f8e0206 */
[----:B------:R-:W-:Y:S02]  /*2750*/  ULDC.64 UR4, c[0x0][0x310] ;  /* 0x0000c40000047ab9 */ /* 0x000fe40000000a00 */
[----:B------:R-:W-:Y:S01]  /*2760*/  IMAD R11, R89, UR4, RZ ;  /* 0x00000004590b7c24 */ /* 0x000fe2000f8e02ff */
[----:B------:R-:W-:Y:S01]  /*2770*/  VIMNMX R91, R91, 0x60, PT ;  /* 0x000000605b5b7848 */ /* 0x000fe20003fe0100 */
[----:B------:R-:W-:Y:S01]  /*2780*/  IMAD.IADD R5, R5, 0x1, R7 ;  /* 0x0000000105057824 */ /* 0x000fe200078e0207 */
[----:B------:R-:W-:Y:S01]  /*2790*/  SHF.R.S32.HI R7, RZ, 0x1f, R26 ;  /* 0x0000001fff077819 */ /* 0x000fe2000001141a */
[----:B------:R-:W-:-:S02]  /*27a0*/  IMAD R11, R86, UR5, R11 ;  /* 0x00000005560b7c24 */ /* 0x000fc4000f8e020b */
[----:B------:R-:W-:Y:S01]  /*27b0*/  IMAD.WIDE.U32 R4, R86, UR4, R4 ;  /* 0x0000000456047c25 */ /* 0x000fe2000f8e0004 */
[----:B------:R-:W-:-:S03]  /*27c0*/  ULDC.64 UR4, c[0x0][0x308] ;  /* 0x0000c20000047ab9 */ /* 0x000fc60000000a00 */
[----:B------:R-:W-:Y:S02]  /*27d0*/  IMAD.IADD R5, R5, 0x1, R11 ;  /* 0x0000000105057824 */ /* 0x000fe400078e020b */
[----:B------:R-:W-:Y:S02]  /*27e0*/  IMAD R15, R7, UR6, RZ ;  /* 0x00000006070f7c24 */ /* 0x000fe4000f8e02ff */
[----:B------:R-:W-:Y:S01]  /*27f0*/  IMAD.WIDE.U32 R10, R26, UR6, RZ ;  /* 0x000000061a0a7c25 */ /* 0x000fe2000f8e00ff */
[----:B------:R-:W-:Y:S02]  /*2800*/  ULDC.U8 UR6, c[0x0][0x410] ;  /* 0x0001040000067ab9 */ /* 0x000fe40000000000 */
[----:B------:R-:W-:Y:S01]  /*2810*/  ISETP.NE.AND P2, PT, RZ, UR6, PT ;  /* 0x00000006ff007c0c */ /* 0x000fe2000bf45270 */
[----:B------:R-:W-:Y:S02]  /*2820*/  IMAD R13, R57, UR4, RZ ;  /* 0x00000004390d7c24 */ /* 0x000fe4000f8e02ff */
[----:B------:R-:W-:-:S04]  /*2830*/  IMAD.WIDE.U32 R4, R126, UR4, R4 ;  /* 0x000000047e047c25 */ /* 0x000fc8000f8e0004 */
[----:B------:R-:W-:Y:S01]  /*2840*/  IMAD R13, R126, UR5, R13 ;  /* 0x000000057e0d7c24 */ /* 0x000fe2000f8e020d */
[----:B------:R-:W-:Y:S01]  /*2850*/  ULDC.64 UR4, c[0x0][0x2e8] ;  /* 0x0000ba0000047ab9 */ /* 0x000fe20000000a00 */
[-C--:B0-----:R-:W-:Y:S01]  /*2860*/  IMAD R7, R7, R8.reuse, RZ ;  /* 0x0000000807077224 */ /* 0x081fe200078e02ff */
[----:B------:R-:W-:Y:S01]  /*2870*/  LEA R90, P3, R4, UR4, 0x1 ;  /* 0x00000004045a7c11 */ /* 0x000fe2000f8608ff */
[----:B------:R-:W-:Y:S02]  /*2880*/  IMAD.IADD R5, R5, 0x1, R13 ;  /* 0x0000000105057824 */ /* 0x000fe400078e020d */
[C---:B------:R-:W-:Y:S02]  /*2890*/  IMAD R15, R26.reuse, UR7, R15 ;  /* 0x000000071a0f7c24 */ /* 0x040fe4000f8e020f */
[----:B------:R-:W-:Y:S01]  /*28a0*/  IMAD.WIDE.U32 R12, R26, R8, RZ ;  /* 0x000000081a0c7225 */ /* 0x000fe200078e00ff */
[----:B------:R-:W-:-:S03]  /*28b0*/  LEA.HI.X R92, R4, UR5, R5, 0x1, P3 ;  /* 0x00000005045c7c11 */ /* 0x000fc600098f0c05 */
[----:B------:R-:W-:Y:S02]  /*28c0*/  IMAD R7, R26, R9, R7 ;  /* 0x000000091a077224 */ /* 0x000fe400078e0207 */
        /* <DEDUP_REMOVED lines=11> */
[----:B------:R-:W-:Y:S01]  /*2980*/  IMAD.MOV.U32 R4, RZ, RZ, R44 ;  /* 0x000000ffff047224 */ /* 0x000fe200078e002c */
[----:B------:R-:W-:Y:S01]  /*2990*/  ULDC.64 UR4, c[0x0][0x3e8] ;  /* 0x0000fa0000047ab9 */ /* 0x000fe20000000a00 */
[----:B------:R-:W-:Y:S01]  /*29a0*/  IMAD.MOV.U32 R5, RZ, RZ, R64 ;  /* 0x000000ffff057224 */ /* 0x000fe200078e0040 */
[----:B------:R-:W-:Y:S01]  /*29b0*/  ULDC.64 UR6, c[0x0][0x400] ;  /* 0x0001000000067ab9 */ /* 0x000fe20000000a00 */
[----:B------:R-:W-:Y:S01]  /*29c0*/  IMAD R33, R85, 0x60, RZ ;  /* 0x0000006055217824 */ /* 0x000fe200078e02ff */
[----:B------:R-:W-:Y:S01]  /*29d0*/  CS2R R42, SRZ ;  /* 0x00000000002a7805 */ /* 0x000fe2000001ff00 */
[----:B------:R-:W-:Y:S01]  /*29e0*/  IMAD.WIDE.U32 R6, R10, 0x60, R4 ;  /* 0x000000600a067825 */ /* 0x000fe200078e0004 */
[----:B------:R-:W-:-:S03]  /*29f0*/  CS2R R82, SRZ ;  /* 0x0000000000527805 */ /* 0x000fc6000001ff00 */
[----:B------:R-:W-:Y:S02]  /*2a00*/  IMAD.MOV.U32 R4, RZ, RZ, R50 ;  /* 0x000000ffff047224 */ /* 0x000fe400078e0032 */
[----:B------:R-:W-:Y:S02]  /*2a10*/  IMAD.MOV.U32 R5, RZ, RZ, R66 ;  /* 0x000000ffff057224 */ /* 0x000fe400078e0042 */
[----:B------:R-:W-:Y:S02]  /*2a20*/  IMAD R35, R79, 0x60, RZ ;  /* 0x000000604f237824 */ /* 0x000fe400078e02ff */
[----:B------:R-:W-:Y:S01]  /*2a30*/  IMAD.WIDE.U32 R14, R12, 0x60, R4 ;  /* 0x000000600c0e7825 */ /* 0x000fe200078e0004 */
[----:B------:R-:W-:-:S03]  /*2a40*/  LEA R4, P3, R6, UR4, 0x1 ;  /* 0x0000000406047c11 */ /* 0x000fc6000f8608ff */
[----:B------:R-:W-:Y:S02]  /*2a50*/  IMAD.IADD R5, R7, 0x1, R33 ;  /* 0x0000000107057824 */ /* 0x000fe400078e0221 */
[----:B------:R-:W-:-:S03]  /*2a60*/  IMAD.IADD R7, R15, 0x1, R35 ;  /* 0x000000010f077824 */ /* 0x000fc600078e0223 */
        /* <DEDUP_REMOVED lines=11> */
.L_x_11993:
[----:B------:R-:W-:Y:S05]  /*2b20*/  BSYNC B1 ;  /* 0x0000000000017941 */ /* 0x000fea0003800000 */
.L_x_11992:
[----:B------:R-:W-:Y:S01]  /*2b30*/  ISETP.GE.AND P4, PT, R190, R91, PT ;  /* 0x0000005bbe00720c */ /* 0x000fe20003f86270 */
[----:B------:R-:W-:Y:S01]  /*2b40*/  BSSY B1, `(.L_x_11994) ;  /* 0x000001f000017945 */ /* 0x000fe20003800000 */
[----:B------:R-:W-:Y:S02]  /*2b50*/  CS2R R34, SRZ ;  /* 0x0000000000227805 */ /* 0x000fe4000001ff00 */
[----:B------:R-:W-:Y:S01]  /*2b60*/  CS2R R32, SRZ ;  /* 0x0000000000207805 */ /* 0x000fe2000001ff00 */
[----:B-----5:R-:W-:Y:S01]  /*2b70*/  IMAD.MOV.U32 R14, RZ, RZ, R38 ;  /* 0x000000ffff0e7224 */ /* 0x020fe200078e0026 */
[----:B------:R-:W-:Y:S01]  /*2b80*/  CS2R R36, SRZ ;  /* 0x0000000000247805 */ /* 0x000fe2000001ff00 */
[----:B------:R-:W-:-:S06]  /*2b90*/  IMAD.MOV.U32 R15, RZ, RZ, R39 ;  /* 0x000000ffff0f7224 */ /* 0x000fcc00078e0027 */
[----:B------:R-:W-:Y:S05]  /*2ba0*/  @P4 BRA `(.L_x_11995) ;  /* 0x0000000000604947 */ /* 0x000fea0003800000 */
[----:B------:R-:W-:Y:S01]  /*2bb0*/  IMAD.WIDE.U32 R10, R10, 0x60, R20 ;  /* 0x000000600a0a7825 */ /* 0x000fe200078e0014 */
[----:B------:R-:W-:Y:S01]  /*2bc0*/  ULDC.64 UR4, c[0x0][0x3e8] ;  /* 0x0000fa0000047ab9 */ /* 0x000fe20000000a00 */
[----:B------:R-:W-:Y:S02]  /*2bd0*/  CS2R R34, SRZ ;  /* 0x0000000000227805 */ /* 0x000fe4000001ff00 */
[----:B------:R-:W-:Y:S01]  /*2be0*/  CS2R R36, SRZ ;  /* 0x0000000000247805 */ /* 0x000fe2000001ff00 */
[----:B------:R-:W-:Y:S01]  /*2bf0*/  IMAD R85, R85, 0x60, RZ ;  /* 0x0000006055557824 */ /* 0x000fe200078e02ff */
[----:B0-----:R-:W-:Y:S01]  /*2c00*/  IADD3 R5, P3, R44, R10, RZ ;  /* 0x0000000a2c057210 */ /* 0x001fe20007f7e0ff */
[----:B------:R-:W-:-:S03]  /*2c10*/  IMAD.WIDE.U32 R12, R12, 0x60, R48 ;  /* 0x000000600c0c7825 */ /* 0x000fc600078e0030 */
[----:B------:R-:W-:Y:S01]  /*2c20*/  IADD3.X R10, R64, R85, R11, P3, !PT ;  /* 0x00000055400a7210 */ /* 0x000fe20001ffe40b */
[----:B------:R-:W-:Y:S01]  /*2c30*/  IMAD R79, R79, 0x60, RZ ;  /* 0x000000604f4f7824 */ /* 0x000fe200078e02ff */
[----:B------:R-:W-:-:S04]  /*2c40*/  IADD3 R7, P3, R50, R12, RZ ;  /* 0x0000000c32077210 */ /* 0x000fc80007f7e0ff */
[----:B------:R-:W-:Y:S02]  /*2c50*/  IADD3.X R12, R66, R79, R13, P3, !PT ;  /* 0x0000004f420c7210 */ /* 0x000fe40001ffe40d */
        /* <DEDUP_REMOVED lines=13> */
.L_x_11995:
[----:B------:R-:W-:Y:S05]  /*2d30*/  BSYNC B1 ;  /* 0x0000000000017941 */ /* 0x000fea0003800000 */
.L_x_11994:
[----:B------:R-:W-:Y:S01]  /*2d40*/  ULOP3.LUT UR4, UR36, 0x1, URZ, 0xfc, !UPT ;  /* 0x0000000124047892 */ /* 0x000fe2000f8efc3f */
[----:B01----:R-:W-:Y:S01]  /*2d50*/  IMAD.MOV.U32 R5, RZ, RZ, R43 ;  /* 0x000000ffff057224 */ /* 0x003fe200078e002b */
        /* <DEDUP_REMOVED lines=11> */
[----:B-----5:R-:W-:Y:S01]  /*2e10*/  IMAD.MOV.U32 R5, RZ, RZ, R9 ;  /* 0x000000ffff057224 */ /* 0x020fe200078e0009 */
[----:B------:R-:W-:Y:S01]  /*2e20*/  PRMT R108, R6, 0x7610, R108 ;  /* 0x00007610066c7816 */ /* 0x000fe2000000006c */
[----:B------:R-:W-:Y:S01]  /*2e30*/  IMAD.MOV.U32 R6, RZ, RZ, R34 ;  /* 0x000000ffff067224 */ /* 0x000fe200078e0022 */
[----:B------:R-:W-:Y:S01]  /*2e40*/  PRMT R109, R7, 0x7610, R109 ;  /* 0x00007610076d7816 */ /* 0x000fe2000000006d */
[----:B------:R-:W-:Y:S01]  /*2e50*/  IMAD.MOV.U32 R7, RZ, RZ, R35 ;  /* 0x000000ffff077224 */ /* 0x000fe200078e0023 */
[----:B------:R-:W-:-:S02]  /*2e60*/  PRMT R99, R99, 0x5410, R4 ;  /* 0x0000541063637816 */ /* 0x000fc40000000004 */
        /* <DEDUP_REMOVED lines=16> */
.L_x_11996:
[----:B------:R-:W-:Y:S01]  /*2f70*/  IMAD R79, R19, 0x8, R148 ;  /* 0x00000008134f7824 */ /* 0x000fe200078e0294 */
[----:B------:R-:W-:Y:S01]  /*2f80*/  SHF.L.U32 R94, R154, 0x1f, RZ ;  /* 0x0000001f9a5e7819 */ /* 0x000fe200000006ff */
[----:B------:R-:W-:Y:S03]  /*2f90*/  BSSY B1, `(.L_x_11997) ;  /* 0x0000003000017945 */ /* 0x000fe60003800000 */
[----:B------:R-:W0:Y:S02]  /*2fa0*/  SYNCS.PHASECHK.TRANS64.TRYWAIT P5, [R79+URZ+0x22890], R94 ;  /* 0x0228905e4f0075a7 */ /* 0x000e2400080a017f */
[----:B0-----:R-:W-:Y:S05]  /*2fb0*/  @!P5 BRA `(.L_x_11998) ;  /* 0x0000027800ecd947 */ /* 0x001fea0003800000 */
.L_x_12341:
[----:B------:R-:W-:Y:S05]  /*2fc0*/  BSYNC B1 ;  /* 0x0000000000017941 */ /* 0x000fea0003800000 */
.L_x_11997:
[----:B------:R-:W-:-:S03]  /*2fd0*/  UMOV UR4, 0xffffffff ;  /* 0xffffffff00047882 */ /* 0x000fc60000000000 */
[----:B------:R-:W-:Y:S05]  /*2fe0*/  BRA.DIV UR4, `(.L_x_11999) ;  /* 0x0000027a04f47947 */ /* 0x000fea000b800000 */
[----:B------:R1:W2:Y:S04]  /*2ff0*/  SHFL.IDX PT, R85, R92, RZ, 0x1c1f ;  /* 0x001c1fff5c557589 */ /* 0x0002a800000e0000 */
[----:B------:R1:W3:Y:S02]  /*3000*/  SHFL.IDX PT, R14, R90, RZ, 0x1c1f ;  /* 0x001c1fff5a0e7589 */ /* 0x0002e400000e0000 */
.L_x_12345:
        /* <DEDUP_REMOVED lines=12> */
[----:B------:R-:W-:Y:S01]  /*30d0*/  SHF.R.U64 R106, R42, 0x10, R43 ;  /* 0x000000102a6a7819 */ /* 0x000fe2000000122b */
[----:B------:R-:W-:Y:S01]  /*30e0*/  IMAD.U32 R12, R6, 0x10000, RZ ;  /* 0x00010000060c7824 */ /* 0x000fe200078e00ff */
[----:B------:R-:W-:Y:S02]  /*30f0*/  SHF.R.U32.HI R107, RZ, 0x10, R83 ;  /* 0x00000010ff6b7819 */ /* 0x000fe40000011653 */
[----:B------:R-:W-:Y:S02]  /*3100*/  SHF.R.U32.HI R104, RZ, 0x10, R43 ;  /* 0x00000010ff687819 */ /* 0x000fe4000001162b */
[----:B------:R-:W-:Y:S02]  /*3110*/  PRMT R105, R108, 0x5410, R105 ;  /* 0x000054106c697816 */ /* 0x000fe40000000069 */
        /* <DEDUP_REMOVED lines=16> */
[----:B------:R-:W-:Y:S01]  /*3220*/  FMUL.FTZ R111, R13, R108 ;  /* 0x0000006c0d6f7220 */ /* 0x000fe20000410000 */
[----:B------:R-:W-:Y:S01]  /*3230*/  LOP3.LUT R107, R107, 0xffff0000, RZ, 0xc0, !PT ;  /* 0xffff00006b6b7812 */ /* 0x000fe200078ec0ff */
[----:B------:R-:W-:Y:S01]  /*3240*/  FMUL.FTZ R13, R13, R104 ;  /* 0x000000680d0d7220 */ /* 0x000fe20000410000 */
[----:B------:R-:W-:Y:S01]  /*3250*/  LOP3.LUT R83, R83, 0xffff0000, RZ, 0xc0, !PT ;  /* 0xffff000053537812 */ /* 0x000fe200078ec0ff */
[----:B------:R-:W-:Y:S02]  /*3260*/  IMAD.U32 R43, R43, 0x10000, RZ ;  /* 0x000100002b2b7824 */ /* 0x000fe400078e00ff */
[C---:B------:R-:W-:Y:S01]  /*3270*/  FFMA.FTZ R109, R6.reuse, R82, -R109 ;  /* 0x00000052066d7223 */ /* 0x040fe2000001086d */
[----:B------:R-:W-:Y:S01]  /*3280*/  FFMA.FTZ R106, R6, R106, R7 ;  /* 0x0000006a066a7223 */ /* 0x000fe20000010007 */
[----:B------:R-:W-:Y:S01]  /*3290*/  FFMA.FTZ R111, R12, R104, -R111 ;  /* 0x000000680c6f7223 */ /* 0x000fe2000001086f */
[----:B------:R-:W-:Y:S01]  /*32a0*/  FMUL.FTZ R6, R4, R105 ;  /* 0x0000006904067220 */ /* 0x000fe20000410000 */
        /* <DEDUP_REMOVED lines=14> */
.L_x_12005:
[----:B------:R-:W-:Y:S05]  /*3390*/  BSYNC B3 ;  /* 0x0000000000037941 */ /* 0x000fea0003800000 */
.L_x_12004:
[----:B0-----:R4:W-:Y:S02]  /*33a0*/  ST.E.128 desc[UR42][R10.64], R4 ;  /* 0x000000040a007985 */ /* 0x0019e4000c101d2a */
.L_x_12003:
[----:B------:R-:W-:Y:S05]  /*33b0*/  BSYNC B2 ;  /* 0x0000000000027941 */ /* 0x000fea0003800000 */
.L_x_12002:
        /* <DEDUP_REMOVED lines=54> */
.L_x_12007:
[----:B------:R-:W-:Y:S05]  /*3720*/  BSYNC B2 ;  /* 0x0000000000027941 */ /* 0x000fea0003800000 */
.L_x_12006:
[----:B0-----:R0:W-:Y:S02]  /*3730*/  ST.E.128 desc[UR42][R10.64], R4 ;  /* 0x000000040a007985 */ /* 0x0011e4000c101d2a */
.L_x_12001:
[----:B------:R-:W-:Y:S05]  /*3740*/  BSYNC B1 ;  /* 0x0000000000017941 */ /* 0x000fea0003800000 */
.L_x_12000:
[----:B------:R-:W-:-:S03]  /*3750*/  UMOV UR4, 0xffffffff ;  /* 0xffffffff00047882 */ /* 0x000fc60000000000 */
[----:B------:R-:W-:Y:S05]  /*3760*/  BRA.DIV UR4, `(.L_x_12008) ;  /* 0x00000276045c7947 */ /* 0x000fea000b800000 */
[----:B------:R0:W0:Y:S04]  /*3770*/  SHFL.IDX PT, R39, R92, 0x1, 0x1c1f ;  /* 0x003c1f005c277f89 */ /* 0x00002800000e0000 */
[----:B---3--:R3:W0:Y:S02]  /*3780*/  SHFL.IDX PT, R14, R90, 0x1, 0x1c1f ;  /* 0x003c1f005a0e7f89 */ /* 0x00862400000e0000 */
.L_x_12349:
[----:B------:R-:W-:Y:S05]  /*3790*/  @P4 BRA `(.L_x_12009) ;  /* 0x0000002000904947 */ /* 0x000fea0003800000 */
[----:B------:R-:W-:Y:S04]  /*37a0*/  BSSY B1, `(.L_x_12010) ;  /* 0x0000038000017945 */ /* 0x000fe80003800000 */
[----:B------:R-:W-:Y:S05]  /*37b0*/  @P1 BRA `(.L_x_12011) ;  /* 0x0000000000d81947 */ /* 0x000fea0003800000 */
[----:B0---4-:R0:W4:Y:S01]  /*37c0*/  LDS.128 R4, [R95+0x2000] ;  /* 0x002000005f047984 */ /* 0x0111220000000c00 */
[C---:B------:R-:W-:Y:S01]  /*37d0*/  LEA R10, P2, R16.reuse, R14, 0x1 ;  /* 0x0000000e100a7211 */ /* 0x040fe200078408ff */
[----:B------:R-:W-:Y:S03]  /*37e0*/  BSSY B2, `(.L_x_12012) ;  /* 0x0000032000027945 */ /* 0x000fe60003800000 */
[----:B------:R-:W-:Y:S02]  /*37f0*/  LEA.HI.X R11, R16, R39, R17, 0x1, P2 ;  /* 0x00000027100b7211 */ /* 0x000fe400010f0c11 */
[----:B------:R-:W-:-:S13]  /*3800*/  ISETP.GE.AND P2, PT, R22, R93, PT ;  /* 0x0000005d1600720c */ /* 0x000fda0003f46270 */
[----:B0-----:R-:W-:Y:S05]  /*3810*/  @P2 BRA `(.L_x_12013) ;  /* 0x0000000000b82947 */ /* 0x001fea0003800000 */
[--C-:B------:R-:W-:Y:S01]  /*3820*/  SHF.R.U64 R41, R34, 0x10, R35.reuse ;  /* 0x0000001022297819 */ /* 0x100fe20000001223 */
[----:B----4-:R-:W-:Y:S01]  /*3830*/  IMAD.U32 R15, R7, 0x10000, RZ ;  /* 0x00010000070f7824 */ /* 0x010fe200078e00ff */
[----:B------:R-:W-:Y:S01]  /*3840*/  SHF.R.U32.HI R38, RZ, 0x10, R35 ;  /* 0x00000010ff267819 */ /* 0x000fe20000011623 */
[----:B------:R-:W-:Y:S01]  /*3850*/  IMAD.U32 R12, R6, 0x10000, RZ ;  /* 0x00010000060c7824 */ /* 0x000fe200078e00ff */
[--C-:B------:R-:W-:Y:S02]  /*3860*/  SHF.R.U64 R35, R36, 0x10, R37.reuse ;  /* 0x0000001024237819 */ /* 0x100fe40000001225 */
        /* <DEDUP_REMOVED lines=17> */
[----:B------:R-:W-:Y:S01]  /*3980*/  LOP3.LUT R101, R101, 0xffff0000, RZ, 0xc0, !PT ;  /* 0xffff000065657812 */ /* 0x000fe200078ec0ff */
[C---:B------:R-:W-:Y:S01]  /*3990*/  FMUL.FTZ R7, R13.reuse, R38 ;  /* 0x000000260d077220 */ /* 0x040fe20000410000 */
[----:B------:R-:W-:Y:S01]  /*39a0*/  FMUL.FTZ R13, R13, R36 ;  /* 0x000000240d0d7220 */ /* 0x000fe20000410000 */
[----:B------:R-:W-:-:S02]  /*39b0*/  IMAD.U32 R6, R5, 0x10000, RZ ;  /* 0x0001000005067824 */ /* 0x000fc400078e00ff */
[----:B------:R-:W-:Y:S02]  /*39c0*/  IMAD.U32 R5, R4, 0x10000, RZ ;  /* 0x0001000004057824 */ /* 0x000fe400078e00ff */
[C---:B------:R-:W-:Y:S01]  /*39d0*/  FFMA.FTZ R36, R12.reuse, R36, -R7 ;  /* 0x000000240c247223 */ /* 0x040fe20000010807 */
[----:B------:R-:W-:Y:S01]  /*39e0*/  FFMA.FTZ R13, R12, R38, R13 ;  /* 0x000000260c0d7223 */ /* 0x000fe2000001000d */
[----:B------:R-:W-:Y:S01]  /*39f0*/  LOP3.LUT R4, R4, 0xffff0000, RZ, 0xc0, !PT ;  /* 0xffff000004047812 */ /* 0x000fe200078ec0ff */
[C---:B------:R-:W-:Y:S01]  /*3a00*/  FMUL.FTZ R12, R34.reuse, R103 ;  /* 0x00000067220c7220 */ /* 0x040fe20000410000 */
[----:B------:R-:W-:Y:S01]  /*3a10*/  FMUL.FTZ R34, R34, R101 ;  /* 0x0000006522227220 */ /* 0x000fe20000410000 */
[C---:B------:R-:W-:Y:S01]  /*3a20*/  FFMA.FTZ R41, R6.reuse, R35, -R41 ;  /* 0x0000002306297223 */ /* 0x040fe20000010829 */
[----:B------:R-:W-:Y:S01]  /*3a30*/  FFMA.FTZ R40, R6, R37, R40 ;  /* 0x0000002506287223 */ /* 0x000fe20000010028 */
[C---:B------:R-:W-:Y:S01]  /*3a40*/  FFMA.FTZ R12, R15.reuse, R101, -R12 ;  /* 0x000000650f0c7223 */ /* 0x040fe2000001080c */
        /* <DEDUP_REMOVED lines=11> */
.L_x_12013:
[----:B------:R-:W-:Y:S05]  /*3b00*/  BSYNC B2 ;  /* 0x0000000000027941 */ /* 0x000fea0003800000 */
.L_x_12012:
[----:B----4-:R0:W-:Y:S02]  /*3b10*/  ST.E.128 desc[UR42][R10.64], R4 ;  /* 0x000000040a007985 */ /* 0x0101e4000c101d2a */
.L_x_12011:
[----:B------:R-:W-:Y:S05]  /*3b20*/  BSYNC B1 ;  /* 0x0000000000017941 */ /* 0x000fea0003800000 */
.L_x_12010:
[----:B------:R-:W-:-:S13]  /*3b30*/  ISETP.NE.AND P2, PT, R80, RZ, PT ;  /* 0x000000ff5000720c */ /* 0x000fda0003f45270 */
        /* <DEDUP_REMOVED lines=9> */
[----:B------:R-:W-:Y:S02]  /*3bd0*/  SHF.R.U32.HI R32, RZ, 0x10, R33 ;  /* 0x00000010ff207819 */ /* 0x000fe40000011621 */
[--C-:B------:R-:W-:Y:S02]  /*3be0*/  SHF.R.U32.HI R12, RZ, 0x10, R9.reuse ;  /* 0x00000010ff0c7819 */ /* 0x100fe40000011609 */
[----:B------:R-:W-:Y:S02]  /*3bf0*/  PRMT R99, R99, 0x5410, R32 ;  /* 0x0000541063637816 */ /* 0x000fe40000000020 */
[----:B------:R-:W-:Y:S01]  /*3c00*/  SHF.R.U64 R35, R8, 0x10, R9 ;  /* 0x0000001008237819 */ /* 0x000fe20000001209 */
[----:B------:R-:W-:Y:S01]  /*3c10*/  IMAD.U32 R8, R6, 0x10000, RZ ;  /* 0x0001000006087824 */ /* 0x000fe200078e00ff */
[----:B------:R-:W-:Y:S01]  /*3c20*/  PRMT R97, R97, 0x5410, R12 ;  /* 0x0000541061617816 */ /* 0x000fe2000000000c */
[----:B------:R-:W-:Y:S01]  /*3c30*/  IMAD.U32 R33, R99, 0x10000, RZ ;  /* 0x0001000063217824 */ /* 0x000fe200078e00ff */
[----:B------:R-:W-:-:S02]  /*3c40*/  PRMT R98, R98, 0x5410, R13 ;  /* 0x0000541062627816 */ /* 0x000fc4000000000d */
[----:B------:R-:W-:Y:S01]  /*3c50*/  LOP3.LUT R9, R6, 0xffff0000, RZ, 0xc0, !PT ;  /* 0xffff000006097812 */ /* 0x000fe200078ec0ff */
[----:B------:R-:W-:Y:S01]  /*3c60*/  IMAD.U32 R13, R97, 0x10000, RZ ;  /* 0x00010000610d7824 */ /* 0x000fe200078e00ff */
[----:B------:R-:W-:Y:S01]  /*3c70*/  LOP3.LUT R11, R7, 0xffff0000, RZ, 0xc0, !PT ;  /* 0xffff0000070b7812 */ /* 0x000fe200078ec0ff */
[----:B------:R-:W-:Y:S01]  /*3c80*/  IMAD.U32 R6, R5, 0x10000, RZ ;  /* 0x0001000005067824 */ /* 0x000fe200078e00ff */
[----:B------:R-:W-:Y:S01]  /*3c90*/  PRMT R96, R96, 0x5410, R35 ;  /* 0x0000541060607816 */ /* 0x000fe20000000023 */
[----:B------:R-:W-:Y:S01]  /*3ca0*/  FMUL.FTZ R37, R9, R33 ;  /* 0x0000002109257220 */ /* 0x000fe20000410000 */
[----:B------:R-:W-:Y:S01]  /*3cb0*/  LOP3.LUT R7, R5, 0xffff0000, RZ, 0xc0, !PT ;  /* 0xffff000005077812 */ /* 0x000fe200078ec0ff */
        /* <DEDUP_REMOVED lines=8> */
[-C--:B------:R-:W-:Y:S01]  /*3d40*/  FMUL.FTZ R7, R7, R12.reuse ;  /* 0x0000000c07077220 */ /* 0x080fe20000410000 */
[----:B------:R-:W-:Y:S01]  /*3d50*/  LOP3.LUT R4, R4, 0xffff0000, RZ, 0xc0, !PT ;  /* 0xffff000004047812 */ /* 0x000fe200078ec0ff */
[----:B------:R-:W-:Y:S01]  /*3d60*/  FFMA.FTZ R35, R6, R12, -R35 ;  /* 0x0000000c06237223 */ /* 0x000fe20000010823 */
[----:B------:R-:W-:Y:S01]  /*3d70*/  SHF.L.U32 R98, R98, 0x10, RZ ;  /* 0x0000001062627819 */ /* 0x000fe200000006ff */
[----:B------:R-:W-:Y:S01]  /*3d80*/  FFMA.FTZ R8, R8, R33, R9 ;  /* 0x0000002108087223 */ /* 0x000fe20000010009 */
[----:B------:R-:W-:-:S02]  /*3d90*/  IMAD.U32 R96, R96, 0x10000, RZ ;  /* 0x0001000060607824 */ /* 0x000fc400078e00ff */
[C---:B------:R-:W-:Y:S01]  /*3da0*/  FMUL.FTZ R9, R11.reuse, R99 ;  /* 0x000000630b097220 */ /* 0x040fe20000410000 */
[-C--:B------:R-:W-:Y:S01]  /*3db0*/  FMUL.FTZ R12, R11, R97.reuse ;  /* 0x000000610b0c7220 */ /* 0x080fe20000410000 */
[----:B------:R-:W-:Y:S01]  /*3dc0*/  FFMA.FTZ R32, R6, R32, R7 ;  /* 0x0000002006207223 */ /* 0x000fe20000010007 */
[C---:B------:R-:W-:Y:S01]  /*3dd0*/  FMUL.FTZ R6, R4.reuse, R98 ;  /* 0x0000006204067220 */ /* 0x040fe20000410000 */
[-C--:B------:R-:W-:Y:S01]  /*3de0*/  FMUL.FTZ R7, R4, R96.reuse ;  /* 0x0000006004077220 */ /* 0x080fe20000410000 */
[C---:B------:R-:W-:Y:S01]  /*3df0*/  FFMA.FTZ R9, R10.reuse, R97, -R9 ;  /* 0x000000610a097223 */ /* 0x040fe20000010809 */
[----:B------:R-:W-:Y:S01]  /*3e00*/  FFMA.FTZ R12, R10, R99, R12 ;  /* 0x000000630a0c7223 */ /* 0x000fe2000001000c */
[C---:B------:R-:W-:Y:S01]  /*3e10*/  FFMA.FTZ R6, R5.reuse, R96, -R6 ;  /* 0x0000006005067223 */ /* 0x040fe20000010806 */
[----:B------:R-:W-:Y:S01]  /*3e20*/  FFMA.FTZ R7, R5, R98, R7 ;  /* 0x0000006205077223 */ /* 0x000fe20000010007 */
[----:B------:R-:W-:Y:S02]  /*3e30*/  F2FP.BF16.F32.PACK_AB R8, R8, R37 ;  /* 0x000000250808723e */ /* 0x000fe400000010ff */
[----:B------:R-:W-:-:S02]  /*3e40*/  F2FP.BF16.F32.PACK_AB R9, R12, R9 ;  /* 0x000000090c09723e */ /* 0x000fc400000010ff */
[----:B------:R-:W-:Y:S01]  /*3e50*/  F2FP.BF16.F32.PACK_AB R4, R7, R6 ;  /* 0x000000060704723e */ /* 0x000fe200000010ff */
[----:B------:R-:W-:Y:S01]  /*3e60*/  IMAD.MOV.U32 R6, RZ, RZ, R8 ;  /* 0x000000ffff067224 */ /* 0x000fe200078e0008 */
[----:B------:R-:W-:Y:S01]  /*3e70*/  F2FP.BF16.F32.PACK_AB R5, R32, R35 ;  /* 0x000000232005723e */ /* 0x000fe200000010ff */
[----:B------:R-:W-:-:S07]  /*3e80*/  IMAD.MOV.U32 R7, RZ, RZ, R9 ;  /* 0x000000ffff077224 */ /* 0x000fce00078e0009 */
.L_x_12015:
[----:B------:R-:W-:Y:S05]  /*3e90*/  BSYNC B1 ;  /* 0x0000000000017941 */ /* 0x000fea0003800000 */
.L_x_12014:
[----:B----4-:R0:W-:Y:S01]  /*3ea0*/  ST.E.128 desc[UR42][R14.64], R4 ;  /* 0x000000040e007985 */ /* 0x0101e2000c101d2a */
[----:B------:R-:W-:Y:S05]  /*3eb0*/  BRA `(.L_x_12009) ;  /* 0x0000001800c87947 */ /* 0x000fea0003800000 */
.L_x_11991:
[-C--:B------:R-:W-:Y:S01]  /*3ec0*/  ISETP.GE.AND P2, PT, R152, R91.reuse, PT ;  /* 0x0000005b9800720c */ /* 0x080fe20003f46270 */
[----:B------:R-:W-:Y:S01]  /*3ed0*/  BSSY B1, `(.L_x_12016) ;  /* 0x0000024000017945 */ /* 0x000fe20003800000 */
[----:B------:R-:W-:Y:S02]  /*3ee0*/  ISETP.GE.AND P3, PT, R190, R91, PT ;  /* 0x0000005bbe00720c */ /* 0x000fe40003f66270 */
[----:B------:R-:W-:Y:S02]  /*3ef0*/  CS2R R38, SRZ ;  /* 0x0000000000267805 */ /* 0x000fe4000001ff00 */
[CC--:B------:R-:W-:Y:S02]  /*3f00*/  ISETP.GE.OR P2, PT, R16.reuse, R93.reuse, P2 ;  /* 0x0000005d1000720c */ /* 0x0c0fe40001746670 */
[----:B------:R-:W-:Y:S02]  /*3f10*/  CS2R R6, SRZ ;  /* 0x0000000000067805 */ /* 0x000fe4000001ff00 */
[----:B------:R-:W-:-:S02]  /*3f20*/  ISETP.GE.OR P3, PT, R16, R93, P3 ;  /* 0x0000005d1000720c */ /* 0x000fc40001f66670 */
[----:B------:R-:W-:Y:S02]  /*3f30*/  CS2R R4, SRZ ;  /* 0x0000000000047805 */ /* 0x000fe4000001ff00 */
[----:B------:R-:W-:Y:S02]  /*3f40*/  CS2R R34, SRZ ;  /* 0x0000000000227805 */ /* 0x000fe4000001ff00 */
[----:B------:R-:W-:-:S03]  /*3f50*/  CS2R R32, SRZ ;  /* 0x0000000000207805 */ /* 0x000fc6000001ff00 */
[----:B------:R-:W-:Y:S05]  /*3f60*/  @P2 BRA `(.L_x_12017) ;  /* 0x0000000000682947 */ /* 0x000fea0003800000 */
[-C--:B------:R-:W-:Y:S01]  /*3f70*/  IMAD R6, R3, R8.reuse, RZ ;  /* 0x0000000803067224 */ /* 0x080fe200078e02ff */
[----:B------:R-:W-:Y:S01]  /*3f80*/  ULDC.64 UR6, c[0x0][0x400] ;  /* 0x0001000000067ab9 */ /* 0x000fe20000000a00 */
[----:B------:R-:W-:Y:S01]  /*3f90*/  IMAD.MOV.U32 R4, RZ, RZ, R16 ;  /* 0x000000ffff047224 */ /* 0x000fe200078e0010 */
[----:B------:R-:W-:Y:S01]  /*3fa0*/  ULDC.64 UR4, c[0x0][0x3e8] ;  /* 0x0000fa0000047ab9 */ /* 0x000fe20000000a00 */
[----:B------:R-:W-:Y:S02]  /*3fb0*/  IMAD.MOV.U32 R5, RZ, RZ, R17 ;  /* 0x000000ffff057224 */ /* 0x000fe400078e0011 */
[C---:B------:R-:W-:Y:S02]  /*3fc0*/  IMAD R7, R152.reuse, R9, R6 ;  /* 0x0000000998077224 */ /* 0x040fe400078e0206 */
[----:B------:R-:W-:-:S04]  /*3fd0*/  IMAD.WIDE.U32 R4, R152, R8, R4 ;  /* 0x0000000898047225 */ /* 0x000fc800078e0004 */
[-C--:B------:R-:W-:Y:S02]  /*3fe0*/  IMAD R6, R54, R8.reuse, RZ ;  /* 0x0000000836067224 */ /* 0x080fe400078e02ff */
[----:B------:R-:W-:Y:S02]  /*3ff0*/  IMAD.IADD R5, R7, 0x1, R5 ;  /* 0x0000000107057824 */ /* 0x000fe400078e0205 */
[C---:B------:R-:W-:Y:S02]  /*4000*/  IMAD R7, R2.reuse, R9, R6 ;  /* 0x0000000902077224 */ /* 0x040fe400078e0206 */
[----:B------:R-:W-:-:S04]  /*4010*/  IMAD.WIDE.U32 R4, R2, R8, R4 ;  /* 0x0000000802047225 */ /* 0x000fc800078e0004 */
[----:B------:R-:W-:Y:S02]  /*4020*/  IMAD.IADD R5, R7, 0x1, R5 ;  /* 0x0000000107057824 */ /* 0x000fe400078e0205 */
[----:B------:R-:W-:Y:S02]  /*4030*/  IMAD R33, R79, 0x60, RZ ;  /* 0x000000604f217824 */ /* 0x000fe400078e02ff */
[----:B------:R-:W-:-:S04]  /*4040*/  IMAD.WIDE.U32 R6, R12, 0x60, R4 ;  /* 0x000000600c067825 */ /* 0x000fc800078e0004 */
[----:B------:R-:W-:Y:S01]  /*4050*/  IMAD.MOV.U32 R4, RZ, RZ, R46 ;  /* 0x000000ffff047224 */ /* 0x000fe200078e002e */
[----:B------:R-:W-:Y:S01]  /*4060*/  LEA R32, P2, R6, UR6, 0x1 ;  /* 0x0000000606207c11 */ /* 0x000fe2000f8408ff */
[----:B------:R-:W-:Y:S02]  /*4070*/  IMAD.MOV.U32 R5, RZ, RZ, R65 ;  /* 0x000000ffff057224 */ /* 0x000fe400078e0041 */
[----:B------:R-:W-:Y:S02]  /*4080*/  IMAD.IADD R7, R33, 0x1, R7 ;  /* 0x0000000121077824 */ /* 0x000fe400078e0207 */
[----:B------:R-:W-:Y:S02]  /*4090*/  IMAD R15, R85, 0x60, RZ ;  /* 0x00000060550f7824 */ /* 0x000fe400078e02ff */
[----:B------:R-:W-:Y:S01]  /*40a0*/  IMAD.WIDE.U32 R4, R10, 0x60, R4 ;  /* 0x000000600a047825 */ /* 0x000fe200078e0004 */
[----:B------:R-:W-:-:S03]  /*40b0*/  LEA.HI.X R33, R6, UR7, R7, 0x1, P2 ;  /* 0x0000000706217c11 */ /* 0x000fc600090f0c07 */
[----:B------:R-:W-:Y:S01]  /*40c0*/  IMAD.IADD R5, R15, 0x1, R5 ;  /* 0x000000010f057824 */ /* 0x000fe200078e0205 */
[C---:B------:R-:W-:Y:S02]  /*40d0*/  LEA R6, P2, R4.reuse, UR4, 0x1 ;  /* 0x0000000404067c11 */ /* 0x040fe4000f8408ff */
[----:B------:R-:W5:Y:S02]  /*40e0*/  LDG.E.128 R32, desc[UR42][R32.64] ;  /* 0x0000002a20207981 */ /* 0x000f64000c1e1d00 */
[----:B------:R-:W-:-:S06]  /*40f0*/  LEA.HI.X R7, R4, UR5, R5, 0x1, P2 ;  /* 0x0000000504077c11 */ /* 0x000fcc00090f0c05 */
[----:B------:R-:W5:Y:S03]  /*4100*/  LDG.E.128 R4, desc[UR42][R6.64] ;  /* 0x0000002a06047981 */ /* 0x000f66000c1e1d00 */
.L_x_12017:
[----:B------:R-:W-:Y:S05]  /*4110*/  BSYNC B1 ;  /* 0x0000000000017941 */ /* 0x000fea0003800000 */
.L_x_12016:
[----:B------:R-:W-:Y:S01]  /*4120*/  BSSY B1, `(.L_x_12018) ;  /* 0x0000023000017945 */ /* 0x000fe20003800000 */
[----:B------:R-:W-:Y:S02]  /*4130*/  ISETP.GE.AND P2, PT, R16, R93, PT ;  /* 0x0000005d1000720c */ /* 0x000fe40003f46270 */
[----:B------:R-:W-:Y:S02]  /*4140*/  CS2R R36, SRZ ;  /* 0x0000000000247805 */ /* 0x000fe4000001ff00 */
[----:B------:R-:W-:Y:S01]  /*4150*/  CS2R R42, SRZ ;  /* 0x00000000002a7805 */ /* 0x000fe2000001ff00 */
[----:B-----5:R-:W-:Y:S01]  /*4160*/  IMAD.MOV.U32 R82, RZ, RZ, R6 ;  /* 0x000000ffff527224 */ /* 0x020fe200078e0006 */
[----:B------:R-:W-:Y:S01]  /*4170*/  CS2R R40, SRZ ;  /* 0x0000000000287805 */ /* 0x000fe2000001ff00 */
[----:B------:R-:W-:Y:S06]  /*4180*/  @P3 BRA `(.L_x_12019) ;  /* 0x0000000000703947 */ /* 0x000fec0003800000 */
[-C--:B------:R-:W-:Y:S01]  /*4190*/  IMAD R11, R3, R8.reuse, RZ ;  /* 0x00000008030b7224 */ /* 0x080fe200078e02ff */
[----:B------:R-:W-:Y:S01]  /*41a0*/  ULDC.64 UR4, c[0x0][0x3e8] ;  /* 0x0000fa0000047ab9 */ /* 0x000fe20000000a00 */
[----:B------:R-:W-:Y:S01]  /*41b0*/  IMAD.MOV.U32 R14, RZ, RZ, R16 ;  /* 0x000000ffff0e7224 */ /* 0x000fe200078e0010 */
[----:B------:R-:W-:Y:S01]  /*41c0*/  ULDC.64 UR6, c[0x0][0x400] ;  /* 0x0001000000067ab9 */ /* 0x000fe20000000a00 */
[----:B------:R-:W-:Y:S02]  /*41d0*/  IMAD.MOV.U32 R15, RZ, RZ, R17 ;  /* 0x000000ffff0f7224 */ /* 0x000fe400078e0011 */
[C---:B------:R-:W-:Y:S02]  /*41e0*/  IMAD R11, R152.reuse, R9, R11 ;  /* 0x00000009980b7224 */ /* 0x040fe400078e020b */
[----:B------:R-:W-:-:S04]  /*41f0*/  IMAD.WIDE.U32 R14, R152, R8, R14 ;  /* 0x00000008980e7225 */ /* 0x000fc800078e000e */
[----:B------:R-:W-:Y:S02]  /*4200*/  IMAD.IADD R15, R11, 0x1, R15 ;  /* 0x000000010b0f7824 */ /* 0x000fe400078e020f */
[----:B------:R-:W-:Y:S02]  /*4210*/  IMAD.MOV.U32 R36, RZ, RZ, R48 ;  /* 0x000000ffff247224 */ /* 0x000fe400078e0030 */
[----:B------:R-:W-:Y:S02]  /*4220*/  IMAD.MOV.U32 R37, RZ, RZ, R49 ;  /* 0x000000ffff257224 */ /* 0x000fe400078e0031 */
[----:B------:R-:W-:-:S04]  /*4230*/  IMAD.WIDE.U32 R10, R10, 0x60, R20 ;  /* 0x000000600a0a7825 */ /* 0x000fc800078e0014 */
[----:B------:R-:W-:Y:S01]  /*4240*/  IMAD.WIDE.U32 R36, R12, 0x60, R36 ;  /* 0x000000600c247825 */ /* 0x000fe200078e0024 */
[----:B------:R-:W-:-:S03]  /*4250*/  IADD3 R10, P3, R46, R10, RZ ;  /* 0x0000000a2e0a7210 */ /* 0x000fc60007f7e0ff */
[----:B------:R-:W-:Y:S02]  /*4260*/  IMAD R85, R85, 0x60, RZ ;  /* 0x0000006055557824 */ /* 0x000fe400078e02ff */
[----:B------:R-:W-:Y:S02]  /*4270*/  IMAD R79, R79, 0x60, RZ ;  /* 0x000000604f4f7824 */ /* 0x000fe400078e02ff */
[-C--:B------:R-:W-:Y:S01]  /*4280*/  IMAD R12, R54, R8.reuse, RZ ;  /* 0x00000008360c7224 */ /* 0x080fe200078e02ff */
[----:B------:R-:W-:Y:S01]  /*4290*/  IADD3.X R11, R65, R85, R11, P3, !PT ;  /* 0x00000055410b7210 */ /* 0x000fe20001ffe40b */
[----:B------:R-:W-:-:S04]  /*42a0*/  IMAD.WIDE.U32 R14, R2, R8, R14 ;  /* 0x00000008020e7225 */ /* 0x000fc800078e000e */
[----:B------:R-:W-:Y:S01]  /*42b0*/  IMAD R9, R2, R9, R12 ;  /* 0x0000000902097224 */ /* 0x000fe200078e020c */
[----:B------:R-:W-:Y:S01]  /*42c0*/  IADD3 R8, P3, R36, R14, RZ ;  /* 0x0000000e24087210 */ /* 0x000fe20007f7e0ff */
[----:B------:R-:W-:-:S05]  /*42d0*/  IMAD.IADD R79, R79, 0x1, R37 ;  /* 0x000000014f4f7824 */ /* 0x000fca00078e0225 */
[----:B------:R-:W-:Y:S02]  /*42e0*/  IADD3.X R15, R79, R9, R15, P3, !PT ;  /* 0x000000094f0f7210 */ /* 0x000fe40001ffe40f */
[----:B------:R-:W-:-:S04]  /*42f0*/  LEA R36, P3, R10, UR4, 0x1 ;  /* 0x000000040a247c11 */ /* 0x000fc8000f8608ff */
[----:B------:R-:W-:Y:S02]  /*4300*/  LEA.HI.X R37, R10, UR5, R11, 0x1, P3 ;  /* 0x000000050a257c11 */ /* 0x000fe400098f0c0b */
[----:B------:R-:W-:-:S04]  /*4310*/  LEA R40, P3, R8, UR6, 0x1 ;  /* 0x0000000608287c11 */ /* 0x000fc8000f8608ff */
[----:B------:R-:W-:Y:S01]  /*4320*/  LEA.HI.X R41, R8, UR7, R15, 0x1, P3 ;  /* 0x0000000708297c11 */ /* 0x000fe200098f0c0f */
[----:B------:R-:W5:Y:S05]  /*4330*/  LDG.E.128 R36, desc[UR42][R36.64] ;  /* 0x0000002a24247981 */ /* 0x000f6a000c1e1d00 */
[----:B------:R-:W5:Y:S03]  /*4340*/  LDG.E.128 R40, desc[UR42][R40.64] ;  /* 0x0000002a28287981 */ /* 0x000f66000c1e1d00 */
.L_x_12019:
[----:B------:R-:W-:Y:S05]  /*4350*/  BSYNC B1 ;  /* 0x0000000000017941 */ /* 0x000fea0003800000 */
.L_x_12018:
[----:B------:R-:W-:Y:S01]  /*4360*/  ULOP3.LUT UR4, UR36, 0x1, URZ, 0xfc, !UPT ;  /* 0x0000000124047892 */ /* 0x000fe2000f8efc3f */
        /* <DEDUP_REMOVED lines=35> */
.L_x_12020:
[----:B------:R-:W-:Y:S01]  /*45a0*/  IMAD R79, R19, 0x8, R148 ;  /* 0x00000008134f7824 */ /* 0x000fe200078e0294 */
[----:B------:R-:W-:Y:S01]  /*45b0*/  SHF.L.U32 R94, R154, 0x1f, RZ ;  /* 0x0000001f9a5e7819 */ /* 0x000fe200000006ff */
[----:B------:R-:W0:Y:S01]  /*45c0*/  LDC R96, c[0x0][0x2f4] ;  /* 0x0000bd00ff607b82 */ /* 0x000e220000000800 */
[----:B------:R-:W-:Y:S02]  /*45d0*/  BSSY B1, `(.L_x_12021) ;  /* 0x0000003000017945 */ /* 0x000fe40003800000 */
[----:B------:R-:W1:Y:S02]  /*45e0*/  SYNCS.PHASECHK.TRANS64.TRYWAIT P4, [R79+URZ+0x22890], R94 ;  /* 0x0228905e4f0075a7 */ /* 0x000e64000808017f */
[----:B-1----:R-:W-:Y:S05]  /*45f0*/  @!P4 BRA `(.L_x_12022) ;  /* 0x000002680000c947 */ /* 0x002fea0003800000 */
.L_x_12350:
[----:B------:R-:W-:Y:S05]  /*4600*/  BSYNC B1 ;  /* 0x0000000000017941 */ /* 0x000fea0003800000 */
.L_x_12021:
[----:B------:R-:W-:Y:S01]  /*4610*/  UMOV UR4, 0xffffffff ;  /* 0xffffffff00047882 */ /* 0x000fe20000000000 */
[----:B0-----:R-:W-:Y:S02]  /*4620*/  IMAD.IADD R98, R96, 0x1, -R61 ;  /* 0x0000000160627824 */ /* 0x001fe400078e0a3d */
[----:B------:R-:W-:Y:S05]  /*4630*/  BRA.DIV UR4, `(.L_x_12023) ;  /* 0x0000026a04047947 */ /* 0x000fea000b800000 */
[----:B------:R0:W2:Y:S04]  /*4640*/  SHFL.IDX PT, R85, R92, RZ, 0x1c1f ;  /* 0x001c1fff5c557589 */ /* 0x0000a800000e0000 */
[----:B------:R0:W3:Y:S02]  /*4650*/  SHFL.IDX PT, R84, R90, RZ, 0x1c1f ;  /* 0x001c1fff5a547589 */ /* 0x0000e400000e0000 */
.L_x_12354:
[----:B------:R-:W-:Y:S01]  /*4660*/  ISETP.GE.OR P4, PT, R152, R91, P1 ;  /* 0x0000005b9800720c */ /* 0x000fe20000f86670 */
[----:B------:R-:W-:-:S12]  /*4670*/  BSSY B1, `(.L_x_12024) ;  /* 0x0000075000017945 */ /* 0x000fd80003800000 */
[----:B------:R-:W-:Y:S05]  /*4680*/  @P4 BRA `(.L_x_12025) ;  /* 0x0000000400cc4947 */ /* 0x000fea0003800000 */
        /* <DEDUP_REMOVED lines=9> */
[----:B------:R-:W-:-:S05]  /*4720*/  LOP3.LUT R9, R9, R56, RZ, 0x3c, !PT ;  /* 0x0000003809097212 */ /* 0x000fca00078e3cff */
        /* <DEDUP_REMOVED lines=11> */
[----:B------:R-:W-:Y:S02]  /*47e0*/  SHF.R.U32.HI R109, RZ, 0x10, R7 ;  /* 0x00000010ff6d7819 */ /* 0x000fe40000011607 */
[----:B------:R-:W-:Y:S01]  /*47f0*/  SHF.R.U32.HI R115, RZ, 0x10, R35 ;  /* 0x00000010ff737819 */ /* 0x000fe20000011623 */
[----:B------:R-:W-:Y:S01]  /*4800*/  IMAD.U32 R113, R111, 0x10000, RZ ;  /* 0x000100006f717824 */ /* 0x000fe200078e00ff */
[----:B------:R-:W-:-:S02]  /*4810*/  PRMT R106, R97, 0x5432, R106 ;  /* 0x00005432616a7816 */ /* 0x000fc4000000006a */
[----:B------:R-:W-:Y:S01]  /*4820*/  SHF.R.U64 R110, R32, 0x10, R33 ;  /* 0x00000010206e7819 */ /* 0x000fe20000001221 */
[----:B---3--:R-:W-:Y:S01]  /*4830*/  IMAD.U32 R32, R13, 0x10000, RZ ;  /* 0x000100000d207824 */ /* 0x008fe200078e00ff */
[----:B------:R-:W-:Y:S01]  /*4840*/  PRMT R109, R107, 0x5410, R109 ;  /* 0x000054106b6d7816 */ /* 0x000fe2000000006d */
[----:B------:R-:W-:Y:S01]  /*4850*/  IMAD.U32 R107, R106, 0x10000, RZ ;  /* 0x000100006a6b7824 */ /* 0x000fe200078e00ff */
[----:B------:R-:W-:Y:S01]  /*4860*/  PRMT R115, R112, 0x5410, R115 ;  /* 0x0000541070737816 */ /* 0x000fe20000000073 */
[----:B------:R-:W-:Y:S01]  /*4870*/  FMUL.FTZ R117, R32, R113 ;  /* 0x0000007120757220 */ /* 0x000fe20000410000 */
[----:B------:R-:W-:Y:S01]  /*4880*/  SHF.R.U64 R108, R6, 0x10, R7 ;  /* 0x00000010066c7819 */ /* 0x000fe20000001207 */
[----:B--2---:R-:W-:Y:S01]  /*4890*/  IMAD.U32 R6, R9, 0x10000, RZ ;  /* 0x0001000009067824 */ /* 0x004fe200078e00ff */
[----:B------:R-:W-:Y:S01]  /*48a0*/  LOP3.LUT R33, R13, 0xffff0000, RZ, 0xc0, !PT ;  /* 0xffff00000d217812 */ /* 0x000fe200078ec0ff */
[----:B------:R-:W-:Y:S01]  /*48b0*/  IMAD.U32 R13, R12, 0x10000, RZ ;  /* 0x000100000c0d7824 */ /* 0x000fe200078e00ff */
[----:B------:R-:W-:Y:S01]  /*48c0*/  LOP3.LUT R112, R111, 0xffff0000, RZ, 0xc0, !PT ;  /* 0xffff00006f707812 */ /* 0x000fe200078ec0ff */
[-C--:B------:R-:W-:Y:S01]  /*48d0*/  FMUL.FTZ R111, R32, R107.reuse ;  /* 0x0000006b206f7220 */ /* 0x080fe20000410000 */
[----:B------:R-:W-:Y:S01]  /*48e0*/  LOP3.LUT R7, R9, 0xffff0000, RZ, 0xc0, !PT ;  /* 0xffff000009077812 */ /* 0x000fe200078ec0ff */
[----:B------:R-:W-:Y:S01]  /*48f0*/  FFMA.FTZ R117, R6, R107, -R117 ;  /* 0x0000006b06757223 */ /* 0x000fe20000010875 */
[----:B------:R-:W-:Y:S01]  /*4900*/  LOP3.LUT R106, R106, 0xffff0000, RZ, 0xc0, !PT ;  /* 0xffff00006a6a7812 */ /* 0x000fe200078ec0ff */
[----:B------:R-:W-:Y:S01]  /*4910*/  FMUL.FTZ R32, R33, R112 ;  /* 0x0000007021207220 */ /* 0x000fe20000410000 */
[----:B------:R-:W-:Y:S01]  /*4920*/  SHF.R.U64 R114, R34, 0x10, R35 ;  /* 0x0000001022727819 */ /* 0x000fe20000001223 */
[----:B------:R-:W-:-:S02]  /*4930*/  IMAD.U32 R34, R15, 0x10000, RZ ;  /* 0x000100000f227824 */ /* 0x000fc400078e00ff */
[----:B------:R-:W-:Y:S01]  /*4940*/  FFMA.FTZ R111, R6, R113, R111 ;  /* 0x00000071066f7223 */ /* 0x000fe2000001006f */
[----:B------:R-:W-:Y:S02]  /*4950*/  IMAD.U32 R107, R115, 0x10000, RZ ;  /* 0x00010000736b7824 */ /* 0x000fe400078e00ff */
[-C--:B------:R-:W-:Y:S01]  /*4960*/  FMUL.FTZ R118, R33, R106.reuse ;  /* 0x0000006a21767220 */ /* 0x080fe20000410000 */
[----:B------:R-:W-:Y:S01]  /*4970*/  FFMA.FTZ R116, R7, R106, -R32 ;  /* 0x0000006a07747223 */ /* 0x000fe20000010820 */
[----:B------:R-:W-:Y:S02]  /*4980*/  IMAD.U32 R9, R11, 0x10000, RZ ;  /* 0x000100000b097824 */ /* 0x000fe400078e00ff */
[-C--:B------:R-:W-:Y:S01]  /*4990*/  FMUL.FTZ R32, R34, R107.reuse ;  /* 0x0000006b22207220 */ /* 0x080fe20000410000 */
[----:B------:R-:W-:Y:S01]  /*49a0*/  IMAD.U32 R6, R109, 0x10000, RZ ;  /* 0x000100006d067824 */ /* 0x000fe200078e00ff */
[----:B------:R-:W-:Y:S01]  /*49b0*/  SHF.R.U64 R104, R4, 0x10, R5 ;  /* 0x0000001004687819 */ /* 0x000fe20000001205 */
[----:B------:R-:W-:Y:S01]  /*49c0*/  FFMA.FTZ R118, R7, R112, R118 ;  /* 0x0000007007767223 */ /* 0x000fe20000010076 */
[----:B------:R-:W-:Y:S01]  /*49d0*/  LOP3.LUT R35, R15, 0xffff0000, RZ, 0xc0, !PT ;  /* 0xffff00000f237812 */ /* 0x000fe200078ec0ff */
[-C--:B------:R-:W-:Y:S01]  /*49e0*/  FFMA.FTZ R112, R9, R6.reuse, -R32 ;  /* 0x0000000609707223 */ /* 0x080fe20000010820 */
[----:B------:R-:W-:Y:S01]  /*49f0*/  LOP3.LUT R106, R115, 0xffff0000, RZ, 0xc0, !PT ;  /* 0xffff0000736a7812 */ /* 0x000fe200078ec0ff */
[----:B------:R-:W-:Y:S01]  /*4a00*/  FMUL.FTZ R34, R34, R6 ;  /* 0x0000000622227220 */ /* 0x000fe20000410000 */
[----:B------:R-:W-:Y:S01]  /*4a10*/  LOP3.LUT R32, R109, 0xffff0000, RZ, 0xc0, !PT ;  /* 0xffff00006d207812 */ /* 0x000fe200078ec0ff */
[----:B------:R-:W-:Y:S01]  /*4a20*/  IMAD.U32 R5, R8, 0x10000, RZ ;  /* 0x0001000008057824 */ /* 0x000fe200078e00ff */
[----:B------:R-:W-:Y:S01]  /*4a30*/  PRMT R110, R100, 0x5432, R110 ;  /* 0x00005432646e7816 */ /* 0x000fe2000000006e */
[----:B------:R-:W-:Y:S01]  /*4a40*/  FFMA.FTZ R107, R9, R107, R34 ;  /* 0x0000006b096b7223 */ /* 0x000fe20000010022 */
[----:B------:R-:W-:Y:S01]  /*4a50*/  PRMT R104, R95, 0x5432, R104 ;  /* 0x000054325f687816 */ /* 0x000fe20000000068 */
[----:B------:R-:W-:Y:S01]  /*4a60*/  FMUL.FTZ R120, R35, R106 ;  /* 0x0000006a23787220 */ /* 0x000fe20000410000 */
[----:B------:R-:W-:Y:S01]  /*4a70*/  LOP3.LUT R11, R11, 0xffff0000, RZ, 0xc0, !PT ;  /* 0xffff00000b0b7812 */ /* 0x000fe200078ec0ff */
[-C--:B------:R-:W-:Y:S01]  /*4a80*/  FMUL.FTZ R122, R35, R32.reuse ;  /* 0x00000020237a7220 */ /* 0x080fe20000410000 */
[----:B------:R-:W-:Y:S01]  /*4a90*/  LOP3.LUT R12, R12, 0xffff0000, RZ, 0xc0, !PT ;  /* 0xffff00000c0c7812 */ /* 0x000fe200078ec0ff */
[C---:B------:R-:W-:Y:S01]  /*4aa0*/  IMAD.U32 R34, R110.reuse, 0x10000, RZ ;  /* 0x000100006e227824 */ /* 0x040fe200078e00ff */
[----:B------:R-:W-:Y:S01]  /*4ab0*/  LOP3.LUT R9, R110, 0xffff0000, RZ, 0xc0, !PT ;  /* 0xffff00006e097812 */ /* 0x000fe200078ec0ff */
[----:B------:R-:W-:Y:S01]  /*4ac0*/  IMAD.U32 R6, R104, 0x10000, RZ ;  /* 0x0001000068067824 */ /* 0x000fe200078e00ff */
[----:B------:R-:W-:Y:S01]  /*4ad0*/  LOP3.LUT R8, R8, 0xffff0000, RZ, 0xc0, !PT ;  /* 0xffff000008087812 */ /* 0x000fe200078ec0ff */
[C---:B------:R-:W-:Y:S01]  /*4ae0*/  FFMA.FTZ R109, R11.reuse, R32, -R120 ;  /* 0x000000200b6d7223 */ /* 0x040fe20000010878 */
[----:B------:R-:W-:Y:S01]  /*4af0*/  LOP3.LUT R7, R104, 0xffff0000, RZ, 0xc0, !PT ;  /* 0xffff000068077812 */ /* 0x000fe200078ec0ff */
[----:B------:R-:W-:Y:S01]  /*4b00*/  FFMA.FTZ R122, R11, R106, R122 ;  /* 0x0000006a0b7a7223 */ /* 0x000fe2000001007a */
[----:B------:R-:W-:Y:S01]  /*4b10*/  PRMT R114, R99, 0x5432, R114 ;  /* 0x0000543263727816 */ /* 0x000fe20000000072 */
[----:B------:R-:W-:Y:S01]  /*4b20*/  FMUL.FTZ R32, R13, R34 ;  /* 0x000000220d207220 */ /* 0x000fe20000410000 */
[----:B------:R-:W-:Y:S01]  /*4b30*/  FMUL.FTZ R11, R12, R9 ;  /* 0x000000090c0b7220 */ /* 0x000fe20000410000 */
[----:B------:R-:W-:Y:S01]  /*4b40*/  PRMT R108, R93, 0x5432, R108 ;  /* 0x000054325d6c7816 */ /* 0x000fe2000000006c */
[----:B------:R-:W-:Y:S01]  /*4b50*/  FMUL.FTZ R13, R13, R6 ;  /* 0x000000060d0d7220 */ /* 0x000fe20000410000 */
[----:B------:R-:W-:-:S02]  /*4b60*/  IMAD.U32 R15, R14, 0x10000, RZ ;  /* 0x000100000e0f7824 */ /* 0x000fc400078e00ff */
        /* <DEDUP_REMOVED lines=10> */
[C---:B------:R-:W-:Y:S01]  /*4c10*/  SHF.L.U32 R4, R10.reuse, 0x10, RZ ;  /* 0x000000100a047819 */ /* 0x040fe200000006ff */
        /* <DEDUP_REMOVED lines=21> */
.L_x_12027:
[----:B------:R-:W-:Y:S05]  /*4d70*/  BSYNC B2 ;  /* 0x0000000000027941 */ /* 0x000fea0003800000 */
.L_x_12026:
[----:B------:R-:W-:Y:S01]  /*4d80*/  ISETP.GE.AND P4, PT, R105, R96, PT ;  /* 0x000000606900720c */ /* 0x000fe20003f86270 */
[----:B--2---:R4:W-:-:S12]  /*4d90*/  ST.E.128 desc[UR42][R82.64], R8 ;  /* 0x0000000852007985 */ /* 0x0049d8000c101d2a */
[----:B------:R-:W-:-:S05]  /*4da0*/  @!P4 IMAD.WIDE R84, R105, 0x2, R84 ;  /* 0x000000026954c825 */ /* 0x000fca00078e0254 */
[----:B---3--:R4:W-:Y:S02]  /*4db0*/  @!P4 ST.E.128 desc[UR42][R84.64], R12 ;  /* 0x0000000c5400c985 */ /* 0x0089e4000c101d2a */
.L_x_12025:
[----:B------:R-:W-:Y:S05]  /*4dc0*/  BSYNC B1 ;  /* 0x0000000000017941 */ /* 0x000fea0003800000 */
.L_x_12024:
[----:B------:R-:W-:-:S03]  /*4dd0*/  UMOV UR4, 0xffffffff ;  /* 0xffffffff00047882 */ /* 0x000fc60000000000 */
[----:B------:R-:W-:Y:S05]  /*4de0*/  BRA.DIV UR4, `(.L_x_12028) ;  /* 0x0000026204647947 */ /* 0x000fea000b800000 */
[----:B------:R0:W0:Y:S04]  /*4df0*/  SHFL.IDX PT, R33, R92, 0x1, 0x1c1f ;  /* 0x003c1f005c217f89 */ /* 0x00002800000e0000 */
[----:B----4-:R4:W0:Y:S02]  /*4e00*/  SHFL.IDX PT, R14, R90, 0x1, 0x1c1f ;  /* 0x003c1f005a0e7f89 */ /* 0x01082400000e0000 */
.L_x_12358:
[----:B------:R-:W-:-:S13]  /*4e10*/  ISETP.GE.OR P4, PT, R190, R91, P1 ;  /* 0x0000005bbe00720c */ /* 0x000fda0000f86670 */
[----:B------:R-:W-:Y:S05]  /*4e20*/  @P4 BRA `(.L_x_12009) ;  /* 0x0000000800ec4947 */ /* 0x000fea0003800000 */
[----:B------:R-:W-:Y:S01]  /*4e30*/  SEL R98, R61, R98, !P0 ;  /* 0x000000623d627207 */ /* 0x000fe20004000000 */
[----:B------:R-:W-:Y:S01]  /*4e40*/  BSSY B1, `(.L_x_12029) ;  /* 0x000006c000017945 */ /* 0x000fe20003800000 */
[C---:B0-----:R-:W-:Y:S02]  /*4e50*/  LEA R12, P4, R68.reuse, R14, 0x1 ;  /* 0x0000000e440c7211 */ /* 0x041fe400078808ff */
[----:B------:R-:W-:Y:S02]  /*4e60*/  SHF.R.S32.HI R5, RZ, 0x1f, R98 ;  /* 0x0000001fff057819 */ /* 0x000fe40000011462 */
[----:B------:R-:W-:Y:S02]  /*4e70*/  LEA.HI.X R13, R68, R33, R69, 0x1, P4 ;  /* 0x00000021440d7211 */ /* 0x000fe400020f0c45 */
[----:B------:R-:W-:-:S04]  /*4e80*/  LEA.HI R98, R5, R98, RZ, 0x4 ;  /* 0x0000006205627211 */ /* 0x000fc800078f20ff */
[----:B------:R-:W-:-:S05]  /*4e90*/  LEA.HI.SX32 R15, R98, R67, 0x1c ;  /* 0x00000043620f7211 */ /* 0x000fca00078fe2ff */
[----:B------:R-:W-:-:S05]  /*4ea0*/  IMAD.SHL.U32 R15, R15, 0x8, RZ ;  /* 0x000000080f0f7824 */ /* 0x000fca00078e00ff */
[----:B------:R-:W-:-:S04]  /*4eb0*/  LOP3.LUT R5, R205, 0x38, R15, 0xf8, !PT ;  /* 0x00000038cd057812 */ /* 0x000fc800078ef80f */
[----:B------:R-:W-:Y:S01]  /*4ec0*/  LOP3.LUT R4, R5, R206, RZ, 0x3c, !PT ;  /* 0x000000ce05047212 */ /* 0x000fe200078e3cff */
[----:B------:R-:W-:-:S04]  /*4ed0*/  IMAD R5, R19, 0x1800, R71 ;  /* 0x0000180013057824 */ /* 0x000fc800078e0247 */
[----:B------:R-:W-:Y:S02]  /*4ee0*/  IMAD.IADD R4, R207, 0x1, R4 ;  /* 0x00000001cf047824 */ /* 0x000fe400078e0204 */
[----:B------:R-:W-:Y:S02]  /*4ef0*/  IMAD R5, R5, 0x2, R148 ;  /* 0x0000000205057824 */ /* 0x000fe400078e0294 */
[----:B------:R-:W-:-:S04]  /*4f00*/  IMAD R7, R19, 0x1800, R4 ;  /* 0x0000180013077824 */ /* 0x000fc800078e0204 */
[----:B------:R-:W-:Y:S02]  /*4f10*/  IMAD R8, R7, 0x2, R148 ;  /* 0x0000000207087824 */ /* 0x000fe400078e0294 */
[----:B------:R-:W0:Y:S04]  /*4f20*/  LDS.128 R4, [R5+0x1c400] ;  /* 0x01c4000005047984 */ /* 0x000e280000000c00 */
[----:B------:R-:W0:Y:S01]  /*4f30*/  LDS.128 R8, [R8+0x1c400] ;  /* 0x01c4000008087984 */ /* 0x000e220000000c00 */
[----:B------:R-:W-:Y:S05]  /*4f40*/  @P2 BRA `(.L_x_12030) ;  /* 0x00000004006c2947 */ /* 0x000fea0003800000 */
[----:B---3--:R-:W-:Y:S01]  /*4f50*/  SHF.R.U32.HI R84, RZ, 0x10, R41 ;  /* 0x00000010ff547819 */ /* 0x008fe20000011629 */
[----:B0-----:R-:W-:Y:S01]  /*4f60*/  IMAD.U32 R32, R5, 0x10000, RZ ;  /* 0x0001000005207824 */ /* 0x001fe200078e00ff */
[--C-:B------:R-:W-:Y:S01]  /*4f70*/  SHF.R.U32.HI R98, RZ, 0x10, R37.reuse ;  /* 0x00000010ff627819 */ /* 0x100fe20000011625 */
[----:B------:R-:W-:Y:S01]  /*4f80*/  IMAD.U32 R35, R8, 0x10000, RZ ;  /* 0x0001000008237824 */ /* 0x000fe200078e00ff */
[----:B------:R-:W-:Y:S02]  /*4f90*/  PRMT R103, R103, 0x5410, R84 ;  /* 0x0000541067677816 */ /* 0x000fe40000000054 */
[----:B------:R-:W-:Y:S02]  /*4fa0*/  PRMT R99, R99, 0x5410, R98 ;  /* 0x0000541063637816 */ /* 0x000fe40000000062 */
[----:B------:R-:W-:Y:S01]  /*4fb0*/  SHF.R.U64 R104, R36, 0x10, R37 ;  /* 0x0000001024687819 */ /* 0x000fe20000001225 */
[----:B------:R-:W-:Y:S01]  /*4fc0*/  IMAD.U32 R37, R9, 0x10000, RZ ;  /* 0x0001000009257824 */ /* 0x000fe200078e00ff */
[----:B------:R-:W-:Y:S01]  /*4fd0*/  SHF.R.U64 R83, R42, 0x10, R43 ;  /* 0x000000102a537819 */ /* 0x000fe2000000122b */
[----:B------:R-:W-:Y:S01]  /*4fe0*/  IMAD.U32 R42, R103, 0x10000, RZ ;  /* 0x00010000672a7824 */ /* 0x000fe200078e00ff */
[----:B--2---:R-:W-:Y:S01]  /*4ff0*/  SHF.R.U64 R85, R40, 0x10, R41 ;  /* 0x0000001028557819 */ /* 0x004fe20000001229 */
[----:B------:R-:W-:Y:S01]  /*5000*/  IMAD.U32 R41, R99, 0x10000, RZ ;  /* 0x0001000063297824 */ /* 0x000fe200078e00ff */
[----:B------:R-:W-:Y:S01]  /*5010*/  SHF.R.U32.HI R82, RZ, 0x10, R43 ;  /* 0x00000010ff527819 */ /* 0x000fe2000001162b */
[----:B------:R-:W-:Y:S01]  /*5020*/  FMUL.FTZ R43, R37, R42 ;  /* 0x0000002a252b7220 */ /* 0x000fe20000410000 */
[----:B----4-:R-:W-:-:S02]  /*5030*/  SHF.R.U32.HI R90, RZ, 0x10, R39 ;  /* 0x00000010ff5a7819 */ /* 0x010fc40000011627 */
[----:B------:R-:W-:Y:S01]  /*5040*/  SHF.R.U64 R92, R38, 0x10, R39 ;  /* 0x00000010265c7819 */ /* 0x000fe20000001227 */
[-C--:B------:R-:W-:Y:S01]  /*5050*/  FFMA.FTZ R43, R32, R41.reuse, -R43 ;  /* 0x00000029202b7223 */ /* 0x080fe2000001082b */
[----:B------:R-:W-:Y:S01]  /*5060*/  LOP3.LUT R38, R9, 0xffff0000, RZ, 0xc0, !PT ;  /* 0xffff000009267812 */ /* 0x000fe200078ec0ff */
[----:B------:R-:W-:Y:S01]  /*5070*/  IMAD.U32 R39, R11, 0x10000, RZ ;  /* 0x000100000b277824 */ /* 0x000fe200078e00ff */
[----:B------:R-:W-:Y:S02]  /*5080*/  LOP3.LUT R103, R103, 0xffff0000, RZ, 0xc0, !PT ;  /* 0xffff000067677812 */ /* 0x000fe400078ec0ff */
[----:B------:R-:W-:Y:S01]  /*5090*/  PRMT R100, R100, 0x5410, R83 ;  /* 0x0000541064647816 */ /* 0x000fe20000000053 */
[----:B------:R-:W-:Y:S01]  /*50a0*/  FMUL.FTZ R83, R37, R41 ;  /* 0x0000002925537220 */ /* 0x000fe20000410000 */
[----:B------:R-:W-:Y:S01]  /*50b0*/  PRMT R101, R101, 0x5410, R82 ;  /* 0x0000541065657816 */ /* 0x000fe20000000052 */
[----:B------:R-:W-:Y:S01]  /*50c0*/  FMUL.FTZ R41, R38, R103 ;  /* 0x0000006726297220 */ /* 0x000fe20000410000 */
[----:B------:R-:W-:Y:S01]  /*50d0*/  PRMT R95, R95, 0x5410, R90 ;  /* 0x000054105f5f7816 */ /* 0x000fe2000000005a */
[----:B------:R-:W-:Y:S01]  /*50e0*/  FFMA.FTZ R83, R32, R42, R83 ;  /* 0x0000002a20537223 */ /* 0x000fe20000010053 */
[----:B------:R-:W-:Y:S01]  /*50f0*/  LOP3.LUT R99, R99, 0xffff0000, RZ, 0xc0, !PT ;  /* 0xffff000063637812 */ /* 0x000fe200078ec0ff */
[----:B------:R-:W-:Y:S01]  /*5100*/  IMAD.U32 R37, R101, 0x10000, RZ ;  /* 0x0001000065257824 */ /* 0x000fe200078e00ff */
[----:B------:R-:W-:Y:S01]  /*5110*/  LOP3.LUT R34, R5, 0xffff0000, RZ, 0xc0, !PT ;  /* 0xffff000005227812 */ /* 0x000fe200078ec0ff */
[----:B------:R-:W-:Y:S01]  /*5120*/  IMAD.U32 R32, R95, 0x10000, RZ ;  /* 0x000100005f207824 */ /* 0x000fe200078e00ff */
[----:B------:R-:W-:Y:S01]  /*5130*/  PRMT R102, R102, 0x5410, R85 ;  /* 0x0000541066667816 */ /* 0x000fe20000000055 */
[-C--:B------:R-:W-:Y:S01]  /*5140*/  FMUL.FTZ R85, R38, R99.reuse ;  /* 0x0000006326557220 */ /* 0x080fe20000410000 */
[----:B------:R-:W-:Y:S01]  /*5150*/  LOP3.LUT R36, R8, 0xffff0000, RZ, 0xc0, !PT ;  /* 0xffff000008247812 */ /* 0x000fe200078ec0ff */
[C---:B------:R-:W-:Y:S01]  /*5160*/  FFMA.FTZ R38, R34.reuse, R99, -R41 ;  /* 0x0000006322267223 */ /* 0x040fe20000010829 */
[----:B------:R-:W-:Y:S01]  /*5170*/  LOP3.LUT R40, R11, 0xffff0000, RZ, 0xc0, !PT ;  /* 0xffff00000b287812 */ /* 0x000fe200078ec0ff */
[----:B------:R-:W-:Y:S01]  /*5180*/  IMAD.U32 R8, R7, 0x10000, RZ ;  /* 0x0001000007087824 */ /* 0x000fe200078e00ff */
[----:B------:R-:W-:Y:S01]  /*5190*/  LOP3.LUT R101, R101, 0xffff0000, RZ, 0xc0, !PT ;  /* 0xffff000065657812 */ /* 0x000fe200078ec0ff */
[----:B------:R-:W-:Y:S01]  /*51a0*/  FMUL.FTZ R41, R39, R37 ;  /* 0x0000002527297220 */ /* 0x000fe20000410000 */
[----:B------:R-:W-:Y:S01]  /*51b0*/  PRMT R97, R97, 0x5410, R104 ;  /* 0x0000541061617816 */ /* 0x000fe20000000068 */
[-C--:B------:R-:W-:Y:S01]  /*51c0*/  FMUL.FTZ R82, R39, R32.reuse ;  /* 0x0000002027527220 */ /* 0x080fe20000410000 */
[----:B------:R-:W-:Y:S01]  /*51d0*/  LOP3.LUT R95, R95, 0xffff0000, RZ, 0xc0, !PT ;  /* 0xffff00005f5f7812 */ /* 0x000fe200078ec0ff */
[----:B------:R-:W-:Y:S01]  /*51e0*/  FFMA.FTZ R42, R34, R103, R85 ;  /* 0x00000067222a7223 */ /* 0x000fe20000010055 */
[----:B------:R-:W-:Y:S01]  /*51f0*/  LOP3.LUT R9, R7, 0xffff0000, RZ, 0xc0, !PT ;  /* 0xffff000007097812 */ /* 0x000fe200078ec0ff */
[----:B------:R-:W-:Y:S01]  /*5200*/  FFMA.FTZ R41, R8, R32, -R41 ;  /* 0x0000002008297223 */ /* 0x000fe20000010829 */
[----:B------:R-:W-:Y:S01]  /*5210*/  FMUL.FTZ R34, R40, R101 ;  /* 0x0000006528227220 */ /* 0x000fe20000410000 */
[----:B------:R-:W-:Y:S01]  /*5220*/  FFMA.FTZ R82, R8, R37, R82 ;  /* 0x0000002508527223 */ /* 0x000fe20000010052 */
[----:B------:R-:W-:-:S02]  /*5230*/  IMAD.U32 R32, R102, 0x10000, RZ ;  /* 0x0001000066207824 */ /* 0x000fc400078e00ff */
[-C--:B------:R-:W-:Y:S01]  /*5240*/  FMUL.FTZ R84, R40, R95.reuse ;  /* 0x0000005f28547220 */ /* 0x080fe20000410000 */
[----:B------:R-:W-:Y:S02]  /*5250*/  IMAD.U32 R8, R97, 0x10000, RZ ;  /* 0x0001000061087824 */ /* 0x000fe400078e00ff */
[----:B------:R-:W-:Y:S01]  /*5260*/  FFMA.FTZ R40, R9, R95, -R34 ;  /* 0x0000005f09287223 */ /* 0x000fe20000010822 */
[----:B------:R-:W-:Y:S01]  /*5270*/  LOP3.LUT R37, R102, 0xffff0000, RZ, 0xc0, !PT ;  /* 0xffff000066257812 */ /* 0x000fe200078ec0ff */
[----:B------:R-:W-:Y:S01]  /*5280*/  FMUL.FTZ R34, R35, R32 ;  /* 0x0000002023227220 */ /* 0x000fe20000410000 */
[C---:B------:R-:W-:Y:S01]  /*5290*/  IMAD.U32 R5, R4.reuse, 0x10000, RZ ;  /* 0x0001000004057824 */ /* 0x040fe200078e00ff */
[----:B------:R-:W-:Y:S01]  /*52a0*/  PRMT R93, R93, 0x5410, R92 ;  /* 0x000054105d5d7816 */ /* 0x000fe2000000005c */
[----:B------:R-:W-:Y:S01]  /*52b0*/  FMUL.FTZ R35, R35, R8 ;  /* 0x0000000823237220 */ /* 0x000fe20000410000 */
[----:B------:R-:W-:Y:S01]  /*52c0*/  LOP3.LUT R97, R97, 0xffff0000, RZ, 0xc0, !PT ;  /* 0xffff000061617812 */ /* 0x000fe200078ec0ff */
[----:B------:R-:W-:Y:S01]  /*52d0*/  FFMA.FTZ R101, R9, R101, R84 ;  /* 0x0000006509657223 */ /* 0x000fe20000010054 */
[----:B------:R-:W-:Y:S01]  /*52e0*/  LOP3.LUT R4, R4, 0xffff0000, RZ, 0xc0, !PT ;  /* 0xffff000004047812 */ /* 0x000fe200078ec0ff */
[----:B------:R-:W-:-:S02]  /*52f0*/  IMAD.U32 R11, R10, 0x10000, RZ ;  /* 0x000100000a0b7824 */ /* 0x000fc400078e00ff */
[----:B------:R-:W-:Y:S01]  /*5300*/  FMUL.FTZ R9, R36, R37 ;  /* 0x0000002524097220 */ /* 0x000fe20000410000 */
[C---:B------:R-:W-:Y:S01]  /*5310*/  FFMA.FTZ R34, R5.reuse, R8, -R34 ;  /* 0x0000000805227223 */ /* 0x040fe20000010822 */
[----:B------:R-:W-:Y:S01]  /*5320*/  FFMA.FTZ R35, R5, R32, R35 ;  /* 0x0000002005237223 */ /* 0x000fe20000010023 */
[----:B------:R-:W-:Y:S01]  /*5330*/  LOP3.LUT R10, R10, 0xffff0000, RZ, 0xc0, !PT ;  /* 0xffff00000a0a7812 */ /* 0x000fe200078ec0ff */
[-C--:B------:R-:W-:Y:S01]  /*5340*/  FMUL.FTZ R39, R36, R97.reuse ;  /* 0x0000006124277220 */ /* 0x080fe20000410000 */
[C---:B------:R-:W-:Y:S01]  /*5350*/  IMAD.U32 R8, R93.reuse, 0x10000, RZ ;  /* 0x000100005d087824 */ /* 0x040fe200078e00ff */
[C---:B------:R-:W-:Y:S01]  /*5360*/  LOP3.LUT R5, R100.reuse, 0xffff0000, RZ, 0xc0, !PT ;  /* 0xffff000064057812 */ /* 0x040fe200078ec0ff */
[----:B------:R-:W-:Y:S01]  /*5370*/  IMAD.U32 R32, R100, 0x10000, RZ ;  /* 0x0001000064207824 */ /* 0x000fe200078e00ff */
[----:B------:R-:W-:Y:S01]  /*5380*/  LOP3.LUT R93, R93, 0xffff0000, RZ, 0xc0, !PT ;  /* 0xffff00005d5d7812 */ /* 0x000fe200078ec0ff */
[----:B------:R-:W-:Y:S01]  /*5390*/  FFMA.FTZ R9, R4, R97, -R9 ;  /* 0x0000006104097223 */ /* 0x000fe20000010809 */
[----:B------:R-:W-:-:S02]  /*53a0*/  IMAD.U32 R7, R6, 0x10000, RZ ;  /* 0x0001000006077824 */ /* 0x000fc400078e00ff */
        /* <DEDUP_REMOVED lines=21> */
.L_x_12030:
[----:B------:R-:W-:Y:S05]  /*5500*/  BSYNC B1 ;  /* 0x0000000000017941 */ /* 0x000fea0003800000 */
.L_x_12029:
[----:B0-----:R0:W-:Y:S01]  /*5510*/  ST.E.128 desc[UR42][R12.64], R4 ;  /* 0x000000040c007985 */ /* 0x0011e2000c101d2a */
[----:B------:R-:W-:Y:S01]  /*5520*/  ISETP.GE.AND P2, PT, R15, R96, PT ;  /* 0x000000600f00720c */ /* 0x000fe20003f46270 */
[----:B------:R-:W-:-:S12]  /*5530*/  IMAD.MOV.U32 R32, RZ, RZ, R14 ;  /* 0x000000ffff207224 */ /* 0x000fd800078e000e */
[----:B------:R-:W-:Y:S05]  /*5540*/  @P2 BRA `(.L_x_12009) ;  /* 0x0000000400242947 */ /* 0x000fea0003800000 */
[----:B0-----:R-:W-:-:S05]  /*5550*/  IMAD.WIDE R4, R15, 0x2, R32 ;  /* 0x000000020f047825 */ /* 0x001fca00078e0220 */
[----:B------:R0:W-:Y:S01]  /*5560*/  ST.E.128 desc[UR42][R4.64], R8 ;  /* 0x0000000804007985 */ /* 0x0001e2000c101d2a */
[----:B------:R-:W-:Y:S05]  /*5570*/  BRA `(.L_x_12009) ;  /* 0x0000000400187947 */ /* 0x000fea0003800000 */
.L_x_11990:
[----:B------:R-:W-:-:S04]  /*5580*/  ULOP3.LUT UR4, UR36, 0x1, URZ, 0xfc, !UPT ;  /* 0x0000000124047892 */ /* 0x000fc8000f8efc3f */
[----:B------:R-:W-:-:S06]  /*5590*/  UISETP.NE.AND UP0, UPT, UR4, 0x3, UPT ;  /* 0x000000030400788c */ /* 0x000fcc000bf05270 */
[----:B------:R-:W-:-:S13]  /*55a0*/  PLOP3.LUT P3, PT, PT, PT, UP0, 0x80, 0x0 ;  /* 0x000000000000781c */ /* 0x000fda0003f6f008 */
[----:B------:R-:W-:Y:S05]  /*55b0*/  @!P3 BRA `(.L_x_12031) ;  /* 0x000000000004b947 */ /* 0x000fea0003800000 */
[----:B------:R-:W-:Y:S01]  /*55c0*/  BPT.TRAP 0x1 ;  /* 0x000000040000795c */ /* 0x000fe20000300000 */
.L_x_12031:
[----:B------:R-:W-:Y:S01]  /*55d0*/  IMAD R79, R19, 0x8, R148 ;  /* 0x00000008134f7824 */ /* 0x000fe200078e0294 */
[----:B------:R-:W-:Y:S01]  /*55e0*/  SHF.L.U32 R94, R154, 0x1f, RZ ;  /* 0x0000001f9a5e7819 */ /* 0x000fe200000006ff */
[----:B------:R-:W-:Y:S01]  /*55f0*/  BSSY B1, `(.L_x_12032) ;  /* 0x0000004000017945 */ /* 0x000fe20003800000 */
[----:B------:R-:W-:Y:S02]  /*5600*/  SHF.R.S32.HI R88, RZ, 0x1f, R87 ;  /* 0x0000001fff587819 */ /* 0x000fe40000011457 */
[----:B------:R-:W0:Y:S02]  /*5610*/  SYNCS.PHASECHK.TRANS64.TRYWAIT P2, [R79+URZ+0x22890], R94 ;  /* 0x0228905e4f0075a7 */ /* 0x000e24000804017f */
[----:B0-----:R-:W-:Y:S05]  /*5620*/  @!P2 BRA `(.L_x_12033) ;  /* 0x00000258009ca947 */ /* 0x001fea0003800000 */
.L_x_12359:
[----:B------:R-:W-:Y:S05]  /*5630*/  BSYNC B1 ;  /* 0x0000000000017941 */ /* 0x000fea0003800000 */
.L_x_12032:
        /* <DEDUP_REMOVED lines=27> */
.L_x_12363:
[----:B------:R-:W-:Y:S04]  /*57f0*/  BSSY B1, `(.L_x_12035) ;  /* 0x000000d000017945 */ /* 0x000fe80003800000 */
[----:B------:R-:W-:Y:S05]  /*5800*/  @!P2 BRA `(.L_x_12036) ;  /* 0x00000000002ca947 */ /* 0x000fea0003800000 */
[----:B------:R-:W-:Y:S02]  /*5810*/  ULDC UR4, c[0x0][0x2f4] ;  /* 0x0000bd0000047ab9 */ /* 0x000fe40000000800 */
[----:B------:R-:W-:-:S13]  /*5820*/  ISETP.GE.AND P2, PT, R16, UR4, PT ;  /* 0x0000000410007c0c */ /* 0x000fda000bf46270 */
[----:B---3--:R-:W-:-:S04]  /*5830*/  @!P2 LEA R10, P4, R16, R14, 0x1 ;  /* 0x0000000e100aa211 */ /* 0x008fc800078808ff */
[----:B--2---:R-:W-:Y:S02]  /*5840*/  @!P2 LEA.HI.X R11, R16, R5, R17, 0x1, P4 ;  /* 0x00000005100ba211 */ /* 0x004fe400020f0c11 */
[----:B------:R-:W-:-:S13]  /*5850*/  ISETP.GE.AND P4, PT, R18, UR4, PT ;  /* 0x0000000412007c0c */ /* 0x000fda000bf86270 */
[----:B------:R-:W-:-:S04]  /*5860*/  @!P4 LEA R14, P5, R18, R14, 0x1 ;  /* 0x0000000e120ec211 */ /* 0x000fc800078a08ff */
[----:B------:R-:W-:Y:S02]  /*5870*/  @!P4 LEA.HI.X R15, R18, R5, R153, 0x1, P5 ;  /* 0x00000005120fc211 */ /* 0x000fe400028f0c99 */
[----:B------:R-:W2:Y:S04]  /*5880*/  @!P2 LDS.128 R4, [R95] ;  /* 0x000000005f04a984 */ /* 0x000ea80000000c00 */
[----:B--2---:R-:W-:Y:S04]  /*5890*/  @!P2 ST.E.128 desc[UR42][R10.64], R4 ;  /* 0x000000040a00a985 */ /* 0x004fe8000c101d2a */
[----:B------:R-:W2:Y:S04]  /*58a0*/  @!P4 LDS.128 R4, [R84] ;  /* 0x000000005404c984 */ /* 0x000ea80000000c00 */
[----:B--2---:R4:W-:Y:S02]  /*58b0*/  @!P4 ST.E.128 desc[UR42][R14.64], R4 ;  /* 0x000000040e00c985 */ /* 0x0049e4000c101d2a */
.L_x_12036:
[----:B------:R-:W-:Y:S05]  /*58c0*/  BSYNC B1 ;  /* 0x0000000000017941 */ /* 0x000fea0003800000 */
.L_x_12035:
[----:B------:R-:W-:-:S03]  /*58d0*/  UMOV UR4, 0xffffffff ;  /* 0xffffffff00047882 */ /* 0x000fc60000000000 */
[----:B------:R-:W-:Y:S05]  /*58e0*/  BRA.DIV UR4, `(.L_x_12037) ;  /* 0x0000025a04487947 */ /* 0x000fea000b800000 */
[----:B--2-4-:R2:W4:Y:S04]  /*58f0*/  SHFL.IDX PT, R5, R9, 0x1, 0x1c1f ;  /* 0x003c1f0009057f89 */ /* 0x01452800000e0000 */
[----:B---3--:R2:W3:Y:S02]  /*5900*/  SHFL.IDX PT, R14, R8, 0x1, 0x1c1f ;  /* 0x003c1f00080e7f89 */ /* 0x0084e400000e0000 */
.L_x_12367:
[----:B------:R-:W-:-:S13]  /*5910*/  ISETP.GE.AND P2, PT, R32, 0x41, PT ;  /* 0x000000412000780c */ /* 0x000fda0003f46270 */
[----:B------:R-:W-:Y:S05]  /*5920*/  @!P2 BRA `(.L_x_12009) ;  /* 0x00000000002ca947 */ /* 0x000fea0003800000 */
[----:B------:R-:W-:Y:S02]  /*5930*/  ULDC UR4, c[0x0][0x2f4] ;  /* 0x0000bd0000047ab9 */ /* 0x000fe40000000800 */
[----:B------:R-:W-:-:S13]  /*5940*/  ISETP.GE.AND P2, PT, R16, UR4, PT ;  /* 0x0000000410007c0c */ /* 0x000fda000bf46270 */
[----:B-123--:R-:W-:-:S04]  /*5950*/  @!P2 LEA R8, P4, R16, R14, 0x1 ;  /* 0x0000000e1008a211 */ /* 0x00efc800078808ff */
[----:B----4-:R-:W-:Y:S02]  /*5960*/  @!P2 LEA.HI.X R9, R16, R5, R17, 0x1, P4 ;  /* 0x000000051009a211 */ /* 0x010fe400020f0c11 */
[----:B------:R-:W-:-:S13]  /*5970*/  ISETP.GE.AND P4, PT, R18, UR4, PT ;  /* 0x0000000412007c0c */ /* 0x000fda000bf86270 */
[----:B------:R-:W-:-:S04]  /*5980*/  @!P4 LEA R14, P5, R18, R14, 0x1 ;  /* 0x0000000e120ec211 */ /* 0x000fc800078a08ff */
[----:B------:R-:W-:Y:S02]  /*5990*/  @!P4 LEA.HI.X R15, R18, R5, R153, 0x1, P5 ;  /* 0x00000005120fc211 */ /* 0x000fe400028f0c99 */
[----:B------:R-:W1:Y:S04]  /*59a0*/  @!P2 LDS.128 R4, [R95+0x2000] ;  /* 0x002000005f04a984 */ /* 0x000e680000000c00 */
[----:B-1----:R-:W-:Y:S04]  /*59b0*/  @!P2 ST.E.128 desc[UR42][R8.64], R4 ;  /* 0x000000040800a985 */ /* 0x002fe8000c101d2a */
[----:B------:R-:W1:Y:S04]  /*59c0*/  @!P4 LDS.128 R4, [R84+0x2000] ;  /* 0x002000005404c984 */ /* 0x000e680000000c00 */
[----:B-1----:R1:W-:Y:S02]  /*59d0*/  @!P4 ST.E.128 desc[UR42][R14.64], R4 ;  /* 0x000000040e00c985 */ /* 0x0023e4000c101d2a */
.L_x_12009:
[----:B------:R-:W-:Y:S05]  /*59e0*/  BSYNC B0 ;  /* 0x0000000000007941 */ /* 0x000fea0003800000 */
.L_x_11989:
[----:B01--4-:R-:W0:Y:S01]  /*59f0*/  S2R R4, SR_TID.X ;  /* 0x0000000000047919 */ /* 0x013e220000002100 */
        /* <DEDUP_REMOVED lines=8> */
[----:B0-----:R-:W-:-:S02]  /*5a80*/  SHF.R.U32.HI R5, RZ, 0x7, R4 ;  /* 0x00000007ff057819 */ /* 0x001fc40000011604 */
[----:B------:R-:W-:Y:S02]  /*5a90*/  LOP3.LUT P2, RZ, R4, 0x7f, RZ, 0xc0, !PT ;  /* 0x0000007f04ff7812 */ /* 0x000fe4000784c0ff */
[----:B--2---:R-:W-:-:S11]  /*5aa0*/  IADD3 R8, R5, 0x8, RZ ;  /* 0x0000000805087810 */ /* 0x004fd60007ffe0ff */
[----:B------:R-:W-:-:S05]  /*5ab0*/  @!P2 VIADD R4, R79, 0x228a0 ;  /* 0x000228a04f04a836 */ /* 0x000fca0000000000 */
[----:B------:R-:W-:Y:S01]  /*5ac0*/  @!P2 PRMT R4, RZ, 0x654, R4 ;  /* 0x00000654ff04a816 */ /* 0x000fe20000000004 */
[----:B-1----:R0:W-:Y:S06]  /*5ad0*/  BAR.SYNC.DEFER_BLOCKING R8, 0x80 ;  /* 0x000200080000751d */ /* 0x0021ec0000010000 */
[----:B------:R0:W-:Y:S01]  /*5ae0*/  @!P2 SYNCS.ARRIVE.TRANS64.RED.A1T0 RZ, [R4+URZ], RZ ;  /* 0x000000ff04ffa9a7 */ /* 0x0001e2000810043f */
[----:B------:R-:W-:Y:S05]  /*5af0*/  @!P3 BRA `(.L_x_12039) ;  /* 0x000000000004b947 */ /* 0x000fea0003800000 */
[----:B------:R-:W-:Y:S01]  /*5b00*/  BPT.TRAP 0x1 ;  /* 0x000000040000795c */ /* 0x000fe20000300000 */
.L_x_12039:
[----:B------:R-:W-:Y:S05]  /*5b10*/  BSYNC B0 ;  /* 0x0000000000007941 */ /* 0x000fea0003800000 */
.L_x_12038:
[----:B------:R-:W1:Y:S01]  /*5b20*/  SYNCS.PHASECHK.TRANS64.TRYWAIT P3, [R79+URZ+0x228b0], R94 ;  /* 0x0228b05e4f0075a7 */ /* 0x000e62000806017f */
[----:B------:R-:W-:Y:S04]  /*5b30*/  BSSY B0, `(.L_x_12040) ;  /* 0x0000002000007945 */ /* 0x000fe80003800000 */
[----:B-1----:R-:W-:Y:S05]  /*5b40*/  @!P3 BRA `(.L_x_12041) ;  /* 0x0000025400f8b947 */ /* 0x002fea0003800000 */
.L_x_12368:
[----:B------:R-:W-:Y:S05]  /*5b50*/  BSYNC B0 ;  /* 0x0000000000007941 */ /* 0x000fea0003800000 */
.L_x_12040:
[----:B------:R-:W-:Y:S01]  /*5b60*/  ULDC.64 UR4, c[0x0][0x328] ;  /* 0x0000ca0000047ab9 */ /* 0x000fe20000000a00 */
[----:B------:R-:W-:Y:S01]  /*5b70*/  IMAD.IADD R91, R91, 0x1, -R152 ;  /* 0x000000015b5b7824 */ /* 0x000fe200078e0a98 */
        /* <DEDUP_REMOVED lines=24> */
[----:B------:R0:W4:Y:S08]  /*5d00*/  SHFL.IDX PT, R38, R37, RZ, 0x1c1f ;  /* 0x001c1fff25267589 */ /* 0x00013000000e0000 */
[----:B0-----:R-:W-:Y:S05]  /*5d10*/  @!P3 BRA `(.L_x_12043) ;  /* 0x0000000000a4b947 */ /* 0x001fea0003800000 */
[----:B------:R-:W-:Y:S02]  /*5d20*/  ISETP.NE.AND P5, PT, R72, RZ, PT ;  /* 0x000000ff4800720c */ /* 0x000fe40003fa5270 */
[----:B------:R-:W-:Y:S02]  /*5d30*/  ISETP.NE.AND P4, PT, R73, RZ, PT ;  /* 0x000000ff4900720c */ /* 0x000fe40003f85270 */
[----:B------:R-:W-:-:S09]  /*5d40*/  PRMT R9, R53, 0x8880, RZ ;  /* 0x0000888035097816 */ /* 0x000fd200000000ff */
[----:B------:R-:W0:Y:S01]  /*5d50*/  @P5 LDS.128 R4, [R40] ;  /* 0x0000000028045984 */ /* 0x000e220000000c00 */
[----:B--2---:R-:W-:-:S04]  /*5d60*/  @P5 LEA R10, P3, R16, R39, 0x1 ;  /* 0x00000027100a5211 */ /* 0x004fc800078608ff */
[----:B----4-:R-:W-:Y:S02]  /*5d70*/  @P5 LEA.HI.X R11, R16, R38, R17, 0x1, P3 ;  /* 0x00000026100b5211 */ /* 0x010fe400018f0c11 */
[----:B------:R-:W-:-:S04]  /*5d80*/  @P4 LEA R34, P3, R18, R39, 0x1 ;  /* 0x0000002712224211 */ /* 0x000fc800078608ff */
[----:B------:R-:W-:Y:S02]  /*5d90*/  @P4 LEA.HI.X R35, R18, R38, R153, 0x1, P3 ;  /* 0x0000002612234211 */ /* 0x000fe400018f0c99 */
[----:B------:R-:W-:-:S13]  /*5da0*/  ISETP.NE.AND P3, PT, R74, RZ, PT ;  /* 0x000000ff4a00720c */ /* 0x000fda0003f65270 */
[----:B------:R-:W-:-:S04]  /*5db0*/  @P3 LEA R12, P6, R167, R39, 0x1 ;  /* 0x00000027a70c3211 */ /* 0x000fc800078c08ff */
[----:B------:R-:W-:Y:S01]  /*5dc0*/  @P3 LEA.HI.X R13, R167, R38, R197, 0x1, P6 ;  /* 0x00000026a70d3211 */ /* 0x000fe200030f0cc5 */
[----:B0-----:R-:W-:Y:S01]  /*5dd0*/  @P5 ST.E.128 desc[UR42][R10.64], R4 ;  /* 0x000000040a005985 */ /* 0x001fe2000c101d2a */
[----:B------:R-:W-:-:S03]  /*5de0*/  ISETP.NE.AND P5, PT, R75, RZ, PT ;  /* 0x000000ff4b00720c */ /* 0x000fc60003fa5270 */
[----:B------:R-:W0:Y:S10]  /*5df0*/  @P4 LDS.128 R4, [R41] ;  /* 0x0000000029044984 */ /* 0x000e340000000c00 */
[----:B---3--:R-:W-:-:S04]  /*5e00*/  @P5 LEA R14, P6, R166, R39, 0x1 ;  /* 0x00000027a60e5211 */ /* 0x008fc800078c08ff */
[----:B------:R-:W-:Y:S01]  /*5e10*/  @P5 LEA.HI.X R15, R166, R38, R196, 0x1, P6 ;  /* 0x00000026a60f5211 */ /* 0x000fe200030f0cc4 */
[----:B0-----:R-:W-:Y:S01]  /*5e20*/  @P4 ST.E.128 desc[UR42][R34.64], R4 ;  /* 0x0000000422004985 */ /* 0x001fe2000c101d2a */
[----:B------:R-:W-:-:S03]  /*5e30*/  ISETP.NE.AND P4, PT, R76, RZ, PT ;  /* 0x000000ff4c00720c */ /* 0x000fc60003f85270 */
[----:B------:R-:W0:Y:S10]  /*5e40*/  @P3 LDS.128 R4, [R40+0x3000] ;  /* 0x0030000028043984 */ /* 0x000e340000000c00 */
[----:B------:R-:W-:-:S04]  /*5e50*/  @P4 LEA R32, P6, R165, R39, 0x1 ;  /* 0x00000027a5204211 */ /* 0x000fc800078c08ff */
        /* <DEDUP_REMOVED lines=12> */
[----:B------:R-:W-:-:S03]  /*5f20*/  ISETP.GT.AND P4, PT, R9, -0x1, PT ;  /* 0xffffffff0900780c */ /* 0x000fc60003f84270 */
[----:B------:R-:W0:Y:S10]  /*5f30*/  @P3 LDS.128 R4, [R41+0x6000] ;  /* 0x0060000029043984 */ /* 0x000e340000000c00 */
[----:B------:R-:W-:-:S04]  /*5f40*/  @!P4 LEA R12, P6, R188, R39, 0x1 ;  /* 0x00000027bc0cc211 */ /* 0x000fc800078c08ff */
[----:B------:R-:W-:Y:S01]  /*5f50*/  @!P4 LEA.HI.X R13, R188, R38, R191, 0x1, P6 ;  /* 0x00000026bc0dc211 */ /* 0x000fe200030f0cbf */
[----:B0-----:R-:W-:Y:S04]  /*5f60*/  @P3 ST.E.128 desc[UR42][R10.64], R4 ;  /* 0x000000040a003985 */ /* 0x001fe8000c101d2a */
[----:B------:R-:W0:Y:S04]  /*5f70*/  @P5 LDS.128 R4, [R40+0x9000] ;  /* 0x0090000028045984 */ /* 0x000e280000000c00 */
[----:B0-----:R-:W-:Y:S04]  /*5f80*/  @P5 ST.E.128 desc[UR42][R34.64], R4 ;  /* 0x0000000422005985 */ /* 0x001fe8000c101d2a */
[----:B------:R-:W0:Y:S04]  /*5f90*/  @!P4 LDS.128 R4, [R41+0x9000] ;  /* 0x009000002904c984 */ /* 0x000e280000000c00 */
[----:B0-----:R0:W-:Y:S02]  /*5fa0*/  @!P4 ST.E.128 desc[UR42][R12.64], R4 ;  /* 0x000000040c00c985 */ /* 0x0011e4000c101d2a */
.L_x_12043:
[----:B------:R-:W-:Y:S05]  /*5fb0*/  BSYNC B0 ;  /* 0x0000000000007941 */ /* 0x000fea0003800000 */
.L_x_12042:
[----:B------:R-:W-:Y:S01]  /*5fc0*/  ISETP.GE.AND P3, PT, R91, 0x41, PT ;  /* 0x000000415b00780c */ /* 0x000fe20003f66270 */
[----:B----4-:R4:W0:Y:S01]  /*5fd0*/  SHFL.IDX PT, R38, R37, 0x1, 0x1c1f ;  /* 0x003c1f0025267f89 */ /* 0x01082200000e0000 */
[----:B------:R-:W-:Y:S03]  /*5fe0*/  BSSY B0, `(.L_x_12044) ;  /* 0x000002c000007945 */ /* 0x000fe60003800000 */
[----:B------:R4:W0:Y:S08]  /*5ff0*/  SHFL.IDX PT, R9, R36, 0x1, 0x1c1f ;  /* 0x003c1f0024097f89 */ /* 0x00083000000e0000 */
[----:B----4-:R-:W-:Y:S05]  /*6000*/  @!P3 BRA `(.L_x_12045) ;  /* 0x0000000000a4b947 */ /* 0x010fea0003800000 */
[----:B------:R-:W-:Y:S02]  /*6010*/  ISETP.NE.AND P5, PT, R72, RZ, PT ;  /* 0x000000ff4800720c */ /* 0x000fe40003fa5270 */
[----:B------:R-:W-:-:S11]  /*6020*/  ISETP.NE.AND P4, PT, R73, RZ, PT ;  /* 0x000000ff4900720c */ /* 0x000fd60003f85270 */
[----:B0-----:R-:W0:Y:S01]  /*6030*/  @P5 LDS.128 R4, [R40+0x2000] ;  /* 0x0020000028045984 */ /* 0x001e220000000c00 */
[----:B------:R-:W-:-:S04]  /*6040*/  @P5 LEA R32, P3, R16, R9, 0x1 ;  /* 0x0000000910205211 */ /* 0x000fc800078608ff */
[----:B------:R-:W-:Y:S02]  /*6050*/  @P5 LEA.HI.X R33, R16, R38, R17, 0x1, P3 ;  /* 0x0000002610215211 */ /* 0x000fe400018f0c11 */
[----:B------:R-:W-:-:S04]  /*6060*/  @P4 LEA R34, P3, R18, R9, 0x1 ;  /* 0x0000000912224211 */ /* 0x000fc800078608ff */
[----:B------:R-:W-:Y:S02]  /*6070*/  @P4 LEA.HI.X R35, R18, R38, R153, 0x1, P3 ;  /* 0x0000002612234211 */ /* 0x000fe400018f0c99 */
[----:B------:R-:W-:-:S13]  /*6080*/  ISETP.NE.AND P3, PT, R74, RZ, PT ;  /* 0x000000ff4a00720c */ /* 0x000fda0003f65270 */
        /* <DEDUP_REMOVED lines=10> */
[----:B---3--:R-:W-:-:S04]  /*6130*/  @P4 LEA R14, P6, R165, R9, 0x1 ;  /* 0x00000009a50e4211 */ /* 0x008fc800078c08ff */
[----:B------:R-:W-:Y:S01]  /*6140*/  @P4 LEA.HI.X R15, R165, R38, R195, 0x1, P6 ;  /* 0x00000026a50f4211 */ /* 0x000fe200030f0cc3 */
[----:B0-----:R0:W-:Y:S01]  /*6150*/  @P3 ST.E.128 desc[UR42][R10.64], R4 ;  /* 0x000000040a003985 */ /* 0x0011e2000c101d2a */
[----:B------:R-:W-:-:S03]  /*6160*/  ISETP.NE.AND P3, PT, R77, RZ, PT ;  /* 0x000000ff4d00720c */ /* 0x000fc60003f65270 */
[----:B------:R-:W3:Y:S10]  /*6170*/  @P5 LDS.128 R4, [R41+0x5000] ;  /* 0x0050000029045984 */ /* 0x000ef40000000c00 */
[----:B------:R-:W-:-:S04]  /*6180*/  @P3 LEA R32, P6, R164, R9, 0x1 ;  /* 0x00000009a4203211 */ /* 0x000fc800078c08ff */
[----:B------:R-:W-:Y:S02]  /*6190*/  @P3 LEA.HI.X R33, R164, R38, R194, 0x1, P6 ;  /* 0x00000026a4213211 */ /* 0x000fe400030f0cc2 */
[----:B0-----:R-:W-:Y:S01]  /*61a0*/  PRMT R10, R53, 0x8880, RZ ;  /* 0x00008880350a7816 */ /* 0x001fe200000000ff */
[----:B---3--:R-:W-:Y:S01]  /*61b0*/  @P5 ST.E.128 desc[UR42][R12.64], R4 ;  /* 0x000000040c005985 */ /* 0x008fe2000c101d2a */
        /* <DEDUP_REMOVED lines=14> */
.L_x_12045:
[----:B------:R-:W-:Y:S05]  /*62a0*/  BSYNC B0 ;  /* 0x0000000000007941 */ /* 0x000fea0003800000 */
.L_x_12044:
        /* <DEDUP_REMOVED lines=21> */
[----:B------:R-:W-:Y:S05]  /*6400*/  @!P3 WARPSYNC.ALL ;  /* 0x000000000000b948 */ /* 0x000fea0003800000 */
[----:B------:R-:W-:Y:S06]  /*6410*/  @!P3 BAR.ARV 0x9, 0x100 ;  /* 0x024400000000bb1d */ /* 0x000fec0000002000 */
.L_x_11984:
[----:B------:R-:W0:Y:S01]  /*6420*/  S2R R3, SR_SWINHI ;  /* 0x0000000000037919 */ /* 0x000e220000002f00 */
[----:B------:R-:W1:Y:S01]  /*6430*/  LDC R13, c[0x0][0x448] ;  /* 0x00011200ff0d7b82 */ /* 0x000e620000000800 */
[----:B---3--:R-:W-:Y:S02]  /*6440*/  IMAD.U32 R14, RZ, RZ, UR36 ;  /* 0x00000024ff0e7e24 */ /* 0x008fe4000f8e00ff */
[----:B------:R-:W-:Y:S01]  /*6450*/  IMAD.MOV.U32 R15, RZ, RZ, 0x80 ;  /* 0x00000080ff0f7424 */ /* 0x000fe200078e00ff */
[----:B------:R-:W-:Y:S01]  /*6460*/  STL [R1+0x50], R125 ;  /* 0x0000507d01007387 */ /* 0x000fe20000100800 */
[----:B------:R-:W-:Y:S02]  /*6470*/  IMAD.MOV.U32 R26, RZ, RZ, 0x100 ;  /* 0x00000100ff1a7424 */ /* 0x000fe400078e00ff */
[----:B------:R-:W-:Y:S01]  /*6480*/  IMAD.U32 R24, RZ, RZ, UR36 ;  /* 0x00000024ff187e24 */ /* 0x000fe2000f8e00ff */
[----:B------:R-:W3:Y:S01]  /*6490*/  LDC R12, c[0x0][0x988] ;  /* 0x00026200ff0c7b82 */ /* 0x000ee20000000800 */
[----:B------:R-:W-:Y:S01]  /*64a0*/  IMAD.MOV.U32 R25, RZ, RZ, 0x80 ;  /* 0x00000080ff197424 */ /* 0x000fe200078e00ff */
[----:B------:R-:W-:Y:S01]  /*64b0*/  STL.64 [R1+0x28], R14 ;  /* 0x0000280e01007387 */ /* 0x000fe20000100a00 */
[----:B------:R-:W-:-:S02]  /*64c0*/  IMAD.U32 R36, RZ, RZ, UR44 ;  /* 0x0000002cff247e24 */ /* 0x000fc4000f8e00ff */
[----:B------:R-:W-:Y:S01]  /*64d0*/  IMAD.U32 R35, RZ, RZ, UR44 ;  /* 0x0000002cff237e24 */ /* 0x000fe2000f8e00ff */
[----:B------:R-:W-:Y:S01]  /*64e0*/  STL.64 [R1+0x30], R26 ;  /* 0x0000301a01007387 */ /* 0x000fe20000100a00 */
[----:B------:R-:W-:Y:S02]  /*64f0*/  IMAD.U32 R33, RZ, RZ, UR44 ;  /* 0x0000002cff217e24 */ /* 0x000fe4000f8e00ff */
[----:B------:R-:W-:Y:S01]  /*6500*/  IMAD.U32 R72, RZ, RZ, UR44 ;  /* 0x0000002cff487e24 */ /* 0x000fe2000f8e00ff */
[----:B------:R-:W-:Y:S04]  /*6510*/  STL.128 [R1], R24 ;  /* 0x0000001801007387 */ /* 0x000fe80000100c00 */
[----:B------:R-:W-:Y:S01]  /*6520*/  STL.128 [R1+0x1d0], RZ ;  /* 0x0001d0ff01007387 */ /* 0x000fe20000100c00 */
[----:B------:R-:W-:-:S03]  /*6530*/  IADD3 R72, P5, R72, 0x50, RZ ;  /* 0x0000005048487810 */ /* 0x000fc60007fbe0ff */
[----:B------:R-:W-:Y:S04]  /*6540*/  STL.128 [R1+0x1e0], RZ ;  /* 0x0001e0ff01007387 */ /* 0x000fe80000100c00 */
[----:B------:R-:W-:Y:S01]  /*6550*/  STL.128 [R1+0x200], RZ ;  /* 0x000200ff01007387 */ /* 0x000fe20000100c00 */
[----:B------:R-:W-:Y:S02]  /*6560*/  MOV R4, R148 ;  /* 0x0000009400047202 */ /* 0x000fe40000000f00 */
[----:B0-----:R-:W-:Y:S01]  /*6570*/  MOV R5, R3 ;  /* 0x0000000300057202 */ /* 0x001fe20000000f00 */
[----:B---3--:R-:W-:Y:S01]  /*6580*/  STL [R1+0x1f0], R12 ;  /* 0x0001f00c01007387 */ /* 0x008fe20000100800 */
[C---:B------:R-:W-:Y:S02]  /*6590*/  IADD3 R8, P1, R4.reuse, 0x22830, RZ ;  /* 0x0002283004087810 */ /* 0x040fe40007f3e0ff */
[C---:B------:R-:W-:Y:S01]  /*65a0*/  IADD3 R0, P3, R4.reuse, 0x22850, RZ ;  /* 0x0002285004007810 */ /* 0x040fe20007f7e0ff */
[----:B------:R-:W-:Y:S01]  /*65b0*/  STL.128 [R1+0x210], RZ ;  /* 0x000210ff01007387 */ /* 0x000fe20000100c00 */
[C---:B------:R-:W-:Y:S01]  /*65c0*/  IADD3 R6, P4, R4.reuse, 0x22860, RZ ;  /* 0x0002286004067810 */ /* 0x040fe20007f9e0ff */
[--C-:B------:R-:W-:Y:S01]  /*65d0*/  IMAD.X R9, RZ, RZ, R5.reuse, P1 ;  /* 0x000000ffff097224 */ /* 0x100fe200008e0605 */
[----:B-1----:R-:W-:Y:S01]  /*65e0*/  ISETP.NE.AND P1, PT, R13, 0x1, PT ;  /* 0x000000010d00780c */ /* 0x002fe20003f25270 */
[--C-:B------:R-:W-:Y:S01]  /*65f0*/  IMAD.X R3, RZ, RZ, R5.reuse, P3 ;  /* 0x000000ffff037224 */ /* 0x100fe200018e0605 */
[----:B------:R-:W-:Y:S01]  /*6600*/  IADD3 R10, P2, R4, 0x22840, RZ ;  /* 0x00022840040a7810 */ /* 0x000fe20007f5e0ff */
[--C-:B------:R-:W-:Y:S01]  /*6610*/  IMAD.X R7, RZ, RZ, R5.reuse, P4 ;  /* 0x000000ffff077224 */ /* 0x100fe200020e0605 */
[----:B------:R-:W-:Y:S01]  /*6620*/  STL.64 [R1+0x18], R8 ;  /* 0x0000180801007387 */ /* 0x000fe20000100a00 */
[----:B------:R-:W-:Y:S01]  /*6630*/  IMAD.MOV.U32 R4, RZ, RZ, R0 ;  /* 0x000000ffff047224 */ /* 0x000fe200078e0000 */
[----:B------:R-:W-:Y:S01]  /*6640*/  IADD3 R35, P3, R35, 0x200, RZ ;  /* 0x0000020023237810 */ /* 0x000fe20007f7e0ff */
[----:B------:R-:W-:Y:S01]  /*6650*/  IMAD.X R11, RZ, RZ, R5, P2 ;  /* 0x000000ffff0b7224 */ /* 0x000fe200010e0605 */
[----:B------:R-:W-:Y:S01]  /*6660*/  STL.128 [R1+0x220], RZ ;  /* 0x000220ff01007387 */ /* 0x000fe20000100c00 */
[----:B------:R-:W-:Y:S01]  /*6670*/  IMAD.MOV.U32 R5, RZ, RZ, R3 ;  /* 0x000000ffff057224 */ /* 0x000fe200078e0003 */
[----:B------:R-:W-:Y:S01]  /*6680*/  IADD3 R36, P2, R36, 0x1d0, RZ ;  /* 0x000001d024247810 */ /* 0x000fe20007f5e0ff */
[----:B------:R-:W-:Y:S01]  /*6690*/  VIADD R3, R208, 0x7f ;  /* 0x0000007fd0037836 */ /* 0x000fe20000000000 */
[----:B------:R-:W-:Y:S01]  /*66a0*/  STL.64 [R1+0x20], R10 ;  /* 0x0000200a01007387 */ /* 0x000fe20000100a00 */
[----:B------:R-:W0:Y:S01]  /*66b0*/  @P1 LDC R0, c[0x0][0x44c] ;  /* 0x00011300ff001b82 */ /* 0x000e220000000800 */
[----:B------:R-:W-:-:S02]  /*66c0*/  IADD3 R33, P4, R33, 0x28, RZ ;  /* 0x0000002821217810 */ /* 0x000fc40007f9e0ff */
[----:B------:R1:W-:Y:S04]  /*66d0*/  STL.128 [R1+0x40], R4 ;  /* 0x0000400401007387 */ /* 0x0003e80000100c00 */
[----:B------:R3:W-:Y:S04]  /*66e0*/  STL.128 [R1+0x230], RZ ;  /* 0x000230ff01007387 */ /* 0x0007e80000100c00 */
[----:B------:R3:W-:Y:S04]  /*66f0*/  STL.128 [R1+0x240], RZ ;  /* 0x000240ff01007387 */ /* 0x0007e80000100c00 */
[----:B------:R3:W-:Y:S01]  /*6700*/  STL.128 [R1+0x250], RZ ;  /* 0x000250ff01007387 */ /* 0x0007e20000100c00 */
[----:B-1----:R-:W1:Y:S03]  /*6710*/  @P1 LDC R5, c[0x0][0x450] ;  /* 0x00011400ff051b82 */ /* 0x002e660000000800 */
[----:B------:R3:W-:Y:S04]  /*6720*/  STL.128 [R1+0x260], RZ ;  /* 0x000260ff01007387 */ /* 0x0007e80000100c00 */
[----:B------:R3:W-:Y:S01]  /*6730*/  STL.128 [R1+0x270], RZ ;  /* 0x000270ff01007387 */ /* 0x0007e20000100c00 */
[----:B0-----:R-:W-:Y:S01]  /*6740*/  @P1 IMAD.HI.U32 R0, R3, R0, RZ ;  /* 0x0000000003001227 */ /* 0x001fe200078e00ff */
[----:B------:R-:W0:Y:S02]  /*6750*/  LDC.64 R6, c[0x0][0x9e0] ;  /* 0x00027800ff067b82 */ /* 0x000e240000000a00 */
[----:B------:R3:W-:Y:S04]  /*6760*/  STL.128 [R1+0x280], RZ ;  /* 0x000280ff01007387 */ /* 0x0007e80000100c00 */
[----:B------:R3:W-:Y:S04]  /*6770*/  STL.128 [R1+0x290], RZ ;  /* 0x000290ff01007387 */ /* 0x0007e80000100c00 */
[----:B------:R3:W-:Y:S04]  /*6780*/  STL.128 [R1+0x2a0], RZ ;  /* 0x0002a0ff01007387 */ /* 0x0007e80000100c00 */
[----:B------:R3:W-:Y:S01]  /*6790*/  STL.128 [R1+0x2b0], RZ ;  /* 0x0002b0ff01007387 */ /* 0x0007e20000100c00 */
[----:B-1----:R-:W-:-:S03]  /*67a0*/  @P1 SHF.R.U32.HI R3, RZ, R5, R0 ;  /* 0x00000005ff031219 */ /* 0x002fc60000011600 */
[----:B------:R3:W-:Y:S04]  /*67b0*/  STL.128 [R1+0x2c0], RZ ;  /* 0x0002c0ff01007387 */ /* 0x0007e80000100c00 */
[----:B------:R3:W-:Y:S01]  /*67c0*/  STL.128 [R1+0x2d0], RZ ;  /* 0x0002d0ff01007387 */ /* 0x0007e20000100c00 */
[----:B0-----:R-:W-:-:S03]  /*67d0*/  ISETP.GE.AND P6, PT, R7, 0x1, PT ;  /* 0x000000010700780c */ /* 0x001fc60003fc6270 */
        /* <DEDUP_REMOVED lines=21> */
[----:B------:R-:W0:Y:S01]  /*6930*/  FENCE.VIEW.ASYNC.G ;  /* 0x00000000000073c6 */ /* 0x000e220000000100 */
[----:B------:R-:W-:Y:S05]  /*6940*/  WARPSYNC.ALL ;  /* 0x0000000000007948 */ /* 0x000fea0003800000 */
[----:B0-----:R-:W-:Y:S06]  /*6950*/  BAR.ARV 0xc, 0x180 ;  /* 0x0306000000007b1d */ /* 0x001fec0000002000 */
.L_x_12047:
[----:B------:R-:W-:Y:S02]  /*6960*/  IMAD.IADD R3, R192, 0x1, R3 ;  /* 0x00000001c0037824 */ /* 0x000fe400078e0203 */
[----:B------:R-:W-:Y:S02]  /*6970*/  IMAD.X R47, RZ, RZ, UR45, P2 ;  /* 0x0000002dff2f7e24 */ /* 0x000fe400090e06ff */
[----:B------:R-:W-:Y:S02]  /*6980*/  IMAD.X R44, RZ, RZ, UR45, P3 ;  /* 0x0000002dff2c7e24 */ /* 0x000fe400098e06ff */
[----:B------:R-:W-:Y:S02]  /*6990*/  IMAD.X R42, RZ, RZ, UR45, P4 ;  /* 0x0000002dff2a7e24 */ /* 0x000fe4000a0e06ff */
[----:B------:R-:W-:Y:S02]  /*69a0*/  IMAD.X R73, RZ, RZ, UR45, P5 ;  /* 0x0000002dff497e24 */ /* 0x000fe4000a8e06ff */
        /* <DEDUP_REMOVED lines=13> */
.L_x_12050:
[----:B------:R-:W-:-:S13]  /*6a80*/  ISETP.NE.AND P0, PT, R7, 0x1, PT ;  /* 0x000000010700780c */ /* 0x000fda0003f05270 */
[----:B------:R-:W0:Y:S02]  /*6a90*/  @P0 LDC.64 R4, c[0x0][0x9e8] ;  /* 0x00027a00ff040b82 */ /* 0x000e240000000a00 */
[----:B0-----:R-:W-:-:S05]  /*6aa0*/  @P0 IMAD.HI.U32 R4, R0, R4, RZ ;  /* 0x0000000400040227 */ /* 0x001fca00078e00ff */
[----:B------:R-:W-:-:S07]  /*6ab0*/  @P0 SHF.R.U32.HI R0, RZ, R5, R4 ;  /* 0x00000005ff000219 */ /* 0x000fce0000011604 */
.L_x_12051:
[----:B------:R-:W-:Y:S05]  /*6ac0*/  BSYNC B0 ;  /* 0x0000000000007941 */ /* 0x000fea0003800000 */
.L_x_12049:
[----:B------:R-:W-:-:S05]  /*6ad0*/  IMAD R3, R0, R7, R7 ;  /* 0x0000000700037224 */ /* 0x000fca00078e0207 */
[----:B------:R-:W-:-:S07]  /*6ae0*/  VIMNMX R6, R6, R3, PT ;  /* 0x0000000306067248 */ /* 0x000fce0003fe0100 */
.L_x_12048:
[----:B------:R-:W0:Y:S01]  /*6af0*/  @P1 LDC R3, c[0x0][0x44c] ;  /* 0x00011300ff031b82 */ /* 0x000e220000000800 */
[----:B------:R-:W-:Y:S01]  /*6b00*/  VIADD R6, R6, 0x5f ;  /* 0x0000005f06067836 */ /* 0x000fe20000000000 */
[----:B------:R-:W-:Y:S01]  /*6b10*/  ULDC UR4, c[0x0][0x9dc] ;  /* 0x0002770000047ab9 */ /* 0x000fe20000000800 */
[----:B------:R-:W-:Y:S02]  /*6b20*/  IMAD.MOV.U32 R0, RZ, RZ, R208 ;  /* 0x000000ffff007224 */ /* 0x000fe400078e00d0 */
[----:B------:R-:W-:-:S03]  /*6b30*/  IMAD.HI R6, R6, 0x2aaaaaab, RZ ;  /* 0x2aaaaaab06067827 */ /* 0x000fc600078e02ff */
[----:B------:R-:W1:Y:S01]  /*6b40*/  @P1 LDC R5, c[0x0][0x450] ;  /* 0x00011400ff051b82 */ /* 0x000e620000000800 */
[----:B0-----:R-:W-:Y:S01]  /*6b50*/  @P1 IMAD.HI.U32 R4, R208, R3, RZ ;  /* 0x00000003d0041227 */ /* 0x001fe200078e00ff */
[----:B------:R-:W-:-:S04]  /*6b60*/  SHF.R.U32.HI R3, RZ, 0x1f, R6 ;  /* 0x0000001fff037819 */ /* 0x000fc80000011606 */
[----:B------:R-:W-:Y:S02]  /*6b70*/  LEA.HI.SX32 R3, R6, R3, 0x1c ;  /* 0x0000000306037211 */ /* 0x000fe400078fe2ff */
[----:B-1----:R-:W-:Y:S02]  /*6b80*/  @P1 SHF.R.U32.HI R0, RZ, R5, R4 ;  /* 0x00000005ff001219 */ /* 0x002fe40000011604 */
[----:B------:R-:W-:-:S03]  /*6b90*/  VIMNMX R184, R184, R3, PT ;  /* 0x00000003b8b87248 */ /* 0x000fc60003fe0100 */
        /* <DEDUP_REMOVED lines=13> */
.L_x_12054:
[----:B------:R-:W-:-:S13]  /*6c70*/  ISETP.NE.AND P0, PT, R7, 0x1, PT ;  /* 0x000000010700780c */ /* 0x000fda0003f05270 */
[----:B------:R-:W0:Y:S02]  /*6c80*/  @P0 LDC.64 R4, c[0x0][0x9e8] ;  /* 0x00027a00ff040b82 */ /* 0x000e240000000a00 */
[----:B0-----:R-:W-:-:S05]  /*6c90*/  @P0 IMAD.HI.U32 R4, R0, R4, RZ ;  /* 0x0000000400040227 */ /* 0x001fca00078e00ff */
[----:B------:R-:W-:-:S07]  /*6ca0*/  @P0 SHF.R.U32.HI R0, RZ, R5, R4 ;  /* 0x00000005ff000219 */ /* 0x000fce0000011604 */
.L_x_12055:
[----:B------:R-:W-:Y:S05]  /*6cb0*/  BSYNC B0 ;  /* 0x0000000000007941 */ /* 0x000fea0003800000 */
.L_x_12053:
[----:B------:R-:W-:-:S05]  /*6cc0*/  IMAD R0, R0, R7, RZ ;  /* 0x0000000700007224 */ /* 0x000fca00078e02ff */
[----:B------:R-:W-:-:S07]  /*6cd0*/  VIMNMX R3, R3, R0, !PT ;  /* 0x0000000003037248 */ /* 0x000fce0007fe0100 */
.L_x_12052:
[----:B------:R-:W-:Y:S01]  /*6ce0*/  IMAD.HI R3, R3, 0x2aaaaaab, RZ ;  /* 0x2aaaaaab03037827 */ /* 0x000fe200078e02ff */
[----:B------:R-:W-:-:S04]  /*6cf0*/  PLOP3.LUT P0, PT, PT, PT, PT, 0x80, 0x0 ;  /* 0x000000000000781c */ /* 0x000fc80003f0f070 */
[----:B------:R-:W-:-:S04]  /*6d00*/  SHF.R.U32.HI R0, RZ, 0x1f, R3 ;  /* 0x0000001fff007819 */ /* 0x000fc80000011603 */
[----:B------:R-:W-:-:S04]  /*6d10*/  LEA.HI.SX32 R0, R3, R0, 0x1c ;  /* 0x0000000003007211 */ /* 0x000fc800078fe2ff */
[----:B------:R-:W-:-:S04]  /*6d20*/  VIMNMX R203, RZ, R0, !PT ;  /* 0x00000000ffcb7248 */ /* 0x000fc80007fe0100 */
[----:B------:R-:W-:-:S13]  /*6d30*/  ISETP.GT.AND P1, PT, R184, R203, PT ;  /* 0x000000cbb800720c */ /* 0x000fda0003f24270 */
[----:B------:R-:W-:Y:S05]  /*6d40*/  @!P1 BRA `(.L_x_12056) ;  /* 0x0000019c00089947 */ /* 0x000fea0003800000 */
[----:B------:R0:W-:Y:S01]  /*6d50*/  STL.64 [R1+0x58], RZ ;  /* 0x000058ff01007387 */ /* 0x0001e20000100a00 */
[----:B------:R-:W-:Y:S01]  /*6d60*/  IMAD.U32 R32, RZ, RZ, UR44 ;  /* 0x0000002cff207e24 */ /* 0x000fe2000f8e00ff */
[----:B------:R-:W-:Y:S01]  /*6d70*/  UMOV UR4, 0xffffffff ;  /* 0xffffffff00047882 */ /* 0x000fe20000000000 */
[----:B--2---:R-:W-:Y:S02]  /*6d80*/  IMAD.U32 R39, RZ, RZ, UR44 ;  /* 0x0000002cff277e24 */ /* 0x004fe4000f8e00ff */
[----:B------:R-:W-:Y:S01]  /*6d90*/  IMAD.U32 R40, RZ, RZ, UR44 ;  /* 0x0000002cff287e24 */ /* 0x000fe2000f8e00ff */
[----:B------:R-:W-:Y:S01]  /*6da0*/  IADD3 R32, P0, R32, 0x78, RZ ;  /* 0x0000007820207810 */ /* 0x000fe20007f1e0ff */
[----:B------:R-:W-:Y:S01]  /*6db0*/  IMAD.U32 R24, RZ, RZ, UR44 ;  /* 0x0000002cff187e24 */ /* 0x000fe2000f8e00ff */
[----:B------:R-:W-:Y:S01]  /*6dc0*/  IADD3 R39, P1, R39, 0x70, RZ ;  /* 0x0000007027277810 */ /* 0x000fe20007f3e0ff */
[----:B------:R-:W-:Y:S01]  /*6dd0*/  IMAD.U32 R34, RZ, RZ, UR44 ;  /* 0x0000002cff227e24 */ /* 0x000fe2000f8e00ff */
[----:B------:R-:W-:Y:S01]  /*6de0*/  IADD3 R40, P3, R40, 0x60, RZ ;  /* 0x0000006028287810 */ /* 0x000fe20007f7e0ff */
[----:B------:R-:W-:Y:S01]  /*6df0*/  IMAD.X R43, RZ, RZ, UR45, P0 ;  /* 0x0000002dff2b7e24 */ /* 0x000fe200080e06ff */
[----:B------:R-:W-:Y:S01]  /*6e00*/  IADD3 R24, P4, R24, 0x58, RZ ;  /* 0x0000005818187810 */ /* 0x000fe20007f9e0ff */
[----:B------:R-:W-:Y:S01]  /*6e10*/  IMAD.X R46, RZ, RZ, UR45, P1 ;  /* 0x0000002dff2e7e24 */ /* 0x000fe200088e06ff */
[----:B------:R-:W-:Y:S01]  /*6e20*/  IADD3 R34, P2, R34, 0x68, RZ ;  /* 0x0000006822227810 */ /* 0x000fe20007f5e0ff */
[----:B------:R-:W-:-:S02]  /*6e30*/  IMAD.X R51, RZ, RZ, UR45, P3 ;  /* 0x0000002dff337e24 */ /* 0x000fc400098e06ff */
[----:B------:R-:W-:Y:S01]  /*6e40*/  IMAD.X R25, RZ, RZ, UR45, P4 ;  /* 0x0000002dff197e24 */ /* 0x000fe2000a0e06ff */
[----:B------:R-:W-:Y:S01]  /*6e50*/  IADD3.X R45, RZ, UR45, RZ, P2, !PT ;  /* 0x0000002dff2d7c10 */ /* 0x000fe200097fe4ff */
[----:B0-----:R-:W-:Y:S08]  /*6e60*/  BRA.DIV UR4, `(.L_x_12057) ;  /* 0x0000024604447947 */ /* 0x001ff0000b800000 */
[----:B------:R0:W1:Y:S02]  /*6e70*/  SHFL.IDX PT, R14, R225, RZ, 0x1f ;  /* 0x00001fffe10e7589 */ /* 0x00006400000e0000 */
.L_x_12371:
[----:B-1----:R-:W-:Y:S01]  /*6e80*/  LEA.HI R0, R14, R14, RZ, 0x1 ;  /* 0x0000000e0e007211 */ /* 0x002fe200078f08ff */
[C---:B------:R-:W-:Y:S01]  /*6e90*/  VIADD R26, R148.reuse, 0x18400 ;  /* 0x00018400941a7836 */ /* 0x040fe20000000000 */
[----:B------:R-:W-:Y:S01]  /*6ea0*/  STL.128 [R1+0x90], RZ ;  /* 0x000090ff01007387 */ /* 0x000fe20000100c00 */
[----:B------:R-:W-:Y:S01]  /*6eb0*/  VIADD R7, R148, 0x400 ;  /* 0x0000040094077836 */ /* 0x000fe20000000000 */
[----:B------:R-:W-:Y:S01]  /*6ec0*/  LOP3.LUT R3, R0, 0x1e, RZ, 0xc0, !PT ;  /* 0x0000001e00037812 */ /* 0x000fe200078ec0ff */
[----:B------:R-:W-:Y:S01]  /*6ed0*/  VIADD R0, R148, 0x1c400 ;  /* 0x0001c40094007836 */ /* 0x000fe20000000000 */
[----:B------:R-:W-:Y:S01]  /*6ee0*/  STL.128 [R1+0xa0], RZ ;  /* 0x0000a0ff01007387 */ /* 0x000fe20000100c00 */
[----:B------:R-:W-:Y:S01]  /*6ef0*/  IMAD.MOV.U32 R4, RZ, RZ, 0x1 ;  /* 0x00000001ff047424 */ /* 0x000fe200078e00ff */
[----:B------:R-:W-:Y:S01]  /*6f00*/  SHF.R.U32.HI R7, RZ, 0x4, R7 ;  /* 0x00000004ff077819 */ /* 0x000fe20000011607 */
[----:B------:R-:W-:Y:S01]  /*6f10*/  IMAD.IADD R3, R14, 0x1, -R3 ;  /* 0x000000010e037824 */ /* 0x000fe200078e0a03 */
[----:B------:R-:W-:Y:S01]  /*6f20*/  SHF.R.U32.HI R0, RZ, 0x4, R0 ;  /* 0x00000004ff007819 */ /* 0x000fe20000011600 */
[----:B------:R-:W-:Y:S01]  /*6f30*/  IMAD.MOV.U32 R5, RZ, RZ, RZ ;  /* 0x000000ffff057224 */ /* 0x000fe200078e00ff */
[----:B------:R-:W-:Y:S01]  /*6f40*/  LOP3.LUT R8, R7, 0x3fff, RZ, 0xc0, !PT ;  /* 0x00003fff07087812 */ /* 0x000fe200078ec0ff */
[----:B------:R-:W-:Y:S01]  /*6f50*/  IMAD R3, R3, 0x2000, R26 ;  /* 0x0000200003037824 */ /* 0x000fe200078e021a */
[----:B------:R-:W-:Y:S01]  /*6f60*/  LOP3.LUT R0, R0, 0x3fff, RZ, 0xc0, !PT ;  /* 0x00003fff00007812 */ /* 0x000fe200078ec0ff */
[----:B------:R-:W-:Y:S01]  /*6f70*/  IMAD.MOV.U32 R6, RZ, RZ, 0x1 ;  /* 0x00000001ff067424 */ /* 0x000fe200078e00ff */
[----:B------:R-:W-:Y:S01]  /*6f80*/  LOP3.LUT R8, R8, 0x3000000, RZ, 0xfc, !PT ;  /* 0x0300000008087812 */ /* 0x000fe200078efcff */
[----:B------:R-:W-:Y:S01]  /*6f90*/  IMAD.MOV.U32 R7, RZ, RZ, RZ ;  /* 0x000000ffff077224 */ /* 0x000fe200078e00ff */
[----:B------:R-:W-:Y:S01]  /*6fa0*/  SHF.R.U32.HI R3, RZ, 0x4, R3 ;  /* 0x00000004ff037819 */ /* 0x000fe20000011603 */
[----:B------:R-:W-:Y:S01]  /*6fb0*/  IMAD.MOV.U32 R9, RZ, RZ, 0x40000040 ;  /* 0x40000040ff097424 */ /* 0x000fe200078e00ff */
[----:B------:R-:W-:Y:S01]  /*6fc0*/  LOP3.LUT R0, R0, 0x10000, RZ, 0xfc, !PT ;  /* 0x0001000000007812 */ /* 0x000fe200078efcff */
[----:B------:R-:W-:Y:S01]  /*6fd0*/  STL.128 [R1+0xb0], RZ ;  /* 0x0000b0ff01007387 */ /* 0x000fe20000100c00 */
[----:B------:R-:W-:Y:S01]  /*6fe0*/  LOP3.LUT R3, R3, 0x3fff, RZ, 0xc0, !PT ;  /* 0x00003fff03037812 */ /* 0x000fe200078ec0ff */
[----:B------:R-:W-:Y:S01]  /*6ff0*/  IMAD.U32 R38, RZ, RZ, UR44 ;  /* 0x0000002cff267e24 */ /* 0x000fe2000f8e00ff */
[----:B------:R-:W-:Y:S01]  /*7000*/  LOP3.LUT P0, RZ, R26, 0x1bf, RZ, 0xc0, !PT ;  /* 0x000001bf1aff7812 */ /* 0x000fe2000780c0ff */
[----:B------:R1:W-:Y:S01]  /*7010*/  STL.128 [R1+0x60], R4 ;  /* 0x0000600401007387 */ /* 0x0003e20000100c00 */
[----:B------:R-:W-:Y:S01]  /*7020*/  LOP3.LUT R3, R3, 0x10000, RZ, 0xfc, !PT ;  /* 0x0001000003037812 */ /* 0x000fe200078efcff */
[----:B------:R-:W-:Y:S01]  /*7030*/  BSSY B6, `(.L_x_12058) ;  /* 0x000001d000067945 */ /* 0x000fe20003800000 */
[----:B------:R-:W-:Y:S01]  /*7040*/  IADD3 R38, P1, R38, 0x90, RZ ;  /* 0x0000009026267810 */ /* 0x000fe20007f3e0ff */
[----:B------:R2:W-:Y:S04]  /*7050*/  STL.64 [R1+0x80], R8 ;  /* 0x0000800801007387 */ /* 0x0005e80000100a00 */
[----:B------:R2:W-:Y:S01]  /*7060*/  STL.128 [R1+0xc0], RZ ;  /* 0x0000c0ff01007387 */ /* 0x0005e20000100c00 */
[----:B------:R-:W-:-:S03]  /*7070*/  IMAD.X R37, RZ, RZ, UR45, P1 ;  /* 0x0000002dff257e24 */ /* 0x000fc600088e06ff */
[----:B------:R2:W-:Y:S01]  /*7080*/  STL.128 [R1+0xd0], RZ ;  /* 0x0000d0ff01007387 */ /* 0x0005e20000100c00 */
[----:B-1----:R-:W-:-:S03]  /*7090*/  IMAD.MOV.U32 R6, RZ, RZ, R0 ;  /* 0x000000ffff067224 */ /* 0x002fc600078e0000 */
[----:B------:R2:W-:Y:S01]  /*70a0*/  STL.128 [R1+0xe0], RZ ;  /* 0x0000e0ff01007387 */ /* 0x0005e20000100c00 */
[----:B------:R-:W-:Y:S02]  /*70b0*/  IMAD.MOV.U32 R7, RZ, RZ, 0x40000040 ;  /* 0x40000040ff077424 */ /* 0x000fe400078e00ff */
[----:B------:R-:W-:Y:S02]  /*70c0*/  IMAD.MOV.U32 R4, RZ, RZ, R3 ;  /* 0x000000ffff047224 */ /* 0x000fe400078e0003 */
[----:B------:R-:W-:-:S05]  /*70d0*/  IMAD.MOV.U32 R5, RZ, RZ, 0x40000040 ;  /* 0x40000040ff057424 */ /* 0x000fca00078e00ff */
[----:B------:R2:W-:Y:S01]  /*70e0*/  STL.128 [R1+0x70], R4 ;  /* 0x0000700401007387 */ /* 0x0005e20000100c00 */
[----:B------:R-:W-:Y:S05]  /*70f0*/  @!P0 BRA `(.L_x_12059) ;  /* 0x0000000000408947 */ /* 0x000fea0003800000 */
[----:B------:R-:W-:Y:S01]  /*7100*/  MOV R0, 0x0 ;  /* 0x0000000000007802 */ /* 0x000fe20000000f00 */
[----:B------:R-:W-:Y:S01]  /*7110*/  ULDC.64 UR4, c[0x4][0xf0] ;  /* 0x01003c0000047ab9 */ /* 0x000fe20000000a00 */
[----:B------:R-:W-:Y:S01]  /*7120*/  ULDC.64 UR6, c[0x4][0xf8] ;  /* 0x01003e0000067ab9 */ /* 0x000fe20000000a00 */
[----:B--2---:R-:W-:Y:S01]  /*7130*/  IMAD.U32 R4, RZ, RZ, UR4 ;  /* 0x00000004ff047e24 */ /* 0x004fe2000f8e00ff */
[----:B------:R1:W2:Y:S01]  /*7140*/  LDC.64 R14, c[0x4][R0] ;  /* 0x01000000000e7b82 */ /* 0x0002a20000000a00 */
        /* <DEDUP_REMOVED lines=10> */
[----:B0-23-5:R-:W-:Y:S05]  /*71f0*/  CALL.ABS.NOINC R14 ;  /* 0x000000000e007343 */ /* 0x02dfea0003c00000 */
.L_x_12059:
[----:B------:R-:W-:Y:S05]  /*7200*/  BSYNC B6 ;  /* 0x0000000000067941 */ /* 0x000fea0003800000 */
.L_x_12058:
[----:B------:R-:W1:Y:S01]  /*7210*/  S2R R27, SR_TID.X ;  /* 0x00000000001b7919 */ /* 0x000e620000002100 */
[----:B------:R-:W4:Y:S01]  /*7220*/  LDC.64 R10, c[0x0][0x9d8] ;  /* 0x00027600ff0a7b82 */ /* 0x000f220000000a00 */
[----:B------:R-:W-:Y:S01]  /*7230*/  UIADD3 UR5, UP0, UR44, 0xf0, URZ ;  /* 0x000000f02c057890 */ /* 0x000fe2000ff1e03f */
[----:B--2---:R-:W-:Y:S01]  /*7240*/  IMAD.MOV.U32 R8, RZ, RZ, RZ ;  /* 0x000000ffff087224 */ /* 0x004fe200078e00ff */
[----:B------:R-:W-:Y:S01]  /*7250*/  STL.64 [R1+0x100], R24 ;  /* 0x0001001801007387 */ /* 0x000fe20000100a00 */
[----:B------:R-:W-:Y:S01]  /*7260*/  IMAD.U32 R0, RZ, RZ, UR44 ;  /* 0x0000002cff007e24 */ /* 0x000fe2000f8e00ff */
[----:B------:R-:W-:Y:S01]  /*7270*/  UIADD3.X UR6, URZ, UR45, URZ, UP0, !UPT ;  /* 0x0000002d3f067290 */ /* 0x000fe200087fe43f */
[----:B------:R-:W-:Y:S01]  /*7280*/  IMAD.U32 R41, RZ, RZ, UR44 ;  /* 0x0000002cff297e24 */ /* 0x000fe2000f8e00ff */
[----:B------:R-:W-:Y:S01]  /*7290*/  UIADD3 UR4, UP0, UR44, 0x13c, URZ ;  /* 0x0000013c2c047890 */ /* 0x000fe2000ff1e03f */
[----:B------:R-:W2:Y:S01]  /*72a0*/  LDC.64 R20, c[0x0][0x9e0] ;  /* 0x00027800ff147b82 */ /* 0x000ea20000000a00 */
[----:B------:R-:W-:Y:S01]  /*72b0*/  IMAD.U32 R12, RZ, RZ, UR5 ;  /* 0x00000005ff0c7e24 */ /* 0x000fe2000f8e00ff */
[----:B------:R-:W-:Y:S01]  /*72c0*/  STL.64 [R1+0xf0], R218 ;  /* 0x0000f0da01007387 */ /* 0x000fe20000100a00 */
[----:B------:R-:W-:Y:S01]  /*72d0*/  UIADD3.X UR5, URZ, UR45, URZ, UP0, !UPT ;  /* 0x0000002d3f057290 */ /* 0x000fe200087fe43f */
[----:B------:R-:W-:Y:S01]  /*72e0*/  IMAD.U32 R13, RZ, RZ, UR6 ;  /* 0x00000006ff0d7e24 */ /* 0x000fe2000f8e00ff */
[----:B------:R-:W-:Y:S01]  /*72f0*/  IADD3 R41, P3, R41, 0x108, RZ ;  /* 0x0000010829297810 */ /* 0x000fe20007f7e0ff */
[----:B------:R-:W-:Y:S01]  /*7300*/  IMAD.U32 R14, RZ, RZ, UR4 ;  /* 0x00000004ff0e7e24 */ /* 0x000fe2000f8e00ff */
[----:B------:R-:W-:Y:S01]  /*7310*/  STL.U8 [R1+0x108], RZ ;  /* 0x000108ff01007387 */ /* 0x000fe20000100000 */
[----:B------:R-:W0:Y:S01]  /*7320*/  LDC.64 R48, c[0x0][0x9e8] ;  /* 0x00027a00ff307b82 */ /* 0x000e220000000a00 */
[----:B------:R-:W-:Y:S01]  /*7330*/  IMAD.U32 R15, RZ, RZ, UR5 ;  /* 0x00000005ff0f7e24 */ /* 0x000fe2000f8e00ff */
[----:B------:R-:W-:Y:S01]  /*7340*/  ULDC UR4, c[0x0][0x3f4] ;  /* 0x0000fd0000047ab9 */ /* 0x000fe20000000800 */
[----:B------:R-:W-:Y:S01]  /*7350*/  STL.64 [R1+0xf8], R12 ;  /* 0x0000f80c01007387 */ /* 0x000fe20000100a00 */
[----:B------:R-:W-:Y:S01]  /*7360*/  ISETP.LT.AND P0, PT, RZ, UR4, PT ;  /* 0x00000004ff007c0c */ /* 0x000fe2000bf01270 */
[----:B------:R-:W-:-:S02]  /*7370*/  IMAD.U32 R3, RZ, RZ, UR44 ;  /* 0x0000002cff037e24 */ /* 0x000fc4000f8e00ff */
[----:B------:R-:W-:Y:S01]  /*7380*/  STL.64 [R1+0x140], R14 ;  /* 0x0001400e01007387 */ /* 0x000fe20000100a00 */
[----:B------:R-:W3:Y:S01]  /*7390*/  LDC R6, c[0x0][0x450] ;  /* 0x00011400ff067b82 */ /* 0x000ee20000000800 */
[----:B----4-:R-:W-:Y:S02]  /*73a0*/  IMAD.MOV.U32 R30, RZ, RZ, R11 ;  /* 0x000000ffff1e7224 */ /* 0x010fe400078e000b */
[----:B------:R-:W-:Y:S02]  /*73b0*/  IMAD.MOV.U32 R7, RZ, RZ, R10 ;  /* 0x000000ffff077224 */ /* 0x000fe400078e000a */
[----:B------:R-:W-:Y:S02]  /*73c0*/  IMAD.X R54, RZ, RZ, UR45, P3 ;  /* 0x0000002dff367e24 */ /* 0x000fe400098e06ff */
[----:B-1----:R-:W-:Y:S01]  /*73d0*/  VIADD R217, R27, 0xffffff80 ;  /* 0xffffff801bd97836 */ /* 0x002fe20000000000 */
[----:B------:R-:W3:Y:S01]  /*73e0*/  LDC.64 R4, c[0x0][0x448] ;  /* 0x00011200ff047b82 */ /* 0x000ee20000000a00 */
[----:B--2---:R-:W-:-:S02]  /*73f0*/  IMAD.MOV.U32 R9, RZ, RZ, R21 ;  /* 0x000000ffff097224 */ /* 0x004fc400078e0015 */
[----:B------:R-:W-:Y:S01]  /*7400*/  IMAD.MOV.U32 R31, RZ, RZ, R20 ;  /* 0x000000ffff1f7224 */ /* 0x000fe200078e0014 */
[----:B------:R-:W-:Y:S01]  /*7410*/  STL [R1+0x10c], R217 ;  /* 0x00010cd901007387 */ /* 0x000fe20000100800 */
[----:B0-----:R-:W-:-:S03]  /*7420*/  IMAD.MOV.U32 R10, RZ, RZ, R48 ;  /* 0x000000ffff0a7224 */ /* 0x001fc600078e0030 */
[----:B------:R0:W-:Y:S01]  /*7430*/  STL.128 [R1+0x110], R28 ;  /* 0x0001101c01007387 */ /* 0x0001e20000100c00 */
[----:B------:R-:W-:-:S05]  /*7440*/  IMAD.MOV.U32 R11, RZ, RZ, R49 ;  /* 0x000000ffff0b7224 */ /* 0x000fca00078e0031 */
[----:B------:R1:W-:Y:S04]  /*7450*/  STL.128 [R1+0x120], R8 ;  /* 0x0001200801007387 */ /* 0x0003e80000100c00 */
[----:B---3--:R1:W-:Y:S01]  /*7460*/  STL.128 [R1+0x130], R4 ;  /* 0x0001300401007387 */ /* 0x0083e20000100c00 */
[----:B0-----:R-:W-:Y:S01]  /*7470*/  IMAD.U32 R29, RZ, RZ, UR44 ;  /* 0x0000002cff1d7e24 */ /* 0x001fe2000f8e00ff */
[----:B------:R-:W-:Y:S02]  /*7480*/  IADD3 R31, P1, R0, 0x140, RZ ;  /* 0x00000140001f7810 */ /* 0x000fe40007f3e0ff */
[----:B------:R-:W-:Y:S02]  /*7490*/  IADD3 R30, P2, R3, 0x10c, RZ ;  /* 0x0000010c031e7810 */ /* 0x000fe40007f5e0ff */
[----:B------:R-:W-:Y:S01]  /*74a0*/  IADD3 R29, P4, R29, 0xf8, RZ ;  /* 0x000000f81d1d7810 */ /* 0x000fe20007f9e0ff */
[----:B------:R-:W-:Y:S01]  /*74b0*/  IMAD.X R52, RZ, RZ, UR45, P1 ;  /* 0x0000002dff347e24 */ /* 0x000fe200088e06ff */
[----:B------:R-:W-:-:S03]  /*74c0*/  IADD3.X R49, RZ, UR45, RZ, P2, !PT ;  /* 0x0000002dff317c10 */ /* 0x000fc600097fe4ff */
[----:B------:R-:W-:Y:S01]  /*74d0*/  IMAD.X R48, RZ, RZ, UR45, P4 ;  /* 0x0000002dff307e24 */ /* 0x000fe2000a0e06ff */
[----:B------:R-:W-:Y:S07]  /*74e0*/  @P0 BRA `(.L_x_12060) ;  /* 0x0000000000400947 */ /* 0x000fee0003800000 */
[----:B------:R-:W-:-:S04]  /*74f0*/  ULEA.HI UR4, UR37, UR37, URZ, 0x1 ;  /* 0x0000002525047291 */ /* 0x000fc8000f8f083f */
[----:B------:R-:W-:-:S04]  /*7500*/  ULOP3.LUT UR4, UR4, 0xfffffffe, URZ, 0xc0, !UPT ;  /* 0xfffffffe04047892 */ /* 0x000fc8000f8ec03f */
[----:B------:R-:W-:-:S06]  /*7510*/  UIADD3 UR4, UR37, -UR4, URZ ;  /* 0x8000000425047290 */ /* 0x000fcc000fffe03f */
[----:B------:R-:W-:-:S05]  /*7520*/  IMAD.U32 R3, RZ, RZ, UR4 ;  /* 0x00000004ff037e24 */ /* 0x000fca000f8e00ff */
[----:B------:R-:W-:-:S04]  /*7530*/  SHF.L.U32 R3, R3, 0x1f, RZ ;  /* 0x0000001f03037819 */ /* 0x000fc800000006ff */
[----:B------:R0:W2:Y:S03]  /*7540*/  SYNCS.PHASECHK.TRANS64.TRYWAIT P0, [R148+URZ+0x22800], R3 ;  /* 0x02280003940075a7 */ /* 0x0000a6000800017f */
[----:B--2---:R-:W-:Y:S05]  /*7550*/  @!P0 NANOSLEEP.SYNCS 0x989680 ;  /* 0x009896800000895d */ /* 0x004fea0003900000 */
[----:B------:R-:W2:Y:S01]  /*7560*/  @!P0 SYNCS.PHASECHK.TRANS64 P0, [R148+URZ+0x22800], R3 ;  /* 0x02280003940085a7 */ /* 0x000ea2000800007f */
[----:B------:R-:W-:Y:S04]  /*7570*/  BSSY B0, `(.L_x_12061) ;  /* 0x0000006000007945 */ /* 0x000fe80003800000 */
[----:B--2---:R-:W-:Y:S05]  /*7580*/  @P0 BRA `(.L_x_12062) ;  /* 0x0000000000100947 */ /* 0x004fea0003800000 */
.L_x_12063:
[----:B--2---:R2:W3:Y:S02]  /*7590*/  SYNCS.PHASECHK.TRANS64.TRYWAIT P0, [R148+URZ+0x22800], R3 ;  /* 0x02280003940075a7 */ /* 0x0044e4000800017f */
[----:B---3--:R-:W-:Y:S05]  /*75a0*/  @!P0 NANOSLEEP.SYNCS 0x989680 ;  /* 0x009896800000895d */ /* 0x008fea0003900000 */
[----:B------:R-:W3:Y:S02]  /*75b0*/  @!P0 SYNCS.PHASECHK.TRANS64 P0, [R148+URZ+0x22800], R3 ;  /* 0x02280003940085a7 */ /* 0x000ee4000800007f */
[----:B---3--:R-:W-:Y:S05]  /*75c0*/  @!P0 BRA `(.L_x_12063) ;  /* 0xfffffffc00f08947 */ /* 0x008fea000383ffff */
.L_x_12062:
[----:B------:R-:W-:Y:S05]  /*75d0*/  BSYNC B0 ;  /* 0x0000000000007941 */ /* 0x000fea0003800000 */
.L_x_12061:
[----:B------:R-:W-:Y:S05]  /*75e0*/  BRA `(.L_x_12064) ;  /* 0x0000002c008c7947 */ /* 0x000fea0003800000 */
.L_x_12060:
[----:B------:R-:W-:Y:S01]  /*75f0*/  LOP3.LUT P0, RZ, R26, 0x3ff, RZ, 0xc0, !PT ;  /* 0x000003ff1aff7812 */ /* 0x000fe2000780c0ff */
[----:B------:R-:W-:Y:S01]  /*7600*/  ULDC.64 UR4, c[0x0][0x3f8] ;  /* 0x0000fe0000047ab9 */ /* 0x000fe20000000a00 */
[----:B-1---5:R-:W-:Y:S01]  /*7610*/  SHF.R.S32.HI R5, RZ, 0x1f, R2 ;  /* 0x0000001fff057819 */ /* 0x022fe20000011402 */
        /* <DEDUP_REMOVED lines=27> */
.L_x_12066:
[----:B------:R-:W-:Y:S05]  /*77d0*/  BSYNC B6 ;  /* 0x0000000000067941 */ /* 0x000fea0003800000 */
.L_x_12065:
[----:B------:R-:W2:Y:S01]  /*77e0*/  LDL R25, [R1+0x50] ;  /* 0x0000500001197983 */ /* 0x000ea20000100800 */
[----:B------:R-:W-:Y:S01]  /*77f0*/  ULDC.U8 UR4, c[0x0][0x410] ;  /* 0x0001040000047ab9 */ /* 0x000fe20000000000 */
[----:B------:R-:W-:Y:S01]  /*7800*/  BSSY B0, `(.L_x_12067) ;  /* 0x00002b9000007945 */ /* 0x000fe20003800000 */
[----:B------:R-:W-:Y:S01]  /*7810*/  ISETP.NE.AND P0, PT, RZ, UR4, PT ;  /* 0x00000004ff007c0c */ /* 0x000fe2000bf05270 */
[----:B--2---:R-:W-:-:S12]  /*7820*/  IMAD R25, R25, 0x80, R152 ;  /* 0x0000008019197824 */ /* 0x004fd800078e0298 */
[----:B------:R-:W-:Y:S05]  /*7830*/  @!P0 BRA `(.L_x_12068) ;  /* 0x0000001400908947 */ /* 0x000fea0003800000 */
        /* <DEDUP_REMOVED lines=34> */
.L_x_12377:
        /* <DEDUP_REMOVED lines=8> */
[----:B------:R-:W-:Y:S01]  /*7ae0*/  ULDC UR4, c[0x0][0x3f4] ;  /* 0x0000fd0000047ab9 */ /* 0x000fe20000000800 */
[----:B------:R-:W-:Y:S02]  /*7af0*/  CS2R R56, SRZ ;  /* 0x0000000000387805 */ /* 0x000fe4000001ff00 */
[----:B------:R-:W-:Y:S02]  /*7b00*/  ISETP.GE.AND P3, PT, R155, UR4, PT ;  /* 0x000000049b007c0c */ /* 0x000fe4000bf66270 */
[----:B------:R-:W-:Y:S01]  /*7b10*/  ISETP.GE.AND P2, PT, R22, UR4, PT ;  /* 0x0000000416007c0c */ /* 0x000fe2000bf46270 */
[----:B---3--:R-:W-:Y:S01]  /*7b20*/  IMAD.MOV.U32 R15, RZ, RZ, R5 ;  /* 0x000000ffff0f7224 */ /* 0x008fe200078e0005 */
[----:B------:R-:W-:-:S09]  /*7b30*/  CS2R R58, SRZ ;  /* 0x00000000003a7805 */ /* 0x000fd2000001ff00 */
[C---:B------:R-:W-:Y:S01]  /*7b40*/  @!P3 IMAD.SHL.U32 R13, R155.reuse, 0x2, RZ ;  /* 0x000000029b0db824 */ /* 0x040fe200078e00ff */
[----:B------:R-:W-:Y:S01]  /*7b50*/  @!P3 SHF.L.U64.HI R24, R155, 0x1, R221 ;  /* 0x000000019b18b819 */ /* 0x000fe200000102dd */
[----:B-12---:R-:W-:-:S03]  /*7b60*/  @!P2 IMAD.WIDE R8, R22, 0x2, R2 ;  /* 0x000000021608a825 */ /* 0x006fc600078e0202 */
[-C--:B------:R-:W-:Y:S02]  /*7b70*/  @!P3 IADD3 R2, P0, R2, R13.reuse, RZ ;  /* 0x0000000d0202b210 */ /* 0x080fe40007f1e0ff */
[----:B----4-:R-:W-:Y:S02]  /*7b80*/  @!P3 IADD3 R12, P1, R14, R13, RZ ;  /* 0x0000000d0e0cb210 */ /* 0x010fe40007f3e0ff */
[----:B------:R-:W-:Y:S02]  /*7b90*/  CS2R R20, SRZ ;  /* 0x0000000000147805 */ /* 0x000fe4000001ff00 */
[----:B------:R-:W-:Y:S01]  /*7ba0*/  CS2R R26, SRZ ;  /* 0x00000000001a7805 */ /* 0x000fe2000001ff00 */
[----:B------:R-:W-:Y:S01]  /*7bb0*/  @!P2 IMAD.WIDE R10, R22, 0x2, R14 ;  /* 0x00000002160aa825 */ /* 0x000fe200078e020e */
[----:B------:R1:W5:Y:S03]  /*7bc0*/  @!P2 LD.E.64 R56, desc[UR42][R8.64] ;  /* 0x0000002a0838a980 */ /* 0x000366000c101b00 */
[--C-:B------:R-:W-:Y:S01]  /*7bd0*/  @!P3 IMAD.X R3, R3, 0x1, R24.reuse, P0 ;  /* 0x000000010303b824 */ /* 0x100fe200000e0618 */
[----:B------:R1:W5:Y:S01]  /*7be0*/  @!P2 LD.E.64 R58, desc[UR42][R10.64] ;  /* 0x0000002a0a3aa980 */ /* 0x000362000c101b00 */
[----:B------:R-:W-:-:S03]  /*7bf0*/  @!P3 IMAD.X R13, R5, 0x1, R24, P1 ;  /* 0x00000001050db824 */ /* 0x000fc600008e0618 */
[----:B------:R1:W5:Y:S04]  /*7c00*/  @!P3 LD.E.64 R20, desc[UR42][R2.64] ;  /* 0x0000002a0214b980 */ /* 0x000368000c101b00 */
[----:B------:R1:W5:Y:S02]  /*7c10*/  @!P3 LD.E.64 R26, desc[UR42][R12.64] ;  /* 0x0000002a0c1ab980 */ /* 0x000364000c101b00 */
.L_x_12071:
[----:B------:R-:W-:Y:S05]  /*7c20*/  BSYNC B1 ;  /* 0x0000000000017941 */ /* 0x000fea0003800000 */
.L_x_12070:
[----:B---3-5:R-:W-:Y:S01]  /*7c30*/  IMAD.MOV.U32 R5, RZ, RZ, R56 ;  /* 0x000000ffff057224 */ /* 0x028fe200078e0038 */
[----:B------:R-:W-:Y:S01]  /*7c40*/  UMOV UR4, 0xffffffff ;  /* 0xffffffff00047882 */ /* 0x000fe20000000000 */
[----:B-1----:R-:W-:Y:S02]  /*7c50*/  IMAD.MOV.U32 R8, RZ, RZ, R57 ;  /* 0x000000ffff087224 */ /* 0x002fe400078e0039 */
[----:B--2---:R-:W-:Y:S02]  /*7c60*/  IMAD.MOV.U32 R2, RZ, RZ, R20 ;  /* 0x000000ffff027224 */ /* 0x004fe400078e0014 */
        /* <DEDUP_REMOVED lines=18> */
.L_x_12383:
[----:B------:R-:W-:Y:S01]  /*7d90*/  VIADD R25, R25, 0x40 ;  /* 0x0000004019197836 */ /* 0x000fe20000000000 */
[----:B------:R-:W-:Y:S01]  /*7da0*/  BSSY B1, `(.L_x_12073) ;  /* 0x000001a000017945 */ /* 0x000fe20003800000 */
        /* <DEDUP_REMOVED lines=9> */
[----:B0-----:R-:W-:Y:S01]  /*7e40*/  IMAD.MOV.U32 R15, RZ, RZ, R5 ;  /* 0x000000ffff0f7224 */ /* 0x001fe200078e0005 */
[----:B------:R-:W-:-:S09]  /*7e50*/  CS2R R12, SRZ ;  /* 0x00000000000c7805 */ /* 0x000fd2000001ff00 */
[C---:B------:R-:W-:Y:S01]  /*7e60*/  @!P3 IMAD.SHL.U32 R9, R155.reuse, 0x2, RZ ;  /* 0x000000029b09b824 */ /* 0x040fe200078e00ff */
[----:B-1----:R-:W-:Y:S01]  /*7e70*/  @!P3 SHF.L.U64.HI R0, R155, 0x1, R221 ;  /* 0x000000019b00b819 */ /* 0x002fe200000102dd */
[----:B--23--:R-:W-:-:S03]  /*7e80*/  @!P2 IMAD.WIDE R6, R22, 0x2, R2 ;  /* 0x000000021606a825 */ /* 0x00cfc600078e0202 */
        /* <DEDUP_REMOVED lines=11> */
.L_x_12074:
[----:B------:R-:W-:Y:S05]  /*7f40*/  BSYNC B1 ;  /* 0x0000000000017941 */ /* 0x000fea0003800000 */
.L_x_12073:
[----:B------:R-:W-:Y:S01]  /*7f50*/  ULEA.HI UR4, UR37, UR37, URZ, 0x1 ;  /* 0x0000002525047291 */ /* 0x000fe2000f8f083f */
[----:B------:R-:W-:Y:S03]  /*7f60*/  BSSY B1, `(.L_x_12075) ;  /* 0x0000007000017945 */ /* 0x000fe60003800000 */
[----:B------:R-:W-:-:S04]  /*7f70*/  ULOP3.LUT UR4, UR4, 0xfffffffe, URZ, 0xc0, !UPT ;  /* 0xfffffffe04047892 */ /* 0x000fc8000f8ec03f */
[----:B------:R-:W-:-:S06]  /*7f80*/  UIADD3 UR4, UR37, -UR4, URZ ;  /* 0x8000000425047290 */ /* 0x000fcc000fffe03f */
[----:B0-2---:R-:W-:-:S05]  /*7f90*/  IMAD.U32 R3, RZ, RZ, UR4 ;  /* 0x00000004ff037e24 */ /* 0x005fca000f8e00ff */
[----:B------:R-:W-:-:S04]  /*7fa0*/  SHF.L.U32 R3, R3, 0x1f, RZ ;  /* 0x0000001f03037819 */ /* 0x000fc800000006ff */
[----:B------:R-:W0:Y:S02]  /*7fb0*/  SYNCS.PHASECHK.TRANS64.TRYWAIT P0, [R148+URZ+0x22800], R3 ;  /* 0x02280003940075a7 */ /* 0x000e24000800017f */
[----:B0-----:R-:W-:Y:S05]  /*7fc0*/  @!P0 BRA `(.L_x_12076) ;  /* 0x0000023400f48947 */ /* 0x001fea0003800000 */
.L_x_12384:
[----:B------:R-:W-:Y:S05]  /*7fd0*/  BSYNC B1 ;  /* 0x0000000000017941 */ /* 0x000fea0003800000 */
.L_x_12075:
[----:B-1----:R-:W2:Y:S01]  /*7fe0*/  LDL R4, [R1+0x50] ;  /* 0x0000500001047983 */ /* 0x002ea20000100800 */
[C---:B------:R-:W-:Y:S01]  /*7ff0*/  IMAD.SHL.U32 R0, R215.reuse, 0x40, RZ ;  /* 0x00000040d7007824 */ /* 0x040fe200078e00ff */
[----:B------:R-:W-:Y:S01]  /*8000*/  LOP3.LUT P1, RZ, R215, 0x4, RZ, 0xc0, !PT ;  /* 0x00000004d7ff7812 */ /* 0x000fe2000782c0ff */
[----:B---3-5:R-:W-:Y:S01]  /*8010*/  IMAD.MOV.U32 R2, RZ, RZ, R9 ;  /* 0x000000ffff027224 */ /* 0x028fe200078e0009 */
[----:B------:R-:W-:Y:S01]  /*8020*/  BSSY B1, `(.L_x_12077) ;  /* 0x000007f000017945 */ /* 0x000fe20003800000 */
[----:B------:R-:W-:Y:S01]  /*8030*/  IMAD.MOV.U32 R5, RZ, RZ, R25 ;  /* 0x000000ffff057224 */ /* 0x000fe200078e0019 */
[----:B0-----:R-:W-:Y:S01]  /*8040*/  LOP3.LUT R3, R0, 0x1c0, RZ, 0xc0, !PT ;  /* 0x000001c000037812 */ /* 0x001fe200078ec0ff */
[----:B------:R-:W-:-:S03]  /*8050*/  IMAD.MOV.U32 R6, RZ, RZ, R10 ;  /* 0x000000ffff067224 */ /* 0x000fc600078e000a */
[----:B------:R-:W-:Y:S02]  /*8060*/  LOP3.LUT R0, R3, 0x18, R16, 0xf8, !PT ;  /* 0x0000001803007812 */ /* 0x000fe400078ef810 */
[----:B------:R-:W-:Y:S02]  /*8070*/  SHF.R.U32.HI R3, RZ, 0x3, R3 ;  /* 0x00000003ff037819 */ /* 0x000fe40000011603 */
[----:B------:R-:W-:Y:S01]  /*8080*/  PRMT R68, R5, 0x7610, R68 ;  /* 0x0000761005447816 */ /* 0x000fe20000000044 */
[----:B------:R-:W-:Y:S01]  /*8090*/  IMAD.MOV.U32 R5, RZ, RZ, R12 ;  /* 0x000000ffff057224 */ /* 0x000fe200078e000c */
[----:B------:R-:W-:Y:S01]  /*80a0*/  LOP3.LUT R3, R0, R3, RZ, 0x3c, !PT ;  /* 0x0000000300037212 */ /* 0x000fe200078e3cff */
[----:B------:R-:W-:Y:S01]  /*80b0*/  IMAD.MOV.U32 R0, RZ, RZ, R8 ;  /* 0x000000ffff007224 */ /* 0x000fe200078e0008 */
[----:B----4-:R-:W-:Y:S01]  /*80c0*/  PRMT R14, R6, 0x7610, R14 ;  /* 0x00007610060e7816 */ /* 0x010fe2000000000e */
[----:B------:R-:W-:Y:S01]  /*80d0*/  IMAD.MOV.U32 R6, RZ, RZ, R13 ;  /* 0x000000ffff067224 */ /* 0x000fe200078e000d */
[----:B------:R-:W-:Y:S01]  /*80e0*/  PRMT R69, R5, 0x7610, R69 ;  /* 0x0000761005457816 */ /* 0x000fe20000000045 */
[----:B------:R-:W-:-:S05]  /*80f0*/  IMAD R3, R204, 0x200, R3 ;  /* 0x00000200cc037824 */ /* 0x000fca00078e0203 */
[----:B------:R-:W-:Y:S02]  /*8100*/  LEA R148, R3, R148, 0x1 ;  /* 0x0000009403947211 */ /* 0x000fe400078e08ff */
[----:B------:R-:W-:Y:S01]  /*8110*/  PRMT R3, R2, 0x7610, R3 ;  /* 0x0000761002037816 */ /* 0x000fe20000000003 */
[----:B------:R-:W-:Y:S02]  /*8120*/  IMAD.MOV.U32 R2, RZ, RZ, R24 ;  /* 0x000000ffff027224 */ /* 0x000fe400078e0018 */
[----:B------:R-:W-:Y:S01]  /*8130*/  VIADD R7, R148, 0x18400 ;  /* 0x0001840094077836 */ /* 0x000fe20000000000 */
[----:B------:R-:W-:Y:S02]  /*8140*/  PRMT R3, R3, 0x5410, R6 ;  /* 0x0000541003037816 */ /* 0x000fe40000000006 */
[----:B------:R-:W-:Y:S01]  /*8150*/  PRMT R0, R0, 0x5410, R2 ;  /* 0x0000541000007816 */ /* 0x000fe20000000002 */
[----:B------:R-:W-:Y:S02]  /*8160*/  VIADD R2, R148, 0x18440 ;  /* 0x0001844094027836 */ /* 0x000fe40000000000 */
[----:B------:R-:W-:-:S02]  /*8170*/  @P1 VIADD R2, R7, 0xffffffc0 ;  /* 0xffffffc007021836 */ /* 0x000fc40000000000 */
[----:B--2---:R-:W-:-:S05]  /*8180*/  IMAD R4, R4, -0x80, R28 ;  /* 0xffffff8004047824 */ /* 0x004fca00078e021c */
[----:B------:R-:W-:Y:S01]  /*8190*/  VIMNMX R65, R4, 0x80, PT ;  /* 0x0000008004417848 */ /* 0x000fe20003fe0100 */
[----:B------:R-:W-:-:S03]  /*81a0*/  IMAD.MOV.U32 R4, RZ, RZ, R11 ;  /* 0x000000ffff047224 */ /* 0x000fc600078e000b */
        /* <DEDUP_REMOVED lines=54> */
.L_x_12080:
[----:B------:R-:W-:Y:S05]  /*8510*/  BSYNC B2 ;  /* 0x0000000000027941 */ /* 0x000fea0003800000 */
.L_x_12079:
[----:B------:R-:W-:Y:S05]  /*8520*/  @P1 BRA `(.L_x_12078) ;  /* 0x0000000000b81947 */ /* 0x000fea0003800000 */
[----:B0-----:R-:W0:Y:S01]  /*8530*/  LDS.128 R4, [R2] ;  /* 0x0000000002047984 */ /* 0x001e220000000c00 */
[----:B------:R-:W-:Y:S02]  /*8540*/  SHF.R.U32.HI R56, RZ, 0x10, R27 ;  /* 0x00000010ff387819 */ /* 0x000fe4000001161b */
[--C-:B------:R-:W-:Y:S02]  /*8550*/  SHF.R.U32.HI R50, RZ, 0x10, R21.reuse ;  /* 0x00000010ff327819 */ /* 0x100fe40000011615 */
        /* <DEDUP_REMOVED lines=8> */
[C---:B------:R-:W-:Y:S02]  /*85e0*/  PRMT R28, R67.reuse, 0x5432, R28 ;  /* 0x00005432431c7816 */ /* 0x040fe4000000001c */
[----:B------:R-:W-:Y:S02]  /*85f0*/  PRMT R55, R67, 0x5410, R55 ;  /* 0x0000541043377816 */ /* 0x000fe40000000037 */
[C---:B0-----:R-:W-:Y:S01]  /*8600*/  LOP3.LUT R21, R6.reuse, 0xffff0000, RZ, 0xc0, !PT ;  /* 0xffff000006157812 */ /* 0x041fe200078ec0ff */
        /* <DEDUP_REMOVED lines=32> */
.L_x_12078:
[----:B------:R-:W-:Y:S05]  /*8810*/  BSYNC B1 ;  /* 0x0000000000017941 */ /* 0x000fea0003800000 */
.L_x_12077:
[----:B------:R-:W-:-:S13]  /*8820*/  ISETP.GE.AND P0, PT, R190, R65, PT ;  /* 0x00000041be00720c */ /* 0x000fda0003f06270 */
[----:B------:R-:W-:Y:S05]  /*8830*/  @P0 BRA `(.L_x_12081) ;  /* 0x0000001800d40947 */ /* 0x000fea0003800000 */
[----:B01----:R-:W0:Y:S01]  /*8840*/  LDC R4, c[0x0][0x3f4] ;  /* 0x0000fd00ff047b82 */ /* 0x003e220000000800 */
[----:B------:R-:W-:Y:S01]  /*8850*/  BSSY B1, `(.L_x_12082) ;  /* 0x0000032000017945 */ /* 0x000fe20003800000 */
[-C--:B0-----:R-:W-:Y:S02]  /*8860*/  ISETP.GE.AND P0, PT, R22, R4.reuse, PT ;  /* 0x000000041600720c */ /* 0x081fe40003f06270 */
[----:B------:R-:W-:-:S11]  /*8870*/  ISETP.GE.AND P1, PT, R155, R4, PT ;  /* 0x000000049b00720c */ /* 0x000fd60003f26270 */
[----:B------:R-:W-:Y:S05]  /*8880*/  @P0 BRA `(.L_x_12083) ;  /* 0x0000000000b80947 */ /* 0x000fea0003800000 */
[----:B------:R-:W0:Y:S01]  /*8890*/  LDS.128 R4, [R148+0x1a400] ;  /* 0x01a4000094047984 */ /* 0x000e220000000c00 */
[----:B------:R-:W-:Y:S02]  /*88a0*/  SHF.R.U64 R24, R24, 0x10, R25 ;  /* 0x0000001018187819 */ /* 0x000fe40000001219 */
[----:B------:R-:W-:Y:S02]  /*88b0*/  SHF.R.U32.HI R28, RZ, 0x10, R13 ;  /* 0x00000010ff1c7819 */ /* 0x000fe4000001160d */
[----:B------:R-:W-:Y:S02]  /*88c0*/  SHF.R.U32.HI R25, RZ, 0x10, R25 ;  /* 0x00000010ff197819 */ /* 0x000fe40000011619 */
[----:B------:R-:W-:Y:S02]  /*88d0*/  PRMT R28, R3, 0x5432, R28 ;  /* 0x00005432031c7816 */ /* 0x000fe4000000001c */
[----:B------:R-:W-:Y:S02]  /*88e0*/  PRMT R25, R68, 0x5410, R25 ;  /* 0x0000541044197816 */ /* 0x000fe40000000019 */
[----:B------:R-:W-:Y:S01]  /*88f0*/  SHF.R.U64 R27, R12, 0x10, R13 ;  /* 0x000000100c1b7819 */ /* 0x000fe2000000120d */
[----:B------:R-:W-:Y:S01]  /*8900*/  IMAD.U32 R50, R28, 0x10000, RZ ;  /* 0x000100001c327824 */ /* 0x000fe200078e00ff */
[----:B------:R-:W-:Y:S01]  /*8910*/  PRMT R24, R0, 0x5432, R24 ;  /* 0x0000543200187816 */ /* 0x000fe20000000018 */
[----:B------:R-:W-:Y:S01]  /*8920*/  IMAD.U32 R26, R25, 0x10000, RZ ;  /* 0x00010000191a7824 */ /* 0x000fe200078e00ff */
[----:B------:R-:W-:-:S02]  /*8930*/  LOP3.LUT R28, R28, 0xffff0000, RZ, 0xc0, !PT ;  /* 0xffff00001c1c7812 */ /* 0x000fc400078ec0ff */
[----:B------:R-:W-:Y:S02]  /*8940*/  LOP3.LUT R25, R25, 0xffff0000, RZ, 0xc0, !PT ;  /* 0xffff000019197812 */ /* 0x000fe400078ec0ff */
[----:B------:R-:W-:Y:S02]  /*8950*/  PRMT R27, R69, 0x5410, R27 ;  /* 0x00005410451b7816 */ /* 0x000fe4000000001b */
[C---:B0-----:R-:W-:Y:S01]  /*8960*/  LOP3.LUT R13, R6.reuse, 0xffff0000, RZ, 0xc0, !PT ;  /* 0xffff0000060d7812 */ /* 0x041fe200078ec0ff */
        /* <DEDUP_REMOVED lines=12> */
[CC--:B------:R-:W-:Y:S01]  /*8a30*/  FMUL.FTZ R55, R21.reuse, R28.reuse ;  /* 0x0000001c15377220 */ /* 0x0c0fe20000410000 */
        /* <DEDUP_REMOVED lines=19> */
.L_x_12083:
[----:B------:R-:W-:Y:S05]  /*8b70*/  BSYNC B1 ;  /* 0x0000000000017941 */ /* 0x000fea0003800000 */
.L_x_12082:
[----:B------:R-:W-:Y:S05]  /*8b80*/  @P1 BRA `(.L_x_12081) ;  /* 0x0000001800001947 */ /* 0x000fea0003800000 */
[----:B0-----:R-:W0:Y:S01]  /*8b90*/  LDS.128 R4, [R2+0x2000] ;  /* 0x0020000002047984 */ /* 0x001e220000000c00 */
[----:B------:R-:W-:Y:S02]  /*8ba0*/  SHF.R.U64 R13, R8, 0x10, R9 ;  /* 0x00000010080d7819 */ /* 0x000fe40000001209 */
[----:B------:R-:W-:Y:S02]  /*8bb0*/  SHF.R.U32.HI R8, RZ, 0x10, R11 ;  /* 0x00000010ff087819 */ /* 0x000fe4000001160b */
[----:B------:R-:W-:Y:S02]  /*8bc0*/  SHF.R.U32.HI R12, RZ, 0x10, R9 ;  /* 0x00000010ff0c7819 */ /* 0x000fe40000011609 */
[----:B------:R-:W-:Y:S02]  /*8bd0*/  SHF.R.U64 R9, R10, 0x10, R11 ;  /* 0x000000100a097819 */ /* 0x000fe4000000120b */
[----:B------:R-:W-:Y:S02]  /*8be0*/  PRMT R15, R15, 0x5410, R8 ;  /* 0x000054100f0f7816 */ /* 0x000fe40000000008 */
[----:B------:R-:W-:-:S02]  /*8bf0*/  PRMT R11, R3, 0x5410, R12 ;  /* 0x00005410030b7816 */ /* 0x000fc4000000000c */
[----:B------:R-:W-:Y:S01]  /*8c00*/  PRMT R10, R0, 0x5410, R13 ;  /* 0x00005410000a7816 */ /* 0x000fe2000000000d */
[----:B------:R-:W-:Y:S01]  /*8c10*/  IMAD.U32 R21, R15, 0x10000, RZ ;  /* 0x000100000f157824 */ /* 0x000fe200078e00ff */
[----:B------:R-:W-:Y:S01]  /*8c20*/  PRMT R14, R14, 0x5410, R9 ;  /* 0x000054100e0e7816 */ /* 0x000fe20000000009 */
        /* <DEDUP_REMOVED lines=23> */
[CC--:B------:R-:W-:Y:S01]  /*8da0*/  FMUL.FTZ R9, R3.reuse, R7.reuse ;  /* 0x0000000703097220 */ /* 0x0c0fe20000410000 */
        /* <DEDUP_REMOVED lines=13> */
.L_x_12068:
[----:B------:R-:W0:Y:S01]  /*8e80*/  LDC R21, c[0x0][0x448] ;  /* 0x00011200ff157b82 */ /* 0x000e220000000800 */
[----:B------:R-:W-:Y:S01]  /*8e90*/  IMAD R5, R220, 0x40, R25 ;  /* 0x00000040dc057824 */ /* 0x000fe200078e0219 */
[----:B------:R-:W-:Y:S01]  /*8ea0*/  ULDC.64 UR4, c[0x0][0x3f8] ;  /* 0x0000fe0000047ab9 */ /* 0x000fe20000000a00 */
[----:B------:R-:W-:Y:S01]  /*8eb0*/  IMAD.MOV.U32 R2, RZ, RZ, R26 ;  /* 0x000000ffff027224 */ /* 0x000fe200078e001a */
[----:B------:R-:W-:Y:S01]  /*8ec0*/  ULDC.64 UR6, c[0x0][0x408] ;  /* 0x0001020000067ab9 */ /* 0x000fe20000000a00 */
[----:B------:R-:W-:Y:S01]  /*8ed0*/  MOV R26, R56 ;  /* 0x00000038001a7202 */ /* 0x000fe20000000f00 */
        /* <DEDUP_REMOVED lines=37> */
[----:B------:R-:W-:-:S06]  /*9130*/  @!P1 IMAD.MOV.U32 R9, RZ, RZ, R5 ;  /* 0x000000ffff099224 */ /* 0x000fcc00078e0005 */
        /* <DEDUP_REMOVED lines=10> */
[----:B0-----:R0:W0:Y:S01]  /*91e0*/  SHFL.IDX PT, R14, R50, 0x1, 0x1c1f ;  /* 0x003c1f00320e7f89 */ /* 0x00102200000e0000 */
[----:B--2---:R-:W-:-:S02]  /*91f0*/  @!P1 IMAD.MOV.U32 R56, RZ, RZ, R10 ;  /* 0x000000ffff389224 */ /* 0x004fc400078e000a */
[----:B------:R-:W-:Y:S02]  /*9200*/  @!P1 IMAD.MOV.U32 R57, RZ, RZ, R11 ;  /* 0x000000ffff399224 */ /* 0x000fe400078e000b */
[----:B------:R-:W-:Y:S02]  /*9210*/  IMAD.MOV.U32 R0, RZ, RZ, R56 ;  /* 0x000000ffff007224 */ /* 0x000fe400078e0038 */
[----:B------:R-:W-:Y:S02]  /*9220*/  IMAD.MOV.U32 R2, RZ, RZ, R57 ;  /* 0x000000ffff027224 */ /* 0x000fe400078e0039 */
[----:B------:R-:W-:Y:S01]  /*9230*/  @!P1 IMAD.MOV.U32 R58, RZ, RZ, R8 ;  /* 0x000000ffff3a9224 */ /* 0x000fe200078e0008 */
[----:B------:R-:W-:Y:S01]  /*9240*/  PRMT R68, R0, 0x7610, R68 ;  /* 0x0000761000447816 */ /* 0x000fe20000000044 */
[----:B------:R-:W-:Y:S01]  /*9250*/  @!P1 IMAD.MOV.U32 R59, RZ, RZ, R9 ;  /* 0x000000ffff3b9224 */ /* 0x000fe200078e0009 */
[----:B------:R2:W0:Y:S01]  /*9260*/  SHFL.IDX PT, R0, R27, 0x1, 0x1c1f ;  /* 0x003c1f001b007f89 */ /* 0x00042200000e0000 */
[----:B------:R-:W-:-:S02]  /*9270*/  PRMT R53, R53, 0x5410, R2 ;  /* 0x0000541035357816 */ /* 0x000fc40000000002 */
[----:B------:R-:W-:Y:S01]  /*9280*/  CS2R R2, SRZ ;  /* 0x0000000000027805 */ /* 0x000fe2000001ff00 */
[----:B------:R-:W-:Y:S02]  /*9290*/  IMAD.MOV.U32 R8, RZ, RZ, R58 ;  /* 0x000000ffff087224 */ /* 0x000fe400078e003a */
[----:B---3--:R-:W-:Y:S02]  /*92a0*/  @!P1 IMAD.MOV.U32 R20, RZ, RZ, R4 ;  /* 0x000000ffff149224 */ /* 0x008fe400078e0004 */
[----:B------:R-:W-:Y:S01]  /*92b0*/  @!P1 IMAD.MOV.U32 R21, RZ, RZ, R5 ;  /* 0x000000ffff159224 */ /* 0x000fe200078e0005 */
[----:B------:R-:W-:Y:S01]  /*92c0*/  PRMT R53, R8, 0x7610, R53 ;  /* 0x0000761008357816 */ /* 0x000fe20000000035 */
[----:B------:R-:W-:Y:S02]  /*92d0*/  @!P1 IMAD.MOV.U32 R2, RZ, RZ, R6 ;  /* 0x000000ffff029224 */ /* 0x000fe400078e0006 */
[----:B------:R-:W-:Y:S02]  /*92e0*/  @!P1 IMAD.MOV.U32 R3, RZ, RZ, R7 ;  /* 0x000000ffff039224 */ /* 0x000fe400078e0007 */
[----:B------:R-:W-:-:S02]  /*92f0*/  IMAD.MOV.U32 R6, RZ, RZ, R20 ;  /* 0x000000ffff067224 */ /* 0x000fc400078e0014 */
[----:B------:R-:W-:Y:S02]  /*9300*/  IMAD.MOV.U32 R7, RZ, RZ, R21 ;  /* 0x000000ffff077224 */ /* 0x000fe400078e0015 */
[----:B------:R-:W-:Y:S01]  /*9310*/  IMAD.MOV.U32 R9, RZ, RZ, R59 ;  /* 0x000000ffff097224 */ /* 0x000fe200078e003b */
[----:B------:R-:W-:Y:S01]  /*9320*/  PRMT R75, R6, 0x7610, R75 ;  /* 0x00007610064b7816 */ /* 0x000fe2000000004b */
[----:B------:R-:W-:Y:S01]  /*9330*/  IMAD.MOV.U32 R4, RZ, RZ, R2 ;  /* 0x000000ffff047224 */ /* 0x000fe200078e0002 */
[----:B------:R-:W-:Y:S01]  /*9340*/  PRMT R76, R7, 0x7610, R76 ;  /* 0x00007610074c7816 */ /* 0x000fe2000000004c */
[----:B------:R-:W-:Y:S01]  /*9350*/  IMAD.MOV.U32 R5, RZ, RZ, R3 ;  /* 0x000000ffff057224 */ /* 0x000fe200078e0003 */
[----:B------:R-:W-:Y:S02]  /*9360*/  PRMT R55, R9, 0x7610, R55 ;  /* 0x0000761009377816 */ /* 0x000fe40000000037 */
[----:B------:R-:W-:Y:S02]  /*9370*/  CS2R R6, SRZ ;  /* 0x0000000000067805 */ /* 0x000fe4000001ff00 */
[----:B0-----:R-:W-:-:S02]  /*9380*/  PRMT R50, R50, 0x5410, R4 ;  /* 0x0000541032327816 */ /* 0x001fc40000000004 */
[----:B-12-4-:R-:W-:-:S07]  /*9390*/  PRMT R74, R5, 0x7610, R74 ;  /* 0x00007610054a7816 */ /* 0x016fce000000004a */
.L_x_12394:
[----:B------:R-:W-:Y:S01]  /*93a0*/  VIADD R25, R25, 0x40 ;  /* 0x0000004019197836 */ /* 0x000fe20000000000 */
[----:B------:R-:W-:Y:S01]  /*93b0*/  BSSY B1, `(.L_x_12085) ;  /* 0x0000012000017945 */ /* 0x000fe20003800000 */
[----:B------:R-:W-:Y:S02]  /*93c0*/  CS2R R4, SRZ ;  /* 0x0000000000047805 */ /* 0x000fe4000001ff00 */
[----:B------:R-:W-:Y:S02]  /*93d0*/  CS2R R10, SRZ ;  /* 0x00000000000a7805 */ /* 0x000fe4000001ff00 */
[----:B------:R-:W-:Y:S02]  /*93e0*/  CS2R R8, SRZ ;  /* 0x0000000000087805 */ /* 0x000fe4000001ff00 */
[----:B------:R-:W-:-:S13]  /*93f0*/  ISETP.GE.AND P1, PT, R25, R28, PT ;  /* 0x0000001c1900720c */ /* 0x000fda0003f26270 */
[----:B------:R-:W-:Y:S05]  /*9400*/  @P1 BRA `(.L_x_12086) ;  /* 0x0000000000301947 */ /* 0x000fea0003800000 */
        /* <DEDUP_REMOVED lines=12> */
.L_x_12086:
[----:B------:R-:W-:Y:S05]  /*94d0*/  BSYNC B1 ;  /* 0x0000000000017941 */ /* 0x000fea0003800000 */
.L_x_12085:
[----:B------:R-:W-:Y:S01]  /*94e0*/  ULEA.HI UR4, UR37, UR37, URZ, 0x1 ;  /* 0x0000002525047291 */ /* 0x000fe2000f8f083f */
[----:B------:R-:W-:Y:S03]  /*94f0*/  BSSY B1, `(.L_x_12087) ;  /* 0x0000007000017945 */ /* 0x000fe60003800000 */
[----:B------:R-:W-:-:S04]  /*9500*/  ULOP3.LUT UR4, UR4, 0xfffffffe, URZ, 0xc0, !UPT ;  /* 0xfffffffe04047892 */ /* 0x000fc8000f8ec03f */
[----:B------:R-:W-:-:S06]  /*9510*/  UIADD3 UR4, UR37, -UR4, URZ ;  /* 0x8000000425047290 */ /* 0x000fcc000fffe03f */
[----:B------:R-:W-:-:S05]  /*9520*/  IMAD.U32 R13, RZ, RZ, UR4 ;  /* 0x00000004ff0d7e24 */ /* 0x000fca000f8e00ff */
[----:B------:R-:W-:-:S04]  /*9530*/  SHF.L.U32 R13, R13, 0x1f, RZ ;  /* 0x0000001f0d0d7819 */ /* 0x000fc800000006ff */
[----:B------:R-:W0:Y:S02]  /*9540*/  SYNCS.PHASECHK.TRANS64.TRYWAIT P1, [R148+URZ+0x22800], R13 ;  /* 0x0228000d940075a7 */ /* 0x000e24000802017f */
[----:B0-----:R-:W-:Y:S05]  /*9550*/  @!P1 BRA `(.L_x_12088) ;  /* 0x00000228001c9947 */ /* 0x001fea0003800000 */
.L_x_12395:
[----:B------:R-:W-:Y:S05]  /*9560*/  BSYNC B1 ;  /* 0x0000000000017941 */ /* 0x000fea0003800000 */
.L_x_12087:
[----:B0-----:R-:W2:Y:S01]  /*9570*/  LDL R13, [R1+0x50] ;  /* 0x00005000010d7983 */ /* 0x001ea20000100800 */
[----:B-----5:R-:W-:Y:S01]  /*9580*/  IMAD.MOV.U32 R12, RZ, RZ, R6 ;  /* 0x000000ffff0c7224 */ /* 0x020fe200078e0006 */
[----:B------:R-:W-:Y:S01]  /*9590*/  BSSY B1, `(.L_x_12089) ;  /* 0x000007b000017945 */ /* 0x000fe20003800000 */
[----:B------:R-:W-:Y:S02]  /*95a0*/  IMAD.MOV.U32 R14, RZ, RZ, R7 ;  /* 0x000000ffff0e7224 */ /* 0x000fe400078e0007 */
[----:B------:R-:W-:Y:S02]  /*95b0*/  IMAD.MOV.U32 R15, RZ, RZ, R11 ;  /* 0x000000ffff0f7224 */ /* 0x000fe400078e000b */
[----:B------:R-:W-:Y:S02]  /*95c0*/  IMAD.MOV.U32 R80, RZ, RZ, R8 ;  /* 0x000000ffff507224 */ /* 0x000fe400078e0008 */
[----:B------:R-:W-:Y:S01]  /*95d0*/  IMAD.MOV.U32 R81, RZ, RZ, R9 ;  /* 0x000000ffff517224 */ /* 0x000fe200078e0009 */
[----:B------:R-:W-:Y:S01]  /*95e0*/  PRMT R50, R15, 0x7610, R50 ;  /* 0x000076100f327816 */ /* 0x000fe20000000032 */
[--C-:B--2---:R-:W-:Y:S01]  /*95f0*/  IMAD R0, R13, -0x80, R28.reuse ;  /* 0xffffff800d007824 */ /* 0x104fe200078e021c */
[----:B------:R-:W-:Y:S01]  /*9600*/  PRMT R28, R14, 0x7610, R28 ;  /* 0x000076100e1c7816 */ /* 0x000fe2000000001c */
[----:B------:R-:W-:-:S03]  /*9610*/  IMAD.MOV.U32 R14, RZ, RZ, R10 ;  /* 0x000000ffff0e7224 */ /* 0x000fc600078e000a */
[----:B------:R-:W-:Y:S02]  /*9620*/  VIMNMX R13, R0, 0x80, PT ;  /* 0x00000080000d7848 */ /* 0x000fe40003fe0100 */
[----:B------:R-:W-:Y:S01]  /*9630*/  PRMT R0, R12, 0x7610, R0 ;  /* 0x000076100c007816 */ /* 0x000fe20000000000 */
[----:B------:R-:W-:Y:S01]  /*9640*/  IMAD.MOV.U32 R12, RZ, RZ, R4 ;  /* 0x000000ffff0c7224 */ /* 0x000fe200078e0004 */
[-C--:B------:R-:W-:Y:S02]  /*9650*/  ISETP.GE.OR P1, PT, R152, R13.reuse, P0 ;  /* 0x0000000d9800720c */ /* 0x080fe40000726670 */
[----:B------:R-:W-:Y:S01]  /*9660*/  ISETP.GE.OR P0, PT, R190, R13, P0 ;  /* 0x0000000dbe00720c */ /* 0x000fe20000706670 */
[----:B------:R-:W-:Y:S01]  /*9670*/  IMAD.MOV.U32 R13, RZ, RZ, R5 ;  /* 0x000000ffff0d7224 */ /* 0x000fe200078e0005 */
[----:B------:R-:W-:Y:S02]  /*9680*/  PRMT R63, R12, 0x7610, R63 ;  /* 0x000076100c3f7816 */ /* 0x000fe4000000003f */
[----:B------:R-:W-:-:S02]  /*9690*/  PRMT R60, R14, 0x7610, R60 ;  /* 0x000076100e3c7816 */ /* 0x000fc4000000003c */
[----:B------:R-:W-:-:S05]  /*96a0*/  PRMT R62, R13, 0x7610, R62 ;  /* 0x000076100d3e7816 */ /* 0x000fca000000003e */
[----:B------:R-:W-:Y:S05]  /*96b0*/  @P1 BRA `(.L_x_12090) ;  /* 0x0000000400a01947 */ /* 0x000fea0003800000 */
[----:B------:R-:W-:Y:S01]  /*96c0*/  IMAD.SHL.U32 R12, R215, 0x40, RZ ;  /* 0x00000040d70c7824 */ /* 0x000fe200078e00ff */
[----:B------:R-:W-:Y:S01]  /*96d0*/  SHF.R.U64 R58, R58, 0x10, R59 ;  /* 0x000000103a3a7819 */ /* 0x000fe2000000123b */
        /* <DEDUP_REMOVED lines=8> */
[----:B------:R-:W-:Y:S02]  /*9760*/  LOP3.LUT R13, R12, R25, RZ, 0x3c, !PT ;  /* 0x000000190c0d7212 */ /* 0x000fe400078e3cff */
[----:B------:R-:W-:Y:S01]  /*9770*/  SHF.R.U32.HI R66, RZ, 0x10, R57 ;  /* 0x00000010ff427819 */ /* 0x000fe20000011639 */
[C---:B------:R-:W-:Y:S01]  /*9780*/  IMAD R25, R204.reuse, 0x200, R15 ;  /* 0x00000200cc197824 */ /* 0x040fe200078e020f */
[----:B------:R-:W-:Y:S01]  /*9790*/  PRMT R58, R53, 0x5410, R58 ;  /* 0x00005410353a7816 */ /* 0x000fe2000000003a */
[----:B------:R-:W-:Y:S01]  /*97a0*/  IMAD R13, R204, 0x200, R13 ;  /* 0x00000200cc0d7824 */ /* 0x000fe200078e020d */
[----:B------:R-:W-:Y:S01]  /*97b0*/  PRMT R67, R75, 0x5410, R67 ;  /* 0x000054104b437816 */ /* 0x000fe20000000043 */
[--C-:B------:R-:W-:Y:S01]  /*97c0*/  IMAD R79, R25, 0x2, R148.reuse ;  /* 0x00000002194f7824 */ /* 0x100fe200078e0294 */
[----:B------:R-:W-:Y:S01]  /*97d0*/  SHF.R.U32.HI R64, RZ, 0x10, R59 ;  /* 0x00000010ff407819 */ /* 0x000fe2000001163b */
[----:B------:R-:W-:Y:S01]  /*97e0*/  IMAD R78, R13, 0x2, R148 ;  /* 0x000000020d4e7824 */ /* 0x000fe200078e0294 */
[----:B------:R-:W-:Y:S01]  /*97f0*/  PRMT R65, R68, 0x5410, R65 ;  /* 0x0000541044417816 */ /* 0x000fe20000000041 */
[----:B------:R-:W-:Y:S01]  /*9800*/  IMAD.U32 R68, R67, 0x10000, RZ ;  /* 0x0001000043447824 */ /* 0x000fe200078e00ff */
[----:B------:R-:W0:Y:S01]  /*9810*/  LDS.128 R24, [R79+0x18400] ;  /* 0x018400004f187984 */ /* 0x000e220000000c00 */
[----:B------:R-:W-:Y:S01]  /*9820*/  PRMT R66, R53, 0x5432, R66 ;  /* 0x0000543235427816 */ /* 0x000fe20000000042 */
[----:B------:R-:W-:Y:S01]  /*9830*/  IMAD.U32 R59, R58, 0x10000, RZ ;  /* 0x000100003a3b7824 */ /* 0x000fe200078e00ff */
[----:B------:R-:W-:Y:S01]  /*9840*/  SHF.R.U32.HI R69, RZ, 0x10, R21 ;  /* 0x00000010ff457819 */ /* 0x000fe20000011615 */
[----:B------:R-:W1:Y:S01]  /*9850*/  LDS.128 R12, [R78+0x18400] ;  /* 0x018400004e0c7984 */ /* 0x000e620000000c00 */
[----:B------:R-:W-:-:S02]  /*9860*/  SHF.R.U64 R70, R2, 0x10, R3 ;  /* 0x0000001002467819 */ /* 0x000fc40000001203 */
[----:B------:R-:W-:Y:S02]  /*9870*/  SHF.R.U32.HI R71, RZ, 0x10, R3 ;  /* 0x00000010ff477819 */ /* 0x000fe40000011603 */
[----:B------:R-:W-:Y:S02]  /*9880*/  LOP3.LUT R67, R67, 0xffff0000, RZ, 0xc0, !PT ;  /* 0xffff000043437812 */ /* 0x000fe400078ec0ff */
[----:B------:R-:W-:Y:S02]  /*9890*/  PRMT R64, R55, 0x5410, R64 ;  /* 0x0000541037407816 */ /* 0x000fe40000000040 */
[----:B------:R-:W-:Y:S02]  /*98a0*/  PRMT R69, R76, 0x5410, R69 ;  /* 0x000054104c457816 */ /* 0x000fe40000000045 */
[----:B------:R-:W-:Y:S02]  /*98b0*/  PRMT R71, R74, 0x5410, R71 ;  /* 0x000054104a477816 */ /* 0x000fe40000000047 */
[----:B------:R-:W-:-:S02]  /*98c0*/  LOP3.LUT R58, R58, 0xffff0000, RZ, 0xc0, !PT ;  /* 0xffff00003a3a7812 */ /* 0x000fc400078ec0ff */
[----:B------:R-:W-:Y:S01]  /*98d0*/  PRMT R70, R50, 0x5432, R70 ;  /* 0x0000543232467816 */ /* 0x000fe20000000046 */
[C---:B0-----:R-:W-:Y:S01]  /*98e0*/  IMAD.U32 R53, R24.reuse, 0x10000, RZ ;  /* 0x0001000018357824 */ /* 0x041fe200078e00ff */
[----:B------:R-:W-:Y:S01]  /*98f0*/  LOP3.LUT R24, R24, 0xffff0000, RZ, 0xc0, !PT ;  /* 0xffff000018187812 */ /* 0x000fe200078ec0ff */
[C---:B------:R-:W-:Y:S01]  /*9900*/  IMAD.U32 R55, R25.reuse, 0x10000, RZ ;  /* 0x0001000019377824 */ /* 0x040fe200078e00ff */
[----:B------:R-:W-:Y:S01]  /*9910*/  LOP3.LUT R25, R25, 0xffff0000, RZ, 0xc0, !PT ;  /* 0xffff000019197812 */ /* 0x000fe200078ec0ff */
[C---:B------:R-:W-:Y:S01]  /*9920*/  FMUL.FTZ R75, R53.reuse, R68 ;  /* 0x00000044354b7220 */ /* 0x040fe20000410000 */
[C---:B-1----:R-:W-:Y:S01]  /*9930*/  SHF.L.U32 R2, R12.reuse, 0x10, RZ ;  /* 0x000000100c027819 */ /* 0x042fe200000006ff */
[----:B------:R-:W-:Y:S01]  /*9940*/  FMUL.FTZ R77, R53, R59 ;  /* 0x0000003b354d7220 */ /* 0x000fe20000410000 */
[----:B------:R-:W-:Y:S01]  /*9950*/  LOP3.LUT R3, R12, 0xffff0000, RZ, 0xc0, !PT ;  /* 0xffff00000c037812 */ /* 0x000fe200078ec0ff */
[----:B------:R-:W-:Y:S01]  /*9960*/  FMUL.FTZ R74, R24, R67 ;  /* 0x00000043184a7220 */ /* 0x000fe20000410000 */
[----:B------:R-:W-:-:S02]  /*9970*/  IMAD.U32 R53, R69, 0x10000, RZ ;  /* 0x0001000045357824 */ /* 0x000fc400078e00ff */
[C---:B------:R-:W-:Y:S01]  /*9980*/  FFMA.FTZ R75, R2.reuse, R59, -R75 ;  /* 0x0000003b024b7223 */ /* 0x040fe2000001084b */
[----:B------:R-:W-:Y:S01]  /*9990*/  FFMA.FTZ R77, R2, R68, R77 ;  /* 0x00000044024d7223 */ /* 0x000fe2000001004d */
[----:B------:R-:W-:Y:S02]  /*99a0*/  IMAD.U32 R2, R64, 0x10000, RZ ;  /* 0x0001000040027824 */ /* 0x000fe400078e00ff */
[-C--:B------:R-:W-:Y:S01]  /*99b0*/  FMUL.FTZ R68, R24, R58.reuse ;  /* 0x0000003a18447220 */ /* 0x080fe20000410000 */
[----:B------:R-:W-:Y:S01]  /*99c0*/  FFMA.FTZ R74, R3, R58, -R74 ;  /* 0x0000003a034a7223 */ /* 0x000fe2000001084a */
[----:B------:R-:W-:Y:S02]  /*99d0*/  IMAD.U32 R12, R13, 0x10000, RZ ;  /* 0x000100000d0c7824 */ /* 0x000fe400078e00ff */
[CC--:B------:R-:W-:Y:S01]  /*99e0*/  FMUL.FTZ R58, R55.reuse, R2.reuse ;  /* 0x00000002373a7220 */ /* 0x0c0fe20000410000 */
[-C--:B------:R-:W-:Y:S01]  /*99f0*/  FMUL.FTZ R59, R55, R53.reuse ;  /* 0x00000035373b7220 */ /* 0x080fe20000410000 */
        /* <DEDUP_REMOVED lines=8> */
[----:B------:R-:W-:Y:S01]  /*9a80*/  FMUL.FTZ R2, R25, R24 ;  /* 0x0000001819027220 */ /* 0x000fe20000410000 */
[----:B------:R-:W-:Y:S02]  /*9a90*/  IMAD.U32 R3, R65, 0x10000, RZ ;  /* 0x0001000041037824 */ /* 0x000fe400078e00ff */
[-C--:B------:R-:W-:Y:S01]  /*9aa0*/  FMUL.FTZ R76, R25, R64.reuse ;  /* 0x00000040194c7220 */ /* 0x080fe20000410000 */
[----:B------:R-:W-:Y:S02]  /*9ab0*/  IMAD.U32 R57, R27, 0x10000, RZ ;  /* 0x000100001b397824 */ /* 0x000fe400078e00ff */
[----:B------:R-:W-:Y:S01]  /*9ac0*/  FMUL.FTZ R55, R56, R53 ;  /* 0x0000003538377220 */ /* 0x000fe20000410000 */
[----:B------:R-:W-:Y:S02]  /*9ad0*/  IMAD.U32 R12, R71, 0x10000, RZ ;  /* 0x00010000470c7824 */ /* 0x000fe400078e00ff */
[----:B------:R-:W-:Y:S01]  /*9ae0*/  FFMA.FTZ R64, R13, R64, -R2 ;  /* 0x000000400d407223 */ /* 0x000fe20000010802 */
[----:B------:R-:W-:-:S02]  /*9af0*/  IMAD.U32 R20, R14, 0x10000, RZ ;  /* 0x000100000e147824 */ /* 0x000fc400078e00ff */
[-C--:B------:R-:W-:Y:S01]  /*9b00*/  FMUL.FTZ R56, R56, R3.reuse ;  /* 0x0000000338387220 */ /* 0x080fe20000410000 */
[----:B------:R-:W-:Y:S01]  /*9b10*/  FFMA.FTZ R25, R13, R24, R76 ;  /* 0x000000180d197223 */ /* 0x000fe2000001004c */
[----:B------:R-:W-:Y:S02]  /*9b20*/  IMAD.U32 R21, R15, 0x10000, RZ ;  /* 0x000100000f157824 */ /* 0x000fe400078e00ff */
[C---:B------:R-:W-:Y:S01]  /*9b30*/  FMUL.FTZ R24, R57.reuse, R12 ;  /* 0x0000000c39187220 */ /* 0x040fe20000410000 */
[----:B------:R-:W-:Y:S02]  /*9b40*/  IMAD.U32 R2, R66, 0x10000, RZ ;  /* 0x0001000042027824 */ /* 0x000fe400078e00ff */
[C---:B------:R-:W-:Y:S01]  /*9b50*/  FFMA.FTZ R55, R20.reuse, R3, -R55 ;  /* 0x0000000314377223 */ /* 0x040fe20000010837 */
        /* <DEDUP_REMOVED lines=15> */
[-C--:B------:R-:W-:Y:S01]  /*9c50*/  FMUL.FTZ R27, R27, R66.reuse ;  /* 0x000000421b1b7220 */ /* 0x080fe20000410000 */
[----:B------:R-:W-:Y:S01]  /*9c60*/  F2FP.BF16.F32.PACK_AB R24, R68, R77 ;  /* 0x0000004d4418723e */ /* 0x000fe200000010ff */
        /* <DEDUP_REMOVED lines=11> */
[----:B------:R-:W-:-:S05]  /*9d20*/  F2FP.BF16.F32.PACK_AB R27, R2, R21 ;  /* 0x00000015021b723e */ /* 0x000fca00000010ff */
[----:B------:R0:W-:Y:S02]  /*9d30*/  STS.128 [R79+0x18400], R24 ;  /* 0x018400184f007388 */ /* 0x0001e40000000c00 */
.L_x_12090:
[----:B------:R-:W-:Y:S05]  /*9d40*/  BSYNC B1 ;  /* 0x0000000000017941 */ /* 0x000fea0003800000 */
.L_x_12089:
[----:B------:R-:W-:Y:S02]  /*9d50*/  PRMT R56, R80, 0x7610, R56 ;  /* 0x0000761050387816 */ /* 0x000fe40000000038 */
[----:B------:R-:W-:Y:S01]  /*9d60*/  PRMT R58, R81, 0x7610, R58 ;  /* 0x00007610513a7816 */ /* 0x000fe2000000003a */
[----:B------:R-:W-:Y:S06]  /*9d70*/  @P0 BRA `(.L_x_12081) ;  /* 0x0000000400840947 */ /* 0x000fec0003800000 */
[----:B------:R-:W-:Y:S01]  /*9d80*/  IMAD.IADD R2, R16, 0x1, R61 ;  /* 0x0000000110027824 */ /* 0x000fe200078e023d */
[----:B0-----:R-:W0:Y:S01]  /*9d90*/  LDS.128 R12, [R223+0x18400] ;  /* 0x01840000df0c7984 */ /* 0x001e220000000c00 */
[----:B------:R-:W-:Y:S02]  /*9da0*/  SHF.R.U64 R53, R8, 0x10, R9 ;  /* 0x0000001008357819 */ /* 0x000fe40000001209 */
[----:B------:R-:W-:Y:S02]  /*9db0*/  SHF.R.U32.HI R57, RZ, 0x10, R5 ;  /* 0x00000010ff397819 */ /* 0x000fe40000011605 */
[----:B------:R-:W-:Y:S02]  /*9dc0*/  LOP3.LUT R3, R205, 0x38, R2, 0xf8, !PT ;  /* 0x00000038cd037812 */ /* 0x000fe400078ef802 */
[----:B------:R-:W-:Y:S02]  /*9dd0*/  PRMT R53, R56, 0x5410, R53 ;  /* 0x0000541038357816 */ /* 0x000fe40000000035 */
[----:B------:R-:W-:-:S02]  /*9de0*/  LOP3.LUT R2, R3, R206, RZ, 0x3c, !PT ;  /* 0x000000ce03027212 */ /* 0x000fc400078e3cff */
[----:B------:R-:W-:Y:S02]  /*9df0*/  SHF.R.U64 R21, R6, 0x10, R7 ;  /* 0x0000001006157819 */ /* 0x000fe40000001207 */
[----:B------:R-:W-:Y:S01]  /*9e00*/  SHF.R.U32.HI R55, RZ, 0x10, R9 ;  /* 0x00000010ff377819 */ /* 0x000fe20000011609 */
[----:B------:R-:W-:Y:S01]  /*9e10*/  IMAD.IADD R3, R207, 0x1, R2 ;  /* 0x00000001cf037824 */ /* 0x000fe200078e0202 */
[----:B------:R-:W-:Y:S02]  /*9e20*/  SHF.R.U64 R2, R4, 0x10, R5 ;  /* 0x0000001004027819 */ /* 0x000fe40000001205 */
[--C-:B------:R-:W-:Y:S01]  /*9e30*/  SHF.R.U64 R5, R10, 0x10, R11.reuse ;  /* 0x000000100a057819 */ /* 0x100fe2000000120b */
[----:B------:R-:W-:Y:S01]  /*9e40*/  IMAD R3, R3, 0x2, R148 ;  /* 0x0000000203037824 */ /* 0x000fe200078e0294 */
[----:B------:R-:W-:Y:S02]  /*9e50*/  PRMT R63, R63, 0x5410, R2 ;  /* 0x000054103f3f7816 */ /* 0x000fe40000000002 */
[----:B------:R-:W-:-:S02]  /*9e60*/  SHF.R.U32.HI R11, RZ, 0x10, R11 ;  /* 0x00000010ff0b7819 */ /* 0x000fc4000001160b */
[----:B------:R-:W1:Y:S01]  /*9e70*/  LDS.128 R24, [R3+0x18400] ;  /* 0x0184000003187984 */ /* 0x000e620000000c00 */
[----:B------:R-:W-:Y:S01]  /*9e80*/  PRMT R20, R0, 0x5410, R21 ;  /* 0x0000541000147816 */ /* 0x000fe20000000015 */
[----:B------:R-:W-:Y:S01]  /*9e90*/  IMAD.U32 R21, R63, 0x10000, RZ ;  /* 0x000100003f157824 */ /* 0x000fe200078e00ff */
[----:B------:R-:W-:Y:S02]  /*9ea0*/  SHF.R.U32.HI R7, RZ, 0x10, R7 ;  /* 0x00000010ff077819 */ /* 0x000fe40000011607 */
[----:B------:R-:W-:Y:S02]  /*9eb0*/  PRMT R62, R62, 0x5410, R57 ;  /* 0x000054103e3e7816 */ /* 0x000fe40000000039 */
[----:B------:R-:W-:Y:S02]  /*9ec0*/  PRMT R55, R58, 0x5410, R55 ;  /* 0x000054103a377816 */ /* 0x000fe40000000037 */
[----:B------:R-:W-:Y:S02]  /*9ed0*/  PRMT R60, R60, 0x5410, R5 ;  /* 0x000054103c3c7816 */ /* 0x000fe40000000005 */
[----:B------:R-:W-:-:S02]  /*9ee0*/  PRMT R50, R50, 0x5410, R11 ;  /* 0x0000541032327816 */ /* 0x000fc4000000000b */
        /* <DEDUP_REMOVED lines=14> */
[----:B------:R-:W-:-:S02]  /*9fd0*/  IMAD.U32 R25, R53, 0x10000, RZ ;  /* 0x0001000035197824 */ /* 0x000fc400078e00ff */
[----:B------:R-:W-:Y:S01]  /*9fe0*/  FMUL.FTZ R59, R8, R21 ;  /* 0x00000015083b7220 */ /* 0x000fe20000410000 */
[C---:B------:R-:W-:Y:S01]  /*9ff0*/  IMAD.U32 R11, R26.reuse, 0x10000, RZ ;  /* 0x000100001a0b7824 */ /* 0x040fe200078e00ff */
[----:B------:R-:W-:Y:S01]  /*a000*/  LOP3.LUT R13, R26, 0xffff0000, RZ, 0xc0, !PT ;  /* 0xffff00001a0d7812 */ /* 0x000fe200078ec0ff */
[----:B------:R-:W-:Y:S01]  /*a010*/  FMUL.FTZ R57, R8, R25 ;  /* 0x0000001908397220 */ /* 0x000fe20000410000 */
[C---:B------:R-:W-:Y:S01]  /*a020*/  IMAD.U32 R15, R27.reuse, 0x10000, RZ ;  /* 0x000100001b0f7824 */ /* 0x040fe200078e00ff */
[----:B------:R-:W-:Y:S01]  /*a030*/  LOP3.LUT R26, R27, 0xffff0000, RZ, 0xc0, !PT ;  /* 0xffff00001b1a7812 */ /* 0x000fe200078ec0ff */
[----:B------:R-:W-:Y:S02]  /*a040*/  IMAD.U32 R27, R55, 0x10000, RZ ;  /* 0x00010000371b7824 */ /* 0x000fe400078e00ff */
[----:B------:R-:W-:Y:S01]  /*a050*/  FFMA.FTZ R57, R0, R21, -R57 ;  /* 0x0000001500397223 */ /* 0x000fe20000010839 */
[----:B------:R-:W-:Y:S02]  /*a060*/  IMAD.U32 R21, R62, 0x10000, RZ ;  /* 0x000100003e157824 */ /* 0x000fe400078e00ff */
[----:B------:R-:W-:Y:S01]  /*a070*/  FFMA.FTZ R59, R0, R25, R59 ;  /* 0x00000019003b7223 */ /* 0x000fe2000001003b */
[----:B------:R-:W-:-:S02]  /*a080*/  IMAD.U32 R8, R50, 0x10000, RZ ;  /* 0x0001000032087824 */ /* 0x000fc400078e00ff */
[----:B------:R-:W-:Y:S01]  /*a090*/  FMUL.FTZ R61, R10, R27 ;  /* 0x0000001b0a3d7220 */ /* 0x000fe20000410000 */
[----:B------:R-:W-:Y:S02]  /*a0a0*/  IMAD.U32 R0, R28, 0x10000, RZ ;  /* 0x000100001c007824 */ /* 0x000fe400078e00ff */
[----:B------:R-:W-:Y:S01]  /*a0b0*/  FMUL.FTZ R25, R10, R21 ;  /* 0x000000150a197220 */ /* 0x000fe20000410000 */
[----:B------:R-:W-:Y:S01]  /*a0c0*/  FMUL.FTZ R10, R15, R8 ;  /* 0x000000080f0a7220 */ /* 0x000fe20000410000 */
[----:B------:R-:W-:Y:S01]  /*a0d0*/  LOP3.LUT R53, R53, 0xffff0000, RZ, 0xc0, !PT ;  /* 0xffff000035357812 */ /* 0x000fe200078ec0ff */
[-C--:B------:R-:W-:Y:S01]  /*a0e0*/  FMUL.FTZ R15, R15, R0.reuse ;  /* 0x000000000f0f7220 */ /* 0x080fe20000410000 */
[C---:B------:R-:W-:Y:S01]  /*a0f0*/  FFMA.FTZ R25, R4.reuse, R27, R25 ;  /* 0x0000001b04197223 */ /* 0x040fe20000010019 */
[----:B------:R-:W-:Y:S01]  /*a100*/  FFMA.FTZ R61, R4, R21, -R61 ;  /* 0x00000015043d7223 */ /* 0x000fe2000001083d */
[C---:B------:R-:W-:Y:S01]  /*a110*/  FFMA.FTZ R21, R7.reuse, R0, -R10 ;  /* 0x0000000007157223 */ /* 0x040fe2000001080a */
[----:B------:R-:W-:Y:S01]  /*a120*/  FFMA.FTZ R27, R7, R8, R15 ;  /* 0x00000008071b7223 */ /* 0x000fe2000001000f */
[----:B------:R-:W-:Y:S01]  /*a130*/  FMUL.FTZ R15, R9, R53 ;  /* 0x00000035090f7220 */ /* 0x000fe20000410000 */
[----:B------:R-:W-:Y:S01]  /*a140*/  LOP3.LUT R55, R55, 0xffff0000, RZ, 0xc0, !PT ;  /* 0xffff000037377812 */ /* 0x000fe200078ec0ff */
[-C--:B------:R-:W-:Y:S01]  /*a150*/  FMUL.FTZ R9, R9, R63.reuse ;  /* 0x0000003f09097220 */ /* 0x080fe20000410000 */
[----:B------:R-:W-:Y:S01]  /*a160*/  LOP3.LUT R7, R62, 0xffff0000, RZ, 0xc0, !PT ;  /* 0xffff00003e077812 */ /* 0x000fe200078ec0ff */
[----:B------:R-:W-:Y:S01]  /*a170*/  FFMA.FTZ R8, R2, R63, -R15 ;  /* 0x0000003f02087223 */ /* 0x000fe2000001080f */
[----:B------:R-:W-:-:S02]  /*a180*/  IMAD.U32 R4, R60, 0x10000, RZ ;  /* 0x000100003c047824 */ /* 0x000fc400078e00ff */
[----:B------:R-:W-:Y:S01]  /*a190*/  FMUL.FTZ R15, R24, R55 ;  /* 0x00000037180f7220 */ /* 0x000fe20000410000 */
[----:B------:R-:W-:Y:S02]  /*a1a0*/  IMAD.U32 R0, R20, 0x10000, RZ ;  /* 0x0001000014007824 */ /* 0x000fe400078e00ff */
[----:B------:R-:W-:Y:S01]  /*a1b0*/  FMUL.FTZ R24, R24, R7 ;  /* 0x0000000718187220 */ /* 0x000fe20000410000 */
[----:B------:R-:W-:Y:S01]  /*a1c0*/  FFMA.FTZ R2, R2, R53, R9 ;  /* 0x0000003502027223 */ /* 0x000fe20000010009 */
[C---:B------:R-:W-:Y:S01]  /*a1d0*/  FFMA.FTZ R10, R12.reuse, R7, -R15 ;  /* 0x000000070c0a7223 */ /* 0x040fe2000001080f */
[C---:B------:R-:W-:Y:S01]  /*a1e0*/  FMUL.FTZ R56, R11.reuse, R4 ;  /* 0x000000040b387220 */ /* 0x040fe20000410000 */
[----:B------:R-:W-:Y:S01]  /*a1f0*/  FFMA.FTZ R24, R12, R55, R24 ;  /* 0x000000370c187223 */ /* 0x000fe20000010018 */
[-C--:B------:R-:W-:Y:S01]  /*a200*/  FMUL.FTZ R12, R11, R0.reuse ;  /* 0x000000000b0c7220 */ /* 0x080fe20000410000 */
[----:B------:R-:W-:Y:S01]  /*a210*/  LOP3.LUT R60, R60, 0xffff0000, RZ, 0xc0, !PT ;  /* 0xffff00003c3c7812 */ /* 0x000fe200078ec0ff */
[C---:B------:R-:W-:Y:S01]  /*a220*/  FFMA.FTZ R56, R5.reuse, R0, -R56 ;  /* 0x0000000005387223 */ /* 0x040fe20000010838 */
[----:B------:R-:W-:Y:S01]  /*a230*/  LOP3.LUT R9, R50, 0xffff0000, RZ, 0xc0, !PT ;  /* 0xffff000032097812 */ /* 0x000fe200078ec0ff */
[----:B------:R-:W-:Y:S01]  /*a240*/  FFMA.FTZ R12, R5, R4, R12 ;  /* 0x00000004050c7223 */ /* 0x000fe2000001000c */
[----:B------:R-:W-:Y:S01]  /*a250*/  LOP3.LUT R20, R20, 0xffff0000, RZ, 0xc0, !PT ;  /* 0xffff000014147812 */ /* 0x000fe200078ec0ff */
[C---:B------:R-:W-:Y:S01]  /*a260*/  FMUL.FTZ R5, R13.reuse, R60 ;  /* 0x0000003c0d057220 */ /* 0x040fe20000410000 */
[----:B------:R-:W-:Y:S01]  /*a270*/  LOP3.LUT R7, R28, 0xffff0000, RZ, 0xc0, !PT ;  /* 0xffff00001c077812 */ /* 0x000fe200078ec0ff */
[----:B------:R-:W-:Y:S01]  /*a280*/  FMUL.FTZ R15, R26, R9 ;  /* 0x000000091a0f7220 */ /* 0x000fe20000410000 */
[----:B------:R-:W-:Y:S01]  /*a290*/  F2FP.BF16.F32.PACK_AB R4, R8, R57 ;  /* 0x000000390804723e */ /* 0x000fe200000010ff */
        /* <DEDUP_REMOVED lines=10> */
[----:B------:R-:W-:Y:S01]  /*a340*/  F2FP.BF16.F32.PACK_AB R9, R24, R25 ;  /* 0x000000191809723e */ /* 0x000fe200000010ff */
[----:B------:R1:W-:Y:S01]  /*a350*/  STS.128 [R223+0x18400], R4 ;  /* 0x01840004df007388 */ /* 0x0003e20000000c00 */
[----:B------:R-:W-:Y:S02]  /*a360*/  F2FP.BF16.F32.PACK_AB R10, R13, R12 ;  /* 0x0000000c0d0a723e */ /* 0x000fe400000010ff */
[----:B------:R-:W-:-:S05]  /*a370*/  F2FP.BF16.F32.PACK_AB R11, R26, R27 ;  /* 0x0000001b1a0b723e */ /* 0x000fca00000010ff */
[----:B------:R1:W-:Y:S02]  /*a380*/  STS.128 [R3+0x18400], R8 ;  /* 0x0184000803007388 */ /* 0x0003e40000000c00 */
.L_x_12081:
[----:B------:R-:W-:Y:S05]  /*a390*/  BSYNC B0 ;  /* 0x0000000000007941 */ /* 0x000fea0003800000 */
.L_x_12067:
        /* <DEDUP_REMOVED lines=8> */
.L_x_12064:
[----:B------:R-:W3:Y:S01]  /*a420*/  S2R R0, SR_TID.X ;  /* 0x0000000000007919 */ /* 0x000ee20000002100 */
[----:B012---:R-:W-:Y:S02]  /*a430*/  IMAD.U32 R4, RZ, RZ, UR44 ;  /* 0x0000002cff047e24 */ /* 0x007fe4000f8e00ff */
[----:B------:R-:W-:Y:S01]  /*a440*/  IMAD.U32 R5, RZ, RZ, UR45 ;  /* 0x0000002dff057e24 */ /* 0x000fe2000f8e00ff */
[----:B------:R-:W-:Y:S05]  /*a450*/  WARPSYNC.ALL ;  /* 0x0000000000007948 */ /* 0x000fea0003800000 */
[----:B------:R-:W-:Y:S01]  /*a460*/  IMAD.MOV.U32 R6, RZ, RZ, R39 ;  /* 0x000000ffff067224 */ /* 0x000fe200078e0027 */
[----:B------:R-:W-:Y:S01]  /*a470*/  UIADD3 UR4, UP0, UR44, 0x1cc, URZ ;  /* 0x000001cc2c047890 */ /* 0x000fe2000ff1e03f */
[----:B------:R-:W-:-:S02]  /*a480*/  IMAD.MOV.U32 R7, RZ, RZ, R46 ;  /* 0x000000ffff077224 */ /* 0x000fc400078e002e */
[----:B------:R-:W-:Y:S01]  /*a490*/  IMAD.MOV.U32 R8, RZ, RZ, R40 ;  /* 0x000000ffff087224 */ /* 0x000fe200078e0028 */
[----:B------:R-:W-:Y:S01]  /*a4a0*/  UIADD3.X UR5, URZ, UR45, URZ, UP0, !UPT ;  /* 0x0000002d3f057290 */ /* 0x000fe200087fe43f */
[----:B------:R-:W-:Y:S01]  /*a4b0*/  IMAD.MOV.U32 R9, RZ, RZ, R51 ;  /* 0x000000ffff097224 */ /* 0x000fe200078e0033 */
[----:B------:R0:W-:Y:S01]  /*a4c0*/  STL.128 [R1+0x160], R4 ;  /* 0x0001600401007387 */ /* 0x0001e20000100c00 */
[----:B------:R-:W-:Y:S02]  /*a4d0*/  IMAD.MOV.U32 R10, RZ, RZ, R41 ;  /* 0x000000ffff0a7224 */ /* 0x000fe400078e0029 */
[----:B------:R-:W-:Y:S02]  /*a4e0*/  IMAD.MOV.U32 R11, RZ, RZ, R54 ;  /* 0x000000ffff0b7224 */ /* 0x000fe400078e0036 */
[----:B------:R-:W-:Y:S02]  /*a4f0*/  IMAD.U32 R12, RZ, RZ, UR39 ;  /* 0x00000027ff0c7e24 */ /* 0x000fe4000f8e00ff */
[----:B------:R-:W-:Y:S01]  /*a500*/  IMAD.U32 R13, RZ, RZ, UR38 ;  /* 0x00000026ff0d7e24 */ /* 0x000fe2000f8e00ff */
[----:B------:R1:W-:Y:S04]  /*a510*/  STL.128 [R1+0x150], R8 ;  /* 0x0001500801007387 */ /* 0x0003e80000100c00 */
[----:B------:R-:W-:Y:S01]  /*a520*/  STL.64 [R1+0x148], R12 ;  /* 0x0001480c01007387 */ /* 0x000fe20000100a00 */
[----:B---3-5:R-:W-:Y:S01]  /*a530*/  SHF.R.U32.HI R2, RZ, 0x7, R0 ;  /* 0x00000007ff027819 */ /* 0x028fe20000011600 */
[----:B------:R-:W-:-:S02]  /*a540*/  IMAD.U32 R0, RZ, RZ, UR44 ;  /* 0x0000002cff007e24 */ /* 0x000fc4000f8e00ff */
[----:B0-----:R-:W-:Y:S02]  /*a550*/  IMAD.MOV.U32 R4, RZ, RZ, R29 ;  /* 0x000000ffff047224 */ /* 0x001fe400078e001d */
[----:B------:R-:W-:Y:S01]  /*a560*/  IMAD.MOV.U32 R5, RZ, RZ, R48 ;  /* 0x000000ffff057224 */ /* 0x000fe200078e0030 */
[----:B------:R-:W-:Y:S01]  /*a570*/  IADD3 R0, P0, R0, 0x80, RZ ;  /* 0x0000008000007810 */ /* 0x000fe20007f1e0ff */
[----:B------:R-:W-:Y:S01]  /*a580*/  IMAD.MOV.U32 R6, RZ, RZ, R35 ;  /* 0x000000ffff067224 */ /* 0x000fe200078e0023 */
[----:B-1----:R-:W-:Y:S01]  /*a590*/  MOV R10, R36 ;  /* 0x00000024000a7202 */ /* 0x002fe20000000f00 */
[----:B------:R-:W-:Y:S02]  /*a5a0*/  IMAD.MOV.U32 R7, RZ, RZ, R44 ;  /* 0x000000ffff077224 */ /* 0x000fe400078e002c */
[----:B------:R-:W-:Y:S02]  /*a5b0*/  IMAD.MOV.U32 R8, RZ, RZ, R31 ;  /* 0x000000ffff087224 */ /* 0x000fe400078e001f */
[----:B------:R-:W-:Y:S01]  /*a5c0*/  IMAD.MOV.U32 R9, RZ, RZ, R52 ;  /* 0x000000ffff097224 */ /* 0x000fe200078e0034 */
[----:B------:R0:W-:Y:S01]  /*a5d0*/  STL.128 [R1+0x190], R4 ;  /* 0x0001900401007387 */ /* 0x0001e20000100c00 */
[----:B------:R-:W-:-:S02]  /*a5e0*/  IMAD.MOV.U32 R11, RZ, RZ, R47 ;  /* 0x000000ffff0b7224 */ /* 0x000fc400078e002f */
[----:B------:R-:W-:Y:S02]  /*a5f0*/  IMAD.X R3, RZ, RZ, UR45, P0 ;  /* 0x0000002dff037e24 */ /* 0x000fe400080e06ff */
[----:B------:R-:W-:Y:S01]  /*a600*/  VIADD R2, R2, 0x8 ;  /* 0x0000000802027836 */ /* 0x000fe20000000000 */
[----:B------:R1:W-:Y:S04]  /*a610*/  STL.128 [R1+0x180], R8 ;  /* 0x0001800801007387 */ /* 0x0003e80000100c00 */
[----:B------:R2:W-:Y:S01]  /*a620*/  BAR.SYNC.DEFER_BLOCKING R2, 0x100 ;  /* 0x000400020000751d */ /* 0x0005e20000010000 */
[----:B0-----:R-:W-:Y:S02]  /*a630*/  IMAD.MOV.U32 R4, RZ, RZ, R33 ;  /* 0x000000ffff047224 */ /* 0x001fe400078e0021 */
[----:B------:R-:W-:-:S02]  /*a640*/  IMAD.MOV.U32 R5, RZ, RZ, R42 ;  /* 0x000000ffff057224 */ /* 0x000fc400078e002a */
[----:B------:R-:W-:Y:S02]  /*a650*/  IMAD.MOV.U32 R6, RZ, RZ, R34 ;  /* 0x000000ffff067224 */ /* 0x000fe400078e0022 */
[----:B------:R-:W-:Y:S01]  /*a660*/  IMAD.MOV.U32 R7, RZ, RZ, R45 ;  /* 0x000000ffff077224 */ /* 0x000fe200078e002d */
[----:B-1----:R-:W-:Y:S01]  /*a670*/  MOV R10, 0xa790 ;  /* 0x0000a790000a7802 */ /* 0x002fe20000000f00 */
[----:B------:R-:W-:Y:S02]  /*a680*/  IMAD.U32 R8, RZ, RZ, UR4 ;  /* 0x00000004ff087e24 */ /* 0x000fe4000f8e00ff */
[----:B------:R-:W-:Y:S01]  /*a690*/  IMAD.U32 R9, RZ, RZ, UR5 ;  /* 0x00000005ff097e24 */ /* 0x000fe2000f8e00ff */
[----:B------:R0:W-:Y:S01]  /*a6a0*/  STL.128 [R1+0x1a0], R4 ;  /* 0x0001a00401007387 */ /* 0x0001e20000100c00 */
[----:B--2---:R-:W-:Y:S02]  /*a6b0*/  VIADD R2, R184, 0xffffffff ;  /* 0xffffffffb8027836 */ /* 0x004fe40000000000 */
[----:B0-----:R-:W-:-:S02]  /*a6c0*/  IMAD.MOV.U32 R4, RZ, RZ, R38 ;  /* 0x000000ffff047224 */ /* 0x001fc400078e0026 */
[----:B------:R-:W-:Y:S02]  /*a6d0*/  IMAD.MOV.U32 R5, RZ, RZ, R37 ;  /* 0x000000ffff057224 */ /* 0x000fe400078e0025 */
[----:B------:R-:W-:Y:S02]  /*a6e0*/  IMAD.MOV.U32 R6, RZ, RZ, R0 ;  /* 0x000000ffff067224 */ /* 0x000fe400078e0000 */
[----:B------:R-:W-:Y:S02]  /*a6f0*/  IMAD.MOV.U32 R7, RZ, RZ, R3 ;  /* 0x000000ffff077224 */ /* 0x000fe400078e0003 */
[----:B------:R-:W-:-:S03]  /*a700*/  IMAD.U32 R0, RZ, RZ, UR44 ;  /* 0x0000002cff007e24 */ /* 0x000fc6000f8e00ff */
[----:B------:R0:W-:Y:S01]  /*a710*/  STL.128 [R1+0x1b0], R4 ;  /* 0x0001b00401007387 */ /* 0x0001e20000100c00 */
[----:B------:R-:W-:Y:S02]  /*a720*/  VIADD R0, R0, 0x148 ;  /* 0x0000014800007836 */ /* 0x000fe40000000000 */
[----:B0-----:R-:W-:Y:S02]  /*a730*/  IMAD.MOV.U32 R4, RZ, RZ, R32 ;  /* 0x000000ffff047224 */ /* 0x001fe400078e0020 */
[----:B------:R-:W-:Y:S02]  /*a740*/  IMAD.MOV.U32 R5, RZ, RZ, R43 ;  /* 0x000000ffff057224 */ /* 0x000fe400078e002b */
[----:B------:R-:W-:Y:S02]  /*a750*/  IMAD.MOV.U32 R6, RZ, RZ, R8 ;  /* 0x000000ffff067224 */ /* 0x000fe400078e0008 */
[----:B------:R-:W-:-:S05]  /*a760*/  IMAD.MOV.U32 R7, RZ, RZ, R9 ;  /* 0x000000ffff077224 */ /* 0x000fca00078e0009 */
[----:B------:R0:W-:Y:S02]  /*a770*/  STL.128 [R1+0x170], R4 ;  /* 0x0001700401007387 */ /* 0x0001e40000100c00 */
[----:B0-----:R-:W-:Y:S05]  /*a780*/  CALL.REL.NOINC `($_ZN7cutlass13device_kernelIN5flash11enable_sm90INS1_16FlashAttnFwdSm90INS1_25CollectiveMainloopFwdSm90ILi2EN4cute5tupleIJNS5_1CILi1EEES8_S8_EEENS6_IJNS7_ILi128EEENS7_ILi96EEENS7_ILi64EEEEEELi256ENS_10bfloat16_tEfNS_4arch4Sm90ELb0ELb1ELb1ELb1ELb1ELb1ELb0ELb1ELb0ELb1ELb0ELb0EEENS1_21CollectiveEpilogueFwdINS6_IJSA_NS7_ILi256EEESB_EEES9_SE_SG_Li256ELb1ELb1ELb0ELb0EEENS1_36VarlenDynamicPersistentTileSchedulerILi128ELi96ELi256ELi128ELb0ELb1ELb1ELb1ELb0ELb1EEEEEEEEEvNT_6ParamsE$_ZZN5flash25CollectiveMainloopFwdSm90ILi2EN4cute5tupleIJNS1_1CILi1EEES4_S4_EEENS2_IJNS3_ILi128EEENS3_ILi96EEENS3_ILi64EEEEEELi256EN7cutlass10bfloat16_tEfNSA_4arch4Sm90ELb0ELb1ELb1ELb1ELb1ELb1ELb0ELb1ELb0ELb1ELb0ELb0EE3mmaINS_16FlashAttnFwdSm90ISE_NS_21CollectiveEpilogueFwdINS2_IJS6_NS3_ILi256EEES7_EEES5_SB_SD_Li256ELb1ELb1ELb0ELb0EEENS_36VarlenDynamicPersistentTileSchedulerILi128ELi96ELi256ELi128ELb0ELb1ELb1ELb1ELb0ELb1EEEE13SharedStorageENS1_6TensorINS1_11ArrayEngineIfLm128EEENS1_6LayoutINS2_IJNS2_IJNS3_ILi2EEEST_NS3_ILi32EEEEEES4_S4_EEENS2_IJNS2_IJS4_ST_NS3_ILi4EEEEEENS3_ILi0EEESZ_EEEEEEENS_7SoftmaxILi2ELi0EEEEEbRKNSE_6ParamsENSA_13PipelineAsyncILi2EEES19_RNSA_13PipelineStateILj2EEERT0_RT1_iRiRKNS_16SeqlenInfoQKNewKILb1ELb1EEENS2_IJiiiiEEERT_ENKUliT_T0_T1_E_clIZSF_ISO_S12_S14_EbS17_S19_S19_S1C_S1E_S1G_iS1H_S1L_S1M_S1O_EUlRS1P_iE0_NS3_ILb1EEES1W_EEDaiS1P_S1Q_S1R_) ;  /* 0x0000025400bc7944 */ /* 0x001fea0003c00000 */
        /* <DEDUP_REMOVED lines=26> */
.L_x_12093:
[----:B------:R-:W-:-:S13]  /*a930*/  ISETP.NE.AND P0, PT, R7, 0x1, PT ;  /* 0x000000010700780c */ /* 0x000fda0003f05270 */
[----:B------:R-:W0:Y:S02]  /*a940*/  @P0 LDC.64 R4, c[0x0][0x9e8] ;  /* 0x00027a00ff040b82 */ /* 0x000e240000000a00 */
[----:B0-----:R-:W-:-:S05]  /*a950*/  @P0 IMAD.HI.U32 R4, R3, R4, RZ ;  /* 0x0000000403040227 */ /* 0x001fca00078e00ff */
[----:B------:R-:W-:-:S07]  /*a960*/  @P0 SHF.R.U32.HI R3, RZ, R5, R4 ;  /* 0x00000005ff030219 */ /* 0x000fce0000011604 */
.L_x_12094:
[----:B------:R-:W-:Y:S05]  /*a970*/  BSYNC B0 ;  /* 0x0000000000007941 */ /* 0x000fea0003800000 */
.L_x_12092:
[----:B------:R-:W-:-:S05]  /*a980*/  IMAD R3, R3, R7, R7 ;  /* 0x0000000703037224 */ /* 0x000fca00078e0207 */
[----:B------:R-:W-:-:S07]  /*a990*/  VIMNMX R6, R6, R3, PT ;  /* 0x0000000306067248 */ /* 0x000fce0003fe0100 */
.L_x_12091:
[----:B------:R-:W-:-:S05]  /*a9a0*/  IMAD.HI R6, R6, 0x2aaaaaab, RZ ;  /* 0x2aaaaaab06067827 */ /* 0x000fca00078e02ff */
[----:B------:R-:W-:-:S04]  /*a9b0*/  SHF.R.U32.HI R3, RZ, 0x1f, R6 ;  /* 0x0000001fff037819 */ /* 0x000fc80000011606 */
[----:B------:R-:W-:-:S04]  /*a9c0*/  LEA.HI.SX32 R14, R6, R3, 0x1c ;  /* 0x00000003060e7211 */ /* 0x000fc800078fe2ff */
[----:B------:R-:W-:-:S04]  /*a9d0*/  VIMNMX R14, R203, R14, !PT ;  /* 0x0000000ecb0e7248 */ /* 0x000fc80007fe0100 */
[----:B------:R-:W-:-:S13]  /*a9e0*/  ISETP.GE.AND P0, PT, R0, R14, PT ;  /* 0x0000000e0000720c */ /* 0x000fda0003f06270 */
[----:B------:R-:W-:Y:S05]  /*a9f0*/  @!P0 BRA `(.L_x_12095) ;  /* 0x0000007400108947 */ /* 0x000fea0003800000 */
.L_x_12124:
[----:B------:R-:W2:Y:S04]  /*aa00*/  LDL R4, [R1+0x1c0] ;  /* 0x0001c00001047983 */ /* 0x000ea80000100800 */
[----:B0-----:R-:W3:Y:S01]  /*aa10*/  LDL R2, [R1+0x1c8] ;  /* 0x0001c80001027983 */ /* 0x001ee20000100800 */
[----:B--2---:R-:W-:-:S05]  /*aa20*/  VIADD R4, R4, 0x1 ;  /* 0x0000000104047836 */ /* 0x004fca0000000000 */
[----:B------:R-:W-:-:S13]  /*aa30*/  ISETP.NE.AND P0, PT, R4, 0x2, PT ;  /* 0x000000020400780c */ /* 0x000fda0003f05270 */
[----:B------:R0:W5:Y:S04]  /*aa40*/  @P0 LDL R6, [R1+0x1c4] ;  /* 0x0001c40001060983 */ /* 0x0001680000100800 */
[----:B------:R-:W2:Y:S01]  /*aa50*/  @!P0 LDL R3, [R1+0x1c4] ;  /* 0x0001c40001038983 */ /* 0x000ea20000100800 */
[----:B---3--:R-:W-:Y:S02]  /*aa60*/  VIADD R2, R2, 0x1 ;  /* 0x0000000102027836 */ /* 0x008fe40000000000 */
[----:B------:R-:W-:Y:S02]  /*aa70*/  IMAD.U32 R8, RZ, RZ, UR44 ;  /* 0x0000002cff087e24 */ /* 0x000fe4000f8e00ff */
[----:B------:R-:W-:Y:S01]  /*aa80*/  IMAD.U32 R9, RZ, RZ, UR45 ;  /* 0x0000002dff097e24 */ /* 0x000fe2000f8e00ff */
[----:B------:R1:W-:Y:S04]  /*aa90*/  STL [R1+0x1c0], R4 ;  /* 0x0001c00401007387 */ /* 0x0003e80000100800 */
[----:B------:R0:W-:Y:S04]  /*aaa0*/  STL [R1+0x1c8], R2 ;  /* 0x0001c80201007387 */ /* 0x0001e80000100800 */
[----:B------:R0:W-:Y:S01]  /*aab0*/  @!P0 STL [R1+0x1c0], RZ ;  /* 0x0001c0ff01008387 */ /* 0x0001e20000100800 */
[----:B--2---:R-:W-:-:S05]  /*aac0*/  @!P0 LOP3.LUT R6, R3, 0x1, RZ, 0x3c, !PT ;  /* 0x0000000103068812 */ /* 0x004fca00078e3cff */
[----:B------:R0:W-:Y:S04]  /*aad0*/  @!P0 STL [R1+0x1c4], R6 ;  /* 0x0001c40601008387 */ /* 0x0001e80000100800 */
[----:B------:R-:W2:Y:S01]  /*aae0*/  LD.E R3, desc[UR42][R8.64] ;  /* 0x0000002a08037980 */ /* 0x000ea2000c101900 */
[----:B------:R-:W-:Y:S05]  /*aaf0*/  YIELD ;  /* 0x0000000000007946 */ /* 0x000fea0003800000 */
[----:B------:R-:W-:Y:S01]  /*ab00*/  BSSY B0, `(.L_x_12096) ;  /* 0x0000006000007945 */ /* 0x000fe20003800000 */
[----:B-1----:R-:W-:Y:S01]  /*ab10*/  @!P0 IMAD.MOV.U32 R4, RZ, RZ, RZ ;  /* 0x000000ffff048224 */ /* 0x002fe200078e00ff */
[----:B--2---:R-:W-:-:S04]  /*ab20*/  LOP3.LUT R3, R3, 0x1, RZ, 0xfc, !PT ;  /* 0x0000000103037812 */ /* 0x004fc800078efcff */
[----:B------:R-:W-:-:S13]  /*ab30*/  ISETP.NE.AND P1, PT, R3, 0x3, PT ;  /* 0x000000030300780c */ /* 0x000fda0003f25270 */
[----:B0-----:R-:W-:Y:S05]  /*ab40*/  @!P1 BRA `(.L_x_12097) ;  /* 0x0000000000049947 */ /* 0x001fea0003800000 */
[----:B------:R-:W-:Y:S01]  /*ab50*/  BPT.TRAP 0x1 ;  /* 0x000000040000795c */ /* 0x000fe20000300000 */
.L_x_12097:
[----:B------:R-:W-:Y:S05]  /*ab60*/  BSYNC B0 ;  /* 0x0000000000007941 */ /* 0x000fea0003800000 */
.L_x_12096:
[----:B------:R-:W-:Y:S02]  /*ab70*/  IMAD.U32 R8, RZ, RZ, UR44 ;  /* 0x0000002cff087e24 */ /* 0x000fe4000f8e00ff */
[----:B------:R-:W-:-:S05]  /*ab80*/  IMAD.U32 R9, RZ, RZ, UR45 ;  /* 0x0000002dff097e24 */ /* 0x000fca000f8e00ff */
[----:B------:R-:W2:Y:S01]  /*ab90*/  LD.E.64 R2, desc[UR42][R8.64+0x18] ;  /* 0x0000182a08027980 */ /* 0x000ea2000c101b00 */
[----:B-----5:R-:W-:Y:S01]  /*aba0*/  SHF.L.U32 R5, R6, 0x1f, RZ ;  /* 0x0000001f06057819 */ /* 0x020fe200000006ff */
[----:B------:R-:W-:Y:S02]  /*abb0*/  IMAD.U32 R6, RZ, RZ, UR44 ;  /* 0x0000002cff067e24 */ /* 0x000fe4000f8e00ff */
[----:B------:R-:W-:Y:S01]  /*abc0*/  IMAD.U32 R7, RZ, RZ, UR45 ;  /* 0x0000002dff077e24 */ /* 0x000fe2000f8e00ff */
[----:B--2---:R-:W-:-:S05]  /*abd0*/  MOV R3, R2 ;  /* 0x0000000200037202 */ /* 0x004fca0000000f00 */
[----:B------:R-:W-:-:S04]  /*abe0*/  IMAD R4, R4, 0x8, R3 ;  /* 0x0000000804047824 */ /* 0x000fc800078e0203 */
[----:B------:R0:W1:Y:S01]  /*abf0*/  SYNCS.PHASECHK.TRANS64.TRYWAIT P0, [R4+URZ], R5 ;  /* 0x00000005040075a7 */ /* 0x000062000800017f */
[----:B------:R-:W2:Y:S04]  /*ac00*/  LD.E R2, desc[UR42][R6.64] ;  /* 0x0000002a06027980 */ /* 0x000ea8000c101900 */
[----:B------:R0:W5:Y:S01]  /*ac10*/  LDL.64 R10, [R1+0x1c0] ;  /* 0x0001c000010a7983 */ /* 0x0001620000100a00 */
[----:B------:R-:W-:Y:S01]  /*ac20*/  BSSY B0, `(.L_x_12098) ;  /* 0x0000005000007945 */ /* 0x000fe20003800000 */
[----:B--2---:R-:W-:-:S04]  /*ac30*/  LOP3.LUT R2, R2, 0x1, RZ, 0xfc, !PT ;  /* 0x0000000102027812 */ /* 0x004fc800078efcff */
[----:B------:R-:W-:-:S13]  /*ac40*/  ISETP.NE.AND P1, PT, R2, 0x3, PT ;  /* 0x000000030200780c */ /* 0x000fda0003f25270 */
[----:B01----:R-:W-:Y:S05]  /*ac50*/  @!P1 BRA `(.L_x_12099) ;  /* 0x0000000000049947 */ /* 0x003fea0003800000 */
[----:B------:R-:W-:Y:S01]  /*ac60*/  BPT.TRAP 0x1 ;  /* 0x000000040000795c */ /* 0x000fe20000300000 */
.L_x_12099:
[----:B------:R-:W-:Y:S05]  /*ac70*/  BSYNC B0 ;  /* 0x0000000000007941 */ /* 0x000fea0003800000 */
.L_x_12098:
[----:B------:R-:W-:Y:S04]  /*ac80*/  BSSY B0, `(.L_x_12100) ;  /* 0x000000a000007945 */ /* 0x000fe80003800000 */
[----:B------:R-:W-:Y:S05]  /*ac90*/  @P0 BRA `(.L_x_12101) ;  /* 0x0000000000200947 */ /* 0x000fea0003800000 */
[----:B------:R-:W-:Y:S01]  /*aca0*/  MOV R2, UR44 ;  /* 0x0000002c00027c02 */ /* 0x000fe20008000f00 */
[----:B------:R-:W-:-:S06]  /*acb0*/  IMAD.U32 R3, RZ, RZ, UR45 ;  /* 0x0000002dff037e24 */ /* 0x000fcc000f8e00ff */
[----:B------:R-:W2:Y:S01]  /*acc0*/  LD.E.64 R2, desc[UR42][R2.64+0x18] ;  /* 0x0000182a02027980 */ /* 0x000ea2000c101b00 */
[----:B-----5:R-:W-:Y:S02]  /*acd0*/  SHF.L.U32 R7, R11, 0x1f, RZ ;  /* 0x0000001f0b077819 */ /* 0x020fe400000006ff */
[----:B--2---:R-:W-:-:S05]  /*ace0*/  MOV R5, R2 ;  /* 0x0000000200057202 */ /* 0x004fca0000000f00 */
[----:B------:R-:W-:-:S04]  /*acf0*/  IMAD R4, R10, 0x8, R5 ;  /* 0x000000080a047824 */ /* 0x000fc800078e0205 */
[----:B------:R-:W0:Y:S02]  /*ad00*/  SYNCS.PHASECHK.TRANS64.TRYWAIT P0, [R4+URZ], R7 ;  /* 0x00000007040075a7 */ /* 0x000e24000800017f */
[----:B0-----:R-:W-:Y:S05]  /*ad10*/  @!P0 BRA `(.L_x_12102) ;  /* 0x0000021000408947 */ /* 0x001fea0003800000 */
.L_x_12101:
[----:B------:R-:W-:Y:S05]  /*ad20*/  BSYNC B0 ;  /* 0x0000000000007941 */ /* 0x000fea0003800000 */
.L_x_12100:
[----:B0-----:R-:W2:Y:S04]  /*ad30*/  LDL R7, [R1+0x1c0] ;  /* 0x0001c00001077983 */ /* 0x001ea80000100800 */
[----:B------:R-:W2:Y:S01]  /*ad40*/  LDL.64 R2, [R1+0x78] ;  /* 0x0000780001027983 */ /* 0x000ea20000100a00 */
[----:B------:R-:W-:Y:S05]  /*ad50*/  WARPSYNC.ALL ;  /* 0x0000000000007948 */ /* 0x000fea0003800000 */
[----:B------:R-:W3:Y:S04]  /*ad60*/  LDL.64 R12, [R1+0x70] ;  /* 0x00007000010c7983 */ /* 0x000ee80000100a00 */
[----:B------:R-:W4:Y:S04]  /*ad70*/  LDL.64 R4, [R1+0x70] ;  /* 0x0000700001047983 */ /* 0x000f280000100a00 */
[----:B------:R-:W4:Y:S01]  /*ad80*/  LDL.64 R8, [R1+0x70] ;  /* 0x0000700001087983 */ /* 0x000f220000100a00 */
[----:B--2---:R-:W-:-:S03]  /*ad90*/  IMAD R2, R7, 0x300, R2 ;  /* 0x0000030007027824 */ /* 0x004fc600078e0202 */
[----:B-----5:R-:W2:Y:S01]  /*ada0*/  LDL.64 R10, [R1+0x70] ;  /* 0x00007000010a7983 */ /* 0x020ea20000100a00 */
[----:B------:R-:W-:Y:S01]  /*adb0*/  R2UR UR7, R3 ;  /* 0x00000000030772ca */ /* 0x000fe200000e0000 */
[----:B------:R-:W-:Y:S01]  /*adc0*/  WARPGROUP.ARRIVE ;  /* 0x00000000000079c5 */ /* 0x000fe20000000000 */
[C---:B------:R-:W-:Y:S01]  /*add0*/  R2UR UR6, R2.reuse ;  /* 0x00000000020672ca */ /* 0x040fe200000e0000 */
[----:B------:R-:W-:-:S04]  /*ade0*/  VIADD R6, R2, 0x2 ;  /* 0x0000000202067836 */ /* 0x000fc80000000000 */
[----:B------:R-:W0:Y:S01]  /*adf0*/  S2R R15, SR_TID.X ;  /* 0x00000000000f7919 */ /* 0x000e220000002100 */
[----:B------:R-:W-:Y:S02]  /*ae00*/  IMAD.MOV.U32 R7, RZ, RZ, R3 ;  /* 0x000000ffff077224 */ /* 0x000fe400078e0003 */
[----:B------:R-:W-:Y:S01]  /*ae10*/  IMAD.MOV.U32 R187, RZ, RZ, 0x1 ;  /* 0x00000001ffbb7424 */ /* 0x000fe200078e00ff */
[----:B------:R1:W-:Y:S04]  /*ae20*/  STL [R1+0x60], RZ ;  /* 0x000060ff01007387 */ /* 0x0003e80000100800 */
[----:B------:R1:W-:Y:S04]  /*ae30*/  STL [R1+0x60], R187 ;  /* 0x000060bb01007387 */ /* 0x0003e80000100800 */
[----:B------:R1:W-:Y:S04]  /*ae40*/  STL [R1+0x60], R187 ;  /* 0x000060bb01007387 */ /* 0x0003e80000100800 */
[----:B------:R1:W-:Y:S04]  /*ae50*/  STL [R1+0x60], R187 ;  /* 0x000060bb01007387 */ /* 0x0003e80000100800 */
[----:B------:R1:W-:Y:S01]  /*ae60*/  STL [R1+0x60], R187 ;  /* 0x000060bb01007387 */ /* 0x0003e20000100800 */
[----:B0-----:R-:W-:-:S02]  /*ae70*/  SHF.R.U32.HI R15, RZ, 0x7, R15 ;  /* 0x00000007ff0f7819 */ /* 0x001fc4000001160f */
[----:B---3--:R-:W-:Y:S02]  /*ae80*/  R2UR UR4, R12 ;  /* 0x000000000c0472ca */ /* 0x008fe400000e0000 */
[----:B------:R-:W-:Y:S01]  /*ae90*/  R2UR UR5, R13 ;  /* 0x000000000d0572ca */ /* 0x000fe200000e0000 */
[----:B----4-:R-:W-:Y:S02]  /*aea0*/  VIADD R4, R4, 0x2 ;  /* 0x0000000204047836 */ /* 0x010fe40000000000 */
[----:B------:R-:W-:Y:S02]  /*aeb0*/  VIADD R8, R8, 0x4 ;  /* 0x0000000408087836 */ /* 0x000fe40000000000 */
[----:B--2---:R-:W-:-:S08]  /*aec0*/  VIADD R10, R10, 0x6 ;  /* 0x000000060a0a7836 */ /* 0x004fd00000000000 */
[----:B------:R-:W-:Y:S01]  /*aed0*/  HGMMA.64x96x16.F32.BF16 R24, gdesc[UR4], RZ, !UPT, gsb0 ;  /* 0x01600000041879f0 */ /* 0x000fe2000c0018ff */
[----:B------:R-:W-:Y:S01]  /*aee0*/  R2UR UR6, R6 ;  /* 0x00000000060672ca */ /* 0x000fe200000e0000 */
[----:B------:R-:W-:Y:S01]  /*aef0*/  IMAD.U32 R6, RZ, RZ, UR44 ;  /* 0x0000002cff067e24 */ /* 0x000fe2000f8e00ff */
[----:B------:R-:W-:Y:S01]  /*af00*/  R2UR UR7, R7 ;  /* 0x00000000070772ca */ /* 0x000fe200000e0000 */
[----:B------:R-:W-:Y:S01]  /*af10*/  IMAD.U32 R7, RZ, RZ, UR45 ;  /* 0x0000002dff077e24 */ /* 0x000fe2000f8e00ff */
[----:B------:R-:W-:Y:S01]  /*af20*/  R2UR UR4, R4 ;  /* 0x00000000040472ca */ /* 0x000fe200000e0000 */
[C---:B------:R-:W-:Y:S01]  /*af30*/  VIADD R4, R2.reuse, 0x4 ;  /* 0x0000000402047836 */ /* 0x040fe20000000000 */
[----:B------:R-:W-:Y:S01]  /*af40*/  R2UR UR5, R5 ;  /* 0x00000000050572ca */ /* 0x000fe200000e0000 */
[----:B------:R-:W-:Y:S02]  /*af50*/  IMAD.MOV.U32 R5, RZ, RZ, R3 ;  /* 0x000000ffff057224 */ /* 0x000fe400078e0003 */
        /* <DEDUP_REMOVED lines=13> */
[----:B------:R-:W-:Y:S01]  /*b030*/  R2UR UR4, R10 ;  /* 0x000000000a0472ca */ /* 0x000fe200000e0000 */
[----:B------:R1:W5:Y:S01]  /*b040*/  LDL R3, [R1+0x1c0] ;  /* 0x0001c00001037983 */ /* 0x0003620000100800 */
[----:B------:R-:W-:Y:S02]  /*b050*/  R2UR UR5, R11 ;  /* 0x000000000b0572ca */ /* 0x000fe400000e0000 */
[----:B------:R-:W-:Y:S01]  /*b060*/  IADD3 R2, -R15, 0xb, RZ ;  /* 0x0000000b0f027810 */ /* 0x000fe20007ffe1ff */
[----:B------:R-:W-:-:S02]  /*b070*/  WARPGROUP.DEPBAR.LE gsb0, 0x0 ;  /* 0x00008000000079c5 */ /* 0x000fc40000010000 */
[----:B------:R-:W-:-:S08]  /*b080*/  WARPGROUP.ARRIVE ;  /* 0x00000000000079c5 */ /* 0x000fd00000000000 */
[----:B------:R-:W-:Y:S03]  /*b090*/  HGMMA.64x96x16.F32.BF16 R24, gdesc[UR4], R24, gsb0 ;  /* 0x01600000041879f0 */ /* 0x000fe60008001818 */
[----:B------:R-:W-:Y:S02]  /*b0a0*/  WARPGROUP.DEPBAR.LE gsb0, 0x0 ;  /* 0x00008000000079c5 */ /* 0x000fe40000010000 */
[----:B------:R1:W-:Y:S06]  /*b0b0*/  BAR.ARV R2, 0x100 ;  /* 0x000400020000751d */ /* 0x0003ec0000002000 */
[----:B------:R-:W2:Y:S01]  /*b0c0*/  LD.E R4, desc[UR42][R6.64] ;  /* 0x0000002a06047980 */ /* 0x000ea2000c101900 */
[----:B------:R-:W-:Y:S01]  /*b0d0*/  BSSY B0, `(.L_x_12103) ;  /* 0x0000005000007945 */ /* 0x000fe20003800000 */
[----:B--2---:R-:W-:-:S04]  /*b0e0*/  LOP3.LUT R4, R4, 0x1, RZ, 0xfc, !PT ;  /* 0x0000000104047812 */ /* 0x004fc800078efcff */
[----:B------:R-:W-:-:S13]  /*b0f0*/  ISETP.NE.AND P0, PT, R4, 0x3, PT ;  /* 0x000000030400780c */ /* 0x000fda0003f05270 */
[----:B-1----:R-:W-:Y:S05]  /*b100*/  @!P0 BRA `(.L_x_12104) ;  /* 0x0000000000048947 */ /* 0x002fea0003800000 */
[----:B------:R-:W-:Y:S01]  /*b110*/  BPT.TRAP 0x1 ;  /* 0x000000040000795c */ /* 0x000fe20000300000 */
.L_x_12104:
[----:B------:R-:W-:Y:S05]  /*b120*/  BSYNC B0 ;  /* 0x0000000000007941 */ /* 0x000fea0003800000 */
.L_x_12103:
[----:B------:R-:W-:Y:S02]  /*b130*/  IMAD.U32 R4, RZ, RZ, UR44 ;  /* 0x0000002cff047e24 */ /* 0x000fe4000f8e00ff */
[----:B------:R-:W-:Y:S02]  /*b140*/  IMAD.U32 R5, RZ, RZ, UR45 ;  /* 0x0000002dff057e24 */ /* 0x000fe4000f8e00ff */
[----:B------:R-:W-:-:S04]  /*b150*/  IMAD.U32 R6, RZ, RZ, UR44 ;  /* 0x0000002cff067e24 */ /* 0x000fc8000f8e00ff */
[----:B------:R-:W2:Y:S01]  /*b160*/  LD.E.64 R4, desc[UR42][R4.64+0x20] ;  /* 0x0000202a04047980 */ /* 0x000ea2000c101b00 */
[----:B------:R-:W-:-:S05]  /*b170*/  IMAD.U32 R7, RZ, RZ, UR45 ;  /* 0x0000002dff077e24 */ /* 0x000fca000f8e00ff */
[----:B------:R-:W3:Y:S01]  /*b180*/  LD.E R6, desc[UR42][R6.64+0xc] ;  /* 0x00000c2a06067980 */ /* 0x000ee2000c101900 */
[----:B--2---:R-:W-:-:S05]  /*b190*/  MOV R2, R4 ;  /* 0x0000000400027202 */ /* 0x004fca0000000f00 */
[----:B-----5:R-:W-:-:S05]  /*b1a0*/  IMAD R3, R3, 0x8, R2 ;  /* 0x0000000803037824 */ /* 0x020fca00078e0202 */
[----:B---3--:R-:W-:-:S04]  /*b1b0*/  PRMT R3, R6, 0x654, R3 ;  /* 0x0000065406037816 */ /* 0x008fc80000000003 */
[----:B------:R0:W-:Y:S01]  /*b1c0*/  SYNCS.ARRIVE.TRANS64.RED.A1T0 RZ, [R3+URZ], RZ ;  /* 0x000000ff03ff79a7 */ /* 0x0001e2000810043f */
[----:B------:R-:W2:Y:S04]  /*b1d0*/  LDL.64 R76, [R1+0x140] ;  /* 0x00014000014c7983 */ /* 0x000ea80000100a00 */
[----:B------:R-:W3:Y:S04]  /*b1e0*/  LDL R73, [R1+0x10c] ;  /* 0x00010c0001497983 */ /* 0x000ee80000100800 */
[----:B------:R-:W4:Y:S04]  /*b1f0*/  LDL R74, [R1+0x50] ;  /* 0x00005000014a7983 */ /* 0x000f280000100800 */
[----:B0-----:R-:W3:Y:S04]  /*b200*/  LDL.64 R2, [R1+0x130] ;  /* 0x0001300001027983 */ /* 0x001ee80000100a00 */
[----:B------:R-:W4:Y:S04]  /*b210*/  LDL R72, [R1+0x138] ;  /* 0x0001380001487983 */ /* 0x000f280000100800 */
[----:B------:R-:W4:Y:S04]  /*b220*/  LDL.128 R8, [R1+0x120] ;  /* 0x0001200001087983 */ /* 0x000f280000100c00 */
[----:B------:R-:W4:Y:S04]  /*b230*/  LDL.128 R4, [R1+0x110] ;  /* 0x0001100001047983 */ /* 0x000f280000100c00 */
[----:B--2---:R-:W2:Y:S01]  /*b240*/  LD.E R20, desc[UR42][R76.64] ;  /* 0x0000002a4c147980 */ /* 0x004ea2000c101900 */
[----:B---3--:R-:W-:-:S02]  /*b250*/  ISETP.NE.AND P0, PT, R2, 0x1, PT ;  /* 0x000000010200780c */ /* 0x008fc40003f05270 */
        /* <DEDUP_REMOVED lines=8> */
[----:B------:R-:W-:-:S03]  /*b2e0*/  FMUL.FTZ R149, R48, R20 ;  /* 0x0000001430957220 */ /* 0x000fc60000410000 */
[----:B------:R-:W-:Y:S01]  /*b2f0*/  LOP3.LUT R48, R42, 0xffffff80, RZ, 0xc0, !PT ;  /* 0xffffff802a307812 */ /* 0x000fe200078ec0ff */
[-C--:B------:R-:W-:Y:S01]  /*b300*/  FMUL.FTZ R21, R25, R20.reuse ;  /* 0x0000001419157220 */ /* 0x080fe20000410000 */
[-C--:B------:R-:W-:Y:S01]  /*b310*/  FMUL.FTZ R25, R30, R20.reuse ;  /* 0x000000141e197220 */ /* 0x080fe20000410000 */
[-C--:B------:R-:W-:Y:S02]  /*b320*/  FMUL.FTZ R30, R39, R20.reuse ;  /* 0x00000014271e7220 */ /* 0x080fe40000410000 */
[----:B------:R-:W-:Y:S02]  /*b330*/  IMAD.IADD R48, R73, 0x1, -R48 ;  /* 0x0000000149307824 */ /* 0x000fe400078e0a30 */
[-C--:B------:R-:W-:Y:S01]  /*b340*/  FMUL.FTZ R39, R41, R20.reuse ;  /* 0x0000001429277220 */ /* 0x080fe20000410000 */
[-C--:B------:R-:W-:Y:S01]  /*b350*/  FMUL.FTZ R41, R44, R20.reuse ;  /* 0x000000142c297220 */ /* 0x080fe20000410000 */
[-C--:B------:R-:W-:Y:S01]  /*b360*/  FMUL.FTZ R44, R49, R20.reuse ;  /* 0x00000014312c7220 */ /* 0x080fe20000410000 */
[----:B------:R-:W-:Y:S01]  /*b370*/  SHF.R.S32.HI R49, RZ, 0x1f, R48 ;  /* 0x0000001fff317819 */ /* 0x000fe20000011430 */
[-C--:B------:R-:W-:Y:S01]  /*b380*/  FMUL.FTZ R173, R50, R20.reuse ;  /* 0x0000001432ad7220 */ /* 0x080fe20000410000 */
[----:B------:R-:W-:-:S02]  /*b390*/  FMUL.FTZ R15, R27, R20 ;  /* 0x000000141b0f7220 */ /* 0x000fc40000410000 */
[----:B------:R-:W-:Y:S01]  /*b3a0*/  LEA.HI R50, R49, R48, RZ, 0x2 ;  /* 0x0000003031327211 */ /* 0x000fe200078f10ff */
[-C--:B------:R-:W-:Y:S01]  /*b3b0*/  FMUL.FTZ R27, R34, R20.reuse ;  /* 0x00000014221b7220 */ /* 0x080fe20000410000 */
[-C--:B------:R-:W-:Y:S01]  /*b3c0*/  FMUL.FTZ R125, R51, R20.reuse ;  /* 0x00000014337d7220 */ /* 0x080fe20000410000 */
[-C--:B------:R-:W-:Y:S01]  /*b3d0*/  FMUL.FTZ R76, R32, R20.reuse ;  /* 0x00000014204c7220 */ /* 0x080fe20000410000 */
[-C--:B------:R-:W-:Y:S01]  /*b3e0*/  FMUL.FTZ R34, R47, R20.reuse ;  /* 0x000000142f227220 */ /* 0x080fe20000410000 */
[----:B------:R-:W-:Y:S01]  /*b3f0*/  LEA.HI R51, R36, R73, RZ, 0x2 ;  /* 0x0000004924337211 */ /* 0x000fe200078f10ff */
[-C--:B------:R-:W-:Y:S01]  /*b400*/  FMUL.FTZ R32, R43, R20.reuse ;  /* 0x000000142b207220 */ /* 0x080fe20000410000 */
[--C-:B------:R-:W-:Y:S01]  /*b410*/  SHF.R.S32.HI R36, RZ, 0x2, R50.reuse ;  /* 0x00000002ff247819 */ /* 0x100fe20000011432 */
[-C--:B------:R-:W-:Y:S01]  /*b420*/  FMUL.FTZ R43, R45, R20.reuse ;  /* 0x000000142d2b7220 */ /* 0x080fe20000410000 */
[----:B------:R-:W-:Y:S01]  /*b430*/  SHF.R.S32.HI R47, RZ, 0x1f, R50 ;  /* 0x0000001fff2f7819 */ /* 0x000fe20000011432 */
[----:B------:R-:W-:Y:S01]  /*b440*/  FMUL.FTZ R45, R52, R20 ;  /* 0x00000014342d7220 */ /* 0x000fe20000410000 */
[----:B------:R-:W-:-:S02]  /*b450*/  LOP3.LUT R52, R51, 0xfffffffc, RZ, 0xc0, !PT ;  /* 0xfffffffc33347812 */ /* 0x000fc400078ec0ff */
[----:B------:R-:W-:Y:S02]  /*b460*/  LEA.HI R51, R47, R36, RZ, 0x3 ;  /* 0x000000242f337211 */ /* 0x000fe400078f18ff */
[----:B------:R-:W-:Y:S02]  /*b470*/  SHF.R.S32.HI R47, RZ, 0x7, R42 ;  /* 0x00000007ff2f7819 */ /* 0x000fe4000001142a */
[----:B------:R-:W-:Y:S01]  /*b480*/  LEA.HI R49, R49, R48, RZ, 0x5 ;  /* 0x0000003031317211 */ /* 0x000fe200078f28ff */
[----:B------:R-:W-:Y:S01]  /*b490*/  IMAD.IADD R52, R73, 0x1, -R52 ;  /* 0x0000000149347824 */ /* 0x000fe200078e0a34 */
[----:B------:R-:W-:Y:S02]  /*b4a0*/  LOP3.LUT R51, R51, 0xfffffff8, RZ, 0xc0, !PT ;  /* 0xfffffff833337812 */ /* 0x000fe400078ec0ff */
[----:B------:R-:W-:Y:S02]  /*b4b0*/  LEA.HI R42, R42, R47, RZ, 0x1 ;  /* 0x0000002f2a2a7211 */ /* 0x000fe400078f08ff */
[----:B------:R-:W-:Y:S01]  /*b4c0*/  SHF.R.S32.HI R49, RZ, 0x5, R49 ;  /* 0x00000005ff317819 */ /* 0x000fe20000011431 */
[----:B------:R-:W-:Y:S01]  /*b4d0*/  IMAD.IADD R51, R36, 0x1, -R51 ;  /* 0x0000000124337824 */ /* 0x000fe200078e0a33 */
        /* <DEDUP_REMOVED lines=9> */
[----:B------:R-:W-:-:S04]  /*b570*/  @P0 IMAD.HI.U32 R3, R2, R3, RZ ;  /* 0x0000000302030227 */ /* 0x000fc800078e00ff */
[-C--:B------:R-:W-:Y:S01]  /*b580*/  FMUL.FTZ R57, R57, R20.reuse ;  /* 0x0000001439397220 */ /* 0x080fe20000410000 */
[-C--:B------:R-:W-:Y:S01]  /*b590*/  FMUL.FTZ R75, R29, R20.reuse ;  /* 0x000000141d4b7220 */ /* 0x080fe20000410000 */
[----:B------:R-:W-:Y:S01]  /*b5a0*/  FMUL.FTZ R29, R38, R20 ;  /* 0x00000014261d7220 */ /* 0x000fe20000410000 */
[----:B------:R-:W-:Y:S01]  /*b5b0*/  @P0 SHF.R.U32.HI R2, RZ, R72, R3 ;  /* 0x00000048ff020219 */ /* 0x000fe20000011603 */
[-C--:B------:R-:W-:Y:S01]  /*b5c0*/  FMUL.FTZ R38, R55, R20.reuse ;  /* 0x0000001437267220 */ /* 0x080fe20000410000 */
[----:B------:R-:W-:Y:S01]  /*b5d0*/  LOP3.LUT R3, R50, 0x7ffffffc, RZ, 0xc0, !PT ;  /* 0x7ffffffc32037812 */ /* 0x000fe200078ec0ff */
[----:B------:R0:W1:Y:S01]  /*b5e0*/  MUFU.TANH R55, R57 ;  /* 0x0000003900377308 */ /* 0x0000620000002400 */
[----:B------:R-:W-:Y:S02]  /*b5f0*/  IMAD.MOV.U32 R47, RZ, RZ, -0x60 ;  /* 0xffffffa0ff2f7424 */ /* 0x000fe400078e00ff */
[-C--:B------:R-:W-:Y:S01]  /*b600*/  FMUL.FTZ R13, R24, R20.reuse ;  /* 0x00000014180d7220 */ /* 0x080fe20000410000 */
[-C--:B------:R-:W-:Y:S01]  /*b610*/  FMUL.FTZ R24, R28, R20.reuse ;  /* 0x000000141c187220 */ /* 0x080fe20000410000 */
[-C--:B------:R-:W-:Y:S01]  /*b620*/  FMUL.FTZ R77, R33, R20.reuse ;  /* 0x00000014214d7220 */ /* 0x080fe20000410000 */
[----:B0-----:R-:W0:Y:S01]  /*b630*/  SHFL.IDX PT, R57, R2, RZ, 0x1c1f ;  /* 0x001c1fff02397589 */ /* 0x001e2200000e0000 */
        /* <DEDUP_REMOVED lines=22> */
[----:B------:R-:W-:Y:S01]  /*b7a0*/  FMUL.FTZ R69, R69, R20 ;  /* 0x0000001445457220 */ /* 0x000fe20000410000 */
[----:B------:R-:W-:Y:S01]  /*b7b0*/  IMAD R47, R48, -0x2, R47 ;  /* 0xfffffffe302f7824 */ /* 0x000fe200078e022f */
[----:B------:R-:W2:Y:S01]  /*b7c0*/  MUFU.TANH R13, R13 ;  /* 0x0000000d000d7308 */ /* 0x000ea20000002400 */
[----:B------:R-:W-:-:S03]  /*b7d0*/  LOP3.LUT R49, RZ, R6, RZ, 0x33, !PT ;  /* 0x00000006ff317212 */ /* 0x000fc600078e33ff */
[----:B------:R-:W-:-:S04]  /*b7e0*/  IADD3 R20, -R4, R47, R5 ;  /* 0x0000002f04147210 */ /* 0x000fc80007ffe105 */
        /* <DEDUP_REMOVED lines=63> */
.L_x_12108:
[----:B------:R-:W-:-:S13]  /*bbe0*/  ISETP.NE.AND P0, PT, R9, 0x1, PT ;  /* 0x000000010900780c */ /* 0x000fda0003f05270 */
[----:B------:R-:W-:-:S05]  /*bbf0*/  @P0 IMAD.HI.U32 R20, R8, R10, RZ ;  /* 0x0000000a08140227 */ /* 0x000fca00078e00ff */
[----:B------:R-:W-:-:S07]  /*bc00*/  @P0 SHF.R.U32.HI R8, RZ, R11, R20 ;  /* 0x0000000bff080219 */ /* 0x000fce0000011614 */
.L_x_12109:
[----:B------:R-:W-:Y:S05]  /*bc10*/  BSYNC B1 ;  /* 0x0000000000017941 */ /* 0x000fea0003800000 */
.L_x_12107:
[----:B------:R-:W-:-:S05]  /*bc20*/  IMAD R8, R8, R9, R52 ;  /* 0x0000000908087224 */ /* 0x000fca00078e0234 */
[----:B------:R-:W-:Y:S02]  /*bc30*/  VIMNMX R7, R7, R8, !PT ;  /* 0x0000000807077248 */ /* 0x000fe40007fe0100 */
[----:B------:R-:W-:-:S07]  /*bc40*/  VIADDMNMX R6, R8, R9, R6, PT ;  /* 0x0000000908067246 */ /* 0x000fce0003800106 */
.L_x_12106:
[----:B------:R-:W-:Y:S05]  /*bc50*/  BSYNC B0 ;  /* 0x0000000000007941 */ /* 0x000fea0003800000 */
.L_x_12105:
[C---:B------:R-:W-:Y:S01]  /*bc60*/  ISETP.GE.AND P0, PT, R51.reuse, 0x2, PT ;  /* 0x000000023300780c */ /* 0x040fe20003f06270 */
[----:B------:R-:W0:Y:S01]  /*bc70*/  SHFL.IDX PT, R2, R2, 0x1, 0x1c1f ;  /* 0x003c1f0002027f89 */ /* 0x000e2200000e0000 */
[----:B------:R-:W-:Y:S01]  /*bc80*/  ISETP.GE.AND P4, PT, R51, 0xa, PT ;  /* 0x0000000a3300780c */ /* 0x000fe20003f86270 */
[----:B------:R-:W-:Y:S01]  /*bc90*/  BSSY B0, `(.L_x_12110) ;  /* 0x0000086000007945 */ /* 0x000fe20003800000 */
[----:B------:R-:W-:Y:S02]  /*bca0*/  ISETP.GT.AND P2, PT, R7, 0x1, !P0 ;  /* 0x000000010700780c */ /* 0x000fe40004744270 */
[----:B------:R-:W-:Y:S02]  /*bcb0*/  ISETP.GE.AND P1, PT, R51, 0x9, PT ;  /* 0x000000093300780c */ /* 0x000fe40003f26270 */
[----:B------:R-:W-:Y:S02]  /*bcc0*/  ISETP.LT.OR P2, PT, R6, 0x2, P2 ;  /* 0x000000020600780c */ /* 0x000fe40001741670 */
[----:B------:R-:W-:-:S02]  /*bcd0*/  P2R R20, PR, RZ, 0x10 ;  /* 0x00000010ff147803 */ /* 0x000fc40000000000 */
[----:B------:R-:W-:Y:S02]  /*bce0*/  FSEL R141, R21, -INF , !P2 ;  /* 0xff800000158d7808 */ /* 0x000fe40005000000 */
[C---:B------:R-:W-:Y:S02]  /*bcf0*/  ISETP.GT.AND P2, PT, R7.reuse, 0x9, !P4 ;  /* 0x000000090700780c */ /* 0x040fe40006744270 */
[----:B------:R-:W-:Y:S02]  /*bd00*/  ISETP.GT.AND P3, PT, R7, 0x8, !P1 ;  /* 0x000000080700780c */ /* 0x000fe40004f64270 */
[----:B------:R-:W-:Y:S02]  /*bd10*/  ISETP.LT.OR P2, PT, R6, 0xa, P2 ;  /* 0x0000000a0600780c */ /* 0x000fe40001741670 */
[----:B------:R-:W-:Y:S02]  /*bd20*/  ISETP.GE.AND P4, PT, R51, 0x11, PT ;  /* 0x000000113300780c */ /* 0x000fe40003f86270 */
[----:B------:R-:W-:-:S02]  /*bd30*/  FSEL R151, R75, -INF , !P2 ;  /* 0xff8000004b977808 */ /* 0x000fc40005000000 */
[----:B------:R-:W-:Y:S02]  /*bd40*/  ISETP.LT.OR P3, PT, R6, 0x9, P3 ;  /* 0x000000090600780c */ /* 0x000fe40001f61670 */
        /* <DEDUP_REMOVED lines=115> */
.L_x_12113:
[----:B------:R-:W-:-:S13]  /*c480*/  ISETP.NE.AND P6, PT, R9, 0x1, PT ;  /* 0x000000010900780c */ /* 0x000fda0003fc5270 */
[----:B------:R-:W-:-:S05]  /*c490*/  @P6 IMAD.HI.U32 R10, R4, R10, RZ ;  /* 0x0000000a040a6227 */ /* 0x000fca00078e00ff */
[----:B------:R-:W-:-:S07]  /*c4a0*/  @P6 SHF.R.U32.HI R4, RZ, R11, R10 ;  /* 0x0000000bff046219 */ /* 0x000fce000001160a */
.L_x_12114:
[----:B------:R-:W-:Y:S05]  /*c4b0*/  BSYNC B1 ;  /* 0x0000000000017941 */ /* 0x000fea0003800000 */
.L_x_12112:
[----:B------:R-:W-:-:S05]  /*c4c0*/  IMAD R4, R4, R9, R52 ;  /* 0x0000000904047224 */ /* 0x000fca00078e0234 */
[----:B------:R-:W-:Y:S02]  /*c4d0*/  VIADDMNMX R6, R4, R9, R6, PT ;  /* 0x0000000904067246 */ /* 0x000fe40003800106 */
[----:B------:R-:W-:-:S07]  /*c4e0*/  VIMNMX R7, R7, R4, !PT ;  /* 0x0000000407077248 */ /* 0x000fce0007fe0100 */
.L_x_12111:
[----:B------:R-:W-:Y:S05]  /*c4f0*/  BSYNC B0 ;  /* 0x0000000000007941 */ /* 0x000fea0003800000 */
.L_x_12110:
        /* <DEDUP_REMOVED lines=10> */
[----:B------:R-:W2:Y:S01]  /*c5a0*/  LDL R15, [R1+0x1f0] ;  /* 0x0001f000010f7983 */ /* 0x000ea20000100800 */
[----:B------:R-:W-:Y:S02]  /*c5b0*/  ISETP.GT.AND P0, PT, R7, 0x9, !P0 ;  /* 0x000000090700780c */ /* 0x000fe40004704270 */
[----:B------:R-:W-:Y:S01]  /*c5c0*/  ISETP.NE.AND P1, PT, R47, RZ, PT ;  /* 0x000000ff2f00720c */ /* 0x000fe20003f25270 */
[----:B------:R-:W3:Y:S01]  /*c5d0*/  LDL.64 R102, [R1+0x210] ;  /* 0x0002100001667983 */ /* 0x000ee20000100a00 */
[----:B------:R-:W-:Y:S02]  /*c5e0*/  ISETP.LT.OR P0, PT, R6, 0xa, P0 ;  /* 0x0000000a0600780c */ /* 0x000fe40000701670 */
[----:B------:R-:W-:Y:S01]  /*c5f0*/  ISETP.NE.AND P6, PT, R58, RZ, PT ;  /* 0x000000ff3a00720c */ /* 0x000fe20003fc5270 */
[----:B------:R-:W3:Y:S01]  /*c600*/  LDL.64 R104, [R1+0x220] ;  /* 0x0002200001687983 */ /* 0x000ee20000100a00 */
[----:B------:R-:W-:-:S02]  /*c610*/  FSEL R49, R26, -INF , !P0 ;  /* 0xff8000001a317808 */ /* 0x000fc40004000000 */
[----:B------:R-:W-:Y:S01]  /*c620*/  ISETP.NE.AND P0, PT, R21, RZ, PT ;  /* 0x000000ff1500720c */ /* 0x000fe20003f05270 */
[----:B------:R-:W3:Y:S03]  /*c630*/  LDL.64 R138, [R1+0x240] ;  /* 0x00024000018a7983 */ /* 0x000ee60000100a00 */
[----:B------:R-:W-:Y:S01]  /*c640*/  ISETP.GT.AND P0, PT, R7, 0x10, !P0 ;  /* 0x000000100700780c */ /* 0x000fe20004704270 */
[----:B------:R-:W3:Y:S03]  /*c650*/  LDL.64 R128, [R1+0x250] ;  /* 0x0002500001807983 */ /* 0x000ee60000100a00 */
[----:B------:R-:W-:Y:S01]  /*c660*/  ISETP.LT.OR P0, PT, R6, 0x11, P0 ;  /* 0x000000110600780c */ /* 0x000fe20000701670 */
[----:B------:R-:W3:Y:S03]  /*c670*/  LDL.64 R100, [R1+0x260] ;  /* 0x0002600001647983 */ /* 0x000ee60000100a00 */
[----:B------:R-:W-:Y:S01]  /*c680*/  FSEL R27, R27, -INF , !P0 ;  /* 0xff8000001b1b7808 */ /* 0x000fe20004000000 */
[----:B------:R-:W3:Y:S01]  /*c690*/  LDL.64 R92, [R1+0x270] ;  /* 0x00027000015c7983 */ /* 0x000ee20000100a00 */
[----:B------:R-:W-:-:S02]  /*c6a0*/  ISETP.NE.AND P0, PT, R24, RZ, PT ;  /* 0x000000ff1800720c */ /* 0x000fc40003f05270 */
[C---:B------:R-:W-:Y:S01]  /*c6b0*/  ISETP.GT.AND P2, PT, R7.reuse, 0x49, !P2 ;  /* 0x000000490700780c */ /* 0x040fe20005744270 */
[----:B------:R-:W3:Y:S01]  /*c6c0*/  LDL.64 R88, [R1+0x280] ;  /* 0x0002800001587983 */ /* 0x000ee20000100a00 */
[C---:B------:R-:W-:Y:S02]  /*c6d0*/  ISETP.GT.AND P0, PT, R7.reuse, 0x11, !P0 ;  /* 0x000000110700780c */ /* 0x040fe40004704270 */
[C---:B------:R-:W-:Y:S01]  /*c6e0*/  ISETP.GT.AND P3, PT, R7.reuse, 0x50, !P3 ;  /* 0x000000500700780c */ /* 0x040fe20005f64270 */
[----:B------:R-:W3:Y:S01]  /*c6f0*/  LDL.64 R86, [R1+0x290] ;  /* 0x0002900001567983 */ /* 0x000ee20000100a00 */
[----:B------:R-:W-:Y:S02]  /*c700*/  ISETP.LT.OR P0, PT, R6, 0x12, P0 ;  /* 0x000000120600780c */ /* 0x000fe40000701670 */
[----:B------:R-:W-:Y:S01]  /*c710*/  ISETP.GT.AND P4, PT, R7, 0x51, !P4 ;  /* 0x000000510700780c */ /* 0x000fe20006784270 */
[----:B------:R-:W3:Y:S01]  /*c720*/  LDL.64 R84, [R1+0x2a0] ;  /* 0x0002a00001547983 */ /* 0x000ee20000100a00 */
[----:B------:R-:W-:-:S02]  /*c730*/  FSEL R47, R28, -INF , !P0 ;  /* 0xff8000001c2f7808 */ /* 0x000fc40004000000 */
[----:B------:R-:W-:Y:S01]  /*c740*/  ISETP.GT.AND P0, PT, R7, 0x18, !P1 ;  /* 0x000000180700780c */ /* 0x000fe20004f04270 */
[----:B------:R-:W3:Y:S01]  /*c750*/  LDL.64 R82, [R1+0x2f0] ;  /* 0x0002f00001527983 */ /* 0x000ee20000100a00 */
[----:B------:R-:W-:Y:S02]  /*c760*/  ISETP.NE.AND P1, PT, R56, RZ, PT ;  /* 0x000000ff3800720c */ /* 0x000fe40003f25270 */
[----:B------:R-:W-:Y:S01]  /*c770*/  ISETP.LT.OR P0, PT, R6, 0x19, P0 ;  /* 0x000000190600780c */ /* 0x000fe20000701670 */
[----:B------:R-:W3:Y:S03]  /*c780*/  LDL.64 R136, [R1+0x228] ;  /* 0x0002280001887983 */ /* 0x000ee60000100a00 */
[----:B------:R-:W-:Y:S01]  /*c790*/  FSEL R29, R29, -INF , !P0 ;  /* 0xff8000001d1d7808 */ /* 0x000fe20004000000 */
[----:B------:R-:W3:Y:S01]  /*c7a0*/  LDL.64 R110, [R1+0x388] ;  /* 0x00038800016e7983 */ /* 0x000ee20000100a00 */
[----:B------:R-:W-:-:S02]  /*c7b0*/  ISETP.GT.AND P0, PT, R7, 0x19, !P6 ;  /* 0x000000190700780c */ /* 0x000fc40007704270 */
[----:B------:R-:W-:Y:S01]  /*c7c0*/  ISETP.NE.AND P6, PT, R8, RZ, PT ;  /* 0x000000ff0800720c */ /* 0x000fe20003fc5270 */
[----:B------:R-:W3:Y:S01]  /*c7d0*/  LDL.64 R112, [R1+0x398] ;  /* 0x0003980001707983 */ /* 0x000ee20000100a00 */
[----:B------:R-:W-:-:S03]  /*c7e0*/  ISETP.LT.OR P0, PT, R6, 0x1a, P0 ;  /* 0x0000001a0600780c */ /* 0x000fc60000701670 */
[----:B------:R-:W4:Y:S01]  /*c7f0*/  LDL.64 R8, [R1+0x1d0] ;  /* 0x0001d00001087983 */ /* 0x000f220000100a00 */
[----:B------:R-:W-:Y:S02]  /*c800*/  FSEL R163, R30, -INF , !P0 ;  /* 0xff8000001ea37808 */ /* 0x000fe40004000000 */
        /* <DEDUP_REMOVED lines=11> */
[----:B------:R-:W-:-:S03]  /*c8c0*/  ISETP.GT.AND P0, PT, R7, 0x21, !P0 ;  /* 0x000000210700780c */ /* 0x000fc60004704270 */
[----:B------:R-:W3:Y:S01]  /*c8d0*/  LDL R186, [R1+0x28] ;  /* 0x0000280001ba7983 */ /* 0x000ee20000100800 */
        /* <DEDUP_REMOVED lines=35> */
[C---:B------:R-:W-:Y:S02]  /*cb10*/  ISETP.LT.OR P2, PT, R6.reuse, 0x4a, P2 ;  /* 0x0000004a0600780c */ /* 0x040fe40001741670 */
[C---:B------:R-:W-:Y:S02]  /*cb20*/  ISETP.LT.OR P0, PT, R6.reuse, 0x1, P0 ;  /* 0x000000010600780c */ /* 0x040fe40000701670 */
[----:B------:R-:W-:Y:S02]  /*cb30*/  ISETP.LT.OR P3, PT, R6, 0x51, P3 ;  /* 0x000000510600780c */ /* 0x000fe40001f61670 */
[----:B------:R-:W-:-:S02]  /*cb40*/  FSEL R75, R12, -INF , !P0 ;  /* 0xff8000000c4b7808 */ /* 0x000fc40004000000 */
[----:B------:R-:W-:Y:S02]  /*cb50*/  ISETP.GT.AND P0, PT, R7, 0x48, !P1 ;  /* 0x000000480700780c */ /* 0x000fe40004f04270 */
[----:B------:R-:W-:Y:S02]  /*cb60*/  ISETP.NE.AND P6, PT, R13, RZ, PT ;  /* 0x000000ff0d00720c */ /* 0x000fe40003fc5270 */
[----:B------:R-:W-:-:S04]  /*cb70*/  ISETP.LT.OR P0, PT, R6, 0x49, P0 ;  /* 0x000000490600780c */ /* 0x000fc80000701670 */
[----:B------:R-:W-:Y:S02]  /*cb80*/  FSEL R28, R35, -INF , !P0 ;  /* 0xff800000231c7808 */ /* 0x000fe40004000000 */
[----:B------:R-:W-:Y:S01]  /*cb90*/  FSEL R106, R106, -INF , !P2 ;  /* 0xff8000006a6a7808 */ /* 0x000fe20005000000 */
[----:B------:R-:W3:Y:S01]  /*cba0*/  LDL.64 R34, [R1+0x298] ;  /* 0x0002980001227983 */ /* 0x000ee20000100a00 */
[----:B------:R-:W-:Y:S02]  /*cbb0*/  ISETP.LT.OR P4, PT, R6, 0x52, P4 ;  /* 0x000000520600780c */ /* 0x000fe40002781670 */
[----:B------:R-:W-:Y:S02]  /*cbc0*/  FSEL R140, R140, -INF , !P3 ;  /* 0xff8000008c8c7808 */ /* 0x000fe40005800000 */
[----:B------:R-:W-:Y:S02]  /*cbd0*/  ISETP.GT.AND P0, PT, R7, 0x59, !P6 ;  /* 0x000000590700780c */ /* 0x000fe40007704270 */
[----:B------:R-:W-:-:S02]  /*cbe0*/  ISETP.LT.OR P5, PT, R6, 0x59, P5 ;  /* 0x000000590600780c */ /* 0x000fc40002fa1670 */
[----:B----4-:R-:W-:-:S04]  /*cbf0*/  FMNMX.FTZ R2, R81, R8, !PT ;  /* 0x0000000851027209 */ /* 0x010fc80007810000 */
        /* <DEDUP_REMOVED lines=45> */
[----:B------:R-:W-:Y:S02]  /*ced0*/  FMNMX.FTZ R5, R106, R5, !PT ;  /* 0x000000056a057209 */ /* 0x000fe40007810000 */
[----:B------:R-:W-:Y:S02]  /*cee0*/  FSEL R24, R36, -INF , !P4 ;  /* 0xff80000024187808 */ /* 0x000fe40006000000 */
[----:B------:R-:W-:Y:S02]  /*cef0*/  FMNMX.FTZ R5, R140, R5, !PT ;  /* 0x000000058c057209 */ /* 0x000fe40007810000 */
[----:B------:R-:W-:Y:S02]  /*cf00*/  ISETP.LT.OR P0, PT, R6, 0x5a, P0 ;  /* 0x0000005a0600780c */ /* 0x000fe40000701670 */
[----:B------:R-:W-:Y:S01]  /*cf10*/  FSEL R20, R3, -INF , !P5 ;  /* 0xff80000003147808 */ /* 0x000fe20006800000 */
[----:B------:R-:W4:Y:S01]  /*cf20*/  LDL.64 R6, [R1+0x1e0] ;  /* 0x0001e00001067983 */ /* 0x000f220000100a00 */
[----:B------:R-:W-:-:S02]  /*cf30*/  FMNMX.FTZ R5, R24, R5, !PT ;  /* 0x0000000518057209 */ /* 0x000fc40007810000 */
[----:B------:R-:W-:Y:S02]  /*cf40*/  FSEL R13, R42, -INF , !P0 ;  /* 0xff8000002a0d7808 */ /* 0x000fe40004000000 */
[----:B------:R-:W-:-:S04]  /*cf50*/  FMNMX.FTZ R4, R20, R5, !PT ;  /* 0x0000000514047209 */ /* 0x000fc80007810000 */
[----:B------:R-:W-:Y:S02]  /*cf60*/  FMNMX.FTZ R3, R13, R4, !PT ;  /* 0x000000040d037209 */ /* 0x000fe40007810000 */
[----:B0-----:R-:W-:-:S03]  /*cf70*/  FMNMX.FTZ R4, R11, R10, !PT ;  /* 0x0000000a0b047209 */ /* 0x001fc60007810000 */
[----:B------:R0:W-:Y:S04]  /*cf80*/  STL.64 [R1+0x1d0], R2 ;  /* 0x0001d00201007387 */ /* 0x0001e80000100a00 */
[----:B------:R-:W2:Y:S04]  /*cf90*/  LDL R11, [R1+0x1d4] ;  /* 0x0001d400010b7983 */ /* 0x000ea80000100800 */
[----:B------:R-:W-:Y:S04]  /*cfa0*/  STL [R1+0x1d0], R4 ;  /* 0x0001d00401007387 */ /* 0x000fe80000100800 */
[----:B------:R-:W3:Y:S04]  /*cfb0*/  LDL R12, [R1+0x1d0] ;  /* 0x0001d000010c7983 */ /* 0x000ee80000100800 */
[----:B0-----:R-:W4:Y:S04]  /*cfc0*/  LDL.64 R2, [R1+0x230] ;  /* 0x0002300001027983 */ /* 0x001f280000100a00 */
[----:B--2---:R-:W0:Y:S02]  /*cfd0*/  SHFL.BFLY PT, R4, R11, 0x2, 0x1f ;  /* 0x0c401f000b047f89 */ /* 0x004e2400000e0000 */
[----:B0-----:R-:W-:-:S05]  /*cfe0*/  FMNMX.FTZ R4, R4, R11, !PT ;  /* 0x0000000b04047209 */ /* 0x001fca0007810000 */
[----:B------:R-:W0:Y:S01]  /*cff0*/  SHFL.BFLY PT, R185, R4, 0x1, 0x1f ;  /* 0x0c201f0004b97f89 */ /* 0x000e2200000e0000 */
[----:B---3--:R-:W-:Y:S01]  /*d000*/  FMUL.FTZ R5, R15, R12 ;  /* 0x0000000c0f057220 */ /* 0x008fe20000410000 */
[----:B------:R-:W-:-:S04]  /*d010*/  FSETP.NEU.FTZ.AND P0, PT, R12, -INF , PT ;  /* 0xff8000000c00780b */ /* 0x000fc80003f1d000 */
[----:B------:R-:W-:Y:S02]  /*d020*/  FSEL R10, R5, RZ, P0 ;  /* 0x000000ff050a7208 */ /* 0x000fe40000000000 */
[----:B------:R-:W-:Y:S02]  /*d030*/  FSEL R5, R12, RZ, P0 ;  /* 0x000000ff0c057208 */ /* 0x000fe40000000000 */
[----:B0-----:R-:W-:-:S04]  /*d040*/  FMNMX.FTZ R185, R4, R185, !PT ;  /* 0x000000b904b97209 */ /* 0x001fc80007810000 */
[C---:B------:R-:W-:Y:S01]  /*d050*/  FSETP.NEU.FTZ.AND P0, PT, R185.reuse, -INF , PT ;  /* 0xff800000b900780b */ /* 0x040fe20003f1d000 */
[----:B------:R-:W-:-:S03]  /*d060*/  FMUL.FTZ R30, R185, R15 ;  /* 0x0000000fb91e7220 */ /* 0x000fc60000410000 */
[----:B------:R-:W-:Y:S02]  /*d070*/  FSEL R4, R185, RZ, P0 ;  /* 0x000000ffb9047208 */ /* 0x000fe40000000000 */
[----:B------:R-:W-:Y:S01]  /*d080*/  FSEL R30, R30, RZ, P0 ;  /* 0x000000ff1e1e7208 */ /* 0x000fe20000000000 */
[----:B------:R-:W-:Y:S02]  /*d090*/  FADD.FTZ R8, R8, -R5 ;  /* 0x8000000508087221 */ /* 0x000fe40000010000 */
[----:B------:R-:W-:Y:S01]  /*d0a0*/  FADD.FTZ R4, R9, -R4 ;  /* 0x8000000409047221 */ /* 0x000fe20000010000 */
[-C--:B------:R-:W-:Y:S01]  /*d0b0*/  FFMA.FTZ R156, R81, R15.reuse, -R10 ;  /* 0x0000000f519c7223 */ /* 0x080fe2000001080a */
[-C--:B------:R-:W-:Y:S01]  /*d0c0*/  FFMA.FTZ R157, R75, R15.reuse, -R30 ;  /* 0x0000000f4b9d7223 */ /* 0x080fe2000001081e */
[-C--:B------:R-:W-:Y:S01]  /*d0d0*/  FMUL.FTZ R8, R8, R15.reuse ;  /* 0x0000000f08087220 */ /* 0x080fe20000410000 */
[----:B------:R-:W-:Y:S01]  /*d0e0*/  FMUL.FTZ R150, R15, R4 ;  /* 0x000000040f967220 */ /* 0x000fe20000410000 */
        /* <DEDUP_REMOVED lines=10> */
[----:B------:R-:W4:Y:S01]  /*d190*/  MUFU.EX2 R184, R8 ;  /* 0x0000000800b87308 */ /* 0x000f220000000800 */
[-C--:B------:R-:W-:Y:S01]  /*d1a0*/  FFMA.FTZ R143, R47, R15.reuse, -R30 ;  /* 0x0000000f2f8f7223 */ /* 0x080fe2000001081e */
        /* <DEDUP_REMOVED lines=19> */
[-C--:B------:R-:W-:Y:S01]  /*d2e0*/  FFMA.FTZ R146, R37, R15.reuse, -R10 ;  /* 0x0000000f25927223 */ /* 0x080fe2000001080a */
        /* <DEDUP_REMOVED lines=19> */
[----:B------:R-:W-:Y:S01]  /*d420*/  FFMA.FTZ R183, R20, R15, -R30 ;  /* 0x0000000f14b77223 */ /* 0x000fe2000001081e */
[----:B------:R-:W3:Y:S04]  /*d430*/  LDL.64 R4, [R1+0x2b0] ;  /* 0x0002b00001047983 */ /* 0x000ee80000100a00 */
[----:B------:R-:W3:Y:S02]  /*d440*/  LDL.64 R80, [R1+0x300] ;  /* 0x0003000001507983 */ /* 0x000ee40000100a00 */
[----:B------:R-:W3:Y:S01]  /*d450*/  MUFU.EX2 R159, R159 ;  /* 0x0000009f009f7308 */ /* 0x000ee20000000800 */
[----:B----4-:R-:W-:Y:S01]  /*d460*/  FFMA.FTZ R10, R184, R6, R156 ;  /* 0x00000006b80a7223 */ /* 0x010fe2000001009c */
[----:B0-----:R-:W-:Y:S01]  /*d470*/  FFMA.FTZ R12, R7, R150, R157 ;  /* 0x00000096070c7223 */ /* 0x001fe2000001009d */
[----:B------:R-:W4:Y:S04]  /*d480*/  LDL.64 R76, [R1+0x2d0] ;  /* 0x0002d000014c7983 */ /* 0x000f280000100a00 */
[----:B------:R-:W4:Y:S01]  /*d490*/  LDL.64 R78, [R1+0x310] ;  /* 0x00031000014e7983 */ /* 0x000f220000100a00 */
[----:B------:R-:W0:Y:S03]  /*d4a0*/  MUFU.EX2 R151, R151 ;  /* 0x0000009700977308 */ /* 0x000e260000000800 */
[----:B------:R-:W4:Y:S04]  /*d4b0*/  LDL.64 R74, [R1+0x330] ;  /* 0x00033000014a7983 */ /* 0x000f280000100a00 */
[----:B------:R-:W4:Y:S01]  /*d4c0*/  LDL.64 R50, [R1+0x208] ;  /* 0x0002080001327983 */ /* 0x000f220000100a00 */
[----:B------:R-:W0:Y:S01]  /*d4d0*/  MUFU.EX2 R144, R144 ;  /* 0x0000009000907308 */ /* 0x000e220000000800 */
[----:B-1----:R-:W-:Y:S01]  /*d4e0*/  FADD.FTZ R11, R141, R10 ;  /* 0x0000000a8d0b7221 */ /* 0x002fe20000010000 */
[----:B--2---:R-:W-:Y:S01]  /*d4f0*/  FADD.FTZ R12, R145, R12 ;  /* 0x0000000c910c7221 */ /* 0x004fe20000010000 */
[----:B------:R-:W2:Y:S04]  /*d500*/  LDL.64 R48, [R1+0x218] ;  /* 0x0002180001307983 */ /* 0x000ea80000100a00 */
[----:B------:R-:W2:Y:S01]  /*d510*/  LDL.64 R44, [R1+0x238] ;  /* 0x00023800012c7983 */ /* 0x000ea20000100a00 */
[----:B------:R-:W1:Y:S08]  /*d520*/  MUFU.EX2 R135, R135 ;  /* 0x0000008700877308 */ /* 0x000e700000000800 */
[----:B------:R-:W1:Y:S01]  /*d530*/  MUFU.EX2 R161, R161 ;  /* 0x000000a100a17308 */ /* 0x000e620000000800 */
[----:B---3--:R-:W-:Y:S01]  /*d540*/  FADD.FTZ R10, R158, R11 ;  /* 0x0000000b9e0a7221 */ /* 0x008fe20000010000 */
[----:B------:R-:W-:-:S06]  /*d550*/  FADD.FTZ R11, R159, R12 ;  /* 0x0000000c9f0b7221 */ /* 0x000fcc0000010000 */
[----:B------:R-:W3:Y:S01]  /*d560*/  MUFU.EX2 R160, R160 ;  /* 0x000000a000a07308 */ /* 0x000ee20000000800 */
        /* <DEDUP_REMOVED lines=10> */
[----:B------:R-:W2:Y:S04]  /*d610*/  LDL.64 R8, [R1+0x2e0] ;  /* 0x0002e00001087983 */ /* 0x000ea80000100a00 */
[----:B------:R-:W2:Y:S01]  /*d620*/  LDL.64 R66, [R1+0x320] ;  /* 0x0003200001427983 */ /* 0x000ea20000100a00 */
[----:B------:R-:W0:Y:S03]  /*d630*/  MUFU.EX2 R162, R162 ;  /* 0x000000a200a27308 */ /* 0x000e260000000800 */
[----:B------:R-:W2:Y:S04]  /*d640*/  LDL.64 R72, [R1+0x340] ;  /* 0x0003400001487983 */ /* 0x000ea80000100a00 */
[----:B------:R-:W2:Y:S01]  /*d650*/  LDL.64 R70, [R1+0x350] ;  /* 0x0003500001467983 */ /* 0x000ea20000100a00 */
[----:B------:R-:W0:Y:S01]  /*d660*/  MUFU.EX2 R142, R142 ;  /* 0x0000008e008e7308 */ /* 0x000e220000000800 */
[----:B-1----:R-:W-:Y:S01]  /*d670*/  FADD.FTZ R11, R135, R10 ;  /* 0x0000000a870b7221 */ /* 0x002fe20000010000 */
[----:B------:R-:W-:Y:S01]  /*d680*/  FADD.FTZ R12, R161, R12 ;  /* 0x0000000ca10c7221 */ /* 0x000fe20000010000 */
[----:B------:R-:W2:Y:S04]  /*d690*/  LDL.64 R68, [R1+0x360] ;  /* 0x0003600001447983 */ /* 0x000ea80000100a00 */
[----:B------:R-:W2:Y:S01]  /*d6a0*/  LDL.64 R56, [R1+0x370] ;  /* 0x0003700001387983 */ /* 0x000ea20000100a00 */
[----:B------:R-:W1:Y:S03]  /*d6b0*/  MUFU.EX2 R134, R134 ;  /* 0x0000008600867308 */ /* 0x000e660000000800 */
[----:B------:R-:W2:Y:S04]  /*d6c0*/  LDL.64 R64, [R1+0x380] ;  /* 0x0003800001407983 */ /* 0x000ea80000100a00 */
[----:B------:R-:W2:Y:S01]  /*d6d0*/  LDL.64 R62, [R1+0x390] ;  /* 0x00039000013e7983 */ /* 0x000ea20000100a00 */
[----:B------:R-:W1:Y:S01]  /*d6e0*/  MUFU.EX2 R163, R163 ;  /* 0x000000a300a37308 */ /* 0x000e620000000800 */
[----:B---3--:R-:W-:Y:S01]  /*d6f0*/  FADD.FTZ R11, R160, R11 ;  /* 0x0000000ba00b7221 */ /* 0x008fe20000010000 */
[----:B------:R-:W-:Y:S01]  /*d700*/  FADD.FTZ R21, R143, R12 ;  /* 0x0000000c8f157221 */ /* 0x000fe20000010000 */
[----:B------:R-:W3:Y:S04]  /*d710*/  LDL.64 R60, [R1+0x3a0] ;  /* 0x0003a000013c7983 */ /* 0x000ee80000100a00 */
[----:B------:R-:W3:Y:S01]  /*d720*/  LDL.64 R58, [R1+0x3b0] ;  /* 0x0003b000013a7983 */ /* 0x000ee20000100a00 */
[----:B------:R-:W1:Y:S03]  /*d730*/  MUFU.EX2 R133, R133 ;  /* 0x0000008500857308 */ /* 0x000e660000000800 */
[----:B------:R-:W3:Y:S04]  /*d740*/  LDL.64 R46, [R1+0x3c0] ;  /* 0x0003c000012e7983 */ /* 0x000ee80000100a00 */
[----:B------:R-:W3:Y:S01]  /*d750*/  LDL.64 R54, [R1+0x3d0] ;  /* 0x0003d00001367983 */ /* 0x000ee20000100a00 */
[----:B------:R-:W1:Y:S01]  /*d760*/  MUFU.EX2 R169, R169 ;  /* 0x000000a900a97308 */ /* 0x000e620000000800 */
[----:B0-----:R-:W-:Y:S01]  /*d770*/  FADD.FTZ R11, R162, R11 ;  /* 0x0000000ba20b7221 */ /* 0x001fe20000010000 */
[----:B------:R-:W-:Y:S01]  /*d780*/  FADD.FTZ R10, R142, R21 ;  /* 0x000000158e0a7221 */ /* 0x000fe20000010000 */
[----:B------:R-:W3:Y:S05]  /*d790*/  LDL.64 R52, [R1+0x3e0] ;  /* 0x0003e00001347983 */ /* 0x000eea0000100a00 */
[----:B------:R-:W0:Y:S08]  /*d7a0*/  MUFU.EX2 R168, R168 ;  /* 0x000000a800a87308 */ /* 0x000e300000000800 */
        /* <DEDUP_REMOVED lines=9> */
[C---:B------:R-:W-:Y:S01]  /*d840*/  FMUL.FTZ R99, R150.reuse, R99 ;  /* 0x0000006396637220 */ /* 0x040fe20000410000 */
[----:B------:R-:W-:Y:S01]  /*d850*/  FMUL.FTZ R98, R150, R98 ;  /* 0x0000006296627220 */ /* 0x000fe20000410000 */
[----:B------:R-:W3:Y:S04]  /*d860*/  LDL.64 R42, [R1+0x248] ;  /* 0x00024800012a7983 */ /* 0x000ee80000100a00 */
[----:B------:R-:W3:Y:S01]  /*d870*/  LDL.64 R40, [R1+0x258] ;  /* 0x0002580001287983 */ /* 0x000ee20000100a00 */
[----:B------:R-:W0:Y:S01]  /*d880*/  MUFU.EX2 R127, R127 ;  /* 0x0000007f007f7308 */ /* 0x000e220000000800 */
[----:B-1----:R-:W-:Y:S01]  /*d890*/  FADD.FTZ R12, R134, R11 ;  /* 0x0000000b860c7221 */ /* 0x002fe20000010000 */
[----:B------:R-:W-:Y:S01]  /*d8a0*/  FADD.FTZ R10, R163, R10 ;  /* 0x0000000aa30a7221 */ /* 0x000fe20000010000 */
[----:B------:R-:W3:Y:S04]  /*d8b0*/  LDL.64 R38, [R1+0x268] ;  /* 0x0002680001267983 */ /* 0x000ee80000100a00 */
[----:B------:R-:W3:Y:S01]  /*d8c0*/  LDL.64 R36, [R1+0x288] ;  /* 0x0002880001247983 */ /* 0x000ee20000100a00 */
[----:B------:R-:W1:Y:S01]  /*d8d0*/  MUFU.EX2 R171, R171 ;  /* 0x000000ab00ab7308 */ /* 0x000e620000000800 */
[----:B------:R-:W-:Y:S01]  /*d8e0*/  FADD.FTZ R11, R133, R12 ;  /* 0x0000000c850b7221 */ /* 0x000fe20000010000 */
[----:B------:R-:W-:Y:S01]  /*d8f0*/  FADD.FTZ R10, R169, R10 ;  /* 0x0000000aa90a7221 */ /* 0x000fe20000010000 */
[----:B------:R-:W3:Y:S05]  /*d900*/  LDL.64 R32, [R1+0x2a8] ;  /* 0x0002a80001207983 */ /* 0x000eea0000100a00 */
[----:B------:R-:W1:Y:S01]  /*d910*/  MUFU.EX2 R126, R126 ;  /* 0x0000007e007e7308 */ /* 0x000e620000000800 */
[----:B0-----:R-:W-:Y:S01]  /*d920*/  FADD.FTZ R11, R168, R11 ;  /* 0x0000000ba80b7221 */ /* 0x001fe20000010000 */
[----:B------:R-:W-:-:S06]  /*d930*/  FADD.FTZ R10, R127, R10 ;  /* 0x0000000a7f0a7221 */ /* 0x000fcc0000010000 */
        /* <DEDUP_REMOVED lines=13> */
[----:B------:R-:W-:Y:S01]  /*da10*/  FFMA.FTZ R15, R13, R15, -R30 ;  /* 0x0000000f0d0f7223 */ /* 0x000fe2000001081e */
[----:B------:R-:W-:Y:S01]  /*da20*/  FADD.FTZ R11, R174, R11 ;  /* 0x0000000bae0b7221 */ /* 0x000fe20000010000 */
[----:B------:R-:W-:Y:S01]  /*da30*/  FADD.FTZ R13, R175, R12 ;  /* 0x0000000caf0d7221 */ /* 0x000fe20000010000 */
[----:B------:R-:W3:Y:S04]  /*da40*/  LDL.64 R28, [R1+0x278] ;  /* 0x00027800011c7983 */ /* 0x000ee80000100a00 */
[----:B------:R-:W1:Y:S01]  /*da50*/  MUFU.EX2 R107, R107 ;  /* 0x0000006b006b7308 */ /* 0x000e620000000800 */
[----:B------:R-:W-:Y:S01]  /*da60*/  FADD.FTZ R11, R148, R11 ;  /* 0x0000000b940b7221 */ /* 0x000fe20000010000 */
[----:B0-----:R-:W-:Y:S01]  /*da70*/  FADD.FTZ R10, R124, R13 ;  /* 0x0000000d7c0a7221 */ /* 0x001fe20000010000 */
[----:B------:R-:W3:Y:S05]  /*da80*/  LDL.64 R26, [R1+0x2d8] ;  /* 0x0002d800011a7983 */ /* 0x000eea0000100a00 */
[----:B------:R-:W0:Y:S01]  /*da90*/  MUFU.EX2 R179, R179 ;  /* 0x000000b300b37308 */ /* 0x000e220000000800 */
[----:B------:R-:W-:Y:S01]  /*daa0*/  FADD.FTZ R12, R176, R11 ;  /* 0x0000000bb00c7221 */ /* 0x000fe20000010000 */
[----:B-1----:R-:W-:Y:S01]  /*dab0*/  FADD.FTZ R10, R177, R10 ;  /* 0x0000000ab10a7221 */ /* 0x002fe20000010000 */
[----:B------:R-:W3:Y:S05]  /*dac0*/  LDL.64 R24, [R1+0x2e8] ;  /* 0x0002e80001187983 */ /* 0x000eea0000100a00 */
[----:B------:R-:W1:Y:S08]  /*dad0*/  MUFU.EX2 R131, R131 ;  /* 0x0000008300837308 */ /* 0x000e700000000800 */
[----:B------:R-:W1:Y:S01]  /*dae0*/  MUFU.EX2 R106, R106 ;  /* 0x0000006a006a7308 */ /* 0x000e620000000800 */
[----:B------:R-:W-:Y:S01]  /*daf0*/  FADD.FTZ R11, R147, R12 ;  /* 0x0000000c930b7221 */ /* 0x000fe20000010000 */
[----:B------:R-:W-:-:S06]  /*db00*/  FADD.FTZ R10, R107, R10 ;  /* 0x0000000a6b0a7221 */ /* 0x000fcc0000010000 */
[----:B------:R-:W1:Y:S08]  /*db10*/  MUFU.EX2 R180, R180 ;  /* 0x000000b400b47308 */ /* 0x000e700000000800 */
[----:B------:R-:W4:Y:S01]  /*db20*/  MUFU.EX2 R140, R140 ;  /* 0x0000008c008c7308 */ /* 0x000f220000000800 */
[----:B------:R-:W-:Y:S01]  /*db30*/  FADD.FTZ R12, R178, R11 ;  /* 0x0000000bb20c7221 */ /* 0x000fe20000010000 */
[----:B0-----:R-:W-:-:S06]  /*db40*/  FADD.FTZ R11, R179, R10 ;  /* 0x0000000ab30b7221 */ /* 0x001fcc0000010000 */
[----:B------:R-:W0:Y:S08]  /*db50*/  MUFU.EX2 R130, R130 ;  /* 0x0000008200827308 */ /* 0x000e300000000800 */
[----:B------:R-:W0:Y:S01]  /*db60*/  MUFU.EX2 R181, R181 ;  /* 0x000000b500b57308 */ /* 0x000e220000000800 */
[----:B-1----:R-:W-:Y:S01]  /*db70*/  FADD.FTZ R13, R131, R12 ;  /* 0x0000000c830d7221 */ /* 0x002fe20000010000 */
[----:B------:R-:W-:-:S06]  /*db80*/  FADD.FTZ R21, R106, R11 ;  /* 0x0000000b6a157221 */ /* 0x000fcc0000010000 */
[----:B------:R-:W1:Y:S08]  /*db90*/  MUFU.EX2 R182, R182 ;  /* 0x000000b600b67308 */ /* 0x000e700000000800 */
[----:B------:R-:W1:Y:S01]  /*dba0*/  MUFU.EX2 R183, R183 ;  /* 0x000000b700b77308 */ /* 0x000e620000000800 */
[----:B------:R-:W-:Y:S01]  /*dbb0*/  FADD.FTZ R13, R180, R13 ;  /* 0x0000000db40d7221 */ /* 0x000fe20000010000 */
[----:B----4-:R-:W-:-:S06]  /*dbc0*/  FADD.FTZ R12, R140, R21 ;  /* 0x000000158c0c7221 */ /* 0x010fcc0000010000 */
[----:B------:R-:W4:Y:S01]  /*dbd0*/  MUFU.EX2 R146, R146 ;  /* 0x0000009200927308 */ /* 0x000f220000000800 */
[----:B------:R4:W-:Y:S04]  /*dbe0*/  STL.64 [R1+0x3f0], R90 ;  /* 0x0003f05a01007387 */ /* 0x0009e80000100a00 */
[----:B------:R-:W-:Y:S03]  /*dbf0*/  STL.64 [R1+0x3f8], R98 ;  /* 0x0003f86201007387 */ /* 0x000fe60000100a00 */
[----:B------:R-:W4:Y:S01]  /*dc00*/  MUFU.EX2 R15, R15 ;  /* 0x0000000f000f7308 */ /* 0x000f220000000800 */
[----:B0-----:R-:W-:Y:S01]  /*dc10*/  FADD.FTZ R95, R130, R13 ;  /* 0x0000000d825f7221 */ /* 0x001fe20000010000 */
[----:B------:R-:W-:Y:S01]  /*dc20*/  FADD.FTZ R94, R181, R12 ;  /* 0x0000000cb55e7221 */ /* 0x000fe20000010000 */
[----:B------:R-:W-:Y:S02]  /*dc30*/  STL.64 [R1+0x200], R96 ;  /* 0x0002006001007387 */ /* 0x000fe40000100a00 */
[----:B-1----:R-:W-:Y:S01]  /*dc40*/  FADD.FTZ R95, R182, R95 ;  /* 0x0000005fb65f7221 */ /* 0x002fe20000010000 */
[----:B------:R-:W-:Y:S01]  /*dc50*/  FADD.FTZ R108, R183, R94 ;  /* 0x0000005eb76c7221 */ /* 0x000fe20000010000 */
[----:B------:R-:W-:Y:S02]  /*dc60*/  STL.64 [R1+0x220], R104 ;  /* 0x0002206801007387 */ /* 0x000fe40000100a00 */
[----:B----4-:R-:W-:-:S02]  /*dc70*/  FADD.FTZ R94, R146, R95 ;  /* 0x0000005f925e7221 */ /* 0x010fc40000010000 */
[----:B------:R-:W4:Y:S04]  /*dc80*/  LDL.64 R6, [R1+0x2c0] ;  /* 0x0002c00001067983 */ /* 0x000f280000100a00 */
[----:B------:R-:W4:Y:S01]  /*dc90*/  LDL.64 R30, [R1+0x2b8] ;  /* 0x0002b800011e7983 */ /* 0x000f220000100a00 */
[----:B------:R-:W-:Y:S01]  /*dca0*/  FADD.FTZ R95, R15, R108 ;  /* 0x0000006c0f5f7221 */ /* 0x000fe20000010000 */
[C---:B------:R-:W-:Y:S02]  /*dcb0*/  FMUL.FTZ R108, R184.reuse, R102 ;  /* 0x00000066b86c7220 */ /* 0x040fe40000410000 */
[----:B------:R-:W4:Y:S04]  /*dcc0*/  LDL.64 R10, [R1+0x2c8] ;  /* 0x0002c800010a7983 */ /* 0x000f280000100a00 */
[----:B------:R0:W-:Y:S04]  /*dcd0*/  STL.64 [R1+0x1e0], R94 ;  /* 0x0001e05e01007387 */ /* 0x0001e80000100a00 */
[----:B------:R1:W-:Y:S04]  /*dce0*/  STL.64 [R1+0x210], R108 ;  /* 0x0002106c01007387 */ /* 0x0003e80000100a00 */
        /* <DEDUP_REMOVED lines=8> */
[----:B-1----:R-:W4:Y:S01]  /*dd70*/  LDL.64 R108, [R1+0x378] ;  /* 0x00037800016c7983 */ /* 0x002f220000100a00 */
[C---:B------:R-:W-:Y:S01]  /*dd80*/  FMUL.FTZ R3, R184.reuse, R3 ;  /* 0x00000003b8037220 */ /* 0x040fe20000410000 */
[----:B------:R-:W-:-:S05]  /*dd90*/  FMUL.FTZ R2, R184, R2 ;  /* 0x00000002b8027220 */ /* 0x000fca0000410000 */
        /* <DEDUP_REMOVED lines=102> */
[----:B------:R-:W-:Y:S02]  /*e400*/  FMUL.FTZ R24, R150, R24 ;  /* 0x0000001896187220 */ /* 0x000fe40000410000 */
        /* <DEDUP_REMOVED lines=22> */
[----:B------:R-:W-:Y:S01]  /*e570*/  FMUL.FTZ R6, R184, R6 ;  /* 0x00000006b8067220 */ /* 0x000fe20000410000 */
[C---:B------:R-:W-:Y:S01]  /*e580*/  FMUL.FTZ R31, R150.reuse, R31 ;  /* 0x0000001f961f7220 */ /* 0x040fe20000410000 */
[C---:B------:R-:W-:Y:S01]  /*e590*/  FMUL.FTZ R30, R150.reuse, R30 ;  /* 0x0000001e961e7220 */ /* 0x040fe20000410000 */
[C---:B------:R-:W-:Y:S01]  /*e5a0*/  FMUL.FTZ R11, R150.reuse, R11 ;  /* 0x0000000b960b7220 */ /* 0x040fe20000410000 */
[C---:B------:R-:W-:Y:S01]  /*e5b0*/  FMUL.FTZ R10, R150.reuse, R10 ;  /* 0x0000000a960a7220 */ /* 0x040fe20000410000 */
        /* <DEDUP_REMOVED lines=76> */
.L_x_12116:
[----:B------:R-:W-:Y:S05]  /*ea80*/  BSYNC B0 ;  /* 0x0000000000007941 */ /* 0x000fea0003800000 */
.L_x_12115:
        /* <DEDUP_REMOVED lines=8> */
.L_x_12118:
[----:B------:R-:W-:Y:S05]  /*eb10*/  BSYNC B0 ;  /* 0x0000000000007941 */ /* 0x000fea0003800000 */
.L_x_12117:
[----:B------:R-:W-:Y:S04]  /*eb20*/  BSSY B0, `(.L_x_12119) ;  /* 0x0000004000007945 */ /* 0x000fe80003800000 */
[----:B-1----:R-:W-:Y:S05]  /*eb30*/  @P0 BRA `(.L_x_12120) ;  /* 0x0000000000080947 */ /* 0x002fea0003800000 */
[----:B------:R-:W1:Y:S02]  /*eb40*/  SYNCS.PHASECHK.TRANS64.TRYWAIT P0, [R2+URZ], R3 ;  /* 0x00000003020075a7 */ /* 0x000e64000800017f */
[----:B-1----:R-:W-:Y:S05]  /*eb50*/  @!P0 BRA `(.L_x_12121) ;  /* 0x000001d000c48947 */ /* 0x002fea0003800000 */
.L_x_12120:
[----:B------:R-:W-:Y:S05]  /*eb60*/  BSYNC B0 ;  /* 0x0000000000007941 */ /* 0x000fea0003800000 */
.L_x_12119:
[----:B------:R-:W2:Y:S01]  /*eb70*/  S2R R115, SR_TID.X ;  /* 0x0000000000737919 */ /* 0x000ea20000002100 */
[----:B------:R-:W3:Y:S04]  /*eb80*/  LDL R4, [R1+0x200] ;  /* 0x0002000001047983 */ /* 0x000ee80000100800 */
[----:B------:R-:W4:Y:S04]  /*eb90*/  LDL R5, [R1+0x2dc] ;  /* 0x0002dc0001057983 */ /* 0x000f280000100800 */
[----:B------:R-:W4:Y:S04]  /*eba0*/  LDL R76, [R1+0x204] ;  /* 0x00020400014c7983 */ /* 0x000f280000100800 */
[----:B------:R-:W4:Y:S04]  /*ebb0*/  LDL R78, [R1+0x208] ;  /* 0x00020800014e7983 */ /* 0x000f280000100800 */
[----:B------:R-:W4:Y:S04]  /*ebc0*/  LDL R80, [R1+0x20c] ;  /* 0x00020c0001507983 */ /* 0x000f280000100800 */
[----:B------:R-:W4:Y:S04]  /*ebd0*/  LDL R6, [R1+0x210] ;  /* 0x0002100001067983 */ /* 0x000f280000100800 */
[----:B------:R-:W4:Y:S01]  /*ebe0*/  LDL R82, [R1+0x214] ;  /* 0x0002140001527983 */ /* 0x000f220000100800 */
[----:B--2---:R-:W-:-:S03]  /*ebf0*/  SHF.R.U32.HI R121, RZ, 0x7, R115 ;  /* 0x00000007ff797819 */ /* 0x004fc60000011673 */
        /* <DEDUP_REMOVED lines=121> */
[----:B------:R-:W-:-:S02]  /*f390*/  VIADD R121, R121, 0x8 ;  /* 0x0000000879797836 */ /* 0x000fc40000000000 */
[----:B01----:R-:W-:Y:S02]  /*f3a0*/  IMAD.U32 R2, RZ, RZ, UR44 ;  /* 0x0000002cff027e24 */ /* 0x003fe4000f8e00ff */
[----:B------:R-:W-:Y:S01]  /*f3b0*/  IMAD.U32 R3, RZ, RZ, UR45 ;  /* 0x0000002dff037e24 */ /* 0x000fe2000f8e00ff */
[----:B------:R-:W-:Y:S05]  /*f3c0*/  WARPSYNC.ALL ;  /* 0x0000000000007948 */ /* 0x000fea0003800000 */
[----:B------:R0:W-:Y:S06]  /*f3d0*/  BAR.SYNC.DEFER_BLOCKING R121, 0x100 ;  /* 0x000400790000751d */ /* 0x0001ec0000010000 */
[----:B------:R-:W2:Y:S04]  /*f3e0*/  LD.E.64 R2, desc[UR42][R2.64+0x80] ;  /* 0x0000802a02027980 */ /* 0x000ea8000c101b00 */
[----:B---3--:R1:W-:Y:S04]  /*f3f0*/  STL [R1+0x200], R4 ;  /* 0x0002000401007387 */ /* 0x0083e80000100800 */
[----:B----4-:R3:W-:Y:S04]  /*f400*/  STL [R1+0x2dc], R5 ;  /* 0x0002dc0501007387 */ /* 0x0107e80000100800 */
[----:B-1----:R-:W4:Y:S04]  /*f410*/  LDL R4, [R1+0x68] ;  /* 0x0000680001047983 */ /* 0x002f280000100800 */
[----:B---3--:R-:W3:Y:S04]  /*f420*/  LDL R5, [R1+0x1c0] ;  /* 0x0001c00001057983 */ /* 0x008ee80000100800 */
        /* <DEDUP_REMOVED lines=124> */
[----:B------:R-:W-:Y:S04]  /*fbf0*/  STL [R1+0x3f8], R117 ;  /* 0x0003f87501007387 */ /* 0x000fe80000100800 */
[----:B------:R3:W-:Y:S04]  /*fc00*/  STL [R1+0x3fc], R119 ;  /* 0x0003fc7701007387 */ /* 0x0007e80000100800 */
[----:B-1----:R-:W3:Y:S04]  /*fc10*/  LDL.128 R24, [R1+0x200] ;  /* 0x0002000001187983 */ /* 0x002ee80000100c00 */
[----:B--2---:R-:W2:Y:S04]  /*fc20*/  LDL.128 R28, [R1+0x210] ;  /* 0x00021000011c7983 */ /* 0x004ea80000100c00 */
[----:B0-----:R-:W2:Y:S04]  /*fc30*/  LDL.128 R32, [R1+0x220] ;  /* 0x0002200001207983 */ /* 0x001ea80000100c00 */
[----:B----4-:R-:W2:Y:S04]  /*fc40*/  LDL.128 R36, [R1+0x230] ;  /* 0x0002300001247983 */ /* 0x010ea80000100c00 */
[----:B---3--:R-:W2:Y:S04]  /*fc50*/  LDL.128 R40, [R1+0x240] ;  /* 0x0002400001287983 */ /* 0x008ea80000100c00 */
        /* <DEDUP_REMOVED lines=28> */
[----:B------:R-:W-:-:S02]  /*fe20*/  ISETP.NE.U32.AND P0, PT, R4, RZ, PT ;  /* 0x000000ff0400720c */ /* 0x000fc40003f05070 */
[----:B------:R-:W-:Y:S02]  /*fe30*/  R2UR UR7, R3 ;  /* 0x00000000030772ca */ /* 0x000fe400000e0000 */
[----:B------:R-:W-:-:S09]  /*fe40*/  R2UR UR6, R2 ;  /* 0x00000000020672ca */ /* 0x000fd200000e0000 */
[----:B------:R-:W-:Y:S01]  /*fe50*/  VOTEU.ANY UP0, P0 ;  /* 0x00000000003f7886 */ /* 0x000fe20000000100 */
[----:B------:R-:W-:Y:S02]  /*fe60*/  VIADD R4, R2, 0x80 ;  /* 0x0000008002047836 */ /* 0x000fe40000000000 */
        /* <DEDUP_REMOVED lines=44> */
[----:B------:R-:W-:Y:S01]  /*10130*/  IMAD.MOV.U32 R5, RZ, RZ, R3 ;  /* 0x000000ffff057224 */ /* 0x000fe200078e0003 */
[----:B------:R-:W-:Y:S01]  /*10140*/  IADD3 R4, R2, 0x180, RZ ;  /* 0x0000018002047810 */ /* 0x000fe20007ffe0ff */
        /* <DEDUP_REMOVED lines=451> */
.L_x_12123:
[----:B------:R-:W-:Y:S05]  /*11d80*/  BSYNC B0 ;  /* 0x0000000000007941 */ /* 0x000fea0003800000 */
.L_x_12122:
        /* <DEDUP_REMOVED lines=11> */
.L_x_12095:
[----:B------:R-:W0:Y:S01]  /*11e40*/  LDC R3, c[0x0][0x448] ;  /* 0x00011200ff037b82 */ /* 0x000e220000000800 */
[----:B------:R-:W-:-:S07]  /*11e50*/  ULDC UR4, c[0x0][0x9dc] ;  /* 0x0002770000047ab9 */ /* 0x000fce0000000800 */
[----:B------:R-:W1:Y:S01]  /*11e60*/  LDC R6, c[0x0][0x9e4] ;  /* 0x00027900ff067b82 */ /* 0x000e620000000800 */
[----:B0-----:R-:W-:Y:S01]  /*11e70*/  ISETP.NE.AND P0, PT, R3, 0x1, PT ;  /* 0x000000010300780c */ /* 0x001fe20003f05270 */
[----:B------:R-:W-:-:S12]  /*11e80*/  VIADD R3, R2, 0x7f ;  /* 0x0000007f02037836 */ /* 0x000fd80000000000 */
        /* <DEDUP_REMOVED lines=18> */
.L_x_12127:
[----:B------:R-:W-:-:S13]  /*11fb0*/  ISETP.NE.AND P0, PT, R6, 0x1, PT ;  /* 0x000000010600780c */ /* 0x000fda0003f05270 */
[----:B------:R-:W0:Y:S02]  /*11fc0*/  @P0 LDC.64 R4, c[0x0][0x9e8] ;  /* 0x00027a00ff040b82 */ /* 0x000e240000000a00 */
[----:B0-----:R-:W-:-:S05]  /*11fd0*/  @P0 IMAD.HI.U32 R4, R3, R4, RZ ;  /* 0x0000000403040227 */ /* 0x001fca00078e00ff */
[----:B------:R-:W-:-:S07]  /*11fe0*/  @P0 SHF.R.U32.HI R3, RZ, R5, R4 ;  /* 0x00000005ff030219 */ /* 0x000fce0000011604 */
.L_x_12128:
[----:B------:R-:W-:Y:S05]  /*11ff0*/  BSYNC B0 ;  /* 0x0000000000007941 */ /* 0x000fea0003800000 */
.L_x_12126:
[----:B------:R-:W-:-:S05]  /*12000*/  IMAD R3, R3, R6, RZ ;  /* 0x0000000603037224 */ /* 0x000fca00078e02ff */
[----:B------:R-:W-:-:S07]  /*12010*/  VIMNMX R2, R2, R3, !PT ;  /* 0x0000000302027248 */ /* 0x000fce0007fe0100 */
.L_x_12125:
[----:B------:R-:W-:-:S04]  /*12020*/  VIADD R2, R2, 0x5f ;  /* 0x0000005f02027836 */ /* 0x000fc80000000000 */
[----:B------:R-:W-:-:S05]  /*12030*/  IMAD.HI R2, R2, 0x2aaaaaab, RZ ;  /* 0x2aaaaaab02027827 */ /* 0x000fca00078e02ff */
[----:B------:R-:W-:-:S04]  /*12040*/  SHF.R.U32.HI R3, RZ, 0x1f, R2 ;  /* 0x0000001fff037819 */ /* 0x000fc80000011602 */
[----:B------:R-:W-:-:S04]  /*12050*/  LEA.HI.SX32 R14, R2, R3, 0x1c ;  /* 0x00000003020e7211 */ /* 0x000fc800078fe2ff */
[----:B------:R-:W-:-:S04]  /*12060*/  VIMNMX R14, R203, R14, !PT ;  /* 0x0000000ecb0e7248 */ /* 0x000fc80007fe0100 */
[----:B------:R-:W-:-:S13]  /*12070*/  ISETP.GE.AND P0, PT, R0, R14, PT ;  /* 0x0000000e0000720c */ /* 0x000fda0003f06270 */
[----:B------:R-:W-:Y:S05]  /*12080*/  @!P0 BRA `(.L_x_12129) ;  /* 0x0000006000448947 */ /* 0x000fea0003800000 */
.L_x_12148:
        /* <DEDUP_REMOVED lines=22> */
.L_x_12131:
[----:B------:R-:W-:Y:S05]  /*121f0*/  BSYNC B0 ;  /* 0x0000000000007941 */ /* 0x000fea0003800000 */
.L_x_12130:
        /* <DEDUP_REMOVED lines=16> */
.L_x_12133:
[----:B------:R-:W-:Y:S05]  /*12300*/  BSYNC B0 ;  /* 0x0000000000007941 */ /* 0x000fea0003800000 */
.L_x_12132:
[----:B------:R-:W-:Y:S04]  /*12310*/  BSSY B0, `(.L_x_12134) ;  /* 0x000000a000007945 */ /* 0x000fe80003800000 */
[----:B------:R-:W-:Y:S05]  /*12320*/  @P0 BRA `(.L_x_12135) ;  /* 0x0000000000200947 */ /* 0x000fea0003800000 */
[----:B------:R-:W-:Y:S02]  /*12330*/  IMAD.U32 R2, RZ, RZ, UR44 ;  /* 0x0000002cff027e24 */ /* 0x000fe4000f8e00ff */
[----:B------:R-:W-:-:S06]  /*12340*/  IMAD.U32 R3, RZ, RZ, UR45 ;  /* 0x0000002dff037e24 */ /* 0x000fcc000f8e00ff */
[----:B------:R-:W2:Y:S01]  /*12350*/  LD.E.64 R2, desc[UR42][R2.64+0x18] ;  /* 0x0000182a02027980 */ /* 0x000ea2000c101b00 */
[----:B-----5:R-:W-:Y:S02]  /*12360*/  SHF.L.U32 R7, R11, 0x1f, RZ ;  /* 0x0000001f0b077819 */ /* 0x020fe400000006ff */
[----:B--2---:R-:W-:-:S05]  /*12370*/  MOV R5, R2 ;  /* 0x0000000200057202 */ /* 0x004fca0000000f00 */
[----:B------:R-:W-:-:S04]  /*12380*/  IMAD R4, R10, 0x8, R5 ;  /* 0x000000080a047824 */ /* 0x000fc800078e0205 */
[----:B------:R-:W0:Y:S02]  /*12390*/  SYNCS.PHASECHK.TRANS64.TRYWAIT P0, [R4+URZ], R7 ;  /* 0x00000007040075a7 */ /* 0x000e24000800017f */
[----:B0-----:R-:W-:Y:S05]  /*123a0*/  @!P0 BRA `(.L_x_12136) ;  /* 0x0000019800c48947 */ /* 0x001fea0003800000 */
.L_x_12135:
[----:B------:R-:W-:Y:S05]  /*123b0*/  BSYNC B0 ;  /* 0x0000000000007941 */ /* 0x000fea0003800000 */
.L_x_12134:
[----:B------:R-:W1:Y:S01]  /*123c0*/  S2R R2, SR_TID.X ;  /* 0x0000000000027919 */ /* 0x000e620000002100 */
[----:B0-----:R-:W2:Y:S01]  /*123d0*/  LDL R7, [R1+0x1c0] ;  /* 0x0001c00001077983 */ /* 0x001ea20000100800 */
[----:B-1----:R-:W-:-:S03]  /*123e0*/  SHF.R.U32.HI R5, RZ, 0x7, R2 ;  /* 0x00000007ff057819 */ /* 0x002fc60000011602 */
[----:B------:R-:W2:Y:S01]  /*123f0*/  LDL.64 R2, [R1+0x78] ;  /* 0x0000780001027983 */ /* 0x000ea20000100a00 */
[----:B------:R-:W-:Y:S05]  /*12400*/  WARPSYNC.ALL ;  /* 0x0000000000007948 */ /* 0x000fea0003800000 */
[----:B------:R-:W-:Y:S01]  /*12410*/  IADD3 R12, -R5, 0xb, RZ ;  /* 0x0000000b050c7810 */ /* 0x000fe20007ffe1ff */
        /* <DEDUP_REMOVED lines=8> */
[----:B------:R-:W-:Y:S01]  /*124a0*/  VIADD R6, R2, 0x2 ;  /* 0x0000000202067836 */ /* 0x000fe20000000000 */
[----:B------:R0:W-:Y:S01]  /*124b0*/  STL [R1+0x60], RZ ;  /* 0x000060ff01007387 */ /* 0x0001e20000100800 */
[----:B------:R-:W-:Y:S02]  /*124c0*/  IMAD.MOV.U32 R7, RZ, RZ, R3 ;  /* 0x000000ffff077224 */ /* 0x000fe400078e0003 */
[----:B------:R-:W-:-:S05]  /*124d0*/  IMAD.MOV.U32 R199, RZ, RZ, 0x1 ;  /* 0x00000001ffc77424 */ /* 0x000fca00078e00ff */
[----:B------:R0:W-:Y:S04]  /*124e0*/  STL [R1+0x60], R199 ;  /* 0x000060c701007387 */ /* 0x0001e80000100800 */
[----:B------:R0:W-:Y:S04]  /*124f0*/  STL [R1+0x60], R199 ;  /* 0x000060c701007387 */ /* 0x0001e80000100800 */
[----:B------:R0:W-:Y:S04]  /*12500*/  STL [R1+0x60], R199 ;  /* 0x000060c701007387 */ /* 0x0001e80000100800 */
[----:B------:R0:W-:Y:S01]  /*12510*/  STL [R1+0x60], R199 ;  /* 0x000060c701007387 */ /* 0x0001e20000100800 */
[----:B---3--:R-:W-:-:S02]  /*12520*/  R2UR UR4, R20 ;  /* 0x00000000140472ca */ /* 0x008fc400000e0000 */
[----:B------:R-:W-:Y:S01]  /*12530*/  R2UR UR5, R21 ;  /* 0x00000000150572ca */ /* 0x000fe200000e0000 */
[----:B----4-:R-:W-:Y:S02]  /*12540*/  VIADD R4, R4, 0x2 ;  /* 0x0000000204047836 */ /* 0x010fe40000000000 */
[----:B------:R-:W-:Y:S02]  /*12550*/  VIADD R8, R8, 0x4 ;  /* 0x0000000408087836 */ /* 0x000fe40000000000 */
[----:B--2---:R-:W-:-:S08]  /*12560*/  VIADD R10, R10, 0x6 ;  /* 0x000000060a0a7836 */ /* 0x004fd00000000000 */
[----:B------:R-:W-:Y:S01]  /*12570*/  HGMMA.64x96x16.F32.BF16 R24, gdesc[UR4], RZ, !UPT, gsb0 ;  /* 0x01600000041879f0 */ /* 0x000fe2000c0018ff */
[----:B------:R-:W-:Y:S02]  /*12580*/  R2UR UR6, R6 ;  /* 0x00000000060672ca */ /* 0x000fe400000e0000 */
[----:B------:R-:W-:Y:S02]  /*12590*/  R2UR UR7, R7 ;  /* 0x00000000070772ca */ /* 0x000fe400000e0000 */
        /* <DEDUP_REMOVED lines=8> */
[----:B------:R-:W-:Y:S01]  /*12620*/  R2UR UR6, R4 ;  /* 0x00000000040672ca */ /* 0x000fe200000e0000 */
[----:B------:R-:W-:Y:S01]  /*12630*/  IMAD.U32 R4, RZ, RZ, UR44 ;  /* 0x0000002cff047e24 */ /* 0x000fe2000f8e00ff */
[----:B------:R-:W-:Y:S01]  /*12640*/  R2UR UR7, R5 ;  /* 0x00000000050772ca */ /* 0x000fe200000e0000 */
[----:B------:R-:W-:Y:S01]  /*12650*/  IMAD.U32 R5, RZ, RZ, UR45 ;  /* 0x0000002dff057e24 */ /* 0x000fe2000f8e00ff */
[----:B------:R-:W-:Y:S02]  /*12660*/  R2UR UR4, R8 ;  /* 0x00000000080472ca */ /* 0x000fe400000e0000 */
[----:B------:R-:W-:Y:S01]  /*12670*/  R2UR UR5, R9 ;  /* 0x00000000090572ca */ /* 0x000fe200000e0000 */
[----:B------:R-:W-:Y:S02]  /*12680*/  WARPGROUP.DEPBAR.LE gsb0, 0x0 ;  /* 0x00008000000079c5 */ /* 0x000fe40000010000 */
[----:B------:R-:W-:-:S10]  /*12690*/  WARPGROUP.ARRIVE ;  /* 0x00000000000079c5 */ /* 0x000fd40000000000 */
[----:B------:R-:W-:Y:S01]  /*126a0*/  HGMMA.64x96x16.F32.BF16 R24, gdesc[UR4], R24, gsb0 ;  /* 0x01600000041879f0 */ /* 0x000fe20008001818 */
[----:B------:R-:W-:Y:S02]  /*126b0*/  R2UR UR6, R2 ;  /* 0x00000000020672ca */ /* 0x000fe400000e0000 */
[----:B------:R-:W-:Y:S01]  /*126c0*/  R2UR UR7, R3 ;  /* 0x00000000030772ca */ /* 0x000fe200000e0000 */
[----:B------:R0:W5:Y:S01]  /*126d0*/  LDL R2, [R1+0x1c0] ;  /* 0x0001c00001027983 */ /* 0x0001620000100800 */
[----:B------:R-:W-:Y:S02]  /*126e0*/  R2UR UR4, R10 ;  /* 0x000000000a0472ca */ /* 0x000fe400000e0000 */
[----:B------:R-:W-:Y:S01]  /*126f0*/  R2UR UR5, R11 ;  /* 0x000000000b0572ca */ /* 0x000fe200000e0000 */
[----:B------:R-:W-:Y:S02]  /*12700*/  WARPGROUP.DEPBAR.LE gsb0, 0x0 ;  /* 0x00008000000079c5 */ /* 0x000fe40000010000 */
[----:B------:R-:W-:-:S10]  /*12710*/  WARPGROUP.ARRIVE ;  /* 0x00000000000079c5 */ /* 0x000fd40000000000 */
[----:B------:R-:W-:Y:S03]  /*12720*/  HGMMA.64x96x16.F32.BF16 R24, gdesc[UR4], R24, gsb0 ;  /* 0x01600000041879f0 */ /* 0x000fe60008001818 */
[----:B------:R-:W-:Y:S02]  /*12730*/  WARPGROUP.DEPBAR.LE gsb0, 0x0 ;  /* 0x00008000000079c5 */ /* 0x000fe40000010000 */
[----:B------:R0:W-:Y:S06]  /*12740*/  BAR.ARV R12, 0x100 ;  /* 0x0004000c0000751d */ /* 0x0001ec0000002000 */
[----:B------:R-:W2:Y:S01]  /*12750*/  LD.E R3, desc[UR42][R4.64] ;  /* 0x0000002a04037980 */ /* 0x000ea2000c101900 */
[----:B------:R-:W-:Y:S01]  /*12760*/  BSSY B0, `(.L_x_12137) ;  /* 0x0000005000007945 */ /* 0x000fe20003800000 */
[----:B--2---:R-:W-:-:S04]  /*12770*/  LOP3.LUT R3, R3, 0x1, RZ, 0xfc, !PT ;  /* 0x0000000103037812 */ /* 0x004fc800078efcff */
[----:B------:R-:W-:-:S13]  /*12780*/  ISETP.NE.AND P0, PT, R3, 0x3, PT ;  /* 0x000000030300780c */ /* 0x000fda0003f05270 */
[----:B0-----:R-:W-:Y:S05]  /*12790*/  @!P0 BRA `(.L_x_12138) ;  /* 0x0000000000048947 */ /* 0x001fea0003800000 */
[----:B------:R-:W-:Y:S01]  /*127a0*/  BPT.TRAP 0x1 ;  /* 0x000000040000795c */ /* 0x000fe20000300000 */
.L_x_12138:
[----:B------:R-:W-:Y:S05]  /*127b0*/  BSYNC B0 ;  /* 0x0000000000007941 */ /* 0x000fea0003800000 */
.L_x_12137:
[----:B------:R-:W-:Y:S02]  /*127c0*/  IMAD.U32 R10, RZ, RZ, UR44 ;  /* 0x0000002cff0a7e24 */ /* 0x000fe4000f8e00ff */
[----:B------:R-:W-:-:S05]  /*127d0*/  IMAD.U32 R11, RZ, RZ, UR45 ;  /* 0x0000002dff0b7e24 */ /* 0x000fca000f8e00ff */
[----:B------:R-:W2:Y:S01]  /*127e0*/  LD.E.64 R4, desc[UR42][R10.64+0x20] ;  /* 0x0000202a0a047980 */ /* 0x000ea2000c101b00 */
[----:B------:R-:W-:Y:S02]  /*127f0*/  IMAD.U32 R8, RZ, RZ, UR44 ;  /* 0x0000002cff087e24 */ /* 0x000fe4000f8e00ff */
[----:B------:R-:W-:-:S05]  /*12800*/  IMAD.U32 R9, RZ, RZ, UR45 ;  /* 0x0000002dff097e24 */ /* 0x000fca000f8e00ff */
[----:B------:R-:W3:Y:S01]  /*12810*/  LD.E R8, desc[UR42][R8.64+0xc] ;  /* 0x00000c2a08087980 */ /* 0x000ee2000c101900 */
[----:B--2---:R-:W-:-:S05]  /*12820*/  MOV R3, R4 ;  /* 0x0000000400037202 */ /* 0x004fca0000000f00 */
[----:B-----5:R-:W-:-:S05]  /*12830*/  IMAD R3, R2, 0x8, R3 ;  /* 0x0000000802037824 */ /* 0x020fca00078e0203 */
[----:B---3--:R-:W-:-:S04]  /*12840*/  PRMT R3, R8, 0x654, R3 ;  /* 0x0000065408037816 */ /* 0x008fc80000000003 */
        /* <DEDUP_REMOVED lines=56> */
[----:B------:R-:W-:Y:S01]  /*12bd0*/  FMUL.FTZ R40, R46, R2 ;  /* 0x000000022e287220 */ /* 0x000fe20000410000 */
[----:B--2---:R-:W-:-:S06]  /*12be0*/  FMNMX.FTZ R7, R162, R7, !PT ;  /* 0x00000007a2077209 */ /* 0x004fcc0007810000 */
        /* <DEDUP_REMOVED lines=9> */
[----:B------:R-:W-:Y:S01]  /*12c80*/  FMUL.FTZ R50, R52, R2 ;  /* 0x0000000234327220 */ /* 0x000fe20000410000 */
[----:B--2---:R-:W-:-:S05]  /*12c90*/  FMNMX.FTZ R7, R168, R7, !PT ;  /* 0x00000007a8077209 */ /* 0x004fca0007810000 */
[----:B------:R-:W2:Y:S01]  /*12ca0*/  MUFU.TANH R46, R46 ;  /* 0x0000002e002e7308 */ /* 0x000ea20000002400 */
[-C--:B------:R-:W-:Y:S01]  /*12cb0*/  FMUL.FTZ R11, R27, R2.reuse ;  /* 0x000000021b0b7220 */ /* 0x080fe20000410000 */
[-C--:B------:R-:W-:Y:S01]  /*12cc0*/  FMUL.FTZ R52, R53, R2.reuse ;  /* 0x0000000235347220 */ /* 0x080fe20000410000 */
[----:B------:R-:W-:-:S05]  /*12cd0*/  FMUL.FTZ R28, R54, R2 ;  /* 0x00000002361c7220 */ /* 0x000fca0000410000 */
[----:B------:R-:W3:Y:S01]  /*12ce0*/  MUFU.TANH R48, R48 ;  /* 0x0000003000307308 */ /* 0x000ee20000002400 */
[----:B0-----:R-:W-:Y:S01]  /*12cf0*/  FMNMX.FTZ R7, R136, R7, !PT ;  /* 0x0000000788077209 */ /* 0x001fe20007810000 */
[-C--:B------:R-:W-:Y:S01]  /*12d00*/  FMUL.FTZ R12, R30, R2.reuse ;  /* 0x000000021e0c7220 */ /* 0x080fe20000410000 */
[----:B------:R-:W-:-:S05]  /*12d10*/  FMUL.FTZ R54, R56, R2 ;  /* 0x0000000238367220 */ /* 0x000fca0000410000 */
[----:B------:R-:W0:Y:S01]  /*12d20*/  MUFU.TANH R9, R9 ;  /* 0x0000000900097308 */ /* 0x000e220000002400 */
[----:B-1----:R-:W-:Y:S01]  /*12d30*/  FMNMX.FTZ R7, R170, R7, !PT ;  /* 0x00000007aa077209 */ /* 0x002fe20007810000 */
[----:B------:R-:W-:-:S06]  /*12d40*/  FMUL.FTZ R72, R31, R2 ;  /* 0x000000021f487220 */ /* 0x000fcc0000410000 */
[----:B------:R-:W1:Y:S01]  /*12d50*/  MUFU.TANH R50, R50 ;  /* 0x0000003200327308 */ /* 0x000e620000002400 */
[----:B------:R-:W-:Y:S01]  /*12d60*/  FMUL.FTZ R56, R57, R2 ;  /* 0x0000000239387220 */ /* 0x000fe20000410000 */
[----:B--2---:R-:W-:-:S06]  /*12d70*/  FMNMX.FTZ R7, R46, R7, !PT ;  /* 0x000000072e077209 */ /* 0x004fcc0007810000 */
[----:B------:R-:W2:Y:S01]  /*12d80*/  MUFU.TANH R11, R11 ;  /* 0x0000000b000b7308 */ /* 0x000ea20000002400 */
[-C--:B------:R-:W-:Y:S01]  /*12d90*/  FMUL.FTZ R32, R34, R2.reuse ;  /* 0x0000000222207220 */ /* 0x080fe20000410000 */
[----:B------:R-:W-:-:S06]  /*12da0*/  FMUL.FTZ R178, R60, R2 ;  /* 0x000000023cb27220 */ /* 0x000fcc0000410000 */
[----:B------:R-:W4:Y:S01]  /*12db0*/  MUFU.TANH R52, R52 ;  /* 0x0000003400347308 */ /* 0x000f220000002400 */
[----:B------:R-:W-:Y:S01]  /*12dc0*/  FMUL.FTZ R24, R58, R2 ;  /* 0x000000023a187220 */ /* 0x000fe20000410000 */
[----:B---3--:R-:W-:-:S06]  /*12dd0*/  FMNMX.FTZ R7, R48, R7, !PT ;  /* 0x0000000730077209 */ /* 0x008fcc0007810000 */
[----:B------:R-:W3:Y:S01]  /*12de0*/  MUFU.TANH R12, R12 ;  /* 0x0000000c000c7308 */ /* 0x000ee20000002400 */
[-C--:B------:R-:W-:Y:S01]  /*12df0*/  FMUL.FTZ R34, R35, R2.reuse ;  /* 0x0000000223227220 */ /* 0x080fe20000410000 */
[----:B------:R-:W-:-:S06]  /*12e00*/  FMUL.FTZ R58, R61, R2 ;  /* 0x000000023d3a7220 */ /* 0x000fcc0000410000 */
[----:B------:R-:W3:Y:S01]  /*12e10*/  MUFU.TANH R54, R54 ;  /* 0x0000003600367308 */ /* 0x000ee20000002400 */
[----:B0-----:R-:W-:Y:S01]  /*12e20*/  FMNMX.FTZ R6, R9, R5, !PT ;  /* 0x0000000509067209 */ /* 0x001fe20007810000 */
[----:B------:R-:W-:Y:S01]  /*12e30*/  FMUL.FTZ R74, R38, R2 ;  /* 0x00000002264a7220 */ /* 0x000fe20000410000 */
[----:B-1----:R-:W-:-:S05]  /*12e40*/  FMNMX.FTZ R21, R50, R7, !PT ;  /* 0x0000000732157209 */ /* 0x002fca0007810000 */
[----:B------:R-:W0:Y:S01]  /*12e50*/  MUFU.TANH R72, R72 ;  /* 0x0000004800487308 */ /* 0x000e220000002400 */
[----:B------:R-:W-:-:S07]  /*12e60*/  FMUL.FTZ R180, R64, R2 ;  /* 0x0000000240b47220 */ /* 0x000fce0000410000 */
[----:B------:R-:W1:Y:S01]  /*12e70*/  MUFU.TANH R56, R56 ;  /* 0x0000003800387308 */ /* 0x000e620000002400 */
[----:B--2---:R-:W-:Y:S01]  /*12e80*/  FMNMX.FTZ R7, R11, R6, !PT ;  /* 0x000000060b077209 */ /* 0x004fe20007810000 */
[----:B------:R-:W-:Y:S01]  /*12e90*/  FMUL.FTZ R38, R39, R2 ;  /* 0x0000000227267220 */ /* 0x000fe20000410000 */
[----:B----4-:R-:W-:-:S05]  /*12ea0*/  FMNMX.FTZ R21, R52, R21, !PT ;  /* 0x0000001534157209 */ /* 0x010fca0007810000 */
[----:B------:R-:W2:Y:S01]  /*12eb0*/  MUFU.TANH R32, R32 ;  /* 0x0000002000207308 */ /* 0x000ea20000002400 */
[----:B------:R-:W-:-:S07]  /*12ec0*/  FMUL.FTZ R60, R65, R2 ;  /* 0x00000002413c7220 */ /* 0x000fce0000410000 */
[----:B------:R-:W4:Y:S01]  /*12ed0*/  MUFU.TANH R178, R178 ;  /* 0x000000b200b27308 */ /* 0x000f220000002400 */
[----:B---3--:R-:W-:Y:S01]  /*12ee0*/  FMNMX.FTZ R7, R12, R7, !PT ;  /* 0x000000070c077209 */ /* 0x008fe20007810000 */
[----:B------:R-:W-:Y:S01]  /*12ef0*/  FMUL.FTZ R42, R42, R2 ;  /* 0x000000022a2a7220 */ /* 0x000fe20000410000 */
[----:B------:R-:W-:-:S05]  /*12f00*/  FMNMX.FTZ R21, R54, R21, !PT ;  /* 0x0000001536157209 */ /* 0x000fca0007810000 */
[----:B------:R-:W3:Y:S01]  /*12f10*/  MUFU.TANH R34, R34 ;  /* 0x0000002200227308 */ /* 0x000ee20000002400 */
[----:B------:R-:W-:-:S07]  /*12f20*/  FMUL.FTZ R68, R68, R2 ;  /* 0x0000000244447220 */ /* 0x000fce0000410000 */
[----:B------:R-:W3:Y:S01]  /*12f30*/  MUFU.TANH R58, R58 ;  /* 0x0000003a003a7308 */ /* 0x000ee20000002400 */
[----:B0-----:R-:W-:Y:S01]  /*12f40*/  FMNMX.FTZ R7, R72, R7, !PT ;  /* 0x0000000748077209 */ /* 0x001fe20007810000 */
[----:B------:R-:W-:Y:S01]  /*12f50*/  FMUL.FTZ R36, R43, R2 ;  /* 0x000000022b247220 */ /* 0x000fe20000410000 */
[----:B-1----:R-:W-:-:S05]  /*12f60*/  FMNMX.FTZ R21, R56, R21, !PT ;  /* 0x0000001538157209 */ /* 0x002fca0007810000 */
[----:B------:R-:W0:Y:S08]  /*12f70*/  MUFU.TANH R74, R74 ;  /* 0x0000004a004a7308 */ /* 0x000e300000002400 */
[----:B------:R-:W1:Y:S01]  /*12f80*/  MUFU.TANH R180, R180 ;  /* 0x000000b400b47308 */ /* 0x000e620000002400 */
[----:B------:R-:W-:Y:S01]  /*12f90*/  FMUL.FTZ R69, R69, R2 ;  /* 0x0000000245457220 */ /* 0x000fe20000410000 */
[----:B--2---:R-:W-:-:S06]  /*12fa0*/  FMNMX.FTZ R7, R32, R7, !PT ;  /* 0x0000000720077209 */ /* 0x004fcc0007810000 */
[----:B------:R-:W2:Y:S01]  /*12fb0*/  MUFU.TANH R38, R38 ;  /* 0x0000002600267308 */ /* 0x000ea20000002400 */
[----:B----4-:R-:W-:-:S07]  /*12fc0*/  FMNMX.FTZ R21, R178, R21, !PT ;  /* 0x00000015b2157209 */ /* 0x010fce0007810000 */
[----:B------:R-:W4:Y:S01]  /*12fd0*/  MUFU.TANH R60, R60 ;  /* 0x0000003c003c7308 */ /* 0x000f220000002400 */
[----:B---3--:R-:W-:Y:S01]  /*12fe0*/  FMNMX.FTZ R7, R34, R7, !PT ;  /* 0x0000000722077209 */ /* 0x008fe20007810000 */
[----:B------:R-:W-:Y:S01]  /*12ff0*/  FMUL.FTZ R44, R47, R2 ;  /* 0x000000022f2c7220 */ /* 0x000fe20000410000 */
[----:B------:R-:W-:-:S05]  /*13000*/  FMNMX.FTZ R21, R58, R21, !PT ;  /* 0x000000153a157209 */ /* 0x000fca0007810000 */
[----:B------:R-:W3:Y:S08]  /*13010*/  MUFU.TANH R42, R42 ;  /* 0x0000002a002a7308 */ /* 0x000ef00000002400 */
[----:B------:R-:W3:Y:S01]  /*13020*/  MUFU.TANH R68, R68 ;  /* 0x0000004400447308 */ /* 0x000ee20000002400 */
[----:B0-----:R-:W-:Y:S02]  /*13030*/  FMNMX.FTZ R7, R74, R7, !PT ;  /* 0x000000074a077209 */ /* 0x001fe40007810000 */
[----:B-1----:R-:W-:-:S05]  /*13040*/  FMNMX.FTZ R21, R180, R21, !PT ;  /* 0x00000015b4157209 */ /* 0x002fca0007810000 */
[----:B------:R-:W0:Y:S08]  /*13050*/  MUFU.TANH R36, R36 ;  /* 0x0000002400247308 */ /* 0x000e300000002400 */
[----:B------:R-:W1:Y:S01]  /*13060*/  MUFU.TANH R64, R69 ;  /* 0x0000004500407308 */ /* 0x000e620000002400 */
[----:B--2---:R-:W-:Y:S01]  /*13070*/  FMNMX.FTZ R7, R38, R7, !PT ;  /* 0x0000000726077209 */ /* 0x004fe20007810000 */
[----:B------:R-:W-:Y:S01]  /*13080*/  FMUL.FTZ R30, R51, R2 ;  /* 0x00000002331e7220 */ /* 0x000fe20000410000 */
[----:B----4-:R-:W-:-:S05]  /*13090*/  FMNMX.FTZ R21, R60, R21, !PT ;  /* 0x000000153c157209 */ /* 0x010fca0007810000 */
[----:B------:R-:W2:Y:S01]  /*130a0*/  MUFU.TANH R40, R40 ;  /* 0x0000002800287308 */ /* 0x000ea20000002400 */
[----:B---3--:R-:W-:Y:S02]  /*130b0*/  FMNMX.FTZ R7, R42, R7, !PT ;  /* 0x000000072a077209 */ /* 0x008fe40007810000 */
[----:B------:R-:W-:-:S05]  /*130c0*/  FMNMX.FTZ R21, R68, R21, !PT ;  /* 0x0000001544157209 */ /* 0x000fca0007810000 */
[----:B------:R-:W3:Y:S01]  /*130d0*/  MUFU.TANH R44, R44 ;  /* 0x0000002c002c7308 */ /* 0x000ee20000002400 */
[----:B0-----:R-:W-:Y:S01]  /*130e0*/  FMNMX.FTZ R7, R36, R7, !PT ;  /* 0x0000000724077209 */ /* 0x001fe20007810000 */
[----:B------:R-:W-:Y:S01]  /*130f0*/  FMUL.FTZ R26, R55, R2 ;  /* 0x00000002371a7220 */ /* 0x000fe20000410000 */
[----:B-1----:R-:W-:-:S05]  /*13100*/  FMNMX.FTZ R20, R64, R21, !PT ;  /* 0x0000001540147209 */ /* 0x002fca0007810000 */
[----:B------:R-:W0:Y:S01]  /*13110*/  MUFU.TANH R134, R134 ;  /* 0x0000008600867308 */ /* 0x000e220000002400 */
[----:B--2---:R-:W-:Y:S01]  /*13120*/  FMNMX.FTZ R7, R40, R7, !PT ;  /* 0x0000000728077209 */ /* 0x004fe20007810000 */
        /* <DEDUP_REMOVED lines=22> */
[----:B--2---:R-:W-:Y:S01]  /*13290*/  FMNMX.FTZ R7, R24, R7, !PT ;  /* 0x0000000718077209 */ /* 0x004fe20007810000 */
[----:B------:R-:W2:Y:S06]  /*132a0*/  LDL.64 R62, [R1+0x3b0] ;  /* 0x0003b000013e7983 */ /* 0x000eac0000100a00 */
[----:B------:R-:W0:Y:S01]  /*132b0*/  MUFU.TANH R35, R35 ;  /* 0x0000002300237308 */ /* 0x000e220000002400 */
[----:B-1----:R-:W-:-:S07]  /*132c0*/  FMNMX.FTZ R6, R130, R7, !PT ;  /* 0x0000000782067209 */ /* 0x002fce0007810000 */
[----:B------:R-:W1:Y:S01]  /*132d0*/  MUFU.TANH R181, R181 ;  /* 0x000000b500b57308 */ /* 0x000e620000002400 */
[----:B------:R-:W1:Y:S01]  /*132e0*/  SHFL.BFLY PT, R7, R8, 0x1, 0x1f ;  /* 0x0c201f0008077f89 */ /* 0x000e6200000e0000 */
[----:B0-----:R-:W-:-:S06]  /*132f0*/  FMNMX.FTZ R6, R179, R6, !PT ;  /* 0x00000006b3067209 */ /* 0x001fcc0007810000 */
[----:B------:R-:W0:Y:S01]  /*13300*/  MUFU.TANH R33, R33 ;  /* 0x0000002100217308 */ /* 0x000e220000002400 */
[----:B------:R-:W-:-:S07]  /*13310*/  FMNMX.FTZ R6, R35, R6, !PT ;  /* 0x0000000623067209 */ /* 0x000fce0007810000 */
[----:B------:R-:W0:Y:S01]  /*13320*/  MUFU.TANH R31, R31 ;  /* 0x0000001f001f7308 */ /* 0x000e220000002400 */
[----:B-1----:R-:W-:-:S07]  /*13330*/  FMNMX.FTZ R6, R181, R6, !PT ;  /* 0x00000006b5067209 */ /* 0x002fce0007810000 */
[----:B------:R-:W1:Y:S01]  /*13340*/  MUFU.TANH R29, R29 ;  /* 0x0000001d001d7308 */ /* 0x000e620000002400 */
[----:B0-----:R-:W-:Y:S02]  /*13350*/  FMNMX.FTZ R6, R33, R6, !PT ;  /* 0x0000000621067209 */ /* 0x001fe40007810000 */
[----:B------:R-:W-:Y:S02]  /*13360*/  FMNMX.FTZ R2, R8, R7, !PT ;  /* 0x0000000708027209 */ /* 0x000fe40007810000 */
[----:B------:R-:W3:Y:S01]  /*13370*/  LDL R8, [R1+0x1f0] ;  /* 0x0001f00001087983 */ /* 0x000ee20000100800 */
[----:B------:R-:W-:-:S04]  /*13380*/  FMNMX.FTZ R6, R31, R6, !PT ;  /* 0x000000061f067209 */ /* 0x000fc80007810000 */
[----:B-1----:R-:W-:Y:S02]  /*13390*/  FMNMX.FTZ R21, R29, R6, !PT ;  /* 0x000000061d157209 */ /* 0x002fe40007810000 */
[----:B------:R-:W4:Y:S04]  /*133a0*/  LDL.64 R6, [R1+0x1e0] ;  /* 0x0001e00001067983 */ /* 0x000f280000100a00 */
[----:B------:R-:W-:Y:S04]  /*133b0*/  STL.64 [R1+0x1d0], R20 ;  /* 0x0001d01401007387 */ /* 0x000fe80000100a00 */
[----:B------:R0:W-:Y:S04]  /*133c0*/  STL [R1+0x1d0], R2 ;  /* 0x0001d00201007387 */ /* 0x0001e80000100800 */
[----:B------:R-:W2:Y:S04]  /*133d0*/  LDL R27, [R1+0x1d0] ;  /* 0x0001d000011b7983 */ /* 0x000ea80000100800 */
[----:B------:R-:W4:Y:S01]  /*133e0*/  LDL R10, [R1+0x1d4] ;  /* 0x0001d400010a7983 */ /* 0x000f220000100800 */
[----:B--2---:R-:W-:Y:S01]  /*133f0*/  FADD.FTZ R25, R4, -R27 ;  /* 0x8000001b04197221 */ /* 0x004fe20000010000 */
[----:B---3--:R-:W-:-:S04]  /*13400*/  FMUL.FTZ R27, R8, R27 ;  /* 0x0000001b081b7220 */ /* 0x008fc80000410000 */
[-CC-:B------:R-:W-:Y:S02]  /*13410*/  FFMA.FTZ R156, R3, R8.reuse, -R27.reuse ;  /* 0x00000008039c7223 */ /* 0x180fe4000001081b */
[----:B0-----:R-:W2:Y:S01]  /*13420*/  LDL.64 R2, [R1+0x220] ;  /* 0x0002200001027983 */ /* 0x001ea20000100a00 */
[----:B------:R-:W-:-:S03]  /*13430*/  FFMA.FTZ R145, R13, R8, -R27 ;  /* 0x000000080d917223 */ /* 0x000fc6000001081b */
[----:B----4-:R-:W0:Y:S02]  /*13440*/  SHFL.BFLY PT, R13, R10, 0x2, 0x1f ;  /* 0x0c401f000a0d7f89 */ /* 0x010e2400000e0000 */
[----:B0-----:R-:W-:-:S05]  /*13450*/  FMNMX.FTZ R4, R13, R10, !PT ;  /* 0x0000000a0d047209 */ /* 0x001fca0007810000 */
[----:B------:R-:W0:Y:S01]  /*13460*/  SHFL.BFLY PT, R187, R4, 0x1, 0x1f ;  /* 0x0c201f0004bb7f89 */ /* 0x000e2200000e0000 */
[-C--:B------:R-:W-:Y:S01]  /*13470*/  FFMA.FTZ R158, R15, R8.reuse, -R27 ;  /* 0x000000080f9e7223 */ /* 0x080fe2000001081b */
[----:B------:R-:W-:Y:S01]  /*13480*/  FMUL.FTZ R25, R25, R8 ;  /* 0x0000000819197220 */ /* 0x000fe20000410000 */
[----:B------:R-:W-:Y:S01]  /*13490*/  MUFU.EX2 R156, R156 ;  /* 0x0000009c009c7308 */ /* 0x000fe20000000800 */
[----:B0-----:R-:W-:-:S05]  /*134a0*/  FMNMX.FTZ R187, R4, R187, !PT ;  /* 0x000000bb04bb7209 */ /* 0x001fca0007810000 */
[----:B------:R-:W-:Y:S01]  /*134b0*/  FMUL.FTZ R15, R187, R8 ;  /* 0x00000008bb0f7220 */ /* 0x000fe20000410000 */
[----:B------:R-:W-:-:S03]  /*134c0*/  FADD.FTZ R5, R5, -R187 ;  /* 0x800000bb05057221 */ /* 0x000fc60000010000 */
[-CC-:B------:R-:W-:Y:S01]  /*134d0*/  FFMA.FTZ R185, R9, R8.reuse, -R15.reuse ;  /* 0x0000000809b97223 */ /* 0x180fe2000001080f */
[----:B------:R-:W-:Y:S01]  /*134e0*/  FMUL.FTZ R5, R8, R5 ;  /* 0x0000000508057220 */ /* 0x000fe20000410000 */
[-CC-:B------:R-:W-:Y:S01]  /*134f0*/  FFMA.FTZ R157, R11, R8.reuse, -R15.reuse ;  /* 0x000000080b9d7223 */ /* 0x180fe2000001080f */
[----:B------:R-:W0:Y:S01]  /*13500*/  MUFU.EX2 R146, R25 ;  /* 0x0000001900927308 */ /* 0x000e220000000800 */
[-CC-:B------:R-:W-:Y:S01]  /*13510*/  FFMA.FTZ R159, R12, R8.reuse, -R15.reuse ;  /* 0x000000080c9f7223 */ /* 0x180fe2000001080f */
[-C--:B------:R-:W-:Y:S01]  /*13520*/  FFMA.FTZ R151, R72, R8.reuse, -R15 ;  /* 0x0000000848977223 */ /* 0x080fe2000001080f */
[----:B------:R-:W-:-:S05]  /*13530*/  FFMA.FTZ R184, R76, R8, -R27 ;  /* 0x000000084cb87223 */ /* 0x000fca000001081b */
[----:B------:R-:W-:Y:S01]  /*13540*/  MUFU.EX2 R145, R145 ;  /* 0x0000009100917308 */ /* 0x000fe20000000800 */
        /* <DEDUP_REMOVED lines=27> */
[----:B------:R-:W3:Y:S01]  /*13700*/  MUFU.EX2 R157, R157 ;  /* 0x0000009d009d7308 */ /* 0x000ee20000000800 */
[----:B0-----:R-:W-:Y:S01]  /*13710*/  FFMA.FTZ R12, R146, R6, R156 ;  /* 0x00000006920c7223 */ /* 0x001fe2000001009c */
[-C--:B------:R-:W-:Y:S01]  /*13720*/  FFMA.FTZ R177, R24, R8.reuse, -R15 ;  /* 0x0000000818b17223 */ /* 0x080fe2000001080f */
[-C--:B------:R-:W-:Y:S01]  /*13730*/  FFMA.FTZ R147, R54, R8.reuse, -R27 ;  /* 0x0000000836937223 */ /* 0x080fe2000001081b */
[-C--:B------:R-:W-:Y:S01]  /*13740*/  FFMA.FTZ R130, R130, R8.reuse, -R15 ;  /* 0x0000000882827223 */ /* 0x080fe2000001080f */
[-C--:B------:R-:W-:Y:S01]  /*13750*/  FFMA.FTZ R176, R56, R8.reuse, -R27 ;  /* 0x0000000838b07223 */ /* 0x080fe2000001081b */
[-C--:B------:R-:W-:Y:S01]  /*13760*/  FFMA.FTZ R179, R179, R8.reuse, -R15 ;  /* 0x00000008b3b37223 */ /* 0x080fe2000001080f */
[----:B------:R-:W-:Y:S01]  /*13770*/  FFMA.FTZ R178, R178, R8, -R27 ;  /* 0x00000008b2b27223 */ /* 0x000fe2000001081b */
        /* <DEDUP_REMOVED lines=10> */
[-CC-:B------:R-:W-:Y:S01]  /*13820*/  FFMA.FTZ R182, R68, R8.reuse, -R27.reuse ;  /* 0x0000000844b67223 */ /* 0x180fe2000001081b */
[----:B------:R-:W-:Y:S01]  /*13830*/  FFMA.FTZ R144, R64, R8, -R27 ;  /* 0x0000000840907223 */ /* 0x000fe2000001081b */
[C---:B------:R-:W-:Y:S01]  /*13840*/  FMUL.FTZ R99, R146.reuse, R99 ;  /* 0x0000006392637220 */ /* 0x040fe20000410000 */
[C---:B------:R-:W-:Y:S01]  /*13850*/  FMUL.FTZ R98, R146.reuse, R98 ;  /* 0x0000006292627220 */ /* 0x040fe20000410000 */
[C---:B------:R-:W-:Y:S01]  /*13860*/  FMUL.FTZ R103, R146.reuse, R95 ;  /* 0x0000005f92677220 */ /* 0x040fe20000410000 */
[C---:B------:R-:W-:Y:S01]  /*13870*/  FMUL.FTZ R102, R146.reuse, R94 ;  /* 0x0000005e92667220 */ /* 0x040fe20000410000 */
[----:B------:R-:W4:Y:S01]  /*13880*/  MUFU.EX2 R184, R184 ;  /* 0x000000b800b87308 */ /* 0x000f220000000800 */
[----:B---3--:R-:W-:Y:S01]  /*13890*/  FADD.FTZ R20, R157, R20 ;  /* 0x000000149d147221 */ /* 0x008fe20000010000 */
[----:B------:R-:W-:Y:S01]  /*138a0*/  FADD.FTZ R9, R145, R12 ;  /* 0x0000000c91097221 */ /* 0x000fe20000010000 */
[C---:B------:R-:W-:Y:S01]  /*138b0*/  FMUL.FTZ R109, R146.reuse, R109 ;  /* 0x0000006d926d7220 */ /* 0x040fe20000410000 */
[----:B------:R-:W-:Y:S01]  /*138c0*/  FMUL.FTZ R108, R146, R108 ;  /* 0x0000006c926c7220 */ /* 0x000fe20000410000 */
[----:B------:R-:W3:Y:S03]  /*138d0*/  LDL.64 R10, [R1+0x2c0] ;  /* 0x0002c000010a7983 */ /* 0x000ee60000100a00 */
[----:B------:R-:W4:Y:S01]  /*138e0*/  MUFU.EX2 R161, R161 ;  /* 0x000000a100a17308 */ /* 0x000f220000000800 */
[----:B------:R-:W3:Y:S04]  /*138f0*/  LDL.64 R78, [R1+0x330] ;  /* 0x00033000014e7983 */ /* 0x000ee80000100a00 */
[----:B------:R-:W3:Y:S03]  /*13900*/  LDL.64 R76, [R1+0x340] ;  /* 0x00034000014c7983 */ /* 0x000ee60000100a00 */
[----:B------:R-:W4:Y:S01]  /*13910*/  MUFU.EX2 R141, R141 ;  /* 0x0000008d008d7308 */ /* 0x000f220000000800 */
[----:B0-----:R-:W-:Y:S01]  /*13920*/  FADD.FTZ R20, R159, R20 ;  /* 0x000000149f147221 */ /* 0x001fe20000010000 */
[----:B------:R-:W-:Y:S01]  /*13930*/  FADD.FTZ R9, R158, R9 ;  /* 0x000000099e097221 */ /* 0x000fe20000010000 */
[----:B------:R-:W3:Y:S04]  /*13940*/  LDL.64 R74, [R1+0x350] ;  /* 0x00035000014a7983 */ /* 0x000ee80000100a00 */
[----:B------:R-:W3:Y:S01]  /*13950*/  LDL.64 R72, [R1+0x360] ;  /* 0x0003600001487983 */ /* 0x000ee20000100a00 */
[----:B------:R-:W0:Y:S08]  /*13960*/  MUFU.EX2 R150, R150 ;  /* 0x0000009600967308 */ /* 0x000e300000000800 */
[----:B------:R-:W0:Y:S01]  /*13970*/  MUFU.EX2 R160, R160 ;  /* 0x000000a000a07308 */ /* 0x000e220000000800 */
[----:B-1----:R-:W-:Y:S01]  /*13980*/  FADD.FTZ R20, R151, R20 ;  /* 0x0000001497147221 */ /* 0x002fe20000010000 */
[----:B----4-:R-:W-:Y:S01]  /*13990*/  FADD.FTZ R12, R184, R9 ;  /* 0x00000009b80c7221 */ /* 0x010fe20000010000 */
[----:B------:R-:W4:Y:S04]  /*139a0*/  LDL.64 R42, [R1+0x268] ;  /* 0x00026800012a7983 */ /* 0x000f280000100a00 */
[----:B------:R-:W4:Y:S01]  /*139b0*/  LDL.64 R38, [R1+0x288] ;  /* 0x0002880001267983 */ /* 0x000f220000100a00 */
[----:B------:R-:W1:Y:S08]  /*139c0*/  MUFU.EX2 R163, R163 ;  /* 0x000000a300a37308 */ /* 0x000e700000000800 */
[----:B------:R-:W1:Y:S01]  /*139d0*/  MUFU.EX2 R162, R162 ;  /* 0x000000a200a27308 */ /* 0x000e620000000800 */
[----:B------:R-:W-:Y:S01]  /*139e0*/  FADD.FTZ R13, R161, R20 ;  /* 0x00000014a10d7221 */ /* 0x000fe20000010000 */
[----:B------:R-:W-:-:S06]  /*139f0*/  FADD.FTZ R9, R141, R12 ;  /* 0x0000000c8d097221 */ /* 0x000fcc0000010000 */
[----:B------:R-:W1:Y:S08]  /*13a00*/  MUFU.EX2 R139, R139 ;  /* 0x0000008b008b7308 */ /* 0x000e700000000800 */
[----:B------:R-:W1:Y:S01]  /*13a10*/  MUFU.EX2 R140, R140 ;  /* 0x0000008c008c7308 */ /* 0x000e620000000800 */
[----:B0-----:R-:W-:Y:S01]  /*13a20*/  FADD.FTZ R12, R150, R13 ;  /* 0x0000000d960c7221 */ /* 0x001fe20000010000 */
[----:B------:R-:W-:-:S06]  /*13a30*/  FADD.FTZ R9, R160, R9 ;  /* 0x00000009a0097221 */ /* 0x000fcc0000010000 */
[----:B------:R-:W0:Y:S08]  /*13a40*/  MUFU.EX2 R169, R169 ;  /* 0x000000a900a97308 */ /* 0x000e300000000800 */
[----:B------:R-:W0:Y:S01]  /*13a50*/  MUFU.EX2 R138, R138 ;  /* 0x0000008a008a7308 */ /* 0x000e220000000800 */
[----:B-1----:R-:W-:Y:S01]  /*13a60*/  FADD.FTZ R12, R163, R12 ;  /* 0x0000000ca30c7221 */ /* 0x002fe20000010000 */
[----:B------:R-:W-:Y:S01]  /*13a70*/  FADD.FTZ R9, R162, R9 ;  /* 0x00000009a2097221 */ /* 0x000fe20000010000 */
[C---:B------:R-:W-:Y:S01]  /*13a80*/  FMUL.FTZ R101, R186.reuse, R101 ;  /* 0x00000065ba657220 */ /* 0x040fe20000410000 */
[----:B------:R-:W-:Y:S01]  /*13a90*/  FMUL.FTZ R100, R186, R100 ;  /* 0x00000064ba647220 */ /* 0x000fe20000410000 */
[----:B------:R-:W3:Y:S03]  /*13aa0*/  LDL.64 R4, [R1+0x2a0] ;  /* 0x0002a00001047983 */ /* 0x000ee60000100a00 */
[----:B------:R-:W1:Y:S01]  /*13ab0*/  MUFU.EX2 R137, R137 ;  /* 0x0000008900897308 */ /* 0x000e620000000800 */
[----:B------:R-:W4:Y:S07]  /*13ac0*/  LDL.64 R36, [R1+0x298] ;  /* 0x0002980001247983 */ /* 0x000f2e0000100a00 */
        /* <DEDUP_REMOVED lines=11> */
[----:B------:R-:W0:Y:S03]  /*13b80*/  MUFU.EX2 R135, R135 ;  /* 0x0000008700877308 */ /* 0x000e260000000800 */
[----:B------:R-:W4:Y:S05]  /*13b90*/  LDL.64 R44, [R1+0x258] ;  /* 0x00025800012c7983 */ /* 0x000f2a0000100a00 */
        /* <DEDUP_REMOVED lines=10> */
[----:B------:R-:W2:Y:S08]  /*13c40*/  MUFU.EX2 R173, R173 ;  /* 0x000000ad00ad7308 */ /* 0x000eb00000000800 */
[----:B------:R-:W2:Y:S01]  /*13c50*/  MUFU.EX2 R172, R172 ;  /* 0x000000ac00ac7308 */ /* 0x000ea20000000800 */
        /* <DEDUP_REMOVED lines=8> */
[----:B------:R-:W4:Y:S04]  /*13ce0*/  LDL.64 R34, [R1+0x2a8] ;  /* 0x0002a80001227983 */ /* 0x000f280000100a00 */
[----:B------:R-:W4:Y:S01]  /*13cf0*/  LDL.64 R24, [R1+0x2f8] ;  /* 0x0002f80001187983 */ /* 0x000f220000100a00 */
[----:B------:R-:W1:Y:S08]  /*13d00*/  MUFU.EX2 R131, R131 ;  /* 0x0000008300837308 */ /* 0x000e700000000800 */
[----:B------:R-:W1:Y:S01]  /*13d10*/  MUFU.EX2 R148, R148 ;  /* 0x0000009400947308 */ /* 0x000e620000000800 */
[----:B--2---:R-:W-:Y:S01]  /*13d20*/  FADD.FTZ R20, R173, R20 ;  /* 0x00000014ad147221 */ /* 0x004fe20000010000 */
[----:B------:R-:W-:-:S06]  /*13d30*/  FADD.FTZ R9, R172, R9 ;  /* 0x00000009ac097221 */ /* 0x000fcc0000010000 */
[----:B------:R-:W2:Y:S08]  /*13d40*/  MUFU.EX2 R177, R177 ;  /* 0x000000b100b17308 */ /* 0x000eb00000000800 */
[----:B------:R-:W2:Y:S01]  /*13d50*/  MUFU.EX2 R147, R147 ;  /* 0x0000009300937308 */ /* 0x000ea20000000800 */
[----:B0-----:R-:W-:Y:S01]  /*13d60*/  FADD.FTZ R20, R175, R20 ;  /* 0x00000014af147221 */ /* 0x001fe20000010000 */
[----:B------:R-:W-:-:S06]  /*13d70*/  FADD.FTZ R9, R174, R9 ;  /* 0x00000009ae097221 */ /* 0x000fcc0000010000 */
[----:B------:R-:W0:Y:S08]  /*13d80*/  MUFU.EX2 R130, R130 ;  /* 0x0000008200827308 */ /* 0x000e300000000800 */
[----:B------:R-:W0:Y:S01]  /*13d90*/  MUFU.EX2 R176, R176 ;  /* 0x000000b000b07308 */ /* 0x000e220000000800 */
[----:B-1----:R-:W-:Y:S01]  /*13da0*/  FADD.FTZ R20, R131, R20 ;  /* 0x0000001483147221 */ /* 0x002fe20000010000 */
[----:B------:R-:W-:-:S06]  /*13db0*/  FADD.FTZ R12, R148, R9 ;  /* 0x00000009940c7221 */ /* 0x000fcc0000010000 */
        /* <DEDUP_REMOVED lines=8> */
[----:B------:R-:W0:Y:S01]  /*13e40*/  MUFU.EX2 R181, R181 ;  /* 0x000000b500b57308 */ /* 0x000e220000000800 */
[----:B------:R-:W-:-:S07]  /*13e50*/  FFMA.FTZ R15, R29, R8, -R15 ;  /* 0x000000081d0f7223 */ /* 0x000fce000001080f */
[----:B------:R-:W0:Y:S01]  /*13e60*/  MUFU.EX2 R180, R180 ;  /* 0x000000b400b47308 */ /* 0x000e220000000800 */
[----:B-1----:R-:W-:Y:S01]  /*13e70*/  FADD.FTZ R13, R179, R12 ;  /* 0x0000000cb30d7221 */ /* 0x002fe20000010000 */
[----:B------:R-:W-:Y:S01]  /*13e80*/  FADD.FTZ R8, R178, R9 ;  /* 0x00000009b2087221 */ /* 0x000fe20000010000 */
[----:B------:R-:W4:Y:S04]  /*13e90*/  LDL.64 R60, [R1+0x370] ;  /* 0x00037000013c7983 */ /* 0x000f280000100a00 */
[----:B------:R-:W4:Y:S01]  /*13ea0*/  LDL.64 R68, [R1+0x380] ;  /* 0x0003800001447983 */ /* 0x000f220000100a00 */
[----:B------:R-:W1:Y:S03]  /*13eb0*/  MUFU.EX2 R126, R126 ;  /* 0x0000007e007e7308 */ /* 0x000e660000000800 */
[----:B------:R-:W4:Y:S04]  /*13ec0*/  LDL.64 R32, [R1+0x2b8] ;  /* 0x0002b80001207983 */ /* 0x000f280000100a00 */
[----:B------:R-:W4:Y:S01]  /*13ed0*/  LDL.64 R30, [R1+0x278] ;  /* 0x00027800011e7983 */ /* 0x000f220000100a00 */
[----:B------:R-:W1:Y:S01]  /*13ee0*/  MUFU.EX2 R127, R127 ;  /* 0x0000007f007f7308 */ /* 0x000e620000000800 */
[----:B--2---:R-:W-:Y:S01]  /*13ef0*/  FADD.FTZ R12, R128, R13 ;  /* 0x0000000d800c7221 */ /* 0x004fe20000010000 */
[----:B------:R-:W-:Y:S01]  /*13f00*/  FADD.FTZ R9, R129, R8 ;  /* 0x0000000881097221 */ /* 0x000fe20000010000 */
[----:B------:R-:W2:Y:S04]  /*13f10*/  LDL.64 R64, [R1+0x3a0] ;  /* 0x0003a00001407983 */ /* 0x000ea80000100a00 */
[----:B------:R-:W2:Y:S01]  /*13f20*/  LDL.64 R26, [R1+0x2e8] ;  /* 0x0002e800011a7983 */ /* 0x000ea20000100a00 */
[----:B------:R-:W1:Y:S08]  /*13f30*/  MUFU.EX2 R183, R183 ;  /* 0x000000b700b77308 */ /* 0x000e700000000800 */
[----:B------:R-:W1:Y:S01]  /*13f40*/  MUFU.EX2 R182, R182 ;  /* 0x000000b600b67308 */ /* 0x000e620000000800 */
[----:B0-----:R-:W-:Y:S01]  /*13f50*/  FADD.FTZ R13, R181, R12 ;  /* 0x0000000cb50d7221 */ /* 0x001fe20000010000 */
[----:B------:R-:W-:-:S06]  /*13f60*/  FADD.FTZ R8, R180, R9 ;  /* 0x00000009b4087221 */ /* 0x000fcc0000010000 */
[----:B------:R-:W-:Y:S01]  /*13f70*/  MUFU.EX2 R144, R144 ;  /* 0x0000009000907308 */ /* 0x000fe20000000800 */
[----:B------:R0:W-:Y:S04]  /*13f80*/  STL.64 [R1+0x3f0], R98 ;  /* 0x0003f06201007387 */ /* 0x0001e80000100a00 */
[----:B------:R-:W-:Y:S03]  /*13f90*/  STL.64 [R1+0x3f8], R100 ;  /* 0x0003f86401007387 */ /* 0x000fe60000100a00 */
[----:B------:R-:W0:Y:S01]  /*13fa0*/  MUFU.EX2 R15, R15 ;  /* 0x0000000f000f7308 */ /* 0x000e220000000800 */
[----:B-1----:R-:W-:Y:S01]  /*13fb0*/  FADD.FTZ R12, R126, R13 ;  /* 0x0000000d7e0c7221 */ /* 0x002fe20000010000 */
[----:B------:R-:W-:Y:S01]  /*13fc0*/  FADD.FTZ R9, R127, R8 ;  /* 0x000000087f097221 */ /* 0x000fe20000010000 */
[----:B------:R-:W-:Y:S02]  /*13fd0*/  STL.64 [R1+0x200], R102 ;  /* 0x0002006601007387 */ /* 0x000fe40000100a00 */
[----:B------:R-:W-:Y:S01]  /*13fe0*/  FADD.FTZ R8, R183, R12 ;  /* 0x0000000cb7087221 */ /* 0x000fe20000010000 */
[----:B------:R-:W-:Y:S01]  /*13ff0*/  FADD.FTZ R21, R182, R9 ;  /* 0x00000009b6157221 */ /* 0x000fe20000010000 */
[----:B------:R-:W-:Y:S04]  /*14000*/  STL.64 [R1+0x210], R108 ;  /* 0x0002106c01007387 */ /* 0x000fe80000100a00 */
[----:B------:R-:W2:Y:S04]  /*14010*/  LDL.64 R12, [R1+0x2c8] ;  /* 0x0002c800010c7983 */ /* 0x000ea80000100a00 */
[----:B------:R-:W2:Y:S01]  /*14020*/  LDL.64 R28, [R1+0x2d8] ;  /* 0x0002d800011c7983 */ /* 0x000ea20000100a00 */
[----:B0-----:R-:W-:Y:S01]  /*14030*/  FADD.FTZ R9, R15, R8 ;  /* 0x000000080f097221 */ /* 0x001fe20000010000 */
[----:B------:R-:W-:-:S02]  /*14040*/  FADD.FTZ R8, R144, R21 ;  /* 0x0000001590087221 */ /* 0x000fc40000010000 */
[----:B------:R-:W2:Y:S04]  /*14050*/  LDL.64 R94, [R1+0x328] ;  /* 0x00032800015e7983 */ /* 0x000ea80000100a00 */
[----:B------:R0:W-:Y:S04]  /*14060*/  STL.64 [R1+0x1e0], R8 ;  /* 0x0001e00801007387 */ /* 0x0001e80000100a00 */
[----:B------:R-:W2:Y:S04]  /*14070*/  LDL.64 R20, [R1+0x308] ;  /* 0x0003080001147983 */ /* 0x000ea80000100a00 */
[----:B------:R-:W2:Y:S04]  /*14080*/  LDL.64 R98, [R1+0x338] ;  /* 0x0003380001627983 */ /* 0x000ea80000100a00 */
[----:B0-----:R-:W2:Y:S04]  /*14090*/  LDL.64 R8, [R1+0x318] ;  /* 0x0003180001087983 */ /* 0x001ea80000100a00 */
[----:B------:R-:W2:Y:S04]  /*140a0*/  LDL.64 R102, [R1+0x348] ;  /* 0x0003480001667983 */ /* 0x000ea80000100a00 */
[----:B------:R-:W2:Y:S04]  /*140b0*/  LDL.64 R100, [R1+0x358] ;  /* 0x0003580001647983 */ /* 0x000ea80000100a00 */
[----:B------:R-:W2:Y:S01]  /*140c0*/  LDL.64 R108, [R1+0x368] ;  /* 0x00036800016c7983 */ /* 0x000ea20000100a00 */
        /* <DEDUP_REMOVED lines=117> */
[----:B------:R-:W-:Y:S01]  /*14820*/  FMUL.FTZ R68, R146, R68 ;  /* 0x0000004492447220 */ /* 0x000fe20000410000 */
[C---:B------:R-:W-:Y:S01]  /*14830*/  FMUL.FTZ R33, R186.reuse, R33 ;  /* 0x00000021ba217220 */ /* 0x040fe20000410000 */
[C---:B------:R-:W-:Y:S01]  /*14840*/  FMUL.FTZ R32, R186.reuse, R32 ;  /* 0x00000020ba207220 */ /* 0x040fe20000410000 */
[C---:B------:R-:W-:Y:S01]  /*14850*/  FMUL.FTZ R31, R186.reuse, R31 ;  /* 0x0000001fba1f7220 */ /* 0x040fe20000410000 */
[----:B------:R-:W-:Y:S01]  /*14860*/  FMUL.FTZ R30, R186, R30 ;  /* 0x0000001eba1e7220 */ /* 0x000fe20000410000 */
[C---:B--2---:R-:W-:Y:S01]  /*14870*/  FMUL.FTZ R65, R146.reuse, R65 ;  /* 0x0000004192417220 */ /* 0x044fe20000410000 */
[----:B------:R-:W-:Y:S01]  /*14880*/  FMUL.FTZ R64, R146, R64 ;  /* 0x0000004092407220 */ /* 0x000fe20000410000 */
[C---:B------:R-:W-:Y:S01]  /*14890*/  FMUL.FTZ R27, R186.reuse, R27 ;  /* 0x0000001bba1b7220 */ /* 0x040fe20000410000 */
        /* <DEDUP_REMOVED lines=86> */
.L_x_12140:
[----:B------:R-:W-:Y:S05]  /*14e00*/  BSYNC B0 ;  /* 0x0000000000007941 */ /* 0x000fea0003800000 */
.L_x_12139:
        /* <DEDUP_REMOVED lines=8> */
.L_x_12142:
[----:B------:R-:W-:Y:S05]  /*14e90*/  BSYNC B0 ;  /* 0x0000000000007941 */ /* 0x000fea0003800000 */
.L_x_12141:
[----:B------:R-:W-:Y:S04]  /*14ea0*/  BSSY B0, `(.L_x_12143) ;  /* 0x0000004000007945 */ /* 0x000fe80003800000 */
[----:B-1----:R-:W-:Y:S05]  /*14eb0*/  @P0 BRA `(.L_x_12144) ;  /* 0x0000000000080947 */ /* 0x002fea0003800000 */
[----:B------:R-:W1:Y:S02]  /*14ec0*/  SYNCS.PHASECHK.TRANS64.TRYWAIT P0, [R2+URZ], R3 ;  /* 0x00000003020075a7 */ /* 0x000e64000800017f */
[----:B-1----:R-:W-:Y:S05]  /*14ed0*/  @!P0 BRA `(.L_x_12145) ;  /* 0x00000170000c8947 */ /* 0x002fea0003800000 */
.L_x_12144:
[----:B------:R-:W-:Y:S05]  /*14ee0*/  BSYNC B0 ;  /* 0x0000000000007941 */ /* 0x000fea0003800000 */
.L_x_12143:
        /* <DEDUP_REMOVED lines=303> */
[----:B------:R-:W-:Y:S01]  /*161e0*/  IMAD.MOV.U32 R5, RZ, RZ, R3 ;  /* 0x000000ffff057224 */ /* 0x000fe200078e0003 */
[----:B------:R-:W-:Y:S01]  /*161f0*/  IADD3 R4, R2, 0x80, RZ ;  /* 0x0000008002047810 */ /* 0x000fe20007ffe0ff */
        /* <DEDUP_REMOVED lines=496> */
.L_x_12147:
[----:B------:R-:W-:Y:S05]  /*18100*/  BSYNC B0 ;  /* 0x0000000000007941 */ /* 0x000fea0003800000 */
.L_x_12146:
        /* <DEDUP_REMOVED lines=9> */
.L_x_12129:
[----:B------:R-:W-:-:S13]  /*181a0*/  ISETP.GE.AND P0, PT, R0, R203, PT ;  /* 0x000000cb0000720c */ /* 0x000fda0003f06270 */
[----:B------:R-:W-:Y:S05]  /*181b0*/  @!P0 BRA `(.L_x_12149) ;  /* 0x0000007400088947 */ /* 0x000fea0003800000 */
.L_x_12178:
[----:B------:R-:W2:Y:S04]  /*181c0*/  LDL R4, [R1+0x1c0] ;  /* 0x0001c00001047983 */ /* 0x000ea80000100800 */
[----:B01----:R-:W3:Y:S01]  /*181d0*/  LDL R2, [R1+0x1c8] ;  /* 0x0001c80001027983 */ /* 0x003ee20000100800 */
        /* <DEDUP_REMOVED lines=20> */
.L_x_12151:
[----:B------:R-:W-:Y:S05]  /*18320*/  BSYNC B0 ;  /* 0x0000000000007941 */ /* 0x000fea0003800000 */
.L_x_12150:
        /* <DEDUP_REMOVED lines=16> */
.L_x_12153:
[----:B------:R-:W-:Y:S05]  /*18430*/  BSYNC B0 ;  /* 0x0000000000007941 */ /* 0x000fea0003800000 */
.L_x_12152:
        /* <DEDUP_REMOVED lines=10> */
.L_x_12155:
[----:B------:R-:W-:Y:S05]  /*184e0*/  BSYNC B0 ;  /* 0x0000000000007941 */ /* 0x000fea0003800000 */
.L_x_12154:
        /* <DEDUP_REMOVED lines=63> */
.L_x_12158:
[----:B------:R-:W-:Y:S05]  /*188e0*/  BSYNC B0 ;  /* 0x0000000000007941 */ /* 0x000fea0003800000 */
.L_x_12157:
        /* <DEDUP_REMOVED lines=37> */
[-C--:B------:R-:W-:Y:S02]  /*18b40*/  FMUL.FTZ R14, R27, R15.reuse ;  /* 0x0000000f1b0e7220 */ /* 0x080fe40000410000 */
[----:B------:R-:W-:Y:S01]  /*18b50*/  SHF.R.S32.HI R43, RZ, 0x1f, R46 ;  /* 0x0000001fff2b7819 */ /* 0x000fe2000001142e */
[-C--:B------:R-:W-:Y:S01]  /*18b60*/  FMUL.FTZ R137, R45, R15.reuse ;  /* 0x0000000f2d897220 */ /* 0x080fe20000410000 */
[-C--:B------:R-:W-:Y:S01]  /*18b70*/  FMUL.FTZ R27, R35, R15.reuse ;  /* 0x0000000f231b7220 */ /* 0x080fe20000410000 */
[-C--:B------:R-:W-:Y:S01]  /*18b80*/  FMUL.FTZ R35, R40, R15.reuse ;  /* 0x0000000f28237220 */ /* 0x080fe20000410000 */
[----:B------:R-:W-:Y:S01]  /*18b90*/  LEA.HI R45, R43, R46, RZ, 0x2 ;  /* 0x0000002e2b2d7211 */ /* 0x000fe200078f10ff */
[-C--:B------:R-:W-:Y:S01]  /*18ba0*/  FMUL.FTZ R77, R33, R15.reuse ;  /* 0x0000000f214d7220 */ /* 0x080fe20000410000 */
[-C--:B------:R-:W-:Y:S01]  /*18bb0*/  FMUL.FTZ R40, R49, R15.reuse ;  /* 0x0000000f31287220 */ /* 0x080fe20000410000 */
[----:B------:R-:W-:Y:S01]  /*18bc0*/  FMUL.FTZ R33, R47, R15 ;  /* 0x0000000f2f217220 */ /* 0x000fe20000410000 */
[----:B------:R-:W-:-:S02]  /*18bd0*/  LEA.HI R49, R42, R73, RZ, 0x2 ;  /* 0x000000492a317211 */ /* 0x000fc400078f10ff */
[--C-:B------:R-:W-:Y:S02]  /*18be0*/  SHF.R.S32.HI R47, RZ, 0x2, R45.reuse ;  /* 0x00000002ff2f7819 */ /* 0x100fe4000001142d */
[----:B------:R-:W-:Y:S01]  /*18bf0*/  SHF.R.S32.HI R42, RZ, 0x1f, R45 ;  /* 0x0000001fff2a7819 */ /* 0x000fe2000001142d */
[----:B------:R-:W-:Y:S01]  /*18c00*/  FMUL.FTZ R173, R50, R15 ;  /* 0x0000000f32ad7220 */ /* 0x000fe20000410000 */
[----:B------:R-:W-:Y:S02]  /*18c10*/  LOP3.LUT R50, R49, 0xfffffffc, RZ, 0xc0, !PT ;  /* 0xfffffffc31327812 */ /* 0x000fe400078ec0ff */
[----:B------:R-:W-:Y:S02]  /*18c20*/  LEA.HI R49, R42, R47, RZ, 0x3 ;  /* 0x0000002f2a317211 */ /* 0x000fe400078f18ff */
        /* <DEDUP_REMOVED lines=11> */
[----:B------:R-:W-:-:S02]  /*18ce0*/  LOP3.LUT R42, R47, 0x1ffffffe, RZ, 0xc0, !PT ;  /* 0x1ffffffe2f2a7812 */ /* 0x000fc400078ec0ff */
[----:B------:R-:W-:-:S03]  /*18cf0*/  LEA R50, R43, R50, 0x4 ;  /* 0x000000322b327211 */ /* 0x000fc600078e20ff */
[----:B------:R-:W-:Y:S02]  /*18d00*/  IMAD.IADD R42, R73, 0x1, -R42 ;  /* 0x00000001492a7824 */ /* 0x000fe400078e0a2a */
[----:B------:R-:W-:-:S04]  /*18d10*/  IMAD R41, R41, 0x40, R50 ;  /* 0x0000004029297824 */ /* 0x000fc800078e0232 */
[----:B------:R-:W-:-:S04]  /*18d20*/  IMAD R42, R42, 0x8, R41 ;  /* 0x000000082a2a7824 */ /* 0x000fc800078e0229 */
[----:B------:R-:W-:-:S05]  /*18d30*/  @P0 IMAD.HI.U32 R3, R42, R3, RZ ;  /* 0x000000032a030227 */ /* 0x000fca00078e00ff */
[----:B------:R-:W-:Y:S01]  /*18d40*/  @P0 SHF.R.U32.HI R42, RZ, R72, R3 ;  /* 0x00000048ff2a0219 */ /* 0x000fe20000011603 */
[-C--:B------:R-:W-:Y:S01]  /*18d50*/  FMUL.FTZ R56, R56, R15.reuse ;  /* 0x0000000f38387220 */ /* 0x080fe20000410000 */
[----:B------:R-:W-:Y:S01]  /*18d60*/  LOP3.LUT R45, R45, 0x7ffffffc, RZ, 0xc0, !PT ;  /* 0x7ffffffc2d2d7812 */ /* 0x000fe200078ec0ff */
[-C--:B------:R-:W-:Y:S01]  /*18d70*/  FMUL.FTZ R60, R60, R15.reuse ;  /* 0x0000000f3c3c7220 */ /* 0x080fe20000410000 */
[-C--:B------:R-:W-:Y:S01]  /*18d80*/  FMUL.FTZ R64, R64, R15.reuse ;  /* 0x0000000f40407220 */ /* 0x080fe20000410000 */
[----:B------:R-:W0:Y:S01]  /*18d90*/  SHFL.IDX PT, R41, R42, RZ, 0x1c1f ;  /* 0x001c1fff2a297589 */ /* 0x000e2200000e0000 */
[----:B------:R-:W-:Y:S02]  /*18da0*/  IMAD.MOV.U32 R3, RZ, RZ, -0x60 ;  /* 0xffffffa0ff037424 */ /* 0x000fe400078e00ff */
        /* <DEDUP_REMOVED lines=9> */
[----:B------:R1:W2:Y:S01]  /*18e40*/  MUFU.TANH R54, R56 ;  /* 0x0000003800367308 */ /* 0x0002a20000002400 */
[----:B------:R-:W-:Y:S01]  /*18e50*/  FMUL.FTZ R48, R62, R15 ;  /* 0x0000000f3e307220 */ /* 0x000fe20000410000 */
[----:B------:R-:W-:-:S02]  /*18e60*/  IMAD.IADD R45, R46, 0x1, -R45 ;  /* 0x000000012e2d7824 */ /* 0x000fc400078e0a2d */
[----:B------:R-:W-:Y:S01]  /*18e70*/  FMUL.FTZ R129, R51, R15 ;  /* 0x0000000f33817220 */ /* 0x000fe20000410000 */
[----:B------:R-:W-:Y:S02]  /*18e80*/  IMAD R2, R0, R3, 0x1 ;  /* 0x0000000100027424 */ /* 0x000fe400078e0203 */
[-C--:B------:R-:W-:Y:S01]  /*18e90*/  FMUL.FTZ R52, R52, R15.reuse ;  /* 0x0000000f34347220 */ /* 0x080fe20000410000 */
[-C--:B------:R-:W-:Y:S01]  /*18ea0*/  FMUL.FTZ R39, R55, R15.reuse ;  /* 0x0000000f37277220 */ /* 0x080fe20000410000 */
[-C--:B------:R-:W-:Y:S01]  /*18eb0*/  FMUL.FTZ R44, R59, R15.reuse ;  /* 0x0000000f3b2c7220 */ /* 0x080fe20000410000 */
[----:B------:R3:W4:Y:S01]  /*18ec0*/  MUFU.TANH R58, R60 ;  /* 0x0000003c003a7308 */ /* 0x0007220000002400 */
[-C--:B------:R-:W-:Y:S01]  /*18ed0*/  FMUL.FTZ R61, R61, R15.reuse ;  /* 0x0000000f3d3d7220 */ /* 0x080fe20000410000 */
[-C--:B------:R-:W-:Y:S01]  /*18ee0*/  FMUL.FTZ R126, R63, R15.reuse ;  /* 0x0000000f3f7e7220 */ /* 0x080fe20000410000 */
[-C--:B-1----:R-:W-:Y:S01]  /*18ef0*/  FMUL.FTZ R56, R66, R15.reuse ;  /* 0x0000000f42387220 */ /* 0x082fe20000410000 */
[-C--:B------:R-:W-:Y:S01]  /*18f00*/  FMUL.FTZ R68, R68, R15.reuse ;  /* 0x0000000f44447220 */ /* 0x080fe20000410000 */
[----:B------:R-:W-:-:S03]  /*18f10*/  FMUL.FTZ R62, R70, R15 ;  /* 0x0000000f463e7220 */ /* 0x000fc60000410000 */
[----:B------:R1:W0:Y:S01]  /*18f20*/  MUFU.TANH R79, R64 ;  /* 0x00000040004f7308 */ /* 0x0002220000002400 */
[-C--:B---3--:R-:W-:Y:S01]  /*18f30*/  FMUL.FTZ R60, R71, R15.reuse ;  /* 0x0000000f473c7220 */ /* 0x088fe20000410000 */
[-C--:B------:R-:W-:Y:S01]  /*18f40*/  FMUL.FTZ R53, R53, R15.reuse ;  /* 0x0000000f35357220 */ /* 0x080fe20000410000 */
[-C--:B------:R-:W-:Y:S01]  /*18f50*/  FMUL.FTZ R57, R57, R15.reuse ;  /* 0x0000000f39397220 */ /* 0x080fe20000410000 */
[-C--:B------:R-:W-:Y:S01]  /*18f60*/  FMUL.FTZ R65, R65, R15.reuse ;  /* 0x0000000f41417220 */ /* 0x080fe20000410000 */
[-C--:B------:R-:W-:Y:S01]  /*18f70*/  FMUL.FTZ R69, R69, R15.reuse ;  /* 0x0000000f45457220 */ /* 0x080fe20000410000 */
[----:B------:R-:W-:Y:S02]  /*18f80*/  IMAD R2, R45, -0x2, R2 ;  /* 0xfffffffe2d027824 */ /* 0x000fe400078e0202 */
[----:B-1----:R-:W-:Y:S01]  /*18f90*/  FMUL.FTZ R64, R67, R15 ;  /* 0x0000000f43407220 */ /* 0x002fe20000410000 */
[----:B------:R-:W1:Y:S02]  /*18fa0*/  MUFU.TANH R13, R13 ;  /* 0x0000000d000d7308 */ /* 0x000e640000002400 */
[----:B------:R-:W-:-:S02]  /*18fb0*/  IADD3 R46, -R4, R2, R5 ;  /* 0x00000002042e7210 */ /* 0x000fc40007ffe105 */
[----:B------:R-:W-:-:S04]  /*18fc0*/  LOP3.LUT R3, RZ, R6, RZ, 0x33, !PT ;  /* 0x00000006ff037212 */ /* 0x000fc800078e33ff */
        /* <DEDUP_REMOVED lines=45> */
[----:B------:R-:W-:-:S02]  /*192a0*/  IMAD.IADD R46, R46, 0x1, R3 ;  /* 0x000000012e2e7824 */ /* 0x000fc400078e0203 */
[----:B------:R-:W-:Y:S02]  /*192b0*/  VIADD R66, R2, 0xffffffff ;  /* 0xffffffff02427836 */ /* 0x000fe40000000000 */
[----:B------:R-:W-:Y:S02]  /*192c0*/  IMAD R50, R0, -0x60, R8 ;  /* 0xffffffa000327824 */ /* 0x000fe400078e0208 */
        /* <DEDUP_REMOVED lines=13> */
.L_x_12162:
[----:B------:R-:W-:-:S13]  /*193a0*/  ISETP.NE.AND P0, PT, R9, 0x1, PT ;  /* 0x000000010900780c */ /* 0x000fda0003f05270 */
[----:B------:R-:W-:-:S05]  /*193b0*/  @P0 IMAD.HI.U32 R8, R6, R10, RZ ;  /* 0x0000000a06080227 */ /* 0x000fca00078e00ff */
[----:B------:R-:W-:-:S07]  /*193c0*/  @P0 SHF.R.U32.HI R6, RZ, R11, R8 ;  /* 0x0000000bff060219 */ /* 0x000fce0000011608 */
.L_x_12163:
[----:B------:R-:W-:Y:S05]  /*193d0*/  BSYNC B1 ;  /* 0x0000000000017941 */ /* 0x000fea0003800000 */
.L_x_12161:
[----:B------:R-:W-:-:S05]  /*193e0*/  IMAD R6, R6, R9, R66 ;  /* 0x0000000906067224 */ /* 0x000fca00078e0242 */
[----:B------:R-:W-:Y:S02]  /*193f0*/  VIMNMX R3, R3, R6, !PT ;  /* 0x0000000603037248 */ /* 0x000fe40007fe0100 */
[----:B------:R-:W-:-:S07]  /*19400*/  VIADDMNMX R2, R6, R9, R2, PT ;  /* 0x0000000906027246 */ /* 0x000fce0003800102 */
.L_x_12160:
[----:B------:R-:W-:Y:S05]  /*19410*/  BSYNC B0 ;  /* 0x0000000000007941 */ /* 0x000fea0003800000 */
.L_x_12159:
[C---:B------:R-:W-:Y:S01]  /*19420*/  ISETP.GE.AND P0, PT, R50.reuse, 0x2, PT ;  /* 0x000000023200780c */ /* 0x040fe20003f06270 */
[----:B------:R-:W0:Y:S01]  /*19430*/  SHFL.IDX PT, R42, R42, 0x1, 0x1c1f ;  /* 0x003c1f002a2a7f89 */ /* 0x000e2200000e0000 */
[C---:B------:R-:W-:Y:S01]  /*19440*/  ISETP.GE.AND P4, PT, R50.reuse, 0xa, PT ;  /* 0x0000000a3200780c */ /* 0x040fe20003f86270 */
        /* <DEDUP_REMOVED lines=11> */
[C---:B------:R-:W-:Y:S01]  /*19500*/  ISETP.LT.OR P3, PT, R2.reuse, 0x9, P3 ;  /* 0x000000090200780c */ /* 0x040fe20001f61670 */
[----:B0-----:R-:W-:Y:S01]  /*19510*/  IMAD.IADD R6, R45, 0x1, R42 ;  /* 0x000000012d067824 */ /* 0x001fe200078e022a */
        /* <DEDUP_REMOVED lines=99> */
[----:B------:R-:W-:-:S03]  /*19b50*/  IMAD.IADD R3, R46, 0x1, R42 ;  /* 0x000000012e037824 */ /* 0x000fc600078e022a */
        /* <DEDUP_REMOVED lines=14> */
.L_x_12167:
[----:B------:R-:W-:-:S13]  /*19c40*/  ISETP.NE.AND P6, PT, R9, 0x1, PT ;  /* 0x000000010900780c */ /* 0x000fda0003fc5270 */
[----:B------:R-:W-:-:S05]  /*19c50*/  @P6 IMAD.HI.U32 R10, R4, R10, RZ ;  /* 0x0000000a040a6227 */ /* 0x000fca00078e00ff */
[----:B------:R-:W-:-:S07]  /*19c60*/  @P6 SHF.R.U32.HI R4, RZ, R11, R10 ;  /* 0x0000000bff046219 */ /* 0x000fce000001160a */
.L_x_12168:
[----:B------:R-:W-:Y:S05]  /*19c70*/  BSYNC B1 ;  /* 0x0000000000017941 */ /* 0x000fea0003800000 */
.L_x_12166:
[----:B------:R-:W-:-:S05]  /*19c80*/  IMAD R4, R4, R9, R66 ;  /* 0x0000000904047224 */ /* 0x000fca00078e0242 */
[----:B------:R-:W-:Y:S02]  /*19c90*/  VIADDMNMX R6, R4, R9, R6, PT ;  /* 0x0000000904067246 */ /* 0x000fe40003800106 */
[----:B------:R-:W-:-:S07]  /*19ca0*/  VIMNMX R3, R3, R4, !PT ;  /* 0x0000000403037248 */ /* 0x000fce0007fe0100 */
.L_x_12165:
[----:B------:R-:W-:Y:S05]  /*19cb0*/  BSYNC B0 ;  /* 0x0000000000007941 */ /* 0x000fea0003800000 */
.L_x_12164:
[C---:B------:R-:W-:Y:S01]  /*19cc0*/  ISETP.GT.AND P0, PT, R3.reuse, 0x1, !P0 ;  /* 0x000000010300780c */ /* 0x040fe20004704270 */
[----:B------:R-:W2:Y:S01]  /*19cd0*/  LDL R61, [R1+0x1f0] ;  /* 0x0001f000013d7983 */ /* 0x000ea20000100800 */
        /* <DEDUP_REMOVED lines=8> */
[----:B------:R-:W2:Y:S01]  /*19d60*/  LDL.64 R8, [R1+0x1d0] ;  /* 0x0001d00001087983 */ /* 0x000ea20000100a00 */
        /* <DEDUP_REMOVED lines=15> */
[----:B------:R-:W-:-:S02]  /*19e60*/  ISETP.NE.AND P0, PT, R67, RZ, PT ;  /* 0x000000ff4300720c */ /* 0x000fc40003f05270 */
[C---:B------:R-:W-:Y:S01]  /*19e70*/  ISETP.GT.AND P2, PT, R3.reuse, 0x49, !P2 ;  /* 0x000000490300780c */ /* 0x040fe20005744270 */
[----:B------:R-:W4:Y:S01]  /*19e80*/  LDL.64 R100, [R1+0x270] ;  /* 0x0002700001647983 */ /* 0x000f220000100a00 */
[C---:B------:R-:W-:Y:S02]  /*19e90*/  ISETP.GT.AND P0, PT, R3.reuse, 0x11, !P0 ;  /* 0x000000110300780c */ /* 0x040fe40004704270 */
[C---:B------:R-:W-:Y:S01]  /*19ea0*/  ISETP.GT.AND P3, PT, R3.reuse, 0x50, !P3 ;  /* 0x000000500300780c */ /* 0x040fe20005f64270 */
[----:B------:R-:W4:Y:S01]  /*19eb0*/  LDL.64 R96, [R1+0x280] ;  /* 0x0002800001607983 */ /* 0x000f220000100a00 */
[----:B------:R-:W-:Y:S02]  /*19ec0*/  ISETP.LT.OR P0, PT, R6, 0x12, P0 ;  /* 0x000000120600780c */ /* 0x000fe40000701670 */
[----:B------:R-:W-:Y:S01]  /*19ed0*/  ISETP.GT.AND P4, PT, R3, 0x51, !P4 ;  /* 0x000000510300780c */ /* 0x000fe20006784270 */
[----:B------:R-:W4:Y:S01]  /*19ee0*/  LDL.64 R94, [R1+0x290] ;  /* 0x00029000015e7983 */ /* 0x000f220000100a00 */
[----:B------:R-:W-:-:S02]  /*19ef0*/  FSEL R27, R27, -INF , !P0 ;  /* 0xff8000001b1b7808 */ /* 0x000fc40004000000 */
[C---:B------:R-:W-:Y:S01]  /*19f00*/  ISETP.GT.AND P0, PT, R3.reuse, 0x18, !P1 ;  /* 0x000000180300780c */ /* 0x040fe20004f04270 */
[----:B------:R-:W4:Y:S01]  /*19f10*/  LDL.64 R84, [R1+0x2a0] ;  /* 0x0002a00001547983 */ /* 0x000f220000100a00 */
[----:B------:R-:W-:Y:S02]  /*19f20*/  ISETP.NE.AND P1, PT, R54, RZ, PT ;  /* 0x000000ff3600720c */ /* 0x000fe40003f25270 */
        /* <DEDUP_REMOVED lines=8> */
[----:B------:R-:W-:Y:S01]  /*19fb0*/  ISETP.GT.AND P5, PT, R3, 0x58, !P5 ;  /* 0x000000580300780c */ /* 0x000fe20006fa4270 */
        /* <DEDUP_REMOVED lines=13> */
[----:B------:R-:W4:Y:S01]  /*1a090*/  LDL R187, [R1+0x28] ;  /* 0x0000280001bb7983 */ /* 0x000f220000100800 */
        /* <DEDUP_REMOVED lines=35> */
[----:B--2---:R-:W-:Y:S02]  /*1a2d0*/  FMNMX.FTZ R2, R79, R8, !PT ;  /* 0x000000084f027209 */ /* 0x004fe40007810000 */
[----:B------:R-:W-:Y:S02]  /*1a2e0*/  ISETP.LT.OR P0, PT, R6, 0x1, P0 ;  /* 0x000000010600780c */ /* 0x000fe40000701670 */
[----:B------:R-:W-:Y:S02]  /*1a2f0*/  FMNMX.FTZ R2, R141, R2, !PT ;  /* 0x000000028d027209 */ /* 0x000fe40007810000 */
[----:B------:R-:W-:-:S02]  /*1a300*/  FSEL R67, R12, -INF , !P0 ;  /* 0xff8000000c437808 */ /* 0x000fc40004000000 */
[----:B------:R-:W-:Y:S02]  /*1a310*/  FMNMX.FTZ R2, R73, R2, !PT ;  /* 0x0000000249027209 */ /* 0x000fe40007810000 */
[C---:B------:R-:W-:Y:S02]  /*1a320*/  ISETP.LT.OR P2, PT, R6.reuse, 0x4a, P2 ;  /* 0x0000004a0600780c */ /* 0x040fe40001741670 */
[----:B------:R-:W-:Y:S02]  /*1a330*/  FMNMX.FTZ R2, R75, R2, !PT ;  /* 0x000000024b027209 */ /* 0x000fe40007810000 */
[----:B------:R-:W-:Y:S02]  /*1a340*/  ISETP.LT.OR P3, PT, R6, 0x51, P3 ;  /* 0x000000510600780c */ /* 0x000fe40001f61670 */
[----:B------:R-:W-:Y:S02]  /*1a350*/  FMNMX.FTZ R2, R71, R2, !PT ;  /* 0x0000000247027209 */ /* 0x000fe40007810000 */
        /* <DEDUP_REMOVED lines=28> */
[----:B------:R-:W-:-:S04]  /*1a520*/  FMNMX.FTZ R4, R31, R2, !PT ;  /* 0x000000021f047209 */ /* 0x000fc80007810000 */
[----:B------:R-:W-:-:S04]  /*1a530*/  FMNMX.FTZ R4, R171, R4, !PT ;  /* 0x00000004ab047209 */ /* 0x000fc80007810000 */
[----:B------:R-:W-:Y:S02]  /*1a540*/  FMNMX.FTZ R4, R33, R4, !PT ;  /* 0x0000000421047209 */ /* 0x000fe40007810000 */
[----:B------:R-:W-:Y:S02]  /*1a550*/  FMNMX.FTZ R2, R13, R10, !PT ;  /* 0x0000000a0d027209 */ /* 0x000fe40007810000 */
[----:B------:R-:W-:-:S03]  /*1a560*/  FMNMX.FTZ R4, R173, R4, !PT ;  /* 0x00000004ad047209 */ /* 0x000fc60007810000 */
[----:B------:R-:W0:Y:S01]  /*1a570*/  SHFL.BFLY PT, R7, R2, 0x2, 0x1f ;  /* 0x0c401f0002077f89 */ /* 0x000e2200000e0000 */
[----:B------:R-:W-:-:S04]  /*1a580*/  FMNMX.FTZ R4, R129, R4, !PT ;  /* 0x0000000481047209 */ /* 0x000fc80007810000 */
[----:B------:R-:W-:Y:S02]  /*1a590*/  FMNMX.FTZ R4, R175, R4, !PT ;  /* 0x00000004af047209 */ /* 0x000fe40007810000 */
[----:B------:R-:W-:Y:S02]  /*1a5a0*/  ISETP.GT.AND P0, PT, R3, 0x48, !P1 ;  /* 0x000000480300780c */ /* 0x000fe40004f04270 */
[----:B------:R-:W-:Y:S02]  /*1a5b0*/  FMNMX.FTZ R4, R39, R4, !PT ;  /* 0x0000000427047209 */ /* 0x000fe40007810000 */
[----:B------:R-:W-:Y:S02]  /*1a5c0*/  ISETP.LT.OR P0, PT, R6, 0x49, P0 ;  /* 0x000000490600780c */ /* 0x000fe40000701670 */
[----:B------:R-:W-:Y:S02]  /*1a5d0*/  FMNMX.FTZ R5, R177, R4, !PT ;  /* 0x00000004b1057209 */ /* 0x000fe40007810000 */
[----:B------:R-:W-:-:S02]  /*1a5e0*/  FSEL R48, R48, -INF , !P0 ;  /* 0xff80000030307808 */ /* 0x000fc40004000000 */
[----:B------:R-:W-:Y:S02]  /*1a5f0*/  FMNMX.FTZ R5, R44, R5, !PT ;  /* 0x000000052c057209 */ /* 0x000fe40007810000 */
[----:B------:R-:W-:Y:S02]  /*1a600*/  FSEL R126, R126, -INF , !P2 ;  /* 0xff8000007e7e7808 */ /* 0x000fe40005000000 */
[----:B------:R-:W-:Y:S02]  /*1a610*/  FMNMX.FTZ R5, R48, R5, !PT ;  /* 0x0000000530057209 */ /* 0x000fe40007810000 */
[----:B------:R-:W-:Y:S02]  /*1a620*/  ISETP.LT.OR P4, PT, R6, 0x52, P4 ;  /* 0x000000520600780c */ /* 0x000fe40002781670 */
[----:B0-----:R-:W-:Y:S02]  /*1a630*/  FMNMX.FTZ R7, R2, R7, !PT ;  /* 0x0000000702077209 */ /* 0x001fe40007810000 */
[----:B------:R-:W-:-:S02]  /*1a640*/  FSEL R56, R56, -INF , !P3 ;  /* 0xff80000038387808 */ /* 0x000fc40005800000 */
[----:B------:R-:W-:Y:S01]  /*1a650*/  FMNMX.FTZ R5, R126, R5, !PT ;  /* 0x000000057e057209 */ /* 0x000fe20007810000 */
[----:B------:R-:W0:Y:S01]  /*1a660*/  SHFL.BFLY PT, R4, R7, 0x1, 0x1f ;  /* 0x0c201f0007047f89 */ /* 0x000e2200000e0000 */
[----:B------:R-:W-:Y:S02]  /*1a670*/  ISETP.GT.AND P0, PT, R3, 0x59, !P6 ;  /* 0x000000590300780c */ /* 0x000fe40007704270 */
[----:B------:R-:W-:Y:S02]  /*1a680*/  ISETP.LT.OR P5, PT, R6, 0x59, P5 ;  /* 0x000000590600780c */ /* 0x000fe40002fa1670 */
[----:B------:R-:W-:Y:S02]  /*1a690*/  FSEL R64, R64, -INF , !P4 ;  /* 0xff80000040407808 */ /* 0x000fe40006000000 */
[----:B------:R-:W-:Y:S02]  /*1a6a0*/  FMNMX.FTZ R5, R56, R5, !PT ;  /* 0x0000000538057209 */ /* 0x000fe40007810000 */
[----:B------:R-:W-:-:S02]  /*1a6b0*/  ISETP.LT.OR P0, PT, R6, 0x5a, P0 ;  /* 0x0000005a0600780c */ /* 0x000fc40000701670 */
[----:B------:R-:W-:Y:S02]  /*1a6c0*/  FSEL R62, R62, -INF , !P5 ;  /* 0xff8000003e3e7808 */ /* 0x000fe40006800000 */
[----:B------:R-:W-:Y:S02]  /*1a6d0*/  FMNMX.FTZ R5, R64, R5, !PT ;  /* 0x0000000540057209 */ /* 0x000fe40007810000 */
[----:B------:R-:W-:Y:S02]  /*1a6e0*/  FSEL R60, R60, -INF , !P0 ;  /* 0xff8000003c3c7808 */ /* 0x000fe40004000000 */
[----:B------:R-:W-:-:S04]  /*1a6f0*/  FMNMX.FTZ R3, R62, R5, !PT ;  /* 0x000000053e037209 */ /* 0x000fc80007810000 */
[----:B------:R-:W-:-:S05]  /*1a700*/  FMNMX.FTZ R3, R60, R3, !PT ;  /* 0x000000033c037209 */ /* 0x000fca0007810000 */
[----:B------:R1:W-:Y:S04]  /*1a710*/  STL.64 [R1+0x1d0], R2 ;  /* 0x0001d00201007387 */ /* 0x0003e80000100a00 */
[----:B------:R-:W2:Y:S01]  /*1a720*/  LDL R11, [R1+0x1d4] ;  /* 0x0001d400010b7983 */ /* 0x000ea20000100800 */
[----:B0-----:R-:W-:-:S03]  /*1a730*/  FMNMX.FTZ R6, R7, R4, !PT ;  /* 0x0000000407067209 */ /* 0x001fc60007810000 */
[----:B------:R-:W3:Y:S04]  /*1a740*/  LDL.64 R4, [R1+0x1e0] ;  /* 0x0001e00001047983 */ /* 0x000ee80000100a00 */
[----:B------:R-:W-:Y:S04]  /*1a750*/  STL [R1+0x1d0], R6 ;  /* 0x0001d00601007387 */ /* 0x000fe80000100800 */
[----:B------:R-:W4:Y:S04]  /*1a760*/  LDL R12, [R1+0x1d0] ;  /* 0x0001d000010c7983 */ /* 0x000f280000100800 */
[----:B-1----:R-:W3:Y:S04]  /*1a770*/  LDL.64 R2, [R1+0x220] ;  /* 0x0002200001027983 */ /* 0x002ee80000100a00 */
[----:B--2---:R-:W0:Y:S01]  /*1a780*/  SHFL.BFLY PT, R6, R11, 0x2, 0x1f ;  /* 0x0c401f000b067f89 */ /* 0x004e2200000e0000 */
[----:B----4-:R-:W-:Y:S01]  /*1a790*/  FMUL.FTZ R7, R61, R12 ;  /* 0x0000000c3d077220 */ /* 0x010fe20000410000 */
[----:B------:R-:W-:-:S04]  /*1a7a0*/  FSETP.NEU.FTZ.AND P0, PT, R12, -INF , PT ;  /* 0xff8000000c00780b */ /* 0x000fc80003f1d000 */
[----:B------:R-:W-:-:S05]  /*1a7b0*/  FSEL R10, R7, RZ, P0 ;  /* 0x000000ff070a7208 */ /* 0x000fca0000000000 */
[----:B------:R-:W-:Y:S01]  /*1a7c0*/  FFMA.FTZ R148, R47, R61, -R10 ;  /* 0x0000003d2f947223 */ /* 0x000fe2000001080a */
[----:B0-----:R-:W-:-:S05]  /*1a7d0*/  FMNMX.FTZ R47, R6, R11, !PT ;  /* 0x0000000b062f7209 */ /* 0x001fca0007810000 */
[----:B------:R-:W0:Y:S01]  /*1a7e0*/  SHFL.BFLY PT, R186, R47, 0x1, 0x1f ;  /* 0x0c201f002fba7f89 */ /* 0x000e2200000e0000 */
[----:B------:R-:W-:Y:S01]  /*1a7f0*/  FSEL R7, R12, RZ, P0 ;  /* 0x000000ff0c077208 */ /* 0x000fe20000000000 */
[----:B------:R-:W-:-:S04]  /*1a800*/  FFMA.FTZ R156, R79, R61, -R10 ;  /* 0x0000003d4f9c7223 */ /* 0x000fc8000001080a */
[----:B------:R-:W-:Y:S01]  /*1a810*/  FADD.FTZ R8, R8, -R7 ;  /* 0x8000000708087221 */ /* 0x000fe20000010000 */
[----:B0-----:R-:W-:-:S04]  /*1a820*/  FMNMX.FTZ R186, R47, R186, !PT ;  /* 0x000000ba2fba7209 */ /* 0x001fc80007810000 */
[C---:B------:R-:W-:Y:S01]  /*1a830*/  FSETP.NEU.FTZ.AND P0, PT, R186.reuse, -INF , PT ;  /* 0xff800000ba00780b */ /* 0x040fe20003f1d000 */
[----:B------:R-:W-:-:S03]  /*1a840*/  FMUL.FTZ R108, R186, R61 ;  /* 0x0000003dba6c7220 */ /* 0x000fc60000410000 */
[----:B------:R-:W-:Y:S02]  /*1a850*/  FSEL R6, R186, RZ, P0 ;  /* 0x000000ffba067208 */ /* 0x000fe40000000000 */
[----:B------:R-:W-:-:S03]  /*1a860*/  FSEL R108, R108, RZ, P0 ;  /* 0x000000ff6c6c7208 */ /* 0x000fc60000000000 */
[----:B------:R-:W-:Y:S01]  /*1a870*/  FADD.FTZ R6, R9, -R6 ;  /* 0x8000000609067221 */ /* 0x000fe20000010000 */
[-C--:B------:R-:W-:Y:S01]  /*1a880*/  FMUL.FTZ R8, R8, R61.reuse ;  /* 0x0000003d08087220 */ /* 0x080fe20000410000 */
[-C--:B------:R-:W-:Y:S01]  /*1a890*/  FFMA.FTZ R157, R67, R61.reuse, -R108 ;  /* 0x0000003d439d7223 */ /* 0x080fe2000001086c */
[-C--:B------:R-:W-:Y:S01]  /*1a8a0*/  FFMA.FTZ R141, R141, R61.reuse, -R10 ;  /* 0x0000003d8d8d7223 */ /* 0x080fe2000001080a */
[----:B------:R-:W-:Y:S01]  /*1a8b0*/  FMUL.FTZ R6, R61, R6 ;  /* 0x000000063d067220 */ /* 0x000fe20000410000 */
[-C--:B------:R-:W-:Y:S01]  /*1a8c0*/  FFMA.FTZ R146, R45, R61.reuse, -R108 ;  /* 0x0000003d2d927223 */ /* 0x080fe2000001086c */
[----:B------:R-:W-:Y:S01]  /*1a8d0*/  MUFU.EX2 R156, R156 ;  /* 0x0000009c009c7308 */ /* 0x000fe20000000800 */
[-C--:B------:R-:W-:Y:S01]  /*1a8e0*/  FFMA.FTZ R158, R73, R61.reuse, -R10 ;  /* 0x0000003d499e7223 */ /* 0x080fe2000001080a */
[----:B------:R-:W-:-:S06]  /*1a8f0*/  FFMA.FTZ R159, R37, R61, -R108 ;  /* 0x0000003d259f7223 */ /* 0x000fcc000001086c */
[----:B------:R-:W3:Y:S01]  /*1a900*/  MUFU.EX2 R185, R8 ;  /* 0x0000000800b97308 */ /* 0x000ee20000000800 */
[-C--:B------:R-:W-:Y:S01]  /*1a910*/  FFMA.FTZ R184, R75, R61.reuse, -R10 ;  /* 0x0000003d4bb87223 */ /* 0x080fe2000001080a */
[----:B------:R-:W-:-:S06]  /*1a920*/  FFMA.FTZ R145, R43, R61, -R108 ;  /* 0x0000003d2b917223 */ /* 0x000fcc000001086c */
[----:B------:R-:W-:Y:S01]  /*1a930*/  MUFU.EX2 R157, R157 ;  /* 0x0000009d009d7308 */ /* 0x000fe20000000800 */
[-C--:B------:R-:W-:Y:S01]  /*1a940*/  FFMA.FTZ R140, R71, R61.reuse, -R10 ;  /* 0x0000003d478c7223 */ /* 0x080fe2000001080a */
[-C--:B------:R-:W-:Y:S01]  /*1a950*/  FFMA.FTZ R161, R25, R61.reuse, -R108 ;  /* 0x0000003d19a17223 */ /* 0x080fe2000001086c */
[-C--:B------:R-:W-:Y:S01]  /*1a960*/  FFMA.FTZ R160, R77, R61.reuse, -R10 ;  /* 0x0000003d4da07223 */ /* 0x080fe2000001080a */
[-C--:B------:R-:W-:Y:S01]  /*1a970*/  FFMA.FTZ R144, R27, R61.reuse, -R108 ;  /* 0x0000003d1b907223 */ /* 0x080fe2000001086c */
[-CC-:B------:R-:W-:Y:S01]  /*1a980*/  FFMA.FTZ R136, R35, R61.reuse, -R10.reuse ;  /* 0x0000003d23887223 */ /* 0x180fe2000001080a */
[-C--:B------:R-:W-:Y:S01]  /*1a990*/  FFMA.FTZ R162, R69, R61.reuse, -R10 ;  /* 0x0000003d45a27223 */ /* 0x080fe2000001080a */
[----:B------:R-:W-:Y:S01]  /*1a9a0*/  FFMA.FTZ R163, R163, R61, -R108 ;  /* 0x0000003da3a37223 */ /* 0x000fe2000001086c */
[----:B------:R-:W0:Y:S08]  /*1a9b0*/  MUFU.EX2 R151, R6 ;  /* 0x0000000600977308 */ /* 0x000e300000000800 */
[----:B------:R-:W1:Y:S08]  /*1a9c0*/  MUFU.EX2 R141, R141 ;  /* 0x0000008d008d7308 */ /* 0x000e700000000800 */
[----:B------:R-:W2:Y:S08]  /*1a9d0*/  MUFU.EX2 R146, R146 ;  /* 0x0000009200927308 */ /* 0x000eb00000000800 */
[----:B------:R-:W4:Y:S08]  /*1a9e0*/  MUFU.EX2 R158, R158 ;  /* 0x0000009e009e7308 */ /* 0x000f300000000800 */
[----:B------:R-:W4:Y:S01]  /*1a9f0*/  MUFU.EX2 R159, R159 ;  /* 0x0000009f009f7308 */ /* 0x000f220000000800 */
[----:B---3--:R-:W-:Y:S01]  /*1aa00*/  FFMA.FTZ R34, R185, R4, R156 ;  /* 0x00000004b9227223 */ /* 0x008fe2000001009c */
[----:B0-----:R-:W-:Y:S01]  /*1aa10*/  FFMA.FTZ R35, R5, R151, R157 ;  /* 0x0000009705237223 */ /* 0x001fe2000001009d */
[-C--:B------:R-:W-:Y:S01]  /*1aa20*/  FFMA.FTZ R139, R139, R61.reuse, -R10 ;  /* 0x0000003d8b8b7223 */ /* 0x080fe2000001080a */
[-CC-:B------:R-:W-:Y:S01]  /*1aa30*/  FFMA.FTZ R132, R29, R61.reuse, -R108.reuse ;  /* 0x0000003d1d847223 */ /* 0x180fe2000001086c */
[-C--:B------:R-:W-:Y:S01]  /*1aa40*/  FFMA.FTZ R128, R39, R61.reuse, -R108 ;  /* 0x0000003d27807223 */ /* 0x080fe2000001086c */
[-C--:B------:R-:W-:Y:S01]  /*1aa50*/  FFMA.FTZ R168, R65, R61.reuse, -R10 ;  /* 0x0000003d41a87223 */ /* 0x080fe2000001080a */
[-C--:B------:R-:W-:Y:S01]  /*1aa60*/  FFMA.FTZ R169, R169, R61.reuse, -R108 ;  /* 0x0000003da9a97223 */ /* 0x080fe2000001086c */
        /* <DEDUP_REMOVED lines=8> */
[----:B------:R-:W3:Y:S01]  /*1aaf0*/  MUFU.EX2 R145, R145 ;  /* 0x0000009100917308 */ /* 0x000ee20000000800 */
[----:B-1----:R-:W-:Y:S01]  /*1ab00*/  FADD.FTZ R37, R141, R34 ;  /* 0x000000228d257221 */ /* 0x002fe20000010000 */
[----:B--2---:R-:W-:Y:S01]  /*1ab10*/  FADD.FTZ R36, R146, R35 ;  /* 0x0000002392247221 */ /* 0x004fe20000010000 */
[-C--:B------:R-:W-:Y:S01]  /*1ab20*/  FFMA.FTZ R150, R57, R61.reuse, -R10 ;  /* 0x0000003d39967223 */ /* 0x080fe2000001080a */
[-C--:B------:R-:W-:Y:S01]  /*1ab30*/  FFMA.FTZ R173, R173, R61.reuse, -R108 ;  /* 0x0000003dadad7223 */ /* 0x080fe2000001086c */
[-CC-:B------:R-:W-:Y:S01]  /*1ab40*/  FFMA.FTZ R176, R49, R61.reuse, -R10.reuse ;  /* 0x0000003d31b07223 */ /* 0x180fe2000001080a */
[-C--:B------:R-:W-:Y:S01]  /*1ab50*/  FFMA.FTZ R172, R55, R61.reuse, -R10 ;  /* 0x0000003d37ac7223 */ /* 0x080fe2000001080a */
[-C--:B------:R-:W-:Y:S01]  /*1ab60*/  FFMA.FTZ R129, R129, R61.reuse, -R108 ;  /* 0x0000003d81817223 */ /* 0x080fe2000001086c */
[----:B------:R-:W1:Y:S01]  /*1ab70*/  MUFU.EX2 R140, R140 ;  /* 0x0000008c008c7308 */ /* 0x000e620000000800 */
[-CC-:B------:R-:W-:Y:S01]  /*1ab80*/  FFMA.FTZ R149, R51, R61.reuse, -R10.reuse ;  /* 0x0000003d33957223 */ /* 0x180fe2000001080a */
[-C--:B------:R-:W-:Y:S01]  /*1ab90*/  FFMA.FTZ R174, R53, R61.reuse, -R10 ;  /* 0x0000003d35ae7223 */ /* 0x080fe2000001080a */
[-CC-:B------:R-:W-:Y:S01]  /*1aba0*/  FFMA.FTZ R175, R175, R61.reuse, -R108.reuse ;  /* 0x0000003dafaf7223 */ /* 0x180fe2000001086c */
[-CC-:B------:R-:W-:Y:S01]  /*1abb0*/  FFMA.FTZ R177, R177, R61.reuse, -R108.reuse ;  /* 0x0000003db1b17223 */ /* 0x180fe2000001086c */
[-CC-:B------:R-:W-:Y:S01]  /*1abc0*/  FFMA.FTZ R127, R44, R61.reuse, -R108.reuse ;  /* 0x0000003d2c7f7223 */ /* 0x180fe2000001086c */
[----:B------:R-:W-:-:S02]  /*1abd0*/  FFMA.FTZ R179, R48, R61, -R108 ;  /* 0x0000003d30b37223 */ /* 0x000fc4000001086c */
[----:B------:R-:W-:Y:S01]  /*1abe0*/  MUFU.EX2 R148, R148 ;  /* 0x0000009400947308 */ /* 0x000fe20000000800 */
[-CC-:B------:R-:W-:Y:S01]  /*1abf0*/  FFMA.FTZ R126, R126, R61.reuse, -R108.reuse ;  /* 0x0000003d7e7e7223 */ /* 0x180fe2000001086c */
[-C--:B------:R-:W-:Y:S01]  /*1ac00*/  FFMA.FTZ R109, R64, R61.reuse, -R108 ;  /* 0x0000003d406d7223 */ /* 0x080fe2000001086c */
[-C--:B------:R-:W-:Y:S01]  /*1ac10*/  FFMA.FTZ R180, R21, R61.reuse, -R10 ;  /* 0x0000003d15b47223 */ /* 0x080fe2000001080a */
[-CC-:B------:R-:W-:Y:S01]  /*1ac20*/  FFMA.FTZ R181, R56, R61.reuse, -R108.reuse ;  /* 0x0000003d38b57223 */ /* 0x180fe2000001086c */
[-C--:B------:R-:W-:Y:S01]  /*1ac30*/  FFMA.FTZ R183, R62, R61.reuse, -R108 ;  /* 0x0000003d3eb77223 */ /* 0x080fe2000001086c */
[-CC-:B------:R-:W-:Y:S01]  /*1ac40*/  FFMA.FTZ R133, R133, R61.reuse, -R10.reuse ;  /* 0x0000003d85857223 */ /* 0x180fe2000001080a */
[-C--:B------:R-:W-:Y:S01]  /*1ac50*/  FFMA.FTZ R182, R15, R61.reuse, -R10 ;  /* 0x0000003d0fb67223 */ /* 0x080fe2000001080a */
[----:B------:R-:W2:Y:S01]  /*1ac60*/  MUFU.EX2 R161, R161 ;  /* 0x000000a100a17308 */ /* 0x000ea20000000800 */
[----:B----4-:R-:W-:Y:S01]  /*1ac70*/  FADD.FTZ R39, R158, R37 ;  /* 0x000000259e277221 */ /* 0x010fe20000010000 */
[----:B------:R-:W-:Y:S01]  /*1ac80*/  FADD.FTZ R38, R159, R36 ;  /* 0x000000249f267221 */ /* 0x000fe20000010000 */
[----:B------:R-:W-:Y:S01]  /*1ac90*/  FFMA.FTZ R147, R13, R61, -R10 ;  /* 0x0000003d0d937223 */ /* 0x000fe2000001080a */
[C---:B------:R-:W-:Y:S01]  /*1aca0*/  FMUL.FTZ R91, R185.reuse, R91 ;  /* 0x0000005bb95b7220 */ /* 0x040fe20000410000 */
[C---:B------:R-:W-:Y:S01]  /*1acb0*/  FMUL.FTZ R90, R185.reuse, R90 ;  /* 0x0000005ab95a7220 */ /* 0x040fe20000410000 */
[C---:B------:R-:W-:Y:S01]  /*1acc0*/  FMUL.FTZ R111, R185.reuse, R99 ;  /* 0x00000063b96f7220 */ /* 0x040fe20000410000 */
[C---:B------:R-:W-:Y:S01]  /*1acd0*/  FMUL.FTZ R110, R185.reuse, R98 ;  /* 0x00000062b96e7220 */ /* 0x040fe20000410000 */
[----:B------:R-:W4:Y:S01]  /*1ace0*/  MUFU.EX2 R160, R160 ;  /* 0x000000a000a07308 */ /* 0x000f220000000800 */
[C---:B------:R-:W-:Y:S01]  /*1acf0*/  FMUL.FTZ R107, R185.reuse, R107 ;  /* 0x0000006bb96b7220 */ /* 0x040fe20000410000 */
[----:B------:R-:W-:Y:S01]  /*1ad00*/  FMUL.FTZ R106, R185, R106 ;  /* 0x0000006ab96a7220 */ /* 0x000fe20000410000 */
[----:B------:R-:W4:Y:S04]  /*1ad10*/  LDL.64 R8, [R1+0x2e0] ;  /* 0x0002e00001087983 */ /* 0x000f280000100a00 */
[----:B------:R-:W4:Y:S01]  /*1ad20*/  LDL.64 R24, [R1+0x330] ;  /* 0x0003300001187983 */ /* 0x000f220000100a00 */
[----:B------:R-:W4:Y:S01]  /*1ad30*/  MUFU.EX2 R144, R144 ;  /* 0x0000009000907308 */ /* 0x000f220000000800 */
[----:B0-----:R-:W-:Y:S01]  /*1ad40*/  FADD.FTZ R41, R184, R39 ;  /* 0x00000027b8297221 */ /* 0x001fe20000010000 */
[----:B---3--:R-:W-:Y:S01]  /*1ad50*/  FADD.FTZ R40, R145, R38 ;  /* 0x0000002691287221 */ /* 0x008fe20000010000 */
[----:B------:R-:W3:Y:S05]  /*1ad60*/  LDL.64 R26, [R1+0x340] ;  /* 0x00034000011a7983 */ /* 0x000eea0000100a00 */
[----:B------:R-:W0:Y:S08]  /*1ad70*/  MUFU.EX2 R162, R162 ;  /* 0x000000a200a27308 */ /* 0x000e300000000800 */
[----:B------:R-:W0:Y:S01]  /*1ad80*/  MUFU.EX2 R163, R163 ;  /* 0x000000a300a37308 */ /* 0x000e220000000800 */
[----:B-1----:R-:W-:Y:S01]  /*1ad90*/  FADD.FTZ R43, R140, R41 ;  /* 0x000000298c2b7221 */ /* 0x002fe20000010000 */
[----:B--2---:R-:W-:-:S06]  /*1ada0*/  FADD.FTZ R45, R161, R40 ;  /* 0x00000028a12d7221 */ /* 0x004fcc0000010000 */
[----:B------:R-:W-:Y:S01]  /*1adb0*/  MUFU.EX2 R136, R136 ;  /* 0x0000008800887308 */ /* 0x000fe20000000800 */
[C---:B------:R-:W-:Y:S01]  /*1adc0*/  FMUL.FTZ R89, R151.reuse, R89 ;  /* 0x0000005997597220 */ /* 0x040fe20000410000 */
[----:B------:R-:W-:Y:S01]  /*1add0*/  FMUL.FTZ R88, R151, R88 ;  /* 0x0000005897587220 */ /* 0x000fe20000410000 */
[----:B------:R-:W2:Y:S04]  /*1ade0*/  LDL.64 R4, [R1+0x2c0] ;  /* 0x0002c00001047983 */ /* 0x000ea80000100a00 */
[----:B------:R-:W3:Y:S01]  /*1adf0*/  LDL.64 R6, [R1+0x2d0] ;  /* 0x0002d00001067983 */ /* 0x000ee20000100a00 */
[----:B------:R-:W1:Y:S03]  /*1ae00*/  MUFU.EX2 R139, R139 ;  /* 0x0000008b008b7308 */ /* 0x000e660000000800 */
[----:B------:R-:W3:Y:S05]  /*1ae10*/  LDL.64 R28, [R1+0x350] ;  /* 0x00035000011c7983 */ /* 0x000eea0000100a00 */
[----:B------:R-:W1:Y:S01]  /*1ae20*/  MUFU.EX2 R132, R132 ;  /* 0x0000008400847308 */ /* 0x000e620000000800 */
[----:B----4-:R-:W-:Y:S01]  /*1ae30*/  FADD.FTZ R47, R160, R43 ;  /* 0x0000002ba02f7221 */ /* 0x010fe20000010000 */
[----:B------:R-:W-:Y:S01]  /*1ae40*/  FADD.FTZ R46, R144, R45 ;  /* 0x0000002d902e7221 */ /* 0x000fe20000010000 */
[----:B------:R-:W4:Y:S04]  /*1ae50*/  LDL.64 R20, [R1+0x320] ;  /* 0x0003200001147983 */ /* 0x000f280000100a00 */
[----:B------:R-:W4:Y:S01]  /*1ae60*/  LDL.64 R30, [R1+0x360] ;  /* 0x00036000011e7983 */ /* 0x000f220000100a00 */
[----:B------:R-:W1:Y:S08]  /*1ae70*/  MUFU.EX2 R168, R168 ;  /* 0x000000a800a87308 */ /* 0x000e700000000800 */
[----:B------:R-:W1:Y:S01]  /*1ae80*/  MUFU.EX2 R169, R169 ;  /* 0x000000a900a97308 */ /* 0x000e620000000800 */
[----:B0-----:R-:W-:Y:S01]  /*1ae90*/  FADD.FTZ R50, R162, R47 ;  /* 0x0000002fa2327221 */ /* 0x001fe20000010000 */
[----:B------:R-:W-:Y:S01]  /*1aea0*/  FADD.FTZ R47, R163, R46 ;  /* 0x0000002ea32f7221 */ /* 0x000fe20000010000 */
[----:B------:R-:W4:Y:S05]  /*1aeb0*/  LDL.64 R32, [R1+0x370] ;  /* 0x0003700001207983 */ /* 0x000f2a0000100a00 */
[----:B------:R-:W0:Y:S08]  /*1aec0*/  MUFU.EX2 R138, R138 ;  /* 0x0000008a008a7308 */ /* 0x000e300000000800 */
[----:B------:R-:W0:Y:S01]  /*1aed0*/  MUFU.EX2 R131, R131 ;  /* 0x0000008300837308 */ /* 0x000e220000000800 */
[----:B-1----:R-:W-:Y:S01]  /*1aee0*/  FADD.FTZ R49, R139, R50 ;  /* 0x000000328b317221 */ /* 0x002fe20000010000 */
[----:B------:R-:W-:Y:S01]  /*1aef0*/  FADD.FTZ R50, R132, R47 ;  /* 0x0000002f84327221 */ /* 0x000fe20000010000 */
[----:B------:R-:W4:Y:S05]  /*1af00*/  LDL.64 R34, [R1+0x380] ;  /* 0x0003800001227983 */ /* 0x000f2a0000100a00 */
        /* <DEDUP_REMOVED lines=28> */
[----:B------:R-:W1:Y:S01]  /*1b0d0*/  MUFU.EX2 R127, R127 ;  /* 0x0000007f007f7308 */ /* 0x000e620000000800 */
[----:B0-----:R-:W-:Y:S01]  /*1b0e0*/  FADD.FTZ R65, R149, R64 ;  /* 0x0000004095417221 */ /* 0x001fe20000010000 */
[----:B------:R-:W-:-:S06]  /*1b0f0*/  FADD.FTZ R62, R128, R63 ;  /* 0x0000003f803e7221 */ /* 0x000fcc0000010000 */
[----:B------:R-:W0:Y:S08]  /*1b100*/  MUFU.EX2 R178, R178 ;  /* 0x000000b200b27308 */ /* 0x000e300000000800 */
[----:B------:R-:W0:Y:S01]  /*1b110*/  MUFU.EX2 R179, R179 ;  /* 0x000000b300b37308 */ /* 0x000e220000000800 */
[----:B-1----:R-:W-:Y:S01]  /*1b120*/  FADD.FTZ R65, R176, R65 ;  /* 0x00000041b0417221 */ /* 0x002fe20000010000 */
[----:B------:R-:W-:-:S06]  /*1b130*/  FADD.FTZ R64, R177, R62 ;  /* 0x0000003eb1407221 */ /* 0x000fcc0000010000 */
[----:B------:R-:W1:Y:S01]  /*1b140*/  MUFU.EX2 R126, R126 ;  /* 0x0000007e007e7308 */ /* 0x000e620000000800 */
[----:B------:R-:W-:Y:S01]  /*1b150*/  FADD.FTZ R69, R148, R65 ;  /* 0x0000004194457221 */ /* 0x000fe20000010000 */
[----:B------:R-:W-:-:S06]  /*1b160*/  FADD.FTZ R68, R127, R64 ;  /* 0x000000407f447221 */ /* 0x000fcc0000010000 */
[----:B------:R-:W1:Y:S01]  /*1b170*/  MUFU.EX2 R180, R180 ;  /* 0x000000b400b47308 */ /* 0x000e620000000800 */
[----:B------:R-:W-:-:S07]  /*1b180*/  FFMA.FTZ R108, R60, R61, -R108 ;  /* 0x0000003d3c6c7223 */ /* 0x000fce000001086c */
[----:B------:R-:W1:Y:S01]  /*1b190*/  MUFU.EX2 R181, R181 ;  /* 0x000000b500b57308 */ /* 0x000e620000000800 */
[----:B0-----:R-:W-:Y:S01]  /*1b1a0*/  FADD.FTZ R71, R178, R69 ;  /* 0x00000045b2477221 */ /* 0x001fe20000010000 */
[----:B------:R-:W-:Y:S01]  /*1b1b0*/  FADD.FTZ R73, R179, R68 ;  /* 0x00000044b3497221 */ /* 0x000fe20000010000 */
[----:B------:R-:W4:Y:S04]  /*1b1c0*/  LDL.64 R10, [R1+0x2f0] ;  /* 0x0002f000010a7983 */ /* 0x000f280000100a00 */
[----:B------:R-:W4:Y:S01]  /*1b1d0*/  LDL.64 R14, [R1+0x310] ;  /* 0x00031000010e7983 */ /* 0x000f220000100a00 */
[----:B------:R-:W0:Y:S08]  /*1b1e0*/  MUFU.EX2 R133, R133 ;  /* 0x0000008500857308 */ /* 0x000e300000000800 */
[----:B------:R-:W0:Y:S01]  /*1b1f0*/  MUFU.EX2 R109, R109 ;  /* 0x0000006d006d7308 */ /* 0x000e220000000800 */
[----:B------:R-:W-:Y:S01]  /*1b200*/  FADD.FTZ R75, R136, R71 ;  /* 0x00000047884b7221 */ /* 0x000fe20000010000 */
[----:B-1----:R-:W-:Y:S01]  /*1b210*/  FADD.FTZ R72, R126, R73 ;  /* 0x000000497e487221 */ /* 0x002fe20000010000 */
[----:B------:R-:W4:Y:S04]  /*1b220*/  LDL.64 R12, [R1+0x300] ;  /* 0x00030000010c7983 */ /* 0x000f280000100a00 */
[----:B------:R-:W4:Y:S01]  /*1b230*/  LDL.64 R36, [R1+0x390] ;  /* 0x0003900001247983 */ /* 0x000f220000100a00 */
[----:B------:R-:W1:Y:S08]  /*1b240*/  MUFU.EX2 R182, R182 ;  /* 0x000000b600b67308 */ /* 0x000e700000000800 */
[----:B------:R-:W1:Y:S01]  /*1b250*/  MUFU.EX2 R183, R183 ;  /* 0x000000b700b77308 */ /* 0x000e620000000800 */
[----:B------:R-:W-:Y:S01]  /*1b260*/  FADD.FTZ R76, R180, R75 ;  /* 0x0000004bb44c7221 */ /* 0x000fe20000010000 */
[----:B------:R-:W-:-:S06]  /*1b270*/  FADD.FTZ R78, R181, R72 ;  /* 0x00000048b54e7221 */ /* 0x000fcc0000010000 */
[----:B------:R-:W1:Y:S01]  /*1b280*/  MUFU.EX2 R147, R147 ;  /* 0x0000009300937308 */ /* 0x000e620000000800 */
[----:B------:R-:W-:Y:S04]  /*1b290*/  STL.64 [R1+0x3f0], R90 ;  /* 0x0003f05a01007387 */ /* 0x000fe80000100a00 */
[----:B------:R-:W-:Y:S03]  /*1b2a0*/  STL.64 [R1+0x3f8], R88 ;  /* 0x0003f85801007387 */ /* 0x000fe60000100a00 */
[----:B------:R-:W1:Y:S01]  /*1b2b0*/  MUFU.EX2 R108, R108 ;  /* 0x0000006c006c7308 */ /* 0x000e620000000800 */
[----:B0-----:R-:W-:Y:S01]  /*1b2c0*/  FADD.FTZ R81, R133, R76 ;  /* 0x0000004c85517221 */ /* 0x001fe20000010000 */
[----:B------:R-:W-:Y:S01]  /*1b2d0*/  FADD.FTZ R80, R109, R78 ;  /* 0x0000004e6d507221 */ /* 0x000fe20000010000 */
[----:B------:R-:W-:Y:S02]  /*1b2e0*/  STL.64 [R1+0x200], R110 ;  /* 0x0002006e01007387 */ /* 0x000fe40000100a00 */
[----:B-1----:R-:W-:Y:S01]  /*1b2f0*/  FADD.FTZ R86, R182, R81 ;  /* 0x00000051b6567221 */ /* 0x002fe20000010000 */
[----:B------:R-:W-:Y:S01]  /*1b300*/  FADD.FTZ R87, R183, R80 ;  /* 0x00000050b7577221 */ /* 0x000fe20000010000 */
[----:B------:R-:W-:Y:S02]  /*1b310*/  STL.64 [R1+0x210], R106 ;  /* 0x0002106a01007387 */ /* 0x000fe40000100a00 */
[----:B------:R-:W-:-:S02]  /*1b320*/  FADD.FTZ R86, R147, R86 ;  /* 0x0000005693567221 */ /* 0x000fc40000010000 */
[----:B------:R-:W4:Y:S04]  /*1b330*/  LDL.64 R38, [R1+0x3a0] ;  /* 0x0003a00001267983 */ /* 0x000f280000100a00 */
[----:B------:R-:W4:Y:S01]  /*1b340*/  LDL.64 R40, [R1+0x3b0] ;  /* 0x0003b00001287983 */ /* 0x000f220000100a00 */
[----:B------:R-:W-:-:S03]  /*1b350*/  FADD.FTZ R87, R108, R87 ;  /* 0x000000576c577221 */ /* 0x000fc60000010000 */
[----:B------:R-:W4:Y:S04]  /*1b360*/  LDL.64 R42, [R1+0x3c0] ;  /* 0x0003c000012a7983 */ /* 0x000f280000100a00 */
[----:B------:R0:W-:Y:S04]  /*1b370*/  STL.64 [R1+0x1e0], R86 ;  /* 0x0001e05601007387 */ /* 0x0001e80000100a00 */
        /* <DEDUP_REMOVED lines=24> */
[----:B------:R-:W4:Y:S01]  /*1b500*/  LDL.64 R110, [R1+0x378] ;  /* 0x00037800016e7983 */ /* 0x000f220000100a00 */
        /* <DEDUP_REMOVED lines=211> */
.L_x_12170:
[----:B------:R-:W-:Y:S05]  /*1c240*/  BSYNC B0 ;  /* 0x0000000000007941 */ /* 0x000fea0003800000 */
.L_x_12169:
        /* <DEDUP_REMOVED lines=8> */
.L_x_12172:
[----:B------:R-:W-:Y:S05]  /*1c2d0*/  BSYNC B0 ;  /* 0x0000000000007941 */ /* 0x000fea0003800000 */
.L_x_12171:
[----:B------:R-:W-:Y:S04]  /*1c2e0*/  BSSY B0, `(.L_x_12173) ;  /* 0x0000004000007945 */ /* 0x000fe80003800000 */
[----:B-1----:R-:W-:Y:S05]  /*1c2f0*/  @P0 BRA `(.L_x_12174) ;  /* 0x0000000000080947 */ /* 0x002fea0003800000 */
[----:B------:R-:W1:Y:S02]  /*1c300*/  SYNCS.PHASECHK.TRANS64.TRYWAIT P0, [R2+URZ], R3 ;  /* 0x00000003020075a7 */ /* 0x000e64000800017f */
[----:B-1----:R-:W-:Y:S05]  /*1c310*/  @!P0 BRA `(.L_x_12175) ;  /* 0x000000fc00248947 */ /* 0x002fea0003800000 */
.L_x_12174:
[----:B------:R-:W-:Y:S05]  /*1c320*/  BSYNC B0 ;  /* 0x0000000000007941 */ /* 0x000fea0003800000 */
.L_x_12173:
        /* <DEDUP_REMOVED lines=801> */
.L_x_12177:
[----:B------:R-:W-:Y:S05]  /*1f540*/  BSYNC B0 ;  /* 0x0000000000007941 */ /* 0x000fea0003800000 */
.L_x_12176:
        /* <DEDUP_REMOVED lines=9> */
.L_x_12149:
[----:B------:R-:W2:Y:S01]  /*1f5e0*/  LDL R5, [R1+0x1e0] ;  /* 0x0001e00001057983 */ /* 0x000ea20000100800 */
[----:B------:R-:W-:Y:S05]  /*1f5f0*/  WARPSYNC.ALL ;  /* 0x0000000000007948 */ /* 0x000fea0003800000 */
        /* <DEDUP_REMOVED lines=61> */
[----:B------:R-:W4:Y:S04]  /*1f9d0*/  LDL R136, [R1+0x1c8] ;  /* 0x0001c80001887983 */ /* 0x000f280000100800 */
[----:B------:R-:W5:Y:S04]  /*1f9e0*/  LDL.64 R10, [R1+0x378] ;  /* 0x00037800010a7983 */ /* 0x000f680000100a00 */
[----:B--2---:R-:W2:Y:S02]  /*1f9f0*/  SHFL.BFLY PT, R0, R5, 0x2, 0x1f ;  /* 0x0c401f0005007f89 */ /* 0x004ea400000e0000 */
[----:B--2---:R-:W-:-:S05]  /*1fa00*/  FADD.FTZ R0, R5, R0 ;  /* 0x0000000005007221 */ /* 0x004fca0000010000 */
[----:B------:R-:W0:Y:S02]  /*1fa10*/  SHFL.BFLY PT, R3, R0, 0x1, 0x1f ;  /* 0x0c201f0000037f89 */ /* 0x000e2400000e0000 */
[----:B01----:R-:W-:Y:S02]  /*1fa20*/  FADD.FTZ R2, R0, R3 ;  /* 0x0000000300027221 */ /* 0x003fe40000010000 */
[----:B------:R-:W2:Y:S04]  /*1fa30*/  LDL R0, [R1+0x1c0] ;  /* 0x0001c00001007983 */ /* 0x000ea80000100800 */
[----:B------:R-:W-:Y:S04]  /*1fa40*/  STL [R1+0x1e0], R2 ;  /* 0x0001e00201007387 */ /* 0x000fe80000100800 */
[----:B------:R-:W4:Y:S04]  /*1fa50*/  LDL R147, [R1+0x1e0] ;  /* 0x0001e00001937983 */ /* 0x000f280000100800 */
[----:B---3--:R-:W0:Y:S02]  /*1fa60*/  SHFL.BFLY PT, R3, R6, 0x2, 0x1f ;  /* 0x0c401f0006037f89 */ /* 0x008e2400000e0000 */
[----:B0-----:R-:W-:-:S02]  /*1fa70*/  FADD.FTZ R3, R3, R6 ;  /* 0x0000000603037221 */ /* 0x001fc40000010000 */
[----:B------:R-:W3:Y:S04]  /*1fa80*/  LDL.64 R6, [R1+0x3d8] ;  /* 0x0003d80001067983 */ /* 0x000ee80000100a00 */
[----:B------:R-:W0:Y:S02]  /*1fa90*/  SHFL.BFLY PT, R4, R3, 0x1, 0x1f ;  /* 0x0c201f0003047f89 */ /* 0x000e2400000e0000 */
[----:B0-----:R-:W-:Y:S02]  /*1faa0*/  FADD.FTZ R140, R3, R4 ;  /* 0x00000004038c7221 */ /* 0x001fe40000010000 */
[----:B------:R-:W3:Y:S03]  /*1fab0*/  LDL.64 R2, [R1+0x3c8] ;  /* 0x0003c80001027983 */ /* 0x000ee60000100a00 */
[----:B------:R-:W-:Y:S01]  /*1fac0*/  FSETP.NE.FTZ.AND P1, PT, R140, RZ, PT ;  /* 0x000000ff8c00720b */ /* 0x000fe20003f35000 */
[----:B------:R-:W3:-:S12]  /*1fad0*/  LDL.64 R4, [R1+0x3e8] ;  /* 0x0003e80001047983 */ /* 0x000ed80000100a00 */
[----:B------:R-:W3:Y:S04]  /*1fae0*/  @P1 LDL R143, [R1+0x1f0] ;  /* 0x0001f000018f1983 */ /* 0x000ee80000100800 */
[----:B------:R-:W3:Y:S01]  /*1faf0*/  @P1 LDL R146, [R1+0x1d4] ;  /* 0x0001d40001921983 */ /* 0x000ee20000100800 */
[----:B----4-:R-:W-:-:S13]  /*1fb00*/  FSETP.NE.FTZ.AND P0, PT, R147, RZ, PT ;  /* 0x000000ff9300720b */ /* 0x010fda0003f15000 */
[----:B------:R-:W4:Y:S04]  /*1fb10*/  @P0 LDL R138, [R1+0x1f0] ;  /* 0x0001f000018a0983 */ /* 0x000f280000100800 */
[----:B------:R-:W4:Y:S01]  /*1fb20*/  @P0 LDL R139, [R1+0x1d0] ;  /* 0x0001d000018b0983 */ /* 0x000f220000100800 */
[----:B------:R-:W0:Y:S01]  /*1fb30*/  @P0 MUFU.LG2 R141, R147 ;  /* 0x00000093008d0308 */ /* 0x000e220000000c00 */
[----:B------:R-:W-:Y:S02]  /*1fb40*/  IMAD.MOV.U32 R142, RZ, RZ, -0x800000 ;  /* 0xff800000ff8e7424 */ /* 0x000fe400078e00ff */
[----:B------:R-:W-:Y:S01]  /*1fb50*/  IMAD.MOV.U32 R137, RZ, RZ, RZ ;  /* 0x000000ffff897224 */ /* 0x000fe200078e00ff */
[----:B------:R-:W1:Y:S04]  /*1fb60*/  S2R R149, SR_TID.X ;  /* 0x0000000000957919 */ /* 0x000e680000002100 */
[----:B------:R-:W5:Y:S01]  /*1fb70*/  @P1 MUFU.LG2 R145, R140 ;  /* 0x0000008c00911308 */ /* 0x000f620000000c00 */
[----:B0-----:R-:W-:-:S07]  /*1fb80*/  @P0 FMUL.FTZ R141, R141, 0.69314718246459960938 ;  /* 0x3f3172188d8d0820 */ /* 0x001fce0000410000 */
[----:B------:R-:W0:Y:S01]  /*1fb90*/  @P0 MUFU.RCP R137, R147 ;  /* 0x0000009300890308 */ /* 0x000e220000001000 */
[----:B------:R-:W-:Y:S02]  /*1fba0*/  IMAD.MOV.U32 R144, RZ, RZ, -0x800000 ;  /* 0xff800000ff907424 */ /* 0x000fe400078e00ff */
[----:B------:R-:W-:Y:S02]  /*1fbb0*/  VIADD R136, R136, 0x1 ;  /* 0x0000000188887836 */ /* 0x000fe40000000000 */
[----:B-----5:R-:W-:Y:S01]  /*1fbc0*/  @P1 FMUL.FTZ R148, R145, 0.69314718246459960938 ;  /* 0x3f31721891941820 */ /* 0x020fe20000410000 */
[----:B--2---:R-:W-:Y:S01]  /*1fbd0*/  VIADD R0, R0, 0x1 ;  /* 0x0000000100007836 */ /* 0x004fe20000000000 */
[----:B------:R-:W-:Y:S01]  /*1fbe0*/  STL [R1+0x1e4], R140 ;  /* 0x0001e48c01007387 */ /* 0x000fe20000100800 */
        /* <DEDUP_REMOVED lines=100> */
[----:B------:R-:W-:Y:S01]  /*20230*/  STL [R1+0x1c0], R0 ;  /* 0x0001c00001007387 */ /* 0x000fe20000100800 */
[----:B-1----:R-:W-:Y:S01]  /*20240*/  SHF.R.U32.HI R149, RZ, 0x7, R149 ;  /* 0x00000007ff957819 */ /* 0x002fe20000011695 */
[----:B------:R-:W-:Y:S01]  /*20250*/  BSSY B0, `(.L_x_12179) ;  /* 0x0000070000007945 */ /* 0x000fe20003800000 */
[----:B----4-:R-:W-:-:S04]  /*20260*/  @P0 FMUL.FTZ R138, R138, 0.69314718246459960938 ;  /* 0x3f3172188a8a0820 */ /* 0x010fc80000410000 */
[----:B------:R-:W-:Y:S01]  /*20270*/  @P0 FFMA.FTZ R142, R138, R139, R141 ;  /* 0x0000008b8a8e0223 */ /* 0x000fe2000001008d */
[----:B------:R-:W-:-:S06]  /*20280*/  IMAD.MOV.U32 R138, RZ, RZ, RZ ;  /* 0x000000ffff8a7224 */ /* 0x000fcc00078e00ff */
[----:B------:R-:W0:Y:S01]  /*20290*/  @P1 MUFU.RCP R138, R140 ;  /* 0x0000008c008a1308 */ /* 0x000e220000001000 */
[----:B------:R-:W-:Y:S01]  /*202a0*/  STL [R1+0x1e0], R142 ;  /* 0x0001e08e01007387 */ /* 0x000fe20000100800 */
[----:B------:R-:W-:Y:S01]  /*202b0*/  ISETP.NE.AND P1, PT, R0, 0x2, PT ;  /* 0x000000020000780c */ /* 0x000fe20003f25270 */
        /* <DEDUP_REMOVED lines=93> */
[-C--:B------:R-:W-:Y:S01]  /*20890*/  FMUL.FTZ R11, R11, R138.reuse ;  /* 0x0000008a0b0b7220 */ /* 0x080fe20000410000 */
[----:B------:R-:W-:-:S05]  /*208a0*/  FMUL.FTZ R10, R10, R138 ;  /* 0x0000008a0a0a7220 */ /* 0x000fca0000410000 */
[----:B------:R0:W-:Y:S01]  /*208b0*/  STL.64 [R1+0x378], R10 ;  /* 0x0003780a01007387 */ /* 0x0001e20000100a00 */
[----:B------:R-:W-:Y:S02]  /*208c0*/  PLOP3.LUT P0, PT, PT, PT, PT, 0x8, 0x0 ;  /* 0x000000000000781c */ /* 0x000fe40003f0e170 */
[----:B0-----:R-:W-:-:S05]  /*208d0*/  IADD3 R10, -R149, 0xb, RZ ;  /* 0x0000000b950a7810 */ /* 0x001fca0007ffe1ff */
[----:B------:R0:W-:Y:S08]  /*208e0*/  BAR.ARV R10, 0x100 ;  /* 0x0004000a0000751d */ /* 0x0001f00000002000 */
[----:B------:R-:W-:Y:S06]  /*208f0*/  BAR.ARV 0x8, 0x180 ;  /* 0x0206000000007b1d */ /* 0x000fec0000002000 */
[----:B------:R-:W-:Y:S05]  /*20900*/  @P1 BRA `(.L_x_12180) ;  /* 0x0000000000101947 */ /* 0x000fea0003800000 */
[----:B------:R-:W2:Y:S04]  /*20910*/  LDL R0, [R1+0x1c4] ;  /* 0x0001c40001007983 */ /* 0x000ea80000100800 */
[----:B------:R1:W-:Y:S01]  /*20920*/  STL [R1+0x1c0], RZ ;  /* 0x0001c0ff01007387 */ /* 0x0003e20000100800 */
[----:B--2---:R-:W-:-:S05]  /*20930*/  LOP3.LUT R0, R0, 0x1, RZ, 0x3c, !PT ;  /* 0x0000000100007812 */ /* 0x004fca00078e3cff */
[----:B------:R1:W-:Y:S02]  /*20940*/  STL [R1+0x1c4], R0 ;  /* 0x0001c40001007387 */ /* 0x0003e40000100800 */
.L_x_12180:
[----:B------:R-:W-:Y:S05]  /*20950*/  BSYNC B0 ;  /* 0x0000000000007941 */ /* 0x000fea0003800000 */
.L_x_12179:
[----:B------:R-:W-:-:S12]  /*20960*/  UIADD3 UR37, UR37, 0x1, URZ ;  /* 0x0000000125257890 */ /* 0x000fd8000fffe03f */
.L_x_12056:
[----:B------:R-:W-:Y:S05]  /*20970*/  WARPSYNC.ALL ;  /* 0x0000000000007948 */ /* 0x000fea0003800000 */
[----:B------:R-:W4:Y:S08]  /*20980*/  S2UR UR4, SR_CgaCtaId ;  /* 0x00000000000479c3 */ /* 0x000f300000008800 */
[----:B------:R-:W-:Y:S01]  /*20990*/  BAR.SYNC.DEFER_BLOCKING 0x5, 0x180 ;  /* 0x0146000000007b1d */ /* 0x000fe20000010000 */
[----:B------:R-:W-:-:S05]  /*209a0*/  MOV R148, 0x400 ;  /* 0x0000040000947802 */ /* 0x000fca0000000f00 */
[----:B------:R-:W-:Y:S01]  /*209b0*/  BSSY B0, `(.L_x_12181) ;  /* 0x00002e5000007945 */ /* 0x000fe20003800000 */
[----:B----4-:R-:W-:-:S05]  /*209c0*/  IMAD.U32 R27, RZ, RZ, UR4 ;  /* 0x00000004ff1b7e24 */ /* 0x010fca000f8e00ff */
[----:B------:R-:W-:-:S05]  /*209d0*/  LEA R148, R27, R148, 0x18 ;  /* 0x000000941b947211 */ /* 0x000fca00078ec0ff */
[----:B------:R4:W0:Y:S01]  /*209e0*/  LDS.128 R124, [R148+0x228d0] ;  /* 0x0228d000947c7984 */ /* 0x0008220000000c00 */
[----:B------:R-:W-:Y:S06]  /*209f0*/  BAR.ARV 0x4, 0x180 ;  /* 0x0106000000007b1d */ /* 0x000fec0000002000 */
[----:B------:R-:W-:Y:S05]  /*20a00*/  @P0 BRA `(.L_x_12182) ;  /* 0x00000020002c0947 */ /* 0x000fea0003800000 */
        /* <DEDUP_REMOVED lines=26> */
[----:B------:R-:W2:Y:S04]  /*20bb0*/  LDL.128 R40, [R1+0x390] ;  /* 0x0003900001287983 */ /* 0x000ea80000100c00 */
[----:B------:R-:W2:Y:S04]  /*20bc0*/  LDL.128 R28, [R1+0x3c0] ;  /* 0x0003c000011c7983 */ /* 0x000ea80000100c00 */
[----:B------:R-:W2:Y:S04]  /*20bd0*/  LDL.128 R32, [R1+0x3b0] ;  /* 0x0003b00001207983 */ /* 0x000ea80000100c00 */
[----:B0-----:R-:W2:Y:S04]  /*20be0*/  LDL.128 R8, [R1+0x3e0] ;  /* 0x0003e00001087983 */ /* 0x001ea80000100c00 */
[----:B------:R-:W2:Y:S04]  /*20bf0*/  LDL.128 R12, [R1+0x3d0] ;  /* 0x0003d000010c7983 */ /* 0x000ea80000100c00 */
[----:B------:R-:W2:Y:S01]  /*20c00*/  LDL.128 R4, [R1+0x3f0] ;  /* 0x0003f00001047983 */ /* 0x000ea20000100c00 */
[----:B------:R-:W0:Y:S01]  /*20c10*/  S2R R21, SR_SWINHI ;  /* 0x0000000000157919 */ /* 0x000e220000002f00 */
[----:B-----5:R-:W-:-:S02]  /*20c20*/  MOV R2, R148 ;  /* 0x0000009400027202 */ /* 0x020fc40000000f00 */
[----:B0-----:R-:W-:-:S03]  /*20c30*/  MOV R3, R21 ;  /* 0x0000001500037202 */ /* 0x001fc60000000f00 */
[----:B------:R-:W-:-:S03]  /*20c40*/  IMAD.WIDE R20, R227, 0x2, R2 ;  /* 0x00000002e3147825 */ /* 0x000fc600078e0202 */
[----:B------:R-:W-:-:S04]  /*20c50*/  IADD3 R25, P1, R20, 0x20, RZ ;  /* 0x0000002014197810 */ /* 0x000fc80007f3e0ff */
[----:B------:R-:W-:-:S04]  /*20c60*/  LOP3.LUT R24, R25, 0x380, RZ, 0xc0, !PT ;  /* 0x0000038019187812 */ /* 0x000fc800078ec0ff */
[----:B------:R-:W-:-:S04]  /*20c70*/  SHF.R.U64 R24, R24, 0x3, RZ ;  /* 0x0000000318187819 */ /* 0x000fc800000012ff */
[----:B------:R-:W-:Y:S01]  /*20c80*/  LOP3.LUT R24, R24, R25, RZ, 0x3c, !PT ;  /* 0x0000001918187212 */ /* 0x000fe200078e3cff */
[----:B------:R-:W-:Y:S01]  /*20c90*/  IMAD.X R25, RZ, RZ, R21, P1 ;  /* 0x000000ffff197224 */ /* 0x000fe200008e0615 */
[C---:B------:R-:W-:Y:S02]  /*20ca0*/  IADD3 R169, P1, R20.reuse, 0x4060, RZ ;  /* 0x0000406014a97810 */ /* 0x040fe40007f3e0ff */
[C---:B------:R-:W-:Y:S02]  /*20cb0*/  IADD3 R150, P2, R20.reuse, 0x40, RZ ;  /* 0x0000004014967810 */ /* 0x040fe40007f5e0ff */
[----:B------:R-:W-:Y:S02]  /*20cc0*/  IADD3 R156, P3, R20, 0x60, RZ ;  /* 0x00000060149c7810 */ /* 0x000fe40007f7e0ff */
[----:B------:R-:W-:Y:S02]  /*20cd0*/  LOP3.LUT R168, R169, 0x380, RZ, 0xc0, !PT ;  /* 0x00000380a9a87812 */ /* 0x000fe400078ec0ff */
[----:B-1----:R-:W-:-:S02]  /*20ce0*/  LOP3.LUT R0, R150, 0x380, RZ, 0xc0, !PT ;  /* 0x0000038096007812 */ /* 0x002fc400078ec0ff */
[----:B------:R-:W-:Y:S02]  /*20cf0*/  LOP3.LUT R157, R156, 0x380, RZ, 0xc0, !PT ;  /* 0x000003809c9d7812 */ /* 0x000fe400078ec0ff */
[----:B------:R-:W-:Y:S02]  /*20d00*/  IADD3 R163, P0, R20, 0x4040, RZ ;  /* 0x0000404014a37810 */ /* 0x000fe40007f1e0ff */
[----:B------:R-:W-:Y:S02]  /*20d10*/  SHF.R.U64 R168, R168, 0x3, RZ ;  /* 0x00000003a8a87819 */ /* 0x000fe400000012ff */
[----:B------:R-:W-:Y:S02]  /*20d20*/  SHF.R.U64 R151, R0, 0x3, RZ ;  /* 0x0000000300977819 */ /* 0x000fe400000012ff */
[----:B------:R-:W-:Y:S02]  /*20d30*/  SHF.R.U64 R157, R157, 0x3, RZ ;  /* 0x000000039d9d7819 */ /* 0x000fe400000012ff */
[----:B------:R-:W-:-:S02]  /*20d40*/  LOP3.LUT R162, R163, 0x380, RZ, 0xc0, !PT ;  /* 0x00000380a3a27812 */ /* 0x000fc400078ec0ff */
[----:B------:R-:W-:Y:S01]  /*20d50*/  LOP3.LUT R168, R168, R169, RZ, 0x3c, !PT ;  /* 0x000000a9a8a87212 */ /* 0x000fe200078e3cff */
[--C-:B------:R-:W-:Y:S01]  /*20d60*/  IMAD.X R169, RZ, RZ, R21.reuse, P1 ;  /* 0x000000ffffa97224 */ /* 0x100fe200008e0615 */
[C---:B------:R-:W-:Y:S02]  /*20d70*/  IADD3 R159, P4, R20.reuse, 0x4000, RZ ;  /* 0x00004000149f7810 */ /* 0x040fe40007f9e0ff */
[----:B------:R-:W-:Y:S01]  /*20d80*/  IADD3 R181, P1, R20, 0xc020, RZ ;  /* 0x0000c02014b57810 */ /* 0x000fe20007f3e0ff */
[----:B------:R-:W-:Y:S05]  /*20d90*/  WARPSYNC.ALL ;  /* 0x0000000000007948 */ /* 0x000fea0003800000 */
[----:B------:R-:W-:Y:S01]  /*20da0*/  LOP3.LUT R150, R151, R150, RZ, 0x3c, !PT ;  /* 0x0000009697967212 */ /* 0x000fe200078e3cff */
[--C-:B------:R-:W-:Y:S01]  /*20db0*/  IMAD.X R151, RZ, RZ, R21.reuse, P2 ;  /* 0x000000ffff977224 */ /* 0x100fe200010e0615 */
[----:B------:R-:W-:Y:S01]  /*20dc0*/  LOP3.LUT R156, R157, R156, RZ, 0x3c, !PT ;  /* 0x0000009c9d9c7212 */ /* 0x000fe200078e3cff */
[----:B------:R-:W-:Y:S01]  /*20dd0*/  IMAD.X R157, RZ, RZ, R21, P3 ;  /* 0x000000ffff9d7224 */ /* 0x000fe200018e0615 */
[----:B------:R-:W-:Y:S01]  /*20de0*/  SHF.R.U64 R162, R162, 0x3, RZ ;  /* 0x00000003a2a27819 */ /* 0x000fe200000012ff */
[----:B------:R-:W-:Y:S01]  /*20df0*/  ULDC.64 UR4, c[0x0][0xc00] ;  /* 0x0003000000047ab9 */ /* 0x000fe20000000a00 */
[----:B------:R-:W-:-:S02]  /*20e00*/  IADD3 R161, P5, R20, 0x4020, RZ ;  /* 0x0000402014a17810 */ /* 0x000fc40007fbe0ff */
[C---:B------:R-:W-:Y:S02]  /*20e10*/  IADD3 R171, P2, R20.reuse, 0x8000, RZ ;  /* 0x0000800014ab7810 */ /* 0x040fe40007f5e0ff */
[----:B------:R-:W-:Y:S02]  /*20e20*/  IADD3 R173, P3, R20, 0x8020, RZ ;  /* 0x0000802014ad7810 */ /* 0x000fe40007f7e0ff */
[----:B------:R-:W-:Y:S02]  /*20e30*/  LOP3.LUT R158, R159, 0x380, RZ, 0xc0, !PT ;  /* 0x000003809f9e7812 */ /* 0x000fe400078ec0ff */
[----:B------:R-:W-:Y:S02]  /*20e40*/  LOP3.LUT R180, R181, 0x380, RZ, 0xc0, !PT ;  /* 0x00000380b5b47812 */ /* 0x000fe400078ec0ff */
[----:B------:R-:W-:Y:S01]  /*20e50*/  LOP3.LUT R162, R162, R163, RZ, 0x3c, !PT ;  /* 0x000000a3a2a27212 */ /* 0x000fe200078e3cff */
[----:B------:R-:W-:Y:S01]  /*20e60*/  IMAD.X R163, RZ, RZ, R21, P0 ;  /* 0x000000ffffa37224 */ /* 0x000fe200000e0615 */
[----:B------:R-:W-:-:S02]  /*20e70*/  LOP3.LUT R160, R161, 0x380, RZ, 0xc0, !PT ;  /* 0x00000380a1a07812 */ /* 0x000fc400078ec0ff */
[----:B------:R-:W-:Y:S02]  /*20e80*/  LOP3.LUT R170, R171, 0x380, RZ, 0xc0, !PT ;  /* 0x00000380abaa7812 */ /* 0x000fe400078ec0ff */
[----:B------:R-:W-:Y:S02]  /*20e90*/  LOP3.LUT R172, R173, 0x380, RZ, 0xc0, !PT ;  /* 0x00000380adac7812 */ /* 0x000fe400078ec0ff */
[----:B------:R-:W-:Y:S02]  /*20ea0*/  IADD3 R179, P0, R20, 0xc000, RZ ;  /* 0x0000c00014b37810 */ /* 0x000fe40007f1e0ff */
[----:B------:R-:W-:Y:S02]  /*20eb0*/  SHF.R.U64 R158, R158, 0x3, RZ ;  /* 0x000000039e9e7819 */ /* 0x000fe400000012ff */
[----:B------:R-:W-:Y:S02]  /*20ec0*/  SHF.R.U64 R180, R180, 0x3, RZ ;  /* 0x00000003b4b47819 */ /* 0x000fe400000012ff */
[----:B------:R-:W-:-:S02]  /*20ed0*/  MOV R24, R24 ;  /* 0x0000001800187202 */ /* 0x000fc40000000f00 */
[----:B------:R-:W-:Y:S02]  /*20ee0*/  SHF.R.U64 R160, R160, 0x3, RZ ;  /* 0x00000003a0a07819 */ /* 0x000fe400000012ff */
[----:B------:R-:W-:Y:S02]  /*20ef0*/  LOP3.LUT R25, R20, 0x380, RZ, 0xc0, !PT ;  /* 0x0000038014197812 */ /* 0x000fe400078ec0ff */
[----:B------:R-:W-:Y:S02]  /*20f00*/  SHF.R.U64 R170, R170, 0x3, RZ ;  /* 0x00000003aaaa7819 */ /* 0x000fe400000012ff */
[----:B------:R-:W-:Y:S02]  /*20f10*/  SHF.R.U64 R172, R172, 0x3, RZ ;  /* 0x00000003acac7819 */ /* 0x000fe400000012ff */
[----:B------:R-:W-:Y:S02]  /*20f20*/  LOP3.LUT R178, R179, 0x380, RZ, 0xc0, !PT ;  /* 0x00000380b3b27812 */ /* 0x000fe400078ec0ff */
[----:B------:R-:W-:Y:S01]  /*20f30*/  LOP3.LUT R158, R158, R159, RZ, 0x3c, !PT ;  /* 0x0000009f9e9e7212 */ /* 0x000fe200078e3cff */
[--C-:B------:R-:W-:Y:S01]  /*20f40*/  IMAD.X R159, RZ, RZ, R21.reuse, P4 ;  /* 0x000000ffff9f7224 */ /* 0x100fe200020e0615 */
[----:B------:R-:W-:Y:S01]  /*20f50*/  LOP3.LUT R180, R180, R181, RZ, 0x3c, !PT ;  /* 0x000000b5b4b47212 */ /* 0x000fe200078e3cff */
[--C-:B------:R-:W-:Y:S01]  /*20f60*/  IMAD.X R181, RZ, RZ, R21.reuse, P1 ;  /* 0x000000ffffb57224 */ /* 0x100fe200008e0615 */
[----:B------:R-:W-:Y:S01]  /*20f70*/  LOP3.LUT R160, R160, R161, RZ, 0x3c, !PT ;  /* 0x000000a1a0a07212 */ /* 0x000fe200078e3cff */
[----:B------:R-:W-:Y:S01]  /*20f80*/  IMAD.X R161, RZ, RZ, R21, P5 ;  /* 0x000000ffffa17224 */ /* 0x000fe200028e0615 */
[----:B------:R-:W-:-:S02]  /*20f90*/  IADD3 R175, P4, R20, 0x8040, RZ ;  /* 0x0000804014af7810 */ /* 0x000fc40007f9e0ff */
[----:B------:R-:W-:Y:S02]  /*20fa0*/  SHF.R.U64 R25, R25, 0x3, RZ ;  /* 0x0000000319197819 */ /* 0x000fe400000012ff */
[----:B------:R-:W-:Y:S02]  /*20fb0*/  ISETP.NE.U32.AND P1, PT, RZ, UR4, PT ;  /* 0x00000004ff007c0c */ /* 0x000fe4000bf25070 */
[----:B------:R-:W-:Y:S01]  /*20fc0*/  LOP3.LUT R170, R170, R171, RZ, 0x3c, !PT ;  /* 0x000000abaaaa7212 */ /* 0x000fe200078e3cff */
[--C-:B------:R-:W-:Y:S01]  /*20fd0*/  IMAD.X R171, RZ, RZ, R21.reuse, P2 ;  /* 0x000000ffffab7224 */ /* 0x100fe200010e0615 */
[----:B------:R-:W-:Y:S01]  /*20fe0*/  LOP3.LUT R172, R172, R173, RZ, 0x3c, !PT ;  /* 0x000000adacac7212 */ /* 0x000fe200078e3cff */
[----:B------:R-:W-:Y:S01]  /*20ff0*/  IMAD.X R173, RZ, RZ, R21, P3 ;  /* 0x000000ffffad7224 */ /* 0x000fe200018e0615 */
[----:B------:R-:W-:Y:S02]  /*21000*/  SHF.R.U64 R178, R178, 0x3, RZ ;  /* 0x00000003b2b27819 */ /* 0x000fe400000012ff */
[----:B------:R-:W-:-:S02]  /*21010*/  IADD3 R177, P5, R20, 0x8060, RZ ;  /* 0x0000806014b17810 */ /* 0x000fc40007fbe0ff */
[C---:B------:R-:W-:Y:S02]  /*21020*/  IADD3 R183, P2, R20.reuse, 0xc040, RZ ;  /* 0x0000c04014b77810 */ /* 0x040fe40007f5e0ff */
[----:B------:R-:W-:Y:S02]  /*21030*/  IADD3 R185, P3, R20, 0xc060, RZ ;  /* 0x0000c06014b97810 */ /* 0x000fe40007f7e0ff */
[----:B------:R-:W-:Y:S02]  /*21040*/  LOP3.LUT R174, R175, 0x380, RZ, 0xc0, !PT ;  /* 0x00000380afae7812 */ /* 0x000fe400078ec0ff */
[----:B------:R-:W-:Y:S02]  /*21050*/  LOP3.LUT R20, R25, R20, RZ, 0x3c, !PT ;  /* 0x0000001419147212 */ /* 0x000fe400078e3cff */
[----:B------:R-:W-:Y:S01]  /*21060*/  ISETP.NE.AND.EX P1, PT, RZ, UR5, PT, P1 ;  /* 0x00000005ff007c0c */ /* 0x000fe2000bf25310 */
[----:B------:R-:W-:Y:S01]  /*21070*/  ULDC.64 UR4, c[0x0][0xc08] ;  /* 0x0003020000047ab9 */ /* 0x000fe20000000a00 */
[----:B------:R-:W-:Y:S01]  /*21080*/  LOP3.LUT R178, R178, R179, RZ, 0x3c, !PT ;  /* 0x000000b3b2b27212 */ /* 0x000fe200078e3cff */
[----:B------:R-:W-:Y:S01]  /*21090*/  IMAD.X R179, RZ, RZ, R21, P0 ;  /* 0x000000ffffb37224 */ /* 0x000fe200000e0615 */
[----:B------:R-:W-:-:S02]  /*210a0*/  LOP3.LUT R176, R177, 0x380, RZ, 0xc0, !PT ;  /* 0x00000380b1b07812 */ /* 0x000fc400078ec0ff */
[----:B------:R-:W-:Y:S02]  /*210b0*/  ISETP.NE.U32.AND P0, PT, RZ, UR4, PT ;  /* 0x00000004ff007c0c */ /* 0x000fe4000bf05070 */
[----:B------:R-:W-:Y:S02]  /*210c0*/  SHF.R.U64 R174, R174, 0x3, RZ ;  /* 0x00000003aeae7819 */ /* 0x000fe400000012ff */
[----:B------:R-:W-:Y:S02]  /*210d0*/  LOP3.LUT R182, R183, 0x380, RZ, 0xc0, !PT ;  /* 0x00000380b7b67812 */ /* 0x000fe400078ec0ff */
[----:B------:R-:W-:Y:S02]  /*210e0*/  MOV R20, R20 ;  /* 0x0000001400147202 */ /* 0x000fe40000000f00 */
[----:B---3--:R-:W-:Y:S02]  /*210f0*/  F2FP.BF16.F32.PACK_AB R144, R145, R144 ;  /* 0x000000909190723e */ /* 0x008fe400000010ff */
[----:B------:R-:W-:-:S02]  /*21100*/  F2FP.BF16.F32.PACK_AB R145, R147, R146 ;  /* 0x000000929391723e */ /* 0x000fc400000010ff */
[----:B----4-:R-:W-:Y:S02]  /*21110*/  F2FP.BF16.F32.PACK_AB R136, R137, R136 ;  /* 0x000000888988723e */ /* 0x010fe400000010ff */
[----:B------:R-:W-:Y:S02]  /*21120*/  F2FP.BF16.F32.PACK_AB R137, R139, R138 ;  /* 0x0000008a8b89723e */ /* 0x000fe400000010ff */
[----:B------:R-:W-:Y:S02]  /*21130*/  F2FP.BF16.F32.PACK_AB R146, R141, R140 ;  /* 0x0000008c8d92723e */ /* 0x000fe400000010ff */
[----:B------:R-:W-:Y:S01]  /*21140*/  F2FP.BF16.F32.PACK_AB R147, R143, R142 ;  /* 0x0000008e8f93723e */ /* 0x000fe200000010ff */
[----:B------:R-:W-:Y:S01]  /*21150*/  BAR.SYNC.DEFER_BLOCKING 0x1, 0x100 ;  /* 0x0044000000007b1d */ /* 0x000fe20000010000 */
[----:B------:R-:W-:Y:S02]  /*21160*/  F2FP.BF16.F32.PACK_AB R128, R129, R128 ;  /* 0x000000808180723e */ /* 0x000fe400000010ff */
[----:B------:R-:W-:-:S02]  /*21170*/  LOP3.LUT R184, R185, 0x380, RZ, 0xc0, !PT ;  /* 0x00000380b9b87812 */ /* 0x000fc400078ec0ff */
        /* <DEDUP_REMOVED lines=10> */
[----:B------:R-:W-:Y:S02]  /*21220*/  MOV R156, R156 ;  /* 0x0000009c009c7202 */ /* 0x000fe40000000f00 */
[----:B------:R-:W-:-:S02]  /*21230*/  F2FP.BF16.F32.PACK_AB R118, R113, R112 ;  /* 0x000000707176723e */ /* 0x000fc400000010ff */
[----:B------:R-:W-:Y:S02]  /*21240*/  F2FP.BF16.F32.PACK_AB R119, R115, R114 ;  /* 0x000000727377723e */ /* 0x000fe400000010ff */
[----:B------:R-:W-:Y:S02]  /*21250*/  F2FP.BF16.F32.PACK_AB R109, R111, R110 ;  /* 0x0000006e6f6d723e */ /* 0x000fe400000010ff */
[----:B------:R-:W-:Y:S02]  /*21260*/  F2FP.BF16.F32.PACK_AB R100, R101, R100 ;  /* 0x000000646564723e */ /* 0x000fe400000010ff */
[----:B------:R-:W-:Y:S01]  /*21270*/  ISETP.NE.AND.EX P0, PT, RZ, UR5, PT, P0 ;  /* 0x00000005ff007c0c */ /* 0x000fe2000bf05300 */
        /* <DEDUP_REMOVED lines=10> */
[----:B------:R-:W-:-:S02]  /*21320*/  SHF.R.U64 R184, R184, 0x3, RZ ;  /* 0x00000003b8b87819 */ /* 0x000fc400000012ff */
[----:B------:R-:W-:Y:S02]  /*21330*/  MOV R160, R160 ;  /* 0x000000a000a07202 */ /* 0x000fe40000000f00 */
[----:B------:R-:W-:Y:S02]  /*21340*/  F2FP.BF16.F32.PACK_AB R102, R97, R96 ;  /* 0x000000606166723e */ /* 0x000fe400000010ff */
[----:B------:R-:W-:Y:S02]  /*21350*/  F2FP.BF16.F32.PACK_AB R103, R99, R98 ;  /* 0x000000626367723e */ /* 0x000fe400000010ff */
[----:B------:R-:W-:Y:S02]  /*21360*/  F2FP.BF16.F32.PACK_AB R93, R95, R94 ;  /* 0x0000005e5f5d723e */ /* 0x000fe400000010ff */
[----:B------:R-:W-:Y:S01]  /*21370*/  F2FP.BF16.F32.PACK_AB R84, R85, R84 ;  /* 0x000000545554723e */ /* 0x000fe200000010ff */
[----:B------:R1:W-:Y:S01]  /*21380*/  STSM.16.M88.4 [R150], R128 ;  /* 0x0000008096007844 */ /* 0x0003e20000000200 */
[----:B------:R-:W-:-:S02]  /*21390*/  LOP3.LUT R176, R176, R177, RZ, 0x3c, !PT ;  /* 0x000000b1b0b07212 */ /* 0x000fc400078e3cff */
[----:B------:R-:W-:Y:S01]  /*213a0*/  MOV R162, R162 ;  /* 0x000000a200a27202 */ /* 0x000fe20000000f00 */
[----:B0-----:R-:W0:Y:S01]  /*213b0*/  LDC.64 R24, c[0x0][0xc00] ;  /* 0x00030000ff187b82 */ /* 0x001e220000000a00 */
[----:B------:R-:W-:Y:S02]  /*213c0*/  F2FP.BF16.F32.PACK_AB R94, R89, R88 ;  /* 0x00000058595e723e */ /* 0x000fe400000010ff */
[----:B------:R-:W-:Y:S02]  /*213d0*/  F2FP.BF16.F32.PACK_AB R95, R91, R90 ;  /* 0x0000005a5b5f723e */ /* 0x000fe400000010ff */
[----:B------:R-:W-:Y:S02]  /*213e0*/  F2FP.BF16.F32.PACK_AB R85, R87, R86 ;  /* 0x000000565755723e */ /* 0x000fe400000010ff */
[----:B------:R-:W-:Y:S01]  /*213f0*/  F2FP.BF16.F32.PACK_AB R76, R77, R76 ;  /* 0x0000004c4d4c723e */ /* 0x000fe200000010ff */
[----:B------:R1:W-:Y:S01]  /*21400*/  STSM.16.M88.4 [R156], R116 ;  /* 0x000000749c007844 */ /* 0x0003e20000000200 */
[----:B------:R-:W-:-:S02]  /*21410*/  MOV R168, R168 ;  /* 0x000000a800a87202 */ /* 0x000fc40000000f00 */
[----:B------:R-:W-:Y:S02]  /*21420*/  IADD3.X R177, RZ, R21, RZ, P5, !PT ;  /* 0x00000015ffb17210 */ /* 0x000fe40002ffe4ff */
[----:B------:R-:W-:Y:S02]  /*21430*/  F2FP.BF16.F32.PACK_AB R86, R81, R80 ;  /* 0x000000505156723e */ /* 0x000fe400000010ff */
[----:B------:R-:W-:Y:S02]  /*21440*/  F2FP.BF16.F32.PACK_AB R87, R83, R82 ;  /* 0x000000525357723e */ /* 0x000fe400000010ff */
[----:B------:R-:W-:Y:S02]  /*21450*/  F2FP.BF16.F32.PACK_AB R77, R79, R78 ;  /* 0x0000004e4f4d723e */ /* 0x000fe400000010ff */
[----:B------:R-:W-:Y:S01]  /*21460*/  F2FP.BF16.F32.PACK_AB R68, R69, R68 ;  /* 0x000000444544723e */ /* 0x000fe200000010ff */
[----:B------:R1:W-:Y:S01]  /*21470*/  STSM.16.M88.4 [R158], R108 ;  /* 0x0000006c9e007844 */ /* 0x0003e20000000200 */
[----:B------:R-:W-:Y:S01]  /*21480*/  LOP3.LUT R182, R182, R183, RZ, 0x3c, !PT ;  /* 0x000000b7b6b67212 */ /* 0x000fe200078e3cff */
[----:B------:R-:W-:Y:S01]  /*21490*/  IMAD.X R183, RZ, RZ, R21, P2 ;  /* 0x000000ffffb77224 */ /* 0x000fe200010e0615 */
[----:B------:R-:W-:-:S02]  /*214a0*/  MOV R170, R170 ;  /* 0x000000aa00aa7202 */ /* 0x000fc40000000f00 */
        /* <DEDUP_REMOVED lines=23> */
[----:B--2---:R-:W-:Y:S01]  /*21620*/  F2FP.BF16.F32.PACK_AB R36, R37, R36 ;  /* 0x000000242524723e */ /* 0x004fe200000010ff */
[----:B------:R1:W-:Y:S01]  /*21630*/  STSM.16.M88.4 [R170], R76 ;  /* 0x0000004caa007844 */ /* 0x0003e20000000200 */
[----:B------:R-:W-:Y:S02]  /*21640*/  MOV R178, R178 ;  /* 0x000000b200b27202 */ /* 0x000fe40000000f00 */
[----:B------:R-:W-:Y:S02]  /*21650*/  F2FP.BF16.F32.PACK_AB R46, R41, R40 ;  /* 0x00000028292e723e */ /* 0x000fe400000010ff */
[----:B------:R-:W-:Y:S02]  /*21660*/  F2FP.BF16.F32.PACK_AB R47, R43, R42 ;  /* 0x0000002a2b2f723e */ /* 0x000fe400000010ff */
[----:B------:R-:W-:-:S02]  /*21670*/  F2FP.BF16.F32.PACK_AB R37, R39, R38 ;  /* 0x000000262725723e */ /* 0x000fc400000010ff */
[----:B------:R-:W-:Y:S01]  /*21680*/  F2FP.BF16.F32.PACK_AB R28, R29, R28 ;  /* 0x0000001c1d1c723e */ /* 0x000fe200000010ff */
[----:B------:R1:W-:Y:S01]  /*21690*/  STSM.16.M88.4 [R172], R68 ;  /* 0x00000044ac007844 */ /* 0x0003e20000000200 */
        /* <DEDUP_REMOVED lines=9> */
[----:B------:R-:W-:Y:S01]  /*21730*/  F2FP.BF16.F32.PACK_AB R9, R11, R10 ;  /* 0x0000000a0b09723e */ /* 0x000fe200000010ff */
[----:B------:R1:W-:Y:S01]  /*21740*/  STSM.16.M88.4 [R176], R52 ;  /* 0x00000034b0007844 */ /* 0x0003e20000000200 */
[----:B------:R-:W-:Y:S02]  /*21750*/  MOV R184, R184 ;  /* 0x000000b800b87202 */ /* 0x000fe40000000f00 */
[----:B------:R-:W-:Y:S02]  /*21760*/  F2FP.BF16.F32.PACK_AB R10, R5, R4 ;  /* 0x00000004050a723e */ /* 0x000fe400000010ff */
[----:B------:R-:W-:Y:S01]  /*21770*/  F2FP.BF16.F32.PACK_AB R11, R7, R6 ;  /* 0x00000006070b723e */ /* 0x000fe200000010ff */
[----:B------:R-:W2:Y:S01]  /*21780*/  @P0 LDC.64 R4, c[0x0][0xc08] ;  /* 0x00030200ff040b82 */ /* 0x000ea20000000a00 */
[----:B------:R1:W-:Y:S04]  /*21790*/  STSM.16.M88.4 [R178], R44 ;  /* 0x0000002cb2007844 */ /* 0x0003e80000000200 */
[----:B------:R1:W-:Y:S04]  /*217a0*/  STSM.16.M88.4 [R180], R36 ;  /* 0x00000024b4007844 */ /* 0x0003e80000000200 */
[----:B------:R1:W-:Y:S04]  /*217b0*/  STSM.16.M88.4 [R182], R28 ;  /* 0x0000001cb6007844 */ /* 0x0003e80000000200 */
[----:B------:R1:W-:Y:S01]  /*217c0*/  STSM.16.M88.4 [R184], R8 ;  /* 0x00000008b8007844 */ /* 0x0003e20000000200 */
[----:B------:R-:W-:Y:S01]  /*217d0*/  ULDC UR4, c[0x0][0xa88] ;  /* 0x0002a20000047ab9 */ /* 0x000fe20000000800 */
[----:B0-----:R-:W-:-:S02]  /*217e0*/  IMAD.WIDE R6, R210, 0x4, R24 ;  /* 0x00000004d2067825 */ /* 0x001fc400078e0218 */
[----:B------:R-:W0:Y:S02]  /*217f0*/  LDC R25, c[0x0][0xbe8] ;  /* 0x0002fa00ff197b82 */ /* 0x000e240000000800 */
[----:B------:R-:W-:-:S06]  /*21800*/  IMAD.MOV.U32 R20, RZ, RZ, RZ ;  /* 0x000000ffff147224 */ /* 0x000fcc00078e00ff */
[----:B------:R-:W-:Y:S01]  /*21810*/  BAR.SYNC.DEFER_BLOCKING 0x1, 0x100 ;  /* 0x0044000000007b1d */ /* 0x000fe20000010000 */
[----:B------:R-:W-:Y:S02]  /*21820*/  IMAD.U32 R24, RZ, RZ, UR4 ;  /* 0x00000004ff187e24 */ /* 0x000fe4000f8e00ff */
[----:B--2---:R-:W-:-:S03]  /*21830*/  @P0 IMAD.WIDE R4, R210, 0x4, R4 ;  /* 0x00000004d2040825 */ /* 0x004fc600078e0204 */
[----:B------:R1:W5:Y:S04]  /*21840*/  @P1 LDG.E R20, desc[UR42][R6.64] ;  /* 0x0000002a06141981 */ /* 0x000368000c1e1900 */
[----:B------:R1:W5:Y:S01]  /*21850*/  @P0 LDG.E R24, desc[UR42][R4.64] ;  /* 0x0000002a04180981 */ /* 0x000362000c1e1900 */
[----:B------:R-:W-:Y:S05]  /*21860*/  @P0 BRA `(.L_x_12183) ;  /* 0x0000000000100947 */ /* 0x000fea0003800000 */
[----:B------:R-:W-:Y:S05]  /*21870*/  @!P1 BRA `(.L_x_12183) ;  /* 0x00000000000c9947 */ /* 0x000fea0003800000 */
[----:B-1----:R-:W2:Y:S04]  /*21880*/  LDG.E R5, desc[UR42][R6.64] ;  /* 0x0000002a06057981 */ /* 0x002ea8000c1e1900 */
[----:B-----5:R-:W2:Y:S02]  /*21890*/  LDG.E R24, desc[UR42][R6.64+0x4] ;  /* 0x0000042a06187981 */ /* 0x020ea4000c1e1900 */
[----:B--2---:R-:W-:-:S07]  /*218a0*/  IMAD.IADD R24, R24, 0x1, -R5 ;  /* 0x0000000118187824 */ /* 0x004fce00078e0a05 */
.L_x_12183:
[----:B0----5:R-:W-:Y:S01]  /*218b0*/  IMAD R24, R24, R25, RZ ;  /* 0x0000001918187224 */ /* 0x021fe200078e02ff */
[----:B------:R-:W-:Y:S01]  /*218c0*/  LOP3.LUT P0, RZ, R224, 0x3, RZ, 0xc0, !PT ;  /* 0x00000003e0ff7812 */ /* 0x000fe2000780c0ff */
[--C-:B------:R-:W-:Y:S01]  /*218d0*/  IMAD.IADD R15, R218, 0x1, R208.reuse ;  /* 0x00000001da0f7824 */ /* 0x100fe200078e02d0 */
[----:B------:R-:W-:Y:S01]  /*218e0*/  ISETP.NE.AND P2, PT, R25, 0x1, PT ;  /* 0x000000011900780c */ /* 0x000fe20003f45270 */
[----:B-1----:R-:W-:Y:S01]  /*218f0*/  IMAD.IADD R10, R226, 0x1, R208 ;  /* 0x00000001e20a7824 */ /* 0x002fe200078e02d0 */
[----:B------:R-:W-:Y:S01]  /*21900*/  SHF.R.S32.HI R0, RZ, 0x1f, R209 ;  /* 0x0000001fff007819 */ /* 0x000fe200000114d1 */
[----:B------:R-:W-:Y:S01]  /*21910*/  ULDC.64 UR4, c[0x0][0xb90] ;  /* 0x0002e40000047ab9 */ /* 0x000fe20000000a00 */
[----:B------:R-:W-:-:S09]  /*21920*/  ISETP.GE.OR P3, PT, R15, R24, P0 ;  /* 0x000000180f00720c */ /* 0x000fd20000766670 */
[----:B------:R-:W0:Y:S04]  /*21930*/  @P2 LDC R5, c[0x0][0xbec] ;  /* 0x0002fb00ff052b82 */ /* 0x000e280000000800 */
[----:B------:R-:W2:Y:S01]  /*21940*/  @!P3 LDL R11, [R1+0x1e0] ;  /* 0x0001e000010bb983 */ /* 0x000ea20000100800 */
[----:B------:R-:W-:Y:S01]  /*21950*/  SHF.R.S32.HI R21, RZ, 0x1f, R20 ;  /* 0x0000001fff157819 */ /* 0x000fe20000011414 */
[----:B------:R-:W-:Y:S01]  /*21960*/  IMAD R6, R0, UR4, RZ ;  /* 0x0000000400067c24 */ /* 0x000fe2000f8e02ff */
[----:B------:R-:W-:Y:S01]  /*21970*/  SHF.R.S32.HI R26, RZ, 0x1f, R210 ;  /* 0x0000001fff1a7819 */ /* 0x000fe200000114d2 */
[----:B------:R-:W1:Y:S01]  /*21980*/  @P2 LDC R8, c[0x0][0xbf0] ;  /* 0x0002fc00ff082b82 */ /* 0x000e620000000800 */
[----:B------:R-:W-:Y:S01]  /*21990*/  IMAD.MOV.U32 R4, RZ, RZ, R10 ;  /* 0x000000ffff047224 */ /* 0x000fe200078e000a */
[----:B------:R-:W-:-:S02]  /*219a0*/  SEL R80, R210, RZ, !P1 ;  /* 0x000000ffd2507207 */ /* 0x000fc40004800000 */
[----:B------:R-:W-:-:S04]  /*219b0*/  SEL R26, R26, RZ, !P1 ;  /* 0x000000ff1a1a7207 */ /* 0x000fc80004800000 */
[----:B------:R-:W3:Y:S01]  /*219c0*/  @P2 LDC R81, c[0x0][0xbec] ;  /* 0x0002fb00ff512b82 */ /* 0x000ee20000000800 */
[----:B0-----:R-:W-:-:S07]  /*219d0*/  @P2 IMAD.HI.U32 R5, R10, R5, RZ ;  /* 0x000000050a052227 */ /* 0x001fce00078e00ff */
[----:B------:R-:W0:Y:S01]  /*219e0*/  @P2 LDC R83, c[0x0][0xbf0] ;  /* 0x0002fc00ff532b82 */ /* 0x000e220000000800 */
[----:B-1----:R-:W-:Y:S01]  /*219f0*/  @P2 SHF.R.U32.HI R4, RZ, R8, R5 ;  /* 0x00000008ff042219 */ /* 0x002fe20000011605 */
[C---:B------:R-:W-:Y:S02]  /*21a00*/  IMAD R5, R209.reuse, UR5, R6 ;  /* 0x00000005d1057c24 */ /* 0x040fe4000f8e0206 */
[----:B------:R-:W-:Y:S01]  /*21a10*/  IMAD.WIDE.U32 R6, R209, UR4, R20 ;  /* 0x00000004d1067c25 */ /* 0x000fe2000f8e0014 */
[----:B------:R-:W-:Y:S01]  /*21a20*/  ULDC.64 UR4, c[0x0][0xb98] ;  /* 0x0002e60000047ab9 */ /* 0x000fe20000000a00 */
[--C-:B------:R-:W-:Y:S02]  /*21a30*/  SHF.R.S32.HI R13, RZ, 0x1f, R4.reuse ;  /* 0x0000001fff0d7819 */ /* 0x100fe40000011404 */
[----:B------:R-:W-:Y:S02]  /*21a40*/  IMAD.MOV R9, RZ, RZ, -R4 ;  /* 0x000000ffff097224 */ /* 0x000fe400078e0a04 */
[----:B------:R-:W-:-:S02]  /*21a50*/  IMAD.IADD R7, R7, 0x1, R5 ;  /* 0x0000000107077824 */ /* 0x000fc400078e0205 */
[----:B------:R-:W-:Y:S02]  /*21a60*/  IMAD R9, R25, R9, R10 ;  /* 0x0000000919097224 */ /* 0x000fe400078e020a */
[----:B------:R-:W-:Y:S02]  /*21a70*/  IMAD R5, R26, UR4, RZ ;  /* 0x000000041a057c24 */ /* 0x000fe4000f8e02ff */
[----:B------:R-:W-:-:S04]  /*21a80*/  IMAD.WIDE.U32 R6, R80, UR4, R6 ;  /* 0x0000000450067c25 */ /* 0x000fc8000f8e0006 */
[----:B------:R-:W-:Y:S01]  /*21a90*/  IMAD R8, R80, UR5, R5 ;  /* 0x0000000550087c24 */ /* 0x000fe2000f8e0205 */
[----:B------:R-:W-:Y:S01]  /*21aa0*/  SHF.R.S32.HI R5, RZ, 0x1f, R9 ;  /* 0x0000001fff057819 */ /* 0x000fe20000011409 */
[----:B------:R-:W-:Y:S01]  /*21ab0*/  ULDC.64 UR4, c[0x0][0xb88] ;  /* 0x0002e20000047ab9 */ /* 0x000fe20000000a00 */
[----:B------:R-:W-:-:S03]  /*21ac0*/  IADD3 R4, P1, R4, R6, RZ ;  /* 0x0000000604047210 */ /* 0x000fc60007f3e0ff */
[----:B------:R-:W-:Y:S01]  /*21ad0*/  IMAD R6, R5, UR4, RZ ;  /* 0x0000000405067c24 */ /* 0x000fe2000f8e02ff */
[----:B------:R-:W-:-:S03]  /*21ae0*/  IADD3.X R5, R13, R7, R8, P1, !PT ;  /* 0x000000070d057210 */ /* 0x000fc60000ffe408 */
[C---:B------:R-:W-:Y:S02]  /*21af0*/  IMAD R7, R9.reuse, UR5, R6 ;  /* 0x0000000509077c24 */ /* 0x040fe4000f8e0206 */
[----:B------:R-:W-:Y:S01]  /*21b00*/  IMAD.WIDE.U32 R4, R9, UR4, R4 ;  /* 0x0000000409047c25 */ /* 0x000fe2000f8e0004 */
[----:B------:R-:W-:-:S03]  /*21b10*/  ULDC.64 UR4, c[0x0][0xb50] ;  /* 0x0002d40000047ab9 */ /* 0x000fc60000000a00 */
[----:B------:R-:W-:Y:S01]  /*21b20*/  IMAD.IADD R5, R5, 0x1, R7 ;  /* 0x0000000105057824 */ /* 0x000fe200078e0207 */
[----:B------:R-:W-:-:S04]  /*21b30*/  LEA R10, P1, R4, UR4, 0x2 ;  /* 0x00000004040a7c11 */ /* 0x000fc8000f8210ff */
[----:B------:R-:W-:Y:S01]  /*21b40*/  LEA.HI.X R4, R4, UR5, R5, 0x2, P1 ;  /* 0x0000000504047c11 */ /* 0x000fe200088f1405 */
[----:B------:R-:W-:Y:S01]  /*21b50*/  SHFL.IDX PT, R6, R10, RZ, 0x1c1f ;  /* 0x001c1fff0a067589 */ /* 0x000fe200000e0000 */
[----:B------:R-:W-:Y:S01]  /*21b60*/  VIADD R5, R15, 0x8 ;  /* 0x000000080f057836 */ /* 0x000fe20000000000 */
[----:B------:R-:W-:Y:S02]  /*21b70*/  ULDC.64 UR4, c[0x0][0xaa0] ;  /* 0x0002a80000047ab9 */ /* 0x000fe40000000a00 */
[----:B------:R-:W2:Y:S02]  /*21b80*/  SHFL.IDX PT, R7, R4, RZ, 0x1c1f ;  /* 0x001c1fff04077589 */ /* 0x000ea400000e0000 */
[----:B------:R-:W-:Y:S02]  /*21b90*/  ISETP.GE.OR P0, PT, R5, R24, P0 ;  /* 0x000000180500720c */ /* 0x000fe40000706670 */
[----:B--2---:R1:W-:Y:S11]  /*21ba0*/  @!P3 ST.E desc[UR42][R6.64], R11 ;  /* 0x0000000b0600b985 */ /* 0x0043f6000c10192a */
[----:B------:R-:W2:Y:S01]  /*21bb0*/  @!P0 LDL R63, [R1+0x1e4] ;  /* 0x0001e400013f8983 */ /* 0x000ea20000100800 */
[----:B------:R-:W-:-:S03]  /*21bc0*/  IMAD R5, R216, 0x40, R198 ;  /* 0x00000040d8057824 */ /* 0x000fc600078e02c6 */
[----:B------:R-:W-:Y:S01]  /*21bd0*/  SHFL.IDX PT, R58, R10, 0x1, 0x1c1f ;  /* 0x003c1f000a3a7f89 */ /* 0x000fe200000e0000 */
[----:B------:R-:W-:-:S03]  /*21be0*/  IMAD.WIDE R2, R5, 0x2, R2 ;  /* 0x0000000205027825 */ /* 0x000fc600078e0202 */
[----:B------:R4:W2:Y:S01]  /*21bf0*/  SHFL.IDX PT, R59, R4, 0x1, 0x1c1f ;  /* 0x003c1f00043b7f89 */ /* 0x0008a200000e0000 */
[C---:B------:R-:W-:Y:S02]  /*21c00*/  IADD3 R29, P4, R2.reuse, 0x3000, RZ ;  /* 0x00003000021d7810 */ /* 0x040fe40007f9e0ff */
[C---:B------:R-:W-:Y:S02]  /*21c10*/  IADD3 R9, P1, R2.reuse, 0x1000, RZ ;  /* 0x0000100002097810 */ /* 0x040fe40007f3e0ff */
[----:B------:R-:W-:Y:S02]  /*21c20*/  IADD3 R13, P5, R2, 0x2000, RZ ;  /* 0x00002000020d7810 */ /* 0x000fe40007fbe0ff */
[----:B------:R-:W-:Y:S02]  /*21c30*/  LOP3.LUT R28, R29, 0x380, RZ, 0xc0, !PT ;  /* 0x000003801d1c7812 */ /* 0x000fe400078ec0ff */
[----:B------:R-:W-:Y:S02]  /*21c40*/  LOP3.LUT R8, R9, 0x380, RZ, 0xc0, !PT ;  /* 0x0000038009087812 */ /* 0x000fe400078ec0ff */
[----:B------:R-:W-:-:S02]  /*21c50*/  LOP3.LUT R12, R13, 0x380, RZ, 0xc0, !PT ;  /* 0x000003800d0c7812 */ /* 0x000fc400078ec0ff */
        /* <DEDUP_REMOVED lines=51> */
[C---:B------:R-:W-:Y:S01]  /*21f90*/  IADD3 R69, P1, R2.reuse, 0xd000, RZ ;  /* 0x0000d00002457810 */ /* 0x040fe20007f3e0ff */
[----:B------:R-:W-:Y:S01]  /*21fa0*/  IMAD.X R77, RZ, RZ, R3, P4 ;  /* 0x000000ffff4d7224 */ /* 0x000fe200020e0603 */
[C---:B------:R-:W-:Y:S02]  /*21fb0*/  IADD3 R73, P5, R2.reuse, 0xe000, RZ ;  /* 0x0000e00002497810 */ /* 0x040fe40007fbe0ff */
[----:B-1----:R-:W-:Y:S02]  /*21fc0*/  LOP3.LUT R7, R2, 0x380, RZ, 0xc0, !PT ;  /* 0x0000038002077812 */ /* 0x002fe400078ec0ff */
[----:B----4-:R-:W-:Y:S02]  /*21fd0*/  LOP3.LUT R4, R5, 0x380, RZ, 0xc0, !PT ;  /* 0x0000038005047812 */ /* 0x010fe400078ec0ff */
        /* <DEDUP_REMOVED lines=15> */
[----:B------:R-:W-:Y:S01]  /*220d0*/  LOP3.LUT R76, R4, R5, RZ, 0x3c, !PT ;  /* 0x00000005044c7212 */ /* 0x000fe200078e3cff */
[----:B------:R-:W-:Y:S01]  /*220e0*/  IMAD.IADD R87, R216, 0x1, R208 ;  /* 0x00000001d8577824 */ /* 0x000fe200078e02d0 */
[----:B------:R-:W-:Y:S01]  /*220f0*/  BSSY B1, `(.L_x_12184) ;  /* 0x0000058000017945 */ /* 0x000fe20003800000 */
[----:B--2---:R1:W-:Y:S04]  /*22100*/  @!P0 ST.E desc[UR42][R58.64], R63 ;  /* 0x0000003f3a008985 */ /* 0x0043e8000c10192a */
[----:B------:R2:W5:Y:S04]  /*22110*/  LD.E.128 R4, desc[UR42][R2.64] ;  /* 0x0000002a02047980 */ /* 0x000568000c101d00 */
[----:B------:R-:W5:Y:S04]  /*22120*/  LD.E.128 R8, desc[UR42][R8.64] ;  /* 0x0000002a08087980 */ /* 0x000f68000c101d00 */
[----:B------:R-:W5:Y:S01]  /*22130*/  LD.E.128 R12, desc[UR42][R12.64] ;  /* 0x0000002a0c0c7980 */ /* 0x000f62000c101d00 */
[----:B--2---:R-:W-:-:S03]  /*22140*/  IMAD R3, R21, UR4, RZ ;  /* 0x0000000415037c24 */ /* 0x004fc6000f8e02ff */
[----:B------:R-:W5:Y:S01]  /*22150*/  LD.E.128 R28, desc[UR42][R28.64] ;  /* 0x0000002a1c1c7980 */ /* 0x000f62000c101d00 */
[C---:B------:R-:W-:Y:S02]  /*22160*/  IMAD R21, R20.reuse, UR5, R3 ;  /* 0x0000000514157c24 */ /* 0x040fe4000f8e0203 */
[----:B------:R-:W-:Y:S01]  /*22170*/  IMAD.WIDE.U32 R2, R20, UR4, RZ ;  /* 0x0000000414027c25 */ /* 0x000fe2000f8e00ff */
[----:B------:R-:W-:Y:S01]  /*22180*/  ULDC.64 UR4, c[0x0][0xae8] ;  /* 0x0002ba0000047ab9 */ /* 0x000fe20000000a00 */
[----:B------:R-:W5:Y:S02]  /*22190*/  LD.E.128 R32, desc[UR42][R32.64] ;  /* 0x0000002a20207980 */ /* 0x000f64000c101d00 */
[----:B------:R-:W-:Y:S02]  /*221a0*/  IMAD.IADD R3, R3, 0x1, R21 ;  /* 0x0000000103037824 */ /* 0x000fe400078e0215 */
[----:B------:R-:W-:Y:S01]  /*221b0*/  IMAD R21, R222, 0x20, R216 ;  /* 0x00000020de157824 */ /* 0x000fe200078e02d8 */
[----:B------:R-:W5:Y:S01]  /*221c0*/  LD.E.128 R36, desc[UR42][R36.64] ;  /* 0x0000002a24247980 */ /* 0x000f62000c101d00 */
[----:B------:R-:W-:-:S02]  /*221d0*/  IMAD R0, R0, UR4, RZ ;  /* 0x0000000400007c24 */ /* 0x000fc4000f8e02ff */
[----:B------:R-:W-:Y:S01]  /*221e0*/  IMAD.IADD R20, R208, 0x1, R21 ;  /* 0x00000001d0147824 */ /* 0x000fe200078e0215 */
[----:B------:R-:W5:Y:S01]  /*221f0*/  LD.E.128 R40, desc[UR42][R40.64] ;  /* 0x0000002a28287980 */ /* 0x000f62000c101d00 */
[C---:B------:R-:W-:Y:S02]  /*22200*/  IMAD R21, R209.reuse, UR5, R0 ;  /* 0x00000005d1157c24 */ /* 0x040fe4000f8e0200 */
[----:B------:R-:W-:Y:S01]  /*22210*/  IMAD.WIDE.U32 R2, R209, UR4, R2 ;  /* 0x00000004d1027c25 */ /* 0x000fe2000f8e0002 */
[----:B------:R-:W-:Y:S01]  /*22220*/  ULDC.64 UR4, c[0x0][0xaf0] ;  /* 0x0002bc0000047ab9 */ /* 0x000fe20000000a00 */
[----:B------:R-:W5:Y:S02]  /*22230*/  LD.E.128 R44, desc[UR42][R44.64] ;  /* 0x0000002a2c2c7980 */ /* 0x000f64000c101d00 */
[----:B---3--:R-:W-:Y:S02]  /*22240*/  @P2 IMAD.HI.U32 R0, R20, R81, RZ ;  /* 0x0000005114002227 */ /* 0x008fe400078e00ff */
[----:B------:R-:W5:Y:S02]  /*22250*/  LD.E.128 R48, desc[UR42][R48.64] ;  /* 0x0000002a30307980 */ /* 0x000f64000c101d00 */
[----:B------:R-:W-:-:S02]  /*22260*/  IMAD.IADD R3, R3, 0x1, R21 ;  /* 0x0000000103037824 */ /* 0x000fc400078e0215 */
[----:B------:R-:W-:Y:S01]  /*22270*/  IMAD.MOV.U32 R21, RZ, RZ, R20 ;  /* 0x000000ffff157224 */ /* 0x000fe200078e0014 */
[----:B0-----:R-:W-:Y:S01]  /*22280*/  @P2 SHF.R.U32.HI R21, RZ, R83, R0 ;  /* 0x00000053ff152219 */ /* 0x001fe20000011600 */
[----:B------:R-:W-:Y:S01]  /*22290*/  IMAD R81, R26, UR4, RZ ;  /* 0x000000041a517c24 */ /* 0x000fe2000f8e02ff */
[----:B------:R-:W5:Y:S02]  /*222a0*/  LD.E.128 R52, desc[UR42][R52.64] ;  /* 0x0000002a34347980 */ /* 0x000f64000c101d00 */
[----:B------:R-:W-:Y:S01]  /*222b0*/  SHF.R.S32.HI R0, RZ, 0x1f, R21 ;  /* 0x0000001fff007819 */ /* 0x000fe20000011415 */
[C---:B------:R-:W-:Y:S01]  /*222c0*/  IMAD R83, R80.reuse, UR5, R81 ;  /* 0x0000000550537c24 */ /* 0x040fe2000f8e0251 */
[----:B-1----:R-:W5:Y:S01]  /*222d0*/  LD.E.128 R56, desc[UR42][R56.64] ;  /* 0x0000002a38387980 */ /* 0x002f62000c101d00 */
[----:B------:R-:W-:Y:S01]  /*222e0*/  IMAD.WIDE.U32 R80, R80, UR4, R2 ;  /* 0x0000000450507c25 */ /* 0x000fe2000f8e0002 */
[----:B------:R-:W-:Y:S02]  /*222f0*/  ULDC.64 UR4, c[0x0][0xae0] ;  /* 0x0002b80000047ab9 */ /* 0x000fe40000000a00 */
[----:B------:R-:W5:Y:S01]  /*22300*/  LD.E.128 R60, desc[UR42][R60.64] ;  /* 0x0000002a3c3c7980 */ /* 0x000f62000c101d00 */
[----:B------:R-:W-:-:S02]  /*22310*/  IMAD.MOV R2, RZ, RZ, -R21 ;  /* 0x000000ffff027224 */ /* 0x000fc400078e0a15 */
[----:B------:R-:W-:Y:S01]  /*22320*/  IMAD R0, R0, UR4, RZ ;  /* 0x0000000400007c24 */ /* 0x000fe2000f8e02ff */
[----:B------:R-:W5:Y:S01]  /*22330*/  LD.E.128 R64, desc[UR42][R64.64] ;  /* 0x0000002a40407980 */ /* 0x000f62000c101d00 */
[----:B------:R-:W-:Y:S02]  /*22340*/  IMAD R25, R25, R2, R20 ;  /* 0x0000000219197224 */ /* 0x000fe400078e0214 */
[----:B------:R-:W-:Y:S01]  /*22350*/  IMAD.IADD R81, R81, 0x1, R83 ;  /* 0x0000000151517824 */ /* 0x000fe200078e0253 */
[----:B------:R-:W5:Y:S01]  /*22360*/  LD.E.128 R68, desc[UR42][R68.64] ;  /* 0x0000002a44447980 */ /* 0x000f62000c101d00 */
[C---:B------:R-:W-:Y:S01]  /*22370*/  IMAD R83, R21.reuse, UR5, R0 ;  /* 0x0000000515537c24 */ /* 0x040fe2000f8e0200 */
[----:B------:R-:W-:Y:S02]  /*22380*/  SHF.R.S32.HI R0, RZ, 0x1f, R25 ;  /* 0x0000001fff007819 */ /* 0x000fe40000011419 */
[----:B------:R-:W5:Y:S01]  /*22390*/  LD.E.128 R72, desc[UR42][R72.64] ;  /* 0x0000002a48487980 */ /* 0x000f62000c101d00 */
[----:B------:R-:W-:Y:S01]  /*223a0*/  IMAD.WIDE.U32 R2, R21, UR4, R80 ;  /* 0x0000000415027c25 */ /* 0x000fe2000f8e0050 */
[----:B------:R-:W-:-:S02]  /*223b0*/  ULDC.64 UR4, c[0x0][0xad8] ;  /* 0x0002b60000047ab9 */ /* 0x000fc40000000a00 */
[----:B------:R-:W5:Y:S01]  /*223c0*/  LD.E.128 R76, desc[UR42][R76.64] ;  /* 0x0000002a4c4c7980 */ /* 0x000f62000c101d00 */
[----:B------:R-:W-:Y:S01]  /*223d0*/  IMAD.IADD R3, R3, 0x1, R83 ;  /* 0x0000000103037824 */ /* 0x000fe200078e0253 */
[----:B------:R-:W-:Y:S01]  /*223e0*/  ISETP.GE.AND P2, PT, R87, R24, PT ;  /* 0x000000185700720c */ /* 0x000fe20003f46270 */
[----:B------:R-:W-:Y:S01]  /*223f0*/  IMAD R0, R0, UR4, RZ ;  /* 0x0000000400007c24 */ /* 0x000fe2000f8e02ff */
[----:B------:R-:W-:Y:S01]  /*22400*/  @!PT LDS RZ, [RZ] ;  /* 0x00000000fffff984 */ /* 0x000fe20000000800 */
[----:B------:R-:W-:Y:S01]  /*22410*/  @!PT LDS RZ, [RZ] ;  /* 0x00000000fffff984 */ /* 0x000fe20000000800 */
[----:B------:R-:W-:Y:S01]  /*22420*/  @!PT LDS RZ, [RZ] ;  /* 0x00000000fffff984 */ /* 0x000fe20000000800 */
[----:B------:R-:W-:Y:S01]  /*22430*/  @!PT LDS RZ, [RZ] ;  /* 0x00000000fffff984 */ /* 0x000fe20000000800 */
[----:B------:R0:W-:Y:S06]  /*22440*/  MEMBAR.ALL.CTA ;  /* 0x0000000000007992 */ /* 0x0001ec0000008000 */
[----:B0-----:R-:W0:Y:S01]  /*22450*/  FENCE.VIEW.ASYNC.S ;  /* 0x00000000000073c6 */ /* 0x001e220000000000 */
[----:B------:R-:W-:-:S04]  /*22460*/  IMAD.WIDE.U32 R2, R25, UR4, R2 ;  /* 0x0000000419027c25 */ /* 0x000fc8000f8e0002 */
[----:B------:R-:W-:Y:S01]  /*22470*/  IMAD R81, R25, UR5, R0 ;  /* 0x0000000519517c24 */ /* 0x000fe2000f8e0200 */
[----:B------:R-:W-:Y:S01]  /*22480*/  ULDC.64 UR4, c[0x0][0xa80] ;  /* 0x0002a00000047ab9 */ /* 0x000fe20000000a00 */
[----:B------:R-:W-:Y:S01]  /*22490*/  VIADD R0, R148, 0x22820 ;  /* 0x0002282094007836 */ /* 0x000fe20000000000 */
[C---:B------:R-:W-:Y:S01]  /*224a0*/  LEA R25, P3, R2.reuse, UR4, 0x1 ;  /* 0x0000000402197c11 */ /* 0x040fe2000f8608ff */
[----:B------:R-:W-:Y:S02]  /*224b0*/  IMAD.IADD R3, R3, 0x1, R81 ;  /* 0x0000000103037824 */ /* 0x000fe400078e0251 */
[----:B------:R-:W-:Y:S01]  /*224c0*/  VIADD R21, R87, 0x20 ;  /* 0x0000002057157836 */ /* 0x000fe20000000000 */
[----:B------:R-:W-:Y:S01]  /*224d0*/  PRMT R0, RZ, 0x654, R0 ;  /* 0x00000654ff007816 */ /* 0x000fe20000000000 */
[----:B0-----:R0:W1:Y:S01]  /*224e0*/  SHFL.IDX PT, R85, R25, RZ, 0x181f ;  /* 0x00181fff19557589 */ /* 0x00106200000e0000 */
[----:B------:R-:W-:Y:S02]  /*224f0*/  LEA.HI.X R26, R2, UR5, R3, 0x1, P3 ;  /* 0x00000005021a7c11 */ /* 0x000fe400098f0c03 */
[----:B------:R-:W-:Y:S01]  /*22500*/  ISETP.GE.AND P1, PT, R21, R24, PT ;  /* 0x000000181500720c */ /* 0x000fe20003f26270 */
[----:B------:R-:W-:-:S02]  /*22510*/  VIADD R21, R87, 0x40 ;  /* 0x0000004057157836 */ /* 0x000fc40000000000 */
[----:B------:R0:W2:Y:S03]  /*22520*/  SHFL.IDX PT, R83, R26, RZ, 0x181f ;  /* 0x00181fff1a537589 */ /* 0x0000a600000e0000 */
[----:B------:R-:W-:Y:S01]  /*22530*/  ISETP.GE.AND P0, PT, R21, R24, PT ;  /* 0x000000181500720c */ /* 0x000fe20003f06270 */
[----:B------:R0:W-:Y:S01]  /*22540*/  SYNCS.ARRIVE.TRANS64.RED.A1T0 RZ, [R0+URZ], RZ ;  /* 0x000000ff00ff79a7 */ /* 0x0001e2000810043f */
[----:B------:R-:W-:Y:S11]  /*22550*/  @P2 BRA `(.L_x_12185) ;  /* 0x0000000000442947 */ /* 0x000ff60003800000 */
        /* <DEDUP_REMOVED lines=17> */
.L_x_12185:
[----:B------:R-:W-:Y:S05]  /*22670*/  BSYNC B1 ;  /* 0x0000000000017941 */ /* 0x000fea0003800000 */
.L_x_12184:
[----:B---3--:R3:W4:Y:S01]  /*22680*/  SHFL.IDX PT, R21, R26, 0x1, 0x181f ;  /* 0x00381f001a157f89 */ /* 0x00872200000e0000 */
[----:B------:R-:W-:Y:S03]  /*22690*/  BSSY B1, `(.L_x_12186) ;  /* 0x0000014000017945 */ /* 0x000fe60003800000 */
[----:B-----5:R3:W0:Y:S01]  /*226a0*/  SHFL.IDX PT, R33, R25, 0x1, 0x181f ;  /* 0x00381f0019217f89 */ /* 0x02062200000e0000 */
        /* <DEDUP_REMOVED lines=18> */
.L_x_12187:
[----:B------:R-:W-:Y:S05]  /*227d0*/  BSYNC B1 ;  /* 0x0000000000017941 */ /* 0x000fea0003800000 */
.L_x_12186:
        /* <DEDUP_REMOVED lines=10> */
[C---:B------:R-:W-:Y:S02]  /*22880*/  @!P2 LEA R4, P4, R201.reuse, R7, 0x1 ;  /* 0x00000007c904a211 */ /* 0x040fe400078808ff */
        /* <DEDUP_REMOVED lines=10> */
.L_x_12189:
[----:B------:R-:W-:Y:S05]  /*22930*/  BSYNC B1 ;  /* 0x0000000000017941 */ /* 0x000fea0003800000 */
.L_x_12188:
        /* <DEDUP_REMOVED lines=10> */
[CC--:B------:R-:W-:Y:S02]  /*229e0*/  @!P4 LEA R4, P1, R201.reuse, R25.reuse, 0x1 ;  /* 0x00000019c904c211 */ /* 0x0c0fe400078208ff */
        /* <DEDUP_REMOVED lines=13> */
.L_x_12182:
[----:B------:R-:W-:Y:S01]  /*22ac0*/  ULDC.64 UR4, c[0x0][0xc00] ;  /* 0x0003000000047ab9 */ /* 0x000fe20000000a00 */
[----:B-----5:R-:W2:Y:S01]  /*22ad0*/  LDC.64 R2, c[0x0][0xc00] ;  /* 0x00030000ff027b82 */ /* 0x020ea20000000a00 */
[----:B------:R-:W-:Y:S02]  /*22ae0*/  ISETP.NE.U32.AND P0, PT, RZ, UR4, PT ;  /* 0x00000004ff007c0c */ /* 0x000fe4000bf05070 */
[----:B-1----:R-:W-:Y:S02]  /*22af0*/  MOV R0, RZ ;  /* 0x000000ff00007202 */ /* 0x002fe40000000f00 */
[----:B------:R-:W-:Y:S01]  /*22b00*/  ISETP.NE.AND.EX P0, PT, RZ, UR5, PT, P0 ;  /* 0x00000005ff007c0c */ /* 0x000fe2000bf05300 */
[----:B------:R-:W-:Y:S02]  /*22b10*/  ULDC.64 UR4, c[0x0][0xc08] ;  /* 0x0003020000047ab9 */ /* 0x000fe40000000a00 */
[----:B------:R-:W-:Y:S01]  /*22b20*/  ISETP.NE.U32.AND P1, PT, RZ, UR4, PT ;  /* 0x00000004ff007c0c */ /* 0x000fe2000bf25070 */
[----:B------:R-:W1:Y:S03]  /*22b30*/  LDC R21, c[0x0][0xbe8] ;  /* 0x0002fa00ff157b82 */ /* 0x000e660000000800 */
        /* <DEDUP_REMOVED lines=8> */
[----:B-1----:R-:W-:Y:S02]  /*22bc0*/  ISETP.NE.AND P2, PT, R21, 0x1, PT ;  /* 0x000000011500780c */ /* 0x002fe40003f45270 */
[----:B------:R-:W-:Y:S02]  /*22bd0*/  ISETP.GE.AND P3, PT, R217, 0x80, PT ;  /* 0x00000080d900780c */ /* 0x000fe40003f66270 */
[----:B------:R-:W-:-:S09]  /*22be0*/  SHF.R.S32.HI R7, RZ, 0x1f, R210 ;  /* 0x0000001fff077819 */ /* 0x000fd200000114d2 */
[----:B------:R-:W1:Y:S08]  /*22bf0*/  @P2 LDC R20, c[0x0][0xbec] ;  /* 0x0002fb00ff142b82 */ /* 0x000e700000000800 */
[----:B------:R-:W0:Y:S01]  /*22c00*/  @P2 LDC R25, c[0x0][0xbf0] ;  /* 0x0002fc00ff192b82 */ /* 0x000e220000000800 */
[----:B--2---:R-:W-:Y:S05]  /*22c10*/  @P1 BRA `(.L_x_12191) ;  /* 0x0000000000101947 */ /* 0x004fea0003800000 */
[----:B------:R-:W-:Y:S05]  /*22c20*/  @!P0 BRA `(.L_x_12191) ;  /* 0x00000000000c8947 */ /* 0x000fea0003800000 */
[----:B------:R-:W2:Y:S04]  /*22c30*/  LDG.E R5, desc[UR42][R2.64] ;  /* 0x0000002a02057981 */ /* 0x000ea8000c1e1900 */
[----:B-----5:R-:W2:Y:S02]  /*22c40*/  LDG.E R6, desc[UR42][R2.64+0x4] ;  /* 0x0000042a02067981 */ /* 0x020ea4000c1e1900 */
[----:B--2---:R-:W-:-:S07]  /*22c50*/  IMAD.IADD R6, R6, 0x1, -R5 ;  /* 0x0000000106067824 */ /* 0x004fce00078e0a05 */
.L_x_12191:
[----:B------:R-:W-:Y:S01]  /*22c60*/  BSSY B1, `(.L_x_12192) ;  /* 0x000002d000017945 */ /* 0x000fe20003800000 */
[----:B0-----:R-:W-:Y:S02]  /*22c70*/  SHF.R.S32.HI R10, RZ, 0x1f, R209 ;  /* 0x0000001fff0a7819 */ /* 0x001fe400000114d1 */
[----:B------:R-:W-:Y:S02]  /*22c80*/  SEL R13, R210, RZ, !P0 ;  /* 0x000000ffd20d7207 */ /* 0x000fe40004000000 */
[----:B------:R-:W-:Y:S02]  /*22c90*/  SEL R12, R7, RZ, !P0 ;  /* 0x000000ff070c7207 */ /* 0x000fe40004000000 */
[----:B-----5:R-:W-:Y:S01]  /*22ca0*/  SHF.R.S32.HI R11, RZ, 0x1f, R0 ;  /* 0x0000001fff0b7819 */ /* 0x020fe20000011400 */
[----:B------:R-:W-:Y:S06]  /*22cb0*/  @P3 BRA `(.L_x_12193) ;  /* 0x00000000009c3947 */ /* 0x000fec0003800000 */
[----:B------:R-:W0:Y:S01]  /*22cc0*/  S2R R3, SR_TID.X ;  /* 0x0000000000037919 */ /* 0x000e220000002100 */
        /* <DEDUP_REMOVED lines=38> */
.L_x_12193:
[----:B------:R-:W-:Y:S05]  /*22f30*/  BSYNC B1 ;  /* 0x0000000000017941 */ /* 0x000fea0003800000 */
.L_x_12192:
[----:B------:R-:W-:Y:S01]  /*22f40*/  ULDC.64 UR4, c[0x0][0xaa0] ;  /* 0x0002a80000047ab9 */ /* 0x000fe20000000a00 */
[----:B------:R-:W-:Y:S02]  /*22f50*/  IMAD R7, R222, 0x20, R216 ;  /* 0x00000020de077824 */ /* 0x000fe400078e02d8 */
[----:B0-----:R-:W-:Y:S02]  /*22f60*/  IMAD R3, R11, UR4, RZ ;  /* 0x000000040b037c24 */ /* 0x001fe4000f8e02ff */
[----:B------:R-:W-:Y:S02]  /*22f70*/  IMAD.IADD R9, R208, 0x1, R7 ;  /* 0x00000001d0097824 */ /* 0x000fe400078e0207 */
[C---:B------:R-:W-:Y:S02]  /*22f80*/  IMAD R5, R0.reuse, UR5, R3 ;  /* 0x0000000500057c24 */ /* 0x040fe4000f8e0203 */
[----:B------:R-:W-:Y:S01]  /*22f90*/  IMAD.WIDE.U32 R2, R0, UR4, RZ ;  /* 0x0000000400027c25 */ /* 0x000fe2000f8e00ff */
[----:B------:R-:W-:-:S03]  /*22fa0*/  ULDC.64 UR4, c[0x0][0xae8] ;  /* 0x0002ba0000047ab9 */ /* 0x000fc60000000a00 */
[----:B------:R-:W-:Y:S02]  /*22fb0*/  IMAD.IADD R3, R3, 0x1, R5 ;  /* 0x0000000103037824 */ /* 0x000fe400078e0205 */
[----:B------:R-:W-:Y:S02]  /*22fc0*/  IMAD R4, R10, UR4, RZ ;  /* 0x000000040a047c24 */ /* 0x000fe4000f8e02ff */
[----:B-1----:R-:W-:-:S04]  /*22fd0*/  @P2 IMAD.HI.U32 R0, R9, R20, RZ ;  /* 0x0000001409002227 */ /* 0x002fc800078e00ff */
        /* <DEDUP_REMOVED lines=29> */
[----:B------:R0:W1:Y:S04]  /*231b0*/  SHFL.IDX PT, R3, R2, RZ, 0x181f ;  /* 0x00181fff02037589 */ /* 0x00006800000e0000 */
[----:B------:R0:W2:Y:S02]  /*231c0*/  SHFL.IDX PT, R14, R0, RZ, 0x181f ;  /* 0x00181fff000e7589 */ /* 0x0000a400000e0000 */
.L_x_12398:
[----:B------:R-:W-:Y:S01]  /*231d0*/  IMAD R21, R6, R21, RZ ;  /* 0x0000001506157224 */ /* 0x000fe200078e02ff */
[----:B------:R-:W-:Y:S01]  /*231e0*/  BSSY B1, `(.L_x_12195) ;  /* 0x0000015000017945 */ /* 0x000fe20003800000 */
[----:B------:R-:W-:-:S05]  /*231f0*/  IMAD.IADD R208, R216, 0x1, R208 ;  /* 0x00000001d8d07824 */ /* 0x000fca00078e02d0 */
[----:B------:R-:W-:-:S13]  /*23200*/  ISETP.GE.AND P0, PT, R208, R21, PT ;  /* 0x00000015d000720c */ /* 0x000fda0003f06270 */
[----:B------:R-:W-:Y:S05]  /*23210*/  @P0 BRA `(.L_x_12196) ;  /* 0x0000000000440947 */ /* 0x000fea0003800000 */
[----:B------:R-:W-:Y:S02]  /*23220*/  ULDC UR4, c[0x0][0xac8] ;  /* 0x0002b20000047ab9 */ /* 0x000fe40000000800 */
[----:B------:R-:W-:Y:S02]  /*23230*/  ISETP.GE.AND P3, PT, R198, UR4, PT ;  /* 0x00000004c6007c0c */ /* 0x000fe4000bf66270 */
[----:B------:R-:W-:Y:S02]  /*23240*/  ISETP.GE.AND P2, PT, R201, UR4, PT ;  /* 0x00000004c9007c0c */ /* 0x000fe4000bf46270 */
[----:B------:R-:W-:Y:S02]  /*23250*/  ISETP.GE.AND P1, PT, R200, UR4, PT ;  /* 0x00000004c8007c0c */ /* 0x000fe4000bf26270 */
[----:B------:R-:W-:-:S07]  /*23260*/  ISETP.GE.AND P0, PT, R202, UR4, PT ;  /* 0x00000004ca007c0c */ /* 0x000fce000bf06270 */
[CC--:B--2---:R-:W-:Y:S02]  /*23270*/  @!P3 LEA R4, P5, R198.reuse, R14.reuse, 0x1 ;  /* 0x0000000ec604b211 */ /* 0x0c4fe400078a08ff */
[CC--:B------:R-:W-:Y:S02]  /*23280*/  @!P2 LEA R6, P4, R201.reuse, R14.reuse, 0x1 ;  /* 0x0000000ec906a211 */ /* 0x0c0fe400078808ff */
[-C--:B-1----:R-:W-:Y:S02]  /*23290*/  @!P3 LEA.HI.X R5, R198, R3.reuse, R214, 0x1, P5 ;  /* 0x00000003c605b211 */ /* 0x082fe400028f0cd6 */
        /* <DEDUP_REMOVED lines=9> */
.L_x_12196:
[----:B------:R-:W-:Y:S05]  /*23330*/  BSYNC B1 ;  /* 0x0000000000017941 */ /* 0x000fea0003800000 */
.L_x_12195:
[----:B------:R-:W-:-:S03]  /*23340*/  UMOV UR4, 0xffffffff ;  /* 0xffffffff00047882 */ /* 0x000fc60000000000 */
[----:B------:R-:W-:Y:S05]  /*23350*/  BRA.DIV UR4, `(.L_x_12197) ;  /* 0x0000008e045c7947 */ /* 0x000fea000b800000 */
[----:B-1----:R1:W0:Y:S04]  /*23360*/  SHFL.IDX PT, R3, R2, 0x1, 0x181f ;  /* 0x00381f0002037f89 */ /* 0x00222800000e0000 */
[----:B--2---:R1:W2:Y:S02]  /*23370*/  SHFL.IDX PT, R14, R0, 0x1, 0x181f ;  /* 0x00381f00000e7f89 */ /* 0x0042a400000e0000 */
.L_x_12402:
        /* <DEDUP_REMOVED lines=11> */
[-C--:B0-----:R-:W-:Y:S02]  /*23430*/  @!P3 LEA.HI.X R5, R198, R3.reuse, R214, 0x1, P5 ;  /* 0x00000003c605b211 */ /* 0x081fe400028f0cd6 */
        /* <DEDUP_REMOVED lines=9> */
.L_x_12199:
[----:B------:R-:W-:Y:S05]  /*234d0*/  BSYNC B1 ;  /* 0x0000000000017941 */ /* 0x000fea0003800000 */
.L_x_12198:
[----:B------:R-:W-:-:S03]  /*234e0*/  UMOV UR4, 0xffffffff ;  /* 0xffffffff00047882 */ /* 0x000fc60000000000 */
[----:B------:R-:W-:Y:S05]  /*234f0*/  BRA.DIV UR4, `(.L_x_12200) ;  /* 0x0000008e043c7947 */ /* 0x000fea000b800000 */
[----:B0-----:R0:W0:Y:S04]  /*23500*/  SHFL.IDX PT, R3, R2, 0x2, 0x181f ;  /* 0x00581f0002037f89 */ /* 0x00102800000e0000 */
[----:B--2---:R2:W0:Y:S02]  /*23510*/  SHFL.IDX PT, R14, R0, 0x2, 0x181f ;  /* 0x00581f00000e7f89 */ /* 0x00442400000e0000 */
.L_x_12406:
        /* <DEDUP_REMOVED lines=9> */
[CC--:B0-----:R-:W-:Y:S02]  /*235b0*/  @!P3 LEA R4, P5, R198.reuse, R14.reuse, 0x1 ;  /* 0x0000000ec604b211 */ /* 0x0c1fe400078a08ff */
[CC--:B------:R-:W-:Y:S02]  /*235c0*/  @!P2 LEA R6, P4, R201.reuse, R14.reuse, 0x1 ;  /* 0x0000000ec906a211 */ /* 0x0c0fe400078808ff */
[-C--:B------:R-:W-:Y:S02]  /*235d0*/  @!P3 LEA.HI.X R5, R198, R3.reuse, R214, 0x1, P5 ;  /* 0x00000003c605b211 */ /* 0x080fe400028f0cd6 */
        /* <DEDUP_REMOVED lines=9> */
.L_x_12202:
[----:B------:R-:W-:Y:S05]  /*23670*/  BSYNC B1 ;  /* 0x0000000000017941 */ /* 0x000fea0003800000 */
.L_x_12201:
[----:B------:R-:W-:-:S03]  /*23680*/  UMOV UR4, 0xffffffff ;  /* 0xffffffff00047882 */ /* 0x000fc60000000000 */
[----:B------:R-:W-:Y:S05]  /*23690*/  BRA.DIV UR4, `(.L_x_12203) ;  /* 0x0000008e041c7947 */ /* 0x000fea000b800000 */
[----:B0-----:R0:W0:Y:S04]  /*236a0*/  SHFL.IDX PT, R3, R2, 0x3, 0x181f ;  /* 0x00781f0002037f89 */ /* 0x00102800000e0000 */
[----:B------:R0:W0:Y:S02]  /*236b0*/  SHFL.IDX PT, R14, R0, 0x3, 0x181f ;  /* 0x00781f00000e7f89 */ /* 0x00002400000e0000 */
.L_x_12410:
[----:B012---:R-:W-:-:S05]  /*236c0*/  VIADD R0, R208, 0x60 ;  /* 0x00000060d0007836 */ /* 0x007fca0000000000 */
[----:B------:R-:W-:-:S13]  /*236d0*/  ISETP.GE.AND P0, PT, R0, R21, PT ;  /* 0x000000150000720c */ /* 0x000fda0003f06270 */
[----:B------:R-:W-:Y:S05]  /*236e0*/  @P0 BRA `(.L_x_12190) ;  /* 0x0000000000440947 */ /* 0x000fea0003800000 */
[----:B------:R-:W-:Y:S02]  /*236f0*/  ULDC UR4, c[0x0][0xac8] ;  /* 0x0002b20000047ab9 */ /* 0x000fe40000000800 */
[----:B------:R-:W-:Y:S02]  /*23700*/  ISETP.GE.AND P3, PT, R198, UR4, PT ;  /* 0x00000004c6007c0c */ /* 0x000fe4000bf66270 */
[----:B------:R-:W-:Y:S02]  /*23710*/  ISETP.GE.AND P2, PT, R201, UR4, PT ;  /* 0x00000004c9007c0c */ /* 0x000fe4000bf46270 */
[----:B------:R-:W-:Y:S02]  /*23720*/  ISETP.GE.AND P1, PT, R200, UR4, PT ;  /* 0x00000004c8007c0c */ /* 0x000fe4000bf26270 */
[----:B------:R-:W-:-:S07]  /*23730*/  ISETP.GE.AND P0, PT, R202, UR4, PT ;  /* 0x00000004ca007c0c */ /* 0x000fce000bf06270 */
[CC--:B------:R-:W-:Y:S02]  /*23740*/  @!P3 LEA R4, P5, R198.reuse, R14.reuse, 0x1 ;  /* 0x0000000ec604b211 */ /* 0x0c0fe400078a08ff */
        /* <DEDUP_REMOVED lines=11> */
.L_x_12190:
[----:B------:R-:W-:Y:S05]  /*23800*/  BSYNC B0 ;  /* 0x0000000000007941 */ /* 0x000fea0003800000 */
.L_x_12181:
[----:B------:R-:W-:Y:S02]  /*23810*/  ULDC UR4, c[0x0][0xc3c] ;  /* 0x00030f0000047ab9 */ /* 0x000fe40000000800 */
[----:B------:R-:W-:-:S13]  /*23820*/  ISETP.GE.AND P0, PT, R127, UR4, PT ;  /* 0x000000047f007c0c */ /* 0x000fda000bf06270 */
[----:B------:R-:W-:Y:S05]  /*23830*/  @!P0 BRA `(.L_x_12204) ;  /* 0xfffffdd800348947 */ /* 0x000fea000383ffff */
[----:B------:R-:W-:Y:S05]  /*23840*/  BRA `(.L_x_11972) ;  /* 0x0000007000c07947 */ /* 0x000fea0003800000 */
.L_x_11970:
        /* <DEDUP_REMOVED lines=16> */
.L_x_12205:
        /* <DEDUP_REMOVED lines=42> */
.L_x_12211:
        /* <DEDUP_REMOVED lines=12> */
.L_x_12210:
[----:B------:R-:W-:Y:S05]  /*23cb0*/  BSYNC B0 ;  /* 0x0000000000007941 */ /* 0x000fea0003800000 */
.L_x_12209:
        /* <DEDUP_REMOVED lines=20> */
.L_x_12207:
        /* <DEDUP_REMOVED lines=20> */
.L_x_12212:
[----:B-1----:R-:W-:Y:S01]  /*23f40*/  IADD3 R2, RZ, -R3, RZ ;  /* 0x80000003ff027210 */ /* 0x002fe20007ffe0ff */
[----:B---3--:R-:W-:-:S04]  /*23f50*/  IMAD R16, R16, UR5, R11 ;  /* 0x0000000510107c24 */ /* 0x008fc8000f8e020b */
        /* <DEDUP_REMOVED lines=57> */
.L_x_12208:
[----:B------:R-:W-:Y:S02]  /*242f0*/  IMAD.MOV.U32 R17, RZ, RZ, RZ ;  /* 0x000000ffff117224 */ /* 0x000fe400078e00ff */
[----:B------:R-:W-:Y:S02]  /*24300*/  IMAD.U32 R16, RZ, RZ, UR6 ;  /* 0x00000006ff107e24 */ /* 0x000fe4000f8e00ff */
[----:B------:R-:W-:-:S07]  /*24310*/  IMAD.MOV.U32 R18, RZ, RZ, RZ ;  /* 0x000000ffff127224 */ /* 0x000fce00078e00ff */
.L_x_12213:
[----:B------:R-:W-:-:S13]  /*24320*/  ISETP.NE.AND P0, PT, R5, RZ, PT ;  /* 0x000000ff0500720c */ /* 0x000fda0003f05270 */
[----:B------:R-:W0:Y:S01]  /*24330*/  @!P0 S2R R3, SR_CgaCtaId ;  /* 0x0000000000038919 */ /* 0x000e220000008800 */
[----:B------:R-:W-:-:S04]  /*24340*/  @!P0 MOV R0, 0x400 ;  /* 0x0000040000008802 */ /* 0x000fc80000000f00 */
[----:B0-----:R-:W-:-:S05]  /*24350*/  @!P0 LEA R0, R3, R0, 0x18 ;  /* 0x0000000003008211 */ /* 0x001fca00078ec0ff */
[----:B------:R1:W-:Y:S01]  /*24360*/  @!P0 STS.128 [R0+0x228d0], R16 ;  /* 0x0228d01000008388 */ /* 0x0003e20000000c00 */
[----:B------:R-:W-:Y:S06]  /*24370*/  BAR.ARV 0x5, 0x180 ;  /* 0x0146000000007b1d */ /* 0x000fec0000002000 */
.L_x_12206:
        /* <DEDUP_REMOVED lines=19> */
[C---:B0-----:R-:W-:Y:S01]  /*244b0*/  LOP3.LUT R4, R5.reuse, 0x7f, RZ, 0xc0, !PT ;  /* 0x0000007f05047812 */ /* 0x041fe200078ec0ff */
[----:B-1----:R-:W-:-:S04]  /*244c0*/  IMAD.SHL.U32 R0, R5, 0x8, RZ ;  /* 0x0000000805007824 */ /* 0x002fc800078e00ff */
[----:B------:R-:W-:Y:S01]  /*244d0*/  IMAD.SHL.U32 R30, R4, 0x8, RZ ;  /* 0x00000008041e7824 */ /* 0x000fe200078e00ff */
[C---:B------:R-:W-:Y:S02]  /*244e0*/  LOP3.LUT R2, R0.reuse, 0x1f8, RZ, 0xc0, !PT ;  /* 0x000001f800027812 */ /* 0x040fe400078ec0ff */
[----:B------:R-:W-:Y:S02]  /*244f0*/  LOP3.LUT R0, R0, 0x38, RZ, 0xc0, !PT ;  /* 0x0000003800007812 */ /* 0x000fe400078ec0ff */
[----:B------:R-:W-:Y:S01]  /*24500*/  LOP3.LUT R3, R2, 0x38, R5, 0x78, !PT ;  /* 0x0000003802037812 */ /* 0x000fe200078e7805 */
[----:B------:R-:W-:-:S03]  /*24510*/  IMAD.SHL.U32 R2, R5, 0x10, RZ ;  /* 0x0000001005027824 */ /* 0x000fc600078e00ff */
[----:B------:R-:W-:Y:S02]  /*24520*/  LOP3.LUT R30, R3, 0x200, R30, 0xf8, !PT ;  /* 0x00000200031e7812 */ /* 0x000fe400078ef81e */
[----:B------:R-:W-:Y:S02]  /*24530*/  SHF.R.U32.HI R3, RZ, 0x3, R4 ;  /* 0x00000003ff037819 */ /* 0x000fe40000011604 */
[C---:B------:R-:W-:Y:S02]  /*24540*/  LOP3.LUT R4, R0.reuse, 0x40, RZ, 0xfc, !PT ;  /* 0x0000004000047812 */ /* 0x040fe400078efcff */
[----:B------:R-:W-:Y:S02]  /*24550*/  LOP3.LUT R2, R3, 0x70, R2, 0xf8, !PT ;  /* 0x0000007003027812 */ /* 0x000fe400078ef802 */
[C---:B------:R-:W-:Y:S02]  /*24560*/  LOP3.LUT R3, R0.reuse, 0x80, RZ, 0xfc, !PT ;  /* 0x0000008000037812 */ /* 0x040fe400078efcff */
[----:B------:R-:W-:Y:S01]  /*24570*/  LOP3.LUT R2, R0, 0xc0, RZ, 0xfc, !PT ;  /* 0x000000c000027812 */ /* 0x000fe200078efcff */
[----:B------:R-:W-:-:S05]  /*24580*/  IMAD R0, R30, 0x2, R22 ;  /* 0x000000021e007824 */ /* 0x000fca00078e0216 */
[----:B------:R3:W-:Y:S02]  /*24590*/  STL [R1+0x408], R0 ;  /* 0x0004080001007387 */ /* 0x0007e40000100800 */
.L_x_12329:
[----:B------:R-:W-:Y:S05]  /*245a0*/  YIELD ;  /* 0x0000000000007946 */ /* 0x000fea0003800000 */
[----:B------:R-:W-:Y:S01]  /*245b0*/  ULDC.64 UR4, c[0x0][0xa28] ;  /* 0x00028a0000047ab9 */ /* 0x000fe20000000a00 */
[----:B------:R-:W-:Y:S01]  /*245c0*/  IMAD.MOV.U32 R31, RZ, RZ, RZ ;  /* 0x000000ffff1f7224 */ /* 0x000fe200078e00ff */
[----:B------:R-:W-:Y:S01]  /*245d0*/  ISETP.NE.U32.AND P0, PT, RZ, UR4, PT ;  /* 0x00000004ff007c0c */ /* 0x000fe2000bf05070 */
[----:B0-23--:R-:W0:Y:S01]  /*245e0*/  LDC.64 R4, c[0x0][0xa00] ;  /* 0x00028000ff047b82 */ /* 0x00de220000000a00 */
        /* <DEDUP_REMOVED lines=13> */
[----:B---3--:R-:W-:Y:S01]  /*246c0*/  IMAD.MOV.U32 R0, RZ, RZ, RZ ;  /* 0x000000ffff007224 */ /* 0x008fe200078e00ff */
[----:B------:R-:W-:Y:S01]  /*246d0*/  ISETP.NE.U32.AND P0, PT, RZ, UR4, PT ;  /* 0x00000004ff007c0c */ /* 0x000fe2000bf05070 */
[----:B-1----:R-:W0:Y:S03]  /*246e0*/  LDC.64 R2, c[0x0][0xa10] ;  /* 0x00028400ff027b82 */ /* 0x002e260000000a00 */
[----:B------:R-:W-:-:S05]  /*246f0*/  ISETP.NE.AND.EX P0, PT, RZ, UR5, PT, P0 ;  /* 0x00000005ff007c0c */ /* 0x000fca000bf05300 */
[----:B------:R-:W1:Y:S08]  /*24700*/  @P2 LDC.64 R6, c[0x0][0xa18] ;  /* 0x00028600ff062b82 */ /* 0x000e700000000a00 */
        /* <DEDUP_REMOVED lines=20> */
[----:B------:R-:W-:Y:S06]  /*24850*/  @P2 BRA `(.L_x_12215) ;  /* 0x0000000000142947 */ /* 0x000fec0003800000 */
[----:B------:R-:W-:Y:S05]  /*24860*/  @!P0 BRA `(.L_x_12215) ;  /* 0x0000000000108947 */ /* 0x000fea0003800000 */
[----:B0-----:R-:W2:Y:S04]  /*24870*/  LDG.E R8, desc[UR42][R4.64] ;  /* 0x0000002a04087981 */ /* 0x001ea8000c1e1900 */
[----:B------:R-:W2:Y:S02]  /*24880*/  LDG.E R7, desc[UR42][R4.64+0x4] ;  /* 0x0000042a04077981 */ /* 0x000ea4000c1e1900 */
[----:B--2---:R-:W-:-:S05]  /*24890*/  IMAD.IADD R12, R7, 0x1, -R8 ;  /* 0x00000001070c7824 */ /* 0x004fca00078e0a08 */
[----:B------:R1:W-:Y:S02]  /*248a0*/  STL [R1+0x404], R12 ;  /* 0x0004040c01007387 */ /* 0x0003e40000100800 */
.L_x_12215:
        /* <DEDUP_REMOVED lines=8> */
.L_x_12216:
        /* <DEDUP_REMOVED lines=9> */
.L_x_12217:
[----:B--2---:R-:W2:Y:S01]  /*249c0*/  @P1 LDG.E R5, desc[UR42][R2.64] ;  /* 0x0000002a02051981 */ /* 0x004ea2000c1e1900 */
[----:B------:R-:W3:Y:S03]  /*249d0*/  LDC R7, c[0x0][0x448] ;  /* 0x00011200ff077b82 */ /* 0x000ee60000000800 */
[----:B------:R4:W2:Y:S01]  /*249e0*/  @P1 LDG.E R4, desc[UR42][R2.64+0x4] ;  /* 0x0000042a02041981 */ /* 0x0008a2000c1e1900 */
[----:B------:R-:W-:Y:S01]  /*249f0*/  SHF.L.U32 R35, R17, 0x7, RZ ;  /* 0x0000000711237819 */ /* 0x000fe200000006ff */
[----:B-----5:R-:W-:-:S03]  /*24a00*/  IMAD.IADD R10, R10, 0x1, -R31 ;  /* 0x000000010a0a7824 */ /* 0x020fc600078e0a1f */
[----:B----4-:R-:W4:Y:S01]  /*24a10*/  LDC.64 R2, c[0x0][0x9e0] ;  /* 0x00027800ff027b82 */ /* 0x010f220000000a00 */
[----:B---3--:R-:W-:-:S13]  /*24a20*/  ISETP.NE.AND P2, PT, R7, 0x1, PT ;  /* 0x000000010700780c */ /* 0x008fda0003f45270 */
[----:B------:R-:W3:Y:S01]  /*24a30*/  @P2 LDC R7, c[0x0][0x44c] ;  /* 0x00011300ff072b82 */ /* 0x000ee20000000800 */
[----:B----4-:R-:W-:-:S07]  /*24a40*/  ISETP.GE.AND P3, PT, R3, 0x1, PT ;  /* 0x000000010300780c */ /* 0x010fce0003f66270 */
[----:B0-----:R-:W0:Y:S01]  /*24a50*/  @P2 LDC R8, c[0x0][0x450] ;  /* 0x00011400ff082b82 */ /* 0x001e220000000800 */
[----:B--2---:R-:W-:Y:S02]  /*24a60*/  @P1 IMAD.IADD R6, R4, 0x1, -R5 ;  /* 0x0000000104061824 */ /* 0x004fe400078e0a05 */
[----:B------:R-:W-:Y:S02]  /*24a70*/  VIADD R4, R35, 0x7f ;  /* 0x0000007f23047836 */ /* 0x000fe40000000000 */
[----:B------:R-:W-:Y:S02]  /*24a80*/  IMAD.IADD R17, R10, 0x1, R6 ;  /* 0x000000010a117824 */ /* 0x000fe400078e0206 */
[----:B---3--:R-:W-:-:S03]  /*24a90*/  @P2 IMAD.HI.U32 R5, R4, R7, RZ ;  /* 0x0000000704052227 */ /* 0x008fc600078e00ff */
[C---:B------:R-:W-:Y:S02]  /*24aa0*/  IADD3 R7, R17.reuse, 0x1, -R12 ;  /* 0x0000000111077810 */ /* 0x040fe40007ffe80c */
[----:B0-----:R-:W-:Y:S01]  /*24ab0*/  @P2 SHF.R.U32.HI R4, RZ, R8, R5 ;  /* 0x00000008ff042219 */ /* 0x001fe20000011605 */
[----:B------:R-:W-:-:S04]  /*24ac0*/  VIADD R5, R17, 0x5f ;  /* 0x0000005f11057836 */ /* 0x000fc80000000000 */
[----:B------:R-:W-:-:S04]  /*24ad0*/  IMAD.HI R5, R5, 0x2aaaaaab, RZ ;  /* 0x2aaaaaab05057827 */ /* 0x000fc800078e02ff */
[----:B------:R-:W-:Y:S01]  /*24ae0*/  IMAD.IADD R11, R7, 0x1, R4 ;  /* 0x00000001070b7824 */ /* 0x000fe200078e0204 */
[----:B------:R-:W-:-:S03]  /*24af0*/  SHF.R.U32.HI R4, RZ, 0x1f, R5 ;  /* 0x0000001fff047819 */ /* 0x000fc60000011605 */
[----:B------:R-:W-:Y:S01]  /*24b00*/  IMAD.IADD R2, R11, 0x1, R2 ;  /* 0x000000010b027824 */ /* 0x000fe200078e0202 */
[----:B------:R-:W-:Y:S01]  /*24b10*/  LEA.HI.SX32 R9, R5, R4, 0x1c ;  /* 0x0000000405097211 */ /* 0x000fe200078fe2ff */
        /* <DEDUP_REMOVED lines=12> */
.L_x_12220:
[----:B------:R-:W-:-:S13]  /*24be0*/  ISETP.NE.AND P0, PT, R3, 0x1, PT ;  /* 0x000000010300780c */ /* 0x000fda0003f05270 */
[----:B------:R-:W0:Y:S02]  /*24bf0*/  @P0 LDC.64 R4, c[0x0][0x9e8] ;  /* 0x00027a00ff040b82 */ /* 0x000e240000000a00 */
[----:B0-----:R-:W-:-:S05]  /*24c00*/  @P0 IMAD.HI.U32 R4, R8, R4, RZ ;  /* 0x0000000408040227 */ /* 0x001fca00078e00ff */
[----:B------:R-:W-:-:S07]  /*24c10*/  @P0 SHF.R.U32.HI R8, RZ, R5, R4 ;  /* 0x00000005ff080219 */ /* 0x000fce0000011604 */
.L_x_12221:
[----:B------:R-:W-:Y:S05]  /*24c20*/  BSYNC B0 ;  /* 0x0000000000007941 */ /* 0x000fea0003800000 */
.L_x_12219:
[----:B------:R-:W-:-:S05]  /*24c30*/  IMAD R5, R8, R3, R3 ;  /* 0x0000000308057224 */ /* 0x000fca00078e0203 */
[----:B------:R-:W-:-:S07]  /*24c40*/  VIMNMX R2, R2, R5, PT ;  /* 0x0000000502027248 */ /* 0x000fce0003fe0100 */
.L_x_12218:
[----:B------:R-:W0:Y:S01]  /*24c50*/  @P2 LDC R4, c[0x0][0x44c] ;  /* 0x00011300ff042b82 */ /* 0x000e220000000800 */
[----:B------:R-:W-:Y:S01]  /*24c60*/  IMAD.MOV.U32 R5, RZ, RZ, R35 ;  /* 0x000000ffff057224 */ /* 0x000fe200078e0023 */
[----:B------:R-:W-:Y:S01]  /*24c70*/  ULDC UR4, c[0x0][0x9dc] ;  /* 0x0002770000047ab9 */ /* 0x000fe20000000800 */
[----:B------:R-:W-:-:S05]  /*24c80*/  IMAD.IADD R8, R17, 0x1, -R12 ;  /* 0x0000000111087824 */ /* 0x000fca00078e0a0c */
[----:B------:R-:W2:Y:S01]  /*24c90*/  @P2 LDC R11, c[0x0][0x450] ;  /* 0x00011400ff0b2b82 */ /* 0x000ea20000000800 */
[----:B0-----:R-:W-:-:S05]  /*24ca0*/  @P2 IMAD.HI.U32 R4, R35, R4, RZ ;  /* 0x0000000423042227 */ /* 0x001fca00078e00ff */
[----:B--2---:R-:W-:-:S05]  /*24cb0*/  @P2 SHF.R.U32.HI R5, RZ, R11, R4 ;  /* 0x0000000bff052219 */ /* 0x004fca0000011604 */
        /* <DEDUP_REMOVED lines=13> */
.L_x_12224:
[----:B------:R-:W-:-:S13]  /*24d90*/  ISETP.NE.AND P0, PT, R3, 0x1, PT ;  /* 0x000000010300780c */ /* 0x000fda0003f05270 */
[----:B------:R-:W0:Y:S02]  /*24da0*/  @P0 LDC.64 R4, c[0x0][0x9e8] ;  /* 0x00027a00ff040b82 */ /* 0x000e240000000a00 */
[----:B0-----:R-:W-:-:S05]  /*24db0*/  @P0 IMAD.HI.U32 R4, R12, R4, RZ ;  /* 0x000000040c040227 */ /* 0x001fca00078e00ff */
[----:B------:R-:W-:-:S07]  /*24dc0*/  @P0 SHF.R.U32.HI R12, RZ, R5, R4 ;  /* 0x00000005ff0c0219 */ /* 0x000fce0000011604 */
.L_x_12225:
[----:B------:R-:W-:Y:S05]  /*24dd0*/  BSYNC B0 ;  /* 0x0000000000007941 */ /* 0x000fea0003800000 */
.L_x_12223:
[----:B------:R-:W-:-:S05]  /*24de0*/  IMAD R12, R12, R3, RZ ;  /* 0x000000030c0c7224 */ /* 0x000fca00078e02ff */
[----:B------:R-:W-:-:S07]  /*24df0*/  VIMNMX R11, R11, R12, !PT ;  /* 0x0000000c0b0b7248 */ /* 0x000fce0007fe0100 */
.L_x_12222:
        /* <DEDUP_REMOVED lines=16> */
[----:B------:R-:W-:-:S07]  /*24f00*/  SHF.R.U32.HI R4, RZ, 0x6, R3 ;  /* 0x00000006ff047819 */ /* 0x000fce0000011603 */
[----:B------:R-:W-:Y:S02]  /*24f10*/  @P0 VIADD R5, R6, 0x5f ;  /* 0x0000005f06050836 */ /* 0x000fe40000000000 */
[----:B------:R-:W-:Y:S02]  /*24f20*/  IMAD.MOV.U32 R6, RZ, RZ, R4 ;  /* 0x000000ffff067224 */ /* 0x000fe400078e0004 */
        /* <DEDUP_REMOVED lines=13> */
.L_x_12413:
[----:B-1----:R-:W-:Y:S02]  /*25000*/  ISETP.NE.AND P0, PT, R14, RZ, PT ;  /* 0x000000ff0e00720c */ /* 0x002fe40003f05270 */
[----:B------:R-:W-:-:S11]  /*25010*/  PLOP3.LUT P6, PT, PT, PT, PT, 0x8, 0x0 ;  /* 0x000000000000781c */ /* 0x000fd60003fce170 */
[----:B------:R-:W-:Y:S05]  /*25020*/  @P0 BRA `(.L_x_12229) ;  /* 0x00000000000c0947 */ /* 0x000fea0003800000 */
[----:B------:R-:W-:-:S03]  /*25030*/  UMOV UR4, 0xffffffff ;  /* 0xffffffff00047882 */ /* 0x000fc60000000000 */
[----:B------:R-:W-:Y:S05]  /*25040*/  BRA.DIV UR4, `(.L_x_12230) ;  /* 0x00000076042c7947 */ /* 0x000fea000b800000 */
[----:B------:R-:W-:-:S13]  /*25050*/  ELECT P6, URZ, PT ;  /* 0x00000000003f782f */ /* 0x000fda00038c0000 */
.L_x_12229:
        /* <DEDUP_REMOVED lines=9> */
.L_x_12416:
[----:B------:R-:W-:Y:S05]  /*250f0*/  BSYNC B1 ;  /* 0x0000000000017941 */ /* 0x000fea0003800000 */
.L_x_12231:
[----:B------:R-:W-:Y:S04]  /*25100*/  BSSY B1, `(.L_x_12233) ;  /* 0x000007b000017945 */ /* 0x000fe80003800000 */
[----:B------:R-:W-:Y:S05]  /*25110*/  @!P6 BRA `(.L_x_12234) ;  /* 0x0000000400e4e947 */ /* 0x000fea0003800000 */
[----:B------:R-:W1:Y:S01]  /*25120*/  S2R R2, SR_TID.X ;  /* 0x0000000000027919 */ /* 0x000e620000002100 */
[----:B------:R-:W-:Y:S01]  /*25130*/  IMAD R12, R24, 0x8, R22 ;  /* 0x00000008180c7824 */ /* 0x000fe200078e0216 */
[----:B------:R-:W-:Y:S01]  /*25140*/  BSSY B2, `(.L_x_12235) ;  /* 0x0000006000027945 */ /* 0x000fe20003800000 */
[----:B-1----:R-:W-:Y:S02]  /*25150*/  LOP3.LUT R10, R2, 0x7f, RZ, 0xc0, !PT ;  /* 0x0000007f020a7812 */ /* 0x002fe400078ec0ff */
[----:B------:R-:W-:Y:S02]  /*25160*/  SHF.L.U32 R2, R27, 0x1f, RZ ;  /* 0x0000001f1b027819 */ /* 0x000fe400000006ff */
[----:B------:R-:W-:Y:S02]  /*25170*/  ISETP.NE.AND P1, PT, R10, RZ, PT ;  /* 0x000000ff0a00720c */ /* 0x000fe40003f25270 */
[----:B------:R-:W1:Y:S02]  /*25180*/  SYNCS.PHASECHK.TRANS64.TRYWAIT P0, [R12+URZ+0x228a0], R2 ;  /* 0x0228a0020c0075a7 */ /* 0x000e64000800017f */
[----:B-1----:R-:W-:Y:S09]  /*25190*/  @!P0 BRA `(.L_x_12236) ;  /* 0x00000074000c8947 */ /* 0x002ff20003800000 */
.L_x_12417:
[----:B------:R-:W-:Y:S05]  /*251a0*/  BSYNC B2 ;  /* 0x0000000000027941 */ /* 0x000fea0003800000 */
.L_x_12235:
[----:B------:R-:W-:Y:S04]  /*251b0*/  BSSY B2, `(.L_x_12237) ;  /* 0x0000009000027945 */ /* 0x000fe80003800000 */
[----:B------:R-:W-:Y:S05]  /*251c0*/  @P1 BRA `(.L_x_12238) ;  /* 0x00000000001c1947 */ /* 0x000fea0003800000 */
[----:B0-----:R-:W0:Y:S02]  /*251d0*/  S2R R3, SR_TID.X ;  /* 0x0000000000037919 */ /* 0x001e240000002100 */
[----:B0-----:R-:W-:Y:S01]  /*251e0*/  LOP3.LUT R10, R3, 0x1f, RZ, 0xc0, !PT ;  /* 0x0000001f030a7812 */ /* 0x001fe200078ec0ff */
[----:B------:R-:W-:-:S03]  /*251f0*/  IMAD.MOV.U32 R3, RZ, RZ, 0x3000 ;  /* 0x00003000ff037424 */ /* 0x000fc600078e00ff */
[----:B------:R-:W-:Y:S01]  /*25200*/  ISETP.NE.AND P0, PT, R10, RZ, PT ;  /* 0x000000ff0a00720c */ /* 0x000fe20003f05270 */
[----:B------:R2:W-:-:S12]  /*25210*/  SYNCS.ARRIVE.TRANS64 RZ, [R12+URZ+0x22890], R3 ;  /* 0x022890030cff79a7 */ /* 0x0005d8000800003f */
[----:B--2---:R-:W-:Y:S05]  /*25220*/  @!P0 BRA `(.L_x_12238) ;  /* 0x0000000000048947 */ /* 0x004fea0003800000 */
[----:B------:R-:W-:Y:S01]  /*25230*/  BPT.TRAP 0x1 ;  /* 0x000000040000795c */ /* 0x000fe20000300000 */
.L_x_12238:
[----:B------:R-:W-:Y:S05]  /*25240*/  BSYNC B2 ;  /* 0x0000000000027941 */ /* 0x000fea0003800000 */
.L_x_12237:
        /* <DEDUP_REMOVED lines=12> */
.L_x_12239:
        /* <DEDUP_REMOVED lines=13> */
.L_x_12418:
[----:B------:R-:W-:Y:S05]  /*253e0*/  BSYNC B2 ;  /* 0x0000000000027941 */ /* 0x000fea0003800000 */
.L_x_12240:
        /* <DEDUP_REMOVED lines=11> */
.L_x_12243:
[----:B------:R-:W-:Y:S05]  /*254a0*/  BSYNC B2 ;  /* 0x0000000000027941 */ /* 0x000fea0003800000 */
.L_x_12242:
        /* <DEDUP_REMOVED lines=9> */
.L_x_12244:
        /* <DEDUP_REMOVED lines=15> */
.L_x_12245:
        /* <DEDUP_REMOVED lines=15> */
.L_x_12246:
        /* <DEDUP_REMOVED lines=15> */
.L_x_12247:
        /* <DEDUP_REMOVED lines=10> */
.L_x_12234:
[----:B------:R-:W-:Y:S05]  /*258b0*/  BSYNC B1 ;  /* 0x0000000000017941 */ /* 0x000fea0003800000 */
.L_x_12233:
        /* <DEDUP_REMOVED lines=9> */
.L_x_12263:
        /* <DEDUP_REMOVED lines=11> */
.L_x_12419:
[----:B------:R-:W-:Y:S05]  /*25a00*/  BSYNC B2 ;  /* 0x0000000000027941 */ /* 0x000fea0003800000 */
.L_x_12250:
        /* <DEDUP_REMOVED lines=9> */
.L_x_12253:
[----:B------:R-:W-:Y:S05]  /*25aa0*/  BSYNC B2 ;  /* 0x0000000000027941 */ /* 0x000fea0003800000 */
.L_x_12252:
        /* <DEDUP_REMOVED lines=11> */
.L_x_12254:
        /* <DEDUP_REMOVED lines=13> */
.L_x_12420:
[----:B------:R-:W-:Y:S05]  /*25c30*/  BSYNC B2 ;  /* 0x0000000000027941 */ /* 0x000fea0003800000 */
.L_x_12255:
        /* <DEDUP_REMOVED lines=11> */
.L_x_12258:
[----:B------:R-:W-:Y:S05]  /*25cf0*/  BSYNC B2 ;  /* 0x0000000000027941 */ /* 0x000fea0003800000 */
.L_x_12257:
        /* <DEDUP_REMOVED lines=9> */
.L_x_12259:
        /* <DEDUP_REMOVED lines=15> */
.L_x_12260:
        /* <DEDUP_REMOVED lines=15> */
.L_x_12261:
        /* <DEDUP_REMOVED lines=15> */
.L_x_12262:
        /* <DEDUP_REMOVED lines=10> */
.L_x_12249:
[----:B------:R-:W-:Y:S05]  /*26100*/  BSYNC B1 ;  /* 0x0000000000017941 */ /* 0x000fea0003800000 */
.L_x_12248:
        /* <DEDUP_REMOVED lines=8> */
.L_x_12227:
[----:B------:R-:W-:Y:S05]  /*26190*/  BSYNC B0 ;  /* 0x0000000000007941 */ /* 0x000fea0003800000 */
.L_x_12226:
[----:B------:R-:W1:Y:S01]  /*261a0*/  LDC R0, c[0x0][0x448] ;  /* 0x00011200ff007b82 */ /* 0x000e620000000800 */
[----:B------:R-:W-:Y:S07]  /*261b0*/  @!P0 WARPSYNC.ALL ;  /* 0x0000000000008948 */ /* 0x000fee0003800000 */
[----:B0-----:R-:W0:Y:S08]  /*261c0*/  LDC.64 R2, c[0x0][0x9e0] ;  /* 0x00027800ff027b82 */ /* 0x001e300000000a00 */
[----:B------:R-:W-:Y:S01]  /*261d0*/  @!P0 BAR.SYNC.DEFER_BLOCKING 0xc, 0x180 ;  /* 0x0306000000008b1d */ /* 0x000fe20000010000 */
[----:B-1----:R-:W-:Y:S01]  /*261e0*/  ISETP.NE.AND P1, PT, R0, 0x1, PT ;  /* 0x000000010000780c */ /* 0x002fe20003f25270 */
[----:B------:R-:W-:Y:S01]  /*261f0*/  VIADD R0, R35, 0x7f ;  /* 0x0000007f23007836 */ /* 0x000fe20000000000 */
[----:B0-----:R-:W-:-:S11]  /*26200*/  ISETP.GE.AND P2, PT, R3, 0x1, PT ;  /* 0x000000010300780c */ /* 0x001fd60003f46270 */
[----:B------:R-:W0:Y:S08]  /*26210*/  @P1 LDC R5, c[0x0][0x44c] ;  /* 0x00011300ff051b82 */ /* 0x000e300000000800 */
[----:B------:R-:W1:Y:S01]  /*26220*/  @P1 LDC R4, c[0x0][0x450] ;  /* 0x00011400ff041b82 */ /* 0x000e620000000800 */
[----:B0-----:R-:W-:-:S05]  /*26230*/  @P1 IMAD.HI.U32 R5, R0, R5, RZ ;  /* 0x0000000500051227 */ /* 0x001fca00078e00ff */
[----:B-1----:R-:W-:-:S05]  /*26240*/  @P1 SHF.R.U32.HI R0, RZ, R4, R5 ;  /* 0x00000004ff001219 */ /* 0x002fca0000011605 */
        /* <DEDUP_REMOVED lines=14> */
.L_x_12266:
[----:B------:R-:W-:-:S13]  /*26330*/  ISETP.NE.AND P0, PT, R3, 0x1, PT ;  /* 0x000000010300780c */ /* 0x000fda0003f05270 */
[----:B------:R-:W0:Y:S02]  /*26340*/  @P0 LDC.64 R4, c[0x0][0x9e8] ;  /* 0x00027a00ff040b82 */ /* 0x000e240000000a00 */
[----:B0-----:R-:W-:-:S05]  /*26350*/  @P0 IMAD.HI.U32 R4, R0, R4, RZ ;  /* 0x0000000400040227 */ /* 0x001fca00078e00ff */
[----:B------:R-:W-:-:S07]  /*26360*/  @P0 SHF.R.U32.HI R0, RZ, R5, R4 ;  /* 0x00000005ff000219 */ /* 0x000fce0000011604 */
.L_x_12267:
[----:B------:R-:W-:Y:S05]  /*26370*/  BSYNC B0 ;  /* 0x0000000000007941 */ /* 0x000fea0003800000 */
.L_x_12265:
[----:B------:R-:W-:-:S05]  /*26380*/  IMAD R5, R0, R3, R3 ;  /* 0x0000000300057224 */ /* 0x000fca00078e0203 */
[----:B------:R-:W-:-:S07]  /*26390*/  VIMNMX R2, R2, R5, PT ;  /* 0x0000000502027248 */ /* 0x000fce0003fe0100 */
.L_x_12264:
[----:B------:R-:W0:Y:S01]  /*263a0*/  @P1 LDC R0, c[0x0][0x44c] ;  /* 0x00011300ff001b82 */ /* 0x000e220000000800 */
[----:B------:R-:W-:Y:S01]  /*263b0*/  VIADD R2, R2, 0x5f ;  /* 0x0000005f02027836 */ /* 0x000fe20000000000 */
[----:B------:R-:W-:Y:S01]  /*263c0*/  ULDC UR4, c[0x0][0x9dc] ;  /* 0x0002770000047ab9 */ /* 0x000fe20000000800 */
[----:B------:R-:W-:Y:S02]  /*263d0*/  IMAD.MOV.U32 R7, RZ, RZ, R35 ;  /* 0x000000ffff077224 */ /* 0x000fe400078e0023 */
[----:B------:R-:W-:-:S03]  /*263e0*/  IMAD.HI R2, R2, 0x2aaaaaab, RZ ;  /* 0x2aaaaaab02027827 */ /* 0x000fc600078e02ff */
[----:B------:R-:W1:Y:S01]  /*263f0*/  @P1 LDC R5, c[0x0][0x450] ;  /* 0x00011400ff051b82 */ /* 0x000e620000000800 */
[----:B0-----:R-:W-:-:S05]  /*26400*/  @P1 IMAD.HI.U32 R0, R35, R0, RZ ;  /* 0x0000000023001227 */ /* 0x001fca00078e00ff */
[----:B-1----:R-:W-:Y:S02]  /*26410*/  @P1 SHF.R.U32.HI R7, RZ, R5, R0 ;  /* 0x00000005ff071219 */ /* 0x002fe40000011600 */
        /* <DEDUP_REMOVED lines=17> */
.L_x_12270:
[----:B------:R-:W-:-:S13]  /*26530*/  ISETP.NE.AND P0, PT, R3, 0x1, PT ;  /* 0x000000010300780c */ /* 0x000fda0003f05270 */
[----:B------:R-:W1:Y:S02]  /*26540*/  @P0 LDC.64 R4, c[0x0][0x9e8] ;  /* 0x00027a00ff040b82 */ /* 0x000e640000000a00 */
[----:B-1----:R-:W-:-:S05]  /*26550*/  @P0 IMAD.HI.U32 R4, R8, R4, RZ ;  /* 0x0000000408040227 */ /* 0x002fca00078e00ff */
[----:B------:R-:W-:-:S07]  /*26560*/  @P0 SHF.R.U32.HI R8, RZ, R5, R4 ;  /* 0x00000005ff080219 */ /* 0x000fce0000011604 */
.L_x_12271:
[----:B------:R-:W-:Y:S05]  /*26570*/  BSYNC B0 ;  /* 0x0000000000007941 */ /* 0x000fea0003800000 */
.L_x_12269:
[----:B------:R-:W-:-:S05]  /*26580*/  IMAD R3, R8, R3, RZ ;  /* 0x0000000308037224 */ /* 0x000fca00078e02ff */
[----:B------:R-:W-:-:S07]  /*26590*/  VIMNMX R0, R0, R3, !PT ;  /* 0x0000000300007248 */ /* 0x000fce0007fe0100 */
.L_x_12268:
        /* <DEDUP_REMOVED lines=24> */
.L_x_12273:
        /* <DEDUP_REMOVED lines=20> */
.L_x_12276:
[----:B------:R-:W-:Y:S05]  /*26860*/  BSYNC B6 ;  /* 0x0000000000067941 */ /* 0x000fea0003800000 */
.L_x_12275:
        /* <DEDUP_REMOVED lines=20> */
.L_x_12279:
        /* <DEDUP_REMOVED lines=15> */
.L_x_12278:
[----:B------:R-:W-:Y:S05]  /*26aa0*/  BSYNC B6 ;  /* 0x0000000000067941 */ /* 0x000fea0003800000 */
.L_x_12277:
[----:B------:R-:W-:Y:S01]  /*26ab0*/  ULDC.64 UR4, c[0x0][0x9f8] ;  /* 0x00027e0000047ab9 */ /* 0x000fe20000000a00 */
[----:B------:R-:W-:Y:S01]  /*26ac0*/  IMAD.MOV.U32 R29, RZ, RZ, R19 ;  /* 0x000000ffff1d7224 */ /* 0x000fe200078e0013 */
[----:B------:R-:W-:Y:S01]  /*26ad0*/  ISETP.NE.U32.AND P0, PT, RZ, UR4, PT ;  /* 0x00000004ff007c0c */ /* 0x000fe2000bf05070 */
[----:B------:R-:W1:Y:S01]  /*26ae0*/  S2R R20, SR_TID.X ;  /* 0x0000000000147919 */ /* 0x000e620000002100 */
[----:B------:R-:W2:Y:S01]  /*26af0*/  LDC R10, c[0x0][0x430] ;  /* 0x00010c00ff0a7b82 */ /* 0x000ea20000000800 */
[----:B------:R-:W3:Y:S01]  /*26b00*/  S2R R21, SR_TID.X ;  /* 0x0000000000157919 */ /* 0x000ee20000002100 */
[----:B------:R-:W-:Y:S01]  /*26b10*/  ISETP.NE.AND.EX P0, PT, RZ, UR5, PT, P0 ;  /* 0x00000005ff007c0c */ /* 0x000fe2000bf05300 */
[----:B------:R-:W-:Y:S01]  /*26b20*/  VIADD R0, R33, 0xffffffff ;  /* 0xffffffff21007836 */ /* 0x000fe20000000000 */
[----:B------:R-:W-:Y:S01]  /*26b30*/  ULDC UR4, c[0x0][0x2f4] ;  /* 0x0000bd0000047ab9 */ /* 0x000fe20000000800 */
[----:B------:R-:W4:Y:S01]  /*26b40*/  S2R R12, SR_TID.X ;  /* 0x00000000000c7919 */ /* 0x000f220000002100 */
[----:B------:R-:W-:Y:S01]  /*26b50*/  LOP3.LUT R23, R23, 0xffffffbf, RZ, 0xc0, !PT ;  /* 0xffffffbf17177812 */ /* 0x000fe200078ec0ff */
[----:B------:R-:W-:-:S08]  /*26b60*/  ULDC UR5, c[0x0][0x320] ;  /* 0x0000c80000057ab9 */ /* 0x000fd00000000800 */
[----:B------:R-:W0:Y:S01]  /*26b70*/  @P0 LDC.64 R2, c[0x0][0x9f8] ;  /* 0x00027e00ff020b82 */ /* 0x000e220000000a00 */
[----:B-1----:R-:W-:Y:S01]  /*26b80*/  LOP3.LUT R20, R20, 0x7f, RZ, 0xc0, !PT ;  /* 0x0000007f14147812 */ /* 0x002fe200078ec0ff */
[----:B0-----:R-:W-:-:S05]  /*26b90*/  @P0 IMAD.WIDE R2, R19, 0x4, R2 ;  /* 0x0000000413020825 */ /* 0x001fca00078e0202 */
[----:B------:R0:W4:Y:S01]  /*26ba0*/  @P0 LDG.E R29, desc[UR42][R2.64] ;  /* 0x0000002a021d0981 */ /* 0x000122000c1e1900 */
[----:B------:R-:W-:Y:S01]  /*26bb0*/  SHF.R.U32.HI R28, RZ, 0x3, R20 ;  /* 0x00000003ff1c7819 */ /* 0x000fe20000011614 */
[----:B---3--:R-:W-:Y:S01]  /*26bc0*/  IMAD.SHL.U32 R20, R21, 0x10, RZ ;  /* 0x0000001015147824 */ /* 0x008fe200078e00ff */
[----:B--2---:R-:W-:Y:S01]  /*26bd0*/  ISETP.NE.AND P1, PT, R10, 0x1, PT ;  /* 0x000000010a00780c */ /* 0x004fe20003f25270 */
[----:B------:R-:W-:-:S03]  /*26be0*/  IMAD.MOV.U32 R37, RZ, RZ, RZ ;  /* 0x000000ffff257224 */ /* 0x000fc600078e00ff */
[----:B------:R-:W-:-:S05]  /*26bf0*/  LOP3.LUT R20, R28, 0x70, R20, 0xf8, !PT ;  /* 0x000000701c147812 */ /* 0x000fca00078ef814 */
[----:B------:R-:W-:-:S04]  /*26c00*/  IMAD R8, R0, 0x60, R20 ;  /* 0x0000006000087824 */ /* 0x000fc800078e0214 */
[----:B------:R-:W1:Y:S01]  /*26c10*/  @P1 LDC R5, c[0x0][0x434] ;  /* 0x00010d00ff051b82 */ /* 0x000e620000000800 */
[C---:B------:R-:W-:Y:S02]  /*26c20*/  ISETP.GE.AND P0, PT, R8.reuse, R17, PT ;  /* 0x000000110800720c */ /* 0x040fe40003f06270 */
[----:B------:R-:W-:Y:S02]  /*26c30*/  IADD3 R8, R8, R31, RZ ;  /* 0x0000001f08087210 */ /* 0x000fe40007ffe0ff */
[----:B------:R-:W-:-:S03]  /*26c40*/  ISETP.GT.U32.OR P0, PT, R20, 0x5f, P0 ;  /* 0x0000005f1400780c */ /* 0x000fc60000704470 */
[----:B------:R-:W2:Y:S01]  /*26c50*/  @P1 LDC R7, c[0x0][0x438] ;  /* 0x00010e00ff071b82 */ /* 0x000ea20000000800 */
[----:B------:R-:W-:-:S09]  /*26c60*/  IMAD.MOV.U32 R9, RZ, RZ, R8 ;  /* 0x000000ffff097224 */ /* 0x000fd200078e0008 */
[----:B0-----:R-:W0:Y:S01]  /*26c70*/  @!P0 LDC.64 R2, c[0x0][0x428] ;  /* 0x00010a00ff028b82 */ /* 0x001e220000000a00 */
[----:B-1----:R-:W-:-:S05]  /*26c80*/  @P1 IMAD.HI.U32 R4, R8, R5, RZ ;  /* 0x0000000508041227 */ /* 0x002fca00078e00ff */
[----:B--2---:R-:W-:Y:S02]  /*26c90*/  @P1 SHF.R.U32.HI R9, RZ, R7, R4 ;  /* 0x00000007ff091219 */ /* 0x004fe40000011604 */
[----:B------:R-:W1:Y:S02]  /*26ca0*/  @!P0 LDC.64 R4, c[0x0][0x418] ;  /* 0x00010600ff048b82 */ /* 0x000e640000000a00 */
[--C-:B------:R-:W-:Y:S01]  /*26cb0*/  @!P0 SHF.R.S32.HI R7, RZ, 0x1f, R9.reuse ;  /* 0x0000001fff078819 */ /* 0x100fe20000011409 */
[----:B------:R-:W-:Y:S02]  /*26cc0*/  @!P0 IMAD.MOV.U32 R6, RZ, RZ, R9 ;  /* 0x000000ffff068224 */ /* 0x000fe400078e0009 */
[C---:B----4-:R-:W-:Y:S02]  /*26cd0*/  IMAD.SHL.U32 R11, R12.reuse, 0x8, RZ ;  /* 0x000000080c0b7824 */ /* 0x050fe400078e00ff */
[----:B------:R-:W-:-:S03]  /*26ce0*/  IMAD.SHL.U32 R28, R12, 0x8, RZ ;  /* 0x000000080c1c7824 */ /* 0x000fc600078e00ff */
[----:B------:R-:W-:Y:S02]  /*26cf0*/  LOP3.LUT R11, R11, 0x38, RZ, 0xc0, !PT ;  /* 0x000000380b0b7812 */ /* 0x000fe400078ec0ff */
[----:B------:R-:W-:-:S04]  /*26d00*/  LOP3.LUT R28, R28, 0x38, RZ, 0xc0, !PT ;  /* 0x000000381c1c7812 */ /* 0x000fc800078ec0ff */
[----:B------:R-:W-:-:S04]  /*26d10*/  LOP3.LUT R12, R28, 0x40, RZ, 0xfc, !PT ;  /* 0x000000401c0c7812 */ /* 0x000fc800078efcff */
[----:B------:R-:W-:Y:S02]  /*26d20*/  ISETP.GE.AND P4, PT, R12, UR5, PT ;  /* 0x000000050c007c0c */ /* 0x000fe4000bf86270 */
[----:B------:R-:W-:-:S04]  /*26d30*/  LOP3.LUT R12, R11, 0x80, RZ, 0xfc, !PT ;  /* 0x000000800b0c7812 */ /* 0x000fc800078efcff */
[----:B------:R-:W-:Y:S01]  /*26d40*/  ISETP.GE.AND P3, PT, R12, UR5, PT ;  /* 0x000000050c007c0c */ /* 0x000fe2000bf66270 */
[----:B------:R-:W-:Y:S01]  /*26d50*/  UMOV UR6, 0xffffffff ;  /* 0xffffffff00067882 */ /* 0x000fe20000000000 */
[----:B------:R-:W-:Y:S01]  /*26d60*/  SHF.R.S32.HI R34, RZ, 0x1f, R29 ;  /* 0x0000001fff227819 */ /* 0x000fe2000001141d */
[----:B0-----:R-:W-:-:S04]  /*26d70*/  @!P0 IMAD.WIDE.U32 R6, R29, R2, R6 ;  /* 0x000000021d068225 */ /* 0x001fc800078e0006 */
[----:B------:R-:W-:Y:S01]  /*26d80*/  @!P0 IMAD R2, R34, R2, RZ ;  /* 0x0000000222028224 */ /* 0x000fe200078e02ff */
[----:B-1----:R-:W-:-:S03]  /*26d90*/  @!P0 LEA R4, P1, R6, R4, 0x2 ;  /* 0x0000000406048211 */ /* 0x002fc600078210ff */
[----:B------:R-:W-:Y:S02]  /*26da0*/  @!P0 IMAD R3, R29, R3, R2 ;  /* 0x000000031d038224 */ /* 0x000fe400078e0202 */
[----:B------:R-:W-:Y:S02]  /*26db0*/  IMAD.U32 R2, RZ, RZ, UR38 ;  /* 0x00000026ff027e24 */ /* 0x000fe4000f8e00ff */
[----:B------:R-:W-:-:S03]  /*26dc0*/  @!P0 IMAD.IADD R3, R7, 0x1, R3 ;  /* 0x0000000107038824 */ /* 0x000fc600078e0203 */
[----:B------:R-:W-:Y:S02]  /*26dd0*/  ISETP.NE.AND P2, PT, R2, 0x3, PT ;  /* 0x000000030200780c */ /* 0x000fe40003f45270 */
[----:B------:R-:W-:Y:S02]  /*26de0*/  @!P0 LEA.HI.X R5, R6, R5, R3, 0x2, P1 ;  /* 0x0000000506058211 */ /* 0x000fe400008f1403 */
[----:B------:R-:W-:-:S09]  /*26df0*/  ISETP.GE.AND P1, PT, R11, UR4, PT ;  /* 0x000000040b007c0c */ /* 0x000fd2000bf26270 */
[----:B------:R-:W-:Y:S01]  /*26e00*/  @P2 LOP3.LUT R23, R23, 0x40, RZ, 0xfc, !PT ;  /* 0x0000004017172812 */ /* 0x000fe200078efcff */
[----:B------:R-:W-:Y:S01]  /*26e10*/  IMAD.MOV R3, RZ, RZ, -R9 ;  /* 0x000000ffff037224 */ /* 0x000fe200078e0a09 */
[----:B------:R0:W5:Y:S01]  /*26e20*/  @!P0 LDG.E R37, desc[UR42][R4.64] ;  /* 0x0000002a04258981 */ /* 0x000162000c1e1900 */
[----:B------:R-:W-:Y:S02]  /*26e30*/  ISETP.GE.AND P0, PT, R11, UR5, PT ;  /* 0x000000050b007c0c */ /* 0x000fe4000bf06270 */
[----:B------:R-:W-:Y:S01]  /*26e40*/  LOP3.LUT R23, R23, 0xfffffffe, RZ, 0xc0, !PT ;  /* 0xfffffffe17177812 */ /* 0x000fe200078ec0ff */
[----:B------:R-:W-:Y:S01]  /*26e50*/  IMAD R3, R10, R3, R8 ;  /* 0x000000030a037224 */ /* 0x000fe200078e0208 */
[----:B------:R-:W-:Y:S02]  /*26e60*/  LOP3.LUT R11, R11, 0xc0, RZ, 0xfc, !PT ;  /* 0x000000c00b0b7812 */ /* 0x000fe400078efcff */
[----:B------:R-:W-:Y:S02]  /*26e70*/  @P1 LOP3.LUT R23, R23, 0x1, RZ, 0xfc, !PT ;  /* 0x0000000117171812 */ /* 0x000fe400078efcff */
[----:B------:R0:W-:Y:S01]  /*26e80*/  STL [R1+0x400], R3 ;  /* 0x0004000301007387 */ /* 0x0001e20000100800 */
[----:B------:R-:W-:-:S02]  /*26e90*/  ISETP.GE.AND P1, PT, R11, UR5, PT ;  /* 0x000000050b007c0c */ /* 0x000fc4000bf26270 */
[----:B------:R-:W-:-:S04]  /*26ea0*/  LOP3.LUT R23, R23, 0xfffffff7, RZ, 0xc0, !PT ;  /* 0xfffffff717177812 */ /* 0x000fc800078ec0ff */
[----:B------:R-:W-:-:S04]  /*26eb0*/  @P4 LOP3.LUT R23, R23, 0x8, RZ, 0xfc, !PT ;  /* 0x0000000817174812 */ /* 0x000fc800078efcff */
[----:B------:R-:W-:-:S04]  /*26ec0*/  LOP3.LUT R23, R23, 0xffffffef, RZ, 0xc0, !PT ;  /* 0xffffffef17177812 */ /* 0x000fc800078ec0ff */
[----:B------:R-:W-:-:S04]  /*26ed0*/  LOP3.LUT R23, R23, 0xfffffffb, RZ, 0xc0, !PT ;  /* 0xfffffffb17177812 */ /* 0x000fc800078ec0ff */
[----:B------:R-:W-:-:S04]  /*26ee0*/  @P3 LOP3.LUT R23, R23, 0x4, RZ, 0xfc, !PT ;  /* 0x0000000417173812 */ /* 0x000fc800078efcff */
[----:B------:R-:W-:-:S04]  /*26ef0*/  @P0 LOP3.LUT R23, R23, 0x10, RZ, 0xfc, !PT ;  /* 0x0000001017170812 */ /* 0x000fc800078efcff */
[----:B------:R-:W-:-:S04]  /*26f00*/  LOP3.LUT R23, R23, 0xfffffffd, RZ, 0xc0, !PT ;  /* 0xfffffffd17177812 */ /* 0x000fc800078ec0ff */
[----:B------:R-:W-:Y:S01]  /*26f10*/  @P1 LOP3.LUT R23, R23, 0x2, RZ, 0xfc, !PT ;  /* 0x0000000217171812 */ /* 0x000fe200078efcff */
[----:B0-----:R-:W-:Y:S06]  /*26f20*/  BRA.DIV UR6, `(.L_x_12280) ;  /* 0x0000005606f87947 */ /* 0x001fec000b800000 */
.L_x_12423:
[----:B------:R-:W-:Y:S02]  /*26f30*/  SEL R6, RZ, 0x1, P0 ;  /* 0x00000001ff067807 */ /* 0x000fe40000000000 */
[----:B------:R-:W-:Y:S02]  /*26f40*/  ISETP.GT.U32.AND P0, PT, R20, 0x5f, PT ;  /* 0x0000005f1400780c */ /* 0x000fe40003f04070 */
[----:B------:R-:W-:Y:S02]  /*26f50*/  LOP3.LUT R23, R23, 0xffffffdf, RZ, 0xc0, !PT ;  /* 0xffffffdf17177812 */ /* 0x000fe400078ec0ff */
[----:B------:R-:W-:-:S09]  /*26f60*/  SHF.R.S32.HI R28, RZ, 0x1f, R18 ;  /* 0x0000001fff1c7819 */ /* 0x000fd20000011412 */
[----:B------:R-:W-:Y:S01]  /*26f70*/  @P0 LOP3.LUT R23, R23, 0x20, RZ, 0xfc, !PT ;  /* 0x0000002017170812 */ /* 0x000fe200078efcff */
[----:B------:R-:W-:Y:S06]  /*26f80*/  @!P2 BRA `(.L_x_12281) ;  /* 0x000000000004a947 */ /* 0x000fec0003800000 */
[----:B------:R-:W-:Y:S01]  /*26f90*/  BPT.TRAP 0x1 ;  /* 0x000000040000795c */ /* 0x000fe20000300000 */
.L_x_12281:
[----:B------:R-:W-:Y:S01]  /*26fa0*/  IMAD R33, R0, -0x60, R17 ;  /* 0xffffffa000217824 */ /* 0x000fe200078e0211 */
[----:B------:R-:W-:Y:S01]  /*26fb0*/  SHF.L.U32 R0, R26, 0x1f, RZ ;  /* 0x0000001f1a007819 */ /* 0x000fe200000006ff */
[----:B------:R-:W-:Y:S01]  /*26fc0*/  IMAD R17, R25, 0x8, R22 ;  /* 0x0000000819117824 */ /* 0x000fe200078e0216 */
[----:B------:R-:W-:Y:S03]  /*26fd0*/  BSSY B0, `(.L_x_12282) ;  /* 0x0000003000007945 */ /* 0x000fe60003800000 */
[----:B------:R-:W0:Y:S02]  /*26fe0*/  SYNCS.PHASECHK.TRANS64.TRYWAIT P0, [R17+URZ+0x22840], R0 ;  /* 0x02284000110075a7 */ /* 0x000e24000800017f */
[----:B0-----:R-:W-:Y:S05]  /*26ff0*/  @!P0 BRA `(.L_x_12283) ;  /* 0x0000005400f48947 */ /* 0x001fea0003800000 */
.L_x_12424:
[----:B------:R-:W-:Y:S05]  /*27000*/  BSYNC B0 ;  /* 0x0000000000007941 */ /* 0x000fea0003800000 */
.L_x_12282:
[----:B------:R-:W0:Y:S01]  /*27010*/  LDL R2, [R1+0x400] ;  /* 0x0004000001027983 */ /* 0x000e220000100800 */
[----:B------:R-:W-:Y:S01]  /*27020*/  ULDC.64 UR4, c[0x0][0x300] ;  /* 0x0000c00000047ab9 */ /* 0x000fe20000000a00 */
[----:B-----5:R-:W-:Y:S01]  /*27030*/  SHF.R.S32.HI R4, RZ, 0x1f, R37 ;  /* 0x0000001fff047819 */ /* 0x020fe20000011425 */
[----:B------:R-:W1:Y:S01]  /*27040*/  S2R R7, SR_TID.X ;  /* 0x0000000000077919 */ /* 0x000e620000002100 */
[----:B------:R-:W-:-:S03]  /*27050*/  LOP3.LUT P2, RZ, R23, 0x1, RZ, 0xc0, !PT ;  /* 0x0000000117ff7812 */ /* 0x000fc6000784c0ff */
[----:B------:R-:W-:Y:S01]  /*27060*/  STL [R1+0x42c], R4 ;  /* 0x00042c0401007387 */ /* 0x000fe20000100800 */
[----:B-1----:R-:W-:-:S05]  /*27070*/  IMAD.SHL.U32 R8, R7, 0x8, RZ ;  /* 0x0000000807087824 */ /* 0x002fca00078e00ff */
[----:B------:R-:W-:Y:S02]  /*27080*/  LOP3.LUT R8, R8, 0x38, RZ, 0xc0, !PT ;  /* 0x0000003808087812 */ /* 0x000fe400078ec0ff */
        /* <DEDUP_REMOVED lines=20> */
[----:B------:R-:W-:Y:S01]  /*271d0*/  UMOV UR4, 0xffffffff ;  /* 0xffffffff00047882 */ /* 0x000fe20000000000 */
[----:B------:R-:W-:Y:S02]  /*271e0*/  SHF.R.U32.HI R5, RZ, 0x3, R5 ;  /* 0x00000003ff057819 */ /* 0x000fe40000011605 */
[----:B------:R-:W-:-:S03]  /*271f0*/  LEA.HI.X R4, R2, UR5, R4, 0x1, P0 ;  /* 0x0000000502047c11 */ /* 0x000fc600080f0c04 */
[----:B------:R-:W-:Y:S02]  /*27200*/  IMAD.IADD R33, R33, 0x1, -R5 ;  /* 0x0000000121217824 */ /* 0x000fe400078e0a05 */
        /* <DEDUP_REMOVED lines=55> */
.L_x_12438:
        /* <DEDUP_REMOVED lines=10> */
.L_x_12285:
        /* <DEDUP_REMOVED lines=11> */
.L_x_12286:
[----:B0-----:R0:W5:Y:S01]  /*276d0*/  LDL.LU R3, [R1+0x40c] ;  /* 0x00040c0001037983 */ /* 0x0011620000300800 */
[C---:B------:R-:W-:Y:S01]  /*276e0*/  LOP3.LUT P2, RZ, R23.reuse, 0x8, RZ, 0xc0, !PT ;  /* 0x0000000817ff7812 */ /* 0x040fe2000784c0ff */
[----:B------:R0:W-:Y:S01]  /*276f0*/  SYNCS.ARRIVE.TRANS64.A1T0 RZ, [R17+URZ+0x22830], RZ ;  /* 0x022830ff11ff79a7 */ /* 0x0001e2000810003f */
[----:B------:R-:W-:-:S13]  /*27700*/  LOP3.LUT P1, RZ, R23, 0x4, RZ, 0xc0, !PT ;  /* 0x0000000417ff7812 */ /* 0x000fda000782c0ff */
[----:B------:R-:W-:Y:S05]  /*27710*/  WARPSYNC.ALL ;  /* 0x0000000000007948 */ /* 0x000fea0003800000 */
[----:B------:R-:W-:Y:S01]  /*27720*/  BAR.SYNC.DEFER_BLOCKING 0x8, 0x180 ;  /* 0x0206000000007b1d */ /* 0x000fe20000010000 */
[----:B------:R-:W-:Y:S02]  /*27730*/  LOP3.LUT P0, RZ, R23, 0x2, RZ, 0xc0, !PT ;  /* 0x0000000217ff7812 */ /* 0x000fe4000780c0ff */
[----:B------:R-:W-:Y:S02]  /*27740*/  SEL R0, RZ, 0x2, P2 ;  /* 0x00000002ff007807 */ /* 0x000fe40001000000 */
[----:B------:R-:W-:Y:S01]  /*27750*/  SEL R2, RZ, 0x4, P1 ;  /* 0x00000004ff027807 */ /* 0x000fe20000800000 */
[----:B------:R-:W-:Y:S01]  /*27760*/  ULDC.64 UR4, c[0x0][0xa00] ;  /* 0x0002800000047ab9 */ /* 0x000fe20000000a00 */
[----:B------:R-:W-:Y:S01]  /*27770*/  SEL R36, RZ, 0x8, P0 ;  /* 0x00000008ff247807 */ /* 0x000fe20000000000 */
[----:B------:R-:W-:Y:S01]  /*27780*/  BSSY B6, `(.L_x_12287) ;  /* 0x0000025000067945 */ /* 0x000fe20003800000 */
[----:B------:R-:W-:-:S02]  /*27790*/  IADD3 R0, R2, R0, R6 ;  /* 0x0000000002007210 */ /* 0x000fc40007ffe006 */
[----:B------:R-:W-:-:S03]  /*277a0*/  ISETP.NE.U32.AND P0, PT, RZ, UR4, PT ;  /* 0x00000004ff007c0c */ /* 0x000fc6000bf05070 */
[----:B------:R-:W-:Y:S01]  /*277b0*/  IMAD.IADD R36, R0, 0x1, R36 ;  /* 0x0000000100247824 */ /* 0x000fe200078e0224 */
[----:B------:R-:W-:Y:S01]  /*277c0*/  ISETP.NE.AND.EX P0, PT, RZ, UR5, PT, P0 ;  /* 0x00000005ff007c0c */ /* 0x000fe2000bf05300 */
[----:B------:R-:W-:Y:S01]  /*277d0*/  VIADD R0, R22, 0x18400 ;  /* 0x0001840016007836 */ /* 0x000fe20000000000 */
[----:B------:R-:W-:Y:S02]  /*277e0*/  ULDC.64 UR4, c[0x0][0x298] ;  /* 0x0000a60000047ab9 */ /* 0x000fe40000000a00 */
[----:B------:R-:W-:Y:S02]  /*277f0*/  SEL R2, R19, RZ, !P0 ;  /* 0x000000ff13027207 */ /* 0x000fe40004000000 */
[----:B------:R-:W-:Y:S02]  /*27800*/  LOP3.LUT P1, RZ, R0, 0x3ff, RZ, 0xc0, !PT ;  /* 0x000003ff00ff7812 */ /* 0x000fe4000782c0ff */
[----:B------:R-:W-:Y:S01]  /*27810*/  SHF.R.S32.HI R0, RZ, 0x1f, R19 ;  /* 0x0000001fff007819 */ /* 0x000fe20000011413 */
[----:B------:R-:W-:Y:S03]  /*27820*/  STL [R1+0x410], R2 ;  /* 0x0004100201007387 */ /* 0x000fe60000100800 */
[----:B------:R-:W-:-:S05]  /*27830*/  SEL R0, R0, RZ, !P0 ;  /* 0x000000ff00007207 */ /* 0x000fca0004000000 */
[----:B------:R1:W-:Y:S02]  /*27840*/  STL [R1+0x430], R0 ;  /* 0x0004300001007387 */ /* 0x0003e40000100800 */
[----:B-1---5:R-:W-:-:S05]  /*27850*/  SHF.R.S32.HI R0, RZ, 0x1f, R3 ;  /* 0x0000001fff007819 */ /* 0x022fca0000011403 */
[----:B------:R-:W-:-:S04]  /*27860*/  IMAD R0, R0, UR4, RZ ;  /* 0x0000000400007c24 */ /* 0x000fc8000f8e02ff */
[C---:B------:R-:W-:Y:S02]  /*27870*/  IMAD R0, R3.reuse, UR5, R0 ;  /* 0x0000000503007c24 */ /* 0x040fe4000f8e0200 */
[----:B------:R-:W-:-:S04]  /*27880*/  IMAD.WIDE.U32 R2, R3, UR4, RZ ;  /* 0x0000000403027c25 */ /* 0x000fc8000f8e00ff */
[----:B------:R-:W-:Y:S01]  /*27890*/  IMAD.IADD R0, R3, 0x1, R0 ;  /* 0x0000000103007824 */ /* 0x000fe200078e0200 */
[----:B------:R1:W-:Y:S04]  /*278a0*/  STL.64 [R1+0x418], R2 ;  /* 0x0004180201007387 */ /* 0x0003e80000100a00 */
[----:B------:R1:W-:Y:S01]  /*278b0*/  STL [R1+0x40c], R0 ;  /* 0x00040c0001007387 */ /* 0x0003e20000100800 */
[----:B------:R-:W-:Y:S05]  /*278c0*/  @!P1 BRA `(.L_x_12288) ;  /* 0x0000000000409947 */ /* 0x000fea0003800000 */
[----:B-1----:R-:W-:Y:S01]  /*278d0*/  MOV R2, 0x0 ;  /* 0x0000000000027802 */ /* 0x002fe20000000f00 */
        /* <DEDUP_REMOVED lines=15> */
.L_x_12288:
[----:B------:R-:W-:Y:S05]  /*279d0*/  BSYNC B6 ;  /* 0x0000000000067941 */ /* 0x000fea0003800000 */
.L_x_12287:
[----:B------:R-:W2:Y:S01]  /*279e0*/  LDL.LU R21, [R1+0x40c] ;  /* 0x00040c0001157983 */ /* 0x000ea20000300800 */
[----:B------:R-:W-:Y:S01]  /*279f0*/  ULDC.64 UR4, c[0x0][0x2d8] ;  /* 0x0000b60000047ab9 */ /* 0x000fe20000000a00 */
[----:B------:R-:W3:Y:S02]  /*27a00*/  LDC R7, c[0x0][0x448] ;  /* 0x00011200ff077b82 */ /* 0x000ee40000000800 */
[----:B-1----:R-:W2:Y:S04]  /*27a10*/  LDL.LU.64 R2, [R1+0x418] ;  /* 0x0004180001027983 */ /* 0x002ea80000300a00 */
[----:B------:R-:W4:Y:S04]  /*27a20*/  LDL.LU R4, [R1+0x430] ;  /* 0x0004300001047983 */ /* 0x000f280000300800 */
[----:B------:R-:W4:Y:S01]  /*27a30*/  LDL.LU R20, [R1+0x410] ;  /* 0x0004100001147983 */ /* 0x000f220000300800 */
[----:B------:R-:W-:-:S03]  /*27a40*/  IMAD R0, R28, UR4, RZ ;  /* 0x000000041c007c24 */ /* 0x000fc6000f8e02ff */
[----:B------:R1:W5:Y:S01]  /*27a50*/  LDL R8, [R1+0x408] ;  /* 0x0004080001087983 */ /* 0x0003620000100800 */
[----:B------:R-:W-:Y:S01]  /*27a60*/  IMAD R0, R18, UR5, R0 ;  /* 0x0000000512007c24 */ /* 0x000fe2000f8e0200 */
[----:B---3--:R-:W-:-:S13]  /*27a70*/  ISETP.NE.AND P0, PT, R7, 0x1, PT ;  /* 0x000000010700780c */ /* 0x008fda0003f05270 */
[----:B------:R-:W3:Y:S01]  /*27a80*/  @P0 LDC R6, c[0x0][0x44c] ;  /* 0x00011300ff060b82 */ /* 0x000ee20000000800 */
[----:B--2---:R-:W-:Y:S02]  /*27a90*/  IMAD.MOV.U32 R3, RZ, RZ, R21 ;  /* 0x000000ffff037224 */ /* 0x004fe400078e0015 */
[----:B------:R-:W2:Y:S01]  /*27aa0*/  S2R R21, SR_TID.X ;  /* 0x0000000000157919 */ /* 0x000ea20000002100 */
[----:B------:R-:W-:Y:S01]  /*27ab0*/  IMAD.WIDE.U32 R2, R18, UR4, R2 ;  /* 0x0000000412027c25 */ /* 0x000fe2000f8e0002 */
[----:B------:R-:W-:-:S03]  /*27ac0*/  ULDC.64 UR4, c[0x0][0x2e0] ;  /* 0x0000b80000047ab9 */ /* 0x000fc60000000a00 */
[----:B------:R-:W-:Y:S02]  /*27ad0*/  IMAD.IADD R3, R3, 0x1, R0 ;  /* 0x0000000103037824 */ /* 0x000fe400078e0200 */
[----:B----4-:R-:W-:Y:S02]  /*27ae0*/  IMAD R0, R4, UR4, RZ ;  /* 0x0000000404007c24 */ /* 0x010fe4000f8e02ff */
[----:B------:R-:W-:-:S04]  /*27af0*/  IMAD.WIDE.U32 R2, R20, UR4, R2 ;  /* 0x0000000414027c25 */ /* 0x000fc8000f8e0002 */
[----:B------:R-:W-:Y:S01]  /*27b00*/  IMAD R0, R20, UR5, R0 ;  /* 0x0000000514007c24 */ /* 0x000fe2000f8e0200 */
[----:B------:R-:W4:Y:S01]  /*27b10*/  S2R R10, SR_TID.X ;  /* 0x00000000000a7919 */ /* 0x000f220000002100 */
[----:B------:R-:W-:Y:S02]  /*27b20*/  ULDC.64 UR4, c[0x0][0x2d0] ;  /* 0x0000b40000047ab9 */ /* 0x000fe40000000a00 */
[----:B------:R-:W-:Y:S01]  /*27b30*/  IMAD.IADD R3, R3, 0x1, R0 ;  /* 0x0000000103037824 */ /* 0x000fe200078e0200 */
[----:B------:R-:W0:Y:S01]  /*27b40*/  S2R R20, SR_TID.X ;  /* 0x0000000000147919 */ /* 0x000e220000002100 */
[----:B------:R-:W1:Y:S01]  /*27b50*/  @P0 LDC R0, c[0x0][0x450] ;  /* 0x00011400ff000b82 */ /* 0x000e620000000800 */
[----:B--2---:R-:W-:-:S04]  /*27b60*/  LOP3.LUT R21, R21, 0x7f, RZ, 0xc0, !PT ;  /* 0x0000007f15157812 */ /* 0x004fc800078ec0ff */
[----:B------:R-:W-:Y:S01]  /*27b70*/  SHF.R.U32.HI R21, RZ, 0x3, R21 ;  /* 0x00000003ff157819 */ /* 0x000fe20000011615 */
[----:B0-----:R-:W-:-:S05]  /*27b80*/  IMAD.SHL.U32 R20, R20, 0x10, RZ ;  /* 0x0000001014147824 */ /* 0x001fca00078e00ff */
[----:B------:R-:W-:-:S05]  /*27b90*/  LOP3.LUT R20, R21, 0x70, R20, 0xf8, !PT ;  /* 0x0000007015147812 */ /* 0x000fca00078ef814 */
[----:B------:R-:W-:Y:S02]  /*27ba0*/  IMAD.IADD R5, R20, 0x1, R35 ;  /* 0x0000000114057824 */ /* 0x000fe400078e0223 */
[----:B------:R0:W5:Y:S02]  /*27bb0*/  LDL R20, [R1+0x404] ;  /* 0x0004040001147983 */ /* 0x0001640000100800 */
[----:B---3--:R-:W-:Y:S01]  /*27bc0*/  @P0 IMAD.HI.U32 R6, R5, R6, RZ ;  /* 0x0000000605060227 */ /* 0x008fe200078e00ff */
[----:B------:R-:W-:-:S04]  /*27bd0*/  MOV R4, R5 ;  /* 0x0000000500047202 */ /* 0x000fc80000000f00 */
[----:B-1----:R-:W-:-:S05]  /*27be0*/  @P0 SHF.R.U32.HI R4, RZ, R0, R6 ;  /* 0x00000000ff040219 */ /* 0x002fca0000011606 */
        /* <DEDUP_REMOVED lines=13> */
[----:B----4-:R-:W-:Y:S01]  /*27cc0*/  IMAD.SHL.U32 R9, R10, 0x8, RZ ;  /* 0x000000080a097824 */ /* 0x010fe200078e00ff */
        /* <DEDUP_REMOVED lines=9> */
[----:B0-----:R-:W-:Y:S10]  /*27d60*/  BRA.DIV UR5, `(.L_x_12289) ;  /* 0x0000005205ac7947 */ /* 0x001ff4000b800000 */
        /* <DEDUP_REMOVED lines=66> */
[----:B------:R-:W2:Y:S04]  /*28190*/  SHFL.IDX PT, R4, R4, 0x7, 0x181f ;  /* 0x00f81f0004047f89 */ /* 0x000ea800000e0000 */
[----:B------:R-:W3:Y:S01]  /*281a0*/  SHFL.IDX PT, R0, R0, 0x7, 0x181f ;  /* 0x00f81f0000007f89 */ /* 0x000ee200000e0000 */
[----:B0-----:R-:W-:-:S05]  /*281b0*/  @!P0 LEA R3, P2, R9, R3, 0x1 ;  /* 0x0000000309038211 */ /* 0x001fca00078408ff */
[----:B-1----:R-:W-:-:S05]  /*281c0*/  @!P0 IMAD.X R2, RZ, RZ, R2, P2 ;  /* 0x000000ffff028224 */ /* 0x002fca00010e0602 */
[----:B------:R-:W-:-:S04]  /*281d0*/  @!P0 LOP3.LUT R3, R3, R2, RZ, 0x3c, !PT ;  /* 0x0000000203038212 */ /* 0x000fc800078e3cff */
[----:B------:R-:W-:-:S04]  /*281e0*/  @!P0 LOP3.LUT R2, R3, R2, RZ, 0x3c, !PT ;  /* 0x0000000203028212 */ /* 0x000fc800078e3cff */
[----:B------:R-:W-:-:S05]  /*281f0*/  @!P0 LOP3.LUT R3, R3, R2, RZ, 0x3c, !PT ;  /* 0x0000000203038212 */ /* 0x000fca00078e3cff */
[----:B--23--:R1:W-:Y:S02]  /*28200*/  @!P0 LDGSTS.E.BYPASS.LTC128B.128 [R8+0x1b400], desc[UR42][R2.64], !P1 ;  /* 0x1b40000002088fae */ /* 0x00c3e4000c901d6a */
.L_x_12455:
        /* <DEDUP_REMOVED lines=10> */
.L_x_12290:
        /* <DEDUP_REMOVED lines=18> */
.L_x_12456:
[----:B------:R-:W-:Y:S05]  /*283d0*/  BSYNC B0 ;  /* 0x0000000000007941 */ /* 0x000fea0003800000 */
.L_x_12291:
[----:B------:R-:W-:-:S05]  /*283e0*/  IMAD.U32 R0, RZ, RZ, UR38 ;  /* 0x00000026ff007e24 */ /* 0x000fca000f8e00ff */
[----:B------:R-:W-:-:S13]  /*283f0*/  ISETP.NE.AND P0, PT, R0, 0x3, PT ;  /* 0x000000030000780c */ /* 0x000fda0003f05270 */
[----:B------:R-:W-:Y:S05]  /*28400*/  @!P0 BRA `(.L_x_12293) ;  /* 0x0000000000048947 */ /* 0x000fea0003800000 */
[----:B------:R-:W-:Y:S01]  /*28410*/  BPT.TRAP 0x1 ;  /* 0x000000040000795c */ /* 0x000fe20000300000 */
.L_x_12293:
[----:B------:R-:W-:Y:S01]  /*28420*/  SHF.L.U32 R0, R26, 0x1f, RZ ;  /* 0x0000001f1a007819 */ /* 0x000fe200000006ff */
[----:B------:R-:W-:Y:S03]  /*28430*/  BSSY B0, `(.L_x_12294) ;  /* 0x0000003000007945 */ /* 0x000fe60003800000 */
[----:B------:R-:W1:Y:S02]  /*28440*/  SYNCS.PHASECHK.TRANS64.TRYWAIT P0, [R17+URZ+0x22860], R0 ;  /* 0x02286000110075a7 */ /* 0x000e64000800017f */
[----:B-1----:R-:W-:Y:S05]  /*28450*/  @!P0 BRA `(.L_x_12295) ;  /* 0x0000005400a88947 */ /* 0x002fea0003800000 */
.L_x_12457:
[----:B------:R-:W-:Y:S05]  /*28460*/  BSYNC B0 ;  /* 0x0000000000007941 */ /* 0x000fea0003800000 */
.L_x_12294:
[----:B0-----:R-:W1:Y:S01]  /*28470*/  LDL.LU R3, [R1+0x428] ;  /* 0x0004280001037983 */ /* 0x001e620000300800 */
[----:B------:R-:W-:-:S03]  /*28480*/  ULDC.64 UR4, c[0x0][0x328] ;  /* 0x0000ca0000047ab9 */ /* 0x000fc60000000a00 */
[----:B------:R-:W2:Y:S04]  /*28490*/  LDL.LU R2, [R1+0x400] ;  /* 0x0004000001027983 */ /* 0x000ea80000300800 */
[----:B------:R-:W3:Y:S01]  /*284a0*/  LDL.LU R4, [R1+0x42c] ;  /* 0x00042c0001047983 */ /* 0x000ee20000300800 */
[----:B-1----:R-:W-:-:S04]  /*284b0*/  IMAD R0, R3, UR4, RZ ;  /* 0x0000000403007c24 */ /* 0x002fc8000f8e02ff */
        /* <DEDUP_REMOVED lines=20> */
[----:B------:R-:W-:Y:S01]  /*28600*/  LOP3.LUT R7, R36, 0x1, RZ, 0xc0, !PT ;  /* 0x0000000124077812 */ /* 0x000fe200078ec0ff */
[----:B------:R-:W-:Y:S01]  /*28610*/  IMAD R4, R4, 0x2, R22 ;  /* 0x0000000204047824 */ /* 0x000fe200078e0216 */
[C---:B------:R-:W-:Y:S01]  /*28620*/  LOP3.LUT P2, RZ, R36.reuse, 0x2, RZ, 0xc0, !PT ;  /* 0x0000000224ff7812 */ /* 0x040fe2000784c0ff */
[----:B------:R-:W1:Y:S01]  /*28630*/  SHFL.IDX PT, R14, R5, RZ, 0x181f ;  /* 0x00181fff050e7589 */ /* 0x000e6200000e0000 */
[----:B------:R-:W-:Y:S02]  /*28640*/  ISETP.NE.U32.AND P3, PT, R7, 0x1, PT ;  /* 0x000000010700780c */ /* 0x000fe40003f65070 */
[----:B------:R-:W-:Y:S01]  /*28650*/  LOP3.LUT P1, RZ, R36, 0x4, RZ, 0xc0, !PT ;  /* 0x0000000424ff7812 */ /* 0x000fe2000782c0ff */
[----:B------:R-:W2:Y:S03]  /*28660*/  SHFL.IDX PT, R3, R6, RZ, 0x181f ;  /* 0x00181fff06037589 */ /* 0x000ea600000e0000 */
[----:B------:R-:W-:Y:S01]  /*28670*/  ISETP.LT.OR P4, PT, R33, 0x1, !P1 ;  /* 0x000000012100780c */ /* 0x000fe20004f81670 */
[----:B0-----:R-:W-:-:S05]  /*28680*/  IMAD.SHL.U32 R2, R2, 0x8, RZ ;  /* 0x0000000802027824 */ /* 0x001fca00078e00ff */
        /* <DEDUP_REMOVED lines=62> */
.L_x_12471:
        /* <DEDUP_REMOVED lines=15> */
.L_x_12297:
        /* <DEDUP_REMOVED lines=11> */
.L_x_12298:
[----:B------:R-:W2:Y:S01]  /*28c10*/  LDL.LU R2, [R1+0x420] ;  /* 0x0004200001027983 */ /* 0x000ea20000300800 */
[----:B------:R0:W-:Y:S01]  /*28c20*/  SYNCS.ARRIVE.TRANS64.A1T0 RZ, [R17+URZ+0x22850], RZ ;  /* 0x022850ff11ff79a7 */ /* 0x0001e2000810003f */
[----:B------:R-:W-:Y:S01]  /*28c30*/  BSSY B0, `(.L_x_12299) ;  /* 0x00000e0000007945 */ /* 0x000fe20003800000 */
[----:B--2---:R-:W-:-:S05]  /*28c40*/  VIADD R10, R2, 0xfffffffe ;  /* 0xfffffffe020a7836 */ /* 0x004fca0000000000 */
[----:B------:R-:W-:-:S13]  /*28c50*/  ISETP.GE.AND P0, PT, R10, R32, PT ;  /* 0x000000200a00720c */ /* 0x000fda0003f06270 */
[----:B0-----:R-:W-:Y:S05]  /*28c60*/  @!P0 BRA `(.L_x_12300) ;  /* 0x0000000c00708947 */ /* 0x001fea0003800000 */
.L_x_12313:
[----:B0-----:R-:W0:Y:S01]  /*28c70*/  S2R R2, SR_TID.X ;  /* 0x0000000000027919 */ /* 0x001e220000002100 */
[----:B------:R-:W1:Y:S01]  /*28c80*/  LDC R6, c[0x0][0x430] ;  /* 0x00010c00ff067b82 */ /* 0x000e620000000800 */
[----:B------:R-:W-:Y:S01]  /*28c90*/  IMAD R7, R10, 0x60, R31 ;  /* 0x000000600a077824 */ /* 0x000fe200078e021f */
[----:B--2---:R-:W2:Y:S01]  /*28ca0*/  S2R R3, SR_TID.X ;  /* 0x0000000000037919 */ /* 0x004ea20000002100 */
[----:B------:R-:W-:Y:S02]  /*28cb0*/  IMAD.U32 R12, RZ, RZ, UR38 ;  /* 0x00000026ff0c7e24 */ /* 0x000fe4000f8e00ff */
[----:B------:R-:W-:Y:S01]  /*28cc0*/  VIADD R25, R25, 0x1 ;  /* 0x0000000119197836 */ /* 0x000fe20000000000 */
[----:B-1----:R-:W-:Y:S02]  /*28cd0*/  ISETP.NE.AND P0, PT, R6, 0x1, PT ;  /* 0x000000010600780c */ /* 0x002fe40003f05270 */
[----:B0-----:R-:W-:Y:S01]  /*28ce0*/  LOP3.LUT R2, R2, 0x7f, RZ, 0xc0, !PT ;  /* 0x0000007f02027812 */ /* 0x001fe200078ec0ff */
[----:B--23--:R-:W-:-:S03]  /*28cf0*/  IMAD.SHL.U32 R4, R3, 0x10, RZ ;  /* 0x0000001003047824 */ /* 0x00cfc600078e00ff */
[----:B------:R-:W-:-:S07]  /*28d00*/  SHF.R.U32.HI R2, RZ, 0x3, R2 ;  /* 0x00000003ff027819 */ /* 0x000fce0000011602 */
[----:B------:R-:W0:Y:S01]  /*28d10*/  @P0 LDC R3, c[0x0][0x438] ;  /* 0x00010e00ff030b82 */ /* 0x000e220000000800 */
[----:B------:R-:W-:-:S04]  /*28d20*/  LOP3.LUT R4, R2, 0x70, R4, 0xf8, !PT ;  /* 0x0000007002047812 */ /* 0x000fc800078ef804 */
[----:B------:R-:W-:-:S03]  /*28d30*/  ISETP.GT.U32.AND P1, PT, R4, 0x5f, PT ;  /* 0x0000005f0400780c */ /* 0x000fc60003f24070 */
[----:B------:R-:W1:Y:S01]  /*28d40*/  @P0 LDC R2, c[0x0][0x434] ;  /* 0x00010d00ff020b82 */ /* 0x000e620000000800 */
[----:B------:R-:W-:-:S04]  /*28d50*/  IMAD.IADD R7, R4, 0x1, R7 ;  /* 0x0000000104077824 */ /* 0x000fc800078e0207 */
[----:B------:R-:W-:-:S05]  /*28d60*/  IMAD.MOV.U32 R11, RZ, RZ, R7 ;  /* 0x000000ffff0b7224 */ /* 0x000fca00078e0007 */
[----:B------:R-:W2:Y:S08]  /*28d70*/  @!P1 LDC.64 R4, c[0x0][0x428] ;  /* 0x00010a00ff049b82 */ /* 0x000eb00000000a00 */
[----:B------:R-:W3:Y:S01]  /*28d80*/  @!P1 LDC.64 R8, c[0x0][0x418] ;  /* 0x00010600ff089b82 */ /* 0x000ee20000000a00 */
[----:B-1----:R-:W-:-:S05]  /*28d90*/  @P0 IMAD.HI.U32 R2, R7, R2, RZ ;  /* 0x0000000207020227 */ /* 0x002fca00078e00ff */
[----:B0-----:R-:W-:-:S04]  /*28da0*/  @P0 SHF.R.U32.HI R11, RZ, R3, R2 ;  /* 0x00000003ff0b0219 */ /* 0x001fc80000011602 */
[--C-:B------:R-:W-:Y:S01]  /*28db0*/  @!P1 SHF.R.S32.HI R3, RZ, 0x1f, R11.reuse ;  /* 0x0000001fff039819 */ /* 0x100fe2000001140b */
[----:B------:R-:W-:-:S04]  /*28dc0*/  @!P1 IMAD.MOV.U32 R2, RZ, RZ, R11 ;  /* 0x000000ffff029224 */ /* 0x000fc800078e000b */
[----:B--2---:R-:W-:-:S04]  /*28dd0*/  @!P1 IMAD.WIDE.U32 R2, R29, R4, R2 ;  /* 0x000000041d029225 */ /* 0x004fc800078e0002 */
[----:B------:R-:W-:Y:S01]  /*28de0*/  @!P1 IMAD R4, R34, R4, RZ ;  /* 0x0000000422049224 */ /* 0x000fe200078e02ff */
[----:B---3--:R-:W-:-:S03]  /*28df0*/  @!P1 LEA R8, P0, R2, R8, 0x2 ;  /* 0x0000000802089211 */ /* 0x008fc600078010ff */
[----:B------:R-:W-:-:S04]  /*28e00*/  @!P1 IMAD R5, R29, R5, R4 ;  /* 0x000000051d059224 */ /* 0x000fc800078e0204 */
[----:B------:R-:W-:Y:S01]  /*28e10*/  @!P1 IMAD.IADD R3, R5, 0x1, R3 ;  /* 0x0000000105039824 */ /* 0x000fe200078e0203 */
[----:B------:R-:W-:-:S04]  /*28e20*/  MOV R5, RZ ;  /* 0x000000ff00057202 */ /* 0x000fc80000000f00 */
[----:B------:R-:W-:Y:S01]  /*28e30*/  @!P1 LEA.HI.X R9, R2, R9, R3, 0x2, P0 ;  /* 0x0000000902099211 */ /* 0x000fe200000f1403 */
[----:B------:R-:W-:Y:S01]  /*28e40*/  IMAD.MOV R2, RZ, RZ, -R11 ;  /* 0x000000ffff027224 */ /* 0x000fe200078e0a0b */
[----:B------:R-:W-:-:S03]  /*28e50*/  ISETP.NE.AND P0, PT, R25, 0x2, PT ;  /* 0x000000021900780c */ /* 0x000fc60003f05270 */
[----:B------:R0:W5:Y:S01]  /*28e60*/  @!P1 LDG.E R5, desc[UR42][R8.64] ;  /* 0x0000002a08059981 */ /* 0x000162000c1e1900 */
[----:B------:R-:W-:Y:S01]  /*28e70*/  ISETP.NE.AND P1, PT, R12, 0x3, PT ;  /* 0x000000030c00780c */ /* 0x000fe20003f25270 */
[----:B------:R-:W-:Y:S05]  /*28e80*/  YIELD ;  /* 0x0000000000007946 */ /* 0x000fea0003800000 */
[----:B------:R-:W-:Y:S01]  /*28e90*/  SEL R3, RZ, 0x1, P0 ;  /* 0x00000001ff037807 */ /* 0x000fe20000000000 */
[----:B------:R-:W-:Y:S01]  /*28ea0*/  IMAD R6, R6, R2, R7 ;  /* 0x0000000206067224 */ /* 0x000fe200078e0207 */
[----:B------:R-:W-:Y:S02]  /*28eb0*/  SEL R25, R25, RZ, P0 ;  /* 0x000000ff19197207 */ /* 0x000fe40000000000 */
[----:B------:R-:W-:Y:S01]  /*28ec0*/  LOP3.LUT R26, R26, R3, RZ, 0x3c, !PT ;  /* 0x000000031a1a7212 */ /* 0x000fe200078e3cff */
[----:B------:R-:W-:-:S02]  /*28ed0*/  IMAD.MOV.U32 R3, RZ, RZ, R10 ;  /* 0x000000ffff037224 */ /* 0x000fc400078e000a */
[----:B------:R-:W-:-:S03]  /*28ee0*/  VIADD R10, R10, 0xffffffff ;  /* 0xffffffff0a0a7836 */ /* 0x000fc60000000000 */
[----:B------:R-:W-:Y:S01]  /*28ef0*/  ISETP.GT.AND P2, PT, R3, R32, PT ;  /* 0x000000200300720c */ /* 0x000fe20003f44270 */
[----:B0-----:R-:W-:-:S12]  /*28f00*/  @!P1 BRA `(.L_x_12301) ;  /* 0x0000000000049947 */ /* 0x001fd80003800000 */
[----:B------:R-:W-:Y:S01]  /*28f10*/  BPT.TRAP 0x1 ;  /* 0x000000040000795c */ /* 0x000fe20000300000 */
.L_x_12301:
[----:B------:R-:W-:Y:S01]  /*28f20*/  IMAD R4, R25, 0x8, R22 ;  /* 0x0000000819047824 */ /* 0x000fe200078e0216 */
[----:B------:R-:W-:Y:S01]  /*28f30*/  SHF.L.U32 R21, R26, 0x1f, RZ ;  /* 0x0000001f1a157819 */ /* 0x000fe200000006ff */
[----:B------:R-:W-:Y:S01]  /*28f40*/  BSSY B1, `(.L_x_12302) ;  /* 0x0000004000017945 */ /* 0x000fe20003800000 */
[----:B------:R-:W-:Y:S02]  /*28f50*/  SHF.R.S32.HI R17, RZ, 0x1f, R6 ;  /* 0x0000001fff117819 */ /* 0x000fe40000011406 */
[----:B------:R-:W0:Y:S02]  /*28f60*/  SYNCS.PHASECHK.TRANS64.TRYWAIT P0, [R4+URZ+0x22840], R21 ;  /* 0x02284015040075a7 */ /* 0x000e24000800017f */
[----:B0-----:R-:W-:Y:S05]  /*28f70*/  @!P0 BRA `(.L_x_12303) ;  /* 0x00000054003c8947 */ /* 0x001fea0003800000 */
.L_x_12472:
[----:B------:R-:W-:Y:S05]  /*28f80*/  BSYNC B1 ;  /* 0x0000000000017941 */ /* 0x000fea0003800000 */
.L_x_12302:
        /* <DEDUP_REMOVED lines=52> */
.L_x_12486:
        /* <DEDUP_REMOVED lines=8> */
.L_x_12305:
        /* <DEDUP_REMOVED lines=11> */
.L_x_12306:
[----:B------:R2:W-:Y:S01]  /*29400*/  SYNCS.ARRIVE.TRANS64.A1T0 RZ, [R4+URZ+0x22830], RZ ;  /* 0x022830ff04ff79a7 */ /* 0x0005e2000810003f */
[----:B------:R-:W-:Y:S05]  /*29410*/  @!P3 BRA `(.L_x_12307) ;  /* 0x000000000004b947 */ /* 0x000fea0003800000 */
[----:B------:R-:W-:Y:S01]  /*29420*/  BPT.TRAP 0x1 ;  /* 0x000000040000795c */ /* 0x000fe20000300000 */
.L_x_12307:
[----:B------:R-:W3:Y:S01]  /*29430*/  SYNCS.PHASECHK.TRANS64.TRYWAIT P0, [R4+URZ+0x22860], R21 ;  /* 0x02286015040075a7 */ /* 0x000ee2000800017f */
[----:B------:R-:W-:Y:S04]  /*29440*/  BSSY B1, `(.L_x_12308) ;  /* 0x0000002000017945 */ /* 0x000fe80003800000 */
[----:B---3--:R-:W-:Y:S05]  /*29450*/  @!P0 BRA `(.L_x_12309) ;  /* 0x0000005400bc8947 */ /* 0x008fea0003800000 */
.L_x_12487:
[----:B------:R-:W-:Y:S05]  /*29460*/  BSYNC B1 ;  /* 0x0000000000017941 */ /* 0x000fea0003800000 */
.L_x_12308:
        /* <DEDUP_REMOVED lines=68> */
.L_x_12501:
        /* <DEDUP_REMOVED lines=11> */
.L_x_12311:
        /* <DEDUP_REMOVED lines=11> */
.L_x_12312:
[----:B------:R0:W-:Y:S01]  /*29a10*/  SYNCS.ARRIVE.TRANS64.A1T0 RZ, [R4+URZ+0x22850], RZ ;  /* 0x022850ff04ff79a7 */ /* 0x0001e2000810003f */
[----:B------:R-:W-:Y:S05]  /*29a20*/  @P2 BRA `(.L_x_12313) ;  /* 0xfffffff000902947 */ /* 0x000fea000383ffff */
.L_x_12300:
[----:B------:R-:W-:Y:S05]  /*29a30*/  BSYNC B0 ;  /* 0x0000000000007941 */ /* 0x000fea0003800000 */
.L_x_12299:
[----:B------:R-:W1:Y:S01]  /*29a40*/  S2R R2, SR_TID.X ;  /* 0x0000000000027919 */ /* 0x000e620000002100 */
[----:B------:R-:W-:Y:S01]  /*29a50*/  VIADD R25, R25, 0x1 ;  /* 0x0000000119197836 */ /* 0x000fe20000000000 */
[----:B------:R-:W-:Y:S04]  /*29a60*/  BSSY B0, `(.L_x_12314) ;  /* 0x0000012000007945 */ /* 0x000fe80003800000 */
[----:B------:R-:W-:-:S04]  /*29a70*/  ISETP.NE.AND P0, PT, R25, 0x2, PT ;  /* 0x000000021900780c */ /* 0x000fc80003f05270 */
[----:B------:R-:W-:Y:S02]  /*29a80*/  SEL R5, RZ, 0x1, P0 ;  /* 0x00000001ff057807 */ /* 0x000fe40000000000 */
        /* <DEDUP_REMOVED lines=15> */
.L_x_12315:
[----:B------:R-:W-:Y:S05]  /*29b80*/  BSYNC B0 ;  /* 0x0000000000007941 */ /* 0x000fea0003800000 */
.L_x_12314:
[----:B------:R-:W-:Y:S02]  /*29b90*/  LOP3.LUT R26, R26, R5, RZ, 0x3c, !PT ;  /* 0x000000051a1a7212 */ /* 0x000fe400078e3cff */
[----:B------:R-:W-:-:S07]  /*29ba0*/  SEL R25, R25, RZ, P0 ;  /* 0x000000ff19197207 */ /* 0x000fce0000000000 */
.L_x_12274:
[----:B------:R-:W-:Y:S05]  /*29bb0*/  BSYNC B7 ;  /* 0x0000000000077941 */ /* 0x000fea0003800000 */
.L_x_12272:
        /* <DEDUP_REMOVED lines=11> */
.L_x_12316:
        /* <DEDUP_REMOVED lines=10> */
[----:B------:R-:W4:Y:S01]  /*29d10*/  @!P1 LDG.E R2, desc[UR42][R2.64] ;  /* 0x0000002a02029981 */ /* 0x000f22000c1e1900 */
[----:B------:R-:W-:Y:S01]  /*29d20*/  IMAD.MOV.U32 R5, RZ, RZ, RZ ;  /* 0x000000ffff057224 */ /* 0x000fe200078e00ff */
[C---:B------:R-:W-:Y:S02]  /*29d30*/  ISETP.GE.U32.AND P2, PT, R8.reuse, 0x2, PT ;  /* 0x000000020800780c */ /* 0x040fe40003f46070 */
[C---:B------:R-:W-:Y:S01]  /*29d40*/  ISETP.GE.U32.AND P3, PT, R8.reuse, 0x4, PT ;  /* 0x000000040800780c */ /* 0x040fe20003f66070 */
[----:B------:R-:W-:Y:S01]  /*29d50*/  SHFL.IDX PT, R0, R16, RZ, 0x1f ;  /* 0x00001fff10007589 */ /* 0x000fe200000e0000 */
[C---:B------:R-:W-:Y:S02]  /*29d60*/  ISETP.GE.U32.AND P4, PT, R8.reuse, 0x8, PT ;  /* 0x000000080800780c */ /* 0x040fe40003f86070 */
[C---:B------:R-:W-:Y:S01]  /*29d70*/  ISETP.GE.U32.AND P5, PT, R8.reuse, 0x10, PT ;  /* 0x000000100800780c */ /* 0x040fe20003fa6070 */
[----:B0-23--:R-:W-:Y:S01]  /*29d80*/  SHFL.IDX PT, R4, R16, 0x1, 0x1f ;  /* 0x00201f0010047f89 */ /* 0x00dfe200000e0000 */
        /* <DEDUP_REMOVED lines=18> */
.L_x_12511:
[----:B------:R-:W-:Y:S02]  /*29eb0*/  ULDC UR4, c[0x0][0xc38] ;  /* 0x00030e0000047ab9 */ /* 0x000fe40000000800 */
[----:B------:R-:W-:-:S04]  /*29ec0*/  IMAD.U32 R7, RZ, RZ, UR4 ;  /* 0x00000004ff077e24 */ /* 0x000fc8000f8e00ff */
[----:B-1----:R-:W-:-:S04]  /*29ed0*/  IMAD R14, R14, R7, RZ ;  /* 0x000000070e0e7224 */ /* 0x002fc800078e02ff */
[----:B------:R-:W-:-:S05]  /*29ee0*/  IMAD.IADD R9, R4, 0x1, R14 ;  /* 0x0000000104097824 */ /* 0x000fca00078e020e */
[----:B------:R-:W-:-:S13]  /*29ef0*/  ISETP.GT.AND P6, PT, R9, R0, PT ;  /* 0x000000000900720c */ /* 0x000fda0003fc4270 */
[----:B------:R-:W-:Y:S05]  /*29f00*/  @P6 BRA `(.L_x_12319) ;  /* 0x00000000009c6947 */ /* 0x000fea0003800000 */
.L_x_12324:
        /* <DEDUP_REMOVED lines=14> */
.L_x_12322:
[----:B------:R-:W-:Y:S05]  /*29ff0*/  BSYNC B0 ;  /* 0x0000000000007941 */ /* 0x000fea0003800000 */
.L_x_12321:
        /* <DEDUP_REMOVED lines=17> */
[----:B------:R0:W1:Y:S02]  /*2a110*/  SHFL.IDX PT, R14, R2, 0x1f, 0x1f ;  /* 0x03e01f00020e7f89 */ /* 0x00006400000e0000 */
.L_x_12519:
[----:B------:R-:W-:Y:S02]  /*2a120*/  ULDC UR4, c[0x0][0xc38] ;  /* 0x00030e0000047ab9 */ /* 0x000fe40000000800 */
[----:B------:R-:W-:-:S04]  /*2a130*/  IMAD.U32 R7, RZ, RZ, UR4 ;  /* 0x00000004ff077e24 */ /* 0x000fc8000f8e00ff */
[----:B-1----:R-:W-:-:S04]  /*2a140*/  IMAD R14, R14, R7, RZ ;  /* 0x000000070e0e7224 */ /* 0x002fc800078e02ff */
[----:B------:R-:W-:-:S05]  /*2a150*/  IMAD.IADD R9, R14, 0x1, R9 ;  /* 0x000000010e097824 */ /* 0x000fca00078e0209 */
[----:B------:R-:W-:-:S13]  /*2a160*/  ISETP.GT.AND P6, PT, R9, R0, PT ;  /* 0x000000000900720c */ /* 0x000fda0003fc4270 */
[----:B------:R-:W-:Y:S05]  /*2a170*/  @!P6 BRA `(.L_x_12324) ;  /* 0xfffffffc0064e947 */ /* 0x000fea000383ffff */
.L_x_12319:
        /* <DEDUP_REMOVED lines=8> */
.L_x_12523:
[----:B------:R-:W-:Y:S01]  /*2a200*/  ISETP.NE.AND P0, PT, R3, RZ, PT ;  /* 0x000000ff0300720c */ /* 0x000fe20003f05270 */
[----:B------:R-:W-:-:S12]  /*2a210*/  IMAD.MOV.U32 R14, RZ, RZ, RZ ;  /* 0x000000ffff0e7224 */ /* 0x000fd800078e00ff */
[----:B------:R-:W-:Y:S05]  /*2a220*/  @!P0 BRA `(.L_x_12326) ;  /* 0x0000000000108947 */ /* 0x000fea0003800000 */
[----:B------:R-:W-:Y:S01]  /*2a230*/  UMOV UR4, 0xffffffff ;  /* 0xffffffff00047882 */ /* 0x000fe20000000000 */
[----:B------:R-:W-:Y:S02]  /*2a240*/  VIADD R12, R4, 0xffffffff ;  /* 0xffffffff040c7836 */ /* 0x000fe40000000000 */
[----:B------:R-:W-:Y:S05]  /*2a250*/  BRA.DIV UR4, `(.L_x_12327) ;  /* 0x0000005a04407947 */ /* 0x000fea000b800000 */
[----:B------:R3:W4:Y:S02]  /*2a260*/  SHFL.IDX PT, R14, R2, R12, 0x1f ;  /* 0x00001f0c020e7589 */ /* 0x00072400000e0000 */
.L_x_12326:
[----:B0--3--:R-:W0:Y:S01]  /*2a270*/  LDC.64 R2, c[0x0][0xc90] ;  /* 0x00032400ff027b82 */ /* 0x009e220000000a00 */
[----:B------:R-:W-:-:S04]  /*2a280*/  IMAD.IADD R19, R4, 0x1, R19 ;  /* 0x0000000104137824 */ /* 0x000fc800078e0213 */
[----:B0-----:R-:W-:-:S05]  /*2a290*/  IMAD.WIDE R2, R19, 0x4, R2 ;  /* 0x0000000413027825 */ /* 0x001fca00078e0202 */
[----:B------:R0:W1:Y:S01]  /*2a2a0*/  LDG.E R6, desc[UR42][R2.64] ;  /* 0x0000002a02067981 */ /* 0x000062000c1e1900 */
[----:B----4-:R-:W-:Y:S02]  /*2a2b0*/  IMAD R16, R14, R7, R16 ;  /* 0x000000070e107224 */ /* 0x010fe400078e0210 */
[----:B0-----:R-:W-:Y:S02]  /*2a2c0*/  IMAD.MOV.U32 R2, RZ, RZ, RZ ;  /* 0x000000ffff027224 */ /* 0x001fe400078e00ff */
[----:B-12---:R-:W-:-:S05]  /*2a2d0*/  IMAD R4, R5, R6, RZ ;  /* 0x0000000605047224 */ /* 0x006fca00078e02ff */
        /* <DEDUP_REMOVED lines=59> */
.L_x_12320:
[----:B------:R-:W-:Y:S01]  /*2a690*/  UMOV UR4, URZ ;  /* 0x0000003f00047c82 */ /* 0x000fe20008000000 */
[----:B------:R-:W-:Y:S01]  /*2a6a0*/  UMOV UR5, URZ ;  /* 0x0000003f00057c82 */ /* 0x000fe20008000000 */
[----:B------:R-:W-:Y:S01]  /*2a6b0*/  ULDC UR6, c[0x0][0xc3c] ;  /* 0x00030f0000067ab9 */ /* 0x000fe20000000800 */
[----:B------:R-:W-:Y:S02]  /*2a6c0*/  IMAD.MOV.U32 R16, RZ, RZ, R0 ;  /* 0x000000ffff107224 */ /* 0x000fe400078e0000 */
[----:B------:R-:W-:Y:S02]  /*2a6d0*/  IMAD.U32 R17, RZ, RZ, UR4 ;  /* 0x00000004ff117e24 */ /* 0x000fe4000f8e00ff */
[----:B------:R-:W-:Y:S02]  /*2a6e0*/  IMAD.U32 R18, RZ, RZ, UR5 ;  /* 0x00000005ff127e24 */ /* 0x000fe4000f8e00ff */
[----:B------:R-:W-:-:S07]  /*2a6f0*/  IMAD.U32 R19, RZ, RZ, UR6 ;  /* 0x00000006ff137e24 */ /* 0x000fce000f8e00ff */
.L_x_12328:
        /* <DEDUP_REMOVED lines=10> */
.L_x_12317:
[----:B------:R-:W-:Y:S02]  /*2a7a0*/  ULDC UR4, c[0x0][0xc3c] ;  /* 0x00030f0000047ab9 */ /* 0x000fe40000000800 */
[----:B----4-:R-:W-:-:S13]  /*2a7b0*/  ISETP.GE.AND P0, PT, R19, UR4, PT ;  /* 0x0000000413007c0c */ /* 0x010fda000bf06270 */
[----:B------:R-:W-:Y:S05]  /*2a7c0*/  @!P0 BRA `(.L_x_12329) ;  /* 0xffffff9c00748947 */ /* 0x000fea000383ffff */
[----:B------:R-:W-:Y:S05]  /*2a7d0*/  BSYNC B8 ;  /* 0x0000000000087941 */ /* 0x000fea0003800000 */
.L_x_12214:
[----:B-1----:R-:W4:Y:S01]  /*2a7e0*/  LDL.LU R0, [R1+0x424] ;  /* 0x0004240001007983 */ /* 0x002f220000300800 */
[----:B------:R-:W-:Y:S01]  /*2a7f0*/  BSSY B0, `(.L_x_12330) ;  /* 0x000000b000007945 */ /* 0x000fe20003800000 */
[----:B------:R-:W0:Y:S01]  /*2a800*/  S2R R5, SR_CgaCtaId ;  /* 0x0000000000057919 */ /* 0x000e220000008800 */
[----:B----4-:R-:W-:-:S05]  /*2a810*/  VIADD R0, R0, 0x1 ;  /* 0x0000000100007836 */ /* 0x010fca0000000000 */
[----:B------:R-:W-:-:S04]  /*2a820*/  LEA.HI R2, R0, R0, RZ, 0x1 ;  /* 0x0000000000027211 */ /* 0x000fc800078f08ff */
[----:B------:R-:W-:Y:S02]  /*2a830*/  LOP3.LUT R3, R2, 0xfffffffe, RZ, 0xc0, !PT ;  /* 0xfffffffe02037812 */ /* 0x000fe400078ec0ff */
[----:B------:R-:W-:-:S03]  /*2a840*/  MOV R2, 0x400 ;  /* 0x0000040000027802 */ /* 0x000fc60000000f00 */
[----:B------:R-:W-:Y:S01]  /*2a850*/  IMAD.IADD R0, R0, 0x1, -R3 ;  /* 0x0000000100007824 */ /* 0x000fe200078e0a03 */
[----:B0-23--:R-:W-:-:S04]  /*2a860*/  LEA R4, R5, R2, 0x18 ;  /* 0x0000000205047211 */ /* 0x00dfc800078ec0ff */
[----:B------:R-:W-:-:S04]  /*2a870*/  SHF.L.U32 R0, R0, 0x1f, RZ ;  /* 0x0000001f00007819 */ /* 0x000fc800000006ff */
[----:B------:R-:W0:Y:S02]  /*2a880*/  SYNCS.PHASECHK.TRANS64.TRYWAIT P0, [R4+URZ+0x22820], R0 ;  /* 0x02282000040075a7 */ /* 0x000e24000800017f */
[----:B0-----:R-:W-:Y:S05]  /*2a890*/  @!P0 BRA `(.L_x_12331) ;  /* 0x0000005000d48947 */ /* 0x001fea0003800000 */
.L_x_12526:
[----:B------:R-:W-:Y:S05]  /*2a8a0*/  BSYNC B0 ;  /* 0x0000000000007941 */ /* 0x000fea0003800000 */
.L_x_12330:
[----:B------:R-:W-:-:S03]  /*2a8b0*/  UMOV UR4, 0xffffffff ;  /* 0xffffffff00047882 */ /* 0x000fc60000000000 */
[----:B------:R-:W-:Y:S05]  /*2a8c0*/  BRA.DIV UR4, `(.L_x_12332) ;  /* 0x0000005204dc7947 */ /* 0x000fea000b800000 */
[----:B0-----:R-:W0:Y:S02]  /*2a8d0*/  S2R R0, SR_TID.X ;  /* 0x0000000000007919 */ /* 0x001e240000002100 */
[----:B0-----:R-:W-:-:S04]  /*2a8e0*/  SHF.R.U32.HI R0, RZ, 0x5, R0 ;  /* 0x00000005ff007819 */ /* 0x001fc80000011600 */
[----:B------:R-:W-:-:S05]  /*2a8f0*/  LOP3.LUT R0, R0, 0x3, RZ, 0xc0, !PT ;  /* 0x0000000300007812 */ /* 0x000fca00078ec0ff */
[----:B------:R0:W1:Y:S02]  /*2a900*/  SHFL.IDX PT, R14, R0, RZ, 0x1f ;  /* 0x00001fff000e7589 */ /* 0x00006400000e0000 */
.L_x_12529:
[----:B-1----:R-:W-:-:S13]  /*2a910*/  ISETP.NE.AND P0, PT, R14, RZ, PT ;  /* 0x000000ff0e00720c */ /* 0x002fda0003f05270 */
[----:B------:R-:W-:Y:S05]  /*2a920*/  @P0 BRA `(.L_x_11972) ;  /* 0x0000000000880947 */ /* 0x000fea0003800000 */
[----:B------:R-:W-:-:S03]  /*2a930*/  UMOV UR4, 0xffffffff ;  /* 0xffffffff00047882 */ /* 0x000fc60000000000 */
[----:B------:R-:W-:Y:S05]  /*2a940*/  BRA.DIV UR4, `(.L_x_12333) ;  /* 0x0000005204f07947 */ /* 0x000fea000b800000 */
[----:B------:R-:W-:-:S13]  /*2a950*/  ELECT P6, URZ, PT ;  /* 0x00000000003f782f */ /* 0x000fda00038c0000 */
.L_x_12532:
[----:B------:R-:W-:Y:S05]  /*2a960*/  @!P6 BRA `(.L_x_11972) ;  /* 0x000000000078e947 */ /* 0x000fea0003800000 */
[----:B------:R-:W-:-:S06]  /*2a970*/  ULOP3.LUT UR4, UR36, 0x2, URZ, 0xfc, !UPT ;  /* 0x0000000224047892 */ /* 0x000fcc000f8efc3f */
[----:B0-----:R-:W-:-:S05]  /*2a980*/  IMAD.U32 R0, RZ, RZ, UR4 ;  /* 0x00000004ff007e24 */ /* 0x001fca000f8e00ff */
[----:B------:R-:W-:-:S13]  /*2a990*/  ISETP.NE.AND P0, PT, R0, 0x3, PT ;  /* 0x000000030000780c */ /* 0x000fda0003f05270 */
[----:B------:R-:W-:Y:S05]  /*2a9a0*/  @!P0 BRA `(.L_x_12334) ;  /* 0x0000000000048947 */ /* 0x000fea0003800000 */
[----:B------:R-:W-:Y:S01]  /*2a9b0*/  BPT.TRAP 0x1 ;  /* 0x000000040000795c */ /* 0x000fe20000300000 */
.L_x_12334:
[C---:B------:R-:W-:Y:S01]  /*2a9c0*/  IMAD R5, R25.reuse, 0x8, R4 ;  /* 0x0000000819057824 */ /* 0x040fe200078e0204 */
[----:B------:R-:W-:Y:S01]  /*2a9d0*/  SHF.L.U32 R0, R26, 0x1f, RZ ;  /* 0x0000001f1a007819 */ /* 0x000fe200000006ff */
[----:B------:R-:W-:-:S03]  /*2a9e0*/  VIADD R25, R25, 0x1 ;  /* 0x0000000119197836 */ /* 0x000fc60000000000 */
[----:B------:R-:W0:Y:S02]  /*2a9f0*/  SYNCS.PHASECHK.TRANS64.TRYWAIT P1, [R5+URZ+0x22840], R0 ;  /* 0x02284000050075a7 */ /* 0x000e24000802017f */
[----:B------:R-:W-:-:S04]  /*2aa00*/  ISETP.NE.AND P2, PT, R25, 0x2, PT ;  /* 0x000000021900780c */ /* 0x000fc80003f45270 */
[----:B------:R-:W-:Y:S01]  /*2aa10*/  SEL R3, RZ, 0x1, P2 ;  /* 0x00000001ff037807 */ /* 0x000fe20001000000 */
[----:B0-----:R-:W-:Y:S08]  /*2aa20*/  @!P1 BRA `(.L_x_12335) ;  /* 0x0000005000d89947 */ /* 0x001ff00003800000 */
.L_x_12533:
[----:B------:R-:W-:Y:S02]  /*2aa30*/  SEL R25, R25, RZ, P2 ;  /* 0x000000ff19197207 */ /* 0x000fe40001000000 */
[----:B------:R-:W-:Y:S01]  /*2aa40*/  LOP3.LUT R2, R26, R3, RZ, 0x3c, !PT ;  /* 0x000000031a027212 */ /* 0x000fe200078e3cff */
[----:B------:R-:W-:Y:S06]  /*2aa50*/  @!P0 BRA `(.L_x_12336) ;  /* 0x0000000000048947 */ /* 0x000fec0003800000 */
[----:B------:R-:W-:Y:S01]  /*2aa60*/  BPT.TRAP 0x1 ;  /* 0x000000040000795c */ /* 0x000fe20000300000 */
.L_x_12336:
[----:B------:R-:W-:Y:S01]  /*2aa70*/  IMAD R25, R25, 0x8, R4 ;  /* 0x0000000819197824 */ /* 0x000fe200078e0204 */
[----:B------:R-:W-:-:S04]  /*2aa80*/  SHF.L.U32 R2, R2, 0x1f, RZ ;  /* 0x0000001f02027819 */ /* 0x000fc800000006ff */
[----:B------:R-:W1:Y:S02]  /*2aa90*/  SYNCS.PHASECHK.TRANS64.TRYWAIT P1, [R25+URZ+0x22840], R2 ;  /* 0x02284002190075a7 */ /* 0x000e64000802017f */
[----:B-1----:R-:W-:Y:S05]  /*2aaa0*/  @!P1 BRA `(.L_x_12337) ;  /* 0x0000005000cc9947 */ /* 0x002fea0003800000 */
.L_x_12534:
[----:B------:R-:W-:Y:S05]  /*2aab0*/  @!P0 BRA `(.L_x_12338) ;  /* 0x0000000000048947 */ /* 0x000fea0003800000 */
[----:B------:R-:W-:Y:S01]  /*2aac0*/  BPT.TRAP 0x1 ;  /* 0x000000040000795c */ /* 0x000fe20000300000 */
.L_x_12338:
[----:B------:R-:W2:Y:S02]  /*2aad0*/  SYNCS.PHASECHK.TRANS64.TRYWAIT P1, [R5+URZ+0x22860], R0 ;  /* 0x02286000050075a7 */ /* 0x000ea4000802017f */
[----:B--2---:R-:W-:Y:S05]  /*2aae0*/  @!P1 BRA `(.L_x_12339) ;  /* 0x0000005000d09947 */ /* 0x004fea0003800000 */
.L_x_12535:
[----:B------:R-:W-:Y:S05]  /*2aaf0*/  @!P0 BRA `(.L_x_12340) ;  /* 0x0000000000048947 */ /* 0x000fea0003800000 */
[----:B------:R-:W-:Y:S01]  /*2ab00*/  BPT.TRAP 0x1 ;  /* 0x000000040000795c */ /* 0x000fe20000300000 */
.L_x_12340:
[----:B---3--:R3:W4:Y:S02]  /*2ab10*/  SYNCS.PHASECHK.TRANS64.TRYWAIT P0, [R25+URZ+0x22860], R2 ;  /* 0x02286002190075a7 */ /* 0x008724000800017f */
[----:B----4-:R-:W-:Y:S05]  /*2ab20*/  @!P0 NANOSLEEP.SYNCS 0x989680 ;  /* 0x009896800000895d */ /* 0x010fea0003900000 */
[----:B------:R-:W4:Y:S02]  /*2ab30*/  @!P0 SYNCS.PHASECHK.TRANS64 P0, [R25+URZ+0x22860], R2 ;  /* 0x02286002190085a7 */ /* 0x000f24000800007f */
[----:B----4-:R-:W-:Y:S05]  /*2ab40*/  @!P0 BRA `(.L_x_12340) ;  /* 0xfffffffc00f08947 */ /* 0x010fea000383ffff */
.L_x_11972:
[----:B------:R-:W-:Y:S05]  /*2ab50*/  BSYNC B9 ;  /* 0x0000000000097941 */ /* 0x000fea0003800000 */
.L_x_11969:
[----:B------:R-:W-:Y:S05]  /*2ab60*/  EXIT ;  /* 0x000000000000794d */ /* 0x000fea0003800000 */
.L_x_11998:
[----:B0-----:R0:W1:Y:S02]  /*2ab70*/  SYNCS.PHASECHK.TRANS64.TRYWAIT P5, [R79+URZ+0x22890], R94 ;  /* 0x0228905e4f0075a7 */ /* 0x00106400080a017f */
[----:B-1----:R-:W-:Y:S05]  /*2ab80*/  @!P5 NANOSLEEP.SYNCS 0x989680 ;  /* 0x009896800000d95d */ /* 0x002fea0003900000 */
[----:B------:R-:W1:Y:S02]  /*2ab90*/  @!P5 SYNCS.PHASECHK.TRANS64 P5, [R79+URZ+0x22890], R94 ;  /* 0x0228905e4f00d5a7 */ /* 0x000e6400080a007f */
[----:B-1----:R-:W-:Y:S05]  /*2aba0*/  @!P5 BRA `(.L_x_11998) ;  /* 0xfffffffc00f0d947 */ /* 0x002fea000383ffff */
[----:B------:R-:W-:Y:S05]  /*2abb0*/  BRA `(.L_x_12341) ;  /* 0xfffffd8400007947 */ /* 0x000fea000383ffff */
.L_x_11999:
        /* <DEDUP_REMOVED lines=8> */
.L_x_12343:
[----:B------:R-:W-:Y:S05]  /*2ac40*/  BSYNC B1 ;  /* 0x0000000000017941 */ /* 0x000fea0003800000 */
.L_x_12342:
        /* <DEDUP_REMOVED lines=8> */
.L_x_12344:
[----:B------:R-:W-:Y:S05]  /*2acd0*/  BRA `(.L_x_12345) ;  /* 0xfffffd8000cc7947 */ /* 0x000fea000383ffff */
.L_x_12008:
[----:B------:R-:W-:Y:S01]  /*2ace0*/  BSSY B1, `(.L_x_12346) ;  /* 0x0000008000017945 */ /* 0x000fe20003800000 */
[----:B------:R-:W-:Y:S02]  /*2acf0*/  IMAD.MOV.U32 R13, RZ, RZ, R92 ;  /* 0x000000ffff0d7224 */ /* 0x000fe400078e005c */
[----:B------:R-:W-:Y:S02]  /*2ad00*/  IMAD.MOV.U32 R12, RZ, RZ, 0x1 ;  /* 0x00000001ff0c7424 */ /* 0x000fe400078e00ff */
[----:B0---4-:R-:W-:Y:S02]  /*2ad10*/  IMAD.MOV.U32 R11, RZ, RZ, 0x1c1f ;  /* 0x00001c1fff0b7424 */ /* 0x011fe400078e00ff */
[----:B------:R-:W-:-:S07]  /*2ad20*/  IMAD.MOV.U32 R15, RZ, RZ, -0x1 ;  /* 0xffffffffff0f7424 */ /* 0x000fce00078e00ff */
[----:B-123--:R-:W-:Y:S05]  /*2ad30*/  WARPSYNC.COLLECTIVE R15, `(.L_x_12347) ;  /* 0x000000000f087348 */ /* 0x00efea0003c00000 */
[----:B---3--:R0:W3:Y:S02]  /*2ad40*/  SHFL.IDX P6, R14, R13, R12, R11 ;  /* 0x0000000c0d0e7389 */ /* 0x0080e400000c000b */
[----:B0123--:R-:W-:Y:S01]  /*2ad50*/  ENDCOLLECTIVE ;  /* 0x000000000000791b */ /* 0x00ffe20003800000 */
.L_x_12347:
[----:B------:R-:W-:Y:S05]  /*2ad60*/  BSYNC B1 ;  /* 0x0000000000017941 */ /* 0x000fea0003800000 */
.L_x_12346:
        /* <DEDUP_REMOVED lines=8> */
.L_x_12348:
[----:B------:R-:W-:Y:S05]  /*2adf0*/  BRA `(.L_x_12349) ;  /* 0xfffffd8800647947 */ /* 0x000fea000383ffff */
.L_x_12022:
[----:B-1----:R1:W2:Y:S02]  /*2ae00*/  SYNCS.PHASECHK.TRANS64.TRYWAIT P4, [R79+URZ+0x22890], R94 ;  /* 0x0228905e4f0075a7 */ /* 0x0022a4000808017f */
[----:B--2---:R-:W-:Y:S05]  /*2ae10*/  @!P4 NANOSLEEP.SYNCS 0x989680 ;  /* 0x009896800000c95d */ /* 0x004fea0003900000 */
[----:B------:R-:W2:Y:S02]  /*2ae20*/  @!P4 SYNCS.PHASECHK.TRANS64 P4, [R79+URZ+0x22890], R94 ;  /* 0x0228905e4f00c5a7 */ /* 0x000ea4000808007f */
[----:B--2---:R-:W-:Y:S05]  /*2ae30*/  @!P4 BRA `(.L_x_12022) ;  /* 0xfffffffc00f0c947 */ /* 0x004fea000383ffff */
[----:B------:R-:W-:Y:S05]  /*2ae40*/  BRA `(.L_x_12350) ;  /* 0xfffffd9400ec7947 */ /* 0x000fea000383ffff */
.L_x_12023:
        /* <DEDUP_REMOVED lines=8> */
.L_x_12352:
[----:B------:R-:W-:Y:S05]  /*2aed0*/  BSYNC B1 ;  /* 0x0000000000017941 */ /* 0x000fea0003800000 */
.L_x_12351:
        /* <DEDUP_REMOVED lines=8> */
.L_x_12353:
[----:B------:R-:W-:Y:S01]  /*2af60*/  IMAD.MOV.U32 R84, RZ, RZ, R14 ;  /* 0x000000ffff547224 */ /* 0x000fe200078e000e */
[----:B------:R-:W-:Y:S06]  /*2af70*/  BRA `(.L_x_12354) ;  /* 0xfffffd9400b87947 */ /* 0x000fec000383ffff */
.L_x_12028:
        /* <DEDUP_REMOVED lines=8> */
.L_x_12356:
[----:B------:R-:W-:Y:S05]  /*2b000*/  BSYNC B1 ;  /* 0x0000000000017941 */ /* 0x000fea0003800000 */
.L_x_12355:
        /* <DEDUP_REMOVED lines=8> */
.L_x_12357:
[----:B------:R-:W-:Y:S05]  /*2b090*/  BRA `(.L_x_12358) ;  /* 0xfffffd9c005c7947 */ /* 0x000fea000383ffff */
.L_x_12033:
[----:B0-----:R0:W1:Y:S02]  /*2b0a0*/  SYNCS.PHASECHK.TRANS64.TRYWAIT P2, [R79+URZ+0x22890], R94 ;  /* 0x0228905e4f0075a7 */ /* 0x001064000804017f */
[----:B-1----:R-:W-:Y:S05]  /*2b0b0*/  @!P2 NANOSLEEP.SYNCS 0x989680 ;  /* 0x009896800000a95d */ /* 0x002fea0003900000 */
[----:B------:R-:W1:Y:S02]  /*2b0c0*/  @!P2 SYNCS.PHASECHK.TRANS64 P2, [R79+URZ+0x22890], R94 ;  /* 0x0228905e4f00a5a7 */ /* 0x000e64000804007f */
[----:B-1----:R-:W-:Y:S05]  /*2b0d0*/  @!P2 BRA `(.L_x_12033) ;  /* 0xfffffffc00f0a947 */ /* 0x002fea000383ffff */
[----:B------:R-:W-:Y:S05]  /*2b0e0*/  BRA `(.L_x_12359) ;  /* 0xfffffda400507947 */ /* 0x000fea000383ffff */
.L_x_12034:
        /* <DEDUP_REMOVED lines=8> */
.L_x_12361:
[----:B------:R-:W-:Y:S05]  /*2b170*/  BSYNC B1 ;  /* 0x0000000000017941 */ /* 0x000fea0003800000 */
.L_x_12360:
        /* <DEDUP_REMOVED lines=8> */
.L_x_12362:
[----:B------:R-:W-:Y:S05]  /*2b200*/  BRA `(.L_x_12363) ;  /* 0xfffffda400787947 */ /* 0x000fea000383ffff */
.L_x_12037:
[----:B------:R-:W-:Y:S01]  /*2b210*/  BSSY B1, `(.L_x_12364) ;  /* 0x0000008000017945 */ /* 0x000fe20003800000 */
[----:B------:R-:W-:Y:S02]  /*2b220*/  IMAD.MOV.U32 R13, RZ, RZ, R9 ;  /* 0x000000ffff0d7224 */ /* 0x000fe400078e0009 */
[----:B------:R-:W-:Y:S02]  /*2b230*/  IMAD.MOV.U32 R12, RZ, RZ, 0x1 ;  /* 0x00000001ff0c7424 */ /* 0x000fe400078e00ff */
[----:B------:R-:W-:Y:S02]  /*2b240*/  IMAD.MOV.U32 R11, RZ, RZ, 0x1c1f ;  /* 0x00001c1fff0b7424 */ /* 0x000fe400078e00ff */
[----:B----4-:R-:W-:-:S07]  /*2b250*/  IMAD.MOV.U32 R15, RZ, RZ, -0x1 ;  /* 0xffffffffff0f7424 */ /* 0x010fce00078e00ff */
[----:B0123--:R-:W-:Y:S05]  /*2b260*/  WARPSYNC.COLLECTIVE R15, `(.L_x_12365) ;  /* 0x000000000f087348 */ /* 0x00ffea0003c00000 */
[----:B---3--:R3:W4:Y:S02]  /*2b270*/  SHFL.IDX P6, R14, R13, R12, R11 ;  /* 0x0000000c0d0e7389 */ /* 0x00872400000c000b */
[----:B01234-:R-:W-:Y:S01]  /*2b280*/  ENDCOLLECTIVE ;  /* 0x000000000000791b */ /* 0x01ffe20003800000 */
.L_x_12365:
[----:B------:R-:W-:Y:S05]  /*2b290*/  BSYNC B1 ;  /* 0x0000000000017941 */ /* 0x000fea0003800000 */
.L_x_12364:
        /* <DEDUP_REMOVED lines=8> */
.L_x_12366:
[----:B------:R-:W-:Y:S05]  /*2b320*/  BRA `(.L_x_12367) ;  /* 0xfffffda400787947 */ /* 0x000fea000383ffff */
.L_x_12041:
[----:B-1----:R1:W2:Y:S02]  /*2b330*/  SYNCS.PHASECHK.TRANS64.TRYWAIT P3, [R79+URZ+0x228b0], R94 ;  /* 0x0228b05e4f0075a7 */ /* 0x0022a4000806017f */
[----:B--2---:R-:W-:Y:S05]  /*2b340*/  @!P3 NANOSLEEP.SYNCS 0x989680 ;  /* 0x009896800000b95d */ /* 0x004fea0003900000 */
[----:B------:R-:W2:Y:S02]  /*2b350*/  @!P3 SYNCS.PHASECHK.TRANS64 P3, [R79+URZ+0x228b0], R94 ;  /* 0x0228b05e4f00b5a7 */ /* 0x000ea4000806007f */
[----:B--2---:R-:W-:Y:S05]  /*2b360*/  @!P3 BRA `(.L_x_12041) ;  /* 0xfffffffc00f0b947 */ /* 0x004fea000383ffff */
[----:B------:R-:W-:Y:S05]  /*2b370*/  BRA `(.L_x_12368) ;  /* 0xfffffda400f47947 */ /* 0x000fea000383ffff */
.L_x_12057:
[----:B------:R-:W-:Y:S01]  /*2b380*/  BSSY B0, `(.L_x_12369) ;  /* 0x0000008000007945 */ /* 0x000fe20003800000 */
[----:B------:R-:W-:Y:S02]  /*2b390*/  IMAD.MOV.U32 R13, RZ, RZ, R225 ;  /* 0x000000ffff0d7224 */ /* 0x000fe400078e00e1 */
[----:B------:R-:W-:Y:S02]  /*2b3a0*/  IMAD.MOV.U32 R12, RZ, RZ, RZ ;  /* 0x000000ffff0c7224 */ /* 0x000fe400078e00ff */
[----:B------:R-:W-:Y:S02]  /*2b3b0*/  IMAD.MOV.U32 R11, RZ, RZ, 0x1f ;  /* 0x0000001fff0b7424 */ /* 0x000fe400078e00ff */
[----:B------:R-:W-:-:S07]  /*2b3c0*/  IMAD.MOV.U32 R15, RZ, RZ, -0x1 ;  /* 0xffffffffff0f7424 */ /* 0x000fce00078e00ff */
[----:B---3-5:R-:W-:Y:S05]  /*2b3d0*/  WARPSYNC.COLLECTIVE R15, `(.L_x_12370) ;  /* 0x000000000f087348 */ /* 0x028fea0003c00000 */
[----:B------:R0:W1:Y:S02]  /*2b3e0*/  SHFL.IDX P6, R14, R13, R12, R11 ;  /* 0x0000000c0d0e7389 */ /* 0x00006400000c000b */
[----:B01-3-5:R-:W-:Y:S01]  /*2b3f0*/  ENDCOLLECTIVE ;  /* 0x000000000000791b */ /* 0x02bfe20003800000 */
.L_x_12370:
[----:B------:R-:W-:Y:S05]  /*2b400*/  BSYNC B0 ;  /* 0x0000000000007941 */ /* 0x000fea0003800000 */
.L_x_12369:
[----:B------:R-:W-:Y:S05]  /*2b410*/  BRA `(.L_x_12371) ;  /* 0xfffffdb800987947 */ /* 0x000fea000383ffff */
.L_x_12069:
        /* <DEDUP_REMOVED lines=8> */
.L_x_12373:
[----:B------:R-:W-:Y:S05]  /*2b4a0*/  BSYNC B1 ;  /* 0x0000000000017941 */ /* 0x000fea0003800000 */
.L_x_12372:
        /* <DEDUP_REMOVED lines=8> */
.L_x_12374:
[----:B------:R-:W-:Y:S02]  /*2b530*/  IMAD.MOV.U32 R13, RZ, RZ, R7 ;  /* 0x000000ffff0d7224 */ /* 0x000fe400078e0007 */
[----:B------:R-:W-:-:S07]  /*2b540*/  IMAD.MOV.U32 R2, RZ, RZ, R14 ;  /* 0x000000ffff027224 */ /* 0x000fce00078e000e */
[----:B------:R-:W-:Y:S05]  /*2b550*/  WARPSYNC.COLLECTIVE R15, `(.L_x_12375) ;  /* 0x000000000f087348 */ /* 0x000fea0003c00000 */
[----:B------:R0:W1:Y:S02]  /*2b560*/  SHFL.IDX P6, R14, R13, R12, R11 ;  /* 0x0000000c0d0e7389 */ /* 0x00006400000c000b */
[----:B01----:R-:W-:Y:S01]  /*2b570*/  ENDCOLLECTIVE ;  /* 0x000000000000791b */ /* 0x003fe20003800000 */
.L_x_12375:
[----:B------:R-:W-:Y:S02]  /*2b580*/  IMAD.MOV.U32 R13, RZ, RZ, R6 ;  /* 0x000000ffff0d7224 */ /* 0x000fe400078e0006 */
[----:B------:R-:W-:-:S07]  /*2b590*/  IMAD.MOV.U32 R5, RZ, RZ, R14 ;  /* 0x000000ffff057224 */ /* 0x000fce00078e000e */
[----:B------:R-:W-:Y:S05]  /*2b5a0*/  WARPSYNC.COLLECTIVE R15, `(.L_x_12376) ;  /* 0x000000000f087348 */ /* 0x000fea0003c00000 */
[----:B------:R0:W1:Y:S02]  /*2b5b0*/  SHFL.IDX P6, R14, R13, R12, R11 ;  /* 0x0000000c0d0e7389 */ /* 0x00006400000c000b */
[----:B01----:R-:W-:Y:S01]  /*2b5c0*/  ENDCOLLECTIVE ;  /* 0x000000000000791b */ /* 0x003fe20003800000 */
.L_x_12376:
[----:B------:R-:W-:Y:S05]  /*2b5d0*/  BRA `(.L_x_12377) ;  /* 0xfffffdc400207947 */ /* 0x000fea000383ffff */
.L_x_12072:
        /* <DEDUP_REMOVED lines=8> */
.L_x_12379:
[----:B------:R-:W-:Y:S05]  /*2b660*/  BSYNC B1 ;  /* 0x0000000000017941 */ /* 0x000fea0003800000 */
.L_x_12378:
        /* <DEDUP_REMOVED lines=8> */
.L_x_12380:
[----:B------:R-:W-:Y:S02]  /*2b6f0*/  IMAD.MOV.U32 R13, RZ, RZ, R7 ;  /* 0x000000ffff0d7224 */ /* 0x000fe400078e0007 */
[----:B------:R-:W-:-:S07]  /*2b700*/  IMAD.MOV.U32 R2, RZ, RZ, R14 ;  /* 0x000000ffff027224 */ /* 0x000fce00078e000e */
[----:B------:R-:W-:Y:S05]  /*2b710*/  WARPSYNC.COLLECTIVE R15, `(.L_x_12381) ;  /* 0x000000000f087348 */ /* 0x000fea0003c00000 */
[----:B------:R0:W1:Y:S02]  /*2b720*/  SHFL.IDX P6, R14, R13, R12, R11 ;  /* 0x0000000c0d0e7389 */ /* 0x00006400000c000b */
[----:B01----:R-:W-:Y:S01]  /*2b730*/  ENDCOLLECTIVE ;  /* 0x000000000000791b */ /* 0x003fe20003800000 */
.L_x_12381:
[----:B------:R-:W-:Y:S02]  /*2b740*/  IMAD.MOV.U32 R13, RZ, RZ, R6 ;  /* 0x000000ffff0d7224 */ /* 0x000fe400078e0006 */
[----:B------:R-:W-:-:S07]  /*2b750*/  IMAD.MOV.U32 R5, RZ, RZ, R14 ;  /* 0x000000ffff057224 */ /* 0x000fce00078e000e */
[----:B------:R-:W-:Y:S05]  /*2b760*/  WARPSYNC.COLLECTIVE R15, `(.L_x_12382) ;  /* 0x000000000f087348 */ /* 0x000fea0003c00000 */
[----:B------:R0:W1:Y:S02]  /*2b770*/  SHFL.IDX P6, R14, R13, R12, R11 ;  /* 0x0000000c0d0e7389 */ /* 0x00006400000c000b */
[----:B01----:R-:W-:Y:S01]  /*2b780*/  ENDCOLLECTIVE ;  /* 0x000000000000791b */ /* 0x003fe20003800000 */
.L_x_12382:
[----:B------:R-:W-:Y:S05]  /*2b790*/  BRA `(.L_x_12383) ;  /* 0xfffffdc4007c7947 */ /* 0x000fea000383ffff */
.L_x_12076:
[----:B0-----:R0:W2:Y:S02]  /*2b7a0*/  SYNCS.PHASECHK.TRANS64.TRYWAIT P0, [R148+URZ+0x22800], R3 ;  /* 0x02280003940075a7 */ /* 0x0010a4000800017f */
[----:B--2---:R-:W-:Y:S05]  /*2b7b0*/  @!P0 NANOSLEEP.SYNCS 0x989680 ;  /* 0x009896800000895d */ /* 0x004fea0003900000 */
[----:B------:R-:W2:Y:S02]  /*2b7c0*/  @!P0 SYNCS.PHASECHK.TRANS64 P0, [R148+URZ+0x22800], R3 ;  /* 0x02280003940085a7 */ /* 0x000ea4000800007f */
[----:B--2---:R-:W-:Y:S05]  /*2b7d0*/  @!P0 BRA `(.L_x_12076) ;  /* 0xfffffffc00f08947 */ /* 0x004fea000383ffff */
[----:B------:R-:W-:Y:S05]  /*2b7e0*/  BRA `(.L_x_12384) ;  /* 0xfffffdc400f87947 */ /* 0x000fea000383ffff */
.L_x_12084:
        /* <DEDUP_REMOVED lines=9> */
.L_x_12386:
[----:B------:R-:W-:Y:S05]  /*2b880*/  BSYNC B1 ;  /* 0x0000000000017941 */ /* 0x000fea0003800000 */
.L_x_12385:
        /* <DEDUP_REMOVED lines=10> */
.L_x_12387:
[----:B------:R-:W-:Y:S02]  /*2b930*/  ISETP.GE.OR P1, PT, R25, R28, P0 ;  /* 0x0000001c1900720c */ /* 0x000fe40000726670 */
[----:B------:R-:W-:-:S11]  /*2b940*/  MOV R13, R26 ;  /* 0x0000001a000d7202 */ /* 0x000fd60000000f00 */
[C---:B------:R-:W-:Y:S01]  /*2b950*/  @!P1 IMAD.SHL.U32 R7, R16.reuse, 0x2, RZ ;  /* 0x0000000210079824 */ /* 0x040fe200078e00ff */
[----:B------:R-:W-:Y:S01]  /*2b960*/  @!P1 SHF.L.U64.HI R4, R16, 0x1, R17 ;  /* 0x0000000110049819 */ /* 0x000fe20000010211 */
[----:B------:R-:W-:-:S07]  /*2b970*/  IMAD.MOV.U32 R2, RZ, RZ, R14 ;  /* 0x000000ffff027224 */ /* 0x000fce00078e000e */
[----:B------:R-:W-:Y:S05]  /*2b980*/  WARPSYNC.COLLECTIVE R15, `(.L_x_12388) ;  /* 0x000000000f087348 */ /* 0x000fea0003c00000 */
[----:B------:R0:W1:Y:S02]  /*2b990*/  SHFL.IDX P6, R14, R13, R12, R11 ;  /* 0x0000000c0d0e7389 */ /* 0x00006400000c000b */
[----:B01----:R-:W-:Y:S01]  /*2b9a0*/  ENDCOLLECTIVE ;  /* 0x000000000000791b */ /* 0x003fe20003800000 */
.L_x_12388:
        /* <DEDUP_REMOVED lines=9> */
.L_x_12389:
        /* <DEDUP_REMOVED lines=14> */
[----:B------:R-:W-:-:S07]  /*2bb20*/  IMAD.MOV.U32 R2, RZ, RZ, R57 ;  /* 0x000000ffff027224 */ /* 0x000fce00078e0039 */
[----:B-----5:R-:W-:Y:S05]  /*2bb30*/  WARPSYNC.COLLECTIVE R15, `(.L_x_12390) ;  /* 0x000000000f087348 */ /* 0x020fea0003c00000 */
[----:B------:R0:W1:Y:S02]  /*2bb40*/  SHFL.IDX P6, R14, R13, R12, R11 ;  /* 0x0000000c0d0e7389 */ /* 0x00006400000c000b */
[----:B01---5:R-:W-:Y:S01]  /*2bb50*/  ENDCOLLECTIVE ;  /* 0x000000000000791b */ /* 0x023fe20003800000 */
.L_x_12390:
[----:B------:R-:W-:Y:S02]  /*2bb60*/  IMAD.MOV.U32 R0, RZ, RZ, R56 ;  /* 0x000000ffff007224 */ /* 0x000fe400078e0038 */
[----:B------:R-:W-:Y:S01]  /*2bb70*/  @!P1 IMAD.MOV.U32 R58, RZ, RZ, R8 ;  /* 0x000000ffff3a9224 */ /* 0x000fe200078e0008 */
[----:B------:R-:W-:Y:S02]  /*2bb80*/  PRMT R53, R53, 0x5410, R2 ;  /* 0x0000541035357816 */ /* 0x000fe40000000002 */
[----:B------:R-:W-:Y:S02]  /*2bb90*/  CS2R R2, SRZ ;  /* 0x0000000000027805 */ /* 0x000fe4000001ff00 */
[----:B------:R-:W-:Y:S01]  /*2bba0*/  PRMT R68, R0, 0x7610, R68 ;  /* 0x0000761000447816 */ /* 0x000fe20000000044 */
[----:B------:R-:W-:Y:S02]  /*2bbb0*/  @!P1 IMAD.MOV.U32 R59, RZ, RZ, R9 ;  /* 0x000000ffff3b9224 */ /* 0x000fe400078e0009 */
[----:B------:R-:W-:-:S02]  /*2bbc0*/  IMAD.MOV.U32 R8, RZ, RZ, R58 ;  /* 0x000000ffff087224 */ /* 0x000fc400078e003a */
[----:B------:R-:W-:Y:S02]  /*2bbd0*/  IMAD.MOV.U32 R9, RZ, RZ, R59 ;  /* 0x000000ffff097224 */ /* 0x000fe400078e003b */
[----:B------:R-:W-:Y:S01]  /*2bbe0*/  IMAD.MOV.U32 R13, RZ, RZ, R24 ;  /* 0x000000ffff0d7224 */ /* 0x000fe200078e0018 */
[----:B------:R-:W-:Y:S01]  /*2bbf0*/  PRMT R53, R8, 0x7610, R53 ;  /* 0x0000761008357816 */ /* 0x000fe20000000035 */
[----:B------:R-:W-:Y:S01]  /*2bc00*/  @!P1 IMAD.MOV.U32 R20, RZ, RZ, R4 ;  /* 0x000000ffff149224 */ /* 0x000fe200078e0004 */
[----:B------:R-:W-:Y:S01]  /*2bc10*/  PRMT R55, R9, 0x7610, R55 ;  /* 0x0000761009377816 */ /* 0x000fe20000000037 */
[----:B------:R-:W-:Y:S02]  /*2bc20*/  @!P1 IMAD.MOV.U32 R21, RZ, RZ, R5 ;  /* 0x000000ffff159224 */ /* 0x000fe400078e0005 */
[----:B------:R-:W-:Y:S02]  /*2bc30*/  @!P1 IMAD.MOV.U32 R2, RZ, RZ, R6 ;  /* 0x000000ffff029224 */ /* 0x000fe400078e0006 */
[----:B------:R-:W-:-:S02]  /*2bc40*/  @!P1 IMAD.MOV.U32 R3, RZ, RZ, R7 ;  /* 0x000000ffff039224 */ /* 0x000fc400078e0007 */
[----:B------:R-:W-:-:S07]  /*2bc50*/  IMAD.MOV.U32 R0, RZ, RZ, R14 ;  /* 0x000000ffff007224 */ /* 0x000fce00078e000e */
[----:B------:R-:W-:Y:S05]  /*2bc60*/  WARPSYNC.COLLECTIVE R15, `(.L_x_12391) ;  /* 0x000000000f087348 */ /* 0x000fea0003c00000 */
[----:B------:R0:W1:Y:S02]  /*2bc70*/  SHFL.IDX P6, R14, R13, R12, R11 ;  /* 0x0000000c0d0e7389 */ /* 0x00006400000c000b */
[----:B01----:R-:W-:Y:S01]  /*2bc80*/  ENDCOLLECTIVE ;  /* 0x000000000000791b */ /* 0x003fe20003800000 */
.L_x_12391:
[----:B------:R-:W-:Y:S02]  /*2bc90*/  IMAD.MOV.U32 R6, RZ, RZ, R20 ;  /* 0x000000ffff067224 */ /* 0x000fe400078e0014 */
[----:B------:R-:W-:Y:S02]  /*2bca0*/  IMAD.MOV.U32 R7, RZ, RZ, R21 ;  /* 0x000000ffff077224 */ /* 0x000fe400078e0015 */
[----:B------:R-:W-:Y:S01]  /*2bcb0*/  IMAD.MOV.U32 R4, RZ, RZ, R2 ;  /* 0x000000ffff047224 */ /* 0x000fe200078e0002 */
[----:B------:R-:W-:Y:S01]  /*2bcc0*/  PRMT R75, R6, 0x7610, R75 ;  /* 0x00007610064b7816 */ /* 0x000fe2000000004b */
[----:B------:R-:W-:Y:S01]  /*2bcd0*/  IMAD.MOV.U32 R5, RZ, RZ, R3 ;  /* 0x000000ffff057224 */ /* 0x000fe200078e0003 */
[----:B------:R-:W-:Y:S02]  /*2bce0*/  PRMT R76, R7, 0x7610, R76 ;  /* 0x00007610074c7816 */ /* 0x000fe4000000004c */
[----:B------:R-:W-:Y:S02]  /*2bcf0*/  CS2R R6, SRZ ;  /* 0x0000000000067805 */ /* 0x000fe4000001ff00 */
[----:B------:R-:W-:Y:S01]  /*2bd00*/  PRMT R74, R5, 0x7610, R74 ;  /* 0x00007610054a7816 */ /* 0x000fe2000000004a */
[----:B------:R-:W-:-:S02]  /*2bd10*/  IMAD.MOV.U32 R13, RZ, RZ, R26 ;  /* 0x000000ffff0d7224 */ /* 0x000fc400078e001a */
[----:B------:R-:W-:-:S07]  /*2bd20*/  IMAD.MOV.U32 R24, RZ, RZ, R14 ;  /* 0x000000ffff187224 */ /* 0x000fce00078e000e */
[----:B------:R-:W-:Y:S05]  /*2bd30*/  WARPSYNC.COLLECTIVE R15, `(.L_x_12392) ;  /* 0x000000000f087348 */ /* 0x000fea0003c00000 */
[----:B------:R0:W1:Y:S02]  /*2bd40*/  SHFL.IDX P6, R14, R13, R12, R11 ;  /* 0x0000000c0d0e7389 */ /* 0x00006400000c000b */
[----:B01----:R-:W-:Y:S01]  /*2bd50*/  ENDCOLLECTIVE ;  /* 0x000000000000791b */ /* 0x003fe20003800000 */
.L_x_12392:
[----:B------:R-:W-:Y:S01]  /*2bd60*/  IMAD.MOV.U32 R13, RZ, RZ, R50 ;  /* 0x000000ffff0d7224 */ /* 0x000fe200078e0032 */
[----:B------:R-:W-:Y:S01]  /*2bd70*/  PRMT R50, R50, 0x5410, R4 ;  /* 0x0000541032327816 */ /* 0x000fe20000000004 */
[----:B------:R-:W-:-:S07]  /*2bd80*/  IMAD.MOV.U32 R26, RZ, RZ, R14 ;  /* 0x000000ffff1a7224 */ /* 0x000fce00078e000e */
[----:B------:R-:W-:Y:S05]  /*2bd90*/  WARPSYNC.COLLECTIVE R15, `(.L_x_12393) ;  /* 0x000000000f087348 */ /* 0x000fea0003c00000 */
[----:B------:R0:W1:Y:S02]  /*2bda0*/  SHFL.IDX P6, R14, R13, R12, R11 ;  /* 0x0000000c0d0e7389 */ /* 0x00006400000c000b */
[----:B01----:R-:W-:Y:S01]  /*2bdb0*/  ENDCOLLECTIVE ;  /* 0x000000000000791b */ /* 0x003fe20003800000 */
.L_x_12393:
[----:B------:R-:W-:Y:S05]  /*2bdc0*/  BRA `(.L_x_12394) ;  /* 0xfffffdd400747947 */ /* 0x000fea000383ffff */
.L_x_12088:
[----:B0-----:R0:W1:Y:S02]  /*2bdd0*/  SYNCS.PHASECHK.TRANS64.TRYWAIT P1, [R148+URZ+0x22800], R13 ;  /* 0x0228000d940075a7 */ /* 0x001064000802017f */
[----:B-1----:R-:W-:Y:S05]  /*2bde0*/  @!P1 NANOSLEEP.SYNCS 0x989680 ;  /* 0x009896800000995d */ /* 0x002fea0003900000 */
[----:B------:R-:W1:Y:S02]  /*2bdf0*/  @!P1 SYNCS.PHASECHK.TRANS64 P1, [R148+URZ+0x22800], R13 ;  /* 0x0228000d940095a7 */ /* 0x000e64000802007f */
[----:B-1----:R-:W-:Y:S05]  /*2be00*/  @!P1 BRA `(.L_x_12088) ;  /* 0xfffffffc00f09947 */ /* 0x002fea000383ffff */
[----:B------:R-:W-:Y:S05]  /*2be10*/  BRA `(.L_x_12395) ;  /* 0xfffffdd400d07947 */ /* 0x000fea000383ffff */
.L_x_12102:
[----:B0-----:R0:W1:Y:S02]  /*2be20*/  SYNCS.PHASECHK.TRANS64.TRYWAIT P0, [R4+URZ], R7 ;  /* 0x00000007040075a7 */ /* 0x001064000800017f */
[----:B-1----:R-:W-:Y:S05]  /*2be30*/  @!P0 NANOSLEEP.SYNCS 0x989680 ;  /* 0x009896800000895d */ /* 0x002fea0003900000 */
[----:B------:R-:W1:Y:S02]  /*2be40*/  @!P0 SYNCS.PHASECHK.TRANS64 P0, [R4+URZ], R7 ;  /* 0x00000007040085a7 */ /* 0x000e64000800007f */
[----:B-1----:R-:W-:Y:S05]  /*2be50*/  @!P0 BRA `(.L_x_12102) ;  /* 0xfffffffc00f08947 */ /* 0x002fea000383ffff */
[----:B------:R-:W-:Y:S05]  /*2be60*/  BRA `(.L_x_12101) ;  /* 0xfffffdec00ac7947 */ /* 0x000fea000383ffff */
.L_x_12121:
[----:B-1----:R1:W2:Y:S02]  /*2be70*/  SYNCS.PHASECHK.TRANS64.TRYWAIT P0, [R2+URZ], R3 ;  /* 0x00000003020075a7 */ /* 0x0022a4000800017f */
[----:B--2---:R-:W-:Y:S05]  /*2be80*/  @!P0 NANOSLEEP.SYNCS 0x989680 ;  /* 0x009896800000895d */ /* 0x004fea0003900000 */
[----:B------:R-:W2:Y:S02]  /*2be90*/  @!P0 SYNCS.PHASECHK.TRANS64 P0, [R2+URZ], R3 ;  /* 0x00000003020085a7 */ /* 0x000ea4000800007f */
[----:B--2---:R-:W-:Y:S05]  /*2bea0*/  @!P0 BRA `(.L_x_12121) ;  /* 0xfffffffc00f08947 */ /* 0x004fea000383ffff */
[----:B------:R-:W-:Y:S05]  /*2beb0*/  BRA `(.L_x_12120) ;  /* 0xfffffe2c00287947 */ /* 0x000fea000383ffff */
.L_x_12136:
[----:B0-----:R0:W1:Y:S02]  /*2bec0*/  SYNCS.PHASECHK.TRANS64.TRYWAIT P0, [R4+URZ], R7 ;  /* 0x00000007040075a7 */ /* 0x001064000800017f */
[----:B-1----:R-:W-:Y:S05]  /*2bed0*/  @!P0 NANOSLEEP.SYNCS 0x989680 ;  /* 0x009896800000895d */ /* 0x002fea0003900000 */
[----:B------:R-:W1:Y:S02]  /*2bee0*/  @!P0 SYNCS.PHASECHK.TRANS64 P0, [R4+URZ], R7 ;  /* 0x00000007040085a7 */ /* 0x000e64000800007f */
[----:B-1----:R-:W-:Y:S05]  /*2bef0*/  @!P0 BRA `(.L_x_12136) ;  /* 0xfffffffc00f08947 */ /* 0x002fea000383ffff */
[----:B------:R-:W-:Y:S05]  /*2bf00*/  BRA `(.L_x_12135) ;  /* 0xfffffe6400287947 */ /* 0x000fea000383ffff */
.L_x_12145:
[----:B-1----:R1:W2:Y:S02]  /*2bf10*/  SYNCS.PHASECHK.TRANS64.TRYWAIT P0, [R2+URZ], R3 ;  /* 0x00000003020075a7 */ /* 0x0022a4000800017f */
[----:B--2---:R-:W-:Y:S05]  /*2bf20*/  @!P0 NANOSLEEP.SYNCS 0x989680 ;  /* 0x009896800000895d */ /* 0x004fea0003900000 */
[----:B------:R-:W2:Y:S02]  /*2bf30*/  @!P0 SYNCS.PHASECHK.TRANS64 P0, [R2+URZ], R3 ;  /* 0x00000003020085a7 */ /* 0x000ea4000800007f */
[----:B--2---:R-:W-:Y:S05]  /*2bf40*/  @!P0 BRA `(.L_x_12145) ;  /* 0xfffffffc00f08947 */ /* 0x004fea000383ffff */
[----:B------:R-:W-:Y:S05]  /*2bf50*/  BRA `(.L_x_12144) ;  /* 0xfffffe8c00e07947 */ /* 0x000fea000383ffff */
.L_x_12156:
[----:B0-----:R0:W1:Y:S02]  /*2bf60*/  SYNCS.PHASECHK.TRANS64.TRYWAIT P0, [R4+URZ], R7 ;  /* 0x00000007040075a7 */ /* 0x001064000800017f */
[----:B-1----:R-:W-:Y:S05]  /*2bf70*/  @!P0 NANOSLEEP.SYNCS 0x989680 ;  /* 0x009896800000895d */ /* 0x002fea0003900000 */
[----:B------:R-:W1:Y:S02]  /*2bf80*/  @!P0 SYNCS.PHASECHK.TRANS64 P0, [R4+URZ], R7 ;  /* 0x00000007040085a7 */ /* 0x000e64000800007f */
[----:B-1----:R-:W-:Y:S05]  /*2bf90*/  @!P0 BRA `(.L_x_12156) ;  /* 0xfffffffc00f08947 */ /* 0x002fea000383ffff */
[----:B------:R-:W-:Y:S05]  /*2bfa0*/  BRA `(.L_x_12155) ;  /* 0xfffffec4004c7947 */ /* 0x000fea000383ffff */
.L_x_12175:
[----:B-1----:R1:W2:Y:S02]  /*2bfb0*/  SYNCS.PHASECHK.TRANS64.TRYWAIT P0, [R2+URZ], R3 ;  /* 0x00000003020075a7 */ /* 0x0022a4000800017f */
[----:B--2---:R-:W-:Y:S05]  /*2bfc0*/  @!P0 NANOSLEEP.SYNCS 0x989680 ;  /* 0x009896800000895d */ /* 0x004fea0003900000 */
[----:B------:R-:W2:Y:S02]  /*2bfd0*/  @!P0 SYNCS.PHASECHK.TRANS64 P0, [R2+URZ], R3 ;  /* 0x00000003020085a7 */ /* 0x000ea4000800007f */
[----:B--2---:R-:W-:Y:S05]  /*2bfe0*/  @!P0 BRA `(.L_x_12175) ;  /* 0xfffffffc00f08947 */ /* 0x004fea000383ffff */
[----:B------:R-:W-:Y:S05]  /*2bff0*/  BRA `(.L_x_12174) ;  /* 0xffffff0000c87947 */ /* 0x000fea000383ffff */
.L_x_12194:
[----:B------:R-:W-:Y:S02]  /*2c000*/  IMAD.MOV.U32 R13, RZ, RZ, R2 ;  /* 0x000000ffff0d7224 */ /* 0x000fe400078e0002 */
[----:B------:R-:W-:Y:S02]  /*2c010*/  IMAD.MOV.U32 R12, RZ, RZ, RZ ;  /* 0x000000ffff0c7224 */ /* 0x000fe400078e00ff */
[----:B------:R-:W-:Y:S02]  /*2c020*/  IMAD.MOV.U32 R11, RZ, RZ, 0x181f ;  /* 0x0000181fff0b7424 */ /* 0x000fe400078e00ff */
[----:B------:R-:W-:-:S07]  /*2c030*/  IMAD.MOV.U32 R15, RZ, RZ, -0x1 ;  /* 0xffffffffff0f7424 */ /* 0x000fce00078e00ff */
[----:B---34-:R-:W-:Y:S05]  /*2c040*/  WARPSYNC.COLLECTIVE R15, `(.L_x_12396) ;  /* 0x000000000f087348 */ /* 0x018fea0003c00000 */
[----:B------:R0:W1:Y:S02]  /*2c050*/  SHFL.IDX P6, R14, R13, R12, R11 ;  /* 0x0000000c0d0e7389 */ /* 0x00006400000c000b */
[----:B01-34-:R-:W-:Y:S01]  /*2c060*/  ENDCOLLECTIVE ;  /* 0x000000000000791b */ /* 0x01bfe20003800000 */
.L_x_12396:
[----:B------:R-:W-:Y:S02]  /*2c070*/  IMAD.MOV.U32 R13, RZ, RZ, R0 ;  /* 0x000000ffff0d7224 */ /* 0x000fe400078e0000 */
[----:B------:R-:W-:-:S07]  /*2c080*/  IMAD.MOV.U32 R3, RZ, RZ, R14 ;  /* 0x000000ffff037224 */ /* 0x000fce00078e000e */
[----:B------:R-:W-:Y:S05]  /*2c090*/  WARPSYNC.COLLECTIVE R15, `(.L_x_12397) ;  /* 0x000000000f087348 */ /* 0x000fea0003c00000 */
[----:B------:R0:W1:Y:S02]  /*2c0a0*/  SHFL.IDX P6, R14, R13, R12, R11 ;  /* 0x0000000c0d0e7389 */ /* 0x00006400000c000b */
[----:B01----:R-:W-:Y:S01]  /*2c0b0*/  ENDCOLLECTIVE ;  /* 0x000000000000791b */ /* 0x003fe20003800000 */
.L_x_12397:
[----:B------:R-:W-:Y:S05]  /*2c0c0*/  BRA `(.L_x_12398) ;  /* 0xffffff7000407947 */ /* 0x000fea000383ffff */
.L_x_12197:
[----:B------:R-:W-:Y:S01]  /*2c0d0*/  BSSY B1, `(.L_x_12399) ;  /* 0x0000008000017945 */ /* 0x000fe20003800000 */
[----:B------:R-:W-:Y:S02]  /*2c0e0*/  IMAD.MOV.U32 R13, RZ, RZ, R2 ;  /* 0x000000ffff0d7224 */ /* 0x000fe400078e0002 */
[----:B------:R-:W-:Y:S02]  /*2c0f0*/  IMAD.MOV.U32 R12, RZ, RZ, 0x1 ;  /* 0x00000001ff0c7424 */ /* 0x000fe400078e00ff */
[----:B------:R-:W-:Y:S02]  /*2c100*/  IMAD.MOV.U32 R11, RZ, RZ, 0x181f ;  /* 0x0000181fff0b7424 */ /* 0x000fe400078e00ff */
[----:B-1----:R-:W-:-:S07]  /*2c110*/  IMAD.MOV.U32 R15, RZ, RZ, -0x1 ;  /* 0xffffffffff0f7424 */ /* 0x002fce00078e00ff */
[----:B0-234-:R-:W-:Y:S05]  /*2c120*/  WARPSYNC.COLLECTIVE R15, `(.L_x_12400) ;  /* 0x000000000f087348 */ /* 0x01dfea0003c00000 */
[----:B--2---:R1:W2:Y:S02]  /*2c130*/  SHFL.IDX P6, R14, R13, R12, R11 ;  /* 0x0000000c0d0e7389 */ /* 0x0042a400000c000b */
[----:B01234-:R-:W-:Y:S01]  /*2c140*/  ENDCOLLECTIVE ;  /* 0x000000000000791b */ /* 0x01ffe20003800000 */
.L_x_12400:
[----:B------:R-:W-:Y:S05]  /*2c150*/  BSYNC B1 ;  /* 0x0000000000017941 */ /* 0x000fea0003800000 */
.L_x_12399:
        /* <DEDUP_REMOVED lines=8> */
.L_x_12401:
[----:B------:R-:W-:Y:S05]  /*2c1e0*/  BRA `(.L_x_12402) ;  /* 0xffffff7000647947 */ /* 0x000fea000383ffff */
.L_x_12200:
[----:B------:R-:W-:Y:S01]  /*2c1f0*/  BSSY B1, `(.L_x_12403) ;  /* 0x0000008000017945 */ /* 0x000fe20003800000 */
[----:B------:R-:W-:Y:S02]  /*2c200*/  IMAD.MOV.U32 R13, RZ, RZ, R2 ;  /* 0x000000ffff0d7224 */ /* 0x000fe400078e0002 */
[----:B------:R-:W-:Y:S02]  /*2c210*/  IMAD.MOV.U32 R12, RZ, RZ, 0x2 ;  /* 0x00000002ff0c7424 */ /* 0x000fe400078e00ff */
[----:B------:R-:W-:Y:S02]  /*2c220*/  IMAD.MOV.U32 R11, RZ, RZ, 0x181f ;  /* 0x0000181fff0b7424 */ /* 0x000fe400078e00ff */
[----:B0-----:R-:W-:-:S07]  /*2c230*/  IMAD.MOV.U32 R15, RZ, RZ, -0x1 ;  /* 0xffffffffff0f7424 */ /* 0x001fce00078e00ff */
[----:B-1234-:R-:W-:Y:S05]  /*2c240*/  WARPSYNC.COLLECTIVE R15, `(.L_x_12404) ;  /* 0x000000000f087348 */ /* 0x01efea0003c00000 */
[----:B--2---:R0:W2:Y:S02]  /*2c250*/  SHFL.IDX P6, R14, R13, R12, R11 ;  /* 0x0000000c0d0e7389 */ /* 0x0040a400000c000b */
[----:B01234-:R-:W-:Y:S01]  /*2c260*/  ENDCOLLECTIVE ;  /* 0x000000000000791b */ /* 0x01ffe20003800000 */
.L_x_12404:
[----:B------:R-:W-:Y:S05]  /*2c270*/  BSYNC B1 ;  /* 0x0000000000017941 */ /* 0x000fea0003800000 */
.L_x_12403:
        /* <DEDUP_REMOVED lines=8> */
.L_x_12405:
[----:B------:R-:W-:Y:S05]  /*2c300*/  BRA `(.L_x_12406) ;  /* 0xffffff7000847947 */ /* 0x000fea000383ffff */
.L_x_12203:
[----:B------:R-:W-:Y:S01]  /*2c310*/  BSSY B1, `(.L_x_12407) ;  /* 0x0000008000017945 */ /* 0x000fe20003800000 */
[----:B------:R-:W-:Y:S02]  /*2c320*/  IMAD.MOV.U32 R13, RZ, RZ, R2 ;  /* 0x000000ffff0d7224 */ /* 0x000fe400078e0002 */
[----:B------:R-:W-:Y:S02]  /*2c330*/  IMAD.MOV.U32 R12, RZ, RZ, 0x3 ;  /* 0x00000003ff0c7424 */ /* 0x000fe400078e00ff */
[----:B------:R-:W-:Y:S02]  /*2c340*/  IMAD.MOV.U32 R11, RZ, RZ, 0x181f ;  /* 0x0000181fff0b7424 */ /* 0x000fe400078e00ff */
[----:B0-----:R-:W-:-:S07]  /*2c350*/  IMAD.MOV.U32 R15, RZ, RZ, -0x1 ;  /* 0xffffffffff0f7424 */ /* 0x001fce00078e00ff */
[----:B-1234-:R-:W-:Y:S05]  /*2c360*/  WARPSYNC.COLLECTIVE R15, `(.L_x_12408) ;  /* 0x000000000f087348 */ /* 0x01efea0003c00000 */
[----:B------:R0:W0:Y:S02]  /*2c370*/  SHFL.IDX P6, R14, R13, R12, R11 ;  /* 0x0000000c0d0e7389 */ /* 0x00002400000c000b */
[----:B01234-:R-:W-:Y:S01]  /*2c380*/  ENDCOLLECTIVE ;  /* 0x000000000000791b */ /* 0x01ffe20003800000 */
.L_x_12408:
[----:B------:R-:W-:Y:S05]  /*2c390*/  BSYNC B1 ;  /* 0x0000000000017941 */ /* 0x000fea0003800000 */
.L_x_12407:
        /* <DEDUP_REMOVED lines=8> */
.L_x_12409:
[----:B------:R-:W-:Y:S05]  /*2c420*/  BRA `(.L_x_12410) ;  /* 0xffffff7000a47947 */ /* 0x000fea000383ffff */
.L_x_12228:
        /* <DEDUP_REMOVED lines=11> */
.L_x_12412:
[----:B------:R-:W-:Y:S05]  /*2c4e0*/  BSYNC B1 ;  /* 0x0000000000017941 */ /* 0x000fea0003800000 */
.L_x_12411:
[----:B------:R-:W-:Y:S05]  /*2c4f0*/  BRA `(.L_x_12413) ;  /* 0xffffff8800c07947 */ /* 0x000fea000383ffff */
.L_x_12230:
[----:B------:R-:W-:Y:S01]  /*2c500*/  BSSY B1, `(.L_x_12414) ;  /* 0x0000006000017945 */ /* 0x000fe20003800000 */
[----:B------:R-:W-:-:S07]  /*2c510*/  IMAD.MOV.U32 R15, RZ, RZ, -0x1 ;  /* 0xffffffffff0f7424 */ /* 0x000fce00078e00ff */
[----:B0-----:R-:W-:Y:S05]  /*2c520*/  WARPSYNC.COLLECTIVE R15, `(.L_x_12415) ;  /* 0x000000000f0c7348 */ /* 0x001fea0003c00000 */
[----:B------:R-:W-:Y:S02]  /*2c530*/  ELECT P6, UR62, PT ;  /* 0x00000000003e782f */ /* 0x000fe400038c0000 */
[----:B------:R-:W-:Y:S01]  /*2c540*/  MOV R14, UR62 ;  /* 0x0000003e000e7c02 */ /* 0x000fe20008000f00 */
[----:B0-----:R-:W-:Y:S10]  /*2c550*/  ENDCOLLECTIVE ;  /* 0x000000000000791b */ /* 0x001ff40003800000 */
.L_x_12415:
[----:B------:R-:W-:Y:S05]  /*2c560*/  BSYNC B1 ;  /* 0x0000000000017941 */ /* 0x000fea0003800000 */
.L_x_12414:
[----:B------:R-:W-:Y:S05]  /*2c570*/  BRA `(.L_x_12229) ;  /* 0xffffff8800b87947 */ /* 0x000fea000383ffff */
.L_x_12232:
[----:B0-----:R0:W1:Y:S02]  /*2c580*/  SYNCS.PHASECHK.TRANS64.TRYWAIT P0, [R22+URZ+0x22820], R3 ;  /* 0x02282003160075a7 */ /* 0x001064000800017f */
[----:B-1----:R-:W-:Y:S05]  /*2c590*/  @!P0 NANOSLEEP.SYNCS 0x989680 ;  /* 0x009896800000895d */ /* 0x002fea0003900000 */
[----:B------:R-:W1:Y:S02]  /*2c5a0*/  @!P0 SYNCS.PHASECHK.TRANS64 P0, [R22+URZ+0x22820], R3 ;  /* 0x02282003160085a7 */ /* 0x000e64000800007f */
[----:B-1----:R-:W-:Y:S05]  /*2c5b0*/  @!P0 BRA `(.L_x_12232) ;  /* 0xfffffffc00f08947 */ /* 0x002fea000383ffff */
[----:B------:R-:W-:Y:S05]  /*2c5c0*/  BRA `(.L_x_12416) ;  /* 0xffffff8800c87947 */ /* 0x000fea000383ffff */
.L_x_12236:
[----:B-1----:R1:W2:Y:S02]  /*2c5d0*/  SYNCS.PHASECHK.TRANS64.TRYWAIT P0, [R12+URZ+0x228a0], R2 ;  /* 0x0228a0020c0075a7 */ /* 0x0022a4000800017f */
[----:B--2---:R-:W-:Y:S05]  /*2c5e0*/  @!P0 NANOSLEEP.SYNCS 0x989680 ;  /* 0x009896800000895d */ /* 0x004fea0003900000 */
[----:B------:R-:W2:Y:S02]  /*2c5f0*/  @!P0 SYNCS.PHASECHK.TRANS64 P0, [R12+URZ+0x228a0], R2 ;  /* 0x0228a0020c0085a7 */ /* 0x000ea4000800007f */
[----:B--2---:R-:W-:Y:S05]  /*2c600*/  @!P0 BRA `(.L_x_12236) ;  /* 0xfffffffc00f08947 */ /* 0x004fea000383ffff */
[----:B------:R-:W-:Y:S05]  /*2c610*/  BRA `(.L_x_12417) ;  /* 0xffffff8800e07947 */ /* 0x000fea000383ffff */
.L_x_12241:
[----:B0-----:R0:W2:Y:S02]  /*2c620*/  SYNCS.PHASECHK.TRANS64.TRYWAIT P0, [R12+URZ+0x228c0], R2 ;  /* 0x0228c0020c0075a7 */ /* 0x0010a4000800017f */
[----:B--2---:R-:W-:Y:S05]  /*2c630*/  @!P0 NANOSLEEP.SYNCS 0x989680 ;  /* 0x009896800000895d */ /* 0x004fea0003900000 */
[----:B------:R-:W2:Y:S02]  /*2c640*/  @!P0 SYNCS.PHASECHK.TRANS64 P0, [R12+URZ+0x228c0], R2 ;  /* 0x0228c0020c0085a7 */ /* 0x000ea4000800007f */
[----:B--2---:R-:W-:Y:S05]  /*2c650*/  @!P0 BRA `(.L_x_12241) ;  /* 0xfffffffc00f08947 */ /* 0x004fea000383ffff */
[----:B------:R-:W-:Y:S05]  /*2c660*/  BRA `(.L_x_12418) ;  /* 0xffffff8c005c7947 */ /* 0x000fea000383ffff */
.L_x_12251:
[----:B0-----:R0:W1:Y:S02]  /*2c670*/  SYNCS.PHASECHK.TRANS64.TRYWAIT P1, [R10+URZ+0x228a0], R2 ;  /* 0x0228a0020a0075a7 */ /* 0x001064000802017f */
[----:B-1----:R-:W-:Y:S05]  /*2c680*/  @!P1 NANOSLEEP.SYNCS 0x989680 ;  /* 0x009896800000995d */ /* 0x002fea0003900000 */
[----:B------:R-:W1:Y:S02]  /*2c690*/  @!P1 SYNCS.PHASECHK.TRANS64 P1, [R10+URZ+0x228a0], R2 ;  /* 0x0228a0020a0095a7 */ /* 0x000e64000802007f */
[----:B-1----:R-:W-:Y:S05]  /*2c6a0*/  @!P1 BRA `(.L_x_12251) ;  /* 0xfffffffc00f09947 */ /* 0x002fea000383ffff */
[----:B------:R-:W-:Y:S05]  /*2c6b0*/  BRA `(.L_x_12419) ;  /* 0xffffff9000d07947 */ /* 0x000fea000383ffff */
.L_x_12256:
[----:B-1----:R1:W2:Y:S02]  /*2c6c0*/  SYNCS.PHASECHK.TRANS64.TRYWAIT P1, [R10+URZ+0x228c0], R2 ;  /* 0x0228c0020a0075a7 */ /* 0x0022a4000802017f */
[----:B--2---:R-:W-:Y:S05]  /*2c6d0*/  @!P1 NANOSLEEP.SYNCS 0x989680 ;  /* 0x009896800000995d */ /* 0x004fea0003900000 */
[----:B------:R-:W2:Y:S02]  /*2c6e0*/  @!P1 SYNCS.PHASECHK.TRANS64 P1, [R10+URZ+0x228c0], R2 ;  /* 0x0228c0020a0095a7 */ /* 0x000ea4000802007f */
[----:B--2---:R-:W-:Y:S05]  /*2c6f0*/  @!P1 BRA `(.L_x_12256) ;  /* 0xfffffffc00f09947 */ /* 0x004fea000383ffff */
[----:B------:R-:W-:Y:S05]  /*2c700*/  BRA `(.L_x_12420) ;  /* 0xffffff9400487947 */ /* 0x000fea000383ffff */
.L_x_12280:
[----:B------:R-:W-:Y:S01]  /*2c710*/  SHF.R.U32.HI R11, RZ, 0x5, R21 ;  /* 0x00000005ff0b7819 */ /* 0x000fe20000011615 */
[----:B------:R-:W-:Y:S01]  /*2c720*/  BSSY B0, `(.L_x_12421) ;  /* 0x0000009000007945 */ /* 0x000fe20003800000 */
[----:B------:R-:W-:Y:S02]  /*2c730*/  IMAD.MOV.U32 R12, RZ, RZ, RZ ;  /* 0x000000ffff0c7224 */ /* 0x000fe400078e00ff */
[----:B------:R-:W-:Y:S01]  /*2c740*/  LOP3.LUT R11, R11, 0x3, RZ, 0xc0, !PT ;  /* 0x000000030b0b7812 */ /* 0x000fe200078ec0ff */
[----:B------:R-:W-:-:S04]  /*2c750*/  IMAD.MOV.U32 R15, RZ, RZ, -0x1 ;  /* 0xffffffffff0f7424 */ /* 0x000fc800078e00ff */
[----:B------:R-:W-:Y:S02]  /*2c760*/  IMAD.MOV.U32 R13, RZ, RZ, R11 ;  /* 0x000000ffff0d7224 */ /* 0x000fe400078e000b */
[----:B------:R-:W-:-:S07]  /*2c770*/  IMAD.MOV.U32 R11, RZ, RZ, 0x1f ;  /* 0x0000001fff0b7424 */ /* 0x000fce00078e00ff */
[----:B-----5:R-:W-:Y:S05]  /*2c780*/  WARPSYNC.COLLECTIVE R15, `(.L_x_12422) ;  /* 0x000000000f087348 */ /* 0x020fea0003c00000 */
[----:B------:R0:W1:Y:S02]  /*2c790*/  SHFL.IDX P6, R14, R13, R12, R11 ;  /* 0x0000000c0d0e7389 */ /* 0x00006400000c000b */
[----:B01---5:R-:W-:Y:S01]  /*2c7a0*/  ENDCOLLECTIVE ;  /* 0x000000000000791b */ /* 0x023fe20003800000 */
.L_x_12422:
[----:B------:R-:W-:Y:S05]  /*2c7b0*/  BSYNC B0 ;  /* 0x0000000000007941 */ /* 0x000fea0003800000 */
.L_x_12421:
[----:B------:R-:W-:Y:S05]  /*2c7c0*/  BRA `(.L_x_12423) ;  /* 0xffffffa400d87947 */ /* 0x000fea000383ffff */
.L_x_12283:
[----:B0-----:R0:W1:Y:S02]  /*2c7d0*/  SYNCS.PHASECHK.TRANS64.TRYWAIT P0, [R17+URZ+0x22840], R0 ;  /* 0x02284000110075a7 */ /* 0x001064000800017f */
[----:B-1----:R-:W-:Y:S05]  /*2c7e0*/  @!P0 NANOSLEEP.SYNCS 0x989680 ;  /* 0x009896800000895d */ /* 0x002fea0003900000 */
[----:B------:R-:W1:Y:S02]  /*2c7f0*/  @!P0 SYNCS.PHASECHK.TRANS64 P0, [R17+URZ+0x22840], R0 ;  /* 0x02284000110085a7 */ /* 0x000e64000800007f */
[----:B-1----:R-:W-:Y:S05]  /*2c800*/  @!P0 BRA `(.L_x_12283) ;  /* 0xfffffffc00f08947 */ /* 0x002fea000383ffff */
[----:B------:R-:W-:Y:S05]  /*2c810*/  BRA `(.L_x_12424) ;  /* 0xffffffa400f87947 */ /* 0x000fea000383ffff */
.L_x_12284:
        /* <DEDUP_REMOVED lines=8> */
.L_x_12426:
[----:B------:R-:W-:Y:S05]  /*2c8a0*/  BSYNC B0 ;  /* 0x0000000000007941 */ /* 0x000fea0003800000 */
.L_x_12425:
        /* <DEDUP_REMOVED lines=9> */
.L_x_12427:
[----:B------:R-:W-:Y:S01]  /*2c940*/  IMAD.MOV.U32 R13, RZ, RZ, R4 ;  /* 0x000000ffff0d7224 */ /* 0x000fe200078e0004 */
[----:B------:R-:W-:Y:S01]  /*2c950*/  MOV R12, 0x1 ;  /* 0x00000001000c7802 */ /* 0x000fe20000000f00 */
[----:B------:R-:W-:-:S07]  /*2c960*/  IMAD.MOV.U32 R3, RZ, RZ, R14 ;  /* 0x000000ffff037224 */ /* 0x000fce00078e000e */
[----:B------:R-:W-:Y:S05]  /*2c970*/  WARPSYNC.COLLECTIVE R15, `(.L_x_12428) ;  /* 0x000000000f087348 */ /* 0x000fea0003c00000 */
[----:B------:R0:W1:Y:S02]  /*2c980*/  SHFL.IDX P6, R14, R13, R12, R11 ;  /* 0x0000000c0d0e7389 */ /* 0x00006400000c000b */
[----:B01----:R-:W-:Y:S01]  /*2c990*/  ENDCOLLECTIVE ;  /* 0x000000000000791b */ /* 0x003fe20003800000 */
.L_x_12428:
        /* <DEDUP_REMOVED lines=15> */
.L_x_12429:
[----:B------:R-:W-:Y:S02]  /*2ca90*/  @P0 IMAD R7, R5, 0x2, R22 ;  /* 0x0000000205070824 */ /* 0x000fe400078e0216 */
[----:B------:R-:W-:Y:S02]  /*2caa0*/  IMAD.MOV.U32 R13, RZ, RZ, R4 ;  /* 0x000000ffff0d7224 */ /* 0x000fe400078e0004 */
[----:B------:R-:W-:Y:S02]  /*2cab0*/  IMAD.MOV.U32 R12, RZ, RZ, 0x2 ;  /* 0x00000002ff0c7424 */ /* 0x000fe400078e00ff */
[----:B------:R-:W-:-:S07]  /*2cac0*/  IMAD.MOV.U32 R3, RZ, RZ, R14 ;  /* 0x000000ffff037224 */ /* 0x000fce00078e000e */
[----:B------:R-:W-:Y:S05]  /*2cad0*/  WARPSYNC.COLLECTIVE R15, `(.L_x_12430) ;  /* 0x000000000f087348 */ /* 0x000fea0003c00000 */
[----:B------:R0:W1:Y:S02]  /*2cae0*/  SHFL.IDX P6, R14, R13, R12, R11 ;  /* 0x0000000c0d0e7389 */ /* 0x00006400000c000b */
[----:B01----:R-:W-:Y:S01]  /*2caf0*/  ENDCOLLECTIVE ;  /* 0x000000000000791b */ /* 0x003fe20003800000 */
.L_x_12430:
        /* <DEDUP_REMOVED lines=15> */
.L_x_12431:
[----:B------:R-:W-:Y:S02]  /*2cbf0*/  @P0 IMAD R7, R5, 0x2, R22 ;  /* 0x0000000205070824 */ /* 0x000fe400078e0216 */
[----:B------:R-:W-:Y:S02]  /*2cc00*/  IMAD.MOV.U32 R13, RZ, RZ, R4 ;  /* 0x000000ffff0d7224 */ /* 0x000fe400078e0004 */
[----:B------:R-:W-:Y:S02]  /*2cc10*/  IMAD.MOV.U32 R12, RZ, RZ, 0x3 ;  /* 0x00000003ff0c7424 */ /* 0x000fe400078e00ff */
[----:B------:R-:W-:-:S07]  /*2cc20*/  IMAD.MOV.U32 R3, RZ, RZ, R14 ;  /* 0x000000ffff037224 */ /* 0x000fce00078e000e */
[----:B------:R-:W-:Y:S05]  /*2cc30*/  WARPSYNC.COLLECTIVE R15, `(.L_x_12432) ;  /* 0x000000000f087348 */ /* 0x000fea0003c00000 */
[----:B------:R0:W1:Y:S02]  /*2cc40*/  SHFL.IDX P6, R14, R13, R12, R11 ;  /* 0x0000000c0d0e7389 */ /* 0x00006400000c000b */
[----:B01----:R-:W-:Y:S01]  /*2cc50*/  ENDCOLLECTIVE ;  /* 0x000000000000791b */ /* 0x003fe20003800000 */
.L_x_12432:
        /* <DEDUP_REMOVED lines=15> */
.L_x_12433:
[----:B------:R-:W-:Y:S02]  /*2cd50*/  @P0 IMAD R7, R5, 0x2, R22 ;  /* 0x0000000205070824 */ /* 0x000fe400078e0216 */
[----:B------:R-:W-:Y:S02]  /*2cd60*/  IMAD.MOV.U32 R13, RZ, RZ, R4 ;  /* 0x000000ffff0d7224 */ /* 0x000fe400078e0004 */
[----:B------:R-:W-:Y:S02]  /*2cd70*/  IMAD.MOV.U32 R12, RZ, RZ, 0x4 ;  /* 0x00000004ff0c7424 */ /* 0x000fe400078e00ff */
[----:B------:R-:W-:-:S07]  /*2cd80*/  IMAD.MOV.U32 R3, RZ, RZ, R14 ;  /* 0x000000ffff037224 */ /* 0x000fce00078e000e */
[----:B------:R-:W-:Y:S05]  /*2cd90*/  WARPSYNC.COLLECTIVE R15, `(.L_x_12434) ;  /* 0x000000000f087348 */ /* 0x000fea0003c00000 */
[----:B------:R0:W1:Y:S02]  /*2cda0*/  SHFL.IDX P6, R14, R13, R12, R11 ;  /* 0x0000000c0d0e7389 */ /* 0x00006400000c000b */
[----:B01----:R-:W-:Y:S01]  /*2cdb0*/  ENDCOLLECTIVE ;  /* 0x000000000000791b */ /* 0x003fe20003800000 */
.L_x_12434:
        /* <DEDUP_REMOVED lines=15> */
.L_x_12435:
[----:B------:R-:W-:Y:S02]  /*2ceb0*/  @P0 IMAD R7, R5, 0x2, R22 ;  /* 0x0000000205070824 */ /* 0x000fe400078e0216 */
[----:B------:R-:W-:Y:S02]  /*2cec0*/  IMAD.MOV.U32 R13, RZ, RZ, R4 ;  /* 0x000000ffff0d7224 */ /* 0x000fe400078e0004 */
[----:B------:R-:W-:Y:S02]  /*2ced0*/  IMAD.MOV.U32 R12, RZ, RZ, 0x5 ;  /* 0x00000005ff0c7424 */ /* 0x000fe400078e00ff */
[----:B------:R-:W-:-:S07]  /*2cee0*/  IMAD.MOV.U32 R3, RZ, RZ, R14 ;  /* 0x000000ffff037224 */ /* 0x000fce00078e000e */
[----:B------:R-:W-:Y:S05]  /*2cef0*/  WARPSYNC.COLLECTIVE R15, `(.L_x_12436) ;  /* 0x000000000f087348 */ /* 0x000fea0003c00000 */
[----:B------:R0:W1:Y:S02]  /*2cf00*/  SHFL.IDX P6, R14, R13, R12, R11 ;  /* 0x0000000c0d0e7389 */ /* 0x00006400000c000b */
[----:B01----:R-:W-:Y:S01]  /*2cf10*/  ENDCOLLECTIVE ;  /* 0x000000000000791b */ /* 0x003fe20003800000 */
.L_x_12436:
        /* <DEDUP_REMOVED lines=10> */
.L_x_12437:
[----:B------:R-:W-:Y:S01]  /*2cfc0*/  @!PT LDS RZ, [RZ] ;  /* 0x00000000fffff984 */ /* 0x000fe20000000800 */
[----:B------:R-:W-:Y:S01]  /*2cfd0*/  @!PT LDS RZ, [RZ] ;  /* 0x00000000fffff984 */ /* 0x000fe20000000800 */
[----:B------:R-:W-:Y:S01]  /*2cfe0*/  @!PT LDS RZ, [RZ] ;  /* 0x00000000fffff984 */ /* 0x000fe20000000800 */
[----:B------:R0:W-:Y:S01]  /*2cff0*/  @P0 LDGSTS.E.BYPASS.LTC128B.128 [R7+0x1e400], desc[UR42][R2.64], !P2 ;  /* 0x1e40000002070fae */ /* 0x0001e2000d101d6a */
[----:B------:R-:W-:Y:S01]  /*2d000*/  IMAD.MOV.U32 R0, RZ, RZ, R14 ;  /* 0x000000ffff007224 */ /* 0x000fe200078e000e */
[----:B------:R-:W-:Y:S06]  /*2d010*/  BRA `(.L_x_12438) ;  /* 0xffffffa400587947 */ /* 0x000fec000383ffff */
.L_x_12289:
        /* <DEDUP_REMOVED lines=9> */
.L_x_12439:
[C---:B------:R-:W-:Y:S01]  /*2d0b0*/  VIADD R6, R35.reuse, 0x10 ;  /* 0x0000001023067836 */ /* 0x040fe20000000000 */
[----:B------:R-:W-:Y:S01]  /*2d0c0*/  ISETP.GE.AND P0, PT, R35, R5, PT ;  /* 0x000000052300720c */ /* 0x000fe20003f06270 */
[----:B------:R-:W-:Y:S02]  /*2d0d0*/  IMAD.MOV.U32 R13, RZ, RZ, R0 ;  /* 0x000000ffff0d7224 */ /* 0x000fe400078e0000 */
[----:B------:R-:W-:-:S10]  /*2d0e0*/  IMAD.MOV.U32 R2, RZ, RZ, R14 ;  /* 0x000000ffff027224 */ /* 0x000fd400078e000e */
[----:B------:R-:W-:Y:S05]  /*2d0f0*/  WARPSYNC.COLLECTIVE R15, `(.L_x_12440) ;  /* 0x000000000f087348 */ /* 0x000fea0003c00000 */
[----:B------:R0:W1:Y:S02]  /*2d100*/  SHFL.IDX P6, R14, R13, R12, R11 ;  /* 0x0000000c0d0e7389 */ /* 0x00006400000c000b */
[----:B01----:R-:W-:Y:S01]  /*2d110*/  ENDCOLLECTIVE ;  /* 0x000000000000791b */ /* 0x003fe20003800000 */
.L_x_12440:
[----:B------:R-:W-:Y:S02]  /*2d120*/  IMAD.MOV.U32 R13, RZ, RZ, R4 ;  /* 0x000000ffff0d7224 */ /* 0x000fe400078e0004 */
[----:B------:R-:W-:Y:S02]  /*2d130*/  IMAD.MOV.U32 R12, RZ, RZ, 0x1 ;  /* 0x00000001ff0c7424 */ /* 0x000fe400078e00ff */
[----:B------:R-:W-:-:S07]  /*2d140*/  IMAD.MOV.U32 R3, RZ, RZ, R14 ;  /* 0x000000ffff037224 */ /* 0x000fce00078e000e */
[----:B------:R-:W-:Y:S05]  /*2d150*/  WARPSYNC.COLLECTIVE R15, `(.L_x_12441) ;  /* 0x000000000f087348 */ /* 0x000fea0003c00000 */
[----:B------:R0:W1:Y:S02]  /*2d160*/  SHFL.IDX P6, R14, R13, R12, R11 ;  /* 0x0000000c0d0e7389 */ /* 0x00006400000c000b */
[----:B01----:R-:W-:Y:S01]  /*2d170*/  ENDCOLLECTIVE ;  /* 0x000000000000791b */ /* 0x003fe20003800000 */
.L_x_12441:
        /* <DEDUP_REMOVED lines=15> */
.L_x_12442:
[----:B------:R-:W-:Y:S02]  /*2d270*/  IMAD.MOV.U32 R13, RZ, RZ, R4 ;  /* 0x000000ffff0d7224 */ /* 0x000fe400078e0004 */
[----:B------:R-:W-:Y:S02]  /*2d280*/  IMAD.MOV.U32 R12, RZ, RZ, 0x2 ;  /* 0x00000002ff0c7424 */ /* 0x000fe400078e00ff */
[----:B------:R-:W-:-:S07]  /*2d290*/  IMAD.MOV.U32 R3, RZ, RZ, R14 ;  /* 0x000000ffff037224 */ /* 0x000fce00078e000e */
[----:B------:R-:W-:Y:S05]  /*2d2a0*/  WARPSYNC.COLLECTIVE R15, `(.L_x_12443) ;  /* 0x000000000f087348 */ /* 0x000fea0003c00000 */
[----:B------:R0:W1:Y:S02]  /*2d2b0*/  SHFL.IDX P6, R14, R13, R12, R11 ;  /* 0x0000000c0d0e7389 */ /* 0x00006400000c000b */
[----:B01----:R-:W-:Y:S01]  /*2d2c0*/  ENDCOLLECTIVE ;  /* 0x000000000000791b */ /* 0x003fe20003800000 */
.L_x_12443:
        /* <DEDUP_REMOVED lines=16> */
.L_x_12444:
[----:B------:R-:W-:Y:S02]  /*2d3d0*/  IMAD.MOV.U32 R13, RZ, RZ, R4 ;  /* 0x000000ffff0d7224 */ /* 0x000fe400078e0004 */
[----:B------:R-:W-:Y:S02]  /*2d3e0*/  IMAD.MOV.U32 R12, RZ, RZ, 0x3 ;  /* 0x00000003ff0c7424 */ /* 0x000fe400078e00ff */
[----:B------:R-:W-:-:S07]  /*2d3f0*/  IMAD.MOV.U32 R3, RZ, RZ, R14 ;  /* 0x000000ffff037224 */ /* 0x000fce00078e000e */
[----:B------:R-:W-:Y:S05]  /*2d400*/  WARPSYNC.COLLECTIVE R15, `(.L_x_12445) ;  /* 0x000000000f087348 */ /* 0x000fea0003c00000 */
[----:B------:R0:W1:Y:S02]  /*2d410*/  SHFL.IDX P6, R14, R13, R12, R11 ;  /* 0x0000000c0d0e7389 */ /* 0x00006400000c000b */
[----:B01----:R-:W-:Y:S01]  /*2d420*/  ENDCOLLECTIVE ;  /* 0x000000000000791b */ /* 0x003fe20003800000 */
.L_x_12445:
        /* <DEDUP_REMOVED lines=16> */
.L_x_12446:
[----:B------:R-:W-:Y:S02]  /*2d530*/  IMAD.MOV.U32 R13, RZ, RZ, R4 ;  /* 0x000000ffff0d7224 */ /* 0x000fe400078e0004 */
[----:B------:R-:W-:Y:S02]  /*2d540*/  IMAD.MOV.U32 R12, RZ, RZ, 0x4 ;  /* 0x00000004ff0c7424 */ /* 0x000fe400078e00ff */
[----:B------:R-:W-:-:S07]  /*2d550*/  IMAD.MOV.U32 R3, RZ, RZ, R14 ;  /* 0x000000ffff037224 */ /* 0x000fce00078e000e */
[----:B------:R-:W-:Y:S05]  /*2d560*/  WARPSYNC.COLLECTIVE R15, `(.L_x_12447) ;  /* 0x000000000f087348 */ /* 0x000fea0003c00000 */
[----:B------:R0:W1:Y:S02]  /*2d570*/  SHFL.IDX P6, R14, R13, R12, R11 ;  /* 0x0000000c0d0e7389 */ /* 0x00006400000c000b */
[----:B01----:R-:W-:Y:S01]  /*2d580*/  ENDCOLLECTIVE ;  /* 0x000000000000791b */ /* 0x003fe20003800000 */
.L_x_12447:
        /* <DEDUP_REMOVED lines=16> */
.L_x_12448:
[----:B------:R-:W-:Y:S02]  /*2d690*/  IMAD.MOV.U32 R13, RZ, RZ, R4 ;  /* 0x000000ffff0d7224 */ /* 0x000fe400078e0004 */
[----:B------:R-:W-:Y:S02]  /*2d6a0*/  IMAD.MOV.U32 R12, RZ, RZ, 0x5 ;  /* 0x00000005ff0c7424 */ /* 0x000fe400078e00ff */
[----:B------:R-:W-:-:S07]  /*2d6b0*/  IMAD.MOV.U32 R3, RZ, RZ, R14 ;  /* 0x000000ffff037224 */ /* 0x000fce00078e000e */
[----:B------:R-:W-:Y:S05]  /*2d6c0*/  WARPSYNC.COLLECTIVE R15, `(.L_x_12449) ;  /* 0x000000000f087348 */ /* 0x000fea0003c00000 */
[----:B------:R0:W1:Y:S02]  /*2d6d0*/  SHFL.IDX P6, R14, R13, R12, R11 ;  /* 0x0000000c0d0e7389 */ /* 0x00006400000c000b */
[----:B01----:R-:W-:Y:S01]  /*2d6e0*/  ENDCOLLECTIVE ;  /* 0x000000000000791b */ /* 0x003fe20003800000 */
.L_x_12449:
        /* <DEDUP_REMOVED lines=16> */
.L_x_12450:
[----:B------:R-:W-:Y:S02]  /*2d7f0*/  IMAD.MOV.U32 R13, RZ, RZ, R4 ;  /* 0x000000ffff0d7224 */ /* 0x000fe400078e0004 */
[----:B------:R-:W-:Y:S02]  /*2d800*/  IMAD.MOV.U32 R12, RZ, RZ, 0x6 ;  /* 0x00000006ff0c7424 */ /* 0x000fe400078e00ff */
[----:B------:R-:W-:-:S07]  /*2d810*/  IMAD.MOV.U32 R3, RZ, RZ, R14 ;  /* 0x000000ffff037224 */ /* 0x000fce00078e000e */
[----:B------:R-:W-:Y:S05]  /*2d820*/  WARPSYNC.COLLECTIVE R15, `(.L_x_12451) ;  /* 0x000000000f087348 */ /* 0x000fea0003c00000 */
[----:B------:R0:W1:Y:S02]  /*2d830*/  SHFL.IDX P6, R14, R13, R12, R11 ;  /* 0x0000000c0d0e7389 */ /* 0x00006400000c000b */
[----:B01----:R-:W-:Y:S01]  /*2d840*/  ENDCOLLECTIVE ;  /* 0x000000000000791b */ /* 0x003fe20003800000 */
.L_x_12451:
        /* <DEDUP_REMOVED lines=16> */
.L_x_12452:
[----:B------:R-:W-:Y:S02]  /*2d950*/  IMAD.MOV.U32 R13, RZ, RZ, R4 ;  /* 0x000000ffff0d7224 */ /* 0x000fe400078e0004 */
[----:B------:R-:W-:Y:S02]  /*2d960*/  IMAD.MOV.U32 R12, RZ, RZ, 0x7 ;  /* 0x00000007ff0c7424 */ /* 0x000fe400078e00ff */
[----:B------:R-:W-:-:S07]  /*2d970*/  IMAD.MOV.U32 R3, RZ, RZ, R14 ;  /* 0x000000ffff037224 */ /* 0x000fce00078e000e */
[----:B------:R-:W-:Y:S05]  /*2d980*/  WARPSYNC.COLLECTIVE R15, `(.L_x_12453) ;  /* 0x000000000f087348 */ /* 0x000fea0003c00000 */
[----:B------:R0:W1:Y:S02]  /*2d990*/  SHFL.IDX P6, R14, R13, R12, R11 ;  /* 0x0000000c0d0e7389 */ /* 0x00006400000c000b */
[----:B01----:R-:W-:Y:S01]  /*2d9a0*/  ENDCOLLECTIVE ;  /* 0x000000000000791b */ /* 0x003fe20003800000 */
.L_x_12453:
        /* <DEDUP_REMOVED lines=10> */
.L_x_12454:
[----:B------:R-:W-:Y:S01]  /*2da50*/  @!PT LDS RZ, [RZ] ;  /* 0x00000000fffff984 */ /* 0x000fe20000000800 */
[----:B------:R-:W-:Y:S01]  /*2da60*/  @!PT LDS RZ, [RZ] ;  /* 0x00000000fffff984 */ /* 0x000fe20000000800 */
[----:B------:R-:W-:Y:S01]  /*2da70*/  @!PT LDS RZ, [RZ] ;  /* 0x00000000fffff984 */ /* 0x000fe20000000800 */
[----:B------:R0:W-:Y:S01]  /*2da80*/  @!P0 LDGSTS.E.BYPASS.LTC128B.128 [R8+0x1b400], desc[UR42][R2.64], !P1 ;  /* 0x1b40000002088fae */ /* 0x0001e2000c901d6a */
[----:B------:R-:W-:Y:S01]  /*2da90*/  IMAD.MOV.U32 R0, RZ, RZ, R14 ;  /* 0x000000ffff007224 */ /* 0x000fe200078e000e */
[----:B------:R-:W-:Y:S06]  /*2daa0*/  BRA `(.L_x_12455) ;  /* 0xffffffa400d87947 */ /* 0x000fec000383ffff */
.L_x_12292:
[----:B0-----:R0:W1:Y:S02]  /*2dab0*/  SYNCS.PHASECHK.TRANS64.TRYWAIT P0, [R22+URZ+0x22820], R3 ;  /* 0x02282003160075a7 */ /* 0x001064000800017f */
[----:B-1----:R-:W-:Y:S05]  /*2dac0*/  @!P0 NANOSLEEP.SYNCS 0x989680 ;  /* 0x009896800000895d */ /* 0x002fea0003900000 */
[----:B------:R-:W1:Y:S02]  /*2dad0*/  @!P0 SYNCS.PHASECHK.TRANS64 P0, [R22+URZ+0x22820], R3 ;  /* 0x02282003160085a7 */ /* 0x000e64000800007f */
[----:B-1----:R-:W-:Y:S05]  /*2dae0*/  @!P0 BRA `(.L_x_12292) ;  /* 0xfffffffc00f08947 */ /* 0x002fea000383ffff */
[----:B------:R-:W-:Y:S05]  /*2daf0*/  BRA `(.L_x_12456) ;  /* 0xffffffa800347947 */ /* 0x000fea000383ffff */
.L_x_12295:
[----:B-1----:R1:W2:Y:S02]  /*2db00*/  SYNCS.PHASECHK.TRANS64.TRYWAIT P0, [R17+URZ+0x22860], R0 ;  /* 0x02286000110075a7 */ /* 0x0022a4000800017f */
[----:B--2---:R-:W-:Y:S05]  /*2db10*/  @!P0 NANOSLEEP.SYNCS 0x989680 ;  /* 0x009896800000895d */ /* 0x004fea0003900000 */
[----:B------:R-:W2:Y:S02]  /*2db20*/  @!P0 SYNCS.PHASECHK.TRANS64 P0, [R17+URZ+0x22860], R0 ;  /* 0x02286000110085a7 */ /* 0x000ea4000800007f */
[----:B--2---:R-:W-:Y:S05]  /*2db30*/  @!P0 BRA `(.L_x_12295) ;  /* 0xfffffffc00f08947 */ /* 0x004fea000383ffff */
[----:B------:R-:W-:Y:S05]  /*2db40*/  BRA `(.L_x_12457) ;  /* 0xffffffa800447947 */ /* 0x000fea000383ffff */
.L_x_12296:
        /* <DEDUP_REMOVED lines=8> */
.L_x_12459:
[----:B------:R-:W-:Y:S05]  /*2dbd0*/  BSYNC B0 ;  /* 0x0000000000007941 */ /* 0x000fea0003800000 */
.L_x_12458:
        /* <DEDUP_REMOVED lines=13> */
.L_x_12460:
[----:B------:R-:W-:Y:S02]  /*2dcb0*/  IMAD.MOV.U32 R13, RZ, RZ, R6 ;  /* 0x000000ffff0d7224 */ /* 0x000fe400078e0006 */
[----:B------:R-:W-:Y:S02]  /*2dcc0*/  IMAD.MOV.U32 R12, RZ, RZ, 0x1 ;  /* 0x00000001ff0c7424 */ /* 0x000fe400078e00ff */
[----:B------:R-:W-:-:S05]  /*2dcd0*/  IMAD.SHL.U32 R7, R7, 0x8, RZ ;  /* 0x0000000807077824 */ /* 0x000fca00078e00ff */
[----:B------:R-:W-:-:S05]  /*2dce0*/  LOP3.LUT R7, R7, 0x38, RZ, 0xc0, !PT ;  /* 0x0000003807077812 */ /* 0x000fca00078ec0ff */
[----:B------:R-:W-:Y:S01]  /*2dcf0*/  IMAD.SHL.U32 R0, R7, 0x2, RZ ;  /* 0x0000000207007824 */ /* 0x000fe200078e00ff */
[----:B------:R-:W-:-:S04]  /*2dd00*/  LOP3.LUT R7, R36, 0x1, RZ, 0xc0, !PT ;  /* 0x0000000124077812 */ /* 0x000fc800078ec0ff */
[----:B------:R-:W-:Y:S02]  /*2dd10*/  IADD3 R2, P0, R14, R0, RZ ;  /* 0x000000000e027210 */ /* 0x000fe40007f1e0ff */
[----:B------:R-:W-:-:S13]  /*2dd20*/  ISETP.NE.U32.AND P3, PT, R7, 0x1, PT ;  /* 0x000000010700780c */ /* 0x000fda0003f65070 */
[----:B------:R-:W-:Y:S05]  /*2dd30*/  WARPSYNC.COLLECTIVE R15, `(.L_x_12461) ;  /* 0x000000000f087348 */ /* 0x000fea0003c00000 */
[----:B------:R0:W1:Y:S02]  /*2dd40*/  SHFL.IDX P6, R14, R13, R12, R11 ;  /* 0x0000000c0d0e7389 */ /* 0x00006400000c000b */
[----:B01----:R-:W-:Y:S01]  /*2dd50*/  ENDCOLLECTIVE ;  /* 0x000000000000791b */ /* 0x003fe20003800000 */
.L_x_12461:
        /* <DEDUP_REMOVED lines=17> */
.L_x_12462:
[----:B------:R-:W-:Y:S02]  /*2de70*/  IMAD.MOV.U32 R13, RZ, RZ, R6 ;  /* 0x000000ffff0d7224 */ /* 0x000fe400078e0006 */
[----:B------:R-:W-:Y:S01]  /*2de80*/  IMAD.MOV.U32 R12, RZ, RZ, 0x2 ;  /* 0x00000002ff0c7424 */ /* 0x000fe200078e00ff */
[----:B------:R-:W-:-:S13]  /*2de90*/  IADD3 R2, P4, R14, R0, RZ ;  /* 0x000000000e027210 */ /* 0x000fda0007f9e0ff */
[----:B------:R-:W-:Y:S05]  /*2dea0*/  WARPSYNC.COLLECTIVE R15, `(.L_x_12463) ;  /* 0x000000000f087348 */ /* 0x000fea0003c00000 */
[----:B------:R0:W1:Y:S02]  /*2deb0*/  SHFL.IDX P6, R14, R13, R12, R11 ;  /* 0x0000000c0d0e7389 */ /* 0x00006400000c000b */
[----:B01----:R-:W-:Y:S01]  /*2dec0*/  ENDCOLLECTIVE ;  /* 0x000000000000791b */ /* 0x003fe20003800000 */
.L_x_12463:
        /* <DEDUP_REMOVED lines=17> */
.L_x_12464:
[----:B------:R-:W-:Y:S02]  /*2dfe0*/  IMAD.MOV.U32 R13, RZ, RZ, R6 ;  /* 0x000000ffff0d7224 */ /* 0x000fe400078e0006 */
[----:B------:R-:W-:Y:S01]  /*2dff0*/  IMAD.MOV.U32 R12, RZ, RZ, 0x3 ;  /* 0x00000003ff0c7424 */ /* 0x000fe200078e00ff */
[----:B------:R-:W-:-:S13]  /*2e000*/  IADD3 R2, P4, R14, R0, RZ ;  /* 0x000000000e027210 */ /* 0x000fda0007f9e0ff */
[----:B------:R-:W-:Y:S05]  /*2e010*/  WARPSYNC.COLLECTIVE R15, `(.L_x_12465) ;  /* 0x000000000f087348 */ /* 0x000fea0003c00000 */
[----:B------:R0:W1:Y:S02]  /*2e020*/  SHFL.IDX P6, R14, R13, R12, R11 ;  /* 0x0000000c0d0e7389 */ /* 0x00006400000c000b */
[----:B01----:R-:W-:Y:S01]  /*2e030*/  ENDCOLLECTIVE ;  /* 0x000000000000791b */ /* 0x003fe20003800000 */
.L_x_12465:
        /* <DEDUP_REMOVED lines=17> */
.L_x_12466:
[----:B------:R-:W-:Y:S02]  /*2e150*/  IMAD.MOV.U32 R13, RZ, RZ, R6 ;  /* 0x000000ffff0d7224 */ /* 0x000fe400078e0006 */
[----:B------:R-:W-:Y:S01]  /*2e160*/  IMAD.MOV.U32 R12, RZ, RZ, 0x4 ;  /* 0x00000004ff0c7424 */ /* 0x000fe200078e00ff */
[----:B------:R-:W-:-:S13]  /*2e170*/  IADD3 R2, P4, R14, R0, RZ ;  /* 0x000000000e027210 */ /* 0x000fda0007f9e0ff */
[----:B------:R-:W-:Y:S05]  /*2e180*/  WARPSYNC.COLLECTIVE R15, `(.L_x_12467) ;  /* 0x000000000f087348 */ /* 0x000fea0003c00000 */
[----:B------:R0:W1:Y:S02]  /*2e190*/  SHFL.IDX P6, R14, R13, R12, R11 ;  /* 0x0000000c0d0e7389 */ /* 0x00006400000c000b */
[----:B01----:R-:W-:Y:S01]  /*2e1a0*/  ENDCOLLECTIVE ;  /* 0x000000000000791b */ /* 0x003fe20003800000 */
.L_x_12467:
        /* <DEDUP_REMOVED lines=17> */
.L_x_12468:
[----:B------:R-:W-:Y:S02]  /*2e2c0*/  IMAD.MOV.U32 R13, RZ, RZ, R6 ;  /* 0x000000ffff0d7224 */ /* 0x000fe400078e0006 */
[----:B------:R-:W-:Y:S01]  /*2e2d0*/  IMAD.MOV.U32 R12, RZ, RZ, 0x5 ;  /* 0x00000005ff0c7424 */ /* 0x000fe200078e00ff */
[----:B------:R-:W-:-:S13]  /*2e2e0*/  IADD3 R2, P4, R14, R0, RZ ;  /* 0x000000000e027210 */ /* 0x000fda0007f9e0ff */
[----:B------:R-:W-:Y:S05]  /*2e2f0*/  WARPSYNC.COLLECTIVE R15, `(.L_x_12469) ;  /* 0x000000000f087348 */ /* 0x000fea0003c00000 */
[----:B------:R0:W1:Y:S02]  /*2e300*/  SHFL.IDX P6, R14, R13, R12, R11 ;  /* 0x0000000c0d0e7389 */ /* 0x00006400000c000b */
[----:B01----:R-:W-:Y:S01]  /*2e310*/  ENDCOLLECTIVE ;  /* 0x000000000000791b */ /* 0x003fe20003800000 */
.L_x_12469:
        /* <DEDUP_REMOVED lines=12> */
.L_x_12470:
        /* <DEDUP_REMOVED lines=9> */
.L_x_12303:
[----:B0-----:R0:W1:Y:S02]  /*2e470*/  SYNCS.PHASECHK.TRANS64.TRYWAIT P0, [R4+URZ+0x22840], R21 ;  /* 0x02284015040075a7 */ /* 0x001064000800017f */
[----:B-1----:R-:W-:Y:S05]  /*2e480*/  @!P0 NANOSLEEP.SYNCS 0x989680 ;  /* 0x009896800000895d */ /* 0x002fea0003900000 */
[----:B------:R-:W1:Y:S02]  /*2e490*/  @!P0 SYNCS.PHASECHK.TRANS64 P0, [R4+URZ+0x22840], R21 ;  /* 0x02284015040085a7 */ /* 0x000e64000800007f */
[----:B-1----:R-:W-:Y:S05]  /*2e4a0*/  @!P0 BRA `(.L_x_12303) ;  /* 0xfffffffc00f08947 */ /* 0x002fea000383ffff */
[----:B------:R-:W-:Y:S05]  /*2e4b0*/  BRA `(.L_x_12472) ;  /* 0xffffffa800b07947 */ /* 0x000fea000383ffff */
.L_x_12304:
        /* <DEDUP_REMOVED lines=8> */
.L_x_12474:
[----:B------:R-:W-:Y:S05]  /*2e540*/  BSYNC B1 ;  /* 0x0000000000017941 */ /* 0x000fea0003800000 */
.L_x_12473:
        /* <DEDUP_REMOVED lines=9> */
.L_x_12475:
[----:B------:R-:W-:Y:S02]  /*2e5e0*/  IMAD.MOV.U32 R13, RZ, RZ, R9 ;  /* 0x000000ffff0d7224 */ /* 0x000fe400078e0009 */
[----:B------:R-:W-:Y:S02]  /*2e5f0*/  IMAD.MOV.U32 R12, RZ, RZ, 0x1 ;  /* 0x00000001ff0c7424 */ /* 0x000fe400078e00ff */
[----:B------:R-:W-:-:S07]  /*2e600*/  IMAD.MOV.U32 R2, RZ, RZ, R14 ;  /* 0x000000ffff027224 */ /* 0x000fce00078e000e */
[----:B------:R-:W-:Y:S05]  /*2e610*/  WARPSYNC.COLLECTIVE R15, `(.L_x_12476) ;  /* 0x000000000f087348 */ /* 0x000fea0003c00000 */
[----:B------:R0:W1:Y:S02]  /*2e620*/  SHFL.IDX P6, R14, R13, R12, R11 ;  /* 0x0000000c0d0e7389 */ /* 0x00006400000c000b */
[----:B01----:R-:W-:Y:S01]  /*2e630*/  ENDCOLLECTIVE ;  /* 0x000000000000791b */ /* 0x003fe20003800000 */
.L_x_12476:
        /* <DEDUP_REMOVED lines=11> */
.L_x_12477:
[----:B------:R-:W-:Y:S02]  /*2e6f0*/  IMAD.MOV.U32 R13, RZ, RZ, R9 ;  /* 0x000000ffff0d7224 */ /* 0x000fe400078e0009 */
[----:B------:R-:W-:Y:S02]  /*2e700*/  IMAD.MOV.U32 R12, RZ, RZ, 0x2 ;  /* 0x00000002ff0c7424 */ /* 0x000fe400078e00ff */
[----:B------:R-:W-:-:S07]  /*2e710*/  IMAD.MOV.U32 R2, RZ, RZ, R14 ;  /* 0x000000ffff027224 */ /* 0x000fce00078e000e */
[----:B------:R-:W-:Y:S05]  /*2e720*/  WARPSYNC.COLLECTIVE R15, `(.L_x_12478) ;  /* 0x000000000f087348 */ /* 0x000fea0003c00000 */
[----:B------:R0:W1:Y:S02]  /*2e730*/  SHFL.IDX P6, R14, R13, R12, R11 ;  /* 0x0000000c0d0e7389 */ /* 0x00006400000c000b */
[----:B01----:R-:W-:Y:S01]  /*2e740*/  ENDCOLLECTIVE ;  /* 0x000000000000791b */ /* 0x003fe20003800000 */
.L_x_12478:
        /* <DEDUP_REMOVED lines=11> */
.L_x_12479:
[----:B------:R-:W-:Y:S02]  /*2e800*/  IMAD.MOV.U32 R13, RZ, RZ, R9 ;  /* 0x000000ffff0d7224 */ /* 0x000fe400078e0009 */
[----:B------:R-:W-:Y:S02]  /*2e810*/  IMAD.MOV.U32 R12, RZ, RZ, 0x3 ;  /* 0x00000003ff0c7424 */ /* 0x000fe400078e00ff */
[----:B------:R-:W-:-:S07]  /*2e820*/  IMAD.MOV.U32 R2, RZ, RZ, R14 ;  /* 0x000000ffff027224 */ /* 0x000fce00078e000e */
[----:B------:R-:W-:Y:S05]  /*2e830*/  WARPSYNC.COLLECTIVE R15, `(.L_x_12480) ;  /* 0x000000000f087348 */ /* 0x000fea0003c00000 */
[----:B------:R0:W1:Y:S02]  /*2e840*/  SHFL.IDX P6, R14, R13, R12, R11 ;  /* 0x0000000c0d0e7389 */ /* 0x00006400000c000b */
[----:B01----:R-:W-:Y:S01]  /*2e850*/  ENDCOLLECTIVE ;  /* 0x000000000000791b */ /* 0x003fe20003800000 */
.L_x_12480:
        /* <DEDUP_REMOVED lines=11> */
.L_x_12481:
[----:B------:R-:W-:Y:S02]  /*2e910*/  IMAD.MOV.U32 R13, RZ, RZ, R9 ;  /* 0x000000ffff0d7224 */ /* 0x000fe400078e0009 */
[----:B------:R-:W-:Y:S02]  /*2e920*/  IMAD.MOV.U32 R12, RZ, RZ, 0x4 ;  /* 0x00000004ff0c7424 */ /* 0x000fe400078e00ff */
[----:B------:R-:W-:-:S07]  /*2e930*/  IMAD.MOV.U32 R2, RZ, RZ, R14 ;  /* 0x000000ffff027224 */ /* 0x000fce00078e000e */
[----:B------:R-:W-:Y:S05]  /*2e940*/  WARPSYNC.COLLECTIVE R15, `(.L_x_12482) ;  /* 0x000000000f087348 */ /* 0x000fea0003c00000 */
[----:B------:R0:W1:Y:S02]  /*2e950*/  SHFL.IDX P6, R14, R13, R12, R11 ;  /* 0x0000000c0d0e7389 */ /* 0x00006400000c000b */
[----:B01----:R-:W-:Y:S01]  /*2e960*/  ENDCOLLECTIVE ;  /* 0x000000000000791b */ /* 0x003fe20003800000 */
.L_x_12482:
        /* <DEDUP_REMOVED lines=11> */
.L_x_12483:
[----:B------:R-:W-:Y:S02]  /*2ea20*/  IMAD.MOV.U32 R13, RZ, RZ, R9 ;  /* 0x000000ffff0d7224 */ /* 0x000fe400078e0009 */
[----:B------:R-:W-:Y:S02]  /*2ea30*/  IMAD.MOV.U32 R12, RZ, RZ, 0x5 ;  /* 0x00000005ff0c7424 */ /* 0x000fe400078e00ff */
[----:B------:R-:W-:-:S07]  /*2ea40*/  IMAD.MOV.U32 R2, RZ, RZ, R14 ;  /* 0x000000ffff027224 */ /* 0x000fce00078e000e */
[----:B------:R-:W-:Y:S05]  /*2ea50*/  WARPSYNC.COLLECTIVE R15, `(.L_x_12484) ;  /* 0x000000000f087348 */ /* 0x000fea0003c00000 */
[----:B------:R0:W1:Y:S02]  /*2ea60*/  SHFL.IDX P6, R14, R13, R12, R11 ;  /* 0x0000000c0d0e7389 */ /* 0x00006400000c000b */
[----:B01----:R-:W-:Y:S01]  /*2ea70*/  ENDCOLLECTIVE ;  /* 0x000000000000791b */ /* 0x003fe20003800000 */
.L_x_12484:
        /* <DEDUP_REMOVED lines=11> */
.L_x_12485:
[----:B------:R-:W-:Y:S01]  /*2eb30*/  IMAD.MOV.U32 R2, RZ, RZ, R14 ;  /* 0x000000ffff027224 */ /* 0x000fe200078e000e */
[----:B------:R-:W-:Y:S06]  /*2eb40*/  BRA `(.L_x_12486) ;  /* 0xffffffa400e07947 */ /* 0x000fec000383ffff */
.L_x_12309:
[----:B---3--:R3:W4:Y:S02]  /*2eb50*/  SYNCS.PHASECHK.TRANS64.TRYWAIT P0, [R4+URZ+0x22860], R21 ;  /* 0x02286015040075a7 */ /* 0x008724000800017f */
[----:B----4-:R-:W-:Y:S05]  /*2eb60*/  @!P0 NANOSLEEP.SYNCS 0x989680 ;  /* 0x009896800000895d */ /* 0x010fea0003900000 */
[----:B------:R-:W4:Y:S02]  /*2eb70*/  @!P0 SYNCS.PHASECHK.TRANS64 P0, [R4+URZ+0x22860], R21 ;  /* 0x02286015040085a7 */ /* 0x000f24000800007f */
[----:B----4-:R-:W-:Y:S05]  /*2eb80*/  @!P0 BRA `(.L_x_12309) ;  /* 0xfffffffc00f08947 */ /* 0x010fea000383ffff */
[----:B------:R-:W-:Y:S05]  /*2eb90*/  BRA `(.L_x_12487) ;  /* 0xffffffa800307947 */ /* 0x000fea000383ffff */
.L_x_12310:
        /* <DEDUP_REMOVED lines=8> */
.L_x_12489:
[----:B------:R-:W-:Y:S05]  /*2ec20*/  BSYNC B1 ;  /* 0x0000000000017941 */ /* 0x000fea0003800000 */
.L_x_12488:
        /* <DEDUP_REMOVED lines=9> */
.L_x_12490:
[----:B------:R-:W-:Y:S02]  /*2ecc0*/  IMAD.MOV.U32 R13, RZ, RZ, R7 ;  /* 0x000000ffff0d7224 */ /* 0x000fe400078e0007 */
[----:B------:R-:W-:Y:S01]  /*2ecd0*/  IMAD.MOV.U32 R12, RZ, RZ, 0x1 ;  /* 0x00000001ff0c7424 */ /* 0x000fe200078e00ff */
[----:B------:R-:W-:-:S13]  /*2ece0*/  IADD3 R2, P0, R14, R0, RZ ;  /* 0x000000000e027210 */ /* 0x000fda0007f1e0ff */
[----:B------:R-:W-:Y:S05]  /*2ecf0*/  WARPSYNC.COLLECTIVE R15, `(.L_x_12491) ;  /* 0x000000000f087348 */ /* 0x000fea0003c00000 */
[----:B------:R0:W1:Y:S02]  /*2ed00*/  SHFL.IDX P6, R14, R13, R12, R11 ;  /* 0x0000000c0d0e7389 */ /* 0x00006400000c000b */
[----:B01----:R-:W-:Y:S01]  /*2ed10*/  ENDCOLLECTIVE ;  /* 0x000000000000791b */ /* 0x003fe20003800000 */
.L_x_12491:
        /* <DEDUP_REMOVED lines=13> */
.L_x_12492:
[----:B------:R-:W-:Y:S02]  /*2edf0*/  IMAD.MOV.U32 R13, RZ, RZ, R7 ;  /* 0x000000ffff0d7224 */ /* 0x000fe400078e0007 */
[----:B------:R-:W-:Y:S01]  /*2ee00*/  IMAD.MOV.U32 R12, RZ, RZ, 0x2 ;  /* 0x00000002ff0c7424 */ /* 0x000fe200078e00ff */
[----:B------:R-:W-:-:S13]  /*2ee10*/  IADD3 R2, P0, R14, R0, RZ ;  /* 0x000000000e027210 */ /* 0x000fda0007f1e0ff */
[----:B------:R-:W-:Y:S05]  /*2ee20*/  WARPSYNC.COLLECTIVE R15, `(.L_x_12493) ;  /* 0x000000000f087348 */ /* 0x000fea0003c00000 */
[----:B------:R0:W1:Y:S02]  /*2ee30*/  SHFL.IDX P6, R14, R13, R12, R11 ;  /* 0x0000000c0d0e7389 */ /* 0x00006400000c000b */
[----:B01----:R-:W-:Y:S01]  /*2ee40*/  ENDCOLLECTIVE ;  /* 0x000000000000791b */ /* 0x003fe20003800000 */
.L_x_12493:
        /* <DEDUP_REMOVED lines=13> */
.L_x_12494:
[----:B------:R-:W-:Y:S02]  /*2ef20*/  IMAD.MOV.U32 R13, RZ, RZ, R7 ;  /* 0x000000ffff0d7224 */ /* 0x000fe400078e0007 */
[----:B------:R-:W-:Y:S01]  /*2ef30*/  IMAD.MOV.U32 R12, RZ, RZ, 0x3 ;  /* 0x00000003ff0c7424 */ /* 0x000fe200078e00ff */
[----:B------:R-:W-:-:S13]  /*2ef40*/  IADD3 R2, P0, R14, R0, RZ ;  /* 0x000000000e027210 */ /* 0x000fda0007f1e0ff */
[----:B------:R-:W-:Y:S05]  /*2ef50*/  WARPSYNC.COLLECTIVE R15, `(.L_x_12495) ;  /* 0x000000000f087348 */ /* 0x000fea0003c00000 */
[----:B------:R0:W1:Y:S02]  /*2ef60*/  SHFL.IDX P6, R14, R13, R12, R11 ;  /* 0x0000000c0d0e7389 */ /* 0x00006400000c000b */
[----:B01----:R-:W-:Y:S01]  /*2ef70*/  ENDCOLLECTIVE ;  /* 0x000000000000791b */ /* 0x003fe20003800000 */
.L_x_12495:
        /* <DEDUP_REMOVED lines=13> */
.L_x_12496:
[----:B------:R-:W-:Y:S02]  /*2f050*/  IMAD.MOV.U32 R13, RZ, RZ, R7 ;  /* 0x000000ffff0d7224 */ /* 0x000fe400078e0007 */
[----:B------:R-:W-:Y:S01]  /*2f060*/  IMAD.MOV.U32 R12, RZ, RZ, 0x4 ;  /* 0x00000004ff0c7424 */ /* 0x000fe200078e00ff */
[----:B------:R-:W-:-:S13]  /*2f070*/  IADD3 R2, P0, R14, R0, RZ ;  /* 0x000000000e027210 */ /* 0x000fda0007f1e0ff */
[----:B------:R-:W-:Y:S05]  /*2f080*/  WARPSYNC.COLLECTIVE R15, `(.L_x_12497) ;  /* 0x000000000f087348 */ /* 0x000fea0003c00000 */
[----:B------:R0:W1:Y:S02]  /*2f090*/  SHFL.IDX P6, R14, R13, R12, R11 ;  /* 0x0000000c0d0e7389 */ /* 0x00006400000c000b */
[----:B01----:R-:W-:Y:S01]  /*2f0a0*/  ENDCOLLECTIVE ;  /* 0x000000000000791b */ /* 0x003fe20003800000 */
.L_x_12497:
        /* <DEDUP_REMOVED lines=13> */
.L_x_12498:
[----:B------:R-:W-:Y:S02]  /*2f180*/  IMAD.MOV.U32 R13, RZ, RZ, R7 ;  /* 0x000000ffff0d7224 */ /* 0x000fe400078e0007 */
[----:B------:R-:W-:Y:S01]  /*2f190*/  IMAD.MOV.U32 R12, RZ, RZ, 0x5 ;  /* 0x00000005ff0c7424 */ /* 0x000fe200078e00ff */
[----:B------:R-:W-:-:S13]  /*2f1a0*/  IADD3 R2, P0, R14, R0, RZ ;  /* 0x000000000e027210 */ /* 0x000fda0007f1e0ff */
[----:B------:R-:W-:Y:S05]  /*2f1b0*/  WARPSYNC.COLLECTIVE R15, `(.L_x_12499) ;  /* 0x000000000f087348 */ /* 0x000fea0003c00000 */
[----:B------:R0:W1:Y:S02]  /*2f1c0*/  SHFL.IDX P6, R14, R13, R12, R11 ;  /* 0x0000000c0d0e7389 */ /* 0x00006400000c000b */
[----:B01----:R-:W-:Y:S01]  /*2f1d0*/  ENDCOLLECTIVE ;  /* 0x000000000000791b */ /* 0x003fe20003800000 */
.L_x_12499:
        /* <DEDUP_REMOVED lines=13> */
.L_x_12500:
[----:B------:R-:W-:Y:S05]  /*2f2b0*/  BRA `(.L_x_12501) ;  /* 0xffffffa4007c7947 */ /* 0x000fea000383ffff */
.L_x_12318:
        /* <DEDUP_REMOVED lines=8> */
.L_x_12503:
[----:B------:R-:W-:Y:S05]  /*2f340*/  BSYNC B0 ;  /* 0x0000000000007941 */ /* 0x000fea0003800000 */
.L_x_12502:
        /* <DEDUP_REMOVED lines=9> */
.L_x_12504:
        /* <DEDUP_REMOVED lines=18> */
.L_x_12505:
[----:B------:R-:W-:Y:S01]  /*2f500*/  IMAD.MOV.U32 R12, RZ, RZ, 0x2 ;  /* 0x00000002ff0c7424 */ /* 0x000fe200078e00ff */
[----:B------:R-:W-:-:S05]  /*2f510*/  SEL R6, R14, RZ, P1 ;  /* 0x000000ff0e067207 */ /* 0x000fca0000800000 */
[----:B------:R-:W-:-:S04]  /*2f520*/  IMAD.IADD R6, R5, 0x1, R6 ;  /* 0x0000000105067824 */ /* 0x000fc800078e0206 */
[----:B------:R-:W-:-:S07]  /*2f530*/  IMAD.MOV.U32 R13, RZ, RZ, R6 ;  /* 0x000000ffff0d7224 */ /* 0x000fce00078e0006 */
[----:B------:R-:W-:Y:S05]  /*2f540*/  WARPSYNC.COLLECTIVE R15, `(.L_x_12506) ;  /* 0x000000000f087348 */ /* 0x000fea0003c00000 */
[----:B------:R0:W1:Y:S02]  /*2f550*/  SHFL.UP P6, R14, R13, R12, R11 ;  /* 0x0400000c0d0e7389 */ /* 0x00006400000c000b */
[----:B01----:R-:W-:Y:S01]  /*2f560*/  ENDCOLLECTIVE ;  /* 0x000000000000791b */ /* 0x003fe20003800000 */
.L_x_12506:
[----:B------:R-:W-:Y:S01]  /*2f570*/  IMAD.MOV.U32 R12, RZ, RZ, 0x4 ;  /* 0x00000004ff0c7424 */ /* 0x000fe200078e00ff */
[----:B------:R-:W-:-:S05]  /*2f580*/  SEL R7, R14, RZ, P2 ;  /* 0x000000ff0e077207 */ /* 0x000fca0001000000 */
[----:B------:R-:W-:-:S04]  /*2f590*/  IMAD.IADD R7, R6, 0x1, R7 ;  /* 0x0000000106077824 */ /* 0x000fc800078e0207 */
[----:B------:R-:W-:-:S07]  /*2f5a0*/  IMAD.MOV.U32 R13, RZ, RZ, R7 ;  /* 0x000000ffff0d7224 */ /* 0x000fce00078e0007 */
[----:B------:R-:W-:Y:S05]  /*2f5b0*/  WARPSYNC.COLLECTIVE R15, `(.L_x_12507) ;  /* 0x000000000f087348 */ /* 0x000fea0003c00000 */
[----:B------:R0:W1:Y:S02]  /*2f5c0*/  SHFL.UP P6, R14, R13, R12, R11 ;  /* 0x0400000c0d0e7389 */ /* 0x00006400000c000b */
[----:B01----:R-:W-:Y:S01]  /*2f5d0*/  ENDCOLLECTIVE ;  /* 0x000000000000791b */ /* 0x003fe20003800000 */
.L_x_12507:
[----:B------:R-:W-:Y:S01]  /*2f5e0*/  IMAD.MOV.U32 R12, RZ, RZ, 0x8 ;  /* 0x00000008ff0c7424 */ /* 0x000fe200078e00ff */
[----:B------:R-:W-:-:S05]  /*2f5f0*/  SEL R2, R14, RZ, P3 ;  /* 0x000000ff0e027207 */ /* 0x000fca0001800000 */
[----:B------:R-:W-:-:S04]  /*2f600*/  IMAD.IADD R2, R7, 0x1, R2 ;  /* 0x0000000107027824 */ /* 0x000fc800078e0202 */
[----:B------:R-:W-:-:S07]  /*2f610*/  IMAD.MOV.U32 R13, RZ, RZ, R2 ;  /* 0x000000ffff0d7224 */ /* 0x000fce00078e0002 */
[----:B------:R-:W-:Y:S05]  /*2f620*/  WARPSYNC.COLLECTIVE R15, `(.L_x_12508) ;  /* 0x000000000f087348 */ /* 0x000fea0003c00000 */
[----:B------:R0:W1:Y:S02]  /*2f630*/  SHFL.UP P6, R14, R13, R12, R11 ;  /* 0x0400000c0d0e7389 */ /* 0x00006400000c000b */
[----:B01----:R-:W-:Y:S01]  /*2f640*/  ENDCOLLECTIVE ;  /* 0x000000000000791b */ /* 0x003fe20003800000 */
.L_x_12508:
[----:B------:R-:W-:Y:S01]  /*2f650*/  IMAD.MOV.U32 R12, RZ, RZ, 0x10 ;  /* 0x00000010ff0c7424 */ /* 0x000fe200078e00ff */
[----:B------:R-:W-:-:S04]  /*2f660*/  SEL R3, R14, RZ, P4 ;  /* 0x000000ff0e037207 */ /* 0x000fc80002000000 */
[----:B------:R-:W-:-:S05]  /*2f670*/  IADD3 R3, R2, R3, RZ ;  /* 0x0000000302037210 */ /* 0x000fca0007ffe0ff */
[----:B------:R-:W-:-:S07]  /*2f680*/  IMAD.MOV.U32 R13, RZ, RZ, R3 ;  /* 0x000000ffff0d7224 */ /* 0x000fce00078e0003 */
[----:B------:R-:W-:Y:S05]  /*2f690*/  WARPSYNC.COLLECTIVE R15, `(.L_x_12509) ;  /* 0x000000000f087348 */ /* 0x000fea0003c00000 */
[----:B------:R0:W1:Y:S02]  /*2f6a0*/  SHFL.UP P6, R14, R13, R12, R11 ;  /* 0x0400000c0d0e7389 */ /* 0x00006400000c000b */
[----:B01----:R-:W-:Y:S01]  /*2f6b0*/  ENDCOLLECTIVE ;  /* 0x000000000000791b */ /* 0x003fe20003800000 */
.L_x_12509:
        /* <DEDUP_REMOVED lines=8> */
.L_x_12510:
[----:B------:R-:W-:Y:S05]  /*2f740*/  BRA `(.L_x_12511) ;  /* 0xffffffa400d87947 */ /* 0x000fea000383ffff */
.L_x_12323:
        /* <DEDUP_REMOVED lines=8> */
.L_x_12513:
[----:B------:R-:W-:Y:S05]  /*2f7d0*/  BSYNC B0 ;  /* 0x0000000000007941 */ /* 0x000fea0003800000 */
.L_x_12512:
        /* <DEDUP_REMOVED lines=8> */
.L_x_12514:
[----:B------:R-:W-:Y:S01]  /*2f860*/  IMAD.MOV.U32 R12, RZ, RZ, 0x4 ;  /* 0x00000004ff0c7424 */ /* 0x000fe200078e00ff */
[----:B------:R-:W-:-:S05]  /*2f870*/  SEL R2, R14, RZ, P2 ;  /* 0x000000ff0e027207 */ /* 0x000fca0001000000 */
[----:B------:R-:W-:-:S04]  /*2f880*/  IMAD.IADD R2, R13, 0x1, R2 ;  /* 0x000000010d027824 */ /* 0x000fc800078e0202 */
[----:B------:R-:W-:-:S07]  /*2f890*/  IMAD.MOV.U32 R13, RZ, RZ, R2 ;  /* 0x000000ffff0d7224 */ /* 0x000fce00078e0002 */
[----:B------:R-:W-:Y:S05]  /*2f8a0*/  WARPSYNC.COLLECTIVE R15, `(.L_x_12515) ;  /* 0x000000000f087348 */ /* 0x000fea0003c00000 */
[----:B------:R0:W1:Y:S02]  /*2f8b0*/  SHFL.UP P6, R14, R13, R12, R11 ;  /* 0x0400000c0d0e7389 */ /* 0x00006400000c000b */
[----:B01----:R-:W-:Y:S01]  /*2f8c0*/  ENDCOLLECTIVE ;  /* 0x000000000000791b */ /* 0x003fe20003800000 */
.L_x_12515:
[----:B------:R-:W-:Y:S01]  /*2f8d0*/  IMAD.MOV.U32 R12, RZ, RZ, 0x8 ;  /* 0x00000008ff0c7424 */ /* 0x000fe200078e00ff */
[----:B------:R-:W-:-:S05]  /*2f8e0*/  SEL R3, R14, RZ, P3 ;  /* 0x000000ff0e037207 */ /* 0x000fca0001800000 */
[----:B------:R-:W-:-:S04]  /*2f8f0*/  IMAD.IADD R3, R2, 0x1, R3 ;  /* 0x0000000102037824 */ /* 0x000fc800078e0203 */
[----:B------:R-:W-:-:S07]  /*2f900*/  IMAD.MOV.U32 R13, RZ, RZ, R3 ;  /* 0x000000ffff0d7224 */ /* 0x000fce00078e0003 */
[----:B------:R-:W-:Y:S05]  /*2f910*/  WARPSYNC.COLLECTIVE R15, `(.L_x_12516) ;  /* 0x000000000f087348 */ /* 0x000fea0003c00000 */
[----:B------:R0:W1:Y:S02]  /*2f920*/  SHFL.UP P6, R14, R13, R12, R11 ;  /* 0x0400000c0d0e7389 */ /* 0x00006400000c000b */
[----:B01----:R-:W-:Y:S01]  /*2f930*/  ENDCOLLECTIVE ;  /* 0x000000000000791b */ /* 0x003fe20003800000 */
.L_x_12516:
[----:B------:R-:W-:Y:S01]  /*2f940*/  IMAD.MOV.U32 R12, RZ, RZ, 0x10 ;  /* 0x00000010ff0c7424 */ /* 0x000fe200078e00ff */
[----:B------:R-:W-:-:S05]  /*2f950*/  SEL R4, R14, RZ, P4 ;  /* 0x000000ff0e047207 */ /* 0x000fca0002000000 */
[----:B------:R-:W-:-:S04]  /*2f960*/  IMAD.IADD R4, R3, 0x1, R4 ;  /* 0x0000000103047824 */ /* 0x000fc800078e0204 */
[----:B------:R-:W-:-:S07]  /*2f970*/  IMAD.MOV.U32 R13, RZ, RZ, R4 ;  /* 0x000000ffff0d7224 */ /* 0x000fce00078e0004 */
[----:B------:R-:W-:Y:S05]  /*2f980*/  WARPSYNC.COLLECTIVE R15, `(.L_x_12517) ;  /* 0x000000000f087348 */ /* 0x000fea0003c00000 */
[----:B------:R0:W1:Y:S02]  /*2f990*/  SHFL.UP P6, R14, R13, R12, R11 ;  /* 0x0400000c0d0e7389 */ /* 0x00006400000c000b */
[----:B01----:R-:W-:Y:S01]  /*2f9a0*/  ENDCOLLECTIVE ;  /* 0x000000000000791b */ /* 0x003fe20003800000 */
.L_x_12517:
        /* <DEDUP_REMOVED lines=8> */
.L_x_12518:
[----:B------:R-:W-:Y:S05]  /*2fa30*/  BRA `(.L_x_12519) ;  /* 0xffffffa400b87947 */ /* 0x000fea000383ffff */
.L_x_12325:
[----:B------:R-:W-:Y:S01]  /*2fa40*/  BSSY B0, `(.L_x_12520) ;  /* 0x0000006000007945 */ /* 0x000fe20003800000 */
[----:B------:R-:W-:Y:S01]  /*2fa50*/  PLOP3.LUT P6, PT, P6, PT, PT, 0x8, 0x0 ;  /* 0x000000000000781c */ /* 0x000fe200037ce170 */
[----:B------:R-:W-:-:S12]  /*2fa60*/  IMAD.MOV.U32 R15, RZ, RZ, -0x1 ;  /* 0xffffffffff0f7424 */ /* 0x000fd800078e00ff */
[----:B0-----:R-:W-:Y:S05]  /*2fa70*/  WARPSYNC.COLLECTIVE R15, `(.L_x_12521) ;  /* 0x000000000f087348 */ /* 0x001fea0003c00000 */
[----:B------:R-:W-:Y:S01]  /*2fa80*/  VOTE.ANY R14, PT, P6 ;  /* 0x00000000000e7806 */ /* 0x000fe200030e0100 */
[----:B0-----:R-:W-:Y:S06]  /*2fa90*/  ENDCOLLECTIVE ;  /* 0x000000000000791b */ /* 0x001fec0003800000 */
.L_x_12521:
[----:B------:R-:W-:Y:S05]  /*2faa0*/  BSYNC B0 ;  /* 0x0000000000007941 */ /* 0x000fea0003800000 */
.L_x_12520:
        /* <DEDUP_REMOVED lines=9> */
.L_x_12522:
[----:B------:R-:W-:Y:S01]  /*2fb40*/  IMAD.MOV.U32 R5, RZ, RZ, R14 ;  /* 0x000000ffff057224 */ /* 0x000fe200078e000e */
[----:B------:R-:W-:Y:S06]  /*2fb50*/  BRA `(.L_x_12523) ;  /* 0xffffffa400a87947 */ /* 0x000fec000383ffff */
.L_x_12327:
[----:B------:R-:W-:Y:S01]  /*2fb60*/  BSSY B0, `(.L_x_12524) ;  /* 0x0000007000007945 */ /* 0x000fe20003800000 */
[----:B------:R-:W-:Y:S02]  /*2fb70*/  IMAD.MOV.U32 R13, RZ, RZ, R2 ;  /* 0x000000ffff0d7224 */ /* 0x000fe400078e0002 */
[----:B------:R-:W-:Y:S02]  /*2fb80*/  IMAD.MOV.U32 R11, RZ, RZ, 0x1f ;  /* 0x0000001fff0b7424 */ /* 0x000fe400078e00ff */
[----:B------:R-:W-:-:S07]  /*2fb90*/  IMAD.MOV.U32 R15, RZ, RZ, -0x1 ;  /* 0xffffffffff0f7424 */ /* 0x000fce00078e00ff */
[----:B012---:R-:W-:Y:S05]  /*2fba0*/  WARPSYNC.COLLECTIVE R15, `(.L_x_12525) ;  /* 0x000000000f087348 */ /* 0x007fea0003c00000 */
[----:B------:R3:W4:Y:S02]  /*2fbb0*/  SHFL.IDX P6, R14, R13, R12, R11 ;  /* 0x0000000c0d0e7389 */ /* 0x00072400000c000b */
[----:B01234-:R-:W-:Y:S01]  /*2fbc0*/  ENDCOLLECTIVE ;  /* 0x000000000000791b */ /* 0x01ffe20003800000 */
.L_x_12525:
[----:B------:R-:W-:Y:S05]  /*2fbd0*/  BSYNC B0 ;  /* 0x0000000000007941 */ /* 0x000fea0003800000 */
.L_x_12524:
[----:B------:R-:W-:Y:S05]  /*2fbe0*/  BRA `(.L_x_12326) ;  /* 0xffffffa400a07947 */ /* 0x000fea000383ffff */
.L_x_12331:
[----:B0-----:R0:W1:Y:S02]  /*2fbf0*/  SYNCS.PHASECHK.TRANS64.TRYWAIT P0, [R4+URZ+0x22820], R0 ;  /* 0x02282000040075a7 */ /* 0x001064000800017f */
[----:B-1----:R-:W-:Y:S05]  /*2fc00*/  @!P0 NANOSLEEP.SYNCS 0x989680 ;  /* 0x009896800000895d */ /* 0x002fea0003900000 */
[----:B------:R-:W1:Y:S02]  /*2fc10*/  @!P0 SYNCS.PHASECHK.TRANS64 P0, [R4+URZ+0x22820], R0 ;  /* 0x02282000040085a7 */ /* 0x000e64000800007f */
[----:B-1----:R-:W-:Y:S05]  /*2fc20*/  @!P0 BRA `(.L_x_12331) ;  /* 0xfffffffc00f08947 */ /* 0x002fea000383ffff */
[----:B------:R-:W-:Y:S05]  /*2fc30*/  BRA `(.L_x_12526) ;  /* 0xffffffac00187947 */ /* 0x000fea000383ffff */
.L_x_12332:
        /* <DEDUP_REMOVED lines=8> */
[----:B0-----:R-:W-:Y:S05]  /*2fcc0*/  WARPSYNC.COLLECTIVE R15, `(.L_x_12528) ;  /* 0x000000000f087348 */ /* 0x001fea0003c00000 */
[----:B------:R1:W2:Y:S02]  /*2fcd0*/  SHFL.IDX P6, R14, R13, R12, R11 ;  /* 0x0000000c0d0e7389 */ /* 0x0002a400000c000b */
[----:B012---:R-:W-:Y:S01]  /*2fce0*/  ENDCOLLECTIVE ;  /* 0x000000000000791b */ /* 0x007fe20003800000 */
.L_x_12528:
[----:B------:R-:W-:Y:S05]  /*2fcf0*/  BSYNC B0 ;  /* 0x0000000000007941 */ /* 0x000fea0003800000 */
.L_x_12527:
[----:B------:R-:W-:Y:S05]  /*2fd00*/  BRA `(.L_x_12529) ;  /* 0xffffffac00007947 */ /* 0x000fea000383ffff */
.L_x_12333:
[----:B------:R-:W-:Y:S01]  /*2fd10*/  BSSY B0, `(.L_x_12530) ;  /* 0x0000006000007945 */ /* 0x000fe20003800000 */
[----:B------:R-:W-:-:S07]  /*2fd20*/  IMAD.MOV.U32 R15, RZ, RZ, -0x1 ;  /* 0xffffffffff0f7424 */ /* 0x000fce00078e00ff */
[----:B0-----:R-:W-:Y:S05]  /*2fd30*/  WARPSYNC.COLLECTIVE R15, `(.L_x_12531) ;  /* 0x000000000f0c7348 */ /* 0x001fea0003c00000 */
[----:B------:R-:W-:Y:S02]  /*2fd40*/  ELECT P6, UR62, PT ;  /* 0x00000000003e782f */ /* 0x000fe400038c0000 */
[----:B------:R-:W-:Y:S01]  /*2fd50*/  MOV R14, UR62 ;  /* 0x0000003e000e7c02 */ /* 0x000fe20008000f00 */
[----:B0-----:R-:W-:Y:S10]  /*2fd60*/  ENDCOLLECTIVE ;  /* 0x000000000000791b */ /* 0x001ff40003800000 */
.L_x_12531:
[----:B------:R-:W-:Y:S05]  /*2fd70*/  BSYNC B0 ;  /* 0x0000000000007941 */ /* 0x000fea0003800000 */
.L_x_12530:
[----:B------:R-:W-:Y:S05]  /*2fd80*/  BRA `(.L_x_12532) ;  /* 0xffffffa800f47947 */ /* 0x000fea000383ffff */
.L_x_12335:
[----:B0-----:R0:W1:Y:S02]  /*2fd90*/  SYNCS.PHASECHK.TRANS64.TRYWAIT P1, [R5+URZ+0x22840], R0 ;  /* 0x02284000050075a7 */ /* 0x001064000802017f */
[----:B-1----:R-:W-:Y:S05]  /*2fda0*/  @!P1 NANOSLEEP.SYNCS 0x989680 ;  /* 0x009896800000995d */ /* 0x002fea0003900000 */
[----:B------:R-:W1:Y:S02]  /*2fdb0*/  @!P1 SYNCS.PHASECHK.TRANS64 P1, [R5+URZ+0x22840], R0 ;  /* 0x02284000050095a7 */ /* 0x000e64000802007f */
[----:B-1----:R-:W-:Y:S05]  /*2fdc0*/  @!P1 BRA `(.L_x_12335) ;  /* 0xfffffffc00f09947 */ /* 0x002fea000383ffff */
[----:B------:R-:W-:Y:S05]  /*2fdd0*/  BRA `(.L_x_12533) ;  /* 0xffffffac00147947 */ /* 0x000fea000383ffff */
.L_x_12337:
[----:B-1----:R1:W2:Y:S02]  /*2fde0*/  SYNCS.PHASECHK.TRANS64.TRYWAIT P1, [R25+URZ+0x22840], R2 ;  /* 0x02284002190075a7 */ /* 0x0022a4000802017f */
[----:B--2---:R-:W-:Y:S05]  /*2fdf0*/  @!P1 NANOSLEEP.SYNCS 0x989680 ;  /* 0x009896800000995d */ /* 0x004fea0003900000 */
[----:B------:R-:W2:Y:S02]  /*2fe00*/  @!P1 SYNCS.PHASECHK.TRANS64 P1, [R25+URZ+0x22840], R2 ;  /* 0x02284002190095a7 */ /* 0x000ea4000802007f */
[----:B--2---:R-:W-:Y:S05]  /*2fe10*/  @!P1 BRA `(.L_x_12337) ;  /* 0xfffffffc00f09947 */ /* 0x004fea000383ffff */
[----:B------:R-:W-:Y:S05]  /*2fe20*/  BRA `(.L_x_12534) ;  /* 0xffffffac00207947 */ /* 0x000fea000383ffff */
.L_x_12339:
[----:B--2---:R2:W3:Y:S02]  /*2fe30*/  SYNCS.PHASECHK.TRANS64.TRYWAIT P1, [R5+URZ+0x22860], R0 ;  /* 0x02286000050075a7 */ /* 0x0044e4000802017f */
[----:B---3--:R-:W-:Y:S05]  /*2fe40*/  @!P1 NANOSLEEP.SYNCS 0x989680 ;  /* 0x009896800000995d */ /* 0x008fea0003900000 */
[----:B------:R-:W3:Y:S02]  /*2fe50*/  @!P1 SYNCS.PHASECHK.TRANS64 P1, [R5+URZ+0x22860], R0 ;  /* 0x02286000050095a7 */ /* 0x000ee4000802007f */
[----:B---3--:R-:W-:Y:S05]  /*2fe60*/  @!P1 BRA `(.L_x_12339) ;  /* 0xfffffffc00f09947 */ /* 0x008fea000383ffff */
[----:B------:R-:W-:Y:S05]  /*2fe70*/  BRA `(.L_x_12535) ;  /* 0xffffffac001c7947 */ /* 0x000fea000383ffff */
        .type           $_ZN7cutlass13device_kernelIN5flash11enable_sm90INS1_16FlashAttnFwdSm90INS1_25CollectiveMainloopFwdSm90ILi2EN4cute5tupleIJNS5_1CILi1EEES8_S8_EEENS6_IJNS7_ILi128EEENS7_ILi96EEENS7_ILi64EEEEEELi256ENS_10bfloat16_tEfNS_4arch4Sm90ELb0ELb1ELb1ELb1ELb1ELb1ELb0ELb1ELb0ELb1ELb0ELb0EEENS1_21CollectiveEpilogueFwdINS6_IJSA_NS7_ILi256EEESB_EEES9_SE_SG_Li256ELb1ELb1ELb0ELb0EEENS1_36VarlenDynamicPersistentTileSchedulerILi128ELi96ELi256ELi128ELb0ELb1ELb1ELb1ELb0ELb1EEEEEEEEEvNT_6ParamsE$_ZZN5flash25CollectiveMainloopFwdSm90ILi2EN4cute5tupleIJNS1_1CILi1EEES4_S4_EEENS2_IJNS3_ILi128EEENS3_ILi96EEENS3_ILi64EEEEEELi256EN7cutlass10bfloat16_tEfNSA_4arch4Sm90ELb0ELb1ELb1ELb1ELb1ELb1ELb0ELb1ELb0ELb1ELb0ELb0EE3mmaINS_16FlashAttnFwdSm90ISE_NS_21CollectiveEpilogueFwdINS2_IJS6_NS3_ILi256EEES7_EEES5_SB_SD_Li256ELb1ELb1ELb0ELb0EEENS_36VarlenDynamicPersistentTileSchedulerILi128ELi96ELi256ELi128ELb0ELb1ELb1ELb1ELb0ELb1EEEE13SharedStorageENS1_6TensorINS1_11ArrayEngineIfLm128EEENS1_6LayoutINS2_IJNS2_IJNS3_ILi2EEEST_NS3_ILi32EEEEEES4_S4_EEENS2_IJNS2_IJS4_ST_NS3_ILi4EEEEEENS3_ILi0EEESZ_EEEEEEENS_7SoftmaxILi2ELi0EEEEEbRKNSE_6ParamsENSA_13PipelineAsyncILi2EEES19_RNSA_13PipelineStateILj2EEERT0_RT1_iRiRKNS_16SeqlenInfoQKNewKILb1ELb1EEENS2_IJiiiiEEERT_ENKUliT_T0_T1_E_clIZSF_ISO_S12_S14_EbS17_S19_S19_S1C_S1E_S1G_iS1H_S1L_S1M_S1O_EUlRS1P_iE0_NS3_ILb1EEES1W_EEDaiS1P_S1Q_S1R_,@function
        .size           $_ZN7cutlass13device_kernelIN5flash11enable_sm90INS1_16FlashAttnFwdSm90INS1_25CollectiveMainloopFwdSm90ILi2EN4cute5tupleIJNS5_1CILi1EEES8_S8_EEENS6_IJNS7_ILi128EEENS7_ILi96EEENS7_ILi64EEEEEELi256ENS_10bfloat16_tEfNS_4arch4Sm90ELb0ELb1ELb1ELb1ELb1ELb1ELb0ELb1ELb0ELb1ELb0ELb0EEENS1_21CollectiveEpilogueFwdINS6_IJSA_NS7_ILi256EEESB_EEES9_SE_SG_Li256ELb1ELb1ELb0ELb0EEENS1_36VarlenDynamicPersistentTileSchedulerILi128ELi96ELi256ELi128ELb0ELb1ELb1ELb1ELb0ELb1EEEEEEEEEvNT_6ParamsE$_ZZN5flash25CollectiveMainloopFwdSm90ILi2EN4cute5tupleIJNS1_1CILi1EEES4_S4_EEENS2_IJNS3_ILi128EEENS3_ILi96EEENS3_ILi64EEEEEELi256EN7cutlass10bfloat16_tEfNSA_4arch4Sm90ELb0ELb1ELb1ELb1ELb1ELb1ELb0ELb1ELb0ELb1ELb0ELb0EE3mmaINS_16FlashAttnFwdSm90ISE_NS_21CollectiveEpilogueFwdINS2_IJS6_NS3_ILi256EEES7_EEES5_SB_SD_Li256ELb1ELb1ELb0ELb0EEENS_36VarlenDynamicPersistentTileSchedulerILi128ELi96ELi256ELi128ELb0ELb1ELb1ELb1ELb0ELb1EEEE13SharedStorageENS1_6TensorINS1_11ArrayEngineIfLm128EEENS1_6LayoutINS2_IJNS2_IJNS3_ILi2EEEST_NS3_ILi32EEEEEES4_S4_EEENS2_IJNS2_IJS4_ST_NS3_ILi4EEEEEENS3_ILi0EEESZ_EEEEEEENS_7SoftmaxILi2ELi0EEEEEbRKNSE_6ParamsENSA_13PipelineAsyncILi2EEES19_RNSA_13PipelineStateILj2EEERT0_RT1_iRiRKNS_16SeqlenInfoQKNewKILb1ELb1EEENS2_IJiiiiEEERT_ENKUliT_T0_T1_E_clIZSF_ISO_S12_S14_EbS17_S19_S19_S1C_S1E_S1G_iS1H_S1L_S1M_S1O_EUlRS1P_iE0_NS3_ILb1EEES1W_EEDaiS1P_S1Q_S1R_,(.L_x_15675 - $_ZN7cutlass13device_kernelIN5flash11enable_sm90INS1_16FlashAttnFwdSm90INS1_25CollectiveMainloopFwdSm90ILi2EN4cute5tupleIJNS5_1CILi1EEES8_S8_EEENS6_IJNS7_ILi128EEENS7_ILi96EEENS7_ILi64EEEEEELi256ENS_10bfloat16_tEfNS_4arch4Sm90ELb0ELb1ELb1ELb1ELb1ELb1ELb0ELb1ELb0ELb1ELb0ELb0EEENS1_21CollectiveEpilogueFwdINS6_IJSA_NS7_ILi256EEESB_EEES9_SE_SG_Li256ELb1ELb1ELb0ELb0EEENS1_36VarlenDynamicPersistentTileSchedulerILi128ELi96ELi256ELi128ELb0ELb1ELb1ELb1ELb0ELb1EEEEEEEEEvNT_6ParamsE$_ZZN5flash25CollectiveMainloopFwdSm90ILi2EN4cute5tupleIJNS1_1CILi1EEES4_S4_EEENS2_IJNS3_ILi128EEENS3_ILi96EEENS3_ILi64EEEEEELi256EN7cutlass10bfloat16_tEfNSA_4arch4Sm90ELb0ELb1ELb1ELb1ELb1ELb1ELb0ELb1ELb0ELb1ELb0ELb0EE3mmaINS_16FlashAttnFwdSm90ISE_NS_21CollectiveEpilogueFwdINS2_IJS6_NS3_ILi256EEES7_EEES5_SB_SD_Li256ELb1ELb1ELb0ELb0EEENS_36VarlenDynamicPersistentTileSchedulerILi128ELi96ELi256ELi128ELb0ELb1ELb1ELb1ELb0ELb1EEEE13SharedStorageENS1_6TensorINS1_11ArrayEngineIfLm128EEENS1_6LayoutINS2_IJNS2_IJNS3_ILi2EEEST_NS3_ILi32EEEEEES4_S4_EEENS2_IJNS2_IJS4_ST_NS3_ILi4EEEEEENS3_ILi0EEESZ_EEEEEEENS_7SoftmaxILi2ELi0EEEEEbRKNSE_6ParamsENSA_13PipelineAsyncILi2EEES19_RNSA_13PipelineStateILj2EEERT0_RT1_iRiRKNS_16SeqlenInfoQKNewKILb1ELb1EEENS2_IJiiiiEEERT_ENKUliT_T0_T1_E_clIZSF_ISO_S12_S14_EbS17_S19_S19_S1C_S1E_S1G_iS1H_S1L_S1M_S1O_EUlRS1P_iE0_NS3_ILb1EEES1W_EEDaiS1P_S1Q_S1R_)
$_ZN7cutlass13device_kernelIN5flash11enable_sm90INS1_16FlashAttnFwdSm90INS1_25CollectiveMainloopFwdSm90ILi2EN4cute5tupleIJNS5_1CILi1EEES8_S8_EEENS6_IJNS7_ILi128EEENS7_ILi96EEENS7_ILi64EEEEEELi256ENS_10bfloat16_tEfNS_4arch4Sm90ELb0ELb1ELb1ELb1ELb1ELb1ELb0ELb1ELb0ELb1ELb0ELb0EEENS1_21CollectiveEpilogueFwdINS6_IJSA_NS7_ILi256EEESB_EEES9_SE_SG_Li256ELb1ELb1ELb0ELb0EEENS1_36VarlenDynamicPersistentTileSchedulerILi128ELi96ELi256ELi128ELb0ELb1ELb1ELb1ELb0ELb1EEEEEEEEEvNT_6ParamsE$_ZZN5flash25CollectiveMainloopFwdSm90ILi2EN4cute5tupleIJNS1_1CILi1EEES4_S4_EEENS2_IJNS3_ILi128EEENS3_ILi96EEENS3_ILi64EEEEEELi256EN7cutlass10bfloat16_tEfNSA_4arch4Sm90ELb0ELb1ELb1ELb1ELb1ELb1ELb0ELb1ELb0ELb1ELb0ELb0EE3mmaINS_16FlashAttnFwdSm90ISE_NS_21CollectiveEpilogueFwdINS2_IJS6_NS3_ILi256EEES7_EEES5_SB_SD_Li256ELb1ELb1ELb0ELb0EEENS_36VarlenDynamicPersistentTileSchedulerILi128ELi96ELi256ELi128ELb0ELb1ELb1ELb1ELb0ELb1EEEE13SharedStorageENS1_6TensorINS1_11ArrayEngineIfLm128EEENS1_6LayoutINS2_IJNS2_IJNS3_ILi2EEEST_NS3_ILi32EEEEEES4_S4_EEENS2_IJNS2_IJS4_ST_NS3_ILi4EEEEEENS3_ILi0EEESZ_EEEEEEENS_7SoftmaxILi2ELi0EEEEEbRKNSE_6ParamsENSA_13PipelineAsyncILi2EEES19_RNSA_13PipelineStateILj2EEERT0_RT1_iRiRKNS_16SeqlenInfoQKNewKILb1ELb1EEENS2_IJiiiiEEERT_ENKUliT_T0_T1_E_clIZSF_ISO_S12_S14_EbS17_S19_S19_S1C_S1E_S1G_iS1H_S1L_S1M_S1O_EUlRS1P_iE0_NS3_ILb1EEES1W_EEDaiS1P_S1Q_S1R_:
[----:B------:R-:W-:Y:S01]  /*2fe80*/  R2UR UR5, R0 ;  /* 0x00000000000572ca */ /* 0x000fe200000e0000 */
[----:B------:R-:W-:-:S12]  /*2fe90*/  ULDC UR4, c[0x0][0x20] ;  /* 0x0000080000047ab9 */ /* 0x000fd80000000800 */
[----:B------:R-:W-:-:S09]  /*2fea0*/  UIADD3 UR4, -UR4, UR5, URZ ;  /* 0x0000000504047290 */ /* 0x000fd2000fffe13f */
[----:B------:R-:W2:Y:S04]  /*2feb0*/  LDL.64 R8, [UR4+0x18] ;  /* 0x00001804ff087983 */ /* 0x000ea80008100a00 */
[----:B------:R-:W3:Y:S01]  /*2fec0*/  LDL.64 R6, [UR4] ;  /* 0x00000004ff067983 */ /* 0x000ee20008100a00 */
[----:B------:R-:W-:-:S03]  /*2fed0*/  ULDC.64 UR6, c[0x0][0x208] ;  /* 0x0000820000067ab9 */ /* 0x000fc60000000a00 */
[----:B--2---:R-:W2:Y:S04]  /*2fee0*/  LD.E R4, desc[UR6][R8.64] ;  /* 0x0000000608047980 */ /* 0x004ea8000c101900 */
[----:B---3--:R0:W5:Y:S04]  /*2fef0*/  LD.E R0, desc[UR6][R6.64] ;  /* 0x0000000606007980 */ /* 0x008168000c101900 */
[----:B------:R0:W5:Y:S01]  /*2ff00*/  LD.E R3, desc[UR6][R6.64+0x4] ;  /* 0x0000040606037980 */ /* 0x000162000c101900 */
[----:B------:R-:W-:Y:S01]  /*2ff10*/  BSSY B0, `(.L_x_12536) ;  /* 0x0000007000007945 */ /* 0x000fe20003800000 */
[----:B------:R-:W-:-:S02]  /*2ff20*/  MOV R5, R49 ;  /* 0x0000003100057202 */ /* 0x000fc40000000f00 */
[----:B--2---:R-:W-:-:S04]  /*2ff30*/  LOP3.LUT R4, R4, 0x1, RZ, 0xfc, !PT ;  /* 0x0000000104047812 */ /* 0x004fc800078efcff */
[----:B------:R-:W-:Y:S01]  /*2ff40*/  ISETP.NE.AND P0, PT, R4, 0x3, PT ;  /* 0x000000030400780c */ /* 0x000fe20003f05270 */
[----:B------:R-:W-:-:S12]  /*2ff50*/  IMAD.MOV.U32 R4, RZ, RZ, R30 ;  /* 0x000000ffff047224 */ /* 0x000fd800078e001e */
[----:B0-----:R-:W-:Y:S05]  /*2ff60*/  @!P0 BRA `(.L_x_12537) ;  /* 0x0000000000048947 */ /* 0x001fea0003800000 */
[----:B------:R-:W-:Y:S01]  /*2ff70*/  BPT.TRAP 0x1 ;  /* 0x000000040000795c */ /* 0x000fe20000300000 */
.L_x_12537:
[----:B------:R-:W-:Y:S05]  /*2ff80*/  BSYNC B0 ;  /* 0x0000000000007941 */ /* 0x000fea0003800000 */
.L_x_12536:
[----:B------:R-:W2:Y:S01]  /*2ff90*/  LD.E.64 R12, desc[UR6][R8.64+0x18] ;  /* 0x00001806080c7980 */ /* 0x000ea2000c101b00 */
[----:B-----5:R-:W-:Y:S02]  /*2ffa0*/  SHF.L.U32 R15, R3, 0x1f, RZ ;  /* 0x0000001f030f7819 */ /* 0x020fe400000006ff */
[----:B--2---:R-:W-:-:S05]  /*2ffb0*/  MOV R13, R12 ;  /* 0x0000000c000d7202 */ /* 0x004fca0000000f00 */
[----:B------:R-:W-:-:S04]  /*2ffc0*/  IMAD R0, R0, 0x8, R13 ;  /* 0x0000000800007824 */ /* 0x000fc800078e020d */
[----:B------:R0:W1:Y:S01]  /*2ffd0*/  SYNCS.PHASECHK.TRANS64.TRYWAIT P0, [R0+URZ], R15 ;  /* 0x0000000f000075a7 */ /* 0x000062000800017f */
[----:B------:R-:W2:Y:S04]  /*2ffe0*/  LD.E R12, desc[UR6][R8.64] ;  /* 0x00000006080c7980 */ /* 0x000ea8000c101900 */
[----:B------:R0:W5:Y:S04]  /*2fff0*/  LD.E R3, desc[UR6][R6.64] ;  /* 0x0000000606037980 */ /* 0x000168000c101900 */
[----:B------:R0:W5:Y:S01]  /*30000*/  LD.E R11, desc[UR6][R6.64+0x4] ;  /* 0x00000406060b7980 */ /* 0x000162000c101900 */
[----:B------:R-:W-:Y:S01]  /*30010*/  BSSY B0, `(.L_x_12538) ;  /* 0x0000005000007945 */ /* 0x000fe20003800000 */
[----:B--2---:R-:W-:-:S04]  /*30020*/  LOP3.LUT R12, R12, 0x1, RZ, 0xfc, !PT ;  /* 0x000000010c0c7812 */ /* 0x004fc800078efcff */
[----:B------:R-:W-:-:S13]  /*30030*/  ISETP.NE.AND P1, PT, R12, 0x3, PT ;  /* 0x000000030c00780c */ /* 0x000fda0003f25270 */
[----:B01----:R-:W-:Y:S05]  /*30040*/  @!P1 BRA `(.L_x_12539) ;  /* 0x0000000000049947 */ /* 0x003fea0003800000 */
[----:B------:R-:W-:Y:S01]  /*30050*/  BPT.TRAP 0x1 ;  /* 0x000000040000795c */ /* 0x000fe20000300000 */
.L_x_12539:
[----:B------:R-:W-:Y:S05]  /*30060*/  BSYNC B0 ;  /* 0x0000000000007941 */ /* 0x000fea0003800000 */
.L_x_12538:
        /* <DEDUP_REMOVED lines=8> */
.L_x_12541:
[----:B------:R-:W-:Y:S05]  /*300f0*/  BSYNC B0 ;  /* 0x0000000000007941 */ /* 0x000fea0003800000 */
.L_x_12540:
[----:B------:R-:W2:Y:S04]  /*30100*/  LDL.64 R12, [UR4] ;  /* 0x00000004ff0c7983 */ /* 0x000ea80008100a00 */
[----:B------:R-:W3:Y:S04]  /*30110*/  LDL.64 R8, [UR4+0x28] ;  /* 0x00002804ff087983 */ /* 0x000ee80008100a00 */
[----:B0-----:R-:W4:Y:S04]  /*30120*/  LDL.64 R6, [UR4+0x20] ;  /* 0x00002004ff067983 */ /* 0x001f280008100a00 */
[----:B------:R-:W4:Y:S04]  /*30130*/  LDL.64 R14, [UR4+0x8] ;  /* 0x00000804ff0e7983 */ /* 0x000f280008100a00 */
[----:B--2---:R-:W2:Y:S04]  /*30140*/  LD.E R13, desc[UR6][R12.64] ;  /* 0x000000060c0d7980 */ /* 0x004ea8000c101900 */
[----:B---3--:R-:W2:Y:S01]  /*30150*/  LD.E.64 R20, desc[UR6][R8.64] ;  /* 0x0000000608147980 */ /* 0x008ea2000c101b00 */
[----:B------:R-:W-:Y:S05]  /*30160*/  WARPSYNC.ALL ;  /* 0x0000000000007948 */ /* 0x000fea0003800000 */
[----:B----4-:R0:W-:Y:S04]  /*30170*/  ST.E desc[UR6][R14.64], RZ ;  /* 0x000000ff0e007985 */ /* 0x0101e8000c101906 */
[----:B------:R-:W3:Y:S01]  /*30180*/  LD.E.64 R8, desc[UR6][R6.64] ;  /* 0x0000000606087980 */ /* 0x000ee2000c101b00 */
[----:B--2---:R-:W-:Y:S01]  /*30190*/  IMAD R12, R13, 0x300, R20 ;  /* 0x000003000d0c7824 */ /* 0x004fe200078e0214 */
[----:B------:R-:W-:Y:S01]  /*301a0*/  WARPGROUP.ARRIVE ;  /* 0x00000000000079c5 */ /* 0x000fe20000000000 */
[----:B------:R-:W-:-:S02]  /*301b0*/  IMAD.MOV.U32 R13, RZ, RZ, R21 ;  /* 0x000000ffff0d7224 */ /* 0x000fc400078e0015 */
[----:B------:R-:W-:Y:S01]  /*301c0*/  IMAD.MOV.U32 R0, RZ, RZ, 0x1 ;  /* 0x00000001ff007424 */ /* 0x000fe200078e00ff */
        /* <DEDUP_REMOVED lines=10> */
[----:B------:R-:W-:-:S03]  /*30270*/  WARPGROUP.ARRIVE ;  /* 0x00000000000079c5 */ /* 0x000fc60000000000 */
        /* <DEDUP_REMOVED lines=21> */
[----:B------:R-:W-:-:S03]  /*303d0*/  IMAD.MOV.U32 R13, RZ, RZ, R21 ;  /* 0x000000ffff0d7224 */ /* 0x000fc600078e0015 */
        /* <DEDUP_REMOVED lines=8> */
[----:B------:R-:W2:Y:S04]  /*30460*/  LDL.64 R12, [UR4+0x18] ;  /* 0x00001804ff0c7983 */ /* 0x000ea80008100a00 */
[----:B------:R-:W3:Y:S01]  /*30470*/  LDL.64 R8, [UR4] ;  /* 0x00000004ff087983 */ /* 0x000ee20008100a00 */
[----:B------:R-:W1:Y:S02]  /*30480*/  S2R R6, SR_TID.X ;  /* 0x0000000000067919 */ /* 0x000e640000002100 */
[----:B-1---5:R-:W-:-:S04]  /*30490*/  SHF.R.U32.HI R3, RZ, 0x7, R6 ;  /* 0x00000007ff037819 */ /* 0x022fc80000011606 */
[----:B------:R-:W-:-:S05]  /*304a0*/  IADD3 R3, -R3, 0xb, RZ ;  /* 0x0000000b03037810 */ /* 0x000fca0007ffe1ff */
[----:B------:R0:W-:Y:S06]  /*304b0*/  BAR.ARV R3, 0x100 ;  /* 0x000400030000751d */ /* 0x0001ec0000002000 */
[----:B--2---:R-:W2:Y:S04]  /*304c0*/  LD.E R11, desc[UR6][R12.64] ;  /* 0x000000060c0b7980 */ /* 0x004ea8000c101900 */
[----:B---3--:R0:W5:Y:S01]  /*304d0*/  LD.E R7, desc[UR6][R8.64] ;  /* 0x0000000608077980 */ /* 0x008162000c101900 */
[----:B------:R-:W-:Y:S01]  /*304e0*/  BSSY B0, `(.L_x_12543) ;  /* 0x0000005000007945 */ /* 0x000fe20003800000 */
[----:B--2---:R-:W-:-:S04]  /*304f0*/  LOP3.LUT R11, R11, 0x1, RZ, 0xfc, !PT ;  /* 0x000000010b0b7812 */ /* 0x004fc800078efcff */
[----:B------:R-:W-:-:S13]  /*30500*/  ISETP.NE.AND P0, PT, R11, 0x3, PT ;  /* 0x000000030b00780c */ /* 0x000fda0003f05270 */
[----:B0-----:R-:W-:Y:S05]  /*30510*/  @!P0 BRA `(.L_x_12544) ;  /* 0x0000000000048947 */ /* 0x001fea0003800000 */
[----:B------:R-:W-:Y:S01]  /*30520*/  BPT.TRAP 0x1 ;  /* 0x000000040000795c */ /* 0x000fe20000300000 */
.L_x_12544:
[----:B------:R-:W-:Y:S05]  /*30530*/  BSYNC B0 ;  /* 0x0000000000007941 */ /* 0x000fea0003800000 */
.L_x_12543:
[----:B------:R-:W2:Y:S04]  /*30540*/  LD.E.64 R8, desc[UR6][R12.64+0x20] ;  /* 0x000020060c087980 */ /* 0x000ea8000c101b00 */
[----:B------:R-:W3:Y:S01]  /*30550*/  LD.E R3, desc[UR6][R12.64+0xc] ;  /* 0x00000c060c037980 */ /* 0x000ee2000c101900 */
[----:B--2---:R-:W-:-:S05]  /*30560*/  MOV R8, R8 ;  /* 0x0000000800087202 */ /* 0x004fca0000000f00 */
[----:B-----5:R-:W-:-:S05]  /*30570*/  IMAD R8, R7, 0x8, R8 ;  /* 0x0000000807087824 */ /* 0x020fca00078e0208 */
[----:B---3--:R-:W-:-:S04]  /*30580*/  PRMT R3, R3, 0x654, R8 ;  /* 0x0000065403037816 */ /* 0x008fc80000000008 */
[----:B------:R0:W-:Y:S01]  /*30590*/  SYNCS.ARRIVE.TRANS64.RED.A1T0 RZ, [R3+URZ], RZ ;  /* 0x000000ff03ff79a7 */ /* 0x0001e2000810043f */
[----:B------:R-:W2:Y:S04]  /*305a0*/  LDL.64 R8, [UR4+0x38] ;  /* 0x00003804ff087983 */ /* 0x000ea80008100a00 */
[----:B------:R-:W3:Y:S04]  /*305b0*/  LD.E R82, desc[UR6][R4.64] ;  /* 0x0000000604527980 */ /* 0x000ee8000c101900 */
[----:B0-----:R-:W4:Y:S04]  /*305c0*/  LD.E R3, desc[UR6][R4.64+0x24] ;  /* 0x0000240604037980 */ /* 0x001f28000c101900 */
[----:B------:R0:W3:Y:S04]  /*305d0*/  LD.E R84, desc[UR6][R72.64] ;  /* 0x0000000648547980 */ /* 0x0000e8000c101900 */
[----:B------:R-:W3:Y:S04]  /*305e0*/  LD.E R7, desc[UR6][R4.64+0x8] ;  /* 0x0000080604077980 */ /* 0x000ee8000c101900 */
[----:B------:R-:W3:Y:S04]  /*305f0*/  LD.E R74, desc[UR6][R4.64+0xc] ;  /* 0x00000c06044a7980 */ /* 0x000ee8000c101900 */
[----:B------:R-:W3:Y:S04]  /*30600*/  LD.E R72, desc[UR6][R4.64+0x10] ;  /* 0x0000100604487980 */ /* 0x000ee8000c101900 */
[----:B------:R-:W0:Y:S04]  /*30610*/  LD.E R73, desc[UR6][R4.64+0x14] ;  /* 0x0000140604497980 */ /* 0x000e28000c101900 */
[----:B--2---:R-:W2:Y:S01]  /*30620*/  LD.E.64 R14, desc[UR6][R8.64] ;  /* 0x00000006080e7980 */ /* 0x004ea2000c101b00 */
[----:B----4-:R-:W-:-:S03]  /*30630*/  ISETP.NE.AND P0, PT, R3, 0x1, PT ;  /* 0x000000010300780c */ /* 0x010fc60003f05270 */
[----:B------:R-:W4:Y:S04]  /*30640*/  LD.E R9, desc[UR6][R4.64+0x18] ;  /* 0x0000180604097980 */ /* 0x000f28000c101900 */
[----:B------:R-:W4:Y:S06]  /*30650*/  LD.E R8, desc[UR6][R4.64+0x4] ;  /* 0x0000040604087980 */ /* 0x000f2c000c101900 */
[----:B------:R-:W4:Y:S04]  /*30660*/  @P0 LD.E R77, desc[UR6][R4.64+0x28] ;  /* 0x00002806044d0980 */ /* 0x000f28000c101900 */
[----:B------:R-:W4:Y:S04]  /*30670*/  @P0 LD.E R76, desc[UR6][R4.64+0x2c] ;  /* 0x00002c06044c0980 */ /* 0x000f28000c101900 */
[----:B--2---:R-:W2:Y:S01]  /*30680*/  LD.E R21, desc[UR6][R14.64] ;  /* 0x000000060e157980 */ /* 0x004ea2000c101900 */
[----:B---3--:R-:W-:-:S02]  /*30690*/  LOP3.LUT R74, RZ, R74, RZ, 0x33, !PT ;  /* 0x0000004aff4a7212 */ /* 0x008fc400078e33ff */
[----:B----4-:R-:W-:Y:S01]  /*306a0*/  ISETP.GE.AND P1, PT, R9, 0x1, PT ;  /* 0x000000010900780c */ /* 0x010fe20003f26270 */
[----:B------:R-:W-:Y:S01]  /*306b0*/  BSSY B0, `(.L_x_12545) ;  /* 0x00000a7000007945 */ /* 0x000fe20003800000 */
[----:B0-----:R-:W-:Y:S02]  /*306c0*/  IMAD R73, R2, -0x60, R73 ;  /* 0xffffffa002497824 */ /* 0x001fe400078e0249 */
[-C--:B--2---:R-:W-:Y:S01]  /*306d0*/  FMUL.FTZ R80, R45, R21.reuse ;  /* 0x000000152d507220 */ /* 0x084fe20000410000 */
        /* <DEDUP_REMOVED lines=26> */
[----:B------:R-:W-:Y:S01]  /*30880*/  LOP3.LUT R45, R45, 0xfffffffc, RZ, 0xc0, !PT ;  /* 0xfffffffc2d2d7812 */ /* 0x000fe200078ec0ff */
[----:B------:R-:W-:Y:S01]  /*30890*/  FMUL.FTZ R42, R59, R21 ;  /* 0x000000153b2a7220 */ /* 0x000fe20000410000 */
[----:B------:R-:W-:-:S02]  /*308a0*/  LEA.HI R57, R54, R55, RZ, 0x5 ;  /* 0x0000003736397211 */ /* 0x000fc400078f28ff */
[--C-:B------:R-:W-:Y:S02]  /*308b0*/  SHF.R.S32.HI R54, RZ, 0x2, R56.reuse ;  /* 0x00000002ff367819 */ /* 0x100fe40000011438 */
[----:B------:R-:W-:Y:S01]  /*308c0*/  SHF.R.S32.HI R59, RZ, 0x1f, R56 ;  /* 0x0000001fff3b7819 */ /* 0x000fe20000011438 */
[----:B------:R-:W-:Y:S01]  /*308d0*/  IMAD.IADD R82, R82, 0x1, -R45 ;  /* 0x0000000152527824 */ /* 0x000fe200078e0a2d */
[----:B------:R-:W-:Y:S02]  /*308e0*/  SHF.R.S32.HI R45, RZ, 0x7, R46 ;  /* 0x00000007ff2d7819 */ /* 0x000fe4000001142e */
[----:B------:R-:W-:Y:S02]  /*308f0*/  LEA.HI R59, R59, R54, RZ, 0x3 ;  /* 0x000000363b3b7211 */ /* 0x000fe400078f18ff */
[----:B------:R-:W-:Y:S02]  /*30900*/  SHF.R.S32.HI R57, RZ, 0x5, R57 ;  /* 0x00000005ff397819 */ /* 0x000fe40000011439 */
[----:B------:R-:W-:-:S02]  /*30910*/  LEA.HI R46, R46, R45, RZ, 0x1 ;  /* 0x0000002d2e2e7211 */ /* 0x000fc400078f08ff */
[----:B------:R-:W-:Y:S01]  /*30920*/  LOP3.LUT R59, R59, 0xfffffff8, RZ, 0xc0, !PT ;  /* 0xfffffff83b3b7812 */ /* 0x000fe200078ec0ff */
[----:B------:R-:W-:Y:S01]  /*30930*/  IMAD R84, R84, 0x8, R57 ;  /* 0x0000000854547824 */ /* 0x000fe200078e0239 */
[----:B------:R-:W-:Y:S02]  /*30940*/  LOP3.LUT R46, R46, 0x3fffffe, RZ, 0xc0, !PT ;  /* 0x03fffffe2e2e7812 */ /* 0x000fe400078ec0ff */
[----:B------:R-:W-:Y:S01]  /*30950*/  LEA.HI R57, R82, R82, RZ, 0x1 ;  /* 0x0000005252397211 */ /* 0x000fe200078f08ff */
[----:B------:R-:W-:Y:S02]  /*30960*/  IMAD.IADD R59, R54, 0x1, -R59 ;  /* 0x00000001363b7824 */ /* 0x000fe400078e0a3b */
[----:B------:R-:W-:Y:S01]  /*30970*/  IMAD.IADD R46, R45, 0x1, -R46 ;  /* 0x000000012d2e7824 */ /* 0x000fe200078e0a2e */
[----:B------:R-:W-:Y:S01]  /*30980*/  LOP3.LUT R57, R57, 0x1ffffffe, RZ, 0xc0, !PT ;  /* 0x1ffffffe39397812 */ /* 0x000fe200078ec0ff */
[----:B------:R-:W-:Y:S02]  /*30990*/  IMAD.U32 R59, R84, 0x10, R59 ;  /* 0x00000010543b7824 */ /* 0x000fe400078e003b */
[-C--:B------:R-:W-:Y:S01]  /*309a0*/  FMUL.FTZ R64, R64, R21.reuse ;  /* 0x0000001540407220 */ /* 0x080fe20000410000 */
[-C--:B------:R-:W-:Y:S01]  /*309b0*/  FMUL.FTZ R12, R27, R21.reuse ;  /* 0x000000151b0c7220 */ /* 0x080fe20000410000 */
[----:B------:R-:W-:Y:S01]  /*309c0*/  FMUL.FTZ R27, R43, R21 ;  /* 0x000000152b1b7220 */ /* 0x000fe20000410000 */
[----:B------:R-:W-:-:S02]  /*309d0*/  IMAD.IADD R57, R82, 0x1, -R57 ;  /* 0x0000000152397824 */ /* 0x000fc400078e0a39 */
[----:B------:R-:W-:Y:S02]  /*309e0*/  IMAD R46, R46, 0x40, R59 ;  /* 0x000000402e2e7824 */ /* 0x000fe400078e023b */
[----:B------:R-:W-:Y:S02]  /*309f0*/  FMUL.FTZ R43, R62, R21 ;  /* 0x000000153e2b7220 */ /* 0x000fe40000410000 */
[----:B------:R0:W1:Y:S02]  /*30a00*/  MUFU.TANH R62, R64 ;  /* 0x00000040003e7308 */ /* 0x0000640000002400 */
[----:B0-----:R-:W-:-:S04]  /*30a10*/  IMAD R64, R57, 0x8, R46 ;  /* 0x0000000839407824 */ /* 0x001fc800078e022e */
[----:B------:R-:W-:-:S05]  /*30a20*/  @P0 IMAD.HI.U32 R77, R64, R77, RZ ;  /* 0x0000004d404d0227 */ /* 0x000fca00078e00ff */
[----:B------:R-:W-:Y:S01]  /*30a30*/  @P0 SHF.R.U32.HI R64, RZ, R76, R77 ;  /* 0x0000004cff400219 */ /* 0x000fe2000001164d */
[----:B------:R-:W-:Y:S01]  /*30a40*/  FMUL.FTZ R20, R35, R21 ;  /* 0x0000001523147220 */ /* 0x000fe20000410000 */
        /* <DEDUP_REMOVED lines=26> */
[----:B------:R-:W-:Y:S01]  /*30bf0*/  VIADD R45, R57, 0x1 ;  /* 0x00000001392d7836 */ /* 0x000fe20000000000 */
[----:B------:R-:W2:Y:S03]  /*30c00*/  MUFU.TANH R11, R11 ;  /* 0x0000000b000b7308 */ /* 0x000ea60000002400 */
[----:B------:R-:W-:-:S05]  /*30c10*/  IMAD R45, R56, -0x2, R45 ;  /* 0xfffffffe382d7824 */ /* 0x000fca00078e022d */
[----:B------:R-:W3:Y:S01]  /*30c20*/  MUFU.TANH R75, R75 ;  /* 0x0000004b004b7308 */ /* 0x000ee20000002400 */
[----:B------:R-:W-:-:S07]  /*30c30*/  IMAD.IADD R45, R45, 0x1, -R8 ;  /* 0x000000012d2d7824 */ /* 0x000fce00078e0a08 */
[----:B------:R-:W4:Y:S01]  /*30c40*/  MUFU.TANH R3, R3 ;  /* 0x0000000300037308 */ /* 0x000f220000002400 */
[----:B------:R-:W-:-:S07]  /*30c50*/  IMAD.SHL.U32 R21, R56, 0x2, RZ ;  /* 0x0000000238157824 */ /* 0x000fce00078e00ff */
        /* <DEDUP_REMOVED lines=47> */
[----:B------:R-:W-:Y:S01]  /*30f50*/  IMAD R70, R2, -0x60, -R21 ;  /* 0xffffffa002467824 */ /* 0x000fe200078e0a15 */
        /* <DEDUP_REMOVED lines=11> */
[----:B------:R-:W2:Y:S04]  /*31010*/  LD.E R21, desc[UR6][R4.64+0x1c] ;  /* 0x00001c0604157980 */ /* 0x000ea8000c101900 */
[----:B------:R-:W3:Y:S01]  /*31020*/  LD.E R54, desc[UR6][R4.64+0x20] ;  /* 0x0000200604367980 */ /* 0x000ee2000c101900 */
[----:B--2---:R-:W-:-:S05]  /*31030*/  IMAD.HI.U32 R21, R46, R21, RZ ;  /* 0x000000152e157227 */ /* 0x004fca00078e00ff */
[----:B---3--:R-:W-:-:S07]  /*31040*/  SHF.R.U32.HI R46, RZ, R54, R21 ;  /* 0x00000036ff2e7219 */ /* 0x008fce0000011615 */
.L_x_12550:
[----:B------:R-:W-:Y:S05]  /*31050*/  BSYNC B2 ;  /* 0x0000000000027941 */ /* 0x000fea0003800000 */
.L_x_12549:
[----:B------:R-:W-:Y:S01]  /*31060*/  LOP3.LUT R46, RZ, R46, RZ, 0x33, !PT ;  /* 0x0000002eff2e7212 */ /* 0x000fe200078e33ff */
[----:B------:R-:W-:Y:S06]  /*31070*/  BRA `(.L_x_12551) ;  /* 0x0000000000187947 */ /* 0x000fec0003800000 */
.L_x_12548:
[----:B------:R-:W-:-:S13]  /*31080*/  ISETP.NE.AND P0, PT, R9, 0x1, PT ;  /* 0x000000010900780c */ /* 0x000fda0003f05270 */
[----:B------:R-:W-:Y:S05]  /*31090*/  @!P0 BRA `(.L_x_12551) ;  /* 0x0000000000108947 */ /* 0x000fea0003800000 */
[----:B------:R-:W2:Y:S04]  /*310a0*/  LD.E R21, desc[UR6][R4.64+0x1c] ;  /* 0x00001c0604157980 */ /* 0x000ea8000c101900 */
[----:B------:R-:W3:Y:S01]  /*310b0*/  LD.E R45, desc[UR6][R4.64+0x20] ;  /* 0x00002006042d7980 */ /* 0x000ee2000c101900 */
[----:B--2---:R-:W-:-:S05]  /*310c0*/  IMAD.HI.U32 R46, R46, R21, RZ ;  /* 0x000000152e2e7227 */ /* 0x004fca00078e00ff */
[----:B---3--:R-:W-:-:S07]  /*310d0*/  SHF.R.U32.HI R46, RZ, R45, R46 ;  /* 0x0000002dff2e7219 */ /* 0x008fce000001162e */
.L_x_12551:
[----:B------:R-:W-:Y:S05]  /*310e0*/  BSYNC B1 ;  /* 0x0000000000017941 */ /* 0x000fea0003800000 */
.L_x_12547:
[----:B------:R-:W-:-:S05]  /*310f0*/  IMAD R46, R9, R46, R70 ;  /* 0x0000002e092e7224 */ /* 0x000fca00078e0246 */
[----:B------:R-:W-:Y:S02]  /*31100*/  VIMNMX R63, R63, R46, !PT ;  /* 0x0000002e3f3f7248 */ /* 0x000fe40007fe0100 */
[----:B------:R-:W-:-:S07]  /*31110*/  VIADDMNMX R2, R46, R9, R2, PT ;  /* 0x000000092e027246 */ /* 0x000fce0003800102 */
.L_x_12546:
[----:B------:R-:W-:Y:S05]  /*31120*/  BSYNC B0 ;  /* 0x0000000000007941 */ /* 0x000fea0003800000 */
.L_x_12545:
[C---:B------:R-:W-:Y:S01]  /*31130*/  ISETP.GE.AND P0, PT, R73.reuse, 0x2, PT ;  /* 0x000000024900780c */ /* 0x040fe20003f06270 */
[----:B------:R-:W-:Y:S01]  /*31140*/  BSSY B0, `(.L_x_12552) ;  /* 0x0000090000007945 */ /* 0x000fe20003800000 */
[----:B------:R-:W-:Y:S02]  /*31150*/  ISETP.GE.AND P4, PT, R73, 0xa, PT ;  /* 0x0000000a4900780c */ /* 0x000fe40003f86270 */
        /* <DEDUP_REMOVED lines=93> */
[----:B-1----:R-:W-:Y:S02]  /*31730*/  FSEL R29, R62, -INF , !P4 ;  /* 0xff8000003e1d7808 */ /* 0x002fe40006000000 */
[----:B------:R-:W-:-:S04]  /*31740*/  ISETP.GE.AND P4, PT, R73, 0x52, PT ;  /* 0x000000524900780c */ /* 0x000fc80003f86270 */
[----:B------:R-:W-:-:S04]  /*31750*/  ISETP.GT.AND P5, PT, R63, 0x51, !P4 ;  /* 0x000000513f00780c */ /* 0x000fc800067a4270 */
[----:B------:R-:W-:-:S04]  /*31760*/  ISETP.LT.OR P5, PT, R2, 0x52, P5 ;  /* 0x000000520200780c */ /* 0x000fc80002fa1670 */
[----:B------:R-:W-:Y:S02]  /*31770*/  FSEL R28, R65, -INF , !P5 ;  /* 0xff800000411c7808 */ /* 0x000fe40006800000 */
[----:B------:R-:W-:Y:S01]  /*31780*/  ISETP.GE.AND P5, PT, R73, 0x59, PT ;  /* 0x000000594900780c */ /* 0x000fe20003fa6270 */
[----:B------:R-:W0:Y:S03]  /*31790*/  SHFL.IDX PT, R65, R64, 0x1, 0x1c1f ;  /* 0x003c1f0040417f89 */ /* 0x000e2600000e0000 */
        /* <DEDUP_REMOVED lines=29> */
.L_x_12557:
[----:B------:R-:W-:Y:S05]  /*31970*/  BSYNC B2 ;  /* 0x0000000000027941 */ /* 0x000fea0003800000 */
.L_x_12556:
[----:B------:R-:W-:Y:S01]  /*31980*/  LOP3.LUT R8, RZ, R8, RZ, 0x33, !PT ;  /* 0x00000008ff087212 */ /* 0x000fe200078e33ff */
[----:B------:R-:W-:Y:S06]  /*31990*/  BRA `(.L_x_12558) ;  /* 0x0000000000187947 */ /* 0x000fec0003800000 */
.L_x_12555:
[----:B------:R-:W-:-:S13]  /*319a0*/  ISETP.NE.AND P6, PT, R9, 0x1, PT ;  /* 0x000000010900780c */ /* 0x000fda0003fc5270 */
[----:B------:R-:W-:Y:S05]  /*319b0*/  @!P6 BRA `(.L_x_12558) ;  /* 0x000000000010e947 */ /* 0x000fea0003800000 */
[----:B------:R-:W2:Y:S04]  /*319c0*/  LD.E R7, desc[UR6][R4.64+0x1c] ;  /* 0x00001c0604077980 */ /* 0x000ea8000c101900 */
[----:B------:R-:W3:Y:S01]  /*319d0*/  LD.E R65, desc[UR6][R4.64+0x20] ;  /* 0x0000200604417980 */ /* 0x000ee2000c101900 */
[----:B--2---:R-:W-:-:S05]  /*319e0*/  IMAD.HI.U32 R8, R8, R7, RZ ;  /* 0x0000000708087227 */ /* 0x004fca00078e00ff */
[----:B---3--:R-:W-:-:S07]  /*319f0*/  SHF.R.U32.HI R8, RZ, R65, R8 ;  /* 0x00000041ff087219 */ /* 0x008fce0000011608 */
.L_x_12558:
[----:B------:R-:W-:Y:S05]  /*31a00*/  BSYNC B1 ;  /* 0x0000000000017941 */ /* 0x000fea0003800000 */
.L_x_12554:
[----:B------:R-:W-:-:S05]  /*31a10*/  IMAD R8, R9, R8, R70 ;  /* 0x0000000809087224 */ /* 0x000fca00078e0246 */
[----:B------:R-:W-:Y:S02]  /*31a20*/  VIADDMNMX R2, R8, R9, R2, PT ;  /* 0x0000000908027246 */ /* 0x000fe40003800102 */
[----:B------:R-:W-:-:S07]  /*31a30*/  VIMNMX R63, R63, R8, !PT ;  /* 0x000000083f3f7248 */ /* 0x000fce0007fe0100 */
.L_x_12553:
[----:B------:R-:W-:Y:S05]  /*31a40*/  BSYNC B0 ;  /* 0x0000000000007941 */ /* 0x000fea0003800000 */
.L_x_12552:
[----:B------:R-:W2:Y:S01]  /*31a50*/  LDL.64 R4, [UR4+0x40] ;  /* 0x00004004ff047983 */ /* 0x000ea20008100a00 */
        /* <DEDUP_REMOVED lines=68> */
[C---:B------:R-:W-:Y:S02]  /*31ea0*/  ISETP.GT.AND P0, PT, R63.reuse, RZ, !P6 ;  /* 0x000000ff3f00720c */ /* 0x040fe40007704270 */
[C---:B------:R-:W-:Y:S02]  /*31eb0*/  ISETP.GT.AND P2, PT, R63.reuse, 0x49, !P2 ;  /* 0x000000493f00780c */ /* 0x040fe40005744270 */
[----:B------:R-:W-:Y:S02]  /*31ec0*/  ISETP.LT.OR P0, PT, R2, 0x1, P0 ;  /* 0x000000010200780c */ /* 0x000fe40000701670 */
[----:B------:R-:W-:Y:S02]  /*31ed0*/  ISETP.GT.AND P3, PT, R63, 0x50, !P3 ;  /* 0x000000503f00780c */ /* 0x000fe40005f64270 */
[----:B------:R-:W-:-:S02]  /*31ee0*/  FSEL R7, R3, -INF , !P0 ;  /* 0xff80000003077808 */ /* 0x000fc40004000000 */
[----:B------:R-:W-:Y:S02]  /*31ef0*/  ISETP.GT.AND P4, PT, R63, 0x51, !P4 ;  /* 0x000000513f00780c */ /* 0x000fe40006784270 */
[----:B------:R-:W-:Y:S02]  /*31f00*/  FMNMX.FTZ R8, R7, R12, !PT ;  /* 0x0000000c07087209 */ /* 0x000fe40007810000 */
[----:B------:R-:W-:Y:S02]  /*31f10*/  ISETP.NE.AND P6, PT, R73, RZ, PT ;  /* 0x000000ff4900720c */ /* 0x000fe40003fc5270 */
        /* <DEDUP_REMOVED lines=13> */
[----:B------:R-:W-:Y:S02]  /*31ff0*/  ISETP.GT.AND P0, PT, R63, 0x48, !P1 ;  /* 0x000000483f00780c */ /* 0x000fe40004f04270 */
[----:B------:R-:W-:Y:S02]  /*32000*/  FMNMX.FTZ R8, R39, R8, !PT ;  /* 0x0000000827087209 */ /* 0x000fe40007810000 */
[C---:B------:R-:W-:Y:S02]  /*32010*/  ISETP.LT.OR P0, PT, R2.reuse, 0x49, P0 ;  /* 0x000000490200780c */ /* 0x040fe40000701670 */
[----:B------:R-:W-:Y:S02]  /*32020*/  FMNMX.FTZ R3, R41, R8, !PT ;  /* 0x0000000829037209 */ /* 0x000fe40007810000 */
[----:B------:R-:W-:-:S02]  /*32030*/  ISETP.LT.OR P2, PT, R2, 0x4a, P2 ;  /* 0x0000004a0200780c */ /* 0x000fc40001741670 */
[----:B------:R-:W-:Y:S02]  /*32040*/  FSEL R43, R43, -INF , !P0 ;  /* 0xff8000002b2b7808 */ /* 0x000fe40004000000 */
[----:B------:R-:W-:Y:S02]  /*32050*/  FMNMX.FTZ R8, R42, R3, !PT ;  /* 0x000000032a087209 */ /* 0x000fe40007810000 */
[----:B------:R-:W-:Y:S02]  /*32060*/  ISETP.LT.OR P3, PT, R2, 0x51, P3 ;  /* 0x000000510200780c */ /* 0x000fe40001f61670 */
[----:B------:R-:W-:Y:S02]  /*32070*/  FSEL R44, R44, -INF , !P2 ;  /* 0xff8000002c2c7808 */ /* 0x000fe40005000000 */
[----:B------:R-:W-:Y:S02]  /*32080*/  FMNMX.FTZ R3, R43, R8, !PT ;  /* 0x000000082b037209 */ /* 0x000fe40007810000 */
[----:B------:R-:W-:-:S02]  /*32090*/  ISETP.GT.AND P5, PT, R63, 0x58, !P5 ;  /* 0x000000583f00780c */ /* 0x000fc40006fa4270 */
[----:B------:R-:W-:Y:S02]  /*320a0*/  ISETP.LT.OR P4, PT, R2, 0x52, P4 ;  /* 0x000000520200780c */ /* 0x000fe40002781670 */
[----:B------:R-:W-:Y:S02]  /*320b0*/  FSEL R8, R58, -INF , !P3 ;  /* 0xff8000003a087808 */ /* 0x000fe40005800000 */
[----:B------:R-:W-:Y:S02]  /*320c0*/  FMNMX.FTZ R3, R44, R3, !PT ;  /* 0x000000032c037209 */ /* 0x000fe40007810000 */
[----:B------:R-:W-:Y:S02]  /*320d0*/  ISETP.GT.AND P0, PT, R63, 0x59, !P6 ;  /* 0x000000593f00780c */ /* 0x000fe40007704270 */
[----:B------:R-:W-:Y:S02]  /*320e0*/  ISETP.LT.OR P5, PT, R2, 0x59, P5 ;  /* 0x000000590200780c */ /* 0x000fe40002fa1670 */
[----:B------:R-:W-:-:S02]  /*320f0*/  FSEL R9, R59, -INF , !P4 ;  /* 0xff8000003b097808 */ /* 0x000fc40006000000 */
[----:B------:R-:W-:Y:S02]  /*32100*/  FMNMX.FTZ R64, R8, R3, !PT ;  /* 0x0000000308407209 */ /* 0x000fe40007810000 */
[----:B------:R-:W-:Y:S02]  /*32110*/  ISETP.LT.OR P0, PT, R2, 0x5a, P0 ;  /* 0x0000005a0200780c */ /* 0x000fe40000701670 */
[----:B------:R-:W-:Y:S02]  /*32120*/  FSEL R58, R60, -INF , !P5 ;  /* 0xff8000003c3a7808 */ /* 0x000fe40006800000 */
[----:B------:R-:W-:Y:S02]  /*32130*/  FMNMX.FTZ R3, R9, R64, !PT ;  /* 0x0000004009037209 */ /* 0x000fe40007810000 */
[----:B------:R-:W-:Y:S02]  /*32140*/  FSEL R59, R61, -INF , !P0 ;  /* 0xff8000003d3b7808 */ /* 0x000fe40004000000 */
        /* <DEDUP_REMOVED lines=27> */
[----:B------:R-:W0:Y:S02]  /*32300*/  SHFL.BFLY PT, R2, R61, 0x2, 0x1f ;  /* 0x0c401f003d027f89 */ /* 0x000e2400000e0000 */
[----:B0-----:R-:W-:-:S05]  /*32310*/  FMNMX.FTZ R63, R61, R2, !PT ;  /* 0x000000023d3f7209 */ /* 0x001fca0007810000 */
[----:B------:R-:W0:Y:S04]  /*32320*/  SHFL.BFLY PT, R2, R63, 0x1, 0x1f ;  /* 0x0c201f003f027f89 */ /* 0x000e2800000e0000 */
[----:B------:R-:W-:Y:S01]  /*32330*/  ST.E desc[UR6][R4.64], R61 ;  /* 0x0000003d04007985 */ /* 0x000fe2000c101906 */
[----:B0-----:R-:W-:-:S05]  /*32340*/  FMNMX.FTZ R65, R63, R2, !PT ;  /* 0x000000023f417209 */ /* 0x001fca0007810000 */
[----:B------:R-:W-:Y:S04]  /*32350*/  ST.E desc[UR6][R4.64], R65 ;  /* 0x0000004104007985 */ /* 0x000fe8000c101906 */
[----:B--2---:R-:W0:Y:S02]  /*32360*/  SHFL.BFLY PT, R3, R60, 0x2, 0x1f ;  /* 0x0c401f003c037f89 */ /* 0x004e2400000e0000 */
[----:B0-----:R-:W-:-:S05]  /*32370*/  FMNMX.FTZ R64, R60, R3, !PT ;  /* 0x000000033c407209 */ /* 0x001fca0007810000 */
[----:B------:R-:W0:Y:S02]  /*32380*/  SHFL.BFLY PT, R3, R64, 0x1, 0x1f ;  /* 0x0c201f0040037f89 */ /* 0x000e2400000e0000 */
[----:B0-----:R-:W-:-:S05]  /*32390*/  FMNMX.FTZ R67, R64, R3, !PT ;  /* 0x0000000340437209 */ /* 0x001fca0007810000 */
[----:B------:R0:W-:Y:S04]  /*323a0*/  ST.E desc[UR6][R4.64+0x4], R67 ;  /* 0x0000044304007985 */ /* 0x0001e8000c101906 */
[----:B------:R-:W2:Y:S04]  /*323b0*/  LDL.64 R2, [UR4+0x40] ;  /* 0x00004004ff027983 */ /* 0x000ea80008100a00 */
        /* <DEDUP_REMOVED lines=10> */
[----:B------:R-:W-:-:S03]  /*32460*/  FFMA.FTZ R61, R75, R60, -R69 ;  /* 0x0000003c4b3d7223 */ /* 0x000fc60000010845 */
[-CC-:B------:R-:W-:Y:S01]  /*32470*/  FFMA.FTZ R7, R7, R60.reuse, -R5.reuse ;  /* 0x0000003c07077223 */ /* 0x180fe20000010805 */
[-C--:B------:R-:W-:Y:S01]  /*32480*/  FFMA.FTZ R12, R12, R60.reuse, -R5 ;  /* 0x0000003c0c0c7223 */ /* 0x080fe20000010805 */
[-C--:B------:R-:W-:Y:S01]  /*32490*/  FFMA.FTZ R174, R46, R60.reuse, -R69 ;  /* 0x0000003c2eae7223 */ /* 0x080fe20000010845 */
[-C--:B------:R-:W-:Y:S01]  /*324a0*/  FFMA.FTZ R13, R13, R60.reuse, -R5 ;  /* 0x0000003c0d0d7223 */ /* 0x080fe20000010805 */
[----:B------:R-:W-:Y:S01]  /*324b0*/  MUFU.EX2 R172, R172 ;  /* 0x000000ac00ac7308 */ /* 0x000fe20000000800 */
[-C--:B------:R-:W-:Y:S01]  /*324c0*/  FFMA.FTZ R45, R45, R60.reuse, -R69 ;  /* 0x0000003c2d2d7223 */ /* 0x080fe20000010845 */
[----:B------:R-:W-:-:S06]  /*324d0*/  FFMA.FTZ R14, R14, R60, -R5 ;  /* 0x0000003c0e0e7223 */ /* 0x000fcc0000010805 */
[----:B------:R-:W-:Y:S01]  /*324e0*/  MUFU.EX2 R61, R61 ;  /* 0x0000003d003d7308 */ /* 0x000fe20000000800 */
[-C--:B------:R-:W-:Y:S01]  /*324f0*/  FFMA.FTZ R156, R32, R60.reuse, -R69 ;  /* 0x0000003c209c7223 */ /* 0x080fe20000010845 */
[----:B------:R-:W-:-:S06]  /*32500*/  FFMA.FTZ R15, R15, R60, -R5 ;  /* 0x0000003c0f0f7223 */ /* 0x000fcc0000010805 */
        /* <DEDUP_REMOVED lines=9> */
[----:B------:R-:W-:-:S07]  /*325a0*/  FFMA.FTZ R24, R24, R60, -R5 ;  /* 0x0000003c18187223 */ /* 0x000fce0000010805 */
[----:B------:R-:W4:Y:S01]  /*325b0*/  MUFU.EX2 R14, R14 ;  /* 0x0000000e000e7308 */ /* 0x000f220000000800 */
[----:B------:R-:W-:Y:S01]  /*325c0*/  FFMA.FTZ R57, R57, R60, -R69 ;  /* 0x0000003c39397223 */ /* 0x000fe20000010845 */
[----:B0-----:R-:W-:-:S06]  /*325d0*/  FADD.FTZ R4, R7, R12 ;  /* 0x0000000c07047221 */ /* 0x001fcc0000010000 */
[----:B------:R-:W0:Y:S01]  /*325e0*/  MUFU.EX2 R156, R156 ;  /* 0x0000009c009c7308 */ /* 0x000e220000000800 */
[-C--:B------:R-:W-:Y:S01]  /*325f0*/  FFMA.FTZ R180, R29, R60.reuse, -R69 ;  /* 0x0000003c1db47223 */ /* 0x080fe20000010845 */
[----:B------:R-:W-:-:S06]  /*32600*/  FFMA.FTZ R25, R25, R60, -R5 ;  /* 0x0000003c19197223 */ /* 0x000fcc0000010805 */
[----:B------:R-:W0:Y:S01]  /*32610*/  MUFU.EX2 R15, R15 ;  /* 0x0000000f000f7308 */ /* 0x000e220000000800 */
[-CC-:B------:R-:W-:Y:S01]  /*32620*/  FFMA.FTZ R29, R28, R60.reuse, -R69.reuse ;  /* 0x0000003c1c1d7223 */ /* 0x180fe20000010845 */
[----:B------:R-:W-:-:S06]  /*32630*/  FFMA.FTZ R160, R40, R60, -R69 ;  /* 0x0000003c28a07223 */ /* 0x000fcc0000010845 */
[----:B------:R-:W0:Y:S01]  /*32640*/  MUFU.EX2 R33, R33 ;  /* 0x0000002100217308 */ /* 0x000e220000000800 */
[----:B------:R-:W-:-:S07]  /*32650*/  FFMA.FTZ R162, R37, R60, -R69 ;  /* 0x0000003c25a27223 */ /* 0x000fce0000010845 */
[----:B------:R1:W-:Y:S01]  /*32660*/  MUFU.EX2 R182, R11 ;  /* 0x0000000b00b67308 */ /* 0x0003e20000000800 */
[----:B------:R-:W-:-:S07]  /*32670*/  FFMA.FTZ R26, R26, R60, -R5 ;  /* 0x0000003c1a1a7223 */ /* 0x000fce0000010805 */
[----:B------:R-:W0:Y:S01]  /*32680*/  MUFU.EX2 R20, R20 ;  /* 0x0000001400147308 */ /* 0x000e220000000800 */
[----:B-1----:R-:W-:Y:S01]  /*32690*/  FADD.FTZ R11, R172, R61 ;  /* 0x0000003dac0b7221 */ /* 0x002fe20000010000 */
[----:B------:R-:W-:-:S03]  /*326a0*/  FFMA.FTZ R37, R55, R60, -R69 ;  /* 0x0000003c37257223 */ /* 0x000fc60000010845 */
[----:B------:R-:W-:Y:S01]  /*326b0*/  FADD.FTZ R28, R174, R11 ;  /* 0x0000000bae1c7221 */ /* 0x000fe20000010000 */
[----:B--2---:R-:W-:Y:S02]  /*326c0*/  FADD.FTZ R11, R13, R4 ;  /* 0x000000040d0b7221 */ /* 0x004fe40000010000 */
[----:B------:R-:W1:Y:S01]  /*326d0*/  MUFU.EX2 R158, R158 ;  /* 0x0000009e009e7308 */ /* 0x000e620000000800 */
[----:B---3--:R-:W-:Y:S01]  /*326e0*/  FADD.FTZ R55, R45, R28 ;  /* 0x0000001c2d377221 */ /* 0x008fe20000010000 */
[----:B------:R-:W-:Y:S01]  /*326f0*/  FFMA.FTZ R63, R56, R60, -R69 ;  /* 0x0000003c383f7223 */ /* 0x000fe20000010845 */
[----:B----4-:R-:W-:-:S05]  /*32700*/  FADD.FTZ R4, R14, R11 ;  /* 0x0000000b0e047221 */ /* 0x010fca0000010000 */
[----:B------:R-:W2:Y:S01]  /*32710*/  MUFU.EX2 R24, R24 ;  /* 0x0000001800187308 */ /* 0x000ea20000000800 */
[----:B------:R-:W-:Y:S01]  /*32720*/  FFMA.FTZ R27, R27, R60, -R5 ;  /* 0x0000003c1b1b7223 */ /* 0x000fe20000010805 */
[----:B0-----:R-:W-:-:S06]  /*32730*/  FADD.FTZ R28, R156, R55 ;  /* 0x000000379c1c7221 */ /* 0x001fcc0000010000 */
[----:B------:R-:W0:Y:S01]  /*32740*/  MUFU.EX2 R57, R57 ;  /* 0x0000003900397308 */ /* 0x000e220000000800 */
[----:B------:R-:W-:Y:S01]  /*32750*/  FADD.FTZ R11, R15, R4 ;  /* 0x000000040f0b7221 */ /* 0x000fe20000010000 */
[----:B------:R-:W-:-:S06]  /*32760*/  FFMA.FTZ R30, R30, R60, -R5 ;  /* 0x0000003c1e1e7223 */ /* 0x000fcc0000010805 */
[----:B------:R-:W3:Y:S01]  /*32770*/  MUFU.EX2 R25, R25 ;  /* 0x0000001900197308 */ /* 0x000ee20000000800 */
[----:B------:R-:W-:Y:S01]  /*32780*/  FADD.FTZ R55, R33, R28 ;  /* 0x0000001c21377221 */ /* 0x000fe20000010000 */
[----:B------:R-:W-:-:S06]  /*32790*/  FADD.FTZ R11, R20, R11 ;  /* 0x0000000b140b7221 */ /* 0x000fcc0000010000 */
[----:B------:R-:W4:Y:S01]  /*327a0*/  MUFU.EX2 R160, R160 ;  /* 0x000000a000a07308 */ /* 0x000f220000000800 */
[----:B------:R-:W-:-:S07]  /*327b0*/  FFMA.FTZ R31, R31, R60, -R5 ;  /* 0x0000003c1f1f7223 */ /* 0x000fce0000010805 */
[----:B------:R-:W4:Y:S01]  /*327c0*/  MUFU.EX2 R26, R26 ;  /* 0x0000001a001a7308 */ /* 0x000f220000000800 */
[----:B-1----:R-:W-:Y:S01]  /*327d0*/  FADD.FTZ R4, R158, R55 ;  /* 0x000000379e047221 */ /* 0x002fe20000010000 */
[----:B------:R-:W-:-:S06]  /*327e0*/  FFMA.FTZ R168, R47, R60, -R69 ;  /* 0x0000003c2fa87223 */ /* 0x000fcc0000010845 */
[----:B------:R-:W1:Y:S01]  /*327f0*/  MUFU.EX2 R63, R63 ;  /* 0x0000003f003f7308 */ /* 0x000e620000000800 */
[----:B--2---:R-:W-:Y:S01]  /*32800*/  FADD.FTZ R28, R24, R11 ;  /* 0x0000000b181c7221 */ /* 0x004fe20000010000 */
[----:B------:R-:W-:-:S06]  /*32810*/  FFMA.FTZ R34, R34, R60, -R5 ;  /* 0x0000003c22227223 */ /* 0x000fcc0000010805 */
[----:B------:R-:W2:Y:S01]  /*32820*/  MUFU.EX2 R27, R27 ;  /* 0x0000001b001b7308 */ /* 0x000ea20000000800 */
[----:B0-----:R-:W-:Y:S01]  /*32830*/  FADD.FTZ R11, R57, R4 ;  /* 0x00000004390b7221 */ /* 0x001fe20000010000 */
[----:B------:R-:W-:-:S06]  /*32840*/  FFMA.FTZ R47, R54, R60, -R69 ;  /* 0x0000003c362f7223 */ /* 0x000fcc0000010845 */
[----:B------:R-:W0:Y:S01]  /*32850*/  MUFU.EX2 R162, R162 ;  /* 0x000000a200a27308 */ /* 0x000e220000000800 */
        /* <DEDUP_REMOVED lines=28> */
[----:B--2---:R-:W-:-:S06]  /*32a20*/  FADD.FTZ R28, R34, R55 ;  /* 0x00000037221c7221 */ /* 0x004fcc0000010000 */
[----:B------:R-:W1:Y:S01]  /*32a30*/  MUFU.EX2 R53, R53 ;  /* 0x0000003500357308 */ /* 0x000e620000000800 */
[-C--:B------:R-:W-:Y:S01]  /*32a40*/  FFMA.FTZ R178, R50, R60.reuse, -R69 ;  /* 0x0000003c32b27223 */ /* 0x080fe20000010845 */
[----:B------:R-:W-:-:S06]  /*32a50*/  FFMA.FTZ R43, R43, R60, -R5 ;  /* 0x0000003c2b2b7223 */ /* 0x000fcc0000010805 */
[----:B------:R-:W2:Y:S01]  /*32a60*/  MUFU.EX2 R39, R39 ;  /* 0x0000002700277308 */ /* 0x000ea20000000800 */
[----:B0-----:R-:W-:Y:S01]  /*32a70*/  FADD.FTZ R11, R47, R4 ;  /* 0x000000042f0b7221 */ /* 0x001fe20000010000 */
[----:B---3--:R-:W-:-:S06]  /*32a80*/  FADD.FTZ R55, R35, R28 ;  /* 0x0000001c23377221 */ /* 0x008fcc0000010000 */
[----:B------:R-:W0:Y:S01]  /*32a90*/  MUFU.EX2 R176, R176 ;  /* 0x000000b000b07308 */ /* 0x000e220000000800 */
[-C--:B------:R-:W-:Y:S01]  /*32aa0*/  FFMA.FTZ R51, R51, R60.reuse, -R69 ;  /* 0x0000003c33337223 */ /* 0x080fe20000010845 */
[----:B------:R-:W-:-:S06]  /*32ab0*/  FFMA.FTZ R44, R44, R60, -R5 ;  /* 0x0000003c2c2c7223 */ /* 0x000fcc0000010805 */
[----:B------:R-:W3:Y:S01]  /*32ac0*/  MUFU.EX2 R41, R41 ;  /* 0x0000002900297308 */ /* 0x000ee20000000800 */
[----:B----4-:R-:W-:Y:S01]  /*32ad0*/  FADD.FTZ R4, R170, R11 ;  /* 0x0000000baa047221 */ /* 0x010fe20000010000 */
[----:B------:R-:W-:-:S06]  /*32ae0*/  FADD.FTZ R32, R38, R55 ;  /* 0x0000003726207221 */ /* 0x000fcc0000010000 */
[----:B------:R-:W4:Y:S08]  /*32af0*/  MUFU.EX2 R49, R49 ;  /* 0x0000003100317308 */ /* 0x000f300000000800 */
[----:B------:R-:W4:Y:S01]  /*32b00*/  MUFU.EX2 R42, R42 ;  /* 0x0000002a002a7308 */ /* 0x000f220000000800 */
[----:B------:R-:W-:Y:S01]  /*32b10*/  FFMA.FTZ R8, R8, R60, -R5 ;  /* 0x0000003c08087223 */ /* 0x000fe20000010805 */
[----:B-1----:R-:W-:Y:S01]  /*32b20*/  FADD.FTZ R11, R53, R4 ;  /* 0x00000004350b7221 */ /* 0x002fe20000010000 */
[----:B--2---:R-:W-:-:S05]  /*32b30*/  FADD.FTZ R32, R39, R32 ;  /* 0x0000002027207221 */ /* 0x004fca0000010000 */
[----:B------:R-:W1:Y:S08]  /*32b40*/  MUFU.EX2 R178, R178 ;  /* 0x000000b200b27308 */ /* 0x000e700000000800 */
[----:B------:R-:W-:Y:S01]  /*32b50*/  MUFU.EX2 R43, R43 ;  /* 0x0000002b002b7308 */ /* 0x000fe20000000800 */
[----:B------:R-:W-:Y:S01]  /*32b60*/  FFMA.FTZ R9, R9, R60, -R5 ;  /* 0x0000003c09097223 */ /* 0x000fe20000010805 */
[----:B0-----:R-:W-:Y:S01]  /*32b70*/  FADD.FTZ R4, R176, R11 ;  /* 0x0000000bb0047221 */ /* 0x001fe20000010000 */
[----:B---3--:R-:W-:-:S05]  /*32b80*/  FADD.FTZ R11, R41, R32 ;  /* 0x00000020290b7221 */ /* 0x008fca0000010000 */
[----:B------:R-:W0:Y:S01]  /*32b90*/  MUFU.EX2 R51, R51 ;  /* 0x0000003300337308 */ /* 0x000e220000000800 */
[-C--:B------:R-:W-:Y:S01]  /*32ba0*/  FFMA.FTZ R21, R21, R60.reuse, -R69 ;  /* 0x0000003c15157223 */ /* 0x080fe20000010845 */
[----:B------:R-:W-:-:S06]  /*32bb0*/  FFMA.FTZ R58, R58, R60, -R5 ;  /* 0x0000003c3a3a7223 */ /* 0x000fcc0000010805 */
[----:B------:R-:W2:Y:S01]  /*32bc0*/  MUFU.EX2 R44, R44 ;  /* 0x0000002c002c7308 */ /* 0x000ea20000000800 */
[----:B----4-:R-:W-:Y:S01]  /*32bd0*/  FADD.FTZ R55, R49, R4 ;  /* 0x0000000431377221 */ /* 0x010fe20000010000 */
[----:B------:R-:W-:-:S06]  /*32be0*/  FADD.FTZ R4, R42, R11 ;  /* 0x0000000b2a047221 */ /* 0x000fcc0000010000 */
[----:B------:R-:W3:Y:S08]  /*32bf0*/  MUFU.EX2 R180, R180 ;  /* 0x000000b400b47308 */ /* 0x000ef00000000800 */
[----:B------:R1:W4:Y:S01]  /*32c00*/  MUFU.EX2 R181, R8 ;  /* 0x0000000800b57308 */ /* 0x0003220000000800 */
[----:B------:R-:W-:-:S07]  /*32c10*/  FFMA.FTZ R5, R59, R60, -R5 ;  /* 0x0000003c3b057223 */ /* 0x000fce0000010805 */
[----:B------:R-:W4:Y:S01]  /*32c20*/  MUFU.EX2 R29, R29 ;  /* 0x0000001d001d7308 */ /* 0x000f220000000800 */
[----:B-1----:R-:W-:-:S07]  /*32c30*/  FADD.FTZ R8, R178, R55 ;  /* 0x00000037b2087221 */ /* 0x002fce0000010000 */
[----:B------:R1:W4:Y:S01]  /*32c40*/  MUFU.EX2 R28, R9 ;  /* 0x00000009001c7308 */ /* 0x0003220000000800 */
[----:B0-----:R-:W-:-:S07]  /*32c50*/  FADD.FTZ R11, R51, R8 ;  /* 0x00000008330b7221 */ /* 0x001fce0000010000 */
[----:B------:R-:W0:Y:S01]  /*32c60*/  MUFU.EX2 R21, R21 ;  /* 0x0000001500157308 */ /* 0x000e220000000800 */
[----:B-1----:R-:W-:-:S07]  /*32c70*/  FADD.FTZ R9, R43, R4 ;  /* 0x000000042b097221 */ /* 0x002fce0000010000 */
[----:B------:R-:W1:Y:S01]  /*32c80*/  MUFU.EX2 R58, R58 ;  /* 0x0000003a003a7308 */ /* 0x000e620000000800 */
[----:B--2---:R-:W-:Y:S01]  /*32c90*/  FADD.FTZ R4, R44, R9 ;  /* 0x000000092c047221 */ /* 0x004fe20000010000 */
[----:B---3--:R-:W-:-:S06]  /*32ca0*/  FADD.FTZ R8, R180, R11 ;  /* 0x0000000bb4087221 */ /* 0x008fcc0000010000 */
[----:B------:R-:W2:Y:S01]  /*32cb0*/  MUFU.EX2 R183, R5 ;  /* 0x0000000500b77308 */ /* 0x000ea20000000800 */
[----:B----4-:R-:W-:Y:S01]  /*32cc0*/  FADD.FTZ R9, R181, R4 ;  /* 0x00000004b5097221 */ /* 0x010fe20000010000 */
[----:B------:R-:W-:-:S03]  /*32cd0*/  FADD.FTZ R8, R29, R8 ;  /* 0x000000081d087221 */ /* 0x000fc60000010000 */
[----:B------:R-:W-:Y:S01]  /*32ce0*/  FADD.FTZ R9, R28, R9 ;  /* 0x000000091c097221 */ /* 0x000fe20000010000 */
[----:B0-----:R-:W-:-:S03]  /*32cf0*/  FADD.FTZ R11, R21, R8 ;  /* 0x00000008150b7221 */ /* 0x001fc60000010000 */
[----:B-1----:R-:W-:Y:S01]  /*32d00*/  FADD.FTZ R4, R58, R9 ;  /* 0x000000093a047221 */ /* 0x002fe20000010000 */
[----:B------:R-:W-:-:S03]  /*32d10*/  FADD.FTZ R11, R182, R11 ;  /* 0x0000000bb60b7221 */ /* 0x000fc60000010000 */
[----:B--2---:R-:W-:Y:S02]  /*32d20*/  FADD.FTZ R55, R183, R4 ;  /* 0x00000004b7377221 */ /* 0x004fe40000010000 */
[----:B------:R0:W-:Y:S04]  /*32d30*/  ST.E desc[UR6][R2.64+0x10], R11 ;  /* 0x0000100b02007985 */ /* 0x0001e8000c101906 */
[----:B------:R0:W-:Y:S04]  /*32d40*/  ST.E desc[UR6][R2.64+0x14], R55 ;  /* 0x0000143702007985 */ /* 0x0001e8000c101906 */
[----:B------:R-:W2:Y:S04]  /*32d50*/  LDL.64 R8, [UR4+0x58] ;  /* 0x00005804ff087983 */ /* 0x000ea80008100a00 */
[----:B------:R-:W3:Y:S04]  /*32d60*/  LDL.64 R4, [UR4] ;  /* 0x00000004ff047983 */ /* 0x000ee80008100a00 */
[----:B--2---:R-:W2:Y:S04]  /*32d70*/  LD.E R40, desc[UR6][R8.64] ;  /* 0x0000000608287980 */ /* 0x004ea8000c101900 */
[----:B---3--:R0:W5:Y:S04]  /*32d80*/  LD.E R32, desc[UR6][R4.64] ;  /* 0x0000000604207980 */ /* 0x008168000c101900 */
[----:B------:R0:W5:Y:S01]  /*32d90*/  LD.E R36, desc[UR6][R4.64+0x4] ;  /* 0x0000040604247980 */ /* 0x000162000c101900 */
        /* <DEDUP_REMOVED lines=25> */
[----:B--2---:R-:W-:-:S04]  /*32f30*/  LOP3.LUT R40, R40, 0x1, RZ, 0xfc, !PT ;  /* 0x0000000128287812 */ /* 0x004fc800078efcff */
[----:B------:R-:W-:-:S13]  /*32f40*/  ISETP.NE.AND P0, PT, R40, 0x3, PT ;  /* 0x000000032800780c */ /* 0x000fda0003f05270 */
[----:B0-----:R-:W-:Y:S05]  /*32f50*/  @!P0 BRA `(.L_x_12560) ;  /* 0x0000000000048947 */ /* 0x001fea0003800000 */
[----:B------:R-:W-:Y:S01]  /*32f60*/  BPT.TRAP 0x1 ;  /* 0x000000040000795c */ /* 0x000fe20000300000 */
.L_x_12560:
[----:B------:R-:W-:Y:S05]  /*32f70*/  BSYNC B0 ;  /* 0x0000000000007941 */ /* 0x000fea0003800000 */
.L_x_12559:
        /* <DEDUP_REMOVED lines=13> */
.L_x_12562:
[----:B------:R-:W-:Y:S05]  /*33050*/  BSYNC B0 ;  /* 0x0000000000007941 */ /* 0x000fea0003800000 */
.L_x_12561:
        /* <DEDUP_REMOVED lines=8> */
.L_x_12564:
[----:B------:R-:W-:Y:S05]  /*330e0*/  BSYNC B0 ;  /* 0x0000000000007941 */ /* 0x000fea0003800000 */
.L_x_12563:
[----:B------:R-:W2:Y:S04]  /*330f0*/  LDL.64 R8, [UR4] ;  /* 0x00000004ff087983 */ /* 0x000ea80008100a00 */
[----:B------:R-:W3:Y:S04]  /*33100*/  LDL.64 R4, [UR4+0x70] ;  /* 0x00007004ff047983 */ /* 0x000ee80008100a00 */
[----:B0----5:R-:W4:Y:S01]  /*33110*/  LDL.64 R2, [UR4+0x50] ;  /* 0x00005004ff027983 */ /* 0x021f220008100a00 */
[----:B------:R-:W-:Y:S01]  /*33120*/  LEA.HI R6, R6, 0x8, RZ, 0x19 ;  /* 0x0000000806067811 */ /* 0x000fe200078fc8ff */
[----:B------:R-:W-:Y:S05]  /*33130*/  WARPSYNC.ALL ;  /* 0x0000000000007948 */ /* 0x000fea0003800000 */
[----:B------:R0:W-:Y:S06]  /*33140*/  BAR.SYNC.DEFER_BLOCKING R6, 0x100 ;  /* 0x000400060000751d */ /* 0x0001ec0000010000 */
[----:B0-----:R-:W4:Y:S04]  /*33150*/  LDL.64 R6, [UR4+0x60] ;  /* 0x00006004ff067983 */ /* 0x001f280008100a00 */
[----:B--2---:R-:W2:Y:S04]  /*33160*/  LD.E R9, desc[UR6][R8.64] ;  /* 0x0000000608097980 */ /* 0x004ea8000c101900 */
[----:B---3--:R-:W2:Y:S04]  /*33170*/  LD.E.64 R4, desc[UR6][R4.64] ;  /* 0x0000000604047980 */ /* 0x008ea8000c101b00 */
[----:B----4-:R-:W3:Y:S04]  /*33180*/  LD.E R11, desc[UR6][R2.64] ;  /* 0x00000006020b7980 */ /* 0x010ee8000c101900 */
        /* <DEDUP_REMOVED lines=127> */
[----:B--2---:R-:W-:Y:S01]  /*33980*/  IMAD R4, R9, 0xc00, R4 ;  /* 0x00000c0009047824 */ /* 0x004fe200078e0204 */
[----:B------:R-:W-:-:S04]  /*33990*/  R2UR UR11, R5 ;  /* 0x00000000050b72ca */ /* 0x000fc800000e0000 */
[----:B------:R-:W-:Y:S01]  /*339a0*/  R2UR UR10, R4 ;  /* 0x00000000040a72ca */ /* 0x000fe200000e0000 */
        /* <DEDUP_REMOVED lines=128> */
[----:B------:R-:W-:Y:S01]  /*341b0*/  ST.E desc[UR6][R6.64], RZ ;  /* 0x000000ff06007985 */ /* 0x000fe2000c101906 */
[----:B0-----:R-:W-:-:S06]  /*341c0*/  WARPGROUP.ARRIVE ;  /* 0x00000000000079c5 */ /* 0x001fcc0000000000 */
[----:B------:R-:W-:Y:S03]  /*341d0*/  HGMMA.64x256x16.F32.BF16 R24, R172, gdesc[UR8].tnspB, RZ, !UPT, gsb0 ;  /* 0x43e00008ac187df0 */ /* 0x000fe6000c0018ff */
[----:B------:R-:W-:Y:S02]  /*341e0*/  WARPGROUP.DEPBAR.LE gsb0, 0x0 ;  /* 0x00008000000079c5 */ /* 0x000fe40000010000 */
        /* <DEDUP_REMOVED lines=129> */
[----:B0-----:R-:W4:Y:S04]  /*34a00*/  LD.E R24, desc[UR6][R2.64] ;  /* 0x0000000602187980 */ /* 0x001f28000c101900 */
[----:B-1----:R-:W4:Y:S04]  /*34a10*/  LD.E R25, desc[UR6][R2.64+0x4] ;  /* 0x0000040602197980 */ /* 0x002f28000c101900 */
[----:B--2---:R-:W2:Y:S04]  /*34a20*/  LD.E R26, desc[UR6][R2.64+0x8] ;  /* 0x00000806021a7980 */ /* 0x004ea8000c101900 */
[----:B---3--:R-:W2:Y:S04]  /*34a30*/  LD.E R27, desc[UR6][R2.64+0xc] ;  /* 0x00000c06021b7980 */ /* 0x008ea8000c101900 */
        /* <DEDUP_REMOVED lines=127> */
[----:B------:R-:W-:Y:S01]  /*35230*/  R2UR UR11, R9 ;  /* 0x00000000090b72ca */ /* 0x000fe200000e0000 */
[----:B--2---:R-:W-:-:S12]  /*35240*/  WARPGROUP.ARRIVE ;  /* 0x00000000000079c5 */ /* 0x004fd80000000000 */
[----:B------:R-:W-:Y:S03]  /*35250*/  HGMMA.64x256x16.F32.BF16 R24, R156, gdesc[UR8].tnspB, R24, gsb0 ;  /* 0x43e000089c187df0 */ /* 0x000fe60008001818 */
        /* <DEDUP_REMOVED lines=1052> */
[----:B------:R-:W-:Y:S01]  /*39420*/  R2UR UR10, R4 ;  /* 0x00000000040a72ca */ /* 0x000fe200000e0000 */
[----:B--2---:R-:W-:-:S12]  /*39430*/  WARPGROUP.ARRIVE ;  /* 0x00000000000079c5 */ /* 0x004fd80000000000 */
[----:B------:R-:W-:Y:S03]  /*39440*/  HGMMA.64x256x16.F32.BF16 R24, R180, gdesc[UR8].tnspB, R24, gsb0 ;  /* 0x43e00008b4187df0 */ /* 0x000fe60008001818 */
        /* <DEDUP_REMOVED lines=130> */
[----:B0-----:R-:W2:Y:S04]  /*39c70*/  LD.E R92, desc[UR6][R2.64+0x1fc] ;  /* 0x0001fc06025c7980 */ /* 0x001ea8000c101900 */
        /* <DEDUP_REMOVED lines=255> */
[----:B0-----:R-:W2:Y:S04]  /*3ac70*/  LDL.64 R6, [UR4+0x58] ;  /* 0x00005804ff067983 */ /* 0x001ea80008100a00 */
[----:B------:R-:W3:Y:S04]  /*3ac80*/  LDL.64 R4, [UR4] ;  /* 0x00000004ff047983 */ /* 0x000ee80008100a00 */
[----:B--2---:R-:W2:Y:S04]  /*3ac90*/  LD.E R0, desc[UR6][R6.64] ;  /* 0x0000000606007980 */ /* 0x004ea8000c101900 */
[----:B---3--:R1:W5:Y:S01]  /*3aca0*/  LD.E R4, desc[UR6][R4.64] ;  /* 0x0000000604047980 */ /* 0x008362000c101900 */
[----:B------:R-:W-:Y:S01]  /*3acb0*/  BSSY B0, `(.L_x_12566) ;  /* 0x0000005000007945 */ /* 0x000fe20003800000 */
[----:B--2---:R-:W-:-:S04]  /*3acc0*/  LOP3.LUT R0, R0, 0x1, RZ, 0xfc, !PT ;  /* 0x0000000100007812 */ /* 0x004fc800078efcff */
[----:B------:R-:W-:-:S13]  /*3acd0*/  ISETP.NE.AND P0, PT, R0, 0x3, PT ;  /* 0x000000030000780c */ /* 0x000fda0003f05270 */
[----:B-1----:R-:W-:Y:S05]  /*3ace0*/  @!P0 BRA `(.L_x_12567) ;  /* 0x0000000000048947 */ /* 0x002fea0003800000 */
[----:B------:R-:W-:Y:S01]  /*3acf0*/  BPT.TRAP 0x1 ;  /* 0x000000040000795c */ /* 0x000fe20000300000 */
.L_x_12567:
[----:B------:R-:W-:Y:S05]  /*3ad00*/  BSYNC B0 ;  /* 0x0000000000007941 */ /* 0x000fea0003800000 */
.L_x_12566:
[----:B------:R-:W2:Y:S04]  /*3ad10*/  LD.E.64 R2, desc[UR6][R6.64+0x20] ;  /* 0x0000200606027980 */ /* 0x000ea8000c101b00 */
[----:B------:R-:W3:Y:S01]  /*3ad20*/  LD.E R0, desc[UR6][R6.64+0xc] ;  /* 0x00000c0606007980 */ /* 0x000ee2000c101900 */
[----:B------:R-:W-:Y:S01]  /*3ad30*/  IMAD.MOV.U32 R11, RZ, RZ, 0x0 ;  /* 0x00000000ff0b7424 */ /* 0x000fe200078e00ff */
[----:B--2---:R-:W-:-:S05]  /*3ad40*/  MOV R3, R2 ;  /* 0x0000000200037202 */ /* 0x004fca0000000f00 */
[----:B-----5:R-:W-:-:S05]  /*3ad50*/  IMAD R3, R4, 0x8, R3 ;  /* 0x0000000804037824 */ /* 0x020fca00078e0203 */
[----:B---3--:R-:W-:-:S04]  /*3ad60*/  PRMT R0, R0, 0x654, R3 ;  /* 0x0000065400007816 */ /* 0x008fc80000000003 */
[----:B------:R0:W-:Y:S02]  /*3ad70*/  SYNCS.ARRIVE.TRANS64.RED.A1T0 RZ, [R0+URZ], RZ ;  /* 0x000000ff00ff79a7 */ /* 0x0001e4000810043f */
[----:B0-----:R-:W-:Y:S05]  /*3ad80*/  RET.REL.NODEC R10 `(_ZN7cutlass13device_kernelIN5flash11enable_sm90INS1_16FlashAttnFwdSm90INS1_25CollectiveMainloopFwdSm90ILi2EN4cute5tupleIJNS5_1CILi1EEES8_S8_EEENS6_IJNS7_ILi128EEENS7_ILi96EEENS7_ILi64EEEEEELi256ENS_10bfloat16_tEfNS_4arch4Sm90ELb0ELb1ELb1ELb1ELb1ELb1ELb0ELb1ELb0ELb1ELb0ELb0EEENS1_21CollectiveEpilogueFwdINS6_IJSA_NS7_ILi256EEESB_EEES9_SE_SG_Li256ELb1ELb1ELb0ELb0EEENS1_36VarlenDynamicPersistentTileSchedulerILi128ELi96ELi256ELi128ELb0ELb1ELb1ELb1ELb0ELb1EEEEEEEEEvNT_6ParamsE) ;  /* 0xfffffc500a9c7950 */ /* 0x001fea0003c3ffff */
.L_x_12542:
[----:B0-----:R0:W1:Y:S02]  /*3ad90*/  SYNCS.PHASECHK.TRANS64.TRYWAIT P0, [R3+URZ], R6 ;  /* 0x00000006030075a7 */ /* 0x001064000800017f */
[----:B-1----:R-:W-:Y:S05]  /*3ada0*/  @!P0 NANOSLEEP.SYNCS 0x989680 ;  /* 0x009896800000895d */ /* 0x002fea0003900000 */
[----:B------:R-:W1:Y:S02]  /*3adb0*/  @!P0 SYNCS.PHASECHK.TRANS64 P0, [R3+URZ], R6 ;  /* 0x00000006030085a7 */ /* 0x000e64000800007f */
[----:B-1----:R-:W-:Y:S05]  /*3adc0*/  @!P0 BRA `(.L_x_12542) ;  /* 0xfffffffc00f08947 */ /* 0x002fea000383ffff */
[----:B------:R-:W-:Y:S05]  /*3add0*/  BRA `(.L_x_12541) ;  /* 0xffffff5000c47947 */ /* 0x000fea000383ffff */
.L_x_12565:
[----:B0-----:R0:W1:Y:S02]  /*3ade0*/  SYNCS.PHASECHK.TRANS64.TRYWAIT P0, [R2+URZ], R3 ;  /* 0x00000003020075a7 */ /* 0x001064000800017f */
[----:B-1----:R-:W-:Y:S05]  /*3adf0*/  @!P0 NANOSLEEP.SYNCS 0x989680 ;  /* 0x009896800000895d */ /* 0x002fea0003900000 */
[----:B------:R-:W1:Y:S02]  /*3ae00*/  @!P0 SYNCS.PHASECHK.TRANS64 P0, [R2+URZ], R3 ;  /* 0x00000003020085a7 */ /* 0x000e64000800007f */
[----:B-1----:R-:W-:Y:S05]  /*3ae10*/  @!P0 BRA `(.L_x_12565) ;  /* 0xfffffffc00f08947 */ /* 0x002fea000383ffff */
[----:B------:R-:W-:Y:S05]  /*3ae20*/  BRA `(.L_x_12564) ;  /* 0xffffff8000ac7947 */ /* 0x000fea000383ffff */
.L_x_12568:
        /* <DEDUP_REMOVED lines=13> */
.L_x_15675:


//--------------------- .text._ZN7cutlass13device_kernelIN5flash11enable_sm90INS1_16FlashAttnFwdSm90INS1_25CollectiveMainloopFwdSm90ILi2EN4cute5tupleIJNS5_1CILi1EEES8_S8_EEENS6_IJNS7_ILi128EEENS7_ILi96EEENS7_ILi64EEEEEELi256ENS_10bfloat16_tEfNS_4arch4Sm90ELb0ELb1ELb1ELb1ELb1ELb0ELb1ELb1ELb0ELb1ELb0ELb0EEENS1_21CollectiveEpilogueFwdINS6_IJSA_NS7_ILi256EEESB_EEES9_SE_SG_Li256ELb1ELb1ELb0ELb0EEENS1_36VarlenDynamicPersistentTileSchedulerILi128ELi96ELi256ELi128ELb0ELb1ELb1ELb1ELb0ELb1EEEEEEEEEvNT_6ParamsE --------------------------
	.section	.text._ZN7cutlass13device_kernelIN5flash11enable_sm90INS1_16FlashAttnFwdSm90INS1_25CollectiveMainloopFwdSm90ILi2EN4cute5tupleIJNS5_1CILi1EEES8_S8_EEENS6_IJNS7_ILi128EEENS7_ILi96EEENS7_ILi64EEEEEELi256ENS_10bfloat16_tEfNS_4arch4Sm90ELb0ELb1ELb1ELb1ELb1ELb0ELb1ELb1ELb0ELb1ELb0ELb0EEENS1_21CollectiveEpilogueFwdINS6_IJSA_NS7_ILi256EEESB_EEES9_SE_SG_Li256ELb1ELb1ELb0ELb0EEENS1_36VarlenDynamicPersistentTileSchedulerILi128ELi96ELi256ELi128ELb0ELb1ELb1ELb1ELb0ELb1EEEEEEEEEvNT_6ParamsE,"ax",@progbits
	.align	128
.text._ZN7cutlass13device_kernelIN5flash11enable_sm90INS1_16FlashAttnFwdSm90INS1_25CollectiveMainloopFwdSm90ILi2EN4cute5tupleIJNS5_1CILi1EEES8_S8_EEENS6_IJNS7_ILi128EEENS7_ILi96EEENS7_ILi64EEEEEELi256ENS_10bfloat16_tEfNS_4arch4Sm90ELb0ELb1ELb1ELb1ELb1ELb0ELb1ELb1ELb0ELb1ELb0ELb0EEENS1_21CollectiveEpilogueFwdINS6_IJSA_NS7_ILi256EEESB_EEES9_SE_SG_Li256ELb1ELb1ELb0ELb0EEENS1_36VarlenDynamicPersistentTileSchedulerILi128ELi96ELi256ELi128ELb0ELb1ELb1ELb1ELb0ELb1EEEEEEEEEvNT_6ParamsE:
        .type           _ZN7cutlass13device_kernelIN5flash11enable_sm90INS1_16FlashAttnFwdSm90INS1_25CollectiveMainloopFwdSm90ILi2EN4cute5tupleIJNS5_1CILi1EEES8_S8_EEENS6_IJNS7_ILi128EEENS7_ILi96EEENS7_ILi64EEEEEELi256ENS_10bfloat16_tEfNS_4arch4Sm90ELb0ELb1ELb1ELb1ELb1ELb0ELb1ELb1ELb0ELb1ELb0ELb0EEENS1_21CollectiveEpilogueFwdINS6_IJSA_NS7_ILi256EEESB_EEES9_SE_SG_Li256ELb1ELb1ELb0ELb0EEENS1_36VarlenDynamicPersistentTileSchedulerILi128ELi96ELi256ELi128ELb0ELb1ELb1ELb1ELb0ELb1EEEEEEEEEvNT_6ParamsE,@function
        .size           _ZN7cutlass13device_kernelIN5flash11enable_sm90INS1_16FlashAttnFwdSm90INS1_25CollectiveMainloopFwdSm90ILi2EN4cute5tupleIJNS5_1CILi1EEES8_S8_EEENS6_IJNS7_ILi128EEENS7_ILi96EEENS7_ILi64EEEEEELi256ENS_10bfloat16_tEfNS_4arch4Sm90ELb0ELb1ELb1ELb1ELb1ELb0ELb1ELb1ELb0ELb1ELb0ELb0EEENS1_21CollectiveEpilogueFwdINS6_IJSA_NS7_ILi256EEESB_EEES9_SE_SG_Li256ELb1ELb1ELb0ELb0EEENS1_36VarlenDynamicPersistentTileSchedulerILi128ELi96ELi256ELi128ELb0ELb1ELb1ELb1ELb0ELb1EEEEEEEEEvNT_6ParamsE,(.L_x_15677 - _ZN7cutlass13device_kernelIN5flash11enable_sm90INS1_16FlashAttnFwdSm90INS1_25CollectiveMainloopFwdSm90ILi2EN4cute5tupleIJNS5_1CILi1EEES8_S8_EEENS6_IJNS7_ILi128EEENS7_ILi96EEENS7_ILi64EEEEEELi256ENS_10bfloat16_tEfNS_4arch4Sm90ELb0ELb1ELb1ELb1ELb1ELb0ELb1ELb1ELb0ELb1ELb0ELb0EEENS1_21CollectiveEpilogueFwdINS6_IJSA_NS7_ILi256EEESB_EEES9_SE_SG_Li256ELb1ELb1ELb0ELb0EEENS1_36VarlenDynamicPersistentTileSchedulerILi128ELi96ELi256ELi128ELb0ELb1ELb1ELb1ELb0ELb1EEEEEEEEEvNT_6ParamsE)
        .other          _ZN7cutlass13device_kernelIN5flash11enable_sm90INS1_16FlashAttnFwdSm90INS1_25CollectiveMainloopFwdSm90ILi2EN4cute5tupleIJNS5_1CILi1EEES8_S8_EEENS6_IJNS7_ILi128EEENS7_ILi96EEENS7_ILi64EEEEEELi256ENS_10bfloat16_tEfNS_4arch4Sm90ELb0ELb1ELb1ELb1ELb1ELb0ELb1ELb1ELb0ELb1ELb0ELb0EEENS1_21CollectiveEpilogueFwdINS6_IJSA_NS7_ILi256EEESB_EEES9_SE_SG_Li256ELb1ELb1ELb0ELb0EEENS1_36VarlenDynamicPersistentTileSchedulerILi128ELi96ELi256ELi128ELb0ELb1ELb1ELb1ELb0ELb1EEEEEEEEEvNT_6ParamsE,@"STO_CUDA_ENTRY STV_DEFAULT"
_ZN7cutlass13device_kernelIN5flash11enable_sm90INS1_16FlashAttnFwdSm90INS1_25CollectiveMainloopFwdSm90ILi2EN4cute5tupleIJNS5_1CILi1EEES8_S8_EEENS6_IJNS7_ILi128EEENS7_ILi96EEENS7_ILi64EEEEEELi256ENS_10bfloat16_tEfNS_4arch4Sm90ELb0ELb1ELb1ELb1ELb1ELb0ELb1ELb1ELb0ELb1ELb0ELb0EEENS1_21CollectiveEpilogueFwdINS6_IJSA_NS7_ILi256EEESB_EEES9_SE_SG_Li256ELb1ELb1ELb0ELb0EEENS1_36VarlenDynamicPersistentTileSchedulerILi128ELi96ELi256ELi128ELb0ELb1ELb1ELb1ELb0ELb1EEEEEEEEEvNT_6ParamsE:
        /* <DEDUP_REMOVED lines=47> */
.L_x_12569:
        /* <DEDUP_REMOVED lines=22> */
.L_x_12570:
        /* <DEDUP_REMOVED lines=18> */
.L_x_12571:
        /* <DEDUP_REMOVED lines=22> */
.L_x_12572:
        /* <DEDUP_REMOVED lines=23> */
.L_x_12573:
        /* <DEDUP_REMOVED lines=18> */
.L_x_12575:
[----:B------:R-:W-:-:S08]  /*0960*/  NOP ;  /* 0x0000000000007918 */ /* 0x000fd00000000000 */
[----:B------:R-:W0:Y:S02]  /*0970*/  USETMAXREG.TRY_ALLOC.CTAPOOL UP0, 0xe8 ;  /* 0x000000e8000079c8 */ /* 0x000e240008000600 */
[----:B0-----:R-:W-:-:S13]  /*0980*/  PLOP3.LUT P0, PT, PT, PT, UP0, 0x80, 0x0 ;  /* 0x000000000000781c */ /* 0x001fda0003f0f008 */
[----:B------:R-:W-:Y:S05]  /*0990*/  @!P0 BRA `(.L_x_12575) ;  /* 0xfffffffc00f08947 */ /* 0x000fea000383ffff */
[----:B------:R-:W-:Y:S01]  /*09a0*/  ISETP.NE.AND P0, PT, R20, 0x1, PT ;  /* 0x000000011400780c */ /* 0x000fe20003f05270 */
[----:B------:R-:W0:Y:S08]  /*09b0*/  S2UR UR12, SR_CgaCtaId ;  /* 0x00000000000c79c3 */ /* 0x000e300000008800 */
[----:B------:R-:W-:Y:S06]  /*09c0*/  BAR.ARV 0x8, 0x180 ;  /* 0x0206000000007b1d */ /* 0x000fec0000002000 */
[----:B------:R-:W-:Y:S01]  /*09d0*/  UMOV UR42, 0x400 ;  /* 0x00000400002a7882 */ /* 0x000fe20000000000 */
[----:B------:R-:W-:Y:S01]  /*09e0*/  ULDC UR4, c[0x0][0xd3c] ;  /* 0x00034f0000047ab9 */ /* 0x000fe20000000800 */
[----:B------:R-:W-:Y:S08]  /*09f0*/  @!P0 BAR.ARV 0x9, 0x100 ;  /* 0x0244000000008b1d */ /* 0x000ff00000002000 */
[----:B------:R-:W-:Y:S01]  /*0a00*/  BAR.SYNC.DEFER_BLOCKING 0x5, 0x180 ;  /* 0x0146000000007b1d */ /* 0x000fe20000010000 */
[----:B------:R-:W-:-:S02]  /*0a10*/  IADD3 R212, P1, R16, 0x1f8, RZ ;  /* 0x000001f810d47810 */ /* 0x000fc40007f3e0ff */
[----:B------:R-:W-:Y:S01]  /*0a20*/  IADD3 R215, P2, R16, 0x204, RZ ;  /* 0x0000020410d77810 */ /* 0x000fe20007f5e0ff */
[----:B0-----:R-:W-:Y:S02]  /*0a30*/  ULEA UR42, UR12, UR42, 0x18 ;  /* 0x0000002a0c2a7291 */ /* 0x001fe4000f8ec03f */
[--C-:B------:R-:W-:Y:S01]  /*0a40*/  IMAD.X R213, RZ, RZ, R17.reuse, P1 ;  /* 0x000000ffffd57224 */ /* 0x100fe200008e0611 */
[----:B------:R-:W-:Y:S01]  /*0a50*/  STL.64 [R1+0x1f8], RZ ;  /* 0x0001f8ff01007387 */ /* 0x000fe20000100a00 */
[----:B------:R-:W-:-:S03]  /*0a60*/  IMAD.X R214, RZ, RZ, R17, P2 ;  /* 0x000000ffffd67224 */ /* 0x000fc600010e0611 */
[----:B------:R-:W-:Y:S04]  /*0a70*/  STL [R1+0x200], RZ ;  /* 0x000200ff01007387 */ /* 0x000fe80000100800 */
[----:B------:R-:W-:Y:S04]  /*0a80*/  STL [R1+0x204], RZ ;  /* 0x000204ff01007387 */ /* 0x000fe80000100800 */
[----:B------:R-:W0:Y:S01]  /*0a90*/  LDS.128 R24, [UR42+0x324d0] ;  /* 0x0324d02aff187984 */ /* 0x000e220008000c00 */
[----:B------:R-:W-:Y:S06]  /*0aa0*/  BAR.ARV 0x4, 0x180 ;  /* 0x0106000000007b1d */ /* 0x000fec0000002000 */
[----:B0-----:R-:W-:-:S13]  /*0ab0*/  ISETP.GE.AND P0, PT, R27, UR4, PT ;  /* 0x000000041b007c0c */ /* 0x001fda000bf06270 */
[----:B------:R-:W-:Y:S05]  /*0ac0*/  @P0 EXIT ;  /* 0x000000000000094d */ /* 0x000fea0003800000 */
[----:B------:R-:W0:Y:S01]  /*0ad0*/  S2R R0, SR_TID.X ;  /* 0x0000000000007919 */ /* 0x000e220000002100 */
[----:B------:R-:W2:Y:S01]  /*0ae0*/  S2UR UR4, SR_SWINHI ;  /* 0x00000000000479c3 */ /* 0x000ea20000002f00 */
[----:B------:R-:W-:Y:S01]  /*0af0*/  IMAD.MOV.U32 R184, RZ, RZ, 0x2 ;  /* 0x00000002ffb87424 */ /* 0x000fe200078e00ff */
[----:B------:R-:W-:Y:S01]  /*0b00*/  R2UR UR5, R25 ;  /* 0x00000000190572ca */ /* 0x000fe200000e0000 */
[----:B------:R-:W-:Y:S01]  /*0b10*/  VIADD R209, R20, 0x8 ;  /* 0x0000000814d17836 */ /* 0x000fe20000000000 */
[----:B------:R-:W-:Y:S02]  /*0b20*/  R2UR UR7, R26 ;  /* 0x000000001a0772ca */ /* 0x000fe400000e0000 */
[----:B------:R-:W-:Y:S02]  /*0b30*/  R2UR UR6, R27 ;  /* 0x000000001b0672ca */ /* 0x000fe400000e0000 */
[----:B------:R-:W-:Y:S01]  /*0b40*/  IADD3 R208, -R20, 0xb, RZ ;  /* 0x0000000b14d07810 */ /* 0x000fe20007ffe1ff */
[----:B------:R-:W-:Y:S01]  /*0b50*/  UMOV UR58, UR42 ;  /* 0x0000002a003a7c82 */ /* 0x000fe20008000000 */
[----:B--2---:R-:W-:Y:S01]  /*0b60*/  UMOV UR59, UR4 ;  /* 0x00000004003b7c82 */ /* 0x004fe20008000000 */
[----:B0-----:R-:W-:-:S05]  /*0b70*/  VIADD R205, R0, 0xffffff80 ;  /* 0xffffff8000cd7836 */ /* 0x001fca0000000000 */
[----:B------:R-:W-:-:S04]  /*0b80*/  SHF.R.S32.HI R0, RZ, 0x1f, R205 ;  /* 0x0000001fff007819 */ /* 0x000fc800000114cd */
[CC--:B------:R-:W-:Y:S02]  /*0b90*/  LEA.HI R15, R0.reuse, R205.reuse, RZ, 0x7 ;  /* 0x000000cd000f7211 */ /* 0x0c0fe400078f38ff */
[CC--:B------:R-:W-:Y:S02]  /*0ba0*/  LEA.HI R3, R0.reuse, R205.reuse, RZ, 0x4 ;  /* 0x000000cd00037211 */ /* 0x0c0fe400078f20ff */
[----:B-1----:R-:W-:Y:S02]  /*0bb0*/  LOP3.LUT R2, R15, 0xffffff80, RZ, 0xc0, !PT ;  /* 0xffffff800f027812 */ /* 0x002fe400078ec0ff */
[CC--:B------:R-:W-:Y:S02]  /*0bc0*/  LEA.HI R4, R0.reuse, R205.reuse, RZ, 0x5 ;  /* 0x000000cd00047211 */ /* 0x0c0fe400078f28ff */
[----:B------:R-:W-:Y:S01]  /*0bd0*/  SHF.R.S32.HI R6, RZ, 0x4, R3 ;  /* 0x00000004ff067819 */ /* 0x000fe20000011403 */
[----:B------:R-:W-:Y:S01]  /*0be0*/  IMAD.IADD R211, R205, 0x1, -R2 ;  /* 0x00000001cdd37824 */ /* 0x000fe200078e0a02 */
[----:B------:R-:W-:Y:S01]  /*0bf0*/  LEA.HI R9, R0, R205, RZ, 0x2 ;  /* 0x000000cd00097211 */ /* 0x000fe200078f10ff */
[----:B------:R-:W-:Y:S01]  /*0c00*/  IMAD.SHL.U32 R5, R4, 0x20, RZ ;  /* 0x0000002004057824 */ /* 0x000fe200078e00ff */
[----:B------:R-:W-:-:S02]  /*0c10*/  LOP3.LUT R4, R3, 0x3fffff0, RZ, 0xc0, !PT ;  /* 0x03fffff003047812 */ /* 0x000fc400078ec0ff */
[----:B------:R-:W-:Y:S02]  /*0c20*/  SHF.R.S32.HI R2, RZ, 0x1f, R211 ;  /* 0x0000001fff027819 */ /* 0x000fe400000114d3 */
[----:B------:R-:W-:Y:S02]  /*0c30*/  LEA.HI R3, R3, R6, RZ, 0x1 ;  /* 0x0000000603037211 */ /* 0x000fe400078f08ff */
[----:B------:R-:W-:Y:S02]  /*0c40*/  LEA.HI R21, R2, R211, RZ, 0x2 ;  /* 0x000000d302157211 */ /* 0x000fe400078f10ff */
[----:B------:R-:W-:Y:S01]  /*0c50*/  LOP3.LUT R8, R5, 0xfffffc00, RZ, 0xc0, !PT ;  /* 0xfffffc0005087812 */ /* 0x000fe200078ec0ff */
[----:B------:R-:W-:Y:S01]  /*0c60*/  IMAD.IADD R5, R205, 0x1, -R4 ;  /* 0x00000001cd057824 */ /* 0x000fe200078e0a04 */
[----:B------:R-:W-:Y:S02]  /*0c70*/  LOP3.LUT R7, R3, 0x1ffffffe, RZ, 0xc0, !PT ;  /* 0x1ffffffe03077812 */ /* 0x000fe400078ec0ff */
[--C-:B------:R-:W-:Y:S01]  /*0c80*/  SHF.R.S32.HI R3, RZ, 0x2, R21.reuse ;  /* 0x00000002ff037819 */ /* 0x100fe20000011415 */
[----:B------:R-:W-:Y:S01]  /*0c90*/  IMAD R8, R5, 0x40, R8 ;  /* 0x0000004005087824 */ /* 0x000fe200078e0208 */
[----:B------:R-:W-:Y:S01]  /*0ca0*/  SHF.R.S32.HI R4, RZ, 0x1f, R21 ;  /* 0x0000001fff047819 */ /* 0x000fe20000011415 */
[----:B------:R-:W-:Y:S01]  /*0cb0*/  IMAD.IADD R7, R6, 0x1, -R7 ;  /* 0x0000000106077824 */ /* 0x000fe200078e0a07 */
[----:B------:R-:W-:-:S02]  /*0cc0*/  LOP3.LUT R10, R9, 0xfffffffc, RZ, 0xc0, !PT ;  /* 0xfffffffc090a7812 */ /* 0x000fc400078ec0ff */
[----:B------:R-:W-:Y:S01]  /*0cd0*/  LEA.HI R4, R4, R3, RZ, 0x3 ;  /* 0x0000000304047211 */ /* 0x000fe200078f18ff */
[----:B------:R-:W-:Y:S01]  /*0ce0*/  IMAD R7, R7, 0x8, R8 ;  /* 0x0000000807077824 */ /* 0x000fe200078e0208 */
[----:B------:R-:W-:Y:S01]  /*0cf0*/  LEA.HI R2, R2, R211, RZ, 0x5 ;  /* 0x000000d302027211 */ /* 0x000fe200078f28ff */
[----:B------:R-:W-:Y:S01]  /*0d00*/  IMAD.IADD R10, R205, 0x1, -R10 ;  /* 0x00000001cd0a7824 */ /* 0x000fe200078e0a0a */
[----:B------:R-:W-:Y:S01]  /*0d10*/  LOP3.LUT R4, R4, 0xfffffff8, RZ, 0xc0, !PT ;  /* 0xfffffff804047812 */ /* 0x000fe200078ec0ff */
[----:B------:R-:W-:Y:S01]  /*0d20*/  IMAD.WIDE R184, R7, R184, UR58 ;  /* 0x0000003a07b87e25 */ /* 0x000fe2000f8e02b8 */
[----:B------:R-:W-:Y:S02]  /*0d30*/  SHF.R.S32.HI R2, RZ, 0x5, R2 ;  /* 0x00000005ff027819 */ /* 0x000fe40000011402 */
[----:B------:R-:W-:Y:S01]  /*0d40*/  LEA.HI R5, R10, R10, RZ, 0x1 ;  /* 0x0000000a0a057211 */ /* 0x000fe200078f08ff */
[----:B------:R-:W-:Y:S01]  /*0d50*/  IMAD.IADD R3, R3, 0x1, -R4 ;  /* 0x0000000103037824 */ /* 0x000fe200078e0a04 */
[----:B------:R-:W-:-:S02]  /*0d60*/  LEA.HI R0, R0, R205, RZ, 0x3 ;  /* 0x000000cd00007211 */ /* 0x000fc400078f18ff */
[----:B------:R-:W-:Y:S01]  /*0d70*/  LOP3.LUT R5, R5, 0x1ffffffe, RZ, 0xc0, !PT ;  /* 0x1ffffffe05057812 */ /* 0x000fe200078ec0ff */
[----:B------:R-:W-:Y:S01]  /*0d80*/  IMAD R206, R2, 0x10, R3 ;  /* 0x0000001002ce7824 */ /* 0x000fe200078e0203 */
[----:B------:R-:W-:Y:S02]  /*0d90*/  IADD3 R3, P6, R184, 0x20, RZ ;  /* 0x00000020b8037810 */ /* 0x000fe40007fde0ff */
[----:B------:R-:W-:Y:S01]  /*0da0*/  SHF.R.S32.HI R218, RZ, 0x7, R15 ;  /* 0x00000007ffda7819 */ /* 0x000fe2000001140f */
[----:B------:R-:W-:Y:S01]  /*0db0*/  IMAD.IADD R25, R10, 0x1, -R5 ;  /* 0x000000010a197824 */ /* 0x000fe200078e0a05 */
[----:B------:R-:W-:Y:S02]  /*0dc0*/  LOP3.LUT R2, R3, 0x380, RZ, 0xc0, !PT ;  /* 0x0000038003027812 */ /* 0x000fe400078ec0ff */
[----:B------:R-:W-:Y:S02]  /*0dd0*/  IADD3 R5, P5, R184, 0x40, RZ ;  /* 0x00000040b8057810 */ /* 0x000fe40007fbe0ff */
[----:B------:R-:W-:-:S02]  /*0de0*/  SHF.R.U64 R2, R2, 0x3, RZ ;  /* 0x0000000302027819 */ /* 0x000fc400000012ff */
[----:B------:R-:W-:Y:S02]  /*0df0*/  LOP3.LUT R4, R5, 0x380, RZ, 0xc0, !PT ;  /* 0x0000038005047812 */ /* 0x000fe400078ec0ff */
[----:B------:R-:W-:Y:S01]  /*0e00*/  LOP3.LUT R2, R2, R3, RZ, 0x3c, !PT ;  /* 0x0000000302027212 */ /* 0x000fe200078e3cff */
[----:B------:R-:W-:Y:S01]  /*0e10*/  IMAD.X R3, RZ, RZ, R185, P6 ;  /* 0x000000ffff037224 */ /* 0x000fe200030e06b9 */
[----:B------:R-:W-:Y:S02]  /*0e20*/  SHF.R.U64 R4, R4, 0x3, RZ ;  /* 0x0000000304047819 */ /* 0x000fe400000012ff */
[----:B------:R-:W-:Y:S02]  /*0e30*/  IADD3 R13, P1, R184, 0x4040, RZ ;  /* 0x00004040b80d7810 */ /* 0x000fe40007f3e0ff */
[----:B------:R-:W-:Y:S02]  /*0e40*/  LOP3.LUT R4, R4, R5, RZ, 0x3c, !PT ;  /* 0x0000000504047212 */ /* 0x000fe400078e3cff */
[----:B------:R-:W-:-:S02]  /*0e50*/  IADD3 R7, P4, R184, 0x60, RZ ;  /* 0x00000060b8077810 */ /* 0x000fc40007f9e0ff */
[C---:B------:R-:W-:Y:S02]  /*0e60*/  IADD3 R9, P3, R184.reuse, 0x4000, RZ ;  /* 0x00004000b8097810 */ /* 0x040fe40007f7e0ff */
[C---:B------:R-:W-:Y:S02]  /*0e70*/  IADD3 R11, P2, R184.reuse, 0x4020, RZ ;  /* 0x00004020b80b7810 */ /* 0x040fe40007f5e0ff */
[C---:B------:R-:W-:Y:S02]  /*0e80*/  IADD3 R5, P0, R184.reuse, 0x4060, RZ ;  /* 0x00004060b8057810 */ /* 0x040fe40007f1e0ff */
[----:B------:R-:W-:Y:S02]  /*0e90*/  IADD3 R19, P6, R184, 0x8000, RZ ;  /* 0x00008000b8137810 */ /* 0x000fe40007fde0ff */
[----:B------:R-:W-:Y:S02]  /*0ea0*/  MOV R227, R2 ;  /* 0x0000000200e37202 */ /* 0x000fe40000000f00 */
[----:B------:R-:W-:-:S02]  /*0eb0*/  LOP3.LUT R210, R0, 0xfffffff8, RZ, 0xc0, !PT ;  /* 0xfffffff800d27812 */ /* 0x000fc400078ec0ff */
[----:B------:R-:W-:Y:S01]  /*0ec0*/  LEA.HI R2, R15, R218, RZ, 0x1 ;  /* 0x000000da0f027211 */ /* 0x000fe200078f08ff */
[----:B------:R-:W-:Y:S01]  /*0ed0*/  IMAD.X R15, RZ, RZ, R185, P0 ;  /* 0x000000ffff0f7224 */ /* 0x000fe200000e06b9 */
[----:B------:R-:W-:Y:S01]  /*0ee0*/  LOP3.LUT R12, R13, 0x380, RZ, 0xc0, !PT ;  /* 0x000003800d0c7812 */ /* 0x000fe200078ec0ff */
[----:B------:R-:W-:Y:S01]  /*0ef0*/  IMAD.IADD R210, R205, 0x1, -R210 ;  /* 0x00000001cdd27824 */ /* 0x000fe200078e0ad2 */
[----:B------:R-:W-:Y:S02]  /*0f00*/  LOP3.LUT R6, R7, 0x380, RZ, 0xc0, !PT ;  /* 0x0000038007067812 */ /* 0x000fe400078ec0ff */
[----:B------:R-:W-:Y:S01]  /*0f10*/  LOP3.LUT R8, R9, 0x380, RZ, 0xc0, !PT ;  /* 0x0000038009087812 */ /* 0x000fe200078ec0ff */
[----:B------:R-:W-:Y:S01]  /*0f20*/  IMAD.SHL.U32 R193, R210, 0x8, RZ ;  /* 0x00000008d2c17824 */ /* 0x000fe200078e00ff */
[----:B------:R-:W-:Y:S02]  /*0f30*/  LOP3.LUT R10, R11, 0x380, RZ, 0xc0, !PT ;  /* 0x000003800b0a7812 */ /* 0x000fe400078ec0ff */
[----:B------:R-:W-:Y:S01]  /*0f40*/  LOP3.LUT R14, R5, 0x380, RZ, 0xc0, !PT ;  /* 0x00000380050e7812 */ /* 0x000fe200078ec0ff */
[----:B------:R-:W-:Y:S01]  /*0f50*/  VIADD R195, R193, 0x40 ;  /* 0x00000040c1c37836 */ /* 0x000fe20000000000 */
[----:B------:R-:W-:Y:S01]  /*0f60*/  LOP3.LUT R18, R19, 0x380, RZ, 0xc0, !PT ;  /* 0x0000038013127812 */ /* 0x000fe200078ec0ff */
[C---:B------:R-:W-:Y:S01]  /*0f70*/  VIADD R194, R193.reuse, 0x80 ;  /* 0x00000080c1c27836 */ /* 0x040fe20000000000 */
[----:B------:R-:W-:Y:S01]  /*0f80*/  LOP3.LUT R3, R2, 0x3fffffe, RZ, 0xc0, !PT ;  /* 0x03fffffe02037812 */ /* 0x000fe200078ec0ff */
[----:B------:R-:W-:Y:S01]  /*0f90*/  VIADD R196, R193, 0xc0 ;  /* 0x000000c0c1c47836 */ /* 0x000fe20000000000 */
[----:B------:R-:W-:-:S02]  /*0fa0*/  SHF.R.U64 R12, R12, 0x3, RZ ;  /* 0x000000030c0c7819 */ /* 0x000fc400000012ff */
[----:B------:R-:W-:Y:S01]  /*0fb0*/  SHF.R.U64 R6, R6, 0x3, RZ ;  /* 0x0000000306067819 */ /* 0x000fe200000012ff */
[----:B------:R-:W-:Y:S01]  /*0fc0*/  IMAD.IADD R3, R218, 0x1, -R3 ;  /* 0x00000001da037824 */ /* 0x000fe200078e0a03 */
[----:B------:R-:W-:Y:S02]  /*0fd0*/  SHF.R.U64 R8, R8, 0x3, RZ ;  /* 0x0000000308087819 */ /* 0x000fe400000012ff */
[----:B------:R-:W-:Y:S01]  /*0fe0*/  SHF.R.U64 R10, R10, 0x3, RZ ;  /* 0x000000030a0a7819 */ /* 0x000fe200000012ff */
[----:B------:R-:W-:Y:S01]  /*0ff0*/  IMAD R206, R3, 0x40, R206 ;  /* 0x0000004003ce7824 */ /* 0x000fe200078e02ce */
[----:B------:R-:W-:Y:S02]  /*1000*/  SHF.R.U64 R14, R14, 0x3, RZ ;  /* 0x000000030e0e7819 */ /* 0x000fe400000012ff */
[----:B------:R-:W-:Y:S01]  /*1010*/  SHF.R.U64 R18, R18, 0x3, RZ ;  /* 0x0000000312127819 */ /* 0x000fe200000012ff */
[----:B------:R-:W-:Y:S01]  /*1020*/  IMAD R228, R25, 0x8, R206 ;  /* 0x0000000819e47824 */ /* 0x000fe200078e02ce */
[----:B------:R-:W-:-:S02]  /*1030*/  SHF.R.S32.HI R203, RZ, 0x3, R0 ;  /* 0x00000003ffcb7819 */ /* 0x000fc40000011400 */
        /* <DEDUP_REMOVED lines=13> */
[C---:B------:R-:W-:Y:S01]  /*1110*/  IADD3 R22, P0, R16.reuse, 0x11c, RZ ;  /* 0x0000011c10167810 */ /* 0x040fe20007f1e0ff */
[----:B------:R-:W-:Y:S01]  /*1120*/  IMAD.IADD R0, R211, 0x1, -R0 ;  /* 0x00000001d3007824 */ /* 0x000fe200078e0a00 */
[----:B------:R-:W-:-:S02]  /*1130*/  IADD3 R217, P1, R16, 0x210, RZ ;  /* 0x0000021010d97810 */ /* 0x000fc40007f3e0ff */
[----:B------:R-:W-:Y:S01]  /*1140*/  MOV R226, R4 ;  /* 0x0000000400e27202 */ /* 0x000fe20000000f00 */
        /* <DEDUP_REMOVED lines=8> */
[----:B------:R-:W-:Y:S02]  /*11d0*/  MOV R219, R18 ;  /* 0x0000001200db7202 */ /* 0x000fe40000000f00 */
[----:B------:R-:W-:Y:S02]  /*11e0*/  SHF.R.S32.HI R202, RZ, 0x1f, R193 ;  /* 0x0000001fffca7819 */ /* 0x000fe400000114c1 */
[----:B------:R-:W-:Y:S02]  /*11f0*/  SHF.R.S32.HI R201, RZ, 0x1f, R195 ;  /* 0x0000001fffc97819 */ /* 0x000fe400000114c3 */
[----:B------:R-:W-:Y:S02]  /*1200*/  SHF.R.S32.HI R200, RZ, 0x1f, R194 ;  /* 0x0000001fffc87819 */ /* 0x000fe400000114c2 */
[----:B------:R-:W-:-:S07]  /*1210*/  SHF.R.S32.HI R199, RZ, 0x1f, R196 ;  /* 0x0000001fffc77819 */ /* 0x000fce00000114c4 */
.L_x_12708:
        /* <DEDUP_REMOVED lines=12> */
[----:B012---:R-:W-:Y:S02]  /*12e0*/  IMAD.U32 R2, RZ, RZ, UR8 ;  /* 0x00000008ff027e24 */ /* 0x007fe4000f8e00ff */
[----:B------:R-:W-:Y:S01]  /*12f0*/  IMAD.U32 R3, RZ, RZ, UR9 ;  /* 0x00000009ff037e24 */ /* 0x000fe2000f8e00ff */
        /* <DEDUP_REMOVED lines=13> */
[----:B------:R-:W-:Y:S01]  /*13d0*/  ULDC UR43, c[0x0][0x288] ;  /* 0x0000a200002b7ab9 */ /* 0x000fe20000000800 */
[----:B------:R-:W-:Y:S01]  /*13e0*/  UMOV UR61, UR7 ;  /* 0x00000007003d7c82 */ /* 0x000fe20008000000 */
[----:B------:R-:W-:-:S04]  /*13f0*/  USEL UR8, UR8, 0x1, UP0 ;  /* 0x0000000108087887 */ /* 0x000fc80008000000 */
[----:B------:R-:W-:Y:S01]  /*1400*/  UIMAD UR44, UR8, UR44, URZ ;  /* 0x0000002c082c72a4 */ /* 0x000fe2000f8e023f */
[----:B--2---:R-:W-:Y:S02]  /*1410*/  @P0 R2UR UR4, R2 ;  /* 0x00000000020402ca */ /* 0x004fe400000e0000 */
[----:B---3--:R-:W-:Y:S01]  /*1420*/  @P2 R2UR UR43, R4 ;  /* 0x00000000042b22ca */ /* 0x008fe200000e0000 */
[----:B----4-:R-:W-:-:S14]  /*1430*/  @P2 BRA `(.L_x_12576) ;  /* 0x0000000000342947 */ /* 0x010fdc0003800000 */
        /* <DEDUP_REMOVED lines=13> */
.L_x_12576:
[----:B------:R-:W-:Y:S01]  /*1510*/  IMAD.U32 R204, RZ, RZ, UR6 ;  /* 0x00000006ffcc7e24 */ /* 0x000fe2000f8e00ff */
[----:B------:R-:W-:Y:S06]  /*1520*/  @!P1 BRA `(.L_x_12577) ;  /* 0x00000000001c9947 */ /* 0x000fec0003800000 */
[----:B------:R-:W-:Y:S02]  /*1530*/  ULDC.64 UR8, c[0x0][0xb18] ;  /* 0x0002c60000087ab9 */ /* 0x000fe40000000a00 */
[----:B------:R-:W-:-:S06]  /*1540*/  UIMAD.WIDE UR6, UR6, 0x4, UR8 ;  /* 0x00000004060678a5 */ /* 0x000fcc000f8e0208 */
[----:B------:R-:W-:Y:S02]  /*1550*/  IMAD.U32 R2, RZ, RZ, UR6 ;  /* 0x00000006ff027e24 */ /* 0x000fe4000f8e00ff */
[----:B------:R-:W-:-:S05]  /*1560*/  IMAD.U32 R3, RZ, RZ, UR7 ;  /* 0x00000007ff037e24 */ /* 0x000fca000f8e00ff */
[----:B------:R-:W2:Y:S02]  /*1570*/  LDG.E R2, desc[UR36][R2.64] ;  /* 0x0000002402027981 */ /* 0x000ea4000c1e1900 */
[----:B--2---:R-:W-:Y:S01]  /*1580*/  R2UR UR44, R2 ;  /* 0x00000000022c72ca */ /* 0x004fe200000e0000 */
[----:B------:R-:W-:-:S14]  /*1590*/  BRA `(.L_x_12578) ;  /* 0x0000000000347947 */ /* 0x000fdc0003800000 */
.L_x_12577:
        /* <DEDUP_REMOVED lines=13> */
.L_x_12578:
        /* <DEDUP_REMOVED lines=103> */
.L_x_12580:
[----:B------:R-:W-:-:S11]  /*1ce0*/  UISETP.NE.AND UP0, UPT, UR5, 0x1, UPT ;  /* 0x000000010500788c */ /* 0x000fd6000bf05270 */
[----:B------:R-:W-:Y:S02]  /*1cf0*/  @UP0 ULDC.64 UR10, c[0x0][0xae0] ;  /* 0x0002b800000a0ab9 */ /* 0x000fe40000000a00 */
[----:B------:R-:W-:-:S04]  /*1d00*/  UIMAD.WIDE.U32 UR6, UR8, UR10, URZ ;  /* 0x0000000a080672a5 */ /* 0x000fc8000f8e003f */
[----:B------:R-:W-:-:S12]  /*1d10*/  @UP0 USHF.R.U32.HI UR8, URZ, UR11, UR7 ;  /* 0x0000000b3f080299 */ /* 0x000fd80008011607 */
.L_x_12581:
[----:B------:R-:W-:-:S04]  /*1d20*/  UIMAD UR8, UR8, UR5, UR5 ;  /* 0x00000005080872a4 */ /* 0x000fc8000f8e0205 */
[----:B------:R-:W-:-:S04]  /*1d30*/  UISETP.LT.AND UP0, UPT, UR4, UR8, UPT ;  /* 0x000000080400728c */ /* 0x000fc8000bf01270 */
[----:B------:R-:W-:-:S12]  /*1d40*/  USEL UR4, UR4, UR8, UP0 ;  /* 0x0000000804047287 */ /* 0x000fd80008000000 */
.L_x_12579:
        /* <DEDUP_REMOVED lines=34> */
.L_x_12583:
[----:B------:R-:W-:-:S11]  /*1f70*/  UISETP.NE.AND UP0, UPT, UR5, 0x1, UPT ;  /* 0x000000010500788c */ /* 0x000fd6000bf05270 */
[----:B------:R-:W-:Y:S02]  /*1f80*/  @UP0 ULDC.64 UR10, c[0x0][0xae0] ;  /* 0x0002b800000a0ab9 */ /* 0x000fe40000000a00 */
[----:B------:R-:W-:-:S04]  /*1f90*/  UIMAD.WIDE.U32 UR6, UR4, UR10, URZ ;  /* 0x0000000a040672a5 */ /* 0x000fc8000f8e003f */
[----:B------:R-:W-:-:S12]  /*1fa0*/  @UP0 USHF.R.U32.HI UR4, URZ, UR11, UR7 ;  /* 0x0000000b3f040299 */ /* 0x000fd80008011607 */
.L_x_12584:
[----:B------:R-:W-:-:S04]  /*1fb0*/  UIMAD UR4, UR4, UR5, URZ ;  /* 0x00000005040472a4 */ /* 0x000fc8000f8e023f */
[----:B------:R-:W-:-:S04]  /*1fc0*/  UISETP.LT.AND UP0, UPT, UR8, UR4, UPT ;  /* 0x000000040800728c */ /* 0x000fc8000bf01270 */
[----:B------:R-:W-:-:S12]  /*1fd0*/  USEL UR8, UR8, UR4, !UP0 ;  /* 0x0000000408087287 */ /* 0x000fd8000c000000 */
.L_x_12582:
        /* <DEDUP_REMOVED lines=97> */
.L_x_12586:
[----:B------:R-:W1:Y:S01]  /*25f0*/  S2R R20, SR_TID.X ;  /* 0x0000000000147919 */ /* 0x000e620000002100 */
[----:B0-----:R-:W0:Y:S01]  /*2600*/  LDC.64 R10, c[0x0][0xad0] ;  /* 0x0002b400ff0a7b82 */ /* 0x001e220000000a00 */
[----:B------:R-:W-:Y:S01]  /*2610*/  IADD3 R8, P0, R16, 0x100, RZ ;  /* 0x0000010010087810 */ /* 0x000fe20007f1e0ff */
[----:B------:R-:W-:Y:S01]  /*2620*/  ULDC UR4, c[0x0][0x20] ;  /* 0x0000080000047ab9 */ /* 0x000fe20000000800 */
[----:B------:R-:W-:Y:S01]  /*2630*/  IMAD.U32 R0, RZ, RZ, UR43 ;  /* 0x0000002bff007e24 */ /* 0x000fe2000f8e00ff */
[----:B------:R-:W-:Y:S01]  /*2640*/  STL.64 [R1+0x110], R34 ;  /* 0x0001102201007387 */ /* 0x000fe20000100a00 */
[----:B------:R-:W-:Y:S02]  /*2650*/  VIADD R197, R22, -UR4 ;  /* 0x8000000416c57c36 */ /* 0x000fe40008000000 */
[--C-:B------:R-:W-:Y:S01]  /*2660*/  IMAD.X R9, RZ, RZ, R17.reuse, P0 ;  /* 0x000000ffff097224 */ /* 0x100fe200000e0611 */
[----:B------:R-:W2:Y:S01]  /*2670*/  LDC.64 R6, c[0x0][0x448] ;  /* 0x00011200ff067b82 */ /* 0x000ea20000000a00 */
[----:B------:R-:W-:Y:S01]  /*2680*/  IMAD.U32 R12, RZ, RZ, UR44 ;  /* 0x0000002cff0c7e24 */ /* 0x000fe2000f8e00ff */
[----:B------:R-:W-:Y:S04]  /*2690*/  STL.64 [R1+0x100], R206 ;  /* 0x000100ce01007387 */ /* 0x000fe80000100a00 */
[----:B------:R3:W-:Y:S02]  /*26a0*/  STL.64 [R1+0x108], R8 ;  /* 0x0001080801007387 */ /* 0x0007e40000100a00 */
[----:B------:R-:W4:Y:S02]  /*26b0*/  LDC.64 R2, c[0x0][0xad8] ;  /* 0x0002b600ff027b82 */ /* 0x000f240000000a00 */
[----:B------:R-:W-:Y:S04]  /*26c0*/  STL.U8 [R1+0x118], RZ ;  /* 0x000118ff01007387 */ /* 0x000fe80000100000 */
[----:B------:R5:W-:Y:S02]  /*26d0*/  STL [R197+0x4], R0 ;  /* 0x00000400c5007387 */ /* 0x000be40000100800 */
[----:B------:R-:W3:Y:S02]  /*26e0*/  LDC.64 R4, c[0x0][0xae0] ;  /* 0x0002b800ff047b82 */ /* 0x000ee40000000a00 */
[----:B------:R0:W-:Y:S04]  /*26f0*/  STL [R197+0x8], R12 ;  /* 0x0000080cc5007387 */ /* 0x0001e80000100800 */
[----:B0-----:R0:W-:Y:S01]  /*2700*/  STL [R197+0xc], R11 ;  /* 0x00000c0bc5007387 */ /* 0x0011e20000100800 */
[----:B-1----:R-:W-:Y:S01]  /*2710*/  VIADD R205, R20, 0xffffff80 ;  /* 0xffffff8014cd7836 */ /* 0x002fe20000000000 */
[----:B------:R-:W1:Y:S02]  /*2720*/  LDC R229, c[0x0][0x450] ;  /* 0x00011400ffe57b82 */ /* 0x000e640000000800 */
[----:B--2---:R0:W-:Y:S04]  /*2730*/  STL [R197+0x24], R6 ;  /* 0x00002406c5007387 */ /* 0x0041e80000100800 */
[----:B------:R0:W-:Y:S04]  /*2740*/  STL [R197+0x14], RZ ;  /* 0x000014ffc5007387 */ /* 0x0001e80000100800 */
[----:B------:R0:W-:Y:S04]  /*2750*/  STL [R197], R205 ;  /* 0x000000cdc5007387 */ /* 0x0001e80000100800 */
[----:B------:R0:W-:Y:S04]  /*2760*/  STL [R197+0x28], R7 ;  /* 0x00002807c5007387 */ /* 0x0001e80000100800 */
[----:B----4-:R0:W-:Y:S04]  /*2770*/  STL [R197+0x10], R2 ;  /* 0x00001002c5007387 */ /* 0x0101e80000100800 */
[----:B------:R0:W-:Y:S04]  /*2780*/  STL [R197+0x18], R3 ;  /* 0x00001803c5007387 */ /* 0x0001e80000100800 */
[----:B---3--:R0:W-:Y:S04]  /*2790*/  STL [R197+0x1c], R4 ;  /* 0x00001c04c5007387 */ /* 0x0081e80000100800 */
[----:B------:R0:W-:Y:S04]  /*27a0*/  STL [R197+0x20], R5 ;  /* 0x00002005c5007387 */ /* 0x0001e80000100800 */
[----:B-1----:R0:W-:Y:S04]  /*27b0*/  STL [R197+0x2c], R229 ;  /* 0x00002ce5c5007387 */ /* 0x0021e80000100800 */
[----:B------:R-:W5:Y:S01]  /*27c0*/  LDL R13, [R1+0x204] ;  /* 0x00020400010d7983 */ /* 0x000f620000100800 */
[----:B------:R-:W-:Y:S01]  /*27d0*/  IADD3 R8, P0, R16, 0x14c, RZ ;  /* 0x0000014c10087810 */ /* 0x000fe20007f1e0ff */
[----:B------:R-:W-:Y:S02]  /*27e0*/  BSSY B0, `(.L_x_12587) ;  /* 0x000000a000007945 */ /* 0x000fe40003800000 */
[----:B------:R0:W-:Y:S02]  /*27f0*/  STL [R1+0x14c], R10 ;  /* 0x00014c0a01007387 */ /* 0x0001e40000100800 */
[----:B------:R-:W-:-:S05]  /*2800*/  IMAD.X R9, RZ, RZ, R17, P0 ;  /* 0x000000ffff097224 */ /* 0x000fca00000e0611 */
[----:B------:R0:W-:Y:S01]  /*2810*/  STL.64 [R1+0x150], R8 ;  /* 0x0001500801007387 */ /* 0x0001e20000100a00 */
[----:B-----5:R-:W-:-:S04]  /*2820*/  LEA.HI R0, R13, R13, RZ, 0x1 ;  /* 0x0000000d0d007211 */ /* 0x020fc800078f08ff */
[----:B------:R-:W-:-:S05]  /*2830*/  LOP3.LUT R0, R0, 0xfffffffe, RZ, 0xc0, !PT ;  /* 0xfffffffe00007812 */ /* 0x000fca00078ec0ff */
[----:B------:R-:W-:-:S05]  /*2840*/  IMAD.IADD R0, R13, 0x1, -R0 ;  /* 0x000000010d007824 */ /* 0x000fca00078e0a00 */
[----:B------:R-:W-:-:S04]  /*2850*/  SHF.L.U32 R0, R0, 0x1f, RZ ;  /* 0x0000001f00007819 */ /* 0x000fc800000006ff */
[----:B------:R-:W1:Y:S02]  /*2860*/  SYNCS.PHASECHK.TRANS64.TRYWAIT P0, [UR42+0x32400], R0 ;  /* 0x03240000ff0075a7 */ /* 0x000e64000800016a */
[----:B01----:R-:W-:Y:S05]  /*2870*/  @!P0 BRA `(.L_x_12588) ;  /* 0x0000026c004c8947 */ /* 0x003fea0003800000 */
.L_x_12807:
[----:B------:R-:W-:Y:S05]  /*2880*/  BSYNC B0 ;  /* 0x0000000000007941 */ /* 0x000fea0003800000 */
.L_x_12587:
        /* <DEDUP_REMOVED lines=25> */
[----:B0-----:R-:W-:Y:S02]  /*2a20*/  IMAD.MOV.U32 R8, RZ, RZ, R19 ;  /* 0x000000ffff087224 */ /* 0x001fe400078e0013 */
[----:B------:R-:W-:Y:S02]  /*2a30*/  IMAD.MOV.U32 R9, RZ, RZ, R38 ;  /* 0x000000ffff097224 */ /* 0x000fe400078e0026 */
[----:B------:R-:W-:Y:S02]  /*2a40*/  IMAD.MOV.U32 R10, RZ, RZ, R29 ;  /* 0x000000ffff0a7224 */ /* 0x000fe400078e001d */
[----:B------:R-:W-:Y:S02]  /*2a50*/  IMAD.MOV.U32 R11, RZ, RZ, R42 ;  /* 0x000000ffff0b7224 */ /* 0x000fe400078e002a */
[----:B------:R-:W-:Y:S01]  /*2a60*/  IMAD.X R19, RZ, RZ, R17, P1 ;  /* 0x000000ffff137224 */ /* 0x000fe200008e0611 */
[----:B------:R-:W-:-:S02]  /*2a70*/  IADD3 R6, P1, R16, 0x108, RZ ;  /* 0x0000010810067810 */ /* 0x000fc40007f3e0ff */
[----:B------:R0:W-:Y:S03]  /*2a80*/  STL.128 [R1+0x1a0], R8 ;  /* 0x0001a00801007387 */ /* 0x0001e60000100c00 */
[----:B------:R-:W-:Y:S02]  /*2a90*/  IMAD.X R13, RZ, RZ, R17, P1 ;  /* 0x000000ffff0d7224 */ /* 0x000fe400008e0611 */
[----:B0-----:R-:W-:Y:S02]  /*2aa0*/  IMAD.MOV.U32 R8, RZ, RZ, R30 ;  /* 0x000000ffff087224 */ /* 0x001fe400078e001e */
[----:B------:R-:W-:Y:S02]  /*2ab0*/  IMAD.MOV.U32 R9, RZ, RZ, R31 ;  /* 0x000000ffff097224 */ /* 0x000fe400078e001f */
[----:B------:R-:W-:Y:S02]  /*2ac0*/  IMAD.MOV.U32 R10, RZ, RZ, R0 ;  /* 0x000000ffff0a7224 */ /* 0x000fe400078e0000 */
[----:B------:R-:W-:-:S02]  /*2ad0*/  IMAD.MOV.U32 R11, RZ, RZ, R19 ;  /* 0x000000ffff0b7224 */ /* 0x000fc400078e0013 */
[----:B------:R-:W-:-:S03]  /*2ae0*/  IMAD.MOV.U32 R19, RZ, RZ, R40 ;  /* 0x000000ffff137224 */ /* 0x000fc600078e0028 */
[----:B------:R0:W-:Y:S02]  /*2af0*/  STL.128 [R1+0x1b0], R8 ;  /* 0x0001b00801007387 */ /* 0x0001e40000100c00 */
[----:B0-----:R-:W-:Y:S02]  /*2b00*/  IMAD.MOV.U32 R10, RZ, RZ, R33 ;  /* 0x000000ffff0a7224 */ /* 0x001fe400078e0021 */
        /* <DEDUP_REMOVED lines=20> */
.L_x_12590:
[----:B------:R-:W-:Y:S05]  /*2c50*/  BSYNC B0 ;  /* 0x0000000000007941 */ /* 0x000fea0003800000 */
.L_x_12589:
        /* <DEDUP_REMOVED lines=8> */
.L_x_12592:
[----:B------:R-:W-:Y:S05]  /*2ce0*/  BSYNC B0 ;  /* 0x0000000000007941 */ /* 0x000fea0003800000 */
.L_x_12591:
[----:B------:R-:W-:Y:S04]  /*2cf0*/  BSSY B0, `(.L_x_12593) ;  /* 0x0000004000007945 */ /* 0x000fe80003800000 */
[----:B-1----:R-:W-:Y:S05]  /*2d00*/  @P0 BRA `(.L_x_12594) ;  /* 0x0000000000080947 */ /* 0x002fea0003800000 */
[----:B------:R-:W1:Y:S02]  /*2d10*/  SYNCS.PHASECHK.TRANS64.TRYWAIT P0, [R20+URZ], R21 ;  /* 0x00000015140075a7 */ /* 0x000e64000800017f */
[----:B-1----:R-:W-:Y:S05]  /*2d20*/  @!P0 BRA `(.L_x_12595) ;  /* 0x0000026800388947 */ /* 0x002fea0003800000 */
.L_x_12594:
[----:B------:R-:W-:Y:S05]  /*2d30*/  BSYNC B0 ;  /* 0x0000000000007941 */ /* 0x000fea0003800000 */
.L_x_12593:
        /* <DEDUP_REMOVED lines=58> */
.L_x_12808:
[----:B------:R-:W-:Y:S05]  /*30e0*/  BSYNC B0 ;  /* 0x0000000000007941 */ /* 0x000fea0003800000 */
.L_x_12596:
[----:B0-----:R-:W2:Y:S04]  /*30f0*/  LDL R6, [R1+0x28] ;  /* 0x0000280001067983 */ /* 0x001ea80000100800 */
[----:B------:R0:W5:Y:S01]  /*3100*/  LDL.64 R8, [R1+0x1f8] ;  /* 0x0001f80001087983 */ /* 0x0001620000100a00 */
[----:B------:R-:W-:Y:S01]  /*3110*/  BSSY B0, `(.L_x_12598) ;  /* 0x0000005000007945 */ /* 0x000fe20003800000 */
[----:B--2---:R-:W-:-:S04]  /*3120*/  LOP3.LUT R6, R6, 0x1, RZ, 0xfc, !PT ;  /* 0x0000000106067812 */ /* 0x004fc800078efcff */
[----:B------:R-:W-:-:S13]  /*3130*/  ISETP.NE.AND P1, PT, R6, 0x3, PT ;  /* 0x000000030600780c */ /* 0x000fda0003f25270 */
[----:B0-----:R-:W-:Y:S05]  /*3140*/  @!P1 BRA `(.L_x_12599) ;  /* 0x0000000000049947 */ /* 0x001fea0003800000 */
[----:B------:R-:W-:Y:S01]  /*3150*/  BPT.TRAP 0x1 ;  /* 0x000000040000795c */ /* 0x000fe20000300000 */
.L_x_12599:
[----:B------:R-:W-:Y:S05]  /*3160*/  BSYNC B0 ;  /* 0x0000000000007941 */ /* 0x000fea0003800000 */
.L_x_12598:
        /* <DEDUP_REMOVED lines=8> */
.L_x_12601:
[----:B------:R-:W-:Y:S05]  /*31f0*/  BSYNC B0 ;  /* 0x0000000000007941 */ /* 0x000fea0003800000 */
.L_x_12600:
[----:B------:R-:W-:Y:S04]  /*3200*/  BSSY B0, `(.L_x_12602) ;  /* 0x0000004000007945 */ /* 0x000fe80003800000 */
[----:B-1----:R-:W-:Y:S05]  /*3210*/  @P0 BRA `(.L_x_12603) ;  /* 0x0000000000080947 */ /* 0x002fea0003800000 */
[----:B------:R-:W1:Y:S02]  /*3220*/  SYNCS.PHASECHK.TRANS64.TRYWAIT P0, [R8+URZ], R9 ;  /* 0x00000009080075a7 */ /* 0x000e64000800017f */
[----:B-1----:R-:W-:Y:S05]  /*3230*/  @!P0 BRA `(.L_x_12604) ;  /* 0x0000026400208947 */ /* 0x002fea0003800000 */
.L_x_12603:
[----:B------:R-:W-:Y:S05]  /*3240*/  BSYNC B0 ;  /* 0x0000000000007941 */ /* 0x000fea0003800000 */
.L_x_12602:
        /* <DEDUP_REMOVED lines=204> */
.L_x_12606:
[----:B------:R-:W-:Y:S05]  /*3f10*/  BSYNC B0 ;  /* 0x0000000000007941 */ /* 0x000fea0003800000 */
.L_x_12605:
        /* <DEDUP_REMOVED lines=13> */
[----:B--2---:R-:W2:Y:S01]  /*3ff0*/  LD.E R13, desc[UR36][R12.64] ;  /* 0x000000240c0d7980 */ /* 0x004ea2000c101900 */
[----:B----4-:R-:W-:-:S03]  /*4000*/  ISETP.NE.AND P0, PT, R6, 0x1, PT ;  /* 0x000000010600780c */ /* 0x010fc60003f05270 */
[----:B------:R-:W4:Y:S04]  /*4010*/  LDL R6, [R197+0x8] ;  /* 0x00000800c5067983 */ /* 0x000f280000100800 */
[----:B------:R-:W4:Y:S06]  /*4020*/  LDL R12, [R197+0x14] ;  /* 0x00001400c50c7983 */ /* 0x000f2c0000100800 */
        /* <DEDUP_REMOVED lines=15> */
[----:B------:R-:W-:Y:S02]  /*4120*/  SHF.R.S32.HI R27, RZ, 0x1f, R28 ;  /* 0x0000001fff1b7819 */ /* 0x000fe4000001141c */
[----:B------:R-:W-:Y:S02]  /*4130*/  LEA.HI R26, R26, R15, RZ, 0x2 ;  /* 0x0000000f1a1a7211 */ /* 0x000fe400078f10ff */
[----:B------:R-:W-:Y:S01]  /*4140*/  LEA.HI R29, R27, R28, RZ, 0x2 ;  /* 0x0000001c1b1d7211 */ /* 0x000fe200078f10ff */
[-C--:B------:R-:W-:Y:S01]  /*4150*/  FMUL.FTZ R147, R30, R13.reuse ;  /* 0x0000000d1e937220 */ /* 0x080fe20000410000 */
[----:B------:R-:W-:Y:S01]  /*4160*/  FMUL.FTZ R146, R31, R13 ;  /* 0x0000000d1f927220 */ /* 0x000fe20000410000 */
[----:B------:R-:W-:Y:S02]  /*4170*/  LOP3.LUT R26, R26, 0xfffffffc, RZ, 0xc0, !PT ;  /* 0xfffffffc1a1a7812 */ /* 0x000fe400078ec0ff */
[--C-:B------:R-:W-:Y:S02]  /*4180*/  SHF.R.S32.HI R30, RZ, 0x2, R29.reuse ;  /* 0x00000002ff1e7819 */ /* 0x100fe4000001141d */
[----:B------:R-:W-:Y:S01]  /*4190*/  SHF.R.S32.HI R31, RZ, 0x1f, R29 ;  /* 0x0000001fff1f7819 */ /* 0x000fe2000001141d */
[----:B------:R-:W-:Y:S01]  /*41a0*/  IMAD.IADD R15, R15, 0x1, -R26 ;  /* 0x000000010f0f7824 */ /* 0x000fe200078e0a1a */
[----:B------:R-:W-:-:S02]  /*41b0*/  SHF.R.S32.HI R26, RZ, 0x7, R25 ;  /* 0x00000007ff1a7819 */ /* 0x000fc40000011419 */
[----:B------:R-:W-:Y:S02]  /*41c0*/  LEA.HI R31, R31, R30, RZ, 0x3 ;  /* 0x0000001e1f1f7211 */ /* 0x000fe400078f18ff */
[----:B------:R-:W-:Y:S02]  /*41d0*/  LEA.HI R27, R27, R28, RZ, 0x5 ;  /* 0x0000001c1b1b7211 */ /* 0x000fe400078f28ff */
        /* <DEDUP_REMOVED lines=63> */
[----:B------:R-:W-:Y:S01]  /*45d0*/  IMAD R18, R29, -0x2, R18 ;  /* 0xfffffffe1d127824 */ /* 0x000fe200078e0212 */
[----:B------:R-:W-:Y:S01]  /*45e0*/  LOP3.LUT R13, RZ, R10, RZ, 0x33, !PT ;  /* 0x0000000aff0d7212 */ /* 0x000fe200078e33ff */
[----:B------:R-:W-:-:S03]  /*45f0*/  VIADD R14, R14, 0x60 ;  /* 0x000000600e0e7836 */ /* 0x000fc60000000000 */
[----:B------:R-:W2:Y:S01]  /*4600*/  MUFU.TANH R121, R121 ;  /* 0x0000007900797308 */ /* 0x000ea20000002400 */
[----:B------:R-:W-:-:S07]  /*4610*/  IMAD.IADD R18, R18, 0x1, -R9 ;  /* 0x0000000112127824 */ /* 0x000fce00078e0a09 */
        /* <DEDUP_REMOVED lines=67> */
.L_x_12612:
[----:B------:R-:W-:Y:S05]  /*4a50*/  BSYNC B2 ;  /* 0x0000000000027941 */ /* 0x000fea0003800000 */
.L_x_12611:
[----:B------:R-:W-:Y:S01]  /*4a60*/  LOP3.LUT R13, RZ, R13, RZ, 0x33, !PT ;  /* 0x0000000dff0d7212 */ /* 0x000fe200078e33ff */
[----:B------:R-:W-:Y:S06]  /*4a70*/  BRA `(.L_x_12613) ;  /* 0x0000000000187947 */ /* 0x000fec0003800000 */
.L_x_12610:
[----:B------:R-:W-:-:S13]  /*4a80*/  ISETP.NE.AND P0, PT, R8, 0x1, PT ;  /* 0x000000010800780c */ /* 0x000fda0003f05270 */
[----:B------:R-:W-:Y:S05]  /*4a90*/  @!P0 BRA `(.L_x_12613) ;  /* 0x0000000000108947 */ /* 0x000fea0003800000 */
[----:B------:R-:W2:Y:S04]  /*4aa0*/  LDL R12, [R197+0x1c] ;  /* 0x00001c00c50c7983 */ /* 0x000ea80000100800 */
[----:B------:R-:W3:Y:S01]  /*4ab0*/  LDL R26, [R197+0x20] ;  /* 0x00002000c51a7983 */ /* 0x000ee20000100800 */
[----:B--2---:R-:W-:-:S05]  /*4ac0*/  IMAD.HI.U32 R13, R13, R12, RZ ;  /* 0x0000000c0d0d7227 */ /* 0x004fca00078e00ff */
[----:B---3--:R-:W-:-:S07]  /*4ad0*/  SHF.R.U32.HI R13, RZ, R26, R13 ;  /* 0x0000001aff0d7219 */ /* 0x008fce000001160d */
.L_x_12613:
[----:B------:R-:W-:Y:S05]  /*4ae0*/  BSYNC B1 ;  /* 0x0000000000017941 */ /* 0x000fea0003800000 */
.L_x_12609:
[----:B------:R-:W-:-:S05]  /*4af0*/  IMAD R13, R8, R13, R29 ;  /* 0x0000000d080d7224 */ /* 0x000fca00078e021d */
[----:B------:R-:W-:Y:S02]  /*4b00*/  VIMNMX R10, R10, R13, !PT ;  /* 0x0000000d0a0a7248 */ /* 0x000fe40007fe0100 */
[----:B------:R-:W-:-:S07]  /*4b10*/  VIADDMNMX R11, R13, R8, R11, PT ;  /* 0x000000080d0b7246 */ /* 0x000fce000380010b */
.L_x_12608:
[----:B------:R-:W-:Y:S05]  /*4b20*/  BSYNC B0 ;  /* 0x0000000000007941 */ /* 0x000fea0003800000 */
.L_x_12607:
        /* <DEDUP_REMOVED lines=132> */
.L_x_12619:
[----:B------:R-:W-:Y:S05]  /*5370*/  BSYNC B2 ;  /* 0x0000000000027941 */ /* 0x000fea0003800000 */
.L_x_12618:
[----:B------:R-:W-:Y:S01]  /*5380*/  LOP3.LUT R9, RZ, R9, RZ, 0x33, !PT ;  /* 0x00000009ff097212 */ /* 0x000fe200078e33ff */
[----:B------:R-:W-:Y:S06]  /*5390*/  BRA `(.L_x_12620) ;  /* 0x0000000000187947 */ /* 0x000fec0003800000 */
.L_x_12617:
[----:B------:R-:W-:-:S13]  /*53a0*/  ISETP.NE.AND P6, PT, R8, 0x1, PT ;  /* 0x000000010800780c */ /* 0x000fda0003fc5270 */
[----:B------:R-:W-:Y:S05]  /*53b0*/  @!P6 BRA `(.L_x_12620) ;  /* 0x000000000010e947 */ /* 0x000fea0003800000 */
[----:B------:R-:W2:Y:S04]  /*53c0*/  LDL R6, [R197+0x1c] ;  /* 0x00001c00c5067983 */ /* 0x000ea80000100800 */
[----:B------:R-:W3:Y:S01]  /*53d0*/  LDL R12, [R197+0x20] ;  /* 0x00002000c50c7983 */ /* 0x000ee20000100800 */
[----:B--2---:R-:W-:-:S05]  /*53e0*/  IMAD.HI.U32 R9, R9, R6, RZ ;  /* 0x0000000609097227 */ /* 0x004fca00078e00ff */
[----:B---3--:R-:W-:-:S07]  /*53f0*/  SHF.R.U32.HI R9, RZ, R12, R9 ;  /* 0x0000000cff097219 */ /* 0x008fce0000011609 */
.L_x_12620:
[----:B------:R-:W-:Y:S05]  /*5400*/  BSYNC B1 ;  /* 0x0000000000017941 */ /* 0x000fea0003800000 */
.L_x_12616:
[----:B------:R-:W-:-:S05]  /*5410*/  IMAD R9, R8, R9, R29 ;  /* 0x0000000908097224 */ /* 0x000fca00078e021d */
[----:B------:R-:W-:Y:S02]  /*5420*/  VIADDMNMX R11, R9, R8, R11, PT ;  /* 0x00000008090b7246 */ /* 0x000fe4000380010b */
[----:B------:R-:W-:-:S07]  /*5430*/  VIMNMX R10, R10, R9, !PT ;  /* 0x000000090a0a7248 */ /* 0x000fce0007fe0100 */
.L_x_12615:
[----:B------:R-:W-:Y:S05]  /*5440*/  BSYNC B0 ;  /* 0x0000000000007941 */ /* 0x000fea0003800000 */
.L_x_12614:
        /* <DEDUP_REMOVED lines=10> */
[----:B------:R-:W2:Y:S01]  /*54f0*/  LDL R138, [R1+0x218] ;  /* 0x00021800018a7983 */ /* 0x000ea20000100800 */
[----:B------:R-:W-:Y:S02]  /*5500*/  ISETP.GT.AND P0, PT, R10, 0x9, !P0 ;  /* 0x000000090a00780c */ /* 0x000fe40004704270 */
[----:B------:R-:W-:Y:S01]  /*5510*/  ISETP.NE.AND P1, PT, R28, RZ, PT ;  /* 0x000000ff1c00720c */ /* 0x000fe20003f25270 */
[----:B------:R-:W2:Y:S01]  /*5520*/  LDL R25, [R1+0x22c] ;  /* 0x00022c0001197983 */ /* 0x000ea20000100800 */
[----:B------:R-:W-:Y:S02]  /*5530*/  ISETP.LT.OR P0, PT, R11, 0xa, P0 ;  /* 0x0000000a0b00780c */ /* 0x000fe40000701670 */
[----:B------:R-:W-:Y:S01]  /*5540*/  ISETP.NE.AND P6, PT, R32, RZ, PT ;  /* 0x000000ff2000720c */ /* 0x000fe20003fc5270 */
[----:B------:R-:W2:Y:S01]  /*5550*/  LDL R28, [R1+0x238] ;  /* 0x00023800011c7983 */ /* 0x000ea20000100800 */
[----:B------:R-:W-:-:S02]  /*5560*/  FSEL R146, R146, -INF , !P0 ;  /* 0xff80000092927808 */ /* 0x000fc40004000000 */
[----:B------:R-:W-:Y:S01]  /*5570*/  ISETP.NE.AND P0, PT, R27, RZ, PT ;  /* 0x000000ff1b00720c */ /* 0x000fe20003f05270 */
[----:B------:R-:W2:Y:S01]  /*5580*/  LDL R26, [R1+0x230] ;  /* 0x00023000011a7983 */ /* 0x000ea20000100800 */
[----:B------:R-:W-:Y:S02]  /*5590*/  FMNMX.FTZ R9, R120, R121, !PT ;  /* 0x0000007978097209 */ /* 0x000fe40007810000 */
[----:B------:R-:W-:Y:S01]  /*55a0*/  ISETP.GT.AND P0, PT, R10, 0x10, !P0 ;  /* 0x000000100a00780c */ /* 0x000fe20004704270 */
[----:B------:R-:W2:Y:S01]  /*55b0*/  LDL R27, [R1+0x234] ;  /* 0x00023400011b7983 */ /* 0x000ea20000100800 */
[----:B------:R-:W-:Y:S02]  /*55c0*/  FMNMX.FTZ R8, R122, R9, !PT ;  /* 0x000000097a087209 */ /* 0x000fe40007810000 */
[----:B------:R-:W-:Y:S01]  /*55d0*/  ISETP.LT.OR P0, PT, R11, 0x11, P0 ;  /* 0x000000110b00780c */ /* 0x000fe20000701670 */
[----:B------:R-:W2:Y:S01]  /*55e0*/  LDL R29, [R1+0x23c] ;  /* 0x00023c00011d7983 */ /* 0x000ea20000100800 */
[----:B------:R-:W-:-:S02]  /*55f0*/  FMNMX.FTZ R13, R21, R8, !PT ;  /* 0x00000008150d7209 */ /* 0x000fc40007810000 */
[----:B------:R-:W-:Y:S01]  /*5600*/  FSEL R162, R162, -INF , !P0 ;  /* 0xff800000a2a27808 */ /* 0x000fe20004000000 */
[----:B------:R-:W2:Y:S01]  /*5610*/  LDL R30, [R1+0x240] ;  /* 0x00024000011e7983 */ /* 0x000ea20000100800 */
[----:B------:R-:W-:Y:S02]  /*5620*/  ISETP.GT.AND P0, PT, R10, 0x11, !P1 ;  /* 0x000000110a00780c */ /* 0x000fe40004f04270 */
[----:B------:R-:W-:Y:S01]  /*5630*/  ISETP.NE.AND P1, PT, R40, RZ, PT ;  /* 0x000000ff2800720c */ /* 0x000fe20003f25270 */
[----:B------:R-:W2:Y:S01]  /*5640*/  LDL R152, [R1+0x220] ;  /* 0x0002200001987983 */ /* 0x000ea20000100800 */
[----:B------:R-:W-:Y:S02]  /*5650*/  ISETP.LT.OR P0, PT, R11, 0x12, P0 ;  /* 0x000000120b00780c */ /* 0x000fe40000701670 */
[----:B------:R-:W-:Y:S01]  /*5660*/  ISETP.GT.AND P2, PT, R10, 0x49, !P2 ;  /* 0x000000490a00780c */ /* 0x000fe20005744270 */
[----:B------:R-:W2:Y:S01]  /*5670*/  LDL R151, [R1+0x21c] ;  /* 0x00021c0001977983 */ /* 0x000ea20000100800 */
[----:B------:R-:W-:-:S02]  /*5680*/  FSEL R163, R163, -INF , !P0 ;  /* 0xff800000a3a37808 */ /* 0x000fc40004000000 */
[----:B------:R-:W-:Y:S01]  /*5690*/  ISETP.NE.AND P0, PT, R31, RZ, PT ;  /* 0x000000ff1f00720c */ /* 0x000fe20003f05270 */
[----:B------:R-:W2:Y:S01]  /*56a0*/  LDL R32, [R1+0x248] ;  /* 0x0002480001207983 */ /* 0x000ea20000100800 */
[C---:B------:R-:W-:Y:S02]  /*56b0*/  ISETP.GT.AND P3, PT, R10.reuse, 0x50, !P3 ;  /* 0x000000500a00780c */ /* 0x040fe40005f64270 */
[C---:B------:R-:W-:Y:S01]  /*56c0*/  ISETP.GT.AND P0, PT, R10.reuse, 0x18, !P0 ;  /* 0x000000180a00780c */ /* 0x040fe20004704270 */
[----:B------:R-:W2:Y:S01]  /*56d0*/  LDL R31, [R1+0x244] ;  /* 0x00024400011f7983 */ /* 0x000ea20000100800 */
[C---:B------:R-:W-:Y:S02]  /*56e0*/  ISETP.LT.OR P2, PT, R11.reuse, 0x4a, P2 ;  /* 0x0000004a0b00780c */ /* 0x040fe40001741670 */
[----:B------:R-:W-:Y:S01]  /*56f0*/  ISETP.LT.OR P0, PT, R11, 0x19, P0 ;  /* 0x000000190b00780c */ /* 0x000fe20000701670 */
[----:B------:R-:W2:Y:S01]  /*5700*/  LDL R40, [R1+0x268] ;  /* 0x0002680001287983 */ /* 0x000ea20000100800 */
[----:B------:R-:W-:-:S02]  /*5710*/  ISETP.GT.AND P4, PT, R10, 0x51, !P4 ;  /* 0x000000510a00780c */ /* 0x000fc40006784270 */
[----:B------:R-:W-:Y:S01]  /*5720*/  FSEL R158, R158, -INF , !P0 ;  /* 0xff8000009e9e7808 */ /* 0x000fe20004000000 */
[----:B------:R-:W2:Y:S01]  /*5730*/  LDL R44, [R1+0x278] ;  /* 0x00027800012c7983 */ /* 0x000ea20000100800 */
[----:B------:R-:W-:Y:S02]  /*5740*/  ISETP.GT.AND P0, PT, R10, 0x19, !P6 ;  /* 0x000000190a00780c */ /* 0x000fe40007704270 */
[----:B------:R-:W-:Y:S01]  /*5750*/  ISETP.NE.AND P6, PT, R41, RZ, PT ;  /* 0x000000ff2900720c */ /* 0x000fe20003fc5270 */
[----:B------:R-:W2:Y:S01]  /*5760*/  LDL R45, [R1+0x27c] ;  /* 0x00027c00012d7983 */ /* 0x000ea20000100800 */
[C---:B------:R-:W-:Y:S02]  /*5770*/  ISETP.LT.OR P0, PT, R11.reuse, 0x1a, P0 ;  /* 0x0000001a0b00780c */ /* 0x040fe40000701670 */
[----:B------:R-:W-:Y:S01]  /*5780*/  ISETP.LT.OR P3, PT, R11, 0x51, P3 ;  /* 0x000000510b00780c */ /* 0x000fe20001f61670 */
[----:B------:R-:W2:Y:S01]  /*5790*/  LDL R41, [R1+0x26c] ;  /* 0x00026c0001297983 */ /* 0x000ea20000100800 */
[----:B------:R-:W-:-:S02]  /*57a0*/  FSEL R190, R190, -INF , !P0 ;  /* 0xff800000bebe7808 */ /* 0x000fc40004000000 */
[----:B------:R-:W-:Y:S01]  /*57b0*/  ISETP.NE.AND P0, PT, R33, RZ, PT ;  /* 0x000000ff2100720c */ /* 0x000fe20003f05270 */
[----:B------:R-:W2:Y:S01]  /*57c0*/  LDL R46, [R1+0x280] ;  /* 0x00028000012e7983 */ /* 0x000ea20000100800 */
[----:B------:R-:W-:Y:S02]  /*57d0*/  FSEL R171, R171, -INF , !P2 ;  /* 0xff800000abab7808 */ /* 0x000fe40005000000 */
        /* <DEDUP_REMOVED lines=9> */
[----:B------:R-:W-:Y:S01]  /*5870*/  FSEL R172, R172, -INF , !P3 ;  /* 0xff800000acac7808 */ /* 0x000fe20005800000 */
[----:B------:R-:W2:Y:S01]  /*5880*/  LDL R34, [R1+0x250] ;  /* 0x0002500001227983 */ /* 0x000ea20000100800 */
[----:B------:R-:W-:Y:S02]  /*5890*/  ISETP.GT.AND P0, PT, R10, 0x21, !P0 ;  /* 0x000000210a00780c */ /* 0x000fe40004704270 */
[C---:B------:R-:W-:Y:S01]  /*58a0*/  ISETP.LT.OR P5, PT, R11.reuse, 0x59, P5 ;  /* 0x000000590b00780c */ /* 0x040fe20002fa1670 */
[----:B------:R-:W2:Y:S01]  /*58b0*/  LDL R49, [R1+0x28c] ;  /* 0x00028c0001317983 */ /* 0x000ea20000100800 */
[----:B------:R-:W-:-:S02]  /*58c0*/  ISETP.LT.OR P0, PT, R11, 0x22, P0 ;  /* 0x000000220b00780c */ /* 0x000fc40000701670 */
[----:B------:R-:W-:Y:S01]  /*58d0*/  FSEL R173, R173, -INF , !P4 ;  /* 0xff800000adad7808 */ /* 0x000fe20006000000 */
[----:B------:R-:W2:Y:S01]  /*58e0*/  LDL R50, [R1+0x290] ;  /* 0x0002900001327983 */ /* 0x000ea20000100800 */
[----:B------:R-:W-:Y:S02]  /*58f0*/  FSEL R180, R180, -INF , !P0 ;  /* 0xff800000b4b47808 */ /* 0x000fe40004000000 */
[----:B------:R-:W-:Y:S01]  /*5900*/  ISETP.NE.AND P0, PT, R35, RZ, PT ;  /* 0x000000ff2300720c */ /* 0x000fe20003f05270 */
[----:B------:R-:W2:Y:S01]  /*5910*/  LDL R51, [R1+0x294] ;  /* 0x0002940001337983 */ /* 0x000ea20000100800 */
[----:B------:R-:W-:Y:S02]  /*5920*/  FSEL R174, R174, -INF , !P5 ;  /* 0xff800000aeae7808 */ /* 0x000fe40006800000 */
[----:B------:R-:W-:Y:S01]  /*5930*/  ISETP.GT.AND P0, PT, R10, 0x28, !P0 ;  /* 0x000000280a00780c */ /* 0x000fe20004704270 */
[----:B------:R-:W2:Y:S03]  /*5940*/  LDL R35, [R1+0x254] ;  /* 0x0002540001237983 */ /* 0x000ea60000100800 */
[----:B------:R-:W-:Y:S01]  /*5950*/  ISETP.LT.OR P0, PT, R11, 0x29, P0 ;  /* 0x000000290b00780c */ /* 0x000fe20000701670 */
[----:B------:R-:W2:Y:S03]  /*5960*/  LDL R52, [R1+0x298] ;  /* 0x0002980001347983 */ /* 0x000ea60000100800 */
[----:B------:R-:W-:Y:S01]  /*5970*/  FSEL R181, R181, -INF , !P0 ;  /* 0xff800000b5b57808 */ /* 0x000fe20004000000 */
[----:B------:R-:W2:Y:S01]  /*5980*/  LDL R53, [R1+0x29c] ;  /* 0x00029c0001357983 */ /* 0x000ea20000100800 */
[----:B------:R-:W-:-:S03]  /*5990*/  ISETP.NE.AND P0, PT, R36, RZ, PT ;  /* 0x000000ff2400720c */ /* 0x000fc60003f05270 */
[----:B------:R-:W2:Y:S01]  /*59a0*/  LDL R36, [R1+0x258] ;  /* 0x0002580001247983 */ /* 0x000ea20000100800 */
[----:B------:R-:W-:-:S03]  /*59b0*/  ISETP.GT.AND P0, PT, R10, 0x29, !P0 ;  /* 0x000000290a00780c */ /* 0x000fc60004704270 */
[----:B------:R-:W2:Y:S01]  /*59c0*/  LDL R54, [R1+0x2a0] ;  /* 0x0002a00001367983 */ /* 0x000ea20000100800 */
[----:B------:R-:W-:-:S03]  /*59d0*/  ISETP.LT.OR P0, PT, R11, 0x2a, P0 ;  /* 0x0000002a0b00780c */ /* 0x000fc60000701670 */
[----:B------:R-:W2:Y:S01]  /*59e0*/  LDL R55, [R1+0x2a4] ;  /* 0x0002a40001377983 */ /* 0x000ea20000100800 */
[----:B------:R-:W-:Y:S02]  /*59f0*/  FSEL R182, R182, -INF , !P0 ;  /* 0xff800000b6b67808 */ /* 0x000fe40004000000 */
[----:B------:R-:W-:Y:S01]  /*5a00*/  ISETP.NE.AND P0, PT, R37, RZ, PT ;  /* 0x000000ff2500720c */ /* 0x000fe20003f05270 */
[----:B------:R-:W2:Y:S03]  /*5a10*/  LDL R56, [R1+0x2a8] ;  /* 0x0002a80001387983 */ /* 0x000ea60000100800 */
        /* <DEDUP_REMOVED lines=15> */
[C---:B------:R-:W-:Y:S01]  /*5b10*/  ISETP.GT.AND P0, PT, R10.reuse, 0x38, !P0 ;  /* 0x000000380a00780c */ /* 0x040fe20004704270 */
[----:B------:R-:W2:Y:S03]  /*5b20*/  LDL R39, [R1+0x264] ;  /* 0x0002640001277983 */ /* 0x000ea60000100800 */
[----:B------:R-:W-:Y:S01]  /*5b30*/  ISETP.LT.OR P0, PT, R11, 0x39, P0 ;  /* 0x000000390b00780c */ /* 0x000fe20000701670 */
[----:B------:R-:W2:Y:S03]  /*5b40*/  LDL R62, [R1+0x2c0] ;  /* 0x0002c000013e7983 */ /* 0x000ea60000100800 */
[----:B------:R-:W-:Y:S01]  /*5b50*/  FSEL R187, R187, -INF , !P0 ;  /* 0xff800000bbbb7808 */ /* 0x000fe20004000000 */
[----:B------:R-:W2:Y:S01]  /*5b60*/  LDL R63, [R1+0x2c4] ;  /* 0x0002c400013f7983 */ /* 0x000ea20000100800 */
[----:B------:R-:W-:-:S02]  /*5b70*/  ISETP.GT.AND P0, PT, R10, 0x39, !P1 ;  /* 0x000000390a00780c */ /* 0x000fc40004f04270 */
[----:B------:R-:W-:Y:S01]  /*5b80*/  ISETP.NE.AND P1, PT, R43, RZ, PT ;  /* 0x000000ff2b00720c */ /* 0x000fe20003f25270 */
[----:B------:R-:W2:Y:S01]  /*5b90*/  LDL R64, [R1+0x2c8] ;  /* 0x0002c80001407983 */ /* 0x000ea20000100800 */
[----:B------:R-:W-:Y:S02]  /*5ba0*/  ISETP.LT.OR P0, PT, R11, 0x3a, P0 ;  /* 0x0000003a0b00780c */ /* 0x000fe40000701670 */
[----:B------:R-:W-:Y:S01]  /*5bb0*/  ISETP.GT.AND P1, PT, R10, 0x48, !P1 ;  /* 0x000000480a00780c */ /* 0x000fe20004f24270 */
[----:B------:R-:W2:Y:S01]  /*5bc0*/  LDL R43, [R1+0x274] ;  /* 0x00027400012b7983 */ /* 0x000ea20000100800 */
[----:B------:R-:W-:Y:S02]  /*5bd0*/  FSEL R188, R188, -INF , !P0 ;  /* 0xff800000bcbc7808 */ /* 0x000fe40004000000 */
[----:B------:R-:W-:Y:S01]  /*5be0*/  ISETP.NE.AND P0, PT, R15, RZ, PT ;  /* 0x000000ff0f00720c */ /* 0x000fe20003f05270 */
[----:B------:R-:W2:Y:S01]  /*5bf0*/  LDL R65, [R1+0x2cc] ;  /* 0x0002cc0001417983 */ /* 0x000ea20000100800 */
[----:B------:R-:W-:-:S02]  /*5c00*/  ISETP.LT.OR P1, PT, R11, 0x49, P1 ;  /* 0x000000490b00780c */ /* 0x000fc40000f21670 */
[----:B------:R-:W-:Y:S01]  /*5c10*/  ISETP.GT.AND P0, PT, R10, RZ, !P0 ;  /* 0x000000ff0a00720c */ /* 0x000fe20004704270 */
[----:B------:R-:W2:Y:S01]  /*5c20*/  LDL R66, [R1+0x2d0] ;  /* 0x0002d00001427983 */ /* 0x000ea20000100800 */
[----:B------:R-:W-:Y:S02]  /*5c30*/  FSEL R170, R170, -INF , !P1 ;  /* 0xff800000aaaa7808 */ /* 0x000fe40004800000 */
[----:B------:R-:W-:Y:S01]  /*5c40*/  ISETP.LT.OR P0, PT, R11, 0x1, P0 ;  /* 0x000000010b00780c */ /* 0x000fe20000701670 */
[----:B------:R-:W2:Y:S03]  /*5c50*/  LDL R67, [R1+0x2d4] ;  /* 0x0002d40001437983 */ /* 0x000ea60000100800 */
[----:B------:R-:W-:Y:S01]  /*5c60*/  FSEL R149, R149, -INF , !P0 ;  /* 0xff80000095957808 */ /* 0x000fe20004000000 */
[----:B------:R-:W2:Y:S01]  /*5c70*/  LDL R68, [R1+0x2d8] ;  /* 0x0002d80001447983 */ /* 0x000ea20000100800 */
[----:B------:R-:W-:-:S02]  /*5c80*/  ISETP.GT.AND P0, PT, R10, 0x40, !P6 ;  /* 0x000000400a00780c */ /* 0x000fc40007704270 */
[----:B------:R-:W-:Y:S01]  /*5c90*/  FMNMX.FTZ R6, R149, R148, !PT ;  /* 0x0000009495067209 */ /* 0x000fe20007810000 */
[----:B------:R-:W2:Y:S01]  /*5ca0*/  LDL R69, [R1+0x2dc] ;  /* 0x0002dc0001457983 */ /* 0x000ea20000100800 */
[----:B------:R-:W-:Y:S02]  /*5cb0*/  ISETP.LT.OR P0, PT, R11, 0x41, P0 ;  /* 0x000000410b00780c */ /* 0x000fe40000701670 */
[----:B------:R-:W-:Y:S01]  /*5cc0*/  FMNMX.FTZ R9, R147, R6, !PT ;  /* 0x0000000693097209 */ /* 0x000fe20007810000 */
[----:B------:R-:W2:Y:S01]  /*5cd0*/  LDL R70, [R1+0x2e0] ;  /* 0x0002e00001467983 */ /* 0x000ea20000100800 */
[----:B------:R-:W-:Y:S02]  /*5ce0*/  FMNMX.FTZ R6, R192, R13, !PT ;  /* 0x0000000dc0067209 */ /* 0x000fe40007810000 */
[----:B------:R-:W-:Y:S01]  /*5cf0*/  FMNMX.FTZ R9, R146, R9, !PT ;  /* 0x0000000992097209 */ /* 0x000fe20007810000 */
[----:B------:R-:W2:Y:S01]  /*5d00*/  LDL R71, [R1+0x2e4] ;  /* 0x0002e40001477983 */ /* 0x000ea20000100800 */
[----:B------:R-:W-:-:S02]  /*5d10*/  FSEL R168, R168, -INF , !P0 ;  /* 0xff800000a8a87808 */ /* 0x000fc40004000000 */
[----:B------:R-:W-:Y:S01]  /*5d20*/  FMNMX.FTZ R8, R162, R9, !PT ;  /* 0x00000009a2087209 */ /* 0x000fe20007810000 */
[----:B------:R-:W2:Y:S01]  /*5d30*/  LDL R72, [R1+0x2e8] ;  /* 0x0002e80001487983 */ /* 0x000ea20000100800 */
[----:B------:R-:W-:Y:S02]  /*5d40*/  FMNMX.FTZ R9, R161, R6, !PT ;  /* 0x00000006a1097209 */ /* 0x000fe40007810000 */
[----:B------:R-:W-:Y:S01]  /*5d50*/  FMNMX.FTZ R13, R163, R8, !PT ;  /* 0x00000008a30d7209 */ /* 0x000fe20007810000 */
[----:B------:R-:W2:Y:S01]  /*5d60*/  LDL R73, [R1+0x2ec] ;  /* 0x0002ec0001497983 */ /* 0x000ea20000100800 */
[----:B------:R-:W-:Y:S02]  /*5d70*/  FMNMX.FTZ R9, R156, R9, !PT ;  /* 0x000000099c097209 */ /* 0x000fe40007810000 */
[----:B------:R-:W-:Y:S01]  /*5d80*/  FMNMX.FTZ R13, R158, R13, !PT ;  /* 0x0000000d9e0d7209 */ /* 0x000fe20007810000 */
[----:B------:R-:W2:Y:S01]  /*5d90*/  LDL R74, [R1+0x2f0] ;  /* 0x0002f000014a7983 */ /* 0x000ea20000100800 */
[----:B------:R-:W-:-:S02]  /*5da0*/  FMNMX.FTZ R9, R224, R9, !PT ;  /* 0x00000009e0097209 */ /* 0x000fc40007810000 */
        /* <DEDUP_REMOVED lines=18> */
[----:B------:R-:W-:Y:S01]  /*5ed0*/  ISETP.NE.AND P0, PT, R42, RZ, PT ;  /* 0x000000ff2a00720c */ /* 0x000fe20003f05270 */
[----:B------:R-:W2:Y:S01]  /*5ee0*/  LDL R81, [R1+0x30c] ;  /* 0x00030c0001517983 */ /* 0x000ea20000100800 */
[----:B------:R-:W-:Y:S02]  /*5ef0*/  FMNMX.FTZ R9, R136, R9, !PT ;  /* 0x0000000988097209 */ /* 0x000fe40007810000 */
[----:B------:R-:W-:Y:S01]  /*5f00*/  FMNMX.FTZ R6, R186, R13, !PT ;  /* 0x0000000dba067209 */ /* 0x000fe20007810000 */
[----:B------:R-:W2:Y:S01]  /*5f10*/  LDL R42, [R1+0x270] ;  /* 0x00027000012a7983 */ /* 0x000ea20000100800 */
[----:B------:R-:W-:Y:S02]  /*5f20*/  FMNMX.FTZ R9, R20, R9, !PT ;  /* 0x0000000914097209 */ /* 0x000fe40007810000 */
[----:B------:R-:W-:Y:S01]  /*5f30*/  ISETP.GT.AND P0, PT, R10, 0x41, !P0 ;  /* 0x000000410a00780c */ /* 0x000fe20004704270 */
[----:B------:R-:W2:Y:S01]  /*5f40*/  LDL R82, [R1+0x310] ;  /* 0x0003100001527983 */ /* 0x000ea20000100800 */
[----:B------:R-:W-:-:S02]  /*5f50*/  FMNMX.FTZ R13, R187, R6, !PT ;  /* 0x00000006bb0d7209 */ /* 0x000fc40007810000 */
[----:B------:R-:W-:Y:S01]  /*5f60*/  FMNMX.FTZ R9, R176, R9, !PT ;  /* 0x00000009b0097209 */ /* 0x000fe20007810000 */
[----:B------:R-:W2:Y:S01]  /*5f70*/  LDL R83, [R1+0x314] ;  /* 0x0003140001537983 */ /* 0x000ea20000100800 */
[----:B------:R-:W-:Y:S02]  /*5f80*/  ISETP.LT.OR P0, PT, R11, 0x42, P0 ;  /* 0x000000420b00780c */ /* 0x000fe40000701670 */
[----:B------:R-:W-:Y:S01]  /*5f90*/  FMNMX.FTZ R13, R188, R13, !PT ;  /* 0x0000000dbc0d7209 */ /* 0x000fe20007810000 */
[----:B------:R-:W2:Y:S01]  /*5fa0*/  LDL R84, [R1+0x318] ;  /* 0x0003180001547983 */ /* 0x000ea20000100800 */
[----:B------:R-:W-:Y:S02]  /*5fb0*/  FMNMX.FTZ R9, R130, R9, !PT ;  /* 0x0000000982097209 */ /* 0x000fe40007810000 */
[----:B------:R-:W-:Y:S01]  /*5fc0*/  FSEL R169, R169, -INF , !P0 ;  /* 0xff800000a9a97808 */ /* 0x000fe20004000000 */
        /* <DEDUP_REMOVED lines=10> */
[----:B------:R-:W-:-:S02]  /*6070*/  ISETP.NE.AND P6, PT, R24, RZ, PT ;  /* 0x000000ff1800720c */ /* 0x000fc40003fc5270 */
[----:B------:R-:W-:Y:S01]  /*6080*/  FMNMX.FTZ R13, R171, R6, !PT ;  /* 0x00000006ab0d7209 */ /* 0x000fe20007810000 */
[----:B------:R-:W2:Y:S01]  /*6090*/  LDL R24, [R1+0x228] ;  /* 0x0002280001187983 */ /* 0x000ea20000100800 */
[----:B------:R-:W-:Y:S02]  /*60a0*/  FMNMX.FTZ R9, R164, R9, !PT ;  /* 0x00000009a4097209 */ /* 0x000fe40007810000 */
[----:B------:R-:W-:Y:S01]  /*60b0*/  ISETP.GT.AND P6, PT, R10, 0x59, !P6 ;  /* 0x000000590a00780c */ /* 0x000fe200077c4270 */
[----:B------:R-:W2:Y:S01]  /*60c0*/  LDL R89, [R1+0x32c] ;  /* 0x00032c0001597983 */ /* 0x000ea20000100800 */
[----:B------:R-:W-:Y:S02]  /*60d0*/  FMNMX.FTZ R6, R172, R13, !PT ;  /* 0x0000000dac067209 */ /* 0x000fe40007810000 */
[----:B------:R-:W-:Y:S01]  /*60e0*/  FMNMX.FTZ R9, R124, R9, !PT ;  /* 0x000000097c097209 */ /* 0x000fe20007810000 */
[----:B------:R-:W2:Y:S01]  /*60f0*/  LDL R10, [R1+0x440] ;  /* 0x00044000010a7983 */ /* 0x000ea20000100800 */
[----:B------:R-:W-:-:S02]  /*6100*/  ISETP.LT.OR P6, PT, R11, 0x5a, P6 ;  /* 0x0000005a0b00780c */ /* 0x000fc400037c1670 */
[----:B------:R-:W-:Y:S01]  /*6110*/  FMNMX.FTZ R11, R173, R6, !PT ;  /* 0x00000006ad0b7209 */ /* 0x000fe20007810000 */
[----:B------:R-:W2:Y:S01]  /*6120*/  LDL R90, [R1+0x330] ;  /* 0x00033000015a7983 */ /* 0x000ea20000100800 */
[----:B------:R-:W-:Y:S02]  /*6130*/  FMNMX.FTZ R12, R166, R9, !PT ;  /* 0x00000009a60c7209 */ /* 0x000fe40007810000 */
[----:B------:R-:W-:Y:S01]  /*6140*/  FSEL R175, R175, -INF , !P6 ;  /* 0xff800000afaf7808 */ /* 0x000fe20007000000 */
[----:B------:R-:W2:Y:S01]  /*6150*/  LDL R91, [R1+0x334] ;  /* 0x00033400015b7983 */ /* 0x000ea20000100800 */
[----:B------:R-:W-:-:S03]  /*6160*/  FMNMX.FTZ R6, R174, R11, !PT ;  /* 0x0000000bae067209 */ /* 0x000fc60007810000 */
[----:B------:R-:W0:Y:S01]  /*6170*/  SHFL.BFLY PT, R9, R12, 0x2, 0x1f ;  /* 0x0c401f000c097f89 */ /* 0x000e2200000e0000 */
[----:B------:R-:W-:-:S03]  /*6180*/  FMNMX.FTZ R13, R175, R6, !PT ;  /* 0x00000006af0d7209 */ /* 0x000fc60007810000 */
[----:B------:R-:W2:Y:S04]  /*6190*/  LDL R92, [R1+0x338] ;  /* 0x00033800015c7983 */ /* 0x000ea80000100800 */
[----:B------:R-:W-:Y:S04]  /*61a0*/  STL.64 [R1+0x420], R12 ;  /* 0x0004200c01007387 */ /* 0x000fe80000100a00 */
[----:B------:R-:W2:Y:S04]  /*61b0*/  LDL R18, [R1+0x424] ;  /* 0x0004240001127983 */ /* 0x000ea80000100800 */
[----:B------:R-:W2:Y:S04]  /*61c0*/  LDL R93, [R1+0x33c] ;  /* 0x00033c00015d7983 */ /* 0x000ea80000100800 */
[----:B------:R-:W2:Y:S01]  /*61d0*/  LDL R94, [R1+0x340] ;  /* 0x00034000015e7983 */ /* 0x000ea20000100800 */
[----:B0-----:R-:W-:-:S03]  /*61e0*/  FMNMX.FTZ R6, R12, R9, !PT ;  /* 0x000000090c067209 */ /* 0x001fc60007810000 */
[----:B------:R-:W2:Y:S04]  /*61f0*/  LDL R95, [R1+0x344] ;  /* 0x00034400015f7983 */ /* 0x000ea80000100800 */
[----:B------:R-:W0:Y:S04]  /*6200*/  SHFL.BFLY PT, R9, R6, 0x1, 0x1f ;  /* 0x0c201f0006097f89 */ /* 0x000e2800000e0000 */
[----:B------:R-:W2:Y:S04]  /*6210*/  LDL R96, [R1+0x348] ;  /* 0x0003480001607983 */ /* 0x000ea80000100800 */
[----:B------:R-:W2:Y:S04]  /*6220*/  LDL R97, [R1+0x34c] ;  /* 0x00034c0001617983 */ /* 0x000ea80000100800 */
[----:B------:R-:W2:Y:S04]  /*6230*/  LDL R98, [R1+0x350] ;  /* 0x0003500001627983 */ /* 0x000ea80000100800 */
[----:B------:R-:W2:Y:S04]  /*6240*/  LDL R99, [R1+0x354] ;  /* 0x0003540001637983 */ /* 0x000ea80000100800 */
[----:B------:R-:W2:Y:S01]  /*6250*/  LDL R100, [R1+0x358] ;  /* 0x0003580001647983 */ /* 0x000ea20000100800 */
[----:B0-----:R-:W-:-:S03]  /*6260*/  FMNMX.FTZ R14, R6, R9, !PT ;  /* 0x00000009060e7209 */ /* 0x001fc60007810000 */
[----:B------:R-:W2:Y:S04]  /*6270*/  LDL R101, [R1+0x35c] ;  /* 0x00035c0001657983 */ /* 0x000ea80000100800 */
[----:B------:R-:W-:Y:S04]  /*6280*/  STL [R1+0x420], R14 ;  /* 0x0004200e01007387 */ /* 0x000fe80000100800 */
[----:B------:R-:W2:Y:S04]  /*6290*/  LDL R123, [R1+0x420] ;  /* 0x00042000017b7983 */ /* 0x000ea80000100800 */
[----:B------:R-:W2:Y:S04]  /*62a0*/  LDL.64 R8, [R1+0x88] ;  /* 0x0000880001087983 */ /* 0x000ea80000100a00 */
[----:B---3--:R0:W-:Y:S04]  /*62b0*/  STL [R1+0x210], R132 ;  /* 0x0002108401007387 */ /* 0x0081e80000100800 */
[----:B----4-:R1:W-:Y:S04]  /*62c0*/  STL [R1+0x214], R134 ;  /* 0x0002148601007387 */ /* 0x0103e80000100800 */
[----:B--2---:R2:W-:Y:S04]  /*62d0*/  STL [R1+0x218], R138 ;  /* 0x0002188a01007387 */ /* 0x0045e80000100800 */
        /* <DEDUP_REMOVED lines=30> */
[----:B------:R-:W0:Y:S02]  /*64c0*/  SHFL.BFLY PT, R11, R18, 0x2, 0x1f ;  /* 0x0c401f00120b7f89 */ /* 0x000e2400000e0000 */
[----:B0-----:R-:W-:-:S02]  /*64d0*/  FMNMX.FTZ R6, R11, R18, !PT ;  /* 0x000000120b067209 */ /* 0x001fc40007810000 */
[----:B------:R-:W3:Y:S04]  /*64e0*/  LDL R11, [R1+0x224] ;  /* 0x00022400010b7983 */ /* 0x000ee80000100800 */
[----:B------:R-:W0:Y:S01]  /*64f0*/  SHFL.BFLY PT, R127, R6, 0x1, 0x1f ;  /* 0x0c201f00067f7f89 */ /* 0x000e2200000e0000 */
[----:B------:R-:W-:Y:S01]  /*6500*/  FSETP.NEU.FTZ.AND P0, PT, R123, -INF , PT ;  /* 0xff8000007b00780b */ /* 0x000fe20003f1d000 */
[----:B------:R-:W-:-:S05]  /*6510*/  FMUL.FTZ R123, R10, R123 ;  /* 0x0000007b0a7b7220 */ /* 0x000fca0000410000 */
[----:B------:R-:W-:Y:S01]  /*6520*/  FSEL R123, R123, RZ, P0 ;  /* 0x000000ff7b7b7208 */ /* 0x000fe20000000000 */
[----:B------:R-:W-:Y:S01]  /*6530*/  IMAD R8, R125, 0xc00, R8 ;  /* 0x00000c007d087824 */ /* 0x000fe200078e0208 */
[----:B0-----:R-:W-:Y:S01]  /*6540*/  FMNMX.FTZ R6, R6, R127, !PT ;  /* 0x0000007f06067209 */ /* 0x001fe20007810000 */
[----:B------:R-:W2:Y:S02]  /*6550*/  LDL R125, [R1+0x3bc] ;  /* 0x0003bc00017d7983 */ /* 0x000ea40000100800 */
        /* <DEDUP_REMOVED lines=37> */
[----:B------:R-:W-:Y:S01]  /*67b0*/  FSETP.NEU.FTZ.AND P0, PT, R6, -INF , PT ;  /* 0xff8000000600780b */ /* 0x000fe20003f1d000 */
[----:B------:R-:W-:Y:S02]  /*67c0*/  MUFU.EX2 R120, R120 ;  /* 0x0000007800787308 */ /* 0x000fe40000000800 */
[----:B------:R0:W-:Y:S06]  /*67d0*/  STL [R1+0x22c], R25 ;  /* 0x00022c1901007387 */ /* 0x0001ec0000100800 */
[----:B------:R-:W1:Y:S01]  /*67e0*/  MUFU.EX2 R121, R121 ;  /* 0x0000007900797308 */ /* 0x000e620000000800 */
[----:B------:R-:W-:Y:S07]  /*67f0*/  STL [R1+0x228], R24 ;  /* 0x0002281801007387 */ /* 0x000fee0000100800 */
[----:B0-----:R-:W-:Y:S08]  /*6800*/  MUFU.EX2 R25, R21 ;  /* 0x0000001500197308 */ /* 0x001ff00000000800 */
[----:B------:R-:W0:Y:S01]  /*6810*/  MUFU.EX2 R122, R122 ;  /* 0x0000007a007a7308 */ /* 0x000e220000000800 */
[----:B------:R1:W-:Y:S04]  /*6820*/  STL [R1+0x238], R28 ;  /* 0x0002381c01007387 */ /* 0x0003e80000100800 */
[----:B------:R4:W-:Y:S01]  /*6830*/  STL [R1+0x234], R27 ;  /* 0x0002341b01007387 */ /* 0x0009e20000100800 */
[----:B-1----:R-:W-:-:S02]  /*6840*/  VIADD R28, R8, 0x80 ;  /* 0x00000080081c7836 */ /* 0x002fc40000000000 */
[----:B----4-:R-:W-:-:S03]  /*6850*/  FADD.FTZ R27, R120, R121 ;  /* 0x00000079781b7221 */ /* 0x010fc60000010000 */
[----:B------:R-:W-:Y:S01]  /*6860*/  R2UR UR10, R28 ;  /* 0x000000001c0a72ca */ /* 0x000fe200000e0000 */
[----:B------:R1:W-:Y:S01]  /*6870*/  STL [R1+0x230], R26 ;  /* 0x0002301a01007387 */ /* 0x0003e20000100800 */
[----:B------:R-:W-:Y:S01]  /*6880*/  R2UR UR6, R8 ;  /* 0x00000000080672ca */ /* 0x000fe200000e0000 */
[----:B0-----:R-:W-:Y:S01]  /*6890*/  FADD.FTZ R28, R122, R27 ;  /* 0x0000001b7a1c7221 */ /* 0x001fe20000010000 */
[----:B------:R-:W-:Y:S01]  /*68a0*/  R2UR UR7, R9 ;  /* 0x00000000090772ca */ /* 0x000fe200000e0000 */
[----:B------:R0:W-:Y:S01]  /*68b0*/  STL [R1+0x23c], R29 ;  /* 0x00023c1d01007387 */ /* 0x0001e20000100800 */
[----:B------:R-:W-:-:S03]  /*68c0*/  IMAD.MOV.U32 R27, RZ, RZ, R9 ;  /* 0x000000ffff1b7224 */ /* 0x000fc600078e0009 */
[----:B------:R4:W-:Y:S01]  /*68d0*/  STL [R1+0x240], R30 ;  /* 0x0002401e01007387 */ /* 0x0009e20000100800 */
[----:B-1----:R-:W-:-:S03]  /*68e0*/  VIADD R26, R8, 0x180 ;  /* 0x00000180081a7836 */ /* 0x002fc60000000000 */
[----:B------:R1:W-:Y:S01]  /*68f0*/  STL [R1+0x244], R31 ;  /* 0x0002441f01007387 */ /* 0x0003e20000100800 */
[--C-:B0-----:R-:W-:Y:S01]  /*6900*/  IMAD.MOV.U32 R29, RZ, RZ, R9.reuse ;  /* 0x000000ffff1d7224 */ /* 0x101fe200078e0009 */
[----:B------:R-:W-:Y:S02]  /*6910*/  F2FP.BF16.F32.PACK_AB R154, R25, R122 ;  /* 0x0000007a199a723e */ /* 0x000fe400000010ff */
[----:B------:R0:W-:Y:S01]  /*6920*/  STL [R1+0x220], R152 ;  /* 0x0002209801007387 */ /* 0x0001e20000100800 */
[----:B----4-:R-:W-:Y:S02]  /*6930*/  VIADD R30, R8, 0x100 ;  /* 0x00000100081e7836 */ /* 0x010fe40000000000 */
[----:B-1----:R-:W-:Y:S01]  /*6940*/  IMAD.MOV.U32 R31, RZ, RZ, R9 ;  /* 0x000000ffff1f7224 */ /* 0x002fe200078e0009 */
[----:B------:R-:W-:Y:S01]  /*6950*/  STL [R1+0x21c], R151 ;  /* 0x00021c9701007387 */ /* 0x000fe20000100800 */
[----:B0-----:R-:W-:-:S03]  /*6960*/  F2FP.BF16.F32.PACK_AB R152, R121, R120 ;  /* 0x000000787998723e */ /* 0x001fc600000010ff */
[----:B------:R-:W-:Y:S01]  /*6970*/  STL [R1+0x248], R32 ;  /* 0x0002482001007387 */ /* 0x000fe20000100800 */
[----:B------:R-:W-:Y:S01]  /*6980*/  R2UR UR11, R29 ;  /* 0x000000001d0b72ca */ /* 0x000fe200000e0000 */
[----:B------:R-:W-:Y:S01]  /*6990*/  FADD.FTZ R191, R25, R28 ;  /* 0x0000001c19bf7221 */ /* 0x000fe20000010000 */
[----:B------:R-:W-:Y:S01]  /*69a0*/  R2UR UR14, R30 ;  /* 0x000000001e0e72ca */ /* 0x000fe200000e0000 */
        /* <DEDUP_REMOVED lines=24> */
[----:B---3--:R0:W-:Y:S02]  /*6b30*/  STL [R1+0x224], R11 ;  /* 0x0002240b01007387 */ /* 0x0081e40000100800 */
[----:B0-----:R-:W-:-:S05]  /*6b40*/  FMUL.FTZ R11, R6, R10 ;  /* 0x0000000a060b7220 */ /* 0x001fca0000410000 */
[----:B------:R-:W-:-:S05]  /*6b50*/  FSEL R11, R11, RZ, P0 ;  /* 0x000000ff0b0b7208 */ /* 0x000fca0000000000 */
[-CC-:B------:R-:W-:Y:S01]  /*6b60*/  FFMA.FTZ R149, R149, R10.reuse, -R11.reuse ;  /* 0x0000000a95957223 */ /* 0x180fe2000001080b */
[-CC-:B------:R-:W-:Y:S01]  /*6b70*/  FFMA.FTZ R148, R148, R10.reuse, -R11.reuse ;  /* 0x0000000a94947223 */ /* 0x180fe2000001080b */
[-CC-:B------:R-:W-:Y:S01]  /*6b80*/  FFMA.FTZ R21, R146, R10.reuse, -R11.reuse ;  /* 0x0000000a92157223 */ /* 0x180fe2000001080b */
[----:B------:R-:W-:-:S03]  /*6b90*/  FFMA.FTZ R147, R147, R10, -R11 ;  /* 0x0000000a93937223 */ /* 0x000fc6000001080b */
[----:B------:R-:W-:Y:S08]  /*6ba0*/  MUFU.EX2 R149, R149 ;  /* 0x0000009500957308 */ /* 0x000ff00000000800 */
[----:B------:R-:W0:Y:S08]  /*6bb0*/  MUFU.EX2 R148, R148 ;  /* 0x0000009400947308 */ /* 0x000e300000000800 */
[----:B------:R-:W1:Y:S08]  /*6bc0*/  MUFU.EX2 R24, R147 ;  /* 0x0000009300187308 */ /* 0x000e700000000800 */
[----:B------:R-:W3:Y:S01]  /*6bd0*/  MUFU.EX2 R21, R21 ;  /* 0x0000001500157308 */ /* 0x000ee20000000800 */
[----:B0-----:R-:W-:Y:S01]  /*6be0*/  FADD.FTZ R189, R149, R148 ;  /* 0x0000009495bd7221 */ /* 0x001fe20000010000 */
[----:B------:R-:W-:Y:S01]  /*6bf0*/  F2FP.BF16.F32.PACK_AB R153, R148, R149 ;  /* 0x000000959499723e */ /* 0x000fe200000010ff */
[----:B------:R-:W-:Y:S04]  /*6c00*/  STL [R1+0x2a0], R54 ;  /* 0x0002a03601007387 */ /* 0x000fe80000100800 */
[----:B------:R-:W-:Y:S01]  /*6c10*/  STL [R1+0x2a4], R55 ;  /* 0x0002a43701007387 */ /* 0x000fe20000100800 */
[----:B-1----:R-:W-:-:S03]  /*6c20*/  FADD.FTZ R189, R24, R189 ;  /* 0x000000bd18bd7221 */ /* 0x002fc60000010000 */
[----:B------:R-:W-:Y:S01]  /*6c30*/  STL [R1+0x2a8], R56 ;  /* 0x0002a83801007387 */ /* 0x000fe20000100800 */
[----:B---3--:R-:W-:-:S03]  /*6c40*/  F2FP.BF16.F32.PACK_AB R155, R21, R24 ;  /* 0x00000018159b723e */ /* 0x008fc600000010ff */
        /* <DEDUP_REMOVED lines=95> */
[----:B------:R-:W-:Y:S08]  /*7240*/  MUFU.EX2 R156, R156 ;  /* 0x0000009c009c7308 */ /* 0x000ff00000000800 */
[----:B------:R-:W0:Y:S08]  /*7250*/  MUFU.EX2 R157, R157 ;  /* 0x0000009d009d7308 */ /* 0x000e300000000800 */
[----:B------:R-:W-:Y:S08]  /*7260*/  MUFU.EX2 R162, R162 ;  /* 0x000000a200a27308 */ /* 0x000ff00000000800 */
[----:B------:R-:W2:Y:S08]  /*7270*/  MUFU.EX2 R163, R163 ;  /* 0x000000a300a37308 */ /* 0x000eb00000000800 */
[----:B------:R-:W-:Y:S08]  /*7280*/  MUFU.EX2 R158, R158 ;  /* 0x0000009e009e7308 */ /* 0x000ff00000000800 */
[----:B------:R-:W3:Y:S01]  /*7290*/  MUFU.EX2 R190, R190 ;  /* 0x000000be00be7308 */ /* 0x000ee20000000800 */
[----:B------:R-:W-:Y:S04]  /*72a0*/  STL [R1+0x408], R198 ;  /* 0x000408c601007387 */ /* 0x000fe80000100800 */
[----:B------:R-:W-:Y:S01]  /*72b0*/  STL [R1+0x40c], R224 ;  /* 0x00040ce001007387 */ /* 0x000fe20000100800 */
[-CC-:B------:R-:W-:Y:S01]  /*72c0*/  FFMA.FTZ R160, R160, R10.reuse, -R11.reuse ;  /* 0x0000000aa0a07223 */ /* 0x180fe2000001080b */
[-CC-:B------:R-:W-:Y:S01]  /*72d0*/  FFMA.FTZ R180, R180, R10.reuse, -R11.reuse ;  /* 0x0000000ab4b47223 */ /* 0x180fe2000001080b */
[-CC-:B------:R-:W-:Y:S01]  /*72e0*/  FFMA.FTZ R181, R181, R10.reuse, -R11.reuse ;  /* 0x0000000ab5b57223 */ /* 0x180fe2000001080b */
[----:B------:R-:W-:Y:S01]  /*72f0*/  FFMA.FTZ R182, R182, R10, -R11 ;  /* 0x0000000ab6b67223 */ /* 0x000fe2000001080b */
[----:B------:R-:W-:Y:S08]  /*7300*/  MUFU.EX2 R159, R159 ;  /* 0x0000009f009f7308 */ /* 0x000ff00000000800 */
[----:B------:R-:W-:Y:S08]  /*7310*/  MUFU.EX2 R12, R12 ;  /* 0x0000000c000c7308 */ /* 0x000ff00000000800 */
[----:B------:R-:W-:Y:S08]  /*7320*/  MUFU.EX2 R13, R13 ;  /* 0x0000000d000d7308 */ /* 0x000ff00000000800 */
[----:B------:R-:W-:Y:S08]  /*7330*/  MUFU.EX2 R14, R14 ;  /* 0x0000000e000e7308 */ /* 0x000ff00000000800 */
[----:B------:R-:W-:Y:S01]  /*7340*/  MUFU.EX2 R160, R160 ;  /* 0x000000a000a07308 */ /* 0x000fe20000000800 */
[----:B------:R-:W-:-:S07]  /*7350*/  WARPGROUP.DEPBAR.LE gsb0, 0x0 ;  /* 0x00008000000079c5 */ /* 0x000fce0000010000 */
[----:B------:R-:W4:Y:S01]  /*7360*/  MUFU.EX2 R152, R192 ;  /* 0x000000c000987308 */ /* 0x000f220000000800 */
[----:B0-----:R-:W-:Y:S02]  /*7370*/  F2FP.BF16.F32.PACK_AB R154, R157, R156 ;  /* 0x0000009c9d9a723e */ /* 0x001fe400000010ff */
[----:B--2---:R-:W-:Y:S02]  /*7380*/  F2FP.BF16.F32.PACK_AB R153, R163, R162 ;  /* 0x000000a2a399723e */ /* 0x004fe400000010ff */
[----:B---3--:R-:W-:Y:S01]  /*7390*/  F2FP.BF16.F32.PACK_AB R155, R190, R158 ;  /* 0x0000009ebe9b723e */ /* 0x008fe200000010ff */
[----:B------:R-:W-:Y:S04]  /*73a0*/  STL.128 [R1+0x210], R24 ;  /* 0x0002101801007387 */ /* 0x000fe80000100c00 */
[----:B------:R-:W-:Y:S01]  /*73b0*/  STL.128 [R1+0x220], R28 ;  /* 0x0002201c01007387 */ /* 0x000fe20000100c00 */
[----:B----4-:R-:W-:Y:S01]  /*73c0*/  FADD.FTZ R191, R152, R191 ;  /* 0x000000bf98bf7221 */ /* 0x010fe20000010000 */
[----:B------:R-:W-:-:S02]  /*73d0*/  F2FP.BF16.F32.PACK_AB R152, R161, R152 ;  /* 0x00000098a198723e */ /* 0x000fc400000010ff */
        /* <DEDUP_REMOVED lines=36> */
[----:B------:R-:W-:Y:S01]  /*7620*/  FADD.FTZ R191, R161, R191 ;  /* 0x000000bfa1bf7221 */ /* 0x000fe20000010000 */
[-CC-:B------:R-:W-:Y:S01]  /*7630*/  FFMA.FTZ R183, R183, R10.reuse, -R11.reuse ;  /* 0x0000000ab7b77223 */ /* 0x180fe2000001080b */
[-CC-:B------:R-:W-:Y:S01]  /*7640*/  FFMA.FTZ R186, R186, R10.reuse, -R11.reuse ;  /* 0x0000000ababa7223 */ /* 0x180fe2000001080b */
[-CC-:B------:R-:W-:Y:S01]  /*7650*/  FFMA.FTZ R21, R187, R10.reuse, -R11.reuse ;  /* 0x0000000abb157223 */ /* 0x180fe2000001080b */
[----:B------:R-:W-:-:S02]  /*7660*/  FFMA.FTZ R161, R188, R10, -R11 ;  /* 0x0000000abca17223 */ /* 0x000fc4000001080b */
[----:B------:R-:W-:Y:S08]  /*7670*/  MUFU.EX2 R15, R15 ;  /* 0x0000000f000f7308 */ /* 0x000ff00000000800 */
[----:B------:R-:W3:Y:S08]  /*7680*/  MUFU.EX2 R18, R18 ;  /* 0x0000001200127308 */ /* 0x000ef00000000800 */
[----:B------:R-:W-:Y:S08]  /*7690*/  MUFU.EX2 R19, R19 ;  /* 0x0000001300137308 */ /* 0x000ff00000000800 */
[----:B------:R-:W4:Y:S08]  /*76a0*/  MUFU.EX2 R20, R20 ;  /* 0x0000001400147308 */ /* 0x000f300000000800 */
[----:B------:R-:W-:Y:S08]  /*76b0*/  MUFU.EX2 R183, R183 ;  /* 0x000000b700b77308 */ /* 0x000ff00000000800 */
[----:B------:R-:W1:Y:S08]  /*76c0*/  MUFU.EX2 R186, R186 ;  /* 0x000000ba00ba7308 */ /* 0x000e700000000800 */
[----:B------:R-:W-:Y:S08]  /*76d0*/  MUFU.EX2 R21, R21 ;  /* 0x0000001500157308 */ /* 0x000ff00000000800 */
[----:B------:R-:W1:Y:S01]  /*76e0*/  MUFU.EX2 R161, R161 ;  /* 0x000000a100a17308 */ /* 0x000e620000000800 */
[----:B------:R-:W-:-:S02]  /*76f0*/  WARPGROUP.DEPBAR.LE gsb0, 0x0 ;  /* 0x00008000000079c5 */ /* 0x000fc40000010000 */
[----:B------:R-:W-:Y:S02]  /*7700*/  F2FP.BF16.F32.PACK_AB R152, R12, R159 ;  /* 0x0000009f0c98723e */ /* 0x000fe400000010ff */
        /* <DEDUP_REMOVED lines=37> */
[----:B------:R-:W-:-:S04]  /*7960*/  FADD.FTZ R162, R162, R189 ;  /* 0x000000bda2a27221 */ /* 0x000fc80000010000 */
[----:B------:R-:W-:Y:S01]  /*7970*/  FADD.FTZ R163, R163, R162 ;  /* 0x000000a2a3a37221 */ /* 0x000fe20000010000 */
[-CC-:B------:R-:W-:Y:S01]  /*7980*/  FFMA.FTZ R168, R168, R10.reuse, -R11.reuse ;  /* 0x0000000aa8a87223 */ /* 0x180fe2000001080b */
[-CC-:B------:R-:W-:Y:S01]  /*7990*/  FFMA.FTZ R170, R170, R10.reuse, -R11.reuse ;  /* 0x0000000aaaaa7223 */ /* 0x180fe2000001080b */
[-C--:B------:R-:W-:Y:S01]  /*79a0*/  FFMA.FTZ R171, R171, R10.reuse, -R11 ;  /* 0x0000000aabab7223 */ /* 0x080fe2000001080b */
[----:B------:R-:W-:Y:S01]  /*79b0*/  FADD.FTZ R163, R158, R163 ;  /* 0x000000a39ea37221 */ /* 0x000fe20000010000 */
[-CC-:B------:R-:W-:Y:S01]  /*79c0*/  FFMA.FTZ R158, R169, R10.reuse, -R11.reuse ;  /* 0x0000000aa99e7223 */ /* 0x180fe2000001080b */
[-CC-:B------:R-:W-:Y:S01]  /*79d0*/  FFMA.FTZ R172, R172, R10.reuse, -R11.reuse ;  /* 0x0000000aacac7223 */ /* 0x180fe2000001080b */
[-CC-:B------:R-:W-:Y:S01]  /*79e0*/  FFMA.FTZ R173, R173, R10.reuse, -R11.reuse ;  /* 0x0000000aadad7223 */ /* 0x180fe2000001080b */
[-CC-:B------:R-:W-:Y:S01]  /*79f0*/  FFMA.FTZ R174, R174, R10.reuse, -R11.reuse ;  /* 0x0000000aaeae7223 */ /* 0x180fe2000001080b */
[----:B------:R-:W-:Y:S01]  /*7a00*/  FFMA.FTZ R175, R175, R10, -R11 ;  /* 0x0000000aafaf7223 */ /* 0x000fe2000001080b */
[----:B------:R-:W-:Y:S01]  /*7a10*/  VIADD R10, R8, 0x200 ;  /* 0x00000200080a7836 */ /* 0x000fe20000000000 */
[----:B------:R-:W-:Y:S04]  /*7a20*/  MUFU.EX2 R176, R176 ;  /* 0x000000b000b07308 */ /* 0x000fe80000000800 */
[----:B------:R-:W-:-:S04]  /*7a30*/  R2UR UR6, R10 ;  /* 0x000000000a0672ca */ /* 0x000fc800000e0000 */
[----:B------:R-:W0:Y:S08]  /*7a40*/  MUFU.EX2 R177, R177 ;  /* 0x000000b100b17308 */ /* 0x000e300000000800 */
[----:B------:R-:W-:Y:S08]  /*7a50*/  MUFU.EX2 R178, R178 ;  /* 0x000000b200b27308 */ /* 0x000ff00000000800 */
[----:B------:R-:W2:Y:S08]  /*7a60*/  MUFU.EX2 R179, R179 ;  /* 0x000000b300b37308 */ /* 0x000eb00000000800 */
[----:B------:R-:W-:Y:S08]  /*7a70*/  MUFU.EX2 R158, R158 ;  /* 0x0000009e009e7308 */ /* 0x000ff00000000800 */
[----:B------:R-:W-:Y:S01]  /*7a80*/  MUFU.EX2 R10, R171 ;  /* 0x000000ab000a7308 */ /* 0x000fe20000000800 */
[----:B------:R-:W-:-:S05]  /*7a90*/  IMAD.MOV.U32 R11, RZ, RZ, R9 ;  /* 0x000000ffff0b7224 */ /* 0x000fca00078e0009 */
[----:B------:R-:W-:Y:S01]  /*7aa0*/  R2UR UR7, R11 ;  /* 0x000000000b0772ca */ /* 0x000fe200000e0000 */
[----:B------:R-:W-:Y:S02]  /*7ab0*/  WARPGROUP.DEPBAR.LE gsb0, 0x0 ;  /* 0x00008000000079c5 */ /* 0x000fe40000010000 */
[----:B---3--:R-:W-:Y:S02]  /*7ac0*/  F2FP.BF16.F32.PACK_AB R152, R18, R15 ;  /* 0x0000000f1298723e */ /* 0x008fe400000010ff */
[----:B----4-:R-:W-:Y:S02]  /*7ad0*/  F2FP.BF16.F32.PACK_AB R154, R20, R19 ;  /* 0x00000013149a723e */ /* 0x010fe400000010ff */
[----:B-1----:R-:W-:Y:S02]  /*7ae0*/  F2FP.BF16.F32.PACK_AB R153, R186, R183 ;  /* 0x000000b7ba99723e */ /* 0x002fe400000010ff */
        /* <DEDUP_REMOVED lines=43> */
[----:B------:R-:W-:Y:S01]  /*7da0*/  VIADD R8, R8, 0x280 ;  /* 0x0000028008087836 */ /* 0x000fe20000000000 */
[----:B------:R-:W-:-:S02]  /*7db0*/  WARPGROUP.DEPBAR.LE gsb0, 0x0 ;  /* 0x00008000000079c5 */ /* 0x000fc40000010000 */
[----:B------:R-:W-:-:S04]  /*7dc0*/  FADD.FTZ R152, R156, R191 ;  /* 0x000000bf9c987221 */ /* 0x000fc80000010000 */
[----:B------:R-:W1:Y:S01]  /*7dd0*/  MUFU.EX2 R156, R168 ;  /* 0x000000a8009c7308 */ /* 0x000e620000000800 */
[----:B------:R-:W-:-:S07]  /*7de0*/  FADD.FTZ R152, R157, R152 ;  /* 0x000000989d987221 */ /* 0x000fce0000010000 */
[----:B------:R-:W3:Y:S01]  /*7df0*/  MUFU.EX2 R157, R170 ;  /* 0x000000aa009d7308 */ /* 0x000ee20000000800 */
[----:B------:R-:W-:Y:S01]  /*7e00*/  FADD.FTZ R159, R159, R152 ;  /* 0x000000989f9f7221 */ /* 0x000fe20000010000 */
[----:B0-----:R-:W-:Y:S02]  /*7e10*/  F2FP.BF16.F32.PACK_AB R152, R177, R176 ;  /* 0x000000b0b198723e */ /* 0x001fe400000010ff */
[----:B--2---:R-:W-:Y:S01]  /*7e20*/  F2FP.BF16.F32.PACK_AB R154, R179, R178 ;  /* 0x000000b2b39a723e */ /* 0x004fe200000010ff */
[----:B------:R-:W-:Y:S01]  /*7e30*/  STL.128 [R1+0x210], R24 ;  /* 0x0002101801007387 */ /* 0x000fe20000100c00 */
[----:B-1----:R-:W-:-:S03]  /*7e40*/  F2FP.BF16.F32.PACK_AB R153, R158, R156 ;  /* 0x0000009c9e99723e */ /* 0x002fc600000010ff */
[----:B------:R-:W-:Y:S04]  /*7e50*/  STL.128 [R1+0x220], R28 ;  /* 0x0002201c01007387 */ /* 0x000fe80000100c00 */
[----:B------:R-:W-:Y:S01]  /*7e60*/  STL.128 [R1+0x230], R32 ;  /* 0x0002302001007387 */ /* 0x000fe20000100c00 */
[----:B---3--:R-:W-:-:S03]  /*7e70*/  F2FP.BF16.F32.PACK_AB R155, R10, R157 ;  /* 0x0000009d0a9b723e */ /* 0x008fc600000010ff */
        /* <DEDUP_REMOVED lines=33> */
[----:B------:R-:W-:Y:S01]  /*8090*/  FADD.FTZ R163, R190, R163 ;  /* 0x000000a3bea37221 */ /* 0x000fe20000010000 */
[----:B------:R-:W-:Y:S01]  /*80a0*/  FADD.FTZ R12, R12, R159 ;  /* 0x0000009f0c0c7221 */ /* 0x000fe20000010000 */
[----:B------:R-:W2:Y:S02]  /*80b0*/  LDL R9, [R1+0x28] ;  /* 0x0000280001097983 */ /* 0x000ea40000100800 */
[----:B------:R-:W-:Y:S01]  /*80c0*/  FADD.FTZ R11, R160, R163 ;  /* 0x000000a3a00b7221 */ /* 0x000fe20000010000 */
[----:B------:R-:W-:Y:S01]  /*80d0*/  FADD.FTZ R13, R13, R12 ;  /* 0x0000000c0d0d7221 */ /* 0x000fe20000010000 */
[----:B------:R0:W5:Y:S02]  /*80e0*/  LDL R8, [R1+0x1f8] ;  /* 0x0001f80001087983 */ /* 0x0001640000100800 */
[----:B------:R-:W-:Y:S01]  /*80f0*/  FADD.FTZ R180, R180, R11 ;  /* 0x0000000bb4b47221 */ /* 0x000fe20000010000 */
[----:B------:R-:W-:-:S03]  /*8100*/  FADD.FTZ R160, R14, R13 ;  /* 0x0000000d0ea07221 */ /* 0x000fc60000010000 */
[----:B------:R-:W-:Y:S01]  /*8110*/  FADD.FTZ R181, R181, R180 ;  /* 0x000000b4b5b57221 */ /* 0x000fe20000010000 */
[----:B------:R-:W-:Y:S02]  /*8120*/  WARPGROUP.DEPBAR.LE gsb0, 0x0 ;  /* 0x00008000000079c5 */ /* 0x000fe40000010000 */
[----:B------:R-:W-:Y:S02]  /*8130*/  F2FP.BF16.F32.PACK_AB R152, R164, R167 ;  /* 0x000000a7a498723e */ /* 0x000fe400000010ff */
[----:B------:R-:W-:Y:S02]  /*8140*/  F2FP.BF16.F32.PACK_AB R154, R166, R165 ;  /* 0x000000a5a69a723e */ /* 0x000fe400000010ff */
        /* <DEDUP_REMOVED lines=364> */
.L_x_12622:
[----:B------:R-:W-:Y:S05]  /*9810*/  BSYNC B0 ;  /* 0x0000000000007941 */ /* 0x000fea0003800000 */
.L_x_12621:
        /* <DEDUP_REMOVED lines=31> */
.L_x_12625:
[----:B------:R-:W-:-:S13]  /*9a10*/  ISETP.NE.AND P0, PT, R3, 0x1, PT ;  /* 0x000000010300780c */ /* 0x000fda0003f05270 */
[----:B------:R-:W-:-:S05]  /*9a20*/  @P0 IMAD.HI.U32 R4, R6, R4, RZ ;  /* 0x0000000406040227 */ /* 0x000fca00078e00ff */
[----:B------:R-:W-:-:S07]  /*9a30*/  @P0 SHF.R.U32.HI R6, RZ, R5, R4 ;  /* 0x00000005ff060219 */ /* 0x000fce0000011604 */
.L_x_12626:
[----:B------:R-:W-:Y:S05]  /*9a40*/  BSYNC B0 ;  /* 0x0000000000007941 */ /* 0x000fea0003800000 */
.L_x_12624:
[----:B------:R-:W-:-:S05]  /*9a50*/  IMAD R3, R6, R3, R3 ;  /* 0x0000000306037224 */ /* 0x000fca00078e0203 */
[----:B------:R-:W-:-:S07]  /*9a60*/  VIMNMX R2, R2, R3, PT ;  /* 0x0000000302027248 */ /* 0x000fce0003fe0100 */
.L_x_12623:
        /* <DEDUP_REMOVED lines=8> */
.L_x_12630:
[----:B------:R-:W-:Y:S01]  /*9af0*/  VIADD R0, R16, 0x158 ;  /* 0x0000015810007836 */ /* 0x000fe20000000000 */
[----:B------:R-:W-:-:S07]  /*9b00*/  MOV R224, 0x9b20 ;  /* 0x00009b2000e07802 */ /* 0x000fce0000000f00 */
[----:B------:R-:W-:Y:S05]  /*9b10*/  CALL.REL.NOINC `($_ZN7cutlass13device_kernelIN5flash11enable_sm90INS1_16FlashAttnFwdSm90INS1_25CollectiveMainloopFwdSm90ILi2EN4cute5tupleIJNS5_1CILi1EEES8_S8_EEENS6_IJNS7_ILi128EEENS7_ILi96EEENS7_ILi64EEEEEELi256ENS_10bfloat16_tEfNS_4arch4Sm90ELb0ELb1ELb1ELb1ELb1ELb0ELb1ELb1ELb0ELb1ELb0ELb0EEENS1_21CollectiveEpilogueFwdINS6_IJSA_NS7_ILi256EEESB_EEES9_SE_SG_Li256ELb1ELb1ELb0ELb0EEENS1_36VarlenDynamicPersistentTileSchedulerILi128ELi96ELi256ELi128ELb0ELb1ELb1ELb1ELb0ELb1EEEEEEEEEvNT_6ParamsE$_ZZN5flash25CollectiveMainloopFwdSm90ILi2EN4cute5tupleIJNS1_1CILi1EEES4_S4_EEENS2_IJNS3_ILi128EEENS3_ILi96EEENS3_ILi64EEEEEELi256EN7cutlass10bfloat16_tEfNSA_4arch4Sm90ELb0ELb1ELb1ELb1ELb1ELb0ELb1ELb1ELb0ELb1ELb0ELb0EE3mmaINS_16FlashAttnFwdSm90ISE_NS_21CollectiveEpilogueFwdINS2_IJS6_NS3_ILi256EEES7_EEES5_SB_SD_Li256ELb1ELb1ELb0ELb0EEENS_36VarlenDynamicPersistentTileSchedulerILi128ELi96ELi256ELi128ELb0ELb1ELb1ELb1ELb0ELb1EEEE13SharedStorageENS1_6TensorINS1_11ArrayEngineIfLm128EEENS1_6LayoutINS2_IJNS2_IJNS3_ILi2EEEST_NS3_ILi32EEEEEES4_S4_EEENS2_IJNS2_IJS4_ST_NS3_ILi4EEEEEENS3_ILi0EEESZ_EEEEEEENS_7SoftmaxILi2ELi0EEEEEbRKNSE_6ParamsENSA_13PipelineAsyncILi2EEES19_RNSA_13PipelineStateILj2EEERT0_RT1_iRiRKNS_16SeqlenInfoQKNewKILb1ELb0EEENS2_IJiiiiEEERT_ENKUliT_T0_T1_E_clIZSF_ISO_S12_S14_EbS17_S19_S19_S1C_S1E_S1G_iS1H_S1L_S1M_S1O_EUlRS1P_iE1_NS3_ILb0EEENS3_ILb1EEEEEDaiS1P_S1Q_S1R_) ;  /* 0x0000023c00e07944 */ /* 0x000fea0003c00000 */
[C---:B------:R-:W-:Y:S01]  /*9b20*/  ISETP.GT.AND P0, PT, R10.reuse, R192, PT ;  /* 0x000000c00a00720c */ /* 0x040fe20003f04270 */
[----:B------:R-:W-:-:S12]  /*9b30*/  VIADD R10, R10, 0xffffffff ;  /* 0xffffffff0a0a7836 */ /* 0x000fd80000000000 */
[----:B------:R-:W-:Y:S05]  /*9b40*/  @P0 BRA `(.L_x_12630) ;  /* 0xfffffffc00e80947 */ /* 0x000fea000383ffff */
[----:B------:R-:W-:Y:S05]  /*9b50*/  BSYNC B0 ;  /* 0x0000000000007941 */ /* 0x000fea0003800000 */
.L_x_12629:
[----:B------:R-:W2:Y:S02]  /*9b60*/  LDL R0, [R1+0x50] ;  /* 0x0000500001007983 */ /* 0x000ea40000100800 */
[----:B--2---:R-:W-:-:S07]  /*9b70*/  IMAD.SHL.U32 R0, R0, 0x80, RZ ;  /* 0x0000008000007824 */ /* 0x004fce00078e00ff */
.L_x_12628:
[----:B------:R-:W-:Y:S05]  /*9b80*/  BSYNC B1 ;  /* 0x0000000000017941 */ /* 0x000fea0003800000 */
.L_x_12627:
        /* <DEDUP_REMOVED lines=26> */
.L_x_12633:
[----:B------:R-:W-:Y:S02]  /*9d30*/  ULDC UR4, c[0x0][0xadc] ;  /* 0x0002b70000047ab9 */ /* 0x000fe40000000800 */
[----:B------:R-:W-:-:S05]  /*9d40*/  IMAD.U32 R5, RZ, RZ, UR4 ;  /* 0x00000004ff057e24 */ /* 0x000fca000f8e00ff */
[----:B------:R-:W-:-:S13]  /*9d50*/  ISETP.NE.AND P0, PT, R5, 0x1, PT ;  /* 0x000000010500780c */ /* 0x000fda0003f05270 */
[----:B------:R-:W0:Y:S02]  /*9d60*/  @P0 LDC.64 R6, c[0x0][0xae0] ;  /* 0x0002b800ff060b82 */ /* 0x000e240000000a00 */
[----:B0-----:R-:W-:-:S05]  /*9d70*/  @P0 IMAD.HI.U32 R4, R0, R6, RZ ;  /* 0x0000000600040227 */ /* 0x001fca00078e00ff */
[----:B------:R-:W-:-:S07]  /*9d80*/  @P0 SHF.R.U32.HI R0, RZ, R7, R4 ;  /* 0x00000007ff000219 */ /* 0x000fce0000011604 */
.L_x_12634:
[----:B------:R-:W-:Y:S05]  /*9d90*/  BSYNC B0 ;  /* 0x0000000000007941 */ /* 0x000fea0003800000 */
.L_x_12632:
[----:B------:R-:W-:-:S05]  /*9da0*/  IMAD R3, R0, R5, RZ ;  /* 0x0000000500037224 */ /* 0x000fca00078e02ff */
[----:B------:R-:W-:-:S07]  /*9db0*/  VIMNMX R2, R2, R3, !PT ;  /* 0x0000000302027248 */ /* 0x000fce0007fe0100 */
.L_x_12631:
[----:B------:R-:W-:-:S04]  /*9dc0*/  VIADD R2, R2, 0x5f ;  /* 0x0000005f02027836 */ /* 0x000fc80000000000 */
[----:B------:R-:W-:-:S05]  /*9dd0*/  IMAD.HI R2, R2, 0x2aaaaaab, RZ ;  /* 0x2aaaaaab02027827 */ /* 0x000fca00078e02ff */
[----:B------:R-:W-:-:S04]  /*9de0*/  SHF.R.U32.HI R3, RZ, 0x1f, R2 ;  /* 0x0000001fff037819 */ /* 0x000fc80000011602 */
[----:B------:R-:W-:-:S04]  /*9df0*/  LEA.HI.SX32 R2, R2, R3, 0x1c ;  /* 0x0000000302027211 */ /* 0x000fc800078fe2ff */
[----:B------:R-:W-:-:S04]  /*9e00*/  VIMNMX R2, R2, UR40, !PT ;  /* 0x0000002802027c48 */ /* 0x000fc8000ffe0100 */
[----:B------:R-:W-:-:S13]  /*9e10*/  ISETP.GE.AND P0, PT, R10, R2, PT ;  /* 0x000000020a00720c */ /* 0x000fda0003f06270 */
[----:B------:R-:W-:Y:S05]  /*9e20*/  @!P0 BRA `(.L_x_12635) ;  /* 0x0000009c00788947 */ /* 0x000fea0003800000 */
.L_x_12654:
        /* <DEDUP_REMOVED lines=20> */
.L_x_12637:
[----:B------:R-:W-:Y:S05]  /*9f70*/  BSYNC B0 ;  /* 0x0000000000007941 */ /* 0x000fea0003800000 */
.L_x_12636:
        /* <DEDUP_REMOVED lines=9> */
.L_x_12639:
[----:B------:R-:W-:Y:S05]  /*a010*/  BSYNC B0 ;  /* 0x0000000000007941 */ /* 0x000fea0003800000 */
.L_x_12638:
[----:B------:R-:W-:Y:S04]  /*a020*/  BSSY B0, `(.L_x_12640) ;  /* 0x0000006000007945 */ /* 0x000fe80003800000 */
[----:B--2---:R-:W-:Y:S05]  /*a030*/  @P0 BRA `(.L_x_12641) ;  /* 0x0000000000100947 */ /* 0x004fea0003800000 */
[----:B-----5:R-:W-:Y:S01]  /*a040*/  IMAD R6, R6, 0x8, R3 ;  /* 0x0000000806067824 */ /* 0x020fe200078e0203 */
[----:B------:R-:W-:-:S04]  /*a050*/  SHF.L.U32 R7, R7, 0x1f, RZ ;  /* 0x0000001f07077819 */ /* 0x000fc800000006ff */
[----:B------:R-:W0:Y:S02]  /*a060*/  SYNCS.PHASECHK.TRANS64.TRYWAIT P0, [R6+URZ], R7 ;  /* 0x00000007060075a7 */ /* 0x000e24000800017f */
[----:B0-----:R-:W-:Y:S05]  /*a070*/  @!P0 BRA `(.L_x_12642) ;  /* 0x000001f400a48947 */ /* 0x001fea0003800000 */
.L_x_12641:
[----:B------:R-:W-:Y:S05]  /*a080*/  BSYNC B0 ;  /* 0x0000000000007941 */ /* 0x000fea0003800000 */
.L_x_12640:
        /* <DEDUP_REMOVED lines=57> */
.L_x_12644:
[----:B------:R-:W-:Y:S05]  /*a420*/  BSYNC B0 ;  /* 0x0000000000007941 */ /* 0x000fea0003800000 */
.L_x_12643:
        /* <DEDUP_REMOVED lines=11> */
.L_x_12646:
[----:B------:R-:W-:Y:S05]  /*a4e0*/  BSYNC B0 ;  /* 0x0000000000007941 */ /* 0x000fea0003800000 */
.L_x_12645:
[----:B------:R-:W-:Y:S04]  /*a4f0*/  BSSY B0, `(.L_x_12647) ;  /* 0x0000007000007945 */ /* 0x000fe80003800000 */
[----:B------:R-:W-:Y:S05]  /*a500*/  @P0 BRA `(.L_x_12648) ;  /* 0x0000000000140947 */ /* 0x000fea0003800000 */
[----:B------:R-:W2:Y:S02]  /*a510*/  LD.E.64 R4, desc[UR36][R16.64+0x40] ;  /* 0x0000402410047980 */ /* 0x000ea4000c101b00 */
[----:B--2---:R-:W-:-:S05]  /*a520*/  MOV R5, R4 ;  /* 0x0000000400057202 */ /* 0x004fca0000000f00 */
[----:B------:R-:W-:-:S04]  /*a530*/  IMAD R18, R18, 0x8, R5 ;  /* 0x0000000812127824 */ /* 0x000fc800078e0205 */
[----:B------:R-:W0:Y:S02]  /*a540*/  SYNCS.PHASECHK.TRANS64.TRYWAIT P0, [R18+URZ], R19 ;  /* 0x00000013120075a7 */ /* 0x000e24000800017f */
[----:B0-----:R-:W-:Y:S05]  /*a550*/  @!P0 BRA `(.L_x_12649) ;  /* 0x000001f000808947 */ /* 0x001fea0003800000 */
.L_x_12648:
[----:B------:R-:W-:Y:S05]  /*a560*/  BSYNC B0 ;  /* 0x0000000000007941 */ /* 0x000fea0003800000 */
.L_x_12647:
        /* <DEDUP_REMOVED lines=204> */
.L_x_12651:
[----:B------:R-:W-:Y:S05]  /*b230*/  BSYNC B0 ;  /* 0x0000000000007941 */ /* 0x000fea0003800000 */
.L_x_12650:
        /* <DEDUP_REMOVED lines=10> */
[-C--:B------:R-:W-:Y:S01]  /*b2e0*/  FMUL.FTZ R11, R28, R8.reuse ;  /* 0x000000081c0b7220 */ /* 0x080fe20000410000 */
        /* <DEDUP_REMOVED lines=17> */
[----:B------:R-:W2:Y:S02]  /*b400*/  LDL R24, [R1+0x440] ;  /* 0x0004400001187983 */ /* 0x000ea40000100800 */
[----:B------:R-:W1:Y:S01]  /*b410*/  MUFU.TANH R11, R11 ;  /* 0x0000000b000b7308 */ /* 0x000e620000002400 */
[----:B------:R-:W-:Y:S01]  /*b420*/  FMUL.FTZ R25, R30, R8 ;  /* 0x000000081e197220 */ /* 0x000fe20000410000 */
[----:B---3--:R-:W-:-:S06]  /*b430*/  FMNMX.FTZ R12, R3, R4, !PT ;  /* 0x00000004030c7209 */ /* 0x008fcc0007810000 */
[----:B------:R-:W3:Y:S01]  /*b440*/  MUFU.TANH R20, R20 ;  /* 0x0000001400147308 */ /* 0x000ee20000002400 */
[----:B------:R-:W-:Y:S01]  /*b450*/  FMUL.FTZ R30, R36, R8 ;  /* 0x00000008241e7220 */ /* 0x000fe20000410000 */
[----:B0-----:R-:W-:-:S06]  /*b460*/  FMNMX.FTZ R12, R7, R12, !PT ;  /* 0x0000000c070c7209 */ /* 0x001fcc0007810000 */
[----:B------:R-:W0:Y:S01]  /*b470*/  MUFU.TANH R26, R26 ;  /* 0x0000001a001a7308 */ /* 0x000e220000002400 */
[-C--:B------:R-:W-:Y:S01]  /*b480*/  FMUL.FTZ R32, R37, R8.reuse ;  /* 0x0000000825207220 */ /* 0x080fe20000410000 */
[----:B------:R-:W-:Y:S01]  /*b490*/  FMUL.FTZ R29, R34, R8 ;  /* 0x00000008221d7220 */ /* 0x000fe20000410000 */
[----:B-1----:R-:W-:-:S05]  /*b4a0*/  FMNMX.FTZ R15, R11, R12, !PT ;  /* 0x0000000c0b0f7209 */ /* 0x002fca0007810000 */
[----:B------:R-:W1:Y:S01]  /*b4b0*/  MUFU.TANH R28, R28 ;  /* 0x0000001c001c7308 */ /* 0x000e620000002400 */
[----:B------:R-:W-:Y:S01]  /*b4c0*/  FMUL.FTZ R34, R40, R8 ;  /* 0x0000000828227220 */ /* 0x000fe20000410000 */
[----:B---3--:R-:W-:-:S06]  /*b4d0*/  FMNMX.FTZ R15, R20, R15, !PT ;  /* 0x0000000f140f7209 */ /* 0x008fcc0007810000 */
[----:B------:R-:W3:Y:S01]  /*b4e0*/  MUFU.TANH R30, R30 ;  /* 0x0000001e001e7308 */ /* 0x000ee20000002400 */
[-C--:B------:R-:W-:Y:S01]  /*b4f0*/  FMUL.FTZ R36, R41, R8.reuse ;  /* 0x0000000829247220 */ /* 0x080fe20000410000 */
[----:B------:R-:W-:Y:S01]  /*b500*/  FMUL.FTZ R33, R38, R8 ;  /* 0x0000000826217220 */ /* 0x000fe20000410000 */
[----:B0-----:R-:W-:-:S05]  /*b510*/  FMNMX.FTZ R15, R26, R15, !PT ;  /* 0x0000000f1a0f7209 */ /* 0x001fca0007810000 */
[----:B------:R-:W0:Y:S01]  /*b520*/  MUFU.TANH R32, R32 ;  /* 0x0000002000207308 */ /* 0x000e220000002400 */
[----:B------:R-:W-:Y:S01]  /*b530*/  FMUL.FTZ R38, R44, R8 ;  /* 0x000000082c267220 */ /* 0x000fe20000410000 */
[----:B-1----:R-:W-:-:S06]  /*b540*/  FMNMX.FTZ R15, R28, R15, !PT ;  /* 0x0000000f1c0f7209 */ /* 0x002fcc0007810000 */
        /* <DEDUP_REMOVED lines=11> */
[----:B---3--:R-:W-:-:S07]  /*b600*/  FMNMX.FTZ R15, R36, R15, !PT ;  /* 0x0000000f240f7209 */ /* 0x008fce0007810000 */
[----:B------:R-:W3:Y:S01]  /*b610*/  MUFU.TANH R44, R44 ;  /* 0x0000002c002c7308 */ /* 0x000ee20000002400 */
[----:B0-----:R-:W-:-:S07]  /*b620*/  FMNMX.FTZ R15, R38, R15, !PT ;  /* 0x0000000f260f7209 */ /* 0x001fce0007810000 */
[----:B------:R-:W0:Y:S01]  /*b630*/  MUFU.TANH R42, R42 ;  /* 0x0000002a002a7308 */ /* 0x000e220000002400 */
[----:B------:R-:W-:Y:S01]  /*b640*/  FMUL.FTZ R41, R46, R8 ;  /* 0x000000082e297220 */ /* 0x000fe20000410000 */
[----:B-1----:R-:W-:-:S06]  /*b650*/  FMNMX.FTZ R15, R40, R15, !PT ;  /* 0x0000000f280f7209 */ /* 0x002fcc0007810000 */
[----:B------:R-:W1:Y:S01]  /*b660*/  MUFU.TANH R52, R52 ;  /* 0x0000003400347308 */ /* 0x000e620000002400 */
[----:B------:R-:W-:-:S07]  /*b670*/  FMUL.FTZ R27, R31, R8 ;  /* 0x000000081f1b7220 */ /* 0x000fce0000410000 */
[----:B------:R-:W4:Y:S01]  /*b680*/  MUFU.TANH R6, R6 ;  /* 0x0000000600067308 */ /* 0x000f220000002400 */
[----:B---3--:R-:W-:-:S07]  /*b690*/  FMNMX.FTZ R15, R44, R15, !PT ;  /* 0x0000000f2c0f7209 */ /* 0x008fce0007810000 */
[----:B------:R-:W3:Y:S08]  /*b6a0*/  MUFU.TANH R46, R9 ;  /* 0x00000009002e7308 */ /* 0x000ef00000002400 */
[----:B------:R-:W3:Y:S01]  /*b6b0*/  MUFU.TANH R13, R13 ;  /* 0x0000000d000d7308 */ /* 0x000ee20000002400 */
[----:B0-----:R-:W-:-:S07]  /*b6c0*/  FMNMX.FTZ R15, R42, R15, !PT ;  /* 0x0000000f2a0f7209 */ /* 0x001fce0007810000 */
[----:B------:R-:W0:Y:S01]  /*b6d0*/  MUFU.TANH R56, R56 ;  /* 0x0000003800387308 */ /* 0x000e220000002400 */
[----:B------:R-:W-:-:S07]  /*b6e0*/  FMUL.FTZ R31, R35, R8 ;  /* 0x00000008231f7220 */ /* 0x000fce0000410000 */
[----:B------:R-:W0:Y:S01]  /*b6f0*/  MUFU.TANH R25, R25 ;  /* 0x0000001900197308 */ /* 0x000e220000002400 */
[----:B-1----:R-:W-:Y:S01]  /*b700*/  FMNMX.FTZ R15, R52, R15, !PT ;  /* 0x0000000f340f7209 */ /* 0x002fe20007810000 */
[----:B------:R-:W-:-:S06]  /*b710*/  FMUL.FTZ R45, R47, R8 ;  /* 0x000000082f2d7220 */ /* 0x000fcc0000410000 */
[----:B------:R-:W1:Y:S01]  /*b720*/  MUFU.TANH R48, R57 ;  /* 0x0000003900307308 */ /* 0x000e620000002400 */
[----:B----4-:R-:W-:Y:S01]  /*b730*/  FMNMX.FTZ R12, R6, R5, !PT ;  /* 0x00000005060c7209 */ /* 0x010fe20007810000 */
[----:B------:R-:W-:-:S06]  /*b740*/  FMUL.FTZ R47, R50, R8 ;  /* 0x00000008322f7220 */ /* 0x000fcc0000410000 */
[----:B------:R-:W4:Y:S01]  /*b750*/  MUFU.TANH R27, R27 ;  /* 0x0000001b001b7308 */ /* 0x000f220000002400 */
[----:B---3--:R-:W-:-:S07]  /*b760*/  FMNMX.FTZ R15, R46, R15, !PT ;  /* 0x0000000f2e0f7209 */ /* 0x008fce0007810000 */
[----:B------:R-:W3:Y:S01]  /*b770*/  MUFU.TANH R60, R60 ;  /* 0x0000003c003c7308 */ /* 0x000ee20000002400 */
[----:B------:R-:W-:Y:S01]  /*b780*/  FMNMX.FTZ R12, R13, R12, !PT ;  /* 0x0000000c0d0c7209 */ /* 0x000fe20007810000 */
[----:B------:R-:W-:-:S06]  /*b790*/  FMUL.FTZ R35, R39, R8 ;  /* 0x0000000827237220 */ /* 0x000fcc0000410000 */
[----:B------:R-:W3:Y:S01]  /*b7a0*/  MUFU.TANH R29, R29 ;  /* 0x0000001d001d7308 */ /* 0x000ee20000002400 */
[----:B0-----:R-:W-:Y:S01]  /*b7b0*/  FMNMX.FTZ R15, R56, R15, !PT ;  /* 0x0000000f380f7209 */ /* 0x001fe20007810000 */
[----:B------:R-:W-:-:S06]  /*b7c0*/  FMUL.FTZ R49, R51, R8 ;  /* 0x0000000833317220 */ /* 0x000fcc0000410000 */
[----:B------:R-:W0:Y:S01]  /*b7d0*/  MUFU.TANH R50, R61 ;  /* 0x0000003d00327308 */ /* 0x000e220000002400 */
[----:B------:R-:W-:Y:S01]  /*b7e0*/  FMNMX.FTZ R12, R25, R12, !PT ;  /* 0x0000000c190c7209 */ /* 0x000fe20007810000 */
[----:B------:R-:W-:-:S06]  /*b7f0*/  FMUL.FTZ R51, R54, R8 ;  /* 0x0000000836337220 */ /* 0x000fcc0000410000 */
[----:B------:R-:W0:Y:S01]  /*b800*/  MUFU.TANH R31, R31 ;  /* 0x0000001f001f7308 */ /* 0x000e220000002400 */
[----:B-1----:R-:W-:-:S07]  /*b810*/  FMNMX.FTZ R15, R48, R15, !PT ;  /* 0x0000000f300f7209 */ /* 0x002fce0007810000 */
[----:B------:R-:W1:Y:S01]  /*b820*/  MUFU.TANH R64, R64 ;  /* 0x0000004000407308 */ /* 0x000e620000002400 */
[----:B----4-:R-:W-:Y:S01]  /*b830*/  FMNMX.FTZ R12, R27, R12, !PT ;  /* 0x0000000c1b0c7209 */ /* 0x010fe20007810000 */
[----:B------:R-:W-:-:S06]  /*b840*/  FMUL.FTZ R39, R43, R8 ;  /* 0x000000082b277220 */ /* 0x000fcc0000410000 */
[----:B------:R-:W4:Y:S01]  /*b850*/  MUFU.TANH R33, R33 ;  /* 0x0000002100217308 */ /* 0x000f220000002400 */
[----:B---3--:R-:W-:Y:S01]  /*b860*/  FMNMX.FTZ R15, R60, R15, !PT ;  /* 0x0000000f3c0f7209 */ /* 0x008fe20007810000 */
[----:B------:R-:W-:-:S06]  /*b870*/  FMUL.FTZ R53, R55, R8 ;  /* 0x0000000837357220 */ /* 0x000fcc0000410000 */
[----:B------:R-:W3:Y:S01]  /*b880*/  MUFU.TANH R54, R65 ;  /* 0x0000004100367308 */ /* 0x000ee20000002400 */
[----:B------:R-:W-:Y:S01]  /*b890*/  FMNMX.FTZ R12, R29, R12, !PT ;  /* 0x0000000c1d0c7209 */ /* 0x000fe20007810000 */
[----:B------:R-:W-:-:S06]  /*b8a0*/  FMUL.FTZ R55, R58, R8 ;  /* 0x000000083a377220 */ /* 0x000fcc0000410000 */
[----:B------:R-:W3:Y:S01]  /*b8b0*/  MUFU.TANH R35, R35 ;  /* 0x0000002300237308 */ /* 0x000ee20000002400 */
[----:B0-----:R-:W-:-:S07]  /*b8c0*/  FMNMX.FTZ R15, R50, R15, !PT ;  /* 0x0000000f320f7209 */ /* 0x001fce0007810000 */
[----:B------:R-:W0:Y:S01]  /*b8d0*/  MUFU.TANH R68, R68 ;  /* 0x0000004400447308 */ /* 0x000e220000002400 */
[----:B------:R-:W-:-:S07]  /*b8e0*/  FMNMX.FTZ R12, R31, R12, !PT ;  /* 0x0000000c1f0c7209 */ /* 0x000fce0007810000 */
[----:B------:R-:W0:Y:S01]  /*b8f0*/  MUFU.TANH R37, R37 ;  /* 0x0000002500257308 */ /* 0x000e220000002400 */
[----:B-1----:R-:W-:-:S07]  /*b900*/  FMNMX.FTZ R15, R64, R15, !PT ;  /* 0x0000000f400f7209 */ /* 0x002fce0007810000 */
[----:B------:R-:W1:Y:S01]  /*b910*/  MUFU.TANH R58, R69 ;  /* 0x00000045003a7308 */ /* 0x000e620000002400 */
[----:B----4-:R-:W-:-:S07]  /*b920*/  FMNMX.FTZ R12, R33, R12, !PT ;  /* 0x0000000c210c7209 */ /* 0x010fce0007810000 */
[----:B------:R-:W4:Y:S01]  /*b930*/  MUFU.TANH R39, R39 ;  /* 0x0000002700277308 */ /* 0x000f220000002400 */
[----:B---3--:R-:W-:Y:S02]  /*b940*/  FMNMX.FTZ R15, R54, R15, !PT ;  /* 0x0000000f360f7209 */ /* 0x008fe40007810000 */
[----:B------:R-:W-:-:S05]  /*b950*/  FMNMX.FTZ R12, R35, R12, !PT ;  /* 0x0000000c230c7209 */ /* 0x000fca0007810000 */
[----:B------:R-:W3:Y:S01]  /*b960*/  MUFU.TANH R41, R41 ;  /* 0x0000002900297308 */ /* 0x000ee20000002400 */
[----:B0-----:R-:W-:Y:S02]  /*b970*/  FMNMX.FTZ R15, R68, R15, !PT ;  /* 0x0000000f440f7209 */ /* 0x001fe40007810000 */
[----:B------:R-:W-:-:S05]  /*b980*/  FMNMX.FTZ R12, R37, R12, !PT ;  /* 0x0000000c250c7209 */ /* 0x000fca0007810000 */
[----:B------:R-:W0:Y:S01]  /*b990*/  MUFU.TANH R45, R45 ;  /* 0x0000002d002d7308 */ /* 0x000e220000002400 */
[----:B-1----:R-:W-:Y:S02]  /*b9a0*/  FMNMX.FTZ R14, R58, R15, !PT ;  /* 0x0000000f3a0e7209 */ /* 0x002fe40007810000 */
[----:B----4-:R-:W-:-:S05]  /*b9b0*/  FMNMX.FTZ R12, R39, R12, !PT ;  /* 0x0000000c270c7209 */ /* 0x010fca0007810000 */
[----:B------:R-:W1:Y:S01]  /*b9c0*/  MUFU.TANH R47, R47 ;  /* 0x0000002f002f7308 */ /* 0x000e620000002400 */
[----:B---3--:R-:W-:Y:S01]  /*b9d0*/  FMNMX.FTZ R12, R41, R12, !PT ;  /* 0x0000000c290c7209 */ /* 0x008fe20007810000 */
[----:B------:R-:W3:Y:S06]  /*b9e0*/  SHFL.BFLY PT, R9, R14, 0x2, 0x1f ;  /* 0x0c401f000e097f89 */ /* 0x000eec00000e0000 */
[----:B------:R-:W4:Y:S01]  /*b9f0*/  MUFU.TANH R49, R49 ;  /* 0x0000003100317308 */ /* 0x000f220000002400 */
[----:B0-----:R-:W-:Y:S01]  /*ba00*/  FMNMX.FTZ R12, R45, R12, !PT ;  /* 0x0000000c2d0c7209 */ /* 0x001fe20007810000 */
[----:B------:R-:W-:-:S06]  /*ba10*/  FMUL.FTZ R57, R59, R8 ;  /* 0x000000083b397220 */ /* 0x000fcc0000410000 */
[----:B------:R-:W0:Y:S01]  /*ba20*/  MUFU.TANH R51, R51 ;  /* 0x0000003300337308 */ /* 0x000e220000002400 */
[----:B-1----:R-:W-:Y:S01]  /*ba30*/  FMNMX.FTZ R12, R47, R12, !PT ;  /* 0x0000000c2f0c7209 */ /* 0x002fe20007810000 */
[----:B------:R-:W-:-:S06]  /*ba40*/  FMUL.FTZ R59, R62, R8 ;  /* 0x000000083e3b7220 */ /* 0x000fcc0000410000 */
[----:B------:R-:W1:Y:S01]  /*ba50*/  MUFU.TANH R53, R53 ;  /* 0x0000003500357308 */ /* 0x000e620000002400 */
[----:B----4-:R-:W-:Y:S01]  /*ba60*/  FMNMX.FTZ R12, R49, R12, !PT ;  /* 0x0000000c310c7209 */ /* 0x010fe20007810000 */
[----:B------:R-:W-:-:S06]  /*ba70*/  FMUL.FTZ R61, R63, R8 ;  /* 0x000000083f3d7220 */ /* 0x000fcc0000410000 */
        /* <DEDUP_REMOVED lines=8> */
[----:B------:R-:W-:Y:S01]  /*bb00*/  FMUL.FTZ R67, R70, R8 ;  /* 0x0000000846437220 */ /* 0x000fe20000410000 */
[----:B---3--:R-:W-:-:S05]  /*bb10*/  FMNMX.FTZ R9, R14, R9, !PT ;  /* 0x000000090e097209 */ /* 0x008fca0007810000 */
[----:B------:R-:W3:Y:S01]  /*bb20*/  MUFU.TANH R61, R61 ;  /* 0x0000003d003d7308 */ /* 0x000ee20000002400 */
[----:B0-----:R-:W-:Y:S01]  /*bb30*/  FMNMX.FTZ R12, R57, R12, !PT ;  /* 0x0000000c390c7209 */ /* 0x001fe20007810000 */
[----:B------:R-:W0:Y:S06]  /*bb40*/  SHFL.BFLY PT, R18, R9, 0x1, 0x1f ;  /* 0x0c201f0009127f89 */ /* 0x000e2c00000e0000 */
[----:B------:R-:W4:Y:S01]  /*bb50*/  MUFU.TANH R63, R63 ;  /* 0x0000003f003f7308 */ /* 0x000f220000002400 */
[----:B------:R-:W-:Y:S01]  /*bb60*/  FMUL.FTZ R69, R71, R8 ;  /* 0x0000000847457220 */ /* 0x000fe20000410000 */
[----:B-1----:R-:W-:-:S06]  /*bb70*/  FMNMX.FTZ R12, R59, R12, !PT ;  /* 0x0000000c3b0c7209 */ /* 0x002fcc0007810000 */
[----:B------:R-:W1:Y:S01]  /*bb80*/  MUFU.TANH R65, R65 ;  /* 0x0000004100417308 */ /* 0x000e620000002400 */
[----:B---3--:R-:W-:-:S07]  /*bb90*/  FMNMX.FTZ R12, R61, R12, !PT ;  /* 0x0000000c3d0c7209 */ /* 0x008fce0007810000 */
[----:B------:R-:W3:Y:S01]  /*bba0*/  MUFU.TANH R67, R67 ;  /* 0x0000004300437308 */ /* 0x000ee20000002400 */
[----:B----4-:R-:W-:-:S07]  /*bbb0*/  FMNMX.FTZ R12, R63, R12, !PT ;  /* 0x0000000c3f0c7209 */ /* 0x010fce0007810000 */
[----:B------:R-:W4:Y:S01]  /*bbc0*/  MUFU.TANH R69, R69 ;  /* 0x0000004500457308 */ /* 0x000f220000002400 */
[----:B-1----:R-:W-:-:S04]  /*bbd0*/  FMNMX.FTZ R12, R65, R12, !PT ;  /* 0x0000000c410c7209 */ /* 0x002fc80007810000 */
[----:B---3--:R-:W-:-:S04]  /*bbe0*/  FMNMX.FTZ R12, R67, R12, !PT ;  /* 0x0000000c430c7209 */ /* 0x008fc80007810000 */
[----:B----4-:R-:W-:Y:S02]  /*bbf0*/  FMNMX.FTZ R15, R69, R12, !PT ;  /* 0x0000000c450f7209 */ /* 0x010fe40007810000 */
[----:B0-----:R-:W-:Y:S02]  /*bc00*/  FMNMX.FTZ R12, R9, R18, !PT ;  /* 0x00000012090c7209 */ /* 0x001fe40007810000 */
[----:B------:R-:W3:Y:S04]  /*bc10*/  LDL.64 R8, [R1+0x430] ;  /* 0x0004300001087983 */ /* 0x000ee80000100a00 */
[----:B------:R-:W-:Y:S04]  /*bc20*/  STL.64 [R1+0x420], R14 ;  /* 0x0004200e01007387 */ /* 0x000fe80000100a00 */
[----:B------:R-:W-:Y:S04]  /*bc30*/  STL [R1+0x420], R12 ;  /* 0x0004200c01007387 */ /* 0x000fe80000100800 */
[----:B------:R-:W4:Y:S04]  /*bc40*/  LDL R21, [R1+0x420] ;  /* 0x0004200001157983 */ /* 0x000f280000100800 */
[----:B------:R-:W3:Y:S01]  /*bc50*/  LDL R18, [R1+0x424] ;  /* 0x0004240001127983 */ /* 0x000ee20000100800 */
[----:B----4-:R-:W-:-:S04]  /*bc60*/  FADD.FTZ R19, R4, -R21 ;  /* 0x8000001504137221 */ /* 0x010fc80000010000 */
[----:B--2---:R-:W-:Y:S01]  /*bc70*/  FMUL.FTZ R4, R19, R24 ;  /* 0x0000001813047220 */ /* 0x004fe20000410000 */
[----:B------:R-:W-:-:S04]  /*bc80*/  FMUL.FTZ R19, R24, R21 ;  /* 0x0000001518137220 */ /* 0x000fc80000410000 */
[-CC-:B------:R-:W-:Y:S02]  /*bc90*/  FFMA.FTZ R154, R11, R24.reuse, -R19.reuse ;  /* 0x000000180b9a7223 */ /* 0x180fe40000010813 */
[----:B---3--:R-:W0:Y:S01]  /*bca0*/  SHFL.BFLY PT, R11, R18, 0x2, 0x1f ;  /* 0x0c401f00120b7f89 */ /* 0x008e2200000e0000 */
[----:B------:R-:W-:Y:S01]  /*bcb0*/  FFMA.FTZ R186, R26, R24, -R19 ;  /* 0x000000181aba7223 */ /* 0x000fe20000010813 */
[----:B0-----:R-:W-:-:S05]  /*bcc0*/  FMNMX.FTZ R11, R11, R18, !PT ;  /* 0x000000120b0b7209 */ /* 0x001fca0007810000 */
[----:B------:R-:W0:Y:S01]  /*bcd0*/  SHFL.BFLY PT, R26, R11, 0x1, 0x1f ;  /* 0x0c201f000b1a7f89 */ /* 0x000e2200000e0000 */
[-CC-:B------:R-:W-:Y:S01]  /*bce0*/  FFMA.FTZ R183, R28, R24.reuse, -R19.reuse ;  /* 0x000000181cb77223 */ /* 0x180fe20000010813 */
[-CC-:B------:R-:W-:Y:S01]  /*bcf0*/  FFMA.FTZ R3, R3, R24.reuse, -R19.reuse ;  /* 0x0000001803037223 */ /* 0x180fe20000010813 */
[----:B------:R-:W-:Y:S01]  /*bd00*/  FFMA.FTZ R152, R7, R24, -R19 ;  /* 0x0000001807987223 */ /* 0x000fe20000010813 */
[----:B------:R-:W-:Y:S01]  /*bd10*/  MUFU.EX2 R4, R4 ;  /* 0x0000000400047308 */ /* 0x000fe20000000800 */
        /* <DEDUP_REMOVED lines=11> */
[----:B------:R-:W0:Y:S01]  /*bdd0*/  MUFU.EX2 R188, R188 ;  /* 0x000000bc00bc7308 */ /* 0x000e220000000800 */
[----:B------:R-:W-:-:S07]  /*bde0*/  FFMA.FTZ R181, R29, R24, -R28 ;  /* 0x000000181db57223 */ /* 0x000fce000001081c */
[----:B------:R-:W1:Y:S08]  /*bdf0*/  MUFU.EX2 R153, R153 ;  /* 0x0000009900997308 */ /* 0x000e700000000800 */
[----:B------:R-:W2:Y:S01]  /*be00*/  MUFU.EX2 R152, R152 ;  /* 0x0000009800987308 */ /* 0x000ea20000000800 */
[----:B------:R-:W-:-:S07]  /*be10*/  FFMA.FTZ R182, R31, R24, -R28 ;  /* 0x000000181fb67223 */ /* 0x000fce000001081c */
[----:B------:R-:W3:Y:S08]  /*be20*/  MUFU.EX2 R155, R155 ;  /* 0x0000009b009b7308 */ /* 0x000ef00000000800 */
[----:B------:R-:W4:Y:S01]  /*be30*/  MUFU.EX2 R154, R154 ;  /* 0x0000009a009a7308 */ /* 0x000f220000000800 */
[----:B0-----:R-:W-:Y:S01]  /*be40*/  FFMA.FTZ R14, R9, R43, R188 ;  /* 0x0000002b090e7223 */ /* 0x001fe200000100bc */
[----:B------:R-:W-:-:S06]  /*be50*/  FFMA.FTZ R177, R33, R24, -R28 ;  /* 0x0000001821b17223 */ /* 0x000fcc000001081c */
[----:B------:R-:W0:Y:S01]  /*be60*/  MUFU.EX2 R6, R6 ;  /* 0x0000000600067308 */ /* 0x000e220000000800 */
[----:B------:R-:W-:Y:S01]  /*be70*/  FFMA.FTZ R5, R4, R8, R3 ;  /* 0x0000000804057223 */ /* 0x000fe20000010003 */
        /* <DEDUP_REMOVED lines=17> */
[----:B------:R-:W-:Y:S01]  /*bf90*/  FADD.FTZ R5, R7, R8 ;  /* 0x0000000807057221 */ /* 0x000fe20000010000 */
        /* <DEDUP_REMOVED lines=9> */
[----:B----4-:R-:W-:-:S06]  /*c030*/  FADD.FTZ R8, R183, R8 ;  /* 0x00000008b7087221 */ /* 0x010fcc0000010000 */
[----:B------:R-:W3:Y:S01]  /*c040*/  MUFU.EX2 R173, R173 ;  /* 0x000000ad00ad7308 */ /* 0x000ee20000000800 */
[-C--:B------:R-:W-:Y:S01]  /*c050*/  FFMA.FTZ R171, R40, R24.reuse, -R19 ;  /* 0x0000001828ab7223 */ /* 0x080fe20000010813 */
[----:B------:R-:W-:-:S06]  /*c060*/  FFMA.FTZ R170, R45, R24, -R28 ;  /* 0x000000182daa7223 */ /* 0x000fcc000001081c */
[----:B------:R-:W4:Y:S01]  /*c070*/  MUFU.EX2 R175, R175 ;  /* 0x000000af00af7308 */ /* 0x000f220000000800 */
[----:B0-----:R-:W-:Y:S01]  /*c080*/  FADD.FTZ R9, R177, R14 ;  /* 0x0000000eb1097221 */ /* 0x001fe20000010000 */
[----:B------:R-:W-:-:S06]  /*c090*/  FADD.FTZ R5, R179, R8 ;  /* 0x00000008b3057221 */ /* 0x000fcc0000010000 */
[----:B------:R-:W0:Y:S01]  /*c0a0*/  MUFU.EX2 R174, R174 ;  /* 0x000000ae00ae7308 */ /* 0x000e220000000800 */
[-C--:B------:R-:W-:Y:S01]  /*c0b0*/  FFMA.FTZ R168, R44, R24.reuse, -R19 ;  /* 0x000000182ca87223 */ /* 0x080fe20000010813 */
[----:B------:R-:W-:-:S06]  /*c0c0*/  FFMA.FTZ R165, R47, R24, -R28 ;  /* 0x000000182fa57223 */ /* 0x000fcc000001081c */
[----:B------:R-:W0:Y:S01]  /*c0d0*/  MUFU.EX2 R176, R176 ;  /* 0x000000b000b07308 */ /* 0x000e220000000800 */
[----:B-1----:R-:W-:Y:S01]  /*c0e0*/  FADD.FTZ R14, R178, R9 ;  /* 0x00000009b20e7221 */ /* 0x002fe20000010000 */
[----:B--2---:R-:W-:-:S06]  /*c0f0*/  FADD.FTZ R8, R180, R5 ;  /* 0x00000005b4087221 */ /* 0x004fcc0000010000 */
[----:B------:R-:W1:Y:S01]  /*c100*/  MUFU.EX2 R169, R169 ;  /* 0x000000a900a97308 */ /* 0x000e620000000800 */
[-C--:B------:R-:W-:Y:S01]  /*c110*/  FFMA.FTZ R167, R42, R24.reuse, -R19 ;  /* 0x000000182aa77223 */ /* 0x080fe20000010813 */
[----:B------:R-:W-:-:S06]  /*c120*/  FFMA.FTZ R166, R49, R24, -R28 ;  /* 0x0000001831a67223 */ /* 0x000fcc000001081c */
[----:B------:R-:W2:Y:S01]  /*c130*/  MUFU.EX2 R172, R172 ;  /* 0x000000ac00ac7308 */ /* 0x000ea20000000800 */
[----:B---3--:R-:W-:Y:S01]  /*c140*/  FADD.FTZ R9, R173, R14 ;  /* 0x0000000ead097221 */ /* 0x008fe20000010000 */
[----:B----4-:R-:W-:-:S06]  /*c150*/  FADD.FTZ R5, R175, R8 ;  /* 0x00000008af057221 */ /* 0x010fcc0000010000 */
[----:B------:R-:W-:Y:S01]  /*c160*/  MUFU.EX2 R171, R171 ;  /* 0x000000ab00ab7308 */ /* 0x000fe20000000800 */
[-C--:B------:R-:W-:Y:S01]  /*c170*/  FFMA.FTZ R163, R52, R24.reuse, -R19 ;  /* 0x0000001834a37223 */ /* 0x080fe20000010813 */
[----:B------:R-:W-:-:S06]  /*c180*/  FFMA.FTZ R161, R51, R24, -R28 ;  /* 0x0000001833a17223 */ /* 0x000fcc000001081c */
[----:B------:R-:W3:Y:S01]  /*c190*/  MUFU.EX2 R170, R170 ;  /* 0x000000aa00aa7308 */ /* 0x000ee20000000800 */
[----:B0-----:R-:W-:Y:S01]  /*c1a0*/  FADD.FTZ R8, R174, R9 ;  /* 0x00000009ae087221 */ /* 0x001fe20000010000 */
[----:B------:R-:W-:-:S06]  /*c1b0*/  FADD.FTZ R5, R176, R5 ;  /* 0x00000005b0057221 */ /* 0x000fcc0000010000 */
[----:B------:R-:W-:Y:S01]  /*c1c0*/  MUFU.EX2 R168, R168 ;  /* 0x000000a800a87308 */ /* 0x000fe20000000800 */
[-C--:B------:R-:W-:Y:S01]  /*c1d0*/  FFMA.FTZ R164, R46, R24.reuse, -R19 ;  /* 0x000000182ea47223 */ /* 0x080fe20000010813 */
[----:B------:R-:W-:-:S06]  /*c1e0*/  FFMA.FTZ R162, R53, R24, -R28 ;  /* 0x0000001835a27223 */ /* 0x000fcc000001081c */
[----:B------:R-:W0:Y:S01]  /*c1f0*/  MUFU.EX2 R165, R165 ;  /* 0x000000a500a57308 */ /* 0x000e220000000800 */
[----:B-1----:R-:W-:Y:S01]  /*c200*/  FADD.FTZ R9, R169, R8 ;  /* 0x00000008a9097221 */ /* 0x002fe20000010000 */
[----:B--2---:R-:W-:-:S06]  /*c210*/  FADD.FTZ R8, R172, R5 ;  /* 0x00000005ac087221 */ /* 0x004fcc0000010000 */
[----:B------:R-:W-:Y:S01]  /*c220*/  MUFU.EX2 R167, R167 ;  /* 0x000000a700a77308 */ /* 0x000fe20000000800 */
[-C--:B------:R-:W-:Y:S01]  /*c230*/  FFMA.FTZ R159, R56, R24.reuse, -R19 ;  /* 0x00000018389f7223 */ /* 0x080fe20000010813 */
[----:B------:R-:W-:-:S06]  /*c240*/  FFMA.FTZ R157, R55, R24, -R28 ;  /* 0x00000018379d7223 */ /* 0x000fcc000001081c */
[----:B------:R-:W1:Y:S01]  /*c250*/  MUFU.EX2 R166, R166 ;  /* 0x000000a600a67308 */ /* 0x000e620000000800 */
[----:B---3--:R-:W-:Y:S01]  /*c260*/  FADD.FTZ R14, R170, R9 ;  /* 0x00000009aa0e7221 */ /* 0x008fe20000010000 */
[----:B------:R-:W-:-:S06]  /*c270*/  FADD.FTZ R5, R171, R8 ;  /* 0x00000008ab057221 */ /* 0x000fcc0000010000 */
[----:B------:R-:W-:Y:S01]  /*c280*/  MUFU.EX2 R163, R163 ;  /* 0x000000a300a37308 */ /* 0x000fe20000000800 */
[-C--:B------:R-:W-:Y:S01]  /*c290*/  FFMA.FTZ R160, R48, R24.reuse, -R19 ;  /* 0x0000001830a07223 */ /* 0x080fe20000010813 */
[----:B------:R-:W-:-:S06]  /*c2a0*/  FFMA.FTZ R158, R57, R24, -R28 ;  /* 0x00000018399e7223 */ /* 0x000fcc000001081c */
[----:B------:R-:W2:Y:S01]  /*c2b0*/  MUFU.EX2 R161, R161 ;  /* 0x000000a100a17308 */ /* 0x000ea20000000800 */
[-CC-:B------:R-:W-:Y:S01]  /*c2c0*/  FFMA.FTZ R156, R60, R24.reuse, -R19.reuse ;  /* 0x000000183c9c7223 */ /* 0x180fe20000010813 */
[-CC-:B------:R-:W-:Y:S01]  /*c2d0*/  FFMA.FTZ R21, R50, R24.reuse, -R19.reuse ;  /* 0x0000001832157223 */ /* 0x180fe20000010813 */
[----:B------:R-:W-:-:S05]  /*c2e0*/  FFMA.FTZ R15, R64, R24, -R19 ;  /* 0x00000018400f7223 */ /* 0x000fca0000010813 */
[----:B------:R-:W-:Y:S01]  /*c2f0*/  MUFU.EX2 R164, R164 ;  /* 0x000000a400a47308 */ /* 0x000fe20000000800 */
[-CC-:B------:R-:W-:Y:S01]  /*c300*/  FFMA.FTZ R18, R54, R24.reuse, -R19.reuse ;  /* 0x0000001836127223 */ /* 0x180fe20000010813 */
[-CC-:B------:R-:W-:Y:S01]  /*c310*/  FFMA.FTZ R68, R68, R24.reuse, -R19.reuse ;  /* 0x0000001844447223 */ /* 0x180fe20000010813 */
[----:B------:R-:W-:-:S05]  /*c320*/  FFMA.FTZ R12, R58, R24, -R19 ;  /* 0x000000183a0c7223 */ /* 0x000fca0000010813 */
[----:B------:R-:W3:Y:S01]  /*c330*/  MUFU.EX2 R162, R162 ;  /* 0x000000a200a27308 */ /* 0x000ee20000000800 */
[----:B0-----:R-:W-:Y:S01]  /*c340*/  FADD.FTZ R9, R165, R14 ;  /* 0x0000000ea5097221 */ /* 0x001fe20000010000 */
[----:B------:R-:W-:Y:S01]  /*c350*/  FADD.FTZ R8, R168, R5 ;  /* 0x00000005a8087221 */ /* 0x000fe20000010000 */
[----:B------:R-:W-:-:S05]  /*c360*/  FFMA.FTZ R19, R59, R24, -R28 ;  /* 0x000000183b137223 */ /* 0x000fca000001081c */
[----:B------:R-:W-:Y:S01]  /*c370*/  MUFU.EX2 R159, R159 ;  /* 0x0000009f009f7308 */ /* 0x000fe20000000800 */
[----:B-1----:R-:W-:Y:S01]  /*c380*/  FADD.FTZ R30, R166, R9 ;  /* 0x00000009a61e7221 */ /* 0x002fe20000010000 */
[----:B------:R-:W-:-:S06]  /*c390*/  FADD.FTZ R8, R167, R8 ;  /* 0x00000008a7087221 */ /* 0x000fcc0000010000 */
[----:B------:R-:W0:Y:S01]  /*c3a0*/  MUFU.EX2 R157, R157 ;  /* 0x0000009d009d7308 */ /* 0x000e220000000800 */
[----:B------:R-:W-:Y:S01]  /*c3b0*/  FFMA.FTZ R20, R61, R24, -R28 ;  /* 0x000000183d147223 */ /* 0x000fe2000001081c */
[----:B--2---:R-:W-:Y:S01]  /*c3c0*/  FADD.FTZ R9, R161, R30 ;  /* 0x0000001ea1097221 */ /* 0x004fe20000010000 */
[----:B------:R-:W-:-:S05]  /*c3d0*/  FADD.FTZ R5, R163, R8 ;  /* 0x00000008a3057221 */ /* 0x000fca0000010000 */
[----:B------:R-:W-:Y:S01]  /*c3e0*/  MUFU.EX2 R160, R160 ;  /* 0x000000a000a07308 */ /* 0x000fe20000000800 */
[----:B------:R-:W-:-:S07]  /*c3f0*/  FFMA.FTZ R13, R63, R24, -R28 ;  /* 0x000000183f0d7223 */ /* 0x000fce000001081c */
[----:B------:R-:W1:Y:S01]  /*c400*/  MUFU.EX2 R158, R158 ;  /* 0x0000009e009e7308 */ /* 0x000e620000000800 */
[----:B---3--:R-:W-:Y:S01]  /*c410*/  FADD.FTZ R32, R162, R9 ;  /* 0x00000009a2207221 */ /* 0x008fe20000010000 */
        /* <DEDUP_REMOVED lines=16> */
[----:B------:R-:W-:Y:S08]  /*c520*/  MUFU.EX2 R18, R18 ;  /* 0x0000001200127308 */ /* 0x000ff00000000800 */
[----:B------:R-:W2:Y:S01]  /*c530*/  MUFU.EX2 R14, R14 ;  /* 0x0000000e000e7308 */ /* 0x000ea20000000800 */
[----:B0-----:R-:W-:Y:S01]  /*c540*/  FADD.FTZ R28, R20, R25 ;  /* 0x00000019141c7221 */ /* 0x001fe20000010000 */
[----:B------:R-:W-:-:S06]  /*c550*/  FADD.FTZ R24, R21, R24 ;  /* 0x0000001815187221 */ /* 0x000fcc0000010000 */
[----:B------:R-:W-:Y:S08]  /*c560*/  MUFU.EX2 R11, R68 ;  /* 0x00000044000b7308 */ /* 0x000ff00000000800 */
[----:B------:R-:W0:Y:S01]  /*c570*/  MUFU.EX2 R8, R8 ;  /* 0x0000000800087308 */ /* 0x000e220000000800 */
[----:B-1----:R-:W-:Y:S01]  /*c580*/  FADD.FTZ R25, R13, R28 ;  /* 0x0000001c0d197221 */ /* 0x002fe20000010000 */
[----:B------:R-:W-:-:S06]  /*c590*/  FADD.FTZ R5, R15, R24 ;  /* 0x000000180f057221 */ /* 0x000fcc0000010000 */
[----:B------:R-:W1:Y:S08]  /*c5a0*/  MUFU.EX2 R12, R12 ;  /* 0x0000000c000c7308 */ /* 0x000e700000000800 */
[----:B------:R-:W3:Y:S01]  /*c5b0*/  MUFU.EX2 R9, R9 ;  /* 0x0000000900097308 */ /* 0x000ee20000000800 */
[----:B--2---:R-:W-:Y:S01]  /*c5c0*/  FADD.FTZ R25, R14, R25 ;  /* 0x000000190e197221 */ /* 0x004fe20000010000 */
[----:B------:R-:W-:-:S03]  /*c5d0*/  FADD.FTZ R24, R18, R5 ;  /* 0x0000000512187221 */ /* 0x000fc60000010000 */
[----:B0-----:R-:W-:Y:S01]  /*c5e0*/  FADD.FTZ R28, R8, R25 ;  /* 0x00000019081c7221 */ /* 0x001fe20000010000 */
[----:B------:R-:W-:-:S04]  /*c5f0*/  FADD.FTZ R5, R11, R24 ;  /* 0x000000180b057221 */ /* 0x000fc80000010000 */
[----:B-1----:R-:W-:Y:S01]  /*c600*/  FADD.FTZ R36, R12, R5 ;  /* 0x000000050c247221 */ /* 0x002fe20000010000 */
        /* <DEDUP_REMOVED lines=160> */
[----:B-1----:R-:W-:-:S04]  /*d010*/  FMUL.FTZ R37, R43, R130 ;  /* 0x000000822b257220 */ /* 0x002fc80000410000 */
        /* <DEDUP_REMOVED lines=61> */
[C---:B------:R-:W-:Y:S01]  /*d3f0*/  FMUL.FTZ R47, R4.reuse, R47 ;  /* 0x0000002f042f7220 */ /* 0x040fe20000410000 */
[----:B------:R-:W-:Y:S02]  /*d400*/  FMUL.FTZ R45, R4, R45 ;  /* 0x0000002d042d7220 */ /* 0x000fe40000410000 */
        /* <DEDUP_REMOVED lines=48> */
[C---:B------:R-:W-:Y:S02]  /*d710*/  FMUL.FTZ R131, R4.reuse, R131 ;  /* 0x0000008304837220 */ /* 0x040fe40000410000 */
[----:B------:R2:W-:Y:S01]  /*d720*/  ST.E desc[UR36][R16.64+0x3ac], R37 ;  /* 0x0003ac2510007985 */ /* 0x0005e2000c101924 */
[----:B---3--:R-:W-:Y:S01]  /*d730*/  FMUL.FTZ R33, R43, R42 ;  /* 0x0000002a2b217220 */ /* 0x008fe20000410000 */
[----:B------:R-:W-:-:S02]  /*d740*/  FMUL.FTZ R129, R4, R129 ;  /* 0x0000008104817220 */ /* 0x000fc40000410000 */
[----:B------:R3:W-:Y:S01]  /*d750*/  ST.E desc[UR36][R16.64+0x3b8], R41 ;  /* 0x0003b82910007985 */ /* 0x0007e2000c101924 */
[C---:B0-----:R-:W-:Y:S01]  /*d760*/  FMUL.FTZ R35, R43.reuse, R40 ;  /* 0x000000282b237220 */ /* 0x041fe20000410000 */
        /* <DEDUP_REMOVED lines=103> */
[----:B------:R-:W-:Y:S04]  /*dde0*/  ST.E desc[UR36][R16.64+0x3dc], R39 ;  /* 0x0003dc2710007985 */ /* 0x000fe8000c101924 */
[----:B------:R4:W-:Y:S04]  /*ddf0*/  ST.E desc[UR36][R16.64+0x3e8], R37 ;  /* 0x0003e82510007985 */ /* 0x0009e8000c101924 */
[----:B------:R4:W-:Y:S04]  /*de00*/  ST.E desc[UR36][R16.64+0x3ec], R41 ;  /* 0x0003ec2910007985 */ /* 0x0009e8000c101924 */
[----:B------:R-:W-:Y:S04]  /*de10*/  ST.E desc[UR36][R16.64+0x3f8], R45 ;  /* 0x0003f82d10007985 */ /* 0x000fe8000c101924 */
[----:B------:R-:W-:Y:S04]  /*de20*/  ST.E desc[UR36][R16.64+0x3fc], R47 ;  /* 0x0003fc2f10007985 */ /* 0x000fe8000c101924 */
[----:B------:R4:W-:Y:S01]  /*de30*/  ST.E desc[UR36][R16.64+0x408], R43 ;  /* 0x0004082b10007985 */ /* 0x0009e2000c101924 */
[----:B------:R1:W-:Y:S06]  /*de40*/  BAR.SYNC.DEFER_BLOCKING R209, 0x100 ;  /* 0x000400d10000751d */ /* 0x0003ec0000010000 */
[----:B------:R-:W4:Y:S04]  /*de50*/  LDL R144, [R1+0x1f8] ;  /* 0x0001f80001907983 */ /* 0x000f280000100800 */
        /* <DEDUP_REMOVED lines=128> */
[----:B------:R-:W4:Y:S04]  /*e660*/  LD.E.64 R4, desc[UR36][R16.64+0x88] ;  /* 0x0000882410047980 */ /* 0x000f28000c101b00 */
        /* <DEDUP_REMOVED lines=128> */
[----:B0-----:R-:W4:Y:S01]  /*ee70*/  LDL R187, [R1+0x68] ;  /* 0x0000680001bb7983 */ /* 0x001f220000100800 */
[----:B------:R-:W-:-:S03]  /*ee80*/  IMAD R4, R144, 0xc00, R4 ;  /* 0x00000c0090047824 */ /* 0x000fc600078e0204 */
        /* <DEDUP_REMOVED lines=1230> */
.L_x_12653:
[----:B------:R-:W-:Y:S05]  /*13b70*/  BSYNC B0 ;  /* 0x0000000000007941 */ /* 0x000fea0003800000 */
.L_x_12652:
        /* <DEDUP_REMOVED lines=9> */
.L_x_12635:
[----:B------:R-:W-:-:S13]  /*13c10*/  ISETP.GE.AND P0, PT, R10, UR40, PT ;  /* 0x000000280a007c0c */ /* 0x000fda000bf06270 */
[----:B------:R-:W-:Y:S05]  /*13c20*/  @!P0 BRA `(.L_x_12655) ;  /* 0x000000b000b88947 */ /* 0x000fea0003800000 */
[----:B------:R1:W5:Y:S01]  /*13c30*/  LDL.64 R2, [R1+0x158] ;  /* 0x0001580001027983 */ /* 0x0003620000100a00 */
[----:B------:R-:W-:-:S05]  /*13c40*/  IADD3 R4, P0, R16, 0x28, RZ ;  /* 0x0000002810047810 */ /* 0x000fca0007f1e0ff */
[----:B------:R-:W-:-:S08]  /*13c50*/  IMAD.X R5, RZ, RZ, R17, P0 ;  /* 0x000000ffff057224 */ /* 0x000fd000000e0611 */
.L_x_12688:
        /* <DEDUP_REMOVED lines=20> */
.L_x_12657:
[----:B------:R-:W-:Y:S05]  /*13da0*/  BSYNC B0 ;  /* 0x0000000000007941 */ /* 0x000fea0003800000 */
.L_x_12656:
        /* <DEDUP_REMOVED lines=10> */
.L_x_12659:
[----:B------:R-:W-:Y:S05]  /*13e50*/  BSYNC B0 ;  /* 0x0000000000007941 */ /* 0x000fea0003800000 */
.L_x_12658:
[----:B------:R-:W-:Y:S04]  /*13e60*/  BSSY B0, `(.L_x_12660) ;  /* 0x0000006000007945 */ /* 0x000fe80003800000 */
[----:B--2---:R-:W-:Y:S05]  /*13e70*/  @P0 BRA `(.L_x_12661) ;  /* 0x0000000000100947 */ /* 0x004fea0003800000 */
[----:B-----5:R-:W-:Y:S01]  /*13e80*/  IMAD R0, R0, 0x8, R8 ;  /* 0x0000000800007824 */ /* 0x020fe200078e0208 */
[----:B0-----:R-:W-:-:S04]  /*13e90*/  SHF.L.U32 R7, R6, 0x1f, RZ ;  /* 0x0000001f06077819 */ /* 0x001fc800000006ff */
[----:B------:R-:W0:Y:S02]  /*13ea0*/  SYNCS.PHASECHK.TRANS64.TRYWAIT P0, [R0+URZ], R7 ;  /* 0x00000007000075a7 */ /* 0x000e24000800017f */
[----:B0-----:R-:W-:Y:S05]  /*13eb0*/  @!P0 BRA `(.L_x_12662) ;  /* 0x00000158003c8947 */ /* 0x001fea0003800000 */
.L_x_12661:
[----:B------:R-:W-:Y:S05]  /*13ec0*/  BSYNC B0 ;  /* 0x0000000000007941 */ /* 0x000fea0003800000 */
.L_x_12660:
        /* <DEDUP_REMOVED lines=59> */
.L_x_12664:
[----:B------:R-:W-:Y:S05]  /*14280*/  BSYNC B0 ;  /* 0x0000000000007941 */ /* 0x000fea0003800000 */
.L_x_12663:
        /* <DEDUP_REMOVED lines=13> */
.L_x_12666:
[----:B------:R-:W-:Y:S05]  /*14360*/  BSYNC B0 ;  /* 0x0000000000007941 */ /* 0x000fea0003800000 */
.L_x_12665:
        /* <DEDUP_REMOVED lines=8> */
.L_x_12668:
[----:B------:R-:W-:Y:S05]  /*143f0*/  BSYNC B0 ;  /* 0x0000000000007941 */ /* 0x000fea0003800000 */
.L_x_12667:
[----:B------:R-:W2:Y:S04]  /*14400*/  LDL R5, [R1+0x70] ;  /* 0x0000700001057983 */ /* 0x000ea80000100800 */
[----:B------:R-:W3:Y:S04]  /*14410*/  LD.E R11, desc[UR36][R2.64] ;  /* 0x00000024020b7980 */ /* 0x000ee8000c101900 */
[----:B------:R-:W3:Y:S04]  /*14420*/  LDL.64 R20, [R1+0xf8] ;  /* 0x0000f80001147983 */ /* 0x000ee80000100a00 */
[----:B0----5:R-:W4:Y:S04]  /*14430*/  LDL.64 R6, [R1+0xf0] ;  /* 0x0000f00001067983 */ /* 0x021f280000100a00 */
[----:B------:R-:W4:Y:S04]  /*14440*/  LDL.64 R8, [R1+0xf0] ;  /* 0x0000f00001087983 */ /* 0x000f280000100a00 */
        /* <DEDUP_REMOVED lines=14> */
[----:B------:R-:W2:Y:S08]  /*14530*/  LDL R5, [R1] ;  /* 0x0000000001057983 */ /* 0x000eb00000100800 */
[----:B------:R-:W-:Y:S01]  /*14540*/  HGMMA.64x96x16.F32.BF16 R24, gdesc[UR4], R24, UP0, gsb0 ;  /* 0x01600000041879f0 */ /* 0x000fe2000b801818 */
[----:B------:R-:W-:-:S02]  /*14550*/  VIADD R6, R4, 0x2 ;  /* 0x0000000204067836 */ /* 0x000fc40000000000 */
[----:B------:R-:W-:Y:S01]  /*14560*/  IMAD.MOV.U32 R7, RZ, RZ, R21 ;  /* 0x000000ffff077224 */ /* 0x000fe200078e0015 */
[----:B------:R-:W-:Y:S02]  /*14570*/  R2UR UR4, R8 ;  /* 0x00000000080472ca */ /* 0x000fe400000e0000 */
[----:B------:R-:W-:Y:S02]  /*14580*/  R2UR UR6, R6 ;  /* 0x00000000060672ca */ /* 0x000fe400000e0000 */
[----:B------:R-:W-:Y:S02]  /*14590*/  R2UR UR7, R7 ;  /* 0x00000000070772ca */ /* 0x000fe400000e0000 */
[----:B------:R-:W-:Y:S02]  /*145a0*/  R2UR UR5, R9 ;  /* 0x00000000090572ca */ /* 0x000fe400000e0000 */
[----:B------:R-:W3:Y:S01]  /*145b0*/  LDL.64 R8, [R1+0xf0] ;  /* 0x0000f00001087983 */ /* 0x000ee20000100a00 */
[----:B------:R-:W-:Y:S01]  /*145c0*/  VIADD R12, R12, 0x4 ;  /* 0x000000040c0c7836 */ /* 0x000fe20000000000 */
[----:B------:R-:W-:-:S02]  /*145d0*/  WARPGROUP.DEPBAR.LE gsb0, 0x0 ;  /* 0x00008000000079c5 */ /* 0x000fc40000010000 */
[----:B------:R-:W-:-:S07]  /*145e0*/  WARPGROUP.ARRIVE ;  /* 0x00000000000079c5 */ /* 0x000fce0000000000 */
[----:B------:R-:W-:Y:S01]  /*145f0*/  HGMMA.64x96x16.F32.BF16 R24, gdesc[UR4], R24, gsb0 ;  /* 0x01600000041879f0 */ /* 0x000fe20008001818 */
[----:B------:R-:W-:Y:S02]  /*14600*/  VIADD R6, R4, 0x4 ;  /* 0x0000000404067836 */ /* 0x000fe40000000000 */
[----:B------:R-:W-:Y:S01]  /*14610*/  IMAD.MOV.U32 R7, RZ, RZ, R21 ;  /* 0x000000ffff077224 */ /* 0x000fe200078e0015 */
[----:B------:R-:W-:Y:S02]  /*14620*/  R2UR UR4, R12 ;  /* 0x000000000c0472ca */ /* 0x000fe400000e0000 */
[----:B------:R-:W-:Y:S02]  /*14630*/  R2UR UR6, R6 ;  /* 0x00000000060672ca */ /* 0x000fe400000e0000 */
[----:B------:R-:W-:Y:S02]  /*14640*/  R2UR UR7, R7 ;  /* 0x00000000070772ca */ /* 0x000fe400000e0000 */
[----:B------:R-:W-:-:S02]  /*14650*/  R2UR UR5, R13 ;  /* 0x000000000d0572ca */ /* 0x000fc400000e0000 */
[----:B------:R-:W4:Y:S01]  /*14660*/  LDL.64 R12, [R1+0xf0] ;  /* 0x0000f000010c7983 */ /* 0x000f220000100a00 */
[----:B------:R-:W-:Y:S01]  /*14670*/  VIADD R14, R14, 0x6 ;  /* 0x000000060e0e7836 */ /* 0x000fe20000000000 */
[----:B------:R-:W-:Y:S02]  /*14680*/  WARPGROUP.DEPBAR.LE gsb0, 0x0 ;  /* 0x00008000000079c5 */ /* 0x000fe40000010000 */
        /* <DEDUP_REMOVED lines=8> */
[----:B------:R-:W2:Y:S01]  /*14710*/  LDL.64 R14, [R1+0xf0] ;  /* 0x0000f000010e7983 */ /* 0x000ea20000100a00 */
        /* <DEDUP_REMOVED lines=11> */
[----:B---3--:R-:W-:Y:S01]  /*147d0*/  VIADD R8, R8, 0x402 ;  /* 0x0000040208087836 */ /* 0x008fe20000000000 */
        /* <DEDUP_REMOVED lines=9> */
[----:B------:R-:W3:Y:S01]  /*14870*/  LDL.64 R8, [R1+0xf0] ;  /* 0x0000f00001087983 */ /* 0x000ee20000100a00 */
[----:B----4-:R-:W-:Y:S01]  /*14880*/  VIADD R12, R12, 0x404 ;  /* 0x000004040c0c7836 */ /* 0x010fe20000000000 */
        /* <DEDUP_REMOVED lines=10> */
[----:B--2---:R-:W-:Y:S01]  /*14930*/  VIADD R14, R14, 0x406 ;  /* 0x000004060e0e7836 */ /* 0x004fe20000000000 */
        /* <DEDUP_REMOVED lines=63> */
[----:B------:R-:W-:Y:S01]  /*14d30*/  R2UR UR5, R19 ;  /* 0x00000000130572ca */ /* 0x000fe200000e0000 */
[----:B---3--:R-:W-:-:S02]  /*14d40*/  VIADD R8, R8, 0xc02 ;  /* 0x00000c0208087836 */ /* 0x008fc40000000000 */
        /* <DEDUP_REMOVED lines=9> */
[----:B----4-:R-:W-:Y:S01]  /*14de0*/  VIADD R12, R12, 0xc04 ;  /* 0x00000c040c0c7836 */ /* 0x010fe20000000000 */
[----:B------:R0:W-:Y:S01]  /*14df0*/  STL [R1+0x70], R0 ;  /* 0x0000700001007387 */ /* 0x0001e20000100800 */
[----:B------:R-:W-:Y:S01]  /*14e00*/  VIADD R20, R4, 0x904 ;  /* 0x0000090404147836 */ /* 0x000fe20000000000 */
[----:B------:R-:W-:-:S02]  /*14e10*/  WARPGROUP.DEPBAR.LE gsb0, 0x0 ;  /* 0x00008000000079c5 */ /* 0x000fc40000010000 */
[----:B------:R-:W-:Y:S01]  /*14e20*/  WARPGROUP.ARRIVE ;  /* 0x00000000000079c5 */ /* 0x000fe20000000000 */
[----:B--2---:R-:W-:Y:S01]  /*14e30*/  VIADD R14, R14, 0xc06 ;  /* 0x00000c060e0e7836 */ /* 0x004fe20000000000 */
[----:B------:R0:W5:Y:S05]  /*14e40*/  LDL R7, [R1+0xc] ;  /* 0x00000c0001077983 */ /* 0x00016a0000100800 */
[----:B------:R-:W-:Y:S01]  /*14e50*/  HGMMA.64x96x16.F32.BF16 R24, gdesc[UR4], R24, gsb0 ;  /* 0x01600000041879f0 */ /* 0x000fe20008001818 */
[----:B------:R-:W-:Y:S02]  /*14e60*/  R2UR UR6, R20 ;  /* 0x00000000140672ca */ /* 0x000fe400000e0000 */
[----:B------:R-:W-:-:S02]  /*14e70*/  R2UR UR7, R21 ;  /* 0x00000000150772ca */ /* 0x000fc400000e0000 */
[----:B------:R-:W-:Y:S02]  /*14e80*/  R2UR UR4, R12 ;  /* 0x000000000c0472ca */ /* 0x000fe400000e0000 */
[----:B------:R-:W-:Y:S01]  /*14e90*/  R2UR UR5, R13 ;  /* 0x000000000d0572ca */ /* 0x000fe200000e0000 */
[----:B------:R-:W-:Y:S01]  /*14ea0*/  VIADD R20, R4, 0x906 ;  /* 0x0000090604147836 */ /* 0x000fe20000000000 */
[----:B------:R-:W-:Y:S02]  /*14eb0*/  WARPGROUP.DEPBAR.LE gsb0, 0x0 ;  /* 0x00008000000079c5 */ /* 0x000fe40000010000 */
[----:B------:R-:W-:-:S09]  /*14ec0*/  WARPGROUP.ARRIVE ;  /* 0x00000000000079c5 */ /* 0x000fd20000000000 */
        /* <DEDUP_REMOVED lines=26> */
[----:B------:R-:W-:-:S04]  /*15070*/  LOP3.LUT R5, R5, 0x1, RZ, 0xfc, !PT ;  /* 0x0000000105057812 */ /* 0x000fc800078efcff */
[----:B------:R-:W-:Y:S01]  /*15080*/  ISETP.NE.AND P0, PT, R5, 0x3, PT ;  /* 0x000000030500780c */ /* 0x000fe20003f05270 */
[----:B------:R-:W-:-:S12]  /*15090*/  BSSY B0, `(.L_x_12670) ;  /* 0x0000003000007945 */ /* 0x000fd80003800000 */
[----:B0-----:R-:W-:Y:S05]  /*150a0*/  @!P0 BRA `(.L_x_12671) ;  /* 0x0000000000048947 */ /* 0x001fea0003800000 */
[----:B------:R-:W-:Y:S01]  /*150b0*/  BPT.TRAP 0x1 ;  /* 0x000000040000795c */ /* 0x000fe20000300000 */
.L_x_12671:
[----:B------:R-:W-:Y:S05]  /*150c0*/  BSYNC B0 ;  /* 0x0000000000007941 */ /* 0x000fea0003800000 */
.L_x_12670:
        /* <DEDUP_REMOVED lines=23> */
[----:B------:R-:W-:-:S03]  /*15240*/  FMUL.FTZ R74, R29, R11 ;  /* 0x0000000b1d4a7220 */ /* 0x000fc60000410000 */
[----:B------:R0:W2:Y:S01]  /*15250*/  MUFU.TANH R83, R33 ;  /* 0x0000002100537308 */ /* 0x0000a20000002400 */
[-C--:B------:R-:W-:Y:S01]  /*15260*/  FMUL.FTZ R29, R42, R11.reuse ;  /* 0x0000000b2a1d7220 */ /* 0x080fe20000410000 */
[-C--:B------:R-:W-:Y:S01]  /*15270*/  FMUL.FTZ R20, R30, R11.reuse ;  /* 0x0000000b1e147220 */ /* 0x080fe20000410000 */
[----:B0-----:R-:W-:Y:S01]  /*15280*/  SHF.R.S32.HI R33, RZ, 0x1f, R14 ;  /* 0x0000001fff217819 */ /* 0x001fe2000001140e */
[----:B------:R-:W-:-:S03]  /*15290*/  FMUL.FTZ R30, R43, R11 ;  /* 0x0000000b2b1e7220 */ /* 0x000fc60000410000 */
[----:B------:R-:W-:-:S04]  /*152a0*/  LEA.HI R42, R33, R14, RZ, 0x7 ;  /* 0x0000000e212a7211 */ /* 0x000fc800078f38ff */
[----:B------:R-:W-:Y:S01]  /*152b0*/  LOP3.LUT R43, R42, 0xffffff80, RZ, 0xc0, !PT ;  /* 0xffffff802a2b7812 */ /* 0x000fe200078ec0ff */
[-C--:B------:R-:W-:Y:S01]  /*152c0*/  FMUL.FTZ R13, R27, R11.reuse ;  /* 0x0000000b1b0d7220 */ /* 0x080fe20000410000 */
[----:B------:R-:W-:-:S03]  /*152d0*/  FMUL.FTZ R27, R38, R11 ;  /* 0x0000000b261b7220 */ /* 0x000fc60000410000 */
[----:B------:R-:W-:Y:S02]  /*152e0*/  IMAD.IADD R43, R14, 0x1, -R43 ;  /* 0x000000010e2b7824 */ /* 0x000fe400078e0a2b */
[-C--:B------:R-:W-:Y:S01]  /*152f0*/  FMUL.FTZ R38, R40, R11.reuse ;  /* 0x0000000b28267220 */ /* 0x080fe20000410000 */
        /* <DEDUP_REMOVED lines=10> */
[-C--:B------:R-:W-:Y:S01]  /*153a0*/  FMUL.FTZ R37, R46, R11.reuse ;  /* 0x0000000b2e257220 */ /* 0x080fe20000410000 */
[-C--:B------:R-:W-:Y:S01]  /*153b0*/  FMUL.FTZ R48, R48, R11.reuse ;  /* 0x0000000b30307220 */ /* 0x080fe20000410000 */
[----:B------:R-:W-:Y:S01]  /*153c0*/  LEA.HI R45, R33, R14, RZ, 0x2 ;  /* 0x0000000e212d7211 */ /* 0x000fe200078f10ff */
[----:B------:R-:W-:Y:S01]  /*153d0*/  FMUL.FTZ R12, R26, R11 ;  /* 0x0000000b1a0c7220 */ /* 0x000fe20000410000 */
[----:B------:R-:W-:Y:S01]  /*153e0*/  LEA.HI R46, R44, R43, RZ, 0x2 ;  /* 0x0000002b2c2e7211 */ /* 0x000fe200078f10ff */
[-C--:B------:R-:W-:Y:S01]  /*153f0*/  FMUL.FTZ R26, R35, R11.reuse ;  /* 0x0000000b231a7220 */ /* 0x080fe20000410000 */
[----:B------:R-:W-:Y:S01]  /*15400*/  FMUL.FTZ R35, R47, R11 ;  /* 0x0000000b2f237220 */ /* 0x000fe20000410000 */
[----:B------:R0:W3:Y:S01]  /*15410*/  MUFU.TANH R77, R48 ;  /* 0x00000030004d7308 */ /* 0x0000e20000002400 */
[----:B------:R-:W-:-:S02]  /*15420*/  LOP3.LUT R45, R45, 0xfffffffc, RZ, 0xc0, !PT ;  /* 0xfffffffc2d2d7812 */ /* 0x000fc400078ec0ff */
[--C-:B------:R-:W-:Y:S02]  /*15430*/  SHF.R.S32.HI R47, RZ, 0x2, R46.reuse ;  /* 0x00000002ff2f7819 */ /* 0x100fe4000001142e */
[----:B0-----:R-:W-:Y:S01]  /*15440*/  SHF.R.S32.HI R48, RZ, 0x1f, R46 ;  /* 0x0000001fff307819 */ /* 0x001fe2000001142e */
        /* <DEDUP_REMOVED lines=22> */
[-C--:B------:R-:W-:Y:S01]  /*155b0*/  FMUL.FTZ R32, R52, R11.reuse ;  /* 0x0000000b34207220 */ /* 0x080fe20000410000 */
[----:B------:R-:W-:Y:S01]  /*155c0*/  LOP3.LUT R46, R46, 0x7ffffffc, RZ, 0xc0, !PT ;  /* 0x7ffffffc2e2e7812 */ /* 0x000fe200078ec0ff */
[----:B------:R-:W0:Y:S01]  /*155d0*/  SHFL.IDX PT, R18, R47, RZ, 0x1c1f ;  /* 0x001c1fff2f127589 */ /* 0x000e2200000e0000 */
[----:B------:R-:W-:Y:S02]  /*155e0*/  IMAD.MOV.U32 R19, RZ, RZ, -0x60 ;  /* 0xffffffa0ff137424 */ /* 0x000fe400078e00ff */
        /* <DEDUP_REMOVED lines=21> */
[----:B------:R-:W-:Y:S01]  /*15740*/  FMUL.FTZ R54, R70, R11 ;  /* 0x0000000b46367220 */ /* 0x000fe20000410000 */
[----:B------:R-:W-:-:S02]  /*15750*/  IMAD.IADD R46, R43, 0x1, -R46 ;  /* 0x000000012b2e7824 */ /* 0x000fc400078e0a2e */
[----:B------:R-:W-:Y:S01]  /*15760*/  FMUL.FTZ R11, R71, R11 ;  /* 0x0000000b470b7220 */ /* 0x000fe20000410000 */
[----:B------:R-:W-:Y:S01]  /*15770*/  IMAD R19, R10, R19, 0x1 ;  /* 0x000000010a137424 */ /* 0x000fe200078e0213 */
[----:B------:R-:W1:Y:S03]  /*15780*/  MUFU.TANH R24, R24 ;  /* 0x0000001800187308 */ /* 0x000e660000002400 */
[----:B------:R-:W-:Y:S01]  /*15790*/  IMAD R19, R46, -0x2, R19 ;  /* 0xfffffffe2e137824 */ /* 0x000fe200078e0213 */
        /* <DEDUP_REMOVED lines=64> */
.L_x_12677:
[----:B------:R-:W-:Y:S05]  /*15ba0*/  BSYNC B2 ;  /* 0x0000000000027941 */ /* 0x000fea0003800000 */
.L_x_12676:
[----:B------:R-:W-:Y:S01]  /*15bb0*/  LOP3.LUT R9, RZ, R9, RZ, 0x33, !PT ;  /* 0x00000009ff097212 */ /* 0x000fe200078e33ff */
[----:B------:R-:W-:Y:S06]  /*15bc0*/  BRA `(.L_x_12678) ;  /* 0x0000000000187947 */ /* 0x000fec0003800000 */
.L_x_12675:
[----:B------:R-:W-:-:S13]  /*15bd0*/  ISETP.NE.AND P0, PT, R6, 0x1, PT ;  /* 0x000000010600780c */ /* 0x000fda0003f05270 */
[----:B------:R-:W-:Y:S05]  /*15be0*/  @!P0 BRA `(.L_x_12678) ;  /* 0x0000000000108947 */ /* 0x000fea0003800000 */
[----:B------:R-:W2:Y:S04]  /*15bf0*/  LDL R14, [R197+0x1c] ;  /* 0x00001c00c50e7983 */ /* 0x000ea80000100800 */
[----:B------:R-:W3:Y:S01]  /*15c00*/  LDL R18, [R197+0x20] ;  /* 0x00002000c5127983 */ /* 0x000ee20000100800 */
[----:B--2---:R-:W-:-:S05]  /*15c10*/  IMAD.HI.U32 R9, R9, R14, RZ ;  /* 0x0000000e09097227 */ /* 0x004fca00078e00ff */
[----:B---3--:R-:W-:-:S07]  /*15c20*/  SHF.R.U32.HI R9, RZ, R18, R9 ;  /* 0x00000012ff097219 */ /* 0x008fce0000011609 */
.L_x_12678:
[----:B------:R-:W-:Y:S05]  /*15c30*/  BSYNC B1 ;  /* 0x0000000000017941 */ /* 0x000fea0003800000 */
.L_x_12674:
[----:B------:R-:W-:-:S05]  /*15c40*/  IMAD R9, R6, R9, R19 ;  /* 0x0000000906097224 */ /* 0x000fca00078e0213 */
[----:B------:R-:W-:Y:S02]  /*15c50*/  VIMNMX R8, R8, R9, !PT ;  /* 0x0000000908087248 */ /* 0x000fe40007fe0100 */
[----:B------:R-:W-:-:S07]  /*15c60*/  VIADDMNMX R7, R9, R6, R7, PT ;  /* 0x0000000609077246 */ /* 0x000fce0003800107 */
.L_x_12673:
[----:B------:R-:W-:Y:S05]  /*15c70*/  BSYNC B0 ;  /* 0x0000000000007941 */ /* 0x000fea0003800000 */
.L_x_12672:
        /* <DEDUP_REMOVED lines=132> */
.L_x_12684:
[----:B------:R-:W-:Y:S05]  /*164c0*/  BSYNC B2 ;  /* 0x0000000000027941 */ /* 0x000fea0003800000 */
.L_x_12683:
[----:B------:R-:W-:Y:S01]  /*164d0*/  LOP3.LUT R5, RZ, R5, RZ, 0x33, !PT ;  /* 0x00000005ff057212 */ /* 0x000fe200078e33ff */
[----:B------:R-:W-:Y:S06]  /*164e0*/  BRA `(.L_x_12685) ;  /* 0x0000000000187947 */ /* 0x000fec0003800000 */
.L_x_12682:
[----:B------:R-:W-:-:S13]  /*164f0*/  ISETP.NE.AND P6, PT, R6, 0x1, PT ;  /* 0x000000010600780c */ /* 0x000fda0003fc5270 */
[----:B------:R-:W-:Y:S05]  /*16500*/  @!P6 BRA `(.L_x_12685) ;  /* 0x000000000010e947 */ /* 0x000fea0003800000 */
[----:B------:R-:W2:Y:S04]  /*16510*/  LDL R4, [R197+0x1c] ;  /* 0x00001c00c5047983 */ /* 0x000ea80000100800 */
[----:B------:R-:W3:Y:S01]  /*16520*/  LDL R40, [R197+0x20] ;  /* 0x00002000c5287983 */ /* 0x000ee20000100800 */
[----:B--2---:R-:W-:-:S05]  /*16530*/  IMAD.HI.U32 R5, R5, R4, RZ ;  /* 0x0000000405057227 */ /* 0x004fca00078e00ff */
[----:B---3--:R-:W-:-:S07]  /*16540*/  SHF.R.U32.HI R5, RZ, R40, R5 ;  /* 0x00000028ff057219 */ /* 0x008fce0000011605 */
.L_x_12685:
[----:B------:R-:W-:Y:S05]  /*16550*/  BSYNC B1 ;  /* 0x0000000000017941 */ /* 0x000fea0003800000 */
.L_x_12681:
[----:B------:R-:W-:-:S05]  /*16560*/  IMAD R5, R6, R5, R19 ;  /* 0x0000000506057224 */ /* 0x000fca00078e0213 */
[----:B------:R-:W-:Y:S02]  /*16570*/  VIADDMNMX R7, R5, R6, R7, PT ;  /* 0x0000000605077246 */ /* 0x000fe40003800107 */
[----:B------:R-:W-:-:S07]  /*16580*/  VIMNMX R8, R8, R5, !PT ;  /* 0x0000000508087248 */ /* 0x000fce0007fe0100 */
.L_x_12680:
[----:B------:R-:W-:Y:S05]  /*16590*/  BSYNC B0 ;  /* 0x0000000000007941 */ /* 0x000fea0003800000 */
.L_x_12679:
        /* <DEDUP_REMOVED lines=107> */
[----:B------:R-:W-:Y:S02]  /*16c50*/  ISETP.LT.OR P0, PT, R7, 0x42, P0 ;  /* 0x000000420700780c */ /* 0x000fe40000701670 */
[----:B------:R-:W-:Y:S02]  /*16c60*/  FMNMX.FTZ R4, R25, R4, !PT ;  /* 0x0000000419047209 */ /* 0x000fe40007810000 */
[----:B------:R-:W-:Y:S02]  /*16c70*/  FMNMX.FTZ R9, R48, R9, !PT ;  /* 0x0000000930097209 */ /* 0x000fe40007810000 */
[----:B------:R-:W-:Y:S02]  /*16c80*/  ISETP.LT.OR P1, PT, R7, 0x49, P1 ;  /* 0x000000490700780c */ /* 0x000fe40000f21670 */
[----:B------:R-:W-:-:S02]  /*16c90*/  FSEL R31, R31, -INF , !P0 ;  /* 0xff8000001f1f7808 */ /* 0x000fc40004000000 */
        /* <DEDUP_REMOVED lines=10> */
[----:B------:R-:W-:Y:S02]  /*16d40*/  ISETP.GT.AND P5, PT, R8, 0x58, !P5 ;  /* 0x000000580800780c */ /* 0x000fe40006fa4270 */
[----:B------:R-:W-:-:S02]  /*16d50*/  ISETP.LT.OR P4, PT, R7, 0x52, P4 ;  /* 0x000000520700780c */ /* 0x000fc40002781670 */
[----:B------:R-:W-:Y:S02]  /*16d60*/  FSEL R32, R15, -INF , !P3 ;  /* 0xff8000000f207808 */ /* 0x000fe40005800000 */
[----:B------:R-:W-:Y:S02]  /*16d70*/  FMNMX.FTZ R5, R33, R4, !PT ;  /* 0x0000000421057209 */ /* 0x000fe40007810000 */
[----:B------:R-:W-:Y:S02]  /*16d80*/  FMNMX.FTZ R9, R18, R9, !PT ;  /* 0x0000000912097209 */ /* 0x000fe40007810000 */
[----:B------:R-:W-:Y:S02]  /*16d90*/  ISETP.GT.AND P0, PT, R8, 0x59, !P6 ;  /* 0x000000590800780c */ /* 0x000fe40007704270 */
[----:B------:R-:W-:Y:S02]  /*16da0*/  ISETP.LT.OR P5, PT, R7, 0x59, P5 ;  /* 0x000000590700780c */ /* 0x000fe40002fa1670 */
[----:B------:R-:W-:-:S02]  /*16db0*/  FSEL R50, R51, -INF , !P4 ;  /* 0xff80000033327808 */ /* 0x000fc40006000000 */
[----:B------:R-:W-:Y:S02]  /*16dc0*/  FMNMX.FTZ R5, R32, R5, !PT ;  /* 0x0000000520057209 */ /* 0x000fe40007810000 */
[----:B------:R-:W-:Y:S02]  /*16dd0*/  FMNMX.FTZ R9, R14, R9, !PT ;  /* 0x000000090e097209 */ /* 0x000fe40007810000 */
[----:B------:R-:W-:Y:S02]  /*16de0*/  ISETP.LT.OR P0, PT, R7, 0x5a, P0 ;  /* 0x0000005a0700780c */ /* 0x000fe40000701670 */
[----:B------:R-:W-:Y:S02]  /*16df0*/  FSEL R51, R54, -INF , !P5 ;  /* 0xff80000036337808 */ /* 0x000fe40006800000 */
[----:B------:R-:W-:Y:S01]  /*16e00*/  FMNMX.FTZ R4, R50, R5, !PT ;  /* 0x0000000532047209 */ /* 0x000fe20007810000 */
[----:B------:R-:W2:Y:S01]  /*16e10*/  LDL R54, [R1+0x440] ;  /* 0x0004400001367983 */ /* 0x000ea20000100800 */
[----:B------:R-:W-:-:S02]  /*16e20*/  FMNMX.FTZ R6, R24, R9, !PT ;  /* 0x0000000918067209 */ /* 0x000fc40007810000 */
[----:B------:R-:W-:Y:S02]  /*16e30*/  FSEL R52, R11, -INF , !P0 ;  /* 0xff8000000b347808 */ /* 0x000fe40004000000 */
[----:B------:R-:W-:Y:S01]  /*16e40*/  FMNMX.FTZ R7, R51, R4, !PT ;  /* 0x0000000433077209 */ /* 0x000fe20007810000 */
[----:B------:R-:W0:Y:S03]  /*16e50*/  SHFL.BFLY PT, R9, R6, 0x2, 0x1f ;  /* 0x0c401f0006097f89 */ /* 0x000e2600000e0000 */
[----:B------:R-:W-:Y:S01]  /*16e60*/  FMNMX.FTZ R7, R52, R7, !PT ;  /* 0x0000000734077209 */ /* 0x000fe20007810000 */
[----:B------:R-:W3:Y:S04]  /*16e70*/  LDL.64 R4, [R1+0x430] ;  /* 0x0004300001047983 */ /* 0x000ee80000100a00 */
[----:B------:R-:W-:Y:S04]  /*16e80*/  STL.64 [R1+0x420], R6 ;  /* 0x0004200601007387 */ /* 0x000fe80000100a00 */
[----:B------:R-:W4:Y:S01]  /*16e90*/  LDL R11, [R1+0x424] ;  /* 0x00042400010b7983 */ /* 0x000f220000100800 */
[----:B0-----:R-:W-:-:S05]  /*16ea0*/  FMNMX.FTZ R9, R6, R9, !PT ;  /* 0x0000000906097209 */ /* 0x001fca0007810000 */
[----:B------:R-:W0:Y:S02]  /*16eb0*/  SHFL.BFLY PT, R12, R9, 0x1, 0x1f ;  /* 0x0c201f00090c7f89 */ /* 0x000e2400000e0000 */
[----:B0-----:R-:W-:-:S05]  /*16ec0*/  FMNMX.FTZ R8, R9, R12, !PT ;  /* 0x0000000c09087209 */ /* 0x001fca0007810000 */
[----:B------:R-:W-:Y:S04]  /*16ed0*/  STL [R1+0x420], R8 ;  /* 0x0004200801007387 */ /* 0x000fe80000100800 */
[----:B------:R-:W2:Y:S04]  /*16ee0*/  LDL R12, [R1+0x420] ;  /* 0x00042000010c7983 */ /* 0x000ea80000100800 */
[----:B----4-:R-:W0:Y:S02]  /*16ef0*/  SHFL.BFLY PT, R6, R11, 0x2, 0x1f ;  /* 0x0c401f000b067f89 */ /* 0x010e2400000e0000 */
[----:B0-----:R-:W-:-:S05]  /*16f00*/  FMNMX.FTZ R6, R6, R11, !PT ;  /* 0x0000000b06067209 */ /* 0x001fca0007810000 */
[----:B------:R-:W0:Y:S01]  /*16f10*/  SHFL.BFLY PT, R7, R6, 0x1, 0x1f ;  /* 0x0c201f0006077f89 */ /* 0x000e2200000e0000 */
[----:B--2---:R-:W-:Y:S01]  /*16f20*/  FMUL.FTZ R9, R54, R12 ;  /* 0x0000000c36097220 */ /* 0x004fe20000410000 */
[----:B------:R-:W-:Y:S02]  /*16f30*/  FSETP.NEU.FTZ.AND P0, PT, R12, -INF , PT ;  /* 0xff8000000c00780b */ /* 0x000fe40003f1d000 */
[----:B0-----:R-:W-:Y:S02]  /*16f40*/  FMNMX.FTZ R30, R6, R7, !PT ;  /* 0x00000007061e7209 */ /* 0x001fe40007810000 */
[----:B------:R-:W-:Y:S02]  /*16f50*/  FSEL R9, R9, RZ, P0 ;  /* 0x000000ff09097208 */ /* 0x000fe40000000000 */
[----:B------:R-:W-:Y:S01]  /*16f60*/  FSEL R11, R12, RZ, P0 ;  /* 0x000000ff0c0b7208 */ /* 0x000fe20000000000 */
[CC--:B------:R-:W-:Y:S01]  /*16f70*/  FMUL.FTZ R6, R30.reuse, R54.reuse ;  /* 0x000000361e067220 */ /* 0x0c0fe20000410000 */
[----:B------:R-:W-:Y:S01]  /*16f80*/  FSETP.NEU.FTZ.AND P0, PT, R30, -INF , PT ;  /* 0xff8000001e00780b */ /* 0x000fe20003f1d000 */
[-CC-:B------:R-:W-:Y:S01]  /*16f90*/  FFMA.FTZ R13, R14, R54.reuse, -R9.reuse ;  /* 0x000000360e0d7223 */ /* 0x180fe20000010809 */
[-CC-:B------:R-:W-:Y:S01]  /*16fa0*/  FFMA.FTZ R152, R152, R54.reuse, -R9.reuse ;  /* 0x0000003698987223 */ /* 0x180fe20000010809 */
[-CC-:B------:R-:W-:Y:S01]  /*16fb0*/  FFMA.FTZ R188, R188, R54.reuse, -R9.reuse ;  /* 0x00000036bcbc7223 */ /* 0x180fe20000010809 */
        /* <DEDUP_REMOVED lines=22> */
[----:B------:R-:W-:Y:S01]  /*17120*/  FSEL R9, R6, RZ, P0 ;  /* 0x000000ff06097208 */ /* 0x000fe20000000000 */
[----:B------:R-:W-:Y:S01]  /*17130*/  FADD.FTZ R11, R20, -R11 ;  /* 0x8000000b140b7221 */ /* 0x000fe20000010000 */
[----:B------:R-:W-:-:S03]  /*17140*/  FADD.FTZ R21, R21, -R8 ;  /* 0x8000000815157221 */ /* 0x000fc60000010000 */
[-CC-:B------:R-:W-:Y:S01]  /*17150*/  FFMA.FTZ R153, R53, R54.reuse, -R9.reuse ;  /* 0x0000003635997223 */ /* 0x180fe20000010809 */
[-C--:B------:R-:W-:Y:S01]  /*17160*/  FMUL.FTZ R11, R11, R54.reuse ;  /* 0x000000360b0b7220 */ /* 0x080fe20000410000 */
[----:B------:R-:W-:Y:S01]  /*17170*/  FMUL.FTZ R21, R54, R21 ;  /* 0x0000001536157220 */ /* 0x000fe20000410000 */
[-CC-:B------:R-:W-:Y:S01]  /*17180*/  FFMA.FTZ R7, R40, R54.reuse, -R9.reuse ;  /* 0x0000003628077223 */ /* 0x180fe20000010809 */
[----:B------:R-:W-:Y:S01]  /*17190*/  MUFU.EX2 R152, R152 ;  /* 0x0000009800987308 */ /* 0x000fe20000000800 */
[----:B------:R-:W-:-:S07]  /*171a0*/  FFMA.FTZ R155, R47, R54, -R9 ;  /* 0x000000362f9b7223 */ /* 0x000fce0000010809 */
[----:B------:R-:W3:Y:S01]  /*171b0*/  MUFU.EX2 R35, R11 ;  /* 0x0000000b00237308 */ /* 0x000ee20000000800 */
[----:B------:R-:W-:-:S07]  /*171c0*/  FFMA.FTZ R6, R39, R54, -R9 ;  /* 0x0000003627067223 */ /* 0x000fce0000010809 */
[----:B------:R-:W-:Y:S08]  /*171d0*/  MUFU.EX2 R153, R153 ;  /* 0x0000009900997308 */ /* 0x000ff00000000800 */
[----:B------:R-:W0:Y:S01]  /*171e0*/  MUFU.EX2 R36, R21 ;  /* 0x0000001500247308 */ /* 0x000e220000000800 */
[----:B------:R-:W-:-:S07]  /*171f0*/  FFMA.FTZ R179, R46, R54, -R9 ;  /* 0x000000362eb37223 */ /* 0x000fce0000010809 */
[----:B------:R-:W1:Y:S08]  /*17200*/  MUFU.EX2 R188, R188 ;  /* 0x000000bc00bc7308 */ /* 0x000e700000000800 */
[----:B------:R-:W2:Y:S01]  /*17210*/  MUFU.EX2 R7, R7 ;  /* 0x0000000700077308 */ /* 0x000ea20000000800 */
[----:B------:R-:W-:-:S07]  /*17220*/  FFMA.FTZ R180, R45, R54, -R9 ;  /* 0x000000362db47223 */ /* 0x000fce0000010809 */
[----:B------:R-:W4:Y:S08]  /*17230*/  MUFU.EX2 R154, R154 ;  /* 0x0000009a009a7308 */ /* 0x000f300000000800 */
[----:B------:R-:W4:Y:S01]  /*17240*/  MUFU.EX2 R155, R155 ;  /* 0x0000009b009b7308 */ /* 0x000f220000000800 */
[----:B---3--:R-:W-:Y:S01]  /*17250*/  FFMA.FTZ R11, R35, R4, R152 ;  /* 0x00000004230b7223 */ /* 0x008fe20000010098 */
[----:B0-----:R-:W-:-:S06]  /*17260*/  FFMA.FTZ R4, R5, R36, R153 ;  /* 0x0000002405047223 */ /* 0x001fcc0000010099 */
[----:B------:R-:W0:Y:S01]  /*17270*/  MUFU.EX2 R187, R187 ;  /* 0x000000bb00bb7308 */ /* 0x000e220000000800 */
[----:B------:R-:W-:-:S07]  /*17280*/  FFMA.FTZ R177, R43, R54, -R9 ;  /* 0x000000362bb17223 */ /* 0x000fce0000010809 */
[----:B------:R-:W3:Y:S01]  /*17290*/  MUFU.EX2 R6, R6 ;  /* 0x0000000600067308 */ /* 0x000ee20000000800 */
[----:B-1----:R-:W-:Y:S01]  /*172a0*/  FADD.FTZ R11, R188, R11 ;  /* 0x0000000bbc0b7221 */ /* 0x002fe20000010000 */
[----:B--2---:R-:W-:-:S06]  /*172b0*/  FADD.FTZ R4, R7, R4 ;  /* 0x0000000407047221 */ /* 0x004fcc0000010000 */
[----:B------:R-:W1:Y:S01]  /*172c0*/  MUFU.EX2 R186, R186 ;  /* 0x000000ba00ba7308 */ /* 0x000e620000000800 */
[----:B------:R-:W-:-:S07]  /*172d0*/  FFMA.FTZ R178, R44, R54, -R9 ;  /* 0x000000362cb27223 */ /* 0x000fce0000010809 */
[----:B------:R-:W2:Y:S01]  /*172e0*/  MUFU.EX2 R179, R179 ;  /* 0x000000b300b37308 */ /* 0x000ea20000000800 */
[----:B----4-:R-:W-:Y:S01]  /*172f0*/  FADD.FTZ R8, R154, R11 ;  /* 0x0000000b9a087221 */ /* 0x010fe20000010000 */
[----:B------:R-:W-:-:S06]  /*17300*/  FADD.FTZ R5, R155, R4 ;  /* 0x000000049b057221 */ /* 0x000fcc0000010000 */
[----:B------:R-:W4:Y:S01]  /*17310*/  MUFU.EX2 R183, R183 ;  /* 0x000000b700b77308 */ /* 0x000f220000000800 */
[----:B------:R-:W-:-:S07]  /*17320*/  FFMA.FTZ R171, R42, R54, -R9 ;  /* 0x000000362aab7223 */ /* 0x000fce0000010809 */
[----:B------:R-:W4:Y:S01]  /*17330*/  MUFU.EX2 R180, R180 ;  /* 0x000000b400b47308 */ /* 0x000f220000000800 */
[----:B0-----:R-:W-:Y:S01]  /*17340*/  FADD.FTZ R11, R187, R8 ;  /* 0x00000008bb0b7221 */ /* 0x001fe20000010000 */
[----:B---3--:R-:W-:-:S06]  /*17350*/  FADD.FTZ R4, R6, R5 ;  /* 0x0000000506047221 */ /* 0x008fcc0000010000 */
        /* <DEDUP_REMOVED lines=75> */
[----:B------:R-:W0:Y:S08]  /*17810*/  MUFU.EX2 R18, R18 ;  /* 0x0000001200127308 */ /* 0x000e300000000800 */
[----:B------:R-:W3:Y:S01]  /*17820*/  MUFU.EX2 R12, R12 ;  /* 0x0000000c000c7308 */ /* 0x000ee20000000800 */
[----:B-1----:R-:W-:Y:S01]  /*17830*/  FADD.FTZ R4, R158, R5 ;  /* 0x000000059e047221 */ /* 0x002fe20000010000 */
[----:B--2---:R-:W-:-:S06]  /*17840*/  FADD.FTZ R24, R20, R25 ;  /* 0x0000001914187221 */ /* 0x004fcc0000010000 */
[----:B------:R-:W1:Y:S08]  /*17850*/  MUFU.EX2 R13, R13 ;  /* 0x0000000d000d7308 */ /* 0x000e700000000800 */
[----:B------:R-:W2:Y:S01]  /*17860*/  MUFU.EX2 R8, R8 ;  /* 0x0000000800087308 */ /* 0x000ea20000000800 */
[----:B----4-:R-:W-:Y:S01]  /*17870*/  FADD.FTZ R5, R15, R4 ;  /* 0x000000040f057221 */ /* 0x010fe20000010000 */
[----:B------:R-:W-:-:S06]  /*17880*/  FADD.FTZ R25, R11, R24 ;  /* 0x000000180b197221 */ /* 0x000fcc0000010000 */
[----:B------:R-:W4:Y:S08]  /*17890*/  MUFU.EX2 R14, R14 ;  /* 0x0000000e000e7308 */ /* 0x000f300000000800 */
[----:B------:R-:W4:Y:S01]  /*178a0*/  MUFU.EX2 R9, R9 ;  /* 0x0000000900097308 */ /* 0x000f220000000800 */
[----:B0-----:R-:W-:Y:S01]  /*178b0*/  FADD.FTZ R4, R18, R5 ;  /* 0x0000000512047221 */ /* 0x001fe20000010000 */
[----:B---3--:R-:W-:-:S03]  /*178c0*/  FADD.FTZ R25, R12, R25 ;  /* 0x000000190c197221 */ /* 0x008fc60000010000 */
[----:B-1----:R-:W-:Y:S01]  /*178d0*/  FADD.FTZ R5, R13, R4 ;  /* 0x000000040d057221 */ /* 0x002fe20000010000 */
[----:B--2---:R-:W-:-:S03]  /*178e0*/  FADD.FTZ R4, R8, R25 ;  /* 0x0000001908047221 */ /* 0x004fc60000010000 */
[----:B----4-:R-:W-:Y:S01]  /*178f0*/  FADD.FTZ R32, R14, R5 ;  /* 0x000000050e207221 */ /* 0x010fe20000010000 */
[----:B------:R0:W-:Y:S01]  /*17900*/  STL [R1+0x424], R30 ;  /* 0x0004241e01007387 */ /* 0x0001e20000100800 */
        /* <DEDUP_REMOVED lines=136> */
[----:B------:R0:W-:Y:S04]  /*18190*/  ST.E desc[UR36][R16.64+0x210], R29 ;  /* 0x0002101d10007985 */ /* 0x0001e8000c101924 */
[----:B------:R1:W-:Y:S04]  /*181a0*/  ST.E desc[UR36][R16.64+0x214], R31 ;  /* 0x0002141f10007985 */ /* 0x0003e8000c101924 */
[----:B------:R2:W-:Y:S04]  /*181b0*/  ST.E desc[UR36][R16.64+0x220], R27 ;  /* 0x0002201b10007985 */ /* 0x0005e8000c101924 */
        /* <DEDUP_REMOVED lines=16> */
[C---:B0-----:R-:W-:Y:S02]  /*182c0*/  FMUL.FTZ R25, R35.reuse, R110 ;  /* 0x0000006e23197220 */ /* 0x041fe40000410000 */
        /* <DEDUP_REMOVED lines=30> */
[----:B------:R0:W-:Y:S01]  /*184b0*/  ST.E desc[UR36][R16.64+0x380], R27 ;  /* 0x0003801b10007985 */ /* 0x0001e2000c101924 */
[C---:B------:R-:W-:Y:S01]  /*184c0*/  FMUL.FTZ R26, R35.reuse, R26 ;  /* 0x0000001a231a7220 */ /* 0x040fe20000410000 */
        /* <DEDUP_REMOVED lines=28> */
[----:B------:R4:W-:Y:S01]  /*18690*/  ST.E desc[UR36][R16.64+0x3b0], R25 ;  /* 0x0003b01910007985 */ /* 0x0009e2000c101924 */
[C---:B0-----:R-:W-:Y:S01]  /*186a0*/  FMUL.FTZ R27, R35.reuse, R48 ;  /* 0x00000030231b7220 */ /* 0x041fe20000410000 */
[C---:B-1----:R-:W-:Y:S01]  /*186b0*/  FMUL.FTZ R29, R35.reuse, R40 ;  /* 0x00000028231d7220 */ /* 0x042fe20000410000 */
[C---:B--2---:R-:W-:Y:S01]  /*186c0*/  FMUL.FTZ R31, R35.reuse, R46 ;  /* 0x0000002e231f7220 */ /* 0x044fe20000410000 */
[C---:B------:R-:W-:Y:S01]  /*186d0*/  FMUL.FTZ R44, R35.reuse, R44 ;  /* 0x0000002c232c7220 */ /* 0x040fe20000410000 */
[C---:B------:R-:W-:Y:S01]  /*186e0*/  FMUL.FTZ R42, R35.reuse, R42 ;  /* 0x0000002a232a7220 */ /* 0x040fe20000410000 */
[C---:B---3--:R-:W-:Y:S01]  /*186f0*/  FMUL.FTZ R5, R35.reuse, R38 ;  /* 0x0000002623057220 */ /* 0x048fe20000410000 */
[C---:B------:R-:W-:Y:S01]  /*18700*/  FMUL.FTZ R34, R36.reuse, R34 ;  /* 0x0000002224227220 */ /* 0x040fe20000410000 */
[----:B------:R-:W-:Y:S01]  /*18710*/  FMUL.FTZ R35, R35, R30 ;  /* 0x0000001e23237220 */ /* 0x000fe20000410000 */
        /* <DEDUP_REMOVED lines=163> */
[----:B------:R-:W4:Y:S04]  /*19150*/  LD.E R27, desc[UR36][R16.64+0x214] ;  /* 0x00021424101b7980 */ /* 0x000f28000c101900 */
[----:B------:R-:W4:Y:S04]  /*19160*/  LD.E R29, desc[UR36][R16.64+0x218] ;  /* 0x00021824101d7980 */ /* 0x000f28000c101900 */
[----:B------:R-:W4:Y:S04]  /*19170*/  LD.E R31, desc[UR36][R16.64+0x21c] ;  /* 0x00021c24101f7980 */ /* 0x000f28000c101900 */
        /* <DEDUP_REMOVED lines=255> */
[----:B------:R-:W4:Y:S04]  /*1a170*/  LD.E R24, desc[UR36][R16.64+0x210] ;  /* 0x0002102410187980 */ /* 0x000f28000c101900 */
        /* <DEDUP_REMOVED lines=72> */
[----:B------:R-:W-:-:S03]  /*1a600*/  IMAD R4, R25, 0xc00, R4 ;  /* 0x00000c0019047824 */ /* 0x000fc600078e0204 */
        /* <DEDUP_REMOVED lines=1158> */
.L_x_12687:
[----:B------:R-:W-:Y:S05]  /*1ee70*/  BSYNC B0 ;  /* 0x0000000000007941 */ /* 0x000fea0003800000 */
.L_x_12686:
        /* <DEDUP_REMOVED lines=9> */
.L_x_12655:
        /* <DEDUP_REMOVED lines=77> */
[----:B------:R-:W3:Y:S04]  /*1f3e0*/  LDL.64 R4, [R1+0x230] ;  /* 0x0002300001047983 */ /* 0x000ee80000100a00 */
[----:B------:R-:W0:Y:S08]  /*1f3f0*/  SHFL.BFLY PT, R3, R6, 0x1, 0x1f ;  /* 0x0c201f0006037f89 */ /* 0x000e3000000e0000 */
[----:B------:R-:W3:Y:S01]  /*1f400*/  @!P2 LDL R134, [R1+0x1fc] ;  /* 0x0001fc000186a983 */ /* 0x000ee20000100800 */
[----:B0-----:R-:W-:-:S03]  /*1f410*/  FADD.FTZ R140, R6, R3 ;  /* 0x00000003068c7221 */ /* 0x001fc60000010000 */
[----:B------:R-:W3:Y:S02]  /*1f420*/  LDL.64 R2, [R1+0x220] ;  /* 0x0002200001027983 */ /* 0x000ee40000100a00 */
[----:B------:R-:W-:Y:S02]  /*1f430*/  FSETP.NE.FTZ.AND P1, PT, R140, RZ, PT ;  /* 0x000000ff8c00720b */ /* 0x000fe40003f35000 */
[----:B--2---:R-:W2:Y:S11]  /*1f440*/  LDL.64 R6, [R1+0x240] ;  /* 0x0002400001067983 */ /* 0x004eb60000100a00 */
[----:B------:R-:W2:Y:S04]  /*1f450*/  @P1 LDL R143, [R1+0x440] ;  /* 0x00044000018f1983 */ /* 0x000ea80000100800 */
[----:B------:R-:W2:Y:S01]  /*1f460*/  @P1 LDL R145, [R1+0x424] ;  /* 0x0004240001911983 */ /* 0x000ea20000100800 */
[----:B------:R-:W-:-:S02]  /*1f470*/  IMAD.MOV.U32 R137, RZ, RZ, RZ ;  /* 0x000000ffff897224 */ /* 0x000fc400078e00ff */
[----:B------:R-:W-:Y:S02]  /*1f480*/  IMAD.MOV.U32 R142, RZ, RZ, -0x800000 ;  /* 0xff800000ff8e7424 */ /* 0x000fe400078e00ff */
[----:B------:R-:W-:Y:S01]  /*1f490*/  IMAD.MOV.U32 R144, RZ, RZ, -0x800000 ;  /* 0xff800000ff907424 */ /* 0x000fe200078e00ff */
[----:B------:R1:W-:Y:S08]  /*1f4a0*/  BAR.ARV R208, 0x100 ;  /* 0x000400d00000751d */ /* 0x0003f00000002000 */
[----:B------:R-:W-:Y:S06]  /*1f4b0*/  BAR.ARV 0x8, 0x180 ;  /* 0x0206000000007b1d */ /* 0x000fec0000002000 */
[----:B-----5:R-:W-:-:S13]  /*1f4c0*/  FSETP.NE.FTZ.AND P0, PT, R147, RZ, PT ;  /* 0x000000ff9300720b */ /* 0x020fda0003f15000 */
[----:B------:R-:W5:Y:S04]  /*1f4d0*/  @P0 LDL R138, [R1+0x440] ;  /* 0x00044000018a0983 */ /* 0x000f680000100800 */
[----:B------:R-:W5:Y:S01]  /*1f4e0*/  @P0 LDL R139, [R1+0x420] ;  /* 0x00042000018b0983 */ /* 0x000f620000100800 */
[----:B------:R-:W0:Y:S08]  /*1f4f0*/  @P0 MUFU.LG2 R141, R147 ;  /* 0x00000093008d0308 */ /* 0x000e300000000c00 */
[----:B------:R-:W1:Y:S01]  /*1f500*/  @P0 MUFU.RCP R137, R147 ;  /* 0x0000009300890308 */ /* 0x000e620000001000 */
[----:B0-----:R-:W-:-:S07]  /*1f510*/  @P0 FMUL.FTZ R141, R141, 0.69314718246459960938 ;  /* 0x3f3172188d8d0820 */ /* 0x001fce0000410000 */
[----:B------:R-:W0:Y:S01]  /*1f520*/  @P1 MUFU.LG2 R146, R140 ;  /* 0x0000008c00921308 */ /* 0x000e220000000c00 */
[----:B----4-:R-:W-:Y:S01]  /*1f530*/  VIADD R0, R0, 0x1 ;  /* 0x0000000100007836 */ /* 0x010fe20000000000 */
[----:B------:R-:W-:Y:S01]  /*1f540*/  STL [R1+0x434], R140 ;  /* 0x0004348c01007387 */ /* 0x000fe20000100800 */
[----:B---3--:R-:W-:Y:S01]  /*1f550*/  @!P2 LOP3.LUT R134, R134, 0x1, RZ, 0x3c, !PT ;  /* 0x000000018686a812 */ /* 0x008fe200078e3cff */
        /* <DEDUP_REMOVED lines=102> */
[----:B-----5:R-:W-:-:S04]  /*1fbc0*/  @P0 FMUL.FTZ R138, R138, 0.69314718246459960938 ;  /* 0x3f3172188a8a0820 */ /* 0x020fc80000410000 */
[----:B------:R-:W-:Y:S01]  /*1fbd0*/  @P0 FFMA.FTZ R142, R138, R139, R141 ;  /* 0x0000008b8a8e0223 */ /* 0x000fe2000001008d */
[----:B------:R-:W-:-:S06]  /*1fbe0*/  IMAD.MOV.U32 R138, RZ, RZ, RZ ;  /* 0x000000ffff8a7224 */ /* 0x000fcc00078e00ff */
[----:B------:R-:W2:Y:S01]  /*1fbf0*/  @P1 MUFU.RCP R138, R140 ;  /* 0x0000008c008a1308 */ /* 0x000ea20000001000 */
[----:B0-----:R-:W-:Y:S01]  /*1fc00*/  @P1 FMUL.FTZ R139, R146, 0.69314718246459960938 ;  /* 0x3f317218928b1820 */ /* 0x001fe20000410000 */
[----:B------:R-:W-:-:S04]  /*1fc10*/  @P1 FMUL.FTZ R146, R143, 0.69314718246459960938 ;  /* 0x3f3172188f921820 */ /* 0x000fc80000410000 */
[----:B------:R-:W-:Y:S01]  /*1fc20*/  @P1 FFMA.FTZ R144, R146, R145, R139 ;  /* 0x0000009192901223 */ /* 0x000fe2000001008b */
[----:B------:R1:W-:Y:S04]  /*1fc30*/  STL [R1+0x430], R142 ;  /* 0x0004308e01007387 */ /* 0x0003e80000100800 */
[----:B------:R1:W-:Y:S01]  /*1fc40*/  STL [R1+0x434], R144 ;  /* 0x0004349001007387 */ /* 0x0003e20000100800 */
        /* <DEDUP_REMOVED lines=96> */
[----:B------:R-:W-:-:S13]  /*20250*/  PLOP3.LUT P0, PT, PT, PT, PT, 0x8, 0x0 ;  /* 0x000000000000781c */ /* 0x000fda0003f0e170 */
.L_x_12585:
[----:B------:R-:W2:Y:S08]  /*20260*/  S2UR UR12, SR_CgaCtaId ;  /* 0x00000000000c79c3 */ /* 0x000eb00000008800 */
[----:B------:R-:W-:Y:S06]  /*20270*/  BAR.SYNC.DEFER_BLOCKING 0x5, 0x180 ;  /* 0x0146000000007b1d */ /* 0x000fec0000010000 */
[----:B------:R-:W-:Y:S01]  /*20280*/  UMOV UR42, 0x400 ;  /* 0x00000400002a7882 */ /* 0x000fe20000000000 */
[----:B------:R-:W-:Y:S01]  /*20290*/  BSSY B0, `(.L_x_12689) ;  /* 0x00002c8000007945 */ /* 0x000fe20003800000 */
[----:B--2---:R-:W-:-:S09]  /*202a0*/  ULEA UR42, UR12, UR42, 0x18 ;  /* 0x0000002a0c2a7291 */ /* 0x004fd2000f8ec03f */
[----:B01----:R-:W0:Y:S02]  /*202b0*/  LDS.128 R4, [UR42+0x324d0] ;  /* 0x0324d02aff047984 */ /* 0x003e240008000c00 */
[----:B0-----:R-:W-:Y:S02]  /*202c0*/  R2UR UR5, R5 ;  /* 0x00000000050572ca */ /* 0x001fe400000e0000 */
[----:B------:R-:W-:Y:S02]  /*202d0*/  R2UR UR7, R6 ;  /* 0x00000000060772ca */ /* 0x000fe400000e0000 */
[----:B------:R-:W-:Y:S01]  /*202e0*/  R2UR UR6, R7 ;  /* 0x00000000070672ca */ /* 0x000fe200000e0000 */
[----:B------:R-:W-:Y:S06]  /*202f0*/  BAR.ARV 0x4, 0x180 ;  /* 0x0106000000007b1d */ /* 0x000fec0000002000 */
[----:B------:R-:W-:Y:S08]  /*20300*/  @P0 BRA `(.L_x_12690) ;  /* 0x0000001c00980947 */ /* 0x000ff00003800000 */
[----:B------:R-:W2:Y:S01]  /*20310*/  LDL.128 R136, [R1+0x210] ;  /* 0x0002100001887983 */ /* 0x000ea20000100c00 */
[----:B------:R-:W-:Y:S01]  /*20320*/  R2UR UR4, R204 ;  /* 0x00000000cc0472ca */ /* 0x000fe200000e0000 */
[----:B------:R-:W-:Y:S02]  /*20330*/  ULDC.64 UR8, c[0x0][0xd00] ;  /* 0x0003400000087ab9 */ /* 0x000fe40000000a00 */
        /* <DEDUP_REMOVED lines=31> */
[----:B------:R-:W-:-:S02]  /*20530*/  IADD3 R3, P6, R184, 0x8020, RZ ;  /* 0x00008020b8037810 */ /* 0x000fc40007fde0ff */
[C---:B------:R-:W-:Y:S02]  /*20540*/  LOP3.LUT R149, R184.reuse, 0x380, RZ, 0xc0, !PT ;  /* 0x00000380b8957812 */ /* 0x040fe400078ec0ff */
[C---:B------:R-:W-:Y:S02]  /*20550*/  IADD3 R19, P5, R184.reuse, 0x8040, RZ ;  /* 0x00008040b8137810 */ /* 0x040fe40007fbe0ff */
[----:B------:R-:W-:Y:S02]  /*20560*/  LOP3.LUT R0, R3, 0x380, RZ, 0xc0, !PT ;  /* 0x0000038003007812 */ /* 0x000fe400078ec0ff */
[C---:B------:R-:W-:Y:S02]  /*20570*/  IADD3 R20, P4, R184.reuse, 0x8060, RZ ;  /* 0x00008060b8147810 */ /* 0x040fe40007f9e0ff */
[----:B------:R-:W-:Y:S02]  /*20580*/  SHF.R.U64 R149, R149, 0x3, RZ ;  /* 0x0000000395957819 */ /* 0x000fe400000012ff */
[----:B------:R-:W-:-:S02]  /*20590*/  IADD3 R141, P3, R184, 0xc000, RZ ;  /* 0x0000c000b88d7810 */ /* 0x000fc40007f7e0ff */
[----:B------:R-:W-:Y:S02]  /*205a0*/  LOP3.LUT R2, R19, 0x380, RZ, 0xc0, !PT ;  /* 0x0000038013027812 */ /* 0x000fe400078ec0ff */
[----:B------:R-:W-:Y:S02]  /*205b0*/  SHF.R.U64 R0, R0, 0x3, RZ ;  /* 0x0000000300007819 */ /* 0x000fe400000012ff */
[----:B------:R-:W-:Y:S02]  /*205c0*/  LOP3.LUT R18, R20, 0x380, RZ, 0xc0, !PT ;  /* 0x0000038014127812 */ /* 0x000fe400078ec0ff */
[----:B------:R-:W-:Y:S01]  /*205d0*/  LOP3.LUT R148, R149, R184, RZ, 0x3c, !PT ;  /* 0x000000b895947212 */ /* 0x000fe200078e3cff */
[----:B------:R-:W-:Y:S01]  /*205e0*/  IMAD.MOV.U32 R149, RZ, RZ, R185 ;  /* 0x000000ffff957224 */ /* 0x000fe200078e00b9 */
[----:B------:R-:W-:Y:S02]  /*205f0*/  LOP3.LUT R21, R141, 0x380, RZ, 0xc0, !PT ;  /* 0x000003808d157812 */ /* 0x000fe400078ec0ff */
[----:B------:R-:W-:-:S02]  /*20600*/  IADD3 R145, P2, R184, 0xc020, RZ ;  /* 0x0000c020b8917810 */ /* 0x000fc40007f5e0ff */
[----:B------:R-:W-:Y:S02]  /*20610*/  SHF.R.U64 R2, R2, 0x3, RZ ;  /* 0x0000000302027819 */ /* 0x000fe400000012ff */
[----:B------:R-:W-:Y:S02]  /*20620*/  LOP3.LUT R140, R0, R3, RZ, 0x3c, !PT ;  /* 0x00000003008c7212 */ /* 0x000fe400078e3cff */
[C---:B------:R-:W-:Y:S02]  /*20630*/  IADD3 R143, P1, R184.reuse, 0xc040, RZ ;  /* 0x0000c040b88f7810 */ /* 0x040fe40007f3e0ff */
[----:B------:R-:W-:Y:S02]  /*20640*/  IADD3 R3, P0, R184, 0xc060, RZ ;  /* 0x0000c060b8037810 */ /* 0x000fe40007f1e0ff */
[----:B------:R-:W-:Y:S02]  /*20650*/  SHF.R.U64 R147, R18, 0x3, RZ ;  /* 0x0000000312937819 */ /* 0x000fe400000012ff */
[----:B------:R-:W-:-:S02]  /*20660*/  SHF.R.U64 R0, R21, 0x3, RZ ;  /* 0x0000000315007819 */ /* 0x000fc400000012ff */
[----:B------:R-:W-:Y:S02]  /*20670*/  LOP3.LUT R144, R145, 0x380, RZ, 0xc0, !PT ;  /* 0x0000038091907812 */ /* 0x000fe400078ec0ff */
[----:B------:R-:W-:Y:S02]  /*20680*/  LOP3.LUT R18, R2, R19, RZ, 0x3c, !PT ;  /* 0x0000001302127212 */ /* 0x000fe400078e3cff */
[----:B------:R-:W-:Y:S02]  /*20690*/  LOP3.LUT R142, R143, 0x380, RZ, 0xc0, !PT ;  /* 0x000003808f8e7812 */ /* 0x000fe400078ec0ff */
[----:B------:R-:W-:Y:S02]  /*206a0*/  MOV R148, R148 ;  /* 0x0000009400947202 */ /* 0x000fe40000000f00 */
[----:B------:R-:W-:Y:S02]  /*206b0*/  LOP3.LUT R2, R3, 0x380, RZ, 0xc0, !PT ;  /* 0x0000038003027812 */ /* 0x000fe400078ec0ff */
[----:B------:R-:W-:-:S02]  /*206c0*/  LOP3.LUT R146, R147, R20, RZ, 0x3c, !PT ;  /* 0x0000001493927212 */ /* 0x000fc400078e3cff */
[----:B------:R-:W-:Y:S01]  /*206d0*/  LOP3.LUT R20, R0, R141, RZ, 0x3c, !PT ;  /* 0x0000008d00147212 */ /* 0x000fe200078e3cff */
[--C-:B------:R-:W-:Y:S01]  /*206e0*/  IMAD.X R141, RZ, RZ, R185.reuse, P6 ;  /* 0x000000ffff8d7224 */ /* 0x100fe200030e06b9 */
[----:B------:R-:W-:Y:S01]  /*206f0*/  SHF.R.U64 R144, R144, 0x3, RZ ;  /* 0x0000000390907819 */ /* 0x000fe200000012ff */
[--C-:B------:R-:W-:Y:S01]  /*20700*/  IMAD.X R19, RZ, RZ, R185.reuse, P5 ;  /* 0x000000ffff137224 */ /* 0x100fe200028e06b9 */
[----:B------:R-:W-:Y:S01]  /*20710*/  SHF.R.U64 R142, R142, 0x3, RZ ;  /* 0x000000038e8e7819 */ /* 0x000fe200000012ff */
[--C-:B------:R-:W-:Y:S01]  /*20720*/  IMAD.X R147, RZ, RZ, R185.reuse, P4 ;  /* 0x000000ffff937224 */ /* 0x100fe200020e06b9 */
[----:B------:R-:W-:Y:S01]  /*20730*/  SHF.R.U64 R2, R2, 0x3, RZ ;  /* 0x0000000302027819 */ /* 0x000fe200000012ff */
[--C-:B------:R-:W-:Y:S01]  /*20740*/  IMAD.X R21, RZ, RZ, R185.reuse, P3 ;  /* 0x000000ffff157224 */ /* 0x100fe200018e06b9 */
[----:B------:R-:W-:Y:S01]  /*20750*/  LOP3.LUT R144, R144, R145, RZ, 0x3c, !PT ;  /* 0x0000009190907212 */ /* 0x000fe200078e3cff */
[--C-:B------:R-:W-:Y:S01]  /*20760*/  IMAD.X R145, RZ, RZ, R185.reuse, P2 ;  /* 0x000000ffff917224 */ /* 0x100fe200010e06b9 */
[----:B------:R-:W-:Y:S01]  /*20770*/  LOP3.LUT R142, R142, R143, RZ, 0x3c, !PT ;  /* 0x0000008f8e8e7212 */ /* 0x000fe200078e3cff */
[----:B------:R-:W-:Y:S01]  /*20780*/  UISETP.NE.U32.AND UP0, UPT, UR8, URZ, UPT ;  /* 0x0000003f0800728c */ /* 0x000fe2000bf05070 */
[----:B------:R-:W-:Y:S01]  /*20790*/  LOP3.LUT R2, R2, R3, RZ, 0x3c, !PT ;  /* 0x0000000302027212 */ /* 0x000fe200078e3cff */
[--C-:B------:R-:W-:Y:S01]  /*207a0*/  IMAD.X R143, RZ, RZ, R185.reuse, P1 ;  /* 0x000000ffff8f7224 */ /* 0x100fe200008e06b9 */
[----:B------:R-:W-:Y:S01]  /*207b0*/  MOV R0, R140 ;  /* 0x0000008c00007202 */ /* 0x000fe20000000f00 */
[----:B------:R-:W-:Y:S01]  /*207c0*/  IMAD.X R3, RZ, RZ, R185, P0 ;  /* 0x000000ffff037224 */ /* 0x000fe200000e06b9 */
        /* <DEDUP_REMOVED lines=9> */
[----:B------:R-:W-:Y:S02]  /*20860*/  PLOP3.LUT P1, PT, PT, PT, UP0, 0x80, 0x0 ;  /* 0x000000000000781c */ /* 0x000fe40003f2f008 */
[----:B--2---:R-:W-:-:S02]  /*20870*/  F2FP.BF16.F32.PACK_AB R136, R137, R136 ;  /* 0x000000888988723e */ /* 0x004fc400000010ff */
[----:B------:R-:W-:Y:S02]  /*20880*/  F2FP.BF16.F32.PACK_AB R137, R139, R138 ;  /* 0x0000008a8b89723e */ /* 0x000fe400000010ff */
[----:B---3--:R-:W-:Y:S02]  /*20890*/  F2FP.BF16.F32.PACK_AB R128, R129, R128 ;  /* 0x000000808180723e */ /* 0x008fe400000010ff */
[----:B------:R-:W-:Y:S02]  /*208a0*/  F2FP.BF16.F32.PACK_AB R129, R131, R130 ;  /* 0x000000828381723e */ /* 0x000fe400000010ff */
[----:B----4-:R-:W-:Y:S02]  /*208b0*/  F2FP.BF16.F32.PACK_AB R138, R133, R132 ;  /* 0x00000084858a723e */ /* 0x010fe400000010ff */
[----:B------:R-:W-:Y:S01]  /*208c0*/  F2FP.BF16.F32.PACK_AB R139, R135, R134 ;  /* 0x00000086878b723e */ /* 0x000fe200000010ff */
[----:B------:R-:W-:Y:S01]  /*208d0*/  BAR.SYNC.DEFER_BLOCKING 0x1, 0x100 ;  /* 0x0044000000007b1d */ /* 0x000fe20000010000 */
        /* <DEDUP_REMOVED lines=34> */
[----:B------:R-:W-:Y:S01]  /*20b00*/  F2FP.BF16.F32.PACK_AB R65, R67, R66 ;  /* 0x000000424341723e */ /* 0x000fe200000010ff */
[----:B------:R-:W0:Y:S01]  /*20b10*/  LDC R76, c[0x0][0xce8] ;  /* 0x00033a00ff4c7b82 */ /* 0x000e220000000800 */
        /* <DEDUP_REMOVED lines=34> */
[----:B------:R-:W-:Y:S01]  /*20d40*/  F2FP.BF16.F32.PACK_AB R11, R7, R6 ;  /* 0x00000006070b723e */ /* 0x000fe200000010ff */
[----:B------:R2:W-:Y:S01]  /*20d50*/  STSM.16.M88.4 [R20], R40 ;  /* 0x0000002814007844 */ /* 0x0005e20000000200 */
[----:B------:R-:W-:-:S03]  /*20d60*/  IMAD.U32 R4, RZ, RZ, UR8 ;  /* 0x00000008ff047e24 */ /* 0x000fc6000f8e00ff */
[----:B------:R2:W-:Y:S01]  /*20d70*/  STSM.16.M88.4 [R21], R32 ;  /* 0x0000002015007844 */ /* 0x0005e20000000200 */
[----:B------:R-:W-:Y:S01]  /*20d80*/  IMAD.U32 R5, RZ, RZ, UR9 ;  /* 0x00000009ff057e24 */ /* 0x000fe2000f8e00ff */
[----:B------:R-:W-:Y:S02]  /*20d90*/  ULDC.64 UR8, c[0x0][0xd08] ;  /* 0x0003420000087ab9 */ /* 0x000fe40000000a00 */
[----:B------:R2:W-:Y:S04]  /*20da0*/  STSM.16.M88.4 [R142], R24 ;  /* 0x000000188e007844 */ /* 0x0005e80000000200 */
[----:B------:R2:W-:Y:S01]  /*20db0*/  STSM.16.M88.4 [R2], R8 ;  /* 0x0000000802007844 */ /* 0x0005e20000000200 */
[----:B------:R-:W-:Y:S01]  /*20dc0*/  UISETP.NE.U32.AND UP1, UPT, UR8, URZ, UPT ;  /* 0x0000003f0800728c */ /* 0x000fe2000bf25070 */
[----:B------:R-:W-:Y:S03]  /*20dd0*/  BAR.SYNC.DEFER_BLOCKING 0x1, 0x100 ;  /* 0x0044000000007b1d */ /* 0x000fe60000010000 */
[----:B------:R-:W-:-:S06]  /*20de0*/  UISETP.NE.AND.EX UP1, UPT, UR9, URZ, UPT, UP1 ;  /* 0x0000003f0900728c */ /* 0x000fcc000bf25310 */
[----:B------:R-:W-:-:S05]  /*20df0*/  PLOP3.LUT P2, PT, PT, PT, UP1, 0x80, 0x0 ;  /* 0x000000000000781c */ /* 0x000fca0003f4f018 */
[----:B------:R-:W-:Y:S02]  /*20e00*/  @UP1 ULDC.64 UR8, c[0x0][0xd08] ;  /* 0x0003420000081ab9 */ /* 0x000fe40000000a00 */
[----:B------:R-:W-:-:S03]  /*20e10*/  @UP1 UIMAD.WIDE UR8, UR4, 0x4, UR8 ;  /* 0x00000004040818a5 */ /* 0x000fc6000f8e0208 */
[----:B------:R-:W-:Y:S02]  /*20e20*/  ULDC UR4, c[0x0][0xb88] ;  /* 0x0002e20000047ab9 */ /* 0x000fe40000000800 */
[----:B------:R-:W-:Y:S02]  /*20e30*/  IMAD.U32 R3, RZ, RZ, UR4 ;  /* 0x00000004ff037e24 */ /* 0x000fe4000f8e00ff */
[----:B------:R-:W-:Y:S01]  /*20e40*/  IMAD.U32 R6, RZ, RZ, UR8 ;  /* 0x00000008ff067e24 */ /* 0x000fe2000f8e00ff */
[----:B-1----:R-:W3:Y:S01]  /*20e50*/  @P1 LDG.E R0, desc[UR36][R4.64] ;  /* 0x0000002404001981 */ /* 0x002ee2000c1e1900 */
[----:B------:R-:W-:-:S05]  /*20e60*/  IMAD.U32 R7, RZ, RZ, UR9 ;  /* 0x00000009ff077e24 */ /* 0x000fca000f8e00ff */
[----:B------:R2:W5:Y:S01]  /*20e70*/  @P2 LDG.E R3, desc[UR36][R6.64] ;  /* 0x0000002406032981 */ /* 0x000562000c1e1900 */
[----:B------:R-:W-:Y:S01]  /*20e80*/  UMOV UR4, URZ ;  /* 0x0000003f00047c82 */ /* 0x000fe20008000000 */
[----:B------:R-:W-:Y:S02]  /*20e90*/  LOP3.LUT P0, RZ, R211, 0x3, RZ, 0xc0, !PT ;  /* 0x00000003d3ff7812 */ /* 0x000fe4000780c0ff */
[----:B---3--:R-:W-:Y:S01]  /*20ea0*/  @P1 R2UR UR4, R0 ;  /* 0x00000000000412ca */ /* 0x008fe200000e0000 */
[----:B0-2---:R-:W-:-:S14]  /*20eb0*/  @P2 BRA `(.L_x_12691) ;  /* 0x0000000000102947 */ /* 0x005fdc0003800000 */
[----:B------:R-:W-:Y:S05]  /*20ec0*/  @!P1 BRA `(.L_x_12691) ;  /* 0x00000000000c9947 */ /* 0x000fea0003800000 */
[----:B------:R-:W2:Y:S04]  /*20ed0*/  LDG.E R0, desc[UR36][R4.64] ;  /* 0x0000002404007981 */ /* 0x000ea8000c1e1900 */
[----:B-----5:R-:W2:Y:S02]  /*20ee0*/  LDG.E R3, desc[UR36][R4.64+0x4] ;  /* 0x0000042404037981 */ /* 0x020ea4000c1e1900 */
[----:B--2---:R-:W-:-:S07]  /*20ef0*/  IMAD.IADD R3, R3, 0x1, -R0 ;  /* 0x0000000103037824 */ /* 0x004fce00078e0a00 */
.L_x_12691:
[----:B-----5:R-:W-:Y:S01]  /*20f00*/  IMAD R18, R3, R76, RZ ;  /* 0x0000004c03127224 */ /* 0x020fe200078e02ff */
[----:B------:R-:W-:Y:S01]  /*20f10*/  R2UR UR15, R204 ;  /* 0x00000000cc0f72ca */ /* 0x000fe200000e0000 */
[----:B------:R-:W-:Y:S01]  /*20f20*/  VIADD R13, R206, UR60 ;  /* 0x0000003cce0d7c36 */ /* 0x000fe20008000000 */
[----:B------:R-:W-:Y:S01]  /*20f30*/  ISETP.NE.AND P1, PT, R76, 0x1, PT ;  /* 0x000000014c00780c */ /* 0x000fe20003f25270 */
[----:B------:R-:W-:Y:S01]  /*20f40*/  VIADD R5, R228, UR60 ;  /* 0x0000003ce4057c36 */ /* 0x000fe20008000000 */
[----:B------:R-:W-:Y:S02]  /*20f50*/  USHF.R.S32.HI UR18, URZ, 0x1f, UR61 ;  /* 0x0000001f3f127899 */ /* 0x000fe4000801143d */
[----:B------:R-:W-:Y:S01]  /*20f60*/  ISETP.GE.OR P2, PT, R13, R18, P0 ;  /* 0x000000120d00720c */ /* 0x000fe20000746670 */
[----:B------:R-:W-:-:S08]  /*20f70*/  ULDC.64 UR16, c[0x0][0xc90] ;  /* 0x0003240000107ab9 */ /* 0x000fd00000000a00 */
[----:B------:R-:W0:Y:S04]  /*20f80*/  @P1 LDC R2, c[0x0][0xcec] ;  /* 0x00033b00ff021b82 */ /* 0x000e280000000800 */
[----:B------:R-:W2:Y:S01]  /*20f90*/  @!P2 LDL R11, [R1+0x430] ;  /* 0x00043000010ba983 */ /* 0x000ea20000100800 */
[----:B------:R-:W-:Y:S01]  /*20fa0*/  USHF.R.S32.HI UR13, URZ, 0x1f, UR15 ;  /* 0x0000001f3f0d7899 */ /* 0x000fe2000801140f */
[----:B------:R-:W-:Y:S01]  /*20fb0*/  IMAD.MOV.U32 R0, RZ, RZ, R5 ;  /* 0x000000ffff007224 */ /* 0x000fe200078e0005 */
[----:B------:R-:W-:Y:S01]  /*20fc0*/  USHF.R.S32.HI UR11, URZ, 0x1f, UR4 ;  /* 0x0000001f3f0b7899 */ /* 0x000fe20008011404 */
[----:B------:R-:W1:Y:S01]  /*20fd0*/  @P1 LDC R3, c[0x0][0xcf0] ;  /* 0x00033c00ff031b82 */ /* 0x000e620000000800 */
[----:B------:R-:W-:Y:S01]  /*20fe0*/  UIMAD UR14, UR18, UR16, URZ ;  /* 0x00000010120e72a4 */ /* 0x000fe2000f8e023f */
[----:B------:R-:W-:Y:S01]  /*20ff0*/  UMOV UR10, UR4 ;  /* 0x00000004000a7c82 */ /* 0x000fe20008000000 */
[----:B------:R-:W-:-:S02]  /*21000*/  USEL UR13, UR13, URZ, !UP0 ;  /* 0x0000003f0d0d7287 */ /* 0x000fc4000c000000 */
[----:B------:R-:W-:Y:S02]  /*21010*/  UIMAD.WIDE.U32 UR8, UR61, UR16, UR10 ;  /* 0x000000103d0872a5 */ /* 0x000fe4000f8e000a */
[----:B------:R-:W-:Y:S02]  /*21020*/  UIMAD UR14, UR61, UR17, UR14 ;  /* 0x000000113d0e72a4 */ /* 0x000fe4000f8e020e */
[----:B------:R-:W-:Y:S01]  /*21030*/  USEL UR19, UR15, URZ, !UP0 ;  /* 0x0000003f0f137287 */ /* 0x000fe2000c000000 */
[----:B------:R-:W-:Y:S01]  /*21040*/  ULDC.64 UR16, c[0x0][0xc98] ;  /* 0x0003260000107ab9 */ /* 0x000fe20000000a00 */
[----:B------:R-:W-:Y:S02]  /*21050*/  UIADD3 UR9, UR9, UR14, URZ ;  /* 0x0000000e09097290 */ /* 0x000fe4000fffe03f */
[----:B------:R-:W-:Y:S01]  /*21060*/  UIMAD UR10, UR13, UR16, URZ ;  /* 0x000000100d0a72a4 */ /* 0x000fe2000f8e023f */
[----:B0-----:R-:W-:Y:S01]  /*21070*/  @P1 IMAD.HI.U32 R2, R5, R2, RZ ;  /* 0x0000000205021227 */ /* 0x001fe200078e00ff */
        /* <DEDUP_REMOVED lines=32> */
[----:B------:R-:W-:Y:S01]  /*21280*/  IADD3 R29, P5, R2, 0x4000, RZ ;  /* 0x00004000021d7810 */ /* 0x000fe20007fbe0ff */
[----:B------:R-:W-:Y:S01]  /*21290*/  IMAD.X R13, RZ, RZ, R3, P3 ;  /* 0x000000ffff0d7224 */ /* 0x000fe200018e0603 */
        /* <DEDUP_REMOVED lines=19> */
[----:B------:R-:W-:Y:S02]  /*213d0*/  SHF.R.U64 R32, R32, 0x3, RZ ;  /* 0x0000000320207819 */ /* 0x000fe400000012ff */
[----:B------:R-:W-:Y:S02]  /*213e0*/  LOP3.LUT R36, R37, 0x380, RZ, 0xc0, !PT ;  /* 0x0000038025247812 */ /* 0x000fe400078ec0ff */
[----:B------:R-:W-:-:S02]  /*213f0*/  LOP3.LUT R40, R41, 0x380, RZ, 0xc0, !PT ;  /* 0x0000038029287812 */ /* 0x000fc400078ec0ff */
[----:B------:R-:W-:Y:S02]  /*21400*/  LOP3.LUT R44, R45, 0x380, RZ, 0xc0, !PT ;  /* 0x000003802d2c7812 */ /* 0x000fe400078ec0ff */
[----:B------:R-:W-:Y:S02]  /*21410*/  LOP3.LUT R48, R49, 0x380, RZ, 0xc0, !PT ;  /* 0x0000038031307812 */ /* 0x000fe400078ec0ff */
[----:B------:R-:W-:Y:S01]  /*21420*/  LOP3.LUT R32, R32, R33, RZ, 0x3c, !PT ;  /* 0x0000002120207212 */ /* 0x000fe200078e3cff */
[----:B------:R-:W-:Y:S01]  /*21430*/  IMAD.X R33, RZ, RZ, R3, P6 ;  /* 0x000000ffff217224 */ /* 0x000fe200030e0603 */
[----:B------:R-:W-:Y:S02]  /*21440*/  IADD3 R53, P6, R2, 0xa000, RZ ;  /* 0x0000a00002357810 */ /* 0x000fe40007fde0ff */
[----:B------:R-:W-:Y:S02]  /*21450*/  SHF.R.U64 R36, R36, 0x3, RZ ;  /* 0x0000000324247819 */ /* 0x000fe400000012ff */
[----:B------:R-:W-:-:S02]  /*21460*/  SHF.R.U64 R40, R40, 0x3, RZ ;  /* 0x0000000328287819 */ /* 0x000fc400000012ff */
[----:B------:R-:W-:Y:S02]  /*21470*/  SHF.R.U64 R44, R44, 0x3, RZ ;  /* 0x000000032c2c7819 */ /* 0x000fe400000012ff */
[----:B------:R-:W-:Y:S02]  /*21480*/  SHF.R.U64 R48, R48, 0x3, RZ ;  /* 0x0000000330307819 */ /* 0x000fe400000012ff */
[----:B------:R-:W-:Y:S02]  /*21490*/  LOP3.LUT R52, R53, 0x380, RZ, 0xc0, !PT ;  /* 0x0000038035347812 */ /* 0x000fe400078ec0ff */
        /* <DEDUP_REMOVED lines=13> */
[----:B0-----:R-:W-:Y:S02]  /*21570*/  LOP3.LUT R9, R2, 0x380, RZ, 0xc0, !PT ;  /* 0x0000038002097812 */ /* 0x001fe400078ec0ff */
[----:B------:R-:W-:Y:S02]  /*21580*/  SHF.R.U64 R52, R52, 0x3, RZ ;  /* 0x0000000334347819 */ /* 0x000fe400000012ff */
[----:B------:R-:W-:-:S02]  /*21590*/  SHF.R.U64 R4, R4, 0x3, RZ ;  /* 0x0000000304047819 */ /* 0x000fc400000012ff */
[----:B------:R-:W-:Y:S02]  /*215a0*/  LOP3.LUT R56, R57, 0x380, RZ, 0xc0, !PT ;  /* 0x0000038039387812 */ /* 0x000fe400078ec0ff */
        /* <DEDUP_REMOVED lines=9> */
[----:B------:R-:W-:Y:S01]  /*21640*/  SHF.R.U64 R60, R60, 0x3, RZ ;  /* 0x000000033c3c7819 */ /* 0x000fe200000012ff */
[----:B------:R-:W-:Y:S01]  /*21650*/  IMAD.X R73, RZ, RZ, R3, P6 ;  /* 0x000000ffff497224 */ /* 0x000fe200030e0603 */
[----:B------:R-:W-:Y:S02]  /*21660*/  SHF.R.U64 R64, R64, 0x3, RZ ;  /* 0x0000000340407819 */ /* 0x000fe400000012ff */
        /* <DEDUP_REMOVED lines=11> */
[----:B------:R-:W-:-:S03]  /*21720*/  UIMAD UR10, UR11, UR14, URZ ;  /* 0x0000000e0b0a72a4 */ /* 0x000fc6000f8e023f */
[----:B------:R-:W-:Y:S01]  /*21730*/  SHF.R.U64 R0, R0, 0x3, RZ ;  /* 0x0000000300007819 */ /* 0x000fe200000012ff */
[----:B------:R-:W-:Y:S02]  /*21740*/  UIMAD.WIDE.U32 UR8, UR4, UR14, URZ ;  /* 0x0000000e040872a5 */ /* 0x000fe4000f8e003f */
[----:B------:R-:W-:Y:S01]  /*21750*/  UIMAD UR10, UR4, UR15, UR10 ;  /* 0x0000000f040a72a4 */ /* 0x000fe2000f8e020a */
[----:B------:R-:W-:Y:S01]  /*21760*/  LOP3.LUT R72, R0, R7, RZ, 0x3c, !PT ;  /* 0x0000000700487212 */ /* 0x000fe200078e3cff */
[----:B------:R-:W-:Y:S01]  /*21770*/  IMAD R0, R210, 0x20, R203 ;  /* 0x00000020d2007824 */ /* 0x000fe200078e02cb */
[----:B------:R-:W-:Y:S01]  /*21780*/  ULDC.64 UR14, c[0x0][0xbe8] ;  /* 0x0002fa00000e7ab9 */ /* 0x000fe20000000a00 */
[----:B------:R-:W-:Y:S02]  /*21790*/  UIADD3 UR9, UR9, UR10, URZ ;  /* 0x0000000a09097290 */ /* 0x000fe4000fffe03f */
[----:B------:R-:W-:Y:S02]  /*217a0*/  UIMAD UR4, UR18, UR14, URZ ;  /* 0x0000000e120472a4 */ /* 0x000fe4000f8e023f */
[----:B------:R-:W-:-:S02]  /*217b0*/  UIMAD.WIDE.U32 UR8, UR61, UR14, UR8 ;  /* 0x0000000e3d0872a5 */ /* 0x000fc4000f8e0008 */
        /* <DEDUP_REMOVED lines=14> */
[----:B0-----:R-:W0:Y:S01]  /*218a0*/  @P1 LDC R21, c[0x0][0xcf0] ;  /* 0x00033c00ff151b82 */ /* 0x001e220000000800 */
[----:B------:R-:W-:-:S02]  /*218b0*/  VIADD R20, R0, UR60 ;  /* 0x0000003c00147c36 */ /* 0x000fc40008000000 */
[----:B------:R-:W5:Y:S04]  /*218c0*/  LD.E.128 R12, desc[UR36][R12.64] ;  /* 0x000000240c0c7980 */ /* 0x000f68000c101d00 */
[----:B------:R-:W5:Y:S01]  /*218d0*/  LD.E.128 R24, desc[UR36][R24.64] ;  /* 0x0000002418187980 */ /* 0x000f62000c101d00 */
[----:B-1----:R-:W1:Y:S01]  /*218e0*/  @P1 LDC R3, c[0x0][0xcec] ;  /* 0x00033b00ff031b82 */ /* 0x002e620000000800 */
[----:B------:R-:W-:Y:S02]  /*218f0*/  IMAD.MOV.U32 R19, RZ, RZ, R20 ;  /* 0x000000ffff137224 */ /* 0x000fe400078e0014 */
[----:B------:R-:W5:Y:S01]  /*21900*/  LD.E.128 R28, desc[UR36][R28.64] ;  /* 0x000000241c1c7980 */ /* 0x000f62000c101d00 */
[----:B------:R-:W-:-:S03]  /*21910*/  IMAD.U32 R2, RZ, RZ, UR8 ;  /* 0x00000008ff027e24 */ /* 0x000fc6000f8e00ff */
[----:B------:R-:W5:Y:S04]  /*21920*/  LD.E.128 R32, desc[UR36][R32.64] ;  /* 0x0000002420207980 */ /* 0x000f68000c101d00 */
[----:B------:R-:W5:Y:S04]  /*21930*/  LD.E.128 R36, desc[UR36][R36.64] ;  /* 0x0000002424247980 */ /* 0x000f68000c101d00 */
[----:B------:R-:W5:Y:S04]  /*21940*/  LD.E.128 R40, desc[UR36][R40.64] ;  /* 0x0000002428287980 */ /* 0x000f68000c101d00 */
[----:B------:R-:W5:Y:S04]  /*21950*/  LD.E.128 R44, desc[UR36][R44.64] ;  /* 0x000000242c2c7980 */ /* 0x000f68000c101d00 */
[----:B------:R-:W5:Y:S01]  /*21960*/  LD.E.128 R48, desc[UR36][R48.64] ;  /* 0x0000002430307980 */ /* 0x000f62000c101d00 */
[----:B-1----:R-:W-:-:S03]  /*21970*/  @P1 IMAD.HI.U32 R0, R20, R3, RZ ;  /* 0x0000000314001227 */ /* 0x002fc600078e00ff */
[----:B------:R-:W5:Y:S02]  /*21980*/  LD.E.128 R52, desc[UR36][R52.64] ;  /* 0x0000002434347980 */ /* 0x000f64000c101d00 */
[----:B0-----:R-:W-:Y:S02]  /*21990*/  @P1 SHF.R.U32.HI R19, RZ, R21, R0 ;  /* 0x00000015ff131219 */ /* 0x001fe40000011600 */
        /* <DEDUP_REMOVED lines=14> */
[----:B------:R-:W-:Y:S01]  /*21a80*/  IMAD.WIDE.U32 R2, R19, UR10, R2 ;  /* 0x0000000a13027c25 */ /* 0x000fe2000f8e0002 */
[----:B------:R-:W-:Y:S01]  /*21a90*/  UIADD3 UR4, UR42, 0x32420, URZ ;  /* 0x000324202a047890 */ /* 0x000fe2000fffe03f */
[----:B------:R-:W-:Y:S01]  /*21aa0*/  @!PT LDS RZ, [RZ] ;  /* 0x00000000fffff984 */ /* 0x000fe20000000800 */
[----:B------:R-:W-:Y:S01]  /*21ab0*/  @!PT LDS RZ, [RZ] ;  /* 0x00000000fffff984 */ /* 0x000fe20000000800 */
[----:B------:R-:W-:Y:S01]  /*21ac0*/  @!PT LDS RZ, [RZ] ;  /* 0x00000000fffff984 */ /* 0x000fe20000000800 */
[----:B------:R-:W-:Y:S01]  /*21ad0*/  @!PT LDS RZ, [RZ] ;  /* 0x00000000fffff984 */ /* 0x000fe20000000800 */
[----:B------:R0:W-:Y:S06]  /*21ae0*/  MEMBAR.ALL.CTA ;  /* 0x0000000000007992 */ /* 0x0001ec0000008000 */
[----:B0-----:R-:W0:Y:S01]  /*21af0*/  FENCE.VIEW.ASYNC.S ;  /* 0x00000000000073c6 */ /* 0x001e220000000000 */
[----:B------:R-:W-:Y:S01]  /*21b00*/  IMAD.IADD R3, R3, 0x1, R77 ;  /* 0x0000000103037824 */ /* 0x000fe200078e024d */
[----:B------:R-:W-:Y:S01]  /*21b10*/  UPRMT UR4, URZ, 0x654, UR4 ;  /* 0x000006543f047896 */ /* 0x000fe20008000004 */
[----:B------:R-:W-:-:S02]  /*21b20*/  IMAD R0, R0, UR8, RZ ;  /* 0x0000000800007c24 */ /* 0x000fc4000f8e02ff */
[----:B------:R-:W-:Y:S02]  /*21b30*/  VIADD R19, R81, 0x20 ;  /* 0x0000002051137836 */ /* 0x000fe40000000000 */
[C---:B------:R-:W-:Y:S02]  /*21b40*/  IMAD R77, R21.reuse, UR9, R0 ;  /* 0x00000009154d7c24 */ /* 0x040fe4000f8e0200 */
        /* <DEDUP_REMOVED lines=8> */
[----:B------:R-:W-:Y:S01]  /*21bd0*/  LEA.HI.X R19, R2, UR9, R3, 0x1, P3 ;  /* 0x0000000902137c11 */ /* 0x000fe200098f0c03 */
[----:B------:R-:W-:Y:S04]  /*21be0*/  SYNCS.ARRIVE.TRANS64.RED.A1T0 RZ, [UR4], RZ ;  /* 0x000000ffffff79a7 */ /* 0x000fe80008100404 */
[----:B------:R0:W2:Y:S01]  /*21bf0*/  SHFL.IDX PT, R79, R19, RZ, 0x181f ;  /* 0x00181fff134f7589 */ /* 0x0000a200000e0000 */
        /* <DEDUP_REMOVED lines=18> */
.L_x_12693:
[----:B------:R-:W-:Y:S05]  /*21d20*/  BSYNC B1 ;  /* 0x0000000000017941 */ /* 0x000fea0003800000 */
.L_x_12692:
        /* <DEDUP_REMOVED lines=21> */
.L_x_12695:
[----:B------:R-:W-:Y:S05]  /*21e80*/  BSYNC B1 ;  /* 0x0000000000017941 */ /* 0x000fea0003800000 */
.L_x_12694:
        /* <DEDUP_REMOVED lines=21> */
.L_x_12697:
[----:B------:R-:W-:Y:S05]  /*21fe0*/  BSYNC B1 ;  /* 0x0000000000017941 */ /* 0x000fea0003800000 */
.L_x_12696:
[----:B0-----:R-:W-:Y:S01]  /*21ff0*/  VIADD R3, R81, 0x60 ;  /* 0x0000006051037836 */ /* 0x001fe20000000000 */
[----:B---3--:R-:W3:Y:S04]  /*22000*/  SHFL.IDX PT, R19, R19, 0x3, 0x181f ;  /* 0x00781f0013137f89 */ /* 0x008ee800000e0000 */
        /* <DEDUP_REMOVED lines=22> */
.L_x_12690:
[----:B------:R-:W-:Y:S01]  /*22170*/  R2UR UR4, R204 ;  /* 0x00000000cc0472ca */ /* 0x000fe200000e0000 */
[----:B------:R-:W-:Y:S01]  /*22180*/  ULDC.64 UR8, c[0x0][0xd00] ;  /* 0x0003400000087ab9 */ /* 0x000fe20000000a00 */
[----:B------:R-:W0:Y:S01]  /*22190*/  LDC R11, c[0x0][0xce8] ;  /* 0x00033a00ff0b7b82 */ /* 0x000e220000000800 */
[----:B------:R-:W-:-:S04]  /*221a0*/  UISETP.NE.U32.AND UP0, UPT, UR8, URZ, UPT ;  /* 0x0000003f0800728c */ /* 0x000fc8000bf05070 */
[----:B------:R-:W-:-:S03]  /*221b0*/  UISETP.NE.AND.EX UP0, UPT, UR9, URZ, UPT, UP0 ;  /* 0x0000003f0900728c */ /* 0x000fc6000bf05300 */
[----:B------:R-:W-:-:S03]  /*221c0*/  ULDC.64 UR8, c[0x0][0xd00] ;  /* 0x0003400000087ab9 */ /* 0x000fc60000000a00 */
[----:B------:R-:W-:Y:S01]  /*221d0*/  UIMAD.WIDE UR8, UR4, 0x4, UR8 ;  /* 0x00000004040878a5 */ /* 0x000fe2000f8e0208 */
[----:B------:R-:W-:-:S05]  /*221e0*/  PLOP3.LUT P2, PT, PT, PT, UP0, 0x80, 0x0 ;  /* 0x000000000000781c */ /* 0x000fca0003f4f008 */
[----:B------:R-:W-:Y:S02]  /*221f0*/  IMAD.U32 R2, RZ, RZ, UR8 ;  /* 0x00000008ff027e24 */ /* 0x000fe4000f8e00ff */
[----:B------:R-:W-:Y:S01]  /*22200*/  IMAD.U32 R3, RZ, RZ, UR9 ;  /* 0x00000009ff037e24 */ /* 0x000fe2000f8e00ff */
[----:B------:R-:W-:Y:S02]  /*22210*/  ULDC.64 UR8, c[0x0][0xd08] ;  /* 0x0003420000087ab9 */ /* 0x000fe40000000a00 */
[----:B------:R-:W-:-:S03]  /*22220*/  UISETP.NE.U32.AND UP1, UPT, UR8, URZ, UPT ;  /* 0x0000003f0800728c */ /* 0x000fc6000bf25070 */
[----:B------:R-:W2:Y:S01]  /*22230*/  @P2 LDG.E R6, desc[UR36][R2.64] ;  /* 0x0000002402062981 */ /* 0x000ea2000c1e1900 */
[----:B------:R-:W-:-:S06]  /*22240*/  UISETP.NE.AND.EX UP1, UPT, UR9, URZ, UPT, UP1 ;  /* 0x0000003f0900728c */ /* 0x000fcc000bf25310 */
[----:B------:R-:W-:-:S05]  /*22250*/  PLOP3.LUT P3, PT, PT, PT, UP1, 0x80, 0x0 ;  /* 0x000000000000781c */ /* 0x000fca0003f6f018 */
[----:B------:R-:W-:Y:S02]  /*22260*/  @UP1 ULDC.64 UR8, c[0x0][0xd08] ;  /* 0x0003420000081ab9 */ /* 0x000fe40000000a00 */
[----:B------:R-:W-:-:S03]  /*22270*/  @UP1 UIMAD.WIDE UR8, UR4, 0x4, UR8 ;  /* 0x00000004040818a5 */ /* 0x000fc6000f8e0208 */
[----:B------:R-:W-:Y:S02]  /*22280*/  ULDC UR4, c[0x0][0xb88] ;  /* 0x0002e20000047ab9 */ /* 0x000fe40000000800 */
[----:B------:R-:W-:Y:S02]  /*22290*/  IMAD.U32 R0, RZ, RZ, UR4 ;  /* 0x00000004ff007e24 */ /* 0x000fe4000f8e00ff */
        /* <DEDUP_REMOVED lines=14> */
.L_x_12699:
[----:B------:R-:W-:Y:S01]  /*22380*/  R2UR UR9, R204 ;  /* 0x00000000cc0972ca */ /* 0x000fe200000e0000 */
[----:B------:R-:W-:Y:S01]  /*22390*/  USHF.R.S32.HI UR11, URZ, 0x1f, UR4 ;  /* 0x0000001f3f0b7899 */ /* 0x000fe20008011404 */
[----:B------:R-:W-:Y:S11]  /*223a0*/  BSSY B1, `(.L_x_12700) ;  /* 0x000002e000017945 */ /* 0x000ff60003800000 */
[----:B------:R-:W-:-:S02]  /*223b0*/  USHF.R.S32.HI UR8, URZ, 0x1f, UR9 ;  /* 0x0000001f3f087899 */ /* 0x000fc40008011409 */
        /* <DEDUP_REMOVED lines=44> */
.L_x_12701:
[----:B------:R-:W-:Y:S05]  /*22680*/  BSYNC B1 ;  /* 0x0000000000017941 */ /* 0x000fea0003800000 */
.L_x_12700:
[----:B0-----:R-:W0:Y:S01]  /*22690*/  @P0 LDC R3, c[0x0][0xcf0] ;  /* 0x00033c00ff030b82 */ /* 0x001e220000000800 */
[----:B------:R-:W-:Y:S01]  /*226a0*/  ULDC.64 UR16, c[0x0][0xba0] ;  /* 0x0002e80000107ab9 */ /* 0x000fe20000000a00 */
[----:B------:R-:W-:Y:S01]  /*226b0*/  IMAD R2, R210, 0x20, R203 ;  /* 0x00000020d2027824 */ /* 0x000fe200078e02cb */
[----:B------:R-:W-:Y:S01]  /*226c0*/  UIMAD UR10, UR11, UR16, URZ ;  /* 0x000000100b0a72a4 */ /* 0x000fe2000f8e023f */
[----:B------:R-:W-:Y:S01]  /*226d0*/  BSSY B1, `(.L_x_12702) ;  /* 0x0000041000017945 */ /* 0x000fe20003800000 */
[----:B------:R-:W-:Y:S01]  /*226e0*/  UIMAD.WIDE.U32 UR8, UR4, UR16, URZ ;  /* 0x00000010040872a5 */ /* 0x000fe2000f8e003f */
[----:B------:R-:W-:Y:S01]  /*226f0*/  VIADD R6, R2, UR60 ;  /* 0x0000003c02067c36 */ /* 0x000fe20008000000 */
[----:B------:R-:W-:-:S03]  /*22700*/  UIMAD UR10, UR4, UR17, UR10 ;  /* 0x00000011040a72a4 */ /* 0x000fc6000f8e020a */
[----:B------:R-:W-:Y:S01]  /*22710*/  ULDC.64 UR16, c[0x0][0xbe8] ;  /* 0x0002fa0000107ab9 */ /* 0x000fe20000000a00 */
[----:B------:R-:W-:Y:S01]  /*22720*/  UIADD3 UR9, UR9, UR10, URZ ;  /* 0x0000000a09097290 */ /* 0x000fe2000fffe03f */
[----:B------:R-:W-:Y:S01]  /*22730*/  @P0 IMAD.HI.U32 R2, R6, R9, RZ ;  /* 0x0000000906020227 */ /* 0x000fe200078e00ff */
[----:B------:R-:W-:Y:S02]  /*22740*/  UIMAD UR4, UR13, UR16, URZ ;  /* 0x000000100d0472a4 */ /* 0x000fe4000f8e023f */
[----:B------:R-:W-:Y:S01]  /*22750*/  UIMAD.WIDE.U32 UR8, UR61, UR16, UR8 ;  /* 0x000000103d0872a5 */ /* 0x000fe2000f8e0008 */
[----:B------:R-:W-:Y:S01]  /*22760*/  IMAD.MOV.U32 R5, RZ, RZ, R6 ;  /* 0x000000ffff057224 */ /* 0x000fe200078e0006 */
[----:B------:R-:W-:Y:S01]  /*22770*/  UIMAD UR4, UR61, UR17, UR4 ;  /* 0x000000113d0472a4 */ /* 0x000fe2000f8e0204 */
[----:B------:R-:W-:-:S03]  /*22780*/  ULDC.64 UR10, c[0x0][0xbf0] ;  /* 0x0002fc00000a7ab9 */ /* 0x000fc60000000a00 */
[----:B------:R-:W-:Y:S02]  /*22790*/  UIADD3 UR9, UR9, UR4, URZ ;  /* 0x0000000409097290 */ /* 0x000fe4000fffe03f */
[----:B------:R-:W-:Y:S01]  /*227a0*/  UIMAD UR4, UR15, UR10, URZ ;  /* 0x0000000a0f0472a4 */ /* 0x000fe2000f8e023f */
[----:B0-----:R-:W-:Y:S01]  /*227b0*/  @P0 SHF.R.U32.HI R5, RZ, R3, R2 ;  /* 0x00000003ff050219 */ /* 0x001fe20000011602 */
[----:B------:R-:W-:Y:S02]  /*227c0*/  UIMAD.WIDE.U32 UR8, UR14, UR10, UR8 ;  /* 0x0000000a0e0872a5 */ /* 0x000fe4000f8e0008 */
[----:B------:R-:W-:Y:S01]  /*227d0*/  UIMAD UR4, UR14, UR11, UR4 ;  /* 0x0000000b0e0472a4 */ /* 0x000fe2000f8e0204 */
[--C-:B------:R-:W-:Y:S01]  /*227e0*/  SHF.R.S32.HI R2, RZ, 0x1f, R5.reuse ;  /* 0x0000001fff027819 */ /* 0x100fe20000011405 */
[----:B------:R-:W-:Y:S01]  /*227f0*/  IMAD.MOV R7, RZ, RZ, -R5 ;  /* 0x000000ffff077224 */ /* 0x000fe200078e0a05 */
[----:B------:R-:W-:Y:S01]  /*22800*/  ULDC.64 UR10, c[0x0][0xbe0] ;  /* 0x0002f800000a7ab9 */ /* 0x000fe20000000a00 */
[----:B------:R-:W-:-:S02]  /*22810*/  UIADD3 UR4, UR9, UR4, URZ ;  /* 0x0000000409047290 */ /* 0x000fc4000fffe03f */
[----:B------:R-:W-:Y:S02]  /*22820*/  IMAD.U32 R3, RZ, RZ, UR9 ;  /* 0x00000009ff037e24 */ /* 0x000fe4000f8e00ff */
[----:B------:R-:W-:Y:S02]  /*22830*/  IMAD R4, R2, UR10, RZ ;  /* 0x0000000a02047c24 */ /* 0x000fe4000f8e02ff */
[----:B------:R-:W-:Y:S02]  /*22840*/  IMAD R7, R11, R7, R6 ;  /* 0x000000070b077224 */ /* 0x000fe400078e0206 */
        /* <DEDUP_REMOVED lines=41> */
.L_x_12703:
[----:B------:R-:W-:Y:S05]  /*22ae0*/  BSYNC B1 ;  /* 0x0000000000017941 */ /* 0x000fea0003800000 */
.L_x_12702:
        /* <DEDUP_REMOVED lines=21> */
.L_x_12705:
[----:B------:R-:W-:Y:S05]  /*22c40*/  BSYNC B1 ;  /* 0x0000000000017941 */ /* 0x000fea0003800000 */
.L_x_12704:
        /* <DEDUP_REMOVED lines=21> */
.L_x_12707:
[----:B------:R-:W-:Y:S05]  /*22da0*/  BSYNC B1 ;  /* 0x0000000000017941 */ /* 0x000fea0003800000 */
.L_x_12706:
[----:B0-----:R-:W-:Y:S01]  /*22db0*/  VIADD R0, R6, 0x60 ;  /* 0x0000006006007836 */ /* 0x001fe20000000000 */
[----:B--2-4-:R-:W0:Y:S04]  /*22dc0*/  SHFL.IDX PT, R5, R5, 0x3, 0x181f ;  /* 0x00781f0005057f89 */ /* 0x014e2800000e0000 */
[----:B------:R-:W-:Y:S01]  /*22dd0*/  ISETP.GE.AND P0, PT, R0, R11, PT ;  /* 0x0000000b0000720c */ /* 0x000fe20003f06270 */
[----:B-1-3--:R1:W2:-:S12]  /*22de0*/  SHFL.IDX PT, R2, R4, 0x3, 0x181f ;  /* 0x00781f0004027f89 */ /* 0x00a29800000e0000 */
        /* <DEDUP_REMOVED lines=18> */
.L_x_12698:
[----:B------:R-:W-:Y:S05]  /*22f10*/  BSYNC B0 ;  /* 0x0000000000007941 */ /* 0x000fea0003800000 */
.L_x_12689:
[----:B------:R-:W-:Y:S02]  /*22f20*/  ULDC UR4, c[0x0][0xd3c] ;  /* 0x00034f0000047ab9 */ /* 0x000fe40000000800 */
[----:B------:R-:W-:-:S06]  /*22f30*/  UISETP.GE.AND UP0, UPT, UR6, UR4, UPT ;  /* 0x000000040600728c */ /* 0x000fcc000bf06270 */
[----:B------:R-:W-:-:S13]  /*22f40*/  PLOP3.LUT P0, PT, PT, PT, UP0, 0x80, 0x0 ;  /* 0x000000000000781c */ /* 0x000fda0003f0f008 */
[----:B------:R-:W-:Y:S05]  /*22f50*/  @!P0 BRA `(.L_x_12708) ;  /* 0xfffffde000b08947 */ /* 0x000fea000383ffff */
[----:B------:R-:W-:Y:S05]  /*22f60*/  EXIT ;  /* 0x000000000000794d */ /* 0x000fea0003800000 */
.L_x_12574:
[----:B------:R-:W-:-:S08]  /*22f70*/  NOP ;  /* 0x0000000000007918 */ /* 0x000fd00000000000 */
[----:B-1----:R-:W0:-:S00]  /*22f80*/  USETMAXREG.DEALLOC.CTAPOOL 0x28 ;  /* 0x00000028000079c8 */ /* 0x002e0000080e0500 */
        /* <DEDUP_REMOVED lines=14> */
.L_x_12709:
        /* <DEDUP_REMOVED lines=40> */
.L_x_12715:
        /* <DEDUP_REMOVED lines=12> */
.L_x_12714:
[----:B------:R-:W-:Y:S05]  /*233b0*/  BSYNC B0 ;  /* 0x0000000000007941 */ /* 0x000fea0003800000 */
.L_x_12713:
        /* <DEDUP_REMOVED lines=20> */
.L_x_12711:
        /* <DEDUP_REMOVED lines=20> */
.L_x_12716:
        /* <DEDUP_REMOVED lines=59> */
.L_x_12712:
[----:B------:R-:W-:Y:S01]  /*239f0*/  ULDC UR4, c[0x0][0xd3c] ;  /* 0x00034f0000047ab9 */ /* 0x000fe20000000800 */
[----:B------:R-:W-:Y:S02]  /*23a00*/  IMAD.MOV.U32 R17, RZ, RZ, RZ ;  /* 0x000000ffff117224 */ /* 0x000fe400078e00ff */
[----:B------:R-:W-:Y:S02]  /*23a10*/  IMAD.U32 R16, RZ, RZ, UR6 ;  /* 0x00000006ff107e24 */ /* 0x000fe4000f8e00ff */
[----:B------:R-:W-:Y:S02]  /*23a20*/  IMAD.MOV.U32 R18, RZ, RZ, RZ ;  /* 0x000000ffff127224 */ /* 0x000fe400078e00ff */
[----:B------:R-:W-:-:S07]  /*23a30*/  IMAD.U32 R19, RZ, RZ, UR4 ;  /* 0x00000004ff137e24 */ /* 0x000fce000f8e00ff */
.L_x_12717:
[----:B------:R-:W-:-:S13]  /*23a40*/  ISETP.NE.AND P0, PT, R5, RZ, PT ;  /* 0x000000ff0500720c */ /* 0x000fda0003f05270 */
[----:B------:R-:W0:Y:S01]  /*23a50*/  @!P0 S2R R3, SR_CgaCtaId ;  /* 0x0000000000038919 */ /* 0x000e220000008800 */
[----:B------:R-:W-:-:S04]  /*23a60*/  @!P0 MOV R0, 0x400 ;  /* 0x0000040000008802 */ /* 0x000fc80000000f00 */
[----:B0-----:R-:W-:-:S05]  /*23a70*/  @!P0 LEA R0, R3, R0, 0x18 ;  /* 0x0000000003008211 */ /* 0x001fca00078ec0ff */
[----:B------:R1:W-:Y:S01]  /*23a80*/  @!P0 STS.128 [R0+0x324d0], R16 ;  /* 0x0324d01000008388 */ /* 0x0003e20000000c00 */
[----:B------:R-:W-:Y:S06]  /*23a90*/  BAR.ARV 0x5, 0x180 ;  /* 0x0146000000007b1d */ /* 0x000fec0000002000 */
.L_x_12710:
        /* <DEDUP_REMOVED lines=14> */
[----:B-1----:R-:W-:Y:S02]  /*23b80*/  LOP3.LUT R3, R4, 0x7f, RZ, 0xc0, !PT ;  /* 0x0000007f04037812 */ /* 0x002fe400078ec0ff */
        /* <DEDUP_REMOVED lines=17> */
.L_x_12793:
        /* <DEDUP_REMOVED lines=41> */
.L_x_12719:
        /* <DEDUP_REMOVED lines=8> */
.L_x_12720:
        /* <DEDUP_REMOVED lines=9> */
.L_x_12721:
[----:B------:R-:W4:Y:S01]  /*24040*/  LDL R6, [R1+0x450] ;  /* 0x0004500001067983 */ /* 0x000f220000100800 */
[----:B012---:R-:W0:Y:S01]  /*24050*/  LDC R0, c[0x0][0x448] ;  /* 0x00011200ff007b82 */ /* 0x007e220000000800 */
[----:B------:R-:W-:Y:S01]  /*24060*/  IMAD.SHL.U32 R37, R17, 0x80, RZ ;  /* 0x0000008011257824 */ /* 0x000fe200078e00ff */
[----:B------:R-:W-:Y:S01]  /*24070*/  LOP3.LUT R23, R23, 0xfffeffff, RZ, 0xc0, !PT ;  /* 0xfffeffff17177812 */ /* 0x000fe200078ec0ff */
[----:B-----5:R-:W-:-:S05]  /*24080*/  IMAD.IADD R17, R7, 0x1, -R30 ;  /* 0x0000000107117824 */ /* 0x020fca00078e0a1e */
[----:B---3--:R-:W1:Y:S01]  /*24090*/  LDC.64 R2, c[0x0][0xad8] ;  /* 0x0002b600ff027b82 */ /* 0x008e620000000a00 */
[----:B0-----:R-:W-:Y:S01]  /*240a0*/  ISETP.NE.AND P2, PT, R0, 0x1, PT ;  /* 0x000000010000780c */ /* 0x001fe20003f45270 */
[----:B------:R-:W-:Y:S01]  /*240b0*/  VIADD R0, R37, 0x7f ;  /* 0x0000007f25007836 */ /* 0x000fe20000000000 */
[----:B-1----:R-:W-:-:S11]  /*240c0*/  ISETP.GE.AND P1, PT, R3, 0x1, PT ;  /* 0x000000010300780c */ /* 0x002fd60003f26270 */
[----:B------:R-:W0:Y:S01]  /*240d0*/  @P2 LDC R5, c[0x0][0x44c] ;  /* 0x00011300ff052b82 */ /* 0x000e220000000800 */
[----:B------:R-:W-:-:S07]  /*240e0*/  @P2 LOP3.LUT R23, R23, 0x10000, RZ, 0xfc, !PT ;  /* 0x0001000017172812 */ /* 0x000fce00078efcff */
[----:B------:R-:W1:Y:S01]  /*240f0*/  @P2 LDC R9, c[0x0][0x450] ;  /* 0x00011400ff092b82 */ /* 0x000e620000000800 */
[----:B0-----:R-:W-:-:S05]  /*24100*/  @P2 IMAD.HI.U32 R4, R0, R5, RZ ;  /* 0x0000000500042227 */ /* 0x001fca00078e00ff */
[----:B-1----:R-:W-:Y:S02]  /*24110*/  @P2 SHF.R.U32.HI R0, RZ, R9, R4 ;  /* 0x00000009ff002219 */ /* 0x002fe40000011604 */
[----:B----4-:R-:W-:-:S05]  /*24120*/  IADD3 R5, R17, 0x1, -R6 ;  /* 0x0000000111057810 */ /* 0x010fca0007ffe806 */
        /* <DEDUP_REMOVED lines=14> */
.L_x_12724:
[----:B------:R-:W-:-:S13]  /*24210*/  ISETP.NE.AND P0, PT, R3, 0x1, PT ;  /* 0x000000010300780c */ /* 0x000fda0003f05270 */
[----:B------:R-:W0:Y:S02]  /*24220*/  @P0 LDC.64 R4, c[0x0][0xae0] ;  /* 0x0002b800ff040b82 */ /* 0x000e240000000a00 */
[----:B0-----:R-:W-:-:S05]  /*24230*/  @P0 IMAD.HI.U32 R4, R0, R4, RZ ;  /* 0x0000000400040227 */ /* 0x001fca00078e00ff */
[----:B------:R-:W-:-:S07]  /*24240*/  @P0 SHF.R.U32.HI R0, RZ, R5, R4 ;  /* 0x00000005ff000219 */ /* 0x000fce0000011604 */
.L_x_12725:
[----:B------:R-:W-:Y:S05]  /*24250*/  BSYNC B0 ;  /* 0x0000000000007941 */ /* 0x000fea0003800000 */
.L_x_12723:
[----:B------:R-:W-:-:S05]  /*24260*/  IMAD R5, R0, R3, R3 ;  /* 0x0000000300057224 */ /* 0x000fca00078e0203 */
[----:B------:R-:W-:-:S07]  /*24270*/  VIMNMX R2, R2, R5, PT ;  /* 0x0000000502027248 */ /* 0x000fce0003fe0100 */
.L_x_12722:
        /* <DEDUP_REMOVED lines=29> */
.L_x_12728:
[----:B------:R-:W-:-:S13]  /*24450*/  ISETP.NE.AND P0, PT, R3, 0x1, PT ;  /* 0x000000010300780c */ /* 0x000fda0003f05270 */
[----:B------:R-:W1:Y:S02]  /*24460*/  @P0 LDC.64 R4, c[0x0][0xae0] ;  /* 0x0002b800ff040b82 */ /* 0x000e640000000a00 */
[----:B-1----:R-:W-:-:S05]  /*24470*/  @P0 IMAD.HI.U32 R4, R2, R4, RZ ;  /* 0x0000000402040227 */ /* 0x002fca00078e00ff */
[----:B------:R-:W-:-:S07]  /*24480*/  @P0 SHF.R.U32.HI R2, RZ, R5, R4 ;  /* 0x00000005ff020219 */ /* 0x000fce0000011604 */
.L_x_12729:
[----:B------:R-:W-:Y:S05]  /*24490*/  BSYNC B0 ;  /* 0x0000000000007941 */ /* 0x000fea0003800000 */
.L_x_12727:
[----:B------:R-:W-:-:S05]  /*244a0*/  IMAD R3, R2, R3, RZ ;  /* 0x0000000302037224 */ /* 0x000fca00078e02ff */
[----:B------:R-:W-:-:S07]  /*244b0*/  VIMNMX R0, R0, R3, !PT ;  /* 0x0000000300007248 */ /* 0x000fce0007fe0100 */
.L_x_12726:
        /* <DEDUP_REMOVED lines=24> */
.L_x_12731:
        /* <DEDUP_REMOVED lines=20> */
.L_x_12734:
[----:B------:R-:W-:Y:S05]  /*24780*/  BSYNC B6 ;  /* 0x0000000000067941 */ /* 0x000fea0003800000 */
.L_x_12733:
        /* <DEDUP_REMOVED lines=20> */
.L_x_12737:
        /* <DEDUP_REMOVED lines=15> */
.L_x_12736:
[----:B------:R-:W-:Y:S05]  /*249c0*/  BSYNC B6 ;  /* 0x0000000000067941 */ /* 0x000fea0003800000 */
.L_x_12735:
[----:B------:R-:W1:Y:S01]  /*249d0*/  S2R R20, SR_TID.X ;  /* 0x0000000000147919 */ /* 0x000e620000002100 */
[----:B------:R-:W-:Y:S01]  /*249e0*/  ULDC.64 UR4, c[0x0][0xaf0] ;  /* 0x0002bc0000047ab9 */ /* 0x000fe20000000a00 */
[----:B------:R-:W-:Y:S01]  /*249f0*/  IMAD.MOV.U32 R28, RZ, RZ, R19 ;  /* 0x000000ffff1c7224 */ /* 0x000fe200078e0013 */
[----:B------:R-:W-:Y:S01]  /*24a00*/  ISETP.NE.U32.AND P0, PT, RZ, UR4, PT ;  /* 0x00000004ff007c0c */ /* 0x000fe2000bf05070 */
[----:B------:R-:W-:-:S03]  /*24a10*/  ULDC UR4, c[0x0][0x320] ;  /* 0x0000c80000047ab9 */ /* 0x000fc60000000800 */
[----:B------:R-:W-:-:S13]  /*24a20*/  ISETP.NE.AND.EX P0, PT, RZ, UR5, PT, P0 ;  /* 0x00000005ff007c0c */ /* 0x000fda000bf05300 */
[----:B------:R-:W2:Y:S01]  /*24a30*/  @P0 LDC.64 R2, c[0x0][0xaf0] ;  /* 0x0002bc00ff020b82 */ /* 0x000ea20000000a00 */
[----:B-1----:R-:W-:Y:S01]  /*24a40*/  IMAD.SHL.U32 R34, R20, 0x8, RZ ;  /* 0x0000000814227824 */ /* 0x002fe200078e00ff */
[----:B------:R-:W-:-:S06]  /*24a50*/  LOP3.LUT R23, R23, 0xffffffef, RZ, 0xc0, !PT ;  /* 0xffffffef17177812 */ /* 0x000fcc00078ec0ff */
[----:B------:R-:W1:Y:S01]  /*24a60*/  LDC R20, c[0x0][0x430] ;  /* 0x00010c00ff147b82 */ /* 0x000e620000000800 */
[----:B------:R-:W-:-:S04]  /*24a70*/  LOP3.LUT R34, R34, 0x38, RZ, 0xc0, !PT ;  /* 0x0000003822227812 */ /* 0x000fc800078ec0ff */
[----:B------:R-:W-:Y:S01]  /*24a80*/  LOP3.LUT R32, R34, 0x40, RZ, 0xfc, !PT ;  /* 0x0000004022207812 */ /* 0x000fe200078efcff */
[----:B--2---:R-:W-:-:S03]  /*24a90*/  @P0 IMAD.WIDE R2, R19, 0x4, R2 ;  /* 0x0000000413020825 */ /* 0x004fc600078e0202 */
        /* <DEDUP_REMOVED lines=17> */
.L_x_12811:
[----:B------:R-:W1:Y:S01]  /*24bb0*/  S2R R2, SR_TID.X ;  /* 0x0000000000027919 */ /* 0x000e620000002100 */
[----:B------:R-:W-:Y:S01]  /*24bc0*/  ISETP.NE.AND P1, PT, R20, 0x1, PT ;  /* 0x000000011400780c */ /* 0x000fe20003f25270 */
[----:B------:R-:W-:Y:S01]  /*24bd0*/  IMAD.MOV.U32 R36, RZ, RZ, RZ ;  /* 0x000000ffff247224 */ /* 0x000fe200078e00ff */
[----:B-----5:R-:W-:Y:S01]  /*24be0*/  SHF.R.S32.HI R32, RZ, 0x1f, R28 ;  /* 0x0000001fff207819 */ /* 0x020fe2000001141c */
[----:B------:R-:W2:Y:S01]  /*24bf0*/  S2R R3, SR_TID.X ;  /* 0x0000000000037919 */ /* 0x000ea20000002100 */
[----:B------:R-:W-:-:S09]  /*24c00*/  LOP3.LUT R23, R23, 0xffff7fff, RZ, 0xc0, !PT ;  /* 0xffff7fff17177812 */ /* 0x000fd200078ec0ff */
[----:B------:R-:W3:Y:S01]  /*24c10*/  @P1 LDC R5, c[0x0][0x434] ;  /* 0x00010d00ff051b82 */ /* 0x000ee20000000800 */
[----:B------:R-:W-:-:S07]  /*24c20*/  @P1 LOP3.LUT R23, R23, 0x8000, RZ, 0xfc, !PT ;  /* 0x0000800017171812 */ /* 0x000fce00078efcff */
[----:B------:R-:W4:Y:S01]  /*24c30*/  @P1 LDC R4, c[0x0][0x438] ;  /* 0x00010e00ff041b82 */ /* 0x000f220000000800 */
[----:B-1----:R-:W-:Y:S01]  /*24c40*/  LOP3.LUT R2, R2, 0x7f, RZ, 0xc0, !PT ;  /* 0x0000007f02027812 */ /* 0x002fe200078ec0ff */
[----:B--2---:R-:W-:-:S03]  /*24c50*/  IMAD.SHL.U32 R10, R3, 0x10, RZ ;  /* 0x00000010030a7824 */ /* 0x004fc600078e00ff */
[----:B------:R-:W-:-:S04]  /*24c60*/  SHF.R.U32.HI R2, RZ, 0x3, R2 ;  /* 0x00000003ff027819 */ /* 0x000fc80000011602 */
[----:B------:R-:W-:-:S05]  /*24c70*/  LOP3.LUT R10, R2, 0x70, R10, 0xf8, !PT ;  /* 0x00000070020a7812 */ /* 0x000fca00078ef80a */
[----:B------:R-:W-:-:S05]  /*24c80*/  IMAD R8, R0, 0x60, R10 ;  /* 0x0000006000087824 */ /* 0x000fca00078e020a */
[C---:B------:R-:W-:Y:S01]  /*24c90*/  ISETP.GE.AND P0, PT, R8.reuse, R17, PT ;  /* 0x000000110800720c */ /* 0x040fe20003f06270 */
[----:B------:R-:W-:-:S03]  /*24ca0*/  IMAD.IADD R8, R8, 0x1, R30 ;  /* 0x0000000108087824 */ /* 0x000fc600078e021e */
[----:B------:R-:W-:Y:S01]  /*24cb0*/  ISETP.GT.U32.OR P0, PT, R10, 0x5f, P0 ;  /* 0x0000005f0a00780c */ /* 0x000fe20000704470 */
[----:B---3--:R-:W-:-:S04]  /*24cc0*/  @P1 IMAD.HI.U32 R5, R8, R5, RZ ;  /* 0x0000000508051227 */ /* 0x008fc800078e00ff */
[----:B------:R-:W-:Y:S01]  /*24cd0*/  IMAD.MOV.U32 R6, RZ, RZ, R8 ;  /* 0x000000ffff067224 */ /* 0x000fe200078e0008 */
[----:B----4-:R-:W-:-:S07]  /*24ce0*/  @P1 SHF.R.U32.HI R6, RZ, R4, R5 ;  /* 0x00000004ff061219 */ /* 0x010fce0000011605 */
[----:B------:R-:W1:Y:S01]  /*24cf0*/  @!P0 LDC.64 R2, c[0x0][0x428] ;  /* 0x00010a00ff028b82 */ /* 0x000e620000000a00 */
[----:B------:R-:W-:-:S07]  /*24d00*/  @!P0 SHF.R.S32.HI R7, RZ, 0x1f, R6 ;  /* 0x0000001fff078819 */ /* 0x000fce0000011406 */
[----:B------:R-:W2:Y:S01]  /*24d10*/  @!P0 LDC.64 R4, c[0x0][0x418] ;  /* 0x00010600ff048b82 */ /* 0x000ea20000000a00 */
[----:B-1----:R-:W-:-:S04]  /*24d20*/  @!P0 IMAD R9, R32, R2, RZ ;  /* 0x0000000220098224 */ /* 0x002fc800078e02ff */
[C---:B------:R-:W-:Y:S02]  /*24d30*/  @!P0 IMAD R9, R28.reuse, R3, R9 ;  /* 0x000000031c098224 */ /* 0x040fe400078e0209 */
[----:B------:R-:W-:-:S04]  /*24d40*/  @!P0 IMAD.WIDE.U32 R2, R28, R2, R6 ;  /* 0x000000021c028225 */ /* 0x000fc800078e0006 */
[----:B------:R-:W-:Y:S01]  /*24d50*/  @!P0 IMAD.IADD R9, R3, 0x1, R9 ;  /* 0x0000000103098824 */ /* 0x000fe200078e0209 */
[----:B--2---:R-:W-:Y:S01]  /*24d60*/  @!P0 LEA R4, P1, R2, R4, 0x2 ;  /* 0x0000000402048211 */ /* 0x004fe200078210ff */
[----:B------:R-:W-:-:S03]  /*24d70*/  IMAD.MOV R3, RZ, RZ, -R6 ;  /* 0x000000ffff037224 */ /* 0x000fc600078e0a06 */
[----:B------:R-:W-:Y:S01]  /*24d80*/  @!P0 LEA.HI.X R5, R2, R5, R9, 0x2, P1 ;  /* 0x0000000502058211 */ /* 0x000fe200008f1409 */
[----:B------:R-:W-:Y:S02]  /*24d90*/  IMAD R3, R20, R3, R8 ;  /* 0x0000000314037224 */ /* 0x000fe400078e0208 */
[----:B------:R-:W-:Y:S02]  /*24da0*/  IMAD.U32 R2, RZ, RZ, UR38 ;  /* 0x00000026ff027e24 */ /* 0x000fe4000f8e00ff */
[----:B------:R1:W5:Y:S01]  /*24db0*/  @!P0 LDG.E R36, desc[UR36][R4.64] ;  /* 0x0000002404248981 */ /* 0x000362000c1e1900 */
[----:B------:R-:W-:Y:S02]  /*24dc0*/  ISETP.GT.U32.AND P1, PT, R10, 0x5f, PT ;  /* 0x0000005f0a00780c */ /* 0x000fe40003f24070 */
[----:B------:R-:W-:Y:S01]  /*24dd0*/  ISETP.NE.AND P0, PT, R2, 0x3, PT ;  /* 0x000000030200780c */ /* 0x000fe20003f05270 */
[----:B------:R2:W-:Y:S01]  /*24de0*/  STL [R1+0x454], R3 ;  /* 0x0004540301007387 */ /* 0x0005e20000100800 */
[----:B------:R-:W-:-:S02]  /*24df0*/  LOP3.LUT R23, R23, 0xfffffbff, RZ, 0xc0, !PT ;  /* 0xfffffbff17177812 */ /* 0x000fc400078ec0ff */
[----:B------:R-:W-:Y:S02]  /*24e00*/  SHF.R.S32.HI R27, RZ, 0x1f, R18 ;  /* 0x0000001fff1b7819 */ /* 0x000fe40000011412 */
[----:B--2---:R-:W-:-:S07]  /*24e10*/  SEL R3, RZ, 0x1, P2 ;  /* 0x00000001ff037807 */ /* 0x004fce0001000000 */
[----:B------:R-:W-:Y:S01]  /*24e20*/  @P0 LOP3.LUT R23, R23, 0x400, RZ, 0xfc, !PT ;  /* 0x0000040017170812 */ /* 0x000fe200078efcff */
[----:B------:R1:W-:Y:S03]  /*24e30*/  STL [R1+0x474], R3 ;  /* 0x0004740301007387 */ /* 0x0003e60000100800 */
[----:B------:R-:W-:-:S04]  /*24e40*/  LOP3.LUT R23, R23, 0xffffffdf, RZ, 0xc0, !PT ;  /* 0xffffffdf17177812 */ /* 0x000fc800078ec0ff */
[----:B------:R-:W-:Y:S01]  /*24e50*/  @P1 LOP3.LUT R23, R23, 0x20, RZ, 0xfc, !PT ;  /* 0x0000002017171812 */ /* 0x000fe200078efcff */
[----:B------:R-:W-:Y:S06]  /*24e60*/  @!P0 BRA `(.L_x_12739) ;  /* 0x0000000000048947 */ /* 0x000fec0003800000 */
[----:B------:R-:W-:Y:S01]  /*24e70*/  BPT.TRAP 0x1 ;  /* 0x000000040000795c */ /* 0x000fe20000300000 */
.L_x_12739:
[----:B0-----:R-:W-:Y:S01]  /*24e80*/  IMAD R31, R0, -0x60, R17 ;  /* 0xffffffa0001f7824 */ /* 0x001fe200078e0211 */
[----:B------:R-:W-:Y:S01]  /*24e90*/  SHF.L.U32 R0, R26, 0x1f, RZ ;  /* 0x0000001f1a007819 */ /* 0x000fe200000006ff */
[----:B------:R-:W-:Y:S01]  /*24ea0*/  IMAD R17, R24, 0x8, R22 ;  /* 0x0000000818117824 */ /* 0x000fe200078e0216 */
[----:B------:R-:W-:Y:S03]  /*24eb0*/  BSSY B0, `(.L_x_12740) ;  /* 0x0000003000007945 */ /* 0x000fe60003800000 */
[----:B------:R-:W0:Y:S02]  /*24ec0*/  SYNCS.PHASECHK.TRANS64.TRYWAIT P0, [R17+URZ+0x32440], R0 ;  /* 0x03244000110075a7 */ /* 0x000e24000800017f */
[----:B0-----:R-:W-:Y:S05]  /*24ed0*/  @!P0 BRA `(.L_x_12741) ;  /* 0x0000004800908947 */ /* 0x001fea0003800000 */
.L_x_12812:
[----:B------:R-:W-:Y:S05]  /*24ee0*/  BSYNC B0 ;  /* 0x0000000000007941 */ /* 0x000fea0003800000 */
.L_x_12740:
[----:B------:R-:W0:Y:S01]  /*24ef0*/  LDL R2, [R1+0x454] ;  /* 0x0004540001027983 */ /* 0x000e220000100800 */
[----:B------:R-:W-:Y:S01]  /*24f00*/  ULDC.64 UR4, c[0x0][0x300] ;  /* 0x0000c00000047ab9 */ /* 0x000fe20000000a00 */
[----:B-1---5:R-:W-:Y:S02]  /*24f10*/  SHF.R.S32.HI R4, RZ, 0x1f, R36 ;  /* 0x0000001fff047819 */ /* 0x022fe40000011424 */
        /* <DEDUP_REMOVED lines=87> */
.L_x_12826:
        /* <DEDUP_REMOVED lines=10> */
.L_x_12743:
        /* <DEDUP_REMOVED lines=10> */
.L_x_12744:
        /* <DEDUP_REMOVED lines=31> */
.L_x_12746:
[----:B------:R-:W-:Y:S05]  /*257c0*/  BSYNC B6 ;  /* 0x0000000000067941 */ /* 0x000fea0003800000 */
.L_x_12745:
[----:B------:R-:W3:Y:S01]  /*257d0*/  LDL R20, [R1+0x45c] ;  /* 0x00045c0001147983 */ /* 0x000ee20000100800 */
[----:B------:R-:W-:Y:S01]  /*257e0*/  IMAD.MOV.U32 R21, RZ, RZ, R34 ;  /* 0x000000ffff157224 */ /* 0x000fe200078e0022 */
[----:B------:R-:W-:Y:S01]  /*257f0*/  ULDC.64 UR4, c[0x0][0x298] ;  /* 0x0000a60000047ab9 */ /* 0x000fe20000000a00 */
[----:B0-----:R-:W0:Y:S01]  /*25800*/  LDC R5, c[0x0][0x448] ;  /* 0x00011200ff057b82 */ /* 0x001e220000000800 */
[----:B------:R-:W4:Y:S01]  /*25810*/  S2R R2, SR_TID.X ;  /* 0x0000000000027919 */ /* 0x000f220000002100 */
[----:B------:R-:W5:Y:S01]  /*25820*/  S2R R34, SR_TID.X ;  /* 0x0000000000227919 */ /* 0x000f620000002100 */
[----:B----4-:R-:W-:-:S04]  /*25830*/  LOP3.LUT R2, R2, 0x7f, RZ, 0xc0, !PT ;  /* 0x0000007f02027812 */ /* 0x010fc800078ec0ff */
[----:B--2---:R-:W-:Y:S02]  /*25840*/  SHF.R.U32.HI R0, RZ, 0x3, R2 ;  /* 0x00000003ff007819 */ /* 0x004fe40000011602 */
[----:B------:R-:W2:Y:S01]  /*25850*/  LDC R2, c[0x0][0x448] ;  /* 0x00011200ff027b82 */ /* 0x000ea20000000800 */
[----:B---3--:R-:W-:Y:S02]  /*25860*/  IMAD.MOV.U32 R4, RZ, RZ, R20 ;  /* 0x000000ffff047224 */ /* 0x008fe400078e0014 */
[----:B------:R-:W3:Y:S01]  /*25870*/  LDL R20, [R1+0x458] ;  /* 0x0004580001147983 */ /* 0x000ee20000100800 */
[----:B--2---:R-:W-:Y:S01]  /*25880*/  ISETP.NE.AND P6, PT, R2, 0x1, PT ;  /* 0x000000010200780c */ /* 0x004fe20003fc5270 */
[----:B-----5:R-:W-:Y:S02]  /*25890*/  IMAD.SHL.U32 R34, R34, 0x10, RZ ;  /* 0x0000001022227824 */ /* 0x020fe400078e00ff */
[----:B------:R-:W-:Y:S01]  /*258a0*/  IMAD R4, R4, UR4, RZ ;  /* 0x0000000404047c24 */ /* 0x000fe2000f8e02ff */
[----:B------:R-:W2:Y:S02]  /*258b0*/  S2R R6, SR_TID.X ;  /* 0x0000000000067919 */ /* 0x000ea40000002100 */
[----:B------:R-:W-:Y:S01]  /*258c0*/  LOP3.LUT R34, R0, 0x70, R34, 0xf8, !PT ;  /* 0x0000007000227812 */ /* 0x000fe200078ef822 */
[----:B------:R-:W-:-:S04]  /*258d0*/  IMAD R4, R35, UR5, R4 ;  /* 0x0000000523047c24 */ /* 0x000fc8000f8e0204 */
[----:B------:R-:W-:Y:S02]  /*258e0*/  IMAD.IADD R34, R34, 0x1, R37 ;  /* 0x0000000122227824 */ /* 0x000fe400078e0225 */
[----:B------:R-:W4:Y:S02]  /*258f0*/  @P6 LDC R3, c[0x0][0x44c] ;  /* 0x00011300ff036b82 */ /* 0x000f240000000800 */
[----:B------:R-:W-:-:S06]  /*25900*/  IMAD.MOV.U32 R0, RZ, RZ, R34 ;  /* 0x000000ffff007224 */ /* 0x000fcc00078e0022 */
[----:B------:R-:W5:Y:S01]  /*25910*/  @P6 LDC R2, c[0x0][0x450] ;  /* 0x00011400ff026b82 */ /* 0x000f620000000800 */
[----:B----4-:R-:W-:-:S05]  /*25920*/  @P6 IMAD.HI.U32 R3, R34, R3, RZ ;  /* 0x0000000322036227 */ /* 0x010fca00078e00ff */
[----:B-----5:R-:W-:Y:S01]  /*25930*/  @P6 SHF.R.U32.HI R0, RZ, R2, R3 ;  /* 0x00000002ff006219 */ /* 0x020fe20000011603 */
        /* <DEDUP_REMOVED lines=9> */
[----:B--2---:R-:W-:-:S04]  /*259d0*/  LOP3.LUT R21, R6, 0x7f, RZ, 0xc0, !PT ;  /* 0x0000007f06157812 */ /* 0x004fc800078ec0ff */
[----:B------:R-:W-:Y:S01]  /*259e0*/  SHF.R.U32.HI R21, RZ, 0x3, R21 ;  /* 0x00000003ff157819 */ /* 0x000fe20000011615 */
[C---:B---3--:R-:W-:Y:S02]  /*259f0*/  IMAD R4, R20.reuse, UR5, R4 ;  /* 0x0000000514047c24 */ /* 0x048fe4000f8e0204 */
[----:B------:R-:W-:Y:S01]  /*25a00*/  IMAD.WIDE.U32 R2, R20, UR4, R2 ;  /* 0x0000000414027c25 */ /* 0x000fe2000f8e0002 */
[----:B------:R-:W-:-:S03]  /*25a10*/  ULDC.64 UR4, c[0x0][0x2d0] ;  /* 0x0000b40000047ab9 */ /* 0x000fc60000000a00 */
[----:B------:R-:W-:Y:S01]  /*25a20*/  IMAD.IADD R3, R3, 0x1, R4 ;  /* 0x0000000103037824 */ /* 0x000fe200078e0204 */
[----:B------:R-:W-:Y:S01]  /*25a30*/  SHF.R.S32.HI R4, RZ, 0x1f, R0 ;  /* 0x0000001fff047819 */ /* 0x000fe20000011400 */
[----:B------:R-:W-:Y:S02]  /*25a40*/  IMAD.SHL.U32 R20, R6, 0x8, RZ ;  /* 0x0000000806147824 */ /* 0x000fe400078e00ff */
[----:B------:R-:W-:-:S03]  /*25a50*/  IMAD.WIDE.U32 R2, R0, UR4, R2 ;  /* 0x0000000400027c25 */ /* 0x000fc6000f8e0002 */
[----:B------:R-:W-:Y:S01]  /*25a60*/  LOP3.LUT R20, R20, 0x38, RZ, 0xc0, !PT ;  /* 0x0000003814147812 */ /* 0x000fe200078ec0ff */
[----:B------:R-:W-:-:S04]  /*25a70*/  IMAD R4, R4, UR4, RZ ;  /* 0x0000000404047c24 */ /* 0x000fc8000f8e02ff */
[----:B------:R-:W-:Y:S01]  /*25a80*/  IMAD R4, R0, UR5, R4 ;  /* 0x0000000500047c24 */ /* 0x000fe2000f8e0204 */
[----:B------:R-:W-:Y:S01]  /*25a90*/  ULDC.64 UR4, c[0x0][0x2c8] ;  /* 0x0000b20000047ab9 */ /* 0x000fe20000000a00 */
[----:B------:R-:W-:Y:S02]  /*25aa0*/  IMAD.MOV R0, RZ, RZ, -R0 ;  /* 0x000000ffff007224 */ /* 0x000fe400078e0a00 */
[----:B------:R-:W-:Y:S02]  /*25ab0*/  IMAD.IADD R3, R3, 0x1, R4 ;  /* 0x0000000103037824 */ /* 0x000fe400078e0204 */
[----:B0-----:R-:W-:-:S04]  /*25ac0*/  IMAD R0, R5, R0, R34 ;  /* 0x0000000005007224 */ /* 0x001fc800078e0222 */
        /* <DEDUP_REMOVED lines=13> */
[----:B------:R-:W-:Y:S01]  /*25ba0*/  IMAD.IADD R37, R21, 0x1, R37 ;  /* 0x0000000115257824 */ /* 0x000fe200078e0225 */
[----:B------:R-:W-:Y:S02]  /*25bb0*/  LOP3.LUT R23, R23, 0xffffdfff, RZ, 0xc0, !PT ;  /* 0xffffdfff17177812 */ /* 0x000fe400078ec0ff */
[----:B------:R-:W0:Y:S01]  /*25bc0*/  SHFL.IDX PT, R3, R0, RZ, 0x181f ;  /* 0x00181fff00037589 */ /* 0x000e2200000e0000 */
[----:B------:R-:W-:-:S03]  /*25bd0*/  VIADD R6, R37, 0x10 ;  /* 0x0000001025067836 */ /* 0x000fc60000000000 */
[----:B------:R-:W-:Y:S04]  /*25be0*/  SHFL.IDX PT, R12, R0, 0x1, 0x181f ;  /* 0x00381f00000c7f89 */ /* 0x000fe800000e0000 */
[----:B------:R-:W-:Y:S04]  /*25bf0*/  SHFL.IDX PT, R10, R0, 0x2, 0x181f ;  /* 0x00581f00000a7f89 */ /* 0x000fe800000e0000 */
[----:B------:R-:W-:Y:S01]  /*25c00*/  SHFL.IDX PT, R9, R0, 0x3, 0x181f ;  /* 0x00781f0000097f89 */ /* 0x000fe200000e0000 */
[----:B--2---:R-:W-:-:S03]  /*25c10*/  IMAD R5, R2, R5, RZ ;  /* 0x0000000502057224 */ /* 0x004fc600078e02ff */
[----:B------:R-:W2:Y:S02]  /*25c20*/  SHFL.IDX PT, R2, R4, RZ, 0x181f ;  /* 0x00181fff04027589 */ /* 0x000ea400000e0000 */
[CC--:B------:R-:W-:Y:S02]  /*25c30*/  ISETP.GE.AND P6, PT, R37.reuse, R5.reuse, PT ;  /* 0x000000052500720c */ /* 0x0c0fe40003fc6270 */
[----:B------:R-:W-:Y:S01]  /*25c40*/  ISETP.GE.AND P5, PT, R6, R5, PT ;  /* 0x000000050600720c */ /* 0x000fe20003fa6270 */
[----:B------:R-:W-:-:S05]  /*25c50*/  VIADD R6, R37, 0x20 ;  /* 0x0000002025067836 */ /* 0x000fca0000000000 */
[----:B------:R-:W-:-:S05]  /*25c60*/  ISETP.GE.AND P3, PT, R6, R5, PT ;  /* 0x000000050600720c */ /* 0x000fca0003f66270 */
[----:B0-----:R-:W-:Y:S02]  /*25c70*/  @!P6 LEA R3, P1, R20, R3, 0x1 ;  /* 0x000000031403e211 */ /* 0x001fe400078208ff */
[----:B------:R-:W-:-:S04]  /*25c80*/  @P6 LOP3.LUT R23, R23, 0x2000, RZ, 0xfc, !PT ;  /* 0x0000200017176812 */ /* 0x000fc800078efcff */
[----:B------:R-:W-:Y:S01]  /*25c90*/  LOP3.LUT R23, R23, 0xffffefff, RZ, 0xc0, !PT ;  /* 0xffffefff17177812 */ /* 0x000fe200078ec0ff */
[----:B--2---:R-:W-:Y:S01]  /*25ca0*/  @!P6 IMAD.X R8, RZ, RZ, R2, P1 ;  /* 0x000000ffff08e224 */ /* 0x004fe200008e0602 */
[----:B------:R-:W-:Y:S01]  /*25cb0*/  @!P5 LEA R12, P1, R20, R12, 0x1 ;  /* 0x0000000c140cd211 */ /* 0x000fe200078208ff */
[----:B------:R-:W0:Y:S01]  /*25cc0*/  SHFL.IDX PT, R2, R4, 0x1, 0x181f ;  /* 0x00381f0004027f89 */ /* 0x000e2200000e0000 */
[----:B------:R-:W-:-:S04]  /*25cd0*/  @P5 LOP3.LUT R23, R23, 0x1000, RZ, 0xfc, !PT ;  /* 0x0000100017175812 */ /* 0x000fc800078efcff */
[----:B------:R-:W-:-:S04]  /*25ce0*/  LOP3.LUT R23, R23, 0xfffff7ff, RZ, 0xc0, !PT ;  /* 0xfffff7ff17177812 */ /* 0x000fc800078ec0ff */
[----:B------:R-:W-:-:S04]  /*25cf0*/  @P3 LOP3.LUT R23, R23, 0x800, RZ, 0xfc, !PT ;  /* 0x0000080017173812 */ /* 0x000fc800078efcff */
[----:B------:R-:W-:Y:S01]  /*25d00*/  LOP3.LUT R23, R23, 0xfffffdff, RZ, 0xc0, !PT ;  /* 0xfffffdff17177812 */ /* 0x000fe200078ec0ff */
[----:B0-----:R-:W-:Y:S01]  /*25d10*/  @!P5 IMAD.X R7, RZ, RZ, R2, P1 ;  /* 0x000000ffff07d224 */ /* 0x001fe200008e0602 */
[----:B------:R-:W-:Y:S01]  /*25d20*/  @!P3 LEA R10, P1, R20, R10, 0x1 ;  /* 0x0000000a140ab211 */ /* 0x000fe200078208ff */
[----:B------:R-:W0:Y:S04]  /*25d30*/  SHFL.IDX PT, R2, R4, 0x2, 0x181f ;  /* 0x00581f0004027f89 */ /* 0x000e2800000e0000 */
[----:B0-----:R-:W-:Y:S02]  /*25d40*/  @!P3 IMAD.X R6, RZ, RZ, R2, P1 ;  /* 0x000000ffff06b224 */ /* 0x001fe400008e0602 */
[----:B------:R-:W-:-:S05]  /*25d50*/  VIADD R2, R37, 0x30 ;  /* 0x0000003025027836 */ /* 0x000fca0000000000 */
[----:B------:R-:W-:Y:S01]  /*25d60*/  ISETP.GE.AND P2, PT, R2, R5, PT ;  /* 0x000000050200720c */ /* 0x000fe20003f46270 */
[----:B------:R-:W-:-:S05]  /*25d70*/  VIADD R2, R37, 0x40 ;  /* 0x0000004025027836 */ /* 0x000fca0000000000 */
[----:B------:R-:W-:Y:S02]  /*25d80*/  ISETP.GE.AND P4, PT, R2, R5, PT ;  /* 0x000000050200720c */ /* 0x000fe40003f86270 */
[----:B------:R-:W0:Y:S05]  /*25d90*/  SHFL.IDX PT, R2, R4, 0x3, 0x181f ;  /* 0x00781f0004027f89 */ /* 0x000e2a00000e0000 */
[----:B------:R-:W-:Y:S02]  /*25da0*/  @!P2 LEA R13, P1, R20, R9, 0x1 ;  /* 0x00000009140da211 */ /* 0x000fe400078208ff */
[----:B------:R-:W2:Y:S01]  /*25db0*/  SHFL.IDX PT, R9, R0, 0x4, 0x181f ;  /* 0x00981f0000097f89 */ /* 0x000ea200000e0000 */
[----:B------:R-:W-:-:S04]  /*25dc0*/  @P2 LOP3.LUT R23, R23, 0x200, RZ, 0xfc, !PT ;  /* 0x0000020017172812 */ /* 0x000fc800078efcff */
[----:B------:R-:W-:-:S04]  /*25dd0*/  LOP3.LUT R23, R23, 0xfffffeff, RZ, 0xc0, !PT ;  /* 0xfffffeff17177812 */ /* 0x000fc800078ec0ff */
[----:B------:R-:W-:-:S04]  /*25de0*/  @P4 LOP3.LUT R23, R23, 0x100, RZ, 0xfc, !PT ;  /* 0x0000010017174812 */ /* 0x000fc800078efcff */
[----:B------:R-:W-:Y:S01]  /*25df0*/  LOP3.LUT R23, R23, 0xffffff7f, RZ, 0xc0, !PT ;  /* 0xffffff7f17177812 */ /* 0x000fe200078ec0ff */
[----:B0-----:R-:W-:Y:S02]  /*25e00*/  @!P2 IMAD.X R11, RZ, RZ, R2, P1 ;  /* 0x000000ffff0ba224 */ /* 0x001fe400008e0602 */
[----:B------:R-:W0:Y:S01]  /*25e10*/  SHFL.IDX PT, R2, R4, 0x4, 0x181f ;  /* 0x00981f0004027f89 */ /* 0x000e2200000e0000 */
[----:B--2---:R-:W-:-:S03]  /*25e20*/  @!P4 LEA R15, P1, R20, R9, 0x1 ;  /* 0x00000009140fc211 */ /* 0x004fc600078208ff */
[----:B------:R-:W-:Y:S02]  /*25e30*/  SHFL.IDX PT, R9, R0, 0x6, 0x181f ;  /* 0x00d81f0000097f89 */ /* 0x000fe400000e0000 */
[----:B0-----:R-:W-:Y:S02]  /*25e40*/  @!P4 IMAD.X R14, RZ, RZ, R2, P1 ;  /* 0x000000ffff0ec224 */ /* 0x001fe400008e0602 */
[----:B------:R-:W-:Y:S02]  /*25e50*/  @!P6 IMAD.MOV.U32 R2, RZ, RZ, R3 ;  /* 0x000000ffff02e224 */ /* 0x000fe400078e0003 */
[----:B------:R-:W-:Y:S02]  /*25e60*/  @!P6 IMAD.MOV.U32 R3, RZ, RZ, R8 ;  /* 0x000000ffff03e224 */ /* 0x000fe400078e0008 */
[----:B------:R-:W-:Y:S04]  /*25e70*/  SHFL.IDX PT, R8, R4, 0x6, 0x181f ;  /* 0x00d81f0004087f89 */ /* 0x000fe800000e0000 */
[----:B------:R0:W-:Y:S02]  /*25e80*/  @!P6 LDGSTS.E.BYPASS.LTC128B.128 [R25+0x18400], desc[UR36][R2.64], !P0 ;  /* 0x184000000219efae */ /* 0x0001e4000c101d64 */
[----:B0-----:R-:W-:-:S02]  /*25e90*/  @!P5 IMAD.MOV.U32 R2, RZ, RZ, R12 ;  /* 0x000000ffff02d224 */ /* 0x001fc400078e000c */
[----:B------:R-:W-:Y:S02]  /*25ea0*/  @!P5 IMAD.MOV.U32 R3, RZ, RZ, R7 ;  /* 0x000000ffff03d224 */ /* 0x000fe400078e0007 */
[----:B------:R-:W0:Y:S04]  /*25eb0*/  SHFL.IDX PT, R7, R0, 0x5, 0x181f ;  /* 0x00b81f0000077f89 */ /* 0x000e2800000e0000 */
[----:B------:R2:W-:Y:S04]  /*25ec0*/  @!P5 LDGSTS.E.BYPASS.LTC128B.128 [R25+0x18c00], desc[UR36][R2.64], !P0 ;  /* 0x18c000000219dfae */ /* 0x0005e8000c101d64 */
[----:B------:R-:W-:Y:S01]  /*25ed0*/  SHFL.IDX PT, R0, R0, 0x7, 0x181f ;  /* 0x00f81f0000007f89 */ /* 0x000fe200000e0000 */
[----:B--2---:R-:W-:-:S02]  /*25ee0*/  @!P3 IMAD.MOV.U32 R2, RZ, RZ, R10 ;  /* 0x000000ffff02b224 */ /* 0x004fc400078e000a */
[----:B------:R-:W-:Y:S02]  /*25ef0*/  @!P3 IMAD.MOV.U32 R3, RZ, RZ, R6 ;  /* 0x000000ffff03b224 */ /* 0x000fe400078e0006 */
[----:B------:R-:W2:Y:S04]  /*25f00*/  SHFL.IDX PT, R6, R4, 0x5, 0x181f ;  /* 0x00b81f0004067f89 */ /* 0x000ea800000e0000 */
[----:B------:R3:W-:Y:S04]  /*25f10*/  @!P3 LDGSTS.E.BYPASS.LTC128B.128 [R25+0x19400], desc[UR36][R2.64], !P0 ;  /* 0x194000000219bfae */ /* 0x0007e8000c101d64 */
[----:B------:R-:W4:Y:S01]  /*25f20*/  SHFL.IDX PT, R4, R4, 0x7, 0x181f ;  /* 0x00f81f0004047f89 */ /* 0x000f2200000e0000 */
[----:B---3--:R-:W-:-:S02]  /*25f30*/  VIADD R2, R37, 0x50 ;  /* 0x0000005025027836 */ /* 0x008fc40000000000 */
[----:B------:R-:W-:-:S03]  /*25f40*/  @!P2 IMAD.MOV.U32 R3, RZ, RZ, R11 ;  /* 0x000000ffff03a224 */ /* 0x000fc600078e000b */
[----:B------:R-:W-:Y:S01]  /*25f50*/  ISETP.GE.AND P3, PT, R2, R5, PT ;  /* 0x000000050200720c */ /* 0x000fe20003f66270 */
[----:B------:R-:W-:-:S05]  /*25f60*/  @!P2 IMAD.MOV.U32 R2, RZ, RZ, R13 ;  /* 0x000000ffff02a224 */ /* 0x000fca00078e000d */
[----:B------:R3:W-:Y:S07]  /*25f70*/  @!P2 LDGSTS.E.BYPASS.LTC128B.128 [R25+0x19c00], desc[UR36][R2.64], !P0 ;  /* 0x19c000000219afae */ /* 0x0007ee000c101d64 */
[----:B0-----:R-:W-:Y:S02]  /*25f80*/  @!P3 LEA R7, P1, R20, R7, 0x1 ;  /* 0x000000071407b211 */ /* 0x001fe400078208ff */
[----:B------:R-:W-:Y:S01]  /*25f90*/  @P3 LOP3.LUT R23, R23, 0x80, RZ, 0xfc, !PT ;  /* 0x0000008017173812 */ /* 0x000fe200078efcff */
[----:B---3--:R-:W-:-:S03]  /*25fa0*/  VIADD R2, R37, 0x60 ;  /* 0x0000006025027836 */ /* 0x008fc60000000000 */
[----:B------:R-:W-:Y:S01]  /*25fb0*/  LOP3.LUT R23, R23, 0xffffffbf, RZ, 0xc0, !PT ;  /* 0xffffffbf17177812 */ /* 0x000fe200078ec0ff */
[----:B------:R-:W-:Y:S02]  /*25fc0*/  @!P4 IMAD.MOV.U32 R3, RZ, RZ, R14 ;  /* 0x000000ffff03c224 */ /* 0x000fe400078e000e */
[----:B--2---:R-:W-:Y:S01]  /*25fd0*/  @!P3 IMAD.X R6, RZ, RZ, R6, P1 ;  /* 0x000000ffff06b224 */ /* 0x004fe200008e0606 */
[----:B------:R-:W-:Y:S01]  /*25fe0*/  ISETP.GE.AND P2, PT, R2, R5, PT ;  /* 0x000000050200720c */ /* 0x000fe20003f46270 */
[----:B------:R-:W-:-:S05]  /*25ff0*/  @!P4 IMAD.MOV.U32 R2, RZ, RZ, R15 ;  /* 0x000000ffff02c224 */ /* 0x000fca00078e000f */
[----:B------:R0:W-:Y:S07]  /*26000*/  @!P4 LDGSTS.E.BYPASS.LTC128B.128 [R25+0x1a400], desc[UR36][R2.64], !P0 ;  /* 0x1a4000000219cfae */ /* 0x0001ee000c101d64 */
[----:B------:R-:W-:Y:S02]  /*26010*/  @!P2 LEA R9, P1, R20, R9, 0x1 ;  /* 0x000000091409a211 */ /* 0x000fe400078208ff */
[----:B------:R-:W-:Y:S01]  /*26020*/  @P2 LOP3.LUT R23, R23, 0x40, RZ, 0xfc, !PT ;  /* 0x0000004017172812 */ /* 0x000fe200078efcff */
[----:B0-----:R-:W-:-:S02]  /*26030*/  @!P3 IMAD.MOV.U32 R2, RZ, RZ, R7 ;  /* 0x000000ffff02b224 */ /* 0x001fc400078e0007 */
[----:B------:R-:W-:Y:S02]  /*26040*/  @!P3 IMAD.MOV.U32 R3, RZ, RZ, R6 ;  /* 0x000000ffff03b224 */ /* 0x000fe400078e0006 */
[----:B------:R-:W-:-:S03]  /*26050*/  @!P2 IMAD.X R8, RZ, RZ, R8, P1 ;  /* 0x000000ffff08a224 */ /* 0x000fc600008e0608 */
[----:B------:R0:W-:Y:S02]  /*26060*/  @!P3 LDGSTS.E.BYPASS.LTC128B.128 [R25+0x1ac00], desc[UR36][R2.64], !P0 ;  /* 0x1ac000000219bfae */ /* 0x0001e4000c101d64 */
[----:B0-----:R-:W-:Y:S02]  /*26070*/  @!P2 IMAD.MOV.U32 R2, RZ, RZ, R9 ;  /* 0x000000ffff02a224 */ /* 0x001fe400078e0009 */
[----:B------:R-:W-:-:S05]  /*26080*/  @!P2 IMAD.MOV.U32 R3, RZ, RZ, R8 ;  /* 0x000000ffff03a224 */ /* 0x000fca00078e0008 */
[----:B----4-:R0:W-:Y:S02]  /*26090*/  @!P2 LDGSTS.E.BYPASS.LTC128B.128 [R25+0x1b400], desc[UR36][R2.64], !P0 ;  /* 0x1b4000000219afae */ /* 0x0101e4000c101d64 */
.L_x_12843:
        /* <DEDUP_REMOVED lines=12> */
.L_x_12748:
        /* <DEDUP_REMOVED lines=28> */
.L_x_12750:
[----:B------:R-:W-:Y:S05]  /*26320*/  BSYNC B6 ;  /* 0x0000000000067941 */ /* 0x000fea0003800000 */
.L_x_12749:
[----:B------:R-:W2:Y:S01]  /*26330*/  LDL.LU R4, [R1+0x45c] ;  /* 0x00045c0001047983 */ /* 0x000ea20000300800 */
[----:B0-----:R-:W0:Y:S01]  /*26340*/  LDC R2, c[0x0][0x448] ;  /* 0x00011200ff027b82 */ /* 0x001e220000000800 */
[----:B------:R-:W-:Y:S02]  /*26350*/  ULDC.64 UR4, c[0x0][0x398] ;  /* 0x0000e60000047ab9 */ /* 0x000fe40000000a00 */
[----:B------:R-:W3:Y:S04]  /*26360*/  LDL.LU R21, [R1+0x460] ;  /* 0x0004600001157983 */ /* 0x000ee80000300800 */
[----:B------:R-:W4:Y:S01]  /*26370*/  LDL.LU R20, [R1+0x458] ;  /* 0x0004580001147983 */ /* 0x000f220000300800 */
[----:B0-----:R-:W-:-:S13]  /*26380*/  ISETP.NE.AND P6, PT, R2, 0x1, PT ;  /* 0x000000010200780c */ /* 0x001fda0003fc5270 */
[----:B------:R-:W0:Y:S08]  /*26390*/  @P6 LDC R3, c[0x0][0x44c] ;  /* 0x00011300ff036b82 */ /* 0x000e300000000800 */
[----:B------:R-:W5:Y:S01]  /*263a0*/  @P6 LDC R2, c[0x0][0x450] ;  /* 0x00011400ff026b82 */ /* 0x000f620000000800 */
[----:B------:R-:W-:Y:S02]  /*263b0*/  IMAD.MOV.U32 R0, RZ, RZ, R34 ;  /* 0x000000ffff007224 */ /* 0x000fe400078e0022 */
[----:B0-----:R-:W-:-:S05]  /*263c0*/  @P6 IMAD.HI.U32 R3, R34, R3, RZ ;  /* 0x0000000322036227 */ /* 0x001fca00078e00ff */
[----:B-----5:R-:W-:Y:S01]  /*263d0*/  @P6 SHF.R.U32.HI R0, RZ, R2, R3 ;  /* 0x00000002ff006219 */ /* 0x020fe20000011603 */
        /* <DEDUP_REMOVED lines=29> */
[----:B------:R-:W-:Y:S02]  /*265b0*/  IMAD.SHL.U32 R20, R7, 0x8, RZ ;  /* 0x0000000807147824 */ /* 0x000fe400078e00ff */
[----:B------:R-:W-:-:S02]  /*265c0*/  IMAD R0, R4, UR5, R0 ;  /* 0x0000000504007c24 */ /* 0x000fc4000f8e0200 */
[----:B------:R-:W-:Y:S01]  /*265d0*/  IMAD.WIDE.U32 R2, R4, UR4, R2 ;  /* 0x0000000404027c25 */ /* 0x000fe2000f8e0002 */
[----:B------:R-:W-:Y:S01]  /*265e0*/  ULDC.64 UR4, c[0x0][0x390] ;  /* 0x0000e40000047ab9 */ /* 0x000fe20000000a00 */
[----:B------:R-:W-:Y:S02]  /*265f0*/  LOP3.LUT R20, R20, 0x38, RZ, 0xc0, !PT ;  /* 0x0000003814147812 */ /* 0x000fe400078ec0ff */
[----:B------:R-:W-:Y:S01]  /*26600*/  IMAD.IADD R4, R3, 0x1, R0 ;  /* 0x0000000103047824 */ /* 0x000fe200078e0200 */
[----:B------:R-:W-:Y:S01]  /*26610*/  LEA R0, P0, R2, UR4, 0x1 ;  /* 0x0000000402007c11 */ /* 0x000fe2000f8008ff */
[----:B------:R-:W-:Y:S01]  /*26620*/  ULDC UR4, c[0x0][0x3b8] ;  /* 0x0000ee0000047ab9 */ /* 0x000fe20000000800 */
[C---:B------:R-:W-:Y:S02]  /*26630*/  LOP3.LUT R9, R20.reuse, 0x40, RZ, 0xfc, !PT ;  /* 0x0000004014097812 */ /* 0x040fe400078efcff */
[C---:B------:R-:W-:Y:S02]  /*26640*/  LOP3.LUT R8, R20.reuse, 0x80, RZ, 0xfc, !PT ;  /* 0x0000008014087812 */ /* 0x040fe400078efcff */
[----:B------:R-:W-:-:S02]  /*26650*/  LOP3.LUT R7, R20, 0xc0, RZ, 0xfc, !PT ;  /* 0x000000c014077812 */ /* 0x000fc400078efcff */
[----:B------:R-:W-:Y:S01]  /*26660*/  LEA.HI.X R4, R2, UR5, R4, 0x1, P0 ;  /* 0x0000000502047c11 */ /* 0x000fe200080f0c04 */
[----:B------:R-:W-:Y:S01]  /*26670*/  UMOV UR5, 0xffffffff ;  /* 0xffffffff00057882 */ /* 0x000fe20000000000 */
[----:B------:R-:W-:Y:S02]  /*26680*/  ISETP.GE.AND P4, PT, R6, UR4, PT ;  /* 0x0000000406007c0c */ /* 0x000fe4000bf86270 */
[----:B------:R-:W-:Y:S02]  /*26690*/  ISETP.GE.AND P3, PT, R9, UR4, PT ;  /* 0x0000000409007c0c */ /* 0x000fe4000bf66270 */
[----:B------:R-:W-:Y:S02]  /*266a0*/  ISETP.GE.AND P2, PT, R8, UR4, PT ;  /* 0x0000000408007c0c */ /* 0x000fe4000bf46270 */
[----:B------:R-:W-:Y:S01]  /*266b0*/  ISETP.GE.AND P1, PT, R7, UR4, PT ;  /* 0x0000000407007c0c */ /* 0x000fe2000bf26270 */
[----:B------:R-:W-:-:S12]  /*266c0*/  BRA.DIV UR5, `(.L_x_12751) ;  /* 0x0000004605747947 */ /* 0x000fd8000b800000 */
[----:B------:R-:W0:Y:S01]  /*266d0*/  SHFL.IDX PT, R3, R0, RZ, 0x181f ;  /* 0x00181fff00037589 */ /* 0x000e2200000e0000 */
[C---:B------:R-:W-:Y:S02]  /*266e0*/  LOP3.LUT P6, RZ, R23.reuse, 0x2000, RZ, 0xc0, !PT ;  /* 0x0000200017ff7812 */ /* 0x040fe400078cc0ff */
[----:B------:R-:W-:Y:S01]  /*266f0*/  LOP3.LUT P5, RZ, R23, 0x1000, RZ, 0xc0, !PT ;  /* 0x0000100017ff7812 */ /* 0x000fe200078ac0ff */
[----:B------:R-:W2:Y:S04]  /*26700*/  SHFL.IDX PT, R2, R4, RZ, 0x181f ;  /* 0x00181fff04027589 */ /* 0x000ea800000e0000 */
[----:B------:R-:W-:Y:S04]  /*26710*/  SHFL.IDX PT, R5, R4, 0x1, 0x181f ;  /* 0x00381f0004057f89 */ /* 0x000fe800000e0000 */
[----:B------:R-:W-:Y:S02]  /*26720*/  SHFL.IDX PT, R14, R0, 0x7, 0x181f ;  /* 0x00f81f00000e7f89 */ /* 0x000fe400000e0000 */
[----:B0-----:R-:W-:-:S05]  /*26730*/  @!P6 LEA R3, P0, R6, R3, 0x1 ;  /* 0x000000030603e211 */ /* 0x001fca00078008ff */
[----:B--2---:R-:W-:-:S05]  /*26740*/  @!P6 IMAD.X R2, RZ, RZ, R2, P0 ;  /* 0x000000ffff02e224 */ /* 0x004fca00000e0602 */
        /* <DEDUP_REMOVED lines=64> */
[----:B------:R0:W2:Y:S04]  /*26b50*/  SHFL.IDX PT, R5, R4, 0x7, 0x181f ;  /* 0x00f81f0004057f89 */ /* 0x0000a800000e0000 */
[----:B------:R0:W-:Y:S04]  /*26b60*/  @!P5 LDGSTS.E.BYPASS.LTC128B.128 [R25+0x25400], desc[UR36][R2.64], !P4 ;  /* 0x254000000219dfae */ /* 0x0001e8000e101d64 */
[----:B------:R0:W-:Y:S04]  /*26b70*/  @!P5 LDGSTS.E.BYPASS.LTC128B.128 [R25+0x29400], desc[UR36][R2.64+0x80], !P3 ;  /* 0x294000800219dfae */ /* 0x0001e8000d901d64 */
[----:B------:R0:W-:Y:S04]  /*26b80*/  @!P5 LDGSTS.E.BYPASS.LTC128B.128 [R25+0x2d400], desc[UR36][R2.64+0x100], !P2 ;  /* 0x2d4001000219dfae */ /* 0x0001e8000d101d64 */
[----:B------:R0:W-:Y:S02]  /*26b90*/  @!P5 LDGSTS.E.BYPASS.LTC128B.128 [R25+0x31400], desc[UR36][R2.64+0x180], !P1 ;  /* 0x314001800219dfae */ /* 0x0001e4000c901d64 */
.L_x_12861:
[----:B------:R-:W-:Y:S01]  /*26ba0*/  LOP3.LUT P0, RZ, R23, 0x4000, RZ, 0xc0, !PT ;  /* 0x0000400017ff7812 */ /* 0x000fe2000780c0ff */
[----:B------:R-:W-:-:S12]  /*26bb0*/  BSSY B0, `(.L_x_12752) ;  /* 0x000000b000007945 */ /* 0x000fd80003800000 */
        /* <DEDUP_REMOVED lines=10> */
.L_x_12753:
[----:B------:R-:W-:Y:S05]  /*26c60*/  BSYNC B0 ;  /* 0x0000000000007941 */ /* 0x000fea0003800000 */
.L_x_12752:
[----:B------:R-:W-:Y:S01]  /*26c70*/  NOP ;  /* 0x0000000000007918 */ /* 0x000fe20000000000 */
[----:B------:R-:W-:-:S13]  /*26c80*/  PLOP3.LUT P0, PT, PT, PT, PT, 0x80, 0x0 ;  /* 0x000000000000781c */ /* 0x000fda0003f0f070 */
.L_x_12754:
[----:B------:R-:W-:Y:S02]  /*26c90*/  PLOP3.LUT P1, PT, P1, P0, PT, 0xa2, 0x0 ;  /* 0x000000000000781c */ /* 0x000fe40000f21472 */
[----:B------:R-:W-:-:S08]  /*26ca0*/  @P0 R2UR P1, UR4, R22 ;  /* 0x00000000160402ca */ /* 0x000fd00000020000 */
[----:B------:R-:W-:-:S05]  /*26cb0*/  @P0 PLOP3.LUT P0, PT, P1, PT, PT, 0x80, 0x0 ;  /* 0x000000000000081c */ /* 0x000fca0000f0f070 */
[----:B------:R-:W-:Y:S01]  /*26cc0*/  @!P1 SYNCS.ARRIVE.TRANS64.RED.A0T1 RZ, [UR4+0x32410], RZ ;  /* 0x032410ffffff99a7 */ /* 0x000fe20008200404 */
[----:B------:R-:W-:Y:S07]  /*26cd0*/  @!P1 ARRIVES.LDGSTSBAR.64.TRANSCNT [UR4+0x32410] ;  /* 0x03241000ff0099b0 */ /* 0x000fee0008000a84 */
[----:B------:R-:W-:Y:S05]  /*26ce0*/  @P0 BRA.U.ANY `(.L_x_12754) ;  /* 0xfffffffd00e80947 */ /* 0x000fea000393ffff */
[----:B0--3--:R-:W3:Y:S02]  /*26cf0*/  LDL.LU R2, [R1+0x470] ;  /* 0x0004700001027983 */ /* 0x009ee40000300800 */
        /* <DEDUP_REMOVED lines=9> */
[----:B------:R-:W3:Y:S03]  /*26d90*/  SYNCS.PHASECHK.TRANS64.TRYWAIT P0, [R22+URZ+0x32420], R3 ;  /* 0x03242003160075a7 */ /* 0x000ee6000800017f */
[----:B0--3--:R-:W-:Y:S05]  /*26da0*/  @!P0 BRA `(.L_x_12756) ;  /* 0x0000004800508947 */ /* 0x009fea0003800000 */
.L_x_12862:
[----:B------:R-:W-:Y:S05]  /*26db0*/  BSYNC B0 ;  /* 0x0000000000007941 */ /* 0x000fea0003800000 */
.L_x_12755:
[----:B------:R-:W-:-:S13]  /*26dc0*/  LOP3.LUT P0, RZ, R23, 0x400, RZ, 0xc0, !PT ;  /* 0x0000040017ff7812 */ /* 0x000fda000780c0ff */
[----:B------:R-:W-:Y:S05]  /*26dd0*/  @!P0 BRA `(.L_x_12757) ;  /* 0x0000000000048947 */ /* 0x000fea0003800000 */
[----:B------:R-:W-:Y:S01]  /*26de0*/  BPT.TRAP 0x1 ;  /* 0x000000040000795c */ /* 0x000fe20000300000 */
.L_x_12757:
[----:B------:R-:W-:Y:S01]  /*26df0*/  SHF.L.U32 R0, R26, 0x1f, RZ ;  /* 0x0000001f1a007819 */ /* 0x000fe200000006ff */
[----:B------:R-:W-:Y:S03]  /*26e00*/  BSSY B0, `(.L_x_12758) ;  /* 0x0000003000007945 */ /* 0x000fe60003800000 */
[----:B------:R-:W3:Y:S02]  /*26e10*/  SYNCS.PHASECHK.TRANS64.TRYWAIT P0, [R17+URZ+0x32460], R0 ;  /* 0x03246000110075a7 */ /* 0x000ee4000800017f */
[----:B---3--:R-:W-:Y:S05]  /*26e20*/  @!P0 BRA `(.L_x_12759) ;  /* 0x0000004800448947 */ /* 0x008fea0003800000 */
.L_x_12863:
[----:B------:R-:W-:Y:S05]  /*26e30*/  BSYNC B0 ;  /* 0x0000000000007941 */ /* 0x000fea0003800000 */
.L_x_12758:
[----:B0-----:R-:W3:Y:S01]  /*26e40*/  LDL.LU R3, [R1+0x468] ;  /* 0x0004680001037983 */ /* 0x001ee20000300800 */
[----:B------:R-:W-:-:S03]  /*26e50*/  ULDC.64 UR4, c[0x0][0x328] ;  /* 0x0000ca0000047ab9 */ /* 0x000fc60000000a00 */
[----:B------:R-:W2:Y:S04]  /*26e60*/  LDL.LU R2, [R1+0x454] ;  /* 0x0004540001027983 */ /* 0x000ea80000300800 */
[----:B------:R-:W4:Y:S04]  /*26e70*/  LDL.LU R6, [R1+0x46c] ;  /* 0x00046c0001067983 */ /* 0x000f280000300800 */
[----:B------:R-:W5:Y:S01]  /*26e80*/  LDL.LU R4, [R1+0x474] ;  /* 0x0004740001047983 */ /* 0x000f620000300800 */
[C---:B------:R-:W-:Y:S02]  /*26e90*/  LOP3.LUT P3, RZ, R23.reuse, 0x10, RZ, 0xc0, !PT ;  /* 0x0000001017ff7812 */ /* 0x040fe4000786c0ff */
[----:B------:R-:W-:-:S02]  /*26ea0*/  LOP3.LUT P2, RZ, R23, 0x8, RZ, 0xc0, !PT ;  /* 0x0000000817ff7812 */ /* 0x000fc4000784c0ff */
[C---:B------:R-:W-:Y:S02]  /*26eb0*/  LOP3.LUT P1, RZ, R23.reuse, 0x4, RZ, 0xc0, !PT ;  /* 0x0000000417ff7812 */ /* 0x040fe4000782c0ff */
[----:B------:R-:W-:Y:S02]  /*26ec0*/  LOP3.LUT P4, RZ, R23, 0x1, RZ, 0xc0, !PT ;  /* 0x0000000117ff7812 */ /* 0x000fe4000788c0ff */
[----:B------:R-:W-:Y:S01]  /*26ed0*/  SEL R7, RZ, 0x8, P1 ;  /* 0x00000008ff077807 */ /* 0x000fe20000800000 */
[----:B---3--:R-:W-:-:S04]  /*26ee0*/  IMAD R0, R3, UR4, RZ ;  /* 0x0000000403007c24 */ /* 0x008fc8000f8e02ff */
[C---:B--2---:R-:W-:Y:S01]  /*26ef0*/  IMAD R5, R2.reuse, UR5, R0 ;  /* 0x0000000502057c24 */ /* 0x044fe2000f8e0200 */
[----:B------:R-:W-:Y:S01]  /*26f00*/  SEL R0, RZ, 0x2, P3 ;  /* 0x00000002ff007807 */ /* 0x000fe20001800000 */
[----:B------:R-:W-:Y:S01]  /*26f10*/  IMAD.WIDE.U32 R2, R2, UR4, RZ ;  /* 0x0000000402027c25 */ /* 0x000fe2000f8e00ff */
[----:B------:R-:W-:-:S03]  /*26f20*/  ULDC.64 UR4, c[0x0][0x338] ;  /* 0x0000ce0000047ab9 */ /* 0x000fc60000000a00 */
[----:B------:R-:W-:Y:S02]  /*26f30*/  IMAD.IADD R3, R3, 0x1, R5 ;  /* 0x0000000103037824 */ /* 0x000fe400078e0205 */
[----:B----4-:R-:W-:Y:S02]  /*26f40*/  IMAD R5, R6, UR4, RZ ;  /* 0x0000000406057c24 */ /* 0x010fe4000f8e02ff */
        /* <DEDUP_REMOVED lines=13> */
[----:B-----5:R-:W-:Y:S01]  /*27020*/  IADD3 R0, R3, R0, R4 ;  /* 0x0000000003007210 */ /* 0x020fe20007ffe004 */
        /* <DEDUP_REMOVED lines=73> */
.L_x_12877:
        /* <DEDUP_REMOVED lines=15> */
.L_x_12761:
        /* <DEDUP_REMOVED lines=10> */
.L_x_12762:
[----:B0-----:R-:W2:Y:S01]  /*27650*/  LDL.LU R2, [R1+0x464] ;  /* 0x0004640001027983 */ /* 0x001ea20000300800 */
[----:B------:R0:W-:Y:S01]  /*27660*/  SYNCS.ARRIVE.TRANS64.A1T0 RZ, [R17+URZ+0x32450], RZ ;  /* 0x032450ff11ff79a7 */ /* 0x0001e2000810003f */
[----:B------:R-:W-:Y:S01]  /*27670*/  BSSY B0, `(.L_x_12763) ;  /* 0x00000dd000007945 */ /* 0x000fe20003800000 */
[----:B--2---:R-:W-:-:S05]  /*27680*/  VIADD R10, R2, 0xfffffffe ;  /* 0xfffffffe020a7836 */ /* 0x004fca0000000000 */
[----:B------:R-:W-:-:S13]  /*27690*/  ISETP.GE.AND P0, PT, R10, R33, PT ;  /* 0x000000210a00720c */ /* 0x000fda0003f06270 */
[----:B0-----:R-:W-:Y:S05]  /*276a0*/  @!P0 BRA `(.L_x_12764) ;  /* 0x0000000c00648947 */ /* 0x001fea0003800000 */
.L_x_12777:
        /* <DEDUP_REMOVED lines=29> */
[----:B------:R-:W-:Y:S01]  /*27880*/  @!P2 LEA.HI.X R7, R2, R7, R5, 0x2, P0 ;  /* 0x000000070207a211 */ /* 0x000fe200000f1405 */
[----:B------:R-:W-:Y:S01]  /*27890*/  IMAD.MOV R5, RZ, RZ, -R9 ;  /* 0x000000ffff057224 */ /* 0x000fe200078e0a09 */
[C---:B------:R-:W-:Y:S01]  /*278a0*/  ISETP.NE.AND P0, PT, R24.reuse, 0x2, PT ;  /* 0x000000021800780c */ /* 0x040fe20003f05270 */
[----:B------:R-:W-:Y:S02]  /*278b0*/  IMAD.MOV.U32 R2, RZ, RZ, R10 ;  /* 0x000000ffff027224 */ /* 0x000fe400078e000a */
[----:B------:R-:W-:Y:S01]  /*278c0*/  IMAD R5, R5, UR4, R8 ;  /* 0x0000000405057c24 */ /* 0x000fe2000f8e0208 */
[----:B------:R-:W-:Y:S01]  /*278d0*/  SEL R3, RZ, 0x1, P0 ;  /* 0x00000001ff037807 */ /* 0x000fe20000000000 */
[----:B------:R0:W5:Y:S01]  /*278e0*/  @!P2 LDG.E R4, desc[UR36][R6.64] ;  /* 0x000000240604a981 */ /* 0x000162000c1e1900 */
[----:B------:R-:W-:Y:S01]  /*278f0*/  SEL R24, R24, RZ, P0 ;  /* 0x000000ff18187207 */ /* 0x000fe20000000000 */
[----:B------:R-:W-:Y:S01]  /*27900*/  VIADD R10, R10, 0xffffffff ;  /* 0xffffffff0a0a7836 */ /* 0x000fe20000000000 */
[----:B------:R-:W-:-:S02]  /*27910*/  LOP3.LUT R26, R26, R3, RZ, 0x3c, !PT ;  /* 0x000000031a1a7212 */ /* 0x000fc400078e3cff */
[----:B------:R-:W-:Y:S01]  /*27920*/  ISETP.GT.AND P2, PT, R2, R33, PT ;  /* 0x000000210200720c */ /* 0x000fe20003f44270 */
[----:B------:R-:W-:-:S12]  /*27930*/  @!P1 BRA `(.L_x_12765) ;  /* 0x0000000000049947 */ /* 0x000fd80003800000 */
[----:B------:R-:W-:Y:S01]  /*27940*/  BPT.TRAP 0x1 ;  /* 0x000000040000795c */ /* 0x000fe20000300000 */
.L_x_12765:
[----:B0-----:R-:W-:Y:S01]  /*27950*/  IMAD R6, R24, 0x8, R22 ;  /* 0x0000000818067824 */ /* 0x001fe200078e0216 */
[----:B------:R-:W-:Y:S01]  /*27960*/  SHF.L.U32 R21, R26, 0x1f, RZ ;  /* 0x0000001f1a157819 */ /* 0x000fe200000006ff */
[----:B------:R-:W-:Y:S01]  /*27970*/  BSSY B1, `(.L_x_12766) ;  /* 0x0000004000017945 */ /* 0x000fe20003800000 */
[----:B-1----:R-:W-:Y:S02]  /*27980*/  SHF.R.S32.HI R17, RZ, 0x1f, R5 ;  /* 0x0000001fff117819 */ /* 0x002fe40000011405 */
[----:B------:R-:W0:Y:S02]  /*27990*/  SYNCS.PHASECHK.TRANS64.TRYWAIT P0, [R6+URZ+0x32440], R21 ;  /* 0x03244015060075a7 */ /* 0x000e24000800017f */
[----:B0-----:R-:W-:Y:S05]  /*279a0*/  @!P0 BRA `(.L_x_12767) ;  /* 0x0000004400b88947 */ /* 0x001fea0003800000 */
.L_x_12878:
[----:B------:R-:W-:Y:S05]  /*279b0*/  BSYNC B1 ;  /* 0x0000000000017941 */ /* 0x000fea0003800000 */
.L_x_12766:
        /* <DEDUP_REMOVED lines=52> */
.L_x_12892:
        /* <DEDUP_REMOVED lines=8> */
.L_x_12769:
        /* <DEDUP_REMOVED lines=10> */
.L_x_12770:
[----:B------:R3:W-:Y:S01]  /*27e20*/  SYNCS.ARRIVE.TRANS64.A1T0 RZ, [R6+URZ+0x32430], RZ ;  /* 0x032430ff06ff79a7 */ /* 0x0007e2000810003f */
[----:B------:R-:W-:Y:S05]  /*27e30*/  @!P3 BRA `(.L_x_12771) ;  /* 0x000000000004b947 */ /* 0x000fea0003800000 */
[----:B------:R-:W-:Y:S01]  /*27e40*/  BPT.TRAP 0x1 ;  /* 0x000000040000795c */ /* 0x000fe20000300000 */
.L_x_12771:
[----:B------:R-:W4:Y:S01]  /*27e50*/  SYNCS.PHASECHK.TRANS64.TRYWAIT P0, [R6+URZ+0x32460], R21 ;  /* 0x03246015060075a7 */ /* 0x000f22000800017f */
[----:B------:R-:W-:Y:S04]  /*27e60*/  BSSY B1, `(.L_x_12772) ;  /* 0x0000002000017945 */ /* 0x000fe80003800000 */
[----:B----4-:R-:W-:Y:S05]  /*27e70*/  @!P0 BRA `(.L_x_12773) ;  /* 0x00000048003c8947 */ /* 0x010fea0003800000 */
.L_x_12893:
[----:B------:R-:W-:Y:S05]  /*27e80*/  BSYNC B1 ;  /* 0x0000000000017941 */ /* 0x000fea0003800000 */
.L_x_12772:
        /* <DEDUP_REMOVED lines=68> */
.L_x_12907:
        /* <DEDUP_REMOVED lines=11> */
.L_x_12775:
        /* <DEDUP_REMOVED lines=10> */
.L_x_12776:
[----:B------:R2:W-:Y:S01]  /*28420*/  SYNCS.ARRIVE.TRANS64.A1T0 RZ, [R6+URZ+0x32450], RZ ;  /* 0x032450ff06ff79a7 */ /* 0x0005e2000810003f */
[----:B------:R-:W-:Y:S05]  /*28430*/  @P2 BRA `(.L_x_12777) ;  /* 0xfffffff0009c2947 */ /* 0x000fea000383ffff */
.L_x_12764:
[----:B------:R-:W-:Y:S05]  /*28440*/  BSYNC B0 ;  /* 0x0000000000007941 */ /* 0x000fea0003800000 */
.L_x_12763:
        /* <DEDUP_REMOVED lines=15> */
[----:B------:R-:W0:Y:S02]  /*28540*/  S2R R4, SR_LTMASK ;  /* 0x0000000000047919 */ /* 0x000e240000003900 */
[----:B0-----:R-:W-:-:S04]  /*28550*/  LOP3.LUT R4, R4, UR4, RZ, 0xc0, !PT ;  /* 0x0000000404047c12 */ /* 0x001fc8000f8ec0ff */
[----:B------:R-:W0:Y:S01]  /*28560*/  POPC R9, R4 ;  /* 0x0000000400097309 */ /* 0x000e220000000000 */
[----:B-----5:R-:W0:Y:S02]  /*28570*/  SHFL.IDX PT, R0, R3, R0, 0x1f ;  /* 0x00001f0003007589 */ /* 0x020e2400000e0000 */
[----:B0-----:R-:W-:-:S07]  /*28580*/  IADD3 R16, R0, UR39, R9 ;  /* 0x0000002700107c10 */ /* 0x001fce000fffe009 */
.L_x_12779:
[----:B------:R-:W-:Y:S05]  /*28590*/  BSYNC B0 ;  /* 0x0000000000007941 */ /* 0x000fea0003800000 */
.L_x_12778:
[----:B------:R-:W-:Y:S02]  /*285a0*/  SEL R24, R24, RZ, P0 ;  /* 0x000000ff18187207 */ /* 0x000fe40000000000 */
[----:B------:R-:W-:-:S07]  /*285b0*/  LOP3.LUT R26, R26, R5, RZ, 0x3c, !PT ;  /* 0x000000051a1a7212 */ /* 0x000fce00078e3cff */
.L_x_12732:
[----:B------:R-:W-:Y:S05]  /*285c0*/  BSYNC B7 ;  /* 0x0000000000077941 */ /* 0x000fea0003800000 */
.L_x_12730:
        /* <DEDUP_REMOVED lines=11> */
.L_x_12780:
        /* <DEDUP_REMOVED lines=36> */
.L_x_12917:
[----:B------:R-:W-:Y:S02]  /*288c0*/  ULDC UR4, c[0x0][0xd38] ;  /* 0x00034e0000047ab9 */ /* 0x000fe40000000800 */
[----:B------:R-:W-:-:S04]  /*288d0*/  IMAD.U32 R7, RZ, RZ, UR4 ;  /* 0x00000004ff077e24 */ /* 0x000fc8000f8e00ff */
[----:B---3--:R-:W-:-:S04]  /*288e0*/  IMAD R14, R14, R7, RZ ;  /* 0x000000070e0e7224 */ /* 0x008fc800078e02ff */
[----:B------:R-:W-:-:S05]  /*288f0*/  IMAD.IADD R9, R4, 0x1, R14 ;  /* 0x0000000104097824 */ /* 0x000fca00078e020e */
[----:B------:R-:W-:-:S13]  /*28900*/  ISETP.GT.AND P6, PT, R9, R0, PT ;  /* 0x000000000900720c */ /* 0x000fda0003fc4270 */
[----:B------:R-:W-:Y:S05]  /*28910*/  @P6 BRA `(.L_x_12783) ;  /* 0x00000000009c6947 */ /* 0x000fea0003800000 */
.L_x_12788:
        /* <DEDUP_REMOVED lines=14> */
.L_x_12786:
[----:B------:R-:W-:Y:S05]  /*28a00*/  BSYNC B0 ;  /* 0x0000000000007941 */ /* 0x000fea0003800000 */
.L_x_12785:
        /* <DEDUP_REMOVED lines=18> */
.L_x_12925:
[----:B------:R-:W-:Y:S02]  /*28b30*/  ULDC UR4, c[0x0][0xd38] ;  /* 0x00034e0000047ab9 */ /* 0x000fe40000000800 */
[----:B------:R-:W-:-:S04]  /*28b40*/  IMAD.U32 R7, RZ, RZ, UR4 ;  /* 0x00000004ff077e24 */ /* 0x000fc8000f8e00ff */
[----:B---3--:R-:W-:-:S04]  /*28b50*/  IMAD R14, R14, R7, RZ ;  /* 0x000000070e0e7224 */ /* 0x008fc800078e02ff */
[----:B------:R-:W-:-:S05]  /*28b60*/  IMAD.IADD R9, R14, 0x1, R9 ;  /* 0x000000010e097824 */ /* 0x000fca00078e0209 */
[----:B------:R-:W-:-:S13]  /*28b70*/  ISETP.GT.AND P6, PT, R9, R0, PT ;  /* 0x000000000900720c */ /* 0x000fda0003fc4270 */
[----:B------:R-:W-:Y:S05]  /*28b80*/  @!P6 BRA `(.L_x_12788) ;  /* 0xfffffffc0064e947 */ /* 0x000fea000383ffff */
.L_x_12783:
        /* <DEDUP_REMOVED lines=8> */
.L_x_12929:
[----:B------:R-:W-:Y:S01]  /*28c10*/  ISETP.NE.AND P0, PT, R2, RZ, PT ;  /* 0x000000ff0200720c */ /* 0x000fe20003f05270 */
[----:B------:R-:W-:-:S12]  /*28c20*/  IMAD.MOV.U32 R14, RZ, RZ, RZ ;  /* 0x000000ffff0e7224 */ /* 0x000fd800078e00ff */
[----:B------:R-:W-:Y:S05]  /*28c30*/  @!P0 BRA `(.L_x_12790) ;  /* 0x0000000000108947 */ /* 0x000fea0003800000 */
[----:B------:R-:W-:Y:S01]  /*28c40*/  UMOV UR4, 0xffffffff ;  /* 0xffffffff00047882 */ /* 0x000fe20000000000 */
[----:B------:R-:W-:Y:S02]  /*28c50*/  VIADD R12, R4, 0xffffffff ;  /* 0xffffffff040c7836 */ /* 0x000fe40000000000 */
[----:B------:R-:W-:Y:S05]  /*28c60*/  BRA.DIV UR4, `(.L_x_12791) ;  /* 0x0000004a04c47947 */ /* 0x000fea000b800000 */
[----:B------:R0:W0:Y:S02]  /*28c70*/  SHFL.IDX PT, R14, R6, R12, 0x1f ;  /* 0x00001f0c060e7589 */ /* 0x00002400000e0000 */
.L_x_12790:
        /* <DEDUP_REMOVED lines=66> */
.L_x_12784:
[----:B------:R-:W-:Y:S01]  /*290a0*/  UMOV UR4, URZ ;  /* 0x0000003f00047c82 */ /* 0x000fe20008000000 */
[----:B------:R-:W-:Y:S01]  /*290b0*/  UMOV UR5, URZ ;  /* 0x0000003f00057c82 */ /* 0x000fe20008000000 */
[----:B------:R-:W-:Y:S01]  /*290c0*/  ULDC UR6, c[0x0][0xd3c] ;  /* 0x00034f0000067ab9 */ /* 0x000fe20000000800 */
[----:B------:R-:W-:Y:S02]  /*290d0*/  IMAD.MOV.U32 R16, RZ, RZ, R0 ;  /* 0x000000ffff107224 */ /* 0x000fe400078e0000 */
[----:B-1----:R-:W-:Y:S02]  /*290e0*/  IMAD.U32 R17, RZ, RZ, UR4 ;  /* 0x00000004ff117e24 */ /* 0x002fe4000f8e00ff */
[----:B------:R-:W-:Y:S02]  /*290f0*/  IMAD.U32 R18, RZ, RZ, UR5 ;  /* 0x00000005ff127e24 */ /* 0x000fe4000f8e00ff */
[----:B------:R-:W-:-:S07]  /*29100*/  IMAD.U32 R19, RZ, RZ, UR6 ;  /* 0x00000006ff137e24 */ /* 0x000fce000f8e00ff */
.L_x_12792:
        /* <DEDUP_REMOVED lines=10> */
.L_x_12781:
[----:B------:R-:W-:Y:S02]  /*291b0*/  ULDC UR4, c[0x0][0xd3c] ;  /* 0x00034f0000047ab9 */ /* 0x000fe40000000800 */
[----:B0-----:R-:W-:-:S13]  /*291c0*/  ISETP.GE.AND P0, PT, R19, UR4, PT ;  /* 0x0000000413007c0c */ /* 0x001fda000bf06270 */
[----:B------:R-:W-:Y:S05]  /*291d0*/  @!P0 BRA `(.L_x_12793) ;  /* 0xffffffa800b08947 */ /* 0x000fea000383ffff */
[----:B------:R-:W-:Y:S05]  /*291e0*/  BSYNC B8 ;  /* 0x0000000000087941 */ /* 0x000fea0003800000 */
.L_x_12718:
        /* <DEDUP_REMOVED lines=12> */
.L_x_12932:
[----:B------:R-:W-:Y:S05]  /*292b0*/  BSYNC B0 ;  /* 0x0000000000007941 */ /* 0x000fea0003800000 */
.L_x_12794:
[----:B------:R-:W-:-:S03]  /*292c0*/  UMOV UR4, 0xffffffff ;  /* 0xffffffff00047882 */ /* 0x000fc60000000000 */
[----:B------:R-:W-:Y:S05]  /*292d0*/  BRA.DIV UR4, `(.L_x_12796) ;  /* 0x0000004604607947 */ /* 0x000fea000b800000 */
[----:B0-----:R-:W0:Y:S02]  /*292e0*/  S2R R0, SR_TID.X ;  /* 0x0000000000007919 */ /* 0x001e240000002100 */
[----:B0-----:R-:W-:-:S04]  /*292f0*/  SHF.R.U32.HI R0, RZ, 0x5, R0 ;  /* 0x00000005ff007819 */ /* 0x001fc80000011600 */
[----:B------:R-:W-:-:S05]  /*29300*/  LOP3.LUT R0, R0, 0x3, RZ, 0xc0, !PT ;  /* 0x0000000300007812 */ /* 0x000fca00078ec0ff */
[----:B------:R0:W1:Y:S02]  /*29310*/  SHFL.IDX PT, R14, R0, RZ, 0x1f ;  /* 0x00001fff000e7589 */ /* 0x00006400000e0000 */
.L_x_12935:
[----:B-1----:R-:W-:Y:S01]  /*29320*/  ISETP.NE.AND P0, PT, R14, RZ, PT ;  /* 0x000000ff0e00720c */ /* 0x002fe20003f05270 */
[----:B------:R-:W-:-:S12]  /*29330*/  BSSY B0, `(.L_x_12797) ;  /* 0x0000026000007945 */ /* 0x000fd80003800000 */
[----:B------:R-:W-:Y:S05]  /*29340*/  @P0 BRA `(.L_x_12798) ;  /* 0x0000000000900947 */ /* 0x000fea0003800000 */
[----:B------:R-:W-:-:S03]  /*29350*/  UMOV UR4, 0xffffffff ;  /* 0xffffffff00047882 */ /* 0x000fc60000000000 */
[----:B------:R-:W-:Y:S05]  /*29360*/  BRA.DIV UR4, `(.L_x_12799) ;  /* 0x0000004604707947 */ /* 0x000fea000b800000 */
[----:B------:R-:W-:-:S13]  /*29370*/  ELECT P6, URZ, PT ;  /* 0x00000000003f782f */ /* 0x000fda00038c0000 */
.L_x_12938:
        /* <DEDUP_REMOVED lines=8> */
.L_x_12800:
[----:B------:R-:W-:Y:S01]  /*29400*/  IMAD R5, R24, 0x8, R7 ;  /* 0x0000000818057824 */ /* 0x000fe200078e0207 */
[----:B------:R-:W-:Y:S01]  /*29410*/  SHF.L.U32 R0, R26, 0x1f, RZ ;  /* 0x0000001f1a007819 */ /* 0x000fe200000006ff */
[----:B------:R-:W-:-:S03]  /*29420*/  VIADD R24, R24, 0x1 ;  /* 0x0000000118187836 */ /* 0x000fc60000000000 */
[----:B------:R-:W0:Y:S02]  /*29430*/  SYNCS.PHASECHK.TRANS64.TRYWAIT P1, [R5+URZ+0x32440], R0 ;  /* 0x03244000050075a7 */ /* 0x000e24000802017f */
[----:B------:R-:W-:-:S04]  /*29440*/  ISETP.NE.AND P2, PT, R24, 0x2, PT ;  /* 0x000000021800780c */ /* 0x000fc80003f45270 */
[----:B------:R-:W-:Y:S01]  /*29450*/  SEL R3, RZ, 0x1, P2 ;  /* 0x00000001ff037807 */ /* 0x000fe20001000000 */
[----:B0-----:R-:W-:Y:S08]  /*29460*/  @!P1 BRA `(.L_x_12801) ;  /* 0x0000004400509947 */ /* 0x001ff00003800000 */
.L_x_12939:
[----:B------:R-:W-:Y:S02]  /*29470*/  SEL R24, R24, RZ, P2 ;  /* 0x000000ff18187207 */ /* 0x000fe40001000000 */
[----:B------:R-:W-:Y:S01]  /*29480*/  LOP3.LUT R2, R26, R3, RZ, 0x3c, !PT ;  /* 0x000000031a027212 */ /* 0x000fe200078e3cff */
[----:B------:R-:W-:Y:S06]  /*29490*/  @!P0 BRA `(.L_x_12802) ;  /* 0x0000000000048947 */ /* 0x000fec0003800000 */
[----:B------:R-:W-:Y:S01]  /*294a0*/  BPT.TRAP 0x1 ;  /* 0x000000040000795c */ /* 0x000fe20000300000 */
.L_x_12802:
[----:B------:R-:W-:Y:S01]  /*294b0*/  IMAD R3, R24, 0x8, R7 ;  /* 0x0000000818037824 */ /* 0x000fe200078e0207 */
[----:B------:R-:W-:-:S04]  /*294c0*/  SHF.L.U32 R2, R2, 0x1f, RZ ;  /* 0x0000001f02027819 */ /* 0x000fc800000006ff */
[----:B------:R-:W1:Y:S02]  /*294d0*/  SYNCS.PHASECHK.TRANS64.TRYWAIT P1, [R3+URZ+0x32440], R2 ;  /* 0x03244002030075a7 */ /* 0x000e64000802017f */
[----:B-1----:R-:W-:Y:S05]  /*294e0*/  @!P1 BRA `(.L_x_12803) ;  /* 0x0000004400449947 */ /* 0x002fea0003800000 */
.L_x_12940:
[----:B------:R-:W-:Y:S05]  /*294f0*/  @!P0 BRA `(.L_x_12804) ;  /* 0x0000000000048947 */ /* 0x000fea0003800000 */
[----:B------:R-:W-:Y:S01]  /*29500*/  BPT.TRAP 0x1 ;  /* 0x000000040000795c */ /* 0x000fe20000300000 */
.L_x_12804:
[----:B------:R-:W5:Y:S02]  /*29510*/  SYNCS.PHASECHK.TRANS64.TRYWAIT P1, [R5+URZ+0x32460], R0 ;  /* 0x03246000050075a7 */ /* 0x000f64000802017f */
[----:B-----5:R-:W-:Y:S05]  /*29520*/  @!P1 BRA `(.L_x_12805) ;  /* 0x0000004400489947 */ /* 0x020fea0003800000 */
.L_x_12941:
[----:B------:R-:W-:Y:S05]  /*29530*/  @!P0 BRA `(.L_x_12806) ;  /* 0x0000000000048947 */ /* 0x000fea0003800000 */
[----:B------:R-:W-:Y:S01]  /*29540*/  BPT.TRAP 0x1 ;  /* 0x000000040000795c */ /* 0x000fe20000300000 */
.L_x_12806:
[----:B------:R0:W0:Y:S02]  /*29550*/  SYNCS.PHASECHK.TRANS64.TRYWAIT P0, [R3+URZ+0x32460], R2 ;  /* 0x03246002030075a7 */ /* 0x000024000800017f */
[----:B0-----:R-:W-:Y:S05]  /*29560*/  @!P0 NANOSLEEP.SYNCS 0x989680 ;  /* 0x009896800000895d */ /* 0x001fea0003900000 */
[----:B------:R-:W0:Y:S02]  /*29570*/  @!P0 SYNCS.PHASECHK.TRANS64 P0, [R3+URZ+0x32460], R2 ;  /* 0x03246002030085a7 */ /* 0x000e24000800007f */
[----:B0-----:R-:W-:Y:S05]  /*29580*/  @!P0 BRA `(.L_x_12806) ;  /* 0xfffffffc00f08947 */ /* 0x001fea000383ffff */
.L_x_12798:
[----:B------:R-:W-:Y:S05]  /*29590*/  BSYNC B0 ;  /* 0x0000000000007941 */ /* 0x000fea0003800000 */
.L_x_12797:
[----:B------:R-:W-:Y:S05]  /*295a0*/  EXIT ;  /* 0x000000000000794d */ /* 0x000fea0003800000 */
.L_x_12588:
[----:B0-----:R-:W-:-:S04]  /*295b0*/  IMAD.U32 R9, RZ, RZ, UR42 ;  /* 0x0000002aff097e24 */ /* 0x001fc8000f8e00ff */
[----:B------:R0:W1:Y:S03]  /*295c0*/  SYNCS.PHASECHK.TRANS64.TRYWAIT P0, [R9+URZ+0x32400], R0 ;  /* 0x03240000090075a7 */ /* 0x000066000800017f */
[----:B-1----:R-:W-:Y:S05]  /*295d0*/  @!P0 NANOSLEEP.SYNCS 0x989680 ;  /* 0x009896800000895d */ /* 0x002fea0003900000 */
[----:B------:R-:W1:Y:S02]  /*295e0*/  @!P0 SYNCS.PHASECHK.TRANS64 P0, [R9+URZ+0x32400], R0 ;  /* 0x03240000090085a7 */ /* 0x000e64000800007f */
[----:B-1----:R-:W-:Y:S05]  /*295f0*/  @!P0 BRA `(.L_x_12588) ;  /* 0xfffffffc00ec8947 */ /* 0x002fea000383ffff */
[----:B------:R-:W-:Y:S05]  /*29600*/  BRA `(.L_x_12807) ;  /* 0xfffffd90009c7947 */ /* 0x000fea000383ffff */
.L_x_12595:
[----:B-1----:R1:W2:Y:S02]  /*29610*/  SYNCS.PHASECHK.TRANS64.TRYWAIT P0, [R20+URZ], R21 ;  /* 0x00000015140075a7 */ /* 0x0022a4000800017f */
[----:B--2---:R-:W-:Y:S05]  /*29620*/  @!P0 NANOSLEEP.SYNCS 0x989680 ;  /* 0x009896800000895d */ /* 0x004fea0003900000 */
[----:B------:R-:W2:Y:S02]  /*29630*/  @!P0 SYNCS.PHASECHK.TRANS64 P0, [R20+URZ], R21 ;  /* 0x00000015140085a7 */ /* 0x000ea4000800007f */
[----:B--2---:R-:W-:Y:S05]  /*29640*/  @!P0 BRA `(.L_x_12595) ;  /* 0xfffffffc00f08947 */ /* 0x004fea000383ffff */
[----:B------:R-:W-:Y:S05]  /*29650*/  BRA `(.L_x_12594) ;  /* 0xfffffd9400b47947 */ /* 0x000fea000383ffff */
.L_x_12597:
[----:B0-----:R-:W-:-:S04]  /*29660*/  IMAD.U32 R9, RZ, RZ, UR42 ;  /* 0x0000002aff097e24 */ /* 0x001fc8000f8e00ff */
[----:B------:R0:W1:Y:S03]  /*29670*/  SYNCS.PHASECHK.TRANS64.TRYWAIT P0, [R9+URZ+0x32410], R6 ;  /* 0x03241006090075a7 */ /* 0x000066000800017f */
[----:B-1----:R-:W-:Y:S05]  /*29680*/  @!P0 NANOSLEEP.SYNCS 0x989680 ;  /* 0x009896800000895d */ /* 0x002fea0003900000 */
[----:B------:R-:W1:Y:S02]  /*29690*/  @!P0 SYNCS.PHASECHK.TRANS64 P0, [R9+URZ+0x32410], R6 ;  /* 0x03241006090085a7 */ /* 0x000e64000800007f */
[----:B-1----:R-:W-:Y:S05]  /*296a0*/  @!P0 BRA `(.L_x_12597) ;  /* 0xfffffffc00ec8947 */ /* 0x002fea000383ffff */
[----:B------:R-:W-:Y:S05]  /*296b0*/  BRA `(.L_x_12808) ;  /* 0xfffffd9800887947 */ /* 0x000fea000383ffff */
.L_x_12604:
[----:B-1----:R1:W2:Y:S02]  /*296c0*/  SYNCS.PHASECHK.TRANS64.TRYWAIT P0, [R8+URZ], R9 ;  /* 0x00000009080075a7 */ /* 0x0022a4000800017f */
[----:B--2---:R-:W-:Y:S05]  /*296d0*/  @!P0 NANOSLEEP.SYNCS 0x989680 ;  /* 0x009896800000895d */ /* 0x004fea0003900000 */
[----:B------:R-:W2:Y:S02]  /*296e0*/  @!P0 SYNCS.PHASECHK.TRANS64 P0, [R8+URZ], R9 ;  /* 0x00000009080085a7 */ /* 0x000ea4000800007f */
[----:B--2---:R-:W-:Y:S05]  /*296f0*/  @!P0 BRA `(.L_x_12604) ;  /* 0xfffffffc00f08947 */ /* 0x004fea000383ffff */
[----:B------:R-:W-:Y:S05]  /*29700*/  BRA `(.L_x_12603) ;  /* 0xfffffd9800cc7947 */ /* 0x000fea000383ffff */
.L_x_12642:
[----:B0-----:R0:W2:Y:S02]  /*29710*/  SYNCS.PHASECHK.TRANS64.TRYWAIT P0, [R6+URZ], R7 ;  /* 0x00000007060075a7 */ /* 0x0010a4000800017f */
[----:B--2---:R-:W-:Y:S05]  /*29720*/  @!P0 NANOSLEEP.SYNCS 0x989680 ;  /* 0x009896800000895d */ /* 0x004fea0003900000 */
[----:B------:R-:W2:Y:S02]  /*29730*/  @!P0 SYNCS.PHASECHK.TRANS64 P0, [R6+URZ], R7 ;  /* 0x00000007060085a7 */ /* 0x000ea4000800007f */
[----:B--2---:R-:W-:Y:S05]  /*29740*/  @!P0 BRA `(.L_x_12642) ;  /* 0xfffffffc00f08947 */ /* 0x004fea000383ffff */
[----:B------:R-:W-:Y:S05]  /*29750*/  BRA `(.L_x_12641) ;  /* 0xfffffe0800487947 */ /* 0x000fea000383ffff */
.L_x_12649:
[----:B0-----:R0:W1:Y:S02]  /*29760*/  SYNCS.PHASECHK.TRANS64.TRYWAIT P0, [R18+URZ], R19 ;  /* 0x00000013120075a7 */ /* 0x001064000800017f */
[----:B-1----:R-:W-:Y:S05]  /*29770*/  @!P0 NANOSLEEP.SYNCS 0x989680 ;  /* 0x009896800000895d */ /* 0x002fea0003900000 */
[----:B------:R-:W1:Y:S02]  /*29780*/  @!P0 SYNCS.PHASECHK.TRANS64 P0, [R18+URZ], R19 ;  /* 0x00000013120085a7 */ /* 0x000e64000800007f */
[----:B-1----:R-:W-:Y:S05]  /*29790*/  @!P0 BRA `(.L_x_12649) ;  /* 0xfffffffc00f08947 */ /* 0x002fea000383ffff */
[----:B------:R-:W-:Y:S05]  /*297a0*/  BRA `(.L_x_12648) ;  /* 0xfffffe0c006c7947 */ /* 0x000fea000383ffff */
.L_x_12662:
[----:B0-----:R0:W2:Y:S02]  /*297b0*/  SYNCS.PHASECHK.TRANS64.TRYWAIT P0, [R0+URZ], R7 ;  /* 0x00000007000075a7 */ /* 0x0010a4000800017f */
[----:B--2---:R-:W-:Y:S05]  /*297c0*/  @!P0 NANOSLEEP.SYNCS 0x989680 ;  /* 0x009896800000895d */ /* 0x004fea0003900000 */
[----:B------:R-:W2:Y:S02]  /*297d0*/  @!P0 SYNCS.PHASECHK.TRANS64 P0, [R0+URZ], R7 ;  /* 0x00000007000085a7 */ /* 0x000ea4000800007f */
[----:B--2---:R-:W-:Y:S05]  /*297e0*/  @!P0 BRA `(.L_x_12662) ;  /* 0xfffffffc00f08947 */ /* 0x004fea000383ffff */
[----:B------:R-:W-:Y:S05]  /*297f0*/  BRA `(.L_x_12661) ;  /* 0xfffffea400b07947 */ /* 0x000fea000383ffff */
.L_x_12669:
[----:B0-----:R0:W2:Y:S02]  /*29800*/  SYNCS.PHASECHK.TRANS64.TRYWAIT P0, [R7+URZ], R8 ;  /* 0x00000008070075a7 */ /* 0x0010a4000800017f */
[----:B--2---:R-:W-:Y:S05]  /*29810*/  @!P0 NANOSLEEP.SYNCS 0x989680 ;  /* 0x009896800000895d */ /* 0x004fea0003900000 */
[----:B------:R-:W2:Y:S02]  /*29820*/  @!P0 SYNCS.PHASECHK.TRANS64 P0, [R7+URZ], R8 ;  /* 0x00000008070085a7 */ /* 0x000ea4000800007f */
[----:B--2---:R-:W-:Y:S05]  /*29830*/  @!P0 BRA `(.L_x_12669) ;  /* 0xfffffffc00f08947 */ /* 0x004fea000383ffff */
[----:B------:R-:W-:Y:S05]  /*29840*/  BRA `(.L_x_12668) ;  /* 0xfffffea800e87947 */ /* 0x000fea000383ffff */
.L_x_12738:
        /* <DEDUP_REMOVED lines=11> */
.L_x_12810:
[----:B------:R-:W-:Y:S05]  /*29900*/  BSYNC B0 ;  /* 0x0000000000007941 */ /* 0x000fea0003800000 */
.L_x_12809:
[----:B------:R-:W-:Y:S05]  /*29910*/  BRA `(.L_x_12811) ;  /* 0xffffffb000a47947 */ /* 0x000fea000383ffff */
.L_x_12741:
[----:B0-----:R0:W2:Y:S02]  /*29920*/  SYNCS.PHASECHK.TRANS64.TRYWAIT P0, [R17+URZ+0x32440], R0 ;  /* 0x03244000110075a7 */ /* 0x0010a4000800017f */
[----:B--2---:R-:W-:Y:S05]  /*29930*/  @!P0 NANOSLEEP.SYNCS 0x989680 ;  /* 0x009896800000895d */ /* 0x004fea0003900000 */
[----:B------:R-:W2:Y:S02]  /*29940*/  @!P0 SYNCS.PHASECHK.TRANS64 P0, [R17+URZ+0x32440], R0 ;  /* 0x03244000110085a7 */ /* 0x000ea4000800007f */
[----:B--2---:R-:W-:Y:S05]  /*29950*/  @!P0 BRA `(.L_x_12741) ;  /* 0xfffffffc00f08947 */ /* 0x004fea000383ffff */
[----:B------:R-:W-:Y:S05]  /*29960*/  BRA `(.L_x_12812) ;  /* 0xffffffb4005c7947 */ /* 0x000fea000383ffff */
.L_x_12742:
        /* <DEDUP_REMOVED lines=8> */
.L_x_12814:
[----:B------:R-:W-:Y:S05]  /*299f0*/  BSYNC B0 ;  /* 0x0000000000007941 */ /* 0x000fea0003800000 */
.L_x_12813:
        /* <DEDUP_REMOVED lines=9> */
.L_x_12815:
[----:B------:R-:W-:Y:S02]  /*29a90*/  IMAD.MOV.U32 R13, RZ, RZ, R4 ;  /* 0x000000ffff0d7224 */ /* 0x000fe400078e0004 */
[----:B------:R-:W-:Y:S02]  /*29aa0*/  IMAD.MOV.U32 R12, RZ, RZ, 0x1 ;  /* 0x00000001ff0c7424 */ /* 0x000fe400078e00ff */
[----:B------:R-:W-:-:S07]  /*29ab0*/  IMAD.MOV.U32 R3, RZ, RZ, R14 ;  /* 0x000000ffff037224 */ /* 0x000fce00078e000e */
[----:B------:R-:W-:Y:S05]  /*29ac0*/  WARPSYNC.COLLECTIVE R15, `(.L_x_12816) ;  /* 0x000000000f087348 */ /* 0x000fea0003c00000 */
[----:B------:R0:W1:Y:S02]  /*29ad0*/  SHFL.IDX P6, R14, R13, R12, R11 ;  /* 0x0000000c0d0e7389 */ /* 0x00006400000c000b */
[----:B01----:R-:W-:Y:S01]  /*29ae0*/  ENDCOLLECTIVE ;  /* 0x000000000000791b */ /* 0x003fe20003800000 */
.L_x_12816:
        /* <DEDUP_REMOVED lines=15> */
.L_x_12817:
[----:B------:R-:W-:Y:S02]  /*29be0*/  @P0 IMAD R6, R5, 0x2, R22 ;  /* 0x0000000205060824 */ /* 0x000fe400078e0216 */
[----:B------:R-:W-:Y:S02]  /*29bf0*/  IMAD.MOV.U32 R13, RZ, RZ, R4 ;  /* 0x000000ffff0d7224 */ /* 0x000fe400078e0004 */
[----:B------:R-:W-:Y:S02]  /*29c00*/  IMAD.MOV.U32 R12, RZ, RZ, 0x2 ;  /* 0x00000002ff0c7424 */ /* 0x000fe400078e00ff */
[----:B------:R-:W-:-:S07]  /*29c10*/  IMAD.MOV.U32 R3, RZ, RZ, R14 ;  /* 0x000000ffff037224 */ /* 0x000fce00078e000e */
[----:B------:R-:W-:Y:S05]  /*29c20*/  WARPSYNC.COLLECTIVE R15, `(.L_x_12818) ;  /* 0x000000000f087348 */ /* 0x000fea0003c00000 */
[----:B------:R0:W1:Y:S02]  /*29c30*/  SHFL.IDX P6, R14, R13, R12, R11 ;  /* 0x0000000c0d0e7389 */ /* 0x00006400000c000b */
[----:B01----:R-:W-:Y:S01]  /*29c40*/  ENDCOLLECTIVE ;  /* 0x000000000000791b */ /* 0x003fe20003800000 */
.L_x_12818:
        /* <DEDUP_REMOVED lines=15> */
.L_x_12819:
[----:B------:R-:W-:Y:S02]  /*29d40*/  @P0 IMAD R6, R5, 0x2, R22 ;  /* 0x0000000205060824 */ /* 0x000fe400078e0216 */
[----:B------:R-:W-:Y:S02]  /*29d50*/  IMAD.MOV.U32 R13, RZ, RZ, R4 ;  /* 0x000000ffff0d7224 */ /* 0x000fe400078e0004 */
[----:B------:R-:W-:Y:S02]  /*29d60*/  IMAD.MOV.U32 R12, RZ, RZ, 0x3 ;  /* 0x00000003ff0c7424 */ /* 0x000fe400078e00ff */
[----:B------:R-:W-:-:S07]  /*29d70*/  IMAD.MOV.U32 R3, RZ, RZ, R14 ;  /* 0x000000ffff037224 */ /* 0x000fce00078e000e */
[----:B------:R-:W-:Y:S05]  /*29d80*/  WARPSYNC.COLLECTIVE R15, `(.L_x_12820) ;  /* 0x000000000f087348 */ /* 0x000fea0003c00000 */
[----:B------:R0:W1:Y:S02]  /*29d90*/  SHFL.IDX P6, R14, R13, R12, R11 ;  /* 0x0000000c0d0e7389 */ /* 0x00006400000c000b */
[----:B01----:R-:W-:Y:S01]  /*29da0*/  ENDCOLLECTIVE ;  /* 0x000000000000791b */ /* 0x003fe20003800000 */
.L_x_12820:
        /* <DEDUP_REMOVED lines=15> */
.L_x_12821:
[----:B------:R-:W-:Y:S02]  /*29ea0*/  @P0 IMAD R6, R5, 0x2, R22 ;  /* 0x0000000205060824 */ /* 0x000fe400078e0216 */
[----:B------:R-:W-:Y:S02]  /*29eb0*/  IMAD.MOV.U32 R13, RZ, RZ, R4 ;  /* 0x000000ffff0d7224 */ /* 0x000fe400078e0004 */
[----:B------:R-:W-:Y:S02]  /*29ec0*/  IMAD.MOV.U32 R12, RZ, RZ, 0x4 ;  /* 0x00000004ff0c7424 */ /* 0x000fe400078e00ff */
[----:B------:R-:W-:-:S07]  /*29ed0*/  IMAD.MOV.U32 R3, RZ, RZ, R14 ;  /* 0x000000ffff037224 */ /* 0x000fce00078e000e */
[----:B------:R-:W-:Y:S05]  /*29ee0*/  WARPSYNC.COLLECTIVE R15, `(.L_x_12822) ;  /* 0x000000000f087348 */ /* 0x000fea0003c00000 */
[----:B------:R0:W1:Y:S02]  /*29ef0*/  SHFL.IDX P6, R14, R13, R12, R11 ;  /* 0x0000000c0d0e7389 */ /* 0x00006400000c000b */
[----:B01----:R-:W-:Y:S01]  /*29f00*/  ENDCOLLECTIVE ;  /* 0x000000000000791b */ /* 0x003fe20003800000 */
.L_x_12822:
        /* <DEDUP_REMOVED lines=15> */
.L_x_12823:
[----:B------:R-:W-:Y:S02]  /*2a000*/  @P0 IMAD R6, R5, 0x2, R22 ;  /* 0x0000000205060824 */ /* 0x000fe400078e0216 */
[----:B------:R-:W-:Y:S02]  /*2a010*/  IMAD.MOV.U32 R13, RZ, RZ, R4 ;  /* 0x000000ffff0d7224 */ /* 0x000fe400078e0004 */
[----:B------:R-:W-:Y:S02]  /*2a020*/  IMAD.MOV.U32 R12, RZ, RZ, 0x5 ;  /* 0x00000005ff0c7424 */ /* 0x000fe400078e00ff */
[----:B------:R-:W-:-:S07]  /*2a030*/  IMAD.MOV.U32 R3, RZ, RZ, R14 ;  /* 0x000000ffff037224 */ /* 0x000fce00078e000e */
[----:B------:R-:W-:Y:S05]  /*2a040*/  WARPSYNC.COLLECTIVE R15, `(.L_x_12824) ;  /* 0x000000000f087348 */ /* 0x000fea0003c00000 */
[----:B------:R0:W1:Y:S02]  /*2a050*/  SHFL.IDX P6, R14, R13, R12, R11 ;  /* 0x0000000c0d0e7389 */ /* 0x00006400000c000b */
[----:B01----:R-:W-:Y:S01]  /*2a060*/  ENDCOLLECTIVE ;  /* 0x000000000000791b */ /* 0x003fe20003800000 */
.L_x_12824:
        /* <DEDUP_REMOVED lines=10> */
.L_x_12825:
[----:B------:R-:W-:Y:S01]  /*2a110*/  @!PT LDS RZ, [RZ] ;  /* 0x00000000fffff984 */ /* 0x000fe20000000800 */
[----:B------:R-:W-:Y:S01]  /*2a120*/  @!PT LDS RZ, [RZ] ;  /* 0x00000000fffff984 */ /* 0x000fe20000000800 */
[----:B------:R-:W-:Y:S01]  /*2a130*/  @!PT LDS RZ, [RZ] ;  /* 0x00000000fffff984 */ /* 0x000fe20000000800 */
[----:B------:R1:W-:Y:S01]  /*2a140*/  @P0 LDGSTS.E.BYPASS.LTC128B.128 [R6+0x1e400], desc[UR36][R2.64], !P2 ;  /* 0x1e40000002060fae */ /* 0x0003e2000d101d64 */
[----:B------:R-:W-:Y:S01]  /*2a150*/  IMAD.MOV.U32 R0, RZ, RZ, R14 ;  /* 0x000000ffff007224 */ /* 0x000fe200078e000e */
[----:B------:R-:W-:Y:S06]  /*2a160*/  BRA `(.L_x_12826) ;  /* 0xffffffb000c87947 */ /* 0x000fec000383ffff */
.L_x_12747:
[----:B------:R0:W5:Y:S01]  /*2a170*/  LDL.LU R6, [R1+0x450] ;  /* 0x0004500001067983 */ /* 0x0001620000300800 */
[----:B------:R-:W-:Y:S01]  /*2a180*/  IMAD.MOV.U32 R13, RZ, RZ, R4 ;  /* 0x000000ffff0d7224 */ /* 0x000fe200078e0004 */
[----:B------:R-:W-:Y:S01]  /*2a190*/  LOP3.LUT R23, R23, 0xffffdfff, RZ, 0xc0, !PT ;  /* 0xffffdfff17177812 */ /* 0x000fe200078ec0ff */
[----:B------:R-:W-:Y:S02]  /*2a1a0*/  IMAD.MOV.U32 R12, RZ, RZ, RZ ;  /* 0x000000ffff0c7224 */ /* 0x000fe400078e00ff */
[----:B------:R-:W-:Y:S02]  /*2a1b0*/  IMAD.MOV.U32 R11, RZ, RZ, 0x181f ;  /* 0x0000181fff0b7424 */ /* 0x000fe400078e00ff */
[----:B------:R-:W-:Y:S02]  /*2a1c0*/  IMAD.MOV.U32 R15, RZ, RZ, -0x1 ;  /* 0xffffffffff0f7424 */ /* 0x000fe400078e00ff */
[----:B0-----:R-:W-:-:S07]  /*2a1d0*/  IMAD.IADD R37, R21, 0x1, R37 ;  /* 0x0000000115257824 */ /* 0x001fce00078e0225 */
[----:B-1---5:R-:W-:Y:S05]  /*2a1e0*/  WARPSYNC.COLLECTIVE R15, `(.L_x_12827) ;  /* 0x000000000f087348 */ /* 0x022fea0003c00000 */
[----:B------:R0:W2:Y:S02]  /*2a1f0*/  SHFL.IDX P6, R14, R13, R12, R11 ;  /* 0x0000000c0d0e7389 */ /* 0x0000a400000c000b */
[----:B012--5:R-:W-:Y:S01]  /*2a200*/  ENDCOLLECTIVE ;  /* 0x000000000000791b */ /* 0x027fe20003800000 */
.L_x_12827:
[----:B------:R-:W-:Y:S02]  /*2a210*/  IMAD.MOV.U32 R13, RZ, RZ, R0 ;  /* 0x000000ffff0d7224 */ /* 0x000fe400078e0000 */
[----:B------:R-:W-:-:S07]  /*2a220*/  IMAD.MOV.U32 R2, RZ, RZ, R14 ;  /* 0x000000ffff027224 */ /* 0x000fce00078e000e */
[----:B------:R-:W-:Y:S05]  /*2a230*/  WARPSYNC.COLLECTIVE R15, `(.L_x_12828) ;  /* 0x000000000f087348 */ /* 0x000fea0003c00000 */
[----:B------:R0:W1:Y:S02]  /*2a240*/  SHFL.IDX P6, R14, R13, R12, R11 ;  /* 0x0000000c0d0e7389 */ /* 0x00006400000c000b */
[----:B01----:R-:W-:Y:S01]  /*2a250*/  ENDCOLLECTIVE ;  /* 0x000000000000791b */ /* 0x003fe20003800000 */
.L_x_12828:
[----:B------:R-:W-:Y:S02]  /*2a260*/  IMAD.MOV.U32 R13, RZ, RZ, R4 ;  /* 0x000000ffff0d7224 */ /* 0x000fe400078e0004 */
[----:B------:R-:W-:Y:S02]  /*2a270*/  IMAD.MOV.U32 R12, RZ, RZ, 0x1 ;  /* 0x00000001ff0c7424 */ /* 0x000fe400078e00ff */
[----:B------:R-:W-:-:S07]  /*2a280*/  IMAD.MOV.U32 R3, RZ, RZ, R14 ;  /* 0x000000ffff037224 */ /* 0x000fce00078e000e */
[----:B------:R-:W-:Y:S05]  /*2a290*/  WARPSYNC.COLLECTIVE R15, `(.L_x_12829) ;  /* 0x000000000f087348 */ /* 0x000fea0003c00000 */
[----:B------:R0:W1:Y:S02]  /*2a2a0*/  SHFL.IDX P6, R14, R13, R12, R11 ;  /* 0x0000000c0d0e7389 */ /* 0x00006400000c000b */
[----:B01----:R-:W-:Y:S01]  /*2a2b0*/  ENDCOLLECTIVE ;  /* 0x000000000000791b */ /* 0x003fe20003800000 */
.L_x_12829:
[----:B------:R-:W-:Y:S02]  /*2a2c0*/  IMAD.MOV.U32 R13, RZ, RZ, R0 ;  /* 0x000000ffff0d7224 */ /* 0x000fe400078e0000 */
[----:B------:R-:W-:-:S05]  /*2a2d0*/  IMAD R5, R6, R5, RZ ;  /* 0x0000000506057224 */ /* 0x000fca00078e02ff */
[----:B------:R-:W-:-:S13]  /*2a2e0*/  ISETP.GE.AND P2, PT, R37, R5, PT ;  /* 0x000000052500720c */ /* 0x000fda0003f46270 */
[----:B------:R-:W-:Y:S02]  /*2a2f0*/  @!P2 LEA R3, P1, R20, R3, 0x1 ;  /* 0x000000031403a211 */ /* 0x000fe400078208ff */
[----:B------:R-:W-:-:S03]  /*2a300*/  @P2 LOP3.LUT R23, R23, 0x2000, RZ, 0xfc, !PT ;  /* 0x0000200017172812 */ /* 0x000fc600078efcff */
[----:B------:R-:W-:Y:S01]  /*2a310*/  @!P2 IMAD.X R8, RZ, RZ, R2, P1 ;  /* 0x000000ffff08a224 */ /* 0x000fe200008e0602 */
[----:B------:R-:W-:Y:S01]  /*2a320*/  LOP3.LUT R23, R23, 0xffffefff, RZ, 0xc0, !PT ;  /* 0xffffefff17177812 */ /* 0x000fe200078ec0ff */
[----:B------:R-:W-:Y:S02]  /*2a330*/  @!P2 IMAD.MOV.U32 R2, RZ, RZ, R3 ;  /* 0x000000ffff02a224 */ /* 0x000fe400078e0003 */
        /* <DEDUP_REMOVED lines=11> */
.L_x_12830:
[----:B------:R-:W-:Y:S01]  /*2a3f0*/  @P2 LOP3.LUT R23, R23, 0x1000, RZ, 0xfc, !PT ;  /* 0x0000100017172812 */ /* 0x000fe200078efcff */
[----:B------:R-:W-:-:S03]  /*2a400*/  IMAD.MOV.U32 R13, RZ, RZ, R4 ;  /* 0x000000ffff0d7224 */ /* 0x000fc600078e0004 */
[----:B------:R-:W-:Y:S01]  /*2a410*/  LOP3.LUT R23, R23, 0xfffff7ff, RZ, 0xc0, !PT ;  /* 0xfffff7ff17177812 */ /* 0x000fe200078ec0ff */
[----:B------:R-:W-:-:S05]  /*2a420*/  IMAD.MOV.U32 R12, RZ, RZ, R14 ;  /* 0x000000ffff0c7224 */ /* 0x000fca00078e000e */
[----:B------:R-:W-:-:S05]  /*2a430*/  @!P2 LEA R12, P1, R20, R12, 0x1 ;  /* 0x0000000c140ca211 */ /* 0x000fca00078208ff */
[----:B------:R-:W-:Y:S02]  /*2a440*/  @!P2 IMAD.X R7, RZ, RZ, R2, P1 ;  /* 0x000000ffff07a224 */ /* 0x000fe400008e0602 */
[----:B------:R-:W-:Y:S02]  /*2a450*/  @!P2 IMAD.MOV.U32 R2, RZ, RZ, R12 ;  /* 0x000000ffff02a224 */ /* 0x000fe400078e000c */
[----:B------:R-:W-:Y:S02]  /*2a460*/  IMAD.MOV.U32 R12, RZ, RZ, 0x2 ;  /* 0x00000002ff0c7424 */ /* 0x000fe400078e00ff */
[----:B------:R-:W-:-:S07]  /*2a470*/  @!P2 IMAD.MOV.U32 R3, RZ, RZ, R7 ;  /* 0x000000ffff03a224 */ /* 0x000fce00078e0007 */
[----:B------:R-:W-:Y:S05]  /*2a480*/  WARPSYNC.COLLECTIVE R15, `(.L_x_12831) ;  /* 0x000000000f087348 */ /* 0x000fea0003c00000 */
[----:B------:R0:W1:Y:S02]  /*2a490*/  SHFL.IDX P6, R14, R13, R12, R11 ;  /* 0x0000000c0d0e7389 */ /* 0x00006400000c000b */
[----:B01----:R-:W-:Y:S01]  /*2a4a0*/  ENDCOLLECTIVE ;  /* 0x000000000000791b */ /* 0x003fe20003800000 */
.L_x_12831:
        /* <DEDUP_REMOVED lines=11> */
.L_x_12832:
        /* <DEDUP_REMOVED lines=8> */
.L_x_12833:
        /* <DEDUP_REMOVED lines=15> */
.L_x_12834:
[----:B------:R-:W-:Y:S01]  /*2a6d0*/  @P2 LOP3.LUT R23, R23, 0x200, RZ, 0xfc, !PT ;  /* 0x0000020017172812 */ /* 0x000fe200078efcff */
[----:B------:R-:W-:-:S03]  /*2a6e0*/  IMAD.MOV.U32 R12, RZ, RZ, 0x4 ;  /* 0x00000004ff0c7424 */ /* 0x000fc600078e00ff */
[----:B------:R-:W-:Y:S01]  /*2a6f0*/  LOP3.LUT R23, R23, 0xfffffeff, RZ, 0xc0, !PT ;  /* 0xfffffeff17177812 */ /* 0x000fe200078ec0ff */
[----:B------:R-:W-:-:S05]  /*2a700*/  IMAD.MOV.U32 R9, RZ, RZ, R14 ;  /* 0x000000ffff097224 */ /* 0x000fca00078e000e */
[----:B------:R-:W-:-:S05]  /*2a710*/  @!P2 LEA R13, P1, R20, R9, 0x1 ;  /* 0x00000009140da211 */ /* 0x000fca00078208ff */
[----:B------:R-:W-:Y:S02]  /*2a720*/  @!P2 IMAD.X R11, RZ, RZ, R2, P1 ;  /* 0x000000ffff0ba224 */ /* 0x000fe400008e0602 */
[----:B------:R-:W-:Y:S02]  /*2a730*/  @!P2 IMAD.MOV.U32 R2, RZ, RZ, R13 ;  /* 0x000000ffff02a224 */ /* 0x000fe400078e000d */
[----:B------:R-:W-:Y:S02]  /*2a740*/  @!P2 IMAD.MOV.U32 R3, RZ, RZ, R11 ;  /* 0x000000ffff03a224 */ /* 0x000fe400078e000b */
[----:B------:R-:W-:Y:S02]  /*2a750*/  IMAD.MOV.U32 R13, RZ, RZ, R4 ;  /* 0x000000ffff0d7224 */ /* 0x000fe400078e0004 */
[----:B------:R-:W-:Y:S01]  /*2a760*/  IMAD.MOV.U32 R11, RZ, RZ, 0x181f ;  /* 0x0000181fff0b7424 */ /* 0x000fe200078e00ff */
[----:B------:R-:W-:Y:S01]  /*2a770*/  @!PT LDS RZ, [RZ] ;  /* 0x00000000fffff984 */ /* 0x000fe20000000800 */
[----:B------:R-:W-:Y:S01]  /*2a780*/  @!PT LDS RZ, [RZ] ;  /* 0x00000000fffff984 */ /* 0x000fe20000000800 */
[----:B------:R-:W-:Y:S01]  /*2a790*/  @!PT LDS RZ, [RZ] ;  /* 0x00000000fffff984 */ /* 0x000fe20000000800 */
[----:B------:R0:W-:Y:S06]  /*2a7a0*/  @!P2 LDGSTS.E.BYPASS.LTC128B.128 [R25+0x19c00], desc[UR36][R2.64], !P0 ;  /* 0x19c000000219afae */ /* 0x0001ec000c101d64 */
[----:B0-----:R-:W-:Y:S05]  /*2a7b0*/  WARPSYNC.COLLECTIVE R15, `(.L_x_12835) ;  /* 0x000000000f087348 */ /* 0x001fea0003c00000 */
[----:B------:R1:W2:Y:S02]  /*2a7c0*/  SHFL.IDX P6, R14, R13, R12, R11 ;  /* 0x0000000c0d0e7389 */ /* 0x0002a400000c000b */
[----:B012---:R-:W-:Y:S01]  /*2a7d0*/  ENDCOLLECTIVE ;  /* 0x000000000000791b */ /* 0x007fe20003800000 */
.L_x_12835:
[----:B------:R-:W-:-:S05]  /*2a7e0*/  VIADD R2, R37, 0x40 ;  /* 0x0000004025027836 */ /* 0x000fca0000000000 */
[----:B------:R-:W-:Y:S01]  /*2a7f0*/  ISETP.GE.AND P2, PT, R2, R5, PT ;  /* 0x000000050200720c */ /* 0x000fe20003f46270 */
[----:B------:R-:W-:Y:S02]  /*2a800*/  IMAD.MOV.U32 R13, RZ, RZ, R0 ;  /* 0x000000ffff0d7224 */ /* 0x000fe400078e0000 */
[----:B------:R-:W-:-:S10]  /*2a810*/  IMAD.MOV.U32 R2, RZ, RZ, R14 ;  /* 0x000000ffff027224 */ /* 0x000fd400078e000e */
[----:B------:R-:W-:Y:S05]  /*2a820*/  WARPSYNC.COLLECTIVE R15, `(.L_x_12836) ;  /* 0x000000000f087348 */ /* 0x000fea0003c00000 */
[----:B------:R0:W1:Y:S02]  /*2a830*/  SHFL.IDX P6, R14, R13, R12, R11 ;  /* 0x0000000c0d0e7389 */ /* 0x00006400000c000b */
[----:B01----:R-:W-:Y:S01]  /*2a840*/  ENDCOLLECTIVE ;  /* 0x000000000000791b */ /* 0x003fe20003800000 */
.L_x_12836:
[----:B------:R-:W-:-:S04]  /*2a850*/  @P2 LOP3.LUT R23, R23, 0x100, RZ, 0xfc, !PT ;  /* 0x0000010017172812 */ /* 0x000fc800078efcff */
[----:B------:R-:W-:Y:S01]  /*2a860*/  LOP3.LUT R23, R23, 0xffffff7f, RZ, 0xc0, !PT ;  /* 0xffffff7f17177812 */ /* 0x000fe200078ec0ff */
[----:B------:R-:W-:Y:S02]  /*2a870*/  IMAD.MOV.U32 R13, RZ, RZ, R4 ;  /* 0x000000ffff0d7224 */ /* 0x000fe400078e0004 */
[----:B------:R-:W-:Y:S02]  /*2a880*/  IMAD.MOV.U32 R12, RZ, RZ, 0x5 ;  /* 0x00000005ff0c7424 */ /* 0x000fe400078e00ff */
[----:B------:R-:W-:-:S05]  /*2a890*/  IMAD.MOV.U32 R9, RZ, RZ, R14 ;  /* 0x000000ffff097224 */ /* 0x000fca00078e000e */
[----:B------:R-:W-:-:S05]  /*2a8a0*/  @!P2 LEA R15, P1, R20, R9, 0x1 ;  /* 0x00000009140fa211 */ /* 0x000fca00078208ff */
[----:B------:R-:W-:Y:S02]  /*2a8b0*/  @!P2 IMAD.X R14, RZ, RZ, R2, P1 ;  /* 0x000000ffff0ea224 */ /* 0x000fe400008e0602 */
[----:B------:R-:W-:Y:S02]  /*2a8c0*/  @!P2 IMAD.MOV.U32 R2, RZ, RZ, R15 ;  /* 0x000000ffff02a224 */ /* 0x000fe400078e000f */
[----:B------:R-:W-:Y:S02]  /*2a8d0*/  IMAD.MOV.U32 R15, RZ, RZ, -0x1 ;  /* 0xffffffffff0f7424 */ /* 0x000fe400078e00ff */
[----:B------:R-:W-:-:S07]  /*2a8e0*/  @!P2 IMAD.MOV.U32 R3, RZ, RZ, R14 ;  /* 0x000000ffff03a224 */ /* 0x000fce00078e000e */
[----:B------:R-:W-:Y:S05]  /*2a8f0*/  WARPSYNC.COLLECTIVE R15, `(.L_x_12837) ;  /* 0x000000000f087348 */ /* 0x000fea0003c00000 */
[----:B------:R0:W1:Y:S02]  /*2a900*/  SHFL.IDX P6, R14, R13, R12, R11 ;  /* 0x0000000c0d0e7389 */ /* 0x00006400000c000b */
[----:B01----:R-:W-:Y:S01]  /*2a910*/  ENDCOLLECTIVE ;  /* 0x000000000000791b */ /* 0x003fe20003800000 */
.L_x_12837:
        /* <DEDUP_REMOVED lines=11> */
.L_x_12838:
        /* <DEDUP_REMOVED lines=8> */
.L_x_12839:
        /* <DEDUP_REMOVED lines=13> */
.L_x_12840:
        /* <DEDUP_REMOVED lines=9> */
.L_x_12841:
        /* <DEDUP_REMOVED lines=13> */
.L_x_12842:
[----:B------:R-:W-:Y:S01]  /*2ac80*/  IMAD.MOV.U32 R0, RZ, RZ, R14 ;  /* 0x000000ffff007224 */ /* 0x000fe200078e000e */
[----:B------:R-:W-:Y:S06]  /*2ac90*/  BRA `(.L_x_12843) ;  /* 0xffffffb400007947 */ /* 0x000fec000383ffff */
.L_x_12751:
        /* <DEDUP_REMOVED lines=8> */
.L_x_12845:
[----:B------:R-:W-:Y:S05]  /*2ad20*/  BSYNC B0 ;  /* 0x0000000000007941 */ /* 0x000fea0003800000 */
.L_x_12844:
        /* <DEDUP_REMOVED lines=9> */
.L_x_12846:
[----:B------:R-:W-:Y:S02]  /*2adc0*/  IMAD.MOV.U32 R13, RZ, RZ, R4 ;  /* 0x000000ffff0d7224 */ /* 0x000fe400078e0004 */
[----:B------:R-:W-:Y:S02]  /*2add0*/  IMAD.MOV.U32 R12, RZ, RZ, 0x1 ;  /* 0x00000001ff0c7424 */ /* 0x000fe400078e00ff */
[----:B------:R-:W-:-:S07]  /*2ade0*/  IMAD.MOV.U32 R3, RZ, RZ, R14 ;  /* 0x000000ffff037224 */ /* 0x000fce00078e000e */
[----:B------:R-:W-:Y:S05]  /*2adf0*/  WARPSYNC.COLLECTIVE R15, `(.L_x_12847) ;  /* 0x000000000f087348 */ /* 0x000fea0003c00000 */
[----:B------:R0:W1:Y:S02]  /*2ae00*/  SHFL.IDX P6, R14, R13, R12, R11 ;  /* 0x0000000c0d0e7389 */ /* 0x00006400000c000b */
[----:B01----:R-:W-:Y:S01]  /*2ae10*/  ENDCOLLECTIVE ;  /* 0x000000000000791b */ /* 0x003fe20003800000 */
.L_x_12847:
        /* <DEDUP_REMOVED lines=10> */
.L_x_12848:
        /* <DEDUP_REMOVED lines=12> */
[----:B------:R-:W-:-:S05]  /*2af80*/  @!P6 LEA R2, P0, R6, R2, 0x1 ;  /* 0x000000020602e211 */ /* 0x000fca00078008ff */
[----:B------:R-:W-:-:S05]  /*2af90*/  @!P6 IMAD.X R3, RZ, RZ, R5, P0 ;  /* 0x000000ffff03e224 */ /* 0x000fca00000e0605 */
[----:B------:R0:W-:Y:S04]  /*2afa0*/  @!P6 LDGSTS.E.BYPASS.LTC128B.128 [R25+0x22c00], desc[UR36][R2.64], !P4 ;  /* 0x22c000000219efae */ /* 0x0001e8000e101d64 */
[----:B------:R0:W-:Y:S04]  /*2afb0*/  @!P6 LDGSTS.E.BYPASS.LTC128B.128 [R25+0x26c00], desc[UR36][R2.64+0x80], !P3 ;  /* 0x26c000800219efae */ /* 0x0001e8000d901d64 */
[----:B------:R0:W-:Y:S04]  /*2afc0*/  @!P6 LDGSTS.E.BYPASS.LTC128B.128 [R25+0x2ac00], desc[UR36][R2.64+0x100], !P2 ;  /* 0x2ac001000219efae */ /* 0x0001e8000d101d64 */
[----:B------:R0:W-:Y:S02]  /*2afd0*/  @!P6 LDGSTS.E.BYPASS.LTC128B.128 [R25+0x2ec00], desc[UR36][R2.64+0x180], !P1 ;  /* 0x2ec001800219efae */ /* 0x0001e4000c901d64 */
[----:B0-----:R-:W-:Y:S05]  /*2afe0*/  WARPSYNC.COLLECTIVE R15, `(.L_x_12849) ;  /* 0x000000000f087348 */ /* 0x001fea0003c00000 */
[----:B------:R1:W2:Y:S02]  /*2aff0*/  SHFL.IDX P6, R14, R13, R12, R11 ;  /* 0x0000000c0d0e7389 */ /* 0x0002a400000c000b */
[----:B012---:R-:W-:Y:S01]  /*2b000*/  ENDCOLLECTIVE ;  /* 0x000000000000791b */ /* 0x007fe20003800000 */
.L_x_12849:
[----:B------:R-:W-:Y:S02]  /*2b010*/  IMAD.MOV.U32 R13, RZ, RZ, R0 ;  /* 0x000000ffff0d7224 */ /* 0x000fe400078e0000 */
[----:B------:R-:W-:-:S07]  /*2b020*/  IMAD.MOV.U32 R5, RZ, RZ, R14 ;  /* 0x000000ffff057224 */ /* 0x000fce00078e000e */
[----:B------:R-:W-:Y:S05]  /*2b030*/  WARPSYNC.COLLECTIVE R15, `(.L_x_12850) ;  /* 0x000000000f087348 */ /* 0x000fea0003c00000 */
[----:B------:R0:W1:Y:S02]  /*2b040*/  SHFL.IDX P6, R14, R13, R12, R11 ;  /* 0x0000000c0d0e7389 */ /* 0x00006400000c000b */
[----:B01----:R-:W-:Y:S01]  /*2b050*/  ENDCOLLECTIVE ;  /* 0x000000000000791b */ /* 0x003fe20003800000 */
.L_x_12850:
[----:B------:R-:W-:Y:S02]  /*2b060*/  IMAD.MOV.U32 R13, RZ, RZ, R4 ;  /* 0x000000ffff0d7224 */ /* 0x000fe400078e0004 */
[----:B------:R-:W-:Y:S02]  /*2b070*/  IMAD.MOV.U32 R12, RZ, RZ, 0x3 ;  /* 0x00000003ff0c7424 */ /* 0x000fe400078e00ff */
[----:B------:R-:W-:-:S07]  /*2b080*/  IMAD.MOV.U32 R2, RZ, RZ, R14 ;  /* 0x000000ffff027224 */ /* 0x000fce00078e000e */
[----:B------:R-:W-:Y:S05]  /*2b090*/  WARPSYNC.COLLECTIVE R15, `(.L_x_12851) ;  /* 0x000000000f087348 */ /* 0x000fea0003c00000 */
[----:B------:R0:W1:Y:S02]  /*2b0a0*/  SHFL.IDX P6, R14, R13, R12, R11 ;  /* 0x0000000c0d0e7389 */ /* 0x00006400000c000b */
[----:B01----:R-:W-:Y:S01]  /*2b0b0*/  ENDCOLLECTIVE ;  /* 0x000000000000791b */ /* 0x003fe20003800000 */
.L_x_12851:
        /* <DEDUP_REMOVED lines=15> */
.L_x_12852:
        /* <DEDUP_REMOVED lines=16> */
.L_x_12853:
[----:B------:R-:W-:Y:S02]  /*2b2b0*/  IMAD.MOV.U32 R13, RZ, RZ, R0 ;  /* 0x000000ffff0d7224 */ /* 0x000fe400078e0000 */
[----:B------:R-:W-:-:S07]  /*2b2c0*/  IMAD.MOV.U32 R5, RZ, RZ, R14 ;  /* 0x000000ffff057224 */ /* 0x000fce00078e000e */
[----:B------:R-:W-:Y:S05]  /*2b2d0*/  WARPSYNC.COLLECTIVE R15, `(.L_x_12854) ;  /* 0x000000000f087348 */ /* 0x000fea0003c00000 */
[----:B------:R0:W1:Y:S02]  /*2b2e0*/  SHFL.IDX P6, R14, R13, R12, R11 ;  /* 0x0000000c0d0e7389 */ /* 0x00006400000c000b */
[----:B01----:R-:W-:Y:S01]  /*2b2f0*/  ENDCOLLECTIVE ;  /* 0x000000000000791b */ /* 0x003fe20003800000 */
.L_x_12854:
[----:B------:R-:W-:Y:S02]  /*2b300*/  IMAD.MOV.U32 R13, RZ, RZ, R4 ;  /* 0x000000ffff0d7224 */ /* 0x000fe400078e0004 */
[----:B------:R-:W-:Y:S02]  /*2b310*/  IMAD.MOV.U32 R12, RZ, RZ, 0x5 ;  /* 0x00000005ff0c7424 */ /* 0x000fe400078e00ff */
[----:B------:R-:W-:-:S07]  /*2b320*/  IMAD.MOV.U32 R2, RZ, RZ, R14 ;  /* 0x000000ffff027224 */ /* 0x000fce00078e000e */
[----:B------:R-:W-:Y:S05]  /*2b330*/  WARPSYNC.COLLECTIVE R15, `(.L_x_12855) ;  /* 0x000000000f087348 */ /* 0x000fea0003c00000 */
[----:B------:R0:W1:Y:S02]  /*2b340*/  SHFL.IDX P6, R14, R13, R12, R11 ;  /* 0x0000000c0d0e7389 */ /* 0x00006400000c000b */
[----:B01----:R-:W-:Y:S01]  /*2b350*/  ENDCOLLECTIVE ;  /* 0x000000000000791b */ /* 0x003fe20003800000 */
.L_x_12855:
        /* <DEDUP_REMOVED lines=15> */
.L_x_12856:
        /* <DEDUP_REMOVED lines=16> */
.L_x_12857:
[----:B------:R-:W-:Y:S02]  /*2b550*/  IMAD.MOV.U32 R13, RZ, RZ, R0 ;  /* 0x000000ffff0d7224 */ /* 0x000fe400078e0000 */
[----:B------:R-:W-:-:S07]  /*2b560*/  IMAD.MOV.U32 R5, RZ, RZ, R14 ;  /* 0x000000ffff057224 */ /* 0x000fce00078e000e */
[----:B------:R-:W-:Y:S05]  /*2b570*/  WARPSYNC.COLLECTIVE R15, `(.L_x_12858) ;  /* 0x000000000f087348 */ /* 0x000fea0003c00000 */
[----:B------:R0:W1:Y:S02]  /*2b580*/  SHFL.IDX P6, R14, R13, R12, R11 ;  /* 0x0000000c0d0e7389 */ /* 0x00006400000c000b */
[----:B01----:R-:W-:Y:S01]  /*2b590*/  ENDCOLLECTIVE ;  /* 0x000000000000791b */ /* 0x003fe20003800000 */
.L_x_12858:
[----:B------:R-:W-:Y:S02]  /*2b5a0*/  IMAD.MOV.U32 R13, RZ, RZ, R4 ;  /* 0x000000ffff0d7224 */ /* 0x000fe400078e0004 */
[----:B------:R-:W-:Y:S02]  /*2b5b0*/  IMAD.MOV.U32 R12, RZ, RZ, 0x7 ;  /* 0x00000007ff0c7424 */ /* 0x000fe400078e00ff */
[----:B------:R-:W-:-:S07]  /*2b5c0*/  IMAD.MOV.U32 R2, RZ, RZ, R14 ;  /* 0x000000ffff027224 */ /* 0x000fce00078e000e */
[----:B------:R-:W-:Y:S05]  /*2b5d0*/  WARPSYNC.COLLECTIVE R15, `(.L_x_12859) ;  /* 0x000000000f087348 */ /* 0x000fea0003c00000 */
[----:B------:R0:W1:Y:S02]  /*2b5e0*/  SHFL.IDX P6, R14, R13, R12, R11 ;  /* 0x0000000c0d0e7389 */ /* 0x00006400000c000b */
[----:B01----:R-:W-:Y:S01]  /*2b5f0*/  ENDCOLLECTIVE ;  /* 0x000000000000791b */ /* 0x003fe20003800000 */
.L_x_12859:
        /* <DEDUP_REMOVED lines=14> */
.L_x_12860:
[----:B------:R-:W-:Y:S05]  /*2b6e0*/  BRA `(.L_x_12861) ;  /* 0xffffffb4002c7947 */ /* 0x000fea000383ffff */
.L_x_12756:
[----:B0-----:R0:W3:Y:S02]  /*2b6f0*/  SYNCS.PHASECHK.TRANS64.TRYWAIT P0, [R22+URZ+0x32420], R3 ;  /* 0x03242003160075a7 */ /* 0x0010e4000800017f */
[----:B---3--:R-:W-:Y:S05]  /*2b700*/  @!P0 NANOSLEEP.SYNCS 0x989680 ;  /* 0x009896800000895d */ /* 0x008fea0003900000 */
[----:B------:R-:W3:Y:S02]  /*2b710*/  @!P0 SYNCS.PHASECHK.TRANS64 P0, [R22+URZ+0x32420], R3 ;  /* 0x03242003160085a7 */ /* 0x000ee4000800007f */
[----:B---3--:R-:W-:Y:S05]  /*2b720*/  @!P0 BRA `(.L_x_12756) ;  /* 0xfffffffc00f08947 */ /* 0x008fea000383ffff */
[----:B------:R-:W-:Y:S05]  /*2b730*/  BRA `(.L_x_12862) ;  /* 0xffffffb4009c7947 */ /* 0x000fea000383ffff */
.L_x_12759:
[----:B---3--:R3:W4:Y:S02]  /*2b740*/  SYNCS.PHASECHK.TRANS64.TRYWAIT P0, [R17+URZ+0x32460], R0 ;  /* 0x03246000110075a7 */ /* 0x008724000800017f */
[----:B----4-:R-:W-:Y:S05]  /*2b750*/  @!P0 NANOSLEEP.SYNCS 0x989680 ;  /* 0x009896800000895d */ /* 0x010fea0003900000 */
[----:B------:R-:W4:Y:S02]  /*2b760*/  @!P0 SYNCS.PHASECHK.TRANS64 P0, [R17+URZ+0x32460], R0 ;  /* 0x03246000110085a7 */ /* 0x000f24000800007f */
[----:B----4-:R-:W-:Y:S05]  /*2b770*/  @!P0 BRA `(.L_x_12759) ;  /* 0xfffffffc00f08947 */ /* 0x010fea000383ffff */
[----:B------:R-:W-:Y:S05]  /*2b780*/  BRA `(.L_x_12863) ;  /* 0xffffffb400a87947 */ /* 0x000fea000383ffff */
.L_x_12760:
        /* <DEDUP_REMOVED lines=8> */
.L_x_12865:
[----:B------:R-:W-:Y:S05]  /*2b810*/  BSYNC B0 ;  /* 0x0000000000007941 */ /* 0x000fea0003800000 */
.L_x_12864:
        /* <DEDUP_REMOVED lines=13> */
.L_x_12866:
        /* <DEDUP_REMOVED lines=9> */
.L_x_12867:
        /* <DEDUP_REMOVED lines=17> */
.L_x_12868:
[----:B------:R-:W-:Y:S02]  /*2ba90*/  IMAD.MOV.U32 R13, RZ, RZ, R6 ;  /* 0x000000ffff0d7224 */ /* 0x000fe400078e0006 */
[----:B------:R-:W-:Y:S01]  /*2baa0*/  IMAD.MOV.U32 R12, RZ, RZ, 0x2 ;  /* 0x00000002ff0c7424 */ /* 0x000fe200078e00ff */
[----:B------:R-:W-:-:S13]  /*2bab0*/  IADD3 R2, P3, R14, R0, RZ ;  /* 0x000000000e027210 */ /* 0x000fda0007f7e0ff */
[----:B------:R-:W-:Y:S05]  /*2bac0*/  WARPSYNC.COLLECTIVE R15, `(.L_x_12869) ;  /* 0x000000000f087348 */ /* 0x000fea0003c00000 */
[----:B------:R0:W1:Y:S02]  /*2bad0*/  SHFL.IDX P6, R14, R13, R12, R11 ;  /* 0x0000000c0d0e7389 */ /* 0x00006400000c000b */
[----:B01----:R-:W-:Y:S01]  /*2bae0*/  ENDCOLLECTIVE ;  /* 0x000000000000791b */ /* 0x003fe20003800000 */
.L_x_12869:
        /* <DEDUP_REMOVED lines=17> */
.L_x_12870:
[----:B------:R-:W-:Y:S02]  /*2bc00*/  IMAD.MOV.U32 R13, RZ, RZ, R6 ;  /* 0x000000ffff0d7224 */ /* 0x000fe400078e0006 */
[----:B------:R-:W-:Y:S01]  /*2bc10*/  IMAD.MOV.U32 R12, RZ, RZ, 0x3 ;  /* 0x00000003ff0c7424 */ /* 0x000fe200078e00ff */
[----:B------:R-:W-:-:S13]  /*2bc20*/  IADD3 R2, P3, R14, R0, RZ ;  /* 0x000000000e027210 */ /* 0x000fda0007f7e0ff */
[----:B------:R-:W-:Y:S05]  /*2bc30*/  WARPSYNC.COLLECTIVE R15, `(.L_x_12871) ;  /* 0x000000000f087348 */ /* 0x000fea0003c00000 */
[----:B------:R0:W1:Y:S02]  /*2bc40*/  SHFL.IDX P6, R14, R13, R12, R11 ;  /* 0x0000000c0d0e7389 */ /* 0x00006400000c000b */
[----:B01----:R-:W-:Y:S01]  /*2bc50*/  ENDCOLLECTIVE ;  /* 0x000000000000791b */ /* 0x003fe20003800000 */
.L_x_12871:
        /* <DEDUP_REMOVED lines=17> */
.L_x_12872:
[----:B------:R-:W-:Y:S02]  /*2bd70*/  IMAD.MOV.U32 R13, RZ, RZ, R6 ;  /* 0x000000ffff0d7224 */ /* 0x000fe400078e0006 */
[----:B------:R-:W-:Y:S01]  /*2bd80*/  IMAD.MOV.U32 R12, RZ, RZ, 0x4 ;  /* 0x00000004ff0c7424 */ /* 0x000fe200078e00ff */
[----:B------:R-:W-:-:S13]  /*2bd90*/  IADD3 R2, P3, R14, R0, RZ ;  /* 0x000000000e027210 */ /* 0x000fda0007f7e0ff */
[----:B------:R-:W-:Y:S05]  /*2bda0*/  WARPSYNC.COLLECTIVE R15, `(.L_x_12873) ;  /* 0x000000000f087348 */ /* 0x000fea0003c00000 */
[----:B------:R0:W1:Y:S02]  /*2bdb0*/  SHFL.IDX P6, R14, R13, R12, R11 ;  /* 0x0000000c0d0e7389 */ /* 0x00006400000c000b */
[----:B01----:R-:W-:Y:S01]  /*2bdc0*/  ENDCOLLECTIVE ;  /* 0x000000000000791b */ /* 0x003fe20003800000 */
.L_x_12873:
        /* <DEDUP_REMOVED lines=17> */
.L_x_12874:
[----:B------:R-:W-:Y:S02]  /*2bee0*/  IMAD.MOV.U32 R13, RZ, RZ, R6 ;  /* 0x000000ffff0d7224 */ /* 0x000fe400078e0006 */
[----:B------:R-:W-:Y:S01]  /*2bef0*/  IMAD.MOV.U32 R12, RZ, RZ, 0x5 ;  /* 0x00000005ff0c7424 */ /* 0x000fe200078e00ff */
[----:B------:R-:W-:-:S13]  /*2bf00*/  IADD3 R2, P3, R14, R0, RZ ;  /* 0x000000000e027210 */ /* 0x000fda0007f7e0ff */
[----:B------:R-:W-:Y:S05]  /*2bf10*/  WARPSYNC.COLLECTIVE R15, `(.L_x_12875) ;  /* 0x000000000f087348 */ /* 0x000fea0003c00000 */
[----:B------:R0:W1:Y:S02]  /*2bf20*/  SHFL.IDX P6, R14, R13, R12, R11 ;  /* 0x0000000c0d0e7389 */ /* 0x00006400000c000b */
[----:B01----:R-:W-:Y:S01]  /*2bf30*/  ENDCOLLECTIVE ;  /* 0x000000000000791b */ /* 0x003fe20003800000 */
.L_x_12875:
        /* <DEDUP_REMOVED lines=12> */
.L_x_12876:
        /* <DEDUP_REMOVED lines=9> */
.L_x_12767:
[----:B0-----:R0:W1:Y:S02]  /*2c090*/  SYNCS.PHASECHK.TRANS64.TRYWAIT P0, [R6+URZ+0x32440], R21 ;  /* 0x03244015060075a7 */ /* 0x001064000800017f */
[----:B-1----:R-:W-:Y:S05]  /*2c0a0*/  @!P0 NANOSLEEP.SYNCS 0x989680 ;  /* 0x009896800000895d */ /* 0x002fea0003900000 */
[----:B------:R-:W1:Y:S02]  /*2c0b0*/  @!P0 SYNCS.PHASECHK.TRANS64 P0, [R6+URZ+0x32440], R21 ;  /* 0x03244015060085a7 */ /* 0x000e64000800007f */
[----:B-1----:R-:W-:Y:S05]  /*2c0c0*/  @!P0 BRA `(.L_x_12767) ;  /* 0xfffffffc00f08947 */ /* 0x002fea000383ffff */
[----:B------:R-:W-:Y:S05]  /*2c0d0*/  BRA `(.L_x_12878) ;  /* 0xffffffb800347947 */ /* 0x000fea000383ffff */
.L_x_12768:
        /* <DEDUP_REMOVED lines=8> */
.L_x_12880:
[----:B------:R-:W-:Y:S05]  /*2c160*/  BSYNC B1 ;  /* 0x0000000000017941 */ /* 0x000fea0003800000 */
.L_x_12879:
        /* <DEDUP_REMOVED lines=9> */
.L_x_12881:
[----:B------:R-:W-:Y:S02]  /*2c200*/  IMAD.MOV.U32 R13, RZ, RZ, R9 ;  /* 0x000000ffff0d7224 */ /* 0x000fe400078e0009 */
[----:B------:R-:W-:Y:S02]  /*2c210*/  IMAD.MOV.U32 R12, RZ, RZ, 0x1 ;  /* 0x00000001ff0c7424 */ /* 0x000fe400078e00ff */
[----:B------:R-:W-:-:S07]  /*2c220*/  IMAD.MOV.U32 R2, RZ, RZ, R14 ;  /* 0x000000ffff027224 */ /* 0x000fce00078e000e */
[----:B------:R-:W-:Y:S05]  /*2c230*/  WARPSYNC.COLLECTIVE R15, `(.L_x_12882) ;  /* 0x000000000f087348 */ /* 0x000fea0003c00000 */
[----:B------:R0:W1:Y:S02]  /*2c240*/  SHFL.IDX P6, R14, R13, R12, R11 ;  /* 0x0000000c0d0e7389 */ /* 0x00006400000c000b */
[----:B01----:R-:W-:Y:S01]  /*2c250*/  ENDCOLLECTIVE ;  /* 0x000000000000791b */ /* 0x003fe20003800000 */
.L_x_12882:
        /* <DEDUP_REMOVED lines=11> */
.L_x_12883:
[----:B------:R-:W-:Y:S02]  /*2c310*/  IMAD.MOV.U32 R13, RZ, RZ, R9 ;  /* 0x000000ffff0d7224 */ /* 0x000fe400078e0009 */
[----:B------:R-:W-:Y:S02]  /*2c320*/  IMAD.MOV.U32 R12, RZ, RZ, 0x2 ;  /* 0x00000002ff0c7424 */ /* 0x000fe400078e00ff */
[----:B------:R-:W-:-:S07]  /*2c330*/  IMAD.MOV.U32 R2, RZ, RZ, R14 ;  /* 0x000000ffff027224 */ /* 0x000fce00078e000e */
[----:B------:R-:W-:Y:S05]  /*2c340*/  WARPSYNC.COLLECTIVE R15, `(.L_x_12884) ;  /* 0x000000000f087348 */ /* 0x000fea0003c00000 */
[----:B------:R0:W1:Y:S02]  /*2c350*/  SHFL.IDX P6, R14, R13, R12, R11 ;  /* 0x0000000c0d0e7389 */ /* 0x00006400000c000b */
[----:B01----:R-:W-:Y:S01]  /*2c360*/  ENDCOLLECTIVE ;  /* 0x000000000000791b */ /* 0x003fe20003800000 */
.L_x_12884:
        /* <DEDUP_REMOVED lines=11> */
.L_x_12885:
[----:B------:R-:W-:Y:S02]  /*2c420*/  IMAD.MOV.U32 R13, RZ, RZ, R9 ;  /* 0x000000ffff0d7224 */ /* 0x000fe400078e0009 */
[----:B------:R-:W-:Y:S02]  /*2c430*/  IMAD.MOV.U32 R12, RZ, RZ, 0x3 ;  /* 0x00000003ff0c7424 */ /* 0x000fe400078e00ff */
[----:B------:R-:W-:-:S07]  /*2c440*/  IMAD.MOV.U32 R2, RZ, RZ, R14 ;  /* 0x000000ffff027224 */ /* 0x000fce00078e000e */
[----:B------:R-:W-:Y:S05]  /*2c450*/  WARPSYNC.COLLECTIVE R15, `(.L_x_12886) ;  /* 0x000000000f087348 */ /* 0x000fea0003c00000 */
[----:B------:R0:W1:Y:S02]  /*2c460*/  SHFL.IDX P6, R14, R13, R12, R11 ;  /* 0x0000000c0d0e7389 */ /* 0x00006400000c000b */
[----:B01----:R-:W-:Y:S01]  /*2c470*/  ENDCOLLECTIVE ;  /* 0x000000000000791b */ /* 0x003fe20003800000 */
.L_x_12886:
        /* <DEDUP_REMOVED lines=11> */
.L_x_12887:
[----:B------:R-:W-:Y:S02]  /*2c530*/  IMAD.MOV.U32 R13, RZ, RZ, R9 ;  /* 0x000000ffff0d7224 */ /* 0x000fe400078e0009 */
[----:B------:R-:W-:Y:S02]  /*2c540*/  IMAD.MOV.U32 R12, RZ, RZ, 0x4 ;  /* 0x00000004ff0c7424 */ /* 0x000fe400078e00ff */
[----:B------:R-:W-:-:S07]  /*2c550*/  IMAD.MOV.U32 R2, RZ, RZ, R14 ;  /* 0x000000ffff027224 */ /* 0x000fce00078e000e */
[----:B------:R-:W-:Y:S05]  /*2c560*/  WARPSYNC.COLLECTIVE R15, `(.L_x_12888) ;  /* 0x000000000f087348 */ /* 0x000fea0003c00000 */
[----:B------:R0:W1:Y:S02]  /*2c570*/  SHFL.IDX P6, R14, R13, R12, R11 ;  /* 0x0000000c0d0e7389 */ /* 0x00006400000c000b */
[----:B01----:R-:W-:Y:S01]  /*2c580*/  ENDCOLLECTIVE ;  /* 0x000000000000791b */ /* 0x003fe20003800000 */
.L_x_12888:
        /* <DEDUP_REMOVED lines=11> */
.L_x_12889:
[----:B------:R-:W-:Y:S02]  /*2c640*/  IMAD.MOV.U32 R13, RZ, RZ, R9 ;  /* 0x000000ffff0d7224 */ /* 0x000fe400078e0009 */
[----:B------:R-:W-:Y:S02]  /*2c650*/  IMAD.MOV.U32 R12, RZ, RZ, 0x5 ;  /* 0x00000005ff0c7424 */ /* 0x000fe400078e00ff */
[----:B------:R-:W-:-:S07]  /*2c660*/  IMAD.MOV.U32 R2, RZ, RZ, R14 ;  /* 0x000000ffff027224 */ /* 0x000fce00078e000e */
[----:B------:R-:W-:Y:S05]  /*2c670*/  WARPSYNC.COLLECTIVE R15, `(.L_x_12890) ;  /* 0x000000000f087348 */ /* 0x000fea0003c00000 */
[----:B------:R0:W1:Y:S02]  /*2c680*/  SHFL.IDX P6, R14, R13, R12, R11 ;  /* 0x0000000c0d0e7389 */ /* 0x00006400000c000b */
[----:B01----:R-:W-:Y:S01]  /*2c690*/  ENDCOLLECTIVE ;  /* 0x000000000000791b */ /* 0x003fe20003800000 */
.L_x_12890:
        /* <DEDUP_REMOVED lines=11> */
.L_x_12891:
[----:B------:R-:W-:Y:S01]  /*2c750*/  IMAD.MOV.U32 R2, RZ, RZ, R14 ;  /* 0x000000ffff027224 */ /* 0x000fe200078e000e */
[----:B------:R-:W-:Y:S06]  /*2c760*/  BRA `(.L_x_12892) ;  /* 0xffffffb400647947 */ /* 0x000fec000383ffff */
.L_x_12773:
[----:B----4-:R4:W0:Y:S02]  /*2c770*/  SYNCS.PHASECHK.TRANS64.TRYWAIT P0, [R6+URZ+0x32460], R21 ;  /* 0x03246015060075a7 */ /* 0x010824000800017f */
[----:B0-----:R-:W-:Y:S05]  /*2c780*/  @!P0 NANOSLEEP.SYNCS 0x989680 ;  /* 0x009896800000895d */ /* 0x001fea0003900000 */
[----:B------:R-:W0:Y:S02]  /*2c790*/  @!P0 SYNCS.PHASECHK.TRANS64 P0, [R6+URZ+0x32460], R21 ;  /* 0x03246015060085a7 */ /* 0x000e24000800007f */
[----:B0-----:R-:W-:Y:S05]  /*2c7a0*/  @!P0 BRA `(.L_x_12773) ;  /* 0xfffffffc00f08947 */ /* 0x001fea000383ffff */
[----:B------:R-:W-:Y:S05]  /*2c7b0*/  BRA `(.L_x_12893) ;  /* 0xffffffb400b07947 */ /* 0x000fea000383ffff */
.L_x_12774:
        /* <DEDUP_REMOVED lines=8> */
.L_x_12895:
[----:B------:R-:W-:Y:S05]  /*2c840*/  BSYNC B1 ;  /* 0x0000000000017941 */ /* 0x000fea0003800000 */
.L_x_12894:
        /* <DEDUP_REMOVED lines=9> */
.L_x_12896:
[----:B------:R-:W-:Y:S02]  /*2c8e0*/  IMAD.MOV.U32 R13, RZ, RZ, R9 ;  /* 0x000000ffff0d7224 */ /* 0x000fe400078e0009 */
[----:B------:R-:W-:Y:S01]  /*2c8f0*/  IMAD.MOV.U32 R12, RZ, RZ, 0x1 ;  /* 0x00000001ff0c7424 */ /* 0x000fe200078e00ff */
[----:B------:R-:W-:-:S13]  /*2c900*/  IADD3 R2, P0, R14, R0, RZ ;  /* 0x000000000e027210 */ /* 0x000fda0007f1e0ff */
[----:B------:R-:W-:Y:S05]  /*2c910*/  WARPSYNC.COLLECTIVE R15, `(.L_x_12897) ;  /* 0x000000000f087348 */ /* 0x000fea0003c00000 */
[----:B------:R0:W1:Y:S02]  /*2c920*/  SHFL.IDX P6, R14, R13, R12, R11 ;  /* 0x0000000c0d0e7389 */ /* 0x00006400000c000b */
[----:B01----:R-:W-:Y:S01]  /*2c930*/  ENDCOLLECTIVE ;  /* 0x000000000000791b */ /* 0x003fe20003800000 */
.L_x_12897:
        /* <DEDUP_REMOVED lines=13> */
.L_x_12898:
[----:B------:R-:W-:Y:S02]  /*2ca10*/  IMAD.MOV.U32 R13, RZ, RZ, R9 ;  /* 0x000000ffff0d7224 */ /* 0x000fe400078e0009 */
[----:B------:R-:W-:Y:S01]  /*2ca20*/  IMAD.MOV.U32 R12, RZ, RZ, 0x2 ;  /* 0x00000002ff0c7424 */ /* 0x000fe200078e00ff */
[----:B------:R-:W-:-:S13]  /*2ca30*/  IADD3 R2, P0, R14, R0, RZ ;  /* 0x000000000e027210 */ /* 0x000fda0007f1e0ff */
[----:B------:R-:W-:Y:S05]  /*2ca40*/  WARPSYNC.COLLECTIVE R15, `(.L_x_12899) ;  /* 0x000000000f087348 */ /* 0x000fea0003c00000 */
[----:B------:R0:W1:Y:S02]  /*2ca50*/  SHFL.IDX P6, R14, R13, R12, R11 ;  /* 0x0000000c0d0e7389 */ /* 0x00006400000c000b */
[----:B01----:R-:W-:Y:S01]  /*2ca60*/  ENDCOLLECTIVE ;  /* 0x000000000000791b */ /* 0x003fe20003800000 */
.L_x_12899:
        /* <DEDUP_REMOVED lines=13> */
.L_x_12900:
[----:B------:R-:W-:Y:S02]  /*2cb40*/  IMAD.MOV.U32 R13, RZ, RZ, R9 ;  /* 0x000000ffff0d7224 */ /* 0x000fe400078e0009 */
[----:B------:R-:W-:Y:S01]  /*2cb50*/  IMAD.MOV.U32 R12, RZ, RZ, 0x3 ;  /* 0x00000003ff0c7424 */ /* 0x000fe200078e00ff */
[----:B------:R-:W-:-:S13]  /*2cb60*/  IADD3 R2, P0, R14, R0, RZ ;  /* 0x000000000e027210 */ /* 0x000fda0007f1e0ff */
[----:B------:R-:W-:Y:S05]  /*2cb70*/  WARPSYNC.COLLECTIVE R15, `(.L_x_12901) ;  /* 0x000000000f087348 */ /* 0x000fea0003c00000 */
[----:B------:R0:W1:Y:S02]  /*2cb80*/  SHFL.IDX P6, R14, R13, R12, R11 ;  /* 0x0000000c0d0e7389 */ /* 0x00006400000c000b */
[----:B01----:R-:W-:Y:S01]  /*2cb90*/  ENDCOLLECTIVE ;  /* 0x000000000000791b */ /* 0x003fe20003800000 */
.L_x_12901:
        /* <DEDUP_REMOVED lines=13> */
.L_x_12902:
[----:B------:R-:W-:Y:S02]  /*2cc70*/  IMAD.MOV.U32 R13, RZ, RZ, R9 ;  /* 0x000000ffff0d7224 */ /* 0x000fe400078e0009 */
[----:B------:R-:W-:Y:S01]  /*2cc80*/  IMAD.MOV.U32 R12, RZ, RZ, 0x4 ;  /* 0x00000004ff0c7424 */ /* 0x000fe200078e00ff */
[----:B------:R-:W-:-:S13]  /*2cc90*/  IADD3 R2, P0, R14, R0, RZ ;  /* 0x000000000e027210 */ /* 0x000fda0007f1e0ff */
[----:B------:R-:W-:Y:S05]  /*2cca0*/  WARPSYNC.COLLECTIVE R15, `(.L_x_12903) ;  /* 0x000000000f087348 */ /* 0x000fea0003c00000 */
[----:B------:R0:W1:Y:S02]  /*2ccb0*/  SHFL.IDX P6, R14, R13, R12, R11 ;  /* 0x0000000c0d0e7389 */ /* 0x00006400000c000b */
[----:B01----:R-:W-:Y:S01]  /*2ccc0*/  ENDCOLLECTIVE ;  /* 0x000000000000791b */ /* 0x003fe20003800000 */
.L_x_12903:
        /* <DEDUP_REMOVED lines=13> */
.L_x_12904:
[----:B------:R-:W-:Y:S02]  /*2cda0*/  IMAD.MOV.U32 R13, RZ, RZ, R9 ;  /* 0x000000ffff0d7224 */ /* 0x000fe400078e0009 */
[----:B------:R-:W-:Y:S01]  /*2cdb0*/  IMAD.MOV.U32 R12, RZ, RZ, 0x5 ;  /* 0x00000005ff0c7424 */ /* 0x000fe200078e00ff */
[----:B------:R-:W-:-:S13]  /*2cdc0*/  IADD3 R2, P0, R14, R0, RZ ;  /* 0x000000000e027210 */ /* 0x000fda0007f1e0ff */
[----:B------:R-:W-:Y:S05]  /*2cdd0*/  WARPSYNC.COLLECTIVE R15, `(.L_x_12905) ;  /* 0x000000000f087348 */ /* 0x000fea0003c00000 */
[----:B------:R0:W1:Y:S02]  /*2cde0*/  SHFL.IDX P6, R14, R13, R12, R11 ;  /* 0x0000000c0d0e7389 */ /* 0x00006400000c000b */
[----:B01----:R-:W-:Y:S01]  /*2cdf0*/  ENDCOLLECTIVE ;  /* 0x000000000000791b */ /* 0x003fe20003800000 */
.L_x_12905:
        /* <DEDUP_REMOVED lines=13> */
.L_x_12906:
[----:B------:R-:W-:Y:S05]  /*2ced0*/  BRA `(.L_x_12907) ;  /* 0xffffffb000fc7947 */ /* 0x000fea000383ffff */
.L_x_12782:
        /* <DEDUP_REMOVED lines=8> */
.L_x_12909:
[----:B------:R-:W-:Y:S05]  /*2cf60*/  BSYNC B0 ;  /* 0x0000000000007941 */ /* 0x000fea0003800000 */
.L_x_12908:
        /* <DEDUP_REMOVED lines=9> */
.L_x_12910:
        /* <DEDUP_REMOVED lines=18> */
.L_x_12911:
[----:B------:R-:W-:Y:S01]  /*2d120*/  IMAD.MOV.U32 R12, RZ, RZ, 0x2 ;  /* 0x00000002ff0c7424 */ /* 0x000fe200078e00ff */
[----:B------:R-:W-:-:S05]  /*2d130*/  SEL R6, R14, RZ, P1 ;  /* 0x000000ff0e067207 */ /* 0x000fca0000800000 */
[----:B------:R-:W-:-:S04]  /*2d140*/  IMAD.IADD R6, R5, 0x1, R6 ;  /* 0x0000000105067824 */ /* 0x000fc800078e0206 */
[----:B------:R-:W-:-:S07]  /*2d150*/  IMAD.MOV.U32 R13, RZ, RZ, R6 ;  /* 0x000000ffff0d7224 */ /* 0x000fce00078e0006 */
[----:B------:R-:W-:Y:S05]  /*2d160*/  WARPSYNC.COLLECTIVE R15, `(.L_x_12912) ;  /* 0x000000000f087348 */ /* 0x000fea0003c00000 */
[----:B------:R0:W1:Y:S02]  /*2d170*/  SHFL.UP P6, R14, R13, R12, R11 ;  /* 0x0400000c0d0e7389 */ /* 0x00006400000c000b */
[----:B01----:R-:W-:Y:S01]  /*2d180*/  ENDCOLLECTIVE ;  /* 0x000000000000791b */ /* 0x003fe20003800000 */
.L_x_12912:
[----:B------:R-:W-:Y:S01]  /*2d190*/  IMAD.MOV.U32 R12, RZ, RZ, 0x4 ;  /* 0x00000004ff0c7424 */ /* 0x000fe200078e00ff */
[----:B------:R-:W-:-:S05]  /*2d1a0*/  SEL R7, R14, RZ, P2 ;  /* 0x000000ff0e077207 */ /* 0x000fca0001000000 */
[----:B------:R-:W-:-:S04]  /*2d1b0*/  IMAD.IADD R7, R6, 0x1, R7 ;  /* 0x0000000106077824 */ /* 0x000fc800078e0207 */
[----:B------:R-:W-:-:S07]  /*2d1c0*/  IMAD.MOV.U32 R13, RZ, RZ, R7 ;  /* 0x000000ffff0d7224 */ /* 0x000fce00078e0007 */
[----:B------:R-:W-:Y:S05]  /*2d1d0*/  WARPSYNC.COLLECTIVE R15, `(.L_x_12913) ;  /* 0x000000000f087348 */ /* 0x000fea0003c00000 */
[----:B------:R0:W1:Y:S02]  /*2d1e0*/  SHFL.UP P6, R14, R13, R12, R11 ;  /* 0x0400000c0d0e7389 */ /* 0x00006400000c000b */
[----:B01----:R-:W-:Y:S01]  /*2d1f0*/  ENDCOLLECTIVE ;  /* 0x000000000000791b */ /* 0x003fe20003800000 */
.L_x_12913:
[----:B------:R-:W-:Y:S01]  /*2d200*/  IMAD.MOV.U32 R12, RZ, RZ, 0x8 ;  /* 0x00000008ff0c7424 */ /* 0x000fe200078e00ff */
[----:B------:R-:W-:-:S05]  /*2d210*/  SEL R2, R14, RZ, P3 ;  /* 0x000000ff0e027207 */ /* 0x000fca0001800000 */
[----:B------:R-:W-:-:S04]  /*2d220*/  IMAD.IADD R2, R7, 0x1, R2 ;  /* 0x0000000107027824 */ /* 0x000fc800078e0202 */
[----:B------:R-:W-:-:S07]  /*2d230*/  IMAD.MOV.U32 R13, RZ, RZ, R2 ;  /* 0x000000ffff0d7224 */ /* 0x000fce00078e0002 */
[----:B------:R-:W-:Y:S05]  /*2d240*/  WARPSYNC.COLLECTIVE R15, `(.L_x_12914) ;  /* 0x000000000f087348 */ /* 0x000fea0003c00000 */
[----:B------:R0:W1:Y:S02]  /*2d250*/  SHFL.UP P6, R14, R13, R12, R11 ;  /* 0x0400000c0d0e7389 */ /* 0x00006400000c000b */
[----:B01----:R-:W-:Y:S01]  /*2d260*/  ENDCOLLECTIVE ;  /* 0x000000000000791b */ /* 0x003fe20003800000 */
.L_x_12914:
[----:B------:R-:W-:Y:S01]  /*2d270*/  IMAD.MOV.U32 R12, RZ, RZ, 0x10 ;  /* 0x00000010ff0c7424 */ /* 0x000fe200078e00ff */
[----:B------:R-:W-:-:S05]  /*2d280*/  SEL R3, R14, RZ, P4 ;  /* 0x000000ff0e037207 */ /* 0x000fca0002000000 */
[----:B------:R-:W-:-:S04]  /*2d290*/  IMAD.IADD R3, R2, 0x1, R3 ;  /* 0x0000000102037824 */ /* 0x000fc800078e0203 */
[----:B------:R-:W-:-:S07]  /*2d2a0*/  IMAD.MOV.U32 R13, RZ, RZ, R3 ;  /* 0x000000ffff0d7224 */ /* 0x000fce00078e0003 */
[----:B------:R-:W-:Y:S05]  /*2d2b0*/  WARPSYNC.COLLECTIVE R15, `(.L_x_12915) ;  /* 0x000000000f087348 */ /* 0x000fea0003c00000 */
[----:B------:R0:W1:Y:S02]  /*2d2c0*/  SHFL.UP P6, R14, R13, R12, R11 ;  /* 0x0400000c0d0e7389 */ /* 0x00006400000c000b */
[----:B01----:R-:W-:Y:S01]  /*2d2d0*/  ENDCOLLECTIVE ;  /* 0x000000000000791b */ /* 0x003fe20003800000 */
.L_x_12915:
        /* <DEDUP_REMOVED lines=8> */
.L_x_12916:
[----:B------:R-:W-:Y:S05]  /*2d360*/  BRA `(.L_x_12917) ;  /* 0xffffffb400547947 */ /* 0x000fea000383ffff */
.L_x_12787:
        /* <DEDUP_REMOVED lines=8> */
.L_x_12919:
[----:B------:R-:W-:Y:S05]  /*2d3f0*/  BSYNC B0 ;  /* 0x0000000000007941 */ /* 0x000fea0003800000 */
.L_x_12918:
        /* <DEDUP_REMOVED lines=8> */
.L_x_12920:
[----:B------:R-:W-:Y:S01]  /*2d480*/  IMAD.MOV.U32 R12, RZ, RZ, 0x4 ;  /* 0x00000004ff0c7424 */ /* 0x000fe200078e00ff */
[----:B------:R-:W-:-:S05]  /*2d490*/  SEL R2, R14, RZ, P2 ;  /* 0x000000ff0e027207 */ /* 0x000fca0001000000 */
[----:B------:R-:W-:-:S04]  /*2d4a0*/  IMAD.IADD R2, R13, 0x1, R2 ;  /* 0x000000010d027824 */ /* 0x000fc800078e0202 */
[----:B------:R-:W-:-:S07]  /*2d4b0*/  IMAD.MOV.U32 R13, RZ, RZ, R2 ;  /* 0x000000ffff0d7224 */ /* 0x000fce00078e0002 */
[----:B------:R-:W-:Y:S05]  /*2d4c0*/  WARPSYNC.COLLECTIVE R15, `(.L_x_12921) ;  /* 0x000000000f087348 */ /* 0x000fea0003c00000 */
[----:B------:R0:W1:Y:S02]  /*2d4d0*/  SHFL.UP P6, R14, R13, R12, R11 ;  /* 0x0400000c0d0e7389 */ /* 0x00006400000c000b */
[----:B01----:R-:W-:Y:S01]  /*2d4e0*/  ENDCOLLECTIVE ;  /* 0x000000000000791b */ /* 0x003fe20003800000 */
.L_x_12921:
[----:B------:R-:W-:Y:S01]  /*2d4f0*/  IMAD.MOV.U32 R12, RZ, RZ, 0x8 ;  /* 0x00000008ff0c7424 */ /* 0x000fe200078e00ff */
[----:B------:R-:W-:-:S05]  /*2d500*/  SEL R3, R14, RZ, P3 ;  /* 0x000000ff0e037207 */ /* 0x000fca0001800000 */
[----:B------:R-:W-:-:S04]  /*2d510*/  IMAD.IADD R3, R2, 0x1, R3 ;  /* 0x0000000102037824 */ /* 0x000fc800078e0203 */
[----:B------:R-:W-:-:S07]  /*2d520*/  IMAD.MOV.U32 R13, RZ, RZ, R3 ;  /* 0x000000ffff0d7224 */ /* 0x000fce00078e0003 */
[----:B------:R-:W-:Y:S05]  /*2d530*/  WARPSYNC.COLLECTIVE R15, `(.L_x_12922) ;  /* 0x000000000f087348 */ /* 0x000fea0003c00000 */
[----:B------:R0:W1:Y:S02]  /*2d540*/  SHFL.UP P6, R14, R13, R12, R11 ;  /* 0x0400000c0d0e7389 */ /* 0x00006400000c000b */
[----:B01----:R-:W-:Y:S01]  /*2d550*/  ENDCOLLECTIVE ;  /* 0x000000000000791b */ /* 0x003fe20003800000 */
.L_x_12922:
[----:B------:R-:W-:Y:S01]  /*2d560*/  IMAD.MOV.U32 R12, RZ, RZ, 0x10 ;  /* 0x00000010ff0c7424 */ /* 0x000fe200078e00ff */
[----:B------:R-:W-:-:S05]  /*2d570*/  SEL R4, R14, RZ, P4 ;  /* 0x000000ff0e047207 */ /* 0x000fca0002000000 */
[----:B------:R-:W-:-:S04]  /*2d580*/  IMAD.IADD R4, R3, 0x1, R4 ;  /* 0x0000000103047824 */ /* 0x000fc800078e0204 */
[----:B------:R-:W-:-:S07]  /*2d590*/  IMAD.MOV.U32 R13, RZ, RZ, R4 ;  /* 0x000000ffff0d7224 */ /* 0x000fce00078e0004 */
[----:B------:R-:W-:Y:S05]  /*2d5a0*/  WARPSYNC.COLLECTIVE R15, `(.L_x_12923) ;  /* 0x000000000f087348 */ /* 0x000fea0003c00000 */
[----:B------:R0:W1:Y:S02]  /*2d5b0*/  SHFL.UP P6, R14, R13, R12, R11 ;  /* 0x0400000c0d0e7389 */ /* 0x00006400000c000b */
[----:B01----:R-:W-:Y:S01]  /*2d5c0*/  ENDCOLLECTIVE ;  /* 0x000000000000791b */ /* 0x003fe20003800000 */
.L_x_12923:
        /* <DEDUP_REMOVED lines=8> */
.L_x_12924:
[----:B------:R-:W-:Y:S05]  /*2d650*/  BRA `(.L_x_12925) ;  /* 0xffffffb400347947 */ /* 0x000fea000383ffff */
.L_x_12789:
[----:B------:R-:W-:Y:S01]  /*2d660*/  BSSY B0, `(.L_x_12926) ;  /* 0x0000006000007945 */ /* 0x000fe20003800000 */
[----:B------:R-:W-:Y:S01]  /*2d670*/  PLOP3.LUT P6, PT, P6, PT, PT, 0x8, 0x0 ;  /* 0x000000000000781c */ /* 0x000fe200037ce170 */
[----:B------:R-:W-:-:S12]  /*2d680*/  IMAD.MOV.U32 R15, RZ, RZ, -0x1 ;  /* 0xffffffffff0f7424 */ /* 0x000fd800078e00ff */
[----:B012---:R-:W-:Y:S05]  /*2d690*/  WARPSYNC.COLLECTIVE R15, `(.L_x_12927) ;  /* 0x000000000f087348 */ /* 0x007fea0003c00000 */
[----:B------:R-:W-:Y:S01]  /*2d6a0*/  VOTE.ANY R14, PT, P6 ;  /* 0x00000000000e7806 */ /* 0x000fe200030e0100 */
[----:B012---:R-:W-:Y:S06]  /*2d6b0*/  ENDCOLLECTIVE ;  /* 0x000000000000791b */ /* 0x007fec0003800000 */
.L_x_12927:
[----:B------:R-:W-:Y:S05]  /*2d6c0*/  BSYNC B0 ;  /* 0x0000000000007941 */ /* 0x000fea0003800000 */
.L_x_12926:
        /* <DEDUP_REMOVED lines=9> */
.L_x_12928:
[----:B------:R-:W-:Y:S01]  /*2d760*/  IMAD.MOV.U32 R5, RZ, RZ, R14 ;  /* 0x000000ffff057224 */ /* 0x000fe200078e000e */
[----:B------:R-:W-:Y:S06]  /*2d770*/  BRA `(.L_x_12929) ;  /* 0xffffffb400247947 */ /* 0x000fec000383ffff */
.L_x_12791:
[----:B------:R-:W-:Y:S01]  /*2d780*/  BSSY B0, `(.L_x_12930) ;  /* 0x0000007000007945 */ /* 0x000fe20003800000 */
[----:B------:R-:W-:Y:S02]  /*2d790*/  IMAD.MOV.U32 R13, RZ, RZ, R6 ;  /* 0x000000ffff0d7224 */ /* 0x000fe400078e0006 */
[----:B------:R-:W-:Y:S02]  /*2d7a0*/  IMAD.MOV.U32 R11, RZ, RZ, 0x1f ;  /* 0x0000001fff0b7424 */ /* 0x000fe400078e00ff */
[----:B------:R-:W-:-:S07]  /*2d7b0*/  IMAD.MOV.U32 R15, RZ, RZ, -0x1 ;  /* 0xffffffffff0f7424 */ /* 0x000fce00078e00ff */
[----:B01234-:R-:W-:Y:S05]  /*2d7c0*/  WARPSYNC.COLLECTIVE R15, `(.L_x_12931) ;  /* 0x000000000f087348 */ /* 0x01ffea0003c00000 */
[----:B------:R0:W0:Y:S02]  /*2d7d0*/  SHFL.IDX P6, R14, R13, R12, R11 ;  /* 0x0000000c0d0e7389 */ /* 0x00002400000c000b */
[----:B01234-:R-:W-:Y:S01]  /*2d7e0*/  ENDCOLLECTIVE ;  /* 0x000000000000791b */ /* 0x01ffe20003800000 */
.L_x_12931:
[----:B------:R-:W-:Y:S05]  /*2d7f0*/  BSYNC B0 ;  /* 0x0000000000007941 */ /* 0x000fea0003800000 */
.L_x_12930:
[----:B------:R-:W-:Y:S05]  /*2d800*/  BRA `(.L_x_12790) ;  /* 0xffffffb4001c7947 */ /* 0x000fea000383ffff */
.L_x_12795:
[----:B0-----:R0:W1:Y:S02]  /*2d810*/  SYNCS.PHASECHK.TRANS64.TRYWAIT P0, [R7+URZ+0x32420], R0 ;  /* 0x03242000070075a7 */ /* 0x001064000800017f */
[----:B-1----:R-:W-:Y:S05]  /*2d820*/  @!P0 NANOSLEEP.SYNCS 0x989680 ;  /* 0x009896800000895d */ /* 0x002fea0003900000 */
[----:B------:R-:W1:Y:S02]  /*2d830*/  @!P0 SYNCS.PHASECHK.TRANS64 P0, [R7+URZ+0x32420], R0 ;  /* 0x03242000070085a7 */ /* 0x000e64000800007f */
[----:B-1----:R-:W-:Y:S05]  /*2d840*/  @!P0 BRA `(.L_x_12795) ;  /* 0xfffffffc00f08947 */ /* 0x002fea000383ffff */
[----:B------:R-:W-:Y:S05]  /*2d850*/  BRA `(.L_x_12932) ;  /* 0xffffffb800947947 */ /* 0x000fea000383ffff */
.L_x_12796:
        /* <DEDUP_REMOVED lines=11> */
.L_x_12934:
[----:B------:R-:W-:Y:S05]  /*2d910*/  BSYNC B0 ;  /* 0x0000000000007941 */ /* 0x000fea0003800000 */
.L_x_12933:
[----:B------:R-:W-:Y:S05]  /*2d920*/  BRA `(.L_x_12935) ;  /* 0xffffffb8007c7947 */ /* 0x000fea000383ffff */
.L_x_12799:
[----:B------:R-:W-:Y:S01]  /*2d930*/  BSSY B1, `(.L_x_12936) ;  /* 0x0000006000017945 */ /* 0x000fe20003800000 */
[----:B------:R-:W-:-:S07]  /*2d940*/  IMAD.MOV.U32 R15, RZ, RZ, -0x1 ;  /* 0xffffffffff0f7424 */ /* 0x000fce00078e00ff */
[----:B0-234-:R-:W-:Y:S05]  /*2d950*/  WARPSYNC.COLLECTIVE R15, `(.L_x_12937) ;  /* 0x000000000f0c7348 */ /* 0x01dfea0003c00000 */
[----:B------:R-:W-:Y:S02]  /*2d960*/  ELECT P6, UR62, PT ;  /* 0x00000000003e782f */ /* 0x000fe400038c0000 */
[----:B------:R-:W-:Y:S01]  /*2d970*/  MOV R14, UR62 ;  /* 0x0000003e000e7c02 */ /* 0x000fe20008000f00 */
[----:B0-234-:R-:W-:Y:S10]  /*2d980*/  ENDCOLLECTIVE ;  /* 0x000000000000791b */ /* 0x01dff40003800000 */
.L_x_12937:
[----:B------:R-:W-:Y:S05]  /*2d990*/  BSYNC B1 ;  /* 0x0000000000017941 */ /* 0x000fea0003800000 */
.L_x_12936:
[----:B------:R-:W-:Y:S05]  /*2d9a0*/  BRA `(.L_x_12938) ;  /* 0xffffffb800747947 */ /* 0x000fea000383ffff */
.L_x_12801:
[----:B0-----:R0:W1:Y:S02]  /*2d9b0*/  SYNCS.PHASECHK.TRANS64.TRYWAIT P1, [R5+URZ+0x32440], R0 ;  /* 0x03244000050075a7 */ /* 0x001064000802017f */
[----:B-1----:R-:W-:Y:S05]  /*2d9c0*/  @!P1 NANOSLEEP.SYNCS 0x989680 ;  /* 0x009896800000995d */ /* 0x002fea0003900000 */
[----:B------:R-:W1:Y:S02]  /*2d9d0*/  @!P1 SYNCS.PHASECHK.TRANS64 P1, [R5+URZ+0x32440], R0 ;  /* 0x03244000050095a7 */ /* 0x000e64000802007f */
[----:B-1----:R-:W-:Y:S05]  /*2d9e0*/  @!P1 BRA `(.L_x_12801) ;  /* 0xfffffffc00f09947 */ /* 0x002fea000383ffff */
[----:B------:R-:W-:Y:S05]  /*2d9f0*/  BRA `(.L_x_12939) ;  /* 0xffffffb8009c7947 */ /* 0x000fea000383ffff */
.L_x_12803:
[----:B-1----:R1:W0:Y:S02]  /*2da00*/  SYNCS.PHASECHK.TRANS64.TRYWAIT P1, [R3+URZ+0x32440], R2 ;  /* 0x03244002030075a7 */ /* 0x002224000802017f */
[----:B0-----:R-:W-:Y:S05]  /*2da10*/  @!P1 NANOSLEEP.SYNCS 0x989680 ;  /* 0x009896800000995d */ /* 0x001fea0003900000 */
[----:B------:R-:W0:Y:S02]  /*2da20*/  @!P1 SYNCS.PHASECHK.TRANS64 P1, [R3+URZ+0x32440], R2 ;  /* 0x03244002030095a7 */ /* 0x000e24000802007f */
[----:B0-----:R-:W-:Y:S05]  /*2da30*/  @!P1 BRA `(.L_x_12803) ;  /* 0xfffffffc00f09947 */ /* 0x001fea000383ffff */
[----:B------:R-:W-:Y:S05]  /*2da40*/  BRA `(.L_x_12940) ;  /* 0xffffffb800a87947 */ /* 0x000fea000383ffff */
.L_x_12805:
[----:B------:R0:W0:Y:S02]  /*2da50*/  SYNCS.PHASECHK.TRANS64.TRYWAIT P1, [R5+URZ+0x32460], R0 ;  /* 0x03246000050075a7 */ /* 0x000024000802017f */
[----:B0-----:R-:W-:Y:S05]  /*2da60*/  @!P1 NANOSLEEP.SYNCS 0x989680 ;  /* 0x009896800000995d */ /* 0x001fea0003900000 */
[----:B------:R-:W0:Y:S02]  /*2da70*/  @!P1 SYNCS.PHASECHK.TRANS64 P1, [R5+URZ+0x32460], R0 ;  /* 0x03246000050095a7 */ /* 0x000e24000802007f */
[----:B0-----:R-:W-:Y:S05]  /*2da80*/  @!P1 BRA `(.L_x_12805) ;  /* 0xfffffffc00f09947 */ /* 0x001fea000383ffff */
[----:B------:R-:W-:Y:S05]  /*2da90*/  BRA `(.L_x_12941) ;  /* 0xffffffb800a47947 */ /* 0x000fea000383ffff */
        .type           $_ZN7cutlass13device_kernelIN5flash11enable_sm90INS1_16FlashAttnFwdSm90INS1_25CollectiveMainloopFwdSm90ILi2EN4cute5tupleIJNS5_1CILi1EEES8_S8_EEENS6_IJNS7_ILi128EEENS7_ILi96EEENS7_ILi64EEEEEELi256ENS_10bfloat16_tEfNS_4arch4Sm90ELb0ELb1ELb1ELb1ELb1ELb0ELb1ELb1ELb0ELb1ELb0ELb0EEENS1_21CollectiveEpilogueFwdINS6_IJSA_NS7_ILi256EEESB_EEES9_SE_SG_Li256ELb1ELb1ELb0ELb0EEENS1_36VarlenDynamicPersistentTileSchedulerILi128ELi96ELi256ELi128ELb0ELb1ELb1ELb1ELb0ELb1EEEEEEEEEvNT_6ParamsE$_ZZN5flash25CollectiveMainloopFwdSm90ILi2EN4cute5tupleIJNS1_1CILi1EEES4_S4_EEENS2_IJNS3_ILi128EEENS3_ILi96EEENS3_ILi64EEEEEELi256EN7cutlass10bfloat16_tEfNSA_4arch4Sm90ELb0ELb1ELb1ELb1ELb1ELb0ELb1ELb1ELb0ELb1ELb0ELb0EE3mmaINS_16FlashAttnFwdSm90ISE_NS_21CollectiveEpilogueFwdINS2_IJS6_NS3_ILi256EEES7_EEES5_SB_SD_Li256ELb1ELb1ELb0ELb0EEENS_36VarlenDynamicPersistentTileSchedulerILi128ELi96ELi256ELi128ELb0ELb1ELb1ELb1ELb0ELb1EEEE13SharedStorageENS1_6TensorINS1_11ArrayEngineIfLm128EEENS1_6LayoutINS2_IJNS2_IJNS3_ILi2EEEST_NS3_ILi32EEEEEES4_S4_EEENS2_IJNS2_IJS4_ST_NS3_ILi4EEEEEENS3_ILi0EEESZ_EEEEEEENS_7SoftmaxILi2ELi0EEEEEbRKNSE_6ParamsENSA_13PipelineAsyncILi2EEES19_RNSA_13PipelineStateILj2EEERT0_RT1_iRiRKNS_16SeqlenInfoQKNewKILb1ELb0EEENS2_IJiiiiEEERT_ENKUliT_T0_T1_E_clIZSF_ISO_S12_S14_EbS17_S19_S19_S1C_S1E_S1G_iS1H_S1L_S1M_S1O_EUlRS1P_iE1_NS3_ILb0EEENS3_ILb1EEEEEDaiS1P_S1Q_S1R_,@function
        .size           $_ZN7cutlass13device_kernelIN5flash11enable_sm90INS1_16FlashAttnFwdSm90INS1_25CollectiveMainloopFwdSm90ILi2EN4cute5tupleIJNS5_1CILi1EEES8_S8_EEENS6_IJNS7_ILi128EEENS7_ILi96EEENS7_ILi64EEEEEELi256ENS_10bfloat16_tEfNS_4arch4Sm90ELb0ELb1ELb1ELb1ELb1ELb0ELb1ELb1ELb0ELb1ELb0ELb0EEENS1_21CollectiveEpilogueFwdINS6_IJSA_NS7_ILi256EEESB_EEES9_SE_SG_Li256ELb1ELb1ELb0ELb0EEENS1_36VarlenDynamicPersistentTileSchedulerILi128ELi96ELi256ELi128ELb0ELb1ELb1ELb1ELb0ELb1EEEEEEEEEvNT_6ParamsE$_ZZN5flash25CollectiveMainloopFwdSm90ILi2EN4cute5tupleIJNS1_1CILi1EEES4_S4_EEENS2_IJNS3_ILi128EEENS3_ILi96EEENS3_ILi64EEEEEELi256EN7cutlass10bfloat16_tEfNSA_4arch4Sm90ELb0ELb1ELb1ELb1ELb1ELb0ELb1ELb1ELb0ELb1ELb0ELb0EE3mmaINS_16FlashAttnFwdSm90ISE_NS_21CollectiveEpilogueFwdINS2_IJS6_NS3_ILi256EEES7_EEES5_SB_SD_Li256ELb1ELb1ELb0ELb0EEENS_36VarlenDynamicPersistentTileSchedulerILi128ELi96ELi256ELi128ELb0ELb1ELb1ELb1ELb0ELb1EEEE13SharedStorageENS1_6TensorINS1_11ArrayEngineIfLm128EEENS1_6LayoutINS2_IJNS2_IJNS3_ILi2EEEST_NS3_ILi32EEEEEES4_S4_EEENS2_IJNS2_IJS4_ST_NS3_ILi4EEEEEENS3_ILi0EEESZ_EEEEEEENS_7SoftmaxILi2ELi0EEEEEbRKNSE_6ParamsENSA_13PipelineAsyncILi2EEES19_RNSA_13PipelineStateILj2EEERT0_RT1_iRiRKNS_16SeqlenInfoQKNewKILb1ELb0EEENS2_IJiiiiEEERT_ENKUliT_T0_T1_E_clIZSF_ISO_S12_S14_EbS17_S19_S19_S1C_S1E_S1G_iS1H_S1L_S1M_S1O_EUlRS1P_iE1_NS3_ILb0EEENS3_ILb1EEEEEDaiS1P_S1Q_S1R_,(.L_x_15677 - $_ZN7cutlass13device_kernelIN5flash11enable_sm90INS1_16FlashAttnFwdSm90INS1_25CollectiveMainloopFwdSm90ILi2EN4cute5tupleIJNS5_1CILi1EEES8_S8_EEENS6_IJNS7_ILi128EEENS7_ILi96EEENS7_ILi64EEEEEELi256ENS_10bfloat16_tEfNS_4arch4Sm90ELb0ELb1ELb1ELb1ELb1ELb0ELb1ELb1ELb0ELb1ELb0ELb0EEENS1_21CollectiveEpilogueFwdINS6_IJSA_NS7_ILi256EEESB_EEES9_SE_SG_Li256ELb1ELb1ELb0ELb0EEENS1_36VarlenDynamicPersistentTileSchedulerILi128ELi96ELi256ELi128ELb0ELb1ELb1ELb1ELb0ELb1EEEEEEEEEvNT_6ParamsE$_ZZN5flash25CollectiveMainloopFwdSm90ILi2EN4cute5tupleIJNS1_1CILi1EEES4_S4_EEENS2_IJNS3_ILi128EEENS3_ILi96EEENS3_ILi64EEEEEELi256EN7cutlass10bfloat16_tEfNSA_4arch4Sm90ELb0ELb1ELb1ELb1ELb1ELb0ELb1ELb1ELb0ELb1ELb0ELb0EE3mmaINS_16FlashAttnFwdSm90ISE_NS_21CollectiveEpilogueFwdINS2_IJS6_NS3_ILi256EEES7_EEES5_SB_SD_Li256ELb1ELb1ELb0ELb0EEENS_36VarlenDynamicPersistentTileSchedulerILi128ELi96ELi256ELi128ELb0ELb1ELb1ELb1ELb0ELb1EEEE13SharedStorageENS1_6TensorINS1_11ArrayEngineIfLm128EEENS1_6LayoutINS2_IJNS2_IJNS3_ILi2EEEST_NS3_ILi32EEEEEES4_S4_EEENS2_IJNS2_IJS4_ST_NS3_ILi4EEEEEENS3_ILi0EEESZ_EEEEEEENS_7SoftmaxILi2ELi0EEEEEbRKNSE_6ParamsENSA_13PipelineAsyncILi2EEES19_RNSA_13PipelineStateILj2EEERT0_RT1_iRiRKNS_16SeqlenInfoQKNewKILb1ELb0EEENS2_IJiiiiEEERT_ENKUliT_T0_T1_E_clIZSF_ISO_S12_S14_EbS17_S19_S19_S1C_S1E_S1G_iS1H_S1L_S1M_S1O_EUlRS1P_iE1_NS3_ILb0EEENS3_ILb1EEEEEDaiS1P_S1Q_S1R_)
$_ZN7cutlass13device_kernelIN5flash11enable_sm90INS1_16FlashAttnFwdSm90INS1_25CollectiveMainloopFwdSm90ILi2EN4cute5tupleIJNS5_1CILi1EEES8_S8_EEENS6_IJNS7_ILi128EEENS7_ILi96EEENS7_ILi64EEEEEELi256ENS_10bfloat16_tEfNS_4arch4Sm90ELb0ELb1ELb1ELb1ELb1ELb0ELb1ELb1ELb0ELb1ELb0ELb0EEENS1_21CollectiveEpilogueFwdINS6_IJSA_NS7_ILi256EEESB_EEES9_SE_SG_Li256ELb1ELb1ELb0ELb0EEENS1_36VarlenDynamicPersistentTileSchedulerILi128ELi96ELi256ELi128ELb0ELb1ELb1ELb1ELb0ELb1EEEEEEEEEvNT_6ParamsE$_ZZN5flash25CollectiveMainloopFwdSm90ILi2EN4cute5tupleIJNS1_1CILi1EEES4_S4_EEENS2_IJNS3_ILi128EEENS3_ILi96EEENS3_ILi64EEEEEELi256EN7cutlass10bfloat16_tEfNSA_4arch4Sm90ELb0ELb1ELb1ELb1ELb1ELb0ELb1ELb1ELb0ELb1ELb0ELb0EE3mmaINS_16FlashAttnFwdSm90ISE_NS_21CollectiveEpilogueFwdINS2_IJS6_NS3_ILi256EEES7_EEES5_SB_SD_Li256ELb1ELb1ELb0ELb0EEENS_36VarlenDynamicPersistentTileSchedulerILi128ELi96ELi256ELi128ELb0ELb1ELb1ELb1ELb0ELb1EEEE13SharedStorageENS1_6TensorINS1_11ArrayEngineIfLm128EEENS1_6LayoutINS2_IJNS2_IJNS3_ILi2EEEST_NS3_ILi32EEEEEES4_S4_EEENS2_IJNS2_IJS4_ST_NS3_ILi4EEEEEENS3_ILi0EEESZ_EEEEEEENS_7SoftmaxILi2ELi0EEEEEbRKNSE_6ParamsENSA_13PipelineAsyncILi2EEES19_RNSA_13PipelineStateILj2EEERT0_RT1_iRiRKNS_16SeqlenInfoQKNewKILb1ELb0EEENS2_IJiiiiEEERT_ENKUliT_T0_T1_E_clIZSF_ISO_S12_S14_EbS17_S19_S19_S1C_S1E_S1G_iS1H_S1L_S1M_S1O_EUlRS1P_iE1_NS3_ILb0EEENS3_ILb1EEEEEDaiS1P_S1Q_S1R_:
        /* <DEDUP_REMOVED lines=46> */
.L_x_12943:
[----:B------:R-:W-:Y:S05]  /*2dd80*/  BSYNC B2 ;  /* 0x0000000000027941 */ /* 0x000fea0003800000 */
.L_x_12942:
        /* <DEDUP_REMOVED lines=17> */
.L_x_12945:
[----:B------:R-:W-:Y:S05]  /*2dea0*/  BSYNC B2 ;  /* 0x0000000000027941 */ /* 0x000fea0003800000 */
.L_x_12944:
        /* <DEDUP_REMOVED lines=10> */
.L_x_12947:
[----:B------:R-:W-:Y:S05]  /*2df50*/  BSYNC B2 ;  /* 0x0000000000027941 */ /* 0x000fea0003800000 */
.L_x_12946:
        /* <DEDUP_REMOVED lines=92> */
.L_x_12950:
[----:B------:R-:W-:Y:S05]  /*2e520*/  BSYNC B2 ;  /* 0x0000000000027941 */ /* 0x000fea0003800000 */
.L_x_12949:
        /* <DEDUP_REMOVED lines=17> */
.L_x_12952:
[----:B------:R-:W-:Y:S05]  /*2e640*/  BSYNC B2 ;  /* 0x0000000000027941 */ /* 0x000fea0003800000 */
.L_x_12951:
        /* <DEDUP_REMOVED lines=10> */
.L_x_12954:
[----:B------:R-:W-:Y:S05]  /*2e6f0*/  BSYNC B2 ;  /* 0x0000000000027941 */ /* 0x000fea0003800000 */
.L_x_12953:
        /* <DEDUP_REMOVED lines=288> */
.L_x_12957:
[----:B------:R-:W-:Y:S05]  /*2f900*/  BSYNC B2 ;  /* 0x0000000000027941 */ /* 0x000fea0003800000 */
.L_x_12956:
        /* <DEDUP_REMOVED lines=48> */
[-C--:B------:R-:W-:Y:S01]  /*2fc10*/  FMUL.FTZ R24, R38, R18.reuse ;  /* 0x0000001226187220 */ /* 0x080fe20000410000 */
[----:B------:R-:W-:Y:S01]  /*2fc20*/  SHF.R.S32.HI R38, RZ, 0x1f, R81 ;  /* 0x0000001fff267819 */ /* 0x000fe20000011451 */
[-C--:B------:R-:W-:Y:S01]  /*2fc30*/  FMUL.FTZ R72, R25, R18.reuse ;  /* 0x0000001219487220 */ /* 0x080fe20000410000 */
[-C--:B------:R-:W-:Y:S02]  /*2fc40*/  FMUL.FTZ R25, R39, R18.reuse ;  /* 0x0000001227197220 */ /* 0x080fe40000410000 */
[----:B------:R-:W-:Y:S01]  /*2fc50*/  LEA.HI R39, R38, R81, RZ, 0x7 ;  /* 0x0000005126277211 */ /* 0x000fe200078f38ff */
[-C--:B------:R-:W-:Y:S01]  /*2fc60*/  FMUL.FTZ R77, R36, R18.reuse ;  /* 0x00000012244d7220 */ /* 0x080fe20000410000 */
[----:B------:R-:W-:-:S02]  /*2fc70*/  FMUL.FTZ R13, R31, R18 ;  /* 0x000000121f0d7220 */ /* 0x000fc40000410000 */
        /* <DEDUP_REMOVED lines=9> */
[-C--:B0-----:R-:W-:Y:S01]  /*2fd10*/  FMUL.FTZ R2, R26, R18.reuse ;  /* 0x000000121a027220 */ /* 0x081fe20000410000 */
[-C--:B------:R-:W-:Y:S01]  /*2fd20*/  FMUL.FTZ R33, R50, R18.reuse ;  /* 0x0000001232217220 */ /* 0x080fe20000410000 */
[----:B------:R-:W-:Y:S01]  /*2fd30*/  FMUL.FTZ R26, R42, R18 ;  /* 0x000000122a1a7220 */ /* 0x000fe20000410000 */
[----:B------:R-:W-:Y:S01]  /*2fd40*/  LEA.HI R50, R49, R48, RZ, 0x2 ;  /* 0x0000003031327211 */ /* 0x000fe200078f10ff */
[-C--:B------:R-:W-:Y:S01]  /*2fd50*/  FMUL.FTZ R42, R44, R18.reuse ;  /* 0x000000122c2a7220 */ /* 0x080fe20000410000 */
        /* <DEDUP_REMOVED lines=27> */
[----:B------:R-:W-:Y:S01]  /*2ff10*/  @P0 IMAD.HI.U32 R79, R56, R79, RZ ;  /* 0x0000004f384f0227 */ /* 0x000fe200078e00ff */
[----:B------:R-:W-:-:S04]  /*2ff20*/  LOP3.LUT R49, R50, 0x7ffffffc, RZ, 0xc0, !PT ;  /* 0x7ffffffc32317812 */ /* 0x000fc800078ec0ff */
[----:B------:R-:W-:Y:S01]  /*2ff30*/  @P0 SHF.R.U32.HI R56, RZ, R76, R79 ;  /* 0x0000004cff380219 */ /* 0x000fe2000001164f */
[----:B------:R-:W-:Y:S01]  /*2ff40*/  FMUL.FTZ R64, R64, R18 ;  /* 0x0000001240407220 */ /* 0x000fe20000410000 */
[----:B------:R-:W-:-:S03]  /*2ff50*/  IMAD.MOV.U32 R51, RZ, RZ, -0x60 ;  /* 0xffffffa0ff337424 */ /* 0x000fc600078e00ff */
        /* <DEDUP_REMOVED lines=29> */
[----:B--2---:R-:W-:Y:S01]  /*30130*/  FMUL.FTZ R64, R71, R18 ;  /* 0x0000001247407220 */ /* 0x004fe20000410000 */
[----:B------:R-:W2:Y:S01]  /*30140*/  MUFU.TANH R9, R9 ;  /* 0x0000000900097308 */ /* 0x000ea20000002400 */
[----:B------:R-:W-:Y:S01]  /*30150*/  IMAD R48, R49, -0x2, R48 ;  /* 0xfffffffe31307824 */ /* 0x000fe200078e0230 */
[----:B------:R-:W-:-:S06]  /*30160*/  LOP3.LUT R18, RZ, R19, RZ, 0x33, !PT ;  /* 0x00000013ff127212 */ /* 0x000fcc00078e33ff */
        /* <DEDUP_REMOVED lines=69> */
.L_x_12963:
[----:B------:R-:W-:Y:S05]  /*305c0*/  BSYNC B4 ;  /* 0x0000000000047941 */ /* 0x000fea0003800000 */
.L_x_12962:
[----:B------:R-:W-:Y:S01]  /*305d0*/  LOP3.LUT R18, RZ, R18, RZ, 0x33, !PT ;  /* 0x00000012ff127212 */ /* 0x000fe200078e33ff */
[----:B------:R-:W-:Y:S06]  /*305e0*/  BRA `(.L_x_12964) ;  /* 0x0000000000287947 */ /* 0x000fec0003800000 */
.L_x_12961:
        /* <DEDUP_REMOVED lines=10> */
.L_x_12964:
[----:B------:R-:W-:Y:S05]  /*30690*/  BSYNC B3 ;  /* 0x0000000000037941 */ /* 0x000fea0003800000 */
.L_x_12960:
[----:B------:R-:W-:-:S05]  /*306a0*/  IMAD R18, R7, R18, R71 ;  /* 0x0000001207127224 */ /* 0x000fca00078e0247 */
[----:B------:R-:W-:Y:S02]  /*306b0*/  VIMNMX R55, R55, R18, !PT ;  /* 0x0000001237377248 */ /* 0x000fe40007fe0100 */
[----:B------:R-:W-:-:S07]  /*306c0*/  VIADDMNMX R58, R18, R7, R58, PT ;  /* 0x00000007123a7246 */ /* 0x000fce000380013a */
.L_x_12959:
[----:B------:R-:W-:Y:S05]  /*306d0*/  BSYNC B2 ;  /* 0x0000000000027941 */ /* 0x000fea0003800000 */
.L_x_12958:
        /* <DEDUP_REMOVED lines=136> */
.L_x_12970:
[----:B------:R-:W-:Y:S05]  /*30f60*/  BSYNC B4 ;  /* 0x0000000000047941 */ /* 0x000fea0003800000 */
.L_x_12969:
[----:B------:R-:W-:Y:S01]  /*30f70*/  LOP3.LUT R8, RZ, R8, RZ, 0x33, !PT ;  /* 0x00000008ff087212 */ /* 0x000fe200078e33ff */
[----:B------:R-:W-:Y:S06]  /*30f80*/  BRA `(.L_x_12971) ;  /* 0x0000000000287947 */ /* 0x000fec0003800000 */
.L_x_12968:
        /* <DEDUP_REMOVED lines=10> */
.L_x_12971:
[----:B------:R-:W-:Y:S05]  /*31030*/  BSYNC B3 ;  /* 0x0000000000037941 */ /* 0x000fea0003800000 */
.L_x_12967:
[----:B------:R-:W-:-:S05]  /*31040*/  IMAD R8, R7, R8, R71 ;  /* 0x0000000807087224 */ /* 0x000fca00078e0247 */
[----:B------:R-:W-:Y:S02]  /*31050*/  VIADDMNMX R68, R8, R7, R68, PT ;  /* 0x0000000708447246 */ /* 0x000fe40003800144 */
[----:B------:R-:W-:-:S07]  /*31060*/  VIMNMX R65, R65, R8, !PT ;  /* 0x0000000841417248 */ /* 0x000fce0007fe0100 */
.L_x_12966:
[----:B------:R-:W-:Y:S05]  /*31070*/  BSYNC B2 ;  /* 0x0000000000027941 */ /* 0x000fea0003800000 */
.L_x_12965:
        /* <DEDUP_REMOVED lines=77> */
[----:B------:R-:W-:Y:S02]  /*31550*/  ISETP.GT.AND P2, PT, R65, 0x49, !P2 ;  /* 0x000000494100780c */ /* 0x000fe40005744270 */
[----:B------:R-:W-:Y:S02]  /*31560*/  ISETP.LT.OR P1, PT, R68, 0x49, P1 ;  /* 0x000000494400780c */ /* 0x000fe40000f21670 */
[----:B------:R-:W-:Y:S02]  /*31570*/  FSEL R35, R35, -INF , !P0 ;  /* 0xff80000023237808 */ /* 0x000fe40004000000 */
[----:B------:R-:W-:-:S02]  /*31580*/  ISETP.GT.AND P3, PT, R65, 0x50, !P3 ;  /* 0x000000504100780c */ /* 0x000fc40005f64270 */
[----:B------:R-:W-:Y:S02]  /*31590*/  ISETP.LT.OR P2, PT, R68, 0x4a, P2 ;  /* 0x0000004a4400780c */ /* 0x000fe40001741670 */
        /* <DEDUP_REMOVED lines=52> */
[----:B------:R-:W2:Y:S01]  /*318e0*/  LD.E R70, desc[UR4][R8.64+0x20] ;  /* 0x0000200408467980 */ /* 0x000ea2000c101900 */
        /* <DEDUP_REMOVED lines=99> */
[----:B------:R-:W-:Y:S01]  /*31f20*/  FFMA.FTZ R174, R34, R65, -R8 ;  /* 0x0000004122ae7223 */ /* 0x000fe20000010808 */
[----:B--2---:R-:W-:-:S06]  /*31f30*/  FADD.FTZ R34, R154, R21 ;  /* 0x000000159a227221 */ /* 0x004fcc0000010000 */
[----:B------:R-:W2:Y:S01]  /*31f40*/  MUFU.EX2 R19, R19 ;  /* 0x0000001300137308 */ /* 0x000ea20000000800 */
[----:B------:R-:W-:Y:S01]  /*31f50*/  FADD.FTZ R9, R155, R32 ;  /* 0x000000209b097221 */ /* 0x000fe20000010000 */
[----:B------:R-:W-:-:S06]  /*31f60*/  FFMA.FTZ R167, R59, R65, -R8 ;  /* 0x000000413ba77223 */ /* 0x000fcc0000010808 */
        /* <DEDUP_REMOVED lines=239> */
[----:B------:R-:W-:-:S03]  /*32e60*/  FMUL.FTZ R107, R24, R107 ;  /* 0x0000006b186b7220 */ /* 0x000fc60000410000 */
[----:B------:R-:W2:Y:S04]  /*32e70*/  LD.E R138, desc[UR20][R8.64+0x1b8] ;  /* 0x0001b814088a7980 */ /* 0x000ea8000c101900 */
[----:B------:R-:W2:Y:S04]  /*32e80*/  LD.E R136, desc[UR22][R8.64+0x1bc] ;  /* 0x0001bc1608887980 */ /* 0x000ea8000c101900 */
[----:B------:R-:W2:Y:S04]  /*32e90*/  LD.E R144, desc[UR10][R8.64+0x1c8] ;  /* 0x0001c80a08907980 */ /* 0x000ea8000c101900 */
[----:B------:R-:W2:Y:S04]  /*32ea0*/  LD.E R140, desc[UR12][R8.64+0x1cc] ;  /* 0x0001cc0c088c7980 */ /* 0x000ea8000c101900 */
[----:B------:R-:W2:Y:S04]  /*32eb0*/  LD.E R142, desc[UR14][R8.64+0x1d8] ;  /* 0x0001d80e088e7980 */ /* 0x000ea8000c101900 */
[----:B------:R-:W2:Y:S04]  /*32ec0*/  LD.E R190, desc[UR16][R8.64+0x1dc] ;  /* 0x0001dc1008be7980 */ /* 0x000ea8000c101900 */
[----:B------:R-:W2:Y:S04]  /*32ed0*/  LD.E R146, desc[UR18][R8.64+0x1e8] ;  /* 0x0001e81208927980 */ /* 0x000ea8000c101900 */
[----:B------:R0:W-:Y:S04]  /*32ee0*/  ST.E desc[UR4][R8.64+0xb0], R107 ;  /* 0x0000b06b08007985 */ /* 0x0001e8000c101904 */
[----:B------:R-:W2:Y:S04]  /*32ef0*/  LD.E R150, desc[UR20][R8.64+0x1ec] ;  /* 0x0001ec1408967980 */ /* 0x000ea8000c101900 */
[----:B------:R-:W2:Y:S01]  /*32f00*/  LD.E R148, desc[UR22][R8.64+0x1f8] ;  /* 0x0001f81608947980 */ /* 0x000ea2000c101900 */
[----:B0-----:R-:W-:-:S03]  /*32f10*/  FMUL.FTZ R107, R24, R83 ;  /* 0x00000053186b7220 */ /* 0x001fc60000410000 */
        /* <DEDUP_REMOVED lines=234> */
[C---:B---3--:R-:W-:Y:S01]  /*33dc0*/  FMUL.FTZ R35, R7.reuse, R146 ;  /* 0x0000009207237220 */ /* 0x048fe20000410000 */
[C---:B------:R-:W-:Y:S02]  /*33dd0*/  FMUL.FTZ R83, R7.reuse, R83 ;  /* 0x0000005307537220 */ /* 0x040fe40000410000 */
[----:B------:R3:W-:Y:S01]  /*33de0*/  ST.E desc[UR4][R8.64+0x1c8], R3 ;  /* 0x0001c80308007985 */ /* 0x0007e2000c101904 */
[C---:B0-----:R-:W-:Y:S01]  /*33df0*/  FMUL.FTZ R37, R7.reuse, R150 ;  /* 0x0000009607257220 */ /* 0x041fe20000410000 */
[C---:B-1----:R-:W-:Y:S02]  /*33e00*/  FMUL.FTZ R29, R7.reuse, R190 ;  /* 0x000000be071d7220 */ /* 0x042fe40000410000 */
[----:B------:R0:W-:Y:S01]  /*33e10*/  ST.E desc[UR8][R8.64+0x1cc], R31 ;  /* 0x0001cc1f08007985 */ /* 0x0001e2000c101908 */
[----:B--2---:R-:W-:-:S03]  /*33e20*/  FMUL.FTZ R39, R7, R148 ;  /* 0x0000009407277220 */ /* 0x004fc60000410000 */
[----:B------:R-:W-:Y:S04]  /*33e30*/  ST.E desc[UR10][R8.64+0x1d8], R33 ;  /* 0x0001d82108007985 */ /* 0x000fe8000c10190a */
[----:B------:R-:W-:Y:S04]  /*33e40*/  ST.E desc[UR6][R8.64+0x1dc], R29 ;  /* 0x0001dc1d08007985 */ /* 0x000fe8000c101906 */
[----:B------:R-:W-:Y:S04]  /*33e50*/  ST.E desc[UR12][R8.64+0x1e8], R35 ;  /* 0x0001e82308007985 */ /* 0x000fe8000c10190c */
[----:B------:R-:W-:Y:S04]  /*33e60*/  ST.E desc[UR14][R8.64+0x1ec], R37 ;  /* 0x0001ec2508007985 */ /* 0x000fe8000c10190e */
[----:B------:R-:W-:Y:S04]  /*33e70*/  ST.E desc[UR16][R8.64+0x1f8], R39 ;  /* 0x0001f82708007985 */ /* 0x000fe8000c101910 */
[----:B------:R1:W-:Y:S04]  /*33e80*/  ST.E desc[UR18][R8.64+0x1fc], R83 ;  /* 0x0001fc5308007985 */ /* 0x0003e8000c101912 */
[----:B---3--:R-:W2:Y:S01]  /*33e90*/  LDL.64 R2, [R0+0x80] ;  /* 0x0000800000027983 */ /* 0x008ea20000100a00 */
[----:B------:R-:W-:-:S02]  /*33ea0*/  LEA.HI R24, R6, 0x8, RZ, 0x19 ;  /* 0x0000000806187811 */ /* 0x000fc400078fc8ff */
[----:B------:R-:W-:Y:S01]  /*33eb0*/  R2UR UR28, R4 ;  /* 0x00000000041c72ca */ /* 0x000fe200000e0000 */
[----:B0-----:R-:W3:Y:S02]  /*33ec0*/  LDL.64 R30, [R0] ;  /* 0x00000000001e7983 */ /* 0x001ee40000100a00 */
[----:B------:R0:W-:Y:S01]  /*33ed0*/  BAR.SYNC.DEFER_BLOCKING R24, 0x100 ;  /* 0x000400180000751d */ /* 0x0001e20000010000 */
[----:B------:R-:W-:-:S05]  /*33ee0*/  R2UR UR29, R5 ;  /* 0x00000000051d72ca */ /* 0x000fca00000e0000 */
[----:B------:R-:W4:Y:S04]  /*33ef0*/  LDL.64 R6, [R0+0x98] ;  /* 0x0000980000067983 */ /* 0x000f280000100a00 */
[----:B-1----:R-:W4:Y:S04]  /*33f00*/  LDL.64 R8, [R0+0x88] ;  /* 0x0000880000087983 */ /* 0x002f280000100a00 */
        /* <DEDUP_REMOVED lines=64> */
[----:B0-----:R-:W2:Y:S04]  /*34310*/  LD.E R24, desc[UR26][R2.64+0x100] ;  /* 0x0001001a02187980 */ /* 0x001ea8000c101900 */
        /* <DEDUP_REMOVED lines=218> */
[----:B0-----:R-:W4:Y:S01]  /*350c0*/  LD.E R29, desc[UR22][R2.64+0x14] ;  /* 0x00001416021d7980 */ /* 0x001f22000c101900 */
[----:B------:R-:W-:Y:S02]  /*350d0*/  F2FP.BF16.F32.PACK_AB R154, R27, R154 ;  /* 0x0000009a1b9a723e */ /* 0x000fe400000010ff */
[----:B------:R-:W-:Y:S01]  /*350e0*/  F2FP.BF16.F32.PACK_AB R153, R26, R153 ;  /* 0x000000991a99723e */ /* 0x000fe200000010ff */
[----:B------:R-:W4:Y:S01]  /*350f0*/  LD.E R25, desc[UR30][R2.64+0x4] ;  /* 0x0000041e02197980 */ /* 0x000f22000c101900 */
[----:B------:R-:W-:-:S03]  /*35100*/  F2FP.BF16.F32.PACK_AB R155, R28, R155 ;  /* 0x0000009b1c9b723e */ /* 0x000fc600000010ff */
        /* <DEDUP_REMOVED lines=128> */
[----:B------:R-:W-:Y:S01]  /*35910*/  R2UR UR7, R7 ;  /* 0x00000000070772ca */ /* 0x000fe200000e0000 */
[----:B------:R-:W-:Y:S01]  /*35920*/  VOTEU.ANY UP0, P0 ;  /* 0x00000000003f7886 */ /* 0x000fe20000000100 */
        /* <DEDUP_REMOVED lines=52> */
[----:B------:R-:W-:Y:S02]  /*35c70*/  R2UR UR4, R4 ;  /* 0x00000000040472ca */ /* 0x000fe400000e0000 */
[----:B------:R-:W-:-:S13]  /*35c80*/  R2UR UR5, R5 ;  /* 0x00000000050572ca */ /* 0x000fda00000e0000 */
        /* <DEDUP_REMOVED lines=3851> */
[----:B------:R-:W-:Y:S02]  /*44d40*/  F2FP.BF16.F32.PACK_AB R188, R187, R188 ;  /* 0x000000bcbbbc723e */ /* 0x000fe400000010ff */
        /* <DEDUP_REMOVED lines=1174> */
.L_x_12973:
[----:B------:R-:W-:Y:S05]  /*496b0*/  BSYNC B2 ;  /* 0x0000000000027941 */ /* 0x000fea0003800000 */
.L_x_12972:
        /* <DEDUP_REMOVED lines=8> */
[----:B-----5:R-:W-:-:S05]  /*49740*/  IMAD R3, R6, 0x8, R3 ;  /* 0x0000000806037824 */ /* 0x020fca00078e0203 */
[----:B---3--:R-:W-:Y:S01]  /*49750*/  PRMT R0, R0, 0x654, R3 ;  /* 0x0000065400007816 */ /* 0x008fe20000000003 */
[----:B------:R-:W-:-:S03]  /*49760*/  IMAD.MOV.U32 R3, RZ, RZ, 0x0 ;  /* 0x00000000ff037424 */ /* 0x000fc600078e00ff */
[----:B------:R0:W-:Y:S02]  /*49770*/  SYNCS.ARRIVE.TRANS64.RED.A1T0 RZ, [R0+URZ], RZ ;  /* 0x000000ff00ff79a7 */ /* 0x0001e4000810043f */
[----:B0-----:R-:W-:Y:S05]  /*49780*/  RET.REL.NODEC R2 `(_ZN7cutlass13device_kernelIN5flash11enable_sm90INS1_16FlashAttnFwdSm90INS1_25CollectiveMainloopFwdSm90ILi2EN4cute5tupleIJNS5_1CILi1EEES8_S8_EEENS6_IJNS7_ILi128EEENS7_ILi96EEENS7_ILi64EEEEEELi256ENS_10bfloat16_tEfNS_4arch4Sm90ELb0ELb1ELb1ELb1ELb1ELb0ELb1ELb1ELb0ELb1ELb0ELb0EEENS1_21CollectiveEpilogueFwdINS6_IJSA_NS7_ILi256EEESB_EEES9_SE_SG_Li256ELb1ELb1ELb0ELb0EEENS1_36VarlenDynamicPersistentTileSchedulerILi128ELi96ELi256ELi128ELb0ELb1ELb1ELb1ELb0ELb1EEEEEEEEEvNT_6ParamsE) ;  /* 0xfffffb68021c7950 */ /* 0x001fea0003c3ffff */
.L_x_12948:
[----:B0-----:R0:W1:Y:S02]  /*49790*/  SYNCS.PHASECHK.TRANS64.TRYWAIT P0, [R2+URZ], R3 ;  /* 0x00000003020075a7 */ /* 0x001064000800017f */
[----:B-1----:R-:W-:Y:S05]  /*497a0*/  @!P0 NANOSLEEP.SYNCS 0x989680 ;  /* 0x009896800000895d */ /* 0x002fea0003900000 */
[----:B------:R-:W1:Y:S02]  /*497b0*/  @!P0 SYNCS.PHASECHK.TRANS64 P0, [R2+URZ], R3 ;  /* 0x00000003020085a7 */ /* 0x000e64000800007f */
[----:B-1----:R-:W-:Y:S05]  /*497c0*/  @!P0 BRA `(.L_x_12948) ;  /* 0xfffffffc00f08947 */ /* 0x002fea000383ffff */
[----:B------:R-:W-:Y:S05]  /*497d0*/  BRA `(.L_x_12947) ;  /* 0xfffffe4400dc7947 */ /* 0x000fea000383ffff */
.L_x_12955:
[----:B0-----:R0:W1:Y:S02]  /*497e0*/  SYNCS.PHASECHK.TRANS64.TRYWAIT P0, [R8+URZ], R9 ;  /* 0x00000009080075a7 */ /* 0x001064000800017f */
[----:B-1----:R-:W-:Y:S05]  /*497f0*/  @!P0 NANOSLEEP.SYNCS 0x989680 ;  /* 0x009896800000895d */ /* 0x002fea0003900000 */
[----:B------:R-:W1:Y:S02]  /*49800*/  @!P0 SYNCS.PHASECHK.TRANS64 P0, [R8+URZ], R9 ;  /* 0x00000009080085a7 */ /* 0x000e64000800007f */
[----:B-1----:R-:W-:Y:S05]  /*49810*/  @!P0 BRA `(.L_x_12955) ;  /* 0xfffffffc00f08947 */ /* 0x002fea000383ffff */
[----:B------:R-:W-:Y:S05]  /*49820*/  BRA `(.L_x_12954) ;  /* 0xfffffe4c00b07947 */ /* 0x000fea000383ffff */
.L_x_12974:
        /* <DEDUP_REMOVED lines=13> */
.L_x_15677:


//--------------------- .text._ZN7cutlass13device_kernelIN5flash11enable_sm90INS1_16FlashAttnFwdSm90INS1_25CollectiveMainloopFwdSm90ILi2EN4cute5tupleIJNS5_1CILi1EEES8_S8_EEENS6_IJNS7_ILi128EEENS7_ILi96EEENS7_ILi64EEEEEELi256ENS_10bfloat16_tEfNS_4arch4Sm90ELb0ELb1ELb1ELb1ELb1ELb1ELb1ELb1ELb0ELb1ELb0ELb0EEENS1_21CollectiveEpilogueFwdINS6_IJSA_NS7_ILi256EEESB_EEES9_SE_SG_Li256ELb1ELb1ELb0ELb0EEENS1_36VarlenDynamicPersistentTileSchedulerILi128ELi96ELi256ELi128ELb0ELb1ELb1ELb1ELb0ELb1EEEEEEEEEvNT_6ParamsE --------------------------
	.section	.text._ZN7cutlass13device_kernelIN5flash11enable_sm90INS1_16FlashAttnFwdSm90INS1_25CollectiveMainloopFwdSm90ILi2EN4cute5tupleIJNS5_1CILi1EEES8_S8_EEENS6_IJNS7_ILi128EEENS7_ILi96EEENS7_ILi64EEEEEELi256ENS_10bfloat16_tEfNS_4arch4Sm90ELb0ELb1ELb1ELb1ELb1ELb1ELb1ELb1ELb0ELb1ELb0ELb0EEENS1_21CollectiveEpilogueFwdINS6_IJSA_NS7_ILi256EEESB_EEES9_SE_SG_Li256ELb1ELb1ELb0ELb0EEENS1_36VarlenDynamicPersistentTileSchedulerILi128ELi96ELi256ELi128ELb0ELb1ELb1ELb1ELb0ELb1EEEEEEEEEvNT_6ParamsE,"ax",@progbits
	.align	128
.text._ZN7cutlass13device_kernelIN5flash11enable_sm90INS1_16FlashAttnFwdSm90INS1_25CollectiveMainloopFwdSm90ILi2EN4cute5tupleIJNS5_1CILi1EEES8_S8_EEENS6_IJNS7_ILi128EEENS7_ILi96EEENS7_ILi64EEEEEELi256ENS_10bfloat16_tEfNS_4arch4Sm90ELb0ELb1ELb1ELb1ELb1ELb1ELb1ELb1ELb0ELb1ELb0ELb0EEENS1_21CollectiveEpilogueFwdINS6_IJSA_NS7_ILi256EEESB_EEES9_SE_SG_Li256ELb1ELb1ELb0ELb0EEENS1_36VarlenDynamicPersistentTileSchedulerILi128ELi96ELi256ELi128ELb0ELb1ELb1ELb1ELb0ELb1EEEEEEEEEvNT_6ParamsE:
        .type           _ZN7cutlass13device_kernelIN5flash11enable_sm90INS1_16FlashAttnFwdSm90INS1_25CollectiveMainloopFwdSm90ILi2EN4cute5tupleIJNS5_1CILi1EEES8_S8_EEENS6_IJNS7_ILi128EEENS7_ILi96EEENS7_ILi64EEEEEELi256ENS_10bfloat16_tEfNS_4arch4Sm90ELb0ELb1ELb1ELb1ELb1ELb1ELb1ELb1ELb0ELb1ELb0ELb0EEENS1_21CollectiveEpilogueFwdINS6_IJSA_NS7_ILi256EEESB_EEES9_SE_SG_Li256ELb1ELb1ELb0ELb0EEENS1_36VarlenDynamicPersistentTileSchedulerILi128ELi96ELi256ELi128ELb0ELb1ELb1ELb1ELb0ELb1EEEEEEEEEvNT_6ParamsE,@function
        .size           _ZN7cutlass13device_kernelIN5flash11enable_sm90INS1_16FlashAttnFwdSm90INS1_25CollectiveMainloopFwdSm90ILi2EN4cute5tupleIJNS5_1CILi1EEES8_S8_EEENS6_IJNS7_ILi128EEENS7_ILi96EEENS7_ILi64EEEEEELi256ENS_10bfloat16_tEfNS_4arch4Sm90ELb0ELb1ELb1ELb1ELb1ELb1ELb1ELb1ELb0ELb1ELb0ELb0EEENS1_21CollectiveEpilogueFwdINS6_IJSA_NS7_ILi256EEESB_EEES9_SE_SG_Li256ELb1ELb1ELb0ELb0EEENS1_36VarlenDynamicPersistentTileSchedulerILi128ELi96ELi256ELi128ELb0ELb1ELb1ELb1ELb0ELb1EEEEEEEEEvNT_6ParamsE,(.L_x_15679 - _ZN7cutlass13device_kernelIN5flash11enable_sm90INS1_16FlashAttnFwdSm90INS1_25CollectiveMainloopFwdSm90ILi2EN4cute5tupleIJNS5_1CILi1EEES8_S8_EEENS6_IJNS7_ILi128EEENS7_ILi96EEENS7_ILi64EEEEEELi256ENS_10bfloat16_tEfNS_4arch4Sm90ELb0ELb1ELb1ELb1ELb1ELb1ELb1ELb1ELb0ELb1ELb0ELb0EEENS1_21CollectiveEpilogueFwdINS6_IJSA_NS7_ILi256EEESB_EEES9_SE_SG_Li256ELb1ELb1ELb0ELb0EEENS1_36VarlenDynamicPersistentTileSchedulerILi128ELi96ELi256ELi128ELb0ELb1ELb1ELb1ELb0ELb1EEEEEEEEEvNT_6ParamsE)
        .other          _ZN7cutlass13device_kernelIN5flash11enable_sm90INS1_16FlashAttnFwdSm90INS1_25CollectiveMainloopFwdSm90ILi2EN4cute5tupleIJNS5_1CILi1EEES8_S8_EEENS6_IJNS7_ILi128EEENS7_ILi96EEENS7_ILi64EEEEEELi256ENS_10bfloat16_tEfNS_4arch4Sm90ELb0ELb1ELb1ELb1ELb1ELb1ELb1ELb1ELb0ELb1ELb0ELb0EEENS1_21CollectiveEpilogueFwdINS6_IJSA_NS7_ILi256EEESB_EEES9_SE_SG_Li256ELb1ELb1ELb0ELb0EEENS1_36VarlenDynamicPersistentTileSchedulerILi128ELi96ELi256ELi128ELb0ELb1ELb1ELb1ELb0ELb1EEEEEEEEEvNT_6ParamsE,@"STO_CUDA_ENTRY STV_DEFAULT"
_ZN7cutlass13device_kernelIN5flash11enable_sm90INS1_16FlashAttnFwdSm90INS1_25CollectiveMainloopFwdSm90ILi2EN4cute5tupleIJNS5_1CILi1EEES8_S8_EEENS6_IJNS7_ILi128EEENS7_ILi96EEENS7_ILi64EEEEEELi256ENS_10bfloat16_tEfNS_4arch4Sm90ELb0ELb1ELb1ELb1ELb1ELb1ELb1ELb1ELb0ELb1ELb0ELb0EEENS1_21CollectiveEpilogueFwdINS6_IJSA_NS7_ILi256EEESB_EEES9_SE_SG_Li256ELb1ELb1ELb0ELb0EEENS1_36VarlenDynamicPersistentTileSchedulerILi128ELi96ELi256ELi128ELb0ELb1ELb1ELb1ELb0ELb1EEEEEEEEEvNT_6ParamsE:
        /* <DEDUP_REMOVED lines=23> */
.L_x_12976:
[----:B------:R-:W-:Y:S05]  /*0170*/  BSYNC B0 ;  /* 0x0000000000007941 */ /* 0x000fea0003800000 */
.L_x_12975:
        /* <DEDUP_REMOVED lines=21> */
[----:B0-----:R0:W1:Y:S01]  /*02d0*/  @UP1 SYNCS.EXCH.64 URZ, [UR8+0x32400], UR4 ;  /* 0x03240004083f15b2 */ /* 0x0010620008000100 */
[----:B------:R0:W2:Y:S04]  /*02e0*/  @UP2 SYNCS.EXCH.64 URZ, [UR8+0x32410], UR4 ;  /* 0x03241004083f25b2 */ /* 0x0000a80008000100 */
[----:B------:R0:W3:Y:S01]  /*02f0*/  @UP3 SYNCS.EXCH.64 URZ, [UR8+0x32420], UR6 ;  /* 0x03242006083f35b2 */ /* 0x0000e20008000100 */
        /* <DEDUP_REMOVED lines=19> */
.L_x_12977:
        /* <DEDUP_REMOVED lines=22> */
.L_x_12978:
        /* <DEDUP_REMOVED lines=18> */
.L_x_12979:
        /* <DEDUP_REMOVED lines=22> */
.L_x_12980:
        /* <DEDUP_REMOVED lines=22> */
.L_x_12981:
[----:B------:R-:W-:Y:S01]  /*0970*/  PLOP3.LUT P0, PT, PT, PT, UP0, 0x80, 0x0 ;  /* 0x000000000000781c */ /* 0x000fe20003f0f008 */
[----:B------:R-:W-:Y:S01]  /*0980*/  UMOV UR38, 0x1 ;  /* 0x0000000100267882 */ /* 0x000fe20000000000 */
[----:B------:R-:W-:Y:S01]  /*0990*/  NOP ;  /* 0x0000000000007918 */ /* 0x000fe20000000000 */
[----:B------:R-:W-:Y:S01]  /*09a0*/  USEL UR38, UR38, 0x2, !UP0 ;  /* 0x0000000226267887 */ /* 0x000fe2000c000000 */
[----:B------:R-:W-:Y:S01]  /*09b0*/  BSSY B9, `(.L_x_12982) ;  /* 0x00036c1000097945 */ /* 0x000fe20003800000 */
[----:B------:R-:W-:Y:S01]  /*09c0*/  ULDC.64 UR44, c[0x0][0x208] ;  /* 0x00008200002c7ab9 */ /* 0x000fe20000000a00 */
[----:B------:R-:W-:Y:S02]  /*09d0*/  IMAD.U32 R16, RZ, RZ, UR37 ;  /* 0x00000025ff107e24 */ /* 0x000fe4000f8e00ff */
[----:B------:R-:W-:Y:S01]  /*09e0*/  IMAD.U32 R17, RZ, RZ, UR36 ;  /* 0x00000024ff117e24 */ /* 0x000fe2000f8e00ff */
[----:B0123--:R-:W-:Y:S06]  /*09f0*/  BAR.SYNC.DEFER_BLOCKING 0x0 ;  /* 0x0000000000007b1d */ /* 0x00ffec0000010000 */
[----:B------:R-:W-:Y:S05]  /*0a00*/  @!P0 BRA `(.L_x_12983) ;  /* 0x000002ec00308947 */ /* 0x000fea0003800000 */
.L_x_12984:
        /* <DEDUP_REMOVED lines=9> */
[----:B------:R-:W-:Y:S01]  /*0aa0*/  UIADD3 UR40, UP1, UR37, 0x204, URZ ;  /* 0x0000020425287890 */ /* 0x000fe2000ff3e03f */
[----:B------:R-:W-:Y:S01]  /*0ab0*/  STL.64 [R1+0x1f8], RZ ;  /* 0x0001f8ff01007387 */ /* 0x000fe20000100a00 */
[----:B------:R-:W-:Y:S02]  /*0ac0*/  UIADD3.X UR41, URZ, UR36, URZ, UP0, !UPT ;  /* 0x000000243f297290 */ /* 0x000fe400087fe43f */
[----:B------:R-:W-:Y:S01]  /*0ad0*/  UIADD3.X UR42, URZ, UR36, URZ, UP1, !UPT ;  /* 0x000000243f2a7290 */ /* 0x000fe20008ffe43f */
[----:B------:R-:W-:Y:S04]  /*0ae0*/  STL [R1+0x200], RZ ;  /* 0x000200ff01007387 */ /* 0x000fe80000100800 */
        /* <DEDUP_REMOVED lines=12> */
[----:B------:R-:W-:Y:S02]  /*0bb0*/  VIADD R227, R0, 0xffffff80 ;  /* 0xffffff8000e37836 */ /* 0x000fe40000000000 */
[----:B------:R-:W-:Y:S02]  /*0bc0*/  VIADD R213, R12, 0x8 ;  /* 0x000000080cd57836 */ /* 0x000fe40000000000 */
[----:B------:R-:W-:Y:S01]  /*0bd0*/  IMAD.MOV.U32 R153, RZ, RZ, RZ ;  /* 0x000000ffff997224 */ /* 0x000fe200078e00ff */
[----:B------:R-:W-:Y:S01]  /*0be0*/  SHF.R.S32.HI R0, RZ, 0x1f, R227 ;  /* 0x0000001fff007819 */ /* 0x000fe200000114e3 */
[----:B------:R-:W-:-:S03]  /*0bf0*/  IMAD.MOV.U32 R158, RZ, RZ, RZ ;  /* 0x000000ffff9e7224 */ /* 0x000fc600078e00ff */
[CC--:B------:R-:W-:Y:S02]  /*0c00*/  LEA.HI R2, R0.reuse, R227.reuse, RZ, 0x7 ;  /* 0x000000e300027211 */ /* 0x0c0fe400078f38ff */
[-C--:B------:R-:W-:Y:S02]  /*0c10*/  LEA.HI R7, R0, R227.reuse, RZ, 0x4 ;  /* 0x000000e300077211 */ /* 0x080fe400078f20ff */
[----:B------:R-:W-:Y:S02]  /*0c20*/  LOP3.LUT R4, R2, 0xffffff80, RZ, 0xc0, !PT ;  /* 0xffffff8002047812 */ /* 0x000fe400078ec0ff */
[----:B------:R-:W-:Y:S02]  /*0c30*/  SHF.R.S32.HI R13, RZ, 0x7, R2 ;  /* 0x00000007ff0d7819 */ /* 0x000fe40000011402 */
[----:B------:R-:W-:Y:S01]  /*0c40*/  LEA.HI R9, R0, R227, RZ, 0x5 ;  /* 0x000000e300097211 */ /* 0x000fe200078f28ff */
[----:B------:R-:W-:Y:S01]  /*0c50*/  IMAD.IADD R11, R227, 0x1, -R4 ;  /* 0x00000001e30b7824 */ /* 0x000fe200078e0a04 */
[----:B------:R-:W-:Y:S01]  /*0c60*/  LEA.HI R2, R2, R13, RZ, 0x1 ;  /* 0x0000000d02027211 */ /* 0x000fe200078f08ff */
[----:B------:R-:W-:Y:S01]  /*0c70*/  STL [R1+0x474], R13 ;  /* 0x0004740d01007387 */ /* 0x000fe20000100800 */
[----:B------:R-:W-:-:S02]  /*0c80*/  SHF.R.S32.HI R10, RZ, 0x4, R7 ;  /* 0x00000004ff0a7819 */ /* 0x000fc40000011407 */
[----:B------:R-:W-:Y:S01]  /*0c90*/  SHF.R.S32.HI R3, RZ, 0x1f, R11 ;  /* 0x0000001fff037819 */ /* 0x000fe2000001140b */
[----:B------:R-:W-:Y:S01]  /*0ca0*/  STL [R1+0x46c], R11 ;  /* 0x00046c0b01007387 */ /* 0x000fe20000100800 */
        /* <DEDUP_REMOVED lines=8> */
[C---:B------:R-:W-:Y:S02]  /*0d30*/  LOP3.LUT R8, R7.reuse, 0x3fffff0, RZ, 0xc0, !PT ;  /* 0x03fffff007087812 */ /* 0x040fe400078ec0ff */
[----:B------:R-:W-:Y:S02]  /*0d40*/  LOP3.LUT R6, R6, 0xfffffff8, RZ, 0xc0, !PT ;  /* 0xfffffff806067812 */ /* 0x000fe400078ec0ff */
[----:B------:R-:W-:Y:S01]  /*0d50*/  LEA.HI R7, R7, R10, RZ, 0x1 ;  /* 0x0000000a07077211 */ /* 0x000fe200078f08ff */
[----:B------:R-:W-:Y:S01]  /*0d60*/  IMAD.IADD R8, R227, 0x1, -R8 ;  /* 0x00000001e3087824 */ /* 0x000fe200078e0a08 */
[----:B------:R-:W-:Y:S01]  /*0d70*/  SHF.R.S32.HI R9, RZ, 0x5, R9 ;  /* 0x00000005ff097819 */ /* 0x000fe20000011409 */
[----:B------:R-:W-:Y:S01]  /*0d80*/  IMAD.IADD R6, R5, 0x1, -R6 ;  /* 0x0000000105067824 */ /* 0x000fe200078e0a06 */
[----:B------:R-:W-:-:S02]  /*0d90*/  LEA.HI R5, R0, R227, RZ, 0x3 ;  /* 0x000000e300057211 */ /* 0x000fc400078f18ff */
[----:B------:R-:W-:Y:S01]  /*0da0*/  LOP3.LUT R7, R7, 0x1ffffffe, RZ, 0xc0, !PT ;  /* 0x1ffffffe07077812 */ /* 0x000fe200078ec0ff */
[----:B------:R-:W-:Y:S01]  /*0db0*/  IMAD R3, R3, 0x10, R6 ;  /* 0x0000001003037824 */ /* 0x000fe200078e0206 */
[----:B------:R-:W-:Y:S01]  /*0dc0*/  SHF.R.S32.HI R218, RZ, 0x3, R5 ;  /* 0x00000003ffda7819 */ /* 0x000fe20000011405 */
[C---:B------:R-:W-:Y:S01]  /*0dd0*/  IMAD R8, R9.reuse, 0x10, R8 ;  /* 0x0000001009087824 */ /* 0x040fe200078e0208 */
[----:B------:R-:W-:Y:S01]  /*0de0*/  LOP3.LUT R4, R4, 0x7ffffffc, RZ, 0xc0, !PT ;  /* 0x7ffffffc04047812 */ /* 0x000fe200078ec0ff */
[----:B------:R-:W-:Y:S01]  /*0df0*/  IMAD R228, R2, 0x40, R3 ;  /* 0x0000004002e47824 */ /* 0x000fe200078e0203 */
[----:B------:R-:W-:Y:S01]  /*0e00*/  LEA.HI R2, R0, R227, RZ, 0x2 ;  /* 0x000000e300027211 */ /* 0x000fe200078f10ff */
[----:B------:R-:W-:Y:S02]  /*0e10*/  IMAD.IADD R7, R10, 0x1, -R7 ;  /* 0x000000010a077824 */ /* 0x000fe400078e0a07 */
[----:B------:R-:W-:Y:S01]  /*0e20*/  IMAD.SHL.U32 R192, R9, 0x200, RZ ;  /* 0x0000020009c07824 */ /* 0x000fe200078e00ff */
[----:B------:R-:W-:Y:S01]  /*0e30*/  LOP3.LUT R0, R2, 0xfffffffc, RZ, 0xc0, !PT ;  /* 0xfffffffc02007812 */ /* 0x000fe200078ec0ff */
[----:B------:R-:W-:Y:S01]  /*0e40*/  IMAD R7, R8, 0x8, R7 ;  /* 0x0000000808077824 */ /* 0x000fe200078e0207 */
[----:B------:R-:W-:Y:S01]  /*0e50*/  SHF.R.S32.HI R154, RZ, 0x2, R2 ;  /* 0x00000002ff9a7819 */ /* 0x000fe20000011402 */
[----:B------:R-:W-:Y:S01]  /*0e60*/  IMAD.IADD R4, R11, 0x1, -R4 ;  /* 0x000000010b047824 */ /* 0x000fe200078e0a04 */
[----:B------:R-:W-:Y:S01]  /*0e70*/  SHF.R.S32.HI R3, RZ, 0x1f, R2 ;  /* 0x0000001fff037819 */ /* 0x000fe20000011402 */
[----:B------:R-:W-:Y:S01]  /*0e80*/  IMAD.IADD R193, R227, 0x1, -R0 ;  /* 0x00000001e3c17824 */ /* 0x000fe200078e0a00 */
[----:B------:R-:W-:Y:S01]  /*0e90*/  LOP3.LUT R2, R5, 0xfffffff8, RZ, 0xc0, !PT ;  /* 0xfffffff805027812 */ /* 0x000fe200078ec0ff */
[----:B------:R-:W-:Y:S01]  /*0ea0*/  VIADD R166, R154, 0x40 ;  /* 0x000000409aa67836 */ /* 0x000fe20000000000 */
[----:B------:R-:W-:Y:S01]  /*0eb0*/  LEA.HI R3, R3, R154, RZ, 0x3 ;  /* 0x0000009a03037211 */ /* 0x000fe200078f18ff */
[C---:B------:R-:W-:Y:S01]  /*0ec0*/  IMAD.SHL.U32 R156, R193.reuse, 0x4, RZ ;  /* 0x00000004c19c7824 */ /* 0x040fe200078e00ff */
[----:B------:R-:W-:Y:S01]  /*0ed0*/  LEA.HI R0, R193, R193, RZ, 0x1 ;  /* 0x000000c1c1007211 */ /* 0x000fe200078f08ff */
[----:B------:R-:W-:Y:S01]  /*0ee0*/  IMAD.IADD R6, R227, 0x1, -R2 ;  /* 0x00000001e3067824 */ /* 0x000fe200078e0a02 */
[----:B------:R-:W-:Y:S01]  /*0ef0*/  LOP3.LUT R3, R3, 0xfffffff8, RZ, 0xc0, !PT ;  /* 0xfffffff803037812 */ /* 0x000fe200078ec0ff */
[----:B------:R-:W-:Y:S01]  /*0f00*/  VIADD R159, R156, 0x10 ;  /* 0x000000109c9f7836 */ /* 0x000fe20000000000 */
[----:B------:R-:W-:Y:S01]  /*0f10*/  SHF.R.S32.HI R5, RZ, 0x1f, R166 ;  /* 0x0000001fff057819 */ /* 0x000fe200000114a6 */
[----:B------:R-:W-:Y:S01]  /*0f20*/  IMAD.SHL.U32 R186, R6, 0x8, RZ ;  /* 0x0000000806ba7824 */ /* 0x000fe200078e00ff */
[----:B------:R0:W-:Y:S01]  /*0f30*/  STL [R1+0x464], R6 ;  /* 0x0004640601007387 */ /* 0x0001e20000100800 */
[----:B------:R-:W-:Y:S01]  /*0f40*/  LOP3.LUT R0, R0, 0x1ffffffe, RZ, 0xc0, !PT ;  /* 0x1ffffffe00007812 */ /* 0x000fe200078ec0ff */
[----:B------:R-:W-:Y:S01]  /*0f50*/  IMAD.SHL.U32 R206, R166, 0x40, RZ ;  /* 0x00000040a6ce7824 */ /* 0x000fe200078e00ff */
[----:B------:R-:W-:Y:S01]  /*0f60*/  LEA.HI R5, R5, R166, RZ, 0x3 ;  /* 0x000000a605057211 */ /* 0x000fe200078f18ff */
[----:B------:R-:W-:Y:S01]  /*0f70*/  IMAD.SHL.U32 R22, R193, 0x8, RZ ;  /* 0x00000008c1167824 */ /* 0x000fe200078e00ff */
[----:B------:R-:W-:Y:S01]  /*0f80*/  SHF.R.S32.HI R217, RZ, 0x1f, R186 ;  /* 0x0000001fffd97819 */ /* 0x000fe200000114ba */
[----:B------:R-:W-:Y:S01]  /*0f90*/  VIADD R188, R186, 0x40 ;  /* 0x00000040babc7836 */ /* 0x000fe20000000000 */
[----:B------:R-:W-:Y:S01]  /*0fa0*/  LOP3.LUT R206, R206, 0x1c0, RZ, 0xc0, !PT ;  /* 0x000001c0cece7812 */ /* 0x000fe200078ec0ff */
[----:B------:R-:W-:Y:S01]  /*0fb0*/  IMAD.SHL.U32 R5, R5, 0x40, RZ ;  /* 0x0000004005057824 */ /* 0x000fe200078e00ff */
[----:B------:R-:W-:Y:S01]  /*0fc0*/  SHF.R.S32.HI R23, RZ, 0x1f, R22 ;  /* 0x0000001fff177819 */ /* 0x000fe20000011416 */
[----:B0-----:R-:W-:Y:S01]  /*0fd0*/  IMAD.IADD R6, R154, 0x1, -R3 ;  /* 0x000000019a067824 */ /* 0x001fe200078e0a03 */
[----:B------:R-:W-:Y:S01]  /*0fe0*/  SHF.R.U32.HI R208, RZ, 0x3, R206 ;  /* 0x00000003ffd07819 */ /* 0x000fe200000116ce */
[----:B------:R-:W-:Y:S01]  /*0ff0*/  IMAD.IADD R3, R193, 0x1, -R0 ;  /* 0x00000001c1037824 */ /* 0x000fe200078e0a00 */
[----:B------:R-:W-:Y:S01]  /*1000*/  SHF.R.S32.HI R0, RZ, 0x1f, R159 ;  /* 0x0000001fff007819 */ /* 0x000fe2000001149f */
[----:B------:R-:W-:Y:S01]  /*1010*/  IMAD.SHL.U32 R191, R6, 0x40, RZ ;  /* 0x0000004006bf7824 */ /* 0x000fe200078e00ff */
[----:B------:R-:W-:Y:S01]  /*1020*/  LOP3.LUT R2, R206, 0x38, R22, 0xf8, !PT ;  /* 0x00000038ce027812 */ /* 0x000fe200078ef816 */
[----:B------:R0:W-:Y:S01]  /*1030*/  STL [R1+0x460], R6 ;  /* 0x0004600601007387 */ /* 0x0001e20000100800 */
[----:B------:R-:W-:Y:S01]  /*1040*/  LOP3.LUT R209, R5, 0xfffffe00, RZ, 0xc0, !PT ;  /* 0xfffffe0005d17812 */ /* 0x000fe200078ec0ff */
[C---:B------:R-:W-:Y:S01]  /*1050*/  VIADD R152, R22.reuse, 0x20 ;  /* 0x0000002016987836 */ /* 0x040fe20000000000 */
[----:B------:R-:W-:Y:S01]  /*1060*/  LOP3.LUT R191, R191, 0x1c0, RZ, 0xc0, !PT ;  /* 0x000001c0bfbf7812 */ /* 0x000fe200078ec0ff */
[----:B------:R1:W-:Y:S01]  /*1070*/  STL [R1+0x45c], R0 ;  /* 0x00045c0001007387 */ /* 0x0003e20000100800 */
[----:B------:R-:W-:Y:S01]  /*1080*/  LOP3.LUT R5, R209, R2, R208, 0xf6, !PT ;  /* 0x00000002d1057212 */ /* 0x000fe200078ef6d0 */
[C---:B------:R-:W-:Y:S01]  /*1090*/  VIADD R163, R22.reuse, 0x40 ;  /* 0x0000004016a37836 */ /* 0x040fe20000000000 */
[----:B------:R-:W-:Y:S01]  /*10a0*/  SHF.R.U32.HI R207, RZ, 0x3, R191 ;  /* 0x00000003ffcf7819 */ /* 0x000fe200000116bf */
[C---:B------:R-:W-:Y:S01]  /*10b0*/  VIADD R162, R22.reuse, 0x60 ;  /* 0x0000006016a27836 */ /* 0x040fe20000000000 */
[----:B------:R-:W-:Y:S01]  /*10c0*/  SHF.R.S32.HI R155, RZ, 0x1f, R152 ;  /* 0x0000001fff9b7819 */ /* 0x000fe20000011498 */
[----:B0-----:R-:W-:Y:S01]  /*10d0*/  IMAD.SHL.U32 R6, R7, 0x8, RZ ;  /* 0x0000000807067824 */ /* 0x001fe200078e00ff */
[----:B------:R-:W-:Y:S01]  /*10e0*/  SHF.R.S32.HI R185, RZ, 0x1f, R163 ;  /* 0x0000001fffb97819 */ /* 0x000fe200000114a3 */
[----:B------:R-:W-:Y:S01]  /*10f0*/  IMAD R2, R5, 0x2, R148 ;  /* 0x0000000205027824 */ /* 0x000fe200078e0294 */
[----:B------:R-:W-:Y:S01]  /*1100*/  SHF.R.S32.HI R184, RZ, 0x1f, R162 ;  /* 0x0000001fffb87819 */ /* 0x000fe200000114a2 */
[C---:B------:R-:W-:Y:S01]  /*1110*/  VIADD R161, R22.reuse, 0x80 ;  /* 0x0000008016a17836 */ /* 0x040fe20000000000 */
[----:B-1----:R-:W-:Y:S01]  /*1120*/  LOP3.LUT R0, R191, 0x18, R22, 0xf8, !PT ;  /* 0x00000018bf007812 */ /* 0x002fe200078ef816 */
[----:B------:R-:W-:Y:S01]  /*1130*/  STL [R1+0x47c], R6 ;  /* 0x00047c0601007387 */ /* 0x000fe20000100800 */
[C---:B------:R-:W-:Y:S01]  /*1140*/  VIADD R160, R22.reuse, 0xa0 ;  /* 0x000000a016a07836 */ /* 0x040fe20000000000 */
[----:B------:R-:W-:Y:S01]  /*1150*/  SHF.R.S32.HI R216, RZ, 0x1f, R188 ;  /* 0x0000001fffd87819 */ /* 0x000fe200000114bc */
[----:B------:R-:W-:Y:S01]  /*1160*/  VIADD R165, R22, 0xc0 ;  /* 0x000000c016a57836 */ /* 0x000fe20000000000 */
[----:B------:R-:W-:Y:S01]  /*1170*/  LOP3.LUT R0, R0, R207, RZ, 0x3c, !PT ;  /* 0x000000cf00007212 */ /* 0x000fe200078e3cff */
[----:B------:R-:W-:Y:S01]  /*1180*/  STL [R1+0x468], R2 ;  /* 0x0004680201007387 */ /* 0x000fe20000100800 */
[----:B------:R-:W-:Y:S01]  /*1190*/  VIADD R164, R22, 0xe0 ;  /* 0x000000e016a47836 */ /* 0x000fe20000000000 */
[----:B------:R-:W-:Y:S01]  /*11a0*/  SHF.R.S32.HI R183, RZ, 0x1f, R161 ;  /* 0x0000001fffb77819 */ /* 0x000fe200000114a1 */
[----:B------:R-:W-:Y:S01]  /*11b0*/  VIADD R187, R186, 0x80 ;  /* 0x00000080babb7836 */ /* 0x000fe20000000000 */
[----:B------:R0:W-:Y:S01]  /*11c0*/  STL [R1+0x470], R0 ;  /* 0x0004700001007387 */ /* 0x0001e20000100800 */
[----:B------:R-:W-:Y:S01]  /*11d0*/  LOP3.LUT R167, R0, R192, RZ, 0xfc, !PT ;  /* 0x000000c000a77212 */ /* 0x000fe200078efcff */
[----:B------:R-:W-:Y:S01]  /*11e0*/  VIADD R189, R186, 0xc0 ;  /* 0x000000c0babd7836 */ /* 0x000fe20000000000 */
[----:B------:R-:W-:Y:S01]  /*11f0*/  SHF.R.S32.HI R182, RZ, 0x1f, R160 ;  /* 0x0000001fffb67819 */ /* 0x000fe200000114a0 */
[----:B------:R-:W-:Y:S01]  /*1200*/  IMAD.SHL.U32 R229, R4, 0x2, RZ ;  /* 0x0000000204e57824 */ /* 0x000fe200078e00ff */
[----:B------:R-:W-:-:S02]  /*1210*/  SHF.R.S32.HI R181, RZ, 0x1f, R165 ;  /* 0x0000001fffb57819 */ /* 0x000fc400000114a5 */
[----:B------:R-:W-:Y:S02]  /*1220*/  SHF.R.S32.HI R180, RZ, 0x1f, R164 ;  /* 0x0000001fffb47819 */ /* 0x000fe400000114a4 */
[----:B------:R-:W-:Y:S01]  /*1230*/  SHF.R.S32.HI R215, RZ, 0x1f, R187 ;  /* 0x0000001fffd77819 */ /* 0x000fe200000114bb */
[----:B0-----:R-:W-:Y:S01]  /*1240*/  IMAD R0, R3, 0x8, R228 ;  /* 0x0000000803007824 */ /* 0x001fe200078e02e4 */
[----:B------:R-:W-:-:S04]  /*1250*/  SHF.R.S32.HI R214, RZ, 0x1f, R189 ;  /* 0x0000001fffd67819 */ /* 0x000fc800000114bd */
[----:B------:R0:W-:Y:S03]  /*1260*/  STL [R1+0x478], R0 ;  /* 0x0004780001007387 */ /* 0x0001e60000100800 */
.L_x_13215:
[----:B------:R-:W-:Y:S05]  /*1270*/  YIELD ;  /* 0x0000000000007946 */ /* 0x000fea0003800000 */
[----:B------:R-:W-:Y:S01]  /*1280*/  ULDC.64 UR4, c[0x0][0xb20] ;  /* 0x0002c80000047ab9 */ /* 0x000fe20000000a00 */
[----:B0-----:R-:W1:Y:S01]  /*1290*/  LDC.64 R4, c[0x0][0xb00] ;  /* 0x0002c000ff047b82 */ /* 0x001e620000000a00 */
        /* <DEDUP_REMOVED lines=9> */
[----:B--2---:R-:W2:Y:S01]  /*1330*/  @P1 LDC.64 R2, c[0x0][0xb20] ;  /* 0x0002c800ff021b82 */ /* 0x004ea20000000a00 */
[----:B------:R-:W-:Y:S01]  /*1340*/  ISETP.NE.AND.EX P0, PT, RZ, UR5, PT, P0 ;  /* 0x00000005ff007c0c */ /* 0x000fe2000bf05300 */
[----:B-1-3--:R-:W-:-:S06]  /*1350*/  IMAD.WIDE R8, R127, 0x4, R4 ;  /* 0x000000047f087825 */ /* 0x00afcc00078e0204 */
[----:B------:R-:W1:Y:S01]  /*1360*/  @P2 LDC.64 R6, c[0x0][0xb10] ;  /* 0x0002c400ff062b82 */ /* 0x000e620000000a00 */
[----:B------:R-:W-:Y:S02]  /*1370*/  ULDC UR4, c[0x0][0x288] ;  /* 0x0000a20000047ab9 */ /* 0x000fe40000000800 */
[----:B------:R-:W-:Y:S01]  /*1380*/  IMAD.U32 R28, RZ, RZ, UR4 ;  /* 0x00000004ff1c7e24 */ /* 0x000fe2000f8e00ff */
[----:B------:R-:W-:Y:S02]  /*1390*/  ULDC.64 UR4, c[0x0][0x418] ;  /* 0x0001060000047ab9 */ /* 0x000fe40000000a00 */
[----:B------:R3:W5:Y:S01]  /*13a0*/  @P0 LDG.E R19, desc[UR44][R8.64] ;  /* 0x0000002c08130981 */ /* 0x000762000c1e1900 */
[----:B--2---:R-:W-:-:S05]  /*13b0*/  @P1 IMAD.WIDE R2, R127, 0x4, R2 ;  /* 0x000000047f021825 */ /* 0x004fca00078e0202 */
        /* <DEDUP_REMOVED lines=12> */
[----:B---34-:R-:W-:Y:S06]  /*1480*/  @P2 BRA `(.L_x_12986) ;  /* 0x0000000000242947 */ /* 0x018fec0003800000 */
[----:B------:R-:W-:Y:S02]  /*1490*/  ULDC.64 UR4, c[0x0][0xaf8] ;  /* 0x0002be0000047ab9 */ /* 0x000fe40000000a00 */
[----:B------:R-:W-:-:S04]  /*14a0*/  ISETP.NE.U32.AND P1, PT, RZ, UR4, PT ;  /* 0x00000004ff007c0c */ /* 0x000fc8000bf25070 */
[----:B------:R-:W-:-:S13]  /*14b0*/  ISETP.NE.AND.EX P1, PT, RZ, UR5, PT, P1 ;  /* 0x00000005ff007c0c */ /* 0x000fda000bf25310 */
[----:B------:R-:W-:Y:S05]  /*14c0*/  @!P1 BRA `(.L_x_12986) ;  /* 0x0000000000149947 */ /* 0x000fea0003800000 */
[----:B------:R-:W1:Y:S02]  /*14d0*/  LDC.64 R2, c[0x0][0xaf8] ;  /* 0x0002be00ff027b82 */ /* 0x000e640000000a00 */
[----:B-1----:R-:W-:-:S05]  /*14e0*/  IMAD.WIDE R2, R127, 0x4, R2 ;  /* 0x000000047f027825 */ /* 0x002fca00078e0202 */
[----:B-----5:R-:W2:Y:S04]  /*14f0*/  LDG.E R28, desc[UR44][R2.64] ;  /* 0x0000002c021c7981 */ /* 0x020ea8000c1e1900 */
[----:B------:R-:W2:Y:S02]  /*1500*/  LDG.E R5, desc[UR44][R2.64+0x4] ;  /* 0x0000042c02057981 */ /* 0x000ea4000c1e1900 */
[----:B--2---:R-:W-:-:S07]  /*1510*/  IMAD.IADD R28, R5, 0x1, -R28 ;  /* 0x00000001051c7824 */ /* 0x004fce00078e0a1c */
.L_x_12986:
[----:B------:R-:W-:Y:S01]  /*1520*/  ULDC.64 UR4, c[0x0][0xb18] ;  /* 0x0002c60000047ab9 */ /* 0x000fe20000000a00 */
[----:B------:R-:W-:Y:S01]  /*1530*/  IMAD.MOV.U32 R211, RZ, RZ, R126 ;  /* 0x000000ffffd37224 */ /* 0x000fe200078e007e */
[----:B------:R-:W-:Y:S01]  /*1540*/  ISETP.NE.U32.AND P1, PT, RZ, UR4, PT ;  /* 0x00000004ff007c0c */ /* 0x000fe2000bf25070 */
[----:B------:R-:W-:-:S03]  /*1550*/  IMAD.MOV.U32 R212, RZ, RZ, R127 ;  /* 0x000000ffffd47224 */ /* 0x000fc600078e007f */
[----:B------:R-:W-:-:S13]  /*1560*/  ISETP.NE.AND.EX P1, PT, RZ, UR5, PT, P1 ;  /* 0x00000005ff007c0c */ /* 0x000fda000bf25310 */
[----:B------:R-:W-:Y:S05]  /*1570*/  @!P1 BRA `(.L_x_12987) ;  /* 0x0000000000109947 */ /* 0x000fea0003800000 */
[----:B------:R-:W1:Y:S02]  /*1580*/  LDC.64 R2, c[0x0][0xb18] ;  /* 0x0002c600ff027b82 */ /* 0x000e640000000a00 */
[----:B-1----:R-:W-:-:S05]  /*1590*/  IMAD.WIDE R2, R127, 0x4, R2 ;  /* 0x000000047f027825 */ /* 0x002fca00078e0202 */
[----:B------:R1:W5:Y:S01]  /*15a0*/  LDG.E R18, desc[UR44][R2.64] ;  /* 0x0000002c02127981 */ /* 0x000362000c1e1900 */
[----:B------:R-:W-:Y:S05]  /*15b0*/  BRA `(.L_x_12988) ;  /* 0x0000000000107947 */ /* 0x000fea0003800000 */
.L_x_12987:
[----:B------:R-:W-:Y:S05]  /*15c0*/  @!P0 BRA `(.L_x_12988) ;  /* 0x00000000000c8947 */ /* 0x000fea0003800000 */
[----:B------:R-:W2:Y:S04]  /*15d0*/  LDG.E R3, desc[UR44][R8.64] ;  /* 0x0000002c08037981 */ /* 0x000ea8000c1e1900 */
[----:B------:R-:W2:Y:S02]  /*15e0*/  LDG.E R18, desc[UR44][R8.64+0x4] ;  /* 0x0000042c08127981 */ /* 0x000ea4000c1e1900 */
[----:B--2---:R-:W-:-:S07]  /*15f0*/  IMAD.IADD R18, R18, 0x1, -R3 ;  /* 0x0000000112127824 */ /* 0x004fce00078e0a03 */
.L_x_12988:
[----:B------:R-:W-:Y:S01]  /*1600*/  ULDC.64 UR4, c[0x0][0xb08] ;  /* 0x0002c20000047ab9 */ /* 0x000fe20000000a00 */
[----:B------:R-:W2:Y:S01]  /*1610*/  LDC R8, c[0x0][0x448] ;  /* 0x00011200ff087b82 */ /* 0x000ea20000000800 */
[----:B------:R-:W-:-:S04]  /*1620*/  ISETP.NE.U32.AND P0, PT, RZ, UR4, PT ;  /* 0x00000004ff007c0c */ /* 0x000fc8000bf05070 */
[----:B------:R-:W-:Y:S01]  /*1630*/  ISETP.NE.AND.EX P0, PT, RZ, UR5, PT, P0 ;  /* 0x00000005ff007c0c */ /* 0x000fe2000bf05300 */
[----:B------:R-:W-:Y:S02]  /*1640*/  ULDC.64 UR4, c[0x0][0xb28] ;  /* 0x0002ca0000047ab9 */ /* 0x000fe40000000a00 */
[----:B------:R-:W-:Y:S01]  /*1650*/  ISETP.NE.U32.AND P1, PT, RZ, UR4, PT ;  /* 0x00000004ff007c0c */ /* 0x000fe2000bf25070 */
[----:B-1---5:R-:W-:Y:S01]  /*1660*/  IMAD.MOV.U32 R2, RZ, RZ, R18 ;  /* 0x000000ffff027224 */ /* 0x022fe200078e0012 */
[----:B------:R-:W1:Y:S02]  /*1670*/  LDC.64 R12, c[0x0][0xad8] ;  /* 0x0002b600ff0c7b82 */ /* 0x000e640000000a00 */
[----:B------:R-:W-:-:S06]  /*1680*/  ISETP.NE.AND.EX P1, PT, RZ, UR5, PT, P1 ;  /* 0x00000005ff007c0c */ /* 0x000fcc000bf25310 */
[----:B------:R-:W3:Y:S08]  /*1690*/  @P0 LDC.64 R4, c[0x0][0xb08] ;  /* 0x0002c200ff040b82 */ /* 0x000ef00000000a00 */
[----:B------:R-:W4:Y:S01]  /*16a0*/  @P1 LDC.64 R6, c[0x0][0xb28] ;  /* 0x0002ca00ff061b82 */ /* 0x000f220000000a00 */
[----:B---3--:R-:W-:-:S05]  /*16b0*/  @P0 IMAD.WIDE R4, R127, 0x4, R4 ;  /* 0x000000047f040825 */ /* 0x008fca00078e0204 */
[----:B0-----:R-:W3:Y:S04]  /*16c0*/  @P0 LDG.E R0, desc[UR44][R4.64] ;  /* 0x0000002c04000981 */ /* 0x001ee8000c1e1900 */
[----:B------:R-:W3:Y:S01]  /*16d0*/  @P0 LDG.E R3, desc[UR44][R4.64+0x4] ;  /* 0x0000042c04030981 */ /* 0x000ee2000c1e1900 */
[----:B----4-:R-:W-:-:S05]  /*16e0*/  @P1 IMAD.WIDE R6, R127, 0x4, R6 ;  /* 0x000000047f061825 */ /* 0x010fca00078e0206 */
[----:B------:R0:W5:Y:S01]  /*16f0*/  @P1 LDG.E R2, desc[UR44][R6.64] ;  /* 0x0000002c06021981 */ /* 0x000162000c1e1900 */
[----:B--2---:R-:W-:Y:S01]  /*1700*/  ISETP.NE.AND P1, PT, R8, 0x1, PT ;  /* 0x000000010800780c */ /* 0x004fe20003f25270 */
[----:B------:R-:W-:Y:S01]  /*1710*/  IMAD.SHL.U32 R210, R125, 0x80, RZ ;  /* 0x000000807dd27824 */ /* 0x000fe200078e00ff */
[----:B-1----:R-:W-:Y:S01]  /*1720*/  ISETP.GE.AND P2, PT, R13, 0x1, PT ;  /* 0x000000010d00780c */ /* 0x002fe20003f46270 */
[----:B------:R-:W-:-:S10]  /*1730*/  IMAD.IADD R10, R18, 0x1, -R11 ;  /* 0x00000001120a7824 */ /* 0x000fd400078e0a0b */
[----:B------:R-:W1:Y:S08]  /*1740*/  @P1 LDC R8, c[0x0][0x44c] ;  /* 0x00011300ff081b82 */ /* 0x000e700000000800 */
[----:B------:R-:W2:Y:S01]  /*1750*/  @P1 LDC R9, c[0x0][0x450] ;  /* 0x00011400ff091b82 */ /* 0x000ea20000000800 */
[----:B---3--:R-:W-:Y:S02]  /*1760*/  @P0 IMAD.IADD R45, R3, 0x1, -R0 ;  /* 0x00000001032d0824 */ /* 0x008fe400078e0a00 */
[----:B------:R-:W-:-:S02]  /*1770*/  VIADD R3, R210, 0x7f ;  /* 0x0000007fd2037836 */ /* 0x000fc40000000000 */
[----:B------:R-:W-:Y:S02]  /*1780*/  IMAD.IADD R29, R10, 0x1, R45 ;  /* 0x000000010a1d7824 */ /* 0x000fe400078e022d */
[----:B-1----:R-:W-:-:S03]  /*1790*/  @P1 IMAD.HI.U32 R4, R3, R8, RZ ;  /* 0x0000000803041227 */ /* 0x002fc600078e00ff */
[C---:B------:R-:W-:Y:S01]  /*17a0*/  IADD3 R194, R29.reuse, 0x1, -R28 ;  /* 0x000000011dc27810 */ /* 0x040fe20007ffe81c */
[----:B------:R-:W-:Y:S02]  /*17b0*/  VIADD R0, R29, 0x5f ;  /* 0x0000005f1d007836 */ /* 0x000fe40000000000 */
[----:B------:R-:W-:Y:S01]  /*17c0*/  IMAD.MOV.U32 R5, RZ, RZ, R3 ;  /* 0x000000ffff057224 */ /* 0x000fe200078e0003 */
[----:B--2---:R-:W-:Y:S01]  /*17d0*/  @P1 SHF.R.U32.HI R5, RZ, R9, R4 ;  /* 0x00000009ff051219 */ /* 0x004fe20000011604 */
[----:B------:R-:W-:-:S04]  /*17e0*/  IMAD.HI R0, R0, 0x2aaaaaab, RZ ;  /* 0x2aaaaaab00007827 */ /* 0x000fc800078e02ff */
[----:B0-----:R-:W-:Y:S01]  /*17f0*/  IMAD.IADD R7, R194, 0x1, R5 ;  /* 0x00000001c2077824 */ /* 0x001fe200078e0205 */
        /* <DEDUP_REMOVED lines=15> */
.L_x_12991:
[----:B------:R-:W-:-:S13]  /*18f0*/  ISETP.NE.AND P0, PT, R13, 0x1, PT ;  /* 0x000000010d00780c */ /* 0x000fda0003f05270 */
[----:B------:R-:W0:Y:S02]  /*1900*/  @P0 LDC.64 R4, c[0x0][0xae0] ;  /* 0x0002b800ff040b82 */ /* 0x000e240000000a00 */
[----:B0-----:R-:W-:-:S05]  /*1910*/  @P0 IMAD.HI.U32 R4, R3, R4, RZ ;  /* 0x0000000403040227 */ /* 0x001fca00078e00ff */
[----:B------:R-:W-:-:S07]  /*1920*/  @P0 SHF.R.U32.HI R3, RZ, R5, R4 ;  /* 0x00000005ff030219 */ /* 0x000fce0000011604 */
.L_x_12992:
[----:B------:R-:W-:Y:S05]  /*1930*/  BSYNC B0 ;  /* 0x0000000000007941 */ /* 0x000fea0003800000 */
.L_x_12990:
[----:B------:R-:W-:-:S05]  /*1940*/  IMAD R3, R3, R13, R13 ;  /* 0x0000000d03037224 */ /* 0x000fca00078e020d */
[----:B------:R-:W-:-:S07]  /*1950*/  VIMNMX R0, R0, R3, PT ;  /* 0x0000000300007248 */ /* 0x000fce0003fe0100 */
.L_x_12989:
        /* <DEDUP_REMOVED lines=20> */
.L_x_12995:
[----:B------:R-:W-:-:S13]  /*1aa0*/  ISETP.NE.AND P0, PT, R13, 0x1, PT ;  /* 0x000000010d00780c */ /* 0x000fda0003f05270 */
[----:B------:R-:W0:Y:S02]  /*1ab0*/  @P0 LDC.64 R6, c[0x0][0xae0] ;  /* 0x0002b800ff060b82 */ /* 0x000e240000000a00 */
[----:B0-----:R-:W-:-:S05]  /*1ac0*/  @P0 IMAD.HI.U32 R6, R3, R6, RZ ;  /* 0x0000000603060227 */ /* 0x001fca00078e00ff */
[----:B------:R-:W-:-:S07]  /*1ad0*/  @P0 SHF.R.U32.HI R3, RZ, R7, R6 ;  /* 0x00000007ff030219 */ /* 0x000fce0000011606 */
.L_x_12996:
[----:B------:R-:W-:Y:S05]  /*1ae0*/  BSYNC B0 ;  /* 0x0000000000007941 */ /* 0x000fea0003800000 */
.L_x_12994:
[----:B------:R-:W-:-:S05]  /*1af0*/  IMAD R3, R3, R13, RZ ;  /* 0x0000000d03037224 */ /* 0x000fca00078e02ff */
[----:B------:R-:W-:-:S07]  /*1b00*/  VIMNMX R4, R4, R3, !PT ;  /* 0x0000000304047248 */ /* 0x000fce0007fe0100 */
.L_x_12993:
        /* <DEDUP_REMOVED lines=44> */
.L_x_12999:
[----:B------:R-:W-:Y:S05]  /*1dd0*/  BSYNC B6 ;  /* 0x0000000000067941 */ /* 0x000fea0003800000 */
.L_x_12998:
        /* <DEDUP_REMOVED lines=20> */
.L_x_13001:
[----:B------:R-:W-:Y:S05]  /*1f20*/  BSYNC B6 ;  /* 0x0000000000067941 */ /* 0x000fea0003800000 */
.L_x_13000:
[----:B------:R-:W-:Y:S01]  /*1f30*/  ULDC.64 UR4, c[0x0][0xaf0] ;  /* 0x0002bc0000047ab9 */ /* 0x000fe20000000a00 */
[----:B------:R-:W2:Y:S01]  /*1f40*/  LDL R32, [R1+0x460] ;  /* 0x0004600001207983 */ /* 0x000ea20000100800 */
[----:B------:R-:W-:Y:S01]  /*1f50*/  ISETP.NE.U32.AND P0, PT, RZ, UR4, PT ;  /* 0x00000004ff007c0c */ /* 0x000fe2000bf05070 */
[----:B------:R-:W-:Y:S01]  /*1f60*/  IMAD.MOV.U32 R0, RZ, RZ, R127 ;  /* 0x000000ffff007224 */ /* 0x000fe200078e007f */
[----:B------:R-:W-:Y:S01]  /*1f70*/  SHF.R.S32.HI R3, RZ, 0x1f, R154 ;  /* 0x0000001fff037819 */ /* 0x000fe2000001149a */
[----:B------:R-:W-:Y:S01]  /*1f80*/  ULDC UR8, c[0x0][0x320] ;  /* 0x0000c80000087ab9 */ /* 0x000fe20000000800 */
[----:B------:R-:W-:Y:S01]  /*1f90*/  ISETP.NE.AND.EX P0, PT, RZ, UR5, PT, P0 ;  /* 0x00000005ff007c0c */ /* 0x000fe2000bf05300 */
[----:B------:R-:W0:Y:S01]  /*1fa0*/  S2R R20, SR_TID.X ;  /* 0x0000000000147919 */ /* 0x000e220000002100 */
[----:B------:R-:W-:Y:S01]  /*1fb0*/  ULDC.64 UR4, c[0x0][0x3f8] ;  /* 0x0000fe0000047ab9 */ /* 0x000fe20000000a00 */
[----:B------:R-:W1:Y:S01]  /*1fc0*/  LDC R33, c[0x0][0x3f4] ;  /* 0x0000fd00ff217b82 */ /* 0x000e620000000800 */
[----:B------:R-:W-:-:S09]  /*1fd0*/  ULDC.64 UR6, c[0x0][0x408] ;  /* 0x0001020000067ab9 */ /* 0x000fd20000000a00 */
[----:B------:R-:W3:Y:S02]  /*1fe0*/  @P0 LDC.64 R4, c[0x0][0xaf0] ;  /* 0x0002bc00ff040b82 */ /* 0x000ee40000000a00 */
[----:B---3--:R-:W-:-:S05]  /*1ff0*/  @P0 IMAD.WIDE R4, R127, 0x4, R4 ;  /* 0x000000047f040825 */ /* 0x008fca00078e0204 */
[----:B------:R3:W4:Y:S01]  /*2000*/  @P0 LDG.E R0, desc[UR44][R4.64] ;  /* 0x0000002c04000981 */ /* 0x000722000c1e1900 */
[C---:B------:R-:W-:Y:S01]  /*2010*/  IMAD R9, R3.reuse, UR4, RZ ;  /* 0x0000000403097c24 */ /* 0x040fe2000f8e02ff */
[----:B------:R-:W-:Y:S01]  /*2020*/  ISETP.GE.AND P1, PT, R152, UR8, PT ;  /* 0x0000000898007c0c */ /* 0x000fe2000bf26270 */
[----:B------:R-:W-:Y:S01]  /*2030*/  IMAD R11, R3, UR6, RZ ;  /* 0x00000006030b7c24 */ /* 0x000fe2000f8e02ff */
[----:B------:R-:W-:Y:S01]  /*2040*/  ISETP.GE.AND P0, PT, R22, UR8, PT ;  /* 0x0000000816007c0c */ /* 0x000fe2000bf06270 */
[C---:B------:R-:W-:Y:S01]  /*2050*/  IMAD R13, R154.reuse, UR5, R9 ;  /* 0x000000059a0d7c24 */ /* 0x040fe2000f8e0209 */
[----:B------:R-:W-:Y:S01]  /*2060*/  SEL R9, RZ, 0xffffffff, P1 ;  /* 0xffffffffff097807 */ /* 0x000fe20000800000 */
[C---:B------:R-:W-:Y:S01]  /*2070*/  IMAD R11, R154.reuse, UR7, R11 ;  /* 0x000000079a0b7c24 */ /* 0x040fe2000f8e020b */
[----:B------:R-:W-:Y:S01]  /*2080*/  SHF.R.S32.HI R157, RZ, 0x1f, R156 ;  /* 0x0000001fff9d7819 */ /* 0x000fe2000001149c */
[----:B------:R-:W-:Y:S01]  /*2090*/  IMAD.IADD R46, R19, 0x1, R18 ;  /* 0x00000001132e7824 */ /* 0x000fe200078e0212 */
[----:B0-----:R-:W-:Y:S01]  /*20a0*/  SHF.R.U32.HI R34, RZ, 0x7, R20 ;  /* 0x00000007ff227819 */ /* 0x001fe20000011614 */
[----:B------:R-:W-:Y:S01]  /*20b0*/  IMAD.SHL.U32 R9, R9, 0x2, RZ ;  /* 0x0000000209097824 */ /* 0x000fe200078e00ff */
[----:B------:R-:W-:Y:S01]  /*20c0*/  SEL R8, RZ, 0x1, P0 ;  /* 0x00000001ff087807 */ /* 0x000fe20000000000 */
[----:B---3--:R-:W-:Y:S01]  /*20d0*/  IMAD.WIDE.U32 R4, R154, UR6, R156 ;  /* 0x000000069a047c25 */ /* 0x008fe2000f8e009c */
[----:B------:R-:W-:-:S02]  /*20e0*/  ISETP.NE.AND P6, PT, R34, 0x1, PT ;  /* 0x000000012200780c */ /* 0x000fc40003fc5270 */
[----:B------:R-:W-:Y:S01]  /*20f0*/  LOP3.LUT R10, R9, 0x2, R8, 0xe2, !PT ;  /* 0x00000002090a7812 */ /* 0x000fe200078ee208 */
[----:B------:R-:W-:Y:S01]  /*2100*/  IMAD.WIDE.U32 R6, R154, UR4, R156 ;  /* 0x000000049a067c25 */ /* 0x000fe2000f8e009c */
[----:B------:R-:W-:Y:S02]  /*2110*/  ISETP.GE.AND P0, PT, R163, UR8, PT ;  /* 0x00000008a3007c0c */ /* 0x000fe4000bf06270 */
[----:B------:R-:W-:Y:S01]  /*2120*/  ISETP.GE.AND P1, PT, R162, UR8, PT ;  /* 0x00000008a2007c0c */ /* 0x000fe2000bf26270 */
[----:B------:R-:W-:Y:S01]  /*2130*/  IMAD.WIDE.U32 R8, R154, UR4, R22 ;  /* 0x000000049a087c25 */ /* 0x000fe2000f8e0016 */
[----:B-----5:R-:W-:Y:S02]  /*2140*/  SHF.R.S32.HI R47, RZ, 0x1f, R2 ;  /* 0x0000001fff2f7819 */ /* 0x020fe40000011402 */
[----:B------:R-:W-:Y:S01]  /*2150*/  SEL R12, RZ, 0x8, P1 ;  /* 0x00000008ff0c7807 */ /* 0x000fe20000800000 */
[----:B------:R-:W-:Y:S01]  /*2160*/  IMAD.IADD R5, R5, 0x1, R11 ;  /* 0x0000000105057824 */ /* 0x000fe200078e020b */
[----:B------:R-:W-:Y:S01]  /*2170*/  SEL R11, RZ, 0x4, P0 ;  /* 0x00000004ff0b7807 */ /* 0x000fe20000000000 */
[----:B------:R-:W-:Y:S01]  /*2180*/  IMAD.IADD R7, R7, 0x1, R13 ;  /* 0x0000000107077824 */ /* 0x000fe200078e020d */
[----:B------:R-:W-:Y:S01]  /*2190*/  ISETP.GE.AND P0, PT, R161, UR8, PT ;  /* 0x00000008a1007c0c */ /* 0x000fe2000bf06270 */
[----:B------:R-:W-:Y:S01]  /*21a0*/  IMAD.IADD R9, R13, 0x1, R9 ;  /* 0x000000010d097824 */ /* 0x000fe200078e0209 */
[----:B------:R-:W-:Y:S01]  /*21b0*/  ISETP.GE.AND P1, PT, R160, UR8, PT ;  /* 0x00000008a0007c0c */ /* 0x000fe2000bf26270 */
[C---:B------:R-:W-:Y:S01]  /*21c0*/  IMAD R15, R47.reuse, UR6, RZ ;  /* 0x000000062f0f7c24 */ /* 0x040fe2000f8e02ff */
[----:B------:R-:W-:Y:S01]  /*21d0*/  LOP3.LUT R10, R12, R10, R11, 0xfe, !PT ;  /* 0x0000000a0c0a7212 */ /* 0x000fe200078efe0b */
[----:B------:R-:W-:Y:S01]  /*21e0*/  IMAD R13, R47, UR4, RZ ;  /* 0x000000042f0d7c24 */ /* 0x000fe2000f8e02ff */
[----:B------:R-:W-:Y:S01]  /*21f0*/  SEL R11, RZ, 0x10, P0 ;  /* 0x00000010ff0b7807 */ /* 0x000fe20000000000 */
[C---:B------:R-:W-:Y:S01]  /*2200*/  IMAD R15, R2.reuse, UR7, R15 ;  /* 0x00000007020f7c24 */ /* 0x040fe2000f8e020f */
[----:B------:R-:W-:Y:S01]  /*2210*/  SEL R12, RZ, 0x20, P1 ;  /* 0x00000020ff0c7807 */ /* 0x000fe20000800000 */
[----:B------:R-:W-:Y:S01]  /*2220*/  IMAD.WIDE.U32 R18, R2, UR6, R4 ;  /* 0x0000000602127c25 */ /* 0x000fe2000f8e0004 */
[----:B------:R-:W-:-:S02]  /*2230*/  ISETP.GE.AND P1, PT, R165, UR8, PT ;  /* 0x00000008a5007c0c */ /* 0x000fc4000bf26270 */
[----:B------:R-:W-:Y:S01]  /*2240*/  ISETP.GE.AND P2, PT, R164, UR8, PT ;  /* 0x00000008a4007c0c */ /* 0x000fe2000bf46270 */
[----:B------:R-:W-:Y:S01]  /*2250*/  IMAD R13, R2, UR5, R13 ;  /* 0x00000005020d7c24 */ /* 0x000fe2000f8e020d */
[----:B-1----:R-:W-:Y:S01]  /*2260*/  ISETP.GE.AND P0, PT, R22, R33, PT ;  /* 0x000000211600720c */ /* 0x002fe20003f06270 */
[C---:B------:R-:W-:Y:S01]  /*2270*/  IMAD.WIDE.U32 R20, R2.reuse, UR4, R6 ;  /* 0x0000000402147c25 */ /* 0x040fe2000f8e0006 */
[----:B------:R-:W-:Y:S02]  /*2280*/  SEL R5, RZ, 0x40, P1 ;  /* 0x00000040ff057807 */ /* 0x000fe40000800000 */
[C---:B------:R-:W-:Y:S01]  /*2290*/  SEL R7, R33.reuse, RZ, P0 ;  /* 0x000000ff21077207 */ /* 0x040fe20000000000 */
[----:B------:R-:W-:Y:S01]  /*22a0*/  IMAD.WIDE.U32 R24, R2, UR4, R8 ;  /* 0x0000000402187c25 */ /* 0x000fe2000f8e0008 */
[----:B------:R-:W-:Y:S05]  /*22b0*/  @!P6 WARPSYNC.ALL ;  /* 0x000000000000e948 */ /* 0x000fea0003800000 */
[----:B------:R-:W-:Y:S01]  /*22c0*/  ULDC UR4, c[0x0][0x2f4] ;  /* 0x0000bd0000047ab9 */ /* 0x000fe20000000800 */
[----:B------:R-:W-:Y:S01]  /*22d0*/  IMAD.IADD R7, R22, 0x1, R7 ;  /* 0x0000000116077824 */ /* 0x000fe200078e0207 */
[----:B------:R-:W-:Y:S01]  /*22e0*/  ISETP.GE.AND P3, PT, R152, UR4, PT ;  /* 0x0000000498007c0c */ /* 0x000fe2000bf66270 */
[----:B------:R-:W-:Y:S01]  /*22f0*/  IMAD.MOV.U32 R50, RZ, RZ, 0x20 ;  /* 0x00000020ff327424 */ /* 0x000fe200078e00ff */
[----:B------:R-:W-:Y:S01]  /*2300*/  ISETP.GE.AND P1, PT, R22, UR4, PT ;  /* 0x0000000416007c0c */ /* 0x000fe2000bf26270 */
[----:B------:R-:W-:Y:S01]  /*2310*/  IMAD.SHL.U32 R52, R33, 0x2, RZ ;  /* 0x0000000221347824 */ /* 0x000fe200078e00ff */
[----:B------:R-:W-:Y:S01]  /*2320*/  SEL R4, RZ, 0xffffffff, P3 ;  /* 0xffffffffff047807 */ /* 0x000fe20001800000 */
[----:B------:R-:W-:Y:S01]  /*2330*/  IMAD.IADD R54, R19, 0x1, R15 ;  /* 0x0000000113367824 */ /* 0x000fe200078e020f */
[----:B------:R-:W-:Y:S01]  /*2340*/  LOP3.LUT R10, R12, R10, R11, 0xfe, !PT ;  /* 0x0000000a0c0a7212 */ /* 0x000fe200078efe0b */
[----:B------:R-:W-:Y:S01]  /*2350*/  IMAD.IADD R55, R21, 0x1, R13 ;  /* 0x0000000115377824 */ /* 0x000fe200078e020d */
[----:B------:R-:W-:Y:S01]  /*2360*/  SEL R48, RZ, 0x7fff80, P2 ;  /* 0x007fff80ff307807 */ /* 0x000fe20001000000 */
[----:B------:R-:W-:Y:S01]  /*2370*/  IMAD.SHL.U32 R6, R4, 0x2, RZ ;  /* 0x0000000204067824 */ /* 0x000fe200078e00ff */
[----:B------:R-:W-:Y:S01]  /*2380*/  SHF.R.S32.HI R4, RZ, 0x1f, R7 ;  /* 0x0000001fff047819 */ /* 0x000fe20000011407 */
[----:B------:R-:W-:Y:S01]  /*2390*/  IMAD.IADD R56, R13, 0x1, R25 ;  /* 0x000000010d387824 */ /* 0x000fe200078e0219 */
[----:B------:R-:W-:-:S02]  /*23a0*/  SEL R49, RZ, 0x1, P1 ;  /* 0x00000001ff317807 */ /* 0x000fc40000800000 */
[----:B------:R-:W-:Y:S02]  /*23b0*/  LOP3.LUT R48, R48, R10, R5, 0xfe, !PT ;  /* 0x0000000a30307212 */ /* 0x000fe400078efe05 */
[----:B------:R-:W-:Y:S02]  /*23c0*/  LEA.HI R4, R4, R7, RZ, 0x3 ;  /* 0x0000000704047211 */ /* 0x000fe400078f18ff */
[----:B------:R-:W-:Y:S02]  /*23d0*/  LOP3.LUT R49, R6, 0x2, R49, 0xe2, !PT ;  /* 0x0000000206317812 */ /* 0x000fe400078ee231 */
[--C-:B------:R-:W-:Y:S02]  /*23e0*/  LOP3.LUT R6, R191, 0x38, R4.reuse, 0xf8, !PT ;  /* 0x00000038bf067812 */ /* 0x100fe400078ef804 */
[----:B------:R-:W-:Y:S02]  /*23f0*/  LOP3.LUT R5, R206, 0x38, R4, 0xf8, !PT ;  /* 0x00000038ce057812 */ /* 0x000fe400078ef804 */
[----:B------:R-:W-:-:S02]  /*2400*/  PRMT R69, R48, 0x8880, RZ ;  /* 0x0000888030457816 */ /* 0x000fc400000000ff */
[----:B------:R-:W-:Y:S02]  /*2410*/  LOP3.LUT R61, R6, R207, RZ, 0x3c, !PT ;  /* 0x000000cf063d7212 */ /* 0x000fe400078e3cff */
[----:B------:R-:W-:Y:S02]  /*2420*/  LOP3.LUT R62, R5, R208, RZ, 0x3c, !PT ;  /* 0x000000d0053e7212 */ /* 0x000fe400078e3cff */
[----:B------:R-:W-:Y:S01]  /*2430*/  PRMT R69, R69, 0x7710, RZ ;  /* 0x0000771045457816 */ /* 0x000fe200000000ff */
[----:B------:R-:W-:Y:S01]  /*2440*/  IMAD.IADD R61, R192, 0x1, R61 ;  /* 0x00000001c03d7824 */ /* 0x000fe200078e023d */
[----:B------:R-:W-:Y:S01]  /*2450*/  LOP3.LUT R59, R4, 0xfffffff8, RZ, 0xc0, !PT ;  /* 0xfffffff8043b7812 */ /* 0x000fe200078ec0ff */
[----:B------:R-:W-:Y:S01]  /*2460*/  IMAD.IADD R62, R209, 0x1, R62 ;  /* 0x00000001d13e7824 */ /* 0x000fe200078e023e */
[C---:B------:R-:W-:Y:S02]  /*2470*/  LOP3.LUT R63, R69.reuse, 0x1, RZ, 0xc0, !PT ;  /* 0x00000001453f7812 */ /* 0x040fe400078ec0ff */
[----:B------:R-:W-:-:S02]  /*2480*/  LOP3.LUT R64, R69, 0x2, RZ, 0xc0, !PT ;  /* 0x0000000245407812 */ /* 0x000fc400078ec0ff */
[C---:B------:R-:W-:Y:S02]  /*2490*/  LOP3.LUT R65, R69.reuse, 0x4, RZ, 0xc0, !PT ;  /* 0x0000000445417812 */ /* 0x040fe400078ec0ff */
[C---:B------:R-:W-:Y:S02]  /*24a0*/  LOP3.LUT R66, R69.reuse, 0x8, RZ, 0xc0, !PT ;  /* 0x0000000845427812 */ /* 0x040fe400078ec0ff */
[C---:B------:R-:W-:Y:S02]  /*24b0*/  LOP3.LUT R67, R69.reuse, 0x10, RZ, 0xc0, !PT ;  /* 0x0000001045437812 */ /* 0x040fe400078ec0ff */
[----:B------:R-:W-:Y:S02]  /*24c0*/  LOP3.LUT R68, R69, 0x20, RZ, 0xc0, !PT ;  /* 0x0000002045447812 */ /* 0x000fe400078ec0ff */
[----:B------:R-:W-:Y:S02]  /*24d0*/  SHF.R.S32.HI R51, RZ, 0x1f, R126 ;  /* 0x0000001fff337819 */ /* 0x000fe4000001147e */
[----:B------:R-:W-:-:S02]  /*24e0*/  SHF.R.S32.HI R58, RZ, 0x3, R4 ;  /* 0x00000003ff3a7819 */ /* 0x000fc40000011404 */
[----:B------:R-:W-:Y:S02]  /*24f0*/  SHF.R.S32.HI R60, RZ, 0x1f, R59 ;  /* 0x0000001fff3c7819 */ /* 0x000fe4000001143b */
[----:B------:R-:W-:Y:S01]  /*2500*/  LOP3.LUT R69, R69, 0x40, RZ, 0xc0, !PT ;  /* 0x0000004045457812 */ /* 0x000fe200078ec0ff */
[----:B------:R-:W-:Y:S01]  /*2510*/  @!P6 BAR.SYNC.DEFER_BLOCKING 0x9, 0x100 ;  /* 0x024400000000eb1d */ /* 0x000fe20000010000 */
[----:B--2---:R-:W-:-:S04]  /*2520*/  LOP3.LUT P4, RZ, R32, 0x4, RZ, 0xc0, !PT ;  /* 0x0000000420ff7812 */ /* 0x004fc8000788c0ff */
[----:B------:R-:W-:-:S05]  /*2530*/  SEL R50, R50, 0xffffffe0, !P4 ;  /* 0xffffffe032327807 */ /* 0x000fca0006000000 */
[----:B------:R-:W-:Y:S01]  /*2540*/  IMAD.IADD R53, R167, 0x1, R50 ;  /* 0x00000001a7357824 */ /* 0x000fe200078e0232 */
[----:B----4-:R-:W-:-:S07]  /*2550*/  SHF.R.S32.HI R57, RZ, 0x1f, R0 ;  /* 0x0000001fff397819 */ /* 0x010fce0000011400 */
.L_x_13059:
[----:B------:R-:W0:Y:S01]  /*2560*/  LDC R77, c[0x0][0x430] ;  /* 0x00010c00ff4d7b82 */ /* 0x000e220000000800 */
[----:B------:R-:W-:Y:S02]  /*2570*/  VIADD R31, R31, 0xffffffff ;  /* 0xffffffff1f1f7836 */ /* 0x000fe40000000000 */
[----:B------:R-:W-:Y:S02]  /*2580*/  IMAD R4, R193, 0x40, R154 ;  /* 0x00000040c1047824 */ /* 0x000fe400078e029a */
[----:B------:R-:W-:Y:S02]  /*2590*/  IMAD.MOV.U32 R76, RZ, RZ, RZ ;  /* 0x000000ffff4c7224 */ /* 0x000fe400078e00ff */
[----:B--2---:R-:W-:Y:S01]  /*25a0*/  IMAD R8, R31, 0x60, R4 ;  /* 0x000000601f087824 */ /* 0x004fe200078e0204 */
[----:B------:R-:W1:Y:S03]  /*25b0*/  LDC R85, c[0x0][0x3f4] ;  /* 0x0000fd00ff557b82 */ /* 0x000e660000000800 */
[----:B------:R-:W-:Y:S01]  /*25c0*/  IMAD.IADD R11, R46, 0x1, R8 ;  /* 0x000000012e0b7824 */ /* 0x000fe200078e0208 */
[----:B------:R-:W-:-:S03]  /*25d0*/  ISETP.GE.AND P2, PT, R8, R45, PT ;  /* 0x0000002d0800720c */ /* 0x000fc60003f46270 */
[----:B------:R-:W-:Y:S01]  /*25e0*/  IMAD.MOV.U32 R9, RZ, RZ, R11 ;  /* 0x000000ffff097224 */ /* 0x000fe200078e000b */
[----:B------:R-:W-:Y:S02]  /*25f0*/  ISETP.GT.OR P2, PT, R4, 0x5f, P2 ;  /* 0x0000005f0400780c */ /* 0x000fe40001744670 */
[----:B0-----:R-:W-:-:S11]  /*2600*/  ISETP.NE.AND P3, PT, R77, 0x1, PT ;  /* 0x000000014d00780c */ /* 0x001fd60003f65270 */
[----:B------:R-:W0:Y:S08]  /*2610*/  @!P2 LDC.64 R6, c[0x0][0x428] ;  /* 0x00010a00ff06ab82 */ /* 0x000e300000000a00 */
[----:B------:R-:W2:Y:S08]  /*2620*/  @P3 LDC R4, c[0x0][0x434] ;  /* 0x00010d00ff043b82 */ /* 0x000eb00000000800 */
[----:B---3--:R-:W3:Y:S08]  /*2630*/  @P3 LDC R5, c[0x0][0x438] ;  /* 0x00010e00ff053b82 */ /* 0x008ef00000000800 */
[----:B----4-:R-:W4:Y:S01]  /*2640*/  @!P2 LDC.64 R12, c[0x0][0x418] ;  /* 0x00010600ff0cab82 */ /* 0x010f220000000a00 */
[----:B--2---:R-:W-:-:S05]  /*2650*/  @P3 IMAD.HI.U32 R4, R11, R4, RZ ;  /* 0x000000040b043227 */ /* 0x004fca00078e00ff */
[----:B---3--:R-:W-:Y:S01]  /*2660*/  @P3 SHF.R.U32.HI R9, RZ, R5, R4 ;  /* 0x00000005ff093219 */ /* 0x008fe20000011604 */
[----:B0-----:R-:W-:-:S03]  /*2670*/  @!P2 IMAD R4, R57, R6, RZ ;  /* 0x000000063904a224 */ /* 0x001fc600078e02ff */
[--C-:B------:R-:W-:Y:S01]  /*2680*/  @!P2 SHF.R.S32.HI R5, RZ, 0x1f, R9.reuse ;  /* 0x0000001fff05a819 */ /* 0x100fe20000011409 */
[----:B------:R-:W-:Y:S02]  /*2690*/  @!P2 IMAD R7, R0, R7, R4 ;  /* 0x000000070007a224 */ /* 0x000fe400078e0204 */
[----:B------:R-:W-:-:S04]  /*26a0*/  @!P2 IMAD.MOV.U32 R4, RZ, RZ, R9 ;  /* 0x000000ffff04a224 */ /* 0x000fc800078e0009 */
[----:B------:R-:W-:-:S04]  /*26b0*/  @!P2 IMAD.WIDE.U32 R4, R0, R6, R4 ;  /* 0x000000060004a225 */ /* 0x000fc800078e0004 */
[----:B------:R-:W-:Y:S01]  /*26c0*/  @!P2 IMAD.IADD R5, R5, 0x1, R7 ;  /* 0x000000010505a824 */ /* 0x000fe200078e0207 */
[----:B----4-:R-:W-:-:S04]  /*26d0*/  @!P2 LEA R6, P3, R4, R12, 0x2 ;  /* 0x0000000c0406a211 */ /* 0x010fc800078610ff */
[----:B------:R-:W-:Y:S02]  /*26e0*/  @!P2 LEA.HI.X R7, R4, R13, R5, 0x2, P3 ;  /* 0x0000000d0407a211 */ /* 0x000fe400018f1405 */
[----:B-1----:R-:W-:Y:S01]  /*26f0*/  ISETP.GE.AND P3, PT, R85, 0x1, PT ;  /* 0x000000015500780c */ /* 0x002fe20003f66270 */
[----:B------:R-:W-:Y:S01]  /*2700*/  IMAD.MOV R4, RZ, RZ, -R9 ;  /* 0x000000ffff047224 */ /* 0x000fe200078e0a09 */
[----:B------:R-:W-:Y:S05]  /*2710*/  YIELD ;  /* 0x0000000000007946 */ /* 0x000fea0003800000 */
[C---:B------:R-:W-:Y:S01]  /*2720*/  IMAD R75, R153.reuse, 0x1800, R167 ;  /* 0x00001800994b7824 */ /* 0x040fe200078e02a7 */
[----:B------:R-:W-:Y:S01]  /*2730*/  BSSY B0, `(.L_x_13002) ;  /* 0x0000340000007945 */ /* 0x000fe20003800000 */
[----:B------:R-:W-:Y:S01]  /*2740*/  IMAD R5, R153, 0x1800, R53 ;  /* 0x0000180099057824 */ /* 0x000fe200078e0235 */
[----:B------:R0:W5:Y:S01]  /*2750*/  @!P2 LDG.E R76, desc[UR44][R6.64] ;  /* 0x0000002c064ca981 */ /* 0x000162000c1e1900 */
[----:B------:R-:W-:Y:S01]  /*2760*/  IMAD R77, R77, R4, R11 ;  /* 0x000000044d4d7224 */ /* 0x000fe200078e020b */
[----:B------:R-:W-:Y:S01]  /*2770*/  ISETP.GT.AND P2, PT, R31, R44, PT ;  /* 0x0000002c1f00720c */ /* 0x000fe20003f44270 */
[----:B------:R-:W-:-:S02]  /*2780*/  IMAD R75, R75, 0x2, R30 ;  /* 0x000000024b4b7824 */ /* 0x000fc400078e021e */
[----:B------:R-:W-:Y:S01]  /*2790*/  IMAD R74, R5, 0x2, R30 ;  /* 0x00000002054a7824 */ /* 0x000fe200078e021e */
[----:B------:R-:W-:Y:S09]  /*27a0*/  @!P3 BRA `(.L_x_13003) ;  /* 0x0000002c00c8b947 */ /* 0x000ff20003800000 */
[----:B------:R-:W-:Y:S01]  /*27b0*/  SHF.R.S32.HI R78, RZ, 0x1f, R77 ;  /* 0x0000001fff4e7819 */ /* 0x000fe2000001144d */
[----:B------:R-:W-:Y:S01]  /*27c0*/  ULDC.64 UR4, c[0x0][0x300] ;  /* 0x0000c00000047ab9 */ /* 0x000fe20000000a00 */
[----:B------:R-:W1:Y:S01]  /*27d0*/  LDC.64 R10, c[0x0][0x3f8] ;  /* 0x0000fe00ff0a7b82 */ /* 0x000e620000000a00 */
[----:B------:R-:W-:Y:S01]  /*27e0*/  IMAD.WIDE.U32 R4, R77, UR4, RZ ;  /* 0x000000044d047c25 */ /* 0x000fe2000f8e00ff */
[----:B-----5:R-:W-:Y:S01]  /*27f0*/  SHF.R.S32.HI R79, RZ, 0x1f, R76 ;  /* 0x0000001fff4f7819 */ /* 0x020fe2000001144c */
[----:B------:R-:W-:Y:S02]  /*2800*/  ULDC.U8 UR6, c[0x0][0x410] ;  /* 0x0001040000067ab9 */ /* 0x000fe40000000000 */
[----:B0-----:R-:W-:Y:S01]  /*2810*/  IMAD R6, R78, UR4, RZ ;  /* 0x000000044e067c24 */ /* 0x001fe2000f8e02ff */
[----:B------:R-:W-:Y:S01]  /*2820*/  ISETP.NE.AND P3, PT, RZ, UR6, PT ;  /* 0x00000006ff007c0c */ /* 0x000fe2000bf65270 */
[----:B------:R-:W-:Y:S01]  /*2830*/  IMAD R81, R31, -0x60, R45 ;  /* 0xffffffa01f517824 */ /* 0x000fe200078e022d */
[----:B------:R-:W0:Y:S01]  /*2840*/  LDC.64 R12, c[0x0][0x408] ;  /* 0x00010200ff0c7b82 */ /* 0x000e220000000a00 */
[----:B------:R-:W-:Y:S01]  /*2850*/  IMAD R7, R77, UR5, R6 ;  /* 0x000000054d077c24 */ /* 0x000fe2000f8e0206 */
[----:B------:R-:W-:-:S02]  /*2860*/  ULDC.64 UR4, c[0x0][0x310] ;  /* 0x0000c40000047ab9 */ /* 0x000fc40000000a00 */
[----:B------:R-:W-:Y:S01]  /*2870*/  VIMNMX R81, R81, 0x60, PT ;  /* 0x0000006051517848 */ /* 0x000fe20003fe0100 */
[----:B------:R-:W-:Y:S02]  /*2880*/  IMAD.IADD R5, R5, 0x1, R7 ;  /* 0x0000000105057824 */ /* 0x000fe400078e0207 */
[----:B------:R-:W-:Y:S02]  /*2890*/  IMAD R7, R79, UR4, RZ ;  /* 0x000000044f077c24 */ /* 0x000fe4000f8e02ff */
[----:B------:R-:W-:-:S04]  /*28a0*/  IMAD.WIDE.U32 R4, R76, UR4, R4 ;  /* 0x000000044c047c25 */ /* 0x000fc8000f8e0004 */
[----:B------:R-:W-:Y:S01]  /*28b0*/  IMAD R7, R76, UR5, R7 ;  /* 0x000000054c077c24 */ /* 0x000fe2000f8e0207 */
[----:B------:R-:W-:Y:S01]  /*28c0*/  ULDC.64 UR4, c[0x0][0x308] ;  /* 0x0000c20000047ab9 */ /* 0x000fe20000000a00 */
[----:B-1----:R-:W-:-:S04]  /*28d0*/  IMAD.WIDE.U32 R14, R31, R10, RZ ;  /* 0x0000000a1f0e7225 */ /* 0x002fc800078e00ff */
[----:B------:R-:W-:Y:S02]  /*28e0*/  IMAD.IADD R5, R5, 0x1, R7 ;  /* 0x0000000105057824 */ /* 0x000fe400078e0207 */
[----:B------:R-:W-:Y:S02]  /*28f0*/  IMAD R7, R51, UR4, RZ ;  /* 0x0000000433077c24 */ /* 0x000fe4000f8e02ff */
[----:B------:R-:W-:Y:S01]  /*2900*/  IMAD.WIDE.U32 R82, R126, UR4, R4 ;  /* 0x000000047e527c25 */ /* 0x000fe2000f8e0004 */
[----:B------:R-:W-:-:S03]  /*2910*/  SHF.R.S32.HI R5, RZ, 0x1f, R31 ;  /* 0x0000001fff057819 */ /* 0x000fc6000001141f */
[----:B------:R-:W-:Y:S01]  /*2920*/  IMAD R7, R126, UR5, R7 ;  /* 0x000000057e077c24 */ /* 0x000fe2000f8e0207 */
[----:B------:R-:W-:Y:S01]  /*2930*/  ULDC.64 UR4, c[0x0][0x2e8] ;  /* 0x0000ba0000047ab9 */ /* 0x000fe20000000a00 */
[C---:B------:R-:W-:Y:S01]  /*2940*/  IMAD R4, R5.reuse, R10, RZ ;  /* 0x0000000a05047224 */ /* 0x040fe200078e02ff */
[----:B------:R-:W-:Y:S01]  /*2950*/  LEA R80, P4, R82, UR4, 0x1 ;  /* 0x0000000452507c11 */ /* 0x000fe2000f8808ff */
[-C--:B0-----:R-:W-:Y:S02]  /*2960*/  IMAD R6, R5, R12.reuse, RZ ;  /* 0x0000000c05067224 */ /* 0x081fe400078e02ff */
[----:B------:R-:W-:Y:S02]  /*2970*/  IMAD.IADD R5, R83, 0x1, R7 ;  /* 0x0000000153057824 */ /* 0x000fe400078e0207 */
[----:B------:R-:W-:-:S03]  /*2980*/  IMAD.WIDE.U32 R70, R31, R12, RZ ;  /* 0x0000000c1f467225 */ /* 0x000fc600078e00ff */
[----:B------:R-:W-:Y:S01]  /*2990*/  LEA.HI.X R82, R82, UR5, R5, 0x1, P4 ;  /* 0x0000000552527c11 */ /* 0x000fe2000a0f0c05 */
[C---:B------:R-:W-:Y:S02]  /*29a0*/  IMAD R7, R31.reuse, R11, R4 ;  /* 0x0000000b1f077224 */ /* 0x040fe400078e0204 */
        /* <DEDUP_REMOVED lines=19> */
[----:B------:R-:W-:Y:S02]  /*2ae0*/  CS2R R38, SRZ ;  /* 0x0000000000267805 */ /* 0x000fe4000001ff00 */
[----:B------:R-:W-:Y:S02]  /*2af0*/  CS2R R72, SRZ ;  /* 0x0000000000487805 */ /* 0x000fe4000001ff00 */
[----:B------:R-:W-:Y:S01]  /*2b00*/  CS2R R40, SRZ ;  /* 0x0000000000287805 */ /* 0x000fe2000001ff00 */
[----:B------:R-:W-:-:S02]  /*2b10*/  IMAD.MOV.U32 R4, RZ, RZ, R18 ;  /* 0x000000ffff047224 */ /* 0x000fc400078e0012 */
[----:B------:R-:W-:Y:S02]  /*2b20*/  IMAD.MOV.U32 R5, RZ, RZ, R54 ;  /* 0x000000ffff057224 */ /* 0x000fe400078e0036 */
[----:B------:R-:W-:Y:S02]  /*2b30*/  IMAD R37, R83, 0x60, RZ ;  /* 0x0000006053257824 */ /* 0x000fe400078e02ff */
[----:B------:R-:W-:Y:S01]  /*2b40*/  IMAD.WIDE.U32 R34, R70, 0x60, R4 ;  /* 0x0000006046227825 */ /* 0x000fe200078e0004 */
[----:B------:R-:W-:-:S03]  /*2b50*/  LEA R4, P4, R32, UR4, 0x1 ;  /* 0x0000000420047c11 */ /* 0x000fc6000f8808ff */
[----:B------:R-:W-:Y:S01]  /*2b60*/  IMAD.IADD R5, R33, 0x1, R7 ;  /* 0x0000000121057824 */ /* 0x000fe200078e0207 */
[----:B------:R-:W-:Y:S01]  /*2b70*/  LEA R6, P5, R34, UR6, 0x1 ;  /* 0x0000000622067c11 */ /* 0x000fe2000f8a08ff */
[----:B------:R-:W-:-:S03]  /*2b80*/  IMAD.IADD R7, R35, 0x1, R37 ;  /* 0x0000000123077824 */ /* 0x000fc600078e0225 */
[----:B------:R-:W-:Y:S02]  /*2b90*/  LEA.HI.X R5, R32, UR5, R5, 0x1, P4 ;  /* 0x0000000520057c11 */ /* 0x000fe4000a0f0c05 */
[----:B------:R-:W-:Y:S02]  /*2ba0*/  LEA.HI.X R7, R34, UR7, R7, 0x1, P5 ;  /* 0x0000000722077c11 */ /* 0x000fe4000a8f0c07 */
[-C--:B------:R-:W-:Y:S02]  /*2bb0*/  ISETP.GE.AND P4, PT, R156, R85.reuse, PT ;  /* 0x000000559c00720c */ /* 0x080fe40003f86270 */
[----:B------:R-:W-:-:S11]  /*2bc0*/  ISETP.GE.AND P5, PT, R159, R85, PT ;  /* 0x000000559f00720c */ /* 0x000fd60003fa6270 */
[----:B------:R0:W5:Y:S04]  /*2bd0*/  @!P4 LDG.E.64 R42, desc[UR44][R4.64] ;  /* 0x0000002c042ac981 */ /* 0x000168000c1e1b00 */
[----:B------:R0:W5:Y:S04]  /*2be0*/  @!P5 LDG.E.64 R38, desc[UR44][R4.64+0x20] ;  /* 0x0000202c0426d981 */ /* 0x000168000c1e1b00 */
[----:B------:R0:W5:Y:S04]  /*2bf0*/  @!P4 LDG.E.64 R72, desc[UR44][R6.64] ;  /* 0x0000002c0648c981 */ /* 0x000168000c1e1b00 */
[----:B------:R0:W5:Y:S02]  /*2c00*/  @!P5 LDG.E.64 R40, desc[UR44][R6.64+0x20] ;  /* 0x0000202c0628d981 */ /* 0x000164000c1e1b00 */
.L_x_13006:
[----:B------:R-:W-:Y:S05]  /*2c10*/  BSYNC B1 ;  /* 0x0000000000017941 */ /* 0x000fea0003800000 */
.L_x_13005:
        /* <DEDUP_REMOVED lines=8> */
[C---:B0-----:R-:W-:Y:S01]  /*2ca0*/  SHF.L.U64.HI R5, R10.reuse, 0x6, R11 ;  /* 0x000000060a057819 */ /* 0x041fe2000001020b */
[----:B------:R-:W-:Y:S01]  /*2cb0*/  IMAD.SHL.U32 R4, R10, 0x40, RZ ;  /* 0x000000400a047824 */ /* 0x000fe200078e00ff */
[C---:B------:R-:W-:Y:S01]  /*2cc0*/  SHF.L.U64.HI R7, R12.reuse, 0x6, R13 ;  /* 0x000000060c077819 */ /* 0x040fe2000001020d */
[----:B------:R-:W-:Y:S01]  /*2cd0*/  IMAD.SHL.U32 R6, R12, 0x40, RZ ;  /* 0x000000400c067824 */ /* 0x000fe200078e00ff */
[----:B------:R-:W-:Y:S01]  /*2ce0*/  ULDC.64 UR4, c[0x0][0x3e8] ;  /* 0x0000fa0000047ab9 */ /* 0x000fe20000000a00 */
[----:B------:R-:W-:Y:S01]  /*2cf0*/  IMAD.WIDE.U32 R4, R14, 0x60, R4 ;  /* 0x000000600e047825 */ /* 0x000fe200078e0004 */
[----:B------:R-:W-:Y:S01]  /*2d00*/  ULDC.64 UR6, c[0x0][0x400] ;  /* 0x0001000000067ab9 */ /* 0x000fe20000000a00 */
[----:B------:R-:W-:Y:S02]  /*2d10*/  CS2R R34, SRZ ;  /* 0x0000000000227805 */ /* 0x000fe4000001ff00 */
[----:B------:R-:W-:Y:S01]  /*2d20*/  CS2R R36, SRZ ;  /* 0x0000000000247805 */ /* 0x000fe2000001ff00 */
[----:B------:R-:W-:Y:S01]  /*2d30*/  IMAD R10, R84, 0x60, RZ ;  /* 0x00000060540a7824 */ /* 0x000fe200078e02ff */
[----:B------:R-:W-:Y:S01]  /*2d40*/  IADD3 R9, P5, R20, R4, RZ ;  /* 0x0000000414097210 */ /* 0x000fe20007fbe0ff */
[----:B------:R-:W-:-:S03]  /*2d50*/  IMAD.WIDE.U32 R6, R70, 0x60, R6 ;  /* 0x0000006046067825 */ /* 0x000fc600078e0006 */
[----:B------:R-:W-:Y:S01]  /*2d60*/  IADD3.X R10, R55, R10, R5, P5, !PT ;  /* 0x0000000a370a7210 */ /* 0x000fe20002ffe405 */
[----:B------:R-:W-:Y:S01]  /*2d70*/  IMAD R83, R83, 0x60, RZ ;  /* 0x0000006053537824 */ /* 0x000fe200078e02ff */
[----:B------:R-:W-:-:S04]  /*2d80*/  IADD3 R8, P5, R18, R6, RZ ;  /* 0x0000000612087210 */ /* 0x000fc80007fbe0ff */
[----:B------:R-:W-:Y:S02]  /*2d90*/  IADD3.X R7, R54, R83, R7, P5, !PT ;  /* 0x0000005336077210 */ /* 0x000fe40002ffe407 */
        /* <DEDUP_REMOVED lines=12> */
.L_x_13008:
[----:B------:R-:W-:Y:S05]  /*2e60*/  BSYNC B1 ;  /* 0x0000000000017941 */ /* 0x000fea0003800000 */
.L_x_13007:
        /* <DEDUP_REMOVED lines=13> */
[----:B-----5:R-:W-:Y:S01]  /*2f40*/  IMAD.MOV.U32 R7, RZ, RZ, R8 ;  /* 0x000000ffff077224 */ /* 0x020fe200078e0008 */
[----:B------:R-:W-:-:S02]  /*2f50*/  PRMT R100, R87, 0x7610, R100 ;  /* 0x0000761057647816 */ /* 0x000fc40000000064 */
        /* <DEDUP_REMOVED lines=20> */
.L_x_13009:
[----:B------:R-:W-:Y:S01]  /*30a0*/  IMAD R70, R153, 0x8, R148 ;  /* 0x0000000899467824 */ /* 0x000fe200078e0294 */
[----:B------:R-:W-:Y:S01]  /*30b0*/  SHF.L.U32 R83, R158, 0x1f, RZ ;  /* 0x0000001f9e537819 */ /* 0x000fe200000006ff */
[----:B------:R-:W-:Y:S03]  /*30c0*/  BSSY B1, `(.L_x_13010) ;  /* 0x0000003000017945 */ /* 0x000fe60003800000 */
[----:B------:R-:W0:Y:S02]  /*30d0*/  SYNCS.PHASECHK.TRANS64.TRYWAIT P6, [R70+URZ+0x32490], R83 ;  /* 0x03249053460075a7 */ /* 0x000e2400080c017f */
[----:B0-----:R-:W-:Y:S05]  /*30e0*/  @!P6 BRA `(.L_x_13011) ;  /* 0x00000344003ce947 */ /* 0x001fea0003800000 */
.L_x_13358:
[----:B------:R-:W-:Y:S05]  /*30f0*/  BSYNC B1 ;  /* 0x0000000000017941 */ /* 0x000fea0003800000 */
.L_x_13010:
[----:B------:R-:W-:-:S03]  /*3100*/  UMOV UR4, 0xffffffff ;  /* 0xffffffff00047882 */ /* 0x000fc60000000000 */
[----:B------:R-:W-:Y:S05]  /*3110*/  BRA.DIV UR4, `(.L_x_13012) ;  /* 0x0000034604447947 */ /* 0x000fea000b800000 */
[----:B------:R1:W2:Y:S04]  /*3120*/  SHFL.IDX PT, R71, R82, RZ, 0x1c1f ;  /* 0x001c1fff52477589 */ /* 0x0002a800000e0000 */
[----:B------:R1:W3:Y:S02]  /*3130*/  SHFL.IDX PT, R14, R80, RZ, 0x1c1f ;  /* 0x001c1fff500e7589 */ /* 0x0002e400000e0000 */
.L_x_13362:
        /* <DEDUP_REMOVED lines=31> */
[-C--:B------:R-:W-:Y:S01]  /*3330*/  FMUL.FTZ R98, R7, R72.reuse ;  /* 0x0000004807627220 */ /* 0x080fe20000410000 */
[----:B------:R-:W-:Y:S01]  /*3340*/  LOP3.LUT R96, R96, 0xffff0000, RZ, 0xc0, !PT ;  /* 0xffff000060607812 */ /* 0x000fe200078ec0ff */
[C---:B------:R-:W-:Y:S01]  /*3350*/  FMUL.FTZ R7, R13.reuse, R97 ;  /* 0x000000610d077220 */ /* 0x040fe20000410000 */
[-C--:B------:R-:W-:Y:S01]  /*3360*/  FMUL.FTZ R13, R13, R93.reuse ;  /* 0x0000005d0d0d7220 */ /* 0x080fe20000410000 */
[----:B------:R-:W-:Y:S01]  /*3370*/  LOP3.LUT R73, R73, 0xffff0000, RZ, 0xc0, !PT ;  /* 0xffff000049497812 */ /* 0x000fe200078ec0ff */
[----:B------:R-:W-:Y:S02]  /*3380*/  IMAD.U32 R5, R4, 0x10000, RZ ;  /* 0x0001000004057824 */ /* 0x000fe400078e00ff */
[----:B------:R-:W-:Y:S01]  /*3390*/  FFMA.FTZ R93, R12, R93, -R7 ;  /* 0x0000005d0c5d7223 */ /* 0x000fe20000010807 */
[----:B------:R-:W-:Y:S01]  /*33a0*/  LOP3.LUT R4, R4, 0xffff0000, RZ, 0xc0, !PT ;  /* 0xffff000004047812 */ /* 0x000fe200078ec0ff */
[----:B------:R-:W-:Y:S01]  /*33b0*/  FFMA.FTZ R99, R6, R72, -R99 ;  /* 0x0000004806637223 */ /* 0x000fe20000010863 */
[----:B------:R-:W-:Y:S01]  /*33c0*/  FFMA.FTZ R12, R12, R97, R13 ;  /* 0x000000610c0c7223 */ /* 0x000fe2000001000d */
        /* <DEDUP_REMOVED lines=15> */
.L_x_13018:
[----:B------:R-:W-:Y:S05]  /*34c0*/  BSYNC B3 ;  /* 0x0000000000037941 */ /* 0x000fea0003800000 */
.L_x_13017:
[----:B0-----:R4:W-:Y:S02]  /*34d0*/  ST.E.128 desc[UR44][R10.64], R4 ;  /* 0x000000040a007985 */ /* 0x0019e4000c101d2c */
.L_x_13016:
[----:B------:R-:W-:Y:S05]  /*34e0*/  BSYNC B2 ;  /* 0x0000000000027941 */ /* 0x000fea0003800000 */
.L_x_13015:
[----:B------:R-:W-:-:S13]  /*34f0*/  LOP3.LUT P3, RZ, R49, 0x2, RZ, 0xc0, !PT ;  /* 0x0000000231ff7812 */ /* 0x000fda000786c0ff */
[----:B------:R-:W-:Y:S05]  /*3500*/  @!P3 BRA `(.L_x_13014) ;  /* 0x0000000000d8b947 */ /* 0x000fea0003800000 */
        /* <DEDUP_REMOVED lines=33> */
[----:B------:R-:W-:Y:S01]  /*3720*/  FFMA.FTZ R41, R12, R41, -R7 ;  /* 0x000000290c297223 */ /* 0x000fe20000010807 */
[----:B------:R-:W-:Y:S01]  /*3730*/  LOP3.LUT R4, R4, 0xffff0000, RZ, 0xc0, !PT ;  /* 0xffff000004047812 */ /* 0x000fe200078ec0ff */
[----:B------:R-:W-:Y:S01]  /*3740*/  FFMA.FTZ R12, R12, R72, R13 ;  /* 0x000000480c0c7223 */ /* 0x000fe2000001000d */
        /* <DEDUP_REMOVED lines=16> */
.L_x_13020:
[----:B------:R-:W-:Y:S05]  /*3850*/  BSYNC B2 ;  /* 0x0000000000027941 */ /* 0x000fea0003800000 */
.L_x_13019:
[----:B0-----:R0:W-:Y:S02]  /*3860*/  ST.E.128 desc[UR44][R10.64], R4 ;  /* 0x000000040a007985 */ /* 0x0011e4000c101d2c */
.L_x_13014:
[----:B------:R-:W-:Y:S05]  /*3870*/  BSYNC B1 ;  /* 0x0000000000017941 */ /* 0x000fea0003800000 */
.L_x_13013:
[----:B------:R-:W-:-:S03]  /*3880*/  UMOV UR4, 0xffffffff ;  /* 0xffffffff00047882 */ /* 0x000fc60000000000 */
[----:B------:R-:W-:Y:S05]  /*3890*/  BRA.DIV UR4, `(.L_x_13021) ;  /* 0x0000033e04ac7947 */ /* 0x000fea000b800000 */
[----:B------:R0:W0:Y:S04]  /*38a0*/  SHFL.IDX PT, R39, R82, 0x1, 0x1c1f ;  /* 0x003c1f0052277f89 */ /* 0x00002800000e0000 */
[----:B---3--:R3:W0:Y:S02]  /*38b0*/  SHFL.IDX PT, R14, R80, 0x1, 0x1c1f ;  /* 0x003c1f00500e7f89 */ /* 0x00862400000e0000 */
.L_x_13366:
[----:B------:R-:W-:Y:S05]  /*38c0*/  @P4 BRA `(.L_x_13022) ;  /* 0x0000002000984947 */ /* 0x000fea0003800000 */
[----:B------:R-:W-:Y:S04]  /*38d0*/  BSSY B1, `(.L_x_13023) ;  /* 0x0000038000017945 */ /* 0x000fe80003800000 */
[----:B------:R-:W-:Y:S05]  /*38e0*/  @P1 BRA `(.L_x_13024) ;  /* 0x0000000000d81947 */ /* 0x000fea0003800000 */
[----:B0---4-:R0:W4:Y:S01]  /*38f0*/  LDS.128 R4, [R75+0x2000] ;  /* 0x002000004b047984 */ /* 0x0111220000000c00 */
[----:B------:R-:W-:Y:S01]  /*3900*/  ISETP.GE.AND P4, PT, R156, R85, PT ;  /* 0x000000559c00720c */ /* 0x000fe20003f86270 */
[----:B------:R-:W-:Y:S01]  /*3910*/  BSSY B2, `(.L_x_13025) ;  /* 0x0000032000027945 */ /* 0x000fe20003800000 */
[----:B------:R-:W-:-:S04]  /*3920*/  LEA R10, P3, R22, R14, 0x1 ;  /* 0x0000000e160a7211 */ /* 0x000fc800078608ff */
[----:B------:R-:W-:-:S07]  /*3930*/  LEA.HI.X R11, R22, R39, R23, 0x1, P3 ;  /* 0x00000027160b7211 */ /* 0x000fce00018f0c17 */
        /* <DEDUP_REMOVED lines=47> */
.L_x_13026:
[----:B------:R-:W-:Y:S05]  /*3c30*/  BSYNC B2 ;  /* 0x0000000000027941 */ /* 0x000fea0003800000 */
.L_x_13025:
[----:B----4-:R0:W-:Y:S02]  /*3c40*/  ST.E.128 desc[UR44][R10.64], R4 ;  /* 0x000000040a007985 */ /* 0x0101e4000c101d2c */
.L_x_13024:
[----:B------:R-:W-:Y:S05]  /*3c50*/  BSYNC B1 ;  /* 0x0000000000017941 */ /* 0x000fea0003800000 */
.L_x_13023:
[----:B------:R-:W-:-:S13]  /*3c60*/  LOP3.LUT P3, RZ, R49, 0x2, RZ, 0xc0, !PT ;  /* 0x0000000231ff7812 */ /* 0x000fda000786c0ff */
[----:B------:R-:W-:Y:S05]  /*3c70*/  @!P3 BRA `(.L_x_13022) ;  /* 0x0000001c00acb947 */ /* 0x000fea0003800000 */
[----:B0---4-:R0:W4:Y:S01]  /*3c80*/  LDS.128 R4, [R74+0x2000] ;  /* 0x002000004a047984 */ /* 0x0111220000000c00 */
[----:B------:R-:W-:Y:S01]  /*3c90*/  ISETP.GE.AND P4, PT, R159, R85, PT ;  /* 0x000000559f00720c */ /* 0x000fe20003f86270 */
[----:B------:R-:W-:Y:S01]  /*3ca0*/  BSSY B1, `(.L_x_13027) ;  /* 0x0000032000017945 */ /* 0x000fe20003800000 */
[----:B------:R-:W-:-:S04]  /*3cb0*/  LEA R14, P3, R152, R14, 0x1 ;  /* 0x0000000e980e7211 */ /* 0x000fc800078608ff */
[----:B------:R-:W-:-:S07]  /*3cc0*/  LEA.HI.X R15, R152, R39, R155, 0x1, P3 ;  /* 0x00000027980f7211 */ /* 0x000fce00018f0c9b */
[----:B0-----:R-:W-:Y:S05]  /*3cd0*/  @P4 BRA `(.L_x_13028) ;  /* 0x0000000000b84947 */ /* 0x001fea0003800000 */
[----:B------:R-:W-:Y:S01]  /*3ce0*/  SHF.R.U64 R12, R32, 0x10, R33 ;  /* 0x00000010200c7819 */ /* 0x000fe20000001221 */
[----:B----4-:R-:W-:Y:S01]  /*3cf0*/  IMAD.U32 R10, R7, 0x10000, RZ ;  /* 0x00010000070a7824 */ /* 0x010fe200078e00ff */
        /* <DEDUP_REMOVED lines=16> */
[----:B------:R-:W-:-:S02]  /*3e00*/  IMAD.U32 R6, R5, 0x10000, RZ ;  /* 0x0001000005067824 */ /* 0x000fc400078e00ff */
[C---:B------:R-:W-:Y:S01]  /*3e10*/  FMUL.FTZ R35, R7.reuse, R32 ;  /* 0x0000002007237220 */ /* 0x040fe20000410000 */
[C---:B------:R-:W-:Y:S02]  /*3e20*/  IMAD.U32 R5, R4.reuse, 0x10000, RZ ;  /* 0x0001000004057824 */ /* 0x040fe400078e00ff */
[-C--:B------:R-:W-:Y:S01]  /*3e30*/  FMUL.FTZ R7, R7, R12.reuse ;  /* 0x0000000c07077220 */ /* 0x080fe20000410000 */
[----:B------:R-:W-:Y:S01]  /*3e40*/  LOP3.LUT R4, R4, 0xffff0000, RZ, 0xc0, !PT ;  /* 0xffff000004047812 */ /* 0x000fe200078ec0ff */
[C---:B------:R-:W-:Y:S01]  /*3e50*/  FMUL.FTZ R37, R9.reuse, R33 ;  /* 0x0000002109257220 */ /* 0x040fe20000410000 */
[----:B------:R-:W-:Y:S01]  /*3e60*/  LOP3.LUT R88, R88, 0xffff0000, RZ, 0xc0, !PT ;  /* 0xffff000058587812 */ /* 0x000fe200078ec0ff */
[-C--:B------:R-:W-:Y:S01]  /*3e70*/  FMUL.FTZ R9, R9, R13.reuse ;  /* 0x0000000d09097220 */ /* 0x080fe20000410000 */
[----:B------:R-:W-:Y:S01]  /*3e80*/  LOP3.LUT R86, R86, 0xffff0000, RZ, 0xc0, !PT ;  /* 0xffff000056567812 */ /* 0x000fe200078ec0ff */
[----:B------:R-:W-:Y:S02]  /*3e90*/  IMAD.U32 R84, R84, 0x10000, RZ ;  /* 0x0001000054547824 */ /* 0x000fe400078e00ff */
[C---:B------:R-:W-:Y:S01]  /*3ea0*/  FFMA.FTZ R35, R6.reuse, R12, -R35 ;  /* 0x0000000c06237223 */ /* 0x040fe20000010823 */
[----:B------:R-:W-:Y:S01]  /*3eb0*/  FFMA.FTZ R32, R6, R32, R7 ;  /* 0x0000002006207223 */ /* 0x000fe20000010007 */
[----:B------:R-:W-:Y:S01]  /*3ec0*/  FFMA.FTZ R37, R8, R13, -R37 ;  /* 0x0000000d08257223 */ /* 0x000fe20000010825 */
[----:B------:R-:W-:Y:S01]  /*3ed0*/  FMUL.FTZ R6, R4, R87 ;  /* 0x0000005704067220 */ /* 0x000fe20000410000 */
[----:B------:R-:W-:Y:S01]  /*3ee0*/  FFMA.FTZ R8, R8, R33, R9 ;  /* 0x0000002108087223 */ /* 0x000fe20000010009 */
[C---:B------:R-:W-:Y:S01]  /*3ef0*/  FMUL.FTZ R7, R11.reuse, R88 ;  /* 0x000000580b077220 */ /* 0x040fe20000410000 */
        /* <DEDUP_REMOVED lines=12> */
.L_x_13028:
[----:B------:R-:W-:Y:S05]  /*3fc0*/  BSYNC B1 ;  /* 0x0000000000017941 */ /* 0x000fea0003800000 */
.L_x_13027:
[----:B----4-:R0:W-:Y:S01]  /*3fd0*/  ST.E.128 desc[UR44][R14.64], R4 ;  /* 0x000000040e007985 */ /* 0x0101e2000c101d2c */
[----:B------:R-:W-:Y:S05]  /*3fe0*/  BRA `(.L_x_13022) ;  /* 0x0000001800d07947 */ /* 0x000fea0003800000 */
.L_x_13004:
[-C--:B------:R-:W-:Y:S01]  /*3ff0*/  ISETP.GE.AND P4, PT, R154, R81.reuse, PT ;  /* 0x000000519a00720c */ /* 0x080fe20003f86270 */
[----:B------:R-:W-:Y:S01]  /*4000*/  BSSY B1, `(.L_x_13029) ;  /* 0x0000027000017945 */ /* 0x000fe20003800000 */
[----:B------:R-:W-:Y:S02]  /*4010*/  ISETP.GE.AND P5, PT, R166, R81, PT ;  /* 0x00000051a600720c */ /* 0x000fe40003fa6270 */
[----:B------:R-:W-:Y:S02]  /*4020*/  CS2R R34, SRZ ;  /* 0x0000000000227805 */ /* 0x000fe4000001ff00 */
[CC--:B------:R-:W-:Y:S02]  /*4030*/  ISETP.GE.OR P4, PT, R22.reuse, R85.reuse, P4 ;  /* 0x000000551600720c */ /* 0x0c0fe40002786670 */
[----:B------:R-:W-:Y:S02]  /*4040*/  CS2R R6, SRZ ;  /* 0x0000000000067805 */ /* 0x000fe4000001ff00 */
[----:B------:R-:W-:-:S02]  /*4050*/  ISETP.GE.AND P3, PT, R22, R85, PT ;  /* 0x000000551600720c */ /* 0x000fc40003f66270 */
[----:B------:R-:W-:Y:S02]  /*4060*/  CS2R R4, SRZ ;  /* 0x0000000000047805 */ /* 0x000fe4000001ff00 */
[----:B------:R-:W-:Y:S02]  /*4070*/  ISETP.GE.OR P5, PT, R22, R85, P5 ;  /* 0x000000551600720c */ /* 0x000fe40002fa6670 */
[----:B------:R-:W-:Y:S02]  /*4080*/  CS2R R38, SRZ ;  /* 0x0000000000267805 */ /* 0x000fe4000001ff00 */
[----:B------:R-:W-:Y:S02]  /*4090*/  CS2R R32, SRZ ;  /* 0x0000000000207805 */ /* 0x000fe4000001ff00 */
[----:B------:R-:W-:Y:S02]  /*40a0*/  CS2R R42, SRZ ;  /* 0x00000000002a7805 */ /* 0x000fe4000001ff00 */
        /* <DEDUP_REMOVED lines=28> */
.L_x_13030:
[----:B------:R-:W-:Y:S05]  /*4270*/  BSYNC B1 ;  /* 0x0000000000017941 */ /* 0x000fea0003800000 */
.L_x_13029:
[----:B------:R-:W-:Y:S01]  /*4280*/  BSSY B1, `(.L_x_13031) ;  /* 0x0000022000017945 */ /* 0x000fe20003800000 */
[----:B-----5:R-:W-:Y:S01]  /*4290*/  IMAD.MOV.U32 R72, RZ, RZ, R6 ;  /* 0x000000ffff487224 */ /* 0x020fe200078e0006 */
[----:B------:R-:W-:Y:S02]  /*42a0*/  CS2R R40, SRZ ;  /* 0x0000000000287805 */ /* 0x000fe4000001ff00 */
[----:B------:R-:W-:Y:S05]  /*42b0*/  @P5 BRA `(.L_x_13032) ;  /* 0x0000000000785947 */ /* 0x000fea0003800000 */
[C---:B------:R-:W-:Y:S01]  /*42c0*/  SHF.L.U64.HI R9, R10.reuse, 0x6, R11 ;  /* 0x000000060a097819 */ /* 0x040fe2000001020b */
[----:B------:R-:W-:Y:S01]  /*42d0*/  IMAD.SHL.U32 R8, R10, 0x40, RZ ;  /* 0x000000400a087824 */ /* 0x000fe200078e00ff */
[----:B------:R-:W-:Y:S01]  /*42e0*/  SHF.L.U64.HI R33, R12, 0x6, R13 ;  /* 0x000000060c217819 */ /* 0x000fe2000001020d */
[-C--:B------:R-:W-:Y:S01]  /*42f0*/  IMAD R15, R3, R12.reuse, RZ ;  /* 0x0000000c030f7224 */ /* 0x080fe200078e02ff */
[----:B------:R-:W-:Y:S01]  /*4300*/  ULDC.64 UR4, c[0x0][0x3e8] ;  /* 0x0000fa0000047ab9 */ /* 0x000fe20000000a00 */
[----:B------:R-:W-:Y:S01]  /*4310*/  IMAD.MOV.U32 R10, RZ, RZ, R22 ;  /* 0x000000ffff0a7224 */ /* 0x000fe200078e0016 */
[----:B------:R-:W-:Y:S01]  /*4320*/  ULDC.64 UR6, c[0x0][0x400] ;  /* 0x0001000000067ab9 */ /* 0x000fe20000000a00 */
[----:B------:R-:W-:Y:S02]  /*4330*/  IMAD.MOV.U32 R11, RZ, RZ, R23 ;  /* 0x000000ffff0b7224 */ /* 0x000fe400078e0017 */
[C---:B------:R-:W-:Y:S02]  /*4340*/  IMAD R15, R154.reuse, R13, R15 ;  /* 0x0000000d9a0f7224 */ /* 0x040fe400078e020f */
[----:B------:R-:W-:-:S04]  /*4350*/  IMAD.WIDE.U32 R10, R154, R12, R10 ;  /* 0x0000000c9a0a7225 */ /* 0x000fc800078e000a */
[----:B------:R-:W-:Y:S02]  /*4360*/  IMAD.SHL.U32 R32, R12, 0x40, RZ ;  /* 0x000000400c207824 */ /* 0x000fe400078e00ff */
[----:B------:R-:W-:Y:S02]  /*4370*/  IMAD.IADD R11, R15, 0x1, R11 ;  /* 0x000000010f0b7824 */ /* 0x000fe400078e020b */
[----:B------:R-:W-:-:S04]  /*4380*/  IMAD.WIDE.U32 R8, R14, 0x60, R8 ;  /* 0x000000600e087825 */ /* 0x000fc800078e0008 */
[----:B------:R-:W-:Y:S01]  /*4390*/  IMAD.WIDE.U32 R32, R70, 0x60, R32 ;  /* 0x0000006046207825 */ /* 0x000fe200078e0020 */
[----:B------:R-:W-:-:S03]  /*43a0*/  IADD3 R14, P4, R24, R8, RZ ;  /* 0x00000008180e7210 */ /* 0x000fc60007f9e0ff */
[----:B------:R-:W-:Y:S02]  /*43b0*/  IMAD R83, R83, 0x60, RZ ;  /* 0x0000006053537824 */ /* 0x000fe400078e02ff */
[-C--:B------:R-:W-:Y:S02]  /*43c0*/  IMAD R34, R47, R12.reuse, RZ ;  /* 0x0000000c2f227224 */ /* 0x080fe400078e02ff */
[----:B------:R-:W-:-:S04]  /*43d0*/  IMAD.WIDE.U32 R10, R2, R12, R10 ;  /* 0x0000000c020a7225 */ /* 0x000fc800078e000a */
[----:B------:R-:W-:Y:S01]  /*43e0*/  IMAD R15, R84, 0x60, RZ ;  /* 0x00000060540f7824 */ /* 0x000fe200078e02ff */
[----:B------:R-:W-:Y:S01]  /*43f0*/  IADD3 R8, P5, R32, R10, RZ ;  /* 0x0000000a20087210 */ /* 0x000fe20007fbe0ff */
[----:B------:R-:W-:Y:S02]  /*4400*/  IMAD R34, R2, R13, R34 ;  /* 0x0000000d02227224 */ /* 0x000fe400078e0222 */
[----:B------:R-:W-:Y:S01]  /*4410*/  IMAD.IADD R83, R83, 0x1, R33 ;  /* 0x0000000153537824 */ /* 0x000fe200078e0221 */
[----:B------:R-:W-:Y:S02]  /*4420*/  IADD3.X R9, R56, R15, R9, P4, !PT ;  /* 0x0000000f38097210 */ /* 0x000fe400027fe409 */
[----:B------:R-:W-:Y:S02]  /*4430*/  LEA R32, P4, R14, UR4, 0x1 ;  /* 0x000000040e207c11 */ /* 0x000fe4000f8808ff */
[----:B------:R-:W-:Y:S02]  /*4440*/  IADD3.X R11, R83, R34, R11, P5, !PT ;  /* 0x00000022530b7210 */ /* 0x000fe40002ffe40b */
[----:B------:R-:W-:-:S02]  /*4450*/  LEA R40, P5, R8, UR6, 0x1 ;  /* 0x0000000608287c11 */ /* 0x000fc4000f8a08ff */
[----:B------:R-:W-:Y:S02]  /*4460*/  LEA.HI.X R33, R14, UR5, R9, 0x1, P4 ;  /* 0x000000050e217c11 */ /* 0x000fe4000a0f0c09 */
[----:B------:R-:W-:-:S04]  /*4470*/  LEA.HI.X R41, R8, UR7, R11, 0x1, P5 ;  /* 0x0000000708297c11 */ /* 0x000fc8000a8f0c0b */
[----:B------:R-:W5:Y:S04]  /*4480*/  LDG.E.128 R32, desc[UR44][R32.64] ;  /* 0x0000002c20207981 */ /* 0x000f68000c1e1d00 */
[----:B------:R-:W5:Y:S02]  /*4490*/  LDG.E.128 R40, desc[UR44][R40.64] ;  /* 0x0000002c28287981 */ /* 0x000f64000c1e1d00 */
.L_x_13032:
[----:B------:R-:W-:Y:S05]  /*44a0*/  BSYNC B1 ;  /* 0x0000000000017941 */ /* 0x000fea0003800000 */
.L_x_13031:
        /* <DEDUP_REMOVED lines=36> */
.L_x_13033:
[----:B------:R-:W-:Y:S01]  /*46f0*/  IMAD R70, R153, 0x8, R148 ;  /* 0x0000000899467824 */ /* 0x000fe200078e0294 */
[----:B------:R-:W-:Y:S01]  /*4700*/  SHF.L.U32 R83, R158, 0x1f, RZ ;  /* 0x0000001f9e537819 */ /* 0x000fe200000006ff */
[----:B------:R-:W0:Y:S01]  /*4710*/  LDC R71, c[0x0][0x2f4] ;  /* 0x0000bd00ff477b82 */ /* 0x000e220000000800 */
[----:B------:R-:W-:Y:S02]  /*4720*/  BSSY B1, `(.L_x_13034) ;  /* 0x0000003000017945 */ /* 0x000fe40003800000 */
[----:B------:R-:W1:Y:S02]  /*4730*/  SYNCS.PHASECHK.TRANS64.TRYWAIT P4, [R70+URZ+0x32490], R83 ;  /* 0x03249053460075a7 */ /* 0x000e64000808017f */
[----:B-1----:R-:W-:Y:S05]  /*4740*/  @!P4 BRA `(.L_x_13035) ;  /* 0x000003300048c947 */ /* 0x002fea0003800000 */
.L_x_13367:
[----:B------:R-:W-:Y:S05]  /*4750*/  BSYNC B1 ;  /* 0x0000000000017941 */ /* 0x000fea0003800000 */
.L_x_13034:
[----:B------:R-:W-:Y:S01]  /*4760*/  UMOV UR4, 0xffffffff ;  /* 0xffffffff00047882 */ /* 0x000fe20000000000 */
[----:B0-----:R-:W-:Y:S02]  /*4770*/  IMAD.IADD R85, R71, 0x1, -R52 ;  /* 0x0000000147557824 */ /* 0x001fe400078e0a34 */
[----:B------:R-:W-:Y:S05]  /*4780*/  BRA.DIV UR4, `(.L_x_13036) ;  /* 0x00000332044c7947 */ /* 0x000fea000b800000 */
[----:B------:R0:W2:Y:S04]  /*4790*/  SHFL.IDX PT, R75, R82, RZ, 0x1c1f ;  /* 0x001c1fff524b7589 */ /* 0x0000a800000e0000 */
[----:B------:R0:W3:Y:S02]  /*47a0*/  SHFL.IDX PT, R74, R80, RZ, 0x1c1f ;  /* 0x001c1fff504a7589 */ /* 0x0000e400000e0000 */
.L_x_13371:
        /* <DEDUP_REMOVED lines=11> */
[----:B------:R-:W-:Y:S02]  /*4860*/  LOP3.LUT R8, R191, 0x38, R94, 0xf8, !PT ;  /* 0x00000038bf087812 */ /* 0x000fe400078ef85e */
[----:B------:R-:W-:Y:S02]  /*4870*/  ISETP.GE.AND P4, PT, R94, R71, PT ;  /* 0x000000475e00720c */ /* 0x000fe40003f86270 */
        /* <DEDUP_REMOVED lines=10> */
[----:B------:R-:W-:Y:S02]  /*4920*/  SHF.R.U32.HI R94, RZ, 0x10, R5 ;  /* 0x00000010ff5e7819 */ /* 0x000fe40000011605 */
[----:B------:R-:W-:Y:S02]  /*4930*/  SHF.R.U32.HI R99, RZ, 0x10, R37 ;  /* 0x00000010ff637819 */ /* 0x000fe40000011625 */
[----:B------:R-:W-:Y:S01]  /*4940*/  SHF.R.U64 R93, R4, 0x10, R5 ;  /* 0x00000010045d7819 */ /* 0x000fe20000001205 */
[----:B--2---:R-:W-:Y:S01]  /*4950*/  IMAD.U32 R5, R9, 0x10000, RZ ;  /* 0x0001000009057824 */ /* 0x004fe200078e00ff */
[----:B------:R-:W-:Y:S01]  /*4960*/  SHF.R.U32.HI R97, RZ, 0x10, R7 ;  /* 0x00000010ff617819 */ /* 0x000fe20000011607 */
[----:B------:R-:W-:Y:S01]  /*4970*/  IMAD.U32 R4, R8, 0x10000, RZ ;  /* 0x0001000008047824 */ /* 0x000fe200078e00ff */
[----:B------:R-:W-:Y:S02]  /*4980*/  PRMT R94, R86, 0x5432, R94 ;  /* 0x00005432565e7816 */ /* 0x000fe4000000005e */
[----:B------:R-:W-:-:S02]  /*4990*/  PRMT R99, R104, 0x5410, R99 ;  /* 0x0000541068637816 */ /* 0x000fc40000000063 */
[----:B------:R-:W-:Y:S01]  /*49a0*/  SHF.R.U64 R98, R36, 0x10, R37 ;  /* 0x0000001024627819 */ /* 0x000fe20000001225 */
[----:B---3--:R-:W-:Y:S01]  /*49b0*/  IMAD.U32 R36, R13, 0x10000, RZ ;  /* 0x000100000d247824 */ /* 0x008fe200078e00ff */
[----:B------:R-:W-:Y:S01]  /*49c0*/  PRMT R93, R100, 0x5410, R93 ;  /* 0x00005410645d7816 */ /* 0x000fe2000000005d */
[----:B------:R-:W-:Y:S01]  /*49d0*/  IMAD.U32 R100, R99, 0x10000, RZ ;  /* 0x0001000063647824 */ /* 0x000fe200078e00ff */
[----:B------:R-:W-:Y:S01]  /*49e0*/  PRMT R97, R95, 0x5410, R97 ;  /* 0x000054105f617816 */ /* 0x000fe20000000061 */
[----:B------:R-:W-:Y:S01]  /*49f0*/  IMAD.U32 R95, R94, 0x10000, RZ ;  /* 0x000100005e5f7824 */ /* 0x000fe200078e00ff */
[----:B------:R-:W-:Y:S01]  /*4a00*/  SHF.R.U32.HI R102, RZ, 0x10, R39 ;  /* 0x00000010ff667819 */ /* 0x000fe20000011627 */
[CC--:B------:R-:W-:Y:S01]  /*4a10*/  FMUL.FTZ R104, R36.reuse, R100.reuse ;  /* 0x0000006424687220 */ /* 0x0c0fe20000410000 */
[----:B------:R-:W-:Y:S01]  /*4a20*/  LOP3.LUT R37, R13, 0xffff0000, RZ, 0xc0, !PT ;  /* 0xffff00000d257812 */ /* 0x000fe200078ec0ff */
[-C--:B------:R-:W-:Y:S01]  /*4a30*/  FMUL.FTZ R106, R36, R95.reuse ;  /* 0x0000005f246a7220 */ /* 0x080fe20000410000 */
[----:B------:R-:W-:Y:S01]  /*4a40*/  LOP3.LUT R99, R99, 0xffff0000, RZ, 0xc0, !PT ;  /* 0xffff000063637812 */ /* 0x000fe200078ec0ff */
[----:B------:R-:W-:Y:S01]  /*4a50*/  FFMA.FTZ R104, R5, R95, -R104 ;  /* 0x0000005f05687223 */ /* 0x000fe20000010868 */
[----:B------:R-:W-:Y:S01]  /*4a60*/  PRMT R102, R87, 0x5432, R102 ;  /* 0x0000543257667816 */ /* 0x000fe20000000066 */
[----:B------:R-:W-:Y:S01]  /*4a70*/  FFMA.FTZ R106, R5, R100, R106 ;  /* 0x00000064056a7223 */ /* 0x000fe2000001006a */
[----:B------:R-:W-:Y:S01]  /*4a80*/  SHF.R.U64 R96, R6, 0x10, R7 ;  /* 0x0000001006607819 */ /* 0x000fe20000001207 */
[----:B------:R-:W-:Y:S01]  /*4a90*/  FMUL.FTZ R95, R37, R99 ;  /* 0x00000063255f7220 */ /* 0x000fe20000410000 */
[----:B------:R-:W-:Y:S01]  /*4aa0*/  LOP3.LUT R94, R94, 0xffff0000, RZ, 0xc0, !PT ;  /* 0xffff00005e5e7812 */ /* 0x000fe200078ec0ff */
[----:B------:R-:W-:Y:S01]  /*4ab0*/  IMAD.U32 R5, R97, 0x10000, RZ ;  /* 0x0001000061057824 */ /* 0x000fe200078e00ff */
[----:B------:R-:W-:Y:S01]  /*4ac0*/  SHF.R.U64 R101, R38, 0x10, R39 ;  /* 0x0000001026657819 */ /* 0x000fe20000001227 */
[----:B------:R-:W-:Y:S01]  /*4ad0*/  IMAD.U32 R38, R15, 0x10000, RZ ;  /* 0x000100000f267824 */ /* 0x000fe200078e00ff */
[----:B------:R-:W-:Y:S01]  /*4ae0*/  LOP3.LUT R6, R9, 0xffff0000, RZ, 0xc0, !PT ;  /* 0xffff000009067812 */ /* 0x000fe200078ec0ff */
[----:B------:R-:W-:Y:S01]  /*4af0*/  IMAD.U32 R36, R102, 0x10000, RZ ;  /* 0x0001000066247824 */ /* 0x000fe200078e00ff */
[----:B------:R-:W-:Y:S01]  /*4b00*/  PRMT R101, R103, 0x5410, R101 ;  /* 0x0000541067657816 */ /* 0x000fe20000000065 */
[-C--:B------:R-:W-:Y:S01]  /*4b10*/  FMUL.FTZ R37, R37, R94.reuse ;  /* 0x0000005e25257220 */ /* 0x080fe20000410000 */
[----:B------:R-:W-:Y:S01]  /*4b20*/  IMAD.U32 R9, R11, 0x10000, RZ ;  /* 0x000100000b097824 */ /* 0x000fe200078e00ff */
[----:B------:R-:W-:Y:S01]  /*4b30*/  LOP3.LUT R39, R15, 0xffff0000, RZ, 0xc0, !PT ;  /* 0xffff00000f277812 */ /* 0x000fe200078ec0ff */
[----:B------:R-:W-:Y:S01]  /*4b40*/  FFMA.FTZ R95, R6, R94, -R95 ;  /* 0x0000005e065f7223 */ /* 0x000fe2000001085f */
[----:B------:R-:W-:Y:S01]  /*4b50*/  LOP3.LUT R102, R102, 0xffff0000, RZ, 0xc0, !PT ;  /* 0xffff000066667812 */ /* 0x000fe200078ec0ff */
[C---:B------:R-:W-:Y:S01]  /*4b60*/  FMUL.FTZ R103, R38.reuse, R5 ;  /* 0x0000000526677220 */ /* 0x040fe20000410000 */
[-C--:B------:R-:W-:Y:S01]  /*4b70*/  FMUL.FTZ R94, R38, R36.reuse ;  /* 0x00000024265e7220 */ /* 0x080fe20000410000 */
[----:B------:R-:W-:Y:S01]  /*4b80*/  PRMT R98, R88, 0x5432, R98 ;  /* 0x0000543258627816 */ /* 0x000fe20000000062 */
[----:B------:R-:W-:Y:S01]  /*4b90*/  FFMA.FTZ R99, R6, R99, R37 ;  /* 0x0000006306637223 */ /* 0x000fe20000010025 */
[----:B------:R-:W-:Y:S01]  /*4ba0*/  LOP3.LUT R11, R11, 0xffff0000, RZ, 0xc0, !PT ;  /* 0xffff00000b0b7812 */ /* 0x000fe200078ec0ff */
[----:B------:R-:W-:Y:S01]  /*4bb0*/  FFMA.FTZ R103, R9, R36, R103 ;  /* 0x0000002409677223 */ /* 0x000fe20000010067 */
[----:B------:R-:W-:Y:S01]  /*4bc0*/  LOP3.LUT R6, R97, 0xffff0000, RZ, 0xc0, !PT ;  /* 0xffff000061067812 */ /* 0x000fe200078ec0ff */
[----:B------:R-:W-:Y:S01]  /*4bd0*/  FFMA.FTZ R94, R9, R5, -R94 ;  /* 0x00000005095e7223 */ /* 0x000fe2000001085e */
[----:B------:R-:W-:Y:S01]  /*4be0*/  FMUL.FTZ R36, R39, R102 ;  /* 0x0000006627247220 */ /* 0x000fe20000410000 */
[C---:B------:R-:W-:Y:S01]  /*4bf0*/  IMAD.U32 R13, R12.reuse, 0x10000, RZ ;  /* 0x000100000c0d7824 */ /* 0x040fe200078e00ff */
[----:B------:R-:W-:Y:S01]  /*4c00*/  LOP3.LUT R12, R12, 0xffff0000, RZ, 0xc0, !PT ;  /* 0xffff00000c0c7812 */ /* 0x000fe200078ec0ff */
[----:B------:R-:W-:-:S02]  /*4c10*/  IMAD.U32 R5, R93, 0x10000, RZ ;  /* 0x000100005d057824 */ /* 0x000fc400078e00ff */
[-C--:B------:R-:W-:Y:S01]  /*4c20*/  FMUL.FTZ R38, R39, R6.reuse ;  /* 0x0000000627267220 */ /* 0x080fe20000410000 */
[C---:B------:R-:W-:Y:S02]  /*4c30*/  IMAD.U32 R9, R98.reuse, 0x10000, RZ ;  /* 0x0001000062097824 */ /* 0x040fe400078e00ff */
[----:B------:R-:W-:Y:S01]  /*4c40*/  FFMA.FTZ R97, R11, R6, -R36 ;  /* 0x000000060b617223 */ /* 0x000fe20000010824 */
[C---:B------:R-:W-:Y:S01]  /*4c50*/  FMUL.FTZ R6, R13.reuse, R5 ;  /* 0x000000050d067220 */ /* 0x040fe20000410000 */
[----:B------:R-:W-:Y:S01]  /*4c60*/  LOP3.LUT R37, R98, 0xffff0000, RZ, 0xc0, !PT ;  /* 0xffff000062257812 */ /* 0x000fe200078ec0ff */
[-C--:B------:R-:W-:Y:S01]  /*4c70*/  FMUL.FTZ R39, R13, R9.reuse ;  /* 0x000000090d277220 */ /* 0x080fe20000410000 */
[----:B------:R-:W-:Y:S01]  /*4c80*/  PRMT R96, R84, 0x5432, R96 ;  /* 0x0000543254607816 */ /* 0x000fe20000000060 */
[----:B------:R-:W-:Y:S01]  /*4c90*/  FFMA.FTZ R9, R4, R9, R6 ;  /* 0x0000000904097223 */ /* 0x000fe20000010006 */
[----:B------:R-:W-:Y:S01]  /*4ca0*/  LOP3.LUT R93, R93, 0xffff0000, RZ, 0xc0, !PT ;  /* 0xffff00005d5d7812 */ /* 0x000fe200078ec0ff */
[----:B------:R-:W-:Y:S01]  /*4cb0*/  IMAD.U32 R15, R14, 0x10000, RZ ;  /* 0x000100000e0f7824 */ /* 0x000fe200078e00ff */
[----:B------:R-:W-:Y:S01]  /*4cc0*/  LOP3.LUT R8, R8, 0xffff0000, RZ, 0xc0, !PT ;  /* 0xffff000008087812 */ /* 0x000fe200078ec0ff */
[----:B------:R-:W-:Y:S01]  /*4cd0*/  FFMA.FTZ R38, R11, R102, R38 ;  /* 0x000000660b267223 */ /* 0x000fe20000010026 */
[C---:B------:R-:W-:Y:S01]  /*4ce0*/  IMAD.U32 R6, R101.reuse, 0x10000, RZ ;  /* 0x0001000065067824 */ /* 0x040fe200078e00ff */
[----:B------:R-:W-:Y:S01]  /*4cf0*/  LOP3.LUT R14, R14, 0xffff0000, RZ, 0xc0, !PT ;  /* 0xffff00000e0e7812 */ /* 0x000fe200078ec0ff */
[----:B------:R-:W-:Y:S01]  /*4d00*/  FMUL.FTZ R11, R12, R37 ;  /* 0x000000250c0b7220 */ /* 0x000fe20000410000 */
[----:B------:R-:W-:Y:S01]  /*4d10*/  FFMA.FTZ R39, R4, R5, -R39 ;  /* 0x0000000504277223 */ /* 0x000fe20000010827 */
[----:B------:R-:W-:Y:S01]  /*4d20*/  LOP3.LUT R101, R101, 0xffff0000, RZ, 0xc0, !PT ;  /* 0xffff000065657812 */ /* 0x000fe200078ec0ff */
[C---:B------:R-:W-:Y:S01]  /*4d30*/  IMAD.U32 R4, R96.reuse, 0x10000, RZ ;  /* 0x0001000060047824 */ /* 0x040fe200078e00ff */
[----:B------:R-:W-:Y:S01]  /*4d40*/  LOP3.LUT R5, R96, 0xffff0000, RZ, 0xc0, !PT ;  /* 0xffff000060057812 */ /* 0x000fe200078ec0ff */
[----:B------:R-:W-:Y:S01]  /*4d50*/  FMUL.FTZ R13, R12, R93 ;  /* 0x0000005d0c0d7220 */ /* 0x000fe20000410000 */
[----:B------:R-:W-:-:S02]  /*4d60*/  IMAD.U32 R7, R10, 0x10000, RZ ;  /* 0x000100000a077824 */ /* 0x000fc400078e00ff */
        /* <DEDUP_REMOVED lines=23> */
.L_x_13040:
[----:B------:R-:W-:Y:S05]  /*4ee0*/  BSYNC B2 ;  /* 0x0000000000027941 */ /* 0x000fea0003800000 */
.L_x_13039:
[----:B--2---:R4:W-:Y:S04]  /*4ef0*/  ST.E.128 desc[UR44][R72.64], R8 ;  /* 0x0000000848007985 */ /* 0x0049e8000c101d2c */
[----:B---3--:R4:W-:Y:S02]  /*4f00*/  @!P4 ST.E.128 desc[UR44][R74.64], R12 ;  /* 0x0000000c4a00c985 */ /* 0x0089e4000c101d2c */
.L_x_13038:
[----:B------:R-:W-:Y:S05]  /*4f10*/  BSYNC B1 ;  /* 0x0000000000017941 */ /* 0x000fea0003800000 */
.L_x_13037:
[----:B------:R-:W-:-:S03]  /*4f20*/  UMOV UR4, 0xffffffff ;  /* 0xffffffff00047882 */ /* 0x000fc60000000000 */
[----:B------:R-:W-:Y:S05]  /*4f30*/  BRA.DIV UR4, `(.L_x_13041) ;  /* 0x0000032a04ac7947 */ /* 0x000fea000b800000 */
[----:B------:R0:W0:Y:S04]  /*4f40*/  SHFL.IDX PT, R37, R82, 0x1, 0x1c1f ;  /* 0x003c1f0052257f89 */ /* 0x00002800000e0000 */
[----:B----4-:R4:W0:Y:S02]  /*4f50*/  SHFL.IDX PT, R14, R80, 0x1, 0x1c1f ;  /* 0x003c1f00500e7f89 */ /* 0x01082400000e0000 */
.L_x_13375:
        /* <DEDUP_REMOVED lines=20> */
[----:B------:R-:W-:Y:S01]  /*50a0*/  SHF.R.U64 R72, R40, 0x10, R41 ;  /* 0x0000001028487819 */ /* 0x000fe20000001229 */
[----:B0-----:R-:W-:Y:S01]  /*50b0*/  IMAD.U32 R36, R9, 0x10000, RZ ;  /* 0x0001000009247824 */ /* 0x001fe200078e00ff */
[----:B------:R-:W-:Y:S01]  /*50c0*/  SHF.R.U32.HI R93, RZ, 0x10, R33 ;  /* 0x00000010ff5d7819 */ /* 0x000fe20000011621 */
[----:B------:R-:W-:Y:S01]  /*50d0*/  IMAD.U32 R39, R11, 0x10000, RZ ;  /* 0x000100000b277824 */ /* 0x000fe200078e00ff */
[----:B------:R-:W-:Y:S02]  /*50e0*/  SHF.R.U32.HI R41, RZ, 0x10, R41 ;  /* 0x00000010ff297819 */ /* 0x000fe40000011629 */
[----:B------:R-:W-:Y:S02]  /*50f0*/  PRMT R88, R88, 0x5410, R93 ;  /* 0x0000541058587816 */ /* 0x000fe4000000005d */
[----:B------:R-:W-:Y:S02]  /*5100*/  PRMT R92, R92, 0x5410, R41 ;  /* 0x000054105c5c7816 */ /* 0x000fe40000000029 */
[----:B------:R-:W-:Y:S01]  /*5110*/  SHF.R.U32.HI R73, RZ, 0x10, R35 ;  /* 0x00000010ff497819 */ /* 0x000fe20000011623 */
[----:B------:R-:W-:Y:S01]  /*5120*/  IMAD.U32 R41, R88, 0x10000, RZ ;  /* 0x0001000058297824 */ /* 0x000fe200078e00ff */
[----:B------:R-:W-:-:S02]  /*5130*/  SHF.R.U64 R42, R42, 0x10, R43 ;  /* 0x000000102a2a7819 */ /* 0x000fc4000000122b */
[----:B--2---:R-:W-:Y:S01]  /*5140*/  SHF.R.U32.HI R75, RZ, 0x10, R43 ;  /* 0x00000010ff4b7819 */ /* 0x004fe2000001162b */
[----:B------:R-:W-:Y:S01]  /*5150*/  IMAD.U32 R43, R92, 0x10000, RZ ;  /* 0x000100005c2b7824 */ /* 0x000fe200078e00ff */
[----:B---3--:R-:W-:Y:S01]  /*5160*/  SHF.R.U64 R74, R32, 0x10, R33 ;  /* 0x00000010204a7819 */ /* 0x008fe20000001221 */
[----:B------:R-:W-:Y:S01]  /*5170*/  IMAD.U32 R32, R5, 0x10000, RZ ;  /* 0x0001000005207824 */ /* 0x000fe200078e00ff */
[----:B------:R-:W-:Y:S01]  /*5180*/  PRMT R86, R86, 0x5410, R73 ;  /* 0x0000541056567816 */ /* 0x000fe20000000049 */
[----:B------:R-:W-:Y:S01]  /*5190*/  FMUL.FTZ R73, R36, R43 ;  /* 0x0000002b24497220 */ /* 0x000fe20000410000 */
[----:B------:R-:W-:Y:S01]  /*51a0*/  PRMT R90, R90, 0x5410, R75 ;  /* 0x000054105a5a7816 */ /* 0x000fe2000000004b */
[-C--:B------:R-:W-:Y:S01]  /*51b0*/  FMUL.FTZ R75, R36, R41.reuse ;  /* 0x00000029244b7220 */ /* 0x080fe20000410000 */
[----:B------:R-:W-:Y:S01]  /*51c0*/  SHF.R.U64 R85, R34, 0x10, R35 ;  /* 0x0000001022557819 */ /* 0x000fe20000001223 */
[----:B------:R-:W-:Y:S01]  /*51d0*/  FFMA.FTZ R73, R32, R41, -R73 ;  /* 0x0000002920497223 */ /* 0x000fe20000010849 */
[----:B------:R-:W-:Y:S01]  /*51e0*/  LOP3.LUT R38, R9, 0xffff0000, RZ, 0xc0, !PT ;  /* 0xffff000009267812 */ /* 0x000fe200078ec0ff */
[----:B------:R-:W-:-:S02]  /*51f0*/  IMAD.U32 R36, R90, 0x10000, RZ ;  /* 0x000100005a247824 */ /* 0x000fc400078e00ff */
[----:B------:R-:W-:Y:S01]  /*5200*/  FFMA.FTZ R75, R32, R43, R75 ;  /* 0x0000002b204b7223 */ /* 0x000fe2000001004b */
[----:B------:R-:W-:Y:S01]  /*5210*/  IMAD.U32 R32, R86, 0x10000, RZ ;  /* 0x0001000056207824 */ /* 0x000fe200078e00ff */
[----:B------:R-:W-:Y:S01]  /*5220*/  LOP3.LUT R92, R92, 0xffff0000, RZ, 0xc0, !PT ;  /* 0xffff00005c5c7812 */ /* 0x000fe200078ec0ff */
[C---:B------:R-:W-:Y:S01]  /*5230*/  IMAD.U32 R34, R8.reuse, 0x10000, RZ ;  /* 0x0001000008227824 */ /* 0x040fe200078e00ff */
[----:B------:R-:W-:Y:S01]  /*5240*/  LOP3.LUT R35, R8, 0xffff0000, RZ, 0xc0, !PT ;  /* 0xffff000008237812 */ /* 0x000fe200078ec0ff */
[----:B------:R-:W-:Y:S01]  /*5250*/  FMUL.FTZ R41, R39, R36 ;  /* 0x0000002427297220 */ /* 0x000fe20000410000 */
[----:B------:R-:W-:Y:S01]  /*5260*/  LOP3.LUT R88, R88, 0xffff0000, RZ, 0xc0, !PT ;  /* 0xffff000058587812 */ /* 0x000fe200078ec0ff */
[----:B------:R-:W-:Y:S01]  /*5270*/  IMAD.U32 R8, R7, 0x10000, RZ ;  /* 0x0001000007087824 */ /* 0x000fe200078e00ff */
        /* <DEDUP_REMOVED lines=8> */
[----:B------:R-:W-:Y:S01]  /*5300*/  PRMT R89, R89, 0x5410, R42 ;  /* 0x0000541059597816 */ /* 0x000fe2000000002a */
[C---:B------:R-:W-:Y:S01]  /*5310*/  FMUL.FTZ R42, R38.reuse, R92 ;  /* 0x0000005c262a7220 */ /* 0x040fe20000410000 */
        /* <DEDUP_REMOVED lines=8> */
[----:B------:R-:W-:Y:S02]  /*53a0*/  IMAD.U32 R5, R4, 0x10000, RZ ;  /* 0x0001000004057824 */ /* 0x000fe400078e00ff */
[----:B------:R-:W-:Y:S01]  /*53b0*/  FMUL.FTZ R40, R40, R86 ;  /* 0x0000005628287220 */ /* 0x000fe20000410000 */
[----:B------:R-:W-:Y:S01]  /*53c0*/  LOP3.LUT R91, R91, 0xffff0000, RZ, 0xc0, !PT ;  /* 0xffff00005b5b7812 */ /* 0x000fe200078ec0ff */
[C---:B------:R-:W-:Y:S01]  /*53d0*/  FMUL.FTZ R33, R34.reuse, R8 ;  /* 0x0000000822217220 */ /* 0x040fe20000410000 */
[----:B------:R-:W-:Y:S01]  /*53e0*/  FFMA.FTZ R86, R9, R86, -R36 ;  /* 0x0000005609567223 */ /* 0x000fe20000010824 */
[----:B------:R-:W-:Y:S01]  /*53f0*/  LOP3.LUT R87, R87, 0xffff0000, RZ, 0xc0, !PT ;  /* 0xffff000057577812 */ /* 0x000fe200078ec0ff */
[----:B------:R-:W-:Y:S01]  /*5400*/  FMUL.FTZ R36, R34, R32 ;  /* 0x0000002022247220 */ /* 0x000fe20000410000 */
[----:B------:R-:W-:Y:S01]  /*5410*/  PRMT R84, R84, 0x5410, R85 ;  /* 0x0000541054547816 */ /* 0x000fe20000000055 */
[----:B------:R-:W-:Y:S01]  /*5420*/  FFMA.FTZ R40, R9, R90, R40 ;  /* 0x0000005a09287223 */ /* 0x000fe20000010028 */
[----:B------:R-:W-:Y:S01]  /*5430*/  LOP3.LUT R4, R4, 0xffff0000, RZ, 0xc0, !PT ;  /* 0xffff000004047812 */ /* 0x000fe200078ec0ff */
[----:B------:R-:W-:Y:S01]  /*5440*/  FFMA.FTZ R33, R5, R32, R33 ;  /* 0x0000002005217223 */ /* 0x000fe20000010021 */
[----:B------:R-:W-:-:S02]  /*5450*/  IMAD.U32 R11, R10, 0x10000, RZ ;  /* 0x000100000a0b7824 */ /* 0x000fc400078e00ff */
[----:B------:R-:W-:Y:S01]  /*5460*/  FMUL.FTZ R9, R35, R91 ;  /* 0x0000005b23097220 */ /* 0x000fe20000410000 */
[----:B------:R-:W-:Y:S01]  /*5470*/  IMAD.U32 R32, R89, 0x10000, RZ ;  /* 0x0001000059207824 */ /* 0x000fe200078e00ff */
[----:B------:R-:W-:Y:S01]  /*5480*/  LOP3.LUT R10, R10, 0xffff0000, RZ, 0xc0, !PT ;  /* 0xffff00000a0a7812 */ /* 0x000fe200078ec0ff */
[----:B------:R-:W-:Y:S01]  /*5490*/  FFMA.FTZ R36, R5, R8, -R36 ;  /* 0x0000000805247223 */ /* 0x000fe20000010824 */
[-C--:B------:R-:W-:Y:S01]  /*54a0*/  FMUL.FTZ R35, R35, R87.reuse ;  /* 0x0000005723237220 */ /* 0x080fe20000410000 */
[----:B------:R-:W-:Y:S01]  /*54b0*/  LOP3.LUT R89, R89, 0xffff0000, RZ, 0xc0, !PT ;  /* 0xffff000059597812 */ /* 0x000fe200078ec0ff */
[C---:B------:R-:W-:Y:S01]  /*54c0*/  IMAD.U32 R8, R84.reuse, 0x10000, RZ ;  /* 0x0001000054087824 */ /* 0x040fe200078e00ff */
[----:B------:R-:W-:Y:S01]  /*54d0*/  LOP3.LUT R5, R84, 0xffff0000, RZ, 0xc0, !PT ;  /* 0xffff000054057812 */ /* 0x000fe200078ec0ff */
[----:B------:R-:W-:Y:S01]  /*54e0*/  FFMA.FTZ R9, R4, R87, -R9 ;  /* 0x0000005704097223 */ /* 0x000fe20000010809 */
[----:B------:R-:W-:Y:S02]  /*54f0*/  IMAD.U32 R7, R6, 0x10000, RZ ;  /* 0x0001000006077824 */ /* 0x000fe400078e00ff */
        /* <DEDUP_REMOVED lines=21> */
.L_x_13043:
[----:B------:R-:W-:Y:S05]  /*5650*/  BSYNC B1 ;  /* 0x0000000000017941 */ /* 0x000fea0003800000 */
.L_x_13042:
[----:B0-----:R0:W-:Y:S01]  /*5660*/  ST.E.128 desc[UR44][R12.64], R4 ;  /* 0x000000040c007985 */ /* 0x0011e2000c101d2c */
[----:B------:R-:W-:Y:S01]  /*5670*/  ISETP.GE.AND P3, PT, R15, R71, PT ;  /* 0x000000470f00720c */ /* 0x000fe20003f66270 */
[----:B------:R-:W-:-:S12]  /*5680*/  IMAD.MOV.U32 R36, RZ, RZ, R14 ;  /* 0x000000ffff247224 */ /* 0x000fd800078e000e */
[----:B------:R-:W-:Y:S05]  /*5690*/  @P3 BRA `(.L_x_13022) ;  /* 0x0000000400243947 */ /* 0x000fea0003800000 */
[----:B0-----:R-:W-:-:S05]  /*56a0*/  IMAD.WIDE R4, R15, 0x2, R36 ;  /* 0x000000020f047825 */ /* 0x001fca00078e0224 */
[----:B------:R0:W-:Y:S01]  /*56b0*/  ST.E.128 desc[UR44][R4.64], R8 ;  /* 0x0000000804007985 */ /* 0x0001e2000c101d2c */
[----:B------:R-:W-:Y:S05]  /*56c0*/  BRA `(.L_x_13022) ;  /* 0x0000000400187947 */ /* 0x000fea0003800000 */
.L_x_13003:
[----:B------:R-:W-:-:S04]  /*56d0*/  ULOP3.LUT UR4, UR38, 0x1, URZ, 0xfc, !UPT ;  /* 0x0000000126047892 */ /* 0x000fc8000f8efc3f */
[----:B------:R-:W-:-:S06]  /*56e0*/  UISETP.NE.AND UP0, UPT, UR4, 0x3, UPT ;  /* 0x000000030400788c */ /* 0x000fcc000bf05270 */
[----:B------:R-:W-:-:S13]  /*56f0*/  PLOP3.LUT P5, PT, PT, PT, UP0, 0x80, 0x0 ;  /* 0x000000000000781c */ /* 0x000fda0003faf008 */
[----:B------:R-:W-:Y:S05]  /*5700*/  @!P5 BRA `(.L_x_13044) ;  /* 0x000000000004d947 */ /* 0x000fea0003800000 */
[----:B------:R-:W-:Y:S01]  /*5710*/  BPT.TRAP 0x1 ;  /* 0x000000040000795c */ /* 0x000fe20000300000 */
.L_x_13044:
[----:B------:R-:W-:Y:S01]  /*5720*/  IMAD R70, R153, 0x8, R148 ;  /* 0x0000000899467824 */ /* 0x000fe200078e0294 */
[----:B------:R-:W-:Y:S01]  /*5730*/  SHF.L.U32 R83, R158, 0x1f, RZ ;  /* 0x0000001f9e537819 */ /* 0x000fe200000006ff */
[----:B------:R-:W-:Y:S01]  /*5740*/  BSSY B1, `(.L_x_13045) ;  /* 0x0000004000017945 */ /* 0x000fe20003800000 */
[----:B------:R-:W-:Y:S02]  /*5750*/  SHF.R.S32.HI R78, RZ, 0x1f, R77 ;  /* 0x0000001fff4e7819 */ /* 0x000fe4000001144d */
[----:B------:R-:W1:Y:S02]  /*5760*/  SYNCS.PHASECHK.TRANS64.TRYWAIT P3, [R70+URZ+0x32490], R83 ;  /* 0x03249053460075a7 */ /* 0x000e64000806017f */
[----:B-1----:R-:W-:Y:S05]  /*5770*/  @!P3 BRA `(.L_x_13046) ;  /* 0x0000032000e4b947 */ /* 0x002fea0003800000 */
.L_x_13376:
[----:B------:R-:W-:Y:S05]  /*5780*/  BSYNC B1 ;  /* 0x0000000000017941 */ /* 0x000fea0003800000 */
.L_x_13045:
[----:B------:R-:W-:Y:S01]  /*5790*/  ULDC.64 UR4, c[0x0][0x300] ;  /* 0x0000c00000047ab9 */ /* 0x000fe20000000a00 */
[----:B-----5:R-:W-:Y:S01]  /*57a0*/  SHF.R.S32.HI R79, RZ, 0x1f, R76 ;  /* 0x0000001fff4f7819 */ /* 0x020fe2000001144c */
[----:B0-----:R-:W-:Y:S02]  /*57b0*/  IMAD R6, R78, UR4, RZ ;  /* 0x000000044e067c24 */ /* 0x001fe4000f8e02ff */
        /* <DEDUP_REMOVED lines=15> */
[----:B------:R-:W-:Y:S01]  /*58b0*/  IMAD.IADD R32, R81, 0x1, -R154 ;  /* 0x0000000151207824 */ /* 0x000fe200078e0a9a */
[----:B------:R-:W-:Y:S01]  /*58c0*/  LEA R8, P4, R4, UR4, 0x1 ;  /* 0x0000000404087c11 */ /* 0x000fe2000f8808ff */
[----:B------:R-:W-:Y:S01]  /*58d0*/  IMAD.IADD R7, R5, 0x1, R7 ;  /* 0x0000000105077824 */ /* 0x000fe200078e0207 */
[----:B------:R-:W-:Y:S02]  /*58e0*/  UMOV UR4, 0xffffffff ;  /* 0xffffffff00047882 */ /* 0x000fe40000000000 */
[----:B------:R-:W-:Y:S02]  /*58f0*/  ISETP.GE.AND P3, PT, R32, 0x1, PT ;  /* 0x000000012000780c */ /* 0x000fe40003f66270 */
[----:B------:R-:W-:Y:S01]  /*5900*/  LEA.HI.X R10, R4, UR5, R7, 0x1, P4 ;  /* 0x00000005040a7c11 */ /* 0x000fe2000a0f0c07 */
[----:B------:R-:W-:Y:S10]  /*5910*/  BRA.DIV UR4, `(.L_x_13047) ;  /* 0x0000032204907947 */ /* 0x000ff4000b800000 */
[----:B------:R0:W2:Y:S04]  /*5920*/  SHFL.IDX PT, R9, R10, RZ, 0x1c1f ;  /* 0x001c1fff0a097589 */ /* 0x0000a800000e0000 */
[----:B------:R0:W3:Y:S02]  /*5930*/  SHFL.IDX PT, R14, R8, RZ, 0x1c1f ;  /* 0x001c1fff080e7589 */ /* 0x0000e400000e0000 */
.L_x_13380:
[----:B------:R-:W-:Y:S04]  /*5940*/  BSSY B1, `(.L_x_13048) ;  /* 0x000000d000017945 */ /* 0x000fe80003800000 */
[----:B------:R-:W-:Y:S05]  /*5950*/  @!P3 BRA `(.L_x_13049) ;  /* 0x00000000002cb947 */ /* 0x000fea0003800000 */
[----:B------:R-:W-:Y:S02]  /*5960*/  ULDC UR4, c[0x0][0x2f4] ;  /* 0x0000bd0000047ab9 */ /* 0x000fe40000000800 */
[----:B------:R-:W-:-:S13]  /*5970*/  ISETP.GE.AND P3, PT, R22, UR4, PT ;  /* 0x0000000416007c0c */ /* 0x000fda000bf66270 */
[----:B------:R-:W4:Y:S01]  /*5980*/  @!P3 LDS.128 R4, [R75] ;  /* 0x000000004b04b984 */ /* 0x000f220000000c00 */
[----:B---3--:R-:W-:-:S04]  /*5990*/  @!P3 LEA R12, P4, R22, R14, 0x1 ;  /* 0x0000000e160cb211 */ /* 0x008fc800078808ff */
[----:B--2---:R-:W-:Y:S02]  /*59a0*/  @!P3 LEA.HI.X R13, R22, R9, R23, 0x1, P4 ;  /* 0x00000009160db211 */ /* 0x004fe400020f0c17 */
[----:B------:R-:W-:-:S03]  /*59b0*/  ISETP.GE.AND P4, PT, R152, UR4, PT ;  /* 0x0000000498007c0c */ /* 0x000fc6000bf86270 */
[----:B----4-:R-:W-:Y:S10]  /*59c0*/  @!P3 ST.E.128 desc[UR44][R12.64], R4 ;  /* 0x000000040c00b985 */ /* 0x010ff4000c101d2c */
[C---:B------:R-:W-:Y:S01]  /*59d0*/  @!P4 LEA R14, P3, R152.reuse, R14, 0x1 ;  /* 0x0000000e980ec211 */ /* 0x040fe200078608ff */
[----:B------:R-:W2:Y:S03]  /*59e0*/  @!P4 LDS.128 R4, [R74] ;  /* 0x000000004a04c984 */ /* 0x000ea60000000c00 */
[----:B------:R-:W-:-:S05]  /*59f0*/  @!P4 LEA.HI.X R15, R152, R9, R155, 0x1, P3 ;  /* 0x00000009980fc211 */ /* 0x000fca00018f0c9b */
[----:B--2---:R4:W-:Y:S04]  /*5a00*/  @!P4 ST.E.128 desc[UR44][R14.64], R4 ;  /* 0x000000040e00c985 */ /* 0x0049e8000c101d2c */
.L_x_13049:
[----:B------:R-:W-:Y:S05]  /*5a10*/  BSYNC B1 ;  /* 0x0000000000017941 */ /* 0x000fea0003800000 */
.L_x_13048:
[----:B------:R-:W-:-:S03]  /*5a20*/  UMOV UR4, 0xffffffff ;  /* 0xffffffff00047882 */ /* 0x000fc60000000000 */
[----:B------:R-:W-:Y:S05]  /*5a30*/  BRA.DIV UR4, `(.L_x_13050) ;  /* 0x0000032204907947 */ /* 0x000fea000b800000 */
[----:B--2---:R2:W0:Y:S04]  /*5a40*/  SHFL.IDX PT, R9, R10, 0x1, 0x1c1f ;  /* 0x003c1f000a097f89 */ /* 0x00442800000e0000 */
[----:B---34-:R2:W3:Y:S02]  /*5a50*/  SHFL.IDX PT, R14, R8, 0x1, 0x1c1f ;  /* 0x003c1f00080e7f89 */ /* 0x0184e400000e0000 */
.L_x_13384:
[----:B------:R-:W-:-:S13]  /*5a60*/  ISETP.GE.AND P3, PT, R32, 0x41, PT ;  /* 0x000000412000780c */ /* 0x000fda0003f66270 */
[----:B------:R-:W-:Y:S05]  /*5a70*/  @!P3 BRA `(.L_x_13022) ;  /* 0x00000000002cb947 */ /* 0x000fea0003800000 */
[----:B------:R-:W-:Y:S02]  /*5a80*/  ULDC UR4, c[0x0][0x2f4] ;  /* 0x0000bd0000047ab9 */ /* 0x000fe40000000800 */
[----:B------:R-:W-:-:S13]  /*5a90*/  ISETP.GE.AND P3, PT, R22, UR4, PT ;  /* 0x0000000416007c0c */ /* 0x000fda000bf66270 */
[----:B------:R-:W4:Y:S01]  /*5aa0*/  @!P3 LDS.128 R4, [R75+0x2000] ;  /* 0x002000004b04b984 */ /* 0x000f220000000c00 */
[----:B0-23--:R-:W-:-:S04]  /*5ab0*/  @!P3 LEA R10, P4, R22, R14, 0x1 ;  /* 0x0000000e160ab211 */ /* 0x00dfc800078808ff */
[----:B------:R-:W-:Y:S02]  /*5ac0*/  @!P3 LEA.HI.X R11, R22, R9, R23, 0x1, P4 ;  /* 0x00000009160bb211 */ /* 0x000fe400020f0c17 */
[----:B------:R-:W-:-:S03]  /*5ad0*/  ISETP.GE.AND P4, PT, R152, UR4, PT ;  /* 0x0000000498007c0c */ /* 0x000fc6000bf86270 */
[----:B----4-:R-:W-:Y:S10]  /*5ae0*/  @!P3 ST.E.128 desc[UR44][R10.64], R4 ;  /* 0x000000040a00b985 */ /* 0x010ff4000c101d2c */
[C---:B------:R-:W-:Y:S01]  /*5af0*/  @!P4 LEA R14, P3, R152.reuse, R14, 0x1 ;  /* 0x0000000e980ec211 */ /* 0x040fe200078608ff */
[----:B------:R-:W0:Y:S03]  /*5b00*/  @!P4 LDS.128 R4, [R74+0x2000] ;  /* 0x002000004a04c984 */ /* 0x000e260000000c00 */
[----:B------:R-:W-:-:S05]  /*5b10*/  @!P4 LEA.HI.X R15, R152, R9, R155, 0x1, P3 ;  /* 0x00000009980fc211 */ /* 0x000fca00018f0c9b */
[----:B0-----:R4:W-:Y:S04]  /*5b20*/  @!P4 ST.E.128 desc[UR44][R14.64], R4 ;  /* 0x000000040e00c985 */ /* 0x0019e8000c101d2c */
.L_x_13022:
[----:B------:R-:W-:Y:S05]  /*5b30*/  BSYNC B0 ;  /* 0x0000000000007941 */ /* 0x000fea0003800000 */
.L_x_13002:
[----:B0---4-:R-:W0:Y:S01]  /*5b40*/  S2R R4, SR_TID.X ;  /* 0x0000000000047919 */ /* 0x011e220000002100 */
[----:B------:R-:W-:Y:S01]  /*5b50*/  @!PT LDS RZ, [RZ] ;  /* 0x00000000fffff984 */ /* 0x000fe20000000800 */
[----:B------:R-:W-:Y:S01]  /*5b60*/  @!PT LDS RZ, [RZ] ;  /* 0x00000000fffff984 */ /* 0x000fe20000000800 */
[----:B------:R-:W-:Y:S01]  /*5b70*/  @!PT LDS RZ, [RZ] ;  /* 0x00000000fffff984 */ /* 0x000fe20000000800 */
[----:B------:R-:W-:Y:S01]  /*5b80*/  @!PT LDS RZ, [RZ] ;  /* 0x00000000fffff984 */ /* 0x000fe20000000800 */
[----:B------:R4:W-:Y:S06]  /*5b90*/  MEMBAR.ALL.CTA ;  /* 0x0000000000007992 */ /* 0x0009ec0000008000 */
[----:B----4-:R-:W4:Y:S01]  /*5ba0*/  FENCE.VIEW.ASYNC.S ;  /* 0x00000000000073c6 */ /* 0x010f220000000000 */
[----:B------:R-:W-:Y:S05]  /*5bb0*/  WARPSYNC.ALL ;  /* 0x0000000000007948 */ /* 0x000fea0003800000 */
[----:B------:R-:W-:Y:S01]  /*5bc0*/  BSSY B0, `(.L_x_13051) ;  /* 0x0000008000007945 */ /* 0x000fe20003800000 */
[----:B----4-:R4:W-:Y:S01]  /*5bd0*/  BAR.SYNC.DEFER_BLOCKING R213, 0x80 ;  /* 0x000200d50000751d */ /* 0x0109e20000010000 */
[----:B0-----:R-:W-:-:S13]  /*5be0*/  LOP3.LUT P3, RZ, R4, 0x7f, RZ, 0xc0, !PT ;  /* 0x0000007f04ff7812 */ /* 0x001fda000786c0ff */
[----:B------:R-:W-:-:S05]  /*5bf0*/  @!P3 VIADD R4, R70, 0x324a0 ;  /* 0x000324a04604b836 */ /* 0x000fca0000000000 */
[----:B------:R-:W-:-:S04]  /*5c00*/  @!P3 PRMT R4, RZ, 0x654, R4 ;  /* 0x00000654ff04b816 */ /* 0x000fc80000000004 */
[----:B------:R4:W-:Y:S01]  /*5c10*/  @!P3 SYNCS.ARRIVE.TRANS64.RED.A1T0 RZ, [R4+URZ], RZ ;  /* 0x000000ff04ffb9a7 */ /* 0x0009e2000810043f */
[----:B------:R-:W-:Y:S05]  /*5c20*/  @!P5 BRA `(.L_x_13052) ;  /* 0x000000000004d947 */ /* 0x000fea0003800000 */
[----:B------:R-:W-:Y:S01]  /*5c30*/  BPT.TRAP 0x1 ;  /* 0x000000040000795c */ /* 0x000fe20000300000 */
.L_x_13052:
[----:B------:R-:W-:Y:S05]  /*5c40*/  BSYNC B0 ;  /* 0x0000000000007941 */ /* 0x000fea0003800000 */
.L_x_13051:
[----:B------:R-:W0:Y:S01]  /*5c50*/  SYNCS.PHASECHK.TRANS64.TRYWAIT P4, [R70+URZ+0x324b0], R83 ;  /* 0x0324b053460075a7 */ /* 0x000e22000808017f */
[----:B------:R-:W-:Y:S04]  /*5c60*/  BSSY B0, `(.L_x_13053) ;  /* 0x0000002000007945 */ /* 0x000fe80003800000 */
[----:B0-----:R-:W-:Y:S05]  /*5c70*/  @!P4 BRA `(.L_x_13054) ;  /* 0x000003200048c947 */ /* 0x001fea0003800000 */
.L_x_13385:
[----:B------:R-:W-:Y:S05]  /*5c80*/  BSYNC B0 ;  /* 0x0000000000007941 */ /* 0x000fea0003800000 */
.L_x_13053:
[----:B------:R-:W-:Y:S01]  /*5c90*/  ULDC.64 UR4, c[0x0][0x328] ;  /* 0x0000ca0000047ab9 */ /* 0x000fe20000000a00 */
[----:B------:R-:W-:Y:S01]  /*5ca0*/  IMAD.IADD R81, R81, 0x1, -R154 ;  /* 0x0000000151517824 */ /* 0x000fe200078e0a9a */
[----:B------:R-:W-:Y:S01]  /*5cb0*/  BSSY B0, `(.L_x_13055) ;  /* 0x0000043000007945 */ /* 0x000fe20003800000 */
[----:B------:R-:W-:Y:S02]  /*5cc0*/  IMAD R78, R78, UR4, RZ ;  /* 0x000000044e4e7c24 */ /* 0x000fe4000f8e02ff */
[----:B----4-:R-:W-:Y:S01]  /*5cd0*/  IMAD.WIDE.U32 R4, R77, UR4, RZ ;  /* 0x000000044d047c25 */ /* 0x010fe2000f8e00ff */
[----:B------:R-:W-:-:S03]  /*5ce0*/  ISETP.GE.AND P4, PT, R81, 0x1, PT ;  /* 0x000000015100780c */ /* 0x000fc60003f86270 */
[----:B------:R-:W-:Y:S01]  /*5cf0*/  IMAD R77, R77, UR5, R78 ;  /* 0x000000054d4d7c24 */ /* 0x000fe2000f8e024e */
[----:B------:R-:W-:Y:S01]  /*5d00*/  ULDC.64 UR4, c[0x0][0x338] ;  /* 0x0000ce0000047ab9 */ /* 0x000fe20000000a00 */
[----:B------:R-:W-:Y:S02]  /*5d10*/  IMAD R7, R153, 0x6000, R167 ;  /* 0x0000600099077824 */ /* 0x000fe400078e02a7 */
        /* <DEDUP_REMOVED lines=13> */
[--C-:B------:R-:W-:Y:S01]  /*5df0*/  IMAD R34, R7, 0x2, R26.reuse ;  /* 0x0000000207227824 */ /* 0x100fe200078e021a */
[----:B------:R-:W-:Y:S01]  /*5e00*/  LEA.HI.X R32, R4, UR5, R9, 0x1, P5 ;  /* 0x0000000504207c11 */ /* 0x000fe2000a8f0c09 */
[----:B------:R0:W4:Y:S01]  /*5e10*/  SHFL.IDX PT, R35, R15, RZ, 0x1c1f ;  /* 0x001c1fff0f237589 */ /* 0x00012200000e0000 */
[----:B------:R-:W-:-:S03]  /*5e20*/  IMAD R36, R5, 0x2, R26 ;  /* 0x0000000205247824 */ /* 0x000fc600078e021a */
[----:B------:R0:W0:Y:S01]  /*5e30*/  SHFL.IDX PT, R33, R32, RZ, 0x1c1f ;  /* 0x001c1fff20217589 */ /* 0x00002200000e0000 */
[----:B------:R-:W-:Y:S05]  /*5e40*/  @!P4 BRA `(.L_x_13056) ;  /* 0x0000000000a4c947 */ /* 0x000fea0003800000 */
[----:B------:R-:W-:Y:S02]  /*5e50*/  ISETP.NE.AND P5, PT, R63, RZ, PT ;  /* 0x000000ff3f00720c */ /* 0x000fe40003fa5270 */
[----:B---3--:R-:W-:-:S11]  /*5e60*/  PRMT R14, R48, 0x8880, RZ ;  /* 0x00008880300e7816 */ /* 0x008fd600000000ff */
[----:B------:R-:W3:Y:S01]  /*5e70*/  @P5 LDS.128 R4, [R34] ;  /* 0x0000000022045984 */ /* 0x000ee20000000c00 */
[----:B--2-4-:R-:W-:-:S04]  /*5e80*/  @P5 LEA R8, P4, R22, R35, 0x1 ;  /* 0x0000002316085211 */ /* 0x014fc800078808ff */
[----:B0-----:R-:W-:Y:S02]  /*5e90*/  @P5 LEA.HI.X R9, R22, R33, R23, 0x1, P4 ;  /* 0x0000002116095211 */ /* 0x001fe400020f0c17 */
[----:B------:R-:W-:-:S03]  /*5ea0*/  ISETP.NE.AND P4, PT, R64, RZ, PT ;  /* 0x000000ff4000720c */ /* 0x000fc60003f85270 */
[----:B---3--:R-:W-:Y:S10]  /*5eb0*/  @P5 ST.E.128 desc[UR44][R8.64], R4 ;  /* 0x0000000408005985 */ /* 0x008ff4000c101d2c */
[C---:B------:R-:W-:Y:S01]  /*5ec0*/  @P4 LEA R10, P5, R152.reuse, R35, 0x1 ;  /* 0x00000023980a4211 */ /* 0x040fe200078a08ff */
[----:B------:R-:W0:Y:S03]  /*5ed0*/  @P4 LDS.128 R4, [R36] ;  /* 0x0000000024044984 */ /* 0x000e260000000c00 */
[----:B------:R-:W-:-:S02]  /*5ee0*/  @P4 LEA.HI.X R11, R152, R33, R155, 0x1, P5 ;  /* 0x00000021980b4211 */ /* 0x000fc400028f0c9b */
[----:B------:R-:W-:-:S03]  /*5ef0*/  ISETP.NE.AND P5, PT, R65, RZ, PT ;  /* 0x000000ff4100720c */ /* 0x000fc60003fa5270 */
[----:B0-----:R-:W-:Y:S10]  /*5f00*/  @P4 ST.E.128 desc[UR44][R10.64], R4 ;  /* 0x000000040a004985 */ /* 0x001ff4000c101d2c */
[C---:B------:R-:W-:Y:S01]  /*5f10*/  @P5 LEA R12, P4, R163.reuse, R35, 0x1 ;  /* 0x00000023a30c5211 */ /* 0x040fe200078808ff */
[----:B------:R-:W0:Y:S03]  /*5f20*/  @P5 LDS.128 R4, [R34+0x3000] ;  /* 0x0030000022045984 */ /* 0x000e260000000c00 */
        /* <DEDUP_REMOVED lines=21> */
[----:B------:R-:W-:-:S03]  /*6080*/  ISETP.GT.AND P4, PT, R14, -0x1, PT ;  /* 0xffffffff0e00780c */ /* 0x000fc60003f84270 */
[----:B0-----:R-:W-:Y:S10]  /*6090*/  @P5 ST.E.128 desc[UR44][R8.64], R4 ;  /* 0x0000000408005985 */ /* 0x001ff4000c101d2c */
[C---:B------:R-:W-:Y:S01]  /*60a0*/  @!P4 LEA R10, P5, R164.reuse, R35, 0x1 ;  /* 0x00000023a40ac211 */ /* 0x040fe200078a08ff */
[----:B------:R-:W0:Y:S03]  /*60b0*/  @!P4 LDS.128 R4, [R36+0x9000] ;  /* 0x009000002404c984 */ /* 0x000e260000000c00 */
[----:B------:R-:W-:-:S05]  /*60c0*/  @!P4 LEA.HI.X R11, R164, R33, R180, 0x1, P5 ;  /* 0x00000021a40bc211 */ /* 0x000fca00028f0cb4 */
[----:B0-----:R0:W-:Y:S04]  /*60d0*/  @!P4 ST.E.128 desc[UR44][R10.64], R4 ;  /* 0x000000040a00c985 */ /* 0x0011e8000c101d2c */
.L_x_13056:
[----:B------:R-:W-:Y:S05]  /*60e0*/  BSYNC B0 ;  /* 0x0000000000007941 */ /* 0x000fea0003800000 */
.L_x_13055:
[----:B------:R-:W-:Y:S01]  /*60f0*/  ISETP.GE.AND P4, PT, R81, 0x41, PT ;  /* 0x000000415100780c */ /* 0x000fe20003f86270 */
[----:B0-----:R0:W0:Y:S01]  /*6100*/  SHFL.IDX PT, R33, R32, 0x1, 0x1c1f ;  /* 0x003c1f0020217f89 */ /* 0x00102200000e0000 */
[----:B------:R-:W-:Y:S03]  /*6110*/  BSSY B0, `(.L_x_13057) ;  /* 0x000002c000007945 */ /* 0x000fe60003800000 */
[----:B------:R-:W0:Y:S08]  /*6120*/  SHFL.IDX PT, R15, R15, 0x1, 0x1c1f ;  /* 0x003c1f000f0f7f89 */ /* 0x000e3000000e0000 */
[----:B------:R-:W-:Y:S05]  /*6130*/  @!P4 BRA `(.L_x_13058) ;  /* 0x0000000000a4c947 */ /* 0x000fea0003800000 */
[----:B------:R-:W-:Y:S02]  /*6140*/  ISETP.NE.AND P5, PT, R63, RZ, PT ;  /* 0x000000ff3f00720c */ /* 0x000fe40003fa5270 */
[----:B---3--:R-:W-:-:S11]  /*6150*/  PRMT R14, R48, 0x8880, RZ ;  /* 0x00008880300e7816 */ /* 0x008fd600000000ff */
[----:B------:R-:W3:Y:S01]  /*6160*/  @P5 LDS.128 R4, [R34+0x2000] ;  /* 0x0020000022045984 */ /* 0x000ee20000000c00 */
[----:B0-2---:R-:W-:-:S04]  /*6170*/  @P5 LEA R8, P4, R22, R15, 0x1 ;  /* 0x0000000f16085211 */ /* 0x005fc800078808ff */
[----:B------:R-:W-:Y:S02]  /*6180*/  @P5 LEA.HI.X R9, R22, R33, R23, 0x1, P4 ;  /* 0x0000002116095211 */ /* 0x000fe400020f0c17 */
[----:B------:R-:W-:-:S03]  /*6190*/  ISETP.NE.AND P4, PT, R64, RZ, PT ;  /* 0x000000ff4000720c */ /* 0x000fc60003f85270 */
[----:B---3--:R-:W-:Y:S10]  /*61a0*/  @P5 ST.E.128 desc[UR44][R8.64], R4 ;  /* 0x0000000408005985 */ /* 0x008ff4000c101d2c */
        /* <DEDUP_REMOVED lines=34> */
.L_x_13058:
[----:B------:R-:W-:Y:S05]  /*63d0*/  BSYNC B0 ;  /* 0x0000000000007941 */ /* 0x000fea0003800000 */
.L_x_13057:
[----:B------:R-:W-:Y:S01]  /*63e0*/  @!PT LDS RZ, [RZ] ;  /* 0x00000000fffff984 */ /* 0x000fe20000000800 */
[----:B------:R-:W-:Y:S01]  /*63f0*/  @!PT LDS RZ, [RZ] ;  /* 0x00000000fffff984 */ /* 0x000fe20000000800 */
[----:B------:R-:W-:Y:S01]  /*6400*/  @!PT LDS RZ, [RZ] ;  /* 0x00000000fffff984 */ /* 0x000fe20000000800 */
[----:B------:R-:W-:Y:S01]  /*6410*/  @!PT LDS RZ, [RZ] ;  /* 0x00000000fffff984 */ /* 0x000fe20000000800 */
[----:B------:R5:W-:Y:S06]  /*6420*/  MEMBAR.ALL.CTA ;  /* 0x0000000000007992 */ /* 0x000bec0000008000 */
[----:B-----5:R-:W5:Y:S01]  /*6430*/  FENCE.VIEW.ASYNC.S ;  /* 0x00000000000073c6 */ /* 0x020f620000000000 */
[----:B-1----:R-:W-:Y:S02]  /*6440*/  @!P3 VIADD R70, R70, 0x324c0 ;  /* 0x000324c04646b836 */ /* 0x002fe40000000000 */
[----:B------:R-:W-:-:S03]  /*6450*/  VIADD R153, R153, 0x1 ;  /* 0x0000000199997836 */ /* 0x000fc60000000000 */
[----:B------:R-:W-:Y:S01]  /*6460*/  @!P3 PRMT R70, RZ, 0x654, R70 ;  /* 0x00000654ff46b816 */ /* 0x000fe20000000046 */
[----:B-----5:R1:W-:Y:S06]  /*6470*/  BAR.SYNC.DEFER_BLOCKING R213, 0x80 ;  /* 0x000200d50000751d */ /* 0x0203ec0000010000 */
[----:B------:R1:W-:Y:S01]  /*6480*/  @!P3 SYNCS.ARRIVE.TRANS64.RED.A1T0 RZ, [R70+URZ], RZ ;  /* 0x000000ff46ffb9a7 */ /* 0x0003e2000810043f */
[----:B------:R-:W-:-:S04]  /*6490*/  ISETP.NE.AND P3, PT, R153, 0x2, PT ;  /* 0x000000029900780c */ /* 0x000fc80003f65270 */
[----:B0-----:R-:W-:Y:S02]  /*64a0*/  SEL R5, RZ, 0x1, P3 ;  /* 0x00000001ff057807 */ /* 0x001fe40001800000 */
        /* <DEDUP_REMOVED lines=9> */
.L_x_12997:
        /* <DEDUP_REMOVED lines=10> */
[----:B------:R-:W-:-:S03]  /*65e0*/  IMAD.U32 R72, RZ, RZ, UR37 ;  /* 0x00000025ff487e24 */ /* 0x000fc6000f8e00ff */
[----:B------:R-:W-:Y:S04]  /*65f0*/  STL.64 [R1+0x30], R26 ;  /* 0x0000301a01007387 */ /* 0x000fe80000100a00 */
[----:B------:R-:W-:Y:S04]  /*6600*/  STL.128 [R1], R24 ;  /* 0x0000001801007387 */ /* 0x000fe80000100c00 */
[----:B------:R-:W-:Y:S04]  /*6610*/  STL.128 [R1+0x420], RZ ;  /* 0x000420ff01007387 */ /* 0x000fe80000100c00 */
[----:B------:R-:W-:Y:S04]  /*6620*/  STL.128 [R1+0x430], RZ ;  /* 0x000430ff01007387 */ /* 0x000fe80000100c00 */
[----:B------:R-:W-:Y:S01]  /*6630*/  STL.128 [R1+0x210], RZ ;  /* 0x000210ff01007387 */ /* 0x000fe20000100c00 */
[----:B------:R-:W-:-:S02]  /*6640*/  MOV R4, R148 ;  /* 0x0000009400047202 */ /* 0x000fc40000000f00 */
[----:B0-----:R-:W-:Y:S01]  /*6650*/  MOV R5, R3 ;  /* 0x0000000300057202 */ /* 0x001fe20000000f00 */
[----:B---3--:R-:W-:Y:S01]  /*6660*/  STL [R1+0x440], R12 ;  /* 0x0004400c01007387 */ /* 0x008fe20000100800 */
[C---:B--2---:R-:W-:Y:S02]  /*6670*/  IADD3 R8, P1, R4.reuse, 0x32430, RZ ;  /* 0x0003243004087810 */ /* 0x044fe40007f3e0ff */
        /* <DEDUP_REMOVED lines=13> */
[----:B------:R-:W-:-:S02]  /*6750*/  IMAD.MOV.U32 R5, RZ, RZ, R3 ;  /* 0x000000ffff057224 */ /* 0x000fc400078e0003 */
[----:B------:R-:W-:Y:S01]  /*6760*/  VIADD R3, R210, 0x7f ;  /* 0x0000007fd2037836 */ /* 0x000fe20000000000 */
[----:B------:R-:W-:Y:S01]  /*6770*/  STL.64 [R1+0x20], R10 ;  /* 0x0000200a01007387 */ /* 0x000fe20000100a00 */
[----:B------:R-:W0:Y:S03]  /*6780*/  @P1 LDC R0, c[0x0][0x44c] ;  /* 0x00011300ff001b82 */ /* 0x000e260000000800 */
        /* <DEDUP_REMOVED lines=16> */
[----:B------:R-:W-:Y:S01]  /*6890*/  IMAD.IADD R3, R194, 0x1, R3 ;  /* 0x00000001c2037824 */ /* 0x000fe200078e0203 */
[----:B0-----:R-:W-:Y:S02]  /*68a0*/  ISETP.GE.AND P2, PT, R7, 0x1, PT ;  /* 0x000000010700780c */ /* 0x001fe40003f46270 */
        /* <DEDUP_REMOVED lines=24> */
.L_x_13060:
        /* <DEDUP_REMOVED lines=14> */
.L_x_13063:
[----:B------:R-:W-:-:S13]  /*6b10*/  ISETP.NE.AND P0, PT, R7, 0x1, PT ;  /* 0x000000010700780c */ /* 0x000fda0003f05270 */
[----:B------:R-:W0:Y:S02]  /*6b20*/  @P0 LDC.64 R4, c[0x0][0xae0] ;  /* 0x0002b800ff040b82 */ /* 0x000e240000000a00 */
[----:B0-----:R-:W-:-:S05]  /*6b30*/  @P0 IMAD.HI.U32 R4, R0, R4, RZ ;  /* 0x0000000400040227 */ /* 0x001fca00078e00ff */
[----:B------:R-:W-:-:S07]  /*6b40*/  @P0 SHF.R.U32.HI R0, RZ, R5, R4 ;  /* 0x00000005ff000219 */ /* 0x000fce0000011604 */
.L_x_13064:
[----:B------:R-:W-:Y:S05]  /*6b50*/  BSYNC B0 ;  /* 0x0000000000007941 */ /* 0x000fea0003800000 */
.L_x_13062:
[----:B------:R-:W-:-:S05]  /*6b60*/  IMAD R3, R0, R7, R7 ;  /* 0x0000000700037224 */ /* 0x000fca00078e0207 */
[----:B------:R-:W-:-:S07]  /*6b70*/  VIMNMX R6, R6, R3, PT ;  /* 0x0000000306067248 */ /* 0x000fce0003fe0100 */
.L_x_13061:
        /* <DEDUP_REMOVED lines=24> */
.L_x_13067:
[----:B------:R-:W-:-:S13]  /*6d00*/  ISETP.NE.AND P0, PT, R7, 0x1, PT ;  /* 0x000000010700780c */ /* 0x000fda0003f05270 */
[----:B------:R-:W0:Y:S02]  /*6d10*/  @P0 LDC.64 R4, c[0x0][0xae0] ;  /* 0x0002b800ff040b82 */ /* 0x000e240000000a00 */
[----:B0-----:R-:W-:-:S05]  /*6d20*/  @P0 IMAD.HI.U32 R4, R0, R4, RZ ;  /* 0x0000000400040227 */ /* 0x001fca00078e00ff */
[----:B------:R-:W-:-:S07]  /*6d30*/  @P0 SHF.R.U32.HI R0, RZ, R5, R4 ;  /* 0x00000005ff000219 */ /* 0x000fce0000011604 */
.L_x_13068:
[----:B------:R-:W-:Y:S05]  /*6d40*/  BSYNC B0 ;  /* 0x0000000000007941 */ /* 0x000fea0003800000 */
.L_x_13066:
[----:B------:R-:W-:-:S05]  /*6d50*/  IMAD R0, R0, R7, RZ ;  /* 0x0000000700007224 */ /* 0x000fca00078e02ff */
[----:B------:R-:W-:-:S07]  /*6d60*/  VIMNMX R3, R3, R0, !PT ;  /* 0x0000000003037248 */ /* 0x000fce0007fe0100 */
.L_x_13065:
        /* <DEDUP_REMOVED lines=10> */
[----:B------:R-:W-:Y:S02]  /*6e10*/  IMAD.U32 R18, RZ, RZ, UR37 ;  /* 0x00000025ff127e24 */ /* 0x000fe4000f8e00ff */
[----:B------:R-:W-:Y:S01]  /*6e20*/  IMAD.U32 R24, RZ, RZ, UR37 ;  /* 0x00000025ff187e24 */ /* 0x000fe2000f8e00ff */
[----:B------:R-:W-:Y:S01]  /*6e30*/  IADD3 R32, P0, R32, 0x88, RZ ;  /* 0x0000008820207810 */ /* 0x000fe20007f1e0ff */
[----:B----4-:R-:W-:Y:S01]  /*6e40*/  IMAD.U32 R35, RZ, RZ, UR37 ;  /* 0x00000025ff237e24 */ /* 0x010fe2000f8e00ff */
[----:B------:R-:W-:Y:S02]  /*6e50*/  IADD3 R18, P1, R18, 0x78, RZ ;  /* 0x0000007812127810 */ /* 0x000fe40007f3e0ff */
[----:B------:R-:W-:Y:S01]  /*6e60*/  IADD3 R24, P2, R24, 0x58, RZ ;  /* 0x0000005818187810 */ /* 0x000fe20007f5e0ff */
[----:B------:R-:W-:Y:S01]  /*6e70*/  IMAD.X R33, RZ, RZ, UR36, P0 ;  /* 0x00000024ff217e24 */ /* 0x000fe200080e06ff */
[----:B------:R-:W-:Y:S01]  /*6e80*/  IADD3 R35, P3, R35, 0x60, RZ ;  /* 0x0000006023237810 */ /* 0x000fe20007f7e0ff */
[----:B------:R-:W-:-:S02]  /*6e90*/  IMAD.X R19, RZ, RZ, UR36, P1 ;  /* 0x00000024ff137e24 */ /* 0x000fc400088e06ff */
[----:B------:R-:W-:Y:S02]  /*6ea0*/  IMAD.X R25, RZ, RZ, UR36, P2 ;  /* 0x00000024ff197e24 */ /* 0x000fe400090e06ff */
[----:B------:R-:W-:Y:S01]  /*6eb0*/  IMAD.X R44, RZ, RZ, UR36, P3 ;  /* 0x00000024ff2c7e24 */ /* 0x000fe200098e06ff */
[----:B0-----:R-:W-:Y:S07]  /*6ec0*/  BRA.DIV UR4, `(.L_x_13070) ;  /* 0x0000030e04c87947 */ /* 0x001fee000b800000 */
[----:B------:R-:W3:Y:S04]  /*6ed0*/  LDL R0, [R1+0x474] ;  /* 0x0004740001007983 */ /* 0x000ee80000100800 */
[----:B---3--:R0:W1:Y:S02]  /*6ee0*/  SHFL.IDX PT, R14, R0, RZ, 0x1f ;  /* 0x00001fff000e7589 */ /* 0x00806400000e0000 */
.L_x_13388:
[----:B01----:R-:W-:Y:S01]  /*6ef0*/  LEA.HI R0, R14, R14, RZ, 0x1 ;  /* 0x0000000e0e007211 */ /* 0x003fe200078f08ff */
[C---:B------:R-:W-:Y:S01]  /*6f00*/  VIADD R27, R148.reuse, 0x18400 ;  /* 0x00018400941b7836 */ /* 0x040fe20000000000 */
[----:B------:R-:W-:Y:S01]  /*6f10*/  STL.128 [R1+0x90], RZ ;  /* 0x000090ff01007387 */ /* 0x000fe20000100c00 */
[----:B------:R-:W-:Y:S01]  /*6f20*/  VIADD R8, R148, 0x400 ;  /* 0x0000040094087836 */ /* 0x000fe20000000000 */
[----:B------:R-:W-:Y:S01]  /*6f30*/  LOP3.LUT R3, R0, 0x7fffe, RZ, 0xc0, !PT ;  /* 0x0007fffe00037812 */ /* 0x000fe200078ec0ff */
[----:B------:R-:W-:Y:S01]  /*6f40*/  IMAD.MOV.U32 R4, RZ, RZ, 0x1 ;  /* 0x00000001ff047424 */ /* 0x000fe200078e00ff */
[----:B------:R-:W-:Y:S01]  /*6f50*/  STL.128 [R1+0xa0], RZ ;  /* 0x0000a0ff01007387 */ /* 0x000fe20000100c00 */
[----:B------:R-:W-:Y:S01]  /*6f60*/  IMAD.MOV.U32 R5, RZ, RZ, RZ ;  /* 0x000000ffff057224 */ /* 0x000fe200078e00ff */
[----:B------:R-:W-:Y:S01]  /*6f70*/  SHF.R.U32.HI R8, RZ, 0x4, R8 ;  /* 0x00000004ff087819 */ /* 0x000fe20000011608 */
[----:B------:R-:W-:Y:S01]  /*6f80*/  IMAD.IADD R0, R14, 0x1, -R3 ;  /* 0x000000010e007824 */ /* 0x000fe200078e0a03 */
[----:B------:R-:W-:Y:S01]  /*6f90*/  STL.128 [R1+0xb0], RZ ;  /* 0x0000b0ff01007387 */ /* 0x000fe20000100c00 */
[----:B------:R-:W-:Y:S01]  /*6fa0*/  VIADD R3, R148, 0x1c400 ;  /* 0x0001c40094037836 */ /* 0x000fe20000000000 */
[----:B------:R-:W-:Y:S01]  /*6fb0*/  LOP3.LUT R8, R8, 0x3fff, RZ, 0xc0, !PT ;  /* 0x00003fff08087812 */ /* 0x000fe200078ec0ff */
[----:B------:R-:W-:Y:S01]  /*6fc0*/  IMAD R0, R0, 0x2000, R27 ;  /* 0x0000200000007824 */ /* 0x000fe200078e021b */
[----:B------:R-:W-:Y:S01]  /*6fd0*/  STL.128 [R1+0xc0], RZ ;  /* 0x0000c0ff01007387 */ /* 0x000fe20000100c00 */
[----:B------:R-:W-:Y:S01]  /*6fe0*/  IMAD.MOV.U32 R6, RZ, RZ, 0x1 ;  /* 0x00000001ff067424 */ /* 0x000fe200078e00ff */
[----:B------:R-:W-:Y:S01]  /*6ff0*/  SHF.R.U32.HI R3, RZ, 0x4, R3 ;  /* 0x00000004ff037819 */ /* 0x000fe20000011603 */
[----:B------:R-:W-:Y:S01]  /*7000*/  VIADD R9, R0, 0xa000 ;  /* 0x0000a00000097836 */ /* 0x000fe20000000000 */
[----:B------:R-:W-:Y:S01]  /*7010*/  SHF.R.U32.HI R0, RZ, 0x4, R0 ;  /* 0x00000004ff007819 */ /* 0x000fe20000011600 */
[----:B------:R-:W-:Y:S01]  /*7020*/  IMAD.MOV.U32 R7, RZ, RZ, RZ ;  /* 0x000000ffff077224 */ /* 0x000fe200078e00ff */
[----:B------:R-:W-:Y:S01]  /*7030*/  LOP3.LUT R3, R3, 0x3fff, RZ, 0xc0, !PT ;  /* 0x00003fff03037812 */ /* 0x000fe200078ec0ff */
[----:B------:R-:W-:Y:S01]  /*7040*/  IMAD.MOV.U32 R10, RZ, RZ, 0x1 ;  /* 0x00000001ff0a7424 */ /* 0x000fe200078e00ff */
[----:B------:R-:W-:Y:S01]  /*7050*/  SHF.R.U32.HI R9, RZ, 0x4, R9 ;  /* 0x00000004ff097819 */ /* 0x000fe20000011609 */
[----:B------:R-:W-:Y:S01]  /*7060*/  IMAD.MOV.U32 R11, RZ, RZ, RZ ;  /* 0x000000ffff0b7224 */ /* 0x000fe200078e00ff */
[----:B------:R-:W-:Y:S01]  /*7070*/  LOP3.LUT R3, R3, 0x10000, RZ, 0xfc, !PT ;  /* 0x0001000003037812 */ /* 0x000fe200078efcff */
[----:B------:R0:W-:Y:S01]  /*7080*/  STL.128 [R1+0x60], R4 ;  /* 0x0000600401007387 */ /* 0x0001e20000100c00 */
[----:B------:R-:W-:Y:S01]  /*7090*/  LOP3.LUT R9, R9, 0x3fff, RZ, 0xc0, !PT ;  /* 0x00003fff09097812 */ /* 0x000fe200078ec0ff */
[----:B------:R-:W-:Y:S01]  /*70a0*/  IMAD.U32 R34, RZ, RZ, UR37 ;  /* 0x00000025ff227e24 */ /* 0x000fe2000f8e00ff */
[----:B------:R-:W-:Y:S01]  /*70b0*/  LOP3.LUT R0, R0, 0x3fff, RZ, 0xc0, !PT ;  /* 0x00003fff00007812 */ /* 0x000fe200078ec0ff */
[----:B------:R1:W-:Y:S01]  /*70c0*/  STL.64 [R1+0x70], R10 ;  /* 0x0000700a01007387 */ /* 0x0003e20000100a00 */
[----:B------:R-:W-:Y:S01]  /*70d0*/  LOP3.LUT R9, R9, 0x10000, RZ, 0xfc, !PT ;  /* 0x0001000009097812 */ /* 0x000fe200078efcff */
[----:B------:R-:W-:Y:S01]  /*70e0*/  IMAD.U32 R36, RZ, RZ, UR37 ;  /* 0x00000025ff247e24 */ /* 0x000fe2000f8e00ff */
[----:B------:R-:W-:Y:S01]  /*70f0*/  LOP3.LUT P0, RZ, R27, 0x1bf, RZ, 0xc0, !PT ;  /* 0x000001bf1bff7812 */ /* 0x000fe2000780c0ff */
[----:B------:R-:W-:Y:S01]  /*7100*/  STL.128 [R1+0xd0], RZ ;  /* 0x0000d0ff01007387 */ /* 0x000fe20000100c00 */
[----:B------:R-:W-:Y:S01]  /*7110*/  IADD3 R34, P5, R34, 0x68, RZ ;  /* 0x0000006822227810 */ /* 0x000fe20007fbe0ff */
[----:B------:R-:W-:Y:S01]  /*7120*/  IMAD.U32 R37, RZ, RZ, UR37 ;  /* 0x00000025ff257e24 */ /* 0x000fe2000f8e00ff */
[----:B------:R-:W-:Y:S01]  /*7130*/  IADD3 R36, P4, R36, 0x70, RZ ;  /* 0x0000007024247810 */ /* 0x000fe20007f9e0ff */
[----:B------:R-:W-:Y:S01]  /*7140*/  STL.128 [R1+0xe0], RZ ;  /* 0x0000e0ff01007387 */ /* 0x000fe20000100c00 */
[----:B------:R-:W-:Y:S01]  /*7150*/  IMAD.U32 R43, RZ, RZ, UR37 ;  /* 0x00000025ff2b7e24 */ /* 0x000fe2000f8e00ff */
[----:B------:R-:W-:Y:S01]  /*7160*/  BSSY B6, `(.L_x_13071) ;  /* 0x000002a000067945 */ /* 0x000fe20003800000 */
[----:B------:R-:W-:Y:S01]  /*7170*/  IMAD.U32 R47, RZ, RZ, UR37 ;  /* 0x00000025ff2f7e24 */ /* 0x000fe2000f8e00ff */
[C---:B0-----:R-:W-:Y:S01]  /*7180*/  LOP3.LUT R6, R8.reuse, 0x3000000, RZ, 0xfc, !PT ;  /* 0x0300000008067812 */ /* 0x041fe200078efcff */
[----:B------:R-:W-:Y:S01]  /*7190*/  IMAD.MOV.U32 R4, RZ, RZ, R3 ;  /* 0x000000ffff047224 */ /* 0x000fe200078e0003 */
[----:B------:R-:W-:Y:S01]  /*71a0*/  LOP3.LUT R8, R8, 0x10000, RZ, 0xfc, !PT ;  /* 0x0001000008087812 */ /* 0x000fe200078efcff */
[----:B------:R-:W-:Y:S01]  /*71b0*/  IMAD.MOV.U32 R5, RZ, RZ, 0x40000040 ;  /* 0x40000040ff057424 */ /* 0x000fe200078e00ff */
[----:B-1----:R-:W-:Y:S01]  /*71c0*/  LOP3.LUT R10, R0, 0x10000, RZ, 0xfc, !PT ;  /* 0x00010000000a7812 */ /* 0x002fe200078efcff */
[----:B------:R-:W-:Y:S01]  /*71d0*/  IMAD.MOV.U32 R7, RZ, RZ, 0x40000040 ;  /* 0x40000040ff077424 */ /* 0x000fe200078e00ff */
[----:B------:R-:W-:Y:S01]  /*71e0*/  IADD3 R37, P3, R37, 0x80, RZ ;  /* 0x0000008025257810 */ /* 0x000fe20007f7e0ff */
[----:B------:R-:W-:Y:S01]  /*71f0*/  IMAD.MOV.U32 R11, RZ, RZ, 0x40000040 ;  /* 0x40000040ff0b7424 */ /* 0x000fe200078e00ff */
[----:B------:R-:W-:Y:S01]  /*7200*/  IADD3 R43, P2, R43, 0x90, RZ ;  /* 0x000000902b2b7810 */ /* 0x000fe20007f5e0ff */
[----:B------:R-:W-:Y:S01]  /*7210*/  IMAD.U32 R40, RZ, RZ, UR37 ;  /* 0x00000025ff287e24 */ /* 0x000fe2000f8e00ff */
[----:B------:R0:W-:Y:S01]  /*7220*/  STL.128 [R1+0x80], R4 ;  /* 0x0000800401007387 */ /* 0x0001e20000100c00 */
[----:B------:R-:W-:Y:S01]  /*7230*/  IMAD.X R45, RZ, RZ, UR36, P5 ;  /* 0x00000024ff2d7e24 */ /* 0x000fe2000a8e06ff */
[----:B------:R-:W-:Y:S01]  /*7240*/  IADD3 R47, P1, R47, 0xf0, RZ ;  /* 0x000000f02f2f7810 */ /* 0x000fe20007f3e0ff */
[----:B------:R-:W-:Y:S01]  /*7250*/  IMAD.X R49, RZ, RZ, UR36, P4 ;  /* 0x00000024ff317e24 */ /* 0x000fe2000a0e06ff */
[----:B------:R1:W-:Y:S01]  /*7260*/  STL.64 [R1+0x78], R10 ;  /* 0x0000780a01007387 */ /* 0x0003e20000100a00 */
[----:B------:R-:W-:Y:S01]  /*7270*/  IADD3 R40, P5, R40, 0xf8, RZ ;  /* 0x000000f828287810 */ /* 0x000fe20007fbe0ff */
[----:B------:R-:W-:-:S02]  /*7280*/  IMAD.X R48, RZ, RZ, UR36, P3 ;  /* 0x00000024ff307e24 */ /* 0x000fc400098e06ff */
[----:B------:R-:W-:Y:S02]  /*7290*/  IMAD.X R42, RZ, RZ, UR36, P2 ;  /* 0x00000024ff2a7e24 */ /* 0x000fe400090e06ff */
[----:B------:R-:W-:Y:S02]  /*72a0*/  IMAD.X R46, RZ, RZ, UR36, P1 ;  /* 0x00000024ff2e7e24 */ /* 0x000fe400088e06ff */
[----:B------:R-:W-:Y:S02]  /*72b0*/  IMAD.X R39, RZ, RZ, UR36, P5 ;  /* 0x00000024ff277e24 */ /* 0x000fe4000a8e06ff */
[----:B0-----:R-:W-:Y:S02]  /*72c0*/  IMAD.MOV.U32 R6, RZ, RZ, R8 ;  /* 0x000000ffff067224 */ /* 0x001fe400078e0008 */
[----:B------:R-:W-:-:S05]  /*72d0*/  IMAD.MOV.U32 R4, RZ, RZ, R9 ;  /* 0x000000ffff047224 */ /* 0x000fca00078e0009 */
[----:B------:R1:W-:Y:S01]  /*72e0*/  STL.128 [R1+0xf0], R4 ;  /* 0x0000f00401007387 */ /* 0x0003e20000100c00 */
        /* <DEDUP_REMOVED lines=17> */
.L_x_13072:
[----:B------:R-:W-:Y:S05]  /*7400*/  BSYNC B6 ;  /* 0x0000000000067941 */ /* 0x000fea0003800000 */
.L_x_13071:
[----:B------:R-:W0:Y:S01]  /*7410*/  S2R R26, SR_TID.X ;  /* 0x00000000001a7919 */ /* 0x000e220000002100 */
[----:B-1----:R-:W1:Y:S01]  /*7420*/  LDC.64 R10, c[0x0][0xad0] ;  /* 0x0002b400ff0a7b82 */ /* 0x002e620000000a00 */
[----:B------:R-:W-:Y:S01]  /*7430*/  UIADD3 UR5, UP0, UR37, 0x100, URZ ;  /* 0x0000010025057890 */ /* 0x000fe2000ff1e03f */
[----:B------:R-:W-:Y:S01]  /*7440*/  IMAD.MOV.U32 R8, RZ, RZ, RZ ;  /* 0x000000ffff087224 */ /* 0x000fe200078e00ff */
[----:B------:R-:W-:Y:S01]  /*7450*/  STL.64 [R1+0x110], R24 ;  /* 0x0001101801007387 */ /* 0x000fe20000100a00 */
[----:B------:R-:W-:Y:S01]  /*7460*/  IMAD.U32 R0, RZ, RZ, UR37 ;  /* 0x00000025ff007e24 */ /* 0x000fe2000f8e00ff */
[----:B------:R-:W-:Y:S01]  /*7470*/  UIADD3.X UR6, URZ, UR36, URZ, UP0, !UPT ;  /* 0x000000243f067290 */ /* 0x000fe200087fe43f */
[----:B------:R-:W-:Y:S01]  /*7480*/  IMAD.U32 R38, RZ, RZ, UR37 ;  /* 0x00000025ff267e24 */ /* 0x000fe2000f8e00ff */
[----:B------:R-:W-:Y:S01]  /*7490*/  UIADD3 UR4, UP0, UR37, 0x14c, URZ ;  /* 0x0000014c25047890 */ /* 0x000fe2000ff1e03f */
[----:B------:R-:W3:Y:S01]  /*74a0*/  LDC.64 R20, c[0x0][0xad8] ;  /* 0x0002b600ff147b82 */ /* 0x000ee20000000a00 */
[----:B------:R-:W-:Y:S01]  /*74b0*/  IMAD.U32 R12, RZ, RZ, UR5 ;  /* 0x00000005ff0c7e24 */ /* 0x000fe2000f8e00ff */
[----:B------:R-:W-:Y:S01]  /*74c0*/  STL.64 [R1+0x100], R228 ;  /* 0x000100e401007387 */ /* 0x000fe20000100a00 */
[----:B------:R-:W-:Y:S01]  /*74d0*/  UIADD3.X UR5, URZ, UR36, URZ, UP0, !UPT ;  /* 0x000000243f057290 */ /* 0x000fe200087fe43f */
[----:B------:R-:W-:Y:S01]  /*74e0*/  IMAD.U32 R13, RZ, RZ, UR6 ;  /* 0x00000006ff0d7e24 */ /* 0x000fe2000f8e00ff */
[----:B------:R-:W-:Y:S01]  /*74f0*/  IADD3 R38, P2, R38, 0x118, RZ ;  /* 0x0000011826267810 */ /* 0x000fe20007f5e0ff */
[----:B------:R-:W-:Y:S01]  /*7500*/  IMAD.U32 R14, RZ, RZ, UR4 ;  /* 0x00000004ff0e7e24 */ /* 0x000fe2000f8e00ff */
[----:B------:R-:W-:Y:S01]  /*7510*/  STL.U8 [R1+0x118], RZ ;  /* 0x000118ff01007387 */ /* 0x000fe20000100000 */
[----:B------:R-:W4:Y:S01]  /*7520*/  LDC.64 R50, c[0x0][0xae0] ;  /* 0x0002b800ff327b82 */ /* 0x000f220000000a00 */
[----:B------:R-:W-:Y:S01]  /*7530*/  IMAD.U32 R15, RZ, RZ, UR5 ;  /* 0x00000005ff0f7e24 */ /* 0x000fe2000f8e00ff */
[----:B------:R-:W-:Y:S01]  /*7540*/  ULDC UR4, c[0x0][0x3f4] ;  /* 0x0000fd0000047ab9 */ /* 0x000fe20000000800 */
[----:B------:R-:W-:Y:S01]  /*7550*/  STL.64 [R1+0x108], R12 ;  /* 0x0001080c01007387 */ /* 0x000fe20000100a00 */
[----:B------:R-:W-:Y:S01]  /*7560*/  ISETP.LT.AND P0, PT, RZ, UR4, PT ;  /* 0x00000004ff007c0c */ /* 0x000fe2000bf01270 */
[----:B------:R-:W-:-:S02]  /*7570*/  IMAD.U32 R3, RZ, RZ, UR37 ;  /* 0x00000025ff037e24 */ /* 0x000fc4000f8e00ff */
[----:B------:R-:W-:Y:S01]  /*7580*/  STL.64 [R1+0x150], R14 ;  /* 0x0001500e01007387 */ /* 0x000fe20000100a00 */
[----:B------:R-:W2:Y:S01]  /*7590*/  LDC R6, c[0x0][0x450] ;  /* 0x00011400ff067b82 */ /* 0x000ea20000000800 */
[----:B-1----:R-:W-:Y:S02]  /*75a0*/  IMAD.MOV.U32 R30, RZ, RZ, R11 ;  /* 0x000000ffff1e7224 */ /* 0x002fe400078e000b */
[----:B------:R-:W-:Y:S02]  /*75b0*/  IMAD.MOV.U32 R7, RZ, RZ, R10 ;  /* 0x000000ffff077224 */ /* 0x000fe400078e000a */
[----:B0-----:R-:W-:-:S03]  /*75c0*/  VIADD R227, R26, 0xffffff80 ;  /* 0xffffff801ae37836 */ /* 0x001fc60000000000 */
[----:B------:R-:W2:Y:S01]  /*75d0*/  LDC.64 R4, c[0x0][0x448] ;  /* 0x00011200ff047b82 */ /* 0x000ea20000000a00 */
[----:B---3--:R-:W-:Y:S02]  /*75e0*/  IMAD.MOV.U32 R9, RZ, RZ, R21 ;  /* 0x000000ffff097224 */ /* 0x008fe400078e0015 */
[----:B------:R-:W-:Y:S01]  /*75f0*/  IMAD.MOV.U32 R31, RZ, RZ, R20 ;  /* 0x000000ffff1f7224 */ /* 0x000fe200078e0014 */
[----:B------:R-:W-:Y:S01]  /*7600*/  STL [R1+0x11c], R227 ;  /* 0x00011ce301007387 */ /* 0x000fe20000100800 */
[----:B----4-:R-:W-:-:S03]  /*7610*/  IMAD.MOV.U32 R10, RZ, RZ, R50 ;  /* 0x000000ffff0a7224 */ /* 0x010fc600078e0032 */
[----:B------:R0:W-:Y:S01]  /*7620*/  STL.128 [R1+0x120], R28 ;  /* 0x0001201c01007387 */ /* 0x0001e20000100c00 */
[----:B------:R-:W-:Y:S02]  /*7630*/  IMAD.MOV.U32 R11, RZ, RZ, R51 ;  /* 0x000000ffff0b7224 */ /* 0x000fe400078e0033 */
[----:B------:R-:W-:-:S03]  /*7640*/  IMAD.X R51, RZ, RZ, UR36, P2 ;  /* 0x00000024ff337e24 */ /* 0x000fc600090e06ff */
[----:B------:R1:W-:Y:S04]  /*7650*/  STL.128 [R1+0x130], R8 ;  /* 0x0001300801007387 */ /* 0x0003e80000100c00 */
[----:B--2---:R1:W-:Y:S01]  /*7660*/  STL.128 [R1+0x140], R4 ;  /* 0x0001400401007387 */ /* 0x0043e20000100c00 */
[----:B0-----:R-:W-:Y:S01]  /*7670*/  IMAD.U32 R31, RZ, RZ, UR37 ;  /* 0x00000025ff1f7e24 */ /* 0x001fe2000f8e00ff */
[----:B------:R-:W-:Y:S02]  /*7680*/  IADD3 R30, P1, R0, 0x11c, RZ ;  /* 0x0000011c001e7810 */ /* 0x000fe40007f3e0ff */
[----:B------:R-:W-:Y:S02]  /*7690*/  IADD3 R29, P3, R3, 0x108, RZ ;  /* 0x00000108031d7810 */ /* 0x000fe40007f7e0ff */
[----:B------:R-:W-:Y:S01]  /*76a0*/  IADD3 R31, P4, R31, 0x150, RZ ;  /* 0x000001501f1f7810 */ /* 0x000fe20007f9e0ff */
[----:B------:R-:W-:-:S02]  /*76b0*/  IMAD.X R41, RZ, RZ, UR36, P1 ;  /* 0x00000024ff297e24 */ /* 0x000fc400088e06ff */
[----:B------:R-:W-:Y:S02]  /*76c0*/  IMAD.X R50, RZ, RZ, UR36, P3 ;  /* 0x00000024ff327e24 */ /* 0x000fe400098e06ff */
[----:B------:R-:W-:Y:S01]  /*76d0*/  IMAD.X R52, RZ, RZ, UR36, P4 ;  /* 0x00000024ff347e24 */ /* 0x000fe2000a0e06ff */
[----:B------:R-:W-:Y:S07]  /*76e0*/  @P0 BRA `(.L_x_13073) ;  /* 0x0000000000400947 */ /* 0x000fee0003800000 */
[----:B------:R-:W2:Y:S02]  /*76f0*/  LDL R3, [R1+0x204] ;  /* 0x0002040001037983 */ /* 0x000ea40000100800 */
[----:B--2---:R-:W-:-:S04]  /*7700*/  LEA.HI R0, R3, R3, RZ, 0x1 ;  /* 0x0000000303007211 */ /* 0x004fc800078f08ff */
        /* <DEDUP_REMOVED lines=8> */
.L_x_13076:
[----:B--2---:R2:W3:Y:S02]  /*7790*/  SYNCS.PHASECHK.TRANS64.TRYWAIT P0, [R148+URZ+0x32400], R3 ;  /* 0x03240003940075a7 */ /* 0x0044e4000800017f */
[----:B---3--:R-:W-:Y:S05]  /*77a0*/  @!P0 NANOSLEEP.SYNCS 0x989680 ;  /* 0x009896800000895d */ /* 0x008fea0003900000 */
[----:B------:R-:W3:Y:S02]  /*77b0*/  @!P0 SYNCS.PHASECHK.TRANS64 P0, [R148+URZ+0x32400], R3 ;  /* 0x03240003940085a7 */ /* 0x000ee4000800007f */
[----:B---3--:R-:W-:Y:S05]  /*77c0*/  @!P0 BRA `(.L_x_13076) ;  /* 0xfffffffc00f08947 */ /* 0x008fea000383ffff */
.L_x_13075:
[----:B------:R-:W-:Y:S05]  /*77d0*/  BSYNC B0 ;  /* 0x0000000000007941 */ /* 0x000fea0003800000 */
.L_x_13074:
[----:B------:R-:W-:Y:S05]  /*77e0*/  BRA `(.L_x_13077) ;  /* 0x0000002c00787947 */ /* 0x000fea0003800000 */
.L_x_13073:
        /* <DEDUP_REMOVED lines=30> */
.L_x_13079:
[----:B------:R-:W-:Y:S05]  /*79d0*/  BSYNC B6 ;  /* 0x0000000000067941 */ /* 0x000fea0003800000 */
.L_x_13078:
        /* <DEDUP_REMOVED lines=11> */
[----:B------:R-:W-:Y:S01]  /*7a90*/  IMAD.MOV.U32 R7, RZ, RZ, R53 ;  /* 0x000000ffff077224 */ /* 0x000fe200078e0035 */
[----:B0-----:R-:W-:-:S13]  /*7aa0*/  ISETP.NE.AND P0, PT, R21, 0x1, PT ;  /* 0x000000011500780c */ /* 0x001fda0003f05270 */
[----:B------:R-:W0:Y:S08]  /*7ab0*/  @P0 LDC R2, c[0x0][0x44c] ;  /* 0x00011300ff020b82 */ /* 0x000e300000000800 */
[----:B------:R-:W1:Y:S01]  /*7ac0*/  @P0 LDC R3, c[0x0][0x450] ;  /* 0x00011400ff030b82 */ /* 0x000e620000000800 */
[----:B0-----:R-:W-:-:S05]  /*7ad0*/  @P0 IMAD.HI.U32 R2, R5, R2, RZ ;  /* 0x0000000205020227 */ /* 0x001fca00078e00ff */
[----:B-1----:R-:W-:Y:S01]  /*7ae0*/  @P0 SHF.R.U32.HI R5, RZ, R3, R2 ;  /* 0x00000003ff050219 */ /* 0x002fe20000011602 */
[----:B------:R-:W-:Y:S02]  /*7af0*/  IMAD.MOV.U32 R2, RZ, RZ, R24 ;  /* 0x000000ffff027224 */ /* 0x000fe400078e0018 */
[----:B------:R-:W-:Y:S01]  /*7b00*/  IMAD.MOV.U32 R3, RZ, RZ, R55 ;  /* 0x000000ffff037224 */ /* 0x000fe200078e0037 */
        /* <DEDUP_REMOVED lines=21> */
.L_x_13394:
        /* <DEDUP_REMOVED lines=29> */
.L_x_13084:
[----:B------:R-:W-:Y:S05]  /*7e30*/  BSYNC B1 ;  /* 0x0000000000017941 */ /* 0x000fea0003800000 */
.L_x_13083:
[----:B-12--5:R-:W-:Y:S01]  /*7e40*/  IMAD.MOV.U32 R2, RZ, RZ, R26 ;  /* 0x000000ffff027224 */ /* 0x026fe200078e001a */
[----:B------:R-:W-:Y:S01]  /*7e50*/  UMOV UR4, 0xffffffff ;  /* 0xffffffff00047882 */ /* 0x000fe20000000000 */
[----:B------:R-:W-:Y:S01]  /*7e60*/  IMAD.MOV.U32 R3, RZ, RZ, R27 ;  /* 0x000000ffff037224 */ /* 0x000fe200078e001b */
[----:B------:R-:W-:Y:S01]  /*7e70*/  CS2R R20, SRZ ;  /* 0x0000000000147805 */ /* 0x000fe2000001ff00 */
[----:B---3--:R-:W-:Y:S01]  /*7e80*/  IMAD.MOV.U32 R5, RZ, RZ, R54 ;  /* 0x000000ffff057224 */ /* 0x008fe200078e0036 */
        /* <DEDUP_REMOVED lines=11> */
[----:B------:R-:W-:Y:S06]  /*7f40*/  BRA.DIV UR4, `(.L_x_13085) ;  /* 0x0000030204407947 */ /* 0x000fec000b800000 */
[----:B------:R1:W2:Y:S04]  /*7f50*/  SHFL.IDX PT, R5, R6, 0x1, 0x1c1f ;  /* 0x003c1f0006057f89 */ /* 0x0002a800000e0000 */
[----:B0-----:R-:W0:Y:S04]  /*7f60*/  SHFL.IDX PT, R4, R4, 0x1, 0x1c1f ;  /* 0x003c1f0004047f89 */ /* 0x001e2800000e0000 */
[----:B------:R-:W3:Y:S04]  /*7f70*/  SHFL.IDX PT, R7, R7, 0x1, 0x1c1f ;  /* 0x003c1f0007077f89 */ /* 0x000ee800000e0000 */
[----:B----4-:R1:W4:Y:S02]  /*7f80*/  SHFL.IDX PT, R14, R8, 0x1, 0x1c1f ;  /* 0x003c1f00080e7f89 */ /* 0x01032400000e0000 */
.L_x_13400:
[----:B------:R-:W5:Y:S01]  /*7f90*/  LDL R3, [R1+0x204] ;  /* 0x0002040001037983 */ /* 0x000f620000100800 */
[----:B------:R-:W-:Y:S01]  /*7fa0*/  VIADD R0, R0, 0x40 ;  /* 0x0000004000007836 */ /* 0x000fe20000000000 */
[----:B------:R-:W-:Y:S01]  /*7fb0*/  BSSY B1, `(.L_x_13086) ;  /* 0x000001f000017945 */ /* 0x000fe20003800000 */
[----:B-1----:R-:W-:Y:S02]  /*7fc0*/  CS2R R8, SRZ ;  /* 0x0000000000087805 */ /* 0x002fe4000001ff00 */
[----:B------:R-:W-:Y:S02]  /*7fd0*/  CS2R R10, SRZ ;  /* 0x00000000000a7805 */ /* 0x000fe4000001ff00 */
[----:B------:R-:W-:Y:S02]  /*7fe0*/  ISETP.GE.AND P0, PT, R0, R53, PT ;  /* 0x000000350000720c */ /* 0x000fe40003f06270 */
[----:B-----5:R-:W-:-:S04]  /*7ff0*/  LEA.HI R2, R3, R3, RZ, 0x1 ;  /* 0x0000000303027211 */ /* 0x020fc800078f08ff */
[----:B------:R-:W-:-:S05]  /*8000*/  LOP3.LUT R2, R2, 0xfffffffe, RZ, 0xc0, !PT ;  /* 0xfffffffe02027812 */ /* 0x000fca00078ec0ff */
[----:B------:R-:W-:Y:S01]  /*8010*/  IMAD.IADD R0, R3, 0x1, -R2 ;  /* 0x0000000103007824 */ /* 0x000fe200078e0a02 */
[----:B------:R-:W-:-:S04]  /*8020*/  CS2R R2, SRZ ;  /* 0x0000000000027805 */ /* 0x000fc8000001ff00 */
[----:B------:R-:W-:Y:S01]  /*8030*/  SHF.L.U32 R13, R0, 0x1f, RZ ;  /* 0x0000001f000d7819 */ /* 0x000fe200000006ff */
[----:B------:R-:W-:Y:S06]  /*8040*/  @P0 BRA `(.L_x_13087) ;  /* 0x0000000000540947 */ /* 0x000fec0003800000 */
[----:B------:R-:W4:Y:S01]  /*8050*/  LDL R6, [R1+0x45c] ;  /* 0x00045c0001067983 */ /* 0x000f220000100800 */
[----:B------:R-:W-:Y:S01]  /*8060*/  ULDC UR4, c[0x0][0x3f4] ;  /* 0x0000fd0000047ab9 */ /* 0x000fe20000000800 */
[----:B------:R-:W-:Y:S02]  /*8070*/  CS2R R8, SRZ ;  /* 0x0000000000087805 */ /* 0x000fe4000001ff00 */
[----:B------:R-:W-:Y:S02]  /*8080*/  ISETP.GE.AND P3, PT, R159, UR4, PT ;  /* 0x000000049f007c0c */ /* 0x000fe4000bf66270 */
[----:B------:R-:W-:Y:S01]  /*8090*/  ISETP.GE.AND P2, PT, R156, UR4, PT ;  /* 0x000000049c007c0c */ /* 0x000fe2000bf46270 */
[----:B---3--:R-:W-:Y:S01]  /*80a0*/  IMAD.MOV.U32 R15, RZ, RZ, R7 ;  /* 0x000000ffff0f7224 */ /* 0x008fe200078e0007 */
[----:B------:R-:W-:-:S09]  /*80b0*/  CS2R R10, SRZ ;  /* 0x00000000000a7805 */ /* 0x000fd2000001ff00 */
[----:B------:R-:W-:Y:S02]  /*80c0*/  @!P3 IMAD.SHL.U32 R3, R159, 0x2, RZ ;  /* 0x000000029f03b824 */ /* 0x000fe400078e00ff */
[----:B0-2---:R-:W-:-:S03]  /*80d0*/  @!P2 IMAD.WIDE R58, R156, 0x2, R4 ;  /* 0x000000029c3aa825 */ /* 0x005fc600078e0204 */
[-C--:B------:R-:W-:Y:S02]  /*80e0*/  @!P3 IADD3 R4, P0, R4, R3.reuse, RZ ;  /* 0x000000030404b210 */ /* 0x080fe40007f1e0ff */
[----:B------:R-:W-:Y:S01]  /*80f0*/  CS2R R20, SRZ ;  /* 0x0000000000147805 */ /* 0x000fe2000001ff00 */
[----:B------:R1:W5:Y:S01]  /*8100*/  @!P2 LD.E.64 R8, desc[UR44][R58.64] ;  /* 0x0000002c3a08a980 */ /* 0x000362000c101b00 */
[----:B----4-:R-:W-:Y:S02]  /*8110*/  @!P3 SHF.L.U64.HI R0, R159, 0x1, R6 ;  /* 0x000000019f00b819 */ /* 0x010fe40000010206 */
[----:B------:R-:W-:Y:S02]  /*8120*/  @!P3 IADD3 R6, P1, R14, R3, RZ ;  /* 0x000000030e06b210 */ /* 0x000fe40007f3e0ff */
[----:B------:R-:W-:Y:S01]  /*8130*/  CS2R R2, SRZ ;  /* 0x0000000000027805 */ /* 0x000fe2000001ff00 */
[----:B------:R-:W-:-:S04]  /*8140*/  @!P2 IMAD.WIDE R14, R156, 0x2, R14 ;  /* 0x000000029c0ea825 */ /* 0x000fc800078e020e */
[--C-:B------:R-:W-:Y:S01]  /*8150*/  @!P3 IMAD.X R5, R5, 0x1, R0.reuse, P0 ;  /* 0x000000010505b824 */ /* 0x100fe200000e0600 */
[----:B------:R1:W5:Y:S01]  /*8160*/  @!P2 LD.E.64 R10, desc[UR44][R14.64] ;  /* 0x0000002c0e0aa980 */ /* 0x000362000c101b00 */
[----:B------:R-:W-:-:S03]  /*8170*/  @!P3 IMAD.X R7, R7, 0x1, R0, P1 ;  /* 0x000000010707b824 */ /* 0x000fc600008e0600 */
[----:B------:R1:W5:Y:S04]  /*8180*/  @!P3 LD.E.64 R20, desc[UR44][R4.64] ;  /* 0x0000002c0414b980 */ /* 0x000368000c101b00 */
[----:B------:R1:W5:Y:S02]  /*8190*/  @!P3 LD.E.64 R2, desc[UR44][R6.64] ;  /* 0x0000002c0602b980 */ /* 0x000364000c101b00 */
.L_x_13087:
[----:B------:R-:W-:Y:S05]  /*81a0*/  BSYNC B1 ;  /* 0x0000000000017941 */ /* 0x000fea0003800000 */
.L_x_13086:
[----:B------:R-:W0:Y:S01]  /*81b0*/  SYNCS.PHASECHK.TRANS64.TRYWAIT P0, [R148+URZ+0x32400], R13 ;  /* 0x0324000d940075a7 */ /* 0x000e22000800017f */
[----:B------:R-:W-:Y:S04]  /*81c0*/  BSSY B1, `(.L_x_13088) ;  /* 0x0000002000017945 */ /* 0x000fe80003800000 */
[----:B0-----:R-:W-:Y:S05]  /*81d0*/  @!P0 BRA `(.L_x_13089) ;  /* 0x00000300000c8947 */ /* 0x001fea0003800000 */
.L_x_13401:
[----:B------:R-:W-:Y:S05]  /*81e0*/  BSYNC B1 ;  /* 0x0000000000017941 */ /* 0x000fea0003800000 */
.L_x_13088:
[----:B-1----:R-:W2:Y:S04]  /*81f0*/  LDL R4, [R1+0x460] ;  /* 0x0004600001047983 */ /* 0x002ea80000100800 */
[----:B------:R-:W4:Y:S04]  /*8200*/  LDL R0, [R1+0x470] ;  /* 0x0004700001007983 */ /* 0x000f280000100800 */
[----:B------:R-:W4:Y:S01]  /*8210*/  LDL R6, [R1+0x50] ;  /* 0x0000500001067983 */ /* 0x000f220000100800 */
[----:B---3-5:R-:W-:Y:S01]  /*8220*/  IMAD.MOV.U32 R7, RZ, RZ, R8 ;  /* 0x000000ffff077224 */ /* 0x028fe200078e0008 */
[----:B------:R-:W-:Y:S04]  /*8230*/  BSSY B1, `(.L_x_13090) ;  /* 0x000007d000017945 */ /* 0x000fe80003800000 */
[----:B------:R-:W-:Y:S01]  /*8240*/  PRMT R13, R13, 0x5410, R7 ;  /* 0x000054100d0d7816 */ /* 0x000fe20000000007 */
[----:B------:R-:W-:-:S05]  /*8250*/  IMAD.MOV.U32 R7, RZ, RZ, R11 ;  /* 0x000000ffff077224 */ /* 0x000fca00078e000b */
[----:B------:R-:W-:Y:S02]  /*8260*/  PRMT R71, R7, 0x7610, R71 ;  /* 0x0000761007477816 */ /* 0x000fe40000000047 */
[----:B--2---:R-:W-:Y:S01]  /*8270*/  LOP3.LUT P0, RZ, R4, 0x4, RZ, 0xc0, !PT ;  /* 0x0000000404ff7812 */ /* 0x004fe2000780c0ff */
[----:B----4-:R-:W-:-:S04]  /*8280*/  IMAD.IADD R5, R192, 0x1, R0 ;  /* 0x00000001c0057824 */ /* 0x010fc800078e0200 */
[----:B------:R-:W-:Y:S02]  /*8290*/  IMAD R12, R5, 0x2, R148 ;  /* 0x00000002050c7824 */ /* 0x000fe400078e0294 */
[----:B------:R-:W-:Y:S02]  /*82a0*/  IMAD.MOV.U32 R5, RZ, RZ, R20 ;  /* 0x000000ffff057224 */ /* 0x000fe400078e0014 */
[C---:B------:R-:W-:Y:S02]  /*82b0*/  VIADD R4, R12.reuse, 0x18400 ;  /* 0x000184000c047836 */ /* 0x040fe40000000000 */
[----:B------:R-:W-:Y:S01]  /*82c0*/  VIADD R0, R12, 0x18440 ;  /* 0x000184400c007836 */ /* 0x000fe20000000000 */
[----:B------:R-:W-:Y:S01]  /*82d0*/  PRMT R15, R5, 0x7610, R15 ;  /* 0x00007610050f7816 */ /* 0x000fe2000000000f */
[----:B------:R-:W-:Y:S02]  /*82e0*/  @P0 VIADD R0, R4, 0xffffffc0 ;  /* 0xffffffc004000836 */ /* 0x000fe40000000000 */
[----:B------:R-:W-:-:S02]  /*82f0*/  IMAD R4, R6, -0x80, R53 ;  /* 0xffffff8006047824 */ /* 0x000fc400078e0235 */
[----:B------:R-:W-:Y:S02]  /*8300*/  IMAD.MOV.U32 R6, RZ, RZ, R21 ;  /* 0x000000ffff067224 */ /* 0x000fe400078e0015 */
[----:B------:R-:W-:Y:S01]  /*8310*/  IMAD.MOV.U32 R5, RZ, RZ, R9 ;  /* 0x000000ffff057224 */ /* 0x000fe200078e0009 */
[----:B------:R-:W-:Y:S01]  /*8320*/  VIMNMX R53, R4, 0x80, PT ;  /* 0x0000008004357848 */ /* 0x000fe20003fe0100 */
[----:B------:R-:W-:Y:S01]  /*8330*/  IMAD.MOV.U32 R4, RZ, RZ, R2 ;  /* 0x000000ffff047224 */ /* 0x000fe200078e0002 */
[----:B------:R-:W-:Y:S01]  /*8340*/  PRMT R14, R6, 0x7610, R14 ;  /* 0x00007610060e7816 */ /* 0x000fe2000000000e */
[----:B------:R-:W-:Y:S01]  /*8350*/  IMAD.MOV.U32 R6, RZ, RZ, R10 ;  /* 0x000000ffff067224 */ /* 0x000fe200078e000a */
[----:B------:R-:W-:Y:S02]  /*8360*/  ISETP.GE.AND P0, PT, R154, R53, PT ;  /* 0x000000359a00720c */ /* 0x000fe40003f06270 */
[----:B------:R-:W-:Y:S01]  /*8370*/  PRMT R69, R5, 0x7610, R69 ;  /* 0x0000761005457816 */ /* 0x000fe20000000045 */
[----:B------:R-:W-:Y:S01]  /*8380*/  IMAD.MOV.U32 R5, RZ, RZ, R3 ;  /* 0x000000ffff057224 */ /* 0x000fe200078e0003 */
[----:B------:R-:W-:-:S02]  /*8390*/  PRMT R28, R4, 0x7610, R28 ;  /* 0x00007610041c7816 */ /* 0x000fc4000000001c */
[----:B------:R-:W-:Y:S02]  /*83a0*/  PRMT R70, R6, 0x7610, R70 ;  /* 0x0000761006467816 */ /* 0x000fe40000000046 */
[----:B------:R-:W-:-:S05]  /*83b0*/  PRMT R13, R5, 0x7610, R13 ;  /* 0x00007610050d7816 */ /* 0x000fca000000000d */
        /* <DEDUP_REMOVED lines=11> */
[----:B------:R-:W-:Y:S02]  /*8470*/  SHF.R.U64 R58, R54, 0x10, R55 ;  /* 0x00000010363a7819 */ /* 0x000fe40000001237 */
        /* <DEDUP_REMOVED lines=40> */
.L_x_13093:
[----:B------:R-:W-:Y:S05]  /*8700*/  BSYNC B2 ;  /* 0x0000000000027941 */ /* 0x000fea0003800000 */
.L_x_13092:
[----:B------:R-:W-:Y:S05]  /*8710*/  @P1 BRA `(.L_x_13091) ;  /* 0x0000000000b81947 */ /* 0x000fea0003800000 */
[----:B0-----:R-:W0:Y:S01]  /*8720*/  LDS.128 R4, [R0] ;  /* 0x0000000000047984 */ /* 0x001e220000000c00 */
[----:B------:R-:W-:Y:S02]  /*8730*/  SHF.R.U32.HI R58, RZ, 0x10, R25 ;  /* 0x00000010ff3a7819 */ /* 0x000fe40000011619 */
[----:B------:R-:W-:Y:S02]  /*8740*/  SHF.R.U32.HI R55, RZ, 0x10, R27 ;  /* 0x00000010ff377819 */ /* 0x000fe4000001161b */
[C---:B------:R-:W-:Y:S02]  /*8750*/  PRMT R58, R66.reuse, 0x5432, R58 ;  /* 0x00005432423a7816 */ /* 0x040fe4000000003a */
        /* <DEDUP_REMOVED lines=42> */
.L_x_13091:
[----:B------:R-:W-:Y:S05]  /*8a00*/  BSYNC B1 ;  /* 0x0000000000017941 */ /* 0x000fea0003800000 */
.L_x_13090:
        /* <DEDUP_REMOVED lines=53> */
.L_x_13096:
[----:B------:R-:W-:Y:S05]  /*8d60*/  BSYNC B1 ;  /* 0x0000000000017941 */ /* 0x000fea0003800000 */
.L_x_13095:
        /* <DEDUP_REMOVED lines=31> */
[----:B------:R-:W-:Y:S01]  /*8f60*/  FFMA.FTZ R20, R9, R14, -R20 ;  /* 0x0000000e09147223 */ /* 0x000fe20000010814 */
[----:B------:R-:W-:Y:S01]  /*8f70*/  LOP3.LUT R15, R15, 0xffff0000, RZ, 0xc0, !PT ;  /* 0xffff00000f0f7812 */ /* 0x000fe200078ec0ff */
[----:B------:R-:W-:Y:S01]  /*8f80*/  FFMA.FTZ R11, R9, R10, R8 ;  /* 0x0000000a090b7223 */ /* 0x000fe20000010008 */
        /* <DEDUP_REMOVED lines=14> */
.L_x_13081:
        /* <DEDUP_REMOVED lines=17> */
[----:B------:R-:W-:-:S04]  /*9180*/  IMAD.WIDE.U32 R2, R7, UR4, R2 ;  /* 0x0000000407027c25 */ /* 0x000fc8000f8e0002 */
[C---:B------:R-:W-:Y:S01]  /*9190*/  IMAD R9, R7.reuse, UR5, R8 ;  /* 0x0000000507097c24 */ /* 0x040fe2000f8e0208 */
[----:B------:R-:W-:Y:S01]  /*91a0*/  ULDC.64 UR4, c[0x0][0x3e8] ;  /* 0x0000fa0000047ab9 */ /* 0x000fe20000000a00 */
        /* <DEDUP_REMOVED lines=21> */
[----:B--2---:R-:W-:Y:S01]  /*9300*/  @!P1 IMAD.X R7, R2, 0x1, R21, P2 ;  /* 0x0000000102079824 */ /* 0x004fe200010e0615 */
[----:B---3--:R-:W-:-:S04]  /*9310*/  @!P1 IADD3 R14, P2, R14, R5, RZ ;  /* 0x000000050e0e9210 */ /* 0x008fc80007f5e0ff */
        /* <DEDUP_REMOVED lines=18> */
[----:B------:R-:W-:Y:S02]  /*9440*/  PRMT R60, R60, 0x5410, R3 ;  /* 0x000054103c3c7816 */ /* 0x000fe40000000003 */
[----:B------:R-:W-:Y:S01]  /*9450*/  CS2R R2, SRZ ;  /* 0x0000000000027805 */ /* 0x000fe2000001ff00 */
[----:B------:R-:W-:-:S02]  /*9460*/  @!P1 IMAD.MOV.U32 R21, RZ, RZ, R5 ;  /* 0x000000ffff159224 */ /* 0x000fc400078e0005 */
[----:B------:R-:W-:Y:S02]  /*9470*/  @!P1 IMAD.MOV.U32 R57, RZ, RZ, R9 ;  /* 0x000000ffff399224 */ /* 0x000fe400078e0009 */
[----:B------:R-:W-:Y:S02]  /*9480*/  @!P1 IMAD.MOV.U32 R2, RZ, RZ, R6 ;  /* 0x000000ffff029224 */ /* 0x000fe400078e0006 */
[----:B------:R-:W-:Y:S02]  /*9490*/  @!P1 IMAD.MOV.U32 R3, RZ, RZ, R7 ;  /* 0x000000ffff039224 */ /* 0x000fe400078e0007 */
        /* <DEDUP_REMOVED lines=12> */
[----:B01--4-:R-:W-:-:S07]  /*9560*/  PRMT R64, R64, 0x5410, R5 ;  /* 0x0000541040407816 */ /* 0x013fce0000000005 */
.L_x_13411:
        /* <DEDUP_REMOVED lines=24> */
.L_x_13099:
[----:B------:R-:W-:Y:S05]  /*96f0*/  BSYNC B1 ;  /* 0x0000000000017941 */ /* 0x000fea0003800000 */
.L_x_13098:
[----:B------:R-:W0:Y:S01]  /*9700*/  SYNCS.PHASECHK.TRANS64.TRYWAIT P1, [R148+URZ+0x32400], R13 ;  /* 0x0324000d940075a7 */ /* 0x000e22000802017f */
[----:B------:R-:W-:Y:S04]  /*9710*/  BSSY B1, `(.L_x_13100) ;  /* 0x0000002000017945 */ /* 0x000fe80003800000 */
[----:B0-----:R-:W-:Y:S05]  /*9720*/  @!P1 BRA `(.L_x_13101) ;  /* 0x000002f0003c9947 */ /* 0x001fea0003800000 */
.L_x_13412:
[----:B------:R-:W-:Y:S05]  /*9730*/  BSYNC B1 ;  /* 0x0000000000017941 */ /* 0x000fea0003800000 */
.L_x_13100:
[----:B------:R-:W2:Y:S01]  /*9740*/  LDL R0, [R1+0x50] ;  /* 0x0000500001007983 */ /* 0x000ea20000100800 */
        /* <DEDUP_REMOVED lines=10> */
[----:B0-----:R-:W-:Y:S02]  /*97f0*/  VIMNMX R13, R0, 0x80, PT ;  /* 0x00000080000d7848 */ /* 0x001fe40003fe0100 */
        /* <DEDUP_REMOVED lines=9> */
[----:B------:R-:W-:Y:S01]  /*9890*/  IMAD.IADD R14, R22, 0x1, R59 ;  /* 0x00000001160e7824 */ /* 0x000fe200078e023b */
[C---:B------:R-:W-:Y:S02]  /*98a0*/  LOP3.LUT R12, R191.reuse, 0x38, R22, 0xf8, !PT ;  /* 0x00000038bf0c7812 */ /* 0x040fe400078ef816 */
[----:B------:R-:W-:Y:S02]  /*98b0*/  SHF.R.U64 R69, R20, 0x10, R21 ;  /* 0x0000001014457819 */ /* 0x000fe40000001215 */
[----:B------:R-:W-:Y:S02]  /*98c0*/  LOP3.LUT R14, R191, 0x38, R14, 0xf8, !PT ;  /* 0x00000038bf0e7812 */ /* 0x000fe400078ef80e */
[-C--:B------:R-:W-:Y:S02]  /*98d0*/  LOP3.LUT R13, R12, R207.reuse, RZ, 0x3c, !PT ;  /* 0x000000cf0c0d7212 */ /* 0x080fe400078e3cff */
[----:B------:R-:W-:Y:S02]  /*98e0*/  LOP3.LUT R15, R14, R207, RZ, 0x3c, !PT ;  /* 0x000000cf0e0f7212 */ /* 0x000fe400078e3cff */
[----:B------:R-:W-:Y:S01]  /*98f0*/  SHF.R.U64 R71, R56, 0x10, R57 ;  /* 0x0000001038477819 */ /* 0x000fe20000001239 */
[----:B------:R-:W-:Y:S01]  /*9900*/  IMAD.IADD R13, R192, 0x1, R13 ;  /* 0x00000001c00d7824 */ /* 0x000fe200078e020d */
[----:B------:R-:W-:Y:S01]  /*9910*/  SHF.R.U64 R66, R54, 0x10, R55 ;  /* 0x0000001036427819 */ /* 0x000fe20000001237 */
[----:B------:R-:W-:Y:S01]  /*9920*/  IMAD.IADD R25, R192, 0x1, R15 ;  /* 0x00000001c0197824 */ /* 0x000fe200078e020f */
[----:B------:R-:W-:Y:S01]  /*9930*/  PRMT R69, R75, 0x5410, R69 ;  /* 0x000054104b457816 */ /* 0x000fe20000000045 */
[--C-:B------:R-:W-:Y:S01]  /*9940*/  IMAD R78, R13, 0x2, R148.reuse ;  /* 0x000000020d4e7824 */ /* 0x100fe200078e0294 */
[----:B------:R-:W-:Y:S01]  /*9950*/  SHF.R.U32.HI R67, RZ, 0x10, R57 ;  /* 0x00000010ff437819 */ /* 0x000fe20000011639 */
[----:B------:R-:W-:Y:S01]  /*9960*/  IMAD R80, R25, 0x2, R148 ;  /* 0x0000000219507824 */ /* 0x000fe200078e0294 */
[----:B------:R-:W-:-:S02]  /*9970*/  SHF.R.U32.HI R70, RZ, 0x10, R21 ;  /* 0x00000010ff467819 */ /* 0x000fc40000011615 */
[----:B------:R-:W0:Y:S01]  /*9980*/  LDS.128 R12, [R78+0x18400] ;  /* 0x018400004e0c7984 */ /* 0x000e220000000c00 */
[C---:B------:R-:W-:Y:S01]  /*9990*/  PRMT R57, R28.reuse, 0x5410, R71 ;  /* 0x000054101c397816 */ /* 0x040fe20000000047 */
[----:B------:R-:W-:Y:S01]  /*99a0*/  IMAD.U32 R71, R69, 0x10000, RZ ;  /* 0x0001000045477824 */ /* 0x000fe200078e00ff */
[----:B------:R-:W-:Y:S01]  /*99b0*/  PRMT R66, R28, 0x5432, R66 ;  /* 0x000054321c427816 */ /* 0x000fe20000000042 */
[----:B------:R-:W1:Y:S01]  /*99c0*/  LDS.128 R24, [R80+0x18400] ;  /* 0x0184000050187984 */ /* 0x000e620000000c00 */
[--C-:B------:R-:W-:Y:S02]  /*99d0*/  SHF.R.U32.HI R76, RZ, 0x10, R3.reuse ;  /* 0x00000010ff4c7819 */ /* 0x100fe40000011603 */
[----:B------:R-:W-:Y:S02]  /*99e0*/  SHF.R.U64 R74, R2, 0x10, R3 ;  /* 0x00000010024a7819 */ /* 0x000fe40000001203 */
[----:B------:R-:W-:Y:S01]  /*99f0*/  PRMT R58, R58, 0x5410, R67 ;  /* 0x000054103a3a7816 */ /* 0x000fe20000000043 */
[----:B------:R-:W-:Y:S01]  /*9a00*/  IMAD.U32 R67, R57, 0x10000, RZ ;  /* 0x0001000039437824 */ /* 0x000fe200078e00ff */
[----:B------:R-:W-:-:S02]  /*9a10*/  PRMT R70, R65, 0x5432, R70 ;  /* 0x0000543241467816 */ /* 0x000fc40000000046 */
[----:B------:R-:W-:Y:S02]  /*9a20*/  SHF.R.U32.HI R68, RZ, 0x10, R55 ;  /* 0x00000010ff447819 */ /* 0x000fe40000011637 */
[----:B------:R-:W-:Y:S01]  /*9a30*/  PRMT R76, R64, 0x5432, R76 ;  /* 0x00005432404c7816 */ /* 0x000fe2000000004c */
[----:B------:R-:W-:Y:S01]  /*9a40*/  IMAD.U32 R75, R70, 0x10000, RZ ;  /* 0x00010000464b7824 */ /* 0x000fe200078e00ff */
[----:B------:R-:W-:Y:S02]  /*9a50*/  PRMT R68, R60, 0x5432, R68 ;  /* 0x000054323c447816 */ /* 0x000fe40000000044 */
[----:B------:R-:W-:Y:S02]  /*9a60*/  LOP3.LUT R69, R69, 0xffff0000, RZ, 0xc0, !PT ;  /* 0xffff000045457812 */ /* 0x000fe400078ec0ff */
[----:B------:R-:W-:Y:S02]  /*9a70*/  LOP3.LUT R57, R57, 0xffff0000, RZ, 0xc0, !PT ;  /* 0xffff000039397812 */ /* 0x000fe400078ec0ff */
[----:B------:R-:W-:-:S02]  /*9a80*/  LOP3.LUT R70, R70, 0xffff0000, RZ, 0xc0, !PT ;  /* 0xffff000046467812 */ /* 0x000fc400078ec0ff */
        /* <DEDUP_REMOVED lines=14> */
[----:B------:R-:W-:Y:S02]  /*9b70*/  IMAD.U32 R67, R58, 0x10000, RZ ;  /* 0x000100003a437824 */ /* 0x000fe400078e00ff */
[----:B------:R-:W-:Y:S01]  /*9b80*/  FFMA.FTZ R79, R2, R71, R79 ;  /* 0x00000047024f7223 */ /* 0x000fe2000001004f */
[----:B------:R-:W-:Y:S01]  /*9b90*/  IMAD.U32 R28, R76, 0x10000, RZ ;  /* 0x000100004c1c7824 */ /* 0x000fe200078e00ff */
[----:B------:R-:W-:Y:S01]  /*9ba0*/  LOP3.LUT R58, R58, 0xffff0000, RZ, 0xc0, !PT ;  /* 0xffff00003a3a7812 */ /* 0x000fe200078ec0ff */
[----:B------:R-:W-:Y:S02]  /*9bb0*/  IMAD.U32 R2, R68, 0x10000, RZ ;  /* 0x0001000044027824 */ /* 0x000fe400078e00ff */
[----:B------:R-:W-:Y:S01]  /*9bc0*/  FMUL.FTZ R71, R54, R67 ;  /* 0x0000004336477220 */ /* 0x000fe20000410000 */
[----:B------:R-:W-:-:S02]  /*9bd0*/  IMAD.U32 R21, R15, 0x10000, RZ ;  /* 0x000100000f157824 */ /* 0x000fc400078e00ff */
[----:B------:R-:W-:Y:S01]  /*9be0*/  FMUL.FTZ R54, R56, R28 ;  /* 0x0000001c38367220 */ /* 0x000fe20000410000 */
[----:B------:R-:W-:Y:S01]  /*9bf0*/  FFMA.FTZ R81, R20, R67, -R81 ;  /* 0x0000004314517223 */ /* 0x000fe20000010851 */
[-C--:B------:R-:W-:Y:S01]  /*9c00*/  FMUL.FTZ R67, R56, R2.reuse ;  /* 0x0000000238437220 */ /* 0x080fe20000410000 */
[----:B------:R-:W-:Y:S01]  /*9c10*/  FFMA.FTZ R71, R20, R75, R71 ;  /* 0x0000004b14477223 */ /* 0x000fe20000010047 */
[C---:B------:R-:W-:Y:S01]  /*9c20*/  FFMA.FTZ R56, R21.reuse, R2, -R54 ;  /* 0x0000000215387223 */ /* 0x040fe20000010836 */
[C---:B------:R-:W-:Y:S01]  /*9c30*/  FMUL.FTZ R2, R24.reuse, R69 ;  /* 0x0000004518027220 */ /* 0x040fe20000410000 */
[----:B------:R-:W-:Y:S01]  /*9c40*/  FFMA.FTZ R67, R21, R28, R67 ;  /* 0x0000001c15437223 */ /* 0x000fe20000010043 */
[-C--:B------:R-:W-:Y:S01]  /*9c50*/  FMUL.FTZ R28, R24, R57.reuse ;  /* 0x00000039181c7220 */ /* 0x080fe20000410000 */
[----:B------:R-:W-:Y:S01]  /*9c60*/  FMUL.FTZ R21, R25, R70 ;  /* 0x0000004619157220 */ /* 0x000fe20000410000 */
[----:B------:R-:W-:Y:S01]  /*9c70*/  FFMA.FTZ R24, R3, R57, -R2 ;  /* 0x0000003903187223 */ /* 0x000fe20000010802 */
[----:B------:R-:W-:Y:S01]  /*9c80*/  FMUL.FTZ R25, R25, R58 ;  /* 0x0000003a19197220 */ /* 0x000fe20000410000 */
[----:B------:R-:W-:-:S02]  /*9c90*/  IMAD.U32 R55, R26, 0x10000, RZ ;  /* 0x000100001a377824 */ /* 0x000fc400078e00ff */
[----:B------:R-:W-:Y:S01]  /*9ca0*/  FFMA.FTZ R58, R12, R58, -R21 ;  /* 0x0000003a0c3a7223 */ /* 0x000fe20000010815 */
[----:B------:R-:W-:Y:S02]  /*9cb0*/  IMAD.U32 R20, R74, 0x10000, RZ ;  /* 0x000100004a147824 */ /* 0x000fe400078e00ff */
[----:B------:R-:W-:Y:S01]  /*9cc0*/  FFMA.FTZ R70, R12, R70, R25 ;  /* 0x000000460c467223 */ /* 0x000fe20000010019 */
[----:B------:R-:W-:Y:S01]  /*9cd0*/  IMAD.U32 R2, R66, 0x10000, RZ ;  /* 0x0001000042027824 */ /* 0x000fe200078e00ff */
[----:B------:R-:W-:Y:S01]  /*9ce0*/  LOP3.LUT R26, R26, 0xffff0000, RZ, 0xc0, !PT ;  /* 0xffff00001a1a7812 */ /* 0x000fe200078ec0ff */
[----:B------:R-:W-:Y:S01]  /*9cf0*/  IMAD.U32 R13, R14, 0x10000, RZ ;  /* 0x000100000e0d7824 */ /* 0x000fe200078e00ff */
[----:B------:R-:W-:Y:S01]  /*9d00*/  LOP3.LUT R27, R27, 0xffff0000, RZ, 0xc0, !PT ;  /* 0xffff00001b1b7812 */ /* 0x000fe200078ec0ff */
[----:B------:R-:W-:Y:S01]  /*9d10*/  FFMA.FTZ R28, R3, R69, R28 ;  /* 0x00000045031c7223 */ /* 0x000fe2000001001c */
[C---:B------:R-:W-:Y:S01]  /*9d20*/  FMUL.FTZ R54, R55.reuse, R20 ;  /* 0x0000001437367220 */ /* 0x040fe20000410000 */
[----:B------:R-:W-:Y:S01]  /*9d30*/  FMUL.FTZ R12, R55, R2 ;  /* 0x00000002370c7220 */ /* 0x000fe20000410000 */
[----:B------:R-:W-:-:S02]  /*9d40*/  LOP3.LUT R21, R74, 0xffff0000, RZ, 0xc0, !PT ;  /* 0xffff00004a157812 */ /* 0x000fc400078ec0ff */
        /* <DEDUP_REMOVED lines=9> */
[-C--:B------:R-:W-:Y:S01]  /*9de0*/  FMUL.FTZ R26, R26, R3.reuse ;  /* 0x000000031a1a7220 */ /* 0x080fe20000410000 */
[-C--:B------:R-:W-:Y:S01]  /*9df0*/  FMUL.FTZ R25, R27, R68.reuse ;  /* 0x000000441b197220 */ /* 0x080fe20000410000 */
[----:B------:R-:W-:Y:S01]  /*9e00*/  FFMA.FTZ R3, R14, R3, -R13 ;  /* 0x000000030e037223 */ /* 0x000fe2000001080d */
[----:B------:R-:W-:Y:S01]  /*9e10*/  F2FP.BF16.F32.PACK_AB R12, R24, R77 ;  /* 0x0000004d180c723e */ /* 0x000fe200000010ff */
[C---:B------:R-:W-:Y:S01]  /*9e20*/  FFMA.FTZ R27, R15.reuse, R68, -R2 ;  /* 0x000000440f1b7223 */ /* 0x040fe20000010802 */
        /* <DEDUP_REMOVED lines=11> */
.L_x_13103:
[----:B------:R-:W-:Y:S05]  /*9ee0*/  BSYNC B1 ;  /* 0x0000000000017941 */ /* 0x000fea0003800000 */
.L_x_13102:
[----:B------:R-:W-:Y:S02]  /*9ef0*/  PRMT R0, R0, 0x5410, R62 ;  /* 0x0000541000007816 */ /* 0x000fe4000000003e */
[----:B------:R-:W-:Y:S01]  /*9f00*/  PRMT R55, R55, 0x5410, R63 ;  /* 0x0000541037377816 */ /* 0x000fe2000000003f */
[----:B------:R-:W-:Y:S06]  /*9f10*/  @P0 BRA `(.L_x_13094) ;  /* 0x0000000400880947 */ /* 0x000fec0003800000 */
[----:B------:R-:W2:Y:S01]  /*9f20*/  LDL R58, [R1+0x468] ;  /* 0x00046800013a7983 */ /* 0x000ea20000100800 */
[----:B------:R-:W-:Y:S01]  /*9f30*/  IMAD.IADD R3, R22, 0x1, R59 ;  /* 0x0000000116037824 */ /* 0x000fe200078e023b */
[----:B------:R-:W-:Y:S02]  /*9f40*/  SHF.R.U64 R28, R8, 0x10, R9 ;  /* 0x00000010081c7819 */ /* 0x000fe40000001209 */
[----:B------:R-:W-:Y:S02]  /*9f50*/  SHF.R.U64 R4, R4, 0x10, R5 ;  /* 0x0000001004047819 */ /* 0x000fe40000001205 */
[----:B------:R-:W-:Y:S02]  /*9f60*/  LOP3.LUT R3, R206, 0x38, R3, 0xf8, !PT ;  /* 0x00000038ce037812 */ /* 0x000fe400078ef803 */
[----:B------:R-:W-:Y:S02]  /*9f70*/  PRMT R28, R0, 0x5432, R28 ;  /* 0x00005432001c7816 */ /* 0x000fe4000000001c */
[----:B------:R-:W-:-:S02]  /*9f80*/  LOP3.LUT R2, R3, R208, RZ, 0x3c, !PT ;  /* 0x000000d003027212 */ /* 0x000fc400078e3cff */
[----:B------:R-:W-:Y:S02]  /*9f90*/  SHF.R.U32.HI R21, RZ, 0x10, R5 ;  /* 0x00000010ff157819 */ /* 0x000fe40000011605 */
[----:B------:R-:W-:Y:S01]  /*9fa0*/  SHF.R.U32.HI R54, RZ, 0x10, R9 ;  /* 0x00000010ff367819 */ /* 0x000fe20000011609 */
[----:B------:R-:W-:Y:S01]  /*9fb0*/  IMAD.IADD R3, R209, 0x1, R2 ;  /* 0x00000001d1037824 */ /* 0x000fe200078e0202 */
[----:B------:R-:W-:Y:S02]  /*9fc0*/  PRMT R65, R65, 0x5410, R4 ;  /* 0x0000541041417816 */ /* 0x000fe40000000004 */
[----:B------:R-:W-:Y:S01]  /*9fd0*/  SHF.R.U64 R2, R10, 0x10, R11 ;  /* 0x000000100a027819 */ /* 0x000fe2000000120b */
[----:B------:R-:W-:Y:S01]  /*9fe0*/  IMAD R3, R3, 0x2, R148 ;  /* 0x0000000203037824 */ /* 0x000fe200078e0294 */
[--C-:B------:R-:W-:Y:S02]  /*9ff0*/  SHF.R.U64 R5, R6, 0x10, R7.reuse ;  /* 0x0000001006057819 */ /* 0x100fe40000001207 */
[----:B------:R-:W-:-:S02]  /*a000*/  SHF.R.U32.HI R6, RZ, 0x10, R7 ;  /* 0x00000010ff067819 */ /* 0x000fc40000011607 */
[----:B0-----:R-:W0:Y:S01]  /*a010*/  LDS.128 R24, [R3+0x18400] ;  /* 0x0184000003187984 */ /* 0x001e220000000c00 */
[----:B------:R-:W-:Y:S02]  /*a020*/  SHF.R.U32.HI R11, RZ, 0x10, R11 ;  /* 0x00000010ff0b7819 */ /* 0x000fe4000001160b */
[----:B------:R-:W-:Y:S01]  /*a030*/  PRMT R64, R64, 0x5410, R21 ;  /* 0x0000541040407816 */ /* 0x000fe20000000015 */
[----:B------:R-:W-:Y:S01]  /*a040*/  IMAD.U32 R21, R65, 0x10000, RZ ;  /* 0x0001000041157824 */ /* 0x000fe200078e00ff */
        /* <DEDUP_REMOVED lines=10> */
[----:B------:R-:W-:Y:S02]  /*a0f0*/  IMAD.U32 R25, R28, 0x10000, RZ ;  /* 0x000100001c197824 */ /* 0x000fe400078e00ff */
[----:B------:R-:W-:Y:S01]  /*a100*/  FMUL.FTZ R57, R8, R21 ;  /* 0x0000001508397220 */ /* 0x000fe20000410000 */
[----:B------:R-:W-:Y:S01]  /*a110*/  IMAD.U32 R11, R26, 0x10000, RZ ;  /* 0x000100001a0b7824 */ /* 0x000fe200078e00ff */
[----:B------:R-:W-:Y:S01]  /*a120*/  LOP3.LUT R28, R28, 0xffff0000, RZ, 0xc0, !PT ;  /* 0xffff00001c1c7812 */ /* 0x000fe200078ec0ff */
[----:B------:R-:W-:Y:S01]  /*a130*/  FMUL.FTZ R55, R8, R25 ;  /* 0x0000001908377220 */ /* 0x000fe20000410000 */
[----:B------:R-:W-:Y:S01]  /*a140*/  IMAD.U32 R8, R60, 0x10000, RZ ;  /* 0x000100003c087824 */ /* 0x000fe200078e00ff */
[----:B--2---:R-:W0:Y:S02]  /*a150*/  LDS.128 R12, [R58+0x18400] ;  /* 0x018400003a0c7984 */ /* 0x004e240000000c00 */
        /* <DEDUP_REMOVED lines=8> */
[C---:B------:R-:W-:Y:S01]  /*a1e0*/  IMAD.U32 R15, R27.reuse, 0x10000, RZ ;  /* 0x000100001b0f7824 */ /* 0x040fe200078e00ff */
[----:B------:R-:W-:Y:S01]  /*a1f0*/  LOP3.LUT R13, R26, 0xffff0000, RZ, 0xc0, !PT ;  /* 0xffff00001a0d7812 */ /* 0x000fe200078ec0ff */
[----:B------:R-:W-:Y:S01]  /*a200*/  FFMA.FTZ R55, R0, R21, -R55 ;  /* 0x0000001500377223 */ /* 0x000fe20000010837 */
[----:B------:R-:W-:Y:S01]  /*a210*/  LOP3.LUT R26, R27, 0xffff0000, RZ, 0xc0, !PT ;  /* 0xffff00001b1a7812 */ /* 0x000fe200078ec0ff */
[----:B------:R-:W-:-:S02]  /*a220*/  IMAD.U32 R27, R54, 0x10000, RZ ;  /* 0x00010000361b7824 */ /* 0x000fc400078e00ff */
[----:B------:R-:W-:Y:S01]  /*a230*/  FFMA.FTZ R57, R0, R25, R57 ;  /* 0x0000001900397223 */ /* 0x000fe20000010039 */
[----:B------:R-:W-:Y:S02]  /*a240*/  IMAD.U32 R21, R64, 0x10000, RZ ;  /* 0x0001000040157824 */ /* 0x000fe400078e00ff */
[----:B------:R-:W-:Y:S02]  /*a250*/  IMAD.U32 R0, R53, 0x10000, RZ ;  /* 0x0001000035007824 */ /* 0x000fe400078e00ff */
        /* <DEDUP_REMOVED lines=8> */
[C---:B------:R-:W-:Y:S01]  /*a2e0*/  FMUL.FTZ R21, R9.reuse, R28 ;  /* 0x0000001c09157220 */ /* 0x040fe20000410000 */
[----:B------:R-:W-:Y:S01]  /*a2f0*/  LOP3.LUT R15, R54, 0xffff0000, RZ, 0xc0, !PT ;  /* 0xffff0000360f7812 */ /* 0x000fe200078ec0ff */
[-C--:B------:R-:W-:Y:S01]  /*a300*/  FMUL.FTZ R9, R9, R65.reuse ;  /* 0x0000004109097220 */ /* 0x080fe20000410000 */
[----:B------:R-:W-:Y:S01]  /*a310*/  LOP3.LUT R7, R64, 0xffff0000, RZ, 0xc0, !PT ;  /* 0xffff000040077812 */ /* 0x000fe200078ec0ff */
[----:B------:R-:W-:Y:S01]  /*a320*/  FFMA.FTZ R8, R2, R65, -R21 ;  /* 0x0000004102087223 */ /* 0x000fe20000010815 */
[----:B------:R-:W-:-:S02]  /*a330*/  IMAD.U32 R4, R61, 0x10000, RZ ;  /* 0x000100003d047824 */ /* 0x000fc400078e00ff */
[----:B------:R-:W-:Y:S01]  /*a340*/  FMUL.FTZ R21, R24, R15 ;  /* 0x0000000f18157220 */ /* 0x000fe20000410000 */
[----:B------:R-:W-:Y:S02]  /*a350*/  IMAD.U32 R0, R20, 0x10000, RZ ;  /* 0x0001000014007824 */ /* 0x000fe400078e00ff */
[-C--:B------:R-:W-:Y:S01]  /*a360*/  FMUL.FTZ R24, R24, R7.reuse ;  /* 0x0000000718187220 */ /* 0x080fe20000410000 */
[----:B------:R-:W-:Y:S01]  /*a370*/  FFMA.FTZ R2, R2, R28, R9 ;  /* 0x0000001c02027223 */ /* 0x000fe20000010009 */
[C---:B------:R-:W-:Y:S01]  /*a380*/  FMUL.FTZ R28, R11.reuse, R4 ;  /* 0x000000040b1c7220 */ /* 0x040fe20000410000 */
        /* <DEDUP_REMOVED lines=8> */
[----:B------:R-:W-:Y:S01]  /*a410*/  LOP3.LUT R53, R53, 0xffff0000, RZ, 0xc0, !PT ;  /* 0xffff000035357812 */ /* 0x000fe200078ec0ff */
[CC--:B------:R-:W-:Y:S01]  /*a420*/  FMUL.FTZ R0, R13.reuse, R20.reuse ;  /* 0x000000140d007220 */ /* 0x0c0fe20000410000 */
[----:B------:R-:W-:Y:S01]  /*a430*/  FMUL.FTZ R5, R13, R61 ;  /* 0x0000003d0d057220 */ /* 0x000fe20000410000 */
[----:B------:R-:W-:Y:S01]  /*a440*/  FMUL.FTZ R9, R26, R7 ;  /* 0x000000071a097220 */ /* 0x000fe20000410000 */
[----:B------:R-:W-:Y:S01]  /*a450*/  F2FP.BF16.F32.PACK_AB R4, R8, R55 ;  /* 0x000000370804723e */ /* 0x000fe200000010ff */
[----:B------:R-:W-:Y:S01]  /*a460*/  FMUL.FTZ R26, R26, R53 ;  /* 0x000000351a1a7220 */ /* 0x000fe20000410000 */
        /* <DEDUP_REMOVED lines=13> */
.L_x_13094:
[----:B------:R-:W-:Y:S05]  /*a540*/  BSYNC B0 ;  /* 0x0000000000007941 */ /* 0x000fea0003800000 */
.L_x_13080:
        /* <DEDUP_REMOVED lines=8> */
.L_x_13077:
[----:B012---:R-:W0:Y:S01]  /*a5d0*/  S2R R3, SR_SWINHI ;  /* 0x0000000000037919 */ /* 0x007e220000002f00 */
[----:B-----5:R-:W-:Y:S01]  /*a5e0*/  IMAD.U32 R2, RZ, RZ, UR37 ;  /* 0x00000025ff027e24 */ /* 0x020fe2000f8e00ff */
[----:B------:R-:W-:Y:S05]  /*a5f0*/  WARPSYNC.ALL ;  /* 0x0000000000007948 */ /* 0x000fea0003800000 */
[----:B------:R-:W-:Y:S01]  /*a600*/  IMAD.U32 R0, RZ, RZ, UR37 ;  /* 0x00000025ff007e24 */ /* 0x000fe2000f8e00ff */
[----:B------:R-:W-:Y:S01]  /*a610*/  IADD3 R2, P0, R2, 0x210, RZ ;  /* 0x0000021002027810 */ /* 0x000fe20007f1e0ff */
[----:B------:R-:W-:-:S03]  /*a620*/  IMAD.U32 R20, RZ, RZ, UR37 ;  /* 0x00000025ff147e24 */ /* 0x000fc6000f8e00ff */
[----:B------:R-:W-:Y:S01]  /*a630*/  IADD3 R0, P1, R0, 0x420, RZ ;  /* 0x0000042000007810 */ /* 0x000fe20007f3e0ff */
[----:B------:R-:W-:Y:S01]  /*a640*/  IMAD.X R25, RZ, RZ, UR36, P0 ;  /* 0x00000024ff197e24 */ /* 0x000fe200080e06ff */
[----:B------:R-:W-:-:S05]  /*a650*/  IADD3 R20, P2, R20, 0x28, RZ ;  /* 0x0000002814147810 */ /* 0x000fca0007f5e0ff */
[----:B------:R-:W-:Y:S01]  /*a660*/  IMAD.X R21, RZ, RZ, UR36, P2 ;  /* 0x00000024ff157e24 */ /* 0x000fe200090e06ff */
[----:B------:R-:W-:Y:S02]  /*a670*/  MOV R10, R148 ;  /* 0x00000094000a7202 */ /* 0x000fe40000000f00 */
[----:B0-----:R-:W-:Y:S01]  /*a680*/  MOV R11, R3 ;  /* 0x00000003000b7202 */ /* 0x001fe20000000f00 */
[----:B------:R-:W-:Y:S02]  /*a690*/  IMAD.X R3, RZ, RZ, UR36, P1 ;  /* 0x00000024ff037e24 */ /* 0x000fe400088e06ff */
[----:B------:R-:W-:Y:S01]  /*a6a0*/  IMAD.MOV.U32 R4, RZ, RZ, R35 ;  /* 0x000000ffff047224 */ /* 0x000fe200078e0023 */
[----:B------:R-:W-:Y:S01]  /*a6b0*/  UIADD3 UR4, UP0, UR37, 0x410, URZ ;  /* 0x0000041025047890 */ /* 0x000fe2000ff1e03f */
[----:B------:R-:W-:Y:S01]  /*a6c0*/  IMAD.MOV.U32 R5, RZ, RZ, R44 ;  /* 0x000000ffff057224 */ /* 0x000fe200078e002c */
[----:B------:R-:W-:Y:S01]  /*a6d0*/  STL.128 [R1+0x170], R16 ;  /* 0x0001701001007387 */ /* 0x000fe20000100c00 */
[----:B------:R-:W-:Y:S01]  /*a6e0*/  IMAD.MOV.U32 R6, RZ, RZ, R38 ;  /* 0x000000ffff067224 */ /* 0x000fe200078e0026 */
[----:B------:R-:W-:Y:S01]  /*a6f0*/  UIADD3.X UR5, URZ, UR36, URZ, UP0, !UPT ;  /* 0x000000243f057290 */ /* 0x000fe200087fe43f */
[----:B------:R-:W-:Y:S01]  /*a700*/  IMAD.MOV.U32 R7, RZ, RZ, R51 ;  /* 0x000000ffff077224 */ /* 0x000fe200078e0033 */
[----:B------:R-:W-:Y:S01]  /*a710*/  STL.64 [R1+0x1f0], R32 ;  /* 0x0001f02001007387 */ /* 0x000fe20000100a00 */
[----:B------:R-:W-:-:S02]  /*a720*/  IMAD.MOV.U32 R8, RZ, RZ, R37 ;  /* 0x000000ffff087224 */ /* 0x000fc400078e0025 */
[----:B------:R-:W-:Y:S01]  /*a730*/  IMAD.MOV.U32 R9, RZ, RZ, R48 ;  /* 0x000000ffff097224 */ /* 0x000fe200078e0030 */
[----:B------:R0:W-:Y:S01]  /*a740*/  STL.128 [R1+0x160], R4 ;  /* 0x0001600401007387 */ /* 0x0001e20000100c00 */
[----:B------:R-:W-:Y:S02]  /*a750*/  IMAD.MOV.U32 R12, RZ, RZ, R36 ;  /* 0x000000ffff0c7224 */ /* 0x000fe400078e0024 */
[----:B------:R-:W-:Y:S01]  /*a760*/  IMAD.MOV.U32 R13, RZ, RZ, R49 ;  /* 0x000000ffff0d7224 */ /* 0x000fe200078e0031 */
[----:B------:R1:W-:Y:S01]  /*a770*/  STL.128 [R1+0x180], R8 ;  /* 0x0001800801007387 */ /* 0x0003e20000100c00 */
[----:B------:R-:W-:Y:S02]  /*a780*/  IMAD.MOV.U32 R14, RZ, RZ, R47 ;  /* 0x000000ffff0e7224 */ /* 0x000fe400078e002f */
[----:B------:R-:W-:-:S05]  /*a790*/  IMAD.MOV.U32 R15, RZ, RZ, R46 ;  /* 0x000000ffff0f7224 */ /* 0x000fca00078e002e */
[----:B------:R-:W-:Y:S01]  /*a7a0*/  STL.128 [R1+0x1a0], R12 ;  /* 0x0001a00c01007387 */ /* 0x000fe20000100c00 */
[----:B0-----:R-:W-:Y:S02]  /*a7b0*/  IMAD.MOV.U32 R4, RZ, RZ, R31 ;  /* 0x000000ffff047224 */ /* 0x001fe400078e001f */
[----:B------:R-:W-:Y:S02]  /*a7c0*/  IMAD.MOV.U32 R5, RZ, RZ, R52 ;  /* 0x000000ffff057224 */ /* 0x000fe400078e0034 */
[----:B------:R-:W-:Y:S02]  /*a7d0*/  IMAD.MOV.U32 R6, RZ, RZ, R0 ;  /* 0x000000ffff067224 */ /* 0x000fe400078e0000 */
[----:B------:R-:W-:Y:S02]  /*a7e0*/  IMAD.MOV.U32 R7, RZ, RZ, R3 ;  /* 0x000000ffff077224 */ /* 0x000fe400078e0003 */
[----:B------:R-:W-:Y:S02]  /*a7f0*/  IMAD.U32 R0, RZ, RZ, UR40 ;  /* 0x00000028ff007e24 */ /* 0x000fe4000f8e00ff */
[----:B-1----:R-:W-:Y:S01]  /*a800*/  IMAD.U32 R9, RZ, RZ, UR42 ;  /* 0x0000002aff097e24 */ /* 0x002fe2000f8e00ff */
[----:B------:R0:W-:Y:S01]  /*a810*/  STL.128 [R1+0x1c0], R4 ;  /* 0x0001c00401007387 */ /* 0x0001e20000100c00 */
[----:B------:R-:W-:-:S02]  /*a820*/  IMAD.U32 R8, RZ, RZ, UR4 ;  /* 0x00000004ff087e24 */ /* 0x000fc4000f8e00ff */
[----:B------:R-:W-:Y:S02]  /*a830*/  IMAD.U32 R3, RZ, RZ, UR41 ;  /* 0x00000029ff037e24 */ /* 0x000fe4000f8e00ff */
[----:B0-----:R-:W-:Y:S02]  /*a840*/  IMAD.MOV.U32 R4, RZ, RZ, R29 ;  /* 0x000000ffff047224 */ /* 0x001fe400078e001d */
[----:B------:R-:W-:Y:S02]  /*a850*/  IMAD.MOV.U32 R5, RZ, RZ, R50 ;  /* 0x000000ffff057224 */ /* 0x000fe400078e0032 */
[----:B------:R-:W-:Y:S02]  /*a860*/  IMAD.MOV.U32 R6, RZ, RZ, R2 ;  /* 0x000000ffff067224 */ /* 0x000fe400078e0002 */
[----:B------:R-:W-:Y:S02]  /*a870*/  IMAD.MOV.U32 R7, RZ, RZ, R25 ;  /* 0x000000ffff077224 */ /* 0x000fe400078e0019 */
[----:B------:R-:W-:-:S03]  /*a880*/  IMAD.U32 R2, RZ, RZ, UR39 ;  /* 0x00000027ff027e24 */ /* 0x000fc6000f8e00ff */
[----:B------:R0:W-:Y:S04]  /*a890*/  STL.128 [R1+0x1d0], R4 ;  /* 0x0001d00401007387 */ /* 0x0001e80000100c00 */
        /* <DEDUP_REMOVED lines=10> */
[----:B------:R-:W-:Y:S01]  /*a940*/  IMAD.U32 R9, RZ, RZ, UR5 ;  /* 0x00000005ff097e24 */ /* 0x000fe2000f8e00ff */
[----:B------:R-:W-:Y:S01]  /*a950*/  UIADD3 UR5, UR37, 0x158, URZ ;  /* 0x0000015825057890 */ /* 0x000fe2000fffe03f */
[----:B------:R-:W-:Y:S01]  /*a960*/  VIADD R0, R172, 0xffffffff ;  /* 0xffffffffac007836 */ /* 0x000fe20000000000 */
[----:B------:R0:W-:Y:S02]  /*a970*/  STL.128 [R1+0x190], R4 ;  /* 0x0001900401007387 */ /* 0x0001e40000100c00 */
[----:B0-----:R-:W-:-:S02]  /*a980*/  IMAD.MOV.U32 R4, RZ, RZ, R40 ;  /* 0x000000ffff047224 */ /* 0x001fc400078e0028 */
[----:B------:R-:W-:Y:S02]  /*a990*/  IMAD.MOV.U32 R5, RZ, RZ, R39 ;  /* 0x000000ffff057224 */ /* 0x000fe400078e0027 */
[----:B------:R-:W-:Y:S02]  /*a9a0*/  IMAD.MOV.U32 R6, RZ, RZ, R8 ;  /* 0x000000ffff067224 */ /* 0x000fe400078e0008 */
[----:B------:R-:W-:-:S05]  /*a9b0*/  IMAD.MOV.U32 R7, RZ, RZ, R9 ;  /* 0x000000ffff077224 */ /* 0x000fca00078e0009 */
[----:B------:R0:W-:Y:S01]  /*a9c0*/  STL.128 [R1+0x1b0], R4 ;  /* 0x0001b00401007387 */ /* 0x0001e20000100c00 */
[----:B------:R0:W-:Y:S06]  /*a9d0*/  BAR.SYNC.DEFER_BLOCKING R213, 0x100 ;  /* 0x000400d50000751d */ /* 0x0001ec0000010000 */
[----:B0-----:R-:W-:Y:S05]  /*a9e0*/  CALL.REL.NOINC `($_ZN7cutlass13device_kernelIN5flash11enable_sm90INS1_16FlashAttnFwdSm90INS1_25CollectiveMainloopFwdSm90ILi2EN4cute5tupleIJNS5_1CILi1EEES8_S8_EEENS6_IJNS7_ILi128EEENS7_ILi96EEENS7_ILi64EEEEEELi256ENS_10bfloat16_tEfNS_4arch4Sm90ELb0ELb1ELb1ELb1ELb1ELb1ELb1ELb1ELb0ELb1ELb0ELb0EEENS1_21CollectiveEpilogueFwdINS6_IJSA_NS7_ILi256EEESB_EEES9_SE_SG_Li256ELb1ELb1ELb0ELb0EEENS1_36VarlenDynamicPersistentTileSchedulerILi128ELi96ELi256ELi128ELb0ELb1ELb1ELb1ELb0ELb1EEEEEEEEEvNT_6ParamsE$_ZZN5flash25CollectiveMainloopFwdSm90ILi2EN4cute5tupleIJNS1_1CILi1EEES4_S4_EEENS2_IJNS3_ILi128EEENS3_ILi96EEENS3_ILi64EEEEEELi256EN7cutlass10bfloat16_tEfNSA_4arch4Sm90ELb0ELb1ELb1ELb1ELb1ELb1ELb1ELb1ELb0ELb1ELb0ELb0EE3mmaINS_16FlashAttnFwdSm90ISE_NS_21CollectiveEpilogueFwdINS2_IJS6_NS3_ILi256EEES7_EEES5_SB_SD_Li256ELb1ELb1ELb0ELb0EEENS_36VarlenDynamicPersistentTileSchedulerILi128ELi96ELi256ELi128ELb0ELb1ELb1ELb1ELb0ELb1EEEE13SharedStorageENS1_6TensorINS1_11ArrayEngineIfLm128EEENS1_6LayoutINS2_IJNS2_IJNS3_ILi2EEEST_NS3_ILi32EEEEEES4_S4_EEENS2_IJNS2_IJS4_ST_NS3_ILi4EEEEEENS3_ILi0EEESZ_EEEEEEENS_7SoftmaxILi2ELi0EEEEEbRKNSE_6ParamsENSA_13PipelineAsyncILi2EEES19_RNSA_13PipelineStateILj2EEERT0_RT1_iRiRKNS_16SeqlenInfoQKNewKILb1ELb1EEENS2_IJiiiiEEERT_ENKUliT_T0_T1_E_clIZSF_ISO_S12_S14_EbS17_S19_S19_S1C_S1E_S1G_iS1H_S1L_S1M_S1O_EUlRS1P_iE0_NS3_ILb1EEES1W_EEDaiS1P_S1Q_S1R_) ;  /* 0x0000032c001c7944 */ /* 0x001fea0003c00000 */
        /* <DEDUP_REMOVED lines=26> */
.L_x_13106:
[----:B------:R-:W-:-:S13]  /*ab90*/  ISETP.NE.AND P0, PT, R7, 0x1, PT ;  /* 0x000000010700780c */ /* 0x000fda0003f05270 */
[----:B------:R-:W0:Y:S02]  /*aba0*/  @P0 LDC.64 R4, c[0x0][0xae0] ;  /* 0x0002b800ff040b82 */ /* 0x000e240000000a00 */
[----:B0-----:R-:W-:-:S05]  /*abb0*/  @P0 IMAD.HI.U32 R4, R3, R4, RZ ;  /* 0x0000000403040227 */ /* 0x001fca00078e00ff */
[----:B------:R-:W-:-:S07]  /*abc0*/  @P0 SHF.R.U32.HI R3, RZ, R5, R4 ;  /* 0x00000005ff030219 */ /* 0x000fce0000011604 */
.L_x_13107:
[----:B------:R-:W-:Y:S05]  /*abd0*/  BSYNC B0 ;  /* 0x0000000000007941 */ /* 0x000fea0003800000 */
.L_x_13105:
[----:B------:R-:W-:-:S05]  /*abe0*/  IMAD R3, R3, R7, R7 ;  /* 0x0000000703037224 */ /* 0x000fca00078e0207 */
[----:B------:R-:W-:-:S07]  /*abf0*/  VIMNMX R6, R6, R3, PT ;  /* 0x0000000306067248 */ /* 0x000fce0003fe0100 */
.L_x_13104:
[----:B------:R-:W-:-:S05]  /*ac00*/  IMAD.HI R6, R6, 0x2aaaaaab, RZ ;  /* 0x2aaaaaab06067827 */ /* 0x000fca00078e02ff */
[----:B------:R-:W-:-:S04]  /*ac10*/  SHF.R.U32.HI R3, RZ, 0x1f, R6 ;  /* 0x0000001fff037819 */ /* 0x000fc80000011606 */
[----:B------:R-:W-:-:S04]  /*ac20*/  LEA.HI.SX32 R3, R6, R3, 0x1c ;  /* 0x0000000306037211 */ /* 0x000fc800078fe2ff */
[----:B------:R-:W-:-:S04]  /*ac30*/  VIMNMX R3, R190, R3, !PT ;  /* 0x00000003be037248 */ /* 0x000fc80007fe0100 */
[----:B------:R-:W-:-:S13]  /*ac40*/  ISETP.GE.AND P0, PT, R0, R3, PT ;  /* 0x000000030000720c */ /* 0x000fda0003f06270 */
[----:B------:R-:W-:Y:S05]  /*ac50*/  @!P0 BRA `(.L_x_13108) ;  /* 0x000000b000908947 */ /* 0x000fea0003800000 */
.L_x_13137:
[----:B------:R-:W2:Y:S04]  /*ac60*/  LDL R4, [R1+0x1f8] ;  /* 0x0001f80001047983 */ /* 0x000ea80000100800 */
[----:B0-----:R-:W3:Y:S01]  /*ac70*/  LDL R2, [R1+0x200] ;  /* 0x0002000001027983 */ /* 0x001ee20000100800 */
[----:B--2---:R-:W-:-:S05]  /*ac80*/  VIADD R4, R4, 0x1 ;  /* 0x0000000104047836 */ /* 0x004fca0000000000 */
[----:B------:R-:W-:-:S13]  /*ac90*/  ISETP.NE.AND P0, PT, R4, 0x2, PT ;  /* 0x000000020400780c */ /* 0x000fda0003f05270 */
[----:B------:R0:W5:Y:S04]  /*aca0*/  @P0 LDL R6, [R1+0x1fc] ;  /* 0x0001fc0001060983 */ /* 0x0001680000100800 */
[----:B------:R-:W2:Y:S01]  /*acb0*/  @!P0 LDL R5, [R1+0x1fc] ;  /* 0x0001fc0001058983 */ /* 0x000ea20000100800 */
[----:B---3--:R-:W-:-:S03]  /*acc0*/  VIADD R2, R2, 0x1 ;  /* 0x0000000102027836 */ /* 0x008fc60000000000 */
        /* <DEDUP_REMOVED lines=13> */
.L_x_13110:
[----:B------:R-:W-:Y:S05]  /*ada0*/  BSYNC B0 ;  /* 0x0000000000007941 */ /* 0x000fea0003800000 */
.L_x_13109:
[----:B------:R-:W2:Y:S01]  /*adb0*/  LD.E.64 R8, desc[UR44][R16.64+0x18] ;  /* 0x0000182c10087980 */ /* 0x000ea2000c101b00 */
[----:B-----5:R-:W-:Y:S02]  /*adc0*/  SHF.L.U32 R5, R6, 0x1f, RZ ;  /* 0x0000001f06057819 */ /* 0x020fe400000006ff */
        /* <DEDUP_REMOVED lines=10> */
.L_x_13112:
[----:B------:R-:W-:Y:S05]  /*ae70*/  BSYNC B0 ;  /* 0x0000000000007941 */ /* 0x000fea0003800000 */
.L_x_13111:
        /* <DEDUP_REMOVED lines=8> */
.L_x_13114:
[----:B------:R-:W-:Y:S05]  /*af00*/  BSYNC B0 ;  /* 0x0000000000007941 */ /* 0x000fea0003800000 */
.L_x_13113:
[----:B------:R-:W2:Y:S04]  /*af10*/  LDL R15, [R1+0x1f8] ;  /* 0x0001f800010f7983 */ /* 0x000ea80000100800 */
[----:B------:R-:W2:Y:S01]  /*af20*/  LDL.64 R4, [R1+0x80] ;  /* 0x0000800001047983 */ /* 0x000ea20000100a00 */
[----:B------:R-:W-:Y:S05]  /*af30*/  WARPSYNC.ALL ;  /* 0x0000000000007948 */ /* 0x000fea0003800000 */
[----:B------:R1:W-:Y:S04]  /*af40*/  STL [R1+0x60], RZ ;  /* 0x000060ff01007387 */ /* 0x0003e80000100800 */
[----:B0----5:R-:W3:Y:S01]  /*af50*/  LD.E.64 R6, desc[UR44][R16.64+0x78] ;  /* 0x0000782c10067980 */ /* 0x021ee2000c101b00 */
[----:B------:R-:W-:-:S05]  /*af60*/  IMAD.MOV.U32 R2, RZ, RZ, 0x1 ;  /* 0x00000001ff027424 */ /* 0x000fca00078e00ff */
[----:B------:R1:W-:Y:S04]  /*af70*/  STL [R1+0x60], R2 ;  /* 0x0000600201007387 */ /* 0x0003e80000100800 */
[----:B------:R-:W4:Y:S04]  /*af80*/  LD.E.64 R8, desc[UR44][R16.64+0x78] ;  /* 0x0000782c10087980 */ /* 0x000f28000c101b00 */
[----:B------:R1:W-:Y:S04]  /*af90*/  STL [R1+0x60], R2 ;  /* 0x0000600201007387 */ /* 0x0003e80000100800 */
[----:B------:R-:W4:Y:S01]  /*afa0*/  LD.E.64 R10, desc[UR44][R16.64+0x78] ;  /* 0x0000782c100a7980 */ /* 0x000f22000c101b00 */
[----:B--2---:R-:W-:Y:S01]  /*afb0*/  IMAD R4, R15, 0x300, R4 ;  /* 0x000003000f047824 */ /* 0x004fe200078e0204 */
[----:B------:R-:W-:-:S02]  /*afc0*/  R2UR UR7, R5 ;  /* 0x00000000050772ca */ /* 0x000fc400000e0000 */
[----:B------:R1:W-:Y:S02]  /*afd0*/  STL [R1+0x60], R2 ;  /* 0x0000600201007387 */ /* 0x0003e40000100800 */
[----:B------:R-:W-:Y:S02]  /*afe0*/  R2UR UR6, R4 ;  /* 0x00000000040672ca */ /* 0x000fe400000e0000 */
[----:B------:R-:W2:Y:S01]  /*aff0*/  LD.E.64 R12, desc[UR44][R16.64+0x78] ;  /* 0x0000782c100c7980 */ /* 0x000ea2000c101b00 */
[----:B------:R-:W-:-:S03]  /*b000*/  WARPGROUP.ARRIVE ;  /* 0x00000000000079c5 */ /* 0x000fc60000000000 */
[----:B------:R1:W-:Y:S04]  /*b010*/  STL [R1+0x60], R2 ;  /* 0x0000600201007387 */ /* 0x0003e80000100800 */
[----:B------:R1:W5:Y:S01]  /*b020*/  LDL.64 R14, [R1+0x1f8] ;  /* 0x0001f800010e7983 */ /* 0x0003620000100a00 */
[----:B---3--:R-:W-:Y:S02]  /*b030*/  R2UR UR4, R6 ;  /* 0x00000000060472ca */ /* 0x008fe400000e0000 */
        /* <DEDUP_REMOVED lines=36> */
[----:B-1----:R-:W-:Y:S05]  /*b280*/  @!P0 BRA `(.L_x_13117) ;  /* 0x0000000000048947 */ /* 0x002fea0003800000 */
[----:B------:R-:W-:Y:S01]  /*b290*/  BPT.TRAP 0x1 ;  /* 0x000000040000795c */ /* 0x000fe20000300000 */
.L_x_13117:
[----:B------:R-:W-:Y:S05]  /*b2a0*/  BSYNC B0 ;  /* 0x0000000000007941 */ /* 0x000fea0003800000 */
.L_x_13116:
        /* <DEDUP_REMOVED lines=11> */
.L_x_13119:
[----:B------:R-:W-:Y:S05]  /*b360*/  BSYNC B0 ;  /* 0x0000000000007941 */ /* 0x000fea0003800000 */
.L_x_13118:
[----:B------:R-:W-:Y:S04]  /*b370*/  BSSY B0, `(.L_x_13120) ;  /* 0x0000007000007945 */ /* 0x000fe80003800000 */
[----:B------:R-:W-:Y:S05]  /*b380*/  @P0 BRA `(.L_x_13121) ;  /* 0x0000000000140947 */ /* 0x000fea0003800000 */
[----:B------:R-:W2:Y:S02]  /*b390*/  LD.E.64 R4, desc[UR44][R16.64+0x40] ;  /* 0x0000402c10047980 */ /* 0x000ea4000c101b00 */
[----:B--2---:R-:W-:-:S05]  /*b3a0*/  MOV R5, R4 ;  /* 0x0000000400057202 */ /* 0x004fca0000000f00 */
[----:B------:R-:W-:-:S04]  /*b3b0*/  IMAD R14, R14, 0x8, R5 ;  /* 0x000000080e0e7824 */ /* 0x000fc800078e0205 */
[----:B------:R-:W0:Y:S02]  /*b3c0*/  SYNCS.PHASECHK.TRANS64.TRYWAIT P0, [R14+URZ], R15 ;  /* 0x0000000f0e0075a7 */ /* 0x000e24000800017f */
[----:B0-----:R-:W-:Y:S05]  /*b3d0*/  @!P0 BRA `(.L_x_13122) ;  /* 0x000002d400388947 */ /* 0x001fea0003800000 */
.L_x_13121:
[----:B------:R-:W-:Y:S05]  /*b3e0*/  BSYNC B0 ;  /* 0x0000000000007941 */ /* 0x000fea0003800000 */
.L_x_13120:
[----:B------:R-:W2:Y:S04]  /*b3f0*/  LDL R9, [R1+0x1f8] ;  /* 0x0001f80001097983 */ /* 0x000ea80000100800 */
[----:B------:R-:W2:Y:S04]  /*b400*/  LDL.64 R4, [R1+0xf8] ;  /* 0x0000f80001047983 */ /* 0x000ea80000100a00 */
[----:B------:R-:W3:Y:S04]  /*b410*/  LDL R8, [R1+0x70] ;  /* 0x0000700001087983 */ /* 0x000ee80000100800 */
[----:B------:R-:W4:Y:S04]  /*b420*/  LDL.64 R6, [R1+0xf0] ;  /* 0x0000f00001067983 */ /* 0x000f280000100a00 */
[----:B------:R-:W4:Y:S04]  /*b430*/  LDL.64 R10, [R1+0xf0] ;  /* 0x0000f000010a7983 */ /* 0x000f280000100a00 */
[----:B------:R-:W4:Y:S04]  /*b440*/  LDL.64 R12, [R1+0xf0] ;  /* 0x0000f000010c7983 */ /* 0x000f280000100a00 */
[----:B0-----:R-:W4:Y:S01]  /*b450*/  LDL.64 R14, [R1+0xf0] ;  /* 0x0000f000010e7983 */ /* 0x001f220000100a00 */
[----:B------:R-:W-:Y:S05]  /*b460*/  WARPSYNC.ALL ;  /* 0x0000000000007948 */ /* 0x000fea0003800000 */
[----:B------:R-:W-:Y:S01]  /*b470*/  WARPGROUP.ARRIVE ;  /* 0x00000000000079c5 */ /* 0x000fe20000000000 */
[----:B--2---:R-:W-:Y:S01]  /*b480*/  IMAD R4, R9, 0xc00, R4 ;  /* 0x00000c0009047824 */ /* 0x004fe200078e0204 */
[----:B------:R-:W-:-:S02]  /*b490*/  R2UR UR7, R5 ;  /* 0x00000000050772ca */ /* 0x000fc400000e0000 */
[----:B---3--:R-:W-:Y:S02]  /*b4a0*/  ISETP.NE.U32.AND P0, PT, R8, RZ, PT ;  /* 0x000000ff0800720c */ /* 0x008fe40003f05070 */
[----:B------:R-:W-:Y:S01]  /*b4b0*/  R2UR UR6, R4 ;  /* 0x00000000040672ca */ /* 0x000fe200000e0000 */
[----:B------:R-:W2:Y:S01]  /*b4c0*/  LDL.64 R8, [R1+0xf0] ;  /* 0x0000f00001087983 */ /* 0x000ea20000100a00 */
        /* <DEDUP_REMOVED lines=131> */
[----:B------:R-:W-:Y:S01]  /*bd00*/  R2UR UR5, R9 ;  /* 0x00000000090572ca */ /* 0x000fe200000e0000 */
[----:B---3--:R-:W-:Y:S01]  /*bd10*/  VIADD R10, R10, 0xc02 ;  /* 0x00000c020a0a7836 */ /* 0x008fe20000000000 */
        /* <DEDUP_REMOVED lines=28> */
[----:B------:R-:W0:Y:S01]  /*bee0*/  S2R R18, SR_TID.X ;  /* 0x0000000000127919 */ /* 0x000e220000002100 */
[----:B------:R1:W-:Y:S04]  /*bef0*/  STL [R1+0x70], R2 ;  /* 0x0000700201007387 */ /* 0x0003e80000100800 */
[----:B------:R1:W-:Y:S01]  /*bf00*/  STL [R1+0x70], R2 ;  /* 0x0000700201007387 */ /* 0x0003e20000100800 */
[----:B------:R-:W-:-:S02]  /*bf10*/  WARPGROUP.DEPBAR.LE gsb0, 0x0 ;  /* 0x00008000000079c5 */ /* 0x000fc40000010000 */
[----:B------:R-:W-:Y:S01]  /*bf20*/  WARPGROUP.ARRIVE ;  /* 0x00000000000079c5 */ /* 0x000fe20000000000 */
[----:B------:R1:W5:Y:S05]  /*bf30*/  LDL R4, [R1+0x1f8] ;  /* 0x0001f80001047983 */ /* 0x00036a0000100800 */
[----:B------:R-:W-:Y:S01]  /*bf40*/  HGMMA.64x96x16.F32.BF16 R24, gdesc[UR4], R24, gsb0 ;  /* 0x01600000041879f0 */ /* 0x000fe20008001818 */
[----:B------:R1:W-:Y:S01]  /*bf50*/  STL [R1+0x70], R2 ;  /* 0x0000700201007387 */ /* 0x0003e20000100800 */
[----:B0-----:R-:W-:-:S03]  /*bf60*/  SHF.R.U32.HI R18, RZ, 0x7, R18 ;  /* 0x00000007ff127819 */ /* 0x001fc60000011612 */
[----:B------:R1:W-:Y:S04]  /*bf70*/  STL [R1+0x70], R2 ;  /* 0x0000700201007387 */ /* 0x0003e80000100800 */
[----:B------:R1:W-:Y:S04]  /*bf80*/  STL [R1+0x70], R2 ;  /* 0x0000700201007387 */ /* 0x0003e80000100800 */
[----:B------:R1:W-:Y:S04]  /*bf90*/  STL [R1+0x70], R2 ;  /* 0x0000700201007387 */ /* 0x0003e80000100800 */
[----:B------:R1:W-:Y:S01]  /*bfa0*/  STL [R1+0x70], R2 ;  /* 0x0000700201007387 */ /* 0x0003e20000100800 */
[----:B------:R-:W-:-:S03]  /*bfb0*/  IADD3 R6, -R18, 0xb, RZ ;  /* 0x0000000b12067810 */ /* 0x000fc60007ffe1ff */
        /* <DEDUP_REMOVED lines=11> */
[----:B------:R-:W2:Y:S01]  /*c070*/  LD.E R5, desc[UR44][R16.64] ;  /* 0x0000002c10057980 */ /* 0x000ea2000c101900 */
[----:B------:R-:W-:Y:S01]  /*c080*/  BSSY B0, `(.L_x_13123) ;  /* 0x0000005000007945 */ /* 0x000fe20003800000 */
[----:B--2---:R-:W-:-:S04]  /*c090*/  LOP3.LUT R5, R5, 0x1, RZ, 0xfc, !PT ;  /* 0x0000000105057812 */ /* 0x004fc800078efcff */
[----:B------:R-:W-:-:S13]  /*c0a0*/  ISETP.NE.AND P0, PT, R5, 0x3, PT ;  /* 0x000000030500780c */ /* 0x000fda0003f05270 */
[----:B-1----:R-:W-:Y:S05]  /*c0b0*/  @!P0 BRA `(.L_x_13124) ;  /* 0x0000000000048947 */ /* 0x002fea0003800000 */
[----:B------:R-:W-:Y:S01]  /*c0c0*/  BPT.TRAP 0x1 ;  /* 0x000000040000795c */ /* 0x000fe20000300000 */
.L_x_13124:
[----:B------:R-:W-:Y:S05]  /*c0d0*/  BSYNC B0 ;  /* 0x0000000000007941 */ /* 0x000fea0003800000 */
.L_x_13123:
[----:B------:R-:W2:Y:S04]  /*c0e0*/  LD.E.64 R6, desc[UR44][R16.64+0x20] ;  /* 0x0000202c10067980 */ /* 0x000ea8000c101b00 */
        /* <DEDUP_REMOVED lines=8> */
[----:B------:R-:W3:Y:S04]  /*c170*/  LDL.64 R12, [R1+0x140] ;  /* 0x00014000010c7983 */ /* 0x000ee80000100a00 */
[----:B------:R-:W4:Y:S04]  /*c180*/  LDL R21, [R1+0x148] ;  /* 0x0001480001157983 */ /* 0x000f280000100800 */
[----:B------:R-:W4:Y:S04]  /*c190*/  LDL.128 R8, [R1+0x130] ;  /* 0x0001300001087983 */ /* 0x000f280000100c00 */
[----:B0-----:R-:W4:Y:S04]  /*c1a0*/  LDL.128 R4, [R1+0x120] ;  /* 0x0001200001047983 */ /* 0x001f280000100c00 */
[----:B--2---:R-:W2:Y:S01]  /*c1b0*/  LD.E R19, desc[UR44][R18.64] ;  /* 0x0000002c12137980 */ /* 0x004ea2000c101900 */
[----:B---3--:R-:W-:-:S02]  /*c1c0*/  ISETP.NE.AND P0, PT, R12, 0x1, PT ;  /* 0x000000010c00780c */ /* 0x008fc40003f05270 */
[----:B----4-:R-:W-:Y:S01]  /*c1d0*/  ISETP.GE.AND P1, PT, R9, 0x1, PT ;  /* 0x000000010900780c */ /* 0x010fe20003f26270 */
        /* <DEDUP_REMOVED lines=44> */
[----:B------:R-:W-:Y:S01]  /*c4a0*/  SHF.R.S32.HI R58, RZ, 0x7, R45 ;  /* 0x00000007ff3a7819 */ /* 0x000fe2000001142d */
[----:B------:R-:W-:Y:S01]  /*c4b0*/  IMAD.IADD R73, R73, 0x1, -R60 ;  /* 0x0000000149497824 */ /* 0x000fe200078e0a3c */
        /* <DEDUP_REMOVED lines=14> */
[----:B------:R-:W-:-:S05]  /*c5a0*/  @P0 IMAD.HI.U32 R58, R86, R13, RZ ;  /* 0x0000000d563a0227 */ /* 0x000fca00078e00ff */
        /* <DEDUP_REMOVED lines=20> */
[----:B------:R-:W-:Y:S02]  /*c6f0*/  IMAD R50, R0, R21, 0x1 ;  /* 0x0000000100327424 */ /* 0x000fe400078e0215 */
[----:B------:R-:W-:Y:S01]  /*c700*/  FMUL.FTZ R19, R71, R19 ;  /* 0x0000001347137220 */ /* 0x000fe20000410000 */
[----:B------:R-:W1:Y:S01]  /*c710*/  MUFU.TANH R14, R14 ;  /* 0x0000000e000e7308 */ /* 0x000e620000002400 */
[----:B------:R-:W-:Y:S01]  /*c720*/  IMAD R50, R53, -0x2, R50 ;  /* 0xfffffffe35327824 */ /* 0x000fe200078e0232 */
[----:B------:R-:W-:-:S06]  /*c730*/  LOP3.LUT R21, RZ, R6, RZ, 0x33, !PT ;  /* 0x00000006ff157212 */ /* 0x000fcc00078e33ff */
[----:B------:R-:W2:Y:S01]  /*c740*/  MUFU.TANH R20, R20 ;  /* 0x0000001400147308 */ /* 0x000ea20000002400 */
[----:B------:R-:W-:-:S07]  /*c750*/  IADD3 R58, -R4, R50, R5 ;  /* 0x00000032043a7210 */ /* 0x000fce0007ffe105 */
        /* <DEDUP_REMOVED lines=63> */
.L_x_13128:
[----:B------:R-:W-:-:S13]  /*cb50*/  ISETP.NE.AND P0, PT, R9, 0x1, PT ;  /* 0x000000010900780c */ /* 0x000fda0003f05270 */
[----:B------:R-:W-:-:S05]  /*cb60*/  @P0 IMAD.HI.U32 R50, R8, R10, RZ ;  /* 0x0000000a08320227 */ /* 0x000fca00078e00ff */
[----:B------:R-:W-:-:S07]  /*cb70*/  @P0 SHF.R.U32.HI R8, RZ, R11, R50 ;  /* 0x0000000bff080219 */ /* 0x000fce0000011632 */
.L_x_13129:
[----:B------:R-:W-:Y:S05]  /*cb80*/  BSYNC B1 ;  /* 0x0000000000017941 */ /* 0x000fea0003800000 */
.L_x_13127:
[----:B------:R-:W-:-:S05]  /*cb90*/  IMAD R8, R8, R9, R63 ;  /* 0x0000000908087224 */ /* 0x000fca00078e023f */
[----:B------:R-:W-:Y:S02]  /*cba0*/  VIMNMX R7, R7, R8, !PT ;  /* 0x0000000807077248 */ /* 0x000fe40007fe0100 */
[----:B------:R-:W-:-:S07]  /*cbb0*/  VIADDMNMX R6, R8, R9, R6, PT ;  /* 0x0000000908067246 */ /* 0x000fce0003800106 */
.L_x_13126:
[----:B------:R-:W-:Y:S05]  /*cbc0*/  BSYNC B0 ;  /* 0x0000000000007941 */ /* 0x000fea0003800000 */
.L_x_13125:
[C---:B------:R-:W-:Y:S01]  /*cbd0*/  ISETP.GE.AND P0, PT, R59.reuse, 0x2, PT ;  /* 0x000000023b00780c */ /* 0x040fe20003f06270 */
[----:B------:R-:W0:Y:S01]  /*cbe0*/  SHFL.IDX PT, R86, R86, 0x1, 0x1c1f ;  /* 0x003c1f0056567f89 */ /* 0x000e2200000e0000 */
[----:B------:R-:W-:Y:S01]  /*cbf0*/  ISETP.GE.AND P2, PT, R59, 0xa, PT ;  /* 0x0000000a3b00780c */ /* 0x000fe20003f46270 */
[----:B------:R-:W-:Y:S01]  /*cc00*/  BSSY B0, `(.L_x_13130) ;  /* 0x0000086000007945 */ /* 0x000fe20003800000 */
[----:B------:R-:W-:Y:S02]  /*cc10*/  P2R R21, PR, RZ, 0x1 ;  /* 0x00000001ff157803 */ /* 0x000fe40000000000 */
[----:B------:R-:W-:Y:S02]  /*cc20*/  ISETP.GT.AND P0, PT, R7, 0x1, !P0 ;  /* 0x000000010700780c */ /* 0x000fe40004704270 */
[----:B------:R-:W-:Y:S02]  /*cc30*/  ISETP.GE.AND P1, PT, R59, 0x9, PT ;  /* 0x000000093b00780c */ /* 0x000fe40003f26270 */
[----:B------:R-:W-:-:S02]  /*cc40*/  ISETP.LT.OR P0, PT, R6, 0x2, P0 ;  /* 0x000000020600780c */ /* 0x000fc40000701670 */
[----:B------:R-:W-:Y:S02]  /*cc50*/  P2R R67, PR, RZ, 0x2 ;  /* 0x00000002ff437803 */ /* 0x000fe40000000000 */
[----:B------:R-:W-:Y:S02]  /*cc60*/  FSEL R84, R20, -INF , !P0 ;  /* 0xff80000014547808 */ /* 0x000fe40004000000 */
[C---:B------:R-:W-:Y:S02]  /*cc70*/  ISETP.GT.AND P0, PT, R7.reuse, 0x9, !P2 ;  /* 0x000000090700780c */ /* 0x040fe40005704270 */
[----:B------:R-:W-:Y:S02]  /*cc80*/  P2R R71, PR, RZ, 0x4 ;  /* 0x00000004ff477803 */ /* 0x000fe40000000000 */
[----:B------:R-:W-:Y:S02]  /*cc90*/  ISETP.LT.OR P0, PT, R6, 0xa, P0 ;  /* 0x0000000a0600780c */ /* 0x000fe40000701670 */
[----:B------:R-:W-:-:S02]  /*cca0*/  ISETP.GT.AND P1, PT, R7, 0x8, !P1 ;  /* 0x000000080700780c */ /* 0x000fc40004f24270 */
[----:B------:R-:W-:Y:S01]  /*ccb0*/  ISETP.GE.AND P2, PT, R59, 0x11, PT ;  /* 0x000000113b00780c */ /* 0x000fe20003f46270 */
[----:B0-----:R-:W-:Y:S01]  /*ccc0*/  IMAD.IADD R8, R53, 0x1, R86 ;  /* 0x0000000135087824 */ /* 0x001fe200078e0256 */
[----:B------:R-:W-:Y:S02]  /*ccd0*/  FSEL R82, R74, -INF , !P0 ;  /* 0xff8000004a527808 */ /* 0x000fe40004000000 */
[----:B------:R-:W-:Y:S02]  /*cce0*/  ISETP.LT.OR P1, PT, R6, 0x9, P1 ;  /* 0x000000090600780c */ /* 0x000fe40000f21670 */
[----:B------:R-:W-:Y:S02]  /*ccf0*/  ISETP.GT.AND P0, PT, R7, 0x10, !P2 ;  /* 0x000000100700780c */ /* 0x000fe40005704270 */
[----:B------:R-:W-:Y:S02]  /*cd00*/  FSEL R170, R24, -INF , !P1 ;  /* 0xff80000018aa7808 */ /* 0x000fe40004800000 */
        /* <DEDUP_REMOVED lines=66> */
[----:B------:R-:W-:-:S02]  /*d130*/  P2R R73, PR, RZ, 0x4 ;  /* 0x00000004ff497803 */ /* 0x000fc40000000000 */
        /* <DEDUP_REMOVED lines=43> */
.L_x_13133:
[----:B------:R-:W-:-:S13]  /*d3f0*/  ISETP.NE.AND P6, PT, R9, 0x1, PT ;  /* 0x000000010900780c */ /* 0x000fda0003fc5270 */
[----:B------:R-:W-:-:S05]  /*d400*/  @P6 IMAD.HI.U32 R10, R4, R10, RZ ;  /* 0x0000000a040a6227 */ /* 0x000fca00078e00ff */
[----:B------:R-:W-:-:S07]  /*d410*/  @P6 SHF.R.U32.HI R4, RZ, R11, R10 ;  /* 0x0000000bff046219 */ /* 0x000fce000001160a */
.L_x_13134:
[----:B------:R-:W-:Y:S05]  /*d420*/  BSYNC B1 ;  /* 0x0000000000017941 */ /* 0x000fea0003800000 */
.L_x_13132:
[----:B------:R-:W-:-:S05]  /*d430*/  IMAD R4, R4, R9, R63 ;  /* 0x0000000904047224 */ /* 0x000fca00078e023f */
[----:B------:R-:W-:Y:S02]  /*d440*/  VIADDMNMX R8, R4, R9, R8, PT ;  /* 0x0000000904087246 */ /* 0x000fe40003800108 */
[----:B------:R-:W-:-:S07]  /*d450*/  VIMNMX R7, R7, R4, !PT ;  /* 0x0000000407077248 */ /* 0x000fce0007fe0100 */
.L_x_13131:
[----:B------:R-:W-:Y:S05]  /*d460*/  BSYNC B0 ;  /* 0x0000000000007941 */ /* 0x000fea0003800000 */
.L_x_13130:
[----:B------:R-:W2:Y:S01]  /*d470*/  LDL.64 R10, [R1+0x420] ;  /* 0x00042000010a7983 */ /* 0x000ea20000100a00 */
[----:B------:R-:W-:Y:S02]  /*d480*/  ISETP.GT.AND P5, PT, R7, RZ, !P5 ;  /* 0x000000ff0700720c */ /* 0x000fe40006fa4270 */
        /* <DEDUP_REMOVED lines=51> */
[----:B------:R-:W-:Y:S02]  /*d7c0*/  ISETP.NE.AND P5, PT, R88, RZ, PT ;  /* 0x000000ff5800720c */ /* 0x000fe40003fa5270 */
[C---:B------:R-:W-:Y:S01]  /*d7d0*/  ISETP.GT.AND P0, PT, R7.reuse, 0x48, !P0 ;  /* 0x000000480700780c */ /* 0x040fe20004704270 */
[----:B------:R-:W3:Y:S01]  /*d7e0*/  LDL R88, [R1+0x440] ;  /* 0x0004400001587983 */ /* 0x000ee20000100800 */
        /* <DEDUP_REMOVED lines=16> */
[----:B--2---:R-:W-:Y:S02]  /*d8f0*/  FMNMX.FTZ R4, R168, R10, !PT ;  /* 0x0000000aa8047209 */ /* 0x004fe40007810000 */
[----:B------:R-:W-:Y:S02]  /*d900*/  ISETP.LT.OR P5, PT, R8, 0x42, P5 ;  /* 0x000000420800780c */ /* 0x000fe40002fa1670 */
[----:B------:R-:W-:Y:S02]  /*d910*/  FMNMX.FTZ R4, R84, R4, !PT ;  /* 0x0000000454047209 */ /* 0x000fe40007810000 */
[----:B------:R-:W-:-:S02]  /*d920*/  FSEL R44, R44, -INF , !P5 ;  /* 0xff8000002c2c7808 */ /* 0x000fc40006800000 */
[----:B------:R-:W-:Y:S02]  /*d930*/  FMNMX.FTZ R4, R170, R4, !PT ;  /* 0x00000004aa047209 */ /* 0x000fe40007810000 */
[C---:B------:R-:W-:Y:S02]  /*d940*/  ISETP.GT.AND P1, PT, R7.reuse, 0x49, !P1 ;  /* 0x000000490700780c */ /* 0x040fe40004f24270 */
[----:B------:R-:W-:Y:S02]  /*d950*/  FMNMX.FTZ R4, R82, R4, !PT ;  /* 0x0000000452047209 */ /* 0x000fe40007810000 */
[----:B------:R-:W-:Y:S02]  /*d960*/  ISETP.LT.OR P0, PT, R8, 0x49, P0 ;  /* 0x000000490800780c */ /* 0x000fe40000701670 */
[----:B------:R-:W-:Y:S02]  /*d970*/  FMNMX.FTZ R4, R68, R4, !PT ;  /* 0x0000000444047209 */ /* 0x000fe40007810000 */
[----:B------:R-:W-:-:S02]  /*d980*/  ISETP.GT.AND P2, PT, R7, 0x50, !P2 ;  /* 0x000000500700780c */ /* 0x000fc40005744270 */
[----:B------:R-:W-:Y:S02]  /*d990*/  FMNMX.FTZ R4, R80, R4, !PT ;  /* 0x0000000450047209 */ /* 0x000fe40007810000 */
        /* <DEDUP_REMOVED lines=33> */
[----:B------:R-:W-:Y:S02]  /*dbb0*/  ISETP.LT.OR P1, PT, R8, 0x4a, P1 ;  /* 0x0000004a0800780c */ /* 0x000fe40000f21670 */
[----:B------:R-:W-:Y:S02]  /*dbc0*/  FSEL R38, R38, -INF , !P0 ;  /* 0xff80000026267808 */ /* 0x000fe40004000000 */
        /* <DEDUP_REMOVED lines=22> */
[----:B------:R-:W-:-:S02]  /*dd30*/  FMNMX.FTZ R7, R61, R4, !PT ;  /* 0x000000043d077209 */ /* 0x000fc40007810000 */
        /* <DEDUP_REMOVED lines=12> */
[C---:B------:R-:W-:Y:S02]  /*de00*/  FSETP.NEU.FTZ.AND P0, PT, R14.reuse, -INF , PT ;  /* 0xff8000000e00780b */ /* 0x040fe40003f1d000 */
        /* <DEDUP_REMOVED lines=13> */
[-C--:B------:R-:W-:Y:S01]  /*dee0*/  FFMA.FTZ R13, R84, R88.reuse, -R9 ;  /* 0x00000058540d7223 */ /* 0x080fe20000010809 */
[-C--:B------:R-:W-:Y:S01]  /*def0*/  FFMA.FTZ R169, R55, R88.reuse, -R7 ;  /* 0x0000005837a97223 */ /* 0x080fe20000010807 */
[----:B------:R-:W-:Y:S01]  /*df00*/  MUFU.EX2 R168, R168 ;  /* 0x000000a800a87308 */ /* 0x000fe20000000800 */
[-CC-:B------:R-:W-:Y:S01]  /*df10*/  FFMA.FTZ R196, R24, R88.reuse, -R9.reuse ;  /* 0x0000005818c47223 */ /* 0x180fe20000010809 */
[-C--:B------:R-:W-:Y:S01]  /*df20*/  FFMA.FTZ R170, R170, R88.reuse, -R9 ;  /* 0x00000058aaaa7223 */ /* 0x080fe20000010809 */
[----:B------:R-:W-:-:S05]  /*df30*/  FFMA.FTZ R31, R41, R88, -R7 ;  /* 0x00000058291f7223 */ /* 0x000fca0000010807 */
[----:B------:R-:W2:Y:S01]  /*df40*/  MUFU.EX2 R63, R19 ;  /* 0x00000013003f7308 */ /* 0x000ea20000000800 */
[-C--:B------:R-:W-:Y:S01]  /*df50*/  FFMA.FTZ R37, R82, R88.reuse, -R9 ;  /* 0x0000005852257223 */ /* 0x080fe20000010809 */
[----:B------:R-:W-:-:S06]  /*df60*/  FFMA.FTZ R171, R53, R88, -R7 ;  /* 0x0000005835ab7223 */ /* 0x000fcc0000010807 */
[----:B------:R-:W-:Y:S08]  /*df70*/  MUFU.EX2 R32, R32 ;  /* 0x0000002000207308 */ /* 0x000ff00000000800 */
[----:B------:R-:W0:Y:S01]  /*df80*/  MUFU.EX2 R24, R11 ;  /* 0x0000000b00187308 */ /* 0x000e220000000800 */
[----:B------:R-:W-:-:S07]  /*df90*/  FFMA.FTZ R36, R68, R88, -R9 ;  /* 0x0000005844247223 */ /* 0x000fce0000010809 */
[----:B------:R-:W1:Y:S01]  /*dfa0*/  MUFU.EX2 R13, R13 ;  /* 0x0000000d000d7308 */ /* 0x000e620000000800 */
[----:B------:R-:W-:-:S07]  /*dfb0*/  FFMA.FTZ R30, R47, R88, -R7 ;  /* 0x000000582f1e7223 */ /* 0x000fce0000010807 */
[----:B------:R-:W3:Y:S01]  /*dfc0*/  MUFU.EX2 R169, R169 ;  /* 0x000000a900a97308 */ /* 0x000ee20000000800 */
[----:B------:R-:W-:-:S07]  /*dfd0*/  FFMA.FTZ R172, R80, R88, -R9 ;  /* 0x0000005850ac7223 */ /* 0x000fce0000010809 */
[----:B------:R-:W4:Y:S01]  /*dfe0*/  MUFU.EX2 R170, R170 ;  /* 0x000000aa00aa7308 */ /* 0x000f220000000800 */
[----:B------:R-:W-:-:S07]  /*dff0*/  FFMA.FTZ R173, R51, R88, -R7 ;  /* 0x0000005833ad7223 */ /* 0x000fce0000010807 */
[----:B------:R-:W4:Y:S01]  /*e000*/  MUFU.EX2 R31, R31 ;  /* 0x0000001f001f7308 */ /* 0x000f220000000800 */
[----:B--2---:R-:W-:Y:S01]  /*e010*/  FFMA.FTZ R4, R63, R4, R168 ;  /* 0x000000043f047223 */ /* 0x004fe200000100a8 */
[----:B------:R-:W-:-:S06]  /*e020*/  FFMA.FTZ R35, R70, R88, -R9 ;  /* 0x0000005846237223 */ /* 0x000fcc0000010809 */
[----:B------:R-:W2:Y:S01]  /*e030*/  MUFU.EX2 R37, R37 ;  /* 0x0000002500257308 */ /* 0x000ea20000000800 */
[----:B0-----:R-:W-:Y:S01]  /*e040*/  FFMA.FTZ R8, R5, R24, R32 ;  /* 0x0000001805087223 */ /* 0x001fe20000010020 */
[----:B------:R-:W-:-:S06]  /*e050*/  FFMA.FTZ R29, R29, R88, -R7 ;  /* 0x000000581d1d7223 */ /* 0x000fcc0000010807 */
[----:B------:R-:W0:Y:S01]  /*e060*/  MUFU.EX2 R171, R171 ;  /* 0x000000ab00ab7308 */ /* 0x000e220000000800 */
[----:B-1----:R-:W-:Y:S01]  /*e070*/  FADD.FTZ R5, R13, R4 ;  /* 0x000000040d057221 */ /* 0x002fe20000010000 */
[----:B------:R-:W-:-:S06]  /*e080*/  FFMA.FTZ R174, R76, R88, -R9 ;  /* 0x000000584cae7223 */ /* 0x000fcc0000010809 */
[----:B------:R-:W1:Y:S01]  /*e090*/  MUFU.EX2 R36, R36 ;  /* 0x0000002400247308 */ /* 0x000e620000000800 */
        /* <DEDUP_REMOVED lines=9> */
[-CC-:B------:R-:W-:Y:S01]  /*e130*/  FFMA.FTZ R21, R20, R88.reuse, -R9.reuse ;  /* 0x0000005814157223 */ /* 0x180fe20000010809 */
[-CC-:B------:R-:W-:Y:S01]  /*e140*/  FFMA.FTZ R176, R74, R88.reuse, -R9.reuse ;  /* 0x000000584ab07223 */ /* 0x180fe20000010809 */
[----:B------:R-:W-:-:S05]  /*e150*/  FFMA.FTZ R33, R66, R88, -R9 ;  /* 0x0000005842217223 */ /* 0x000fca0000010809 */
[----:B------:R-:W4:Y:S01]  /*e160*/  MUFU.EX2 R35, R35 ;  /* 0x0000002300237308 */ /* 0x000f220000000800 */
[-CC-:B------:R-:W-:Y:S01]  /*e170*/  FFMA.FTZ R178, R72, R88.reuse, -R9.reuse ;  /* 0x0000005848b27223 */ /* 0x180fe20000010809 */
[-CC-:B------:R-:W-:Y:S01]  /*e180*/  FFMA.FTZ R224, R64, R88.reuse, -R9.reuse ;  /* 0x0000005840e07223 */ /* 0x180fe20000010809 */
[-CC-:B------:R-:W-:Y:S01]  /*e190*/  FFMA.FTZ R225, R60, R88.reuse, -R9.reuse ;  /* 0x000000583ce17223 */ /* 0x180fe20000010809 */
[----:B------:R-:W-:-:S04]  /*e1a0*/  FFMA.FTZ R222, R58, R88, -R9 ;  /* 0x000000583ade7223 */ /* 0x000fc80000010809 */
[----:B------:R-:W4:Y:S01]  /*e1b0*/  MUFU.EX2 R29, R29 ;  /* 0x0000001d001d7308 */ /* 0x000f220000000800 */
[-CC-:B------:R-:W-:Y:S01]  /*e1c0*/  FFMA.FTZ R223, R62, R88.reuse, -R9.reuse ;  /* 0x000000583edf7223 */ /* 0x180fe20000010809 */
[-CC-:B------:R-:W-:Y:S01]  /*e1d0*/  FFMA.FTZ R204, R56, R88.reuse, -R9.reuse ;  /* 0x0000005838cc7223 */ /* 0x180fe20000010809 */
[-CC-:B------:R-:W-:Y:S01]  /*e1e0*/  FFMA.FTZ R203, R54, R88.reuse, -R9.reuse ;  /* 0x0000005836cb7223 */ /* 0x180fe20000010809 */
[-CC-:B------:R-:W-:Y:S01]  /*e1f0*/  FFMA.FTZ R202, R52, R88.reuse, -R9.reuse ;  /* 0x0000005834ca7223 */ /* 0x180fe20000010809 */
[-CC-:B------:R-:W-:Y:S01]  /*e200*/  FFMA.FTZ R201, R50, R88.reuse, -R9.reuse ;  /* 0x0000005832c97223 */ /* 0x180fe20000010809 */
[-CC-:B------:R-:W-:Y:S01]  /*e210*/  FFMA.FTZ R195, R48, R88.reuse, -R9.reuse ;  /* 0x0000005830c37223 */ /* 0x180fe20000010809 */
[-C--:B------:R-:W-:Y:S01]  /*e220*/  FFMA.FTZ R20, R46, R88.reuse, -R9 ;  /* 0x000000582e147223 */ /* 0x080fe20000010809 */
[----:B------:R-:W4:Y:S01]  /*e230*/  MUFU.EX2 R174, R174 ;  /* 0x000000ae00ae7308 */ /* 0x000f220000000800 */
[----:B--2---:R-:W-:Y:S01]  /*e240*/  FADD.FTZ R5, R37, R4 ;  /* 0x0000000425057221 */ /* 0x004fe20000010000 */
[----:B0-----:R-:W-:Y:S01]  /*e250*/  FADD.FTZ R9, R171, R8 ;  /* 0x00000008ab097221 */ /* 0x001fe20000010000 */
[----:B------:R-:W-:-:S05]  /*e260*/  FFMA.FTZ R177, R49, R88, -R7 ;  /* 0x0000005831b17223 */ /* 0x000fca0000010807 */
[----:B------:R-:W0:Y:S01]  /*e270*/  MUFU.EX2 R175, R175 ;  /* 0x000000af00af7308 */ /* 0x000e220000000800 */
[----:B-1----:R-:W-:Y:S01]  /*e280*/  FADD.FTZ R5, R36, R5 ;  /* 0x0000000524057221 */ /* 0x002fe20000010000 */
[----:B---3--:R-:W-:Y:S01]  /*e290*/  FADD.FTZ R4, R30, R9 ;  /* 0x000000091e047221 */ /* 0x008fe20000010000 */
[----:B------:R-:W-:-:S05]  /*e2a0*/  FFMA.FTZ R179, R27, R88, -R7 ;  /* 0x000000581bb37223 */ /* 0x000fca0000010807 */
[----:B------:R-:W1:Y:S01]  /*e2b0*/  MUFU.EX2 R34, R34 ;  /* 0x0000002200227308 */ /* 0x000e620000000800 */
[----:B----4-:R-:W-:Y:S01]  /*e2c0*/  FADD.FTZ R8, R172, R5 ;  /* 0x00000005ac087221 */ /* 0x010fe20000010000 */
[----:B------:R-:W-:-:S06]  /*e2d0*/  FADD.FTZ R4, R173, R4 ;  /* 0x00000004ad047221 */ /* 0x000fcc0000010000 */
[----:B------:R-:W2:Y:S01]  /*e2e0*/  MUFU.EX2 R28, R28 ;  /* 0x0000001c001c7308 */ /* 0x000ea20000000800 */
[----:B------:R-:W-:Y:S01]  /*e2f0*/  FFMA.FTZ R12, R15, R88, -R7 ;  /* 0x000000580f0c7223 */ /* 0x000fe20000010807 */
[----:B------:R-:W-:-:S06]  /*e300*/  FADD.FTZ R5, R35, R8 ;  /* 0x0000000823057221 */ /* 0x000fcc0000010000 */
[----:B------:R-:W3:Y:S01]  /*e310*/  MUFU.EX2 R176, R176 ;  /* 0x000000b000b07308 */ /* 0x000ee20000000800 */
[----:B------:R-:W-:Y:S01]  /*e320*/  FADD.FTZ R4, R29, R4 ;  /* 0x000000041d047221 */ /* 0x000fe20000010000 */
[----:B------:R-:W-:-:S06]  /*e330*/  FFMA.FTZ R220, R25, R88, -R7 ;  /* 0x0000005819dc7223 */ /* 0x000fcc0000010807 */
[----:B------:R-:W4:Y:S01]  /*e340*/  MUFU.EX2 R177, R177 ;  /* 0x000000b100b17308 */ /* 0x000f220000000800 */
[----:B------:R-:W-:Y:S01]  /*e350*/  FADD.FTZ R5, R174, R5 ;  /* 0x00000005ae057221 */ /* 0x000fe20000010000 */
[----:B0-----:R-:W-:-:S06]  /*e360*/  FADD.FTZ R9, R175, R4 ;  /* 0x00000004af097221 */ /* 0x001fcc0000010000 */
[----:B------:R-:W0:Y:S01]  /*e370*/  MUFU.EX2 R33, R33 ;  /* 0x0000002100217308 */ /* 0x000e220000000800 */
[----:B------:R-:W-:-:S07]  /*e380*/  FFMA.FTZ R221, R18, R88, -R7 ;  /* 0x0000005812dd7223 */ /* 0x000fce0000010807 */
[----:B------:R-:W0:Y:S01]  /*e390*/  MUFU.EX2 R179, R179 ;  /* 0x000000b300b37308 */ /* 0x000e220000000800 */
[----:B-1----:R-:W-:Y:S01]  /*e3a0*/  FADD.FTZ R5, R34, R5 ;  /* 0x0000000522057221 */ /* 0x002fe20000010000 */
[----:B--2---:R-:W-:-:S06]  /*e3b0*/  FADD.FTZ R4, R28, R9 ;  /* 0x000000091c047221 */ /* 0x004fcc0000010000 */
[----:B------:R-:W1:Y:S01]  /*e3c0*/  MUFU.EX2 R178, R178 ;  /* 0x000000b200b27308 */ /* 0x000e620000000800 */
        /* <DEDUP_REMOVED lines=8> */
[----:B------:R-:W-:-:S06]  /*e450*/  FADD.FTZ R9, R179, R4 ;  /* 0x00000004b3097221 */ /* 0x000fcc0000010000 */
        /* <DEDUP_REMOVED lines=40> */
[----:B------:R-:W3:Y:S08]  /*e6e0*/  MUFU.EX2 R196, R196 ;  /* 0x000000c400c47308 */ /* 0x000ef00000000800 */
[----:B------:R-:W4:Y:S01]  /*e6f0*/  MUFU.EX2 R19, R19 ;  /* 0x0000001300137308 */ /* 0x000f220000000800 */
[----:B0-----:R-:W-:Y:S01]  /*e700*/  FADD.FTZ R8, R201, R8 ;  /* 0x00000008c9087221 */ /* 0x001fe20000010000 */
[----:B------:R-:W-:-:S06]  /*e710*/  FADD.FTZ R5, R198, R5 ;  /* 0x00000005c6057221 */ /* 0x000fcc0000010000 */
[----:B------:R-:W0:Y:S08]  /*e720*/  MUFU.EX2 R21, R21 ;  /* 0x0000001500157308 */ /* 0x000e300000000800 */
[----:B------:R-:W0:Y:S01]  /*e730*/  MUFU.EX2 R14, R14 ;  /* 0x0000000e000e7308 */ /* 0x000e220000000800 */
[----:B-1----:R-:W-:Y:S01]  /*e740*/  FADD.FTZ R7, R195, R8 ;  /* 0x00000008c3077221 */ /* 0x002fe20000010000 */
[----:B--2---:R-:W-:-:S06]  /*e750*/  FADD.FTZ R4, R18, R5 ;  /* 0x0000000512047221 */ /* 0x004fcc0000010000 */
[----:B------:R-:W1:Y:S08]  /*e760*/  MUFU.EX2 R20, R20 ;  /* 0x0000001400147308 */ /* 0x000e700000000800 */
[----:B------:R-:W2:Y:S01]  /*e770*/  MUFU.EX2 R15, R15 ;  /* 0x0000000f000f7308 */ /* 0x000ea20000000800 */
[----:B---3--:R-:W-:Y:S01]  /*e780*/  FADD.FTZ R8, R196, R7 ;  /* 0x00000007c4087221 */ /* 0x008fe20000010000 */
[----:B----4-:R-:W-:-:S03]  /*e790*/  FADD.FTZ R5, R19, R4 ;  /* 0x0000000413057221 */ /* 0x010fc60000010000 */
[----:B0-----:R-:W-:Y:S01]  /*e7a0*/  FADD.FTZ R7, R21, R8 ;  /* 0x0000000815077221 */ /* 0x001fe20000010000 */
[----:B------:R-:W-:-:S03]  /*e7b0*/  FADD.FTZ R4, R14, R5 ;  /* 0x000000050e047221 */ /* 0x000fc60000010000 */
[----:B-1----:R-:W-:Y:S01]  /*e7c0*/  FADD.FTZ R8, R20, R7 ;  /* 0x0000000714087221 */ /* 0x002fe20000010000 */
[----:B------:R0:W-:Y:S01]  /*e7d0*/  STL [R1+0x424], R6 ;  /* 0x0004240601007387 */ /* 0x0001e20000100800 */
[----:B--2---:R-:W-:-:S05]  /*e7e0*/  FADD.FTZ R9, R15, R4 ;  /* 0x000000040f097221 */ /* 0x004fca0000010000 */
[----:B------:R1:W-:Y:S04]  /*e7f0*/  STL.64 [R1+0x430], R8 ;  /* 0x0004300801007387 */ /* 0x0003e80000100a00 */
[----:B------:R-:W2:Y:S01]  /*e800*/  LD.E R7, desc[UR44][R16.64+0x210] ;  /* 0x0002102c10077980 */ /* 0x000ea2000c101900 */
[----:B------:R-:W-:-:S04]  /*e810*/  UIADD3 UR4, UP0, UR37, 0x210, URZ ;  /* 0x0000021025047890 */ /* 0x000fc8000ff1e03f */
[----:B------:R-:W-:Y:S02]  /*e820*/  ULOP3.LUT UR5, UR4, 0x4, URZ, 0xfc, !UPT ;  /* 0x0000000404057892 */ /* 0x000fe4000f8efc3f */
[----:B------:R-:W-:-:S04]  /*e830*/  UIADD3.X UR6, URZ, UR36, URZ, UP0, !UPT ;  /* 0x000000243f067290 */ /* 0x000fc800087fe43f */
[----:B------:R-:W-:Y:S02]  /*e840*/  IMAD.U32 R4, RZ, RZ, UR5 ;  /* 0x00000005ff047e24 */ /* 0x000fe4000f8e00ff */
[----:B------:R-:W-:Y:S02]  /*e850*/  IMAD.U32 R5, RZ, RZ, UR6 ;  /* 0x00000006ff057e24 */ /* 0x000fe4000f8e00ff */
[----:B--2---:R-:W-:-:S05]  /*e860*/  FMUL.FTZ R7, R63, R7 ;  /* 0x000000073f077220 */ /* 0x004fca0000410000 */
[----:B------:R2:W-:Y:S04]  /*e870*/  ST.E desc[UR44][R16.64+0x210], R7 ;  /* 0x0002100710007985 */ /* 0x0005e8000c10192c */
[----:B------:R-:W3:Y:S02]  /*e880*/  LD.E R10, desc[UR44][R4.64] ;  /* 0x0000002c040a7980 */ /* 0x000ee4000c101900 */
[----:B---3--:R-:W-:-:S05]  /*e890*/  FMUL.FTZ R11, R63, R10 ;  /* 0x0000000a3f0b7220 */ /* 0x008fca0000410000 */
[----:B------:R3:W-:Y:S04]  /*e8a0*/  ST.E desc[UR44][R4.64], R11 ;  /* 0x0000000b04007985 */ /* 0x0007e8000c10192c */
[----:B------:R-:W4:Y:S04]  /*e8b0*/  LD.E R54, desc[UR44][R16.64+0x224] ;  /* 0x0002242c10367980 */ /* 0x000f28000c101900 */
[----:B------:R-:W2:Y:S04]  /*e8c0*/  LD.E R226, desc[UR44][R16.64+0x404] ;  /* 0x0004042c10e27980 */ /* 0x000ea8000c101900 */
        /* <DEDUP_REMOVED lines=58> */
[----:B-1----:R-:W3:Y:S04]  /*ec70*/  LD.E R8, desc[UR44][R16.64+0x3f4] ;  /* 0x0003f42c10087980 */ /* 0x002ee8000c101900 */
[----:B------:R-:W3:Y:S01]  /*ec80*/  LD.E R10, desc[UR44][R16.64+0x400] ;  /* 0x0004002c100a7980 */ /* 0x000ee2000c101900 */
[----:B------:R-:W-:Y:S01]  /*ec90*/  ULOP3.LUT UR5, UR4, 0x8, URZ, 0xfc, !UPT ;  /* 0x0000000804057892 */ /* 0x000fe2000f8efc3f */
[C---:B----4-:R-:W-:Y:S01]  /*eca0*/  FMUL.FTZ R9, R63.reuse, R54 ;  /* 0x000000363f097220 */ /* 0x050fe20000410000 */
[----:B--2---:R-:W-:-:S04]  /*ecb0*/  FMUL.FTZ R43, R63, R226 ;  /* 0x000000e23f2b7220 */ /* 0x004fc80000410000 */
[----:B------:R0:W-:Y:S01]  /*ecc0*/  ST.E desc[UR44][R16.64+0x224], R9 ;  /* 0x0002240910007985 */ /* 0x0001e2000c10192c */
[C---:B---3--:R-:W-:Y:S01]  /*ecd0*/  FMUL.FTZ R7, R63.reuse, R52 ;  /* 0x000000343f077220 */ /* 0x048fe20000410000 */
[C---:B------:R-:W-:Y:S01]  /*ece0*/  FMUL.FTZ R11, R63.reuse, R56 ;  /* 0x000000383f0b7220 */ /* 0x040fe20000410000 */
[C---:B------:R-:W-:Y:S01]  /*ecf0*/  FMUL.FTZ R25, R63.reuse, R58 ;  /* 0x0000003a3f197220 */ /* 0x040fe20000410000 */
[C---:B------:R-:W-:Y:S01]  /*ed00*/  FMUL.FTZ R27, R63.reuse, R60 ;  /* 0x0000003c3f1b7220 */ /* 0x040fe20000410000 */
[----:B------:R-:W-:Y:S01]  /*ed10*/  ST.E desc[UR44][R16.64+0x404], R43 ;  /* 0x0004042b10007985 */ /* 0x000fe2000c10192c */
[----:B0-----:R-:W-:-:S03]  /*ed20*/  FMUL.FTZ R9, R63, R68 ;  /* 0x000000443f097220 */ /* 0x001fc60000410000 */
[----:B------:R0:W-:Y:S01]  /*ed30*/  ST.E desc[UR44][R16.64+0x220], R7 ;  /* 0x0002200710007985 */ /* 0x0001e2000c10192c */
[----:B------:R-:W-:-:S03]  /*ed40*/  FMUL.FTZ R39, R63, R62 ;  /* 0x0000003e3f277220 */ /* 0x000fc60000410000 */
[----:B------:R1:W-:Y:S01]  /*ed50*/  ST.E desc[UR44][R16.64+0x230], R11 ;  /* 0x0002300b10007985 */ /* 0x0003e2000c10192c */
[----:B------:R-:W-:-:S03]  /*ed60*/  FMUL.FTZ R41, R63, R64 ;  /* 0x000000403f297220 */ /* 0x000fc60000410000 */
[----:B------:R2:W-:Y:S04]  /*ed70*/  ST.E desc[UR44][R16.64+0x234], R25 ;  /* 0x0002341910007985 */ /* 0x0005e8000c10192c */
[----:B------:R3:W-:Y:S01]  /*ed80*/  ST.E desc[UR44][R16.64+0x240], R27 ;  /* 0x0002401b10007985 */ /* 0x0007e2000c10192c */
[C---:B0-----:R-:W-:Y:S01]  /*ed90*/  FMUL.FTZ R7, R63.reuse, R66 ;  /* 0x000000423f077220 */ /* 0x041fe20000410000 */
[C---:B------:R-:W-:Y:S02]  /*eda0*/  FMUL.FTZ R43, R63.reuse, R70 ;  /* 0x000000463f2b7220 */ /* 0x040fe40000410000 */
[----:B------:R0:W-:Y:S01]  /*edb0*/  ST.E desc[UR44][R16.64+0x260], R9 ;  /* 0x0002600910007985 */ /* 0x0001e2000c10192c */
[C---:B------:R-:W-:Y:S01]  /*edc0*/  FMUL.FTZ R45, R63.reuse, R72 ;  /* 0x000000483f2d7220 */ /* 0x040fe20000410000 */
[C---:B-1----:R-:W-:Y:S01]  /*edd0*/  FMUL.FTZ R11, R63.reuse, R74 ;  /* 0x0000004a3f0b7220 */ /* 0x042fe20000410000 */
[C---:B--2---:R-:W-:Y:S01]  /*ede0*/  FMUL.FTZ R25, R63.reuse, R76 ;  /* 0x0000004c3f197220 */ /* 0x044fe20000410000 */
[C---:B---3--:R-:W-:Y:S01]  /*edf0*/  FMUL.FTZ R27, R63.reuse, R78 ;  /* 0x0000004e3f1b7220 */ /* 0x048fe20000410000 */
[----:B------:R1:W-:Y:S01]  /*ee00*/  ST.E desc[UR44][R16.64+0x244], R39 ;  /* 0x0002442710007985 */ /* 0x0003e2000c10192c */
[----:B0-----:R-:W-:-:S03]  /*ee10*/  FMUL.FTZ R9, R63, R86 ;  /* 0x000000563f097220 */ /* 0x001fc60000410000 */
[----:B------:R0:W-:Y:S04]  /*ee20*/  ST.E desc[UR44][R16.64+0x250], R41 ;  /* 0x0002502910007985 */ /* 0x0001e8000c10192c */
[----:B------:R2:W-:Y:S04]  /*ee30*/  ST.E desc[UR44][R16.64+0x254], R7 ;  /* 0x0002540710007985 */ /* 0x0005e8000c10192c */
[----:B------:R3:W-:Y:S01]  /*ee40*/  ST.E desc[UR44][R16.64+0x264], R43 ;  /* 0x0002642b10007985 */ /* 0x0007e2000c10192c */
[----:B-1----:R-:W-:-:S03]  /*ee50*/  FMUL.FTZ R39, R63, R80 ;  /* 0x000000503f277220 */ /* 0x002fc60000410000 */
[----:B------:R1:W-:Y:S01]  /*ee60*/  ST.E desc[UR44][R16.64+0x270], R45 ;  /* 0x0002702d10007985 */ /* 0x0003e2000c10192c */
[----:B0-----:R-:W-:-:S03]  /*ee70*/  FMUL.FTZ R41, R63, R82 ;  /* 0x000000523f297220 */ /* 0x001fc60000410000 */
[----:B------:R0:W-:Y:S01]  /*ee80*/  ST.E desc[UR44][R16.64+0x274], R11 ;  /* 0x0002740b10007985 */ /* 0x0001e2000c10192c */
[----:B--2---:R-:W-:-:S03]  /*ee90*/  FMUL.FTZ R7, R63, R84 ;  /* 0x000000543f077220 */ /* 0x004fc60000410000 */
[----:B------:R2:W-:Y:S01]  /*eea0*/  ST.E desc[UR44][R16.64+0x280], R25 ;  /* 0x0002801910007985 */ /* 0x0005e2000c10192c */
[----:B---3--:R-:W-:-:S03]  /*eeb0*/  FMUL.FTZ R43, R63, R90 ;  /* 0x0000005a3f2b7220 */ /* 0x008fc60000410000 */
[----:B------:R3:W-:Y:S01]  /*eec0*/  ST.E desc[UR44][R16.64+0x284], R27 ;  /* 0x0002841b10007985 */ /* 0x0007e2000c10192c */
[C---:B-1----:R-:W-:Y:S01]  /*eed0*/  FMUL.FTZ R45, R63.reuse, R92 ;  /* 0x0000005c3f2d7220 */ /* 0x042fe20000410000 */
[C---:B0-----:R-:W-:Y:S02]  /*eee0*/  FMUL.FTZ R11, R63.reuse, R88 ;  /* 0x000000583f0b7220 */ /* 0x041fe40000410000 */
[----:B------:R0:W-:Y:S01]  /*eef0*/  ST.E desc[UR44][R16.64+0x2a4], R9 ;  /* 0x0002a40910007985 */ /* 0x0001e2000c10192c */
[C---:B--2---:R-:W-:Y:S01]  /*ef00*/  FMUL.FTZ R25, R63.reuse, R94 ;  /* 0x0000005e3f197220 */ /* 0x044fe20000410000 */
[C---:B---3--:R-:W-:Y:S02]  /*ef10*/  FMUL.FTZ R27, R63.reuse, R96 ;  /* 0x000000603f1b7220 */ /* 0x048fe40000410000 */
[----:B------:R1:W-:Y:S01]  /*ef20*/  ST.E desc[UR44][R16.64+0x290], R39 ;  /* 0x0002902710007985 */ /* 0x0003e2000c10192c */
[----:B0-----:R-:W-:-:S03]  /*ef30*/  FMUL.FTZ R9, R63, R104 ;  /* 0x000000683f097220 */ /* 0x001fc60000410000 */
[----:B------:R0:W-:Y:S04]  /*ef40*/  ST.E desc[UR44][R16.64+0x294], R41 ;  /* 0x0002942910007985 */ /* 0x0001e8000c10192c */
[----:B------:R2:W-:Y:S01]  /*ef50*/  ST.E desc[UR44][R16.64+0x2a0], R7 ;  /* 0x0002a00710007985 */ /* 0x0005e2000c10192c */
[----:B-1----:R-:W-:-:S03]  /*ef60*/  FMUL.FTZ R39, R63, R100 ;  /* 0x000000643f277220 */ /* 0x002fc60000410000 */
[----:B------:R1:W-:Y:S04]  /*ef70*/  ST.E desc[UR44][R16.64+0x2b0], R11 ;  /* 0x0002b00b10007985 */ /* 0x0003e8000c10192c */
[----:B------:R3:W-:Y:S01]  /*ef80*/  ST.E desc[UR44][R16.64+0x2b4], R43 ;  /* 0x0002b42b10007985 */ /* 0x0007e2000c10192c */
[----:B0-----:R-:W-:-:S03]  /*ef90*/  FMUL.FTZ R41, R63, R102 ;  /* 0x000000663f297220 */ /* 0x001fc60000410000 */
[----:B------:R0:W-:Y:S01]  /*efa0*/  ST.E desc[UR44][R16.64+0x2c0], R45 ;  /* 0x0002c02d10007985 */ /* 0x0001e2000c10192c */
[----:B--2---:R-:W-:-:S03]  /*efb0*/  FMUL.FTZ R7, R63, R98 ;  /* 0x000000623f077220 */ /* 0x004fc60000410000 */
[----:B------:R2:W-:Y:S01]  /*efc0*/  ST.E desc[UR44][R16.64+0x2c4], R25 ;  /* 0x0002c41910007985 */ /* 0x0005e2000c10192c */
[----:B-1----:R-:W-:-:S03]  /*efd0*/  FMUL.FTZ R11, R63, R106 ;  /* 0x0000006a3f0b7220 */ /* 0x002fc60000410000 */
[----:B------:R1:W-:Y:S01]  /*efe0*/  ST.E desc[UR44][R16.64+0x2d0], R27 ;  /* 0x0002d01b10007985 */ /* 0x0003e2000c10192c */
[C---:B---3--:R-:W-:Y:S01]  /*eff0*/  FMUL.FTZ R43, R63.reuse, R110 ;  /* 0x0000006e3f2b7220 */ /* 0x048fe20000410000 */
[C---:B0-----:R-:W-:Y:S02]  /*f000*/  FMUL.FTZ R45, R63.reuse, R112 ;  /* 0x000000703f2d7220 */ /* 0x041fe40000410000 */
[----:B------:R0:W-:Y:S01]  /*f010*/  ST.E desc[UR44][R16.64+0x2f0], R9 ;  /* 0x0002f00910007985 */ /* 0x0001e2000c10192c */
[C---:B--2---:R-:W-:Y:S01]  /*f020*/  FMUL.FTZ R25, R63.reuse, R108 ;  /* 0x0000006c3f197220 */ /* 0x044fe20000410000 */
[C---:B-1----:R-:W-:Y:S02]  /*f030*/  FMUL.FTZ R27, R63.reuse, R114 ;  /* 0x000000723f1b7220 */ /* 0x042fe40000410000 */
        /* <DEDUP_REMOVED lines=41> */
[----:B------:R1:W-:Y:S01]  /*f2d0*/  ST.E desc[UR44][R16.64+0x384], R41 ;  /* 0x0003842910007985 */ /* 0x0003e2000c10192c */
[----:B------:R-:W-:-:S03]  /*f2e0*/  FMUL.FTZ R47, R63, R8 ;  /* 0x000000083f2f7220 */ /* 0x000fc60000410000 */
        /* <DEDUP_REMOVED lines=8> */
[----:B------:R-:W-:Y:S02]  /*f370*/  IMAD.U32 R8, RZ, RZ, UR5 ;  /* 0x00000005ff087e24 */ /* 0x000fe4000f8e00ff */
[C---:B0-----:R-:W-:Y:S01]  /*f380*/  FMUL.FTZ R27, R63.reuse, R42 ;  /* 0x0000002a3f1b7220 */ /* 0x041fe20000410000 */
[----:B------:R0:W-:Y:S01]  /*f390*/  ST.E desc[UR44][R16.64+0x3b4], R9 ;  /* 0x0003b40910007985 */ /* 0x0001e2000c10192c */
[C---:B--2---:R-:W-:Y:S01]  /*f3a0*/  FMUL.FTZ R43, R63.reuse, R26 ;  /* 0x0000001a3f2b7220 */ /* 0x044fe20000410000 */
[C---:B-1----:R-:W-:Y:S01]  /*f3b0*/  FMUL.FTZ R45, R63.reuse, R6 ;  /* 0x000000063f2d7220 */ /* 0x042fe20000410000 */
[----:B------:R-:W-:Y:S01]  /*f3c0*/  FMUL.FTZ R63, R63, R10 ;  /* 0x0000000a3f3f7220 */ /* 0x000fe20000410000 */
[----:B0-----:R-:W-:Y:S01]  /*f3d0*/  IMAD.U32 R9, RZ, RZ, UR6 ;  /* 0x00000006ff097e24 */ /* 0x001fe2000f8e00ff */
        /* <DEDUP_REMOVED lines=9> */
[----:B------:R2:W-:Y:S04]  /*f470*/  ST.E desc[UR44][R16.64+0x400], R63 ;  /* 0x0004003f10007985 */ /* 0x0005e8000c10192c */
[----:B0-----:R-:W3:Y:S01]  /*f480*/  LD.E R11, desc[UR44][R8.64] ;  /* 0x0000002c080b7980 */ /* 0x001ee2000c101900 */
[----:B------:R-:W-:Y:S01]  /*f490*/  ULOP3.LUT UR4, UR4, 0xc, URZ, 0xfc, !UPT ;  /* 0x0000000c04047892 */ /* 0x000fe2000f8efc3f */
[----:B------:R-:W-:-:S05]  /*f4a0*/  IMAD.U32 R7, RZ, RZ, UR6 ;  /* 0x00000006ff077e24 */ /* 0x000fca000f8e00ff */
[----:B------:R-:W-:Y:S02]  /*f4b0*/  IMAD.U32 R6, RZ, RZ, UR4 ;  /* 0x00000004ff067e24 */ /* 0x000fe4000f8e00ff */
[----:B---3--:R-:W-:-:S05]  /*f4c0*/  FMUL.FTZ R11, R24, R11 ;  /* 0x0000000b180b7220 */ /* 0x008fca0000410000 */
[----:B------:R0:W-:Y:S04]  /*f4d0*/  ST.E desc[UR44][R8.64], R11 ;  /* 0x0000000b08007985 */ /* 0x0001e8000c10192c */
[----:B-1----:R-:W3:Y:S02]  /*f4e0*/  LD.E R25, desc[UR44][R6.64] ;  /* 0x0000002c06197980 */ /* 0x002ee4000c101900 */
[----:B---3--:R-:W-:-:S05]  /*f4f0*/  FMUL.FTZ R25, R24, R25 ;  /* 0x0000001918197220 */ /* 0x008fca0000410000 */
[----:B------:R1:W-:Y:S04]  /*f500*/  ST.E desc[UR44][R6.64], R25 ;  /* 0x0000001906007985 */ /* 0x0003e8000c10192c */
[----:B------:R-:W3:Y:S04]  /*f510*/  LD.E R61, desc[UR44][R16.64+0x228] ;  /* 0x0002282c103d7980 */ /* 0x000ee8000c101900 */
[----:B------:R-:W4:Y:S04]  /*f520*/  LD.E R57, desc[UR44][R16.64+0x3a8] ;  /* 0x0003a82c10397980 */ /* 0x000f28000c101900 */
[----:B------:R-:W4:Y:S04]  /*f530*/  LD.E R55, desc[UR44][R16.64+0x3ac] ;  /* 0x0003ac2c10377980 */ /* 0x000f28000c101900 */
[----:B------:R-:W4:Y:S04]  /*f540*/  LD.E R53, desc[UR44][R16.64+0x3b8] ;  /* 0x0003b82c10357980 */ /* 0x000f28000c101900 */
        /* <DEDUP_REMOVED lines=55> */
[----:B------:R-:W2:Y:S04]  /*f8c0*/  LD.E R39, desc[UR44][R16.64+0x3f8] ;  /* 0x0003f82c10277980 */ /* 0x000ea8000c101900 */
[----:B------:R-:W2:Y:S04]  /*f8d0*/  LD.E R27, desc[UR44][R16.64+0x3fc] ;  /* 0x0003fc2c101b7980 */ /* 0x000ea8000c101900 */
[----:B-1----:R-:W2:Y:S01]  /*f8e0*/  LD.E R25, desc[UR44][R16.64+0x408] ;  /* 0x0004082c10197980 */ /* 0x002ea2000c101900 */
[C---:B---3--:R-:W-:Y:S01]  /*f8f0*/  FMUL.FTZ R61, R24.reuse, R61 ;  /* 0x0000003d183d7220 */ /* 0x048fe20000410000 */
[C---:B----4-:R-:W-:Y:S01]  /*f900*/  FMUL.FTZ R57, R24.reuse, R57 ;  /* 0x0000003918397220 */ /* 0x050fe20000410000 */
[C---:B------:R-:W-:Y:S01]  /*f910*/  FMUL.FTZ R55, R24.reuse, R55 ;  /* 0x0000003718377220 */ /* 0x040fe20000410000 */
[----:B------:R-:W-:-:S02]  /*f920*/  FMUL.FTZ R53, R24, R53 ;  /* 0x0000003518357220 */ /* 0x000fc40000410000 */
[----:B------:R0:W-:Y:S01]  /*f930*/  ST.E desc[UR44][R16.64+0x228], R61 ;  /* 0x0002283d10007985 */ /* 0x0001e2000c10192c */
[----:B------:R-:W-:-:S03]  /*f940*/  FMUL.FTZ R26, R24, R26 ;  /* 0x0000001a181a7220 */ /* 0x000fc60000410000 */
[----:B------:R-:W-:Y:S01]  /*f950*/  ST.E desc[UR44][R16.64+0x3a8], R57 ;  /* 0x0003a83910007985 */ /* 0x000fe2000c10192c */
[----:B--2---:R-:W-:-:S03]  /*f960*/  FMUL.FTZ R63, R24, R63 ;  /* 0x0000003f183f7220 */ /* 0x004fc60000410000 */
[----:B------:R-:W-:Y:S01]  /*f970*/  ST.E desc[UR44][R16.64+0x3ac], R55 ;  /* 0x0003ac3710007985 */ /* 0x000fe2000c10192c */
[----:B------:R-:W-:-:S03]  /*f980*/  FMUL.FTZ R65, R24, R65 ;  /* 0x0000004118417220 */ /* 0x000fc60000410000 */
        /* <DEDUP_REMOVED lines=52> */
[C---:B-1----:R-:W-:Y:S01]  /*fcd0*/  FMUL.FTZ R53, R24.reuse, R11 ;  /* 0x0000000b18357220 */ /* 0x042fe20000410000 */
        /* <DEDUP_REMOVED lines=58> */
[----:B------:R1:W-:Y:S04]  /*10080*/  ST.E desc[UR44][R16.64+0x3f8], R39 ;  /* 0x0003f82710007985 */ /* 0x0003e8000c10192c */
[----:B------:R-:W-:Y:S04]  /*10090*/  ST.E desc[UR44][R16.64+0x3fc], R55 ;  /* 0x0003fc3710007985 */ /* 0x000fe8000c10192c */
[----:B------:R-:W-:Y:S01]  /*100a0*/  ST.E desc[UR44][R16.64+0x408], R57 ;  /* 0x0004083910007985 */ /* 0x000fe2000c10192c */
[----:B------:R2:W-:Y:S06]  /*100b0*/  BAR.SYNC.DEFER_BLOCKING R213, 0x100 ;  /* 0x000400d50000751d */ /* 0x0005ec0000010000 */
[----:B------:R-:W3:Y:S04]  /*100c0*/  LDL R24, [R1+0x1f8] ;  /* 0x0001f80001187983 */ /* 0x000ee80000100800 */
[----:B0-----:R-:W4:Y:S04]  /*100d0*/  LD.E R45, desc[UR44][R16.64+0x210] ;  /* 0x0002102c102d7980 */ /* 0x001f28000c101900 */
[----:B------:R-:W3:Y:S04]  /*100e0*/  LD.E.64 R10, desc[UR44][R16.64+0x88] ;  /* 0x0000882c100a7980 */ /* 0x000ee8000c101b00 */
[----:B----4-:R0:W-:Y:S04]  /*100f0*/  ST.E desc[UR44][R16.64+0x210], R45 ;  /* 0x0002102d10007985 */ /* 0x0101e8000c10192c */
[----:B------:R-:W4:Y:S04]  /*10100*/  LD.E R25, desc[UR44][R4.64] ;  /* 0x0000002c04197980 */ /* 0x000f28000c101900 */
[----:B----4-:R4:W-:Y:S04]  /*10110*/  ST.E desc[UR44][R4.64], R25 ;  /* 0x0000001904007985 */ /* 0x0109e8000c10192c */
[----:B------:R-:W2:Y:S04]  /*10120*/  LD.E R27, desc[UR44][R8.64] ;  /* 0x0000002c081b7980 */ /* 0x000ea8000c101900 */
[----:B--2---:R2:W-:Y:S04]  /*10130*/  ST.E desc[UR44][R8.64], R27 ;  /* 0x0000001b08007985 */ /* 0x0045e8000c10192c */
[----:B-1----:R-:W3:Y:S04]  /*10140*/  LD.E R39, desc[UR44][R6.64] ;  /* 0x0000002c06277980 */ /* 0x002ee8000c101900 */
[----:B---3--:R1:W-:Y:S04]  /*10150*/  ST.E desc[UR44][R6.64], R39 ;  /* 0x0000002706007985 */ /* 0x0083e8000c10192c */
        /* <DEDUP_REMOVED lines=16> */
[----:B----4-:R-:W4:Y:S04]  /*10260*/  LD.E R25, desc[UR44][R16.64+0x260] ;  /* 0x0002602c10197980 */ /* 0x010f28000c101900 */
[----:B------:R-:W4:Y:S04]  /*10270*/  LD.E R26, desc[UR44][R16.64+0x264] ;  /* 0x0002642c101a7980 */ /* 0x000f28000c101900 */
[----:B--2---:R-:W2:Y:S04]  /*10280*/  LD.E R27, desc[UR44][R16.64+0x268] ;  /* 0x0002682c101b7980 */ /* 0x004ea8000c101900 */
[----:B------:R-:W2:Y:S04]  /*10290*/  LD.E R38, desc[UR44][R16.64+0x26c] ;  /* 0x00026c2c10267980 */ /* 0x000ea8000c101900 */
        /* <DEDUP_REMOVED lines=55> */
[----:B---3--:R0:W-:Y:S04]  /*10610*/  ST.E desc[UR44][R16.64+0x220], R41 ;  /* 0x0002202910007985 */ /* 0x0081e8000c10192c */
        /* <DEDUP_REMOVED lines=15> */
[----:B0-----:R-:W2:Y:S04]  /*10710*/  LD.E R41, desc[UR44][R16.64+0x278] ;  /* 0x0002782c10297980 */ /* 0x001ea8000c101900 */
[----:B-1----:R-:W2:Y:S04]  /*10720*/  LD.E R43, desc[UR44][R16.64+0x280] ;  /* 0x0002802c102b7980 */ /* 0x002ea8000c101900 */
[----:B---3--:R-:W3:Y:S04]  /*10730*/  LD.E R45, desc[UR44][R16.64+0x288] ;  /* 0x0002882c102d7980 */ /* 0x008ee8000c101900 */
        /* <DEDUP_REMOVED lines=46> */
[----:B------:R0:W-:Y:S04]  /*10a20*/  ST.E desc[UR44][R16.64+0x260], R25 ;  /* 0x0002601910007985 */ /* 0x0001e8000c10192c */
[----:B------:R-:W-:Y:S04]  /*10a30*/  ST.E desc[UR44][R16.64+0x264], R26 ;  /* 0x0002641a10007985 */ /* 0x000fe8000c10192c */
[----:B--2---:R1:W-:Y:S04]  /*10a40*/  ST.E desc[UR44][R16.64+0x268], R27 ;  /* 0x0002681b10007985 */ /* 0x0043e8000c10192c */
        /* <DEDUP_REMOVED lines=25> */
[----:B---3--:R3:W-:Y:S04]  /*10be0*/  ST.E desc[UR44][R16.64+0x288], R45 ;  /* 0x0002882d10007985 */ /* 0x0087e8000c10192c */
[----:B------:R3:W-:Y:S04]  /*10bf0*/  ST.E desc[UR44][R16.64+0x290], R47 ;  /* 0x0002902f10007985 */ /* 0x0007e8000c10192c */
[----:B------:R3:W-:Y:S04]  /*10c00*/  ST.E desc[UR44][R16.64+0x298], R49 ;  /* 0x0002983110007985 */ /* 0x0007e8000c10192c */
[----:B------:R3:W-:Y:S04]  /*10c10*/  ST.E desc[UR44][R16.64+0x2a0], R51 ;  /* 0x0002a03310007985 */ /* 0x0007e8000c10192c */
[----:B------:R3:W-:Y:S04]  /*10c20*/  ST.E desc[UR44][R16.64+0x2a8], R53 ;  /* 0x0002a83510007985 */ /* 0x0007e8000c10192c */
[----:B------:R3:W-:Y:S04]  /*10c30*/  ST.E desc[UR44][R16.64+0x2b0], R55 ;  /* 0x0002b03710007985 */ /* 0x0007e8000c10192c */
[----:B------:R3:W-:Y:S04]  /*10c40*/  ST.E desc[UR44][R16.64+0x2b8], R57 ;  /* 0x0002b83910007985 */ /* 0x0007e8000c10192c */
[----:B----4-:R4:W-:Y:S04]  /*10c50*/  ST.E desc[UR44][R16.64+0x2c0], R59 ;  /* 0x0002c03b10007985 */ /* 0x0109e8000c10192c */
        /* <DEDUP_REMOVED lines=73> */
[----:B------:R-:W-:-:S02]  /*110f0*/  IMAD R10, R24, 0xc00, R10 ;  /* 0x00000c00180a7824 */ /* 0x000fc400078e020a */
[----:B-1----:R-:W-:Y:S01]  /*11100*/  IMAD.MOV.U32 R27, RZ, RZ, R11 ;  /* 0x000000ffff1b7224 */ /* 0x002fe200078e000b */
[----:B------:R-:W-:Y:S01]  /*11110*/  F2FP.BF16.F32.PACK_AB R170, R37, R170 ;  /* 0x000000aa25aa723e */ /* 0x000fe200000010ff */
[----:B------:R-:W-:Y:S01]  /*11120*/  VIADD R24, R10, 0x80 ;  /* 0x000000800a187836 */ /* 0x000fe20000000000 */
[----:B------:R-:W-:Y:S01]  /*11130*/  F2FP.BF16.F32.PACK_AB R172, R172, R36 ;  /* 0x00000024acac723e */ /* 0x000fe200000010ff */
[----:B------:R-:W-:Y:S01]  /*11140*/  VIADD R26, R10, 0x100 ;  /* 0x000001000a1a7836 */ /* 0x000fe20000000000 */
[----:B------:R-:W-:Y:S01]  /*11150*/  R2UR UR15, R27 ;  /* 0x000000001b0f72ca */ /* 0x000fe200000e0000 */
[----:B------:R-:W4:Y:S01]  /*11160*/  LD.E R36, desc[UR44][R16.64+0x240] ;  /* 0x0002402c10247980 */ /* 0x000f22000c101900 */
[----:B------:R-:W-:Y:S02]  /*11170*/  R2UR UR10, R24 ;  /* 0x00000000180a72ca */ /* 0x000fe400000e0000 */
[----:B------:R-:W-:Y:S01]  /*11180*/  R2UR UR14, R26 ;  /* 0x000000001a0e72ca */ /* 0x000fe200000e0000 */
[----:B------:R-:W4:Y:S01]  /*11190*/  LD.E R24, desc[UR44][R16.64+0x210] ;  /* 0x0002102c10187980 */ /* 0x000f22000c101900 */
[----:B------:R-:W-:-:S02]  /*111a0*/  F2FP.BF16.F32.PACK_AB R174, R174, R35 ;  /* 0x00000023aeae723e */ /* 0x000fc400000010ff */
[----:B------:R-:W-:Y:S01]  /*111b0*/  F2FP.BF16.F32.PACK_AB R176, R176, R34 ;  /* 0x00000022b0b0723e */ /* 0x000fe200000010ff */
[----:B------:R-:W4:Y:S01]  /*111c0*/  LD.E R35, desc[UR44][R16.64+0x23c] ;  /* 0x00023c2c10237980 */ /* 0x000f22000c101900 */
[----:B------:R-:W-:Y:S02]  /*111d0*/  F2FP.BF16.F32.PACK_AB R178, R178, R33 ;  /* 0x00000021b2b2723e */ /* 0x000fe400000010ff */
[----:B------:R-:W-:Y:S01]  /*111e0*/  F2FP.BF16.F32.PACK_AB R169, R169, R32 ;  /* 0x00000020a9a9723e */ /* 0x000fe200000010ff */
[----:B------:R-:W4:Y:S01]  /*111f0*/  LD.E R33, desc[UR44][R16.64+0x234] ;  /* 0x0002342c10217980 */ /* 0x000f22000c101900 */
[----:B------:R-:W-:Y:S02]  /*11200*/  F2FP.BF16.F32.PACK_AB R171, R171, R31 ;  /* 0x0000001fabab723e */ /* 0x000fe400000010ff */
[----:B------:R-:W-:Y:S01]  /*11210*/  F2FP.BF16.F32.PACK_AB R173, R173, R30 ;  /* 0x0000001eadad723e */ /* 0x000fe200000010ff */
[----:B------:R-:W4:Y:S01]  /*11220*/  LD.E R31, desc[UR44][R16.64+0x22c] ;  /* 0x00022c2c101f7980 */ /* 0x000f22000c101900 */
[----:B------:R-:W-:-:S02]  /*11230*/  F2FP.BF16.F32.PACK_AB R175, R175, R29 ;  /* 0x0000001dafaf723e */ /* 0x000fc400000010ff */
[----:B------:R-:W-:Y:S01]  /*11240*/  F2FP.BF16.F32.PACK_AB R177, R177, R28 ;  /* 0x0000001cb1b1723e */ /* 0x000fe200000010ff */
[----:B------:R-:W4:Y:S04]  /*11250*/  LD.E R29, desc[UR44][R16.64+0x224] ;  /* 0x0002242c101d7980 */ /* 0x000f28000c101900 */
[----:B------:R-:W4:Y:S04]  /*11260*/  LD.E R28, desc[UR44][R16.64+0x220] ;  /* 0x0002202c101c7980 */ /* 0x000f28000c101900 */
        /* <DEDUP_REMOVED lines=11> */
[----:B---3--:R-:W2:Y:S04]  /*11320*/  LD.E R45, desc[UR44][R16.64+0x264] ;  /* 0x0002642c102d7980 */ /* 0x008ea8000c101900 */
        /* <DEDUP_REMOVED lines=54> */
[----:B------:R-:W-:Y:S01]  /*11690*/  ISETP.NE.U32.AND P0, PT, R25, RZ, PT ;  /* 0x000000ff1900720c */ /* 0x000fe20003f05070 */
[----:B------:R-:W-:-:S02]  /*116a0*/  IMAD.MOV.U32 R25, RZ, RZ, R11 ;  /* 0x000000ffff197224 */ /* 0x000fc400078e000b */
[----:B------:R-:W2:Y:S03]  /*116b0*/  LD.E R100, desc[UR44][R16.64+0x340] ;  /* 0x0003402c10647980 */ /* 0x000ea6000c101900 */
        /* <DEDUP_REMOVED lines=58> */
[----:B------:R-:W-:-:S03]  /*11a60*/  VOTEU.ANY UP0, P0 ;  /* 0x00000000003f7886 */ /* 0x000fc60000000100 */
[----:B--2---:R-:W-:-:S07]  /*11a70*/  WARPGROUP.ARRIVE ;  /* 0x00000000000079c5 */ /* 0x004fce0000000000 */
[----:B------:R-:W-:Y:S01]  /*11a80*/  HGMMA.64x256x16.F32.BF16 R24, R168, gdesc[UR4].tnspB, R24, UP0, gsb0 ;  /* 0x43e00004a8187df0 */ /* 0x000fe2000b801818 */
[----:B------:R-:W-:Y:S02]  /*11a90*/  F2FP.BF16.F32.PACK_AB R179, R12, R179 ;  /* 0x000000b30cb3723e */ /* 0x000fe400000010ff */
        /* <DEDUP_REMOVED lines=131> */
[----:B------:R-:W-:Y:S01]  /*122d0*/  STL [R1+0x68], R2 ;  /* 0x0000680201007387 */ /* 0x000fe20000100800 */
[----:B------:R-:W-:Y:S02]  /*122e0*/  VIADD R12, R10, 0x180 ;  /* 0x000001800a0c7836 */ /* 0x000fe40000000000 */
[----:B------:R-:W-:-:S03]  /*122f0*/  IMAD.MOV.U32 R13, RZ, RZ, R11 ;  /* 0x000000ffff0d7224 */ /* 0x000fc600078e000b */
[----:B------:R-:W-:Y:S02]  /*12300*/  R2UR UR6, R12 ;  /* 0x000000000c0672ca */ /* 0x000fe400000e0000 */
[----:B------:R-:W-:Y:S02]  /*12310*/  R2UR UR7, R13 ;  /* 0x000000000d0772ca */ /* 0x000fe400000e0000 */
[----:B------:R-:W-:Y:S02]  /*12320*/  F2FP.BF16.F32.PACK_AB R168, R225, R224 ;  /* 0x000000e0e1a8723e */ /* 0x000fe400000010ff */
[----:B------:R-:W-:Y:S02]  /*12330*/  F2FP.BF16.F32.PACK_AB R170, R223, R222 ;  /* 0x000000dedfaa723e */ /* 0x000fe400000010ff */
[----:B------:R-:W-:Y:S02]  /*12340*/  F2FP.BF16.F32.PACK_AB R169, R221, R220 ;  /* 0x000000dcdda9723e */ /* 0x000fe400000010ff */
[----:B------:R-:W-:Y:S01]  /*12350*/  F2FP.BF16.F32.PACK_AB R171, R219, R205 ;  /* 0x000000cddbab723e */ /* 0x000fe200000010ff */
[----:B------:R-:W-:-:S02]  /*12360*/  WARPGROUP.DEPBAR.LE gsb0, 0x0 ;  /* 0x00008000000079c5 */ /* 0x000fc40000010000 */
        /* <DEDUP_REMOVED lines=132> */
[----:B------:R-:W-:Y:S01]  /*12bb0*/  IMAD.MOV.U32 R13, RZ, RZ, R11 ;  /* 0x000000ffff0d7224 */ /* 0x000fe200078e000b */
        /* <DEDUP_REMOVED lines=131> */
[----:B------:R-:W-:Y:S01]  /*133f0*/  R2UR UR6, R12 ;  /* 0x000000000c0672ca */ /* 0x000fe200000e0000 */
[----:B------:R-:W-:Y:S01]  /*13400*/  STL [R1+0x68], R2 ;  /* 0x0000680201007387 */ /* 0x000fe20000100800 */
[----:B------:R-:W-:Y:S01]  /*13410*/  R2UR UR7, R13 ;  /* 0x000000000d0772ca */ /* 0x000fe200000e0000 */
[----:B------:R-:W-:Y:S01]  /*13420*/  VIADD R10, R10, 0x280 ;  /* 0x000002800a0a7836 */ /* 0x000fe20000000000 */
[----:B------:R-:W-:Y:S02]  /*13430*/  WARPGROUP.DEPBAR.LE gsb0, 0x0 ;  /* 0x00008000000079c5 */ /* 0x000fe40000010000 */
[----:B------:R-:W-:Y:S01]  /*13440*/  ST.E desc[UR44][R16.64+0x210], R24 ;  /* 0x0002101810007985 */ /* 0x000fe2000c10192c */
[----:B------:R-:W-:Y:S02]  /*13450*/  F2FP.BF16.F32.PACK_AB R168, R203, R204 ;  /* 0x000000cccba8723e */ /* 0x000fe400000010ff */
[----:B------:R-:W-:Y:S01]  /*13460*/  F2FP.BF16.F32.PACK_AB R170, R201, R202 ;  /* 0x000000cac9aa723e */ /* 0x000fe200000010ff */
[----:B------:R-:W-:Y:S01]  /*13470*/  ST.E desc[UR44][R4.64], R25 ;  /* 0x0000001904007985 */ /* 0x000fe2000c10192c */
        /* <DEDUP_REMOVED lines=400> */
[----:B--2---:R1:W-:Y:S04]  /*14d80*/  ST.E desc[UR44][R16.64+0x210], R11 ;  /* 0x0002100b10007985 */ /* 0x0043e8000c10192c */
[----:B------:R-:W2:Y:S04]  /*14d90*/  LD.E R13, desc[UR44][R4.64] ;  /* 0x0000002c040d7980 */ /* 0x000ea8000c101900 */
[----:B--2---:R2:W-:Y:S04]  /*14da0*/  ST.E desc[UR44][R4.64], R13 ;  /* 0x0000000d04007985 */ /* 0x0045e8000c10192c */
[----:B------:R-:W3:Y:S04]  /*14db0*/  LD.E R15, desc[UR44][R8.64] ;  /* 0x0000002c080f7980 */ /* 0x000ee8000c101900 */
[----:B---3--:R3:W-:Y:S04]  /*14dc0*/  ST.E desc[UR44][R8.64], R15 ;  /* 0x0000000f08007985 */ /* 0x0087e8000c10192c */
[----:B------:R-:W4:Y:S04]  /*14dd0*/  LD.E R19, desc[UR44][R6.64] ;  /* 0x0000002c06137980 */ /* 0x000f28000c101900 */
[----:B----4-:R4:W-:Y:S04]  /*14de0*/  ST.E desc[UR44][R6.64], R19 ;  /* 0x0000001306007985 */ /* 0x0109e8000c10192c */
[----:B0-----:R-:W4:Y:S04]  /*14df0*/  LD.E R2, desc[UR44][R16.64+0x380] ;  /* 0x0003802c10027980 */ /* 0x001f28000c101900 */
        /* <DEDUP_REMOVED lines=8> */
[----:B---3--:R-:W3:Y:S04]  /*14e80*/  LD.E R9, desc[UR44][R16.64+0x240] ;  /* 0x0002402c10097980 */ /* 0x008ee8000c101900 */
        /* <DEDUP_REMOVED lines=115> */
[----:B0-----:R-:W4:Y:S04]  /*155c0*/  LD.E R2, desc[UR44][R16.64+0x28] ;  /* 0x0000282c10027980 */ /* 0x001f28000c101900 */
[----:B------:R-:W-:Y:S04]  /*155d0*/  ST.E desc[UR44][R16.64+0x220], R21 ;  /* 0x0002201510007985 */ /* 0x000fe8000c10192c */
[----:B------:R-:W-:Y:S04]  /*155e0*/  ST.E desc[UR44][R16.64+0x224], R25 ;  /* 0x0002241910007985 */ /* 0x000fe8000c10192c */
[----:B------:R-:W-:Y:S04]  /*155f0*/  ST.E desc[UR44][R16.64+0x228], R27 ;  /* 0x0002281b10007985 */ /* 0x000fe8000c10192c */
[----:B------:R-:W-:Y:S04]  /*15600*/  ST.E desc[UR44][R16.64+0x22c], R29 ;  /* 0x00022c1d10007985 */ /* 0x000fe8000c10192c */
[----:B------:R-:W-:Y:S04]  /*15610*/  ST.E desc[UR44][R16.64+0x230], R11 ;  /* 0x0002300b10007985 */ /* 0x000fe8000c10192c */
[----:B------:R-:W-:Y:S04]  /*15620*/  ST.E desc[UR44][R16.64+0x234], R31 ;  /* 0x0002341f10007985 */ /* 0x000fe8000c10192c */
[----:B--2---:R-:W-:Y:S04]  /*15630*/  ST.E desc[UR44][R16.64+0x238], R5 ;  /* 0x0002380510007985 */ /* 0x004fe8000c10192c */
[----:B------:R-:W-:Y:S04]  /*15640*/  ST.E desc[UR44][R16.64+0x23c], R13 ;  /* 0x00023c0d10007985 */ /* 0x000fe8000c10192c */
[----:B---3--:R-:W-:Y:S04]  /*15650*/  ST.E desc[UR44][R16.64+0x240], R9 ;  /* 0x0002400910007985 */ /* 0x008fe8000c10192c */
[----:B------:R-:W-:Y:S04]  /*15660*/  ST.E desc[UR44][R16.64+0x244], R15 ;  /* 0x0002440f10007985 */ /* 0x000fe8000c10192c */
        /* <DEDUP_REMOVED lines=114> */
[----:B------:R-:W-:-:S04]  /*15d90*/  LOP3.LUT R2, R2, 0x1, RZ, 0xfc, !PT ;  /* 0x0000000102027812 */ /* 0x000fc800078efcff */
[----:B------:R-:W-:Y:S01]  /*15da0*/  ISETP.NE.AND P0, PT, R2, 0x3, PT ;  /* 0x000000030200780c */ /* 0x000fe20003f05270 */
[----:B------:R-:W-:-:S12]  /*15db0*/  BSSY B0, `(.L_x_13135) ;  /* 0x0000003000007945 */ /* 0x000fd80003800000 */
[----:B-1----:R-:W-:Y:S05]  /*15dc0*/  @!P0 BRA `(.L_x_13136) ;  /* 0x0000000000048947 */ /* 0x002fea0003800000 */
[----:B------:R-:W-:Y:S01]  /*15dd0*/  BPT.TRAP 0x1 ;  /* 0x000000040000795c */ /* 0x000fe20000300000 */
.L_x_13136:
[----:B------:R-:W-:Y:S05]  /*15de0*/  BSYNC B0 ;  /* 0x0000000000007941 */ /* 0x000fea0003800000 */
.L_x_13135:
        /* <DEDUP_REMOVED lines=11> */
.L_x_13108:
        /* <DEDUP_REMOVED lines=23> */
.L_x_13140:
[----:B------:R-:W-:-:S13]  /*16010*/  ISETP.NE.AND P0, PT, R6, 0x1, PT ;  /* 0x000000010600780c */ /* 0x000fda0003f05270 */
[----:B------:R-:W0:Y:S02]  /*16020*/  @P0 LDC.64 R4, c[0x0][0xae0] ;  /* 0x0002b800ff040b82 */ /* 0x000e240000000a00 */
[----:B0-----:R-:W-:-:S05]  /*16030*/  @P0 IMAD.HI.U32 R4, R3, R4, RZ ;  /* 0x0000000403040227 */ /* 0x001fca00078e00ff */
[----:B------:R-:W-:-:S07]  /*16040*/  @P0 SHF.R.U32.HI R3, RZ, R5, R4 ;  /* 0x00000005ff030219 */ /* 0x000fce0000011604 */
.L_x_13141:
[----:B------:R-:W-:Y:S05]  /*16050*/  BSYNC B0 ;  /* 0x0000000000007941 */ /* 0x000fea0003800000 */
.L_x_13139:
[----:B------:R-:W-:-:S05]  /*16060*/  IMAD R3, R3, R6, RZ ;  /* 0x0000000603037224 */ /* 0x000fca00078e02ff */
[----:B------:R-:W-:-:S07]  /*16070*/  VIMNMX R2, R2, R3, !PT ;  /* 0x0000000302027248 */ /* 0x000fce0007fe0100 */
.L_x_13138:
[----:B------:R-:W-:Y:S01]  /*16080*/  VIADD R2, R2, 0x5f ;  /* 0x0000005f02027836 */ /* 0x000fe20000000000 */
[----:B------:R-:W-:-:S03]  /*16090*/  UIADD3 UR4, UP0, UR37, 0x28, URZ ;  /* 0x0000002825047890 */ /* 0x000fc6000ff1e03f */
[----:B------:R-:W-:Y:S01]  /*160a0*/  IMAD.HI R2, R2, 0x2aaaaaab, RZ ;  /* 0x2aaaaaab02027827 */ /* 0x000fe200078e02ff */
[----:B------:R-:W-:-:S03]  /*160b0*/  UIADD3.X UR5, URZ, UR36, URZ, UP0, !UPT ;  /* 0x000000243f057290 */ /* 0x000fc600087fe43f */
[----:B------:R-:W-:Y:S01]  /*160c0*/  IMAD.U32 R6, RZ, RZ, UR4 ;  /* 0x00000004ff067e24 */ /* 0x000fe2000f8e00ff */
[----:B------:R-:W-:Y:S02]  /*160d0*/  SHF.R.U32.HI R3, RZ, 0x1f, R2 ;  /* 0x0000001fff037819 */ /* 0x000fe40000011602 */
[----:B------:R-:W-:Y:S02]  /*160e0*/  IMAD.U32 R7, RZ, RZ, UR5 ;  /* 0x00000005ff077e24 */ /* 0x000fe4000f8e00ff */
[----:B------:R-:W-:-:S04]  /*160f0*/  LEA.HI.SX32 R3, R2, R3, 0x1c ;  /* 0x0000000302037211 */ /* 0x000fc800078fe2ff */
[----:B------:R-:W-:-:S04]  /*16100*/  VIMNMX R4, R190, R3, !PT ;  /* 0x00000003be047248 */ /* 0x000fc80007fe0100 */
[----:B------:R-:W-:-:S13]  /*16110*/  ISETP.GE.AND P0, PT, R0, R4, PT ;  /* 0x000000040000720c */ /* 0x000fda0003f06270 */
[----:B------:R-:W-:Y:S05]  /*16120*/  @!P0 BRA `(.L_x_13142) ;  /* 0x0000009c00f88947 */ /* 0x000fea0003800000 */
[----:B------:R0:W5:Y:S02]  /*16130*/  LDL.64 R2, [R1+0x158] ;  /* 0x0001580001027983 */ /* 0x0001640000100a00 */
.L_x_13161:
[----:B-1---5:R-:W2:Y:S04]  /*16140*/  LD.E R5, desc[UR44][R2.64] ;  /* 0x0000002c02057980 */ /* 0x022ea8000c101900 */
[----:B------:R-:W3:Y:S01]  /*16150*/  LD.E R8, desc[UR44][R2.64+0x8] ;  /* 0x0000082c02087980 */ /* 0x000ee2000c101900 */
        /* <DEDUP_REMOVED lines=10> */
[----:B------:R-:W2:Y:S04]  /*16200*/  LDL.64 R72, [R1+0x170] ;  /* 0x0001700001487983 */ /* 0x000ea80000100a00 */
[----:B--2---:R-:W2:Y:S01]  /*16210*/  LD.E R8, desc[UR44][R72.64] ;  /* 0x0000002c48087980 */ /* 0x004ea2000c101900 */
[----:B------:R-:W-:Y:S05]  /*16220*/  YIELD ;  /* 0x0000000000007946 */ /* 0x000fea0003800000 */
[----:B------:R-:W-:Y:S01]  /*16230*/  BSSY B0, `(.L_x_13143) ;  /* 0x0000006000007945 */ /* 0x000fe20003800000 */
[----:B---3--:R-:W-:Y:S01]  /*16240*/  @!P0 IMAD.MOV.U32 R5, RZ, RZ, RZ ;  /* 0x000000ffff058224 */ /* 0x008fe200078e00ff */
[----:B--2---:R-:W-:-:S04]  /*16250*/  LOP3.LUT R8, R8, 0x1, RZ, 0xfc, !PT ;  /* 0x0000000108087812 */ /* 0x004fc800078efcff */
[----:B------:R-:W-:-:S13]  /*16260*/  ISETP.NE.AND P1, PT, R8, 0x3, PT ;  /* 0x000000030800780c */ /* 0x000fda0003f25270 */
[----:B-1----:R-:W-:Y:S05]  /*16270*/  @!P1 BRA `(.L_x_13144) ;  /* 0x0000000000049947 */ /* 0x002fea0003800000 */
[----:B------:R-:W-:Y:S01]  /*16280*/  BPT.TRAP 0x1 ;  /* 0x000000040000795c */ /* 0x000fe20000300000 */
.L_x_13144:
[----:B------:R-:W-:Y:S05]  /*16290*/  BSYNC B0 ;  /* 0x0000000000007941 */ /* 0x000fea0003800000 */
.L_x_13143:
        /* <DEDUP_REMOVED lines=11> */
[----:B-12---:R-:W-:Y:S05]  /*16350*/  @!P1 BRA `(.L_x_13146) ;  /* 0x0000000000049947 */ /* 0x006fea0003800000 */
[----:B------:R-:W-:Y:S01]  /*16360*/  BPT.TRAP 0x1 ;  /* 0x000000040000795c */ /* 0x000fe20000300000 */
.L_x_13146:
[----:B------:R-:W-:Y:S05]  /*16370*/  BSYNC B0 ;  /* 0x0000000000007941 */ /* 0x000fea0003800000 */
.L_x_13145:
[----:B------:R-:W-:Y:S04]  /*16380*/  BSSY B0, `(.L_x_13147) ;  /* 0x0000008000007945 */ /* 0x000fe80003800000 */
[----:B------:R-:W-:Y:S05]  /*16390*/  @P0 BRA `(.L_x_13148) ;  /* 0x0000000000180947 */ /* 0x000fea0003800000 */
[----:B------:R-:W2:Y:S01]  /*163a0*/  LD.E.64 R8, desc[UR44][R72.64+0x18] ;  /* 0x0000182c48087980 */ /* 0x000ea2000c101b00 */
[----:B-----5:R-:W-:Y:S02]  /*163b0*/  SHF.L.U32 R11, R11, 0x1f, RZ ;  /* 0x0000001f0b0b7819 */ /* 0x020fe400000006ff */
[----:B--2---:R-:W-:-:S05]  /*163c0*/  MOV R9, R8 ;  /* 0x0000000800097202 */ /* 0x004fca0000000f00 */
[----:B------:R-:W-:-:S04]  /*163d0*/  IMAD R10, R10, 0x8, R9 ;  /* 0x000000080a0a7824 */ /* 0x000fc800078e0209 */
[----:B------:R-:W1:Y:S02]  /*163e0*/  SYNCS.PHASECHK.TRANS64.TRYWAIT P0, [R10+URZ], R11 ;  /* 0x0000000b0a0075a7 */ /* 0x000e64000800017f */
[----:B-1----:R-:W-:Y:S05]  /*163f0*/  @!P0 BRA `(.L_x_13149) ;  /* 0x0000022400448947 */ /* 0x002fea0003800000 */
.L_x_13148:
[----:B------:R-:W-:Y:S05]  /*16400*/  BSYNC B0 ;  /* 0x0000000000007941 */ /* 0x000fea0003800000 */
.L_x_13147:
[----:B-1---5:R-:W2:Y:S04]  /*16410*/  LD.E R11, desc[UR44][R2.64] ;  /* 0x0000002c020b7980 */ /* 0x022ea8000c101900 */
[----:B------:R-:W2:Y:S01]  /*16420*/  LDL.64 R74, [R1+0x80] ;  /* 0x00008000014a7983 */ /* 0x000ea20000100a00 */
[----:B------:R-:W-:Y:S05]  /*16430*/  WARPSYNC.ALL ;  /* 0x0000000000007948 */ /* 0x000fea0003800000 */
[----:B------:R1:W-:Y:S04]  /*16440*/  STL [R1+0x60], RZ ;  /* 0x000060ff01007387 */ /* 0x0003e80000100800 */
[----:B------:R-:W3:Y:S01]  /*16450*/  LD.E.64 R8, desc[UR44][R16.64+0x78] ;  /* 0x0000782c10087980 */ /* 0x000ee2000c101b00 */
[----:B------:R-:W-:-:S05]  /*16460*/  IMAD.MOV.U32 R5, RZ, RZ, 0x1 ;  /* 0x00000001ff057424 */ /* 0x000fca00078e00ff */
[----:B------:R1:W-:Y:S04]  /*16470*/  STL [R1+0x60], R5 ;  /* 0x0000600501007387 */ /* 0x0003e80000100800 */
[----:B------:R-:W4:Y:S04]  /*16480*/  LD.E.64 R12, desc[UR44][R16.64+0x78] ;  /* 0x0000782c100c7980 */ /* 0x000f28000c101b00 */
[----:B------:R1:W-:Y:S04]  /*16490*/  STL [R1+0x60], R5 ;  /* 0x0000600501007387 */ /* 0x0003e80000100800 */
[----:B------:R-:W4:Y:S01]  /*164a0*/  LD.E.64 R14, desc[UR44][R16.64+0x78] ;  /* 0x0000782c100e7980 */ /* 0x000f22000c101b00 */
[----:B--2---:R-:W-:-:S02]  /*164b0*/  IMAD R10, R11, 0x300, R74 ;  /* 0x000003000b0a7824 */ /* 0x004fc400078e024a */
[----:B------:R-:W-:Y:S01]  /*164c0*/  IMAD.MOV.U32 R11, RZ, RZ, R75 ;  /* 0x000000ffff0b7224 */ /* 0x000fe200078e004b */
[----:B------:R1:W-:Y:S02]  /*164d0*/  STL [R1+0x60], R5 ;  /* 0x0000600501007387 */ /* 0x0003e40000100800 */
[----:B------:R-:W-:Y:S02]  /*164e0*/  R2UR UR6, R10 ;  /* 0x000000000a0672ca */ /* 0x000fe400000e0000 */
[----:B------:R-:W-:Y:S01]  /*164f0*/  R2UR UR7, R11 ;  /* 0x000000000b0772ca */ /* 0x000fe200000e0000 */
[----:B------:R-:W2:Y:S01]  /*16500*/  LD.E.64 R18, desc[UR44][R16.64+0x78] ;  /* 0x0000782c10127980 */ /* 0x000ea2000c101b00 */
[----:B------:R-:W-:-:S03]  /*16510*/  WARPGROUP.ARRIVE ;  /* 0x00000000000079c5 */ /* 0x000fc60000000000 */
[----:B------:R1:W-:Y:S01]  /*16520*/  STL [R1+0x60], R5 ;  /* 0x0000600501007387 */ /* 0x0003e20000100800 */
        /* <DEDUP_REMOVED lines=40> */
[----:B-1----:R-:W-:Y:S05]  /*167b0*/  @!P0 BRA `(.L_x_13151) ;  /* 0x0000000000048947 */ /* 0x002fea0003800000 */
[----:B------:R-:W-:Y:S01]  /*167c0*/  BPT.TRAP 0x1 ;  /* 0x000000040000795c */ /* 0x000fe20000300000 */
.L_x_13151:
[----:B------:R-:W-:Y:S05]  /*167d0*/  BSYNC B0 ;  /* 0x0000000000007941 */ /* 0x000fea0003800000 */
.L_x_13150:
        /* <DEDUP_REMOVED lines=13> */
.L_x_13153:
[----:B------:R-:W-:Y:S05]  /*168b0*/  BSYNC B0 ;  /* 0x0000000000007941 */ /* 0x000fea0003800000 */
.L_x_13152:
        /* <DEDUP_REMOVED lines=8> */
.L_x_13155:
[----:B------:R-:W-:Y:S05]  /*16940*/  BSYNC B0 ;  /* 0x0000000000007941 */ /* 0x000fea0003800000 */
.L_x_13154:
[----:B------:R-:W2:Y:S04]  /*16950*/  LDL R7, [R1+0x70] ;  /* 0x0000700001077983 */ /* 0x000ea80000100800 */
[----:B------:R-:W3:Y:S04]  /*16960*/  LD.E R19, desc[UR44][R2.64] ;  /* 0x0000002c02137980 */ /* 0x000ee8000c101900 */
[----:B------:R-:W3:Y:S04]  /*16970*/  LDL.64 R20, [R1+0xf8] ;  /* 0x0000f80001147983 */ /* 0x000ee80000100a00 */
[----:B-1---5:R-:W4:Y:S04]  /*16980*/  LDL.64 R8, [R1+0xf0] ;  /* 0x0000f00001087983 */ /* 0x022f280000100a00 */
[----:B------:R-:W4:Y:S04]  /*16990*/  LDL.64 R10, [R1+0xf0] ;  /* 0x0000f000010a7983 */ /* 0x000f280000100a00 */
[----:B------:R-:W4:Y:S04]  /*169a0*/  LDL.64 R12, [R1+0xf0] ;  /* 0x0000f000010c7983 */ /* 0x000f280000100a00 */
[----:B------:R-:W4:Y:S01]  /*169b0*/  LDL.64 R14, [R1+0xf0] ;  /* 0x0000f000010e7983 */ /* 0x000f220000100a00 */
[----:B------:R-:W-:Y:S05]  /*169c0*/  WARPSYNC.ALL ;  /* 0x0000000000007948 */ /* 0x000fea0003800000 */
[----:B------:R-:W-:Y:S01]  /*169d0*/  WARPGROUP.ARRIVE ;  /* 0x00000000000079c5 */ /* 0x000fe20000000000 */
[----:B--2---:R-:W-:Y:S01]  /*169e0*/  ISETP.NE.U32.AND P0, PT, R7, RZ, PT ;  /* 0x000000ff0700720c */ /* 0x004fe20003f05070 */
[----:B---3--:R-:W-:-:S02]  /*169f0*/  IMAD R6, R19, 0xc00, R20 ;  /* 0x00000c0013067824 */ /* 0x008fc400078e0214 */
[----:B------:R-:W-:Y:S01]  /*16a00*/  IMAD.MOV.U32 R7, RZ, RZ, R21 ;  /* 0x000000ffff077224 */ /* 0x000fe200078e0015 */
[----:B------:R-:W2:Y:S01]  /*16a10*/  LDL.64 R18, [R1+0xf0] ;  /* 0x0000f00001127983 */ /* 0x000ea20000100a00 */
[----:B----4-:R-:W-:Y:S02]  /*16a20*/  R2UR UR4, R8 ;  /* 0x00000000080472ca */ /* 0x010fe400000e0000 */
[----:B------:R-:W-:Y:S02]  /*16a30*/  R2UR UR6, R6 ;  /* 0x00000000060672ca */ /* 0x000fe400000e0000 */
[----:B------:R-:W-:Y:S02]  /*16a40*/  R2UR UR7, R7 ;  /* 0x00000000070772ca */ /* 0x000fe400000e0000 */
[----:B------:R-:W-:Y:S02]  /*16a50*/  R2UR UR5, R9 ;  /* 0x00000000090572ca */ /* 0x000fe400000e0000 */
[----:B------:R-:W-:-:S11]  /*16a60*/  VOTEU.ANY UP0, P0 ;  /* 0x00000000003f7886 */ /* 0x000fd60000000100 */
        /* <DEDUP_REMOVED lines=85> */
[----:B------:R-:W2:Y:S01]  /*16fc0*/  LDL.64 R8, [R1+0xf0] ;  /* 0x0000f00001087983 */ /* 0x000ea20000100a00 */
[----:B---3--:R-:W-:Y:S01]  /*16fd0*/  VIADD R10, R10, 0x802 ;  /* 0x000008020a0a7836 */ /* 0x008fe20000000000 */
[----:B------:R-:W-:Y:S02]  /*16fe0*/  WARPGROUP.DEPBAR.LE gsb0, 0x0 ;  /* 0x00008000000079c5 */ /* 0x000fe40000010000 */
[----:B------:R-:W-:-:S08]  /*16ff0*/  WARPGROUP.ARRIVE ;  /* 0x00000000000079c5 */ /* 0x000fd00000000000 */
[----:B------:R-:W-:Y:S01]  /*17000*/  HGMMA.64x96x16.F32.BF16 R24, gdesc[UR4], R24, gsb0 ;  /* 0x01600000041879f0 */ /* 0x000fe20008001818 */
[----:B------:R-:W-:Y:S01]  /*17010*/  VIADD R20, R6, 0x602 ;  /* 0x0000060206147836 */ /* 0x000fe20000000000 */
[----:B------:R-:W-:Y:S02]  /*17020*/  R2UR UR7, R21 ;  /* 0x00000000150772ca */ /* 0x000fe400000e0000 */
[----:B------:R-:W-:Y:S02]  /*17030*/  R2UR UR4, R10 ;  /* 0x000000000a0472ca */ /* 0x000fe400000e0000 */
[----:B------:R-:W-:Y:S02]  /*17040*/  R2UR UR6, R20 ;  /* 0x00000000140672ca */ /* 0x000fe400000e0000 */
[----:B------:R-:W-:Y:S02]  /*17050*/  R2UR UR5, R11 ;  /* 0x000000000b0572ca */ /* 0x000fe400000e0000 */
[----:B------:R-:W3:Y:S01]  /*17060*/  LDL.64 R10, [R1+0xf0] ;  /* 0x0000f000010a7983 */ /* 0x000ee20000100a00 */
[----:B----4-:R-:W-:-:S02]  /*17070*/  VIADD R12, R12, 0x804 ;  /* 0x000008040c0c7836 */ /* 0x010fc40000000000 */
[----:B------:R-:W-:Y:S01]  /*17080*/  VIADD R20, R6, 0x604 ;  /* 0x0000060406147836 */ /* 0x000fe20000000000 */
        /* <DEDUP_REMOVED lines=19> */
[----:B------:R-:W-:Y:S01]  /*171c0*/  VIADD R20, R6, 0x900 ;  /* 0x0000090006147836 */ /* 0x000fe20000000000 */
[----:B------:R-:W-:Y:S02]  /*171d0*/  WARPGROUP.DEPBAR.LE gsb0, 0x0 ;  /* 0x00008000000079c5 */ /* 0x000fe40000010000 */
[----:B------:R-:W-:-:S06]  /*171e0*/  WARPGROUP.ARRIVE ;  /* 0x00000000000079c5 */ /* 0x000fcc0000000000 */
[----:B------:R-:W-:Y:S01]  /*171f0*/  HGMMA.64x96x16.F32.BF16 R24, gdesc[UR4], R24, gsb0 ;  /* 0x01600000041879f0 */ /* 0x000fe20008001818 */
[----:B------:R-:W-:Y:S02]  /*17200*/  R2UR UR6, R20 ;  /* 0x00000000140672ca */ /* 0x000fe400000e0000 */
[----:B------:R-:W-:Y:S02]  /*17210*/  R2UR UR7, R21 ;  /* 0x00000000150772ca */ /* 0x000fe400000e0000 */
[----:B------:R-:W-:Y:S02]  /*17220*/  R2UR UR4, R8 ;  /* 0x00000000080472ca */ /* 0x000fe400000e0000 */
[----:B------:R-:W-:Y:S01]  /*17230*/  R2UR UR5, R9 ;  /* 0x00000000090572ca */ /* 0x000fe200000e0000 */
[----:B---3--:R-:W-:Y:S02]  /*17240*/  VIADD R10, R10, 0xc02 ;  /* 0x00000c020a0a7836 */ /* 0x008fe40000000000 */
        /* <DEDUP_REMOVED lines=26> */
[----:B------:R-:W1:Y:S01]  /*173f0*/  S2R R74, SR_TID.X ;  /* 0x00000000004a7919 */ /* 0x000e620000002100 */
[----:B------:R2:W-:Y:S04]  /*17400*/  STL [R1+0x70], R5 ;  /* 0x0000700501007387 */ /* 0x0005e80000100800 */
[----:B------:R2:W-:Y:S01]  /*17410*/  STL [R1+0x70], R5 ;  /* 0x0000700501007387 */ /* 0x0005e20000100800 */
[----:B------:R-:W-:-:S02]  /*17420*/  WARPGROUP.DEPBAR.LE gsb0, 0x0 ;  /* 0x00008000000079c5 */ /* 0x000fc40000010000 */
[----:B------:R-:W-:-:S06]  /*17430*/  WARPGROUP.ARRIVE ;  /* 0x00000000000079c5 */ /* 0x000fcc0000000000 */
[----:B------:R-:W-:Y:S01]  /*17440*/  HGMMA.64x96x16.F32.BF16 R24, gdesc[UR4], R24, gsb0 ;  /* 0x01600000041879f0 */ /* 0x000fe20008001818 */
[----:B------:R2:W-:Y:S01]  /*17450*/  STL [R1+0x70], R5 ;  /* 0x0000700501007387 */ /* 0x0005e20000100800 */
[----:B-1----:R-:W-:-:S03]  /*17460*/  SHF.R.U32.HI R74, RZ, 0x7, R74 ;  /* 0x00000007ff4a7819 */ /* 0x002fc6000001164a */
        /* <DEDUP_REMOVED lines=16> */
[----:B------:R-:W3:Y:S04]  /*17570*/  LD.E R7, desc[UR44][R72.64] ;  /* 0x0000002c48077980 */ /* 0x000ee8000c101900 */
[----:B------:R2:W5:Y:S01]  /*17580*/  LD.E R6, desc[UR44][R2.64] ;  /* 0x0000002c02067980 */ /* 0x000562000c101900 */
[----:B------:R-:W-:Y:S01]  /*17590*/  BSSY B0, `(.L_x_13157) ;  /* 0x0000005000007945 */ /* 0x000fe20003800000 */
[----:B---3--:R-:W-:-:S04]  /*175a0*/  LOP3.LUT R7, R7, 0x1, RZ, 0xfc, !PT ;  /* 0x0000000107077812 */ /* 0x008fc800078efcff */
[----:B------:R-:W-:-:S13]  /*175b0*/  ISETP.NE.AND P0, PT, R7, 0x3, PT ;  /* 0x000000030700780c */ /* 0x000fda0003f05270 */
[----:B--2---:R-:W-:Y:S05]  /*175c0*/  @!P0 BRA `(.L_x_13158) ;  /* 0x0000000000048947 */ /* 0x004fea0003800000 */
[----:B------:R-:W-:Y:S01]  /*175d0*/  BPT.TRAP 0x1 ;  /* 0x000000040000795c */ /* 0x000fe20000300000 */
.L_x_13158:
[----:B------:R-:W-:Y:S05]  /*175e0*/  BSYNC B0 ;  /* 0x0000000000007941 */ /* 0x000fea0003800000 */
.L_x_13157:
[----:B------:R-:W2:Y:S04]  /*175f0*/  LD.E.64 R8, desc[UR44][R72.64+0x20] ;  /* 0x0000202c48087980 */ /* 0x000ea8000c101b00 */
[----:B------:R-:W3:Y:S01]  /*17600*/  LD.E R7, desc[UR44][R72.64+0xc] ;  /* 0x00000c2c48077980 */ /* 0x000ee2000c101900 */
[----:B--2---:R-:W-:-:S05]  /*17610*/  MOV R9, R8 ;  /* 0x0000000800097202 */ /* 0x004fca0000000f00 */
[----:B-----5:R-:W-:-:S05]  /*17620*/  IMAD R6, R6, 0x8, R9 ;  /* 0x0000000806067824 */ /* 0x020fca00078e0209 */
[----:B---3--:R-:W-:-:S04]  /*17630*/  PRMT R6, R7, 0x654, R6 ;  /* 0x0000065407067816 */ /* 0x008fc80000000006 */
[----:B------:R1:W-:Y:S01]  /*17640*/  SYNCS.ARRIVE.TRANS64.RED.A1T0 RZ, [R6+URZ], RZ ;  /* 0x000000ff06ff79a7 */ /* 0x0003e2000810043f */
[----:B------:R-:W2:Y:S04]  /*17650*/  LDL.64 R12, [R1+0x150] ;  /* 0x00015000010c7983 */ /* 0x000ea80000100a00 */
[----:B-1----:R-:W3:Y:S04]  /*17660*/  LD.E.64 R6, desc[UR44][R16.64+0x420] ;  /* 0x0004202c10067980 */ /* 0x002ee8000c101b00 */
[----:B--2---:R-:W2:Y:S01]  /*17670*/  LD.E R12, desc[UR44][R12.64] ;  /* 0x0000002c0c0c7980 */ /* 0x004ea2000c101900 */
[----:B------:R-:W-:-:S04]  /*17680*/  UIADD3 UR4, UP0, UR37, 0x420, URZ ;  /* 0x0000042025047890 */ /* 0x000fc8000ff1e03f */
[----:B------:R-:W-:Y:S02]  /*17690*/  ULOP3.LUT UR4, UR4, 0x4, URZ, 0xfc, !UPT ;  /* 0x0000000404047892 */ /* 0x000fe4000f8efc3f */
[----:B------:R-:W-:Y:S01]  /*176a0*/  UIADD3.X UR5, URZ, UR36, URZ, UP0, !UPT ;  /* 0x000000243f057290 */ /* 0x000fe200087fe43f */
[-C--:B--2---:R-:W-:Y:S01]  /*176b0*/  FMUL.FTZ R11, R24, R12.reuse ;  /* 0x0000000c180b7220 */ /* 0x084fe20000410000 */
[-C--:B------:R-:W-:Y:S01]  /*176c0*/  FMUL.FTZ R10, R25, R12.reuse ;  /* 0x0000000c190a7220 */ /* 0x080fe20000410000 */
[----:B------:R-:W-:-:S04]  /*176d0*/  FMUL.FTZ R15, R28, R12 ;  /* 0x0000000c1c0f7220 */ /* 0x000fc80000410000 */
[----:B------:R-:W3:Y:S01]  /*176e0*/  MUFU.TANH R11, R11 ;  /* 0x0000000b000b7308 */ /* 0x000ee20000002400 */
[-C--:B------:R-:W-:Y:S01]  /*176f0*/  FMUL.FTZ R20, R29, R12.reuse ;  /* 0x0000000c1d147220 */ /* 0x080fe20000410000 */
[----:B------:R-:W-:-:S06]  /*17700*/  FMUL.FTZ R21, R32, R12 ;  /* 0x0000000c20157220 */ /* 0x000fcc0000410000 */
[----:B------:R-:W1:Y:S01]  /*17710*/  MUFU.TANH R10, R10 ;  /* 0x0000000a000a7308 */ /* 0x000e620000002400 */
[----:B------:R-:W-:-:S07]  /*17720*/  FMUL.FTZ R28, R33, R12 ;  /* 0x0000000c211c7220 */ /* 0x000fce0000410000 */
[----:B------:R-:W2:Y:S01]  /*17730*/  MUFU.TANH R15, R15 ;  /* 0x0000000f000f7308 */ /* 0x000ea20000002400 */
[----:B------:R-:W-:Y:S01]  /*17740*/  FMUL.FTZ R14, R31, R12 ;  /* 0x0000000c1f0e7220 */ /* 0x000fe20000410000 */
[----:B---3--:R-:W-:-:S06]  /*17750*/  FMNMX.FTZ R31, R11, R6, !PT ;  /* 0x000000060b1f7209 */ /* 0x008fcc0007810000 */
[----:B------:R-:W3:Y:S01]  /*17760*/  MUFU.TANH R20, R20 ;  /* 0x0000001400147308 */ /* 0x000ee20000002400 */
[-C--:B------:R-:W-:Y:S01]  /*17770*/  FMUL.FTZ R29, R36, R12.reuse ;  /* 0x0000000c241d7220 */ /* 0x080fe20000410000 */
[-C--:B------:R-:W-:Y:S01]  /*17780*/  FMUL.FTZ R24, R38, R12.reuse ;  /* 0x0000000c26187220 */ /* 0x080fe20000410000 */
[-C--:B------:R-:W-:Y:S01]  /*17790*/  FMUL.FTZ R38, R46, R12.reuse ;  /* 0x0000000c2e267220 */ /* 0x080fe20000410000 */
[----:B------:R-:W-:-:S04]  /*177a0*/  FMUL.FTZ R46, R48, R12 ;  /* 0x0000000c302e7220 */ /* 0x000fc80000410000 */
[----:B------:R-:W4:Y:S01]  /*177b0*/  MUFU.TANH R21, R21 ;  /* 0x0000001500157308 */ /* 0x000f220000002400 */
[-C--:B------:R-:W-:Y:S01]  /*177c0*/  FMUL.FTZ R13, R30, R12.reuse ;  /* 0x0000000c1e0d7220 */ /* 0x080fe20000410000 */
[----:B-1----:R-:W-:Y:S01]  /*177d0*/  FMNMX.FTZ R48, R10, R31, !PT ;  /* 0x0000001f0a307209 */ /* 0x002fe20007810000 */
[----:B------:R-:W-:-:S05]  /*177e0*/  FMUL.FTZ R30, R37, R12 ;  /* 0x0000000c251e7220 */ /* 0x000fca0000410000 */
[----:B------:R-:W1:Y:S01]  /*177f0*/  MUFU.TANH R28, R28 ;  /* 0x0000001c001c7308 */ /* 0x000e620000002400 */
[----:B--2---:R-:W-:Y:S01]  /*17800*/  FMNMX.FTZ R31, R15, R48, !PT ;  /* 0x000000300f1f7209 */ /* 0x004fe20007810000 */
[-C--:B------:R-:W-:Y:S01]  /*17810*/  FMUL.FTZ R32, R40, R12.reuse ;  /* 0x0000000c28207220 */ /* 0x080fe20000410000 */
[----:B------:R-:W-:-:S05]  /*17820*/  FMUL.FTZ R18, R34, R12 ;  /* 0x0000000c22127220 */ /* 0x000fca0000410000 */
[----:B------:R-:W2:Y:S01]  /*17830*/  MUFU.TANH R29, R29 ;  /* 0x0000001d001d7308 */ /* 0x000ea20000002400 */
[----:B---3--:R-:W-:Y:S01]  /*17840*/  FMNMX.FTZ R48, R20, R31, !PT ;  /* 0x0000001f14307209 */ /* 0x008fe20007810000 */
[----:B------:R-:W-:-:S06]  /*17850*/  FMUL.FTZ R34, R41, R12 ;  /* 0x0000000c29227220 */ /* 0x000fcc0000410000 */
[----:B------:R-:W3:Y:S01]  /*17860*/  MUFU.TANH R30, R30 ;  /* 0x0000001e001e7308 */ /* 0x000ee20000002400 */
[----:B----4-:R-:W-:Y:S01]  /*17870*/  FMNMX.FTZ R31, R21, R48, !PT ;  /* 0x00000030151f7209 */ /* 0x010fe20007810000 */
[----:B------:R-:W-:-:S06]  /*17880*/  FMUL.FTZ R36, R44, R12 ;  /* 0x0000000c2c247220 */ /* 0x000fcc0000410000 */
[----:B------:R-:W4:Y:S01]  /*17890*/  MUFU.TANH R32, R32 ;  /* 0x0000002000207308 */ /* 0x000f220000002400 */
[----:B-1----:R-:W-:Y:S01]  /*178a0*/  FMNMX.FTZ R48, R28, R31, !PT ;  /* 0x0000001f1c307209 */ /* 0x002fe20007810000 */
[----:B------:R-:W-:-:S06]  /*178b0*/  FMUL.FTZ R44, R45, R12 ;  /* 0x0000000c2d2c7220 */ /* 0x000fcc0000410000 */
[----:B------:R-:W1:Y:S01]  /*178c0*/  MUFU.TANH R34, R34 ;  /* 0x0000002200227308 */ /* 0x000e620000002400 */
[----:B--2---:R-:W-:Y:S01]  /*178d0*/  FMNMX.FTZ R31, R29, R48, !PT ;  /* 0x000000301d1f7209 */ /* 0x004fe20007810000 */
[-C--:B------:R-:W-:Y:S01]  /*178e0*/  FMUL.FTZ R25, R39, R12.reuse ;  /* 0x0000000c27197220 */ /* 0x080fe20000410000 */
[----:B------:R-:W-:-:S05]  /*178f0*/  FMUL.FTZ R39, R47, R12 ;  /* 0x0000000c2f277220 */ /* 0x000fca0000410000 */
[----:B------:R-:W2:Y:S01]  /*17900*/  MUFU.TANH R36, R36 ;  /* 0x0000002400247308 */ /* 0x000ea20000002400 */
[----:B---3--:R-:W-:Y:S01]  /*17910*/  FMNMX.FTZ R31, R30, R31, !PT ;  /* 0x0000001f1e1f7209 */ /* 0x008fe20007810000 */
[-C--:B------:R-:W-:Y:S01]  /*17920*/  FMUL.FTZ R47, R49, R12.reuse ;  /* 0x0000000c312f7220 */ /* 0x080fe20000410000 */
[----:B------:R-:W-:-:S05]  /*17930*/  FMUL.FTZ R8, R26, R12 ;  /* 0x0000000c1a087220 */ /* 0x000fca0000410000 */
[----:B------:R-:W3:Y:S01]  /*17940*/  MUFU.TANH R44, R44 ;  /* 0x0000002c002c7308 */ /* 0x000ee20000002400 */
[-C--:B------:R-:W-:Y:S01]  /*17950*/  FMUL.FTZ R40, R50, R12.reuse ;  /* 0x0000000c32287220 */ /* 0x080fe20000410000 */
[----:B----4-:R-:W-:Y:S01]  /*17960*/  FMNMX.FTZ R31, R32, R31, !PT ;  /* 0x0000001f201f7209 */ /* 0x010fe20007810000 */
[----:B------:R-:W-:-:S05]  /*17970*/  FMUL.FTZ R50, R52, R12 ;  /* 0x0000000c34327220 */ /* 0x000fca0000410000 */
[----:B------:R-:W4:Y:S01]  /*17980*/  MUFU.TANH R46, R46 ;  /* 0x0000002e002e7308 */ /* 0x000f220000002400 */
[-C--:B------:R-:W-:Y:S01]  /*17990*/  FMUL.FTZ R9, R27, R12.reuse ;  /* 0x0000000c1b097220 */ /* 0x080fe20000410000 */
[-C--:B------:R-:W-:Y:S01]  /*179a0*/  FMUL.FTZ R41, R51, R12.reuse ;  /* 0x0000000c33297220 */ /* 0x080fe20000410000 */
[----:B-1----:R-:W-:Y:S01]  /*179b0*/  FMNMX.FTZ R31, R34, R31, !PT ;  /* 0x0000001f221f7209 */ /* 0x002fe20007810000 */
[----:B------:R-:W-:-:S04]  /*179c0*/  FMUL.FTZ R51, R53, R12 ;  /* 0x0000000c35337220 */ /* 0x000fc80000410000 */
[----:B------:R-:W1:Y:S01]  /*179d0*/  MUFU.TANH R47, R47 ;  /* 0x0000002f002f7308 */ /* 0x000e620000002400 */
[----:B--2---:R-:W-:Y:S01]  /*179e0*/  FMNMX.FTZ R31, R36, R31, !PT ;  /* 0x0000001f241f7209 */ /* 0x004fe20007810000 */
[----:B------:R-:W-:-:S06]  /*179f0*/  FMUL.FTZ R52, R56, R12 ;  /* 0x0000000c38347220 */ /* 0x000fcc0000410000 */
[----:B------:R-:W2:Y:S01]  /*17a00*/  MUFU.TANH R8, R8 ;  /* 0x0000000800087308 */ /* 0x000ea20000002400 */
[----:B---3--:R-:W-:Y:S01]  /*17a10*/  FMNMX.FTZ R31, R44, R31, !PT ;  /* 0x0000001f2c1f7209 */ /* 0x008fe20007810000 */
[----:B------:R-:W-:-:S06]  /*17a20*/  FMUL.FTZ R53, R57, R12 ;  /* 0x0000000c39357220 */ /* 0x000fcc0000410000 */
[----:B------:R-:W3:Y:S01]  /*17a30*/  MUFU.TANH R50, R50 ;  /* 0x0000003200327308 */ /* 0x000ee20000002400 */
[-C--:B------:R-:W-:Y:S01]  /*17a40*/  FMUL.FTZ R26, R42, R12.reuse ;  /* 0x0000000c2a1a7220 */ /* 0x080fe20000410000 */
[----:B------:R-:W-:-:S06]  /*17a50*/  FMUL.FTZ R42, R54, R12 ;  /* 0x0000000c362a7220 */ /* 0x000fcc0000410000 */
[----:B------:R-:W0:Y:S01]  /*17a60*/  MUFU.TANH R9, R9 ;  /* 0x0000000900097308 */ /* 0x000e220000002400 */
[----:B----4-:R-:W-:Y:S01]  /*17a70*/  FMNMX.FTZ R48, R46, R31, !PT ;  /* 0x0000001f2e307209 */ /* 0x010fe20007810000 */
[----:B------:R-:W-:-:S06]  /*17a80*/  FMUL.FTZ R54, R60, R12 ;  /* 0x0000000c3c367220 */ /* 0x000fcc0000410000 */
[----:B------:R-:W4:Y:S01]  /*17a90*/  MUFU.TANH R51, R51 ;  /* 0x0000003300337308 */ /* 0x000f220000002400 */
[-C--:B------:R-:W-:Y:S01]  /*17aa0*/  FMUL.FTZ R27, R43, R12.reuse ;  /* 0x0000000c2b1b7220 */ /* 0x080fe20000410000 */
[----:B------:R-:W-:-:S06]  /*17ab0*/  FMUL.FTZ R43, R55, R12 ;  /* 0x0000000c372b7220 */ /* 0x000fcc0000410000 */
[----:B------:R-:W4:Y:S01]  /*17ac0*/  MUFU.TANH R13, R13 ;  /* 0x0000000d000d7308 */ /* 0x000f220000002400 */
[----:B-1----:R-:W-:Y:S01]  /*17ad0*/  FMNMX.FTZ R31, R47, R48, !PT ;  /* 0x000000302f1f7209 */ /* 0x002fe20007810000 */
[----:B------:R-:W-:-:S06]  /*17ae0*/  FMUL.FTZ R55, R61, R12 ;  /* 0x0000000c3d377220 */ /* 0x000fcc0000410000 */
[----:B------:R-:W1:Y:S01]  /*17af0*/  MUFU.TANH R52, R52 ;  /* 0x0000003400347308 */ /* 0x000e620000002400 */
[----:B------:R-:W-:Y:S01]  /*17b00*/  FMUL.FTZ R19, R35, R12 ;  /* 0x0000000c23137220 */ /* 0x000fe20000410000 */
[----:B--2---:R-:W-:-:S06]  /*17b10*/  FMNMX.FTZ R48, R8, R7, !PT ;  /* 0x0000000708307209 */ /* 0x004fcc0007810000 */
[----:B------:R-:W2:Y:S01]  /*17b20*/  MUFU.TANH R53, R53 ;  /* 0x0000003500357308 */ /* 0x000ea20000002400 */
[----:B---3--:R-:W-:Y:S01]  /*17b30*/  FMNMX.FTZ R60, R50, R31, !PT ;  /* 0x0000001f323c7209 */ /* 0x008fe20007810000 */
[----:B------:R-:W-:-:S06]  /*17b40*/  FMUL.FTZ R56, R64, R12 ;  /* 0x0000000c40387220 */ /* 0x000fcc0000410000 */
[----:B------:R-:W3:Y:S01]  /*17b50*/  MUFU.TANH R14, R14 ;  /* 0x0000000e000e7308 */ /* 0x000ee20000002400 */
[----:B0-----:R-:W-:Y:S01]  /*17b60*/  FMNMX.FTZ R48, R9, R48, !PT ;  /* 0x0000003009307209 */ /* 0x001fe20007810000 */
[----:B------:R-:W-:Y:S01]  /*17b70*/  FMUL.FTZ R45, R58, R12 ;  /* 0x0000000c3a2d7220 */ /* 0x000fe20000410000 */
[----:B----4-:R-:W-:-:S05]  /*17b80*/  FMNMX.FTZ R33, R51, R60, !PT ;  /* 0x0000003c33217209 */ /* 0x010fca0007810000 */
[----:B------:R-:W0:Y:S01]  /*17b90*/  MUFU.TANH R54, R54 ;  /* 0x0000003600367308 */ /* 0x000e220000002400 */
[----:B------:R-:W-:-:S07]  /*17ba0*/  FMUL.FTZ R58, R65, R12 ;  /* 0x0000000c413a7220 */ /* 0x000fce0000410000 */
[----:B------:R-:W4:Y:S01]  /*17bb0*/  MUFU.TANH R18, R18 ;  /* 0x0000001200127308 */ /* 0x000f220000002400 */
[----:B------:R-:W-:Y:S01]  /*17bc0*/  FMNMX.FTZ R31, R13, R48, !PT ;  /* 0x000000300d1f7209 */ /* 0x000fe20007810000 */
[----:B------:R-:W-:Y:S01]  /*17bd0*/  FMUL.FTZ R65, R68, R12 ;  /* 0x0000000c44417220 */ /* 0x000fe20000410000 */
[----:B-1----:R-:W-:-:S05]  /*17be0*/  FMNMX.FTZ R48, R52, R33, !PT ;  /* 0x0000002134307209 */ /* 0x002fca0007810000 */
[----:B------:R-:W1:Y:S08]  /*17bf0*/  MUFU.TANH R55, R55 ;  /* 0x0000003700377308 */ /* 0x000e700000002400 */
[----:B------:R-:W1:Y:S01]  /*17c00*/  MUFU.TANH R19, R19 ;  /* 0x0000001300137308 */ /* 0x000e620000002400 */
[----:B--2---:R-:W-:-:S07]  /*17c10*/  FMNMX.FTZ R33, R53, R48, !PT ;  /* 0x0000003035217209 */ /* 0x004fce0007810000 */
[----:B------:R-:W2:Y:S01]  /*17c20*/  MUFU.TANH R56, R56 ;  /* 0x0000003800387308 */ /* 0x000ea20000002400 */
[----:B---3--:R-:W-:-:S07]  /*17c30*/  FMNMX.FTZ R31, R14, R31, !PT ;  /* 0x0000001f0e1f7209 */ /* 0x008fce0007810000 */
[----:B------:R-:W3:Y:S01]  /*17c40*/  MUFU.TANH R24, R24 ;  /* 0x0000001800187308 */ /* 0x000ee20000002400 */
[----:B------:R-:W-:Y:S01]  /*17c50*/  FMUL.FTZ R69, R69, R12 ;  /* 0x0000000c45457220 */ /* 0x000fe20000410000 */
[----:B0-----:R-:W-:-:S06]  /*17c60*/  FMNMX.FTZ R60, R54, R33, !PT ;  /* 0x00000021363c7209 */ /* 0x001fcc0007810000 */
[----:B------:R-:W0:Y:S01]  /*17c70*/  MUFU.TANH R58, R58 ;  /* 0x0000003a003a7308 */ /* 0x000e220000002400 */
[----:B----4-:R-:W-:-:S07]  /*17c80*/  FMNMX.FTZ R48, R18, R31, !PT ;  /* 0x0000001f12307209 */ /* 0x010fce0007810000 */
[----:B------:R-:W4:Y:S01]  /*17c90*/  MUFU.TANH R25, R25 ;  /* 0x0000001900197308 */ /* 0x000f220000002400 */
[----:B-1----:R-:W-:-:S07]  /*17ca0*/  FMNMX.FTZ R33, R55, R60, !PT ;  /* 0x0000003c37217209 */ /* 0x002fce0007810000 */
[----:B------:R-:W1:Y:S01]  /*17cb0*/  MUFU.TANH R65, R65 ;  /* 0x0000004100417308 */ /* 0x000e620000002400 */
[----:B------:R-:W-:-:S07]  /*17cc0*/  FMNMX.FTZ R31, R19, R48, !PT ;  /* 0x00000030131f7209 */ /* 0x000fce0007810000 */
[----:B------:R-:W1:Y:S01]  /*17cd0*/  MUFU.TANH R26, R26 ;  /* 0x0000001a001a7308 */ /* 0x000e620000002400 */
[----:B--2---:R-:W-:-:S07]  /*17ce0*/  FMNMX.FTZ R33, R56, R33, !PT ;  /* 0x0000002138217209 */ /* 0x004fce0007810000 */
[----:B------:R-:W2:Y:S01]  /*17cf0*/  MUFU.TANH R68, R69 ;  /* 0x0000004500447308 */ /* 0x000ea20000002400 */
[----:B---3--:R-:W-:-:S07]  /*17d00*/  FMNMX.FTZ R48, R24, R31, !PT ;  /* 0x0000001f18307209 */ /* 0x008fce0007810000 */
[----:B------:R-:W3:Y:S01]  /*17d10*/  MUFU.TANH R27, R27 ;  /* 0x0000001b001b7308 */ /* 0x000ee20000002400 */
[----:B0-----:R-:W-:Y:S02]  /*17d20*/  FMNMX.FTZ R60, R58, R33, !PT ;  /* 0x000000213a3c7209 */ /* 0x001fe40007810000 */
[----:B----4-:R-:W-:-:S05]  /*17d30*/  FMNMX.FTZ R31, R25, R48, !PT ;  /* 0x00000030191f7209 */ /* 0x010fca0007810000 */
[----:B------:R-:W0:Y:S01]  /*17d40*/  MUFU.TANH R38, R38 ;  /* 0x0000002600267308 */ /* 0x000e220000002400 */
[----:B-1----:R-:W-:Y:S02]  /*17d50*/  FMNMX.FTZ R33, R65, R60, !PT ;  /* 0x0000003c41217209 */ /* 0x002fe40007810000 */
[----:B------:R-:W-:-:S05]  /*17d60*/  FMNMX.FTZ R48, R26, R31, !PT ;  /* 0x0000001f1a307209 */ /* 0x000fca0007810000 */
[----:B------:R-:W1:Y:S01]  /*17d70*/  MUFU.TANH R39, R39 ;  /* 0x0000002700277308 */ /* 0x000e620000002400 */
[----:B--2---:R-:W-:Y:S02]  /*17d80*/  FMNMX.FTZ R33, R68, R33, !PT ;  /* 0x0000002144217209 */ /* 0x004fe40007810000 */
[----:B---3--:R-:W-:-:S05]  /*17d90*/  FMNMX.FTZ R31, R27, R48, !PT ;  /* 0x000000301b1f7209 */ /* 0x008fca0007810000 */
[----:B------:R-:W2:Y:S01]  /*17da0*/  MUFU.TANH R40, R40 ;  /* 0x0000002800287308 */ /* 0x000ea20000002400 */
[----:B0-----:R-:W-:Y:S01]  /*17db0*/  FMNMX.FTZ R48, R38, R31, !PT ;  /* 0x0000001f26307209 */ /* 0x001fe20007810000 */
[----:B------:R-:W0:Y:S06]  /*17dc0*/  SHFL.BFLY PT, R72, R33, 0x2, 0x1f ;  /* 0x0c401f0021487f89 */ /* 0x000e2c00000e0000 */
[----:B------:R-:W3:Y:S01]  /*17dd0*/  MUFU.TANH R41, R41 ;  /* 0x0000002900297308 */ /* 0x000ee20000002400 */
[----:B-1----:R-:W-:Y:S01]  /*17de0*/  FMNMX.FTZ R31, R39, R48, !PT ;  /* 0x00000030271f7209 */ /* 0x002fe20007810000 */
[----:B------:R-:W-:-:S06]  /*17df0*/  FMUL.FTZ R57, R59, R12 ;  /* 0x0000000c3b397220 */ /* 0x000fcc0000410000 */
[----:B------:R-:W1:Y:S01]  /*17e00*/  MUFU.TANH R42, R42 ;  /* 0x0000002a002a7308 */ /* 0x000e620000002400 */
[----:B--2---:R-:W-:Y:S01]  /*17e10*/  FMNMX.FTZ R48, R40, R31, !PT ;  /* 0x0000001f28307209 */ /* 0x004fe20007810000 */
[----:B------:R-:W-:-:S06]  /*17e20*/  FMUL.FTZ R59, R62, R12 ;  /* 0x0000000c3e3b7220 */ /* 0x000fcc0000410000 */
[----:B------:R-:W2:Y:S01]  /*17e30*/  MUFU.TANH R43, R43 ;  /* 0x0000002b002b7308 */ /* 0x000ea20000002400 */
[----:B---3--:R-:W-:Y:S01]  /*17e40*/  FMNMX.FTZ R31, R41, R48, !PT ;  /* 0x00000030291f7209 */ /* 0x008fe20007810000 */
[----:B------:R-:W-:-:S06]  /*17e50*/  FMUL.FTZ R60, R63, R12 ;  /* 0x0000000c3f3c7220 */ /* 0x000fcc0000410000 */
        /* <DEDUP_REMOVED lines=8> */
[----:B------:R-:W-:Y:S01]  /*17ee0*/  FMUL.FTZ R64, R70, R12 ;  /* 0x0000000c46407220 */ /* 0x000fe20000410000 */
[----:B0-----:R-:W-:-:S05]  /*17ef0*/  FMNMX.FTZ R72, R33, R72, !PT ;  /* 0x0000004821487209 */ /* 0x001fca0007810000 */
[----:B------:R-:W0:Y:S01]  /*17f00*/  MUFU.TANH R60, R60 ;  /* 0x0000003c003c7308 */ /* 0x000e220000002400 */
[----:B-1----:R-:W-:Y:S01]  /*17f10*/  FMNMX.FTZ R48, R57, R48, !PT ;  /* 0x0000003039307209 */ /* 0x002fe20007810000 */
[----:B------:R-:W1:Y:S06]  /*17f20*/  SHFL.BFLY PT, R35, R72, 0x1, 0x1f ;  /* 0x0c201f0048237f89 */ /* 0x000e6c00000e0000 */
[----:B------:R-:W3:Y:S01]  /*17f30*/  MUFU.TANH R62, R62 ;  /* 0x0000003e003e7308 */ /* 0x000ee20000002400 */
[----:B------:R-:W-:Y:S01]  /*17f40*/  FMUL.FTZ R12, R71, R12 ;  /* 0x0000000c470c7220 */ /* 0x000fe20000410000 */
[----:B--2---:R-:W-:-:S06]  /*17f50*/  FMNMX.FTZ R31, R59, R48, !PT ;  /* 0x000000303b1f7209 */ /* 0x004fcc0007810000 */
[----:B------:R-:W2:Y:S01]  /*17f60*/  MUFU.TANH R63, R63 ;  /* 0x0000003f003f7308 */ /* 0x000ea20000002400 */
[----:B0-----:R-:W-:-:S07]  /*17f70*/  FMNMX.FTZ R31, R60, R31, !PT ;  /* 0x0000001f3c1f7209 */ /* 0x001fce0007810000 */
[----:B------:R-:W0:Y:S01]  /*17f80*/  MUFU.TANH R64, R64 ;  /* 0x0000004000407308 */ /* 0x000e220000002400 */
[----:B---3--:R-:W-:-:S07]  /*17f90*/  FMNMX.FTZ R48, R62, R31, !PT ;  /* 0x0000001f3e307209 */ /* 0x008fce0007810000 */
[----:B------:R-:W3:Y:S01]  /*17fa0*/  MUFU.TANH R12, R12 ;  /* 0x0000000c000c7308 */ /* 0x000ee20000002400 */
[----:B--2---:R-:W-:Y:S01]  /*17fb0*/  FMNMX.FTZ R31, R63, R48, !PT ;  /* 0x000000303f1f7209 */ /* 0x004fe20007810000 */
[----:B------:R-:W-:Y:S01]  /*17fc0*/  IMAD.U32 R48, RZ, RZ, UR4 ;  /* 0x00000004ff307e24 */ /* 0x000fe2000f8e00ff */
[----:B-1----:R-:W-:Y:S01]  /*17fd0*/  FMNMX.FTZ R35, R72, R35, !PT ;  /* 0x0000002348237209 */ /* 0x002fe20007810000 */
[----:B------:R-:W-:Y:S01]  /*17fe0*/  IMAD.U32 R49, RZ, RZ, UR5 ;  /* 0x00000005ff317e24 */ /* 0x000fe2000f8e00ff */
[----:B0-----:R-:W-:Y:S01]  /*17ff0*/  FMNMX.FTZ R31, R64, R31, !PT ;  /* 0x0000001f401f7209 */ /* 0x001fe20007810000 */
[----:B------:R-:W-:Y:S03]  /*18000*/  ST.E desc[UR44][R16.64+0x420], R33 ;  /* 0x0004202110007985 */ /* 0x000fe6000c10192c */
[----:B---3--:R-:W-:-:S05]  /*18010*/  FMNMX.FTZ R31, R12, R31, !PT ;  /* 0x0000001f0c1f7209 */ /* 0x008fca0007810000 */
[----:B------:R-:W-:Y:S04]  /*18020*/  ST.E desc[UR44][R48.64], R31 ;  /* 0x0000001f30007985 */ /* 0x000fe8000c10192c */
[----:B------:R-:W-:Y:S04]  /*18030*/  ST.E desc[UR44][R16.64+0x420], R35 ;  /* 0x0004202310007985 */ /* 0x000fe8000c10192c */
[----:B------:R-:W2:Y:S04]  /*18040*/  LD.E R37, desc[UR44][R48.64] ;  /* 0x0000002c30257980 */ /* 0x000ea8000c101900 */
[----:B--2---:R-:W0:Y:S02]  /*18050*/  SHFL.BFLY PT, R66, R37, 0x2, 0x1f ;  /* 0x0c401f0025427f89 */ /* 0x004e2400000e0000 */
[----:B0-----:R-:W-:-:S05]  /*18060*/  FMNMX.FTZ R61, R37, R66, !PT ;  /* 0x00000042253d7209 */ /* 0x001fca0007810000 */
[----:B------:R-:W0:Y:S02]  /*18070*/  SHFL.BFLY PT, R66, R61, 0x1, 0x1f ;  /* 0x0c201f003d427f89 */ /* 0x000e2400000e0000 */
[----:B0-----:R-:W-:-:S05]  /*18080*/  FMNMX.FTZ R70, R61, R66, !PT ;  /* 0x000000423d467209 */ /* 0x001fca0007810000 */
[----:B------:R0:W-:Y:S04]  /*18090*/  ST.E desc[UR44][R48.64], R70 ;  /* 0x0000004630007985 */ /* 0x0001e8000c10192c */
[----:B------:R-:W0:Y:S04]  /*180a0*/  LD.E R67, desc[UR44][R16.64+0x440] ;  /* 0x0004402c10437980 */ /* 0x000e28000c101900 */
[----:B------:R-:W2:Y:S04]  /*180b0*/  LD.E R69, desc[UR44][R16.64+0x420] ;  /* 0x0004202c10457980 */ /* 0x000ea8000c101900 */
[----:B------:R-:W3:Y:S04]  /*180c0*/  LD.E R71, desc[UR44][R16.64+0x430] ;  /* 0x0004302c10477980 */ /* 0x000ee8000c101900 */
[----:B------:R-:W4:Y:S04]  /*180d0*/  LD.E R73, desc[UR44][R16.64+0x434] ;  /* 0x0004342c10497980 */ /* 0x000f28000c101900 */
[----:B------:R-:W4:Y:S01]  /*180e0*/  LD.E R66, desc[UR44][R16.64+0x210] ;  /* 0x0002102c10427980 */ /* 0x000f22000c101900 */
[----:B------:R-:W-:Y:S01]  /*180f0*/  FADD.FTZ R72, R7, -R70 ;  /* 0x8000004607487221 */ /* 0x000fe20000010000 */
[----:B------:R-:W-:-:S04]  /*18100*/  UIADD3 UR4, UP0, UR37, 0x210, URZ ;  /* 0x0000021025047890 */ /* 0x000fc8000ff1e03f */
[----:B------:R-:W-:Y:S02]  /*18110*/  ULOP3.LUT UR6, UR4, 0x4, URZ, 0xfc, !UPT ;  /* 0x0000000404067892 */ /* 0x000fe4000f8efc3f */
[----:B------:R-:W-:Y:S01]  /*18120*/  UIADD3.X UR5, URZ, UR36, URZ, UP0, !UPT ;  /* 0x000000243f057290 */ /* 0x000fe200087fe43f */
[-C--:B0-----:R-:W-:Y:S01]  /*18130*/  FMUL.FTZ R70, R70, R67.reuse ;  /* 0x0000004346467220 */ /* 0x081fe20000410000 */
[----:B--2---:R-:W-:Y:S01]  /*18140*/  FMUL.FTZ R48, R69, R67 ;  /* 0x0000004345307220 */ /* 0x004fe20000410000 */
[----:B------:R-:W-:-:S03]  /*18150*/  FADD.FTZ R6, R6, -R69 ;  /* 0x8000004506067221 */ /* 0x000fc60000010000 */
[-CC-:B------:R-:W-:Y:S01]  /*18160*/  FFMA.FTZ R35, R15, R67.reuse, -R48.reuse ;  /* 0x000000430f237223 */ /* 0x180fe20000010830 */
[-CC-:B------:R-:W-:Y:S01]  /*18170*/  FFMA.FTZ R168, R11, R67.reuse, -R48.reuse ;  /* 0x000000430ba87223 */ /* 0x180fe20000010830 */
        /* <DEDUP_REMOVED lines=8> */
[----:B------:R-:W-:-:S06]  /*18200*/  FFMA.FTZ R34, R13, R67, -R70 ;  /* 0x000000430d227223 */ /* 0x000fcc0000010846 */
[----:B------:R-:W3:Y:S01]  /*18210*/  MUFU.EX2 R168, R168 ;  /* 0x000000a800a87308 */ /* 0x000ee20000000800 */
[-C--:B------:R-:W-:Y:S01]  /*18220*/  FFMA.FTZ R170, R20, R67.reuse, -R48 ;  /* 0x0000004314aa7223 */ /* 0x080fe20000010830 */
[----:B------:R-:W-:-:S06]  /*18230*/  FFMA.FTZ R171, R14, R67, -R70 ;  /* 0x000000430eab7223 */ /* 0x000fcc0000010846 */
[----:B------:R-:W-:Y:S08]  /*18240*/  MUFU.EX2 R61, R72 ;  /* 0x00000048003d7308 */ /* 0x000ff00000000800 */
[----:B------:R-:W4:Y:S01]  /*18250*/  MUFU.EX2 R36, R36 ;  /* 0x0000002400247308 */ /* 0x000f220000000800 */
[-CC-:B------:R-:W-:Y:S01]  /*18260*/  FFMA.FTZ R31, R29, R67.reuse, -R48.reuse ;  /* 0x000000431d1f7223 */ /* 0x180fe20000010830 */
[----:B------:R-:W-:-:S06]  /*18270*/  FFMA.FTZ R33, R21, R67, -R48 ;  /* 0x0000004315217223 */ /* 0x000fcc0000010830 */
[----:B------:R-:W0:Y:S01]  /*18280*/  MUFU.EX2 R37, R37 ;  /* 0x0000002500257308 */ /* 0x000e220000000800 */
[-C--:B------:R-:W-:Y:S01]  /*18290*/  FFMA.FTZ R29, R32, R67.reuse, -R48 ;  /* 0x00000043201d7223 */ /* 0x080fe20000010830 */
[----:B------:R-:W-:-:S06]  /*182a0*/  FFMA.FTZ R32, R18, R67, -R70 ;  /* 0x0000004312207223 */ /* 0x000fcc0000010846 */
[----:B------:R-:W1:Y:S01]  /*182b0*/  MUFU.EX2 R169, R169 ;  /* 0x000000a900a97308 */ /* 0x000e620000000800 */
[----:B------:R-:W-:-:S07]  /*182c0*/  FFMA.FTZ R172, R28, R67, -R48 ;  /* 0x000000431cac7223 */ /* 0x000fce0000010830 */
[----:B------:R-:W2:Y:S01]  /*182d0*/  MUFU.EX2 R35, R35 ;  /* 0x0000002300237308 */ /* 0x000ea20000000800 */
[----:B------:R-:W-:-:S07]  /*182e0*/  FFMA.FTZ R173, R19, R67, -R70 ;  /* 0x0000004313ad7223 */ /* 0x000fce0000010846 */
[----:B------:R-:W2:Y:S01]  /*182f0*/  MUFU.EX2 R34, R34 ;  /* 0x0000002200227308 */ /* 0x000ea20000000800 */
[----:B---3--:R-:W-:Y:S01]  /*18300*/  FFMA.FTZ R6, R7, R71, R168 ;  /* 0x0000004707067223 */ /* 0x008fe200000100a8 */
[----:B------:R-:W-:-:S06]  /*18310*/  FFMA.FTZ R174, R30, R67, -R48 ;  /* 0x000000431eae7223 */ /* 0x000fcc0000010830 */
[----:B------:R-:W3:Y:S01]  /*18320*/  MUFU.EX2 R170, R170 ;  /* 0x000000aa00aa7308 */ /* 0x000ee20000000800 */
[----:B----4-:R-:W-:Y:S01]  /*18330*/  FFMA.FTZ R8, R61, R73, R36 ;  /* 0x000000493d087223 */ /* 0x010fe20000010024 */
[----:B------:R-:W-:-:S06]  /*18340*/  FFMA.FTZ R30, R24, R67, -R70 ;  /* 0x00000043181e7223 */ /* 0x000fcc0000010846 */
        /* <DEDUP_REMOVED lines=22> */
[----:B------:R-:W-:-:S06]  /*184b0*/  FFMA.FTZ R178, R44, R67, -R48 ;  /* 0x000000432cb27223 */ /* 0x000fcc0000010830 */
[----:B------:R-:W2:Y:S01]  /*184c0*/  MUFU.EX2 R29, R29 ;  /* 0x0000001d001d7308 */ /* 0x000ea20000000800 */
[----:B------:R-:W-:Y:S01]  /*184d0*/  FADD.FTZ R9, R173, R6 ;  /* 0x00000006ad097221 */ /* 0x000fe20000010000 */
        /* <DEDUP_REMOVED lines=51> */
[----:B------:R-:W-:-:S06]  /*18810*/  FADD.FTZ R11, R219, R8 ;  /* 0x00000008db0b7221 */ /* 0x000fcc0000010000 */
[----:B------:R-:W2:Y:S01]  /*18820*/  MUFU.EX2 R205, R205 ;  /* 0x000000cd00cd7308 */ /* 0x000ea20000000800 */
[-C--:B------:R-:W-:Y:S01]  /*18830*/  FFMA.FTZ R196, R56, R67.reuse, -R48 ;  /* 0x0000004338c47223 */ /* 0x080fe20000010830 */
        /* <DEDUP_REMOVED lines=35> */
[----:B-1----:R-:W-:Y:S01]  /*18a70*/  FADD.FTZ R8, R18, R11 ;  /* 0x0000000b12087221 */ /* 0x002fe20000010000 */
[----:B------:R-:W-:Y:S01]  /*18a80*/  FMUL.FTZ R25, R7, R66 ;  /* 0x0000004207197220 */ /* 0x000fe20000410000 */
[----:B------:R-:W-:Y:S02]  /*18a90*/  IMAD.U32 R10, RZ, RZ, UR6 ;  /* 0x00000006ff0a7e24 */ /* 0x000fe4000f8e00ff */
[----:B--2---:R-:W-:Y:S01]  /*18aa0*/  FADD.FTZ R9, R21, R6 ;  /* 0x0000000615097221 */ /* 0x004fe20000010000 */
[----:B------:R-:W-:Y:S01]  /*18ab0*/  IMAD.U32 R11, RZ, RZ, UR5 ;  /* 0x00000005ff0b7e24 */ /* 0x000fe2000f8e00ff */
[----:B------:R-:W-:Y:S01]  /*18ac0*/  ST.E desc[UR44][R16.64+0x210], R25 ;  /* 0x0002101910007985 */ /* 0x000fe2000c10192c */
[----:B------:R-:W-:-:S03]  /*18ad0*/  FADD.FTZ R13, R19, R8 ;  /* 0x00000008130d7221 */ /* 0x000fc60000010000 */
[----:B------:R-:W-:Y:S04]  /*18ae0*/  ST.E desc[UR44][R16.64+0x430], R9 ;  /* 0x0004300910007985 */ /* 0x000fe8000c10192c */
[----:B------:R0:W-:Y:S04]  /*18af0*/  ST.E desc[UR44][R16.64+0x434], R13 ;  /* 0x0004340d10007985 */ /* 0x0001e8000c10192c */
[----:B------:R-:W2:Y:S02]  /*18b00*/  LD.E R6, desc[UR44][R10.64] ;  /* 0x0000002c0a067980 */ /* 0x000ea4000c101900 */
[----:B--2---:R-:W-:-:S05]  /*18b10*/  FMUL.FTZ R27, R7, R6 ;  /* 0x00000006071b7220 */ /* 0x004fca0000410000 */
[----:B------:R1:W-:Y:S04]  /*18b20*/  ST.E desc[UR44][R10.64], R27 ;  /* 0x0000001b0a007985 */ /* 0x0003e8000c10192c */
[----:B------:R-:W0:Y:S04]  /*18b30*/  LD.E R54, desc[UR44][R16.64+0x224] ;  /* 0x0002242c10367980 */ /* 0x000e28000c101900 */
[----:B------:R-:W2:Y:S04]  /*18b40*/  LD.E R52, desc[UR44][R16.64+0x220] ;  /* 0x0002202c10347980 */ /* 0x000ea8000c101900 */
[----:B------:R-:W3:Y:S04]  /*18b50*/  LD.E R150, desc[UR44][R16.64+0x404] ;  /* 0x0004042c10967980 */ /* 0x000ee8000c101900 */
[----:B------:R-:W4:Y:S04]  /*18b60*/  LD.E R56, desc[UR44][R16.64+0x230] ;  /* 0x0002302c10387980 */ /* 0x000f28000c101900 */
[----:B------:R-:W1:Y:S04]  /*18b70*/  LD.E R58, desc[UR44][R16.64+0x234] ;  /* 0x0002342c103a7980 */ /* 0x000e68000c101900 */
        /* <DEDUP_REMOVED lines=57> */
[----:B------:R-:W-:Y:S01]  /*18f10*/  ULOP3.LUT UR6, UR4, 0x8, URZ, 0xfc, !UPT ;  /* 0x0000000804067892 */ /* 0x000fe2000f8efc3f */
[C---:B0-----:R-:W-:Y:S01]  /*18f20*/  FMUL.FTZ R13, R7.reuse, R54 ;  /* 0x00000036070d7220 */ /* 0x041fe20000410000 */
[----:B--2---:R-:W-:-:S04]  /*18f30*/  FMUL.FTZ R9, R7, R52 ;  /* 0x0000003407097220 */ /* 0x004fc80000410000 */
[----:B------:R0:W-:Y:S01]  /*18f40*/  ST.E desc[UR44][R16.64+0x224], R13 ;  /* 0x0002240d10007985 */ /* 0x0001e2000c10192c */
[----:B---3--:R-:W-:-:S03]  /*18f50*/  FMUL.FTZ R45, R7, R150 ;  /* 0x00000096072d7220 */ /* 0x008fc60000410000 */
[----:B------:R2:W-:Y:S01]  /*18f60*/  ST.E desc[UR44][R16.64+0x220], R9 ;  /* 0x0002200910007985 */ /* 0x0005e2000c10192c */
[C---:B----4-:R-:W-:Y:S01]  /*18f70*/  FMUL.FTZ R25, R7.reuse, R56 ;  /* 0x0000003807197220 */ /* 0x050fe20000410000 */
[C---:B-1----:R-:W-:Y:S01]  /*18f80*/  FMUL.FTZ R27, R7.reuse, R58 ;  /* 0x0000003a071b7220 */ /* 0x042fe20000410000 */
[C---:B------:R-:W-:Y:S01]  /*18f90*/  FMUL.FTZ R39, R7.reuse, R60 ;  /* 0x0000003c07277220 */ /* 0x040fe20000410000 */
[C---:B0-----:R-:W-:Y:S01]  /*18fa0*/  FMUL.FTZ R13, R7.reuse, R68 ;  /* 0x00000044070d7220 */ /* 0x041fe20000410000 */
[C---:B--2---:R-:W-:Y:S01]  /*18fb0*/  FMUL.FTZ R9, R7.reuse, R66 ;  /* 0x0000004207097220 */ /* 0x044fe20000410000 */
        /* <DEDUP_REMOVED lines=104> */
[----:B------:R-:W-:Y:S02]  /*19640*/  IMAD.U32 R8, RZ, RZ, UR6 ;  /* 0x00000006ff087e24 */ /* 0x000fe4000f8e00ff */
[----:B---3--:R-:W-:Y:S01]  /*19650*/  FMUL.FTZ R13, R7, R24 ;  /* 0x00000018070d7220 */ /* 0x008fe20000410000 */
[----:B0-----:R-:W-:Y:S01]  /*19660*/  IMAD.U32 R9, RZ, RZ, UR5 ;  /* 0x00000005ff097e24 */ /* 0x001fe2000f8e00ff */
[----:B------:R0:W-:Y:S04]  /*19670*/  ST.E desc[UR44][R16.64+0x3c0], R25 ;  /* 0x0003c01910007985 */ /* 0x0001e8000c10192c */
        /* <DEDUP_REMOVED lines=8> */
[----:B------:R-:W0:Y:S01]  /*19700*/  LD.E R12, desc[UR44][R8.64] ;  /* 0x0000002c080c7980 */ /* 0x000e22000c101900 */
[----:B------:R-:W-:Y:S01]  /*19710*/  ULOP3.LUT UR4, UR4, 0xc, URZ, 0xfc, !UPT ;  /* 0x0000000c04047892 */ /* 0x000fe2000f8efc3f */
[----:B------:R-:W-:-:S05]  /*19720*/  IMAD.U32 R7, RZ, RZ, UR5 ;  /* 0x00000005ff077e24 */ /* 0x000fca000f8e00ff */
[----:B------:R-:W-:Y:S02]  /*19730*/  IMAD.U32 R6, RZ, RZ, UR4 ;  /* 0x00000004ff067e24 */ /* 0x000fe4000f8e00ff */
[----:B0-----:R-:W-:-:S05]  /*19740*/  FMUL.FTZ R25, R61, R12 ;  /* 0x0000000c3d197220 */ /* 0x001fca0000410000 */
[----:B------:R-:W-:Y:S04]  /*19750*/  ST.E desc[UR44][R8.64], R25 ;  /* 0x0000001908007985 */ /* 0x000fe8000c10192c */
[----:B------:R-:W1:Y:S02]  /*19760*/  LD.E R12, desc[UR44][R6.64] ;  /* 0x0000002c060c7980 */ /* 0x000e64000c101900 */
[----:B-1----:R-:W-:-:S05]  /*19770*/  FMUL.FTZ R13, R61, R12 ;  /* 0x0000000c3d0d7220 */ /* 0x002fca0000410000 */
[----:B------:R0:W-:Y:S04]  /*19780*/  ST.E desc[UR44][R6.64], R13 ;  /* 0x0000000d06007985 */ /* 0x0001e8000c10192c */
[----:B------:R-:W2:Y:S04]  /*19790*/  LD.E R27, desc[UR44][R16.64+0x40c] ;  /* 0x00040c2c101b7980 */ /* 0x000ea8000c101900 */
[----:B------:R-:W0:Y:S04]  /*197a0*/  LD.E R62, desc[UR44][R16.64+0x228] ;  /* 0x0002282c103e7980 */ /* 0x000e28000c101900 */
        /* <DEDUP_REMOVED lines=61> */
[----:B0-----:R-:W-:-:S04]  /*19b80*/  FMUL.FTZ R13, R61, R62 ;  /* 0x0000003e3d0d7220 */ /* 0x001fc80000410000 */
[----:B------:R0:W-:Y:S01]  /*19b90*/  ST.E desc[UR44][R16.64+0x40c], R45 ;  /* 0x00040c2d10007985 */ /* 0x0001e2000c10192c */
[C---:B---3--:R-:W-:Y:S01]  /*19ba0*/  FMUL.FTZ R25, R61.reuse, R64 ;  /* 0x000000403d197220 */ /* 0x048fe20000410000 */
[C---:B----4-:R-:W-:Y:S01]  /*19bb0*/  FMUL.FTZ R27, R61.reuse, R66 ;  /* 0x000000423d1b7220 */ /* 0x050fe20000410000 */
[C---:B------:R-:W-:Y:S01]  /*19bc0*/  FMUL.FTZ R39, R61.reuse, R68 ;  /* 0x000000443d277220 */ /* 0x040fe20000410000 */
[C---:B------:R-:W-:Y:S01]  /*19bd0*/  FMUL.FTZ R41, R61.reuse, R70 ;  /* 0x000000463d297220 */ /* 0x040fe20000410000 */
[C---:B------:R-:W-:Y:S01]  /*19be0*/  FMUL.FTZ R43, R61.reuse, R72 ;  /* 0x000000483d2b7220 */ /* 0x040fe20000410000 */
[C---:B0-----:R-:W-:Y:S01]  /*19bf0*/  FMUL.FTZ R45, R61.reuse, R76 ;  /* 0x0000004c3d2d7220 */ /* 0x041fe20000410000 */
[C---:B------:R-:W-:Y:S01]  /*19c00*/  FMUL.FTZ R47, R61.reuse, R78 ;  /* 0x0000004e3d2f7220 */ /* 0x040fe20000410000 */
[C---:B------:R-:W-:Y:S01]  /*19c10*/  FMUL.FTZ R49, R61.reuse, R80 ;  /* 0x000000503d317220 */ /* 0x040fe20000410000 */
[----:B------:R0:W-:Y:S04]  /*19c20*/  ST.E desc[UR44][R16.64+0x228], R13 ;  /* 0x0002280d10007985 */ /* 0x0001e8000c10192c */
[----:B------:R1:W-:Y:S01]  /*19c30*/  ST.E desc[UR44][R16.64+0x22c], R25 ;  /* 0x00022c1910007985 */ /* 0x0003e2000c10192c */
[----:B------:R-:W-:-:S03]  /*19c40*/  FMUL.FTZ R51, R61, R82 ;  /* 0x000000523d337220 */ /* 0x000fc60000410000 */
        /* <DEDUP_REMOVED lines=97> */
[----:B------:R-:W-:Y:S01]  /*1a260*/  FMUL.FTZ R61, R61, R24 ;  /* 0x000000183d3d7220 */ /* 0x000fe20000410000 */
        /* <DEDUP_REMOVED lines=10> */
[----:B------:R-:W-:Y:S04]  /*1a310*/  ST.E desc[UR44][R16.64+0x3fc], R49 ;  /* 0x0003fc3110007985 */ /* 0x000fe8000c10192c */
[----:B------:R-:W-:Y:S01]  /*1a320*/  ST.E desc[UR44][R16.64+0x408], R61 ;  /* 0x0004083d10007985 */ /* 0x000fe2000c10192c */
[----:B------:R1:W-:Y:S06]  /*1a330*/  BAR.SYNC.DEFER_BLOCKING R213, 0x100 ;  /* 0x000400d50000751d */ /* 0x0003ec0000010000 */
[----:B0-----:R-:W2:Y:S04]  /*1a340*/  LD.E R25, desc[UR44][R16.64+0x210] ;  /* 0x0002102c10197980 */ /* 0x001ea8000c101900 */
[----:B------:R-:W4:Y:S04]  /*1a350*/  LD.E R24, desc[UR44][R2.64] ;  /* 0x0000002c02187980 */ /* 0x000f28000c101900 */
[----:B------:R-:W4:Y:S04]  /*1a360*/  LD.E.64 R12, desc[UR44][R16.64+0x88] ;  /* 0x0000882c100c7980 */ /* 0x000f28000c101b00 */
[----:B--2---:R0:W-:Y:S04]  /*1a370*/  ST.E desc[UR44][R16.64+0x210], R25 ;  /* 0x0002101910007985 */ /* 0x0041e8000c10192c */
[----:B-1----:R-:W2:Y:S04]  /*1a380*/  LD.E R27, desc[UR44][R10.64] ;  /* 0x0000002c0a1b7980 */ /* 0x002ea8000c101900 */
[----:B--2---:R1:W-:Y:S04]  /*1a390*/  ST.E desc[UR44][R10.64], R27 ;  /* 0x0000001b0a007985 */ /* 0x0043e8000c10192c */
[----:B------:R-:W2:Y:S04]  /*1a3a0*/  LD.E R39, desc[UR44][R8.64] ;  /* 0x0000002c08277980 */ /* 0x000ea8000c101900 */
[----:B--2---:R2:W-:Y:S04]  /*1a3b0*/  ST.E desc[UR44][R8.64], R39 ;  /* 0x0000002708007985 */ /* 0x0045e8000c10192c */
[----:B---3--:R-:W3:Y:S04]  /*1a3c0*/  LD.E R41, desc[UR44][R6.64] ;  /* 0x0000002c06297980 */ /* 0x008ee8000c101900 */
[----:B---3--:R3:W-:Y:S04]  /*1a3d0*/  ST.E desc[UR44][R6.64], R41 ;  /* 0x0000002906007985 */ /* 0x0087e8000c10192c */
[----:B----4-:R-:W4:Y:S04]  /*1a3e0*/  LD.E R43, desc[UR44][R16.64+0x220] ;  /* 0x0002202c102b7980 */ /* 0x010f28000c101900 */
[----:B------:R-:W4:Y:S04]  /*1a3f0*/  LD.E R45, desc[UR44][R16.64+0x224] ;  /* 0x0002242c102d7980 */ /* 0x000f28000c101900 */
[----:B------:R-:W4:Y:S04]  /*1a400*/  LD.E R47, desc[UR44][R16.64+0x228] ;  /* 0x0002282c102f7980 */ /* 0x000f28000c101900 */
[----:B0-----:R-:W4:Y:S04]  /*1a410*/  LD.E R25, desc[UR44][R16.64+0x22c] ;  /* 0x00022c2c10197980 */ /* 0x001f28000c101900 */
        /* <DEDUP_REMOVED lines=74> */
[----:B------:R0:W-:Y:S04]  /*1a8c0*/  ST.E desc[UR44][R16.64+0x22c], R25 ;  /* 0x00022c1910007985 */ /* 0x0001e8000c10192c */
[----:B------:R-:W-:Y:S04]  /*1a8d0*/  ST.E desc[UR44][R16.64+0x230], R49 ;  /* 0x0002303110007985 */ /* 0x000fe8000c10192c */
[----:B------:R-:W-:Y:S04]  /*1a8e0*/  ST.E desc[UR44][R16.64+0x234], R51 ;  /* 0x0002343310007985 */ /* 0x000fe8000c10192c */
[----:B------:R1:W-:Y:S04]  /*1a8f0*/  ST.E desc[UR44][R16.64+0x238], R27 ;  /* 0x0002381b10007985 */ /* 0x0003e8000c10192c */
[----:B------:R-:W-:Y:S04]  /*1a900*/  ST.E desc[UR44][R16.64+0x23c], R53 ;  /* 0x00023c3510007985 */ /* 0x000fe8000c10192c */
[----:B--2---:R2:W-:Y:S04]  /*1a910*/  ST.E desc[UR44][R16.64+0x240], R39 ;  /* 0x0002402710007985 */ /* 0x0045e8000c10192c */
[----:B------:R-:W-:Y:S04]  /*1a920*/  ST.E desc[UR44][R16.64+0x244], R55 ;  /* 0x0002443710007985 */ /* 0x000fe8000c10192c */
[----:B---3--:R3:W-:Y:S04]  /*1a930*/  ST.E desc[UR44][R16.64+0x248], R41 ;  /* 0x0002482910007985 */ /* 0x0087e8000c10192c */
[----:B------:R4:W-:Y:S04]  /*1a940*/  ST.E desc[UR44][R16.64+0x24c], R57 ;  /* 0x00024c3910007985 */ /* 0x0009e8000c10192c */
        /* <DEDUP_REMOVED lines=165> */
[C---:B------:R-:W-:Y:S01]  /*1b3a0*/  VIADD R24, R12.reuse, 0x80 ;  /* 0x000000800c187836 */ /* 0x040fe20000000000 */
        /* <DEDUP_REMOVED lines=147> */
[----:B--2---:R-:W-:-:S11]  /*1bce0*/  WARPGROUP.ARRIVE ;  /* 0x00000000000079c5 */ /* 0x004fd60000000000 */
[----:B------:R-:W-:Y:S01]  /*1bcf0*/  HGMMA.64x256x16.F32.BF16 R24, R168, gdesc[UR4].tnspB, R24, UP0, gsb0 ;  /* 0x43e00004a8187df0 */ /* 0x000fe2000b801818 */
[----:B------:R-:W-:Y:S02]  /*1bd00*/  F2FP.BF16.F32.PACK_AB R178, R178, R15 ;  /* 0x0000000fb2b2723e */ /* 0x000fe400000010ff */
[----:B------:R-:W-:Y:S01]  /*1bd10*/  F2FP.BF16.F32.PACK_AB R179, R14, R179 ;  /* 0x000000b30eb3723e */ /* 0x000fe200000010ff */
        /* <DEDUP_REMOVED lines=813> */
[----:B------:R-:W3:Y:S04]  /*1eff0*/  LD.E R13, desc[UR44][R16.64+0x210] ;  /* 0x0002102c100d7980 */ /* 0x000ee8000c101900 */
[----:B---3--:R3:W-:Y:S04]  /*1f000*/  ST.E desc[UR44][R16.64+0x210], R13 ;  /* 0x0002100d10007985 */ /* 0x0087e8000c10192c */
[----:B------:R-:W4:Y:S04]  /*1f010*/  LD.E R15, desc[UR44][R10.64] ;  /* 0x0000002c0a0f7980 */ /* 0x000f28000c101900 */
[----:B----4-:R4:W-:Y:S04]  /*1f020*/  ST.E desc[UR44][R10.64], R15 ;  /* 0x0000000f0a007985 */ /* 0x0109e8000c10192c */
[----:B------:R-:W2:Y:S04]  /*1f030*/  LD.E R19, desc[UR44][R8.64] ;  /* 0x0000002c08137980 */ /* 0x000ea8000c101900 */
[----:B--2---:R2:W-:Y:S04]  /*1f040*/  ST.E desc[UR44][R8.64], R19 ;  /* 0x0000001308007985 */ /* 0x0045e8000c10192c */
[----:B------:R-:W3:Y:S04]  /*1f050*/  LD.E R21, desc[UR44][R6.64] ;  /* 0x0000002c06157980 */ /* 0x000ee8000c101900 */
[----:B---3--:R3:W-:Y:S04]  /*1f060*/  ST.E desc[UR44][R6.64], R21 ;  /* 0x0000001506007985 */ /* 0x0087e8000c10192c */
[----:B0-----:R-:W3:Y:S04]  /*1f070*/  LD.E R25, desc[UR44][R16.64+0x220] ;  /* 0x0002202c10197980 */ /* 0x001ee8000c101900 */
[----:B-1----:R-:W3:Y:S04]  /*1f080*/  LD.E R27, desc[UR44][R16.64+0x224] ;  /* 0x0002242c101b7980 */ /* 0x002ee8000c101900 */
        /* <DEDUP_REMOVED lines=122> */
[----:B------:R-:W-:Y:S04]  /*1f830*/  ST.E desc[UR44][R16.64+0x220], R25 ;  /* 0x0002201910007985 */ /* 0x000fe8000c10192c */
[----:B------:R-:W-:Y:S04]  /*1f840*/  ST.E desc[UR44][R16.64+0x224], R27 ;  /* 0x0002241b10007985 */ /* 0x000fe8000c10192c */
[----:B------:R-:W-:Y:S04]  /*1f850*/  ST.E desc[UR44][R16.64+0x228], R5 ;  /* 0x0002280510007985 */ /* 0x000fe8000c10192c */
[----:B------:R-:W-:Y:S04]  /*1f860*/  ST.E desc[UR44][R16.64+0x22c], R29 ;  /* 0x00022c1d10007985 */ /* 0x000fe8000c10192c */
[----:B------:R-:W-:Y:S04]  /*1f870*/  ST.E desc[UR44][R16.64+0x230], R13 ;  /* 0x0002300d10007985 */ /* 0x000fe8000c10192c */
[----:B------:R-:W-:Y:S04]  /*1f880*/  ST.E desc[UR44][R16.64+0x234], R31 ;  /* 0x0002341f10007985 */ /* 0x000fe8000c10192c */
[----:B----4-:R-:W-:Y:S04]  /*1f890*/  ST.E desc[UR44][R16.64+0x238], R11 ;  /* 0x0002380b10007985 */ /* 0x010fe8000c10192c */
[----:B------:R-:W-:Y:S04]  /*1f8a0*/  ST.E desc[UR44][R16.64+0x23c], R15 ;  /* 0x00023c0f10007985 */ /* 0x000fe8000c10192c */
[----:B--2---:R-:W-:Y:S04]  /*1f8b0*/  ST.E desc[UR44][R16.64+0x240], R9 ;  /* 0x0002400910007985 */ /* 0x004fe8000c10192c */
[----:B------:R-:W-:Y:S04]  /*1f8c0*/  ST.E desc[UR44][R16.64+0x244], R19 ;  /* 0x0002441310007985 */ /* 0x000fe8000c10192c */
        /* <DEDUP_REMOVED lines=122> */
.L_x_13160:
[----:B------:R-:W-:Y:S05]  /*20070*/  BSYNC B0 ;  /* 0x0000000000007941 */ /* 0x000fea0003800000 */
.L_x_13159:
        /* <DEDUP_REMOVED lines=9> */
.L_x_13142:
[----:B------:R-:W-:-:S13]  /*20110*/  ISETP.GE.AND P0, PT, R0, R190, PT ;  /* 0x000000be0000720c */ /* 0x000fda0003f06270 */
[----:B------:R-:W-:Y:S05]  /*20120*/  @!P0 BRA `(.L_x_13162) ;  /* 0x000000b000bc8947 */ /* 0x000fea0003800000 */
[----:B------:R0:W5:Y:S02]  /*20130*/  LDL.64 R2, [R1+0x158] ;  /* 0x0001580001027983 */ /* 0x0001640000100a00 */
.L_x_13191:
[----:B-12--5:R-:W2:Y:S04]  /*20140*/  LD.E R5, desc[UR44][R2.64] ;  /* 0x0000002c02057980 */ /* 0x026ea8000c101900 */
        /* <DEDUP_REMOVED lines=20> */
.L_x_13164:
[----:B------:R-:W-:Y:S05]  /*20290*/  BSYNC B0 ;  /* 0x0000000000007941 */ /* 0x000fea0003800000 */
.L_x_13163:
        /* <DEDUP_REMOVED lines=13> */
.L_x_13166:
[----:B------:R-:W-:Y:S05]  /*20370*/  BSYNC B0 ;  /* 0x0000000000007941 */ /* 0x000fea0003800000 */
.L_x_13165:
        /* <DEDUP_REMOVED lines=8> */
.L_x_13168:
[----:B------:R-:W-:Y:S05]  /*20400*/  BSYNC B0 ;  /* 0x0000000000007941 */ /* 0x000fea0003800000 */
.L_x_13167:
[----:B------:R-:W2:Y:S04]  /*20410*/  LD.E R11, desc[UR44][R2.64] ;  /* 0x0000002c020b7980 */ /* 0x000ea8000c101900 */
[----:B------:R-:W2:Y:S01]  /*20420*/  LDL.64 R20, [R1+0x80] ;  /* 0x0000800001147983 */ /* 0x000ea20000100a00 */
[----:B------:R-:W-:Y:S05]  /*20430*/  WARPSYNC.ALL ;  /* 0x0000000000007948 */ /* 0x000fea0003800000 */
[----:B------:R3:W-:Y:S04]  /*20440*/  STL [R1+0x60], RZ ;  /* 0x000060ff01007387 */ /* 0x0007e80000100800 */
[----:B-1---5:R-:W4:Y:S01]  /*20450*/  LD.E.64 R8, desc[UR44][R16.64+0x78] ;  /* 0x0000782c10087980 */ /* 0x022f22000c101b00 */
[----:B------:R-:W-:-:S05]  /*20460*/  IMAD.MOV.U32 R4, RZ, RZ, 0x1 ;  /* 0x00000001ff047424 */ /* 0x000fca00078e00ff */
[----:B------:R3:W-:Y:S04]  /*20470*/  STL [R1+0x60], R4 ;  /* 0x0000600401007387 */ /* 0x0007e80000100800 */
[----:B------:R-:W3:Y:S04]  /*20480*/  LD.E.64 R12, desc[UR44][R16.64+0x78] ;  /* 0x0000782c100c7980 */ /* 0x000ee8000c101b00 */
[----:B------:R1:W-:Y:S04]  /*20490*/  STL [R1+0x60], R4 ;  /* 0x0000600401007387 */ /* 0x0003e80000100800 */
[----:B------:R-:W3:Y:S01]  /*204a0*/  LD.E.64 R14, desc[UR44][R16.64+0x78] ;  /* 0x0000782c100e7980 */ /* 0x000ee2000c101b00 */
        /* <DEDUP_REMOVED lines=8> */
[----:B----4-:R-:W-:Y:S02]  /*20530*/  R2UR UR4, R8 ;  /* 0x00000000080472ca */ /* 0x010fe400000e0000 */
[----:B------:R-:W-:-:S13]  /*20540*/  R2UR UR5, R9 ;  /* 0x00000000090572ca */ /* 0x000fda00000e0000 */
[----:B------:R-:W-:Y:S01]  /*20550*/  HGMMA.64x96x16.F32.BF16 R24, gdesc[UR4], RZ, !UPT, gsb0 ;  /* 0x01600000041879f0 */ /* 0x000fe2000c0018ff */
[----:B---3--:R-:W-:Y:S02]  /*20560*/  VIADD R12, R12, 0x2 ;  /* 0x000000020c0c7836 */ /* 0x008fe40000000000 */
        /* <DEDUP_REMOVED lines=38> */
.L_x_13171:
[----:B------:R-:W-:Y:S05]  /*207d0*/  BSYNC B0 ;  /* 0x0000000000007941 */ /* 0x000fea0003800000 */
.L_x_13170:
        /* <DEDUP_REMOVED lines=13> */
.L_x_13173:
[----:B------:R-:W-:Y:S05]  /*208b0*/  BSYNC B0 ;  /* 0x0000000000007941 */ /* 0x000fea0003800000 */
.L_x_13172:
        /* <DEDUP_REMOVED lines=8> */
.L_x_13175:
[----:B------:R-:W-:Y:S05]  /*20940*/  BSYNC B0 ;  /* 0x0000000000007941 */ /* 0x000fea0003800000 */
.L_x_13174:
[----:B------:R-:W2:Y:S04]  /*20950*/  LD.E R19, desc[UR44][R2.64] ;  /* 0x0000002c02137980 */ /* 0x000ea8000c101900 */
[----:B------:R-:W2:Y:S04]  /*20960*/  LDL.64 R6, [R1+0xf8] ;  /* 0x0000f80001067983 */ /* 0x000ea80000100a00 */
[----:B------:R-:W3:Y:S04]  /*20970*/  LDL R5, [R1+0x70] ;  /* 0x0000700001057983 */ /* 0x000ee80000100800 */
[----:B-1---5:R-:W4:Y:S04]  /*20980*/  LDL.64 R8, [R1+0xf0] ;  /* 0x0000f00001087983 */ /* 0x022f280000100a00 */
        /* <DEDUP_REMOVED lines=9> */
[----:B------:R-:W-:Y:S02]  /*20a20*/  R2UR UR6, R6 ;  /* 0x00000000060672ca */ /* 0x000fe400000e0000 */
        /* <DEDUP_REMOVED lines=192> */
.L_x_13178:
[----:B------:R-:W-:Y:S05]  /*21630*/  BSYNC B0 ;  /* 0x0000000000007941 */ /* 0x000fea0003800000 */
.L_x_13177:
        /* <DEDUP_REMOVED lines=24> */
[-C--:B------:R-:W-:Y:S02]  /*217c0*/  FMUL.FTZ R34, R47, R20.reuse ;  /* 0x000000142f227220 */ /* 0x080fe40000410000 */
[----:B------:R-:W-:Y:S01]  /*217d0*/  LOP3.LUT R47, R46, 0xffffff80, RZ, 0xc0, !PT ;  /* 0xffffff802e2f7812 */ /* 0x000fe200078ec0ff */
[----:B------:R-:W-:-:S04]  /*217e0*/  FMUL.FTZ R81, R48, R20 ;  /* 0x0000001430517220 */ /* 0x000fc80000410000 */
[----:B------:R-:W-:Y:S02]  /*217f0*/  IMAD.IADD R48, R76, 0x1, -R47 ;  /* 0x000000014c307824 */ /* 0x000fe400078e0a2f */
[-C--:B------:R-:W-:Y:S01]  /*21800*/  FMUL.FTZ R82, R53, R20.reuse ;  /* 0x0000001435527220 */ /* 0x080fe20000410000 */
[-C--:B-1----:R-:W-:Y:S01]  /*21810*/  FMUL.FTZ R5, R24, R20.reuse ;  /* 0x0000001418057220 */ /* 0x082fe20000410000 */
        /* <DEDUP_REMOVED lines=15> */
[--C-:B------:R-:W-:Y:S01]  /*21910*/  SHF.R.S32.HI R52, RZ, 0x2, R50.reuse ;  /* 0x00000002ff347819 */ /* 0x100fe20000011432 */
[----:B------:R-:W-:Y:S01]  /*21920*/  FMUL.FTZ R39, R55, R20 ;  /* 0x0000001437277220 */ /* 0x000fe20000410000 */
[----:B------:R-:W-:-:S02]  /*21930*/  SHF.R.S32.HI R47, RZ, 0x1f, R50 ;  /* 0x0000001fff2f7819 */ /* 0x000fc40000011432 */
[----:B------:R-:W-:Y:S02]  /*21940*/  LOP3.LUT R55, R54, 0xfffffffc, RZ, 0xc0, !PT ;  /* 0xfffffffc36377812 */ /* 0x000fe400078ec0ff */
        /* <DEDUP_REMOVED lines=20> */
[-C--:B------:R-:W-:Y:S02]  /*21a90*/  FMUL.FTZ R18, R26, R20.reuse ;  /* 0x000000141a127220 */ /* 0x080fe40000410000 */
[----:B------:R-:W1:Y:S01]  /*21aa0*/  SHFL.IDX PT, R52, R6, RZ, 0x1c1f ;  /* 0x001c1fff06347589 */ /* 0x000e6200000e0000 */
[----:B------:R-:W-:Y:S02]  /*21ab0*/  IMAD.MOV.U32 R53, RZ, RZ, -0x60 ;  /* 0xffffffa0ff357424 */ /* 0x000fe400078e00ff */
        /* <DEDUP_REMOVED lines=26> */
[----:B------:R-:W-:Y:S01]  /*21c60*/  FMUL.FTZ R20, R71, R20 ;  /* 0x0000001447147220 */ /* 0x000fe20000410000 */
[----:B------:R-:W2:Y:S01]  /*21c70*/  MUFU.TANH R5, R5 ;  /* 0x0000000500057308 */ /* 0x000ea20000002400 */
[----:B------:R-:W-:Y:S01]  /*21c80*/  IMAD R7, R7, -0x2, R50 ;  /* 0xfffffffe07077824 */ /* 0x000fe200078e0232 */
[----:B------:R-:W-:-:S06]  /*21c90*/  LOP3.LUT R53, RZ, R10, RZ, 0x33, !PT ;  /* 0x0000000aff357212 */ /* 0x000fcc00078e33ff */
[----:B------:R-:W3:Y:S01]  /*21ca0*/  MUFU.TANH R21, R21 ;  /* 0x0000001500157308 */ /* 0x000ee20000002400 */
[----:B------:R-:W-:-:S07]  /*21cb0*/  IADD3 R50, -R8, R7, R9 ;  /* 0x0000000708327210 */ /* 0x000fce0007ffe109 */
        /* <DEDUP_REMOVED lines=48> */
[----:B------:R-:W-:Y:S02]  /*21fc0*/  VIADD R70, R7, 0xffffffff ;  /* 0xffffffff07467836 */ /* 0x000fe40000000000 */
[----:B------:R-:W-:Y:S02]  /*21fd0*/  IMAD R63, R0, -0x60, R12 ;  /* 0xffffffa0003f7824 */ /* 0x000fe400078e020c */
[--C-:B-1----:R-:W-:Y:S02]  /*21fe0*/  IMAD.IADD R62, R66, 0x1, R52.reuse ;  /* 0x00000001423e7824 */ /* 0x102fe400078e0234 */
        /* <DEDUP_REMOVED lines=12> */
.L_x_13182:
[----:B------:R-:W-:-:S13]  /*220b0*/  ISETP.NE.AND P0, PT, R13, 0x1, PT ;  /* 0x000000010d00780c */ /* 0x000fda0003f05270 */
[----:B------:R-:W-:-:S05]  /*220c0*/  @P0 IMAD.HI.U32 R12, R10, R14, RZ ;  /* 0x0000000e0a0c0227 */ /* 0x000fca00078e00ff */
[----:B------:R-:W-:-:S07]  /*220d0*/  @P0 SHF.R.U32.HI R10, RZ, R15, R12 ;  /* 0x0000000fff0a0219 */ /* 0x000fce000001160c */
.L_x_13183:
[----:B------:R-:W-:Y:S05]  /*220e0*/  BSYNC B1 ;  /* 0x0000000000017941 */ /* 0x000fea0003800000 */
.L_x_13181:
[----:B------:R-:W-:-:S05]  /*220f0*/  IMAD R10, R10, R13, R70 ;  /* 0x0000000d0a0a7224 */ /* 0x000fca00078e0246 */
[----:B------:R-:W-:Y:S02]  /*22100*/  VIMNMX R7, R7, R10, !PT ;  /* 0x0000000a07077248 */ /* 0x000fe40007fe0100 */
[----:B------:R-:W-:-:S07]  /*22110*/  VIADDMNMX R62, R10, R13, R62, PT ;  /* 0x0000000d0a3e7246 */ /* 0x000fce000380013e */
.L_x_13180:
[----:B------:R-:W-:Y:S05]  /*22120*/  BSYNC B0 ;  /* 0x0000000000007941 */ /* 0x000fea0003800000 */
.L_x_13179:
[C---:B------:R-:W-:Y:S01]  /*22130*/  ISETP.GE.AND P0, PT, R63.reuse, 0x2, PT ;  /* 0x000000023f00780c */ /* 0x040fe20003f06270 */
[----:B------:R-:W1:Y:S01]  /*22140*/  SHFL.IDX PT, R6, R6, 0x1, 0x1c1f ;  /* 0x003c1f0006067f89 */ /* 0x000e6200000e0000 */
        /* <DEDUP_REMOVED lines=13> */
[--C-:B-1----:R-:W-:Y:S01]  /*22220*/  IMAD.IADD R66, R66, 0x1, R6.reuse ;  /* 0x0000000142427824 */ /* 0x102fe200078e0206 */
[----:B0-----:R-:W-:Y:S01]  /*22230*/  FSEL R74, R74, -INF , !P0 ;  /* 0xff8000004a4a7808 */ /* 0x001fe20004000000 */
[----:B------:R-:W-:Y:S01]  /*22240*/  IMAD.IADD R67, R67, 0x1, R6 ;  /* 0x0000000143437824 */ /* 0x000fe200078e0206 */
        /* <DEDUP_REMOVED lines=112> */
.L_x_13187:
[----:B------:R-:W-:-:S13]  /*22950*/  ISETP.NE.AND P6, PT, R13, 0x1, PT ;  /* 0x000000010d00780c */ /* 0x000fda0003fc5270 */
[----:B------:R-:W-:-:S05]  /*22960*/  @P6 IMAD.HI.U32 R14, R8, R14, RZ ;  /* 0x0000000e080e6227 */ /* 0x000fca00078e00ff */
[----:B------:R-:W-:-:S07]  /*22970*/  @P6 SHF.R.U32.HI R8, RZ, R15, R14 ;  /* 0x0000000fff086219 */ /* 0x000fce000001160e */
.L_x_13188:
[----:B------:R-:W-:Y:S05]  /*22980*/  BSYNC B1 ;  /* 0x0000000000017941 */ /* 0x000fea0003800000 */
.L_x_13186:
[----:B------:R-:W-:-:S05]  /*22990*/  IMAD R8, R8, R13, R70 ;  /* 0x0000000d08087224 */ /* 0x000fca00078e0246 */
[----:B------:R-:W-:Y:S02]  /*229a0*/  VIADDMNMX R66, R8, R13, R66, PT ;  /* 0x0000000d08427246 */ /* 0x000fe40003800142 */
[----:B------:R-:W-:-:S07]  /*229b0*/  VIMNMX R67, R67, R8, !PT ;  /* 0x0000000843437248 */ /* 0x000fce0007fe0100 */
.L_x_13185:
[----:B------:R-:W-:Y:S05]  /*229c0*/  BSYNC B0 ;  /* 0x0000000000007941 */ /* 0x000fea0003800000 */
.L_x_13184:
[----:B------:R-:W2:Y:S01]  /*229d0*/  LD.E.64 R6, desc[UR44][R16.64+0x420] ;  /* 0x0004202c10067980 */ /* 0x000ea2000c101b00 */
[----:B------:R-:W-:Y:S02]  /*229e0*/  ISETP.GT.AND P5, PT, R67, RZ, !P5 ;  /* 0x000000ff4300720c */ /* 0x000fe40006fa4270 */
[----:B------:R-:W-:Y:S01]  /*229f0*/  ISETP.NE.AND P6, PT, R86, RZ, PT ;  /* 0x000000ff5600720c */ /* 0x000fe20003fc5270 */
[----:B------:R-:W3:Y:S01]  /*22a00*/  LD.E R64, desc[UR44][R16.64+0x440] ;  /* 0x0004402c10407980 */ /* 0x000ee2000c101900 */
        /* <DEDUP_REMOVED lines=67> */
[----:B------:R-:W-:Y:S02]  /*22e40*/  ISETP.GT.AND P0, PT, R67, 0x48, !P0 ;  /* 0x000000484300780c */ /* 0x000fe40004704270 */
[----:B------:R-:W-:Y:S02]  /*22e50*/  ISETP.LT.OR P5, PT, R66, 0x42, P5 ;  /* 0x000000424200780c */ /* 0x000fe40002fa1670 */
[----:B--2---:R-:W-:Y:S02]  /*22e60*/  FMNMX.FTZ R29, R37, R6, !PT ;  /* 0x00000006251d7209 */ /* 0x004fe40007810000 */
[----:B------:R-:W-:-:S02]  /*22e70*/  FSEL R43, R43, -INF , !P5 ;  /* 0xff8000002b2b7808 */ /* 0x000fc40006800000 */
        /* <DEDUP_REMOVED lines=25> */
[----:B------:R-:W0:Y:S01]  /*23010*/  SHFL.BFLY PT, R30, R31, 0x2, 0x1f ;  /* 0x0c401f001f1e7f89 */ /* 0x000e2200000e0000 */
        /* <DEDUP_REMOVED lines=18> */
[----:B------:R-:W-:Y:S02]  /*23140*/  FMNMX.FTZ R30, R42, R29, !PT ;  /* 0x0000001d2a1e7209 */ /* 0x000fe40007810000 */
[----:B------:R-:W-:Y:S02]  /*23150*/  ISETP.GT.AND P2, PT, R67, 0x50, !P2 ;  /* 0x000000504300780c */ /* 0x000fe40005744270 */
[----:B------:R-:W-:Y:S02]  /*23160*/  ISETP.LT.OR P1, PT, R66, 0x4a, P1 ;  /* 0x0000004a4200780c */ /* 0x000fe40000f21670 */
[----:B------:R-:W-:-:S02]  /*23170*/  FSEL R63, R44, -INF , !P0 ;  /* 0xff8000002c3f7808 */ /* 0x000fc40004000000 */
[----:B------:R-:W-:Y:S02]  /*23180*/  FMNMX.FTZ R30, R43, R30, !PT ;  /* 0x0000001e2b1e7209 */ /* 0x000fe40007810000 */
[C---:B------:R-:W-:Y:S02]  /*23190*/  ISETP.GT.AND P3, PT, R67.reuse, 0x51, !P3 ;  /* 0x000000514300780c */ /* 0x040fe40005f64270 */
[----:B------:R-:W-:Y:S01]  /*231a0*/  ISETP.GT.AND P4, PT, R67, 0x58, !P4 ;  /* 0x000000584300780c */ /* 0x000fe20006784270 */
[----:B------:R-:W0:Y:S01]  /*231b0*/  SHFL.BFLY PT, R33, R32, 0x1, 0x1f ;  /* 0x0c201f0020217f89 */ /* 0x000e2200000e0000 */
[----:B------:R-:W-:Y:S02]  /*231c0*/  ISETP.LT.OR P2, PT, R66, 0x51, P2 ;  /* 0x000000514200780c */ /* 0x000fe40001741670 */
[----:B------:R-:W-:Y:S01]  /*231d0*/  FSEL R45, R45, -INF , !P1 ;  /* 0xff8000002d2d7808 */ /* 0x000fe20004800000 */
[----:B------:R-:W-:Y:S01]  /*231e0*/  ST.E desc[UR44][R16.64+0x420], R31 ;  /* 0x0004201f10007985 */ /* 0x000fe2000c10192c */
[----:B------:R-:W-:-:S02]  /*231f0*/  FMNMX.FTZ R30, R63, R30, !PT ;  /* 0x0000001e3f1e7209 */ /* 0x000fc40007810000 */
[----:B------:R-:W-:Y:S01]  /*23200*/  ISETP.LT.OR P3, PT, R66, 0x52, P3 ;  /* 0x000000524200780c */ /* 0x000fe20001f61670 */
[----:B------:R-:W2:Y:S01]  /*23210*/  LD.E R44, desc[UR44][R16.64+0x210] ;  /* 0x0002102c102c7980 */ /* 0x000ea2000c101900 */
[----:B------:R-:W-:Y:S02]  /*23220*/  FSEL R65, R46, -INF , !P2 ;  /* 0xff8000002e417808 */ /* 0x000fe40005000000 */
[----:B------:R-:W-:Y:S01]  /*23230*/  FMNMX.FTZ R30, R45, R30, !PT ;  /* 0x0000001e2d1e7209 */ /* 0x000fe20007810000 */
[----:B------:R-:W4:Y:S01]  /*23240*/  LD.E R46, desc[UR44][R16.64+0x430] ;  /* 0x0004302c102e7980 */ /* 0x000f22000c101900 */
[----:B------:R-:W-:Y:S02]  /*23250*/  ISETP.GT.AND P0, PT, R67, 0x59, !P6 ;  /* 0x000000594300780c */ /* 0x000fe40007704270 */
[----:B------:R-:W-:Y:S02]  /*23260*/  ISETP.LT.OR P4, PT, R66, 0x59, P4 ;  /* 0x000000594200780c */ /* 0x000fe40002781670 */
[----:B------:R-:W-:-:S02]  /*23270*/  FSEL R47, R47, -INF , !P3 ;  /* 0xff8000002f2f7808 */ /* 0x000fc40005800000 */
[----:B------:R-:W-:Y:S02]  /*23280*/  FMNMX.FTZ R30, R65, R30, !PT ;  /* 0x0000001e411e7209 */ /* 0x000fe40007810000 */
[----:B------:R-:W-:Y:S02]  /*23290*/  ISETP.LT.OR P0, PT, R66, 0x5a, P0 ;  /* 0x0000005a4200780c */ /* 0x000fe40000701670 */
[----:B------:R-:W-:Y:S02]  /*232a0*/  FSEL R67, R48, -INF , !P4 ;  /* 0xff80000030437808 */ /* 0x000fe40006000000 */
[----:B------:R-:W-:Y:S01]  /*232b0*/  FMNMX.FTZ R30, R47, R30, !PT ;  /* 0x0000001e2f1e7209 */ /* 0x000fe20007810000 */
[----:B------:R-:W2:Y:S01]  /*232c0*/  LD.E R48, desc[UR44][R16.64+0x434] ;  /* 0x0004342c10307980 */ /* 0x000ea2000c101900 */
[----:B------:R-:W-:Y:S02]  /*232d0*/  FSEL R69, R20, -INF , !P0 ;  /* 0xff80000014457808 */ /* 0x000fe40004000000 */
[----:B------:R-:W-:-:S04]  /*232e0*/  FMNMX.FTZ R30, R67, R30, !PT ;  /* 0x0000001e431e7209 */ /* 0x000fc80007810000 */
[----:B------:R-:W-:-:S05]  /*232f0*/  FMNMX.FTZ R29, R69, R30, !PT ;  /* 0x0000001e451d7209 */ /* 0x000fca0007810000 */
[----:B------:R-:W-:Y:S04]  /*23300*/  ST.E desc[UR44][R16.64+0x424], R29 ;  /* 0x0004241d10007985 */ /* 0x000fe8000c10192c */
[----:B------:R-:W3:Y:S01]  /*23310*/  LD.E R20, desc[UR44][R16.64+0x424] ;  /* 0x0004242c10147980 */ /* 0x000ee2000c101900 */
[----:B0-----:R-:W-:-:S05]  /*23320*/  FMNMX.FTZ R33, R32, R33, !PT ;  /* 0x0000002120217209 */ /* 0x001fca0007810000 */
[----:B------:R-:W-:Y:S04]  /*23330*/  ST.E desc[UR44][R16.64+0x420], R33 ;  /* 0x0004202110007985 */ /* 0x000fe8000c10192c */
[----:B------:R-:W4:Y:S01]  /*23340*/  LD.E R71, desc[UR44][R16.64+0x420] ;  /* 0x0004202c10477980 */ /* 0x000f22000c101900 */
[----:B------:R-:W-:-:S04]  /*23350*/  UIADD3 UR4, UP0, UR37, 0x210, URZ ;  /* 0x0000021025047890 */ /* 0x000fc8000ff1e03f */
[----:B------:R-:W-:Y:S02]  /*23360*/  ULOP3.LUT UR6, UR4, 0x4, URZ, 0xfc, !UPT ;  /* 0x0000000404067892 */ /* 0x000fe4000f8efc3f */
[----:B------:R-:W-:Y:S01]  /*23370*/  UIADD3.X UR5, URZ, UR36, URZ, UP0, !UPT ;  /* 0x000000243f057290 */ /* 0x000fe200087fe43f */
[----:B---3--:R-:W0:Y:S02]  /*23380*/  SHFL.BFLY PT, R29, R20, 0x2, 0x1f ;  /* 0x0c401f00141d7f89 */ /* 0x008e2400000e0000 */
[----:B0-----:R-:W-:-:S05]  /*23390*/  FMNMX.FTZ R29, R20, R29, !PT ;  /* 0x0000001d141d7209 */ /* 0x001fca0007810000 */
[----:B------:R-:W0:Y:S01]  /*233a0*/  SHFL.BFLY PT, R20, R29, 0x1, 0x1f ;  /* 0x0c201f001d147f89 */ /* 0x000e2200000e0000 */
[C---:B----4-:R-:W-:Y:S01]  /*233b0*/  FMUL.FTZ R30, R71.reuse, R64 ;  /* 0x00000040471e7220 */ /* 0x050fe20000410000 */
[----:B------:R-:W-:-:S04]  /*233c0*/  FSETP.NEU.FTZ.AND P0, PT, R71, -INF , PT ;  /* 0xff8000004700780b */ /* 0x000fc80003f1d000 */
[----:B------:R-:W-:Y:S02]  /*233d0*/  FSEL R31, R30, RZ, P0 ;  /* 0x000000ff1e1f7208 */ /* 0x000fe40000000000 */
[----:B------:R-:W-:-:S03]  /*233e0*/  FSEL R71, R71, RZ, P0 ;  /* 0x000000ff47477208 */ /* 0x000fc60000000000 */
[-CC-:B------:R-:W-:Y:S01]  /*233f0*/  FFMA.FTZ R222, R49, R64.reuse, -R31.reuse ;  /* 0x0000004031de7223 */ /* 0x180fe2000001081f */
[-CC-:B------:R-:W-:Y:S01]  /*23400*/  FFMA.FTZ R201, R21, R64.reuse, -R31.reuse ;  /* 0x0000004015c97223 */ /* 0x180fe2000001081f */
[-C--:B------:R-:W-:Y:S01]  /*23410*/  FFMA.FTZ R21, R5, R64.reuse, -R31 ;  /* 0x0000004005157223 */ /* 0x080fe2000001081f */
[----:B------:R-:W-:Y:S01]  /*23420*/  FADD.FTZ R71, R6, -R71 ;  /* 0x8000004706477221 */ /* 0x000fe20000010000 */
[----:B------:R-:W-:Y:S01]  /*23430*/  FFMA.FTZ R196, R11, R64, -R31 ;  /* 0x000000400bc47223 */ /* 0x000fe2000001081f */
[----:B0-----:R-:W-:-:S04]  /*23440*/  FMNMX.FTZ R49, R29, R20, !PT ;  /* 0x000000141d317209 */ /* 0x001fc80007810000 */
[C---:B------:R-:W-:Y:S01]  /*23450*/  FSETP.NEU.FTZ.AND P0, PT, R49.reuse, -INF , PT ;  /* 0xff8000003100780b */ /* 0x040fe20003f1d000 */
[----:B------:R-:W-:-:S03]  /*23460*/  FMUL.FTZ R5, R49, R64 ;  /* 0x0000004031057220 */ /* 0x000fc60000410000 */
[----:B------:R-:W-:Y:S02]  /*23470*/  FSEL R6, R49, RZ, P0 ;  /* 0x000000ff31067208 */ /* 0x000fe40000000000 */
[----:B------:R-:W-:Y:S01]  /*23480*/  FSEL R11, R5, RZ, P0 ;  /* 0x000000ff050b7208 */ /* 0x000fe20000000000 */
[-CC-:B------:R-:W-:Y:S01]  /*23490*/  FFMA.FTZ R168, R37, R64.reuse, -R31.reuse ;  /* 0x0000004025a87223 */ /* 0x180fe2000001081f */
[-CC-:B------:R-:W-:Y:S01]  /*234a0*/  FFMA.FTZ R204, R41, R64.reuse, -R31.reuse ;  /* 0x0000004029cc7223 */ /* 0x180fe2000001081f */
[----:B------:R-:W-:Y:S01]  /*234b0*/  FADD.FTZ R7, R7, -R6 ;  /* 0x8000000607077221 */ /* 0x000fe20000010000 */
        /* <DEDUP_REMOVED lines=19> */
[-CC-:B------:R-:W-:Y:S01]  /*235f0*/  FFMA.FTZ R31, R18, R64.reuse, -R11.reuse ;  /* 0x00000040121f7223 */ /* 0x180fe2000001080b */
[----:B------:R-:W-:Y:S01]  /*23600*/  FMUL.FTZ R7, R64, R7 ;  /* 0x0000000740077220 */ /* 0x000fe20000410000 */
[-CC-:B------:R-:W-:Y:S01]  /*23610*/  FFMA.FTZ R169, R62, R64.reuse, -R11.reuse ;  /* 0x000000403ea97223 */ /* 0x180fe2000001080b */
[----:B------:R-:W-:Y:S01]  /*23620*/  MUFU.EX2 R168, R168 ;  /* 0x000000a800a87308 */ /* 0x000fe20000000800 */
[----:B------:R-:W-:-:S07]  /*23630*/  FFMA.FTZ R30, R25, R64, -R11 ;  /* 0x00000040191e7223 */ /* 0x000fce000001080b */
[----:B------:R-:W0:Y:S01]  /*23640*/  MUFU.EX2 R41, R41 ;  /* 0x0000002900297308 */ /* 0x000e220000000800 */
[----:B------:R-:W-:-:S07]  /*23650*/  FFMA.FTZ R171, R61, R64, -R11 ;  /* 0x000000403dab7223 */ /* 0x000fce000001080b */
[----:B------:R-:W-:Y:S08]  /*23660*/  MUFU.EX2 R31, R31 ;  /* 0x0000001f001f7308 */ /* 0x000ff00000000800 */
[----:B------:R-:W2:Y:S01]  /*23670*/  MUFU.EX2 R12, R7 ;  /* 0x00000007000c7308 */ /* 0x000ea20000000800 */
[----:B------:R-:W-:-:S07]  /*23680*/  FFMA.FTZ R29, R27, R64, -R11 ;  /* 0x000000401b1d7223 */ /* 0x000fce000001080b */
[----:B------:R-:W1:Y:S08]  /*23690*/  MUFU.EX2 R37, R37 ;  /* 0x0000002500257308 */ /* 0x000e700000000800 */
[----:B------:R-:W3:Y:S01]  /*236a0*/  MUFU.EX2 R169, R169 ;  /* 0x000000a900a97308 */ /* 0x000ee20000000800 */
[----:B------:R-:W-:-:S07]  /*236b0*/  FFMA.FTZ R173, R28, R64, -R11 ;  /* 0x000000401cad7223 */ /* 0x000fce000001080b */
[----:B------:R-:W4:Y:S08]  /*236c0*/  MUFU.EX2 R36, R36 ;  /* 0x0000002400247308 */ /* 0x000f300000000800 */
[----:B------:R-:W4:Y:S01]  /*236d0*/  MUFU.EX2 R30, R30 ;  /* 0x0000001e001e7308 */ /* 0x000f220000000800 */
[----:B0-----:R-:W-:Y:S01]  /*236e0*/  FFMA.FTZ R46, R41, R46, R168 ;  /* 0x0000002e292e7223 */ /* 0x001fe200000100a8 */
[----:B--2---:R-:W-:-:S06]  /*236f0*/  FFMA.FTZ R48, R12, R48, R31 ;  /* 0x000000300c307223 */ /* 0x004fcc000001001f */
        /* <DEDUP_REMOVED lines=11> */
[-CC-:B------:R-:W-:Y:S01]  /*237b0*/  FFMA.FTZ R15, R19, R64.reuse, -R11.reuse ;  /* 0x00000040130f7223 */ /* 0x180fe2000001080b */
[----:B------:R-:W-:-:S06]  /*237c0*/  FFMA.FTZ R179, R14, R64, -R11 ;  /* 0x000000400eb37223 */ /* 0x000fcc000001080b */
[----:B------:R-:W4:Y:S01]  /*237d0*/  MUFU.EX2 R173, R173 ;  /* 0x000000ad00ad7308 */ /* 0x000f220000000800 */
[----:B------:R-:W-:Y:S01]  /*237e0*/  FFMA.FTZ R14, R8, R64, -R11 ;  /* 0x00000040080e7223 */ /* 0x000fe2000001080b */
[----:B0-----:R-:W-:-:S06]  /*237f0*/  FADD.FTZ R8, R170, R5 ;  /* 0x00000005aa087221 */ /* 0x001fcc0000010000 */
[----:B------:R-:W0:Y:S01]  /*23800*/  MUFU.EX2 R34, R34 ;  /* 0x0000002200227308 */ /* 0x000e220000000800 */
[----:B--2---:R-:W-:Y:S01]  /*23810*/  FADD.FTZ R6, R171, R6 ;  /* 0x00000006ab067221 */ /* 0x004fe20000010000 */
[----:B------:R-:W-:-:S06]  /*23820*/  FFMA.FTZ R177, R26, R64, -R11 ;  /* 0x000000401ab17223 */ /* 0x000fcc000001080b */
        /* <DEDUP_REMOVED lines=10> */
[----:B--2---:R-:W-:-:S06]  /*238d0*/  FADD.FTZ R6, R28, R7 ;  /* 0x000000071c067221 */ /* 0x004fcc0000010000 */
        /* <DEDUP_REMOVED lines=11> */
[----:B------:R-:W-:-:S07]  /*23990*/  FFMA.FTZ R205, R38, R64, -R11 ;  /* 0x0000004026cd7223 */ /* 0x000fce000001080b */
        /* <DEDUP_REMOVED lines=61> */
[----:B---3--:R-:W-:Y:S01]  /*23d70*/  FADD.FTZ R7, R5, R6 ;  /* 0x0000000605077221 */ /* 0x008fe20000010000 */
[----:B------:R-:W-:Y:S01]  /*23d80*/  FMUL.FTZ R13, R41, R44 ;  /* 0x0000002c290d7220 */ /* 0x000fe20000410000 */
[----:B------:R-:W-:Y:S02]  /*23d90*/  IMAD.U32 R10, RZ, RZ, UR6 ;  /* 0x00000006ff0a7e24 */ /* 0x000fe4000f8e00ff */
[----:B----4-:R-:W-:Y:S01]  /*23da0*/  FADD.FTZ R9, R21, R8 ;  /* 0x0000000815097221 */ /* 0x010fe20000010000 */
[----:B------:R-:W-:Y:S01]  /*23db0*/  IMAD.U32 R11, RZ, RZ, UR5 ;  /* 0x00000005ff0b7e24 */ /* 0x000fe2000f8e00ff */
[----:B------:R-:W-:Y:S01]  /*23dc0*/  ST.E desc[UR44][R16.64+0x424], R49 ;  /* 0x0004243110007985 */ /* 0x000fe2000c10192c */
[----:B------:R-:W-:-:S03]  /*23dd0*/  FADD.FTZ R7, R18, R7 ;  /* 0x0000000712077221 */ /* 0x000fc60000010000 */
[----:B------:R0:W-:Y:S04]  /*23de0*/  ST.E desc[UR44][R16.64+0x430], R9 ;  /* 0x0004300910007985 */ /* 0x0001e8000c10192c */
[----:B------:R1:W-:Y:S04]  /*23df0*/  ST.E desc[UR44][R16.64+0x434], R7 ;  /* 0x0004340710007985 */ /* 0x0003e8000c10192c */
[----:B------:R2:W-:Y:S04]  /*23e00*/  ST.E desc[UR44][R16.64+0x210], R13 ;  /* 0x0002100d10007985 */ /* 0x0005e8000c10192c */
[----:B------:R-:W3:Y:S02]  /*23e10*/  LD.E R6, desc[UR44][R10.64] ;  /* 0x0000002c0a067980 */ /* 0x000ee4000c101900 */
[----:B---3--:R-:W-:-:S05]  /*23e20*/  FMUL.FTZ R25, R41, R6 ;  /* 0x0000000629197220 */ /* 0x008fca0000410000 */
[----:B------:R3:W-:Y:S04]  /*23e30*/  ST.E desc[UR44][R10.64], R25 ;  /* 0x000000190a007985 */ /* 0x0007e8000c10192c */
[----:B------:R-:W0:Y:S04]  /*23e40*/  LD.E R54, desc[UR44][R16.64+0x224] ;  /* 0x0002242c10367980 */ /* 0x000e28000c101900 */
[----:B------:R-:W4:Y:S04]  /*23e50*/  LD.E R226, desc[UR44][R16.64+0x404] ;  /* 0x0004042c10e27980 */ /* 0x000f28000c101900 */
[----:B------:R-:W1:Y:S04]  /*23e60*/  LD.E R52, desc[UR44][R16.64+0x220] ;  /* 0x0002202c10347980 */ /* 0x000e68000c101900 */
        /* <DEDUP_REMOVED lines=59> */
[----:B------:R-:W-:Y:S01]  /*24220*/  ULOP3.LUT UR6, UR4, 0x8, URZ, 0xfc, !UPT ;  /* 0x0000000804067892 */ /* 0x000fe2000f8efc3f */
[C---:B0-----:R-:W-:Y:S01]  /*24230*/  FMUL.FTZ R9, R41.reuse, R54 ;  /* 0x0000003629097220 */ /* 0x041fe20000410000 */
[----:B----4-:R-:W-:-:S04]  /*24240*/  FMUL.FTZ R45, R41, R226 ;  /* 0x000000e2292d7220 */ /* 0x010fc80000410000 */
[----:B------:R0:W-:Y:S01]  /*24250*/  ST.E desc[UR44][R16.64+0x224], R9 ;  /* 0x0002240910007985 */ /* 0x0001e2000c10192c */
[C---:B-1----:R-:W-:Y:S01]  /*24260*/  FMUL.FTZ R7, R41.reuse, R52 ;  /* 0x0000003429077220 */ /* 0x042fe20000410000 */
[C---:B--2---:R-:W-:Y:S01]  /*24270*/  FMUL.FTZ R13, R41.reuse, R56 ;  /* 0x00000038290d7220 */ /* 0x044fe20000410000 */
[C---:B---3--:R-:W-:Y:S01]  /*24280*/  FMUL.FTZ R25, R41.reuse, R58 ;  /* 0x0000003a29197220 */ /* 0x048fe20000410000 */
        /* <DEDUP_REMOVED lines=114> */
[----:B------:R2:W-:Y:S04]  /*249b0*/  ST.E desc[UR44][R16.64+0x3d4], R43 ;  /* 0x0003d42b10007985 */ /* 0x0005e8000c10192c */
[----:B------:R-:W-:Y:S04]  /*249c0*/  ST.E desc[UR44][R16.64+0x3e0], R27 ;  /* 0x0003e01b10007985 */ /* 0x000fe8000c10192c */
[----:B------:R-:W-:Y:S04]  /*249d0*/  ST.E desc[UR44][R16.64+0x3e4], R45 ;  /* 0x0003e42d10007985 */ /* 0x000fe8000c10192c */
[----:B------:R-:W-:Y:S04]  /*249e0*/  ST.E desc[UR44][R16.64+0x3f0], R47 ;  /* 0x0003f02f10007985 */ /* 0x000fe8000c10192c */
[----:B------:R3:W-:Y:S04]  /*249f0*/  ST.E desc[UR44][R16.64+0x3f4], R49 ;  /* 0x0003f43110007985 */ /* 0x0007e8000c10192c */
[----:B------:R4:W-:Y:S04]  /*24a00*/  ST.E desc[UR44][R16.64+0x400], R41 ;  /* 0x0004002910007985 */ /* 0x0009e8000c10192c */
[----:B0-----:R-:W2:Y:S01]  /*24a10*/  LD.E R13, desc[UR44][R8.64] ;  /* 0x0000002c080d7980 */ /* 0x001ea2000c101900 */
[----:B------:R-:W-:Y:S01]  /*24a20*/  ULOP3.LUT UR4, UR4, 0xc, URZ, 0xfc, !UPT ;  /* 0x0000000c04047892 */ /* 0x000fe2000f8efc3f */
[----:B------:R-:W-:-:S05]  /*24a30*/  IMAD.U32 R7, RZ, RZ, UR5 ;  /* 0x00000005ff077e24 */ /* 0x000fca000f8e00ff */
[----:B------:R-:W-:Y:S02]  /*24a40*/  IMAD.U32 R6, RZ, RZ, UR4 ;  /* 0x00000004ff067e24 */ /* 0x000fe4000f8e00ff */
[----:B--2---:R-:W-:-:S05]  /*24a50*/  FMUL.FTZ R13, R12, R13 ;  /* 0x0000000d0c0d7220 */ /* 0x004fca0000410000 */
[----:B------:R0:W-:Y:S04]  /*24a60*/  ST.E desc[UR44][R8.64], R13 ;  /* 0x0000000d08007985 */ /* 0x0001e8000c10192c */
[----:B-1----:R-:W2:Y:S02]  /*24a70*/  LD.E R25, desc[UR44][R6.64] ;  /* 0x0000002c06197980 */ /* 0x002ea4000c101900 */
[----:B--2---:R-:W-:-:S05]  /*24a80*/  FMUL.FTZ R25, R12, R25 ;  /* 0x000000190c197220 */ /* 0x004fca0000410000 */
[----:B------:R1:W-:Y:S04]  /*24a90*/  ST.E desc[UR44][R6.64], R25 ;  /* 0x0000001906007985 */ /* 0x0003e8000c10192c */
        /* <DEDUP_REMOVED lines=54> */
[----:B---3--:R-:W3:Y:S04]  /*24e00*/  LD.E R49, desc[UR44][R16.64+0x3cc] ;  /* 0x0003cc2c10317980 */ /* 0x008ee8000c101900 */
[----:B------:R-:W3:Y:S04]  /*24e10*/  LD.E R47, desc[UR44][R16.64+0x3d8] ;  /* 0x0003d82c102f7980 */ /* 0x000ee8000c101900 */
[----:B------:R-:W3:Y:S04]  /*24e20*/  LD.E R45, desc[UR44][R16.64+0x3dc] ;  /* 0x0003dc2c102d7980 */ /* 0x000ee8000c101900 */
[----:B----4-:R-:W4:Y:S04]  /*24e30*/  LD.E R41, desc[UR44][R16.64+0x3e8] ;  /* 0x0003e82c10297980 */ /* 0x010f28000c101900 */
[----:B0-----:R-:W4:Y:S04]  /*24e40*/  LD.E R13, desc[UR44][R16.64+0x3ec] ;  /* 0x0003ec2c100d7980 */ /* 0x001f28000c101900 */
[----:B------:R-:W4:Y:S04]  /*24e50*/  LD.E R39, desc[UR44][R16.64+0x3f8] ;  /* 0x0003f82c10277980 */ /* 0x000f28000c101900 */
[----:B------:R-:W4:Y:S04]  /*24e60*/  LD.E R27, desc[UR44][R16.64+0x3fc] ;  /* 0x0003fc2c101b7980 */ /* 0x000f28000c101900 */
[----:B-1----:R-:W4:Y:S01]  /*24e70*/  LD.E R25, desc[UR44][R16.64+0x408] ;  /* 0x0004082c10197980 */ /* 0x002f22000c101900 */
[C---:B--2---:R-:W-:Y:S01]  /*24e80*/  FMUL.FTZ R61, R12.reuse, R61 ;  /* 0x0000003d0c3d7220 */ /* 0x044fe20000410000 */
[----:B------:R-:W-:-:S04]  /*24e90*/  FMUL.FTZ R53, R12, R53 ;  /* 0x000000350c357220 */ /* 0x000fc80000410000 */
[----:B------:R0:W-:Y:S01]  /*24ea0*/  ST.E desc[UR44][R16.64+0x228], R61 ;  /* 0x0002283d10007985 */ /* 0x0001e2000c10192c */
        /* <DEDUP_REMOVED lines=56> */
[C---:B----4-:R-:W-:Y:S01]  /*25230*/  FMUL.FTZ R41, R12.reuse, R41 ;  /* 0x000000290c297220 */ /* 0x050fe20000410000 */
        /* <DEDUP_REMOVED lines=59> */
[----:B------:R2:W-:Y:S04]  /*255f0*/  ST.E desc[UR44][R16.64+0x3e8], R41 ;  /* 0x0003e82910007985 */ /* 0x0005e8000c10192c */
[----:B------:R-:W-:Y:S04]  /*25600*/  ST.E desc[UR44][R16.64+0x3ec], R53 ;  /* 0x0003ec3510007985 */ /* 0x000fe8000c10192c */
[----:B------:R-:W-:Y:S04]  /*25610*/  ST.E desc[UR44][R16.64+0x3f8], R39 ;  /* 0x0003f82710007985 */ /* 0x000fe8000c10192c */
[----:B------:R3:W-:Y:S04]  /*25620*/  ST.E desc[UR44][R16.64+0x3fc], R27 ;  /* 0x0003fc1b10007985 */ /* 0x0007e8000c10192c */
[----:B------:R4:W-:Y:S01]  /*25630*/  ST.E desc[UR44][R16.64+0x408], R25 ;  /* 0x0004081910007985 */ /* 0x0009e2000c10192c */
        /* <DEDUP_REMOVED lines=87> */
[----:B------:R1:W-:Y:S04]  /*25bb0*/  ST.E desc[UR44][R16.64+0x224], R39 ;  /* 0x0002242710007985 */ /* 0x0003e8000c10192c */
[----:B------:R-:W-:Y:S04]  /*25bc0*/  ST.E desc[UR44][R16.64+0x228], R47 ;  /* 0x0002282f10007985 */ /* 0x000fe8000c10192c */
[----:B------:R-:W-:Y:S04]  /*25bd0*/  ST.E desc[UR44][R16.64+0x22c], R43 ;  /* 0x00022c2b10007985 */ /* 0x000fe8000c10192c */
[----:B------:R-:W-:Y:S04]  /*25be0*/  ST.E desc[UR44][R16.64+0x230], R49 ;  /* 0x0002303110007985 */ /* 0x000fe8000c10192c */
[----:B------:R-:W-:Y:S04]  /*25bf0*/  ST.E desc[UR44][R16.64+0x234], R51 ;  /* 0x0002343310007985 */ /* 0x000fe8000c10192c */
[----:B------:R-:W-:Y:S04]  /*25c00*/  ST.E desc[UR44][R16.64+0x238], R45 ;  /* 0x0002382d10007985 */ /* 0x000fe8000c10192c */
[----:B------:R-:W-:Y:S04]  /*25c10*/  ST.E desc[UR44][R16.64+0x23c], R53 ;  /* 0x00023c3510007985 */ /* 0x000fe8000c10192c */
        /* <DEDUP_REMOVED lines=8> */
[----:B0-----:R-:W3:Y:S04]  /*25ca0*/  LD.E R25, desc[UR44][R16.64+0x260] ;  /* 0x0002602c10197980 */ /* 0x001ee8000c101900 */
[----:B-1----:R-:W3:Y:S04]  /*25cb0*/  LD.E R39, desc[UR44][R16.64+0x270] ;  /* 0x0002702c10277980 */ /* 0x002ee8000c101900 */
[----:B--2---:R-:W2:Y:S04]  /*25cc0*/  LD.E R41, desc[UR44][R16.64+0x278] ;  /* 0x0002782c10297980 */ /* 0x004ea8000c101900 */
[----:B------:R-:W2:Y:S04]  /*25cd0*/  LD.E R43, desc[UR44][R16.64+0x280] ;  /* 0x0002802c102b7980 */ /* 0x000ea8000c101900 */
[----:B------:R-:W2:Y:S04]  /*25ce0*/  LD.E R45, desc[UR44][R16.64+0x288] ;  /* 0x0002882c102d7980 */ /* 0x000ea8000c101900 */
[----:B------:R-:W2:Y:S04]  /*25cf0*/  LD.E R47, desc[UR44][R16.64+0x290] ;  /* 0x0002902c102f7980 */ /* 0x000ea8000c101900 */
[----:B------:R-:W2:Y:S04]  /*25d00*/  LD.E R49, desc[UR44][R16.64+0x298] ;  /* 0x0002982c10317980 */ /* 0x000ea8000c101900 */
[----:B------:R-:W2:Y:S04]  /*25d10*/  LD.E R51, desc[UR44][R16.64+0x2a0] ;  /* 0x0002a02c10337980 */ /* 0x000ea8000c101900 */
[----:B------:R-:W2:Y:S04]  /*25d20*/  LD.E R53, desc[UR44][R16.64+0x2a8] ;  /* 0x0002a82c10357980 */ /* 0x000ea8000c101900 */
        /* <DEDUP_REMOVED lines=150> */
[----:B------:R-:W-:Y:S01]  /*26690*/  IMAD.MOV.U32 R27, RZ, RZ, R13 ;  /* 0x000000ffff1b7224 */ /* 0x000fe200078e000d */
        /* <DEDUP_REMOVED lines=965> */
[----:B------:R-:W-:Y:S04]  /*2a2f0*/  STL [R1+0x68], R4 ;  /* 0x0000680401007387 */ /* 0x000fe80000100800 */
        /* <DEDUP_REMOVED lines=8> */
[----:B------:R-:W3:Y:S04]  /*2a380*/  LD.E R21, desc[UR44][R16.64+0x220] ;  /* 0x0002202c10157980 */ /* 0x000ee8000c101900 */
[----:B0-----:R-:W3:Y:S04]  /*2a390*/  LD.E R25, desc[UR44][R16.64+0x224] ;  /* 0x0002242c10197980 */ /* 0x001ee8000c101900 */
[----:B-1----:R-:W3:Y:S04]  /*2a3a0*/  LD.E R27, desc[UR44][R16.64+0x228] ;  /* 0x0002282c101b7980 */ /* 0x002ee8000c101900 */
        /* <DEDUP_REMOVED lines=245> */
[----:B0-----:R-:W2:Y:S04]  /*2b300*/  LDL.64 R6, [R1+0x198] ;  /* 0x0001980001067983 */ /* 0x001ea80000100a00 */
[----:B------:R1:W5:Y:S04]  /*2b310*/  LD.E R4, desc[UR44][R2.64] ;  /* 0x0000002c02047980 */ /* 0x000368000c101900 */
[----:B--2---:R-:W2:Y:S01]  /*2b320*/  LD.E R5, desc[UR44][R6.64] ;  /* 0x0000002c06057980 */ /* 0x004ea2000c101900 */
[----:B------:R-:W-:Y:S01]  /*2b330*/  BSSY B0, `(.L_x_13189) ;  /* 0x0000005000007945 */ /* 0x000fe20003800000 */
[----:B--2---:R-:W-:-:S04]  /*2b340*/  LOP3.LUT R5, R5, 0x1, RZ, 0xfc, !PT ;  /* 0x0000000105057812 */ /* 0x004fc800078efcff */
[----:B------:R-:W-:-:S13]  /*2b350*/  ISETP.NE.AND P0, PT, R5, 0x3, PT ;  /* 0x000000030500780c */ /* 0x000fda0003f05270 */
[----:B-1----:R-:W-:Y:S05]  /*2b360*/  @!P0 BRA `(.L_x_13190) ;  /* 0x0000000000048947 */ /* 0x002fea0003800000 */
[----:B------:R-:W-:Y:S01]  /*2b370*/  BPT.TRAP 0x1 ;  /* 0x000000040000795c */ /* 0x000fe20000300000 */
.L_x_13190:
[----:B------:R-:W-:Y:S05]  /*2b380*/  BSYNC B0 ;  /* 0x0000000000007941 */ /* 0x000fea0003800000 */
.L_x_13189:
        /* <DEDUP_REMOVED lines=9> */
.L_x_13162:
[----:B-1----:R-:W3:Y:S01]  /*2b420*/  LDL R5, [R1+0x430] ;  /* 0x0004300001057983 */ /* 0x002ee20000100800 */
[----:B------:R-:W-:Y:S05]  /*2b430*/  WARPSYNC.ALL ;  /* 0x0000000000007948 */ /* 0x000fea0003800000 */
[----:B------:R-:W4:Y:S04]  /*2b440*/  LDL R6, [R1+0x434] ;  /* 0x0004340001067983 */ /* 0x000f280000100800 */
[----:B------:R-:W5:Y:S04]  /*2b450*/  LDL R136, [R1+0x1f8] ;  /* 0x0001f80001887983 */ /* 0x000f680000100800 */
        /* <DEDUP_REMOVED lines=61> */
[----:B------:R-:W2:Y:S04]  /*2b830*/  LDL R135, [R1+0x200] ;  /* 0x0002000001877983 */ /* 0x000ea80000100800 */
[----:B---3--:R-:W0:Y:S02]  /*2b840*/  SHFL.BFLY PT, R0, R5, 0x2, 0x1f ;  /* 0x0c401f0005007f89 */ /* 0x008e2400000e0000 */
[----:B0-----:R-:W-:-:S05]  /*2b850*/  FADD.FTZ R0, R5, R0 ;  /* 0x0000000005007221 */ /* 0x001fca0000010000 */
[----:B------:R-:W0:Y:S02]  /*2b860*/  SHFL.BFLY PT, R3, R0, 0x1, 0x1f ;  /* 0x0c201f0000037f89 */ /* 0x000e2400000e0000 */
[----:B0-----:R-:W-:Y:S01]  /*2b870*/  FADD.FTZ R2, R0, R3 ;  /* 0x0000000300027221 */ /* 0x001fe20000010000 */
[----:B-----5:R-:W-:Y:S01]  /*2b880*/  VIADD R136, R136, 0x1 ;  /* 0x0000000188887836 */ /* 0x020fe20000000000 */
[----:B------:R-:W3:Y:S04]  /*2b890*/  LDL R0, [R1+0x204] ;  /* 0x0002040001007983 */ /* 0x000ee80000100800 */
[----:B------:R-:W-:Y:S04]  /*2b8a0*/  STL [R1+0x430], R2 ;  /* 0x0004300201007387 */ /* 0x000fe80000100800 */
[----:B------:R-:W5:Y:S04]  /*2b8b0*/  LDL R147, [R1+0x430] ;  /* 0x0004300001937983 */ /* 0x000f680000100800 */
[----:B----4-:R-:W2:Y:S02]  /*2b8c0*/  SHFL.BFLY PT, R3, R6, 0x2, 0x1f ;  /* 0x0c401f0006037f89 */ /* 0x010ea400000e0000 */
[----:B--2---:R-:W-:Y:S01]  /*2b8d0*/  FADD.FTZ R4, R3, R6 ;  /* 0x0000000603047221 */ /* 0x004fe20000010000 */
[----:B------:R-:W-:Y:S01]  /*2b8e0*/  ISETP.NE.AND P2, PT, R136, 0x2, PT ;  /* 0x000000028800780c */ /* 0x000fe20003f45270 */
[----:B------:R-:W2:Y:S04]  /*2b8f0*/  LDL.64 R6, [R1+0x250] ;  /* 0x0002500001067983 */ /* 0x000ea80000100a00 */
[----:B------:R-:W0:Y:S08]  /*2b900*/  SHFL.BFLY PT, R3, R4, 0x1, 0x1f ;  /* 0x0c201f0004037f89 */ /* 0x000e3000000e0000 */
[----:B------:R-:W4:Y:S01]  /*2b910*/  @!P2 LDL R134, [R1+0x1fc] ;  /* 0x0001fc000186a983 */ /* 0x000f220000100800 */
[----:B0-----:R-:W-:-:S03]  /*2b920*/  FADD.FTZ R140, R4, R3 ;  /* 0x00000003048c7221 */ /* 0x001fc60000010000 */
[----:B------:R-:W2:Y:S02]  /*2b930*/  LDL.64 R2, [R1+0x230] ;  /* 0x0002300001027983 */ /* 0x000ea40000100a00 */
[----:B------:R-:W-:Y:S02]  /*2b940*/  FSETP.NE.FTZ.AND P1, PT, R140, RZ, PT ;  /* 0x000000ff8c00720b */ /* 0x000fe40003f35000 */
[----:B------:R-:W2:Y:S11]  /*2b950*/  LDL.64 R4, [R1+0x240] ;  /* 0x0002400001047983 */ /* 0x000eb60000100a00 */
[----:B------:R-:W2:Y:S04]  /*2b960*/  @P1 LDL R143, [R1+0x440] ;  /* 0x00044000018f1983 */ /* 0x000ea80000100800 */
[----:B------:R-:W2:Y:S01]  /*2b970*/  @P1 LDL R145, [R1+0x424] ;  /* 0x0004240001911983 */ /* 0x000ea20000100800 */
[----:B-----5:R-:W-:-:S13]  /*2b980*/  FSETP.NE.FTZ.AND P0, PT, R147, RZ, PT ;  /* 0x000000ff9300720b */ /* 0x020fda0003f15000 */
[----:B------:R-:W5:Y:S04]  /*2b990*/  @P0 LDL R138, [R1+0x440] ;  /* 0x00044000018a0983 */ /* 0x000f680000100800 */
[----:B------:R-:W5:Y:S01]  /*2b9a0*/  @P0 LDL R139, [R1+0x420] ;  /* 0x00042000018b0983 */ /* 0x000f620000100800 */
[----:B------:R-:W0:Y:S01]  /*2b9b0*/  S2R R137, SR_TID.X ;  /* 0x0000000000897919 */ /* 0x000e220000002100 */
[----:B------:R-:W1:Y:S01]  /*2b9c0*/  @P0 MUFU.LG2 R141, R147 ;  /* 0x00000093008d0308 */ /* 0x000e620000000c00 */
[----:B------:R-:W-:-:S07]  /*2b9d0*/  IMAD.MOV.U32 R142, RZ, RZ, -0x800000 ;  /* 0xff800000ff8e7424 */ /* 0x000fce00078e00ff */
[----:B------:R-:W-:Y:S01]  /*2b9e0*/  @P1 MUFU.LG2 R146, R140 ;  /* 0x0000008c00921308 */ /* 0x000fe20000000c00 */
[----:B-1----:R-:W-:Y:S01]  /*2b9f0*/  @P0 FMUL.FTZ R141, R141, 0.69314718246459960938 ;  /* 0x3f3172188d8d0820 */ /* 0x002fe20000410000 */
[----:B0-----:R-:W-:Y:S01]  /*2ba00*/  SHF.R.U32.HI R144, RZ, 0x7, R137 ;  /* 0x00000007ff907819 */ /* 0x001fe20000011689 */
[----:B------:R-:W-:-:S06]  /*2ba10*/  IMAD.MOV.U32 R137, RZ, RZ, RZ ;  /* 0x000000ffff897224 */ /* 0x000fcc00078e00ff */
[----:B------:R-:W2:Y:S01]  /*2ba20*/  @P0 MUFU.RCP R137, R147 ;  /* 0x0000009300890308 */ /* 0x000ea20000001000 */
[----:B------:R-:W-:Y:S01]  /*2ba30*/  IADD3 R148, -R144, 0xb, RZ ;  /* 0x0000000b90947810 */ /* 0x000fe20007ffe1ff */
[----:B------:R-:W-:Y:S01]  /*2ba40*/  IMAD.MOV.U32 R144, RZ, RZ, -0x800000 ;  /* 0xff800000ff907424 */ /* 0x000fe200078e00ff */
[----:B----4-:R-:W-:Y:S01]  /*2ba50*/  @!P2 LOP3.LUT R134, R134, 0x1, RZ, 0x3c, !PT ;  /* 0x000000018686a812 */ /* 0x010fe200078e3cff */
[----:B---3--:R-:W-:Y:S01]  /*2ba60*/  VIADD R0, R0, 0x1 ;  /* 0x0000000100007836 */ /* 0x008fe20000000000 */
[----:B------:R-:W-:Y:S01]  /*2ba70*/  STL [R1+0x434], R140 ;  /* 0x0004348c01007387 */ /* 0x000fe20000100800 */
[-C--:B--2---:R-:W-:Y:S01]  /*2ba80*/  FMUL.FTZ R3, R3, R137.reuse ;  /* 0x0000008903037220 */ /* 0x084fe20000410000 */
        /* <DEDUP_REMOVED lines=64> */
[----:B0-----:R-:W-:Y:S01]  /*2be90*/  VIADD R2, R135, 0x1 ;  /* 0x0000000187027836 */ /* 0x001fe20000000000 */
        /* <DEDUP_REMOVED lines=34> */
[----:B------:R0:W-:Y:S01]  /*2c0c0*/  STL [R1+0x204], R0 ;  /* 0x0002040001007387 */ /* 0x0001e20000100800 */
[----:B-----5:R-:W-:-:S04]  /*2c0d0*/  @P0 FMUL.FTZ R138, R138, 0.69314718246459960938 ;  /* 0x3f3172188a8a0820 */ /* 0x020fc80000410000 */
[----:B------:R-:W-:Y:S01]  /*2c0e0*/  @P0 FFMA.FTZ R142, R138, R139, R141 ;  /* 0x0000008b8a8e0223 */ /* 0x000fe2000001008d */
[----:B------:R-:W-:-:S06]  /*2c0f0*/  IMAD.MOV.U32 R138, RZ, RZ, RZ ;  /* 0x000000ffff8a7224 */ /* 0x000fcc00078e00ff */
[----:B------:R-:W1:Y:S01]  /*2c100*/  @P1 MUFU.RCP R138, R140 ;  /* 0x0000008c008a1308 */ /* 0x000e620000001000 */
[----:B------:R-:W-:Y:S01]  /*2c110*/  @P1 FMUL.FTZ R139, R146, 0.69314718246459960938 ;  /* 0x3f317218928b1820 */ /* 0x000fe20000410000 */
[----:B------:R-:W-:-:S04]  /*2c120*/  @P1 FMUL.FTZ R146, R143, 0.69314718246459960938 ;  /* 0x3f3172188f921820 */ /* 0x000fc80000410000 */
[----:B------:R-:W-:Y:S01]  /*2c130*/  @P1 FFMA.FTZ R144, R146, R145, R139 ;  /* 0x0000009192901223 */ /* 0x000fe2000001008b */
        /* <DEDUP_REMOVED lines=98> */
[----:B------:R0:W-:Y:S01]  /*2c760*/  @!P2 STL [R1+0x1f8], RZ ;  /* 0x0001f8ff0100a387 */ /* 0x0001e20000100800 */
[----:B------:R0:W-:Y:S08]  /*2c770*/  BAR.ARV R148, 0x100 ;  /* 0x000400940000751d */ /* 0x0001f00000002000 */
[----:B------:R-:W-:Y:S06]  /*2c780*/  BAR.ARV 0x8, 0x180 ;  /* 0x0206000000007b1d */ /* 0x000fec0000002000 */
[----:B------:R-:W-:-:S13]  /*2c790*/  PLOP3.LUT P0, PT, PT, PT, PT, 0x8, 0x0 ;  /* 0x000000000000781c */ /* 0x000fda0003f0e170 */
.L_x_13069:
[----:B------:R-:W-:Y:S05]  /*2c7a0*/  WARPSYNC.ALL ;  /* 0x0000000000007948 */ /* 0x000fea0003800000 */
[----:B------:R-:W1:Y:S08]  /*2c7b0*/  S2UR UR4, SR_CgaCtaId ;  /* 0x00000000000479c3 */ /* 0x000e700000008800 */
[----:B------:R-:W-:Y:S01]  /*2c7c0*/  BAR.SYNC.DEFER_BLOCKING 0x5, 0x180 ;  /* 0x0146000000007b1d */ /* 0x000fe20000010000 */
[----:B0-----:R-:W-:-:S05]  /*2c7d0*/  MOV R148, 0x400 ;  /* 0x0000040000947802 */ /* 0x001fca0000000f00 */
[----:B------:R-:W-:Y:S01]  /*2c7e0*/  BSSY B0, `(.L_x_13192) ;  /* 0x00002ea000007945 */ /* 0x000fe20003800000 */
[----:B-1----:R-:W-:-:S05]  /*2c7f0*/  IMAD.U32 R27, RZ, RZ, UR4 ;  /* 0x00000004ff1b7e24 */ /* 0x002fca000f8e00ff */
[----:B------:R-:W-:-:S05]  /*2c800*/  LEA R148, R27, R148, 0x18 ;  /* 0x000000941b947211 */ /* 0x000fca00078ec0ff */
[----:B------:R0:W1:Y:S01]  /*2c810*/  LDS.128 R124, [R148+0x324d0] ;  /* 0x0324d000947c7984 */ /* 0x0000620000000c00 */
[----:B------:R-:W-:Y:S06]  /*2c820*/  BAR.ARV 0x4, 0x180 ;  /* 0x0106000000007b1d */ /* 0x000fec0000002000 */
[----:B------:R-:W-:Y:S05]  /*2c830*/  @P0 BRA `(.L_x_13193) ;  /* 0x00000020003c0947 */ /* 0x000fea0003800000 */
[----:B------:R-:W3:Y:S04]  /*2c840*/  LDL R0, [R1+0x47c] ;  /* 0x00047c0001007983 */ /* 0x000ee80000100800 */
        /* <DEDUP_REMOVED lines=28> */
[----:B----4-:R-:W4:Y:S04]  /*2ca10*/  LDL.128 R32, [R1+0x3c0] ;  /* 0x0003c00001207983 */ /* 0x010f280000100c00 */
[----:B------:R-:W4:Y:S04]  /*2ca20*/  LDL.128 R8, [R1+0x3f0] ;  /* 0x0003f00001087983 */ /* 0x000f280000100c00 */
[----:B------:R-:W4:Y:S04]  /*2ca30*/  LDL.128 R12, [R1+0x3e0] ;  /* 0x0003e000010c7983 */ /* 0x000f280000100c00 */
[----:B------:R-:W4:Y:S01]  /*2ca40*/  LDL.128 R4, [R1+0x400] ;  /* 0x0004000001047983 */ /* 0x000f220000100c00 */
[----:B------:R-:W0:Y:S01]  /*2ca50*/  S2R R19, SR_SWINHI ;  /* 0x0000000000137919 */ /* 0x000e220000002f00 */
[----:B-----5:R-:W-:-:S02]  /*2ca60*/  MOV R2, R148 ;  /* 0x0000009400027202 */ /* 0x020fc40000000f00 */
[----:B0-----:R-:W-:Y:S01]  /*2ca70*/  MOV R3, R19 ;  /* 0x0000001300037202 */ /* 0x001fe20000000f00 */
[----:B------:R-:W-:Y:S05]  /*2ca80*/  WARPSYNC.ALL ;  /* 0x0000000000007948 */ /* 0x000fea0003800000 */
[----:B------:R-:W-:Y:S01]  /*2ca90*/  ULDC.64 UR4, c[0x0][0xd00] ;  /* 0x0003400000047ab9 */ /* 0x000fe20000000a00 */
[----:B---3--:R-:W-:-:S03]  /*2caa0*/  IMAD.WIDE R18, R0, 0x2, R2 ;  /* 0x0000000200127825 */ /* 0x008fc600078e0202 */
        /* <DEDUP_REMOVED lines=9> */
[----:B------:R-:W-:-:S02]  /*2cb40*/  LOP3.LUT R0, R24, 0x380, RZ, 0xc0, !PT ;  /* 0x0000038018007812 */ /* 0x000fc400078ec0ff */
        /* <DEDUP_REMOVED lines=9> */
[C---:B------:R-:W-:Y:S02]  /*2cbe0*/  IADD3 R201, P1, R18.reuse, 0xc020, RZ ;  /* 0x0000c02012c97810 */ /* 0x040fe40007f3e0ff */
[----:B------:R-:W-:Y:S02]  /*2cbf0*/  IADD3 R171, P5, R18, 0x4020, RZ ;  /* 0x0000402012ab7810 */ /* 0x000fe40007fbe0ff */
[----:B------:R-:W-:Y:S01]  /*2cc00*/  LOP3.LUT R24, R25, R24, RZ, 0x3c, !PT ;  /* 0x0000001819187212 */ /* 0x000fe200078e3cff */
[--C-:B------:R-:W-:Y:S01]  /*2cc10*/  IMAD.X R25, RZ, RZ, R19.reuse, P2 ;  /* 0x000000ffff197224 */ /* 0x100fe200010e0613 */
[----:B------:R-:W-:Y:S01]  /*2cc20*/  LOP3.LUT R150, R151, R150, RZ, 0x3c, !PT ;  /* 0x0000009697967212 */ /* 0x000fe200078e3cff */
[----:B------:R-:W-:Y:S01]  /*2cc30*/  IMAD.X R151, RZ, RZ, R19, P3 ;  /* 0x000000ffff977224 */ /* 0x000fe200018e0613 */
[----:B------:R-:W-:-:S02]  /*2cc40*/  SHF.R.U64 R172, R172, 0x3, RZ ;  /* 0x00000003acac7819 */ /* 0x000fc400000012ff */
[C---:B------:R-:W-:Y:S02]  /*2cc50*/  IADD3 R177, P2, R18.reuse, 0x8000, RZ ;  /* 0x0000800012b17810 */ /* 0x040fe40007f5e0ff */
[----:B------:R-:W-:Y:S02]  /*2cc60*/  IADD3 R179, P3, R18, 0x8020, RZ ;  /* 0x0000802012b37810 */ /* 0x000fe40007f7e0ff */
[----:B------:R-:W-:Y:S02]  /*2cc70*/  LOP3.LUT R168, R169, 0x380, RZ, 0xc0, !PT ;  /* 0x00000380a9a87812 */ /* 0x000fe400078ec0ff */
[----:B------:R-:W-:Y:S02]  /*2cc80*/  LOP3.LUT R200, R201, 0x380, RZ, 0xc0, !PT ;  /* 0x00000380c9c87812 */ /* 0x000fe400078ec0ff */
[----:B------:R-:W-:Y:S02]  /*2cc90*/  LOP3.LUT R170, R171, 0x380, RZ, 0xc0, !PT ;  /* 0x00000380abaa7812 */ /* 0x000fe400078ec0ff */
[----:B------:R-:W-:Y:S01]  /*2cca0*/  LOP3.LUT R172, R172, R173, RZ, 0x3c, !PT ;  /* 0x000000adacac7212 */ /* 0x000fe200078e3cff */
[----:B------:R-:W-:Y:S01]  /*2ccb0*/  IMAD.X R173, RZ, RZ, R19, P0 ;  /* 0x000000ffffad7224 */ /* 0x000fe200000e0613 */
[----:B------:R-:W-:-:S02]  /*2ccc0*/  LOP3.LUT R176, R177, 0x380, RZ, 0xc0, !PT ;  /* 0x00000380b1b07812 */ /* 0x000fc400078ec0ff */
[----:B------:R-:W-:Y:S02]  /*2ccd0*/  LOP3.LUT R178, R179, 0x380, RZ, 0xc0, !PT ;  /* 0x00000380b3b27812 */ /* 0x000fe400078ec0ff */
[----:B------:R-:W-:Y:S02]  /*2cce0*/  IADD3 R199, P0, R18, 0xc000, RZ ;  /* 0x0000c00012c77810 */ /* 0x000fe40007f1e0ff */
[----:B------:R-:W-:Y:S02]  /*2ccf0*/  SHF.R.U64 R168, R168, 0x3, RZ ;  /* 0x00000003a8a87819 */ /* 0x000fe400000012ff */
[----:B------:R-:W-:Y:S02]  /*2cd00*/  SHF.R.U64 R200, R200, 0x3, RZ ;  /* 0x00000003c8c87819 */ /* 0x000fe400000012ff */
[----:B------:R-:W-:Y:S02]  /*2cd10*/  SHF.R.U64 R170, R170, 0x3, RZ ;  /* 0x00000003aaaa7819 */ /* 0x000fe400000012ff */
[----:B------:R-:W-:-:S02]  /*2cd20*/  MOV R20, R20 ;  /* 0x0000001400147202 */ /* 0x000fc40000000f00 */
        /* <DEDUP_REMOVED lines=17> */
[----:B------:R-:W-:Y:S02]  /*2ce40*/  IADD3 R197, P5, R18, 0x8060, RZ ;  /* 0x0000806012c57810 */ /* 0x000fe40007fbe0ff */
[----:B------:R-:W-:-:S02]  /*2ce50*/  SHF.R.U64 R198, R198, 0x3, RZ ;  /* 0x00000003c6c67819 */ /* 0x000fc400000012ff */
[C---:B------:R-:W-:Y:S02]  /*2ce60*/  IADD3 R203, P2, R18.reuse, 0xc040, RZ ;  /* 0x0000c04012cb7810 */ /* 0x040fe40007f5e0ff */
[----:B------:R-:W-:Y:S02]  /*2ce70*/  IADD3 R204, P3, R18, 0xc060, RZ ;  /* 0x0000c06012cc7810 */ /* 0x000fe40007f7e0ff */
[----:B------:R-:W-:Y:S02]  /*2ce80*/  LOP3.LUT R194, R195, 0x380, RZ, 0xc0, !PT ;  /* 0x00000380c3c27812 */ /* 0x000fe400078ec0ff */
[----:B------:R-:W-:Y:S02]  /*2ce90*/  LOP3.LUT R18, R21, R18, RZ, 0x3c, !PT ;  /* 0x0000001215127212 */ /* 0x000fe400078e3cff */
[----:B------:R-:W-:Y:S01]  /*2cea0*/  ISETP.NE.AND.EX P1, PT, RZ, UR5, PT, P1 ;  /* 0x00000005ff007c0c */ /* 0x000fe2000bf25310 */
[----:B------:R-:W-:Y:S01]  /*2ceb0*/  ULDC.64 UR4, c[0x0][0xd08] ;  /* 0x0003420000047ab9 */ /* 0x000fe20000000a00 */
[----:B------:R-:W-:-:S02]  /*2cec0*/  LOP3.LUT R196, R197, 0x380, RZ, 0xc0, !PT ;  /* 0x00000380c5c47812 */ /* 0x000fc400078ec0ff */
[----:B------:R-:W-:Y:S01]  /*2ced0*/  LOP3.LUT R198, R198, R199, RZ, 0x3c, !PT ;  /* 0x000000c7c6c67212 */ /* 0x000fe200078e3cff */
[----:B------:R-:W-:Y:S01]  /*2cee0*/  IMAD.X R199, RZ, RZ, R19, P0 ;  /* 0x000000ffffc77224 */ /* 0x000fe200000e0613 */
[----:B--2---:R-:W-:Y:S02]  /*2cef0*/  F2FP.BF16.F32.PACK_AB R144, R145, R144 ;  /* 0x000000909190723e */ /* 0x004fe400000010ff */
[----:B------:R-:W-:Y:S02]  /*2cf00*/  F2FP.BF16.F32.PACK_AB R145, R147, R146 ;  /* 0x000000929391723e */ /* 0x000fe400000010ff */
[----:B------:R-:W-:Y:S02]  /*2cf10*/  F2FP.BF16.F32.PACK_AB R136, R137, R136 ;  /* 0x000000888988723e */ /* 0x000fe400000010ff */
[----:B------:R-:W-:Y:S02]  /*2cf20*/  ISETP.NE.U32.AND P0, PT, RZ, UR4, PT ;  /* 0x00000004ff007c0c */ /* 0x000fe4000bf05070 */
[----:B------:R-:W-:-:S02]  /*2cf30*/  SHF.R.U64 R194, R194, 0x3, RZ ;  /* 0x00000003c2c27819 */ /* 0x000fc400000012ff */
[----:B------:R-:W-:Y:S02]  /*2cf40*/  LOP3.LUT R202, R203, 0x380, RZ, 0xc0, !PT ;  /* 0x00000380cbca7812 */ /* 0x000fe400078ec0ff */
[----:B------:R-:W-:Y:S02]  /*2cf50*/  MOV R18, R18 ;  /* 0x0000001200127202 */ /* 0x000fe40000000f00 */
[----:B------:R-:W-:Y:S02]  /*2cf60*/  F2FP.BF16.F32.PACK_AB R146, R141, R140 ;  /* 0x0000008c8d92723e */ /* 0x000fe400000010ff */
[----:B------:R-:W-:Y:S01]  /*2cf70*/  F2FP.BF16.F32.PACK_AB R147, R143, R142 ;  /* 0x0000008e8f93723e */ /* 0x000fe200000010ff */
[----:B------:R-:W-:Y:S01]  /*2cf80*/  BAR.SYNC.DEFER_BLOCKING 0x1, 0x100 ;  /* 0x0044000000007b1d */ /* 0x000fe20000010000 */
[----:B------:R-:W-:Y:S02]  /*2cf90*/  F2FP.BF16.F32.PACK_AB R137, R139, R138 ;  /* 0x0000008a8b89723e */ /* 0x000fe400000010ff */
[----:B------:R-:W-:-:S02]  /*2cfa0*/  F2FP.BF16.F32.PACK_AB R128, R129, R128 ;  /* 0x000000808180723e */ /* 0x000fc400000010ff */
[----:B------:R-:W-:Y:S02]  /*2cfb0*/  SHF.R.U64 R196, R196, 0x3, RZ ;  /* 0x00000003c4c47819 */ /* 0x000fe400000012ff */
[----:B------:R-:W-:Y:S02]  /*2cfc0*/  LOP3.LUT R205, R204, 0x380, RZ, 0xc0, !PT ;  /* 0x00000380cccd7812 */ /* 0x000fe400078ec0ff */
        /* <DEDUP_REMOVED lines=34> */
[----:B------:R-:W-:Y:S01]  /*2d1f0*/  MOV R172, R172 ;  /* 0x000000ac00ac7202 */ /* 0x000fe20000000f00 */
[----:B0-----:R-:W0:Y:S01]  /*2d200*/  LDC.64 R20, c[0x0][0xd00] ;  /* 0x00034000ff147b82 */ /* 0x001e220000000a00 */
        /* <DEDUP_REMOVED lines=9> */
[----:B------:R-:W-:Y:S01]  /*2d2a0*/  F2FP.BF16.F32.PACK_AB R68, R69, R68 ;  /* 0x000000444544723e */ /* 0x000fe200000010ff */
[----:B------:R2:W-:Y:S01]  /*2d2b0*/  STSM.16.M88.4 [R168], R108 ;  /* 0x0000006ca8007844 */ /* 0x0005e20000000200 */
[----:B------:R-:W-:Y:S01]  /*2d2c0*/  LOP3.LUT R202, R202, R203, RZ, 0x3c, !PT ;  /* 0x000000cbcaca7212 */ /* 0x000fe200078e3cff */
[----:B------:R-:W-:Y:S01]  /*2d2d0*/  IMAD.X R203, RZ, RZ, R19, P2 ;  /* 0x000000ffffcb7224 */ /* 0x000fe200010e0613 */
        /* <DEDUP_REMOVED lines=31> */
[----:B------:R2:W-:Y:S01]  /*2d4d0*/  STSM.16.M88.4 [R178], R68 ;  /* 0x00000044b2007844 */ /* 0x0005e20000000200 */
[----:B------:R-:W-:Y:S02]  /*2d4e0*/  MOV R200, R200 ;  /* 0x000000c800c87202 */ /* 0x000fe40000000f00 */
[----:B----4-:R-:W-:-:S02]  /*2d4f0*/  F2FP.BF16.F32.PACK_AB R38, R33, R32 ;  /* 0x000000202126723e */ /* 0x010fc400000010ff */
[----:B------:R-:W-:Y:S02]  /*2d500*/  F2FP.BF16.F32.PACK_AB R39, R35, R34 ;  /* 0x000000222327723e */ /* 0x000fe400000010ff */
[----:B------:R-:W-:Y:S02]  /*2d510*/  F2FP.BF16.F32.PACK_AB R29, R31, R30 ;  /* 0x0000001e1f1d723e */ /* 0x000fe400000010ff */
[----:B------:R-:W-:Y:S01]  /*2d520*/  F2FP.BF16.F32.PACK_AB R8, R9, R8 ;  /* 0x000000080908723e */ /* 0x000fe200000010ff */
[----:B------:R2:W-:Y:S01]  /*2d530*/  STSM.16.M88.4 [R194], R60 ;  /* 0x0000003cc2007844 */ /* 0x0005e20000000200 */
[----:B------:R-:W-:Y:S02]  /*2d540*/  MOV R202, R202 ;  /* 0x000000ca00ca7202 */ /* 0x000fe40000000f00 */
[----:B------:R-:W-:Y:S02]  /*2d550*/  F2FP.BF16.F32.PACK_AB R30, R13, R12 ;  /* 0x0000000c0d1e723e */ /* 0x000fe400000010ff */
[----:B------:R-:W-:-:S02]  /*2d560*/  F2FP.BF16.F32.PACK_AB R31, R15, R14 ;  /* 0x0000000e0f1f723e */ /* 0x000fc400000010ff */
[----:B------:R-:W-:Y:S01]  /*2d570*/  F2FP.BF16.F32.PACK_AB R9, R11, R10 ;  /* 0x0000000a0b09723e */ /* 0x000fe200000010ff */
[----:B------:R2:W-:Y:S01]  /*2d580*/  STSM.16.M88.4 [R196], R52 ;  /* 0x00000034c4007844 */ /* 0x0005e20000000200 */
[----:B------:R-:W-:Y:S02]  /*2d590*/  MOV R204, R204 ;  /* 0x000000cc00cc7202 */ /* 0x000fe40000000f00 */
[----:B------:R-:W-:Y:S02]  /*2d5a0*/  F2FP.BF16.F32.PACK_AB R10, R5, R4 ;  /* 0x00000004050a723e */ /* 0x000fe400000010ff */
[----:B------:R-:W-:Y:S01]  /*2d5b0*/  F2FP.BF16.F32.PACK_AB R11, R7, R6 ;  /* 0x00000006070b723e */ /* 0x000fe200000010ff */
[----:B------:R-:W3:Y:S01]  /*2d5c0*/  @P0 LDC.64 R4, c[0x0][0xd08] ;  /* 0x00034200ff040b82 */ /* 0x000ee20000000a00 */
        /* <DEDUP_REMOVED lines=10> */
[----:B---3--:R-:W-:-:S03]  /*2d670*/  @P0 IMAD.WIDE R4, R212, 0x4, R4 ;  /* 0x00000004d4040825 */ /* 0x008fc600078e0204 */
[----:B------:R2:W5:Y:S04]  /*2d680*/  @P1 LDG.E R18, desc[UR44][R6.64] ;  /* 0x0000002c06121981 */ /* 0x000568000c1e1900 */
[----:B------:R2:W5:Y:S01]  /*2d690*/  @P0 LDG.E R20, desc[UR44][R4.64] ;  /* 0x0000002c04140981 */ /* 0x000562000c1e1900 */
[----:B------:R-:W-:Y:S05]  /*2d6a0*/  @P0 BRA `(.L_x_13194) ;  /* 0x0000000000100947 */ /* 0x000fea0003800000 */
[----:B------:R-:W-:Y:S05]  /*2d6b0*/  @!P1 BRA `(.L_x_13194) ;  /* 0x00000000000c9947 */ /* 0x000fea0003800000 */
[----:B--2---:R-:W2:Y:S04]  /*2d6c0*/  LDG.E R5, desc[UR44][R6.64] ;  /* 0x0000002c06057981 */ /* 0x004ea8000c1e1900 */
[----:B-----5:R-:W2:Y:S02]  /*2d6d0*/  LDG.E R20, desc[UR44][R6.64+0x4] ;  /* 0x0000042c06147981 */ /* 0x020ea4000c1e1900 */
[----:B--2---:R-:W-:-:S07]  /*2d6e0*/  IMAD.IADD R20, R20, 0x1, -R5 ;  /* 0x0000000114147824 */ /* 0x004fce00078e0a05 */
.L_x_13194:
[----:B--2---:R-:W2:Y:S04]  /*2d6f0*/  LDL R4, [R1+0x46c] ;  /* 0x00046c0001047983 */ /* 0x004ea80000100800 */
[----:B------:R-:W3:Y:S01]  /*2d700*/  LDL R0, [R1+0x478] ;  /* 0x0004780001007983 */ /* 0x000ee20000100800 */
[----:B0----5:R-:W-:Y:S02]  /*2d710*/  IMAD R20, R20, R21, RZ ;  /* 0x0000001514147224 */ /* 0x021fe400078e02ff */
[----:B------:R-:W-:Y:S01]  /*2d720*/  IMAD.IADD R15, R228, 0x1, R210 ;  /* 0x00000001e40f7824 */ /* 0x000fe200078e02d2 */
[----:B------:R-:W-:Y:S01]  /*2d730*/  ISETP.NE.AND P2, PT, R21, 0x1, PT ;  /* 0x000000011500780c */ /* 0x000fe20003f45270 */
[----:B------:R-:W-:Y:S01]  /*2d740*/  ULDC.64 UR4, c[0x0][0xc90] ;  /* 0x0003240000047ab9 */ /* 0x000fe20000000a00 */
[----:B------:R-:W4:Y:S11]  /*2d750*/  LDL R26, [R1+0x464] ;  /* 0x00046400011a7983 */ /* 0x000f360000100800 */
[----:B------:R-:W0:Y:S08]  /*2d760*/  @P2 LDC R5, c[0x0][0xcec] ;  /* 0x00033b00ff052b82 */ /* 0x000e300000000800 */
[----:B------:R-:W1:Y:S01]  /*2d770*/  @P2 LDC R8, c[0x0][0xcf0] ;  /* 0x00033c00ff082b82 */ /* 0x000e620000000800 */
[----:B------:R-:W-:-:S02]  /*2d780*/  SHF.R.S32.HI R19, RZ, 0x1f, R18 ;  /* 0x0000001fff137819 */ /* 0x000fc40000011412 */
[----:B------:R-:W-:Y:S02]  /*2d790*/  SHF.R.S32.HI R24, RZ, 0x1f, R212 ;  /* 0x0000001fff187819 */ /* 0x000fe400000114d4 */
[----:B------:R-:W-:Y:S02]  /*2d7a0*/  SEL R25, R212, RZ, !P1 ;  /* 0x000000ffd4197207 */ /* 0x000fe40004800000 */
[----:B------:R-:W-:Y:S01]  /*2d7b0*/  SEL R24, R24, RZ, !P1 ;  /* 0x000000ff18187207 */ /* 0x000fe20004800000 */
[----:B------:R-:W4:Y:S08]  /*2d7c0*/  @P2 LDC R81, c[0x0][0xcec] ;  /* 0x00033b00ff512b82 */ /* 0x000f300000000800 */
[----:B------:R-:W4:Y:S01]  /*2d7d0*/  @P2 LDC R83, c[0x0][0xcf0] ;  /* 0x00033c00ff532b82 */ /* 0x000f220000000800 */
[----:B--2---:R-:W-:-:S04]  /*2d7e0*/  LOP3.LUT P0, RZ, R4, 0x3, RZ, 0xc0, !PT ;  /* 0x0000000304ff7812 */ /* 0x004fc8000780c0ff */
[----:B------:R-:W-:-:S13]  /*2d7f0*/  ISETP.GE.OR P3, PT, R15, R20, P0 ;  /* 0x000000140f00720c */ /* 0x000fda0000766670 */
[----:B------:R-:W2:Y:S01]  /*2d800*/  @!P3 LDL R11, [R1+0x430] ;  /* 0x00043000010bb983 */ /* 0x000ea20000100800 */
[----:B---3--:R-:W-:Y:S01]  /*2d810*/  IMAD.IADD R10, R0, 0x1, R210 ;  /* 0x00000001000a7824 */ /* 0x008fe200078e02d2 */
[----:B------:R-:W-:-:S03]  /*2d820*/  SHF.R.S32.HI R0, RZ, 0x1f, R211 ;  /* 0x0000001fff007819 */ /* 0x000fc600000114d3 */
[----:B0-----:R-:W-:-:S04]  /*2d830*/  @P2 IMAD.HI.U32 R5, R10, R5, RZ ;  /* 0x000000050a052227 */ /* 0x001fc800078e00ff */
[----:B------:R-:W-:Y:S02]  /*2d840*/  IMAD R6, R0, UR4, RZ ;  /* 0x0000000400067c24 */ /* 0x000fe4000f8e02ff */
[----:B------:R-:W-:Y:S01]  /*2d850*/  IMAD.MOV.U32 R4, RZ, RZ, R10 ;  /* 0x000000ffff047224 */ /* 0x000fe200078e000a */
[----:B-1----:R-:W-:Y:S01]  /*2d860*/  @P2 SHF.R.U32.HI R4, RZ, R8, R5 ;  /* 0x00000008ff042219 */ /* 0x002fe20000011605 */
[C---:B------:R-:W-:Y:S02]  /*2d870*/  IMAD R5, R211.reuse, UR5, R6 ;  /* 0x00000005d3057c24 */ /* 0x040fe4000f8e0206 */
[----:B------:R-:W-:Y:S01]  /*2d880*/  IMAD.WIDE.U32 R6, R211, UR4, R18 ;  /* 0x00000004d3067c25 */ /* 0x000fe2000f8e0012 */
[----:B------:R-:W-:-:S03]  /*2d890*/  ULDC.64 UR4, c[0x0][0xc98] ;  /* 0x0003260000047ab9 */ /* 0x000fc60000000a00 */
[----:B------:R-:W-:Y:S02]  /*2d8a0*/  IMAD.MOV R9, RZ, RZ, -R4 ;  /* 0x000000ffff097224 */ /* 0x000fe400078e0a04 */
[----:B------:R-:W-:Y:S02]  /*2d8b0*/  IMAD.IADD R7, R7, 0x1, R5 ;  /* 0x0000000107077824 */ /* 0x000fe400078e0205 */
[----:B------:R-:W-:Y:S02]  /*2d8c0*/  IMAD R9, R21, R9, R10 ;  /* 0x0000000915097224 */ /* 0x000fe400078e020a */
[----:B------:R-:W-:Y:S02]  /*2d8d0*/  IMAD R8, R24, UR4, RZ ;  /* 0x0000000418087c24 */ /* 0x000fe4000f8e02ff */
[C---:B------:R-:W-:Y:S01]  /*2d8e0*/  IMAD.WIDE.U32 R6, R25.reuse, UR4, R6 ;  /* 0x0000000419067c25 */ /* 0x040fe2000f8e0006 */
[----:B------:R-:W-:Y:S02]  /*2d8f0*/  SHF.R.S32.HI R5, RZ, 0x1f, R9 ;  /* 0x0000001fff057819 */ /* 0x000fe40000011409 */
[----:B------:R-:W-:Y:S01]  /*2d900*/  SHF.R.S32.HI R13, RZ, 0x1f, R4 ;  /* 0x0000001fff0d7819 */ /* 0x000fe20000011404 */
[----:B------:R-:W-:Y:S01]  /*2d910*/  IMAD R8, R25, UR5, R8 ;  /* 0x0000000519087c24 */ /* 0x000fe2000f8e0208 */
[----:B------:R-:W-:Y:S01]  /*2d920*/  IADD3 R4, P1, R4, R6, RZ ;  /* 0x0000000604047210 */ /* 0x000fe20007f3e0ff */
[----:B------:R-:W-:-:S02]  /*2d930*/  ULDC.64 UR4, c[0x0][0xc88] ;  /* 0x0003220000047ab9 */ /* 0x000fc40000000a00 */
        /* <DEDUP_REMOVED lines=9> */
[----:B------:R-:W-:-:S03]  /*2d9d0*/  ULDC.64 UR4, c[0x0][0xba0] ;  /* 0x0002e80000047ab9 */ /* 0x000fc60000000a00 */
[----:B------:R-:W2:Y:S01]  /*2d9e0*/  SHFL.IDX PT, R7, R4, RZ, 0x1c1f ;  /* 0x001c1fff04077589 */ /* 0x000ea200000e0000 */
[----:B------:R-:W-:-:S05]  /*2d9f0*/  VIADD R5, R15, 0x8 ;  /* 0x000000080f057836 */ /* 0x000fca0000000000 */
[----:B------:R-:W-:Y:S01]  /*2da00*/  ISETP.GE.OR P0, PT, R5, R20, P0 ;  /* 0x000000140500720c */ /* 0x000fe20000706670 */
[----:B------:R-:W-:Y:S01]  /*2da10*/  IMAD R5, R218, 0x40, R186 ;  /* 0x00000040da057824 */ /* 0x000fe200078e02ba */
[----:B--2---:R0:W-:Y:S11]  /*2da20*/  @!P3 ST.E desc[UR44][R6.64], R11 ;  /* 0x0000000b0600b985 */ /* 0x0041f6000c10192c */
[----:B------:R-:W2:Y:S01]  /*2da30*/  @!P0 LDL R63, [R1+0x434] ;  /* 0x00043400013f8983 */ /* 0x000ea20000100800 */
[----:B------:R-:W-:-:S03]  /*2da40*/  IMAD.WIDE R2, R5, 0x2, R2 ;  /* 0x0000000205027825 */ /* 0x000fc600078e0202 */
        /* <DEDUP_REMOVED lines=38> */
[----:B------:R-:W-:Y:S01]  /*2dcb0*/  IADD3 R57, P5, R2, 0xa000, RZ ;  /* 0x0000a00002397810 */ /* 0x000fe20007fbe0ff */
[----:B------:R-:W-:Y:S01]  /*2dcc0*/  SHFL.IDX PT, R58, R10, 0x1, 0x1c1f ;  /* 0x003c1f000a3a7f89 */ /* 0x000fe200000e0000 */
[----:B------:R-:W-:-:S03]  /*2dcd0*/  LOP3.LUT R60, R61, 0x380, RZ, 0xc0, !PT ;  /* 0x000003803d3c7812 */ /* 0x000fc600078ec0ff */
[----:B------:R1:W2:Y:S01]  /*2dce0*/  SHFL.IDX PT, R59, R4, 0x1, 0x1c1f ;  /* 0x003c1f00043b7f89 */ /* 0x0002a200000e0000 */
[----:B------:R-:W-:Y:S02]  /*2dcf0*/  LOP3.LUT R48, R49, 0x380, RZ, 0xc0, !PT ;  /* 0x0000038031307812 */ /* 0x000fe400078ec0ff */
[----:B------:R-:W-:Y:S02]  /*2dd00*/  LOP3.LUT R52, R53, 0x380, RZ, 0xc0, !PT ;  /* 0x0000038035347812 */ /* 0x000fe400078ec0ff */
[----:B------:R-:W-:Y:S02]  /*2dd10*/  LOP3.LUT R56, R57, 0x380, RZ, 0xc0, !PT ;  /* 0x0000038039387812 */ /* 0x000fe400078ec0ff */
        /* <DEDUP_REMOVED lines=17> */
[----:B-1----:R-:W-:Y:S02]  /*2de30*/  LOP3.LUT R4, R5, 0x380, RZ, 0xc0, !PT ;  /* 0x0000038005047812 */ /* 0x002fe400078ec0ff */
        /* <DEDUP_REMOVED lines=17> */
[----:B------:R-:W-:Y:S01]  /*2df50*/  BSSY B1, `(.L_x_13195) ;  /* 0x0000059000017945 */ /* 0x000fe20003800000 */
[----:B--2---:R0:W-:Y:S04]  /*2df60*/  @!P0 ST.E desc[UR44][R58.64], R63 ;  /* 0x0000003f3a008985 */ /* 0x0041e8000c10192c */
[----:B------:R1:W5:Y:S04]  /*2df70*/  LD.E.128 R4, desc[UR44][R2.64] ;  /* 0x0000002c02047980 */ /* 0x000368000c101d00 */
[----:B------:R-:W5:Y:S04]  /*2df80*/  LD.E.128 R8, desc[UR44][R8.64] ;  /* 0x0000002c08087980 */ /* 0x000f68000c101d00 */
[----:B------:R-:W5:Y:S01]  /*2df90*/  LD.E.128 R12, desc[UR44][R12.64] ;  /* 0x0000002c0c0c7980 */ /* 0x000f62000c101d00 */
[----:B-1----:R-:W-:-:S03]  /*2dfa0*/  IMAD R3, R19, UR4, RZ ;  /* 0x0000000413037c24 */ /* 0x002fc6000f8e02ff */
[----:B------:R-:W5:Y:S01]  /*2dfb0*/  LD.E.128 R28, desc[UR44][R28.64] ;  /* 0x0000002c1c1c7980 */ /* 0x000f62000c101d00 */
[C---:B------:R-:W-:Y:S02]  /*2dfc0*/  IMAD R19, R18.reuse, UR5, R3 ;  /* 0x0000000512137c24 */ /* 0x040fe4000f8e0203 */
[----:B------:R-:W-:Y:S01]  /*2dfd0*/  IMAD.WIDE.U32 R2, R18, UR4, RZ ;  /* 0x0000000412027c25 */ /* 0x000fe2000f8e00ff */
[----:B------:R-:W-:Y:S01]  /*2dfe0*/  ULDC.64 UR4, c[0x0][0xbe8] ;  /* 0x0002fa0000047ab9 */ /* 0x000fe20000000a00 */
[----:B------:R-:W5:Y:S02]  /*2dff0*/  LD.E.128 R32, desc[UR44][R32.64] ;  /* 0x0000002c20207980 */ /* 0x000f64000c101d00 */
[----:B------:R-:W-:Y:S02]  /*2e000*/  IMAD.IADD R3, R3, 0x1, R19 ;  /* 0x0000000103037824 */ /* 0x000fe400078e0213 */
[----:B----4-:R-:W-:Y:S01]  /*2e010*/  IMAD R19, R26, 0x20, R218 ;  /* 0x000000201a137824 */ /* 0x010fe200078e02da */
        /* <DEDUP_REMOVED lines=8> */
[----:B------:R-:W-:Y:S02]  /*2e0a0*/  @P2 IMAD.HI.U32 R0, R26, R81, RZ ;  /* 0x000000511a002227 */ /* 0x000fe400078e00ff */
[----:B------:R-:W5:Y:S02]  /*2e0b0*/  LD.E.128 R48, desc[UR44][R48.64] ;  /* 0x0000002c30307980 */ /* 0x000f64000c101d00 */
[----:B------:R-:W-:-:S02]  /*2e0c0*/  IMAD.IADD R3, R3, 0x1, R19 ;  /* 0x0000000103037824 */ /* 0x000fc400078e0213 */
[----:B------:R-:W-:Y:S01]  /*2e0d0*/  IMAD.MOV.U32 R19, RZ, RZ, R26 ;  /* 0x000000ffff137224 */ /* 0x000fe200078e001a */
[----:B------:R-:W-:Y:S01]  /*2e0e0*/  @P2 SHF.R.U32.HI R19, RZ, R83, R0 ;  /* 0x00000053ff132219 */ /* 0x000fe20000011600 */
[----:B------:R-:W-:Y:S01]  /*2e0f0*/  IMAD R24, R24, UR4, RZ ;  /* 0x0000000418187c24 */ /* 0x000fe2000f8e02ff */
[----:B------:R-:W5:Y:S02]  /*2e100*/  LD.E.128 R52, desc[UR44][R52.64] ;  /* 0x0000002c34347980 */ /* 0x000f64000c101d00 */
[--C-:B------:R-:W-:Y:S01]  /*2e110*/  SHF.R.S32.HI R0, RZ, 0x1f, R19.reuse ;  /* 0x0000001fff007819 */ /* 0x100fe20000011413 */
[----:B------:R-:W-:Y:S01]  /*2e120*/  IMAD.MOV R18, RZ, RZ, -R19 ;  /* 0x000000ffff127224 */ /* 0x000fe200078e0a13 */
[----:B0-----:R-:W5:Y:S01]  /*2e130*/  LD.E.128 R56, desc[UR44][R56.64] ;  /* 0x0000002c38387980 */ /* 0x001f62000c101d00 */
[C---:B------:R-:W-:Y:S02]  /*2e140*/  IMAD R81, R25.reuse, UR5, R24 ;  /* 0x0000000519517c24 */ /* 0x040fe4000f8e0218 */
[----:B------:R-:W-:Y:S01]  /*2e150*/  IMAD.WIDE.U32 R2, R25, UR4, R2 ;  /* 0x0000000419027c25 */ /* 0x000fe2000f8e0002 */
[----:B------:R-:W-:Y:S01]  /*2e160*/  ULDC.64 UR4, c[0x0][0xbe0] ;  /* 0x0002f80000047ab9 */ /* 0x000fe20000000a00 */
[----:B------:R-:W5:Y:S02]  /*2e170*/  LD.E.128 R60, desc[UR44][R60.64] ;  /* 0x0000002c3c3c7980 */ /* 0x000f64000c101d00 */
[----:B------:R-:W-:-:S02]  /*2e180*/  IMAD R0, R0, UR4, RZ ;  /* 0x0000000400007c24 */ /* 0x000fc4000f8e02ff */
[----:B------:R-:W-:Y:S01]  /*2e190*/  IMAD R21, R21, R18, R26 ;  /* 0x0000001215157224 */ /* 0x000fe200078e021a */
[----:B------:R-:W5:Y:S01]  /*2e1a0*/  LD.E.128 R64, desc[UR44][R64.64] ;  /* 0x0000002c40407980 */ /* 0x000f62000c101d00 */
[----:B------:R-:W-:-:S03]  /*2e1b0*/  IMAD.IADD R3, R3, 0x1, R81 ;  /* 0x0000000103037824 */ /* 0x000fc600078e0251 */
[----:B------:R-:W5:Y:S01]  /*2e1c0*/  LD.E.128 R68, desc[UR44][R68.64] ;  /* 0x0000002c44447980 */ /* 0x000f62000c101d00 */
[----:B------:R-:W-:-:S03]  /*2e1d0*/  IMAD R25, R19, UR5, R0 ;  /* 0x0000000513197c24 */ /* 0x000fc6000f8e0200 */
[----:B------:R-:W5:Y:S01]  /*2e1e0*/  LD.E.128 R72, desc[UR44][R72.64] ;  /* 0x0000002c48487980 */ /* 0x000f62000c101d00 */
[----:B------:R-:W-:-:S03]  /*2e1f0*/  SHF.R.S32.HI R0, RZ, 0x1f, R21 ;  /* 0x0000001fff007819 */ /* 0x000fc60000011415 */
[----:B------:R-:W5:Y:S01]  /*2e200*/  LD.E.128 R76, desc[UR44][R76.64] ;  /* 0x0000002c4c4c7980 */ /* 0x000f62000c101d00 */
        /* <DEDUP_REMOVED lines=10> */
[----:B------:R-:W-:Y:S02]  /*2e2b0*/  IMAD.IADD R83, R218, 0x1, R210 ;  /* 0x00000001da537824 */ /* 0x000fe400078e02d2 */
[C---:B------:R-:W-:Y:S02]  /*2e2c0*/  IMAD R25, R21.reuse, UR5, R0 ;  /* 0x0000000515197c24 */ /* 0x040fe4000f8e0200 */
[----:B------:R-:W-:Y:S01]  /*2e2d0*/  IMAD.WIDE.U32 R2, R21, UR4, R2 ;  /* 0x0000000415027c25 */ /* 0x000fe2000f8e0002 */
[----:B------:R-:W-:Y:S01]  /*2e2e0*/  ISETP.GE.AND P2, PT, R83, R20, PT ;  /* 0x000000145300720c */ /* 0x000fe20003f46270 */
[----:B------:R-:W-:Y:S02]  /*2e2f0*/  ULDC.64 UR4, c[0x0][0xb80] ;  /* 0x0002e00000047ab9 */ /* 0x000fe40000000a00 */
[----:B------:R-:W-:Y:S01]  /*2e300*/  VIADD R0, R148, 0x32420 ;  /* 0x0003242094007836 */ /* 0x000fe20000000000 */
[----:B------:R-:W-:Y:S01]  /*2e310*/  LEA R21, P3, R2, UR4, 0x1 ;  /* 0x0000000402157c11 */ /* 0x000fe2000f8608ff */
[----:B------:R-:W-:-:S02]  /*2e320*/  IMAD.IADD R3, R3, 0x1, R25 ;  /* 0x0000000103037824 */ /* 0x000fc400078e0219 */
[----:B------:R-:W-:Y:S01]  /*2e330*/  VIADD R19, R83, 0x20 ;  /* 0x0000002053137836 */ /* 0x000fe20000000000 */
[----:B------:R-:W-:Y:S02]  /*2e340*/  PRMT R0, RZ, 0x654, R0 ;  /* 0x00000654ff007816 */ /* 0x000fe40000000000 */
[----:B------:R-:W-:Y:S02]  /*2e350*/  LEA.HI.X R26, R2, UR5, R3, 0x1, P3 ;  /* 0x00000005021a7c11 */ /* 0x000fe400098f0c03 */
[-C--:B------:R-:W-:Y:S01]  /*2e360*/  ISETP.GE.AND P1, PT, R19, R20.reuse, PT ;  /* 0x000000141300720c */ /* 0x080fe20003f26270 */
[----:B------:R-:W-:Y:S01]  /*2e370*/  VIADD R19, R83, 0x40 ;  /* 0x0000004053137836 */ /* 0x000fe20000000000 */
[----:B0-----:R0:W-:Y:S01]  /*2e380*/  SYNCS.ARRIVE.TRANS64.RED.A1T0 RZ, [R0+URZ], RZ ;  /* 0x000000ff00ff79a7 */ /* 0x0011e2000810043f */
[----:B------:R1:W2:Y:S03]  /*2e390*/  SHFL.IDX PT, R80, R21, RZ, 0x181f ;  /* 0x00181fff15507589 */ /* 0x0002a600000e0000 */
[----:B------:R-:W-:Y:S01]  /*2e3a0*/  ISETP.GE.AND P0, PT, R19, R20, PT ;  /* 0x000000141300720c */ /* 0x000fe20003f06270 */
[----:B0-----:R1:W0:Y:S01]  /*2e3b0*/  SHFL.IDX PT, R0, R26, RZ, 0x181f ;  /* 0x00181fff1a007589 */ /* 0x00122200000e0000 */
[----:B------:R-:W-:Y:S11]  /*2e3c0*/  @P2 BRA `(.L_x_13196) ;  /* 0x0000000000442947 */ /* 0x000ff60003800000 */
[----:B------:R-:W-:Y:S02]  /*2e3d0*/  ULDC UR4, c[0x0][0xbc8] ;  /* 0x0002f20000047ab9 */ /* 0x000fe40000000800 */
[----:B------:R-:W-:Y:S02]  /*2e3e0*/  ISETP.GE.AND P2, PT, R186, UR4, PT ;  /* 0x00000004ba007c0c */ /* 0x000fe4000bf46270 */
[----:B------:R-:W-:Y:S02]  /*2e3f0*/  ISETP.GE.AND P3, PT, R188, UR4, PT ;  /* 0x00000004bc007c0c */ /* 0x000fe4000bf66270 */
[----:B------:R-:W-:-:S09]  /*2e400*/  ISETP.GE.AND P4, PT, R187, UR4, PT ;  /* 0x00000004bb007c0c */ /* 0x000fd2000bf86270 */
[----:B--2---:R-:W-:-:S04]  /*2e410*/  @!P2 LEA R2, P5, R186, R80, 0x1 ;  /* 0x00000050ba02a211 */ /* 0x004fc800078a08ff */
[----:B0-----:R-:W-:Y:S02]  /*2e420*/  @!P2 LEA.HI.X R3, R186, R0, R217, 0x1, P5 ;  /* 0x00000000ba03a211 */ /* 0x001fe400028f0cd9 */
        /* <DEDUP_REMOVED lines=11> */
.L_x_13196:
[----:B------:R-:W-:Y:S05]  /*2e4e0*/  BSYNC B1 ;  /* 0x0000000000017941 */ /* 0x000fea0003800000 */
.L_x_13195:
        /* <DEDUP_REMOVED lines=9> */
[----:B---3--:R-:W-:-:S04]  /*2e580*/  @!P4 LEA R2, P5, R186, R18, 0x1 ;  /* 0x00000012ba02c211 */ /* 0x008fc800078a08ff */
[----:B----4-:R-:W-:Y:S02]  /*2e590*/  @!P4 LEA.HI.X R3, R186, R0, R217, 0x1, P5 ;  /* 0x00000000ba03c211 */ /* 0x010fe400028f0cd9 */
[----:B-----5:R-:W-:-:S03]  /*2e5a0*/  @!P3 LEA R4, P5, R188, R18, 0x1 ;  /* 0x00000012bc04b211 */ /* 0x020fc600078a08ff */
        /* <DEDUP_REMOVED lines=9> */
.L_x_13198:
[----:B------:R-:W-:Y:S05]  /*2e640*/  BSYNC B1 ;  /* 0x0000000000017941 */ /* 0x000fea0003800000 */
.L_x_13197:
[----:B----4-:R4:W0:Y:S01]  /*2e650*/  SHFL.IDX PT, R0, R26, 0x2, 0x181f ;  /* 0x00581f001a007f89 */ /* 0x01082200000e0000 */
        /* <DEDUP_REMOVED lines=20> */
.L_x_13200:
[----:B------:R-:W-:Y:S05]  /*2e7a0*/  BSYNC B1 ;  /* 0x0000000000017941 */ /* 0x000fea0003800000 */
.L_x_13199:
[----:B0-----:R-:W-:Y:S01]  /*2e7b0*/  VIADD R3, R83, 0x60 ;  /* 0x0000006053037836 */ /* 0x001fe20000000000 */
[----:B-1--4-:R-:W0:Y:S04]  /*2e7c0*/  SHFL.IDX PT, R26, R26, 0x3, 0x181f ;  /* 0x00781f001a1a7f89 */ /* 0x012e2800000e0000 */
[----:B------:R-:W-:Y:S01]  /*2e7d0*/  ISETP.GE.AND P0, PT, R3, R20, PT ;  /* 0x000000140300720c */ /* 0x000fe20003f06270 */
[----:B------:R-:W1:-:S12]  /*2e7e0*/  SHFL.IDX PT, R21, R21, 0x3, 0x181f ;  /* 0x00781f0015157f89 */ /* 0x000e5800000e0000 */
[----:B------:R-:W-:Y:S05]  /*2e7f0*/  @P0 BRA `(.L_x_13201) ;  /* 0x0000000c00a00947 */ /* 0x000fea0003800000 */
[----:B------:R-:W-:Y:S02]  /*2e800*/  ULDC UR4, c[0x0][0xbc8] ;  /* 0x0002f20000047ab9 */ /* 0x000fe40000000800 */
[----:B------:R-:W-:Y:S02]  /*2e810*/  ISETP.GE.AND P3, PT, R186, UR4, PT ;  /* 0x00000004ba007c0c */ /* 0x000fe4000bf66270 */
[----:B------:R-:W-:Y:S02]  /*2e820*/  ISETP.GE.AND P4, PT, R188, UR4, PT ;  /* 0x00000004bc007c0c */ /* 0x000fe4000bf86270 */
[----:B------:R-:W-:-:S09]  /*2e830*/  ISETP.GE.AND P5, PT, R187, UR4, PT ;  /* 0x00000004bb007c0c */ /* 0x000fd2000bfa6270 */
[-C--:B-1----:R-:W-:Y:S02]  /*2e840*/  @!P3 LEA R2, P0, R186, R21.reuse, 0x1 ;  /* 0x00000015ba02b211 */ /* 0x082fe400078008ff */
        /* <DEDUP_REMOVED lines=14> */
.L_x_13193:
[----:B------:R-:W-:Y:S01]  /*2e930*/  ULDC.64 UR4, c[0x0][0xd00] ;  /* 0x0003400000047ab9 */ /* 0x000fe20000000a00 */
[----:B-----5:R-:W3:Y:S01]  /*2e940*/  LDC.64 R2, c[0x0][0xd00] ;  /* 0x00034000ff027b82 */ /* 0x020ee20000000a00 */
[----:B------:R-:W-:Y:S01]  /*2e950*/  ISETP.NE.U32.AND P0, PT, RZ, UR4, PT ;  /* 0x00000004ff007c0c */ /* 0x000fe2000bf05070 */
[----:B------:R-:W-:-:S03]  /*2e960*/  IMAD.MOV.U32 R0, RZ, RZ, RZ ;  /* 0x000000ffff007224 */ /* 0x000fc600078e00ff */
[----:B------:R-:W-:Y:S01]  /*2e970*/  ISETP.NE.AND.EX P0, PT, RZ, UR5, PT, P0 ;  /* 0x00000005ff007c0c */ /* 0x000fe2000bf05300 */
[----:B------:R-:W-:Y:S02]  /*2e980*/  ULDC.64 UR4, c[0x0][0xd08] ;  /* 0x0003420000047ab9 */ /* 0x000fe40000000a00 */
[----:B------:R-:W-:Y:S01]  /*2e990*/  ISETP.NE.U32.AND P1, PT, RZ, UR4, PT ;  /* 0x00000004ff007c0c */ /* 0x000fe2000bf25070 */
[----:B------:R-:W2:Y:S03]  /*2e9a0*/  LDC R19, c[0x0][0xce8] ;  /* 0x00033a00ff137b82 */ /* 0x000ea60000000800 */
[----:B------:R-:W-:Y:S01]  /*2e9b0*/  ISETP.NE.AND.EX P1, PT, RZ, UR5, PT, P1 ;  /* 0x00000005ff007c0c */ /* 0x000fe2000bf25310 */
[----:B---3--:R-:W-:-:S12]  /*2e9c0*/  IMAD.WIDE R2, R212, 0x4, R2 ;  /* 0x00000004d4027825 */ /* 0x008fd800078e0202 */
[----:B------:R-:W3:Y:S01]  /*2e9d0*/  @P1 LDC.64 R4, c[0x0][0xd08] ;  /* 0x00034200ff041b82 */ /* 0x000ee20000000a00 */
[----:B------:R-:W-:Y:S02]  /*2e9e0*/  ULDC UR4, c[0x0][0xb88] ;  /* 0x0002e20000047ab9 */ /* 0x000fe40000000800 */
[----:B------:R-:W-:Y:S01]  /*2e9f0*/  IMAD.U32 R6, RZ, RZ, UR4 ;  /* 0x00000004ff067e24 */ /* 0x000fe2000f8e00ff */
[----:B------:R0:W5:Y:S01]  /*2ea00*/  @P0 LDG.E R0, desc[UR44][R2.64] ;  /* 0x0000002c02000981 */ /* 0x000162000c1e1900 */
[----:B---3--:R-:W-:-:S05]  /*2ea10*/  @P1 IMAD.WIDE R4, R212, 0x4, R4 ;  /* 0x00000004d4041825 */ /* 0x008fca00078e0204 */
[----:B------:R0:W5:Y:S01]  /*2ea20*/  @P1 LDG.E R6, desc[UR44][R4.64] ;  /* 0x0000002c04061981 */ /* 0x000162000c1e1900 */
[----:B--2---:R-:W-:Y:S02]  /*2ea30*/  ISETP.NE.AND P2, PT, R19, 0x1, PT ;  /* 0x000000011300780c */ /* 0x004fe40003f45270 */
        /* <DEDUP_REMOVED lines=9> */
.L_x_13202:
[----:B------:R-:W-:Y:S01]  /*2ead0*/  BSSY B1, `(.L_x_13203) ;  /* 0x000002d000017945 */ /* 0x000fe20003800000 */
[----:B------:R-:W-:Y:S02]  /*2eae0*/  SHF.R.S32.HI R10, RZ, 0x1f, R211 ;  /* 0x0000001fff0a7819 */ /* 0x000fe400000114d3 */
[----:B------:R-:W-:Y:S02]  /*2eaf0*/  SEL R13, R212, RZ, !P0 ;  /* 0x000000ffd40d7207 */ /* 0x000fe40004000000 */
[----:B------:R-:W-:Y:S02]  /*2eb00*/  SEL R12, R7, RZ, !P0 ;  /* 0x000000ff070c7207 */ /* 0x000fe40004000000 */
[----:B-----5:R-:W-:Y:S01]  /*2eb10*/  SHF.R.S32.HI R11, RZ, 0x1f, R0 ;  /* 0x0000001fff0b7819 */ /* 0x020fe20000011400 */
[----:B------:R-:W-:Y:S06]  /*2eb20*/  @P3 BRA `(.L_x_13204) ;  /* 0x00000000009c3947 */ /* 0x000fec0003800000 */
[----:B------:R-:W0:Y:S01]  /*2eb30*/  S2R R3, SR_TID.X ;  /* 0x0000000000037919 */ /* 0x000e220000002100 */
[----:B------:R-:W5:Y:S02]  /*2eb40*/  LDC R14, c[0x0][0xce8] ;  /* 0x00033a00ff0e7b82 */ /* 0x000f640000000800 */
[----:B-----5:R-:W-:Y:S01]  /*2eb50*/  IMAD R2, R6, R14, RZ ;  /* 0x0000000e06027224 */ /* 0x020fe200078e02ff */
        /* <DEDUP_REMOVED lines=14> */
[----:B------:R-:W5:Y:S01]  /*2ec40*/  @P0 LDC R15, c[0x0][0xcf0] ;  /* 0x00033c00ff0f0b82 */ /* 0x000f620000000800 */
[----:B------:R-:W-:-:S04]  /*2ec50*/  IMAD.WIDE.U32 R2, R13, UR4, R2 ;  /* 0x000000040d027c25 */ /* 0x000fc8000f8e0002 */
[----:B0-----:R-:W-:-:S05]  /*2ec60*/  @P0 IMAD.HI.U32 R4, R9, R4, RZ ;  /* 0x0000000409040227 */ /* 0x001fca00078e00ff */
[----:B-----5:R-:W-:Y:S01]  /*2ec70*/  @P0 SHF.R.U32.HI R5, RZ, R15, R4 ;  /* 0x0000000fff050219 */ /* 0x020fe20000011604 */
        /* <DEDUP_REMOVED lines=18> */
.L_x_13204:
[----:B------:R-:W-:Y:S05]  /*2eda0*/  BSYNC B1 ;  /* 0x0000000000017941 */ /* 0x000fea0003800000 */
.L_x_13203:
[----:B0-----:R-:W5:Y:S01]  /*2edb0*/  LDL R4, [R1+0x464] ;  /* 0x0004640001047983 */ /* 0x001f620000100800 */
[----:B------:R-:W-:Y:S02]  /*2edc0*/  ULDC.64 UR4, c[0x0][0xba0] ;  /* 0x0002e80000047ab9 */ /* 0x000fe40000000a00 */
[----:B------:R-:W-:-:S04]  /*2edd0*/  IMAD R3, R11, UR4, RZ ;  /* 0x000000040b037c24 */ /* 0x000fc8000f8e02ff */
[C---:B------:R-:W-:Y:S02]  /*2ede0*/  IMAD R5, R0.reuse, UR5, R3 ;  /* 0x0000000500057c24 */ /* 0x040fe4000f8e0203 */
[----:B------:R-:W-:Y:S01]  /*2edf0*/  IMAD.WIDE.U32 R2, R0, UR4, RZ ;  /* 0x0000000400027c25 */ /* 0x000fe2000f8e00ff */
[----:B------:R-:W-:-:S03]  /*2ee00*/  ULDC.64 UR4, c[0x0][0xbe8] ;  /* 0x0002fa0000047ab9 */ /* 0x000fc60000000a00 */
[----:B------:R-:W-:Y:S02]  /*2ee10*/  IMAD.IADD R3, R3, 0x1, R5 ;  /* 0x0000000103037824 */ /* 0x000fe400078e0205 */
[----:B------:R-:W-:-:S04]  /*2ee20*/  IMAD.WIDE.U32 R2, R211, UR4, R2 ;  /* 0x00000004d3027c25 */ /* 0x000fc8000f8e0002 */
[----:B-----5:R-:W-:Y:S02]  /*2ee30*/  IMAD R7, R4, 0x20, R218 ;  /* 0x0000002004077824 */ /* 0x020fe400078e02da */
[----:B------:R-:W-:Y:S02]  /*2ee40*/  IMAD R4, R10, UR4, RZ ;  /* 0x000000040a047c24 */ /* 0x000fe4000f8e02ff */
[----:B------:R-:W-:Y:S02]  /*2ee50*/  IMAD.IADD R9, R210, 0x1, R7 ;  /* 0x00000001d2097824 */ /* 0x000fe400078e0207 */
[----:B------:R-:W-:Y:S01]  /*2ee60*/  IMAD R7, R211, UR5, R4 ;  /* 0x00000005d3077c24 */ /* 0x000fe2000f8e0204 */
[----:B------:R-:W-:Y:S01]  /*2ee70*/  ULDC.64 UR4, c[0x0][0xbf0] ;  /* 0x0002fc0000047ab9 */ /* 0x000fe20000000a00 */
[----:B--2---:R-:W-:-:S04]  /*2ee80*/  @P2 IMAD.HI.U32 R0, R9, R18, RZ ;  /* 0x0000001209002227 */ /* 0x004fc800078e00ff */
        /* <DEDUP_REMOVED lines=28> */
.L_x_13415:
        /* <DEDUP_REMOVED lines=22> */
.L_x_13207:
[----:B------:R-:W-:Y:S05]  /*2f1b0*/  BSYNC B1 ;  /* 0x0000000000017941 */ /* 0x000fea0003800000 */
.L_x_13206:
[----:B------:R-:W-:-:S03]  /*2f1c0*/  UMOV UR4, 0xffffffff ;  /* 0xffffffff00047882 */ /* 0x000fc60000000000 */
[----:B------:R-:W-:Y:S05]  /*2f1d0*/  BRA.DIV UR4, `(.L_x_13208) ;  /* 0x0000009a04507947 */ /* 0x000fea000b800000 */
[----:B--2---:R2:W0:Y:S04]  /*2f1e0*/  SHFL.IDX PT, R0, R3, 0x1, 0x181f ;  /* 0x00381f0003007f89 */ /* 0x00442800000e0000 */
[----:B---3--:R2:W3:Y:S02]  /*2f1f0*/  SHFL.IDX PT, R14, R2, 0x1, 0x181f ;  /* 0x00381f00020e7f89 */ /* 0x0084e400000e0000 */
.L_x_13419:
        /* <DEDUP_REMOVED lines=21> */
.L_x_13210:
[----:B------:R-:W-:Y:S05]  /*2f350*/  BSYNC B1 ;  /* 0x0000000000017941 */ /* 0x000fea0003800000 */
.L_x_13209:
[----:B------:R-:W-:-:S03]  /*2f360*/  UMOV UR4, 0xffffffff ;  /* 0xffffffff00047882 */ /* 0x000fc60000000000 */
[----:B------:R-:W-:Y:S05]  /*2f370*/  BRA.DIV UR4, `(.L_x_13211) ;  /* 0x0000009a04307947 */ /* 0x000fea000b800000 */
[----:B0-----:R0:W0:Y:S04]  /*2f380*/  SHFL.IDX PT, R0, R3, 0x2, 0x181f ;  /* 0x00581f0003007f89 */ /* 0x00102800000e0000 */
[----:B---3--:R3:W0:Y:S02]  /*2f390*/  SHFL.IDX PT, R14, R2, 0x2, 0x181f ;  /* 0x00581f00020e7f89 */ /* 0x00862400000e0000 */
.L_x_13423:
        /* <DEDUP_REMOVED lines=21> */
.L_x_13213:
[----:B------:R-:W-:Y:S05]  /*2f4f0*/  BSYNC B1 ;  /* 0x0000000000017941 */ /* 0x000fea0003800000 */
.L_x_13212:
[----:B------:R-:W-:-:S03]  /*2f500*/  UMOV UR4, 0xffffffff ;  /* 0xffffffff00047882 */ /* 0x000fc60000000000 */
[----:B------:R-:W-:Y:S05]  /*2f510*/  BRA.DIV UR4, `(.L_x_13214) ;  /* 0x0000009a04107947 */ /* 0x000fea000b800000 */
[----:B0-----:R0:W0:Y:S04]  /*2f520*/  SHFL.IDX PT, R0, R3, 0x3, 0x181f ;  /* 0x00781f0003007f89 */ /* 0x00102800000e0000 */
[----:B------:R0:W0:Y:S02]  /*2f530*/  SHFL.IDX PT, R14, R2, 0x3, 0x181f ;  /* 0x00781f00020e7f89 */ /* 0x00002400000e0000 */
.L_x_13427:
[----:B0-23--:R-:W-:-:S05]  /*2f540*/  VIADD R2, R210, 0x60 ;  /* 0x00000060d2027836 */ /* 0x00dfca0000000000 */
        /* <DEDUP_REMOVED lines=19> */
.L_x_13201:
[----:B------:R-:W-:Y:S05]  /*2f680*/  BSYNC B0 ;  /* 0x0000000000007941 */ /* 0x000fea0003800000 */
.L_x_13192:
[----:B------:R-:W-:Y:S02]  /*2f690*/  ULDC UR4, c[0x0][0xd3c] ;  /* 0x00034f0000047ab9 */ /* 0x000fe40000000800 */
[----:B-1----:R-:W-:-:S13]  /*2f6a0*/  ISETP.GE.AND P0, PT, R127, UR4, PT ;  /* 0x000000047f007c0c */ /* 0x002fda000bf06270 */
[----:B------:R-:W-:Y:S05]  /*2f6b0*/  @!P0 BRA `(.L_x_13215) ;  /* 0xfffffd1800ec8947 */ /* 0x000fea000383ffff */
[----:B------:R-:W-:Y:S05]  /*2f6c0*/  BRA `(.L_x_12985) ;  /* 0x0000007c00bc7947 */ /* 0x000fea0003800000 */
.L_x_12983:
        /* <DEDUP_REMOVED lines=16> */
.L_x_13216:
        /* <DEDUP_REMOVED lines=42> */
.L_x_13222:
        /* <DEDUP_REMOVED lines=12> */
.L_x_13221:
[----:B------:R-:W-:Y:S05]  /*2fb30*/  BSYNC B0 ;  /* 0x0000000000007941 */ /* 0x000fea0003800000 */
.L_x_13220:
        /* <DEDUP_REMOVED lines=20> */
.L_x_13218:
        /* <DEDUP_REMOVED lines=20> */
.L_x_13223:
        /* <DEDUP_REMOVED lines=59> */
.L_x_13219:
[----:B------:R-:W-:Y:S02]  /*30170*/  IMAD.MOV.U32 R17, RZ, RZ, RZ ;  /* 0x000000ffff117224 */ /* 0x000fe400078e00ff */
[----:B------:R-:W-:Y:S02]  /*30180*/  IMAD.U32 R16, RZ, RZ, UR6 ;  /* 0x00000006ff107e24 */ /* 0x000fe4000f8e00ff */
[----:B------:R-:W-:-:S07]  /*30190*/  IMAD.MOV.U32 R18, RZ, RZ, RZ ;  /* 0x000000ffff127224 */ /* 0x000fce00078e00ff */
.L_x_13224:
[----:B------:R-:W-:-:S13]  /*301a0*/  ISETP.NE.AND P0, PT, R5, RZ, PT ;  /* 0x000000ff0500720c */ /* 0x000fda0003f05270 */
[----:B------:R-:W0:Y:S01]  /*301b0*/  @!P0 S2R R3, SR_CgaCtaId ;  /* 0x0000000000038919 */ /* 0x000e220000008800 */
[----:B------:R-:W-:-:S04]  /*301c0*/  @!P0 MOV R0, 0x400 ;  /* 0x0000040000008802 */ /* 0x000fc80000000f00 */
[----:B0-----:R-:W-:-:S05]  /*301d0*/  @!P0 LEA R0, R3, R0, 0x18 ;  /* 0x0000000003008211 */ /* 0x001fca00078ec0ff */
[----:B------:R0:W-:Y:S01]  /*301e0*/  @!P0 STS.128 [R0+0x324d0], R16 ;  /* 0x0324d01000008388 */ /* 0x0001e20000000c00 */
[----:B------:R-:W-:Y:S06]  /*301f0*/  BAR.ARV 0x5, 0x180 ;  /* 0x0146000000007b1d */ /* 0x000fec0000002000 */
.L_x_13217:
        /* <DEDUP_REMOVED lines=22> */
[C---:B------:R-:W-:Y:S02]  /*30360*/  LOP3.LUT R2, R0.reuse, 0x1f8, RZ, 0xc0, !PT ;  /* 0x000001f800027812 */ /* 0x040fe400078ec0ff */
[----:B------:R-:W-:Y:S02]  /*30370*/  LOP3.LUT R0, R0, 0x38, RZ, 0xc0, !PT ;  /* 0x0000003800007812 */ /* 0x000fe400078ec0ff */
[----:B------:R-:W-:Y:S01]  /*30380*/  LOP3.LUT R3, R2, 0x38, R5, 0x78, !PT ;  /* 0x0000003802037812 */ /* 0x000fe200078e7805 */
[----:B------:R-:W-:-:S03]  /*30390*/  IMAD.SHL.U32 R2, R5, 0x10, RZ ;  /* 0x0000001005027824 */ /* 0x000fc600078e00ff */
[----:B------:R-:W-:Y:S02]  /*303a0*/  LOP3.LUT R32, R3, 0x200, R32, 0xf8, !PT ;  /* 0x0000020003207812 */ /* 0x000fe400078ef820 */
[----:B------:R-:W-:-:S03]  /*303b0*/  SHF.R.U32.HI R3, RZ, 0x3, R4 ;  /* 0x00000003ff037819 */ /* 0x000fc60000011604 */
[----:B------:R-:W-:Y:S01]  /*303c0*/  IMAD R26, R32, 0x2, R23 ;  /* 0x00000002201a7824 */ /* 0x000fe200078e0217 */
[----:B------:R-:W-:Y:S02]  /*303d0*/  LOP3.LUT R2, R3, 0x70, R2, 0xf8, !PT ;  /* 0x0000007003027812 */ /* 0x000fe400078ef802 */
[C---:B------:R-:W-:Y:S02]  /*303e0*/  LOP3.LUT R3, R0.reuse, 0x40, RZ, 0xfc, !PT ;  /* 0x0000004000037812 */ /* 0x040fe400078efcff */
[C---:B------:R-:W-:Y:S02]  /*303f0*/  LOP3.LUT R2, R0.reuse, 0x80, RZ, 0xfc, !PT ;  /* 0x0000008000027812 */ /* 0x040fe400078efcff */
[----:B---3--:R-:W-:-:S07]  /*30400*/  LOP3.LUT R0, R0, 0xc0, RZ, 0xfc, !PT ;  /* 0x000000c000007812 */ /* 0x008fce00078efcff */
.L_x_13346:
[----:B------:R-:W-:Y:S05]  /*30410*/  YIELD ;  /* 0x0000000000007946 */ /* 0x000fea0003800000 */
[----:B------:R-:W-:Y:S01]  /*30420*/  ULDC.64 UR4, c[0x0][0xb20] ;  /* 0x0002c80000047ab9 */ /* 0x000fe20000000a00 */
[----:B------:R-:W-:Y:S01]  /*30430*/  IMAD.MOV.U32 R33, RZ, RZ, RZ ;  /* 0x000000ffff217224 */ /* 0x000fe200078e00ff */
[----:B------:R-:W-:Y:S01]  /*30440*/  ISETP.NE.U32.AND P0, PT, RZ, UR4, PT ;  /* 0x00000004ff007c0c */ /* 0x000fe2000bf05070 */
[----:B--23--:R-:W0:Y:S01]  /*30450*/  LDC.64 R4, c[0x0][0xaf8] ;  /* 0x0002be00ff047b82 */ /* 0x00ce220000000a00 */
        /* <DEDUP_REMOVED lines=44> */
.L_x_13226:
        /* <DEDUP_REMOVED lines=8> */
.L_x_13227:
        /* <DEDUP_REMOVED lines=9> */
.L_x_13228:
[----:B--2---:R-:W2:Y:S01]  /*30830*/  @P1 LDG.E R5, desc[UR44][R2.64] ;  /* 0x0000002c02051981 */ /* 0x004ea2000c1e1900 */
[----:B------:R-:W3:Y:S03]  /*30840*/  LDC R7, c[0x0][0x448] ;  /* 0x00011200ff077b82 */ /* 0x000ee60000000800 */
[----:B------:R4:W2:Y:S01]  /*30850*/  @P1 LDG.E R4, desc[UR44][R2.64+0x4] ;  /* 0x0000042c02041981 */ /* 0x0008a2000c1e1900 */
[----:B------:R-:W-:Y:S02]  /*30860*/  IMAD.SHL.U32 R36, R17, 0x80, RZ ;  /* 0x0000008011247824 */ /* 0x000fe400078e00ff */
[----:B-----5:R-:W-:Y:S02]  /*30870*/  IMAD.IADD R10, R10, 0x1, -R33 ;  /* 0x000000010a0a7824 */ /* 0x020fe400078e0a21 */
[----:B----4-:R-:W4:Y:S01]  /*30880*/  LDC.64 R2, c[0x0][0xad8] ;  /* 0x0002b600ff027b82 */ /* 0x010f220000000a00 */
[----:B---3--:R-:W-:Y:S01]  /*30890*/  ISETP.NE.AND P2, PT, R7, 0x1, PT ;  /* 0x000000010700780c */ /* 0x008fe20003f45270 */
[----:B------:R-:W-:-:S12]  /*308a0*/  VIADD R7, R36, 0x7f ;  /* 0x0000007f24077836 */ /* 0x000fd80000000000 */
[----:B0-----:R-:W0:Y:S01]  /*308b0*/  @P2 LDC R8, c[0x0][0x44c] ;  /* 0x00011300ff082b82 */ /* 0x001e220000000800 */
[----:B----4-:R-:W-:-:S07]  /*308c0*/  ISETP.GE.AND P3, PT, R3, 0x1, PT ;  /* 0x000000010300780c */ /* 0x010fce0003f66270 */
[----:B------:R-:W3:Y:S01]  /*308d0*/  @P2 LDC R9, c[0x0][0x450] ;  /* 0x00011400ff092b82 */ /* 0x000ee20000000800 */
[----:B--2---:R-:W-:Y:S02]  /*308e0*/  @P1 IMAD.IADD R6, R4, 0x1, -R5 ;  /* 0x0000000104061824 */ /* 0x004fe400078e0a05 */
[----:B0-----:R-:W-:-:S04]  /*308f0*/  @P2 IMAD.HI.U32 R4, R7, R8, RZ ;  /* 0x0000000807042227 */ /* 0x001fc800078e00ff */
[----:B------:R-:W-:Y:S01]  /*30900*/  IMAD.IADD R17, R10, 0x1, R6 ;  /* 0x000000010a117824 */ /* 0x000fe200078e0206 */
[----:B---3--:R-:W-:-:S03]  /*30910*/  @P2 SHF.R.U32.HI R7, RZ, R9, R4 ;  /* 0x00000009ff072219 */ /* 0x008fc60000011604 */
[C---:B------:R-:W-:Y:S01]  /*30920*/  VIADD R4, R17.reuse, 0x5f ;  /* 0x0000005f11047836 */ /* 0x040fe20000000000 */
[----:B------:R-:W-:-:S03]  /*30930*/  IADD3 R8, R17, 0x1, -R13 ;  /* 0x0000000111087810 */ /* 0x000fc60007ffe80d */
        /* <DEDUP_REMOVED lines=17> */
.L_x_13231:
[----:B------:R-:W-:-:S13]  /*30a50*/  ISETP.NE.AND P0, PT, R3, 0x1, PT ;  /* 0x000000010300780c */ /* 0x000fda0003f05270 */
[----:B------:R-:W0:Y:S02]  /*30a60*/  @P0 LDC.64 R4, c[0x0][0xae0] ;  /* 0x0002b800ff040b82 */ /* 0x000e240000000a00 */
[----:B0-----:R-:W-:-:S05]  /*30a70*/  @P0 IMAD.HI.U32 R4, R11, R4, RZ ;  /* 0x000000040b040227 */ /* 0x001fca00078e00ff */
[----:B------:R-:W-:-:S07]  /*30a80*/  @P0 SHF.R.U32.HI R11, RZ, R5, R4 ;  /* 0x00000005ff0b0219 */ /* 0x000fce0000011604 */
.L_x_13232:
[----:B------:R-:W-:Y:S05]  /*30a90*/  BSYNC B0 ;  /* 0x0000000000007941 */ /* 0x000fea0003800000 */
.L_x_13230:
[----:B------:R-:W-:-:S05]  /*30aa0*/  IMAD R11, R11, R3, R3 ;  /* 0x000000030b0b7224 */ /* 0x000fca00078e0203 */
[----:B------:R-:W-:-:S07]  /*30ab0*/  VIMNMX R2, R2, R11, PT ;  /* 0x0000000b02027248 */ /* 0x000fce0003fe0100 */
.L_x_13229:
[----:B------:R-:W0:Y:S01]  /*30ac0*/  @P2 LDC R5, c[0x0][0x44c] ;  /* 0x00011300ff052b82 */ /* 0x000e220000000800 */
[----:B------:R-:W-:Y:S01]  /*30ad0*/  IMAD.MOV.U32 R4, RZ, RZ, R36 ;  /* 0x000000ffff047224 */ /* 0x000fe200078e0024 */
[----:B------:R-:W-:Y:S01]  /*30ae0*/  ULDC UR4, c[0x0][0xad4] ;  /* 0x0002b50000047ab9 */ /* 0x000fe20000000800 */
[----:B------:R-:W-:-:S05]  /*30af0*/  IMAD.IADD R7, R17, 0x1, -R13 ;  /* 0x0000000111077824 */ /* 0x000fca00078e0a0d */
[----:B------:R-:W2:Y:S01]  /*30b00*/  @P2 LDC R12, c[0x0][0x450] ;  /* 0x00011400ff0c2b82 */ /* 0x000ea20000000800 */
        /* <DEDUP_REMOVED lines=15> */
.L_x_13235:
[----:B------:R-:W-:-:S13]  /*30c00*/  ISETP.NE.AND P0, PT, R3, 0x1, PT ;  /* 0x000000010300780c */ /* 0x000fda0003f05270 */
[----:B------:R-:W0:Y:S02]  /*30c10*/  @P0 LDC.64 R4, c[0x0][0xae0] ;  /* 0x0002b800ff040b82 */ /* 0x000e240000000a00 */
[----:B0-----:R-:W-:-:S05]  /*30c20*/  @P0 IMAD.HI.U32 R4, R12, R4, RZ ;  /* 0x000000040c040227 */ /* 0x001fca00078e00ff */
[----:B------:R-:W-:-:S07]  /*30c30*/  @P0 SHF.R.U32.HI R12, RZ, R5, R4 ;  /* 0x00000005ff0c0219 */ /* 0x000fce0000011604 */
.L_x_13236:
[----:B------:R-:W-:Y:S05]  /*30c40*/  BSYNC B0 ;  /* 0x0000000000007941 */ /* 0x000fea0003800000 */
.L_x_13234:
[----:B------:R-:W-:-:S05]  /*30c50*/  IMAD R12, R12, R3, RZ ;  /* 0x000000030c0c7224 */ /* 0x000fca00078e02ff */
[----:B------:R-:W-:-:S07]  /*30c60*/  VIMNMX R11, R11, R12, !PT ;  /* 0x0000000c0b0b7248 */ /* 0x000fce0007fe0100 */
.L_x_13233:
        /* <DEDUP_REMOVED lines=31> */
[----:B------:R0:W2:Y:S02]  /*30e60*/  SHFL.IDX PT, R14, R3, RZ, 0x1f ;  /* 0x00001fff030e7589 */ /* 0x0000a400000e0000 */
.L_x_13430:
[----:B--2---:R-:W-:Y:S02]  /*30e70*/  ISETP.NE.AND P0, PT, R14, RZ, PT ;  /* 0x000000ff0e00720c */ /* 0x004fe40003f05270 */
[----:B------:R-:W-:-:S11]  /*30e80*/  PLOP3.LUT P6, PT, PT, PT, PT, 0x8, 0x0 ;  /* 0x000000000000781c */ /* 0x000fd60003fce170 */
[----:B------:R-:W-:Y:S05]  /*30e90*/  @P0 BRA `(.L_x_13240) ;  /* 0x00000000000c0947 */ /* 0x000fea0003800000 */
[----:B------:R-:W-:-:S03]  /*30ea0*/  UMOV UR4, 0xffffffff ;  /* 0xffffffff00047882 */ /* 0x000fc60000000000 */
[----:B------:R-:W-:Y:S05]  /*30eb0*/  BRA.DIV UR4, `(.L_x_13241) ;  /* 0x0000008204247947 */ /* 0x000fea000b800000 */
[----:B------:R-:W-:-:S13]  /*30ec0*/  ELECT P6, URZ, PT ;  /* 0x00000000003f782f */ /* 0x000fda00038c0000 */
.L_x_13240:
        /* <DEDUP_REMOVED lines=9> */
.L_x_13433:
[----:B------:R-:W-:Y:S05]  /*30f60*/  BSYNC B1 ;  /* 0x0000000000017941 */ /* 0x000fea0003800000 */
.L_x_13242:
[----:B------:R-:W-:Y:S04]  /*30f70*/  BSSY B1, `(.L_x_13244) ;  /* 0x000007b000017945 */ /* 0x000fe80003800000 */
[----:B------:R-:W-:Y:S05]  /*30f80*/  @!P6 BRA `(.L_x_13245) ;  /* 0x0000000400e4e947 */ /* 0x000fea0003800000 */
[----:B------:R-:W2:Y:S01]  /*30f90*/  S2R R3, SR_TID.X ;  /* 0x0000000000037919 */ /* 0x000ea20000002100 */
[----:B0-----:R-:W-:Y:S01]  /*30fa0*/  SHF.L.U32 R6, R28, 0x1f, RZ ;  /* 0x0000001f1c067819 */ /* 0x001fe200000006ff */
[----:B------:R-:W-:Y:S01]  /*30fb0*/  BSSY B2, `(.L_x_13246) ;  /* 0x0000006000027945 */ /* 0x000fe20003800000 */
[----:B--2---:R-:W-:Y:S01]  /*30fc0*/  LOP3.LUT R10, R3, 0x7f, RZ, 0xc0, !PT ;  /* 0x0000007f030a7812 */ /* 0x004fe200078ec0ff */
[----:B------:R-:W-:-:S03]  /*30fd0*/  IMAD R3, R24, 0x8, R23 ;  /* 0x0000000818037824 */ /* 0x000fc600078e0217 */
[----:B------:R-:W-:Y:S01]  /*30fe0*/  ISETP.NE.AND P1, PT, R10, RZ, PT ;  /* 0x000000ff0a00720c */ /* 0x000fe20003f25270 */
[----:B------:R-:W0:Y:S02]  /*30ff0*/  SYNCS.PHASECHK.TRANS64.TRYWAIT P0, [R3+URZ+0x324a0], R6 ;  /* 0x0324a006030075a7 */ /* 0x000e24000800017f */
[----:B0-----:R-:W-:Y:S10]  /*31000*/  @!P0 BRA `(.L_x_13247) ;  /* 0x0000008000048947 */ /* 0x001ff40003800000 */
.L_x_13434:
[----:B------:R-:W-:Y:S05]  /*31010*/  BSYNC B2 ;  /* 0x0000000000027941 */ /* 0x000fea0003800000 */
.L_x_13246:
[----:B------:R-:W-:Y:S04]  /*31020*/  BSSY B2, `(.L_x_13248) ;  /* 0x0000009000027945 */ /* 0x000fe80003800000 */
[----:B------:R-:W-:Y:S05]  /*31030*/  @P1 BRA `(.L_x_13249) ;  /* 0x00000000001c1947 */ /* 0x000fea0003800000 */
[----:B------:R-:W2:Y:S02]  /*31040*/  S2R R10, SR_TID.X ;  /* 0x00000000000a7919 */ /* 0x000ea40000002100 */
[----:B--2---:R-:W-:Y:S01]  /*31050*/  LOP3.LUT R11, R10, 0x1f, RZ, 0xc0, !PT ;  /* 0x0000001f0a0b7812 */ /* 0x004fe200078ec0ff */
[----:B------:R-:W-:-:S03]  /*31060*/  IMAD.MOV.U32 R10, RZ, RZ, 0x3000 ;  /* 0x00003000ff0a7424 */ /* 0x000fc600078e00ff */
[----:B------:R-:W-:Y:S01]  /*31070*/  ISETP.NE.AND P0, PT, R11, RZ, PT ;  /* 0x000000ff0b00720c */ /* 0x000fe20003f05270 */
[----:B------:R2:W-:-:S12]  /*31080*/  SYNCS.ARRIVE.TRANS64 RZ, [R3+URZ+0x32490], R10 ;  /* 0x0324900a03ff79a7 */ /* 0x0005d8000800003f */
[----:B--2---:R-:W-:Y:S05]  /*31090*/  @!P0 BRA `(.L_x_13249) ;  /* 0x0000000000048947 */ /* 0x004fea0003800000 */
[----:B------:R-:W-:Y:S01]  /*310a0*/  BPT.TRAP 0x1 ;  /* 0x000000040000795c */ /* 0x000fe20000300000 */
.L_x_13249:
[----:B------:R-:W-:Y:S05]  /*310b0*/  BSYNC B2 ;  /* 0x0000000000027941 */ /* 0x000fea0003800000 */
.L_x_13248:
        /* <DEDUP_REMOVED lines=12> */
.L_x_13250:
        /* <DEDUP_REMOVED lines=10> */
[----:B------:R-:W2:Y:S01]  /*31220*/  SYNCS.PHASECHK.TRANS64.TRYWAIT P0, [R3+URZ+0x324c0], R6 ;  /* 0x0324c006030075a7 */ /* 0x000ea2000800017f */
[----:B------:R-:W-:Y:S04]  /*31230*/  BSSY B2, `(.L_x_13251) ;  /* 0x0000002000027945 */ /* 0x000fe80003800000 */
[----:B--2---:R-:W-:Y:S05]  /*31240*/  @!P0 BRA `(.L_x_13252) ;  /* 0x0000007c00888947 */ /* 0x004fea0003800000 */
.L_x_13435:
[----:B------:R-:W-:Y:S05]  /*31250*/  BSYNC B2 ;  /* 0x0000000000027941 */ /* 0x000fea0003800000 */
.L_x_13251:
[----:B------:R-:W-:Y:S01]  /*31260*/  BSSY B2, `(.L_x_13253) ;  /* 0x000000b000027945 */ /* 0x000fe20003800000 */
[----:B------:R-:W-:Y:S02]  /*31270*/  IMAD.MOV.U32 R12, RZ, RZ, 0x0 ;  /* 0x00000000ff0c7424 */ /* 0x000fe400078e00ff */
[----:B-1----:R-:W-:Y:S01]  /*31280*/  IMAD.MOV.U32 R13, RZ, RZ, 0x12f00000 ;  /* 0x12f00000ff0d7424 */ /* 0x002fe200078e00ff */
[----:B------:R-:W-:Y:S06]  /*31290*/  @P1 BRA `(.L_x_13254) ;  /* 0x00000000001c1947 */ /* 0x000fec0003800000 */
[----:B------:R-:W1:Y:S01]  /*312a0*/  S2R R11, SR_TID.X ;  /* 0x00000000000b7919 */ /* 0x000e620000002100 */
[----:B0-2---:R-:W-:-:S04]  /*312b0*/  IMAD.MOV.U32 R6, RZ, RZ, 0xc000 ;  /* 0x0000c000ff067424 */ /* 0x005fc800078e00ff */
[----:B------:R3:W-:Y:S01]  /*312c0*/  SYNCS.ARRIVE.TRANS64 RZ, [R3+URZ+0x324b0], R6 ;  /* 0x0324b00603ff79a7 */ /* 0x0007e2000800003f */
[----:B-1----:R-:W-:-:S04]  /*312d0*/  LOP3.LUT R11, R11, 0x1f, RZ, 0xc0, !PT ;  /* 0x0000001f0b0b7812 */ /* 0x002fc800078ec0ff */
[----:B------:R-:W-:-:S13]  /*312e0*/  ISETP.NE.AND P0, PT, R11, RZ, PT ;  /* 0x000000ff0b00720c */ /* 0x000fda0003f05270 */
[----:B---3--:R-:W-:Y:S05]  /*312f0*/  @!P0 BRA `(.L_x_13254) ;  /* 0x0000000000048947 */ /* 0x008fea0003800000 */
[----:B------:R-:W-:Y:S01]  /*31300*/  BPT.TRAP 0x1 ;  /* 0x000000040000795c */ /* 0x000fe20000300000 */
.L_x_13254:
[----:B------:R-:W-:Y:S05]  /*31310*/  BSYNC B2 ;  /* 0x0000000000027941 */ /* 0x000fea0003800000 */
.L_x_13253:
[----:B------:R-:W-:Y:S01]  /*31320*/  R2UR UR10, R14 ;  /* 0x000000000e0a72ca */ /* 0x000fe200000e0000 */
[----:B0-2---:R-:W-:Y:S01]  /*31330*/  IMAD R6, R24, 0xc000, R23 ;  /* 0x0000c00018067824 */ /* 0x005fe200078e0217 */
[----:B------:R-:W-:Y:S01]  /*31340*/  R2UR UR6, R12 ;  /* 0x000000000c0672ca */ /* 0x000fe200000e0000 */
[----:B------:R-:W-:Y:S01]  /*31350*/  UIADD3 UR4, UP0, UR42, 0x670, URZ ;  /* 0x000006702a047890 */ /* 0x000fe2000ff1e03f */
[----:B------:R-:W-:Y:S01]  /*31360*/  R2UR UR7, R13 ;  /* 0x000000000d0772ca */ /* 0x000fe200000e0000 */
[----:B------:R-:W-:Y:S01]  /*31370*/  VIADD R3, R3, 0x324b0 ;  /* 0x000324b003037836 */ /* 0x000fe20000000000 */
[----:B------:R-:W-:Y:S01]  /*31380*/  PLOP3.LUT P0, PT, PT, PT, PT, 0x80, 0x0 ;  /* 0x000000000000781c */ /* 0x000fe20003f0f070 */
[----:B------:R-:W-:Y:S01]  /*31390*/  VIADD R11, R6, 0x400 ;  /* 0x00000400060b7836 */ /* 0x000fe20000000000 */
[----:B------:R-:W-:-:S12]  /*313a0*/  UIADD3.X UR5, URZ, UR43, URZ, UP0, !UPT ;  /* 0x0000002b3f057290 */ /* 0x000fd800087fe43f */
.L_x_13255:
        /* <DEDUP_REMOVED lines=15> */
.L_x_13256:
        /* <DEDUP_REMOVED lines=15> */
.L_x_13257:
        /* <DEDUP_REMOVED lines=15> */
.L_x_13258:
        /* <DEDUP_REMOVED lines=10> */
.L_x_13245:
[----:B------:R-:W-:Y:S05]  /*31720*/  BSYNC B1 ;  /* 0x0000000000017941 */ /* 0x000fea0003800000 */
.L_x_13244:
        /* <DEDUP_REMOVED lines=9> */
.L_x_13274:
[----:B------:R-:W-:Y:S05]  /*317c0*/  YIELD ;  /* 0x0000000000007946 */ /* 0x000fea0003800000 */
[----:B------:R-:W-:Y:S04]  /*317d0*/  BSSY B1, `(.L_x_13259) ;  /* 0x000007a000017945 */ /* 0x000fe80003800000 */
[----:B------:R-:W-:Y:S05]  /*317e0*/  @!P6 BRA `(.L_x_13260) ;  /* 0x0000000400e0e947 */ /* 0x000fea0003800000 */
[----:B------:R-:W2:Y:S01]  /*317f0*/  S2R R2, SR_TID.X ;  /* 0x0000000000027919 */ /* 0x000ea20000002100 */
[----:B------:R-:W-:Y:S01]  /*31800*/  IMAD R10, R24, 0x8, R23 ;  /* 0x00000008180a7824 */ /* 0x000fe200078e0217 */
[----:B------:R-:W-:Y:S01]  /*31810*/  BSSY B2, `(.L_x_13261) ;  /* 0x0000006000027945 */ /* 0x000fe20003800000 */
[----:B--2---:R-:W-:Y:S02]  /*31820*/  LOP3.LUT R3, R2, 0x7f, RZ, 0xc0, !PT ;  /* 0x0000007f02037812 */ /* 0x004fe400078ec0ff */
[----:B------:R-:W-:Y:S02]  /*31830*/  SHF.L.U32 R2, R28, 0x1f, RZ ;  /* 0x0000001f1c027819 */ /* 0x000fe400000006ff */
[----:B------:R-:W-:Y:S02]  /*31840*/  ISETP.NE.AND P2, PT, R3, RZ, PT ;  /* 0x000000ff0300720c */ /* 0x000fe40003f45270 */
[----:B------:R-:W2:Y:S02]  /*31850*/  SYNCS.PHASECHK.TRANS64.TRYWAIT P1, [R10+URZ+0x324a0], R2 ;  /* 0x0324a0020a0075a7 */ /* 0x000ea4000802017f */
[----:B--2---:R-:W-:Y:S09]  /*31860*/  @!P1 BRA `(.L_x_13262) ;  /* 0x0000007800149947 */ /* 0x004ff20003800000 */
.L_x_13436:
[----:B------:R-:W-:Y:S05]  /*31870*/  BSYNC B2 ;  /* 0x0000000000027941 */ /* 0x000fea0003800000 */
.L_x_13261:
[----:B------:R-:W-:Y:S04]  /*31880*/  BSSY B2, `(.L_x_13263) ;  /* 0x0000009000027945 */ /* 0x000fe80003800000 */
[----:B------:R-:W-:Y:S05]  /*31890*/  @P2 BRA `(.L_x_13264) ;  /* 0x00000000001c2947 */ /* 0x000fea0003800000 */
[----:B------:R-:W0:Y:S02]  /*318a0*/  S2R R3, SR_TID.X ;  /* 0x0000000000037919 */ /* 0x000e240000002100 */
[----:B0-----:R-:W-:Y:S01]  /*318b0*/  LOP3.LUT R6, R3, 0x1f, RZ, 0xc0, !PT ;  /* 0x0000001f03067812 */ /* 0x001fe200078ec0ff */
[----:B------:R-:W-:-:S03]  /*318c0*/  IMAD.MOV.U32 R3, RZ, RZ, 0x3000 ;  /* 0x00003000ff037424 */ /* 0x000fc600078e00ff */
[----:B------:R-:W-:Y:S01]  /*318d0*/  ISETP.NE.AND P1, PT, R6, RZ, PT ;  /* 0x000000ff0600720c */ /* 0x000fe20003f25270 */
[----:B------:R3:W-:-:S12]  /*318e0*/  SYNCS.ARRIVE.TRANS64 RZ, [R10+URZ+0x32490], R3 ;  /* 0x032490030aff79a7 */ /* 0x0007d8000800003f */
[----:B---3--:R-:W-:Y:S05]  /*318f0*/  @!P1 BRA `(.L_x_13264) ;  /* 0x0000000000049947 */ /* 0x008fea0003800000 */
[----:B------:R-:W-:Y:S01]  /*31900*/  BPT.TRAP 0x1 ;  /* 0x000000040000795c */ /* 0x000fe20000300000 */
.L_x_13264:
[----:B------:R-:W-:Y:S05]  /*31910*/  BSYNC B2 ;  /* 0x0000000000027941 */ /* 0x000fea0003800000 */
.L_x_13263:
[----:B0-----:R-:W-:Y:S01]  /*31920*/  IMAD.MOV.U32 R6, RZ, RZ, RZ ;  /* 0x000000ffff067224 */ /* 0x001fe200078e00ff */
        /* <DEDUP_REMOVED lines=10> */
.L_x_13265:
        /* <DEDUP_REMOVED lines=13> */
.L_x_13437:
[----:B------:R-:W-:Y:S05]  /*31aa0*/  BSYNC B2 ;  /* 0x0000000000027941 */ /* 0x000fea0003800000 */
.L_x_13266:
[----:B------:R-:W-:Y:S01]  /*31ab0*/  BSSY B2, `(.L_x_13268) ;  /* 0x000000b000027945 */ /* 0x000fe20003800000 */
[----:B0-2---:R-:W-:Y:S02]  /*31ac0*/  IMAD.MOV.U32 R2, RZ, RZ, 0x0 ;  /* 0x00000000ff027424 */ /* 0x005fe400078e00ff */
        /* <DEDUP_REMOVED lines=9> */
.L_x_13269:
[----:B------:R-:W-:Y:S05]  /*31b60*/  BSYNC B2 ;  /* 0x0000000000027941 */ /* 0x000fea0003800000 */
.L_x_13268:
        /* <DEDUP_REMOVED lines=9> */
.L_x_13270:
        /* <DEDUP_REMOVED lines=15> */
.L_x_13271:
        /* <DEDUP_REMOVED lines=15> */
.L_x_13272:
        /* <DEDUP_REMOVED lines=15> */
.L_x_13273:
        /* <DEDUP_REMOVED lines=10> */
.L_x_13260:
[----:B------:R-:W-:Y:S05]  /*31f70*/  BSYNC B1 ;  /* 0x0000000000017941 */ /* 0x000fea0003800000 */
.L_x_13259:
        /* <DEDUP_REMOVED lines=8> */
.L_x_13238:
[----:B------:R-:W-:Y:S05]  /*32000*/  BSYNC B0 ;  /* 0x0000000000007941 */ /* 0x000fea0003800000 */
.L_x_13237:
[----:B------:R-:W2:Y:S01]  /*32010*/  LDC R0, c[0x0][0x448] ;  /* 0x00011200ff007b82 */ /* 0x000ea20000000800 */
[----:B------:R-:W-:Y:S01]  /*32020*/  VIADD R5, R36, 0x7f ;  /* 0x0000007f24057836 */ /* 0x000fe20000000000 */
[----:B------:R-:W-:Y:S06]  /*32030*/  @!P0 WARPSYNC.ALL ;  /* 0x0000000000008948 */ /* 0x000fec0003800000 */
[----:B------:R-:W3:Y:S08]  /*32040*/  LDC.64 R2, c[0x0][0xad8] ;  /* 0x0002b600ff027b82 */ /* 0x000ef00000000a00 */
[----:B------:R-:W-:Y:S01]  /*32050*/  @!P0 BAR.SYNC.DEFER_BLOCKING 0xc, 0x180 ;  /* 0x0306000000008b1d */ /* 0x000fe20000010000 */
[----:B--2---:R-:W-:-:S02]  /*32060*/  ISETP.NE.AND P1, PT, R0, 0x1, PT ;  /* 0x000000010000780c */ /* 0x004fc40003f25270 */
[----:B---3--:R-:W-:-:S11]  /*32070*/  ISETP.GE.AND P2, PT, R3, 0x1, PT ;  /* 0x000000010300780c */ /* 0x008fd60003f46270 */
[----:B------:R-:W2:Y:S08]  /*32080*/  @P1 LDC R0, c[0x0][0x44c] ;  /* 0x00011300ff001b82 */ /* 0x000eb00000000800 */
[----:B------:R-:W3:Y:S01]  /*32090*/  @P1 LDC R11, c[0x0][0x450] ;  /* 0x00011400ff0b1b82 */ /* 0x000ee20000000800 */
[----:B--2---:R-:W-:-:S05]  /*320a0*/  @P1 IMAD.HI.U32 R0, R5, R0, RZ ;  /* 0x0000000005001227 */ /* 0x004fca00078e00ff */
        /* <DEDUP_REMOVED lines=10> */
[----:B------:R-:W2:Y:S02]  /*32150*/  @P0 LDC.64 R4, c[0x0][0xae0] ;  /* 0x0002b800ff040b82 */ /* 0x000ea40000000a00 */
[----:B--2---:R-:W-:-:S05]  /*32160*/  @P0 IMAD.HI.U32 R4, R11, R4, RZ ;  /* 0x000000040b040227 */ /* 0x004fca00078e00ff */
[----:B------:R-:W-:-:S04]  /*32170*/  @P0 SHF.R.U32.HI R11, RZ, R5, R4 ;  /* 0x00000005ff0b0219 */ /* 0x000fc80000011604 */
[----:B------:R-:W-:Y:S01]  /*32180*/  LOP3.LUT R0, RZ, R11, RZ, 0x33, !PT ;  /* 0x0000000bff007212 */ /* 0x000fe200078e33ff */
[----:B------:R-:W-:Y:S06]  /*32190*/  BRA `(.L_x_13278) ;  /* 0x0000000000107947 */ /* 0x000fec0003800000 */
.L_x_13277:
[----:B------:R-:W-:-:S13]  /*321a0*/  ISETP.NE.AND P0, PT, R3, 0x1, PT ;  /* 0x000000010300780c */ /* 0x000fda0003f05270 */
[----:B------:R-:W2:Y:S02]  /*321b0*/  @P0 LDC.64 R4, c[0x0][0xae0] ;  /* 0x0002b800ff040b82 */ /* 0x000ea40000000a00 */
[----:B--2---:R-:W-:-:S05]  /*321c0*/  @P0 IMAD.HI.U32 R4, R0, R4, RZ ;  /* 0x0000000400040227 */ /* 0x004fca00078e00ff */
[----:B------:R-:W-:-:S07]  /*321d0*/  @P0 SHF.R.U32.HI R0, RZ, R5, R4 ;  /* 0x00000005ff000219 */ /* 0x000fce0000011604 */
.L_x_13278:
[----:B------:R-:W-:Y:S05]  /*321e0*/  BSYNC B0 ;  /* 0x0000000000007941 */ /* 0x000fea0003800000 */
.L_x_13276:
[----:B------:R-:W-:-:S05]  /*321f0*/  IMAD R5, R0, R3, R3 ;  /* 0x0000000300057224 */ /* 0x000fca00078e0203 */
[----:B------:R-:W-:-:S07]  /*32200*/  VIMNMX R2, R2, R5, PT ;  /* 0x0000000502027248 */ /* 0x000fce0003fe0100 */
.L_x_13275:
[----:B------:R-:W2:Y:S01]  /*32210*/  @P1 LDC R5, c[0x0][0x44c] ;  /* 0x00011300ff051b82 */ /* 0x000ea20000000800 */
[----:B------:R-:W-:Y:S01]  /*32220*/  VIADD R2, R2, 0x5f ;  /* 0x0000005f02027836 */ /* 0x000fe20000000000 */
[----:B------:R-:W-:Y:S01]  /*32230*/  ULDC UR4, c[0x0][0xad4] ;  /* 0x0002b50000047ab9 */ /* 0x000fe20000000800 */
[----:B------:R-:W-:Y:S02]  /*32240*/  IMAD.MOV.U32 R0, RZ, RZ, R36 ;  /* 0x000000ffff007224 */ /* 0x000fe400078e0024 */
[----:B------:R-:W-:-:S03]  /*32250*/  IMAD.HI R2, R2, 0x2aaaaaab, RZ ;  /* 0x2aaaaaab02027827 */ /* 0x000fc600078e02ff */
[----:B------:R-:W3:Y:S01]  /*32260*/  @P1 LDC R4, c[0x0][0x450] ;  /* 0x00011400ff041b82 */ /* 0x000ee20000000800 */
[----:B--2---:R-:W-:-:S05]  /*32270*/  @P1 IMAD.HI.U32 R5, R36, R5, RZ ;  /* 0x0000000524051227 */ /* 0x004fca00078e00ff */
[----:B---3--:R-:W-:Y:S02]  /*32280*/  @P1 SHF.R.U32.HI R0, RZ, R4, R5 ;  /* 0x00000004ff001219 */ /* 0x008fe40000011605 */
        /* <DEDUP_REMOVED lines=12> */
[----:B------:R-:W3:Y:S02]  /*32350*/  @P0 LDC.64 R4, c[0x0][0xae0] ;  /* 0x0002b800ff040b82 */ /* 0x000ee40000000a00 */
[----:B---3--:R-:W-:-:S05]  /*32360*/  @P0 IMAD.HI.U32 R4, R7, R4, RZ ;  /* 0x0000000407040227 */ /* 0x008fca00078e00ff */
[----:B------:R-:W-:-:S04]  /*32370*/  @P0 SHF.R.U32.HI R7, RZ, R5, R4 ;  /* 0x00000005ff070219 */ /* 0x000fc80000011604 */
[----:B------:R-:W-:Y:S01]  /*32380*/  LOP3.LUT R7, RZ, R7, RZ, 0x33, !PT ;  /* 0x00000007ff077212 */ /* 0x000fe200078e33ff */
[----:B------:R-:W-:Y:S06]  /*32390*/  BRA `(.L_x_13282) ;  /* 0x0000000000107947 */ /* 0x000fec0003800000 */
.L_x_13281:
[----:B------:R-:W-:-:S13]  /*323a0*/  ISETP.NE.AND P0, PT, R3, 0x1, PT ;  /* 0x000000010300780c */ /* 0x000fda0003f05270 */
[----:B------:R-:W3:Y:S02]  /*323b0*/  @P0 LDC.64 R4, c[0x0][0xae0] ;  /* 0x0002b800ff040b82 */ /* 0x000ee40000000a00 */
[----:B---3--:R-:W-:-:S05]  /*323c0*/  @P0 IMAD.HI.U32 R4, R7, R4, RZ ;  /* 0x0000000407040227 */ /* 0x008fca00078e00ff */
[----:B------:R-:W-:-:S07]  /*323d0*/  @P0 SHF.R.U32.HI R7, RZ, R5, R4 ;  /* 0x00000005ff070219 */ /* 0x000fce0000011604 */
.L_x_13282:
[----:B------:R-:W-:Y:S05]  /*323e0*/  BSYNC B0 ;  /* 0x0000000000007941 */ /* 0x000fea0003800000 */
.L_x_13280:
[----:B------:R-:W-:-:S05]  /*323f0*/  IMAD R3, R7, R3, RZ ;  /* 0x0000000307037224 */ /* 0x000fca00078e02ff */
[----:B------:R-:W-:-:S07]  /*32400*/  VIMNMX R0, R0, R3, !PT ;  /* 0x0000000300007248 */ /* 0x000fce0007fe0100 */
.L_x_13279:
[----:B------:R-:W-:Y:S01]  /*32410*/  IMAD.HI R0, R0, 0x2aaaaaab, RZ ;  /* 0x2aaaaaab00007827 */ /* 0x000fe200078e02ff */
[----:B------:R-:W-:Y:S04]  /*32420*/  BSSY B7, `(.L_x_13283) ;  /* 0x0000420000077945 */ /* 0x000fe80003800000 */
[----:B------:R-:W-:-:S04]  /*32430*/  SHF.R.U32.HI R3, RZ, 0x1f, R0 ;  /* 0x0000001fff037819 */ /* 0x000fc80000011600 */
[----:B------:R-:W-:-:S04]  /*32440*/  LEA.HI.SX32 R3, R0, R3, 0x1c ;  /* 0x0000000300037211 */ /* 0x000fc800078fe2ff */
[----:B------:R-:W-:-:S04]  /*32450*/  VIMNMX R34, RZ, R3, !PT ;  /* 0x00000003ff227248 */ /* 0x000fc80007fe0100 */
[----:B------:R-:W-:-:S13]  /*32460*/  ISETP.GT.AND P0, PT, R31, R34, PT ;  /* 0x000000221f00720c */ /* 0x000fda0003f04270 */
[----:B------:R-:W-:Y:S05]  /*32470*/  @P0 BRA `(.L_x_13284) ;  /* 0x0000000000440947 */ /* 0x000fea0003800000 */
[----:B------:R-:W3:Y:S02]  /*32480*/  S2R R2, SR_TID.X ;  /* 0x0000000000027919 */ /* 0x000ee40000002100 */
        /* <DEDUP_REMOVED lines=14> */
[----:B----4-:R-:W-:Y:S01]  /*32570*/  IADD3 R16, R0, UR39, R7 ;  /* 0x0000002700107c10 */ /* 0x010fe2000fffe007 */
[----:B------:R-:W-:Y:S06]  /*32580*/  BRA `(.L_x_13285) ;  /* 0x0000004000247947 */ /* 0x000fec0003800000 */
.L_x_13284:
        /* <DEDUP_REMOVED lines=9> */
[----:B------:R-:W3:Y:S01]  /*32620*/  LDC.64 R2, c[0x4][R2] ;  /* 0x0100000002027b82 */ /* 0x000ee20000000a00 */
[----:B------:R-:W-:Y:S02]  /*32630*/  IMAD.U32 R5, RZ, RZ, UR7 ;  /* 0x00000007ff057e24 */ /* 0x000fe4000f8e00ff */
[----:B0-----:R-:W-:Y:S02]  /*32640*/  IMAD.U32 R6, RZ, RZ, UR8 ;  /* 0x00000008ff067e24 */ /* 0x001fe4000f8e00ff */
[----:B------:R-:W-:-:S02]  /*32650*/  IMAD.U32 R7, RZ, RZ, UR9 ;  /* 0x00000009ff077e24 */ /* 0x000fc4000f8e00ff */
[----:B------:R-:W-:Y:S02]  /*32660*/  IMAD.U32 R10, RZ, RZ, UR4 ;  /* 0x00000004ff0a7e24 */ /* 0x000fe4000f8e00ff */
[----:B------:R-:W-:Y:S02]  /*32670*/  IMAD.U32 R11, RZ, RZ, UR5 ;  /* 0x00000005ff0b7e24 */ /* 0x000fe4000f8e00ff */
[----:B------:R-:W-:Y:S02]  /*32680*/  IMAD.MOV.U32 R8, RZ, RZ, 0x70 ;  /* 0x00000070ff087424 */ /* 0x000fe400078e00ff */
[----:B------:R-:W-:Y:S02]  /*32690*/  IMAD.MOV.U32 R12, RZ, RZ, 0x1 ;  /* 0x00000001ff0c7424 */ /* 0x000fe400078e00ff */
[----:B-1----:R-:W-:-:S07]  /*326a0*/  IMAD.MOV.U32 R13, RZ, RZ, RZ ;  /* 0x000000ffff0d7224 */ /* 0x002fce00078e00ff */
[----:B------:R-:W-:-:S07]  /*326b0*/  LEPC R20, `(.L_x_13287) ;  /* 0x000000001014794e */ /* 0x000fce0000000000 */
[----:B--23--:R-:W-:Y:S05]  /*326c0*/  CALL.ABS.NOINC R2 ;  /* 0x0000000002007343 */ /* 0x00cfea0003c00000 */
.L_x_13287:
[----:B------:R-:W-:Y:S05]  /*326d0*/  BSYNC B6 ;  /* 0x0000000000067941 */ /* 0x000fea0003800000 */
.L_x_13286:
        /* <DEDUP_REMOVED lines=8> */
[----:B------:R3:W4:Y:S01]  /*32760*/  LDC.64 R2, c[0x4][R29] ;  /* 0x010000001d027b82 */ /* 0x0007220000000a00 */
        /* <DEDUP_REMOVED lines=8> */
[----:B-1-3--:R-:W-:-:S07]  /*327f0*/  IMAD.MOV.U32 R13, RZ, RZ, RZ ;  /* 0x000000ffff0d7224 */ /* 0x00afce00078e00ff */
[----:B------:R-:W-:-:S07]  /*32800*/  LEPC R20, `(.L_x_13290) ;  /* 0x000000001014794e */ /* 0x000fce0000000000 */
[----:B--2-4-:R-:W-:Y:S05]  /*32810*/  CALL.ABS.NOINC R2 ;  /* 0x0000000002007343 */ /* 0x014fea0003c00000 */
.L_x_13290:
        /* <DEDUP_REMOVED lines=15> */
.L_x_13289:
[----:B------:R-:W-:Y:S05]  /*32910*/  BSYNC B6 ;  /* 0x0000000000067941 */ /* 0x000fea0003800000 */
.L_x_13288:
[----:B------:R-:W-:Y:S01]  /*32920*/  ULDC.64 UR4, c[0x0][0xaf0] ;  /* 0x0002bc0000047ab9 */ /* 0x000fe20000000a00 */
[----:B------:R-:W-:Y:S01]  /*32930*/  IMAD.MOV.U32 R30, RZ, RZ, R19 ;  /* 0x000000ffff1e7224 */ /* 0x000fe200078e0013 */
[----:B------:R-:W-:Y:S01]  /*32940*/  ISETP.NE.U32.AND P0, PT, RZ, UR4, PT ;  /* 0x00000004ff007c0c */ /* 0x000fe2000bf05070 */
[----:B------:R-:W3:Y:S01]  /*32950*/  S2R R20, SR_TID.X ;  /* 0x0000000000147919 */ /* 0x000ee20000002100 */
[----:B------:R-:W4:Y:S01]  /*32960*/  LDC R10, c[0x0][0x430] ;  /* 0x00010c00ff0a7b82 */ /* 0x000f220000000800 */
[----:B------:R-:W5:Y:S01]  /*32970*/  S2R R21, SR_TID.X ;  /* 0x0000000000157919 */ /* 0x000f620000002100 */
[----:B------:R-:W-:Y:S01]  /*32980*/  ISETP.NE.AND.EX P0, PT, RZ, UR5, PT, P0 ;  /* 0x00000005ff007c0c */ /* 0x000fe2000bf05300 */
[----:B------:R-:W-:Y:S01]  /*32990*/  VIADD R0, R31, 0xffffffff ;  /* 0xffffffff1f007836 */ /* 0x000fe20000000000 */
[----:B------:R-:W-:Y:S01]  /*329a0*/  ULDC UR4, c[0x0][0x2f4] ;  /* 0x0000bd0000047ab9 */ /* 0x000fe20000000800 */
[----:B------:R-:W-:Y:S01]  /*329b0*/  IMAD.MOV.U32 R11, RZ, RZ, RZ ;  /* 0x000000ffff0b7224 */ /* 0x000fe200078e00ff */
[----:B------:R-:W1:Y:S01]  /*329c0*/  S2R R12, SR_TID.X ;  /* 0x00000000000c7919 */ /* 0x000e620000002100 */
[----:B------:R-:W-:Y:S01]  /*329d0*/  LOP3.LUT R22, R22, 0xfffff7ff, RZ, 0xc0, !PT ;  /* 0xfffff7ff16167812 */ /* 0x000fe200078ec0ff */
[----:B------:R-:W-:-:S07]  /*329e0*/  ULDC UR5, c[0x0][0x320] ;  /* 0x0000c80000057ab9 */ /* 0x000fce0000000800 */
[----:B------:R-:W0:Y:S01]  /*329f0*/  @P0 LDC.64 R2, c[0x0][0xaf0] ;  /* 0x0002bc00ff020b82 */ /* 0x000e220000000a00 */
[----:B---3--:R-:W-:Y:S01]  /*32a00*/  LOP3.LUT R20, R20, 0x7f, RZ, 0xc0, !PT ;  /* 0x0000007f14147812 */ /* 0x008fe200078ec0ff */
[----:B0-----:R-:W-:-:S05]  /*32a10*/  @P0 IMAD.WIDE R2, R19, 0x4, R2 ;  /* 0x0000000413020825 */ /* 0x001fca00078e0202 */
[----:B------:R0:W3:Y:S01]  /*32a20*/  @P0 LDG.E R30, desc[UR44][R2.64] ;  /* 0x0000002c021e0981 */ /* 0x0000e2000c1e1900 */
[----:B------:R-:W-:Y:S01]  /*32a30*/  SHF.R.U32.HI R29, RZ, 0x3, R20 ;  /* 0x00000003ff1d7819 */ /* 0x000fe20000011614 */
[----:B-----5:R-:W-:Y:S01]  /*32a40*/  IMAD.SHL.U32 R20, R21, 0x10, RZ ;  /* 0x0000001015147824 */ /* 0x020fe200078e00ff */
[----:B----4-:R-:W-:-:S04]  /*32a50*/  ISETP.NE.AND P1, PT, R10, 0x1, PT ;  /* 0x000000010a00780c */ /* 0x010fc80003f25270 */
[----:B------:R-:W-:-:S05]  /*32a60*/  LOP3.LUT R20, R29, 0x70, R20, 0xf8, !PT ;  /* 0x000000701d147812 */ /* 0x000fca00078ef814 */
[----:B------:R-:W-:-:S04]  /*32a70*/  IMAD R8, R0, 0x60, R20 ;  /* 0x0000006000087824 */ /* 0x000fc800078e0214 */
[----:B------:R-:W4:Y:S01]  /*32a80*/  @P1 LDC R5, c[0x0][0x434] ;  /* 0x00010d00ff051b82 */ /* 0x000f220000000800 */
[C---:B------:R-:W-:Y:S01]  /*32a90*/  ISETP.GE.AND P0, PT, R8.reuse, R17, PT ;  /* 0x000000110800720c */ /* 0x040fe20003f06270 */
[----:B------:R-:W-:-:S03]  /*32aa0*/  IMAD.IADD R8, R8, 0x1, R33 ;  /* 0x0000000108087824 */ /* 0x000fc600078e0221 */
[----:B------:R-:W-:Y:S01]  /*32ab0*/  ISETP.GT.U32.OR P0, PT, R20, 0x5f, P0 ;  /* 0x0000005f1400780c */ /* 0x000fe20000704470 */
[----:B------:R-:W-:Y:S02]  /*32ac0*/  IMAD.MOV.U32 R9, RZ, RZ, R8 ;  /* 0x000000ffff097224 */ /* 0x000fe400078e0008 */
[----:B------:R-:W5:Y:S10]  /*32ad0*/  @P1 LDC R7, c[0x0][0x438] ;  /* 0x00010e00ff071b82 */ /* 0x000f740000000800 */
[----:B0-----:R-:W0:Y:S01]  /*32ae0*/  @!P0 LDC.64 R2, c[0x0][0x428] ;  /* 0x00010a00ff028b82 */ /* 0x001e220000000a00 */
[----:B----4-:R-:W-:-:S05]  /*32af0*/  @P1 IMAD.HI.U32 R4, R8, R5, RZ ;  /* 0x0000000508041227 */ /* 0x010fca00078e00ff */
[----:B-----5:R-:W-:Y:S02]  /*32b00*/  @P1 SHF.R.U32.HI R9, RZ, R7, R4 ;  /* 0x00000007ff091219 */ /* 0x020fe40000011604 */
[----:B------:R-:W4:Y:S02]  /*32b10*/  @!P0 LDC.64 R4, c[0x0][0x418] ;  /* 0x00010600ff048b82 */ /* 0x000f240000000a00 */
[--C-:B------:R-:W-:Y:S01]  /*32b20*/  @!P0 SHF.R.S32.HI R7, RZ, 0x1f, R9.reuse ;  /* 0x0000001fff078819 */ /* 0x100fe20000011409 */
[----:B------:R-:W-:Y:S01]  /*32b30*/  @!P0 IMAD.MOV.U32 R6, RZ, RZ, R9 ;  /* 0x000000ffff068224 */ /* 0x000fe200078e0009 */
[----:B---3--:R-:W-:-:S03]  /*32b40*/  SHF.R.S32.HI R35, RZ, 0x1f, R30 ;  /* 0x0000001fff237819 */ /* 0x008fc6000001141e */
[----:B0-----:R-:W-:-:S04]  /*32b50*/  @!P0 IMAD.WIDE.U32 R6, R30, R2, R6 ;  /* 0x000000021e068225 */ /* 0x001fc800078e0006 */
[----:B------:R-:W-:Y:S01]  /*32b60*/  @!P0 IMAD R2, R35, R2, RZ ;  /* 0x0000000223028224 */ /* 0x000fe200078e02ff */
[----:B----4-:R-:W-:-:S03]  /*32b70*/  @!P0 LEA R4, P1, R6, R4, 0x2 ;  /* 0x0000000406048211 */ /* 0x010fc600078210ff */
[----:B------:R-:W-:-:S04]  /*32b80*/  @!P0 IMAD R3, R30, R3, R2 ;  /* 0x000000031e038224 */ /* 0x000fc800078e0202 */
[----:B------:R-:W-:-:S05]  /*32b90*/  @!P0 IMAD.IADD R3, R7, 0x1, R3 ;  /* 0x0000000107038824 */ /* 0x000fca00078e0203 */
[----:B------:R-:W-:-:S05]  /*32ba0*/  @!P0 LEA.HI.X R5, R6, R5, R3, 0x2, P1 ;  /* 0x0000000506058211 */ /* 0x000fca00008f1403 */
[----:B------:R-:W3:Y:S01]  /*32bb0*/  @!P0 LDG.E R11, desc[UR44][R4.64] ;  /* 0x0000002c040b8981 */ /* 0x000ee2000c1e1900 */
[----:B------:R-:W-:Y:S01]  /*32bc0*/  IMAD.U32 R2, RZ, RZ, UR40 ;  /* 0x00000028ff027e24 */ /* 0x000fe2000f8e00ff */
[----:B------:R-:W-:Y:S01]  /*32bd0*/  UMOV UR6, 0xffffffff ;  /* 0xffffffff00067882 */ /* 0x000fe20000000000 */
[----:B-1----:R-:W-:Y:S02]  /*32be0*/  IMAD.SHL.U32 R29, R12, 0x8, RZ ;  /* 0x000000080c1d7824 */ /* 0x002fe400078e00ff */
[----:B------:R-:W-:Y:S01]  /*32bf0*/  IMAD.MOV R3, RZ, RZ, -R9 ;  /* 0x000000ffff037224 */ /* 0x000fe200078e0a09 */
[----:B------:R-:W-:Y:S02]  /*32c00*/  ISETP.NE.AND P2, PT, R2, 0x3, PT ;  /* 0x000000030200780c */ /* 0x000fe40003f45270 */
[----:B------:R-:W-:Y:S01]  /*32c10*/  LOP3.LUT R29, R29, 0x38, RZ, 0xc0, !PT ;  /* 0x000000381d1d7812 */ /* 0x000fe200078ec0ff */
[----:B------:R-:W-:-:S05]  /*32c20*/  IMAD R3, R10, R3, R8 ;  /* 0x000000030a037224 */ /* 0x000fca00078e0208 */
[----:B------:R-:W-:Y:S05]  /*32c30*/  STL [R1+0x45c], R3 ;  /* 0x00045c0301007387 */ /* 0x000fea0000100800 */
[----:B------:R-:W-:-:S04]  /*32c40*/  @P2 LOP3.LUT R22, R22, 0x800, RZ, 0xfc, !PT ;  /* 0x0000080016162812 */ /* 0x000fc800078efcff */
[----:B------:R-:W-:Y:S01]  /*32c50*/  LOP3.LUT R22, R22, 0xfffffffd, RZ, 0xc0, !PT ;  /* 0xfffffffd16167812 */ /* 0x000fe200078ec0ff */
[----:B---3--:R0:W-:Y:S02]  /*32c60*/  STL [R1+0x458], R11 ;  /* 0x0004580b01007387 */ /* 0x0081e40000100800 */
[----:B0-----:R-:W-:Y:S01]  /*32c70*/  IMAD.SHL.U32 R11, R12, 0x8, RZ ;  /* 0x000000080c0b7824 */ /* 0x001fe200078e00ff */
[----:B------:R-:W-:-:S04]  /*32c80*/  LOP3.LUT R12, R29, 0x40, RZ, 0xfc, !PT ;  /* 0x000000401d0c7812 */ /* 0x000fc800078efcff */
[----:B------:R-:W-:Y:S02]  /*32c90*/  LOP3.LUT R11, R11, 0x38, RZ, 0xc0, !PT ;  /* 0x000000380b0b7812 */ /* 0x000fe400078ec0ff */
[----:B------:R-:W-:Y:S02]  /*32ca0*/  ISETP.GE.AND P4, PT, R12, UR5, PT ;  /* 0x000000050c007c0c */ /* 0x000fe4000bf86270 */
[C---:B------:R-:W-:Y:S02]  /*32cb0*/  ISETP.GE.AND P1, PT, R11.reuse, UR4, PT ;  /* 0x000000040b007c0c */ /* 0x040fe4000bf26270 */
[C---:B------:R-:W-:Y:S02]  /*32cc0*/  LOP3.LUT R12, R11.reuse, 0x80, RZ, 0xfc, !PT ;  /* 0x000000800b0c7812 */ /* 0x040fe400078efcff */
[----:B------:R-:W-:Y:S02]  /*32cd0*/  ISETP.GE.AND P0, PT, R11, UR5, PT ;  /* 0x000000050b007c0c */ /* 0x000fe4000bf06270 */
[----:B------:R-:W-:-:S02]  /*32ce0*/  ISETP.GE.AND P3, PT, R12, UR5, PT ;  /* 0x000000050c007c0c */ /* 0x000fc4000bf66270 */
[----:B------:R-:W-:-:S05]  /*32cf0*/  LOP3.LUT R11, R11, 0xc0, RZ, 0xfc, !PT ;  /* 0x000000c00b0b7812 */ /* 0x000fca00078efcff */
[----:B------:R-:W-:Y:S02]  /*32d00*/  @P1 LOP3.LUT R22, R22, 0x2, RZ, 0xfc, !PT ;  /* 0x0000000216161812 */ /* 0x000fe400078efcff */
[----:B------:R-:W-:Y:S02]  /*32d10*/  ISETP.GE.AND P1, PT, R11, UR5, PT ;  /* 0x000000050b007c0c */ /* 0x000fe4000bf26270 */
        /* <DEDUP_REMOVED lines=8> */
[----:B------:R-:W-:Y:S06]  /*32da0*/  BRA.DIV UR6, `(.L_x_13291) ;  /* 0x0000006206ec7947 */ /* 0x000fec000b800000 */
.L_x_13440:
[----:B------:R-:W-:Y:S02]  /*32db0*/  SEL R2, RZ, 0x1, P0 ;  /* 0x00000001ff027807 */ /* 0x000fe40000000000 */
[----:B------:R-:W-:Y:S02]  /*32dc0*/  ISETP.GT.U32.AND P0, PT, R20, 0x5f, PT ;  /* 0x0000005f1400780c */ /* 0x000fe40003f04070 */
[----:B------:R-:W-:Y:S01]  /*32dd0*/  LOP3.LUT R22, R22, 0xffffffdf, RZ, 0xc0, !PT ;  /* 0xffffffdf16167812 */ /* 0x000fe200078ec0ff */
[----:B------:R0:W-:Y:S01]  /*32de0*/  STL [R1+0x49c], R2 ;  /* 0x00049c0201007387 */ /* 0x0001e20000100800 */
[----:B------:R-:W-:-:S09]  /*32df0*/  SHF.R.S32.HI R29, RZ, 0x1f, R18 ;  /* 0x0000001fff1d7819 */ /* 0x000fd20000011412 */
[----:B------:R-:W-:Y:S01]  /*32e00*/  @P0 LOP3.LUT R22, R22, 0x20, RZ, 0xfc, !PT ;  /* 0x0000002016160812 */ /* 0x000fe200078efcff */
[----:B0-----:R-:W-:Y:S06]  /*32e10*/  @!P2 BRA `(.L_x_13292) ;  /* 0x000000000004a947 */ /* 0x001fec0003800000 */
[----:B------:R-:W-:Y:S01]  /*32e20*/  BPT.TRAP 0x1 ;  /* 0x000000040000795c */ /* 0x000fe20000300000 */
.L_x_13292:
[----:B--2---:R-:W-:Y:S01]  /*32e30*/  IMAD R31, R0, -0x60, R17 ;  /* 0xffffffa0001f7824 */ /* 0x004fe200078e0211 */
[----:B------:R-:W-:Y:S01]  /*32e40*/  SHF.L.U32 R0, R27, 0x1f, RZ ;  /* 0x0000001f1b007819 */ /* 0x000fe200000006ff */
[----:B------:R-:W-:Y:S01]  /*32e50*/  IMAD R17, R25, 0x8, R23 ;  /* 0x0000000819117824 */ /* 0x000fe200078e0217 */
[----:B------:R-:W-:Y:S03]  /*32e60*/  BSSY B0, `(.L_x_13293) ;  /* 0x0000003000007945 */ /* 0x000fe60003800000 */
[----:B------:R-:W0:Y:S02]  /*32e70*/  SYNCS.PHASECHK.TRANS64.TRYWAIT P0, [R17+URZ+0x32440], R0 ;  /* 0x03244000110075a7 */ /* 0x000e24000800017f */
[----:B0-----:R-:W-:Y:S05]  /*32e80*/  @!P0 BRA `(.L_x_13294) ;  /* 0x0000006000e48947 */ /* 0x001fea0003800000 */
.L_x_13441:
[----:B------:R-:W-:Y:S05]  /*32e90*/  BSYNC B0 ;  /* 0x0000000000007941 */ /* 0x000fea0003800000 */
.L_x_13293:
        /* <DEDUP_REMOVED lines=26> */
[----:B-1----:R-:W-:Y:S02]  /*33040*/  LOP3.LUT R5, R4, 0x7f, RZ, 0xc0, !PT ;  /* 0x0000007f04057812 */ /* 0x002fe400078ec0ff */
        /* <DEDUP_REMOVED lines=61> */
.L_x_13455:
        /* <DEDUP_REMOVED lines=10> */
.L_x_13296:
        /* <DEDUP_REMOVED lines=11> */
.L_x_13297:
        /* <DEDUP_REMOVED lines=34> */
.L_x_13299:
[----:B------:R-:W-:Y:S05]  /*33790*/  BSYNC B6 ;  /* 0x0000000000067941 */ /* 0x000fea0003800000 */
.L_x_13298:
[----:B------:R-:W2:Y:S01]  /*337a0*/  LDL R21, [R1+0x450] ;  /* 0x0004500001157983 */ /* 0x000ea20000100800 */
[----:B------:R-:W3:Y:S01]  /*337b0*/  LDC R6, c[0x0][0x448] ;  /* 0x00011200ff067b82 */ /* 0x000ee20000000800 */
[----:B------:R-:W-:Y:S02]  /*337c0*/  ULDC.64 UR4, c[0x0][0x298] ;  /* 0x0000a60000047ab9 */ /* 0x000fe40000000a00 */
[----:B------:R-:W4:Y:S04]  /*337d0*/  LDL R20, [R1+0x484] ;  /* 0x0004840001147983 */ /* 0x000f280000100800 */
[----:B-1----:R-:W4:Y:S04]  /*337e0*/  LDL R0, [R1+0x478] ;  /* 0x0004780001007983 */ /* 0x002f280000100800 */
[----:B------:R1:W5:Y:S01]  /*337f0*/  LDL R9, [R1+0x454] ;  /* 0x0004540001097983 */ /* 0x0003620000100800 */
[----:B------:R-:W0:Y:S01]  /*33800*/  S2R R2, SR_TID.X ;  /* 0x0000000000027919 */ /* 0x000e220000002100 */
[----:B---3--:R-:W-:-:S13]  /*33810*/  ISETP.NE.AND P0, PT, R6, 0x1, PT ;  /* 0x000000010600780c */ /* 0x008fda0003f05270 */
[----:B------:R-:W3:Y:S01]  /*33820*/  @P0 LDC R3, c[0x0][0x450] ;  /* 0x00011400ff030b82 */ /* 0x000ee20000000800 */
[----:B0-----:R-:W-:-:S04]  /*33830*/  LOP3.LUT R2, R2, 0x7f, RZ, 0xc0, !PT ;  /* 0x0000007f02027812 */ /* 0x001fc800078ec0ff */
[----:B------:R-:W-:Y:S01]  /*33840*/  SHF.R.U32.HI R2, RZ, 0x3, R2 ;  /* 0x00000003ff027819 */ /* 0x000fe20000011602 */
[----:B--2---:R-:W-:Y:S02]  /*33850*/  IMAD.MOV.U32 R5, RZ, RZ, R21 ;  /* 0x000000ffff057224 */ /* 0x004fe400078e0015 */
[----:B----4-:R-:W-:Y:S02]  /*33860*/  IMAD.MOV.U32 R21, RZ, RZ, R20 ;  /* 0x000000ffff157224 */ /* 0x010fe400078e0014 */
[----:B------:R-:W2:Y:S01]  /*33870*/  LDL R20, [R1+0x464] ;  /* 0x0004640001147983 */ /* 0x000ea20000100800 */
[----:B------:R-:W-:Y:S02]  /*33880*/  IMAD.MOV.U32 R4, RZ, RZ, R0 ;  /* 0x000000ffff047224 */ /* 0x000fe400078e0000 */
[----:B------:R-:W0:Y:S02]  /*33890*/  S2R R0, SR_TID.X ;  /* 0x0000000000007919 */ /* 0x000e240000002100 */
[----:B0-----:R-:W-:-:S05]  /*338a0*/  IMAD.SHL.U32 R0, R0, 0x10, RZ ;  /* 0x0000001000007824 */ /* 0x001fca00078e00ff */
        /* <DEDUP_REMOVED lines=45> */
[----:B-1----:R-:W-:Y:S10]  /*33b80*/  BRA.DIV UR5, `(.L_x_13300) ;  /* 0x0000005e05b87947 */ /* 0x002ff4000b800000 */
[----:B------:R-:W0:Y:S01]  /*33b90*/  SHFL.IDX PT, R5, R0, RZ, 0x181f ;  /* 0x00181fff00057589 */ /* 0x000e2200000e0000 */
[----:B-----5:R-:W-:Y:S02]  /*33ba0*/  IMAD R2, R9, R6, RZ ;  /* 0x0000000609027224 */ /* 0x020fe400078e02ff */
[----:B------:R-:W-:Y:S01]  /*33bb0*/  IMAD.IADD R36, R8, 0x1, R36 ;  /* 0x0000000108247824 */ /* 0x000fe200078e0224 */
[----:B------:R-:W1:Y:S03]  /*33bc0*/  SHFL.IDX PT, R4, R3, RZ, 0x181f ;  /* 0x00181fff03047589 */ /* 0x000e6600000e0000 */
[C---:B------:R-:W-:Y:S01]  /*33bd0*/  VIADD R6, R36.reuse, 0x10 ;  /* 0x0000001024067836 */ /* 0x040fe20000000000 */
[C---:B------:R-:W-:Y:S01]  /*33be0*/  ISETP.GE.AND P0, PT, R36.reuse, R2, PT ;  /* 0x000000022400720c */ /* 0x040fe20003f06270 */
[----:B------:R-:W-:-:S03]  /*33bf0*/  VIADD R8, R36, 0x30 ;  /* 0x0000003024087836 */ /* 0x000fc60000000000 */
[----:B------:R2:W-:Y:S04]  /*33c00*/  STL [R1+0x468], R6 ;  /* 0x0004680601007387 */ /* 0x0005e80000100800 */
[----:B------:R-:W-:Y:S05]  /*33c10*/  STL [R1+0x470], R8 ;  /* 0x0004700801007387 */ /* 0x000fea0000100800 */
        /* <DEDUP_REMOVED lines=22> */
[----:B0-----:R-:W-:-:S05]  /*33d80*/  @!P0 LEA R5, P2, R7, R5, 0x1 ;  /* 0x0000000507058211 */ /* 0x001fca00078408ff */
[----:B-1----:R-:W-:-:S05]  /*33d90*/  @!P0 IMAD.X R4, RZ, RZ, R4, P2 ;  /* 0x000000ffff048224 */ /* 0x002fca00010e0604 */
        /* <DEDUP_REMOVED lines=47> */
.L_x_13472:
        /* <DEDUP_REMOVED lines=11> */
.L_x_13301:
        /* <DEDUP_REMOVED lines=28> */
.L_x_13303:
[----:B------:R-:W-:Y:S05]  /*34300*/  BSYNC B6 ;  /* 0x0000000000067941 */ /* 0x000fea0003800000 */
.L_x_13302:
[----:B------:R-:W2:Y:S01]  /*34310*/  LDL.LU R0, [R1+0x478] ;  /* 0x0004780001007983 */ /* 0x000ea20000300800 */
[----:B------:R-:W1:Y:S01]  /*34320*/  LDC R6, c[0x0][0x448] ;  /* 0x00011200ff067b82 */ /* 0x000e620000000800 */
[----:B------:R-:W-:Y:S02]  /*34330*/  ULDC.64 UR4, c[0x0][0x398] ;  /* 0x0000e60000047ab9 */ /* 0x000fe40000000a00 */
[----:B0-----:R-:W3:Y:S04]  /*34340*/  LDL.LU R2, [R1+0x450] ;  /* 0x0004500001027983 */ /* 0x001ee80000300800 */
[----:B------:R-:W4:Y:S04]  /*34350*/  LDL.LU R21, [R1+0x484] ;  /* 0x0004840001157983 */ /* 0x000f280000300800 */
[----:B------:R-:W5:Y:S01]  /*34360*/  LDL.LU R20, [R1+0x464] ;  /* 0x0004640001147983 */ /* 0x000f620000300800 */
[----:B------:R-:W-:Y:S01]  /*34370*/  IMAD.MOV.U32 R4, RZ, RZ, R37 ;  /* 0x000000ffff047224 */ /* 0x000fe200078e0025 */
[----:B------:R-:W0:Y:S01]  /*34380*/  S2R R8, SR_TID.X ;  /* 0x0000000000087919 */ /* 0x000e220000002100 */
[----:B-1----:R-:W-:-:S13]  /*34390*/  ISETP.NE.AND P0, PT, R6, 0x1, PT ;  /* 0x000000010600780c */ /* 0x002fda0003f05270 */
[----:B------:R-:W1:Y:S01]  /*343a0*/  @P0 LDC R5, c[0x0][0x450] ;  /* 0x00011400ff050b82 */ /* 0x000e620000000800 */
[----:B0-----:R-:W-:-:S05]  /*343b0*/  IMAD.SHL.U32 R7, R8, 0x8, RZ ;  /* 0x0000000808077824 */ /* 0x001fca00078e00ff */
        /* <DEDUP_REMOVED lines=15> */
[----:B------:R-:W-:Y:S02]  /*344b0*/  IMAD.SHL.U32 R20, R8, 0x8, RZ ;  /* 0x0000000808147824 */ /* 0x000fe400078e00ff */
[----:B------:R-:W-:Y:S02]  /*344c0*/  IMAD.IADD R3, R3, 0x1, R0 ;  /* 0x0000000103037824 */ /* 0x000fe400078e0200 */
[----:B------:R-:W0:Y:S01]  /*344d0*/  @P0 LDC R0, c[0x0][0x44c] ;  /* 0x00011300ff000b82 */ /* 0x000e220000000800 */
[----:B------:R-:W-:-:S04]  /*344e0*/  LOP3.LUT R20, R20, 0x38, RZ, 0xc0, !PT ;  /* 0x0000003814147812 */ /* 0x000fc800078ec0ff */
[C---:B------:R-:W-:Y:S02]  /*344f0*/  LOP3.LUT R10, R20.reuse, 0x40, RZ, 0xfc, !PT ;  /* 0x00000040140a7812 */ /* 0x040fe400078efcff */
[C---:B------:R-:W-:Y:S02]  /*34500*/  LOP3.LUT R9, R20.reuse, 0x80, RZ, 0xfc, !PT ;  /* 0x0000008014097812 */ /* 0x040fe400078efcff */
[----:B------:R-:W-:Y:S01]  /*34510*/  LOP3.LUT R8, R20, 0xc0, RZ, 0xfc, !PT ;  /* 0x000000c014087812 */ /* 0x000fe200078efcff */
[----:B0-----:R-:W-:-:S05]  /*34520*/  @P0 IMAD.HI.U32 R0, R37, R0, RZ ;  /* 0x0000000025000227 */ /* 0x001fca00078e00ff */
[----:B-1----:R-:W-:-:S04]  /*34530*/  @P0 SHF.R.U32.HI R4, RZ, R5, R0 ;  /* 0x00000005ff040219 */ /* 0x002fc80000011600 */
        /* <DEDUP_REMOVED lines=27> */
[----:B------:R-:W-:Y:S01]  /*346f0*/  SHFL.IDX PT, R2, R0, RZ, 0x181f ;  /* 0x00181fff00027589 */ /* 0x000fe200000e0000 */
[----:B--2---:R-:W-:-:S03]  /*34700*/  IMAD.MOV.U32 R11, RZ, RZ, R3 ;  /* 0x000000ffff0b7224 */ /* 0x004fc600078e0003 */
[----:B------:R-:W0:Y:S01]  /*34710*/  SHFL.IDX PT, R3, R4, RZ, 0x181f ;  /* 0x00181fff04037589 */ /* 0x000e2200000e0000 */
[----:B---3--:R-:W-:-:S03]  /*34720*/  IMAD R5, R10, R6, RZ ;  /* 0x000000060a057224 */ /* 0x008fc600078e02ff */
[----:B------:R-:W2:Y:S02]  /*34730*/  LDL.LU R10, [R1+0x474] ;  /* 0x00047400010a7983 */ /* 0x000ea40000300800 */
[----:B------:R-:W-:-:S13]  /*34740*/  ISETP.GE.AND P0, PT, R36, R5, PT ;  /* 0x000000052400720c */ /* 0x000fda0003f06270 */
[----:B0-----:R-:W-:-:S05]  /*34750*/  @!P0 LEA R3, P6, R7, R3, 0x1 ;  /* 0x0000000307038211 */ /* 0x001fca00078c08ff */
[----:B------:R-:W-:-:S05]  /*34760*/  @!P0 IMAD.X R2, RZ, RZ, R2, P6 ;  /* 0x000000ffff028224 */ /* 0x000fca00030e0602 */
[----:B------:R-:W-:-:S04]  /*34770*/  @!P0 LOP3.LUT R3, R3, R2, RZ, 0x3c, !PT ;  /* 0x0000000203038212 */ /* 0x000fc800078e3cff */
[----:B------:R-:W-:-:S04]  /*34780*/  @!P0 LOP3.LUT R2, R3, R2, RZ, 0x3c, !PT ;  /* 0x0000000203028212 */ /* 0x000fc800078e3cff */
[----:B------:R-:W-:-:S05]  /*34790*/  @!P0 LOP3.LUT R3, R3, R2, RZ, 0x3c, !PT ;  /* 0x0000000203038212 */ /* 0x000fca00078e3cff */
[----:B------:R-:W-:Y:S01]  /*347a0*/  @!PT LDS RZ, [RZ] ;  /* 0x00000000fffff984 */ /* 0x000fe20000000800 */
[----:B------:R-:W-:Y:S04]  /*347b0*/  @!P0 LDGSTS.E.BYPASS.LTC128B.128 [R26+0x22400], desc[UR44][R2.64], !P4 ;  /* 0x22400000021a8fae */ /* 0x000fe8000e101d6c */
[----:B------:R-:W-:Y:S04]  /*347c0*/  @!P0 LDGSTS.E.BYPASS.LTC128B.128 [R26+0x26400], desc[UR44][R2.64+0x80], !P3 ;  /* 0x26400080021a8fae */ /* 0x000fe8000d901d6c */
[----:B------:R-:W-:Y:S04]  /*347d0*/  @!P0 LDGSTS.E.BYPASS.LTC128B.128 [R26+0x2a400], desc[UR44][R2.64+0x100], !P2 ;  /* 0x2a400100021a8fae */ /* 0x000fe8000d101d6c */
[----:B------:R0:W-:Y:S01]  /*347e0*/  @!P0 LDGSTS.E.BYPASS.LTC128B.128 [R26+0x2e400], desc[UR44][R2.64+0x180], !P1 ;  /* 0x2e400180021a8fae */ /* 0x0001e2000c901d6c */
[----:B----4-:R-:W-:-:S03]  /*347f0*/  ISETP.GE.AND P0, PT, R9, R5, PT ;  /* 0x000000050900720c */ /* 0x010fc60003f06270 */
[----:B------:R-:W3:Y:S04]  /*34800*/  LDL.LU R9, [R1+0x47c] ;  /* 0x00047c0001097983 */ /* 0x000ee80000300800 */
[----:B0-----:R-:W0:Y:S04]  /*34810*/  SHFL.IDX PT, R2, R4, 0x1, 0x181f ;  /* 0x00381f0004027f89 */ /* 0x001e2800000e0000 */
[----:B------:R-:W1:Y:S02]  /*34820*/  SHFL.IDX PT, R6, R0, 0x1, 0x181f ;  /* 0x00381f0000067f89 */ /* 0x000e6400000e0000 */
[----:B0-----:R-:W-:-:S05]  /*34830*/  @!P0 LEA R2, P6, R7, R2, 0x1 ;  /* 0x0000000207028211 */ /* 0x001fca00078c08ff */
[----:B-1----:R-:W-:-:S05]  /*34840*/  @!P0 IMAD.X R3, RZ, RZ, R6, P6 ;  /* 0x000000ffff038224 */ /* 0x002fca00030e0606 */
[----:B------:R-:W-:Y:S04]  /*34850*/  @!P0 LDGSTS.E.BYPASS.LTC128B.128 [R26+0x22c00], desc[UR44][R2.64], !P4 ;  /* 0x22c00000021a8fae */ /* 0x000fe8000e101d6c */
[----:B------:R-:W-:Y:S04]  /*34860*/  @!P0 LDGSTS.E.BYPASS.LTC128B.128 [R26+0x26c00], desc[UR44][R2.64+0x80], !P3 ;  /* 0x26c00080021a8fae */ /* 0x000fe8000d901d6c */
[----:B------:R-:W-:Y:S04]  /*34870*/  @!P0 LDGSTS.E.BYPASS.LTC128B.128 [R26+0x2ac00], desc[UR44][R2.64+0x100], !P2 ;  /* 0x2ac00100021a8fae */ /* 0x000fe8000d101d6c */
[----:B------:R0:W-:Y:S01]  /*34880*/  @!P0 LDGSTS.E.BYPASS.LTC128B.128 [R26+0x2ec00], desc[UR44][R2.64+0x180], !P1 ;  /* 0x2ec00180021a8fae */ /* 0x0001e2000c901d6c */
[----:B-----5:R-:W-:-:S03]  /*34890*/  ISETP.GE.AND P0, PT, R8, R5, PT ;  /* 0x000000050800720c */ /* 0x020fc60003f06270 */
[----:B------:R-:W4:Y:S04]  /*348a0*/  LDL.LU R8, [R1+0x480] ;  /* 0x0004800001087983 */ /* 0x000f280000300800 */
[----:B0-----:R-:W0:Y:S04]  /*348b0*/  SHFL.IDX PT, R2, R4, 0x2, 0x181f ;  /* 0x00581f0004027f89 */ /* 0x001e2800000e0000 */
[----:B------:R-:W1:Y:S02]  /*348c0*/  SHFL.IDX PT, R6, R0, 0x2, 0x181f ;  /* 0x00581f0000067f89 */ /* 0x000e6400000e0000 */
[----:B0-----:R-:W-:-:S05]  /*348d0*/  @!P0 LEA R2, P6, R7, R2, 0x1 ;  /* 0x0000000207028211 */ /* 0x001fca00078c08ff */
[----:B-1----:R-:W-:-:S05]  /*348e0*/  @!P0 IMAD.X R3, RZ, RZ, R6, P6 ;  /* 0x000000ffff038224 */ /* 0x002fca00030e0606 */
        /* <DEDUP_REMOVED lines=33> */
[----:B----4-:R-:W-:-:S13]  /*34b00*/  ISETP.GE.AND P0, PT, R8, R5, PT ;  /* 0x000000050800720c */ /* 0x010fda0003f06270 */
        /* <DEDUP_REMOVED lines=8> */
.L_x_13490:
        /* <DEDUP_REMOVED lines=13> */
.L_x_13306:
[----:B------:R-:W-:Y:S05]  /*34c60*/  BSYNC B0 ;  /* 0x0000000000007941 */ /* 0x000fea0003800000 */
.L_x_13305:
[----:B------:R-:W-:Y:S01]  /*34c70*/  NOP ;  /* 0x0000000000007918 */ /* 0x000fe20000000000 */
[----:B------:R-:W-:-:S13]  /*34c80*/  PLOP3.LUT P0, PT, PT, PT, PT, 0x80, 0x0 ;  /* 0x000000000000781c */ /* 0x000fda0003f0f070 */
.L_x_13307:
[----:B------:R-:W-:Y:S02]  /*34c90*/  PLOP3.LUT P1, PT, P1, P0, PT, 0xa2, 0x0 ;  /* 0x000000000000781c */ /* 0x000fe40000f21472 */
[----:B------:R-:W-:-:S08]  /*34ca0*/  @P0 R2UR P1, UR4, R23 ;  /* 0x00000000170402ca */ /* 0x000fd00000020000 */
[----:B------:R-:W-:-:S05]  /*34cb0*/  @P0 PLOP3.LUT P0, PT, P1, PT, PT, 0x80, 0x0 ;  /* 0x000000000000081c */ /* 0x000fca0000f0f070 */
[----:B------:R-:W-:Y:S01]  /*34cc0*/  @!P1 SYNCS.ARRIVE.TRANS64.RED.A0T1 RZ, [UR4+0x32410], RZ ;  /* 0x032410ffffff99a7 */ /* 0x000fe20008200404 */
[----:B------:R-:W-:Y:S07]  /*34cd0*/  @!P1 ARRIVES.LDGSTSBAR.64.TRANSCNT [UR4+0x32410] ;  /* 0x03241000ff0099b0 */ /* 0x000fee0008000a84 */
[----:B------:R-:W-:Y:S05]  /*34ce0*/  @P0 BRA.U.ANY `(.L_x_13307) ;  /* 0xfffffffd00e80947 */ /* 0x000fea000393ffff */
[----:B01----:R-:W3:Y:S02]  /*34cf0*/  LDL.LU R2, [R1+0x48c] ;  /* 0x00048c0001027983 */ /* 0x003ee40000300800 */
        /* <DEDUP_REMOVED lines=11> */
.L_x_13491:
[----:B------:R-:W-:Y:S05]  /*34db0*/  BSYNC B0 ;  /* 0x0000000000007941 */ /* 0x000fea0003800000 */
.L_x_13308:
[----:B------:R-:W-:-:S05]  /*34dc0*/  IMAD.U32 R2, RZ, RZ, UR40 ;  /* 0x00000028ff027e24 */ /* 0x000fca000f8e00ff */
[----:B------:R-:W-:-:S13]  /*34dd0*/  ISETP.NE.AND P0, PT, R2, 0x3, PT ;  /* 0x000000030200780c */ /* 0x000fda0003f05270 */
[----:B------:R-:W-:Y:S05]  /*34de0*/  @!P0 BRA `(.L_x_13310) ;  /* 0x0000000000048947 */ /* 0x000fea0003800000 */
[----:B------:R-:W-:Y:S01]  /*34df0*/  BPT.TRAP 0x1 ;  /* 0x000000040000795c */ /* 0x000fe20000300000 */
.L_x_13310:
[----:B0-----:R-:W-:Y:S01]  /*34e00*/  SHF.L.U32 R0, R27, 0x1f, RZ ;  /* 0x0000001f1b007819 */ /* 0x001fe200000006ff */
[----:B------:R-:W-:Y:S03]  /*34e10*/  BSSY B0, `(.L_x_13311) ;  /* 0x0000003000007945 */ /* 0x000fe60003800000 */
[----:B------:R-:W0:Y:S02]  /*34e20*/  SYNCS.PHASECHK.TRANS64.TRYWAIT P0, [R17+URZ+0x32460], R0 ;  /* 0x03246000110075a7 */ /* 0x000e24000800017f */
[----:B0-----:R-:W-:Y:S05]  /*34e30*/  @!P0 BRA `(.L_x_13312) ;  /* 0x0000006400308947 */ /* 0x001fea0003800000 */
.L_x_13492:
[----:B------:R-:W-:Y:S05]  /*34e40*/  BSYNC B0 ;  /* 0x0000000000007941 */ /* 0x000fea0003800000 */
.L_x_13311:
[----:B------:R-:W0:Y:S01]  /*34e50*/  LDL.LU R3, [R1+0x494] ;  /* 0x0004940001037983 */ /* 0x000e220000300800 */
[----:B------:R-:W-:-:S03]  /*34e60*/  ULDC.64 UR4, c[0x0][0x328] ;  /* 0x0000ca0000047ab9 */ /* 0x000fc60000000a00 */
[----:B------:R-:W3:Y:S04]  /*34e70*/  LDL.LU R2, [R1+0x45c] ;  /* 0x00045c0001027983 */ /* 0x000ee80000300800 */
[----:B------:R-:W4:Y:S04]  /*34e80*/  LDL.LU R7, [R1+0x498] ;  /* 0x0004980001077983 */ /* 0x000f280000300800 */
[----:B--2---:R-:W2:Y:S04]  /*34e90*/  LDL.LU R6, [R1+0x458] ;  /* 0x0004580001067983 */ /* 0x004ea80000300800 */
[----:B------:R-:W5:Y:S01]  /*34ea0*/  LDL.LU R4, [R1+0x49c] ;  /* 0x00049c0001047983 */ /* 0x000f620000300800 */
[----:B------:R-:W-:-:S02]  /*34eb0*/  LOP3.LUT P3, RZ, R22, 0x10, RZ, 0xc0, !PT ;  /* 0x0000001016ff7812 */ /* 0x000fc4000786c0ff */
[C---:B------:R-:W-:Y:S02]  /*34ec0*/  LOP3.LUT P2, RZ, R22.reuse, 0x8, RZ, 0xc0, !PT ;  /* 0x0000000816ff7812 */ /* 0x040fe4000784c0ff */
[C---:B------:R-:W-:Y:S02]  /*34ed0*/  LOP3.LUT P1, RZ, R22.reuse, 0x4, RZ, 0xc0, !PT ;  /* 0x0000000416ff7812 */ /* 0x040fe4000782c0ff */
[----:B------:R-:W-:Y:S01]  /*34ee0*/  LOP3.LUT P4, RZ, R22, 0x1, RZ, 0xc0, !PT ;  /* 0x0000000116ff7812 */ /* 0x000fe2000788c0ff */
[----:B0-----:R-:W-:-:S04]  /*34ef0*/  IMAD R0, R3, UR4, RZ ;  /* 0x0000000403007c24 */ /* 0x001fc8000f8e02ff */
[C---:B---3--:R-:W-:Y:S02]  /*34f00*/  IMAD R5, R2.reuse, UR5, R0 ;  /* 0x0000000502057c24 */ /* 0x048fe4000f8e0200 */
[----:B------:R-:W-:Y:S01]  /*34f10*/  IMAD.WIDE.U32 R2, R2, UR4, RZ ;  /* 0x0000000402027c25 */ /* 0x000fe2000f8e00ff */
[----:B------:R-:W-:-:S03]  /*34f20*/  ULDC.64 UR4, c[0x0][0x338] ;  /* 0x0000ce0000047ab9 */ /* 0x000fc60000000a00 */
[----:B------:R-:W-:Y:S02]  /*34f30*/  IMAD.IADD R3, R3, 0x1, R5 ;  /* 0x0000000103037824 */ /* 0x000fe400078e0205 */
[----:B----4-:R-:W-:Y:S01]  /*34f40*/  IMAD R0, R7, UR4, RZ ;  /* 0x0000000407007c24 */ /* 0x010fe2000f8e02ff */
[----:B------:R-:W-:Y:S01]  /*34f50*/  SEL R7, RZ, 0x8, P1 ;  /* 0x00000008ff077807 */ /* 0x000fe20000800000 */
[----:B--2---:R-:W-:-:S04]  /*34f60*/  IMAD.WIDE.U32 R2, R6, UR4, R2 ;  /* 0x0000000406027c25 */ /* 0x004fc8000f8e0002 */
[----:B------:R-:W-:Y:S01]  /*34f70*/  IMAD R5, R6, UR5, R0 ;  /* 0x0000000506057c24 */ /* 0x000fe2000f8e0200 */
[----:B------:R-:W-:Y:S01]  /*34f80*/  ULDC.64 UR4, c[0x0][0x330] ;  /* 0x0000cc0000047ab9 */ /* 0x000fe20000000a00 */
[----:B------:R-:W-:Y:S02]  /*34f90*/  SEL R0, RZ, 0x2, P3 ;  /* 0x00000002ff007807 */ /* 0x000fe40001800000 */
        /* <DEDUP_REMOVED lines=84> */
.L_x_13506:
        /* <DEDUP_REMOVED lines=15> */
.L_x_13314:
        /* <DEDUP_REMOVED lines=11> */
.L_x_13315:
[----:B------:R-:W2:Y:S01]  /*35680*/  LDL.LU R2, [R1+0x490] ;  /* 0x0004900001027983 */ /* 0x000ea20000300800 */
[----:B------:R0:W-:Y:S01]  /*35690*/  SYNCS.ARRIVE.TRANS64.A1T0 RZ, [R17+URZ+0x32450], RZ ;  /* 0x032450ff11ff79a7 */ /* 0x0001e2000810003f */
[----:B------:R-:W-:Y:S01]  /*356a0*/  BSSY B0, `(.L_x_13316) ;  /* 0x00000e0000007945 */ /* 0x000fe20003800000 */
[----:B--2---:R-:W-:-:S05]  /*356b0*/  VIADD R10, R2, 0xfffffffe ;  /* 0xfffffffe020a7836 */ /* 0x004fca0000000000 */
[----:B------:R-:W-:-:S13]  /*356c0*/  ISETP.GE.AND P0, PT, R10, R34, PT ;  /* 0x000000220a00720c */ /* 0x000fda0003f06270 */
[----:B0-----:R-:W-:Y:S05]  /*356d0*/  @!P0 BRA `(.L_x_13317) ;  /* 0x0000000c00708947 */ /* 0x001fea0003800000 */
.L_x_13330:
        /* <DEDUP_REMOVED lines=26> */
[----:B------:R-:W-:Y:S02]  /*35880*/  @!P1 IMAD.IADD R3, R5, 0x1, R3 ;  /* 0x0000000105039824 */ /* 0x000fe400078e0203 */
[----:B------:R-:W-:-:S03]  /*35890*/  IMAD.MOV.U32 R5, RZ, RZ, RZ ;  /* 0x000000ffff057224 */ /* 0x000fc600078e00ff */
[----:B------:R-:W-:Y:S01]  /*358a0*/  @!P1 LEA.HI.X R9, R2, R9, R3, 0x2, P0 ;  /* 0x0000000902099211 */ /* 0x000fe200000f1403 */
[----:B------:R-:W-:Y:S01]  /*358b0*/  IMAD.MOV R3, RZ, RZ, -R11 ;  /* 0x000000ffff037224 */ /* 0x000fe200078e0a0b */
[----:B------:R-:W-:-:S03]  /*358c0*/  ISETP.NE.AND P0, PT, R25, 0x2, PT ;  /* 0x000000021900780c */ /* 0x000fc60003f05270 */
[----:B------:R0:W5:Y:S01]  /*358d0*/  @!P1 LDG.E R5, desc[UR44][R8.64] ;  /* 0x0000002c08059981 */ /* 0x000162000c1e1900 */
[----:B------:R-:W-:Y:S01]  /*358e0*/  ISETP.NE.AND P1, PT, R12, 0x3, PT ;  /* 0x000000030c00780c */ /* 0x000fe20003f25270 */
[----:B------:R-:W-:Y:S01]  /*358f0*/  IMAD R6, R6, R3, R7 ;  /* 0x0000000306067224 */ /* 0x000fe200078e0207 */
[----:B------:R-:W-:Y:S01]  /*35900*/  SEL R2, RZ, 0x1, P0 ;  /* 0x00000001ff027807 */ /* 0x000fe20000000000 */
[----:B------:R-:W-:Y:S01]  /*35910*/  IMAD.MOV.U32 R3, RZ, RZ, R10 ;  /* 0x000000ffff037224 */ /* 0x000fe200078e000a */
[----:B------:R-:W-:Y:S05]  /*35920*/  YIELD ;  /* 0x0000000000007946 */ /* 0x000fea0003800000 */
[----:B------:R-:W-:Y:S01]  /*35930*/  SEL R25, R25, RZ, P0 ;  /* 0x000000ff19197207 */ /* 0x000fe20000000000 */
[----:B------:R-:W-:Y:S01]  /*35940*/  VIADD R10, R10, 0xffffffff ;  /* 0xffffffff0a0a7836 */ /* 0x000fe20000000000 */
[----:B------:R-:W-:-:S02]  /*35950*/  LOP3.LUT R27, R27, R2, RZ, 0x3c, !PT ;  /* 0x000000021b1b7212 */ /* 0x000fc400078e3cff */
[----:B------:R-:W-:Y:S01]  /*35960*/  ISETP.GT.AND P2, PT, R3, R34, PT ;  /* 0x000000220300720c */ /* 0x000fe20003f44270 */
[----:B0-----:R-:W-:-:S12]  /*35970*/  @!P1 BRA `(.L_x_13318) ;  /* 0x0000000000049947 */ /* 0x001fd80003800000 */
[----:B------:R-:W-:Y:S01]  /*35980*/  BPT.TRAP 0x1 ;  /* 0x000000040000795c */ /* 0x000fe20000300000 */
.L_x_13318:
[----:B------:R-:W-:Y:S01]  /*35990*/  IMAD R4, R25, 0x8, R23 ;  /* 0x0000000819047824 */ /* 0x000fe200078e0217 */
[----:B------:R-:W-:Y:S01]  /*359a0*/  SHF.L.U32 R21, R27, 0x1f, RZ ;  /* 0x0000001f1b157819 */ /* 0x000fe200000006ff */
[----:B------:R-:W-:Y:S01]  /*359b0*/  BSSY B1, `(.L_x_13319) ;  /* 0x0000004000017945 */ /* 0x000fe20003800000 */
[----:B------:R-:W-:Y:S02]  /*359c0*/  SHF.R.S32.HI R17, RZ, 0x1f, R6 ;  /* 0x0000001fff117819 */ /* 0x000fe40000011406 */
[----:B------:R-:W0:Y:S02]  /*359d0*/  SYNCS.PHASECHK.TRANS64.TRYWAIT P0, [R4+URZ+0x32440], R21 ;  /* 0x03244015040075a7 */ /* 0x000e24000800017f */
[----:B0-----:R-:W-:Y:S05]  /*359e0*/  @!P0 BRA `(.L_x_13320) ;  /* 0x0000006000988947 */ /* 0x001fea0003800000 */
.L_x_13507:
[----:B------:R-:W-:Y:S05]  /*359f0*/  BSYNC B1 ;  /* 0x0000000000017941 */ /* 0x000fea0003800000 */
.L_x_13319:
        /* <DEDUP_REMOVED lines=52> */
.L_x_13521:
        /* <DEDUP_REMOVED lines=8> */
.L_x_13322:
        /* <DEDUP_REMOVED lines=11> */
.L_x_13323:
[----:B------:R2:W-:Y:S01]  /*35e70*/  SYNCS.ARRIVE.TRANS64.A1T0 RZ, [R4+URZ+0x32430], RZ ;  /* 0x032430ff04ff79a7 */ /* 0x0005e2000810003f */
[----:B------:R-:W-:Y:S05]  /*35e80*/  @!P3 BRA `(.L_x_13324) ;  /* 0x000000000004b947 */ /* 0x000fea0003800000 */
[----:B------:R-:W-:Y:S01]  /*35e90*/  BPT.TRAP 0x1 ;  /* 0x000000040000795c */ /* 0x000fe20000300000 */
.L_x_13324:
[----:B------:R-:W3:Y:S01]  /*35ea0*/  SYNCS.PHASECHK.TRANS64.TRYWAIT P0, [R4+URZ+0x32460], R21 ;  /* 0x03246015040075a7 */ /* 0x000ee2000800017f */
[----:B------:R-:W-:Y:S04]  /*35eb0*/  BSSY B1, `(.L_x_13325) ;  /* 0x0000002000017945 */ /* 0x000fe80003800000 */
[----:B---3--:R-:W-:Y:S05]  /*35ec0*/  @!P0 BRA `(.L_x_13326) ;  /* 0x0000006400188947 */ /* 0x008fea0003800000 */
.L_x_13522:
[----:B------:R-:W-:Y:S05]  /*35ed0*/  BSYNC B1 ;  /* 0x0000000000017941 */ /* 0x000fea0003800000 */
.L_x_13325:
        /* <DEDUP_REMOVED lines=68> */
.L_x_13536:
        /* <DEDUP_REMOVED lines=11> */
.L_x_13328:
        /* <DEDUP_REMOVED lines=11> */
.L_x_13329:
[----:B------:R0:W-:Y:S01]  /*36480*/  SYNCS.ARRIVE.TRANS64.A1T0 RZ, [R4+URZ+0x32450], RZ ;  /* 0x032450ff04ff79a7 */ /* 0x0001e2000810003f */
[----:B------:R-:W-:Y:S05]  /*36490*/  @P2 BRA `(.L_x_13330) ;  /* 0xfffffff000902947 */ /* 0x000fea000383ffff */
.L_x_13317:
[----:B------:R-:W-:Y:S05]  /*364a0*/  BSYNC B0 ;  /* 0x0000000000007941 */ /* 0x000fea0003800000 */
.L_x_13316:
        /* <DEDUP_REMOVED lines=11> */
[----:B0-23--:R-:W1:Y:S02]  /*36560*/  FLO.U32 R4, UR4 ;  /* 0x0000000400047d00 */ /* 0x00de6400080e0000 */
[----:B-1----:R-:W-:-:S06]  /*36570*/  ISETP.EQ.U32.AND P1, PT, R4, R5, PT ;  /* 0x000000050400720c */ /* 0x002fcc0003f22070 */
[----:B------:R-:W4:Y:S07]  /*36580*/  POPC R5, UR4 ;  /* 0x0000000400057d09 */ /* 0x000f2e0008000000 */
[----:B----4-:R-:W2:Y:S01]  /*36590*/  @P1 ATOMG.E.ADD.STRONG.GPU PT, R3, desc[UR44][R2.64], R5 ;  /* 0x00000005020319a8 */ /* 0x010ea200081ee1ec */
[----:B------:R-:W0:Y:S02]  /*365a0*/  S2R R6, SR_LTMASK ;  /* 0x0000000000067919 */ /* 0x000e240000003900 */
[----:B0-----:R-:W-:-:S04]  /*365b0*/  LOP3.LUT R6, R6, UR4, RZ, 0xc0, !PT ;  /* 0x0000000406067c12 */ /* 0x001fc8000f8ec0ff */
[----:B------:R-:W0:Y:S01]  /*365c0*/  POPC R7, R6 ;  /* 0x0000000600077309 */ /* 0x000e220000000000 */
[----:B--2---:R-:W0:Y:S02]  /*365d0*/  SHFL.IDX PT, R4, R3, R4, 0x1f ;  /* 0x00001f0403047589 */ /* 0x004e2400000e0000 */
[----:B0-----:R-:W-:-:S07]  /*365e0*/  IADD3 R16, R4, UR39, R7 ;  /* 0x0000002704107c10 */ /* 0x001fce000fffe007 */
.L_x_13332:
[----:B------:R-:W-:Y:S05]  /*365f0*/  BSYNC B0 ;  /* 0x0000000000007941 */ /* 0x000fea0003800000 */
.L_x_13331:
[----:B------:R-:W-:Y:S02]  /*36600*/  LOP3.LUT R27, R27, R0, RZ, 0x3c, !PT ;  /* 0x000000001b1b7212 */ /* 0x000fe400078e3cff */
[----:B------:R-:W-:-:S07]  /*36610*/  SEL R25, R25, RZ, P0 ;  /* 0x000000ff19197207 */ /* 0x000fce0000000000 */
.L_x_13285:
[----:B------:R-:W-:Y:S05]  /*36620*/  BSYNC B7 ;  /* 0x0000000000077941 */ /* 0x000fea0003800000 */
.L_x_13283:
[----:B------:R-:W-:-:S13]  /*36630*/  LOP3.LUT P0, RZ, R22, 0x1000, RZ, 0xc0, !PT ;  /* 0x0000100016ff7812 */ /* 0x000fda000780c0ff */
[----:B------:R-:W-:Y:S05]  /*36640*/  @!P0 BRA `(.L_x_13333) ;  /* 0x0000000000248947 */ /* 0x000fea0003800000 */
[----:B------:R-:W-:Y:S05]  /*36650*/  WARPSYNC.ALL ;  /* 0x0000000000007948 */ /* 0x000fea0003800000 */
[----:B------:R-:W4:Y:S08]  /*36660*/  S2UR UR5, SR_CgaCtaId ;  /* 0x00000000000579c3 */ /* 0x000f300000008800 */
[----:B------:R-:W-:Y:S06]  /*36670*/  BAR.SYNC.DEFER_BLOCKING 0x5, 0x180 ;  /* 0x0146000000007b1d */ /* 0x000fec0000010000 */
[----:B------:R-:W-:-:S02]  /*36680*/  UMOV UR4, 0x400 ;  /* 0x0000040000047882 */ /* 0x000fc40000000000 */
[----:B----4-:R-:W-:-:S06]  /*36690*/  ULEA UR4, UR5, UR4, 0x18 ;  /* 0x0000000405047291 */ /* 0x010fcc000f8ec03f */
[----:B0-----:R-:W-:-:S05]  /*366a0*/  IMAD.U32 R23, RZ, RZ, UR4 ;  /* 0x00000004ff177e24 */ /* 0x001fca000f8e00ff */
[----:B------:R4:W0:Y:S01]  /*366b0*/  LDS.128 R16, [R23+0x324d0] ;  /* 0x0324d00017107984 */ /* 0x0008220000000c00 */
[----:B------:R-:W-:Y:S06]  /*366c0*/  BAR.ARV 0x4, 0x180 ;  /* 0x0106000000007b1d */ /* 0x000fec0000002000 */
[----:B------:R-:W-:Y:S05]  /*366d0*/  BRA `(.L_x_13334) ;  /* 0x0000000800cc7947 */ /* 0x000fea0003800000 */
.L_x_13333:
        /* <DEDUP_REMOVED lines=36> */
.L_x_13546:
[----:B------:R-:W-:Y:S02]  /*36920*/  ULDC UR4, c[0x0][0xd38] ;  /* 0x00034e0000047ab9 */ /* 0x000fe40000000800 */
[----:B------:R-:W-:-:S04]  /*36930*/  IMAD.U32 R7, RZ, RZ, UR4 ;  /* 0x00000004ff077e24 */ /* 0x000fc8000f8e00ff */
[----:B--2---:R-:W-:-:S04]  /*36940*/  IMAD R14, R14, R7, RZ ;  /* 0x000000070e0e7224 */ /* 0x004fc800078e02ff */
[----:B------:R-:W-:-:S05]  /*36950*/  IMAD.IADD R9, R4, 0x1, R14 ;  /* 0x0000000104097824 */ /* 0x000fca00078e020e */
[----:B------:R-:W-:-:S13]  /*36960*/  ISETP.GT.AND P6, PT, R9, R0, PT ;  /* 0x000000000900720c */ /* 0x000fda0003fc4270 */
[----:B------:R-:W-:Y:S05]  /*36970*/  @P6 BRA `(.L_x_13336) ;  /* 0x00000000009c6947 */ /* 0x000fea0003800000 */
.L_x_13341:
        /* <DEDUP_REMOVED lines=14> */
.L_x_13339:
[----:B------:R-:W-:Y:S05]  /*36a60*/  BSYNC B0 ;  /* 0x0000000000007941 */ /* 0x000fea0003800000 */
.L_x_13338:
[----:B------:R-:W-:-:S03]  /*36a70*/  UMOV UR4, 0xffffffff ;  /* 0xffffffff00047882 */ /* 0x000fc60000000000 */
[----:B------:R-:W-:Y:S05]  /*36a80*/  BRA.DIV UR4, `(.L_x_13340) ;  /* 0x0000006604287947 */ /* 0x000fea000b800000 */
[----:B-----5:R-:W2:Y:S02]  /*36a90*/  SHFL.UP PT, R14, R5, 0x1, RZ ;  /* 0x04200000050e7989 */ /* 0x020ea400000e00ff */
[----:B--2---:R-:W-:-:S05]  /*36aa0*/  SEL R14, R14, RZ, P1 ;  /* 0x000000ff0e0e7207 */ /* 0x004fca0000800000 */
[----:B-1----:R-:W-:-:S05]  /*36ab0*/  IMAD.IADD R13, R5, 0x1, R14 ;  /* 0x00000001050d7824 */ /* 0x002fca00078e020e */
        /* <DEDUP_REMOVED lines=13> */
.L_x_13554:
[----:B------:R-:W-:Y:S02]  /*36b90*/  ULDC UR4, c[0x0][0xd38] ;  /* 0x00034e0000047ab9 */ /* 0x000fe40000000800 */
[----:B------:R-:W-:-:S04]  /*36ba0*/  IMAD.U32 R7, RZ, RZ, UR4 ;  /* 0x00000004ff077e24 */ /* 0x000fc8000f8e00ff */
[----:B-1----:R-:W-:-:S04]  /*36bb0*/  IMAD R14, R14, R7, RZ ;  /* 0x000000070e0e7224 */ /* 0x002fc800078e02ff */
[----:B------:R-:W-:-:S05]  /*36bc0*/  IMAD.IADD R9, R14, 0x1, R9 ;  /* 0x000000010e097824 */ /* 0x000fca00078e0209 */
[----:B------:R-:W-:-:S13]  /*36bd0*/  ISETP.GT.AND P6, PT, R9, R0, PT ;  /* 0x000000000900720c */ /* 0x000fda0003fc4270 */
[----:B------:R-:W-:Y:S05]  /*36be0*/  @!P6 BRA `(.L_x_13341) ;  /* 0xfffffffc0064e947 */ /* 0x000fea000383ffff */
.L_x_13336:
        /* <DEDUP_REMOVED lines=8> */
.L_x_13558:
[----:B------:R-:W-:Y:S01]  /*36c70*/  ISETP.NE.AND P0, PT, R3, RZ, PT ;  /* 0x000000ff0300720c */ /* 0x000fe20003f05270 */
[----:B------:R-:W-:-:S12]  /*36c80*/  IMAD.MOV.U32 R14, RZ, RZ, RZ ;  /* 0x000000ffff0e7224 */ /* 0x000fd800078e00ff */
[----:B------:R-:W-:Y:S05]  /*36c90*/  @!P0 BRA `(.L_x_13343) ;  /* 0x0000000000108947 */ /* 0x000fea0003800000 */
[----:B------:R-:W-:Y:S01]  /*36ca0*/  UMOV UR4, 0xffffffff ;  /* 0xffffffff00047882 */ /* 0x000fe20000000000 */
[----:B------:R-:W-:Y:S02]  /*36cb0*/  VIADD R12, R4, 0xffffffff ;  /* 0xffffffff040c7836 */ /* 0x000fe40000000000 */
[----:B------:R-:W-:Y:S05]  /*36cc0*/  BRA.DIV UR4, `(.L_x_13344) ;  /* 0x00000066049c7947 */ /* 0x000fea000b800000 */
[----:B------:R4:W0:Y:S02]  /*36cd0*/  SHFL.IDX PT, R14, R2, R12, 0x1f ;  /* 0x00001f0c020e7589 */ /* 0x00082400000e0000 */
.L_x_13343:
        /* <DEDUP_REMOVED lines=66> */
.L_x_13337:
[----:B------:R-:W-:Y:S01]  /*37100*/  UMOV UR4, URZ ;  /* 0x0000003f00047c82 */ /* 0x000fe20008000000 */
[----:B------:R-:W-:Y:S01]  /*37110*/  UMOV UR5, URZ ;  /* 0x0000003f00057c82 */ /* 0x000fe20008000000 */
[----:B------:R-:W-:Y:S01]  /*37120*/  ULDC UR6, c[0x0][0xd3c] ;  /* 0x00034f0000067ab9 */ /* 0x000fe20000000800 */
[----:B------:R-:W-:Y:S02]  /*37130*/  IMAD.MOV.U32 R16, RZ, RZ, R0 ;  /* 0x000000ffff107224 */ /* 0x000fe400078e0000 */
[----:B------:R-:W-:Y:S02]  /*37140*/  IMAD.U32 R17, RZ, RZ, UR4 ;  /* 0x00000004ff117e24 */ /* 0x000fe4000f8e00ff */
[----:B------:R-:W-:Y:S02]  /*37150*/  IMAD.U32 R18, RZ, RZ, UR5 ;  /* 0x00000005ff127e24 */ /* 0x000fe4000f8e00ff */
[----:B------:R-:W-:-:S07]  /*37160*/  IMAD.U32 R19, RZ, RZ, UR6 ;  /* 0x00000006ff137e24 */ /* 0x000fce000f8e00ff */
.L_x_13345:
        /* <DEDUP_REMOVED lines=10> */
.L_x_13334:
[----:B------:R-:W-:Y:S02]  /*37210*/  ULDC UR4, c[0x0][0xd3c] ;  /* 0x00034f0000047ab9 */ /* 0x000fe40000000800 */
[----:B0-----:R-:W-:-:S13]  /*37220*/  ISETP.GE.AND P0, PT, R19, UR4, PT ;  /* 0x0000000413007c0c */ /* 0x001fda000bf06270 */
[----:B------:R-:W-:Y:S05]  /*37230*/  @!P0 BRA `(.L_x_13346) ;  /* 0xffffff9000748947 */ /* 0x000fea000383ffff */
[----:B------:R-:W-:Y:S05]  /*37240*/  BSYNC B8 ;  /* 0x0000000000087941 */ /* 0x000fea0003800000 */
.L_x_13225:
        /* <DEDUP_REMOVED lines=12> */
.L_x_13561:
[----:B------:R-:W-:Y:S05]  /*37310*/  BSYNC B0 ;  /* 0x0000000000007941 */ /* 0x000fea0003800000 */
.L_x_13347:
[----:B------:R-:W-:-:S03]  /*37320*/  UMOV UR4, 0xffffffff ;  /* 0xffffffff00047882 */ /* 0x000fc60000000000 */
[----:B------:R-:W-:Y:S05]  /*37330*/  BRA.DIV UR4, `(.L_x_13349) ;  /* 0x0000006204387947 */ /* 0x000fea000b800000 */
[----:B------:R-:W0:Y:S02]  /*37340*/  S2R R0, SR_TID.X ;  /* 0x0000000000007919 */ /* 0x000e240000002100 */
[----:B0-----:R-:W-:-:S04]  /*37350*/  SHF.R.U32.HI R0, RZ, 0x5, R0 ;  /* 0x00000005ff007819 */ /* 0x001fc80000011600 */
[----:B------:R-:W-:-:S05]  /*37360*/  LOP3.LUT R0, R0, 0x3, RZ, 0xc0, !PT ;  /* 0x0000000300007812 */ /* 0x000fca00078ec0ff */
[----:B------:R0:W0:Y:S02]  /*37370*/  SHFL.IDX PT, R14, R0, RZ, 0x1f ;  /* 0x00001fff000e7589 */ /* 0x00002400000e0000 */
.L_x_13564:
[----:B0-----:R-:W-:-:S13]  /*37380*/  ISETP.NE.AND P0, PT, R14, RZ, PT ;  /* 0x000000ff0e00720c */ /* 0x001fda0003f05270 */
[----:B------:R-:W-:Y:S05]  /*37390*/  @P0 BRA `(.L_x_12985) ;  /* 0x0000000000880947 */ /* 0x000fea0003800000 */
[----:B------:R-:W-:-:S03]  /*373a0*/  UMOV UR4, 0xffffffff ;  /* 0xffffffff00047882 */ /* 0x000fc60000000000 */
[----:B------:R-:W-:Y:S05]  /*373b0*/  BRA.DIV UR4, `(.L_x_13350) ;  /* 0x00000062044c7947 */ /* 0x000fea000b800000 */
[----:B------:R-:W-:-:S13]  /*373c0*/  ELECT P6, URZ, PT ;  /* 0x00000000003f782f */ /* 0x000fda00038c0000 */
.L_x_13567:
[----:B------:R-:W-:Y:S05]  /*373d0*/  @!P6 BRA `(.L_x_12985) ;  /* 0x000000000078e947 */ /* 0x000fea0003800000 */
[----:B------:R-:W-:-:S06]  /*373e0*/  ULOP3.LUT UR4, UR38, 0x2, URZ, 0xfc, !UPT ;  /* 0x0000000226047892 */ /* 0x000fcc000f8efc3f */
[----:B------:R-:W-:-:S05]  /*373f0*/  IMAD.U32 R0, RZ, RZ, UR4 ;  /* 0x00000004ff007e24 */ /* 0x000fca000f8e00ff */
[----:B------:R-:W-:-:S13]  /*37400*/  ISETP.NE.AND P0, PT, R0, 0x3, PT ;  /* 0x000000030000780c */ /* 0x000fda0003f05270 */
[----:B------:R-:W-:Y:S05]  /*37410*/  @!P0 BRA `(.L_x_13351) ;  /* 0x0000000000048947 */ /* 0x000fea0003800000 */
[----:B------:R-:W-:Y:S01]  /*37420*/  BPT.TRAP 0x1 ;  /* 0x000000040000795c */ /* 0x000fe20000300000 */
.L_x_13351:
[----:B------:R-:W-:Y:S01]  /*37430*/  IMAD R3, R25, 0x8, R5 ;  /* 0x0000000819037824 */ /* 0x000fe200078e0205 */
[----:B------:R-:W-:Y:S01]  /*37440*/  SHF.L.U32 R2, R27, 0x1f, RZ ;  /* 0x0000001f1b027819 */ /* 0x000fe200000006ff */
[----:B------:R-:W-:-:S03]  /*37450*/  VIADD R25, R25, 0x1 ;  /* 0x0000000119197836 */ /* 0x000fc60000000000 */
[----:B------:R-:W0:Y:S02]  /*37460*/  SYNCS.PHASECHK.TRANS64.TRYWAIT P1, [R3+URZ+0x32440], R2 ;  /* 0x03244002030075a7 */ /* 0x000e24000802017f */
[----:B------:R-:W-:-:S04]  /*37470*/  ISETP.NE.AND P2, PT, R25, 0x2, PT ;  /* 0x000000021900780c */ /* 0x000fc80003f45270 */
[----:B------:R-:W-:Y:S01]  /*37480*/  SEL R0, RZ, 0x1, P2 ;  /* 0x00000001ff007807 */ /* 0x000fe20001000000 */
[----:B0-----:R-:W-:Y:S08]  /*37490*/  @!P1 BRA `(.L_x_13352) ;  /* 0x0000006000349947 */ /* 0x001ff00003800000 */
.L_x_13568:
[----:B------:R-:W-:Y:S02]  /*374a0*/  SEL R25, R25, RZ, P2 ;  /* 0x000000ff19197207 */ /* 0x000fe40001000000 */
[----:B------:R-:W-:Y:S01]  /*374b0*/  LOP3.LUT R0, R27, R0, RZ, 0x3c, !PT ;  /* 0x000000001b007212 */ /* 0x000fe200078e3cff */
[----:B------:R-:W-:Y:S06]  /*374c0*/  @!P0 BRA `(.L_x_13353) ;  /* 0x0000000000048947 */ /* 0x000fec0003800000 */
[----:B------:R-:W-:Y:S01]  /*374d0*/  BPT.TRAP 0x1 ;  /* 0x000000040000795c */ /* 0x000fe20000300000 */
.L_x_13353:
[----:B------:R-:W-:Y:S01]  /*374e0*/  IMAD R25, R25, 0x8, R5 ;  /* 0x0000000819197824 */ /* 0x000fe200078e0205 */
[----:B------:R-:W-:-:S04]  /*374f0*/  SHF.L.U32 R0, R0, 0x1f, RZ ;  /* 0x0000001f00007819 */ /* 0x000fc800000006ff */
[----:B------:R-:W0:Y:S02]  /*37500*/  SYNCS.PHASECHK.TRANS64.TRYWAIT P1, [R25+URZ+0x32440], R0 ;  /* 0x03244000190075a7 */ /* 0x000e24000802017f */
[----:B0-----:R-:W-:Y:S05]  /*37510*/  @!P1 BRA `(.L_x_13354) ;  /* 0x0000006000289947 */ /* 0x001fea0003800000 */
.L_x_13569:
[----:B------:R-:W-:Y:S05]  /*37520*/  @!P0 BRA `(.L_x_13355) ;  /* 0x0000000000048947 */ /* 0x000fea0003800000 */
[----:B------:R-:W-:Y:S01]  /*37530*/  BPT.TRAP 0x1 ;  /* 0x000000040000795c */ /* 0x000fe20000300000 */
.L_x_13355:
[----:B------:R-:W0:Y:S02]  /*37540*/  SYNCS.PHASECHK.TRANS64.TRYWAIT P1, [R3+URZ+0x32460], R2 ;  /* 0x03246002030075a7 */ /* 0x000e24000802017f */
[----:B0-----:R-:W-:Y:S05]  /*37550*/  @!P1 BRA `(.L_x_13356) ;  /* 0x00000060002c9947 */ /* 0x001fea0003800000 */
.L_x_13570:
[----:B------:R-:W-:Y:S05]  /*37560*/  @!P0 BRA `(.L_x_13357) ;  /* 0x0000000000048947 */ /* 0x000fea0003800000 */
[----:B------:R-:W-:Y:S01]  /*37570*/  BPT.TRAP 0x1 ;  /* 0x000000040000795c */ /* 0x000fe20000300000 */
.L_x_13357:
[----:B------:R0:W0:Y:S02]  /*37580*/  SYNCS.PHASECHK.TRANS64.TRYWAIT P0, [R25+URZ+0x32460], R0 ;  /* 0x03246000190075a7 */ /* 0x000024000800017f */
[----:B0-----:R-:W-:Y:S05]  /*37590*/  @!P0 NANOSLEEP.SYNCS 0x989680 ;  /* 0x009896800000895d */ /* 0x001fea0003900000 */
[----:B------:R-:W0:Y:S02]  /*375a0*/  @!P0 SYNCS.PHASECHK.TRANS64 P0, [R25+URZ+0x32460], R0 ;  /* 0x03246000190085a7 */ /* 0x000e24000800007f */
[----:B0-----:R-:W-:Y:S05]  /*375b0*/  @!P0 BRA `(.L_x_13357) ;  /* 0xfffffffc00f08947 */ /* 0x001fea000383ffff */
.L_x_12985:
[----:B------:R-:W-:Y:S05]  /*375c0*/  BSYNC B9 ;  /* 0x0000000000097941 */ /* 0x000fea0003800000 */
.L_x_12982:
[----:B------:R-:W-:Y:S05]  /*375d0*/  EXIT ;  /* 0x000000000000794d */ /* 0x000fea0003800000 */
.L_x_13011:
[----:B0-----:R0:W1:Y:S02]  /*375e0*/  SYNCS.PHASECHK.TRANS64.TRYWAIT P6, [R70+URZ+0x32490], R83 ;  /* 0x03249053460075a7 */ /* 0x00106400080c017f */
[----:B-1----:R-:W-:Y:S05]  /*375f0*/  @!P6 NANOSLEEP.SYNCS 0x989680 ;  /* 0x009896800000e95d */ /* 0x002fea0003900000 */
[----:B------:R-:W1:Y:S02]  /*37600*/  @!P6 SYNCS.PHASECHK.TRANS64 P6, [R70+URZ+0x32490], R83 ;  /* 0x032490534600e5a7 */ /* 0x000e6400080c007f */
[----:B-1----:R-:W-:Y:S05]  /*37610*/  @!P6 BRA `(.L_x_13011) ;  /* 0xfffffffc00f0e947 */ /* 0x002fea000383ffff */
[----:B------:R-:W-:Y:S05]  /*37620*/  BRA `(.L_x_13358) ;  /* 0xfffffcb800b07947 */ /* 0x000fea000383ffff */
.L_x_13012:
        /* <DEDUP_REMOVED lines=8> */
.L_x_13360:
[----:B------:R-:W-:Y:S05]  /*376b0*/  BSYNC B1 ;  /* 0x0000000000017941 */ /* 0x000fea0003800000 */
.L_x_13359:
        /* <DEDUP_REMOVED lines=8> */
.L_x_13361:
[----:B------:R-:W-:Y:S05]  /*37740*/  BRA `(.L_x_13362) ;  /* 0xfffffcb8007c7947 */ /* 0x000fea000383ffff */
.L_x_13021:
        /* <DEDUP_REMOVED lines=8> */
.L_x_13364:
[----:B------:R-:W-:Y:S05]  /*377d0*/  BSYNC B1 ;  /* 0x0000000000017941 */ /* 0x000fea0003800000 */
.L_x_13363:
        /* <DEDUP_REMOVED lines=8> */
.L_x_13365:
[----:B------:R-:W-:Y:S05]  /*37860*/  BRA `(.L_x_13366) ;  /* 0xfffffcc000147947 */ /* 0x000fea000383ffff */
.L_x_13035:
[----:B-1----:R1:W2:Y:S02]  /*37870*/  SYNCS.PHASECHK.TRANS64.TRYWAIT P4, [R70+URZ+0x32490], R83 ;  /* 0x03249053460075a7 */ /* 0x0022a4000808017f */
[----:B--2---:R-:W-:Y:S05]  /*37880*/  @!P4 NANOSLEEP.SYNCS 0x989680 ;  /* 0x009896800000c95d */ /* 0x004fea0003900000 */
[----:B------:R-:W2:Y:S02]  /*37890*/  @!P4 SYNCS.PHASECHK.TRANS64 P4, [R70+URZ+0x32490], R83 ;  /* 0x032490534600c5a7 */ /* 0x000ea4000808007f */
[----:B--2---:R-:W-:Y:S05]  /*378a0*/  @!P4 BRA `(.L_x_13035) ;  /* 0xfffffffc00f0c947 */ /* 0x004fea000383ffff */
[----:B------:R-:W-:Y:S05]  /*378b0*/  BRA `(.L_x_13367) ;  /* 0xfffffccc00a47947 */ /* 0x000fea000383ffff */
.L_x_13036:
        /* <DEDUP_REMOVED lines=8> */
.L_x_13369:
[----:B------:R-:W-:Y:S05]  /*37940*/  BSYNC B1 ;  /* 0x0000000000017941 */ /* 0x000fea0003800000 */
.L_x_13368:
        /* <DEDUP_REMOVED lines=8> */
.L_x_13370:
[----:B------:R-:W-:Y:S01]  /*379d0*/  IMAD.MOV.U32 R74, RZ, RZ, R14 ;  /* 0x000000ffff4a7224 */ /* 0x000fe200078e000e */
[----:B------:R-:W-:Y:S06]  /*379e0*/  BRA `(.L_x_13371) ;  /* 0xfffffccc00707947 */ /* 0x000fec000383ffff */
.L_x_13041:
        /* <DEDUP_REMOVED lines=8> */
.L_x_13373:
[----:B------:R-:W-:Y:S05]  /*37a70*/  BSYNC B1 ;  /* 0x0000000000017941 */ /* 0x000fea0003800000 */
.L_x_13372:
        /* <DEDUP_REMOVED lines=8> */
.L_x_13374:
[----:B------:R-:W-:Y:S05]  /*37b00*/  BRA `(.L_x_13375) ;  /* 0xfffffcd400147947 */ /* 0x000fea000383ffff */
.L_x_13046:
[----:B-1----:R1:W2:Y:S02]  /*37b10*/  SYNCS.PHASECHK.TRANS64.TRYWAIT P3, [R70+URZ+0x32490], R83 ;  /* 0x03249053460075a7 */ /* 0x0022a4000806017f */
[----:B--2---:R-:W-:Y:S05]  /*37b20*/  @!P3 NANOSLEEP.SYNCS 0x989680 ;  /* 0x009896800000b95d */ /* 0x004fea0003900000 */
[----:B------:R-:W2:Y:S02]  /*37b30*/  @!P3 SYNCS.PHASECHK.TRANS64 P3, [R70+URZ+0x32490], R83 ;  /* 0x032490534600b5a7 */ /* 0x000ea4000806007f */
[----:B--2---:R-:W-:Y:S05]  /*37b40*/  @!P3 BRA `(.L_x_13046) ;  /* 0xfffffffc00f0b947 */ /* 0x004fea000383ffff */
[----:B------:R-:W-:Y:S05]  /*37b50*/  BRA `(.L_x_13376) ;  /* 0xfffffcdc00087947 */ /* 0x000fea000383ffff */
.L_x_13047:
        /* <DEDUP_REMOVED lines=8> */
.L_x_13378:
[----:B------:R-:W-:Y:S05]  /*37be0*/  BSYNC B1 ;  /* 0x0000000000017941 */ /* 0x000fea0003800000 */
.L_x_13377:
        /* <DEDUP_REMOVED lines=8> */
.L_x_13379:
[----:B------:R-:W-:Y:S05]  /*37c70*/  BRA `(.L_x_13380) ;  /* 0xfffffcdc00307947 */ /* 0x000fea000383ffff */
.L_x_13050:
        /* <DEDUP_REMOVED lines=8> */
.L_x_13382:
[----:B------:R-:W-:Y:S05]  /*37d00*/  BSYNC B1 ;  /* 0x0000000000017941 */ /* 0x000fea0003800000 */
.L_x_13381:
        /* <DEDUP_REMOVED lines=8> */
.L_x_13383:
[----:B------:R-:W-:Y:S05]  /*37d90*/  BRA `(.L_x_13384) ;  /* 0xfffffcdc00307947 */ /* 0x000fea000383ffff */
.L_x_13054:
[----:B------:R0:W0:Y:S02]  /*37da0*/  SYNCS.PHASECHK.TRANS64.TRYWAIT P4, [R70+URZ+0x324b0], R83 ;  /* 0x0324b053460075a7 */ /* 0x000024000808017f */
[----:B0-----:R-:W-:Y:S05]  /*37db0*/  @!P4 NANOSLEEP.SYNCS 0x989680 ;  /* 0x009896800000c95d */ /* 0x001fea0003900000 */
[----:B------:R-:W0:Y:S02]  /*37dc0*/  @!P4 SYNCS.PHASECHK.TRANS64 P4, [R70+URZ+0x324b0], R83 ;  /* 0x0324b0534600c5a7 */ /* 0x000e24000808007f */
[----:B0-----:R-:W-:Y:S05]  /*37dd0*/  @!P4 BRA `(.L_x_13054) ;  /* 0xfffffffc00f0c947 */ /* 0x001fea000383ffff */
[----:B------:R-:W-:Y:S05]  /*37de0*/  BRA `(.L_x_13385) ;  /* 0xfffffcdc00a47947 */ /* 0x000fea000383ffff */
.L_x_13070:
[----:B------:R0:W5:Y:S01]  /*37df0*/  LDL R13, [R1+0x474] ;  /* 0x00047400010d7983 */ /* 0x0001620000100800 */
[----:B------:R-:W-:Y:S01]  /*37e00*/  BSSY B0, `(.L_x_13386) ;  /* 0x0000007000007945 */ /* 0x000fe20003800000 */
[----:B------:R-:W-:Y:S02]  /*37e10*/  IMAD.MOV.U32 R12, RZ, RZ, RZ ;  /* 0x000000ffff0c7224 */ /* 0x000fe400078e00ff */
[----:B------:R-:W-:Y:S02]  /*37e20*/  IMAD.MOV.U32 R11, RZ, RZ, 0x1f ;  /* 0x0000001fff0b7424 */ /* 0x000fe400078e00ff */
[----:B------:R-:W-:-:S07]  /*37e30*/  IMAD.MOV.U32 R15, RZ, RZ, -0x1 ;  /* 0xffffffffff0f7424 */ /* 0x000fce00078e00ff */
[----:B0-2--5:R-:W-:Y:S05]  /*37e40*/  WARPSYNC.COLLECTIVE R15, `(.L_x_13387) ;  /* 0x000000000f087348 */ /* 0x025fea0003c00000 */
[----:B-----5:R1:W3:Y:S02]  /*37e50*/  SHFL.IDX P6, R14, R13, R12, R11 ;  /* 0x0000000c0d0e7389 */ /* 0x0202e400000c000b */
[----:B0123--:R-:W-:Y:S01]  /*37e60*/  ENDCOLLECTIVE ;  /* 0x000000000000791b */ /* 0x00ffe20003800000 */
.L_x_13387:
[----:B------:R-:W-:Y:S05]  /*37e70*/  BSYNC B0 ;  /* 0x0000000000007941 */ /* 0x000fea0003800000 */
.L_x_13386:
[----:B------:R-:W-:Y:S05]  /*37e80*/  BRA `(.L_x_13388) ;  /* 0xfffffcf000187947 */ /* 0x000fea000383ffff */
.L_x_13082:
        /* <DEDUP_REMOVED lines=8> */
.L_x_13390:
[----:B------:R-:W-:Y:S05]  /*37f10*/  BSYNC B1 ;  /* 0x0000000000017941 */ /* 0x000fea0003800000 */
.L_x_13389:
        /* <DEDUP_REMOVED lines=8> */
.L_x_13391:
[----:B------:R-:W-:Y:S02]  /*37fa0*/  IMAD.MOV.U32 R13, RZ, RZ, R7 ;  /* 0x000000ffff0d7224 */ /* 0x000fe400078e0007 */
[----:B------:R-:W-:-:S07]  /*37fb0*/  IMAD.MOV.U32 R2, RZ, RZ, R14 ;  /* 0x000000ffff027224 */ /* 0x000fce00078e000e */
[----:B------:R-:W-:Y:S05]  /*37fc0*/  WARPSYNC.COLLECTIVE R15, `(.L_x_13392) ;  /* 0x000000000f087348 */ /* 0x000fea0003c00000 */
[----:B------:R0:W1:Y:S02]  /*37fd0*/  SHFL.IDX P6, R14, R13, R12, R11 ;  /* 0x0000000c0d0e7389 */ /* 0x00006400000c000b */
[----:B01----:R-:W-:Y:S01]  /*37fe0*/  ENDCOLLECTIVE ;  /* 0x000000000000791b */ /* 0x003fe20003800000 */
.L_x_13392:
[----:B------:R-:W-:Y:S02]  /*37ff0*/  IMAD.MOV.U32 R13, RZ, RZ, R8 ;  /* 0x000000ffff0d7224 */ /* 0x000fe400078e0008 */
[----:B------:R-:W-:-:S07]  /*38000*/  IMAD.MOV.U32 R5, RZ, RZ, R14 ;  /* 0x000000ffff057224 */ /* 0x000fce00078e000e */
[----:B------:R-:W-:Y:S05]  /*38010*/  WARPSYNC.COLLECTIVE R15, `(.L_x_13393) ;  /* 0x000000000f087348 */ /* 0x000fea0003c00000 */
[----:B------:R0:W1:Y:S02]  /*38020*/  SHFL.IDX P6, R14, R13, R12, R11 ;  /* 0x0000000c0d0e7389 */ /* 0x00006400000c000b */
[----:B01----:R-:W-:Y:S01]  /*38030*/  ENDCOLLECTIVE ;  /* 0x000000000000791b */ /* 0x003fe20003800000 */
.L_x_13393:
[----:B------:R-:W-:Y:S05]  /*38040*/  BRA `(.L_x_13394) ;  /* 0xfffffcfc00047947 */ /* 0x000fea000383ffff */
.L_x_13085:
        /* <DEDUP_REMOVED lines=8> */
.L_x_13396:
[----:B------:R-:W-:Y:S05]  /*380d0*/  BSYNC B1 ;  /* 0x0000000000017941 */ /* 0x000fea0003800000 */
.L_x_13395:
        /* <DEDUP_REMOVED lines=8> */
.L_x_13397:
[----:B------:R-:W-:Y:S02]  /*38160*/  IMAD.MOV.U32 R13, RZ, RZ, R7 ;  /* 0x000000ffff0d7224 */ /* 0x000fe400078e0007 */
[----:B------:R-:W-:-:S07]  /*38170*/  IMAD.MOV.U32 R4, RZ, RZ, R14 ;  /* 0x000000ffff047224 */ /* 0x000fce00078e000e */
[----:B------:R-:W-:Y:S05]  /*38180*/  WARPSYNC.COLLECTIVE R15, `(.L_x_13398) ;  /* 0x000000000f087348 */ /* 0x000fea0003c00000 */
[----:B------:R0:W1:Y:S02]  /*38190*/  SHFL.IDX P6, R14, R13, R12, R11 ;  /* 0x0000000c0d0e7389 */ /* 0x00006400000c000b */
[----:B01----:R-:W-:Y:S01]  /*381a0*/  ENDCOLLECTIVE ;  /* 0x000000000000791b */ /* 0x003fe20003800000 */
.L_x_13398:
[----:B------:R-:W-:Y:S02]  /*381b0*/  IMAD.MOV.U32 R13, RZ, RZ, R8 ;  /* 0x000000ffff0d7224 */ /* 0x000fe400078e0008 */
[----:B------:R-:W-:-:S07]  /*381c0*/  IMAD.MOV.U32 R7, RZ, RZ, R14 ;  /* 0x000000ffff077224 */ /* 0x000fce00078e000e */
[----:B------:R-:W-:Y:S05]  /*381d0*/  WARPSYNC.COLLECTIVE R15, `(.L_x_13399) ;  /* 0x000000000f087348 */ /* 0x000fea0003c00000 */
[----:B------:R0:W1:Y:S02]  /*381e0*/  SHFL.IDX P6, R14, R13, R12, R11 ;  /* 0x0000000c0d0e7389 */ /* 0x00006400000c000b */
[----:B01----:R-:W-:Y:S01]  /*381f0*/  ENDCOLLECTIVE ;  /* 0x000000000000791b */ /* 0x003fe20003800000 */
.L_x_13399:
[----:B------:R-:W-:Y:S05]  /*38200*/  BRA `(.L_x_13400) ;  /* 0xfffffcfc00607947 */ /* 0x000fea000383ffff */
.L_x_13089:
[----:B------:R0:W0:Y:S02]  /*38210*/  SYNCS.PHASECHK.TRANS64.TRYWAIT P0, [R148+URZ+0x32400], R13 ;  /* 0x0324000d940075a7 */ /* 0x000024000800017f */
[----:B0-----:R-:W-:Y:S05]  /*38220*/  @!P0 NANOSLEEP.SYNCS 0x989680 ;  /* 0x009896800000895d */ /* 0x001fea0003900000 */
[----:B------:R-:W0:Y:S02]  /*38230*/  @!P0 SYNCS.PHASECHK.TRANS64 P0, [R148+URZ+0x32400], R13 ;  /* 0x0324000d940085a7 */ /* 0x000e24000800007f */
[----:B0-----:R-:W-:Y:S05]  /*38240*/  @!P0 BRA `(.L_x_13089) ;  /* 0xfffffffc00f08947 */ /* 0x001fea000383ffff */
[----:B------:R-:W-:Y:S05]  /*38250*/  BRA `(.L_x_13401) ;  /* 0xfffffcfc00e07947 */ /* 0x000fea000383ffff */
.L_x_13097:
        /* <DEDUP_REMOVED lines=9> */
.L_x_13403:
[----:B------:R-:W-:Y:S05]  /*382f0*/  BSYNC B1 ;  /* 0x0000000000017941 */ /* 0x000fea0003800000 */
.L_x_13402:
        /* <DEDUP_REMOVED lines=10> */
.L_x_13404:
        /* <DEDUP_REMOVED lines=8> */
.L_x_13405:
[----:B------:R-:W-:-:S05]  /*38420*/  @!P1 IADD3 R6, P2, R3, R5, RZ ;  /* 0x0000000503069210 */ /* 0x000fca0007f5e0ff */
[----:B------:R-:W-:Y:S02]  /*38430*/  @!P1 IMAD.X R7, R2, 0x1, R21, P2 ;  /* 0x0000000102079824 */ /* 0x000fe400010e0615 */
[----:B------:R-:W-:Y:S02]  /*38440*/  IMAD.MOV.U32 R13, RZ, RZ, R27 ;  /* 0x000000ffff0d7224 */ /* 0x000fe400078e001b */
[----:B------:R-:W-:-:S07]  /*38450*/  IMAD.MOV.U32 R4, RZ, RZ, R14 ;  /* 0x000000ffff047224 */ /* 0x000fce00078e000e */
[----:B------:R-:W-:Y:S05]  /*38460*/  WARPSYNC.COLLECTIVE R15, `(.L_x_13406) ;  /* 0x000000000f087348 */ /* 0x000fea0003c00000 */
[----:B------:R0:W1:Y:S02]  /*38470*/  SHFL.IDX P6, R14, R13, R12, R11 ;  /* 0x0000000c0d0e7389 */ /* 0x00006400000c000b */
[----:B01----:R-:W-:Y:S01]  /*38480*/  ENDCOLLECTIVE ;  /* 0x000000000000791b */ /* 0x003fe20003800000 */
.L_x_13406:
        /* <DEDUP_REMOVED lines=18> */
.L_x_13407:
[----:B------:R-:W-:Y:S02]  /*385b0*/  IMAD.MOV.U32 R2, RZ, RZ, R54 ;  /* 0x000000ffff027224 */ /* 0x000fe400078e0036 */
[----:B------:R-:W-:Y:S01]  /*385c0*/  @!P1 IMAD.MOV.U32 R56, RZ, RZ, R8 ;  /* 0x000000ffff389224 */ /* 0x000fe200078e0008 */
[----:B------:R-:W-:Y:S01]  /*385d0*/  PRMT R60, R60, 0x5410, R3 ;  /* 0x000054103c3c7816 */ /* 0x000fe20000000003 */
[----:B------:R-:W-:Y:S01]  /*385e0*/  @!P1 IMAD.MOV.U32 R57, RZ, RZ, R9 ;  /* 0x000000ffff399224 */ /* 0x000fe200078e0009 */
[----:B------:R-:W-:Y:S02]  /*385f0*/  PRMT R28, R28, 0x5410, R2 ;  /* 0x000054101c1c7816 */ /* 0x000fe40000000002 */
[----:B------:R-:W-:Y:S01]  /*38600*/  CS2R R2, SRZ ;  /* 0x0000000000027805 */ /* 0x000fe2000001ff00 */
[----:B------:R-:W-:Y:S02]  /*38610*/  IMAD.MOV.U32 R8, RZ, RZ, R56 ;  /* 0x000000ffff087224 */ /* 0x000fe400078e0038 */
        /* <DEDUP_REMOVED lines=12> */
.L_x_13408:
[----:B------:R-:W-:Y:S02]  /*386e0*/  IMAD.MOV.U32 R6, RZ, RZ, R20 ;  /* 0x000000ffff067224 */ /* 0x000fe400078e0014 */
[----:B------:R-:W-:Y:S02]  /*386f0*/  IMAD.MOV.U32 R7, RZ, RZ, R21 ;  /* 0x000000ffff077224 */ /* 0x000fe400078e0015 */
[----:B------:R-:W-:Y:S01]  /*38700*/  IMAD.MOV.U32 R4, RZ, RZ, R2 ;  /* 0x000000ffff047224 */ /* 0x000fe200078e0002 */
[----:B------:R-:W-:Y:S01]  /*38710*/  PRMT R75, R6, 0x7610, R75 ;  /* 0x00007610064b7816 */ /* 0x000fe2000000004b */
[----:B------:R-:W-:Y:S01]  /*38720*/  IMAD.MOV.U32 R5, RZ, RZ, R3 ;  /* 0x000000ffff057224 */ /* 0x000fe200078e0003 */
[----:B------:R-:W-:Y:S02]  /*38730*/  PRMT R65, R65, 0x5410, R7 ;  /* 0x0000541041417816 */ /* 0x000fe40000000007 */
[----:B------:R-:W-:Y:S02]  /*38740*/  CS2R R6, SRZ ;  /* 0x0000000000067805 */ /* 0x000fe4000001ff00 */
[----:B------:R-:W-:-:S02]  /*38750*/  PRMT R61, R61, 0x5410, R4 ;  /* 0x000054103d3d7816 */ /* 0x000fc40000000004 */
[----:B------:R-:W-:Y:S01]  /*38760*/  PRMT R64, R64, 0x5410, R5 ;  /* 0x0000541040407816 */ /* 0x000fe20000000005 */
[----:B------:R-:W-:Y:S02]  /*38770*/  IMAD.MOV.U32 R13, RZ, RZ, R26 ;  /* 0x000000ffff0d7224 */ /* 0x000fe400078e001a */
[----:B------:R-:W-:-:S07]  /*38780*/  IMAD.MOV.U32 R25, RZ, RZ, R14 ;  /* 0x000000ffff197224 */ /* 0x000fce00078e000e */
[----:B------:R-:W-:Y:S05]  /*38790*/  WARPSYNC.COLLECTIVE R15, `(.L_x_13409) ;  /* 0x000000000f087348 */ /* 0x000fea0003c00000 */
[----:B------:R0:W1:Y:S02]  /*387a0*/  SHFL.IDX P6, R14, R13, R12, R11 ;  /* 0x0000000c0d0e7389 */ /* 0x00006400000c000b */
[----:B01----:R-:W-:Y:S01]  /*387b0*/  ENDCOLLECTIVE ;  /* 0x000000000000791b */ /* 0x003fe20003800000 */
.L_x_13409:
[----:B------:R-:W-:Y:S02]  /*387c0*/  IMAD.MOV.U32 R13, RZ, RZ, R27 ;  /* 0x000000ffff0d7224 */ /* 0x000fe400078e001b */
[----:B------:R-:W-:-:S07]  /*387d0*/  IMAD.MOV.U32 R26, RZ, RZ, R14 ;  /* 0x000000ffff1a7224 */ /* 0x000fce00078e000e */
[----:B------:R-:W-:Y:S05]  /*387e0*/  WARPSYNC.COLLECTIVE R15, `(.L_x_13410) ;  /* 0x000000000f087348 */ /* 0x000fea0003c00000 */
[----:B------:R0:W1:Y:S02]  /*387f0*/  SHFL.IDX P6, R14, R13, R12, R11 ;  /* 0x0000000c0d0e7389 */ /* 0x00006400000c000b */
[----:B01----:R-:W-:Y:S01]  /*38800*/  ENDCOLLECTIVE ;  /* 0x000000000000791b */ /* 0x003fe20003800000 */
.L_x_13410:
[----:B------:R-:W-:Y:S05]  /*38810*/  BRA `(.L_x_13411) ;  /* 0xfffffd0c00547947 */ /* 0x000fea000383ffff */
.L_x_13101:
[----:B0-----:R0:W1:Y:S02]  /*38820*/  SYNCS.PHASECHK.TRANS64.TRYWAIT P1, [R148+URZ+0x32400], R13 ;  /* 0x0324000d940075a7 */ /* 0x001064000802017f */
[----:B-1----:R-:W-:Y:S05]  /*38830*/  @!P1 NANOSLEEP.SYNCS 0x989680 ;  /* 0x009896800000995d */ /* 0x002fea0003900000 */
[----:B------:R-:W1:Y:S02]  /*38840*/  @!P1 SYNCS.PHASECHK.TRANS64 P1, [R148+URZ+0x32400], R13 ;  /* 0x0324000d940095a7 */ /* 0x000e64000802007f */
[----:B-1----:R-:W-:Y:S05]  /*38850*/  @!P1 BRA `(.L_x_13101) ;  /* 0xfffffffc00f09947 */ /* 0x002fea000383ffff */
[----:B------:R-:W-:Y:S05]  /*38860*/  BRA `(.L_x_13412) ;  /* 0xfffffd0c00b07947 */ /* 0x000fea000383ffff */
.L_x_13115:
[----:B0-----:R0:W1:Y:S02]  /*38870*/  SYNCS.PHASECHK.TRANS64.TRYWAIT P0, [R2+URZ], R7 ;  /* 0x00000007020075a7 */ /* 0x001064000800017f */
[----:B-1----:R-:W-:Y:S05]  /*38880*/  @!P0 NANOSLEEP.SYNCS 0x989680 ;  /* 0x009896800000895d */ /* 0x002fea0003900000 */
[----:B------:R-:W1:Y:S02]  /*38890*/  @!P0 SYNCS.PHASECHK.TRANS64 P0, [R2+URZ], R7 ;  /* 0x00000007020085a7 */ /* 0x000e64000800007f */
[----:B-1----:R-:W-:Y:S05]  /*388a0*/  @!P0 BRA `(.L_x_13115) ;  /* 0xfffffffc00f08947 */ /* 0x002fea000383ffff */
[----:B------:R-:W-:Y:S05]  /*388b0*/  BRA `(.L_x_13114) ;  /* 0xfffffd2400907947 */ /* 0x000fea000383ffff */
.L_x_13122:
[----:B0-----:R0:W1:Y:S02]  /*388c0*/  SYNCS.PHASECHK.TRANS64.TRYWAIT P0, [R14+URZ], R15 ;  /* 0x0000000f0e0075a7 */ /* 0x001064000800017f */
[----:B-1----:R-:W-:Y:S05]  /*388d0*/  @!P0 NANOSLEEP.SYNCS 0x989680 ;  /* 0x009896800000895d */ /* 0x002fea0003900000 */
[----:B------:R-:W1:Y:S02]  /*388e0*/  @!P0 SYNCS.PHASECHK.TRANS64 P0, [R14+URZ], R15 ;  /* 0x0000000f0e0085a7 */ /* 0x000e64000800007f */
[----:B-1----:R-:W-:Y:S05]  /*388f0*/  @!P0 BRA `(.L_x_13122) ;  /* 0xfffffffc00f08947 */ /* 0x002fea000383ffff */
[----:B------:R-:W-:Y:S05]  /*38900*/  BRA `(.L_x_13121) ;  /* 0xfffffd2800b47947 */ /* 0x000fea000383ffff */
.L_x_13149:
[----:B-1----:R1:W2:Y:S02]  /*38910*/  SYNCS.PHASECHK.TRANS64.TRYWAIT P0, [R10+URZ], R11 ;  /* 0x0000000b0a0075a7 */ /* 0x0022a4000800017f */
[----:B--2---:R-:W-:Y:S05]  /*38920*/  @!P0 NANOSLEEP.SYNCS 0x989680 ;  /* 0x009896800000895d */ /* 0x004fea0003900000 */
[----:B------:R-:W2:Y:S02]  /*38930*/  @!P0 SYNCS.PHASECHK.TRANS64 P0, [R10+URZ], R11 ;  /* 0x0000000b0a0085a7 */ /* 0x000ea4000800007f */
[----:B--2---:R-:W-:Y:S05]  /*38940*/  @!P0 BRA `(.L_x_13149) ;  /* 0xfffffffc00f08947 */ /* 0x004fea000383ffff */
[----:B------:R-:W-:Y:S05]  /*38950*/  BRA `(.L_x_13148) ;  /* 0xfffffdd800a87947 */ /* 0x000fea000383ffff */
.L_x_13156:
[----:B-1----:R1:W2:Y:S02]  /*38960*/  SYNCS.PHASECHK.TRANS64.TRYWAIT P0, [R8+URZ], R9 ;  /* 0x00000009080075a7 */ /* 0x0022a4000800017f */
[----:B--2---:R-:W-:Y:S05]  /*38970*/  @!P0 NANOSLEEP.SYNCS 0x989680 ;  /* 0x009896800000895d */ /* 0x004fea0003900000 */
[----:B------:R-:W2:Y:S02]  /*38980*/  @!P0 SYNCS.PHASECHK.TRANS64 P0, [R8+URZ], R9 ;  /* 0x00000009080085a7 */ /* 0x000ea4000800007f */
[----:B--2---:R-:W-:Y:S05]  /*38990*/  @!P0 BRA `(.L_x_13156) ;  /* 0xfffffffc00f08947 */ /* 0x004fea000383ffff */
[----:B------:R-:W-:Y:S05]  /*389a0*/  BRA `(.L_x_13155) ;  /* 0xfffffddc00e47947 */ /* 0x000fea000383ffff */
.L_x_13169:
[----:B-1----:R1:W2:Y:S02]  /*389b0*/  SYNCS.PHASECHK.TRANS64.TRYWAIT P0, [R8+URZ], R9 ;  /* 0x00000009080075a7 */ /* 0x0022a4000800017f */
[----:B--2---:R-:W-:Y:S05]  /*389c0*/  @!P0 NANOSLEEP.SYNCS 0x989680 ;  /* 0x009896800000895d */ /* 0x004fea0003900000 */
[----:B------:R-:W2:Y:S02]  /*389d0*/  @!P0 SYNCS.PHASECHK.TRANS64 P0, [R8+URZ], R9 ;  /* 0x00000009080085a7 */ /* 0x000ea4000800007f */
[----:B--2---:R-:W-:Y:S05]  /*389e0*/  @!P0 BRA `(.L_x_13169) ;  /* 0xfffffffc00f08947 */ /* 0x004fea000383ffff */
[----:B------:R-:W-:Y:S05]  /*389f0*/  BRA `(.L_x_13168) ;  /* 0xfffffe7800807947 */ /* 0x000fea000383ffff */
.L_x_13176:
[----:B-1----:R1:W2:Y:S02]  /*38a00*/  SYNCS.PHASECHK.TRANS64.TRYWAIT P0, [R8+URZ], R9 ;  /* 0x00000009080075a7 */ /* 0x0022a4000800017f */
[----:B--2---:R-:W-:Y:S05]  /*38a10*/  @!P0 NANOSLEEP.SYNCS 0x989680 ;  /* 0x009896800000895d */ /* 0x004fea0003900000 */
[----:B------:R-:W2:Y:S02]  /*38a20*/  @!P0 SYNCS.PHASECHK.TRANS64 P0, [R8+URZ], R9 ;  /* 0x00000009080085a7 */ /* 0x000ea4000800007f */
[----:B--2---:R-:W-:Y:S05]  /*38a30*/  @!P0 BRA `(.L_x_13176) ;  /* 0xfffffffc00f08947 */ /* 0x004fea000383ffff */
[----:B------:R-:W-:Y:S05]  /*38a40*/  BRA `(.L_x_13175) ;  /* 0xfffffe7c00bc7947 */ /* 0x000fea000383ffff */
.L_x_13205:
[----:B------:R-:W-:Y:S02]  /*38a50*/  IMAD.MOV.U32 R13, RZ, RZ, R3 ;  /* 0x000000ffff0d7224 */ /* 0x000fe400078e0003 */
[----:B------:R-:W-:Y:S02]  /*38a60*/  IMAD.MOV.U32 R12, RZ, RZ, RZ ;  /* 0x000000ffff0c7224 */ /* 0x000fe400078e00ff */
[----:B------:R-:W-:Y:S02]  /*38a70*/  IMAD.MOV.U32 R11, RZ, RZ, 0x181f ;  /* 0x0000181fff0b7424 */ /* 0x000fe400078e00ff */
[----:B------:R-:W-:-:S07]  /*38a80*/  IMAD.MOV.U32 R15, RZ, RZ, -0x1 ;  /* 0xffffffffff0f7424 */ /* 0x000fce00078e00ff */
[----:B-1--4-:R-:W-:Y:S05]  /*38a90*/  WARPSYNC.COLLECTIVE R15, `(.L_x_13413) ;  /* 0x000000000f087348 */ /* 0x012fea0003c00000 */
[----:B------:R0:W2:Y:S02]  /*38aa0*/  SHFL.IDX P6, R14, R13, R12, R11 ;  /* 0x0000000c0d0e7389 */ /* 0x0000a400000c000b */
[----:B012-4-:R-:W-:Y:S01]  /*38ab0*/  ENDCOLLECTIVE ;  /* 0x000000000000791b */ /* 0x017fe20003800000 */
.L_x_13413:
[----:B------:R-:W-:Y:S02]  /*38ac0*/  IMAD.MOV.U32 R13, RZ, RZ, R2 ;  /* 0x000000ffff0d7224 */ /* 0x000fe400078e0002 */
[----:B------:R-:W-:-:S07]  /*38ad0*/  IMAD.MOV.U32 R0, RZ, RZ, R14 ;  /* 0x000000ffff007224 */ /* 0x000fce00078e000e */
[----:B------:R-:W-:Y:S05]  /*38ae0*/  WARPSYNC.COLLECTIVE R15, `(.L_x_13414) ;  /* 0x000000000f087348 */ /* 0x000fea0003c00000 */
[----:B------:R0:W1:Y:S02]  /*38af0*/  SHFL.IDX P6, R14, R13, R12, R11 ;  /* 0x0000000c0d0e7389 */ /* 0x00006400000c000b */
[----:B01----:R-:W-:Y:S01]  /*38b00*/  ENDCOLLECTIVE ;  /* 0x000000000000791b */ /* 0x003fe20003800000 */
.L_x_13414:
[----:B------:R-:W-:Y:S05]  /*38b10*/  BRA `(.L_x_13415) ;  /* 0xffffff64004c7947 */ /* 0x000fea000383ffff */
.L_x_13208:
[----:B------:R-:W-:Y:S01]  /*38b20*/  BSSY B1, `(.L_x_13416) ;  /* 0x0000008000017945 */ /* 0x000fe20003800000 */
[----:B------:R-:W-:Y:S02]  /*38b30*/  IMAD.MOV.U32 R13, RZ, RZ, R3 ;  /* 0x000000ffff0d7224 */ /* 0x000fe400078e0003 */
[----:B------:R-:W-:Y:S02]  /*38b40*/  IMAD.MOV.U32 R12, RZ, RZ, 0x1 ;  /* 0x00000001ff0c7424 */ /* 0x000fe400078e00ff */
[----:B------:R-:W-:Y:S02]  /*38b50*/  IMAD.MOV.U32 R11, RZ, RZ, 0x181f ;  /* 0x0000181fff0b7424 */ /* 0x000fe400078e00ff */
[----:B--2---:R-:W-:-:S07]  /*38b60*/  IMAD.MOV.U32 R15, RZ, RZ, -0x1 ;  /* 0xffffffffff0f7424 */ /* 0x004fce00078e00ff */
[----:B01-34-:R-:W-:Y:S05]  /*38b70*/  WARPSYNC.COLLECTIVE R15, `(.L_x_13417) ;  /* 0x000000000f087348 */ /* 0x01bfea0003c00000 */
[----:B---3--:R2:W3:Y:S02]  /*38b80*/  SHFL.IDX P6, R14, R13, R12, R11 ;  /* 0x0000000c0d0e7389 */ /* 0x0084e400000c000b */
[----:B01234-:R-:W-:Y:S01]  /*38b90*/  ENDCOLLECTIVE ;  /* 0x000000000000791b */ /* 0x01ffe20003800000 */
.L_x_13417:
[----:B------:R-:W-:Y:S05]  /*38ba0*/  BSYNC B1 ;  /* 0x0000000000017941 */ /* 0x000fea0003800000 */
.L_x_13416:
        /* <DEDUP_REMOVED lines=8> */
.L_x_13418:
[----:B------:R-:W-:Y:S05]  /*38c30*/  BRA `(.L_x_13419) ;  /* 0xffffff6400707947 */ /* 0x000fea000383ffff */
.L_x_13211:
[----:B------:R-:W-:Y:S01]  /*38c40*/  BSSY B1, `(.L_x_13420) ;  /* 0x0000008000017945 */ /* 0x000fe20003800000 */
[----:B------:R-:W-:Y:S02]  /*38c50*/  IMAD.MOV.U32 R13, RZ, RZ, R3 ;  /* 0x000000ffff0d7224 */ /* 0x000fe400078e0003 */
[----:B------:R-:W-:Y:S02]  /*38c60*/  IMAD.MOV.U32 R12, RZ, RZ, 0x2 ;  /* 0x00000002ff0c7424 */ /* 0x000fe400078e00ff */
[----:B------:R-:W-:Y:S02]  /*38c70*/  IMAD.MOV.U32 R11, RZ, RZ, 0x181f ;  /* 0x0000181fff0b7424 */ /* 0x000fe400078e00ff */
[----:B0-----:R-:W-:-:S07]  /*38c80*/  IMAD.MOV.U32 R15, RZ, RZ, -0x1 ;  /* 0xffffffffff0f7424 */ /* 0x001fce00078e00ff */
[----:B-1234-:R-:W-:Y:S05]  /*38c90*/  WARPSYNC.COLLECTIVE R15, `(.L_x_13421) ;  /* 0x000000000f087348 */ /* 0x01efea0003c00000 */
[----:B---3--:R0:W3:Y:S02]  /*38ca0*/  SHFL.IDX P6, R14, R13, R12, R11 ;  /* 0x0000000c0d0e7389 */ /* 0x0080e400000c000b */
[----:B01234-:R-:W-:Y:S01]  /*38cb0*/  ENDCOLLECTIVE ;  /* 0x000000000000791b */ /* 0x01ffe20003800000 */
.L_x_13421:
[----:B------:R-:W-:Y:S05]  /*38cc0*/  BSYNC B1 ;  /* 0x0000000000017941 */ /* 0x000fea0003800000 */
.L_x_13420:
        /* <DEDUP_REMOVED lines=8> */
.L_x_13422:
[----:B------:R-:W-:Y:S05]  /*38d50*/  BRA `(.L_x_13423) ;  /* 0xffffff6400907947 */ /* 0x000fea000383ffff */
.L_x_13214:
        /* <DEDUP_REMOVED lines=8> */
.L_x_13425:
[----:B------:R-:W-:Y:S05]  /*38de0*/  BSYNC B1 ;  /* 0x0000000000017941 */ /* 0x000fea0003800000 */
.L_x_13424:
        /* <DEDUP_REMOVED lines=8> */
.L_x_13426:
[----:B------:R-:W-:Y:S05]  /*38e70*/  BRA `(.L_x_13427) ;  /* 0xffffff6400b07947 */ /* 0x000fea000383ffff */
.L_x_13239:
[----:B------:R-:W0:Y:S01]  /*38e80*/  S2R R12, SR_TID.X ;  /* 0x00000000000c7919 */ /* 0x000e220000002100 */
[----:B------:R-:W-:Y:S01]  /*38e90*/  BSSY B1, `(.L_x_13428) ;  /* 0x000000a000017945 */ /* 0x000fe20003800000 */
[----:B------:R-:W-:Y:S02]  /*38ea0*/  IMAD.MOV.U32 R11, RZ, RZ, 0x1f ;  /* 0x0000001fff0b7424 */ /* 0x000fe400078e00ff */
[----:B------:R-:W-:Y:S01]  /*38eb0*/  IMAD.MOV.U32 R15, RZ, RZ, -0x1 ;  /* 0xffffffffff0f7424 */ /* 0x000fe200078e00ff */
[----:B0-----:R-:W-:-:S04]  /*38ec0*/  SHF.R.U32.HI R12, RZ, 0x5, R12 ;  /* 0x00000005ff0c7819 */ /* 0x001fc8000001160c */
[----:B------:R-:W-:-:S05]  /*38ed0*/  LOP3.LUT R12, R12, 0x3, RZ, 0xc0, !PT ;  /* 0x000000030c0c7812 */ /* 0x000fca00078ec0ff */
[----:B-1----:R-:W-:Y:S02]  /*38ee0*/  IMAD.MOV.U32 R13, RZ, RZ, R12 ;  /* 0x000000ffff0d7224 */ /* 0x002fe400078e000c */
[----:B------:R-:W-:-:S07]  /*38ef0*/  IMAD.MOV.U32 R12, RZ, RZ, RZ ;  /* 0x000000ffff0c7224 */ /* 0x000fce00078e00ff */
[----:B------:R-:W-:Y:S05]  /*38f00*/  WARPSYNC.COLLECTIVE R15, `(.L_x_13429) ;  /* 0x000000000f087348 */ /* 0x000fea0003c00000 */
[----:B------:R0:W1:Y:S02]  /*38f10*/  SHFL.IDX P6, R14, R13, R12, R11 ;  /* 0x0000000c0d0e7389 */ /* 0x00006400000c000b */
[----:B01----:R-:W-:Y:S01]  /*38f20*/  ENDCOLLECTIVE ;  /* 0x000000000000791b */ /* 0x003fe20003800000 */
.L_x_13429:
[----:B------:R-:W-:Y:S05]  /*38f30*/  BSYNC B1 ;  /* 0x0000000000017941 */ /* 0x000fea0003800000 */
.L_x_13428:
[----:B------:R-:W-:Y:S05]  /*38f40*/  BRA `(.L_x_13430) ;  /* 0xffffff7c00c87947 */ /* 0x000fea000383ffff */
.L_x_13241:
[----:B------:R-:W-:Y:S01]  /*38f50*/  BSSY B1, `(.L_x_13431) ;  /* 0x0000006000017945 */ /* 0x000fe20003800000 */
[----:B------:R-:W-:-:S07]  /*38f60*/  IMAD.MOV.U32 R15, RZ, RZ, -0x1 ;  /* 0xffffffffff0f7424 */ /* 0x000fce00078e00ff */
[----:B01----:R-:W-:Y:S05]  /*38f70*/  WARPSYNC.COLLECTIVE R15, `(.L_x_13432) ;  /* 0x000000000f0c7348 */ /* 0x003fea0003c00000 */
[----:B------:R-:W-:Y:S02]  /*38f80*/  ELECT P6, UR62, PT ;  /* 0x00000000003e782f */ /* 0x000fe400038c0000 */
[----:B------:R-:W-:Y:S01]  /*38f90*/  MOV R14, UR62 ;  /* 0x0000003e000e7c02 */ /* 0x000fe20008000f00 */
[----:B01----:R-:W-:Y:S10]  /*38fa0*/  ENDCOLLECTIVE ;  /* 0x000000000000791b */ /* 0x003ff40003800000 */
.L_x_13432:
[----:B------:R-:W-:Y:S05]  /*38fb0*/  BSYNC B1 ;  /* 0x0000000000017941 */ /* 0x000fea0003800000 */
.L_x_13431:
[----:B------:R-:W-:Y:S05]  /*38fc0*/  BRA `(.L_x_13240) ;  /* 0xffffff7c00c07947 */ /* 0x000fea000383ffff */
.L_x_13243:
[----:B0-----:R0:W2:Y:S02]  /*38fd0*/  SYNCS.PHASECHK.TRANS64.TRYWAIT P0, [R23+URZ+0x32420], R6 ;  /* 0x03242006170075a7 */ /* 0x0010a4000800017f */
[----:B--2---:R-:W-:Y:S05]  /*38fe0*/  @!P0 NANOSLEEP.SYNCS 0x989680 ;  /* 0x009896800000895d */ /* 0x004fea0003900000 */
[----:B------:R-:W2:Y:S02]  /*38ff0*/  @!P0 SYNCS.PHASECHK.TRANS64 P0, [R23+URZ+0x32420], R6 ;  /* 0x03242006170085a7 */ /* 0x000ea4000800007f */
[----:B--2---:R-:W-:Y:S05]  /*39000*/  @!P0 BRA `(.L_x_13243) ;  /* 0xfffffffc00f08947 */ /* 0x004fea000383ffff */
[----:B------:R-:W-:Y:S05]  /*39010*/  BRA `(.L_x_13433) ;  /* 0xffffff7c00d07947 */ /* 0x000fea000383ffff */
.L_x_13247:
[----:B0-----:R0:W2:Y:S02]  /*39020*/  SYNCS.PHASECHK.TRANS64.TRYWAIT P0, [R3+URZ+0x324a0], R6 ;  /* 0x0324a006030075a7 */ /* 0x0010a4000800017f */
[----:B--2---:R-:W-:Y:S05]  /*39030*/  @!P0 NANOSLEEP.SYNCS 0x989680 ;  /* 0x009896800000895d */ /* 0x004fea0003900000 */
[----:B------:R-:W2:Y:S02]  /*39040*/  @!P0 SYNCS.PHASECHK.TRANS64 P0, [R3+URZ+0x324a0], R6 ;  /* 0x0324a006030085a7 */ /* 0x000ea4000800007f */
[----:B--2---:R-:W-:Y:S05]  /*39050*/  @!P0 BRA `(.L_x_13247) ;  /* 0xfffffffc00f08947 */ /* 0x004fea000383ffff */
[----:B------:R-:W-:Y:S05]  /*39060*/  BRA `(.L_x_13434) ;  /* 0xffffff7c00e87947 */ /* 0x000fea000383ffff */
.L_x_13252:
[----:B--2---:R2:W3:Y:S02]  /*39070*/  SYNCS.PHASECHK.TRANS64.TRYWAIT P0, [R3+URZ+0x324c0], R6 ;  /* 0x0324c006030075a7 */ /* 0x0044e4000800017f */
[----:B---3--:R-:W-:Y:S05]  /*39080*/  @!P0 NANOSLEEP.SYNCS 0x989680 ;  /* 0x009896800000895d */ /* 0x008fea0003900000 */
[----:B------:R-:W3:Y:S02]  /*39090*/  @!P0 SYNCS.PHASECHK.TRANS64 P0, [R3+URZ+0x324c0], R6 ;  /* 0x0324c006030085a7 */ /* 0x000ee4000800007f */
[----:B---3--:R-:W-:Y:S05]  /*390a0*/  @!P0 BRA `(.L_x_13252) ;  /* 0xfffffffc00f08947 */ /* 0x008fea000383ffff */
[----:B------:R-:W-:Y:S05]  /*390b0*/  BRA `(.L_x_13435) ;  /* 0xffffff8000647947 */ /* 0x000fea000383ffff */
.L_x_13262:
[----:B--2---:R2:W3:Y:S02]  /*390c0*/  SYNCS.PHASECHK.TRANS64.TRYWAIT P1, [R10+URZ+0x324a0], R2 ;  /* 0x0324a0020a0075a7 */ /* 0x0044e4000802017f */
[----:B---3--:R-:W-:Y:S05]  /*390d0*/  @!P1 NANOSLEEP.SYNCS 0x989680 ;  /* 0x009896800000995d */ /* 0x008fea0003900000 */
[----:B------:R-:W3:Y:S02]  /*390e0*/  @!P1 SYNCS.PHASECHK.TRANS64 P1, [R10+URZ+0x324a0], R2 ;  /* 0x0324a0020a0095a7 */ /* 0x000ee4000802007f */
[----:B---3--:R-:W-:Y:S05]  /*390f0*/  @!P1 BRA `(.L_x_13262) ;  /* 0xfffffffc00f09947 */ /* 0x008fea000383ffff */
[----:B------:R-:W-:Y:S05]  /*39100*/  BRA `(.L_x_13436) ;  /* 0xffffff8400d87947 */ /* 0x000fea000383ffff */
.L_x_13267:
[----:B0-----:R0:W1:Y:S02]  /*39110*/  SYNCS.PHASECHK.TRANS64.TRYWAIT P1, [R10+URZ+0x324c0], R2 ;  /* 0x0324c0020a0075a7 */ /* 0x001064000802017f */
[----:B-1----:R-:W-:Y:S05]  /*39120*/  @!P1 NANOSLEEP.SYNCS 0x989680 ;  /* 0x009896800000995d */ /* 0x002fea0003900000 */
[----:B------:R-:W1:Y:S02]  /*39130*/  @!P1 SYNCS.PHASECHK.TRANS64 P1, [R10+URZ+0x324c0], R2 ;  /* 0x0324c0020a0095a7 */ /* 0x000e64000802007f */
[----:B-1----:R-:W-:Y:S05]  /*39140*/  @!P1 BRA `(.L_x_13267) ;  /* 0xfffffffc00f09947 */ /* 0x002fea000383ffff */
[----:B------:R-:W-:Y:S05]  /*39150*/  BRA `(.L_x_13437) ;  /* 0xffffff8800507947 */ /* 0x000fea000383ffff */
.L_x_13291:
[----:B------:R-:W-:Y:S01]  /*39160*/  SHF.R.U32.HI R11, RZ, 0x5, R21 ;  /* 0x00000005ff0b7819 */ /* 0x000fe20000011615 */
[----:B------:R-:W-:Y:S01]  /*39170*/  BSSY B0, `(.L_x_13438) ;  /* 0x0000009000007945 */ /* 0x000fe20003800000 */
[----:B------:R-:W-:Y:S02]  /*39180*/  IMAD.MOV.U32 R12, RZ, RZ, RZ ;  /* 0x000000ffff0c7224 */ /* 0x000fe400078e00ff */
[----:B------:R-:W-:Y:S01]  /*39190*/  LOP3.LUT R11, R11, 0x3, RZ, 0xc0, !PT ;  /* 0x000000030b0b7812 */ /* 0x000fe200078ec0ff */
[----:B------:R-:W-:-:S04]  /*391a0*/  IMAD.MOV.U32 R15, RZ, RZ, -0x1 ;  /* 0xffffffffff0f7424 */ /* 0x000fc800078e00ff */
[----:B------:R-:W-:Y:S02]  /*391b0*/  IMAD.MOV.U32 R13, RZ, RZ, R11 ;  /* 0x000000ffff0d7224 */ /* 0x000fe400078e000b */
[----:B------:R-:W-:-:S07]  /*391c0*/  IMAD.MOV.U32 R11, RZ, RZ, 0x1f ;  /* 0x0000001fff0b7424 */ /* 0x000fce00078e00ff */
[----:B--2---:R-:W-:Y:S05]  /*391d0*/  WARPSYNC.COLLECTIVE R15, `(.L_x_13439) ;  /* 0x000000000f087348 */ /* 0x004fea0003c00000 */
[----:B------:R0:W1:Y:S02]  /*391e0*/  SHFL.IDX P6, R14, R13, R12, R11 ;  /* 0x0000000c0d0e7389 */ /* 0x00006400000c000b */
[----:B012---:R-:W-:Y:S01]  /*391f0*/  ENDCOLLECTIVE ;  /* 0x000000000000791b */ /* 0x007fe20003800000 */
.L_x_13439:
[----:B------:R-:W-:Y:S05]  /*39200*/  BSYNC B0 ;  /* 0x0000000000007941 */ /* 0x000fea0003800000 */
.L_x_13438:
[----:B------:R-:W-:Y:S05]  /*39210*/  BRA `(.L_x_13440) ;  /* 0xffffff9800e47947 */ /* 0x000fea000383ffff */
.L_x_13294:
[----:B0-----:R0:W1:Y:S02]  /*39220*/  SYNCS.PHASECHK.TRANS64.TRYWAIT P0, [R17+URZ+0x32440], R0 ;  /* 0x03244000110075a7 */ /* 0x001064000800017f */
[----:B-1----:R-:W-:Y:S05]  /*39230*/  @!P0 NANOSLEEP.SYNCS 0x989680 ;  /* 0x009896800000895d */ /* 0x002fea0003900000 */
[----:B------:R-:W1:Y:S02]  /*39240*/  @!P0 SYNCS.PHASECHK.TRANS64 P0, [R17+URZ+0x32440], R0 ;  /* 0x03244000110085a7 */ /* 0x000e64000800007f */
[----:B-1----:R-:W-:Y:S05]  /*39250*/  @!P0 BRA `(.L_x_13294) ;  /* 0xfffffffc00f08947 */ /* 0x002fea000383ffff */
[----:B------:R-:W-:Y:S05]  /*39260*/  BRA `(.L_x_13441) ;  /* 0xffffff9c00087947 */ /* 0x000fea000383ffff */
.L_x_13295:
        /* <DEDUP_REMOVED lines=8> */
.L_x_13443:
[----:B------:R-:W-:Y:S05]  /*392f0*/  BSYNC B0 ;  /* 0x0000000000007941 */ /* 0x000fea0003800000 */
.L_x_13442:
        /* <DEDUP_REMOVED lines=9> */
.L_x_13444:
[----:B------:R-:W-:Y:S02]  /*39390*/  IMAD.MOV.U32 R13, RZ, RZ, R4 ;  /* 0x000000ffff0d7224 */ /* 0x000fe400078e0004 */
[----:B------:R-:W-:Y:S02]  /*393a0*/  IMAD.MOV.U32 R12, RZ, RZ, 0x1 ;  /* 0x00000001ff0c7424 */ /* 0x000fe400078e00ff */
[----:B------:R-:W-:-:S07]  /*393b0*/  IMAD.MOV.U32 R3, RZ, RZ, R14 ;  /* 0x000000ffff037224 */ /* 0x000fce00078e000e */
[----:B------:R-:W-:Y:S05]  /*393c0*/  WARPSYNC.COLLECTIVE R15, `(.L_x_13445) ;  /* 0x000000000f087348 */ /* 0x000fea0003c00000 */
[----:B------:R0:W1:Y:S02]  /*393d0*/  SHFL.IDX P6, R14, R13, R12, R11 ;  /* 0x0000000c0d0e7389 */ /* 0x00006400000c000b */
[----:B01----:R-:W-:Y:S01]  /*393e0*/  ENDCOLLECTIVE ;  /* 0x000000000000791b */ /* 0x003fe20003800000 */
.L_x_13445:
        /* <DEDUP_REMOVED lines=15> */
.L_x_13446:
[----:B------:R-:W-:Y:S02]  /*394e0*/  @P0 IMAD R6, R5, 0x2, R23 ;  /* 0x0000000205060824 */ /* 0x000fe400078e0217 */
[----:B------:R-:W-:Y:S02]  /*394f0*/  IMAD.MOV.U32 R13, RZ, RZ, R4 ;  /* 0x000000ffff0d7224 */ /* 0x000fe400078e0004 */
[----:B------:R-:W-:Y:S02]  /*39500*/  IMAD.MOV.U32 R12, RZ, RZ, 0x2 ;  /* 0x00000002ff0c7424 */ /* 0x000fe400078e00ff */
[----:B------:R-:W-:-:S07]  /*39510*/  IMAD.MOV.U32 R3, RZ, RZ, R14 ;  /* 0x000000ffff037224 */ /* 0x000fce00078e000e */
[----:B------:R-:W-:Y:S05]  /*39520*/  WARPSYNC.COLLECTIVE R15, `(.L_x_13447) ;  /* 0x000000000f087348 */ /* 0x000fea0003c00000 */
[----:B------:R0:W1:Y:S02]  /*39530*/  SHFL.IDX P6, R14, R13, R12, R11 ;  /* 0x0000000c0d0e7389 */ /* 0x00006400000c000b */
[----:B01----:R-:W-:Y:S01]  /*39540*/  ENDCOLLECTIVE ;  /* 0x000000000000791b */ /* 0x003fe20003800000 */
.L_x_13447:
        /* <DEDUP_REMOVED lines=15> */
.L_x_13448:
[----:B------:R-:W-:Y:S02]  /*39640*/  @P0 IMAD R6, R5, 0x2, R23 ;  /* 0x0000000205060824 */ /* 0x000fe400078e0217 */
[----:B------:R-:W-:Y:S02]  /*39650*/  IMAD.MOV.U32 R13, RZ, RZ, R4 ;  /* 0x000000ffff0d7224 */ /* 0x000fe400078e0004 */
[----:B------:R-:W-:Y:S02]  /*39660*/  IMAD.MOV.U32 R12, RZ, RZ, 0x3 ;  /* 0x00000003ff0c7424 */ /* 0x000fe400078e00ff */
[----:B------:R-:W-:-:S07]  /*39670*/  IMAD.MOV.U32 R3, RZ, RZ, R14 ;  /* 0x000000ffff037224 */ /* 0x000fce00078e000e */
[----:B------:R-:W-:Y:S05]  /*39680*/  WARPSYNC.COLLECTIVE R15, `(.L_x_13449) ;  /* 0x000000000f087348 */ /* 0x000fea0003c00000 */
[----:B------:R0:W1:Y:S02]  /*39690*/  SHFL.IDX P6, R14, R13, R12, R11 ;  /* 0x0000000c0d0e7389 */ /* 0x00006400000c000b */
[----:B01----:R-:W-:Y:S01]  /*396a0*/  ENDCOLLECTIVE ;  /* 0x000000000000791b */ /* 0x003fe20003800000 */
.L_x_13449:
        /* <DEDUP_REMOVED lines=15> */
.L_x_13450:
[----:B------:R-:W-:Y:S02]  /*397a0*/  @P0 IMAD R6, R5, 0x2, R23 ;  /* 0x0000000205060824 */ /* 0x000fe400078e0217 */
[----:B------:R-:W-:Y:S02]  /*397b0*/  IMAD.MOV.U32 R13, RZ, RZ, R4 ;  /* 0x000000ffff0d7224 */ /* 0x000fe400078e0004 */
[----:B------:R-:W-:Y:S02]  /*397c0*/  IMAD.MOV.U32 R12, RZ, RZ, 0x4 ;  /* 0x00000004ff0c7424 */ /* 0x000fe400078e00ff */
[----:B------:R-:W-:-:S07]  /*397d0*/  IMAD.MOV.U32 R3, RZ, RZ, R14 ;  /* 0x000000ffff037224 */ /* 0x000fce00078e000e */
[----:B------:R-:W-:Y:S05]  /*397e0*/  WARPSYNC.COLLECTIVE R15, `(.L_x_13451) ;  /* 0x000000000f087348 */ /* 0x000fea0003c00000 */
[----:B------:R0:W1:Y:S02]  /*397f0*/  SHFL.IDX P6, R14, R13, R12, R11 ;  /* 0x0000000c0d0e7389 */ /* 0x00006400000c000b */
[----:B01----:R-:W-:Y:S01]  /*39800*/  ENDCOLLECTIVE ;  /* 0x000000000000791b */ /* 0x003fe20003800000 */
.L_x_13451:
        /* <DEDUP_REMOVED lines=15> */
.L_x_13452:
[----:B------:R-:W-:Y:S02]  /*39900*/  @P0 IMAD R6, R5, 0x2, R23 ;  /* 0x0000000205060824 */ /* 0x000fe400078e0217 */
[----:B------:R-:W-:Y:S02]  /*39910*/  IMAD.MOV.U32 R13, RZ, RZ, R4 ;  /* 0x000000ffff0d7224 */ /* 0x000fe400078e0004 */
[----:B------:R-:W-:Y:S02]  /*39920*/  IMAD.MOV.U32 R12, RZ, RZ, 0x5 ;  /* 0x00000005ff0c7424 */ /* 0x000fe400078e00ff */
[----:B------:R-:W-:-:S07]  /*39930*/  IMAD.MOV.U32 R3, RZ, RZ, R14 ;  /* 0x000000ffff037224 */ /* 0x000fce00078e000e */
[----:B------:R-:W-:Y:S05]  /*39940*/  WARPSYNC.COLLECTIVE R15, `(.L_x_13453) ;  /* 0x000000000f087348 */ /* 0x000fea0003c00000 */
[----:B------:R0:W1:Y:S02]  /*39950*/  SHFL.IDX P6, R14, R13, R12, R11 ;  /* 0x0000000c0d0e7389 */ /* 0x00006400000c000b */
[----:B01----:R-:W-:Y:S01]  /*39960*/  ENDCOLLECTIVE ;  /* 0x000000000000791b */ /* 0x003fe20003800000 */
.L_x_13453:
        /* <DEDUP_REMOVED lines=10> */
.L_x_13454:
[----:B------:R-:W-:Y:S01]  /*39a10*/  @!PT LDS RZ, [RZ] ;  /* 0x00000000fffff984 */ /* 0x000fe20000000800 */
[----:B------:R-:W-:Y:S01]  /*39a20*/  @!PT LDS RZ, [RZ] ;  /* 0x00000000fffff984 */ /* 0x000fe20000000800 */
[----:B------:R-:W-:Y:S01]  /*39a30*/  @!PT LDS RZ, [RZ] ;  /* 0x00000000fffff984 */ /* 0x000fe20000000800 */
[----:B------:R0:W-:Y:S01]  /*39a40*/  @P0 LDGSTS.E.BYPASS.LTC128B.128 [R6+0x1e400], desc[UR44][R2.64], !P2 ;  /* 0x1e40000002060fae */ /* 0x0001e2000d101d6c */
[----:B------:R-:W-:Y:S01]  /*39a50*/  IMAD.MOV.U32 R0, RZ, RZ, R14 ;  /* 0x000000ffff007224 */ /* 0x000fe200078e000e */
[----:B------:R-:W-:Y:S06]  /*39a60*/  BRA `(.L_x_13455) ;  /* 0xffffff98006c7947 */ /* 0x000fec000383ffff */
.L_x_13300:
        /* <DEDUP_REMOVED lines=9> */
.L_x_13456:
        /* <DEDUP_REMOVED lines=12> */
.L_x_13457:
[----:B------:R-:W-:Y:S02]  /*39bc0*/  IMAD.MOV.U32 R13, RZ, RZ, R3 ;  /* 0x000000ffff0d7224 */ /* 0x000fe400078e0003 */
[----:B------:R-:W-:Y:S02]  /*39bd0*/  IMAD.MOV.U32 R12, RZ, RZ, 0x1 ;  /* 0x00000001ff0c7424 */ /* 0x000fe400078e00ff */
[----:B------:R-:W-:-:S07]  /*39be0*/  IMAD.MOV.U32 R5, RZ, RZ, R14 ;  /* 0x000000ffff057224 */ /* 0x000fce00078e000e */
[----:B------:R-:W-:Y:S05]  /*39bf0*/  WARPSYNC.COLLECTIVE R15, `(.L_x_13458) ;  /* 0x000000000f087348 */ /* 0x000fea0003c00000 */
[----:B------:R0:W1:Y:S02]  /*39c00*/  SHFL.IDX P6, R14, R13, R12, R11 ;  /* 0x0000000c0d0e7389 */ /* 0x00006400000c000b */
[----:B01----:R-:W-:Y:S01]  /*39c10*/  ENDCOLLECTIVE ;  /* 0x000000000000791b */ /* 0x003fe20003800000 */
.L_x_13458:
        /* <DEDUP_REMOVED lines=15> */
.L_x_13459:
[----:B------:R-:W-:Y:S02]  /*39d10*/  IMAD.MOV.U32 R13, RZ, RZ, R3 ;  /* 0x000000ffff0d7224 */ /* 0x000fe400078e0003 */
[----:B------:R-:W-:Y:S02]  /*39d20*/  IMAD.MOV.U32 R12, RZ, RZ, 0x2 ;  /* 0x00000002ff0c7424 */ /* 0x000fe400078e00ff */
[----:B------:R-:W-:-:S07]  /*39d30*/  IMAD.MOV.U32 R5, RZ, RZ, R14 ;  /* 0x000000ffff057224 */ /* 0x000fce00078e000e */
[----:B------:R-:W-:Y:S05]  /*39d40*/  WARPSYNC.COLLECTIVE R15, `(.L_x_13460) ;  /* 0x000000000f087348 */ /* 0x000fea0003c00000 */
[----:B------:R0:W1:Y:S02]  /*39d50*/  SHFL.IDX P6, R14, R13, R12, R11 ;  /* 0x0000000c0d0e7389 */ /* 0x00006400000c000b */
[----:B01----:R-:W-:Y:S01]  /*39d60*/  ENDCOLLECTIVE ;  /* 0x000000000000791b */ /* 0x003fe20003800000 */
.L_x_13460:
        /* <DEDUP_REMOVED lines=15> */
.L_x_13461:
[----:B------:R-:W-:Y:S02]  /*39e60*/  IMAD.MOV.U32 R13, RZ, RZ, R3 ;  /* 0x000000ffff0d7224 */ /* 0x000fe400078e0003 */
[----:B------:R-:W-:Y:S02]  /*39e70*/  IMAD.MOV.U32 R12, RZ, RZ, 0x3 ;  /* 0x00000003ff0c7424 */ /* 0x000fe400078e00ff */
[----:B------:R-:W-:-:S07]  /*39e80*/  IMAD.MOV.U32 R5, RZ, RZ, R14 ;  /* 0x000000ffff057224 */ /* 0x000fce00078e000e */
[----:B------:R-:W-:Y:S05]  /*39e90*/  WARPSYNC.COLLECTIVE R15, `(.L_x_13462) ;  /* 0x000000000f087348 */ /* 0x000fea0003c00000 */
[----:B------:R0:W1:Y:S02]  /*39ea0*/  SHFL.IDX P6, R14, R13, R12, R11 ;  /* 0x0000000c0d0e7389 */ /* 0x00006400000c000b */
[----:B01----:R-:W-:Y:S01]  /*39eb0*/  ENDCOLLECTIVE ;  /* 0x000000000000791b */ /* 0x003fe20003800000 */
.L_x_13462:
        /* <DEDUP_REMOVED lines=10> */
.L_x_13463:
        /* <DEDUP_REMOVED lines=13> */
.L_x_13464:
        /* <DEDUP_REMOVED lines=10> */
.L_x_13465:
        /* <DEDUP_REMOVED lines=13> */
.L_x_13466:
        /* <DEDUP_REMOVED lines=10> */
.L_x_13467:
        /* <DEDUP_REMOVED lines=13> */
.L_x_13468:
        /* <DEDUP_REMOVED lines=10> */
.L_x_13469:
        /* <DEDUP_REMOVED lines=11> */
.L_x_13470:
        /* <DEDUP_REMOVED lines=10> */
.L_x_13471:
[----:B------:R-:W-:Y:S01]  /*3a500*/  @!PT LDS RZ, [RZ] ;  /* 0x00000000fffff984 */ /* 0x000fe20000000800 */
[----:B------:R-:W-:Y:S01]  /*3a510*/  @!PT LDS RZ, [RZ] ;  /* 0x00000000fffff984 */ /* 0x000fe20000000800 */
[----:B------:R-:W-:Y:S01]  /*3a520*/  @!PT LDS RZ, [RZ] ;  /* 0x00000000fffff984 */ /* 0x000fe20000000800 */
[----:B------:R0:W-:Y:S01]  /*3a530*/  @!P0 LDGSTS.E.BYPASS.LTC128B.128 [R26+0x1b400], desc[UR44][R4.64], !P1 ;  /* 0x1b400000041a8fae */ /* 0x0001e2000c901d6c */
[----:B------:R-:W-:Y:S01]  /*3a540*/  IMAD.MOV.U32 R0, RZ, RZ, R14 ;  /* 0x000000ffff007224 */ /* 0x000fe200078e000e */
[----:B------:R-:W-:Y:S06]  /*3a550*/  BRA `(.L_x_13472) ;  /* 0xffffff9800cc7947 */ /* 0x000fec000383ffff */
.L_x_13304:
        /* <DEDUP_REMOVED lines=33> */
.L_x_13474:
[----:B------:R-:W-:Y:S05]  /*3a770*/  BSYNC B0 ;  /* 0x0000000000007941 */ /* 0x000fea0003800000 */
.L_x_13473:
        /* <DEDUP_REMOVED lines=11> */
.L_x_13475:
        /* <DEDUP_REMOVED lines=12> */
.L_x_13476:
[----:B------:R-:W-:-:S04]  /*3a8f0*/  @!P0 LOP3.LUT R2, R3, R2, RZ, 0x3c, !PT ;  /* 0x0000000203028212 */ /* 0x000fc800078e3cff */
[----:B------:R-:W-:-:S05]  /*3a900*/  @!P0 LOP3.LUT R3, R3, R2, RZ, 0x3c, !PT ;  /* 0x0000000203038212 */ /* 0x000fca00078e3cff */
        /* <DEDUP_REMOVED lines=13> */
.L_x_13477:
        /* <DEDUP_REMOVED lines=12> */
.L_x_13478:
        /* <DEDUP_REMOVED lines=12> */
.L_x_13479:
        /* <DEDUP_REMOVED lines=12> */
.L_x_13480:
        /* <DEDUP_REMOVED lines=12> */
.L_x_13481:
        /* <DEDUP_REMOVED lines=12> */
.L_x_13482:
        /* <DEDUP_REMOVED lines=12> */
.L_x_13483:
        /* <DEDUP_REMOVED lines=12> */
.L_x_13484:
        /* <DEDUP_REMOVED lines=12> */
.L_x_13485:
        /* <DEDUP_REMOVED lines=12> */
.L_x_13486:
        /* <DEDUP_REMOVED lines=11> */
.L_x_13487:
[----:B------:R-:W-:Y:S02]  /*3b150*/  IMAD.MOV.U32 R13, RZ, RZ, R0 ;  /* 0x000000ffff0d7224 */ /* 0x000fe400078e0000 */
[----:B------:R-:W-:Y:S02]  /*3b160*/  IMAD.MOV.U32 R12, RZ, RZ, 0x7 ;  /* 0x00000007ff0c7424 */ /* 0x000fe400078e00ff */
[----:B------:R-:W-:-:S07]  /*3b170*/  IMAD.MOV.U32 R2, RZ, RZ, R14 ;  /* 0x000000ffff027224 */ /* 0x000fce00078e000e */
[----:B------:R-:W-:Y:S05]  /*3b180*/  WARPSYNC.COLLECTIVE R15, `(.L_x_13488) ;  /* 0x000000000f087348 */ /* 0x000fea0003c00000 */
[----:B------:R0:W1:Y:S02]  /*3b190*/  SHFL.IDX P6, R14, R13, R12, R11 ;  /* 0x0000000c0d0e7389 */ /* 0x00006400000c000b */
[----:B01----:R-:W-:Y:S01]  /*3b1a0*/  ENDCOLLECTIVE ;  /* 0x000000000000791b */ /* 0x003fe20003800000 */
.L_x_13488:
        /* <DEDUP_REMOVED lines=14> */
.L_x_13489:
[----:B------:R-:W-:Y:S01]  /*3b290*/  IMAD.MOV.U32 R2, RZ, RZ, R14 ;  /* 0x000000ffff027224 */ /* 0x000fe200078e000e */
[----:B------:R-:W-:Y:S06]  /*3b2a0*/  BRA `(.L_x_13490) ;  /* 0xffffff9800387947 */ /* 0x000fec000383ffff */
.L_x_13309:
[----:B0-----:R0:W1:Y:S02]  /*3b2b0*/  SYNCS.PHASECHK.TRANS64.TRYWAIT P0, [R23+URZ+0x32420], R0 ;  /* 0x03242000170075a7 */ /* 0x001064000800017f */
[----:B-1----:R-:W-:Y:S05]  /*3b2c0*/  @!P0 NANOSLEEP.SYNCS 0x989680 ;  /* 0x009896800000895d */ /* 0x002fea0003900000 */
[----:B------:R-:W1:Y:S02]  /*3b2d0*/  @!P0 SYNCS.PHASECHK.TRANS64 P0, [R23+URZ+0x32420], R0 ;  /* 0x03242000170085a7 */ /* 0x000e64000800007f */
[----:B-1----:R-:W-:Y:S05]  /*3b2e0*/  @!P0 BRA `(.L_x_13309) ;  /* 0xfffffffc00f08947 */ /* 0x002fea000383ffff */
[----:B------:R-:W-:Y:S05]  /*3b2f0*/  BRA `(.L_x_13491) ;  /* 0xffffff9800ac7947 */ /* 0x000fea000383ffff */
.L_x_13312:
[----:B0-----:R0:W1:Y:S02]  /*3b300*/  SYNCS.PHASECHK.TRANS64.TRYWAIT P0, [R17+URZ+0x32460], R0 ;  /* 0x03246000110075a7 */ /* 0x001064000800017f */
[----:B-1----:R-:W-:Y:S05]  /*3b310*/  @!P0 NANOSLEEP.SYNCS 0x989680 ;  /* 0x009896800000895d */ /* 0x002fea0003900000 */
[----:B------:R-:W1:Y:S02]  /*3b320*/  @!P0 SYNCS.PHASECHK.TRANS64 P0, [R17+URZ+0x32460], R0 ;  /* 0x03246000110085a7 */ /* 0x000e64000800007f */
[----:B-1----:R-:W-:Y:S05]  /*3b330*/  @!P0 BRA `(.L_x_13312) ;  /* 0xfffffffc00f08947 */ /* 0x002fea000383ffff */
[----:B------:R-:W-:Y:S05]  /*3b340*/  BRA `(.L_x_13492) ;  /* 0xffffff9800bc7947 */ /* 0x000fea000383ffff */
.L_x_13313:
        /* <DEDUP_REMOVED lines=8> */
.L_x_13494:
[----:B------:R-:W-:Y:S05]  /*3b3d0*/  BSYNC B0 ;  /* 0x0000000000007941 */ /* 0x000fea0003800000 */
.L_x_13493:
        /* <DEDUP_REMOVED lines=13> */
.L_x_13495:
        /* <DEDUP_REMOVED lines=9> */
.L_x_13496:
        /* <DEDUP_REMOVED lines=17> */
.L_x_13497:
[----:B------:R-:W-:Y:S02]  /*3b650*/  IMAD.MOV.U32 R13, RZ, RZ, R6 ;  /* 0x000000ffff0d7224 */ /* 0x000fe400078e0006 */
[----:B------:R-:W-:Y:S01]  /*3b660*/  IMAD.MOV.U32 R12, RZ, RZ, 0x2 ;  /* 0x00000002ff0c7424 */ /* 0x000fe200078e00ff */
[----:B------:R-:W-:-:S13]  /*3b670*/  IADD3 R2, P3, R14, R0, RZ ;  /* 0x000000000e027210 */ /* 0x000fda0007f7e0ff */
[----:B------:R-:W-:Y:S05]  /*3b680*/  WARPSYNC.COLLECTIVE R15, `(.L_x_13498) ;  /* 0x000000000f087348 */ /* 0x000fea0003c00000 */
[----:B------:R0:W1:Y:S02]  /*3b690*/  SHFL.IDX P6, R14, R13, R12, R11 ;  /* 0x0000000c0d0e7389 */ /* 0x00006400000c000b */
[----:B01----:R-:W-:Y:S01]  /*3b6a0*/  ENDCOLLECTIVE ;  /* 0x000000000000791b */ /* 0x003fe20003800000 */
.L_x_13498:
        /* <DEDUP_REMOVED lines=17> */
.L_x_13499:
[----:B------:R-:W-:Y:S02]  /*3b7c0*/  IMAD.MOV.U32 R13, RZ, RZ, R6 ;  /* 0x000000ffff0d7224 */ /* 0x000fe400078e0006 */
[----:B------:R-:W-:Y:S01]  /*3b7d0*/  IMAD.MOV.U32 R12, RZ, RZ, 0x3 ;  /* 0x00000003ff0c7424 */ /* 0x000fe200078e00ff */
[----:B------:R-:W-:-:S13]  /*3b7e0*/  IADD3 R2, P3, R14, R0, RZ ;  /* 0x000000000e027210 */ /* 0x000fda0007f7e0ff */
[----:B------:R-:W-:Y:S05]  /*3b7f0*/  WARPSYNC.COLLECTIVE R15, `(.L_x_13500) ;  /* 0x000000000f087348 */ /* 0x000fea0003c00000 */
[----:B------:R0:W1:Y:S02]  /*3b800*/  SHFL.IDX P6, R14, R13, R12, R11 ;  /* 0x0000000c0d0e7389 */ /* 0x00006400000c000b */
[----:B01----:R-:W-:Y:S01]  /*3b810*/  ENDCOLLECTIVE ;  /* 0x000000000000791b */ /* 0x003fe20003800000 */
.L_x_13500:
        /* <DEDUP_REMOVED lines=17> */
.L_x_13501:
[----:B------:R-:W-:Y:S02]  /*3b930*/  IMAD.MOV.U32 R13, RZ, RZ, R6 ;  /* 0x000000ffff0d7224 */ /* 0x000fe400078e0006 */
[----:B------:R-:W-:Y:S01]  /*3b940*/  IMAD.MOV.U32 R12, RZ, RZ, 0x4 ;  /* 0x00000004ff0c7424 */ /* 0x000fe200078e00ff */
[----:B------:R-:W-:-:S13]  /*3b950*/  IADD3 R2, P3, R14, R0, RZ ;  /* 0x000000000e027210 */ /* 0x000fda0007f7e0ff */
[----:B------:R-:W-:Y:S05]  /*3b960*/  WARPSYNC.COLLECTIVE R15, `(.L_x_13502) ;  /* 0x000000000f087348 */ /* 0x000fea0003c00000 */
[----:B------:R0:W1:Y:S02]  /*3b970*/  SHFL.IDX P6, R14, R13, R12, R11 ;  /* 0x0000000c0d0e7389 */ /* 0x00006400000c000b */
[----:B01----:R-:W-:Y:S01]  /*3b980*/  ENDCOLLECTIVE ;  /* 0x000000000000791b */ /* 0x003fe20003800000 */
.L_x_13502:
        /* <DEDUP_REMOVED lines=17> */
.L_x_13503:
[----:B------:R-:W-:Y:S02]  /*3baa0*/  IMAD.MOV.U32 R13, RZ, RZ, R6 ;  /* 0x000000ffff0d7224 */ /* 0x000fe400078e0006 */
[----:B------:R-:W-:Y:S01]  /*3bab0*/  IMAD.MOV.U32 R12, RZ, RZ, 0x5 ;  /* 0x00000005ff0c7424 */ /* 0x000fe200078e00ff */
[----:B------:R-:W-:-:S13]  /*3bac0*/  IADD3 R2, P3, R14, R0, RZ ;  /* 0x000000000e027210 */ /* 0x000fda0007f7e0ff */
[----:B------:R-:W-:Y:S05]  /*3bad0*/  WARPSYNC.COLLECTIVE R15, `(.L_x_13504) ;  /* 0x000000000f087348 */ /* 0x000fea0003c00000 */
[----:B------:R0:W1:Y:S02]  /*3bae0*/  SHFL.IDX P6, R14, R13, R12, R11 ;  /* 0x0000000c0d0e7389 */ /* 0x00006400000c000b */
[----:B01----:R-:W-:Y:S01]  /*3baf0*/  ENDCOLLECTIVE ;  /* 0x000000000000791b */ /* 0x003fe20003800000 */
.L_x_13504:
        /* <DEDUP_REMOVED lines=12> */
.L_x_13505:
        /* <DEDUP_REMOVED lines=9> */
.L_x_13320:
[----:B0-----:R0:W1:Y:S02]  /*3bc50*/  SYNCS.PHASECHK.TRANS64.TRYWAIT P0, [R4+URZ+0x32440], R21 ;  /* 0x03244015040075a7 */ /* 0x001064000800017f */
[----:B-1----:R-:W-:Y:S05]  /*3bc60*/  @!P0 NANOSLEEP.SYNCS 0x989680 ;  /* 0x009896800000895d */ /* 0x002fea0003900000 */
[----:B------:R-:W1:Y:S02]  /*3bc70*/  @!P0 SYNCS.PHASECHK.TRANS64 P0, [R4+URZ+0x32440], R21 ;  /* 0x03244015040085a7 */ /* 0x000e64000800007f */
[----:B-1----:R-:W-:Y:S05]  /*3bc80*/  @!P0 BRA `(.L_x_13320) ;  /* 0xfffffffc00f08947 */ /* 0x002fea000383ffff */
[----:B------:R-:W-:Y:S05]  /*3bc90*/  BRA `(.L_x_13507) ;  /* 0xffffff9c00547947 */ /* 0x000fea000383ffff */
.L_x_13321:
        /* <DEDUP_REMOVED lines=8> */
.L_x_13509:
[----:B------:R-:W-:Y:S05]  /*3bd20*/  BSYNC B1 ;  /* 0x0000000000017941 */ /* 0x000fea0003800000 */
.L_x_13508:
        /* <DEDUP_REMOVED lines=9> */
.L_x_13510:
[----:B------:R-:W-:Y:S02]  /*3bdc0*/  IMAD.MOV.U32 R13, RZ, RZ, R9 ;  /* 0x000000ffff0d7224 */ /* 0x000fe400078e0009 */
[----:B------:R-:W-:Y:S02]  /*3bdd0*/  IMAD.MOV.U32 R12, RZ, RZ, 0x1 ;  /* 0x00000001ff0c7424 */ /* 0x000fe400078e00ff */
[----:B------:R-:W-:-:S07]  /*3bde0*/  IMAD.MOV.U32 R2, RZ, RZ, R14 ;  /* 0x000000ffff027224 */ /* 0x000fce00078e000e */
[----:B------:R-:W-:Y:S05]  /*3bdf0*/  WARPSYNC.COLLECTIVE R15, `(.L_x_13511) ;  /* 0x000000000f087348 */ /* 0x000fea0003c00000 */
[----:B------:R0:W1:Y:S02]  /*3be00*/  SHFL.IDX P6, R14, R13, R12, R11 ;  /* 0x0000000c0d0e7389 */ /* 0x00006400000c000b */
[----:B01----:R-:W-:Y:S01]  /*3be10*/  ENDCOLLECTIVE ;  /* 0x000000000000791b */ /* 0x003fe20003800000 */
.L_x_13511:
        /* <DEDUP_REMOVED lines=11> */
.L_x_13512:
[----:B------:R-:W-:Y:S02]  /*3bed0*/  IMAD.MOV.U32 R13, RZ, RZ, R9 ;  /* 0x000000ffff0d7224 */ /* 0x000fe400078e0009 */
[----:B------:R-:W-:Y:S02]  /*3bee0*/  IMAD.MOV.U32 R12, RZ, RZ, 0x2 ;  /* 0x00000002ff0c7424 */ /* 0x000fe400078e00ff */
[----:B------:R-:W-:-:S07]  /*3bef0*/  IMAD.MOV.U32 R2, RZ, RZ, R14 ;  /* 0x000000ffff027224 */ /* 0x000fce00078e000e */
[----:B------:R-:W-:Y:S05]  /*3bf00*/  WARPSYNC.COLLECTIVE R15, `(.L_x_13513) ;  /* 0x000000000f087348 */ /* 0x000fea0003c00000 */
[----:B------:R0:W1:Y:S02]  /*3bf10*/  SHFL.IDX P6, R14, R13, R12, R11 ;  /* 0x0000000c0d0e7389 */ /* 0x00006400000c000b */
[----:B01----:R-:W-:Y:S01]  /*3bf20*/  ENDCOLLECTIVE ;  /* 0x000000000000791b */ /* 0x003fe20003800000 */
.L_x_13513:
        /* <DEDUP_REMOVED lines=11> */
.L_x_13514:
[----:B------:R-:W-:Y:S02]  /*3bfe0*/  IMAD.MOV.U32 R13, RZ, RZ, R9 ;  /* 0x000000ffff0d7224 */ /* 0x000fe400078e0009 */
[----:B------:R-:W-:Y:S02]  /*3bff0*/  IMAD.MOV.U32 R12, RZ, RZ, 0x3 ;  /* 0x00000003ff0c7424 */ /* 0x000fe400078e00ff */
[----:B------:R-:W-:-:S07]  /*3c000*/  IMAD.MOV.U32 R2, RZ, RZ, R14 ;  /* 0x000000ffff027224 */ /* 0x000fce00078e000e */
[----:B------:R-:W-:Y:S05]  /*3c010*/  WARPSYNC.COLLECTIVE R15, `(.L_x_13515) ;  /* 0x000000000f087348 */ /* 0x000fea0003c00000 */
[----:B------:R0:W1:Y:S02]  /*3c020*/  SHFL.IDX P6, R14, R13, R12, R11 ;  /* 0x0000000c0d0e7389 */ /* 0x00006400000c000b */
[----:B01----:R-:W-:Y:S01]  /*3c030*/  ENDCOLLECTIVE ;  /* 0x000000000000791b */ /* 0x003fe20003800000 */
.L_x_13515:
        /* <DEDUP_REMOVED lines=11> */
.L_x_13516:
[----:B------:R-:W-:Y:S02]  /*3c0f0*/  IMAD.MOV.U32 R13, RZ, RZ, R9 ;  /* 0x000000ffff0d7224 */ /* 0x000fe400078e0009 */
[----:B------:R-:W-:Y:S02]  /*3c100*/  IMAD.MOV.U32 R12, RZ, RZ, 0x4 ;  /* 0x00000004ff0c7424 */ /* 0x000fe400078e00ff */
[----:B------:R-:W-:-:S07]  /*3c110*/  IMAD.MOV.U32 R2, RZ, RZ, R14 ;  /* 0x000000ffff027224 */ /* 0x000fce00078e000e */
[----:B------:R-:W-:Y:S05]  /*3c120*/  WARPSYNC.COLLECTIVE R15, `(.L_x_13517) ;  /* 0x000000000f087348 */ /* 0x000fea0003c00000 */
[----:B------:R0:W1:Y:S02]  /*3c130*/  SHFL.IDX P6, R14, R13, R12, R11 ;  /* 0x0000000c0d0e7389 */ /* 0x00006400000c000b */
[----:B01----:R-:W-:Y:S01]  /*3c140*/  ENDCOLLECTIVE ;  /* 0x000000000000791b */ /* 0x003fe20003800000 */
.L_x_13517:
        /* <DEDUP_REMOVED lines=11> */
.L_x_13518:
[----:B------:R-:W-:Y:S02]  /*3c200*/  IMAD.MOV.U32 R13, RZ, RZ, R9 ;  /* 0x000000ffff0d7224 */ /* 0x000fe400078e0009 */
[----:B------:R-:W-:Y:S02]  /*3c210*/  IMAD.MOV.U32 R12, RZ, RZ, 0x5 ;  /* 0x00000005ff0c7424 */ /* 0x000fe400078e00ff */
[----:B------:R-:W-:-:S07]  /*3c220*/  IMAD.MOV.U32 R2, RZ, RZ, R14 ;  /* 0x000000ffff027224 */ /* 0x000fce00078e000e */
[----:B------:R-:W-:Y:S05]  /*3c230*/  WARPSYNC.COLLECTIVE R15, `(.L_x_13519) ;  /* 0x000000000f087348 */ /* 0x000fea0003c00000 */
[----:B------:R0:W1:Y:S02]  /*3c240*/  SHFL.IDX P6, R14, R13, R12, R11 ;  /* 0x0000000c0d0e7389 */ /* 0x00006400000c000b */
[----:B01----:R-:W-:Y:S01]  /*3c250*/  ENDCOLLECTIVE ;  /* 0x000000000000791b */ /* 0x003fe20003800000 */
.L_x_13519:
        /* <DEDUP_REMOVED lines=11> */
.L_x_13520:
[----:B------:R-:W-:Y:S01]  /*3c310*/  IMAD.MOV.U32 R2, RZ, RZ, R14 ;  /* 0x000000ffff027224 */ /* 0x000fe200078e000e */
[----:B------:R-:W-:Y:S06]  /*3c320*/  BRA `(.L_x_13521) ;  /* 0xffffff9800847947 */ /* 0x000fec000383ffff */
.L_x_13326:
[----:B---3--:R3:W4:Y:S02]  /*3c330*/  SYNCS.PHASECHK.TRANS64.TRYWAIT P0, [R4+URZ+0x32460], R21 ;  /* 0x03246015040075a7 */ /* 0x008724000800017f */
[----:B----4-:R-:W-:Y:S05]  /*3c340*/  @!P0 NANOSLEEP.SYNCS 0x989680 ;  /* 0x009896800000895d */ /* 0x010fea0003900000 */
[----:B------:R-:W4:Y:S02]  /*3c350*/  @!P0 SYNCS.PHASECHK.TRANS64 P0, [R4+URZ+0x32460], R21 ;  /* 0x03246015040085a7 */ /* 0x000f24000800007f */
[----:B----4-:R-:W-:Y:S05]  /*3c360*/  @!P0 BRA `(.L_x_13326) ;  /* 0xfffffffc00f08947 */ /* 0x010fea000383ffff */
[----:B------:R-:W-:Y:S05]  /*3c370*/  BRA `(.L_x_13522) ;  /* 0xffffff9800d47947 */ /* 0x000fea000383ffff */
.L_x_13327:
        /* <DEDUP_REMOVED lines=8> */
.L_x_13524:
[----:B------:R-:W-:Y:S05]  /*3c400*/  BSYNC B1 ;  /* 0x0000000000017941 */ /* 0x000fea0003800000 */
.L_x_13523:
        /* <DEDUP_REMOVED lines=9> */
.L_x_13525:
[----:B------:R-:W-:Y:S02]  /*3c4a0*/  IMAD.MOV.U32 R13, RZ, RZ, R7 ;  /* 0x000000ffff0d7224 */ /* 0x000fe400078e0007 */
[----:B------:R-:W-:Y:S01]  /*3c4b0*/  IMAD.MOV.U32 R12, RZ, RZ, 0x1 ;  /* 0x00000001ff0c7424 */ /* 0x000fe200078e00ff */
[----:B------:R-:W-:-:S13]  /*3c4c0*/  IADD3 R2, P0, R14, R0, RZ ;  /* 0x000000000e027210 */ /* 0x000fda0007f1e0ff */
[----:B------:R-:W-:Y:S05]  /*3c4d0*/  WARPSYNC.COLLECTIVE R15, `(.L_x_13526) ;  /* 0x000000000f087348 */ /* 0x000fea0003c00000 */
[----:B------:R0:W1:Y:S02]  /*3c4e0*/  SHFL.IDX P6, R14, R13, R12, R11 ;  /* 0x0000000c0d0e7389 */ /* 0x00006400000c000b */
[----:B01----:R-:W-:Y:S01]  /*3c4f0*/  ENDCOLLECTIVE ;  /* 0x000000000000791b */ /* 0x003fe20003800000 */
.L_x_13526:
        /* <DEDUP_REMOVED lines=13> */
.L_x_13527:
[----:B------:R-:W-:Y:S02]  /*3c5d0*/  IMAD.MOV.U32 R13, RZ, RZ, R7 ;  /* 0x000000ffff0d7224 */ /* 0x000fe400078e0007 */
[----:B------:R-:W-:Y:S01]  /*3c5e0*/  IMAD.MOV.U32 R12, RZ, RZ, 0x2 ;  /* 0x00000002ff0c7424 */ /* 0x000fe200078e00ff */
[----:B------:R-:W-:-:S13]  /*3c5f0*/  IADD3 R2, P0, R14, R0, RZ ;  /* 0x000000000e027210 */ /* 0x000fda0007f1e0ff */
[----:B------:R-:W-:Y:S05]  /*3c600*/  WARPSYNC.COLLECTIVE R15, `(.L_x_13528) ;  /* 0x000000000f087348 */ /* 0x000fea0003c00000 */
[----:B------:R0:W1:Y:S02]  /*3c610*/  SHFL.IDX P6, R14, R13, R12, R11 ;  /* 0x0000000c0d0e7389 */ /* 0x00006400000c000b */
[----:B01----:R-:W-:Y:S01]  /*3c620*/  ENDCOLLECTIVE ;  /* 0x000000000000791b */ /* 0x003fe20003800000 */
.L_x_13528:
        /* <DEDUP_REMOVED lines=13> */
.L_x_13529:
[----:B------:R-:W-:Y:S02]  /*3c700*/  IMAD.MOV.U32 R13, RZ, RZ, R7 ;  /* 0x000000ffff0d7224 */ /* 0x000fe400078e0007 */
[----:B------:R-:W-:Y:S01]  /*3c710*/  IMAD.MOV.U32 R12, RZ, RZ, 0x3 ;  /* 0x00000003ff0c7424 */ /* 0x000fe200078e00ff */
[----:B------:R-:W-:-:S13]  /*3c720*/  IADD3 R2, P0, R14, R0, RZ ;  /* 0x000000000e027210 */ /* 0x000fda0007f1e0ff */
[----:B------:R-:W-:Y:S05]  /*3c730*/  WARPSYNC.COLLECTIVE R15, `(.L_x_13530) ;  /* 0x000000000f087348 */ /* 0x000fea0003c00000 */
[----:B------:R0:W1:Y:S02]  /*3c740*/  SHFL.IDX P6, R14, R13, R12, R11 ;  /* 0x0000000c0d0e7389 */ /* 0x00006400000c000b */
[----:B01----:R-:W-:Y:S01]  /*3c750*/  ENDCOLLECTIVE ;  /* 0x000000000000791b */ /* 0x003fe20003800000 */
.L_x_13530:
        /* <DEDUP_REMOVED lines=13> */
.L_x_13531:
[----:B------:R-:W-:Y:S02]  /*3c830*/  IMAD.MOV.U32 R13, RZ, RZ, R7 ;  /* 0x000000ffff0d7224 */ /* 0x000fe400078e0007 */
[----:B------:R-:W-:Y:S01]  /*3c840*/  IMAD.MOV.U32 R12, RZ, RZ, 0x4 ;  /* 0x00000004ff0c7424 */ /* 0x000fe200078e00ff */
[----:B------:R-:W-:-:S13]  /*3c850*/  IADD3 R2, P0, R14, R0, RZ ;  /* 0x000000000e027210 */ /* 0x000fda0007f1e0ff */
[----:B------:R-:W-:Y:S05]  /*3c860*/  WARPSYNC.COLLECTIVE R15, `(.L_x_13532) ;  /* 0x000000000f087348 */ /* 0x000fea0003c00000 */
[----:B------:R0:W1:Y:S02]  /*3c870*/  SHFL.IDX P6, R14, R13, R12, R11 ;  /* 0x0000000c0d0e7389 */ /* 0x00006400000c000b */
[----:B01----:R-:W-:Y:S01]  /*3c880*/  ENDCOLLECTIVE ;  /* 0x000000000000791b */ /* 0x003fe20003800000 */
.L_x_13532:
        /* <DEDUP_REMOVED lines=13> */
.L_x_13533:
[----:B------:R-:W-:Y:S02]  /*3c960*/  IMAD.MOV.U32 R13, RZ, RZ, R7 ;  /* 0x000000ffff0d7224 */ /* 0x000fe400078e0007 */
[----:B------:R-:W-:Y:S01]  /*3c970*/  IMAD.MOV.U32 R12, RZ, RZ, 0x5 ;  /* 0x00000005ff0c7424 */ /* 0x000fe200078e00ff */
[----:B------:R-:W-:-:S13]  /*3c980*/  IADD3 R2, P0, R14, R0, RZ ;  /* 0x000000000e027210 */ /* 0x000fda0007f1e0ff */
[----:B------:R-:W-:Y:S05]  /*3c990*/  WARPSYNC.COLLECTIVE R15, `(.L_x_13534) ;  /* 0x000000000f087348 */ /* 0x000fea0003c00000 */
[----:B------:R0:W1:Y:S02]  /*3c9a0*/  SHFL.IDX P6, R14, R13, R12, R11 ;  /* 0x0000000c0d0e7389 */ /* 0x00006400000c000b */
[----:B01----:R-:W-:Y:S01]  /*3c9b0*/  ENDCOLLECTIVE ;  /* 0x000000000000791b */ /* 0x003fe20003800000 */
.L_x_13534:
        /* <DEDUP_REMOVED lines=13> */
.L_x_13535:
[----:B------:R-:W-:Y:S05]  /*3ca90*/  BRA `(.L_x_13536) ;  /* 0xffffff9800207947 */ /* 0x000fea000383ffff */
.L_x_13335:
[----:B------:R-:W-:Y:S01]  /*3caa0*/  BSSY B0, `(.L_x_13537) ;  /* 0x0000008000007945 */ /* 0x000fe20003800000 */
[----:B-1----:R-:W-:Y:S02]  /*3cab0*/  IMAD.MOV.U32 R13, RZ, RZ, R16 ;  /* 0x000000ffff0d7224 */ /* 0x002fe400078e0010 */
[----:B------:R-:W-:Y:S02]  /*3cac0*/  IMAD.MOV.U32 R12, RZ, RZ, RZ ;  /* 0x000000ffff0c7224 */ /* 0x000fe400078e00ff */
[----:B------:R-:W-:Y:S02]  /*3cad0*/  IMAD.MOV.U32 R11, RZ, RZ, 0x1f ;  /* 0x0000001fff0b7424 */ /* 0x000fe400078e00ff */
[----:B------:R-:W-:-:S07]  /*3cae0*/  IMAD.MOV.U32 R15, RZ, RZ, -0x1 ;  /* 0xffffffffff0f7424 */ /* 0x000fce00078e00ff */
[----:B0-23--:R-:W-:Y:S05]  /*3caf0*/  WARPSYNC.COLLECTIVE R15, `(.L_x_13538) ;  /* 0x000000000f087348 */ /* 0x00dfea0003c00000 */
[----:B------:R1:W4:Y:S02]  /*3cb00*/  SHFL.IDX P6, R14, R13, R12, R11 ;  /* 0x0000000c0d0e7389 */ /* 0x00032400000c000b */
[----:B01234-:R-:W-:Y:S01]  /*3cb10*/  ENDCOLLECTIVE ;  /* 0x000000000000791b */ /* 0x01ffe20003800000 */
.L_x_13538:
[----:B------:R-:W-:Y:S05]  /*3cb20*/  BSYNC B0 ;  /* 0x0000000000007941 */ /* 0x000fea0003800000 */
.L_x_13537:
        /* <DEDUP_REMOVED lines=9> */
.L_x_13539:
        /* <DEDUP_REMOVED lines=18> */
.L_x_13540:
[----:B------:R-:W-:Y:S01]  /*3cce0*/  IMAD.MOV.U32 R12, RZ, RZ, 0x2 ;  /* 0x00000002ff0c7424 */ /* 0x000fe200078e00ff */
[----:B------:R-:W-:-:S05]  /*3ccf0*/  SEL R6, R14, RZ, P1 ;  /* 0x000000ff0e067207 */ /* 0x000fca0000800000 */
[----:B------:R-:W-:-:S04]  /*3cd00*/  IMAD.IADD R6, R5, 0x1, R6 ;  /* 0x0000000105067824 */ /* 0x000fc800078e0206 */
[----:B------:R-:W-:-:S07]  /*3cd10*/  IMAD.MOV.U32 R13, RZ, RZ, R6 ;  /* 0x000000ffff0d7224 */ /* 0x000fce00078e0006 */
[----:B------:R-:W-:Y:S05]  /*3cd20*/  WARPSYNC.COLLECTIVE R15, `(.L_x_13541) ;  /* 0x000000000f087348 */ /* 0x000fea0003c00000 */
[----:B------:R0:W1:Y:S02]  /*3cd30*/  SHFL.UP P6, R14, R13, R12, R11 ;  /* 0x0400000c0d0e7389 */ /* 0x00006400000c000b */
[----:B01----:R-:W-:Y:S01]  /*3cd40*/  ENDCOLLECTIVE ;  /* 0x000000000000791b */ /* 0x003fe20003800000 */
.L_x_13541:
[----:B------:R-:W-:Y:S01]  /*3cd50*/  IMAD.MOV.U32 R12, RZ, RZ, 0x4 ;  /* 0x00000004ff0c7424 */ /* 0x000fe200078e00ff */
[----:B------:R-:W-:-:S05]  /*3cd60*/  SEL R7, R14, RZ, P2 ;  /* 0x000000ff0e077207 */ /* 0x000fca0001000000 */
[----:B------:R-:W-:-:S04]  /*3cd70*/  IMAD.IADD R7, R6, 0x1, R7 ;  /* 0x0000000106077824 */ /* 0x000fc800078e0207 */
[----:B------:R-:W-:-:S07]  /*3cd80*/  IMAD.MOV.U32 R13, RZ, RZ, R7 ;  /* 0x000000ffff0d7224 */ /* 0x000fce00078e0007 */
[----:B------:R-:W-:Y:S05]  /*3cd90*/  WARPSYNC.COLLECTIVE R15, `(.L_x_13542) ;  /* 0x000000000f087348 */ /* 0x000fea0003c00000 */
[----:B------:R0:W1:Y:S02]  /*3cda0*/  SHFL.UP P6, R14, R13, R12, R11 ;  /* 0x0400000c0d0e7389 */ /* 0x00006400000c000b */
[----:B01----:R-:W-:Y:S01]  /*3cdb0*/  ENDCOLLECTIVE ;  /* 0x000000000000791b */ /* 0x003fe20003800000 */
.L_x_13542:
[----:B------:R-:W-:Y:S01]  /*3cdc0*/  IMAD.MOV.U32 R12, RZ, RZ, 0x8 ;  /* 0x00000008ff0c7424 */ /* 0x000fe200078e00ff */
[----:B------:R-:W-:-:S05]  /*3cdd0*/  SEL R2, R14, RZ, P3 ;  /* 0x000000ff0e027207 */ /* 0x000fca0001800000 */
[----:B------:R-:W-:-:S04]  /*3cde0*/  IMAD.IADD R2, R7, 0x1, R2 ;  /* 0x0000000107027824 */ /* 0x000fc800078e0202 */
[----:B------:R-:W-:-:S07]  /*3cdf0*/  IMAD.MOV.U32 R13, RZ, RZ, R2 ;  /* 0x000000ffff0d7224 */ /* 0x000fce00078e0002 */
[----:B------:R-:W-:Y:S05]  /*3ce00*/  WARPSYNC.COLLECTIVE R15, `(.L_x_13543) ;  /* 0x000000000f087348 */ /* 0x000fea0003c00000 */
[----:B------:R0:W1:Y:S02]  /*3ce10*/  SHFL.UP P6, R14, R13, R12, R11 ;  /* 0x0400000c0d0e7389 */ /* 0x00006400000c000b */
[----:B01----:R-:W-:Y:S01]  /*3ce20*/  ENDCOLLECTIVE ;  /* 0x000000000000791b */ /* 0x003fe20003800000 */
.L_x_13543:
[----:B------:R-:W-:Y:S01]  /*3ce30*/  IMAD.MOV.U32 R12, RZ, RZ, 0x10 ;  /* 0x00000010ff0c7424 */ /* 0x000fe200078e00ff */
[----:B------:R-:W-:-:S05]  /*3ce40*/  SEL R3, R14, RZ, P4 ;  /* 0x000000ff0e037207 */ /* 0x000fca0002000000 */
[----:B------:R-:W-:-:S04]  /*3ce50*/  IMAD.IADD R3, R2, 0x1, R3 ;  /* 0x0000000102037824 */ /* 0x000fc800078e0203 */
[----:B------:R-:W-:-:S07]  /*3ce60*/  IMAD.MOV.U32 R13, RZ, RZ, R3 ;  /* 0x000000ffff0d7224 */ /* 0x000fce00078e0003 */
[----:B------:R-:W-:Y:S05]  /*3ce70*/  WARPSYNC.COLLECTIVE R15, `(.L_x_13544) ;  /* 0x000000000f087348 */ /* 0x000fea0003c00000 */
[----:B------:R0:W1:Y:S02]  /*3ce80*/  SHFL.UP P6, R14, R13, R12, R11 ;  /* 0x0400000c0d0e7389 */ /* 0x00006400000c000b */
[----:B01----:R-:W-:Y:S01]  /*3ce90*/  ENDCOLLECTIVE ;  /* 0x000000000000791b */ /* 0x003fe20003800000 */
.L_x_13544:
        /* <DEDUP_REMOVED lines=8> */
.L_x_13545:
[----:B------:R-:W-:Y:S05]  /*3cf20*/  BRA `(.L_x_13546) ;  /* 0xffffff98007c7947 */ /* 0x000fea000383ffff */
.L_x_13340:
[----:B------:R-:W-:Y:S01]  /*3cf30*/  BSSY B0, `(.L_x_13547) ;  /* 0x0000008000007945 */ /* 0x000fe20003800000 */
[----:B-1---5:R-:W-:Y:S02]  /*3cf40*/  IMAD.MOV.U32 R13, RZ, RZ, R5 ;  /* 0x000000ffff0d7224 */ /* 0x022fe400078e0005 */
[----:B------:R-:W-:Y:S02]  /*3cf50*/  IMAD.MOV.U32 R12, RZ, RZ, 0x1 ;  /* 0x00000001ff0c7424 */ /* 0x000fe400078e00ff */
[----:B------:R-:W-:Y:S02]  /*3cf60*/  IMAD.MOV.U32 R11, RZ, RZ, RZ ;  /* 0x000000ffff0b7224 */ /* 0x000fe400078e00ff */
[----:B------:R-:W-:-:S07]  /*3cf70*/  IMAD.MOV.U32 R15, RZ, RZ, -0x1 ;  /* 0xffffffffff0f7424 */ /* 0x000fce00078e00ff */
[----:B0-----:R-:W-:Y:S05]  /*3cf80*/  WARPSYNC.COLLECTIVE R15, `(.L_x_13548) ;  /* 0x000000000f087348 */ /* 0x001fea0003c00000 */
[----:B------:R1:W2:Y:S02]  /*3cf90*/  SHFL.UP P6, R14, R13, R12, R11 ;  /* 0x0400000c0d0e7389 */ /* 0x0002a400000c000b */
[----:B012---:R-:W-:Y:S01]  /*3cfa0*/  ENDCOLLECTIVE ;  /* 0x000000000000791b */ /* 0x007fe20003800000 */
.L_x_13548:
[----:B------:R-:W-:Y:S05]  /*3cfb0*/  BSYNC B0 ;  /* 0x0000000000007941 */ /* 0x000fea0003800000 */
.L_x_13547:
        /* <DEDUP_REMOVED lines=8> */
.L_x_13549:
[----:B------:R-:W-:Y:S01]  /*3d040*/  IMAD.MOV.U32 R12, RZ, RZ, 0x4 ;  /* 0x00000004ff0c7424 */ /* 0x000fe200078e00ff */
[----:B------:R-:W-:-:S05]  /*3d050*/  SEL R2, R14, RZ, P2 ;  /* 0x000000ff0e027207 */ /* 0x000fca0001000000 */
[----:B------:R-:W-:-:S04]  /*3d060*/  IMAD.IADD R2, R13, 0x1, R2 ;  /* 0x000000010d027824 */ /* 0x000fc800078e0202 */
[----:B------:R-:W-:-:S07]  /*3d070*/  IMAD.MOV.U32 R13, RZ, RZ, R2 ;  /* 0x000000ffff0d7224 */ /* 0x000fce00078e0002 */
[----:B------:R-:W-:Y:S05]  /*3d080*/  WARPSYNC.COLLECTIVE R15, `(.L_x_13550) ;  /* 0x000000000f087348 */ /* 0x000fea0003c00000 */
[----:B------:R0:W1:Y:S02]  /*3d090*/  SHFL.UP P6, R14, R13, R12, R11 ;  /* 0x0400000c0d0e7389 */ /* 0x00006400000c000b */
[----:B01----:R-:W-:Y:S01]  /*3d0a0*/  ENDCOLLECTIVE ;  /* 0x000000000000791b */ /* 0x003fe20003800000 */
.L_x_13550:
[----:B------:R-:W-:Y:S01]  /*3d0b0*/  IMAD.MOV.U32 R12, RZ, RZ, 0x8 ;  /* 0x00000008ff0c7424 */ /* 0x000fe200078e00ff */
[----:B------:R-:W-:-:S05]  /*3d0c0*/  SEL R3, R14, RZ, P3 ;  /* 0x000000ff0e037207 */ /* 0x000fca0001800000 */
[----:B------:R-:W-:-:S04]  /*3d0d0*/  IMAD.IADD R3, R2, 0x1, R3 ;  /* 0x0000000102037824 */ /* 0x000fc800078e0203 */
[----:B------:R-:W-:-:S07]  /*3d0e0*/  IMAD.MOV.U32 R13, RZ, RZ, R3 ;  /* 0x000000ffff0d7224 */ /* 0x000fce00078e0003 */
[----:B------:R-:W-:Y:S05]  /*3d0f0*/  WARPSYNC.COLLECTIVE R15, `(.L_x_13551) ;  /* 0x000000000f087348 */ /* 0x000fea0003c00000 */
[----:B------:R0:W1:Y:S02]  /*3d100*/  SHFL.UP P6, R14, R13, R12, R11 ;  /* 0x0400000c0d0e7389 */ /* 0x00006400000c000b */
[----:B01----:R-:W-:Y:S01]  /*3d110*/  ENDCOLLECTIVE ;  /* 0x000000000000791b */ /* 0x003fe20003800000 */
.L_x_13551:
[----:B------:R-:W-:Y:S01]  /*3d120*/  IMAD.MOV.U32 R12, RZ, RZ, 0x10 ;  /* 0x00000010ff0c7424 */ /* 0x000fe200078e00ff */
[----:B------:R-:W-:-:S05]  /*3d130*/  SEL R4, R14, RZ, P4 ;  /* 0x000000ff0e047207 */ /* 0x000fca0002000000 */
[----:B------:R-:W-:-:S04]  /*3d140*/  IMAD.IADD R4, R3, 0x1, R4 ;  /* 0x0000000103047824 */ /* 0x000fc800078e0204 */
[----:B------:R-:W-:-:S07]  /*3d150*/  IMAD.MOV.U32 R13, RZ, RZ, R4 ;  /* 0x000000ffff0d7224 */ /* 0x000fce00078e0004 */
[----:B------:R-:W-:Y:S05]  /*3d160*/  WARPSYNC.COLLECTIVE R15, `(.L_x_13552) ;  /* 0x000000000f087348 */ /* 0x000fea0003c00000 */
[----:B------:R0:W1:Y:S02]  /*3d170*/  SHFL.UP P6, R14, R13, R12, R11 ;  /* 0x0400000c0d0e7389 */ /* 0x00006400000c000b */
[----:B01----:R-:W-:Y:S01]  /*3d180*/  ENDCOLLECTIVE ;  /* 0x000000000000791b */ /* 0x003fe20003800000 */
.L_x_13552:
        /* <DEDUP_REMOVED lines=8> */
.L_x_13553:
[----:B------:R-:W-:Y:S05]  /*3d210*/  BRA `(.L_x_13554) ;  /* 0xffffff98005c7947 */ /* 0x000fea000383ffff */
.L_x_13342:
[----:B------:R-:W-:Y:S01]  /*3d220*/  BSSY B0, `(.L_x_13555) ;  /* 0x0000006000007945 */ /* 0x000fe20003800000 */
[----:B------:R-:W-:Y:S01]  /*3d230*/  PLOP3.LUT P6, PT, P6, PT, PT, 0x8, 0x0 ;  /* 0x000000000000781c */ /* 0x000fe200037ce170 */
[----:B------:R-:W-:-:S12]  /*3d240*/  IMAD.MOV.U32 R15, RZ, RZ, -0x1 ;  /* 0xffffffffff0f7424 */ /* 0x000fd800078e00ff */
[----:B01----:R-:W-:Y:S05]  /*3d250*/  WARPSYNC.COLLECTIVE R15, `(.L_x_13556) ;  /* 0x000000000f087348 */ /* 0x003fea0003c00000 */
[----:B------:R-:W-:Y:S01]  /*3d260*/  VOTE.ANY R14, PT, P6 ;  /* 0x00000000000e7806 */ /* 0x000fe200030e0100 */
[----:B01----:R-:W-:Y:S06]  /*3d270*/  ENDCOLLECTIVE ;  /* 0x000000000000791b */ /* 0x003fec0003800000 */
.L_x_13556:
[----:B------:R-:W-:Y:S05]  /*3d280*/  BSYNC B0 ;  /* 0x0000000000007941 */ /* 0x000fea0003800000 */
.L_x_13555:
        /* <DEDUP_REMOVED lines=9> */
.L_x_13557:
[----:B------:R-:W-:Y:S01]  /*3d320*/  IMAD.MOV.U32 R5, RZ, RZ, R14 ;  /* 0x000000ffff057224 */ /* 0x000fe200078e000e */
[----:B------:R-:W-:Y:S06]  /*3d330*/  BRA `(.L_x_13558) ;  /* 0xffffff98004c7947 */ /* 0x000fec000383ffff */
.L_x_13344:
[----:B------:R-:W-:Y:S01]  /*3d340*/  BSSY B0, `(.L_x_13559) ;  /* 0x0000007000007945 */ /* 0x000fe20003800000 */
[----:B-1----:R-:W-:Y:S02]  /*3d350*/  IMAD.MOV.U32 R13, RZ, RZ, R2 ;  /* 0x000000ffff0d7224 */ /* 0x002fe400078e0002 */
[----:B------:R-:W-:Y:S02]  /*3d360*/  IMAD.MOV.U32 R11, RZ, RZ, 0x1f ;  /* 0x0000001fff0b7424 */ /* 0x000fe400078e00ff */
[----:B------:R-:W-:-:S07]  /*3d370*/  IMAD.MOV.U32 R15, RZ, RZ, -0x1 ;  /* 0xffffffffff0f7424 */ /* 0x000fce00078e00ff */
[----:B0-23--:R-:W-:Y:S05]  /*3d380*/  WARPSYNC.COLLECTIVE R15, `(.L_x_13560) ;  /* 0x000000000f087348 */ /* 0x00dfea0003c00000 */
[----:B------:R1:W4:Y:S02]  /*3d390*/  SHFL.IDX P6, R14, R13, R12, R11 ;  /* 0x0000000c0d0e7389 */ /* 0x00032400000c000b */
[----:B01234-:R-:W-:Y:S01]  /*3d3a0*/  ENDCOLLECTIVE ;  /* 0x000000000000791b */ /* 0x01ffe20003800000 */
.L_x_13560:
[----:B------:R-:W-:Y:S05]  /*3d3b0*/  BSYNC B0 ;  /* 0x0000000000007941 */ /* 0x000fea0003800000 */
.L_x_13559:
[----:B------:R-:W-:Y:S05]  /*3d3c0*/  BRA `(.L_x_13343) ;  /* 0xffffff9800447947 */ /* 0x000fea000383ffff */
.L_x_13348:
[----:B------:R0:W0:Y:S02]  /*3d3d0*/  SYNCS.PHASECHK.TRANS64.TRYWAIT P0, [R5+URZ+0x32420], R0 ;  /* 0x03242000050075a7 */ /* 0x000024000800017f */
[----:B0-----:R-:W-:Y:S05]  /*3d3e0*/  @!P0 NANOSLEEP.SYNCS 0x989680 ;  /* 0x009896800000895d */ /* 0x001fea0003900000 */
[----:B------:R-:W0:Y:S02]  /*3d3f0*/  @!P0 SYNCS.PHASECHK.TRANS64 P0, [R5+URZ+0x32420], R0 ;  /* 0x03242000050085a7 */ /* 0x000e24000800007f */
[----:B0-----:R-:W-:Y:S05]  /*3d400*/  @!P0 BRA `(.L_x_13348) ;  /* 0xfffffffc00f08947 */ /* 0x001fea000383ffff */
[----:B------:R-:W-:Y:S05]  /*3d410*/  BRA `(.L_x_13561) ;  /* 0xffffff9c00bc7947 */ /* 0x000fea000383ffff */
.L_x_13349:
[----:B------:R-:W0:Y:S01]  /*3d420*/  S2R R2, SR_TID.X ;  /* 0x0000000000027919 */ /* 0x000e220000002100 */
[----:B------:R-:W-:Y:S01]  /*3d430*/  BSSY B0, `(.L_x_13562) ;  /* 0x000000a000007945 */ /* 0x000fe20003800000 */
[----:B------:R-:W-:Y:S02]  /*3d440*/  IMAD.MOV.U32 R12, RZ, RZ, RZ ;  /* 0x000000ffff0c7224 */ /* 0x000fe400078e00ff */
[----:B------:R-:W-:Y:S02]  /*3d450*/  IMAD.MOV.U32 R11, RZ, RZ, 0x1f ;  /* 0x0000001fff0b7424 */ /* 0x000fe400078e00ff */
[----:B------:R-:W-:Y:S01]  /*3d460*/  IMAD.MOV.U32 R15, RZ, RZ, -0x1 ;  /* 0xffffffffff0f7424 */ /* 0x000fe200078e00ff */
[----:B0-----:R-:W-:-:S04]  /*3d470*/  SHF.R.U32.HI R2, RZ, 0x5, R2 ;  /* 0x00000005ff027819 */ /* 0x001fc80000011602 */
[----:B------:R-:W-:-:S05]  /*3d480*/  LOP3.LUT R2, R2, 0x3, RZ, 0xc0, !PT ;  /* 0x0000000302027812 */ /* 0x000fca00078ec0ff */
[----:B-1----:R-:W-:-:S07]  /*3d490*/  IMAD.MOV.U32 R13, RZ, RZ, R2 ;  /* 0x000000ffff0d7224 */ /* 0x002fce00078e0002 */
[----:B--234-:R-:W-:Y:S05]  /*3d4a0*/  WARPSYNC.COLLECTIVE R15, `(.L_x_13563) ;  /* 0x000000000f087348 */ /* 0x01cfea0003c00000 */
[----:B------:R0:W1:Y:S02]  /*3d4b0*/  SHFL.IDX P6, R14, R13, R12, R11 ;  /* 0x0000000c0d0e7389 */ /* 0x00006400000c000b */
[----:B01234-:R-:W-:Y:S01]  /*3d4c0*/  ENDCOLLECTIVE ;  /* 0x000000000000791b */ /* 0x01ffe20003800000 */
.L_x_13563:
[----:B------:R-:W-:Y:S05]  /*3d4d0*/  BSYNC B0 ;  /* 0x0000000000007941 */ /* 0x000fea0003800000 */
.L_x_13562:
[----:B------:R-:W-:Y:S05]  /*3d4e0*/  BRA `(.L_x_13564) ;  /* 0xffffff9c00a47947 */ /* 0x000fea000383ffff */
.L_x_13350:
[----:B------:R-:W-:Y:S01]  /*3d4f0*/  BSSY B0, `(.L_x_13565) ;  /* 0x0000006000007945 */ /* 0x000fe20003800000 */
[----:B------:R-:W-:-:S07]  /*3d500*/  IMAD.MOV.U32 R15, RZ, RZ, -0x1 ;  /* 0xffffffffff0f7424 */ /* 0x000fce00078e00ff */
[----:B-1234-:R-:W-:Y:S05]  /*3d510*/  WARPSYNC.COLLECTIVE R15, `(.L_x_13566) ;  /* 0x000000000f0c7348 */ /* 0x01efea0003c00000 */
[----:B------:R-:W-:Y:S02]  /*3d520*/  ELECT P6, UR62, PT ;  /* 0x00000000003e782f */ /* 0x000fe400038c0000 */
[----:B------:R-:W-:Y:S01]  /*3d530*/  MOV R14, UR62 ;  /* 0x0000003e000e7c02 */ /* 0x000fe20008000f00 */
[----:B-1234-:R-:W-:Y:S10]  /*3d540*/  ENDCOLLECTIVE ;  /* 0x000000000000791b */ /* 0x01eff40003800000 */
.L_x_13566:
[----:B------:R-:W-:Y:S05]  /*3d550*/  BSYNC B0 ;  /* 0x0000000000007941 */ /* 0x000fea0003800000 */
.L_x_13565:
[----:B------:R-:W-:Y:S05]  /*3d560*/  BRA `(.L_x_13567) ;  /* 0xffffff9c00987947 */ /* 0x000fea000383ffff */
.L_x_13352:
[----:B------:R0:W0:Y:S02]  /*3d570*/  SYNCS.PHASECHK.TRANS64.TRYWAIT P1, [R3+URZ+0x32440], R2 ;  /* 0x03244002030075a7 */ /* 0x000024000802017f */
[----:B0-----:R-:W-:Y:S05]  /*3d580*/  @!P1 NANOSLEEP.SYNCS 0x989680 ;  /* 0x009896800000995d */ /* 0x001fea0003900000 */
[----:B------:R-:W0:Y:S02]  /*3d590*/  @!P1 SYNCS.PHASECHK.TRANS64 P1, [R3+URZ+0x32440], R2 ;  /* 0x03244002030095a7 */ /* 0x000e24000802007f */
[----:B0-----:R-:W-:Y:S05]  /*3d5a0*/  @!P1 BRA `(.L_x_13352) ;  /* 0xfffffffc00f09947 */ /* 0x001fea000383ffff */
[----:B------:R-:W-:Y:S05]  /*3d5b0*/  BRA `(.L_x_13568) ;  /* 0xffffff9c00b87947 */ /* 0x000fea000383ffff */
.L_x_13354:
[----:B------:R0:W0:Y:S02]  /*3d5c0*/  SYNCS.PHASECHK.TRANS64.TRYWAIT P1, [R25+URZ+0x32440], R0 ;  /* 0x03244000190075a7 */ /* 0x000024000802017f */
[----:B0-----:R-:W-:Y:S05]  /*3d5d0*/  @!P1 NANOSLEEP.SYNCS 0x989680 ;  /* 0x009896800000995d */ /* 0x001fea0003900000 */
[----:B------:R-:W0:Y:S02]  /*3d5e0*/  @!P1 SYNCS.PHASECHK.TRANS64 P1, [R25+URZ+0x32440], R0 ;  /* 0x03244000190095a7 */ /* 0x000e24000802007f */
[----:B0-----:R-:W-:Y:S05]  /*3d5f0*/  @!P1 BRA `(.L_x_13354) ;  /* 0xfffffffc00f09947 */ /* 0x001fea000383ffff */
[----:B------:R-:W-:Y:S05]  /*3d600*/  BRA `(.L_x_13569) ;  /* 0xffffff9c00c47947 */ /* 0x000fea000383ffff */
.L_x_13356:
[----:B------:R0:W0:Y:S02]  /*3d610*/  SYNCS.PHASECHK.TRANS64.TRYWAIT P1, [R3+URZ+0x32460], R2 ;  /* 0x03246002030075a7 */ /* 0x000024000802017f */
[----:B0-----:R-:W-:Y:S05]  /*3d620*/  @!P1 NANOSLEEP.SYNCS 0x989680 ;  /* 0x009896800000995d */ /* 0x001fea0003900000 */
[----:B------:R-:W0:Y:S02]  /*3d630*/  @!P1 SYNCS.PHASECHK.TRANS64 P1, [R3+URZ+0x32460], R2 ;  /* 0x03246002030095a7 */ /* 0x000e24000802007f */
[----:B0-----:R-:W-:Y:S05]  /*3d640*/  @!P1 BRA `(.L_x_13356) ;  /* 0xfffffffc00f09947 */ /* 0x001fea000383ffff */
[----:B------:R-:W-:Y:S05]  /*3d650*/  BRA `(.L_x_13570) ;  /* 0xffffff9c00c07947 */ /* 0x000fea000383ffff */
        .type           $_ZN7cutlass13device_kernelIN5flash11enable_sm90INS1_16FlashAttnFwdSm90INS1_25CollectiveMainloopFwdSm90ILi2EN4cute5tupleIJNS5_1CILi1EEES8_S8_EEENS6_IJNS7_ILi128EEENS7_ILi96EEENS7_ILi64EEEEEELi256ENS_10bfloat16_tEfNS_4arch4Sm90ELb0ELb1ELb1ELb1ELb1ELb1ELb1ELb1ELb0ELb1ELb0ELb0EEENS1_21CollectiveEpilogueFwdINS6_IJSA_NS7_ILi256EEESB_EEES9_SE_SG_Li256ELb1ELb1ELb0ELb0EEENS1_36VarlenDynamicPersistentTileSchedulerILi128ELi96ELi256ELi128ELb0ELb1ELb1ELb1ELb0ELb1EEEEEEEEEvNT_6ParamsE$_ZZN5flash25CollectiveMainloopFwdSm90ILi2EN4cute5tupleIJNS1_1CILi1EEES4_S4_EEENS2_IJNS3_ILi128EEENS3_ILi96EEENS3_ILi64EEEEEELi256EN7cutlass10bfloat16_tEfNSA_4arch4Sm90ELb0ELb1ELb1ELb1ELb1ELb1ELb1ELb1ELb0ELb1ELb0ELb0EE3mmaINS_16FlashAttnFwdSm90ISE_NS_21CollectiveEpilogueFwdINS2_IJS6_NS3_ILi256EEES7_EEES5_SB_SD_Li256ELb1ELb1ELb0ELb0EEENS_36VarlenDynamicPersistentTileSchedulerILi128ELi96ELi256ELi128ELb0ELb1ELb1ELb1ELb0ELb1EEEE13SharedStorageENS1_6TensorINS1_11ArrayEngineIfLm128EEENS1_6LayoutINS2_IJNS2_IJNS3_ILi2EEEST_NS3_ILi32EEEEEES4_S4_EEENS2_IJNS2_IJS4_ST_NS3_ILi4EEEEEENS3_ILi0EEESZ_EEEEEEENS_7SoftmaxILi2ELi0EEEEEbRKNSE_6ParamsENSA_13PipelineAsyncILi2EEES19_RNSA_13PipelineStateILj2EEERT0_RT1_iRiRKNS_16SeqlenInfoQKNewKILb1ELb1EEENS2_IJiiiiEEERT_ENKUliT_T0_T1_E_clIZSF_ISO_S12_S14_EbS17_S19_S19_S1C_S1E_S1G_iS1H_S1L_S1M_S1O_EUlRS1P_iE0_NS3_ILb1EEES1W_EEDaiS1P_S1Q_S1R_,@function
        .size           $_ZN7cutlass13device_kernelIN5flash11enable_sm90INS1_16FlashAttnFwdSm90INS1_25CollectiveMainloopFwdSm90ILi2EN4cute5tupleIJNS5_1CILi1EEES8_S8_EEENS6_IJNS7_ILi128EEENS7_ILi96EEENS7_ILi64EEEEEELi256ENS_10bfloat16_tEfNS_4arch4Sm90ELb0ELb1ELb1ELb1ELb1ELb1ELb1ELb1ELb0ELb1ELb0ELb0EEENS1_21CollectiveEpilogueFwdINS6_IJSA_NS7_ILi256EEESB_EEES9_SE_SG_Li256ELb1ELb1ELb0ELb0EEENS1_36VarlenDynamicPersistentTileSchedulerILi128ELi96ELi256ELi128ELb0ELb1ELb1ELb1ELb0ELb1EEEEEEEEEvNT_6ParamsE$_ZZN5flash25CollectiveMainloopFwdSm90ILi2EN4cute5tupleIJNS1_1CILi1EEES4_S4_EEENS2_IJNS3_ILi128EEENS3_ILi96EEENS3_ILi64EEEEEELi256EN7cutlass10bfloat16_tEfNSA_4arch4Sm90ELb0ELb1ELb1ELb1ELb1ELb1ELb1ELb1ELb0ELb1ELb0ELb0EE3mmaINS_16FlashAttnFwdSm90ISE_NS_21CollectiveEpilogueFwdINS2_IJS6_NS3_ILi256EEES7_EEES5_SB_SD_Li256ELb1ELb1ELb0ELb0EEENS_36VarlenDynamicPersistentTileSchedulerILi128ELi96ELi256ELi128ELb0ELb1ELb1ELb1ELb0ELb1EEEE13SharedStorageENS1_6TensorINS1_11ArrayEngineIfLm128EEENS1_6LayoutINS2_IJNS2_IJNS3_ILi2EEEST_NS3_ILi32EEEEEES4_S4_EEENS2_IJNS2_IJS4_ST_NS3_ILi4EEEEEENS3_ILi0EEESZ_EEEEEEENS_7SoftmaxILi2ELi0EEEEEbRKNSE_6ParamsENSA_13PipelineAsyncILi2EEES19_RNSA_13PipelineStateILj2EEERT0_RT1_iRiRKNS_16SeqlenInfoQKNewKILb1ELb1EEENS2_IJiiiiEEERT_ENKUliT_T0_T1_E_clIZSF_ISO_S12_S14_EbS17_S19_S19_S1C_S1E_S1G_iS1H_S1L_S1M_S1O_EUlRS1P_iE0_NS3_ILb1EEES1W_EEDaiS1P_S1Q_S1R_,(.L_x_15679 - $_ZN7cutlass13device_kernelIN5flash11enable_sm90INS1_16FlashAttnFwdSm90INS1_25CollectiveMainloopFwdSm90ILi2EN4cute5tupleIJNS5_1CILi1EEES8_S8_EEENS6_IJNS7_ILi128EEENS7_ILi96EEENS7_ILi64EEEEEELi256ENS_10bfloat16_tEfNS_4arch4Sm90ELb0ELb1ELb1ELb1ELb1ELb1ELb1ELb1ELb0ELb1ELb0ELb0EEENS1_21CollectiveEpilogueFwdINS6_IJSA_NS7_ILi256EEESB_EEES9_SE_SG_Li256ELb1ELb1ELb0ELb0EEENS1_36VarlenDynamicPersistentTileSchedulerILi128ELi96ELi256ELi128ELb0ELb1ELb1ELb1ELb0ELb1EEEEEEEEEvNT_6ParamsE$_ZZN5flash25CollectiveMainloopFwdSm90ILi2EN4cute5tupleIJNS1_1CILi1EEES4_S4_EEENS2_IJNS3_ILi128EEENS3_ILi96EEENS3_ILi64EEEEEELi256EN7cutlass10bfloat16_tEfNSA_4arch4Sm90ELb0ELb1ELb1ELb1ELb1ELb1ELb1ELb1ELb0ELb1ELb0ELb0EE3mmaINS_16FlashAttnFwdSm90ISE_NS_21CollectiveEpilogueFwdINS2_IJS6_NS3_ILi256EEES7_EEES5_SB_SD_Li256ELb1ELb1ELb0ELb0EEENS_36VarlenDynamicPersistentTileSchedulerILi128ELi96ELi256ELi128ELb0ELb1ELb1ELb1ELb0ELb1EEEE13SharedStorageENS1_6TensorINS1_11ArrayEngineIfLm128EEENS1_6LayoutINS2_IJNS2_IJNS3_ILi2EEEST_NS3_ILi32EEEEEES4_S4_EEENS2_IJNS2_IJS4_ST_NS3_ILi4EEEEEENS3_ILi0EEESZ_EEEEEEENS_7SoftmaxILi2ELi0EEEEEbRKNSE_6ParamsENSA_13PipelineAsyncILi2EEES19_RNSA_13PipelineStateILj2EEERT0_RT1_iRiRKNS_16SeqlenInfoQKNewKILb1ELb1EEENS2_IJiiiiEEERT_ENKUliT_T0_T1_E_clIZSF_ISO_S12_S14_EbS17_S19_S19_S1C_S1E_S1G_iS1H_S1L_S1M_S1O_EUlRS1P_iE0_NS3_ILb1EEES1W_EEDaiS1P_S1Q_S1R_)
$_ZN7cutlass13device_kernelIN5flash11enable_sm90INS1_16FlashAttnFwdSm90INS1_25CollectiveMainloopFwdSm90ILi2EN4cute5tupleIJNS5_1CILi1EEES8_S8_EEENS6_IJNS7_ILi128EEENS7_ILi96EEENS7_ILi64EEEEEELi256ENS_10bfloat16_tEfNS_4arch4Sm90ELb0ELb1ELb1ELb1ELb1ELb1ELb1ELb1ELb0ELb1ELb0ELb0EEENS1_21CollectiveEpilogueFwdINS6_IJSA_NS7_ILi256EEESB_EEES9_SE_SG_Li256ELb1ELb1ELb0ELb0EEENS1_36VarlenDynamicPersistentTileSchedulerILi128ELi96ELi256ELi128ELb0ELb1ELb1ELb1ELb0ELb1EEEEEEEEEvNT_6ParamsE$_ZZN5flash25CollectiveMainloopFwdSm90ILi2EN4cute5tupleIJNS1_1CILi1EEES4_S4_EEENS2_IJNS3_ILi128EEENS3_ILi96EEENS3_ILi64EEEEEELi256EN7cutlass10bfloat16_tEfNSA_4arch4Sm90ELb0ELb1ELb1ELb1ELb1ELb1ELb1ELb1ELb0ELb1ELb0ELb0EE3mmaINS_16FlashAttnFwdSm90ISE_NS_21CollectiveEpilogueFwdINS2_IJS6_NS3_ILi256EEES7_EEES5_SB_SD_Li256ELb1ELb1ELb0ELb0EEENS_36VarlenDynamicPersistentTileSchedulerILi128ELi96ELi256ELi128ELb0ELb1ELb1ELb1ELb0ELb1EEEE13SharedStorageENS1_6TensorINS1_11ArrayEngineIfLm128EEENS1_6LayoutINS2_IJNS2_IJNS3_ILi2EEEST_NS3_ILi32EEEEEES4_S4_EEENS2_IJNS2_IJS4_ST_NS3_ILi4EEEEEENS3_ILi0EEESZ_EEEEEEENS_7SoftmaxILi2ELi0EEEEEbRKNSE_6ParamsENSA_13PipelineAsyncILi2EEES19_RNSA_13PipelineStateILj2EEERT0_RT1_iRiRKNS_16SeqlenInfoQKNewKILb1ELb1EEENS2_IJiiiiEEERT_ENKUliT_T0_T1_E_clIZSF_ISO_S12_S14_EbS17_S19_S19_S1C_S1E_S1G_iS1H_S1L_S1M_S1O_EUlRS1P_iE0_NS3_ILb1EEES1W_EEDaiS1P_S1Q_S1R_:
[----:B------:R-:W-:Y:S02]  /*3d660*/  ULDC UR4, c[0x0][0x20] ;  /* 0x0000080000047ab9 */ /* 0x000fe40000000800 */
        /* <DEDUP_REMOVED lines=8> */
[----:B------:R-:W-:Y:S01]  /*3d6f0*/  IMAD.MOV.U32 R3, RZ, RZ, R41 ;  /* 0x000000ffff037224 */ /* 0x000fe200078e0029 */
[----:B--2---:R-:W-:-:S04]  /*3d700*/  LOP3.LUT R2, R2, 0x1, RZ, 0xfc, !PT ;  /* 0x0000000102027812 */ /* 0x004fc800078efcff */
[----:B------:R-:W-:Y:S01]  /*3d710*/  ISETP.NE.AND P0, PT, R2, 0x3, PT ;  /* 0x000000030200780c */ /* 0x000fe20003f05270 */
[----:B------:R-:W-:-:S12]  /*3d720*/  IMAD.MOV.U32 R2, RZ, RZ, R30 ;  /* 0x000000ffff027224 */ /* 0x000fd800078e001e */
[----:B0-----:R-:W-:Y:S05]  /*3d730*/  @!P0 BRA `(.L_x_13572) ;  /* 0x0000000000048947 */ /* 0x001fea0003800000 */
[----:B------:R-:W-:Y:S01]  /*3d740*/  BPT.TRAP 0x1 ;  /* 0x000000040000795c */ /* 0x000fe20000300000 */
.L_x_13572:
[----:B------:R-:W-:Y:S05]  /*3d750*/  BSYNC B0 ;  /* 0x0000000000007941 */ /* 0x000fea0003800000 */
.L_x_13571:
        /* <DEDUP_REMOVED lines=13> */
.L_x_13574:
[----:B------:R-:W-:Y:S05]  /*3d830*/  BSYNC B0 ;  /* 0x0000000000007941 */ /* 0x000fea0003800000 */
.L_x_13573:
        /* <DEDUP_REMOVED lines=8> */
.L_x_13576:
[----:B------:R-:W-:Y:S05]  /*3d8c0*/  BSYNC B0 ;  /* 0x0000000000007941 */ /* 0x000fea0003800000 */
.L_x_13575:
[----:B0----5:R-:W2:Y:S04]  /*3d8d0*/  LDL.64 R8, [UR4] ;  /* 0x00000004ff087983 */ /* 0x021ea80008100a00 */
[----:B------:R-:W3:Y:S04]  /*3d8e0*/  LDL.64 R6, [UR4+0x28] ;  /* 0x00002804ff067983 */ /* 0x000ee80008100a00 */
[----:B------:R-:W4:Y:S04]  /*3d8f0*/  LDL.64 R4, [UR4+0x20] ;  /* 0x00002004ff047983 */ /* 0x000f280008100a00 */
        /* <DEDUP_REMOVED lines=52> */
[----:B------:R-:W3:Y:S04]  /*3dc40*/  LDL.64 R4, [UR4+0x30] ;  /* 0x00003004ff047983 */ /* 0x000ee80008100a00 */
        /* <DEDUP_REMOVED lines=9> */
.L_x_13605:
[----:B------:R-:W-:Y:S05]  /*3dce0*/  BSYNC B0 ;  /* 0x0000000000007941 */ /* 0x000fea0003800000 */
.L_x_13578:
[----:B------:R-:W2:Y:S04]  /*3dcf0*/  LDL.64 R6, [UR4+0x40] ;  /* 0x00004004ff067983 */ /* 0x000ea80008100a00 */
[----:B0-----:R-:W3:Y:S04]  /*3dd00*/  LDL.64 R4, [UR4] ;  /* 0x00000004ff047983 */ /* 0x001ee80008100a00 */
[----:B--2---:R-:W2:Y:S04]  /*3dd10*/  LD.E R8, desc[UR6][R6.64] ;  /* 0x0000000606087980 */ /* 0x004ea8000c101900 */
[----:B---3--:R0:W5:Y:S04]  /*3dd20*/  LD.E R10, desc[UR6][R4.64] ;  /* 0x00000006040a7980 */ /* 0x008168000c101900 */
[----:B------:R0:W5:Y:S01]  /*3dd30*/  LD.E R11, desc[UR6][R4.64+0x4] ;  /* 0x00000406040b7980 */ /* 0x000162000c101900 */
[----:B------:R-:W-:Y:S01]  /*3dd40*/  BSSY B0, `(.L_x_13580) ;  /* 0x0000005000007945 */ /* 0x000fe20003800000 */
[----:B--2---:R-:W-:-:S04]  /*3dd50*/  LOP3.LUT R8, R8, 0x1, RZ, 0xfc, !PT ;  /* 0x0000000108087812 */ /* 0x004fc800078efcff */
[----:B------:R-:W-:-:S13]  /*3dd60*/  ISETP.NE.AND P0, PT, R8, 0x3, PT ;  /* 0x000000030800780c */ /* 0x000fda0003f05270 */
[----:B0-----:R-:W-:Y:S05]  /*3dd70*/  @!P0 BRA `(.L_x_13581) ;  /* 0x0000000000048947 */ /* 0x001fea0003800000 */
[----:B------:R-:W-:Y:S01]  /*3dd80*/  BPT.TRAP 0x1 ;  /* 0x000000040000795c */ /* 0x000fe20000300000 */
.L_x_13581:
[----:B------:R-:W-:Y:S05]  /*3dd90*/  BSYNC B0 ;  /* 0x0000000000007941 */ /* 0x000fea0003800000 */
.L_x_13580:
        /* <DEDUP_REMOVED lines=13> */
.L_x_13583:
[----:B------:R-:W-:Y:S05]  /*3de70*/  BSYNC B0 ;  /* 0x0000000000007941 */ /* 0x000fea0003800000 */
.L_x_13582:
        /* <DEDUP_REMOVED lines=8> */
.L_x_13585:
[----:B------:R-:W-:Y:S05]  /*3df00*/  BSYNC B0 ;  /* 0x0000000000007941 */ /* 0x000fea0003800000 */
.L_x_13584:
[----:B------:R-:W2:Y:S04]  /*3df10*/  LDL.64 R12, [UR4] ;  /* 0x00000004ff0c7983 */ /* 0x000ea80008100a00 */
[----:B------:R-:W0:Y:S04]  /*3df20*/  LDL.64 R10, [UR4+0x58] ;  /* 0x00005804ff0a7983 */ /* 0x000e280008100a00 */
[----:B------:R-:W3:Y:S04]  /*3df30*/  LDL.64 R6, [UR4+0x48] ;  /* 0x00004804ff067983 */ /* 0x000ee80008100a00 */
[----:B------:R-:W4:Y:S04]  /*3df40*/  LDL.64 R4, [UR4+0x50] ;  /* 0x00005004ff047983 */ /* 0x000f280008100a00 */
[----:B--2---:R-:W2:Y:S04]  /*3df50*/  LD.E R13, desc[UR6][R12.64] ;  /* 0x000000060c0d7980 */ /* 0x004ea8000c101900 */
[----:B0----5:R-:W2:Y:S04]  /*3df60*/  LD.E.64 R8, desc[UR6][R10.64] ;  /* 0x000000060a087980 */ /* 0x021ea8000c101b00 */
[----:B---3--:R-:W3:Y:S04]  /*3df70*/  LD.E R18, desc[UR6][R6.64] ;  /* 0x0000000606127980 */ /* 0x008ee8000c101900 */
[----:B----4-:R-:W4:Y:S01]  /*3df80*/  LD.E.64 R14, desc[UR6][R4.64] ;  /* 0x00000006040e7980 */ /* 0x010f22000c101b00 */
[----:B------:R-:W-:Y:S05]  /*3df90*/  WARPSYNC.ALL ;  /* 0x0000000000007948 */ /* 0x000fea0003800000 */
[----:B------:R-:W-:Y:S01]  /*3dfa0*/  WARPGROUP.ARRIVE ;  /* 0x00000000000079c5 */ /* 0x000fe20000000000 */
[----:B------:R-:W-:-:S02]  /*3dfb0*/  IMAD.MOV.U32 R19, RZ, RZ, 0x1 ;  /* 0x00000001ff137424 */ /* 0x000fc400078e00ff */
[----:B--2---:R-:W-:Y:S01]  /*3dfc0*/  IMAD R8, R13, 0xc00, R8 ;  /* 0x00000c000d087824 */ /* 0x004fe200078e0208 */
[----:B------:R-:W-:Y:S02]  /*3dfd0*/  R2UR UR11, R9 ;  /* 0x00000000090b72ca */ /* 0x000fe400000e0000 */
[----:B---3--:R-:W-:Y:S02]  /*3dfe0*/  ISETP.NE.U32.AND P0, PT, R18, RZ, PT ;  /* 0x000000ff1200720c */ /* 0x008fe40003f05070 */
[----:B------:R-:W-:Y:S02]  /*3dff0*/  R2UR UR10, R8 ;  /* 0x00000000080a72ca */ /* 0x000fe400000e0000 */
[----:B----4-:R-:W-:Y:S02]  /*3e000*/  R2UR UR8, R14 ;  /* 0x000000000e0872ca */ /* 0x010fe400000e0000 */
[----:B------:R-:W-:-:S07]  /*3e010*/  R2UR UR9, R15 ;  /* 0x000000000f0972ca */ /* 0x000fce00000e0000 */
[----:B------:R-:W-:-:S06]  /*3e020*/  VOTEU.ANY UP0, P0 ;  /* 0x00000000003f7886 */ /* 0x000fcc0000000100 */
[----:B------:R-:W-:Y:S03]  /*3e030*/  HGMMA.64x96x16.F32.BF16 R24, gdesc[UR8], R24, UP0, gsb0 ;  /* 0x01600000081879f0 */ /* 0x000fe6000b801818 */
        /* <DEDUP_REMOVED lines=183> */
[----:B------:R-:W2:Y:S04]  /*3ebb0*/  LDL.64 R10, [UR4+0x18] ;  /* 0x00001804ff0a7983 */ /* 0x000ea80008100a00 */
[----:B------:R-:W3:Y:S01]  /*3ebc0*/  LDL.64 R8, [UR4] ;  /* 0x00000004ff087983 */ /* 0x000ee20008100a00 */
[----:B------:R-:W1:Y:S02]  /*3ebd0*/  S2R R4, SR_TID.X ;  /* 0x0000000000047919 */ /* 0x000e640000002100 */
[----:B-1----:R-:W-:-:S04]  /*3ebe0*/  SHF.R.U32.HI R5, RZ, 0x7, R4 ;  /* 0x00000007ff057819 */ /* 0x002fc80000011604 */
        /* <DEDUP_REMOVED lines=9> */
.L_x_13588:
[----:B------:R-:W-:Y:S05]  /*3ec80*/  BSYNC B0 ;  /* 0x0000000000007941 */ /* 0x000fea0003800000 */
.L_x_13587:
        /* <DEDUP_REMOVED lines=15> */
[----:B--2---:R-:W2:Y:S01]  /*3ed80*/  LD.E.64 R12, desc[UR6][R8.64] ;  /* 0x00000006080c7980 */ /* 0x004ea2000c101b00 */
[----:B----4-:R-:W-:-:S03]  /*3ed90*/  ISETP.NE.AND P0, PT, R5, 0x1, PT ;  /* 0x000000010500780c */ /* 0x010fc60003f05270 */
[----:B------:R-:W4:Y:S10]  /*3eda0*/  LD.E R8, desc[UR6][R2.64+0x18] ;  /* 0x0000180602087980 */ /* 0x000f34000c101900 */
[----:B------:R-:W3:Y:S04]  /*3edb0*/  @P0 LD.E R73, desc[UR6][R2.64+0x28] ;  /* 0x0000280602490980 */ /* 0x000ee8000c101900 */
[----:B------:R-:W3:Y:S04]  /*3edc0*/  @P0 LD.E R72, desc[UR6][R2.64+0x2c] ;  /* 0x00002c0602480980 */ /* 0x000ee8000c101900 */
[----:B--2---:R-:W2:Y:S01]  /*3edd0*/  LD.E R15, desc[UR6][R12.64] ;  /* 0x000000060c0f7980 */ /* 0x004ea2000c101900 */
[----:B----4-:R-:W-:Y:S01]  /*3ede0*/  ISETP.GE.AND P1, PT, R8, 0x1, PT ;  /* 0x000000010800780c */ /* 0x010fe20003f26270 */
[----:B------:R-:W-:Y:S01]  /*3edf0*/  BSSY B0, `(.L_x_13589) ;  /* 0x00000a8000007945 */ /* 0x000fe20003800000 */
[-C--:B--2---:R-:W-:Y:S01]  /*3ee00*/  FMUL.FTZ R12, R31, R15.reuse ;  /* 0x0000000f1f0c7220 */ /* 0x084fe20000410000 */
[-C--:B------:R-:W-:Y:S01]  /*3ee10*/  FMUL.FTZ R31, R47, R15.reuse ;  /* 0x0000000f2f1f7220 */ /* 0x080fe20000410000 */
[----:B---3--:R-:W-:Y:S01]  /*3ee20*/  SHF.R.S32.HI R47, RZ, 0x1f, R78 ;  /* 0x0000001fff2f7819 */ /* 0x008fe2000001144e */
[----:B------:R-:W-:-:S03]  /*3ee30*/  FMUL.FTZ R74, R48, R15 ;  /* 0x0000000f304a7220 */ /* 0x000fc60000410000 */
[----:B------:R-:W-:Y:S01]  /*3ee40*/  LEA.HI R48, R47, R78, RZ, 0x7 ;  /* 0x0000004e2f307211 */ /* 0x000fe200078f38ff */
[----:B------:R-:W-:-:S03]  /*3ee50*/  FMUL.FTZ R75, R49, R15 ;  /* 0x0000000f314b7220 */ /* 0x000fc60000410000 */
[----:B------:R-:W-:Y:S01]  /*3ee60*/  LOP3.LUT R49, R48, 0xffffff80, RZ, 0xc0, !PT ;  /* 0xffffff8030317812 */ /* 0x000fe200078ec0ff */
[----:B------:R-:W-:-:S04]  /*3ee70*/  FMUL.FTZ R13, R34, R15 ;  /* 0x0000000f220d7220 */ /* 0x000fc80000410000 */
[----:B------:R-:W-:Y:S02]  /*3ee80*/  IMAD.IADD R49, R78, 0x1, -R49 ;  /* 0x000000014e317824 */ /* 0x000fe400078e0a31 */
[-C--:B------:R-:W-:Y:S01]  /*3ee90*/  FMUL.FTZ R34, R50, R15.reuse ;  /* 0x0000000f32227220 */ /* 0x080fe20000410000 */
[----:B------:R-:W-:Y:S02]  /*3eea0*/  LEA.HI R47, R47, R78, RZ, 0x2 ;  /* 0x0000004e2f2f7211 */ /* 0x000fe400078f10ff */
[----:B------:R-:W-:Y:S01]  /*3eeb0*/  SHF.R.S32.HI R50, RZ, 0x1f, R49 ;  /* 0x0000001fff327819 */ /* 0x000fe20000011431 */
[-C--:B------:R-:W-:Y:S01]  /*3eec0*/  FMUL.FTZ R76, R52, R15.reuse ;  /* 0x0000000f344c7220 */ /* 0x080fe20000410000 */
[-C--:B------:R-:W-:Y:S01]  /*3eed0*/  FMUL.FTZ R14, R35, R15.reuse ;  /* 0x0000000f230e7220 */ /* 0x080fe20000410000 */
[----:B------:R-:W-:Y:S01]  /*3eee0*/  FMUL.FTZ R10, R27, R15 ;  /* 0x0000000f1b0a7220 */ /* 0x000fe20000410000 */
[C---:B------:R-:W-:Y:S01]  /*3eef0*/  LEA.HI R52, R50.reuse, R49, RZ, 0x2 ;  /* 0x0000003132347211 */ /* 0x040fe200078f10ff */
        /* <DEDUP_REMOVED lines=18> */
[----:B------:R-:W-:Y:S01]  /*3f020*/  FMUL.FTZ R9, R24, R15 ;  /* 0x0000000f18097220 */ /* 0x000fe20000410000 */
[----:B------:R-:W-:Y:S01]  /*3f030*/  IMAD.IADD R48, R51, 0x1, -R48 ;  /* 0x0000000133307824 */ /* 0x000fe200078e0a30 */
[----:B------:R-:W-:Y:S01]  /*3f040*/  LOP3.LUT R53, R53, 0x1ffffffe, RZ, 0xc0, !PT ;  /* 0x1ffffffe35357812 */ /* 0x000fe200078ec0ff */
[----:B------:R-:W-:-:S02]  /*3f050*/  IMAD.U32 R59, R80, 0x10, R59 ;  /* 0x00000010503b7824 */ /* 0x000fc400078e003b */
[-C--:B------:R-:W-:Y:S01]  /*3f060*/  FMUL.FTZ R24, R39, R15.reuse ;  /* 0x0000000f27187220 */ /* 0x080fe20000410000 */
[-C--:B------:R-:W-:Y:S01]  /*3f070*/  FMUL.FTZ R39, R55, R15.reuse ;  /* 0x0000000f37277220 */ /* 0x080fe20000410000 */
[-C--:B------:R-:W-:Y:S01]  /*3f080*/  FMUL.FTZ R55, R56, R15.reuse ;  /* 0x0000000f38377220 */ /* 0x080fe20000410000 */
[----:B------:R-:W-:Y:S02]  /*3f090*/  IMAD.IADD R53, R78, 0x1, -R53 ;  /* 0x000000014e357824 */ /* 0x000fe400078e0a35 */
[-C--:B------:R-:W-:Y:S01]  /*3f0a0*/  FMUL.FTZ R56, R57, R15.reuse ;  /* 0x0000000f39387220 */ /* 0x080fe20000410000 */
[----:B------:R-:W-:Y:S02]  /*3f0b0*/  IMAD R48, R48, 0x40, R59 ;  /* 0x0000004030307824 */ /* 0x000fe400078e023b */
[-C--:B------:R-:W-:Y:S01]  /*3f0c0*/  FMUL.FTZ R57, R60, R15.reuse ;  /* 0x0000000f3c397220 */ /* 0x080fe20000410000 */
[----:B------:R-:W-:Y:S01]  /*3f0d0*/  FMUL.FTZ R60, R66, R15 ;  /* 0x0000000f423c7220 */ /* 0x000fe20000410000 */
[----:B------:R-:W-:-:S04]  /*3f0e0*/  IMAD R66, R53, 0x8, R48 ;  /* 0x0000000835427824 */ /* 0x000fc800078e0230 */
[----:B------:R-:W-:-:S05]  /*3f0f0*/  @P0 IMAD.HI.U32 R73, R66, R73, RZ ;  /* 0x0000004942490227 */ /* 0x000fca00078e00ff */
[----:B------:R-:W-:Y:S01]  /*3f100*/  @P0 SHF.R.U32.HI R66, RZ, R72, R73 ;  /* 0x00000048ff420219 */ /* 0x000fe20000011649 */
[----:B------:R-:W-:Y:S01]  /*3f110*/  FMUL.FTZ R5, R26, R15 ;  /* 0x0000000f1a057220 */ /* 0x000fe20000410000 */
[----:B------:R-:W-:-:S03]  /*3f120*/  LOP3.LUT R52, R52, 0x7ffffffc, RZ, 0xc0, !PT ;  /* 0x7ffffffc34347812 */ /* 0x000fc600078ec0ff */
[----:B------:R-:W0:Y:S01]  /*3f130*/  SHFL.IDX PT, R50, R66, RZ, 0x1c1f ;  /* 0x001c1fff42327589 */ /* 0x000e2200000e0000 */
[-C--:B------:R-:W-:Y:S01]  /*3f140*/  FMUL.FTZ R11, R30, R15.reuse ;  /* 0x0000000f1e0b7220 */ /* 0x080fe20000410000 */
[-C--:B------:R-:W-:Y:S01]  /*3f150*/  FMUL.FTZ R26, R42, R15.reuse ;  /* 0x0000000f2a1a7220 */ /* 0x080fe20000410000 */
        /* <DEDUP_REMOVED lines=26> */
[----:B------:R-:W-:Y:S01]  /*3f300*/  FMUL.FTZ R63, R71, R15 ;  /* 0x0000000f473f7220 */ /* 0x000fe20000410000 */
[----:B------:R-:W-:Y:S01]  /*3f310*/  VIADD R49, R51, 0x1 ;  /* 0x0000000133317836 */ /* 0x000fe20000000000 */
[----:B------:R-:W1:Y:S03]  /*3f320*/  MUFU.TANH R9, R9 ;  /* 0x0000000900097308 */ /* 0x000e660000002400 */
[----:B------:R-:W-:Y:S01]  /*3f330*/  IMAD R49, R52, -0x2, R49 ;  /* 0xfffffffe34317824 */ /* 0x000fe200078e0231 */
[----:B------:R-:W-:-:S04]  /*3f340*/  LOP3.LUT R48, RZ, R21, RZ, 0x33, !PT ;  /* 0x00000015ff307212 */ /* 0x000fc800078e33ff */
        /* <DEDUP_REMOVED lines=50> */
[----:B------:R-:W-:-:S02]  /*3f670*/  IMAD.SHL.U32 R15, R52, 0x2, RZ ;  /* 0x00000002340f7824 */ /* 0x000fc400078e00ff */
[----:B------:R-:W-:Y:S01]  /*3f680*/  IMAD.IADD R71, R49, 0x1, R48 ;  /* 0x0000000131477824 */ /* 0x000fe200078e0230 */
[----:B0-----:R-:W-:Y:S01]  /*3f690*/  VIADDMNMX R59, R50, R70, R67, PT ;  /* 0x00000046323b7246 */ /* 0x001fe20003800143 */
[C---:B------:R-:W-:Y:S02]  /*3f6a0*/  IMAD R73, R0.reuse, -0x60, -R15 ;  /* 0xffffffa000497824 */ /* 0x040fe400078e0a0f */
        /* <DEDUP_REMOVED lines=15> */
.L_x_13594:
[----:B------:R-:W-:Y:S05]  /*3f7a0*/  BSYNC B2 ;  /* 0x0000000000027941 */ /* 0x000fea0003800000 */
.L_x_13593:
[----:B------:R-:W-:Y:S01]  /*3f7b0*/  LOP3.LUT R15, RZ, R15, RZ, 0x33, !PT ;  /* 0x0000000fff0f7212 */ /* 0x000fe200078e33ff */
[----:B------:R-:W-:Y:S06]  /*3f7c0*/  BRA `(.L_x_13595) ;  /* 0x0000000000187947 */ /* 0x000fec0003800000 */
.L_x_13592:
[----:B------:R-:W-:-:S13]  /*3f7d0*/  ISETP.NE.AND P0, PT, R8, 0x1, PT ;  /* 0x000000010800780c */ /* 0x000fda0003f05270 */
[----:B------:R-:W-:Y:S05]  /*3f7e0*/  @!P0 BRA `(.L_x_13595) ;  /* 0x0000000000108947 */ /* 0x000fea0003800000 */
[----:B------:R-:W2:Y:S04]  /*3f7f0*/  LD.E R0, desc[UR6][R2.64+0x1c] ;  /* 0x00001c0602007980 */ /* 0x000ea8000c101900 */
[----:B------:R-:W3:Y:S01]  /*3f800*/  LD.E R48, desc[UR6][R2.64+0x20] ;  /* 0x0000200602307980 */ /* 0x000ee2000c101900 */
[----:B--2---:R-:W-:-:S05]  /*3f810*/  IMAD.HI.U32 R15, R15, R0, RZ ;  /* 0x000000000f0f7227 */ /* 0x004fca00078e00ff */
[----:B---3--:R-:W-:-:S07]  /*3f820*/  SHF.R.U32.HI R15, RZ, R48, R15 ;  /* 0x00000030ff0f7219 */ /* 0x008fce000001160f */
.L_x_13595:
[----:B------:R-:W-:Y:S05]  /*3f830*/  BSYNC B1 ;  /* 0x0000000000017941 */ /* 0x000fea0003800000 */
.L_x_13591:
[----:B------:R-:W-:-:S05]  /*3f840*/  IMAD R15, R8, R15, R73 ;  /* 0x0000000f080f7224 */ /* 0x000fca00078e0249 */
[----:B------:R-:W-:Y:S02]  /*3f850*/  VIMNMX R18, R18, R15, !PT ;  /* 0x0000000f12127248 */ /* 0x000fe40007fe0100 */
[----:B------:R-:W-:-:S07]  /*3f860*/  VIADDMNMX R59, R15, R8, R59, PT ;  /* 0x000000080f3b7246 */ /* 0x000fce000380013b */
.L_x_13590:
[----:B------:R-:W-:Y:S05]  /*3f870*/  BSYNC B0 ;  /* 0x0000000000007941 */ /* 0x000fea0003800000 */
.L_x_13589:
        /* <DEDUP_REMOVED lines=132> */
.L_x_13601:
[----:B------:R-:W-:Y:S05]  /*400c0*/  BSYNC B2 ;  /* 0x0000000000027941 */ /* 0x000fea0003800000 */
.L_x_13600:
[----:B------:R-:W-:Y:S01]  /*400d0*/  LOP3.LUT R7, RZ, R7, RZ, 0x33, !PT ;  /* 0x00000007ff077212 */ /* 0x000fe200078e33ff */
[----:B------:R-:W-:Y:S06]  /*400e0*/  BRA `(.L_x_13602) ;  /* 0x0000000000187947 */ /* 0x000fec0003800000 */
.L_x_13599:
[----:B------:R-:W-:-:S13]  /*400f0*/  ISETP.NE.AND P6, PT, R8, 0x1, PT ;  /* 0x000000010800780c */ /* 0x000fda0003fc5270 */
[----:B------:R-:W-:Y:S05]  /*40100*/  @!P6 BRA `(.L_x_13602) ;  /* 0x000000000010e947 */ /* 0x000fea0003800000 */
[----:B------:R-:W2:Y:S04]  /*40110*/  LD.E R6, desc[UR6][R2.64+0x1c] ;  /* 0x00001c0602067980 */ /* 0x000ea8000c101900 */
[----:B------:R-:W3:Y:S01]  /*40120*/  LD.E R56, desc[UR6][R2.64+0x20] ;  /* 0x0000200602387980 */ /* 0x000ee2000c101900 */
[----:B--2---:R-:W-:-:S05]  /*40130*/  IMAD.HI.U32 R7, R7, R6, RZ ;  /* 0x0000000607077227 */ /* 0x004fca00078e00ff */
[----:B---3--:R-:W-:-:S07]  /*40140*/  SHF.R.U32.HI R7, RZ, R56, R7 ;  /* 0x00000038ff077219 */ /* 0x008fce0000011607 */
.L_x_13602:
[----:B------:R-:W-:Y:S05]  /*40150*/  BSYNC B1 ;  /* 0x0000000000017941 */ /* 0x000fea0003800000 */
.L_x_13598:
[----:B------:R-:W-:-:S05]  /*40160*/  IMAD R2, R8, R7, R73 ;  /* 0x0000000708027224 */ /* 0x000fca00078e0249 */
[----:B------:R-:W-:Y:S02]  /*40170*/  VIADDMNMX R9, R2, R8, R9, PT ;  /* 0x0000000802097246 */ /* 0x000fe40003800109 */
[----:B------:R-:W-:-:S07]  /*40180*/  VIMNMX R65, R65, R2, !PT ;  /* 0x0000000241417248 */ /* 0x000fce0007fe0100 */
.L_x_13597:
[----:B------:R-:W-:Y:S05]  /*40190*/  BSYNC B0 ;  /* 0x0000000000007941 */ /* 0x000fea0003800000 */
.L_x_13596:
[----:B------:R-:W2:Y:S01]  /*401a0*/  LDL.64 R2, [UR4+0x70] ;  /* 0x00007004ff027983 */ /* 0x000ea20008100a00 */
[C---:B------:R-:W-:Y:S02]  /*401b0*/  ISETP.GT.AND P0, PT, R65.reuse, 0x1, !P0 ;  /* 0x000000014100780c */ /* 0x040fe40004704270 */
[----:B------:R-:W-:Y:S01]  /*401c0*/  ISETP.GT.AND P1, PT, R65, 0x8, !P1 ;  /* 0x000000084100780c */ /* 0x000fe20004f24270 */
[----:B------:R-:W-:Y:S01]  /*401d0*/  STL [R1+0x4a0], R16 ;  /* 0x0004a01001007387 */ /* 0x000fe20000100800 */
        /* <DEDUP_REMOVED lines=67> */
[----:B------:R-:W-:Y:S02]  /*40610*/  ISETP.GT.AND P2, PT, R65, 0x49, !P2 ;  /* 0x000000494100780c */ /* 0x000fe40005744270 */
        /* <DEDUP_REMOVED lines=69> */
[----:B0-----:R-:W-:Y:S02]  /*40a70*/  FMNMX.FTZ R8, R9, R6, !PT ;  /* 0x0000000609087209 */ /* 0x001fe40007810000 */
        /* <DEDUP_REMOVED lines=17> */
[----:B------:R-:W-:-:S03]  /*40b90*/  FSETP.NEU.FTZ.AND P0, PT, R68, -INF , PT ;  /* 0xff8000004400780b */ /* 0x000fc60003f1d000 */
[-CC-:B------:R-:W-:Y:S01]  /*40ba0*/  FFMA.FTZ R25, R25, R63.reuse, -R66.reuse ;  /* 0x0000003f19197223 */ /* 0x180fe20000010842 */
[----:B------:R-:W-:Y:S01]  /*40bb0*/  FSEL R2, R2, RZ, P0 ;  /* 0x000000ff02027208 */ /* 0x000fe20000000000 */
[-C--:B------:R-:W-:Y:S02]  /*40bc0*/  FFMA.FTZ R168, R64, R63.reuse, -R66 ;  /* 0x0000003f40a87223 */ /* 0x080fe40000010842 */
[----:B------:R0:W-:Y:S02]  /*40bd0*/  MUFU.EX2 R27, R25 ;  /* 0x00000019001b7308 */ /* 0x0001e40000000800 */
[-C--:B------:R-:W-:Y:S01]  /*40be0*/  FFMA.FTZ R169, R59, R63.reuse, -R2 ;  /* 0x0000003f3ba97223 */ /* 0x080fe20000010802 */
[-C--:B------:R-:W-:Y:S01]  /*40bf0*/  FFMA.FTZ R26, R28, R63.reuse, -R66 ;  /* 0x0000003f1c1a7223 */ /* 0x080fe20000010842 */
[-CC-:B0-----:R-:W-:Y:S01]  /*40c00*/  FFMA.FTZ R25, R24, R63.reuse, -R2.reuse ;  /* 0x0000003f18197223 */ /* 0x181fe20000010802 */
[----:B------:R-:W-:-:S03]  /*40c10*/  FFMA.FTZ R24, R57, R63, -R2 ;  /* 0x0000003f39187223 */ /* 0x000fc60000010802 */
[----:B------:R-:W0:Y:S01]  /*40c20*/  MUFU.EX2 R168, R168 ;  /* 0x000000a800a87308 */ /* 0x000e220000000800 */
[-C--:B------:R-:W-:Y:S01]  /*40c30*/  FFMA.FTZ R170, R29, R63.reuse, -R66 ;  /* 0x0000003f1daa7223 */ /* 0x080fe20000010842 */
[-C--:B------:R-:W-:Y:S01]  /*40c40*/  FFMA.FTZ R171, R58, R63.reuse, -R2 ;  /* 0x0000003f3aab7223 */ /* 0x080fe20000010802 */
[----:B------:R-:W-:-:S05]  /*40c50*/  FFMA.FTZ R223, R54, R63, -R66 ;  /* 0x0000003f36df7223 */ /* 0x000fca0000010842 */
[----:B------:R-:W-:Y:S01]  /*40c60*/  MUFU.EX2 R25, R25 ;  /* 0x0000001900197308 */ /* 0x000fe20000000800 */
[----:B------:R-:W-:-:S07]  /*40c70*/  FFMA.FTZ R219, R56, R63, -R2 ;  /* 0x0000003f38db7223 */ /* 0x000fce0000010802 */
[----:B------:R-:W1:Y:S01]  /*40c80*/  MUFU.EX2 R169, R169 ;  /* 0x000000a900a97308 */ /* 0x000e620000000800 */
[----:B------:R-:W-:-:S07]  /*40c90*/  FFMA.FTZ R224, R52, R63, -R66 ;  /* 0x0000003f34e07223 */ /* 0x000fce0000010842 */
[----:B------:R-:W2:Y:S01]  /*40ca0*/  MUFU.EX2 R26, R26 ;  /* 0x0000001a001a7308 */ /* 0x000ea20000000800 */
[----:B------:R-:W-:-:S07]  /*40cb0*/  FFMA.FTZ R220, R55, R63, -R2 ;  /* 0x0000003f37dc7223 */ /* 0x000fce0000010802 */
[----:B------:R-:W-:Y:S01]  /*40cc0*/  MUFU.EX2 R24, R24 ;  /* 0x0000001800187308 */ /* 0x000fe20000000800 */
[----:B------:R-:W-:-:S07]  /*40cd0*/  FFMA.FTZ R221, R53, R63, -R66 ;  /* 0x0000003f35dd7223 */ /* 0x000fce0000010842 */
[----:B------:R-:W3:Y:S01]  /*40ce0*/  MUFU.EX2 R170, R170 ;  /* 0x000000aa00aa7308 */ /* 0x000ee20000000800 */
[----:B------:R-:W-:-:S07]  /*40cf0*/  FFMA.FTZ R204, R20, R63, -R2 ;  /* 0x0000003f14cc7223 */ /* 0x000fce0000010802 */
[----:B------:R-:W4:Y:S01]  /*40d00*/  MUFU.EX2 R171, R171 ;  /* 0x000000ab00ab7308 */ /* 0x000f220000000800 */
[-CC-:B------:R-:W-:Y:S01]  /*40d10*/  FFMA.FTZ R226, R19, R63.reuse, -R66.reuse ;  /* 0x0000003f13e27223 */ /* 0x180fe20000010842 */
[----:B------:R-:W-:Y:S01]  /*40d20*/  FFMA.FTZ R18, R18, R63, -R66 ;  /* 0x0000003f12127223 */ /* 0x000fe20000010842 */
[----:B0-----:R-:W-:-:S05]  /*40d30*/  FADD.FTZ R3, R168, R27 ;  /* 0x0000001ba8037221 */ /* 0x001fca0000010000 */
[----:B------:R-:W0:Y:S01]  /*40d40*/  MUFU.EX2 R223, R223 ;  /* 0x000000df00df7308 */ /* 0x000e220000000800 */
[-CC-:B------:R-:W-:Y:S01]  /*40d50*/  FFMA.FTZ R222, R51, R63.reuse, -R66.reuse ;  /* 0x0000003f33de7223 */ /* 0x180fe20000010842 */
[----:B------:R-:W-:Y:S01]  /*40d60*/  FFMA.FTZ R0, R0, R63, -R66 ;  /* 0x0000003f00007223 */ /* 0x000fe20000010842 */
[----:B-1----:R-:W-:-:S05]  /*40d70*/  FADD.FTZ R19, R25, R169 ;  /* 0x000000a919137221 */ /* 0x002fca0000010000 */
[----:B------:R-:W1:Y:S01]  /*40d80*/  MUFU.EX2 R219, R219 ;  /* 0x000000db00db7308 */ /* 0x000e620000000800 */
[----:B------:R-:W-:Y:S01]  /*40d90*/  FFMA.FTZ R205, R14, R63, -R2 ;  /* 0x0000003f0ecd7223 */ /* 0x000fe20000010802 */
[----:B--2---:R-:W-:-:S06]  /*40da0*/  FADD.FTZ R3, R26, R3 ;  /* 0x000000031a037221 */ /* 0x004fcc0000010000 */
[----:B------:R-:W2:Y:S01]  /*40db0*/  MUFU.EX2 R224, R224 ;  /* 0x000000e000e07308 */ /* 0x000ea20000000800 */
[----:B------:R-:W-:-:S07]  /*40dc0*/  FFMA.FTZ R9, R50, R63, -R66 ;  /* 0x0000003f32097223 */ /* 0x000fce0000010842 */
[----:B------:R-:W2:Y:S01]  /*40dd0*/  MUFU.EX2 R220, R220 ;  /* 0x000000dc00dc7308 */ /* 0x000ea20000000800 */
[----:B---3--:R-:W-:Y:S01]  /*40de0*/  FADD.FTZ R20, R170, R3 ;  /* 0x00000003aa147221 */ /* 0x008fe20000010000 */
[----:B------:R-:W-:-:S06]  /*40df0*/  FFMA.FTZ R8, R48, R63, -R66 ;  /* 0x0000003f30087223 */ /* 0x000fcc0000010842 */
[----:B------:R-:W3:Y:S08]  /*40e00*/  MUFU.EX2 R221, R221 ;  /* 0x000000dd00dd7308 */ /* 0x000ef00000000800 */
[----:B------:R4:W-:Y:S08]  /*40e10*/  MUFU.EX2 R16, R18 ;  /* 0x0000001200107308 */ /* 0x0009f00000000800 */
[----:B------:R-:W3:Y:S01]  /*40e20*/  MUFU.EX2 R204, R204 ;  /* 0x000000cc00cc7308 */ /* 0x000ee20000000800 */
[----:B----4-:R-:W-:-:S07]  /*40e30*/  FADD.FTZ R18, R24, R19 ;  /* 0x0000001318127221 */ /* 0x010fce0000010000 */
[----:B------:R4:W-:Y:S01]  /*40e40*/  MUFU.EX2 R213, R0 ;  /* 0x0000000000d57308 */ /* 0x0009e20000000800 */
[----:B------:R-:W-:Y:S01]  /*40e50*/  FADD.FTZ R18, R171, R18 ;  /* 0x00000012ab127221 */ /* 0x000fe20000010000 */
[----:B0-----:R-:W-:-:S06]  /*40e60*/  FADD.FTZ R3, R223, R20 ;  /* 0x00000014df037221 */ /* 0x001fcc0000010000 */
[----:B------:R-:W0:Y:S01]  /*40e70*/  MUFU.EX2 R222, R222 ;  /* 0x000000de00de7308 */ /* 0x000e220000000800 */
[-CC-:B----4-:R-:W-:Y:S01]  /*40e80*/  FFMA.FTZ R0, R13, R63.reuse, -R2.reuse ;  /* 0x0000003f0d007223 */ /* 0x190fe20000010802 */
[-C--:B------:R-:W-:Y:S01]  /*40e90*/  FFMA.FTZ R13, R10, R63.reuse, -R2 ;  /* 0x0000003f0a0d7223 */ /* 0x080fe20000010802 */
[----:B------:R-:W-:-:S05]  /*40ea0*/  FFMA.FTZ R12, R49, R63, -R66 ;  /* 0x0000003f310c7223 */ /* 0x000fca0000010842 */
[----:B------:R-:W4:Y:S01]  /*40eb0*/  MUFU.EX2 R205, R205 ;  /* 0x000000cd00cd7308 */ /* 0x000f220000000800 */
[-C--:B------:R-:W-:Y:S01]  /*40ec0*/  FFMA.FTZ R225, R15, R63.reuse, -R66 ;  /* 0x0000003f0fe17223 */ /* 0x080fe20000010842 */
[----:B-1----:R-:W-:Y:S01]  /*40ed0*/  FADD.FTZ R19, R219, R18 ;  /* 0x00000012db137221 */ /* 0x002fe20000010000 */
[----:B------:R-:W-:-:S05]  /*40ee0*/  FFMA.FTZ R15, R30, R63, -R2 ;  /* 0x0000003f1e0f7223 */ /* 0x000fca0000010802 */
[----:B------:R-:W1:Y:S01]  /*40ef0*/  MUFU.EX2 R9, R9 ;  /* 0x0000000900097308 */ /* 0x000e620000000800 */
[----:B--2---:R-:W-:Y:S01]  /*40f00*/  FADD.FTZ R20, R224, R3 ;  /* 0x00000003e0147221 */ /* 0x004fe20000010000 */
[----:B------:R-:W-:-:S06]  /*40f10*/  FADD.FTZ R19, R220, R19 ;  /* 0x00000013dc137221 */ /* 0x000fcc0000010000 */
[----:B------:R-:W2:Y:S01]  /*40f20*/  MUFU.EX2 R0, R0 ;  /* 0x0000000000007308 */ /* 0x000ea20000000800 */
[-C--:B------:R-:W-:Y:S01]  /*40f30*/  FFMA.FTZ R11, R45, R63.reuse, -R66 ;  /* 0x0000003f2d0b7223 */ /* 0x080fe20000010842 */
[----:B------:R-:W-:Y:S01]  /*40f40*/  FFMA.FTZ R14, R31, R63, -R2 ;  /* 0x0000003f1f0e7223 */ /* 0x000fe20000010802 */
[----:B---3--:R-:W-:-:S05]  /*40f50*/  FADD.FTZ R3, R221, R20 ;  /* 0x00000014dd037221 */ /* 0x008fca0000010000 */
[----:B------:R-:W3:Y:S01]  /*40f60*/  MUFU.EX2 R8, R8 ;  /* 0x0000000800087308 */ /* 0x000ee20000000800 */
[----:B------:R-:W-:Y:S01]  /*40f70*/  FADD.FTZ R20, R204, R19 ;  /* 0x00000013cc147221 */ /* 0x000fe20000010000 */
[----:B------:R-:W-:-:S06]  /*40f80*/  FFMA.FTZ R178, R44, R63, -R66 ;  /* 0x0000003f2cb27223 */ /* 0x000fcc0000010842 */
[----:B------:R-:W3:Y:S01]  /*40f90*/  MUFU.EX2 R13, R13 ;  /* 0x0000000d000d7308 */ /* 0x000ee20000000800 */
[----:B------:R-:W-:Y:S01]  /*40fa0*/  FFMA.FTZ R197, R34, R63, -R2 ;  /* 0x0000003f22c57223 */ /* 0x000fe20000010802 */
[----:B0-----:R-:W-:-:S06]  /*40fb0*/  FADD.FTZ R28, R222, R3 ;  /* 0x00000003de1c7221 */ /* 0x001fcc0000010000 */
[----:B------:R-:W0:Y:S01]  /*40fc0*/  MUFU.EX2 R12, R12 ;  /* 0x0000000c000c7308 */ /* 0x000e220000000800 */
[----:B----4-:R-:W-:Y:S01]  /*40fd0*/  FADD.FTZ R3, R205, R20 ;  /* 0x00000014cd037221 */ /* 0x010fe20000010000 */
[----:B------:R-:W-:-:S06]  /*40fe0*/  FFMA.FTZ R177, R41, R63, -R66 ;  /* 0x0000003f29b17223 */ /* 0x000fcc0000010842 */
        /* <DEDUP_REMOVED lines=9> */
[----:B------:R-:W-:-:S06]  /*41080*/  FADD.FTZ R28, R13, R28 ;  /* 0x0000001c0d1c7221 */ /* 0x000fcc0000010000 */
[----:B------:R-:W3:Y:S01]  /*41090*/  MUFU.EX2 R178, R178 ;  /* 0x000000b200b27308 */ /* 0x000ee20000000800 */
[-C--:B------:R-:W-:Y:S01]  /*410a0*/  FFMA.FTZ R179, R40, R63.reuse, -R66 ;  /* 0x0000003f28b37223 */ /* 0x080fe20000010842 */
[----:B------:R-:W-:-:S06]  /*410b0*/  FFMA.FTZ R198, R39, R63, -R2 ;  /* 0x0000003f27c67223 */ /* 0x000fcc0000010802 */
[----:B------:R-:W3:Y:S01]  /*410c0*/  MUFU.EX2 R197, R197 ;  /* 0x000000c500c57308 */ /* 0x000ee20000000800 */
[----:B0-----:R-:W-:Y:S01]  /*410d0*/  FADD.FTZ R30, R12, R3 ;  /* 0x000000030c1e7221 */ /* 0x001fe20000010000 */
[----:B----4-:R-:W-:-:S06]  /*410e0*/  FADD.FTZ R3, R15, R28 ;  /* 0x0000001c0f037221 */ /* 0x010fcc0000010000 */
[----:B------:R-:W0:Y:S01]  /*410f0*/  MUFU.EX2 R177, R177 ;  /* 0x000000b100b17308 */ /* 0x000e220000000800 */
[-C--:B------:R-:W-:Y:S01]  /*41100*/  FFMA.FTZ R200, R36, R63.reuse, -R66 ;  /* 0x0000003f24c87223 */ /* 0x080fe20000010842 */
        /* <DEDUP_REMOVED lines=12> */
[----:B------:R-:W-:-:S07]  /*411d0*/  FFMA.FTZ R20, R46, R63, -R2 ;  /* 0x0000003f2e147223 */ /* 0x000fce0000010802 */
[----:B------:R-:W3:Y:S01]  /*411e0*/  MUFU.EX2 R198, R198 ;  /* 0x000000c600c67308 */ /* 0x000ee20000000800 */
[----:B0-----:R-:W-:Y:S01]  /*411f0*/  FADD.FTZ R30, R177, R30 ;  /* 0x0000001eb11e7221 */ /* 0x001fe20000010000 */
[----:B----4-:R-:W-:-:S06]  /*41200*/  FADD.FTZ R3, R196, R3 ;  /* 0x00000003c4037221 */ /* 0x010fcc0000010000 */
[----:B------:R-:W0:Y:S01]  /*41210*/  MUFU.EX2 R200, R200 ;  /* 0x000000c800c87308 */ /* 0x000e220000000800 */
[-C--:B------:R-:W-:Y:S01]  /*41220*/  FFMA.FTZ R201, R32, R63.reuse, -R66 ;  /* 0x0000003f20c97223 */ /* 0x080fe20000010842 */
[----:B------:R-:W-:-:S06]  /*41230*/  FFMA.FTZ R19, R47, R63, -R2 ;  /* 0x0000003f2f137223 */ /* 0x000fcc0000010802 */
[----:B------:R-:W4:Y:S01]  /*41240*/  MUFU.EX2 R203, R203 ;  /* 0x000000cb00cb7308 */ /* 0x000f220000000800 */
[----:B-1----:R-:W-:Y:S01]  /*41250*/  FADD.FTZ R30, R195, R30 ;  /* 0x0000001ec31e7221 */ /* 0x002fe20000010000 */
[----:B--2---:R-:W-:-:S06]  /*41260*/  FADD.FTZ R3, R10, R3 ;  /* 0x000000030a037221 */ /* 0x004fcc0000010000 */
[----:B------:R-:W1:Y:S01]  /*41270*/  MUFU.EX2 R199, R199 ;  /* 0x000000c700c77308 */ /* 0x000e620000000800 */
[----:B------:R-:W-:-:S07]  /*41280*/  FFMA.FTZ R174, R5, R63, -R2 ;  /* 0x0000003f05ae7223 */ /* 0x000fce0000010802 */
        /* <DEDUP_REMOVED lines=9> */
[----:B------:R-:W-:-:S07]  /*41320*/  FFMA.FTZ R176, R61, R63, -R2 ;  /* 0x0000003f3db07223 */ /* 0x000fce0000010802 */
        /* <DEDUP_REMOVED lines=8> */
[----:B------:R-:W3:Y:S08]  /*413b0*/  MUFU.EX2 R225, R225 ;  /* 0x000000e100e17308 */ /* 0x000ef00000000800 */
[----:B------:R-:W3:Y:S01]  /*413c0*/  MUFU.EX2 R21, R21 ;  /* 0x0000001500157308 */ /* 0x000ee20000000800 */
[----:B0-----:R-:W-:Y:S01]  /*413d0*/  FADD.FTZ R3, R201, R2 ;  /* 0x00000002c9037221 */ /* 0x001fe20000010000 */
[----:B----4-:R-:W-:-:S06]  /*413e0*/  FADD.FTZ R5, R19, R28 ;  /* 0x0000001c13057221 */ /* 0x010fcc0000010000 */
[----:B------:R-:W0:Y:S01]  /*413f0*/  MUFU.EX2 R176, R176 ;  /* 0x000000b000b07308 */ /* 0x000e220000000800 */
[----:B-1----:R-:W-:Y:S01]  /*41400*/  FADD.FTZ R2, R226, R3 ;  /* 0x00000003e2027221 */ /* 0x002fe20000010000 */
[----:B--2---:R-:W-:-:S06]  /*41410*/  FADD.FTZ R28, R174, R5 ;  /* 0x00000005ae1c7221 */ /* 0x004fcc0000010000 */
[----:B------:R-:W1:Y:S01]  /*41420*/  MUFU.EX2 R175, R175 ;  /* 0x000000af00af7308 */ /* 0x000e620000000800 */
[----:B---3--:R-:W-:Y:S01]  /*41430*/  FADD.FTZ R2, R225, R2 ;  /* 0x00000002e1027221 */ /* 0x008fe20000010000 */
[----:B------:R-:W-:-:S03]  /*41440*/  FADD.FTZ R3, R21, R28 ;  /* 0x0000001c15037221 */ /* 0x000fc60000010000 */
[----:B------:R-:W-:Y:S01]  /*41450*/  FADD.FTZ R2, R213, R2 ;  /* 0x00000002d5027221 */ /* 0x000fe20000010000 */
[----:B0-----:R-:W-:-:S03]  /*41460*/  FADD.FTZ R28, R176, R3 ;  /* 0x00000003b01c7221 */ /* 0x001fc60000010000 */
[----:B------:R-:W-:Y:S01]  /*41470*/  FADD.FTZ R33, R16, R2 ;  /* 0x0000000210217221 */ /* 0x000fe20000010000 */
[----:B-1----:R-:W-:-:S04]  /*41480*/  FADD.FTZ R35, R175, R28 ;  /* 0x0000001caf237221 */ /* 0x002fc80000010000 */
[----:B------:R-:W-:Y:S04]  /*41490*/  ST.E desc[UR6][R6.64+0x10], R33 ;  /* 0x0000102106007985 */ /* 0x000fe8000c101906 */
[----:B------:R0:W-:Y:S04]  /*414a0*/  ST.E desc[UR6][R6.64+0x14], R35 ;  /* 0x0000142306007985 */ /* 0x0001e8000c101906 */
[----:B------:R-:W2:Y:S04]  /*414b0*/  LDL.64 R30, [UR4] ;  /* 0x00000004ff1e7983 */ /* 0x000ea80008100a00 */
[----:B------:R-:W3:Y:S04]  /*414c0*/  LDL.64 R28, [UR4+0x98] ;  /* 0x00009804ff1c7983 */ /* 0x000ee80008100a00 */
[----:B------:R-:W4:Y:S01]  /*414d0*/  LDL.64 R2, [UR4+0x80] ;  /* 0x00008004ff027983 */ /* 0x000f220008100a00 */
[----:B------:R-:W-:-:S03]  /*414e0*/  LEA.HI R32, R4, 0x8, RZ, 0x19 ;  /* 0x0000000804207811 */ /* 0x000fc600078fc8ff */
[----:B0-----:R-:W4:Y:S02]  /*414f0*/  LDL.64 R6, [UR4+0x88] ;  /* 0x00008804ff067983 */ /* 0x001f240008100a00 */
[----:B------:R0:W-:Y:S06]  /*41500*/  BAR.SYNC.DEFER_BLOCKING R32, 0x100 ;  /* 0x000400200000751d */ /* 0x0001ec0000010000 */
        /* <DEDUP_REMOVED lines=76> */
[----:B--2---:R-:W-:-:S03]  /*419d0*/  IMAD R4, R31, 0xc00, R4 ;  /* 0x00000c001f047824 */ /* 0x004fc600078e0204 */
[----:B------:R-:W2:Y:S04]  /*419e0*/  LD.E R103, desc[UR6][R2.64+0x170] ;  /* 0x0001700602677980 */ /* 0x000ea8000c101900 */
[----:B---3--:R-:W-:Y:S04]  /*419f0*/  ST.E desc[UR6][R2.64], R37 ;  /* 0x0000002502007985 */ /* 0x008fe8000c101906 */
[----:B----4-:R-:W-:Y:S04]  /*41a00*/  ST.E desc[UR6][R2.64+0x4], R39 ;  /* 0x0000042702007985 */ /* 0x010fe8000c101906 */
        /* <DEDUP_REMOVED lines=15> */
[----:B------:R-:W2:Y:S04]  /*41b00*/  LD.E R31, desc[UR6][R2.64+0x50] ;  /* 0x00005006021f7980 */ /* 0x000ea8000c101900 */
[----:B0-----:R-:W2:Y:S04]  /*41b10*/  LD.E R33, desc[UR6][R2.64+0x58] ;  /* 0x0000580602217980 */ /* 0x001ea8000c101900 */
[----:B-1----:R-:W2:Y:S04]  /*41b20*/  LD.E R35, desc[UR6][R2.64+0x60] ;  /* 0x0000600602237980 */ /* 0x002ea8000c101900 */
[----:B------:R-:W2:Y:S04]  /*41b30*/  LD.E R37, desc[UR6][R2.64+0x68] ;  /* 0x0000680602257980 */ /* 0x000ea8000c101900 */
[----:B------:R-:W2:Y:S04]  /*41b40*/  LD.E R39, desc[UR6][R2.64+0x70] ;  /* 0x0000700602277980 */ /* 0x000ea8000c101900 */
        /* <DEDUP_REMOVED lines=49> */
[----:B------:R-:W-:Y:S02]  /*41e60*/  R2UR UR11, R5 ;  /* 0x00000000050b72ca */ /* 0x000fe400000e0000 */
[----:B------:R-:W-:Y:S02]  /*41e70*/  F2FP.BF16.F32.PACK_AB R168, R27, R168 ;  /* 0x000000a81ba8723e */ /* 0x000fe400000010ff */
        /* <DEDUP_REMOVED lines=25> */
[----:B------:R-:W-:Y:S04]  /*42010*/  ST.E desc[UR6][R2.64+0x60], R35 ;  /* 0x0000602302007985 */ /* 0x000fe8000c101906 */
[----:B------:R-:W-:Y:S04]  /*42020*/  ST.E desc[UR6][R2.64+0x68], R37 ;  /* 0x0000682502007985 */ /* 0x000fe8000c101906 */
[----:B------:R-:W-:Y:S04]  /*42030*/  ST.E desc[UR6][R2.64+0x70], R39 ;  /* 0x0000702702007985 */ /* 0x000fe8000c101906 */
        /* <DEDUP_REMOVED lines=90> */
[----:B------:R0:W-:Y:S01]  /*425e0*/  ST.E desc[UR6][R2.64], R24 ;  /* 0x0000001802007985 */ /* 0x0001e2000c101906 */
[----:B------:R-:W-:Y:S01]  /*425f0*/  F2FP.BF16.F32.PACK_AB R168, R224, R223 ;  /* 0x000000dfe0a8723e */ /* 0x000fe200000010ff */
[----:B------:R-:W-:Y:S02]  /*42600*/  IMAD.MOV.U32 R224, RZ, RZ, 0x1 ;  /* 0x00000001ffe07424 */ /* 0x000fe400078e00ff */
[----:B------:R1:W-:Y:S04]  /*42610*/  ST.E desc[UR6][R2.64+0x4], R25 ;  /* 0x0000041902007985 */ /* 0x0003e8000c101906 */
[----:B------:R2:W-:Y:S01]  /*42620*/  ST.E desc[UR6][R2.64+0x8], R26 ;  /* 0x0000081a02007985 */ /* 0x0005e2000c101906 */
[----:B0-----:R-:W-:-:S02]  /*42630*/  VIADD R24, R4, 0x80 ;  /* 0x0000008004187836 */ /* 0x001fc40000000000 */
[----:B-1----:R-:W-:Y:S01]  /*42640*/  IMAD.MOV.U32 R25, RZ, RZ, R5 ;  /* 0x000000ffff197224 */ /* 0x002fe200078e0005 */
[----:B------:R0:W-:Y:S02]  /*42650*/  ST.E desc[UR6][R2.64+0xc], R27 ;  /* 0x00000c1b02007985 */ /* 0x0001e4000c101906 */
[----:B------:R-:W-:Y:S02]  /*42660*/  R2UR UR10, R24 ;  /* 0x00000000180a72ca */ /* 0x000fe400000e0000 */
[----:B------:R1:W-:Y:S01]  /*42670*/  ST.E desc[UR6][R2.64+0x10], R28 ;  /* 0x0000101c02007985 */ /* 0x0003e2000c101906 */
[----:B------:R-:W-:-:S03]  /*42680*/  R2UR UR11, R25 ;  /* 0x00000000190b72ca */ /* 0x000fc600000e0000 */
        /* <DEDUP_REMOVED lines=124> */
[----:B------:R-:W4:Y:S04]  /*42e50*/  LD.E R24, desc[UR6][R2.64] ;  /* 0x0000000602187980 */ /* 0x000f28000c101900 */
[----:B------:R-:W4:Y:S04]  /*42e60*/  LD.E R25, desc[UR6][R2.64+0x4] ;  /* 0x0000040602197980 */ /* 0x000f28000c101900 */
[----:B--2---:R-:W2:Y:S04]  /*42e70*/  LD.E R26, desc[UR6][R2.64+0x8] ;  /* 0x00000806021a7980 */ /* 0x004ea8000c101900 */
[----:B0-----:R-:W2:Y:S04]  /*42e80*/  LD.E R27, desc[UR6][R2.64+0xc] ;  /* 0x00000c06021b7980 */ /* 0x001ea8000c101900 */
[----:B-1----:R-:W2:Y:S04]  /*42e90*/  LD.E R28, desc[UR6][R2.64+0x10] ;  /* 0x00001006021c7980 */ /* 0x002ea8000c101900 */
        /* <DEDUP_REMOVED lines=123> */
[----:B------:R-:W-:-:S02]  /*43650*/  IMAD.MOV.U32 R170, RZ, RZ, R213 ;  /* 0x000000ffffaa7224 */ /* 0x000fc400078e00d5 */
[----:B------:R-:W-:Y:S02]  /*43660*/  IMAD.MOV.U32 R171, RZ, RZ, R16 ;  /* 0x000000ffffab7224 */ /* 0x000fe400078e0010 */
[----:B------:R-:W-:Y:S01]  /*43670*/  IMAD.MOV.U32 R223, RZ, RZ, R170 ;  /* 0x000000ffffdf7224 */ /* 0x000fe200078e00aa */
[----:B------:R-:W-:Y:S01]  /*43680*/  F2FP.BF16.F32.PACK_AB R170, R222, R221 ;  /* 0x000000dddeaa723e */ /* 0x000fe200000010ff */
[----:B------:R-:W-:Y:S01]  /*43690*/  IMAD.MOV.U32 R222, RZ, RZ, R171 ;  /* 0x000000ffffde7224 */ /* 0x000fe200078e00ab */
[----:B------:R-:W-:Y:S01]  /*436a0*/  F2FP.BF16.F32.PACK_AB R169, R220, R219 ;  /* 0x000000dbdca9723e */ /* 0x000fe200000010ff */
[----:B------:R0:W5:Y:S01]  /*436b0*/  LDL.LU R16, [R1+0x4a0] ;  /* 0x0004a00001107983 */ /* 0x0001620000300800 */
[----:B------:R-:W-:-:S04]  /*436c0*/  F2FP.BF16.F32.PACK_AB R171, R205, R204 ;  /* 0x000000cccdab723e */ /* 0x000fc800000010ff */
[----:B--2---:R-:W-:-:S06]  /*436d0*/  WARPGROUP.ARRIVE ;  /* 0x00000000000079c5 */ /* 0x004fcc0000000000 */
[----:B------:R-:W-:Y:S03]  /*436e0*/  HGMMA.64x256x16.F32.BF16 R24, R168, gdesc[UR8].tnspB, R24, gsb0 ;  /* 0x43e00008a8187df0 */ /* 0x000fe60008001818 */
[----:B------:R-:W-:Y:S02]  /*436f0*/  WARPGROUP.DEPBAR.LE gsb0, 0x0 ;  /* 0x00008000000079c5 */ /* 0x000fe40000010000 */
[----:B------:R1:W-:Y:S04]  /*43700*/  ST.E desc[UR6][R2.64], R24 ;  /* 0x0000001802007985 */ /* 0x0003e8000c101906 */
[----:B------:R2:W-:Y:S04]  /*43710*/  ST.E desc[UR6][R2.64+0x4], R25 ;  /* 0x0000041902007985 */ /* 0x0005e8000c101906 */
[----:B------:R3:W-:Y:S01]  /*43720*/  ST.E desc[UR6][R2.64+0x8], R26 ;  /* 0x0000081a02007985 */ /* 0x0007e2000c101906 */
[----:B-1----:R-:W-:-:S02]  /*43730*/  VIADD R24, R4, 0x100 ;  /* 0x0000010004187836 */ /* 0x002fc40000000000 */
[----:B--2---:R-:W-:Y:S01]  /*43740*/  IMAD.MOV.U32 R25, RZ, RZ, R5 ;  /* 0x000000ffff197224 */ /* 0x004fe200078e0005 */
        /* <DEDUP_REMOVED lines=130> */
[----:B---3--:R-:W3:Y:S04]  /*43f70*/  LD.E R26, desc[UR6][R2.64+0x8] ;  /* 0x00000806021a7980 */ /* 0x008ee8000c101900 */
[----:B-1----:R-:W3:Y:S04]  /*43f80*/  LD.E R27, desc[UR6][R2.64+0xc] ;  /* 0x00000c06021b7980 */ /* 0x002ee8000c101900 */
[----:B--2---:R-:W3:Y:S04]  /*43f90*/  LD.E R28, desc[UR6][R2.64+0x10] ;  /* 0x00001006021c7980 */ /* 0x004ee8000c101900 */
[----:B----4-:R-:W3:Y:S04]  /*43fa0*/  LD.E R29, desc[UR6][R2.64+0x14] ;  /* 0x00001406021d7980 */ /* 0x010ee8000c101900 */
        /* <DEDUP_REMOVED lines=122> */
[----:B------:R-:W-:-:S02]  /*44750*/  F2FP.BF16.F32.PACK_AB R168, R8, R9 ;  /* 0x0000000908a8723e */ /* 0x000fc400000010ff */
[----:B------:R-:W-:Y:S02]  /*44760*/  F2FP.BF16.F32.PACK_AB R170, R11, R12 ;  /* 0x0000000c0baa723e */ /* 0x000fe400000010ff */
[----:B------:R-:W-:Y:S02]  /*44770*/  F2FP.BF16.F32.PACK_AB R169, R13, R0 ;  /* 0x000000000da9723e */ /* 0x000fe400000010ff */
[----:B------:R-:W-:-:S04]  /*44780*/  F2FP.BF16.F32.PACK_AB R171, R14, R15 ;  /* 0x0000000f0eab723e */ /* 0x000fc800000010ff */
[----:B---3--:R-:W-:-:S06]  /*44790*/  WARPGROUP.ARRIVE ;  /* 0x00000000000079c5 */ /* 0x008fcc0000000000 */
        /* <DEDUP_REMOVED lines=266> */
[----:B------:R-:W-:-:S04]  /*45840*/  F2FP.BF16.F32.PACK_AB R171, R198, R10 ;  /* 0x0000000ac6ab723e */ /* 0x000fc800000010ff */
[----:B--2---:R-:W-:-:S06]  /*45850*/  WARPGROUP.ARRIVE ;  /* 0x00000000000079c5 */ /* 0x004fcc0000000000 */
        /* <DEDUP_REMOVED lines=923> */
[----:B------:R-:W3:Y:S01]  /*49210*/  LDL.64 R4, [UR4] ;  /* 0x00000004ff047983 */ /* 0x000ee20008100a00 */
[----:B------:R-:W0:Y:S03]  /*49220*/  S2R R213, SR_TID.X ;  /* 0x0000000000d57919 */ /* 0x000e260000002100 */
[----:B--2---:R-:W2:Y:S04]  /*49230*/  LD.E R0, desc[UR6][R6.64] ;  /* 0x0000000606007980 */ /* 0x004ea8000c101900 */
[----:B---3--:R1:W5:Y:S01]  /*49240*/  LD.E R4, desc[UR6][R4.64] ;  /* 0x0000000604047980 */ /* 0x008362000c101900 */
[----:B0-----:R-:W-:Y:S01]  /*49250*/  SHF.R.U32.HI R213, RZ, 0x7, R213 ;  /* 0x00000007ffd57819 */ /* 0x001fe200000116d5 */
[----:B------:R-:W-:Y:S04]  /*49260*/  BSSY B0, `(.L_x_13603) ;  /* 0x0000006000007945 */ /* 0x000fe80003800000 */
[----:B------:R-:W-:Y:S01]  /*49270*/  VIADD R213, R213, 0x8 ;  /* 0x00000008d5d57836 */ /* 0x000fe20000000000 */
[----:B--2---:R-:W-:-:S04]  /*49280*/  LOP3.LUT R0, R0, 0x1, RZ, 0xfc, !PT ;  /* 0x0000000100007812 */ /* 0x004fc800078efcff */
[----:B------:R-:W-:-:S13]  /*49290*/  ISETP.NE.AND P0, PT, R0, 0x3, PT ;  /* 0x000000030000780c */ /* 0x000fda0003f05270 */
[----:B-1----:R-:W-:Y:S05]  /*492a0*/  @!P0 BRA `(.L_x_13604) ;  /* 0x0000000000048947 */ /* 0x002fea0003800000 */
[----:B------:R-:W-:Y:S01]  /*492b0*/  BPT.TRAP 0x1 ;  /* 0x000000040000795c */ /* 0x000fe20000300000 */
.L_x_13604:
[----:B------:R-:W-:Y:S05]  /*492c0*/  BSYNC B0 ;  /* 0x0000000000007941 */ /* 0x000fea0003800000 */
.L_x_13603:
        /* <DEDUP_REMOVED lines=9> */
[----:B0-----:R-:W-:Y:S05]  /*49360*/  RET.REL.NODEC R2 `(_ZN7cutlass13device_kernelIN5flash11enable_sm90INS1_16FlashAttnFwdSm90INS1_25CollectiveMainloopFwdSm90ILi2EN4cute5tupleIJNS5_1CILi1EEES8_S8_EEENS6_IJNS7_ILi128EEENS7_ILi96EEENS7_ILi64EEEEEELi256ENS_10bfloat16_tEfNS_4arch4Sm90ELb0ELb1ELb1ELb1ELb1ELb1ELb1ELb1ELb0ELb1ELb0ELb0EEENS1_21CollectiveEpilogueFwdINS6_IJSA_NS7_ILi256EEESB_EEES9_SE_SG_Li256ELb1ELb1ELb0ELb0EEENS1_36VarlenDynamicPersistentTileSchedulerILi128ELi96ELi256ELi128ELb0ELb1ELb1ELb1ELb0ELb1EEEEEEEEEvNT_6ParamsE) ;  /* 0xfffffb6c02247950 */ /* 0x001fea0003c3ffff */
.L_x_13577:
[----:B0-----:R0:W1:Y:S02]  /*49370*/  SYNCS.PHASECHK.TRANS64.TRYWAIT P0, [R8+URZ], R9 ;  /* 0x00000009080075a7 */ /* 0x001064000800017f */
[----:B-1----:R-:W-:Y:S05]  /*49380*/  @!P0 NANOSLEEP.SYNCS 0x989680 ;  /* 0x009896800000895d */ /* 0x002fea0003900000 */
[----:B------:R-:W1:Y:S02]  /*49390*/  @!P0 SYNCS.PHASECHK.TRANS64 P0, [R8+URZ], R9 ;  /* 0x00000009080085a7 */ /* 0x000e64000800007f */
[----:B-1----:R-:W-:Y:S05]  /*493a0*/  @!P0 BRA `(.L_x_13577) ;  /* 0xfffffffc00f08947 */ /* 0x002fea000383ffff */
[----:B------:R-:W-:Y:S05]  /*493b0*/  BRA `(.L_x_13576) ;  /* 0xffffff4400407947 */ /* 0x000fea000383ffff */
.L_x_13579:
[----:B0-----:R0:W1:Y:S02]  /*493c0*/  SYNCS.PHASECHK.TRANS64.TRYWAIT P0, [R4+URZ+0x32410], R9 ;  /* 0x03241009040075a7 */ /* 0x001064000800017f */
[----:B-1----:R-:W-:Y:S05]  /*493d0*/  @!P0 NANOSLEEP.SYNCS 0x989680 ;  /* 0x009896800000895d */ /* 0x002fea0003900000 */
[----:B------:R-:W1:Y:S02]  /*493e0*/  @!P0 SYNCS.PHASECHK.TRANS64 P0, [R4+URZ+0x32410], R9 ;  /* 0x03241009040085a7 */ /* 0x000e64000800007f */
[----:B-1----:R-:W-:Y:S05]  /*493f0*/  @!P0 BRA `(.L_x_13579) ;  /* 0xfffffffc00f08947 */ /* 0x002fea000383ffff */
[----:B------:R-:W-:Y:S05]  /*49400*/  BRA `(.L_x_13605) ;  /* 0xffffff4800347947 */ /* 0x000fea000383ffff */
.L_x_13586:
[----:B0-----:R0:W1:Y:S02]  /*49410*/  SYNCS.PHASECHK.TRANS64.TRYWAIT P0, [R8+URZ], R9 ;  /* 0x00000009080075a7 */ /* 0x001064000800017f */
[----:B-1----:R-:W-:Y:S05]  /*49420*/  @!P0 NANOSLEEP.SYNCS 0x989680 ;  /* 0x009896800000895d */ /* 0x002fea0003900000 */
[----:B------:R-:W1:Y:S02]  /*49430*/  @!P0 SYNCS.PHASECHK.TRANS64 P0, [R8+URZ], R9 ;  /* 0x00000009080085a7 */ /* 0x000e64000800007f */
[----:B-1----:R-:W-:Y:S05]  /*49440*/  @!P0 BRA `(.L_x_13586) ;  /* 0xfffffffc00f08947 */ /* 0x002fea000383ffff */
[----:B------:R-:W-:Y:S05]  /*49450*/  BRA `(.L_x_13585) ;  /* 0xffffff4800a87947 */ /* 0x000fea000383ffff */
.L_x_13606:
        /* <DEDUP_REMOVED lines=10> */
.L_x_15679:


//--------------------- .text._ZN7cutlass13device_kernelIN5flash11enable_sm90INS1_16FlashAttnFwdSm90INS1_25CollectiveMainloopFwdSm90ILi2EN4cute5tupleIJNS5_1CILi1EEES8_S8_EEENS6_IJNS7_ILi128EEENS7_ILi96EEENS7_ILi64EEEEEELi256ENS_10bfloat16_tEfNS_4arch4Sm90ELb1ELb0ELb1ELb0ELb1ELb0ELb0ELb1ELb0ELb1ELb0ELb0EEENS1_21CollectiveEpilogueFwdINS6_IJSA_NS7_ILi256EEESB_EEES9_SE_SG_Li256ELb0ELb1ELb0ELb0EEENS1_30DynamicPersistentTileSchedulerILi256ELi128ELb0ELb1ELb1EEEEEEEEEvNT_6ParamsE --------------------------
	.section	.text._ZN7cutlass13device_kernelIN5flash11enable_sm90INS1_16FlashAttnFwdSm90INS1_25CollectiveMainloopFwdSm90ILi2EN4cute5tupleIJNS5_1CILi1EEES8_S8_EEENS6_IJNS7_ILi128EEENS7_ILi96EEENS7_ILi64EEEEEELi256ENS_10bfloat16_tEfNS_4arch4Sm90ELb1ELb0ELb1ELb0ELb1ELb0ELb0ELb1ELb0ELb1ELb0ELb0EEENS1_21CollectiveEpilogueFwdINS6_IJSA_NS7_ILi256EEESB_EEES9_SE_SG_Li256ELb0ELb1ELb0ELb0EEENS1_30DynamicPersistentTileSchedulerILi256ELi128ELb0ELb1ELb1EEEEEEEEEvNT_6ParamsE,"ax",@progbits
	.align	128
.text._ZN7cutlass13device_kernelIN5flash11enable_sm90INS1_16FlashAttnFwdSm90INS1_25CollectiveMainloopFwdSm90ILi2EN4cute5tupleIJNS5_1CILi1EEES8_S8_EEENS6_IJNS7_ILi128EEENS7_ILi96EEENS7_ILi64EEEEEELi256ENS_10bfloat16_tEfNS_4arch4Sm90ELb1ELb0ELb1ELb0ELb1ELb0ELb0ELb1ELb0ELb1ELb0ELb0EEENS1_21CollectiveEpilogueFwdINS6_IJSA_NS7_ILi256EEESB_EEES9_SE_SG_Li256ELb0ELb1ELb0ELb0EEENS1_30DynamicPersistentTileSchedulerILi256ELi128ELb0ELb1ELb1EEEEEEEEEvNT_6ParamsE:
        .type           _ZN7cutlass13device_kernelIN5flash11enable_sm90INS1_16FlashAttnFwdSm90INS1_25CollectiveMainloopFwdSm90ILi2EN4cute5tupleIJNS5_1CILi1EEES8_S8_EEENS6_IJNS7_ILi128EEENS7_ILi96EEENS7_ILi64EEEEEELi256ENS_10bfloat16_tEfNS_4arch4Sm90ELb1ELb0ELb1ELb0ELb1ELb0ELb0ELb1ELb0ELb1ELb0ELb0EEENS1_21CollectiveEpilogueFwdINS6_IJSA_NS7_ILi256EEESB_EEES9_SE_SG_Li256ELb0ELb1ELb0ELb0EEENS1_30DynamicPersistentTileSchedulerILi256ELi128ELb0ELb1ELb1EEEEEEEEEvNT_6ParamsE,@function
        .size           _ZN7cutlass13device_kernelIN5flash11enable_sm90INS1_16FlashAttnFwdSm90INS1_25CollectiveMainloopFwdSm90ILi2EN4cute5tupleIJNS5_1CILi1EEES8_S8_EEENS6_IJNS7_ILi128EEENS7_ILi96EEENS7_ILi64EEEEEELi256ENS_10bfloat16_tEfNS_4arch4Sm90ELb1ELb0ELb1ELb0ELb1ELb0ELb0ELb1ELb0ELb1ELb0ELb0EEENS1_21CollectiveEpilogueFwdINS6_IJSA_NS7_ILi256EEESB_EEES9_SE_SG_Li256ELb0ELb1ELb0ELb0EEENS1_30DynamicPersistentTileSchedulerILi256ELi128ELb0ELb1ELb1EEEEEEEEEvNT_6ParamsE,(.L_x_15681 - _ZN7cutlass13device_kernelIN5flash11enable_sm90INS1_16FlashAttnFwdSm90INS1_25CollectiveMainloopFwdSm90ILi2EN4cute5tupleIJNS5_1CILi1EEES8_S8_EEENS6_IJNS7_ILi128EEENS7_ILi96EEENS7_ILi64EEEEEELi256ENS_10bfloat16_tEfNS_4arch4Sm90ELb1ELb0ELb1ELb0ELb1ELb0ELb0ELb1ELb0ELb1ELb0ELb0EEENS1_21CollectiveEpilogueFwdINS6_IJSA_NS7_ILi256EEESB_EEES9_SE_SG_Li256ELb0ELb1ELb0ELb0EEENS1_30DynamicPersistentTileSchedulerILi256ELi128ELb0ELb1ELb1EEEEEEEEEvNT_6ParamsE)
        .other          _ZN7cutlass13device_kernelIN5flash11enable_sm90INS1_16FlashAttnFwdSm90INS1_25CollectiveMainloopFwdSm90ILi2EN4cute5tupleIJNS5_1CILi1EEES8_S8_EEENS6_IJNS7_ILi128EEENS7_ILi96EEENS7_ILi64EEEEEELi256ENS_10bfloat16_tEfNS_4arch4Sm90ELb1ELb0ELb1ELb0ELb1ELb0ELb0ELb1ELb0ELb1ELb0ELb0EEENS1_21CollectiveEpilogueFwdINS6_IJSA_NS7_ILi256EEESB_EEES9_SE_SG_Li256ELb0ELb1ELb0ELb0EEENS1_30DynamicPersistentTileSchedulerILi256ELi128ELb0ELb1ELb1EEEEEEEEEvNT_6ParamsE,@"STO_CUDA_ENTRY STV_DEFAULT"
_ZN7cutlass13device_kernelIN5flash11enable_sm90INS1_16FlashAttnFwdSm90INS1_25CollectiveMainloopFwdSm90ILi2EN4cute5tupleIJNS5_1CILi1EEES8_S8_EEENS6_IJNS7_ILi128EEENS7_ILi96EEENS7_ILi64EEEEEELi256ENS_10bfloat16_tEfNS_4arch4Sm90ELb1ELb0ELb1ELb0ELb1ELb0ELb0ELb1ELb0ELb1ELb0ELb0EEENS1_21CollectiveEpilogueFwdINS6_IJSA_NS7_ILi256EEESB_EEES9_SE_SG_Li256ELb0ELb1ELb0ELb0EEENS1_30DynamicPersistentTileSchedulerILi256ELi128ELb0ELb1ELb1EEEEEEEEEvNT_6ParamsE:
        /* <DEDUP_REMOVED lines=45> */
.L_x_13607:
        /* <DEDUP_REMOVED lines=22> */
.L_x_13608:
        /* <DEDUP_REMOVED lines=18> */
.L_x_13609:
        /* <DEDUP_REMOVED lines=22> */
.L_x_13610:
        /* <DEDUP_REMOVED lines=23> */
.L_x_13611:
        /* <DEDUP_REMOVED lines=8> */
.L_x_13613:
[----:B------:R-:W-:-:S08]  /*08a0*/  NOP ;  /* 0x0000000000007918 */ /* 0x000fd00000000000 */
[----:B------:R-:W0:Y:S02]  /*08b0*/  USETMAXREG.TRY_ALLOC.CTAPOOL UP0, 0xe8 ;  /* 0x000000e8000079c8 */ /* 0x000e240008000600 */
[----:B0-----:R-:W-:-:S13]  /*08c0*/  PLOP3.LUT P0, PT, PT, PT, UP0, 0x80, 0x0 ;  /* 0x000000000000781c */ /* 0x001fda0003f0f008 */
[----:B------:R-:W-:Y:S05]  /*08d0*/  @!P0 BRA `(.L_x_13613) ;  /* 0xfffffffc00f08947 */ /* 0x000fea000383ffff */
[----:B------:R-:W0:Y:S01]  /*08e0*/  S2R R0, SR_TID.X ;  /* 0x0000000000007919 */ /* 0x000e220000002100 */
[----:B------:R-:W1:Y:S08]  /*08f0*/  S2UR UR4, SR_CTAID.X ;  /* 0x00000000000479c3 */ /* 0x000e700000002500 */
[----:B------:R-:W-:Y:S08]  /*0900*/  BAR.ARV 0x4, 0x180 ;  /* 0x0106000000007b1d */ /* 0x000ff00000002000 */
[----:B------:R-:W-:Y:S06]  /*0910*/  BAR.ARV 0x8, 0x180 ;  /* 0x0206000000007b1d */ /* 0x000fec0000002000 */
[----:B0-----:R-:W-:-:S04]  /*0920*/  SHF.R.U32.HI R0, RZ, 0x7, R0 ;  /* 0x00000007ff007819 */ /* 0x001fc80000011600 */
[----:B------:R-:W-:Y:S02]  /*0930*/  ISETP.NE.AND P0, PT, R0, 0x1, PT ;  /* 0x000000010000780c */ /* 0x000fe40003f05270 */
[----:B------:R-:W1:Y:S11]  /*0940*/  LDC R0, c[0x0][0xc38] ;  /* 0x00030e00ff007b82 */ /* 0x000e760000000800 */
[----:B------:R-:W-:Y:S06]  /*0950*/  @!P0 BAR.ARV 0x9, 0x100 ;  /* 0x0244000000008b1d */ /* 0x000fec0000002000 */
[----:B-1----:R-:W-:-:S13]  /*0960*/  ISETP.LE.AND P0, PT, R0, UR4, PT ;  /* 0x0000000400007c0c */ /* 0x002fda000bf03270 */
[----:B------:R-:W-:Y:S05]  /*0970*/  @P0 EXIT ;  /* 0x000000000000094d */ /* 0x000fea0003800000 */
[----:B------:R-:W0:Y:S01]  /*0980*/  S2R R2, SR_TID.X ;  /* 0x0000000000027919 */ /* 0x000e220000002100 */
[----:B------:R-:W-:Y:S01]  /*0990*/  ULOP3.LUT UR44, UR45, 0x1, URZ, 0xfc, !UPT ;  /* 0x000000012d2c7892 */ /* 0x000fe2000f8efc3f */
[----:B------:R-:W-:Y:S01]  /*09a0*/  UMOV UR38, URZ ;  /* 0x0000003f00267c82 */ /* 0x000fe20008000000 */
        /* <DEDUP_REMOVED lines=20> */
[----:B------:R-:W-:Y:S02]  /*0af0*/  LOP3.LUT R7, R10, 0xfffffffc, RZ, 0xc0, !PT ;  /* 0xfffffffc0a077812 */ /* 0x000fe400078ec0ff */
[----:B------:R-:W-:Y:S02]  /*0b00*/  LEA.HI R11, R11, R8, RZ, 0x3 ;  /* 0x000000080b0b7211 */ /* 0x000fe400078f18ff */
[----:B------:R-:W-:Y:S01]  /*0b10*/  SHF.R.S32.HI R207, RZ, 0x7, R0 ;  /* 0x00000007ffcf7819 */ /* 0x000fe20000011400 */
[----:B------:R-:W-:Y:S01]  /*0b20*/  IMAD.IADD R7, R214, 0x1, -R7 ;  /* 0x00000001d6077824 */ /* 0x000fe200078e0a07 */
[----:B------:R-:W-:Y:S02]  /*0b30*/  LEA.HI R3, R3, R214, RZ, 0x3 ;  /* 0x000000d603037211 */ /* 0x000fe400078f18ff */
[----:B------:R-:W-:-:S02]  /*0b40*/  LOP3.LUT R4, R4, 0xfffffc00, RZ, 0xc0, !PT ;  /* 0xfffffc0004047812 */ /* 0x000fc400078ec0ff */
[----:B------:R-:W-:Y:S02]  /*0b50*/  IADD3 R5, R214, -R5, RZ ;  /* 0x80000005d6057210 */ /* 0x000fe40007ffe0ff */
[----:B------:R-:W-:Y:S02]  /*0b60*/  LOP3.LUT R11, R11, 0xfffffff8, RZ, 0xc0, !PT ;  /* 0xfffffff80b0b7812 */ /* 0x000fe400078ec0ff */
[----:B------:R-:W-:Y:S01]  /*0b70*/  LEA.HI R0, R0, R207, RZ, 0x1 ;  /* 0x000000cf00007211 */ /* 0x000fe200078f08ff */
[----:B------:R-:W-:Y:S01]  /*0b80*/  IMAD R5, R5, 0x40, R4 ;  /* 0x0000004005057824 */ /* 0x000fe200078e0204 */
[----:B------:R-:W-:Y:S01]  /*0b90*/  LOP3.LUT R23, R3, 0xfffffff8, RZ, 0xc0, !PT ;  /* 0xfffffff803177812 */ /* 0x000fe200078ec0ff */
[----:B------:R-:W-:Y:S01]  /*0ba0*/  IMAD.IADD R8, R8, 0x1, -R11 ;  /* 0x0000000108087824 */ /* 0x000fe200078e0a0b */
[----:B------:R-:W-:Y:S01]  /*0bb0*/  LEA.HI R9, R9, R206, RZ, 0x5 ;  /* 0x000000ce09097211 */ /* 0x000fe200078f28ff */
[----:B------:R-:W-:Y:S01]  /*0bc0*/  IMAD R209, R2, 0x8, R5 ;  /* 0x0000000802d17824 */ /* 0x000fe200078e0205 */
[----:B------:R-:W-:Y:S01]  /*0bd0*/  LOP3.LUT R0, R0, 0x3fffffe, RZ, 0xc0, !PT ;  /* 0x03fffffe00007812 */ /* 0x000fe200078ec0ff */
[----:B------:R-:W-:Y:S01]  /*0be0*/  IMAD.IADD R23, R214, 0x1, -R23 ;  /* 0x00000001d6177824 */ /* 0x000fe200078e0a17 */
[----:B------:R-:W-:-:S02]  /*0bf0*/  SHF.R.S32.HI R9, RZ, 0x5, R9 ;  /* 0x00000005ff097819 */ /* 0x000fc40000011409 */
[----:B------:R-:W-:Y:S01]  /*0c00*/  LEA.HI R4, R7, R7, RZ, 0x1 ;  /* 0x0000000707047211 */ /* 0x000fe200078f08ff */
[----:B------:R-:W-:Y:S01]  /*0c10*/  IMAD.IADD R0, R207, 0x1, -R0 ;  /* 0x00000001cf007824 */ /* 0x000fe200078e0a00 */
[----:B------:R-:W-:Y:S01]  /*0c20*/  LEA R9, R9, R8, 0x4 ;  /* 0x0000000809097211 */ /* 0x000fe200078e20ff */
[----:B------:R-:W-:Y:S01]  /*0c30*/  IMAD.SHL.U32 R2, R23, 0x8, RZ ;  /* 0x0000000817027824 */ /* 0x000fe200078e00ff */
[----:B------:R-:W-:Y:S02]  /*0c40*/  LOP3.LUT R4, R4, 0x1ffffffe, RZ, 0xc0, !PT ;  /* 0x1ffffffe04047812 */ /* 0x000fe400078ec0ff */
[----:B------:R-:W-:Y:S01]  /*0c50*/  LEA R208, R0, R9, 0x6 ;  /* 0x0000000900d07211 */ /* 0x000fe200078e30ff */
[----:B------:R-:W-:Y:S01]  /*0c60*/  VIADD R19, R2, 0x40 ;  /* 0x0000004002137836 */ /* 0x000fe20000000000 */
[----:B------:R-:W-:Y:S01]  /*0c70*/  LOP3.LUT R17, R6, 0x7ffffffc, RZ, 0xc0, !PT ;  /* 0x7ffffffc06117812 */ /* 0x000fe200078ec0ff */
[C---:B------:R-:W-:Y:S01]  /*0c80*/  VIADD R18, R2.reuse, 0x80 ;  /* 0x0000008002127836 */ /* 0x040fe20000000000 */
[----:B------:R-:W-:Y:S01]  /*0c90*/  SHF.R.S32.HI R205, RZ, 0x3, R3 ;  /* 0x00000003ffcd7819 */ /* 0x000fe20000011403 */
[----:B------:R-:W-:Y:S01]  /*0ca0*/  VIADD R22, R2, 0xc0 ;  /* 0x000000c002167836 */ /* 0x000fe20000000000 */
[----:B------:R-:W-:Y:S01]  /*0cb0*/  SHF.R.S32.HI R213, RZ, 0x1f, R2 ;  /* 0x0000001fffd57819 */ /* 0x000fe20000011402 */
[----:B------:R-:W-:Y:S01]  /*0cc0*/  IMAD.IADD R7, R7, 0x1, -R4 ;  /* 0x0000000107077824 */ /* 0x000fe200078e0a04 */
[----:B------:R-:W-:-:S02]  /*0cd0*/  SHF.R.S32.HI R212, RZ, 0x1f, R19 ;  /* 0x0000001fffd47819 */ /* 0x000fc40000011413 */
[----:B------:R-:W-:Y:S01]  /*0ce0*/  SHF.R.S32.HI R211, RZ, 0x1f, R18 ;  /* 0x0000001fffd37819 */ /* 0x000fe20000011412 */
[----:B------:R-:W-:Y:S01]  /*0cf0*/  IMAD R16, R7, 0x8, R208 ;  /* 0x0000000807107824 */ /* 0x000fe200078e02d0 */
[----:B------:R-:W-:Y:S02]  /*0d00*/  SHF.R.S32.HI R210, RZ, 0x1f, R22 ;  /* 0x0000001fffd27819 */ /* 0x000fe40000011416 */
[----:B------:R-:W-:-:S07]  /*0d10*/  IADD3 R17, R206, -R17, RZ ;  /* 0x80000011ce117210 */ /* 0x000fce0007ffe0ff */
.L_x_13670:
        /* <DEDUP_REMOVED lines=21> */
.L_x_13614:
[----:B------:R-:W-:Y:S01]  /*0e70*/  ULDC UR8, c[0x0][0xc54] ;  /* 0x0003150000087ab9 */ /* 0x000fe20000000800 */
[----:B------:R-:W-:Y:S01]  /*0e80*/  UMOV UR4, UR9 ;  /* 0x0000000900047c82 */ /* 0x000fe20008000000 */
[----:B------:R-:W-:-:S11]  /*0e90*/  UISETP.NE.AND UP0, UPT, UR8, 0x1, UPT ;  /* 0x000000010800788c */ /* 0x000fd6000bf05270 */
[----:B------:R-:W-:Y:S02]  /*0ea0*/  @UP0 ULDC.64 UR10, c[0x0][0xc58] ;  /* 0x00031600000a0ab9 */ /* 0x000fe40000000a00 */
[----:B------:R-:W-:-:S04]  /*0eb0*/  UIMAD.WIDE.U32 UR6, UR9, UR10, URZ ;  /* 0x0000000a090672a5 */ /* 0x000fc8000f8e003f */
[----:B------:R-:W-:-:S04]  /*0ec0*/  @UP0 USHF.R.U32.HI UR4, URZ, UR11, UR7 ;  /* 0x0000000b3f040299 */ /* 0x000fc80008011607 */
[----:B------:R-:W-:-:S12]  /*0ed0*/  UIMAD UR6, UR4, UR8, URZ ;  /* 0x00000008040672a4 */ /* 0x000fd8000f8e023f */
.L_x_13615:
[----:B------:R-:W-:Y:S01]  /*0ee0*/  ULOP3.LUT UR4, URZ, UR4, URZ, 0x33, !UPT ;  /* 0x000000043f047292 */ /* 0x000fe2000f8e333f */
[----:B------:R-:W-:Y:S01]  /*0ef0*/  PLOP3.LUT P0, PT, PT, PT, PT, 0x80, 0x0 ;  /* 0x000000000000781c */ /* 0x000fe20003f0f070 */
[----:B------:R-:W-:Y:S01]  /*0f00*/  UIADD3 UR10, UR9, -UR6, URZ ;  /* 0x80000006090a7290 */ /* 0x000fe2000fffe03f */
[----:B------:R-:W-:Y:S01]  /*0f10*/  IMAD.MOV.U32 R3, RZ, RZ, RZ ;  /* 0x000000ffff037224 */ /* 0x000fe200078e00ff */
[----:B------:R-:W-:Y:S01]  /*0f20*/  ULDC UR7, c[0x0][0x448] ;  /* 0x0001120000077ab9 */ /* 0x000fe20000000800 */
[----:B------:R-:W-:Y:S01]  /*0f30*/  ULDC UR6, c[0x0][0xc3c] ;  /* 0x00030f0000067ab9 */ /* 0x000fe20000000800 */
[----:B------:R-:W-:Y:S01]  /*0f40*/  UISETP.NE.AND UP2, UPT, UR7, 0x1, UPT ;  /* 0x000000010700788c */ /* 0x000fe2000bf45270 */
[----:B------:R-:W-:Y:S01]  /*0f50*/  IMAD.MOV.U32 R4, RZ, RZ, RZ ;  /* 0x000000ffff047224 */ /* 0x000fe200078e00ff */
[----:B------:R-:W-:Y:S01]  /*0f60*/  UIADD3 UR4, UR4, UR6, URZ ;  /* 0x0000000604047290 */ /* 0x000fe2000fffe03f */
[----:B------:R-:W-:Y:S01]  /*0f70*/  IMAD.MOV.U32 R0, RZ, RZ, RZ ;  /* 0x000000ffff007224 */ /* 0x000fe200078e00ff */
[----:B------:R-:W-:Y:S01]  /*0f80*/  ULDC.64 UR12, c[0x0][0x418] ;  /* 0x00010600000c7ab9 */ /* 0x000fe20000000a00 */
[----:B------:R-:W-:Y:S01]  /*0f90*/  ULDC UR42, c[0x0][0x424] ;  /* 0x00010900002a7ab9 */ /* 0x000fe20000000800 */
[----:B------:R-:W-:Y:S01]  /*0fa0*/  UISETP.NE.U32.AND UP0, UPT, UR12, URZ, UPT ;  /* 0x0000003f0c00728c */ /* 0x000fe2000bf05070 */
[----:B------:R-:W-:Y:S01]  /*0fb0*/  CS2R R174, SRZ ;  /* 0x0000000000ae7805 */ /* 0x000fe2000001ff00 */
[----:B------:R-:W-:Y:S01]  /*0fc0*/  USHF.L.U32 UR43, UR4, 0x7, URZ ;  /* 0x00000007042b7899 */ /* 0x000fe2000800063f */
[----:B------:R-:W-:Y:S01]  /*0fd0*/  CS2R R148, SRZ ;  /* 0x0000000000947805 */ /* 0x000fe2000001ff00 */
[----:B------:R-:W-:Y:S01]  /*0fe0*/  UISETP.NE.AND.EX UP0, UPT, UR13, URZ, UPT, UP0 ;  /* 0x0000003f0d00728c */ /* 0x000fe2000bf05300 */
[----:B------:R-:W-:Y:S01]  /*0ff0*/  CS2R R172, SRZ ;  /* 0x0000000000ac7805 */ /* 0x000fe2000001ff00 */
[----:B------:R-:W-:Y:S01]  /*1000*/  UIADD3 UR4, UR43, 0x7f, URZ ;  /* 0x0000007f2b047890 */ /* 0x000fe2000fffe03f */
[----:B------:R-:W-:Y:S01]  /*1010*/  CS2R R144, SRZ ;  /* 0x0000000000907805 */ /* 0x000fe2000001ff00 */
[----:B------:R-:W-:Y:S01]  /*1020*/  ULDC UR8, c[0x0][0x288] ;  /* 0x0000a20000087ab9 */ /* 0x000fe20000000800 */
[----:B------:R-:W-:Y:S01]  /*1030*/  @UP2 ULDC UR6, c[0x0][0x44c] ;  /* 0x0001130000062ab9 */ /* 0x000fe20000000800 */
[----:B------:R-:W-:Y:S01]  /*1040*/  UIADD3 UR8, -UR8, 0x60, URZ ;  /* 0x0000006008087890 */ /* 0x000fe2000fffe13f */
[----:B------:R-:W-:Y:S01]  /*1050*/  CS2R R170, SRZ ;  /* 0x0000000000aa7805 */ /* 0x000fe2000001ff00 */
[----:B------:R-:W-:Y:S01]  /*1060*/  UIMAD.WIDE.U32 UR6, UR4, UR6, URZ ;  /* 0x00000006040672a5 */ /* 0x000fe2000f8e003f */
[----:B------:R-:W-:Y:S01]  /*1070*/  CS2R R140, SRZ ;  /* 0x00000000008c7805 */ /* 0x000fe2000001ff00 */
[----:B------:R-:W-:Y:S01]  /*1080*/  USEL UR42, UR42, 0x1, UP0 ;  /* 0x000000012a2a7887 */ /* 0x000fe20008000000 */
[----:B------:R-:W-:Y:S01]  /*1090*/  CS2R R128, SRZ ;  /* 0x0000000000807805 */ /* 0x000fe2000001ff00 */
[----:B------:R-:W-:Y:S01]  /*10a0*/  ULDC UR9, c[0x0][0x2f0] ;  /* 0x0000bc0000097ab9 */ /* 0x000fe20000000800 */
[----:B------:R-:W-:Y:S01]  /*10b0*/  @UP2 ULDC UR12, c[0x0][0x450] ;  /* 0x00011400000c2ab9 */ /* 0x000fe20000000800 */
[----:B------:R-:W-:Y:S01]  /*10c0*/  UIMAD UR8, UR42, UR9, UR8 ;  /* 0x000000092a0872a4 */ /* 0x000fe2000f8e0208 */
[----:B------:R-:W-:Y:S01]  /*10d0*/  CS2R R108, SRZ ;  /* 0x00000000006c7805 */ /* 0x000fe2000001ff00 */
[----:B------:R-:W-:Y:S01]  /*10e0*/  @UP2 USHF.R.U32.HI UR4, URZ, UR12, UR7 ;  /* 0x0000000c3f042299 */ /* 0x000fe20008011607 */
[----:B------:R-:W-:Y:S01]  /*10f0*/  CS2R R136, SRZ ;  /* 0x0000000000887805 */ /* 0x000fe2000001ff00 */
[----:B------:R-:W-:Y:S01]  /*1100*/  UIMAD UR6, UR42, UR9, 0x5f ;  /* 0x0000005f2a0674a4 */ /* 0x000fe2000f8e0209 */
[----:B------:R-:W-:Y:S01]  /*1110*/  CS2R R104, SRZ ;  /* 0x0000000000687805 */ /* 0x000fe2000001ff00 */
[----:B------:R-:W-:Y:S01]  /*1120*/  UIADD3 UR8, UR8, UR4, URZ ;  /* 0x0000000408087290 */ /* 0x000fe2000fffe03f */
[----:B------:R-:W-:Y:S01]  /*1130*/  CS2R R100, SRZ ;  /* 0x0000000000647805 */ /* 0x000fe2000001ff00 */
[----:B------:R-:W-:Y:S01]  /*1140*/  UIMAD.WIDE UR6, UR6, 0x2aaaaaab, URZ ;  /* 0x2aaaaaab060678a5 */ /* 0x000fe2000f8e023f */
[----:B------:R-:W-:Y:S01]  /*1150*/  CS2R R132, SRZ ;  /* 0x0000000000847805 */ /* 0x000fe2000001ff00 */
[----:B------:R-:W-:Y:S01]  /*1160*/  UIMAD.WIDE UR8, UR8, 0x2aaaaaab, URZ ;  /* 0x2aaaaaab080878a5 */ /* 0x000fe2000f8e023f */
[----:B------:R-:W-:Y:S01]  /*1170*/  CS2R R96, SRZ ;  /* 0x0000000000607805 */ /* 0x000fe2000001ff00 */
[----:B------:R-:W-:Y:S01]  /*1180*/  ULDC UR11, c[0x0][0xc54] ;  /* 0x00031500000b7ab9 */ /* 0x000fe20000000800 */
[----:B------:R-:W-:Y:S01]  /*1190*/  USHF.R.U32.HI UR4, URZ, 0x1f, UR7 ;  /* 0x0000001f3f047899 */ /* 0x000fe20008011607 */
[----:B------:R-:W-:Y:S01]  /*11a0*/  CS2R R92, SRZ ;  /* 0x00000000005c7805 */ /* 0x000fe2000001ff00 */
[----:B------:R-:W-:Y:S01]  /*11b0*/  UIMAD UR11, UR5, UR11, UR10 ;  /* 0x0000000b050b72a4 */ /* 0x000fe2000f8e020a */
[----:B------:R-:W-:Y:S01]  /*11c0*/  MOV R204, RZ ;  /* 0x000000ff00cc7202 */ /* 0x000fe20000000f00 */
[----:B------:R-:W-:Y:S01]  /*11d0*/  USHF.R.U32.HI UR5, URZ, 0x1f, UR9 ;  /* 0x0000001f3f057899 */ /* 0x000fe20008011609 */
[----:B------:R-:W-:Y:S01]  /*11e0*/  CS2R R88, SRZ ;  /* 0x0000000000587805 */ /* 0x000fe2000001ff00 */
[----:B------:R-:W-:Y:S01]  /*11f0*/  ULEA.HI.SX32 UR7, UR7, UR4, 0x1c ;  /* 0x0000000407077291 */ /* 0x000fe2000f8fe23f */
[----:B------:R-:W-:Y:S01]  /*1200*/  CS2R R84, SRZ ;  /* 0x0000000000547805 */ /* 0x000fe2000001ff00 */
[----:B------:R-:W-:Y:S01]  /*1210*/  ULEA.HI.SX32 UR9, UR9, UR5, 0x1c ;  /* 0x0000000509097291 */ /* 0x000fe2000f8fe23f */
[----:B------:R-:W-:Y:S01]  /*1220*/  CS2R R124, SRZ ;  /* 0x00000000007c7805 */ /* 0x000fe2000001ff00 */
[----:B------:R-:W-:Y:S01]  /*1230*/  ULDC UR39, c[0x0][0xc48] ;  /* 0x0003120000277ab9 */ /* 0x000fe20000000800 */
[----:B------:R-:W-:Y:S01]  /*1240*/  UMOV UR41, UR11 ;  /* 0x0000000b00297c82 */ /* 0x000fe20008000000 */
[----:B------:R-:W-:Y:S01]  /*1250*/  UISETP.LT.AND UP0, UPT, UR7, UR9, UPT ;  /* 0x000000090700728c */ /* 0x000fe2000bf01270 */
[----:B------:R-:W-:Y:S01]  /*1260*/  CS2R R80, SRZ ;  /* 0x0000000000507805 */ /* 0x000fe2000001ff00 */
[----:B------:R-:W-:Y:S01]  /*1270*/  UISETP.NE.AND UP1, UPT, UR39, 0x1, UPT ;  /* 0x000000012700788c */ /* 0x000fe2000bf25270 */
[----:B------:R-:W-:Y:S01]  /*1280*/  CS2R R76, SRZ ;  /* 0x00000000004c7805 */ /* 0x000fe2000001ff00 */
[----:B------:R-:W-:Y:S01]  /*1290*/  USEL UR40, UR7, UR9, UP0 ;  /* 0x0000000907287287 */ /* 0x000fe20008000000 */
[----:B------:R-:W-:Y:S01]  /*12a0*/  CS2R R176, SRZ ;  /* 0x0000000000b07805 */ /* 0x000fe2000001ff00 */
[----:B------:R-:W-:Y:S01]  /*12b0*/  UP2UR UR46, UPR, URZ, 0x4 ;  /* 0x000000043f2e7883 */ /* 0x000fe20008000000 */
[----:B------:R-:W-:Y:S01]  /*12c0*/  IMAD.MOV.U32 R200, RZ, RZ, RZ ;  /* 0x000000ffffc87224 */ /* 0x000fe200078e00ff */
[----:B------:R-:W-:Y:S01]  /*12d0*/  UISETP.GE.AND UP0, UPT, UR40, 0x1, UPT ;  /* 0x000000012800788c */ /* 0x000fe2000bf06270 */
[----:B------:R-:W-:-:S02]  /*12e0*/  CS2R R72, SRZ ;  /* 0x0000000000487805 */ /* 0x000fc4000001ff00 */
[----:B------:R-:W-:Y:S02]  /*12f0*/  CS2R R68, SRZ ;  /* 0x0000000000447805 */ /* 0x000fe4000001ff00 */
[----:B------:R-:W-:Y:S02]  /*1300*/  CS2R R198, SRZ ;  /* 0x0000000000c67805 */ /* 0x000fe4000001ff00 */
[----:B------:R-:W-:Y:S01]  /*1310*/  CS2R R64, SRZ ;  /* 0x0000000000407805 */ /* 0x000fe2000001ff00 */
[----:B------:R-:W-:Y:S01]  /*1320*/  @UP1 ULDC UR10, c[0x0][0xc4c] ;  /* 0x00031300000a1ab9 */ /* 0x000fe20000000800 */
[----:B------:R-:W-:Y:S01]  /*1330*/  PLOP3.LUT P1, PT, PT, PT, UP0, 0x80, 0x0 ;  /* 0x000000000000781c */ /* 0x000fe20003f2f008 */
[----:B------:R-:W-:Y:S01]  /*1340*/  UIMAD.WIDE.U32 UR4, UR11, UR10, URZ ;  /* 0x0000000a0b0472a5 */ /* 0x000fe2000f8e003f */
[----:B------:R-:W-:Y:S01]  /*1350*/  CS2R R60, SRZ ;  /* 0x00000000003c7805 */ /* 0x000fe2000001ff00 */
[----:B------:R-:W-:Y:S01]  /*1360*/  @UP1 ULDC UR6, c[0x0][0xc50] ;  /* 0x0003140000061ab9 */ /* 0x000fe20000000800 */
[----:B------:R-:W-:Y:S01]  /*1370*/  CS2R R56, SRZ ;  /* 0x0000000000387805 */ /* 0x000fe2000001ff00 */
[----:B------:R-:W-:Y:S01]  /*1380*/  @UP1 USHF.R.U32.HI UR41, URZ, UR6, UR5 ;  /* 0x000000063f291299 */ /* 0x000fe20008011605 */
[----:B------:R-:W-:-:S02]  /*1390*/  CS2R R52, SRZ ;  /* 0x0000000000347805 */ /* 0x000fc4000001ff00 */
[----:B------:R-:W-:Y:S02]  /*13a0*/  CS2R R196, SRZ ;  /* 0x0000000000c47805 */ /* 0x000fe4000001ff00 */
[----:B------:R-:W-:Y:S01]  /*13b0*/  CS2R R48, SRZ ;  /* 0x0000000000307805 */ /* 0x000fe2000001ff00 */
[----:B------:R-:W-:Y:S01]  /*13c0*/  UIADD3 UR4, -UR41, URZ, URZ ;  /* 0x0000003f29047290 */ /* 0x000fe2000fffe13f */
        /* <DEDUP_REMOVED lines=67> */
.L_x_13617:
        /* <DEDUP_REMOVED lines=10> */
.L_x_13734:
[----:B0-----:R-:W-:Y:S01]  /*18a0*/  IMAD.U32 R0, RZ, RZ, UR44 ;  /* 0x0000002cff007e24 */ /* 0x001fe2000f8e00ff */
[----:B------:R-:W-:Y:S05]  /*18b0*/  WARPSYNC.ALL ;  /* 0x0000000000007948 */ /* 0x000fea0003800000 */
[----:B------:R0:W-:Y:S01]  /*18c0*/  BAR.SYNC.DEFER_BLOCKING R7, 0x100 ;  /* 0x000400070000751d */ /* 0x0001e20000010000 */
[----:B------:R-:W-:-:S13]  /*18d0*/  ISETP.NE.AND P0, PT, R0, 0x3, PT ;  /* 0x000000030000780c */ /* 0x000fda0003f05270 */
[----:B0-----:R-:W-:Y:S05]  /*18e0*/  @!P0 BRA `(.L_x_13619) ;  /* 0x0000000000048947 */ /* 0x001fea0003800000 */
[----:B------:R-:W-:Y:S01]  /*18f0*/  BPT.TRAP 0x1 ;  /* 0x000000040000795c */ /* 0x000fe20000300000 */
.L_x_13619:
[----:B------:R-:W-:Y:S01]  /*1900*/  ULEA UR22, UR36, UR47, 0x3 ;  /* 0x0000002f24167291 */ /* 0x000fe2000f8e183f */
[----:B------:R-:W-:-:S04]  /*1910*/  MOV R8, UR37 ;  /* 0x0000002500087c02 */ /* 0x000fc80008000f00 */
[----:B------:R-:W-:-:S04]  /*1920*/  SHF.L.U32 R8, R8, 0x1f, RZ ;  /* 0x0000001f08087819 */ /* 0x000fc800000006ff */
[----:B------:R0:W1:Y:S01]  /*1930*/  SYNCS.PHASECHK.TRANS64.TRYWAIT P1, [UR22+0x22830], R8 ;  /* 0x02283008ff0075a7 */ /* 0x0000620008020156 */
[----:B------:R-:W-:Y:S05]  /*1940*/  @!P0 BRA `(.L_x_13620) ;  /* 0x0000000000048947 */ /* 0x000fea0003800000 */
[----:B------:R-:W-:Y:S01]  /*1950*/  BPT.TRAP 0x1 ;  /* 0x000000040000795c */ /* 0x000fe20000300000 */
.L_x_13620:
[----:B-1----:R-:W-:Y:S05]  /*1960*/  @P1 BRA `(.L_x_13621) ;  /* 0x0000000000081947 */ /* 0x002fea0003800000 */
[----:B------:R-:W1:Y:S02]  /*1970*/  SYNCS.PHASECHK.TRANS64.TRYWAIT P1, [UR22+0x22830], R8 ;  /* 0x02283008ff0075a7 */ /* 0x000e640008020156 */
[----:B-1----:R-:W-:Y:S05]  /*1980*/  @!P1 BRA `(.L_x_13622) ;  /* 0x000000e000e49947 */ /* 0x002fea0003800000 */
.L_x_13621:
        /* <DEDUP_REMOVED lines=38> */
.L_x_13623:
[----:B------:R-:W-:Y:S01]  /*1bf0*/  UISETP.NE.AND UP0, UPT, UR46, URZ, UPT ;  /* 0x0000003f2e00728c */ /* 0x000fe2000bf05270 */
[----:B------:R-:W-:Y:S01]  /*1c00*/  VIADD R4, R16, UR43 ;  /* 0x0000002b10047c36 */ /* 0x000fe20008000000 */
[----:B------:R-:W-:Y:S01]  /*1c10*/  ULDC UR11, c[0x0][0x2f0] ;  /* 0x0000bc00000b7ab9 */ /* 0x000fe20000000800 */
[----:B------:R-:W-:Y:S01]  /*1c20*/  ULDC UR7, c[0x0][0x9d8] ;  /* 0x0002760000077ab9 */ /* 0x000fe20000000800 */
[----:B------:R-:W-:Y:S01]  /*1c30*/  ULDC UR14, c[0x0][0x288] ;  /* 0x0000a200000e7ab9 */ /* 0x000fe20000000800 */
[----:B------:R-:W-:Y:S01]  /*1c40*/  FMUL.FTZ R27, R27, UR7 ;  /* 0x000000071b1b7c20 */ /* 0x000fe20008410000 */
[----:B------:R-:W-:Y:S01]  /*1c50*/  PLOP3.LUT P1, PT, PT, PT, UP0, 0x80, 0x0 ;  /* 0x000000000000781c */ /* 0x000fe20003f2f008 */
[----:B------:R-:W-:Y:S01]  /*1c60*/  FMUL.FTZ R26, R26, UR7 ;  /* 0x000000071a1a7c20 */ /* 0x000fe20008410000 */
[----:B------:R-:W-:Y:S01]  /*1c70*/  PLOP3.LUT P2, PT, PT, PT, UP0, 0x80, 0x0 ;  /* 0x000000000000781c */ /* 0x000fe20003f4f008 */
[----:B------:R-:W-:Y:S01]  /*1c80*/  FMUL.FTZ R30, R30, UR7 ;  /* 0x000000071e1e7c20 */ /* 0x000fe20008410000 */
[----:B------:R-:W-:Y:S01]  /*1c90*/  FMUL.FTZ R31, R31, UR7 ;  /* 0x000000071f1f7c20 */ /* 0x000fe20008410000 */
[----:B------:R-:W-:Y:S01]  /*1ca0*/  @UP0 ULDC UR6, c[0x0][0x44c] ;  /* 0x0001130000060ab9 */ /* 0x000fe20000000800 */
[----:B------:R-:W3:Y:S01]  /*1cb0*/  MUFU.TANH R20, R26 ;  /* 0x0000001a00147308 */ /* 0x000ee20000002400 */
[----:B------:R-:W-:Y:S01]  /*1cc0*/  FMUL.FTZ R34, R34, UR7 ;  /* 0x0000000722227c20 */ /* 0x000fe20008410000 */
[----:B------:R-:W-:Y:S01]  /*1cd0*/  FMUL.FTZ R35, R35, UR7 ;  /* 0x0000000723237c20 */ /* 0x000fe20008410000 */
[----:B------:R-:W-:Y:S01]  /*1ce0*/  FMUL.FTZ R25, R25, UR7 ;  /* 0x0000000719197c20 */ /* 0x000fe20008410000 */
[----:B------:R-:W-:Y:S01]  /*1cf0*/  FMUL.FTZ R38, R38, UR7 ;  /* 0x0000000726267c20 */ /* 0x000fe20008410000 */
[----:B------:R-:W-:Y:S01]  /*1d00*/  FMUL.FTZ R39, R39, UR7 ;  /* 0x0000000727277c20 */ /* 0x000fe20008410000 */
[----:B------:R-:W-:Y:S01]  /*1d10*/  FMUL.FTZ R28, R28, UR7 ;  /* 0x000000071c1c7c20 */ /* 0x000fe20008410000 */
[----:B-1----:R-:W-:Y:S01]  /*1d20*/  @P1 IMAD.HI.U32 R3, R4, UR6, RZ ;  /* 0x0000000604031c27 */ /* 0x002fe2000f8e00ff */
[----:B------:R-:W-:Y:S01]  /*1d30*/  @UP0 ULDC UR6, c[0x0][0x450] ;  /* 0x0001140000060ab9 */ /* 0x000fe20000000800 */
[----:B------:R-:W1:Y:S02]  /*1d40*/  MUFU.TANH R27, R27 ;  /* 0x0000001b001b7308 */ /* 0x000e640000002400 */
[----:B------:R-:W-:Y:S01]  /*1d50*/  FMUL.FTZ R42, R42, UR7 ;  /* 0x000000072a2a7c20 */ /* 0x000fe20008410000 */
[----:B------:R-:W-:Y:S01]  /*1d60*/  FMUL.FTZ R43, R43, UR7 ;  /* 0x000000072b2b7c20 */ /* 0x000fe20008410000 */
[----:B------:R-:W-:Y:S01]  /*1d70*/  @P2 SHF.R.U32.HI R4, RZ, UR6, R3 ;  /* 0x00000006ff042c19 */ /* 0x000fe20008011603 */
[----:B------:R-:W-:Y:S01]  /*1d80*/  UMOV UR6, 0xffffffa0 ;  /* 0xffffffa000067882 */ /* 0x000fe20000000000 */
[----:B------:R-:W-:Y:S01]  /*1d90*/  FMUL.FTZ R32, R32, UR7 ;  /* 0x0000000720207c20 */ /* 0x000fe20008410000 */
[----:B------:R-:W-:Y:S01]  /*1da0*/  UIMAD UR6, UR40, UR6, 0x60 ;  /* 0x00000060280674a4 */ /* 0x000fe2000f8e0206 */
[----:B------:R-:W-:Y:S01]  /*1db0*/  FMUL.FTZ R40, R40, UR7 ;  /* 0x0000000728287c20 */ /* 0x000fe20008410000 */
[----:B------:R-:W4:Y:S01]  /*1dc0*/  SHFL.IDX PT, R3, R4, 0x1, 0x1c1f ;  /* 0x003c1f0004037f89 */ /* 0x000f2200000e0000 */
[----:B------:R-:W5:Y:S01]  /*1dd0*/  MUFU.TANH R30, R30 ;  /* 0x0000001e001e7308 */ /* 0x000f620000002400 */
[----:B------:R-:W-:Y:S01]  /*1de0*/  UIMAD UR6, UR42, UR11, UR6 ;  /* 0x0000000b2a0672a4 */ /* 0x000fe2000f8e0206 */
[----:B------:R-:W-:Y:S01]  /*1df0*/  FMUL.FTZ R46, R46, UR7 ;  /* 0x000000072e2e7c20 */ /* 0x000fe20008410000 */
[----:B------:R-:W-:Y:S01]  /*1e00*/  FMUL.FTZ R41, R41, UR7 ;  /* 0x0000000729297c20 */ /* 0x000fe20008410000 */
[----:B------:R-:W-:Y:S01]  /*1e10*/  FMUL.FTZ R36, R36, UR7 ;  /* 0x0000000724247c20 */ /* 0x000fe20008410000 */
[----:B------:R-:W-:Y:S01]  /*1e20*/  FMUL.FTZ R47, R47, UR7 ;  /* 0x000000072f2f7c20 */ /* 0x000fe20008410000 */
[----:B------:R-:W-:Y:S01]  /*1e30*/  FMUL.FTZ R50, R50, UR7 ;  /* 0x0000000732327c20 */ /* 0x000fe20008410000 */
[----:B------:R-:W-:Y:S01]  /*1e40*/  IMAD.U32 R6, RZ, RZ, UR6 ;  /* 0x00000006ff067e24 */ /* 0x000fe2000f8e00ff */
[----:B------:R-:W-:Y:S01]  /*1e50*/  MUFU.TANH R31, R31 ;  /* 0x0000001f001f7308 */ /* 0x000fe20000002400 */
[----:B------:R-:W-:Y:S01]  /*1e60*/  FMUL.FTZ R51, R51, UR7 ;  /* 0x0000000733337c20 */ /* 0x000fe20008410000 */
[----:B------:R-:W-:Y:S01]  /*1e70*/  FMUL.FTZ R54, R54, UR7 ;  /* 0x0000000736367c20 */ /* 0x000fe20008410000 */
[----:B------:R-:W-:-:S02]  /*1e80*/  IMAD R5, R17, -0x2, R6 ;  /* 0xfffffffe11057824 */ /* 0x000fc400078e0206 */
[----:B------:R-:W-:Y:S01]  /*1e90*/  FMUL.FTZ R55, R55, UR7 ;  /* 0x0000000737377c20 */ /* 0x000fe20008410000 */
[----:B------:R-:W-:Y:S02]  /*1ea0*/  IMAD.U32 R6, RZ, RZ, UR14 ;  /* 0x0000000eff067e24 */ /* 0x000fe4000f8e00ff */
[----:B------:R-:W-:Y:S01]  /*1eb0*/  FMUL.FTZ R58, R58, UR7 ;  /* 0x000000073a3a7c20 */ /* 0x000fe20008410000 */
[----:B------:R-:W-:Y:S01]  /*1ec0*/  FMUL.FTZ R59, R59, UR7 ;  /* 0x000000073b3b7c20 */ /* 0x000fe20008410000 */
[----:B------:R-:W0:Y:S01]  /*1ed0*/  MUFU.TANH R34, R34 ;  /* 0x0000002200227308 */ /* 0x000e220000002400 */
[----:B------:R-:W-:Y:S01]  /*1ee0*/  FMUL.FTZ R62, R62, UR7 ;  /* 0x000000073e3e7c20 */ /* 0x000fe20008410000 */
[----:B------:R-:W-:Y:S01]  /*1ef0*/  IADD3 R6, R5, 0x1, -R6 ;  /* 0x0000000105067810 */ /* 0x000fe20007ffe806 */
[----:B------:R-:W-:Y:S01]  /*1f00*/  FMUL.FTZ R63, R63, UR7 ;  /* 0x000000073f3f7c20 */ /* 0x000fe20008410000 */
[----:B------:R-:W-:Y:S01]  /*1f10*/  FMUL.FTZ R66, R66, UR7 ;  /* 0x0000000742427c20 */ /* 0x000fe20008410000 */
[----:B------:R-:W-:Y:S01]  /*1f20*/  FMUL.FTZ R67, R67, UR7 ;  /* 0x0000000743437c20 */ /* 0x000fe20008410000 */
[----:B------:R-:W-:Y:S01]  /*1f30*/  FMUL.FTZ R70, R70, UR7 ;  /* 0x0000000746467c20 */ /* 0x000fe20008410000 */
[-CC-:B----4-:R-:W-:Y:S01]  /*1f40*/  VIADDMNMX R3, R3, R6.reuse, R5.reuse, PT ;  /* 0x0000000603037246 */ /* 0x190fe20003800105 */
[----:B------:R1:W-:Y:S01]  /*1f50*/  MUFU.TANH R11, R25 ;  /* 0x00000019000b7308 */ /* 0x0003e20000002400 */
[----:B------:R-:W-:Y:S01]  /*1f60*/  FMUL.FTZ R71, R71, UR7 ;  /* 0x0000000747477c20 */ /* 0x000fe20008410000 */
[----:B------:R-:W4:Y:S01]  /*1f70*/  SHFL.IDX PT, R4, R4, RZ, 0x1c1f ;  /* 0x001c1fff04047589 */ /* 0x000f2200000e0000 */
[C---:B------:R-:W-:Y:S01]  /*1f80*/  ISETP.GT.AND P1, PT, R3.reuse, RZ, PT ;  /* 0x000000ff0300720c */ /* 0x040fe20003f24270 */
[----:B------:R-:W-:Y:S01]  /*1f90*/  FMUL.FTZ R24, R24, UR7 ;  /* 0x0000000718187c20 */ /* 0x000fe20008410000 */
[----:B------:R-:W-:Y:S01]  /*1fa0*/  ISETP.GT.AND P2, PT, R3, 0x1, PT ;  /* 0x000000010300780c */ /* 0x000fe20003f44270 */
[----:B------:R-:W-:Y:S01]  /*1fb0*/  FMUL.FTZ R29, R29, UR7 ;  /* 0x000000071d1d7c20 */ /* 0x000fe20008410000 */
[----:B------:R-:W-:Y:S01]  /*1fc0*/  ISETP.GT.AND P3, PT, R3, 0x8, PT ;  /* 0x000000080300780c */ /* 0x000fe20003f64270 */
[----:B------:R-:W-:Y:S01]  /*1fd0*/  MUFU.TANH R35, R35 ;  /* 0x0000002300237308 */ /* 0x000fe20000002400 */
[----:B---3--:R-:W-:Y:S01]  /*1fe0*/  FSEL R20, R20, -INF , P1 ;  /* 0xff80000014147808 */ /* 0x008fe20000800000 */
[----:B------:R-:W-:Y:S01]  /*1ff0*/  FMUL.FTZ R33, R33, UR7 ;  /* 0x0000000721217c20 */ /* 0x000fe20008410000 */
[----:B-1----:R-:W-:Y:S01]  /*2000*/  FSEL R25, R27, -INF , P2 ;  /* 0xff8000001b197808 */ /* 0x002fe20001000000 */
[----:B------:R-:W-:Y:S01]  /*2010*/  FMUL.FTZ R37, R37, UR7 ;  /* 0x0000000725257c20 */ /* 0x000fe20008410000 */
[----:B------:R-:W-:Y:S01]  /*2020*/  ISETP.GT.AND P1, PT, R3, 0x9, PT ;  /* 0x000000090300780c */ /* 0x000fe20003f24270 */
[----:B------:R-:W-:Y:S01]  /*2030*/  ULDC UR10, c[0x0][0x988] ;  /* 0x00026200000a7ab9 */ /* 0x000fe20000000800 */
[----:B-----5:R-:W-:Y:S01]  /*2040*/  FSEL R26, R30, -INF , P3 ;  /* 0xff8000001e1a7808 */ /* 0x020fe20001800000 */
[----:B------:R-:W1:Y:S01]  /*2050*/  MUFU.TANH R38, R38 ;  /* 0x0000002600267308 */ /* 0x000e620000002400 */
[----:B------:R-:W-:Y:S01]  /*2060*/  FMNMX.FTZ R9, R20, R25, !PT ;  /* 0x0000001914097209 */ /* 0x000fe20007810000 */
[----:B------:R-:W-:Y:S01]  /*2070*/  FMUL.FTZ R49, R49, UR7 ;  /* 0x0000000731317c20 */ /* 0x000fe20008410000 */
[----:B------:R-:W-:Y:S01]  /*2080*/  ISETP.GT.AND P2, PT, R3, 0x10, PT ;  /* 0x000000100300780c */ /* 0x000fe20003f44270 */
[----:B------:R-:W-:Y:S01]  /*2090*/  FMUL.FTZ R44, R44, UR7 ;  /* 0x000000072c2c7c20 */ /* 0x000fe20008410000 */
[----:B------:R-:W-:Y:S01]  /*20a0*/  FMNMX.FTZ R9, R26, R9, !PT ;  /* 0x000000091a097209 */ /* 0x000fe20007810000 */
[----:B------:R-:W-:Y:S01]  /*20b0*/  FMUL.FTZ R45, R45, UR7 ;  /* 0x000000072d2d7c20 */ /* 0x000fe20008410000 */
[----:B0-----:R-:W-:Y:S01]  /*20c0*/  FSEL R30, R34, -INF , P2 ;  /* 0xff800000221e7808 */ /* 0x001fe20001000000 */
[----:B------:R0:W-:Y:S01]  /*20d0*/  MUFU.TANH R12, R28 ;  /* 0x0000001c000c7308 */ /* 0x0001e20000002400 */
[----:B------:R-:W-:Y:S01]  /*20e0*/  ISETP.GT.AND P2, PT, R3, 0x18, PT ;  /* 0x000000180300780c */ /* 0x000fe20003f44270 */
[----:B------:R-:W-:Y:S01]  /*20f0*/  FMUL.FTZ R48, R48, UR7 ;  /* 0x0000000730307c20 */ /* 0x000fe20008410000 */
[----:B----4-:R-:W-:Y:S01]  /*2100*/  VIADDMNMX R6, R4, R6, R5, PT ;  /* 0x0000000604067246 */ /* 0x010fe20003800105 */
[----:B------:R-:W-:Y:S01]  /*2110*/  FMUL.FTZ R52, R52, UR7 ;  /* 0x0000000734347c20 */ /* 0x000fe20008410000 */
[----:B------:R-:W-:Y:S01]  /*2120*/  FMUL.FTZ R53, R53, UR7 ;  /* 0x0000000735357c20 */ /* 0x000fe20008410000 */
[----:B------:R-:W-:Y:S01]  /*2130*/  FMUL.FTZ R56, R56, UR7 ;  /* 0x0000000738387c20 */ /* 0x000fe20008410000 */
[----:B------:R-:W-:Y:S01]  /*2140*/  ISETP.GT.AND P3, PT, R6, 0x8, PT ;  /* 0x000000080600780c */ /* 0x000fe20003f64270 */
[----:B------:R-:W-:Y:S01]  /*2150*/  MUFU.TANH R39, R39 ;  /* 0x0000002700277308 */ /* 0x000fe20000002400 */
[----:B0-----:R-:W-:Y:S01]  /*2160*/  FSEL R28, R31, -INF , P1 ;  /* 0xff8000001f1c7808 */ /* 0x001fe20000800000 */
[----:B------:R-:W-:Y:S01]  /*2170*/  FMUL.FTZ R57, R57, UR7 ;  /* 0x0000000739397c20 */ /* 0x000fe20008410000 */
[----:B------:R-:W-:Y:S01]  /*2180*/  ISETP.GT.AND P1, PT, R3, 0x11, PT ;  /* 0x000000110300780c */ /* 0x000fe20003f24270 */
[----:B------:R-:W-:Y:S01]  /*2190*/  FMUL.FTZ R60, R60, UR7 ;  /* 0x000000073c3c7c20 */ /* 0x000fe20008410000 */
[----:B------:R-:W-:Y:S01]  /*21a0*/  FMNMX.FTZ R9, R28, R9, !PT ;  /* 0x000000091c097209 */ /* 0x000fe20007810000 */
[----:B------:R-:W-:Y:S01]  /*21b0*/  FMUL.FTZ R61, R61, UR7 ;  /* 0x000000073d3d7c20 */ /* 0x000fe20008410000 */
[----:B-1----:R-:W-:Y:S01]  /*21c0*/  FSEL R34, R38, -INF , P2 ;  /* 0xff80000026227808 */ /* 0x002fe20001000000 */
[----:B------:R-:W0:Y:S01]  /*21d0*/  MUFU.TANH R42, R42 ;  /* 0x0000002a002a7308 */ /* 0x000e220000002400 */
[----:B------:R-:W-:Y:S01]  /*21e0*/  FMNMX.FTZ R9, R30, R9, !PT ;  /* 0x000000091e097209 */ /* 0x000fe20007810000 */
[----:B------:R-:W-:Y:S01]  /*21f0*/  FMUL.FTZ R64, R64, UR7 ;  /* 0x0000000740407c20 */ /* 0x000fe20008410000 */
[----:B------:R-:W-:Y:S01]  /*2200*/  ISETP.GT.AND P2, PT, R3, 0x20, PT ;  /* 0x000000200300780c */ /* 0x000fe20003f44270 */
[----:B------:R-:W-:Y:S01]  /*2210*/  FMUL.FTZ R65, R65, UR7 ;  /* 0x0000000741417c20 */ /* 0x000fe20008410000 */
[----:B------:R-:W-:Y:S01]  /*2220*/  FMUL.FTZ R68, R68, UR7 ;  /* 0x0000000744447c20 */ /* 0x000fe20008410000 */
[----:B------:R-:W-:Y:S01]  /*2230*/  FMUL.FTZ R69, R69, UR7 ;  /* 0x0000000745457c20 */ /* 0x000fe20008410000 */
[----:B------:R-:W-:Y:S01]  /*2240*/  UIADD3 UR6, UR22, 0x22840, URZ ;  /* 0x0002284016067890 */ /* 0x000fe2000fffe03f */
[----:B------:R1:W-:Y:S03]  /*2250*/  MUFU.TANH R15, R32 ;  /* 0x00000020000f7308 */ /* 0x0003e60000002400 */
[----:B------:R-:W-:-:S05]  /*2260*/  UPRMT UR6, UR50, 0x654, UR6 ;  /* 0x0000065432067896 */ /* 0x000fca0008000006 */
[----:B------:R-:W-:Y:S01]  /*2270*/  MUFU.TANH R43, R43 ;  /* 0x0000002b002b7308 */ /* 0x000fe20000002400 */
[----:B-1----:R-:W-:Y:S02]  /*2280*/  FSEL R32, R35, -INF , P1 ;  /* 0xff80000023207808 */ /* 0x002fe40000800000 */
[C---:B------:R-:W-:Y:S01]  /*2290*/  ISETP.GT.AND P1, PT, R3.reuse, 0x19, PT ;  /* 0x000000190300780c */ /* 0x040fe20003f24270 */
[----:B------:R-:W-:Y:S01]  /*22a0*/  SYNCS.ARRIVE.TRANS64.RED.A1T0 RZ, [UR6], RZ ;  /* 0x000000ffffff79a7 */ /* 0x000fe20008100406 */
[----:B------:R-:W-:Y:S02]  /*22b0*/  FMNMX.FTZ R9, R32, R9, !PT ;  /* 0x0000000920097209 */ /* 0x000fe40007810000 */
[----:B0-----:R-:W-:Y:S01]  /*22c0*/  FSEL R38, R42, -INF , P2 ;  /* 0xff8000002a267808 */ /* 0x001fe20001000000 */
[----:B------:R-:W-:Y:S01]  /*22d0*/  MUFU.TANH R72, R40 ;  /* 0x0000002800487308 */ /* 0x000fe20000002400 */
[----:B------:R-:W-:Y:S02]  /*22e0*/  FMNMX.FTZ R9, R34, R9, !PT ;  /* 0x0000000922097209 */ /* 0x000fe40007810000 */
[----:B------:R-:W-:-:S05]  /*22f0*/  ISETP.GT.AND P2, PT, R3, 0x28, PT ;  /* 0x000000280300780c */ /* 0x000fca0003f44270 */
[----:B------:R-:W0:Y:S08]  /*2300*/  MUFU.TANH R40, R46 ;  /* 0x0000002e00287308 */ /* 0x000e300000002400 */
[----:B------:R-:W-:Y:S08]  /*2310*/  MUFU.TANH R73, R41 ;  /* 0x0000002900497308 */ /* 0x000ff00000002400 */
[----:B------:R1:W-:Y:S01]  /*2320*/  MUFU.TANH R21, R36 ;  /* 0x0000002400157308 */ /* 0x0003e20000002400 */
[----:B0-----:R-:W-:-:S02]  /*2330*/  FSEL R40, R40, -INF , P2 ;  /* 0xff80000028287808 */ /* 0x001fc40001000000 */
[----:B------:R-:W-:-:S05]  /*2340*/  ISETP.GT.AND P2, PT, R3, 0x30, PT ;  /* 0x000000300300780c */ /* 0x000fca0003f44270 */
[----:B------:R-:W0:Y:S01]  /*2350*/  MUFU.TANH R41, R47 ;  /* 0x0000002f00297308 */ /* 0x000e220000002400 */
[----:B-1----:R-:W-:Y:S02]  /*2360*/  FSEL R36, R39, -INF , P1 ;  /* 0xff80000027247808 */ /* 0x002fe40000800000 */
[----:B------:R-:W-:Y:S02]  /*2370*/  ISETP.GT.AND P1, PT, R3, 0x21, PT ;  /* 0x000000210300780c */ /* 0x000fe40003f24270 */
[----:B------:R-:W-:Y:S02]  /*2380*/  FMNMX.FTZ R9, R36, R9, !PT ;  /* 0x0000000924097209 */ /* 0x000fe40007810000 */
[----:B------:R-:W-:Y:S01]  /*2390*/  FSEL R39, R43, -INF , P1 ;  /* 0xff8000002b277808 */ /* 0x000fe20000800000 */
[----:B------:R-:W1:Y:S01]  /*23a0*/  MUFU.TANH R50, R50 ;  /* 0x0000003200327308 */ /* 0x000e620000002400 */
[----:B------:R-:W-:Y:S02]  /*23b0*/  FMNMX.FTZ R10, R38, R9, !PT ;  /* 0x00000009260a7209 */ /* 0x000fe40007810000 */
[----:B------:R-:W-:-:S02]  /*23c0*/  ISETP.GT.AND P1, PT, R3, 0x29, PT ;  /* 0x000000290300780c */ /* 0x000fc40003f24270 */
[----:B------:R-:W-:-:S03]  /*23d0*/  FMNMX.FTZ R9, R39, R10, !PT ;  /* 0x0000000a27097209 */ /* 0x000fc60007810000 */
[----:B------:R-:W3:Y:S01]  /*23e0*/  MUFU.TANH R51, R51 ;  /* 0x0000003300337308 */ /* 0x000ee20000002400 */
[----:B0-----:R-:W-:Y:S02]  /*23f0*/  FSEL R41, R41, -INF , P1 ;  /* 0xff80000029297808 */ /* 0x001fe40000800000 */
[----:B------:R-:W-:Y:S02]  /*2400*/  FMNMX.FTZ R10, R40, R9, !PT ;  /* 0x00000009280a7209 */ /* 0x000fe40007810000 */
[----:B------:R-:W-:Y:S02]  /*2410*/  ISETP.GT.AND P1, PT, R3, 0x31, PT ;  /* 0x000000310300780c */ /* 0x000fe40003f24270 */
[----:B------:R-:W-:Y:S01]  /*2420*/  FMNMX.FTZ R9, R41, R10, !PT ;  /* 0x0000000a29097209 */ /* 0x000fe20007810000 */
[----:B------:R-:W0:Y:S01]  /*2430*/  MUFU.TANH R46, R54 ;  /* 0x00000036002e7308 */ /* 0x000e220000002400 */
[----:B-1----:R-:W-:Y:S02]  /*2440*/  FSEL R42, R50, -INF , P2 ;  /* 0xff800000322a7808 */ /* 0x002fe40001000000 */
[----:B------:R-:W-:-:S02]  /*2450*/  ISETP.GT.AND P2, PT, R3, 0x38, PT ;  /* 0x000000380300780c */ /* 0x000fc40003f44270 */
[----:B------:R-:W-:-:S03]  /*2460*/  FMNMX.FTZ R10, R42, R9, !PT ;  /* 0x000000092a0a7209 */ /* 0x000fc60007810000 */
[----:B------:R-:W1:Y:S01]  /*2470*/  MUFU.TANH R47, R55 ;  /* 0x00000037002f7308 */ /* 0x000e620000002400 */
[----:B---3--:R-:W-:Y:S02]  /*2480*/  FSEL R43, R51, -INF , P1 ;  /* 0xff800000332b7808 */ /* 0x008fe40000800000 */
[----:B------:R-:W-:Y:S02]  /*2490*/  ISETP.GT.AND P1, PT, R3, 0x39, PT ;  /* 0x000000390300780c */ /* 0x000fe40003f24270 */
[----:B------:R-:W-:-:S03]  /*24a0*/  FMNMX.FTZ R9, R43, R10, !PT ;  /* 0x0000000a2b097209 */ /* 0x000fc60007810000 */
[----:B------:R-:W3:Y:S01]  /*24b0*/  MUFU.TANH R58, R58 ;  /* 0x0000003a003a7308 */ /* 0x000ee20000002400 */
[----:B0-----:R-:W-:Y:S02]  /*24c0*/  FSEL R46, R46, -INF , P2 ;  /* 0xff8000002e2e7808 */ /* 0x001fe40001000000 */
[----:B------:R-:W-:Y:S02]  /*24d0*/  ISETP.GT.AND P2, PT, R3, 0x40, PT ;  /* 0x000000400300780c */ /* 0x000fe40003f44270 */
[----:B------:R-:W-:-:S03]  /*24e0*/  FMNMX.FTZ R10, R46, R9, !PT ;  /* 0x000000092e0a7209 */ /* 0x000fc60007810000 */
[----:B------:R-:W0:Y:S01]  /*24f0*/  MUFU.TANH R59, R59 ;  /* 0x0000003b003b7308 */ /* 0x000e220000002400 */
[----:B-1----:R-:W-:Y:S02]  /*2500*/  FSEL R47, R47, -INF , P1 ;  /* 0xff8000002f2f7808 */ /* 0x002fe40000800000 */
[----:B------:R-:W-:Y:S02]  /*2510*/  ISETP.GT.AND P1, PT, R3, 0x41, PT ;  /* 0x000000410300780c */ /* 0x000fe40003f24270 */
        /* <DEDUP_REMOVED lines=31> */
[----:B------:R-:W-:Y:S02]  /*2710*/  ISETP.GT.AND P1, PT, R6, RZ, PT ;  /* 0x000000ff0600720c */ /* 0x000fe40003f24270 */
[----:B------:R-:W-:-:S03]  /*2720*/  FMNMX.FTZ R10, R3, R10, !PT ;  /* 0x0000000a030a7209 */ /* 0x000fc60007810000 */
[----:B------:R-:W0:Y:S01]  /*2730*/  MUFU.TANH R33, R33 ;  /* 0x0000002100217308 */ /* 0x000e220000002400 */
[----:B-1----:R-:W-:Y:S01]  /*2740*/  FSEL R4, R24, -INF , P1 ;  /* 0xff80000018047808 */ /* 0x002fe20000800000 */
[----:B------:R-:W1:Y:S01]  /*2750*/  SHFL.BFLY PT, R9, R10, 0x2, 0x1f ;  /* 0x0c401f000a097f89 */ /* 0x000e6200000e0000 */
[----:B------:R-:W-:-:S05]  /*2760*/  ISETP.GT.AND P1, PT, R6, 0x9, PT ;  /* 0x000000090600780c */ /* 0x000fca0003f24270 */
[----:B------:R-:W4:Y:S08]  /*2770*/  MUFU.TANH R37, R37 ;  /* 0x0000002500257308 */ /* 0x000f300000002400 */
[----:B------:R5:W-:Y:S08]  /*2780*/  MUFU.TANH R66, R49 ;  /* 0x0000003100427308 */ /* 0x000bf00000002400 */
[----:B------:R2:W2:Y:S01]  /*2790*/  MUFU.TANH R35, R44 ;  /* 0x0000002c00237308 */ /* 0x0004a20000002400 */
[----:B-1----:R-:W-:-:S05]  /*27a0*/  FMNMX.FTZ R9, R10, R9, !PT ;  /* 0x000000090a097209 */ /* 0x002fca0007810000 */
[----:B------:R-:W1:Y:S02]  /*27b0*/  SHFL.BFLY PT, R10, R9, 0x1, 0x1f ;  /* 0x0c201f00090a7f89 */ /* 0x000e6400000e0000 */
[----:B------:R-:W2:Y:S08]  /*27c0*/  MUFU.TANH R45, R45 ;  /* 0x0000002d002d7308 */ /* 0x000eb00000002400 */
[----:B------:R-:W2:Y:S08]  /*27d0*/  MUFU.TANH R63, R48 ;  /* 0x00000030003f7308 */ /* 0x000eb00000002400 */
[----:B------:R-:W2:Y:S01]  /*27e0*/  MUFU.TANH R52, R52 ;  /* 0x0000003400347308 */ /* 0x000ea20000002400 */
[----:B-1----:R-:W-:-:S07]  /*27f0*/  FMNMX.FTZ R5, R9, R10, !PT ;  /* 0x0000000a09057209 */ /* 0x002fce0007810000 */
[----:B------:R-:W1:Y:S01]  /*2800*/  MUFU.TANH R53, R53 ;  /* 0x0000003500357308 */ /* 0x000e620000002400 */
[----:B------:R-:W-:Y:S02]  /*2810*/  FSEL R9, R11, -INF , P2 ;  /* 0xff8000000b097808 */ /* 0x000fe40001000000 */
[----:B------:R-:W-:Y:S02]  /*2820*/  FSEL R10, R12, -INF , P3 ;  /* 0xff8000000c0a7808 */ /* 0x000fe40001800000 */
[----:B------:R-:W-:Y:S02]  /*2830*/  FMNMX.FTZ R13, R4, R9, !PT ;  /* 0x00000009040d7209 */ /* 0x000fe40007810000 */
[----:B------:R-:W-:Y:S01]  /*2840*/  ISETP.GT.AND P2, PT, R6, 0x10, PT ;  /* 0x000000100600780c */ /* 0x000fe20003f44270 */
[----:B------:R-:W1:Y:S01]  /*2850*/  MUFU.TANH R56, R56 ;  /* 0x0000003800387308 */ /* 0x000e620000002400 */
[----:B---3--:R-:W-:Y:S02]  /*2860*/  FSEL R11, R29, -INF , P1 ;  /* 0xff8000001d0b7808 */ /* 0x008fe40000800000 */
[----:B------:R-:W-:-:S02]  /*2870*/  FMNMX.FTZ R14, R10, R13, !PT ;  /* 0x0000000d0a0e7209 */ /* 0x000fc40007810000 */
[----:B------:R-:W-:Y:S02]  /*2880*/  FSEL R12, R15, -INF , P2 ;  /* 0xff8000000f0c7808 */ /* 0x000fe40001000000 */
[C---:B------:R-:W-:Y:S01]  /*2890*/  ISETP.GT.AND P1, PT, R6.reuse, 0x11, PT ;  /* 0x000000110600780c */ /* 0x040fe20003f24270 */
[----:B------:R-:W3:Y:S01]  /*28a0*/  MUFU.TANH R57, R57 ;  /* 0x0000003900397308 */ /* 0x000ee20000002400 */
[----:B------:R-:W-:Y:S01]  /*28b0*/  FMNMX.FTZ R15, R11, R14, !PT ;  /* 0x0000000e0b0f7209 */ /* 0x000fe20007810000 */
[C---:B------:R-:W-:Y:S01]  /*28c0*/  FMUL.FTZ R14, R5.reuse, UR10 ;  /* 0x0000000a050e7c20 */ /* 0x040fe20008410000 */
[----:B------:R-:W-:Y:S02]  /*28d0*/  FSETP.NEU.FTZ.AND P2, PT, R5, -INF , PT ;  /* 0xff8000000500780b */ /* 0x000fe40003f5d000 */
[----:B------:R-:W-:Y:S02]  /*28e0*/  ISETP.GT.AND P3, PT, R6, 0x18, PT ;  /* 0x000000180600780c */ /* 0x000fe40003f64270 */
[----:B0-----:R-:W-:Y:S01]  /*28f0*/  FSEL R13, R33, -INF , P1 ;  /* 0xff800000210d7808 */ /* 0x001fe20000800000 */
[----:B------:R-:W0:Y:S01]  /*2900*/  MUFU.TANH R60, R60 ;  /* 0x0000003c003c7308 */ /* 0x000e220000002400 */
[----:B------:R-:W-:-:S02]  /*2910*/  FMNMX.FTZ R24, R12, R15, !PT ;  /* 0x0000000f0c187209 */ /* 0x000fc40007810000 */
[----:B-----5:R-:W-:Y:S02]  /*2920*/  FSEL R49, R14, RZ, P2 ;  /* 0x000000ff0e317208 */ /* 0x020fe40001000000 */
[----:B------:R-:W-:Y:S02]  /*2930*/  FSEL R14, R21, -INF , P3 ;  /* 0xff800000150e7808 */ /* 0x000fe40001800000 */
[----:B------:R-:W-:Y:S01]  /*2940*/  ISETP.GT.AND P1, PT, R6, 0x19, PT ;  /* 0x000000190600780c */ /* 0x000fe20003f24270 */
[--C-:B------:R-:W-:Y:S01]  /*2950*/  FFMA.FTZ R29, R20, UR10, -R49.reuse ;  /* 0x0000000a141d7c23 */ /* 0x100fe20008010831 */
[----:B------:R-:W-:Y:S01]  /*2960*/  FMNMX.FTZ R21, R13, R24, !PT ;  /* 0x000000180d157209 */ /* 0x000fe20007810000 */
[--C-:B------:R-:W-:Y:S01]  /*2970*/  FFMA.FTZ R31, R25, UR10, -R49.reuse ;  /* 0x0000000a191f7c23 */ /* 0x100fe20008010831 */
[----:B------:R-:W-:Y:S01]  /*2980*/  ISETP.GT.AND P2, PT, R6, 0x20, PT ;  /* 0x000000200600780c */ /* 0x000fe20003f44270 */
[----:B------:R5:W-:Y:S01]  /*2990*/  MUFU.EX2 R153, R29 ;  /* 0x0000001d00997308 */ /* 0x000be20000000800 */
[----:B----4-:R-:W-:Y:S01]  /*29a0*/  FSEL R15, R37, -INF , P1 ;  /* 0xff800000250f7808 */ /* 0x010fe20000800000 */
[--C-:B------:R-:W-:Y:S01]  /*29b0*/  FFMA.FTZ R33, R26, UR10, -R49.reuse ;  /* 0x0000000a1a217c23 */ /* 0x100fe20008010831 */
[----:B------:R-:W-:Y:S01]  /*29c0*/  FMNMX.FTZ R24, R14, R21, !PT ;  /* 0x000000150e187209 */ /* 0x000fe20007810000 */
[--C-:B------:R-:W-:Y:S01]  /*29d0*/  FFMA.FTZ R37, R30, UR10, -R49.reuse ;  /* 0x0000000a1e257c23 */ /* 0x100fe20008010831 */
[----:B------:R-:W-:Y:S01]  /*29e0*/  ISETP.GT.AND P1, PT, R6, 0x21, PT ;  /* 0x000000210600780c */ /* 0x000fe20003f24270 */
[--C-:B------:R-:W-:Y:S01]  /*29f0*/  FFMA.FTZ R38, R38, UR10, -R49.reuse ;  /* 0x0000000a26267c23 */ /* 0x100fe20008010831 */
[----:B------:R-:W-:Y:S01]  /*2a00*/  FSEL R20, R72, -INF , P2 ;  /* 0xff80000048147808 */ /* 0x000fe20001000000 */
[----:B------:R4:W-:Y:S01]  /*2a10*/  MUFU.EX2 R48, R31 ;  /* 0x0000001f00307308 */ /* 0x0009e20000000800 */
[----:B------:R-:W-:Y:S01]  /*2a20*/  FMNMX.FTZ R27, R15, R24, !PT ;  /* 0x000000180f1b7209 */ /* 0x000fe20007810000 */
[--C-:B------:R-:W-:Y:S01]  /*2a30*/  FFMA.FTZ R40, R40, UR10, -R49.reuse ;  /* 0x0000000a28287c23 */ /* 0x100fe20008010831 */
[----:B------:R-:W-:Y:S01]  /*2a40*/  ISETP.GT.AND P2, PT, R6, 0x28, PT ;  /* 0x000000280600780c */ /* 0x000fe20003f44270 */
[--C-:B------:R-:W-:Y:S01]  /*2a50*/  FFMA.FTZ R41, R41, UR10, -R49.reuse ;  /* 0x0000000a29297c23 */ /* 0x100fe20008010831 */
[----:B------:R-:W-:Y:S01]  /*2a60*/  FSEL R21, R73, -INF , P1 ;  /* 0xff80000049157808 */ /* 0x000fe20000800000 */
[--C-:B------:R-:W-:Y:S01]  /*2a70*/  FFMA.FTZ R42, R42, UR10, -R49.reuse ;  /* 0x0000000a2a2a7c23 */ /* 0x100fe20008010831 */
[----:B--2---:R-:W-:Y:S01]  /*2a80*/  FMNMX.FTZ R44, R20, R27, !PT ;  /* 0x0000001b142c7209 */ /* 0x004fe20007810000 */
[----:B------:R-:W2:Y:S01]  /*2a90*/  MUFU.TANH R61, R61 ;  /* 0x0000003d003d7308 */ /* 0x000ea20000002400 */
[----:B------:R-:W-:Y:S01]  /*2aa0*/  ISETP.GT.AND P1, PT, R6, 0x29, PT ;  /* 0x000000290600780c */ /* 0x000fe20003f24270 */
[--C-:B------:R-:W-:Y:S01]  /*2ab0*/  FFMA.FTZ R43, R43, UR10, -R49.reuse ;  /* 0x0000000a2b2b7c23 */ /* 0x100fe20008010831 */
[----:B------:R-:W-:Y:S01]  /*2ac0*/  FSEL R24, R35, -INF , P2 ;  /* 0xff80000023187808 */ /* 0x000fe20001000000 */
[--C-:B------:R-:W-:Y:S01]  /*2ad0*/  FFMA.FTZ R35, R28, UR10, -R49.reuse ;  /* 0x0000000a1c237c23 */ /* 0x100fe20008010831 */
[----:B------:R-:W-:Y:S01]  /*2ae0*/  FMNMX.FTZ R27, R21, R44, !PT ;  /* 0x0000002c151b7209 */ /* 0x000fe20007810000 */
[--C-:B------:R-:W-:Y:S01]  /*2af0*/  FFMA.FTZ R46, R46, UR10, -R49.reuse ;  /* 0x0000000a2e2e7c23 */ /* 0x100fe20008010831 */
[----:B------:R-:W-:Y:S01]  /*2b00*/  ISETP.GT.AND P2, PT, R6, 0x30, PT ;  /* 0x000000300600780c */ /* 0x000fe20003f44270 */
[----:B------:R-:W2:Y:S01]  /*2b10*/  MUFU.TANH R64, R64 ;  /* 0x0000004000407308 */ /* 0x000ea20000002400 */
[----:B------:R-:W-:Y:S01]  /*2b20*/  FSEL R25, R45, -INF , P1 ;  /* 0xff8000002d197808 */ /* 0x000fe20000800000 */
[--C-:B------:R-:W-:Y:S01]  /*2b30*/  FFMA.FTZ R45, R32, UR10, -R49.reuse ;  /* 0x0000000a202d7c23 */ /* 0x100fe20008010831 */
[----:B------:R-:W-:Y:S01]  /*2b40*/  FMNMX.FTZ R44, R24, R27, !PT ;  /* 0x0000001b182c7209 */ /* 0x000fe20007810000 */
[--C-:B------:R-:W-:Y:S01]  /*2b50*/  FFMA.FTZ R47, R47, UR10, -R49.reuse ;  /* 0x0000000a2f2f7c23 */ /* 0x100fe20008010831 */
[----:B------:R-:W-:Y:S01]  /*2b60*/  ISETP.GT.AND P1, PT, R6, 0x31, PT ;  /* 0x000000310600780c */ /* 0x000fe20003f24270 */
[--C-:B------:R-:W-:Y:S01]  /*2b70*/  FFMA.FTZ R50, R50, UR10, -R49.reuse ;  /* 0x0000000a32327c23 */ /* 0x100fe20008010831 */
[----:B------:R-:W-:Y:S01]  /*2b80*/  FSEL R26, R63, -INF , P2 ;  /* 0xff8000003f1a7808 */ /* 0x000fe20001000000 */
[----:B------:R3:W-:Y:S01]  /*2b90*/  MUFU.EX2 R155, R33 ;  /* 0x00000021009b7308 */ /* 0x0007e20000000800 */
[----:B-----5:R-:W-:Y:S01]  /*2ba0*/  FMNMX.FTZ R29, R25, R44, !PT ;  /* 0x0000002c191d7209 */ /* 0x020fe20007810000 */
[--C-:B------:R-:W-:Y:S01]  /*2bb0*/  FFMA.FTZ R51, R51, UR10, -R49.reuse ;  /* 0x0000000a33337c23 */ /* 0x100fe20008010831 */
[----:B------:R-:W-:Y:S01]  /*2bc0*/  ISETP.GT.AND P2, PT, R6, 0x38, PT ;  /* 0x000000380600780c */ /* 0x000fe20003f44270 */
[--C-:B------:R-:W-:Y:S01]  /*2bd0*/  FFMA.FTZ R54, R54, UR10, -R49.reuse ;  /* 0x0000000a36367c23 */ /* 0x100fe20008010831 */
[----:B------:R-:W-:Y:S01]  /*2be0*/  FSEL R27, R66, -INF , P1 ;  /* 0xff800000421b7808 */ /* 0x000fe20000800000 */
[--C-:B------:R-:W-:Y:S01]  /*2bf0*/  FFMA.FTZ R55, R55, UR10, -R49.reuse ;  /* 0x0000000a37377c23 */ /* 0x100fe20008010831 */
[----:B------:R-:W-:Y:S01]  /*2c00*/  FMNMX.FTZ R44, R26, R29, !PT ;  /* 0x0000001d1a2c7209 */ /* 0x000fe20007810000 */
[----:B------:R-:W5:Y:S01]  /*2c10*/  MUFU.TANH R65, R65 ;  /* 0x0000004100417308 */ /* 0x000f620000002400 */
[----:B------:R-:W-:Y:S01]  /*2c20*/  ISETP.GT.AND P1, PT, R6, 0x39, PT ;  /* 0x000000390600780c */ /* 0x000fe20003f24270 */
[--C-:B------:R-:W-:Y:S01]  /*2c30*/  FFMA.FTZ R58, R58, UR10, -R49.reuse ;  /* 0x0000000a3a3a7c23 */ /* 0x100fe20008010831 */
[----:B------:R-:W-:Y:S01]  /*2c40*/  FSEL R28, R52, -INF , P2 ;  /* 0xff800000341c7808 */ /* 0x000fe20001000000 */
[--C-:B------:R-:W-:Y:S01]  /*2c50*/  FFMA.FTZ R59, R59, UR10, -R49.reuse ;  /* 0x0000000a3b3b7c23 */ /* 0x100fe20008010831 */
[----:B----4-:R-:W-:Y:S01]  /*2c60*/  FMNMX.FTZ R31, R27, R44, !PT ;  /* 0x0000002c1b1f7209 */ /* 0x010fe20007810000 */
[--C-:B------:R-:W-:Y:S01]  /*2c70*/  FFMA.FTZ R62, R62, UR10, -R49.reuse ;  /* 0x0000000a3e3e7c23 */ /* 0x100fe20008010831 */
[----:B------:R-:W-:Y:S01]  /*2c80*/  ISETP.GT.AND P2, PT, R6, 0x40, PT ;  /* 0x000000400600780c */ /* 0x000fe20003f44270 */
[----:B------:R-:W4:Y:S01]  /*2c90*/  MUFU.TANH R68, R68 ;  /* 0x0000004400447308 */ /* 0x000f220000002400 */
[----:B-1----:R-:W-:Y:S01]  /*2ca0*/  FSEL R29, R53, -INF , P1 ;  /* 0xff800000351d7808 */ /* 0x002fe20000800000 */
[--C-:B------:R-:W-:Y:S01]  /*2cb0*/  FFMA.FTZ R53, R34, UR10, -R49.reuse ;  /* 0x0000000a22357c23 */ /* 0x100fe20008010831 */
[----:B------:R-:W-:Y:S01]  /*2cc0*/  FMNMX.FTZ R44, R28, R31, !PT ;  /* 0x0000001f1c2c7209 */ /* 0x000fe20007810000 */
[----:B------:R-:W-:Y:S01]  /*2cd0*/  FFMA.FTZ R3, R3, UR10, -R49 ;  /* 0x0000000a03037c23 */ /* 0x000fe20008010831 */
[----:B------:R-:W-:-:S02]  /*2ce0*/  ISETP.GT.AND P1, PT, R6, 0x41, PT ;  /* 0x000000410600780c */ /* 0x000fc40003f24270 */
[----:B------:R-:W-:Y:S01]  /*2cf0*/  FSEL R30, R56, -INF , P2 ;  /* 0xff800000381e7808 */ /* 0x000fe20001000000 */
[----:B------:R1:W-:Y:S01]  /*2d00*/  MUFU.EX2 R52, R35 ;  /* 0x0000002300347308 */ /* 0x0003e20000000800 */
[----:B---3--:R-:W-:Y:S02]  /*2d10*/  FMNMX.FTZ R33, R29, R44, !PT ;  /* 0x0000002c1d217209 */ /* 0x008fe40007810000 */
[----:B------:R-:W-:Y:S02]  /*2d20*/  ISETP.GT.AND P2, PT, R6, 0x48, PT ;  /* 0x000000480600780c */ /* 0x000fe40003f44270 */
[----:B------:R-:W-:Y:S01]  /*2d30*/  FSEL R31, R57, -INF , P1 ;  /* 0xff800000391f7808 */ /* 0x000fe20000800000 */
[----:B------:R-:W-:Y:S01]  /*2d40*/  FFMA.FTZ R57, R36, UR10, -R49 ;  /* 0x0000000a24397c23 */ /* 0x000fe20008010831 */
[----:B------:R-:W-:Y:S01]  /*2d50*/  FMNMX.FTZ R44, R30, R33, !PT ;  /* 0x000000211e2c7209 */ /* 0x000fe20007810000 */
[----:B------:R-:W3:Y:S01]  /*2d60*/  MUFU.TANH R69, R69 ;  /* 0x0000004500457308 */ /* 0x000ee20000002400 */
[----:B------:R-:W-:-:S02]  /*2d70*/  ISETP.GT.AND P1, PT, R6, 0x49, PT ;  /* 0x000000490600780c */ /* 0x000fc40003f24270 */
[----:B0-----:R-:W-:Y:S02]  /*2d80*/  FSEL R32, R60, -INF , P2 ;  /* 0xff8000003c207808 */ /* 0x001fe40001000000 */
[----:B-1----:R-:W-:Y:S02]  /*2d90*/  FMNMX.FTZ R35, R31, R44, !PT ;  /* 0x0000002c1f237209 */ /* 0x002fe40007810000 */
[----:B------:R-:W-:Y:S01]  /*2da0*/  ISETP.GT.AND P2, PT, R6, 0x50, PT ;  /* 0x000000500600780c */ /* 0x000fe20003f44270 */
[----:B------:R0:W-:Y:S01]  /*2db0*/  MUFU.EX2 R157, R37 ;  /* 0x00000025009d7308 */ /* 0x0001e20000000800 */
[----:B--2---:R-:W-:Y:S02]  /*2dc0*/  FSEL R33, R61, -INF , P1 ;  /* 0xff8000003d217808 */ /* 0x004fe40000800000 */
[----:B------:R-:W-:Y:S02]  /*2dd0*/  FMNMX.FTZ R44, R32, R35, !PT ;  /* 0x00000023202c7209 */ /* 0x000fe40007810000 */
[----:B------:R-:W-:-:S02]  /*2de0*/  ISETP.GT.AND P1, PT, R6, 0x51, PT ;  /* 0x000000510600780c */ /* 0x000fc40003f24270 */
[----:B------:R-:W-:Y:S01]  /*2df0*/  FSEL R34, R64, -INF , P2 ;  /* 0xff80000040227808 */ /* 0x000fe20001000000 */
[----:B------:R1:W-:Y:S01]  /*2e00*/  MUFU.EX2 R56, R45 ;  /* 0x0000002d00387308 */ /* 0x0003e20000000800 */
[----:B0-----:R-:W-:Y:S01]  /*2e10*/  FMNMX.FTZ R37, R33, R44, !PT ;  /* 0x0000002c21257209 */ /* 0x001fe20007810000 */
[----:B------:R-:W-:Y:S01]  /*2e20*/  FADD.FTZ R64, R153, R48 ;  /* 0x0000003099407221 */ /* 0x000fe20000010000 */
[----:B------:R-:W-:Y:S02]  /*2e30*/  ISETP.GT.AND P2, PT, R6, 0x58, PT ;  /* 0x000000580600780c */ /* 0x000fe40003f44270 */
[----:B-----5:R-:W-:Y:S02]  /*2e40*/  FSEL R35, R65, -INF , P1 ;  /* 0xff80000041237808 */ /* 0x020fe40000800000 */
[----:B------:R-:W-:Y:S01]  /*2e50*/  FMNMX.FTZ R44, R34, R37, !PT ;  /* 0x00000025222c7209 */ /* 0x000fe20007810000 */
[----:B------:R-:W-:Y:S01]  /*2e60*/  MUFU.EX2 R161, R38 ;  /* 0x0000002600a17308 */ /* 0x000fe20000000800 */
[----:B------:R-:W-:-:S02]  /*2e70*/  ISETP.GT.AND P1, PT, R6, 0x59, PT ;  /* 0x000000590600780c */ /* 0x000fc40003f24270 */
[----:B----4-:R-:W-:Y:S02]  /*2e80*/  FSEL R36, R68, -INF , P2 ;  /* 0xff80000044247808 */ /* 0x010fe40001000000 */
[----:B-1----:R-:W-:Y:S01]  /*2e90*/  FMNMX.FTZ R45, R35, R44, !PT ;  /* 0x0000002c232d7209 */ /* 0x002fe20007810000 */
[----:B------:R-:W-:Y:S01]  /*2ea0*/  FFMA.FTZ R44, R39, UR10, -R49 ;  /* 0x0000000a272c7c23 */ /* 0x000fe20008010831 */
[----:B---3--:R-:W-:Y:S01]  /*2eb0*/  FSEL R37, R69, -INF , P1 ;  /* 0xff80000045257808 */ /* 0x008fe20000800000 */
[----:B------:R-:W-:Y:S01]  /*2ec0*/  MUFU.EX2 R53, R53 ;  /* 0x0000003500357308 */ /* 0x000fe20000000800 */
[----:B------:R-:W-:Y:S02]  /*2ed0*/  FMNMX.FTZ R6, R36, R45, !PT ;  /* 0x0000002d24067209 */ /* 0x000fe40007810000 */
[----:B------:R-:W-:Y:S02]  /*2ee0*/  F2FP.BF16.F32.PACK_AB R153, R48, R153 ;  /* 0x000000993099723e */ /* 0x000fe400000010ff */
[----:B------:R-:W-:-:S03]  /*2ef0*/  FMNMX.FTZ R6, R37, R6, !PT ;  /* 0x0000000625067209 */ /* 0x000fc60007810000 */
[----:B------:R-:W0:Y:S02]  /*2f00*/  MUFU.EX2 R60, R57 ;  /* 0x00000039003c7308 */ /* 0x000e240000000800 */
[----:B------:R-:W1:Y:S06]  /*2f10*/  SHFL.BFLY PT, R39, R6, 0x2, 0x1f ;  /* 0x0c401f0006277f89 */ /* 0x000e6c00000e0000 */
[----:B------:R-:W-:Y:S08]  /*2f20*/  MUFU.EX2 R44, R44 ;  /* 0x0000002c002c7308 */ /* 0x000ff00000000800 */
[----:B------:R-:W-:Y:S01]  /*2f30*/  MUFU.EX2 R40, R40 ;  /* 0x0000002800287308 */ /* 0x000fe20000000800 */
[----:B0-----:R-:W-:-:S07]  /*2f40*/  F2FP.BF16.F32.PACK_AB R159, R60, R53 ;  /* 0x000000353c9f723e */ /* 0x001fce00000010ff */
[----:B------:R-:W0:Y:S01]  /*2f50*/  MUFU.EX2 R41, R41 ;  /* 0x0000002900297308 */ /* 0x000e220000000800 */
[----:B-1----:R-:W-:-:S05]  /*2f60*/  FMNMX.FTZ R39, R6, R39, !PT ;  /* 0x0000002706277209 */ /* 0x002fca0007810000 */
[----:B------:R-:W1:Y:S02]  /*2f70*/  SHFL.BFLY PT, R6, R39, 0x1, 0x1f ;  /* 0x0c201f0027067f89 */ /* 0x000e6400000e0000 */
[----:B------:R-:W-:Y:S08]  /*2f80*/  MUFU.EX2 R42, R42 ;  /* 0x0000002a002a7308 */ /* 0x000ff00000000800 */
[----:B------:R-:W2:Y:S01]  /*2f90*/  MUFU.EX2 R43, R43 ;  /* 0x0000002b002b7308 */ /* 0x000ea20000000800 */
[----:B0-----:R-:W-:-:S07]  /*2fa0*/  F2FP.BF16.F32.PACK_AB R163, R41, R40 ;  /* 0x0000002829a3723e */ /* 0x001fce00000010ff */
[----:B------:R-:W-:Y:S01]  /*2fb0*/  MUFU.EX2 R46, R46 ;  /* 0x0000002e002e7308 */ /* 0x000fe20000000800 */
[----:B-1----:R-:W-:-:S07]  /*2fc0*/  FMNMX.FTZ R6, R39, R6, !PT ;  /* 0x0000000627067209 */ /* 0x002fce0007810000 */
[----:B------:R-:W0:Y:S01]  /*2fd0*/  MUFU.EX2 R47, R47 ;  /* 0x0000002f002f7308 */ /* 0x000e220000000800 */
[----:B--2---:R-:W-:Y:S02]  /*2fe0*/  F2FP.BF16.F32.PACK_AB R165, R43, R42 ;  /* 0x0000002a2ba5723e */ /* 0x004fe400000010ff */
[C---:B------:R-:W-:Y:S01]  /*2ff0*/  FSETP.NEU.FTZ.AND P1, PT, R6.reuse, -INF , PT ;  /* 0xff8000000600780b */ /* 0x040fe20003f3d000 */
[----:B------:R-:W-:-:S04]  /*3000*/  FMUL.FTZ R38, R6, UR10 ;  /* 0x0000000a06267c20 */ /* 0x000fc80008410000 */
[----:B------:R-:W-:Y:S01]  /*3010*/  MUFU.EX2 R50, R50 ;  /* 0x0000003200327308 */ /* 0x000fe20000000800 */
[----:B------:R-:W-:-:S05]  /*3020*/  FSEL R38, R38, RZ, P1 ;  /* 0x000000ff26267208 */ /* 0x000fca0000800000 */
        /* <DEDUP_REMOVED lines=25> */
[--C-:B------:R-:W-:Y:S01]  /*31c0*/  FFMA.FTZ R36, R36, UR10, -R38.reuse ;  /* 0x0000000a24247c23 */ /* 0x100fe20008010826 */
[----:B------:R-:W-:Y:S01]  /*31d0*/  FFMA.FTZ R37, R37, UR10, -R38 ;  /* 0x0000000a25257c23 */ /* 0x000fe20008010826 */
[----:B0-----:R-:W-:-:S03]  /*31e0*/  F2FP.BF16.F32.PACK_AB R167, R47, R46 ;  /* 0x0000002e2fa7723e */ /* 0x001fc600000010ff */
[----:B------:R-:W0:Y:S01]  /*31f0*/  MUFU.EX2 R11, R11 ;  /* 0x0000000b000b7308 */ /* 0x000e220000000800 */
[----:B-1----:R-:W-:Y:S01]  /*3200*/  FADD.FTZ R39, R4, R9 ;  /* 0x0000000904277221 */ /* 0x002fe20000010000 */
[----:B------:R-:W-:-:S06]  /*3210*/  F2FP.BF16.F32.PACK_AB R152, R9, R4 ;  /* 0x000000040998723e */ /* 0x000fcc00000010ff */
[----:B------:R-:W1:Y:S01]  /*3220*/  MUFU.EX2 R12, R12 ;  /* 0x0000000c000c7308 */ /* 0x000e620000000800 */
[----:B--2---:R-:W-:Y:S01]  /*3230*/  FADD.FTZ R66, R10, R39 ;  /* 0x000000270a427221 */ /* 0x004fe20000010000 */
[----:B------:R-:W-:Y:S01]  /*3240*/  FADD.FTZ R39, R155, R64 ;  /* 0x000000409b277221 */ /* 0x000fe20000010000 */
[----:B------:R-:W-:-:S03]  /*3250*/  F2FP.BF16.F32.PACK_AB R155, R52, R155 ;  /* 0x0000009b349b723e */ /* 0x000fc600000010ff */
[----:B------:R-:W-:Y:S02]  /*3260*/  FADD.FTZ R64, R52, R39 ;  /* 0x0000002734407221 */ /* 0x000fe40000010000 */
[----:B------:R-:W2:Y:S01]  /*3270*/  MUFU.EX2 R13, R13 ;  /* 0x0000000d000d7308 */ /* 0x000ea20000000800 */
[----:B0-----:R-:W-:Y:S01]  /*3280*/  FADD.FTZ R45, R11, R66 ;  /* 0x000000420b2d7221 */ /* 0x001fe20000010000 */
[----:B------:R-:W-:Y:S01]  /*3290*/  FADD.FTZ R39, R157, R64 ;  /* 0x000000409d277221 */ /* 0x000fe20000010000 */
[----:B------:R-:W-:Y:S02]  /*32a0*/  F2FP.BF16.F32.PACK_AB R154, R11, R10 ;  /* 0x0000000a0b9a723e */ /* 0x000fe400000010ff */
[C---:B------:R-:W-:Y:S01]  /*32b0*/  F2FP.BF16.F32.PACK_AB R157, R56.reuse, R157 ;  /* 0x0000009d389d723e */ /* 0x040fe200000010ff */
        /* <DEDUP_REMOVED lines=8> */
[C---:B------:R-:W-:Y:S02]  /*3340*/  F2FP.BF16.F32.PACK_AB R161, R44.reuse, R161 ;  /* 0x000000a12ca1723e */ /* 0x040fe400000010ff */
[----:B------:R-:W-:Y:S01]  /*3350*/  F2FP.BF16.F32.PACK_AB R156, R13, R12 ;  /* 0x0000000c0d9c723e */ /* 0x000fe200000010ff */
[----:B------:R-:W-:Y:S02]  /*3360*/  FADD.FTZ R39, R44, R39 ;  /* 0x000000272c277221 */ /* 0x000fe40000010000 */
[----:B------:R-:W2:Y:S01]  /*3370*/  MUFU.EX2 R20, R20 ;  /* 0x0000001400147308 */ /* 0x000ea20000000800 */
[----:B0-----:R-:W-:Y:S01]  /*3380*/  FADD.FTZ R66, R14, R45 ;  /* 0x0000002d0e427221 */ /* 0x001fe20000010000 */
[----:B------:R-:W-:-:S06]  /*3390*/  FADD.FTZ R48, R40, R39 ;  /* 0x0000002728307221 */ /* 0x000fcc0000010000 */
[----:B------:R-:W0:Y:S01]  /*33a0*/  MUFU.EX2 R21, R21 ;  /* 0x0000001500157308 */ /* 0x000e220000000800 */
[C---:B-1----:R-:W-:Y:S01]  /*33b0*/  FADD.FTZ R45, R15.reuse, R66 ;  /* 0x000000420f2d7221 */ /* 0x042fe20000010000 */
[----:B------:R-:W-:-:S06]  /*33c0*/  F2FP.BF16.F32.PACK_AB R158, R15, R14 ;  /* 0x0000000e0f9e723e */ /* 0x000fcc00000010ff */
[----:B------:R-:W1:Y:S01]  /*33d0*/  MUFU.EX2 R24, R24 ;  /* 0x0000001800187308 */ /* 0x000e620000000800 */
[----:B--2---:R-:W-:-:S07]  /*33e0*/  FADD.FTZ R38, R20, R45 ;  /* 0x0000002d14267221 */ /* 0x004fce0000010000 */
[----:B------:R-:W2:Y:S01]  /*33f0*/  MUFU.EX2 R25, R25 ;  /* 0x0000001900197308 */ /* 0x000ea20000000800 */
[C---:B0-----:R-:W-:Y:S01]  /*3400*/  FADD.FTZ R45, R21.reuse, R38 ;  /* 0x00000026152d7221 */ /* 0x041fe20000010000 */
[----:B------:R-:W-:-:S06]  /*3410*/  F2FP.BF16.F32.PACK_AB R160, R21, R20 ;  /* 0x0000001415a0723e */ /* 0x000fcc00000010ff */
[----:B------:R-:W0:Y:S01]  /*3420*/  MUFU.EX2 R26, R26 ;  /* 0x0000001a001a7308 */ /* 0x000e220000000800 */
[----:B-1----:R-:W-:Y:S01]  /*3430*/  FADD.FTZ R38, R24, R45 ;  /* 0x0000002d18267221 */ /* 0x002fe20000010000 */
[----:B------:R-:W-:-:S04]  /*3440*/  FADD.FTZ R45, R41, R48 ;  /* 0x00000030292d7221 */ /* 0x000fc80000010000 */
[----:B------:R-:W-:Y:S02]  /*3450*/  FADD.FTZ R10, R42, R45 ;  /* 0x0000002d2a0a7221 */ /* 0x000fe40000010000 */
[----:B------:R-:W1:Y:S01]  /*3460*/  MUFU.EX2 R27, R27 ;  /* 0x0000001b001b7308 */ /* 0x000e620000000800 */
[----:B--2---:R-:W-:Y:S01]  /*3470*/  FADD.FTZ R39, R25, R38 ;  /* 0x0000002619277221 */ /* 0x004fe20000010000 */
[----:B------:R-:W-:Y:S01]  /*3480*/  FADD.FTZ R11, R43, R10 ;  /* 0x0000000a2b0b7221 */ /* 0x000fe20000010000 */
[----:B------:R-:W-:-:S03]  /*3490*/  F2FP.BF16.F32.PACK_AB R162, R25, R24 ;  /* 0x0000001819a2723e */ /* 0x000fc600000010ff */
[----:B------:R-:W-:Y:S02]  /*34a0*/  FADD.FTZ R10, R46, R11 ;  /* 0x0000000b2e0a7221 */ /* 0x000fe40000010000 */
[----:B------:R-:W2:Y:S01]  /*34b0*/  MUFU.EX2 R28, R28 ;  /* 0x0000001c001c7308 */ /* 0x000ea20000000800 */
[----:B0-----:R-:W-:Y:S01]  /*34c0*/  FADD.FTZ R4, R26, R39 ;  /* 0x000000271a047221 */ /* 0x001fe20000010000 */
[----:B------:R-:W-:-:S04]  /*34d0*/  FADD.FTZ R11, R47, R10 ;  /* 0x0000000a2f0b7221 */ /* 0x000fc80000010000 */
[----:B------:R-:W-:Y:S02]  /*34e0*/  FADD.FTZ R10, R50, R11 ;  /* 0x0000000b320a7221 */ /* 0x000fe40000010000 */
        /* <DEDUP_REMOVED lines=38> */
[----:B------:R2:W0:Y:S01]  /*3750*/  MUFU.EX2 R175, R3 ;  /* 0x0000000300af7308 */ /* 0x0004220000000800 */
[----:B-1----:R-:W-:Y:S01]  /*3760*/  FADD.FTZ R10, R62, R11 ;  /* 0x0000000b3e0a7221 */ /* 0x002fe20000010000 */
[C---:B--2---:R-:W-:Y:S01]  /*3770*/  FADD.FTZ R3, R37.reuse, R4 ;  /* 0x0000000425037221 */ /* 0x044fe20000010000 */
[----:B------:R-:W-:Y:S02]  /*3780*/  F2FP.BF16.F32.PACK_AB R174, R37, R36 ;  /* 0x0000002425ae723e */ /* 0x000fe400000010ff */
[C---:B0-----:R-:W-:Y:S01]  /*3790*/  FADD.FTZ R4, R175.reuse, R10 ;  /* 0x0000000aaf047221 */ /* 0x041fe20000010000 */
[----:B------:R-:W-:Y:S01]  /*37a0*/  F2FP.BF16.F32.PACK_AB R175, R175, R62 ;  /* 0x0000003eafaf723e */ /* 0x000fe200000010ff */
[----:B------:R-:W-:Y:S06]  /*37b0*/  @!P0 BRA `(.L_x_13624) ;  /* 0x0000000000048947 */ /* 0x000fec0003800000 */
[----:B------:R-:W-:Y:S01]  /*37c0*/  BPT.TRAP 0x1 ;  /* 0x000000040000795c */ /* 0x000fe20000300000 */
.L_x_13624:
[----:B------:R0:W1:Y:S01]  /*37d0*/  SYNCS.PHASECHK.TRANS64.TRYWAIT P1, [UR22+0x22850], R8 ;  /* 0x02285008ff0075a7 */ /* 0x0000620008020156 */
[----:B------:R-:W-:Y:S05]  /*37e0*/  @!P0 BRA `(.L_x_13625) ;  /* 0x0000000000048947 */ /* 0x000fea0003800000 */
[----:B------:R-:W-:Y:S01]  /*37f0*/  BPT.TRAP 0x1 ;  /* 0x000000040000795c */ /* 0x000fe20000300000 */
.L_x_13625:
[----:B-1----:R-:W-:Y:S05]  /*3800*/  @P1 BRA `(.L_x_13626) ;  /* 0x0000000000081947 */ /* 0x002fea0003800000 */
[----:B------:R-:W1:Y:S02]  /*3810*/  SYNCS.PHASECHK.TRANS64.TRYWAIT P1, [UR22+0x22850], R8 ;  /* 0x02285008ff0075a7 */ /* 0x000e640008020156 */
[----:B-1----:R-:W-:Y:S05]  /*3820*/  @!P1 BRA `(.L_x_13627) ;  /* 0x000000c400549947 */ /* 0x002fea0003800000 */
.L_x_13626:
        /* <DEDUP_REMOVED lines=43> */
.L_x_13628:
[----:B------:R-:W-:Y:S01]  /*3ae0*/  UISETP.NE.AND UP0, UPT, UR46, URZ, UPT ;  /* 0x0000003f2e00728c */ /* 0x000fe2000bf05270 */
[----:B------:R-:W2:Y:S01]  /*3af0*/  S2UR UR18, SR_CgaCtaId ;  /* 0x00000000001279c3 */ /* 0x000ea20000008800 */
[----:B------:R-:W-:Y:S01]  /*3b00*/  UMOV UR15, UR43 ;  /* 0x0000002b000f7c82 */ /* 0x000fe20008000000 */
[----:B------:R-:W-:Y:S02]  /*3b10*/  UIMAD UR11, UR42, UR11, -UR14 ;  /* 0x0000000b2a0b72a4 */ /* 0x000fe4000f8e0a0e */
[----:B------:R-:W-:Y:S02]  /*3b20*/  UIADD3 UR22, UR22, 0x22860, URZ ;  /* 0x0002286016167890 */ /* 0x000fe4000fffe03f */
[----:B------:R-:W-:-:S04]  /*3b30*/  UIADD3 UR23, UR40, -0x2, URZ ;  /* 0xfffffffe28177890 */ /* 0x000fc8000fffe03f */
[----:B------:R-:W-:Y:S01]  /*3b40*/  @UP0 ULDC UR6, c[0x0][0x44c] ;  /* 0x0001130000060ab9 */ /* 0x000fe20000000800 */
[----:B------:R-:W-:Y:S01]  /*3b50*/  @UP0 ULDC UR19, c[0x0][0x450] ;  /* 0x0001140000130ab9 */ /* 0x000fe20000000800 */
[----:B------:R-:W-:-:S04]  /*3b60*/  UIMAD.WIDE.U32 UR6, UR43, UR6, URZ ;  /* 0x000000062b0672a5 */ /* 0x000fc8000f8e003f */
[----:B------:R-:W-:-:S04]  /*3b70*/  @UP0 USHF.R.U32.HI UR15, URZ, UR19, UR7 ;  /* 0x000000133f0f0299 */ /* 0x000fc80008011607 */
[----:B------:R-:W-:-:S04]  /*3b80*/  UIADD3 UR6, UR11, UR15, URZ ;  /* 0x0000000f0b067290 */ /* 0x000fc8000fffe03f */
[----:B------:R-:W-:Y:S02]  /*3b90*/  UIMAD.WIDE UR6, UR6, 0x2aaaaaab, URZ ;  /* 0x2aaaaaab060678a5 */ /* 0x000fe4000f8e023f */
[----:B--2---:R-:W-:Y:S02]  /*3ba0*/  UPRMT UR22, UR18, 0x654, UR22 ;  /* 0x0000065412167896 */ /* 0x004fe40008000016 */
[----:B------:R-:W-:-:S04]  /*3bb0*/  USHF.R.U32.HI UR6, URZ, 0x1f, UR7 ;  /* 0x0000001f3f067899 */ /* 0x000fc80008011607 */
[----:B------:R-:W-:-:S03]  /*3bc0*/  ULEA.HI.SX32 UR6, UR7, UR6, 0x1c ;  /* 0x0000000607067291 */ /* 0x000fc6000f8fe23f */
[----:B------:R-:W-:Y:S01]  /*3bd0*/  SYNCS.ARRIVE.TRANS64.RED.A1T0 RZ, [UR22], RZ ;  /* 0x000000ffffff79a7 */ /* 0x000fe20008100416 */
[----:B------:R-:W-:-:S04]  /*3be0*/  UISETP.LT.AND UP0, UPT, URZ, UR6, UPT ;  /* 0x000000063f00728c */ /* 0x000fc8000bf01270 */
[----:B------:R-:W-:-:S04]  /*3bf0*/  USEL UR22, URZ, UR6, !UP0 ;  /* 0x000000063f167287 */ /* 0x000fc8000c000000 */
[----:B------:R-:W-:-:S06]  /*3c00*/  UISETP.GE.AND UP0, UPT, UR23, UR22, UPT ;  /* 0x000000161700728c */ /* 0x000fcc000bf06270 */
[----:B------:R-:W-:-:S13]  /*3c10*/  PLOP3.LUT P1, PT, PT, PT, UP0, 0x80, 0x0 ;  /* 0x000000000000781c */ /* 0x000fda0003f2f008 */
[----:B------:R-:W-:Y:S05]  /*3c20*/  @!P1 BRA `(.L_x_13629) ;  /* 0x0000002800bc9947 */ /* 0x000fea0003800000 */
[----:B-1----:R-:W-:Y:S01]  /*3c30*/  IMAD.MOV.U32 R9, RZ, RZ, R5 ;  /* 0x000000ffff097224 */ /* 0x002fe200078e0005 */
[----:B0-----:R-:W-:Y:S01]  /*3c40*/  MOV R8, R6 ;  /* 0x0000000600087202 */ /* 0x001fe20000000f00 */
[----:B------:R-:W-:Y:S01]  /*3c50*/  ULDC UR27, c[0x0][0x288] ;  /* 0x0000a200001b7ab9 */ /* 0x000fe20000000800 */
[----:B------:R-:W-:Y:S01]  /*3c60*/  ULDC UR28, c[0x0][0x9d8] ;  /* 0x00027600001c7ab9 */ /* 0x000fe20000000800 */
[----:B------:R-:W-:-:S05]  /*3c70*/  ULDC UR24, c[0x0][0x988] ;  /* 0x0002620000187ab9 */ /* 0x000fca0000000800 */
.L_x_13640:
[----:B------:R-:W-:-:S04]  /*3c80*/  UIADD3 UR36, UR36, 0x1, URZ ;  /* 0x0000000124247890 */ /* 0x000fc8000fffe03f */
[----:B------:R-:W-:-:S04]  /*3c90*/  UISETP.NE.AND UP0, UPT, UR36, 0x2, UPT ;  /* 0x000000022400788c */ /* 0x000fc8000bf05270 */
[----:B------:R-:W-:Y:S02]  /*3ca0*/  USEL UR6, URZ, 0x1, UP0 ;  /* 0x000000013f067887 */ /* 0x000fe40008000000 */
[----:B------:R-:W-:Y:S02]  /*3cb0*/  USEL UR36, UR36, URZ, UP0 ;  /* 0x0000003f24247287 */ /* 0x000fe40008000000 */
[----:B------:R-:W-:Y:S01]  /*3cc0*/  ULOP3.LUT UR37, UR37, UR6, URZ, 0x3c, !UPT ;  /* 0x0000000625257292 */ /* 0x000fe2000f8e3c3f */
[----:B01----:R-:W-:Y:S11]  /*3cd0*/  @!P0 BRA `(.L_x_13630) ;  /* 0x0000000000048947 */ /* 0x003ff60003800000 */
[----:B------:R-:W-:Y:S01]  /*3ce0*/  BPT.TRAP 0x1 ;  /* 0x000000040000795c */ /* 0x000fe20000300000 */
.L_x_13630:
        /* <DEDUP_REMOVED lines=9> */
.L_x_13631:
[----:B-1----:R-:W-:Y:S05]  /*3d80*/  @P1 BRA `(.L_x_13632) ;  /* 0x0000000000081947 */ /* 0x002fea0003800000 */
[----:B------:R-:W1:Y:S02]  /*3d90*/  SYNCS.PHASECHK.TRANS64.TRYWAIT P1, [UR26+0x22830], R7 ;  /* 0x02283007ff0075a7 */ /* 0x000e64000802015a */
[----:B-1----:R-:W-:Y:S05]  /*3da0*/  @!P1 BRA `(.L_x_13633) ;  /* 0x000000c0000c9947 */ /* 0x002fea0003800000 */
.L_x_13632:
        /* <DEDUP_REMOVED lines=26> */
.L_x_13634:
[----:B------:R-:W-:Y:S01]  /*3f50*/  UISETP.NE.AND UP0, UPT, UR46, URZ, UPT ;  /* 0x0000003f2e00728c */ /* 0x000fe2000bf05270 */
[----:B------:R-:W-:Y:S02]  /*3f60*/  VIADD R5, R16, UR43 ;  /* 0x0000002b10057c36 */ /* 0x000fe40008000000 */
[----:B------:R-:W-:Y:S01]  /*3f70*/  FMUL.FTZ R14, R161, UR28 ;  /* 0x0000001ca10e7c20 */ /* 0x000fe20008410000 */
[----:B------:R-:W-:Y:S01]  /*3f80*/  FMUL.FTZ R6, R152, UR28 ;  /* 0x0000001c98067c20 */ /* 0x000fe20008410000 */
[----:B------:R-:W-:Y:S01]  /*3f90*/  FMUL.FTZ R152, R169, UR28 ;  /* 0x0000001ca9987c20 */ /* 0x000fe20008410000 */
[----:B------:R-:W-:Y:S01]  /*3fa0*/  FMUL.FTZ R13, R160, UR28 ;  /* 0x0000001ca00d7c20 */ /* 0x000fe20008410000 */
[----:B------:R-:W-:Y:S01]  /*3fb0*/  PLOP3.LUT P1, PT, PT, PT, UP0, 0x80, 0x0 ;  /* 0x000000000000781c */ /* 0x000fe20003f2f008 */
[----:B------:R-:W2:Y:S01]  /*3fc0*/  LDC R169, c[0x0][0x2f0] ;  /* 0x0000bc00ffa97b82 */ /* 0x000ea20000000800 */
[----:B------:R-:W-:Y:S01]  /*3fd0*/  PLOP3.LUT P2, PT, PT, PT, UP0, 0x80, 0x0 ;  /* 0x000000000000781c */ /* 0x000fe20003f4f008 */
[----:B------:R-:W-:Y:S01]  /*3fe0*/  FMUL.FTZ R160, R167, UR28 ;  /* 0x0000001ca7a07c20 */ /* 0x000fe20008410000 */
[----:B------:R-:W-:Y:S01]  /*3ff0*/  FMUL.FTZ R154, R154, UR28 ;  /* 0x0000001c9a9a7c20 */ /* 0x000fe20008410000 */
[----:B------:R-:W-:Y:S01]  /*4000*/  @UP0 ULDC UR6, c[0x0][0x44c] ;  /* 0x0001130000060ab9 */ /* 0x000fe20000000800 */
[----:B------:R-:W-:-:S02]  /*4010*/  IMAD.MOV.U32 R200, RZ, RZ, -0x2 ;  /* 0xfffffffeffc87424 */ /* 0x000fc400078e00ff */
[----:B------:R-:W-:Y:S01]  /*4020*/  FMUL.FTZ R10, R153, UR28 ;  /* 0x0000001c990a7c20 */ /* 0x000fe20008410000 */
[----:B------:R-:W-:Y:S01]  /*4030*/  FMUL.FTZ R153, R155, UR28 ;  /* 0x0000001c9b997c20 */ /* 0x000fe20008410000 */
[----:B------:R-:W-:Y:S01]  /*4040*/  FMUL.FTZ R155, R158, UR28 ;  /* 0x0000001c9e9b7c20 */ /* 0x000fe20008410000 */
[----:B------:R-:W3:Y:S01]  /*4050*/  MUFU.TANH R154, R154 ;  /* 0x0000009a009a7308 */ /* 0x000ee20000002400 */
        /* <DEDUP_REMOVED lines=9> */
[----:B------:R-:W4:Y:S01]  /*40f0*/  MUFU.TANH R153, R153 ;  /* 0x0000009900997308 */ /* 0x000f220000002400 */
[----:B------:R-:W-:Y:S01]  /*4100*/  UIMAD UR6, UR23, -0x60, UR6 ;  /* 0xffffffa0170678a4 */ /* 0x000fe2000f8e0206 */
[----:B------:R-:W-:Y:S01]  /*4110*/  FMUL.FTZ R12, R157, UR28 ;  /* 0x0000001c9d0c7c20 */ /* 0x000fe20008410000 */
[----:B------:R-:W5:Y:S01]  /*4120*/  SHFL.IDX PT, R167, R5, 0x1, 0x1c1f ;  /* 0x003c1f0005a77f89 */ /* 0x000f6200000e0000 */
[----:B------:R-:W-:Y:S01]  /*4130*/  FMUL.FTZ R157, R163, UR28 ;  /* 0x0000001ca39d7c20 */ /* 0x000fe20008410000 */
[----:B------:R-:W-:Y:S01]  /*4140*/  FMUL.FTZ R159, R166, UR28 ;  /* 0x0000001ca69f7c20 */ /* 0x000fe20008410000 */
[----:B------:R-:W-:Y:S01]  /*4150*/  FMUL.FTZ R162, R170, UR28 ;  /* 0x0000001caaa27c20 */ /* 0x000fe20008410000 */
[----:B------:R-:W-:Y:S01]  /*4160*/  IMAD R200, R17, R200, UR6 ;  /* 0x0000000611c87e24 */ /* 0x000fe2000f8e02c8 */
[----:B------:R-:W0:Y:S01]  /*4170*/  MUFU.TANH R155, R155 ;  /* 0x0000009b009b7308 */ /* 0x000e220000002400 */
[----:B------:R-:W-:Y:S01]  /*4180*/  FMUL.FTZ R161, R171, UR28 ;  /* 0x0000001caba17c20 */ /* 0x000fe20008410000 */
[----:B------:R-:W-:Y:S01]  /*4190*/  FMUL.FTZ R163, R174, UR28 ;  /* 0x0000001caea37c20 */ /* 0x000fe20008410000 */
[----:B--2---:R-:W-:-:S02]  /*41a0*/  IMAD R200, R169, UR42, R200 ;  /* 0x0000002aa9c87c24 */ /* 0x004fc4000f8e02c8 */
        /* <DEDUP_REMOVED lines=13> */
[----:B------:R-:W1:Y:S01]  /*4280*/  SHFL.IDX PT, R5, R5, RZ, 0x1c1f ;  /* 0x001c1fff05057589 */ /* 0x000e6200000e0000 */
[----:B------:R-:W-:Y:S01]  /*4290*/  FMUL.FTZ R183, R180, UR28 ;  /* 0x0000001cb4b77c20 */ /* 0x000fe20008410000 */
[----:B-----5:R-:W-:Y:S01]  /*42a0*/  IADD3 R178, R167, -UR27, R200 ;  /* 0x8000001ba7b27c10 */ /* 0x020fe2000fffe0c8 */
[----:B------:R-:W-:Y:S01]  /*42b0*/  FMUL.FTZ R167, R182, UR28 ;  /* 0x0000001cb6a77c20 */ /* 0x000fe20008410000 */
[----:B------:R-:W-:Y:S01]  /*42c0*/  FMUL.FTZ R180, R188, UR28 ;  /* 0x0000001cbcb47c20 */ /* 0x000fe20008410000 */
[----:B------:R-:W-:Y:S01]  /*42d0*/  FMUL.FTZ R196, R196, UR28 ;  /* 0x0000001cc4c47c20 */ /* 0x000fe20008410000 */
[C---:B------:R-:W-:Y:S01]  /*42e0*/  ISETP.GT.AND P1, PT, R178.reuse, RZ, PT ;  /* 0x000000ffb200720c */ /* 0x040fe20003f24270 */
[----:B------:R-:W5:Y:S01]  /*42f0*/  MUFU.TANH R157, R157 ;  /* 0x0000009d009d7308 */ /* 0x000f620000002400 */
[----:B------:R-:W-:Y:S01]  /*4300*/  ISETP.GT.AND P2, PT, R178, 0x1, PT ;  /* 0x00000001b200780c */ /* 0x000fe20003f44270 */
[----:B------:R-:W-:Y:S01]  /*4310*/  UMOV UR10, UR24 ;  /* 0x00000018000a7c82 */ /* 0x000fe20008000000 */
[----:B---3--:R-:W-:Y:S01]  /*4320*/  FSEL R154, R154, -INF , P1 ;  /* 0xff8000009a9a7808 */ /* 0x008fe20000800000 */
[----:B------:R-:W-:Y:S01]  /*4330*/  FMUL.FTZ R186, R192, UR28 ;  /* 0x0000001cc0ba7c20 */ /* 0x000fe20008410000 */
[----:B------:R-:W-:Y:S01]  /*4340*/  ISETP.GT.AND P1, PT, R178, 0x8, PT ;  /* 0x00000008b200780c */ /* 0x000fe20003f24270 */
[----:B------:R-:W-:Y:S01]  /*4350*/  FMUL.FTZ R192, R197, UR28 ;  /* 0x0000001cc5c07c20 */ /* 0x000fe20008410000 */
[----:B----4-:R-:W-:Y:S01]  /*4360*/  FSEL R153, R153, -INF , P2 ;  /* 0xff80000099997808 */ /* 0x010fe20001000000 */
[----:B------:R-:W3:Y:S01]  /*4370*/  MUFU.TANH R159, R159 ;  /* 0x0000009f009f7308 */ /* 0x000ee20000002400 */
[----:B------:R-:W-:Y:S01]  /*4380*/  FMNMX.FTZ R170, R154, R9, !PT ;  /* 0x000000099aaa7209 */ /* 0x000fe20007810000 */
[----:B------:R-:W-:Y:S01]  /*4390*/  UIADD3 UR6, UR26, 0x22840, URZ ;  /* 0x000228401a067890 */ /* 0x000fe2000fffe03f */
[----:B------:R-:W-:-:S02]  /*43a0*/  ISETP.GT.AND P2, PT, R178, 0x9, PT ;  /* 0x00000009b200780c */ /* 0x000fc40003f44270 */
[----:B0-----:R-:W-:Y:S01]  /*43b0*/  FSEL R155, R155, -INF , P1 ;  /* 0xff8000009b9b7808 */ /* 0x001fe20000800000 */
[----:B------:R-:W-:Y:S01]  /*43c0*/  UPRMT UR6, UR25, 0x654, UR6 ;  /* 0x0000065419067896 */ /* 0x000fe20008000006 */
[----:B------:R-:W-:Y:S01]  /*43d0*/  FMNMX.FTZ R170, R153, R170, !PT ;  /* 0x000000aa99aa7209 */ /* 0x000fe20007810000 */
[----:B------:R-:W0:Y:S01]  /*43e0*/  MUFU.TANH R160, R160 ;  /* 0x000000a000a07308 */ /* 0x000e220000002400 */
[----:B------:R-:W-:Y:S02]  /*43f0*/  ISETP.GT.AND P1, PT, R178, 0x10, PT ;  /* 0x00000010b200780c */ /* 0x000fe40003f24270 */
[----:B--2---:R-:W-:Y:S02]  /*4400*/  FSEL R156, R156, -INF , P2 ;  /* 0xff8000009c9c7808 */ /* 0x004fe40001000000 */
[----:B------:R-:W-:Y:S01]  /*4410*/  FMNMX.FTZ R171, R155, R170, !PT ;  /* 0x000000aa9bab7209 */ /* 0x000fe20007810000 */
[----:B------:R-:W-:Y:S01]  /*4420*/  FMUL.FTZ R170, R187, UR28 ;  /* 0x0000001cbbaa7c20 */ /* 0x000fe20008410000 */
[----:B------:R-:W-:Y:S01]  /*4430*/  ISETP.GT.AND P2, PT, R178, 0x11, PT ;  /* 0x00000011b200780c */ /* 0x000fe20003f44270 */
[----:B------:R-:W2:Y:S01]  /*4440*/  MUFU.TANH R162, R162 ;  /* 0x000000a200a27308 */ /* 0x000ea20000002400 */
[----:B-1----:R-:W-:Y:S01]  /*4450*/  FSEL R158, R158, -INF , P1 ;  /* 0xff8000009e9e7808 */ /* 0x002fe20000800000 */
[----:B------:R-:W-:Y:S01]  /*4460*/  SYNCS.ARRIVE.TRANS64.RED.A1T0 RZ, [UR6], RZ ;  /* 0x000000ffffff79a7 */ /* 0x000fe20008100406 */
[----:B------:R-:W-:-:S02]  /*4470*/  FMNMX.FTZ R171, R156, R171, !PT ;  /* 0x000000ab9cab7209 */ /* 0x000fc40007810000 */
[----:B------:R-:W-:Y:S02]  /*4480*/  ISETP.GT.AND P1, PT, R178, 0x18, PT ;  /* 0x00000018b200780c */ /* 0x000fe40003f24270 */
[----:B-----5:R-:W-:Y:S01]  /*4490*/  FSEL R157, R157, -INF , P2 ;  /* 0xff8000009d9d7808 */ /* 0x020fe20001000000 */
[----:B------:R-:W1:Y:S01]  /*44a0*/  MUFU.TANH R161, R161 ;  /* 0x000000a100a17308 */ /* 0x000e620000002400 */
[----:B------:R-:W-:Y:S02]  /*44b0*/  FMNMX.FTZ R174, R158, R171, !PT ;  /* 0x000000ab9eae7209 */ /* 0x000fe40007810000 */
[C---:B------:R-:W-:Y:S02]  /*44c0*/  ISETP.GT.AND P2, PT, R178.reuse, 0x19, PT ;  /* 0x00000019b200780c */ /* 0x040fe40003f44270 */
[----:B---3--:R-:W-:Y:S02]  /*44d0*/  FSEL R159, R159, -INF , P1 ;  /* 0xff8000009f9f7808 */ /* 0x008fe40000800000 */
[----:B------:R-:W-:Y:S01]  /*44e0*/  FMNMX.FTZ R174, R157, R174, !PT ;  /* 0x000000ae9dae7209 */ /* 0x000fe20007810000 */
[----:B------:R-:W3:Y:S01]  /*44f0*/  MUFU.TANH R163, R163 ;  /* 0x000000a300a37308 */ /* 0x000ee20000002400 */
[----:B------:R-:W-:-:S02]  /*4500*/  ISETP.GT.AND P1, PT, R178, 0x20, PT ;  /* 0x00000020b200780c */ /* 0x000fc40003f24270 */
[----:B0-----:R-:W-:Y:S02]  /*4510*/  FSEL R160, R160, -INF , P2 ;  /* 0xff800000a0a07808 */ /* 0x001fe40001000000 */
[----:B------:R-:W-:Y:S01]  /*4520*/  FMNMX.FTZ R171, R159, R174, !PT ;  /* 0x000000ae9fab7209 */ /* 0x000fe20007810000 */
[----:B------:R-:W-:Y:S01]  /*4530*/  FMUL.FTZ R174, R190, UR28 ;  /* 0x0000001cbeae7c20 */ /* 0x000fe20008410000 */
[----:B------:R-:W-:Y:S01]  /*4540*/  ISETP.GT.AND P2, PT, R178, 0x21, PT ;  /* 0x00000021b200780c */ /* 0x000fe20003f44270 */
[----:B------:R-:W0:Y:S01]  /*4550*/  MUFU.TANH R164, R164 ;  /* 0x000000a400a47308 */ /* 0x000e220000002400 */
[----:B--2---:R-:W-:Y:S01]  /*4560*/  FSEL R162, R162, -INF , P1 ;  /* 0xff800000a2a27808 */ /* 0x004fe20000800000 */
[----:B------:R-:W-:Y:S01]  /*4570*/  FMUL.FTZ R190, R173, UR28 ;  /* 0x0000001cadbe7c20 */ /* 0x000fe20008410000 */
[----:B------:R-:W-:Y:S02]  /*4580*/  FMNMX.FTZ R171, R160, R171, !PT ;  /* 0x000000aba0ab7209 */ /* 0x000fe40007810000 */
[----:B------:R-:W-:-:S02]  /*4590*/  ISETP.GT.AND P1, PT, R178, 0x28, PT ;  /* 0x00000028b200780c */ /* 0x000fc40003f24270 */
[----:B-1----:R-:W-:Y:S01]  /*45a0*/  FSEL R161, R161, -INF , P2 ;  /* 0xff800000a1a17808 */ /* 0x002fe20001000000 */
[----:B------:R-:W1:Y:S01]  /*45b0*/  MUFU.TANH R165, R165 ;  /* 0x000000a500a57308 */ /* 0x000e620000002400 */
[----:B------:R-:W-:Y:S02]  /*45c0*/  FMNMX.FTZ R182, R162, R171, !PT ;  /* 0x000000aba2b67209 */ /* 0x000fe40007810000 */
[C---:B------:R-:W-:Y:S02]  /*45d0*/  ISETP.GT.AND P2, PT, R178.reuse, 0x29, PT ;  /* 0x00000029b200780c */ /* 0x040fe40003f44270 */
[----:B---3--:R-:W-:Y:S02]  /*45e0*/  FSEL R163, R163, -INF , P1 ;  /* 0xff800000a3a37808 */ /* 0x008fe40000800000 */
[----:B------:R-:W-:Y:S01]  /*45f0*/  FMNMX.FTZ R182, R161, R182, !PT ;  /* 0x000000b6a1b67209 */ /* 0x000fe20007810000 */
[----:B------:R-:W2:Y:S01]  /*4600*/  MUFU.TANH R166, R166 ;  /* 0x000000a600a67308 */ /* 0x000ea20000002400 */
[----:B------:R-:W-:-:S02]  /*4610*/  ISETP.GT.AND P1, PT, R178, 0x30, PT ;  /* 0x00000030b200780c */ /* 0x000fc40003f24270 */
[----:B0-----:R-:W-:Y:S02]  /*4620*/  FSEL R164, R164, -INF , P2 ;  /* 0xff800000a4a47808 */ /* 0x001fe40001000000 */
[----:B------:R-:W-:Y:S02]  /*4630*/  FMNMX.FTZ R171, R163, R182, !PT ;  /* 0x000000b6a3ab7209 */ /* 0x000fe40007810000 */
[----:B------:R-:W-:Y:S01]  /*4640*/  ISETP.GT.AND P2, PT, R178, 0x31, PT ;  /* 0x00000031b200780c */ /* 0x000fe20003f44270 */
[----:B------:R-:W0:Y:S01]  /*4650*/  MUFU.TANH R167, R167 ;  /* 0x000000a700a77308 */ /* 0x000e220000002400 */
[----:B-1----:R-:W-:Y:S02]  /*4660*/  FSEL R165, R165, -INF , P1 ;  /* 0xff800000a5a57808 */ /* 0x002fe40000800000 */
[----:B------:R-:W-:Y:S02]  /*4670*/  FMNMX.FTZ R182, R164, R171, !PT ;  /* 0x000000aba4b67209 */ /* 0x000fe40007810000 */
[----:B------:R-:W-:-:S02]  /*4680*/  ISETP.GT.AND P1, PT, R178, 0x38, PT ;  /* 0x00000038b200780c */ /* 0x000fc40003f24270 */
[----:B------:R-:W-:Y:S01]  /*4690*/  FMNMX.FTZ R171, R165, R182, !PT ;  /* 0x000000b6a5ab7209 */ /* 0x000fe20007810000 */
        /* <DEDUP_REMOVED lines=13> */
[----:B--2---:R-:W-:Y:S02]  /*4770*/  FSEL R169, R169, -INF , P1 ;  /* 0xff800000a9a97808 */ /* 0x004fe40000800000 */
[----:B------:R-:W-:Y:S02]  /*4780*/  ISETP.GT.AND P1, PT, R178, 0x48, PT ;  /* 0x00000048b200780c */ /* 0x000fe40003f24270 */
[----:B------:R-:W-:-:S03]  /*4790*/  FMNMX.FTZ R171, R169, R182, !PT ;  /* 0x000000b6a9ab7209 */ /* 0x000fc60007810000 */
[----:B------:R2:W3:Y:S01]  /*47a0*/  MUFU.TANH R175, R191 ;  /* 0x000000bf00af7308 */ /* 0x0004e20000002400 */
[----:B0-----:R-:W-:Y:S02]  /*47b0*/  FSEL R170, R170, -INF , P2 ;  /* 0xff800000aaaa7808 */ /* 0x001fe40001000000 */
[----:B------:R-:W-:Y:S02]  /*47c0*/  ISETP.GT.AND P2, PT, R178, 0x49, PT ;  /* 0x00000049b200780c */ /* 0x000fe40003f44270 */
[----:B------:R-:W-:-:S03]  /*47d0*/  FMNMX.FTZ R171, R170, R171, !PT ;  /* 0x000000abaaab7209 */ /* 0x000fc60007810000 */
[----:B------:R0:W4:Y:S01]  /*47e0*/  MUFU.TANH R179, R194 ;  /* 0x000000c200b37308 */ /* 0x0001220000002400 */
[----:B-1----:R-:W-:Y:S01]  /*47f0*/  FSEL R174, R174, -INF , P1 ;  /* 0xff800000aeae7808 */ /* 0x002fe20000800000 */
[----:B--2---:R-:W-:Y:S01]  /*4800*/  FMUL.FTZ R191, R176, UR28 ;  /* 0x0000001cb0bf7c20 */ /* 0x004fe20008410000 */
[----:B------:R-:W-:Y:S02]  /*4810*/  ISETP.GT.AND P1, PT, R178, 0x50, PT ;  /* 0x00000050b200780c */ /* 0x000fe40003f24270 */
[----:B------:R-:W-:-:S03]  /*4820*/  FMNMX.FTZ R182, R174, R171, !PT ;  /* 0x000000abaeb67209 */ /* 0x000fc60007810000 */
[----:B------:R-:W1:Y:S01]  /*4830*/  MUFU.TANH R195, R195 ;  /* 0x000000c300c37308 */ /* 0x000e620000002400 */
[----:B---3--:R-:W-:Y:S01]  /*4840*/  FSEL R175, R175, -INF , P2 ;  /* 0xff800000afaf7808 */ /* 0x008fe20001000000 */
[----:B0-----:R-:W-:Y:S01]  /*4850*/  FMUL.FTZ R194, R172, UR28 ;  /* 0x0000001cacc27c20 */ /* 0x001fe20008410000 */
[----:B------:R-:W-:Y:S02]  /*4860*/  ISETP.GT.AND P2, PT, R178, 0x51, PT ;  /* 0x00000051b200780c */ /* 0x000fe40003f44270 */
[----:B------:R-:W-:-:S03]  /*4870*/  FMNMX.FTZ R182, R175, R182, !PT ;  /* 0x000000b6afb67209 */ /* 0x000fc60007810000 */
[----:B------:R-:W0:Y:S01]  /*4880*/  MUFU.TANH R198, R198 ;  /* 0x000000c600c67308 */ /* 0x000e220000002400 */
[----:B----4-:R-:W-:Y:S02]  /*4890*/  FSEL R171, R179, -INF , P1 ;  /* 0xff800000b3ab7808 */ /* 0x010fe40000800000 */
[----:B------:R-:W-:Y:S02]  /*48a0*/  ISETP.GT.AND P1, PT, R178, 0x58, PT ;  /* 0x00000058b200780c */ /* 0x000fe40003f24270 */
[----:B------:R-:W-:-:S03]  /*48b0*/  FMNMX.FTZ R179, R171, R182, !PT ;  /* 0x000000b6abb37209 */ /* 0x000fc60007810000 */
[----:B------:R-:W2:Y:S01]  /*48c0*/  MUFU.TANH R199, R199 ;  /* 0x000000c700c77308 */ /* 0x000ea20000002400 */
[----:B-1----:R-:W-:Y:S02]  /*48d0*/  FSEL R172, R195, -INF , P2 ;  /* 0xff800000c3ac7808 */ /* 0x002fe40001000000 */
[----:B------:R-:W-:Y:S02]  /*48e0*/  ISETP.GT.AND P2, PT, R178, 0x59, PT ;  /* 0x00000059b200780c */ /* 0x000fe40003f44270 */
[----:B------:R-:W-:-:S03]  /*48f0*/  FMNMX.FTZ R182, R172, R179, !PT ;  /* 0x000000b3acb67209 */ /* 0x000fc60007810000 */
[----:B------:R-:W-:Y:S01]  /*4900*/  MUFU.TANH R6, R6 ;  /* 0x0000000600067308 */ /* 0x000fe20000002400 */
[----:B0-----:R-:W-:-:S04]  /*4910*/  FSEL R173, R198, -INF , P1 ;  /* 0xff800000c6ad7808 */ /* 0x001fc80000800000 */
[----:B------:R-:W-:Y:S01]  /*4920*/  FMNMX.FTZ R179, R173, R182, !PT ;  /* 0x000000b6adb37209 */ /* 0x000fe20007810000 */
[----:B------:R-:W-:Y:S01]  /*4930*/  FMUL.FTZ R182, R177, UR28 ;  /* 0x0000001cb1b67c20 */ /* 0x000fe20008410000 */
[----:B------:R-:W-:Y:S01]  /*4940*/  FMUL.FTZ R177, R181, UR28 ;  /* 0x0000001cb5b17c20 */ /* 0x000fe20008410000 */
[----:B------:R-:W0:Y:S01]  /*4950*/  MUFU.TANH R10, R10 ;  /* 0x0000000a000a7308 */ /* 0x000e220000002400 */
[----:B--2---:R-:W-:Y:S01]  /*4960*/  FSEL R178, R199, -INF , P2 ;  /* 0xff800000c7b27808 */ /* 0x004fe20001000000 */
[----:B------:R-:W-:-:S03]  /*4970*/  FMUL.FTZ R181, R189, UR28 ;  /* 0x0000001cbdb57c20 */ /* 0x000fc60008410000 */
[----:B------:R-:W-:Y:S01]  /*4980*/  FMNMX.FTZ R176, R178, R179, !PT ;  /* 0x000000b3b2b07209 */ /* 0x000fe20007810000 */
[----:B------:R-:W-:Y:S01]  /*4990*/  FMUL.FTZ R179, R184, UR28 ;  /* 0x0000001cb8b37c20 */ /* 0x000fe20008410000 */
[----:B------:R-:W-:Y:S01]  /*49a0*/  IADD3 R184, R5, -UR27, R200 ;  /* 0x8000001b05b87c10 */ /* 0x000fe2000fffe0c8 */
[----:B------:R-:W-:Y:S02]  /*49b0*/  MUFU.TANH R11, R11 ;  /* 0x0000000b000b7308 */ /* 0x000fe40000002400 */
[----:B------:R-:W1:Y:S01]  /*49c0*/  SHFL.BFLY PT, R187, R176, 0x2, 0x1f ;  /* 0x0c401f00b0bb7f89 */ /* 0x000e6200000e0000 */
[C---:B------:R-:W-:Y:S02]  /*49d0*/  ISETP.GT.AND P1, PT, R184.reuse, RZ, PT ;  /* 0x000000ffb800720c */ /* 0x040fe40003f24270 */
[C---:B------:R-:W-:Y:S02]  /*49e0*/  ISETP.GT.AND P2, PT, R184.reuse, 0x1, PT ;  /* 0x00000001b800780c */ /* 0x040fe40003f44270 */
[----:B------:R-:W-:Y:S01]  /*49f0*/  ISETP.GT.AND P3, PT, R184, 0x18, PT ;  /* 0x00000018b800780c */ /* 0x000fe20003f64270 */
[----:B------:R-:W2:Y:S01]  /*4a00*/  MUFU.TANH R12, R12 ;  /* 0x0000000c000c7308 */ /* 0x000ea20000002400 */
[----:B0-----:R-:W-:-:S02]  /*4a10*/  FSEL R10, R10, -INF , P2 ;  /* 0xff8000000a0a7808 */ /* 0x001fc40001000000 */
[----:B------:R-:W-:-:S05]  /*4a20*/  ISETP.GT.AND P2, PT, R184, 0x9, PT ;  /* 0x00000009b800780c */ /* 0x000fca0003f44270 */
[----:B------:R-:W-:Y:S08]  /*4a30*/  MUFU.TANH R13, R13 ;  /* 0x0000000d000d7308 */ /* 0x000ff00000002400 */
[----:B------:R-:W-:Y:S01]  /*4a40*/  MUFU.TANH R14, R14 ;  /* 0x0000000e000e7308 */ /* 0x000fe20000002400 */
[----:B--2---:R-:W-:Y:S02]  /*4a50*/  FSEL R12, R12, -INF , P2 ;  /* 0xff8000000c0c7808 */ /* 0x004fe40001000000 */
[----:B-1----:R-:W-:Y:S01]  /*4a60*/  FMNMX.FTZ R187, R176, R187, !PT ;  /* 0x000000bbb0bb7209 */ /* 0x002fe20007810000 */
[----:B------:R-:W-:Y:S01]  /*4a70*/  FMUL.FTZ R176, R185, UR28 ;  /* 0x0000001cb9b07c20 */ /* 0x000fe20008410000 */
[----:B------:R-:W-:Y:S01]  /*4a80*/  ISETP.GT.AND P2, PT, R184, 0x11, PT ;  /* 0x00000011b800780c */ /* 0x000fe20003f44270 */
[----:B------:R-:W-:-:S02]  /*4a90*/  FMUL.FTZ R185, R193, UR28 ;  /* 0x0000001cc1b97c20 */ /* 0x000fc40008410000 */
[----:B------:R-:W0:Y:S01]  /*4aa0*/  SHFL.BFLY PT, R198, R187, 0x1, 0x1f ;  /* 0x0c201f00bbc67f89 */ /* 0x000e2200000e0000 */
[----:B------:R-:W1:Y:S08]  /*4ab0*/  MUFU.TANH R15, R15 ;  /* 0x0000000f000f7308 */ /* 0x000e700000002400 */
[----:B------:R-:W2:Y:S08]  /*4ac0*/  MUFU.TANH R20, R20 ;  /* 0x0000001400147308 */ /* 0x000eb00000002400 */
[----:B------:R-:W3:Y:S01]  /*4ad0*/  MUFU.TANH R21, R21 ;  /* 0x0000001500157308 */ /* 0x000ee20000002400 */
[----:B-1----:R-:W-:-:S02]  /*4ae0*/  FSEL R15, R15, -INF , P3 ;  /* 0xff8000000f0f7808 */ /* 0x002fc40001800000 */
[----:B------:R-:W-:Y:S02]  /*4af0*/  ISETP.GT.AND P3, PT, R184, 0x20, PT ;  /* 0x00000020b800780c */ /* 0x000fe40003f64270 */
[----:B0-----:R-:W-:-:S03]  /*4b00*/  FMNMX.FTZ R5, R187, R198, !PT ;  /* 0x000000c6bb057209 */ /* 0x001fc60007810000 */
[----:B------:R-:W0:Y:S01]  /*4b10*/  MUFU.TANH R152, R152 ;  /* 0x0000009800987308 */ /* 0x000e220000002400 */
[----:B------:R-:W-:Y:S02]  /*4b20*/  FSEL R187, R6, -INF , P1 ;  /* 0xff80000006bb7808 */ /* 0x000fe40000800000 */
[----:B------:R-:W-:Y:S01]  /*4b30*/  ISETP.GT.AND P1, PT, R184, 0x8, PT ;  /* 0x00000008b800780c */ /* 0x000fe20003f24270 */
[----:B------:R-:W-:Y:S01]  /*4b40*/  FMUL.FTZ R193, R5, UR10 ;  /* 0x0000000a05c17c20 */ /* 0x000fe20008410000 */
[----:B------:R-:W-:Y:S02]  /*4b50*/  FMNMX.FTZ R189, R187, R8, !PT ;  /* 0x00000008bbbd7209 */ /* 0x000fe40007810000 */
[----:B------:R-:W-:Y:S01]  /*4b60*/  FSEL R11, R11, -INF , P1 ;  /* 0xff8000000b0b7808 */ /* 0x000fe20000800000 */
[----:B------:R1:W-:Y:S01]  /*4b70*/  MUFU.TANH R6, R196 ;  /* 0x000000c400067308 */ /* 0x0003e20000002400 */
[----:B------:R-:W-:Y:S02]  /*4b80*/  FMNMX.FTZ R188, R10, R189, !PT ;  /* 0x000000bd0abc7209 */ /* 0x000fe40007810000 */
[----:B------:R-:W-:-:S02]  /*4b90*/  ISETP.GT.AND P1, PT, R184, 0x10, PT ;  /* 0x00000010b800780c */ /* 0x000fc40003f24270 */
[----:B------:R-:W-:Y:S02]  /*4ba0*/  FMNMX.FTZ R189, R11, R188, !PT ;  /* 0x000000bc0bbd7209 */ /* 0x000fe40007810000 */
[----:B------:R-:W-:Y:S01]  /*4bb0*/  FSEL R13, R13, -INF , P1 ;  /* 0xff8000000d0d7808 */ /* 0x000fe20000800000 */
[----:B------:R-:W4:Y:S01]  /*4bc0*/  MUFU.TANH R194, R194 ;  /* 0x000000c200c27308 */ /* 0x000f220000002400 */
[----:B-1----:R-:W-:Y:S02]  /*4bd0*/  FMNMX.FTZ R196, R12, R189, !PT ;  /* 0x000000bd0cc47209 */ /* 0x002fe40007810000 */
[----:B------:R-:W-:Y:S02]  /*4be0*/  FSEL R188, R14, -INF , P2 ;  /* 0xff8000000ebc7808 */ /* 0x000fe40001000000 */
[----:B------:R-:W-:Y:S02]  /*4bf0*/  FMNMX.FTZ R189, R13, R196, !PT ;  /* 0x000000c40dbd7209 */ /* 0x000fe40007810000 */
[----:B------:R-:W-:Y:S01]  /*4c00*/  FSETP.NEU.FTZ.AND P1, PT, R5, -INF , PT ;  /* 0xff8000000500780b */ /* 0x000fe20003f3d000 */
[----:B------:R-:W1:Y:S01]  /*4c10*/  MUFU.TANH R190, R190 ;  /* 0x000000be00be7308 */ /* 0x000e620000002400 */
[----:B------:R-:W-:-:S02]  /*4c20*/  ISETP.GT.AND P2, PT, R184, 0x19, PT ;  /* 0x00000019b800780c */ /* 0x000fc40003f44270 */
[----:B------:R-:W-:Y:S02]  /*4c30*/  FMNMX.FTZ R196, R188, R189, !PT ;  /* 0x000000bdbcc47209 */ /* 0x000fe40007810000 */
[----:B------:R-:W-:Y:S02]  /*4c40*/  FSEL R14, R193, RZ, P1 ;  /* 0x000000ffc10e7208 */ /* 0x000fe40000800000 */
[----:B--2---:R-:W-:Y:S01]  /*4c50*/  FSEL R20, R20, -INF , P2 ;  /* 0xff80000014147808 */ /* 0x004fe20001000000 */
[----:B------:R-:W2:Y:S01]  /*4c60*/  MUFU.TANH R191, R191 ;  /* 0x000000bf00bf7308 */ /* 0x000ea20000002400 */
[----:B------:R-:W-:Y:S01]  /*4c70*/  FMNMX.FTZ R193, R15, R196, !PT ;  /* 0x000000c40fc17209 */ /* 0x000fe20007810000 */
[--C-:B------:R-:W-:Y:S01]  /*4c80*/  FFMA.FTZ R189, R154, UR10, -R14.reuse ;  /* 0x0000000a9abd7c23 */ /* 0x100fe2000801080e */
[----:B------:R-:W-:Y:S01]  /*4c90*/  ISETP.GT.AND P2, PT, R184, 0x21, PT ;  /* 0x00000021b800780c */ /* 0x000fe20003f44270 */
[--C-:B------:R-:W-:Y:S01]  /*4ca0*/  FFMA.FTZ R195, R153, UR10, -R14.reuse ;  /* 0x0000000a99c37c23 */ /* 0x100fe2000801080e */
[----:B---3--:R-:W-:Y:S01]  /*4cb0*/  FSEL R21, R21, -INF , P3 ;  /* 0xff80000015157808 */ /* 0x008fe20001800000 */
[--C-:B------:R-:W-:Y:S01]  /*4cc0*/  FFMA.FTZ R155, R155, UR10, -R14.reuse ;  /* 0x0000000a9b9b7c23 */ /* 0x100fe2000801080e */
[----:B------:R-:W-:Y:S01]  /*4cd0*/  FMNMX.FTZ R154, R20, R193, !PT ;  /* 0x000000c1149a7209 */ /* 0x000fe20007810000 */
[----:B------:R-:W3:Y:S01]  /*4ce0*/  MUFU.TANH R182, R182 ;  /* 0x000000b600b67308 */ /* 0x000ee20000002400 */
[----:B------:R-:W-:Y:S01]  /*4cf0*/  ISETP.GT.AND P3, PT, R184, 0x28, PT ;  /* 0x00000028b800780c */ /* 0x000fe20003f64270 */
[--C-:B------:R-:W-:Y:S01]  /*4d00*/  FFMA.FTZ R156, R156, UR10, -R14.reuse ;  /* 0x0000000a9c9c7c23 */ /* 0x100fe2000801080e */
[----:B0-----:R-:W-:Y:S01]  /*4d10*/  FSEL R152, R152, -INF , P2 ;  /* 0xff80000098987808 */ /* 0x001fe20001000000 */
[--C-:B------:R-:W-:Y:S01]  /*4d20*/  FFMA.FTZ R158, R158, UR10, -R14.reuse ;  /* 0x0000000a9e9e7c23 */ /* 0x100fe2000801080e */
[----:B------:R-:W-:Y:S01]  /*4d30*/  FMNMX.FTZ R193, R21, R154, !PT ;  /* 0x0000009a15c17209 */ /* 0x000fe20007810000 */
[--C-:B------:R-:W-:Y:S01]  /*4d40*/  FFMA.FTZ R157, R157, UR10, -R14.reuse ;  /* 0x0000000a9d9d7c23 */ /* 0x100fe2000801080e */
[----:B----4-:R-:W-:Y:S01]  /*4d50*/  FSEL R153, R194, -INF , P3 ;  /* 0xff800000c2997808 */ /* 0x010fe20001800000 */
[----:B------:R-:W0:Y:S01]  /*4d60*/  MUFU.TANH R183, R183 ;  /* 0x000000b700b77308 */ /* 0x000e220000002400 */
[----:B------:R-:W-:Y:S01]  /*4d70*/  ISETP.GT.AND P2, PT, R184, 0x29, PT ;  /* 0x00000029b800780c */ /* 0x000fe20003f44270 */
[--C-:B------:R-:W-:Y:S01]  /*4d80*/  FFMA.FTZ R159, R159, UR10, -R14.reuse ;  /* 0x0000000a9f9f7c23 */ /* 0x100fe2000801080e */
[----:B------:R-:W-:Y:S01]  /*4d90*/  FMNMX.FTZ R194, R152, R193, !PT ;  /* 0x000000c198c27209 */ /* 0x000fe20007810000 */
[--C-:B------:R-:W-:Y:S01]  /*4da0*/  FFMA.FTZ R160, R160, UR10, -R14.reuse ;  /* 0x0000000aa0a07c23 */ /* 0x100fe2000801080e */
[----:B------:R-:W-:Y:S01]  /*4db0*/  ISETP.GT.AND P3, PT, R184, 0x30, PT ;  /* 0x00000030b800780c */ /* 0x000fe20003f64270 */
[--C-:B------:R-:W-:Y:S01]  /*4dc0*/  FFMA.FTZ R162, R162, UR10, -R14.reuse ;  /* 0x0000000aa2a27c23 */ /* 0x100fe2000801080e */
[----:B-1----:R-:W-:Y:S01]  /*4dd0*/  FSEL R190, R190, -INF , P2 ;  /* 0xff800000bebe7808 */ /* 0x002fe20001000000 */
[----:B------:R-:W1:Y:S01]  /*4de0*/  MUFU.TANH R177, R177 ;  /* 0x000000b100b17308 */ /* 0x000e620000002400 */
[----:B------:R-:W-:Y:S01]  /*4df0*/  FMNMX.FTZ R193, R153, R194, !PT ;  /* 0x000000c299c17209 */ /* 0x000fe20007810000 */
[--C-:B------:R-:W-:Y:S01]  /*4e00*/  FFMA.FTZ R161, R161, UR10, -R14.reuse ;  /* 0x0000000aa1a17c23 */ /* 0x100fe2000801080e */
[----:B------:R-:W-:Y:S01]  /*4e10*/  ISETP.GT.AND P2, PT, R184, 0x31, PT ;  /* 0x00000031b800780c */ /* 0x000fe20003f44270 */
[--C-:B------:R-:W-:Y:S01]  /*4e20*/  FFMA.FTZ R163, R163, UR10, -R14.reuse ;  /* 0x0000000aa3a37c23 */ /* 0x100fe2000801080e */
[----:B--2---:R-:W-:Y:S01]  /*4e30*/  FSEL R191, R191, -INF , P3 ;  /* 0xff800000bfbf7808 */ /* 0x004fe20001800000 */
[--C-:B------:R-:W-:Y:S01]  /*4e40*/  FFMA.FTZ R164, R164, UR10, -R14.reuse ;  /* 0x0000000aa4a47c23 */ /* 0x100fe2000801080e */
[----:B------:R-:W-:Y:S01]  /*4e50*/  FMNMX.FTZ R194, R190, R193, !PT ;  /* 0x000000c1bec27209 */ /* 0x000fe20007810000 */
[----:B------:R-:W2:Y:S01]  /*4e60*/  MUFU.TANH R179, R179 ;  /* 0x000000b300b37308 */ /* 0x000ea20000002400 */
[----:B------:R-:W-:Y:S01]  /*4e70*/  ISETP.GT.AND P3, PT, R184, 0x38, PT ;  /* 0x00000038b800780c */ /* 0x000fe20003f64270 */
[--C-:B------:R-:W-:Y:S01]  /*4e80*/  FFMA.FTZ R165, R165, UR10, -R14.reuse ;  /* 0x0000000aa5a57c23 */ /* 0x100fe2000801080e */
[----:B---3--:R-:W-:Y:S01]  /*4e90*/  FSEL R182, R182, -INF , P2 ;  /* 0xff800000b6b67808 */ /* 0x008fe20001000000 */
[--C-:B------:R-:W-:Y:S01]  /*4ea0*/  FFMA.FTZ R166, R166, UR10, -R14.reuse ;  /* 0x0000000aa6a67c23 */ /* 0x100fe2000801080e */
[----:B------:R-:W-:Y:S01]  /*4eb0*/  FMNMX.FTZ R193, R191, R194, !PT ;  /* 0x000000c2bfc17209 */ /* 0x000fe20007810000 */
[--C-:B------:R-:W-:Y:S01]  /*4ec0*/  FFMA.FTZ R167, R167, UR10, -R14.reuse ;  /* 0x0000000aa7a77c23 */ /* 0x100fe2000801080e */
[----:B------:R-:W-:Y:S01]  /*4ed0*/  ISETP.GT.AND P2, PT, R184, 0x39, PT ;  /* 0x00000039b800780c */ /* 0x000fe20003f44270 */
[----:B------:R-:W3:Y:S01]  /*4ee0*/  MUFU.TANH R176, R176 ;  /* 0x000000b000b07308 */ /* 0x000ee20000002400 */
[----:B0-----:R-:W-:Y:S01]  /*4ef0*/  FSEL R183, R183, -INF , P3 ;  /* 0xff800000b7b77808 */ /* 0x001fe20001800000 */
[--C-:B------:R-:W-:Y:S01]  /*4f00*/  FFMA.FTZ R168, R168, UR10, -R14.reuse ;  /* 0x0000000aa8a87c23 */ /* 0x100fe2000801080e */
[----:B------:R-:W-:Y:S01]  /*4f10*/  FMNMX.FTZ R194, R182, R193, !PT ;  /* 0x000000c1b6c27209 */ /* 0x000fe20007810000 */
[--C-:B------:R-:W-:Y:S01]  /*4f20*/  FFMA.FTZ R169, R169, UR10, -R14.reuse ;  /* 0x0000000aa9a97c23 */ /* 0x100fe2000801080e */
[----:B------:R-:W-:Y:S01]  /*4f30*/  ISETP.GT.AND P3, PT, R184, 0x40, PT ;  /* 0x00000040b800780c */ /* 0x000fe20003f64270 */
[----:B------:R-:W-:Y:S01]  /*4f40*/  FFMA.FTZ R170, R170, UR10, -R14 ;  /* 0x0000000aaaaa7c23 */ /* 0x000fe2000801080e */
[----:B-1----:R-:W-:Y:S01]  /*4f50*/  FSEL R177, R177, -INF , P2 ;  /* 0xff800000b1b17808 */ /* 0x002fe20001000000 */
[----:B------:R-:W0:Y:S01]  /*4f60*/  MUFU.TANH R180, R180 ;  /* 0x000000b400b47308 */ /* 0x000e220000002400 */
[----:B------:R-:W-:-:S02]  /*4f70*/  FMNMX.FTZ R194, R183, R194, !PT ;  /* 0x000000c2b7c27209 */ /* 0x000fc40007810000 */
[C---:B------:R-:W-:Y:S02]  /*4f80*/  ISETP.GT.AND P2, PT, R184.reuse, 0x41, PT ;  /* 0x00000041b800780c */ /* 0x040fe40003f44270 */
[----:B--2---:R-:W-:Y:S02]  /*4f90*/  FSEL R179, R179, -INF , P3 ;  /* 0xff800000b3b37808 */ /* 0x004fe40001800000 */
[----:B------:R-:W-:Y:S01]  /*4fa0*/  FMNMX.FTZ R194, R177, R194, !PT ;  /* 0x000000c2b1c27209 */ /* 0x000fe20007810000 */
[----:B------:R-:W-:Y:S01]  /*4fb0*/  MUFU.TANH R181, R181 ;  /* 0x000000b500b57308 */ /* 0x000fe20000002400 */
[----:B------:R-:W-:Y:S02]  /*4fc0*/  ISETP.GT.AND P3, PT, R184, 0x48, PT ;  /* 0x00000048b800780c */ /* 0x000fe40003f64270 */
[----:B---3--:R-:W-:Y:S02]  /*4fd0*/  FSEL R176, R176, -INF , P2 ;  /* 0xff800000b0b07808 */ /* 0x008fe40001000000 */
[----:B------:R-:W-:-:S02]  /*4fe0*/  FMNMX.FTZ R193, R179, R194, !PT ;  /* 0x000000c2b3c17209 */ /* 0x000fc40007810000 */
[----:B------:R-:W-:Y:S01]  /*4ff0*/  ISETP.GT.AND P2, PT, R184, 0x49, PT ;  /* 0x00000049b800780c */ /* 0x000fe20003f44270 */
[----:B------:R-:W1:Y:S01]  /*5000*/  MUFU.TANH R186, R186 ;  /* 0x000000ba00ba7308 */ /* 0x000e620000002400 */
[----:B0-----:R-:W-:Y:S02]  /*5010*/  FSEL R180, R180, -INF , P3 ;  /* 0xff800000b4b47808 */ /* 0x001fe40001800000 */
[----:B------:R-:W-:-:S05]  /*5020*/  ISETP.GT.AND P3, PT, R184, 0x50, PT ;  /* 0x00000050b800780c */ /* 0x000fca0003f64270 */
[----:B------:R-:W0:Y:S08]  /*5030*/  MUFU.TANH R185, R185 ;  /* 0x000000b900b97308 */ /* 0x000e300000002400 */
[----:B------:R2:W-:Y:S01]  /*5040*/  MUFU.EX2 R154, R195 ;  /* 0x000000c3009a7308 */ /* 0x0005e20000000800 */
[----:B-1----:R-:W-:Y:S02]  /*5050*/  FSEL R186, R186, -INF , P3 ;  /* 0xff800000baba7808 */ /* 0x002fe40001800000 */
[----:B------:R-:W-:-:S05]  /*5060*/  ISETP.GT.AND P3, PT, R184, 0x58, PT ;  /* 0x00000058b800780c */ /* 0x000fca0003f64270 */
[----:B------:R-:W1:Y:S01]  /*5070*/  MUFU.TANH R192, R192 ;  /* 0x000000c000c07308 */ /* 0x000e620000002400 */
[----:B--2---:R-:W-:Y:S02]  /*5080*/  FMNMX.FTZ R195, R176, R193, !PT ;  /* 0x000000c1b0c37209 */ /* 0x004fe40007810000 */
[----:B------:R-:W-:Y:S02]  /*5090*/  FSEL R193, R181, -INF , P2 ;  /* 0xff800000b5c17808 */ /* 0x000fe40001000000 */
[----:B------:R-:W-:Y:S02]  /*50a0*/  FMNMX.FTZ R194, R180, R195, !PT ;  /* 0x000000c3b4c27209 */ /* 0x000fe40007810000 */
[----:B------:R-:W-:Y:S01]  /*50b0*/  ISETP.GT.AND P2, PT, R184, 0x51, PT ;  /* 0x00000051b800780c */ /* 0x000fe20003f44270 */
[----:B------:R-:W-:Y:S01]  /*50c0*/  MUFU.EX2 R189, R189 ;  /* 0x000000bd00bd7308 */ /* 0x000fe20000000800 */
[----:B------:R-:W-:Y:S02]  /*50d0*/  FMNMX.FTZ R181, R193, R194, !PT ;  /* 0x000000c2c1b57209 */ /* 0x000fe40007810000 */
[----:B0-----:R-:W-:-:S02]  /*50e0*/  FSEL R194, R185, -INF , P2 ;  /* 0xff800000b9c27808 */ /* 0x001fc40001000000 */
[----:B------:R-:W-:Y:S02]  /*50f0*/  FMNMX.FTZ R181, R186, R181, !PT ;  /* 0x000000b5bab57209 */ /* 0x000fe40007810000 */
[----:B------:R-:W-:Y:S01]  /*5100*/  FSEL R195, R6, -INF , P3 ;  /* 0xff80000006c37808 */ /* 0x000fe20001800000 */
[----:B------:R-:W-:Y:S01]  /*5110*/  MUFU.EX2 R155, R155 ;  /* 0x0000009b009b7308 */ /* 0x000fe20000000800 */
[----:B------:R-:W-:Y:S01]  /*5120*/  ISETP.GT.AND P2, PT, R184, 0x59, PT ;  /* 0x00000059b800780c */ /* 0x000fe20003f44270 */
[--C-:B------:R-:W-:Y:S01]  /*5130*/  FFMA.FTZ R184, R175, UR10, -R14.reuse ;  /* 0x0000000aafb87c23 */ /* 0x100fe2000801080e */
[----:B------:R-:W-:Y:S01]  /*5140*/  FMNMX.FTZ R6, R194, R181, !PT ;  /* 0x000000b5c2067209 */ /* 0x000fe20007810000 */
[----:B------:R-:W-:Y:S01]  /*5150*/  FFMA.FTZ R175, R173, UR10, -R14 ;  /* 0x0000000aadaf7c23 */ /* 0x000fe2000801080e */
[----:B-1----:R-:W-:Y:S02]  /*5160*/  FSEL R192, R192, -INF , P2 ;  /* 0xff800000c0c07808 */ /* 0x002fe40001000000 */
        /* <DEDUP_REMOVED lines=11> */
[----:B------:R-:W0:Y:S07]  /*5220*/  SHFL.BFLY PT, R6, R185, 0x1, 0x1f ;  /* 0x0c201f00b9067f89 */ /* 0x000e2e00000e0000 */
        /* <DEDUP_REMOVED lines=8> */
[----:B------:R-:W-:Y:S03]  /*52b0*/  MUFU.EX2 R164, R164 ;  /* 0x000000a400a47308 */ /* 0x000fe60000000800 */
[----:B------:R-:W-:-:S05]  /*52c0*/  FSEL R196, R196, RZ, P2 ;  /* 0x000000ffc4c47208 */ /* 0x000fca0001000000 */
[----:B------:R-:W-:Y:S01]  /*52d0*/  MUFU.EX2 R165, R165 ;  /* 0x000000a500a57308 */ /* 0x000fe20000000800 */
[--C-:B------:R-:W-:Y:S01]  /*52e0*/  FFMA.FTZ R172, R10, UR10, -R196.reuse ;  /* 0x0000000a0aac7c23 */ /* 0x100fe200080108c4 */
[----:B------:R-:W-:Y:S01]  /*52f0*/  FSEL R10, R5, RZ, P1 ;  /* 0x000000ff050a7208 */ /* 0x000fe20000800000 */
[--C-:B------:R-:W-:Y:S01]  /*5300*/  FFMA.FTZ R171, R187, UR10, -R196.reuse ;  /* 0x0000000abbab7c23 */ /* 0x100fe200080108c4 */
[--C-:B------:R-:W-:Y:S01]  /*5310*/  FFMA.FTZ R11, R11, UR10, -R196.reuse ;  /* 0x0000000a0b0b7c23 */ /* 0x100fe200080108c4 */
[--C-:B------:R-:W-:Y:S01]  /*5320*/  FFMA.FTZ R12, R12, UR10, -R196.reuse ;  /* 0x0000000a0c0c7c23 */ /* 0x100fe200080108c4 */
[--C-:B------:R-:W-:Y:S01]  /*5330*/  FFMA.FTZ R13, R13, UR10, -R196.reuse ;  /* 0x0000000a0d0d7c23 */ /* 0x100fe200080108c4 */
[----:B------:R-:W-:Y:S01]  /*5340*/  FADD.FTZ R10, -R10, R9 ;  /* 0x000000090a0a7221 */ /* 0x000fe20000010100 */
[----:B------:R-:W-:Y:S01]  /*5350*/  FSEL R9, R6, RZ, P2 ;  /* 0x000000ff06097208 */ /* 0x000fe20001000000 */
[----:B------:R-:W-:Y:S01]  /*5360*/  MUFU.EX2 R171, R171 ;  /* 0x000000ab00ab7308 */ /* 0x000fe20000000800 */
[--C-:B------:R-:W-:Y:S01]  /*5370*/  FFMA.FTZ R188, R188, UR10, -R196.reuse ;  /* 0x0000000abcbc7c23 */ /* 0x100fe200080108c4 */
[----:B------:R-:W-:Y:S01]  /*5380*/  FMUL.FTZ R10, R10, UR10 ;  /* 0x0000000a0a0a7c20 */ /* 0x000fe20008410000 */
[----:B------:R-:W-:Y:S01]  /*5390*/  FFMA.FTZ R173, R15, UR10, -R196 ;  /* 0x0000000a0fad7c23 */ /* 0x000fe200080108c4 */
[----:B------:R-:W-:Y:S01]  /*53a0*/  FADD.FTZ R9, -R9, R8 ;  /* 0x0000000809097221 */ /* 0x000fe20000010100 */
[--C-:B------:R-:W-:Y:S01]  /*53b0*/  FFMA.FTZ R198, R20, UR10, -R196.reuse ;  /* 0x0000000a14c67c23 */ /* 0x100fe200080108c4 */
        /* <DEDUP_REMOVED lines=16> */
[----:B------:R-:W-:-:S03]  /*54c0*/  FFMA.FTZ R192, R192, UR10, -R196 ;  /* 0x0000000ac0c07c23 */ /* 0x000fc600080108c4 */
        /* <DEDUP_REMOVED lines=9> */
[----:B-1----:R-:W-:Y:S01]  /*5560*/  FFMA.FTZ R3, R8, R3, R171 ;  /* 0x0000000308037223 */ /* 0x002fe200000100ab */
        /* <DEDUP_REMOVED lines=9> */
[----:B------:R-:W-:Y:S01]  /*5600*/  FADD.FTZ R179, R155, R200 ;  /* 0x000000c89bb37221 */ /* 0x000fe20000010000 */
[----:B------:R-:W-:Y:S01]  /*5610*/  F2FP.BF16.F32.PACK_AB R155, R156, R155 ;  /* 0x0000009b9c9b723e */ /* 0x000fe200000010ff */
[-C--:B------:R-:W-:Y:S01]  /*5620*/  FMUL.FTZ R36, R36, R8.reuse ;  /* 0x0000000824247220 */ /* 0x080fe20000410000 */
[-C--:B------:R-:W-:Y:S01]  /*5630*/  FMUL.FTZ R37, R37, R8.reuse ;  /* 0x0000000825257220 */ /* 0x080fe20000410000 */
[----:B------:R-:W-:Y:S01]  /*5640*/  FADD.FTZ R179, R156, R179 ;  /* 0x000000b39cb37221 */ /* 0x000fe20000010000 */
        /* <DEDUP_REMOVED lines=18> */
[----:B------:R-:W-:Y:S01]  /*5770*/  FADD.FTZ R152, R158, R179 ;  /* 0x000000b39e987221 */ /* 0x000fe20000010000 */
[-C--:B------:R-:W-:Y:S01]  /*5780*/  FMUL.FTZ R64, R64, R8.reuse ;  /* 0x0000000840407220 */ /* 0x080fe20000410000 */
[-C--:B------:R-:W-:Y:S01]  /*5790*/  FMUL.FTZ R65, R65, R8.reuse ;  /* 0x0000000841417220 */ /* 0x080fe20000410000 */
[----:B------:R-:W-:Y:S01]  /*57a0*/  FMUL.FTZ R68, R68, R8 ;  /* 0x0000000844447220 */ /* 0x000fe20000410000 */
[C---:B------:R-:W-:Y:S01]  /*57b0*/  FADD.FTZ R152, R157.reuse, R152 ;  /* 0x000000989d987221 */ /* 0x040fe20000010000 */
[----:B------:R-:W-:Y:S01]  /*57c0*/  F2FP.BF16.F32.PACK_AB R157, R157, R158 ;  /* 0x0000009e9d9d723e */ /* 0x000fe200000010ff */
[----:B------:R-:W2:Y:S01]  /*57d0*/  MUFU.EX2 R198, R198 ;  /* 0x000000c600c67308 */ /* 0x000ea20000000800 */
[-C--:B------:R-:W-:Y:S01]  /*57e0*/  FMUL.FTZ R69, R69, R8.reuse ;  /* 0x0000000845457220 */ /* 0x080fe20000410000 */
[----:B------:R-:W-:Y:S01]  /*57f0*/  FADD.FTZ R179, R159, R152 ;  /* 0x000000989fb37221 */ /* 0x000fe20000010000 */
[----:B------:R-:W-:Y:S01]  /*5800*/  F2FP.BF16.F32.PACK_AB R159, R160, R159 ;  /* 0x0000009fa09f723e */ /* 0x000fe200000010ff */
[-C--:B------:R-:W-:Y:S01]  /*5810*/  FMUL.FTZ R72, R72, R8.reuse ;  /* 0x0000000848487220 */ /* 0x080fe20000410000 */
[-C--:B------:R-:W-:Y:S01]  /*5820*/  FMUL.FTZ R73, R73, R8.reuse ;  /* 0x0000000849497220 */ /* 0x080fe20000410000 */
[----:B------:R-:W-:Y:S01]  /*5830*/  FADD.FTZ R179, R160, R179 ;  /* 0x000000b3a0b37221 */ /* 0x000fe20000010000 */
        /* <DEDUP_REMOVED lines=18> */
[----:B----4-:R-:W-:Y:S01]  /*5960*/  FFMA.FTZ R177, R180, UR10, -R196 ;  /* 0x0000000ab4b17c23 */ /* 0x010fe200080108c4 */
[----:B0-----:R-:W-:Y:S01]  /*5970*/  FADD.FTZ R180, R188, R153 ;  /* 0x00000099bcb47221 */ /* 0x001fe20000010000 */
[-C--:B------:R-:W-:Y:S01]  /*5980*/  FMUL.FTZ R105, R105, R8.reuse ;  /* 0x0000000869697220 */ /* 0x080fe20000410000 */
[-C--:B------:R-:W-:Y:S01]  /*5990*/  FMUL.FTZ R108, R108, R8.reuse ;  /* 0x000000086c6c7220 */ /* 0x080fe20000410000 */
[-C--:B------:R-:W-:Y:S01]  /*59a0*/  FMUL.FTZ R109, R109, R8.reuse ;  /* 0x000000086d6d7220 */ /* 0x080fe20000410000 */
[----:B-1----:R-:W-:Y:S01]  /*59b0*/  FADD.FTZ R153, R173, R180 ;  /* 0x000000b4ad997221 */ /* 0x002fe20000010000 */
[----:B------:R-:W-:Y:S01]  /*59c0*/  FADD.FTZ R180, R162, R179 ;  /* 0x000000b3a2b47221 */ /* 0x000fe20000010000 */
[----:B------:R-:W0:Y:S01]  /*59d0*/  MUFU.EX2 R15, R15 ;  /* 0x0000000f000f7308 */ /* 0x000e220000000800 */
[----:B------:R-:W-:Y:S01]  /*59e0*/  FMUL.FTZ R112, R112, R8 ;  /* 0x0000000870707220 */ /* 0x000fe20000410000 */
[----:B--2---:R-:W-:Y:S01]  /*59f0*/  FADD.FTZ R153, R198, R153 ;  /* 0x00000099c6997221 */ /* 0x004fe20000010000 */
[C---:B------:R-:W-:Y:S01]  /*5a00*/  FADD.FTZ R180, R161.reuse, R180 ;  /* 0x000000b4a1b47221 */ /* 0x040fe20000010000 */
[----:B------:R-:W-:Y:S01]  /*5a10*/  F2FP.BF16.F32.PACK_AB R161, R161, R162 ;  /* 0x000000a2a1a1723e */ /* 0x000fe200000010ff */
[-C--:B------:R-:W-:Y:S01]  /*5a20*/  FMUL.FTZ R113, R113, R8.reuse ;  /* 0x0000000871717220 */ /* 0x080fe20000410000 */
[----:B---3--:R-:W-:Y:S01]  /*5a30*/  FADD.FTZ R152, R20, R153 ;  /* 0x0000009914987221 */ /* 0x008fe20000010000 */
[----:B------:R-:W-:Y:S01]  /*5a40*/  FADD.FTZ R187, R163, R180 ;  /* 0x000000b4a3bb7221 */ /* 0x000fe20000010000 */
[----:B------:R-:W1:Y:S01]  /*5a50*/  MUFU.EX2 R190, R190 ;  /* 0x000000be00be7308 */ /* 0x000e620000000800 */
[----:B------:R-:W-:Y:S01]  /*5a60*/  F2FP.BF16.F32.PACK_AB R153, R154, R189 ;  /* 0x000000bd9a99723e */ /* 0x000fe200000010ff */
[C---:B-----5:R-:W-:Y:S01]  /*5a70*/  FADD.FTZ R152, R21.reuse, R152 ;  /* 0x0000009815987221 */ /* 0x060fe20000010000 */
[----:B------:R-:W-:Y:S01]  /*5a80*/  FADD.FTZ R158, R164, R187 ;  /* 0x000000bba49e7221 */ /* 0x000fe20000010000 */
[----:B------:R-:W-:Y:S01]  /*5a90*/  F2FP.BF16.F32.PACK_AB R154, R12, R11 ;  /* 0x0000000b0c9a723e */ /* 0x000fe200000010ff */
[----:B------:R-:W-:Y:S01]  /*5aa0*/  FMUL.FTZ R116, R116, R8 ;  /* 0x0000000874747220 */ /* 0x000fe20000410000 */
[----:B------:R-:W-:Y:S01]  /*5ab0*/  F2FP.BF16.F32.PACK_AB R160, R21, R20 ;  /* 0x0000001415a0723e */ /* 0x000fe200000010ff */
[-C--:B------:R-:W-:Y:S01]  /*5ac0*/  FMUL.FTZ R117, R117, R8.reuse ;  /* 0x0000000875757220 */ /* 0x080fe20000410000 */
[----:B------:R-:W2:Y:S01]  /*5ad0*/  MUFU.EX2 R9, R9 ;  /* 0x0000000900097308 */ /* 0x000ea20000000800 */
[----:B0-----:R-:W-:Y:S01]  /*5ae0*/  FADD.FTZ R179, R15, R152 ;  /* 0x000000980fb37221 */ /* 0x001fe20000010000 */
[----:B------:R-:W-:Y:S01]  /*5af0*/  F2FP.BF16.F32.PACK_AB R152, R172, R171 ;  /* 0x000000abac98723e */ /* 0x000fe200000010ff */
[-C--:B------:R-:W-:Y:S01]  /*5b00*/  FMUL.FTZ R120, R120, R8.reuse ;  /* 0x0000000878787220 */ /* 0x080fe20000410000 */
[----:B------:R-:W-:Y:S01]  /*5b10*/  F2FP.BF16.F32.PACK_AB R163, R164, R163 ;  /* 0x000000a3a4a3723e */ /* 0x000fe200000010ff */
        /* <DEDUP_REMOVED lines=14> */
[----:B------:R-:W-:Y:S01]  /*5c00*/  FADD.FTZ R13, R165, R158 ;  /* 0x0000009ea50d7221 */ /* 0x000fe20000010000 */
[----:B------:R-:W-:Y:S01]  /*5c10*/  F2FP.BF16.F32.PACK_AB R158, R198, R173 ;  /* 0x000000adc69e723e */ /* 0x000fe200000010ff */
        /* <DEDUP_REMOVED lines=9> */
[----:B------:R-:W-:Y:S01]  /*5cb0*/  FMUL.FTZ R149, R149, R8 ;  /* 0x0000000895957220 */ /* 0x000fe20000410000 */
        /* <DEDUP_REMOVED lines=22> */
[----:B------:R-:W-:Y:S01]  /*5e20*/  FADD.FTZ R12, R4, R13 ;  /* 0x0000000d040c7221 */ /* 0x000fe20000010000 */
        /* <DEDUP_REMOVED lines=64> */
[----:B------:R-:W-:-:S02]  /*6230*/  FMUL.FTZ R151, R151, R10 ;  /* 0x0000000a97977220 */ /* 0x000fc40000410000 */
        /* <DEDUP_REMOVED lines=16> */
[----:B0-----:R-:W-:-:S04]  /*6340*/  FADD.FTZ R3, R195, R4 ;  /* 0x00000004c3037221 */ /* 0x001fc80000010000 */
[C---:B-1----:R-:W-:Y:S01]  /*6350*/  FADD.FTZ R3, R192.reuse, R3 ;  /* 0x00000003c0037221 */ /* 0x042fe20000010000 */
[----:B------:R-:W-:Y:S01]  /*6360*/  F2FP.BF16.F32.PACK_AB R174, R192, R195 ;  /* 0x000000c3c0ae723e */ /* 0x000fe200000010ff */
[C---:B--2---:R-:W-:Y:S01]  /*6370*/  FADD.FTZ R4, R14.reuse, R9 ;  /* 0x000000090e047221 */ /* 0x044fe20000010000 */
[----:B------:R-:W-:Y:S01]  /*6380*/  F2FP.BF16.F32.PACK_AB R175, R14, R175 ;  /* 0x000000af0eaf723e */ /* 0x000fe200000010ff */
[----:B------:R-:W-:Y:S06]  /*6390*/  @!P0 BRA `(.L_x_13635) ;  /* 0x0000000000048947 */ /* 0x000fec0003800000 */
[----:B------:R-:W-:Y:S01]  /*63a0*/  BPT.TRAP 0x1 ;  /* 0x000000040000795c */ /* 0x000fe20000300000 */
.L_x_13635:
[----:B------:R0:W1:Y:S01]  /*63b0*/  SYNCS.PHASECHK.TRANS64.TRYWAIT P1, [UR26+0x22850], R7 ;  /* 0x02285007ff0075a7 */ /* 0x000062000802015a */
[----:B------:R-:W-:Y:S05]  /*63c0*/  @!P0 BRA `(.L_x_13636) ;  /* 0x0000000000048947 */ /* 0x000fea0003800000 */
[----:B------:R-:W-:Y:S01]  /*63d0*/  BPT.TRAP 0x1 ;  /* 0x000000040000795c */ /* 0x000fe20000300000 */
.L_x_13636:
[----:B------:R-:W-:Y:S01]  /*63e0*/  VIADD R8, R201, 0x8 ;  /* 0x00000008c9087836 */ /* 0x000fe20000000000 */
[----:B-1----:R-:W-:Y:S06]  /*63f0*/  @P1 BRA `(.L_x_13637) ;  /* 0x0000000000081947 */ /* 0x002fec0003800000 */
[----:B------:R-:W1:Y:S02]  /*6400*/  SYNCS.PHASECHK.TRANS64.TRYWAIT P1, [UR26+0x22850], R7 ;  /* 0x02285007ff0075a7 */ /* 0x000e64000802015a */
[----:B-1----:R-:W-:Y:S05]  /*6410*/  @!P1 BRA `(.L_x_13638) ;  /* 0x0000009800889947 */ /* 0x002fea0003800000 */
.L_x_13637:
        /* <DEDUP_REMOVED lines=39> */
.L_x_13639:
[----:B------:R-:W-:Y:S01]  /*6690*/  UISETP.GT.AND UP0, UPT, UR23, UR22, UPT ;  /* 0x000000161700728c */ /* 0x000fe2000bf04270 */
[----:B------:R-:W-:Y:S01]  /*66a0*/  MOV R9, R5 ;  /* 0x0000000500097202 */ /* 0x000fe20000000f00 */
[----:B------:R-:W-:Y:S01]  /*66b0*/  UIADD3 UR26, UR26, 0x22860, URZ ;  /* 0x000228601a1a7890 */ /* 0x000fe2000fffe03f */
[----:B------:R-:W-:Y:S01]  /*66c0*/  IMAD.MOV.U32 R8, RZ, RZ, R6 ;  /* 0x000000ffff087224 */ /* 0x000fe200078e0006 */
[----:B------:R-:W-:Y:S02]  /*66d0*/  UIADD3 UR23, UR23, -0x1, URZ ;  /* 0xffffffff17177890 */ /* 0x000fe4000fffe03f */
[----:B------:R-:W-:Y:S01]  /*66e0*/  PLOP3.LUT P1, PT, PT, PT, UP0, 0x80, 0x0 ;  /* 0x000000000000781c */ /* 0x000fe20003f2f008 */
[----:B------:R-:W-:-:S09]  /*66f0*/  UPRMT UR26, UR25, 0x654, UR26 ;  /* 0x00000654191a7896 */ /* 0x000fd2000800001a */
[----:B------:R-:W-:Y:S03]  /*6700*/  SYNCS.ARRIVE.TRANS64.RED.A1T0 RZ, [UR26], RZ ;  /* 0x000000ffffff79a7 */ /* 0x000fe6000810041a */
[----:B------:R-:W-:Y:S05]  /*6710*/  @P1 BRA `(.L_x_13640) ;  /* 0xffffffd400581947 */ /* 0x000fea000383ffff */
.L_x_13629:
[----:B------:R-:W-:-:S13]  /*6720*/  ISETP.LE.AND P1, PT, RZ, UR23, PT ;  /* 0x00000017ff007c0c */ /* 0x000fda000bf23270 */
[----:B------:R-:W-:Y:S05]  /*6730*/  @!P1 BRA `(.L_x_13641) ;  /* 0x0000002000d49947 */ /* 0x000fea0003800000 */
[----:B01----:R-:W-:Y:S01]  /*6740*/  IMAD.MOV.U32 R8, RZ, RZ, R5 ;  /* 0x000000ffff087224 */ /* 0x003fe200078e0005 */
[----:B------:R-:W-:Y:S01]  /*6750*/  ULDC UR26, c[0x0][0x9d8] ;  /* 0x00027600001a7ab9 */ /* 0x000fe20000000800 */
[----:B------:R-:W-:Y:S01]  /*6760*/  IMAD.MOV.U32 R9, RZ, RZ, R6 ;  /* 0x000000ffff097224 */ /* 0x000fe200078e0006 */
[----:B------:R-:W-:-:S06]  /*6770*/  ULDC UR22, c[0x0][0x988] ;  /* 0x0002620000167ab9 */ /* 0x000fcc0000000800 */
.L_x_13652:
[----:B------:R-:W-:-:S04]  /*6780*/  UIADD3 UR36, UR36, 0x1, URZ ;  /* 0x0000000124247890 */ /* 0x000fc8000fffe03f */
[----:B------:R-:W-:-:S04]  /*6790*/  UISETP.NE.AND UP0, UPT, UR36, 0x2, UPT ;  /* 0x000000022400788c */ /* 0x000fc8000bf05270 */
[----:B------:R-:W-:Y:S02]  /*67a0*/  USEL UR6, URZ, 0x1, UP0 ;  /* 0x000000013f067887 */ /* 0x000fe40008000000 */
[----:B------:R-:W-:Y:S02]  /*67b0*/  USEL UR36, UR36, URZ, UP0 ;  /* 0x0000003f24247287 */ /* 0x000fe40008000000 */
[----:B------:R-:W-:Y:S01]  /*67c0*/  ULOP3.LUT UR37, UR37, UR6, URZ, 0x3c, !UPT ;  /* 0x0000000625257292 */ /* 0x000fe2000f8e3c3f */
[----:B01----:R-:W-:Y:S11]  /*67d0*/  @!P0 BRA `(.L_x_13642) ;  /* 0x0000000000048947 */ /* 0x003ff60003800000 */
[----:B------:R-:W-:Y:S01]  /*67e0*/  BPT.TRAP 0x1 ;  /* 0x000000040000795c */ /* 0x000fe20000300000 */
.L_x_13642:
        /* <DEDUP_REMOVED lines=9> */
.L_x_13643:
[----:B-1----:R-:W-:Y:S05]  /*6880*/  @P1 BRA `(.L_x_13644) ;  /* 0x0000000000081947 */ /* 0x002fea0003800000 */
[----:B------:R-:W1:Y:S02]  /*6890*/  SYNCS.PHASECHK.TRANS64.TRYWAIT P1, [UR25+0x22830], R7 ;  /* 0x02283007ff0075a7 */ /* 0x000e640008020159 */
[----:B-1----:R-:W-:Y:S05]  /*68a0*/  @!P1 BRA `(.L_x_13645) ;  /* 0x00000094007c9947 */ /* 0x002fea0003800000 */
.L_x_13644:
        /* <DEDUP_REMOVED lines=26> */
.L_x_13646:
        /* <DEDUP_REMOVED lines=37> */
[----:B------:R-:W-:Y:S01]  /*6ca0*/  UMOV UR10, UR22 ;  /* 0x00000016000a7c82 */ /* 0x000fe20008000000 */
        /* <DEDUP_REMOVED lines=19> */
[----:B----4-:R-:W-:Y:S01]  /*6de0*/  FMNMX.FTZ R6, R152, R173, !PT ;  /* 0x000000ad98067209 */ /* 0x010fe20007810000 */
[----:B------:R-:W-:Y:S01]  /*6df0*/  FMUL.FTZ R173, R189, UR26 ;  /* 0x0000001abdad7c20 */ /* 0x000fe20008410000 */
[----:B------:R-:W-:Y:S05]  /*6e00*/  SYNCS.ARRIVE.TRANS64.RED.A1T0 RZ, [UR6], RZ ;  /* 0x000000ffffff79a7 */ /* 0x000fea0008100406 */
        /* <DEDUP_REMOVED lines=37> */
[----:B----4-:R-:W-:Y:S01]  /*7060*/  FMNMX.FTZ R6, R180, R185, !PT ;  /* 0x000000b9b4067209 */ /* 0x010fe20007810000 */
[----:B------:R-:W-:Y:S01]  /*7070*/  FMUL.FTZ R185, R187, UR26 ;  /* 0x0000001abbb97c20 */ /* 0x000fe20008410000 */
[----:B------:R-:W-:Y:S01]  /*7080*/  FMUL.FTZ R187, R191, UR26 ;  /* 0x0000001abfbb7c20 */ /* 0x000fe20008410000 */
[----:B------:R-:W-:Y:S02]  /*7090*/  FMUL.FTZ R191, R199, UR26 ;  /* 0x0000001ac7bf7c20 */ /* 0x000fe40008410000 */
[----:B------:R-:W4:Y:S02]  /*70a0*/  SHFL.BFLY PT, R189, R6, 0x2, 0x1f ;  /* 0x0c401f0006bd7f89 */ /* 0x000f2400000e0000 */
[----:B------:R-:W5:Y:S08]  /*70b0*/  MUFU.TANH R15, R15 ;  /* 0x0000000f000f7308 */ /* 0x000f700000002400 */
[----:B------:R-:W0:Y:S08]  /*70c0*/  MUFU.TANH R20, R20 ;  /* 0x0000001400147308 */ /* 0x000e300000002400 */
[----:B------:R-:W1:Y:S01]  /*70d0*/  MUFU.TANH R153, R153 ;  /* 0x0000009900997308 */ /* 0x000e620000002400 */
[----:B----4-:R-:W-:Y:S01]  /*70e0*/  FMNMX.FTZ R176, R6, R189, !PT ;  /* 0x000000bd06b07209 */ /* 0x010fe20007810000 */
[----:B------:R-:W-:-:S06]  /*70f0*/  FMUL.FTZ R189, R195, UR26 ;  /* 0x0000001ac3bd7c20 */ /* 0x000fcc0008410000 */
[----:B------:R-:W4:Y:S01]  /*7100*/  MUFU.TANH R154, R154 ;  /* 0x0000009a009a7308 */ /* 0x000f220000002400 */
[----:B------:R-:W2:Y:S07]  /*7110*/  SHFL.BFLY PT, R193, R176, 0x1, 0x1f ;  /* 0x0c201f00b0c17f89 */ /* 0x000eae00000e0000 */
[----:B------:R-:W4:Y:S08]  /*7120*/  MUFU.TANH R156, R156 ;  /* 0x0000009c009c7308 */ /* 0x000f300000002400 */
[----:B------:R-:W4:Y:S08]  /*7130*/  MUFU.TANH R158, R158 ;  /* 0x0000009e009e7308 */ /* 0x000f300000002400 */
[----:B------:R-:W4:Y:S01]  /*7140*/  MUFU.TANH R161, R161 ;  /* 0x000000a100a17308 */ /* 0x000f220000002400 */
[----:B--2---:R-:W-:-:S05]  /*7150*/  FMNMX.FTZ R6, R176, R193, !PT ;  /* 0x000000c1b0067209 */ /* 0x004fca0007810000 */
[C---:B------:R-:W-:Y:S01]  /*7160*/  FADD.FTZ R9, -R6.reuse, R9 ;  /* 0x0000000906097221 */ /* 0x040fe20000010100 */
[----:B------:R-:W-:Y:S01]  /*7170*/  FMUL.FTZ R200, R6, UR10 ;  /* 0x0000000a06c87c20 */ /* 0x000fe20008410000 */
[----:B------:R-:W2:Y:S02]  /*7180*/  MUFU.TANH R162, R162 ;  /* 0x000000a200a27308 */ /* 0x000ea40000002400 */
[----:B------:R-:W-:Y:S01]  /*7190*/  FMUL.FTZ R176, R9, UR10 ;  /* 0x0000000a09b07c20 */ /* 0x000fe20008410000 */
[----:B------:R-:W-:Y:S01]  /*71a0*/  FMNMX.FTZ R9, R11, R8, !PT ;  /* 0x000000080b097209 */ /* 0x000fe20007810000 */
[--C-:B------:R-:W-:Y:S01]  /*71b0*/  FFMA.FTZ R193, R10, UR10, -R200.reuse ;  /* 0x0000000a0ac17c23 */ /* 0x100fe200080108c8 */
[--C-:B------:R-:W-:Y:S01]  /*71c0*/  FFMA.FTZ R196, R5, UR10, -R200.reuse ;  /* 0x0000000a05c47c23 */ /* 0x100fe200080108c8 */
[--C-:B------:R-:W-:Y:S01]  /*71d0*/  FFMA.FTZ R192, R152, UR10, -R200.reuse ;  /* 0x0000000a98c07c23 */ /* 0x100fe200080108c8 */
[----:B---3--:R-:W-:Y:S01]  /*71e0*/  FMNMX.FTZ R10, R12, R9, !PT ;  /* 0x000000090c0a7209 */ /* 0x008fe20007810000 */
[----:B------:R-:W3:Y:S01]  /*71f0*/  MUFU.TANH R164, R164 ;  /* 0x000000a400a47308 */ /* 0x000ee20000002400 */
[--C-:B------:R-:W-:Y:S01]  /*7200*/  FFMA.FTZ R198, R14, UR10, -R200.reuse ;  /* 0x0000000a0ec67c23 */ /* 0x100fe200080108c8 */
[--C-:B------:R-:W-:Y:S01]  /*7210*/  FFMA.FTZ R14, R155, UR10, -R200.reuse ;  /* 0x0000000a9b0e7c23 */ /* 0x100fe200080108c8 */
[----:B-----5:R-:W-:Y:S01]  /*7220*/  FMNMX.FTZ R9, R15, R10, !PT ;  /* 0x0000000a0f097209 */ /* 0x020fe20007810000 */
[--C-:B------:R-:W-:Y:S01]  /*7230*/  FFMA.FTZ R155, R163, UR10, -R200.reuse ;  /* 0x0000000aa39b7c23 */ /* 0x100fe200080108c8 */
[--C-:B------:R-:W-:Y:S01]  /*7240*/  FFMA.FTZ R194, R167, UR10, -R200.reuse ;  /* 0x0000000aa7c27c23 */ /* 0x100fe200080108c8 */
[--C-:B------:R-:W-:Y:S01]  /*7250*/  FFMA.FTZ R167, R169, UR10, -R200.reuse ;  /* 0x0000000aa9a77c23 */ /* 0x100fe200080108c8 */
[----:B0-----:R-:W-:Y:S01]  /*7260*/  FMNMX.FTZ R10, R20, R9, !PT ;  /* 0x00000009140a7209 */ /* 0x001fe20007810000 */
[----:B------:R-:W0:Y:S01]  /*7270*/  MUFU.TANH R175, R175 ;  /* 0x000000af00af7308 */ /* 0x000e220000002400 */
[--C-:B------:R-:W-:Y:S01]  /*7280*/  FFMA.FTZ R169, R171, UR10, -R200.reuse ;  /* 0x0000000aaba97c23 */ /* 0x100fe200080108c8 */
[--C-:B------:R-:W-:Y:S01]  /*7290*/  FFMA.FTZ R171, R173, UR10, -R200.reuse ;  /* 0x0000000aadab7c23 */ /* 0x100fe200080108c8 */
[----:B-1----:R-:W-:Y:S01]  /*72a0*/  FMNMX.FTZ R5, R153, R10, !PT ;  /* 0x0000000a99057209 */ /* 0x002fe20007810000 */
[--C-:B------:R-:W-:Y:S01]  /*72b0*/  FFMA.FTZ R173, R177, UR10, -R200.reuse ;  /* 0x0000000ab1ad7c23 */ /* 0x100fe200080108c8 */
[--C-:B------:R-:W-:Y:S01]  /*72c0*/  FFMA.FTZ R197, R13, UR10, -R200.reuse ;  /* 0x0000000a0dc57c23 */ /* 0x100fe200080108c8 */
[--C-:B------:R-:W-:Y:S01]  /*72d0*/  FFMA.FTZ R21, R21, UR10, -R200.reuse ;  /* 0x0000000a15157c23 */ /* 0x100fe200080108c8 */
[----:B----4-:R-:W-:Y:S01]  /*72e0*/  FMNMX.FTZ R5, R154, R5, !PT ;  /* 0x000000059a057209 */ /* 0x010fe20007810000 */
[----:B------:R-:W1:Y:S01]  /*72f0*/  MUFU.TANH R178, R178 ;  /* 0x000000b200b27308 */ /* 0x000e620000002400 */
        /* <DEDUP_REMOVED lines=10> */
[----:B------:R-:W-:Y:S01]  /*73a0*/  FMNMX.FTZ R5, R161, R10, !PT ;  /* 0x0000000aa1057209 */ /* 0x000fe20007810000 */
[--C-:B------:R-:W-:Y:S01]  /*73b0*/  FFMA.FTZ R163, R165, UR10, -R200.reuse ;  /* 0x0000000aa5a37c23 */ /* 0x100fe200080108c8 */
[--C-:B------:R-:W-:Y:S01]  /*73c0*/  FFMA.FTZ R174, R181, UR10, -R200.reuse ;  /* 0x0000000ab5ae7c23 */ /* 0x100fe200080108c8 */
[--C-:B------:R-:W-:Y:S01]  /*73d0*/  FFMA.FTZ R181, R180, UR10, -R200.reuse ;  /* 0x0000000ab4b57c23 */ /* 0x100fe200080108c8 */
[----:B--2---:R-:W-:Y:S01]  /*73e0*/  FMNMX.FTZ R5, R162, R5, !PT ;  /* 0x00000005a2057209 */ /* 0x004fe20007810000 */
[----:B------:R-:W2:Y:S01]  /*73f0*/  MUFU.TANH R182, R182 ;  /* 0x000000b600b67308 */ /* 0x000ea20000002400 */
[----:B------:R-:W-:-:S02]  /*7400*/  FFMA.FTZ R160, R160, UR10, -R200 ;  /* 0x0000000aa0a07c23 */ /* 0x000fc400080108c8 */
[----:B---3--:R-:W-:-:S04]  /*7410*/  FMNMX.FTZ R10, R164, R5, !PT ;  /* 0x00000005a40a7209 */ /* 0x008fc80007810000 */
[----:B0-----:R-:W-:Y:S01]  /*7420*/  FMNMX.FTZ R5, R175, R10, !PT ;  /* 0x0000000aaf057209 */ /* 0x001fe20007810000 */
[----:B------:R-:W0:Y:S03]  /*7430*/  MUFU.TANH R183, R183 ;  /* 0x000000b700b77308 */ /* 0x000e260000002400 */
[----:B-1----:R-:W-:-:S04]  /*7440*/  FMNMX.FTZ R10, R178, R5, !PT ;  /* 0x00000005b20a7209 */ /* 0x002fc80007810000 */
[----:B----4-:R-:W-:Y:S01]  /*7450*/  FMNMX.FTZ R5, R179, R10, !PT ;  /* 0x0000000ab3057209 */ /* 0x010fe20007810000 */
[----:B------:R-:W1:Y:S03]  /*7460*/  MUFU.TANH R184, R184 ;  /* 0x000000b800b87308 */ /* 0x000e660000002400 */
[----:B--2---:R-:W-:-:S05]  /*7470*/  FMNMX.FTZ R10, R182, R5, !PT ;  /* 0x00000005b60a7209 */ /* 0x004fca0007810000 */
        /* <DEDUP_REMOVED lines=14> */
[----:B------:R-:W-:Y:S01]  /*7560*/  MUFU.EX2 R10, R155 ;  /* 0x0000009b000a7308 */ /* 0x000fe20000000800 */
[----:B-1----:R-:W-:-:S07]  /*7570*/  FMNMX.FTZ R152, R190, R5, !PT ;  /* 0x00000005be987209 */ /* 0x002fce0007810000 */
[----:B------:R-:W0:Y:S01]  /*7580*/  MUFU.EX2 R176, R176 ;  /* 0x000000b000b07308 */ /* 0x000e220000000800 */
[----:B--2---:R-:W-:-:S05]  /*7590*/  FMNMX.FTZ R152, R191, R152, !PT ;  /* 0x00000098bf987209 */ /* 0x004fca0007810000 */
[----:B------:R-:W1:Y:S02]  /*75a0*/  SHFL.BFLY PT, R5, R152, 0x2, 0x1f ;  /* 0x0c401f0098057f89 */ /* 0x000e6400000e0000 */
[----:B------:R-:W2:Y:S08]  /*75b0*/  MUFU.EX2 R193, R193 ;  /* 0x000000c100c17308 */ /* 0x000eb00000000800 */
        /* <DEDUP_REMOVED lines=15> */
[-C--:B------:R-:W-:Y:S01]  /*76b0*/  FMUL.FTZ R48, R48, R176.reuse ;  /* 0x000000b030307220 */ /* 0x080fe20000410000 */
[----:B------:R-:W1:Y:S01]  /*76c0*/  MUFU.EX2 R198, R198 ;  /* 0x000000c600c67308 */ /* 0x000e620000000800 */
[-C--:B------:R-:W-:Y:S01]  /*76d0*/  FMUL.FTZ R49, R49, R176.reuse ;  /* 0x000000b031317220 */ /* 0x080fe20000410000 */
[-C--:B------:R-:W-:Y:S01]  /*76e0*/  FMUL.FTZ R52, R52, R176.reuse ;  /* 0x000000b034347220 */ /* 0x080fe20000410000 */
[----:B------:R-:W4:Y:S01]  /*76f0*/  SHFL.BFLY PT, R152, R155, 0x1, 0x1f ;  /* 0x0c201f009b987f89 */ /* 0x000f2200000e0000 */
        /* <DEDUP_REMOVED lines=23> */
[----:B----4-:R-:W-:Y:S01]  /*7870*/  FMNMX.FTZ R5, R155, R152, !PT ;  /* 0x000000989b057209 */ /* 0x010fe20007810000 */
[-C--:B------:R-:W-:Y:S01]  /*7880*/  FMUL.FTZ R93, R93, R176.reuse ;  /* 0x000000b05d5d7220 */ /* 0x080fe20000410000 */
[-C--:B------:R-:W-:Y:S01]  /*7890*/  FMUL.FTZ R96, R96, R176.reuse ;  /* 0x000000b060607220 */ /* 0x080fe20000410000 */
[-C--:B------:R-:W-:Y:S01]  /*78a0*/  FMUL.FTZ R97, R97, R176.reuse ;  /* 0x000000b061617220 */ /* 0x080fe20000410000 */
[-C--:B------:R-:W-:Y:S01]  /*78b0*/  FMUL.FTZ R100, R100, R176.reuse ;  /* 0x000000b064647220 */ /* 0x080fe20000410000 */
[C---:B------:R-:W-:Y:S01]  /*78c0*/  FADD.FTZ R8, -R5.reuse, R8 ;  /* 0x0000000805087221 */ /* 0x040fe20000010100 */
[----:B------:R-:W-:Y:S01]  /*78d0*/  FMUL.FTZ R155, R5, UR10 ;  /* 0x0000000a059b7c20 */ /* 0x000fe20008410000 */
[----:B------:R-:W-:Y:S01]  /*78e0*/  MUFU.EX2 R195, R195 ;  /* 0x000000c300c37308 */ /* 0x000fe20000000800 */
        /* <DEDUP_REMOVED lines=9> */
[----:B--2---:R-:W-:Y:S01]  /*7980*/  FFMA.FTZ R153, R176, R3, R193 ;  /* 0x00000003b0997223 */ /* 0x004fe200000100c1 */
[--C-:B------:R-:W-:Y:S01]  /*7990*/  FFMA.FTZ R159, R156, UR10, -R155.reuse ;  /* 0x0000000a9c9f7c23 */ /* 0x100fe2000801089b */
[--C-:B------:R-:W-:Y:S01]  /*79a0*/  FFMA.FTZ R165, R175, UR10, -R155.reuse ;  /* 0x0000000aafa57c23 */ /* 0x100fe2000801089b */
[----:B------:R-:W-:Y:S01]  /*79b0*/  FFMA.FTZ R180, R158, UR10, -R155 ;  /* 0x0000000a9eb47c23 */ /* 0x000fe2000801089b */
[----:B---3--:R-:W-:Y:S01]  /*79c0*/  FADD.FTZ R152, R196, R153 ;  /* 0x00000099c4987221 */ /* 0x008fe20000010000 */
[--C-:B------:R-:W-:Y:S01]  /*79d0*/  FFMA.FTZ R175, R178, UR10, -R155.reuse ;  /* 0x0000000ab2af7c23 */ /* 0x100fe2000801089b */
[----:B------:R-:W2:Y:S01]  /*79e0*/  MUFU.EX2 R8, R8 ;  /* 0x0000000800087308 */ /* 0x000ea20000000800 */
[--C-:B------:R-:W-:Y:S01]  /*79f0*/  FFMA.FTZ R178, R179, UR10, -R155.reuse ;  /* 0x0000000ab3b27c23 */ /* 0x100fe2000801089b */
[----:B0-----:R-:W-:Y:S01]  /*7a00*/  FADD.FTZ R179, R197, R152 ;  /* 0x00000098c5b37221 */ /* 0x001fe20000010000 */
[--C-:B------:R-:W-:Y:S01]  /*7a10*/  FFMA.FTZ R161, R161, UR10, -R155.reuse ;  /* 0x0000000aa1a17c23 */ /* 0x100fe2000801089b */
[--C-:B------:R-:W-:Y:S01]  /*7a20*/  FFMA.FTZ R162, R162, UR10, -R155.reuse ;  /* 0x0000000aa2a27c23 */ /* 0x100fe2000801089b */
[----:B------:R-:W-:Y:S01]  /*7a30*/  FFMA.FTZ R3, R182, UR10, -R155 ;  /* 0x0000000ab6037c23 */ /* 0x000fe2000801089b */
[----:B-1----:R-:W-:Y:S01]  /*7a40*/  FADD.FTZ R154, R198, R179 ;  /* 0x000000b3c69a7221 */ /* 0x002fe20000010000 */
        /* <DEDUP_REMOVED lines=19> */
[--C-:B------:R-:W-:Y:S01]  /*7b80*/  FFMA.FTZ R4, R183, UR10, -R155.reuse ;  /* 0x0000000ab7047c23 */ /* 0x100fe2000801089b */
[----:B------:R-:W-:Y:S01]  /*7b90*/  FFMA.FTZ R183, R186, UR10, -R155 ;  /* 0x0000000abab77c23 */ /* 0x000fe2000801089b */
[-C--:B------:R-:W-:Y:S01]  /*7ba0*/  FMUL.FTZ R116, R116, R176.reuse ;  /* 0x000000b074747220 */ /* 0x080fe20000410000 */
[-C--:B------:R-:W-:Y:S01]  /*7bb0*/  FMUL.FTZ R117, R117, R176.reuse ;  /* 0x000000b075757220 */ /* 0x080fe20000410000 */
[-C--:B------:R-:W-:Y:S01]  /*7bc0*/  FMUL.FTZ R120, R120, R176.reuse ;  /* 0x000000b078787220 */ /* 0x080fe20000410000 */
[-C--:B------:R-:W-:Y:S01]  /*7bd0*/  FMUL.FTZ R121, R121, R176.reuse ;  /* 0x000000b079797220 */ /* 0x080fe20000410000 */
[----:B------:R-:W0:Y:S01]  /*7be0*/  MUFU.EX2 R157, R157 ;  /* 0x0000009d009d7308 */ /* 0x000e220000000800 */
[----:B-1----:R-:W-:Y:S01]  /*7bf0*/  FADD.FTZ R152, R12, R153 ;  /* 0x000000990c987221 */ /* 0x002fe20000010000 */
[----:B------:R-:W-:Y:S01]  /*7c00*/  FADD.FTZ R153, R21, R154 ;  /* 0x0000009a15997221 */ /* 0x000fe20000010000 */
[-C--:B------:R-:W-:Y:S01]  /*7c10*/  FMUL.FTZ R124, R124, R176.reuse ;  /* 0x000000b07c7c7220 */ /* 0x080fe20000410000 */
[-C--:B------:R-:W-:Y:S01]  /*7c20*/  FMUL.FTZ R125, R125, R176.reuse ;  /* 0x000000b07d7d7220 */ /* 0x080fe20000410000 */
[-C--:B------:R-:W-:Y:S01]  /*7c30*/  FMUL.FTZ R128, R128, R176.reuse ;  /* 0x000000b080807220 */ /* 0x080fe20000410000 */
[----:B------:R-:W-:Y:S01]  /*7c40*/  FADD.FTZ R153, R192, R153 ;  /* 0x00000099c0997221 */ /* 0x000fe20000010000 */
[-C--:B------:R-:W-:Y:S01]  /*7c50*/  FMUL.FTZ R129, R129, R176.reuse ;  /* 0x000000b081817220 */ /* 0x080fe20000410000 */
[----:B------:R-:W1:Y:S01]  /*7c60*/  MUFU.EX2 R20, R20 ;  /* 0x0000001400147308 */ /* 0x000e620000000800 */
        /* <DEDUP_REMOVED lines=40> */
[----:B-1----:R-:W-:Y:S01]  /*7ef0*/  FADD.FTZ R153, R13, R154 ;  /* 0x0000009a0d997221 */ /* 0x002fe20000010000 */
        /* <DEDUP_REMOVED lines=19> */
[----:B------:R-:W-:Y:S01]  /*8030*/  FADD.FTZ R156, R10, R153 ;  /* 0x000000990a9c7221 */ /* 0x000fe20000010000 */
[----:B------:R-:W-:Y:S01]  /*8040*/  F2FP.BF16.F32.PACK_AB R153, R11, R8 ;  /* 0x000000080b99723e */ /* 0x000fe200000010ff */
        /* <DEDUP_REMOVED lines=20> */
[----:B------:R-:W-:Y:S01]  /*8190*/  FMUL.FTZ R103, R103, R177 ;  /* 0x000000b167677220 */ /* 0x000fe20000410000 */
        /* <DEDUP_REMOVED lines=82> */
[----:B--2---:R-:W-:Y:S01]  /*86c0*/  FADD.FTZ R8, R190, R9 ;  /* 0x00000009be087221 */ /* 0x004fe20000010000 */
[C---:B0-----:R-:W-:Y:S01]  /*86d0*/  FADD.FTZ R3, R181.reuse, R4 ;  /* 0x00000004b5037221 */ /* 0x041fe20000010000 */
[----:B------:R-:W-:Y:S02]  /*86e0*/  F2FP.BF16.F32.PACK_AB R174, R181, R174 ;  /* 0x000000aeb5ae723e */ /* 0x000fe400000010ff */
[C---:B-1----:R-:W-:Y:S01]  /*86f0*/  FADD.FTZ R4, R175.reuse, R8 ;  /* 0x00000008af047221 */ /* 0x042fe20000010000 */
[----:B------:R-:W-:Y:S01]  /*8700*/  F2FP.BF16.F32.PACK_AB R175, R175, R190 ;  /* 0x000000beafaf723e */ /* 0x000fe200000010ff */
[----:B------:R-:W-:Y:S06]  /*8710*/  @!P0 BRA `(.L_x_13647) ;  /* 0x0000000000048947 */ /* 0x000fec0003800000 */
[----:B------:R-:W-:Y:S01]  /*8720*/  BPT.TRAP 0x1 ;  /* 0x000000040000795c */ /* 0x000fe20000300000 */
.L_x_13647:
[----:B------:R0:W1:Y:S01]  /*8730*/  SYNCS.PHASECHK.TRANS64.TRYWAIT P1, [UR25+0x22850], R7 ;  /* 0x02285007ff0075a7 */ /* 0x0000620008020159 */
[----:B------:R-:W-:Y:S05]  /*8740*/  @!P0 BRA `(.L_x_13648) ;  /* 0x0000000000048947 */ /* 0x000fea0003800000 */
[----:B------:R-:W-:Y:S01]  /*8750*/  BPT.TRAP 0x1 ;  /* 0x000000040000795c */ /* 0x000fe20000300000 */
.L_x_13648:
[----:B------:R-:W-:Y:S01]  /*8760*/  IADD3 R8, R201, 0x8, RZ ;  /* 0x00000008c9087810 */ /* 0x000fe20007ffe0ff */
[----:B-1----:R-:W-:Y:S06]  /*8770*/  @P1 BRA `(.L_x_13649) ;  /* 0x0000000000081947 */ /* 0x002fec0003800000 */
[----:B------:R-:W1:Y:S02]  /*8780*/  SYNCS.PHASECHK.TRANS64.TRYWAIT P1, [UR25+0x22850], R7 ;  /* 0x02285007ff0075a7 */ /* 0x000e640008020159 */
[----:B-1----:R-:W-:Y:S05]  /*8790*/  @!P1 BRA `(.L_x_13650) ;  /* 0x0000007400d89947 */ /* 0x002fea0003800000 */
.L_x_13649:
        /* <DEDUP_REMOVED lines=39> */
.L_x_13651:
[----:B------:R-:W-:Y:S01]  /*8a10*/  UIADD3 UR25, UR25, 0x22860, URZ ;  /* 0x0002286019197890 */ /* 0x000fe2000fffe03f */
[----:B------:R-:W-:Y:S01]  /*8a20*/  ISETP.LT.AND P1, PT, RZ, UR23, PT ;  /* 0x00000017ff007c0c */ /* 0x000fe2000bf21270 */
[----:B------:R-:W-:Y:S01]  /*8a30*/  UIADD3 UR23, UR23, -0x1, URZ ;  /* 0xffffffff17177890 */ /* 0x000fe2000fffe03f */
[----:B------:R-:W-:Y:S01]  /*8a40*/  IMAD.MOV.U32 R8, RZ, RZ, R5 ;  /* 0x000000ffff087224 */ /* 0x000fe200078e0005 */
[----:B------:R-:W-:Y:S01]  /*8a50*/  UPRMT UR25, UR24, 0x654, UR25 ;  /* 0x0000065418197896 */ /* 0x000fe20008000019 */
[----:B------:R-:W-:-:S08]  /*8a60*/  IMAD.MOV.U32 R9, RZ, RZ, R6 ;  /* 0x000000ffff097224 */ /* 0x000fd000078e0006 */
[----:B------:R-:W-:Y:S01]  /*8a70*/  SYNCS.ARRIVE.TRANS64.RED.A1T0 RZ, [UR25], RZ ;  /* 0x000000ffffff79a7 */ /* 0x000fe20008100419 */
[----:B------:R-:W-:Y:S05]  /*8a80*/  @P1 BRA `(.L_x_13652) ;  /* 0xffffffdc003c1947 */ /* 0x000fea000383ffff */
.L_x_13641:
[----:B01----:R-:W0:Y:S01]  /*8a90*/  SHFL.BFLY PT, R8, R3, 0x2, 0x1f ;  /* 0x0c401f0003087f89 */ /* 0x003e2200000e0000 */
[----:B------:R-:W-:Y:S01]  /*8aa0*/  UIADD3 UR36, UR36, 0x1, URZ ;  /* 0x0000000124247890 */ /* 0x000fe2000fffe03f */
[----:B------:R-:W-:Y:S01]  /*8ab0*/  IMAD.U32 R13, RZ, RZ, UR10 ;  /* 0x0000000aff0d7e24 */ /* 0x000fe2000f8e00ff */
[----:B------:R1:W-:Y:S06]  /*8ac0*/  BAR.ARV R0, 0x100 ;  /* 0x000400000000751d */ /* 0x0003ec0000002000 */
[----:B------:R-:W-:Y:S02]  /*8ad0*/  UISETP.NE.AND UP0, UPT, UR36, 0x2, UPT ;  /* 0x000000022400788c */ /* 0x000fe4000bf05270 */
[----:B------:R-:W-:Y:S06]  /*8ae0*/  BAR.ARV 0x8, 0x180 ;  /* 0x0206000000007b1d */ /* 0x000fec0000002000 */
[----:B-1----:R-:W-:Y:S01]  /*8af0*/  IMAD.MOV.U32 R0, RZ, RZ, RZ ;  /* 0x000000ffff007224 */ /* 0x002fe200078e00ff */
[----:B------:R-:W-:Y:S01]  /*8b00*/  USEL UR4, URZ, 0x1, UP0 ;  /* 0x000000013f047887 */ /* 0x000fe20008000000 */
[----:B------:R-:W1:Y:S01]  /*8b10*/  SHFL.BFLY PT, R9, R4, 0x2, 0x1f ;  /* 0x0c401f0004097f89 */ /* 0x000e6200000e0000 */
[----:B------:R-:W-:Y:S01]  /*8b20*/  PLOP3.LUT P0, PT, PT, PT, PT, 0x8, 0x0 ;  /* 0x000000000000781c */ /* 0x000fe20003f0e170 */
[----:B------:R-:W-:Y:S01]  /*8b30*/  UIADD3 UR38, UR38, 0x1, URZ ;  /* 0x0000000126267890 */ /* 0x000fe2000fffe03f */
[----:B0-----:R-:W-:Y:S01]  /*8b40*/  FADD.FTZ R8, R8, R3 ;  /* 0x0000000308087221 */ /* 0x001fe20000010000 */
[----:B------:R-:W-:Y:S01]  /*8b50*/  IMAD.MOV.U32 R3, RZ, RZ, -0x800000 ;  /* 0xff800000ff037424 */ /* 0x000fe200078e00ff */
[----:B------:R-:W-:-:S02]  /*8b60*/  USEL UR36, UR36, URZ, UP0 ;  /* 0x0000003f24247287 */ /* 0x000fc40008000000 */
[----:B------:R-:W-:Y:S01]  /*8b70*/  ULOP3.LUT UR37, UR37, UR4, URZ, 0x3c, !UPT ;  /* 0x0000000425257292 */ /* 0x000fe2000f8e3c3f */
[----:B------:R-:W0:Y:S01]  /*8b80*/  SHFL.BFLY PT, R7, R8, 0x1, 0x1f ;  /* 0x0c201f0008077f89 */ /* 0x000e2200000e0000 */
[----:B-1----:R-:W-:Y:S01]  /*8b90*/  FADD.FTZ R9, R9, R4 ;  /* 0x0000000409097221 */ /* 0x002fe20000010000 */
[----:B------:R-:W-:-:S04]  /*8ba0*/  IMAD.MOV.U32 R4, RZ, RZ, -0x800000 ;  /* 0xff800000ff047424 */ /* 0x000fc800078e00ff */
[----:B------:R-:W1:Y:S01]  /*8bb0*/  SHFL.BFLY PT, R10, R9, 0x1, 0x1f ;  /* 0x0c201f00090a7f89 */ /* 0x000e6200000e0000 */
[----:B0-----:R-:W-:Y:S01]  /*8bc0*/  FADD.FTZ R11, R8, R7 ;  /* 0x00000007080b7221 */ /* 0x001fe20000010000 */
[----:B------:R-:W-:-:S04]  /*8bd0*/  IMAD.MOV.U32 R7, RZ, RZ, RZ ;  /* 0x000000ffff077224 */ /* 0x000fc800078e00ff */
[----:B------:R-:W-:-:S13]  /*8be0*/  FSETP.NE.FTZ.AND P1, PT, R11, RZ, PT ;  /* 0x000000ff0b00720b */ /* 0x000fda0003f35000 */
[----:B------:R-:W0:Y:S01]  /*8bf0*/  @P1 MUFU.RCP R7, R11 ;  /* 0x0000000b00071308 */ /* 0x000e220000001000 */
[----:B-1----:R-:W-:-:S05]  /*8c00*/  FADD.FTZ R10, R9, R10 ;  /* 0x0000000a090a7221 */ /* 0x002fca0000010000 */
[----:B------:R-:W-:Y:S02]  /*8c10*/  FSETP.NE.FTZ.AND P2, PT, R10, RZ, PT ;  /* 0x000000ff0a00720b */ /* 0x000fe40003f55000 */
[----:B------:R-:W1:Y:S01]  /*8c20*/  @P1 MUFU.LG2 R8, R11 ;  /* 0x0000000b00081308 */ /* 0x000e620000000c00 */
[-C--:B0-----:R-:W-:Y:S01]  /*8c30*/  FMUL.FTZ R24, R24, R7.reuse ;  /* 0x0000000718187220 */ /* 0x081fe20000410000 */
[-C--:B------:R-:W-:Y:S01]  /*8c40*/  FMUL.FTZ R25, R25, R7.reuse ;  /* 0x0000000719197220 */ /* 0x080fe20000410000 */
[----:B------:R-:W-:-:S08]  /*8c50*/  FMUL.FTZ R28, R28, R7 ;  /* 0x000000071c1c7220 */ /* 0x000fd00000410000 */
        /* <DEDUP_REMOVED lines=8> */
[----:B------:R0:W2:Y:S01]  /*8ce0*/  @P2 MUFU.RCP R0, R10 ;  /* 0x0000000a00002308 */ /* 0x0000a20000001000 */
        /* <DEDUP_REMOVED lines=54> */
[----:B------:R-:W-:Y:S01]  /*9050*/  MOV R7, UR10 ;  /* 0x0000000a00077c02 */ /* 0x000fe20008000f00 */
[----:B------:R-:W-:Y:S01]  /*9060*/  @P2 FMUL.FTZ R13, R13, 0.69314718246459960938 ;  /* 0x3f3172180d0d2820 */ /* 0x000fe20000410000 */
[----:B-1----:R-:W-:Y:S01]  /*9070*/  @P1 FMUL.FTZ R8, R8, 0.69314718246459960938 ;  /* 0x3f31721808081820 */ /* 0x002fe20000410000 */
[----:B0-----:R-:W-:Y:S01]  /*9080*/  @P2 FMUL.FTZ R10, R9, 0.69314718246459960938 ;  /* 0x3f317218090a2820 */ /* 0x001fe20000410000 */
[-C--:B--2---:R-:W-:Y:S01]  /*9090*/  FMUL.FTZ R32, R27, R0.reuse ;  /* 0x000000001b207220 */ /* 0x084fe20000410000 */
[----:B------:R-:W-:Y:S01]  /*90a0*/  @P1 FMUL.FTZ R7, R7, 0.69314718246459960938 ;  /* 0x3f31721807071820 */ /* 0x000fe20000410000 */
        /* <DEDUP_REMOVED lines=65> */
.L_x_13616:
        /* <DEDUP_REMOVED lines=10> */
[----:B------:R-:W-:-:S07]  /*9560*/  IMAD.MOV.U32 R6, RZ, RZ, 0x2 ;  /* 0x00000002ff067424 */ /* 0x000fce00078e00ff */
[----:B------:R-:W-:Y:S01]  /*9570*/  BAR.SYNC.DEFER_BLOCKING 0x1, 0x100 ;  /* 0x0044000000007b1d */ /* 0x000fe20000010000 */
[----:B------:R-:W-:Y:S01]  /*9580*/  IMAD R138, R205, 0x40, R2 ;  /* 0x00000040cd8a7824 */ /* 0x000fe200078e0202 */
[----:B------:R-:W-:Y:S01]  /*9590*/  F2FP.BF16.F32.PACK_AB R24, R25, R24 ;  /* 0x000000181918723e */ /* 0x000fe200000010ff */
[----:B------:R-:W-:Y:S01]  /*95a0*/  IMAD.MOV.U32 R139, RZ, RZ, 0x2 ;  /* 0x00000002ff8b7424 */ /* 0x000fe200078e00ff */
[----:B------:R-:W-:Y:S01]  /*95b0*/  F2FP.BF16.F32.PACK_AB R25, R32, R26 ;  /* 0x0000001a2019723e */ /* 0x000fe200000010ff */
[----:B------:R-:W-:Y:S01]  /*95c0*/  USHF.R.S32.HI UR10, URZ, 0x1f, UR39 ;  /* 0x0000001f3f0a7899 */ /* 0x000fe20008011427 */
[----:B------:R-:W-:Y:S01]  /*95d0*/  F2FP.BF16.F32.PACK_AB R26, R29, R28 ;  /* 0x0000001c1d1a723e */ /* 0x000fe200000010ff */
[----:B------:R-:W-:Y:S01]  /*95e0*/  ULDC.64 UR8, c[0x0][0xb90] ;  /* 0x0002e40000087ab9 */ /* 0x000fe20000000a00 */
[----:B------:R-:W-:Y:S01]  /*95f0*/  F2FP.BF16.F32.PACK_AB R27, R27, R30 ;  /* 0x0000001e1b1b723e */ /* 0x000fe200000010ff */
[----:B------:R-:W-:Y:S01]  /*9600*/  USHF.R.S32.HI UR12, URZ, 0x1f, UR41 ;  /* 0x0000001f3f0c7899 */ /* 0x000fe20008011429 */
        /* <DEDUP_REMOVED lines=8> */
[----:B------:R-:W-:Y:S01]  /*9690*/  UIMAD UR5, UR10, UR8, URZ ;  /* 0x000000080a0572a4 */ /* 0x000fe2000f8e023f */
[----:B------:R-:W-:Y:S01]  /*96a0*/  IMAD.WIDE R6, R209, R6, UR6 ;  /* 0x00000006d1067e25 */ /* 0x000fe2000f8e0206 */
[----:B------:R-:W-:-:S02]  /*96b0*/  F2FP.BF16.F32.PACK_AB R145, R173, R172 ;  /* 0x000000acad91723e */ /* 0x000fc400000010ff */
[----:B------:R-:W-:Y:S01]  /*96c0*/  UIMAD UR5, UR39, UR9, UR5 ;  /* 0x00000009270572a4 */ /* 0x000fe2000f8e0205 */
[----:B------:R-:W-:Y:S01]  /*96d0*/  IMAD.WIDE R138, R138, R139, UR6 ;  /* 0x000000068a8a7e25 */ /* 0x000fe2000f8e028b */
[C---:B------:R-:W-:Y:S01]  /*96e0*/  IADD3 R153, P3, R6.reuse, 0xc060, RZ ;  /* 0x0000c06006997810 */ /* 0x040fe20007f7e0ff */
[----:B------:R-:W-:Y:S01]  /*96f0*/  UIMAD.WIDE.U32 UR6, UR39, UR8, URZ ;  /* 0x00000008270672a5 */ /* 0x000fe2000f8e003f */
[C---:B------:R-:W-:Y:S02]  /*9700*/  IADD3 R157, P4, R6.reuse, 0xc040, RZ ;  /* 0x0000c040069d7810 */ /* 0x040fe40007f9e0ff */
[----:B------:R-:W-:Y:S01]  /*9710*/  LOP3.LUT R152, R153, 0x380, RZ, 0xc0, !PT ;  /* 0x0000038099987812 */ /* 0x000fe200078ec0ff */
[----:B------:R-:W-:Y:S01]  /*9720*/  ULDC.64 UR8, c[0x0][0xb98] ;  /* 0x0002e60000087ab9 */ /* 0x000fe20000000a00 */
[----:B------:R-:W-:Y:S01]  /*9730*/  IADD3 R159, P5, R6, 0xc020, RZ ;  /* 0x0000c020069f7810 */ /* 0x000fe20007fbe0ff */
[----:B------:R-:W-:Y:S01]  /*9740*/  UIADD3 UR7, UR7, UR5, URZ ;  /* 0x0000000507077290 */ /* 0x000fe2000fffe03f */
[----:B------:R-:W-:Y:S01]  /*9750*/  SHF.R.U64 R152, R152, 0x3, RZ ;  /* 0x0000000398987819 */ /* 0x000fe200000012ff */
[----:B------:R-:W-:Y:S01]  /*9760*/  UIMAD UR5, UR12, UR8, URZ ;  /* 0x000000080c0572a4 */ /* 0x000fe2000f8e023f */
[----:B------:R-:W-:Y:S01]  /*9770*/  LOP3.LUT R156, R157, 0x380, RZ, 0xc0, !PT ;  /* 0x000003809d9c7812 */ /* 0x000fe200078ec0ff */
[----:B------:R-:W-:Y:S01]  /*9780*/  UIMAD.WIDE.U32 UR6, UR41, UR8, UR6 ;  /* 0x00000008290672a5 */ /* 0x000fe2000f8e0006 */
[----:B------:R-:W-:Y:S01]  /*9790*/  LOP3.LUT R158, R159, 0x380, RZ, 0xc0, !PT ;  /* 0x000003809f9e7812 */ /* 0x000fe200078ec0ff */
[----:B------:R-:W-:Y:S01]  /*97a0*/  UIMAD UR5, UR41, UR9, UR5 ;  /* 0x00000009290572a4 */ /* 0x000fe2000f8e0205 */
[----:B------:R-:W-:-:S02]  /*97b0*/  IADD3 R111, P2, R6, 0x8020, RZ ;  /* 0x00008020066f7810 */ /* 0x000fc40007f5e0ff */
[----:B------:R-:W-:Y:S01]  /*97c0*/  LOP3.LUT R152, R152, R153, RZ, 0x3c, !PT ;  /* 0x0000009998987212 */ /* 0x000fe200078e3cff */
[----:B------:R-:W-:Y:S01]  /*97d0*/  ULDC.64 UR8, c[0x0][0xae8] ;  /* 0x0002ba0000087ab9 */ /* 0x000fe20000000a00 */
[C---:B------:R-:W-:Y:S01]  /*97e0*/  LOP3.LUT R143, R6.reuse, 0x380, RZ, 0xc0, !PT ;  /* 0x00000380068f7812 */ /* 0x040fe200078ec0ff */
[--C-:B------:R-:W-:Y:S01]  /*97f0*/  IMAD.X R163, RZ, RZ, R7.reuse, P2 ;  /* 0x000000ffffa37224 */ /* 0x100fe200010e0607 */
[----:B------:R-:W-:Y:S02]  /*9800*/  IADD3 R115, P0, R6, 0x8060, RZ ;  /* 0x0000806006737810 */ /* 0x000fe40007f1e0ff */
[----:B------:R-:W-:Y:S02]  /*9810*/  IADD3.X R153, RZ, R7, RZ, P3, !PT ;  /* 0x00000007ff997210 */ /* 0x000fe40001ffe4ff */
[----:B------:R-:W-:Y:S01]  /*9820*/  SHF.R.U64 R156, R156, 0x3, RZ ;  /* 0x000000039c9c7819 */ /* 0x000fe200000012ff */
[----:B------:R-:W-:Y:S01]  /*9830*/  IMAD.X R165, RZ, RZ, R7, P0 ;  /* 0x000000ffffa57224 */ /* 0x000fe200000e0607 */
[----:B------:R-:W-:-:S02]  /*9840*/  SHF.R.U64 R158, R158, 0x3, RZ ;  /* 0x000000039e9e7819 */ /* 0x000fc400000012ff */
[C---:B------:R-:W-:Y:S02]  /*9850*/  IADD3 R117, P6, R6.reuse, 0xc000, RZ ;  /* 0x0000c00006757810 */ /* 0x040fe40007fde0ff */
[C---:B------:R-:W-:Y:S02]  /*9860*/  IADD3 R21, P3, R6.reuse, 0x20, RZ ;  /* 0x0000002006157810 */ /* 0x040fe40007f7e0ff */
[C---:B------:R-:W-:Y:S01]  /*9870*/  IADD3 R113, P1, R6.reuse, 0x8040, RZ ;  /* 0x0000804006717810 */ /* 0x040fe20007f3e0ff */
[--C-:B------:R-:W-:Y:S01]  /*9880*/  IMAD.X R161, RZ, RZ, R7.reuse, P6 ;  /* 0x000000ffffa17224 */ /* 0x100fe200030e0607 */
[----:B------:R-:W-:Y:S01]  /*9890*/  SHF.R.U64 R143, R143, 0x3, RZ ;  /* 0x000000038f8f7819 */ /* 0x000fe200000012ff */
[----:B------:R-:W-:Y:S01]  /*98a0*/  IMAD.X R167, RZ, RZ, R7, P3 ;  /* 0x000000ffffa77224 */ /* 0x000fe200018e0607 */
[----:B------:R-:W-:Y:S02]  /*98b0*/  IADD3 R5, P2, R6, 0x4000, RZ ;  /* 0x0000400006057810 */ /* 0x000fe40007f5e0ff */
[----:B------:R-:W-:-:S02]  /*98c0*/  LOP3.LUT R9, R115, 0x380, RZ, 0xc0, !PT ;  /* 0x0000038073097812 */ /* 0x000fc400078ec0ff */
[----:B------:R-:W-:Y:S01]  /*98d0*/  LOP3.LUT R156, R156, R157, RZ, 0x3c, !PT ;  /* 0x0000009d9c9c7212 */ /* 0x000fe200078e3cff */
[--C-:B------:R-:W-:Y:S01]  /*98e0*/  IMAD.X R157, RZ, RZ, R7.reuse, P4 ;  /* 0x000000ffff9d7224 */ /* 0x100fe200020e0607 */
[----:B------:R-:W-:Y:S01]  /*98f0*/  LOP3.LUT R158, R158, R159, RZ, 0x3c, !PT ;  /* 0x0000009f9e9e7212 */ /* 0x000fe200078e3cff */
[--C-:B------:R-:W-:Y:S01]  /*9900*/  IMAD.X R159, RZ, RZ, R7.reuse, P5 ;  /* 0x000000ffff9f7224 */ /* 0x100fe200028e0607 */
[----:B------:R-:W-:Y:S01]  /*9910*/  IADD3.X R155, RZ, R7, RZ, P1, !PT ;  /* 0x00000007ff9b7210 */ /* 0x000fe20000ffe4ff */
[--C-:B------:R-:W-:Y:S01]  /*9920*/  IMAD.X R147, RZ, RZ, R7.reuse, P2 ;  /* 0x000000ffff937224 */ /* 0x100fe200010e0607 */
[C---:B------:R-:W-:Y:S02]  /*9930*/  IADD3 R12, P4, R6.reuse, 0x8000, RZ ;  /* 0x00008000060c7810 */ /* 0x040fe40007f9e0ff */
[C---:B------:R-:W-:Y:S02]  /*9940*/  IADD3 R107, P5, R6.reuse, 0x4060, RZ ;  /* 0x00004060066b7810 */ /* 0x040fe40007fbe0ff */
[C---:B------:R-:W-:Y:S01]  /*9950*/  IADD3 R103, P6, R6.reuse, 0x4040, RZ ;  /* 0x0000404006677810 */ /* 0x040fe20007fde0ff */
[--C-:B------:R-:W-:Y:S01]  /*9960*/  IMAD.X R169, RZ, RZ, R7.reuse, P4 ;  /* 0x000000ffffa97224 */ /* 0x100fe200020e0607 */
[C---:B------:R-:W-:Y:S01]  /*9970*/  IADD3 R10, P0, R6.reuse, 0x4020, RZ ;  /* 0x00004020060a7810 */ /* 0x040fe20007f1e0ff */
[----:B------:R-:W-:Y:S01]  /*9980*/  IMAD.X R151, RZ, RZ, R7, P5 ;  /* 0x000000ffff977224 */ /* 0x000fe200028e0607 */
[----:B------:R-:W-:-:S02]  /*9990*/  IADD3 R31, P1, R6, 0x40, RZ ;  /* 0x00000040061f7810 */ /* 0x000fc40007f3e0ff */
[----:B------:R-:W-:Y:S01]  /*99a0*/  IADD3 R8, P3, R6, 0x60, RZ ;  /* 0x0000006006087810 */ /* 0x000fe20007f7e0ff */
[--C-:B------:R-:W-:Y:S01]  /*99b0*/  IMAD.X R13, RZ, RZ, R7.reuse, P0 ;  /* 0x000000ffff0d7224 */ /* 0x100fe200000e0607 */
[----:B------:R-:W-:Y:S01]  /*99c0*/  LOP3.LUT R142, R143, R6, RZ, 0x3c, !PT ;  /* 0x000000068f8e7212 */ /* 0x000fe200078e3cff */
[--C-:B------:R-:W-:Y:S01]  /*99d0*/  IMAD.X R11, RZ, RZ, R7.reuse, P1 ;  /* 0x000000ffff0b7224 */ /* 0x100fe200008e0607 */
[----:B------:R-:W-:Y:S01]  /*99e0*/  SHF.R.U64 R6, R9, 0x3, RZ ;  /* 0x0000000309067819 */ /* 0x000fe200000012ff */
[----:B------:R-:W-:Y:S01]  /*99f0*/  IMAD.X R9, RZ, RZ, R7, P3 ;  /* 0x000000ffff097224 */ /* 0x000fe200018e0607 */
[----:B------:R-:W-:Y:S02]  /*9a00*/  LOP3.LUT R102, R5, 0x380, RZ, 0xc0, !PT ;  /* 0x0000038005667812 */ /* 0x000fe400078ec0ff */
[----:B------:R-:W-:Y:S02]  /*9a10*/  LOP3.LUT R14, R117, 0x380, RZ, 0xc0, !PT ;  /* 0x00000380750e7812 */ /* 0x000fe400078ec0ff */
[----:B------:R-:W-:-:S02]  /*9a20*/  LOP3.LUT R164, R6, R115, RZ, 0x3c, !PT ;  /* 0x0000007306a47212 */ /* 0x000fc400078e3cff */
[----:B------:R-:W-:Y:S02]  /*9a30*/  SHF.R.U64 R102, R102, 0x3, RZ ;  /* 0x0000000366667819 */ /* 0x000fe400000012ff */
[----:B------:R-:W-:Y:S02]  /*9a40*/  IADD3 R115, P2, R138, 0x7000, RZ ;  /* 0x000070008a737810 */ /* 0x000fe40007f5e0ff */
[----:B------:R-:W-:Y:S02]  /*9a50*/  SHF.R.U64 R14, R14, 0x3, RZ ;  /* 0x000000030e0e7819 */ /* 0x000fe400000012ff */
[----:B------:R-:W-:Y:S02]  /*9a60*/  LOP3.LUT R146, R102, R5, RZ, 0x3c, !PT ;  /* 0x0000000566927212 */ /* 0x000fe400078e3cff */
[----:B------:R-:W-:Y:S01]  /*9a70*/  LOP3.LUT R114, R115, 0x380, RZ, 0xc0, !PT ;  /* 0x0000038073727812 */ /* 0x000fe200078ec0ff */
[----:B------:R-:W0:Y:S01]  /*9a80*/  LDC R5, c[0x0][0xbe8] ;  /* 0x0002fa00ff057b82 */ /* 0x000e220000000800 */
[----:B------:R-:W-:-:S02]  /*9a90*/  LOP3.LUT R160, R14, R117, RZ, 0x3c, !PT ;  /* 0x000000750ea07212 */ /* 0x000fc400078e3cff */
[-C--:B------:R-:W-:Y:S02]  /*9aa0*/  IADD3.X R15, RZ, R7.reuse, RZ, P6, !PT ;  /* 0x00000007ff0f7210 */ /* 0x080fe400037fe4ff */
[----:B------:R-:W-:Y:S02]  /*9ab0*/  MOV R143, R7 ;  /* 0x00000007008f7202 */ /* 0x000fe40000000f00 */
[----:B------:R-:W-:Y:S02]  /*9ac0*/  LOP3.LUT R14, R111, 0x380, RZ, 0xc0, !PT ;  /* 0x000003806f0e7812 */ /* 0x000fe400078ec0ff */
[----:B------:R-:W-:Y:S02]  /*9ad0*/  LOP3.LUT R7, R12, 0x380, RZ, 0xc0, !PT ;  /* 0x000003800c077812 */ /* 0x000fe400078ec0ff */
[----:B------:R-:W-:Y:S02]  /*9ae0*/  SHF.R.U64 R114, R114, 0x3, RZ ;  /* 0x0000000372727819 */ /* 0x000fe400000012ff */
[----:B------:R-:W-:-:S02]  /*9af0*/  LOP3.LUT R6, R21, 0x380, RZ, 0xc0, !PT ;  /* 0x0000038015067812 */ /* 0x000fc400078ec0ff */
[----:B------:R-:W-:Y:S02]  /*9b00*/  SHF.R.U64 R14, R14, 0x3, RZ ;  /* 0x000000030e0e7819 */ /* 0x000fe400000012ff */
[----:B------:R-:W-:Y:S02]  /*9b10*/  SHF.R.U64 R7, R7, 0x3, RZ ;  /* 0x0000000307077819 */ /* 0x000fe400000012ff */
[----:B------:R-:W-:Y:S01]  /*9b20*/  LOP3.LUT R114, R114, R115, RZ, 0x3c, !PT ;  /* 0x0000007372727212 */ /* 0x000fe200078e3cff */
[----:B------:R-:W-:Y:S01]  /*9b30*/  IMAD.X R115, RZ, RZ, R139, P2 ;  /* 0x000000ffff737224 */ /* 0x000fe200010e068b */
[----:B------:R-:W-:Y:S02]  /*9b40*/  SHF.R.U64 R6, R6, 0x3, RZ ;  /* 0x0000000306067819 */ /* 0x000fe400000012ff */
[----:B------:R-:W-:Y:S02]  /*9b50*/  LOP3.LUT R162, R14, R111, RZ, 0x3c, !PT ;  /* 0x0000006f0ea27212 */ /* 0x000fe400078e3cff */
[----:B------:R-:W-:-:S02]  /*9b60*/  IADD3 R135, P2, R138, 0xe000, RZ ;  /* 0x0000e0008a877810 */ /* 0x000fc40007f5e0ff */
[----:B------:R-:W-:Y:S02]  /*9b70*/  LOP3.LUT R168, R7, R12, RZ, 0x3c, !PT ;  /* 0x0000000c07a87212 */ /* 0x000fe400078e3cff */
[----:B------:R-:W-:Y:S02]  /*9b80*/  LOP3.LUT R14, R107, 0x380, RZ, 0xc0, !PT ;  /* 0x000003806b0e7812 */ /* 0x000fe400078ec0ff */
[----:B------:R-:W-:Y:S02]  /*9b90*/  LOP3.LUT R12, R103, 0x380, RZ, 0xc0, !PT ;  /* 0x00000380670c7812 */ /* 0x000fe400078ec0ff */
[----:B------:R-:W-:Y:S02]  /*9ba0*/  LOP3.LUT R166, R6, R21, RZ, 0x3c, !PT ;  /* 0x0000001506a67212 */ /* 0x000fe400078e3cff */
        /* <DEDUP_REMOVED lines=8> */
[----:B------:R-:W-:Y:S02]  /*9c30*/  LOP3.LUT R150, R14, R107, RZ, 0x3c, !PT ;  /* 0x0000006b0e967212 */ /* 0x000fe400078e3cff */
[----:B------:R-:W-:Y:S02]  /*9c40*/  LOP3.LUT R14, R12, R103, RZ, 0x3c, !PT ;  /* 0x000000670c0e7212 */ /* 0x000fe400078e3cff */
[----:B------:R-:W-:Y:S02]  /*9c50*/  LOP3.LUT R12, R7, R10, RZ, 0x3c, !PT ;  /* 0x0000000a070c7212 */ /* 0x000fe400078e3cff */
[----:B------:R-:W-:Y:S02]  /*9c60*/  LOP3.LUT R10, R6, R31, RZ, 0x3c, !PT ;  /* 0x0000001f060a7212 */ /* 0x000fe400078e3cff */
[----:B------:R-:W-:Y:S01]  /*9c70*/  LOP3.LUT R134, R134, R135, RZ, 0x3c, !PT ;  /* 0x0000008786867212 */ /* 0x000fe200078e3cff */
[----:B------:R-:W-:Y:S01]  /*9c80*/  IMAD.X R135, RZ, RZ, R139, P2 ;  /* 0x000000ffff877224 */ /* 0x000fe200010e068b */
[----:B------:R-:W-:-:S02]  /*9c90*/  IADD3 R7, P3, R138, 0x1000, RZ ;  /* 0x000010008a077810 */ /* 0x000fc40007f7e0ff */
[----:B------:R-:W-:Y:S02]  /*9ca0*/  LOP3.LUT R31, R8, 0x380, RZ, 0xc0, !PT ;  /* 0x00000380081f7812 */ /* 0x000fe400078ec0ff */
[----:B0-----:R-:W-:Y:S02]  /*9cb0*/  ISETP.NE.AND P2, PT, R5, 0x1, PT ;  /* 0x000000010500780c */ /* 0x001fe40003f45270 */
[----:B------:R-:W-:Y:S02]  /*9cc0*/  LOP3.LUT R6, R7, 0x380, RZ, 0xc0, !PT ;  /* 0x0000038007067812 */ /* 0x000fe400078ec0ff */
[----:B------:R-:W-:Y:S02]  /*9cd0*/  SHF.R.U64 R31, R31, 0x3, RZ ;  /* 0x000000031f1f7819 */ /* 0x000fe400000012ff */
[----:B------:R-:W-:Y:S02]  /*9ce0*/  SHF.R.U64 R6, R6, 0x3, RZ ;  /* 0x0000000306067819 */ /* 0x000fe400000012ff */
[----:B------:R-:W-:-:S02]  /*9cf0*/  LOP3.LUT R8, R31, R8, RZ, 0x3c, !PT ;  /* 0x000000081f087212 */ /* 0x000fc400078e3cff */
[----:B------:R-:W-:Y:S02]  /*9d00*/  MOV R152, R152 ;  /* 0x0000009800987202 */ /* 0x000fe40000000f00 */
[----:B------:R-:W-:Y:S01]  /*9d10*/  LOP3.LUT R6, R6, R7, RZ, 0x3c, !PT ;  /* 0x0000000706067212 */ /* 0x000fe200078e3cff */
[----:B------:R-:W-:Y:S01]  /*9d20*/  IMAD.X R7, RZ, RZ, R139, P3 ;  /* 0x000000ffff077224 */ /* 0x000fe200018e068b */
[----:B------:R-:W-:Y:S02]  /*9d30*/  MOV R153, R8 ;  /* 0x0000000800997202 */ /* 0x000fe40000000f00 */
[----:B------:R-:W-:Y:S02]  /*9d40*/  F2FP.BF16.F32.PACK_AB R9, R35, R34 ;  /* 0x000000222309723e */ /* 0x000fe400000010ff */
[----:B------:R-:W-:Y:S01]  /*9d50*/  IADD3 R117, P3, R138, 0x8000, RZ ;  /* 0x000080008a757810 */ /* 0x000fe20007f7e0ff */
[----:B------:R-:W0:Y:S01]  /*9d60*/  @P2 LDC R34, c[0x0][0xbec] ;  /* 0x0002fb00ff222b82 */ /* 0x000e220000000800 */
[----:B------:R-:W-:-:S02]  /*9d70*/  LOP3.LUT R20, R113, 0x380, RZ, 0xc0, !PT ;  /* 0x0000038071147812 */ /* 0x000fc400078ec0ff */
[----:B------:R-:W-:Y:S02]  /*9d80*/  LOP3.LUT R116, R117, 0x380, RZ, 0xc0, !PT ;  /* 0x0000038075747812 */ /* 0x000fe400078ec0ff */
[----:B------:R-:W-:Y:S02]  /*9d90*/  SHF.R.U64 R20, R20, 0x3, RZ ;  /* 0x0000000314147819 */ /* 0x000fe400000012ff */
[----:B------:R-:W-:Y:S01]  /*9da0*/  SHF.R.U64 R116, R116, 0x3, RZ ;  /* 0x0000000374747819 */ /* 0x000fe200000012ff */
[----:B------:R-:W1:Y:S01]  /*9db0*/  @P2 LDC R35, c[0x0][0xbf0] ;  /* 0x0002fc00ff232b82 */ /* 0x000e620000000800 */
[----:B------:R-:W-:Y:S02]  /*9dc0*/  LOP3.LUT R154, R20, R113, RZ, 0x3c, !PT ;  /* 0x00000071149a7212 */ /* 0x000fe400078e3cff */
[----:B------:R-:W-:Y:S02]  /*9dd0*/  LOP3.LUT R116, R116, R117, RZ, 0x3c, !PT ;  /* 0x0000007574747212 */ /* 0x000fe400078e3cff */
[----:B------:R-:W-:-:S02]  /*9de0*/  IADD3 R111, P0, R138, 0x5000, RZ ;  /* 0x000050008a6f7810 */ /* 0x000fc40007f1e0ff */
[----:B------:R-:W-:Y:S02]  /*9df0*/  IADD3.X R117, RZ, R139, RZ, P3, !PT ;  /* 0x0000008bff757210 */ /* 0x000fe40001ffe4ff */
[----:B------:R-:W-:Y:S02]  /*9e00*/  IADD3 R29, P3, R138, 0xf000, RZ ;  /* 0x0000f0008a1d7810 */ /* 0x000fe40007f7e0ff */
[----:B------:R-:W-:Y:S02]  /*9e10*/  LOP3.LUT R110, R111, 0x380, RZ, 0xc0, !PT ;  /* 0x000003806f6e7812 */ /* 0x000fe400078ec0ff */
[----:B------:R-:W-:Y:S02]  /*9e20*/  MOV R154, R154 ;  /* 0x0000009a009a7202 */ /* 0x000fe40000000f00 */
[----:B------:R-:W-:Y:S02]  /*9e30*/  LOP3.LUT R28, R29, 0x380, RZ, 0xc0, !PT ;  /* 0x000003801d1c7812 */ /* 0x000fe400078ec0ff */
[----:B------:R-:W-:-:S02]  /*9e40*/  MOV R155, R10 ;  /* 0x0000000a009b7202 */ /* 0x000fc40000000f00 */
[----:B------:R-:W-:Y:S01]  /*9e50*/  F2FP.BF16.F32.PACK_AB R10, R37, R179 ;  /* 0x000000b3250a723e */ /* 0x000fe200000010ff */
[----:B------:R-:W-:Y:S01]  /*9e60*/  VIADD R37, R16, UR43 ;  /* 0x0000002b10257c36 */ /* 0x000fe20008000000 */
[----:B------:R-:W-:Y:S01]  /*9e70*/  MOV R31, R142 ;  /* 0x0000008e001f7202 */ /* 0x000fe20000000f00 */
[----:B------:R-:W-:Y:S01]  /*9e80*/  IMAD.X R143, RZ, RZ, R139, P3 ;  /* 0x000000ffff8f7224 */ /* 0x000fe200018e068b */
[----:B------:R-:W-:Y:S01]  /*9e90*/  SHF.R.U64 R110, R110, 0x3, RZ ;  /* 0x000000036e6e7819 */ /* 0x000fe200000012ff */
[----:B0-----:R-:W-:Y:S01]  /*9ea0*/  @P2 IMAD.HI.U32 R34, R37, R34, RZ ;  /* 0x0000002225222227 */ /* 0x001fe200078e00ff */
[----:B------:R-:W-:Y:S01]  /*9eb0*/  SHF.R.U64 R28, R28, 0x3, RZ ;  /* 0x000000031c1c7819 */ /* 0x000fe200000012ff */
[----:B------:R0:W-:Y:S01]  /*9ec0*/  STSM.16.M88.4 [R31], R24 ;  /* 0x000000181f007844 */ /* 0x0001e20000000200 */
[----:B------:R-:W-:Y:S02]  /*9ed0*/  IADD3 R113, P1, R138, 0x6000, RZ ;  /* 0x000060008a717810 */ /* 0x000fe40007f3e0ff */
[----:B------:R-:W-:-:S02]  /*9ee0*/  MOV R150, R150 ;  /* 0x0000009600967202 */ /* 0x000fc40000000f00 */
[----:B------:R-:W-:Y:S02]  /*9ef0*/  MOV R166, R166 ;  /* 0x000000a600a67202 */ /* 0x000fe40000000f00 */
[----:B------:R-:W-:Y:S02]  /*9f00*/  MOV R32, R14 ;  /* 0x0000000e00207202 */ /* 0x000fe40000000f00 */
[----:B------:R-:W-:Y:S02]  /*9f10*/  MOV R151, R12 ;  /* 0x0000000c00977202 */ /* 0x000fe40000000f00 */
[----:B------:R-:W-:Y:S01]  /*9f20*/  F2FP.BF16.F32.PACK_AB R8, R33, R178 ;  /* 0x000000b22108723e */ /* 0x000fe200000010ff */
[----:B------:R-:W-:Y:S01]  /*9f30*/  IMAD.MOV.U32 R33, RZ, RZ, R37 ;  /* 0x000000ffff217224 */ /* 0x000fe200078e0025 */
[----:B------:R-:W-:Y:S02]  /*9f40*/  F2FP.BF16.F32.PACK_AB R11, R39, R38 ;  /* 0x00000026270b723e */ /* 0x000fe400000010ff */
[----:B------:R-:W-:Y:S01]  /*9f50*/  LOP3.LUT R110, R110, R111, RZ, 0x3c, !PT ;  /* 0x0000006f6e6e7212 */ /* 0x000fe200078e3cff */
[----:B------:R-:W-:Y:S01]  /*9f60*/  IMAD.X R111, RZ, RZ, R139, P0 ;  /* 0x000000ffff6f7224 */ /* 0x000fe200000e068b */
[----:B------:R-:W-:Y:S01]  /*9f70*/  F2FP.BF16.F32.PACK_AB R12, R41, R180 ;  /* 0x000000b4290c723e */ /* 0x000fe200000010ff */
[----:B------:R2:W-:Y:S01]  /*9f80*/  STSM.16.M88.4 [R166], R8 ;  /* 0x00000008a6007844 */ /* 0x0005e20000000200 */
[----:B------:R-:W-:-:S02]  /*9f90*/  F2FP.BF16.F32.PACK_AB R13, R43, R42 ;  /* 0x0000002a2b0d723e */ /* 0x000fc400000010ff */
[----:B------:R-:W-:Y:S02]  /*9fa0*/  F2FP.BF16.F32.PACK_AB R14, R45, R181 ;  /* 0x000000b52d0e723e */ /* 0x000fe400000010ff */
[----:B------:R-:W-:Y:S02]  /*9fb0*/  F2FP.BF16.F32.PACK_AB R15, R47, R46 ;  /* 0x0000002e2f0f723e */ /* 0x000fe400000010ff */
[----:B------:R-:W-:Y:S02]  /*9fc0*/  LOP3.LUT R142, R28, R29, RZ, 0x3c, !PT ;  /* 0x0000001d1c8e7212 */ /* 0x000fe400078e3cff */
[----:B0-----:R-:W-:Y:S01]  /*9fd0*/  F2FP.BF16.F32.PACK_AB R24, R49, R182 ;  /* 0x000000b63118723e */ /* 0x001fe200000010ff */
[----:B------:R0:W-:Y:S01]  /*9fe0*/  STSM.16.M88.4 [R155], R12 ;  /* 0x0000000c9b007844 */ /* 0x0001e20000000200 */
[----:B------:R-:W-:Y:S02]  /*9ff0*/  F2FP.BF16.F32.PACK_AB R25, R51, R50 ;  /* 0x000000323319723e */ /* 0x000fe400000010ff */
[----:B------:R-:W-:-:S02]  /*a000*/  F2FP.BF16.F32.PACK_AB R26, R53, R183 ;  /* 0x000000b7351a723e */ /* 0x000fc400000010ff */
[----:B------:R-:W-:Y:S02]  /*a010*/  F2FP.BF16.F32.PACK_AB R27, R55, R54 ;  /* 0x00000036371b723e */ /* 0x000fe400000010ff */
[----:B------:R-:W-:Y:S02]  /*a020*/  LOP3.LUT R112, R113, 0x380, RZ, 0xc0, !PT ;  /* 0x0000038071707812 */ /* 0x000fe400078ec0ff */
[----:B------:R-:W-:Y:S01]  /*a030*/  IADD3 R127, P0, R138, 0xc000, RZ ;  /* 0x0000c0008a7f7810 */ /* 0x000fe20007f1e0ff */
[----:B------:R-:W-:Y:S01]  /*a040*/  STSM.16.M88.4 [R153], R24 ;  /* 0x0000001899007844 */ /* 0x000fe20000000200 */
[----:B------:R-:W-:Y:S02]  /*a050*/  MOV R146, R146 ;  /* 0x0000009200927202 */ /* 0x000fe40000000f00 */
[----:B------:R-:W-:Y:S02]  /*a060*/  F2FP.BF16.F32.PACK_AB R28, R57, R184 ;  /* 0x000000b8391c723e */ /* 0x000fe400000010ff */
[----:B------:R-:W-:-:S02]  /*a070*/  F2FP.BF16.F32.PACK_AB R29, R59, R58 ;  /* 0x0000003a3b1d723e */ /* 0x000fc400000010ff */
[----:B------:R-:W-:Y:S02]  /*a080*/  F2FP.BF16.F32.PACK_AB R31, R63, R62 ;  /* 0x0000003e3f1f723e */ /* 0x000fe400000010ff */
[----:B-1----:R-:W-:Y:S02]  /*a090*/  @P2 SHF.R.U32.HI R33, RZ, R35, R34 ;  /* 0x00000023ff212219 */ /* 0x002fe40000011622 */
[----:B------:R-:W-:Y:S01]  /*a0a0*/  SHF.R.U64 R112, R112, 0x3, RZ ;  /* 0x0000000370707819 */ /* 0x000fe200000012ff */
[----:B------:R1:W-:Y:S01]  /*a0b0*/  STSM.16.M88.4 [R146], R28 ;  /* 0x0000001c92007844 */ /* 0x0003e20000000200 */
[----:B------:R-:W-:Y:S02]  /*a0c0*/  LOP3.LUT R126, R127, 0x380, RZ, 0xc0, !PT ;  /* 0x000003807f7e7812 */ /* 0x000fe400078ec0ff */
[----:B--2---:R-:W-:Y:S02]  /*a0d0*/  F2FP.BF16.F32.PACK_AB R8, R65, R186 ;  /* 0x000000ba4108723e */ /* 0x004fe400000010ff */
[----:B------:R-:W-:-:S02]  /*a0e0*/  F2FP.BF16.F32.PACK_AB R9, R67, R66 ;  /* 0x000000424309723e */ /* 0x000fc400000010ff */
[----:B------:R-:W-:Y:S02]  /*a0f0*/  F2FP.BF16.F32.PACK_AB R10, R69, R187 ;  /* 0x000000bb450a723e */ /* 0x000fe400000010ff */
[----:B------:R-:W-:Y:S02]  /*a100*/  F2FP.BF16.F32.PACK_AB R11, R71, R70 ;  /* 0x00000046470b723e */ /* 0x000fe400000010ff */
[----:B0-----:R-:W-:Y:S02]  /*a110*/  F2FP.BF16.F32.PACK_AB R12, R73, R188 ;  /* 0x000000bc490c723e */ /* 0x001fe400000010ff */
[----:B------:R-:W-:Y:S01]  /*a120*/  F2FP.BF16.F32.PACK_AB R13, R75, R74 ;  /* 0x0000004a4b0d723e */ /* 0x000fe200000010ff */
[----:B------:R-:W-:Y:S01]  /*a130*/  STSM.16.M88.4 [R151], R8 ;  /* 0x0000000897007844 */ /* 0x000fe20000000200 */
[----:B------:R-:W-:Y:S02]  /*a140*/  F2FP.BF16.F32.PACK_AB R14, R77, R189 ;  /* 0x000000bd4d0e723e */ /* 0x000fe400000010ff */
[----:B-1----:R-:W-:-:S02]  /*a150*/  IADD3 R28, -R33, RZ, RZ ;  /* 0x000000ff211c7210 */ /* 0x002fc40007ffe1ff */
[----:B------:R-:W-:Y:S02]  /*a160*/  F2FP.BF16.F32.PACK_AB R15, R79, R78 ;  /* 0x0000004e4f0f723e */ /* 0x000fe400000010ff */
[----:B------:R-:W-:Y:S01]  /*a170*/  LOP3.LUT R112, R112, R113, RZ, 0x3c, !PT ;  /* 0x0000007170707212 */ /* 0x000fe200078e3cff */
[----:B------:R-:W-:Y:S01]  /*a180*/  IMAD.X R113, RZ, RZ, R139, P1 ;  /* 0x000000ffff717224 */ /* 0x000fe200008e068b */
[----:B------:R-:W-:Y:S01]  /*a190*/  SHF.R.U64 R126, R126, 0x3, RZ ;  /* 0x000000037e7e7819 */ /* 0x000fe200000012ff */
[----:B------:R-:W-:Y:S01]  /*a1a0*/  IMAD R35, R5, R28, R37 ;  /* 0x0000001c05237224 */ /* 0x000fe200078e0225 */
[----:B------:R-:W-:Y:S01]  /*a1b0*/  F2FP.BF16.F32.PACK_AB R24, R81, R190 ;  /* 0x000000be5118723e */ /* 0x000fe200000010ff */
[----:B------:R0:W-:Y:S01]  /*a1c0*/  STSM.16.M88.4 [R32], R12 ;  /* 0x0000000c20007844 */ /* 0x0001e20000000200 */
[----:B------:R-:W-:Y:S02]  /*a1d0*/  F2FP.BF16.F32.PACK_AB R25, R83, R82 ;  /* 0x000000525319723e */ /* 0x000fe400000010ff */
[----:B------:R-:W-:-:S02]  /*a1e0*/  F2FP.BF16.F32.PACK_AB R26, R85, R191 ;  /* 0x000000bf551a723e */ /* 0x000fc400000010ff */
[----:B------:R-:W-:Y:S02]  /*a1f0*/  F2FP.BF16.F32.PACK_AB R27, R87, R86 ;  /* 0x00000056571b723e */ /* 0x000fe400000010ff */
[----:B------:R-:W-:Y:S02]  /*a200*/  IADD3 R131, P1, R138, 0xd000, RZ ;  /* 0x0000d0008a837810 */ /* 0x000fe40007f3e0ff */
[----:B------:R-:W-:Y:S01]  /*a210*/  LOP3.LUT R126, R126, R127, RZ, 0x3c, !PT ;  /* 0x0000007f7e7e7212 */ /* 0x000fe200078e3cff */
[----:B------:R-:W-:Y:S01]  /*a220*/  IMAD.X R127, RZ, RZ, R139, P0 ;  /* 0x000000ffff7f7224 */ /* 0x000fe200000e068b */
[----:B------:R1:W-:Y:S01]  /*a230*/  STSM.16.M88.4 [R150], R24 ;  /* 0x0000001896007844 */ /* 0x0003e20000000200 */
[----:B------:R-:W-:Y:S02]  /*a240*/  LOP3.LUT R130, R131, 0x380, RZ, 0xc0, !PT ;  /* 0x0000038083827812 */ /* 0x000fe400078ec0ff */
[C---:B------:R-:W-:Y:S01]  /*a250*/  IADD3 R21, P4, R138.reuse, 0x2000, RZ ;  /* 0x000020008a157810 */ /* 0x040fe20007f9e0ff */
[----:B0-----:R-:W-:Y:S01]  /*a260*/  IMAD.U32 R14, RZ, RZ, UR5 ;  /* 0x00000005ff0e7e24 */ /* 0x001fe2000f8e00ff */
[----:B------:R-:W-:Y:S01]  /*a270*/  SHF.R.S32.HI R13, RZ, 0x1f, R33 ;  /* 0x0000001fff0d7819 */ /* 0x000fe20000011421 */
[----:B------:R-:W-:Y:S01]  /*a280*/  ULDC UR5, c[0x0][0xa88] ;  /* 0x0002a20000057ab9 */ /* 0x000fe20000000800 */
[----:B------:R-:W-:-:S02]  /*a290*/  IADD3 R103, P5, R138, 0x3000, RZ ;  /* 0x000030008a677810 */ /* 0x000fc40007fbe0ff */
[----:B------:R-:W-:Y:S02]  /*a2a0*/  IADD3 R107, P6, R138, 0x4000, RZ ;  /* 0x000040008a6b7810 */ /* 0x000fe40007fde0ff */
[----:B------:R-:W-:Y:S02]  /*a2b0*/  SHF.R.S32.HI R12, RZ, 0x1f, R35 ;  /* 0x0000001fff0c7819 */ /* 0x000fe40000011423 */
[----:B------:R-:W-:Y:S02]  /*a2c0*/  SHF.R.U64 R130, R130, 0x3, RZ ;  /* 0x0000000382827819 */ /* 0x000fe400000012ff */
[----:B-1----:R-:W-:Y:S01]  /*a2d0*/  IADD3 R24, P0, R33, UR6, RZ ;  /* 0x0000000621187c10 */ /* 0x002fe2000ff1e0ff */
[----:B------:R-:W-:Y:S01]  /*a2e0*/  VIADD R27, R208, UR43 ;  /* 0x0000002bd01b7c36 */ /* 0x000fe20008000000 */
[----:B------:R-:W-:Y:S02]  /*a2f0*/  LOP3.LUT R20, R21, 0x380, RZ, 0xc0, !PT ;  /* 0x0000038015147812 */ /* 0x000fe400078ec0ff */
[----:B------:R-:W-:Y:S01]  /*a300*/  IADD3.X R25, R13, UR7, R14, P0, !PT ;  /* 0x000000070d197c10 */ /* 0x000fe200087fe40e */
[----:B------:R-:W-:Y:S01]  /*a310*/  ULDC.64 UR6, c[0x0][0xb88] ;  /* 0x0002e20000067ab9 */ /* 0x000fe20000000a00 */
[----:B------:R-:W-:Y:S01]  /*a320*/  LOP3.LUT R102, R103, 0x380, RZ, 0xc0, !PT ;  /* 0x0000038067667812 */ /* 0x000fe200078ec0ff */
[----:B------:R-:W-:Y:S01]  /*a330*/  IMAD R12, R12, UR6, RZ ;  /* 0x000000060c0c7c24 */ /* 0x000fe2000f8e02ff */
[----:B------:R-:W-:Y:S01]  /*a340*/  LOP3.LUT R106, R107, 0x380, RZ, 0xc0, !PT ;  /* 0x000003806b6a7812 */ /* 0x000fe200078ec0ff */
[----:B------:R-:W-:Y:S01]  /*a350*/  IMAD.WIDE.U32 R24, R35, UR6, R24 ;  /* 0x0000000623187c25 */ /* 0x000fe2000f8e0018 */
[----:B------:R-:W-:-:S02]  /*a360*/  LOP3.LUT R130, R130, R131, RZ, 0x3c, !PT ;  /* 0x0000008382827212 */ /* 0x000fc400078e3cff */
[----:B------:R-:W-:Y:S01]  /*a370*/  MOV R168, R168 ;  /* 0x000000a800a87202 */ /* 0x000fe20000000f00 */
[----:B------:R-:W-:Y:S01]  /*a380*/  IMAD R35, R35, UR7, R12 ;  /* 0x0000000723237c24 */ /* 0x000fe2000f8e020c */
[----:B------:R-:W-:Y:S01]  /*a390*/  F2FP.BF16.F32.PACK_AB R28, R89, R192 ;  /* 0x000000c0591c723e */ /* 0x000fe200000010ff */
[----:B------:R-:W-:Y:S01]  /*a3a0*/  ULDC.64 UR6, c[0x0][0xb50] ;  /* 0x0002d40000067ab9 */ /* 0x000fe20000000a00 */
[----:B------:R-:W-:Y:S02]  /*a3b0*/  F2FP.BF16.F32.PACK_AB R29, R91, R90 ;  /* 0x0000005a5b1d723e */ /* 0x000fe400000010ff */
[----:B------:R-:W-:Y:S02]  /*a3c0*/  F2FP.BF16.F32.PACK_AB R30, R93, R193 ;  /* 0x000000c15d1e723e */ /* 0x000fe400000010ff */
[----:B------:R-:W-:Y:S02]  /*a3d0*/  F2FP.BF16.F32.PACK_AB R31, R95, R94 ;  /* 0x0000005e5f1f723e */ /* 0x000fe400000010ff */
[----:B------:R-:W-:-:S02]  /*a3e0*/  LOP3.LUT R131, R138, 0x380, RZ, 0xc0, !PT ;  /* 0x000003808a837812 */ /* 0x000fc400078ec0ff */
[----:B------:R-:W-:Y:S01]  /*a3f0*/  MOV R162, R162 ;  /* 0x000000a200a27202 */ /* 0x000fe20000000f00 */
[----:B------:R-:W-:Y:S01]  /*a400*/  STSM.16.M88.4 [R168], R28 ;  /* 0x0000001ca8007844 */ /* 0x000fe20000000200 */
[----:B------:R-:W-:Y:S02]  /*a410*/  F2FP.BF16.F32.PACK_AB R8, R97, R194 ;  /* 0x000000c26108723e */ /* 0x000fe400000010ff */
[----:B------:R-:W-:Y:S02]  /*a420*/  F2FP.BF16.F32.PACK_AB R9, R99, R98 ;  /* 0x000000626309723e */ /* 0x000fe400000010ff */
[----:B------:R-:W-:Y:S02]  /*a430*/  F2FP.BF16.F32.PACK_AB R10, R101, R195 ;  /* 0x000000c3650a723e */ /* 0x000fe400000010ff */
[----:B------:R-:W-:Y:S01]  /*a440*/  F2FP.BF16.F32.PACK_AB R11, R40, R36 ;  /* 0x00000024280b723e */ /* 0x000fe200000010ff */
[----:B------:R-:W-:Y:S01]  /*a450*/  IMAD R40, R5, UR5, RZ ;  /* 0x0000000505287c24 */ /* 0x000fe2000f8e02ff */
[----:B------:R-:W-:-:S02]  /*a460*/  SHF.R.U64 R20, R20, 0x3, RZ ;  /* 0x0000000314147819 */ /* 0x000fc400000012ff */
[----:B------:R-:W-:Y:S01]  /*a470*/  SHF.R.U64 R102, R102, 0x3, RZ ;  /* 0x0000000366667819 */ /* 0x000fe200000012ff */
[----:B------:R0:W-:Y:S01]  /*a480*/  STSM.16.M88.4 [R162], R8 ;  /* 0x00000008a2007844 */ /* 0x0001e20000000200 */
[----:B------:R-:W-:Y:S02]  /*a490*/  SHF.R.U64 R106, R106, 0x3, RZ ;  /* 0x000000036a6a7819 */ /* 0x000fe400000012ff */
[----:B------:R-:W-:Y:S02]  /*a4a0*/  SHF.R.U64 R131, R131, 0x3, RZ ;  /* 0x0000000383837819 */ /* 0x000fe400000012ff */
[----:B------:R-:W-:Y:S01]  /*a4b0*/  LOP3.LUT R20, R20, R21, RZ, 0x3c, !PT ;  /* 0x0000001514147212 */ /* 0x000fe200078e3cff */
[--C-:B------:R-:W-:Y:S01]  /*a4c0*/  IMAD.X R21, RZ, RZ, R139.reuse, P4 ;  /* 0x000000ffff157224 */ /* 0x100fe200020e068b */
[----:B------:R-:W-:Y:S02]  /*a4d0*/  LOP3.LUT R102, R102, R103, RZ, 0x3c, !PT ;  /* 0x0000006766667212 */ /* 0x000fe400078e3cff */
[----:B------:R-:W-:Y:S01]  /*a4e0*/  LOP3.LUT R106, R106, R107, RZ, 0x3c, !PT ;  /* 0x0000006b6a6a7212 */ /* 0x000fe200078e3cff */
[----:B------:R-:W-:Y:S01]  /*a4f0*/  IMAD.X R107, RZ, RZ, R139, P6 ;  /* 0x000000ffff6b7224 */ /* 0x000fe200030e068b */
[----:B------:R-:W-:-:S02]  /*a500*/  IADD3.X R103, RZ, R139, RZ, P5, !PT ;  /* 0x0000008bff677210 */ /* 0x000fc40002ffe4ff */
[----:B------:R-:W-:Y:S02]  /*a510*/  LOP3.LUT P0, RZ, R206, 0x3, RZ, 0xc0, !PT ;  /* 0x00000003ceff7812 */ /* 0x000fe4000780c0ff */
[C---:B------:R-:W-:Y:S01]  /*a520*/  IADD3 R119, P4, R138.reuse, 0x9000, RZ ;  /* 0x000090008a777810 */ /* 0x040fe20007f9e0ff */
[----:B0-----:R-:W-:Y:S01]  /*a530*/  IMAD.IADD R11, R25, 0x1, R35 ;  /* 0x00000001190b7824 */ /* 0x001fe200078e0223 */
[C---:B------:R-:W-:Y:S01]  /*a540*/  IADD3 R121, P5, R138.reuse, 0xa000, RZ ;  /* 0x0000a0008a797810 */ /* 0x040fe20007fbe0ff */
[----:B------:R-:W-:Y:S01]  /*a550*/  VIADD R9, R27, 0x8 ;  /* 0x000000081b097836 */ /* 0x000fe20000000000 */
[----:B------:R-:W-:Y:S02]  /*a560*/  IADD3 R123, P6, R138, 0xb000, RZ ;  /* 0x0000b0008a7b7810 */ /* 0x000fe40007fde0ff */
[----:B------:R-:W-:Y:S02]  /*a570*/  LEA R26, P3, R24, UR6, 0x2 ;  /* 0x00000006181a7c11 */ /* 0x000fe4000f8610ff */
[----:B------:R-:W-:-:S02]  /*a580*/  LOP3.LUT R138, R131, R138, RZ, 0x3c, !PT ;  /* 0x0000008a838a7212 */ /* 0x000fc400078e3cff */
[----:B------:R-:W-:Y:S01]  /*a590*/  IADD3.X R131, RZ, R139, RZ, P1, !PT ;  /* 0x0000008bff837210 */ /* 0x000fe20000ffe4ff */
[----:B------:R-:W-:Y:S01]  /*a5a0*/  SHFL.IDX PT, R36, R26, RZ, 0x1c1f ;  /* 0x001c1fff1a247589 */ /* 0x000fe200000e0000 */
[----:B------:R-:W-:Y:S02]  /*a5b0*/  F2FP.BF16.F32.PACK_AB R12, R105, R196 ;  /* 0x000000c4690c723e */ /* 0x000fe400000010ff */
[----:B------:R-:W-:Y:S01]  /*a5c0*/  F2FP.BF16.F32.PACK_AB R13, R48, R44 ;  /* 0x0000002c300d723e */ /* 0x000fe200000010ff */
[----:B------:R-:W-:Y:S01]  /*a5d0*/  SHFL.IDX PT, R38, R26, 0x1, 0x1c1f ;  /* 0x003c1f001a267f89 */ /* 0x000fe200000e0000 */
[----:B------:R-:W-:Y:S02]  /*a5e0*/  F2FP.BF16.F32.PACK_AB R14, R109, R197 ;  /* 0x000000c56d0e723e */ /* 0x000fe400000010ff */
[----:B------:R-:W-:Y:S02]  /*a5f0*/  F2FP.BF16.F32.PACK_AB R15, R56, R52 ;  /* 0x00000034380f723e */ /* 0x000fe400000010ff */
[----:B------:R-:W-:-:S02]  /*a600*/  ISETP.GE.OR P1, PT, R27, R40, P0 ;  /* 0x000000281b00720c */ /* 0x000fc40000726670 */
[----:B------:R-:W-:Y:S01]  /*a610*/  LEA.HI.X R27, R24, UR7, R11, 0x2, P3 ;  /* 0x00000007181b7c11 */ /* 0x000fe200098f140b */
[----:B------:R0:W-:Y:S01]  /*a620*/  STSM.16.M88.4 [R154], R12 ;  /* 0x0000000c9a007844 */ /* 0x0001e20000000200 */
[----:B------:R-:W-:Y:S02]  /*a630*/  ISETP.GE.OR P0, PT, R9, R40, P0 ;  /* 0x000000280900720c */ /* 0x000fe40000706670 */
[----:B------:R-:W-:Y:S01]  /*a640*/  MOV R164, R164 ;  /* 0x000000a400a47202 */ /* 0x000fe20000000f00 */
[----:B------:R-:W1:Y:S01]  /*a650*/  SHFL.IDX PT, R37, R27, RZ, 0x1c1f ;  /* 0x001c1fff1b257589 */ /* 0x000e6200000e0000 */
[----:B------:R-:W-:Y:S02]  /*a660*/  F2FP.BF16.F32.PACK_AB R8, R175, R198 ;  /* 0x000000c6af08723e */ /* 0x000fe400000010ff */
[----:B------:R-:W-:Y:S01]  /*a670*/  F2FP.BF16.F32.PACK_AB R9, R64, R60 ;  /* 0x0000003c4009723e */ /* 0x000fe200000010ff */
[----:B------:R2:W3:Y:S01]  /*a680*/  SHFL.IDX PT, R39, R27, 0x1, 0x1c1f ;  /* 0x003c1f001b277f89 */ /* 0x0004e200000e0000 */
        /* <DEDUP_REMOVED lines=14> */
[----:B------:R-:W-:Y:S02]  /*a770*/  F2FP.BF16.F32.PACK_AB R26, R141, R140 ;  /* 0x0000008c8d1a723e */ /* 0x000fe400000010ff */
[----:B--2---:R-:W-:-:S02]  /*a780*/  F2FP.BF16.F32.PACK_AB R27, R171, R170 ;  /* 0x000000aaab1b723e */ /* 0x004fc400000010ff */
[----:B------:R-:W-:Y:S02]  /*a790*/  F2FP.BF16.F32.PACK_AB R146, R149, R148 ;  /* 0x000000949592723e */ /* 0x000fe400000010ff */
[----:B------:R-:W-:Y:S01]  /*a7a0*/  F2FP.BF16.F32.PACK_AB R147, R0, R174 ;  /* 0x000000ae0093723e */ /* 0x000fe200000010ff */
[----:B------:R-:W-:Y:S01]  /*a7b0*/  STSM.16.M88.4 [R156], R24 ;  /* 0x000000189c007844 */ /* 0x000fe20000000200 */
[----:B------:R-:W-:Y:S01]  /*a7c0*/  UIMAD UR5, UR10, UR8, URZ ;  /* 0x000000080a0572a4 */ /* 0x000fe2000f8e023f */
[----:B------:R-:W-:Y:S02]  /*a7d0*/  LOP3.LUT R118, R119, 0x380, RZ, 0xc0, !PT ;  /* 0x0000038077767812 */ /* 0x000fe400078ec0ff */
[----:B------:R-:W-:Y:S01]  /*a7e0*/  STSM.16.M88.4 [R152], R144 ;  /* 0x0000009098007844 */ /* 0x000fe20000000200 */
[----:B------:R-:W-:Y:S01]  /*a7f0*/  LEA R0, R23, R205, 0x5 ;  /* 0x000000cd17007211 */ /* 0x000fe200078e28ff */
[----:B------:R-:W-:Y:S01]  /*a800*/  UIMAD.WIDE.U32 UR6, UR39, UR8, URZ ;  /* 0x00000008270672a5 */ /* 0x000fe2000f8e003f */
[----:B------:R-:W-:Y:S01]  /*a810*/  LOP3.LUT R120, R121, 0x380, RZ, 0xc0, !PT ;  /* 0x0000038079787812 */ /* 0x000fe200078ec0ff */
[----:B------:R-:W-:Y:S01]  /*a820*/  BAR.SYNC.DEFER_BLOCKING 0x1, 0x100 ;  /* 0x0044000000007b1d */ /* 0x000fe20000010000 */
[----:B------:R-:W-:Y:S01]  /*a830*/  UIMAD UR5, UR39, UR9, UR5 ;  /* 0x00000009270572a4 */ /* 0x000fe2000f8e0205 */
[----:B------:R-:W-:-:S02]  /*a840*/  LOP3.LUT R122, R123, 0x380, RZ, 0xc0, !PT ;  /* 0x000003807b7a7812 */ /* 0x000fc400078ec0ff */
[----:B------:R-:W-:Y:S02]  /*a850*/  SHF.R.U64 R118, R118, 0x3, RZ ;  /* 0x0000000376767819 */ /* 0x000fe400000012ff */
[----:B------:R-:W-:Y:S01]  /*a860*/  ULDC.64 UR10, c[0x0][0xaf0] ;  /* 0x0002bc00000a7ab9 */ /* 0x000fe20000000a00 */
[----:B------:R-:W-:Y:S01]  /*a870*/  SHF.R.U64 R120, R120, 0x3, RZ ;  /* 0x0000000378787819 */ /* 0x000fe200000012ff */
[----:B-1----:R-:W-:Y:S01]  /*a880*/  @!P1 ST.E desc[UR48][R36.64], R4 ;  /* 0x0000000424009985 */ /* 0x002fe2000c101930 */
[----:B------:R-:W-:Y:S01]  /*a890*/  UIMAD UR8, UR12, UR10, URZ ;  /* 0x0000000a0c0872a4 */ /* 0x000fe2000f8e023f */
[----:B------:R-:W-:Y:S02]  /*a8a0*/  SHF.R.U64 R122, R122, 0x3, RZ ;  /* 0x000000037a7a7819 */ /* 0x000fe400000012ff */
[----:B---3--:R0:W-:Y:S01]  /*a8b0*/  @!P0 ST.E desc[UR48][R38.64], R3 ;  /* 0x0000000326008985 */ /* 0x0081e2000c101930 */
[----:B------:R-:W-:Y:S01]  /*a8c0*/  UIADD3 UR7, UR7, UR5, URZ ;  /* 0x0000000507077290 */ /* 0x000fe2000fffe03f */
[----:B------:R-:W-:-:S02]  /*a8d0*/  LOP3.LUT R118, R118, R119, RZ, 0x3c, !PT ;  /* 0x0000007776767212 */ /* 0x000fc400078e3cff */
[----:B------:R1:W5:Y:S01]  /*a8e0*/  LD.E.128 R28, desc[UR48][R6.64] ;  /* 0x00000030061c7980 */ /* 0x000362000c101d00 */
[----:B------:R-:W-:Y:S02]  /*a8f0*/  LOP3.LUT R120, R120, R121, RZ, 0x3c, !PT ;  /* 0x0000007978787212 */ /* 0x000fe400078e3cff */
[----:B------:R-:W-:Y:S01]  /*a900*/  LOP3.LUT R122, R122, R123, RZ, 0x3c, !PT ;  /* 0x0000007b7a7a7212 */ /* 0x000fe200078e3cff */
[----:B------:R2:W5:Y:S01]  /*a910*/  LD.E.128 R32, desc[UR48][R20.64] ;  /* 0x0000003014207980 */ /* 0x000562000c101d00 */
[----:B------:R-:W-:Y:S01]  /*a920*/  UIMAD UR5, UR41, UR11, UR8 ;  /* 0x0000000b290572a4 */ /* 0x000fe2000f8e0208 */
[--C-:B------:R-:W-:Y:S01]  /*a930*/  IMAD.X R119, RZ, RZ, R139.reuse, P4 ;  /* 0x000000ffff777224 */ /* 0x100fe200020e068b */
[----:B------:R-:W-:Y:S01]  /*a940*/  UIMAD.WIDE.U32 UR6, UR41, UR10, UR6 ;  /* 0x0000000a290672a5 */ /* 0x000fe2000f8e0006 */
[--C-:B------:R-:W-:Y:S01]  /*a950*/  IMAD.X R121, RZ, RZ, R139.reuse, P5 ;  /* 0x000000ffff797224 */ /* 0x100fe200028e068b */
[----:B------:R-:W-:Y:S01]  /*a960*/  ULDC.64 UR8, c[0x0][0xae0] ;  /* 0x0002b80000087ab9 */ /* 0x000fe20000000a00 */
[----:B-1----:R-:W1:Y:S01]  /*a970*/  @P2 LDC R7, c[0x0][0xbec] ;  /* 0x0002fb00ff072b82 */ /* 0x002e620000000800 */
[----:B------:R-:W-:Y:S01]  /*a980*/  IMAD.X R123, RZ, RZ, R139, P6 ;  /* 0x000000ffff7b7224 */ /* 0x000fe200030e068b */
[----:B------:R-:W5:Y:S04]  /*a990*/  LD.E.128 R100, desc[UR48][R102.64] ;  /* 0x0000003066647980 */ /* 0x000f68000c101d00 */
[----:B------:R-:W5:Y:S02]  /*a9a0*/  LD.E.128 R104, desc[UR48][R106.64] ;  /* 0x000000306a687980 */ /* 0x000f64000c101d00 */
[----:B--2---:R-:W2:Y:S01]  /*a9b0*/  @P2 LDC R21, c[0x0][0xbf0] ;  /* 0x0002fc00ff152b82 */ /* 0x004ea20000000800 */
[----:B------:R-:W-:Y:S01]  /*a9c0*/  VIADD R20, R0, UR43 ;  /* 0x0000002b00147c36 */ /* 0x000fe20008000000 */
[----:B------:R-:W-:Y:S01]  /*a9d0*/  UIADD3 UR5, UR7, UR5, URZ ;  /* 0x0000000507057290 */ /* 0x000fe2000fffe03f */
[----:B------:R-:W-:Y:S01]  /*a9e0*/  IMAD.U32 R6, RZ, RZ, UR6 ;  /* 0x00000006ff067e24 */ /* 0x000fe2000f8e00ff */
[----:B------:R-:W5:Y:S01]  /*a9f0*/  LD.E.128 R136, desc[UR48][R138.64] ;  /* 0x000000308a887980 */ /* 0x000f62000c101d00 */
[----:B0-----:R-:W-:-:S03]  /*aa00*/  IMAD.MOV.U32 R3, RZ, RZ, R20 ;  /* 0x000000ffff037224 */ /* 0x001fc600078e0014 */
[----:B------:R-:W5:Y:S04]  /*aa10*/  LD.E.128 R108, desc[UR48][R110.64] ;  /* 0x000000306e6c7980 */ /* 0x000f68000c101d00 */
[----:B------:R0:W5:Y:S01]  /*aa20*/  LD.E.128 R8, desc[UR48][R112.64] ;  /* 0x0000003070087980 */ /* 0x000162000c101d00 */
[----:B-1----:R-:W-:-:S03]  /*aa30*/  @P2 IMAD.HI.U32 R0, R20, R7, RZ ;  /* 0x0000000714002227 */ /* 0x002fc600078e00ff */
[----:B------:R0:W5:Y:S04]  /*aa40*/  LD.E.128 R12, desc[UR48][R114.64] ;  /* 0x00000030720c7980 */ /* 0x000168000c101d00 */
[----:B------:R0:W5:Y:S01]  /*aa50*/  LD.E.128 R48, desc[UR48][R116.64] ;  /* 0x0000003074307980 */ /* 0x000162000c101d00 */
[----:B--2---:R-:W-:-:S03]  /*aa60*/  @P2 SHF.R.U32.HI R3, RZ, R21, R0 ;  /* 0x00000015ff032219 */ /* 0x004fc60000011600 */
[----:B------:R0:W5:Y:S01]  /*aa70*/  LD.E.128 R44, desc[UR48][R118.64] ;  /* 0x00000030762c7980 */ /* 0x000162000c101d00 */
[--C-:B------:R-:W-:Y:S01]  /*aa80*/  SHF.R.S32.HI R0, RZ, 0x1f, R3.reuse ;  /* 0x0000001fff007819 */ /* 0x100fe20000011403 */
[----:B------:R-:W-:Y:S01]  /*aa90*/  IMAD.MOV R4, RZ, RZ, -R3 ;  /* 0x000000ffff047224 */ /* 0x000fe200078e0a03 */
[----:B------:R-:W-:Y:S01]  /*aaa0*/  MOV R7, UR7 ;  /* 0x0000000700077c02 */ /* 0x000fe20008000f00 */
[----:B------:R-:W-:Y:S01]  /*aab0*/  IMAD.U32 R7, RZ, RZ, UR5 ;  /* 0x00000005ff077e24 */ /* 0x000fe2000f8e00ff */
[----:B------:R0:W5:Y:S01]  /*aac0*/  LD.E.128 R24, desc[UR48][R120.64] ;  /* 0x0000003078187980 */ /* 0x000162000c101d00 */
[----:B------:R-:W-:Y:S01]  /*aad0*/  IMAD R0, R0, UR8, RZ ;  /* 0x0000000800007c24 */ /* 0x000fe2000f8e02ff */
[----:B------:R-:W-:Y:S01]  /*aae0*/  ULDC.64 UR6, c[0x0][0xad8] ;  /* 0x0002b60000067ab9 */ /* 0x000fe20000000a00 */
[----:B------:R-:W-:Y:S01]  /*aaf0*/  IMAD R21, R5, R4, R20 ;  /* 0x0000000405157224 */ /* 0x000fe200078e0214 */
[----:B------:R0:W5:Y:S01]  /*ab00*/  LD.E.128 R36, desc[UR48][R122.64] ;  /* 0x000000307a247980 */ /* 0x000162000c101d00 */
[----:B------:R-:W-:-:S03]  /*ab10*/  IMAD R41, R3, UR9, R0 ;  /* 0x0000000903297c24 */ /* 0x000fc6000f8e0200 */
[----:B------:R-:W5:Y:S01]  /*ab20*/  LD.E.128 R124, desc[UR48][R126.64] ;  /* 0x000000307e7c7980 */ /* 0x000f62000c101d00 */
[----:B------:R-:W-:-:S03]  /*ab30*/  SHF.R.S32.HI R0, RZ, 0x1f, R21 ;  /* 0x0000001fff007819 */ /* 0x000fc60000011415 */
[----:B------:R-:W5:Y:S01]  /*ab40*/  LD.E.128 R128, desc[UR48][R130.64] ;  /* 0x0000003082807980 */ /* 0x000f62000c101d00 */
[----:B------:R-:W-:-:S03]  /*ab50*/  IMAD.WIDE.U32 R4, R3, UR8, R6 ;  /* 0x0000000803047c25 */ /* 0x000fc6000f8e0006 */
        /* <DEDUP_REMOVED lines=10> */
[----:B------:R-:W-:Y:S01]  /*ac00*/  VIADD R53, R205, UR43 ;  /* 0x0000002bcd357c36 */ /* 0x000fe20008000000 */
[----:B------:R-:W-:Y:S01]  /*ac10*/  UIADD3 UR5, UR13, 0x22820, URZ ;  /* 0x000228200d057890 */ /* 0x000fe2000fffe03f */
[C---:B------:R-:W-:Y:S02]  /*ac20*/  IMAD R7, R21.reuse, UR7, R0 ;  /* 0x0000000715077c24 */ /* 0x040fe4000f8e0200 */
[----:B------:R-:W-:Y:S01]  /*ac30*/  IMAD.WIDE.U32 R4, R21, UR6, R4 ;  /* 0x0000000615047c25 */ /* 0x000fe2000f8e0004 */
[C---:B------:R-:W-:Y:S01]  /*ac40*/  ISETP.GE.AND P2, PT, R53.reuse, R40, PT ;  /* 0x000000283500720c */ /* 0x040fe20003f46270 */
[----:B------:R-:W-:Y:S02]  /*ac50*/  ULDC.64 UR6, c[0x0][0xa80] ;  /* 0x0002a00000067ab9 */ /* 0x000fe40000000a00 */
[----:B------:R-:W-:Y:S01]  /*ac60*/  VIADD R3, R53, 0x20 ;  /* 0x0000002035037836 */ /* 0x000fe20000000000 */
[----:B------:R-:W-:Y:S01]  /*ac70*/  LEA R0, P3, R4, UR6, 0x1 ;  /* 0x0000000604007c11 */ /* 0x000fe2000f8608ff */
[----:B------:R-:W-:Y:S01]  /*ac80*/  IMAD.IADD R5, R5, 0x1, R7 ;  /* 0x0000000105057824 */ /* 0x000fe200078e0207 */
[----:B------:R-:W-:-:S02]  /*ac90*/  UPRMT UR5, URZ, 0x654, UR5 ;  /* 0x000006543f057896 */ /* 0x000fc40008000005 */
[-C--:B------:R-:W-:Y:S02]  /*aca0*/  ISETP.GE.AND P1, PT, R3, R40.reuse, PT ;  /* 0x000000280300720c */ /* 0x080fe40003f26270 */
[----:B------:R-:W-:Y:S02]  /*acb0*/  IADD3 R3, R53, 0x40, RZ ;  /* 0x0000004035037810 */ /* 0x000fe40007ffe0ff */
[----:B------:R-:W-:Y:S01]  /*acc0*/  LEA.HI.X R41, R4, UR7, R5, 0x1, P3 ;  /* 0x0000000704297c11 */ /* 0x000fe200098f0c05 */
[----:B-1----:R0:W1:Y:S01]  /*acd0*/  SHFL.IDX PT, R43, R0, RZ, 0x181f ;  /* 0x00181fff002b7589 */ /* 0x00206200000e0000 */
[----:B------:R-:W-:Y:S01]  /*ace0*/  ISETP.GE.AND P0, PT, R3, R40, PT ;  /* 0x000000280300720c */ /* 0x000fe20003f06270 */
[----:B------:R-:W-:Y:S01]  /*acf0*/  SYNCS.ARRIVE.TRANS64.RED.A1T0 RZ, [UR5], RZ ;  /* 0x000000ffffff79a7 */ /* 0x000fe20008100405 */
[----:B------:R-:W-:Y:S01]  /*ad00*/  BSSY B1, `(.L_x_13655) ;  /* 0x0000014000017945 */ /* 0x000fe20003800000 */
[----:B------:R0:W2:Y:S03]  /*ad10*/  SHFL.IDX PT, R3, R41, RZ, 0x181f ;  /* 0x00181fff29037589 */ /* 0x0000a600000e0000 */
        /* <DEDUP_REMOVED lines=18> */
.L_x_13656:
[----:B------:R-:W-:Y:S05]  /*ae40*/  BSYNC B1 ;  /* 0x0000000000017941 */ /* 0x000fea0003800000 */
.L_x_13655:
        /* <DEDUP_REMOVED lines=11> */
[----:B----4-:R-:W-:Y:S02]  /*af00*/  @!P4 LEA.HI.X R5, R2, R3, R213, 0x1, P6 ;  /* 0x000000030205c211 */ /* 0x010fe400030f0cd5 */
[----:B------:R-:W-:Y:S02]  /*af10*/  @!P2 LEA R20, P6, R18, R43, 0x1 ;  /* 0x0000002b1214a211 */ /* 0x000fe400078c08ff */
[----:B------:R-:W-:Y:S01]  /*af20*/  @!P3 LEA.HI.X R7, R19, R3, R212, 0x1, P5 ;  /* 0x000000031307b211 */ /* 0x000fe200028f0cd4 */
[----:B-----5:R3:W-:Y:S01]  /*af30*/  @!P4 ST.E.128 desc[UR48][R4.64], R28 ;  /* 0x0000001c0400c985 */ /* 0x0207e2000c101d30 */
[----:B------:R-:W-:-:S02]  /*af40*/  @!P1 LEA R42, P5, R22, R43, 0x1 ;  /* 0x0000002b162a9211 */ /* 0x000fc400078a08ff */
[-C--:B------:R-:W-:Y:S01]  /*af50*/  @!P2 LEA.HI.X R21, R18, R3.reuse, R211, 0x1, P6 ;  /* 0x000000031215a211 */ /* 0x080fe200030f0cd3 */
[----:B------:R3:W-:Y:S01]  /*af60*/  @!P3 ST.E.128 desc[UR48][R6.64], R108 ;  /* 0x0000006c0600b985 */ /* 0x0007e2000c101d30 */
[----:B------:R-:W-:-:S03]  /*af70*/  @!P1 LEA.HI.X R43, R22, R3, R210, 0x1, P5 ;  /* 0x00000003162b9211 */ /* 0x000fc600028f0cd2 */
[----:B------:R3:W-:Y:S04]  /*af80*/  @!P2 ST.E.128 desc[UR48][R20.64], R44 ;  /* 0x0000002c1400a985 */ /* 0x0007e8000c101d30 */
[----:B------:R3:W-:Y:S02]  /*af90*/  @!P1 ST.E.128 desc[UR48][R42.64], R128 ;  /* 0x000000802a009985 */ /* 0x0007e4000c101d30 */
.L_x_13658:
[----:B------:R-:W-:Y:S05]  /*afa0*/  BSYNC B1 ;  /* 0x0000000000017941 */ /* 0x000fea0003800000 */
.L_x_13657:
        /* <DEDUP_REMOVED lines=10> */
[CC--:B------:R-:W-:Y:S02]  /*b050*/  @!P2 LEA R6, P5, R19.reuse, R29.reuse, 0x1 ;  /* 0x0000001d1306a211 */ /* 0x0c0fe400078a08ff */
        /* <DEDUP_REMOVED lines=10> */
.L_x_13660:
[----:B------:R-:W-:Y:S05]  /*b100*/  BSYNC B1 ;  /* 0x0000000000017941 */ /* 0x000fea0003800000 */
.L_x_13659:
[----:B0-----:R-:W-:Y:S01]  /*b110*/  VIADD R3, R53, 0x60 ;  /* 0x0000006035037836 */ /* 0x001fe20000000000 */
[----:B--2-4-:R-:W0:Y:S04]  /*b120*/  SHFL.IDX PT, R41, R41, 0x3, 0x181f ;  /* 0x00781f0029297f89 */ /* 0x014e2800000e0000 */
[----:B------:R-:W-:Y:S01]  /*b130*/  ISETP.GE.AND P0, PT, R3, R40, PT ;  /* 0x000000280300720c */ /* 0x000fe20003f06270 */
[----:B------:R2:W4:-:S12]  /*b140*/  SHFL.IDX PT, R11, R0, 0x3, 0x181f ;  /* 0x00781f00000b7f89 */ /* 0x00051800000e0000 */
[----:B--2---:R-:W-:Y:S05]  /*b150*/  @P0 BRA `(.L_x_13661) ;  /* 0x0000000c00200947 */ /* 0x004fea0003800000 */
[----:B------:R-:W-:Y:S02]  /*b160*/  ULDC UR5, c[0x0][0xac8] ;  /* 0x0002b20000057ab9 */ /* 0x000fe40000000800 */
[----:B------:R-:W-:Y:S02]  /*b170*/  ISETP.GE.AND P3, PT, R2, UR5, PT ;  /* 0x0000000502007c0c */ /* 0x000fe4000bf66270 */
[----:B------:R-:W-:Y:S02]  /*b180*/  ISETP.GE.AND P4, PT, R19, UR5, PT ;  /* 0x0000000513007c0c */ /* 0x000fe4000bf86270 */
[----:B------:R-:W-:-:S09]  /*b190*/  ISETP.GE.AND P5, PT, R18, UR5, PT ;  /* 0x0000000512007c0c */ /* 0x000fd2000bfa6270 */
[-C--:B----4-:R-:W-:Y:S02]  /*b1a0*/  @!P3 LEA R4, P0, R2, R11.reuse, 0x1 ;  /* 0x0000000b0204b211 */ /* 0x090fe400078008ff */
        /* <DEDUP_REMOVED lines=14> */
.L_x_13654:
[----:B------:R-:W0:Y:S01]  /*b290*/  LDC R10, c[0x0][0xbe8] ;  /* 0x0002fa00ff0a7b82 */ /* 0x000e220000000800 */
[----:B------:R-:W-:Y:S01]  /*b2a0*/  ISETP.GE.AND P0, PT, R214, 0x80, PT ;  /* 0x00000080d600780c */ /* 0x000fe20003f06270 */
[----:B------:R-:W-:Y:S01]  /*b2b0*/  USHF.R.S32.HI UR8, URZ, 0x1f, UR39 ;  /* 0x0000001f3f087899 */ /* 0x000fe20008011427 */
[----:B------:R-:W-:Y:S01]  /*b2c0*/  BSSY B1, `(.L_x_13662) ;  /* 0x000002f000017945 */ /* 0x000fe20003800000 */
[----:B------:R-:W-:Y:S01]  /*b2d0*/  USHF.R.S32.HI UR9, URZ, 0x1f, UR41 ;  /* 0x0000001f3f097899 */ /* 0x000fe20008011429 */
[----:B------:R-:W-:Y:S01]  /*b2e0*/  IMAD R8, R23, 0x20, R205 ;  /* 0x0000002017087824 */ /* 0x000fe200078e02cd */
        /* <DEDUP_REMOVED lines=14> */
[----:B------:R-:W-:Y:S01]  /*b3d0*/  MOV R4, R6 ;  /* 0x0000000600047202 */ /* 0x000fe20000000f00 */
        /* <DEDUP_REMOVED lines=29> */
.L_x_13663:
[----:B------:R-:W-:Y:S05]  /*b5b0*/  BSYNC B1 ;  /* 0x0000000000017941 */ /* 0x000fea0003800000 */
.L_x_13662:
[----:B------:R-:W-:Y:S01]  /*b5c0*/  ULDC.64 UR10, c[0x0][0xae8] ;  /* 0x0002ba00000a7ab9 */ /* 0x000fe20000000a00 */
[----:B------:R-:W-:Y:S01]  /*b5d0*/  IADD3 R8, R8, UR43, RZ ;  /* 0x0000002b08087c10 */ /* 0x000fe2000fffe0ff */
[----:B------:R-:W-:Y:S01]  /*b5e0*/  UIMAD UR5, UR8, UR10, URZ ;  /* 0x0000000a080572a4 */ /* 0x000fe2000f8e023f */
[----:B------:R-:W-:Y:S01]  /*b5f0*/  BSSY B1, `(.L_x_13664) ;  /* 0x000003c000017945 */ /* 0x000fe20003800000 */
[----:B------:R-:W-:Y:S02]  /*b600*/  UIMAD.WIDE.U32 UR6, UR39, UR10, URZ ;  /* 0x0000000a270672a5 */ /* 0x000fe4000f8e003f */
[----:B------:R-:W-:Y:S01]  /*b610*/  UIMAD UR5, UR39, UR11, UR5 ;  /* 0x0000000b270572a4 */ /* 0x000fe2000f8e0205 */
[----:B0-----:R-:W-:Y:S02]  /*b620*/  @P1 IMAD.HI.U32 R0, R8, R9, RZ ;  /* 0x0000000908001227 */ /* 0x001fe400078e00ff */
[----:B------:R-:W-:Y:S01]  /*b630*/  ULDC.64 UR10, c[0x0][0xaf0] ;  /* 0x0002bc00000a7ab9 */ /* 0x000fe20000000a00 */
[----:B------:R-:W-:Y:S01]  /*b640*/  UIADD3 UR7, UR7, UR5, URZ ;  /* 0x0000000507077290 */ /* 0x000fe2000fffe03f */
[----:B--2---:R-:W-:Y:S01]  /*b650*/  IMAD.MOV.U32 R3, RZ, RZ, R8 ;  /* 0x000000ffff037224 */ /* 0x004fe200078e0008 */
[----:B------:R-:W-:Y:S01]  /*b660*/  UIMAD UR5, UR9, UR10, URZ ;  /* 0x0000000a090572a4 */ /* 0x000fe2000f8e023f */
        /* <DEDUP_REMOVED lines=9> */
[----:B------:R-:W-:Y:S01]  /*b700*/  IMAD R7, R10, R7, R8 ;  /* 0x000000070a077224 */ /* 0x000fe200078e0208 */
[----:B------:R-:W-:Y:S01]  /*b710*/  MOV R5, UR5 ;  /* 0x0000000500057c02 */ /* 0x000fe20008000f00 */
[----:B------:R-:W-:Y:S01]  /*b720*/  IMAD.U32 R4, RZ, RZ, UR6 ;  /* 0x00000006ff047e24 */ /* 0x000fe2000f8e00ff */
[----:B------:R-:W-:Y:S01]  /*b730*/  ULDC.64 UR6, c[0x0][0xad8] ;  /* 0x0002b60000067ab9 */ /* 0x000fe20000000a00 */
[C---:B------:R-:W-:Y:S01]  /*b740*/  IMAD R9, R3.reuse, UR9, R0 ;  /* 0x0000000903097c24 */ /* 0x040fe2000f8e0200 */
[----:B------:R-:W-:Y:S01]  /*b750*/  SHF.R.S32.HI R0, RZ, 0x1f, R7 ;  /* 0x0000001fff007819 */ /* 0x000fe20000011407 */
[----:B------:R-:W-:Y:S01]  /*b760*/  IMAD.WIDE.U32 R4, R3, UR8, R4 ;  /* 0x0000000803047c25 */ /* 0x000fe2000f8e0004 */
[----:B------:R-:W-:-:S03]  /*b770*/  ULDC UR5, c[0x0][0xa88] ;  /* 0x0002a20000057ab9 */ /* 0x000fc60000000800 */
[----:B------:R-:W-:Y:S02]  /*b780*/  IMAD.IADD R5, R5, 0x1, R9 ;  /* 0x0000000105057824 */ /* 0x000fe400078e0209 */
[----:B------:R-:W-:Y:S02]  /*b790*/  IMAD R6, R0, UR6, RZ ;  /* 0x0000000600067c24 */ /* 0x000fe4000f8e02ff */
[----:B------:R-:W-:Y:S02]  /*b7a0*/  VIADD R8, R205, UR43 ;  /* 0x0000002bcd087c36 */ /* 0x000fe40008000000 */
[----:B------:R-:W-:Y:S02]  /*b7b0*/  IMAD R9, R10, UR5, RZ ;  /* 0x000000050a097c24 */ /* 0x000fe4000f8e02ff */
[C---:B------:R-:W-:Y:S02]  /*b7c0*/  IMAD R3, R7.reuse, UR7, R6 ;  /* 0x0000000707037c24 */ /* 0x040fe4000f8e0206 */
[----:B------:R-:W-:Y:S01]  /*b7d0*/  IMAD.WIDE.U32 R4, R7, UR6, R4 ;  /* 0x0000000607047c25 */ /* 0x000fe2000f8e0004 */
[----:B------:R-:W-:Y:S01]  /*b7e0*/  ISETP.GE.AND P2, PT, R8, R9, PT ;  /* 0x000000090800720c */ /* 0x000fe20003f46270 */
[----:B------:R-:W-:-:S02]  /*b7f0*/  ULDC.64 UR6, c[0x0][0xa80] ;  /* 0x0002a00000067ab9 */ /* 0x000fc40000000a00 */
[----:B------:R-:W-:Y:S01]  /*b800*/  VIADD R0, R8, 0x20 ;  /* 0x0000002008007836 */ /* 0x000fe20000000000 */
[----:B------:R-:W-:Y:S02]  /*b810*/  IADD3 R3, R5, R3, RZ ;  /* 0x0000000305037210 */ /* 0x000fe40007ffe0ff */
[----:B------:R-:W-:Y:S02]  /*b820*/  LEA R6, P3, R4, UR6, 0x1 ;  /* 0x0000000604067c11 */ /* 0x000fe4000f8608ff */
[-C--:B------:R-:W-:Y:S01]  /*b830*/  ISETP.GE.AND P1, PT, R0, R9.reuse, PT ;  /* 0x000000090000720c */ /* 0x080fe20003f26270 */
[----:B------:R-:W-:Y:S01]  /*b840*/  VIADD R0, R8, 0x40 ;  /* 0x0000004008007836 */ /* 0x000fe20000000000 */
[----:B------:R-:W-:Y:S01]  /*b850*/  LEA.HI.X R7, R4, UR7, R3, 0x1, P3 ;  /* 0x0000000704077c11 */ /* 0x000fe200098f0c03 */
[----:B------:R0:W1:Y:S03]  /*b860*/  SHFL.IDX PT, R5, R6, RZ, 0x181f ;  /* 0x00181fff06057589 */ /* 0x00006600000e0000 */
[----:B------:R-:W-:Y:S01]  /*b870*/  ISETP.GE.AND P0, PT, R0, R9, PT ;  /* 0x000000090000720c */ /* 0x000fe20003f06270 */
[----:B------:R0:W2:Y:S01]  /*b880*/  SHFL.IDX PT, R3, R7, RZ, 0x181f ;  /* 0x00181fff07037589 */ /* 0x0000a200000e0000 */
[----:B------:R-:W-:Y:S11]  /*b890*/  @P2 BRA `(.L_x_13665) ;  /* 0x0000000000442947 */ /* 0x000ff60003800000 */
        /* <DEDUP_REMOVED lines=17> */
.L_x_13665:
[----:B------:R-:W-:Y:S05]  /*b9b0*/  BSYNC B1 ;  /* 0x0000000000017941 */ /* 0x000fea0003800000 */
.L_x_13664:
        /* <DEDUP_REMOVED lines=21> */
.L_x_13667:
[----:B------:R-:W-:Y:S05]  /*bb10*/  BSYNC B1 ;  /* 0x0000000000017941 */ /* 0x000fea0003800000 */
.L_x_13666:
        /* <DEDUP_REMOVED lines=21> */
.L_x_13669:
[----:B------:R-:W-:Y:S05]  /*bc70*/  BSYNC B1 ;  /* 0x0000000000017941 */ /* 0x000fea0003800000 */
.L_x_13668:
[----:B------:R-:W-:Y:S01]  /*bc80*/  VIADD R0, R8, 0x60 ;  /* 0x0000006008007836 */ /* 0x000fe20000000000 */
[----:B0-----:R0:W0:Y:S04]  /*bc90*/  SHFL.IDX PT, R3, R7, 0x3, 0x181f ;  /* 0x00781f0007037f89 */ /* 0x00102800000e0000 */
[----:B------:R-:W-:Y:S01]  /*bca0*/  ISETP.GE.AND P0, PT, R0, R9, PT ;  /* 0x000000090000720c */ /* 0x000fe20003f06270 */
[----:B-1-3--:R1:W3:-:S12]  /*bcb0*/  SHFL.IDX PT, R5, R6, 0x3, 0x181f ;  /* 0x00781f0006057f89 */ /* 0x00a2d800000e0000 */
[----:B-1----:R-:W-:Y:S05]  /*bcc0*/  @P0 BRA `(.L_x_13661) ;  /* 0x0000000000440947 */ /* 0x002fea0003800000 */
[----:B------:R-:W-:Y:S02]  /*bcd0*/  ULDC UR5, c[0x0][0xac8] ;  /* 0x0002b20000057ab9 */ /* 0x000fe40000000800 */
[----:B------:R-:W-:Y:S02]  /*bce0*/  ISETP.GE.AND P3, PT, R2, UR5, PT ;  /* 0x0000000502007c0c */ /* 0x000fe4000bf66270 */
[----:B------:R-:W-:Y:S02]  /*bcf0*/  ISETP.GE.AND P2, PT, R19, UR5, PT ;  /* 0x0000000513007c0c */ /* 0x000fe4000bf46270 */
[----:B------:R-:W-:Y:S02]  /*bd00*/  ISETP.GE.AND P1, PT, R18, UR5, PT ;  /* 0x0000000512007c0c */ /* 0x000fe4000bf26270 */
[----:B------:R-:W-:-:S07]  /*bd10*/  ISETP.GE.AND P0, PT, R22, UR5, PT ;  /* 0x0000000516007c0c */ /* 0x000fce000bf06270 */
[-C--:B--234-:R-:W-:Y:S02]  /*bd20*/  @!P3 LEA R6, P6, R2, R5.reuse, 0x1 ;  /* 0x000000050206b211 */ /* 0x09cfe400078c08ff */
        /* <DEDUP_REMOVED lines=11> */
.L_x_13661:
[----:B------:R-:W-:Y:S05]  /*bde0*/  BSYNC B0 ;  /* 0x0000000000007941 */ /* 0x000fea0003800000 */
.L_x_13653:
[----:B------:R-:W-:Y:S02]  /*bdf0*/  ULDC UR5, c[0x0][0xc38] ;  /* 0x00030e0000057ab9 */ /* 0x000fe40000000800 */
[----:B------:R-:W-:-:S06]  /*be00*/  UISETP.GE.AND UP0, UPT, UR4, UR5, UPT ;  /* 0x000000050400728c */ /* 0x000fcc000bf06270 */
[----:B------:R-:W-:-:S13]  /*be10*/  PLOP3.LUT P0, PT, PT, PT, UP0, 0x80, 0x0 ;  /* 0x000000000000781c */ /* 0x000fda0003f0f008 */
[----:B------:R-:W-:Y:S05]  /*be20*/  @!P0 BRA `(.L_x_13670) ;  /* 0xffffff4c00bc8947 */ /* 0x000fea000383ffff */
[----:B------:R-:W-:Y:S05]  /*be30*/  EXIT ;  /* 0x000000000000794d */ /* 0x000fea0003800000 */
.L_x_13612:
[----:B------:R-:W-:-:S08]  /*be40*/  NOP ;  /* 0x0000000000007918 */ /* 0x000fd00000000000 */
[----:B------:R-:W0:-:S00]  /*be50*/  USETMAXREG.DEALLOC.CTAPOOL 0x28 ;  /* 0x00000028000079c8 */ /* 0x000e0000080e0500 */
        /* <DEDUP_REMOVED lines=19> */
[----:B------:R-:W-:Y:S01]  /*bf90*/  ULDC UR9, c[0x0][0x2b8] ;  /* 0x0000ae0000097ab9 */ /* 0x000fe20000000800 */
[----:B------:R-:W-:Y:S01]  /*bfa0*/  UISETP.NE.U32.AND UP0, UPT, UR6, URZ, UPT ;  /* 0x0000003f0600728c */ /* 0x000fe2000bf05070 */
[----:B------:R-:W-:Y:S01]  /*bfb0*/  IMAD.U32 R31, RZ, RZ, UR5 ;  /* 0x00000005ff1f7e24 */ /* 0x000fe2000f8e00ff */
[----:B------:R-:W-:Y:S01]  /*bfc0*/  ULDC UR38, c[0x0][0x288] ;  /* 0x0000a20000267ab9 */ /* 0x000fe20000000800 */
[----:B------:R-:W-:Y:S01]  /*bfd0*/  ULDC UR6, c[0x0][0x448] ;  /* 0x0001120000067ab9 */ /* 0x000fe20000000800 */
[----:B------:R-:W-:Y:S01]  /*bfe0*/  UISETP.NE.AND.EX UP0, UPT, UR7, URZ, UPT, UP0 ;  /* 0x0000003f0700728c */ /* 0x000fe2000bf05300 */
[----:B------:R-:W-:Y:S01]  /*bff0*/  IMAD.MOV.U32 R25, RZ, RZ, 0x1 ;  /* 0x00000001ff197424 */ /* 0x000fe200078e00ff */
[----:B------:R-:W-:Y:S01]  /*c000*/  MOV R18, RZ ;  /* 0x000000ff00127202 */ /* 0x000fe20000000f00 */
[----:B------:R-:W-:Y:S01]  /*c010*/  UMOV UR7, 0x400 ;  /* 0x0000040000077882 */ /* 0x000fe20000000000 */
        /* <DEDUP_REMOVED lines=16> */
[----:B------:R-:W-:Y:S02]  /*c120*/  LOP3.LUT R28, R3, 0x200, R28, 0xf8, !PT ;  /* 0x00000200031c7812 */ /* 0x000fe400078ef81c */
[----:B------:R-:W-:-:S02]  /*c130*/  SEL R0, RZ, 0x1, P0 ;  /* 0x00000001ff007807 */ /* 0x000fc40000000000 */
[----:B------:R-:W-:Y:S01]  /*c140*/  @P2 LOP3.LUT R17, R17, 0x10, RZ, 0xfc, !PT ;  /* 0x0000001011112812 */ /* 0x000fe200078efcff */
[----:B------:R-:W-:Y:S01]  /*c150*/  IMAD R32, R28, 0x2, R16 ;  /* 0x000000021c207824 */ /* 0x000fe200078e0210 */
[----:B------:R-:W-:Y:S02]  /*c160*/  SHF.L.U32 R3, R2, 0x1, RZ ;  /* 0x0000000102037819 */ /* 0x000fe400000006ff */
[----:B------:R-:W-:Y:S02]  /*c170*/  LOP3.LUT R17, R17, 0xfffffff7, RZ, 0xc0, !PT ;  /* 0xfffffff711117812 */ /* 0x000fe400078ec0ff */
[----:B------:R-:W-:Y:S02]  /*c180*/  LOP3.LUT R0, R3, 0x2, R0, 0xe2, !PT ;  /* 0x0000000203007812 */ /* 0x000fe400078ee200 */
[----:B------:R-:W-:Y:S02]  /*c190*/  @P1 LOP3.LUT R17, R17, 0x8, RZ, 0xfc, !PT ;  /* 0x0000000811111812 */ /* 0x000fe400078efcff */
[----:B------:R-:W-:-:S02]  /*c1a0*/  SEL R3, RZ, 0x4, P1 ;  /* 0x00000004ff037807 */ /* 0x000fc40000800000 */
[----:B------:R-:W-:Y:S02]  /*c1b0*/  LOP3.LUT R17, R17, 0xffffffdf, RZ, 0xc0, !PT ;  /* 0xffffffdf11117812 */ /* 0x000fe400078ec0ff */
[----:B------:R-:W-:Y:S01]  /*c1c0*/  ISETP.GE.AND P1, PT, R6, UR37, PT ;  /* 0x0000002506007c0c */ /* 0x000fe2000bf26270 */
[----:B------:R-:W-:Y:S01]  /*c1d0*/  UIMAD UR37, UR6, UR38, URZ ;  /* 0x00000026062572a4 */ /* 0x000fe2000f8e023f */
[----:B------:R-:W-:Y:S02]  /*c1e0*/  @P0 LOP3.LUT R17, R17, 0x20, RZ, 0xfc, !PT ;  /* 0x0000002011110812 */ /* 0x000fe400078efcff */
[----:B------:R-:W-:Y:S01]  /*c1f0*/  ISETP.GE.AND P0, PT, R4, UR4, PT ;  /* 0x0000000404007c0c */ /* 0x000fe2000bf06270 */
[----:B------:R-:W-:Y:S01]  /*c200*/  ULDC UR4, c[0x0][0x424] ;  /* 0x0001090000047ab9 */ /* 0x000fe20000000800 */
[----:B------:R-:W-:Y:S01]  /*c210*/  LOP3.LUT R17, R17, 0xfffffffb, RZ, 0xc0, !PT ;  /* 0xfffffffb11117812 */ /* 0x000fe200078ec0ff */
[----:B------:R-:W-:Y:S01]  /*c220*/  USEL UR4, UR4, 0x1, UP0 ;  /* 0x0000000104047887 */ /* 0x000fe20008000000 */
[----:B------:R-:W-:Y:S01]  /*c230*/  LOP3.LUT R5, R0, R3, RZ, 0xfc, !PT ;  /* 0x0000000300057212 */ /* 0x000fe200078efcff */
[----:B------:R-:W-:Y:S01]  /*c240*/  IMAD.SHL.U32 R0, R8, 0x10, RZ ;  /* 0x0000001008007824 */ /* 0x000fe200078e00ff */
[----:B------:R-:W-:Y:S01]  /*c250*/  SHF.R.U32.HI R33, RZ, 0x3, R7 ;  /* 0x00000003ff217819 */ /* 0x000fe20000011607 */
[----:B------:R-:W-:Y:S01]  /*c260*/  UIMAD UR36, UR4, UR36, URZ ;  /* 0x00000024042472a4 */ /* 0x000fe2000f8e023f */
[----:B------:R-:W-:Y:S01]  /*c270*/  SEL R35, RZ, 0x8, P0 ;  /* 0x00000008ff237807 */ /* 0x000fe20000000000 */
[----:B------:R0:W-:Y:S01]  /*c280*/  STL [R1+0x4], R5 ;  /* 0x0000040501007387 */ /* 0x0001e20000100800 */
[----:B------:R-:W-:Y:S01]  /*c290*/  LOP3.LUT R0, R33, 0x70, R0, 0xf8, !PT ;  /* 0x0000007021007812 */ /* 0x000fe200078ef800 */
[----:B------:R-:W-:Y:S01]  /*c2a0*/  UIADD3 UR4, UR36, 0x5f, URZ ;  /* 0x0000005f24047890 */ /* 0x000fe2000fffe03f */
[----:B------:R-:W-:Y:S01]  /*c2b0*/  LOP3.LUT R35, R5, R35, RZ, 0xfc, !PT ;  /* 0x0000002305237212 */ /* 0x000fe200078efcff */
[----:B------:R0:W-:Y:S01]  /*c2c0*/  STL [R1], RZ ;  /* 0x000000ff01007387 */ /* 0x0001e20000100800 */
[----:B------:R-:W-:Y:S01]  /*c2d0*/  @P0 LOP3.LUT R17, R17, 0x4, RZ, 0xfc, !PT ;  /* 0x0000000411110812 */ /* 0x000fe200078efcff */
[----:B------:R-:W-:-:S02]  /*c2e0*/  UIMAD.WIDE UR4, UR4, 0x2aaaaaab, URZ ;  /* 0x2aaaaaab040478a5 */ /* 0x000fc4000f8e023f */
[----:B------:R-:W-:Y:S01]  /*c2f0*/  UIADD3 UR38, UR36, 0x60, -UR38 ;  /* 0x0000006024267890 */ /* 0x000fe2000fffe826 */
[----:B------:R-:W-:Y:S01]  /*c300*/  LOP3.LUT R17, R17, 0xfffffffe, RZ, 0xc0, !PT ;  /* 0xfffffffe11117812 */ /* 0x000fe200078ec0ff */
[----:B------:R-:W-:-:S03]  /*c310*/  USHF.R.U32.HI UR39, URZ, 0x1f, UR5 ;  /* 0x0000001f3f277899 */ /* 0x000fc60008011605 */
[----:B------:R-:W-:Y:S01]  /*c320*/  @P1 LOP3.LUT R17, R17, 0x1, RZ, 0xfc, !PT ;  /* 0x0000000111111812 */ /* 0x000fe200078efcff */
[----:B------:R-:W-:Y:S01]  /*c330*/  ULEA.HI.SX32 UR39, UR5, UR39, 0x1c ;  /* 0x0000002705277291 */ /* 0x000fe2000f8fe23f */
[----:B------:R-:W-:Y:S02]  /*c340*/  ISETP.GE.AND P1, PT, R6, UR9, PT ;  /* 0x0000000906007c0c */ /* 0x000fe4000bf26270 */
[----:B------:R-:W-:-:S11]  /*c350*/  LOP3.LUT R17, R17, 0xfffffeff, RZ, 0xc0, !PT ;  /* 0xfffffeff11117812 */ /* 0x000fd600078ec0ff */
[----:B0-----:R-:W-:-:S07]  /*c360*/  @P1 LOP3.LUT R17, R17, 0x100, RZ, 0xfc, !PT ;  /* 0x0000010011111812 */ /* 0x001fce00078efcff */
.L_x_13720:
        /* <DEDUP_REMOVED lines=22> */
.L_x_13672:
[----:B------:R-:W-:Y:S01]  /*c4d0*/  ULDC UR8, c[0x0][0xc54] ;  /* 0x0003150000087ab9 */ /* 0x000fe20000000800 */
[----:B------:R-:W-:Y:S01]  /*c4e0*/  UMOV UR6, UR7 ;  /* 0x0000000700067c82 */ /* 0x000fe20008000000 */
[----:B------:R-:W-:-:S11]  /*c4f0*/  UISETP.NE.AND UP0, UPT, UR8, 0x1, UPT ;  /* 0x000000010800788c */ /* 0x000fd6000bf05270 */
[----:B------:R-:W-:Y:S02]  /*c500*/  @UP0 ULDC.64 UR10, c[0x0][0xc58] ;  /* 0x00031600000a0ab9 */ /* 0x000fe40000000a00 */
[----:B------:R-:W-:-:S04]  /*c510*/  UIMAD.WIDE.U32 UR4, UR7, UR10, URZ ;  /* 0x0000000a070472a5 */ /* 0x000fc8000f8e003f */
[----:B------:R-:W-:-:S04]  /*c520*/  @UP0 USHF.R.U32.HI UR6, URZ, UR11, UR5 ;  /* 0x0000000b3f060299 */ /* 0x000fc80008011605 */
[----:B------:R-:W-:-:S12]  /*c530*/  UIMAD UR4, UR6, UR8, URZ ;  /* 0x00000008060472a4 */ /* 0x000fd8000f8e023f */
.L_x_13673:
        /* <DEDUP_REMOVED lines=58> */
.L_x_13675:
[----:B------:R-:W-:Y:S01]  /*c8e0*/  IADD3 R0, R16, 0x1c400, RZ ;  /* 0x0001c40010007810 */ /* 0x000fe20007ffe0ff */
[----:B------:R-:W-:Y:S03]  /*c8f0*/  BSSY B6, `(.L_x_13677) ;  /* 0x0000013000067945 */ /* 0x000fe60003800000 */
        /* <DEDUP_REMOVED lines=18> */
.L_x_13678:
[----:B------:R-:W-:Y:S05]  /*ca20*/  BSYNC B6 ;  /* 0x0000000000067941 */ /* 0x000fea0003800000 */
.L_x_13677:
        /* <DEDUP_REMOVED lines=20> */
.L_x_13681:
        /* <DEDUP_REMOVED lines=15> */
.L_x_13680:
[----:B------:R-:W-:Y:S05]  /*cc60*/  BSYNC B6 ;  /* 0x0000000000067941 */ /* 0x000fea0003800000 */
.L_x_13679:
        /* <DEDUP_REMOVED lines=12> */
[----:B------:R-:W-:Y:S01]  /*cd30*/  UMOV UR5, 0xffffffff ;  /* 0xffffffff00057882 */ /* 0x000fe20000000000 */
[----:B------:R-:W-:Y:S02]  /*cd40*/  IMAD.U32 R0, RZ, RZ, UR43 ;  /* 0x0000002bff007e24 */ /* 0x000fe4000f8e00ff */
[----:B------:R-:W-:Y:S02]  /*cd50*/  IMAD.U32 R19, RZ, RZ, UR4 ;  /* 0x00000004ff137e24 */ /* 0x000fe4000f8e00ff */
[----:B------:R-:W-:Y:S01]  /*cd60*/  VIADD R0, R0, 0xffffffff ;  /* 0xffffffff00007836 */ /* 0x000fe20000000000 */
[----:B------:R-:W-:Y:S06]  /*cd70*/  BRA.DIV UR5, `(.L_x_13682) ;  /* 0x0000003205787947 */ /* 0x000fec000b800000 */
.L_x_13736:
[----:B-1----:R-:W1:Y:S01]  /*cd80*/  S2R R2, SR_TID.X ;  /* 0x0000000000027919 */ /* 0x002e620000002100 */
[----:B0-----:R-:W-:Y:S02]  /*cd90*/  ISETP.NE.AND P1, PT, R10, 0x1, PT ;  /* 0x000000010a00780c */ /* 0x001fe40003f25270 */
[----:B-----5:R-:W-:Y:S02]  /*cda0*/  SHF.R.S32.HI R29, RZ, 0x1f, R27 ;  /* 0x0000001fff1d7819 */ /* 0x020fe4000001141b */
[----:B------:R-:W-:Y:S02]  /*cdb0*/  LOP3.LUT R17, R17, 0xffffff7f, RZ, 0xc0, !PT ;  /* 0xffffff7f11117812 */ /* 0x000fe400078ec0ff */
[----:B------:R-:W-:-:S07]  /*cdc0*/  MOV R24, RZ ;  /* 0x000000ff00187202 */ /* 0x000fce0000000f00 */
[----:B------:R-:W0:Y:S01]  /*cdd0*/  @P1 LDC R3, c[0x0][0x434] ;  /* 0x00010d00ff031b82 */ /* 0x000e220000000800 */
[----:B------:R-:W-:-:S07]  /*cde0*/  @P1 LOP3.LUT R17, R17, 0x80, RZ, 0xfc, !PT ;  /* 0x0000008011111812 */ /* 0x000fce00078efcff */
[----:B------:R-:W2:Y:S01]  /*cdf0*/  @P1 LDC R5, c[0x0][0x438] ;  /* 0x00010e00ff051b82 */ /* 0x000ea20000000800 */
[----:B-1----:R-:W-:-:S04]  /*ce00*/  SHF.L.U32 R8, R2, 0x4, RZ ;  /* 0x0000000402087819 */ /* 0x002fc800000006ff */
        /* <DEDUP_REMOVED lines=33> */
.L_x_13683:
[----:B------:R-:W-:Y:S01]  /*d020*/  IMAD R22, R18, 0x8, R16 ;  /* 0x0000000812167824 */ /* 0x000fe200078e0210 */
[----:B------:R-:W-:Y:S01]  /*d030*/  SHF.L.U32 R3, R25, 0x1f, RZ ;  /* 0x0000001f19037819 */ /* 0x000fe200000006ff */
[----:B------:R-:W-:Y:S03]  /*d040*/  BSSY B0, `(.L_x_13684) ;  /* 0x0000003000007945 */ /* 0x000fe60003800000 */
[----:B------:R-:W0:Y:S02]  /*d050*/  SYNCS.PHASECHK.TRANS64.TRYWAIT P0, [R22+URZ+0x22840], R3 ;  /* 0x02284003160075a7 */ /* 0x000e24000800017f */
[----:B0-----:R-:W-:Y:S05]  /*d060*/  @!P0 BRA `(.L_x_13685) ;  /* 0x0000002c00e88947 */ /* 0x001fea0003800000 */
.L_x_13737:
[----:B------:R-:W-:Y:S05]  /*d070*/  BSYNC B0 ;  /* 0x0000000000007941 */ /* 0x000fea0003800000 */
.L_x_13684:
        /* <DEDUP_REMOVED lines=16> */
[----:B------:R-:W-:Y:S01]  /*d180*/  IMAD.WIDE.U32 R2, R19, UR4, R2 ;  /* 0x0000000413027c25 */ /* 0x000fe2000f8e0002 */
[----:B-1----:R-:W-:-:S03]  /*d190*/  SHF.L.U32 R8, R6, 0x3, RZ ;  /* 0x0000000306087819 */ /* 0x002fc600000006ff */
[----:B------:R-:W-:Y:S01]  /*d1a0*/  IMAD R5, R19, UR5, R4 ;  /* 0x0000000513057c24 */ /* 0x000fe2000f8e0204 */
[----:B------:R-:W-:Y:S02]  /*d1b0*/  ULDC.64 UR4, c[0x0][0x2e8] ;  /* 0x0000ba0000047ab9 */ /* 0x000fe40000000a00 */
[----:B------:R-:W-:Y:S01]  /*d1c0*/  LEA R4, P0, R2, UR4, 0x1 ;  /* 0x0000000402047c11 */ /* 0x000fe2000f8008ff */
[----:B------:R-:W-:Y:S01]  /*d1d0*/  IMAD.IADD R5, R3, 0x1, R5 ;  /* 0x0000000103057824 */ /* 0x000fe200078e0205 */
[----:B------:R-:W-:Y:S01]  /*d1e0*/  UMOV UR4, 0xffffffff ;  /* 0xffffffff00047882 */ /* 0x000fe20000000000 */
[----:B------:R-:W-:Y:S01]  /*d1f0*/  IMAD.MOV.U32 R3, RZ, RZ, -0x60 ;  /* 0xffffffa0ff037424 */ /* 0x000fe200078e00ff */
[----:B------:R-:W-:Y:S02]  /*d200*/  LOP3.LUT R8, R8, 0x38, RZ, 0xc0, !PT ;  /* 0x0000003808087812 */ /* 0x000fe400078ec0ff */
[----:B------:R-:W-:Y:S01]  /*d210*/  LEA.HI.X R5, R2, UR5, R5, 0x1, P0 ;  /* 0x0000000502057c11 */ /* 0x000fe200080f0c05 */
[----:B------:R-:W-:-:S04]  /*d220*/  IMAD R0, R0, R3, UR36 ;  /* 0x0000002400007e24 */ /* 0x000fc8000f8e0203 */
        /* <DEDUP_REMOVED lines=14> */
[----:B------:R-:W-:Y:S02]  /*d310*/  @P0 LEA R9, R0, R16, 0x1 ;  /* 0x0000001000090211 */ /* 0x000fe400078e08ff */
        /* <DEDUP_REMOVED lines=23> */
[----:B------:R0:W3:Y:S02]  /*d490*/  SHFL.IDX PT, R14, R4, 0x5, 0x181f ;  /* 0x00b81f00040e7f89 */ /* 0x0000e400000e0000 */
[----:B-1----:R-:W-:-:S05]  /*d4a0*/  @P0 IADD3.X R3, RZ, R6, RZ, P1, !PT ;  /* 0x00000006ff030210 */ /* 0x002fca0000ffe4ff */
[----:B------:R0:W-:Y:S04]  /*d4b0*/  @P0 LDGSTS.E.BYPASS.LTC128B.128 [R7+0x1e400], desc[UR48][R2.64], !P2 ;  /* 0x1e40000002070fae */ /* 0x0001e8000d101d70 */
.L_x_13751:
        /* <DEDUP_REMOVED lines=10> */
.L_x_13687:
        /* <DEDUP_REMOVED lines=11> */
.L_x_13688:
[----:B------:R-:W-:Y:S01]  /*d610*/  IADD3 R0, R16, 0x18400, RZ ;  /* 0x0001840010007810 */ /* 0x000fe20007ffe0ff */
        /* <DEDUP_REMOVED lines=22> */
.L_x_13690:
[----:B------:R-:W-:Y:S05]  /*d780*/  BSYNC B6 ;  /* 0x0000000000067941 */ /* 0x000fea0003800000 */
.L_x_13689:
[----:B0-----:R-:W0:Y:S01]  /*d790*/  S2R R2, SR_TID.X ;  /* 0x0000000000027919 */ /* 0x001e220000002100 */
[----:B------:R-:W-:Y:S01]  /*d7a0*/  UISETP.NE.AND UP0, UPT, UR47, URZ, UPT ;  /* 0x0000003f2f00728c */ /* 0x000fe2000bf05270 */
[----:B------:R-:W-:Y:S01]  /*d7b0*/  IMAD.U32 R0, RZ, RZ, UR42 ;  /* 0x0000002aff007e24 */ /* 0x000fe2000f8e00ff */
[----:B------:R-:W-:Y:S01]  /*d7c0*/  R2UR UR6, R26 ;  /* 0x000000001a0672ca */ /* 0x000fe200000e0000 */
[----:B------:R-:W-:Y:S01]  /*d7d0*/  ULDC.64 UR8, c[0x0][0x2d8] ;  /* 0x0000b60000087ab9 */ /* 0x000fe20000000a00 */
[----:B------:R-:W-:Y:S01]  /*d7e0*/  R2UR UR7, R19 ;  /* 0x00000000130772ca */ /* 0x000fe200000e0000 */
[----:B------:R-:W2:Y:S01]  /*d7f0*/  S2R R20, SR_TID.X ;  /* 0x0000000000147919 */ /* 0x000ea20000002100 */
[----:B------:R-:W-:Y:S02]  /*d800*/  PLOP3.LUT P0, PT, PT, PT, UP0, 0x80, 0x0 ;  /* 0x000000000000781c */ /* 0x000fe40003f0f008 */
[----:B------:R-:W-:-:S03]  /*d810*/  LOP3.LUT P5, RZ, R17, 0x100, RZ, 0xc0, !PT ;  /* 0x0000010011ff7812 */ /* 0x000fc600078ac0ff */
[----:B------:R-:W-:-:S04]  /*d820*/  @UP0 ULDC UR4, c[0x0][0x44c] ;  /* 0x0001130000040ab9 */ /* 0x000fc80000000800 */
[----:B------:R-:W-:-:S04]  /*d830*/  UIMAD UR6, UR6, UR8, URZ ;  /* 0x00000008060672a4 */ /* 0x000fc8000f8e023f */
[----:B------:R-:W-:Y:S02]  /*d840*/  UIMAD UR7, UR7, UR9, UR6 ;  /* 0x00000009070772a4 */ /* 0x000fe4000f8e0206 */
[----:B------:R-:W-:Y:S01]  /*d850*/  USHF.R.S32.HI UR6, URZ, 0x1f, UR41 ;  /* 0x0000001f3f067899 */ /* 0x000fe20008011429 */
[----:B0-----:R-:W-:-:S04]  /*d860*/  SHF.L.U32 R2, R2, 0x4, RZ ;  /* 0x0000000402027819 */ /* 0x001fc800000006ff */
[----:B------:R-:W-:Y:S01]  /*d870*/  LOP3.LUT R2, R33, 0x70, R2, 0xf8, !PT ;  /* 0x0000007021027812 */ /* 0x000fe200078ef802 */
[----:B--2---:R-:W-:-:S04]  /*d880*/  IMAD.SHL.U32 R8, R20, 0x8, RZ ;  /* 0x0000000814087824 */ /* 0x004fc800078e00ff */
[----:B------:R-:W-:Y:S01]  /*d890*/  IMAD R0, R0, 0x80, R2 ;  /* 0x0000008000007824 */ /* 0x000fe200078e0202 */
        /* <DEDUP_REMOVED lines=19> */
[----:B------:R-:W-:Y:S01]  /*d9d0*/  MOV R9, UR8 ;  /* 0x0000000800097c02 */ /* 0x000fe20008000f00 */
        /* <DEDUP_REMOVED lines=16> */
[----:B------:R-:W-:-:S03]  /*dae0*/  IMAD.U32 R4, RZ, RZ, UR42 ;  /* 0x0000002aff047e24 */ /* 0x000fc6000f8e00ff */
[----:B------:R-:W2:Y:S02]  /*daf0*/  SHFL.IDX PT, R2, R5, RZ, 0x181f ;  /* 0x00181fff05027589 */ /* 0x000ea400000e0000 */
[----:B------:R-:W-:Y:S02]  /*db00*/  LEA R4, R4, R33, 0x7 ;  /* 0x0000002104047211 */ /* 0x000fe400078e38ff */
[----:B------:R-:W-:Y:S02]  /*db10*/  SHFL.IDX PT, R6, R5, 0x1, 0x181f ;  /* 0x00381f0005067f89 */ /* 0x000fe400000e0000 */
[C---:B------:R-:W-:Y:S01]  /*db20*/  ISETP.GE.AND P0, PT, R4.reuse, UR37, PT ;  /* 0x0000002504007c0c */ /* 0x040fe2000bf06270 */
[----:B------:R-:W-:-:S12]  /*db30*/  VIADD R7, R4, 0x10 ;  /* 0x0000001004077836 */ /* 0x000fd80000000000 */
[----:B0-----:R-:W-:-:S05]  /*db40*/  @!P0 LEA R14, P1, R8, R14, 0x1 ;  /* 0x0000000e080e8211 */ /* 0x001fca00078208ff */
[----:B--2---:R-:W-:Y:S02]  /*db50*/  @!P0 IMAD.X R3, RZ, RZ, R2, P1 ;  /* 0x000000ffff038224 */ /* 0x004fe400008e0602 */
[----:B------:R-:W-:Y:S02]  /*db60*/  @!P0 IMAD.MOV.U32 R2, RZ, RZ, R14 ;  /* 0x000000ffff028224 */ /* 0x000fe400078e000e */
[----:B------:R-:W0:Y:S04]  /*db70*/  SHFL.IDX PT, R14, R0, 0x1, 0x181f ;  /* 0x00381f00000e7f89 */ /* 0x000e2800000e0000 */
[----:B------:R0:W-:Y:S01]  /*db80*/  @!P0 LDGSTS.E.BYPASS.LTC128B.128 [R32+0x18400], desc[UR48][R2.64], !P5 ;  /* 0x1840000002208fae */ /* 0x0001e2000e901d70 */
[----:B------:R-:W-:Y:S02]  /*db90*/  ISETP.GE.AND P0, PT, R7, UR37, PT ;  /* 0x0000002507007c0c */ /* 0x000fe4000bf06270 */
[----:B------:R-:W-:-:S11]  /*dba0*/  IADD3 R7, R4, 0x20, RZ ;  /* 0x0000002004077810 */ /* 0x000fd60007ffe0ff */
        /* <DEDUP_REMOVED lines=39> */
.L_x_13768:
[----:B------:R-:W-:-:S04]  /*de20*/  IADD3 R4, R4, 0x70, RZ ;  /* 0x0000007004047810 */ /* 0x000fc80007ffe0ff */
        /* <DEDUP_REMOVED lines=9> */
.L_x_13692:
        /* <DEDUP_REMOVED lines=18> */
.L_x_13769:
[----:B------:R-:W-:Y:S05]  /*dfe0*/  BSYNC B0 ;  /* 0x0000000000007941 */ /* 0x000fea0003800000 */
.L_x_13693:
[----:B------:R-:W-:-:S05]  /*dff0*/  IMAD.U32 R0, RZ, RZ, UR44 ;  /* 0x0000002cff007e24 */ /* 0x000fca000f8e00ff */
[----:B------:R-:W-:-:S13]  /*e000*/  ISETP.NE.AND P0, PT, R0, 0x3, PT ;  /* 0x000000030000780c */ /* 0x000fda0003f05270 */
[----:B------:R-:W-:Y:S05]  /*e010*/  @!P0 BRA `(.L_x_13695) ;  /* 0x0000000000048947 */ /* 0x000fea0003800000 */
[----:B------:R-:W-:Y:S01]  /*e020*/  BPT.TRAP 0x1 ;  /* 0x000000040000795c */ /* 0x000fe20000300000 */
.L_x_13695:
[----:B0-----:R-:W-:Y:S01]  /*e030*/  SHF.L.U32 R3, R25, 0x1f, RZ ;  /* 0x0000001f19037819 */ /* 0x001fe200000006ff */
[----:B------:R-:W-:Y:S03]  /*e040*/  BSSY B0, `(.L_x_13696) ;  /* 0x0000003000007945 */ /* 0x000fe60003800000 */
[----:B------:R-:W0:Y:S02]  /*e050*/  SYNCS.PHASECHK.TRANS64.TRYWAIT P0, [R22+URZ+0x22860], R3 ;  /* 0x02286003160075a7 */ /* 0x000e24000800017f */
[----:B0-----:R-:W-:Y:S05]  /*e060*/  @!P0 BRA `(.L_x_13697) ;  /* 0x0000002c00f48947 */ /* 0x001fea0003800000 */
.L_x_13770:
[----:B------:R-:W-:Y:S05]  /*e070*/  BSYNC B0 ;  /* 0x0000000000007941 */ /* 0x000fea0003800000 */
.L_x_13696:
[----:B------:R-:W-:Y:S01]  /*e080*/  ULDC.64 UR4, c[0x0][0x328] ;  /* 0x0000ca0000047ab9 */ /* 0x000fe20000000a00 */
[----:B------:R-:W-:Y:S01]  /*e090*/  IMAD R4, R18, 0x6000, R28 ;  /* 0x0000600012047824 */ /* 0x000fe200078e021c */
[----:B------:R-:W-:Y:S01]  /*e0a0*/  LOP3.LUT P4, RZ, R35, 0x8, RZ, 0xc0, !PT ;  /* 0x0000000823ff7812 */ /* 0x000fe2000788c0ff */
[----:B0-----:R-:W-:-:S04]  /*e0b0*/  IMAD R3, R36, UR4, RZ ;  /* 0x0000000424037c24 */ /* 0x001fc8000f8e02ff */
[C---:B------:R-:W-:Y:S02]  /*e0c0*/  IMAD R5, R34.reuse, UR5, R3 ;  /* 0x0000000522057c24 */ /* 0x040fe4000f8e0203 */
        /* <DEDUP_REMOVED lines=23> */
[----:B------:R-:W-:-:S04]  /*e240*/  LOP3.LUT R2, R2, 0x38, RZ, 0xc0, !PT ;  /* 0x0000003802027812 */ /* 0x000fc800078ec0ff */
[----:B------:R-:W-:-:S04]  /*e250*/  SHF.L.U32 R0, R2, 0x1, RZ ;  /* 0x0000000102007819 */ /* 0x000fc800000006ff */
        /* <DEDUP_REMOVED lines=41> */
[----:B------:R-:W2:Y:S01]  /*e4f0*/  SHFL.IDX PT, R14, R5, 0x4, 0x181f ;  /* 0x00981f00050e7f89 */ /* 0x000ea200000e0000 */
[----:B0-----:R-:W-:Y:S02]  /*e500*/  IADD3.X R3, RZ, R3, RZ, P3, !PT ;  /* 0x00000003ff037210 */ /* 0x001fe40001ffe4ff */
        /* <DEDUP_REMOVED lines=21> */
.L_x_13784:
        /* <DEDUP_REMOVED lines=15> */
.L_x_13699:
        /* <DEDUP_REMOVED lines=11> */
.L_x_13700:
[----:B------:R-:W-:Y:S01]  /*e800*/  UISETP.GE.AND UP0, UPT, UR43, 0x2, UPT ;  /* 0x000000022b00788c */ /* 0x000fe2000bf06270 */
[----:B------:R0:W-:Y:S05]  /*e810*/  SYNCS.ARRIVE.TRANS64.A1T0 RZ, [R22+URZ+0x22850], RZ ;  /* 0x022850ff16ff79a7 */ /* 0x0001ea000810003f */
[----:B------:R-:W-:-:S13]  /*e820*/  PLOP3.LUT P0, PT, PT, PT, UP0, 0x40, 0x0 ;  /* 0x000000000000781c */ /* 0x000fda0003f0e808 */
[----:B0-----:R-:W-:Y:S05]  /*e830*/  @P0 BRA `(.L_x_13701) ;  /* 0x0000000c00740947 */ /* 0x001fea0003800000 */
[----:B------:R-:W-:Y:S01]  /*e840*/  UIADD3 UR4, UR43, -0x2, URZ ;  /* 0xfffffffe2b047890 */ /* 0x000fe2000fffe03f */
[----:B------:R-:W-:Y:S05]  /*e850*/  BSSY B0, `(.L_x_13701) ;  /* 0x00000db000007945 */ /* 0x000fea0003800000 */
[----:B------:R-:W-:-:S07]  /*e860*/  IMAD.U32 R20, RZ, RZ, UR4 ;  /* 0x00000004ff147e24 */ /* 0x000fce000f8e00ff */
.L_x_13714:
[----:B0-----:R-:W0:Y:S01]  /*e870*/  S2R R2, SR_TID.X ;  /* 0x0000000000027919 */ /* 0x001e220000002100 */
[----:B------:R-:W2:Y:S01]  /*e880*/  LDC R3, c[0x0][0x430] ;  /* 0x00010c00ff037b82 */ /* 0x000ea20000000800 */
[----:B------:R-:W-:Y:S01]  /*e890*/  IMAD R8, R20, 0x60, R30 ;  /* 0x0000006014087824 */ /* 0x000fe200078e021e */
[----:B------:R-:W-:Y:S02]  /*e8a0*/  IADD3 R18, R18, 0x1, RZ ;  /* 0x0000000112127810 */ /* 0x000fe40007ffe0ff */
[----:B--2---:R-:W-:Y:S02]  /*e8b0*/  ISETP.NE.AND P0, PT, R3, 0x1, PT ;  /* 0x000000010300780c */ /* 0x004fe40003f05270 */
[----:B0-----:R-:W-:-:S04]  /*e8c0*/  SHF.L.U32 R2, R2, 0x4, RZ ;  /* 0x0000000402027819 */ /* 0x001fc800000006ff */
[----:B------:R-:W-:-:S07]  /*e8d0*/  LOP3.LUT R2, R33, 0x70, R2, 0xf8, !PT ;  /* 0x0000007021027812 */ /* 0x000fce00078ef802 */
[----:B------:R-:W0:Y:S01]  /*e8e0*/  @P0 LDC R3, c[0x0][0x434] ;  /* 0x00010d00ff030b82 */ /* 0x000e220000000800 */
[C---:B------:R-:W-:Y:S01]  /*e8f0*/  ISETP.GT.U32.AND P1, PT, R2.reuse, 0x5f, PT ;  /* 0x0000005f0200780c */ /* 0x040fe20003f24070 */
[----:B------:R-:W-:-:S04]  /*e900*/  IMAD.IADD R8, R2, 0x1, R8 ;  /* 0x0000000102087824 */ /* 0x000fc800078e0208 */
[----:B------:R-:W-:Y:S02]  /*e910*/  IMAD.MOV.U32 R9, RZ, RZ, R8 ;  /* 0x000000ffff097224 */ /* 0x000fe400078e0008 */
[----:B------:R-:W2:Y:S08]  /*e920*/  @P0 LDC R7, c[0x0][0x438] ;  /* 0x00010e00ff070b82 */ /* 0x000eb00000000800 */
        /* <DEDUP_REMOVED lines=24> */
[----:B------:R-:W-:Y:S01]  /*eab0*/  IMAD R5, R5, UR4, R8 ;  /* 0x0000000405057c24 */ /* 0x000fe2000f8e0208 */
[----:B------:R-:W-:-:S02]  /*eac0*/  IADD3 R20, R20, -0x1, RZ ;  /* 0xffffffff14147810 */ /* 0x000fc40007ffe0ff */
[----:B------:R-:W-:Y:S01]  /*ead0*/  ISETP.GT.AND P2, PT, R2, RZ, PT ;  /* 0x000000ff0200720c */ /* 0x000fe20003f44270 */
[----:B0-----:R-:W-:-:S12]  /*eae0*/  @!P1 BRA `(.L_x_13702) ;  /* 0x0000000000049947 */ /* 0x001fd80003800000 */
[----:B------:R-:W-:Y:S01]  /*eaf0*/  BPT.TRAP 0x1 ;  /* 0x000000040000795c */ /* 0x000fe20000300000 */
.L_x_13702:
[----:B------:R-:W-:Y:S01]  /*eb00*/  IMAD R10, R18, 0x8, R16 ;  /* 0x00000008120a7824 */ /* 0x000fe200078e0210 */
[----:B------:R-:W-:Y:S01]  /*eb10*/  SHF.L.U32 R24, R25, 0x1f, RZ ;  /* 0x0000001f19187819 */ /* 0x000fe200000006ff */
[----:B------:R-:W-:Y:S01]  /*eb20*/  BSSY B1, `(.L_x_13703) ;  /* 0x0000004000017945 */ /* 0x000fe20003800000 */
[----:B-1----:R-:W-:Y:S02]  /*eb30*/  SHF.R.S32.HI R22, RZ, 0x1f, R5 ;  /* 0x0000001fff167819 */ /* 0x002fe40000011405 */
[----:B------:R-:W0:Y:S02]  /*eb40*/  SYNCS.PHASECHK.TRANS64.TRYWAIT P0, [R10+URZ+0x22840], R24 ;  /* 0x022840180a0075a7 */ /* 0x000e24000800017f */
[----:B0-----:R-:W-:Y:S05]  /*eb50*/  @!P0 BRA `(.L_x_13704) ;  /* 0x0000002c00908947 */ /* 0x001fea0003800000 */
.L_x_13785:
[----:B------:R-:W-:Y:S05]  /*eb60*/  BSYNC B1 ;  /* 0x0000000000017941 */ /* 0x000fea0003800000 */
.L_x_13703:
        /* <DEDUP_REMOVED lines=29> */
[----:B------:R-:W1:Y:S01]  /*ed40*/  SHFL.IDX PT, R14, R9, 0x2, 0x181f ;  /* 0x00581f00090e7f89 */ /* 0x000e6200000e0000 */
[----:B--2---:R-:W-:Y:S02]  /*ed50*/  IADD3.X R3, RZ, R3, RZ, P0, !PT ;  /* 0x00000003ff037210 */ /* 0x004fe400007fe4ff */
[----:B---3--:R-:W-:-:S03]  /*ed60*/  IADD3 R6, P0, R6, R0, RZ ;  /* 0x0000000006067210 */ /* 0x008fc60007f1e0ff */
[----:B------:R2:W-:Y:S02]  /*ed70*/  LDGSTS.E.BYPASS.LTC128B.128 [R8+0x1c400], desc[UR48][R2.64], !P1 ;  /* 0x1c40000002087fae */ /* 0x0005e4000c901d70 */
        /* <DEDUP_REMOVED lines=15> */
[----:B------:R3:W1:Y:S01]  /*ee70*/  SHFL.IDX PT, R14, R9, 0x5, 0x181f ;  /* 0x00b81f00090e7f89 */ /* 0x00066200000e0000 */
[----:B--2---:R-:W-:-:S05]  /*ee80*/  IADD3.X R3, RZ, R3, RZ, P0, !PT ;  /* 0x00000003ff037210 */ /* 0x004fca00007fe4ff */
[----:B----4-:R3:W-:Y:S04]  /*ee90*/  LDGSTS.E.BYPASS.LTC128B.128 [R8+0x1e400], desc[UR48][R2.64], !P1 ;  /* 0x1e40000002087fae */ /* 0x0107e8000c901d70 */
.L_x_13799:
        /* <DEDUP_REMOVED lines=8> */
.L_x_13706:
        /* <DEDUP_REMOVED lines=11> */
.L_x_13707:
[----:B------:R1:W-:Y:S01]  /*efd0*/  SYNCS.ARRIVE.TRANS64.A1T0 RZ, [R10+URZ+0x22830], RZ ;  /* 0x022830ff0aff79a7 */ /* 0x0003e2000810003f */
[----:B------:R-:W-:Y:S05]  /*efe0*/  @!P3 BRA `(.L_x_13708) ;  /* 0x000000000004b947 */ /* 0x000fea0003800000 */
[----:B------:R-:W-:Y:S01]  /*eff0*/  BPT.TRAP 0x1 ;  /* 0x000000040000795c */ /* 0x000fe20000300000 */
.L_x_13708:
[----:B------:R-:W2:Y:S01]  /*f000*/  SYNCS.PHASECHK.TRANS64.TRYWAIT P0, [R10+URZ+0x22860], R24 ;  /* 0x022860180a0075a7 */ /* 0x000ea2000800017f */
[----:B------:R-:W-:Y:S04]  /*f010*/  BSSY B1, `(.L_x_13709) ;  /* 0x0000002000017945 */ /* 0x000fe80003800000 */
[----:B--2---:R-:W-:Y:S05]  /*f020*/  @!P0 BRA `(.L_x_13710) ;  /* 0x0000003000008947 */ /* 0x004fea0003800000 */
.L_x_13800:
[----:B------:R-:W-:Y:S05]  /*f030*/  BSYNC B1 ;  /* 0x0000000000017941 */ /* 0x000fea0003800000 */
.L_x_13709:
        /* <DEDUP_REMOVED lines=25> */
[----:B------:R-:W3:Y:S01]  /*f1d0*/  SHFL.IDX PT, R14, R21, RZ, 0x181f ;  /* 0x00181fff150e7589 */ /* 0x000ee200000e0000 */
[----:B------:R-:W-:-:S03]  /*f1e0*/  LEA R22, R22, R16, 0x1 ;  /* 0x0000001016167211 */ /* 0x000fc600078e08ff */
        /* <DEDUP_REMOVED lines=41> */
.L_x_13814:
        /* <DEDUP_REMOVED lines=11> */
.L_x_13712:
        /* <DEDUP_REMOVED lines=11> */
.L_x_13713:
[----:B------:R0:W-:Y:S01]  /*f5e0*/  SYNCS.ARRIVE.TRANS64.A1T0 RZ, [R10+URZ+0x22850], RZ ;  /* 0x022850ff0aff79a7 */ /* 0x0001e2000810003f */
[----:B------:R-:W-:Y:S05]  /*f5f0*/  @P2 BRA `(.L_x_13714) ;  /* 0xfffffff0009c2947 */ /* 0x000fea000383ffff */
[----:B------:R-:W-:Y:S05]  /*f600*/  BSYNC B0 ;  /* 0x0000000000007941 */ /* 0x000fea0003800000 */
.L_x_13701:
        /* <DEDUP_REMOVED lines=21> */
.L_x_13716:
[----:B------:R-:W-:Y:S05]  /*f760*/  BSYNC B0 ;  /* 0x0000000000007941 */ /* 0x000fea0003800000 */
.L_x_13715:
[----:B------:R-:W-:-:S07]  /*f770*/  LOP3.LUT R25, R25, R0, RZ, 0x3c, !PT ;  /* 0x0000000019197212 */ /* 0x000fce00078e3cff */
.L_x_13676:
[----:B------:R-:W-:Y:S05]  /*f780*/  BSYNC B7 ;  /* 0x0000000000077941 */ /* 0x000fea0003800000 */
.L_x_13674:
[----:B------:R-:W-:-:S13]  /*f790*/  LOP3.LUT P1, RZ, R17, 0x200, RZ, 0xc0, !PT ;  /* 0x0000020011ff7812 */ /* 0x000fda000782c0ff */
[----:B------:R-:W-:Y:S05]  /*f7a0*/  @!P1 BRA `(.L_x_13717) ;  /* 0x0000000000249947 */ /* 0x000fea0003800000 */
[----:B------:R-:W-:Y:S05]  /*f7b0*/  WARPSYNC.ALL ;  /* 0x0000000000007948 */ /* 0x000fea0003800000 */
[----:B------:R-:W2:Y:S08]  /*f7c0*/  S2UR UR5, SR_CgaCtaId ;  /* 0x00000000000579c3 */ /* 0x000eb00000008800 */
[----:B------:R-:W-:Y:S06]  /*f7d0*/  BAR.SYNC.DEFER_BLOCKING 0x5, 0x180 ;  /* 0x0146000000007b1d */ /* 0x000fec0000010000 */
[----:B------:R-:W-:-:S02]  /*f7e0*/  UMOV UR4, 0x400 ;  /* 0x0000040000047882 */ /* 0x000fc40000000000 */
[----:B--2---:R-:W-:-:S06]  /*f7f0*/  ULEA UR4, UR5, UR4, 0x18 ;  /* 0x0000000405047291 */ /* 0x004fcc000f8ec03f */
[----:B------:R-:W-:-:S05]  /*f800*/  MOV R16, UR4 ;  /* 0x0000000400107c02 */ /* 0x000fca0008000f00 */
[----:B------:R2:W3:Y:S01]  /*f810*/  LDS R31, [R16+0x228d0] ;  /* 0x0228d000101f7984 */ /* 0x0004e20000000800 */
[----:B------:R-:W-:Y:S06]  /*f820*/  BAR.ARV 0x4, 0x180 ;  /* 0x0106000000007b1d */ /* 0x000fec0000002000 */
[----:B------:R-:W-:Y:S05]  /*f830*/  BRA `(.L_x_13718) ;  /* 0x00000000002c7947 */ /* 0x000fea0003800000 */
.L_x_13717:
[----:B------:R-:W-:-:S03]  /*f840*/  UMOV UR4, 0xffffffff ;  /* 0xffffffff00047882 */ /* 0x000fc60000000000 */
[----:B------:R-:W-:Y:S05]  /*f850*/  BRA.DIV UR4, `(.L_x_13719) ;  /* 0x0000002e04d07947 */ /* 0x000fea000b800000 */
[----:B------:R2:W3:Y:S02]  /*f860*/  SHFL.IDX PT, R14, R31, RZ, 0x1f ;  /* 0x00001fff1f0e7589 */ /* 0x0004e400000e0000 */
.L_x_13817:
        /* <DEDUP_REMOVED lines=8> */
.L_x_13718:
[----:B------:R-:W-:Y:S02]  /*f8f0*/  ULDC UR4, c[0x0][0xc38] ;  /* 0x00030e0000047ab9 */ /* 0x000fe40000000800 */
[----:B---3--:R-:W-:-:S13]  /*f900*/  ISETP.GE.AND P0, PT, R31, UR4, PT ;  /* 0x000000041f007c0c */ /* 0x008fda000bf06270 */
[----:B------:R-:W-:Y:S05]  /*f910*/  @!P0 BRA `(.L_x_13720) ;  /* 0xffffffc800948947 */ /* 0x000fea000383ffff */
.L_x_13671:
[----:B------:R-:W3:Y:S01]  /*f920*/  LDL.LU R0, [R1] ;  /* 0x0000000001007983 */ /* 0x000ee20000300800 */
        /* <DEDUP_REMOVED lines=11> */
.L_x_13818:
[----:B------:R-:W-:Y:S05]  /*f9e0*/  BSYNC B0 ;  /* 0x0000000000007941 */ /* 0x000fea0003800000 */
.L_x_13721:
[----:B------:R-:W-:-:S03]  /*f9f0*/  UMOV UR4, 0xffffffff ;  /* 0xffffffff00047882 */ /* 0x000fc60000000000 */
[----:B------:R-:W-:Y:S05]  /*fa00*/  BRA.DIV UR4, `(.L_x_13723) ;  /* 0x0000002e04a07947 */ /* 0x000fea000b800000 */
[----:B---3--:R-:W3:Y:S02]  /*fa10*/  S2R R0, SR_TID.X ;  /* 0x0000000000007919 */ /* 0x008ee40000002100 */
[----:B---3--:R-:W-:-:S04]  /*fa20*/  SHF.R.U32.HI R0, RZ, 0x5, R0 ;  /* 0x00000005ff007819 */ /* 0x008fc80000011600 */
[----:B------:R-:W-:-:S05]  /*fa30*/  LOP3.LUT R0, R0, 0x3, RZ, 0xc0, !PT ;  /* 0x0000000300007812 */ /* 0x000fca00078ec0ff */
[----:B------:R3:W4:Y:S02]  /*fa40*/  SHFL.IDX PT, R14, R0, RZ, 0x1f ;  /* 0x00001fff000e7589 */ /* 0x00072400000e0000 */
.L_x_13821:
[----:B----4-:R-:W-:Y:S01]  /*fa50*/  ISETP.NE.AND P0, PT, R14, RZ, PT ;  /* 0x000000ff0e00720c */ /* 0x010fe20003f05270 */
[----:B------:R-:W-:-:S12]  /*fa60*/  BSSY B0, `(.L_x_13724) ;  /* 0x0000024000007945 */ /* 0x000fd80003800000 */
[----:B------:R-:W-:Y:S05]  /*fa70*/  @P0 BRA `(.L_x_13725) ;  /* 0x0000000000880947 */ /* 0x000fea0003800000 */
[----:B------:R-:W-:-:S03]  /*fa80*/  UMOV UR4, 0xffffffff ;  /* 0xffffffff00047882 */ /* 0x000fc60000000000 */
[----:B------:R-:W-:Y:S05]  /*fa90*/  BRA.DIV UR4, `(.L_x_13726) ;  /* 0x0000002e04b07947 */ /* 0x000fea000b800000 */
[----:B------:R-:W-:-:S13]  /*faa0*/  ELECT P6, URZ, PT ;  /* 0x00000000003f782f */ /* 0x000fda00038c0000 */
.L_x_13824:
[----:B------:R-:W-:Y:S05]  /*fab0*/  @!P6 BRA `(.L_x_13725) ;  /* 0x000000000078e947 */ /* 0x000fea0003800000 */
[----:B------:R-:W-:-:S06]  /*fac0*/  ULOP3.LUT UR4, UR45, 0x2, URZ, 0xfc, !UPT ;  /* 0x000000022d047892 */ /* 0x000fcc000f8efc3f */
[----:B---3--:R-:W-:-:S05]  /*fad0*/  IMAD.U32 R0, RZ, RZ, UR4 ;  /* 0x00000004ff007e24 */ /* 0x008fca000f8e00ff */
[----:B------:R-:W-:-:S13]  /*fae0*/  ISETP.NE.AND P0, PT, R0, 0x3, PT ;  /* 0x000000030000780c */ /* 0x000fda0003f05270 */
[----:B------:R-:W-:Y:S05]  /*faf0*/  @!P0 BRA `(.L_x_13727) ;  /* 0x0000000000048947 */ /* 0x000fea0003800000 */
[----:B------:R-:W-:Y:S01]  /*fb00*/  BPT.TRAP 0x1 ;  /* 0x000000040000795c */ /* 0x000fe20000300000 */
.L_x_13727:
[C---:B------:R-:W-:Y:S01]  /*fb10*/  LEA R3, R18.reuse, R5, 0x3 ;  /* 0x0000000512037211 */ /* 0x040fe200078e18ff */
[----:B------:R-:W-:Y:S01]  /*fb20*/  VIADD R18, R18, 0x1 ;  /* 0x0000000112127836 */ /* 0x000fe20000000000 */
[----:B------:R-:W-:-:S04]  /*fb30*/  SHF.L.U32 R2, R25, 0x1f, RZ ;  /* 0x0000001f19027819 */ /* 0x000fc800000006ff */
[----:B------:R-:W3:Y:S01]  /*fb40*/  SYNCS.PHASECHK.TRANS64.TRYWAIT P1, [R3+URZ+0x22840], R2 ;  /* 0x02284002030075a7 */ /* 0x000ee2000802017f */
[----:B------:R-:W-:-:S04]  /*fb50*/  ISETP.NE.AND P2, PT, R18, 0x2, PT ;  /* 0x000000021200780c */ /* 0x000fc80003f45270 */
[----:B------:R-:W-:Y:S01]  /*fb60*/  SEL R0, RZ, 0x1, P2 ;  /* 0x00000001ff007807 */ /* 0x000fe20001000000 */
[----:B---3--:R-:W-:Y:S08]  /*fb70*/  @!P1 BRA `(.L_x_13728) ;  /* 0x0000002c00989947 */ /* 0x008ff00003800000 */
.L_x_13825:
[----:B------:R-:W-:Y:S02]  /*fb80*/  SEL R18, R18, RZ, P2 ;  /* 0x000000ff12127207 */ /* 0x000fe40001000000 */
[----:B------:R-:W-:Y:S01]  /*fb90*/  LOP3.LUT R0, R25, R0, RZ, 0x3c, !PT ;  /* 0x0000000019007212 */ /* 0x000fe200078e3cff */
[----:B------:R-:W-:Y:S06]  /*fba0*/  @!P0 BRA `(.L_x_13729) ;  /* 0x0000000000048947 */ /* 0x000fec0003800000 */
[----:B------:R-:W-:Y:S01]  /*fbb0*/  BPT.TRAP 0x1 ;  /* 0x000000040000795c */ /* 0x000fe20000300000 */
.L_x_13729:
[----:B------:R-:W-:Y:S01]  /*fbc0*/  IMAD R5, R18, 0x8, R5 ;  /* 0x0000000812057824 */ /* 0x000fe200078e0205 */
[----:B------:R-:W-:-:S04]  /*fbd0*/  SHF.L.U32 R0, R0, 0x1f, RZ ;  /* 0x0000001f00007819 */ /* 0x000fc800000006ff */
[----:B------:R-:W4:Y:S02]  /*fbe0*/  SYNCS.PHASECHK.TRANS64.TRYWAIT P1, [R5+URZ+0x22840], R0 ;  /* 0x02284000050075a7 */ /* 0x000f24000802017f */
[----:B----4-:R-:W-:Y:S05]  /*fbf0*/  @!P1 BRA `(.L_x_13730) ;  /* 0x0000002c008c9947 */ /* 0x010fea0003800000 */
.L_x_13826:
[----:B------:R-:W-:Y:S05]  /*fc00*/  @!P0 BRA `(.L_x_13731) ;  /* 0x0000000000048947 */ /* 0x000fea0003800000 */
[----:B------:R-:W-:Y:S01]  /*fc10*/  BPT.TRAP 0x1 ;  /* 0x000000040000795c */ /* 0x000fe20000300000 */
.L_x_13731:
[----:B------:R-:W0:Y:S02]  /*fc20*/  SYNCS.PHASECHK.TRANS64.TRYWAIT P1, [R3+URZ+0x22860], R2 ;  /* 0x02286002030075a7 */ /* 0x000e24000802017f */
[----:B0-----:R-:W-:Y:S05]  /*fc30*/  @!P1 BRA `(.L_x_13732) ;  /* 0x0000002c00909947 */ /* 0x001fea0003800000 */
.L_x_13827:
[----:B------:R-:W-:Y:S05]  /*fc40*/  @!P0 BRA `(.L_x_13733) ;  /* 0x0000000000048947 */ /* 0x000fea0003800000 */
[----:B------:R-:W-:Y:S01]  /*fc50*/  BPT.TRAP 0x1 ;  /* 0x000000040000795c */ /* 0x000fe20000300000 */
.L_x_13733:
[----:B------:R0:W0:Y:S02]  /*fc60*/  SYNCS.PHASECHK.TRANS64.TRYWAIT P0, [R5+URZ+0x22860], R0 ;  /* 0x02286000050075a7 */ /* 0x000024000800017f */
[----:B0-----:R-:W-:Y:S05]  /*fc70*/  @!P0 NANOSLEEP.SYNCS 0x989680 ;  /* 0x009896800000895d */ /* 0x001fea0003900000 */
[----:B------:R-:W0:Y:S02]  /*fc80*/  @!P0 SYNCS.PHASECHK.TRANS64 P0, [R5+URZ+0x22860], R0 ;  /* 0x02286000050085a7 */ /* 0x000e24000800007f */
[----:B0-----:R-:W-:Y:S05]  /*fc90*/  @!P0 BRA `(.L_x_13733) ;  /* 0xfffffffc00f08947 */ /* 0x001fea000383ffff */
.L_x_13725:
[----:B------:R-:W-:Y:S05]  /*fca0*/  BSYNC B0 ;  /* 0x0000000000007941 */ /* 0x000fea0003800000 */
.L_x_13724:
[----:B------:R-:W-:Y:S05]  /*fcb0*/  EXIT ;  /* 0x000000000000794d */ /* 0x000fea0003800000 */
.L_x_13618:
[----:B0-----:R-:W-:-:S04]  /*fcc0*/  IMAD.U32 R3, RZ, RZ, UR47 ;  /* 0x0000002fff037e24 */ /* 0x001fc8000f8e00ff */
[----:B------:R0:W1:Y:S03]  /*fcd0*/  SYNCS.PHASECHK.TRANS64.TRYWAIT P0, [R3+URZ+0x22800], R0 ;  /* 0x02280000030075a7 */ /* 0x000066000800017f */
[----:B-1----:R-:W-:Y:S05]  /*fce0*/  @!P0 NANOSLEEP.SYNCS 0x989680 ;  /* 0x009896800000895d */ /* 0x002fea0003900000 */
[----:B------:R-:W1:Y:S02]  /*fcf0*/  @!P0 SYNCS.PHASECHK.TRANS64 P0, [R3+URZ+0x22800], R0 ;  /* 0x02280000030085a7 */ /* 0x000e64000800007f */
[----:B-1----:R-:W-:Y:S05]  /*fd00*/  @!P0 BRA `(.L_x_13618) ;  /* 0xfffffffc00ec8947 */ /* 0x002fea000383ffff */
[----:B------:R-:W-:Y:S05]  /*fd10*/  BRA `(.L_x_13734) ;  /* 0xffffff1800e07947 */ /* 0x000fea000383ffff */
.L_x_13622:
[----:B-1----:R-:W-:-:S04]  /*fd20*/  IMAD.U32 R3, RZ, RZ, UR22 ;  /* 0x00000016ff037e24 */ /* 0x002fc8000f8e00ff */
[----:B------:R1:W2:Y:S03]  /*fd30*/  SYNCS.PHASECHK.TRANS64.TRYWAIT P1, [R3+URZ+0x22830], R8 ;  /* 0x02283008030075a7 */ /* 0x0002a6000802017f */
[----:B--2---:R-:W-:Y:S05]  /*fd40*/  @!P1 NANOSLEEP.SYNCS 0x989680 ;  /* 0x009896800000995d */ /* 0x004fea0003900000 */
[----:B------:R-:W2:Y:S02]  /*fd50*/  @!P1 SYNCS.PHASECHK.TRANS64 P1, [R3+URZ+0x22830], R8 ;  /* 0x02283008030095a7 */ /* 0x000ea4000802007f */
[----:B--2---:R-:W-:Y:S05]  /*fd60*/  @!P1 BRA `(.L_x_13622) ;  /* 0xfffffffc00ec9947 */ /* 0x004fea000383ffff */
[----:B------:R-:W-:Y:S05]  /*fd70*/  BRA `(.L_x_13621) ;  /* 0xffffff1c00047947 */ /* 0x000fea000383ffff */
.L_x_13627:
[----:B-1----:R-:W-:-:S04]  /*fd80*/  MOV R9, UR22 ;  /* 0x0000001600097c02 */ /* 0x002fc80008000f00 */
[----:B------:R1:W2:Y:S03]  /*fd90*/  SYNCS.PHASECHK.TRANS64.TRYWAIT P1, [R9+URZ+0x22850], R8 ;  /* 0x02285008090075a7 */ /* 0x0002a6000802017f */
[----:B--2---:R-:W-:Y:S05]  /*fda0*/  @!P1 NANOSLEEP.SYNCS 0x989680 ;  /* 0x009896800000995d */ /* 0x004fea0003900000 */
[----:B------:R-:W2:Y:S02]  /*fdb0*/  @!P1 SYNCS.PHASECHK.TRANS64 P1, [R9+URZ+0x22850], R8 ;  /* 0x02285008090095a7 */ /* 0x000ea4000802007f */
[----:B--2---:R-:W-:Y:S05]  /*fdc0*/  @!P1 BRA `(.L_x_13627) ;  /* 0xfffffffc00ec9947 */ /* 0x004fea000383ffff */
[----:B------:R-:W-:Y:S05]  /*fdd0*/  BRA `(.L_x_13626) ;  /* 0xffffff3800947947 */ /* 0x000fea000383ffff */
.L_x_13633:
[----:B-1----:R-:W-:-:S04]  /*fde0*/  IMAD.U32 R0, RZ, RZ, UR26 ;  /* 0x0000001aff007e24 */ /* 0x002fc8000f8e00ff */
[----:B------:R1:W2:Y:S03]  /*fdf0*/  SYNCS.PHASECHK.TRANS64.TRYWAIT P1, [R0+URZ+0x22830], R7 ;  /* 0x02283007000075a7 */ /* 0x0002a6000802017f */
[----:B--2---:R-:W-:Y:S05]  /*fe00*/  @!P1 NANOSLEEP.SYNCS 0x989680 ;  /* 0x009896800000995d */ /* 0x004fea0003900000 */
[----:B------:R-:W2:Y:S02]  /*fe10*/  @!P1 SYNCS.PHASECHK.TRANS64 P1, [R0+URZ+0x22830], R7 ;  /* 0x02283007000095a7 */ /* 0x000ea4000802007f */
[----:B--2---:R-:W-:Y:S05]  /*fe20*/  @!P1 BRA `(.L_x_13633) ;  /* 0xfffffffc00ec9947 */ /* 0x004fea000383ffff */
[----:B------:R-:W-:Y:S05]  /*fe30*/  BRA `(.L_x_13632) ;  /* 0xffffff3c00dc7947 */ /* 0x000fea000383ffff */
.L_x_13638:
[----:B-1----:R-:W-:-:S04]  /*fe40*/  IMAD.U32 R10, RZ, RZ, UR26 ;  /* 0x0000001aff0a7e24 */ /* 0x002fc8000f8e00ff */
[----:B------:R1:W2:Y:S03]  /*fe50*/  SYNCS.PHASECHK.TRANS64.TRYWAIT P1, [R10+URZ+0x22850], R7 ;  /* 0x022850070a0075a7 */ /* 0x0002a6000802017f */
[----:B--2---:R-:W-:Y:S05]  /*fe60*/  @!P1 NANOSLEEP.SYNCS 0x989680 ;  /* 0x009896800000995d */ /* 0x004fea0003900000 */
[----:B------:R-:W2:Y:S02]  /*fe70*/  @!P1 SYNCS.PHASECHK.TRANS64 P1, [R10+URZ+0x22850], R7 ;  /* 0x022850070a0095a7 */ /* 0x000ea4000802007f */
[----:B--2---:R-:W-:Y:S05]  /*fe80*/  @!P1 BRA `(.L_x_13638) ;  /* 0xfffffffc00ec9947 */ /* 0x004fea000383ffff */
[----:B------:R-:W-:Y:S05]  /*fe90*/  BRA `(.L_x_13637) ;  /* 0xffffff6400607947 */ /* 0x000fea000383ffff */
.L_x_13645:
[----:B-1----:R-:W-:-:S04]  /*fea0*/  IMAD.U32 R0, RZ, RZ, UR25 ;  /* 0x00000019ff007e24 */ /* 0x002fc8000f8e00ff */
[----:B------:R1:W2:Y:S03]  /*feb0*/  SYNCS.PHASECHK.TRANS64.TRYWAIT P1, [R0+URZ+0x22830], R7 ;  /* 0x02283007000075a7 */ /* 0x0002a6000802017f */
[----:B--2---:R-:W-:Y:S05]  /*fec0*/  @!P1 NANOSLEEP.SYNCS 0x989680 ;  /* 0x009896800000995d */ /* 0x004fea0003900000 */
[----:B------:R-:W2:Y:S02]  /*fed0*/  @!P1 SYNCS.PHASECHK.TRANS64 P1, [R0+URZ+0x22830], R7 ;  /* 0x02283007000095a7 */ /* 0x000ea4000802007f */
[----:B--2---:R-:W-:Y:S05]  /*fee0*/  @!P1 BRA `(.L_x_13645) ;  /* 0xfffffffc00ec9947 */ /* 0x004fea000383ffff */
[----:B------:R-:W-:Y:S05]  /*fef0*/  BRA `(.L_x_13644) ;  /* 0xffffff68006c7947 */ /* 0x000fea000383ffff */
.L_x_13650:
[----:B-1----:R-:W-:-:S04]  /*ff00*/  IMAD.U32 R10, RZ, RZ, UR25 ;  /* 0x00000019ff0a7e24 */ /* 0x002fc8000f8e00ff */
[----:B------:R1:W2:Y:S03]  /*ff10*/  SYNCS.PHASECHK.TRANS64.TRYWAIT P1, [R10+URZ+0x22850], R7 ;  /* 0x022850070a0075a7 */ /* 0x0002a6000802017f */
[----:B--2---:R-:W-:Y:S05]  /*ff20*/  @!P1 NANOSLEEP.SYNCS 0x989680 ;  /* 0x009896800000995d */ /* 0x004fea0003900000 */
[----:B------:R-:W2:Y:S02]  /*ff30*/  @!P1 SYNCS.PHASECHK.TRANS64 P1, [R10+URZ+0x22850], R7 ;  /* 0x022850070a0095a7 */ /* 0x000ea4000802007f */
[----:B--2---:R-:W-:Y:S05]  /*ff40*/  @!P1 BRA `(.L_x_13650) ;  /* 0xfffffffc00ec9947 */ /* 0x004fea000383ffff */
[----:B------:R-:W-:Y:S05]  /*ff50*/  BRA `(.L_x_13649) ;  /* 0xffffff8800107947 */ /* 0x000fea000383ffff */
.L_x_13682:
[----:B------:R-:W2:Y:S01]  /*ff60*/  S2R R20, SR_TID.X ;  /* 0x0000000000147919 */ /* 0x000ea20000002100 */
[----:B------:R-:W-:Y:S02]  /*ff70*/  IMAD.MOV.U32 R12, RZ, RZ, RZ ;  /* 0x000000ffff0c7224 */ /* 0x000fe400078e00ff */
[----:B------:R-:W-:Y:S02]  /*ff80*/  IMAD.MOV.U32 R11, RZ, RZ, 0x1f ;  /* 0x0000001fff0b7424 */ /* 0x000fe400078e00ff */
[----:B------:R-:W-:Y:S01]  /*ff90*/  IMAD.MOV.U32 R15, RZ, RZ, -0x1 ;  /* 0xffffffffff0f7424 */ /* 0x000fe200078e00ff */
[----:B--2---:R-:W-:-:S04]  /*ffa0*/  SHF.R.U32.HI R20, RZ, 0x5, R20 ;  /* 0x00000005ff147819 */ /* 0x004fc80000011614 */
[----:B------:R-:W-:-:S04]  /*ffb0*/  LOP3.LUT R20, R20, 0x3, RZ, 0xc0, !PT ;  /* 0x0000000314147812 */ /* 0x000fc800078ec0ff */
[----:B------:R-:W-:-:S07]  /*ffc0*/  MOV R13, R20 ;  /* 0x00000014000d7202 */ /* 0x000fce0000000f00 */
[----:B01---5:R-:W-:Y:S05]  /*ffd0*/  WARPSYNC.COLLECTIVE R15, `(.L_x_13735) ;  /* 0x000000000f087348 */ /* 0x023fea0003c00000 */
[----:B------:R2:W3:Y:S02]  /*ffe0*/  SHFL.IDX P6, R14, R13, R12, R11 ;  /* 0x0000000c0d0e7389 */ /* 0x0004e400000c000b */
[----:B0123-5:R-:W-:Y:S01]  /*fff0*/  ENDCOLLECTIVE ;  /* 0x000000000000791b */ /* 0x02ffe20003800000 */
.L_x_13735:
[----:B------:R-:W-:Y:S05]  /*10000*/  BRA `(.L_x_13736) ;  /* 0xffffffcc005c7947 */ /* 0x000fea000383ffff */
.L_x_13685:
[----:B0-----:R0:W1:Y:S02]  /*10010*/  SYNCS.PHASECHK.TRANS64.TRYWAIT P0, [R22+URZ+0x22840], R3 ;  /* 0x02284003160075a7 */ /* 0x001064000800017f */
[----:B-1----:R-:W-:Y:S05]  /*10020*/  @!P0 NANOSLEEP.SYNCS 0x989680 ;  /* 0x009896800000895d */ /* 0x002fea0003900000 */
[----:B------:R-:W1:Y:S02]  /*10030*/  @!P0 SYNCS.PHASECHK.TRANS64 P0, [R22+URZ+0x22840], R3 ;  /* 0x02284003160085a7 */ /* 0x000e64000800007f */
[----:B-1----:R-:W-:Y:S05]  /*10040*/  @!P0 BRA `(.L_x_13685) ;  /* 0xfffffffc00f08947 */ /* 0x002fea000383ffff */
[----:B------:R-:W-:Y:S05]  /*10050*/  BRA `(.L_x_13737) ;  /* 0xffffffd000047947 */ /* 0x000fea000383ffff */
.L_x_13686:
        /* <DEDUP_REMOVED lines=8> */
.L_x_13739:
[----:B------:R-:W-:Y:S05]  /*100e0*/  BSYNC B0 ;  /* 0x0000000000007941 */ /* 0x000fea0003800000 */
.L_x_13738:
[----:B------:R-:W-:Y:S01]  /*100f0*/  IMAD.MOV.U32 R13, RZ, RZ, R4 ;  /* 0x000000ffff0d7224 */ /* 0x000fe200078e0004 */
[----:B------:R-:W-:Y:S01]  /*10100*/  MOV R12, RZ ;  /* 0x000000ff000c7202 */ /* 0x000fe20000000f00 */
[----:B------:R-:W-:Y:S02]  /*10110*/  IMAD.MOV.U32 R11, RZ, RZ, 0x181f ;  /* 0x0000181fff0b7424 */ /* 0x000fe400078e00ff */
[----:B------:R-:W-:Y:S02]  /*10120*/  IMAD.MOV.U32 R15, RZ, RZ, -0x1 ;  /* 0xffffffffff0f7424 */ /* 0x000fe400078e00ff */
[----:B------:R-:W-:Y:S02]  /*10130*/  IMAD.MOV.U32 R2, RZ, RZ, R14 ;  /* 0x000000ffff027224 */ /* 0x000fe400078e000e */
[----:B------:R-:W-:-:S07]  /*10140*/  @P0 IMAD R7, R0, 0x2, R16 ;  /* 0x0000000200070824 */ /* 0x000fce00078e0210 */
[----:B------:R-:W-:Y:S05]  /*10150*/  WARPSYNC.COLLECTIVE R15, `(.L_x_13740) ;  /* 0x000000000f087348 */ /* 0x000fea0003c00000 */
[----:B------:R0:W1:Y:S02]  /*10160*/  SHFL.IDX P6, R14, R13, R12, R11 ;  /* 0x0000000c0d0e7389 */ /* 0x00006400000c000b */
[----:B01----:R-:W-:Y:S01]  /*10170*/  ENDCOLLECTIVE ;  /* 0x000000000000791b */ /* 0x003fe20003800000 */
.L_x_13740:
        /* <DEDUP_REMOVED lines=8> */
.L_x_13741:
        /* <DEDUP_REMOVED lines=11> */
.L_x_13742:
[----:B------:R-:W-:Y:S02]  /*102b0*/  IMAD.MOV.U32 R13, RZ, RZ, R5 ;  /* 0x000000ffff0d7224 */ /* 0x000fe400078e0005 */
[----:B------:R-:W-:Y:S01]  /*102c0*/  IMAD.MOV.U32 R12, RZ, RZ, 0x2 ;  /* 0x00000002ff0c7424 */ /* 0x000fe200078e00ff */
[----:B------:R-:W-:-:S13]  /*102d0*/  @P0 LEA R2, P1, R8, R14, 0x1 ;  /* 0x0000000e08020211 */ /* 0x000fda00078208ff */
[----:B------:R-:W-:Y:S05]  /*102e0*/  WARPSYNC.COLLECTIVE R15, `(.L_x_13743) ;  /* 0x000000000f087348 */ /* 0x000fea0003c00000 */
[----:B------:R0:W1:Y:S02]  /*102f0*/  SHFL.IDX P6, R14, R13, R12, R11 ;  /* 0x0000000c0d0e7389 */ /* 0x00006400000c000b */
[----:B01----:R-:W-:Y:S01]  /*10300*/  ENDCOLLECTIVE ;  /* 0x000000000000791b */ /* 0x003fe20003800000 */
.L_x_13743:
[----:B------:R-:W-:-:S05]  /*10310*/  @P0 IADD3.X R3, RZ, R6, RZ, P1, !PT ;  /* 0x00000006ff030210 */ /* 0x000fca0000ffe4ff */
        /* <DEDUP_REMOVED lines=11> */
.L_x_13744:
[----:B------:R-:W-:Y:S02]  /*103d0*/  IMAD.MOV.U32 R13, RZ, RZ, R5 ;  /* 0x000000ffff0d7224 */ /* 0x000fe400078e0005 */
[----:B------:R-:W-:Y:S01]  /*103e0*/  IMAD.MOV.U32 R12, RZ, RZ, 0x3 ;  /* 0x00000003ff0c7424 */ /* 0x000fe200078e00ff */
[----:B------:R-:W-:-:S13]  /*103f0*/  @P0 LEA R2, P1, R8, R14, 0x1 ;  /* 0x0000000e08020211 */ /* 0x000fda00078208ff */
[----:B------:R-:W-:Y:S05]  /*10400*/  WARPSYNC.COLLECTIVE R15, `(.L_x_13745) ;  /* 0x000000000f087348 */ /* 0x000fea0003c00000 */
[----:B------:R0:W1:Y:S02]  /*10410*/  SHFL.IDX P6, R14, R13, R12, R11 ;  /* 0x0000000c0d0e7389 */ /* 0x00006400000c000b */
[----:B01----:R-:W-:Y:S01]  /*10420*/  ENDCOLLECTIVE ;  /* 0x000000000000791b */ /* 0x003fe20003800000 */
.L_x_13745:
[----:B------:R-:W-:-:S05]  /*10430*/  @P0 IMAD.X R3, RZ, RZ, R6, P1 ;  /* 0x000000ffff030224 */ /* 0x000fca00008e0606 */
        /* <DEDUP_REMOVED lines=11> */
.L_x_13746:
[----:B------:R-:W-:Y:S01]  /*104f0*/  IMAD.MOV.U32 R13, RZ, RZ, R5 ;  /* 0x000000ffff0d7224 */ /* 0x000fe200078e0005 */
[----:B------:R-:W-:Y:S02]  /*10500*/  MOV R12, 0x4 ;  /* 0x00000004000c7802 */ /* 0x000fe40000000f00 */
[----:B------:R-:W-:-:S13]  /*10510*/  @P0 LEA R2, P1, R8, R14, 0x1 ;  /* 0x0000000e08020211 */ /* 0x000fda00078208ff */
[----:B------:R-:W-:Y:S05]  /*10520*/  WARPSYNC.COLLECTIVE R15, `(.L_x_13747) ;  /* 0x000000000f087348 */ /* 0x000fea0003c00000 */
[----:B------:R0:W1:Y:S02]  /*10530*/  SHFL.IDX P6, R14, R13, R12, R11 ;  /* 0x0000000c0d0e7389 */ /* 0x00006400000c000b */
[----:B01----:R-:W-:Y:S01]  /*10540*/  ENDCOLLECTIVE ;  /* 0x000000000000791b */ /* 0x003fe20003800000 */
.L_x_13747:
        /* <DEDUP_REMOVED lines=12> */
.L_x_13748:
[----:B------:R-:W-:Y:S01]  /*10610*/  MOV R13, R5 ;  /* 0x00000005000d7202 */ /* 0x000fe20000000f00 */
[----:B------:R-:W-:Y:S01]  /*10620*/  IMAD.MOV.U32 R12, RZ, RZ, 0x5 ;  /* 0x00000005ff0c7424 */ /* 0x000fe200078e00ff */
[----:B------:R-:W-:-:S13]  /*10630*/  @P0 LEA R2, P1, R8, R14, 0x1 ;  /* 0x0000000e08020211 */ /* 0x000fda00078208ff */
[----:B------:R-:W-:Y:S05]  /*10640*/  WARPSYNC.COLLECTIVE R15, `(.L_x_13749) ;  /* 0x000000000f087348 */ /* 0x000fea0003c00000 */
[----:B------:R0:W1:Y:S02]  /*10650*/  SHFL.IDX P6, R14, R13, R12, R11 ;  /* 0x0000000c0d0e7389 */ /* 0x00006400000c000b */
[----:B01----:R-:W-:Y:S01]  /*10660*/  ENDCOLLECTIVE ;  /* 0x000000000000791b */ /* 0x003fe20003800000 */
.L_x_13749:
        /* <DEDUP_REMOVED lines=10> */
.L_x_13750:
[----:B------:R-:W-:Y:S05]  /*10710*/  BRA `(.L_x_13751) ;  /* 0xffffffcc00687947 */ /* 0x000fea000383ffff */
.L_x_13691:
[----:B------:R-:W-:Y:S01]  /*10720*/  IMAD.MOV.U32 R13, RZ, RZ, R5 ;  /* 0x000000ffff0d7224 */ /* 0x000fe200078e0005 */
[----:B------:R-:W-:Y:S01]  /*10730*/  MOV R12, RZ ;  /* 0x000000ff000c7202 */ /* 0x000fe20000000f00 */
[----:B------:R-:W-:Y:S01]  /*10740*/  IMAD.MOV.U32 R11, RZ, RZ, 0x181f ;  /* 0x0000181fff0b7424 */ /* 0x000fe200078e00ff */
[----:B------:R-:W-:Y:S01]  /*10750*/  MOV R4, UR42 ;  /* 0x0000002a00047c02 */ /* 0x000fe20008000f00 */
[----:B------:R-:W-:-:S04]  /*10760*/  IMAD.MOV.U32 R15, RZ, RZ, -0x1 ;  /* 0xffffffffff0f7424 */ /* 0x000fc800078e00ff */
[----:B------:R-:W-:-:S07]  /*10770*/  IMAD R4, R4, 0x80, R33 ;  /* 0x0000008004047824 */ /* 0x000fce00078e0221 */
[----:B-1----:R-:W-:Y:S05]  /*10780*/  WARPSYNC.COLLECTIVE R15, `(.L_x_13752) ;  /* 0x000000000f087348 */ /* 0x002fea0003c00000 */
[----:B------:R0:W2:Y:S02]  /*10790*/  SHFL.IDX P6, R14, R13, R12, R11 ;  /* 0x0000000c0d0e7389 */ /* 0x0000a400000c000b */
[----:B012---:R-:W-:Y:S01]  /*107a0*/  ENDCOLLECTIVE ;  /* 0x000000000000791b */ /* 0x007fe20003800000 */
.L_x_13752:
[C---:B------:R-:W-:Y:S01]  /*107b0*/  VIADD R6, R4.reuse, 0x10 ;  /* 0x0000001004067836 */ /* 0x040fe20000000000 */
[----:B------:R-:W-:Y:S01]  /*107c0*/  ISETP.GE.AND P0, PT, R4, UR37, PT ;  /* 0x0000002504007c0c */ /* 0x000fe2000bf06270 */
[----:B------:R-:W-:Y:S02]  /*107d0*/  IMAD.MOV.U32 R13, RZ, RZ, R0 ;  /* 0x000000ffff0d7224 */ /* 0x000fe400078e0000 */
[----:B------:R-:W-:-:S10]  /*107e0*/  IMAD.MOV.U32 R2, RZ, RZ, R14 ;  /* 0x000000ffff027224 */ /* 0x000fd400078e000e */
[----:B------:R-:W-:Y:S05]  /*107f0*/  WARPSYNC.COLLECTIVE R15, `(.L_x_13753) ;  /* 0x000000000f087348 */ /* 0x000fea0003c00000 */
[----:B------:R0:W1:Y:S02]  /*10800*/  SHFL.IDX P6, R14, R13, R12, R11 ;  /* 0x0000000c0d0e7389 */ /* 0x00006400000c000b */
[----:B01----:R-:W-:Y:S01]  /*10810*/  ENDCOLLECTIVE ;  /* 0x000000000000791b */ /* 0x003fe20003800000 */
.L_x_13753:
        /* <DEDUP_REMOVED lines=8> */
.L_x_13754:
        /* <DEDUP_REMOVED lines=10> */
.L_x_13755:
[----:B------:R-:W-:Y:S02]  /*10940*/  IMAD.MOV.U32 R13, RZ, RZ, R5 ;  /* 0x000000ffff0d7224 */ /* 0x000fe400078e0005 */
[----:B------:R-:W-:Y:S01]  /*10950*/  IMAD.MOV.U32 R12, RZ, RZ, 0x2 ;  /* 0x00000002ff0c7424 */ /* 0x000fe200078e00ff */
[----:B------:R-:W-:-:S13]  /*10960*/  @!P0 LEA R2, P1, R8, R14, 0x1 ;  /* 0x0000000e08028211 */ /* 0x000fda00078208ff */
[----:B------:R-:W-:Y:S05]  /*10970*/  WARPSYNC.COLLECTIVE R15, `(.L_x_13756) ;  /* 0x000000000f087348 */ /* 0x000fea0003c00000 */
[----:B------:R0:W1:Y:S02]  /*10980*/  SHFL.IDX P6, R14, R13, R12, R11 ;  /* 0x0000000c0d0e7389 */ /* 0x00006400000c000b */
[----:B01----:R-:W-:Y:S01]  /*10990*/  ENDCOLLECTIVE ;  /* 0x000000000000791b */ /* 0x003fe20003800000 */
.L_x_13756:
[----:B------:R-:W-:Y:S01]  /*109a0*/  @!P0 IMAD.X R3, RZ, RZ, R6, P1 ;  /* 0x000000ffff038224 */ /* 0x000fe200008e0606 */
[----:B------:R-:W-:-:S04]  /*109b0*/  IADD3 R6, R4, 0x20, RZ ;  /* 0x0000002004067810 */ /* 0x000fc80007ffe0ff */
        /* <DEDUP_REMOVED lines=10> */
.L_x_13757:
[----:B------:R-:W-:Y:S02]  /*10a60*/  IMAD.MOV.U32 R13, RZ, RZ, R5 ;  /* 0x000000ffff0d7224 */ /* 0x000fe400078e0005 */
[----:B------:R-:W-:Y:S01]  /*10a70*/  IMAD.MOV.U32 R12, RZ, RZ, 0x3 ;  /* 0x00000003ff0c7424 */ /* 0x000fe200078e00ff */
[----:B------:R-:W-:-:S13]  /*10a80*/  @!P0 LEA R2, P1, R8, R14, 0x1 ;  /* 0x0000000e08028211 */ /* 0x000fda00078208ff */
[----:B------:R-:W-:Y:S05]  /*10a90*/  WARPSYNC.COLLECTIVE R15, `(.L_x_13758) ;  /* 0x000000000f087348 */ /* 0x000fea0003c00000 */
[----:B------:R0:W1:Y:S02]  /*10aa0*/  SHFL.IDX P6, R14, R13, R12, R11 ;  /* 0x0000000c0d0e7389 */ /* 0x00006400000c000b */
[----:B01----:R-:W-:Y:S01]  /*10ab0*/  ENDCOLLECTIVE ;  /* 0x000000000000791b */ /* 0x003fe20003800000 */
.L_x_13758:
[----:B------:R-:W-:Y:S01]  /*10ac0*/  @!P0 IADD3.X R3, RZ, R6, RZ, P1, !PT ;  /* 0x00000006ff038210 */ /* 0x000fe20000ffe4ff */
[----:B------:R-:W-:-:S04]  /*10ad0*/  VIADD R6, R4, 0x30 ;  /* 0x0000003004067836 */ /* 0x000fc80000000000 */
        /* <DEDUP_REMOVED lines=10> */
.L_x_13759:
[----:B------:R-:W-:Y:S02]  /*10b80*/  IMAD.MOV.U32 R13, RZ, RZ, R5 ;  /* 0x000000ffff0d7224 */ /* 0x000fe400078e0005 */
[----:B------:R-:W-:Y:S01]  /*10b90*/  IMAD.MOV.U32 R12, RZ, RZ, 0x4 ;  /* 0x00000004ff0c7424 */ /* 0x000fe200078e00ff */
[----:B------:R-:W-:-:S13]  /*10ba0*/  @!P0 LEA R2, P1, R8, R14, 0x1 ;  /* 0x0000000e08028211 */ /* 0x000fda00078208ff */
[----:B------:R-:W-:Y:S05]  /*10bb0*/  WARPSYNC.COLLECTIVE R15, `(.L_x_13760) ;  /* 0x000000000f087348 */ /* 0x000fea0003c00000 */
[----:B------:R0:W1:Y:S02]  /*10bc0*/  SHFL.IDX P6, R14, R13, R12, R11 ;  /* 0x0000000c0d0e7389 */ /* 0x00006400000c000b */
[----:B01----:R-:W-:Y:S01]  /*10bd0*/  ENDCOLLECTIVE ;  /* 0x000000000000791b */ /* 0x003fe20003800000 */
.L_x_13760:
[----:B------:R-:W-:Y:S02]  /*10be0*/  @!P0 IMAD.X R3, RZ, RZ, R6, P1 ;  /* 0x000000ffff038224 */ /* 0x000fe400008e0606 */
[----:B------:R-:W-:-:S03]  /*10bf0*/  VIADD R6, R4, 0x40 ;  /* 0x0000004004067836 */ /* 0x000fc60000000000 */
[----:B------:R-:W-:Y:S01]  /*10c00*/  @!PT LDS RZ, [RZ] ;  /* 0x00000000fffff984 */ /* 0x000fe20000000800 */
[----:B------:R-:W-:Y:S01]  /*10c10*/  @!PT LDS RZ, [RZ] ;  /* 0x00000000fffff984 */ /* 0x000fe20000000800 */
[----:B------:R-:W-:Y:S01]  /*10c20*/  @!PT LDS RZ, [RZ] ;  /* 0x00000000fffff984 */ /* 0x000fe20000000800 */
[----:B------:R0:W-:Y:S02]  /*10c30*/  @!P0 LDGSTS.E.BYPASS.LTC128B.128 [R32+0x19c00], desc[UR48][R2.64], !P5 ;  /* 0x19c0000002208fae */ /* 0x0001e4000e901d70 */
[----:B------:R-:W-:Y:S01]  /*10c40*/  ISETP.GE.AND P0, PT, R6, UR37, PT ;  /* 0x0000002506007c0c */ /* 0x000fe2000bf06270 */
[----:B------:R-:W-:Y:S01]  /*10c50*/  IMAD.MOV.U32 R13, RZ, RZ, R0 ;  /* 0x000000ffff0d7224 */ /* 0x000fe200078e0000 */
[----:B------:R-:W-:-:S11]  /*10c60*/  MOV R6, R14 ;  /* 0x0000000e00067202 */ /* 0x000fd60000000f00 */
[----:B0-----:R-:W-:Y:S05]  /*10c70*/  WARPSYNC.COLLECTIVE R15, `(.L_x_13761) ;  /* 0x000000000f087348 */ /* 0x001fea0003c00000 */
[----:B------:R1:W2:Y:S02]  /*10c80*/  SHFL.IDX P6, R14, R13, R12, R11 ;  /* 0x0000000c0d0e7389 */ /* 0x0002a400000c000b */
[----:B012---:R-:W-:Y:S01]  /*10c90*/  ENDCOLLECTIVE ;  /* 0x000000000000791b */ /* 0x007fe20003800000 */
.L_x_13761:
[----:B------:R-:W-:Y:S01]  /*10ca0*/  IMAD.MOV.U32 R13, RZ, RZ, R5 ;  /* 0x000000ffff0d7224 */ /* 0x000fe200078e0005 */
[----:B------:R-:W-:Y:S02]  /*10cb0*/  MOV R12, 0x5 ;  /* 0x00000005000c7802 */ /* 0x000fe40000000f00 */
[----:B------:R-:W-:-:S13]  /*10cc0*/  @!P0 LEA R2, P1, R8, R14, 0x1 ;  /* 0x0000000e08028211 */ /* 0x000fda00078208ff */
[----:B------:R-:W-:Y:S05]  /*10cd0*/  WARPSYNC.COLLECTIVE R15, `(.L_x_13762) ;  /* 0x000000000f087348 */ /* 0x000fea0003c00000 */
[----:B------:R0:W1:Y:S02]  /*10ce0*/  SHFL.IDX P6, R14, R13, R12, R11 ;  /* 0x0000000c0d0e7389 */ /* 0x00006400000c000b */
[----:B01----:R-:W-:Y:S01]  /*10cf0*/  ENDCOLLECTIVE ;  /* 0x000000000000791b */ /* 0x003fe20003800000 */
.L_x_13762:
        /* <DEDUP_REMOVED lines=12> */
.L_x_13763:
[----:B------:R-:W-:Y:S01]  /*10dc0*/  MOV R13, R5 ;  /* 0x00000005000d7202 */ /* 0x000fe20000000f00 */
[----:B------:R-:W-:Y:S01]  /*10dd0*/  IMAD.MOV.U32 R12, RZ, RZ, 0x6 ;  /* 0x00000006ff0c7424 */ /* 0x000fe200078e00ff */
[----:B------:R-:W-:-:S13]  /*10de0*/  @!P0 LEA R2, P1, R8, R14, 0x1 ;  /* 0x0000000e08028211 */ /* 0x000fda00078208ff */
[----:B------:R-:W-:Y:S05]  /*10df0*/  WARPSYNC.COLLECTIVE R15, `(.L_x_13764) ;  /* 0x000000000f087348 */ /* 0x000fea0003c00000 */
[----:B------:R0:W1:Y:S02]  /*10e00*/  SHFL.IDX P6, R14, R13, R12, R11 ;  /* 0x0000000c0d0e7389 */ /* 0x00006400000c000b */
[----:B01----:R-:W-:Y:S01]  /*10e10*/  ENDCOLLECTIVE ;  /* 0x000000000000791b */ /* 0x003fe20003800000 */
.L_x_13764:
        /* <DEDUP_REMOVED lines=12> */
.L_x_13765:
[----:B------:R-:W-:Y:S01]  /*10ee0*/  MOV R13, R5 ;  /* 0x00000005000d7202 */ /* 0x000fe20000000f00 */
[----:B------:R-:W-:Y:S01]  /*10ef0*/  IMAD.MOV.U32 R12, RZ, RZ, 0x7 ;  /* 0x00000007ff0c7424 */ /* 0x000fe200078e00ff */
[----:B------:R-:W-:-:S13]  /*10f00*/  @!P0 LEA R2, P1, R8, R14, 0x1 ;  /* 0x0000000e08028211 */ /* 0x000fda00078208ff */
[----:B------:R-:W-:Y:S05]  /*10f10*/  WARPSYNC.COLLECTIVE R15, `(.L_x_13766) ;  /* 0x000000000f087348 */ /* 0x000fea0003c00000 */
[----:B------:R0:W1:Y:S02]  /*10f20*/  SHFL.IDX P6, R14, R13, R12, R11 ;  /* 0x0000000c0d0e7389 */ /* 0x00006400000c000b */
[----:B01----:R-:W-:Y:S01]  /*10f30*/  ENDCOLLECTIVE ;  /* 0x000000000000791b */ /* 0x003fe20003800000 */
.L_x_13766:
        /* <DEDUP_REMOVED lines=10> */
.L_x_13767:
[----:B------:R-:W-:Y:S05]  /*10fe0*/  BRA `(.L_x_13768) ;  /* 0xffffffcc008c7947 */ /* 0x000fea000383ffff */
.L_x_13694:
[----:B0-----:R0:W2:Y:S02]  /*10ff0*/  SYNCS.PHASECHK.TRANS64.TRYWAIT P0, [R16+URZ+0x22820], R3 ;  /* 0x02282003100075a7 */ /* 0x0010a4000800017f */
[----:B--2---:R-:W-:Y:S05]  /*11000*/  @!P0 NANOSLEEP.SYNCS 0x989680 ;  /* 0x009896800000895d */ /* 0x004fea0003900000 */
[----:B------:R-:W2:Y:S02]  /*11010*/  @!P0 SYNCS.PHASECHK.TRANS64 P0, [R16+URZ+0x22820], R3 ;  /* 0x02282003100085a7 */ /* 0x000ea4000800007f */
[----:B--2---:R-:W-:Y:S05]  /*11020*/  @!P0 BRA `(.L_x_13694) ;  /* 0xfffffffc00f08947 */ /* 0x004fea000383ffff */
[----:B------:R-:W-:Y:S05]  /*11030*/  BRA `(.L_x_13769) ;  /* 0xffffffcc00e87947 */ /* 0x000fea000383ffff */
.L_x_13697:
[----:B0-----:R0:W2:Y:S02]  /*11040*/  SYNCS.PHASECHK.TRANS64.TRYWAIT P0, [R22+URZ+0x22860], R3 ;  /* 0x02286003160075a7 */ /* 0x0010a4000800017f */
[----:B--2---:R-:W-:Y:S05]  /*11050*/  @!P0 NANOSLEEP.SYNCS 0x989680 ;  /* 0x009896800000895d */ /* 0x004fea0003900000 */
[----:B------:R-:W2:Y:S02]  /*11060*/  @!P0 SYNCS.PHASECHK.TRANS64 P0, [R22+URZ+0x22860], R3 ;  /* 0x02286003160085a7 */ /* 0x000ea4000800007f */
[----:B--2---:R-:W-:Y:S05]  /*11070*/  @!P0 BRA `(.L_x_13697) ;  /* 0xfffffffc00f08947 */ /* 0x004fea000383ffff */
[----:B------:R-:W-:Y:S05]  /*11080*/  BRA `(.L_x_13770) ;  /* 0xffffffcc00f87947 */ /* 0x000fea000383ffff */
.L_x_13698:
        /* <DEDUP_REMOVED lines=8> */
.L_x_13772:
[----:B------:R-:W-:Y:S05]  /*11110*/  BSYNC B0 ;  /* 0x0000000000007941 */ /* 0x000fea0003800000 */
.L_x_13771:
[----:B------:R0:W5:Y:S01]  /*11120*/  LDL R7, [R1+0x4] ;  /* 0x0000040001077983 */ /* 0x0001620000100800 */
[----:B------:R-:W-:Y:S01]  /*11130*/  IMAD.MOV.U32 R13, RZ, RZ, R5 ;  /* 0x000000ffff0d7224 */ /* 0x000fe200078e0005 */
[----:B------:R-:W-:Y:S01]  /*11140*/  MOV R12, RZ ;  /* 0x000000ff000c7202 */ /* 0x000fe20000000f00 */
[----:B------:R-:W-:Y:S01]  /*11150*/  IMAD.MOV.U32 R11, RZ, RZ, 0x181f ;  /* 0x0000181fff0b7424 */ /* 0x000fe200078e00ff */
[----:B------:R-:W1:Y:S01]  /*11160*/  S2R R8, SR_TID.X ;  /* 0x0000000000087919 */ /* 0x000e620000002100 */
[----:B------:R-:W-:Y:S01]  /*11170*/  IMAD.MOV.U32 R15, RZ, RZ, -0x1 ;  /* 0xffffffffff0f7424 */ /* 0x000fe200078e00ff */
[----:B------:R-:W-:Y:S01]  /*11180*/  LOP3.LUT P1, RZ, R35, 0x2, RZ, 0xc0, !PT ;  /* 0x0000000223ff7812 */ /* 0x000fe2000782c0ff */
[----:B------:R-:W-:Y:S02]  /*11190*/  IMAD.MOV.U32 R3, RZ, RZ, R14 ;  /* 0x000000ffff037224 */ /* 0x000fe400078e000e */
[----:B0-----:R-:W-:-:S10]  /*111a0*/  IMAD R4, R4, 0x2, R16 ;  /* 0x0000000204047824 */ /* 0x001fd400078e0210 */
[----:B-1---5:R-:W-:Y:S05]  /*111b0*/  WARPSYNC.COLLECTIVE R15, `(.L_x_13773) ;  /* 0x000000000f087348 */ /* 0x022fea0003c00000 */
[----:B------:R0:W2:Y:S02]  /*111c0*/  SHFL.IDX P6, R14, R13, R12, R11 ;  /* 0x0000000c0d0e7389 */ /* 0x0000a400000c000b */
[----:B012--5:R-:W-:Y:S01]  /*111d0*/  ENDCOLLECTIVE ;  /* 0x000000000000791b */ /* 0x027fe20003800000 */
.L_x_13773:
[----:B------:R-:W-:Y:S01]  /*111e0*/  IMAD.MOV.U32 R13, RZ, RZ, R6 ;  /* 0x000000ffff0d7224 */ /* 0x000fe200078e0006 */
[----:B------:R-:W-:Y:S01]  /*111f0*/  MOV R12, 0x1 ;  /* 0x00000001000c7802 */ /* 0x000fe20000000f00 */
[----:B------:R-:W-:-:S05]  /*11200*/  IMAD.SHL.U32 R8, R8, 0x8, RZ ;  /* 0x0000000808087824 */ /* 0x000fca00078e00ff */
[----:B------:R-:W-:-:S04]  /*11210*/  LOP3.LUT R8, R8, 0x38, RZ, 0xc0, !PT ;  /* 0x0000003808087812 */ /* 0x000fc800078ec0ff */
[----:B------:R-:W-:-:S04]  /*11220*/  SHF.L.U32 R0, R8, 0x1, RZ ;  /* 0x0000000108007819 */ /* 0x000fc800000006ff */
[----:B------:R-:W-:-:S13]  /*11230*/  IADD3 R2, P0, R14, R0, RZ ;  /* 0x000000000e027210 */ /* 0x000fda0007f1e0ff */
[----:B------:R-:W-:Y:S05]  /*11240*/  WARPSYNC.COLLECTIVE R15, `(.L_x_13774) ;  /* 0x000000000f087348 */ /* 0x000fea0003c00000 */
[----:B------:R0:W1:Y:S02]  /*11250*/  SHFL.IDX P6, R14, R13, R12, R11 ;  /* 0x0000000c0d0e7389 */ /* 0x00006400000c000b */
[----:B01----:R-:W-:Y:S01]  /*11260*/  ENDCOLLECTIVE ;  /* 0x000000000000791b */ /* 0x003fe20003800000 */
.L_x_13774:
        /* <DEDUP_REMOVED lines=19> */
.L_x_13775:
[----:B------:R-:W-:Y:S01]  /*113a0*/  MOV R13, R6 ;  /* 0x00000006000d7202 */ /* 0x000fe20000000f00 */
[----:B------:R-:W-:Y:S01]  /*113b0*/  IMAD.MOV.U32 R12, RZ, RZ, 0x2 ;  /* 0x00000002ff0c7424 */ /* 0x000fe200078e00ff */
[----:B------:R-:W-:-:S13]  /*113c0*/  IADD3 R2, P3, R14, R0, RZ ;  /* 0x000000000e027210 */ /* 0x000fda0007f7e0ff */
[----:B------:R-:W-:Y:S05]  /*113d0*/  WARPSYNC.COLLECTIVE R15, `(.L_x_13776) ;  /* 0x000000000f087348 */ /* 0x000fea0003c00000 */
[----:B------:R0:W1:Y:S02]  /*113e0*/  SHFL.IDX P6, R14, R13, R12, R11 ;  /* 0x0000000c0d0e7389 */ /* 0x00006400000c000b */
[----:B01----:R-:W-:Y:S01]  /*113f0*/  ENDCOLLECTIVE ;  /* 0x000000000000791b */ /* 0x003fe20003800000 */
.L_x_13776:
        /* <DEDUP_REMOVED lines=17> */
.L_x_13777:
[----:B------:R-:W-:Y:S02]  /*11510*/  IMAD.MOV.U32 R13, RZ, RZ, R6 ;  /* 0x000000ffff0d7224 */ /* 0x000fe400078e0006 */
[----:B------:R-:W-:Y:S01]  /*11520*/  IMAD.MOV.U32 R12, RZ, RZ, 0x3 ;  /* 0x00000003ff0c7424 */ /* 0x000fe200078e00ff */
[----:B------:R-:W-:-:S13]  /*11530*/  IADD3 R2, P3, R14, R0, RZ ;  /* 0x000000000e027210 */ /* 0x000fda0007f7e0ff */
[----:B------:R-:W-:Y:S05]  /*11540*/  WARPSYNC.COLLECTIVE R15, `(.L_x_13778) ;  /* 0x000000000f087348 */ /* 0x000fea0003c00000 */
[----:B------:R0:W1:Y:S02]  /*11550*/  SHFL.IDX P6, R14, R13, R12, R11 ;  /* 0x0000000c0d0e7389 */ /* 0x00006400000c000b */
[----:B01----:R-:W-:Y:S01]  /*11560*/  ENDCOLLECTIVE ;  /* 0x000000000000791b */ /* 0x003fe20003800000 */
.L_x_13778:
        /* <DEDUP_REMOVED lines=17> */
.L_x_13779:
[----:B------:R-:W-:Y:S02]  /*11680*/  IMAD.MOV.U32 R13, RZ, RZ, R6 ;  /* 0x000000ffff0d7224 */ /* 0x000fe400078e0006 */
[----:B------:R-:W-:Y:S01]  /*11690*/  IMAD.MOV.U32 R12, RZ, RZ, 0x4 ;  /* 0x00000004ff0c7424 */ /* 0x000fe200078e00ff */
[----:B------:R-:W-:-:S13]  /*116a0*/  IADD3 R2, P3, R14, R0, RZ ;  /* 0x000000000e027210 */ /* 0x000fda0007f7e0ff */
[----:B------:R-:W-:Y:S05]  /*116b0*/  WARPSYNC.COLLECTIVE R15, `(.L_x_13780) ;  /* 0x000000000f087348 */ /* 0x000fea0003c00000 */
[----:B------:R0:W1:Y:S02]  /*116c0*/  SHFL.IDX P6, R14, R13, R12, R11 ;  /* 0x0000000c0d0e7389 */ /* 0x00006400000c000b */
[----:B01----:R-:W-:Y:S01]  /*116d0*/  ENDCOLLECTIVE ;  /* 0x000000000000791b */ /* 0x003fe20003800000 */
.L_x_13780:
        /* <DEDUP_REMOVED lines=17> */
.L_x_13781:
[----:B------:R-:W-:Y:S01]  /*117f0*/  IMAD.MOV.U32 R13, RZ, RZ, R6 ;  /* 0x000000ffff0d7224 */ /* 0x000fe200078e0006 */
[----:B------:R-:W-:Y:S02]  /*11800*/  MOV R12, 0x5 ;  /* 0x00000005000c7802 */ /* 0x000fe40000000f00 */
[----:B------:R-:W-:-:S13]  /*11810*/  IADD3 R2, P3, R14, R0, RZ ;  /* 0x000000000e027210 */ /* 0x000fda0007f7e0ff */
[----:B------:R-:W-:Y:S05]  /*11820*/  WARPSYNC.COLLECTIVE R15, `(.L_x_13782) ;  /* 0x000000000f087348 */ /* 0x000fea0003c00000 */
[----:B------:R0:W1:Y:S02]  /*11830*/  SHFL.IDX P6, R14, R13, R12, R11 ;  /* 0x0000000c0d0e7389 */ /* 0x00006400000c000b */
[----:B01----:R-:W-:Y:S01]  /*11840*/  ENDCOLLECTIVE ;  /* 0x000000000000791b */ /* 0x003fe20003800000 */
.L_x_13782:
        /* <DEDUP_REMOVED lines=12> */
.L_x_13783:
        /* <DEDUP_REMOVED lines=9> */
.L_x_13704:
[----:B0-----:R0:W1:Y:S02]  /*119a0*/  SYNCS.PHASECHK.TRANS64.TRYWAIT P0, [R10+URZ+0x22840], R24 ;  /* 0x022840180a0075a7 */ /* 0x001064000800017f */
[----:B-1----:R-:W-:Y:S05]  /*119b0*/  @!P0 NANOSLEEP.SYNCS 0x989680 ;  /* 0x009896800000895d */ /* 0x002fea0003900000 */
[----:B------:R-:W1:Y:S02]  /*119c0*/  @!P0 SYNCS.PHASECHK.TRANS64 P0, [R10+URZ+0x22840], R24 ;  /* 0x022840180a0085a7 */ /* 0x000e64000800007f */
[----:B-1----:R-:W-:Y:S05]  /*119d0*/  @!P0 BRA `(.L_x_13704) ;  /* 0xfffffffc00f08947 */ /* 0x002fea000383ffff */
[----:B------:R-:W-:Y:S05]  /*119e0*/  BRA `(.L_x_13785) ;  /* 0xffffffd0005c7947 */ /* 0x000fea000383ffff */
.L_x_13705:
        /* <DEDUP_REMOVED lines=8> */
.L_x_13787:
[----:B------:R-:W-:Y:S05]  /*11a70*/  BSYNC B1 ;  /* 0x0000000000017941 */ /* 0x000fea0003800000 */
.L_x_13786:
        /* <DEDUP_REMOVED lines=9> */
.L_x_13788:
[----:B------:R-:W-:Y:S02]  /*11b10*/  IMAD.MOV.U32 R13, RZ, RZ, R21 ;  /* 0x000000ffff0d7224 */ /* 0x000fe400078e0015 */
[----:B------:R-:W-:Y:S01]  /*11b20*/  IMAD.MOV.U32 R12, RZ, RZ, 0x1 ;  /* 0x00000001ff0c7424 */ /* 0x000fe200078e00ff */
[----:B------:R-:W-:-:S13]  /*11b30*/  IADD3 R2, P0, R14, R0, RZ ;  /* 0x000000000e027210 */ /* 0x000fda0007f1e0ff */
[----:B------:R-:W-:Y:S05]  /*11b40*/  WARPSYNC.COLLECTIVE R15, `(.L_x_13789) ;  /* 0x000000000f087348 */ /* 0x000fea0003c00000 */
[----:B------:R0:W1:Y:S02]  /*11b50*/  SHFL.IDX P6, R14, R13, R12, R11 ;  /* 0x0000000c0d0e7389 */ /* 0x00006400000c000b */
[----:B01----:R-:W-:Y:S01]  /*11b60*/  ENDCOLLECTIVE ;  /* 0x000000000000791b */ /* 0x003fe20003800000 */
.L_x_13789:
[----:B------:R-:W-:-:S05]  /*11b70*/  IADD3.X R3, RZ, R3, RZ, P0, !PT ;  /* 0x00000003ff037210 */ /* 0x000fca00007fe4ff */
        /* <DEDUP_REMOVED lines=9> */
.L_x_13790:
[----:B------:R-:W-:Y:S01]  /*11c10*/  MOV R13, R21 ;  /* 0x00000015000d7202 */ /* 0x000fe20000000f00 */
[----:B------:R-:W-:Y:S02]  /*11c20*/  IMAD.MOV.U32 R12, RZ, RZ, 0x2 ;  /* 0x00000002ff0c7424 */ /* 0x000fe400078e00ff */
[----:B------:R-:W-:-:S07]  /*11c30*/  IMAD.MOV.U32 R6, RZ, RZ, R14 ;  /* 0x000000ffff067224 */ /* 0x000fce00078e000e */
[----:B------:R-:W-:Y:S05]  /*11c40*/  WARPSYNC.COLLECTIVE R15, `(.L_x_13791) ;  /* 0x000000000f087348 */ /* 0x000fea0003c00000 */
[----:B------:R0:W1:Y:S02]  /*11c50*/  SHFL.IDX P6, R14, R13, R12, R11 ;  /* 0x0000000c0d0e7389 */ /* 0x00006400000c000b */
[----:B01----:R-:W-:Y:S01]  /*11c60*/  ENDCOLLECTIVE ;  /* 0x000000000000791b */ /* 0x003fe20003800000 */
.L_x_13791:
        /* <DEDUP_REMOVED lines=11> */
.L_x_13792:
[----:B------:R-:W-:Y:S02]  /*11d20*/  IMAD.MOV.U32 R13, RZ, RZ, R21 ;  /* 0x000000ffff0d7224 */ /* 0x000fe400078e0015 */
[----:B------:R-:W-:Y:S01]  /*11d30*/  IMAD.MOV.U32 R12, RZ, RZ, 0x3 ;  /* 0x00000003ff0c7424 */ /* 0x000fe200078e00ff */
[----:B------:R-:W-:-:S13]  /*11d40*/  IADD3 R2, P0, R14, R0, RZ ;  /* 0x000000000e027210 */ /* 0x000fda0007f1e0ff */
[----:B------:R-:W-:Y:S05]  /*11d50*/  WARPSYNC.COLLECTIVE R15, `(.L_x_13793) ;  /* 0x000000000f087348 */ /* 0x000fea0003c00000 */
[----:B------:R0:W1:Y:S02]  /*11d60*/  SHFL.IDX P6, R14, R13, R12, R11 ;  /* 0x0000000c0d0e7389 */ /* 0x00006400000c000b */
[----:B01----:R-:W-:Y:S01]  /*11d70*/  ENDCOLLECTIVE ;  /* 0x000000000000791b */ /* 0x003fe20003800000 */
.L_x_13793:
[----:B------:R-:W-:-:S05]  /*11d80*/  IADD3.X R3, RZ, R3, RZ, P0, !PT ;  /* 0x00000003ff037210 */ /* 0x000fca00007fe4ff */
        /* <DEDUP_REMOVED lines=9> */
.L_x_13794:
[----:B------:R-:W-:Y:S02]  /*11e20*/  IMAD.MOV.U32 R13, RZ, RZ, R21 ;  /* 0x000000ffff0d7224 */ /* 0x000fe400078e0015 */
[----:B------:R-:W-:Y:S01]  /*11e30*/  IMAD.MOV.U32 R12, RZ, RZ, 0x4 ;  /* 0x00000004ff0c7424 */ /* 0x000fe200078e00ff */
[----:B------:R-:W-:-:S13]  /*11e40*/  IADD3 R2, P0, R14, R0, RZ ;  /* 0x000000000e027210 */ /* 0x000fda0007f1e0ff */
[----:B------:R-:W-:Y:S05]  /*11e50*/  WARPSYNC.COLLECTIVE R15, `(.L_x_13795) ;  /* 0x000000000f087348 */ /* 0x000fea0003c00000 */
[----:B------:R0:W1:Y:S02]  /*11e60*/  SHFL.IDX P6, R14, R13, R12, R11 ;  /* 0x0000000c0d0e7389 */ /* 0x00006400000c000b */
[----:B01----:R-:W-:Y:S01]  /*11e70*/  ENDCOLLECTIVE ;  /* 0x000000000000791b */ /* 0x003fe20003800000 */
.L_x_13795:
        /* <DEDUP_REMOVED lines=10> */
.L_x_13796:
[----:B------:R-:W-:Y:S01]  /*11f20*/  IMAD.MOV.U32 R13, RZ, RZ, R21 ;  /* 0x000000ffff0d7224 */ /* 0x000fe200078e0015 */
[----:B------:R-:W-:Y:S02]  /*11f30*/  MOV R12, 0x5 ;  /* 0x00000005000c7802 */ /* 0x000fe40000000f00 */
[----:B------:R-:W-:-:S13]  /*11f40*/  IADD3 R2, P0, R14, R0, RZ ;  /* 0x000000000e027210 */ /* 0x000fda0007f1e0ff */
[----:B------:R-:W-:Y:S05]  /*11f50*/  WARPSYNC.COLLECTIVE R15, `(.L_x_13797) ;  /* 0x000000000f087348 */ /* 0x000fea0003c00000 */
[----:B------:R0:W1:Y:S02]  /*11f60*/  SHFL.IDX P6, R14, R13, R12, R11 ;  /* 0x0000000c0d0e7389 */ /* 0x00006400000c000b */
[----:B01----:R-:W-:Y:S01]  /*11f70*/  ENDCOLLECTIVE ;  /* 0x000000000000791b */ /* 0x003fe20003800000 */
.L_x_13797:
        /* <DEDUP_REMOVED lines=10> */
.L_x_13798:
[----:B------:R-:W-:Y:S05]  /*12020*/  BRA `(.L_x_13799) ;  /* 0xffffffcc009c7947 */ /* 0x000fea000383ffff */
.L_x_13710:
[----:B--2---:R2:W3:Y:S02]  /*12030*/  SYNCS.PHASECHK.TRANS64.TRYWAIT P0, [R10+URZ+0x22860], R24 ;  /* 0x022860180a0075a7 */ /* 0x0044e4000800017f */
[----:B---3--:R-:W-:Y:S05]  /*12040*/  @!P0 NANOSLEEP.SYNCS 0x989680 ;  /* 0x009896800000895d */ /* 0x008fea0003900000 */
[----:B------:R-:W3:Y:S02]  /*12050*/  @!P0 SYNCS.PHASECHK.TRANS64 P0, [R10+URZ+0x22860], R24 ;  /* 0x022860180a0085a7 */ /* 0x000ee4000800007f */
[----:B---3--:R-:W-:Y:S05]  /*12060*/  @!P0 BRA `(.L_x_13710) ;  /* 0xfffffffc00f08947 */ /* 0x008fea000383ffff */
[----:B------:R-:W-:Y:S05]  /*12070*/  BRA `(.L_x_13800) ;  /* 0xffffffcc00ec7947 */ /* 0x000fea000383ffff */
.L_x_13711:
[----:B------:R-:W-:Y:S01]  /*12080*/  BSSY B1, `(.L_x_13801) ;  /* 0x0000008000017945 */ /* 0x000fe20003800000 */
[----:B------:R-:W-:Y:S01]  /*12090*/  IMAD.MOV.U32 R13, RZ, RZ, R23 ;  /* 0x000000ffff0d7224 */ /* 0x000fe200078e0017 */
[----:B------:R-:W-:Y:S01]  /*120a0*/  MOV R12, RZ ;  /* 0x000000ff000c7202 */ /* 0x000fe20000000f00 */
[----:B------:R-:W-:Y:S02]  /*120b0*/  IMAD.MOV.U32 R11, RZ, RZ, 0x181f ;  /* 0x0000181fff0b7424 */ /* 0x000fe400078e00ff */
[----:B------:R-:W-:-:S07]  /*120c0*/  IMAD.MOV.U32 R15, RZ, RZ, -0x1 ;  /* 0xffffffffff0f7424 */ /* 0x000fce00078e00ff */
[----:B012---:R-:W-:Y:S05]  /*120d0*/  WARPSYNC.COLLECTIVE R15, `(.L_x_13802) ;  /* 0x000000000f087348 */ /* 0x007fea0003c00000 */
[----:B------:R3:W4:Y:S02]  /*120e0*/  SHFL.IDX P6, R14, R13, R12, R11 ;  /* 0x0000000c0d0e7389 */ /* 0x00072400000c000b */
[----:B01234-:R-:W-:Y:S01]  /*120f0*/  ENDCOLLECTIVE ;  /* 0x000000000000791b */ /* 0x01ffe20003800000 */
.L_x_13802:
[----:B------:R-:W-:Y:S05]  /*12100*/  BSYNC B1 ;  /* 0x0000000000017941 */ /* 0x000fea0003800000 */
.L_x_13801:
        /* <DEDUP_REMOVED lines=9> */
.L_x_13803:
[----:B------:R-:W-:Y:S02]  /*121a0*/  IMAD.MOV.U32 R13, RZ, RZ, R23 ;  /* 0x000000ffff0d7224 */ /* 0x000fe400078e0017 */
[----:B------:R-:W-:Y:S01]  /*121b0*/  IMAD.MOV.U32 R12, RZ, RZ, 0x1 ;  /* 0x00000001ff0c7424 */ /* 0x000fe200078e00ff */
[----:B------:R-:W-:-:S13]  /*121c0*/  IADD3 R2, P0, R14, R0, RZ ;  /* 0x000000000e027210 */ /* 0x000fda0007f1e0ff */
[----:B------:R-:W-:Y:S05]  /*121d0*/  WARPSYNC.COLLECTIVE R15, `(.L_x_13804) ;  /* 0x000000000f087348 */ /* 0x000fea0003c00000 */
[----:B------:R0:W1:Y:S02]  /*121e0*/  SHFL.IDX P6, R14, R13, R12, R11 ;  /* 0x0000000c0d0e7389 */ /* 0x00006400000c000b */
[----:B01----:R-:W-:Y:S01]  /*121f0*/  ENDCOLLECTIVE ;  /* 0x000000000000791b */ /* 0x003fe20003800000 */
.L_x_13804:
        /* <DEDUP_REMOVED lines=13> */
.L_x_13805:
[----:B------:R-:W-:Y:S01]  /*122d0*/  IMAD.MOV.U32 R13, RZ, RZ, R23 ;  /* 0x000000ffff0d7224 */ /* 0x000fe200078e0017 */
[----:B------:R-:W-:Y:S02]  /*122e0*/  MOV R12, 0x2 ;  /* 0x00000002000c7802 */ /* 0x000fe40000000f00 */
[----:B------:R-:W-:-:S13]  /*122f0*/  IADD3 R2, P0, R14, R0, RZ ;  /* 0x000000000e027210 */ /* 0x000fda0007f1e0ff */
[----:B------:R-:W-:Y:S05]  /*12300*/  WARPSYNC.COLLECTIVE R15, `(.L_x_13806) ;  /* 0x000000000f087348 */ /* 0x000fea0003c00000 */
[----:B------:R0:W1:Y:S02]  /*12310*/  SHFL.IDX P6, R14, R13, R12, R11 ;  /* 0x0000000c0d0e7389 */ /* 0x00006400000c000b */
[----:B01----:R-:W-:Y:S01]  /*12320*/  ENDCOLLECTIVE ;  /* 0x000000000000791b */ /* 0x003fe20003800000 */
.L_x_13806:
        /* <DEDUP_REMOVED lines=13> */
.L_x_13807:
[----:B------:R-:W-:Y:S01]  /*12400*/  MOV R13, R23 ;  /* 0x00000017000d7202 */ /* 0x000fe20000000f00 */
[----:B------:R-:W-:Y:S01]  /*12410*/  IMAD.MOV.U32 R12, RZ, RZ, 0x3 ;  /* 0x00000003ff0c7424 */ /* 0x000fe200078e00ff */
[----:B------:R-:W-:-:S13]  /*12420*/  IADD3 R2, P0, R14, R0, RZ ;  /* 0x000000000e027210 */ /* 0x000fda0007f1e0ff */
[----:B------:R-:W-:Y:S05]  /*12430*/  WARPSYNC.COLLECTIVE R15, `(.L_x_13808) ;  /* 0x000000000f087348 */ /* 0x000fea0003c00000 */
[----:B------:R0:W1:Y:S02]  /*12440*/  SHFL.IDX P6, R14, R13, R12, R11 ;  /* 0x0000000c0d0e7389 */ /* 0x00006400000c000b */
[----:B01----:R-:W-:Y:S01]  /*12450*/  ENDCOLLECTIVE ;  /* 0x000000000000791b */ /* 0x003fe20003800000 */
.L_x_13808:
        /* <DEDUP_REMOVED lines=13> */
.L_x_13809:
[----:B------:R-:W-:Y:S02]  /*12530*/  IMAD.MOV.U32 R13, RZ, RZ, R23 ;  /* 0x000000ffff0d7224 */ /* 0x000fe400078e0017 */
[----:B------:R-:W-:Y:S01]  /*12540*/  IMAD.MOV.U32 R12, RZ, RZ, 0x4 ;  /* 0x00000004ff0c7424 */ /* 0x000fe200078e00ff */
[----:B------:R-:W-:-:S13]  /*12550*/  IADD3 R2, P0, R14, R0, RZ ;  /* 0x000000000e027210 */ /* 0x000fda0007f1e0ff */
[----:B------:R-:W-:Y:S05]  /*12560*/  WARPSYNC.COLLECTIVE R15, `(.L_x_13810) ;  /* 0x000000000f087348 */ /* 0x000fea0003c00000 */
[----:B------:R0:W1:Y:S02]  /*12570*/  SHFL.IDX P6, R14, R13, R12, R11 ;  /* 0x0000000c0d0e7389 */ /* 0x00006400000c000b */
[----:B01----:R-:W-:Y:S01]  /*12580*/  ENDCOLLECTIVE ;  /* 0x000000000000791b */ /* 0x003fe20003800000 */
.L_x_13810:
[----:B------:R-:W-:-:S05]  /*12590*/  IADD3.X R3, RZ, R5, RZ, P0, !PT ;  /* 0x00000005ff037210 */ /* 0x000fca00007fe4ff */
        /* <DEDUP_REMOVED lines=12> */
.L_x_13811:
[----:B------:R-:W-:Y:S02]  /*12660*/  IMAD.MOV.U32 R13, RZ, RZ, R23 ;  /* 0x000000ffff0d7224 */ /* 0x000fe400078e0017 */
[----:B------:R-:W-:Y:S01]  /*12670*/  IMAD.MOV.U32 R12, RZ, RZ, 0x5 ;  /* 0x00000005ff0c7424 */ /* 0x000fe200078e00ff */
[----:B------:R-:W-:-:S13]  /*12680*/  IADD3 R2, P0, R14, R0, RZ ;  /* 0x000000000e027210 */ /* 0x000fda0007f1e0ff */
[----:B------:R-:W-:Y:S05]  /*12690*/  WARPSYNC.COLLECTIVE R15, `(.L_x_13812) ;  /* 0x000000000f087348 */ /* 0x000fea0003c00000 */
[----:B------:R0:W1:Y:S02]  /*126a0*/  SHFL.IDX P6, R14, R13, R12, R11 ;  /* 0x0000000c0d0e7389 */ /* 0x00006400000c000b */
[----:B01----:R-:W-:Y:S01]  /*126b0*/  ENDCOLLECTIVE ;  /* 0x000000000000791b */ /* 0x003fe20003800000 */
.L_x_13812:
        /* <DEDUP_REMOVED lines=13> */
.L_x_13813:
[----:B------:R-:W-:Y:S05]  /*12790*/  BRA `(.L_x_13814) ;  /* 0xffffffcc00387947 */ /* 0x000fea000383ffff */
.L_x_13719:
        /* <DEDUP_REMOVED lines=8> */
.L_x_13816:
[----:B------:R-:W-:Y:S05]  /*12820*/  BSYNC B0 ;  /* 0x0000000000007941 */ /* 0x000fea0003800000 */
.L_x_13815:
[----:B------:R-:W-:Y:S05]  /*12830*/  BRA `(.L_x_13817) ;  /* 0xffffffd0000c7947 */ /* 0x000fea000383ffff */
.L_x_13722:
[----:B---3--:R3:W4:Y:S02]  /*12840*/  SYNCS.PHASECHK.TRANS64.TRYWAIT P0, [R5+URZ+0x22820], R0 ;  /* 0x02282000050075a7 */ /* 0x008724000800017f */
[----:B----4-:R-:W-:Y:S05]  /*12850*/  @!P0 NANOSLEEP.SYNCS 0x989680 ;  /* 0x009896800000895d */ /* 0x010fea0003900000 */
[----:B------:R-:W4:Y:S02]  /*12860*/  @!P0 SYNCS.PHASECHK.TRANS64 P0, [R5+URZ+0x22820], R0 ;  /* 0x02282000050085a7 */ /* 0x000f24000800007f */
[----:B----4-:R-:W-:Y:S05]  /*12870*/  @!P0 BRA `(.L_x_13722) ;  /* 0xfffffffc00f08947 */ /* 0x010fea000383ffff */
[----:B------:R-:W-:Y:S05]  /*12880*/  BRA `(.L_x_13818) ;  /* 0xffffffd000547947 */ /* 0x000fea000383ffff */
.L_x_13723:
        /* <DEDUP_REMOVED lines=11> */
.L_x_13820:
[----:B------:R-:W-:Y:S05]  /*12940*/  BSYNC B0 ;  /* 0x0000000000007941 */ /* 0x000fea0003800000 */
.L_x_13819:
[----:B------:R-:W-:Y:S05]  /*12950*/  BRA `(.L_x_13821) ;  /* 0xffffffd0003c7947 */ /* 0x000fea000383ffff */
.L_x_13726:
[----:B------:R-:W-:Y:S01]  /*12960*/  BSSY B1, `(.L_x_13822) ;  /* 0x0000006000017945 */ /* 0x000fe20003800000 */
[----:B------:R-:W-:-:S07]  /*12970*/  IMAD.MOV.U32 R15, RZ, RZ, -0x1 ;  /* 0xffffffffff0f7424 */ /* 0x000fce00078e00ff */
[----:B0123-5:R-:W-:Y:S05]  /*12980*/  WARPSYNC.COLLECTIVE R15, `(.L_x_13823) ;  /* 0x000000000f0c7348 */ /* 0x02ffea0003c00000 */
[----:B------:R-:W-:Y:S02]  /*12990*/  ELECT P6, UR62, PT ;  /* 0x00000000003e782f */ /* 0x000fe400038c0000 */
[----:B------:R-:W-:Y:S01]  /*129a0*/  MOV R14, UR62 ;  /* 0x0000003e000e7c02 */ /* 0x000fe20008000f00 */
[----:B0123-5:R-:W-:Y:S10]  /*129b0*/  ENDCOLLECTIVE ;  /* 0x000000000000791b */ /* 0x02fff40003800000 */
.L_x_13823:
[----:B------:R-:W-:Y:S05]  /*129c0*/  BSYNC B1 ;  /* 0x0000000000017941 */ /* 0x000fea0003800000 */
.L_x_13822:
[----:B------:R-:W-:Y:S05]  /*129d0*/  BRA `(.L_x_13824) ;  /* 0xffffffd000347947 */ /* 0x000fea000383ffff */
.L_x_13728:
[----:B---3--:R3:W4:Y:S02]  /*129e0*/  SYNCS.PHASECHK.TRANS64.TRYWAIT P1, [R3+URZ+0x22840], R2 ;  /* 0x02284002030075a7 */ /* 0x008724000802017f */
[----:B----4-:R-:W-:Y:S05]  /*129f0*/  @!P1 NANOSLEEP.SYNCS 0x989680 ;  /* 0x009896800000995d */ /* 0x010fea0003900000 */
[----:B------:R-:W4:Y:S02]  /*12a00*/  @!P1 SYNCS.PHASECHK.TRANS64 P1, [R3+URZ+0x22840], R2 ;  /* 0x02284002030095a7 */ /* 0x000f24000802007f */
[----:B----4-:R-:W-:Y:S05]  /*12a10*/  @!P1 BRA `(.L_x_13728) ;  /* 0xfffffffc00f09947 */ /* 0x010fea000383ffff */
[----:B------:R-:W-:Y:S05]  /*12a20*/  BRA `(.L_x_13825) ;  /* 0xffffffd000547947 */ /* 0x000fea000383ffff */
.L_x_13730:
[----:B----4-:R4:W0:Y:S02]  /*12a30*/  SYNCS.PHASECHK.TRANS64.TRYWAIT P1, [R5+URZ+0x22840], R0 ;  /* 0x02284000050075a7 */ /* 0x010824000802017f */
[----:B0-----:R-:W-:Y:S05]  /*12a40*/  @!P1 NANOSLEEP.SYNCS 0x989680 ;  /* 0x009896800000995d */ /* 0x001fea0003900000 */
[----:B------:R-:W0:Y:S02]  /*12a50*/  @!P1 SYNCS.PHASECHK.TRANS64 P1, [R5+URZ+0x22840], R0 ;  /* 0x02284000050095a7 */ /* 0x000e24000802007f */
[----:B0-----:R-:W-:Y:S05]  /*12a60*/  @!P1 BRA `(.L_x_13730) ;  /* 0xfffffffc00f09947 */ /* 0x001fea000383ffff */
[----:B------:R-:W-:Y:S05]  /*12a70*/  BRA `(.L_x_13826) ;  /* 0xffffffd000607947 */ /* 0x000fea000383ffff */
.L_x_13732:
[----:B------:R0:W0:Y:S02]  /*12a80*/  SYNCS.PHASECHK.TRANS64.TRYWAIT P1, [R3+URZ+0x22860], R2 ;  /* 0x02286002030075a7 */ /* 0x000024000802017f */
[----:B0-----:R-:W-:Y:S05]  /*12a90*/  @!P1 NANOSLEEP.SYNCS 0x989680 ;  /* 0x009896800000995d */ /* 0x001fea0003900000 */
[----:B------:R-:W0:Y:S02]  /*12aa0*/  @!P1 SYNCS.PHASECHK.TRANS64 P1, [R3+URZ+0x22860], R2 ;  /* 0x02286002030095a7 */ /* 0x000e24000802007f */
[----:B0-----:R-:W-:Y:S05]  /*12ab0*/  @!P1 BRA `(.L_x_13732) ;  /* 0xfffffffc00f09947 */ /* 0x001fea000383ffff */
[----:B------:R-:W-:Y:S05]  /*12ac0*/  BRA `(.L_x_13827) ;  /* 0xffffffd0005c7947 */ /* 0x000fea000383ffff */
.L_x_13828:
        /* <DEDUP_REMOVED lines=11> */
.L_x_15681:


//--------------------- .text._ZN7cutlass13device_kernelIN5flash11enable_sm90INS1_16FlashAttnFwdSm90INS1_25CollectiveMainloopFwdSm90ILi2EN4cute5tupleIJNS5_1CILi1EEES8_S8_EEENS6_IJNS7_ILi128EEENS7_ILi96EEENS7_ILi64EEEEEELi256ENS_10bfloat16_tEfNS_4arch4Sm90ELb1ELb0ELb1ELb0ELb1ELb0ELb1ELb1ELb0ELb1ELb0ELb0EEENS1_21CollectiveEpilogueFwdINS6_IJSA_NS7_ILi256EEESB_EEES9_SE_SG_Li256ELb0ELb1ELb0ELb0EEENS1_30DynamicPersistentTileSchedulerILi256ELi128ELb0ELb1ELb1EEEEEEEEEvNT_6ParamsE --------------------------
	.section	.text._ZN7cutlass13device_kernelIN5flash11enable_sm90INS1_16FlashAttnFwdSm90INS1_25CollectiveMainloopFwdSm90ILi2EN4cute5tupleIJNS5_1CILi1EEES8_S8_EEENS6_IJNS7_ILi128EEENS7_ILi96EEENS7_ILi64EEEEEELi256ENS_10bfloat16_tEfNS_4arch4Sm90ELb1ELb0ELb1ELb0ELb1ELb0ELb1ELb1ELb0ELb1ELb0ELb0EEENS1_21CollectiveEpilogueFwdINS6_IJSA_NS7_ILi256EEESB_EEES9_SE_SG_Li256ELb0ELb1ELb0ELb0EEENS1_30DynamicPersistentTileSchedulerILi256ELi128ELb0ELb1ELb1EEEEEEEEEvNT_6ParamsE,"ax",@progbits
	.align	128
.text._ZN7cutlass13device_kernelIN5flash11enable_sm90INS1_16FlashAttnFwdSm90INS1_25CollectiveMainloopFwdSm90ILi2EN4cute5tupleIJNS5_1CILi1EEES8_S8_EEENS6_IJNS7_ILi128EEENS7_ILi96EEENS7_ILi64EEEEEELi256ENS_10bfloat16_tEfNS_4arch4Sm90ELb1ELb0ELb1ELb0ELb1ELb0ELb1ELb1ELb0ELb1ELb0ELb0EEENS1_21CollectiveEpilogueFwdINS6_IJSA_NS7_ILi256EEESB_EEES9_SE_SG_Li256ELb0ELb1ELb0ELb0EEENS1_30DynamicPersistentTileSchedulerILi256ELi128ELb0ELb1ELb1EEEEEEEEEvNT_6ParamsE:
        .type           _ZN7cutlass13device_kernelIN5flash11enable_sm90INS1_16FlashAttnFwdSm90INS1_25CollectiveMainloopFwdSm90ILi2EN4cute5tupleIJNS5_1CILi1EEES8_S8_EEENS6_IJNS7_ILi128EEENS7_ILi96EEENS7_ILi64EEEEEELi256ENS_10bfloat16_tEfNS_4arch4Sm90ELb1ELb0ELb1ELb0ELb1ELb0ELb1ELb1ELb0ELb1ELb0ELb0EEENS1_21CollectiveEpilogueFwdINS6_IJSA_NS7_ILi256EEESB_EEES9_SE_SG_Li256ELb0ELb1ELb0ELb0EEENS1_30DynamicPersistentTileSchedulerILi256ELi128ELb0ELb1ELb1EEEEEEEEEvNT_6ParamsE,@function
        .size           _ZN7cutlass13device_kernelIN5flash11enable_sm90INS1_16FlashAttnFwdSm90INS1_25CollectiveMainloopFwdSm90ILi2EN4cute5tupleIJNS5_1CILi1EEES8_S8_EEENS6_IJNS7_ILi128EEENS7_ILi96EEENS7_ILi64EEEEEELi256ENS_10bfloat16_tEfNS_4arch4Sm90ELb1ELb0ELb1ELb0ELb1ELb0ELb1ELb1ELb0ELb1ELb0ELb0EEENS1_21CollectiveEpilogueFwdINS6_IJSA_NS7_ILi256EEESB_EEES9_SE_SG_Li256ELb0ELb1ELb0ELb0EEENS1_30DynamicPersistentTileSchedulerILi256ELi128ELb0ELb1ELb1EEEEEEEEEvNT_6ParamsE,(.L_x_15682 - _ZN7cutlass13device_kernelIN5flash11enable_sm90INS1_16FlashAttnFwdSm90INS1_25CollectiveMainloopFwdSm90ILi2EN4cute5tupleIJNS5_1CILi1EEES8_S8_EEENS6_IJNS7_ILi128EEENS7_ILi96EEENS7_ILi64EEEEEELi256ENS_10bfloat16_tEfNS_4arch4Sm90ELb1ELb0ELb1ELb0ELb1ELb0ELb1ELb1ELb0ELb1ELb0ELb0EEENS1_21CollectiveEpilogueFwdINS6_IJSA_NS7_ILi256EEESB_EEES9_SE_SG_Li256ELb0ELb1ELb0ELb0EEENS1_30DynamicPersistentTileSchedulerILi256ELi128ELb0ELb1ELb1EEEEEEEEEvNT_6ParamsE)
        .other          _ZN7cutlass13device_kernelIN5flash11enable_sm90INS1_16FlashAttnFwdSm90INS1_25CollectiveMainloopFwdSm90ILi2EN4cute5tupleIJNS5_1CILi1EEES8_S8_EEENS6_IJNS7_ILi128EEENS7_ILi96EEENS7_ILi64EEEEEELi256ENS_10bfloat16_tEfNS_4arch4Sm90ELb1ELb0ELb1ELb0ELb1ELb0ELb1ELb1ELb0ELb1ELb0ELb0EEENS1_21CollectiveEpilogueFwdINS6_IJSA_NS7_ILi256EEESB_EEES9_SE_SG_Li256ELb0ELb1ELb0ELb0EEENS1_30DynamicPersistentTileSchedulerILi256ELi128ELb0ELb1ELb1EEEEEEEEEvNT_6ParamsE,@"STO_CUDA_ENTRY STV_DEFAULT"
_ZN7cutlass13device_kernelIN5flash11enable_sm90INS1_16FlashAttnFwdSm90INS1_25CollectiveMainloopFwdSm90ILi2EN4cute5tupleIJNS5_1CILi1EEES8_S8_EEENS6_IJNS7_ILi128EEENS7_ILi96EEENS7_ILi64EEEEEELi256ENS_10bfloat16_tEfNS_4arch4Sm90ELb1ELb0ELb1ELb0ELb1ELb0ELb1ELb1ELb0ELb1ELb0ELb0EEENS1_21CollectiveEpilogueFwdINS6_IJSA_NS7_ILi256EEESB_EEES9_SE_SG_Li256ELb0ELb1ELb0ELb0EEENS1_30DynamicPersistentTileSchedulerILi256ELi128ELb0ELb1ELb1EEEEEEEEEvNT_6ParamsE:
        /* <DEDUP_REMOVED lines=47> */
.L_x_13829:
        /* <DEDUP_REMOVED lines=22> */
.L_x_13830:
        /* <DEDUP_REMOVED lines=18> */
.L_x_13831:
        /* <DEDUP_REMOVED lines=22> */
.L_x_13832:
        /* <DEDUP_REMOVED lines=23> */
.L_x_13833:
        /* <DEDUP_REMOVED lines=10> */
.L_x_13835:
[----:B------:R-:W-:-:S08]  /*08e0*/  NOP ;  /* 0x0000000000007918 */ /* 0x000fd00000000000 */
[----:B------:R-:W1:Y:S02]  /*08f0*/  USETMAXREG.TRY_ALLOC.CTAPOOL UP0, 0xe8 ;  /* 0x000000e8000079c8 */ /* 0x000e640008000600 */
[----:B-1----:R-:W-:-:S13]  /*0900*/  PLOP3.LUT P0, PT, PT, PT, UP0, 0x80, 0x0 ;  /* 0x000000000000781c */ /* 0x002fda0003f0f008 */
[----:B------:R-:W-:Y:S05]  /*0910*/  @!P0 BRA `(.L_x_13835) ;  /* 0xfffffffc00f08947 */ /* 0x000fea000383ffff */
[----:B------:R-:W1:Y:S01]  /*0920*/  S2R R0, SR_TID.X ;  /* 0x0000000000007919 */ /* 0x000e620000002100 */
[----:B------:R-:W2:Y:S08]  /*0930*/  S2UR UR4, SR_CTAID.X ;  /* 0x00000000000479c3 */ /* 0x000eb00000002500 */
[----:B------:R-:W-:Y:S08]  /*0940*/  BAR.ARV 0x4, 0x180 ;  /* 0x0106000000007b1d */ /* 0x000ff00000002000 */
[----:B------:R-:W-:Y:S06]  /*0950*/  BAR.ARV 0x8, 0x180 ;  /* 0x0206000000007b1d */ /* 0x000fec0000002000 */
[----:B-1----:R-:W-:-:S04]  /*0960*/  SHF.R.U32.HI R0, RZ, 0x7, R0 ;  /* 0x00000007ff007819 */ /* 0x002fc80000011600 */
[----:B------:R-:W-:Y:S02]  /*0970*/  ISETP.NE.AND P0, PT, R0, 0x1, PT ;  /* 0x000000010000780c */ /* 0x000fe40003f05270 */
[----:B------:R-:W2:Y:S11]  /*0980*/  LDC R0, c[0x0][0xd38] ;  /* 0x00034e00ff007b82 */ /* 0x000eb60000000800 */
[----:B------:R-:W-:Y:S06]  /*0990*/  @!P0 BAR.ARV 0x9, 0x100 ;  /* 0x0244000000008b1d */ /* 0x000fec0000002000 */
[----:B--2---:R-:W-:-:S13]  /*09a0*/  ISETP.LE.AND P0, PT, R0, UR4, PT ;  /* 0x0000000400007c0c */ /* 0x004fda000bf03270 */
[----:B------:R-:W-:Y:S05]  /*09b0*/  @P0 EXIT ;  /* 0x000000000000094d */ /* 0x000fea0003800000 */
[----:B------:R-:W2:Y:S01]  /*09c0*/  LDL R3, [R1+0xc] ;  /* 0x00000c0001037983 */ /* 0x000ea20000100800 */
[----:B------:R-:W-:Y:S01]  /*09d0*/  IMAD.MOV.U32 R222, RZ, RZ, RZ ;  /* 0x000000ffffde7224 */ /* 0x000fe200078e00ff */
[----:B------:R-:W-:Y:S01]  /*09e0*/  UMOV UR39, URZ ;  /* 0x0000003f00277c82 */ /* 0x000fe20008000000 */
[----:B------:R-:W-:Y:S01]  /*09f0*/  UMOV UR38, URZ ;  /* 0x0000003f00267c82 */ /* 0x000fe20008000000 */
[----:B0-----:R-:W0:Y:S02]  /*0a00*/  S2R R2, SR_TID.X ;  /* 0x0000000000027919 */ /* 0x001e240000002100 */
[----:B0-----:R-:W-:-:S05]  /*0a10*/  VIADD R12, R2, 0xffffff80 ;  /* 0xffffff80020c7836 */ /* 0x001fca0000000000 */
[----:B------:R-:W-:-:S04]  /*0a20*/  SHF.R.S32.HI R0, RZ, 0x1f, R12 ;  /* 0x0000001fff007819 */ /* 0x000fc8000001140c */
[CC--:B------:R-:W-:Y:S02]  /*0a30*/  LEA.HI R4, R0.reuse, R12.reuse, RZ, 0x5 ;  /* 0x0000000c00047211 */ /* 0x0c0fe400078f28ff */
[----:B------:R-:W-:-:S03]  /*0a40*/  LEA.HI R2, R0, R12, RZ, 0x4 ;  /* 0x0000000c00027211 */ /* 0x000fc600078f20ff */
[----:B------:R-:W-:Y:S01]  /*0a50*/  IMAD.SHL.U32 R6, R4, 0x20, RZ ;  /* 0x0000002004067824 */ /* 0x000fe200078e00ff */
[----:B------:R-:W-:Y:S02]  /*0a60*/  LOP3.LUT R4, R2, 0x3fffff0, RZ, 0xc0, !PT ;  /* 0x03fffff002047812 */ /* 0x000fe400078ec0ff */
[----:B------:R-:W-:Y:S02]  /*0a70*/  SHF.R.S32.HI R5, RZ, 0x4, R2 ;  /* 0x00000004ff057819 */ /* 0x000fe40000011402 */
[----:B------:R-:W-:Y:S01]  /*0a80*/  LOP3.LUT R7, R6, 0xfffffc00, RZ, 0xc0, !PT ;  /* 0xfffffc0006077812 */ /* 0x000fe200078ec0ff */
[----:B------:R-:W-:Y:S01]  /*0a90*/  IMAD.IADD R4, R12, 0x1, -R4 ;  /* 0x000000010c047824 */ /* 0x000fe200078e0a04 */
[----:B------:R-:W-:Y:S02]  /*0aa0*/  LEA.HI R6, R0, R12, RZ, 0x2 ;  /* 0x0000000c00067211 */ /* 0x000fe400078f10ff */
[----:B------:R-:W-:Y:S02]  /*0ab0*/  LEA.HI R2, R2, R5, RZ, 0x1 ;  /* 0x0000000502027211 */ /* 0x000fe400078f08ff */
[----:B------:R-:W-:-:S02]  /*0ac0*/  LOP3.LUT R6, R6, 0xfffffffc, RZ, 0xc0, !PT ;  /* 0xfffffffc06067812 */ /* 0x000fc400078ec0ff */
[----:B------:R-:W-:Y:S02]  /*0ad0*/  LOP3.LUT R2, R2, 0x1ffffffe, RZ, 0xc0, !PT ;  /* 0x1ffffffe02027812 */ /* 0x000fe400078ec0ff */
[----:B------:R-:W-:Y:S01]  /*0ae0*/  LEA R7, R4, R7, 0x6 ;  /* 0x0000000704077211 */ /* 0x000fe200078e30ff */
[----:B------:R-:W-:Y:S02]  /*0af0*/  IMAD.IADD R6, R12, 0x1, -R6 ;  /* 0x000000010c067824 */ /* 0x000fe400078e0a06 */
[----:B------:R-:W-:-:S03]  /*0b00*/  IMAD.IADD R2, R5, 0x1, -R2 ;  /* 0x0000000105027824 */ /* 0x000fc600078e0a02 */
[----:B------:R-:W-:Y:S01]  /*0b10*/  LEA.HI R4, R6, R6, RZ, 0x1 ;  /* 0x0000000606047211 */ /* 0x000fe200078f08ff */
[----:B------:R-:W-:-:S03]  /*0b20*/  IMAD R226, R2, 0x8, R7 ;  /* 0x0000000802e27824 */ /* 0x000fc600078e0207 */
[----:B------:R-:W-:-:S05]  /*0b30*/  LOP3.LUT R5, R4, 0x1ffffffe, RZ, 0xc0, !PT ;  /* 0x1ffffffe04057812 */ /* 0x000fca00078ec0ff */
[----:B------:R-:W-:Y:S01]  /*0b40*/  IMAD.IADD R6, R6, 0x1, -R5 ;  /* 0x0000000106067824 */ /* 0x000fe200078e0a05 */
[----:B--2---:R-:W-:Y:S02]  /*0b50*/  R2UR UR5, R3 ;  /* 0x00000000030572ca */ /* 0x004fe400000e0000 */
[CC--:B------:R-:W-:Y:S02]  /*0b60*/  LEA.HI R3, R0.reuse, R12.reuse, RZ, 0x7 ;  /* 0x0000000c00037211 */ /* 0x0c0fe400078f38ff */
[----:B------:R-:W-:Y:S02]  /*0b70*/  LEA.HI R0, R0, R12, RZ, 0x3 ;  /* 0x0000000c00007211 */ /* 0x000fe400078f18ff */
[C---:B------:R-:W-:Y:S02]  /*0b80*/  LOP3.LUT R223, R3.reuse, 0xffffff80, RZ, 0xc0, !PT ;  /* 0xffffff8003df7812 */ /* 0x040fe400078ec0ff */
[----:B------:R-:W-:Y:S02]  /*0b90*/  SHF.R.S32.HI R224, RZ, 0x7, R3 ;  /* 0x00000007ffe07819 */ /* 0x000fe40000011403 */
[----:B------:R-:W-:Y:S01]  /*0ba0*/  LOP3.LUT R218, R0, 0xfffffff8, RZ, 0xc0, !PT ;  /* 0xfffffff800da7812 */ /* 0x000fe200078ec0ff */
[C---:B------:R-:W-:Y:S01]  /*0bb0*/  IMAD.IADD R223, R12.reuse, 0x1, -R223 ;  /* 0x000000010cdf7824 */ /* 0x040fe200078e0adf */
[----:B------:R-:W-:Y:S01]  /*0bc0*/  LEA.HI R3, R3, R224, RZ, 0x1 ;  /* 0x000000e003037211 */ /* 0x000fe200078f08ff */
[----:B------:R-:W-:Y:S01]  /*0bd0*/  ULOP3.LUT UR5, UR5, 0x1, URZ, 0xfc, !UPT ;  /* 0x0000000105057892 */ /* 0x000fe2000f8efc3f */
[----:B------:R-:W-:-:S02]  /*0be0*/  IADD3 R218, R12, -R218, RZ ;  /* 0x800000da0cda7210 */ /* 0x000fc40007ffe0ff */
[----:B------:R-:W-:Y:S02]  /*0bf0*/  SHF.R.S32.HI R8, RZ, 0x1f, R223 ;  /* 0x0000001fff087819 */ /* 0x000fe400000114df */
[----:B------:R-:W-:Y:S01]  /*0c00*/  LOP3.LUT R3, R3, 0x3fffffe, RZ, 0xc0, !PT ;  /* 0x03fffffe03037812 */ /* 0x000fe200078ec0ff */
[----:B------:R-:W-:Y:S01]  /*0c10*/  IMAD.SHL.U32 R200, R218, 0x8, RZ ;  /* 0x00000008dac87824 */ /* 0x000fe200078e00ff */
[CC--:B------:R-:W-:Y:S01]  /*0c20*/  LEA.HI R9, R8.reuse, R223.reuse, RZ, 0x2 ;  /* 0x000000df08097211 */ /* 0x0c0fe200078f10ff */
[----:B------:R-:W-:Y:S01]  /*0c30*/  IMAD.U32 R227, RZ, RZ, UR5 ;  /* 0x00000005ffe37e24 */ /* 0x000fe2000f8e00ff */
[----:B------:R-:W-:Y:S01]  /*0c40*/  LEA.HI R8, R8, R223, RZ, 0x5 ;  /* 0x000000df08087211 */ /* 0x000fe200078f28ff */
[----:B------:R-:W-:Y:S01]  /*0c50*/  IMAD.IADD R3, R224, 0x1, -R3 ;  /* 0x00000001e0037824 */ /* 0x000fe200078e0a03 */
[--C-:B------:R-:W-:Y:S01]  /*0c60*/  SHF.R.S32.HI R10, RZ, 0x2, R9.reuse ;  /* 0x00000002ff0a7819 */ /* 0x100fe20000011409 */
[C---:B------:R-:W-:Y:S01]  /*0c70*/  VIADD R216, R200.reuse, 0x40 ;  /* 0x00000040c8d87836 */ /* 0x040fe20000000000 */
[----:B------:R-:W-:Y:S01]  /*0c80*/  SHF.R.S32.HI R11, RZ, 0x1f, R9 ;  /* 0x0000001fff0b7819 */ /* 0x000fe20000011409 */
[----:B------:R-:W-:Y:S01]  /*0c90*/  VIADD R217, R200, 0xc0 ;  /* 0x000000c0c8d97836 */ /* 0x000fe20000000000 */
[----:B------:R-:W-:-:S02]  /*0ca0*/  SHF.R.S32.HI R8, RZ, 0x5, R8 ;  /* 0x00000005ff087819 */ /* 0x000fc40000011408 */
[----:B------:R-:W-:Y:S02]  /*0cb0*/  LEA.HI R11, R11, R10, RZ, 0x3 ;  /* 0x0000000a0b0b7211 */ /* 0x000fe400078f18ff */
[----:B------:R-:W-:Y:S02]  /*0cc0*/  LOP3.LUT R214, R9, 0x7ffffffc, RZ, 0xc0, !PT ;  /* 0x7ffffffc09d67812 */ /* 0x000fe400078ec0ff */
[----:B------:R-:W-:Y:S02]  /*0cd0*/  LOP3.LUT R11, R11, 0xfffffff8, RZ, 0xc0, !PT ;  /* 0xfffffff80b0b7812 */ /* 0x000fe400078ec0ff */
[----:B------:R-:W-:Y:S01]  /*0ce0*/  IADD3 R215, R200, 0x80, RZ ;  /* 0x00000080c8d77810 */ /* 0x000fe20007ffe0ff */
[----:B------:R-:W-:Y:S01]  /*0cf0*/  IMAD.IADD R214, R223, 0x1, -R214 ;  /* 0x00000001dfd67824 */ /* 0x000fe200078e0ad6 */
[----:B------:R-:W-:Y:S01]  /*0d00*/  SHF.R.S32.HI R221, RZ, 0x3, R0 ;  /* 0x00000003ffdd7819 */ /* 0x000fe20000011400 */
[----:B------:R-:W-:Y:S01]  /*0d10*/  IMAD.IADD R11, R10, 0x1, -R11 ;  /* 0x000000010a0b7824 */ /* 0x000fe200078e0a0b */
[----:B------:R-:W-:-:S02]  /*0d20*/  SHF.R.S32.HI R0, RZ, 0x1f, R200 ;  /* 0x0000001fff007819 */ /* 0x000fc400000114c8 */
[----:B------:R-:W-:Y:S01]  /*0d30*/  SHF.R.S32.HI R2, RZ, 0x1f, R216 ;  /* 0x0000001fff027819 */ /* 0x000fe200000114d8 */
[----:B------:R-:W-:Y:S01]  /*0d40*/  IMAD R8, R8, 0x10, R11 ;  /* 0x0000001008087824 */ /* 0x000fe200078e020b */
[----:B------:R-:W-:Y:S02]  /*0d50*/  SHF.R.S32.HI R0, RZ, 0x1f, R215 ;  /* 0x0000001fff007819 */ /* 0x000fe400000114d7 */
[----:B------:R-:W-:Y:S01]  /*0d60*/  SHF.R.S32.HI R229, RZ, 0x1f, R217 ;  /* 0x0000001fffe57819 */ /* 0x000fe200000114d9 */
[----:B------:R-:W-:-:S04]  /*0d70*/  IMAD R225, R3, 0x40, R8 ;  /* 0x0000004003e17824 */ /* 0x000fc800078e0208 */
[----:B------:R-:W-:-:S07]  /*0d80*/  IMAD R213, R6, 0x8, R225 ;  /* 0x0000000806d57824 */ /* 0x000fce00078e02e1 */
.L_x_13893:
        /* <DEDUP_REMOVED lines=21> */
.L_x_13836:
[----:B------:R-:W-:Y:S01]  /*0ee0*/  ULDC UR7, c[0x0][0xd54] ;  /* 0x0003550000077ab9 */ /* 0x000fe20000000800 */
[----:B------:R-:W-:Y:S01]  /*0ef0*/  UMOV UR6, UR9 ;  /* 0x0000000900067c82 */ /* 0x000fe20008000000 */
[----:B------:R-:W-:-:S11]  /*0f00*/  UISETP.NE.AND UP0, UPT, UR7, 0x1, UPT ;  /* 0x000000010700788c */ /* 0x000fd6000bf05270 */
[----:B------:R-:W-:Y:S02]  /*0f10*/  @UP0 ULDC.64 UR10, c[0x0][0xd58] ;  /* 0x00035600000a0ab9 */ /* 0x000fe40000000a00 */
[----:B------:R-:W-:-:S04]  /*0f20*/  UIMAD.WIDE.U32 UR4, UR9, UR10, URZ ;  /* 0x0000000a090472a5 */ /* 0x000fc8000f8e003f */
[----:B------:R-:W-:-:S04]  /*0f30*/  @UP0 USHF.R.U32.HI UR6, URZ, UR11, UR5 ;  /* 0x0000000b3f060299 */ /* 0x000fc80008011605 */
[----:B------:R-:W-:-:S12]  /*0f40*/  UIMAD UR4, UR6, UR7, URZ ;  /* 0x00000007060472a4 */ /* 0x000fd8000f8e023f */
.L_x_13837:
[----:B------:R-:W0:Y:S01]  /*0f50*/  LDC R228, c[0x0][0x448] ;  /* 0x00011200ffe47b82 */ /* 0x000e220000000800 */
[----:B------:R-:W-:Y:S01]  /*0f60*/  ULOP3.LUT UR5, URZ, UR6, URZ, 0x33, !UPT ;  /* 0x000000063f057292 */ /* 0x000fe2000f8e333f */
[----:B------:R-:W-:Y:S01]  /*0f70*/  CS2R R162, SRZ ;  /* 0x0000000000a27805 */ /* 0x000fe2000001ff00 */
[----:B------:R-:W-:Y:S01]  /*0f80*/  ULDC.64 UR10, c[0x0][0x418] ;  /* 0x00010600000a7ab9 */ /* 0x000fe20000000a00 */
[----:B------:R-:W-:Y:S01]  /*0f90*/  ULDC UR6, c[0x0][0xd3c] ;  /* 0x00034f0000067ab9 */ /* 0x000fe20000000800 */
[----:B------:R-:W-:Y:S01]  /*0fa0*/  UISETP.NE.U32.AND UP0, UPT, UR10, URZ, UPT ;  /* 0x0000003f0a00728c */ /* 0x000fe2000bf05070 */
[----:B------:R-:W-:Y:S01]  /*0fb0*/  CS2R R148, SRZ ;  /* 0x0000000000947805 */ /* 0x000fe2000001ff00 */
[----:B------:R-:W-:Y:S01]  /*0fc0*/  UIADD3 UR5, UR5, UR6, URZ ;  /* 0x0000000605057290 */ /* 0x000fe2000fffe03f */
[----:B------:R-:W-:Y:S01]  /*0fd0*/  CS2R R160, SRZ ;  /* 0x0000000000a07805 */ /* 0x000fe2000001ff00 */
[----:B------:R-:W-:Y:S01]  /*0fe0*/  UISETP.NE.AND.EX UP0, UPT, UR11, URZ, UPT, UP0 ;  /* 0x0000003f0b00728c */ /* 0x000fe2000bf05300 */
[----:B------:R-:W-:Y:S01]  /*0ff0*/  CS2R R144, SRZ ;  /* 0x0000000000907805 */ /* 0x000fe2000001ff00 */
[----:B------:R-:W-:Y:S01]  /*1000*/  USHF.L.U32 UR60, UR5, 0x7, URZ ;  /* 0x00000007053c7899 */ /* 0x000fe2000800063f */
[----:B------:R-:W-:Y:S01]  /*1010*/  CS2R R158, SRZ ;  /* 0x00000000009e7805 */ /* 0x000fe2000001ff00 */
[----:B------:R-:W-:Y:S01]  /*1020*/  ULDC UR6, c[0x0][0x424] ;  /* 0x0001090000067ab9 */ /* 0x000fe20000000800 */
[----:B------:R-:W-:Y:S01]  /*1030*/  ULDC UR5, c[0x0][0x288] ;  /* 0x0000a20000057ab9 */ /* 0x000fe20000000800 */
[----:B------:R-:W-:Y:S01]  /*1040*/  UIADD3 UR10, UR60, 0x7f, URZ ;  /* 0x0000007f3c0a7890 */ /* 0x000fe2000fffe03f */
[----:B------:R-:W-:Y:S01]  /*1050*/  CS2R R140, SRZ ;  /* 0x00000000008c7805 */ /* 0x000fe2000001ff00 */
[----:B------:R-:W-:Y:S01]  /*1060*/  UIADD3 UR5, -UR5, 0x60, URZ ;  /* 0x0000006005057890 */ /* 0x000fe2000fffe13f */
[----:B------:R-:W-:Y:S01]  /*1070*/  CS2R R128, SRZ ;  /* 0x0000000000807805 */ /* 0x000fe2000001ff00 */
[----:B------:R-:W-:Y:S01]  /*1080*/  USEL UR12, UR6, 0x1, UP0 ;  /* 0x00000001060c7887 */ /* 0x000fe20008000000 */
[----:B------:R-:W-:Y:S01]  /*1090*/  CS2R R136, SRZ ;  /* 0x0000000000887805 */ /* 0x000fe2000001ff00 */
[----:B------:R-:W-:Y:S01]  /*10a0*/  ULDC UR7, c[0x0][0x2f0] ;  /* 0x0000bc0000077ab9 */ /* 0x000fe20000000800 */
[----:B------:R-:W-:Y:S01]  /*10b0*/  IMAD.U32 R0, RZ, RZ, UR10 ;  /* 0x0000000aff007e24 */ /* 0x000fe2000f8e00ff */
[----:B------:R-:W-:Y:S01]  /*10c0*/  UIMAD UR5, UR12, UR7, UR5 ;  /* 0x000000070c0572a4 */ /* 0x000fe2000f8e0205 */
[----:B0-----:R-:W-:Y:S01]  /*10d0*/  ISETP.NE.AND P0, PT, R228, 0x1, PT ;  /* 0x00000001e400780c */ /* 0x001fe20003f05270 */
[----:B------:R-:W-:Y:S01]  /*10e0*/  UIADD3 UR4, UR9, -UR4, URZ ;  /* 0x8000000409047290 */ /* 0x000fe2000fffe03f */
[----:B------:R-:W-:Y:S01]  /*10f0*/  IMAD.U32 R212, RZ, RZ, UR12 ;  /* 0x0000000cffd47e24 */ /* 0x000fe2000f8e00ff */
[----:B------:R-:W-:Y:S01]  /*1100*/  UIMAD UR6, UR12, UR7, 0x5f ;  /* 0x0000005f0c0674a4 */ /* 0x000fe2000f8e0207 */
[----:B------:R-:W-:Y:S01]  /*1110*/  CS2R R92, SRZ ;  /* 0x00000000005c7805 */ /* 0x000fe2000001ff00 */
[----:B------:R-:W-:Y:S01]  /*1120*/  ULDC UR9, c[0x0][0xd48] ;  /* 0x0003520000097ab9 */ /* 0x000fe20000000800 */
[----:B------:R-:W-:Y:S01]  /*1130*/  CS2R R88, SRZ ;  /* 0x0000000000587805 */ /* 0x000fe2000001ff00 */
[----:B------:R-:W-:Y:S01]  /*1140*/  UISETP.NE.AND UP0, UPT, UR9, 0x1, UPT ;  /* 0x000000010900788c */ /* 0x000fe2000bf05270 */
[----:B------:R-:W-:Y:S01]  /*1150*/  CS2R R132, SRZ ;  /* 0x0000000000847805 */ /* 0x000fe2000001ff00 */
[----:B------:R-:W-:Y:S01]  /*1160*/  UIMAD.WIDE UR6, UR6, 0x2aaaaaab, URZ ;  /* 0x2aaaaaab060678a5 */ /* 0x000fe2000f8e023f */
[----:B------:R-:W-:-:S02]  /*1170*/  CS2R R84, SRZ ;  /* 0x0000000000547805 */ /* 0x000fc4000001ff00 */
[----:B------:R-:W-:Y:S02]  /*1180*/  CS2R R80, SRZ ;  /* 0x0000000000507805 */ /* 0x000fe4000001ff00 */
[----:B------:R-:W-:Y:S01]  /*1190*/  CS2R R194, SRZ ;  /* 0x0000000000c27805 */ /* 0x000fe2000001ff00 */
[----:B------:R-:W0:Y:S01]  /*11a0*/  @P0 LDC R2, c[0x0][0x44c] ;  /* 0x00011300ff020b82 */ /* 0x000e220000000800 */
[----:B------:R-:W-:Y:S01]  /*11b0*/  USHF.R.U32.HI UR6, URZ, 0x1f, UR7 ;  /* 0x0000001f3f067899 */ /* 0x000fe20008011607 */
[----:B------:R-:W-:Y:S02]  /*11c0*/  CS2R R76, SRZ ;  /* 0x00000000004c7805 */ /* 0x000fe4000001ff00 */
[----:B------:R-:W-:Y:S02]  /*11d0*/  CS2R R72, SRZ ;  /* 0x0000000000487805 */ /* 0x000fe4000001ff00 */
[----:B------:R-:W-:Y:S01]  /*11e0*/  CS2R R124, SRZ ;  /* 0x00000000007c7805 */ /* 0x000fe2000001ff00 */
[----:B------:R-:W-:Y:S01]  /*11f0*/  ULEA.HI.SX32 UR6, UR7, UR6, 0x1c ;  /* 0x0000000607067291 */ /* 0x000fe2000f8fe23f */
[----:B------:R-:W-:-:S02]  /*1200*/  CS2R R68, SRZ ;  /* 0x0000000000447805 */ /* 0x000fc4000001ff00 */
[----:B------:R-:W-:Y:S01]  /*1210*/  CS2R R64, SRZ ;  /* 0x0000000000407805 */ /* 0x000fe2000001ff00 */
[----:B------:R-:W1:Y:S01]  /*1220*/  @P0 LDC R3, c[0x0][0x450] ;  /* 0x00011400ff030b82 */ /* 0x000e620000000800 */
[----:B------:R-:W-:Y:S01]  /*1230*/  @UP0 ULDC UR7, c[0x0][0xd50] ;  /* 0x0003540000070ab9 */ /* 0x000fe20000000800 */
        /* <DEDUP_REMOVED lines=14> */
[----:B0-----:R-:W-:Y:S01]  /*1320*/  @P0 IMAD.HI.U32 R2, R2, UR10, RZ ;  /* 0x0000000a02020c27 */ /* 0x001fe2000f8e00ff */
[----:B------:R-:W-:Y:S02]  /*1330*/  CS2R R164, SRZ ;  /* 0x0000000000a47805 */ /* 0x000fe4000001ff00 */
[----:B------:R-:W-:Y:S02]  /*1340*/  CS2R R98, SRZ ;  /* 0x0000000000627805 */ /* 0x000fe4000001ff00 */
[----:B------:R-:W-:Y:S01]  /*1350*/  CS2R R186, SRZ ;  /* 0x0000000000ba7805 */ /* 0x000fe2000001ff00 */
[----:B------:R-:W-:Y:S01]  /*1360*/  IMAD.MOV.U32 R188, RZ, RZ, RZ ;  /* 0x000000ffffbc7224 */ /* 0x000fe200078e00ff */
[----:B------:R-:W-:-:S02]  /*1370*/  CS2R R94, SRZ ;  /* 0x00000000005e7805 */ /* 0x000fc4000001ff00 */
[----:B------:R-:W-:Y:S02]  /*1380*/  CS2R R90, SRZ ;  /* 0x00000000005a7805 */ /* 0x000fe4000001ff00 */
[----:B------:R-:W-:Y:S02]  /*1390*/  CS2R R184, SRZ ;  /* 0x0000000000b87805 */ /* 0x000fe4000001ff00 */
[----:B-1----:R-:W-:Y:S02]  /*13a0*/  @P0 SHF.R.U32.HI R0, RZ, R3, R2 ;  /* 0x00000003ff000219 */ /* 0x002fe40000011602 */
[----:B------:R-:W-:Y:S02]  /*13b0*/  CS2R R86, SRZ ;  /* 0x0000000000567805 */ /* 0x000fe4000001ff00 */
[----:B------:R-:W-:Y:S02]  /*13c0*/  PLOP3.LUT P0, PT, PT, PT, PT, 0x80, 0x0 ;  /* 0x000000000000781c */ /* 0x000fe40003f0f070 */
[----:B------:R-:W-:-:S02]  /*13d0*/  CS2R R82, SRZ ;  /* 0x0000000000527805 */ /* 0x000fc4000001ff00 */
[----:B------:R-:W-:Y:S01]  /*13e0*/  CS2R R182, SRZ ;  /* 0x0000000000b67805 */ /* 0x000fe2000001ff00 */
[----:B------:R-:W-:Y:S01]  /*13f0*/  VIADD R0, R0, UR5 ;  /* 0x0000000500007c36 */ /* 0x000fe20008000000 */
[----:B------:R-:W-:Y:S01]  /*1400*/  ULDC UR5, c[0x0][0xd54] ;  /* 0x0003550000057ab9 */ /* 0x000fe20000000800 */
[----:B------:R-:W-:Y:S01]  /*1410*/  CS2R R78, SRZ ;  /* 0x00000000004e7805 */ /* 0x000fe2000001ff00 */
[----:B------:R-:W-:Y:S01]  /*1420*/  UIMAD UR8, UR8, UR5, UR4 ;  /* 0x00000005080872a4 */ /* 0x000fe2000f8e0204 */
[----:B------:R-:W-:Y:S01]  /*1430*/  IMAD.HI R0, R0, 0x2aaaaaab, RZ ;  /* 0x2aaaaaab00007827 */ /* 0x000fe200078e02ff */
[----:B------:R-:W-:Y:S01]  /*1440*/  CS2R R74, SRZ ;  /* 0x00000000004a7805 */ /* 0x000fe2000001ff00 */
[----:B------:R-:W-:Y:S01]  /*1450*/  @UP0 ULDC UR4, c[0x0][0xd4c] ;  /* 0x0003530000040ab9 */ /* 0x000fe20000000800 */
[----:B------:R-:W-:Y:S01]  /*1460*/  CS2R R180, SRZ ;  /* 0x0000000000b47805 */ /* 0x000fe2000001ff00 */
[----:B------:R-:W-:Y:S01]  /*1470*/  UIMAD.WIDE.U32 UR4, UR8, UR4, URZ ;  /* 0x00000004080472a5 */ /* 0x000fe2000f8e003f */
[----:B------:R-:W-:Y:S01]  /*1480*/  SHF.R.U32.HI R3, RZ, 0x1f, R0 ;  /* 0x0000001fff037819 */ /* 0x000fe20000011600 */
[----:B------:R-:W-:Y:S01]  /*1490*/  UMOV UR10, UR8 ;  /* 0x00000008000a7c82 */ /* 0x000fe20008000000 */
[----:B------:R-:W-:Y:S01]  /*14a0*/  CS2R R70, SRZ ;  /* 0x0000000000467805 */ /* 0x000fe2000001ff00 */
[----:B------:R-:W-:Y:S01]  /*14b0*/  @UP0 USHF.R.U32.HI UR10, URZ, UR7, UR5 ;  /* 0x000000073f0a0299 */ /* 0x000fe20008011605 */
[----:B------:R-:W-:-:S02]  /*14c0*/  LEA.HI.SX32 R201, R0, R3, 0x1c ;  /* 0x0000000300c97211 */ /* 0x000fc400078fe2ff */
[----:B------:R-:W-:Y:S02]  /*14d0*/  CS2R R2, SRZ ;  /* 0x0000000000027805 */ /* 0x000fe4000001ff00 */
[----:B------:R-:W-:Y:S01]  /*14e0*/  MOV R0, RZ ;  /* 0x000000ff00007202 */ /* 0x000fe20000000f00 */
[----:B------:R-:W-:Y:S01]  /*14f0*/  UIADD3 UR4, -UR10, URZ, URZ ;  /* 0x0000003f0a047290 */ /* 0x000fe2000fffe13f */
[----:B------:R-:W-:Y:S01]  /*1500*/  VIMNMX R201, R201, UR6, PT ;  /* 0x00000006c9c97c48 */ /* 0x000fe2000bfe0100 */
[----:B------:R-:W-:Y:S01]  /*1510*/  IMAD.U32 R220, RZ, RZ, UR10 ;  /* 0x0000000affdc7e24 */ /* 0x000fe2000f8e00ff */
[----:B------:R-:W-:Y:S01]  /*1520*/  CS2R R66, SRZ ;  /* 0x0000000000427805 */ /* 0x000fe2000001ff00 */
[----:B------:R-:W-:Y:S01]  /*1530*/  UIMAD UR4, UR9, UR4, UR8 ;  /* 0x00000004090472a4 */ /* 0x000fe2000f8e0208 */
[----:B------:R-:W-:Y:S02]  /*1540*/  ISETP.GE.AND P1, PT, R201, 0x1, PT ;  /* 0x00000001c900780c */ /* 0x000fe40003f26270 */
[----:B------:R-:W-:-:S02]  /*1550*/  CS2R R178, SRZ ;  /* 0x0000000000b27805 */ /* 0x000fc4000001ff00 */
[----:B------:R-:W-:Y:S02]  /*1560*/  CS2R R62, SRZ ;  /* 0x00000000003e7805 */ /* 0x000fe4000001ff00 */
[----:B------:R-:W-:Y:S02]  /*1570*/  CS2R R58, SRZ ;  /* 0x00000000003a7805 */ /* 0x000fe4000001ff00 */
[----:B------:R-:W-:Y:S01]  /*1580*/  CS2R R176, SRZ ;  /* 0x0000000000b07805 */ /* 0x000fe2000001ff00 */
[----:B------:R-:W-:Y:S01]  /*1590*/  IMAD.U32 R219, RZ, RZ, UR4 ;  /* 0x00000004ffdb7e24 */ /* 0x000fe2000f8e00ff */
        /* <DEDUP_REMOVED lines=25> */
[----:B------:R-:W-:Y:S02]  /*1730*/  USHF.R.U32.HI UR4, URZ, 0x4, UR5 ;  /* 0x000000043f047899 */ /* 0x000fe40008011605 */
[----:B------:R-:W-:Y:S02]  /*1740*/  UIADD3 UR5, UR5, 0xa000, URZ ;  /* 0x0000a00005057890 */ /* 0x000fe4000fffe03f */
[----:B------:R-:W-:Y:S02]  /*1750*/  ULOP3.LUT UR4, UR4, 0x3fff, URZ, 0xc0, !UPT ;  /* 0x00003fff04047892 */ /* 0x000fe4000f8ec03f */
[----:B------:R-:W-:Y:S02]  /*1760*/  USHF.R.U32.HI UR5, URZ, 0x4, UR5 ;  /* 0x000000043f057899 */ /* 0x000fe40008011605 */
[----:B------:R-:W-:Y:S02]  /*1770*/  ULOP3.LUT UR42, UR4, 0x10000, URZ, 0xfc, !UPT ;  /* 0x00010000042a7892 */ /* 0x000fe4000f8efc3f */
[----:B------:R-:W-:-:S03]  /*1780*/  ULOP3.LUT UR41, UR5, 0x3fff, URZ, 0xc0, !UPT ;  /* 0x00003fff05297892 */ /* 0x000fc6000f8ec03f */
[----:B------:R-:W-:Y:S02]  /*1790*/  UMOV UR5, 0x40000040 ;  /* 0x4000004000057882 */ /* 0x000fe40000000000 */
[----:B------:R-:W-:Y:S01]  /*17a0*/  UMOV UR4, UR42 ;  /* 0x0000002a00047c82 */ /* 0x000fe20008000000 */
[----:B------:R-:W-:Y:S02]  /*17b0*/  IMAD.U32 R23, RZ, RZ, UR5 ;  /* 0x00000005ff177e24 */ /* 0x000fe4000f8e00ff */
[----:B------:R-:W-:Y:S01]  /*17c0*/  IMAD.U32 R22, RZ, RZ, UR4 ;  /* 0x00000004ff167e24 */ /* 0x000fe2000f8e00ff */
[----:B------:R-:W-:Y:S06]  /*17d0*/  @!P0 BRA `(.L_x_13839) ;  /* 0x0000000000408947 */ /* 0x000fec0003800000 */
        /* <DEDUP_REMOVED lines=16> */
.L_x_13839:
[----:B------:R-:W-:Y:S01]  /*18e0*/  LEA.HI R0, R222, R222, RZ, 0x1 ;  /* 0x000000dede007211 */ /* 0x000fe200078f08ff */
[----:B------:R-:W0:Y:S03]  /*18f0*/  S2R R2, SR_TID.X ;  /* 0x0000000000027919 */ /* 0x000e260000002100 */
[----:B------:R-:W-:-:S05]  /*1900*/  LOP3.LUT R3, R0, 0xfffffffe, RZ, 0xc0, !PT ;  /* 0xfffffffe00037812 */ /* 0x000fca00078ec0ff */
[----:B------:R-:W-:-:S05]  /*1910*/  IMAD.IADD R0, R222, 0x1, -R3 ;  /* 0x00000001de007824 */ /* 0x000fca00078e0a03 */
[----:B------:R-:W-:-:S04]  /*1920*/  SHF.L.U32 R0, R0, 0x1f, RZ ;  /* 0x0000001f00007819 */ /* 0x000fc800000006ff */
[----:B------:R-:W1:Y:S01]  /*1930*/  SYNCS.PHASECHK.TRANS64.TRYWAIT P0, [UR40+0x32400], R0 ;  /* 0x03240000ff0075a7 */ /* 0x000e620008000168 */
[----:B0-----:R-:W-:-:S05]  /*1940*/  SHF.R.U32.HI R2, RZ, 0x7, R2 ;  /* 0x00000007ff027819 */ /* 0x001fca0000011602 */
[----:B------:R-:W-:Y:S01]  /*1950*/  VIADD R209, R2, 0x8 ;  /* 0x0000000802d17836 */ /* 0x000fe20000000000 */
[----:B-1----:R-:W-:Y:S06]  /*1960*/  @!P0 BRA `(.L_x_13840) ;  /* 0x0000010800188947 */ /* 0x002fec0003800000 */
.L_x_13961:
[----:B------:R-:W-:Y:S05]  /*1970*/  WARPSYNC.ALL ;  /* 0x0000000000007948 */ /* 0x000fea0003800000 */
[----:B------:R-:W-:Y:S01]  /*1980*/  R2UR UR4, R227 ;  /* 0x00000000e30472ca */ /* 0x000fe200000e0000 */
[----:B------:R1:W-:-:S12]  /*1990*/  BAR.SYNC.DEFER_BLOCKING R209, 0x100 ;  /* 0x000400d10000751d */ /* 0x0003d80000010000 */
[----:B------:R-:W-:-:S05]  /*19a0*/  IMAD.U32 R2, RZ, RZ, UR4 ;  /* 0x00000004ff027e24 */ /* 0x000fca000f8e00ff */
[----:B------:R-:W-:-:S13]  /*19b0*/  ISETP.NE.AND P0, PT, R2, 0x3, PT ;  /* 0x000000030200780c */ /* 0x000fda0003f05270 */
[----:B-1----:R-:W-:Y:S05]  /*19c0*/  @!P0 BRA `(.L_x_13841) ;  /* 0x0000000000048947 */ /* 0x002fea0003800000 */
[----:B------:R-:W-:Y:S01]  /*19d0*/  BPT.TRAP 0x1 ;  /* 0x000000040000795c */ /* 0x000fe20000300000 */
.L_x_13841:
[----:B------:R-:W-:Y:S01]  /*19e0*/  ULEA UR6, UR38, UR40, 0x3 ;  /* 0x0000002826067291 */ /* 0x000fe2000f8e183f */
[----:B------:R-:W-:-:S05]  /*19f0*/  IMAD.U32 R2, RZ, RZ, UR39 ;  /* 0x00000027ff027e24 */ /* 0x000fca000f8e00ff */
[----:B------:R-:W-:-:S04]  /*1a00*/  SHF.L.U32 R2, R2, 0x1f, RZ ;  /* 0x0000001f02027819 */ /* 0x000fc800000006ff */
[----:B------:R1:W2:Y:S01]  /*1a10*/  SYNCS.PHASECHK.TRANS64.TRYWAIT P1, [UR6+0x32430], R2 ;  /* 0x03243002ff0075a7 */ /* 0x0002a20008020146 */
[----:B------:R-:W-:Y:S05]  /*1a20*/  @!P0 BRA `(.L_x_13842) ;  /* 0x0000000000048947 */ /* 0x000fea0003800000 */
[----:B------:R-:W-:Y:S01]  /*1a30*/  BPT.TRAP 0x1 ;  /* 0x000000040000795c */ /* 0x000fe20000300000 */
.L_x_13842:
[----:B--2---:R-:W-:Y:S05]  /*1a40*/  @P1 BRA `(.L_x_13843) ;  /* 0x0000000000081947 */ /* 0x004fea0003800000 */
[----:B------:R-:W2:Y:S02]  /*1a50*/  SYNCS.PHASECHK.TRANS64.TRYWAIT P1, [UR6+0x32430], R2 ;  /* 0x03243002ff0075a7 */ /* 0x000ea40008020146 */
[----:B--2---:R-:W-:Y:S05]  /*1a60*/  @!P1 BRA `(.L_x_13844) ;  /* 0x0000010400f09947 */ /* 0x004fea0003800000 */
.L_x_13843:
[----:B------:R-:W-:Y:S01]  /*1a70*/  UIADD3 UR4, UR40, 0x1c400, URZ ;  /* 0x0001c40028047890 */ /* 0x000fe2000fffe03f */
[----:B------:R-:W-:Y:S01]  /*1a80*/  WARPGROUP.ARRIVE ;  /* 0x00000000000079c5 */ /* 0x000fe20000000000 */
[----:B------:R-:W-:Y:S01]  /*1a90*/  UMOV UR8, UR42 ;  /* 0x0000002a00087c82 */ /* 0x000fe20008000000 */
[----:B------:R-:W-:Y:S01]  /*1aa0*/  UMOV UR9, 0x40000040 ;  /* 0x4000004000097882 */ /* 0x000fe20000000000 */
[----:B------:R-:W-:Y:S01]  /*1ab0*/  USHF.R.U32.HI UR4, URZ, 0x4, UR4 ;  /* 0x000000043f047899 */ /* 0x000fe20008011604 */
[----:B------:R-:W-:-:S03]  /*1ac0*/  UMOV UR11, 0x40000040 ;  /* 0x40000040000b7882 */ /* 0x000fc60000000000 */
[----:B------:R-:W-:-:S04]  /*1ad0*/  ULOP3.LUT UR4, UR4, 0x3fff, URZ, 0xc0, !UPT ;  /* 0x00003fff04047892 */ /* 0x000fc8000f8ec03f */
[----:B------:R-:W-:-:S04]  /*1ae0*/  ULOP3.LUT UR5, UR4, 0x10000, URZ, 0xfc, !UPT ;  /* 0x0001000004057892 */ /* 0x000fc8000f8efc3f */
[----:B------:R-:W-:Y:S02]  /*1af0*/  UIMAD UR4, UR38, 0x300, UR5 ;  /* 0x00000300260478a4 */ /* 0x000fe4000f8e0205 */
[----:B------:R-:W-:Y:S01]  /*1b00*/  IMAD.U32 R20, RZ, RZ, UR5 ;  /* 0x00000005ff147e24 */ /* 0x000fe2000f8e00ff */
[----:B------:R-:W-:Y:S02]  /*1b10*/  UIADD3 UR5, UR42, 0x2, URZ ;  /* 0x000000022a057890 */ /* 0x000fe4000fffe03f */
[----:B------:R-:W-:Y:S02]  /*1b20*/  UIADD3 UR7, UR4, 0x2, URZ ;  /* 0x0000000204077890 */ /* 0x000fe4000fffe03f */
[----:B------:R-:W-:Y:S02]  /*1b30*/  UMOV UR10, UR4 ;  /* 0x00000004000a7c82 */ /* 0x000fe40008000000 */
[----:B------:R-:W-:Y:S01]  /*1b40*/  HGMMA.64x96x16.F32.BF16 R24, gdesc[UR8], RZ, !UPT, gsb0 ;  /* 0x01600000081879f0 */ /* 0x000fe2000c0018ff */
        /* <DEDUP_REMOVED lines=17> */
[----:B------:R-:W-:Y:S02]  /*1c60*/  IMAD.U32 R16, RZ, RZ, UR8 ;  /* 0x00000008ff107e24 */ /* 0x000fe4000f8e00ff */
        /* <DEDUP_REMOVED lines=16> */
.L_x_13962:
[----:B------:R-:W-:Y:S05]  /*1d70*/  @!P0 BRA `(.L_x_13846) ;  /* 0x0000000000048947 */ /* 0x000fea0003800000 */
[----:B------:R-:W-:Y:S01]  /*1d80*/  BPT.TRAP 0x1 ;  /* 0x000000040000795c */ /* 0x000fe20000300000 */
.L_x_13846:
[----:B------:R2:W3:Y:S01]  /*1d90*/  SYNCS.PHASECHK.TRANS64.TRYWAIT P1, [UR6+0x32450], R2 ;  /* 0x03245002ff0075a7 */ /* 0x0004e20008020146 */
[----:B------:R-:W-:Y:S05]  /*1da0*/  @!P0 BRA `(.L_x_13847) ;  /* 0x0000000000048947 */ /* 0x000fea0003800000 */
[----:B------:R-:W-:Y:S01]  /*1db0*/  BPT.TRAP 0x1 ;  /* 0x000000040000795c */ /* 0x000fe20000300000 */
.L_x_13847:
[----:B---3--:R-:W-:Y:S05]  /*1dc0*/  @P1 BRA `(.L_x_13848) ;  /* 0x0000000000081947 */ /* 0x008fea0003800000 */
[----:B------:R-:W3:Y:S02]  /*1dd0*/  SYNCS.PHASECHK.TRANS64.TRYWAIT P1, [UR6+0x32450], R2 ;  /* 0x03245002ff0075a7 */ /* 0x000ee40008020146 */
[----:B---3--:R-:W-:Y:S05]  /*1de0*/  @!P1 BRA `(.L_x_13849) ;  /* 0x0000010400409947 */ /* 0x008fea0003800000 */
.L_x_13848:
[----:B------:R-:W-:Y:S01]  /*1df0*/  UIADD3 UR40, UR40, 0x400, URZ ;  /* 0x0000040028287890 */ /* 0x000fe2000fffe03f */
[----:B------:R-:W-:Y:S01]  /*1e00*/  WARPGROUP.ARRIVE ;  /* 0x00000000000079c5 */ /* 0x000fe20000000000 */
[----:B------:R-:W-:-:S05]  /*1e10*/  ULOP3.LUT UR4, UR41, 0x10000, URZ, 0xfc, !UPT ;  /* 0x0001000029047892 */ /* 0x000fca000f8efc3f */
[----:B0-----:R-:W0:Y:S01]  /*1e20*/  S2R R0, SR_TID.X ;  /* 0x0000000000007919 */ /* 0x001e220000002100 */
[----:B------:R-:W-:Y:S01]  /*1e30*/  USHF.R.U32.HI UR7, URZ, 0x4, UR40 ;  /* 0x000000043f077899 */ /* 0x000fe20008011628 */
[----:B------:R-:W-:Y:S01]  /*1e40*/  UMOV UR9, 0x40000040 ;  /* 0x4000004000097882 */ /* 0x000fe20000000000 */
[----:B------:R-:W-:Y:S02]  /*1e50*/  UMOV UR11, 0x40000040 ;  /* 0x40000040000b7882 */ /* 0x000fe40000000000 */
[----:B------:R-:W-:Y:S01]  /*1e60*/  ULOP3.LUT UR7, UR7, 0x3fff, URZ, 0xc0, !UPT ;  /* 0x00003fff07077892 */ /* 0x000fe2000f8ec03f */
[----:B------:R-:W-:Y:S01]  /*1e70*/  IMAD.U32 R13, RZ, RZ, UR9 ;  /* 0x00000009ff0d7e24 */ /* 0x000fe2000f8e00ff */
[----:B------:R-:W-:Y:S01]  /*1e80*/  UMOV UR8, UR4 ;  /* 0x0000000400087c82 */ /* 0x000fe20008000000 */
[----:B------:R-:W-:Y:S01]  /*1e90*/  UMOV UR13, 0x40000040 ;  /* 0x40000040000d7882 */ /* 0x000fe20000000000 */
[----:B------:R-:W-:Y:S01]  /*1ea0*/  ULOP3.LUT UR61, UR7, 0x10000, URZ, 0xfc, !UPT ;  /* 0x00010000073d7892 */ /* 0x000fe2000f8efc3f */
[----:B------:R-:W-:Y:S01]  /*1eb0*/  IMAD.U32 R12, RZ, RZ, UR8 ;  /* 0x00000008ff0c7e24 */ /* 0x000fe2000f8e00ff */
[----:B------:R-:W-:Y:S01]  /*1ec0*/  UMOV UR15, 0x40000040 ;  /* 0x40000040000f7882 */ /* 0x000fe20000000000 */
[----:B------:R-:W-:Y:S01]  /*1ed0*/  IMAD.U32 R11, RZ, RZ, UR13 ;  /* 0x0000000dff0b7e24 */ /* 0x000fe2000f8e00ff */
[----:B------:R-:W-:-:S02]  /*1ee0*/  UIMAD UR5, UR38, 0xc00, UR61 ;  /* 0x00000c00260578a4 */ /* 0x000fc4000f8e023d */
[----:B------:R-:W-:Y:S02]  /*1ef0*/  UIADD3 UR52, UR4, 0x402, URZ ;  /* 0x0000040204347890 */ /* 0x000fe4000fffe03f */
[----:B------:R-:W-:Y:S01]  /*1f00*/  UIADD3 UR54, UR5, 0x302, URZ ;  /* 0x0000030205367890 */ /* 0x000fe2000fffe03f */
[----:B------:R-:W-:Y:S02]  /*1f10*/  UMOV UR53, 0x40000040 ;  /* 0x4000004000357882 */ /* 0x000fe40000000000 */
[----:B------:R-:W-:Y:S01]  /*1f20*/  UMOV UR10, UR5 ;  /* 0x00000005000a7c82 */ /* 0x000fe20008000000 */
[----:B------:R-:W-:Y:S01]  /*1f30*/  UMOV UR55, 0x40000040 ;  /* 0x4000004000377882 */ /* 0x000fe20000000000 */
[----:B------:R-:W-:Y:S01]  /*1f40*/  HGMMA.64x96x16.F32.BF16 R24, gdesc[UR8], R24, gsb0 ;  /* 0x01600000081879f0 */ /* 0x000fe20008001818 */
[----:B------:R-:W-:Y:S02]  /*1f50*/  UIADD3 UR8, UR4, 0x2, URZ ;  /* 0x0000000204087890 */ /* 0x000fe4000fffe03f */
[----:B------:R-:W-:-:S02]  /*1f60*/  UIADD3 UR9, UR5, 0x2, URZ ;  /* 0x0000000205097890 */ /* 0x000fc4000fffe03f */
[----:B------:R-:W-:Y:S01]  /*1f70*/  UIADD3 UR10, UR5, 0x304, URZ ;  /* 0x00000304050a7890 */ /* 0x000fe2000fffe03f */
[----:B------:R-:W-:Y:S02]  /*1f80*/  UMOV UR11, 0x40000040 ;  /* 0x40000040000b7882 */ /* 0x000fe40000000000 */
[----:B------:R-:W-:Y:S01]  /*1f90*/  UMOV UR12, UR8 ;  /* 0x00000008000c7c82 */ /* 0x000fe20008000000 */
[----:B------:R-:W-:Y:S01]  /*1fa0*/  UIADD3 UR8, UR4, 0x4, URZ ;  /* 0x0000000404087890 */ /* 0x000fe2000fffe03f */
[----:B------:R-:W-:Y:S01]  /*1fb0*/  MOV R10, UR12 ;  /* 0x0000000c000a7c02 */ /* 0x000fe20008000f00 */
[----:B------:R-:W-:Y:S01]  /*1fc0*/  UMOV UR14, UR9 ;  /* 0x00000009000e7c82 */ /* 0x000fe20008000000 */
[----:B------:R-:W-:Y:S01]  /*1fd0*/  UIADD3 UR9, UR5, 0x4, URZ ;  /* 0x0000000405097890 */ /* 0x000fe2000fffe03f */
[----:B0-----:R-:W-:Y:S01]  /*1fe0*/  SHF.R.U32.HI R0, RZ, 0x7, R0 ;  /* 0x00000007ff007819 */ /* 0x001fe20000011600 */
        /* <DEDUP_REMOVED lines=63> */
[----:B-12---:R-:W-:Y:S01]  /*23e0*/  IMAD.U32 R2, RZ, RZ, UR12 ;  /* 0x0000000cff027e24 */ /* 0x006fe2000f8e00ff */
[----:B------:R-:W-:Y:S01]  /*23f0*/  UMOV UR9, 0x40000040 ;  /* 0x4000004000097882 */ /* 0x000fe20000000000 */
[----:B------:R-:W-:Y:S01]  /*2400*/  MOV R3, UR13 ;  /* 0x0000000d00037c02 */ /* 0x000fe20008000f00 */
        /* <DEDUP_REMOVED lines=44> */
.L_x_13850:
[----:B------:R-:W-:Y:S01]  /*26d0*/  ISETP.NE.AND P6, PT, R228, 0x1, PT ;  /* 0x00000001e400780c */ /* 0x000fe20003fc5270 */
[----:B------:R-:W-:Y:S01]  /*26e0*/  ULDC UR4, c[0x0][0xad0] ;  /* 0x0002b40000047ab9 */ /* 0x000fe20000000800 */
[----:B------:R-:W-:Y:S02]  /*26f0*/  VIADD R4, R213, UR60 ;  /* 0x0000003cd5047c36 */ /* 0x000fe40008000000 */
[----:B------:R-:W-:Y:S01]  /*2700*/  FMUL.FTZ R24, R24, UR4 ;  /* 0x0000000418187c20 */ /* 0x000fe20008410000 */
[----:B------:R-:W1:Y:S01]  /*2710*/  LDC R208, c[0x0][0x2f0] ;  /* 0x0000bc00ffd07b82 */ /* 0x000e620000000800 */
[----:B------:R-:W-:Y:S01]  /*2720*/  R2UR UR5, R212 ;  /* 0x00000000d40572ca */ /* 0x000fe200000e0000 */
[----:B------:R-:W-:Y:S01]  /*2730*/  FMUL.FTZ R25, R25, UR4 ;  /* 0x0000000419197c20 */ /* 0x000fe20008410000 */
[----:B------:R2:W3:Y:S01]  /*2740*/  MUFU.TANH R72, R24 ;  /* 0x0000001800487308 */ /* 0x0004e20000002400 */
[----:B------:R-:W-:Y:S01]  /*2750*/  FMUL.FTZ R32, R32, UR4 ;  /* 0x0000000420207c20 */ /* 0x000fe20008410000 */
[----:B------:R-:W-:Y:S01]  /*2760*/  FMUL.FTZ R33, R33, UR4 ;  /* 0x0000000421217c20 */ /* 0x000fe20008410000 */
[----:B------:R-:W-:Y:S01]  /*2770*/  FMUL.FTZ R28, R28, UR4 ;  /* 0x000000041c1c7c20 */ /* 0x000fe20008410000 */
[----:B------:R-:W-:Y:S01]  /*2780*/  FMUL.FTZ R36, R36, UR4 ;  /* 0x0000000424247c20 */ /* 0x000fe20008410000 */
[----:B------:R-:W4:Y:S01]  /*2790*/  LDC R207, c[0x0][0x288] ;  /* 0x0000a200ffcf7b82 */ /* 0x000f220000000800 */
[----:B------:R-:W-:Y:S01]  /*27a0*/  FMUL.FTZ R41, R41, UR4 ;  /* 0x0000000429297c20 */ /* 0x000fe20008410000 */
[----:B------:R-:W-:Y:S01]  /*27b0*/  FMUL.FTZ R44, R44, UR4 ;  /* 0x000000042c2c7c20 */ /* 0x000fe20008410000 */
[----:B------:R5:W0:Y:S01]  /*27c0*/  MUFU.TANH R73, R25 ;  /* 0x0000001900497308 */ /* 0x000a220000002400 */
[----:B------:R-:W-:Y:S01]  /*27d0*/  FMUL.FTZ R37, R37, UR4 ;  /* 0x0000000425257c20 */ /* 0x000fe20008410000 */
[----:B------:R-:W-:Y:S01]  /*27e0*/  FMUL.FTZ R45, R45, UR4 ;  /* 0x000000042d2d7c20 */ /* 0x000fe20008410000 */
[----:B------:R-:W-:Y:S01]  /*27f0*/  FMUL.FTZ R52, R52, UR4 ;  /* 0x0000000434347c20 */ /* 0x000fe20008410000 */
[----:B------:R-:W-:Y:S01]  /*2800*/  FMUL.FTZ R53, R53, UR4 ;  /* 0x0000000435357c20 */ /* 0x000fe20008410000 */
[----:B------:R-:W3:Y:S01]  /*2810*/  @P6 LDC R5, c[0x0][0x44c] ;  /* 0x00011300ff056b82 */ /* 0x000ee20000000800 */
[----:B------:R-:W-:Y:S01]  /*2820*/  FMUL.FTZ R29, R29, UR4 ;  /* 0x000000041d1d7c20 */ /* 0x000fe20008410000 */
[----:B------:R-:W-:Y:S01]  /*2830*/  FMUL.FTZ R48, R48, UR4 ;  /* 0x0000000430307c20 */ /* 0x000fe20008410000 */
[----:B------:R-:W0:Y:S01]  /*2840*/  MUFU.TANH R32, R32 ;  /* 0x0000002000207308 */ /* 0x000e220000002400 */
[----:B------:R-:W-:Y:S01]  /*2850*/  FMUL.FTZ R56, R56, UR4 ;  /* 0x0000000438387c20 */ /* 0x000fe20008410000 */
[----:B------:R-:W-:Y:S01]  /*2860*/  FMUL.FTZ R61, R61, UR4 ;  /* 0x000000043d3d7c20 */ /* 0x000fe20008410000 */
[----:B------:R-:W-:Y:S01]  /*2870*/  FMUL.FTZ R64, R64, UR4 ;  /* 0x0000000440407c20 */ /* 0x000fe20008410000 */
[----:B------:R-:W-:Y:S01]  /*2880*/  FMUL.FTZ R57, R57, UR4 ;  /* 0x0000000439397c20 */ /* 0x000fe20008410000 */
[----:B--2---:R-:W2:Y:S01]  /*2890*/  @P6 LDC R24, c[0x0][0x450] ;  /* 0x00011400ff186b82 */ /* 0x004ea20000000800 */
        /* <DEDUP_REMOVED lines=15> */
[----:B---3--:R-:W-:-:S04]  /*2990*/  @P6 IMAD.HI.U32 R5, R4, R5, RZ ;  /* 0x0000000504056227 */ /* 0x008fc800078e00ff */
[----:B------:R-:W-:Y:S01]  /*29a0*/  FMUL.FTZ R42, R42, UR4 ;  /* 0x000000042a2a7c20 */ /* 0x000fe20008410000 */
[----:B------:R-:W-:Y:S01]  /*29b0*/  FMUL.FTZ R43, R43, UR4 ;  /* 0x000000042b2b7c20 */ /* 0x000fe20008410000 */
[----:B------:R-:W3:Y:S01]  /*29c0*/  MUFU.TANH R36, R36 ;  /* 0x0000002400247308 */ /* 0x000ee20000002400 */
[----:B------:R-:W-:Y:S01]  /*29d0*/  FMUL.FTZ R46, R46, UR4 ;  /* 0x000000042e2e7c20 */ /* 0x000fe20008410000 */
[----:B------:R-:W-:Y:S01]  /*29e0*/  FMUL.FTZ R47, R47, UR4 ;  /* 0x000000042f2f7c20 */ /* 0x000fe20008410000 */
[----:B------:R-:W-:Y:S01]  /*29f0*/  FMUL.FTZ R50, R50, UR4 ;  /* 0x0000000432327c20 */ /* 0x000fe20008410000 */
[----:B------:R-:W-:Y:S01]  /*2a00*/  FMUL.FTZ R51, R51, UR4 ;  /* 0x0000000433337c20 */ /* 0x000fe20008410000 */
[----:B--2---:R-:W-:Y:S01]  /*2a10*/  @P6 SHF.R.U32.HI R4, RZ, R24, R5 ;  /* 0x00000018ff046219 */ /* 0x004fe20000011605 */
[----:B------:R-:W-:Y:S02]  /*2a20*/  IMAD.MOV.U32 R24, RZ, RZ, -0x60 ;  /* 0xffffffa0ff187424 */ /* 0x000fe400078e00ff */
[----:B------:R-:W-:Y:S01]  /*2a30*/  FMUL.FTZ R54, R54, UR4 ;  /* 0x0000000436367c20 */ /* 0x000fe20008410000 */
[----:B------:R-:W2:Y:S01]  /*2a40*/  MUFU.TANH R41, R41 ;  /* 0x0000002900297308 */ /* 0x000ea20000002400 */
[----:B------:R-:W-:Y:S01]  /*2a50*/  FMUL.FTZ R55, R55, UR4 ;  /* 0x0000000437377c20 */ /* 0x000fe20008410000 */
[----:B------:R-:W0:Y:S01]  /*2a60*/  SHFL.IDX PT, R21, R4, RZ, 0x1c1f ;  /* 0x001c1fff04157589 */ /* 0x000e2200000e0000 */
[----:B------:R-:W-:-:S02]  /*2a70*/  IMAD R5, R201, R24, 0x60 ;  /* 0x00000060c9057424 */ /* 0x000fc400078e0218 */
[----:B------:R-:W-:Y:S01]  /*2a80*/  FMUL.FTZ R58, R58, UR4 ;  /* 0x000000043a3a7c20 */ /* 0x000fe20008410000 */
[----:B------:R-:W-:Y:S01]  /*2a90*/  FMUL.FTZ R59, R59, UR4 ;  /* 0x000000043b3b7c20 */ /* 0x000fe20008410000 */
[----:B-----5:R5:W3:Y:S01]  /*2aa0*/  SHFL.IDX PT, R25, R4, 0x1, 0x1c1f ;  /* 0x003c1f0004197f89 */ /* 0x020ae200000e0000 */
[----:B-1----:R-:W-:Y:S01]  /*2ab0*/  IMAD R5, R208, UR5, R5 ;  /* 0x00000005d0057c24 */ /* 0x002fe2000f8e0205 */
[----:B------:R-:W1:Y:S01]  /*2ac0*/  MUFU.TANH R44, R44 ;  /* 0x0000002c002c7308 */ /* 0x000e620000002400 */
[----:B------:R-:W-:Y:S01]  /*2ad0*/  FMUL.FTZ R62, R62, UR4 ;  /* 0x000000043e3e7c20 */ /* 0x000fe20008410000 */
[----:B------:R-:W-:Y:S01]  /*2ae0*/  FMUL.FTZ R69, R69, UR4 ;  /* 0x0000000445457c20 */ /* 0x000fe20008410000 */
[----:B------:R-:W-:Y:S02]  /*2af0*/  IMAD R24, R214, -0x2, R5 ;  /* 0xfffffffed6187824 */ /* 0x000fe400078e0205 */
[----:B------:R-:W-:Y:S01]  /*2b00*/  FMUL.FTZ R63, R63, UR4 ;  /* 0x000000043f3f7c20 */ /* 0x000fe20008410000 */
[----:B------:R-:W-:Y:S01]  /*2b10*/  FMUL.FTZ R66, R66, UR4 ;  /* 0x0000000442427c20 */ /* 0x000fe20008410000 */
[----:B------:R-:W-:Y:S01]  /*2b20*/  FMUL.FTZ R67, R67, UR4 ;  /* 0x0000000443437c20 */ /* 0x000fe20008410000 */
[----:B------:R-:W-:Y:S01]  /*2b30*/  FMUL.FTZ R70, R70, UR4 ;  /* 0x0000000446467c20 */ /* 0x000fe20008410000 */
[----:B----4-:R-:W-:Y:S01]  /*2b40*/  IADD3 R5, R24, 0x1, -R207 ;  /* 0x0000000118057810 */ /* 0x010fe20007ffe8cf */
[----:B------:R-:W-:Y:S01]  /*2b50*/  MUFU.TANH R37, R37 ;  /* 0x0000002500257308 */ /* 0x000fe20000002400 */
[----:B------:R-:W-:Y:S01]  /*2b60*/  FMUL.FTZ R71, R71, UR4 ;  /* 0x0000000447477c20 */ /* 0x000fe20008410000 */
[----:B------:R-:W-:Y:S01]  /*2b70*/  ULDC UR5, c[0x0][0xa80] ;  /* 0x0002a00000057ab9 */ /* 0x000fe20000000800 */
[----:B------:R-:W-:-:S02]  /*2b80*/  UIADD3 UR10, UR6, 0x32440, URZ ;  /* 0x00032440060a7890 */ /* 0x000fc4000fffe03f */
[----:B------:R-:W-:Y:S02]  /*2b90*/  ULOP3.LUT UR7, UR7, 0x3000000, URZ, 0xfc, !UPT ;  /* 0x0300000007077892 */ /* 0x000fe4000f8efc3f */
[----:B------:R-:W-:Y:S01]  /*2ba0*/  UPRMT UR10, UR48, 0x654, UR10 ;  /* 0x00000654300a7896 */ /* 0x000fe2000800000a */
[----:B------:R-:W4:Y:S01]  /*2bb0*/  MUFU.TANH R45, R45 ;  /* 0x0000002d002d7308 */ /* 0x000f220000002400 */
[----:B0-----:R-:W-:Y:S01]  /*2bc0*/  VIADDMNMX R21, R21, R5, R24, PT ;  /* 0x0000000515157246 */ /* 0x001fe20003800118 */
[----:B------:R-:W-:Y:S01]  /*2bd0*/  UIMAD UR4, UR38, 0xc00, UR7 ;  /* 0x00000c00260478a4 */ /* 0x000fe2000f8e0207 */
[----:B------:R-:W-:Y:S02]  /*2be0*/  UMOV UR11, 0x40000040 ;  /* 0x40000040000b7882 */ /* 0x000fe40000000000 */
[C---:B------:R-:W-:Y:S02]  /*2bf0*/  ISETP.GT.AND P5, PT, R21.reuse, RZ, PT ;  /* 0x000000ff1500720c */ /* 0x040fe40003fa4270 */
[C---:B------:R-:W-:Y:S01]  /*2c00*/  ISETP.GT.AND P4, PT, R21.reuse, 0x1, PT ;  /* 0x000000011500780c */ /* 0x040fe20003f84270 */
[----:B------:R-:W0:Y:S01]  /*2c10*/  MUFU.TANH R52, R52 ;  /* 0x0000003400347308 */ /* 0x000e220000002400 */
[----:B-----5:R-:W-:Y:S01]  /*2c20*/  FSEL R4, R72, -INF , P5 ;  /* 0xff80000048047808 */ /* 0x020fe20002800000 */
[----:B------:R-:W-:Y:S01]  /*2c30*/  SYNCS.ARRIVE.TRANS64.RED.A1T0 RZ, [UR10], RZ ;  /* 0x000000ffffff79a7 */ /* 0x000fe2000810040a */
[C---:B------:R-:W-:Y:S01]  /*2c40*/  ISETP.GT.AND P2, PT, R21.reuse, 0x10, PT ;  /* 0x000000101500780c */ /* 0x040fe20003f44270 */
[----:B------:R-:W-:Y:S01]  /*2c50*/  UMOV UR10, UR4 ;  /* 0x00000004000a7c82 */ /* 0x000fe20008000000 */
[----:B------:R-:W-:-:S02]  /*2c60*/  ISETP.GT.AND P5, PT, R21, 0x11, PT ;  /* 0x000000111500780c */ /* 0x000fc40003fa4270 */
[----:B---3--:R-:W-:Y:S01]  /*2c70*/  VIADDMNMX R25, R25, R5, R24, PT ;  /* 0x0000000519197246 */ /* 0x008fe20003800118 */
[----:B------:R-:W3:Y:S01]  /*2c80*/  MUFU.TANH R53, R53 ;  /* 0x0000003500357308 */ /* 0x000ee20000002400 */
[----:B------:R-:W-:Y:S02]  /*2c90*/  ISETP.GT.AND P3, PT, R21, 0x8, PT ;  /* 0x000000081500780c */ /* 0x000fe40003f64270 */
[----:B------:R-:W-:Y:S02]  /*2ca0*/  FSEL R24, R73, -INF , P4 ;  /* 0xff80000049187808 */ /* 0x000fe40002000000 */
[----:B------:R-:W-:Y:S02]  /*2cb0*/  ISETP.GT.AND P4, PT, R21, 0x18, PT ;  /* 0x000000181500780c */ /* 0x000fe40003f84270 */
[----:B------:R-:W-:Y:S01]  /*2cc0*/  FSEL R171, R32, -INF , P2 ;  /* 0xff80000020ab7808 */ /* 0x000fe20001000000 */
[----:B------:R-:W-:Y:S01]  /*2cd0*/  MUFU.TANH R29, R29 ;  /* 0x0000001d001d7308 */ /* 0x000fe20000002400 */
[----:B------:R-:W-:-:S02]  /*2ce0*/  FSEL R172, R33, -INF , P5 ;  /* 0xff80000021ac7808 */ /* 0x000fc40002800000 */
[C---:B------:R-:W-:Y:S02]  /*2cf0*/  ISETP.GT.AND P2, PT, R21.reuse, 0x21, PT ;  /* 0x000000211500780c */ /* 0x040fe40003f44270 */
[C---:B------:R-:W-:Y:S02]  /*2d00*/  ISETP.GT.AND P5, PT, R21.reuse, 0x28, PT ;  /* 0x000000281500780c */ /* 0x040fe40003fa4270 */
[----:B------:R-:W-:Y:S01]  /*2d10*/  FSEL R173, R36, -INF , P4 ;  /* 0xff80000024ad7808 */ /* 0x000fe20002000000 */
[----:B------:R-:W-:Y:S01]  /*2d20*/  MUFU.TANH R48, R48 ;  /* 0x0000003000307308 */ /* 0x000fe20000002400 */
[----:B------:R-:W-:Y:S02]  /*2d30*/  ISETP.GT.AND P4, PT, R21, 0x29, PT ;  /* 0x000000291500780c */ /* 0x000fe40003f84270 */
[----:B--2---:R-:W-:Y:S02]  /*2d40*/  FSEL R181, R41, -INF , P2 ;  /* 0xff80000029b57808 */ /* 0x004fe40001000000 */
[----:B-1----:R-:W-:-:S02]  /*2d50*/  FSEL R183, R44, -INF , P5 ;  /* 0xff8000002cb77808 */ /* 0x002fc40002800000 */
[C---:B------:R-:W-:Y:S01]  /*2d60*/  ISETP.GT.AND P2, PT, R21.reuse, 0x38, PT ;  /* 0x000000381500780c */ /* 0x040fe20003f44270 */
[----:B------:R-:W1:Y:S01]  /*2d70*/  MUFU.TANH R56, R56 ;  /* 0x0000003800387308 */ /* 0x000e620000002400 */
[C---:B------:R-:W-:Y:S02]  /*2d80*/  ISETP.GT.AND P5, PT, R21.reuse, 0x39, PT ;  /* 0x000000391500780c */ /* 0x040fe40003fa4270 */
[----:B------:R-:W-:Y:S02]  /*2d90*/  ISETP.GT.AND P1, PT, R21, 0x9, PT ;  /* 0x000000091500780c */ /* 0x000fe40003f24270 */
[----:B------:R-:W-:Y:S02]  /*2da0*/  FMNMX.FTZ R5, R4, R24, !PT ;  /* 0x0000001804057209 */ /* 0x000fe40007810000 */
[----:B----4-:R-:W-:Y:S01]  /*2db0*/  FSEL R185, R45, -INF , P4 ;  /* 0xff8000002db97808 */ /* 0x010fe20002000000 */
[----:B------:R-:W2:Y:S01]  /*2dc0*/  MUFU.TANH R61, R61 ;  /* 0x0000003d003d7308 */ /* 0x000ea20000002400 */
[----:B------:R-:W-:-:S02]  /*2dd0*/  ISETP.GT.AND P4, PT, R21, 0x40, PT ;  /* 0x000000401500780c */ /* 0x000fc40003f84270 */
[----:B0-----:R-:W-:Y:S02]  /*2de0*/  FSEL R204, R52, -INF , P2 ;  /* 0xff80000034cc7808 */ /* 0x001fe40001000000 */
[----:B---3--:R-:W-:Y:S02]  /*2df0*/  FSEL R206, R53, -INF , P5 ;  /* 0xff80000035ce7808 */ /* 0x008fe40002800000 */
[C---:B------:R-:W-:Y:S01]  /*2e00*/  ISETP.GT.AND P2, PT, R21.reuse, 0x49, PT ;  /* 0x000000491500780c */ /* 0x040fe20003f44270 */
[----:B------:R-:W0:Y:S01]  /*2e10*/  MUFU.TANH R64, R64 ;  /* 0x0000004000407308 */ /* 0x000e220000002400 */
[C---:B------:R-:W-:Y:S02]  /*2e20*/  ISETP.GT.AND P5, PT, R21.reuse, 0x50, PT ;  /* 0x000000501500780c */ /* 0x040fe40003fa4270 */
[----:B-1----:R-:W-:Y:S02]  /*2e30*/  FSEL R195, R56, -INF , P4 ;  /* 0xff80000038c37808 */ /* 0x002fe40002000000 */
[----:B------:R-:W-:-:S03]  /*2e40*/  ISETP.GT.AND P4, PT, R21, 0x51, PT ;  /* 0x000000511500780c */ /* 0x000fc60003f84270 */
[----:B------:R-:W-:Y:S01]  /*2e50*/  MUFU.TANH R57, R57 ;  /* 0x0000003900397308 */ /* 0x000fe20000002400 */
[----:B--2---:R-:W-:Y:S02]  /*2e60*/  FSEL R192, R61, -INF , P2 ;  /* 0xff8000003dc07808 */ /* 0x004fe40001000000 */
[----:B------:R-:W-:-:S05]  /*2e70*/  ISETP.GT.AND P2, PT, R25, RZ, PT ;  /* 0x000000ff1900720c */ /* 0x000fca0003f44270 */
[----:B------:R1:W-:Y:S01]  /*2e80*/  MUFU.TANH R74, R26 ;  /* 0x0000001a004a7308 */ /* 0x0003e20000002400 */
[----:B0-----:R-:W-:Y:S02]  /*2e90*/  FSEL R161, R64, -INF , P5 ;  /* 0xff80000040a17808 */ /* 0x001fe40002800000 */
[----:B------:R-:W-:-:S05]  /*2ea0*/  ISETP.GT.AND P5, PT, R25, 0x1, PT ;  /* 0x000000011900780c */ /* 0x000fca0003fa4270 */
[----:B------:R-:W0:Y:S01]  /*2eb0*/  MUFU.TANH R65, R65 ;  /* 0x0000004100417308 */ /* 0x000e220000002400 */
[----:B-1----:R-:W-:Y:S02]  /*2ec0*/  FSEL R26, R28, -INF , P3 ;  /* 0xff8000001c1a7808 */ /* 0x002fe40001800000 */
[----:B------:R-:W-:Y:S02]  /*2ed0*/  ISETP.GT.AND P3, PT, R21, 0x19, PT ;  /* 0x000000191500780c */ /* 0x000fe40003f64270 */
[----:B------:R-:W-:Y:S02]  /*2ee0*/  FSEL R28, R29, -INF , P1 ;  /* 0xff8000001d1c7808 */ /* 0x000fe40000800000 */
[----:B------:R-:W-:Y:S01]  /*2ef0*/  FSEL R174, R37, -INF , P3 ;  /* 0xff80000025ae7808 */ /* 0x000fe20001800000 */
[----:B------:R1:W2:Y:S01]  /*2f00*/  MUFU.TANH R75, R27 ;  /* 0x0000001b004b7308 */ /* 0x0002a20000002400 */
[----:B------:R-:W-:Y:S02]  /*2f10*/  ISETP.GT.AND P3, PT, R21, 0x30, PT ;  /* 0x000000301500780c */ /* 0x000fe40003f64270 */
[----:B------:R-:W-:-:S02]  /*2f20*/  FMNMX.FTZ R5, R26, R5, !PT ;  /* 0x000000051a057209 */ /* 0x000fc40007810000 */
[----:B------:R-:W-:Y:S02]  /*2f30*/  FSEL R202, R48, -INF , P3 ;  /* 0xff80000030ca7808 */ /* 0x000fe40001800000 */
[----:B------:R-:W-:Y:S01]  /*2f40*/  ISETP.GT.AND P3, PT, R21, 0x41, PT ;  /* 0x000000411500780c */ /* 0x000fe20003f64270 */
[----:B------:R-:W3:Y:S01]  /*2f50*/  MUFU.TANH R68, R68 ;  /* 0x0000004400447308 */ /* 0x000ee20000002400 */
[----:B0-----:R-:W-:Y:S02]  /*2f60*/  FSEL R162, R65, -INF , P4 ;  /* 0xff80000041a27808 */ /* 0x001fe40002000000 */
[----:B------:R-:W-:Y:S02]  /*2f70*/  FSEL R187, R57, -INF , P3 ;  /* 0xff80000039bb7808 */ /* 0x000fe40001800000 */
[----:B------:R-:W-:Y:S02]  /*2f80*/  ISETP.GT.AND P3, PT, R21, 0x58, PT ;  /* 0x000000581500780c */ /* 0x000fe40003f64270 */
[----:B------:R-:W-:Y:S01]  /*2f90*/  ISETP.GT.AND P4, PT, R25, 0x8, PT ;  /* 0x000000081900780c */ /* 0x000fe20003f84270 */
[----:B------:R0:W4:Y:S01]  /*2fa0*/  MUFU.TANH R76, R30 ;  /* 0x0000001e004c7308 */ /* 0x0001220000002400 */
[----:B-1----:R-:W-:-:S02]  /*2fb0*/  FSEL R27, R74, -INF , P2 ;  /* 0xff8000004a1b7808 */ /* 0x002fc40001000000 */
[----:B--2---:R-:W-:Y:S02]  /*2fc0*/  FSEL R29, R75, -INF , P5 ;  /* 0xff8000004b1d7808 */ /* 0x004fe40002800000 */
[----:B------:R-:W-:Y:S02]  /*2fd0*/  ISETP.GT.AND P1, PT, R21, 0x20, PT ;  /* 0x000000201500780c */ /* 0x000fe40003f24270 */
[----:B------:R-:W-:Y:S01]  /*2fe0*/  ISETP.GT.AND P2, PT, R25, 0x10, PT ;  /* 0x000000101900780c */ /* 0x000fe20003f44270 */
[----:B------:R4:W1:Y:S01]  /*2ff0*/  MUFU.TANH R77, R31 ;  /* 0x0000001f004d7308 */ /* 0x0008620000002400 */
[----:B0-----:R-:W-:Y:S02]  /*3000*/  FMNMX.FTZ R30, R28, R5, !PT ;  /* 0x000000051c1e7209 */ /* 0x001fe40007810000 */
[----:B---3--:R-:W-:Y:S02]  /*3010*/  FSEL R163, R68, -INF , P3 ;  /* 0xff80000044a37808 */ /* 0x008fe40001800000 */
[----:B------:R-:W-:-:S02]  /*3020*/  FMNMX.FTZ R5, R171, R30, !PT ;  /* 0x0000001eab057209 */ /* 0x000fc40007810000 */
[----:B------:R-:W-:Y:S01]  /*3030*/  ISETP.GT.AND P3, PT, R25, 0x9, PT ;  /* 0x000000091900780c */ /* 0x000fe20003f64270 */
[----:B------:R-:W0:Y:S01]  /*3040*/  MUFU.TANH R40, R40 ;  /* 0x0000002800287308 */ /* 0x000e220000002400 */
[----:B------:R-:W-:Y:S02]  /*3050*/  FMNMX.FTZ R32, R172, R5, !PT ;  /* 0x00000005ac207209 */ /* 0x000fe40007810000 */
[----:B----4-:R-:W-:Y:S02]  /*3060*/  FSEL R31, R76, -INF , P4 ;  /* 0xff8000004c1f7808 */ /* 0x010fe40002000000 */
[----:B------:R-:W-:Y:S02]  /*3070*/  FMNMX.FTZ R30, R27, R29, !PT ;  /* 0x0000001d1b1e7209 */ /* 0x000fe40007810000 */
[----:B------:R-:W-:Y:S01]  /*3080*/  FMNMX.FTZ R5, R173, R32, !PT ;  /* 0x00000020ad057209 */ /* 0x000fe20007810000 */
[----:B------:R-:W2:Y:S01]  /*3090*/  MUFU.TANH R34, R34 ;  /* 0x0000002200227308 */ /* 0x000ea20000002400 */
[----:B-1----:R-:W-:-:S02]  /*30a0*/  FSEL R33, R77, -INF , P3 ;  /* 0xff8000004d217808 */ /* 0x002fc40001800000 */
[----:B------:R-:W-:Y:S02]  /*30b0*/  FMNMX.FTZ R30, R31, R30, !PT ;  /* 0x0000001e1f1e7209 */ /* 0x000fe40007810000 */
[----:B------:R-:W-:Y:S02]  /*30c0*/  FMNMX.FTZ R32, R174, R5, !PT ;  /* 0x00000005ae207209 */ /* 0x000fe40007810000 */
[----:B------:R-:W-:Y:S01]  /*30d0*/  ISETP.GT.AND P4, PT, R25, 0x11, PT ;  /* 0x000000111900780c */ /* 0x000fe20003f84270 */
[----:B------:R-:W1:Y:S01]  /*30e0*/  MUFU.TANH R35, R35 ;  /* 0x0000002300237308 */ /* 0x000e620000002400 */
[----:B0-----:R-:W-:Y:S02]  /*30f0*/  FSEL R179, R40, -INF , P1 ;  /* 0xff80000028b37808 */ /* 0x001fe40000800000 */
[----:B------:R-:W-:Y:S02]  /*3100*/  FMNMX.FTZ R30, R33, R30, !PT ;  /* 0x0000001e211e7209 */ /* 0x000fe40007810000 */
[----:B------:R-:W-:-:S02]  /*3110*/  FMNMX.FTZ R32, R179, R32, !PT ;  /* 0x00000020b3207209 */ /* 0x000fc40007810000 */
[----:B------:R-:W-:Y:S01]  /*3120*/  ISETP.GT.AND P1, PT, R21, 0x31, PT ;  /* 0x000000311500780c */ /* 0x000fe20003f24270 */
[----:B------:R-:W0:Y:S01]  /*3130*/  MUFU.TANH R38, R38 ;  /* 0x0000002600267308 */ /* 0x000e220000002400 */
[----:B--2---:R-:W-:Y:S02]  /*3140*/  FSEL R175, R34, -INF , P2 ;  /* 0xff80000022af7808 */ /* 0x004fe40001000000 */
[----:B------:R-:W-:Y:S02]  /*3150*/  ISETP.GT.AND P3, PT, R25, 0x18, PT ;  /* 0x000000181900780c */ /* 0x000fe40003f64270 */
[----:B------:R-:W-:Y:S02]  /*3160*/  FMNMX.FTZ R5, R175, R30, !PT ;  /* 0x0000001eaf057209 */ /* 0x000fe40007810000 */
[----:B------:R-:W-:Y:S01]  /*3170*/  FMNMX.FTZ R32, R181, R32, !PT ;  /* 0x00000020b5207209 */ /* 0x000fe20007810000 */
[----:B------:R-:W2:Y:S01]  /*3180*/  MUFU.TANH R49, R49 ;  /* 0x0000003100317308 */ /* 0x000ea20000002400 */
[----:B-1----:R-:W-:-:S02]  /*3190*/  FSEL R176, R35, -INF , P4 ;  /* 0xff80000023b07808 */ /* 0x002fc40002000000 */
[----:B------:R-:W-:Y:S02]  /*31a0*/  ISETP.GT.AND P2, PT, R25, 0x19, PT ;  /* 0x000000191900780c */ /* 0x000fe40003f44270 */
[----:B------:R-:W-:Y:S02]  /*31b0*/  FMNMX.FTZ R30, R176, R5, !PT ;  /* 0x00000005b01e7209 */ /* 0x000fe40007810000 */
[----:B------:R-:W-:Y:S01]  /*31c0*/  FMNMX.FTZ R32, R183, R32, !PT ;  /* 0x00000020b7207209 */ /* 0x000fe20007810000 */
[----:B------:R-:W1:Y:S01]  /*31d0*/  MUFU.TANH R39, R39 ;  /* 0x0000002700277308 */ /* 0x000e620000002400 */
[----:B0-----:R-:W-:Y:S02]  /*31e0*/  FSEL R177, R38, -INF , P3 ;  /* 0xff80000026b17808 */ /* 0x001fe40001800000 */
[----:B------:R-:W-:Y:S02]  /*31f0*/  ISETP.GT.AND P4, PT, R25, 0x20, PT ;  /* 0x000000201900780c */ /* 0x000fe40003f84270 */
[----:B------:R-:W-:-:S02]  /*3200*/  FMNMX.FTZ R5, R177, R30, !PT ;  /* 0x0000001eb1057209 */ /* 0x000fc40007810000 */
[----:B------:R-:W-:Y:S01]  /*3210*/  ISETP.GT.AND P3, PT, R25, 0x21, PT ;  /* 0x000000211900780c */ /* 0x000fe20003f64270 */
[----:B------:R-:W0:Y:S01]  /*3220*/  MUFU.TANH R60, R60 ;  /* 0x0000003c003c7308 */ /* 0x000e220000002400 */
[----:B--2---:R-:W-:Y:S02]  /*3230*/  FSEL R203, R49, -INF , P1 ;  /* 0xff80000031cb7808 */ /* 0x004fe40000800000 */
[----:B------:R-:W-:-:S05]  /*3240*/  ISETP.GT.AND P1, PT, R21, 0x48, PT ;  /* 0x000000481500780c */ /* 0x000fca0003f24270 */
[----:B------:R-:W2:Y:S01]  /*3250*/  MUFU.TANH R42, R42 ;  /* 0x0000002a002a7308 */ /* 0x000ea20000002400 */
[----:B-1----:R-:W-:Y:S02]  /*3260*/  FSEL R178, R39, -INF , P2 ;  /* 0xff80000027b27808 */ /* 0x002fe40001000000 */
[----:B------:R-:W-:Y:S02]  /*3270*/  ISETP.GT.AND P2, PT, R25, 0x28, PT ;  /* 0x000000281900780c */ /* 0x000fe40003f44270 */
[----:B------:R-:W-:-:S03]  /*3280*/  FMNMX.FTZ R5, R178, R5, !PT ;  /* 0x00000005b2057209 */ /* 0x000fc60007810000 */
[----:B------:R-:W1:Y:S01]  /*3290*/  MUFU.TANH R43, R43 ;  /* 0x0000002b002b7308 */ /* 0x000e620000002400 */
[----:B0-----:R-:W-:Y:S02]  /*32a0*/  FSEL R190, R60, -INF , P1 ;  /* 0xff8000003cbe7808 */ /* 0x001fe40000800000 */
[----:B------:R-:W-:Y:S02]  /*32b0*/  ISETP.GT.AND P1, PT, R21, 0x59, PT ;  /* 0x000000591500780c */ /* 0x000fe40003f24270 */
[----:B------:R-:W-:-:S03]  /*32c0*/  FMNMX.FTZ R21, R185, R32, !PT ;  /* 0x00000020b9157209 */ /* 0x000fc60007810000 */
[----:B------:R-:W0:Y:S01]  /*32d0*/  MUFU.TANH R46, R46 ;  /* 0x0000002e002e7308 */ /* 0x000e220000002400 */
[----:B--2---:R-:W-:Y:S02]  /*32e0*/  FSEL R180, R42, -INF , P4 ;  /* 0xff8000002ab47808 */ /* 0x004fe40002000000 */
[----:B------:R-:W-:Y:S02]  /*32f0*/  FMNMX.FTZ R30, R202, R21, !PT ;  /* 0x00000015ca1e7209 */ /* 0x000fe40007810000 */
[----:B------:R-:W-:Y:S02]  /*3300*/  FMNMX.FTZ R5, R180, R5, !PT ;  /* 0x00000005b4057209 */ /* 0x000fe40007810000 */
[----:B------:R-:W-:Y:S01]  /*3310*/  FMNMX.FTZ R21, R203, R30, !PT ;  /* 0x0000001ecb157209 */ /* 0x000fe20007810000 */
[----:B------:R-:W2:Y:S01]  /*3320*/  MUFU.TANH R47, R47 ;  /* 0x0000002f002f7308 */ /* 0x000ea20000002400 */
[----:B-1----:R-:W-:Y:S02]  /*3330*/  FSEL R182, R43, -INF , P3 ;  /* 0xff8000002bb67808 */ /* 0x002fe40001800000 */
[----:B------:R-:W-:-:S02]  /*3340*/  ISETP.GT.AND P4, PT, R25, 0x29, PT ;  /* 0x000000291900780c */ /* 0x000fc40003f84270 */
[----:B------:R-:W-:Y:S02]  /*3350*/  FMNMX.FTZ R5, R182, R5, !PT ;  /* 0x00000005b6057209 */ /* 0x000fe40007810000 */
[----:B------:R-:W-:Y:S01]  /*3360*/  FMNMX.FTZ R21, R204, R21, !PT ;  /* 0x00000015cc157209 */ /* 0x000fe20007810000 */
[----:B------:R-:W1:Y:S01]  /*3370*/  MUFU.TANH R50, R50 ;  /* 0x0000003200327308 */ /* 0x000e620000002400 */
[----:B0-----:R-:W-:Y:S02]  /*3380*/  FSEL R184, R46, -INF , P2 ;  /* 0xff8000002eb87808 */ /* 0x001fe40001000000 */
[----:B------:R-:W-:Y:S02]  /*3390*/  ISETP.GT.AND P3, PT, R25, 0x30, PT ;  /* 0x000000301900780c */ /* 0x000fe40003f64270 */
[----:B------:R-:W-:Y:S02]  /*33a0*/  FMNMX.FTZ R5, R184, R5, !PT ;  /* 0x00000005b8057209 */ /* 0x000fe40007810000 */
[----:B------:R-:W-:Y:S01]  /*33b0*/  FMNMX.FTZ R30, R206, R21, !PT ;  /* 0x00000015ce1e7209 */ /* 0x000fe20007810000 */
[----:B------:R-:W0:Y:S01]  /*33c0*/  MUFU.TANH R51, R51 ;  /* 0x0000003300337308 */ /* 0x000e220000002400 */
[----:B--2---:R-:W-:-:S02]  /*33d0*/  FSEL R186, R47, -INF , P4 ;  /* 0xff8000002fba7808 */ /* 0x004fc40002000000 */
[----:B------:R-:W-:Y:S02]  /*33e0*/  ISETP.GT.AND P2, PT, R25, 0x31, PT ;  /* 0x000000311900780c */ /* 0x000fe40003f44270 */
[----:B------:R-:W-:Y:S02]  /*33f0*/  FMNMX.FTZ R5, R186, R5, !PT ;  /* 0x00000005ba057209 */ /* 0x000fe40007810000 */
[----:B------:R-:W-:Y:S01]  /*3400*/  FMNMX.FTZ R32, R195, R30, !PT ;  /* 0x0000001ec3207209 */ /* 0x000fe20007810000 */
[----:B------:R-:W2:Y:S01]  /*3410*/  MUFU.TANH R54, R54 ;  /* 0x0000003600367308 */ /* 0x000ea20000002400 */
[----:B-1----:R-:W-:Y:S02]  /*3420*/  FSEL R196, R50, -INF , P3 ;  /* 0xff80000032c47808 */ /* 0x002fe40001800000 */
[----:B------:R-:W-:Y:S02]  /*3430*/  ISETP.GT.AND P4, PT, R25, 0x38, PT ;  /* 0x000000381900780c */ /* 0x000fe40003f84270 */
[----:B------:R-:W-:-:S02]  /*3440*/  FMNMX.FTZ R30, R196, R5, !PT ;  /* 0x00000005c41e7209 */ /* 0x000fc40007810000 */
[----:B------:R-:W-:Y:S01]  /*3450*/  ISETP.GT.AND P3, PT, R25, 0x39, PT ;  /* 0x000000391900780c */ /* 0x000fe20003f64270 */
[----:B------:R-:W1:Y:S01]  /*3460*/  MUFU.TANH R55, R55 ;  /* 0x0000003700377308 */ /* 0x000e620000002400 */
[----:B0-----:R-:W-:Y:S02]  /*3470*/  FSEL R197, R51, -INF , P2 ;  /* 0xff80000033c57808 */ /* 0x001fe40001000000 */
[----:B------:R-:W-:Y:S02]  /*3480*/  FMNMX.FTZ R21, R187, R32, !PT ;  /* 0x00000020bb157209 */ /* 0x000fe40007810000 */
[----:B------:R-:W-:Y:S02]  /*3490*/  FMNMX.FTZ R5, R197, R30, !PT ;  /* 0x0000001ec5057209 */ /* 0x000fe40007810000 */
[----:B------:R-:W-:Y:S01]  /*34a0*/  ISETP.GT.AND P2, PT, R25, 0x40, PT ;  /* 0x000000401900780c */ /* 0x000fe20003f44270 */
[----:B------:R-:W0:Y:S01]  /*34b0*/  MUFU.TANH R58, R58 ;  /* 0x0000003a003a7308 */ /* 0x000e220000002400 */
[----:B--2---:R-:W-:-:S02]  /*34c0*/  FSEL R198, R54, -INF , P4 ;  /* 0xff80000036c67808 */ /* 0x004fc40002000000 */
[----:B------:R-:W-:Y:S02]  /*34d0*/  FMNMX.FTZ R21, R190, R21, !PT ;  /* 0x00000015be157209 */ /* 0x000fe40007810000 */
[----:B------:R-:W-:Y:S02]  /*34e0*/  FMNMX.FTZ R30, R198, R5, !PT ;  /* 0x00000005c61e7209 */ /* 0x000fe40007810000 */
[----:B------:R-:W-:Y:S01]  /*34f0*/  ISETP.GT.AND P4, PT, R25, 0x41, PT ;  /* 0x000000411900780c */ /* 0x000fe20003f84270 */
[----:B------:R-:W2:Y:S01]  /*3500*/  MUFU.TANH R59, R59 ;  /* 0x0000003b003b7308 */ /* 0x000ea20000002400 */
[----:B-1----:R-:W-:Y:S02]  /*3510*/  FSEL R199, R55, -INF , P3 ;  /* 0xff80000037c77808 */ /* 0x002fe40001800000 */
[----:B------:R-:W-:Y:S02]  /*3520*/  FMNMX.FTZ R32, R192, R21, !PT ;  /* 0x00000015c0207209 */ /* 0x000fe40007810000 */
        /* <DEDUP_REMOVED lines=11> */
[----:B------:R-:W-:Y:S01]  /*35e0*/  FMNMX.FTZ R5, R163, R32, !PT ;  /* 0x00000020a3057209 */ /* 0x000fe20007810000 */
[----:B------:R-:W2:Y:S01]  /*35f0*/  MUFU.TANH R63, R63 ;  /* 0x0000003f003f7308 */ /* 0x000ea20000002400 */
[----:B-1----:R-:W-:-:S04]  /*3600*/  FSEL R191, R62, -INF , P3 ;  /* 0xff8000003ebf7808 */ /* 0x002fc80001800000 */
[----:B------:R-:W-:-:S03]  /*3610*/  FMNMX.FTZ R30, R191, R30, !PT ;  /* 0x0000001ebf1e7209 */ /* 0x000fc60007810000 */
[----:B------:R-:W1:Y:S01]  /*3620*/  MUFU.TANH R66, R66 ;  /* 0x0000004200427308 */ /* 0x000e620000002400 */
[----:B0-----:R-:W-:Y:S01]  /*3630*/  FSEL R164, R69, -INF , P1 ;  /* 0xff80000045a47808 */ /* 0x001fe20000800000 */
[----:B------:R0:W-:Y:S01]  /*3640*/  BAR.SYNC.DEFER_BLOCKING R209, 0x100 ;  /* 0x000400d10000751d */ /* 0x0001e20000010000 */
[----:B------:R-:W-:Y:S02]  /*3650*/  ISETP.GT.AND P1, PT, R25, 0x50, PT ;  /* 0x000000501900780c */ /* 0x000fe40003f24270 */
[----:B------:R-:W-:-:S03]  /*3660*/  FMNMX.FTZ R21, R164, R5, !PT ;  /* 0x00000005a4157209 */ /* 0x000fc60007810000 */
[----:B------:R-:W3:Y:S01]  /*3670*/  MUFU.TANH R67, R67 ;  /* 0x0000004300437308 */ /* 0x000ee20000002400 */
[----:B--2---:R-:W-:Y:S01]  /*3680*/  FSEL R193, R63, -INF , P2 ;  /* 0xff8000003fc17808 */ /* 0x004fe20001000000 */
[----:B------:R-:W2:Y:S01]  /*3690*/  SHFL.BFLY PT, R32, R21, 0x2, 0x1f ;  /* 0x0c401f0015207f89 */ /* 0x000ea200000e0000 */
[----:B------:R-:W-:Y:S02]  /*36a0*/  ISETP.GT.AND P2, PT, R25, 0x51, PT ;  /* 0x000000511900780c */ /* 0x000fe40003f44270 */
[----:B------:R-:W-:-:S03]  /*36b0*/  FMNMX.FTZ R30, R193, R30, !PT ;  /* 0x0000001ec11e7209 */ /* 0x000fc60007810000 */
[----:B------:R-:W4:Y:S01]  /*36c0*/  MUFU.TANH R70, R70 ;  /* 0x0000004600467308 */ /* 0x000f220000002400 */
[----:B-1----:R-:W-:Y:S02]  /*36d0*/  FSEL R165, R66, -INF , P1 ;  /* 0xff80000042a57808 */ /* 0x002fe40000800000 */
[----:B------:R-:W-:Y:S02]  /*36e0*/  ISETP.GT.AND P1, PT, R25, 0x58, PT ;  /* 0x000000581900780c */ /* 0x000fe40003f24270 */
[----:B------:R-:W-:-:S03]  /*36f0*/  FMNMX.FTZ R5, R165, R30, !PT ;  /* 0x0000001ea5057209 */ /* 0x000fc60007810000 */
[----:B------:R-:W1:Y:S01]  /*3700*/  MUFU.TANH R71, R71 ;  /* 0x0000004700477308 */ /* 0x000e620000002400 */
[----:B---3--:R-:W-:Y:S02]  /*3710*/  FSEL R166, R67, -INF , P2 ;  /* 0xff80000043a67808 */ /* 0x008fe40001000000 */
[----:B------:R-:W-:Y:S02]  /*3720*/  ISETP.GT.AND P2, PT, R25, 0x59, PT ;  /* 0x000000591900780c */ /* 0x000fe40003f44270 */
[----:B------:R-:W-:Y:S02]  /*3730*/  FMNMX.FTZ R30, R166, R5, !PT ;  /* 0x00000005a61e7209 */ /* 0x000fe40007810000 */
[----:B----4-:R-:W-:Y:S02]  /*3740*/  FSEL R167, R70, -INF , P1 ;  /* 0xff80000046a77808 */ /* 0x010fe40000800000 */
[----:B--2---:R-:W-:Y:S02]  /*3750*/  FMNMX.FTZ R32, R21, R32, !PT ;  /* 0x0000002015207209 */ /* 0x004fe40007810000 */
[----:B------:R-:W-:-:S03]  /*3760*/  FMNMX.FTZ R5, R167, R30, !PT ;  /* 0x0000001ea7057209 */ /* 0x000fc60007810000 */
[----:B------:R-:W2:Y:S01]  /*3770*/  SHFL.BFLY PT, R205, R32, 0x1, 0x1f ;  /* 0x0c201f0020cd7f89 */ /* 0x000ea200000e0000 */
[----:B-1----:R-:W-:-:S04]  /*3780*/  FSEL R168, R71, -INF , P2 ;  /* 0xff80000047a87808 */ /* 0x002fc80001000000 */
[----:B------:R-:W-:-:S05]  /*3790*/  FMNMX.FTZ R5, R168, R5, !PT ;  /* 0x00000005a8057209 */ /* 0x000fca0007810000 */
[----:B------:R-:W1:Y:S01]  /*37a0*/  SHFL.BFLY PT, R30, R5, 0x2, 0x1f ;  /* 0x0c401f00051e7f89 */ /* 0x000e6200000e0000 */
[----:B--2---:R-:W-:-:S04]  /*37b0*/  FMNMX.FTZ R205, R32, R205, !PT ;  /* 0x000000cd20cd7209 */ /* 0x004fc80007810000 */
[C---:B------:R-:W-:Y:S01]  /*37c0*/  FSETP.NEU.FTZ.AND P1, PT, R205.reuse, -INF , PT ;  /* 0xff800000cd00780b */ /* 0x040fe20003f3d000 */
[----:B------:R-:W-:Y:S01]  /*37d0*/  FMUL.FTZ R169, R205, UR5 ;  /* 0x00000005cda97c20 */ /* 0x000fe20008410000 */
[----:B-1----:R-:W-:-:S04]  /*37e0*/  FMNMX.FTZ R30, R5, R30, !PT ;  /* 0x0000001e051e7209 */ /* 0x002fc80007810000 */
        /* <DEDUP_REMOVED lines=20> */
[--C-:B------:R-:W-:Y:S01]  /*3930*/  FFMA.FTZ R195, R195, UR5, -R169.reuse ;  /* 0x00000005c3c37c23 */ /* 0x100fe200080108a9 */
[--C-:B------:R-:W-:Y:S01]  /*3940*/  FFMA.FTZ R187, R187, UR5, -R169.reuse ;  /* 0x00000005bbbb7c23 */ /* 0x100fe200080108a9 */
[--C-:B------:R-:W-:Y:S01]  /*3950*/  FFMA.FTZ R190, R190, UR5, -R169.reuse ;  /* 0x00000005bebe7c23 */ /* 0x100fe200080108a9 */
[--C-:B------:R-:W-:Y:S01]  /*3960*/  FFMA.FTZ R192, R192, UR5, -R169.reuse ;  /* 0x00000005c0c07c23 */ /* 0x100fe200080108a9 */
[----:B-1----:R-:W-:Y:S01]  /*3970*/  FMNMX.FTZ R189, R30, R189, !PT ;  /* 0x000000bd1ebd7209 */ /* 0x002fe20007810000 */
[----:B------:R-:W-:Y:S01]  /*3980*/  MUFU.EX2 R21, R21 ;  /* 0x0000001500157308 */ /* 0x000fe20000000800 */
[--C-:B------:R-:W-:Y:S01]  /*3990*/  FFMA.FTZ R161, R161, UR5, -R169.reuse ;  /* 0x00000005a1a17c23 */ /* 0x100fe200080108a9 */
[--C-:B------:R-:W-:Y:S01]  /*39a0*/  FFMA.FTZ R162, R162, UR5, -R169.reuse ;  /* 0x00000005a2a27c23 */ /* 0x100fe200080108a9 */
[C---:B------:R-:W-:Y:S01]  /*39b0*/  FSETP.NEU.FTZ.AND P1, PT, R189.reuse, -INF , PT ;  /* 0xff800000bd00780b */ /* 0x040fe20003f3d000 */
[----:B------:R-:W-:Y:S01]  /*39c0*/  FMUL.FTZ R170, R189, UR5 ;  /* 0x00000005bdaa7c20 */ /* 0x000fe20008410000 */
[--C-:B------:R-:W-:Y:S01]  /*39d0*/  FFMA.FTZ R163, R163, UR5, -R169.reuse ;  /* 0x00000005a3a37c23 */ /* 0x100fe200080108a9 */
[----:B------:R-:W-:-:S02]  /*39e0*/  FFMA.FTZ R164, R164, UR5, -R169 ;  /* 0x00000005a4a47c23 */ /* 0x000fc400080108a9 */
[----:B------:R-:W1:Y:S01]  /*39f0*/  MUFU.EX2 R156, R156 ;  /* 0x0000009c009c7308 */ /* 0x000e620000000800 */
[----:B------:R-:W-:Y:S02]  /*3a00*/  FSEL R170, R170, RZ, P1 ;  /* 0x000000ffaaaa7208 */ /* 0x000fe40000800000 */
[----:B--2---:R-:W-:Y:S01]  /*3a10*/  F2FP.BF16.F32.PACK_AB R152, R5, R4 ;  /* 0x000000040598723e */ /* 0x004fe200000010ff */
        /* <DEDUP_REMOVED lines=29> */
[----:B------:R-:W-:-:S02]  /*3bf0*/  FADD.FTZ R21, R21, R4 ;  /* 0x0000000415157221 */ /* 0x000fc40000010000 */
[----:B------:R-:W2:Y:S01]  /*3c00*/  MUFU.EX2 R160, R160 ;  /* 0x000000a000a07308 */ /* 0x000ea20000000800 */
[----:B-1----:R-:W-:Y:S01]  /*3c10*/  F2FP.BF16.F32.PACK_AB R153, R158, R157 ;  /* 0x0000009d9e99723e */ /* 0x002fe200000010ff */
[----:B------:R-:W-:Y:S01]  /*3c20*/  FADD.FTZ R158, R157, R158 ;  /* 0x0000009e9d9e7221 */ /* 0x000fe20000010000 */
[----:B------:R-:W-:-:S05]  /*3c30*/  FADD.FTZ R156, R156, R21 ;  /* 0x000000159c9c7221 */ /* 0x000fca0000010000 */
[----:B------:R-:W-:Y:S08]  /*3c40*/  MUFU.EX2 R171, R171 ;  /* 0x000000ab00ab7308 */ /* 0x000ff00000000800 */
[----:B------:R-:W1:Y:S01]  /*3c50*/  MUFU.EX2 R172, R172 ;  /* 0x000000ac00ac7308 */ /* 0x000e620000000800 */
[----:B--2---:R-:W-:Y:S01]  /*3c60*/  F2FP.BF16.F32.PACK_AB R155, R160, R159 ;  /* 0x0000009fa09b723e */ /* 0x004fe200000010ff */
        /* <DEDUP_REMOVED lines=9> */
[----:B------:R-:W2:Y:S08]  /*3d00*/  MUFU.EX2 R176, R176 ;  /* 0x000000b000b07308 */ /* 0x000eb00000000800 */
[----:B------:R-:W-:Y:S08]  /*3d10*/  MUFU.EX2 R177, R177 ;  /* 0x000000b100b17308 */ /* 0x000ff00000000800 */
[----:B------:R-:W3:Y:S08]  /*3d20*/  MUFU.EX2 R178, R178 ;  /* 0x000000b200b27308 */ /* 0x000ef00000000800 */
[----:B------:R-:W4:Y:S08]  /*3d30*/  MUFU.EX2 R179, R179 ;  /* 0x000000b300b37308 */ /* 0x000f300000000800 */
[----:B------:R-:W-:Y:S08]  /*3d40*/  MUFU.EX2 R181, R181 ;  /* 0x000000b500b57308 */ /* 0x000ff00000000800 */
[----:B------:R-:W-:Y:S08]  /*3d50*/  MUFU.EX2 R183, R183 ;  /* 0x000000b700b77308 */ /* 0x000ff00000000800 */
[----:B------:R-:W-:Y:S08]  /*3d60*/  MUFU.EX2 R185, R185 ;  /* 0x000000b900b97308 */ /* 0x000ff00000000800 */
[----:B------:R-:W5:Y:S08]  /*3d70*/  MUFU.EX2 R180, R180 ;  /* 0x000000b400b47308 */ /* 0x000f700000000800 */
[----:B------:R-:W0:Y:S08]  /*3d80*/  MUFU.EX2 R182, R182 ;  /* 0x000000b600b67308 */ /* 0x000e300000000800 */
[----:B------:R-:W0:Y:S08]  /*3d90*/  MUFU.EX2 R184, R184 ;  /* 0x000000b800b87308 */ /* 0x000e300000000800 */
        /* <DEDUP_REMOVED lines=9> */
[----:B------:R-:W0:Y:S08]  /*3e30*/  MUFU.EX2 R195, R195 ;  /* 0x000000c300c37308 */ /* 0x000e300000000800 */
[----:B------:R-:W-:Y:S08]  /*3e40*/  MUFU.EX2 R187, R187 ;  /* 0x000000bb00bb7308 */ /* 0x000ff00000000800 */
[----:B------:R-:W-:Y:S08]  /*3e50*/  MUFU.EX2 R190, R190 ;  /* 0x000000be00be7308 */ /* 0x000ff00000000800 */
[----:B------:R-:W-:Y:S08]  /*3e60*/  MUFU.EX2 R192, R192 ;  /* 0x000000c000c07308 */ /* 0x000ff00000000800 */
[----:B------:R-:W0:Y:S08]  /*3e70*/  MUFU.EX2 R194, R194 ;  /* 0x000000c200c27308 */ /* 0x000e300000000800 */
[----:B------:R-:W0:Y:S08]  /*3e80*/  MUFU.EX2 R188, R188 ;  /* 0x000000bc00bc7308 */ /* 0x000e300000000800 */
[----:B------:R-:W-:Y:S08]  /*3e90*/  MUFU.EX2 R191, R191 ;  /* 0x000000bf00bf7308 */ /* 0x000ff00000000800 */
[----:B------:R-:W0:Y:S08]  /*3ea0*/  MUFU.EX2 R193, R193 ;  /* 0x000000c100c17308 */ /* 0x000e300000000800 */
[----:B------:R-:W-:Y:S08]  /*3eb0*/  MUFU.EX2 R161, R161 ;  /* 0x000000a100a17308 */ /* 0x000ff00000000800 */
[----:B------:R-:W0:Y:S08]  /*3ec0*/  MUFU.EX2 R162, R162 ;  /* 0x000000a200a27308 */ /* 0x000e300000000800 */
[----:B------:R-:W-:Y:S08]  /*3ed0*/  MUFU.EX2 R163, R163 ;  /* 0x000000a300a37308 */ /* 0x000ff00000000800 */
[----:B------:R-:W-:Y:S08]  /*3ee0*/  MUFU.EX2 R164, R164 ;  /* 0x000000a400a47308 */ /* 0x000ff00000000800 */
[----:B------:R-:W-:Y:S01]  /*3ef0*/  MUFU.EX2 R165, R165 ;  /* 0x000000a500a57308 */ /* 0x000fe20000000800 */
[----:B------:R-:W-:-:S02]  /*3f00*/  WARPGROUP.DEPBAR.LE gsb0, 0x0 ;  /* 0x00008000000079c5 */ /* 0x000fc40000010000 */
[----:B-1----:R-:W-:Y:S01]  /*3f10*/  F2FP.BF16.F32.PACK_AB R152, R172, R171 ;  /* 0x000000abac98723e */ /* 0x002fe200000010ff */
[----:B------:R-:W-:Y:S01]  /*3f20*/  FADD.FTZ R171, R171, R156 ;  /* 0x0000009cabab7221 */ /* 0x000fe20000010000 */
[----:B--2---:R-:W-:Y:S01]  /*3f30*/  F2FP.BF16.F32.PACK_AB R153, R176, R175 ;  /* 0x000000afb099723e */ /* 0x004fe200000010ff */
[----:B------:R-:W-:Y:S01]  /*3f40*/  FADD.FTZ R175, R175, R160 ;  /* 0x000000a0afaf7221 */ /* 0x000fe20000010000 */
[----:B------:R-:W-:Y:S01]  /*3f50*/  F2FP.BF16.F32.PACK_AB R154, R174, R173 ;  /* 0x000000adae9a723e */ /* 0x000fe200000010ff */
[----:B------:R-:W1:Y:S01]  /*3f60*/  MUFU.EX2 R166, R166 ;  /* 0x000000a600a67308 */ /* 0x000e620000000800 */
        /* <DEDUP_REMOVED lines=12> */
[----:B----4-:R-:W-:Y:S01]  /*4030*/  FADD.FTZ R174, R179, R174 ;  /* 0x000000aeb3ae7221 */ /* 0x010fe20000010000 */
[----:B------:R-:W2:Y:S01]  /*4040*/  MUFU.EX2 R168, R168 ;  /* 0x000000a800a87308 */ /* 0x000ea20000000800 */
[----:B-----5:R-:W-:-:S02]  /*4050*/  FADD.FTZ R177, R180, R177 ;  /* 0x000000b1b4b17221 */ /* 0x020fc40000010000 */
[----:B------:R-:W-:Y:S02]  /*4060*/  FADD.FTZ R174, R181, R174 ;  /* 0x000000aeb5ae7221 */ /* 0x000fe40000010000 */
[----:B0-----:R-:W-:Y:S02]  /*4070*/  FADD.FTZ R177, R182, R177 ;  /* 0x000000b1b6b17221 */ /* 0x001fe40000010000 */
[----:B------:R-:W-:Y:S02]  /*4080*/  FADD.FTZ R174, R183, R174 ;  /* 0x000000aeb7ae7221 */ /* 0x000fe40000010000 */
[----:B------:R-:W-:-:S04]  /*4090*/  FADD.FTZ R177, R184, R177 ;  /* 0x000000b1b8b17221 */ /* 0x000fc80000010000 */
[----:B------:R-:W-:Y:S01]  /*40a0*/  FADD.FTZ R177, R186, R177 ;  /* 0x000000b1bab17221 */ /* 0x000fe20000010000 */
[----:B------:R-:W-:Y:S02]  /*40b0*/  WARPGROUP.DEPBAR.LE gsb0, 0x0 ;  /* 0x00008000000079c5 */ /* 0x000fe40000010000 */
[----:B------:R-:W-:Y:S02]  /*40c0*/  F2FP.BF16.F32.PACK_AB R152, R181, R179 ;  /* 0x000000b3b598723e */ /* 0x000fe400000010ff */
[----:B------:R-:W-:Y:S02]  /*40d0*/  F2FP.BF16.F32.PACK_AB R153, R182, R180 ;  /* 0x000000b4b699723e */ /* 0x000fe400000010ff */
[C---:B------:R-:W-:Y:S01]  /*40e0*/  F2FP.BF16.F32.PACK_AB R154, R185.reuse, R183 ;  /* 0x000000b7b99a723e */ /* 0x040fe200000010ff */
[----:B------:R-:W-:Y:S01]  /*40f0*/  FADD.FTZ R185, R185, R174 ;  /* 0x000000aeb9b97221 */ /* 0x000fe20000010000 */
        /* <DEDUP_REMOVED lines=21> */
[----:B------:R-:W-:Y:S01]  /*4250*/  FADD.FTZ R206, R195, R206 ;  /* 0x000000cec3ce7221 */ /* 0x000fe20000010000 */
[----:B------:R-:W-:Y:S01]  /*4260*/  UMOV UR11, 0x40000040 ;  /* 0x40000040000b7882 */ /* 0x000fe20000000000 */
[----:B------:R-:W-:Y:S01]  /*4270*/  FADD.FTZ R199, R194, R199 ;  /* 0x000000c7c2c77221 */ /* 0x000fe20000010000 */
[----:B------:R-:W-:Y:S02]  /*4280*/  WARPGROUP.DEPBAR.LE gsb0, 0x0 ;  /* 0x00008000000079c5 */ /* 0x000fe40000010000 */
[C---:B------:R-:W-:Y:S01]  /*4290*/  F2FP.BF16.F32.PACK_AB R152, R187.reuse, R195 ;  /* 0x000000c3bb98723e */ /* 0x040fe200000010ff */
        /* <DEDUP_REMOVED lines=9> */
[----:B------:R-:W-:-:S10]  /*4330*/  FADD.FTZ R188, R193, R188 ;  /* 0x000000bcc1bc7221 */ /* 0x000fd40000010000 */
        /* <DEDUP_REMOVED lines=21> */
.L_x_13851:
[----:B------:R-:W0:Y:S01]  /*4490*/  @P6 LDC R152, c[0x0][0x44c] ;  /* 0x00011300ff986b82 */ /* 0x000e220000000800 */
[----:B------:R-:W-:Y:S01]  /*44a0*/  R2UR UR4, R212 ;  /* 0x00000000d40472ca */ /* 0x000fe200000e0000 */
[----:B------:R-:W-:Y:S01]  /*44b0*/  IMAD.U32 R21, RZ, RZ, UR60 ;  /* 0x0000003cff157e24 */ /* 0x000fe2000f8e00ff */
[----:B------:R-:W-:Y:S01]  /*44c0*/  UIADD3 UR6, UR6, 0x32460, URZ ;  /* 0x0003246006067890 */ /* 0x000fe2000fffe03f */
[----:B------:R-:W-:-:S03]  /*44d0*/  VIADD R201, R201, 0xfffffffe ;  /* 0xfffffffec9c97836 */ /* 0x000fc60000000000 */
[----:B------:R-:W-:Y:S01]  /*44e0*/  UPRMT UR6, UR48, 0x654, UR6 ;  /* 0x0000065430067896 */ /* 0x000fe20008000006 */
[----:B------:R-:W1:Y:S06]  /*44f0*/  @P6 LDC R153, c[0x0][0x450] ;  /* 0x00011400ff996b82 */ /* 0x000e6c0000000800 */
[----:B------:R-:W-:Y:S02]  /*4500*/  IMAD R208, R208, UR4, -R207 ;  /* 0x00000004d0d07c24 */ /* 0x000fe4000f8e0acf */
[----:B------:R-:W-:Y:S01]  /*4510*/  SYNCS.ARRIVE.TRANS64.RED.A1T0 RZ, [UR6], RZ ;  /* 0x000000ffffff79a7 */ /* 0x000fe20008100406 */
[----:B0-----:R-:W-:-:S05]  /*4520*/  @P6 IMAD.HI.U32 R152, R152, UR60, RZ ;  /* 0x0000003c98986c27 */ /* 0x001fca000f8e00ff */
[----:B-1----:R-:W-:-:S05]  /*4530*/  @P6 SHF.R.U32.HI R21, RZ, R153, R152 ;  /* 0x00000099ff156219 */ /* 0x002fca0000011698 */
[----:B------:R-:W-:-:S04]  /*4540*/  IMAD.IADD R21, R208, 0x1, R21 ;  /* 0x00000001d0157824 */ /* 0x000fc800078e0215 */
[----:B------:R-:W-:-:S05]  /*4550*/  IMAD.HI R21, R21, 0x2aaaaaab, RZ ;  /* 0x2aaaaaab15157827 */ /* 0x000fca00078e02ff */
[----:B------:R-:W-:-:S04]  /*4560*/  SHF.R.U32.HI R152, RZ, 0x1f, R21 ;  /* 0x0000001fff987819 */ /* 0x000fc80000011615 */
[----:B------:R-:W-:-:S04]  /*4570*/  LEA.HI.SX32 R152, R21, R152, 0x1c ;  /* 0x0000009815987211 */ /* 0x000fc800078fe2ff */
[----:B------:R-:W-:-:S04]  /*4580*/  VIMNMX R211, RZ, R152, !PT ;  /* 0x00000098ffd37248 */ /* 0x000fc80007fe0100 */
[----:B------:R-:W-:-:S13]  /*4590*/  ISETP.GE.AND P1, PT, R201, R211, PT ;  /* 0x000000d3c900720c */ /* 0x000fda0003f26270 */
[----:B------:R-:W-:Y:S05]  /*45a0*/  @!P1 BRA `(.L_x_13852) ;  /* 0x0000003000489947 */ /* 0x000fea0003800000 */
[----:B------:R-:W-:Y:S01]  /*45b0*/  IMAD.MOV.U32 R202, RZ, RZ, R189 ;  /* 0x000000ffffca7224 */ /* 0x000fe200078e00bd */
[----:B------:R-:W-:-:S07]  /*45c0*/  MOV R21, R205 ;  /* 0x000000cd00157202 */ /* 0x000fce0000000f00 */
.L_x_13863:
        /* <DEDUP_REMOVED lines=8> */
.L_x_13853:
        /* <DEDUP_REMOVED lines=9> */
.L_x_13854:
[----:B-1----:R-:W-:Y:S05]  /*46e0*/  @P1 BRA `(.L_x_13855) ;  /* 0x0000000000081947 */ /* 0x002fea0003800000 */
[----:B------:R-:W1:Y:S02]  /*46f0*/  SYNCS.PHASECHK.TRANS64.TRYWAIT P1, [UR4+0x32430], R0 ;  /* 0x03243000ff0075a7 */ /* 0x000e640008020144 */
[----:B-1----:R-:W-:Y:S05]  /*4700*/  @!P1 BRA `(.L_x_13856) ;  /* 0x000000dc00109947 */ /* 0x002fea0003800000 */
.L_x_13855:
[----:B------:R-:W-:Y:S01]  /*4710*/  R2UR UR5, R20 ;  /* 0x00000000140572ca */ /* 0x000fe200000e0000 */
[----:B-1----:R-:W-:Y:S01]  /*4720*/  WARPGROUP.ARRIVE ;  /* 0x00000000000079c5 */ /* 0x002fe20000000000 */
[----:B------:R-:W-:Y:S01]  /*4730*/  R2UR UR48, R22 ;  /* 0x00000000163072ca */ /* 0x000fe200000e0000 */
[----:B------:R-:W-:Y:S01]  /*4740*/  UMOV UR51, 0x40000040 ;  /* 0x4000004000337882 */ /* 0x000fe20000000000 */
[----:B------:R-:W-:-:S09]  /*4750*/  R2UR UR49, R23 ;  /* 0x00000000173172ca */ /* 0x000fd200000e0000 */
[----:B------:R-:W-:-:S07]  /*4760*/  UIMAD UR5, UR38, 0x300, UR5 ;  /* 0x00000300260578a4 */ /* 0x000fce000f8e0205 */
[----:B------:R-:W-:Y:S02]  /*4770*/  UMOV UR50, UR5 ;  /* 0x0000000500327c82 */ /* 0x000fe40008000000 */
        /* <DEDUP_REMOVED lines=25> */
.L_x_13857:
[----:B------:R1:W2:Y:S01]  /*4910*/  SYNCS.PHASECHK.TRANS64.TRYWAIT P1, [UR4+0x32450], R0 ;  /* 0x03245000ff0075a7 */ /* 0x0002a20008020144 */
[----:B------:R-:W-:Y:S05]  /*4920*/  @!P0 BRA `(.L_x_13858) ;  /* 0x0000000000048947 */ /* 0x000fea0003800000 */
[----:B------:R-:W-:Y:S01]  /*4930*/  BPT.TRAP 0x1 ;  /* 0x000000040000795c */ /* 0x000fe20000300000 */
.L_x_13858:
[----:B--2---:R-:W-:Y:S05]  /*4940*/  @P1 BRA `(.L_x_13859) ;  /* 0x0000000000081947 */ /* 0x004fea0003800000 */
[----:B------:R-:W2:Y:S02]  /*4950*/  SYNCS.PHASECHK.TRANS64.TRYWAIT P1, [UR4+0x32450], R0 ;  /* 0x03245000ff0075a7 */ /* 0x000ea40008020144 */
[----:B--2---:R-:W-:Y:S05]  /*4960*/  @!P1 BRA `(.L_x_13860) ;  /* 0x000000d800909947 */ /* 0x004fea0003800000 */
.L_x_13859:
[----:B------:R-:W-:Y:S01]  /*4970*/  R2UR UR48, R12 ;  /* 0x000000000c3072ca */ /* 0x000fe200000e0000 */
[----:B------:R-:W-:Y:S01]  /*4980*/  UIMAD UR5, UR6, 0xc00, UR61 ;  /* 0x00000c00060578a4 */ /* 0x000fe2000f8e023d */
[----:B------:R-:W-:Y:S01]  /*4990*/  R2UR UR49, R13 ;  /* 0x000000000d3172ca */ /* 0x000fe200000e0000 */
[----:B------:R-:W-:Y:S01]  /*49a0*/  WARPGROUP.ARRIVE ;  /* 0x00000000000079c5 */ /* 0x000fe20000000000 */
[----:B------:R-:W-:Y:S01]  /*49b0*/  UMOV UR51, 0x40000040 ;  /* 0x4000004000337882 */ /* 0x000fe20000000000 */
[----:B------:R-:W-:-:S04]  /*49c0*/  UIADD3 UR10, UR5, 0x304, URZ ;  /* 0x00000304050a7890 */ /* 0x000fc8000fffe03f */
[----:B--2---:R-:W2:Y:S01]  /*49d0*/  S2R R203, SR_TID.X ;  /* 0x0000000000cb7919 */ /* 0x004ea20000002100 */
        /* <DEDUP_REMOVED lines=23> */
[----:B--2---:R-:W-:-:S04]  /*4b50*/  SHF.R.U32.HI R203, RZ, 0x7, R203 ;  /* 0x00000007ffcb7819 */ /* 0x004fc800000116cb */
[----:B01----:R-:W-:Y:S01]  /*4b60*/  IADD3 R0, -R203, 0xb, RZ ;  /* 0x0000000bcb007810 */ /* 0x003fe20007ffe1ff */
        /* <DEDUP_REMOVED lines=69> */
.L_x_13861:
[----:B------:R-:W-:Y:S01]  /*4fc0*/  ISETP.NE.AND P1, PT, R228, 0x1, PT ;  /* 0x00000001e400780c */ /* 0x000fe20003f25270 */
[----:B------:R-:W-:Y:S01]  /*4fd0*/  VIADD R206, R213, UR60 ;  /* 0x0000003cd5ce7c36 */ /* 0x000fe20008000000 */
[----:B------:R-:W1:Y:S01]  /*4fe0*/  LDC R205, c[0x0][0x2f0] ;  /* 0x0000bc00ffcd7b82 */ /* 0x000e620000000800 */
[----:B------:R-:W-:Y:S01]  /*4ff0*/  R2UR UR10, R212 ;  /* 0x00000000d40a72ca */ /* 0x000fe200000e0000 */
[----:B------:R-:W-:Y:S01]  /*5000*/  ULDC UR5, c[0x0][0xad0] ;  /* 0x0002b40000057ab9 */ /* 0x000fe20000000800 */
[----:B------:R-:W-:Y:S01]  /*5010*/  UIMAD UR6, UR6, 0xc00, UR7 ;  /* 0x00000c00060678a4 */ /* 0x000fe2000f8e0207 */
[----:B------:R-:W-:Y:S01]  /*5020*/  FMUL.FTZ R157, R157, UR5 ;  /* 0x000000059d9d7c20 */ /* 0x000fe20008410000 */
[----:B------:R-:W-:Y:S01]  /*5030*/  FMUL.FTZ R160, R160, UR5 ;  /* 0x00000005a0a07c20 */ /* 0x000fe20008410000 */
[----:B------:R-:W-:Y:S01]  /*5040*/  FMUL.FTZ R168, R168, UR5 ;  /* 0x00000005a8a87c20 */ /* 0x000fe20008410000 */
[----:B------:R-:W-:Y:S01]  /*5050*/  FMUL.FTZ R152, R152, UR5 ;  /* 0x0000000598987c20 */ /* 0x000fe20008410000 */
[----:B------:R-:W-:Y:S01]  /*5060*/  FMUL.FTZ R169, R169, UR5 ;  /* 0x00000005a9a97c20 */ /* 0x000fe20008410000 */
[----:B------:R-:W-:Y:S01]  /*5070*/  FMUL.FTZ R177, R177, UR5 ;  /* 0x00000005b1b17c20 */ /* 0x000fe20008410000 */
[----:B------:R-:W2:Y:S01]  /*5080*/  MUFU.TANH R157, R157 ;  /* 0x0000009d009d7308 */ /* 0x000ea20000002400 */
[----:B------:R-:W3:Y:S01]  /*5090*/  @P1 LDC R203, c[0x0][0x44c] ;  /* 0x00011300ffcb1b82 */ /* 0x000ee20000000800 */
[----:B------:R-:W-:Y:S01]  /*50a0*/  FMUL.FTZ R153, R153, UR5 ;  /* 0x0000000599997c20 */ /* 0x000fe20008410000 */
[----:B------:R-:W-:Y:S01]  /*50b0*/  FMUL.FTZ R161, R161, UR5 ;  /* 0x00000005a1a17c20 */ /* 0x000fe20008410000 */
[----:B------:R-:W-:Y:S01]  /*50c0*/  FMUL.FTZ R180, R180, UR5 ;  /* 0x00000005b4b47c20 */ /* 0x000fe20008410000 */
[----:B------:R-:W-:Y:S01]  /*50d0*/  FMUL.FTZ R154, R154, UR5 ;  /* 0x000000059a9a7c20 */ /* 0x000fe20008410000 */
[----:B------:R-:W-:Y:S01]  /*50e0*/  FMUL.FTZ R164, R164, UR5 ;  /* 0x00000005a4a47c20 */ /* 0x000fe20008410000 */
[----:B------:R-:W-:Y:S01]  /*50f0*/  FMUL.FTZ R172, R172, UR5 ;  /* 0x00000005acac7c20 */ /* 0x000fe20008410000 */
[----:B------:R-:W4:Y:S01]  /*5100*/  MUFU.TANH R160, R160 ;  /* 0x000000a000a07308 */ /* 0x000f220000002400 */
[----:B------:R-:W5:Y:S01]  /*5110*/  @P1 LDC R204, c[0x0][0x450] ;  /* 0x00011400ffcc1b82 */ /* 0x000f620000000800 */
        /* <DEDUP_REMOVED lines=15> */
[----:B---3--:R-:W-:-:S04]  /*5210*/  @P1 IMAD.HI.U32 R203, R206, R203, RZ ;  /* 0x000000cbcecb1227 */ /* 0x008fc800078e00ff */
[----:B------:R-:W-:Y:S01]  /*5220*/  FMUL.FTZ R167, R167, UR5 ;  /* 0x00000005a7a77c20 */ /* 0x000fe20008410000 */
[----:B------:R-:W-:Y:S01]  /*5230*/  FMUL.FTZ R170, R170, UR5 ;  /* 0x00000005aaaa7c20 */ /* 0x000fe20008410000 */
[----:B------:R-:W-:Y:S01]  /*5240*/  FMUL.FTZ R171, R171, UR5 ;  /* 0x00000005abab7c20 */ /* 0x000fe20008410000 */
[----:B------:R-:W-:Y:S01]  /*5250*/  FMUL.FTZ R174, R174, UR5 ;  /* 0x00000005aeae7c20 */ /* 0x000fe20008410000 */
[----:B------:R-:W-:Y:S01]  /*5260*/  FMUL.FTZ R175, R175, UR5 ;  /* 0x00000005afaf7c20 */ /* 0x000fe20008410000 */
[----:B------:R-:W-:Y:S01]  /*5270*/  FMUL.FTZ R178, R178, UR5 ;  /* 0x00000005b2b27c20 */ /* 0x000fe20008410000 */
        /* <DEDUP_REMOVED lines=8> */
[----:B------:R-:W3:Y:S01]  /*5300*/  MUFU.TANH R177, R177 ;  /* 0x000000b100b17308 */ /* 0x000ee20000002400 */
[----:B------:R-:W-:Y:S01]  /*5310*/  FMUL.FTZ R190, R190, UR5 ;  /* 0x00000005bebe7c20 */ /* 0x000fe20008410000 */
[----:B------:R2:W4:Y:S01]  /*5320*/  SHFL.IDX PT, R204, R206, 0x1, 0x1c1f ;  /* 0x003c1f00cecc7f89 */ /* 0x00052200000e0000 */
[----:B------:R-:W-:Y:S01]  /*5330*/  FMUL.FTZ R191, R191, UR5 ;  /* 0x00000005bfbf7c20 */ /* 0x000fe20008410000 */
[----:B------:R-:W-:Y:S01]  /*5340*/  FMUL.FTZ R194, R194, UR5 ;  /* 0x00000005c2c27c20 */ /* 0x000fe20008410000 */
[----:B------:R-:W-:Y:S01]  /*5350*/  FMUL.FTZ R195, R195, UR5 ;  /* 0x00000005c3c37c20 */ /* 0x000fe20008410000 */
[----:B------:R-:W-:Y:S01]  /*5360*/  FMUL.FTZ R198, R198, UR5 ;  /* 0x00000005c6c67c20 */ /* 0x000fe20008410000 */
[----:B------:R-:W-:Y:S01]  /*5370*/  FMUL.FTZ R188, R188, UR5 ;  /* 0x00000005bcbc7c20 */ /* 0x000fe20008410000 */
[----:B------:R-:W3:Y:S01]  /*5380*/  MUFU.TANH R153, R153 ;  /* 0x0000009900997308 */ /* 0x000ee20000002400 */
[----:B------:R-:W-:Y:S01]  /*5390*/  FMUL.FTZ R199, R199, UR5 ;  /* 0x00000005c7c77c20 */ /* 0x000fe20008410000 */
[----:B--2---:R-:W-:-:S02]  /*53a0*/  IMAD.MOV.U32 R206, RZ, RZ, -0x60 ;  /* 0xffffffa0ffce7424 */ /* 0x004fc400078e00ff */
[----:B------:R-:W-:Y:S01]  /*53b0*/  FMUL.FTZ R189, R189, UR5 ;  /* 0x00000005bdbd7c20 */ /* 0x000fe20008410000 */
[----:B------:R-:W-:Y:S01]  /*53c0*/  FMUL.FTZ R192, R192, UR5 ;  /* 0x00000005c0c07c20 */ /* 0x000fe20008410000 */
[----:B------:R-:W-:Y:S01]  /*53d0*/  FMUL.FTZ R197, R197, UR5 ;  /* 0x00000005c5c57c20 */ /* 0x000fe20008410000 */
[----:B------:R-:W-:Y:S02]  /*53e0*/  IMAD R206, R201, R206, 0x1 ;  /* 0x00000001c9ce7424 */ /* 0x000fe400078e02ce */
[----:B------:R-:W-:Y:S01]  /*53f0*/  FMUL.FTZ R193, R193, UR5 ;  /* 0x00000005c1c17c20 */ /* 0x000fe20008410000 */
[----:B------:R-:W2:Y:S01]  /*5400*/  MUFU.TANH R161, R161 ;  /* 0x000000a100a17308 */ /* 0x000ea20000002400 */
[----:B------:R-:W-:Y:S01]  /*5410*/  FMUL.FTZ R196, R196, UR5 ;  /* 0x00000005c4c47c20 */ /* 0x000fe20008410000 */
[----:B------:R-:W-:Y:S01]  /*5420*/  IMAD R206, R214, -0x2, R206 ;  /* 0xfffffffed6ce7824 */ /* 0x000fe200078e02ce */
[----:B------:R-:W-:Y:S01]  /*5430*/  ULDC UR5, c[0x0][0xa80] ;  /* 0x0002a00000057ab9 */ /* 0x000fe20000000800 */
[----:B------:R-:W-:-:S02]  /*5440*/  UMOV UR11, 0x40000040 ;  /* 0x40000040000b7882 */ /* 0x000fc40000000000 */
[----:B-1----:R-:W-:Y:S01]  /*5450*/  IMAD R205, R205, UR10, R206 ;  /* 0x0000000acdcd7c24 */ /* 0x002fe2000f8e02ce */
[----:B------:R-:W-:Y:S01]  /*5460*/  ULDC UR10, c[0x0][0x288] ;  /* 0x0000a200000a7ab9 */ /* 0x000fe20000000800 */
[----:B------:R-:W1:Y:S03]  /*5470*/  MUFU.TANH R180, R180 ;  /* 0x000000b400b47308 */ /* 0x000e660000002400 */
[--C-:B-----5:R-:W-:Y:S02]  /*5480*/  IADD3 R203, R203, -UR10, R205.reuse ;  /* 0x8000000acbcb7c10 */ /* 0x120fe4000fffe0cd */
[----:B----4-:R-:W-:Y:S01]  /*5490*/  IADD3 R204, R204, -UR10, R205 ;  /* 0x8000000acccc7c10 */ /* 0x010fe2000fffe0cd */
[----:B------:R-:W-:Y:S01]  /*54a0*/  UIADD3 UR10, UR4, 0x32440, URZ ;  /* 0x00032440040a7890 */ /* 0x000fe2000fffe03f */
[C---:B------:R-:W-:Y:S01]  /*54b0*/  ISETP.GT.AND P4, PT, R203.reuse, 0x9, PT ;  /* 0x00000009cb00780c */ /* 0x040fe20003f84270 */
[----:B------:R-:W4:Y:S01]  /*54c0*/  MUFU.TANH R154, R154 ;  /* 0x0000009a009a7308 */ /* 0x000f220000002400 */
[----:B------:R-:W-:Y:S01]  /*54d0*/  ISETP.GT.AND P5, PT, R203, 0x10, PT ;  /* 0x00000010cb00780c */ /* 0x000fe20003fa4270 */
[----:B------:R-:W-:Y:S01]  /*54e0*/  UPRMT UR10, UR54, 0x654, UR10 ;  /* 0x00000654360a7896 */ /* 0x000fe2000800000a */
[----:B------:R-:W-:-:S02]  /*54f0*/  FSEL R157, R157, -INF , P4 ;  /* 0xff8000009d9d7808 */ /* 0x000fc40002000000 */
[C---:B------:R-:W-:Y:S02]  /*5500*/  ISETP.GT.AND P4, PT, R203.reuse, 0x20, PT ;  /* 0x00000020cb00780c */ /* 0x040fe40003f84270 */
[C---:B------:R-:W-:Y:S01]  /*5510*/  ISETP.GT.AND P1, PT, R203.reuse, RZ, PT ;  /* 0x000000ffcb00720c */ /* 0x040fe20003f24270 */
[----:B------:R-:W5:Y:S01]  /*5520*/  MUFU.TANH R164, R164 ;  /* 0x000000a400a47308 */ /* 0x000f620000002400 */
[----:B------:R-:W-:Y:S02]  /*5530*/  FSEL R160, R160, -INF , P5 ;  /* 0xff800000a0a07808 */ /* 0x000fe40002800000 */
[C---:B------:R-:W-:Y:S01]  /*5540*/  ISETP.GT.AND P5, PT, R203.reuse, 0x21, PT ;  /* 0x00000021cb00780c */ /* 0x040fe20003fa4270 */
[----:B------:R-:W-:Y:S01]  /*5550*/  SYNCS.ARRIVE.TRANS64.RED.A1T0 RZ, [UR10], RZ ;  /* 0x000000ffffff79a7 */ /* 0x000fe2000810040a */
[----:B0-----:R-:W-:Y:S01]  /*5560*/  FSEL R168, R168, -INF , P4 ;  /* 0xff800000a8a87808 */ /* 0x001fe20002000000 */
[----:B------:R-:W-:Y:S01]  /*5570*/  UMOV UR10, UR6 ;  /* 0x00000006000a7c82 */ /* 0x000fe20008000000 */
[C---:B------:R-:W-:Y:S01]  /*5580*/  ISETP.GT.AND P4, PT, R203.reuse, 0x31, PT ;  /* 0x00000031cb00780c */ /* 0x040fe20003f84270 */
[----:B------:R-:W0:Y:S01]  /*5590*/  MUFU.TANH R172, R172 ;  /* 0x000000ac00ac7308 */ /* 0x000e220000002400 */
[----:B------:R-:W-:-:S02]  /*55a0*/  ISETP.GT.AND P2, PT, R203, 0x1, PT ;  /* 0x00000001cb00780c */ /* 0x000fc40003f44270 */
[----:B------:R-:W-:Y:S02]  /*55b0*/  FSEL R152, R152, -INF , P1 ;  /* 0xff80000098987808 */ /* 0x000fe40000800000 */
[----:B------:R-:W-:Y:S02]  /*55c0*/  ISETP.GT.AND P1, PT, R203, 0x11, PT ;  /* 0x00000011cb00780c */ /* 0x000fe40003f24270 */
[----:B---3--:R-:W-:Y:S01]  /*55d0*/  FSEL R169, R169, -INF , P5 ;  /* 0xff800000a9a97808 */ /* 0x008fe20002800000 */
[----:B------:R-:W3:Y:S01]  /*55e0*/  MUFU.TANH R155, R155 ;  /* 0x0000009b009b7308 */ /* 0x000ee20000002400 */
[----:B------:R-:W-:Y:S02]  /*55f0*/  ISETP.GT.AND P5, PT, R203, 0x38, PT ;  /* 0x00000038cb00780c */ /* 0x000fe40003fa4270 */
[----:B------:R-:W-:Y:S02]  /*5600*/  FSEL R177, R177, -INF , P4 ;  /* 0xff800000b1b17808 */ /* 0x000fe40002000000 */
[----:B------:R-:W-:-:S02]  /*5610*/  FSEL R153, R153, -INF , P2 ;  /* 0xff80000099997808 */ /* 0x000fc40001000000 */
[----:B------:R-:W-:Y:S01]  /*5620*/  ISETP.GT.AND P4, PT, R204, RZ, PT ;  /* 0x000000ffcc00720c */ /* 0x000fe20003f84270 */
[----:B------:R-:W3:Y:S01]  /*5630*/  MUFU.TANH R173, R173 ;  /* 0x000000ad00ad7308 */ /* 0x000ee20000002400 */
[----:B------:R-:W-:Y:S02]  /*5640*/  ISETP.GT.AND P2, PT, R203, 0x18, PT ;  /* 0x00000018cb00780c */ /* 0x000fe40003f44270 */
[----:B--2---:R-:W-:Y:S02]  /*5650*/  FSEL R161, R161, -INF , P1 ;  /* 0xff800000a1a17808 */ /* 0x004fe40000800000 */
[----:B------:R-:W-:Y:S02]  /*5660*/  ISETP.GT.AND P1, PT, R203, 0x28, PT ;  /* 0x00000028cb00780c */ /* 0x000fe40003f24270 */
[----:B-1----:R-:W-:Y:S01]  /*5670*/  FSEL R180, R180, -INF , P5 ;  /* 0xff800000b4b47808 */ /* 0x002fe20002800000 */
[----:B------:R-:W1:Y:S01]  /*5680*/  MUFU.TANH R181, R181 ;  /* 0x000000b500b57308 */ /* 0x000e620000002400 */
[----:B------:R-:W-:-:S02]  /*5690*/  ISETP.GT.AND P5, PT, R204, 0x1, PT ;  /* 0x00000001cc00780c */ /* 0x000fc40003fa4270 */
[----:B----4-:R-:W-:Y:S02]  /*56a0*/  FSEL R154, R154, -INF , P4 ;  /* 0xff8000009a9a7808 */ /* 0x010fe40002000000 */
[----:B-----5:R-:W-:Y:S02]  /*56b0*/  FSEL R164, R164, -INF , P2 ;  /* 0xff800000a4a47808 */ /* 0x020fe40001000000 */
[C---:B------:R-:W-:Y:S01]  /*56c0*/  ISETP.GT.AND P2, PT, R203.reuse, 0x29, PT ;  /* 0x00000029cb00780c */ /* 0x040fe20003f44270 */
[----:B------:R-:W2:Y:S01]  /*56d0*/  MUFU.TANH R158, R158 ;  /* 0x0000009e009e7308 */ /* 0x000ea20000002400 */
[----:B0-----:R-:W-:Y:S02]  /*56e0*/  FSEL R172, R172, -INF , P1 ;  /* 0xff800000acac7808 */ /* 0x001fe40000800000 */
[----:B------:R-:W-:Y:S02]  /*56f0*/  ISETP.GT.AND P1, PT, R203, 0x39, PT ;  /* 0x00000039cb00780c */ /* 0x000fe40003f24270 */
[----:B------:R-:W-:-:S02]  /*5700*/  ISETP.GT.AND P4, PT, R204, 0x8, PT ;  /* 0x00000008cc00780c */ /* 0x000fc40003f84270 */
[----:B---3--:R-:W-:Y:S01]  /*5710*/  FSEL R155, R155, -INF , P5 ;  /* 0xff8000009b9b7808 */ /* 0x008fe20002800000 */
[----:B------:R-:W0:Y:S01]  /*5720*/  MUFU.TANH R184, R184 ;  /* 0x000000b800b87308 */ /* 0x000e220000002400 */
[----:B------:R-:W-:Y:S02]  /*5730*/  FMNMX.FTZ R205, R154, R202, !PT ;  /* 0x000000ca9acd7209 */ /* 0x000fe40007810000 */
[----:B------:R-:W-:Y:S02]  /*5740*/  FSEL R173, R173, -INF , P2 ;  /* 0xff800000adad7808 */ /* 0x000fe40001000000 */
[----:B------:R-:W-:Y:S02]  /*5750*/  ISETP.GT.AND P2, PT, R203, 0x40, PT ;  /* 0x00000040cb00780c */ /* 0x000fe40003f44270 */
[----:B-1----:R-:W-:Y:S01]  /*5760*/  FSEL R181, R181, -INF , P1 ;  /* 0xff800000b5b57808 */ /* 0x002fe20000800000 */
[----:B------:R-:W1:Y:S01]  /*5770*/  MUFU.TANH R156, R156 ;  /* 0x0000009c009c7308 */ /* 0x000e620000002400 */
[----:B------:R-:W-:-:S02]  /*5780*/  ISETP.GT.AND P3, PT, R203, 0x8, PT ;  /* 0x00000008cb00780c */ /* 0x000fc40003f64270 */
[----:B------:R-:W-:Y:S02]  /*5790*/  ISETP.GT.AND P1, PT, R204, 0x9, PT ;  /* 0x00000009cc00780c */ /* 0x000fe40003f24270 */
[----:B--2---:R-:W-:Y:S02]  /*57a0*/  FSEL R158, R158, -INF , P4 ;  /* 0xff8000009e9e7808 */ /* 0x004fe40002000000 */
[----:B------:R-:W-:Y:S01]  /*57b0*/  FMNMX.FTZ R205, R155, R205, !PT ;  /* 0x000000cd9bcd7209 */ /* 0x000fe20007810000 */
[----:B------:R-:W2:Y:S01]  /*57c0*/  MUFU.TANH R159, R159 ;  /* 0x0000009f009f7308 */ /* 0x000ea20000002400 */
[----:B0-----:R-:W-:Y:S02]  /*57d0*/  FSEL R184, R184, -INF , P2 ;  /* 0xff800000b8b87808 */ /* 0x001fe40001000000 */
[----:B------:R-:W-:Y:S02]  /*57e0*/  ISETP.GT.AND P2, PT, R204, 0x10, PT ;  /* 0x00000010cc00780c */ /* 0x000fe40003f44270 */
[----:B------:R-:W-:-:S02]  /*57f0*/  FMNMX.FTZ R205, R158, R205, !PT ;  /* 0x000000cd9ecd7209 */ /* 0x000fc40007810000 */
[----:B------:R-:W-:Y:S01]  /*5800*/  ISETP.GT.AND P5, PT, R204, 0x11, PT ;  /* 0x00000011cc00780c */ /* 0x000fe20003fa4270 */
[----:B------:R-:W0:Y:S01]  /*5810*/  MUFU.TANH R162, R162 ;  /* 0x000000a200a27308 */ /* 0x000e220000002400 */
[----:B-1----:R-:W-:Y:S02]  /*5820*/  FSEL R156, R156, -INF , P3 ;  /* 0xff8000009c9c7808 */ /* 0x002fe40001800000 */
[----:B------:R-:W-:Y:S02]  /*5830*/  ISETP.GT.AND P3, PT, R203, 0x19, PT ;  /* 0x00000019cb00780c */ /* 0x000fe40003f64270 */
[----:B------:R-:W-:Y:S02]  /*5840*/  ISETP.GT.AND P4, PT, R204, 0x18, PT ;  /* 0x00000018cc00780c */ /* 0x000fe40003f84270 */
[----:B------:R-:W-:Y:S01]  /*5850*/  FMNMX.FTZ R206, R152, R21, !PT ;  /* 0x0000001598ce7209 */ /* 0x000fe20007810000 */
[----:B------:R-:W1:Y:S01]  /*5860*/  MUFU.TANH R165, R165 ;  /* 0x000000a500a57308 */ /* 0x000e620000002400 */
[----:B--2---:R-:W-:-:S02]  /*5870*/  FSEL R159, R159, -INF , P1 ;  /* 0xff8000009f9f7808 */ /* 0x004fc40000800000 */
[----:B------:R-:W-:Y:S02]  /*5880*/  ISETP.GT.AND P1, PT, R204, 0x19, PT ;  /* 0x00000019cc00780c */ /* 0x000fe40003f24270 */
[----:B------:R-:W-:Y:S02]  /*5890*/  FMNMX.FTZ R205, R159, R205, !PT ;  /* 0x000000cd9fcd7209 */ /* 0x000fe40007810000 */
[----:B------:R-:W-:Y:S01]  /*58a0*/  FMNMX.FTZ R206, R153, R206, !PT ;  /* 0x000000ce99ce7209 */ /* 0x000fe20007810000 */
[----:B------:R-:W2:Y:S01]  /*58b0*/  MUFU.TANH R163, R163 ;  /* 0x000000a300a37308 */ /* 0x000ea20000002400 */
[----:B0-----:R-:W-:Y:S02]  /*58c0*/  FSEL R162, R162, -INF , P2 ;  /* 0xff800000a2a27808 */ /* 0x001fe40001000000 */
[----:B------:R-:W-:Y:S02]  /*58d0*/  ISETP.GT.AND P2, PT, R204, 0x21, PT ;  /* 0x00000021cc00780c */ /* 0x000fe40003f44270 */
[----:B------:R-:W-:-:S02]  /*58e0*/  FMNMX.FTZ R205, R162, R205, !PT ;  /* 0x000000cda2cd7209 */ /* 0x000fc40007810000 */
[----:B------:R-:W-:Y:S01]  /*58f0*/  FMNMX.FTZ R206, R156, R206, !PT ;  /* 0x000000ce9cce7209 */ /* 0x000fe20007810000 */
[----:B------:R-:W0:Y:S01]  /*5900*/  MUFU.TANH R176, R176 ;  /* 0x000000b000b07308 */ /* 0x000e220000002400 */
[----:B-1----:R-:W-:Y:S02]  /*5910*/  FSEL R165, R165, -INF , P3 ;  /* 0xff800000a5a57808 */ /* 0x002fe40001800000 */
[----:B------:R-:W-:Y:S02]  /*5920*/  ISETP.GT.AND P3, PT, R203, 0x30, PT ;  /* 0x00000030cb00780c */ /* 0x000fe40003f64270 */
[----:B------:R-:W-:-:S03]  /*5930*/  FMNMX.FTZ R206, R157, R206, !PT ;  /* 0x000000ce9dce7209 */ /* 0x000fc60007810000 */
[----:B------:R-:W1:Y:S01]  /*5940*/  MUFU.TANH R166, R166 ;  /* 0x000000a600a67308 */ /* 0x000e620000002400 */
[----:B--2---:R-:W-:Y:S02]  /*5950*/  FSEL R163, R163, -INF , P5 ;  /* 0xff800000a3a37808 */ /* 0x004fe40002800000 */
[----:B------:R-:W-:Y:S02]  /*5960*/  ISETP.GT.AND P5, PT, R204, 0x28, PT ;  /* 0x00000028cc00780c */ /* 0x000fe40003fa4270 */
[----:B------:R-:W-:Y:S02]  /*5970*/  FMNMX.FTZ R205, R163, R205, !PT ;  /* 0x000000cda3cd7209 */ /* 0x000fe40007810000 */
[----:B------:R-:W-:Y:S01]  /*5980*/  FMNMX.FTZ R206, R160, R206, !PT ;  /* 0x000000cea0ce7209 */ /* 0x000fe20007810000 */
[----:B------:R-:W2:Y:S01]  /*5990*/  MUFU.TANH R185, R185 ;  /* 0x000000b900b97308 */ /* 0x000ea20000002400 */
[----:B0-----:R-:W-:Y:S02]  /*59a0*/  FSEL R176, R176, -INF , P3 ;  /* 0xff800000b0b07808 */ /* 0x001fe40001800000 */
[----:B------:R-:W-:-:S02]  /*59b0*/  ISETP.GT.AND P3, PT, R203, 0x41, PT ;  /* 0x00000041cb00780c */ /* 0x000fc40003f64270 */
[----:B------:R-:W-:-:S03]  /*59c0*/  FMNMX.FTZ R206, R161, R206, !PT ;  /* 0x000000cea1ce7209 */ /* 0x000fc60007810000 */
[----:B------:R-:W0:Y:S01]  /*59d0*/  MUFU.TANH R167, R167 ;  /* 0x000000a700a77308 */ /* 0x000e220000002400 */
[----:B-1----:R-:W-:Y:S02]  /*59e0*/  FSEL R166, R166, -INF , P4 ;  /* 0xff800000a6a67808 */ /* 0x002fe40002000000 */
[----:B------:R-:W-:Y:S02]  /*59f0*/  ISETP.GT.AND P4, PT, R204, 0x29, PT ;  /* 0x00000029cc00780c */ /* 0x000fe40003f84270 */
[----:B------:R-:W-:Y:S02]  /*5a00*/  FMNMX.FTZ R205, R166, R205, !PT ;  /* 0x000000cda6cd7209 */ /* 0x000fe40007810000 */
[----:B------:R-:W-:Y:S01]  /*5a10*/  FMNMX.FTZ R206, R164, R206, !PT ;  /* 0x000000cea4ce7209 */ /* 0x000fe20007810000 */
[----:B------:R-:W1:Y:S01]  /*5a20*/  MUFU.TANH R170, R170 ;  /* 0x000000aa00aa7308 */ /* 0x000e620000002400 */
[----:B--2---:R-:W-:Y:S02]  /*5a30*/  FSEL R185, R185, -INF , P3 ;  /* 0xff800000b9b97808 */ /* 0x004fe40001800000 */
[----:B------:R-:W-:-:S02]  /*5a40*/  ISETP.GT.AND P3, PT, R204, 0x20, PT ;  /* 0x00000020cc00780c */ /* 0x000fc40003f64270 */
[----:B------:R-:W-:-:S03]  /*5a50*/  FMNMX.FTZ R206, R165, R206, !PT ;  /* 0x000000cea5ce7209 */ /* 0x000fc60007810000 */
[----:B------:R-:W2:Y:S01]  /*5a60*/  MUFU.TANH R171, R171 ;  /* 0x000000ab00ab7308 */ /* 0x000ea20000002400 */
[----:B0-----:R-:W-:Y:S02]  /*5a70*/  FSEL R167, R167, -INF , P1 ;  /* 0xff800000a7a77808 */ /* 0x001fe40000800000 */
[----:B------:R-:W-:Y:S02]  /*5a80*/  ISETP.GT.AND P1, PT, R204, 0x30, PT ;  /* 0x00000030cc00780c */ /* 0x000fe40003f24270 */
[----:B------:R-:W-:Y:S02]  /*5a90*/  FMNMX.FTZ R205, R167, R205, !PT ;  /* 0x000000cda7cd7209 */ /* 0x000fe40007810000 */
[----:B------:R-:W-:Y:S01]  /*5aa0*/  FMNMX.FTZ R206, R168, R206, !PT ;  /* 0x000000cea8ce7209 */ /* 0x000fe20007810000 */
[----:B------:R-:W0:Y:S01]  /*5ab0*/  MUFU.TANH R174, R174 ;  /* 0x000000ae00ae7308 */ /* 0x000e220000002400 */
[----:B-1----:R-:W-:Y:S02]  /*5ac0*/  FSEL R170, R170, -INF , P3 ;  /* 0xff800000aaaa7808 */ /* 0x002fe40001800000 */
[----:B------:R-:W-:-:S02]  /*5ad0*/  ISETP.GT.AND P3, PT, R204, 0x31, PT ;  /* 0x00000031cc00780c */ /* 0x000fc40003f64270 */
[----:B------:R-:W-:Y:S02]  /*5ae0*/  FMNMX.FTZ R205, R170, R205, !PT ;  /* 0x000000cdaacd7209 */ /* 0x000fe40007810000 */
[----:B------:R-:W-:Y:S01]  /*5af0*/  FMNMX.FTZ R206, R169, R206, !PT ;  /* 0x000000cea9ce7209 */ /* 0x000fe20007810000 */
[----:B------:R-:W1:Y:S01]  /*5b00*/  MUFU.TANH R175, R175 ;  /* 0x000000af00af7308 */ /* 0x000e620000002400 */
[----:B--2---:R-:W-:Y:S02]  /*5b10*/  FSEL R171, R171, -INF , P2 ;  /* 0xff800000abab7808 */ /* 0x004fe40001000000 */
[----:B------:R-:W-:Y:S02]  /*5b20*/  ISETP.GT.AND P2, PT, R204, 0x38, PT ;  /* 0x00000038cc00780c */ /* 0x000fe40003f44270 */
[----:B------:R-:W-:Y:S02]  /*5b30*/  FMNMX.FTZ R205, R171, R205, !PT ;  /* 0x000000cdabcd7209 */ /* 0x000fe40007810000 */
[----:B------:R-:W-:Y:S01]  /*5b40*/  FMNMX.FTZ R206, R172, R206, !PT ;  /* 0x000000ceacce7209 */ /* 0x000fe20007810000 */
[----:B------:R-:W2:Y:S01]  /*5b50*/  MUFU.TANH R178, R178 ;  /* 0x000000b200b27308 */ /* 0x000ea20000002400 */
[----:B0-----:R-:W-:-:S02]  /*5b60*/  FSEL R174, R174, -INF , P5 ;  /* 0xff800000aeae7808 */ /* 0x001fc40002800000 */
[----:B------:R-:W-:Y:S02]  /*5b70*/  ISETP.GT.AND P5, PT, R204, 0x39, PT ;  /* 0x00000039cc00780c */ /* 0x000fe40003fa4270 */
[----:B------:R-:W-:Y:S02]  /*5b80*/  FMNMX.FTZ R205, R174, R205, !PT ;  /* 0x000000cdaecd7209 */ /* 0x000fe40007810000 */
[----:B------:R-:W-:Y:S01]  /*5b90*/  FMNMX.FTZ R206, R173, R206, !PT ;  /* 0x000000ceadce7209 */ /* 0x000fe20007810000 */
[----:B------:R-:W0:Y:S01]  /*5ba0*/  MUFU.TANH R179, R179 ;  /* 0x000000b300b37308 */ /* 0x000e220000002400 */
[----:B-1----:R-:W-:Y:S02]  /*5bb0*/  FSEL R175, R175, -INF , P4 ;  /* 0xff800000afaf7808 */ /* 0x002fe40002000000 */
[----:B------:R-:W-:Y:S02]  /*5bc0*/  ISETP.GT.AND P4, PT, R204, 0x40, PT ;  /* 0x00000040cc00780c */ /* 0x000fe40003f84270 */
[----:B------:R-:W-:-:S02]  /*5bd0*/  FMNMX.FTZ R205, R175, R205, !PT ;  /* 0x000000cdafcd7209 */ /* 0x000fc40007810000 */
        /* <DEDUP_REMOVED lines=36> */
[----:B-1----:R-:W-:-:S04]  /*5e20*/  FSEL R194, R194, -INF , P5 ;  /* 0xff800000c2c27808 */ /* 0x002fc80002800000 */
        /* <DEDUP_REMOVED lines=9> */
[----:B------:R-:W-:Y:S01]  /*5ec0*/  MUFU.TANH R189, R189 ;  /* 0x000000bd00bd7308 */ /* 0x000fe20000002400 */
[----:B-1----:R-:W-:Y:S02]  /*5ed0*/  FSEL R188, R188, -INF , P2 ;  /* 0xff800000bcbc7808 */ /* 0x002fe40001000000 */
[----:B------:R-:W-:-:S05]  /*5ee0*/  ISETP.GT.AND P2, PT, R203, 0x51, PT ;  /* 0x00000051cb00780c */ /* 0x000fca0003f44270 */
[----:B------:R-:W0:Y:S01]  /*5ef0*/  MUFU.TANH R192, R192 ;  /* 0x000000c000c07308 */ /* 0x000e220000002400 */
[----:B--2---:R-:W-:-:S07]  /*5f00*/  FSEL R199, R199, -INF , P3 ;  /* 0xff800000c7c77808 */ /* 0x004fce0001800000 */
[----:B------:R1:W-:Y:S08]  /*5f10*/  MUFU.TANH R204, R197 ;  /* 0x000000c500cc7308 */ /* 0x0003f00000002400 */
[----:B------:R-:W2:Y:S01]  /*5f20*/  MUFU.TANH R193, R193 ;  /* 0x000000c100c17308 */ /* 0x000ea20000002400 */
[----:B-1----:R-:W-:Y:S02]  /*5f30*/  FMNMX.FTZ R197, R181, R206, !PT ;  /* 0x000000ceb5c57209 */ /* 0x002fe40007810000 */
[----:B0-----:R-:W-:-:S02]  /*5f40*/  FSEL R192, R192, -INF , P1 ;  /* 0xff800000c0c07808 */ /* 0x001fc40000800000 */
[----:B------:R-:W-:Y:S02]  /*5f50*/  FMNMX.FTZ R197, R184, R197, !PT ;  /* 0x000000c5b8c57209 */ /* 0x000fe40007810000 */
[----:B------:R-:W-:Y:S01]  /*5f60*/  ISETP.GT.AND P1, PT, R203, 0x58, PT ;  /* 0x00000058cb00780c */ /* 0x000fe20003f24270 */
[----:B------:R-:W0:Y:S01]  /*5f70*/  MUFU.TANH R196, R196 ;  /* 0x000000c400c47308 */ /* 0x000e220000002400 */
[----:B------:R-:W-:Y:S02]  /*5f80*/  FMNMX.FTZ R206, R185, R197, !PT ;  /* 0x000000c5b9ce7209 */ /* 0x000fe40007810000 */
[----:B------:R-:W-:Y:S02]  /*5f90*/  FSEL R197, R189, -INF , P4 ;  /* 0xff800000bdc57808 */ /* 0x000fe40002000000 */
[----:B------:R-:W-:Y:S02]  /*5fa0*/  FMNMX.FTZ R206, R188, R206, !PT ;  /* 0x000000cebcce7209 */ /* 0x000fe40007810000 */
[----:B------:R-:W-:-:S02]  /*5fb0*/  FMNMX.FTZ R189, R199, R205, !PT ;  /* 0x000000cdc7bd7209 */ /* 0x000fc40007810000 */
[----:B------:R-:W-:Y:S02]  /*5fc0*/  FMNMX.FTZ R206, R197, R206, !PT ;  /* 0x000000cec5ce7209 */ /* 0x000fe40007810000 */
[----:B--2---:R-:W-:Y:S01]  /*5fd0*/  FSEL R193, R193, -INF , P2 ;  /* 0xff800000c1c17808 */ /* 0x004fe20001000000 */
[----:B------:R-:W1:Y:S01]  /*5fe0*/  SHFL.BFLY PT, R205, R189, 0x2, 0x1f ;  /* 0x0c401f00bdcd7f89 */ /* 0x000e6200000e0000 */
[----:B------:R-:W-:Y:S02]  /*5ff0*/  FMNMX.FTZ R206, R192, R206, !PT ;  /* 0x000000cec0ce7209 */ /* 0x000fe40007810000 */
[----:B------:R-:W-:Y:S02]  /*6000*/  ISETP.GT.AND P2, PT, R203, 0x59, PT ;  /* 0x00000059cb00780c */ /* 0x000fe40003f44270 */
[----:B0-----:R-:W-:Y:S02]  /*6010*/  FSEL R196, R196, -INF , P1 ;  /* 0xff800000c4c47808 */ /* 0x001fe40000800000 */
[----:B------:R-:W-:-:S02]  /*6020*/  FMNMX.FTZ R206, R193, R206, !PT ;  /* 0x000000cec1ce7209 */ /* 0x000fc40007810000 */
[----:B------:R-:W-:Y:S02]  /*6030*/  FSEL R204, R204, -INF , P2 ;  /* 0xff800000cccc7808 */ /* 0x000fe40001000000 */
[----:B------:R-:W-:-:S04]  /*6040*/  FMNMX.FTZ R203, R196, R206, !PT ;  /* 0x000000cec4cb7209 */ /* 0x000fc80007810000 */
[----:B------:R-:W-:-:S05]  /*6050*/  FMNMX.FTZ R203, R204, R203, !PT ;  /* 0x000000cbcccb7209 */ /* 0x000fca0007810000 */
[----:B------:R-:W0:Y:S01]  /*6060*/  SHFL.BFLY PT, R206, R203, 0x2, 0x1f ;  /* 0x0c401f00cbce7f89 */ /* 0x000e2200000e0000 */
[----:B-1----:R-:W-:-:S05]  /*6070*/  FMNMX.FTZ R189, R189, R205, !PT ;  /* 0x000000cdbdbd7209 */ /* 0x002fca0007810000 */
[----:B------:R-:W1:Y:S01]  /*6080*/  SHFL.BFLY PT, R208, R189, 0x1, 0x1f ;  /* 0x0c201f00bdd07f89 */ /* 0x000e6200000e0000 */
[----:B0-----:R-:W-:-:S05]  /*6090*/  FMNMX.FTZ R205, R203, R206, !PT ;  /* 0x000000cecbcd7209 */ /* 0x001fca0007810000 */
[----:B------:R-:W0:Y:S01]  /*60a0*/  SHFL.BFLY PT, R207, R205, 0x1, 0x1f ;  /* 0x0c201f00cdcf7f89 */ /* 0x000e2200000e0000 */
[----:B-1----:R-:W-:-:S04]  /*60b0*/  FMNMX.FTZ R189, R189, R208, !PT ;  /* 0x000000d0bdbd7209 */ /* 0x002fc80007810000 */
[C---:B------:R-:W-:Y:S01]  /*60c0*/  FSETP.NEU.FTZ.AND P2, PT, R189.reuse, -INF , PT ;  /* 0xff800000bd00780b */ /* 0x040fe20003f5d000 */
[----:B------:R-:W-:-:S05]  /*60d0*/  FMUL.FTZ R203, R189, UR5 ;  /* 0x00000005bdcb7c20 */ /* 0x000fca0008410000 */
[----:B------:R-:W-:-:S05]  /*60e0*/  FSEL R203, R203, RZ, P2 ;  /* 0x000000ffcbcb7208 */ /* 0x000fca0001000000 */
[--C-:B------:R-:W-:Y:S01]  /*60f0*/  FFMA.FTZ R206, R154, UR5, -R203.reuse ;  /* 0x000000059ace7c23 */ /* 0x100fe200080108cb */
[--C-:B------:R-:W-:Y:S01]  /*6100*/  FFMA.FTZ R208, R155, UR5, -R203.reuse ;  /* 0x000000059bd07c23 */ /* 0x100fe200080108cb */
[----:B------:R-:W1:Y:S01]  /*6110*/  S2R R154, SR_TID.X ;  /* 0x00000000009a7919 */ /* 0x000e620000002100 */
[--C-:B------:R-:W-:Y:S01]  /*6120*/  FFMA.FTZ R158, R158, UR5, -R203.reuse ;  /* 0x000000059e9e7c23 */ /* 0x100fe200080108cb */
[--C-:B------:R-:W-:Y:S01]  /*6130*/  FFMA.FTZ R159, R159, UR5, -R203.reuse ;  /* 0x000000059f9f7c23 */ /* 0x100fe200080108cb */
[----:B0-----:R-:W-:Y:S01]  /*6140*/  FMNMX.FTZ R205, R205, R207, !PT ;  /* 0x000000cfcdcd7209 */ /* 0x001fe20007810000 */
[----:B------:R-:W-:Y:S01]  /*6150*/  MUFU.EX2 R206, R206 ;  /* 0x000000ce00ce7308 */ /* 0x000fe20000000800 */
[--C-:B------:R-:W-:Y:S01]  /*6160*/  FFMA.FTZ R162, R162, UR5, -R203.reuse ;  /* 0x00000005a2a27c23 */ /* 0x100fe200080108cb */
[--C-:B------:R-:W-:Y:S01]  /*6170*/  FFMA.FTZ R163, R163, UR5, -R203.reuse ;  /* 0x00000005a3a37c23 */ /* 0x100fe200080108cb */
[C---:B------:R-:W-:Y:S01]  /*6180*/  FSETP.NEU.FTZ.AND P1, PT, R205.reuse, -INF , PT ;  /* 0xff800000cd00780b */ /* 0x040fe20003f3d000 */
[----:B------:R-:W-:Y:S01]  /*6190*/  FMUL.FTZ R209, R205, UR5 ;  /* 0x00000005cdd17c20 */ /* 0x000fe20008410000 */
[--C-:B------:R-:W-:Y:S01]  /*61a0*/  FFMA.FTZ R166, R166, UR5, -R203.reuse ;  /* 0x00000005a6a67c23 */ /* 0x100fe200080108cb */
[--C-:B------:R-:W-:Y:S01]  /*61b0*/  FFMA.FTZ R167, R167, UR5, -R203.reuse ;  /* 0x00000005a7a77c23 */ /* 0x100fe200080108cb */
[--C-:B------:R-:W-:Y:S01]  /*61c0*/  FFMA.FTZ R170, R170, UR5, -R203.reuse ;  /* 0x00000005aaaa7c23 */ /* 0x100fe200080108cb */
[----:B------:R-:W-:Y:S01]  /*61d0*/  MUFU.EX2 R208, R208 ;  /* 0x000000d000d07308 */ /* 0x000fe20000000800 */
[----:B------:R-:W-:Y:S01]  /*61e0*/  FSEL R209, R209, RZ, P1 ;  /* 0x000000ffd1d17208 */ /* 0x000fe20000800000 */
[--C-:B------:R-:W-:Y:S01]  /*61f0*/  FFMA.FTZ R171, R171, UR5, -R203.reuse ;  /* 0x00000005abab7c23 */ /* 0x100fe200080108cb */
[--C-:B------:R-:W-:Y:S01]  /*6200*/  FFMA.FTZ R174, R174, UR5, -R203.reuse ;  /* 0x00000005aeae7c23 */ /* 0x100fe200080108cb */
[--C-:B------:R-:W-:Y:S01]  /*6210*/  FFMA.FTZ R175, R175, UR5, -R203.reuse ;  /* 0x00000005afaf7c23 */ /* 0x100fe200080108cb */
[----:B------:R-:W-:Y:S01]  /*6220*/  FFMA.FTZ R178, R178, UR5, -R203 ;  /* 0x00000005b2b27c23 */ /* 0x000fe200080108cb */
[--C-:B------:R-:W-:Y:S01]  /*6230*/  FFMA.FTZ R210, R152, UR5, -R209.reuse ;  /* 0x0000000598d27c23 */ /* 0x100fe200080108d1 */
[----:B------:R-:W-:Y:S01]  /*6240*/  FSEL R152, R205, RZ, P1 ;  /* 0x000000ffcd987208 */ /* 0x000fe20000800000 */
[--C-:B------:R-:W-:Y:S01]  /*6250*/  FFMA.FTZ R157, R157, UR5, -R209.reuse ;  /* 0x000000059d9d7c23 */ /* 0x100fe200080108d1 */
[--C-:B------:R-:W-:Y:S01]  /*6260*/  FFMA.FTZ R207, R153, UR5, -R209.reuse ;  /* 0x0000000599cf7c23 */ /* 0x100fe200080108d1 */
[----:B------:R-:W-:Y:S01]  /*6270*/  FFMA.FTZ R156, R156, UR5, -R209 ;  /* 0x000000059c9c7c23 */ /* 0x000fe200080108d1 */
[----:B------:R-:W-:Y:S01]  /*6280*/  MUFU.EX2 R158, R158 ;  /* 0x0000009e009e7308 */ /* 0x000fe20000000800 */
[----:B------:R-:W-:Y:S01]  /*6290*/  FADD.FTZ R152, -R152, R21 ;  /* 0x0000001598987221 */ /* 0x000fe20000010100 */
[--C-:B------:R-:W-:Y:S01]  /*62a0*/  FFMA.FTZ R160, R160, UR5, -R209.reuse ;  /* 0x00000005a0a07c23 */ /* 0x100fe200080108d1 */
[--C-:B------:R-:W-:Y:S01]  /*62b0*/  FFMA.FTZ R161, R161, UR5, -R209.reuse ;  /* 0x00000005a1a17c23 */ /* 0x100fe200080108d1 */
[--C-:B------:R-:W-:Y:S01]  /*62c0*/  FFMA.FTZ R164, R164, UR5, -R209.reuse ;  /* 0x00000005a4a47c23 */ /* 0x100fe200080108d1 */
[--C-:B------:R-:W-:Y:S01]  /*62d0*/  FFMA.FTZ R165, R165, UR5, -R209.reuse ;  /* 0x00000005a5a57c23 */ /* 0x100fe200080108d1 */
[--C-:B------:R-:W-:Y:S01]  /*62e0*/  FFMA.FTZ R168, R168, UR5, -R209.reuse ;  /* 0x00000005a8a87c23 */ /* 0x100fe200080108d1 */
[--C-:B------:R-:W-:Y:S01]  /*62f0*/  FFMA.FTZ R169, R169, UR5, -R209.reuse ;  /* 0x00000005a9a97c23 */ /* 0x100fe200080108d1 */
[----:B------:R0:W-:Y:S01]  /*6300*/  MUFU.EX2 R21, R157 ;  /* 0x0000009d00157308 */ /* 0x0001e20000000800 */
[----:B-1----:R-:W-:Y:S01]  /*6310*/  SHF.R.U32.HI R154, RZ, 0x7, R154 ;  /* 0x00000007ff9a7819 */ /* 0x002fe2000001169a */
[--C-:B------:R-:W-:Y:S01]  /*6320*/  FFMA.FTZ R172, R172, UR5, -R209.reuse ;  /* 0x00000005acac7c23 */ /* 0x100fe200080108d1 */
[----:B------:R-:W-:Y:S01]  /*6330*/  FFMA.FTZ R173, R173, UR5, -R209 ;  /* 0x00000005adad7c23 */ /* 0x000fe200080108d1 */
[--C-:B------:R-:W-:Y:S01]  /*6340*/  FFMA.FTZ R179, R179, UR5, -R203.reuse ;  /* 0x00000005b3b37c23 */ /* 0x100fe200080108cb */
[----:B------:R-:W-:Y:S01]  /*6350*/  FFMA.FTZ R182, R182, UR5, -R203 ;  /* 0x00000005b6b67c23 */ /* 0x000fe200080108cb */
[--C-:B------:R-:W-:Y:S01]  /*6360*/  FFMA.FTZ R176, R176, UR5, -R209.reuse ;  /* 0x00000005b0b07c23 */ /* 0x100fe200080108d1 */
[--C-:B------:R-:W-:Y:S01]  /*6370*/  FFMA.FTZ R177, R177, UR5, -R209.reuse ;  /* 0x00000005b1b17c23 */ /* 0x100fe200080108d1 */
[----:B------:R-:W1:Y:S01]  /*6380*/  MUFU.EX2 R159, R159 ;  /* 0x0000009f009f7308 */ /* 0x000e620000000800 */
[----:B0-----:R-:W-:Y:S01]  /*6390*/  FMUL.FTZ R157, R152, UR5 ;  /* 0x00000005989d7c20 */ /* 0x001fe20008410000 */
[----:B------:R-:W-:Y:S01]  /*63a0*/  FSEL R152, R189, RZ, P2 ;  /* 0x000000ffbd987208 */ /* 0x000fe20001000000 */
[--C-:B------:R-:W-:Y:S01]  /*63b0*/  FFMA.FTZ R180, R180, UR5, -R209.reuse ;  /* 0x00000005b4b47c23 */ /* 0x100fe200080108d1 */
[----:B------:R-:W-:Y:S01]  /*63c0*/  FFMA.FTZ R181, R181, UR5, -R209 ;  /* 0x00000005b5b57c23 */ /* 0x000fe200080108d1 */
[--C-:B------:R-:W-:Y:S01]  /*63d0*/  FFMA.FTZ R183, R183, UR5, -R203.reuse ;  /* 0x00000005b7b77c23 */ /* 0x100fe200080108cb */
[--C-:B------:R-:W-:Y:S01]  /*63e0*/  FFMA.FTZ R186, R186, UR5, -R203.reuse ;  /* 0x00000005baba7c23 */ /* 0x100fe200080108cb */
[----:B------:R-:W-:Y:S01]  /*63f0*/  FADD.FTZ R153, -R152, R202 ;  /* 0x000000ca98997221 */ /* 0x000fe20000010100 */
[----:B------:R-:W-:Y:S01]  /*6400*/  VIADD R152, R154, 0x8 ;  /* 0x000000089a987836 */ /* 0x000fe20000000000 */
[----:B------:R-:W0:Y:S01]  /*6410*/  MUFU.EX2 R157, R157 ;  /* 0x0000009d009d7308 */ /* 0x000e220000000800 */
[--C-:B------:R-:W-:Y:S01]  /*6420*/  FFMA.FTZ R187, R187, UR5, -R203.reuse ;  /* 0x00000005bbbb7c23 */ /* 0x100fe200080108cb */
[----:B------:R-:W-:Y:S01]  /*6430*/  FMUL.FTZ R153, R153, UR5 ;  /* 0x0000000599997c20 */ /* 0x000fe20008410000 */
[----:B------:R-:W-:Y:S01]  /*6440*/  FFMA.FTZ R190, R190, UR5, -R203 ;  /* 0x00000005bebe7c23 */ /* 0x000fe200080108cb */
[--C-:B------:R-:W-:Y:S01]  /*6450*/  FFMA.FTZ R184, R184, UR5, -R209.reuse ;  /* 0x00000005b8b87c23 */ /* 0x100fe200080108d1 */
[--C-:B------:R-:W-:Y:S01]  /*6460*/  FFMA.FTZ R185, R185, UR5, -R209.reuse ;  /* 0x00000005b9b97c23 */ /* 0x100fe200080108d1 */
[--C-:B------:R-:W-:Y:S01]  /*6470*/  FFMA.FTZ R188, R188, UR5, -R209.reuse ;  /* 0x00000005bcbc7c23 */ /* 0x100fe200080108d1 */
[----:B------:R-:W-:Y:S01]  /*6480*/  FFMA.FTZ R197, R197, UR5, -R209 ;  /* 0x00000005c5c57c23 */ /* 0x000fe200080108d1 */
[----:B------:R-:W2:Y:S01]  /*6490*/  MUFU.EX2 R202, R153 ;  /* 0x0000009900ca7308 */ /* 0x000ea20000000800 */
[----:B-1----:R-:W-:Y:S01]  /*64a0*/  F2FP.BF16.F32.PACK_AB R155, R159, R158 ;  /* 0x0000009e9f9b723e */ /* 0x002fe200000010ff */
[----:B------:R-:W-:Y:S01]  /*64b0*/  FFMA.FTZ R191, R191, UR5, -R203 ;  /* 0x00000005bfbf7c23 */ /* 0x000fe200080108cb */
[--C-:B------:R-:W-:Y:S01]  /*64c0*/  FFMA.FTZ R192, R192, UR5, -R209.reuse ;  /* 0x00000005c0c07c23 */ /* 0x100fe200080108d1 */
[--C-:B------:R-:W-:Y:S01]  /*64d0*/  FFMA.FTZ R196, R196, UR5, -R209.reuse ;  /* 0x00000005c4c47c23 */ /* 0x100fe200080108d1 */
[----:B------:R-:W-:Y:S01]  /*64e0*/  FFMA.FTZ R204, R204, UR5, -R209 ;  /* 0x00000005cccc7c23 */ /* 0x000fe200080108d1 */
[----:B------:R-:W-:-:S02]  /*64f0*/  FFMA.FTZ R199, R199, UR5, -R203 ;  /* 0x00000005c7c77c23 */ /* 0x000fc400080108cb */
[----:B------:R-:W-:Y:S01]  /*6500*/  MUFU.EX2 R210, R210 ;  /* 0x000000d200d27308 */ /* 0x000fe20000000800 */
        /* <DEDUP_REMOVED lines=8> */
[----:B------:R0:W-:Y:S01]  /*6590*/  BAR.SYNC.DEFER_BLOCKING R152, 0x100 ;  /* 0x000400980000751d */ /* 0x0001e20000010000 */
        /* <DEDUP_REMOVED lines=123> */
[----:B------:R-:W-:Y:S01]  /*6d50*/  MUFU.EX2 R162, R162 ;  /* 0x000000a200a27308 */ /* 0x000fe20000000800 */
[----:B0-----:R-:W-:Y:S01]  /*6d60*/  F2FP.BF16.F32.PACK_AB R152, R207, R210 ;  /* 0x000000d2cf98723e */ /* 0x001fe200000010ff */
[----:B------:R-:W-:Y:S01]  /*6d70*/  FFMA.FTZ R5, R202, R5, R206 ;  /* 0x00000005ca057223 */ /* 0x000fe200000100ce */
[----:B-1----:R-:W-:Y:S01]  /*6d80*/  F2FP.BF16.F32.PACK_AB R154, R21, R156 ;  /* 0x0000009c159a723e */ /* 0x002fe200000010ff */
[----:B------:R-:W-:-:S02]  /*6d90*/  FFMA.FTZ R4, R157, R4, R210 ;  /* 0x000000049d047223 */ /* 0x000fc400000100d2 */
[----:B------:R-:W-:Y:S01]  /*6da0*/  FADD.FTZ R5, R208, R5 ;  /* 0x00000005d0057221 */ /* 0x000fe20000010000 */
[----:B------:R-:W-:Y:S01]  /*6db0*/  WARPGROUP.ARRIVE ;  /* 0x00000000000079c5 */ /* 0x000fe20000000000 */
[----:B------:R-:W0:Y:S01]  /*6dc0*/  MUFU.EX2 R163, R163 ;  /* 0x000000a300a37308 */ /* 0x000e220000000800 */
[----:B------:R-:W-:Y:S01]  /*6dd0*/  FADD.FTZ R207, R207, R4 ;  /* 0x00000004cfcf7221 */ /* 0x000fe20000010000 */
[----:B------:R-:W-:-:S03]  /*6de0*/  FADD.FTZ R158, R158, R5 ;  /* 0x000000059e9e7221 */ /* 0x000fc60000010000 */
[----:B------:R-:W-:Y:S01]  /*6df0*/  HGMMA.64x256x16.F32.BF16 R24, R152, gdesc[UR8].tnspB, R24, gsb0 ;  /* 0x43e0000898187df0 */ /* 0x000fe20008001818 */
[----:B------:R-:W-:Y:S01]  /*6e00*/  UIADD3 UR10, UR6, 0x80, URZ ;  /* 0x00000080060a7890 */ /* 0x000fe2000fffe03f */
[----:B------:R-:W-:Y:S01]  /*6e10*/  FADD.FTZ R156, R156, R207 ;  /* 0x000000cf9c9c7221 */ /* 0x000fe20000010000 */
[----:B------:R-:W-:Y:S01]  /*6e20*/  MUFU.EX2 R166, R166 ;  /* 0x000000a600a67308 */ /* 0x000fe20000000800 */
[----:B------:R-:W-:Y:S01]  /*6e30*/  UMOV UR11, 0x40000040 ;  /* 0x40000040000b7882 */ /* 0x000fe20000000000 */
[----:B------:R-:W-:Y:S01]  /*6e40*/  FADD.FTZ R159, R159, R158 ;  /* 0x0000009e9f9f7221 */ /* 0x000fe20000010000 */
[----:B------:R-:W-:-:S05]  /*6e50*/  FADD.FTZ R21, R21, R156 ;  /* 0x0000009c15157221 */ /* 0x000fca0000010000 */
[----:B------:R-:W1:Y:S08]  /*6e60*/  MUFU.EX2 R167, R167 ;  /* 0x000000a700a77308 */ /* 0x000e700000000800 */
[----:B------:R-:W-:Y:S08]  /*6e70*/  MUFU.EX2 R160, R160 ;  /* 0x000000a000a07308 */ /* 0x000ff00000000800 */
[----:B------:R-:W2:Y:S08]  /*6e80*/  MUFU.EX2 R161, R161 ;  /* 0x000000a100a17308 */ /* 0x000eb00000000800 */
[----:B------:R-:W-:Y:S08]  /*6e90*/  MUFU.EX2 R164, R164 ;  /* 0x000000a400a47308 */ /* 0x000ff00000000800 */
[----:B------:R-:W3:Y:S08]  /*6ea0*/  MUFU.EX2 R165, R165 ;  /* 0x000000a500a57308 */ /* 0x000ef00000000800 */
[----:B------:R-:W-:Y:S08]  /*6eb0*/  MUFU.EX2 R170, R170 ;  /* 0x000000aa00aa7308 */ /* 0x000ff00000000800 */
[----:B------:R-:W-:Y:S08]  /*6ec0*/  MUFU.EX2 R171, R171 ;  /* 0x000000ab00ab7308 */ /* 0x000ff00000000800 */
[----:B------:R-:W-:Y:S08]  /*6ed0*/  MUFU.EX2 R174, R174 ;  /* 0x000000ae00ae7308 */ /* 0x000ff00000000800 */
[----:B------:R-:W-:Y:S08]  /*6ee0*/  MUFU.EX2 R168, R168 ;  /* 0x000000a800a87308 */ /* 0x000ff00000000800 */
[----:B------:R-:W4:Y:S08]  /*6ef0*/  MUFU.EX2 R169, R169 ;  /* 0x000000a900a97308 */ /* 0x000f300000000800 */
[----:B------:R-:W-:Y:S08]  /*6f00*/  MUFU.EX2 R172, R172 ;  /* 0x000000ac00ac7308 */ /* 0x000ff00000000800 */
[----:B------:R-:W5:Y:S08]  /*6f10*/  MUFU.EX2 R173, R173 ;  /* 0x000000ad00ad7308 */ /* 0x000f700000000800 */
[----:B------:R-:W5:Y:S08]  /*6f20*/  MUFU.EX2 R175, R175 ;  /* 0x000000af00af7308 */ /* 0x000f700000000800 */
[----:B------:R-:W-:Y:S08]  /*6f30*/  MUFU.EX2 R178, R178 ;  /* 0x000000b200b27308 */ /* 0x000ff00000000800 */
[----:B------:R-:W-:Y:S08]  /*6f40*/  MUFU.EX2 R179, R179 ;  /* 0x000000b300b37308 */ /* 0x000ff00000000800 */
[----:B------:R-:W-:Y:S08]  /*6f50*/  MUFU.EX2 R182, R182 ;  /* 0x000000b600b67308 */ /* 0x000ff00000000800 */
[----:B------:R-:W-:Y:S08]  /*6f60*/  MUFU.EX2 R176, R176 ;  /* 0x000000b000b07308 */ /* 0x000ff00000000800 */
[----:B------:R-:W5:Y:S08]  /*6f70*/  MUFU.EX2 R177, R177 ;  /* 0x000000b100b17308 */ /* 0x000f700000000800 */
        /* <DEDUP_REMOVED lines=11> */
[----:B------:R-:W5:Y:S08]  /*7030*/  MUFU.EX2 R192, R192 ;  /* 0x000000c000c07308 */ /* 0x000f700000000800 */
[----:B------:R-:W-:Y:S08]  /*7040*/  MUFU.EX2 R196, R196 ;  /* 0x000000c400c47308 */ /* 0x000ff00000000800 */
[----:B------:R-:W5:Y:S08]  /*7050*/  MUFU.EX2 R204, R204 ;  /* 0x000000cc00cc7308 */ /* 0x000f700000000800 */
[----:B------:R-:W-:Y:S01]  /*7060*/  MUFU.EX2 R199, R199 ;  /* 0x000000c700c77308 */ /* 0x000fe20000000800 */
[----:B------:R-:W-:-:S02]  /*7070*/  WARPGROUP.DEPBAR.LE gsb0, 0x0 ;  /* 0x00008000000079c5 */ /* 0x000fc40000010000 */
[----:B0-----:R-:W-:Y:S01]  /*7080*/  F2FP.BF16.F32.PACK_AB R153, R163, R162 ;  /* 0x000000a2a399723e */ /* 0x001fe200000010ff */
[----:B------:R-:W-:Y:S01]  /*7090*/  FADD.FTZ R162, R162, R159 ;  /* 0x0000009fa2a27221 */ /* 0x000fe20000010000 */
[----:B-1----:R-:W-:Y:S02]  /*70a0*/  F2FP.BF16.F32.PACK_AB R155, R167, R166 ;  /* 0x000000a6a79b723e */ /* 0x002fe400000010ff */
[----:B--2---:R-:W-:Y:S01]  /*70b0*/  F2FP.BF16.F32.PACK_AB R152, R161, R160 ;  /* 0x000000a0a198723e */ /* 0x004fe200000010ff */
[----:B------:R-:W-:Y:S01]  /*70c0*/  FADD.FTZ R160, R160, R21 ;  /* 0x00000015a0a07221 */ /* 0x000fe20000010000 */
[----:B---3--:R-:W-:Y:S01]  /*70d0*/  F2FP.BF16.F32.PACK_AB R154, R165, R164 ;  /* 0x000000a4a59a723e */ /* 0x008fe200000010ff */
[----:B------:R-:W-:Y:S02]  /*70e0*/  FADD.FTZ R163, R163, R162 ;  /* 0x000000a2a3a37221 */ /* 0x000fe40000010000 */
[----:B------:R-:W-:Y:S01]  /*70f0*/  FADD.FTZ R161, R161, R160 ;  /* 0x000000a0a1a17221 */ /* 0x000fe20000010000 */
[----:B------:R-:W-:Y:S01]  /*7100*/  WARPGROUP.ARRIVE ;  /* 0x00000000000079c5 */ /* 0x000fe20000000000 */
[----:B------:R-:W-:-:S02]  /*7110*/  FADD.FTZ R166, R166, R163 ;  /* 0x000000a3a6a67221 */ /* 0x000fc40000010000 */
[----:B------:R-:W-:Y:S02]  /*7120*/  FADD.FTZ R164, R164, R161 ;  /* 0x000000a1a4a47221 */ /* 0x000fe40000010000 */
[----:B------:R-:W-:Y:S01]  /*7130*/  FADD.FTZ R167, R167, R166 ;  /* 0x000000a6a7a77221 */ /* 0x000fe20000010000 */
[----:B------:R-:W-:Y:S01]  /*7140*/  HGMMA.64x256x16.F32.BF16 R24, R152, gdesc[UR8].tnspB, R24, gsb0 ;  /* 0x43e0000898187df0 */ /* 0x000fe20008001818 */
[----:B------:R-:W-:Y:S01]  /*7150*/  UIADD3 UR10, UR6, 0x100, URZ ;  /* 0x00000100060a7890 */ /* 0x000fe2000fffe03f */
[----:B------:R-:W-:Y:S01]  /*7160*/  FADD.FTZ R165, R165, R164 ;  /* 0x000000a4a5a57221 */ /* 0x000fe20000010000 */
[----:B------:R-:W-:Y:S01]  /*7170*/  UMOV UR11, 0x40000040 ;  /* 0x40000040000b7882 */ /* 0x000fe20000000000 */
[----:B------:R-:W-:Y:S02]  /*7180*/  WARPGROUP.DEPBAR.LE gsb0, 0x0 ;  /* 0x00008000000079c5 */ /* 0x000fe40000010000 */
[----:B----4-:R-:W-:Y:S01]  /*7190*/  F2FP.BF16.F32.PACK_AB R152, R169, R168 ;  /* 0x000000a8a998723e */ /* 0x010fe200000010ff */
[----:B------:R-:W-:Y:S01]  /*71a0*/  FADD.FTZ R168, R168, R165 ;  /* 0x000000a5a8a87221 */ /* 0x000fe20000010000 */
[----:B------:R-:W-:Y:S01]  /*71b0*/  F2FP.BF16.F32.PACK_AB R153, R171, R170 ;  /* 0x000000aaab99723e */ /* 0x000fe200000010ff */
[----:B------:R-:W-:Y:S01]  /*71c0*/  FADD.FTZ R170, R170, R167 ;  /* 0x000000a7aaaa7221 */ /* 0x000fe20000010000 */
[----:B-----5:R-:W-:Y:S01]  /*71d0*/  F2FP.BF16.F32.PACK_AB R154, R173, R172 ;  /* 0x000000acad9a723e */ /* 0x020fe200000010ff */
[----:B------:R-:W-:Y:S01]  /*71e0*/  FADD.FTZ R169, R169, R168 ;  /* 0x000000a8a9a97221 */ /* 0x000fe20000010000 */
[----:B------:R-:W-:Y:S01]  /*71f0*/  F2FP.BF16.F32.PACK_AB R155, R175, R174 ;  /* 0x000000aeaf9b723e */ /* 0x000fe200000010ff */
[----:B------:R-:W-:-:S02]  /*7200*/  FADD.FTZ R171, R171, R170 ;  /* 0x000000aaabab7221 */ /* 0x000fc40000010000 */
[----:B------:R-:W-:Y:S01]  /*7210*/  FADD.FTZ R172, R172, R169 ;  /* 0x000000a9acac7221 */ /* 0x000fe20000010000 */
[----:B------:R-:W-:Y:S01]  /*7220*/  WARPGROUP.ARRIVE ;  /* 0x00000000000079c5 */ /* 0x000fe20000000000 */
[----:B------:R-:W-:Y:S02]  /*7230*/  FADD.FTZ R174, R174, R171 ;  /* 0x000000abaeae7221 */ /* 0x000fe40000010000 */
[----:B------:R-:W-:Y:S02]  /*7240*/  FADD.FTZ R173, R173, R172 ;  /* 0x000000acadad7221 */ /* 0x000fe40000010000 */
[----:B------:R-:W-:-:S07]  /*7250*/  FADD.FTZ R175, R175, R174 ;  /* 0x000000aeafaf7221 */ /* 0x000fce0000010000 */
        /* <DEDUP_REMOVED lines=38> */
[----:B------:R-:W-:Y:S02]  /*74c0*/  WARPGROUP.DEPBAR.LE gsb0, 0x0 ;  /* 0x00008000000079c5 */ /* 0x000fe40000010000 */
[----:B------:R-:W-:Y:S01]  /*74d0*/  FFMA.FTZ R152, R193, UR5, -R209 ;  /* 0x00000005c1987c23 */ /* 0x000fe200080108d1 */
[--C-:B------:R-:W-:Y:S01]  /*74e0*/  FFMA.FTZ R193, R194, UR5, -R203.reuse ;  /* 0x00000005c2c17c23 */ /* 0x100fe200080108cb */
[--C-:B------:R-:W-:Y:S01]  /*74f0*/  FFMA.FTZ R194, R195, UR5, -R203.reuse ;  /* 0x00000005c3c27c23 */ /* 0x100fe200080108cb */
[----:B------:R-:W-:Y:S01]  /*7500*/  FFMA.FTZ R195, R198, UR5, -R203 ;  /* 0x00000005c6c37c23 */ /* 0x000fe200080108cb */
[----:B------:R-:W-:Y:S01]  /*7510*/  F2FP.BF16.F32.PACK_AB R154, R204, R196 ;  /* 0x000000c4cc9a723e */ /* 0x000fe200000010ff */
[----:B------:R-:W0:Y:S08]  /*7520*/  MUFU.EX2 R198, R152 ;  /* 0x0000009800c67308 */ /* 0x000e300000000800 */
[----:B------:R-:W-:Y:S08]  /*7530*/  MUFU.EX2 R193, R193 ;  /* 0x000000c100c17308 */ /* 0x000ff00000000800 */
[----:B------:R-:W1:Y:S01]  /*7540*/  MUFU.EX2 R194, R194 ;  /* 0x000000c200c27308 */ /* 0x000e620000000800 */
[C---:B0-----:R-:W-:Y:S01]  /*7550*/  F2FP.BF16.F32.PACK_AB R152, R198.reuse, R192 ;  /* 0x000000c0c698723e */ /* 0x041fe200000010ff */
[----:B------:R-:W-:-:S04]  /*7560*/  FADD.FTZ R197, R198, R197 ;  /* 0x000000c5c6c57221 */ /* 0x000fc80000010000 */
[----:B------:R-:W-:Y:S02]  /*7570*/  FADD.FTZ R197, R196, R197 ;  /* 0x000000c5c4c57221 */ /* 0x000fe40000010000 */
[----:B------:R-:W0:Y:S02]  /*7580*/  MUFU.EX2 R195, R195 ;  /* 0x000000c300c37308 */ /* 0x000e240000000800 */
[----:B------:R-:W-:Y:S01]  /*7590*/  FADD.FTZ R4, R204, R197 ;  /* 0x000000c5cc047221 */ /* 0x000fe20000010000 */
[----:B-1----:R-:W-:Y:S01]  /*75a0*/  F2FP.BF16.F32.PACK_AB R153, R194, R193 ;  /* 0x000000c1c299723e */ /* 0x002fe200000010ff */
[----:B------:R-:W-:-:S04]  /*75b0*/  FADD.FTZ R193, R193, R190 ;  /* 0x000000bec1c17221 */ /* 0x000fc80000010000 */
[----:B------:R-:W-:Y:S01]  /*75c0*/  FADD.FTZ R194, R194, R193 ;  /* 0x000000c1c2c27221 */ /* 0x000fe20000010000 */
[----:B0-----:R-:W-:-:S03]  /*75d0*/  F2FP.BF16.F32.PACK_AB R155, R199, R195 ;  /* 0x000000c3c79b723e */ /* 0x001fc600000010ff */
[----:B------:R-:W-:Y:S01]  /*75e0*/  FADD.FTZ R194, R195, R194 ;  /* 0x000000c2c3c27221 */ /* 0x000fe20000010000 */
[----:B------:R-:W-:-:S03]  /*75f0*/  WARPGROUP.ARRIVE ;  /* 0x00000000000079c5 */ /* 0x000fc60000000000 */
[----:B------:R-:W-:-:S03]  /*7600*/  FADD.FTZ R5, R199, R194 ;  /* 0x000000c2c7057221 */ /* 0x000fc60000010000 */
[----:B------:R-:W-:Y:S03]  /*7610*/  HGMMA.64x256x16.F32.BF16 R24, R152, gdesc[UR8].tnspB, R24, gsb0 ;  /* 0x43e0000898187df0 */ /* 0x000fe60008001818 */
[----:B------:R-:W-:Y:S02]  /*7620*/  WARPGROUP.DEPBAR.LE gsb0, 0x0 ;  /* 0x00008000000079c5 */ /* 0x000fe40000010000 */
[----:B------:R-:W-:Y:S05]  /*7630*/  @!P0 BRA `(.L_x_13862) ;  /* 0x0000000000048947 */ /* 0x000fea0003800000 */
[----:B------:R-:W-:Y:S01]  /*7640*/  BPT.TRAP 0x1 ;  /* 0x000000040000795c */ /* 0x000fe20000300000 */
.L_x_13862:
[----:B------:R-:W-:Y:S01]  /*7650*/  UIADD3 UR4, UR4, 0x32460, URZ ;  /* 0x0003246004047890 */ /* 0x000fe2000fffe03f */
[C---:B------:R-:W-:Y:S01]  /*7660*/  ISETP.GT.AND P1, PT, R201.reuse, R211, PT ;  /* 0x000000d3c900720c */ /* 0x040fe20003f24270 */
[----:B------:R-:W-:Y:S01]  /*7670*/  VIADD R201, R201, 0xffffffff ;  /* 0xffffffffc9c97836 */ /* 0x000fe20000000000 */
[----:B------:R-:W-:Y:S01]  /*7680*/  MOV R21, R205 ;  /* 0x000000cd00157202 */ /* 0x000fe20000000f00 */
[----:B------:R-:W-:Y:S01]  /*7690*/  UPRMT UR4, UR54, 0x654, UR4 ;  /* 0x0000065436047896 */ /* 0x000fe20008000004 */
[----:B------:R-:W-:-:S08]  /*76a0*/  IMAD.MOV.U32 R202, RZ, RZ, R189 ;  /* 0x000000ffffca7224 */ /* 0x000fd000078e00bd */
[----:B------:R-:W-:Y:S01]  /*76b0*/  SYNCS.ARRIVE.TRANS64.RED.A1T0 RZ, [UR4], RZ ;  /* 0x000000ffffff79a7 */ /* 0x000fe20008100404 */
[----:B------:R-:W-:Y:S05]  /*76c0*/  @P1 BRA `(.L_x_13863) ;  /* 0xffffffcc00c01947 */ /* 0x000fea000383ffff */
.L_x_13852:
[----:B------:R-:W-:-:S13]  /*76d0*/  ISETP.GE.AND P1, PT, R201, RZ, PT ;  /* 0x000000ffc900720c */ /* 0x000fda0003f26270 */
[----:B------:R-:W-:Y:S05]  /*76e0*/  @!P1 BRA `(.L_x_13864) ;  /* 0x00000028005c9947 */ /* 0x000fea0003800000 */
[----:B------:R-:W-:Y:S02]  /*76f0*/  IMAD.MOV.U32 R202, RZ, RZ, R189 ;  /* 0x000000ffffca7224 */ /* 0x000fe400078e00bd */
[----:B------:R-:W-:-:S07]  /*7700*/  IMAD.MOV.U32 R21, RZ, RZ, R205 ;  /* 0x000000ffff157224 */ /* 0x000fce00078e00cd */
.L_x_13875:
[----:B------:R-:W-:-:S04]  /*7710*/  UIADD3 UR38, UR38, 0x1, URZ ;  /* 0x0000000126267890 */ /* 0x000fc8000fffe03f */
[----:B------:R-:W-:-:S04]  /*7720*/  UISETP.NE.AND UP0, UPT, UR38, 0x2, UPT ;  /* 0x000000022600788c */ /* 0x000fc8000bf05270 */
[----:B------:R-:W-:Y:S02]  /*7730*/  USEL UR4, URZ, 0x1, UP0 ;  /* 0x000000013f047887 */ /* 0x000fe40008000000 */
[----:B------:R-:W-:Y:S02]  /*7740*/  USEL UR38, UR38, URZ, UP0 ;  /* 0x0000003f26267287 */ /* 0x000fe40008000000 */
[----:B------:R-:W-:Y:S01]  /*7750*/  ULOP3.LUT UR39, UR39, UR4, URZ, 0x3c, !UPT ;  /* 0x0000000427277292 */ /* 0x000fe2000f8e3c3f */
[----:B------:R-:W-:Y:S11]  /*7760*/  @!P0 BRA `(.L_x_13865) ;  /* 0x0000000000048947 */ /* 0x000ff60003800000 */
[----:B------:R-:W-:Y:S01]  /*7770*/  BPT.TRAP 0x1 ;  /* 0x000000040000795c */ /* 0x000fe20000300000 */
.L_x_13865:
        /* <DEDUP_REMOVED lines=9> */
.L_x_13866:
[----:B-1----:R-:W-:Y:S05]  /*7810*/  @P1 BRA `(.L_x_13867) ;  /* 0x0000000000081947 */ /* 0x002fea0003800000 */
[----:B------:R-:W1:Y:S02]  /*7820*/  SYNCS.PHASECHK.TRANS64.TRYWAIT P1, [UR4+0x32430], R0 ;  /* 0x03243000ff0075a7 */ /* 0x000e640008020144 */
[----:B-1----:R-:W-:Y:S05]  /*7830*/  @!P1 BRA `(.L_x_13868) ;  /* 0x000000a800f49947 */ /* 0x002fea0003800000 */
.L_x_13867:
        /* <DEDUP_REMOVED lines=32> */
.L_x_13869:
[----:B------:R1:W2:Y:S01]  /*7a40*/  SYNCS.PHASECHK.TRANS64.TRYWAIT P1, [UR4+0x32450], R0 ;  /* 0x03245000ff0075a7 */ /* 0x0002a20008020144 */
[----:B------:R-:W-:Y:S05]  /*7a50*/  @!P0 BRA `(.L_x_13870) ;  /* 0x0000000000048947 */ /* 0x000fea0003800000 */
[----:B------:R-:W-:Y:S01]  /*7a60*/  BPT.TRAP 0x1 ;  /* 0x000000040000795c */ /* 0x000fe20000300000 */
.L_x_13870:
[----:B--2---:R-:W-:Y:S05]  /*7a70*/  @P1 BRA `(.L_x_13871) ;  /* 0x0000000000081947 */ /* 0x004fea0003800000 */
[----:B------:R-:W2:Y:S02]  /*7a80*/  SYNCS.PHASECHK.TRANS64.TRYWAIT P1, [UR4+0x32450], R0 ;  /* 0x03245000ff0075a7 */ /* 0x000ea40008020144 */
[----:B--2---:R-:W-:Y:S05]  /*7a90*/  @!P1 BRA `(.L_x_13872) ;  /* 0x000000a800749947 */ /* 0x004fea0003800000 */
.L_x_13871:
        /* <DEDUP_REMOVED lines=101> */
.L_x_13873:
[----:B------:R-:W-:Y:S01]  /*80f0*/  ULDC UR5, c[0x0][0xad0] ;  /* 0x0002b40000057ab9 */ /* 0x000fe20000000800 */
[----:B------:R-:W-:Y:S01]  /*8100*/  UIADD3 UR10, UR4, 0x32440, URZ ;  /* 0x00032440040a7890 */ /* 0x000fe2000fffe03f */
        /* <DEDUP_REMOVED lines=50> */
[----:B------:R-:W-:-:S02]  /*8430*/  UPRMT UR11, UR6, 0x654, UR10 ;  /* 0x00000654060b7896 */ /* 0x000fc4000800000a */
[----:B------:R-:W-:Y:S02]  /*8440*/  UIMAD UR10, UR38, 0xc00, UR7 ;  /* 0x00000c00260a78a4 */ /* 0x000fe4000f8e0207 */
[----:B------:R-:W1:Y:S01]  /*8450*/  MUFU.TANH R154, R154 ;  /* 0x0000009a009a7308 */ /* 0x000e620000002400 */
[----:B--2---:R-:W-:Y:S01]  /*8460*/  FMNMX.FTZ R205, R156, R205, !PT ;  /* 0x000000cd9ccd7209 */ /* 0x004fe20007810000 */
[----:B------:R-:W-:Y:S01]  /*8470*/  UIADD3 UR14, UR10, 0x80, URZ ;  /* 0x000000800a0e7890 */ /* 0x000fe2000fffe03f */
[----:B------:R-:W-:Y:S02]  /*8480*/  UMOV UR15, 0x40000040 ;  /* 0x40000040000f7882 */ /* 0x000fe40000000000 */
[----:B------:R-:W-:Y:S01]  /*8490*/  SYNCS.ARRIVE.TRANS64.RED.A1T0 RZ, [UR11], RZ ;  /* 0x000000ffffff79a7 */ /* 0x000fe2000810040b */
[----:B------:R-:W-:Y:S02]  /*84a0*/  UMOV UR11, 0x40000040 ;  /* 0x40000040000b7882 */ /* 0x000fe40000000000 */
        /* <DEDUP_REMOVED lines=45> */
[----:B------:R-:W-:-:S06]  /*8780*/  FMUL.FTZ R192, R196, UR5 ;  /* 0x00000005c4c07c20 */ /* 0x000fcc0008410000 */
        /* <DEDUP_REMOVED lines=35> */
[----:B------:R-:W-:Y:S01]  /*89c0*/  FMUL.FTZ R196, R199, UR5 ;  /* 0x00000005c7c47c20 */ /* 0x000fe20008410000 */
[----:B------:R-:W-:-:S03]  /*89d0*/  ULDC UR5, c[0x0][0xa80] ;  /* 0x0002a00000057ab9 */ /* 0x000fc60000000800 */
[----:B------:R-:W3:Y:S02]  /*89e0*/  SHFL.BFLY PT, R198, R197, 0x2, 0x1f ;  /* 0x0c401f00c5c67f89 */ /* 0x000ee400000e0000 */
[----:B------:R-:W4:Y:S01]  /*89f0*/  MUFU.TANH R191, R191 ;  /* 0x000000bf00bf7308 */ /* 0x000f220000002400 */
[----:B-1----:R-:W-:-:S07]  /*8a00*/  FMNMX.FTZ R208, R190, R189, !PT ;  /* 0x000000bdbed07209 */ /* 0x002fce0007810000 */
[----:B------:R-:W1:Y:S01]  /*8a10*/  MUFU.TANH R194, R194 ;  /* 0x000000c200c27308 */ /* 0x000e620000002400 */
[----:B--2---:R-:W-:-:S07]  /*8a20*/  FMNMX.FTZ R208, R207, R208, !PT ;  /* 0x000000d0cfd07209 */ /* 0x004fce0007810000 */
[----:B------:R-:W2:Y:S01]  /*8a30*/  MUFU.TANH R195, R195 ;  /* 0x000000c300c37308 */ /* 0x000ea20000002400 */
[----:B----4-:R-:W-:Y:S02]  /*8a40*/  FMNMX.FTZ R189, R191, R208, !PT ;  /* 0x000000d0bfbd7209 */ /* 0x010fe40007810000 */
[----:B---3--:R-:W-:-:S05]  /*8a50*/  FMNMX.FTZ R209, R197, R198, !PT ;  /* 0x000000c6c5d17209 */ /* 0x008fca0007810000 */
[----:B------:R-:W3:Y:S01]  /*8a60*/  MUFU.TANH R196, R196 ;  /* 0x000000c400c47308 */ /* 0x000ee20000002400 */
[----:B-1----:R-:W-:Y:S01]  /*8a70*/  FMNMX.FTZ R208, R194, R189, !PT ;  /* 0x000000bdc2d07209 */ /* 0x002fe20007810000 */
[----:B------:R-:W1:Y:S03]  /*8a80*/  SHFL.BFLY PT, R198, R209, 0x1, 0x1f ;  /* 0x0c201f00d1c67f89 */ /* 0x000e6600000e0000 */
[----:B--2---:R-:W-:-:S04]  /*8a90*/  FMNMX.FTZ R189, R195, R208, !PT ;  /* 0x000000d0c3bd7209 */ /* 0x004fc80007810000 */
[----:B---3--:R-:W-:-:S05]  /*8aa0*/  FMNMX.FTZ R208, R196, R189, !PT ;  /* 0x000000bdc4d07209 */ /* 0x008fca0007810000 */
[----:B------:R-:W2:Y:S01]  /*8ab0*/  SHFL.BFLY PT, R189, R208, 0x2, 0x1f ;  /* 0x0c401f00d0bd7f89 */ /* 0x000ea200000e0000 */
[----:B-1----:R-:W-:-:S05]  /*8ac0*/  FMNMX.FTZ R205, R209, R198, !PT ;  /* 0x000000c6d1cd7209 */ /* 0x002fca0007810000 */
[C---:B------:R-:W-:Y:S01]  /*8ad0*/  FMUL.FTZ R198, R205.reuse, UR5 ;  /* 0x00000005cdc67c20 */ /* 0x040fe20008410000 */
[----:B------:R-:W-:-:S03]  /*8ae0*/  FADD.FTZ R21, -R205, R21 ;  /* 0x00000015cd157221 */ /* 0x000fc60000010100 */
[--C-:B------:R-:W-:Y:S01]  /*8af0*/  FFMA.FTZ R211, R152, UR5, -R198.reuse ;  /* 0x0000000598d37c23 */ /* 0x100fe200080108c6 */
[--C-:B------:R-:W-:Y:S01]  /*8b00*/  FFMA.FTZ R203, R203, UR5, -R198.reuse ;  /* 0x00000005cbcb7c23 */ /* 0x100fe200080108c6 */
[----:B------:R-:W-:Y:S01]  /*8b10*/  FMUL.FTZ R199, R21, UR5 ;  /* 0x0000000515c77c20 */ /* 0x000fe20008410000 */
[--C-:B------:R-:W-:Y:S01]  /*8b20*/  FFMA.FTZ R21, R153, UR5, -R198.reuse ;  /* 0x0000000599157c23 */ /* 0x100fe200080108c6 */
[--C-:B------:R-:W-:Y:S01]  /*8b30*/  FFMA.FTZ R157, R157, UR5, -R198.reuse ;  /* 0x000000059d9d7c23 */ /* 0x100fe200080108c6 */
[--C-:B------:R-:W-:Y:S01]  /*8b40*/  FFMA.FTZ R156, R156, UR5, -R198.reuse ;  /* 0x000000059c9c7c23 */ /* 0x100fe200080108c6 */
[--C-:B------:R-:W-:Y:S01]  /*8b50*/  FFMA.FTZ R158, R158, UR5, -R198.reuse ;  /* 0x000000059e9e7c23 */ /* 0x100fe200080108c6 */
[--C-:B------:R-:W-:Y:S01]  /*8b60*/  FFMA.FTZ R161, R161, UR5, -R198.reuse ;  /* 0x00000005a1a17c23 */ /* 0x100fe200080108c6 */
[----:B------:R-:W1:Y:S01]  /*8b70*/  MUFU.EX2 R199, R199 ;  /* 0x000000c700c77308 */ /* 0x000e620000000800 */
[--C-:B------:R-:W-:Y:S01]  /*8b80*/  FFMA.FTZ R163, R163, UR5, -R198.reuse ;  /* 0x00000005a3a37c23 */ /* 0x100fe200080108c6 */
[----:B--2---:R-:W-:Y:S01]  /*8b90*/  FMNMX.FTZ R189, R208, R189, !PT ;  /* 0x000000bdd0bd7209 */ /* 0x004fe20007810000 */
[--C-:B------:R-:W-:Y:S01]  /*8ba0*/  FFMA.FTZ R162, R162, UR5, -R198.reuse ;  /* 0x00000005a2a27c23 */ /* 0x100fe200080108c6 */
[--C-:B------:R-:W-:Y:S01]  /*8bb0*/  FFMA.FTZ R164, R164, UR5, -R198.reuse ;  /* 0x00000005a4a47c23 */ /* 0x100fe200080108c6 */
[--C-:B------:R-:W-:Y:S01]  /*8bc0*/  FFMA.FTZ R169, R169, UR5, -R198.reuse ;  /* 0x00000005a9a97c23 */ /* 0x100fe200080108c6 */
[--C-:B------:R-:W-:Y:S01]  /*8bd0*/  FFMA.FTZ R171, R171, UR5, -R198.reuse ;  /* 0x00000005abab7c23 */ /* 0x100fe200080108c6 */
[----:B------:R-:W2:Y:S01]  /*8be0*/  SHFL.BFLY PT, R197, R189, 0x1, 0x1f ;  /* 0x0c201f00bdc57f89 */ /* 0x000ea200000e0000 */
        /* <DEDUP_REMOVED lines=9> */
[-C--:B-1----:R-:W-:Y:S01]  /*8c80*/  FMUL.FTZ R24, R24, R199.reuse ;  /* 0x000000c718187220 */ /* 0x082fe20000410000 */
        /* <DEDUP_REMOVED lines=14> */
[-C--:B------:R-:W-:Y:S01]  /*8d70*/  FMUL.FTZ R49, R49, R199.reuse ;  /* 0x000000c731317220 */ /* 0x080fe20000410000 */
[----:B------:R1:W-:Y:S01]  /*8d80*/  MUFU.EX2 R197, R203 ;  /* 0x000000cb00c57308 */ /* 0x0003e20000000800 */
[-C--:B------:R-:W-:Y:S01]  /*8d90*/  FMUL.FTZ R52, R52, R199.reuse ;  /* 0x000000c734347220 */ /* 0x080fe20000410000 */
[-C--:B------:R-:W-:Y:S01]  /*8da0*/  FMUL.FTZ R53, R53, R199.reuse ;  /* 0x000000c735357220 */ /* 0x080fe20000410000 */
[C---:B------:R-:W-:Y:S01]  /*8db0*/  FADD.FTZ R152, -R189.reuse, R202 ;  /* 0x000000cabd987221 */ /* 0x040fe20000010100 */
[----:B------:R-:W-:Y:S01]  /*8dc0*/  FMUL.FTZ R209, R189, UR5 ;  /* 0x00000005bdd17c20 */ /* 0x000fe20008410000 */
[-C--:B------:R-:W-:Y:S01]  /*8dd0*/  FMUL.FTZ R56, R56, R199.reuse ;  /* 0x000000c738387220 */ /* 0x080fe20000410000 */
[----:B------:R-:W-:Y:S01]  /*8de0*/  FMUL.FTZ R57, R57, R199 ;  /* 0x000000c739397220 */ /* 0x000fe20000410000 */
[----:B------:R-:W-:Y:S01]  /*8df0*/  FMUL.FTZ R210, R152, UR5 ;  /* 0x0000000598d27c20 */ /* 0x000fe20008410000 */
[----:B------:R-:W-:-:S02]  /*8e00*/  VIADD R152, R212, 0x8 ;  /* 0x00000008d4987836 */ /* 0x000fc40000000000 */
[--C-:B-1----:R-:W-:Y:S01]  /*8e10*/  FFMA.FTZ R203, R204, UR5, -R209.reuse ;  /* 0x00000005cccb7c23 */ /* 0x102fe200080108d1 */
[--C-:B------:R-:W-:Y:S01]  /*8e20*/  FFMA.FTZ R211, R154, UR5, -R209.reuse ;  /* 0x000000059ad37c23 */ /* 0x100fe200080108d1 */
[--C-:B------:R-:W-:Y:S01]  /*8e30*/  FFMA.FTZ R202, R155, UR5, -R209.reuse ;  /* 0x000000059bca7c23 */ /* 0x100fe200080108d1 */
[--C-:B------:R-:W-:Y:S01]  /*8e40*/  FFMA.FTZ R204, R206, UR5, -R209.reuse ;  /* 0x00000005cecc7c23 */ /* 0x100fe200080108d1 */
[----:B------:R1:W-:Y:S01]  /*8e50*/  BAR.SYNC.DEFER_BLOCKING R152, 0x100 ;  /* 0x000400980000751d */ /* 0x0003e20000010000 */
        /* <DEDUP_REMOVED lines=116> */
[--C-:B------:R-:W-:Y:S01]  /*95a0*/  FFMA.FTZ R159, R159, UR5, -R209.reuse ;  /* 0x000000059f9f7c23 */ /* 0x100fe200080108d1 */
[----:B------:R-:W-:Y:S01]  /*95b0*/  F2FP.BF16.F32.PACK_AB R154, R157, R197 ;  /* 0x000000c59d9a723e */ /* 0x000fe200000010ff */
[--C-:B------:R-:W-:Y:S01]  /*95c0*/  FFMA.FTZ R160, R160, UR5, -R209.reuse ;  /* 0x00000005a0a07c23 */ /* 0x100fe200080108d1 */
[----:B---3--:R-:W-:Y:S01]  /*95d0*/  F2FP.BF16.F32.PACK_AB R153, R202, R211 ;  /* 0x000000d3ca99723e */ /* 0x008fe200000010ff */
[--C-:B------:R-:W-:Y:S01]  /*95e0*/  FFMA.FTZ R165, R165, UR5, -R209.reuse ;  /* 0x00000005a5a57c23 */ /* 0x100fe200080108d1 */
[----:B----4-:R-:W-:Y:S01]  /*95f0*/  F2FP.BF16.F32.PACK_AB R155, R204, R203 ;  /* 0x000000cbcc9b723e */ /* 0x010fe200000010ff */
[--C-:B------:R-:W-:Y:S01]  /*9600*/  FFMA.FTZ R167, R167, UR5, -R209.reuse ;  /* 0x00000005a7a77c23 */ /* 0x100fe200080108d1 */
[----:B------:R-:W1:Y:S01]  /*9610*/  MUFU.EX2 R156, R156 ;  /* 0x0000009c009c7308 */ /* 0x000e620000000800 */
[--C-:B------:R-:W-:Y:S01]  /*9620*/  FFMA.FTZ R166, R166, UR5, -R209.reuse ;  /* 0x00000005a6a67c23 */ /* 0x100fe200080108d1 */
[----:B------:R-:W-:Y:S01]  /*9630*/  WARPGROUP.ARRIVE ;  /* 0x00000000000079c5 */ /* 0x000fe20000000000 */
[--C-:B------:R-:W-:Y:S01]  /*9640*/  FFMA.FTZ R168, R168, UR5, -R209.reuse ;  /* 0x00000005a8a87c23 */ /* 0x100fe200080108d1 */
[--C-:B------:R-:W-:Y:S01]  /*9650*/  FFMA.FTZ R173, R173, UR5, -R209.reuse ;  /* 0x00000005adad7c23 */ /* 0x100fe200080108d1 */
[--C-:B------:R-:W-:Y:S01]  /*9660*/  FFMA.FTZ R175, R175, UR5, -R209.reuse ;  /* 0x00000005afaf7c23 */ /* 0x100fe200080108d1 */
[--C-:B------:R-:W-:Y:S01]  /*9670*/  FFMA.FTZ R174, R174, UR5, -R209.reuse ;  /* 0x00000005aeae7c23 */ /* 0x100fe200080108d1 */
[--C-:B------:R-:W-:Y:S01]  /*9680*/  FFMA.FTZ R176, R176, UR5, -R209.reuse ;  /* 0x00000005b0b07c23 */ /* 0x100fe200080108d1 */
[----:B------:R-:W-:Y:S01]  /*9690*/  HGMMA.64x256x16.F32.BF16 R24, R152, gdesc[UR8].tnspB, R24, gsb0 ;  /* 0x43e0000898187df0 */ /* 0x000fe20008001818 */
        /* <DEDUP_REMOVED lines=12> */
[----:B------:R-:W-:Y:S01]  /*9760*/  FFMA.FTZ R193, R193, UR5, -R198 ;  /* 0x00000005c1c17c23 */ /* 0x000fe200080108c6 */
[--C-:B------:R-:W-:Y:S01]  /*9770*/  FFMA.FTZ R191, R191, UR5, -R209.reuse ;  /* 0x00000005bfbf7c23 */ /* 0x100fe200080108d1 */
[--C-:B------:R-:W-:Y:S01]  /*9780*/  FFMA.FTZ R194, R194, UR5, -R209.reuse ;  /* 0x00000005c2c27c23 */ /* 0x100fe200080108d1 */
[--C-:B------:R-:W-:Y:S01]  /*9790*/  FFMA.FTZ R195, R195, UR5, -R209.reuse ;  /* 0x00000005c3c37c23 */ /* 0x100fe200080108d1 */
[----:B------:R-:W-:Y:S01]  /*97a0*/  MUFU.EX2 R163, R163 ;  /* 0x000000a300a37308 */ /* 0x000fe20000000800 */
[----:B------:R-:W-:Y:S01]  /*97b0*/  FFMA.FTZ R196, R196, UR5, -R209 ;  /* 0x00000005c4c47c23 */ /* 0x000fe200080108d1 */
[----:B------:R-:W-:Y:S01]  /*97c0*/  UMOV UR11, 0x40000040 ;  /* 0x40000040000b7882 */ /* 0x000fe20000000000 */
[----:B------:R-:W-:Y:S01]  /*97d0*/  FFMA.FTZ R4, R199, R4, R208 ;  /* 0x00000004c7047223 */ /* 0x000fe200000100d0 */
[----:B------:R-:W-:-:S03]  /*97e0*/  FFMA.FTZ R5, R210, R5, R211 ;  /* 0x00000005d2057223 */ /* 0x000fc600000100d3 */
[----:B------:R-:W-:Y:S01]  /*97f0*/  FADD.FTZ R4, R21, R4 ;  /* 0x0000000415047221 */ /* 0x000fe20000010000 */
[----:B------:R-:W-:Y:S01]  /*9800*/  MUFU.EX2 R159, R159 ;  /* 0x0000009f009f7308 */ /* 0x000fe20000000800 */
[----:B------:R-:W-:Y:S02]  /*9810*/  FADD.FTZ R202, R202, R5 ;  /* 0x00000005caca7221 */ /* 0x000fe40000010000 */
[----:B------:R-:W-:Y:S02]  /*9820*/  FADD.FTZ R4, R197, R4 ;  /* 0x00000004c5047221 */ /* 0x000fe40000010000 */
[----:B------:R-:W-:Y:S02]  /*9830*/  FADD.FTZ R203, R203, R202 ;  /* 0x000000cacbcb7221 */ /* 0x000fe40000010000 */
[----:B------:R-:W-:Y:S01]  /*9840*/  FADD.FTZ R157, R157, R4 ;  /* 0x000000049d9d7221 */ /* 0x000fe20000010000 */
[----:B------:R-:W3:Y:S01]  /*9850*/  MUFU.EX2 R160, R160 ;  /* 0x000000a000a07308 */ /* 0x000ee20000000800 */
[----:B------:R-:W-:-:S02]  /*9860*/  FADD.FTZ R204, R204, R203 ;  /* 0x000000cbcccc7221 */ /* 0x000fc40000010000 */
[----:B-1----:R-:W-:-:S05]  /*9870*/  FADD.FTZ R157, R156, R157 ;  /* 0x0000009d9c9d7221 */ /* 0x002fca0000010000 */
[----:B------:R-:W-:Y:S08]  /*9880*/  MUFU.EX2 R165, R165 ;  /* 0x000000a500a57308 */ /* 0x000ff00000000800 */
[----:B------:R-:W1:Y:S08]  /*9890*/  MUFU.EX2 R167, R167 ;  /* 0x000000a700a77308 */ /* 0x000e700000000800 */
[----:B------:R-:W4:Y:S08]  /*98a0*/  MUFU.EX2 R162, R162 ;  /* 0x000000a200a27308 */ /* 0x000f300000000800 */
[----:B------:R-:W-:Y:S08]  /*98b0*/  MUFU.EX2 R164, R164 ;  /* 0x000000a400a47308 */ /* 0x000ff00000000800 */
[----:B------:R-:W-:Y:S08]  /*98c0*/  MUFU.EX2 R169, R169 ;  /* 0x000000a900a97308 */ /* 0x000ff00000000800 */
[----:B------:R-:W-:Y:S08]  /*98d0*/  MUFU.EX2 R171, R171 ;  /* 0x000000ab00ab7308 */ /* 0x000ff00000000800 */
[----:B------:R-:W5:Y:S08]  /*98e0*/  MUFU.EX2 R166, R166 ;  /* 0x000000a600a67308 */ /* 0x000f700000000800 */
        /* <DEDUP_REMOVED lines=17> */
[----:B------:R-:W0:Y:S08]  /*9a00*/  MUFU.EX2 R190, R190 ;  /* 0x000000be00be7308 */ /* 0x000e300000000800 */
[----:B------:R-:W0:Y:S08]  /*9a10*/  MUFU.EX2 R206, R206 ;  /* 0x000000ce00ce7308 */ /* 0x000e300000000800 */
[----:B------:R-:W0:Y:S08]  /*9a20*/  MUFU.EX2 R186, R186 ;  /* 0x000000ba00ba7308 */ /* 0x000e300000000800 */
[----:B------:R-:W0:Y:S08]  /*9a30*/  MUFU.EX2 R188, R188 ;  /* 0x000000bc00bc7308 */ /* 0x000e300000000800 */
[----:B------:R-:W0:Y:S01]  /*9a40*/  MUFU.EX2 R192, R192 ;  /* 0x000000c000c07308 */ /* 0x000e220000000800 */
[----:B------:R-:W-:-:S02]  /*9a50*/  WARPGROUP.DEPBAR.LE gsb0, 0x0 ;  /* 0x00008000000079c5 */ /* 0x000fc40000010000 */
[----:B--2---:R-:W-:-:S05]  /*9a60*/  F2FP.BF16.F32.PACK_AB R152, R158, R156 ;  /* 0x0000009c9e98723e */ /* 0x004fca00000010ff */
[----:B------:R-:W2:Y:S01]  /*9a70*/  MUFU.EX2 R193, R193 ;  /* 0x000000c100c17308 */ /* 0x000ea20000000800 */
[----:B---3--:R-:W-:Y:S01]  /*9a80*/  F2FP.BF16.F32.PACK_AB R153, R160, R159 ;  /* 0x0000009fa099723e */ /* 0x008fe200000010ff */
[----:B------:R-:W-:Y:S01]  /*9a90*/  FADD.FTZ R159, R159, R204 ;  /* 0x000000cc9f9f7221 */ /* 0x000fe20000010000 */
[----:B------:R-:W-:Y:S01]  /*9aa0*/  F2FP.BF16.F32.PACK_AB R154, R163, R161 ;  /* 0x000000a1a39a723e */ /* 0x000fe200000010ff */
[----:B------:R-:W-:Y:S01]  /*9ab0*/  FADD.FTZ R158, R158, R157 ;  /* 0x0000009d9e9e7221 */ /* 0x000fe20000010000 */
[----:B-1----:R-:W-:Y:S01]  /*9ac0*/  F2FP.BF16.F32.PACK_AB R155, R167, R165 ;  /* 0x000000a5a79b723e */ /* 0x002fe200000010ff */
        /* <DEDUP_REMOVED lines=11> */
[----:B----4-:R-:W-:-:S03]  /*9b80*/  FADD.FTZ R163, R162, R163 ;  /* 0x000000a3a2a37221 */ /* 0x010fc60000010000 */
[----:B-----5:R-:W-:Y:S02]  /*9b90*/  FADD.FTZ R167, R166, R167 ;  /* 0x000000a7a6a77221 */ /* 0x020fe40000010000 */
[----:B------:R-:W-:Y:S08]  /*9ba0*/  MUFU.EX2 R195, R195 ;  /* 0x000000c300c37308 */ /* 0x000ff00000000800 */
[----:B------:R-:W3:Y:S01]  /*9bb0*/  MUFU.EX2 R196, R196 ;  /* 0x000000c400c47308 */ /* 0x000ee20000000800 */
[----:B------:R-:W-:-:S02]  /*9bc0*/  WARPGROUP.DEPBAR.LE gsb0, 0x0 ;  /* 0x00008000000079c5 */ /* 0x000fc40000010000 */
[C---:B------:R-:W-:Y:S01]  /*9bd0*/  F2FP.BF16.F32.PACK_AB R152, R164.reuse, R162 ;  /* 0x000000a2a498723e */ /* 0x040fe200000010ff */
[----:B------:R-:W-:Y:S01]  /*9be0*/  FADD.FTZ R164, R164, R163 ;  /* 0x000000a3a4a47221 */ /* 0x000fe20000010000 */
[C---:B0-----:R-:W-:Y:S01]  /*9bf0*/  F2FP.BF16.F32.PACK_AB R153, R168.reuse, R166 ;  /* 0x000000a6a899723e */ /* 0x041fe200000010ff */
        /* <DEDUP_REMOVED lines=12> */
[----:B------:R-:W-:Y:S01]  /*9cc0*/  UMOV UR15, 0x40000040 ;  /* 0x40000040000f7882 */ /* 0x000fe20000000000 */
        /* <DEDUP_REMOVED lines=17> */
[----:B------:R-:W-:Y:S01]  /*9de0*/  UIADD3 UR10, UR10, 0x280, URZ ;  /* 0x000002800a0a7890 */ /* 0x000fe2000fffe03f */
[----:B------:R-:W-:-:S04]  /*9df0*/  FADD.FTZ R183, R184, R183 ;  /* 0x000000b7b8b77221 */ /* 0x000fc80000010000 */
[----:B------:R-:W-:Y:S01]  /*9e00*/  FADD.FTZ R183, R190, R183 ;  /* 0x000000b7beb77221 */ /* 0x000fe20000010000 */
[----:B------:R-:W-:Y:S02]  /*9e10*/  WARPGROUP.DEPBAR.LE gsb0, 0x0 ;  /* 0x00008000000079c5 */ /* 0x000fe40000010000 */
[C---:B------:R-:W-:Y:S01]  /*9e20*/  F2FP.BF16.F32.PACK_AB R152, R180.reuse, R178 ;  /* 0x000000b2b498723e */ /* 0x040fe200000010ff */
[----:B------:R-:W-:Y:S01]  /*9e30*/  FADD.FTZ R180, R180, R179 ;  /* 0x000000b3b4b47221 */ /* 0x000fe20000010000 */
[----:B------:R-:W-:Y:S02]  /*9e40*/  F2FP.BF16.F32.PACK_AB R153, R184, R182 ;  /* 0x000000b6b899723e */ /* 0x000fe400000010ff */
[----:B------:R-:W-:Y:S01]  /*9e50*/  F2FP.BF16.F32.PACK_AB R154, R187, R185 ;  /* 0x000000b9bb9a723e */ /* 0x000fe200000010ff */
[----:B------:R-:W-:Y:S01]  /*9e60*/  FADD.FTZ R180, R185, R180 ;  /* 0x000000b4b9b47221 */ /* 0x000fe20000010000 */
[C---:B------:R-:W-:Y:S01]  /*9e70*/  F2FP.BF16.F32.PACK_AB R155, R206.reuse, R190 ;  /* 0x000000bece9b723e */ /* 0x040fe200000010ff */
[----:B------:R-:W-:-:S02]  /*9e80*/  FADD.FTZ R206, R206, R183 ;  /* 0x000000b7cece7221 */ /* 0x000fc40000010000 */
[----:B------:R-:W-:Y:S01]  /*9e90*/  FADD.FTZ R187, R187, R180 ;  /* 0x000000b4bbbb7221 */ /* 0x000fe20000010000 */
[----:B------:R-:W-:-:S03]  /*9ea0*/  WARPGROUP.ARRIVE ;  /* 0x00000000000079c5 */ /* 0x000fc60000000000 */
[----:B------:R-:W-:-:S04]  /*9eb0*/  FADD.FTZ R187, R186, R187 ;  /* 0x000000bbbabb7221 */ /* 0x000fc80000010000 */
[----:B------:R-:W-:Y:S01]  /*9ec0*/  HGMMA.64x256x16.F32.BF16 R24, R152, gdesc[UR12].tnspB, R24, gsb0 ;  /* 0x43e0000c98187df0 */ /* 0x000fe20008001818 */
[----:B------:R-:W-:-:S04]  /*9ed0*/  FADD.FTZ R187, R188, R187 ;  /* 0x000000bbbcbb7221 */ /* 0x000fc80000010000 */
[----:B------:R-:W-:-:S04]  /*9ee0*/  FADD.FTZ R4, R192, R187 ;  /* 0x000000bbc0047221 */ /* 0x000fc80000010000 */
[----:B--2---:R-:W-:Y:S01]  /*9ef0*/  FADD.FTZ R4, R193, R4 ;  /* 0x00000004c1047221 */ /* 0x004fe20000010000 */
[----:B------:R-:W-:Y:S02]  /*9f00*/  WARPGROUP.DEPBAR.LE gsb0, 0x0 ;  /* 0x00008000000079c5 */ /* 0x000fe40000010000 */
[----:B------:R-:W-:Y:S02]  /*9f10*/  F2FP.BF16.F32.PACK_AB R152, R188, R186 ;  /* 0x000000babc98723e */ /* 0x000fe400000010ff */
[----:B-1----:R-:W-:Y:S01]  /*9f20*/  F2FP.BF16.F32.PACK_AB R153, R194, R191 ;  /* 0x000000bfc299723e */ /* 0x002fe200000010ff */
[----:B------:R-:W-:Y:S01]  /*9f30*/  FADD.FTZ R191, R191, R206 ;  /* 0x000000cebfbf7221 */ /* 0x000fe20000010000 */
[----:B------:R-:W-:Y:S02]  /*9f40*/  F2FP.BF16.F32.PACK_AB R154, R193, R192 ;  /* 0x000000c0c19a723e */ /* 0x000fe400000010ff */
[----:B---3--:R-:W-:Y:S01]  /*9f50*/  F2FP.BF16.F32.PACK_AB R155, R196, R195 ;  /* 0x000000c3c49b723e */ /* 0x008fe200000010ff */
[----:B------:R-:W-:-:S03]  /*9f60*/  FADD.FTZ R194, R194, R191 ;  /* 0x000000bfc2c27221 */ /* 0x000fc60000010000 */
[----:B------:R-:W-:Y:S01]  /*9f70*/  WARPGROUP.ARRIVE ;  /* 0x00000000000079c5 */ /* 0x000fe20000000000 */
[----:B------:R-:W-:-:S04]  /*9f80*/  FADD.FTZ R5, R195, R194 ;  /* 0x000000c2c3057221 */ /* 0x000fc80000010000 */
[----:B------:R-:W-:Y:S01]  /*9f90*/  FADD.FTZ R5, R196, R5 ;  /* 0x00000005c4057221 */ /* 0x000fe20000010000 */
[----:B------:R-:W-:Y:S03]  /*9fa0*/  HGMMA.64x256x16.F32.BF16 R24, R152, gdesc[UR8].tnspB, R24, gsb0 ;  /* 0x43e0000898187df0 */ /* 0x000fe60008001818 */
[----:B------:R-:W-:Y:S02]  /*9fb0*/  WARPGROUP.DEPBAR.LE gsb0, 0x0 ;  /* 0x00008000000079c5 */ /* 0x000fe40000010000 */
[----:B------:R-:W-:Y:S05]  /*9fc0*/  @!P0 BRA `(.L_x_13874) ;  /* 0x0000000000048947 */ /* 0x000fea0003800000 */
[----:B------:R-:W-:Y:S01]  /*9fd0*/  BPT.TRAP 0x1 ;  /* 0x000000040000795c */ /* 0x000fe20000300000 */
.L_x_13874:
[----:B------:R-:W-:Y:S01]  /*9fe0*/  UIADD3 UR4, UR4, 0x32460, URZ ;  /* 0x0003246004047890 */ /* 0x000fe2000fffe03f */
[C---:B------:R-:W-:Y:S01]  /*9ff0*/  ISETP.GT.AND P1, PT, R201.reuse, RZ, PT ;  /* 0x000000ffc900720c */ /* 0x040fe20003f24270 */
[----:B------:R-:W-:Y:S01]  /*a000*/  VIADD R201, R201, 0xffffffff ;  /* 0xffffffffc9c97836 */ /* 0x000fe20000000000 */
[----:B------:R-:W-:Y:S01]  /*a010*/  MOV R21, R205 ;  /* 0x000000cd00157202 */ /* 0x000fe20000000f00 */
[----:B------:R-:W-:Y:S01]  /*a020*/  UPRMT UR4, UR6, 0x654, UR4 ;  /* 0x0000065406047896 */ /* 0x000fe20008000004 */
[----:B------:R-:W-:-:S08]  /*a030*/  IMAD.MOV.U32 R202, RZ, RZ, R189 ;  /* 0x000000ffffca7224 */ /* 0x000fd000078e00bd */
[----:B------:R-:W-:Y:S01]  /*a040*/  SYNCS.ARRIVE.TRANS64.RED.A1T0 RZ, [UR4], RZ ;  /* 0x000000ffffff79a7 */ /* 0x000fe20008100404 */
[----:B------:R-:W-:Y:S05]  /*a050*/  @P1 BRA `(.L_x_13875) ;  /* 0xffffffd400ac1947 */ /* 0x000fea000383ffff */
.L_x_13864:
[----:B------:R-:W0:Y:S01]  /*a060*/  SHFL.BFLY PT, R3, R4, 0x2, 0x1f ;  /* 0x0c401f0004037f89 */ /* 0x000e2200000e0000 */
        /* <DEDUP_REMOVED lines=9> */
[----:B------:R-:W-:Y:S01]  /*a100*/  USEL UR38, UR38, URZ, UP0 ;  /* 0x0000003f26267287 */ /* 0x000fe20008000000 */
[----:B------:R-:W-:Y:S01]  /*a110*/  IADD3 R222, R222, 0x1, RZ ;  /* 0x00000001dede7810 */ /* 0x000fe20007ffe0ff */
[----:B0-----:R-:W-:Y:S01]  /*a120*/  FADD.FTZ R3, R3, R4 ;  /* 0x0000000403037221 */ /* 0x001fe20000010000 */
[----:B------:R-:W-:Y:S01]  /*a130*/  IMAD.U32 R4, RZ, RZ, UR5 ;  /* 0x00000005ff047e24 */ /* 0x000fe2000f8e00ff */
[----:B------:R-:W-:-:S03]  /*a140*/  ULOP3.LUT UR39, UR39, UR4, URZ, 0x3c, !UPT ;  /* 0x0000000427277292 */ /* 0x000fc6000f8e3c3f */
[----:B------:R-:W0:Y:S01]  /*a150*/  SHFL.BFLY PT, R2, R3, 0x1, 0x1f ;  /* 0x0c201f0003027f89 */ /* 0x000e2200000e0000 */
[----:B-1----:R-:W-:-:S05]  /*a160*/  FADD.FTZ R6, R6, R5 ;  /* 0x0000000506067221 */ /* 0x002fca0000010000 */
[----:B------:R-:W1:Y:S01]  /*a170*/  SHFL.BFLY PT, R7, R6, 0x1, 0x1f ;  /* 0x0c201f0006077f89 */ /* 0x000e6200000e0000 */
[----:B0-----:R-:W-:Y:S01]  /*a180*/  FADD.FTZ R8, R3, R2 ;  /* 0x0000000203087221 */ /* 0x001fe20000010000 */
[----:B------:R-:W-:Y:S02]  /*a190*/  IMAD.MOV.U32 R2, RZ, RZ, RZ ;  /* 0x000000ffff027224 */ /* 0x000fe400078e00ff */
[----:B------:R-:W-:Y:S02]  /*a1a0*/  IMAD.MOV.U32 R3, RZ, RZ, -0x800000 ;  /* 0xff800000ff037424 */ /* 0x000fe400078e00ff */
        /* <DEDUP_REMOVED lines=142> */
.L_x_13838:
        /* <DEDUP_REMOVED lines=12> */
[----:B------:R-:W-:Y:S01]  /*ab50*/  ULDC.64 UR8, c[0x0][0xc90] ;  /* 0x0003240000087ab9 */ /* 0x000fe20000000a00 */
[----:B------:R-:W-:Y:S02]  /*ab60*/  F2FP.BF16.F32.PACK_AB R25, R27, R26 ;  /* 0x0000001a1b19723e */ /* 0x000fe400000010ff */
[----:B------:R-:W-:Y:S02]  /*ab70*/  F2FP.BF16.F32.PACK_AB R26, R29, R28 ;  /* 0x0000001c1d1a723e */ /* 0x000fe400000010ff */
[----:B------:R-:W-:Y:S02]  /*ab80*/  F2FP.BF16.F32.PACK_AB R27, R31, R30 ;  /* 0x0000001e1f1b723e */ /* 0x000fe400000010ff */
[----:B------:R-:W-:-:S02]  /*ab90*/  R2UR UR11, R219 ;  /* 0x00000000db0b72ca */ /* 0x000fc400000e0000 */
[----:B------:R-:W-:Y:S02]  /*aba0*/  R2UR UR13, R220 ;  /* 0x00000000dc0d72ca */ /* 0x000fe400000e0000 */
[----:B------:R-:W-:Y:S02]  /*abb0*/  F2FP.BF16.F32.PACK_AB R136, R137, R136 ;  /* 0x000000888988723e */ /* 0x000fe400000010ff */
[----:B------:R-:W-:Y:S02]  /*abc0*/  F2FP.BF16.F32.PACK_AB R137, R158, R128 ;  /* 0x000000809e89723e */ /* 0x000fe400000010ff */
[----:B------:R-:W-:Y:S02]  /*abd0*/  F2FP.BF16.F32.PACK_AB R161, R162, R161 ;  /* 0x000000a1a2a1723e */ /* 0x000fe400000010ff */
[----:B------:R-:W-:Y:S02]  /*abe0*/  F2FP.BF16.F32.PACK_AB R162, R149, R148 ;  /* 0x0000009495a2723e */ /* 0x000fe400000010ff */
[----:B------:R-:W-:Y:S01]  /*abf0*/  F2FP.BF16.F32.PACK_AB R163, R0, R163 ;  /* 0x000000a300a3723e */ /* 0x000fe200000010ff */
[----:B------:R-:W-:-:S02]  /*ac00*/  USHF.R.S32.HI UR10, URZ, 0x1f, UR11 ;  /* 0x0000001f3f0a7899 */ /* 0x000fc4000801140b */
[----:B------:R-:W-:Y:S02]  /*ac10*/  UIMAD.WIDE.U32 UR6, UR11, UR8, URZ ;  /* 0x000000080b0672a5 */ /* 0x000fe4000f8e003f */
[----:B------:R-:W-:Y:S02]  /*ac20*/  UIMAD UR5, UR10, UR8, URZ ;  /* 0x000000080a0572a4 */ /* 0x000fe4000f8e023f */
[----:B------:R-:W-:Y:S02]  /*ac30*/  USHF.R.S32.HI UR12, URZ, 0x1f, UR13 ;  /* 0x0000001f3f0c7899 */ /* 0x000fe4000801140d */
[----:B------:R-:W-:Y:S01]  /*ac40*/  UIMAD UR5, UR11, UR9, UR5 ;  /* 0x000000090b0572a4 */ /* 0x000fe2000f8e0205 */
[----:B------:R-:W-:Y:S02]  /*ac50*/  MOV R154, R189 ;  /* 0x000000bd009a7202 */ /* 0x000fe40000000f00 */
[----:B0-----:R-:W-:Y:S01]  /*ac60*/  MOV R155, R4 ;  /* 0x00000004009b7202 */ /* 0x001fe20000000f00 */
[----:B------:R-:W-:Y:S01]  /*ac70*/  ULDC.64 UR8, c[0x0][0xc98] ;  /* 0x0003260000087ab9 */ /* 0x000fe20000000a00 */
[----:B------:R-:W-:Y:S01]  /*ac80*/  UIADD3 UR7, UR7, UR5, URZ ;  /* 0x0000000507077290 */ /* 0x000fe2000fffe03f */
[----:B------:R-:W-:Y:S01]  /*ac90*/  IMAD.WIDE R120, R226, 0x2, R154 ;  /* 0x00000002e2787825 */ /* 0x000fe200078e029a */
[----:B------:R-:W-:-:S02]  /*aca0*/  UIMAD UR5, UR12, UR8, URZ ;  /* 0x000000080c0572a4 */ /* 0x000fc4000f8e023f */
[----:B------:R-:W-:Y:S01]  /*acb0*/  UIMAD.WIDE.U32 UR6, UR13, UR8, UR6 ;  /* 0x000000080d0672a5 */ /* 0x000fe2000f8e0006 */
[----:B------:R-:W-:Y:S01]  /*acc0*/  IMAD.WIDE R154, R5, 0x2, R154 ;  /* 0x00000002059a7825 */ /* 0x000fe200078e029a */
[C---:B------:R-:W-:Y:S01]  /*acd0*/  IADD3 R7, P2, R120.reuse, 0xc040, RZ ;  /* 0x0000c04078077810 */ /* 0x040fe20007f5e0ff */
[----:B------:R-:W-:Y:S01]  /*ace0*/  UIMAD UR5, UR13, UR9, UR5 ;  /* 0x000000090d0572a4 */ /* 0x000fe2000f8e0205 */
[----:B------:R-:W-:Y:S02]  /*acf0*/  IADD3 R11, P3, R120, 0xc060, RZ ;  /* 0x0000c060780b7810 */ /* 0x000fe40007f7e0ff */
[----:B------:R-:W-:Y:S01]  /*ad00*/  LOP3.LUT R6, R7, 0x380, RZ, 0xc0, !PT ;  /* 0x0000038007067812 */ /* 0x000fe200078ec0ff */
[----:B------:R-:W-:Y:S01]  /*ad10*/  ULDC.64 UR8, c[0x0][0xbe8] ;  /* 0x0002fa0000087ab9 */ /* 0x000fe20000000a00 */
[----:B------:R-:W-:Y:S01]  /*ad20*/  LOP3.LUT R4, R11, 0x380, RZ, 0xc0, !PT ;  /* 0x000003800b047812 */ /* 0x000fe200078ec0ff */
[----:B------:R-:W-:Y:S01]  /*ad30*/  IMAD.X R5, RZ, RZ, R121, P3 ;  /* 0x000000ffff057224 */ /* 0x000fe200018e0679 */
[----:B------:R-:W-:-:S02]  /*ad40*/  SHF.R.U64 R6, R6, 0x3, RZ ;  /* 0x0000000306067819 */ /* 0x000fc400000012ff */
[----:B------:R-:W-:Y:S02]  /*ad50*/  SHF.R.U64 R4, R4, 0x3, RZ ;  /* 0x0000000304047819 */ /* 0x000fe400000012ff */
[----:B------:R-:W-:Y:S01]  /*ad60*/  LOP3.LUT R6, R6, R7, RZ, 0x3c, !PT ;  /* 0x0000000706067212 */ /* 0x000fe200078e3cff */
[----:B------:R-:W-:Y:S01]  /*ad70*/  IMAD.X R7, RZ, RZ, R121, P2 ;  /* 0x000000ffff077224 */ /* 0x000fe200010e0679 */
[C---:B------:R-:W-:Y:S02]  /*ad80*/  IADD3 R135, P2, R120.reuse, 0x8000, RZ ;  /* 0x0000800078877810 */ /* 0x040fe40007f5e0ff */
[----:B------:R-:W-:Y:S02]  /*ad90*/  LOP3.LUT R157, R120, 0x380, RZ, 0xc0, !PT ;  /* 0x00000380789d7812 */ /* 0x000fe400078ec0ff */
[----:B------:R-:W-:Y:S02]  /*ada0*/  LOP3.LUT R134, R135, 0x380, RZ, 0xc0, !PT ;  /* 0x0000038087867812 */ /* 0x000fe400078ec0ff */
[----:B------:R-:W-:-:S02]  /*adb0*/  LOP3.LUT R4, R4, R11, RZ, 0x3c, !PT ;  /* 0x0000000b04047212 */ /* 0x000fc400078e3cff */
[----:B------:R-:W-:Y:S02]  /*adc0*/  SHF.R.U64 R134, R134, 0x3, RZ ;  /* 0x0000000386867819 */ /* 0x000fe400000012ff */
[----:B------:R-:W-:Y:S02]  /*add0*/  IADD3 R11, P0, R120, 0xc000, RZ ;  /* 0x0000c000780b7810 */ /* 0x000fe40007f1e0ff */
[----:B------:R-:W-:Y:S01]  /*ade0*/  LOP3.LUT R134, R134, R135, RZ, 0x3c, !PT ;  /* 0x0000008786867212 */ /* 0x000fe200078e3cff */
[----:B------:R-:W-:Y:S01]  /*adf0*/  IMAD.X R135, RZ, RZ, R121, P2 ;  /* 0x000000ffff877224 */ /* 0x000fe200010e0679 */
[----:B------:R-:W-:Y:S02]  /*ae00*/  IADD3 R17, P2, R154, 0x1000, RZ ;  /* 0x000010009a117810 */ /* 0x000fe40007f5e0ff */
[----:B------:R-:W-:Y:S02]  /*ae10*/  SHF.R.U64 R157, R157, 0x3, RZ ;  /* 0x000000039d9d7819 */ /* 0x000fe400000012ff */
[----:B------:R-:W-:-:S02]  /*ae20*/  LOP3.LUT R16, R17, 0x380, RZ, 0xc0, !PT ;  /* 0x0000038011107812 */ /* 0x000fc400078ec0ff */
[----:B------:R-:W-:Y:S02]  /*ae30*/  IADD3 R9, P1, R120, 0xc020, RZ ;  /* 0x0000c02078097810 */ /* 0x000fe40007f3e0ff */
[----:B------:R-:W-:Y:S02]  /*ae40*/  SHF.R.U64 R16, R16, 0x3, RZ ;  /* 0x0000000310107819 */ /* 0x000fe400000012ff */
[----:B------:R-:W-:Y:S02]  /*ae50*/  LOP3.LUT R10, R11, 0x380, RZ, 0xc0, !PT ;  /* 0x000003800b0a7812 */ /* 0x000fe400078ec0ff */
[----:B------:R-:W-:Y:S01]  /*ae60*/  LOP3.LUT R156, R157, R120, RZ, 0x3c, !PT ;  /* 0x000000789d9c7212 */ /* 0x000fe200078e3cff */
[----:B------:R-:W-:Y:S01]  /*ae70*/  IMAD.MOV.U32 R157, RZ, RZ, R121 ;  /* 0x000000ffff9d7224 */ /* 0x000fe200078e0079 */
[----:B------:R-:W-:Y:S01]  /*ae80*/  LOP3.LUT R16, R16, R17, RZ, 0x3c, !PT ;  /* 0x0000001110107212 */ /* 0x000fe200078e3cff */
[----:B------:R-:W-:Y:S01]  /*ae90*/  IMAD.X R17, RZ, RZ, R155, P2 ;  /* 0x000000ffff117224 */ /* 0x000fe200010e069b */
[----:B------:R-:W-:-:S02]  /*aea0*/  IADD3 R111, P2, R154, 0x8000, RZ ;  /* 0x000080009a6f7810 */ /* 0x000fc40007f5e0ff */
[----:B------:R-:W-:Y:S02]  /*aeb0*/  LOP3.LUT R8, R9, 0x380, RZ, 0xc0, !PT ;  /* 0x0000038009087812 */ /* 0x000fe400078ec0ff */
[----:B------:R-:W-:Y:S02]  /*aec0*/  SHF.R.U64 R10, R10, 0x3, RZ ;  /* 0x000000030a0a7819 */ /* 0x000fe400000012ff */
[----:B------:R-:W-:Y:S01]  /*aed0*/  MOV R157, R156 ;  /* 0x0000009c009d7202 */ /* 0x000fe20000000f00 */
[----:B------:R-:W-:Y:S01]  /*aee0*/  BAR.SYNC.DEFER_BLOCKING 0x1, 0x100 ;  /* 0x0044000000007b1d */ /* 0x000fe20000010000 */
[----:B------:R-:W-:Y:S02]  /*aef0*/  LOP3.LUT R110, R111, 0x380, RZ, 0xc0, !PT ;  /* 0x000003806f6e7812 */ /* 0x000fe400078ec0ff */
[----:B------:R-:W-:Y:S02]  /*af00*/  SHF.R.U64 R8, R8, 0x3, RZ ;  /* 0x0000000308087819 */ /* 0x000fe400000012ff */
[----:B------:R-:W-:-:S03]  /*af10*/  LOP3.LUT R10, R10, R11, RZ, 0x3c, !PT ;  /* 0x0000000b0a0a7212 */ /* 0x000fc600078e3cff */
[----:B------:R-:W0:Y:S01]  /*af20*/  LDC R156, c[0x0][0xce8] ;  /* 0x00033a00ff9c7b82 */ /* 0x000e220000000800 */
[C---:B------:R-:W-:Y:S01]  /*af30*/  IADD3 R23, P4, R120.reuse, 0x8040, RZ ;  /* 0x0000804078177810 */ /* 0x040fe20007f9e0ff */
[--C-:B------:R-:W-:Y:S01]  /*af40*/  IMAD.X R11, RZ, RZ, R121.reuse, P0 ;  /* 0x000000ffff0b7224 */ /* 0x100fe200000e0679 */
[----:B------:R-:W-:Y:S02]  /*af50*/  IADD3 R143, P0, R120, 0x40, RZ ;  /* 0x00000040788f7810 */ /* 0x000fe40007f1e0ff */
[----:B------:R-:W-:Y:S02]  /*af60*/  SHF.R.U64 R110, R110, 0x3, RZ ;  /* 0x000000036e6e7819 */ /* 0x000fe400000012ff */
[----:B------:R-:W-:Y:S01]  /*af70*/  LOP3.LUT R8, R8, R9, RZ, 0x3c, !PT ;  /* 0x0000000908087212 */ /* 0x000fe200078e3cff */
[----:B------:R-:W-:Y:S01]  /*af80*/  IMAD.X R9, RZ, RZ, R121, P1 ;  /* 0x000000ffff097224 */ /* 0x000fe200008e0679 */
[----:B------:R-:W-:Y:S02]  /*af90*/  LOP3.LUT R22, R23, 0x380, RZ, 0xc0, !PT ;  /* 0x0000038017167812 */ /* 0x000fe400078ec0ff */
[----:B------:R-:W-:-:S02]  /*afa0*/  IADD3 R139, P1, R120, 0x4060, RZ ;  /* 0x00004060788b7810 */ /* 0x000fc40007f3e0ff */
[----:B------:R-:W-:Y:S02]  /*afb0*/  LOP3.LUT R142, R143, 0x380, RZ, 0xc0, !PT ;  /* 0x000003808f8e7812 */ /* 0x000fe400078ec0ff */
[----:B------:R-:W-:Y:S01]  /*afc0*/  LOP3.LUT R110, R110, R111, RZ, 0x3c, !PT ;  /* 0x0000006f6e6e7212 */ /* 0x000fe200078e3cff */
[----:B------:R-:W-:Y:S01]  /*afd0*/  IMAD.X R111, RZ, RZ, R155, P2 ;  /* 0x000000ffff6f7224 */ /* 0x000fe200010e069b */
[----:B------:R-:W-:Y:S01]  /*afe0*/  SHF.R.U64 R22, R22, 0x3, RZ ;  /* 0x0000000316167819 */ /* 0x000fe200000012ff */
[----:B------:R1:W-:Y:S01]  /*aff0*/  STSM.16.M88.4 [R157], R24 ;  /* 0x000000189d007844 */ /* 0x0003e20000000200 */
[----:B------:R-:W-:Y:S02]  /*b000*/  IADD3 R127, P2, R154, 0xf000, RZ ;  /* 0x0000f0009a7f7810 */ /* 0x000fe40007f5e0ff */
[----:B------:R-:W-:Y:S02]  /*b010*/  LOP3.LUT R138, R139, 0x380, RZ, 0xc0, !PT ;  /* 0x000003808b8a7812 */ /* 0x000fe400078ec0ff */
[----:B------:R-:W-:-:S02]  /*b020*/  SHF.R.U64 R142, R142, 0x3, RZ ;  /* 0x000000038e8e7819 */ /* 0x000fc400000012ff */
[----:B------:R-:W-:Y:S01]  /*b030*/  LOP3.LUT R22, R22, R23, RZ, 0x3c, !PT ;  /* 0x0000001716167212 */ /* 0x000fe200078e3cff */
[--C-:B------:R-:W-:Y:S01]  /*b040*/  IMAD.X R23, RZ, RZ, R121.reuse, P4 ;  /* 0x000000ffff177224 */ /* 0x100fe200020e0679 */
[----:B------:R-:W-:Y:S02]  /*b050*/  LOP3.LUT R126, R127, 0x380, RZ, 0xc0, !PT ;  /* 0x000003807f7e7812 */ /* 0x000fe400078ec0ff */
[----:B------:R-:W-:Y:S02]  /*b060*/  SHF.R.U64 R138, R138, 0x3, RZ ;  /* 0x000000038a8a7819 */ /* 0x000fe400000012ff */
[----:B------:R-:W-:Y:S01]  /*b070*/  LOP3.LUT R142, R142, R143, RZ, 0x3c, !PT ;  /* 0x0000008f8e8e7212 */ /* 0x000fe200078e3cff */
[----:B------:R-:W-:Y:S01]  /*b080*/  IMAD.X R143, RZ, RZ, R121, P0 ;  /* 0x000000ffff8f7224 */ /* 0x000fe200000e0679 */
[----:B------:R-:W-:Y:S02]  /*b090*/  IADD3 R21, P4, R120, 0x4000, RZ ;  /* 0x0000400078157810 */ /* 0x000fe40007f9e0ff */
[----:B------:R-:W-:-:S02]  /*b0a0*/  IADD3 R97, P0, R154, 0x3000, RZ ;  /* 0x000030009a617810 */ /* 0x000fc40007f1e0ff */
[----:B------:R-:W-:Y:S02]  /*b0b0*/  SHF.R.U64 R126, R126, 0x3, RZ ;  /* 0x000000037e7e7819 */ /* 0x000fe400000012ff */
[C---:B------:R-:W-:Y:S02]  /*b0c0*/  IADD3 R13, P6, R120.reuse, 0x8060, RZ ;  /* 0x00008060780d7810 */ /* 0x040fe40007fde0ff */
[C---:B------:R-:W-:Y:S02]  /*b0d0*/  IADD3 R15, P5, R120.reuse, 0x20, RZ ;  /* 0x00000020780f7810 */ /* 0x040fe40007fbe0ff */
[----:B------:R-:W-:Y:S02]  /*b0e0*/  IADD3 R131, P3, R120, 0x8020, RZ ;  /* 0x0000802078837810 */ /* 0x000fe40007f7e0ff */
[----:B------:R-:W-:Y:S01]  /*b0f0*/  LOP3.LUT R138, R138, R139, RZ, 0x3c, !PT ;  /* 0x0000008b8a8a7212 */ /* 0x000fe200078e3cff */
[----:B------:R-:W-:Y:S01]  /*b100*/  IMAD.X R139, RZ, RZ, R121, P1 ;  /* 0x000000ffff8b7224 */ /* 0x000fe200008e0679 */
[----:B------:R-:W-:-:S02]  /*b110*/  LOP3.LUT R20, R21, 0x380, RZ, 0xc0, !PT ;  /* 0x0000038015147812 */ /* 0x000fc400078ec0ff */
[----:B------:R-:W-:Y:S02]  /*b120*/  IADD3 R19, P1, R154, 0x2000, RZ ;  /* 0x000020009a137810 */ /* 0x000fe40007f3e0ff */
[----:B------:R-:W-:Y:S02]  /*b130*/  LOP3.LUT R96, R97, 0x380, RZ, 0xc0, !PT ;  /* 0x0000038061607812 */ /* 0x000fe400078ec0ff */
[----:B------:R-:W-:Y:S01]  /*b140*/  LOP3.LUT R126, R126, R127, RZ, 0x3c, !PT ;  /* 0x0000007f7e7e7212 */ /* 0x000fe200078e3cff */
[----:B------:R-:W-:Y:S01]  /*b150*/  IMAD.X R127, RZ, RZ, R155, P2 ;  /* 0x000000ffff7f7224 */ /* 0x000fe200010e069b */
[----:B------:R-:W-:Y:S02]  /*b160*/  LOP3.LUT R12, R13, 0x380, RZ, 0xc0, !PT ;  /* 0x000003800d0c7812 */ /* 0x000fe400078ec0ff */
[----:B------:R-:W-:Y:S02]  /*b170*/  LOP3.LUT R14, R15, 0x380, RZ, 0xc0, !PT ;  /* 0x000003800f0e7812 */ /* 0x000fe400078ec0ff */
[----:B------:R-:W-:-:S02]  /*b180*/  LOP3.LUT R130, R131, 0x380, RZ, 0xc0, !PT ;  /* 0x0000038083827812 */ /* 0x000fc400078ec0ff */
[----:B------:R-:W-:Y:S02]  /*b190*/  SHF.R.U64 R20, R20, 0x3, RZ ;  /* 0x0000000314147819 */ /* 0x000fe400000012ff */
[----:B0-----:R-:W-:Y:S02]  /*b1a0*/  ISETP.NE.AND P2, PT, R156, 0x1, PT ;  /* 0x000000019c00780c */ /* 0x001fe40003f45270 */
[----:B------:R-:W-:Y:S02]  /*b1b0*/  LOP3.LUT R18, R19, 0x380, RZ, 0xc0, !PT ;  /* 0x0000038013127812 */ /* 0x000fe400078ec0ff */
[----:B------:R-:W-:Y:S02]  /*b1c0*/  SHF.R.U64 R96, R96, 0x3, RZ ;  /* 0x0000000360607819 */ /* 0x000fe400000012ff */
[----:B------:R-:W-:Y:S02]  /*b1d0*/  SHF.R.U64 R12, R12, 0x3, RZ ;  /* 0x000000030c0c7819 */ /* 0x000fe400000012ff */
[----:B------:R-:W-:-:S02]  /*b1e0*/  SHF.R.U64 R14, R14, 0x3, RZ ;  /* 0x000000030e0e7819 */ /* 0x000fc400000012ff */
[----:B------:R-:W-:Y:S02]  /*b1f0*/  SHF.R.U64 R130, R130, 0x3, RZ ;  /* 0x0000000382827819 */ /* 0x000fe400000012ff */
[----:B------:R-:W-:Y:S01]  /*b200*/  LOP3.LUT R20, R20, R21, RZ, 0x3c, !PT ;  /* 0x0000001514147212 */ /* 0x000fe200078e3cff */
[----:B------:R-:W-:Y:S01]  /*b210*/  IMAD.X R21, RZ, RZ, R121, P4 ;  /* 0x000000ffff157224 */ /* 0x000fe200020e0679 */
[----:B------:R-:W-:Y:S02]  /*b220*/  SHF.R.U64 R18, R18, 0x3, RZ ;  /* 0x0000000312127819 */ /* 0x000fe400000012ff */
[----:B------:R-:W-:Y:S01]  /*b230*/  LOP3.LUT R96, R96, R97, RZ, 0x3c, !PT ;  /* 0x0000006160607212 */ /* 0x000fe200078e3cff */
[----:B------:R-:W-:Y:S01]  /*b240*/  IMAD.X R97, RZ, RZ, R155, P0 ;  /* 0x000000ffff617224 */ /* 0x000fe200000e069b */
[----:B------:R-:W-:Y:S02]  /*b250*/  IADD3 R107, P4, R154, 0x6000, RZ ;  /* 0x000060009a6b7810 */ /* 0x000fe40007f9e0ff */
[----:B------:R-:W-:Y:S01]  /*b260*/  LOP3.LUT R12, R12, R13, RZ, 0x3c, !PT ;  /* 0x0000000d0c0c7212 */ /* 0x000fe200078e3cff */
[----:B------:R-:W-:Y:S01]  /*b270*/  IMAD.X R13, RZ, RZ, R121, P6 ;  /* 0x000000ffff0d7224 */ /* 0x000fe200030e0679 */
[----:B------:R-:W-:-:S02]  /*b280*/  LOP3.LUT R14, R14, R15, RZ, 0x3c, !PT ;  /* 0x0000000f0e0e7212 */ /* 0x000fc400078e3cff */
[----:B------:R-:W-:Y:S01]  /*b290*/  LOP3.LUT R130, R130, R131, RZ, 0x3c, !PT ;  /* 0x0000008382827212 */ /* 0x000fe200078e3cff */
[----:B------:R-:W-:Y:S01]  /*b2a0*/  IMAD.X R131, RZ, RZ, R121, P3 ;  /* 0x000000ffff837224 */ /* 0x000fe200018e0679 */
[----:B------:R-:W-:Y:S02]  /*b2b0*/  IADD3 R115, P0, R154, 0xa000, RZ ;  /* 0x0000a0009a737810 */ /* 0x000fe40007f1e0ff */
[----:B------:R-:W-:Y:S02]  /*b2c0*/  IADD3.X R15, RZ, R121, RZ, P5, !PT ;  /* 0x00000079ff0f7210 */ /* 0x000fe40002ffe4ff */
[C---:B------:R-:W-:Y:S02]  /*b2d0*/  IADD3 R147, P6, R120.reuse, 0x4040, RZ ;  /* 0x0000404078937810 */ /* 0x040fe40007fde0ff */
[C---:B------:R-:W-:Y:S02]  /*b2e0*/  IADD3 R151, P5, R120.reuse, 0x4020, RZ ;  /* 0x0000402078977810 */ /* 0x040fe40007fbe0ff */
[----:B------:R-:W-:-:S02]  /*b2f0*/  IADD3 R153, P3, R120, 0x60, RZ ;  /* 0x0000006078997810 */ /* 0x000fc40007f7e0ff */
[----:B------:R-:W-:Y:S01]  /*b300*/  LOP3.LUT R18, R18, R19, RZ, 0x3c, !PT ;  /* 0x0000001312127212 */ /* 0x000fe200078e3cff */
[----:B------:R-:W-:Y:S01]  /*b310*/  IMAD.X R19, RZ, RZ, R155, P1 ;  /* 0x000000ffff137224 */ /* 0x000fe200008e069b */
[----:B------:R-:W-:Y:S02]  /*b320*/  LOP3.LUT R106, R107, 0x380, RZ, 0xc0, !PT ;  /* 0x000003806b6a7812 */ /* 0x000fe400078ec0ff */
[----:B------:R-:W-:Y:S02]  /*b330*/  IADD3 R113, P1, R154, 0x9000, RZ ;  /* 0x000090009a717810 */ /* 0x000fe40007f3e0ff */
[----:B------:R-:W-:Y:S02]  /*b340*/  LOP3.LUT R114, R115, 0x380, RZ, 0xc0, !PT ;  /* 0x0000038073727812 */ /* 0x000fe400078ec0ff */
[----:B------:R-:W-:Y:S02]  /*b350*/  MOV R30, R4 ;  /* 0x00000004001e7202 */ /* 0x000fe40000000f00 */
[----:B------:R-:W-:-:S02]  /*b360*/  F2FP.BF16.F32.PACK_AB R5, R35, R34 ;  /* 0x000000222305723e */ /* 0x000fc400000010ff */
[----:B------:R-:W-:Y:S01]  /*b370*/  LOP3.LUT R146, R147, 0x380, RZ, 0xc0, !PT ;  /* 0x0000038093927812 */ /* 0x000fe200078ec0ff */
[----:B------:R-:W0:Y:S01]  /*b380*/  @P2 LDC R34, c[0x0][0xcec] ;  /* 0x00033b00ff222b82 */ /* 0x000e220000000800 */
[----:B------:R-:W-:Y:S02]  /*b390*/  LOP3.LUT R150, R151, 0x380, RZ, 0xc0, !PT ;  /* 0x0000038097967812 */ /* 0x000fe400078ec0ff */
[----:B------:R-:W-:Y:S02]  /*b3a0*/  LOP3.LUT R152, R153, 0x380, RZ, 0xc0, !PT ;  /* 0x0000038099987812 */ /* 0x000fe400078ec0ff */
[----:B------:R-:W-:Y:S02]  /*b3b0*/  SHF.R.U64 R106, R106, 0x3, RZ ;  /* 0x000000036a6a7819 */ /* 0x000fe400000012ff */
[----:B------:R-:W-:Y:S02]  /*b3c0*/  LOP3.LUT R112, R113, 0x380, RZ, 0xc0, !PT ;  /* 0x0000038071707812 */ /* 0x000fe400078ec0ff */
[----:B------:R-:W-:-:S02]  /*b3d0*/  SHF.R.U64 R114, R114, 0x3, RZ ;  /* 0x0000000372727819 */ /* 0x000fc400000012ff */
[----:B-1----:R-:W-:Y:S02]  /*b3e0*/  MOV R27, R6 ;  /* 0x00000006001b7202 */ /* 0x002fe40000000f00 */
[----:B------:R-:W-:Y:S02]  /*b3f0*/  SHF.R.U64 R146, R146, 0x3, RZ ;  /* 0x0000000392927819 */ /* 0x000fe400000012ff */
[----:B------:R-:W-:Y:S02]  /*b400*/  SHF.R.U64 R150, R150, 0x3, RZ ;  /* 0x0000000396967819 */ /* 0x000fe400000012ff */
[----:B------:R-:W-:Y:S02]  /*b410*/  SHF.R.U64 R152, R152, 0x3, RZ ;  /* 0x0000000398987819 */ /* 0x000fe400000012ff */
[----:B------:R-:W-:Y:S02]  /*b420*/  F2FP.BF16.F32.PACK_AB R6, R37, R172 ;  /* 0x000000ac2506723e */ /* 0x000fe400000010ff */
[----:B------:R-:W-:Y:S01]  /*b430*/  LOP3.LUT R106, R106, R107, RZ, 0x3c, !PT ;  /* 0x0000006b6a6a7212 */ /* 0x000fe200078e3cff */
[----:B------:R-:W1:Y:S01]  /*b440*/  @P2 LDC R37, c[0x0][0xcf0] ;  /* 0x00033c00ff252b82 */ /* 0x000e620000000800 */
[----:B------:R-:W-:Y:S01]  /*b450*/  SHF.R.U64 R112, R112, 0x3, RZ ;  /* 0x0000000370707819 */ /* 0x000fe200000012ff */
[----:B------:R-:W-:Y:S01]  /*b460*/  IMAD.X R107, RZ, RZ, R155, P4 ;  /* 0x000000ffff6b7224 */ /* 0x000fe200020e069b */
[----:B------:R-:W-:-:S02]  /*b470*/  LOP3.LUT R114, R114, R115, RZ, 0x3c, !PT ;  /* 0x0000007372727212 */ /* 0x000fc400078e3cff */
[----:B------:R-:W-:Y:S02]  /*b480*/  IADD3 R115, P4, R154, 0xd000, RZ ;  /* 0x0000d0009a737810 */ /* 0x000fe40007f9e0ff */
[----:B------:R-:W-:Y:S01]  /*b490*/  LOP3.LUT R146, R146, R147, RZ, 0x3c, !PT ;  /* 0x0000009392927212 */ /* 0x000fe200078e3cff */
[--C-:B------:R-:W-:Y:S01]  /*b4a0*/  IMAD.X R147, RZ, RZ, R121.reuse, P6 ;  /* 0x000000ffff937224 */ /* 0x100fe200030e0679 */
[----:B------:R-:W-:Y:S02]  /*b4b0*/  LOP3.LUT R150, R150, R151, RZ, 0x3c, !PT ;  /* 0x0000009796967212 */ /* 0x000fe400078e3cff */
[----:B------:R-:W-:Y:S01]  /*b4c0*/  LOP3.LUT R152, R152, R153, RZ, 0x3c, !PT ;  /* 0x0000009998987212 */ /* 0x000fe200078e3cff */
[----:B------:R-:W-:Y:S01]  /*b4d0*/  IMAD.X R153, RZ, RZ, R121, P3 ;  /* 0x000000ffff997224 */ /* 0x000fe200018e0679 */
[----:B------:R-:W-:Y:S01]  /*b4e0*/  IADD3.X R151, RZ, R121, RZ, P5, !PT ;  /* 0x00000079ff977210 */ /* 0x000fe20002ffe4ff */
[----:B------:R-:W-:Y:S01]  /*b4f0*/  IMAD R0, R218, 0x20, R221 ;  /* 0x00000020da007824 */ /* 0x000fe200078e02dd */
[C---:B------:R-:W-:Y:S01]  /*b500*/  IADD3 R101, P6, R154.reuse, 0x4000, RZ ;  /* 0x000040009a657810 */ /* 0x040fe20007fde0ff */
[----:B------:R-:W-:Y:S01]  /*b510*/  IMAD.X R121, RZ, RZ, R155, P4 ;  /* 0x000000ffff797224 */ /* 0x000fe200020e069b */
[----:B------:R-:W-:-:S02]  /*b520*/  IADD3 R105, P5, R154, 0x5000, RZ ;  /* 0x000050009a697810 */ /* 0x000fc40007fbe0ff */
[----:B------:R-:W-:Y:S02]  /*b530*/  IADD3 R109, P3, R154, 0x7000, RZ ;  /* 0x000070009a6d7810 */ /* 0x000fe40007f7e0ff */
[----:B------:R-:W-:Y:S02]  /*b540*/  LOP3.LUT R112, R112, R113, RZ, 0x3c, !PT ;  /* 0x0000007170707212 */ /* 0x000fe400078e3cff */
[----:B------:R-:W-:Y:S02]  /*b550*/  LOP3.LUT R113, R115, 0x380, RZ, 0xc0, !PT ;  /* 0x0000038073717812 */ /* 0x000fe400078ec0ff */
[----:B------:R-:W-:Y:S02]  /*b560*/  LOP3.LUT R100, R101, 0x380, RZ, 0xc0, !PT ;  /* 0x0000038065647812 */ /* 0x000fe400078ec0ff */
[----:B------:R-:W-:Y:S02]  /*b570*/  LOP3.LUT R104, R105, 0x380, RZ, 0xc0, !PT ;  /* 0x0000038069687812 */ /* 0x000fe400078ec0ff */
[----:B------:R-:W-:-:S02]  /*b580*/  LOP3.LUT R108, R109, 0x380, RZ, 0xc0, !PT ;  /* 0x000003806d6c7812 */ /* 0x000fc400078ec0ff */
[----:B------:R-:W-:Y:S02]  /*b590*/  SHF.R.U64 R120, R113, 0x3, RZ ;  /* 0x0000000371787819 */ /* 0x000fe400000012ff */
[----:B------:R-:W-:Y:S02]  /*b5a0*/  LOP3.LUT R113, R154, 0x380, RZ, 0xc0, !PT ;  /* 0x000003809a717812 */ /* 0x000fe400078ec0ff */
[----:B------:R-:W-:Y:S02]  /*b5b0*/  SHF.R.U64 R100, R100, 0x3, RZ ;  /* 0x0000000364647819 */ /* 0x000fe400000012ff */
[----:B------:R-:W-:Y:S02]  /*b5c0*/  SHF.R.U64 R104, R104, 0x3, RZ ;  /* 0x0000000368687819 */ /* 0x000fe400000012ff */
[----:B------:R-:W-:Y:S02]  /*b5d0*/  SHF.R.U64 R108, R108, 0x3, RZ ;  /* 0x000000036c6c7819 */ /* 0x000fe400000012ff */
[----:B------:R-:W-:Y:S01]  /*b5e0*/  F2FP.BF16.F32.PACK_AB R7, R39, R38 ;  /* 0x000000262707723e */ /* 0x000fe200000010ff */
[----:B------:R-:W-:Y:S01]  /*b5f0*/  VIADD R39, R213, UR60 ;  /* 0x0000003cd5277c36 */ /* 0x000fe20008000000 */
[----:B------:R-:W-:Y:S01]  /*b600*/  SHF.R.U64 R29, R113, 0x3, RZ ;  /* 0x00000003711d7819 */ /* 0x000fe200000012ff */
[--C-:B------:R-:W-:Y:S01]  /*b610*/  IMAD.X R113, RZ, RZ, R155.reuse, P1 ;  /* 0x000000ffff717224 */ /* 0x100fe200008e069b */
[----:B------:R-:W-:Y:S01]  /*b620*/  LOP3.LUT R100, R100, R101, RZ, 0x3c, !PT ;  /* 0x0000006564647212 */ /* 0x000fe200078e3cff */
[----:B------:R-:W-:Y:S01]  /*b630*/  IMAD.X R101, RZ, RZ, R155, P6 ;  /* 0x000000ffff657224 */ /* 0x000fe200030e069b */
[----:B------:R-:W-:Y:S01]  /*b640*/  LOP3.LUT R104, R104, R105, RZ, 0x3c, !PT ;  /* 0x0000006968687212 */ /* 0x000fe200078e3cff */
[----:B0-----:R-:W-:Y:S01]  /*b650*/  @P2 IMAD.HI.U32 R34, R39, R34, RZ ;  /* 0x0000002227222227 */ /* 0x001fe200078e00ff */
[----:B------:R-:W-:-:S02]  /*b660*/  LOP3.LUT R108, R108, R109, RZ, 0x3c, !PT ;  /* 0x0000006d6c6c7212 */ /* 0x000fc400078e3cff */
[----:B------:R-:W-:Y:S01]  /*b670*/  IADD3.X R105, RZ, R155, RZ, P5, !PT ;  /* 0x0000009bff697210 */ /* 0x000fe20002ffe4ff */
[--C-:B------:R-:W-:Y:S01]  /*b680*/  IMAD.X R109, RZ, RZ, R155.reuse, P3 ;  /* 0x000000ffff6d7224 */ /* 0x100fe200018e069b */
[C---:B------:R-:W-:Y:S02]  /*b690*/  IADD3 R117, P6, R154.reuse, 0xb000, RZ ;  /* 0x0000b0009a757810 */ /* 0x040fe40007fde0ff */
[C---:B------:R-:W-:Y:S02]  /*b6a0*/  IADD3 R119, P5, R154.reuse, 0xc000, RZ ;  /* 0x0000c0009a777810 */ /* 0x040fe40007fbe0ff */
[----:B------:R-:W-:Y:S02]  /*b6b0*/  IADD3 R123, P3, R154, 0xe000, RZ ;  /* 0x0000e0009a7b7810 */ /* 0x000fe40007f7e0ff */
[----:B------:R-:W-:Y:S01]  /*b6c0*/  LOP3.LUT R28, R29, R154, RZ, 0x3c, !PT ;  /* 0x0000009a1d1c7212 */ /* 0x000fe200078e3cff */
[----:B------:R-:W-:Y:S01]  /*b6d0*/  IMAD.MOV.U32 R29, RZ, RZ, R155 ;  /* 0x000000ffff1d7224 */ /* 0x000fe200078e009b */
[----:B------:R-:W-:-:S02]  /*b6e0*/  MOV R26, R8 ;  /* 0x00000008001a7202 */ /* 0x000fc40000000f00 */
[----:B------:R-:W-:Y:S02]  /*b6f0*/  MOV R25, R10 ;  /* 0x0000000a00197202 */ /* 0x000fe40000000f00 */
[----:B------:R-:W-:Y:S02]  /*b700*/  MOV R154, R14 ;  /* 0x0000000e009a7202 */ /* 0x000fe40000000f00 */
[----:B------:R-:W-:Y:S02]  /*b710*/  F2FP.BF16.F32.PACK_AB R4, R33, R171 ;  /* 0x000000ab2104723e */ /* 0x000fe400000010ff */
[----:B------:R-:W-:Y:S02]  /*b720*/  MOV R24, R12 ;  /* 0x0000000c00187202 */ /* 0x000fe40000000f00 */
[----:B------:R-:W-:Y:S01]  /*b730*/  MOV R142, R142 ;  /* 0x0000008e008e7202 */ /* 0x000fe20000000f00 */
[----:B------:R0:W-:Y:S01]  /*b740*/  STSM.16.M88.4 [R154], R4 ;  /* 0x000000049a007844 */ /* 0x0001e20000000200 */
[----:B------:R-:W-:-:S02]  /*b750*/  F2FP.BF16.F32.PACK_AB R8, R41, R173 ;  /* 0x000000ad2908723e */ /* 0x000fc400000010ff */
[----:B------:R-:W-:Y:S02]  /*b760*/  F2FP.BF16.F32.PACK_AB R9, R43, R42 ;  /* 0x0000002a2b09723e */ /* 0x000fe400000010ff */
[----:B------:R-:W-:Y:S02]  /*b770*/  F2FP.BF16.F32.PACK_AB R10, R45, R174 ;  /* 0x000000ae2d0a723e */ /* 0x000fe400000010ff */
[----:B------:R-:W-:Y:S02]  /*b780*/  F2FP.BF16.F32.PACK_AB R11, R47, R46 ;  /* 0x0000002e2f0b723e */ /* 0x000fe400000010ff */
[----:B------:R-:W-:Y:S01]  /*b790*/  MOV R31, R22 ;  /* 0x00000016001f7202 */ /* 0x000fe20000000f00 */
[----:B------:R-:W2:Y:S01]  /*b7a0*/  @P2 LDC R47, c[0x0][0xcf0] ;  /* 0x00033c00ff2f2b82 */ /* 0x000ea20000000800 */
        /* <DEDUP_REMOVED lines=13> */
[----:B-1----:R-:W-:Y:S01]  /*b880*/  @P2 SHF.R.U32.HI R33, RZ, R37, R34 ;  /* 0x00000025ff212219 */ /* 0x002fe20000011622 */
[----:B------:R1:W-:Y:S01]  /*b890*/  STSM.16.M88.4 [R35], R20 ;  /* 0x0000001423007844 */ /* 0x0003e20000000200 */
[----:B------:R-:W-:Y:S02]  /*b8a0*/  MOV R150, R150 ;  /* 0x0000009600967202 */ /* 0x000fe40000000f00 */
[----:B0-----:R-:W-:-:S02]  /*b8b0*/  F2FP.BF16.F32.PACK_AB R4, R65, R179 ;  /* 0x000000b34104723e */ /* 0x001fc400000010ff */
[----:B------:R-:W-:Y:S02]  /*b8c0*/  F2FP.BF16.F32.PACK_AB R5, R67, R66 ;  /* 0x000000424305723e */ /* 0x000fe400000010ff */
[----:B------:R-:W-:Y:S02]  /*b8d0*/  F2FP.BF16.F32.PACK_AB R6, R69, R180 ;  /* 0x000000b44506723e */ /* 0x000fe400000010ff */
[----:B------:R-:W-:Y:S02]  /*b8e0*/  F2FP.BF16.F32.PACK_AB R7, R71, R70 ;  /* 0x000000464707723e */ /* 0x000fe400000010ff */
[----:B------:R-:W-:Y:S02]  /*b8f0*/  MOV R146, R146 ;  /* 0x0000009200927202 */ /* 0x000fe40000000f00 */
[----:B---3--:R-:W-:Y:S01]  /*b900*/  F2FP.BF16.F32.PACK_AB R8, R73, R181 ;  /* 0x000000b54908723e */ /* 0x008fe200000010ff */
[----:B------:R-:W-:Y:S01]  /*b910*/  STSM.16.M88.4 [R150], R4 ;  /* 0x0000000496007844 */ /* 0x000fe20000000200 */
[----:B------:R-:W-:Y:S01]  /*b920*/  F2FP.BF16.F32.PACK_AB R9, R75, R74 ;  /* 0x0000004a4b09723e */ /* 0x000fe200000010ff */
[----:B-1----:R-:W-:Y:S01]  /*b930*/  IMAD.MOV R35, RZ, RZ, -R33 ;  /* 0x000000ffff237224 */ /* 0x002fe200078e0a21 */
[----:B------:R-:W-:-:S02]  /*b940*/  F2FP.BF16.F32.PACK_AB R10, R77, R182 ;  /* 0x000000b64d0a723e */ /* 0x000fc400000010ff */
[----:B------:R-:W-:Y:S01]  /*b950*/  F2FP.BF16.F32.PACK_AB R11, R79, R78 ;  /* 0x0000004e4f0b723e */ /* 0x000fe200000010ff */
[----:B------:R-:W-:Y:S01]  /*b960*/  IMAD R35, R156, R35, R39 ;  /* 0x000000239c237224 */ /* 0x000fe200078e0227 */
[----:B------:R-:W-:Y:S02]  /*b970*/  MOV R138, R138 ;  /* 0x0000008a008a7202 */ /* 0x000fe40000000f00 */
[----:B------:R-:W-:Y:S01]  /*b980*/  F2FP.BF16.F32.PACK_AB R12, R81, R183 ;  /* 0x000000b7510c723e */ /* 0x000fe200000010ff */
[----:B------:R0:W-:Y:S01]  /*b990*/  STSM.16.M88.4 [R146], R8 ;  /* 0x0000000892007844 */ /* 0x0001e20000000200 */
[----:B------:R-:W-:Y:S02]  /*b9a0*/  F2FP.BF16.F32.PACK_AB R13, R83, R82 ;  /* 0x00000052530d723e */ /* 0x000fe400000010ff */
[----:B------:R-:W-:Y:S02]  /*b9b0*/  F2FP.BF16.F32.PACK_AB R14, R85, R184 ;  /* 0x000000b8550e723e */ /* 0x000fe400000010ff */
[----:B------:R-:W-:-:S02]  /*b9c0*/  F2FP.BF16.F32.PACK_AB R15, R87, R86 ;  /* 0x00000056570f723e */ /* 0x000fc400000010ff */
[----:B------:R-:W-:Y:S01]  /*b9d0*/  LOP3.LUT R120, R120, R115, RZ, 0x3c, !PT ;  /* 0x0000007378787212 */ /* 0x000fe200078e3cff */
[----:B------:R-:W-:Y:S01]  /*b9e0*/  IMAD.X R115, RZ, RZ, R155, P0 ;  /* 0x000000ffff737224 */ /* 0x000fe200000e069b */
[----:B------:R-:W-:Y:S01]  /*b9f0*/  LOP3.LUT R122, R123, 0x380, RZ, 0xc0, !PT ;  /* 0x000003807b7a7812 */ /* 0x000fe200078ec0ff */
[----:B------:R1:W-:Y:S01]  /*ba00*/  STSM.16.M88.4 [R138], R12 ;  /* 0x0000000c8a007844 */ /* 0x0003e20000000200 */
[----:B------:R-:W-:Y:S02]  /*ba10*/  MOV R134, R134 ;  /* 0x0000008600867202 */ /* 0x000fe40000000f00 */
[----:B------:R-:W-:Y:S02]  /*ba20*/  F2FP.BF16.F32.PACK_AB R20, R89, R185 ;  /* 0x000000b95914723e */ /* 0x000fe400000010ff */
[----:B------:R-:W-:Y:S01]  /*ba30*/  F2FP.BF16.F32.PACK_AB R21, R91, R90 ;  /* 0x0000005a5b15723e */ /* 0x000fe200000010ff */
[----:B0-----:R-:W-:Y:S01]  /*ba40*/  IMAD.U32 R10, RZ, RZ, UR5 ;  /* 0x00000005ff0a7e24 */ /* 0x001fe2000f8e00ff */
[----:B------:R-:W-:Y:S01]  /*ba50*/  SHF.R.S32.HI R9, RZ, 0x1f, R33 ;  /* 0x0000001fff097819 */ /* 0x000fe20000011421 */
[----:B------:R-:W-:Y:S01]  /*ba60*/  ULDC UR5, c[0x0][0xb88] ;  /* 0x0002e20000057ab9 */ /* 0x000fe20000000800 */
[----:B------:R-:W-:-:S02]  /*ba70*/  SHF.R.S32.HI R8, RZ, 0x1f, R35 ;  /* 0x0000001fff087819 */ /* 0x000fc40000011423 */
[----:B------:R-:W-:Y:S02]  /*ba80*/  F2FP.BF16.F32.PACK_AB R22, R93, R186 ;  /* 0x000000ba5d16723e */ /* 0x000fe400000010ff */
[----:B------:R-:W-:Y:S02]  /*ba90*/  F2FP.BF16.F32.PACK_AB R23, R95, R94 ;  /* 0x0000005e5f17723e */ /* 0x000fe400000010ff */
[----:B------:R-:W-:Y:S01]  /*baa0*/  MOV R130, R130 ;  /* 0x0000008200827202 */ /* 0x000fe20000000f00 */
[----:B-1----:R-:W-:Y:S01]  /*bab0*/  VIADD R15, R225, UR60 ;  /* 0x0000003ce10f7c36 */ /* 0x002fe20008000000 */
[----:B------:R-:W-:Y:S01]  /*bac0*/  IADD3 R12, P0, R33, UR6, RZ ;  /* 0x00000006210c7c10 */ /* 0x000fe2000ff1e0ff */
[----:B------:R0:W-:Y:S01]  /*bad0*/  STSM.16.M88.4 [R134], R20 ;  /* 0x0000001486007844 */ /* 0x0001e20000000200 */
[----:B------:R-:W-:Y:S02]  /*bae0*/  F2FP.BF16.F32.PACK_AB R4, R164, R187 ;  /* 0x000000bba404723e */ /* 0x000fe400000010ff */
[----:B------:R-:W-:Y:S01]  /*baf0*/  IADD3.X R13, R9, UR7, R10, P0, !PT ;  /* 0x00000007090d7c10 */ /* 0x000fe200087fe40a */
[----:B------:R-:W-:Y:S01]  /*bb00*/  ULDC.64 UR6, c[0x0][0xc88] ;  /* 0x0003220000067ab9 */ /* 0x000fe20000000a00 */
[----:B------:R-:W-:Y:S01]  /*bb10*/  F2FP.BF16.F32.PACK_AB R5, R99, R98 ;  /* 0x000000626305723e */ /* 0x000fe200000010ff */
[----:B------:R-:W-:Y:S01]  /*bb20*/  IMAD R8, R8, UR6, RZ ;  /* 0x0000000608087c24 */ /* 0x000fe2000f8e02ff */
[----:B------:R-:W-:Y:S01]  /*bb30*/  F2FP.BF16.F32.PACK_AB R6, R165, R188 ;  /* 0x000000bca506723e */ /* 0x000fe200000010ff */
[----:B------:R-:W-:Y:S01]  /*bb40*/  IMAD.WIDE.U32 R12, R35, UR6, R12 ;  /* 0x00000006230c7c25 */ /* 0x000fe2000f8e000c */
[----:B------:R-:W-:-:S02]  /*bb50*/  F2FP.BF16.F32.PACK_AB R7, R103, R102 ;  /* 0x000000666707723e */ /* 0x000fc400000010ff */
        /* <DEDUP_REMOVED lines=9> */
[----:B------:R-:W-:Y:S02]  /*bbf0*/  F2FP.BF16.F32.PACK_AB R8, R166, R190 ;  /* 0x000000bea608723e */ /* 0x000fe400000010ff */
[----:B------:R-:W-:-:S02]  /*bc00*/  F2FP.BF16.F32.PACK_AB R9, R36, R32 ;  /* 0x000000202409723e */ /* 0x000fc400000010ff */
[----:B------:R-:W-:Y:S02]  /*bc10*/  F2FP.BF16.F32.PACK_AB R10, R167, R191 ;  /* 0x000000bfa70a723e */ /* 0x000fe400000010ff */
[----:B0-----:R-:W-:Y:S02]  /*bc20*/  LEA R20, P3, R12, UR6, 0x2 ;  /* 0x000000060c147c11 */ /* 0x001fe4000f8610ff */
[C---:B------:R-:W-:Y:S01]  /*bc30*/  ISETP.GE.OR P1, PT, R15.reuse, R44, P0 ;  /* 0x0000002c0f00720c */ /* 0x040fe20000726670 */
[----:B------:R0:W-:Y:S01]  /*bc40*/  STSM.16.M88.4 [R31], R8 ;  /* 0x000000081f007844 */ /* 0x0001e20000000200 */
[----:B-1----:R-:W-:Y:S01]  /*bc50*/  VIADD R5, R15, 0x8 ;  /* 0x000000080f057836 */ /* 0x002fe20000000000 */
[----:B------:R-:W-:Y:S01]  /*bc60*/  F2FP.BF16.F32.PACK_AB R4, R168, R192 ;  /* 0x000000c0a804723e */ /* 0x000fe200000010ff */
[----:B------:R-:W-:Y:S01]  /*bc70*/  IMAD.IADD R7, R13, 0x1, R35 ;  /* 0x000000010d077824 */ /* 0x000fe200078e0223 */
[----:B------:R-:W-:Y:S01]  /*bc80*/  F2FP.BF16.F32.PACK_AB R6, R169, R193 ;  /* 0x000000c1a906723e */ /* 0x000fe200000010ff */
[----:B------:R-:W-:Y:S01]  /*bc90*/  SHFL.IDX PT, R40, R20, RZ, 0x1c1f ;  /* 0x001c1fff14287589 */ /* 0x000fe200000e0000 */
[----:B------:R-:W-:-:S02]  /*bca0*/  ISETP.GE.OR P0, PT, R5, R44, P0 ;  /* 0x0000002c0500720c */ /* 0x000fc40000706670 */
[----:B------:R-:W-:Y:S01]  /*bcb0*/  LEA.HI.X R21, R12, UR7, R7, 0x2, P3 ;  /* 0x000000070c157c11 */ /* 0x000fe200098f1407 */
[----:B------:R-:W-:Y:S01]  /*bcc0*/  SHFL.IDX PT, R42, R20, 0x1, 0x1c1f ;  /* 0x003c1f00142a7f89 */ /* 0x000fe200000e0000 */
[----:B------:R-:W-:Y:S02]  /*bcd0*/  F2FP.BF16.F32.PACK_AB R5, R52, R48 ;  /* 0x000000303405723e */ /* 0x000fe400000010ff */
[----:B------:R-:W-:Y:S01]  /*bce0*/  F2FP.BF16.F32.PACK_AB R7, R60, R56 ;  /* 0x000000383c07723e */ /* 0x000fe200000010ff */
[----:B------:R-:W1:Y:S01]  /*bcf0*/  SHFL.IDX PT, R41, R21, RZ, 0x1c1f ;  /* 0x001c1fff15297589 */ /* 0x000e6200000e0000 */
[----:B------:R-:W-:Y:S02]  /*bd00*/  F2FP.BF16.F32.PACK_AB R12, R129, R195 ;  /* 0x000000c3810c723e */ /* 0x000fe400000010ff */
[----:B0-----:R-:W-:Y:S01]  /*bd10*/  F2FP.BF16.F32.PACK_AB R8, R170, R194 ;  /* 0x000000c2aa08723e */ /* 0x001fe200000010ff */
[----:B------:R-:W-:Y:S01]  /*bd20*/  STSM.16.M88.4 [R24], R4 ;  /* 0x0000000418007844 */ /* 0x000fe20000000200 */
[----:B------:R-:W-:-:S02]  /*bd30*/  F2FP.BF16.F32.PACK_AB R9, R68, R64 ;  /* 0x000000404409723e */ /* 0x000fc400000010ff */
[----:B------:R-:W-:Y:S01]  /*bd40*/  F2FP.BF16.F32.PACK_AB R10, R125, R124 ;  /* 0x0000007c7d0a723e */ /* 0x000fe200000010ff */
[----:B------:R-:W0:Y:S01]  /*bd50*/  SHFL.IDX PT, R43, R21, 0x1, 0x1c1f ;  /* 0x003c1f00152b7f89 */ /* 0x000e2200000e0000 */
[----:B------:R-:W-:Y:S02]  /*bd60*/  F2FP.BF16.F32.PACK_AB R11, R76, R72 ;  /* 0x000000484c0b723e */ /* 0x000fe400000010ff */
[----:B------:R-:W-:Y:S02]  /*bd70*/  F2FP.BF16.F32.PACK_AB R13, R84, R80 ;  /* 0x00000050540d723e */ /* 0x000fe400000010ff */
[----:B------:R-:W-:Y:S01]  /*bd80*/  F2FP.BF16.F32.PACK_AB R14, R133, R132 ;  /* 0x00000084850e723e */ /* 0x000fe200000010ff */
[----:B------:R-:W-:Y:S01]  /*bd90*/  STSM.16.M88.4 [R25], R8 ;  /* 0x0000000819007844 */ /* 0x000fe20000000200 */
[----:B------:R-:W-:Y:S02]  /*bda0*/  F2FP.BF16.F32.PACK_AB R15, R92, R88 ;  /* 0x000000585c0f723e */ /* 0x000fe400000010ff */
[----:B------:R-:W-:-:S02]  /*bdb0*/  F2FP.BF16.F32.PACK_AB R138, R141, R140 ;  /* 0x0000008c8d8a723e */ /* 0x000fc400000010ff */
[----:B------:R-:W-:Y:S01]  /*bdc0*/  F2FP.BF16.F32.PACK_AB R139, R160, R159 ;  /* 0x0000009fa08b723e */ /* 0x000fe200000010ff */
[----:B------:R-:W-:Y:S01]  /*bdd0*/  STSM.16.M88.4 [R26], R12 ;  /* 0x0000000c1a007844 */ /* 0x000fe20000000200 */
[----:B------:R-:W-:Y:S02]  /*bde0*/  F2FP.BF16.F32.PACK_AB R160, R145, R144 ;  /* 0x0000009091a0723e */ /* 0x000fe400000010ff */
[----:B------:R-:W-:Y:S01]  /*bdf0*/  LOP3.LUT R116, R117, 0x380, RZ, 0xc0, !PT ;  /* 0x0000038075747812 */ /* 0x000fe200078ec0ff */
[----:B------:R-:W-:Y:S01]  /*be00*/  STSM.16.M88.4 [R27], R136 ;  /* 0x000000881b007844 */ /* 0x000fe20000000200 */
[----:B------:R-:W-:Y:S01]  /*be10*/  UIMAD UR5, UR10, UR8, URZ ;  /* 0x000000080a0572a4 */ /* 0x000fe2000f8e023f */
[----:B------:R-:W-:Y:S02]  /*be20*/  IADD3 R46, R0, UR60, RZ ;  /* 0x0000003c002e7c10 */ /* 0x000fe4000fffe0ff */
[----:B------:R-:W-:Y:S01]  /*be30*/  STSM.16.M88.4 [R30], R160 ;  /* 0x000000a01e007844 */ /* 0x000fe20000000200 */
[----:B------:R-:W-:Y:S01]  /*be40*/  UIMAD.WIDE.U32 UR6, UR11, UR8, URZ ;  /* 0x000000080b0672a5 */ /* 0x000fe2000f8e003f */
[----:B------:R-:W-:Y:S01]  /*be50*/  LOP3.LUT R118, R119, 0x380, RZ, 0xc0, !PT ;  /* 0x0000038077767812 */ /* 0x000fe200078ec0ff */
[----:B------:R-:W-:Y:S01]  /*be60*/  BAR.SYNC.DEFER_BLOCKING 0x1, 0x100 ;  /* 0x0044000000007b1d */ /* 0x000fe20000010000 */
[----:B------:R-:W-:Y:S01]  /*be70*/  UIMAD UR5, UR11, UR9, UR5 ;  /* 0x000000090b0572a4 */ /* 0x000fe2000f8e0205 */
[----:B------:R-:W-:Y:S01]  /*be80*/  IMAD.MOV.U32 R45, RZ, RZ, R46 ;  /* 0x000000ffff2d7224 */ /* 0x000fe200078e002e */
[----:B------:R-:W-:-:S02]  /*be90*/  SHF.R.U64 R116, R116, 0x3, RZ ;  /* 0x0000000374747819 */ /* 0x000fc400000012ff */
[----:B------:R-:W-:Y:S01]  /*bea0*/  SHF.R.U64 R118, R118, 0x3, RZ ;  /* 0x0000000376767819 */ /* 0x000fe200000012ff */
[----:B------:R-:W-:Y:S01]  /*beb0*/  ULDC.64 UR10, c[0x0][0xbf0] ;  /* 0x0002fc00000a7ab9 */ /* 0x000fe20000000a00 */
[----:B-1----:R1:W-:Y:S01]  /*bec0*/  @!P1 ST.E desc[UR36][R40.64], R3 ;  /* 0x0000000328009985 */ /* 0x0023e2000c101924 */
[----:B------:R-:W-:Y:S01]  /*bed0*/  UIMAD UR8, UR12, UR10, URZ ;  /* 0x0000000a0c0872a4 */ /* 0x000fe2000f8e023f */
[----:B------:R-:W-:Y:S01]  /*bee0*/  LOP3.LUT R116, R116, R117, RZ, 0x3c, !PT ;  /* 0x0000007574747212 */ /* 0x000fe200078e3cff */
[----:B------:R-:W-:Y:S01]  /*bef0*/  UIADD3 UR7, UR7, UR5, URZ ;  /* 0x0000000507077290 */ /* 0x000fe2000fffe03f */
[----:B------:R-:W-:Y:S01]  /*bf00*/  LOP3.LUT R118, R118, R119, RZ, 0x3c, !PT ;  /* 0x0000007776767212 */ /* 0x000fe200078e3cff */
[----:B-1----:R-:W1:Y:S01]  /*bf10*/  @P2 LDC R3, c[0x0][0xcec] ;  /* 0x00033b00ff032b82 */ /* 0x002e620000000800 */
[----:B------:R-:W-:Y:S01]  /*bf20*/  UIMAD UR5, UR13, UR11, UR8 ;  /* 0x0000000b0d0572a4 */ /* 0x000fe2000f8e0208 */
[----:B------:R-:W-:Y:S01]  /*bf30*/  IADD3.X R117, RZ, R155, RZ, P6, !PT ;  /* 0x0000009bff757210 */ /* 0x000fe200037fe4ff */
[----:B------:R-:W-:Y:S01]  /*bf40*/  UIMAD.WIDE.U32 UR6, UR13, UR10, UR6 ;  /* 0x0000000a0d0672a5 */ /* 0x000fe2000f8e0006 */
[----:B------:R-:W-:Y:S01]  /*bf50*/  IMAD.X R119, RZ, RZ, R155, P5 ;  /* 0x000000ffff777224 */ /* 0x000fe200028e069b */
[----:B------:R-:W-:Y:S01]  /*bf60*/  ULDC.64 UR8, c[0x0][0xbe0] ;  /* 0x0002f80000087ab9 */ /* 0x000fe20000000a00 */
[----:B0-----:R0:W-:Y:S01]  /*bf70*/  @!P0 ST.E desc[UR36][R42.64], R2 ;  /* 0x000000022a008985 */ /* 0x0011e2000c101924 */
[----:B------:R-:W-:-:S03]  /*bf80*/  UIADD3 UR5, UR7, UR5, URZ ;  /* 0x0000000507057290 */ /* 0x000fc6000fffe03f */
[----:B------:R3:W5:Y:S04]  /*bf90*/  LD.E.128 R20, desc[UR36][R28.64] ;  /* 0x000000241c147980 */ /* 0x000768000c101d00 */
[----:B------:R3:W5:Y:S01]  /*bfa0*/  LD.E.128 R32, desc[UR36][R16.64] ;  /* 0x0000002410207980 */ /* 0x000762000c101d00 */
[----:B-1----:R-:W-:-:S03]  /*bfb0*/  @P2 IMAD.HI.U32 R0, R46, R3, RZ ;  /* 0x000000032e002227 */ /* 0x002fc600078e00ff */
[----:B------:R3:W5:Y:S02]  /*bfc0*/  LD.E.128 R36, desc[UR36][R18.64] ;  /* 0x0000002412247980 */ /* 0x000764000c101d00 */
[----:B--2---:R-:W-:Y:S01]  /*bfd0*/  @P2 SHF.R.U32.HI R45, RZ, R47, R0 ;  /* 0x0000002fff2d2219 */ /* 0x004fe20000011600 */
[----:B0-----:R-:W-:Y:S01]  /*bfe0*/  IMAD.U32 R2, RZ, RZ, UR6 ;  /* 0x00000006ff027e24 */ /* 0x001fe2000f8e00ff */
[----:B------:R-:W5:Y:S02]  /*bff0*/  LD.E.128 R96, desc[UR36][R96.64] ;  /* 0x0000002460607980 */ /* 0x000f64000c101d00 */
[--C-:B------:R-:W-:Y:S01]  /*c000*/  SHF.R.S32.HI R0, RZ, 0x1f, R45.reuse ;  /* 0x0000001fff007819 */ /* 0x100fe2000001142d */
[----:B------:R-:W-:Y:S01]  /*c010*/  IMAD.MOV R47, RZ, RZ, -R45 ;  /* 0x000000ffff2f7224 */ /* 0x000fe200078e0a2d */
[----:B------:R-:W5:Y:S01]  /*c020*/  LD.E.128 R100, desc[UR36][R100.64] ;  /* 0x0000002464647980 */ /* 0x000f62000c101d00 */
[----:B------:R-:W-:Y:S01]  /*c030*/  IMAD.U32 R3, RZ, RZ, UR7 ;  /* 0x00000007ff037e24 */ /* 0x000fe2000f8e00ff */
[----:B------:R-:W-:Y:S01]  /*c040*/  ULDC.64 UR6, c[0x0][0xbd8] ;  /* 0x0002f60000067ab9 */ /* 0x000fe20000000a00 */
[----:B------:R-:W-:Y:S01]  /*c050*/  IMAD.U32 R3, RZ, RZ, UR5 ;  /* 0x00000005ff037e24 */ /* 0x000fe2000f8e00ff */
[----:B------:R3:W5:Y:S01]  /*c060*/  LD.E.128 R4, desc[UR36][R104.64] ;  /* 0x0000002468047980 */ /* 0x000762000c101d00 */
[----:B------:R-:W-:-:S02]  /*c070*/  IMAD R0, R0, UR8, RZ ;  /* 0x0000000800007c24 */ /* 0x000fc4000f8e02ff */
[----:B------:R-:W-:Y:S01]  /*c080*/  IMAD R47, R156, R47, R46 ;  /* 0x0000002f9c2f7224 */ /* 0x000fe200078e022e */
[----:B------:R3:W5:Y:S01]  /*c090*/  LD.E.128 R8, desc[UR36][R106.64] ;  /* 0x000000246a087980 */ /* 0x000762000c101d00 */
[C---:B------:R-:W-:Y:S02]  /*c0a0*/  IMAD R61, R45.reuse, UR9, R0 ;  /* 0x000000092d3d7c24 */ /* 0x040fe4000f8e0200 */
[----:B------:R-:W-:Y:S01]  /*c0b0*/  IMAD.WIDE.U32 R2, R45, UR8, R2 ;  /* 0x000000082d027c25 */ /* 0x000fe2000f8e0002 */
[----:B------:R3:W5:Y:S01]  /*c0c0*/  LD.E.128 R12, desc[UR36][R108.64] ;  /* 0x000000246c0c7980 */ /* 0x000762000c101d00 */
[----:B------:R-:W-:-:S03]  /*c0d0*/  SHF.R.S32.HI R0, RZ, 0x1f, R47 ;  /* 0x0000001fff007819 */ /* 0x000fc6000001142f */
[----:B------:R3:W5:Y:S04]  /*c0e0*/  LD.E.128 R48, desc[UR36][R110.64] ;  /* 0x000000246e307980 */ /* 0x000768000c101d00 */
[----:B------:R3:W5:Y:S04]  /*c0f0*/  LD.E.128 R24, desc[UR36][R112.64] ;  /* 0x0000002470187980 */ /* 0x000768000c101d00 */
[----:B------:R3:W5:Y:S04]  /*c100*/  LD.E.128 R40, desc[UR36][R114.64] ;  /* 0x0000002472287980 */ /* 0x000768000c101d00 */
[----:B------:R3:W5:Y:S04]  /*c110*/  LD.E.128 R28, desc[UR36][R116.64] ;  /* 0x00000024741c7980 */ /* 0x000768000c101d00 */
[----:B------:R3:W5:Y:S04]  /*c120*/  LD.E.128 R56, desc[UR36][R118.64] ;  /* 0x0000002476387980 */ /* 0x000768000c101d00 */
[----:B------:R3:W5:Y:S04]  /*c130*/  LD.E.128 R52, desc[UR36][R120.64] ;  /* 0x0000002478347980 */ /* 0x000768000c101d00 */
[----:B------:R3:W5:Y:S04]  /*c140*/  LD.E.128 R16, desc[UR36][R122.64] ;  /* 0x000000247a107980 */ /* 0x000768000c101d00 */
[----:B------:R-:W5:Y:S01]  /*c150*/  LD.E.128 R124, desc[UR36][R126.64] ;  /* 0x000000247e7c7980 */ /* 0x000f62000c101d00 */
[----:B------:R-:W-:Y:S01]  /*c160*/  VIADD R65, R221, UR60 ;  /* 0x0000003cdd417c36 */ /* 0x000fe20008000000 */
[----:B------:R-:W-:Y:S01]  /*c170*/  IADD3 R3, R3, R61, RZ ;  /* 0x0000003d03037210 */ /* 0x000fe20007ffe0ff */
[----:B------:R-:W-:Y:S01]  /*c180*/  IMAD R0, R0, UR6, RZ ;  /* 0x0000000600007c24 */ /* 0x000fe2000f8e02ff */
[----:B------:R-:W-:Y:S01]  /*c190*/  @!PT LDS RZ, [RZ] ;  /* 0x00000000fffff984 */ /* 0x000fe20000000800 */
[----:B------:R-:W-:Y:S01]  /*c1a0*/  @!PT LDS RZ, [RZ] ;  /* 0x00000000fffff984 */ /* 0x000fe20000000800 */
[----:B------:R-:W-:Y:S01]  /*c1b0*/  @!PT LDS RZ, [RZ] ;  /* 0x00000000fffff984 */ /* 0x000fe20000000800 */
[----:B------:R-:W-:Y:S01]  /*c1c0*/  @!PT LDS RZ, [RZ] ;  /* 0x00000000fffff984 */ /* 0x000fe20000000800 */
[----:B------:R0:W-:Y:S06]  /*c1d0*/  MEMBAR.ALL.CTA ;  /* 0x0000000000007992 */ /* 0x0001ec0000008000 */
[----:B0-----:R-:W0:Y:S01]  /*c1e0*/  FENCE.VIEW.ASYNC.S ;  /* 0x00000000000073c6 */ /* 0x001e220000000000 */
[C---:B------:R-:W-:Y:S01]  /*c1f0*/  VIADD R45, R65.reuse, 0x20 ;  /* 0x00000020412d7836 */ /* 0x040fe20000000000 */
[-C--:B------:R-:W-:Y:S01]  /*c200*/  ISETP.GE.AND P2, PT, R65, R44.reuse, PT ;  /* 0x0000002c4100720c */ /* 0x080fe20003f46270 */
[C---:B------:R-:W-:Y:S01]  /*c210*/  IMAD R61, R47.reuse, UR7, R0 ;  /* 0x000000072f3d7c24 */ /* 0x040fe2000f8e0200 */
[----:B------:R-:W-:Y:S01]  /*c220*/  BSSY B1, `(.L_x_13878) ;  /* 0x0000023000017945 */ /* 0x000fe20003800000 */
[----:B------:R-:W-:Y:S01]  /*c230*/  IMAD.WIDE.U32 R2, R47, UR6, R2 ;  /* 0x000000062f027c25 */ /* 0x000fe2000f8e0002 */
[-C--:B------:R-:W-:Y:S01]  /*c240*/  ISETP.GE.AND P1, PT, R45, R44.reuse, PT ;  /* 0x0000002c2d00720c */ /* 0x080fe20003f26270 */
[----:B------:R-:W-:Y:S01]  /*c250*/  ULDC.64 UR6, c[0x0][0xb80] ;  /* 0x0002e00000067ab9 */ /* 0x000fe20000000a00 */
[----:B------:R-:W-:Y:S01]  /*c260*/  SHF.R.S32.HI R196, RZ, 0x1f, R215 ;  /* 0x0000001fffc47819 */ /* 0x000fe200000114d7 */
[----:B------:R-:W-:Y:S01]  /*c270*/  VIADD R45, R65, 0x40 ;  /* 0x00000040412d7836 */ /* 0x000fe20000000000 */
[C---:B------:R-:W-:Y:S01]  /*c280*/  LEA R0, P3, R2.reuse, UR6, 0x1 ;  /* 0x0000000602007c11 */ /* 0x040fe2000f8608ff */
[----:B------:R-:W-:Y:S01]  /*c290*/  IMAD.IADD R3, R3, 0x1, R61 ;  /* 0x0000000103037824 */ /* 0x000fe200078e023d */
[----:B------:R-:W-:Y:S01]  /*c2a0*/  SHF.R.S32.HI R197, RZ, 0x1f, R216 ;  /* 0x0000001fffc57819 */ /* 0x000fe200000114d8 */
[----:B------:R-:W-:Y:S01]  /*c2b0*/  VIADD R189, R189, 0x32420 ;  /* 0x00032420bdbd7836 */ /* 0x000fe20000000000 */
[----:B------:R-:W-:Y:S01]  /*c2c0*/  ISETP.GE.AND P0, PT, R45, R44, PT ;  /* 0x0000002c2d00720c */ /* 0x000fe20003f06270 */
[----:B0-----:R3:W0:Y:S01]  /*c2d0*/  SHFL.IDX PT, R62, R0, RZ, 0x181f ;  /* 0x00181fff003e7589 */ /* 0x00162200000e0000 */
[----:B------:R-:W-:-:S02]  /*c2e0*/  LEA.HI.X R45, R2, UR7, R3, 0x1, P3 ;  /* 0x00000007022d7c11 */ /* 0x000fc400098f0c03 */
[----:B------:R-:W-:Y:S02]  /*c2f0*/  PRMT R189, RZ, 0x654, R189 ;  /* 0x00000654ffbd7816 */ /* 0x000fe400000000bd */
[----:B------:R-:W-:Y:S01]  /*c300*/  SHF.R.S32.HI R198, RZ, 0x1f, R200 ;  /* 0x0000001fffc67819 */ /* 0x000fe200000114c8 */
[----:B------:R3:W1:Y:S01]  /*c310*/  SHFL.IDX PT, R64, R45, RZ, 0x181f ;  /* 0x00181fff2d407589 */ /* 0x00066200000e0000 */
[----:B------:R3:W-:Y:S01]  /*c320*/  SYNCS.ARRIVE.TRANS64.RED.A1T0 RZ, [R189+URZ], RZ ;  /* 0x000000ffbdff79a7 */ /* 0x0007e2000810043f */
[----:B------:R-:W-:Y:S05]  /*c330*/  @P2 BRA `(.L_x_13879) ;  /* 0x0000000000442947 */ /* 0x000fea0003800000 */
[----:B------:R-:W-:Y:S02]  /*c340*/  ULDC UR5, c[0x0][0xbc8] ;  /* 0x0002f20000057ab9 */ /* 0x000fe40000000800 */
[----:B------:R-:W-:Y:S02]  /*c350*/  ISETP.GE.AND P5, PT, R200, UR5, PT ;  /* 0x00000005c8007c0c */ /* 0x000fe4000bfa6270 */
[----:B------:R-:W-:Y:S02]  /*c360*/  ISETP.GE.AND P4, PT, R216, UR5, PT ;  /* 0x00000005d8007c0c */ /* 0x000fe4000bf86270 */
[----:B------:R-:W-:Y:S02]  /*c370*/  ISETP.GE.AND P3, PT, R215, UR5, PT ;  /* 0x00000005d7007c0c */ /* 0x000fe4000bf66270 */
[----:B------:R-:W-:-:S07]  /*c380*/  ISETP.GE.AND P2, PT, R217, UR5, PT ;  /* 0x00000005d9007c0c */ /* 0x000fce000bf46270 */
[----:B0-----:R-:W-:-:S04]  /*c390*/  @!P5 LEA R2, P6, R200, R62, 0x1 ;  /* 0x0000003ec802d211 */ /* 0x001fc800078c08ff */
[----:B-1----:R-:W-:Y:S02]  /*c3a0*/  @!P5 LEA.HI.X R3, R200, R64, R198, 0x1, P6 ;  /* 0x00000040c803d211 */ /* 0x002fe400030f0cc6 */
        /* <DEDUP_REMOVED lines=10> */
.L_x_13879:
[----:B------:R-:W-:Y:S05]  /*c450*/  BSYNC B1 ;  /* 0x0000000000017941 */ /* 0x000fea0003800000 */
.L_x_13878:
[----:B--2--5:R2:W4:Y:S01]  /*c460*/  SHFL.IDX PT, R48, R45, 0x1, 0x181f ;  /* 0x00381f002d307f89 */ /* 0x02452200000e0000 */
        /* <DEDUP_REMOVED lines=20> */
.L_x_13881:
[----:B------:R-:W-:Y:S05]  /*c5b0*/  BSYNC B1 ;  /* 0x0000000000017941 */ /* 0x000fea0003800000 */
.L_x_13880:
        /* <DEDUP_REMOVED lines=11> */
[----:B------:R-:W-:Y:S02]  /*c670*/  @!P1 LEA R6, P4, R215, R20, 0x1 ;  /* 0x00000014d7069211 */ /* 0x000fe400078808ff */
[----:B------:R-:W-:Y:S02]  /*c680*/  @!P3 LEA.HI.X R3, R200, R22, R198, 0x1, P6 ;  /* 0x00000016c803b211 */ /* 0x000fe400030f0cc6 */
        /* <DEDUP_REMOVED lines=8> */
.L_x_13883:
[----:B------:R-:W-:Y:S05]  /*c710*/  BSYNC B1 ;  /* 0x0000000000017941 */ /* 0x000fea0003800000 */
.L_x_13882:
[----:B0-----:R-:W-:Y:S01]  /*c720*/  VIADD R3, R65, 0x60 ;  /* 0x0000006041037836 */ /* 0x001fe20000000000 */
[----:B------:R0:W0:Y:S04]  /*c730*/  SHFL.IDX PT, R8, R45, 0x3, 0x181f ;  /* 0x00781f002d087f89 */ /* 0x00002800000e0000 */
[----:B------:R-:W-:Y:S01]  /*c740*/  ISETP.GE.AND P0, PT, R3, R44, PT ;  /* 0x0000002c0300720c */ /* 0x000fe20003f06270 */
[----:B--23--:R-:W2:-:S12]  /*c750*/  SHFL.IDX PT, R0, R0, 0x3, 0x181f ;  /* 0x00781f0000007f89 */ /* 0x00ce9800000e0000 */
[----:B------:R-:W-:Y:S05]  /*c760*/  @P0 BRA `(.L_x_13884) ;  /* 0x0000000c004c0947 */ /* 0x000fea0003800000 */
[----:B------:R-:W-:Y:S02]  /*c770*/  ULDC UR5, c[0x0][0xbc8] ;  /* 0x0002f20000057ab9 */ /* 0x000fe40000000800 */
[----:B------:R-:W-:Y:S02]  /*c780*/  ISETP.GE.AND P3, PT, R200, UR5, PT ;  /* 0x00000005c8007c0c */ /* 0x000fe4000bf66270 */
[----:B------:R-:W-:Y:S02]  /*c790*/  ISETP.GE.AND P4, PT, R216, UR5, PT ;  /* 0x00000005d8007c0c */ /* 0x000fe4000bf86270 */
[----:B------:R-:W-:-:S09]  /*c7a0*/  ISETP.GE.AND P5, PT, R215, UR5, PT ;  /* 0x00000005d7007c0c */ /* 0x000fd2000bfa6270 */
[-C--:B--2---:R-:W-:Y:S02]  /*c7b0*/  @!P3 LEA R2, P0, R200, R0.reuse, 0x1 ;  /* 0x00000000c802b211 */ /* 0x084fe400078008ff */
        /* <DEDUP_REMOVED lines=10> */
[----:B---3--:R-:W-:-:S04]  /*c860*/  LEA R2, P0, R217, R0, 0x1 ;  /* 0x00000000d9027211 */ /* 0x008fc800078008ff */
[----:B------:R-:W-:-:S05]  /*c870*/  LEA.HI.X R3, R217, R8, R229, 0x1, P0 ;  /* 0x00000008d9037211 */ /* 0x000fca00000f0ce5 */
[----:B------:R0:W-:Y:S01]  /*c880*/  ST.E.128 desc[UR36][R2.64], R124 ;  /* 0x0000007c02007985 */ /* 0x0001e2000c101d24 */
[----:B------:R-:W-:Y:S05]  /*c890*/  BRA `(.L_x_13884) ;  /* 0x0000000c00007947 */ /* 0x000fea0003800000 */
.L_x_13877:
[----:B------:R-:W0:Y:S01]  /*c8a0*/  LDC R8, c[0x0][0xce8] ;  /* 0x00033a00ff087b82 */ /* 0x000e220000000800 */
[----:B------:R-:W1:Y:S01]  /*c8b0*/  S2R R0, SR_TID.X ;  /* 0x0000000000007919 */ /* 0x000e620000002100 */
[----:B------:R-:W-:Y:S01]  /*c8c0*/  R2UR UR6, R219 ;  /* 0x00000000db0672ca */ /* 0x000fe200000e0000 */
[----:B------:R-:W-:Y:S01]  /*c8d0*/  BSSY B1, `(.L_x_13885) ;  /* 0x0000035000017945 */ /* 0x000fe20003800000 */
[----:B------:R-:W-:Y:S02]  /*c8e0*/  R2UR UR5, R220 ;  /* 0x00000000dc0572ca */ /* 0x000fe400000e0000 */
[----:B------:R-:W-:-:S09]  /*c8f0*/  LEA R6, R218, R221, 0x5 ;  /* 0x000000ddda067211 */ /* 0x000fd200078e28ff */
[----:B------:R-:W-:Y:S02]  /*c900*/  USHF.R.S32.HI UR8, URZ, 0x1f, UR6 ;  /* 0x0000001f3f087899 */ /* 0x000fe40008011406 */
[----:B------:R-:W-:Y:S01]  /*c910*/  USHF.R.S32.HI UR9, URZ, 0x1f, UR5 ;  /* 0x0000001f3f097899 */ /* 0x000fe20008011405 */
[----:B0-----:R-:W-:Y:S01]  /*c920*/  ISETP.NE.AND P1, PT, R8, 0x1, PT ;  /* 0x000000010800780c */ /* 0x001fe20003f25270 */
[----:B-1----:R-:W-:-:S12]  /*c930*/  VIADD R0, R0, 0xffffff80 ;  /* 0xffffff8000007836 */ /* 0x002fd80000000000 */
[----:B------:R-:W0:Y:S01]  /*c940*/  @P1 LDC R9, c[0x0][0xcec] ;  /* 0x00033b00ff091b82 */ /* 0x000e220000000800 */
[----:B------:R-:W-:-:S07]  /*c950*/  ISETP.GE.AND P0, PT, R0, 0x80, PT ;  /* 0x000000800000780c */ /* 0x000fce0003f06270 */
[----:B------:R-:W1:Y:S06]  /*c960*/  @P1 LDC R11, c[0x0][0xcf0] ;  /* 0x00033c00ff0b1b82 */ /* 0x000e6c0000000800 */
        /* <DEDUP_REMOVED lines=13> */
[----:B------:R-:W-:Y:S01]  /*ca40*/  R2UR UR12, R220 ;  /* 0x00000000dc0c72ca */ /* 0x000fe200000e0000 */
[----:B------:R-:W-:-:S08]  /*ca50*/  IMAD.MOV.U32 R2, RZ, RZ, R4 ;  /* 0x000000ffff027224 */ /* 0x000fd000078e0004 */
        /* <DEDUP_REMOVED lines=28> */
.L_x_13886:
[----:B------:R-:W-:Y:S05]  /*cc20*/  BSYNC B1 ;  /* 0x0000000000017941 */ /* 0x000fea0003800000 */
.L_x_13885:
[----:B------:R-:W-:Y:S01]  /*cc30*/  R2UR UR13, R219 ;  /* 0x00000000db0d72ca */ /* 0x000fe200000e0000 */
[----:B------:R-:W-:Y:S01]  /*cc40*/  ULDC.64 UR10, c[0x0][0xbe8] ;  /* 0x0002fa00000a7ab9 */ /* 0x000fe20000000a00 */
[----:B------:R-:W-:Y:S01]  /*cc50*/  R2UR UR12, R220 ;  /* 0x00000000dc0c72ca */ /* 0x000fe200000e0000 */
[----:B------:R-:W-:Y:S01]  /*cc60*/  UIMAD UR5, UR8, UR10, URZ ;  /* 0x0000000a080572a4 */ /* 0x000fe2000f8e023f */
[----:B------:R-:W-:Y:S01]  /*cc70*/  IADD3 R6, R6, UR60, RZ ;  /* 0x0000003c06067c10 */ /* 0x000fe2000fffe0ff */
[----:B------:R-:W-:Y:S01]  /*cc80*/  BSSY B1, `(.L_x_13887) ;  /* 0x000003f000017945 */ /* 0x000fe20003800000 */
[----:B------:R-:W-:Y:S02]  /*cc90*/  SHF.R.S32.HI R16, RZ, 0x1f, R215 ;  /* 0x0000001fff107819 */ /* 0x000fe400000114d7 */
[----:B------:R-:W-:Y:S01]  /*cca0*/  SHF.R.S32.HI R17, RZ, 0x1f, R216 ;  /* 0x0000001fff117819 */ /* 0x000fe200000114d8 */
[----:B0-----:R-:W-:Y:S01]  /*ccb0*/  @P1 IMAD.HI.U32 R0, R6, R9, RZ ;  /* 0x0000000906001227 */ /* 0x001fe200078e00ff */
[----:B------:R-:W-:-:S03]  /*ccc0*/  SHF.R.S32.HI R18, RZ, 0x1f, R200 ;  /* 0x0000001fff127819 */ /* 0x000fc600000114c8 */
[----:B------:R-:W-:Y:S01]  /*ccd0*/  UIMAD.WIDE.U32 UR6, UR13, UR10, URZ ;  /* 0x0000000a0d0672a5 */ /* 0x000fe2000f8e003f */
[----:B--2---:R-:W-:Y:S01]  /*cce0*/  IMAD.MOV.U32 R5, RZ, RZ, R6 ;  /* 0x000000ffff057224 */ /* 0x004fe200078e0006 */
[----:B------:R-:W-:Y:S01]  /*ccf0*/  UIMAD UR5, UR13, UR11, UR5 ;  /* 0x0000000b0d0572a4 */ /* 0x000fe2000f8e0205 */
[----:B-1----:R-:W-:Y:S02]  /*cd00*/  @P1 SHF.R.U32.HI R5, RZ, R11, R0 ;  /* 0x0000000bff051219 */ /* 0x002fe40000011600 */
[----:B------:R-:W-:Y:S01]  /*cd10*/  ULDC.64 UR10, c[0x0][0xbf0] ;  /* 0x0002fc00000a7ab9 */ /* 0x000fe20000000a00 */
[----:B------:R-:W-:Y:S01]  /*cd20*/  UIADD3 UR7, UR7, UR5, URZ ;  /* 0x0000000507077290 */ /* 0x000fe2000fffe03f */
[--C-:B------:R-:W-:Y:S01]  /*cd30*/  SHF.R.S32.HI R0, RZ, 0x1f, R5.reuse ;  /* 0x0000001fff007819 */ /* 0x100fe20000011405 */
[----:B------:R-:W-:Y:S01]  /*cd40*/  UIMAD UR5, UR9, UR10, URZ ;  /* 0x0000000a090572a4 */ /* 0x000fe2000f8e023f */
[----:B------:R-:W-:Y:S01]  /*cd50*/  IMAD.MOV R7, RZ, RZ, -R5 ;  /* 0x000000ffff077224 */ /* 0x000fe200078e0a05 */
[----:B------:R-:W-:-:S02]  /*cd60*/  UIMAD.WIDE.U32 UR6, UR12, UR10, UR6 ;  /* 0x0000000a0c0672a5 */ /* 0x000fc4000f8e0006 */
[----:B------:R-:W-:Y:S01]  /*cd70*/  UIMAD UR5, UR12, UR11, UR5 ;  /* 0x0000000b0c0572a4 */ /* 0x000fe2000f8e0205 */
[----:B------:R-:W-:Y:S01]  /*cd80*/  IMAD R7, R8, R7, R6 ;  /* 0x0000000708077224 */ /* 0x000fe200078e0206 */
[----:B------:R-:W-:Y:S01]  /*cd90*/  ULDC.64 UR8, c[0x0][0xbe0] ;  /* 0x0002f80000087ab9 */ /* 0x000fe20000000a00 */
[----:B------:R-:W-:Y:S01]  /*cda0*/  IADD3 R6, R221, UR60, RZ ;  /* 0x0000003cdd067c10 */ /* 0x000fe2000fffe0ff */
        /* <DEDUP_REMOVED lines=44> */
.L_x_13888:
[----:B------:R-:W-:Y:S05]  /*d070*/  BSYNC B1 ;  /* 0x0000000000017941 */ /* 0x000fea0003800000 */
.L_x_13887:
        /* <DEDUP_REMOVED lines=21> */
.L_x_13890:
[----:B------:R-:W-:Y:S05]  /*d1d0*/  BSYNC B1 ;  /* 0x0000000000017941 */ /* 0x000fea0003800000 */
.L_x_13889:
        /* <DEDUP_REMOVED lines=21> */
.L_x_13892:
[----:B------:R-:W-:Y:S05]  /*d330*/  BSYNC B1 ;  /* 0x0000000000017941 */ /* 0x000fea0003800000 */
.L_x_13891:
        /* <DEDUP_REMOVED lines=22> */
.L_x_13884:
[----:B------:R-:W-:Y:S05]  /*d4a0*/  BSYNC B0 ;  /* 0x0000000000007941 */ /* 0x000fea0003800000 */
.L_x_13876:
[----:B------:R-:W-:Y:S02]  /*d4b0*/  ULDC UR5, c[0x0][0xd38] ;  /* 0x00034e0000057ab9 */ /* 0x000fe40000000800 */
[----:B------:R-:W-:-:S06]  /*d4c0*/  UISETP.GE.AND UP0, UPT, UR4, UR5, UPT ;  /* 0x000000050400728c */ /* 0x000fcc000bf06270 */
[----:B------:R-:W-:-:S13]  /*d4d0*/  PLOP3.LUT P0, PT, PT, PT, UP0, 0x80, 0x0 ;  /* 0x000000000000781c */ /* 0x000fda0003f0f008 */
[----:B------:R-:W-:Y:S05]  /*d4e0*/  @!P0 BRA `(.L_x_13893) ;  /* 0xffffff3800288947 */ /* 0x000fea000383ffff */
[----:B------:R-:W-:Y:S05]  /*d4f0*/  EXIT ;  /* 0x000000000000794d */ /* 0x000fea0003800000 */
.L_x_13834:
        /* <DEDUP_REMOVED lines=31> */
[----:B------:R-:W-:Y:S01]  /*d6f0*/  UIMAD UR41, UR41, UR40, URZ ;  /* 0x00000028292972a4 */ /* 0x000fe2000f8e023f */
[----:B------:R-:W-:Y:S01]  /*d700*/  IMAD.MOV.U32 R18, RZ, RZ, RZ ;  /* 0x000000ffff127224 */ /* 0x000fe200078e00ff */
[----:B------:R-:W-:Y:S01]  /*d710*/  USEL UR4, UR4, 0x1, UP0 ;  /* 0x0000000104047887 */ /* 0x000fe20008000000 */
[----:B------:R-:W-:Y:S01]  /*d720*/  UMOV UR5, 0x400 ;  /* 0x0000040000057882 */ /* 0x000fe20000000000 */
[----:B------:R-:W-:-:S02]  /*d730*/  ULDC UR47, c[0x0][0xc] ;  /* 0x00000300002f7ab9 */ /* 0x000fc40000000800 */
[----:B------:R-:W-:-:S04]  /*d740*/  UIMAD UR42, UR4, UR42, URZ ;  /* 0x0000002a042a72a4 */ /* 0x000fc8000f8e023f */
[----:B------:R-:W-:Y:S02]  /*d750*/  UIADD3 UR4, UR42, 0x5f, URZ ;  /* 0x0000005f2a047890 */ /* 0x000fe4000fffe03f */
[----:B------:R-:W-:Y:S02]  /*d760*/  UIADD3 UR40, UR42, 0x60, -UR40 ;  /* 0x000000602a287890 */ /* 0x000fe4000fffe828 */
[----:B-1----:R-:W-:Y:S02]  /*d770*/  ULEA UR6, UR6, UR5, 0x18 ;  /* 0x0000000506067291 */ /* 0x002fe4000f8ec03f */
[----:B------:R-:W-:Y:S01]  /*d780*/  UIMAD.WIDE UR4, UR4, 0x2aaaaaab, URZ ;  /* 0x2aaaaaab040478a5 */ /* 0x000fe2000f8e023f */
[----:B0-----:R-:W-:-:S03]  /*d790*/  SHF.L.U32 R29, R8, 0x3, RZ ;  /* 0x00000003081d7819 */ /* 0x001fc600000006ff */
[----:B------:R-:W-:Y:S01]  /*d7a0*/  IMAD.U32 R17, RZ, RZ, UR6 ;  /* 0x00000006ff117e24 */ /* 0x000fe2000f8e00ff */
[----:B------:R-:W-:Y:S01]  /*d7b0*/  LOP3.LUT R7, R8, 0x7f, RZ, 0xc0, !PT ;  /* 0x0000007f08077812 */ /* 0x000fe200078ec0ff */
[----:B------:R-:W-:Y:S01]  /*d7c0*/  USHF.R.U32.HI UR39, URZ, 0x1f, UR5 ;  /* 0x0000001f3f277899 */ /* 0x000fe20008011605 */
[C---:B------:R-:W-:Y:S02]  /*d7d0*/  LOP3.LUT R5, R29.reuse, 0x38, RZ, 0xc0, !PT ;  /* 0x000000381d057812 */ /* 0x040fe400078ec0ff */
[----:B------:R-:W-:Y:S01]  /*d7e0*/  LOP3.LUT R0, R29, 0x1f8, RZ, 0xc0, !PT ;  /* 0x000001f81d007812 */ /* 0x000fe200078ec0ff */
[----:B------:R-:W-:Y:S01]  /*d7f0*/  ULEA.HI.SX32 UR39, UR5, UR39, 0x1c ;  /* 0x0000002705277291 */ /* 0x000fe2000f8fe23f */
[C---:B------:R-:W-:Y:S02]  /*d800*/  LOP3.LUT R2, R5.reuse, 0x40, RZ, 0xfc, !PT ;  /* 0x0000004005027812 */ /* 0x040fe400078efcff */
[----:B------:R-:W-:Y:S02]  /*d810*/  ISETP.GE.AND P0, PT, R5, UR7, PT ;  /* 0x0000000705007c0c */ /* 0x000fe4000bf06270 */
[----:B------:R-:W-:-:S02]  /*d820*/  ISETP.GE.AND P2, PT, R2, UR9, PT ;  /* 0x0000000902007c0c */ /* 0x000fc4000bf46270 */
[----:B------:R-:W-:Y:S02]  /*d830*/  ISETP.GE.AND P1, PT, R2, UR7, PT ;  /* 0x0000000702007c0c */ /* 0x000fe4000bf26270 */
[----:B------:R-:W-:Y:S02]  /*d840*/  LOP3.LUT R0, R0, 0x38, R8, 0x78, !PT ;  /* 0x0000003800007812 */ /* 0x000fe400078e7808 */
[----:B------:R-:W-:Y:S02]  /*d850*/  LOP3.LUT R4, R5, 0x80, RZ, 0xfc, !PT ;  /* 0x0000008005047812 */ /* 0x000fe400078efcff */
[----:B------:R-:W-:Y:S02]  /*d860*/  LOP3.LUT R29, R0, 0x200, R29, 0xf8, !PT ;  /* 0x00000200001d7812 */ /* 0x000fe400078ef81d */
[----:B------:R-:W-:Y:S02]  /*d870*/  SEL R0, RZ, 0x1, P0 ;  /* 0x00000001ff007807 */ /* 0x000fe40000000000 */
[----:B------:R-:W-:-:S02]  /*d880*/  SEL R2, RZ, 0xffffffff, P1 ;  /* 0xffffffffff027807 */ /* 0x000fc40000800000 */
[----:B------:R-:W-:Y:S02]  /*d890*/  @P2 LOP3.LUT R16, R16, 0x40000, RZ, 0xfc, !PT ;  /* 0x0004000010102812 */ /* 0x000fe400078efcff */
[----:B------:R-:W-:Y:S02]  /*d8a0*/  SHF.R.U32.HI R35, RZ, 0x3, R7 ;  /* 0x00000003ff237819 */ /* 0x000fe40000011607 */
[----:B------:R-:W-:Y:S02]  /*d8b0*/  @P1 LOP3.LUT R16, R16, 0x10, RZ, 0xfc, !PT ;  /* 0x0000001010101812 */ /* 0x000fe400078efcff */
[----:B------:R-:W-:Y:S02]  /*d8c0*/  LEA R22, R29, R17, 0x1 ;  /* 0x000000111d167211 */ /* 0x000fe400078e08ff */
        /* <DEDUP_REMOVED lines=19> */
[----:B------:R-:W-:Y:S01]  /*da00*/  @P0 LOP3.LUT R16, R16, 0x20000, RZ, 0xfc, !PT ;  /* 0x0002000010100812 */ /* 0x000fe200078efcff */
[----:B------:R0:W-:Y:S01]  /*da10*/  STL [R1+0x4], RZ ;  /* 0x000004ff01007387 */ /* 0x0001e20000100800 */
        /* <DEDUP_REMOVED lines=15> */
[----:B0-----:R-:W-:-:S07]  /*db10*/  @P0 LOP3.LUT R16, R16, 0x80000, RZ, 0xfc, !PT ;  /* 0x0008000010100812 */ /* 0x001fce00078efcff */
.L_x_13947:
        /* <DEDUP_REMOVED lines=22> */
.L_x_13895:
[----:B------:R-:W-:Y:S01]  /*dc80*/  ULDC UR8, c[0x0][0xd54] ;  /* 0x0003550000087ab9 */ /* 0x000fe20000000800 */
[----:B------:R-:W-:Y:S01]  /*dc90*/  UMOV UR6, UR7 ;  /* 0x0000000700067c82 */ /* 0x000fe20008000000 */
[----:B------:R-:W-:-:S11]  /*dca0*/  UISETP.NE.AND UP0, UPT, UR8, 0x1, UPT ;  /* 0x000000010800788c */ /* 0x000fd6000bf05270 */
[----:B------:R-:W-:Y:S02]  /*dcb0*/  @UP0 ULDC.64 UR10, c[0x0][0xd58] ;  /* 0x00035600000a0ab9 */ /* 0x000fe40000000a00 */
[----:B------:R-:W-:-:S04]  /*dcc0*/  UIMAD.WIDE.U32 UR4, UR7, UR10, URZ ;  /* 0x0000000a070472a5 */ /* 0x000fc8000f8e003f */
[----:B------:R-:W-:-:S04]  /*dcd0*/  @UP0 USHF.R.U32.HI UR6, URZ, UR11, UR5 ;  /* 0x0000000b3f060299 */ /* 0x000fc80008011605 */
[----:B------:R-:W-:-:S12]  /*dce0*/  UIMAD UR4, UR6, UR8, URZ ;  /* 0x00000008060472a4 */ /* 0x000fd8000f8e023f */
.L_x_13896:
        /* <DEDUP_REMOVED lines=58> */
.L_x_13898:
        /* <DEDUP_REMOVED lines=20> */
.L_x_13901:
[----:B------:R-:W-:Y:S05]  /*e1d0*/  BSYNC B6 ;  /* 0x0000000000067941 */ /* 0x000fea0003800000 */
.L_x_13900:
        /* <DEDUP_REMOVED lines=10> */
[----:B------:R-:W-:Y:S01]  /*e280*/  MOV R8, 0x70 ;  /* 0x0000007000087802 */ /* 0x000fe20000000f00 */
[----:B------:R-:W-:Y:S02]  /*e290*/  IMAD.U32 R5, RZ, RZ, UR7 ;  /* 0x00000007ff057e24 */ /* 0x000fe4000f8e00ff */
[----:B------:R-:W-:Y:S02]  /*e2a0*/  IMAD.U32 R6, RZ, RZ, UR8 ;  /* 0x00000008ff067e24 */ /* 0x000fe4000f8e00ff */
[----:B------:R-:W-:-:S02]  /*e2b0*/  IMAD.U32 R7, RZ, RZ, UR9 ;  /* 0x00000009ff077e24 */ /* 0x000fc4000f8e00ff */
[----:B------:R-:W-:Y:S02]  /*e2c0*/  IMAD.U32 R10, RZ, RZ, UR4 ;  /* 0x00000004ff0a7e24 */ /* 0x000fe4000f8e00ff */
[----:B------:R-:W-:Y:S02]  /*e2d0*/  IMAD.U32 R11, RZ, RZ, UR5 ;  /* 0x00000005ff0b7e24 */ /* 0x000fe4000f8e00ff */
[----:B------:R-:W-:Y:S02]  /*e2e0*/  IMAD.MOV.U32 R12, RZ, RZ, 0x1 ;  /* 0x00000001ff0c7424 */ /* 0x000fe400078e00ff */
[----:B0-----:R-:W-:-:S07]  /*e2f0*/  IMAD.MOV.U32 R13, RZ, RZ, RZ ;  /* 0x000000ffff0d7224 */ /* 0x001fce00078e00ff */
[----:B------:R-:W-:-:S07]  /*e300*/  LEPC R20, `(.L_x_13904) ;  /* 0x000000001014794e */ /* 0x000fce0000000000 */
[----:B-1---5:R-:W-:Y:S05]  /*e310*/  CALL.ABS.NOINC R2 ;  /* 0x0000000002007343 */ /* 0x022fea0003c00000 */
.L_x_13904:
[----:B------:R0:W1:Y:S01]  /*e320*/  LDC.64 R2, c[0x4][R19] ;  /* 0x0100000013027b82 */ /* 0x0000620000000a00 */
[----:B------:R-:W-:Y:S01]  /*e330*/  ULDC.64 UR4, c[0x4][0xf0] ;  /* 0x01003c0000047ab9 */ /* 0x000fe20000000a00 */
[----:B------:R-:W-:Y:S01]  /*e340*/  ULDC.64 UR6, c[0x4][0xf8] ;  /* 0x01003e0000067ab9 */ /* 0x000fe20000000a00 */
[----:B------:R-:W-:Y:S02]  /*e350*/  IMAD.U32 R4, RZ, RZ, UR4 ;  /* 0x00000004ff047e24 */ /* 0x000fe4000f8e00ff */
        /* <DEDUP_REMOVED lines=11> */
.L_x_13903:
[----:B------:R-:W-:Y:S05]  /*e410*/  BSYNC B6 ;  /* 0x0000000000067941 */ /* 0x000fea0003800000 */
.L_x_13902:
        /* <DEDUP_REMOVED lines=10> */
[----:B------:R-:W-:-:S04]  /*e4c0*/  ULDC UR4, c[0x0][0xd48] ;  /* 0x0003520000047ab9 */ /* 0x000fc80000000800 */
[----:B------:R1:W5:Y:S01]  /*e4d0*/  @P0 LDG.E R28, desc[UR36][R2.64] ;  /* 0x00000024021c0981 */ /* 0x000362000c1e1900 */
[----:B------:R-:W-:Y:S01]  /*e4e0*/  UMOV UR5, 0xffffffff ;  /* 0xffffffff00057882 */ /* 0x000fe20000000000 */
[----:B------:R-:W-:Y:S02]  /*e4f0*/  IMAD.U32 R0, RZ, RZ, UR44 ;  /* 0x0000002cff007e24 */ /* 0x000fe4000f8e00ff */
[----:B------:R-:W-:Y:S02]  /*e500*/  IMAD.U32 R19, RZ, RZ, UR4 ;  /* 0x00000004ff137e24 */ /* 0x000fe4000f8e00ff */
[----:B------:R-:W-:Y:S01]  /*e510*/  VIADD R0, R0, 0xffffffff ;  /* 0xffffffff00007836 */ /* 0x000fe20000000000 */
[----:B------:R-:W-:Y:S06]  /*e520*/  BRA.DIV UR5, `(.L_x_13905) ;  /* 0x0000003e05e87947 */ /* 0x000fec000b800000 */
.L_x_13964:
        /* <DEDUP_REMOVED lines=21> */
[----:B------:R-:W-:Y:S01]  /*e680*/  @!P0 IMAD R7, R28, R7, R2 ;  /* 0x000000071c078224 */ /* 0x000fe200078e0202 */
[----:B------:R-:W-:-:S05]  /*e690*/  @!P0 MOV R2, R9 ;  /* 0x0000000900028202 */ /* 0x000fca0000000f00 */
        /* <DEDUP_REMOVED lines=19> */
.L_x_13906:
[----:B------:R-:W-:Y:S01]  /*e7d0*/  IMAD R24, R18, 0x8, R17 ;  /* 0x0000000812187824 */ /* 0x000fe200078e0211 */
[----:B------:R-:W-:Y:S01]  /*e7e0*/  SHF.L.U32 R3, R26, 0x1f, RZ ;  /* 0x0000001f1a037819 */ /* 0x000fe200000006ff */
[----:B------:R-:W-:Y:S03]  /*e7f0*/  BSSY B0, `(.L_x_13907) ;  /* 0x0000003000007945 */ /* 0x000fe60003800000 */
[----:B------:R-:W0:Y:S02]  /*e800*/  SYNCS.PHASECHK.TRANS64.TRYWAIT P0, [R24+URZ+0x32440], R3 ;  /* 0x03244003180075a7 */ /* 0x000e24000800017f */
[----:B0-----:R-:W-:Y:S05]  /*e810*/  @!P0 BRA `(.L_x_13908) ;  /* 0x0000003c00588947 */ /* 0x001fea0003800000 */
.L_x_13965:
[----:B------:R-:W-:Y:S05]  /*e820*/  BSYNC B0 ;  /* 0x0000000000007941 */ /* 0x000fea0003800000 */
.L_x_13907:
[----:B------:R-:W-:Y:S01]  /*e830*/  SHF.R.S32.HI R37, RZ, 0x1f, R33 ;  /* 0x0000001fff257819 */ /* 0x000fe20000011421 */
[----:B------:R-:W-:Y:S01]  /*e840*/  ULDC.64 UR4, c[0x0][0x300] ;  /* 0x0000c00000047ab9 */ /* 0x000fe20000000a00 */
[----:B------:R-:W1:Y:S01]  /*e850*/  S2R R6, SR_TID.X ;  /* 0x0000000000067919 */ /* 0x000e620000002100 */
[----:B-----5:R-:W-:Y:S02]  /*e860*/  SHF.R.S32.HI R4, RZ, 0x1f, R25 ;  /* 0x0000001fff047819 */ /* 0x020fe40000011419 */
[----:B------:R-:W-:Y:S01]  /*e870*/  IMAD R2, R37, UR4, RZ ;  /* 0x0000000425027c24 */ /* 0x000fe2000f8e02ff */
[----:B------:R-:W-:Y:S02]  /*e880*/  LOP3.LUT P2, RZ, R16, 0x1, RZ, 0xc0, !PT ;  /* 0x0000000110ff7812 */ /* 0x000fe4000784c0ff */
[----:B------:R2:W-:Y:S01]  /*e890*/  STL [R1], R4 ;  /* 0x0000000401007387 */ /* 0x0005e20000100800 */
[C---:B------:R-:W-:Y:S02]  /*e8a0*/  IMAD R5, R33.reuse, UR5, R2 ;  /* 0x0000000521057c24 */ /* 0x040fe4000f8e0202 */
[----:B0-----:R-:W-:Y:S01]  /*e8b0*/  IMAD.WIDE.U32 R2, R33, UR4, RZ ;  /* 0x0000000421027c25 */ /* 0x001fe2000f8e00ff */
[----:B------:R-:W-:-:S04]  /*e8c0*/  ULDC.64 UR4, c[0x0][0x310] ;  /* 0x0000c40000047ab9 */ /* 0x000fc80000000a00 */
[----:B------:R-:W-:Y:S01]  /*e8d0*/  IADD3 R3, R3, R5, RZ ;  /* 0x0000000503037210 */ /* 0x000fe20007ffe0ff */
        /* <DEDUP_REMOVED lines=22> */
[----:B------:R-:W-:-:S03]  /*ea40*/  @P0 LEA R7, R0, R17, 0x1 ;  /* 0x0000001100070211 */ /* 0x000fc600078e08ff */
        /* <DEDUP_REMOVED lines=22> */
[----:B------:R-:W-:Y:S02]  /*ebb0*/  @P0 LEA R9, R0, R17, 0x1 ;  /* 0x0000001100090211 */ /* 0x000fe400078e08ff */
        /* <DEDUP_REMOVED lines=12> */
.L_x_13979:
        /* <DEDUP_REMOVED lines=10> */
.L_x_13910:
        /* <DEDUP_REMOVED lines=10> */
.L_x_13911:
        /* <DEDUP_REMOVED lines=16> */
[----:B------:R-:W-:Y:S01]  /*eec0*/  MOV R13, RZ ;  /* 0x000000ff000d7202 */ /* 0x000fe20000000f00 */
[----:B------:R-:W-:Y:S02]  /*eed0*/  IMAD.U32 R7, RZ, RZ, UR9 ;  /* 0x00000009ff077e24 */ /* 0x000fe4000f8e00ff */
[----:B------:R-:W-:-:S02]  /*eee0*/  IMAD.U32 R10, RZ, RZ, UR4 ;  /* 0x00000004ff0a7e24 */ /* 0x000fc4000f8e00ff */
[----:B------:R-:W-:Y:S02]  /*eef0*/  IMAD.U32 R11, RZ, RZ, UR5 ;  /* 0x00000005ff0b7e24 */ /* 0x000fe4000f8e00ff */
[----:B------:R-:W-:Y:S02]  /*ef00*/  IMAD.MOV.U32 R8, RZ, RZ, 0x70 ;  /* 0x00000070ff087424 */ /* 0x000fe400078e00ff */
[----:B------:R-:W-:-:S07]  /*ef10*/  IMAD.MOV.U32 R12, RZ, RZ, 0x1 ;  /* 0x00000001ff0c7424 */ /* 0x000fce00078e00ff */
[----:B------:R-:W-:-:S07]  /*ef20*/  LEPC R20, `(.L_x_13913) ;  /* 0x000000001014794e */ /* 0x000fce0000000000 */
[----:B01----:R-:W-:Y:S05]  /*ef30*/  CALL.ABS.NOINC R2 ;  /* 0x0000000002007343 */ /* 0x003fea0003c00000 */
.L_x_13913:
[----:B------:R-:W-:Y:S05]  /*ef40*/  BSYNC B6 ;  /* 0x0000000000067941 */ /* 0x000fea0003800000 */
.L_x_13912:
        /* <DEDUP_REMOVED lines=11> */
[----:B--2---:R-:W-:-:S05]  /*f000*/  IMAD.SHL.U32 R20, R20, 0x10, RZ ;  /* 0x0000001014147824 */ /* 0x004fca00078e00ff */
[----:B------:R-:W-:-:S05]  /*f010*/  LOP3.LUT R20, R35, 0x70, R20, 0xf8, !PT ;  /* 0x0000007023147812 */ /* 0x000fca00078ef814 */
[----:B------:R-:W-:-:S04]  /*f020*/  IMAD R34, R34, 0x80, R20 ;  /* 0x0000008022227824 */ /* 0x000fc800078e0214 */
        /* <DEDUP_REMOVED lines=14> */
[----:B0-----:R-:W-:Y:S01]  /*f110*/  MOV R5, UR5 ;  /* 0x0000000500057c02 */ /* 0x001fe20008000f00 */
[----:B------:R-:W-:Y:S02]  /*f120*/  IMAD.MOV R5, RZ, RZ, -R7 ;  /* 0x000000ffff057224 */ /* 0x000fe400078e0a07 */
        /* <DEDUP_REMOVED lines=22> */
[----:B------:R-:W-:Y:S01]  /*f290*/  IMAD.U32 R4, RZ, RZ, UR43 ;  /* 0x0000002bff047e24 */ /* 0x000fe2000f8e00ff */
[----:B------:R-:W-:Y:S01]  /*f2a0*/  LOP3.LUT R16, R16, 0xffffefff, RZ, 0xc0, !PT ;  /* 0xffffefff10107812 */ /* 0x000fe200078ec0ff */
[----:B------:R-:W2:Y:S02]  /*f2b0*/  SHFL.IDX PT, R14, R0, RZ, 0x181f ;  /* 0x00181fff000e7589 */ /* 0x000ea400000e0000 */
[----:B------:R-:W-:Y:S02]  /*f2c0*/  IMAD R4, R4, 0x80, R35 ;  /* 0x0000008004047824 */ /* 0x000fe400078e0223 */
[----:B------:R-:W3:Y:S02]  /*f2d0*/  SHFL.IDX PT, R3, R5, RZ, 0x181f ;  /* 0x00181fff05037589 */ /* 0x000ee400000e0000 */
[C---:B------:R-:W-:Y:S01]  /*f2e0*/  VIADD R6, R4.reuse, 0x10 ;  /* 0x0000001004067836 */ /* 0x040fe20000000000 */
[C---:B------:R-:W-:Y:S01]  /*f2f0*/  ISETP.GE.AND P1, PT, R4.reuse, UR41, PT ;  /* 0x0000002904007c0c */ /* 0x040fe2000bf26270 */
[----:B------:R-:W-:Y:S01]  /*f300*/  VIADD R13, R4, 0x40 ;  /* 0x00000040040d7836 */ /* 0x000fe20000000000 */
[----:B------:R-:W-:Y:S04]  /*f310*/  SHFL.IDX PT, R9, R0, 0x2, 0x181f ;  /* 0x00581f0000097f89 */ /* 0x000fe800000e0000 */
[----:B------:R-:W-:Y:S01]  /*f320*/  SHFL.IDX PT, R8, R5, 0x2, 0x181f ;  /* 0x00581f0005087f89 */ /* 0x000fe200000e0000 */
[----:B------:R-:W-:-:S03]  /*f330*/  ISETP.GE.AND P3, PT, R13, UR41, PT ;  /* 0x000000290d007c0c */ /* 0x000fc6000bf66270 */
[----:B------:R-:W-:Y:S03]  /*f340*/  SHFL.IDX PT, R7, R0, 0x3, 0x181f ;  /* 0x00781f0000077f89 */ /* 0x000fe600000e0000 */
[----:B------:R-:W-:Y:S01]  /*f350*/  @P1 LOP3.LUT R16, R16, 0x1000, RZ, 0xfc, !PT ;  /* 0x0000100010101812 */ /* 0x000fe200078efcff */
[----:B------:R-:W-:Y:S03]  /*f360*/  SHFL.IDX PT, R21, R0, 0x5, 0x181f ;  /* 0x00b81f0000157f89 */ /* 0x000fe600000e0000 */
[----:B------:R-:W-:Y:S01]  /*f370*/  LOP3.LUT R16, R16, 0xfffff7ff, RZ, 0xc0, !PT ;  /* 0xfffff7ff10107812 */ /* 0x000fe200078ec0ff */
[----:B------:R-:W-:Y:S01]  /*f380*/  SHFL.IDX PT, R15, R0, 0x6, 0x181f ;  /* 0x00d81f00000f7f89 */ /* 0x000fe200000e0000 */
[----:B0-----:R-:W-:-:S03]  /*f390*/  SHF.L.U32 R35, R2, 0x3, RZ ;  /* 0x0000000302237819 */ /* 0x001fc600000006ff */
[----:B------:R-:W-:Y:S01]  /*f3a0*/  SHFL.IDX PT, R2, R5, 0x1, 0x181f ;  /* 0x00381f0005027f89 */ /* 0x000fe200000e0000 */
        /* <DEDUP_REMOVED lines=19> */
[C---:B------:R-:W-:Y:S02]  /*f4e0*/  @!P4 LEA R7, P0, R35.reuse, R7, 0x1 ;  /* 0x000000072307c211 */ /* 0x040fe400078008ff */
[----:B------:R-:W-:Y:S02]  /*f4f0*/  LOP3.LUT R16, R16, 0xffbfffff, RZ, 0xc0, !PT ;  /* 0xffbfffff10107812 */ /* 0x000fe400078ec0ff */
[----:B--2---:R-:W-:Y:S02]  /*f500*/  @!P4 IADD3.X R6, RZ, R6, RZ, P0, !PT ;  /* 0x00000006ff06c210 */ /* 0x004fe400007fe4ff */
        /* <DEDUP_REMOVED lines=23> */
[----:B------:R-:W-:Y:S02]  /*f680*/  LOP3.LUT P0, RZ, R16, 0x800, RZ, 0xc0, !PT ;  /* 0x0000080010ff7812 */ /* 0x000fe4000780c0ff */
[----:B------:R-:W-:-:S05]  /*f690*/  @!P6 MOV R2, R12 ;  /* 0x0000000c0002e202 */ /* 0x000fca0000000f00 */
[----:B------:R0:W-:Y:S01]  /*f6a0*/  @!P6 LDGSTS.E.BYPASS.LTC128B.128 [R22+0x18400], desc[UR36][R2.64], !P5 ;  /* 0x184000000216efae */ /* 0x0001e2000e901d64 */
[----:B------:R-:W-:-:S05]  /*f6b0*/  LOP3.LUT P6, RZ, R16, 0x400000, RZ, 0xc0, !PT ;  /* 0x0040000010ff7812 */ /* 0x000fca00078cc0ff */
        /* <DEDUP_REMOVED lines=9> */
[----:B0-----:R-:W-:Y:S01]  /*f750*/  @!P3 MOV R2, R14 ;  /* 0x0000000e0002b202 */ /* 0x001fe20000000f00 */
        /* <DEDUP_REMOVED lines=12> */
.L_x_13996:
[----:B------:R-:W0:Y:S01]  /*f820*/  S2R R0, SR_TID.X ;  /* 0x0000000000007919 */ /* 0x000e220000002100 */
[----:B------:R-:W-:Y:S01]  /*f830*/  VIADD R4, R4, 0x70 ;  /* 0x0000007004047836 */ /* 0x000fe20000000000 */
[----:B------:R-:W-:-:S04]  /*f840*/  LOP3.LUT R16, R16, 0xffffbfff, RZ, 0xc0, !PT ;  /* 0xffffbfff10107812 */ /* 0x000fc800078ec0ff */
[----:B------:R-:W-:-:S13]  /*f850*/  ISETP.GE.AND P1, PT, R4, UR41, PT ;  /* 0x0000002904007c0c */ /* 0x000fda000bf26270 */
[----:B------:R-:W-:Y:S02]  /*f860*/  @P1 LOP3.LUT R16, R16, 0x4000, RZ, 0xfc, !PT ;  /* 0x0000400010101812 */ /* 0x000fe400078efcff */
[----:B0-----:R-:W-:-:S04]  /*f870*/  SHF.L.U32 R0, R0, 0x3, RZ ;  /* 0x0000000300007819 */ /* 0x001fc800000006ff */
        /* <DEDUP_REMOVED lines=9> */
.L_x_13915:
        /* <DEDUP_REMOVED lines=28> */
.L_x_13917:
[----:B------:R-:W-:Y:S05]  /*fad0*/  BSYNC B6 ;  /* 0x0000000000067941 */ /* 0x000fea0003800000 */
.L_x_13916:
        /* <DEDUP_REMOVED lines=34> */
[----:B------:R-:W-:Y:S02]  /*fd00*/  MOV R9, UR8 ;  /* 0x0000000800097c02 */ /* 0x000fe40008000f00 */
        /* <DEDUP_REMOVED lines=30> */
[----:B0-----:R-:W-:-:S04]  /*fef0*/  @!P1 LEA R14, P0, R20, R14, 0x1 ;  /* 0x0000000e140e9211 */ /* 0x001fc800078008ff */
[----:B--2---:R-:W-:Y:S01]  /*ff00*/  @!P1 MOV R2, R14 ;  /* 0x0000000e00029202 */ /* 0x004fe20000000f00 */
[----:B------:R-:W-:Y:S01]  /*ff10*/  @!P1 IMAD.X R5, RZ, RZ, R5, P0 ;  /* 0x000000ffff059224 */ /* 0x000fe200000e0605 */
[----:B------:R-:W0:Y:S03]  /*ff20*/  SHFL.IDX PT, R14, R0, 0x2, 0x181f ;  /* 0x00581f00000e7f89 */ /* 0x000e2600000e0000 */
[----:B------:R-:W-:Y:S02]  /*ff30*/  @!P1 IMAD.MOV.U32 R3, RZ, RZ, R5 ;  /* 0x000000ffff039224 */ /* 0x000fe400078e0005 */
[----:B------:R-:W2:Y:S04]  /*ff40*/  SHFL.IDX PT, R5, R4, 0x2, 0x181f ;  /* 0x00581f0004057f89 */ /* 0x000ea800000e0000 */
        /* <DEDUP_REMOVED lines=24> */
[----:B------:R-:W-:-:S03]  /*100d0*/  @!P6 MOV R3, R5 ;  /* 0x000000050003e202 */ /* 0x000fc60000000f00 */
        /* <DEDUP_REMOVED lines=27> */
[----:B0-----:R-:W-:-:S04]  /*10290*/  @!P1 LEA R14, P0, R20, R14, 0x1 ;  /* 0x0000000e140e9211 */ /* 0x001fc800078008ff */
[----:B--2---:R-:W-:Y:S01]  /*102a0*/  @!P1 IADD3.X R5, RZ, R5, RZ, P0, !PT ;  /* 0x00000005ff059210 */ /* 0x004fe200007fe4ff */
[----:B---3--:R-:W-:-:S04]  /*102b0*/  @!P1 IMAD.MOV.U32 R2, RZ, RZ, R14 ;  /* 0x000000ffff029224 */ /* 0x008fc800078e000e */
[----:B------:R-:W-:Y:S01]  /*102c0*/  @!P1 IMAD.MOV.U32 R3, RZ, RZ, R5 ;  /* 0x000000ffff039224 */ /* 0x000fe200078e0005 */
[----:B------:R0:W2:Y:S04]  /*102d0*/  SHFL.IDX PT, R14, R0, 0x7, 0x181f ;  /* 0x00f81f00000e7f89 */ /* 0x0000a800000e0000 */
[----:B------:R0:W-:Y:S04]  /*102e0*/  @!P1 LDGSTS.E.BYPASS.LTC128B.128 [R22+0x25400], desc[UR36][R2.64], !P2 ;  /* 0x2540000002169fae */ /* 0x0001e8000d101d64 */
[----:B------:R0:W-:Y:S04]  /*102f0*/  @!P1 LDGSTS.E.BYPASS.LTC128B.128 [R22+0x29400], desc[UR36][R2.64+0x80], !P3 ;  /* 0x2940008002169fae */ /* 0x0001e8000d901d64 */
[----:B------:R0:W-:Y:S04]  /*10300*/  @!P1 LDGSTS.E.BYPASS.LTC128B.128 [R22+0x2d400], desc[UR36][R2.64+0x100], !P4 ;  /* 0x2d40010002169fae */ /* 0x0001e8000e101d64 */
[----:B------:R0:W-:Y:S04]  /*10310*/  @!P1 LDGSTS.E.BYPASS.LTC128B.128 [R22+0x31400], desc[UR36][R2.64+0x180], !P5 ;  /* 0x3140018002169fae */ /* 0x0001e8000e901d64 */
[----:B------:R0:W3:Y:S02]  /*10320*/  SHFL.IDX PT, R5, R4, 0x7, 0x181f ;  /* 0x00f81f0004057f89 */ /* 0x0000e400000e0000 */
.L_x_14014:
        /* <DEDUP_REMOVED lines=12> */
.L_x_13919:
        /* <DEDUP_REMOVED lines=18> */
.L_x_14015:
[----:B------:R-:W-:Y:S05]  /*10510*/  BSYNC B0 ;  /* 0x0000000000007941 */ /* 0x000fea0003800000 */
.L_x_13920:
[----:B------:R-:W-:-:S13]  /*10520*/  LOP3.LUT P0, RZ, R16, 0x2000, RZ, 0xc0, !PT ;  /* 0x0000200010ff7812 */ /* 0x000fda000780c0ff */
[----:B------:R-:W-:Y:S05]  /*10530*/  @!P0 BRA `(.L_x_13922) ;  /* 0x0000000000048947 */ /* 0x000fea0003800000 */
[----:B------:R-:W-:Y:S01]  /*10540*/  BPT.TRAP 0x1 ;  /* 0x000000040000795c */ /* 0x000fe20000300000 */
.L_x_13922:
[----:B------:R-:W-:Y:S01]  /*10550*/  SHF.L.U32 R3, R26, 0x1f, RZ ;  /* 0x0000001f1a037819 */ /* 0x000fe200000006ff */
[----:B------:R-:W-:Y:S03]  /*10560*/  BSSY B0, `(.L_x_13923) ;  /* 0x0000003000007945 */ /* 0x000fe60003800000 */
[----:B------:R-:W2:Y:S02]  /*10570*/  SYNCS.PHASECHK.TRANS64.TRYWAIT P0, [R24+URZ+0x32460], R3 ;  /* 0x03246003180075a7 */ /* 0x000ea4000800017f */
[----:B--2---:R-:W-:Y:S05]  /*10580*/  @!P0 BRA `(.L_x_13924) ;  /* 0x0000003c00488947 */ /* 0x004fea0003800000 */
.L_x_14016:
[----:B------:R-:W-:Y:S05]  /*10590*/  BSYNC B0 ;  /* 0x0000000000007941 */ /* 0x000fea0003800000 */
.L_x_13923:
[----:B------:R-:W3:Y:S01]  /*105a0*/  LDL.LU R4, [R1] ;  /* 0x0000000001047983 */ /* 0x000ee20000300800 */
        /* <DEDUP_REMOVED lines=13> */
[----:B------:R-:W-:Y:S02]  /*10680*/  IADD3 R3, R3, R5, RZ ;  /* 0x0000000503037210 */ /* 0x000fe40007ffe0ff */
        /* <DEDUP_REMOVED lines=80> */
.L_x_14030:
        /* <DEDUP_REMOVED lines=15> */
.L_x_13926:
        /* <DEDUP_REMOVED lines=10> */
.L_x_13927:
[----:B------:R-:W-:Y:S01]  /*10d20*/  UISETP.GE.AND UP0, UPT, UR44, 0x2, UPT ;  /* 0x000000022c00788c */ /* 0x000fe2000bf06270 */
[----:B------:R2:W-:Y:S05]  /*10d30*/  SYNCS.ARRIVE.TRANS64.A1T0 RZ, [R24+URZ+0x32450], RZ ;  /* 0x032450ff18ff79a7 */ /* 0x0005ea000810003f */
[----:B------:R-:W-:-:S13]  /*10d40*/  PLOP3.LUT P0, PT, PT, PT, UP0, 0x40, 0x0 ;  /* 0x000000000000781c */ /* 0x000fda0003f0e808 */
[----:B--2---:R-:W-:Y:S05]  /*10d50*/  @P0 BRA `(.L_x_13928) ;  /* 0x0000000c00680947 */ /* 0x004fea0003800000 */
[----:B------:R-:W-:Y:S01]  /*10d60*/  UIADD3 UR4, UR44, -0x2, URZ ;  /* 0xfffffffe2c047890 */ /* 0x000fe2000fffe03f */
[----:B------:R-:W-:Y:S05]  /*10d70*/  BSSY B0, `(.L_x_13928) ;  /* 0x00000d8000007945 */ /* 0x000fea0003800000 */
[----:B------:R-:W-:-:S07]  /*10d80*/  IMAD.U32 R20, RZ, RZ, UR4 ;  /* 0x00000004ff147e24 */ /* 0x000fce000f8e00ff */
.L_x_13941:
        /* <DEDUP_REMOVED lines=29> */
[----:B------:R-:W-:-:S02]  /*10f60*/  ISETP.NE.AND P0, PT, R18, 0x2, PT ;  /* 0x000000021200780c */ /* 0x000fc40003f05270 */
[----:B------:R-:W-:Y:S01]  /*10f70*/  MOV R2, R20 ;  /* 0x0000001400027202 */ /* 0x000fe20000000f00 */
[----:B------:R-:W-:Y:S01]  /*10f80*/  IMAD R5, R5, UR4, R8 ;  /* 0x0000000405057c24 */ /* 0x000fe2000f8e0208 */
[----:B------:R-:W-:Y:S01]  /*10f90*/  SEL R3, RZ, 0x1, P0 ;  /* 0x00000001ff037807 */ /* 0x000fe20000000000 */
[----:B------:R0:W5:Y:S01]  /*10fa0*/  @!P2 LDG.E R4, desc[UR36][R6.64] ;  /* 0x000000240604a981 */ /* 0x000162000c1e1900 */
[----:B------:R-:W-:Y:S01]  /*10fb0*/  SEL R18, R18, RZ, P0 ;  /* 0x000000ff12127207 */ /* 0x000fe20000000000 */
[----:B------:R-:W-:Y:S01]  /*10fc0*/  VIADD R20, R20, 0xffffffff ;  /* 0xffffffff14147836 */ /* 0x000fe20000000000 */
[----:B------:R-:W-:Y:S02]  /*10fd0*/  LOP3.LUT R26, R26, R3, RZ, 0x3c, !PT ;  /* 0x000000031a1a7212 */ /* 0x000fe400078e3cff */
[----:B------:R-:W-:Y:S01]  /*10fe0*/  ISETP.GT.AND P2, PT, R2, RZ, PT ;  /* 0x000000ff0200720c */ /* 0x000fe20003f44270 */
[----:B-1----:R-:W-:-:S12]  /*10ff0*/  @!P1 BRA `(.L_x_13929) ;  /* 0x0000000000049947 */ /* 0x002fd80003800000 */
[----:B------:R-:W-:Y:S01]  /*11000*/  BPT.TRAP 0x1 ;  /* 0x000000040000795c */ /* 0x000fe20000300000 */
.L_x_13929:
[----:B------:R-:W-:Y:S01]  /*11010*/  IMAD R10, R18, 0x8, R17 ;  /* 0x00000008120a7824 */ /* 0x000fe200078e0211 */
[----:B------:R-:W-:Y:S01]  /*11020*/  SHF.L.U32 R25, R26, 0x1f, RZ ;  /* 0x0000001f1a197819 */ /* 0x000fe200000006ff */
[----:B------:R-:W-:Y:S01]  /*11030*/  BSSY B1, `(.L_x_13930) ;  /* 0x0000004000017945 */ /* 0x000fe20003800000 */
[----:B------:R-:W-:Y:S02]  /*11040*/  SHF.R.S32.HI R23, RZ, 0x1f, R5 ;  /* 0x0000001fff177819 */ /* 0x000fe40000011405 */
[----:B------:R-:W2:Y:S02]  /*11050*/  SYNCS.PHASECHK.TRANS64.TRYWAIT P0, [R10+URZ+0x32440], R25 ;  /* 0x032440190a0075a7 */ /* 0x000ea4000800017f */
[----:B--2---:R-:W-:Y:S05]  /*11060*/  @!P0 BRA `(.L_x_13931) ;  /* 0x0000003800e88947 */ /* 0x004fea0003800000 */
.L_x_14031:
[----:B------:R-:W-:Y:S05]  /*11070*/  BSYNC B1 ;  /* 0x0000000000017941 */ /* 0x000fea0003800000 */
.L_x_13930:
        /* <DEDUP_REMOVED lines=33> */
[----:B----4-:R-:W-:-:S05]  /*11290*/  IADD3.X R7, RZ, R7, RZ, P0, !PT ;  /* 0x00000007ff077210 */ /* 0x010fca00007fe4ff */
        /* <DEDUP_REMOVED lines=17> */
.L_x_14045:
        /* <DEDUP_REMOVED lines=8> */
.L_x_13933:
        /* <DEDUP_REMOVED lines=10> */
.L_x_13934:
[----:B------:R1:W-:Y:S01]  /*114d0*/  SYNCS.ARRIVE.TRANS64.A1T0 RZ, [R10+URZ+0x32430], RZ ;  /* 0x032430ff0aff79a7 */ /* 0x0003e2000810003f */
[----:B------:R-:W-:Y:S05]  /*114e0*/  @!P3 BRA `(.L_x_13935) ;  /* 0x000000000004b947 */ /* 0x000fea0003800000 */
[----:B------:R-:W-:Y:S01]  /*114f0*/  BPT.TRAP 0x1 ;  /* 0x000000040000795c */ /* 0x000fe20000300000 */
.L_x_13935:
[----:B------:R-:W3:Y:S01]  /*11500*/  SYNCS.PHASECHK.TRANS64.TRYWAIT P0, [R10+URZ+0x32460], R25 ;  /* 0x032460190a0075a7 */ /* 0x000ee2000800017f */
[----:B------:R-:W-:Y:S04]  /*11510*/  BSSY B1, `(.L_x_13936) ;  /* 0x0000002000017945 */ /* 0x000fe80003800000 */
[----:B---3--:R-:W-:Y:S05]  /*11520*/  @!P0 BRA `(.L_x_13937) ;  /* 0x0000003c005c8947 */ /* 0x008fea0003800000 */
.L_x_14046:
[----:B------:R-:W-:Y:S05]  /*11530*/  BSYNC B1 ;  /* 0x0000000000017941 */ /* 0x000fea0003800000 */
.L_x_13936:
        /* <DEDUP_REMOVED lines=62> */
[----:B------:R4:W0:Y:S01]  /*11920*/  SHFL.IDX PT, R14, R21, 0x5, 0x181f ;  /* 0x00b81f00150e7f89 */ /* 0x00082200000e0000 */
[----:B------:R-:W-:-:S05]  /*11930*/  IADD3.X R3, RZ, R25, RZ, P0, !PT ;  /* 0x00000019ff037210 */ /* 0x000fca00007fe4ff */
[----:B------:R4:W-:Y:S04]  /*11940*/  LDGSTS.E.BYPASS.LTC128B.128 [R23+0x2400], desc[UR36][R2.64], !P5 ;  /* 0x0240000002177fae */ /* 0x0009e8000e901d64 */
[----:B------:R4:W-:Y:S04]  /*11950*/  LDGSTS.E.BYPASS.LTC128B.128 [R23+0x5400], desc[UR36][R2.64+0x80], !P4 ;  /* 0x0540008002177fae */ /* 0x0009e8000e101d64 */
[----:B------:R4:W-:Y:S04]  /*11960*/  LDGSTS.E.BYPASS.LTC128B.128 [R23+0x8400], desc[UR36][R2.64+0x100], !P3 ;  /* 0x0840010002177fae */ /* 0x0009e8000d901d64 */
[----:B------:R4:W-:Y:S02]  /*11970*/  LDGSTS.E.BYPASS.LTC128B.128 [R23+0xb400], desc[UR36][R2.64+0x180], !P1 ;  /* 0x0b40018002177fae */ /* 0x0009e4000c901d64 */
.L_x_14060:
        /* <DEDUP_REMOVED lines=11> */
.L_x_13939:
        /* <DEDUP_REMOVED lines=10> */
.L_x_13940:
[----:B------:R2:W-:Y:S01]  /*11ad0*/  SYNCS.ARRIVE.TRANS64.A1T0 RZ, [R10+URZ+0x32450], RZ ;  /* 0x032450ff0aff79a7 */ /* 0x0005e2000810003f */
[----:B------:R-:W-:Y:S05]  /*11ae0*/  @P2 BRA `(.L_x_13941) ;  /* 0xfffffff000a82947 */ /* 0x000fea000383ffff */
[----:B------:R-:W-:Y:S05]  /*11af0*/  BSYNC B0 ;  /* 0x0000000000007941 */ /* 0x000fea0003800000 */
.L_x_13928:
        /* <DEDUP_REMOVED lines=21> */
.L_x_13943:
[----:B------:R-:W-:Y:S05]  /*11c50*/  BSYNC B0 ;  /* 0x0000000000007941 */ /* 0x000fea0003800000 */
.L_x_13942:
[----:B------:R-:W-:-:S07]  /*11c60*/  LOP3.LUT R26, R26, R5, RZ, 0x3c, !PT ;  /* 0x000000051a1a7212 */ /* 0x000fce00078e3cff */
.L_x_13899:
[----:B------:R-:W-:Y:S05]  /*11c70*/  BSYNC B7 ;  /* 0x0000000000077941 */ /* 0x000fea0003800000 */
.L_x_13897:
        /* <DEDUP_REMOVED lines=11> */
.L_x_13944:
[----:B------:R-:W-:-:S03]  /*11d30*/  UMOV UR4, 0xffffffff ;  /* 0xffffffff00047882 */ /* 0x000fc60000000000 */
[----:B------:R-:W-:Y:S05]  /*11d40*/  BRA.DIV UR4, `(.L_x_13946) ;  /* 0x0000003e04307947 */ /* 0x000fea000b800000 */
[----:B------:R3:W4:Y:S02]  /*11d50*/  SHFL.IDX PT, R14, R32, RZ, 0x1f ;  /* 0x00001fff200e7589 */ /* 0x00072400000e0000 */
.L_x_14063:
        /* <DEDUP_REMOVED lines=8> */
.L_x_13945:
[----:B------:R-:W-:Y:S02]  /*11de0*/  ULDC UR4, c[0x0][0xd38] ;  /* 0x00034e0000047ab9 */ /* 0x000fe40000000800 */
[----:B----4-:R-:W-:-:S13]  /*11df0*/  ISETP.GE.AND P0, PT, R32, UR4, PT ;  /* 0x0000000420007c0c */ /* 0x010fda000bf06270 */
[----:B------:R-:W-:Y:S05]  /*11e00*/  @!P0 BRA `(.L_x_13947) ;  /* 0xffffffbc00448947 */ /* 0x000fea000383ffff */
.L_x_13894:
        /* <DEDUP_REMOVED lines=12> */
.L_x_14064:
[----:B------:R-:W-:Y:S05]  /*11ed0*/  BSYNC B0 ;  /* 0x0000000000007941 */ /* 0x000fea0003800000 */
.L_x_13948:
[----:B------:R-:W-:-:S03]  /*11ee0*/  UMOV UR4, 0xffffffff ;  /* 0xffffffff00047882 */ /* 0x000fc60000000000 */
[----:B------:R-:W-:Y:S05]  /*11ef0*/  BRA.DIV UR4, `(.L_x_13950) ;  /* 0x0000003e04007947 */ /* 0x000fea000b800000 */
[----:B0-----:R-:W0:Y:S02]  /*11f00*/  S2R R0, SR_TID.X ;  /* 0x0000000000007919 */ /* 0x001e240000002100 */
[----:B0-----:R-:W-:-:S04]  /*11f10*/  SHF.R.U32.HI R0, RZ, 0x5, R0 ;  /* 0x00000005ff007819 */ /* 0x001fc80000011600 */
[----:B------:R-:W-:-:S05]  /*11f20*/  LOP3.LUT R0, R0, 0x3, RZ, 0xc0, !PT ;  /* 0x0000000300007812 */ /* 0x000fca00078ec0ff */
[----:B------:R0:W1:Y:S02]  /*11f30*/  SHFL.IDX PT, R14, R0, RZ, 0x1f ;  /* 0x00001fff000e7589 */ /* 0x00006400000e0000 */
.L_x_14067:
[----:B-1----:R-:W-:Y:S01]  /*11f40*/  ISETP.NE.AND P0, PT, R14, RZ, PT ;  /* 0x000000ff0e00720c */ /* 0x002fe20003f05270 */
[----:B------:R-:W-:-:S12]  /*11f50*/  BSSY B0, `(.L_x_13951) ;  /* 0x0000026000007945 */ /* 0x000fd80003800000 */
[----:B------:R-:W-:Y:S05]  /*11f60*/  @P0 BRA `(.L_x_13952) ;  /* 0x0000000000900947 */ /* 0x000fea0003800000 */
[----:B------:R-:W-:-:S03]  /*11f70*/  UMOV UR4, 0xffffffff ;  /* 0xffffffff00047882 */ /* 0x000fc60000000000 */
[----:B------:R-:W-:Y:S05]  /*11f80*/  BRA.DIV UR4, `(.L_x_13953) ;  /* 0x0000003e04107947 */ /* 0x000fea000b800000 */
[----:B------:R-:W-:-:S13]  /*11f90*/  ELECT P6, URZ, PT ;  /* 0x00000000003f782f */ /* 0x000fda00038c0000 */
.L_x_14070:
[----:B------:R-:W-:Y:S05]  /*11fa0*/  @!P6 BRA `(.L_x_13952) ;  /* 0x000000000080e947 */ /* 0x000fea0003800000 */
[----:B0-----:R-:W4:Y:S02]  /*11fb0*/  LDL R0, [R1+0xc] ;  /* 0x00000c0001007983 */ /* 0x001f240000100800 */
[----:B----4-:R-:W-:-:S13]  /*11fc0*/  R2UR UR4, R0 ;  /* 0x00000000000472ca */ /* 0x010fda00000e0000 */
[----:B------:R-:W-:-:S06]  /*11fd0*/  ULOP3.LUT UR4, UR4, 0x2, URZ, 0xfc, !UPT ;  /* 0x0000000204047892 */ /* 0x000fcc000f8efc3f */
[----:B------:R-:W-:-:S04]  /*11fe0*/  MOV R0, UR4 ;  /* 0x0000000400007c02 */ /* 0x000fc80008000f00 */
[----:B------:R-:W-:-:S13]  /*11ff0*/  ISETP.NE.AND P0, PT, R0, 0x3, PT ;  /* 0x000000030000780c */ /* 0x000fda0003f05270 */
[----:B------:R-:W-:Y:S05]  /*12000*/  @!P0 BRA `(.L_x_13954) ;  /* 0x0000000000048947 */ /* 0x000fea0003800000 */
[----:B------:R-:W-:Y:S01]  /*12010*/  BPT.TRAP 0x1 ;  /* 0x000000040000795c */ /* 0x000fe20000300000 */
.L_x_13954:
[----:B------:R-:W-:Y:S01]  /*12020*/  IMAD R5, R18, 0x8, R7 ;  /* 0x0000000812057824 */ /* 0x000fe200078e0207 */
[----:B------:R-:W-:Y:S01]  /*12030*/  SHF.L.U32 R0, R26, 0x1f, RZ ;  /* 0x0000001f1a007819 */ /* 0x000fe200000006ff */
[----:B------:R-:W-:-:S03]  /*12040*/  VIADD R18, R18, 0x1 ;  /* 0x0000000112127836 */ /* 0x000fc60000000000 */
[----:B------:R-:W0:Y:S02]  /*12050*/  SYNCS.PHASECHK.TRANS64.TRYWAIT P1, [R5+URZ+0x32440], R0 ;  /* 0x03244000050075a7 */ /* 0x000e24000802017f */
[----:B------:R-:W-:-:S04]  /*12060*/  ISETP.NE.AND P2, PT, R18, 0x2, PT ;  /* 0x000000021200780c */ /* 0x000fc80003f45270 */
[----:B------:R-:W-:Y:S01]  /*12070*/  SEL R3, RZ, 0x1, P2 ;  /* 0x00000001ff037807 */ /* 0x000fe20001000000 */
[----:B0-----:R-:W-:Y:S08]  /*12080*/  @!P1 BRA `(.L_x_13955) ;  /* 0x0000003800f09947 */ /* 0x001ff00003800000 */
.L_x_14071:
[----:B------:R-:W-:Y:S02]  /*12090*/  SEL R18, R18, RZ, P2 ;  /* 0x000000ff12127207 */ /* 0x000fe40001000000 */
[----:B------:R-:W-:Y:S01]  /*120a0*/  LOP3.LUT R2, R26, R3, RZ, 0x3c, !PT ;  /* 0x000000031a027212 */ /* 0x000fe200078e3cff */
[----:B------:R-:W-:Y:S06]  /*120b0*/  @!P0 BRA `(.L_x_13956) ;  /* 0x0000000000048947 */ /* 0x000fec0003800000 */
[----:B------:R-:W-:Y:S01]  /*120c0*/  BPT.TRAP 0x1 ;  /* 0x000000040000795c */ /* 0x000fe20000300000 */
.L_x_13956:
[----:B------:R-:W-:Y:S01]  /*120d0*/  IMAD R3, R18, 0x8, R7 ;  /* 0x0000000812037824 */ /* 0x000fe200078e0207 */
[----:B------:R-:W-:-:S04]  /*120e0*/  SHF.L.U32 R2, R2, 0x1f, RZ ;  /* 0x0000001f02027819 */ /* 0x000fc800000006ff */
[----:B------:R-:W1:Y:S02]  /*120f0*/  SYNCS.PHASECHK.TRANS64.TRYWAIT P1, [R3+URZ+0x32440], R2 ;  /* 0x03244002030075a7 */ /* 0x000e64000802017f */
[----:B-1----:R-:W-:Y:S05]  /*12100*/  @!P1 BRA `(.L_x_13957) ;  /* 0x0000003800e49947 */ /* 0x002fea0003800000 */
.L_x_14072:
[----:B------:R-:W-:Y:S05]  /*12110*/  @!P0 BRA `(.L_x_13958) ;  /* 0x0000000000048947 */ /* 0x000fea0003800000 */
[----:B------:R-:W-:Y:S01]  /*12120*/  BPT.TRAP 0x1 ;  /* 0x000000040000795c */ /* 0x000fe20000300000 */
.L_x_13958:
[----:B------:R-:W4:Y:S02]  /*12130*/  SYNCS.PHASECHK.TRANS64.TRYWAIT P1, [R5+URZ+0x32460], R0 ;  /* 0x03246000050075a7 */ /* 0x000f24000802017f */
[----:B----4-:R-:W-:Y:S05]  /*12140*/  @!P1 BRA `(.L_x_13959) ;  /* 0x0000003800e89947 */ /* 0x010fea0003800000 */
.L_x_14073:
[----:B------:R-:W-:Y:S05]  /*12150*/  @!P0 BRA `(.L_x_13960) ;  /* 0x0000000000048947 */ /* 0x000fea0003800000 */
[----:B------:R-:W-:Y:S01]  /*12160*/  BPT.TRAP 0x1 ;  /* 0x000000040000795c */ /* 0x000fe20000300000 */
.L_x_13960:
[----:B------:R0:W0:Y:S02]  /*12170*/  SYNCS.PHASECHK.TRANS64.TRYWAIT P0, [R3+URZ+0x32460], R2 ;  /* 0x03246002030075a7 */ /* 0x000024000800017f */
[----:B0-----:R-:W-:Y:S05]  /*12180*/  @!P0 NANOSLEEP.SYNCS 0x989680 ;  /* 0x009896800000895d */ /* 0x001fea0003900000 */
[----:B------:R-:W0:Y:S02]  /*12190*/  @!P0 SYNCS.PHASECHK.TRANS64 P0, [R3+URZ+0x32460], R2 ;  /* 0x03246002030085a7 */ /* 0x000e24000800007f */
[----:B0-----:R-:W-:Y:S05]  /*121a0*/  @!P0 BRA `(.L_x_13960) ;  /* 0xfffffffc00f08947 */ /* 0x001fea000383ffff */
.L_x_13952:
[----:B------:R-:W-:Y:S05]  /*121b0*/  BSYNC B0 ;  /* 0x0000000000007941 */ /* 0x000fea0003800000 */
.L_x_13951:
[----:B------:R-:W-:Y:S05]  /*121c0*/  EXIT ;  /* 0x000000000000794d */ /* 0x000fea0003800000 */
.L_x_13840:
[----:B0-----:R-:W-:-:S04]  /*121d0*/  IMAD.U32 R3, RZ, RZ, UR40 ;  /* 0x00000028ff037e24 */ /* 0x001fc8000f8e00ff */
[----:B------:R0:W1:Y:S03]  /*121e0*/  SYNCS.PHASECHK.TRANS64.TRYWAIT P0, [R3+URZ+0x32400], R0 ;  /* 0x03240000030075a7 */ /* 0x000066000800017f */
[----:B-1----:R-:W-:Y:S05]  /*121f0*/  @!P0 NANOSLEEP.SYNCS 0x989680 ;  /* 0x009896800000895d */ /* 0x002fea0003900000 */
[----:B------:R-:W1:Y:S02]  /*12200*/  @!P0 SYNCS.PHASECHK.TRANS64 P0, [R3+URZ+0x32400], R0 ;  /* 0x03240000030085a7 */ /* 0x000e64000800007f */
[----:B-1----:R-:W-:Y:S05]  /*12210*/  @!P0 BRA `(.L_x_13840) ;  /* 0xfffffffc00ec8947 */ /* 0x002fea000383ffff */
[----:B------:R-:W-:Y:S05]  /*12220*/  BRA `(.L_x_13961) ;  /* 0xfffffef400d07947 */ /* 0x000fea000383ffff */
.L_x_13844:
[----:B0-----:R-:W-:-:S04]  /*12230*/  IMAD.U32 R3, RZ, RZ, UR6 ;  /* 0x00000006ff037e24 */ /* 0x001fc8000f8e00ff */
[----:B------:R0:W2:Y:S03]  /*12240*/  SYNCS.PHASECHK.TRANS64.TRYWAIT P1, [R3+URZ+0x32430], R2 ;  /* 0x03243002030075a7 */ /* 0x0000a6000802017f */
[----:B--2---:R-:W-:Y:S05]  /*12250*/  @!P1 NANOSLEEP.SYNCS 0x989680 ;  /* 0x009896800000995d */ /* 0x004fea0003900000 */
[----:B------:R-:W2:Y:S02]  /*12260*/  @!P1 SYNCS.PHASECHK.TRANS64 P1, [R3+URZ+0x32430], R2 ;  /* 0x03243002030095a7 */ /* 0x000ea4000802007f */
[----:B--2---:R-:W-:Y:S05]  /*12270*/  @!P1 BRA `(.L_x_13844) ;  /* 0xfffffffc00ec9947 */ /* 0x004fea000383ffff */
[----:B------:R-:W-:Y:S05]  /*12280*/  BRA `(.L_x_13843) ;  /* 0xfffffef400f87947 */ /* 0x000fea000383ffff */
.L_x_13845:
[----:B0-----:R-:W-:-:S04]  /*12290*/  IMAD.U32 R3, RZ, RZ, UR40 ;  /* 0x00000028ff037e24 */ /* 0x001fc8000f8e00ff */
[----:B------:R0:W2:Y:S03]  /*122a0*/  SYNCS.PHASECHK.TRANS64.TRYWAIT P1, [R3+URZ+0x32410], R0 ;  /* 0x03241000030075a7 */ /* 0x0000a6000802017f */
[----:B--2---:R-:W-:Y:S05]  /*122b0*/  @!P1 NANOSLEEP.SYNCS 0x989680 ;  /* 0x009896800000995d */ /* 0x004fea0003900000 */
[----:B------:R-:W2:Y:S02]  /*122c0*/  @!P1 SYNCS.PHASECHK.TRANS64 P1, [R3+URZ+0x32410], R0 ;  /* 0x03241000030095a7 */ /* 0x000ea4000802007f */
[----:B--2---:R-:W-:Y:S05]  /*122d0*/  @!P1 BRA `(.L_x_13845) ;  /* 0xfffffffc00ec9947 */ /* 0x004fea000383ffff */
[----:B------:R-:W-:Y:S05]  /*122e0*/  BRA `(.L_x_13962) ;  /* 0xfffffef800a07947 */ /* 0x000fea000383ffff */
.L_x_13849:
[----:B0-----:R-:W-:-:S04]  /*122f0*/  MOV R3, UR6 ;  /* 0x0000000600037c02 */ /* 0x001fc80008000f00 */
[----:B------:R0:W3:Y:S03]  /*12300*/  SYNCS.PHASECHK.TRANS64.TRYWAIT P1, [R3+URZ+0x32450], R2 ;  /* 0x03245002030075a7 */ /* 0x0000e6000802017f */
[----:B---3--:R-:W-:Y:S05]  /*12310*/  @!P1 NANOSLEEP.SYNCS 0x989680 ;  /* 0x009896800000995d */ /* 0x008fea0003900000 */
[----:B------:R-:W3:Y:S02]  /*12320*/  @!P1 SYNCS.PHASECHK.TRANS64 P1, [R3+URZ+0x32450], R2 ;  /* 0x03245002030095a7 */ /* 0x000ee4000802007f */
[----:B---3--:R-:W-:Y:S05]  /*12330*/  @!P1 BRA `(.L_x_13849) ;  /* 0xfffffffc00ec9947 */ /* 0x008fea000383ffff */
[----:B------:R-:W-:Y:S05]  /*12340*/  BRA `(.L_x_13848) ;  /* 0xfffffef800a87947 */ /* 0x000fea000383ffff */
.L_x_13856:
[----:B-1----:R-:W-:-:S04]  /*12350*/  IMAD.U32 R153, RZ, RZ, UR4 ;  /* 0x00000004ff997e24 */ /* 0x002fc8000f8e00ff */
[----:B------:R1:W2:Y:S03]  /*12360*/  SYNCS.PHASECHK.TRANS64.TRYWAIT P1, [R153+URZ+0x32430], R0 ;  /* 0x03243000990075a7 */ /* 0x0002a6000802017f */
[----:B--2---:R-:W-:Y:S05]  /*12370*/  @!P1 NANOSLEEP.SYNCS 0x989680 ;  /* 0x009896800000995d */ /* 0x004fea0003900000 */
[----:B------:R-:W2:Y:S02]  /*12380*/  @!P1 SYNCS.PHASECHK.TRANS64 P1, [R153+URZ+0x32430], R0 ;  /* 0x03243000990095a7 */ /* 0x000ea4000802007f */
[----:B--2---:R-:W-:Y:S05]  /*12390*/  @!P1 BRA `(.L_x_13856) ;  /* 0xfffffffc00ec9947 */ /* 0x004fea000383ffff */
[----:B------:R-:W-:Y:S05]  /*123a0*/  BRA `(.L_x_13855) ;  /* 0xffffff2000d87947 */ /* 0x000fea000383ffff */
.L_x_13860:
[----:B--2---:R-:W-:-:S04]  /*123b0*/  IMAD.U32 R203, RZ, RZ, UR4 ;  /* 0x00000004ffcb7e24 */ /* 0x004fc8000f8e00ff */
[----:B------:R2:W3:Y:S03]  /*123c0*/  SYNCS.PHASECHK.TRANS64.TRYWAIT P1, [R203+URZ+0x32450], R0 ;  /* 0x03245000cb0075a7 */ /* 0x0004e6000802017f */
[----:B---3--:R-:W-:Y:S05]  /*123d0*/  @!P1 NANOSLEEP.SYNCS 0x989680 ;  /* 0x009896800000995d */ /* 0x008fea0003900000 */
[----:B------:R-:W3:Y:S02]  /*123e0*/  @!P1 SYNCS.PHASECHK.TRANS64 P1, [R203+URZ+0x32450], R0 ;  /* 0x03245000cb0095a7 */ /* 0x000ee4000802007f */
[----:B---3--:R-:W-:Y:S05]  /*123f0*/  @!P1 BRA `(.L_x_13860) ;  /* 0xfffffffc00ec9947 */ /* 0x008fea000383ffff */
[----:B------:R-:W-:Y:S05]  /*12400*/  BRA `(.L_x_13859) ;  /* 0xffffff2400587947 */ /* 0x000fea000383ffff */
.L_x_13868:
[----:B-1----:R-:W-:-:S04]  /*12410*/  IMAD.U32 R153, RZ, RZ, UR4 ;  /* 0x00000004ff997e24 */ /* 0x002fc8000f8e00ff */
[----:B------:R1:W2:Y:S03]  /*12420*/  SYNCS.PHASECHK.TRANS64.TRYWAIT P1, [R153+URZ+0x32430], R0 ;  /* 0x03243000990075a7 */ /* 0x0002a6000802017f */
[----:B--2---:R-:W-:Y:S05]  /*12430*/  @!P1 NANOSLEEP.SYNCS 0x989680 ;  /* 0x009896800000995d */ /* 0x004fea0003900000 */
[----:B------:R-:W2:Y:S02]  /*12440*/  @!P1 SYNCS.PHASECHK.TRANS64 P1, [R153+URZ+0x32430], R0 ;  /* 0x03243000990095a7 */ /* 0x000ea4000802007f */
[----:B--2---:R-:W-:Y:S05]  /*12450*/  @!P1 BRA `(.L_x_13868) ;  /* 0xfffffffc00ec9947 */ /* 0x004fea000383ffff */
[----:B------:R-:W-:Y:S05]  /*12460*/  BRA `(.L_x_13867) ;  /* 0xffffff5000f47947 */ /* 0x000fea000383ffff */
.L_x_13872:
[----:B--2---:R-:W-:-:S04]  /*12470*/  IMAD.U32 R203, RZ, RZ, UR4 ;  /* 0x00000004ffcb7e24 */ /* 0x004fc8000f8e00ff */
[----:B------:R2:W3:Y:S03]  /*12480*/  SYNCS.PHASECHK.TRANS64.TRYWAIT P1, [R203+URZ+0x32450], R0 ;  /* 0x03245000cb0075a7 */ /* 0x0004e6000802017f */
[----:B---3--:R-:W-:Y:S05]  /*12490*/  @!P1 NANOSLEEP.SYNCS 0x989680 ;  /* 0x009896800000995d */ /* 0x008fea0003900000 */
[----:B------:R-:W3:Y:S02]  /*124a0*/  @!P1 SYNCS.PHASECHK.TRANS64 P1, [R203+URZ+0x32450], R0 ;  /* 0x03245000cb0095a7 */ /* 0x000ee4000802007f */
[----:B---3--:R-:W-:Y:S05]  /*124b0*/  @!P1 BRA `(.L_x_13872) ;  /* 0xfffffffc00ec9947 */ /* 0x008fea000383ffff */
[----:B------:R-:W-:Y:S05]  /*124c0*/  BRA `(.L_x_13871) ;  /* 0xffffff5400747947 */ /* 0x000fea000383ffff */
.L_x_13905:
        /* <DEDUP_REMOVED lines=10> */
.L_x_13963:
[----:B------:R-:W-:Y:S05]  /*12570*/  BRA `(.L_x_13964) ;  /* 0xffffffbc00ec7947 */ /* 0x000fea000383ffff */
.L_x_13908:
[----:B0-----:R0:W1:Y:S02]  /*12580*/  SYNCS.PHASECHK.TRANS64.TRYWAIT P0, [R24+URZ+0x32440], R3 ;  /* 0x03244003180075a7 */ /* 0x001064000800017f */
[----:B-1----:R-:W-:Y:S05]  /*12590*/  @!P0 NANOSLEEP.SYNCS 0x989680 ;  /* 0x009896800000895d */ /* 0x002fea0003900000 */
[----:B------:R-:W1:Y:S02]  /*125a0*/  @!P0 SYNCS.PHASECHK.TRANS64 P0, [R24+URZ+0x32440], R3 ;  /* 0x03244003180085a7 */ /* 0x000e64000800007f */
[----:B-1----:R-:W-:Y:S05]  /*125b0*/  @!P0 BRA `(.L_x_13908) ;  /* 0xfffffffc00f08947 */ /* 0x002fea000383ffff */
[----:B------:R-:W-:Y:S05]  /*125c0*/  BRA `(.L_x_13965) ;  /* 0xffffffc000947947 */ /* 0x000fea000383ffff */
.L_x_13909:
        /* <DEDUP_REMOVED lines=8> */
.L_x_13967:
[----:B------:R-:W-:Y:S05]  /*12650*/  BSYNC B0 ;  /* 0x0000000000007941 */ /* 0x000fea0003800000 */
.L_x_13966:
        /* <DEDUP_REMOVED lines=9> */
.L_x_13968:
        /* <DEDUP_REMOVED lines=8> */
.L_x_13969:
        /* <DEDUP_REMOVED lines=11> */
.L_x_13970:
[----:B------:R-:W-:Y:S02]  /*12820*/  IMAD.MOV.U32 R13, RZ, RZ, R5 ;  /* 0x000000ffff0d7224 */ /* 0x000fe400078e0005 */
[----:B------:R-:W-:Y:S01]  /*12830*/  IMAD.MOV.U32 R12, RZ, RZ, 0x2 ;  /* 0x00000002ff0c7424 */ /* 0x000fe200078e00ff */
[----:B------:R-:W-:-:S13]  /*12840*/  @P0 LEA R2, P1, R8, R14, 0x1 ;  /* 0x0000000e08020211 */ /* 0x000fda00078208ff */
[----:B------:R-:W-:Y:S05]  /*12850*/  WARPSYNC.COLLECTIVE R15, `(.L_x_13971) ;  /* 0x000000000f087348 */ /* 0x000fea0003c00000 */
[----:B------:R0:W1:Y:S02]  /*12860*/  SHFL.IDX P6, R14, R13, R12, R11 ;  /* 0x0000000c0d0e7389 */ /* 0x00006400000c000b */
[----:B01----:R-:W-:Y:S01]  /*12870*/  ENDCOLLECTIVE ;  /* 0x000000000000791b */ /* 0x003fe20003800000 */
.L_x_13971:
[----:B------:R-:W-:-:S05]  /*12880*/  @P0 IMAD.X R3, RZ, RZ, R6, P1 ;  /* 0x000000ffff030224 */ /* 0x000fca00008e0606 */
        /* <DEDUP_REMOVED lines=11> */
.L_x_13972:
[----:B------:R-:W-:Y:S02]  /*12940*/  IMAD.MOV.U32 R13, RZ, RZ, R5 ;  /* 0x000000ffff0d7224 */ /* 0x000fe400078e0005 */
[----:B------:R-:W-:Y:S01]  /*12950*/  IMAD.MOV.U32 R12, RZ, RZ, 0x3 ;  /* 0x00000003ff0c7424 */ /* 0x000fe200078e00ff */
[----:B------:R-:W-:-:S13]  /*12960*/  @P0 LEA R2, P1, R8, R14, 0x1 ;  /* 0x0000000e08020211 */ /* 0x000fda00078208ff */
[----:B------:R-:W-:Y:S05]  /*12970*/  WARPSYNC.COLLECTIVE R15, `(.L_x_13973) ;  /* 0x000000000f087348 */ /* 0x000fea0003c00000 */
[----:B------:R0:W1:Y:S02]  /*12980*/  SHFL.IDX P6, R14, R13, R12, R11 ;  /* 0x0000000c0d0e7389 */ /* 0x00006400000c000b */
[----:B01----:R-:W-:Y:S01]  /*12990*/  ENDCOLLECTIVE ;  /* 0x000000000000791b */ /* 0x003fe20003800000 */
.L_x_13973:
        /* <DEDUP_REMOVED lines=12> */
.L_x_13974:
[----:B------:R-:W-:Y:S02]  /*12a60*/  IMAD.MOV.U32 R13, RZ, RZ, R5 ;  /* 0x000000ffff0d7224 */ /* 0x000fe400078e0005 */
[----:B------:R-:W-:Y:S01]  /*12a70*/  IMAD.MOV.U32 R12, RZ, RZ, 0x4 ;  /* 0x00000004ff0c7424 */ /* 0x000fe200078e00ff */
[----:B------:R-:W-:-:S13]  /*12a80*/  @P0 LEA R2, P1, R8, R14, 0x1 ;  /* 0x0000000e08020211 */ /* 0x000fda00078208ff */
[----:B------:R-:W-:Y:S05]  /*12a90*/  WARPSYNC.COLLECTIVE R15, `(.L_x_13975) ;  /* 0x000000000f087348 */ /* 0x000fea0003c00000 */
[----:B------:R0:W1:Y:S02]  /*12aa0*/  SHFL.IDX P6, R14, R13, R12, R11 ;  /* 0x0000000c0d0e7389 */ /* 0x00006400000c000b */
[----:B01----:R-:W-:Y:S01]  /*12ab0*/  ENDCOLLECTIVE ;  /* 0x000000000000791b */ /* 0x003fe20003800000 */
.L_x_13975:
        /* <DEDUP_REMOVED lines=12> */
.L_x_13976:
[----:B------:R-:W-:Y:S02]  /*12b80*/  IMAD.MOV.U32 R13, RZ, RZ, R5 ;  /* 0x000000ffff0d7224 */ /* 0x000fe400078e0005 */
[----:B------:R-:W-:Y:S01]  /*12b90*/  IMAD.MOV.U32 R12, RZ, RZ, 0x5 ;  /* 0x00000005ff0c7424 */ /* 0x000fe200078e00ff */
[----:B------:R-:W-:-:S13]  /*12ba0*/  @P0 LEA R2, P1, R8, R14, 0x1 ;  /* 0x0000000e08020211 */ /* 0x000fda00078208ff */
[----:B------:R-:W-:Y:S05]  /*12bb0*/  WARPSYNC.COLLECTIVE R15, `(.L_x_13977) ;  /* 0x000000000f087348 */ /* 0x000fea0003c00000 */
[----:B------:R0:W1:Y:S02]  /*12bc0*/  SHFL.IDX P6, R14, R13, R12, R11 ;  /* 0x0000000c0d0e7389 */ /* 0x00006400000c000b */
[----:B01----:R-:W-:Y:S01]  /*12bd0*/  ENDCOLLECTIVE ;  /* 0x000000000000791b */ /* 0x003fe20003800000 */
.L_x_13977:
[----:B------:R-:W-:-:S05]  /*12be0*/  @P0 IMAD.X R3, RZ, RZ, R6, P1 ;  /* 0x000000ffff030224 */ /* 0x000fca00008e0606 */
        /* <DEDUP_REMOVED lines=9> */
.L_x_13978:
[----:B------:R-:W-:Y:S05]  /*12c80*/  BRA `(.L_x_13979) ;  /* 0xffffffbc00fc7947 */ /* 0x000fea000383ffff */
.L_x_13914:
[----:B------:R-:W-:Y:S01]  /*12c90*/  IMAD.MOV.U32 R13, RZ, RZ, R5 ;  /* 0x000000ffff0d7224 */ /* 0x000fe200078e0005 */
[----:B------:R-:W0:Y:S01]  /*12ca0*/  S2R R20, SR_TID.X ;  /* 0x0000000000147919 */ /* 0x000e220000002100 */
[----:B------:R-:W-:Y:S01]  /*12cb0*/  IMAD.MOV.U32 R12, RZ, RZ, RZ ;  /* 0x000000ffff0c7224 */ /* 0x000fe200078e00ff */
[----:B------:R-:W-:Y:S01]  /*12cc0*/  LOP3.LUT R16, R16, 0xffffefff, RZ, 0xc0, !PT ;  /* 0xffffefff10107812 */ /* 0x000fe200078ec0ff */
[----:B------:R-:W-:Y:S02]  /*12cd0*/  IMAD.MOV.U32 R11, RZ, RZ, 0x181f ;  /* 0x0000181fff0b7424 */ /* 0x000fe400078e00ff */
[----:B------:R-:W-:Y:S02]  /*12ce0*/  IMAD.MOV.U32 R15, RZ, RZ, -0x1 ;  /* 0xffffffffff0f7424 */ /* 0x000fe400078e00ff */
[----:B------:R-:W-:-:S07]  /*12cf0*/  IMAD.U32 R4, RZ, RZ, UR43 ;  /* 0x0000002bff047e24 */ /* 0x000fce000f8e00ff */
[----:B01----:R-:W-:Y:S05]  /*12d00*/  WARPSYNC.COLLECTIVE R15, `(.L_x_13980) ;  /* 0x000000000f087348 */ /* 0x003fea0003c00000 */
[----:B------:R2:W3:Y:S02]  /*12d10*/  SHFL.IDX P6, R14, R13, R12, R11 ;  /* 0x0000000c0d0e7389 */ /* 0x0004e400000c000b */
[----:B0123--:R-:W-:Y:S01]  /*12d20*/  ENDCOLLECTIVE ;  /* 0x000000000000791b */ /* 0x00ffe20003800000 */
.L_x_13980:
[----:B------:R-:W-:-:S05]  /*12d30*/  IMAD R4, R4, 0x80, R35 ;  /* 0x0000008004047824 */ /* 0x000fca00078e0223 */
[C---:B------:R-:W-:Y:S02]  /*12d40*/  ISETP.GE.AND P1, PT, R4.reuse, UR41, PT ;  /* 0x0000002904007c0c */ /* 0x040fe4000bf26270 */
[----:B------:R-:W-:Y:S02]  /*12d50*/  IADD3 R6, R4, 0x10, RZ ;  /* 0x0000001004067810 */ /* 0x000fe40007ffe0ff */
[----:B------:R-:W-:-:S09]  /*12d60*/  MOV R13, R0 ;  /* 0x00000000000d7202 */ /* 0x000fd20000000f00 */
[----:B------:R-:W-:Y:S01]  /*12d70*/  @P1 LOP3.LUT R16, R16, 0x1000, RZ, 0xfc, !PT ;  /* 0x0000100010101812 */ /* 0x000fe200078efcff */
[----:B------:R-:W-:-:S03]  /*12d80*/  IMAD.SHL.U32 R8, R20, 0x8, RZ ;  /* 0x0000000814087824 */ /* 0x000fc600078e00ff */
[----:B------:R-:W-:Y:S01]  /*12d90*/  LOP3.LUT R16, R16, 0xfffff7ff, RZ, 0xc0, !PT ;  /* 0xfffff7ff10107812 */ /* 0x000fe200078ec0ff */
[----:B------:R-:W-:-:S07]  /*12da0*/  IMAD.MOV.U32 R3, RZ, RZ, R14 ;  /* 0x000000ffff037224 */ /* 0x000fce00078e000e */
[----:B------:R-:W-:Y:S05]  /*12db0*/  WARPSYNC.COLLECTIVE R15, `(.L_x_13981) ;  /* 0x000000000f087348 */ /* 0x000fea0003c00000 */
[----:B------:R0:W1:Y:S02]  /*12dc0*/  SHFL.IDX P6, R14, R13, R12, R11 ;  /* 0x0000000c0d0e7389 */ /* 0x00006400000c000b */
[----:B01----:R-:W-:Y:S01]  /*12dd0*/  ENDCOLLECTIVE ;  /* 0x000000000000791b */ /* 0x003fe20003800000 */
.L_x_13981:
        /* <DEDUP_REMOVED lines=9> */
.L_x_13982:
        /* <DEDUP_REMOVED lines=13> */
.L_x_13983:
[----:B------:R-:W-:Y:S02]  /*12f40*/  IMAD.MOV.U32 R13, RZ, RZ, R5 ;  /* 0x000000ffff0d7224 */ /* 0x000fe400078e0005 */
[----:B------:R-:W-:Y:S01]  /*12f50*/  IMAD.MOV.U32 R12, RZ, RZ, 0x2 ;  /* 0x00000002ff0c7424 */ /* 0x000fe200078e00ff */
[----:B------:R-:W-:-:S05]  /*12f60*/  @!P1 LEA R10, P0, R8, R14, 0x1 ;  /* 0x0000000e080a9211 */ /* 0x000fca00078008ff */
[----:B------:R-:W-:Y:S01]  /*12f70*/  @!P1 IMAD.X R11, RZ, RZ, R2, P0 ;  /* 0x000000ffff0b9224 */ /* 0x000fe200000e0602 */
[----:B------:R-:W-:Y:S01]  /*12f80*/  @!P1 MOV R2, R10 ;  /* 0x0000000a00029202 */ /* 0x000fe20000000f00 */
[----:B------:R-:W-:Y:S02]  /*12f90*/  IMAD.SHL.U32 R10, R20, 0x8, RZ ;  /* 0x00000008140a7824 */ /* 0x000fe400078e00ff */
[----:B------:R-:W-:Y:S02]  /*12fa0*/  @!P1 IMAD.MOV.U32 R3, RZ, RZ, R11 ;  /* 0x000000ffff039224 */ /* 0x000fe400078e000b */
[----:B------:R-:W-:Y:S01]  /*12fb0*/  IMAD.MOV.U32 R11, RZ, RZ, 0x181f ;  /* 0x0000181fff0b7424 */ /* 0x000fe200078e00ff */
[----:B------:R-:W-:Y:S02]  /*12fc0*/  LOP3.LUT R10, R10, 0x38, RZ, 0xc0, !PT ;  /* 0x000000380a0a7812 */ /* 0x000fe400078ec0ff */
        /* <DEDUP_REMOVED lines=9> */
.L_x_13984:
[----:B------:R-:W-:Y:S01]  /*13060*/  @P1 LOP3.LUT R16, R16, 0x400, RZ, 0xfc, !PT ;  /* 0x0000040010101812 */ /* 0x000fe200078efcff */
[----:B------:R-:W-:-:S03]  /*13070*/  IMAD.MOV.U32 R13, RZ, RZ, R0 ;  /* 0x000000ffff0d7224 */ /* 0x000fc600078e0000 */
[----:B------:R-:W-:Y:S02]  /*13080*/  LOP3.LUT R16, R16, 0xfffffdff, RZ, 0xc0, !PT ;  /* 0xfffffdff10107812 */ /* 0x000fe400078ec0ff */
[----:B------:R-:W-:-:S07]  /*13090*/  MOV R8, R14 ;  /* 0x0000000e00087202 */ /* 0x000fce0000000f00 */
[----:B------:R-:W-:Y:S05]  /*130a0*/  WARPSYNC.COLLECTIVE R15, `(.L_x_13985) ;  /* 0x000000000f087348 */ /* 0x000fea0003c00000 */
[----:B------:R0:W1:Y:S02]  /*130b0*/  SHFL.IDX P6, R14, R13, R12, R11 ;  /* 0x0000000c0d0e7389 */ /* 0x00006400000c000b */
[----:B01----:R-:W-:Y:S01]  /*130c0*/  ENDCOLLECTIVE ;  /* 0x000000000000791b */ /* 0x003fe20003800000 */
.L_x_13985:
[----:B------:R-:W-:Y:S02]  /*130d0*/  IMAD.MOV.U32 R13, RZ, RZ, R5 ;  /* 0x000000ffff0d7224 */ /* 0x000fe400078e0005 */
[----:B------:R-:W-:Y:S02]  /*130e0*/  IMAD.MOV.U32 R12, RZ, RZ, 0x3 ;  /* 0x00000003ff0c7424 */ /* 0x000fe400078e00ff */
[----:B------:R-:W-:-:S07]  /*130f0*/  IMAD.MOV.U32 R9, RZ, RZ, R14 ;  /* 0x000000ffff097224 */ /* 0x000fce00078e000e */
[----:B------:R-:W-:Y:S05]  /*13100*/  WARPSYNC.COLLECTIVE R15, `(.L_x_13986) ;  /* 0x000000000f087348 */ /* 0x000fea0003c00000 */
[----:B------:R0:W1:Y:S02]  /*13110*/  SHFL.IDX P6, R14, R13, R12, R11 ;  /* 0x0000000c0d0e7389 */ /* 0x00006400000c000b */
[----:B01----:R-:W-:Y:S01]  /*13120*/  ENDCOLLECTIVE ;  /* 0x000000000000791b */ /* 0x003fe20003800000 */
.L_x_13986:
        /* <DEDUP_REMOVED lines=14> */
.L_x_13987:
[----:B------:R-:W-:-:S04]  /*13210*/  @P1 LOP3.LUT R16, R16, 0x200, RZ, 0xfc, !PT ;  /* 0x0000020010101812 */ /* 0x000fc800078efcff */
[----:B------:R-:W-:Y:S01]  /*13220*/  LOP3.LUT R16, R16, 0xfffffeff, RZ, 0xc0, !PT ;  /* 0xfffffeff10107812 */ /* 0x000fe200078ec0ff */
[----:B------:R-:W-:Y:S01]  /*13230*/  IMAD.MOV.U32 R13, RZ, RZ, R5 ;  /* 0x000000ffff0d7224 */ /* 0x000fe200078e0005 */
[----:B------:R-:W-:Y:S02]  /*13240*/  MOV R12, 0x4 ;  /* 0x00000004000c7802 */ /* 0x000fe40000000f00 */
[----:B------:R-:W-:-:S07]  /*13250*/  MOV R7, R14 ;  /* 0x0000000e00077202 */ /* 0x000fce0000000f00 */
[----:B------:R-:W-:Y:S05]  /*13260*/  WARPSYNC.COLLECTIVE R15, `(.L_x_13988) ;  /* 0x000000000f087348 */ /* 0x000fea0003c00000 */
[----:B------:R0:W1:Y:S02]  /*13270*/  SHFL.IDX P6, R14, R13, R12, R11 ;  /* 0x0000000c0d0e7389 */ /* 0x00006400000c000b */
[----:B01----:R-:W-:Y:S01]  /*13280*/  ENDCOLLECTIVE ;  /* 0x000000000000791b */ /* 0x003fe20003800000 */
.L_x_13988:
        /* <DEDUP_REMOVED lines=10> */
[----:B------:R-:W-:-:S02]  /*13330*/  ISETP.GE.AND P1, PT, R6, UR41, PT ;  /* 0x0000002906007c0c */ /* 0x000fc4000bf26270 */
[----:B------:R-:W-:Y:S01]  /*13340*/  IADD3 R6, R4, 0x50, RZ ;  /* 0x0000005004067810 */ /* 0x000fe20007ffe0ff */
[----:B0-----:R-:W-:-:S10]  /*13350*/  IMAD.MOV.U32 R2, RZ, RZ, R14 ;  /* 0x000000ffff027224 */ /* 0x001fd400078e000e */
[----:B------:R-:W-:Y:S05]  /*13360*/  WARPSYNC.COLLECTIVE R15, `(.L_x_13989) ;  /* 0x000000000f087348 */ /* 0x000fea0003c00000 */
[----:B------:R0:W1:Y:S02]  /*13370*/  SHFL.IDX P6, R14, R13, R12, R11 ;  /* 0x0000000c0d0e7389 */ /* 0x00006400000c000b */
[----:B01----:R-:W-:Y:S01]  /*13380*/  ENDCOLLECTIVE ;  /* 0x000000000000791b */ /* 0x003fe20003800000 */
.L_x_13989:
        /* <DEDUP_REMOVED lines=16> */
.L_x_13990:
[----:B------:R-:W-:Y:S01]  /*13490*/  @P1 LOP3.LUT R16, R16, 0x80, RZ, 0xfc, !PT ;  /* 0x0000008010101812 */ /* 0x000fe200078efcff */
[----:B------:R-:W-:-:S03]  /*134a0*/  IMAD.MOV.U32 R13, RZ, RZ, R0 ;  /* 0x000000ffff0d7224 */ /* 0x000fc600078e0000 */
[----:B------:R-:W-:Y:S01]  /*134b0*/  LOP3.LUT R16, R16, 0xffffffbf, RZ, 0xc0, !PT ;  /* 0xffffffbf10107812 */ /* 0x000fe200078ec0ff */
[----:B------:R-:W-:-:S07]  /*134c0*/  IMAD.MOV.U32 R2, RZ, RZ, R14 ;  /* 0x000000ffff027224 */ /* 0x000fce00078e000e */
[----:B------:R-:W-:Y:S05]  /*134d0*/  WARPSYNC.COLLECTIVE R15, `(.L_x_13991) ;  /* 0x000000000f087348 */ /* 0x000fea0003c00000 */
[----:B------:R0:W1:Y:S02]  /*134e0*/  SHFL.IDX P6, R14, R13, R12, R11 ;  /* 0x0000000c0d0e7389 */ /* 0x00006400000c000b */
[----:B01----:R-:W-:Y:S01]  /*134f0*/  ENDCOLLECTIVE ;  /* 0x000000000000791b */ /* 0x003fe20003800000 */
.L_x_13991:
[----:B------:R-:W-:Y:S02]  /*13500*/  IMAD.MOV.U32 R13, RZ, RZ, R5 ;  /* 0x000000ffff0d7224 */ /* 0x000fe400078e0005 */
[----:B------:R-:W-:Y:S02]  /*13510*/  IMAD.MOV.U32 R12, RZ, RZ, 0x6 ;  /* 0x00000006ff0c7424 */ /* 0x000fe400078e00ff */
[----:B------:R-:W-:-:S07]  /*13520*/  IMAD.MOV.U32 R21, RZ, RZ, R14 ;  /* 0x000000ffff157224 */ /* 0x000fce00078e000e */
[----:B------:R-:W-:Y:S05]  /*13530*/  WARPSYNC.COLLECTIVE R15, `(.L_x_13992) ;  /* 0x000000000f087348 */ /* 0x000fea0003c00000 */
[----:B------:R0:W1:Y:S02]  /*13540*/  SHFL.IDX P6, R14, R13, R12, R11 ;  /* 0x0000000c0d0e7389 */ /* 0x00006400000c000b */
[----:B01----:R-:W-:Y:S01]  /*13550*/  ENDCOLLECTIVE ;  /* 0x000000000000791b */ /* 0x003fe20003800000 */
.L_x_13992:
[----:B------:R-:W-:-:S04]  /*13560*/  @!P1 LEA R21, P0, R10, R21, 0x1 ;  /* 0x000000150a159211 */ /* 0x000fc800078008ff */
[----:B------:R-:W-:Y:S01]  /*13570*/  @!P1 IADD3.X R20, RZ, R2, RZ, P0, !PT ;  /* 0x00000002ff149210 */ /* 0x000fe200007fe4ff */
[----:B------:R-:W-:-:S04]  /*13580*/  @!P1 IMAD.MOV.U32 R2, RZ, RZ, R21 ;  /* 0x000000ffff029224 */ /* 0x000fc800078e0015 */
[----:B------:R-:W-:Y:S01]  /*13590*/  @!P1 IMAD.MOV.U32 R3, RZ, RZ, R20 ;  /* 0x000000ffff039224 */ /* 0x000fe200078e0014 */
[----:B------:R-:W-:-:S04]  /*135a0*/  MOV R13, R0 ;  /* 0x00000000000d7202 */ /* 0x000fc80000000f00 */
        /* <DEDUP_REMOVED lines=8> */
.L_x_13993:
[----:B------:R-:W-:-:S05]  /*13630*/  VIADD R3, R4, 0x60 ;  /* 0x0000006004037836 */ /* 0x000fca0000000000 */
[----:B------:R-:W-:Y:S02]  /*13640*/  ISETP.GE.AND P1, PT, R3, UR41, PT ;  /* 0x0000002903007c0c */ /* 0x000fe4000bf26270 */
[----:B------:R-:W-:Y:S01]  /*13650*/  MOV R13, R5 ;  /* 0x00000005000d7202 */ /* 0x000fe20000000f00 */
        /* <DEDUP_REMOVED lines=15> */
.L_x_13994:
[----:B------:R-:W-:Y:S02]  /*13750*/  IMAD.MOV.U32 R13, RZ, RZ, R0 ;  /* 0x000000ffff0d7224 */ /* 0x000fe400078e0000 */
[----:B------:R-:W-:-:S07]  /*13760*/  IMAD.MOV.U32 R5, RZ, RZ, R14 ;  /* 0x000000ffff057224 */ /* 0x000fce00078e000e */
[----:B------:R-:W-:Y:S05]  /*13770*/  WARPSYNC.COLLECTIVE R15, `(.L_x_13995) ;  /* 0x000000000f087348 */ /* 0x000fea0003c00000 */
[----:B------:R0:W1:Y:S02]  /*13780*/  SHFL.IDX P6, R14, R13, R12, R11 ;  /* 0x0000000c0d0e7389 */ /* 0x00006400000c000b */
[----:B01----:R-:W-:Y:S01]  /*13790*/  ENDCOLLECTIVE ;  /* 0x000000000000791b */ /* 0x003fe20003800000 */
.L_x_13995:
[----:B------:R-:W-:Y:S05]  /*137a0*/  BRA `(.L_x_13996) ;  /* 0xffffffc0001c7947 */ /* 0x000fea000383ffff */
.L_x_13918:
        /* <DEDUP_REMOVED lines=8> */
.L_x_13998:
[----:B------:R-:W-:Y:S05]  /*13830*/  BSYNC B0 ;  /* 0x0000000000007941 */ /* 0x000fea0003800000 */
.L_x_13997:
[----:B------:R-:W-:Y:S01]  /*13840*/  IMAD.MOV.U32 R13, RZ, RZ, R0 ;  /* 0x000000ffff0d7224 */ /* 0x000fe200078e0000 */
[----:B------:R-:W-:Y:S01]  /*13850*/  MOV R11, 0x181f ;  /* 0x0000181f000b7802 */ /* 0x000fe20000000f00 */
[----:B------:R-:W-:Y:S01]  /*13860*/  IMAD.MOV.U32 R12, RZ, RZ, RZ ;  /* 0x000000ffff0c7224 */ /* 0x000fe200078e00ff */
[----:B------:R-:W-:Y:S01]  /*13870*/  LOP3.LUT P1, RZ, R16, 0x1000, RZ, 0xc0, !PT ;  /* 0x0000100010ff7812 */ /* 0x000fe2000782c0ff */
[----:B------:R-:W-:Y:S02]  /*13880*/  IMAD.MOV.U32 R15, RZ, RZ, -0x1 ;  /* 0xffffffffff0f7424 */ /* 0x000fe400078e00ff */
[----:B------:R-:W-:-:S10]  /*13890*/  IMAD.MOV.U32 R2, RZ, RZ, R14 ;  /* 0x000000ffff027224 */ /* 0x000fd400078e000e */
[----:B------:R-:W-:Y:S05]  /*138a0*/  WARPSYNC.COLLECTIVE R15, `(.L_x_13999) ;  /* 0x000000000f087348 */ /* 0x000fea0003c00000 */
[----:B------:R0:W1:Y:S02]  /*138b0*/  SHFL.IDX P6, R14, R13, R12, R11 ;  /* 0x0000000c0d0e7389 */ /* 0x00006400000c000b */
[----:B01----:R-:W-:Y:S01]  /*138c0*/  ENDCOLLECTIVE ;  /* 0x000000000000791b */ /* 0x003fe20003800000 */
.L_x_13999:
        /* <DEDUP_REMOVED lines=8> */
.L_x_14000:
        /* <DEDUP_REMOVED lines=8> */
[----:B------:R-:W-:Y:S02]  /*139d0*/  LOP3.LUT P1, RZ, R16, 0x400, RZ, 0xc0, !PT ;  /* 0x0000040010ff7812 */ /* 0x000fe4000782c0ff */
[----:B------:R-:W-:-:S11]  /*139e0*/  MOV R5, R14 ;  /* 0x0000000e00057202 */ /* 0x000fd60000000f00 */
[----:B0-----:R-:W-:Y:S05]  /*139f0*/  WARPSYNC.COLLECTIVE R15, `(.L_x_14001) ;  /* 0x000000000f087348 */ /* 0x001fea0003c00000 */
[----:B------:R1:W2:Y:S02]  /*13a00*/  SHFL.IDX P6, R14, R13, R12, R11 ;  /* 0x0000000c0d0e7389 */ /* 0x0002a400000c000b */
[----:B012---:R-:W-:Y:S01]  /*13a10*/  ENDCOLLECTIVE ;  /* 0x000000000000791b */ /* 0x007fe20003800000 */
.L_x_14001:
[----:B------:R-:W-:Y:S01]  /*13a20*/  IMAD.MOV.U32 R13, RZ, RZ, R4 ;  /* 0x000000ffff0d7224 */ /* 0x000fe200078e0004 */
[----:B------:R-:W-:Y:S02]  /*13a30*/  MOV R12, 0x2 ;  /* 0x00000002000c7802 */ /* 0x000fe40000000f00 */
        /* <DEDUP_REMOVED lines=15> */
.L_x_14002:
[----:B------:R-:W-:Y:S02]  /*13b30*/  IMAD.MOV.U32 R13, RZ, RZ, R0 ;  /* 0x000000ffff0d7224 */ /* 0x000fe400078e0000 */
[----:B------:R-:W-:-:S07]  /*13b40*/  IMAD.MOV.U32 R5, RZ, RZ, R14 ;  /* 0x000000ffff057224 */ /* 0x000fce00078e000e */
[----:B------:R-:W-:Y:S05]  /*13b50*/  WARPSYNC.COLLECTIVE R15, `(.L_x_14003) ;  /* 0x000000000f087348 */ /* 0x000fea0003c00000 */
[----:B------:R0:W1:Y:S02]  /*13b60*/  SHFL.IDX P6, R14, R13, R12, R11 ;  /* 0x0000000c0d0e7389 */ /* 0x00006400000c000b */
[----:B01----:R-:W-:Y:S01]  /*13b70*/  ENDCOLLECTIVE ;  /* 0x000000000000791b */ /* 0x003fe20003800000 */
.L_x_14003:
[----:B------:R-:W-:Y:S01]  /*13b80*/  MOV R13, R4 ;  /* 0x00000004000d7202 */ /* 0x000fe20000000f00 */
[----:B------:R-:W-:Y:S01]  /*13b90*/  IMAD.MOV.U32 R12, RZ, RZ, 0x3 ;  /* 0x00000003ff0c7424 */ /* 0x000fe200078e00ff */
[----:B------:R-:W-:-:S05]  /*13ba0*/  @!P1 LEA R14, P0, R20, R14, 0x1 ;  /* 0x0000000e140e9211 */ /* 0x000fca00078008ff */
[----:B------:R-:W-:-:S08]  /*13bb0*/  @!P1 IMAD.MOV.U32 R2, RZ, RZ, R14 ;  /* 0x000000ffff029224 */ /* 0x000fd000078e000e */
[----:B------:R-:W-:Y:S05]  /*13bc0*/  WARPSYNC.COLLECTIVE R15, `(.L_x_14004) ;  /* 0x000000000f087348 */ /* 0x000fea0003c00000 */
[----:B------:R0:W1:Y:S02]  /*13bd0*/  SHFL.IDX P6, R14, R13, R12, R11 ;  /* 0x0000000c0d0e7389 */ /* 0x00006400000c000b */
[----:B01----:R-:W-:Y:S01]  /*13be0*/  ENDCOLLECTIVE ;  /* 0x000000000000791b */ /* 0x003fe20003800000 */
.L_x_14004:
        /* <DEDUP_REMOVED lines=15> */
.L_x_14005:
[----:B------:R-:W-:Y:S02]  /*13ce0*/  IMAD.MOV.U32 R13, RZ, RZ, R4 ;  /* 0x000000ffff0d7224 */ /* 0x000fe400078e0004 */
[----:B------:R-:W-:Y:S01]  /*13cf0*/  IMAD.MOV.U32 R12, RZ, RZ, 0x4 ;  /* 0x00000004ff0c7424 */ /* 0x000fe200078e00ff */
[----:B------:R-:W-:-:S13]  /*13d00*/  LOP3.LUT P6, RZ, R16, 0x200, RZ, 0xc0, !PT ;  /* 0x0000020010ff7812 */ /* 0x000fda00078cc0ff */
[----:B------:R-:W-:-:S05]  /*13d10*/  @!P6 LEA R14, P0, R20, R14, 0x1 ;  /* 0x0000000e140ee211 */ /* 0x000fca00078008ff */
[----:B------:R-:W-:Y:S02]  /*13d20*/  @!P6 IMAD.X R5, RZ, RZ, R5, P0 ;  /* 0x000000ffff05e224 */ /* 0x000fe400000e0605 */
[----:B------:R-:W-:-:S03]  /*13d30*/  @!P6 IMAD.MOV.U32 R2, RZ, RZ, R14 ;  /* 0x000000ffff02e224 */ /* 0x000fc600078e000e */
[----:B------:R-:W-:-:S05]  /*13d40*/  @!P6 MOV R3, R5 ;  /* 0x000000050003e202 */ /* 0x000fca0000000f00 */
        /* <DEDUP_REMOVED lines=10> */
.L_x_14006:
[----:B------:R-:W-:Y:S02]  /*13df0*/  IMAD.MOV.U32 R13, RZ, RZ, R0 ;  /* 0x000000ffff0d7224 */ /* 0x000fe400078e0000 */
[----:B------:R-:W-:-:S07]  /*13e00*/  IMAD.MOV.U32 R5, RZ, RZ, R14 ;  /* 0x000000ffff057224 */ /* 0x000fce00078e000e */
[----:B------:R-:W-:Y:S05]  /*13e10*/  WARPSYNC.COLLECTIVE R15, `(.L_x_14007) ;  /* 0x000000000f087348 */ /* 0x000fea0003c00000 */
[----:B------:R0:W1:Y:S02]  /*13e20*/  SHFL.IDX P6, R14, R13, R12, R11 ;  /* 0x0000000c0d0e7389 */ /* 0x00006400000c000b */
[----:B01----:R-:W-:Y:S01]  /*13e30*/  ENDCOLLECTIVE ;  /* 0x000000000000791b */ /* 0x003fe20003800000 */
.L_x_14007:
[----:B------:R-:W-:Y:S02]  /*13e40*/  IMAD.MOV.U32 R13, RZ, RZ, R4 ;  /* 0x000000ffff0d7224 */ /* 0x000fe400078e0004 */
[----:B------:R-:W-:Y:S01]  /*13e50*/  IMAD.MOV.U32 R12, RZ, RZ, 0x5 ;  /* 0x00000005ff0c7424 */ /* 0x000fe200078e00ff */
[----:B------:R-:W-:-:S04]  /*13e60*/  @!P1 LEA R14, P0, R20, R14, 0x1 ;  /* 0x0000000e140e9211 */ /* 0x000fc800078008ff */
[----:B------:R-:W-:Y:S01]  /*13e70*/  @!P1 MOV R2, R14 ;  /* 0x0000000e00029202 */ /* 0x000fe20000000f00 */
[----:B------:R-:W-:-:S08]  /*13e80*/  @!P1 IMAD.X R5, RZ, RZ, R5, P0 ;  /* 0x000000ffff059224 */ /* 0x000fd000000e0605 */
[----:B------:R-:W-:Y:S05]  /*13e90*/  WARPSYNC.COLLECTIVE R15, `(.L_x_14008) ;  /* 0x000000000f087348 */ /* 0x000fea0003c00000 */
[----:B------:R0:W1:Y:S02]  /*13ea0*/  SHFL.IDX P6, R14, R13, R12, R11 ;  /* 0x0000000c0d0e7389 */ /* 0x00006400000c000b */
[----:B01----:R-:W-:Y:S01]  /*13eb0*/  ENDCOLLECTIVE ;  /* 0x000000000000791b */ /* 0x003fe20003800000 */
.L_x_14008:
[----:B------:R-:W-:-:S05]  /*13ec0*/  @!P1 IMAD.MOV.U32 R3, RZ, RZ, R5 ;  /* 0x000000ffff039224 */ /* 0x000fca00078e0005 */
[----:B------:R-:W-:Y:S01]  /*13ed0*/  @!PT LDS RZ, [RZ] ;  /* 0x00000000fffff984 */ /* 0x000fe20000000800 */
[----:B------:R-:W-:Y:S01]  /*13ee0*/  @!PT LDS RZ, [RZ] ;  /* 0x00000000fffff984 */ /* 0x000fe20000000800 */
[----:B------:R-:W-:Y:S01]  /*13ef0*/  @!PT LDS RZ, [RZ] ;  /* 0x00000000fffff984 */ /* 0x000fe20000000800 */
[----:B------:R0:W-:Y:S04]  /*13f00*/  @!P1 LDGSTS.E.BYPASS.LTC128B.128 [R22+0x24400], desc[UR36][R2.64], !P2 ;  /* 0x2440000002169fae */ /* 0x0001e8000d101d64 */
[----:B------:R0:W-:Y:S01]  /*13f10*/  @!P1 LDGSTS.E.BYPASS.LTC128B.128 [R22+0x28400], desc[UR36][R2.64+0x80], !P3 ;  /* 0x2840008002169fae */ /* 0x0001e2000d901d64 */
[----:B------:R-:W-:-:S03]  /*13f20*/  IMAD.MOV.U32 R13, RZ, RZ, R0 ;  /* 0x000000ffff0d7224 */ /* 0x000fc600078e0000 */
[----:B------:R0:W-:Y:S04]  /*13f30*/  @!P1 LDGSTS.E.BYPASS.LTC128B.128 [R22+0x2c400], desc[UR36][R2.64+0x100], !P4 ;  /* 0x2c40010002169fae */ /* 0x0001e8000e101d64 */
[----:B------:R0:W-:Y:S01]  /*13f40*/  @!P1 LDGSTS.E.BYPASS.LTC128B.128 [R22+0x30400], desc[UR36][R2.64+0x180], !P5 ;  /* 0x3040018002169fae */ /* 0x0001e2000e901d64 */
[----:B------:R-:W-:Y:S01]  /*13f50*/  LOP3.LUT P1, RZ, R16, 0x40, RZ, 0xc0, !PT ;  /* 0x0000004010ff7812 */ /* 0x000fe2000782c0ff */
[----:B------:R-:W-:-:S12]  /*13f60*/  IMAD.MOV.U32 R5, RZ, RZ, R14 ;  /* 0x000000ffff057224 */ /* 0x000fd800078e000e */
[----:B0-----:R-:W-:Y:S05]  /*13f70*/  WARPSYNC.COLLECTIVE R15, `(.L_x_14009) ;  /* 0x000000000f087348 */ /* 0x001fea0003c00000 */
[----:B------:R1:W2:Y:S02]  /*13f80*/  SHFL.IDX P6, R14, R13, R12, R11 ;  /* 0x0000000c0d0e7389 */ /* 0x0002a400000c000b */
[----:B012---:R-:W-:Y:S01]  /*13f90*/  ENDCOLLECTIVE ;  /* 0x000000000000791b */ /* 0x007fe20003800000 */
.L_x_14009:
[----:B------:R-:W-:Y:S02]  /*13fa0*/  IMAD.MOV.U32 R13, RZ, RZ, R4 ;  /* 0x000000ffff0d7224 */ /* 0x000fe400078e0004 */
[----:B------:R-:W-:Y:S01]  /*13fb0*/  IMAD.MOV.U32 R12, RZ, RZ, 0x6 ;  /* 0x00000006ff0c7424 */ /* 0x000fe200078e00ff */
[----:B------:R-:W-:-:S13]  /*13fc0*/  LOP3.LUT P6, RZ, R16, 0x80, RZ, 0xc0, !PT ;  /* 0x0000008010ff7812 */ /* 0x000fda00078cc0ff */
[----:B------:R-:W-:-:S04]  /*13fd0*/  @!P6 LEA R14, P0, R20, R14, 0x1 ;  /* 0x0000000e140ee211 */ /* 0x000fc800078008ff */
[----:B------:R-:W-:Y:S01]  /*13fe0*/  @!P6 IADD3.X R5, RZ, R5, RZ, P0, !PT ;  /* 0x00000005ff05e210 */ /* 0x000fe200007fe4ff */
[----:B------:R-:W-:-:S04]  /*13ff0*/  @!P6 IMAD.MOV.U32 R2, RZ, RZ, R14 ;  /* 0x000000ffff02e224 */ /* 0x000fc800078e000e */
        /* <DEDUP_REMOVED lines=11> */
.L_x_14010:
[----:B------:R-:W-:Y:S01]  /*140b0*/  MOV R13, R0 ;  /* 0x00000000000d7202 */ /* 0x000fe20000000f00 */
[----:B------:R-:W-:-:S07]  /*140c0*/  IMAD.MOV.U32 R5, RZ, RZ, R14 ;  /* 0x000000ffff057224 */ /* 0x000fce00078e000e */
[----:B------:R-:W-:Y:S05]  /*140d0*/  WARPSYNC.COLLECTIVE R15, `(.L_x_14011) ;  /* 0x000000000f087348 */ /* 0x000fea0003c00000 */
[----:B------:R0:W1:Y:S02]  /*140e0*/  SHFL.IDX P6, R14, R13, R12, R11 ;  /* 0x0000000c0d0e7389 */ /* 0x00006400000c000b */
[----:B01----:R-:W-:Y:S01]  /*140f0*/  ENDCOLLECTIVE ;  /* 0x000000000000791b */ /* 0x003fe20003800000 */
.L_x_14011:
[----:B------:R-:W-:Y:S02]  /*14100*/  IMAD.MOV.U32 R13, RZ, RZ, R4 ;  /* 0x000000ffff0d7224 */ /* 0x000fe400078e0004 */
[----:B------:R-:W-:Y:S01]  /*14110*/  IMAD.MOV.U32 R12, RZ, RZ, 0x7 ;  /* 0x00000007ff0c7424 */ /* 0x000fe200078e00ff */
[----:B------:R-:W-:-:S05]  /*14120*/  @!P1 LEA R14, P0, R20, R14, 0x1 ;  /* 0x0000000e140e9211 */ /* 0x000fca00078008ff */
[----:B------:R-:W-:-:S08]  /*14130*/  @!P1 IMAD.MOV.U32 R2, RZ, RZ, R14 ;  /* 0x000000ffff029224 */ /* 0x000fd000078e000e */
[----:B------:R-:W-:Y:S05]  /*14140*/  WARPSYNC.COLLECTIVE R15, `(.L_x_14012) ;  /* 0x000000000f087348 */ /* 0x000fea0003c00000 */
[----:B------:R0:W1:Y:S02]  /*14150*/  SHFL.IDX P6, R14, R13, R12, R11 ;  /* 0x0000000c0d0e7389 */ /* 0x00006400000c000b */
[----:B01----:R-:W-:Y:S01]  /*14160*/  ENDCOLLECTIVE ;  /* 0x000000000000791b */ /* 0x003fe20003800000 */
.L_x_14012:
        /* <DEDUP_REMOVED lines=10> */
[----:B------:R-:W-:-:S07]  /*14210*/  MOV R5, R14 ;  /* 0x0000000e00057202 */ /* 0x000fce0000000f00 */
[----:B0-----:R-:W-:Y:S05]  /*14220*/  WARPSYNC.COLLECTIVE R15, `(.L_x_14013) ;  /* 0x000000000f087348 */ /* 0x001fea0003c00000 */
[----:B------:R1:W2:Y:S02]  /*14230*/  SHFL.IDX P6, R14, R13, R12, R11 ;  /* 0x0000000c0d0e7389 */ /* 0x0002a400000c000b */
[----:B012---:R-:W-:Y:S01]  /*14240*/  ENDCOLLECTIVE ;  /* 0x000000000000791b */ /* 0x007fe20003800000 */
.L_x_14013:
[----:B------:R-:W-:Y:S05]  /*14250*/  BRA `(.L_x_14014) ;  /* 0xffffffc000347947 */ /* 0x000fea000383ffff */
.L_x_13921:
[----:B0-----:R0:W2:Y:S02]  /*14260*/  SYNCS.PHASECHK.TRANS64.TRYWAIT P0, [R17+URZ+0x32420], R0 ;  /* 0x03242000110075a7 */ /* 0x0010a4000800017f */
[----:B--2---:R-:W-:Y:S05]  /*14270*/  @!P0 NANOSLEEP.SYNCS 0x989680 ;  /* 0x009896800000895d */ /* 0x004fea0003900000 */
[----:B------:R-:W2:Y:S02]  /*14280*/  @!P0 SYNCS.PHASECHK.TRANS64 P0, [R17+URZ+0x32420], R0 ;  /* 0x03242000110085a7 */ /* 0x000ea4000800007f */
[----:B--2---:R-:W-:Y:S05]  /*14290*/  @!P0 BRA `(.L_x_13921) ;  /* 0xfffffffc00f08947 */ /* 0x004fea000383ffff */
[----:B------:R-:W-:Y:S05]  /*142a0*/  BRA `(.L_x_14015) ;  /* 0xffffffc000987947 */ /* 0x000fea000383ffff */
.L_x_13924:
[----:B--2---:R2:W3:Y:S02]  /*142b0*/  SYNCS.PHASECHK.TRANS64.TRYWAIT P0, [R24+URZ+0x32460], R3 ;  /* 0x03246003180075a7 */ /* 0x0044e4000800017f */
[----:B---3--:R-:W-:Y:S05]  /*142c0*/  @!P0 NANOSLEEP.SYNCS 0x989680 ;  /* 0x009896800000895d */ /* 0x008fea0003900000 */
[----:B------:R-:W3:Y:S02]  /*142d0*/  @!P0 SYNCS.PHASECHK.TRANS64 P0, [R24+URZ+0x32460], R3 ;  /* 0x03246003180085a7 */ /* 0x000ee4000800007f */
[----:B---3--:R-:W-:Y:S05]  /*142e0*/  @!P0 BRA `(.L_x_13924) ;  /* 0xfffffffc00f08947 */ /* 0x008fea000383ffff */
[----:B------:R-:W-:Y:S05]  /*142f0*/  BRA `(.L_x_14016) ;  /* 0xffffffc000a47947 */ /* 0x000fea000383ffff */
.L_x_13925:
        /* <DEDUP_REMOVED lines=8> */
.L_x_14018:
[----:B------:R-:W-:Y:S05]  /*14380*/  BSYNC B0 ;  /* 0x0000000000007941 */ /* 0x000fea0003800000 */
.L_x_14017:
[----:B------:R0:W5:Y:S01]  /*14390*/  LDL R7, [R1+0x8] ;  /* 0x0000080001077983 */ /* 0x0001620000100800 */
[----:B------:R-:W-:Y:S01]  /*143a0*/  IMAD.MOV.U32 R13, RZ, RZ, R5 ;  /* 0x000000ffff0d7224 */ /* 0x000fe200078e0005 */
[----:B------:R-:W-:Y:S01]  /*143b0*/  MOV R3, R14 ;  /* 0x0000000e00037202 */ /* 0x000fe20000000f00 */
[----:B------:R-:W-:Y:S01]  /*143c0*/  IMAD.MOV.U32 R12, RZ, RZ, RZ ;  /* 0x000000ffff0c7224 */ /* 0x000fe200078e00ff */
[----:B------:R-:W1:Y:S01]  /*143d0*/  S2R R8, SR_TID.X ;  /* 0x0000000000087919 */ /* 0x000e620000002100 */
[----:B------:R-:W-:Y:S01]  /*143e0*/  IMAD.MOV.U32 R11, RZ, RZ, 0x181f ;  /* 0x0000181fff0b7424 */ /* 0x000fe200078e00ff */
[----:B------:R-:W-:Y:S01]  /*143f0*/  LOP3.LUT P1, RZ, R36, 0x2, RZ, 0xc0, !PT ;  /* 0x0000000224ff7812 */ /* 0x000fe2000782c0ff */
[----:B------:R-:W-:Y:S02]  /*14400*/  IMAD.MOV.U32 R15, RZ, RZ, -0x1 ;  /* 0xffffffffff0f7424 */ /* 0x000fe400078e00ff */
[----:B0-----:R-:W-:-:S10]  /*14410*/  IMAD R4, R4, 0x2, R17 ;  /* 0x0000000204047824 */ /* 0x001fd400078e0211 */
[----:B-1---5:R-:W-:Y:S05]  /*14420*/  WARPSYNC.COLLECTIVE R15, `(.L_x_14019) ;  /* 0x000000000f087348 */ /* 0x022fea0003c00000 */
[----:B------:R0:W2:Y:S02]  /*14430*/  SHFL.IDX P6, R14, R13, R12, R11 ;  /* 0x0000000c0d0e7389 */ /* 0x0000a400000c000b */
[----:B012--5:R-:W-:Y:S01]  /*14440*/  ENDCOLLECTIVE ;  /* 0x000000000000791b */ /* 0x027fe20003800000 */
.L_x_14019:
[----:B------:R-:W-:Y:S02]  /*14450*/  IMAD.MOV.U32 R13, RZ, RZ, R6 ;  /* 0x000000ffff0d7224 */ /* 0x000fe400078e0006 */
[----:B------:R-:W-:Y:S02]  /*14460*/  IMAD.MOV.U32 R12, RZ, RZ, 0x1 ;  /* 0x00000001ff0c7424 */ /* 0x000fe400078e00ff */
[----:B------:R-:W-:-:S05]  /*14470*/  IMAD.SHL.U32 R8, R8, 0x8, RZ ;  /* 0x0000000808087824 */ /* 0x000fca00078e00ff */
[----:B------:R-:W-:-:S04]  /*14480*/  LOP3.LUT R8, R8, 0x38, RZ, 0xc0, !PT ;  /* 0x0000003808087812 */ /* 0x000fc800078ec0ff */
[----:B------:R-:W-:-:S04]  /*14490*/  SHF.L.U32 R0, R8, 0x1, RZ ;  /* 0x0000000108007819 */ /* 0x000fc800000006ff */
[----:B------:R-:W-:-:S13]  /*144a0*/  IADD3 R2, P0, R14, R0, RZ ;  /* 0x000000000e027210 */ /* 0x000fda0007f1e0ff */
[----:B------:R-:W-:Y:S05]  /*144b0*/  WARPSYNC.COLLECTIVE R15, `(.L_x_14020) ;  /* 0x000000000f087348 */ /* 0x000fea0003c00000 */
[----:B------:R0:W1:Y:S02]  /*144c0*/  SHFL.IDX P6, R14, R13, R12, R11 ;  /* 0x0000000c0d0e7389 */ /* 0x00006400000c000b */
[----:B01----:R-:W-:Y:S01]  /*144d0*/  ENDCOLLECTIVE ;  /* 0x000000000000791b */ /* 0x003fe20003800000 */
.L_x_14020:
[----:B------:R-:W-:Y:S01]  /*144e0*/  IMAD.X R3, RZ, RZ, R3, P0 ;  /* 0x000000ffff037224 */ /* 0x000fe200000e0603 */
[----:B------:R-:W-:Y:S02]  /*144f0*/  MOV R13, R5 ;  /* 0x00000005000d7202 */ /* 0x000fe40000000f00 */
        /* <DEDUP_REMOVED lines=17> */
.L_x_14021:
[----:B------:R-:W-:Y:S02]  /*14610*/  IMAD.MOV.U32 R13, RZ, RZ, R6 ;  /* 0x000000ffff0d7224 */ /* 0x000fe400078e0006 */
[----:B------:R-:W-:Y:S01]  /*14620*/  IMAD.MOV.U32 R12, RZ, RZ, 0x2 ;  /* 0x00000002ff0c7424 */ /* 0x000fe200078e00ff */
[----:B------:R-:W-:-:S13]  /*14630*/  IADD3 R2, P3, R14, R0, RZ ;  /* 0x000000000e027210 */ /* 0x000fda0007f7e0ff */
[----:B------:R-:W-:Y:S05]  /*14640*/  WARPSYNC.COLLECTIVE R15, `(.L_x_14022) ;  /* 0x000000000f087348 */ /* 0x000fea0003c00000 */
[----:B------:R0:W1:Y:S02]  /*14650*/  SHFL.IDX P6, R14, R13, R12, R11 ;  /* 0x0000000c0d0e7389 */ /* 0x00006400000c000b */
[----:B01----:R-:W-:Y:S01]  /*14660*/  ENDCOLLECTIVE ;  /* 0x000000000000791b */ /* 0x003fe20003800000 */
.L_x_14022:
        /* <DEDUP_REMOVED lines=17> */
.L_x_14023:
[----:B------:R-:W-:Y:S02]  /*14780*/  IMAD.MOV.U32 R13, RZ, RZ, R6 ;  /* 0x000000ffff0d7224 */ /* 0x000fe400078e0006 */
[----:B------:R-:W-:Y:S01]  /*14790*/  IMAD.MOV.U32 R12, RZ, RZ, 0x3 ;  /* 0x00000003ff0c7424 */ /* 0x000fe200078e00ff */
[----:B------:R-:W-:-:S13]  /*147a0*/  IADD3 R2, P3, R14, R0, RZ ;  /* 0x000000000e027210 */ /* 0x000fda0007f7e0ff */
[----:B------:R-:W-:Y:S05]  /*147b0*/  WARPSYNC.COLLECTIVE R15, `(.L_x_14024) ;  /* 0x000000000f087348 */ /* 0x000fea0003c00000 */
[----:B------:R0:W1:Y:S02]  /*147c0*/  SHFL.IDX P6, R14, R13, R12, R11 ;  /* 0x0000000c0d0e7389 */ /* 0x00006400000c000b */
[----:B01----:R-:W-:Y:S01]  /*147d0*/  ENDCOLLECTIVE ;  /* 0x000000000000791b */ /* 0x003fe20003800000 */
.L_x_14024:
[----:B------:R-:W-:Y:S02]  /*147e0*/  IADD3.X R3, RZ, R3, RZ, P3, !PT ;  /* 0x00000003ff037210 */ /* 0x000fe40001ffe4ff */
        /* <DEDUP_REMOVED lines=16> */
.L_x_14025:
[----:B------:R-:W-:Y:S01]  /*148f0*/  MOV R13, R6 ;  /* 0x00000006000d7202 */ /* 0x000fe20000000f00 */
[----:B------:R-:W-:Y:S01]  /*14900*/  IMAD.MOV.U32 R12, RZ, RZ, 0x4 ;  /* 0x00000004ff0c7424 */ /* 0x000fe200078e00ff */
[----:B------:R-:W-:-:S13]  /*14910*/  IADD3 R2, P3, R14, R0, RZ ;  /* 0x000000000e027210 */ /* 0x000fda0007f7e0ff */
[----:B------:R-:W-:Y:S05]  /*14920*/  WARPSYNC.COLLECTIVE R15, `(.L_x_14026) ;  /* 0x000000000f087348 */ /* 0x000fea0003c00000 */
[----:B------:R0:W1:Y:S02]  /*14930*/  SHFL.IDX P6, R14, R13, R12, R11 ;  /* 0x0000000c0d0e7389 */ /* 0x00006400000c000b */
[----:B01----:R-:W-:Y:S01]  /*14940*/  ENDCOLLECTIVE ;  /* 0x000000000000791b */ /* 0x003fe20003800000 */
.L_x_14026:
        /* <DEDUP_REMOVED lines=17> */
.L_x_14027:
[----:B------:R-:W-:Y:S01]  /*14a60*/  IMAD.MOV.U32 R13, RZ, RZ, R6 ;  /* 0x000000ffff0d7224 */ /* 0x000fe200078e0006 */
[----:B------:R-:W-:Y:S02]  /*14a70*/  MOV R12, 0x5 ;  /* 0x00000005000c7802 */ /* 0x000fe40000000f00 */
[----:B------:R-:W-:-:S13]  /*14a80*/  IADD3 R2, P3, R14, R0, RZ ;  /* 0x000000000e027210 */ /* 0x000fda0007f7e0ff */
[----:B------:R-:W-:Y:S05]  /*14a90*/  WARPSYNC.COLLECTIVE R15, `(.L_x_14028) ;  /* 0x000000000f087348 */ /* 0x000fea0003c00000 */
[----:B------:R0:W1:Y:S02]  /*14aa0*/  SHFL.IDX P6, R14, R13, R12, R11 ;  /* 0x0000000c0d0e7389 */ /* 0x00006400000c000b */
[----:B01----:R-:W-:Y:S01]  /*14ab0*/  ENDCOLLECTIVE ;  /* 0x000000000000791b */ /* 0x003fe20003800000 */
.L_x_14028:
        /* <DEDUP_REMOVED lines=12> */
.L_x_14029:
        /* <DEDUP_REMOVED lines=9> */
.L_x_13931:
[----:B--2---:R2:W3:Y:S02]  /*14c10*/  SYNCS.PHASECHK.TRANS64.TRYWAIT P0, [R10+URZ+0x32440], R25 ;  /* 0x032440190a0075a7 */ /* 0x0044e4000800017f */
[----:B---3--:R-:W-:Y:S05]  /*14c20*/  @!P0 NANOSLEEP.SYNCS 0x989680 ;  /* 0x009896800000895d */ /* 0x008fea0003900000 */
[----:B------:R-:W3:Y:S02]  /*14c30*/  @!P0 SYNCS.PHASECHK.TRANS64 P0, [R10+URZ+0x32440], R25 ;  /* 0x032440190a0085a7 */ /* 0x000ee4000800007f */
[----:B---3--:R-:W-:Y:S05]  /*14c40*/  @!P0 BRA `(.L_x_13931) ;  /* 0xfffffffc00f08947 */ /* 0x008fea000383ffff */
[----:B------:R-:W-:Y:S05]  /*14c50*/  BRA `(.L_x_14031) ;  /* 0xffffffc400047947 */ /* 0x000fea000383ffff */
.L_x_13932:
[----:B------:R-:W-:Y:S01]  /*14c60*/  BSSY B1, `(.L_x_14032) ;  /* 0x0000008000017945 */ /* 0x000fe20003800000 */
[----:B------:R-:W-:Y:S01]  /*14c70*/  IMAD.MOV.U32 R13, RZ, RZ, R21 ;  /* 0x000000ffff0d7224 */ /* 0x000fe200078e0015 */
[----:B------:R-:W-:Y:S01]  /*14c80*/  MOV R15, 0xffffffff ;  /* 0xffffffff000f7802 */ /* 0x000fe20000000f00 */
[----:B------:R-:W-:Y:S02]  /*14c90*/  IMAD.MOV.U32 R12, RZ, RZ, RZ ;  /* 0x000000ffff0c7224 */ /* 0x000fe400078e00ff */
[----:B------:R-:W-:-:S07]  /*14ca0*/  IMAD.MOV.U32 R11, RZ, RZ, 0x181f ;  /* 0x0000181fff0b7424 */ /* 0x000fce00078e00ff */
[----:B--2---:R-:W-:Y:S05]  /*14cb0*/  WARPSYNC.COLLECTIVE R15, `(.L_x_14033) ;  /* 0x000000000f087348 */ /* 0x004fea0003c00000 */
[----:B------:R0:W1:Y:S02]  /*14cc0*/  SHFL.IDX P6, R14, R13, R12, R11 ;  /* 0x0000000c0d0e7389 */ /* 0x00006400000c000b */
[----:B012---:R-:W-:Y:S01]  /*14cd0*/  ENDCOLLECTIVE ;  /* 0x000000000000791b */ /* 0x007fe20003800000 */
.L_x_14033:
[----:B------:R-:W-:Y:S05]  /*14ce0*/  BSYNC B1 ;  /* 0x0000000000017941 */ /* 0x000fea0003800000 */
.L_x_14032:
        /* <DEDUP_REMOVED lines=9> */
.L_x_14034:
[----:B------:R-:W-:Y:S02]  /*14d80*/  IMAD.MOV.U32 R13, RZ, RZ, R21 ;  /* 0x000000ffff0d7224 */ /* 0x000fe400078e0015 */
[----:B------:R-:W-:Y:S01]  /*14d90*/  IMAD.MOV.U32 R12, RZ, RZ, 0x1 ;  /* 0x00000001ff0c7424 */ /* 0x000fe200078e00ff */
[----:B------:R-:W-:-:S13]  /*14da0*/  IADD3 R2, P0, R14, R0, RZ ;  /* 0x000000000e027210 */ /* 0x000fda0007f1e0ff */
[----:B------:R-:W-:Y:S05]  /*14db0*/  WARPSYNC.COLLECTIVE R15, `(.L_x_14035) ;  /* 0x000000000f087348 */ /* 0x000fea0003c00000 */
[----:B------:R0:W1:Y:S02]  /*14dc0*/  SHFL.IDX P6, R14, R13, R12, R11 ;  /* 0x0000000c0d0e7389 */ /* 0x00006400000c000b */
[----:B01----:R-:W-:Y:S01]  /*14dd0*/  ENDCOLLECTIVE ;  /* 0x000000000000791b */ /* 0x003fe20003800000 */
.L_x_14035:
[----:B------:R-:W-:-:S05]  /*14de0*/  IADD3.X R3, RZ, R3, RZ, P0, !PT ;  /* 0x00000003ff037210 */ /* 0x000fca00007fe4ff */
        /* <DEDUP_REMOVED lines=9> */
.L_x_14036:
[----:B------:R-:W-:Y:S02]  /*14e80*/  IMAD.MOV.U32 R13, RZ, RZ, R21 ;  /* 0x000000ffff0d7224 */ /* 0x000fe400078e0015 */
[----:B------:R-:W-:Y:S01]  /*14e90*/  IMAD.MOV.U32 R12, RZ, RZ, 0x2 ;  /* 0x00000002ff0c7424 */ /* 0x000fe200078e00ff */
[----:B------:R-:W-:-:S07]  /*14ea0*/  MOV R6, R14 ;  /* 0x0000000e00067202 */ /* 0x000fce0000000f00 */
[----:B------:R-:W-:Y:S05]  /*14eb0*/  WARPSYNC.COLLECTIVE R15, `(.L_x_14037) ;  /* 0x000000000f087348 */ /* 0x000fea0003c00000 */
[----:B------:R0:W1:Y:S02]  /*14ec0*/  SHFL.IDX P6, R14, R13, R12, R11 ;  /* 0x0000000c0d0e7389 */ /* 0x00006400000c000b */
[----:B01----:R-:W-:Y:S01]  /*14ed0*/  ENDCOLLECTIVE ;  /* 0x000000000000791b */ /* 0x003fe20003800000 */
.L_x_14037:
        /* <DEDUP_REMOVED lines=11> */
.L_x_14038:
[----:B------:R-:W-:Y:S02]  /*14f90*/  IMAD.MOV.U32 R13, RZ, RZ, R21 ;  /* 0x000000ffff0d7224 */ /* 0x000fe400078e0015 */
[----:B------:R-:W-:Y:S01]  /*14fa0*/  IMAD.MOV.U32 R12, RZ, RZ, 0x3 ;  /* 0x00000003ff0c7424 */ /* 0x000fe200078e00ff */
[----:B------:R-:W-:-:S13]  /*14fb0*/  IADD3 R2, P0, R14, R0, RZ ;  /* 0x000000000e027210 */ /* 0x000fda0007f1e0ff */
[----:B------:R-:W-:Y:S05]  /*14fc0*/  WARPSYNC.COLLECTIVE R15, `(.L_x_14039) ;  /* 0x000000000f087348 */ /* 0x000fea0003c00000 */
[----:B------:R0:W1:Y:S02]  /*14fd0*/  SHFL.IDX P6, R14, R13, R12, R11 ;  /* 0x0000000c0d0e7389 */ /* 0x00006400000c000b */
[----:B01----:R-:W-:Y:S01]  /*14fe0*/  ENDCOLLECTIVE ;  /* 0x000000000000791b */ /* 0x003fe20003800000 */
.L_x_14039:
        /* <DEDUP_REMOVED lines=10> */
.L_x_14040:
[----:B------:R-:W-:Y:S01]  /*15090*/  MOV R13, R21 ;  /* 0x00000015000d7202 */ /* 0x000fe20000000f00 */
[----:B------:R-:W-:Y:S01]  /*150a0*/  IMAD.MOV.U32 R12, RZ, RZ, 0x4 ;  /* 0x00000004ff0c7424 */ /* 0x000fe200078e00ff */
[----:B------:R-:W-:-:S13]  /*150b0*/  IADD3 R2, P0, R14, R0, RZ ;  /* 0x000000000e027210 */ /* 0x000fda0007f1e0ff */
[----:B------:R-:W-:Y:S05]  /*150c0*/  WARPSYNC.COLLECTIVE R15, `(.L_x_14041) ;  /* 0x000000000f087348 */ /* 0x000fea0003c00000 */
[----:B------:R0:W1:Y:S02]  /*150d0*/  SHFL.IDX P6, R14, R13, R12, R11 ;  /* 0x0000000c0d0e7389 */ /* 0x00006400000c000b */
[----:B01----:R-:W-:Y:S01]  /*150e0*/  ENDCOLLECTIVE ;  /* 0x000000000000791b */ /* 0x003fe20003800000 */
.L_x_14041:
        /* <DEDUP_REMOVED lines=10> */
.L_x_14042:
[----:B------:R-:W-:Y:S01]  /*15190*/  IMAD.MOV.U32 R13, RZ, RZ, R21 ;  /* 0x000000ffff0d7224 */ /* 0x000fe200078e0015 */
[----:B------:R-:W-:Y:S02]  /*151a0*/  MOV R12, 0x5 ;  /* 0x00000005000c7802 */ /* 0x000fe40000000f00 */
[----:B------:R-:W-:-:S13]  /*151b0*/  IADD3 R2, P0, R14, R0, RZ ;  /* 0x000000000e027210 */ /* 0x000fda0007f1e0ff */
[----:B------:R-:W-:Y:S05]  /*151c0*/  WARPSYNC.COLLECTIVE R15, `(.L_x_14043) ;  /* 0x000000000f087348 */ /* 0x000fea0003c00000 */
[----:B------:R0:W1:Y:S02]  /*151d0*/  SHFL.IDX P6, R14, R13, R12, R11 ;  /* 0x0000000c0d0e7389 */ /* 0x00006400000c000b */
[----:B01----:R-:W-:Y:S01]  /*151e0*/  ENDCOLLECTIVE ;  /* 0x000000000000791b */ /* 0x003fe20003800000 */
.L_x_14043:
        /* <DEDUP_REMOVED lines=10> */
.L_x_14044:
[----:B------:R-:W-:Y:S05]  /*15290*/  BRA `(.L_x_14045) ;  /* 0xffffffc000447947 */ /* 0x000fea000383ffff */
.L_x_13937:
[----:B---3--:R3:W4:Y:S02]  /*152a0*/  SYNCS.PHASECHK.TRANS64.TRYWAIT P0, [R10+URZ+0x32460], R25 ;  /* 0x032460190a0075a7 */ /* 0x008724000800017f */
[----:B----4-:R-:W-:Y:S05]  /*152b0*/  @!P0 NANOSLEEP.SYNCS 0x989680 ;  /* 0x009896800000895d */ /* 0x010fea0003900000 */
[----:B------:R-:W4:Y:S02]  /*152c0*/  @!P0 SYNCS.PHASECHK.TRANS64 P0, [R10+URZ+0x32460], R25 ;  /* 0x032460190a0085a7 */ /* 0x000f24000800007f */
[----:B----4-:R-:W-:Y:S05]  /*152d0*/  @!P0 BRA `(.L_x_13937) ;  /* 0xfffffffc00f08947 */ /* 0x010fea000383ffff */
[----:B------:R-:W-:Y:S05]  /*152e0*/  BRA `(.L_x_14046) ;  /* 0xffffffc000907947 */ /* 0x000fea000383ffff */
.L_x_13938:
[----:B------:R-:W-:Y:S01]  /*152f0*/  BSSY B1, `(.L_x_14047) ;  /* 0x0000008000017945 */ /* 0x000fe20003800000 */
[----:B------:R-:W-:Y:S01]  /*15300*/  IMAD.MOV.U32 R13, RZ, RZ, R24 ;  /* 0x000000ffff0d7224 */ /* 0x000fe200078e0018 */
[----:B------:R-:W-:Y:S01]  /*15310*/  MOV R15, 0xffffffff ;  /* 0xffffffff000f7802 */ /* 0x000fe20000000f00 */
[----:B------:R-:W-:Y:S02]  /*15320*/  IMAD.MOV.U32 R12, RZ, RZ, RZ ;  /* 0x000000ffff0c7224 */ /* 0x000fe400078e00ff */
[----:B------:R-:W-:-:S07]  /*15330*/  IMAD.MOV.U32 R11, RZ, RZ, 0x181f ;  /* 0x0000181fff0b7424 */ /* 0x000fce00078e00ff */
[----:B-123--:R-:W-:Y:S05]  /*15340*/  WARPSYNC.COLLECTIVE R15, `(.L_x_14048) ;  /* 0x000000000f087348 */ /* 0x00efea0003c00000 */
[----:B------:R0:W4:Y:S02]  /*15350*/  SHFL.IDX P6, R14, R13, R12, R11 ;  /* 0x0000000c0d0e7389 */ /* 0x00012400000c000b */
[----:B01234-:R-:W-:Y:S01]  /*15360*/  ENDCOLLECTIVE ;  /* 0x000000000000791b */ /* 0x01ffe20003800000 */
.L_x_14048:
[----:B------:R-:W-:Y:S05]  /*15370*/  BSYNC B1 ;  /* 0x0000000000017941 */ /* 0x000fea0003800000 */
.L_x_14047:
        /* <DEDUP_REMOVED lines=9> */
.L_x_14049:
[----:B------:R-:W-:Y:S02]  /*15410*/  IMAD.MOV.U32 R13, RZ, RZ, R24 ;  /* 0x000000ffff0d7224 */ /* 0x000fe400078e0018 */
[----:B------:R-:W-:Y:S01]  /*15420*/  IMAD.MOV.U32 R12, RZ, RZ, 0x1 ;  /* 0x00000001ff0c7424 */ /* 0x000fe200078e00ff */
[----:B------:R-:W-:-:S13]  /*15430*/  IADD3 R2, P0, R14, R0, RZ ;  /* 0x000000000e027210 */ /* 0x000fda0007f1e0ff */
[----:B------:R-:W-:Y:S05]  /*15440*/  WARPSYNC.COLLECTIVE R15, `(.L_x_14050) ;  /* 0x000000000f087348 */ /* 0x000fea0003c00000 */
[----:B------:R0:W1:Y:S02]  /*15450*/  SHFL.IDX P6, R14, R13, R12, R11 ;  /* 0x0000000c0d0e7389 */ /* 0x00006400000c000b */
[----:B01----:R-:W-:Y:S01]  /*15460*/  ENDCOLLECTIVE ;  /* 0x000000000000791b */ /* 0x003fe20003800000 */
.L_x_14050:
        /* <DEDUP_REMOVED lines=13> */
.L_x_14051:
[----:B------:R-:W-:Y:S02]  /*15540*/  IMAD.MOV.U32 R13, RZ, RZ, R24 ;  /* 0x000000ffff0d7224 */ /* 0x000fe400078e0018 */
[----:B------:R-:W-:Y:S01]  /*15550*/  IMAD.MOV.U32 R12, RZ, RZ, 0x2 ;  /* 0x00000002ff0c7424 */ /* 0x000fe200078e00ff */
[----:B------:R-:W-:-:S13]  /*15560*/  IADD3 R2, P0, R14, R0, RZ ;  /* 0x000000000e027210 */ /* 0x000fda0007f1e0ff */
[----:B------:R-:W-:Y:S05]  /*15570*/  WARPSYNC.COLLECTIVE R15, `(.L_x_14052) ;  /* 0x000000000f087348 */ /* 0x000fea0003c00000 */
[----:B------:R0:W1:Y:S02]  /*15580*/  SHFL.IDX P6, R14, R13, R12, R11 ;  /* 0x0000000c0d0e7389 */ /* 0x00006400000c000b */
[----:B01----:R-:W-:Y:S01]  /*15590*/  ENDCOLLECTIVE ;  /* 0x000000000000791b */ /* 0x003fe20003800000 */
.L_x_14052:
        /* <DEDUP_REMOVED lines=13> */
.L_x_14053:
[----:B------:R-:W-:Y:S01]  /*15670*/  MOV R13, R24 ;  /* 0x00000018000d7202 */ /* 0x000fe20000000f00 */
[----:B------:R-:W-:Y:S01]  /*15680*/  IMAD.MOV.U32 R12, RZ, RZ, 0x3 ;  /* 0x00000003ff0c7424 */ /* 0x000fe200078e00ff */
[----:B------:R-:W-:-:S13]  /*15690*/  IADD3 R2, P0, R14, R0, RZ ;  /* 0x000000000e027210 */ /* 0x000fda0007f1e0ff */
[----:B------:R-:W-:Y:S05]  /*156a0*/  WARPSYNC.COLLECTIVE R15, `(.L_x_14054) ;  /* 0x000000000f087348 */ /* 0x000fea0003c00000 */
[----:B------:R0:W1:Y:S02]  /*156b0*/  SHFL.IDX P6, R14, R13, R12, R11 ;  /* 0x0000000c0d0e7389 */ /* 0x00006400000c000b */
[----:B01----:R-:W-:Y:S01]  /*156c0*/  ENDCOLLECTIVE ;  /* 0x000000000000791b */ /* 0x003fe20003800000 */
.L_x_14054:
        /* <DEDUP_REMOVED lines=13> */
.L_x_14055:
[----:B------:R-:W-:Y:S01]  /*157a0*/  IMAD.MOV.U32 R13, RZ, RZ, R24 ;  /* 0x000000ffff0d7224 */ /* 0x000fe200078e0018 */
[----:B------:R-:W-:Y:S02]  /*157b0*/  MOV R12, 0x4 ;  /* 0x00000004000c7802 */ /* 0x000fe40000000f00 */
[----:B------:R-:W-:-:S13]  /*157c0*/  IADD3 R2, P0, R14, R0, RZ ;  /* 0x000000000e027210 */ /* 0x000fda0007f1e0ff */
[----:B------:R-:W-:Y:S05]  /*157d0*/  WARPSYNC.COLLECTIVE R15, `(.L_x_14056) ;  /* 0x000000000f087348 */ /* 0x000fea0003c00000 */
[----:B------:R0:W1:Y:S02]  /*157e0*/  SHFL.IDX P6, R14, R13, R12, R11 ;  /* 0x0000000c0d0e7389 */ /* 0x00006400000c000b */
[----:B01----:R-:W-:Y:S01]  /*157f0*/  ENDCOLLECTIVE ;  /* 0x000000000000791b */ /* 0x003fe20003800000 */
.L_x_14056:
        /* <DEDUP_REMOVED lines=13> */
.L_x_14057:
[----:B------:R-:W-:Y:S02]  /*158d0*/  IMAD.MOV.U32 R13, RZ, RZ, R24 ;  /* 0x000000ffff0d7224 */ /* 0x000fe400078e0018 */
[----:B------:R-:W-:Y:S01]  /*158e0*/  IMAD.MOV.U32 R12, RZ, RZ, 0x5 ;  /* 0x00000005ff0c7424 */ /* 0x000fe200078e00ff */
[----:B------:R-:W-:-:S13]  /*158f0*/  IADD3 R2, P0, R14, R0, RZ ;  /* 0x000000000e027210 */ /* 0x000fda0007f1e0ff */
[----:B------:R-:W-:Y:S05]  /*15900*/  WARPSYNC.COLLECTIVE R15, `(.L_x_14058) ;  /* 0x000000000f087348 */ /* 0x000fea0003c00000 */
[----:B------:R0:W1:Y:S02]  /*15910*/  SHFL.IDX P6, R14, R13, R12, R11 ;  /* 0x0000000c0d0e7389 */ /* 0x00006400000c000b */
[----:B01----:R-:W-:Y:S01]  /*15920*/  ENDCOLLECTIVE ;  /* 0x000000000000791b */ /* 0x003fe20003800000 */
.L_x_14058:
        /* <DEDUP_REMOVED lines=13> */
.L_x_14059:
[----:B------:R-:W-:Y:S05]  /*15a00*/  BRA `(.L_x_14060) ;  /* 0xffffffbc00dc7947 */ /* 0x000fea000383ffff */
.L_x_13946:
        /* <DEDUP_REMOVED lines=8> */
.L_x_14062:
[----:B------:R-:W-:Y:S05]  /*15a90*/  BSYNC B0 ;  /* 0x0000000000007941 */ /* 0x000fea0003800000 */
.L_x_14061:
[----:B------:R-:W-:Y:S05]  /*15aa0*/  BRA `(.L_x_14063) ;  /* 0xffffffc000ac7947 */ /* 0x000fea000383ffff */
.L_x_13949:
[----:B0-----:R0:W1:Y:S02]  /*15ab0*/  SYNCS.PHASECHK.TRANS64.TRYWAIT P0, [R7+URZ+0x32420], R0 ;  /* 0x03242000070075a7 */ /* 0x001064000800017f */
[----:B-1----:R-:W-:Y:S05]  /*15ac0*/  @!P0 NANOSLEEP.SYNCS 0x989680 ;  /* 0x009896800000895d */ /* 0x002fea0003900000 */
[----:B------:R-:W1:Y:S02]  /*15ad0*/  @!P0 SYNCS.PHASECHK.TRANS64 P0, [R7+URZ+0x32420], R0 ;  /* 0x03242000070085a7 */ /* 0x000e64000800007f */
[----:B-1----:R-:W-:Y:S05]  /*15ae0*/  @!P0 BRA `(.L_x_13949) ;  /* 0xfffffffc00f08947 */ /* 0x002fea000383ffff */
[----:B------:R-:W-:Y:S05]  /*15af0*/  BRA `(.L_x_14064) ;  /* 0xffffffc000f47947 */ /* 0x000fea000383ffff */
.L_x_13950:
        /* <DEDUP_REMOVED lines=8> */
[----:B0-23-5:R-:W-:Y:S05]  /*15b80*/  WARPSYNC.COLLECTIVE R15, `(.L_x_14066) ;  /* 0x000000000f087348 */ /* 0x02dfea0003c00000 */
[----:B------:R1:W4:Y:S02]  /*15b90*/  SHFL.IDX P6, R14, R13, R12, R11 ;  /* 0x0000000c0d0e7389 */ /* 0x00032400000c000b */
[----:B012345:R-:W-:Y:S01]  /*15ba0*/  ENDCOLLECTIVE ;  /* 0x000000000000791b */ /* 0x03ffe20003800000 */
.L_x_14066:
[----:B------:R-:W-:Y:S05]  /*15bb0*/  BSYNC B0 ;  /* 0x0000000000007941 */ /* 0x000fea0003800000 */
.L_x_14065:
[----:B------:R-:W-:Y:S05]  /*15bc0*/  BRA `(.L_x_14067) ;  /* 0xffffffc000dc7947 */ /* 0x000fea000383ffff */
.L_x_13953:
[----:B------:R-:W-:Y:S01]  /*15bd0*/  BSSY B1, `(.L_x_14068) ;  /* 0x0000006000017945 */ /* 0x000fe20003800000 */
[----:B------:R-:W-:-:S07]  /*15be0*/  IMAD.MOV.U32 R15, RZ, RZ, -0x1 ;  /* 0xffffffffff0f7424 */ /* 0x000fce00078e00ff */
[----:B0-23-5:R-:W-:Y:S05]  /*15bf0*/  WARPSYNC.COLLECTIVE R15, `(.L_x_14069) ;  /* 0x000000000f0c7348 */ /* 0x02dfea0003c00000 */
[----:B------:R-:W-:Y:S02]  /*15c00*/  ELECT P6, UR62, PT ;  /* 0x00000000003e782f */ /* 0x000fe400038c0000 */
[----:B------:R-:W-:Y:S01]  /*15c10*/  MOV R14, UR62 ;  /* 0x0000003e000e7c02 */ /* 0x000fe20008000f00 */
[----:B0-23-5:R-:W-:Y:S10]  /*15c20*/  ENDCOLLECTIVE ;  /* 0x000000000000791b */ /* 0x02dff40003800000 */
.L_x_14069:
[----:B------:R-:W-:Y:S05]  /*15c30*/  BSYNC B1 ;  /* 0x0000000000017941 */ /* 0x000fea0003800000 */
.L_x_14068:
[----:B------:R-:W-:Y:S05]  /*15c40*/  BRA `(.L_x_14070) ;  /* 0xffffffc000d47947 */ /* 0x000fea000383ffff */
.L_x_13955:
[----:B0-----:R0:W1:Y:S02]  /*15c50*/  SYNCS.PHASECHK.TRANS64.TRYWAIT P1, [R5+URZ+0x32440], R0 ;  /* 0x03244000050075a7 */ /* 0x001064000802017f */
[----:B-1----:R-:W-:Y:S05]  /*15c60*/  @!P1 NANOSLEEP.SYNCS 0x989680 ;  /* 0x009896800000995d */ /* 0x002fea0003900000 */
[----:B------:R-:W1:Y:S02]  /*15c70*/  @!P1 SYNCS.PHASECHK.TRANS64 P1, [R5+URZ+0x32440], R0 ;  /* 0x03244000050095a7 */ /* 0x000e64000802007f */
[----:B-1----:R-:W-:Y:S05]  /*15c80*/  @!P1 BRA `(.L_x_13955) ;  /* 0xfffffffc00f09947 */ /* 0x002fea000383ffff */
[----:B------:R-:W-:Y:S05]  /*15c90*/  BRA `(.L_x_14071) ;  /* 0xffffffc000fc7947 */ /* 0x000fea000383ffff */
.L_x_13957:
[----:B-1----:R1:W4:Y:S02]  /*15ca0*/  SYNCS.PHASECHK.TRANS64.TRYWAIT P1, [R3+URZ+0x32440], R2 ;  /* 0x03244002030075a7 */ /* 0x002324000802017f */
[----:B----4-:R-:W-:Y:S05]  /*15cb0*/  @!P1 NANOSLEEP.SYNCS 0x989680 ;  /* 0x009896800000995d */ /* 0x010fea0003900000 */
[----:B------:R-:W4:Y:S02]  /*15cc0*/  @!P1 SYNCS.PHASECHK.TRANS64 P1, [R3+URZ+0x32440], R2 ;  /* 0x03244002030095a7 */ /* 0x000f24000802007f */
[----:B----4-:R-:W-:Y:S05]  /*15cd0*/  @!P1 BRA `(.L_x_13957) ;  /* 0xfffffffc00f09947 */ /* 0x010fea000383ffff */
[----:B------:R-:W-:Y:S05]  /*15ce0*/  BRA `(.L_x_14072) ;  /* 0xffffffc400087947 */ /* 0x000fea000383ffff */
.L_x_13959:
[----:B----4-:R4:W0:Y:S02]  /*15cf0*/  SYNCS.PHASECHK.TRANS64.TRYWAIT P1, [R5+URZ+0x32460], R0 ;  /* 0x03246000050075a7 */ /* 0x010824000802017f */
[----:B0-----:R-:W-:Y:S05]  /*15d00*/  @!P1 NANOSLEEP.SYNCS 0x989680 ;  /* 0x009896800000995d */ /* 0x001fea0003900000 */
[----:B------:R-:W0:Y:S02]  /*15d10*/  @!P1 SYNCS.PHASECHK.TRANS64 P1, [R5+URZ+0x32460], R0 ;  /* 0x03246000050095a7 */ /* 0x000e24000802007f */
[----:B0-----:R-:W-:Y:S05]  /*15d20*/  @!P1 BRA `(.L_x_13959) ;  /* 0xfffffffc00f09947 */ /* 0x001fea000383ffff */
[----:B------:R-:W-:Y:S05]  /*15d30*/  BRA `(.L_x_14073) ;  /* 0xffffffc400047947 */ /* 0x000fea000383ffff */
.L_x_14074:
        /* <DEDUP_REMOVED lines=12> */
.L_x_15682:


//--------------------- .text._ZN7cutlass13device_kernelIN5flash11enable_sm90INS1_16FlashAttnFwdSm90INS1_25CollectiveMainloopFwdSm90ILi2EN4cute5tupleIJNS5_1CILi1EEES8_S8_EEENS6_IJNS7_ILi128EEENS7_ILi96EEENS7_ILi64EEEEEELi256ENS_10bfloat16_tEfNS_4arch4Sm90ELb1ELb0ELb1ELb1ELb1ELb0ELb0ELb1ELb0ELb1ELb0ELb0EEENS1_21CollectiveEpilogueFwdINS6_IJSA_NS7_ILi256EEESB_EEES9_SE_SG_Li256ELb1ELb1ELb0ELb0EEENS1_36VarlenDynamicPersistentTileSchedulerILi128ELi96ELi256ELi128ELb0ELb1ELb1ELb1ELb1ELb1EEEEEEEEEvNT_6ParamsE --------------------------
	.section	.text._ZN7cutlass13device_kernelIN5flash11enable_sm90INS1_16FlashAttnFwdSm90INS1_25CollectiveMainloopFwdSm90ILi2EN4cute5tupleIJNS5_1CILi1EEES8_S8_EEENS6_IJNS7_ILi128EEENS7_ILi96EEENS7_ILi64EEEEEELi256ENS_10bfloat16_tEfNS_4arch4Sm90ELb1ELb0ELb1ELb1ELb1ELb0ELb0ELb1ELb0ELb1ELb0ELb0EEENS1_21CollectiveEpilogueFwdINS6_IJSA_NS7_ILi256EEESB_EEES9_SE_SG_Li256ELb1ELb1ELb0ELb0EEENS1_36VarlenDynamicPersistentTileSchedulerILi128ELi96ELi256ELi128ELb0ELb1ELb1ELb1ELb1ELb1EEEEEEEEEvNT_6ParamsE,"ax",@progbits
	.align	128
.text._ZN7cutlass13device_kernelIN5flash11enable_sm90INS1_16FlashAttnFwdSm90INS1_25CollectiveMainloopFwdSm90ILi2EN4cute5tupleIJNS5_1CILi1EEES8_S8_EEENS6_IJNS7_ILi128EEENS7_ILi96EEENS7_ILi64EEEEEELi256ENS_10bfloat16_tEfNS_4arch4Sm90ELb1ELb0ELb1ELb1ELb1ELb0ELb0ELb1ELb0ELb1ELb0ELb0EEENS1_21CollectiveEpilogueFwdINS6_IJSA_NS7_ILi256EEESB_EEES9_SE_SG_Li256ELb1ELb1ELb0ELb0EEENS1_36VarlenDynamicPersistentTileSchedulerILi128ELi96ELi256ELi128ELb0ELb1ELb1ELb1ELb1ELb1EEEEEEEEEvNT_6ParamsE:
        .type           _ZN7cutlass13device_kernelIN5flash11enable_sm90INS1_16FlashAttnFwdSm90INS1_25CollectiveMainloopFwdSm90ILi2EN4cute5tupleIJNS5_1CILi1EEES8_S8_EEENS6_IJNS7_ILi128EEENS7_ILi96EEENS7_ILi64EEEEEELi256ENS_10bfloat16_tEfNS_4arch4Sm90ELb1ELb0ELb1ELb1ELb1ELb0ELb0ELb1ELb0ELb1ELb0ELb0EEENS1_21CollectiveEpilogueFwdINS6_IJSA_NS7_ILi256EEESB_EEES9_SE_SG_Li256ELb1ELb1ELb0ELb0EEENS1_36VarlenDynamicPersistentTileSchedulerILi128ELi96ELi256ELi128ELb0ELb1ELb1ELb1ELb1ELb1EEEEEEEEEvNT_6ParamsE,@function
        .size           _ZN7cutlass13device_kernelIN5flash11enable_sm90INS1_16FlashAttnFwdSm90INS1_25CollectiveMainloopFwdSm90ILi2EN4cute5tupleIJNS5_1CILi1EEES8_S8_EEENS6_IJNS7_ILi128EEENS7_ILi96EEENS7_ILi64EEEEEELi256ENS_10bfloat16_tEfNS_4arch4Sm90ELb1ELb0ELb1ELb1ELb1ELb0ELb0ELb1ELb0ELb1ELb0ELb0EEENS1_21CollectiveEpilogueFwdINS6_IJSA_NS7_ILi256EEESB_EEES9_SE_SG_Li256ELb1ELb1ELb0ELb0EEENS1_36VarlenDynamicPersistentTileSchedulerILi128ELi96ELi256ELi128ELb0ELb1ELb1ELb1ELb1ELb1EEEEEEEEEvNT_6ParamsE,(.L_x_15683 - _ZN7cutlass13device_kernelIN5flash11enable_sm90INS1_16FlashAttnFwdSm90INS1_25CollectiveMainloopFwdSm90ILi2EN4cute5tupleIJNS5_1CILi1EEES8_S8_EEENS6_IJNS7_ILi128EEENS7_ILi96EEENS7_ILi64EEEEEELi256ENS_10bfloat16_tEfNS_4arch4Sm90ELb1ELb0ELb1ELb1ELb1ELb0ELb0ELb1ELb0ELb1ELb0ELb0EEENS1_21CollectiveEpilogueFwdINS6_IJSA_NS7_ILi256EEESB_EEES9_SE_SG_Li256ELb1ELb1ELb0ELb0EEENS1_36VarlenDynamicPersistentTileSchedulerILi128ELi96ELi256ELi128ELb0ELb1ELb1ELb1ELb1ELb1EEEEEEEEEvNT_6ParamsE)
        .other          _ZN7cutlass13device_kernelIN5flash11enable_sm90INS1_16FlashAttnFwdSm90INS1_25CollectiveMainloopFwdSm90ILi2EN4cute5tupleIJNS5_1CILi1EEES8_S8_EEENS6_IJNS7_ILi128EEENS7_ILi96EEENS7_ILi64EEEEEELi256ENS_10bfloat16_tEfNS_4arch4Sm90ELb1ELb0ELb1ELb1ELb1ELb0ELb0ELb1ELb0ELb1ELb0ELb0EEENS1_21CollectiveEpilogueFwdINS6_IJSA_NS7_ILi256EEESB_EEES9_SE_SG_Li256ELb1ELb1ELb0ELb0EEENS1_36VarlenDynamicPersistentTileSchedulerILi128ELi96ELi256ELi128ELb0ELb1ELb1ELb1ELb1ELb1EEEEEEEEEvNT_6ParamsE,@"STO_CUDA_ENTRY STV_DEFAULT"
_ZN7cutlass13device_kernelIN5flash11enable_sm90INS1_16FlashAttnFwdSm90INS1_25CollectiveMainloopFwdSm90ILi2EN4cute5tupleIJNS5_1CILi1EEES8_S8_EEENS6_IJNS7_ILi128EEENS7_ILi96EEENS7_ILi64EEEEEELi256ENS_10bfloat16_tEfNS_4arch4Sm90ELb1ELb0ELb1ELb1ELb1ELb0ELb0ELb1ELb0ELb1ELb0ELb0EEENS1_21CollectiveEpilogueFwdINS6_IJSA_NS7_ILi256EEESB_EEES9_SE_SG_Li256ELb1ELb1ELb0ELb0EEENS1_36VarlenDynamicPersistentTileSchedulerILi128ELi96ELi256ELi128ELb0ELb1ELb1ELb1ELb1ELb1EEEEEEEEEvNT_6ParamsE:
        /* <DEDUP_REMOVED lines=45> */
.L_x_14075:
        /* <DEDUP_REMOVED lines=22> */
.L_x_14076:
        /* <DEDUP_REMOVED lines=18> */
.L_x_14077:
        /* <DEDUP_REMOVED lines=22> */
.L_x_14078:
        /* <DEDUP_REMOVED lines=23> */
.L_x_14079:
        /* <DEDUP_REMOVED lines=8> */
.L_x_14081:
        /* <DEDUP_REMOVED lines=23> */
[----:B------:R-:W-:Y:S01]  /*0a10*/  R2UR UR7, R7 ;  /* 0x00000000070772ca */ /* 0x000fe200000e0000 */
        /* <DEDUP_REMOVED lines=24> */
[----:B------:R-:W-:-:S02]  /*0ba0*/  LEA.HI R0, R0, R209, RZ, 0x3 ;  /* 0x000000d100007211 */ /* 0x000fc400078f18ff */
[----:B------:R-:W-:Y:S01]  /*0bb0*/  LOP3.LUT R2, R2, 0x1ffffffe, RZ, 0xc0, !PT ;  /* 0x1ffffffe02027812 */ /* 0x000fe200078ec0ff */
[----:B------:R-:W-:Y:S01]  /*0bc0*/  IMAD.IADD R6, R209, 0x1, -R6 ;  /* 0x00000001d1067824 */ /* 0x000fe200078e0a06 */
[----:B------:R-:W-:Y:S02]  /*0bd0*/  LOP3.LUT R11, R11, 0xfffffff8, RZ, 0xc0, !PT ;  /* 0xfffffff80b0b7812 */ /* 0x000fe400078ec0ff */
[----:B------:R-:W-:Y:S02]  /*0be0*/  LEA.HI R8, R8, R201, RZ, 0x5 ;  /* 0x000000c908087211 */ /* 0x000fe400078f28ff */
[----:B------:R-:W-:Y:S01]  /*0bf0*/  LEA.HI R3, R3, R202, RZ, 0x1 ;  /* 0x000000ca03037211 */ /* 0x000fe200078f08ff */
[----:B------:R-:W-:Y:S01]  /*0c00*/  IMAD.IADD R11, R10, 0x1, -R11 ;  /* 0x000000010a0b7824 */ /* 0x000fe200078e0a0b */
[----:B------:R-:W-:Y:S02]  /*0c10*/  LOP3.LUT R4, R0, 0xfffffff8, RZ, 0xc0, !PT ;  /* 0xfffffff800047812 */ /* 0x000fe400078ec0ff */
[----:B------:R-:W-:-:S02]  /*0c20*/  IADD3 R2, R5, -R2, RZ ;  /* 0x8000000205027210 */ /* 0x000fc40007ffe0ff */
[----:B------:R-:W-:Y:S01]  /*0c30*/  SHF.R.S32.HI R8, RZ, 0x5, R8 ;  /* 0x00000005ff087819 */ /* 0x000fe20000011408 */
[----:B------:R-:W-:Y:S01]  /*0c40*/  IMAD.IADD R23, R209, 0x1, -R4 ;  /* 0x00000001d1177824 */ /* 0x000fe200078e0a04 */
[----:B------:R-:W-:Y:S01]  /*0c50*/  LOP3.LUT R3, R3, 0x3fffffe, RZ, 0xc0, !PT ;  /* 0x03fffffe03037812 */ /* 0x000fe200078ec0ff */
[----:B------:R-:W-:Y:S01]  /*0c60*/  IMAD R204, R2, 0x8, R7 ;  /* 0x0000000802cc7824 */ /* 0x000fe200078e0207 */
[----:B------:R-:W-:Y:S01]  /*0c70*/  LEA.HI R5, R6, R6, RZ, 0x1 ;  /* 0x0000000606057211 */ /* 0x000fe200078f08ff */
[----:B------:R-:W-:Y:S01]  /*0c80*/  IMAD R8, R8, 0x10, R11 ;  /* 0x0000001008087824 */ /* 0x000fe200078e020b */
[----:B------:R-:W-:Y:S01]  /*0c90*/  SHF.R.S32.HI R200, RZ, 0x3, R0 ;  /* 0x00000003ffc87819 */ /* 0x000fe20000011400 */
[----:B------:R-:W-:Y:S01]  /*0ca0*/  IMAD.IADD R3, R202, 0x1, -R3 ;  /* 0x00000001ca037824 */ /* 0x000fe200078e0a03 */
[----:B------:R-:W-:Y:S01]  /*0cb0*/  LOP3.LUT R5, R5, 0x1ffffffe, RZ, 0xc0, !PT ;  /* 0x1ffffffe05057812 */ /* 0x000fe200078ec0ff */
[----:B------:R-:W-:Y:S01]  /*0cc0*/  IMAD.SHL.U32 R2, R23, 0x8, RZ ;  /* 0x0000000817027824 */ /* 0x000fe200078e00ff */
[----:B------:R-:W-:Y:S01]  /*0cd0*/  LOP3.LUT R0, R9, 0x7ffffffc, RZ, 0xc0, !PT ;  /* 0x7ffffffc09007812 */ /* 0x000fe200078ec0ff */
[----:B------:R-:W-:Y:S01]  /*0ce0*/  IMAD R203, R3, 0x40, R8 ;  /* 0x0000004003cb7824 */ /* 0x000fe200078e0208 */
[----:B------:R-:W-:Y:S01]  /*0cf0*/  IADD3 R16, R6, -R5, RZ ;  /* 0x8000000506107210 */ /* 0x000fe20007ffe0ff */
[C---:B------:R-:W-:Y:S01]  /*0d00*/  VIADD R19, R2.reuse, 0x40 ;  /* 0x0000004002137836 */ /* 0x040fe20000000000 */
[----:B------:R-:W-:Y:S01]  /*0d10*/  SHF.R.S32.HI R208, RZ, 0x1f, R2 ;  /* 0x0000001fffd07819 */ /* 0x000fe20000011402 */
[----:B------:R-:W-:Y:S01]  /*0d20*/  VIADD R18, R2, 0x80 ;  /* 0x0000008002127836 */ /* 0x000fe20000000000 */
[----:B------:R-:W-:Y:S01]  /*0d30*/  LEA R16, R16, R203, 0x3 ;  /* 0x000000cb10107211 */ /* 0x000fe200078e18ff */
[----:B------:R-:W-:Y:S01]  /*0d40*/  VIADD R22, R2, 0xc0 ;  /* 0x000000c002167836 */ /* 0x000fe20000000000 */
[----:B------:R-:W-:Y:S01]  /*0d50*/  SHF.R.S32.HI R207, RZ, 0x1f, R19 ;  /* 0x0000001fffcf7819 */ /* 0x000fe20000011413 */
[----:B------:R-:W-:Y:S01]  /*0d60*/  IMAD.IADD R17, R201, 0x1, -R0 ;  /* 0x00000001c9117824 */ /* 0x000fe200078e0a00 */
[----:B------:R-:W-:-:S02]  /*0d70*/  SHF.R.S32.HI R206, RZ, 0x1f, R18 ;  /* 0x0000001fffce7819 */ /* 0x000fc40000011412 */
[----:B------:R-:W-:-:S07]  /*0d80*/  SHF.R.S32.HI R205, RZ, 0x1f, R22 ;  /* 0x0000001fffcd7819 */ /* 0x000fce0000011416 */
.L_x_14141:
[----:B------:R-:W-:Y:S01]  /*0d90*/  ULDC.64 UR8, c[0x0][0xc88] ;  /* 0x0003220000087ab9 */ /* 0x000fe20000000a00 */
[----:B------:R-:W-:Y:S01]  /*0da0*/  ULDC.64 UR10, c[0x0][0xa18] ;  /* 0x00028600000a7ab9 */ /* 0x000fe20000000a00 */
[----:B------:R-:W-:Y:S02]  /*0db0*/  UIMAD.WIDE UR8, UR7, 0x4, UR8 ;  /* 0x00000004070878a5 */ /* 0x000fe4000f8e0208 */
[----:B------:R-:W-:Y:S01]  /*0dc0*/  UISETP.NE.U32.AND UP1, UPT, UR10, URZ, UPT ;  /* 0x0000003f0a00728c */ /* 0x000fe2000bf25070 */
[----:B------:R-:W-:Y:S01]  /*0dd0*/  ULDC UR4, c[0x0][0x424] ;  /* 0x0001090000047ab9 */ /* 0x000fe20000000800 */
[----:B------:R-:W-:Y:S02]  /*0de0*/  ULDC UR7, c[0x0][0x2f0] ;  /* 0x0000bc0000077ab9 */ /* 0x000fe40000000800 */
[----:B01----:R-:W-:Y:S02]  /*0df0*/  IMAD.U32 R4, RZ, RZ, UR8 ;  /* 0x00000008ff047e24 */ /* 0x003fe4000f8e00ff */
[----:B--2---:R-:W-:Y:S01]  /*0e00*/  IMAD.U32 R5, RZ, RZ, UR9 ;  /* 0x00000009ff057e24 */ /* 0x004fe2000f8e00ff */
        /* <DEDUP_REMOVED lines=18> */
[----:B------:R-:W2:Y:S04]  /*0f30*/  @P0 LDG.E R4, desc[UR48][R4.64] ;  /* 0x0000003004040981 */ /* 0x000ea8000c1e1900 */
[----:B---3--:R-:W3:Y:S01]  /*0f40*/  @P2 LDG.E R6, desc[UR48][R6.64] ;  /* 0x0000003006062981 */ /* 0x008ee2000c1e1900 */
        /* <DEDUP_REMOVED lines=11> */
[----:B----4-:R-:W-:-:S14]  /*1000*/  @P2 BRA `(.L_x_14082) ;  /* 0x0000000000382947 */ /* 0x010fdc0003800000 */
[----:B------:R-:W-:Y:S01]  /*1010*/  ULDC.64 UR6, c[0x0][0xa00] ;  /* 0x0002800000067ab9 */ /* 0x000fe20000000a00 */
[----:B------:R-:W-:Y:S01]  /*1020*/  ULDC UR42, c[0x0][0x288] ;  /* 0x0000a200002a7ab9 */ /* 0x000fe20000000800 */
[----:B------:R-:W-:-:S04]  /*1030*/  ISETP.NE.U32.AND P0, PT, RZ, UR6, PT ;  /* 0x00000006ff007c0c */ /* 0x000fc8000bf05070 */
[----:B------:R-:W-:-:S13]  /*1040*/  ISETP.NE.AND.EX P0, PT, RZ, UR7, PT, P0 ;  /* 0x00000007ff007c0c */ /* 0x000fda000bf05300 */
[----:B------:R-:W-:Y:S05]  /*1050*/  @!P0 BRA `(.L_x_14082) ;  /* 0x0000000000248947 */ /* 0x000fea0003800000 */
[----:B------:R-:W-:Y:S02]  /*1060*/  ULDC.64 UR6, c[0x0][0xa00] ;  /* 0x0002800000067ab9 */ /* 0x000fe40000000a00 */
[----:B------:R-:W-:-:S06]  /*1070*/  UIMAD.WIDE UR6, UR40, 0x4, UR6 ;  /* 0x00000004280678a5 */ /* 0x000fcc000f8e0206 */
[----:B------:R-:W-:Y:S01]  /*1080*/  MOV R4, UR6 ;  /* 0x0000000600047c02 */ /* 0x000fe20008000f00 */
[----:B------:R-:W-:-:S05]  /*1090*/  IMAD.U32 R5, RZ, RZ, UR7 ;  /* 0x00000007ff057e24 */ /* 0x000fca000f8e00ff */
[----:B------:R-:W2:Y:S04]  /*10a0*/  LDG.E R3, desc[UR48][R4.64] ;  /* 0x0000003004037981 */ /* 0x000ea8000c1e1900 */
[----:B------:R-:W3:Y:S01]  /*10b0*/  LDG.E R0, desc[UR48][R4.64+0x4] ;  /* 0x0000043004007981 */ /* 0x000ee2000c1e1900 */
[----:B--2---:R-:W-:Y:S02]  /*10c0*/  R2UR UR42, R3 ;  /* 0x00000000032a72ca */ /* 0x004fe400000e0000 */
[----:B---3--:R-:W-:-:S13]  /*10d0*/  R2UR UR6, R0 ;  /* 0x00000000000672ca */ /* 0x008fda00000e0000 */
[----:B------:R-:W-:-:S12]  /*10e0*/  UIADD3 UR42, -UR42, UR6, URZ ;  /* 0x000000062a2a7290 */ /* 0x000fd8000fffe13f */
.L_x_14082:
[----:B------:R-:W-:Y:S05]  /*10f0*/  @!P1 BRA `(.L_x_14083) ;  /* 0x00000000001c9947 */ /* 0x000fea0003800000 */
[----:B------:R-:W-:-:S04]  /*1100*/  ULEA UR4, UP0, UR40, UR8, 0x2 ;  /* 0x0000000828047291 */ /* 0x000fc8000f80103f */
[----:B------:R-:W-:Y:S02]  /*1110*/  ULEA.HI.X UR6, UR40, UR9, UR41, 0x2, UP0 ;  /* 0x0000000928067291 */ /* 0x000fe400080f1429 */
[----:B------:R-:W-:-:S04]  /*1120*/  IMAD.U32 R4, RZ, RZ, UR4 ;  /* 0x00000004ff047e24 */ /* 0x000fc8000f8e00ff */
[----:B------:R-:W-:-:S05]  /*1130*/  IMAD.U32 R5, RZ, RZ, UR6 ;  /* 0x00000006ff057e24 */ /* 0x000fca000f8e00ff */
[----:B------:R-:W2:Y:S02]  /*1140*/  LDG.E R4, desc[UR48][R4.64] ;  /* 0x0000003004047981 */ /* 0x000ea4000c1e1900 */
[----:B--2---:R-:W-:Y:S01]  /*1150*/  R2UR UR4, R4 ;  /* 0x00000000040472ca */ /* 0x004fe200000e0000 */
[----:B------:R-:W-:-:S14]  /*1160*/  BRA `(.L_x_14084) ;  /* 0x0000000000347947 */ /* 0x000fdc0003800000 */
.L_x_14083:
        /* <DEDUP_REMOVED lines=13> */
.L_x_14084:
[----:B------:R-:W-:Y:S01]  /*1240*/  UIADD3 UR44, -UR44, UR4, URZ ;  /* 0x000000042c2c7290 */ /* 0x000fe2000fffe13f */
[----:B------:R-:W-:Y:S01]  /*1250*/  PLOP3.LUT P0, PT, PT, PT, PT, 0x80, 0x0 ;  /* 0x000000000000781c */ /* 0x000fe20003f0f070 */
[----:B------:R-:W-:Y:S01]  /*1260*/  USHF.L.U32 UR45, UR5, 0x7, URZ ;  /* 0x00000007052d7899 */ /* 0x000fe2000800063f */
[----:B------:R-:W-:Y:S01]  /*1270*/  IMAD.MOV.U32 R3, RZ, RZ, RZ ;  /* 0x000000ffff037224 */ /* 0x000fe200078e00ff */
[----:B------:R-:W-:Y:S01]  /*1280*/  ULDC UR4, c[0x0][0x448] ;  /* 0x0001120000047ab9 */ /* 0x000fe20000000800 */
[----:B------:R-:W-:Y:S01]  /*1290*/  UIADD3 UR7, UR44, 0x60, -UR42 ;  /* 0x000000602c077890 */ /* 0x000fe2000fffe82a */
[----:B------:R-:W-:Y:S01]  /*12a0*/  CS2R R8, SRZ ;  /* 0x0000000000087805 */ /* 0x000fe2000001ff00 */
[----:B------:R-:W-:Y:S01]  /*12b0*/  UISETP.NE.AND UP0, UPT, UR4, 0x1, UPT ;  /* 0x000000010400788c */ /* 0x000fe2000bf05270 */
[----:B------:R-:W-:Y:S01]  /*12c0*/  MOV R0, RZ ;  /* 0x000000ff00007202 */ /* 0x000fe20000000f00 */
[----:B------:R-:W-:Y:S01]  /*12d0*/  UIADD3 UR6, UR45, 0x7f, URZ ;  /* 0x0000007f2d067890 */ /* 0x000fe2000fffe03f */
[----:B------:R-:W-:Y:S01]  /*12e0*/  IMAD.MOV.U32 R150, RZ, RZ, RZ ;  /* 0x000000ffff967224 */ /* 0x000fe200078e00ff */
[----:B------:R-:W-:Y:S01]  /*12f0*/  UP2UR UR47, UPR, URZ, 0x1 ;  /* 0x000000013f2f7883 */ /* 0x000fe20008000000 */
[----:B------:R-:W-:-:S02]  /*1300*/  CS2R R148, SRZ ;  /* 0x0000000000947805 */ /* 0x000fc4000001ff00 */
[----:B------:R-:W-:Y:S02]  /*1310*/  CS2R R146, SRZ ;  /* 0x0000000000927805 */ /* 0x000fe4000001ff00 */
[----:B------:R-:W-:Y:S02]  /*1320*/  CS2R R144, SRZ ;  /* 0x0000000000907805 */ /* 0x000fe4000001ff00 */
[----:B------:R-:W-:Y:S02]  /*1330*/  CS2R R142, SRZ ;  /* 0x00000000008e7805 */ /* 0x000fe4000001ff00 */
[----:B------:R-:W-:Y:S02]  /*1340*/  CS2R R140, SRZ ;  /* 0x00000000008c7805 */ /* 0x000fe4000001ff00 */
[----:B------:R-:W-:Y:S01]  /*1350*/  CS2R R138, SRZ ;  /* 0x00000000008a7805 */ /* 0x000fe2000001ff00 */
[----:B------:R-:W-:Y:S01]  /*1360*/  @UP0 ULDC UR4, c[0x0][0x44c] ;  /* 0x0001130000040ab9 */ /* 0x000fe20000000800 */
[----:B------:R-:W-:Y:S01]  /*1370*/  @UP0 ULDC UR8, c[0x0][0x450] ;  /* 0x0001140000080ab9 */ /* 0x000fe20000000800 */
[----:B------:R-:W-:Y:S01]  /*1380*/  UIMAD.WIDE.U32 UR4, UR6, UR4, URZ ;  /* 0x00000004060472a5 */ /* 0x000fe2000f8e003f */
[----:B------:R-:W-:Y:S01]  /*1390*/  CS2R R136, SRZ ;  /* 0x0000000000887805 */ /* 0x000fe2000001ff00 */
[----:B------:R-:W-:Y:S01]  /*13a0*/  UIADD3 UR4, UR44, 0x5f, URZ ;  /* 0x0000005f2c047890 */ /* 0x000fe2000fffe03f */
[----:B------:R-:W-:Y:S01]  /*13b0*/  CS2R R134, SRZ ;  /* 0x0000000000867805 */ /* 0x000fe2000001ff00 */
[----:B------:R-:W-:Y:S01]  /*13c0*/  @UP0 USHF.R.U32.HI UR6, URZ, UR8, UR5 ;  /* 0x000000083f060299 */ /* 0x000fe20008011605 */
[----:B------:R-:W-:Y:S01]  /*13d0*/  CS2R R132, SRZ ;  /* 0x0000000000847805 */ /* 0x000fe2000001ff00 */
[----:B------:R-:W-:Y:S01]  /*13e0*/  UIMAD.WIDE UR4, UR4, 0x2aaaaaab, URZ ;  /* 0x2aaaaaab040478a5 */ /* 0x000fe2000f8e023f */
[----:B------:R-:W-:Y:S01]  /*13f0*/  CS2R R130, SRZ ;  /* 0x0000000000827805 */ /* 0x000fe2000001ff00 */
[----:B------:R-:W-:Y:S01]  /*1400*/  UIADD3 UR6, UR7, UR6, URZ ;  /* 0x0000000607067290 */ /* 0x000fe2000fffe03f */
[----:B------:R-:W-:Y:S01]  /*1410*/  CS2R R128, SRZ ;  /* 0x0000000000807805 */ /* 0x000fe2000001ff00 */
[----:B------:R-:W-:Y:S01]  /*1420*/  USHF.R.U32.HI UR4, URZ, 0x1f, UR5 ;  /* 0x0000001f3f047899 */ /* 0x000fe20008011605 */
[----:B------:R-:W-:Y:S01]  /*1430*/  CS2R R126, SRZ ;  /* 0x00000000007e7805 */ /* 0x000fe2000001ff00 */
[----:B------:R-:W-:Y:S01]  /*1440*/  UIMAD.WIDE UR6, UR6, 0x2aaaaaab, URZ ;  /* 0x2aaaaaab060678a5 */ /* 0x000fe2000f8e023f */
[----:B------:R-:W-:Y:S01]  /*1450*/  CS2R R124, SRZ ;  /* 0x00000000007c7805 */ /* 0x000fe2000001ff00 */
[----:B------:R-:W-:Y:S01]  /*1460*/  ULEA.HI.SX32 UR4, UR5, UR4, 0x1c ;  /* 0x0000000405047291 */ /* 0x000fe2000f8fe23f */
[----:B------:R-:W-:Y:S01]  /*1470*/  CS2R R122, SRZ ;  /* 0x00000000007a7805 */ /* 0x000fe2000001ff00 */
[----:B------:R-:W-:Y:S01]  /*1480*/  USHF.R.U32.HI UR6, URZ, 0x1f, UR7 ;  /* 0x0000001f3f067899 */ /* 0x000fe20008011607 */
[----:B------:R-:W-:-:S02]  /*1490*/  CS2R R120, SRZ ;  /* 0x0000000000787805 */ /* 0x000fc4000001ff00 */
[----:B------:R-:W-:Y:S02]  /*14a0*/  CS2R R118, SRZ ;  /* 0x0000000000767805 */ /* 0x000fe4000001ff00 */
[----:B------:R-:W-:Y:S01]  /*14b0*/  CS2R R116, SRZ ;  /* 0x0000000000747805 */ /* 0x000fe2000001ff00 */
[----:B------:R-:W-:Y:S01]  /*14c0*/  ULEA.HI.SX32 UR6, UR7, UR6, 0x1c ;  /* 0x0000000607067291 */ /* 0x000fe2000f8fe23f */
        /* <DEDUP_REMOVED lines=8> */
[----:B------:R-:W-:Y:S01]  /*1550*/  IMAD.MOV.U32 R170, RZ, RZ, RZ ;  /* 0x000000ffffaa7224 */ /* 0x000fe200078e00ff */
[----:B------:R-:W-:Y:S02]  /*1560*/  CS2R R168, SRZ ;  /* 0x0000000000a87805 */ /* 0x000fe4000001ff00 */
[----:B------:R-:W-:Y:S01]  /*1570*/  CS2R R100, SRZ ;  /* 0x0000000000647805 */ /* 0x000fe2000001ff00 */
[----:B------:R-:W-:Y:S01]  /*1580*/  UISETP.GE.AND UP0, UPT, UR50, 0x1, UPT ;  /* 0x000000013200788c */ /* 0x000fe2000bf06270 */
[----:B------:R-:W-:Y:S02]  /*1590*/  CS2R R166, SRZ ;  /* 0x0000000000a67805 */ /* 0x000fe4000001ff00 */
[----:B------:R-:W-:-:S02]  /*15a0*/  CS2R R96, SRZ ;  /* 0x0000000000607805 */ /* 0x000fc4000001ff00 */
[----:B------:R-:W-:Y:S02]  /*15b0*/  CS2R R86, SRZ ;  /* 0x0000000000567805 */ /* 0x000fe4000001ff00 */
[----:B------:R-:W-:Y:S02]  /*15c0*/  CS2R R92, SRZ ;  /* 0x00000000005c7805 */ /* 0x000fe4000001ff00 */
[----:B------:R-:W-:Y:S02]  /*15d0*/  CS2R R90, SRZ ;  /* 0x00000000005a7805 */ /* 0x000fe4000001ff00 */
[----:B------:R-:W-:Y:S02]  /*15e0*/  PLOP3.LUT P1, PT, PT, PT, UP0, 0x80, 0x0 ;  /* 0x000000000000781c */ /* 0x000fe40003f2f008 */
        /* <DEDUP_REMOVED lines=64> */
.L_x_14086:
        /* <DEDUP_REMOVED lines=10> */
.L_x_14226:
[----:B0-----:R-:W-:Y:S01]  /*1a90*/  MOV R0, UR46 ;  /* 0x0000002e00007c02 */ /* 0x001fe20008000f00 */
[----:B------:R-:W-:Y:S05]  /*1aa0*/  WARPSYNC.ALL ;  /* 0x0000000000007948 */ /* 0x000fea0003800000 */
[----:B------:R0:W-:Y:S01]  /*1ab0*/  BAR.SYNC.DEFER_BLOCKING R7, 0x100 ;  /* 0x000400070000751d */ /* 0x0001e20000010000 */
[----:B------:R-:W-:-:S13]  /*1ac0*/  ISETP.NE.AND P0, PT, R0, 0x3, PT ;  /* 0x000000030000780c */ /* 0x000fda0003f05270 */
[----:B0-----:R-:W-:Y:S05]  /*1ad0*/  @!P0 BRA `(.L_x_14088) ;  /* 0x0000000000048947 */ /* 0x001fea0003800000 */
[----:B------:R-:W-:Y:S01]  /*1ae0*/  BPT.TRAP 0x1 ;  /* 0x000000040000795c */ /* 0x000fe20000300000 */
.L_x_14088:
[----:B------:R-:W-:Y:S01]  /*1af0*/  ULEA UR22, UR38, UR51, 0x3 ;  /* 0x0000003326167291 */ /* 0x000fe2000f8e183f */
[----:B------:R-:W-:-:S05]  /*1b00*/  IMAD.U32 R8, RZ, RZ, UR37 ;  /* 0x00000025ff087e24 */ /* 0x000fca000f8e00ff */
[----:B------:R-:W-:-:S04]  /*1b10*/  SHF.L.U32 R8, R8, 0x1f, RZ ;  /* 0x0000001f08087819 */ /* 0x000fc800000006ff */
[----:B------:R0:W1:Y:S01]  /*1b20*/  SYNCS.PHASECHK.TRANS64.TRYWAIT P1, [UR22+0x22830], R8 ;  /* 0x02283008ff0075a7 */ /* 0x0000620008020156 */
[----:B------:R-:W-:Y:S05]  /*1b30*/  @!P0 BRA `(.L_x_14089) ;  /* 0x0000000000048947 */ /* 0x000fea0003800000 */
[----:B------:R-:W-:Y:S01]  /*1b40*/  BPT.TRAP 0x1 ;  /* 0x000000040000795c */ /* 0x000fe20000300000 */
.L_x_14089:
[----:B-1----:R-:W-:Y:S05]  /*1b50*/  @P1 BRA `(.L_x_14090) ;  /* 0x0000000000081947 */ /* 0x002fea0003800000 */
[----:B------:R-:W1:Y:S02]  /*1b60*/  SYNCS.PHASECHK.TRANS64.TRYWAIT P1, [UR22+0x22830], R8 ;  /* 0x02283008ff0075a7 */ /* 0x000e640008020156 */
[----:B-1----:R-:W-:Y:S05]  /*1b70*/  @!P1 BRA `(.L_x_14091) ;  /* 0x0000010000309947 */ /* 0x002fea0003800000 */
.L_x_14090:
[----:B------:R-:W-:Y:S01]  /*1b80*/  UIADD3 UR4, UR51, 0x1c400, URZ ;  /* 0x0001c40033047890 */ /* 0x000fe2000fffe03f */
[----:B------:R-:W-:Y:S01]  /*1b90*/  WARPGROUP.ARRIVE ;  /* 0x00000000000079c5 */ /* 0x000fe20000000000 */
[----:B------:R-:W-:-:S05]  /*1ba0*/  ULOP3.LUT UR16, UR53, 0x10000, URZ, 0xfc, !UPT ;  /* 0x0001000035107892 */ /* 0x000fca000f8efc3f */
[----:B------:R-:W2:Y:S01]  /*1bb0*/  S2R R0, SR_TID.X ;  /* 0x0000000000007919 */ /* 0x000ea20000002100 */
[----:B------:R-:W-:Y:S01]  /*1bc0*/  USHF.R.U32.HI UR4, URZ, 0x4, UR4 ;  /* 0x000000043f047899 */ /* 0x000fe20008011604 */
[----:B------:R-:W-:Y:S01]  /*1bd0*/  UMOV UR17, 0x40000040 ;  /* 0x4000004000117882 */ /* 0x000fe20000000000 */
[----:B------:R-:W-:Y:S02]  /*1be0*/  UMOV UR19, 0x40000040 ;  /* 0x4000004000137882 */ /* 0x000fe40000000000 */
[----:B------:R-:W-:Y:S01]  /*1bf0*/  ULOP3.LUT UR4, UR4, 0x3fff, URZ, 0xc0, !UPT ;  /* 0x00003fff04047892 */ /* 0x000fe2000f8ec03f */
[----:B------:R-:W-:Y:S01]  /*1c00*/  UMOV UR5, 0x40000040 ;  /* 0x4000004000057882 */ /* 0x000fe20000000000 */
[----:B------:R-:W-:Y:S02]  /*1c10*/  UMOV UR7, 0x40000040 ;  /* 0x4000004000077882 */ /* 0x000fe40000000000 */
[----:B------:R-:W-:Y:S02]  /*1c20*/  ULOP3.LUT UR20, UR4, 0x10000, URZ, 0xfc, !UPT ;  /* 0x0001000004147892 */ /* 0x000fe4000f8efc3f */
[----:B------:R-:W-:-:S02]  /*1c30*/  UIADD3 UR4, UR16, 0x2, URZ ;  /* 0x0000000210047890 */ /* 0x000fc4000fffe03f */
[----:B------:R-:W-:Y:S02]  /*1c40*/  UIMAD UR18, UR38, 0x300, UR20 ;  /* 0x00000300261278a4 */ /* 0x000fe4000f8e0214 */
[----:B------:R-:W-:Y:S02]  /*1c50*/  UIADD3 UR8, UR16, 0x4, URZ ;  /* 0x0000000410087890 */ /* 0x000fe4000fffe03f */
[----:B------:R-:W-:Y:S02]  /*1c60*/  UIADD3 UR6, UR18, 0x2, URZ ;  /* 0x0000000212067890 */ /* 0x000fe4000fffe03f */
[----:B------:R-:W-:Y:S01]  /*1c70*/  UIADD3 UR10, UR18, 0x4, URZ ;  /* 0x00000004120a7890 */ /* 0x000fe2000fffe03f */
[----:B------:R-:W-:Y:S02]  /*1c80*/  UMOV UR9, 0x40000040 ;  /* 0x4000004000097882 */ /* 0x000fe40000000000 */
[----:B------:R-:W-:Y:S01]  /*1c90*/  HGMMA.64x96x16.F32.BF16 R24, gdesc[UR16], RZ, !UPT, gsb0 ;  /* 0x01600000101879f0 */ /* 0x000fe2000c0018ff */
[----:B------:R-:W-:Y:S01]  /*1ca0*/  UMOV UR11, 0x40000040 ;  /* 0x40000040000b7882 */ /* 0x000fe20000000000 */
[----:B------:R-:W-:-:S02]  /*1cb0*/  UIADD3 UR12, UR16, 0x6, URZ ;  /* 0x00000006100c7890 */ /* 0x000fc4000fffe03f */
        /* <DEDUP_REMOVED lines=18> */
.L_x_14092:
        /* <DEDUP_REMOVED lines=9> */
[----:B------:R-:W3:Y:S01]  /*1e70*/  MUFU.TANH R20, R26 ;  /* 0x0000001a00147308 */ /* 0x000ee20000002400 */
[----:B------:R-:W-:Y:S01]  /*1e80*/  FMUL.FTZ R31, R31, UR7 ;  /* 0x000000071f1f7c20 */ /* 0x000fe20008410000 */
[----:B------:R-:W-:Y:S01]  /*1e90*/  @UP0 ULDC UR6, c[0x0][0x44c] ;  /* 0x0001130000060ab9 */ /* 0x000fe20000000800 */
[----:B------:R-:W-:Y:S01]  /*1ea0*/  FMUL.FTZ R34, R34, UR7 ;  /* 0x0000000722227c20 */ /* 0x000fe20008410000 */
[----:B------:R-:W-:Y:S01]  /*1eb0*/  FMUL.FTZ R35, R35, UR7 ;  /* 0x0000000723237c20 */ /* 0x000fe20008410000 */
[----:B------:R-:W-:Y:S01]  /*1ec0*/  FMUL.FTZ R25, R25, UR7 ;  /* 0x0000000719197c20 */ /* 0x000fe20008410000 */
[----:B------:R-:W-:Y:S01]  /*1ed0*/  FMUL.FTZ R38, R38, UR7 ;  /* 0x0000000726267c20 */ /* 0x000fe20008410000 */
[----:B------:R-:W-:Y:S01]  /*1ee0*/  FMUL.FTZ R39, R39, UR7 ;  /* 0x0000000727277c20 */ /* 0x000fe20008410000 */
[----:B------:R-:W4:Y:S01]  /*1ef0*/  MUFU.TANH R27, R27 ;  /* 0x0000001b001b7308 */ /* 0x000f220000002400 */
[----:B------:R-:W-:Y:S01]  /*1f00*/  FMUL.FTZ R28, R28, UR7 ;  /* 0x000000071c1c7c20 */ /* 0x000fe20008410000 */
[----:B-1----:R-:W-:Y:S01]  /*1f10*/  @P1 IMAD.HI.U32 R3, R4, UR6, RZ ;  /* 0x0000000604031c27 */ /* 0x002fe2000f8e00ff */
[----:B------:R-:W-:-:S03]  /*1f20*/  @UP0 ULDC UR6, c[0x0][0x450] ;  /* 0x0001140000060ab9 */ /* 0x000fc60000000800 */
[----:B------:R-:W-:Y:S01]  /*1f30*/  FMUL.FTZ R42, R42, UR7 ;  /* 0x000000072a2a7c20 */ /* 0x000fe20008410000 */
[----:B------:R-:W-:Y:S01]  /*1f40*/  FMUL.FTZ R43, R43, UR7 ;  /* 0x000000072b2b7c20 */ /* 0x000fe20008410000 */
[----:B------:R-:W-:Y:S01]  /*1f50*/  FMUL.FTZ R32, R32, UR7 ;  /* 0x0000000720207c20 */ /* 0x000fe20008410000 */
[----:B------:R-:W-:Y:S01]  /*1f60*/  @P2 SHF.R.U32.HI R4, RZ, UR6, R3 ;  /* 0x00000006ff042c19 */ /* 0x000fe20008011603 */
[----:B------:R-:W-:Y:S01]  /*1f70*/  UIMAD UR6, UR50, -0x60, UR44 ;  /* 0xffffffa0320678a4 */ /* 0x000fe2000f8e022c */
[----:B------:R-:W1:Y:S01]  /*1f80*/  MUFU.TANH R30, R30 ;  /* 0x0000001e001e7308 */ /* 0x000e620000002400 */
[----:B------:R-:W-:Y:S01]  /*1f90*/  FMUL.FTZ R40, R40, UR7 ;  /* 0x0000000728287c20 */ /* 0x000fe20008410000 */
[----:B------:R-:W-:Y:S01]  /*1fa0*/  FMUL.FTZ R46, R46, UR7 ;  /* 0x000000072e2e7c20 */ /* 0x000fe20008410000 */
[----:B------:R-:W5:Y:S01]  /*1fb0*/  SHFL.IDX PT, R3, R4, 0x1, 0x1c1f ;  /* 0x003c1f0004037f89 */ /* 0x000f6200000e0000 */
[----:B------:R-:W-:Y:S01]  /*1fc0*/  UIADD3 UR6, UR6, 0x60, URZ ;  /* 0x0000006006067890 */ /* 0x000fe2000fffe03f */
[----:B------:R-:W-:Y:S01]  /*1fd0*/  FMUL.FTZ R41, R41, UR7 ;  /* 0x0000000729297c20 */ /* 0x000fe20008410000 */
[----:B------:R-:W-:Y:S01]  /*1fe0*/  FMUL.FTZ R36, R36, UR7 ;  /* 0x0000000724247c20 */ /* 0x000fe20008410000 */
[----:B------:R-:W-:Y:S01]  /*1ff0*/  FMUL.FTZ R47, R47, UR7 ;  /* 0x000000072f2f7c20 */ /* 0x000fe20008410000 */
[----:B------:R-:W-:Y:S01]  /*2000*/  MUFU.TANH R31, R31 ;  /* 0x0000001f001f7308 */ /* 0x000fe20000002400 */
[----:B------:R-:W-:Y:S01]  /*2010*/  FMUL.FTZ R50, R50, UR7 ;  /* 0x0000000732327c20 */ /* 0x000fe20008410000 */
[----:B------:R-:W-:-:S02]  /*2020*/  IMAD.U32 R6, RZ, RZ, UR6 ;  /* 0x00000006ff067e24 */ /* 0x000fc4000f8e00ff */
[----:B------:R-:W-:Y:S01]  /*2030*/  FMUL.FTZ R51, R51, UR7 ;  /* 0x0000000733337c20 */ /* 0x000fe20008410000 */
[----:B------:R-:W-:Y:S01]  /*2040*/  FMUL.FTZ R54, R54, UR7 ;  /* 0x0000000736367c20 */ /* 0x000fe20008410000 */
[----:B------:R-:W-:Y:S01]  /*2050*/  FMUL.FTZ R55, R55, UR7 ;  /* 0x0000000737377c20 */ /* 0x000fe20008410000 */
[----:B------:R-:W-:Y:S02]  /*2060*/  IMAD R5, R17, -0x2, R6 ;  /* 0xfffffffe11057824 */ /* 0x000fe400078e0206 */
[----:B------:R-:W-:Y:S01]  /*2070*/  FMUL.FTZ R58, R58, UR7 ;  /* 0x000000073a3a7c20 */ /* 0x000fe20008410000 */
[----:B------:R-:W-:Y:S01]  /*2080*/  IMAD.U32 R6, RZ, RZ, UR42 ;  /* 0x0000002aff067e24 */ /* 0x000fe2000f8e00ff */
[----:B------:R-:W0:Y:S01]  /*2090*/  MUFU.TANH R34, R34 ;  /* 0x0000002200227308 */ /* 0x000e220000002400 */
[----:B------:R-:W-:Y:S01]  /*20a0*/  FMUL.FTZ R59, R59, UR7 ;  /* 0x000000073b3b7c20 */ /* 0x000fe20008410000 */
[----:B------:R-:W-:Y:S01]  /*20b0*/  FMUL.FTZ R62, R62, UR7 ;  /* 0x000000073e3e7c20 */ /* 0x000fe20008410000 */
[----:B------:R-:W-:Y:S01]  /*20c0*/  FMUL.FTZ R63, R63, UR7 ;  /* 0x000000073f3f7c20 */ /* 0x000fe20008410000 */
[--C-:B------:R-:W-:Y:S01]  /*20d0*/  IADD3 R6, -R6, 0x1, R5.reuse ;  /* 0x0000000106067810 */ /* 0x100fe20007ffe105 */
[----:B------:R-:W-:Y:S01]  /*20e0*/  FMUL.FTZ R66, R66, UR7 ;  /* 0x0000000742427c20 */ /* 0x000fe20008410000 */
[----:B------:R-:W-:Y:S01]  /*20f0*/  FMUL.FTZ R67, R67, UR7 ;  /* 0x0000000743437c20 */ /* 0x000fe20008410000 */
[----:B------:R-:W-:Y:S01]  /*2100*/  FMUL.FTZ R70, R70, UR7 ;  /* 0x0000000746467c20 */ /* 0x000fe20008410000 */
[----:B------:R4:W-:Y:S01]  /*2110*/  MUFU.TANH R11, R25 ;  /* 0x00000019000b7308 */ /* 0x0009e20000002400 */
[----:B------:R-:W-:Y:S01]  /*2120*/  FMUL.FTZ R71, R71, UR7 ;  /* 0x0000000747477c20 */ /* 0x000fe20008410000 */
[-CC-:B-----5:R-:W-:Y:S01]  /*2130*/  VIADDMNMX R3, R3, R6.reuse, R5.reuse, PT ;  /* 0x0000000603037246 */ /* 0x1a0fe20003800105 */
[----:B------:R-:W5:Y:S01]  /*2140*/  SHFL.IDX PT, R4, R4, RZ, 0x1c1f ;  /* 0x001c1fff04047589 */ /* 0x000f6200000e0000 */
[----:B------:R-:W-:Y:S01]  /*2150*/  FMUL.FTZ R24, R24, UR7 ;  /* 0x0000000718187c20 */ /* 0x000fe20008410000 */
[----:B------:R-:W-:Y:S01]  /*2160*/  FMUL.FTZ R29, R29, UR7 ;  /* 0x000000071d1d7c20 */ /* 0x000fe20008410000 */
[----:B------:R-:W-:Y:S01]  /*2170*/  ISETP.GT.AND P1, PT, R3, RZ, PT ;  /* 0x000000ff0300720c */ /* 0x000fe20003f24270 */
[----:B------:R-:W-:Y:S01]  /*2180*/  FMUL.FTZ R33, R33, UR7 ;  /* 0x0000000721217c20 */ /* 0x000fe20008410000 */
[C---:B------:R-:W-:Y:S01]  /*2190*/  ISETP.GT.AND P2, PT, R3.reuse, 0x1, PT ;  /* 0x000000010300780c */ /* 0x040fe20003f44270 */
[----:B------:R-:W-:Y:S01]  /*21a0*/  MUFU.TANH R35, R35 ;  /* 0x0000002300237308 */ /* 0x000fe20000002400 */
[----:B------:R-:W-:Y:S01]  /*21b0*/  ISETP.GT.AND P3, PT, R3, 0x8, PT ;  /* 0x000000080300780c */ /* 0x000fe20003f64270 */
[----:B------:R-:W-:Y:S01]  /*21c0*/  FMUL.FTZ R37, R37, UR7 ;  /* 0x0000000725257c20 */ /* 0x000fe20008410000 */
[----:B---3--:R-:W-:Y:S01]  /*21d0*/  FSEL R20, R20, -INF , P1 ;  /* 0xff80000014147808 */ /* 0x008fe20000800000 */
[----:B------:R-:W-:Y:S01]  /*21e0*/  FMUL.FTZ R49, R49, UR7 ;  /* 0x0000000731317c20 */ /* 0x000fe20008410000 */
[----:B----4-:R-:W-:Y:S01]  /*21f0*/  FSEL R25, R27, -INF , P2 ;  /* 0xff8000001b197808 */ /* 0x010fe20001000000 */
[----:B------:R-:W-:Y:S01]  /*2200*/  FMUL.FTZ R44, R44, UR7 ;  /* 0x000000072c2c7c20 */ /* 0x000fe20008410000 */
[----:B------:R-:W-:Y:S01]  /*2210*/  ISETP.GT.AND P1, PT, R3, 0x9, PT ;  /* 0x000000090300780c */ /* 0x000fe20003f24270 */
[----:B------:R-:W3:Y:S01]  /*2220*/  MUFU.TANH R38, R38 ;  /* 0x0000002600267308 */ /* 0x000ee20000002400 */
[----:B-1----:R-:W-:Y:S01]  /*2230*/  FSEL R26, R30, -INF , P3 ;  /* 0xff8000001e1a7808 */ /* 0x002fe20001800000 */
[----:B------:R-:W-:Y:S01]  /*2240*/  FMUL.FTZ R45, R45, UR7 ;  /* 0x000000072d2d7c20 */ /* 0x000fe20008410000 */
[----:B------:R-:W-:Y:S01]  /*2250*/  FMNMX.FTZ R9, R20, R25, !PT ;  /* 0x0000001914097209 */ /* 0x000fe20007810000 */
[----:B------:R-:W-:Y:S01]  /*2260*/  FMUL.FTZ R48, R48, UR7 ;  /* 0x0000000730307c20 */ /* 0x000fe20008410000 */
[----:B------:R-:W-:Y:S01]  /*2270*/  ISETP.GT.AND P2, PT, R3, 0x10, PT ;  /* 0x000000100300780c */ /* 0x000fe20003f44270 */
[----:B------:R-:W-:Y:S01]  /*2280*/  FMUL.FTZ R52, R52, UR7 ;  /* 0x0000000734347c20 */ /* 0x000fe20008410000 */
[----:B------:R-:W-:Y:S01]  /*2290*/  FMNMX.FTZ R9, R26, R9, !PT ;  /* 0x000000091a097209 */ /* 0x000fe20007810000 */
[----:B------:R1:W-:Y:S01]  /*22a0*/  MUFU.TANH R12, R28 ;  /* 0x0000001c000c7308 */ /* 0x0003e20000002400 */
[----:B0-----:R-:W-:Y:S01]  /*22b0*/  FSEL R30, R34, -INF , P2 ;  /* 0xff800000221e7808 */ /* 0x001fe20001000000 */
[----:B------:R-:W-:Y:S01]  /*22c0*/  FMUL.FTZ R53, R53, UR7 ;  /* 0x0000000735357c20 */ /* 0x000fe20008410000 */
[----:B------:R-:W-:Y:S01]  /*22d0*/  ISETP.GT.AND P2, PT, R3, 0x18, PT ;  /* 0x000000180300780c */ /* 0x000fe20003f44270 */
[----:B------:R-:W-:Y:S01]  /*22e0*/  FMUL.FTZ R56, R56, UR7 ;  /* 0x0000000738387c20 */ /* 0x000fe20008410000 */
[----:B-----5:R-:W-:Y:S01]  /*22f0*/  VIADDMNMX R6, R4, R6, R5, PT ;  /* 0x0000000604067246 */ /* 0x020fe20003800105 */
[----:B------:R-:W-:Y:S01]  /*2300*/  FMUL.FTZ R57, R57, UR7 ;  /* 0x0000000739397c20 */ /* 0x000fe20008410000 */
[----:B------:R-:W-:Y:S01]  /*2310*/  FMUL.FTZ R60, R60, UR7 ;  /* 0x000000073c3c7c20 */ /* 0x000fe20008410000 */
[----:B------:R-:W-:Y:S01]  /*2320*/  MUFU.TANH R39, R39 ;  /* 0x0000002700277308 */ /* 0x000fe20000002400 */
[----:B-1----:R-:W-:Y:S01]  /*2330*/  FSEL R28, R31, -INF , P1 ;  /* 0xff8000001f1c7808 */ /* 0x002fe20000800000 */
[----:B------:R-:W-:Y:S01]  /*2340*/  FMUL.FTZ R61, R61, UR7 ;  /* 0x000000073d3d7c20 */ /* 0x000fe20008410000 */
[----:B------:R-:W-:Y:S01]  /*2350*/  ISETP.GT.AND P1, PT, R3, 0x11, PT ;  /* 0x000000110300780c */ /* 0x000fe20003f24270 */
[----:B------:R-:W-:Y:S01]  /*2360*/  FMUL.FTZ R64, R64, UR7 ;  /* 0x0000000740407c20 */ /* 0x000fe20008410000 */
[----:B------:R-:W-:Y:S01]  /*2370*/  FMNMX.FTZ R9, R28, R9, !PT ;  /* 0x000000091c097209 */ /* 0x000fe20007810000 */
[----:B------:R-:W-:Y:S01]  /*2380*/  FMUL.FTZ R65, R65, UR7 ;  /* 0x0000000741417c20 */ /* 0x000fe20008410000 */
[----:B---3--:R-:W-:Y:S01]  /*2390*/  FSEL R34, R38, -INF , P2 ;  /* 0xff80000026227808 */ /* 0x008fe20001000000 */
[----:B------:R-:W0:Y:S01]  /*23a0*/  MUFU.TANH R42, R42 ;  /* 0x0000002a002a7308 */ /* 0x000e220000002400 */
[----:B------:R-:W-:Y:S01]  /*23b0*/  FMNMX.FTZ R9, R30, R9, !PT ;  /* 0x000000091e097209 */ /* 0x000fe20007810000 */
[----:B------:R-:W-:Y:S01]  /*23c0*/  FMUL.FTZ R68, R68, UR7 ;  /* 0x0000000744447c20 */ /* 0x000fe20008410000 */
[----:B------:R-:W-:Y:S01]  /*23d0*/  ISETP.GT.AND P2, PT, R3, 0x20, PT ;  /* 0x000000200300780c */ /* 0x000fe20003f44270 */
[----:B------:R-:W-:Y:S01]  /*23e0*/  FMUL.FTZ R69, R69, UR7 ;  /* 0x0000000745457c20 */ /* 0x000fe20008410000 */
[----:B------:R-:W-:Y:S01]  /*23f0*/  ISETP.GT.AND P3, PT, R6, 0x8, PT ;  /* 0x000000080600780c */ /* 0x000fe20003f64270 */
[----:B------:R-:W-:-:S02]  /*2400*/  UIADD3 UR6, UR22, 0x22840, URZ ;  /* 0x0002284016067890 */ /* 0x000fc4000fffe03f */
[----:B------:R1:W-:Y:S02]  /*2410*/  MUFU.TANH R15, R32 ;  /* 0x00000020000f7308 */ /* 0x0003e40000002400 */
[----:B------:R-:W-:-:S06]  /*2420*/  UPRMT UR6, UR52, 0x654, UR6 ;  /* 0x0000065434067896 */ /* 0x000fcc0008000006 */
        /* <DEDUP_REMOVED lines=342> */
.L_x_14093:
[----:B------:R0:W1:Y:S01]  /*3990*/  SYNCS.PHASECHK.TRANS64.TRYWAIT P1, [UR22+0x22850], R8 ;  /* 0x02285008ff0075a7 */ /* 0x0000620008020156 */
[----:B------:R-:W-:Y:S05]  /*39a0*/  @!P0 BRA `(.L_x_14094) ;  /* 0x0000000000048947 */ /* 0x000fea0003800000 */
[----:B------:R-:W-:Y:S01]  /*39b0*/  BPT.TRAP 0x1 ;  /* 0x000000040000795c */ /* 0x000fe20000300000 */
.L_x_14094:
[----:B-1----:R-:W-:Y:S05]  /*39c0*/  @P1 BRA `(.L_x_14095) ;  /* 0x0000000000081947 */ /* 0x002fea0003800000 */
[----:B------:R-:W1:Y:S02]  /*39d0*/  SYNCS.PHASECHK.TRANS64.TRYWAIT P1, [UR22+0x22850], R8 ;  /* 0x02285008ff0075a7 */ /* 0x000e640008020156 */
[----:B-1----:R-:W-:Y:S05]  /*39e0*/  @!P1 BRA `(.L_x_14096) ;  /* 0x000000e000ac9947 */ /* 0x002fea0003800000 */
.L_x_14095:
        /* <DEDUP_REMOVED lines=43> */
.L_x_14097:
[----:B------:R-:W-:Y:S01]  /*3ca0*/  UISETP.NE.AND UP0, UPT, UR47, URZ, UPT ;  /* 0x0000003f2f00728c */ /* 0x000fe2000bf05270 */
[----:B------:R-:W2:Y:S01]  /*3cb0*/  S2UR UR14, SR_CgaCtaId ;  /* 0x00000000000e79c3 */ /* 0x000ea20000008800 */
[----:B------:R-:W-:Y:S01]  /*3cc0*/  UMOV UR11, UR45 ;  /* 0x0000002d000b7c82 */ /* 0x000fe20008000000 */
[----:B------:R-:W-:Y:S02]  /*3cd0*/  UIADD3 UR22, UR22, 0x22860, URZ ;  /* 0x0002286016167890 */ /* 0x000fe4000fffe03f */
[----:B------:R-:W-:-:S06]  /*3ce0*/  UIADD3 UR23, UR50, -0x2, URZ ;  /* 0xfffffffe32177890 */ /* 0x000fcc000fffe03f */
[----:B------:R-:W-:Y:S01]  /*3cf0*/  @UP0 ULDC UR6, c[0x0][0x44c] ;  /* 0x0001130000060ab9 */ /* 0x000fe20000000800 */
[----:B------:R-:W-:Y:S01]  /*3d00*/  @UP0 ULDC UR15, c[0x0][0x450] ;  /* 0x00011400000f0ab9 */ /* 0x000fe20000000800 */
[----:B------:R-:W-:-:S04]  /*3d10*/  UIMAD.WIDE.U32 UR6, UR45, UR6, URZ ;  /* 0x000000062d0672a5 */ /* 0x000fc8000f8e003f */
[----:B------:R-:W-:-:S04]  /*3d20*/  @UP0 USHF.R.U32.HI UR11, URZ, UR15, UR7 ;  /* 0x0000000f3f0b0299 */ /* 0x000fc80008011607 */
[----:B------:R-:W-:-:S04]  /*3d30*/  UIADD3 UR6, UR11, UR44, -UR42 ;  /* 0x0000002c0b067290 */ /* 0x000fc8000fffe82a */
        /* <DEDUP_REMOVED lines=11> */
[----:B------:R-:W-:Y:S01]  /*3df0*/  ULDC UR26, c[0x0][0x9d8] ;  /* 0x00027600001a7ab9 */ /* 0x000fe20000000800 */
[----:B0-----:R-:W-:Y:S01]  /*3e00*/  IMAD.MOV.U32 R8, RZ, RZ, R6 ;  /* 0x000000ffff087224 */ /* 0x001fe200078e0006 */
[----:B------:R-:W-:-:S06]  /*3e10*/  ULDC UR27, c[0x0][0x988] ;  /* 0x00026200001b7ab9 */ /* 0x000fcc0000000800 */
.L_x_14109:
[----:B------:R-:W-:-:S04]  /*3e20*/  UIADD3 UR38, UR38, 0x1, URZ ;  /* 0x0000000126267890 */ /* 0x000fc8000fffe03f */
[----:B------:R-:W-:-:S04]  /*3e30*/  UISETP.NE.AND UP0, UPT, UR38, 0x2, UPT ;  /* 0x000000022600788c */ /* 0x000fc8000bf05270 */
[----:B------:R-:W-:Y:S02]  /*3e40*/  USEL UR6, URZ, 0x1, UP0 ;  /* 0x000000013f067887 */ /* 0x000fe40008000000 */
[----:B------:R-:W-:Y:S02]  /*3e50*/  USEL UR38, UR38, URZ, UP0 ;  /* 0x0000003f26267287 */ /* 0x000fe40008000000 */
[----:B------:R-:W-:Y:S01]  /*3e60*/  ULOP3.LUT UR37, UR37, UR6, URZ, 0x3c, !UPT ;  /* 0x0000000625257292 */ /* 0x000fe2000f8e3c3f */
[----:B01----:R-:W-:Y:S11]  /*3e70*/  @!P0 BRA `(.L_x_14099) ;  /* 0x0000000000048947 */ /* 0x003ff60003800000 */
[----:B------:R-:W-:Y:S01]  /*3e80*/  BPT.TRAP 0x1 ;  /* 0x000000040000795c */ /* 0x000fe20000300000 */
.L_x_14099:
[----:B------:R-:W0:Y:S01]  /*3e90*/  S2UR UR24, SR_CgaCtaId ;  /* 0x00000000001879c3 */ /* 0x000e220000008800 */
[----:B------:R-:W-:Y:S01]  /*3ea0*/  UMOV UR6, 0x400 ;  /* 0x0000040000067882 */ /* 0x000fe20000000000 */
[----:B------:R-:W-:-:S04]  /*3eb0*/  MOV R7, UR37 ;  /* 0x0000002500077c02 */ /* 0x000fc80008000f00 */
[----:B------:R-:W-:Y:S01]  /*3ec0*/  SHF.L.U32 R7, R7, 0x1f, RZ ;  /* 0x0000001f07077819 */ /* 0x000fe200000006ff */
[----:B0-----:R-:W-:-:S04]  /*3ed0*/  ULEA UR6, UR24, UR6, 0x18 ;  /* 0x0000000618067291 */ /* 0x001fc8000f8ec03f */
[----:B------:R-:W-:-:S09]  /*3ee0*/  ULEA UR25, UR38, UR6, 0x3 ;  /* 0x0000000626197291 */ /* 0x000fd2000f8e183f */
[----:B------:R0:W1:Y:S01]  /*3ef0*/  SYNCS.PHASECHK.TRANS64.TRYWAIT P1, [UR25+0x22830], R7 ;  /* 0x02283007ff0075a7 */ /* 0x0000620008020159 */
[----:B------:R-:W-:Y:S05]  /*3f00*/  @!P0 BRA `(.L_x_14100) ;  /* 0x0000000000048947 */ /* 0x000fea0003800000 */
[----:B------:R-:W-:Y:S01]  /*3f10*/  BPT.TRAP 0x1 ;  /* 0x000000040000795c */ /* 0x000fe20000300000 */
.L_x_14100:
[----:B-1----:R-:W-:Y:S05]  /*3f20*/  @P1 BRA `(.L_x_14101) ;  /* 0x0000000000081947 */ /* 0x002fea0003800000 */
[----:B------:R-:W1:Y:S02]  /*3f30*/  SYNCS.PHASECHK.TRANS64.TRYWAIT P1, [UR25+0x22830], R7 ;  /* 0x02283007ff0075a7 */ /* 0x000e640008020159 */
[----:B-1----:R-:W-:Y:S05]  /*3f40*/  @!P1 BRA `(.L_x_14102) ;  /* 0x000000dc006c9947 */ /* 0x002fea0003800000 */
.L_x_14101:
        /* <DEDUP_REMOVED lines=26> */
.L_x_14103:
[----:B------:R-:W-:Y:S01]  /*40f0*/  UISETP.NE.AND UP0, UPT, UR47, URZ, UPT ;  /* 0x0000003f2f00728c */ /* 0x000fe2000bf05270 */
[----:B------:R-:W-:Y:S02]  /*4100*/  VIADD R5, R16, UR45 ;  /* 0x0000002d10057c36 */ /* 0x000fe40008000000 */
[----:B------:R-:W-:Y:S01]  /*4110*/  FMUL.FTZ R14, R161, UR26 ;  /* 0x0000001aa10e7c20 */ /* 0x000fe20008410000 */
[----:B------:R-:W-:Y:S01]  /*4120*/  FMUL.FTZ R13, R160, UR26 ;  /* 0x0000001aa00d7c20 */ /* 0x000fe20008410000 */
[----:B------:R-:W-:Y:S01]  /*4130*/  FMUL.FTZ R160, R167, UR26 ;  /* 0x0000001aa7a07c20 */ /* 0x000fe20008410000 */
[----:B------:R-:W-:Y:S01]  /*4140*/  FMUL.FTZ R154, R154, UR26 ;  /* 0x0000001a9a9a7c20 */ /* 0x000fe20008410000 */
[----:B------:R-:W-:Y:S01]  /*4150*/  PLOP3.LUT P1, PT, PT, PT, UP0, 0x80, 0x0 ;  /* 0x000000000000781c */ /* 0x000fe20003f2f008 */
[----:B------:R-:W-:Y:S01]  /*4160*/  IMAD.MOV.U32 R210, RZ, RZ, -0x2 ;  /* 0xfffffffeffd27424 */ /* 0x000fe200078e00ff */
[----:B------:R-:W-:Y:S01]  /*4170*/  PLOP3.LUT P2, PT, PT, PT, UP0, 0x80, 0x0 ;  /* 0x000000000000781c */ /* 0x000fe20003f4f008 */
[----:B------:R-:W-:Y:S01]  /*4180*/  FMUL.FTZ R6, R152, UR26 ;  /* 0x0000001a98067c20 */ /* 0x000fe20008410000 */
[----:B------:R-:W-:Y:S01]  /*4190*/  FMUL.FTZ R10, R153, UR26 ;  /* 0x0000001a990a7c20 */ /* 0x000fe20008410000 */
[----:B------:R-:W-:Y:S01]  /*41a0*/  @UP0 ULDC UR6, c[0x0][0x44c] ;  /* 0x0001130000060ab9 */ /* 0x000fe20000000800 */
[----:B------:R-:W-:Y:S01]  /*41b0*/  FMUL.FTZ R152, R169, UR26 ;  /* 0x0000001aa9987c20 */ /* 0x000fe20008410000 */
[----:B------:R-:W-:Y:S01]  /*41c0*/  FMUL.FTZ R153, R155, UR26 ;  /* 0x0000001a9b997c20 */ /* 0x000fe20008410000 */
[----:B------:R-:W-:Y:S01]  /*41d0*/  IMAD.U32 R169, RZ, RZ, UR42 ;  /* 0x0000002affa97e24 */ /* 0x000fe2000f8e00ff */
[----:B------:R-:W2:Y:S01]  /*41e0*/  MUFU.TANH R154, R154 ;  /* 0x0000009a009a7308 */ /* 0x000ea20000002400 */
[----:B------:R-:W-:Y:S01]  /*41f0*/  FMUL.FTZ R155, R158, UR26 ;  /* 0x0000001a9e9b7c20 */ /* 0x000fe20008410000 */
[----:B------:R-:W-:Y:S01]  /*4200*/  FMUL.FTZ R11, R156, UR26 ;  /* 0x0000001a9c0b7c20 */ /* 0x000fe20008410000 */
[----:B------:R-:W-:Y:S01]  /*4210*/  FMUL.FTZ R156, R159, UR26 ;  /* 0x0000001a9f9c7c20 */ /* 0x000fe20008410000 */
[----:B------:R-:W-:Y:S01]  /*4220*/  @P1 IMAD.HI.U32 R161, R5, UR6, RZ ;  /* 0x0000000605a11c27 */ /* 0x000fe2000f8e00ff */
[----:B------:R-:W-:-:S03]  /*4230*/  @UP0 ULDC UR6, c[0x0][0x450] ;  /* 0x0001140000060ab9 */ /* 0x000fc60000000800 */
[----:B------:R-:W-:Y:S01]  /*4240*/  FMUL.FTZ R20, R165, UR26 ;  /* 0x0000001aa5147c20 */ /* 0x000fe20008410000 */
[----:B------:R-:W-:Y:S01]  /*4250*/  FMUL.FTZ R165, R178, UR26 ;  /* 0x0000001ab2a57c20 */ /* 0x000fe20008410000 */
[----:B------:R-:W3:Y:S01]  /*4260*/  MUFU.TANH R153, R153 ;  /* 0x0000009900997308 */ /* 0x000ee20000002400 */
[----:B------:R-:W-:Y:S01]  /*4270*/  @P2 SHF.R.U32.HI R5, RZ, UR6, R161 ;  /* 0x00000006ff052c19 */ /* 0x000fe200080116a1 */
[----:B------:R-:W-:Y:S01]  /*4280*/  UMOV UR6, 0x1 ;  /* 0x0000000100067882 */ /* 0x000fe20000000000 */
[----:B------:R-:W-:Y:S01]  /*4290*/  FMUL.FTZ R158, R162, UR26 ;  /* 0x0000001aa29e7c20 */ /* 0x000fe20008410000 */
[----:B------:R-:W-:Y:S01]  /*42a0*/  UIMAD UR6, UR23, -0x60, UR6 ;  /* 0xffffffa0170678a4 */ /* 0x000fe2000f8e0206 */
[----:B------:R-:W-:Y:S01]  /*42b0*/  FMUL.FTZ R12, R157, UR26 ;  /* 0x0000001a9d0c7c20 */ /* 0x000fe20008410000 */
[----:B------:R-:W4:Y:S01]  /*42c0*/  SHFL.IDX PT, R167, R5, 0x1, 0x1c1f ;  /* 0x003c1f0005a77f89 */ /* 0x000f2200000e0000 */
[----:B------:R-:W-:Y:S01]  /*42d0*/  FMUL.FTZ R157, R163, UR26 ;  /* 0x0000001aa39d7c20 */ /* 0x000fe20008410000 */
[----:B------:R-:W5:Y:S01]  /*42e0*/  MUFU.TANH R155, R155 ;  /* 0x0000009b009b7308 */ /* 0x000f620000002400 */
[----:B------:R-:W-:Y:S01]  /*42f0*/  FMUL.FTZ R159, R166, UR26 ;  /* 0x0000001aa69f7c20 */ /* 0x000fe20008410000 */
[----:B------:R-:W-:-:S02]  /*4300*/  IMAD R210, R17, R210, UR6 ;  /* 0x0000000611d27e24 */ /* 0x000fc4000f8e02d2 */
[----:B------:R-:W-:Y:S01]  /*4310*/  FMUL.FTZ R162, R170, UR26 ;  /* 0x0000001aaaa27c20 */ /* 0x000fe20008410000 */
[----:B------:R-:W-:Y:S01]  /*4320*/  FMUL.FTZ R161, R171, UR26 ;  /* 0x0000001aaba17c20 */ /* 0x000fe20008410000 */
[----:B------:R-:W-:Y:S01]  /*4330*/  FMUL.FTZ R163, R174, UR26 ;  /* 0x0000001aaea37c20 */ /* 0x000fe20008410000 */
[----:B------:R-:W-:Y:S01]  /*4340*/  FMUL.FTZ R15, R164, UR26 ;  /* 0x0000001aa40f7c20 */ /* 0x000fe20008410000 */
[----:B------:R-:W-:Y:S01]  /*4350*/  IADD3 R210, -R169, UR44, R210 ;  /* 0x0000002ca9d27c10 */ /* 0x000fe2000fffe1d2 */
        /* <DEDUP_REMOVED lines=12> */
[----:B------:R-:W1:Y:S01]  /*4420*/  SHFL.IDX PT, R5, R5, RZ, 0x1c1f ;  /* 0x001c1fff05057589 */ /* 0x000e6200000e0000 */
[----:B------:R-:W-:Y:S01]  /*4430*/  FMUL.FTZ R183, R180, UR26 ;  /* 0x0000001ab4b77c20 */ /* 0x000fe20008410000 */
[----:B----4-:R-:W-:-:S02]  /*4440*/  IMAD.IADD R178, R210, 0x1, R167 ;  /* 0x00000001d2b27824 */ /* 0x010fc400078e02a7 */
[----:B------:R-:W-:Y:S01]  /*4450*/  FMUL.FTZ R167, R182, UR26 ;  /* 0x0000001ab6a77c20 */ /* 0x000fe20008410000 */
[----:B------:R-:W4:Y:S01]  /*4460*/  MUFU.TANH R157, R157 ;  /* 0x0000009d009d7308 */ /* 0x000f220000002400 */
[----:B------:R-:W-:Y:S01]  /*4470*/  FMUL.FTZ R180, R188, UR26 ;  /* 0x0000001abcb47c20 */ /* 0x000fe20008410000 */
[----:B------:R-:W-:Y:S01]  /*4480*/  FMUL.FTZ R196, R196, UR26 ;  /* 0x0000001ac4c47c20 */ /* 0x000fe20008410000 */
[C---:B------:R-:W-:Y:S01]  /*4490*/  ISETP.GT.AND P1, PT, R178.reuse, RZ, PT ;  /* 0x000000ffb200720c */ /* 0x040fe20003f24270 */
[----:B------:R-:W-:Y:S01]  /*44a0*/  UMOV UR10, UR27 ;  /* 0x0000001b000a7c82 */ /* 0x000fe20008000000 */
[----:B------:R-:W-:Y:S01]  /*44b0*/  ISETP.GT.AND P2, PT, R178, 0x1, PT ;  /* 0x00000001b200780c */ /* 0x000fe20003f44270 */
[----:B------:R-:W-:Y:S01]  /*44c0*/  FMUL.FTZ R186, R192, UR26 ;  /* 0x0000001ac0ba7c20 */ /* 0x000fe20008410000 */
[----:B--2---:R-:W-:Y:S01]  /*44d0*/  FSEL R154, R154, -INF , P1 ;  /* 0xff8000009a9a7808 */ /* 0x004fe20000800000 */
[----:B------:R-:W2:Y:S01]  /*44e0*/  MUFU.TANH R159, R159 ;  /* 0x0000009f009f7308 */ /* 0x000ea20000002400 */
[----:B------:R-:W-:Y:S01]  /*44f0*/  ISETP.GT.AND P1, PT, R178, 0x8, PT ;  /* 0x00000008b200780c */ /* 0x000fe20003f24270 */
[----:B------:R-:W-:Y:S01]  /*4500*/  FMUL.FTZ R192, R197, UR26 ;  /* 0x0000001ac5c07c20 */ /* 0x000fe20008410000 */
[----:B---3--:R-:W-:Y:S01]  /*4510*/  FSEL R153, R153, -INF , P2 ;  /* 0xff80000099997808 */ /* 0x008fe20001000000 */
[----:B------:R-:W-:Y:S01]  /*4520*/  UIADD3 UR6, UR25, 0x22840, URZ ;  /* 0x0002284019067890 */ /* 0x000fe2000fffe03f */
[----:B------:R-:W-:-:S02]  /*4530*/  FMNMX.FTZ R170, R154, R9, !PT ;  /* 0x000000099aaa7209 */ /* 0x000fc40007810000 */
[C---:B------:R-:W-:Y:S01]  /*4540*/  ISETP.GT.AND P2, PT, R178.reuse, 0x9, PT ;  /* 0x00000009b200780c */ /* 0x040fe20003f44270 */
[----:B------:R-:W3:Y:S01]  /*4550*/  MUFU.TANH R160, R160 ;  /* 0x000000a000a07308 */ /* 0x000ee20000002400 */
[----:B-----5:R-:W-:Y:S01]  /*4560*/  FSEL R155, R155, -INF , P1 ;  /* 0xff8000009b9b7808 */ /* 0x020fe20000800000 */
[----:B------:R-:W-:Y:S01]  /*4570*/  UPRMT UR6, UR24, 0x654, UR6 ;  /* 0x0000065418067896 */ /* 0x000fe20008000006 */
[----:B------:R-:W-:Y:S02]  /*4580*/  FMNMX.FTZ R170, R153, R170, !PT ;  /* 0x000000aa99aa7209 */ /* 0x000fe40007810000 */
[----:B------:R-:W-:Y:S02]  /*4590*/  ISETP.GT.AND P1, PT, R178, 0x10, PT ;  /* 0x00000010b200780c */ /* 0x000fe40003f24270 */
[----:B0-----:R-:W-:Y:S01]  /*45a0*/  FSEL R156, R156, -INF , P2 ;  /* 0xff8000009c9c7808 */ /* 0x001fe20001000000 */
[----:B------:R-:W0:Y:S01]  /*45b0*/  MUFU.TANH R162, R162 ;  /* 0x000000a200a27308 */ /* 0x000e220000002400 */
[----:B------:R-:W-:Y:S01]  /*45c0*/  FMNMX.FTZ R171, R155, R170, !PT ;  /* 0x000000aa9bab7209 */ /* 0x000fe20007810000 */
[----:B------:R-:W-:Y:S01]  /*45d0*/  FMUL.FTZ R170, R187, UR26 ;  /* 0x0000001abbaa7c20 */ /* 0x000fe20008410000 */
[----:B------:R-:W-:Y:S01]  /*45e0*/  ISETP.GT.AND P2, PT, R178, 0x11, PT ;  /* 0x00000011b200780c */ /* 0x000fe20003f44270 */
[----:B------:R-:W-:Y:S01]  /*45f0*/  SYNCS.ARRIVE.TRANS64.RED.A1T0 RZ, [UR6], RZ ;  /* 0x000000ffffff79a7 */ /* 0x000fe20008100406 */
[----:B-1----:R-:W-:-:S02]  /*4600*/  FSEL R158, R158, -INF , P1 ;  /* 0xff8000009e9e7808 */ /* 0x002fc40000800000 */
[----:B------:R-:W-:Y:S01]  /*4610*/  FMNMX.FTZ R171, R156, R171, !PT ;  /* 0x000000ab9cab7209 */ /* 0x000fe20007810000 */
[----:B------:R-:W1:Y:S01]  /*4620*/  MUFU.TANH R161, R161 ;  /* 0x000000a100a17308 */ /* 0x000e620000002400 */
[----:B------:R-:W-:Y:S02]  /*4630*/  ISETP.GT.AND P1, PT, R178, 0x18, PT ;  /* 0x00000018b200780c */ /* 0x000fe40003f24270 */
[----:B----4-:R-:W-:Y:S02]  /*4640*/  FSEL R157, R157, -INF , P2 ;  /* 0xff8000009d9d7808 */ /* 0x010fe40001000000 */
[----:B------:R-:W-:Y:S02]  /*4650*/  FMNMX.FTZ R174, R158, R171, !PT ;  /* 0x000000ab9eae7209 */ /* 0x000fe40007810000 */
[----:B------:R-:W-:Y:S01]  /*4660*/  ISETP.GT.AND P2, PT, R178, 0x19, PT ;  /* 0x00000019b200780c */ /* 0x000fe20003f44270 */
[----:B------:R-:W4:Y:S01]  /*4670*/  MUFU.TANH R163, R163 ;  /* 0x000000a300a37308 */ /* 0x000f220000002400 */
[----:B--2---:R-:W-:-:S02]  /*4680*/  FSEL R159, R159, -INF , P1 ;  /* 0xff8000009f9f7808 */ /* 0x004fc40000800000 */
[----:B------:R-:W-:Y:S02]  /*4690*/  FMNMX.FTZ R174, R157, R174, !PT ;  /* 0x000000ae9dae7209 */ /* 0x000fe40007810000 */
[----:B------:R-:W-:Y:S02]  /*46a0*/  ISETP.GT.AND P1, PT, R178, 0x20, PT ;  /* 0x00000020b200780c */ /* 0x000fe40003f24270 */
[----:B---3--:R-:W-:Y:S01]  /*46b0*/  FSEL R160, R160, -INF , P2 ;  /* 0xff800000a0a07808 */ /* 0x008fe20001000000 */
[----:B------:R-:W2:Y:S01]  /*46c0*/  MUFU.TANH R164, R164 ;  /* 0x000000a400a47308 */ /* 0x000ea20000002400 */
[----:B------:R-:W-:Y:S01]  /*46d0*/  FMNMX.FTZ R171, R159, R174, !PT ;  /* 0x000000ae9fab7209 */ /* 0x000fe20007810000 */
[----:B------:R-:W-:Y:S01]  /*46e0*/  FMUL.FTZ R174, R190, UR26 ;  /* 0x0000001abeae7c20 */ /* 0x000fe20008410000 */
[----:B------:R-:W-:Y:S01]  /*46f0*/  ISETP.GT.AND P2, PT, R178, 0x21, PT ;  /* 0x00000021b200780c */ /* 0x000fe20003f44270 */
[----:B------:R-:W-:Y:S01]  /*4700*/  FMUL.FTZ R190, R173, UR26 ;  /* 0x0000001aadbe7c20 */ /* 0x000fe20008410000 */
[----:B0-----:R-:W-:-:S02]  /*4710*/  FSEL R162, R162, -INF , P1 ;  /* 0xff800000a2a27808 */ /* 0x001fc40000800000 */
[----:B------:R-:W-:Y:S01]  /*4720*/  FMNMX.FTZ R171, R160, R171, !PT ;  /* 0x000000aba0ab7209 */ /* 0x000fe20007810000 */
[----:B------:R-:W0:Y:S01]  /*4730*/  MUFU.TANH R165, R165 ;  /* 0x000000a500a57308 */ /* 0x000e220000002400 */
[----:B------:R-:W-:Y:S02]  /*4740*/  ISETP.GT.AND P1, PT, R178, 0x28, PT ;  /* 0x00000028b200780c */ /* 0x000fe40003f24270 */
        /* <DEDUP_REMOVED lines=10> */
[----:B------:R-:W-:Y:S02]  /*47f0*/  ISETP.GT.AND P2, PT, R178, 0x31, PT ;  /* 0x00000031b200780c */ /* 0x000fe40003f44270 */
        /* <DEDUP_REMOVED lines=8> */
[----:B--2---:R-:W-:-:S02]  /*4880*/  FSEL R167, R167, -INF , P1 ;  /* 0xff800000a7a77808 */ /* 0x004fc40000800000 */
[----:B------:R-:W-:Y:S02]  /*4890*/  FMNMX.FTZ R182, R166, R171, !PT ;  /* 0x000000aba6b67209 */ /* 0x000fe40007810000 */
[----:B------:R-:W-:Y:S02]  /*48a0*/  ISETP.GT.AND P1, PT, R178, 0x40, PT ;  /* 0x00000040b200780c */ /* 0x000fe40003f24270 */
[----:B------:R-:W-:Y:S01]  /*48b0*/  FMNMX.FTZ R171, R167, R182, !PT ;  /* 0x000000b6a7ab7209 */ /* 0x000fe20007810000 */
        /* <DEDUP_REMOVED lines=8> */
[----:B------:R1:W3:Y:S01]  /*4940*/  MUFU.TANH R175, R191 ;  /* 0x000000bf00af7308 */ /* 0x0002e20000002400 */
[----:B--2---:R-:W-:Y:S02]  /*4950*/  FSEL R170, R170, -INF , P2 ;  /* 0xff800000aaaa7808 */ /* 0x004fe40001000000 */
[----:B------:R-:W-:Y:S02]  /*4960*/  ISETP.GT.AND P2, PT, R178, 0x49, PT ;  /* 0x00000049b200780c */ /* 0x000fe40003f44270 */
[----:B------:R-:W-:-:S03]  /*4970*/  FMNMX.FTZ R171, R170, R171, !PT ;  /* 0x000000abaaab7209 */ /* 0x000fc60007810000 */
[----:B------:R2:W4:Y:S01]  /*4980*/  MUFU.TANH R179, R194 ;  /* 0x000000c200b37308 */ /* 0x0005220000002400 */
[----:B0-----:R-:W-:Y:S01]  /*4990*/  FSEL R174, R174, -INF , P1 ;  /* 0xff800000aeae7808 */ /* 0x001fe20000800000 */
[----:B-1----:R-:W-:Y:S01]  /*49a0*/  FMUL.FTZ R191, R176, UR26 ;  /* 0x0000001ab0bf7c20 */ /* 0x002fe20008410000 */
[----:B------:R-:W-:Y:S02]  /*49b0*/  ISETP.GT.AND P1, PT, R178, 0x50, PT ;  /* 0x00000050b200780c */ /* 0x000fe40003f24270 */
[----:B------:R-:W-:-:S03]  /*49c0*/  FMNMX.FTZ R182, R174, R171, !PT ;  /* 0x000000abaeb67209 */ /* 0x000fc60007810000 */
[----:B------:R-:W0:Y:S01]  /*49d0*/  MUFU.TANH R195, R195 ;  /* 0x000000c300c37308 */ /* 0x000e220000002400 */
[----:B---3--:R-:W-:Y:S01]  /*49e0*/  FSEL R175, R175, -INF , P2 ;  /* 0xff800000afaf7808 */ /* 0x008fe20001000000 */
[----:B--2---:R-:W-:Y:S01]  /*49f0*/  FMUL.FTZ R194, R172, UR26 ;  /* 0x0000001aacc27c20 */ /* 0x004fe20008410000 */
[----:B------:R-:W-:Y:S02]  /*4a00*/  ISETP.GT.AND P2, PT, R178, 0x51, PT ;  /* 0x00000051b200780c */ /* 0x000fe40003f44270 */
[----:B------:R-:W-:-:S03]  /*4a10*/  FMNMX.FTZ R182, R175, R182, !PT ;  /* 0x000000b6afb67209 */ /* 0x000fc60007810000 */
[----:B------:R-:W1:Y:S01]  /*4a20*/  MUFU.TANH R198, R198 ;  /* 0x000000c600c67308 */ /* 0x000e620000002400 */
[----:B----4-:R-:W-:Y:S02]  /*4a30*/  FSEL R171, R179, -INF , P1 ;  /* 0xff800000b3ab7808 */ /* 0x010fe40000800000 */
[----:B------:R-:W-:Y:S02]  /*4a40*/  ISETP.GT.AND P1, PT, R178, 0x58, PT ;  /* 0x00000058b200780c */ /* 0x000fe40003f24270 */
[----:B------:R-:W-:-:S03]  /*4a50*/  FMNMX.FTZ R179, R171, R182, !PT ;  /* 0x000000b6abb37209 */ /* 0x000fc60007810000 */
[----:B------:R-:W2:Y:S01]  /*4a60*/  MUFU.TANH R199, R199 ;  /* 0x000000c700c77308 */ /* 0x000ea20000002400 */
[----:B0-----:R-:W-:Y:S02]  /*4a70*/  FSEL R172, R195, -INF , P2 ;  /* 0xff800000c3ac7808 */ /* 0x001fe40001000000 */
[----:B------:R-:W-:Y:S02]  /*4a80*/  ISETP.GT.AND P2, PT, R178, 0x59, PT ;  /* 0x00000059b200780c */ /* 0x000fe40003f44270 */
[----:B------:R-:W-:-:S03]  /*4a90*/  FMNMX.FTZ R182, R172, R179, !PT ;  /* 0x000000b3acb67209 */ /* 0x000fc60007810000 */
[----:B------:R-:W-:Y:S01]  /*4aa0*/  MUFU.TANH R6, R6 ;  /* 0x0000000600067308 */ /* 0x000fe20000002400 */
[----:B-1----:R-:W-:-:S04]  /*4ab0*/  FSEL R173, R198, -INF , P1 ;  /* 0xff800000c6ad7808 */ /* 0x002fc80000800000 */
        /* <DEDUP_REMOVED lines=8> */
[----:B------:R-:W-:Y:S01]  /*4b40*/  IMAD.IADD R184, R210, 0x1, R5 ;  /* 0x00000001d2b87824 */ /* 0x000fe200078e0205 */
[----:B------:R-:W-:Y:S02]  /*4b50*/  MUFU.TANH R11, R11 ;  /* 0x0000000b000b7308 */ /* 0x000fe40000002400 */
[----:B------:R-:W1:Y:S02]  /*4b60*/  SHFL.BFLY PT, R187, R176, 0x2, 0x1f ;  /* 0x0c401f00b0bb7f89 */ /* 0x000e6400000e0000 */
[C---:B------:R-:W-:Y:S02]  /*4b70*/  ISETP.GT.AND P1, PT, R184.reuse, RZ, PT ;  /* 0x000000ffb800720c */ /* 0x040fe40003f24270 */
[C---:B------:R-:W-:Y:S02]  /*4b80*/  ISETP.GT.AND P2, PT, R184.reuse, 0x1, PT ;  /* 0x00000001b800780c */ /* 0x040fe40003f44270 */
[----:B------:R-:W2:Y:S01]  /*4b90*/  MUFU.TANH R12, R12 ;  /* 0x0000000c000c7308 */ /* 0x000ea20000002400 */
[----:B------:R-:W-:-:S02]  /*4ba0*/  ISETP.GT.AND P3, PT, R184, 0x18, PT ;  /* 0x00000018b800780c */ /* 0x000fc40003f64270 */
[----:B0-----:R-:W-:Y:S02]  /*4bb0*/  FSEL R10, R10, -INF , P2 ;  /* 0xff8000000a0a7808 */ /* 0x001fe40001000000 */
[----:B------:R-:W-:-:S03]  /*4bc0*/  ISETP.GT.AND P2, PT, R184, 0x9, PT ;  /* 0x00000009b800780c */ /* 0x000fc60003f44270 */
        /* <DEDUP_REMOVED lines=408> */
.L_x_14104:
[----:B------:R0:W1:Y:S01]  /*6550*/  SYNCS.PHASECHK.TRANS64.TRYWAIT P1, [UR25+0x22850], R7 ;  /* 0x02285007ff0075a7 */ /* 0x0000620008020159 */
[----:B------:R-:W-:Y:S05]  /*6560*/  @!P0 BRA `(.L_x_14105) ;  /* 0x0000000000048947 */ /* 0x000fea0003800000 */
[----:B------:R-:W-:Y:S01]  /*6570*/  BPT.TRAP 0x1 ;  /* 0x000000040000795c */ /* 0x000fe20000300000 */
.L_x_14105:
[----:B------:R-:W-:Y:S01]  /*6580*/  VIADD R8, R211, 0x8 ;  /* 0x00000008d3087836 */ /* 0x000fe20000000000 */
[----:B-1----:R-:W-:Y:S06]  /*6590*/  @P1 BRA `(.L_x_14106) ;  /* 0x0000000000081947 */ /* 0x002fec0003800000 */
[----:B------:R-:W1:Y:S02]  /*65a0*/  SYNCS.PHASECHK.TRANS64.TRYWAIT P1, [UR25+0x22850], R7 ;  /* 0x02285007ff0075a7 */ /* 0x000e640008020159 */
[----:B-1----:R-:W-:Y:S05]  /*65b0*/  @!P1 BRA `(.L_x_14107) ;  /* 0x000000b400e89947 */ /* 0x002fea0003800000 */
.L_x_14106:
        /* <DEDUP_REMOVED lines=39> */
.L_x_14108:
        /* <DEDUP_REMOVED lines=9> */
.L_x_14098:
[----:B------:R-:W-:-:S13]  /*68c0*/  ISETP.LE.AND P1, PT, RZ, UR23, PT ;  /* 0x00000017ff007c0c */ /* 0x000fda000bf23270 */
[----:B------:R-:W-:Y:S05]  /*68d0*/  @!P1 BRA `(.L_x_14110) ;  /* 0x0000002000d49947 */ /* 0x000fea0003800000 */
[----:B01----:R-:W-:Y:S01]  /*68e0*/  IMAD.MOV.U32 R8, RZ, RZ, R5 ;  /* 0x000000ffff087224 */ /* 0x003fe200078e0005 */
[----:B------:R-:W-:Y:S01]  /*68f0*/  ULDC UR26, c[0x0][0x9d8] ;  /* 0x00027600001a7ab9 */ /* 0x000fe20000000800 */
[----:B------:R-:W-:Y:S01]  /*6900*/  IMAD.MOV.U32 R9, RZ, RZ, R6 ;  /* 0x000000ffff097224 */ /* 0x000fe200078e0006 */
[----:B------:R-:W-:-:S06]  /*6910*/  ULDC UR22, c[0x0][0x988] ;  /* 0x0002620000167ab9 */ /* 0x000fcc0000000800 */
.L_x_14121:
[----:B------:R-:W-:-:S04]  /*6920*/  UIADD3 UR38, UR38, 0x1, URZ ;  /* 0x0000000126267890 */ /* 0x000fc8000fffe03f */
[----:B------:R-:W-:-:S04]  /*6930*/  UISETP.NE.AND UP0, UPT, UR38, 0x2, UPT ;  /* 0x000000022600788c */ /* 0x000fc8000bf05270 */
[----:B------:R-:W-:Y:S02]  /*6940*/  USEL UR6, URZ, 0x1, UP0 ;  /* 0x000000013f067887 */ /* 0x000fe40008000000 */
[----:B------:R-:W-:Y:S02]  /*6950*/  USEL UR38, UR38, URZ, UP0 ;  /* 0x0000003f26267287 */ /* 0x000fe40008000000 */
[----:B------:R-:W-:Y:S01]  /*6960*/  ULOP3.LUT UR37, UR37, UR6, URZ, 0x3c, !UPT ;  /* 0x0000000625257292 */ /* 0x000fe2000f8e3c3f */
[----:B01----:R-:W-:Y:S11]  /*6970*/  @!P0 BRA `(.L_x_14111) ;  /* 0x0000000000048947 */ /* 0x003ff60003800000 */
[----:B------:R-:W-:Y:S01]  /*6980*/  BPT.TRAP 0x1 ;  /* 0x000000040000795c */ /* 0x000fe20000300000 */
.L_x_14111:
        /* <DEDUP_REMOVED lines=9> */
.L_x_14112:
[----:B-1----:R-:W-:Y:S05]  /*6a20*/  @P1 BRA `(.L_x_14113) ;  /* 0x0000000000081947 */ /* 0x002fea0003800000 */
[----:B------:R-:W1:Y:S02]  /*6a30*/  SYNCS.PHASECHK.TRANS64.TRYWAIT P1, [UR25+0x22830], R7 ;  /* 0x02283007ff0075a7 */ /* 0x000e640008020159 */
[----:B-1----:R-:W-:Y:S05]  /*6a40*/  @!P1 BRA `(.L_x_14114) ;  /* 0x000000b000dc9947 */ /* 0x002fea0003800000 */
.L_x_14113:
        /* <DEDUP_REMOVED lines=26> */
.L_x_14115:
        /* <DEDUP_REMOVED lines=462> */
.L_x_14116:
[----:B------:R0:W1:Y:S01]  /*88d0*/  SYNCS.PHASECHK.TRANS64.TRYWAIT P1, [UR25+0x22850], R7 ;  /* 0x02285007ff0075a7 */ /* 0x0000620008020159 */
[----:B------:R-:W-:Y:S05]  /*88e0*/  @!P0 BRA `(.L_x_14117) ;  /* 0x0000000000048947 */ /* 0x000fea0003800000 */
[----:B------:R-:W-:Y:S01]  /*88f0*/  BPT.TRAP 0x1 ;  /* 0x000000040000795c */ /* 0x000fe20000300000 */
.L_x_14117:
[----:B------:R-:W-:Y:S01]  /*8900*/  VIADD R8, R211, 0x8 ;  /* 0x00000008d3087836 */ /* 0x000fe20000000000 */
[----:B-1----:R-:W-:Y:S06]  /*8910*/  @P1 BRA `(.L_x_14118) ;  /* 0x0000000000081947 */ /* 0x002fec0003800000 */
[----:B------:R-:W1:Y:S02]  /*8920*/  SYNCS.PHASECHK.TRANS64.TRYWAIT P1, [UR25+0x22850], R7 ;  /* 0x02285007ff0075a7 */ /* 0x000e640008020159 */
[----:B-1----:R-:W-:Y:S05]  /*8930*/  @!P1 BRA `(.L_x_14119) ;  /* 0x0000009400389947 */ /* 0x002fea0003800000 */
.L_x_14118:
        /* <DEDUP_REMOVED lines=39> */
.L_x_14120:
[----:B------:R-:W-:Y:S01]  /*8bb0*/  UIADD3 UR25, UR25, 0x22860, URZ ;  /* 0x0002286019197890 */ /* 0x000fe2000fffe03f */
[----:B------:R-:W-:Y:S01]  /*8bc0*/  ISETP.LT.AND P1, PT, RZ, UR23, PT ;  /* 0x00000017ff007c0c */ /* 0x000fe2000bf21270 */
[----:B------:R-:W-:Y:S01]  /*8bd0*/  UIADD3 UR23, UR23, -0x1, URZ ;  /* 0xffffffff17177890 */ /* 0x000fe2000fffe03f */
[----:B------:R-:W-:Y:S01]  /*8be0*/  IMAD.MOV.U32 R8, RZ, RZ, R5 ;  /* 0x000000ffff087224 */ /* 0x000fe200078e0005 */
[----:B------:R-:W-:Y:S01]  /*8bf0*/  UPRMT UR25, UR24, 0x654, UR25 ;  /* 0x0000065418197896 */ /* 0x000fe20008000019 */
[----:B------:R-:W-:-:S08]  /*8c00*/  MOV R9, R6 ;  /* 0x0000000600097202 */ /* 0x000fd00000000f00 */
[----:B------:R-:W-:Y:S01]  /*8c10*/  SYNCS.ARRIVE.TRANS64.RED.A1T0 RZ, [UR25], RZ ;  /* 0x000000ffffff79a7 */ /* 0x000fe20008100419 */
[----:B------:R-:W-:Y:S05]  /*8c20*/  @P1 BRA `(.L_x_14121) ;  /* 0xffffffdc003c1947 */ /* 0x000fea000383ffff */
.L_x_14110:
        /* <DEDUP_REMOVED lines=16> */
[----:B-1----:R-:W-:-:S05]  /*8d30*/  FADD.FTZ R9, R9, R4 ;  /* 0x0000000409097221 */ /* 0x002fca0000010000 */
[----:B------:R-:W1:Y:S01]  /*8d40*/  SHFL.BFLY PT, R10, R9, 0x1, 0x1f ;  /* 0x0c201f00090a7f89 */ /* 0x000e6200000e0000 */
[----:B0-----:R-:W-:Y:S01]  /*8d50*/  FADD.FTZ R11, R8, R7 ;  /* 0x00000007080b7221 */ /* 0x001fe20000010000 */
[----:B------:R-:W-:Y:S02]  /*8d60*/  IMAD.MOV.U32 R7, RZ, RZ, RZ ;  /* 0x000000ffff077224 */ /* 0x000fe400078e00ff */
[----:B------:R-:W-:Y:S02]  /*8d70*/  IMAD.MOV.U32 R8, RZ, RZ, -0x800000 ;  /* 0xff800000ff087424 */ /* 0x000fe400078e00ff */
        /* <DEDUP_REMOVED lines=8> */
[----:B------:R-:W-:Y:S01]  /*8e00*/  @P2 MUFU.RCP R0, R10 ;  /* 0x0000000a00002308 */ /* 0x000fe20000001000 */
[-C--:B------:R-:W-:Y:S01]  /*8e10*/  FMUL.FTZ R29, R29, R7.reuse ;  /* 0x000000071d1d7220 */ /* 0x080fe20000410000 */
        /* <DEDUP_REMOVED lines=61> */
[----:B------:R-:W-:-:S02]  /*91f0*/  IMAD.U32 R7, RZ, RZ, UR10 ;  /* 0x0000000aff077e24 */ /* 0x000fc4000f8e00ff */
[----:B------:R-:W-:Y:S01]  /*9200*/  @P2 FMUL.FTZ R13, R13, 0.69314718246459960938 ;  /* 0x3f3172180d0d2820 */ /* 0x000fe20000410000 */
[----:B-1----:R-:W-:Y:S01]  /*9210*/  @P1 FMUL.FTZ R4, R4, 0.69314718246459960938 ;  /* 0x3f31721804041820 */ /* 0x002fe20000410000 */
[----:B0-----:R-:W-:Y:S01]  /*9220*/  @P2 FMUL.FTZ R10, R10, 0.69314718246459960938 ;  /* 0x3f3172180a0a2820 */ /* 0x001fe20000410000 */
        /* <DEDUP_REMOVED lines=67> */
.L_x_14085:
        /* <DEDUP_REMOVED lines=11> */
[----:B------:R-:W0:Y:S01]  /*9710*/  S2UR UR4, SR_SWINHI ;  /* 0x00000000000479c3 */ /* 0x000e220000002f00 */
[----:B------:R-:W-:-:S07]  /*9720*/  MOV R103, 0x2 ;  /* 0x0000000200677802 */ /* 0x000fce0000000f00 */
[----:B------:R-:W-:Y:S01]  /*9730*/  BAR.SYNC.DEFER_BLOCKING 0x1, 0x100 ;  /* 0x0044000000007b1d */ /* 0x000fe20000010000 */
[----:B------:R-:W-:Y:S02]  /*9740*/  F2FP.BF16.F32.PACK_AB R24, R25, R24 ;  /* 0x000000181918723e */ /* 0x000fe400000010ff */
[----:B------:R-:W-:Y:S02]  /*9750*/  F2FP.BF16.F32.PACK_AB R25, R165, R26 ;  /* 0x0000001aa519723e */ /* 0x000fe400000010ff */
[----:B------:R-:W-:Y:S01]  /*9760*/  F2FP.BF16.F32.PACK_AB R26, R29, R28 ;  /* 0x0000001c1d1a723e */ /* 0x000fe200000010ff */
[----:B------:R-:W-:Y:S01]  /*9770*/  ULDC.64 UR12, c[0x0][0xc00] ;  /* 0x00030000000c7ab9 */ /* 0x000fe20000000a00 */
[----:B------:R-:W-:Y:S01]  /*9780*/  F2FP.BF16.F32.PACK_AB R32, R33, R32 ;  /* 0x000000202120723e */ /* 0x000fe200000010ff */
[----:B------:R-:W-:Y:S01]  /*9790*/  UISETP.NE.U32.AND UP0, UPT, UR12, URZ, UPT ;  /* 0x0000003f0c00728c */ /* 0x000fe2000bf05070 */
[----:B------:R-:W-:Y:S02]  /*97a0*/  F2FP.BF16.F32.PACK_AB R27, R164, R27 ;  /* 0x0000001ba41b723e */ /* 0x000fe400000010ff */
[----:B------:R-:W-:Y:S01]  /*97b0*/  F2FP.BF16.F32.PACK_AB R33, R163, R34 ;  /* 0x00000022a321723e */ /* 0x000fe200000010ff */
[----:B------:R-:W-:Y:S01]  /*97c0*/  UISETP.NE.AND.EX UP0, UPT, UR13, URZ, UPT, UP0 ;  /* 0x0000003f0d00728c */ /* 0x000fe2000bf05300 */
[----:B------:R-:W-:-:S02]  /*97d0*/  F2FP.BF16.F32.PACK_AB R40, R41, R40 ;  /* 0x000000282928723e */ /* 0x000fc400000010ff */
[----:B------:R-:W-:Y:S01]  /*97e0*/  F2FP.BF16.F32.PACK_AB R34, R37, R36 ;  /* 0x000000242522723e */ /* 0x000fe200000010ff */
[----:B------:R-:W-:Y:S01]  /*97f0*/  ULDC.64 UR12, c[0x0][0xc00] ;  /* 0x00030000000c7ab9 */ /* 0x000fe20000000a00 */
[----:B------:R-:W-:Y:S01]  /*9800*/  F2FP.BF16.F32.PACK_AB R35, R162, R35 ;  /* 0x00000023a223723e */ /* 0x000fe200000010ff */
[----:B------:R-:W-:Y:S01]  /*9810*/  UIMAD.WIDE UR12, UR40, 0x4, UR12 ;  /* 0x00000004280c78a5 */ /* 0x000fe2000f8e020c */
[----:B------:R-:W-:Y:S02]  /*9820*/  F2FP.BF16.F32.PACK_AB R41, R161, R42 ;  /* 0x0000002aa129723e */ /* 0x000fe400000010ff */
[----:B------:R-:W-:Y:S01]  /*9830*/  F2FP.BF16.F32.PACK_AB R48, R49, R48 ;  /* 0x000000303130723e */ /* 0x000fe200000010ff */
[----:B------:R-:W-:Y:S01]  /*9840*/  UMOV UR8, UR10 ;  /* 0x0000000a00087c82 */ /* 0x000fe20008000000 */
[----:B0-----:R-:W-:Y:S01]  /*9850*/  UMOV UR9, UR4 ;  /* 0x0000000400097c82 */ /* 0x001fe20008000000 */
[----:B------:R-:W-:Y:S01]  /*9860*/  F2FP.BF16.F32.PACK_AB R42, R45, R44 ;  /* 0x0000002c2d2a723e */ /* 0x000fe200000010ff */
[----:B------:R-:W-:Y:S01]  /*9870*/  IMAD.WIDE R102, R204, R103, UR8 ;  /* 0x00000008cc667e25 */ /* 0x000fe2000f8e0267 */
[----:B------:R-:W-:-:S02]  /*9880*/  F2FP.BF16.F32.PACK_AB R43, R160, R43 ;  /* 0x0000002ba02b723e */ /* 0x000fc400000010ff */
[----:B------:R-:W-:Y:S02]  /*9890*/  F2FP.BF16.F32.PACK_AB R49, R159, R50 ;  /* 0x000000329f31723e */ /* 0x000fe400000010ff */
[C---:B------:R-:W-:Y:S02]  /*98a0*/  IADD3 R171, P1, R102.reuse, 0x20, RZ ;  /* 0x0000002066ab7810 */ /* 0x040fe40007f3e0ff */
[C---:B------:R-:W-:Y:S02]  /*98b0*/  LOP3.LUT R5, R102.reuse, 0x380, RZ, 0xc0, !PT ;  /* 0x0000038066057812 */ /* 0x040fe400078ec0ff */
        /* <DEDUP_REMOVED lines=13> */
[----:B------:R-:W-:Y:S01]  /*9990*/  SHF.R.U64 R5, R5, 0x3, RZ ;  /* 0x0000000305057819 */ /* 0x000fe200000012ff */
[----:B------:R-:W-:Y:S01]  /*99a0*/  IMAD.X R55, RZ, RZ, R103, P1 ;  /* 0x000000ffff377224 */ /* 0x000fe200008e0667 */
[----:B------:R-:W-:-:S02]  /*99b0*/  IADD3.X R47, RZ, R103, RZ, P2, !PT ;  /* 0x00000067ff2f7210 */ /* 0x000fc400017fe4ff */
        /* <DEDUP_REMOVED lines=12> */
[----:B------:R-:W-:-:S02]  /*9a80*/  LOP3.LUT R102, R5, R102, RZ, 0x3c, !PT ;  /* 0x0000006605667212 */ /* 0x000fc400078e3cff */
[----:B------:R-:W-:Y:S01]  /*9a90*/  LOP3.LUT R10, R171, 0x380, RZ, 0xc0, !PT ;  /* 0x00000380ab0a7812 */ /* 0x000fe200078ec0ff */
[----:B------:R-:W-:Y:S01]  /*9aa0*/  IMAD.X R7, RZ, RZ, R103, P1 ;  /* 0x000000ffff077224 */ /* 0x000fe200008e0667 */
[----:B------:R-:W-:Y:S02]  /*9ab0*/  LOP3.LUT R12, R173, 0x380, RZ, 0xc0, !PT ;  /* 0x00000380ad0c7812 */ /* 0x000fe400078ec0ff */
[-C--:B------:R-:W-:Y:S02]  /*9ac0*/  IADD3.X R5, RZ, R103.reuse, RZ, P2, !PT ;  /* 0x00000067ff057210 */ /* 0x080fe400017fe4ff */
[----:B------:R-:W-:Y:S02]  /*9ad0*/  LOP3.LUT R14, R175, 0x380, RZ, 0xc0, !PT ;  /* 0x00000380af0e7812 */ /* 0x000fe400078ec0ff */
[----:B------:R-:W-:Y:S02]  /*9ae0*/  MOV R102, R102 ;  /* 0x0000006600667202 */ /* 0x000fe40000000f00 */
[----:B------:R-:W-:-:S02]  /*9af0*/  LOP3.LUT R98, R4, 0x380, RZ, 0xc0, !PT ;  /* 0x0000038004627812 */ /* 0x000fc400078ec0ff */
[----:B------:R-:W-:Y:S01]  /*9b00*/  LOP3.LUT R20, R177, 0x380, RZ, 0xc0, !PT ;  /* 0x00000380b1147812 */ /* 0x000fe200078ec0ff */
[----:B------:R-:W-:Y:S01]  /*9b10*/  STSM.16.M88.4 [R102], R24 ;  /* 0x0000001866007844 */ /* 0x000fe20000000200 */
[----:B------:R-:W-:Y:S02]  /*9b20*/  LOP3.LUT R103, R151, 0x380, RZ, 0xc0, !PT ;  /* 0x0000038097677812 */ /* 0x000fe400078ec0ff */
[----:B------:R-:W-:Y:S02]  /*9b30*/  SHF.R.U64 R10, R10, 0x3, RZ ;  /* 0x000000030a0a7819 */ /* 0x000fe400000012ff */
[----:B------:R-:W-:Y:S02]  /*9b40*/  LOP3.LUT R30, R179, 0x380, RZ, 0xc0, !PT ;  /* 0x00000380b31e7812 */ /* 0x000fe400078ec0ff */
[----:B------:R-:W-:Y:S02]  /*9b50*/  SHF.R.U64 R12, R12, 0x3, RZ ;  /* 0x000000030c0c7819 */ /* 0x000fe400000012ff */
[----:B------:R-:W-:-:S02]  /*9b60*/  LOP3.LUT R38, R181, 0x380, RZ, 0xc0, !PT ;  /* 0x00000380b5267812 */ /* 0x000fc400078ec0ff */
[----:B------:R-:W-:Y:S02]  /*9b70*/  SHF.R.U64 R14, R14, 0x3, RZ ;  /* 0x000000030e0e7819 */ /* 0x000fe400000012ff */
[----:B------:R-:W-:Y:S02]  /*9b80*/  LOP3.LUT R46, R183, 0x380, RZ, 0xc0, !PT ;  /* 0x00000380b72e7812 */ /* 0x000fe400078ec0ff */
[----:B------:R-:W-:Y:S02]  /*9b90*/  SHF.R.U64 R29, R98, 0x3, RZ ;  /* 0x00000003621d7819 */ /* 0x000fe400000012ff */
[----:B------:R-:W-:Y:S02]  /*9ba0*/  SHF.R.U64 R20, R20, 0x3, RZ ;  /* 0x0000000314147819 */ /* 0x000fe400000012ff */
[----:B------:R-:W-:Y:S02]  /*9bb0*/  LOP3.LUT R54, R185, 0x380, RZ, 0xc0, !PT ;  /* 0x00000380b9367812 */ /* 0x000fe400078ec0ff */
[----:B------:R-:W-:-:S02]  /*9bc0*/  SHF.R.U64 R28, R103, 0x3, RZ ;  /* 0x00000003671c7819 */ /* 0x000fc400000012ff */
[----:B------:R-:W-:Y:S02]  /*9bd0*/  LOP3.LUT R10, R10, R171, RZ, 0x3c, !PT ;  /* 0x000000ab0a0a7212 */ /* 0x000fe400078e3cff */
[----:B------:R-:W-:Y:S02]  /*9be0*/  SHF.R.U64 R30, R30, 0x3, RZ ;  /* 0x000000031e1e7819 */ /* 0x000fe400000012ff */
[----:B------:R-:W-:Y:S02]  /*9bf0*/  LOP3.LUT R62, R187, 0x380, RZ, 0xc0, !PT ;  /* 0x00000380bb3e7812 */ /* 0x000fe400078ec0ff */
[----:B------:R-:W-:Y:S02]  /*9c00*/  LOP3.LUT R12, R12, R173, RZ, 0x3c, !PT ;  /* 0x000000ad0c0c7212 */ /* 0x000fe400078e3cff */
[----:B------:R-:W-:Y:S02]  /*9c10*/  SHF.R.U64 R38, R38, 0x3, RZ ;  /* 0x0000000326267819 */ /* 0x000fe400000012ff */
[----:B------:R-:W-:-:S02]  /*9c20*/  LOP3.LUT R70, R189, 0x380, RZ, 0xc0, !PT ;  /* 0x00000380bd467812 */ /* 0x000fc400078ec0ff */
[----:B------:R-:W-:Y:S02]  /*9c30*/  LOP3.LUT R14, R14, R175, RZ, 0x3c, !PT ;  /* 0x000000af0e0e7212 */ /* 0x000fe400078e3cff */
[----:B------:R-:W-:Y:S02]  /*9c40*/  SHF.R.U64 R46, R46, 0x3, RZ ;  /* 0x000000032e2e7819 */ /* 0x000fe400000012ff */
[----:B------:R-:W-:Y:S02]  /*9c50*/  LOP3.LUT R78, R191, 0x380, RZ, 0xc0, !PT ;  /* 0x00000380bf4e7812 */ /* 0x000fe400078ec0ff */
[----:B------:R-:W-:Y:S02]  /*9c60*/  LOP3.LUT R98, R29, R4, RZ, 0x3c, !PT ;  /* 0x000000041d627212 */ /* 0x000fe400078e3cff */
[----:B------:R-:W-:Y:S02]  /*9c70*/  LOP3.LUT R20, R20, R177, RZ, 0x3c, !PT ;  /* 0x000000b114147212 */ /* 0x000fe400078e3cff */
[----:B------:R-:W-:-:S02]  /*9c80*/  SHF.R.U64 R54, R54, 0x3, RZ ;  /* 0x0000000336367819 */ /* 0x000fc400000012ff */
[----:B------:R-:W-:Y:S02]  /*9c90*/  LOP3.LUT R94, R193, 0x380, RZ, 0xc0, !PT ;  /* 0x00000380c15e7812 */ /* 0x000fe400078ec0ff */
[----:B------:R-:W-:Y:S02]  /*9ca0*/  LOP3.LUT R4, R28, R151, RZ, 0x3c, !PT ;  /* 0x000000971c047212 */ /* 0x000fe400078e3cff */
[----:B------:R-:W-:Y:S02]  /*9cb0*/  LOP3.LUT R30, R30, R179, RZ, 0x3c, !PT ;  /* 0x000000b31e1e7212 */ /* 0x000fe400078e3cff */
[----:B------:R-:W-:Y:S02]  /*9cc0*/  SHF.R.U64 R62, R62, 0x3, RZ ;  /* 0x000000033e3e7819 */ /* 0x000fe400000012ff */
[----:B------:R-:W-:Y:S02]  /*9cd0*/  MOV R28, R10 ;  /* 0x0000000a001c7202 */ /* 0x000fe40000000f00 */
[----:B------:R-:W-:-:S02]  /*9ce0*/  LOP3.LUT R38, R38, R181, RZ, 0x3c, !PT ;  /* 0x000000b526267212 */ /* 0x000fc400078e3cff */
[----:B------:R-:W-:Y:S01]  /*9cf0*/  SHF.R.U64 R70, R70, 0x3, RZ ;  /* 0x0000000346467819 */ /* 0x000fe200000012ff */
[----:B------:R-:W-:Y:S01]  /*9d00*/  STSM.16.M88.4 [R28], R32 ;  /* 0x000000201c007844 */ /* 0x000fe20000000200 */
[----:B------:R-:W-:Y:S02]  /*9d10*/  MOV R12, R12 ;  /* 0x0000000c000c7202 */ /* 0x000fe40000000f00 */
[----:B------:R-:W-:Y:S02]  /*9d20*/  F2FP.BF16.F32.PACK_AB R56, R57, R56 ;  /* 0x000000383938723e */ /* 0x000fe400000010ff */
[----:B------:R-:W-:Y:S01]  /*9d30*/  LOP3.LUT R46, R46, R183, RZ, 0x3c, !PT ;  /* 0x000000b72e2e7212 */ /* 0x000fe200078e3cff */
[----:B------:R-:W-:Y:S01]  /*9d40*/  STSM.16.M88.4 [R12], R40 ;  /* 0x000000280c007844 */ /* 0x000fe20000000200 */
[----:B------:R-:W-:Y:S02]  /*9d50*/  SHF.R.U64 R78, R78, 0x3, RZ ;  /* 0x000000034e4e7819 */ /* 0x000fe400000012ff */
[----:B------:R-:W-:-:S02]  /*9d60*/  LOP3.LUT R165, R6, 0x380, RZ, 0xc0, !PT ;  /* 0x0000038006a57812 */ /* 0x000fc400078ec0ff */
[----:B------:R-:W-:Y:S02]  /*9d70*/  MOV R14, R14 ;  /* 0x0000000e000e7202 */ /* 0x000fe40000000f00 */
[----:B------:R-:W-:Y:S02]  /*9d80*/  F2FP.BF16.F32.PACK_AB R50, R53, R52 ;  /* 0x000000343532723e */ /* 0x000fe400000010ff */
        /* <DEDUP_REMOVED lines=34> */
[----:B------:R-:W-:Y:S01]  /*9fb0*/  ULDC UR11, c[0x0][0xa88] ;  /* 0x0002a200000b7ab9 */ /* 0x000fe20000000800 */
[----:B------:R-:W-:Y:S01]  /*9fc0*/  LOP3.LUT R78, R78, R191, RZ, 0x3c, !PT ;  /* 0x000000bf4e4e7212 */ /* 0x000fe200078e3cff */
[----:B------:R-:W-:Y:S01]  /*9fd0*/  UMOV UR4, URZ ;  /* 0x0000003f00047c82 */ /* 0x000fe20008000000 */
[----:B------:R-:W-:Y:S01]  /*9fe0*/  SHF.R.U64 R103, R165, 0x3, RZ ;  /* 0x00000003a5677819 */ /* 0x000fe200000012ff */
[----:B------:R-:W0:Y:S01]  /*9ff0*/  LDC R77, c[0x0][0xbe8] ;  /* 0x0002fa00ff4d7b82 */ /* 0x000e220000000800 */
[----:B------:R-:W-:Y:S02]  /*a000*/  MOV R46, R46 ;  /* 0x0000002e002e7202 */ /* 0x000fe40000000f00 */
[----:B------:R-:W-:Y:S02]  /*a010*/  F2FP.BF16.F32.PACK_AB R82, R85, R84 ;  /* 0x000000545552723e */ /* 0x000fe400000010ff */
[----:B------:R-:W-:-:S02]  /*a020*/  LOP3.LUT R94, R94, R193, RZ, 0x3c, !PT ;  /* 0x000000c15e5e7212 */ /* 0x000fc400078e3cff */
[----:B------:R-:W-:Y:S01]  /*a030*/  MOV R54, R54 ;  /* 0x0000003600367202 */ /* 0x000fe20000000f00 */
[----:B------:R-:W-:Y:S01]  /*a040*/  STSM.16.M88.4 [R46], R80 ;  /* 0x000000502e007844 */ /* 0x000fe20000000200 */
[----:B------:R-:W-:Y:S02]  /*a050*/  MOV R11, R98 ;  /* 0x00000062000b7202 */ /* 0x000fe40000000f00 */
        /* <DEDUP_REMOVED lines=38> */
[----:B------:R1:W-:Y:S01]  /*a2c0*/  STSM.16.M88.4 [R10], R136 ;  /* 0x000000880a007844 */ /* 0x0003e20000000200 */
[----:B------:R-:W-:-:S02]  /*a2d0*/  F2FP.BF16.F32.PACK_AB R146, R149, R148 ;  /* 0x000000949592723e */ /* 0x000fc400000010ff */
[----:B------:R-:W-:Y:S02]  /*a2e0*/  F2FP.BF16.F32.PACK_AB R147, R0, R150 ;  /* 0x000000960093723e */ /* 0x000fe400000010ff */
[----:B------:R-:W-:-:S03]  /*a2f0*/  PLOP3.LUT P0, PT, PT, PT, UP0, 0x80, 0x0 ;  /* 0x000000000000781c */ /* 0x000fc60003f0f008 */
[----:B------:R2:W-:Y:S01]  /*a300*/  STSM.16.M88.4 [R6], R144 ;  /* 0x0000009006007844 */ /* 0x0005e20000000200 */
[----:B------:R-:W-:Y:S09]  /*a310*/  BAR.SYNC.DEFER_BLOCKING 0x1, 0x100 ;  /* 0x0044000000007b1d */ /* 0x000ff20000010000 */
[----:B------:R-:W3:Y:S01]  /*a320*/  @P0 LDG.E R0, desc[UR48][R4.64] ;  /* 0x0000003004000981 */ /* 0x000ee2000c1e1900 */
[----:B------:R-:W-:Y:S01]  /*a330*/  UISETP.NE.U32.AND UP1, UPT, UR12, URZ, UPT ;  /* 0x0000003f0c00728c */ /* 0x000fe2000bf25070 */
[----:B0-----:R-:W-:-:S02]  /*a340*/  ISETP.NE.AND P1, PT, R77, 0x1, PT ;  /* 0x000000014d00780c */ /* 0x001fc40003f25270 */
[----:B-1----:R-:W-:Y:S01]  /*a350*/  IADD3 R10, R16, UR45, RZ ;  /* 0x0000002d100a7c10 */ /* 0x002fe2000fffe0ff */
        /* <DEDUP_REMOVED lines=8> */
[----:B---3--:R-:W-:Y:S01]  /*a3e0*/  @P0 R2UR UR4, R0 ;  /* 0x00000000000402ca */ /* 0x008fe200000e0000 */
[----:B------:R-:W-:-:S06]  /*a3f0*/  IMAD.U32 R0, RZ, RZ, UR11 ;  /* 0x0000000bff007e24 */ /* 0x000fcc000f8e00ff */
[----:B------:R2:W5:Y:S01]  /*a400*/  @P2 LDG.E R0, desc[UR48][R12.64] ;  /* 0x000000300c002981 */ /* 0x000562000c1e1900 */
[----:B01----:R-:W-:Y:S07]  /*a410*/  @P2 BRA `(.L_x_14124) ;  /* 0x0000000000102947 */ /* 0x003fee0003800000 */
[----:B------:R-:W-:Y:S05]  /*a420*/  @!P0 BRA `(.L_x_14124) ;  /* 0x00000000000c8947 */ /* 0x000fea0003800000 */
[----:B------:R-:W3:Y:S04]  /*a430*/  LDG.E R11, desc[UR48][R4.64] ;  /* 0x00000030040b7981 */ /* 0x000ee8000c1e1900 */
[----:B-----5:R-:W3:Y:S02]  /*a440*/  LDG.E R0, desc[UR48][R4.64+0x4] ;  /* 0x0000043004007981 */ /* 0x020ee4000c1e1900 */
[----:B---3--:R-:W-:-:S07]  /*a450*/  IMAD.IADD R0, R0, 0x1, -R11 ;  /* 0x0000000100007824 */ /* 0x008fce00078e0a0b */
.L_x_14124:
[----:B------:R-:W-:Y:S01]  /*a460*/  USHF.R.S32.HI UR18, URZ, 0x1f, UR43 ;  /* 0x0000001f3f127899 */ /* 0x000fe2000801142b */
[----:B------:R-:W-:Y:S01]  /*a470*/  @P1 IMAD.HI.U32 R4, R10, R7, RZ ;  /* 0x000000070a041227 */ /* 0x000fe200078e00ff */
[----:B------:R-:W-:Y:S01]  /*a480*/  ULDC.64 UR16, c[0x0][0xb90] ;  /* 0x0002e40000107ab9 */ /* 0x000fe20000000a00 */
[----:B------:R-:W-:Y:S01]  /*a490*/  USHF.R.S32.HI UR13, URZ, 0x1f, UR4 ;  /* 0x0000001f3f0d7899 */ /* 0x000fe20008011404 */
[----:B------:R-:W0:Y:S01]  /*a4a0*/  @P1 LDC R79, c[0x0][0xbf0] ;  /* 0x0002fc00ff4f1b82 */ /* 0x000e220000000800 */
[----:B------:R-:W-:Y:S01]  /*a4b0*/  UIMAD UR11, UR18, UR16, URZ ;  /* 0x00000010120b72a4 */ /* 0x000fe2000f8e023f */
[----:B--2---:R-:W-:Y:S01]  /*a4c0*/  IMAD.MOV.U32 R6, RZ, RZ, R10 ;  /* 0x000000ffff067224 */ /* 0x004fe200078e000a */
[----:B------:R-:W-:Y:S01]  /*a4d0*/  UMOV UR12, UR4 ;  /* 0x00000004000c7c82 */ /* 0x000fe20008000000 */
[----:B------:R-:W-:Y:S01]  /*a4e0*/  @P1 SHF.R.U32.HI R6, RZ, R9, R4 ;  /* 0x00000009ff061219 */ /* 0x000fe20000011604 */
[----:B------:R-:W-:Y:S01]  /*a4f0*/  UIMAD.WIDE.U32 UR14, UR43, UR16, UR12 ;  /* 0x000000102b0e72a5 */ /* 0x000fe2000f8e000c */
[----:B------:R-:W-:Y:S01]  /*a500*/  IMAD.MOV.U32 R5, RZ, RZ, 0x2 ;  /* 0x00000002ff057424 */ /* 0x000fe200078e00ff */
[----:B------:R-:W-:Y:S01]  /*a510*/  UIMAD UR11, UR43, UR17, UR11 ;  /* 0x000000112b0b72a4 */ /* 0x000fe2000f8e020b */
[----:B------:R-:W-:Y:S01]  /*a520*/  VIADD R26, R203, UR45 ;  /* 0x0000002dcb1a7c36 */ /* 0x000fe20008000000 */
[----:B------:R-:W-:Y:S01]  /*a530*/  USEL UR41, UR41, URZ, !UP0 ;  /* 0x0000003f29297287 */ /* 0x000fe2000c000000 */
[----:B------:R-:W-:Y:S01]  /*a540*/  IMAD.MOV R4, RZ, RZ, -R6 ;  /* 0x000000ffff047224 */ /* 0x000fe200078e0a06 */
[----:B------:R-:W-:Y:S01]  /*a550*/  ULDC.64 UR16, c[0x0][0xb98] ;  /* 0x0002e60000107ab9 */ /* 0x000fe20000000a00 */
[----:B------:R-:W-:Y:S01]  /*a560*/  UIADD3 UR15, UR15, UR11, URZ ;  /* 0x0000000b0f0f7290 */ /* 0x000fe2000fffe03f */
[----:B-----5:R-:W-:Y:S01]  /*a570*/  IMAD R83, R0, R77, RZ ;  /* 0x0000004d00537224 */ /* 0x020fe200078e02ff */
[----:B------:R-:W-:Y:S01]  /*a580*/  USEL UR40, UR40, URZ, !UP0 ;  /* 0x0000003f28287287 */ /* 0x000fe2000c000000 */
[----:B------:R-:W-:Y:S01]  /*a590*/  IMAD R9, R77, R4, R10 ;  /* 0x000000044d097224 */ /* 0x000fe200078e020a */
[----:B------:R-:W-:Y:S01]  /*a5a0*/  UIMAD UR11, UR41, UR16, URZ ;  /* 0x00000010290b72a4 */ /* 0x000fe2000f8e023f */
[----:B------:R-:W-:Y:S01]  /*a5b0*/  IMAD R4, R200, 0x40, R2 ;  /* 0x00000040c8047824 */ /* 0x000fe200078e0202 */
[----:B------:R-:W-:Y:S01]  /*a5c0*/  UIMAD.WIDE.U32 UR14, UR40, UR16, UR14 ;  /* 0x00000010280e72a5 */ /* 0x000fe2000f8e000e */
[----:B------:R-:W-:Y:S01]  /*a5d0*/  SHF.R.S32.HI R10, RZ, 0x1f, R6 ;  /* 0x0000001fff0a7819 */ /* 0x000fe20000011406 */
[----:B------:R-:W-:Y:S01]  /*a5e0*/  UIMAD UR11, UR40, UR17, UR11 ;  /* 0x00000011280b72a4 */ /* 0x000fe2000f8e020b */
[----:B------:R-:W-:Y:S01]  /*a5f0*/  SHF.R.S32.HI R7, RZ, 0x1f, R9 ;  /* 0x0000001fff077819 */ /* 0x000fe20000011409 */
[----:B------:R-:W-:Y:S01]  /*a600*/  IMAD.WIDE R4, R4, R5, UR8 ;  /* 0x0000000804047e25 */ /* 0x000fe2000f8e0205 */
[----:B------:R-:W-:Y:S01]  /*a610*/  ULDC.64 UR8, c[0x0][0xb88] ;  /* 0x0002e20000087ab9 */ /* 0x000fe20000000a00 */
[----:B------:R-:W-:-:S02]  /*a620*/  IADD3 R6, P0, R6, UR14, RZ ;  /* 0x0000000e06067c10 */ /* 0x000fc4000ff1e0ff */
[----:B------:R-:W-:Y:S01]  /*a630*/  IMAD.U32 R11, RZ, RZ, UR11 ;  /* 0x0000000bff0b7e24 */ /* 0x000fe2000f8e00ff */
[C---:B------:R-:W-:Y:S01]  /*a640*/  IADD3 R33, P2, R4.reuse, 0x5000, RZ ;  /* 0x0000500004217810 */ /* 0x040fe20007f5e0ff */
[----:B------:R-:W-:Y:S01]  /*a650*/  IMAD R12, R7, UR8, RZ ;  /* 0x00000008070c7c24 */ /* 0x000fe2000f8e02ff */
[----:B------:R-:W-:Y:S02]  /*a660*/  IADD3 R53, P3, R4, 0x4000, RZ ;  /* 0x0000400004357810 */ /* 0x000fe40007f7e0ff */
[----:B------:R-:W-:Y:S01]  /*a670*/  IADD3.X R7, R10, UR15, R11, P0, !PT ;  /* 0x0000000f0a077c10 */ /* 0x000fe200087fe40b */
[----:B------:R-:W-:Y:S01]  /*a680*/  IMAD R11, R9, UR9, R12 ;  /* 0x00000009090b7c24 */ /* 0x000fe2000f8e020c */
[----:B------:R-:W-:Y:S01]  /*a690*/  LOP3.LUT R32, R33, 0x380, RZ, 0xc0, !PT ;  /* 0x0000038021207812 */ /* 0x000fe200078ec0ff */
[----:B------:R-:W-:Y:S01]  /*a6a0*/  ULDC.64 UR14, c[0x0][0xaa0] ;  /* 0x0002a800000e7ab9 */ /* 0x000fe20000000a00 */
[----:B------:R-:W-:Y:S01]  /*a6b0*/  LOP3.LUT R52, R53, 0x380, RZ, 0xc0, !PT ;  /* 0x0000038035347812 */ /* 0x000fe200078ec0ff */
[----:B------:R-:W-:Y:S01]  /*a6c0*/  IMAD.WIDE.U32 R6, R9, UR8, R6 ;  /* 0x0000000809067c25 */ /* 0x000fe2000f8e0006 */
[----:B------:R-:W-:Y:S01]  /*a6d0*/  ULDC.64 UR8, c[0x0][0xb50] ;  /* 0x0002d40000087ab9 */ /* 0x000fe20000000a00 */
[----:B------:R-:W-:-:S02]  /*a6e0*/  SHF.R.U64 R32, R32, 0x3, RZ ;  /* 0x0000000320207819 */ /* 0x000fc400000012ff */
[----:B------:R-:W-:Y:S02]  /*a6f0*/  SHF.R.U64 R52, R52, 0x3, RZ ;  /* 0x0000000334347819 */ /* 0x000fe400000012ff */
[----:B------:R-:W-:Y:S02]  /*a700*/  IADD3 R7, R7, R11, RZ ;  /* 0x0000000b07077210 */ /* 0x000fe40007ffe0ff */
[----:B------:R-:W-:Y:S02]  /*a710*/  LEA R14, P0, R6, UR8, 0x2 ;  /* 0x00000008060e7c11 */ /* 0x000fe4000f8010ff */
[----:B------:R-:W-:Y:S01]  /*a720*/  LOP3.LUT R32, R32, R33, RZ, 0x3c, !PT ;  /* 0x0000002120207212 */ /* 0x000fe200078e3cff */
[----:B------:R-:W-:Y:S01]  /*a730*/  IMAD.X R33, RZ, RZ, R5, P2 ;  /* 0x000000ffff217224 */ /* 0x000fe200010e0605 */
[----:B------:R-:W-:Y:S01]  /*a740*/  LEA.HI.X R15, R6, UR9, R7, 0x2, P0 ;  /* 0x00000009060f7c11 */ /* 0x000fe200080f1407 */
[----:B------:R-:W-:Y:S01]  /*a750*/  SHFL.IDX PT, R20, R14, RZ, 0x1c1f ;  /* 0x001c1fff0e147589 */ /* 0x000fe200000e0000 */
[----:B------:R-:W-:Y:S01]  /*a760*/  IADD3 R29, P0, R4, 0x3000, RZ ;  /* 0x00003000041d7810 */ /* 0x000fe20007f1e0ff */
[----:B------:R-:W-:Y:S01]  /*a770*/  VIADD R6, R26, 0x8 ;  /* 0x000000081a067836 */ /* 0x000fe20000000000 */
[----:B------:R-:W-:Y:S01]  /*a780*/  IADD3 R11, P2, R4, 0xb000, RZ ;  /* 0x0000b000040b7810 */ /* 0x000fe20007f5e0ff */
[----:B------:R-:W1:Y:S01]  /*a790*/  SHFL.IDX PT, R21, R15, RZ, 0x1c1f ;  /* 0x001c1fff0f157589 */ /* 0x000e6200000e0000 */
[----:B------:R-:W-:-:S02]  /*a7a0*/  LOP3.LUT R28, R29, 0x380, RZ, 0xc0, !PT ;  /* 0x000003801d1c7812 */ /* 0x000fc400078ec0ff */
[----:B------:R-:W-:Y:S01]  /*a7b0*/  LOP3.LUT R10, R11, 0x380, RZ, 0xc0, !PT ;  /* 0x000003800b0a7812 */ /* 0x000fe200078ec0ff */
[----:B------:R-:W-:Y:S01]  /*a7c0*/  SHFL.IDX PT, R46, R14, 0x1, 0x1c1f ;  /* 0x003c1f000e2e7f89 */ /* 0x000fe200000e0000 */
[----:B------:R-:W-:Y:S02]  /*a7d0*/  SHF.R.U64 R28, R28, 0x3, RZ ;  /* 0x000000031c1c7819 */ /* 0x000fe400000012ff */
[----:B------:R-:W-:Y:S01]  /*a7e0*/  SHF.R.U64 R10, R10, 0x3, RZ ;  /* 0x000000030a0a7819 */ /* 0x000fe200000012ff */
[----:B------:R-:W2:Y:S01]  /*a7f0*/  SHFL.IDX PT, R47, R15, 0x1, 0x1c1f ;  /* 0x003c1f000f2f7f89 */ /* 0x000ea200000e0000 */
[----:B------:R-:W-:Y:S01]  /*a800*/  LOP3.LUT R28, R28, R29, RZ, 0x3c, !PT ;  /* 0x0000001d1c1c7212 */ /* 0x000fe200078e3cff */
[--C-:B------:R-:W-:Y:S01]  /*a810*/  IMAD.X R29, RZ, RZ, R5.reuse, P0 ;  /* 0x000000ffff1d7224 */ /* 0x100fe200000e0605 */
[----:B------:R-:W-:Y:S02]  /*a820*/  IADD3 R57, P0, R4, 0x9000, RZ ;  /* 0x0000900004397810 */ /* 0x000fe40007f1e0ff */
[----:B------:R-:W-:Y:S01]  /*a830*/  LOP3.LUT R10, R10, R11, RZ, 0x3c, !PT ;  /* 0x0000000b0a0a7212 */ /* 0x000fe200078e3cff */
[----:B------:R-:W-:Y:S01]  /*a840*/  IMAD.X R11, RZ, RZ, R5, P2 ;  /* 0x000000ffff0b7224 */ /* 0x000fe200010e0605 */
[----:B------:R-:W-:-:S02]  /*a850*/  LOP3.LUT R56, R57, 0x380, RZ, 0xc0, !PT ;  /* 0x0000038039387812 */ /* 0x000fc400078ec0ff */
[----:B------:R-:W-:Y:S01]  /*a860*/  LOP3.LUT R52, R52, R53, RZ, 0x3c, !PT ;  /* 0x0000003534347212 */ /* 0x000fe200078e3cff */
[--C-:B------:R-:W-:Y:S01]  /*a870*/  IMAD.X R53, RZ, RZ, R5.reuse, P3 ;  /* 0x000000ffff357224 */ /* 0x100fe200018e0605 */
[----:B------:R-:W-:Y:S02]  /*a880*/  SHF.R.U64 R56, R56, 0x3, RZ ;  /* 0x0000000338387819 */ /* 0x000fe400000012ff */
[----:B------:R-:W-:Y:S02]  /*a890*/  IADD3 R45, P3, R4, 0xa000, RZ ;  /* 0x0000a000042d7810 */ /* 0x000fe40007f7e0ff */
[----:B------:R-:W-:Y:S01]  /*a8a0*/  LOP3.LUT R56, R56, R57, RZ, 0x3c, !PT ;  /* 0x0000003938387212 */ /* 0x000fe200078e3cff */
[----:B------:R-:W-:Y:S01]  /*a8b0*/  IMAD.X R57, RZ, RZ, R5, P0 ;  /* 0x000000ffff397224 */ /* 0x000fe200000e0605 */
[----:B------:R-:W-:Y:S02]  /*a8c0*/  LOP3.LUT P0, RZ, R201, 0x3, RZ, 0xc0, !PT ;  /* 0x00000003c9ff7812 */ /* 0x000fe4000780c0ff */
[----:B------:R-:W-:-:S02]  /*a8d0*/  LOP3.LUT R44, R45, 0x380, RZ, 0xc0, !PT ;  /* 0x000003802d2c7812 */ /* 0x000fc400078ec0ff */
[----:B------:R-:W-:Y:S02]  /*a8e0*/  ISETP.GE.OR P2, PT, R26, R83, P0 ;  /* 0x000000531a00720c */ /* 0x000fe40000746670 */
[C---:B------:R-:W-:Y:S02]  /*a8f0*/  IADD3 R13, P5, R4.reuse, 0x1000, RZ ;  /* 0x00001000040d7810 */ /* 0x040fe40007fbe0ff */
[----:B------:R-:W-:Y:S02]  /*a900*/  IADD3 R25, P4, R4, 0x2000, RZ ;  /* 0x0000200004197810 */ /* 0x000fe40007f9e0ff */
[----:B------:R-:W-:Y:S02]  /*a910*/  SHF.R.U64 R44, R44, 0x3, RZ ;  /* 0x000000032c2c7819 */ /* 0x000fe400000012ff */
[----:B------:R-:W-:Y:S02]  /*a920*/  LOP3.LUT R12, R13, 0x380, RZ, 0xc0, !PT ;  /* 0x000003800d0c7812 */ /* 0x000fe400078ec0ff */
[----:B------:R-:W-:-:S02]  /*a930*/  LOP3.LUT R24, R25, 0x380, RZ, 0xc0, !PT ;  /* 0x0000038019187812 */ /* 0x000fc400078ec0ff */
[----:B------:R-:W-:Y:S01]  /*a940*/  LOP3.LUT R44, R44, R45, RZ, 0x3c, !PT ;  /* 0x0000002d2c2c7212 */ /* 0x000fe200078e3cff */
[----:B-1----:R1:W-:Y:S01]  /*a950*/  @!P2 ST.E desc[UR48][R20.64], R8 ;  /* 0x000000081400a985 */ /* 0x0023e2000c101930 */
[----:B------:R-:W-:Y:S01]  /*a960*/  SHF.R.U64 R12, R12, 0x3, RZ ;  /* 0x000000030c0c7819 */ /* 0x000fe200000012ff */
[--C-:B------:R-:W-:Y:S01]  /*a970*/  IMAD.X R45, RZ, RZ, R5.reuse, P3 ;  /* 0x000000ffff2d7224 */ /* 0x100fe200018e0605 */
[----:B------:R-:W-:Y:S02]  /*a980*/  SHF.R.U64 R24, R24, 0x3, RZ ;  /* 0x0000000318187819 */ /* 0x000fe400000012ff */
[----:B------:R-:W-:Y:S02]  /*a990*/  IADD3 R7, P3, R4, 0xf000, RZ ;  /* 0x0000f00004077810 */ /* 0x000fe40007f7e0ff */
[----:B------:R-:W-:Y:S01]  /*a9a0*/  LOP3.LUT R12, R12, R13, RZ, 0x3c, !PT ;  /* 0x0000000d0c0c7212 */ /* 0x000fe200078e3cff */
[--C-:B------:R-:W-:Y:S01]  /*a9b0*/  IMAD.X R13, RZ, RZ, R5.reuse, P5 ;  /* 0x000000ffff0d7224 */ /* 0x100fe200028e0605 */
[----:B------:R-:W-:Y:S01]  /*a9c0*/  LOP3.LUT R24, R24, R25, RZ, 0x3c, !PT ;  /* 0x0000001918187212 */ /* 0x000fe200078e3cff */
[--C-:B------:R-:W-:Y:S01]  /*a9d0*/  IMAD.X R25, RZ, RZ, R5.reuse, P4 ;  /* 0x000000ffff197224 */ /* 0x100fe200020e0605 */
[----:B------:R-:W-:Y:S01]  /*a9e0*/  LOP3.LUT R0, R7, 0x380, RZ, 0xc0, !PT ;  /* 0x0000038007007812 */ /* 0x000fe200078ec0ff */
[----:B-1----:R-:W1:Y:S01]  /*a9f0*/  @P1 LDC R21, c[0x0][0xbec] ;  /* 0x0002fb00ff151b82 */ /* 0x002e620000000800 */
[C---:B------:R-:W-:Y:S01]  /*aa00*/  IADD3 R37, P6, R4.reuse, 0x6000, RZ ;  /* 0x0000600004257810 */ /* 0x040fe20007fde0ff */
[----:B------:R-:W-:Y:S01]  /*aa10*/  UIMAD UR11, UR13, UR14, URZ ;  /* 0x0000000e0d0b72a4 */ /* 0x000fe2000f8e023f */
[C---:B------:R-:W-:Y:S01]  /*aa20*/  IADD3 R41, P5, R4.reuse, 0x7000, RZ ;  /* 0x0000700004297810 */ /* 0x040fe20007fbe0ff */
[----:B------:R-:W-:Y:S01]  /*aa30*/  UIMAD.WIDE.U32 UR8, UR4, UR14, URZ ;  /* 0x0000000e040872a5 */ /* 0x000fe2000f8e003f */
[----:B------:R-:W-:Y:S01]  /*aa40*/  IADD3 R65, P4, R4, 0x8000, RZ ;  /* 0x0000800004417810 */ /* 0x000fe20007f9e0ff */
[----:B------:R-:W-:Y:S01]  /*aa50*/  IMAD.X R49, RZ, RZ, R5, P3 ;  /* 0x000000ffff317224 */ /* 0x000fe200018e0605 */
[----:B------:R-:W-:Y:S01]  /*aa60*/  SHF.R.U64 R0, R0, 0x3, RZ ;  /* 0x0000000300007819 */ /* 0x000fe200000012ff */
[----:B------:R-:W-:Y:S01]  /*aa70*/  UIMAD UR11, UR4, UR15, UR11 ;  /* 0x0000000f040b72a4 */ /* 0x000fe2000f8e020b */
[----:B------:R-:W-:Y:S01]  /*aa80*/  LOP3.LUT R36, R37, 0x380, RZ, 0xc0, !PT ;  /* 0x0000038025247812 */ /* 0x000fe200078ec0ff */
[----:B------:R-:W-:Y:S01]  /*aa90*/  ULDC.64 UR12, c[0x0][0xae8] ;  /* 0x0002ba00000c7ab9 */ /* 0x000fe20000000a00 */
[----:B------:R-:W-:-:S02]  /*aaa0*/  LOP3.LUT R40, R41, 0x380, RZ, 0xc0, !PT ;  /* 0x0000038029287812 */ /* 0x000fc400078ec0ff */
[----:B------:R-:W-:Y:S02]  /*aab0*/  LOP3.LUT R64, R65, 0x380, RZ, 0xc0, !PT ;  /* 0x0000038041407812 */ /* 0x000fe400078ec0ff */
[----:B------:R-:W-:Y:S02]  /*aac0*/  ISETP.GE.OR P0, PT, R6, R83, P0 ;  /* 0x000000530600720c */ /* 0x000fe40000706670 */
[----:B------:R-:W-:Y:S01]  /*aad0*/  LOP3.LUT R48, R0, R7, RZ, 0x3c, !PT ;  /* 0x0000000700307212 */ /* 0x000fe200078e3cff */
[----:B------:R-:W-:Y:S01]  /*aae0*/  IMAD R0, R23, 0x20, R200 ;  /* 0x0000002017007824 */ /* 0x000fe200078e02c8 */
[----:B------:R-:W-:Y:S01]  /*aaf0*/  SHF.R.U64 R36, R36, 0x3, RZ ;  /* 0x0000000324247819 */ /* 0x000fe200000012ff */
[----:B------:R-:W-:Y:S01]  /*ab00*/  UIADD3 UR9, UR9, UR11, URZ ;  /* 0x0000000b09097290 */ /* 0x000fe2000fffe03f */
[----:B------:R-:W-:Y:S01]  /*ab10*/  SHF.R.U64 R40, R40, 0x3, RZ ;  /* 0x0000000328287819 */ /* 0x000fe200000012ff */
[----:B------:R-:W-:Y:S01]  /*ab20*/  UIMAD UR4, UR18, UR12, URZ ;  /* 0x0000000c120472a4 */ /* 0x000fe2000f8e023f */
[----:B------:R-:W-:Y:S01]  /*ab30*/  SHF.R.U64 R64, R64, 0x3, RZ ;  /* 0x0000000340407819 */ /* 0x000fe200000012ff */
[----:B------:R-:W-:Y:S01]  /*ab40*/  VIADD R78, R0, UR45 ;  /* 0x0000002d004e7c36 */ /* 0x000fe20008000000 */
[----:B------:R-:W-:Y:S01]  /*ab50*/  LOP3.LUT R36, R36, R37, RZ, 0x3c, !PT ;  /* 0x0000002524247212 */ /* 0x000fe200078e3cff */
[--C-:B------:R-:W-:Y:S01]  /*ab60*/  IMAD.X R37, RZ, RZ, R5.reuse, P6 ;  /* 0x000000ffff257224 */ /* 0x100fe200030e0605 */
[----:B------:R-:W-:Y:S01]  /*ab70*/  LOP3.LUT R40, R40, R41, RZ, 0x3c, !PT ;  /* 0x0000002928287212 */ /* 0x000fe200078e3cff */
[----:B------:R-:W-:Y:S01]  /*ab80*/  UIMAD UR4, UR43, UR13, UR4 ;  /* 0x0000000d2b0472a4 */ /* 0x000fe2000f8e0204 */
[----:B------:R-:W-:Y:S01]  /*ab90*/  LOP3.LUT R64, R64, R65, RZ, 0x3c, !PT ;  /* 0x0000004140407212 */ /* 0x000fe200078e3cff */
[----:B------:R-:W-:Y:S01]  /*aba0*/  IMAD.X R65, RZ, RZ, R5, P4 ;  /* 0x000000ffff417224 */ /* 0x000fe200020e0605 */
[----:B------:R-:W-:Y:S01]  /*abb0*/  IADD3.X R41, RZ, R5, RZ, P5, !PT ;  /* 0x00000005ff297210 */ /* 0x000fe20002ffe4ff */
[----:B------:R-:W-:Y:S01]  /*abc0*/  UIMAD.WIDE.U32 UR8, UR43, UR12, UR8 ;  /* 0x0000000c2b0872a5 */ /* 0x000fe2000f8e0008 */
[C---:B------:R-:W-:Y:S01]  /*abd0*/  IADD3 R73, P6, R4.reuse, 0xc000, RZ ;  /* 0x0000c00004497810 */ /* 0x040fe20007fde0ff */
[----:B--2---:R2:W-:Y:S01]  /*abe0*/  @!P0 ST.E desc[UR48][R46.64], R3 ;  /* 0x000000032e008985 */ /* 0x0045e2000c101930 */
[C---:B------:R-:W-:Y:S01]  /*abf0*/  IADD3 R69, P5, R4.reuse, 0xd000, RZ ;  /* 0x0000d00004457810 */ /* 0x040fe20007fbe0ff */
[----:B------:R-:W-:Y:S01]  /*ac00*/  ULDC.64 UR12, c[0x0][0xaf0] ;  /* 0x0002bc00000c7ab9 */ /* 0x000fe20000000a00 */
[----:B------:R-:W-:Y:S01]  /*ac10*/  IADD3 R61, P4, R4, 0xe000, RZ ;  /* 0x0000e000043d7810 */ /* 0x000fe20007f9e0ff */
[----:B-1----:R-:W-:Y:S01]  /*ac20*/  @P1 IMAD.HI.U32 R0, R78, R21, RZ ;  /* 0x000000154e001227 */ /* 0x002fe200078e00ff */
[----:B------:R-:W-:Y:S01]  /*ac30*/  UIADD3 UR9, UR9, UR4, URZ ;  /* 0x0000000409097290 */ /* 0x000fe2000fffe03f */
[----:B------:R-:W-:Y:S01]  /*ac40*/  LOP3.LUT R72, R73, 0x380, RZ, 0xc0, !PT ;  /* 0x0000038049487812 */ /* 0x000fe200078ec0ff */
[----:B------:R-:W-:Y:S01]  /*ac50*/  UIMAD UR4, UR41, UR12, URZ ;  /* 0x0000000c290472a4 */ /* 0x000fe2000f8e023f */
[----:B------:R-:W-:Y:S01]  /*ac60*/  LOP3.LUT R68, R69, 0x380, RZ, 0xc0, !PT ;  /* 0x0000038045447812 */ /* 0x000fe200078ec0ff */
[----:B------:R-:W5:Y:S01]  /*ac70*/  LD.E.128 R12, desc[UR48][R12.64] ;  /* 0x000000300c0c7980 */ /* 0x000f62000c101d00 */
[----:B------:R-:W-:-:S02]  /*ac80*/  LOP3.LUT R60, R61, 0x380, RZ, 0xc0, !PT ;  /* 0x000003803d3c7812 */ /* 0x000fc400078ec0ff */
[----:B------:R-:W-:Y:S01]  /*ac90*/  LOP3.LUT R9, R4, 0x380, RZ, 0xc0, !PT ;  /* 0x0000038004097812 */ /* 0x000fe200078ec0ff */
[----:B--2---:R-:W-:Y:S01]  /*aca0*/  IMAD.MOV.U32 R3, RZ, RZ, R78 ;  /* 0x000000ffff037224 */ /* 0x004fe200078e004e */
[----:B0-----:R-:W-:Y:S01]  /*acb0*/  @P1 SHF.R.U32.HI R3, RZ, R79, R0 ;  /* 0x0000004fff031219 */ /* 0x001fe20000011600 */
[----:B------:R-:W-:Y:S01]  /*acc0*/  UIMAD UR4, UR40, UR13, UR4 ;  /* 0x0000000d280472a4 */ /* 0x000fe2000f8e0204 */
[----:B------:R-:W-:Y:S01]  /*acd0*/  SHF.R.U64 R72, R72, 0x3, RZ ;  /* 0x0000000348487819 */ /* 0x000fe200000012ff */
[----:B------:R-:W-:Y:S01]  /*ace0*/  UIMAD.WIDE.U32 UR8, UR40, UR12, UR8 ;  /* 0x0000000c280872a5 */ /* 0x000fe2000f8e0008 */
[----:B------:R-:W-:Y:S01]  /*acf0*/  SHF.R.U64 R68, R68, 0x3, RZ ;  /* 0x0000000344447819 */ /* 0x000fe200000012ff */
[----:B------:R-:W5:Y:S01]  /*ad00*/  LD.E.128 R24, desc[UR48][R24.64] ;  /* 0x0000003018187980 */ /* 0x000f62000c101d00 */
[----:B------:R-:W-:Y:S02]  /*ad10*/  SHF.R.U64 R60, R60, 0x3, RZ ;  /* 0x000000033c3c7819 */ /* 0x000fe400000012ff */
[----:B------:R-:W-:Y:S01]  /*ad20*/  SHF.R.U64 R9, R9, 0x3, RZ ;  /* 0x0000000309097819 */ /* 0x000fe200000012ff */
[----:B------:R-:W-:Y:S01]  /*ad30*/  UIADD3 UR4, UR9, UR4, URZ ;  /* 0x0000000409047290 */ /* 0x000fe2000fffe03f */
[----:B------:R-:W-:Y:S01]  /*ad40*/  IADD3 R76, -R3, RZ, RZ ;  /* 0x000000ff034c7210 */ /* 0x000fe20007ffe1ff */
[----:B------:R-:W-:Y:S01]  /*ad50*/  ULDC.64 UR12, c[0x0][0xae0] ;  /* 0x0002b800000c7ab9 */ /* 0x000fe20000000a00 */
[----:B------:R-:W-:Y:S01]  /*ad60*/  SHF.R.S32.HI R0, RZ, 0x1f, R3 ;  /* 0x0000001fff007819 */ /* 0x000fe20000011403 */
[----:B------:R-:W5:Y:S01]  /*ad70*/  LD.E.128 R28, desc[UR48][R28.64] ;  /* 0x000000301c1c7980 */ /* 0x000f62000c101d00 */
[----:B------:R-:W-:-:S02]  /*ad80*/  LOP3.LUT R72, R72, R73, RZ, 0x3c, !PT ;  /* 0x0000004948487212 */ /* 0x000fc400078e3cff */
[----:B------:R-:W-:Y:S01]  /*ad90*/  LOP3.LUT R68, R68, R69, RZ, 0x3c, !PT ;  /* 0x0000004544447212 */ /* 0x000fe200078e3cff */
[--C-:B------:R-:W-:Y:S01]  /*ada0*/  IMAD.X R69, RZ, RZ, R5.reuse, P5 ;  /* 0x000000ffff457224 */ /* 0x100fe200028e0605 */
[----:B------:R-:W-:Y:S01]  /*adb0*/  LOP3.LUT R60, R60, R61, RZ, 0x3c, !PT ;  /* 0x0000003d3c3c7212 */ /* 0x000fe200078e3cff */
[----:B------:R-:W-:Y:S01]  /*adc0*/  IMAD.X R61, RZ, RZ, R5, P4 ;  /* 0x000000ffff3d7224 */ /* 0x000fe200020e0605 */
[----:B------:R-:W-:Y:S01]  /*add0*/  IADD3.X R73, RZ, R5, RZ, P6, !PT ;  /* 0x00000005ff497210 */ /* 0x000fe200037fe4ff */
[----:B------:R-:W5:Y:S01]  /*ade0*/  LD.E.128 R52, desc[UR48][R52.64] ;  /* 0x0000003034347980 */ /* 0x000f62000c101d00 */
[----:B------:R-:W-:Y:S01]  /*adf0*/  LOP3.LUT R4, R9, R4, RZ, 0x3c, !PT ;  /* 0x0000000409047212 */ /* 0x000fe200078e3cff */
[----:B------:R-:W-:Y:S02]  /*ae00*/  IMAD R0, R0, UR12, RZ ;  /* 0x0000000c00007c24 */ /* 0x000fe4000f8e02ff */
[----:B------:R-:W-:Y:S01]  /*ae10*/  IMAD R77, R77, R76, R78 ;  /* 0x0000004c4d4d7224 */ /* 0x000fe200078e024e */
[----:B------:R-:W5:Y:S01]  /*ae20*/  LD.E.128 R32, desc[UR48][R32.64] ;  /* 0x0000003020207980 */ /* 0x000f62000c101d00 */
[----:B------:R-:W-:-:S02]  /*ae30*/  IMAD.U32 R21, RZ, RZ, UR9 ;  /* 0x00000009ff157e24 */ /* 0x000fc4000f8e00ff */
        /* <DEDUP_REMOVED lines=8> */
[----:B------:R-:W-:-:S03]  /*aec0*/  IMAD.WIDE.U32 R20, R3, UR12, R20 ;  /* 0x0000000c03147c25 */ /* 0x000fc6000f8e0014 */
        /* <DEDUP_REMOVED lines=16> */
[----:B------:R-:W-:Y:S01]  /*afd0*/  VIADD R84, R200, UR45 ;  /* 0x0000002dc8547c36 */ /* 0x000fe20008000000 */
[----:B------:R-:W-:Y:S01]  /*afe0*/  UIADD3 UR10, UR10, 0x22820, URZ ;  /* 0x000228200a0a7890 */ /* 0x000fe2000fffe03f */
[C---:B------:R-:W-:Y:S02]  /*aff0*/  IMAD R3, R77.reuse, UR9, R76 ;  /* 0x000000094d037c24 */ /* 0x040fe4000f8e024c */
[----:B------:R-:W-:Y:S01]  /*b000*/  IMAD.WIDE.U32 R20, R77, UR8, R20 ;  /* 0x000000084d147c25 */ /* 0x000fe2000f8e0014 */
[----:B------:R-:W-:Y:S01]  /*b010*/  ISETP.GE.AND P2, PT, R84, R83, PT ;  /* 0x000000535400720c */ /* 0x000fe20003f46270 */
[----:B------:R-:W-:Y:S01]  /*b020*/  ULDC.64 UR8, c[0x0][0xa80] ;  /* 0x0002a00000087ab9 */ /* 0x000fe20000000a00 */
[----:B------:R-:W-:Y:S01]  /*b030*/  UPRMT UR10, URZ, 0x654, UR10 ;  /* 0x000006543f0a7896 */ /* 0x000fe2000800000a */
[----:B------:R-:W-:Y:S01]  /*b040*/  IMAD.IADD R3, R21, 0x1, R3 ;  /* 0x0000000115037824 */ /* 0x000fe200078e0203 */
[----:B------:R-:W-:Y:S01]  /*b050*/  LEA R82, P3, R20, UR8, 0x1 ;  /* 0x0000000814527c11 */ /* 0x000fe2000f8608ff */
[----:B------:R-:W-:-:S03]  /*b060*/  VIADD R0, R84, 0x20 ;  /* 0x0000002054007836 */ /* 0x000fc60000000000 */
[----:B------:R-:W-:Y:S02]  /*b070*/  LEA.HI.X R3, R20, UR9, R3, 0x1, P3 ;  /* 0x0000000914037c11 */ /* 0x000fe400098f0c03 */
[-C--:B------:R-:W-:Y:S01]  /*b080*/  ISETP.GE.AND P1, PT, R0, R83.reuse, PT ;  /* 0x000000530000720c */ /* 0x080fe20003f26270 */
[----:B0-----:R0:W1:Y:S01]  /*b090*/  SHFL.IDX PT, R85, R82, RZ, 0x181f ;  /* 0x00181fff52557589 */ /* 0x00106200000e0000 */
[----:B------:R-:W-:Y:S01]  /*b0a0*/  IADD3 R0, R84, 0x40, RZ ;  /* 0x0000004054007810 */ /* 0x000fe20007ffe0ff */
[----:B------:R-:W-:Y:S01]  /*b0b0*/  BSSY B1, `(.L_x_14125) ;  /* 0x0000016000017945 */ /* 0x000fe20003800000 */
[----:B------:R-:W-:Y:S01]  /*b0c0*/  SYNCS.ARRIVE.TRANS64.RED.A1T0 RZ, [UR10], RZ ;  /* 0x000000ffffff79a7 */ /* 0x000fe2000810040a */
        /* <DEDUP_REMOVED lines=20> */
.L_x_14126:
[----:B------:R-:W-:Y:S05]  /*b210*/  BSYNC B1 ;  /* 0x0000000000017941 */ /* 0x000fea0003800000 */
.L_x_14125:
        /* <DEDUP_REMOVED lines=21> */
.L_x_14128:
[----:B------:R-:W-:Y:S05]  /*b370*/  BSYNC B1 ;  /* 0x0000000000017941 */ /* 0x000fea0003800000 */
.L_x_14127:
        /* <DEDUP_REMOVED lines=21> */
.L_x_14130:
[----:B------:R-:W-:Y:S05]  /*b4d0*/  BSYNC B1 ;  /* 0x0000000000017941 */ /* 0x000fea0003800000 */
.L_x_14129:
[----:B------:R-:W-:Y:S01]  /*b4e0*/  VIADD R0, R84, 0x60 ;  /* 0x0000006054007836 */ /* 0x000fe20000000000 */
[----:B0--3--:R-:W3:Y:S04]  /*b4f0*/  SHFL.IDX PT, R3, R3, 0x3, 0x181f ;  /* 0x00781f0003037f89 */ /* 0x009ee800000e0000 */
[----:B------:R-:W-:Y:S01]  /*b500*/  ISETP.GE.AND P0, PT, R0, R83, PT ;  /* 0x000000530000720c */ /* 0x000fe20003f06270 */
[----:B------:R0:W0:-:S12]  /*b510*/  SHFL.IDX PT, R15, R82, 0x3, 0x181f ;  /* 0x00781f00520f7f89 */ /* 0x00001800000e0000 */
        /* <DEDUP_REMOVED lines=20> */
.L_x_14123:
        /* <DEDUP_REMOVED lines=35> */
.L_x_14132:
        /* <DEDUP_REMOVED lines=45> */
.L_x_14134:
[----:B------:R-:W-:Y:S05]  /*bb60*/  BSYNC B1 ;  /* 0x0000000000017941 */ /* 0x000fea0003800000 */
.L_x_14133:
[----:B------:R-:W-:Y:S01]  /*bb70*/  ULDC.64 UR14, c[0x0][0xaa0] ;  /* 0x0002a800000e7ab9 */ /* 0x000fe20000000a00 */
[----:B------:R-:W1:Y:S01]  /*bb80*/  @P0 LDC R5, c[0x0][0xbf0] ;  /* 0x0002fc00ff050b82 */ /* 0x000e620000000800 */
[----:B------:R-:W-:Y:S01]  /*bb90*/  UIMAD UR10, UR11, UR14, URZ ;  /* 0x0000000e0b0a72a4 */ /* 0x000fe2000f8e023f */
[----:B0-----:R-:W-:Y:S01]  /*bba0*/  IMAD R3, R23, 0x20, R200 ;  /* 0x0000002017037824 */ /* 0x001fe200078e02c8 */
[----:B------:R-:W-:Y:S01]  /*bbb0*/  UIMAD.WIDE.U32 UR8, UR4, UR14, URZ ;  /* 0x0000000e040872a5 */ /* 0x000fe2000f8e003f */
[----:B------:R-:W-:Y:S01]  /*bbc0*/  BSSY B1, `(.L_x_14135) ;  /* 0x0000040000017945 */ /* 0x000fe20003800000 */
[----:B------:R-:W-:Y:S01]  /*bbd0*/  UIMAD UR10, UR4, UR15, UR10 ;  /* 0x0000000f040a72a4 */ /* 0x000fe2000f8e020a */
[----:B------:R-:W-:Y:S02]  /*bbe0*/  VIADD R8, R3, UR45 ;  /* 0x0000002d03087c36 */ /* 0x000fe40008000000 */
        /* <DEDUP_REMOVED lines=9> */
[----:B------:R-:W-:Y:S02]  /*bc80*/  UIMAD UR4, UR41, UR10, URZ ;  /* 0x0000000a290472a4 */ /* 0x000fe4000f8e023f */
[----:B------:R-:W-:Y:S01]  /*bc90*/  UIMAD.WIDE.U32 UR8, UR40, UR10, UR8 ;  /* 0x0000000a280872a5 */ /* 0x000fe2000f8e0008 */
[----:B-1----:R-:W-:Y:S01]  /*bca0*/  @P0 SHF.R.U32.HI R3, RZ, R5, R4 ;  /* 0x00000005ff030219 */ /* 0x002fe20000011604 */
[----:B------:R-:W-:-:S03]  /*bcb0*/  UIMAD UR4, UR40, UR11, UR4 ;  /* 0x0000000b280472a4 */ /* 0x000fc6000f8e0204 */
[--C-:B------:R-:W-:Y:S01]  /*bcc0*/  SHF.R.S32.HI R4, RZ, 0x1f, R3.reuse ;  /* 0x0000001fff047819 */ /* 0x100fe20000011403 */
[----:B------:R-:W-:Y:S01]  /*bcd0*/  UIADD3 UR4, UR9, UR4, URZ ;  /* 0x0000000409047290 */ /* 0x000fe2000fffe03f */
[----:B------:R-:W-:Y:S01]  /*bce0*/  IMAD.MOV R7, RZ, RZ, -R3 ;  /* 0x000000ffff077224 */ /* 0x000fe200078e0a03 */
[----:B------:R-:W-:Y:S01]  /*bcf0*/  ULDC.64 UR10, c[0x0][0xae0] ;  /* 0x0002b800000a7ab9 */ /* 0x000fe20000000a00 */
[----:B------:R-:W-:Y:S02]  /*bd00*/  IMAD.U32 R5, RZ, RZ, UR9 ;  /* 0x00000009ff057e24 */ /* 0x000fe4000f8e00ff */
[----:B------:R-:W-:Y:S01]  /*bd10*/  IMAD R6, R4, UR10, RZ ;  /* 0x0000000a04067c24 */ /* 0x000fe2000f8e02ff */
[----:B------:R-:W-:Y:S01]  /*bd20*/  MOV R5, UR4 ;  /* 0x0000000400057c02 */ /* 0x000fe20008000f00 */
[----:B------:R-:W-:Y:S01]  /*bd30*/  IMAD.U32 R4, RZ, RZ, UR8 ;  /* 0x00000008ff047e24 */ /* 0x000fe2000f8e00ff */
[----:B------:R-:W-:Y:S01]  /*bd40*/  ULDC.64 UR8, c[0x0][0xad8] ;  /* 0x0002b60000087ab9 */ /* 0x000fe20000000a00 */
[----:B------:R-:W-:-:S02]  /*bd50*/  IMAD R7, R11, R7, R8 ;  /* 0x000000070b077224 */ /* 0x000fc400078e0208 */
[C---:B------:R-:W-:Y:S02]  /*bd60*/  IMAD R9, R3.reuse, UR11, R6 ;  /* 0x0000000b03097c24 */ /* 0x040fe4000f8e0206 */
[----:B------:R-:W-:Y:S01]  /*bd70*/  IMAD.WIDE.U32 R4, R3, UR10, R4 ;  /* 0x0000000a03047c25 */ /* 0x000fe2000f8e0004 */
[----:B------:R-:W-:-:S03]  /*bd80*/  SHF.R.S32.HI R3, RZ, 0x1f, R7 ;  /* 0x0000001fff037819 */ /* 0x000fc60000011407 */
        /* <DEDUP_REMOVED lines=35> */
.L_x_14136:
[----:B------:R-:W-:Y:S05]  /*bfc0*/  BSYNC B1 ;  /* 0x0000000000017941 */ /* 0x000fea0003800000 */
.L_x_14135:
        /* <DEDUP_REMOVED lines=21> */
.L_x_14138:
[----:B------:R-:W-:Y:S05]  /*c120*/  BSYNC B1 ;  /* 0x0000000000017941 */ /* 0x000fea0003800000 */
.L_x_14137:
        /* <DEDUP_REMOVED lines=21> */
.L_x_14140:
[----:B------:R-:W-:Y:S05]  /*c280*/  BSYNC B1 ;  /* 0x0000000000017941 */ /* 0x000fea0003800000 */
.L_x_14139:
        /* <DEDUP_REMOVED lines=22> */
.L_x_14131:
[----:B------:R-:W-:Y:S05]  /*c3f0*/  BSYNC B0 ;  /* 0x0000000000007941 */ /* 0x000fea0003800000 */
.L_x_14122:
[----:B------:R-:W-:Y:S02]  /*c400*/  ULDC UR4, c[0x0][0xc3c] ;  /* 0x00030f0000047ab9 */ /* 0x000fe40000000800 */
[----:B------:R-:W-:-:S06]  /*c410*/  UISETP.GE.AND UP0, UPT, UR7, UR4, UPT ;  /* 0x000000040700728c */ /* 0x000fcc000bf06270 */
[----:B------:R-:W-:-:S13]  /*c420*/  PLOP3.LUT P0, PT, PT, PT, UP0, 0x80, 0x0 ;  /* 0x000000000000781c */ /* 0x000fda0003f0f008 */
[----:B------:R-:W-:Y:S05]  /*c430*/  @!P0 BRA `(.L_x_14141) ;  /* 0xffffff4800548947 */ /* 0x000fea000383ffff */
[----:B------:R-:W-:Y:S05]  /*c440*/  EXIT ;  /* 0x000000000000794d */ /* 0x000fea0003800000 */
.L_x_14080:
        /* <DEDUP_REMOVED lines=16> */
.L_x_14142:
        /* <DEDUP_REMOVED lines=40> */
.L_x_14148:
        /* <DEDUP_REMOVED lines=12> */
.L_x_14147:
[----:B------:R-:W-:Y:S05]  /*c890*/  BSYNC B0 ;  /* 0x0000000000007941 */ /* 0x000fea0003800000 */
.L_x_14146:
        /* <DEDUP_REMOVED lines=20> */
.L_x_14144:
        /* <DEDUP_REMOVED lines=20> */
.L_x_14149:
        /* <DEDUP_REMOVED lines=29> */
[----:B0-----:R-:W-:Y:S02]  /*ccf0*/  IABS R10, R15 ;  /* 0x0000000f000a7213 */ /* 0x001fe40000000000 */
[----:B------:R-:W0:Y:S01]  /*cd00*/  I2F.RP R6, R8 ;  /* 0x0000000800067306 */ /* 0x000e220000209400 */
[----:B------:R-:W-:Y:S02]  /*cd10*/  IADD3 R18, -R15, RZ, RZ ;  /* 0x000000ff0f127210 */ /* 0x000fe40007ffe1ff */
[----:B------:R-:W-:-:S05]  /*cd20*/  IABS R9, R4 ;  /* 0x0000000400097213 */ /* 0x000fca0000000000 */
[----:B0-----:R-:W0:Y:S02]  /*cd30*/  MUFU.RCP R6, R6 ;  /* 0x0000000600067308 */ /* 0x001e240000001000 */
[----:B0-----:R-:W-:-:S06]  /*cd40*/  VIADD R3, R6, 0xffffffe ;  /* 0x0ffffffe06037836 */ /* 0x001fcc0000000000 */
[----:B------:R-:W0:Y:S02]  /*cd50*/  F2I.FTZ.U32.TRUNC.NTZ R3, R3 ;  /* 0x0000000300037305 */ /* 0x000e24000021f000 */
[----:B0-----:R-:W-:-:S04]  /*cd60*/  IMAD.MOV R2, RZ, RZ, -R3 ;  /* 0x000000ffff027224 */ /* 0x001fc800078e0a03 */
[----:B------:R-:W-:Y:S01]  /*cd70*/  IMAD.MOV.U32 R7, RZ, RZ, R2 ;  /* 0x000000ffff077224 */ /* 0x000fe200078e0002 */
[----:B------:R-:W-:-:S03]  /*cd80*/  MOV R2, RZ ;  /* 0x000000ff00027202 */ /* 0x000fc60000000f00 */
        /* <DEDUP_REMOVED lines=20> */
.L_x_14145:
[----:B------:R-:W-:Y:S01]  /*ced0*/  ULDC UR4, c[0x0][0xc3c] ;  /* 0x00030f0000047ab9 */ /* 0x000fe20000000800 */
[----:B------:R-:W-:Y:S02]  /*cee0*/  IMAD.MOV.U32 R17, RZ, RZ, RZ ;  /* 0x000000ffff117224 */ /* 0x000fe400078e00ff */
[----:B------:R-:W-:Y:S02]  /*cef0*/  IMAD.U32 R16, RZ, RZ, UR6 ;  /* 0x00000006ff107e24 */ /* 0x000fe4000f8e00ff */
[----:B------:R-:W-:Y:S02]  /*cf00*/  IMAD.MOV.U32 R18, RZ, RZ, RZ ;  /* 0x000000ffff127224 */ /* 0x000fe400078e00ff */
[----:B------:R-:W-:-:S07]  /*cf10*/  IMAD.U32 R19, RZ, RZ, UR4 ;  /* 0x00000004ff137e24 */ /* 0x000fce000f8e00ff */
.L_x_14150:
[----:B------:R-:W-:-:S13]  /*cf20*/  ISETP.NE.AND P0, PT, R5, RZ, PT ;  /* 0x000000ff0500720c */ /* 0x000fda0003f05270 */
[----:B------:R-:W0:Y:S01]  /*cf30*/  @!P0 S2R R3, SR_CgaCtaId ;  /* 0x0000000000038919 */ /* 0x000e220000008800 */
[----:B------:R-:W-:-:S04]  /*cf40*/  @!P0 MOV R0, 0x400 ;  /* 0x0000040000008802 */ /* 0x000fc80000000f00 */
[----:B0-----:R-:W-:-:S05]  /*cf50*/  @!P0 LEA R0, R3, R0, 0x18 ;  /* 0x0000000003008211 */ /* 0x001fca00078ec0ff */
[----:B------:R1:W-:Y:S01]  /*cf60*/  @!P0 STS.128 [R0+0x228d0], R16 ;  /* 0x0228d01000008388 */ /* 0x0003e20000000c00 */
[----:B------:R-:W-:Y:S06]  /*cf70*/  BAR.ARV 0x5, 0x180 ;  /* 0x0146000000007b1d */ /* 0x000fec0000002000 */
.L_x_14143:
[----:B------:R2:W-:Y:S01]  /*cf80*/  STL [R1+0x24], RZ ;  /* 0x000024ff01007387 */ /* 0x0005e20000100800 */
[----:B------:R-:W-:Y:S01]  /*cf90*/  ULDC UR4, c[0x0][0xc3c] ;  /* 0x00030f0000047ab9 */ /* 0x000fe20000000800 */
[----:B------:R-:W-:Y:S01]  /*cfa0*/  IMAD.MOV.U32 R26, RZ, RZ, 0x1 ;  /* 0x00000001ff1a7424 */ /* 0x000fe200078e00ff */
[----:B0-----:R-:W-:Y:S02]  /*cfb0*/  ISETP.GE.AND P0, PT, R19, UR4, PT ;  /* 0x0000000413007c0c */ /* 0x001fe4000bf06270 */
[----:B------:R-:W-:-:S11]  /*cfc0*/  MOV R24, RZ ;  /* 0x000000ff00187202 */ /* 0x000fd60000000f00 */
        /* <DEDUP_REMOVED lines=25> */
.L_x_14212:
[----:B0-----:R-:W0:Y:S02]  /*d160*/  LDC.64 R2, c[0x0][0xc88] ;  /* 0x00032200ff027b82 */ /* 0x001e240000000a00 */
[----:B0-----:R-:W-:-:S05]  /*d170*/  IMAD.WIDE R2, R19, 0x4, R2 ;  /* 0x0000000413027825 */ /* 0x001fca00078e0202 */
[----:B------:R-:W2:Y:S01]  /*d180*/  LDG.E R25, desc[UR48][R2.64] ;  /* 0x0000003002197981 */ /* 0x000ea2000c1e1900 */
        /* <DEDUP_REMOVED lines=45> */
.L_x_14152:
        /* <DEDUP_REMOVED lines=9> */
.L_x_14153:
        /* <DEDUP_REMOVED lines=8> */
[----:B---3--:R-:W-:-:S07]  /*d570*/  IADD3 R7, -R7, R0, RZ ;  /* 0x0000000007077210 */ /* 0x008fce0007ffe1ff */
.L_x_14154:
        /* <DEDUP_REMOVED lines=43> */
.L_x_14156:
        /* <DEDUP_REMOVED lines=20> */
.L_x_14159:
[----:B------:R-:W-:Y:S05]  /*d970*/  BSYNC B6 ;  /* 0x0000000000067941 */ /* 0x000fea0003800000 */
.L_x_14158:
        /* <DEDUP_REMOVED lines=20> */
.L_x_14162:
        /* <DEDUP_REMOVED lines=15> */
.L_x_14161:
[----:B------:R-:W-:Y:S05]  /*dbb0*/  BSYNC B6 ;  /* 0x0000000000067941 */ /* 0x000fea0003800000 */
.L_x_14160:
[----:B------:R-:W0:Y:S01]  /*dbc0*/  S2R R20, SR_TID.X ;  /* 0x0000000000147919 */ /* 0x000e220000002100 */
[----:B------:R-:W-:Y:S01]  /*dbd0*/  ULDC.64 UR4, c[0x0][0x9f8] ;  /* 0x00027e0000047ab9 */ /* 0x000fe20000000a00 */
[----:B------:R-:W1:Y:S01]  /*dbe0*/  LDC R10, c[0x0][0x430] ;  /* 0x00010c00ff0a7b82 */ /* 0x000e620000000800 */
[----:B------:R-:W-:-:S04]  /*dbf0*/  ISETP.NE.U32.AND P0, PT, RZ, UR4, PT ;  /* 0x00000004ff007c0c */ /* 0x000fc8000bf05070 */
[----:B------:R-:W-:-:S13]  /*dc00*/  ISETP.NE.AND.EX P0, PT, RZ, UR5, PT, P0 ;  /* 0x00000005ff007c0c */ /* 0x000fda000bf05300 */
[----:B------:R-:W-:Y:S01]  /*dc10*/  @P0 IADD3 R2, P1, R27, UR4, RZ ;  /* 0x000000041b020c10 */ /* 0x000fe2000ff3e0ff */
[----:B------:R-:W-:Y:S01]  /*dc20*/  ULDC UR4, c[0x0][0x320] ;  /* 0x0000c80000047ab9 */ /* 0x000fe20000000800 */
[----:B------:R-:W-:Y:S02]  /*dc30*/  LOP3.LUT R23, R23, 0xfffffff7, RZ, 0xc0, !PT ;  /* 0xfffffff717177812 */ /* 0x000fe400078ec0ff */
[----:B------:R-:W-:-:S05]  /*dc40*/  @P0 IADD3.X R3, R31, UR5, RZ, P1, !PT ;  /* 0x000000051f030c10 */ /* 0x000fca0008ffe4ff */
[----:B------:R2:W5:Y:S01]  /*dc50*/  @P0 LDG.E R28, desc[UR48][R2.64] ;  /* 0x00000030021c0981 */ /* 0x000562000c1e1900 */
[----:B------:R-:W-:Y:S01]  /*dc60*/  UMOV UR5, 0xffffffff ;  /* 0xffffffff00057882 */ /* 0x000fe20000000000 */
[----:B------:R-:W-:Y:S01]  /*dc70*/  VIADD R0, R34, 0xffffffff ;  /* 0xffffffff22007836 */ /* 0x000fe20000000000 */
[----:B0-----:R-:W-:-:S04]  /*dc80*/  SHF.L.U32 R35, R20, 0x3, RZ ;  /* 0x0000000314237819 */ /* 0x001fc800000006ff */
[----:B------:R-:W-:-:S04]  /*dc90*/  LOP3.LUT R35, R35, 0x38, RZ, 0xc0, !PT ;  /* 0x0000003823237812 */ /* 0x000fc800078ec0ff */
[C---:B------:R-:W-:Y:S02]  /*dca0*/  LOP3.LUT R33, R35.reuse, 0x40, RZ, 0xfc, !PT ;  /* 0x0000004023217812 */ /* 0x040fe400078efcff */
[----:B------:R-:W-:Y:S02]  /*dcb0*/  LOP3.LUT R21, R35, 0x80, RZ, 0xfc, !PT ;  /* 0x0000008023157812 */ /* 0x000fe400078efcff */
[----:B------:R-:W-:Y:S02]  /*dcc0*/  ISETP.GE.AND P3, PT, R33, UR4, PT ;  /* 0x0000000421007c0c */ /* 0x000fe4000bf66270 */
[----:B------:R-:W-:Y:S02]  /*dcd0*/  ISETP.GE.AND P1, PT, R21, UR4, PT ;  /* 0x0000000415007c0c */ /* 0x000fe4000bf26270 */
[C---:B------:R-:W-:Y:S02]  /*dce0*/  ISETP.GE.AND P2, PT, R35.reuse, UR4, PT ;  /* 0x0000000423007c0c */ /* 0x040fe4000bf46270 */
[----:B------:R-:W-:-:S04]  /*dcf0*/  LOP3.LUT R20, R35, 0xc0, RZ, 0xfc, !PT ;  /* 0x000000c023147812 */ /* 0x000fc800078efcff */
[----:B------:R-:W-:-:S03]  /*dd00*/  ISETP.GE.AND P0, PT, R20, UR4, PT ;  /* 0x0000000414007c0c */ /* 0x000fc6000bf06270 */
        /* <DEDUP_REMOVED lines=8> */
.L_x_14229:
[----:B------:R-:W0:Y:S01]  /*dd90*/  S2R R2, SR_TID.X ;  /* 0x0000000000027919 */ /* 0x000e220000002100 */
[----:B------:R-:W-:Y:S02]  /*dda0*/  ISETP.NE.AND P1, PT, R10, 0x1, PT ;  /* 0x000000010a00780c */ /* 0x000fe40003f25270 */
[----:B-----5:R-:W-:Y:S01]  /*ddb0*/  SHF.R.S32.HI R31, RZ, 0x1f, R28 ;  /* 0x0000001fff1f7819 */ /* 0x020fe2000001141c */
[----:B------:R-:W1:Y:S01]  /*ddc0*/  S2R R3, SR_TID.X ;  /* 0x0000000000037919 */ /* 0x000e620000002100 */
[----:B------:R-:W-:Y:S02]  /*ddd0*/  LOP3.LUT R23, R23, 0xffffff7f, RZ, 0xc0, !PT ;  /* 0xffffff7f17177812 */ /* 0x000fe400078ec0ff */
[----:B------:R-:W-:-:S07]  /*dde0*/  MOV R34, RZ ;  /* 0x000000ff00227202 */ /* 0x000fce0000000f00 */
[----:B------:R-:W2:Y:S01]  /*ddf0*/  @P1 LDC R4, c[0x0][0x434] ;  /* 0x00010d00ff041b82 */ /* 0x000ea20000000800 */
[----:B------:R-:W-:Y:S02]  /*de00*/  @P1 LOP3.LUT R23, R23, 0x80, RZ, 0xfc, !PT ;  /* 0x0000008017171812 */ /* 0x000fe400078efcff */
[----:B0-----:R-:W-:Y:S01]  /*de10*/  LOP3.LUT R2, R2, 0x7f, RZ, 0xc0, !PT ;  /* 0x0000007f02027812 */ /* 0x001fe200078ec0ff */
[----:B-1----:R-:W-:-:S03]  /*de20*/  IMAD.SHL.U32 R9, R3, 0x10, RZ ;  /* 0x0000001003097824 */ /* 0x002fc600078e00ff */
[----:B------:R-:W-:-:S04]  /*de30*/  SHF.R.U32.HI R2, RZ, 0x3, R2 ;  /* 0x00000003ff027819 */ /* 0x000fc80000011602 */
[----:B------:R-:W-:Y:S02]  /*de40*/  LOP3.LUT R9, R2, 0x70, R9, 0xf8, !PT ;  /* 0x0000007002097812 */ /* 0x000fe400078ef809 */
[----:B------:R-:W0:Y:S03]  /*de50*/  @P1 LDC R2, c[0x0][0x438] ;  /* 0x00010e00ff021b82 */ /* 0x000e260000000800 */
[----:B------:R-:W-:-:S05]  /*de60*/  IMAD R35, R0, 0x60, R9 ;  /* 0x0000006000237824 */ /* 0x000fca00078e0209 */
[C---:B------:R-:W-:Y:S01]  /*de70*/  ISETP.GE.AND P0, PT, R35.reuse, R32, PT ;  /* 0x000000202300720c */ /* 0x040fe20003f06270 */
[----:B------:R-:W-:-:S03]  /*de80*/  IMAD.IADD R35, R35, 0x1, R30 ;  /* 0x0000000123237824 */ /* 0x000fc600078e021e */
[----:B------:R-:W-:Y:S01]  /*de90*/  ISETP.GT.U32.OR P0, PT, R9, 0x5f, P0 ;  /* 0x0000005f0900780c */ /* 0x000fe20000704470 */
[----:B--2---:R-:W-:-:S04]  /*dea0*/  @P1 IMAD.HI.U32 R3, R35, R4, RZ ;  /* 0x0000000423031227 */ /* 0x004fc800078e00ff */
[----:B------:R-:W-:Y:S01]  /*deb0*/  IMAD.MOV.U32 R8, RZ, RZ, R35 ;  /* 0x000000ffff087224 */ /* 0x000fe200078e0023 */
        /* <DEDUP_REMOVED lines=10> */
[----:B------:R-:W-:-:S03]  /*df60*/  IMAD.U32 R3, RZ, RZ, UR36 ;  /* 0x00000024ff037e24 */ /* 0x000fc6000f8e00ff */
[----:B------:R-:W-:-:S05]  /*df70*/  @!P0 LEA.HI.X R5, R2, R5, R7, 0x2, P1 ;  /* 0x0000000502058211 */ /* 0x000fca00008f1407 */
[----:B------:R0:W5:Y:S01]  /*df80*/  @!P0 LDG.E R34, desc[UR48][R4.64] ;  /* 0x0000003004228981 */ /* 0x000162000c1e1900 */
[----:B------:R-:W-:Y:S01]  /*df90*/  ISETP.NE.AND P0, PT, R3, 0x3, PT ;  /* 0x000000030300780c */ /* 0x000fe20003f05270 */
[----:B------:R-:W-:Y:S01]  /*dfa0*/  IMAD.MOV R2, RZ, RZ, -R8 ;  /* 0x000000ffff027224 */ /* 0x000fe200078e0a08 */
[----:B------:R-:W-:Y:S02]  /*dfb0*/  ISETP.GT.U32.AND P1, PT, R9, 0x5f, PT ;  /* 0x0000005f0900780c */ /* 0x000fe40003f24070 */
[----:B------:R-:W-:Y:S01]  /*dfc0*/  LOP3.LUT R23, R23, 0xffffffbf, RZ, 0xc0, !PT ;  /* 0xffffffbf17177812 */ /* 0x000fe200078ec0ff */
[----:B------:R-:W-:Y:S01]  /*dfd0*/  IMAD R35, R10, R2, R35 ;  /* 0x000000020a237224 */ /* 0x000fe200078e0223 */
[----:B------:R-:W-:Y:S02]  /*dfe0*/  SHF.R.S32.HI R27, RZ, 0x1f, R18 ;  /* 0x0000001fff1b7819 */ /* 0x000fe40000011412 */
[----:B------:R-:W-:-:S05]  /*dff0*/  SEL R6, RZ, 0x1, P2 ;  /* 0x00000001ff067807 */ /* 0x000fca0001000000 */
[----:B------:R-:W-:-:S04]  /*e000*/  @P0 LOP3.LUT R23, R23, 0x40, RZ, 0xfc, !PT ;  /* 0x0000004017170812 */ /* 0x000fc800078efcff */
[----:B------:R-:W-:-:S04]  /*e010*/  LOP3.LUT R23, R23, 0xffffffdf, RZ, 0xc0, !PT ;  /* 0xffffffdf17177812 */ /* 0x000fc800078ec0ff */
[----:B------:R-:W-:Y:S01]  /*e020*/  @P1 LOP3.LUT R23, R23, 0x20, RZ, 0xfc, !PT ;  /* 0x0000002017171812 */ /* 0x000fe200078efcff */
[----:B0-----:R-:W-:Y:S06]  /*e030*/  @!P0 BRA `(.L_x_14164) ;  /* 0x0000000000048947 */ /* 0x001fec0003800000 */
[----:B------:R-:W-:Y:S01]  /*e040*/  BPT.TRAP 0x1 ;  /* 0x000000040000795c */ /* 0x000fe20000300000 */
.L_x_14164:
[----:B------:R-:W-:Y:S01]  /*e050*/  IMAD R32, R0, -0x60, R32 ;  /* 0xffffffa000207824 */ /* 0x000fe200078e0220 */
[----:B------:R-:W-:Y:S01]  /*e060*/  SHF.L.U32 R0, R26, 0x1f, RZ ;  /* 0x0000001f1a007819 */ /* 0x000fe200000006ff */
[----:B------:R-:W-:Y:S01]  /*e070*/  IMAD R33, R24, 0x8, R22 ;  /* 0x0000000818217824 */ /* 0x000fe200078e0216 */
[----:B------:R-:W-:Y:S03]  /*e080*/  BSSY B0, `(.L_x_14165) ;  /* 0x0000003000007945 */ /* 0x000fe60003800000 */
[----:B------:R-:W0:Y:S02]  /*e090*/  SYNCS.PHASECHK.TRANS64.TRYWAIT P0, [R33+URZ+0x22840], R0 ;  /* 0x02284000210075a7 */ /* 0x000e24000800017f */
[----:B0-----:R-:W-:Y:S05]  /*e0a0*/  @!P0 BRA `(.L_x_14166) ;  /* 0x0000003c00a88947 */ /* 0x001fea0003800000 */
.L_x_14230:
[----:B------:R-:W-:Y:S05]  /*e0b0*/  BSYNC B0 ;  /* 0x0000000000007941 */ /* 0x000fea0003800000 */
.L_x_14165:
        /* <DEDUP_REMOVED lines=29> */
[----:B------:R-:W-:-:S04]  /*e290*/  IADD3 R32, -R7, R32, RZ ;  /* 0x0000002007207210 */ /* 0x000fc80007ffe1ff */
        /* <DEDUP_REMOVED lines=59> */
.L_x_14244:
        /* <DEDUP_REMOVED lines=10> */
.L_x_14168:
        /* <DEDUP_REMOVED lines=11> */
.L_x_14169:
        /* <DEDUP_REMOVED lines=10> */
[----:B------:R-:W-:Y:S01]  /*e840*/  SEL R4, R25, RZ, !P1 ;  /* 0x000000ff19047207 */ /* 0x000fe20004800000 */
[----:B------:R-:W-:Y:S01]  /*e850*/  BSSY B6, `(.L_x_14170) ;  /* 0x0000021000067945 */ /* 0x000fe20003800000 */
[----:B------:R-:W-:-:S02]  /*e860*/  IADD3 R0, R2, R0, R6 ;  /* 0x0000000002007210 */ /* 0x000fc40007ffe006 */
[----:B------:R-:W-:Y:S01]  /*e870*/  LOP3.LUT P0, RZ, R23, 0x2, RZ, 0xc0, !PT ;  /* 0x0000000217ff7812 */ /* 0x000fe2000780c0ff */
[----:B------:R1:W-:Y:S03]  /*e880*/  STL [R1+0x18], R4 ;  /* 0x0000180401007387 */ /* 0x0003e60000100800 */
[----:B------:R-:W-:-:S05]  /*e890*/  SEL R25, RZ, 0x8, P0 ;  /* 0x00000008ff197807 */ /* 0x000fca0000000000 */
[----:B------:R-:W-:Y:S01]  /*e8a0*/  IMAD.IADD R25, R0, 0x1, R25 ;  /* 0x0000000100197824 */ /* 0x000fe200078e0219 */
[----:B------:R-:W-:Y:S01]  /*e8b0*/  SHF.R.S32.HI R0, RZ, 0x1f, R37 ;  /* 0x0000001fff007819 */ /* 0x000fe20000011425 */
[----:B-1----:R-:W-:-:S04]  /*e8c0*/  IMAD.WIDE.U32 R4, R37, UR4, RZ ;  /* 0x0000000425047c25 */ /* 0x002fc8000f8e00ff */
[----:B------:R-:W-:-:S04]  /*e8d0*/  IMAD R0, R0, UR4, RZ ;  /* 0x0000000400007c24 */ /* 0x000fc8000f8e02ff */
[----:B------:R-:W-:-:S04]  /*e8e0*/  IMAD R0, R37, UR5, R0 ;  /* 0x0000000525007c24 */ /* 0x000fc8000f8e0200 */
[----:B------:R-:W-:Y:S01]  /*e8f0*/  IMAD.IADD R37, R5, 0x1, R0 ;  /* 0x0000000105257824 */ /* 0x000fe200078e0200 */
[----:B-----5:R-:W-:-:S05]  /*e900*/  SEL R2, R3, RZ, !P1 ;  /* 0x000000ff03027207 */ /* 0x020fca0004800000 */
[----:B------:R1:W-:Y:S04]  /*e910*/  STL [R1+0xc], R2 ;  /* 0x00000c0201007387 */ /* 0x0003e80000100800 */
[----:B------:R2:W-:Y:S01]  /*e920*/  STL.64 [R1+0x10], R4 ;  /* 0x0000100401007387 */ /* 0x0005e20000100a00 */
[----:B-1----:R-:W-:-:S05]  /*e930*/  VIADD R2, R22, 0x18400 ;  /* 0x0001840016027836 */ /* 0x002fca0000000000 */
[----:B------:R-:W-:-:S13]  /*e940*/  LOP3.LUT P0, RZ, R2, 0x3ff, RZ, 0xc0, !PT ;  /* 0x000003ff02ff7812 */ /* 0x000fda000780c0ff */
[----:B--2---:R-:W-:Y:S05]  /*e950*/  @!P0 BRA `(.L_x_14171) ;  /* 0x0000000000408947 */ /* 0x004fea0003800000 */
        /* <DEDUP_REMOVED lines=16> */
.L_x_14171:
[----:B------:R-:W-:Y:S05]  /*ea60*/  BSYNC B6 ;  /* 0x0000000000067941 */ /* 0x000fea0003800000 */
.L_x_14170:
[----:B------:R-:W2:Y:S01]  /*ea70*/  LDL.LU.64 R20, [R1+0x10] ;  /* 0x0000100001147983 */ /* 0x000ea20000300a00 */
[----:B------:R-:W-:-:S03]  /*ea80*/  ULDC.64 UR4, c[0x0][0x2d8] ;  /* 0x0000b60000047ab9 */ /* 0x000fc60000000a00 */
[----:B------:R-:W3:Y:S04]  /*ea90*/  LDL.LU R5, [R1+0xc] ;  /* 0x00000c0001057983 */ /* 0x000ee80000300800 */
[----:B------:R-:W4:Y:S01]  /*eaa0*/  LDL.LU R4, [R1+0x18] ;  /* 0x0000180001047983 */ /* 0x000f220000300800 */
[----:B------:R-:W-:Y:S01]  /*eab0*/  MOV R3, R37 ;  /* 0x0000002500037202 */ /* 0x000fe20000000f00 */
[----:B------:R-:W-:Y:S02]  /*eac0*/  IMAD R0, R27, UR4, RZ ;  /* 0x000000041b007c24 */ /* 0x000fe4000f8e02ff */
[----:B------:R1:W5:Y:S02]  /*ead0*/  LDL R9, [R1+0x4] ;  /* 0x0000040001097983 */ /* 0x0003640000100800 */
[----:B------:R-:W-:Y:S01]  /*eae0*/  IMAD R0, R18, UR5, R0 ;  /* 0x0000000512007c24 */ /* 0x000fe2000f8e0200 */
[----:B------:R-:W0:Y:S02]  /*eaf0*/  S2R R8, SR_TID.X ;  /* 0x0000000000087919 */ /* 0x000e240000002100 */
[----:B0-----:R-:W-:-:S05]  /*eb00*/  IMAD.SHL.U32 R7, R8, 0x8, RZ ;  /* 0x0000000808077824 */ /* 0x001fca00078e00ff */
[----:B------:R-:W-:Y:S01]  /*eb10*/  LOP3.LUT R7, R7, 0x38, RZ, 0xc0, !PT ;  /* 0x0000003807077812 */ /* 0x000fe200078ec0ff */
[----:B--2---:R-:W-:Y:S01]  /*eb20*/  IMAD.MOV.U32 R2, RZ, RZ, R20 ;  /* 0x000000ffff027224 */ /* 0x004fe200078e0014 */
[----:B------:R-:W0:Y:S01]  /*eb30*/  S2R R21, SR_TID.X ;  /* 0x0000000000157919 */ /* 0x000e220000002100 */
[----:B------:R-:W2:Y:S02]  /*eb40*/  LDC R20, c[0x0][0x448] ;  /* 0x00011200ff147b82 */ /* 0x000ea40000000800 */
[----:B------:R-:W-:Y:S01]  /*eb50*/  IMAD.WIDE.U32 R2, R18, UR4, R2 ;  /* 0x0000000412027c25 */ /* 0x000fe2000f8e0002 */
[----:B------:R-:W-:-:S03]  /*eb60*/  ULDC.64 UR4, c[0x0][0x2e0] ;  /* 0x0000b80000047ab9 */ /* 0x000fc60000000a00 */
[----:B------:R-:W-:Y:S02]  /*eb70*/  IMAD.IADD R3, R3, 0x1, R0 ;  /* 0x0000000103037824 */ /* 0x000fe400078e0200 */
[----:B---3--:R-:W-:Y:S02]  /*eb80*/  IMAD R0, R5, UR4, RZ ;  /* 0x0000000405007c24 */ /* 0x008fe4000f8e02ff */
[----:B----4-:R-:W-:-:S04]  /*eb90*/  IMAD.WIDE.U32 R2, R4, UR4, R2 ;  /* 0x0000000404027c25 */ /* 0x010fc8000f8e0002 */
[----:B------:R-:W-:Y:S01]  /*eba0*/  IMAD R0, R4, UR5, R0 ;  /* 0x0000000504007c24 */ /* 0x000fe2000f8e0200 */
[----:B------:R-:W-:-:S03]  /*ebb0*/  ULDC.64 UR4, c[0x0][0x2d0] ;  /* 0x0000b40000047ab9 */ /* 0x000fc60000000a00 */
[----:B------:R-:W-:Y:S01]  /*ebc0*/  IMAD.IADD R3, R3, 0x1, R0 ;  /* 0x0000000103037824 */ /* 0x000fe200078e0200 */
[----:B--2---:R-:W-:Y:S02]  /*ebd0*/  ISETP.NE.AND P6, PT, R20, 0x1, PT ;  /* 0x000000011400780c */ /* 0x004fe40003fc5270 */
[----:B------:R-:W2:Y:S01]  /*ebe0*/  S2R R20, SR_TID.X ;  /* 0x0000000000147919 */ /* 0x000ea20000002100 */
[----:B0-----:R-:W-:-:S04]  /*ebf0*/  LOP3.LUT R21, R21, 0x7f, RZ, 0xc0, !PT ;  /* 0x0000007f15157812 */ /* 0x001fc800078ec0ff */
[----:B------:R-:W-:-:S06]  /*ec00*/  SHF.R.U32.HI R21, RZ, 0x3, R21 ;  /* 0x00000003ff157819 */ /* 0x000fcc0000011615 */
[----:B------:R-:W0:Y:S08]  /*ec10*/  @P6 LDC R6, c[0x0][0x44c] ;  /* 0x00011300ff066b82 */ /* 0x000e300000000800 */
[----:B------:R-:W3:Y:S01]  /*ec20*/  @P6 LDC R5, c[0x0][0x450] ;  /* 0x00011400ff056b82 */ /* 0x000ee20000000800 */
[----:B--2---:R-:W-:-:S05]  /*ec30*/  IMAD.SHL.U32 R20, R20, 0x10, RZ ;  /* 0x0000001014147824 */ /* 0x004fca00078e00ff */
[----:B------:R-:W-:-:S05]  /*ec40*/  LOP3.LUT R20, R21, 0x70, R20, 0xf8, !PT ;  /* 0x0000007015147812 */ /* 0x000fca00078ef814 */
[----:B------:R-:W-:-:S04]  /*ec50*/  IMAD R0, R17, 0x80, R20 ;  /* 0x0000008011007824 */ /* 0x000fc800078e0214 */
[----:B0-----:R-:W-:-:S04]  /*ec60*/  @P6 IMAD.HI.U32 R6, R0, R6, RZ ;  /* 0x0000000600066227 */ /* 0x001fc800078e00ff */
        /* <DEDUP_REMOVED lines=27> */
[----:B------:R-:W-:Y:S01]  /*ee20*/  IMAD R17, R17, 0x80, R8 ;  /* 0x0000008011117824 */ /* 0x000fe200078e0208 */
        /* <DEDUP_REMOVED lines=9> */
[----:B------:R0:W-:Y:S01]  /*eec0*/  @!P0 LDGSTS.E.BYPASS.LTC128B.128 [R36+0x18400], desc[UR48][R2.64], !P1 ;  /* 0x1840000002248fae */ /* 0x0001e2000c901d70 */
[----:B------:R-:W-:Y:S02]  /*eed0*/  ISETP.GE.AND P0, PT, R6, R5, PT ;  /* 0x000000050600720c */ /* 0x000fe40003f06270 */
[----:B------:R-:W-:Y:S01]  /*eee0*/  IADD3 R6, R17, 0x20, RZ ;  /* 0x0000002011067810 */ /* 0x000fe20007ffe0ff */
        /* <DEDUP_REMOVED lines=42> */
[----:B0-----:R-:W-:-:S04]  /*f190*/  @!P0 LEA R3, P2, R7, R3, 0x1 ;  /* 0x0000000307038211 */ /* 0x001fc800078408ff */
[----:B-1----:R-:W-:-:S04]  /*f1a0*/  @!P0 IADD3.X R2, RZ, R2, RZ, P2, !PT ;  /* 0x00000002ff028210 */ /* 0x002fc800017fe4ff */
        /* <DEDUP_REMOVED lines=13> */
[----:B--2---:R0:W-:Y:S02]  /*f280*/  @!P0 LDGSTS.E.BYPASS.LTC128B.128 [R36+0x1b400], desc[UR48][R2.64], !P1 ;  /* 0x1b40000002248fae */ /* 0x0041e4000c901d70 */
.L_x_14261:
        /* <DEDUP_REMOVED lines=10> */
.L_x_14173:
        /* <DEDUP_REMOVED lines=18> */
.L_x_14262:
[----:B------:R-:W-:Y:S05]  /*f450*/  BSYNC B0 ;  /* 0x0000000000007941 */ /* 0x000fea0003800000 */
.L_x_14174:
[----:B------:R-:W-:-:S04]  /*f460*/  MOV R0, UR36 ;  /* 0x0000002400007c02 */ /* 0x000fc80008000f00 */
[----:B------:R-:W-:-:S13]  /*f470*/  ISETP.NE.AND P0, PT, R0, 0x3, PT ;  /* 0x000000030000780c */ /* 0x000fda0003f05270 */
[----:B------:R-:W-:Y:S05]  /*f480*/  @!P0 BRA `(.L_x_14176) ;  /* 0x0000000000048947 */ /* 0x000fea0003800000 */
[----:B------:R-:W-:Y:S01]  /*f490*/  BPT.TRAP 0x1 ;  /* 0x000000040000795c */ /* 0x000fe20000300000 */
.L_x_14176:
[----:B------:R-:W-:Y:S01]  /*f4a0*/  SHF.L.U32 R0, R26, 0x1f, RZ ;  /* 0x0000001f1a007819 */ /* 0x000fe200000006ff */
[----:B------:R-:W-:Y:S03]  /*f4b0*/  BSSY B0, `(.L_x_14177) ;  /* 0x0000003000007945 */ /* 0x000fe60003800000 */
[----:B------:R-:W1:Y:S02]  /*f4c0*/  SYNCS.PHASECHK.TRANS64.TRYWAIT P0, [R33+URZ+0x22860], R0 ;  /* 0x02286000210075a7 */ /* 0x000e64000800017f */
[----:B-1----:R-:W-:Y:S05]  /*f4d0*/  @!P0 BRA `(.L_x_14178) ;  /* 0x0000003c00648947 */ /* 0x002fea0003800000 */
.L_x_14263:
[----:B------:R-:W-:Y:S05]  /*f4e0*/  BSYNC B0 ;  /* 0x0000000000007941 */ /* 0x000fea0003800000 */
.L_x_14177:
[----:B------:R-:W1:Y:S01]  /*f4f0*/  LDL.LU R2, [R1+0x1c] ;  /* 0x00001c0001027983 */ /* 0x000e620000300800 */
[----:B------:R-:W-:-:S03]  /*f500*/  ULDC.64 UR4, c[0x0][0x328] ;  /* 0x0000ca0000047ab9 */ /* 0x000fc60000000a00 */
[----:B------:R-:W2:Y:S01]  /*f510*/  LDL.LU R4, [R1+0x20] ;  /* 0x0000200001047983 */ /* 0x000ea20000300800 */
[----:B-1----:R-:W-:Y:S02]  /*f520*/  IMAD R0, R2, UR4, RZ ;  /* 0x0000000402007c24 */ /* 0x002fe4000f8e02ff */
[----:B0-----:R-:W-:-:S04]  /*f530*/  IMAD.WIDE.U32 R2, R35, UR4, RZ ;  /* 0x0000000423027c25 */ /* 0x001fc8000f8e00ff */
[----:B------:R-:W-:Y:S01]  /*f540*/  IMAD R5, R35, UR5, R0 ;  /* 0x0000000523057c24 */ /* 0x000fe2000f8e0200 */
[----:B------:R-:W-:-:S03]  /*f550*/  ULDC.64 UR4, c[0x0][0x338] ;  /* 0x0000ce0000047ab9 */ /* 0x000fc60000000a00 */
[----:B------:R-:W-:Y:S02]  /*f560*/  IMAD.IADD R3, R3, 0x1, R5 ;  /* 0x0000000103037824 */ /* 0x000fe400078e0205 */
[----:B--2---:R-:W-:Y:S02]  /*f570*/  IMAD R5, R4, UR4, RZ ;  /* 0x0000000404057c24 */ /* 0x004fe4000f8e02ff */
        /* <DEDUP_REMOVED lines=17> */
[----:B------:R-:W1:Y:S01]  /*f690*/  SHFL.IDX PT, R14, R5, RZ, 0x181f ;  /* 0x00181fff050e7589 */ /* 0x000e6200000e0000 */
[----:B------:R-:W-:Y:S02]  /*f6a0*/  ISETP.NE.U32.AND P3, PT, R7, 0x1, PT ;  /* 0x000000010700780c */ /* 0x000fe40003f65070 */
[C---:B------:R-:W-:Y:S01]  /*f6b0*/  LOP3.LUT P2, RZ, R25.reuse, 0x2, RZ, 0xc0, !PT ;  /* 0x0000000219ff7812 */ /* 0x040fe2000784c0ff */
[----:B------:R-:W2:Y:S01]  /*f6c0*/  SHFL.IDX PT, R3, R6, RZ, 0x181f ;  /* 0x00181fff06037589 */ /* 0x000ea200000e0000 */
[----:B------:R-:W-:Y:S01]  /*f6d0*/  LOP3.LUT P1, RZ, R25, 0x4, RZ, 0xc0, !PT ;  /* 0x0000000419ff7812 */ /* 0x000fe2000782c0ff */
        /* <DEDUP_REMOVED lines=15> */
[----:B-1----:R-:W1:Y:S01]  /*f7d0*/  SHFL.IDX PT, R3, R6, 0x1, 0x181f ;  /* 0x00381f0006037f89 */ /* 0x002e6200000e0000 */
[----:B0-----:R-:W-:-:S03]  /*f7e0*/  IADD3 R2, P4, R14, R0, RZ ;  /* 0x000000000e027210 */ /* 0x001fc60007f9e0ff */
[----:B------:R-:W0:Y:S02]  /*f7f0*/  SHFL.IDX PT, R14, R5, 0x2, 0x181f ;  /* 0x00581f00050e7f89 */ /* 0x000e2400000e0000 */
[----:B-1----:R-:W-:Y:S01]  /*f800*/  IMAD.X R3, RZ, RZ, R3, P4 ;  /* 0x000000ffff037224 */ /* 0x002fe200020e0603 */
        /* <DEDUP_REMOVED lines=33> */
[----:B-1----:R-:W-:-:S03]  /*fa20*/  IADD3 R2, P4, R14, R0, RZ ;  /* 0x000000000e027210 */ /* 0x002fc60007f9e0ff */
[----:B------:R-:W1:Y:S04]  /*fa30*/  SHFL.IDX PT, R6, R6, 0x5, 0x181f ;  /* 0x00b81f0006067f89 */ /* 0x000e6800000e0000 */
[----:B------:R2:W3:Y:S01]  /*fa40*/  SHFL.IDX PT, R14, R5, 0x5, 0x181f ;  /* 0x00b81f00050e7f89 */ /* 0x0004e200000e0000 */
        /* <DEDUP_REMOVED lines=9> */
.L_x_14277:
[C---:B------:R-:W-:Y:S02]  /*fae0*/  ISETP.LT.OR P3, PT, R32.reuse, 0x51, P3 ;  /* 0x000000512000780c */ /* 0x040fe40001f61670 */
[C---:B------:R-:W-:Y:S02]  /*faf0*/  ISETP.LT.OR P2, PT, R32.reuse, 0x51, !P2 ;  /* 0x000000512000780c */ /* 0x040fe40005741670 */
[----:B------:R-:W-:Y:S02]  /*fb00*/  ISETP.LT.OR P1, PT, R32, 0x51, !P1 ;  /* 0x000000512000780c */ /* 0x000fe40004f21670 */
        /* <DEDUP_REMOVED lines=12> */
.L_x_14180:
        /* <DEDUP_REMOVED lines=11> */
.L_x_14181:
[----:B------:R-:W2:Y:S01]  /*fc80*/  LDL R2, [R1+0x8] ;  /* 0x0000080001027983 */ /* 0x000ea20000100800 */
[----:B------:R0:W-:Y:S01]  /*fc90*/  SYNCS.ARRIVE.TRANS64.A1T0 RZ, [R33+URZ+0x22850], RZ ;  /* 0x022850ff21ff79a7 */ /* 0x0001e2000810003f */
[----:B------:R-:W-:Y:S01]  /*fca0*/  BSSY B0, `(.L_x_14182) ;  /* 0x00000df000007945 */ /* 0x000fe20003800000 */
[----:B--2---:R-:W-:-:S13]  /*fcb0*/  ISETP.GE.AND P0, PT, R2, 0x2, PT ;  /* 0x000000020200780c */ /* 0x004fda0003f06270 */
[----:B0-----:R-:W-:Y:S05]  /*fcc0*/  @!P0 BRA `(.L_x_14183) ;  /* 0x0000000c00708947 */ /* 0x001fea0003800000 */
[----:B------:R-:W-:-:S07]  /*fcd0*/  IADD3 R21, R2, -0x2, RZ ;  /* 0xfffffffe02157810 */ /* 0x000fce0007ffe0ff */
.L_x_14196:
        /* <DEDUP_REMOVED lines=14> */
[----:B------:R-:W2:Y:S01]  /*fdc0*/  @P0 LDC R7, c[0x0][0x438] ;  /* 0x00010e00ff070b82 */ /* 0x000ea20000000800 */
[----:B0-----:R-:W-:-:S05]  /*fdd0*/  @P0 IMAD.HI.U32 R2, R8, R3, RZ ;  /* 0x0000000308020227 */ /* 0x001fca00078e00ff */
[----:B--2---:R-:W-:Y:S01]  /*fde0*/  @P0 SHF.R.U32.HI R9, RZ, R7, R2 ;  /* 0x00000007ff090219 */ /* 0x004fe20000011602 */
[----:B-1----:R-:W-:Y:S01]  /*fdf0*/  @!P1 IMAD R2, R31, R4, RZ ;  /* 0x000000041f029224 */ /* 0x002fe200078e02ff */
[----:B------:R-:W0:Y:S02]  /*fe00*/  @!P1 LDC.64 R6, c[0x0][0x418] ;  /* 0x00010600ff069b82 */ /* 0x000e240000000a00 */
[--C-:B------:R-:W-:Y:S01]  /*fe10*/  @!P1 SHF.R.S32.HI R3, RZ, 0x1f, R9.reuse ;  /* 0x0000001fff039819 */ /* 0x100fe20000011409 */
[----:B------:R-:W-:Y:S02]  /*fe20*/  @!P1 IMAD R5, R28, R5, R2 ;  /* 0x000000051c059224 */ /* 0x000fe400078e0202 */
[----:B------:R-:W-:-:S04]  /*fe30*/  @!P1 IMAD.MOV.U32 R2, RZ, RZ, R9 ;  /* 0x000000ffff029224 */ /* 0x000fc800078e0009 */
[----:B------:R-:W-:Y:S01]  /*fe40*/  @!P1 IMAD.WIDE.U32 R2, R28, R4, R2 ;  /* 0x000000041c029225 */ /* 0x000fe200078e0002 */
[----:B------:R-:W-:-:S03]  /*fe50*/  MOV R4, RZ ;  /* 0x000000ff00047202 */ /* 0x000fc60000000f00 */
[----:B------:R-:W-:Y:S02]  /*fe60*/  @!P1 IMAD.IADD R3, R5, 0x1, R3 ;  /* 0x0000000105039824 */ /* 0x000fe400078e0203 */
        /* <DEDUP_REMOVED lines=18> */
.L_x_14184:
[----:B------:R-:W-:Y:S01]  /*ff90*/  IMAD R10, R24, 0x8, R22 ;  /* 0x00000008180a7824 */ /* 0x000fe200078e0216 */
[----:B------:R-:W-:Y:S01]  /*ffa0*/  SHF.L.U32 R20, R26, 0x1f, RZ ;  /* 0x0000001f1a147819 */ /* 0x000fe200000006ff */
[----:B------:R-:W-:Y:S01]  /*ffb0*/  BSSY B1, `(.L_x_14185) ;  /* 0x0000004000017945 */ /* 0x000fe20003800000 */
[----:B------:R-:W-:Y:S02]  /*ffc0*/  SHF.R.S32.HI R9, RZ, 0x1f, R5 ;  /* 0x0000001fff097819 */ /* 0x000fe40000011405 */
[----:B------:R-:W0:Y:S02]  /*ffd0*/  SYNCS.PHASECHK.TRANS64.TRYWAIT P0, [R10+URZ+0x22840], R20 ;  /* 0x022840140a0075a7 */ /* 0x000e24000800017f */
[----:B0-----:R-:W-:Y:S05]  /*ffe0*/  @!P0 BRA `(.L_x_14186) ;  /* 0x0000003800fc8947 */ /* 0x001fea0003800000 */
.L_x_14278:
[----:B------:R-:W-:Y:S05]  /*fff0*/  BSYNC B1 ;  /* 0x0000000000017941 */ /* 0x000fea0003800000 */
.L_x_14185:
        /* <DEDUP_REMOVED lines=14> */
[----:B------:R-:W-:Y:S02]  /*100e0*/  IMAD R6, R18, UR5, R7 ;  /* 0x0000000512067c24 */ /* 0x000fe4000f8e0207 */
        /* <DEDUP_REMOVED lines=35> */
[----:B---3--:R1:W-:Y:S04]  /*10320*/  LDGSTS.E.BYPASS.LTC128B.128 [R7+0x1e400], desc[UR48][R2.64], !P1 ;  /* 0x1e40000002077fae */ /* 0x0083e8000c901d70 */
.L_x_14292:
        /* <DEDUP_REMOVED lines=8> */
.L_x_14188:
        /* <DEDUP_REMOVED lines=11> */
.L_x_14189:
[----:B------:R1:W-:Y:S01]  /*10460*/  SYNCS.ARRIVE.TRANS64.A1T0 RZ, [R10+URZ+0x22830], RZ ;  /* 0x022830ff0aff79a7 */ /* 0x0003e2000810003f */
[----:B------:R-:W-:Y:S05]  /*10470*/  @!P3 BRA `(.L_x_14190) ;  /* 0x000000000004b947 */ /* 0x000fea0003800000 */
[----:B------:R-:W-:Y:S01]  /*10480*/  BPT.TRAP 0x1 ;  /* 0x000000040000795c */ /* 0x000fe20000300000 */
.L_x_14190:
[----:B------:R-:W2:Y:S01]  /*10490*/  SYNCS.PHASECHK.TRANS64.TRYWAIT P0, [R10+URZ+0x22860], R20 ;  /* 0x022860140a0075a7 */ /* 0x000ea2000800017f */
[----:B------:R-:W-:Y:S04]  /*104a0*/  BSSY B1, `(.L_x_14191) ;  /* 0x0000002000017945 */ /* 0x000fe80003800000 */
[----:B--2---:R-:W-:Y:S05]  /*104b0*/  @!P0 BRA `(.L_x_14192) ;  /* 0x0000003c007c8947 */ /* 0x004fea0003800000 */
.L_x_14293:
[----:B------:R-:W-:Y:S05]  /*104c0*/  BSYNC B1 ;  /* 0x0000000000017941 */ /* 0x000fea0003800000 */
.L_x_14191:
[----:B------:R-:W-:Y:S01]  /*104d0*/  ULDC.64 UR4, c[0x0][0x328] ;  /* 0x0000ca0000047ab9 */ /* 0x000fe20000000a00 */
[----:B------:R-:W-:Y:S01]  /*104e0*/  LOP3.LUT P5, RZ, R23, 0x10, RZ, 0xc0, !PT ;  /* 0x0000001017ff7812 */ /* 0x000fe200078ac0ff */
[----:B------:R-:W-:Y:S01]  /*104f0*/  IMAD R2, R9, UR4, RZ ;  /* 0x0000000409027c24 */ /* 0x000fe2000f8e02ff */
[C---:B------:R-:W-:Y:S01]  /*10500*/  LOP3.LUT P4, RZ, R23.reuse, 0x8, RZ, 0xc0, !PT ;  /* 0x0000000817ff7812 */ /* 0x040fe2000788c0ff */
[----:B0-2---:R-:W-:Y:S01]  /*10510*/  IMAD R20, R24, 0x6000, R29 ;  /* 0x0000600018147824 */ /* 0x005fe200078e021d */
        /* <DEDUP_REMOVED lines=22> */
[----:B------:R-:W2:Y:S04]  /*10680*/  SHFL.IDX PT, R3, R25, RZ, 0x181f ;  /* 0x00181fff19037589 */ /* 0x000ea800000e0000 */
[----:B------:R-:W-:Y:S04]  /*10690*/  SHFL.IDX PT, R4, R25, 0x1, 0x181f ;  /* 0x00381f0019047f89 */ /* 0x000fe800000e0000 */
[----:B------:R-:W-:Y:S04]  /*106a0*/  SHFL.IDX PT, R8, R17, 0x2, 0x181f ;  /* 0x00581f0011087f89 */ /* 0x000fe800000e0000 */
[----:B------:R-:W-:Y:S01]  /*106b0*/  SHFL.IDX PT, R5, R25, 0x3, 0x181f ;  /* 0x00781f0019057f89 */ /* 0x000fe200000e0000 */
[----:B0-----:R-:W-:-:S03]  /*106c0*/  IADD3 R2, P0, R14, R0, RZ ;  /* 0x000000000e027210 */ /* 0x001fc60007f1e0ff */
[----:B------:R-:W0:Y:S02]  /*106d0*/  SHFL.IDX PT, R14, R17, 0x1, 0x181f ;  /* 0x00381f00110e7f89 */ /* 0x000e2400000e0000 */
[----:B--2---:R-:W-:-:S05]  /*106e0*/  IMAD.X R3, RZ, RZ, R3, P0 ;  /* 0x000000ffff037224 */ /* 0x004fca00000e0603 */
[----:B------:R-:W-:Y:S04]  /*106f0*/  LDGSTS.E.BYPASS.LTC128B.128 [R20+0x400], desc[UR48][R2.64], !P5 ;  /* 0x0040000002147fae */ /* 0x000fe8000e901d70 */
[----:B------:R-:W-:Y:S04]  /*10700*/  LDGSTS.E.BYPASS.LTC128B.128 [R20+0x3400], desc[UR48][R2.64+0x80], !P4 ;  /* 0x0340008002147fae */ /* 0x000fe8000e101d70 */
[----:B------:R-:W-:Y:S04]  /*10710*/  LDGSTS.E.BYPASS.LTC128B.128 [R20+0x6400], desc[UR48][R2.64+0x100], !P3 ;  /* 0x0640010002147fae */ /* 0x000fe8000d901d70 */
[----:B------:R2:W-:Y:S01]  /*10720*/  LDGSTS.E.BYPASS.LTC128B.128 [R20+0x9400], desc[UR48][R2.64+0x180], !P1 ;  /* 0x0940018002147fae */ /* 0x0005e2000c901d70 */
[----:B0-----:R-:W-:-:S03]  /*10730*/  IADD3 R6, P0, R14, R0, RZ ;  /* 0x000000000e067210 */ /* 0x001fc60007f1e0ff */
[----:B------:R-:W-:Y:S01]  /*10740*/  SHFL.IDX PT, R14, R17, 0x3, 0x181f ;  /* 0x00781f00110e7f89 */ /* 0x000fe200000e0000 */
[----:B------:R-:W-:-:S03]  /*10750*/  IADD3.X R7, RZ, R4, RZ, P0, !PT ;  /* 0x00000004ff077210 */ /* 0x000fc600007fe4ff */
[----:B------:R-:W0:Y:S01]  /*10760*/  SHFL.IDX PT, R4, R25, 0x2, 0x181f ;  /* 0x00581f0019047f89 */ /* 0x000e2200000e0000 */
[----:B------:R-:W-:-:S03]  /*10770*/  IADD3 R8, P0, R8, R0, RZ ;  /* 0x0000000008087210 */ /* 0x000fc60007f1e0ff */
[----:B--2---:R-:W-:Y:S04]  /*10780*/  SHFL.IDX PT, R3, R25, 0x4, 0x181f ;  /* 0x00981f0019037f89 */ /* 0x004fe800000e0000 */
        /* <DEDUP_REMOVED lines=24> */
.L_x_14307:
        /* <DEDUP_REMOVED lines=11> */
.L_x_14194:
        /* <DEDUP_REMOVED lines=11> */
.L_x_14195:
[----:B------:R0:W-:Y:S01]  /*10a70*/  SYNCS.ARRIVE.TRANS64.A1T0 RZ, [R10+URZ+0x22850], RZ ;  /* 0x022850ff0aff79a7 */ /* 0x0001e2000810003f */
[----:B------:R-:W-:Y:S05]  /*10a80*/  @P2 BRA `(.L_x_14196) ;  /* 0xfffffff000942947 */ /* 0x000fea000383ffff */
.L_x_14183:
[----:B------:R-:W-:Y:S05]  /*10a90*/  BSYNC B0 ;  /* 0x0000000000007941 */ /* 0x000fea0003800000 */
.L_x_14182:
[----:B------:R-:W2:Y:S01]  /*10aa0*/  S2R R2, SR_TID.X ;  /* 0x0000000000027919 */ /* 0x000ea20000002100 */
[----:B------:R-:W-:Y:S01]  /*10ab0*/  IADD3 R24, R24, 0x1, RZ ;  /* 0x0000000118187810 */ /* 0x000fe20007ffe0ff */
[----:B------:R-:W-:Y:S03]  /*10ac0*/  BSSY B0, `(.L_x_14197) ;  /* 0x0000012000007945 */ /* 0x000fe60003800000 */
[----:B------:R-:W-:-:S04]  /*10ad0*/  ISETP.NE.AND P0, PT, R24, 0x2, PT ;  /* 0x000000021800780c */ /* 0x000fc80003f05270 */
[----:B------:R-:W-:Y:S02]  /*10ae0*/  SEL R5, RZ, 0x1, P0 ;  /* 0x00000001ff057807 */ /* 0x000fe40000000000 */
        /* <DEDUP_REMOVED lines=14> */
[----:B---3--:R-:W-:-:S07]  /*10bd0*/  IADD3 R16, R0, UR37, R9 ;  /* 0x0000002500107c10 */ /* 0x008fce000fffe009 */
.L_x_14198:
[----:B------:R-:W-:Y:S05]  /*10be0*/  BSYNC B0 ;  /* 0x0000000000007941 */ /* 0x000fea0003800000 */
.L_x_14197:
[----:B------:R-:W-:Y:S02]  /*10bf0*/  SEL R24, R24, RZ, P0 ;  /* 0x000000ff18187207 */ /* 0x000fe40000000000 */
[----:B------:R-:W-:-:S07]  /*10c00*/  LOP3.LUT R26, R26, R5, RZ, 0x3c, !PT ;  /* 0x000000051a1a7212 */ /* 0x000fce00078e3cff */
.L_x_14157:
[----:B------:R-:W-:Y:S05]  /*10c10*/  BSYNC B7 ;  /* 0x0000000000077941 */ /* 0x000fea0003800000 */
.L_x_14155:
        /* <DEDUP_REMOVED lines=8> */
[----:B------:R4:W2:Y:S01]  /*10ca0*/  LDS.128 R16, [R22+0x228d0] ;  /* 0x0228d00016107984 */ /* 0x0008a20000000c00 */
[----:B------:R-:W-:Y:S06]  /*10cb0*/  BAR.ARV 0x4, 0x180 ;  /* 0x0106000000007b1d */ /* 0x000fec0000002000 */
[----:B------:R-:W-:Y:S05]  /*10cc0*/  BRA `(.L_x_14200) ;  /* 0x0000000800cc7947 */ /* 0x000fea0003800000 */
.L_x_14199:
        /* <DEDUP_REMOVED lines=8> */
[----:B------:R-:W2:Y:S02]  /*10d50*/  @!P1 LDC.64 R2, c[0x0][0xc80] ;  /* 0x00032000ff029b82 */ /* 0x000ea40000000a00 */
[----:B--2---:R-:W-:-:S06]  /*10d60*/  @!P1 IMAD.WIDE R2, R5, 0x4, R2 ;  /* 0x0000000405029825 */ /* 0x004fcc00078e0202 */
        /* <DEDUP_REMOVED lines=10> */
[----:B------:R-:W2:Y:S02]  /*10e10*/  SHFL.UP PT, R14, R5, 0x1, RZ ;  /* 0x04200000050e7989 */ /* 0x000ea400000e00ff */
[----:B--2---:R-:W-:-:S05]  /*10e20*/  SEL R6, R14, RZ, P1 ;  /* 0x000000ff0e067207 */ /* 0x004fca0000800000 */
[----:B------:R-:W-:-:S05]  /*10e30*/  IMAD.IADD R6, R5, 0x1, R6 ;  /* 0x0000000105067824 */ /* 0x000fca00078e0206 */
[----:B------:R-:W2:Y:S02]  /*10e40*/  SHFL.UP PT, R14, R6, 0x2, RZ ;  /* 0x04400000060e7989 */ /* 0x000ea400000e00ff */
[----:B--2---:R-:W-:-:S05]  /*10e50*/  SEL R7, R14, RZ, P2 ;  /* 0x000000ff0e077207 */ /* 0x004fca0001000000 */
[----:B------:R-:W-:-:S05]  /*10e60*/  IMAD.IADD R7, R6, 0x1, R7 ;  /* 0x0000000106077824 */ /* 0x000fca00078e0207 */
[----:B------:R-:W2:Y:S02]  /*10e70*/  SHFL.UP PT, R14, R7, 0x4, RZ ;  /* 0x04800000070e7989 */ /* 0x000ea400000e00ff */
[----:B--2---:R-:W-:-:S04]  /*10e80*/  SEL R2, R14, RZ, P3 ;  /* 0x000000ff0e027207 */ /* 0x004fc80001800000 */
[----:B------:R-:W-:-:S05]  /*10e90*/  IADD3 R2, R7, R2, RZ ;  /* 0x0000000207027210 */ /* 0x000fca0007ffe0ff */
[----:B------:R-:W2:Y:S02]  /*10ea0*/  SHFL.UP PT, R14, R2, 0x8, RZ ;  /* 0x05000000020e7989 */ /* 0x000ea400000e00ff */
[----:B--2---:R-:W-:-:S05]  /*10eb0*/  SEL R3, R14, RZ, P4 ;  /* 0x000000ff0e037207 */ /* 0x004fca0002000000 */
[----:B------:R-:W-:-:S05]  /*10ec0*/  IMAD.IADD R3, R2, 0x1, R3 ;  /* 0x0000000102037824 */ /* 0x000fca00078e0203 */
[----:B------:R-:W2:Y:S02]  /*10ed0*/  SHFL.UP PT, R14, R3, 0x10, RZ ;  /* 0x06000000030e7989 */ /* 0x000ea400000e00ff */
[----:B--2---:R-:W-:-:S05]  /*10ee0*/  SEL R6, R14, RZ, P5 ;  /* 0x000000ff0e067207 */ /* 0x004fca0002800000 */
[----:B------:R-:W-:-:S05]  /*10ef0*/  IMAD.IADD R6, R3, 0x1, R6 ;  /* 0x0000000103067824 */ /* 0x000fca00078e0206 */
[----:B------:R2:W3:Y:S02]  /*10f00*/  SHFL.IDX PT, R14, R6, 0x1f, 0x1f ;  /* 0x03e01f00060e7f89 */ /* 0x0004e400000e0000 */
.L_x_14317:
[----:B------:R-:W-:Y:S02]  /*10f10*/  ULDC UR4, c[0x0][0xc38] ;  /* 0x00030e0000047ab9 */ /* 0x000fe40000000800 */
[----:B------:R-:W-:-:S04]  /*10f20*/  IMAD.U32 R7, RZ, RZ, UR4 ;  /* 0x00000004ff077e24 */ /* 0x000fc8000f8e00ff */
[----:B---3--:R-:W-:-:S04]  /*10f30*/  IMAD R14, R14, R7, RZ ;  /* 0x000000070e0e7224 */ /* 0x008fc800078e02ff */
[----:B------:R-:W-:-:S05]  /*10f40*/  IMAD.IADD R9, R4, 0x1, R14 ;  /* 0x0000000104097824 */ /* 0x000fca00078e020e */
[----:B------:R-:W-:-:S13]  /*10f50*/  ISETP.GT.AND P6, PT, R9, R0, PT ;  /* 0x000000000900720c */ /* 0x000fda0003fc4270 */
[----:B------:R-:W-:Y:S05]  /*10f60*/  @P6 BRA `(.L_x_14202) ;  /* 0x00000000009c6947 */ /* 0x000fea0003800000 */
.L_x_14207:
[----:B------:R-:W3:Y:S01]  /*10f70*/  LDC R2, c[0x0][0xc3c] ;  /* 0x00030f00ff027b82 */ /* 0x000ee20000000800 */
[----:B------:R-:W-:-:S05]  /*10f80*/  VIADD R19, R19, 0x1f ;  /* 0x0000001f13137836 */ /* 0x000fca0000000000 */
[----:B---3--:R-:W-:-:S13]  /*10f90*/  ISETP.GE.AND P6, PT, R19, R2, PT ;  /* 0x000000021300720c */ /* 0x008fda0003fc6270 */
[----:B------:R-:W-:Y:S05]  /*10fa0*/  @P6 BRA `(.L_x_14203) ;  /* 0x0000000400d06947 */ /* 0x000fea0003800000 */
[----:B------:R-:W3:Y:S01]  /*10fb0*/  S2R R3, SR_TID.X ;  /* 0x0000000000037919 */ /* 0x000ee20000002100 */
[----:B------:R-:W-:Y:S01]  /*10fc0*/  BSSY B0, `(.L_x_14204) ;  /* 0x0000009000007945 */ /* 0x000fe20003800000 */
[----:B------:R-:W-:Y:S02]  /*10fd0*/  MOV R5, RZ ;  /* 0x000000ff00057202 */ /* 0x000fe40000000f00 */
[----:B---3--:R-:W-:-:S05]  /*10fe0*/  LOP3.LUT R3, R3, 0x1f, RZ, 0xc0, !PT ;  /* 0x0000001f03037812 */ /* 0x008fca00078ec0ff */
[----:B------:R-:W-:-:S05]  /*10ff0*/  IMAD.IADD R7, R19, 0x1, R3 ;  /* 0x0000000113077824 */ /* 0x000fca00078e0203 */
[----:B------:R-:W-:-:S13]  /*11000*/  ISETP.GE.OR P6, PT, R7, R2, !P0 ;  /* 0x000000020700720c */ /* 0x000fda00047c6670 */
[----:B------:R-:W-:Y:S05]  /*11010*/  @P6 BRA `(.L_x_14205) ;  /* 0x00000000000c6947 */ /* 0x000fea0003800000 */
[----:B------:R-:W3:Y:S02]  /*11020*/  LDC.64 R2, c[0x0][0xc80] ;  /* 0x00032000ff027b82 */ /* 0x000ee40000000a00 */
[----:B---3--:R-:W-:-:S05]  /*11030*/  IMAD.WIDE R2, R7, 0x4, R2 ;  /* 0x0000000407027825 */ /* 0x008fca00078e0202 */
[----:B------:R3:W5:Y:S02]  /*11040*/  LDG.E R5, desc[UR48][R2.64] ;  /* 0x0000003002057981 */ /* 0x000764000c1e1900 */
.L_x_14205:
[----:B------:R-:W-:Y:S05]  /*11050*/  BSYNC B0 ;  /* 0x0000000000007941 */ /* 0x000fea0003800000 */
.L_x_14204:
        /* <DEDUP_REMOVED lines=18> */
.L_x_14325:
[----:B------:R-:W-:Y:S02]  /*11180*/  ULDC UR4, c[0x0][0xc38] ;  /* 0x00030e0000047ab9 */ /* 0x000fe40000000800 */
[----:B------:R-:W-:-:S04]  /*11190*/  IMAD.U32 R7, RZ, RZ, UR4 ;  /* 0x00000004ff077e24 */ /* 0x000fc8000f8e00ff */
[----:B---3--:R-:W-:-:S05]  /*111a0*/  IMAD R14, R14, R7, RZ ;  /* 0x000000070e0e7224 */ /* 0x008fca00078e02ff */
[----:B------:R-:W-:-:S04]  /*111b0*/  IADD3 R9, R14, R9, RZ ;  /* 0x000000090e097210 */ /* 0x000fc80007ffe0ff */
[----:B------:R-:W-:-:S13]  /*111c0*/  ISETP.GT.AND P6, PT, R9, R0, PT ;  /* 0x000000000900720c */ /* 0x000fda0003fc4270 */
[----:B------:R-:W-:Y:S05]  /*111d0*/  @!P6 BRA `(.L_x_14207) ;  /* 0xfffffffc0064e947 */ /* 0x000fea000383ffff */
.L_x_14202:
        /* <DEDUP_REMOVED lines=8> */
.L_x_14329:
[----:B------:R-:W-:Y:S01]  /*11260*/  ISETP.NE.AND P0, PT, R2, RZ, PT ;  /* 0x000000ff0200720c */ /* 0x000fe20003f05270 */
[----:B------:R-:W-:-:S12]  /*11270*/  IMAD.MOV.U32 R14, RZ, RZ, RZ ;  /* 0x000000ffff0e7224 */ /* 0x000fd800078e00ff */
[----:B------:R-:W-:Y:S05]  /*11280*/  @!P0 BRA `(.L_x_14209) ;  /* 0x0000000000108947 */ /* 0x000fea0003800000 */
[----:B------:R-:W-:Y:S01]  /*11290*/  UMOV UR4, 0xffffffff ;  /* 0xffffffff00047882 */ /* 0x000fe20000000000 */
[----:B------:R-:W-:Y:S02]  /*112a0*/  VIADD R12, R4, 0xffffffff ;  /* 0xffffffff040c7836 */ /* 0x000fe40000000000 */
[----:B------:R-:W-:Y:S05]  /*112b0*/  BRA.DIV UR4, `(.L_x_14210) ;  /* 0x0000004204047947 */ /* 0x000fea000b800000 */
[----:B------:R0:W0:Y:S02]  /*112c0*/  SHFL.IDX PT, R14, R6, R12, 0x1f ;  /* 0x00001f0c060e7589 */ /* 0x00002400000e0000 */
.L_x_14209:
[----:B------:R-:W5:Y:S01]  /*112d0*/  LDC.64 R2, c[0x0][0xc90] ;  /* 0x00032400ff027b82 */ /* 0x000f620000000a00 */
[----:B------:R-:W-:-:S04]  /*112e0*/  IMAD.IADD R19, R4, 0x1, R19 ;  /* 0x0000000104137824 */ /* 0x000fc800078e0213 */
[----:B-----5:R-:W-:-:S05]  /*112f0*/  IMAD.WIDE R2, R19, 0x4, R2 ;  /* 0x0000000413027825 */ /* 0x020fca00078e0202 */
[----:B0-2---:R0:W3:Y:S01]  /*11300*/  LDG.E R6, desc[UR48][R2.64] ;  /* 0x0000003002067981 */ /* 0x0050e2000c1e1900 */
[----:B------:R-:W-:Y:S01]  /*11310*/  IMAD R16, R14, R7, R16 ;  /* 0x000000070e107224 */ /* 0x000fe200078e0210 */
[----:B0-----:R-:W-:Y:S01]  /*11320*/  MOV R2, RZ ;  /* 0x000000ff00027202 */ /* 0x001fe20000000f00 */
[----:B---34-:R-:W-:-:S05]  /*11330*/  IMAD R4, R5, R6, RZ ;  /* 0x0000000605047224 */ /* 0x018fca00078e02ff */
        /* <DEDUP_REMOVED lines=59> */
.L_x_14203:
[----:B------:R-:W-:Y:S01]  /*116f0*/  UMOV UR4, URZ ;  /* 0x0000003f00047c82 */ /* 0x000fe20008000000 */
[----:B------:R-:W-:Y:S01]  /*11700*/  UMOV UR5, URZ ;  /* 0x0000003f00057c82 */ /* 0x000fe20008000000 */
[----:B------:R-:W-:Y:S01]  /*11710*/  ULDC UR6, c[0x0][0xc3c] ;  /* 0x00030f0000067ab9 */ /* 0x000fe20000000800 */
[----:B------:R-:W-:Y:S01]  /*11720*/  IMAD.MOV.U32 R16, RZ, RZ, R0 ;  /* 0x000000ffff107224 */ /* 0x000fe200078e0000 */
[----:B------:R-:W-:Y:S01]  /*11730*/  MOV R17, UR4 ;  /* 0x0000000400117c02 */ /* 0x000fe20008000f00 */
[----:B------:R-:W-:Y:S02]  /*11740*/  IMAD.U32 R18, RZ, RZ, UR5 ;  /* 0x00000005ff127e24 */ /* 0x000fe4000f8e00ff */
[----:B------:R-:W-:-:S07]  /*11750*/  IMAD.U32 R19, RZ, RZ, UR6 ;  /* 0x00000006ff137e24 */ /* 0x000fce000f8e00ff */
.L_x_14211:
[----:B------:R-:W3:Y:S01]  /*11760*/  S2R R0, SR_TID.X ;  /* 0x0000000000007919 */ /* 0x000ee20000002100 */
        /* <DEDUP_REMOVED lines=9> */
.L_x_14200:
[----:B------:R-:W-:Y:S02]  /*11800*/  ULDC UR4, c[0x0][0xc3c] ;  /* 0x00030f0000047ab9 */ /* 0x000fe40000000800 */
[----:B--2---:R-:W-:-:S13]  /*11810*/  ISETP.GE.AND P0, PT, R19, UR4, PT ;  /* 0x0000000413007c0c */ /* 0x004fda000bf06270 */
[----:B------:R-:W-:Y:S05]  /*11820*/  @!P0 BRA `(.L_x_14212) ;  /* 0xffffffb8004c8947 */ /* 0x000fea000383ffff */
[----:B------:R-:W-:Y:S05]  /*11830*/  BSYNC B8 ;  /* 0x0000000000087941 */ /* 0x000fea0003800000 */
.L_x_14151:
[----:B-1----:R-:W2:Y:S01]  /*11840*/  LDL.LU R0, [R1+0x24] ;  /* 0x0000240001007983 */ /* 0x002ea20000300800 */
        /* <DEDUP_REMOVED lines=11> */
.L_x_14332:
[----:B------:R-:W-:Y:S05]  /*11900*/  BSYNC B0 ;  /* 0x0000000000007941 */ /* 0x000fea0003800000 */
.L_x_14213:
[----:B------:R-:W-:-:S03]  /*11910*/  UMOV UR4, 0xffffffff ;  /* 0xffffffff00047882 */ /* 0x000fc60000000000 */
[----:B------:R-:W-:Y:S05]  /*11920*/  BRA.DIV UR4, `(.L_x_14215) ;  /* 0x0000003a04a07947 */ /* 0x000fea000b800000 */
[----:B-1----:R-:W1:Y:S02]  /*11930*/  S2R R0, SR_TID.X ;  /* 0x0000000000007919 */ /* 0x002e640000002100 */
[----:B-1----:R-:W-:-:S04]  /*11940*/  SHF.R.U32.HI R0, RZ, 0x5, R0 ;  /* 0x00000005ff007819 */ /* 0x002fc80000011600 */
[----:B------:R-:W-:-:S05]  /*11950*/  LOP3.LUT R0, R0, 0x3, RZ, 0xc0, !PT ;  /* 0x0000000300007812 */ /* 0x000fca00078ec0ff */
[----:B------:R1:W2:Y:S02]  /*11960*/  SHFL.IDX PT, R14, R0, RZ, 0x1f ;  /* 0x00001fff000e7589 */ /* 0x0002a400000e0000 */
.L_x_14335:
[----:B--2---:R-:W-:Y:S01]  /*11970*/  ISETP.NE.AND P0, PT, R14, RZ, PT ;  /* 0x000000ff0e00720c */ /* 0x004fe20003f05270 */
[----:B------:R-:W-:-:S12]  /*11980*/  BSSY B0, `(.L_x_14216) ;  /* 0x0000024000007945 */ /* 0x000fd80003800000 */
[----:B------:R-:W-:Y:S05]  /*11990*/  @P0 BRA `(.L_x_14217) ;  /* 0x0000000000880947 */ /* 0x000fea0003800000 */
[----:B------:R-:W-:-:S03]  /*119a0*/  UMOV UR4, 0xffffffff ;  /* 0xffffffff00047882 */ /* 0x000fc60000000000 */
[----:B------:R-:W-:Y:S05]  /*119b0*/  BRA.DIV UR4, `(.L_x_14218) ;  /* 0x0000003a04b07947 */ /* 0x000fea000b800000 */
[----:B------:R-:W-:-:S13]  /*119c0*/  ELECT P6, URZ, PT ;  /* 0x00000000003f782f */ /* 0x000fda00038c0000 */
.L_x_14338:
[----:B------:R-:W-:Y:S05]  /*119d0*/  @!P6 BRA `(.L_x_14217) ;  /* 0x000000000078e947 */ /* 0x000fea0003800000 */
[----:B------:R-:W-:-:S06]  /*119e0*/  ULOP3.LUT UR4, UR39, 0x2, URZ, 0xfc, !UPT ;  /* 0x0000000227047892 */ /* 0x000fcc000f8efc3f */
[----:B-1----:R-:W-:-:S05]  /*119f0*/  IMAD.U32 R0, RZ, RZ, UR4 ;  /* 0x00000004ff007e24 */ /* 0x002fca000f8e00ff */
[----:B------:R-:W-:-:S13]  /*11a00*/  ISETP.NE.AND P0, PT, R0, 0x3, PT ;  /* 0x000000030000780c */ /* 0x000fda0003f05270 */
[----:B------:R-:W-:Y:S05]  /*11a10*/  @!P0 BRA `(.L_x_14219) ;  /* 0x0000000000048947 */ /* 0x000fea0003800000 */
[----:B------:R-:W-:Y:S01]  /*11a20*/  BPT.TRAP 0x1 ;  /* 0x000000040000795c */ /* 0x000fe20000300000 */
.L_x_14219:
[----:B------:R-:W-:Y:S01]  /*11a30*/  IMAD R5, R24, 0x8, R7 ;  /* 0x0000000818057824 */ /* 0x000fe200078e0207 */
[----:B------:R-:W-:Y:S02]  /*11a40*/  SHF.L.U32 R0, R26, 0x1f, RZ ;  /* 0x0000001f1a007819 */ /* 0x000fe400000006ff */
[----:B------:R-:W-:Y:S02]  /*11a50*/  IADD3 R24, R24, 0x1, RZ ;  /* 0x0000000118187810 */ /* 0x000fe40007ffe0ff */
[----:B------:R-:W1:Y:S02]  /*11a60*/  SYNCS.PHASECHK.TRANS64.TRYWAIT P1, [R5+URZ+0x22840], R0 ;  /* 0x02284000050075a7 */ /* 0x000e64000802017f */
[----:B------:R-:W-:-:S04]  /*11a70*/  ISETP.NE.AND P2, PT, R24, 0x2, PT ;  /* 0x000000021800780c */ /* 0x000fc80003f45270 */
[----:B------:R-:W-:Y:S01]  /*11a80*/  SEL R3, RZ, 0x1, P2 ;  /* 0x00000001ff037807 */ /* 0x000fe20001000000 */
[----:B-1----:R-:W-:Y:S08]  /*11a90*/  @!P1 BRA `(.L_x_14220) ;  /* 0x0000003800989947 */ /* 0x002ff00003800000 */
.L_x_14339:
[----:B------:R-:W-:Y:S02]  /*11aa0*/  SEL R24, R24, RZ, P2 ;  /* 0x000000ff18187207 */ /* 0x000fe40001000000 */
[----:B------:R-:W-:Y:S01]  /*11ab0*/  LOP3.LUT R2, R26, R3, RZ, 0x3c, !PT ;  /* 0x000000031a027212 */ /* 0x000fe200078e3cff */
[----:B------:R-:W-:Y:S06]  /*11ac0*/  @!P0 BRA `(.L_x_14221) ;  /* 0x0000000000048947 */ /* 0x000fec0003800000 */
[----:B------:R-:W-:Y:S01]  /*11ad0*/  BPT.TRAP 0x1 ;  /* 0x000000040000795c */ /* 0x000fe20000300000 */
.L_x_14221:
[----:B------:R-:W-:Y:S01]  /*11ae0*/  IMAD R3, R24, 0x8, R7 ;  /* 0x0000000818037824 */ /* 0x000fe200078e0207 */
[----:B------:R-:W-:-:S04]  /*11af0*/  SHF.L.U32 R2, R2, 0x1f, RZ ;  /* 0x0000001f02027819 */ /* 0x000fc800000006ff */
[----:B------:R-:W2:Y:S02]  /*11b00*/  SYNCS.PHASECHK.TRANS64.TRYWAIT P1, [R3+URZ+0x22840], R2 ;  /* 0x02284002030075a7 */ /* 0x000ea4000802017f */
[----:B--2---:R-:W-:Y:S05]  /*11b10*/  @!P1 BRA `(.L_x_14222) ;  /* 0x00000038008c9947 */ /* 0x004fea0003800000 */
.L_x_14340:
[----:B------:R-:W-:Y:S05]  /*11b20*/  @!P0 BRA `(.L_x_14223) ;  /* 0x0000000000048947 */ /* 0x000fea0003800000 */
[----:B------:R-:W-:Y:S01]  /*11b30*/  BPT.TRAP 0x1 ;  /* 0x000000040000795c */ /* 0x000fe20000300000 */
.L_x_14223:
[----:B------:R-:W5:Y:S02]  /*11b40*/  SYNCS.PHASECHK.TRANS64.TRYWAIT P1, [R5+URZ+0x22860], R0 ;  /* 0x02286000050075a7 */ /* 0x000f64000802017f */
[----:B-----5:R-:W-:Y:S05]  /*11b50*/  @!P1 BRA `(.L_x_14224) ;  /* 0x0000003800909947 */ /* 0x020fea0003800000 */
.L_x_14341:
[----:B------:R-:W-:Y:S05]  /*11b60*/  @!P0 BRA `(.L_x_14225) ;  /* 0x0000000000048947 */ /* 0x000fea0003800000 */
[----:B------:R-:W-:Y:S01]  /*11b70*/  BPT.TRAP 0x1 ;  /* 0x000000040000795c */ /* 0x000fe20000300000 */
.L_x_14225:
[----:B------:R0:W0:Y:S02]  /*11b80*/  SYNCS.PHASECHK.TRANS64.TRYWAIT P0, [R3+URZ+0x22860], R2 ;  /* 0x02286002030075a7 */ /* 0x000024000800017f */
[----:B0-----:R-:W-:Y:S05]  /*11b90*/  @!P0 NANOSLEEP.SYNCS 0x989680 ;  /* 0x009896800000895d */ /* 0x001fea0003900000 */
[----:B------:R-:W0:Y:S02]  /*11ba0*/  @!P0 SYNCS.PHASECHK.TRANS64 P0, [R3+URZ+0x22860], R2 ;  /* 0x02286002030085a7 */ /* 0x000e24000800007f */
[----:B0-----:R-:W-:Y:S05]  /*11bb0*/  @!P0 BRA `(.L_x_14225) ;  /* 0xfffffffc00f08947 */ /* 0x001fea000383ffff */
.L_x_14217:
[----:B------:R-:W-:Y:S05]  /*11bc0*/  BSYNC B0 ;  /* 0x0000000000007941 */ /* 0x000fea0003800000 */
.L_x_14216:
[----:B------:R-:W-:Y:S05]  /*11bd0*/  EXIT ;  /* 0x000000000000794d */ /* 0x000fea0003800000 */
.L_x_14087:
[----:B0-----:R-:W-:-:S04]  /*11be0*/  IMAD.U32 R3, RZ, RZ, UR51 ;  /* 0x00000033ff037e24 */ /* 0x001fc8000f8e00ff */
[----:B------:R0:W1:Y:S03]  /*11bf0*/  SYNCS.PHASECHK.TRANS64.TRYWAIT P0, [R3+URZ+0x22800], R0 ;  /* 0x02280000030075a7 */ /* 0x000066000800017f */
[----:B-1----:R-:W-:Y:S05]  /*11c00*/  @!P0 NANOSLEEP.SYNCS 0x989680 ;  /* 0x009896800000895d */ /* 0x002fea0003900000 */
[----:B------:R-:W1:Y:S02]  /*11c10*/  @!P0 SYNCS.PHASECHK.TRANS64 P0, [R3+URZ+0x22800], R0 ;  /* 0x02280000030085a7 */ /* 0x000e64000800007f */
[----:B-1----:R-:W-:Y:S05]  /*11c20*/  @!P0 BRA `(.L_x_14087) ;  /* 0xfffffffc00ec8947 */ /* 0x002fea000383ffff */
[----:B------:R-:W-:Y:S05]  /*11c30*/  BRA `(.L_x_14226) ;  /* 0xfffffefc00947947 */ /* 0x000fea000383ffff */
.L_x_14091:
[----:B-1----:R-:W-:-:S04]  /*11c40*/  IMAD.U32 R3, RZ, RZ, UR22 ;  /* 0x00000016ff037e24 */ /* 0x002fc8000f8e00ff */
[----:B------:R1:W2:Y:S03]  /*11c50*/  SYNCS.PHASECHK.TRANS64.TRYWAIT P1, [R3+URZ+0x22830], R8 ;  /* 0x02283008030075a7 */ /* 0x0002a6000802017f */
[----:B--2---:R-:W-:Y:S05]  /*11c60*/  @!P1 NANOSLEEP.SYNCS 0x989680 ;  /* 0x009896800000995d */ /* 0x004fea0003900000 */
[----:B------:R-:W2:Y:S02]  /*11c70*/  @!P1 SYNCS.PHASECHK.TRANS64 P1, [R3+URZ+0x22830], R8 ;  /* 0x02283008030095a7 */ /* 0x000ea4000802007f */
[----:B--2---:R-:W-:Y:S05]  /*11c80*/  @!P1 BRA `(.L_x_14091) ;  /* 0xfffffffc00ec9947 */ /* 0x004fea000383ffff */
[----:B------:R-:W-:Y:S05]  /*11c90*/  BRA `(.L_x_14090) ;  /* 0xfffffefc00b87947 */ /* 0x000fea000383ffff */
.L_x_14096:
[----:B-1----:R-:W-:-:S04]  /*11ca0*/  IMAD.U32 R9, RZ, RZ, UR22 ;  /* 0x00000016ff097e24 */ /* 0x002fc8000f8e00ff */
[----:B------:R1:W2:Y:S03]  /*11cb0*/  SYNCS.PHASECHK.TRANS64.TRYWAIT P1, [R9+URZ+0x22850], R8 ;  /* 0x02285008090075a7 */ /* 0x0002a6000802017f */
[----:B--2---:R-:W-:Y:S05]  /*11cc0*/  @!P1 NANOSLEEP.SYNCS 0x989680 ;  /* 0x009896800000995d */ /* 0x004fea0003900000 */
[----:B------:R-:W2:Y:S02]  /*11cd0*/  @!P1 SYNCS.PHASECHK.TRANS64 P1, [R9+URZ+0x22850], R8 ;  /* 0x02285008090095a7 */ /* 0x000ea4000802007f */
[----:B--2---:R-:W-:Y:S05]  /*11ce0*/  @!P1 BRA `(.L_x_14096) ;  /* 0xfffffffc00ec9947 */ /* 0x004fea000383ffff */
[----:B------:R-:W-:Y:S05]  /*11cf0*/  BRA `(.L_x_14095) ;  /* 0xffffff1c003c7947 */ /* 0x000fea000383ffff */
.L_x_14102:
[----:B-1----:R-:W-:-:S04]  /*11d00*/  IMAD.U32 R0, RZ, RZ, UR25 ;  /* 0x00000019ff007e24 */ /* 0x002fc8000f8e00ff */
[----:B------:R1:W2:Y:S03]  /*11d10*/  SYNCS.PHASECHK.TRANS64.TRYWAIT P1, [R0+URZ+0x22830], R7 ;  /* 0x02283007000075a7 */ /* 0x0002a6000802017f */
[----:B--2---:R-:W-:Y:S05]  /*11d20*/  @!P1 NANOSLEEP.SYNCS 0x989680 ;  /* 0x009896800000995d */ /* 0x004fea0003900000 */
[----:B------:R-:W2:Y:S02]  /*11d30*/  @!P1 SYNCS.PHASECHK.TRANS64 P1, [R0+URZ+0x22830], R7 ;  /* 0x02283007000095a7 */ /* 0x000ea4000802007f */
[----:B--2---:R-:W-:Y:S05]  /*11d40*/  @!P1 BRA `(.L_x_14102) ;  /* 0xfffffffc00ec9947 */ /* 0x004fea000383ffff */
[----:B------:R-:W-:Y:S05]  /*11d50*/  BRA `(.L_x_14101) ;  /* 0xffffff20007c7947 */ /* 0x000fea000383ffff */
.L_x_14107:
[----:B-1----:R-:W-:-:S04]  /*11d60*/  IMAD.U32 R10, RZ, RZ, UR25 ;  /* 0x00000019ff0a7e24 */ /* 0x002fc8000f8e00ff */
[----:B------:R1:W2:Y:S03]  /*11d70*/  SYNCS.PHASECHK.TRANS64.TRYWAIT P1, [R10+URZ+0x22850], R7 ;  /* 0x022850070a0075a7 */ /* 0x0002a6000802017f */
[----:B--2---:R-:W-:Y:S05]  /*11d80*/  @!P1 NANOSLEEP.SYNCS 0x989680 ;  /* 0x009896800000995d */ /* 0x004fea0003900000 */
[----:B------:R-:W2:Y:S02]  /*11d90*/  @!P1 SYNCS.PHASECHK.TRANS64 P1, [R10+URZ+0x22850], R7 ;  /* 0x022850070a0095a7 */ /* 0x000ea4000802007f */
[----:B--2---:R-:W-:Y:S05]  /*11da0*/  @!P1 BRA `(.L_x_14107) ;  /* 0xfffffffc00ec9947 */ /* 0x004fea000383ffff */
[----:B------:R-:W-:Y:S05]  /*11db0*/  BRA `(.L_x_14106) ;  /* 0xffffff4800007947 */ /* 0x000fea000383ffff */
.L_x_14114:
[----:B-1----:R-:W-:-:S04]  /*11dc0*/  MOV R0, UR25 ;  /* 0x0000001900007c02 */ /* 0x002fc80008000f00 */
[----:B------:R1:W2:Y:S03]  /*11dd0*/  SYNCS.PHASECHK.TRANS64.TRYWAIT P1, [R0+URZ+0x22830], R7 ;  /* 0x02283007000075a7 */ /* 0x0002a6000802017f */
[----:B--2---:R-:W-:Y:S05]  /*11de0*/  @!P1 NANOSLEEP.SYNCS 0x989680 ;  /* 0x009896800000995d */ /* 0x004fea0003900000 */
[----:B------:R-:W2:Y:S02]  /*11df0*/  @!P1 SYNCS.PHASECHK.TRANS64 P1, [R0+URZ+0x22830], R7 ;  /* 0x02283007000095a7 */ /* 0x000ea4000802007f */
[----:B--2---:R-:W-:Y:S05]  /*11e00*/  @!P1 BRA `(.L_x_14114) ;  /* 0xfffffffc00ec9947 */ /* 0x004fea000383ffff */
[----:B------:R-:W-:Y:S05]  /*11e10*/  BRA `(.L_x_14113) ;  /* 0xffffff4c000c7947 */ /* 0x000fea000383ffff */
.L_x_14119:
[----:B-1----:R-:W-:-:S04]  /*11e20*/  IMAD.U32 R10, RZ, RZ, UR25 ;  /* 0x00000019ff0a7e24 */ /* 0x002fc8000f8e00ff */
[----:B------:R1:W2:Y:S03]  /*11e30*/  SYNCS.PHASECHK.TRANS64.TRYWAIT P1, [R10+URZ+0x22850], R7 ;  /* 0x022850070a0075a7 */ /* 0x0002a6000802017f */
[----:B--2---:R-:W-:Y:S05]  /*11e40*/  @!P1 NANOSLEEP.SYNCS 0x989680 ;  /* 0x009896800000995d */ /* 0x004fea0003900000 */
[----:B------:R-:W2:Y:S02]  /*11e50*/  @!P1 SYNCS.PHASECHK.TRANS64 P1, [R10+URZ+0x22850], R7 ;  /* 0x022850070a0095a7 */ /* 0x000ea4000802007f */
[----:B--2---:R-:W-:Y:S05]  /*11e60*/  @!P1 BRA `(.L_x_14119) ;  /* 0xfffffffc00ec9947 */ /* 0x004fea000383ffff */
[----:B------:R-:W-:Y:S05]  /*11e70*/  BRA `(.L_x_14118) ;  /* 0xffffff6800b07947 */ /* 0x000fea000383ffff */
.L_x_14163:
        /* <DEDUP_REMOVED lines=11> */
.L_x_14228:
[----:B------:R-:W-:Y:S05]  /*11f30*/  BSYNC B0 ;  /* 0x0000000000007941 */ /* 0x000fea0003800000 */
.L_x_14227:
[----:B------:R-:W-:Y:S05]  /*11f40*/  BRA `(.L_x_14229) ;  /* 0xffffffbc00907947 */ /* 0x000fea000383ffff */
.L_x_14166:
[----:B0-----:R0:W1:Y:S02]  /*11f50*/  SYNCS.PHASECHK.TRANS64.TRYWAIT P0, [R33+URZ+0x22840], R0 ;  /* 0x02284000210075a7 */ /* 0x001064000800017f */
[----:B-1----:R-:W-:Y:S05]  /*11f60*/  @!P0 NANOSLEEP.SYNCS 0x989680 ;  /* 0x009896800000895d */ /* 0x002fea0003900000 */
[----:B------:R-:W1:Y:S02]  /*11f70*/  @!P0 SYNCS.PHASECHK.TRANS64 P0, [R33+URZ+0x22840], R0 ;  /* 0x02284000210085a7 */ /* 0x000e64000800007f */
[----:B-1----:R-:W-:Y:S05]  /*11f80*/  @!P0 BRA `(.L_x_14166) ;  /* 0xfffffffc00f08947 */ /* 0x002fea000383ffff */
[----:B------:R-:W-:Y:S05]  /*11f90*/  BRA `(.L_x_14230) ;  /* 0xffffffc000447947 */ /* 0x000fea000383ffff */
.L_x_14167:
        /* <DEDUP_REMOVED lines=8> */
.L_x_14232:
[----:B------:R-:W-:Y:S05]  /*12020*/  BSYNC B0 ;  /* 0x0000000000007941 */ /* 0x000fea0003800000 */
.L_x_14231:
        /* <DEDUP_REMOVED lines=9> */
.L_x_14233:
[----:B------:R-:W-:Y:S02]  /*120c0*/  IMAD.MOV.U32 R13, RZ, RZ, R4 ;  /* 0x000000ffff0d7224 */ /* 0x000fe400078e0004 */
[----:B------:R-:W-:Y:S02]  /*120d0*/  IMAD.MOV.U32 R12, RZ, RZ, 0x1 ;  /* 0x00000001ff0c7424 */ /* 0x000fe400078e00ff */
[----:B------:R-:W-:-:S07]  /*120e0*/  IMAD.MOV.U32 R3, RZ, RZ, R14 ;  /* 0x000000ffff037224 */ /* 0x000fce00078e000e */
[----:B------:R-:W-:Y:S05]  /*120f0*/  WARPSYNC.COLLECTIVE R15, `(.L_x_14234) ;  /* 0x000000000f087348 */ /* 0x000fea0003c00000 */
[----:B------:R0:W1:Y:S02]  /*12100*/  SHFL.IDX P6, R14, R13, R12, R11 ;  /* 0x0000000c0d0e7389 */ /* 0x00006400000c000b */
[----:B01----:R-:W-:Y:S01]  /*12110*/  ENDCOLLECTIVE ;  /* 0x000000000000791b */ /* 0x003fe20003800000 */
.L_x_14234:
        /* <DEDUP_REMOVED lines=15> */
.L_x_14235:
[----:B------:R-:W-:Y:S02]  /*12210*/  @P0 IMAD R7, R5, 0x2, R22 ;  /* 0x0000000205070824 */ /* 0x000fe400078e0216 */
[----:B------:R-:W-:Y:S02]  /*12220*/  IMAD.MOV.U32 R13, RZ, RZ, R4 ;  /* 0x000000ffff0d7224 */ /* 0x000fe400078e0004 */
[----:B------:R-:W-:Y:S02]  /*12230*/  IMAD.MOV.U32 R12, RZ, RZ, 0x2 ;  /* 0x00000002ff0c7424 */ /* 0x000fe400078e00ff */
[----:B------:R-:W-:-:S07]  /*12240*/  IMAD.MOV.U32 R3, RZ, RZ, R14 ;  /* 0x000000ffff037224 */ /* 0x000fce00078e000e */
[----:B------:R-:W-:Y:S05]  /*12250*/  WARPSYNC.COLLECTIVE R15, `(.L_x_14236) ;  /* 0x000000000f087348 */ /* 0x000fea0003c00000 */
[----:B------:R0:W1:Y:S02]  /*12260*/  SHFL.IDX P6, R14, R13, R12, R11 ;  /* 0x0000000c0d0e7389 */ /* 0x00006400000c000b */
[----:B01----:R-:W-:Y:S01]  /*12270*/  ENDCOLLECTIVE ;  /* 0x000000000000791b */ /* 0x003fe20003800000 */
.L_x_14236:
        /* <DEDUP_REMOVED lines=15> */
.L_x_14237:
[----:B------:R-:W-:Y:S02]  /*12370*/  @P0 IMAD R7, R5, 0x2, R22 ;  /* 0x0000000205070824 */ /* 0x000fe400078e0216 */
[----:B------:R-:W-:Y:S02]  /*12380*/  IMAD.MOV.U32 R13, RZ, RZ, R4 ;  /* 0x000000ffff0d7224 */ /* 0x000fe400078e0004 */
[----:B------:R-:W-:Y:S02]  /*12390*/  IMAD.MOV.U32 R12, RZ, RZ, 0x3 ;  /* 0x00000003ff0c7424 */ /* 0x000fe400078e00ff */
[----:B------:R-:W-:-:S07]  /*123a0*/  IMAD.MOV.U32 R3, RZ, RZ, R14 ;  /* 0x000000ffff037224 */ /* 0x000fce00078e000e */
[----:B------:R-:W-:Y:S05]  /*123b0*/  WARPSYNC.COLLECTIVE R15, `(.L_x_14238) ;  /* 0x000000000f087348 */ /* 0x000fea0003c00000 */
[----:B------:R0:W1:Y:S02]  /*123c0*/  SHFL.IDX P6, R14, R13, R12, R11 ;  /* 0x0000000c0d0e7389 */ /* 0x00006400000c000b */
[----:B01----:R-:W-:Y:S01]  /*123d0*/  ENDCOLLECTIVE ;  /* 0x000000000000791b */ /* 0x003fe20003800000 */
.L_x_14238:
        /* <DEDUP_REMOVED lines=15> */
.L_x_14239:
[----:B------:R-:W-:Y:S02]  /*124d0*/  @P0 IMAD R7, R5, 0x2, R22 ;  /* 0x0000000205070824 */ /* 0x000fe400078e0216 */
[----:B------:R-:W-:Y:S02]  /*124e0*/  IMAD.MOV.U32 R13, RZ, RZ, R4 ;  /* 0x000000ffff0d7224 */ /* 0x000fe400078e0004 */
[----:B------:R-:W-:Y:S02]  /*124f0*/  IMAD.MOV.U32 R12, RZ, RZ, 0x4 ;  /* 0x00000004ff0c7424 */ /* 0x000fe400078e00ff */
[----:B------:R-:W-:-:S07]  /*12500*/  IMAD.MOV.U32 R3, RZ, RZ, R14 ;  /* 0x000000ffff037224 */ /* 0x000fce00078e000e */
[----:B------:R-:W-:Y:S05]  /*12510*/  WARPSYNC.COLLECTIVE R15, `(.L_x_14240) ;  /* 0x000000000f087348 */ /* 0x000fea0003c00000 */
[----:B------:R0:W1:Y:S02]  /*12520*/  SHFL.IDX P6, R14, R13, R12, R11 ;  /* 0x0000000c0d0e7389 */ /* 0x00006400000c000b */
[----:B01----:R-:W-:Y:S01]  /*12530*/  ENDCOLLECTIVE ;  /* 0x000000000000791b */ /* 0x003fe20003800000 */
.L_x_14240:
        /* <DEDUP_REMOVED lines=15> */
.L_x_14241:
[----:B------:R-:W-:Y:S02]  /*12630*/  @P0 IMAD R7, R5, 0x2, R22 ;  /* 0x0000000205070824 */ /* 0x000fe400078e0216 */
[----:B------:R-:W-:Y:S02]  /*12640*/  IMAD.MOV.U32 R13, RZ, RZ, R4 ;  /* 0x000000ffff0d7224 */ /* 0x000fe400078e0004 */
[----:B------:R-:W-:Y:S02]  /*12650*/  IMAD.MOV.U32 R12, RZ, RZ, 0x5 ;  /* 0x00000005ff0c7424 */ /* 0x000fe400078e00ff */
[----:B------:R-:W-:-:S07]  /*12660*/  IMAD.MOV.U32 R3, RZ, RZ, R14 ;  /* 0x000000ffff037224 */ /* 0x000fce00078e000e */
[----:B------:R-:W-:Y:S05]  /*12670*/  WARPSYNC.COLLECTIVE R15, `(.L_x_14242) ;  /* 0x000000000f087348 */ /* 0x000fea0003c00000 */
[----:B------:R0:W1:Y:S02]  /*12680*/  SHFL.IDX P6, R14, R13, R12, R11 ;  /* 0x0000000c0d0e7389 */ /* 0x00006400000c000b */
[----:B01----:R-:W-:Y:S01]  /*12690*/  ENDCOLLECTIVE ;  /* 0x000000000000791b */ /* 0x003fe20003800000 */
.L_x_14242:
        /* <DEDUP_REMOVED lines=10> */
.L_x_14243:
[----:B------:R-:W-:Y:S01]  /*12740*/  @!PT LDS RZ, [RZ] ;  /* 0x00000000fffff984 */ /* 0x000fe20000000800 */
[----:B------:R-:W-:Y:S01]  /*12750*/  @!PT LDS RZ, [RZ] ;  /* 0x00000000fffff984 */ /* 0x000fe20000000800 */
[----:B------:R-:W-:Y:S01]  /*12760*/  @!PT LDS RZ, [RZ] ;  /* 0x00000000fffff984 */ /* 0x000fe20000000800 */
[----:B------:R0:W-:Y:S01]  /*12770*/  @P0 LDGSTS.E.BYPASS.LTC128B.128 [R7+0x1e400], desc[UR48][R2.64], !P2 ;  /* 0x1e40000002070fae */ /* 0x0001e2000d101d70 */
[----:B------:R-:W-:Y:S01]  /*12780*/  IMAD.MOV.U32 R0, RZ, RZ, R14 ;  /* 0x000000ffff007224 */ /* 0x000fe200078e000e */
[----:B------:R-:W-:Y:S06]  /*12790*/  BRA `(.L_x_14244) ;  /* 0xffffffbc00ac7947 */ /* 0x000fec000383ffff */
.L_x_14172:
        /* <DEDUP_REMOVED lines=9> */
.L_x_14245:
[C---:B------:R-:W-:Y:S01]  /*12830*/  VIADD R6, R17.reuse, 0x10 ;  /* 0x0000001011067836 */ /* 0x040fe20000000000 */
[----:B------:R-:W-:Y:S02]  /*12840*/  ISETP.GE.AND P0, PT, R17, R5, PT ;  /* 0x000000051100720c */ /* 0x000fe40003f06270 */
[----:B------:R-:W-:Y:S01]  /*12850*/  MOV R13, R0 ;  /* 0x00000000000d7202 */ /* 0x000fe20000000f00 */
[----:B------:R-:W-:-:S10]  /*12860*/  IMAD.MOV.U32 R2, RZ, RZ, R14 ;  /* 0x000000ffff027224 */ /* 0x000fd400078e000e */
[----:B------:R-:W-:Y:S05]  /*12870*/  WARPSYNC.COLLECTIVE R15, `(.L_x_14246) ;  /* 0x000000000f087348 */ /* 0x000fea0003c00000 */
[----:B------:R0:W1:Y:S02]  /*12880*/  SHFL.IDX P6, R14, R13, R12, R11 ;  /* 0x0000000c0d0e7389 */ /* 0x00006400000c000b */
[----:B01----:R-:W-:Y:S01]  /*12890*/  ENDCOLLECTIVE ;  /* 0x000000000000791b */ /* 0x003fe20003800000 */
.L_x_14246:
[----:B------:R-:W-:Y:S02]  /*128a0*/  IMAD.MOV.U32 R13, RZ, RZ, R4 ;  /* 0x000000ffff0d7224 */ /* 0x000fe400078e0004 */
[----:B------:R-:W-:Y:S02]  /*128b0*/  IMAD.MOV.U32 R12, RZ, RZ, 0x1 ;  /* 0x00000001ff0c7424 */ /* 0x000fe400078e00ff */
[----:B------:R-:W-:-:S07]  /*128c0*/  IMAD.MOV.U32 R3, RZ, RZ, R14 ;  /* 0x000000ffff037224 */ /* 0x000fce00078e000e */
[----:B------:R-:W-:Y:S05]  /*128d0*/  WARPSYNC.COLLECTIVE R15, `(.L_x_14247) ;  /* 0x000000000f087348 */ /* 0x000fea0003c00000 */
[----:B------:R0:W1:Y:S02]  /*128e0*/  SHFL.IDX P6, R14, R13, R12, R11 ;  /* 0x0000000c0d0e7389 */ /* 0x00006400000c000b */
[----:B01----:R-:W-:Y:S01]  /*128f0*/  ENDCOLLECTIVE ;  /* 0x000000000000791b */ /* 0x003fe20003800000 */
.L_x_14247:
        /* <DEDUP_REMOVED lines=15> */
.L_x_14248:
[----:B------:R-:W-:Y:S02]  /*129f0*/  IMAD.MOV.U32 R13, RZ, RZ, R4 ;  /* 0x000000ffff0d7224 */ /* 0x000fe400078e0004 */
[----:B------:R-:W-:Y:S02]  /*12a00*/  IMAD.MOV.U32 R12, RZ, RZ, 0x2 ;  /* 0x00000002ff0c7424 */ /* 0x000fe400078e00ff */
[----:B------:R-:W-:-:S07]  /*12a10*/  IMAD.MOV.U32 R3, RZ, RZ, R14 ;  /* 0x000000ffff037224 */ /* 0x000fce00078e000e */
[----:B------:R-:W-:Y:S05]  /*12a20*/  WARPSYNC.COLLECTIVE R15, `(.L_x_14249) ;  /* 0x000000000f087348 */ /* 0x000fea0003c00000 */
[----:B------:R0:W1:Y:S02]  /*12a30*/  SHFL.IDX P6, R14, R13, R12, R11 ;  /* 0x0000000c0d0e7389 */ /* 0x00006400000c000b */
[----:B01----:R-:W-:Y:S01]  /*12a40*/  ENDCOLLECTIVE ;  /* 0x000000000000791b */ /* 0x003fe20003800000 */
.L_x_14249:
        /* <DEDUP_REMOVED lines=16> */
.L_x_14250:
[----:B------:R-:W-:Y:S02]  /*12b50*/  IMAD.MOV.U32 R13, RZ, RZ, R4 ;  /* 0x000000ffff0d7224 */ /* 0x000fe400078e0004 */
[----:B------:R-:W-:Y:S02]  /*12b60*/  IMAD.MOV.U32 R12, RZ, RZ, 0x3 ;  /* 0x00000003ff0c7424 */ /* 0x000fe400078e00ff */
[----:B------:R-:W-:-:S07]  /*12b70*/  IMAD.MOV.U32 R3, RZ, RZ, R14 ;  /* 0x000000ffff037224 */ /* 0x000fce00078e000e */
[----:B------:R-:W-:Y:S05]  /*12b80*/  WARPSYNC.COLLECTIVE R15, `(.L_x_14251) ;  /* 0x000000000f087348 */ /* 0x000fea0003c00000 */
[----:B------:R0:W1:Y:S02]  /*12b90*/  SHFL.IDX P6, R14, R13, R12, R11 ;  /* 0x0000000c0d0e7389 */ /* 0x00006400000c000b */
[----:B01----:R-:W-:Y:S01]  /*12ba0*/  ENDCOLLECTIVE ;  /* 0x000000000000791b */ /* 0x003fe20003800000 */
.L_x_14251:
        /* <DEDUP_REMOVED lines=16> */
.L_x_14252:
[----:B------:R-:W-:Y:S02]  /*12cb0*/  IMAD.MOV.U32 R13, RZ, RZ, R4 ;  /* 0x000000ffff0d7224 */ /* 0x000fe400078e0004 */
[----:B------:R-:W-:Y:S02]  /*12cc0*/  IMAD.MOV.U32 R12, RZ, RZ, 0x4 ;  /* 0x00000004ff0c7424 */ /* 0x000fe400078e00ff */
[----:B------:R-:W-:-:S07]  /*12cd0*/  IMAD.MOV.U32 R3, RZ, RZ, R14 ;  /* 0x000000ffff037224 */ /* 0x000fce00078e000e */
[----:B------:R-:W-:Y:S05]  /*12ce0*/  WARPSYNC.COLLECTIVE R15, `(.L_x_14253) ;  /* 0x000000000f087348 */ /* 0x000fea0003c00000 */
[----:B------:R0:W1:Y:S02]  /*12cf0*/  SHFL.IDX P6, R14, R13, R12, R11 ;  /* 0x0000000c0d0e7389 */ /* 0x00006400000c000b */
[----:B01----:R-:W-:Y:S01]  /*12d00*/  ENDCOLLECTIVE ;  /* 0x000000000000791b */ /* 0x003fe20003800000 */
.L_x_14253:
        /* <DEDUP_REMOVED lines=16> */
.L_x_14254:
[----:B------:R-:W-:Y:S02]  /*12e10*/  IMAD.MOV.U32 R13, RZ, RZ, R4 ;  /* 0x000000ffff0d7224 */ /* 0x000fe400078e0004 */
[----:B------:R-:W-:Y:S02]  /*12e20*/  IMAD.MOV.U32 R12, RZ, RZ, 0x5 ;  /* 0x00000005ff0c7424 */ /* 0x000fe400078e00ff */
[----:B------:R-:W-:-:S07]  /*12e30*/  IMAD.MOV.U32 R3, RZ, RZ, R14 ;  /* 0x000000ffff037224 */ /* 0x000fce00078e000e */
[----:B------:R-:W-:Y:S05]  /*12e40*/  WARPSYNC.COLLECTIVE R15, `(.L_x_14255) ;  /* 0x000000000f087348 */ /* 0x000fea0003c00000 */
[----:B------:R0:W1:Y:S02]  /*12e50*/  SHFL.IDX P6, R14, R13, R12, R11 ;  /* 0x0000000c0d0e7389 */ /* 0x00006400000c000b */
[----:B01----:R-:W-:Y:S01]  /*12e60*/  ENDCOLLECTIVE ;  /* 0x000000000000791b */ /* 0x003fe20003800000 */
.L_x_14255:
        /* <DEDUP_REMOVED lines=16> */
.L_x_14256:
[----:B------:R-:W-:Y:S02]  /*12f70*/  IMAD.MOV.U32 R13, RZ, RZ, R4 ;  /* 0x000000ffff0d7224 */ /* 0x000fe400078e0004 */
[----:B------:R-:W-:Y:S02]  /*12f80*/  IMAD.MOV.U32 R12, RZ, RZ, 0x6 ;  /* 0x00000006ff0c7424 */ /* 0x000fe400078e00ff */
[----:B------:R-:W-:-:S07]  /*12f90*/  IMAD.MOV.U32 R3, RZ, RZ, R14 ;  /* 0x000000ffff037224 */ /* 0x000fce00078e000e */
[----:B------:R-:W-:Y:S05]  /*12fa0*/  WARPSYNC.COLLECTIVE R15, `(.L_x_14257) ;  /* 0x000000000f087348 */ /* 0x000fea0003c00000 */
[----:B------:R0:W1:Y:S02]  /*12fb0*/  SHFL.IDX P6, R14, R13, R12, R11 ;  /* 0x0000000c0d0e7389 */ /* 0x00006400000c000b */
[----:B01----:R-:W-:Y:S01]  /*12fc0*/  ENDCOLLECTIVE ;  /* 0x000000000000791b */ /* 0x003fe20003800000 */
.L_x_14257:
        /* <DEDUP_REMOVED lines=16> */
.L_x_14258:
[----:B------:R-:W-:Y:S02]  /*130d0*/  IMAD.MOV.U32 R13, RZ, RZ, R4 ;  /* 0x000000ffff0d7224 */ /* 0x000fe400078e0004 */
[----:B------:R-:W-:Y:S02]  /*130e0*/  IMAD.MOV.U32 R12, RZ, RZ, 0x7 ;  /* 0x00000007ff0c7424 */ /* 0x000fe400078e00ff */
[----:B------:R-:W-:-:S07]  /*130f0*/  IMAD.MOV.U32 R3, RZ, RZ, R14 ;  /* 0x000000ffff037224 */ /* 0x000fce00078e000e */
[----:B------:R-:W-:Y:S05]  /*13100*/  WARPSYNC.COLLECTIVE R15, `(.L_x_14259) ;  /* 0x000000000f087348 */ /* 0x000fea0003c00000 */
[----:B------:R0:W1:Y:S02]  /*13110*/  SHFL.IDX P6, R14, R13, R12, R11 ;  /* 0x0000000c0d0e7389 */ /* 0x00006400000c000b */
[----:B01----:R-:W-:Y:S01]  /*13120*/  ENDCOLLECTIVE ;  /* 0x000000000000791b */ /* 0x003fe20003800000 */
.L_x_14259:
[----:B------:R-:W-:-:S05]  /*13130*/  @!P0 LEA R3, P2, R7, R3, 0x1 ;  /* 0x0000000307038211 */ /* 0x000fca00078408ff */
[----:B------:R-:W-:-:S05]  /*13140*/  @!P0 IMAD.X R2, RZ, RZ, R2, P2 ;  /* 0x000000ffff028224 */ /* 0x000fca00010e0602 */
[----:B------:R-:W-:Y:S02]  /*13150*/  @!P0 LOP3.LUT R3, R3, R2, RZ, 0x3c, !PT ;  /* 0x0000000203038212 */ /* 0x000fe400078e3cff */
[----:B------:R-:W-:Y:S02]  /*13160*/  MOV R13, R0 ;  /* 0x00000000000d7202 */ /* 0x000fe40000000f00 */
        /* <DEDUP_REMOVED lines=10> */
.L_x_14260:
[----:B------:R-:W-:Y:S05]  /*13210*/  BRA `(.L_x_14261) ;  /* 0xffffffc0001c7947 */ /* 0x000fea000383ffff */
.L_x_14175:
[----:B0-----:R0:W1:Y:S02]  /*13220*/  SYNCS.PHASECHK.TRANS64.TRYWAIT P0, [R22+URZ+0x22820], R3 ;  /* 0x02282003160075a7 */ /* 0x001064000800017f */
[----:B-1----:R-:W-:Y:S05]  /*13230*/  @!P0 NANOSLEEP.SYNCS 0x989680 ;  /* 0x009896800000895d */ /* 0x002fea0003900000 */
[----:B------:R-:W1:Y:S02]  /*13240*/  @!P0 SYNCS.PHASECHK.TRANS64 P0, [R22+URZ+0x22820], R3 ;  /* 0x02282003160085a7 */ /* 0x000e64000800007f */
[----:B-1----:R-:W-:Y:S05]  /*13250*/  @!P0 BRA `(.L_x_14175) ;  /* 0xfffffffc00f08947 */ /* 0x002fea000383ffff */
[----:B------:R-:W-:Y:S05]  /*13260*/  BRA `(.L_x_14262) ;  /* 0xffffffc000787947 */ /* 0x000fea000383ffff */
.L_x_14178:
[----:B-1----:R1:W2:Y:S02]  /*13270*/  SYNCS.PHASECHK.TRANS64.TRYWAIT P0, [R33+URZ+0x22860], R0 ;  /* 0x02286000210075a7 */ /* 0x0022a4000800017f */
[----:B--2---:R-:W-:Y:S05]  /*13280*/  @!P0 NANOSLEEP.SYNCS 0x989680 ;  /* 0x009896800000895d */ /* 0x004fea0003900000 */
[----:B------:R-:W2:Y:S02]  /*13290*/  @!P0 SYNCS.PHASECHK.TRANS64 P0, [R33+URZ+0x22860], R0 ;  /* 0x02286000210085a7 */ /* 0x000ea4000800007f */
[----:B--2---:R-:W-:Y:S05]  /*132a0*/  @!P0 BRA `(.L_x_14178) ;  /* 0xfffffffc00f08947 */ /* 0x004fea000383ffff */
[----:B------:R-:W-:Y:S05]  /*132b0*/  BRA `(.L_x_14263) ;  /* 0xffffffc000887947 */ /* 0x000fea000383ffff */
.L_x_14179:
        /* <DEDUP_REMOVED lines=8> */
.L_x_14265:
[----:B------:R-:W-:Y:S05]  /*13340*/  BSYNC B0 ;  /* 0x0000000000007941 */ /* 0x000fea0003800000 */
.L_x_14264:
[----:B------:R-:W0:Y:S01]  /*13350*/  S2R R7, SR_TID.X ;  /* 0x0000000000077919 */ /* 0x000e220000002100 */
[----:B------:R-:W-:Y:S01]  /*13360*/  IMAD.MOV.U32 R13, RZ, RZ, R5 ;  /* 0x000000ffff0d7224 */ /* 0x000fe200078e0005 */
[----:B------:R-:W-:Y:S01]  /*13370*/  MOV R12, RZ ;  /* 0x000000ff000c7202 */ /* 0x000fe20000000f00 */
[----:B------:R-:W-:Y:S01]  /*13380*/  IMAD.MOV.U32 R11, RZ, RZ, 0x181f ;  /* 0x0000181fff0b7424 */ /* 0x000fe200078e00ff */
[C---:B------:R-:W-:Y:S01]  /*13390*/  LOP3.LUT P2, RZ, R25.reuse, 0x2, RZ, 0xc0, !PT ;  /* 0x0000000219ff7812 */ /* 0x040fe2000784c0ff */
[----:B------:R-:W-:Y:S01]  /*133a0*/  IMAD.MOV.U32 R15, RZ, RZ, -0x1 ;  /* 0xffffffffff0f7424 */ /* 0x000fe200078e00ff */
[----:B------:R-:W-:Y:S01]  /*133b0*/  LOP3.LUT P1, RZ, R25, 0x4, RZ, 0xc0, !PT ;  /* 0x0000000419ff7812 */ /* 0x000fe2000782c0ff */
[----:B------:R-:W-:Y:S02]  /*133c0*/  IMAD.MOV.U32 R3, RZ, RZ, R14 ;  /* 0x000000ffff037224 */ /* 0x000fe400078e000e */
[----:B------:R-:W-:-:S10]  /*133d0*/  IMAD R4, R4, 0x2, R22 ;  /* 0x0000000204047824 */ /* 0x000fd400078e0216 */
[----:B0-----:R-:W-:Y:S05]  /*133e0*/  WARPSYNC.COLLECTIVE R15, `(.L_x_14266) ;  /* 0x000000000f087348 */ /* 0x001fea0003c00000 */
[----:B------:R1:W2:Y:S02]  /*133f0*/  SHFL.IDX P6, R14, R13, R12, R11 ;  /* 0x0000000c0d0e7389 */ /* 0x0002a400000c000b */
[----:B012---:R-:W-:Y:S01]  /*13400*/  ENDCOLLECTIVE ;  /* 0x000000000000791b */ /* 0x007fe20003800000 */
.L_x_14266:
[----:B------:R-:W-:Y:S02]  /*13410*/  ISETP.LT.OR P4, PT, R32, 0x1, !P1 ;  /* 0x000000012000780c */ /* 0x000fe40004f81670 */
[----:B------:R-:W-:Y:S01]  /*13420*/  MOV R13, R6 ;  /* 0x00000006000d7202 */ /* 0x000fe20000000f00 */
        /* <DEDUP_REMOVED lines=10> */
.L_x_14267:
        /* <DEDUP_REMOVED lines=17> */
.L_x_14268:
[----:B------:R-:W-:Y:S02]  /*135e0*/  IMAD.MOV.U32 R13, RZ, RZ, R6 ;  /* 0x000000ffff0d7224 */ /* 0x000fe400078e0006 */
[----:B------:R-:W-:Y:S01]  /*135f0*/  IMAD.MOV.U32 R12, RZ, RZ, 0x2 ;  /* 0x00000002ff0c7424 */ /* 0x000fe200078e00ff */
[----:B------:R-:W-:-:S13]  /*13600*/  IADD3 R2, P4, R14, R0, RZ ;  /* 0x000000000e027210 */ /* 0x000fda0007f9e0ff */
[----:B------:R-:W-:Y:S05]  /*13610*/  WARPSYNC.COLLECTIVE R15, `(.L_x_14269) ;  /* 0x000000000f087348 */ /* 0x000fea0003c00000 */
[----:B------:R0:W1:Y:S02]  /*13620*/  SHFL.IDX P6, R14, R13, R12, R11 ;  /* 0x0000000c0d0e7389 */ /* 0x00006400000c000b */
[----:B01----:R-:W-:Y:S01]  /*13630*/  ENDCOLLECTIVE ;  /* 0x000000000000791b */ /* 0x003fe20003800000 */
.L_x_14269:
        /* <DEDUP_REMOVED lines=17> */
.L_x_14270:
[----:B------:R-:W-:Y:S02]  /*13750*/  IMAD.MOV.U32 R13, RZ, RZ, R6 ;  /* 0x000000ffff0d7224 */ /* 0x000fe400078e0006 */
[----:B------:R-:W-:Y:S01]  /*13760*/  IMAD.MOV.U32 R12, RZ, RZ, 0x3 ;  /* 0x00000003ff0c7424 */ /* 0x000fe200078e00ff */
[----:B------:R-:W-:-:S13]  /*13770*/  IADD3 R2, P4, R14, R0, RZ ;  /* 0x000000000e027210 */ /* 0x000fda0007f9e0ff */
[----:B------:R-:W-:Y:S05]  /*13780*/  WARPSYNC.COLLECTIVE R15, `(.L_x_14271) ;  /* 0x000000000f087348 */ /* 0x000fea0003c00000 */
[----:B------:R0:W1:Y:S02]  /*13790*/  SHFL.IDX P6, R14, R13, R12, R11 ;  /* 0x0000000c0d0e7389 */ /* 0x00006400000c000b */
[----:B01----:R-:W-:Y:S01]  /*137a0*/  ENDCOLLECTIVE ;  /* 0x000000000000791b */ /* 0x003fe20003800000 */
.L_x_14271:
        /* <DEDUP_REMOVED lines=17> */
.L_x_14272:
[----:B------:R-:W-:Y:S02]  /*138c0*/  IMAD.MOV.U32 R13, RZ, RZ, R6 ;  /* 0x000000ffff0d7224 */ /* 0x000fe400078e0006 */
[----:B------:R-:W-:Y:S01]  /*138d0*/  IMAD.MOV.U32 R12, RZ, RZ, 0x4 ;  /* 0x00000004ff0c7424 */ /* 0x000fe200078e00ff */
[----:B------:R-:W-:-:S13]  /*138e0*/  IADD3 R2, P4, R14, R0, RZ ;  /* 0x000000000e027210 */ /* 0x000fda0007f9e0ff */
[----:B------:R-:W-:Y:S05]  /*138f0*/  WARPSYNC.COLLECTIVE R15, `(.L_x_14273) ;  /* 0x000000000f087348 */ /* 0x000fea0003c00000 */
[----:B------:R0:W1:Y:S02]  /*13900*/  SHFL.IDX P6, R14, R13, R12, R11 ;  /* 0x0000000c0d0e7389 */ /* 0x00006400000c000b */
[----:B01----:R-:W-:Y:S01]  /*13910*/  ENDCOLLECTIVE ;  /* 0x000000000000791b */ /* 0x003fe20003800000 */
.L_x_14273:
        /* <DEDUP_REMOVED lines=17> */
.L_x_14274:
[----:B------:R-:W-:Y:S01]  /*13a30*/  IMAD.MOV.U32 R13, RZ, RZ, R6 ;  /* 0x000000ffff0d7224 */ /* 0x000fe200078e0006 */
[----:B------:R-:W-:Y:S02]  /*13a40*/  MOV R12, 0x5 ;  /* 0x00000005000c7802 */ /* 0x000fe40000000f00 */
[----:B------:R-:W-:-:S13]  /*13a50*/  IADD3 R2, P4, R14, R0, RZ ;  /* 0x000000000e027210 */ /* 0x000fda0007f9e0ff */
[----:B------:R-:W-:Y:S05]  /*13a60*/  WARPSYNC.COLLECTIVE R15, `(.L_x_14275) ;  /* 0x000000000f087348 */ /* 0x000fea0003c00000 */
[----:B------:R0:W1:Y:S02]  /*13a70*/  SHFL.IDX P6, R14, R13, R12, R11 ;  /* 0x0000000c0d0e7389 */ /* 0x00006400000c000b */
[----:B01----:R-:W-:Y:S01]  /*13a80*/  ENDCOLLECTIVE ;  /* 0x000000000000791b */ /* 0x003fe20003800000 */
.L_x_14275:
        /* <DEDUP_REMOVED lines=12> */
.L_x_14276:
        /* <DEDUP_REMOVED lines=9> */
.L_x_14186:
[----:B0-----:R0:W1:Y:S02]  /*13be0*/  SYNCS.PHASECHK.TRANS64.TRYWAIT P0, [R10+URZ+0x22840], R20 ;  /* 0x022840140a0075a7 */ /* 0x001064000800017f */
[----:B-1----:R-:W-:Y:S05]  /*13bf0*/  @!P0 NANOSLEEP.SYNCS 0x989680 ;  /* 0x009896800000895d */ /* 0x002fea0003900000 */
[----:B------:R-:W1:Y:S02]  /*13c00*/  @!P0 SYNCS.PHASECHK.TRANS64 P0, [R10+URZ+0x22840], R20 ;  /* 0x022840140a0085a7 */ /* 0x000e64000800007f */
[----:B-1----:R-:W-:Y:S05]  /*13c10*/  @!P0 BRA `(.L_x_14186) ;  /* 0xfffffffc00f08947 */ /* 0x002fea000383ffff */
[----:B------:R-:W-:Y:S05]  /*13c20*/  BRA `(.L_x_14278) ;  /* 0xffffffc000f07947 */ /* 0x000fea000383ffff */
.L_x_14187:
        /* <DEDUP_REMOVED lines=8> */
.L_x_14280:
[----:B------:R-:W-:Y:S05]  /*13cb0*/  BSYNC B1 ;  /* 0x0000000000017941 */ /* 0x000fea0003800000 */
.L_x_14279:
[----:B------:R-:W-:Y:S01]  /*13cc0*/  IMAD.MOV.U32 R13, RZ, RZ, R6 ;  /* 0x000000ffff0d7224 */ /* 0x000fe200078e0006 */
[----:B------:R-:W-:Y:S01]  /*13cd0*/  MOV R3, R14 ;  /* 0x0000000e00037202 */ /* 0x000fe20000000f00 */
[----:B------:R-:W-:Y:S01]  /*13ce0*/  IMAD.MOV.U32 R12, RZ, RZ, RZ ;  /* 0x000000ffff0c7224 */ /* 0x000fe200078e00ff */
[----:B------:R-:W-:Y:S01]  /*13cf0*/  LEA R7, R7, R22, 0x1 ;  /* 0x0000001607077211 */ /* 0x000fe200078e08ff */
[----:B------:R-:W-:Y:S02]  /*13d00*/  IMAD.MOV.U32 R11, RZ, RZ, 0x181f ;  /* 0x0000181fff0b7424 */ /* 0x000fe400078e00ff */
[----:B------:R-:W-:-:S07]  /*13d10*/  IMAD.MOV.U32 R15, RZ, RZ, -0x1 ;  /* 0xffffffffff0f7424 */ /* 0x000fce00078e00ff */
[----:B------:R-:W-:Y:S05]  /*13d20*/  WARPSYNC.COLLECTIVE R15, `(.L_x_14281) ;  /* 0x000000000f087348 */ /* 0x000fea0003c00000 */
[----:B------:R0:W1:Y:S02]  /*13d30*/  SHFL.IDX P6, R14, R13, R12, R11 ;  /* 0x0000000c0d0e7389 */ /* 0x00006400000c000b */
[----:B01----:R-:W-:Y:S01]  /*13d40*/  ENDCOLLECTIVE ;  /* 0x000000000000791b */ /* 0x003fe20003800000 */
.L_x_14281:
[----:B------:R-:W-:Y:S02]  /*13d50*/  IMAD.MOV.U32 R13, RZ, RZ, R8 ;  /* 0x000000ffff0d7224 */ /* 0x000fe400078e0008 */
[----:B------:R-:W-:Y:S02]  /*13d60*/  IMAD.MOV.U32 R12, RZ, RZ, 0x1 ;  /* 0x00000001ff0c7424 */ /* 0x000fe400078e00ff */
[----:B------:R-:W-:-:S07]  /*13d70*/  IMAD.MOV.U32 R2, RZ, RZ, R14 ;  /* 0x000000ffff027224 */ /* 0x000fce00078e000e */
[----:B------:R-:W-:Y:S05]  /*13d80*/  WARPSYNC.COLLECTIVE R15, `(.L_x_14282) ;  /* 0x000000000f087348 */ /* 0x000fea0003c00000 */
[----:B------:R0:W1:Y:S02]  /*13d90*/  SHFL.IDX P6, R14, R13, R12, R11 ;  /* 0x0000000c0d0e7389 */ /* 0x00006400000c000b */
[----:B01----:R-:W-:Y:S01]  /*13da0*/  ENDCOLLECTIVE ;  /* 0x000000000000791b */ /* 0x003fe20003800000 */
.L_x_14282:
        /* <DEDUP_REMOVED lines=11> */
.L_x_14283:
[----:B------:R-:W-:Y:S01]  /*13e60*/  MOV R13, R8 ;  /* 0x00000008000d7202 */ /* 0x000fe20000000f00 */
[----:B------:R-:W-:Y:S02]  /*13e70*/  IMAD.MOV.U32 R12, RZ, RZ, 0x2 ;  /* 0x00000002ff0c7424 */ /* 0x000fe400078e00ff */
[----:B------:R-:W-:-:S07]  /*13e80*/  IMAD.MOV.U32 R2, RZ, RZ, R14 ;  /* 0x000000ffff027224 */ /* 0x000fce00078e000e */
[----:B------:R-:W-:Y:S05]  /*13e90*/  WARPSYNC.COLLECTIVE R15, `(.L_x_14284) ;  /* 0x000000000f087348 */ /* 0x000fea0003c00000 */
[----:B------:R0:W1:Y:S02]  /*13ea0*/  SHFL.IDX P6, R14, R13, R12, R11 ;  /* 0x0000000c0d0e7389 */ /* 0x00006400000c000b */
[----:B01----:R-:W-:Y:S01]  /*13eb0*/  ENDCOLLECTIVE ;  /* 0x000000000000791b */ /* 0x003fe20003800000 */
.L_x_14284:
        /* <DEDUP_REMOVED lines=11> */
.L_x_14285:
[----:B------:R-:W-:Y:S01]  /*13f70*/  MOV R13, R8 ;  /* 0x00000008000d7202 */ /* 0x000fe20000000f00 */
[----:B------:R-:W-:Y:S02]  /*13f80*/  IMAD.MOV.U32 R12, RZ, RZ, 0x3 ;  /* 0x00000003ff0c7424 */ /* 0x000fe400078e00ff */
[----:B------:R-:W-:-:S07]  /*13f90*/  IMAD.MOV.U32 R2, RZ, RZ, R14 ;  /* 0x000000ffff027224 */ /* 0x000fce00078e000e */
[----:B------:R-:W-:Y:S05]  /*13fa0*/  WARPSYNC.COLLECTIVE R15, `(.L_x_14286) ;  /* 0x000000000f087348 */ /* 0x000fea0003c00000 */
[----:B------:R0:W1:Y:S02]  /*13fb0*/  SHFL.IDX P6, R14, R13, R12, R11 ;  /* 0x0000000c0d0e7389 */ /* 0x00006400000c000b */
[----:B01----:R-:W-:Y:S01]  /*13fc0*/  ENDCOLLECTIVE ;  /* 0x000000000000791b */ /* 0x003fe20003800000 */
.L_x_14286:
        /* <DEDUP_REMOVED lines=11> */
.L_x_14287:
[----:B------:R-:W-:Y:S01]  /*14080*/  MOV R13, R8 ;  /* 0x00000008000d7202 */ /* 0x000fe20000000f00 */
[----:B------:R-:W-:Y:S02]  /*14090*/  IMAD.MOV.U32 R12, RZ, RZ, 0x4 ;  /* 0x00000004ff0c7424 */ /* 0x000fe400078e00ff */
[----:B------:R-:W-:-:S07]  /*140a0*/  IMAD.MOV.U32 R2, RZ, RZ, R14 ;  /* 0x000000ffff027224 */ /* 0x000fce00078e000e */
[----:B------:R-:W-:Y:S05]  /*140b0*/  WARPSYNC.COLLECTIVE R15, `(.L_x_14288) ;  /* 0x000000000f087348 */ /* 0x000fea0003c00000 */
[----:B------:R0:W1:Y:S02]  /*140c0*/  SHFL.IDX P6, R14, R13, R12, R11 ;  /* 0x0000000c0d0e7389 */ /* 0x00006400000c000b */
[----:B01----:R-:W-:Y:S01]  /*140d0*/  ENDCOLLECTIVE ;  /* 0x000000000000791b */ /* 0x003fe20003800000 */
.L_x_14288:
        /* <DEDUP_REMOVED lines=11> */
.L_x_14289:
[----:B------:R-:W-:Y:S01]  /*14190*/  MOV R13, R8 ;  /* 0x00000008000d7202 */ /* 0x000fe20000000f00 */
[----:B------:R-:W-:Y:S02]  /*141a0*/  IMAD.MOV.U32 R12, RZ, RZ, 0x5 ;  /* 0x00000005ff0c7424 */ /* 0x000fe400078e00ff */
[----:B------:R-:W-:-:S07]  /*141b0*/  IMAD.MOV.U32 R2, RZ, RZ, R14 ;  /* 0x000000ffff027224 */ /* 0x000fce00078e000e */
[----:B------:R-:W-:Y:S05]  /*141c0*/  WARPSYNC.COLLECTIVE R15, `(.L_x_14290) ;  /* 0x000000000f087348 */ /* 0x000fea0003c00000 */
[----:B------:R0:W1:Y:S02]  /*141d0*/  SHFL.IDX P6, R14, R13, R12, R11 ;  /* 0x0000000c0d0e7389 */ /* 0x00006400000c000b */
[----:B01----:R-:W-:Y:S01]  /*141e0*/  ENDCOLLECTIVE ;  /* 0x000000000000791b */ /* 0x003fe20003800000 */
.L_x_14290:
        /* <DEDUP_REMOVED lines=11> */
.L_x_14291:
[----:B------:R-:W-:Y:S05]  /*142a0*/  BRA `(.L_x_14292) ;  /* 0xffffffc000207947 */ /* 0x000fea000383ffff */
.L_x_14192:
[----:B--2---:R2:W3:Y:S02]  /*142b0*/  SYNCS.PHASECHK.TRANS64.TRYWAIT P0, [R10+URZ+0x22860], R20 ;  /* 0x022860140a0075a7 */ /* 0x0044e4000800017f */
[----:B---3--:R-:W-:Y:S05]  /*142c0*/  @!P0 NANOSLEEP.SYNCS 0x989680 ;  /* 0x009896800000895d */ /* 0x008fea0003900000 */
[----:B------:R-:W3:Y:S02]  /*142d0*/  @!P0 SYNCS.PHASECHK.TRANS64 P0, [R10+URZ+0x22860], R20 ;  /* 0x022860140a0085a7 */ /* 0x000ee4000800007f */
[----:B---3--:R-:W-:Y:S05]  /*142e0*/  @!P0 BRA `(.L_x_14192) ;  /* 0xfffffffc00f08947 */ /* 0x008fea000383ffff */
[----:B------:R-:W-:Y:S05]  /*142f0*/  BRA `(.L_x_14293) ;  /* 0xffffffc000707947 */ /* 0x000fea000383ffff */
.L_x_14193:
        /* <DEDUP_REMOVED lines=8> */
.L_x_14295:
[----:B------:R-:W-:Y:S05]  /*14380*/  BSYNC B1 ;  /* 0x0000000000017941 */ /* 0x000fea0003800000 */
.L_x_14294:
        /* <DEDUP_REMOVED lines=9> */
.L_x_14296:
[----:B------:R-:W-:Y:S02]  /*14420*/  IMAD.MOV.U32 R13, RZ, RZ, R25 ;  /* 0x000000ffff0d7224 */ /* 0x000fe400078e0019 */
[----:B------:R-:W-:Y:S01]  /*14430*/  IMAD.MOV.U32 R12, RZ, RZ, 0x1 ;  /* 0x00000001ff0c7424 */ /* 0x000fe200078e00ff */
[----:B------:R-:W-:-:S13]  /*14440*/  IADD3 R2, P0, R14, R0, RZ ;  /* 0x000000000e027210 */ /* 0x000fda0007f1e0ff */
[----:B------:R-:W-:Y:S05]  /*14450*/  WARPSYNC.COLLECTIVE R15, `(.L_x_14297) ;  /* 0x000000000f087348 */ /* 0x000fea0003c00000 */
[----:B------:R0:W1:Y:S02]  /*14460*/  SHFL.IDX P6, R14, R13, R12, R11 ;  /* 0x0000000c0d0e7389 */ /* 0x00006400000c000b */
[----:B01----:R-:W-:Y:S01]  /*14470*/  ENDCOLLECTIVE ;  /* 0x000000000000791b */ /* 0x003fe20003800000 */
.L_x_14297:
        /* <DEDUP_REMOVED lines=13> */
.L_x_14298:
[----:B------:R-:W-:Y:S02]  /*14550*/  IMAD.MOV.U32 R13, RZ, RZ, R25 ;  /* 0x000000ffff0d7224 */ /* 0x000fe400078e0019 */
[----:B------:R-:W-:Y:S01]  /*14560*/  IMAD.MOV.U32 R12, RZ, RZ, 0x2 ;  /* 0x00000002ff0c7424 */ /* 0x000fe200078e00ff */
[----:B------:R-:W-:-:S13]  /*14570*/  IADD3 R2, P0, R14, R0, RZ ;  /* 0x000000000e027210 */ /* 0x000fda0007f1e0ff */
[----:B------:R-:W-:Y:S05]  /*14580*/  WARPSYNC.COLLECTIVE R15, `(.L_x_14299) ;  /* 0x000000000f087348 */ /* 0x000fea0003c00000 */
[----:B------:R0:W1:Y:S02]  /*14590*/  SHFL.IDX P6, R14, R13, R12, R11 ;  /* 0x0000000c0d0e7389 */ /* 0x00006400000c000b */
[----:B01----:R-:W-:Y:S01]  /*145a0*/  ENDCOLLECTIVE ;  /* 0x000000000000791b */ /* 0x003fe20003800000 */
.L_x_14299:
        /* <DEDUP_REMOVED lines=13> */
.L_x_14300:
[----:B------:R-:W-:Y:S02]  /*14680*/  IMAD.MOV.U32 R13, RZ, RZ, R25 ;  /* 0x000000ffff0d7224 */ /* 0x000fe400078e0019 */
[----:B------:R-:W-:Y:S01]  /*14690*/  IMAD.MOV.U32 R12, RZ, RZ, 0x3 ;  /* 0x00000003ff0c7424 */ /* 0x000fe200078e00ff */
[----:B------:R-:W-:-:S07]  /*146a0*/  MOV R8, R14 ;  /* 0x0000000e00087202 */ /* 0x000fce0000000f00 */
[----:B------:R-:W-:Y:S05]  /*146b0*/  WARPSYNC.COLLECTIVE R15, `(.L_x_14301) ;  /* 0x000000000f087348 */ /* 0x000fea0003c00000 */
[----:B------:R0:W1:Y:S02]  /*146c0*/  SHFL.IDX P6, R14, R13, R12, R11 ;  /* 0x0000000c0d0e7389 */ /* 0x00006400000c000b */
[----:B01----:R-:W-:Y:S01]  /*146d0*/  ENDCOLLECTIVE ;  /* 0x000000000000791b */ /* 0x003fe20003800000 */
.L_x_14301:
        /* <DEDUP_REMOVED lines=14> */
.L_x_14302:
[----:B------:R-:W-:Y:S02]  /*147c0*/  IMAD.MOV.U32 R13, RZ, RZ, R25 ;  /* 0x000000ffff0d7224 */ /* 0x000fe400078e0019 */
[----:B------:R-:W-:Y:S01]  /*147d0*/  IMAD.MOV.U32 R12, RZ, RZ, 0x4 ;  /* 0x00000004ff0c7424 */ /* 0x000fe200078e00ff */
[----:B------:R-:W-:-:S13]  /*147e0*/  IADD3 R2, P0, R14, R0, RZ ;  /* 0x000000000e027210 */ /* 0x000fda0007f1e0ff */
[----:B------:R-:W-:Y:S05]  /*147f0*/  WARPSYNC.COLLECTIVE R15, `(.L_x_14303) ;  /* 0x000000000f087348 */ /* 0x000fea0003c00000 */
[----:B------:R0:W1:Y:S02]  /*14800*/  SHFL.IDX P6, R14, R13, R12, R11 ;  /* 0x0000000c0d0e7389 */ /* 0x00006400000c000b */
[----:B01----:R-:W-:Y:S01]  /*14810*/  ENDCOLLECTIVE ;  /* 0x000000000000791b */ /* 0x003fe20003800000 */
.L_x_14303:
[----:B------:R-:W-:-:S05]  /*14820*/  IADD3.X R3, RZ, R5, RZ, P0, !PT ;  /* 0x00000005ff037210 */ /* 0x000fca00007fe4ff */
        /* <DEDUP_REMOVED lines=12> */
.L_x_14304:
[----:B------:R-:W-:Y:S01]  /*148f0*/  MOV R13, R25 ;  /* 0x00000019000d7202 */ /* 0x000fe20000000f00 */
[----:B------:R-:W-:Y:S01]  /*14900*/  IMAD.MOV.U32 R12, RZ, RZ, 0x5 ;  /* 0x00000005ff0c7424 */ /* 0x000fe200078e00ff */
[----:B------:R-:W-:-:S13]  /*14910*/  IADD3 R2, P0, R14, R0, RZ ;  /* 0x000000000e027210 */ /* 0x000fda0007f1e0ff */
[----:B------:R-:W-:Y:S05]  /*14920*/  WARPSYNC.COLLECTIVE R15, `(.L_x_14305) ;  /* 0x000000000f087348 */ /* 0x000fea0003c00000 */
[----:B------:R0:W1:Y:S02]  /*14930*/  SHFL.IDX P6, R14, R13, R12, R11 ;  /* 0x0000000c0d0e7389 */ /* 0x00006400000c000b */
[----:B01----:R-:W-:Y:S01]  /*14940*/  ENDCOLLECTIVE ;  /* 0x000000000000791b */ /* 0x003fe20003800000 */
.L_x_14305:
        /* <DEDUP_REMOVED lines=13> */
.L_x_14306:
[----:B------:R-:W-:Y:S05]  /*14a20*/  BRA `(.L_x_14307) ;  /* 0xffffffbc00b87947 */ /* 0x000fea000383ffff */
.L_x_14201:
[----:B------:R-:W-:Y:S01]  /*14a30*/  BSSY B0, `(.L_x_14308) ;  /* 0x0000008000007945 */ /* 0x000fe20003800000 */
[----:B------:R-:W-:Y:S01]  /*14a40*/  IMAD.MOV.U32 R13, RZ, RZ, R16 ;  /* 0x000000ffff0d7224 */ /* 0x000fe200078e0010 */
[----:B------:R-:W-:Y:S01]  /*14a50*/  MOV R11, 0x1f ;  /* 0x0000001f000b7802 */ /* 0x000fe20000000f00 */
[----:B------:R-:W-:Y:S02]  /*14a60*/  IMAD.MOV.U32 R12, RZ, RZ, RZ ;  /* 0x000000ffff0c7224 */ /* 0x000fe400078e00ff */
[----:B------:R-:W-:-:S07]  /*14a70*/  IMAD.MOV.U32 R15, RZ, RZ, -0x1 ;  /* 0xffffffffff0f7424 */ /* 0x000fce00078e00ff */
[----:B01----:R-:W-:Y:S05]  /*14a80*/  WARPSYNC.COLLECTIVE R15, `(.L_x_14309) ;  /* 0x000000000f087348 */ /* 0x003fea0003c00000 */
[----:B------:R2:W3:Y:S02]  /*14a90*/  SHFL.IDX P6, R14, R13, R12, R11 ;  /* 0x0000000c0d0e7389 */ /* 0x0004e400000c000b */
[----:B0123--:R-:W-:Y:S01]  /*14aa0*/  ENDCOLLECTIVE ;  /* 0x000000000000791b */ /* 0x00ffe20003800000 */
.L_x_14309:
[----:B------:R-:W-:Y:S05]  /*14ab0*/  BSYNC B0 ;  /* 0x0000000000007941 */ /* 0x000fea0003800000 */
.L_x_14308:
        /* <DEDUP_REMOVED lines=9> */
.L_x_14310:
        /* <DEDUP_REMOVED lines=18> */
.L_x_14311:
[----:B------:R-:W-:Y:S01]  /*14c70*/  IMAD.MOV.U32 R12, RZ, RZ, 0x2 ;  /* 0x00000002ff0c7424 */ /* 0x000fe200078e00ff */
[----:B------:R-:W-:-:S05]  /*14c80*/  SEL R6, R14, RZ, P1 ;  /* 0x000000ff0e067207 */ /* 0x000fca0000800000 */
[----:B------:R-:W-:-:S04]  /*14c90*/  IMAD.IADD R6, R5, 0x1, R6 ;  /* 0x0000000105067824 */ /* 0x000fc800078e0206 */
[----:B------:R-:W-:-:S07]  /*14ca0*/  IMAD.MOV.U32 R13, RZ, RZ, R6 ;  /* 0x000000ffff0d7224 */ /* 0x000fce00078e0006 */
[----:B------:R-:W-:Y:S05]  /*14cb0*/  WARPSYNC.COLLECTIVE R15, `(.L_x_14312) ;  /* 0x000000000f087348 */ /* 0x000fea0003c00000 */
[----:B------:R0:W1:Y:S02]  /*14cc0*/  SHFL.UP P6, R14, R13, R12, R11 ;  /* 0x0400000c0d0e7389 */ /* 0x00006400000c000b */
[----:B01----:R-:W-:Y:S01]  /*14cd0*/  ENDCOLLECTIVE ;  /* 0x000000000000791b */ /* 0x003fe20003800000 */
.L_x_14312:
[----:B------:R-:W-:Y:S02]  /*14ce0*/  MOV R12, 0x4 ;  /* 0x00000004000c7802 */ /* 0x000fe40000000f00 */
[----:B------:R-:W-:-:S05]  /*14cf0*/  SEL R7, R14, RZ, P2 ;  /* 0x000000ff0e077207 */ /* 0x000fca0001000000 */
[----:B------:R-:W-:-:S04]  /*14d00*/  IMAD.IADD R7, R6, 0x1, R7 ;  /* 0x0000000106077824 */ /* 0x000fc800078e0207 */
[----:B------:R-:W-:-:S07]  /*14d10*/  IMAD.MOV.U32 R13, RZ, RZ, R7 ;  /* 0x000000ffff0d7224 */ /* 0x000fce00078e0007 */
[----:B------:R-:W-:Y:S05]  /*14d20*/  WARPSYNC.COLLECTIVE R15, `(.L_x_14313) ;  /* 0x000000000f087348 */ /* 0x000fea0003c00000 */
[----:B------:R0:W1:Y:S02]  /*14d30*/  SHFL.UP P6, R14, R13, R12, R11 ;  /* 0x0400000c0d0e7389 */ /* 0x00006400000c000b */
[----:B01----:R-:W-:Y:S01]  /*14d40*/  ENDCOLLECTIVE ;  /* 0x000000000000791b */ /* 0x003fe20003800000 */
.L_x_14313:
[----:B------:R-:W-:Y:S01]  /*14d50*/  IMAD.MOV.U32 R12, RZ, RZ, 0x8 ;  /* 0x00000008ff0c7424 */ /* 0x000fe200078e00ff */
[----:B------:R-:W-:-:S05]  /*14d60*/  SEL R2, R14, RZ, P3 ;  /* 0x000000ff0e027207 */ /* 0x000fca0001800000 */
[----:B------:R-:W-:-:S04]  /*14d70*/  IMAD.IADD R2, R7, 0x1, R2 ;  /* 0x0000000107027824 */ /* 0x000fc800078e0202 */
[----:B------:R-:W-:-:S07]  /*14d80*/  IMAD.MOV.U32 R13, RZ, RZ, R2 ;  /* 0x000000ffff0d7224 */ /* 0x000fce00078e0002 */
[----:B------:R-:W-:Y:S05]  /*14d90*/  WARPSYNC.COLLECTIVE R15, `(.L_x_14314) ;  /* 0x000000000f087348 */ /* 0x000fea0003c00000 */
[----:B------:R0:W1:Y:S02]  /*14da0*/  SHFL.UP P6, R14, R13, R12, R11 ;  /* 0x0400000c0d0e7389 */ /* 0x00006400000c000b */
[----:B01----:R-:W-:Y:S01]  /*14db0*/  ENDCOLLECTIVE ;  /* 0x000000000000791b */ /* 0x003fe20003800000 */
.L_x_14314:
[----:B------:R-:W-:Y:S02]  /*14dc0*/  MOV R12, 0x10 ;  /* 0x00000010000c7802 */ /* 0x000fe40000000f00 */
[----:B------:R-:W-:-:S05]  /*14dd0*/  SEL R3, R14, RZ, P4 ;  /* 0x000000ff0e037207 */ /* 0x000fca0002000000 */
[----:B------:R-:W-:-:S04]  /*14de0*/  IMAD.IADD R3, R2, 0x1, R3 ;  /* 0x0000000102037824 */ /* 0x000fc800078e0203 */
[----:B------:R-:W-:-:S07]  /*14df0*/  IMAD.MOV.U32 R13, RZ, RZ, R3 ;  /* 0x000000ffff0d7224 */ /* 0x000fce00078e0003 */
[----:B------:R-:W-:Y:S05]  /*14e00*/  WARPSYNC.COLLECTIVE R15, `(.L_x_14315) ;  /* 0x000000000f087348 */ /* 0x000fea0003c00000 */
[----:B------:R0:W1:Y:S02]  /*14e10*/  SHFL.UP P6, R14, R13, R12, R11 ;  /* 0x0400000c0d0e7389 */ /* 0x00006400000c000b */
[----:B01----:R-:W-:Y:S01]  /*14e20*/  ENDCOLLECTIVE ;  /* 0x000000000000791b */ /* 0x003fe20003800000 */
.L_x_14315:
        /* <DEDUP_REMOVED lines=8> */
.L_x_14316:
[----:B------:R-:W-:Y:S05]  /*14eb0*/  BRA `(.L_x_14317) ;  /* 0xffffffc000147947 */ /* 0x000fea000383ffff */
.L_x_14206:
[----:B------:R-:W-:Y:S01]  /*14ec0*/  BSSY B0, `(.L_x_14318) ;  /* 0x0000008000007945 */ /* 0x000fe20003800000 */
[----:B-----5:R-:W-:Y:S01]  /*14ed0*/  IMAD.MOV.U32 R13, RZ, RZ, R5 ;  /* 0x000000ffff0d7224 */ /* 0x020fe200078e0005 */
[----:B------:R-:W-:Y:S01]  /*14ee0*/  MOV R12, 0x1 ;  /* 0x00000001000c7802 */ /* 0x000fe20000000f00 */
[----:B------:R-:W-:Y:S02]  /*14ef0*/  IMAD.MOV.U32 R11, RZ, RZ, RZ ;  /* 0x000000ffff0b7224 */ /* 0x000fe400078e00ff */
[----:B------:R-:W-:-:S07]  /*14f00*/  IMAD.MOV.U32 R15, RZ, RZ, -0x1 ;  /* 0xffffffffff0f7424 */ /* 0x000fce00078e00ff */
[----:B0123--:R-:W-:Y:S05]  /*14f10*/  WARPSYNC.COLLECTIVE R15, `(.L_x_14319) ;  /* 0x000000000f087348 */ /* 0x00ffea0003c00000 */
[----:B------:R4:W0:Y:S02]  /*14f20*/  SHFL.UP P6, R14, R13, R12, R11 ;  /* 0x0400000c0d0e7389 */ /* 0x00082400000c000b */
[----:B01234-:R-:W-:Y:S01]  /*14f30*/  ENDCOLLECTIVE ;  /* 0x000000000000791b */ /* 0x01ffe20003800000 */
.L_x_14319:
[----:B------:R-:W-:Y:S05]  /*14f40*/  BSYNC B0 ;  /* 0x0000000000007941 */ /* 0x000fea0003800000 */
.L_x_14318:
        /* <DEDUP_REMOVED lines=8> */
.L_x_14320:
[----:B------:R-:W-:Y:S01]  /*14fd0*/  IMAD.MOV.U32 R12, RZ, RZ, 0x4 ;  /* 0x00000004ff0c7424 */ /* 0x000fe200078e00ff */
[----:B------:R-:W-:-:S05]  /*14fe0*/  SEL R2, R14, RZ, P2 ;  /* 0x000000ff0e027207 */ /* 0x000fca0001000000 */
[----:B------:R-:W-:-:S04]  /*14ff0*/  IMAD.IADD R2, R13, 0x1, R2 ;  /* 0x000000010d027824 */ /* 0x000fc800078e0202 */
[----:B------:R-:W-:-:S07]  /*15000*/  IMAD.MOV.U32 R13, RZ, RZ, R2 ;  /* 0x000000ffff0d7224 */ /* 0x000fce00078e0002 */
[----:B------:R-:W-:Y:S05]  /*15010*/  WARPSYNC.COLLECTIVE R15, `(.L_x_14321) ;  /* 0x000000000f087348 */ /* 0x000fea0003c00000 */
[----:B------:R0:W1:Y:S02]  /*15020*/  SHFL.UP P6, R14, R13, R12, R11 ;  /* 0x0400000c0d0e7389 */ /* 0x00006400000c000b */
[----:B01----:R-:W-:Y:S01]  /*15030*/  ENDCOLLECTIVE ;  /* 0x000000000000791b */ /* 0x003fe20003800000 */
.L_x_14321:
[----:B------:R-:W-:Y:S02]  /*15040*/  MOV R12, 0x8 ;  /* 0x00000008000c7802 */ /* 0x000fe40000000f00 */
[----:B------:R-:W-:-:S05]  /*15050*/  SEL R3, R14, RZ, P3 ;  /* 0x000000ff0e037207 */ /* 0x000fca0001800000 */
[----:B------:R-:W-:-:S04]  /*15060*/  IMAD.IADD R3, R2, 0x1, R3 ;  /* 0x0000000102037824 */ /* 0x000fc800078e0203 */
[----:B------:R-:W-:-:S07]  /*15070*/  IMAD.MOV.U32 R13, RZ, RZ, R3 ;  /* 0x000000ffff0d7224 */ /* 0x000fce00078e0003 */
[----:B------:R-:W-:Y:S05]  /*15080*/  WARPSYNC.COLLECTIVE R15, `(.L_x_14322) ;  /* 0x000000000f087348 */ /* 0x000fea0003c00000 */
[----:B------:R0:W1:Y:S02]  /*15090*/  SHFL.UP P6, R14, R13, R12, R11 ;  /* 0x0400000c0d0e7389 */ /* 0x00006400000c000b */
[----:B01----:R-:W-:Y:S01]  /*150a0*/  ENDCOLLECTIVE ;  /* 0x000000000000791b */ /* 0x003fe20003800000 */
.L_x_14322:
[----:B------:R-:W-:Y:S01]  /*150b0*/  IMAD.MOV.U32 R12, RZ, RZ, 0x10 ;  /* 0x00000010ff0c7424 */ /* 0x000fe200078e00ff */
[----:B------:R-:W-:-:S05]  /*150c0*/  SEL R4, R14, RZ, P4 ;  /* 0x000000ff0e047207 */ /* 0x000fca0002000000 */
[----:B------:R-:W-:-:S04]  /*150d0*/  IMAD.IADD R4, R3, 0x1, R4 ;  /* 0x0000000103047824 */ /* 0x000fc800078e0204 */
[----:B------:R-:W-:-:S07]  /*150e0*/  IMAD.MOV.U32 R13, RZ, RZ, R4 ;  /* 0x000000ffff0d7224 */ /* 0x000fce00078e0004 */
[----:B------:R-:W-:Y:S05]  /*150f0*/  WARPSYNC.COLLECTIVE R15, `(.L_x_14323) ;  /* 0x000000000f087348 */ /* 0x000fea0003c00000 */
[----:B------:R0:W1:Y:S02]  /*15100*/  SHFL.UP P6, R14, R13, R12, R11 ;  /* 0x0400000c0d0e7389 */ /* 0x00006400000c000b */
[----:B01----:R-:W-:Y:S01]  /*15110*/  ENDCOLLECTIVE ;  /* 0x000000000000791b */ /* 0x003fe20003800000 */
.L_x_14323:
        /* <DEDUP_REMOVED lines=8> */
.L_x_14324:
[----:B------:R-:W-:Y:S05]  /*151a0*/  BRA `(.L_x_14325) ;  /* 0xffffffbc00f47947 */ /* 0x000fea000383ffff */
.L_x_14208:
[----:B------:R-:W-:Y:S01]  /*151b0*/  BSSY B0, `(.L_x_14326) ;  /* 0x0000006000007945 */ /* 0x000fe20003800000 */
[----:B------:R-:W-:Y:S01]  /*151c0*/  PLOP3.LUT P6, PT, P6, PT, PT, 0x8, 0x0 ;  /* 0x000000000000781c */ /* 0x000fe200037ce170 */
[----:B------:R-:W-:-:S12]  /*151d0*/  IMAD.MOV.U32 R15, RZ, RZ, -0x1 ;  /* 0xffffffffff0f7424 */ /* 0x000fd800078e00ff */
[----:B012---:R-:W-:Y:S05]  /*151e0*/  WARPSYNC.COLLECTIVE R15, `(.L_x_14327) ;  /* 0x000000000f087348 */ /* 0x007fea0003c00000 */
[----:B------:R-:W-:Y:S01]  /*151f0*/  VOTE.ANY R14, PT, P6 ;  /* 0x00000000000e7806 */ /* 0x000fe200030e0100 */
[----:B012---:R-:W-:Y:S06]  /*15200*/  ENDCOLLECTIVE ;  /* 0x000000000000791b */ /* 0x007fec0003800000 */
.L_x_14327:
[----:B------:R-:W-:Y:S05]  /*15210*/  BSYNC B0 ;  /* 0x0000000000007941 */ /* 0x000fea0003800000 */
.L_x_14326:
        /* <DEDUP_REMOVED lines=9> */
.L_x_14328:
[----:B------:R-:W-:Y:S01]  /*152b0*/  IMAD.MOV.U32 R5, RZ, RZ, R14 ;  /* 0x000000ffff057224 */ /* 0x000fe200078e000e */
[----:B------:R-:W-:Y:S06]  /*152c0*/  BRA `(.L_x_14329) ;  /* 0xffffffbc00e47947 */ /* 0x000fec000383ffff */
.L_x_14210:
[----:B------:R-:W-:Y:S01]  /*152d0*/  BSSY B0, `(.L_x_14330) ;  /* 0x0000007000007945 */ /* 0x000fe20003800000 */
[----:B------:R-:W-:Y:S02]  /*152e0*/  IMAD.MOV.U32 R13, RZ, RZ, R6 ;  /* 0x000000ffff0d7224 */ /* 0x000fe400078e0006 */
[----:B------:R-:W-:Y:S02]  /*152f0*/  IMAD.MOV.U32 R11, RZ, RZ, 0x1f ;  /* 0x0000001fff0b7424 */ /* 0x000fe400078e00ff */
[----:B------:R-:W-:-:S07]  /*15300*/  IMAD.MOV.U32 R15, RZ, RZ, -0x1 ;  /* 0xffffffffff0f7424 */ /* 0x000fce00078e00ff */
[----:B01234-:R-:W-:Y:S05]  /*15310*/  WARPSYNC.COLLECTIVE R15, `(.L_x_14331) ;  /* 0x000000000f087348 */ /* 0x01ffea0003c00000 */
[----:B------:R0:W0:Y:S02]  /*15320*/  SHFL.IDX P6, R14, R13, R12, R11 ;  /* 0x0000000c0d0e7389 */ /* 0x00002400000c000b */
[----:B01234-:R-:W-:Y:S01]  /*15330*/  ENDCOLLECTIVE ;  /* 0x000000000000791b */ /* 0x01ffe20003800000 */
.L_x_14331:
[----:B------:R-:W-:Y:S05]  /*15340*/  BSYNC B0 ;  /* 0x0000000000007941 */ /* 0x000fea0003800000 */
.L_x_14330:
[----:B------:R-:W-:Y:S05]  /*15350*/  BRA `(.L_x_14209) ;  /* 0xffffffbc00dc7947 */ /* 0x000fea000383ffff */
.L_x_14214:
[----:B-1----:R1:W2:Y:S02]  /*15360*/  SYNCS.PHASECHK.TRANS64.TRYWAIT P0, [R7+URZ+0x22820], R0 ;  /* 0x02282000070075a7 */ /* 0x0022a4000800017f */
[----:B--2---:R-:W-:Y:S05]  /*15370*/  @!P0 NANOSLEEP.SYNCS 0x989680 ;  /* 0x009896800000895d */ /* 0x004fea0003900000 */
[----:B------:R-:W2:Y:S02]  /*15380*/  @!P0 SYNCS.PHASECHK.TRANS64 P0, [R7+URZ+0x22820], R0 ;  /* 0x02282000070085a7 */ /* 0x000ea4000800007f */
[----:B--2---:R-:W-:Y:S05]  /*15390*/  @!P0 BRA `(.L_x_14214) ;  /* 0xfffffffc00f08947 */ /* 0x004fea000383ffff */
[----:B------:R-:W-:Y:S05]  /*153a0*/  BRA `(.L_x_14332) ;  /* 0xffffffc400547947 */ /* 0x000fea000383ffff */
.L_x_14215:
[----:B------:R-:W2:Y:S01]  /*153b0*/  S2R R2, SR_TID.X ;  /* 0x0000000000027919 */ /* 0x000ea20000002100 */
[----:B------:R-:W-:Y:S01]  /*153c0*/  BSSY B0, `(.L_x_14333) ;  /* 0x000000a000007945 */ /* 0x000fe20003800000 */
[----:B------:R-:W-:Y:S02]  /*153d0*/  IMAD.MOV.U32 R12, RZ, RZ, RZ ;  /* 0x000000ffff0c7224 */ /* 0x000fe400078e00ff */
[----:B------:R-:W-:Y:S02]  /*153e0*/  IMAD.MOV.U32 R11, RZ, RZ, 0x1f ;  /* 0x0000001fff0b7424 */ /* 0x000fe400078e00ff */
[----:B------:R-:W-:Y:S01]  /*153f0*/  IMAD.MOV.U32 R15, RZ, RZ, -0x1 ;  /* 0xffffffffff0f7424 */ /* 0x000fe200078e00ff */
[----:B--2---:R-:W-:-:S04]  /*15400*/  SHF.R.U32.HI R2, RZ, 0x5, R2 ;  /* 0x00000005ff027819 */ /* 0x004fc80000011602 */
[----:B------:R-:W-:-:S04]  /*15410*/  LOP3.LUT R2, R2, 0x3, RZ, 0xc0, !PT ;  /* 0x0000000302027812 */ /* 0x000fc800078ec0ff */
[----:B------:R-:W-:-:S07]  /*15420*/  MOV R13, R2 ;  /* 0x00000002000d7202 */ /* 0x000fce0000000f00 */
[----:B01-34-:R-:W-:Y:S05]  /*15430*/  WARPSYNC.COLLECTIVE R15, `(.L_x_14334) ;  /* 0x000000000f087348 */ /* 0x01bfea0003c00000 */
[----:B------:R2:W0:Y:S02]  /*15440*/  SHFL.IDX P6, R14, R13, R12, R11 ;  /* 0x0000000c0d0e7389 */ /* 0x00042400000c000b */
[----:B01234-:R-:W-:Y:S01]  /*15450*/  ENDCOLLECTIVE ;  /* 0x000000000000791b */ /* 0x01ffe20003800000 */
.L_x_14334:
[----:B------:R-:W-:Y:S05]  /*15460*/  BSYNC B0 ;  /* 0x0000000000007941 */ /* 0x000fea0003800000 */
.L_x_14333:
[----:B------:R-:W-:Y:S05]  /*15470*/  BRA `(.L_x_14335) ;  /* 0xffffffc4003c7947 */ /* 0x000fea000383ffff */
.L_x_14218:
[----:B------:R-:W-:Y:S01]  /*15480*/  BSSY B1, `(.L_x_14336) ;  /* 0x0000006000017945 */ /* 0x000fe20003800000 */
[----:B------:R-:W-:-:S07]  /*15490*/  IMAD.MOV.U32 R15, RZ, RZ, -0x1 ;  /* 0xffffffffff0f7424 */ /* 0x000fce00078e00ff */
[----:B01-34-:R-:W-:Y:S05]  /*154a0*/  WARPSYNC.COLLECTIVE R15, `(.L_x_14337) ;  /* 0x000000000f0c7348 */ /* 0x01bfea0003c00000 */
[----:B------:R-:W-:Y:S02]  /*154b0*/  ELECT P6, UR62, PT ;  /* 0x00000000003e782f */ /* 0x000fe400038c0000 */
[----:B------:R-:W-:Y:S01]  /*154c0*/  MOV R14, UR62 ;  /* 0x0000003e000e7c02 */ /* 0x000fe20008000f00 */
[----:B01-34-:R-:W-:Y:S10]  /*154d0*/  ENDCOLLECTIVE ;  /* 0x000000000000791b */ /* 0x01bff40003800000 */
.L_x_14337:
[----:B------:R-:W-:Y:S05]  /*154e0*/  BSYNC B1 ;  /* 0x0000000000017941 */ /* 0x000fea0003800000 */
.L_x_14336:
[----:B------:R-:W-:Y:S05]  /*154f0*/  BRA `(.L_x_14338) ;  /* 0xffffffc400347947 */ /* 0x000fea000383ffff */
.L_x_14220:
[----:B-1----:R1:W2:Y:S02]  /*15500*/  SYNCS.PHASECHK.TRANS64.TRYWAIT P1, [R5+URZ+0x22840], R0 ;  /* 0x02284000050075a7 */ /* 0x0022a4000802017f */
[----:B--2---:R-:W-:Y:S05]  /*15510*/  @!P1 NANOSLEEP.SYNCS 0x989680 ;  /* 0x009896800000995d */ /* 0x004fea0003900000 */
[----:B------:R-:W2:Y:S02]  /*15520*/  @!P1 SYNCS.PHASECHK.TRANS64 P1, [R5+URZ+0x22840], R0 ;  /* 0x02284000050095a7 */ /* 0x000ea4000802007f */
[----:B--2---:R-:W-:Y:S05]  /*15530*/  @!P1 BRA `(.L_x_14220) ;  /* 0xfffffffc00f09947 */ /* 0x004fea000383ffff */
[----:B------:R-:W-:Y:S05]  /*15540*/  BRA `(.L_x_14339) ;  /* 0xffffffc400547947 */ /* 0x000fea000383ffff */
.L_x_14222:
[----:B--2---:R2:W0:Y:S02]  /*15550*/  SYNCS.PHASECHK.TRANS64.TRYWAIT P1, [R3+URZ+0x22840], R2 ;  /* 0x02284002030075a7 */ /* 0x004424000802017f */
[----:B0-----:R-:W-:Y:S05]  /*15560*/  @!P1 NANOSLEEP.SYNCS 0x989680 ;  /* 0x009896800000995d */ /* 0x001fea0003900000 */
[----:B------:R-:W0:Y:S02]  /*15570*/  @!P1 SYNCS.PHASECHK.TRANS64 P1, [R3+URZ+0x22840], R2 ;  /* 0x02284002030095a7 */ /* 0x000e24000802007f */
[----:B0-----:R-:W-:Y:S05]  /*15580*/  @!P1 BRA `(.L_x_14222) ;  /* 0xfffffffc00f09947 */ /* 0x001fea000383ffff */
[----:B------:R-:W-:Y:S05]  /*15590*/  BRA `(.L_x_14340) ;  /* 0xffffffc400607947 */ /* 0x000fea000383ffff */
.L_x_14224:
[----:B------:R0:W0:Y:S02]  /*155a0*/  SYNCS.PHASECHK.TRANS64.TRYWAIT P1, [R5+URZ+0x22860], R0 ;  /* 0x02286000050075a7 */ /* 0x000024000802017f */
[----:B0-----:R-:W-:Y:S05]  /*155b0*/  @!P1 NANOSLEEP.SYNCS 0x989680 ;  /* 0x009896800000995d */ /* 0x001fea0003900000 */
[----:B------:R-:W0:Y:S02]  /*155c0*/  @!P1 SYNCS.PHASECHK.TRANS64 P1, [R5+URZ+0x22860], R0 ;  /* 0x02286000050095a7 */ /* 0x000e24000802007f */
[----:B0-----:R-:W-:Y:S05]  /*155d0*/  @!P1 BRA `(.L_x_14224) ;  /* 0xfffffffc00f09947 */ /* 0x001fea000383ffff */
[----:B------:R-:W-:Y:S05]  /*155e0*/  BRA `(.L_x_14341) ;  /* 0xffffffc4005c7947 */ /* 0x000fea000383ffff */
.L_x_14342:
        /* <DEDUP_REMOVED lines=9> */
.L_x_15683:


//--------------------- .text._ZN7cutlass13device_kernelIN5flash11enable_sm90INS1_16FlashAttnFwdSm90INS1_25CollectiveMainloopFwdSm90ILi2EN4cute5tupleIJNS5_1CILi1EEES8_S8_EEENS6_IJNS7_ILi128EEENS7_ILi96EEENS7_ILi64EEEEEELi256ENS_10bfloat16_tEfNS_4arch4Sm90ELb1ELb0ELb1ELb1ELb1ELb1ELb0ELb1ELb0ELb1ELb0ELb0EEENS1_21CollectiveEpilogueFwdINS6_IJSA_NS7_ILi256EEESB_EEES9_SE_SG_Li256ELb1ELb1ELb0ELb0EEENS1_36VarlenDynamicPersistentTileSchedulerILi128ELi96ELi256ELi128ELb0ELb1ELb1ELb1ELb1ELb1EEEEEEEEEvNT_6ParamsE --------------------------
	.section	.text._ZN7cutlass13device_kernelIN5flash11enable_sm90INS1_16FlashAttnFwdSm90INS1_25CollectiveMainloopFwdSm90ILi2EN4cute5tupleIJNS5_1CILi1EEES8_S8_EEENS6_IJNS7_ILi128EEENS7_ILi96EEENS7_ILi64EEEEEELi256ENS_10bfloat16_tEfNS_4arch4Sm90ELb1ELb0ELb1ELb1ELb1ELb1ELb0ELb1ELb0ELb1ELb0ELb0EEENS1_21CollectiveEpilogueFwdINS6_IJSA_NS7_ILi256EEESB_EEES9_SE_SG_Li256ELb1ELb1ELb0ELb0EEENS1_36VarlenDynamicPersistentTileSchedulerILi128ELi96ELi256ELi128ELb0ELb1ELb1ELb1ELb1ELb1EEEEEEEEEvNT_6ParamsE,"ax",@progbits
	.align	128
.text._ZN7cutlass13device_kernelIN5flash11enable_sm90INS1_16FlashAttnFwdSm90INS1_25CollectiveMainloopFwdSm90ILi2EN4cute5tupleIJNS5_1CILi1EEES8_S8_EEENS6_IJNS7_ILi128EEENS7_ILi96EEENS7_ILi64EEEEEELi256ENS_10bfloat16_tEfNS_4arch4Sm90ELb1ELb0ELb1ELb1ELb1ELb1ELb0ELb1ELb0ELb1ELb0ELb0EEENS1_21CollectiveEpilogueFwdINS6_IJSA_NS7_ILi256EEESB_EEES9_SE_SG_Li256ELb1ELb1ELb0ELb0EEENS1_36VarlenDynamicPersistentTileSchedulerILi128ELi96ELi256ELi128ELb0ELb1ELb1ELb1ELb1ELb1EEEEEEEEEvNT_6ParamsE:
        .type           _ZN7cutlass13device_kernelIN5flash11enable_sm90INS1_16FlashAttnFwdSm90INS1_25CollectiveMainloopFwdSm90ILi2EN4cute5tupleIJNS5_1CILi1EEES8_S8_EEENS6_IJNS7_ILi128EEENS7_ILi96EEENS7_ILi64EEEEEELi256ENS_10bfloat16_tEfNS_4arch4Sm90ELb1ELb0ELb1ELb1ELb1ELb1ELb0ELb1ELb0ELb1ELb0ELb0EEENS1_21CollectiveEpilogueFwdINS6_IJSA_NS7_ILi256EEESB_EEES9_SE_SG_Li256ELb1ELb1ELb0ELb0EEENS1_36VarlenDynamicPersistentTileSchedulerILi128ELi96ELi256ELi128ELb0ELb1ELb1ELb1ELb1ELb1EEEEEEEEEvNT_6ParamsE,@function
        .size           _ZN7cutlass13device_kernelIN5flash11enable_sm90INS1_16FlashAttnFwdSm90INS1_25CollectiveMainloopFwdSm90ILi2EN4cute5tupleIJNS5_1CILi1EEES8_S8_EEENS6_IJNS7_ILi128EEENS7_ILi96EEENS7_ILi64EEEEEELi256ENS_10bfloat16_tEfNS_4arch4Sm90ELb1ELb0ELb1ELb1ELb1ELb1ELb0ELb1ELb0ELb1ELb0ELb0EEENS1_21CollectiveEpilogueFwdINS6_IJSA_NS7_ILi256EEESB_EEES9_SE_SG_Li256ELb1ELb1ELb0ELb0EEENS1_36VarlenDynamicPersistentTileSchedulerILi128ELi96ELi256ELi128ELb0ELb1ELb1ELb1ELb1ELb1EEEEEEEEEvNT_6ParamsE,(.L_x_15684 - _ZN7cutlass13device_kernelIN5flash11enable_sm90INS1_16FlashAttnFwdSm90INS1_25CollectiveMainloopFwdSm90ILi2EN4cute5tupleIJNS5_1CILi1EEES8_S8_EEENS6_IJNS7_ILi128EEENS7_ILi96EEENS7_ILi64EEEEEELi256ENS_10bfloat16_tEfNS_4arch4Sm90ELb1ELb0ELb1ELb1ELb1ELb1ELb0ELb1ELb0ELb1ELb0ELb0EEENS1_21CollectiveEpilogueFwdINS6_IJSA_NS7_ILi256EEESB_EEES9_SE_SG_Li256ELb1ELb1ELb0ELb0EEENS1_36VarlenDynamicPersistentTileSchedulerILi128ELi96ELi256ELi128ELb0ELb1ELb1ELb1ELb1ELb1EEEEEEEEEvNT_6ParamsE)
        .other          _ZN7cutlass13device_kernelIN5flash11enable_sm90INS1_16FlashAttnFwdSm90INS1_25CollectiveMainloopFwdSm90ILi2EN4cute5tupleIJNS5_1CILi1EEES8_S8_EEENS6_IJNS7_ILi128EEENS7_ILi96EEENS7_ILi64EEEEEELi256ENS_10bfloat16_tEfNS_4arch4Sm90ELb1ELb0ELb1ELb1ELb1ELb1ELb0ELb1ELb0ELb1ELb0ELb0EEENS1_21CollectiveEpilogueFwdINS6_IJSA_NS7_ILi256EEESB_EEES9_SE_SG_Li256ELb1ELb1ELb0ELb0EEENS1_36VarlenDynamicPersistentTileSchedulerILi128ELi96ELi256ELi128ELb0ELb1ELb1ELb1ELb1ELb1EEEEEEEEEvNT_6ParamsE,@"STO_CUDA_ENTRY STV_DEFAULT"
_ZN7cutlass13device_kernelIN5flash11enable_sm90INS1_16FlashAttnFwdSm90INS1_25CollectiveMainloopFwdSm90ILi2EN4cute5tupleIJNS5_1CILi1EEES8_S8_EEENS6_IJNS7_ILi128EEENS7_ILi96EEENS7_ILi64EEEEEELi256ENS_10bfloat16_tEfNS_4arch4Sm90ELb1ELb0ELb1ELb1ELb1ELb1ELb0ELb1ELb0ELb1ELb0ELb0EEENS1_21CollectiveEpilogueFwdINS6_IJSA_NS7_ILi256EEESB_EEES9_SE_SG_Li256ELb1ELb1ELb0ELb0EEENS1_36VarlenDynamicPersistentTileSchedulerILi128ELi96ELi256ELi128ELb0ELb1ELb1ELb1ELb1ELb1EEEEEEEEEvNT_6ParamsE:
        /* <DEDUP_REMOVED lines=17> */
.L_x_14344:
[----:B------:R-:W-:Y:S05]  /*0110*/  BSYNC B0 ;  /* 0x0000000000007941 */ /* 0x000fea0003800000 */
.L_x_14343:
        /* <DEDUP_REMOVED lines=40> */
.L_x_14345:
        /* <DEDUP_REMOVED lines=22> */
.L_x_14346:
        /* <DEDUP_REMOVED lines=18> */
.L_x_14347:
        /* <DEDUP_REMOVED lines=22> */
.L_x_14348:
        /* <DEDUP_REMOVED lines=22> */
.L_x_14349:
[----:B--2---:R-:W-:Y:S01]  /*08e0*/  ISETP.NE.AND P0, PT, R3, RZ, PT ;  /* 0x000000ff0300720c */ /* 0x004fe20003f05270 */
[----:B------:R-:W-:Y:S01]  /*08f0*/  IMAD.MOV.U32 R37, RZ, RZ, 0x1 ;  /* 0x00000001ff257424 */ /* 0x000fe200078e00ff */
[----:B------:R-:W-:Y:S01]  /*0900*/  NOP ;  /* 0x0000000000007918 */ /* 0x000fe20000000000 */
[----:B------:R-:W-:Y:S01]  /*0910*/  ULDC.64 UR40, c[0x0][0x208] ;  /* 0x0000820000287ab9 */ /* 0x000fe20000000a00 */
[----:B------:R-:W-:Y:S02]  /*0920*/  BSSY B9, `(.L_x_14350) ;  /* 0x0001b20000097945 */ /* 0x000fe40003800000 */
[----:B------:R-:W-:Y:S01]  /*0930*/  SEL R37, R37, 0x2, !P0 ;  /* 0x0000000225257807 */ /* 0x000fe20004000000 */
[----:B01-34-:R-:W-:Y:S06]  /*0940*/  BAR.SYNC.DEFER_BLOCKING 0x0 ;  /* 0x0000000000007b1d */ /* 0x01bfec0000010000 */
[----:B------:R-:W-:Y:S05]  /*0950*/  @!P0 BRA `(.L_x_14351) ;  /* 0x0000014400208947 */ /* 0x000fea0003800000 */
.L_x_14352:
[----:B------:R-:W-:-:S08]  /*0960*/  NOP ;  /* 0x0000000000007918 */ /* 0x000fd00000000000 */
[----:B------:R-:W0:Y:S02]  /*0970*/  USETMAXREG.TRY_ALLOC.CTAPOOL UP0, 0xe8 ;  /* 0x000000e8000079c8 */ /* 0x000e240008000600 */
[----:B0-----:R-:W-:-:S13]  /*0980*/  PLOP3.LUT P0, PT, PT, PT, UP0, 0x80, 0x0 ;  /* 0x000000000000781c */ /* 0x001fda0003f0f008 */
[----:B------:R-:W-:Y:S05]  /*0990*/  @!P0 BRA `(.L_x_14352) ;  /* 0xfffffffc00f08947 */ /* 0x000fea000383ffff */
[----:B------:R-:W2:Y:S01]  /*09a0*/  LDL.LU R2, [R1] ;  /* 0x0000000001027983 */ /* 0x000ea20000300800 */
[----:B------:R-:W-:Y:S01]  /*09b0*/  SHF.R.U32.HI R4, RZ, 0x7, R0 ;  /* 0x00000007ff047819 */ /* 0x000fe20000011600 */
[----:B------:R-:W-:Y:S01]  /*09c0*/  ULDC UR4, c[0x0][0xc3c] ;  /* 0x00030f0000047ab9 */ /* 0x000fe20000000800 */
[----:B------:R-:W0:Y:S01]  /*09d0*/  S2R R3, SR_CgaCtaId ;  /* 0x0000000000037919 */ /* 0x000e220000008800 */
[----:B------:R-:W-:Y:S06]  /*09e0*/  BAR.ARV 0x8, 0x180 ;  /* 0x0206000000007b1d */ /* 0x000fec0000002000 */
[----:B------:R-:W-:-:S13]  /*09f0*/  ISETP.NE.AND P0, PT, R4, 0x1, PT ;  /* 0x000000010400780c */ /* 0x000fda0003f05270 */
[----:B------:R-:W-:Y:S08]  /*0a00*/  @!P0 BAR.ARV 0x9, 0x100 ;  /* 0x0244000000008b1d */ /* 0x000ff00000002000 */
[----:B------:R-:W-:Y:S01]  /*0a10*/  BAR.SYNC.DEFER_BLOCKING 0x5, 0x180 ;  /* 0x0146000000007b1d */ /* 0x000fe20000010000 */
[----:B------:R-:W-:-:S04]  /*0a20*/  MOV R19, 0x400 ;  /* 0x0000040000137802 */ /* 0x000fc80000000f00 */
[----:B0-----:R-:W-:-:S05]  /*0a30*/  LEA R19, R3, R19, 0x18 ;  /* 0x0000001303137211 */ /* 0x001fca00078ec0ff */
[----:B------:R-:W0:Y:S01]  /*0a40*/  LDS.128 R32, [R19+0x228d0] ;  /* 0x0228d00013207984 */ /* 0x000e220000000c00 */
[----:B------:R-:W-:Y:S06]  /*0a50*/  BAR.ARV 0x4, 0x180 ;  /* 0x0106000000007b1d */ /* 0x000fec0000002000 */
[----:B--2---:R-:W-:-:S04]  /*0a60*/  LOP3.LUT R2, R2, 0xfffffffb, RZ, 0xc0, !PT ;  /* 0xfffffffb02027812 */ /* 0x004fc800078ec0ff */
[----:B------:R-:W-:-:S05]  /*0a70*/  @P0 LOP3.LUT R2, R2, 0x4, RZ, 0xfc, !PT ;  /* 0x0000000402020812 */ /* 0x000fca00078efcff */
[----:B------:R1:W-:Y:S01]  /*0a80*/  STL [R1], R2 ;  /* 0x0000000201007387 */ /* 0x0003e20000100800 */
[----:B0-----:R-:W-:-:S13]  /*0a90*/  ISETP.GE.AND P0, PT, R35, UR4, PT ;  /* 0x0000000423007c0c */ /* 0x001fda000bf06270 */
[----:B-1----:R-:W-:Y:S05]  /*0aa0*/  @P0 BRA `(.L_x_14353) ;  /* 0x000001b0001c0947 */ /* 0x002fea0003800000 */
[----:B------:R-:W-:Y:S01]  /*0ab0*/  VIADD R12, R0, 0xffffff80 ;  /* 0xffffff80000c7836 */ /* 0x000fe20000000000 */
[----:B------:R-:W-:Y:S01]  /*0ac0*/  LOP3.LUT R204, R37, 0x1, RZ, 0xfc, !PT ;  /* 0x0000000125cc7812 */ /* 0x000fe200078efcff */
[----:B------:R-:W-:Y:S02]  /*0ad0*/  IMAD.MOV.U32 R18, RZ, RZ, RZ ;  /* 0x000000ffff127224 */ /* 0x000fe400078e00ff */
[----:B------:R-:W-:Y:S01]  /*0ae0*/  IMAD.MOV.U32 R205, RZ, RZ, RZ ;  /* 0x000000ffffcd7224 */ /* 0x000fe200078e00ff */
[----:B------:R-:W-:Y:S01]  /*0af0*/  SHF.R.S32.HI R0, RZ, 0x1f, R12 ;  /* 0x0000001fff007819 */ /* 0x000fe2000001140c */
[----:B------:R-:W-:Y:S02]  /*0b00*/  IMAD.MOV.U32 R202, RZ, RZ, RZ ;  /* 0x000000ffffca7224 */ /* 0x000fe400078e00ff */
[----:B------:R-:W-:Y:S01]  /*0b10*/  IMAD.MOV.U32 R22, RZ, RZ, RZ ;  /* 0x000000ffff167224 */ /* 0x000fe200078e00ff */
        /* <DEDUP_REMOVED lines=34> */
[----:B------:R-:W-:Y:S01]  /*0d40*/  SHF.R.S32.HI R4, RZ, 0x1f, R2 ;  /* 0x0000001fff047819 */ /* 0x000fe20000011402 */
[----:B------:R-:W-:Y:S01]  /*0d50*/  IMAD.SHL.U32 R5, R5, 0x8, RZ ;  /* 0x0000000805057824 */ /* 0x000fe200078e00ff */
[----:B------:R-:W-:Y:S01]  /*0d60*/  LOP3.LUT R2, R2, 0xfffffffc, RZ, 0xc0, !PT ;  /* 0xfffffffc02027812 */ /* 0x000fe200078ec0ff */
[----:B------:R-:W-:Y:S01]  /*0d70*/  STL [R1+0x44], RZ ;  /* 0x000044ff01007387 */ /* 0x000fe20000100800 */
[----:B------:R-:W-:Y:S02]  /*0d80*/  LEA.HI R4, R4, R23, RZ, 0x3 ;  /* 0x0000001704047211 */ /* 0x000fe400078f18ff */
[----:B------:R-:W-:Y:S01]  /*0d90*/  IADD3 R7, R23, 0x40, RZ ;  /* 0x0000004017077810 */ /* 0x000fe20007ffe0ff */
[----:B------:R-:W-:Y:S01]  /*0da0*/  IMAD.IADD R9, R12, 0x1, -R2 ;  /* 0x000000010c097824 */ /* 0x000fe200078e0a02 */
[----:B------:R-:W-:-:S02]  /*0db0*/  LOP3.LUT R4, R4, 0xfffffff8, RZ, 0xc0, !PT ;  /* 0xfffffff804047812 */ /* 0x000fc400078ec0ff */
[----:B------:R-:W-:Y:S01]  /*0dc0*/  SHF.R.S32.HI R3, RZ, 0x3, R0 ;  /* 0x00000003ff037819 */ /* 0x000fe20000011400 */
[----:B------:R-:W-:Y:S01]  /*0dd0*/  IMAD.SHL.U32 R16, R9, 0x8, RZ ;  /* 0x0000000809107824 */ /* 0x000fe200078e00ff */
[----:B------:R-:W-:Y:S01]  /*0de0*/  LOP3.LUT R0, R0, 0xfffffff8, RZ, 0xc0, !PT ;  /* 0xfffffff800007812 */ /* 0x000fe200078ec0ff */
[----:B------:R-:W-:Y:S01]  /*0df0*/  IMAD.IADD R4, R23, 0x1, -R4 ;  /* 0x0000000117047824 */ /* 0x000fe200078e0a04 */
[----:B------:R-:W-:Y:S01]  /*0e00*/  SHF.R.S32.HI R3, RZ, 0x1f, R7 ;  /* 0x0000001fff037819 */ /* 0x000fe20000011407 */
[C---:B------:R-:W-:Y:S01]  /*0e10*/  VIADD R210, R16.reuse, 0x40 ;  /* 0x0000004010d27836 */ /* 0x040fe20000000000 */
[----:B------:R-:W-:Y:S01]  /*0e20*/  SHF.R.S32.HI R17, RZ, 0x1f, R16 ;  /* 0x0000001fff117819 */ /* 0x000fe20000011410 */
[C---:B------:R-:W-:Y:S01]  /*0e30*/  VIADD R209, R16.reuse, 0x60 ;  /* 0x0000006010d17836 */ /* 0x040fe20000000000 */
[----:B------:R0:W-:Y:S01]  /*0e40*/  STL [R1+0x48], R4 ;  /* 0x0000480401007387 */ /* 0x0001e20000100800 */
[C---:B------:R-:W-:Y:S01]  /*0e50*/  VIADD R208, R16.reuse, 0x80 ;  /* 0x0000008010d07836 */ /* 0x040fe20000000000 */
[----:B------:R-:W-:Y:S01]  /*0e60*/  SHF.R.S32.HI R14, RZ, 0x1f, R210 ;  /* 0x0000001fff0e7819 */ /* 0x000fe200000114d2 */
[C---:B------:R-:W-:Y:S01]  /*0e70*/  VIADD R207, R16.reuse, 0xa0 ;  /* 0x000000a010cf7836 */ /* 0x040fe20000000000 */
[----:B------:R-:W-:Y:S01]  /*0e80*/  SHF.R.S32.HI R13, RZ, 0x1f, R209 ;  /* 0x0000001fff0d7819 */ /* 0x000fe200000114d1 */
[----:B------:R-:W-:Y:S01]  /*0e90*/  VIADD R212, R16, 0xc0 ;  /* 0x000000c010d47836 */ /* 0x000fe20000000000 */
[----:B------:R-:W-:Y:S01]  /*0ea0*/  LEA.HI R3, R3, R7, RZ, 0x3 ;  /* 0x0000000703037211 */ /* 0x000fe200078f18ff */
[----:B------:R-:W-:Y:S01]  /*0eb0*/  IMAD.IADD R10, R12, 0x1, -R0 ;  /* 0x000000010c0a7824 */ /* 0x000fe200078e0a00 */
[----:B------:R1:W-:Y:S01]  /*0ec0*/  STL [R1+0x18], R14 ;  /* 0x0000180e01007387 */ /* 0x0003e20000100800 */
[C---:B------:R-:W-:Y:S01]  /*0ed0*/  IMAD.SHL.U32 R200, R9.reuse, 0x4, RZ ;  /* 0x0000000409c87824 */ /* 0x040fe200078e00ff */
[----:B------:R-:W-:Y:S01]  /*0ee0*/  LEA.HI R0, R9, R9, RZ, 0x1 ;  /* 0x0000000909007211 */ /* 0x000fe200078f08ff */
[----:B------:R-:W-:Y:S01]  /*0ef0*/  IMAD.SHL.U32 R2, R7, 0x40, RZ ;  /* 0x0000004007027824 */ /* 0x000fe200078e00ff */
[----:B------:R-:W-:Y:S01]  /*0f00*/  SHF.R.S32.HI R15, RZ, 0x1f, R207 ;  /* 0x0000001fff0f7819 */ /* 0x000fe200000114cf */
[----:B------:R2:W-:Y:S01]  /*0f10*/  STL [R1+0x14], R13 ;  /* 0x0000140d01007387 */ /* 0x0005e20000100800 */
[----:B------:R-:W-:Y:S01]  /*0f20*/  VIADD R211, R16, 0xe0 ;  /* 0x000000e010d37836 */ /* 0x000fe20000000000 */
[----:B------:R-:W-:Y:S01]  /*0f30*/  LOP3.LUT R0, R0, 0x1ffffffe, RZ, 0xc0, !PT ;  /* 0x1ffffffe00007812 */ /* 0x000fe200078ec0ff */
[----:B------:R-:W-:Y:S01]  /*0f40*/  VIADD R206, R200, 0x10 ;  /* 0x00000010c8ce7836 */ /* 0x000fe20000000000 */
[----:B0-----:R-:W-:Y:S01]  /*0f50*/  LOP3.LUT R4, R2, 0x1c0, RZ, 0xc0, !PT ;  /* 0x000001c002047812 */ /* 0x001fe200078ec0ff */
[----:B------:R-:W-:Y:S01]  /*0f60*/  IMAD.SHL.U32 R213, R10, 0x8, RZ ;  /* 0x000000080ad57824 */ /* 0x000fe200078e00ff */
[----:B-1----:R-:W-:Y:S01]  /*0f70*/  SHF.R.S32.HI R14, RZ, 0x1f, R208 ;  /* 0x0000001fff0e7819 */ /* 0x002fe200000114d0 */
[----:B------:R-:W-:Y:S01]  /*0f80*/  IMAD.SHL.U32 R3, R3, 0x40, RZ ;  /* 0x0000004003037824 */ /* 0x000fe200078e00ff */
[----:B------:R-:W-:Y:S01]  /*0f90*/  IADD3 R0, R9, -R0, RZ ;  /* 0x8000000009007210 */ /* 0x000fe20007ffe0ff */
[----:B------:R-:W-:Y:S01]  /*0fa0*/  VIADD R2, R16, 0x20 ;  /* 0x0000002010027836 */ /* 0x000fe20000000000 */
[----:B--2---:R-:W-:Y:S01]  /*0fb0*/  SHF.R.S32.HI R13, RZ, 0x1f, R212 ;  /* 0x0000001fff0d7819 */ /* 0x004fe200000114d4 */
[----:B------:R0:W-:Y:S01]  /*0fc0*/  STL [R1+0x10], R14 ;  /* 0x0000100e01007387 */ /* 0x0001e20000100800 */
[----:B------:R-:W-:Y:S01]  /*0fd0*/  SHF.R.S32.HI R7, RZ, 0x1f, R213 ;  /* 0x0000001fff077819 */ /* 0x000fe200000114d5 */
[----:B------:R-:W-:Y:S01]  /*0fe0*/  VIADD R7, R213, 0xc0 ;  /* 0x000000c0d5077836 */ /* 0x000fe20000000000 */
[----:B------:R-:W-:Y:S01]  /*0ff0*/  SHF.R.U32.HI R9, RZ, 0x3, R4 ;  /* 0x00000003ff097819 */ /* 0x000fe20000011604 */
[----:B------:R-:W-:Y:S01]  /*1000*/  STL [R1+0xc], R15 ;  /* 0x00000c0f01007387 */ /* 0x000fe20000100800 */
[----:B------:R-:W-:Y:S01]  /*1010*/  LOP3.LUT R3, R3, 0xfffffe00, RZ, 0xc0, !PT ;  /* 0xfffffe0003037812 */ /* 0x000fe200078ec0ff */
[----:B------:R-:W-:Y:S01]  /*1020*/  IMAD R0, R0, 0x8, R6 ;  /* 0x0000000800007824 */ /* 0x000fe200078e0206 */
[----:B------:R-:W-:Y:S01]  /*1030*/  LOP3.LUT R4, R4, 0x38, R16, 0xf8, !PT ;  /* 0x0000003804047812 */ /* 0x000fe200078ef810 */
[----:B------:R1:W-:Y:S01]  /*1040*/  STL [R1+0x8], R13 ;  /* 0x0000080d01007387 */ /* 0x0003e20000100800 */
[C---:B------:R-:W-:Y:S01]  /*1050*/  VIADD R12, R213.reuse, 0x40 ;  /* 0x00000040d50c7836 */ /* 0x040fe20000000000 */
[----:B0-----:R-:W-:Y:S01]  /*1060*/  SHF.R.S32.HI R14, RZ, 0x1f, R211 ;  /* 0x0000001fff0e7819 */ /* 0x001fe200000114d3 */
[----:B------:R-:W-:Y:S01]  /*1070*/  VIADD R10, R213, 0x80 ;  /* 0x00000080d50a7836 */ /* 0x000fe20000000000 */
[----:B------:R-:W-:-:S02]  /*1080*/  LOP3.LUT R4, R3, R4, R9, 0xf6, !PT ;  /* 0x0000000403047212 */ /* 0x000fc400078ef609 */
[----:B------:R-:W-:Y:S01]  /*1090*/  SHF.R.S32.HI R203, RZ, 0x1f, R2 ;  /* 0x0000001fffcb7819 */ /* 0x000fe20000011402 */
[----:B------:R-:W-:Y:S01]  /*10a0*/  STL [R1+0x4], R14 ;  /* 0x0000040e01007387 */ /* 0x000fe20000100800 */
[----:B------:R-:W-:Y:S02]  /*10b0*/  SHF.R.S32.HI R12, RZ, 0x1f, R12 ;  /* 0x0000001fff0c7819 */ /* 0x000fe4000001140c */
[----:B-1----:R-:W-:Y:S02]  /*10c0*/  SHF.R.S32.HI R13, RZ, 0x1f, R206 ;  /* 0x0000001fff0d7819 */ /* 0x002fe400000114ce */
[----:B------:R-:W-:-:S03]  /*10d0*/  SHF.R.S32.HI R10, RZ, 0x1f, R10 ;  /* 0x0000001fff0a7819 */ /* 0x000fc6000001140a */
[----:B------:R-:W-:Y:S04]  /*10e0*/  STL [R1+0x50], R13 ;  /* 0x0000500d01007387 */ /* 0x000fe80000100800 */
[----:B------:R0:W-:Y:S02]  /*10f0*/  STL [R1+0x24], R3 ;  /* 0x0000240301007387 */ /* 0x0001e40000100800 */
[----:B0-----:R-:W-:Y:S01]  /*1100*/  SHF.R.S32.HI R3, RZ, 0x1f, R7 ;  /* 0x0000001fff037819 */ /* 0x001fe20000011407 */
[----:B------:R-:W-:Y:S02]  /*1110*/  IMAD.IADD R7, R11, 0x1, -R8 ;  /* 0x000000010b077824 */ /* 0x000fe400078e0a08 */
[----:B------:R-:W-:-:S03]  /*1120*/  IMAD R3, R4, 0x2, R19 ;  /* 0x0000000204037824 */ /* 0x000fc600078e0213 */
[----:B------:R0:W-:Y:S04]  /*1130*/  STL [R1+0x2c], R7 ;  /* 0x00002c0701007387 */ /* 0x0001e80000100800 */
[----:B------:R0:W-:Y:S04]  /*1140*/  STL [R1+0x5c], R5 ;  /* 0x00005c0501007387 */ /* 0x0001e80000100800 */
[----:B------:R0:W-:Y:S04]  /*1150*/  STL [R1+0x28], R0 ;  /* 0x0000280001007387 */ /* 0x0001e80000100800 */
[----:B------:R0:W-:Y:S02]  /*1160*/  STL [R1+0x54], R3 ;  /* 0x0000540301007387 */ /* 0x0001e40000100800 */
.L_x_14512:
[----:B0-2---:R-:W0:Y:S02]  /*1170*/  LDC.64 R4, c[0x0][0xc88] ;  /* 0x00032200ff047b82 */ /* 0x005e240000000a00 */
        /* <DEDUP_REMOVED lines=21> */
[----:B-1----:R1:W-:Y:S01]  /*12d0*/  STL [R1+0x38], R37 ;  /* 0x0000382501007387 */ /* 0x0023e20000100800 */
        /* <DEDUP_REMOVED lines=12> */
[----:B------:R-:W-:Y:S02]  /*13a0*/  IMAD.MOV.U32 R25, RZ, RZ, R3 ;  /* 0x000000ffff197224 */ /* 0x000fe400078e0003 */
        /* <DEDUP_REMOVED lines=8> */
[----:B-1-34-:R-:W-:Y:S06]  /*1430*/  @P2 BRA `(.L_x_14354) ;  /* 0x0000000000242947 */ /* 0x01afec0003800000 */
        /* <DEDUP_REMOVED lines=9> */
.L_x_14354:
[----:B------:R-:W-:Y:S01]  /*14d0*/  ULDC.64 UR4, c[0x0][0xa20] ;  /* 0x0002880000047ab9 */ /* 0x000fe20000000a00 */
[----:B------:R0:W-:Y:S01]  /*14e0*/  STL [R1+0x34], R34 ;  /* 0x0000342201007387 */ /* 0x0001e20000100800 */
[----:B------:R-:W-:-:S04]  /*14f0*/  ISETP.NE.U32.AND P1, PT, RZ, UR4, PT ;  /* 0x00000004ff007c0c */ /* 0x000fc8000bf25070 */
[----:B------:R-:W-:-:S13]  /*1500*/  ISETP.NE.AND.EX P1, PT, RZ, UR5, PT, P1 ;  /* 0x00000005ff007c0c */ /* 0x000fda000bf25310 */
[----:B0-----:R-:W-:Y:S05]  /*1510*/  @!P1 BRA `(.L_x_14355) ;  /* 0x0000000000109947 */ /* 0x001fea0003800000 */
[----:B------:R-:W-:-:S04]  /*1520*/  IADD3 R4, P0, R37, UR4, RZ ;  /* 0x0000000425047c10 */ /* 0x000fc8000ff1e0ff */
[----:B------:R-:W-:-:S05]  /*1530*/  IADD3.X R5, R32, UR5, RZ, P0, !PT ;  /* 0x0000000520057c10 */ /* 0x000fca00087fe4ff */
[----:B------:R0:W5:Y:S01]  /*1540*/  LDG.E R35, desc[UR40][R4.64] ;  /* 0x0000002804237981 */ /* 0x000162000c1e1900 */
[----:B------:R-:W-:Y:S05]  /*1550*/  BRA `(.L_x_14356) ;  /* 0x0000000000107947 */ /* 0x000fea0003800000 */
.L_x_14355:
[----:B------:R-:W-:Y:S05]  /*1560*/  @!P0 BRA `(.L_x_14356) ;  /* 0x00000000000c8947 */ /* 0x000fea0003800000 */
[----:B------:R-:W2:Y:S04]  /*1570*/  LDG.E R4, desc[UR40][R8.64] ;  /* 0x0000002808047981 */ /* 0x000ea8000c1e1900 */
[----:B------:R-:W2:Y:S02]  /*1580*/  LDG.E R35, desc[UR40][R8.64+0x4] ;  /* 0x0000042808237981 */ /* 0x000ea4000c1e1900 */
[----:B--2---:R-:W-:-:S07]  /*1590*/  IMAD.IADD R35, R35, 0x1, -R4 ;  /* 0x0000000123237824 */ /* 0x004fce00078e0a04 */
.L_x_14356:
        /* <DEDUP_REMOVED lines=16> */
[----:B------:R-:W-:Y:S02]  /*16a0*/  IMAD.SHL.U32 R229, R33, 0x80, RZ ;  /* 0x0000008021e57824 */ /* 0x000fe400078e00ff */
[----:B------:R-:W-:Y:S02]  /*16b0*/  IMAD.IADD R11, R35, 0x1, -R0 ;  /* 0x00000001230b7824 */ /* 0x000fe400078e0a00 */
[----:B0-----:R-:W-:-:S08]  /*16c0*/  VIADD R4, R229, 0x7f ;  /* 0x0000007fe5047836 */ /* 0x001fd00000000000 */
[----:B------:R-:W0:Y:S08]  /*16d0*/  @P1 LDC R9, c[0x0][0x44c] ;  /* 0x00011300ff091b82 */ /* 0x000e300000000800 */
[----:B------:R-:W1:Y:S01]  /*16e0*/  @P1 LDC R5, c[0x0][0x450] ;  /* 0x00011400ff051b82 */ /* 0x000e620000000800 */
[----:B0-----:R-:W-:-:S05]  /*16f0*/  @P1 IMAD.HI.U32 R0, R4, R9, RZ ;  /* 0x0000000904001227 */ /* 0x001fca00078e00ff */
[----:B-1----:R-:W-:Y:S02]  /*1700*/  @P1 SHF.R.U32.HI R4, RZ, R5, R0 ;  /* 0x00000005ff041219 */ /* 0x002fe40000011600 */
[----:B--2---:R-:W-:-:S05]  /*1710*/  @P0 IADD3 R26, -R3, R8, RZ ;  /* 0x00000008031a0210 */ /* 0x004fca0007ffe1ff */
[----:B------:R-:W-:-:S04]  /*1720*/  IMAD.IADD R222, R11, 0x1, R26 ;  /* 0x000000010bde7824 */ /* 0x000fc800078e021a */
[C---:B------:R-:W-:Y:S01]  /*1730*/  VIADD R0, R222.reuse, 0x5f ;  /* 0x0000005fde007836 */ /* 0x040fe20000000000 */
[----:B------:R-:W-:-:S03]  /*1740*/  IADD3 R31, R222, 0x60, -R220 ;  /* 0x00000060de1f7810 */ /* 0x000fc60007ffe8dc */
[----:B------:R-:W-:-:S04]  /*1750*/  IMAD.HI R0, R0, 0x2aaaaaab, RZ ;  /* 0x2aaaaaab00007827 */ /* 0x000fc800078e02ff */
[----:B------:R-:W-:Y:S01]  /*1760*/  IMAD.IADD R4, R31, 0x1, R4 ;  /* 0x000000011f047824 */ /* 0x000fe200078e0204 */
[----:B------:R-:W-:-:S03]  /*1770*/  SHF.R.U32.HI R177, RZ, 0x1f, R0 ;  /* 0x0000001fffb17819 */ /* 0x000fc60000011600 */
[----:B------:R-:W-:Y:S01]  /*1780*/  IMAD.HI R4, R4, 0x2aaaaaab, RZ ;  /* 0x2aaaaaab04047827 */ /* 0x000fe200078e02ff */
[----:B------:R-:W-:-:S03]  /*1790*/  LEA.HI.SX32 R177, R0, R177, 0x1c ;  /* 0x000000b100b17211 */ /* 0x000fc600078fe2ff */
[----:B------:R-:W-:Y:S01]  /*17a0*/  IMAD.MOV R0, RZ, RZ, -R11 ;  /* 0x000000ffff007224 */ /* 0x000fe200078e0a0b */
[----:B------:R-:W-:-:S04]  /*17b0*/  SHF.R.U32.HI R3, RZ, 0x1f, R4 ;  /* 0x0000001fff037819 */ /* 0x000fc80000011604 */
[----:B------:R-:W-:-:S04]  /*17c0*/  LEA.HI.SX32 R4, R4, R3, 0x1c ;  /* 0x0000000304047211 */ /* 0x000fc800078fe2ff */
[----:B------:R-:W-:-:S05]  /*17d0*/  VIMNMX R4, R177, R4, PT ;  /* 0x00000004b1047248 */ /* 0x000fca0003fe0100 */
[----:B------:R-:W-:Y:S01]  /*17e0*/  IMAD R3, R4, 0x60, -R11 ;  /* 0x0000006004037824 */ /* 0x000fe200078e0a0b */
[----:B------:R-:W-:-:S04]  /*17f0*/  VIMNMX R4, RZ, R0, !PT ;  /* 0x00000000ff047248 */ /* 0x000fc80007fe0100 */
        /* <DEDUP_REMOVED lines=32> */
.L_x_14359:
[----:B------:R-:W-:Y:S05]  /*1a00*/  BSYNC B6 ;  /* 0x0000000000067941 */ /* 0x000fea0003800000 */
.L_x_14358:
        /* <DEDUP_REMOVED lines=20> */
.L_x_14361:
[----:B------:R-:W-:Y:S05]  /*1b50*/  BSYNC B6 ;  /* 0x0000000000067941 */ /* 0x000fea0003800000 */
.L_x_14360:
[----:B------:R-:W2:Y:S01]  /*1b60*/  LDL R14, [R1+0x48] ;  /* 0x00004800010e7983 */ /* 0x000ea20000100800 */
[----:B------:R-:W-:Y:S01]  /*1b70*/  ULDC.64 UR4, c[0x0][0x9f8] ;  /* 0x00027e0000047ab9 */ /* 0x000fe20000000a00 */
[----:B------:R-:W0:Y:S01]  /*1b80*/  LDC.64 R56, c[0x0][0x408] ;  /* 0x00010200ff387b82 */ /* 0x000e220000000a00 */
[----:B------:R-:W-:-:S04]  /*1b90*/  ISETP.NE.U32.AND P0, PT, RZ, UR4, PT ;  /* 0x00000004ff007c0c */ /* 0x000fc8000bf05070 */
[----:B------:R-:W-:-:S03]  /*1ba0*/  ISETP.NE.AND.EX P0, PT, RZ, UR5, PT, P0 ;  /* 0x00000005ff007c0c */ /* 0x000fc6000bf05300 */
[----:B------:R-:W1:Y:S10]  /*1bb0*/  LDC R65, c[0x0][0x3f4] ;  /* 0x0000fd00ff417b82 */ /* 0x000e740000000800 */
[----:B------:R-:W-:Y:S01]  /*1bc0*/  @P0 IADD3 R4, P1, R37, UR4, RZ ;  /* 0x0000000425040c10 */ /* 0x000fe2000ff3e0ff */
[----:B------:R-:W-:-:S03]  /*1bd0*/  ULDC UR4, c[0x0][0x320] ;  /* 0x0000c80000047ab9 */ /* 0x000fc60000000800 */
[----:B------:R-:W-:Y:S02]  /*1be0*/  @P0 IADD3.X R5, R32, UR5, RZ, P1, !PT ;  /* 0x0000000520050c10 */ /* 0x000fe40008ffe4ff */
[----:B------:R-:W-:Y:S01]  /*1bf0*/  ISETP.GE.AND P1, PT, R2, UR4, PT ;  /* 0x0000000402007c0c */ /* 0x000fe2000bf26270 */
[----:B------:R-:W3:Y:S02]  /*1c00*/  LDC.64 R32, c[0x0][0x3f8] ;  /* 0x0000fe00ff207b82 */ /* 0x000ee40000000a00 */
        /* <DEDUP_REMOVED lines=15> */
[----:B------:R-:W-:-:S02]  /*1d00*/  ISETP.GE.AND P0, PT, R212, UR4, PT ;  /* 0x00000004d4007c0c */ /* 0x000fc4000bf06270 */
[----:B------:R-:W-:Y:S02]  /*1d10*/  ISETP.GE.AND P1, PT, R211, UR4, PT ;  /* 0x00000004d3007c0c */ /* 0x000fe4000bf26270 */
[----:B------:R-:W-:Y:S02]  /*1d20*/  SHF.R.S32.HI R9, RZ, 0x1f, R23 ;  /* 0x0000001fff097819 */ /* 0x000fe40000011417 */
[----:B------:R-:W-:Y:S02]  /*1d30*/  LOP3.LUT R3, R4, R0, R3, 0xfe, !PT ;  /* 0x0000000004037212 */ /* 0x000fe400078efe03 */
[----:B------:R-:W-:Y:S02]  /*1d40*/  SEL R6, RZ, 0x40, P0 ;  /* 0x00000040ff067807 */ /* 0x000fe40000000000 */
[----:B------:R-:W-:Y:S02]  /*1d50*/  SEL R7, RZ, 0x7fff80, P1 ;  /* 0x007fff80ff077807 */ /* 0x000fe40000800000 */
[----:B------:R-:W-:-:S02]  /*1d60*/  SHF.R.S32.HI R201, RZ, 0x1f, R200 ;  /* 0x0000001fffc97819 */ /* 0x000fc400000114c8 */
[----:B------:R-:W-:Y:S01]  /*1d70*/  LOP3.LUT R3, R7, R3, R6, 0xfe, !PT ;  /* 0x0000000307037212 */ /* 0x000fe200078efe06 */
[C---:B0-----:R-:W-:Y:S02]  /*1d80*/  IMAD R6, R9.reuse, R56, RZ ;  /* 0x0000003809067224 */ /* 0x041fe400078e02ff */
[----:B---3--:R-:W-:Y:S02]  /*1d90*/  IMAD R0, R9, R32, RZ ;  /* 0x0000002009007224 */ /* 0x008fe400078e02ff */
[----:B------:R-:W-:-:S04]  /*1da0*/  IMAD.WIDE.U32 R8, R23, R56, R200 ;  /* 0x0000003817087225 */ /* 0x000fc800078e00c8 */
[----:B------:R-:W-:-:S04]  /*1db0*/  IMAD R55, R23, R57, R6 ;  /* 0x0000003917377224 */ /* 0x000fc800078e0206 */
[----:B------:R-:W-:Y:S02]  /*1dc0*/  IMAD.IADD R9, R9, 0x1, R55 ;  /* 0x0000000109097824 */ /* 0x000fe400078e0237 */
[----:B-----5:R-:W-:-:S04]  /*1dd0*/  IMAD.WIDE.U32 R52, R24, R56, R8 ;  /* 0x0000003818347225 */ /* 0x020fc800078e0008 */
[----:B------:R-:W3:Y:S01]  /*1de0*/  LDL R9, [R1+0x24] ;  /* 0x0000240001097983 */ /* 0x000ee20000100800 */
[----:B------:R-:W0:Y:S01]  /*1df0*/  S2R R38, SR_TID.X ;  /* 0x0000000000267919 */ /* 0x000e220000002100 */
[----:B------:R-:W4:Y:S01]  /*1e00*/  S2R R37, SR_TID.X ;  /* 0x0000000000257919 */ /* 0x000f220000002100 */
[----:B0-----:R-:W-:Y:S01]  /*1e10*/  VIADD R38, R38, 0xffffff80 ;  /* 0xffffff8026267836 */ /* 0x001fe20000000000 */
[----:B----4-:R-:W-:Y:S01]  /*1e20*/  SHF.R.U32.HI R37, RZ, 0x7, R37 ;  /* 0x00000007ff257819 */ /* 0x010fe20000011625 */
[----:B------:R-:W-:Y:S01]  /*1e30*/  IMAD R15, R23, R33, R0 ;  /* 0x00000021170f7224 */ /* 0x000fe200078e0200 */
[----:B-1----:R-:W-:Y:S02]  /*1e40*/  ISETP.GE.AND P0, PT, R16, R65, PT ;  /* 0x000000411000720c */ /* 0x002fe40003f06270 */
[----:B------:R-:W-:Y:S01]  /*1e50*/  ISETP.NE.AND P6, PT, R37, 0x1, PT ;  /* 0x000000012500780c */ /* 0x000fe20003fc5270 */
[----:B------:R-:W-:Y:S01]  /*1e60*/  IMAD.WIDE.U32 R10, R23, R32, R16 ;  /* 0x00000020170a7225 */ /* 0x000fe200078e0010 */
[----:B------:R-:W-:-:S03]  /*1e70*/  SEL R13, R65, RZ, P0 ;  /* 0x000000ff410d7207 */ /* 0x000fc60000000000 */
[----:B------:R-:W-:Y:S02]  /*1e80*/  IMAD.IADD R11, R15, 0x1, R11 ;  /* 0x000000010f0b7824 */ /* 0x000fe400078e020b */
[----:B------:R-:W-:Y:S02]  /*1e90*/  IMAD.IADD R13, R16, 0x1, R13 ;  /* 0x00000001100d7824 */ /* 0x000fe400078e020d */
[----:B------:R-:W-:-:S04]  /*1ea0*/  IMAD.WIDE.U32 R20, R24, R32, R10 ;  /* 0x0000002018147225 */ /* 0x000fc800078e000a */
[----:B------:R-:W-:Y:S01]  /*1eb0*/  VIADD R62, R37, 0x8 ;  /* 0x00000008253e7836 */ /* 0x000fe20000000000 */
[----:B------:R-:W-:Y:S05]  /*1ec0*/  @!P6 WARPSYNC.ALL ;  /* 0x000000000000e948 */ /* 0x000fea0003800000 */
[C---:B------:R-:W-:Y:S02]  /*1ed0*/  VIADD R37, R23.reuse, 0x40 ;  /* 0x0000004017257836 */ /* 0x040fe40000000000 */
[----:B------:R-:W-:Y:S01]  /*1ee0*/  IMAD.WIDE.U32 R4, R23, R32, R200 ;  /* 0x0000002017047225 */ /* 0x000fe200078e00c8 */
[----:B------:R-:W-:Y:S01]  /*1ef0*/  SHF.R.S32.HI R12, RZ, 0x1f, R13 ;  /* 0x0000001fff0c7819 */ /* 0x000fe2000001140d */
[----:B------:R-:W-:-:S02]  /*1f00*/  ULDC UR4, c[0x0][0x2f4] ;  /* 0x0000bd0000047ab9 */ /* 0x000fc40000000800 */
[----:B------:R-:W-:Y:S02]  /*1f10*/  VIADD R10, R23, 0x40 ;  /* 0x00000040170a7836 */ /* 0x000fe40000000000 */
[----:B------:R-:W-:Y:S02]  /*1f20*/  IMAD.SHL.U32 R37, R37, 0x40, RZ ;  /* 0x0000004025257824 */ /* 0x000fe400078e00ff */
[----:B------:R-:W-:Y:S02]  /*1f30*/  IMAD.SHL.U32 R10, R10, 0x40, RZ ;  /* 0x000000400a0a7824 */ /* 0x000fe400078e00ff */
[----:B------:R-:W-:Y:S01]  /*1f40*/  IMAD.IADD R7, R5, 0x1, R15 ;  /* 0x0000000105077824 */ /* 0x000fe200078e020f */
[----:B------:R-:W-:Y:S01]  /*1f50*/  SHF.R.S32.HI R15, RZ, 0x1f, R24 ;  /* 0x0000001fff0f7819 */ /* 0x000fe20000011418 */
[----:B------:R-:W-:Y:S01]  /*1f60*/  IMAD.MOV.U32 R6, RZ, RZ, R4 ;  /* 0x000000ffff067224 */ /* 0x000fe200078e0004 */
[----:B------:R-:W-:Y:S01]  /*1f70*/  LEA.HI R12, R12, R13, RZ, 0x3 ;  /* 0x0000000d0c0c7211 */ /* 0x000fe200078f18ff */
[----:B------:R-:W-:Y:S01]  /*1f80*/  IMAD.WIDE.U32 R4, R23, R56, R16 ;  /* 0x0000003817047225 */ /* 0x000fe200078e0010 */
[----:B------:R-:W-:-:S02]  /*1f90*/  LOP3.LUT R37, R37, 0x1c0, RZ, 0xc0, !PT ;  /* 0x000001c025257812 */ /* 0x000fc400078ec0ff */
[----:B------:R-:W-:Y:S01]  /*1fa0*/  LOP3.LUT R10, R10, 0x1c0, RZ, 0xc0, !PT ;  /* 0x000001c00a0a7812 */ /* 0x000fe200078ec0ff */
[----:B------:R-:W-:Y:S01]  /*1fb0*/  IMAD.IADD R55, R55, 0x1, R5 ;  /* 0x0000000137377824 */ /* 0x000fe200078e0205 */
[----:B------:R-:W-:Y:S01]  /*1fc0*/  MOV R54, R4 ;  /* 0x0000000400367202 */ /* 0x000fe20000000f00 */
[C---:B------:R-:W-:Y:S01]  /*1fd0*/  IMAD R5, R15.reuse, R32, RZ ;  /* 0x000000200f057224 */ /* 0x040fe200078e02ff */
[----:B------:R-:W-:Y:S01]  /*1fe0*/  SHF.R.S32.HI R74, RZ, 0x3, R12 ;  /* 0x00000003ff4a7819 */ /* 0x000fe2000001140c */
[----:B------:R-:W-:Y:S01]  /*1ff0*/  IMAD.MOV.U32 R64, RZ, RZ, 0x20 ;  /* 0x00000020ff407424 */ /* 0x000fe200078e00ff */
[----:B------:R-:W-:Y:S01]  /*2000*/  LOP3.LUT R75, R12, 0xfffffff8, RZ, 0xc0, !PT ;  /* 0xfffffff80c4b7812 */ /* 0x000fe200078ec0ff */
[----:B------:R-:W-:Y:S01]  /*2010*/  IMAD R15, R15, R56, RZ ;  /* 0x000000380f0f7224 */ /* 0x000fe200078e02ff */
[----:B------:R-:W-:Y:S02]  /*2020*/  PRMT R86, R3, 0x8880, RZ ;  /* 0x0000888003567816 */ /* 0x000fe400000000ff */
[----:B------:R-:W-:Y:S01]  /*2030*/  SHF.R.U32.HI R10, RZ, 0x3, R10 ;  /* 0x00000003ff0a7819 */ /* 0x000fe2000001160a */
[----:B------:R-:W-:Y:S01]  /*2040*/  IMAD.IADD R0, R36, 0x1, R35 ;  /* 0x0000000124007824 */ /* 0x000fe200078e0223 */
[----:B------:R-:W-:Y:S01]  /*2050*/  SHF.L.U64.HI R4, R32, 0x6, R33 ;  /* 0x0000000620047819 */ /* 0x000fe20000010221 */
[----:B------:R-:W-:Y:S01]  /*2060*/  IMAD R71, R24, R33, R5 ;  /* 0x0000002118477224 */ /* 0x000fe200078e0205 */
[----:B------:R-:W-:Y:S01]  /*2070*/  SHF.L.U64.HI R35, R56, 0x6, R57 ;  /* 0x0000000638237819 */ /* 0x000fe20000010239 */
[----:B------:R-:W-:Y:S01]  /*2080*/  IMAD R13, R33, 0x60, RZ ;  /* 0x00000060210d7824 */ /* 0x000fe200078e02ff */
[----:B------:R-:W-:Y:S01]  /*2090*/  PRMT R86, R86, 0x7710, RZ ;  /* 0x0000771056567816 */ /* 0x000fe200000000ff */
[----:B------:R-:W-:Y:S01]  /*20a0*/  IMAD.SHL.U32 R5, R32, 0x40, RZ ;  /* 0x0000004020057824 */ /* 0x000fe200078e00ff */
[----:B------:R-:W-:Y:S01]  /*20b0*/  ISETP.GE.AND P2, PT, R2, UR4, PT ;  /* 0x0000000402007c0c */ /* 0x000fe2000bf46270 */
[----:B------:R-:W-:-:S04]  /*20c0*/  IMAD.WIDE.U32 R6, R24, R32, R6 ;  /* 0x0000002018067225 */ /* 0x000fc800078e0006 */
[----:B------:R-:W-:Y:S02]  /*20d0*/  IMAD R67, R57, 0x60, RZ ;  /* 0x0000006039437824 */ /* 0x000fe400078e02ff */
[----:B------:R-:W-:Y:S02]  /*20e0*/  IMAD R15, R24, R57, R15 ;  /* 0x00000039180f7224 */ /* 0x000fe400078e020f */
[----:B------:R-:W-:Y:S02]  /*20f0*/  IMAD.SHL.U32 R58, R56, 0x40, RZ ;  /* 0x00000040383a7824 */ /* 0x000fe400078e00ff */
        /* <DEDUP_REMOVED lines=9> */
[----:B------:R-:W-:Y:S01]  /*2190*/  IMAD.SHL.U32 R65, R65, 0x2, RZ ;  /* 0x0000000241417824 */ /* 0x000fe200078e00ff */
[----:B------:R-:W-:Y:S01]  /*21a0*/  LOP3.LUT R85, R86, 0x20, RZ, 0xc0, !PT ;  /* 0x0000002056557812 */ /* 0x000fe200078ec0ff */
[----:B------:R-:W-:Y:S01]  /*21b0*/  IMAD.IADD R66, R33, 0x1, R13 ;  /* 0x0000000121427824 */ /* 0x000fe200078e020d */
[----:B------:R-:W-:Y:S01]  /*21c0*/  SHF.R.S32.HI R60, RZ, 0x1f, R34 ;  /* 0x0000001fff3c7819 */ /* 0x000fe20000011422 */
[----:B------:R-:W-:Y:S01]  /*21d0*/  IMAD.IADD R67, R57, 0x1, R67 ;  /* 0x0000000139437824 */ /* 0x000fe200078e0243 */
[----:B------:R-:W-:Y:S01]  /*21e0*/  IADD3 R73, R15, R55, RZ ;  /* 0x000000370f497210 */ /* 0x000fe20007ffe0ff */
[----:B------:R-:W-:Y:S01]  /*21f0*/  IMAD.IADD R71, R71, 0x1, R21 ;  /* 0x0000000147477824 */ /* 0x000fe200078e0215 */
[----:B------:R-:W-:Y:S01]  /*2200*/  P2R R88, PR, RZ, 0x4 ;  /* 0x00000004ff587803 */ /* 0x000fe20000000000 */
[----:B------:R-:W-:-:S02]  /*2210*/  IMAD.IADD R72, R53, 0x1, R15 ;  /* 0x0000000135487824 */ /* 0x000fc400078e020f */
[C---:B--2---:R-:W-:Y:S01]  /*2220*/  IMAD.SHL.U32 R59, R14.reuse, 0x40, RZ ;  /* 0x000000400e3b7824 */ /* 0x044fe200078e00ff */
[----:B------:R-:W-:Y:S01]  /*2230*/  @!P6 BAR.SYNC.DEFER_BLOCKING 0x9, 0x100 ;  /* 0x024400000000eb1d */ /* 0x000fe20000010000 */
[----:B------:R-:W-:Y:S02]  /*2240*/  LOP3.LUT P1, RZ, R14, 0x4, RZ, 0xc0, !PT ;  /* 0x000000040eff7812 */ /* 0x000fe4000782c0ff */
[----:B------:R-:W-:-:S04]  /*2250*/  SHF.R.S32.HI R14, RZ, 0x1f, R38 ;  /* 0x0000001fff0e7819 */ /* 0x000fc80000011426 */
[----:B------:R-:W-:-:S04]  /*2260*/  LEA.HI R14, R14, R38, RZ, 0x2 ;  /* 0x000000260e0e7211 */ /* 0x000fc800078f10ff */
[----:B------:R-:W-:-:S05]  /*2270*/  LOP3.LUT R14, R14, 0xfffffffc, RZ, 0xc0, !PT ;  /* 0xfffffffc0e0e7812 */ /* 0x000fca00078ec0ff */
[----:B------:R-:W-:Y:S02]  /*2280*/  IMAD.IADD R14, R38, 0x1, -R14 ;  /* 0x00000001260e7824 */ /* 0x000fe400078e0a0e */
[----:B------:R-:W0:Y:S01]  /*2290*/  S2R R38, SR_TID.X ;  /* 0x0000000000267919 */ /* 0x000e220000002100 */
[----:B------:R-:W-:Y:S01]  /*22a0*/  LOP3.LUT R59, R59, 0x1c0, RZ, 0xc0, !PT ;  /* 0x000001c03b3b7812 */ /* 0x000fe200078ec0ff */
[----:B------:R-:W-:-:S03]  /*22b0*/  IMAD R63, R14, 0x40, R23 ;  /* 0x000000400e3f7824 */ /* 0x000fc600078e0217 */
[----:B------:R-:W-:Y:S02]  /*22c0*/  SHF.R.U32.HI R61, RZ, 0x3, R59 ;  /* 0x00000003ff3d7819 */ /* 0x000fe4000001163b */
[----:B------:R-:W-:-:S04]  /*22d0*/  LOP3.LUT R8, R59, 0x18, R16, 0xf8, !PT ;  /* 0x000000183b087812 */ /* 0x000fc800078ef810 */
[----:B------:R-:W-:Y:S01]  /*22e0*/  LOP3.LUT R8, R8, R61, RZ, 0x3c, !PT ;  /* 0x0000003d08087212 */ /* 0x000fe200078e3cff */
[----:B0-----:R-:W-:-:S05]  /*22f0*/  VIADD R38, R38, 0xffffff80 ;  /* 0xffffff8026267836 */ /* 0x001fca0000000000 */
[----:B------:R-:W-:-:S04]  /*2300*/  SHF.R.S32.HI R14, RZ, 0x1f, R38 ;  /* 0x0000001fff0e7819 */ /* 0x000fc80000011426 */
[----:B------:R-:W-:-:S04]  /*2310*/  LEA.HI R14, R14, R38, RZ, 0x5 ;  /* 0x000000260e0e7211 */ /* 0x000fc800078f28ff */
[----:B------:R-:W-:-:S05]  /*2320*/  SHF.R.S32.HI R14, RZ, 0x5, R14 ;  /* 0x00000005ff0e7819 */ /* 0x000fca000001140e */
        /* <DEDUP_REMOVED lines=9> */
[----:B------:R-:W-:-:S02]  /*23c0*/  SHF.R.S32.HI R76, RZ, 0x1f, R25 ;  /* 0x0000001fff4c7819 */ /* 0x000fc40000011419 */
[----:B------:R-:W-:Y:S02]  /*23d0*/  SHF.R.S32.HI R77, RZ, 0x1f, R75 ;  /* 0x0000001fff4d7819 */ /* 0x000fe4000001144b */
[----:B------:R-:W-:Y:S01]  /*23e0*/  LOP3.LUT R86, R86, 0x40, RZ, 0xc0, !PT ;  /* 0x0000004056567812 */ /* 0x000fe200078ec0ff */
[----:B---3--:R-:W-:-:S07]  /*23f0*/  IMAD.IADD R79, R9, 0x1, R12 ;  /* 0x00000001094f7824 */ /* 0x008fce00078e020c */
.L_x_14415:
[----:B------:R-:W0:Y:S01]  /*2400*/  LDC R95, c[0x0][0x430] ;  /* 0x00010c00ff5f7b82 */ /* 0x000e220000000800 */
[----:B------:R-:W-:Y:S02]  /*2410*/  VIADD R29, R29, 0xffffffff ;  /* 0xffffffff1d1d7836 */ /* 0x000fe40000000000 */
[----:B------:R-:W-:Y:S02]  /*2420*/  IMAD.MOV.U32 R94, RZ, RZ, RZ ;  /* 0x000000ffff5e7224 */ /* 0x000fe400078e00ff */
[----:B------:R-:W-:-:S03]  /*2430*/  IMAD R9, R29, 0x60, R63 ;  /* 0x000000601d097824 */ /* 0x000fc600078e023f */
[----:B-1----:R-:W1:Y:S01]  /*2440*/  LDC R90, c[0x0][0x3f4] ;  /* 0x0000fd00ff5a7b82 */ /* 0x002e620000000800 */
[----:B--2---:R-:W-:Y:S01]  /*2450*/  IMAD.IADD R36, R0, 0x1, R9 ;  /* 0x0000000100247824 */ /* 0x004fe200078e0209 */
        /* <DEDUP_REMOVED lines=17> */
[----:B-----5:R0:W5:Y:S01]  /*2570*/  @!P2 LDG.E R94, desc[UR40][R8.64] ;  /* 0x00000028085ea981 */ /* 0x020162000c1e1900 */
        /* <DEDUP_REMOVED lines=36> */
[C---:B------:R-:W-:Y:S01]  /*27c0*/  LEA R100, P3, R12.reuse, UR4, 0x1 ;  /* 0x000000040c647c11 */ /* 0x040fe2000f8608ff */
[----:B------:R-:W-:Y:S02]  /*27d0*/  IMAD R15, R11, R32, R10 ;  /* 0x000000200b0f7224 */ /* 0x000fe400078e020a */
[----:B------:R-:W-:Y:S01]  /*27e0*/  IMAD R98, R29, -0x60, R26 ;  /* 0xffffffa01d627824 */ /* 0x000fe200078e021a */
[----:B------:R-:W-:Y:S01]  /*27f0*/  LEA.HI.X R101, R12, UR5, R101, 0x1, P3 ;  /* 0x000000050c657c11 */ /* 0x000fe200098f0c65 */
[----:B------:R-:W-:-:S03]  /*2800*/  IMAD.WIDE.U32 R10, R32, R29, RZ ;  /* 0x0000001d200a7225 */ /* 0x000fc600078e00ff */
[----:B------:R-:W-:Y:S01]  /*2810*/  VIMNMX R98, R98, 0x60, PT ;  /* 0x0000006062627848 */ /* 0x000fe20003fe0100 */
[----:B------:R-:W-:Y:S01]  /*2820*/  IMAD.WIDE.U32 R8, R56, R29, RZ ;  /* 0x0000001d38087225 */ /* 0x000fe200078e00ff */
[----:B------:R-:W-:-:S03]  /*2830*/  IADD3 R87, R11, R15, RZ ;  /* 0x0000000f0b577210 */ /* 0x000fc60007ffe0ff */
        /* <DEDUP_REMOVED lines=30> */
.L_x_14366:
[----:B------:R-:W-:Y:S05]  /*2a20*/  BSYNC B1 ;  /* 0x0000000000017941 */ /* 0x000fea0003800000 */
.L_x_14365:
[----:B0-----:R-:W-:Y:S01]  /*2a30*/  VIADD R12, R23, 0x40 ;  /* 0x00000040170c7836 */ /* 0x001fe20000000000 */
[----:B------:R-:W-:Y:S01]  /*2a40*/  BSSY B1, `(.L_x_14367) ;  /* 0x000001c000017945 */ /* 0x000fe20003800000 */
[----:B------:R-:W-:Y:S02]  /*2a50*/  CS2R R40, SRZ ;  /* 0x0000000000287805 */ /* 0x000fe4000001ff00 */
        /* <DEDUP_REMOVED lines=26> */
.L_x_14368:
[----:B------:R-:W-:Y:S05]  /*2c00*/  BSYNC B1 ;  /* 0x0000000000017941 */ /* 0x000fea0003800000 */
.L_x_14367:
        /* <DEDUP_REMOVED lines=33> */
.L_x_14369:
[----:B------:R-:W-:Y:S01]  /*2e20*/  IMAD R87, R18, 0x8, R19 ;  /* 0x0000000812577824 */ /* 0x000fe200078e0213 */
[----:B------:R-:W-:Y:S01]  /*2e30*/  SHF.L.U32 R99, R205, 0x1f, RZ ;  /* 0x0000001fcd637819 */ /* 0x000fe200000006ff */
[----:B------:R-:W-:Y:S03]  /*2e40*/  BSSY B1, `(.L_x_14370) ;  /* 0x0000003000017945 */ /* 0x000fe60003800000 */
[----:B------:R-:W0:Y:S02]  /*2e50*/  SYNCS.PHASECHK.TRANS64.TRYWAIT P5, [R87+URZ+0x22890], R99 ;  /* 0x02289063570075a7 */ /* 0x000e2400080a017f */
[----:B0-----:R-:W-:Y:S05]  /*2e60*/  @!P5 BRA `(.L_x_14371) ;  /* 0x0000018c0034d947 */ /* 0x001fea0003800000 */
.L_x_14633:
[----:B------:R-:W-:Y:S05]  /*2e70*/  BSYNC B1 ;  /* 0x0000000000017941 */ /* 0x000fea0003800000 */
.L_x_14370:
[----:B------:R-:W-:-:S03]  /*2e80*/  UMOV UR4, 0xffffffff ;  /* 0xffffffff00047882 */ /* 0x000fc60000000000 */
[----:B------:R-:W-:Y:S05]  /*2e90*/  BRA.DIV UR4, `(.L_x_14372) ;  /* 0x0000018e043c7947 */ /* 0x000fea000b800000 */
[----:B------:R1:W2:Y:S04]  /*2ea0*/  SHFL.IDX PT, R91, R101, RZ, 0x1c1f ;  /* 0x001c1fff655b7589 */ /* 0x0002a800000e0000 */
[----:B------:R1:W3:Y:S02]  /*2eb0*/  SHFL.IDX PT, R14, R100, RZ, 0x1c1f ;  /* 0x001c1fff640e7589 */ /* 0x0002e400000e0000 */
.L_x_14637:
        /* <DEDUP_REMOVED lines=12> */
[----:B------:R-:W-:Y:S02]  /*2f80*/  SHF.R.U64 R110, R48, 0x10, R49 ;  /* 0x00000010306e7819 */ /* 0x000fe40000001231 */
[----:B------:R-:W-:Y:S02]  /*2f90*/  SHF.R.U32.HI R115, RZ, 0x10, R51 ;  /* 0x00000010ff737819 */ /* 0x000fe40000011633 */
[----:B------:R-:W-:Y:S01]  /*2fa0*/  SHF.R.U32.HI R111, RZ, 0x10, R49 ;  /* 0x00000010ff6f7819 */ /* 0x000fe20000011631 */
[----:B------:R-:W-:Y:S01]  /*2fb0*/  IMAD.U32 R49, R11, 0x10000, RZ ;  /* 0x000100000b317824 */ /* 0x000fe200078e00ff */
        /* <DEDUP_REMOVED lines=13> */
[----:B------:R-:W-:-:S02]  /*3090*/  IMAD.U32 R9, R8, 0x10000, RZ ;  /* 0x0001000008097824 */ /* 0x000fc400078e00ff */
[C---:B------:R-:W-:Y:S01]  /*30a0*/  FMUL.FTZ R117, R11.reuse, R114 ;  /* 0x000000720b757220 */ /* 0x040fe20000410000 */
[----:B------:R-:W-:Y:S01]  /*30b0*/  LOP3.LUT R8, R8, 0xffff0000, RZ, 0xc0, !PT ;  /* 0xffff000008087812 */ /* 0x000fe200078ec0ff */
[C---:B------:R-:W-:Y:S01]  /*30c0*/  FMUL.FTZ R118, R48.reuse, R116 ;  /* 0x0000007430767220 */ /* 0x040fe20000410000 */
[----:B------:R-:W-:Y:S01]  /*30d0*/  FMUL.FTZ R11, R11, R110 ;  /* 0x0000006e0b0b7220 */ /* 0x000fe20000410000 */
        /* <DEDUP_REMOVED lines=22> */
.L_x_14378:
[----:B------:R-:W-:Y:S05]  /*3240*/  BSYNC B3 ;  /* 0x0000000000037941 */ /* 0x000fea0003800000 */
.L_x_14377:
[----:B0-----:R4:W-:Y:S02]  /*3250*/  ST.E.128 desc[UR40][R12.64], R8 ;  /* 0x000000080c007985 */ /* 0x0019e4000c101d28 */
.L_x_14376:
[----:B------:R-:W-:Y:S05]  /*3260*/  BSYNC B2 ;  /* 0x0000000000027941 */ /* 0x000fea0003800000 */
.L_x_14375:
        /* <DEDUP_REMOVED lines=18> */
[----:B------:R-:W-:Y:S02]  /*3390*/  LOP3.LUT R45, R11, 0xffff0000, RZ, 0xc0, !PT ;  /* 0xffff00000b2d7812 */ /* 0x000fe400078ec0ff */
        /* <DEDUP_REMOVED lines=10> */
[----:B------:R-:W-:Y:S01]  /*3440*/  LOP3.LUT R91, R91, 0xffff0000, RZ, 0xc0, !PT ;  /* 0xffff00005b5b7812 */ /* 0x000fe200078ec0ff */
[----:B------:R-:W-:Y:S01]  /*3450*/  IMAD.U32 R10, R9, 0x10000, RZ ;  /* 0x00010000090a7824 */ /* 0x000fe200078e00ff */
[----:B------:R-:W-:Y:S01]  /*3460*/  LOP3.LUT R48, R48, 0xffff0000, RZ, 0xc0, !PT ;  /* 0xffff000030307812 */ /* 0x000fe200078ec0ff */
[CC--:B------:R-:W-:Y:S01]  /*3470*/  FMUL.FTZ R11, R15.reuse, R110.reuse ;  /* 0x0000006e0f0b7220 */ /* 0x0c0fe20000410000 */
[-C--:B------:R-:W-:Y:S01]  /*3480*/  FMUL.FTZ R15, R15, R49.reuse ;  /* 0x000000310f0f7220 */ /* 0x080fe20000410000 */
[C---:B------:R-:W-:Y:S01]  /*3490*/  IMAD.U32 R9, R8.reuse, 0x10000, RZ ;  /* 0x0001000008097824 */ /* 0x040fe200078e00ff */
[----:B------:R-:W-:Y:S01]  /*34a0*/  LOP3.LUT R8, R8, 0xffff0000, RZ, 0xc0, !PT ;  /* 0xffff000008087812 */ /* 0x000fe200078ec0ff */
[C---:B------:R-:W-:Y:S01]  /*34b0*/  FFMA.FTZ R49, R14.reuse, R49, -R11 ;  /* 0x000000310e317223 */ /* 0x040fe2000001080b */
        /* <DEDUP_REMOVED lines=17> */
.L_x_14380:
[----:B------:R-:W-:Y:S05]  /*35d0*/  BSYNC B2 ;  /* 0x0000000000027941 */ /* 0x000fea0003800000 */
.L_x_14379:
[----:B0-----:R0:W-:Y:S02]  /*35e0*/  ST.E.128 desc[UR40][R12.64], R8 ;  /* 0x000000080c007985 */ /* 0x0011e4000c101d28 */
.L_x_14374:
[----:B------:R-:W-:Y:S05]  /*35f0*/  BSYNC B1 ;  /* 0x0000000000017941 */ /* 0x000fea0003800000 */
.L_x_14373:
[----:B------:R-:W-:-:S03]  /*3600*/  UMOV UR4, 0xffffffff ;  /* 0xffffffff00047882 */ /* 0x000fc60000000000 */
[----:B------:R-:W-:Y:S05]  /*3610*/  BRA.DIV UR4, `(.L_x_14381) ;  /* 0x0000018604a47947 */ /* 0x000fea000b800000 */
[----:B-1----:R-:W1:Y:S04]  /*3620*/  SHFL.IDX PT, R101, R101, 0x1, 0x1c1f ;  /* 0x003c1f0065657f89 */ /* 0x002e6800000e0000 */
[----:B---3--:R3:W0:Y:S02]  /*3630*/  SHFL.IDX PT, R14, R100, 0x1, 0x1c1f ;  /* 0x003c1f00640e7f89 */ /* 0x00862400000e0000 */
.L_x_14641:
        /* <DEDUP_REMOVED lines=9> */
[----:B------:R-:W-:Y:S01]  /*36d0*/  SHF.R.U32.HI R44, RZ, 0x10, R43 ;  /* 0x00000010ff2c7819 */ /* 0x000fe2000001162b */
[----:B----4-:R-:W-:Y:S01]  /*36e0*/  IMAD.U32 R15, R10, 0x10000, RZ ;  /* 0x000100000a0f7824 */ /* 0x010fe200078e00ff */
[--C-:B------:R-:W-:Y:S02]  /*36f0*/  SHF.R.U32.HI R46, RZ, 0x10, R41.reuse ;  /* 0x00000010ff2e7819 */ /* 0x100fe40000011629 */
[----:B------:R-:W-:Y:S02]  /*3700*/  PRMT R109, R109, 0x5410, R44 ;  /* 0x000054106d6d7816 */ /* 0x000fe4000000002c */
[----:B------:R-:W-:Y:S02]  /*3710*/  PRMT R107, R107, 0x5410, R46 ;  /* 0x000054106b6b7816 */ /* 0x000fe4000000002e */
[----:B------:R-:W-:Y:S01]  /*3720*/  SHF.R.U64 R47, R40, 0x10, R41 ;  /* 0x00000010282f7819 */ /* 0x000fe20000001229 */
[----:B------:R-:W-:Y:S01]  /*3730*/  IMAD.U32 R46, R109, 0x10000, RZ ;  /* 0x000100006d2e7824 */ /* 0x000fe200078e00ff */
[----:B------:R-:W-:Y:S01]  /*3740*/  SHF.R.U64 R45, R42, 0x10, R43 ;  /* 0x000000102a2d7819 */ /* 0x000fe2000000122b */
[----:B------:R-:W-:Y:S01]  /*3750*/  IMAD.U32 R44, R107, 0x10000, RZ ;  /* 0x000100006b2c7824 */ /* 0x000fe200078e00ff */
[----:B------:R-:W-:Y:S01]  /*3760*/  LOP3.LUT R40, R10, 0xffff0000, RZ, 0xc0, !PT ;  /* 0xffff00000a287812 */ /* 0x000fe200078ec0ff */
[----:B------:R-:W-:Y:S01]  /*3770*/  IMAD.U32 R41, R11, 0x10000, RZ ;  /* 0x000100000b297824 */ /* 0x000fe200078e00ff */
[----:B------:R-:W-:Y:S01]  /*3780*/  PRMT R106, R106, 0x5410, R47 ;  /* 0x000054106a6a7816 */ /* 0x000fe2000000002f */
[----:B------:R-:W-:Y:S01]  /*3790*/  IMAD.U32 R10, R9, 0x10000, RZ ;  /* 0x00010000090a7824 */ /* 0x000fe200078e00ff */
[----:B------:R-:W-:Y:S01]  /*37a0*/  PRMT R108, R108, 0x5410, R45 ;  /* 0x000054106c6c7816 */ /* 0x000fe2000000002d */
[C---:B------:R-:W-:Y:S01]  /*37b0*/  FMUL.FTZ R50, R40.reuse, R46 ;  /* 0x0000002e28327220 */ /* 0x040fe20000410000 */
[----:B------:R-:W-:Y:S01]  /*37c0*/  LOP3.LUT R42, R11, 0xffff0000, RZ, 0xc0, !PT ;  /* 0xffff00000b2a7812 */ /* 0x000fe200078ec0ff */
[-C--:B------:R-:W-:Y:S01]  /*37d0*/  FMUL.FTZ R40, R40, R44.reuse ;  /* 0x0000002c28287220 */ /* 0x080fe20000410000 */
[----:B------:R-:W-:Y:S01]  /*37e0*/  LOP3.LUT R11, R9, 0xffff0000, RZ, 0xc0, !PT ;  /* 0xffff0000090b7812 */ /* 0x000fe200078ec0ff */
[C---:B------:R-:W-:Y:S01]  /*37f0*/  FFMA.FTZ R50, R15.reuse, R44, -R50 ;  /* 0x0000002c0f327223 */ /* 0x040fe20000010832 */
[----:B------:R-:W-:Y:S01]  /*3800*/  LOP3.LUT R45, R108, 0xffff0000, RZ, 0xc0, !PT ;  /* 0xffff00006c2d7812 */ /* 0x000fe200078ec0ff */
[----:B------:R-:W-:Y:S01]  /*3810*/  IMAD.U32 R9, R8, 0x10000, RZ ;  /* 0x0001000008097824 */ /* 0x000fe200078e00ff */
        /* <DEDUP_REMOVED lines=8> */
[----:B------:R-:W-:-:S02]  /*38a0*/  IMAD.U32 R108, R108, 0x10000, RZ ;  /* 0x000100006c6c7824 */ /* 0x000fc400078e00ff */
[----:B------:R-:W-:Y:S01]  /*38b0*/  FMUL.FTZ R42, R42, R107 ;  /* 0x0000006b2a2a7220 */ /* 0x000fe20000410000 */
[----:B------:R-:W-:Y:S02]  /*38c0*/  IMAD.U32 R106, R106, 0x10000, RZ ;  /* 0x000100006a6a7824 */ /* 0x000fe400078e00ff */
        /* <DEDUP_REMOVED lines=14> */
.L_x_14386:
[----:B------:R-:W-:Y:S05]  /*39b0*/  BSYNC B2 ;  /* 0x0000000000027941 */ /* 0x000fea0003800000 */
.L_x_14385:
[----:B----4-:R0:W-:Y:S02]  /*39c0*/  ST.E.128 desc[UR40][R12.64], R8 ;  /* 0x000000080c007985 */ /* 0x0101e4000c101d28 */
.L_x_14384:
[----:B------:R-:W-:Y:S05]  /*39d0*/  BSYNC B1 ;  /* 0x0000000000017941 */ /* 0x000fea0003800000 */
.L_x_14383:
        /* <DEDUP_REMOVED lines=15> */
[----:B------:R-:W-:-:S02]  /*3ad0*/  PRMT R103, R103, 0x5410, R40 ;  /* 0x0000541067677816 */ /* 0x000fc40000000028 */
[----:B------:R-:W-:Y:S01]  /*3ae0*/  PRMT R104, R104, 0x5410, R41 ;  /* 0x0000541068687816 */ /* 0x000fe20000000029 */
[----:B------:R-:W-:Y:S01]  /*3af0*/  IMAD.U32 R41, R105, 0x10000, RZ ;  /* 0x0001000069297824 */ /* 0x000fe200078e00ff */
[----:B------:R-:W-:Y:S01]  /*3b00*/  LOP3.LUT R15, R10, 0xffff0000, RZ, 0xc0, !PT ;  /* 0xffff00000a0f7812 */ /* 0x000fe200078ec0ff */
[----:B------:R-:W-:Y:S01]  /*3b10*/  IMAD.U32 R39, R103, 0x10000, RZ ;  /* 0x0001000067277824 */ /* 0x000fe200078e00ff */
[----:B------:R-:W-:Y:S02]  /*3b20*/  LOP3.LUT R37, R11, 0xffff0000, RZ, 0xc0, !PT ;  /* 0xffff00000b257812 */ /* 0x000fe400078ec0ff */
[----:B------:R-:W-:Y:S01]  /*3b30*/  PRMT R102, R102, 0x5410, R43 ;  /* 0x0000541066667816 */ /* 0x000fe2000000002b */
[----:B------:R-:W-:Y:S01]  /*3b40*/  FMUL.FTZ R45, R15, R41 ;  /* 0x000000290f2d7220 */ /* 0x000fe20000410000 */
[----:B------:R-:W-:Y:S01]  /*3b50*/  LOP3.LUT R11, R9, 0xffff0000, RZ, 0xc0, !PT ;  /* 0xffff0000090b7812 */ /* 0x000fe200078ec0ff */
[-C--:B------:R-:W-:Y:S01]  /*3b60*/  FMUL.FTZ R15, R15, R39.reuse ;  /* 0x000000270f0f7220 */ /* 0x080fe20000410000 */
[----:B------:R-:W-:Y:S01]  /*3b70*/  LOP3.LUT R40, R104, 0xffff0000, RZ, 0xc0, !PT ;  /* 0xffff000068287812 */ /* 0x000fe200078ec0ff */
[----:B------:R-:W-:Y:S01]  /*3b80*/  FFMA.FTZ R45, R14, R39, -R45 ;  /* 0x000000270e2d7223 */ /* 0x000fe2000001082d */
[----:B------:R-:W-:Y:S01]  /*3b90*/  SHF.L.U32 R10, R9, 0x10, RZ ;  /* 0x00000010090a7819 */ /* 0x000fe200000006ff */
        /* <DEDUP_REMOVED lines=9> */
[----:B------:R-:W-:-:S02]  /*3c30*/  IMAD.U32 R104, R104, 0x10000, RZ ;  /* 0x0001000068687824 */ /* 0x000fc400078e00ff */
[C---:B------:R-:W-:Y:S01]  /*3c40*/  FMUL.FTZ R15, R37.reuse, R105 ;  /* 0x00000069250f7220 */ /* 0x040fe20000410000 */
[----:B------:R-:W-:Y:S02]  /*3c50*/  IMAD.U32 R102, R102, 0x10000, RZ ;  /* 0x0001000066667824 */ /* 0x000fe400078e00ff */
        /* <DEDUP_REMOVED lines=14> */
.L_x_14388:
[----:B------:R-:W-:Y:S05]  /*3d40*/  BSYNC B1 ;  /* 0x0000000000017941 */ /* 0x000fea0003800000 */
.L_x_14387:
[----:B----4-:R0:W-:Y:S01]  /*3d50*/  ST.E.128 desc[UR40][R12.64], R8 ;  /* 0x000000080c007985 */ /* 0x0101e2000c101d28 */
[----:B------:R-:W-:Y:S05]  /*3d60*/  BRA `(.L_x_14382) ;  /* 0x0000001800687947 */ /* 0x000fea0003800000 */
.L_x_14364:
        /* <DEDUP_REMOVED lines=13> */
[----:B------:R-:W-:Y:S01]  /*3e40*/  @!P3 IADD3 R9, P4, R20, R10, RZ ;  /* 0x0000000a1409b210 */ /* 0x000fe20007f9e0ff */
[----:B------:R-:W0:Y:S04]  /*3e50*/  @!P3 LDC.64 R14, c[0x0][0x400] ;  /* 0x00010000ff0ebb82 */ /* 0x000e280000000a00 */
[----:B------:R-:W-:-:S04]  /*3e60*/  @!P3 IMAD.X R12, R87, 0x1, R71, P4 ;  /* 0x00000001570cb824 */ /* 0x000fc800020e0647 */
[----:B------:R-:W1:Y:S02]  /*3e70*/  @!P3 LDC.64 R10, c[0x0][0x3e8] ;  /* 0x0000fa00ff0abb82 */ /* 0x000e640000000a00 */
[----:B-1----:R-:W-:-:S04]  /*3e80*/  @!P3 LEA R10, P4, R9, R10, 0x1 ;  /* 0x0000000a090ab211 */ /* 0x002fc800078808ff */
[----:B------:R-:W-:Y:S02]  /*3e90*/  @!P3 LEA.HI.X R11, R9, R11, R12, 0x1, P4 ;  /* 0x0000000b090bb211 */ /* 0x000fe400020f0c0c */
[----:B------:R-:W-:Y:S01]  /*3ea0*/  @!P3 IADD3 R8, P4, R54, R8, RZ ;  /* 0x000000083608b210 */ /* 0x000fe20007f9e0ff */
[----:B------:R-:W1:Y:S02]  /*3eb0*/  @!P2 LDC.64 R12, c[0x0][0x3e8] ;  /* 0x0000fa00ff0cab82 */ /* 0x000e640000000a00 */
[----:B------:R1:W2:Y:S02]  /*3ec0*/  @!P3 LDG.E.128 R36, desc[UR40][R10.64] ;  /* 0x000000280a24b981 */ /* 0x0002a4000c1e1d00 */
[----:B------:R-:W-:Y:S01]  /*3ed0*/  @!P3 IMAD.X R9, R102, 0x1, R73, P4 ;  /* 0x000000016609b824 */ /* 0x000fe200020e0649 */
[----:B0-----:R-:W-:-:S04]  /*3ee0*/  @!P3 LEA R14, P4, R8, R14, 0x1 ;  /* 0x0000000e080eb211 */ /* 0x001fc800078808ff */
[----:B------:R-:W-:Y:S02]  /*3ef0*/  @!P3 LEA.HI.X R15, R8, R15, R9, 0x1, P4 ;  /* 0x0000000f080fb211 */ /* 0x000fe400020f0c09 */
[----:B------:R-:W0:Y:S03]  /*3f00*/  @!P2 LDC.64 R8, c[0x0][0x400] ;  /* 0x00010000ff08ab82 */ /* 0x000e260000000a00 */
[----:B------:R2:W3:Y:S01]  /*3f10*/  @!P3 LDG.E.128 R40, desc[UR40][R14.64] ;  /* 0x000000280e28b981 */ /* 0x0004e2000c1e1d00 */
[----:B------:R-:W-:Y:S02]  /*3f20*/  CS2R R46, SRZ ;  /* 0x00000000002e7805 */ /* 0x000fe4000001ff00 */
[----:B-1----:R-:W-:-:S04]  /*3f30*/  @!P2 LEA R10, P3, R44, R12, 0x1 ;  /* 0x0000000c2c0aa211 */ /* 0x002fc800078608ff */
[----:B------:R-:W-:Y:S02]  /*3f40*/  @!P2 LEA.HI.X R11, R44, R13, R45, 0x1, P3 ;  /* 0x0000000d2c0ba211 */ /* 0x000fe400018f0c2d */
[----:B------:R-:W-:Y:S02]  /*3f50*/  CS2R R44, SRZ ;  /* 0x00000000002c7805 */ /* 0x000fe4000001ff00 */
[----:B------:R-:W-:Y:S02]  /*3f60*/  CS2R R50, SRZ ;  /* 0x0000000000327805 */ /* 0x000fe4000001ff00 */
[C---:B0-----:R-:W-:Y:S02]  /*3f70*/  @!P2 LEA R8, P3, R48.reuse, R8, 0x1 ;  /* 0x000000083008a211 */ /* 0x041fe400078608ff */
[----:B------:R3:W4:Y:S02]  /*3f80*/  @!P2 LDG.E.128 R44, desc[UR40][R10.64] ;  /* 0x000000280a2ca981 */ /* 0x000724000c1e1d00 */
[----:B------:R-:W-:-:S02]  /*3f90*/  @!P2 LEA.HI.X R9, R48, R9, R49, 0x1, P3 ;  /* 0x000000093009a211 */ /* 0x000fc400018f0c31 */
[----:B------:R-:W-:-:S06]  /*3fa0*/  CS2R R48, SRZ ;  /* 0x0000000000307805 */ /* 0x000fcc000001ff00 */
[----:B------:R0:W5:Y:S01]  /*3fb0*/  @!P2 LDG.E.128 R48, desc[UR40][R8.64] ;  /* 0x000000280830a981 */ /* 0x000162000c1e1d00 */
[----:B------:R-:W-:Y:S02]  /*3fc0*/  ISETP.NE.AND P3, PT, R204, 0x3, PT ;  /* 0x00000003cc00780c */ /* 0x000fe40003f65270 */
[----:B------:R-:W-:Y:S01]  /*3fd0*/  ISETP.GE.AND P2, PT, R16, R90, PT ;  /* 0x0000005a1000720c */ /* 0x000fe20003f46270 */
[----:B--2---:R-:W-:-:S05]  /*3fe0*/  IMAD.MOV.U32 R15, RZ, RZ, R37 ;  /* 0x000000ffff0f7224 */ /* 0x004fca00078e0025 */
[----:B------:R-:W-:Y:S01]  /*3ff0*/  PRMT R105, R105, 0x5410, R15 ;  /* 0x0000541069697816 */ /* 0x000fe2000000000f */
[----:B---3--:R-:W-:Y:S01]  /*4000*/  IMAD.MOV.U32 R10, RZ, RZ, R42 ;  /* 0x000000ffff0a7224 */ /* 0x008fe200078e002a */
[----:B------:R-:W-:Y:S01]  /*4010*/  MOV R11, R41 ;  /* 0x00000029000b7202 */ /* 0x000fe20000000f00 */
[----:B0-----:R-:W-:Y:S02]  /*4020*/  IMAD.MOV.U32 R8, RZ, RZ, R43 ;  /* 0x000000ffff087224 */ /* 0x001fe400078e002b */
[----:B------:R-:W-:Y:S01]  /*4030*/  IMAD.MOV.U32 R9, RZ, RZ, R40 ;  /* 0x000000ffff097224 */ /* 0x000fe200078e0028 */
[----:B------:R-:W-:Y:S02]  /*4040*/  PRMT R124, R10, 0x7610, R124 ;  /* 0x000076100a7c7816 */ /* 0x000fe4000000007c */
[----:B------:R-:W-:Y:S02]  /*4050*/  PRMT R106, R106, 0x5410, R8 ;  /* 0x000054106a6a7816 */ /* 0x000fe40000000008 */
[----:B------:R-:W-:-:S02]  /*4060*/  PRMT R107, R107, 0x5410, R9 ;  /* 0x000054106b6b7816 */ /* 0x000fc40000000009 */
[----:B------:R-:W-:Y:S01]  /*4070*/  PRMT R125, R11, 0x7610, R125 ;  /* 0x000076100b7d7816 */ /* 0x000fe2000000007d */
[----:B------:R-:W-:Y:S02]  /*4080*/  IMAD.MOV.U32 R12, RZ, RZ, R38 ;  /* 0x000000ffff0c7224 */ /* 0x000fe400078e0026 */
[----:B------:R-:W-:Y:S02]  /*4090*/  IMAD.MOV.U32 R13, RZ, RZ, R39 ;  /* 0x000000ffff0d7224 */ /* 0x000fe400078e0027 */
[----:B------:R-:W-:Y:S02]  /*40a0*/  IMAD.MOV.U32 R14, RZ, RZ, R36 ;  /* 0x000000ffff0e7224 */ /* 0x000fe400078e0024 */
[----:B----4-:R-:W-:Y:S02]  /*40b0*/  IMAD.MOV.U32 R8, RZ, RZ, R46 ;  /* 0x000000ffff087224 */ /* 0x010fe400078e002e */
[----:B------:R-:W-:Y:S02]  /*40c0*/  IMAD.MOV.U32 R9, RZ, RZ, R47 ;  /* 0x000000ffff097224 */ /* 0x000fe400078e002f */
[----:B------:R-:W-:-:S02]  /*40d0*/  IMAD.MOV.U32 R10, RZ, RZ, R44 ;  /* 0x000000ffff0a7224 */ /* 0x000fc400078e002c */
[----:B------:R-:W-:Y:S01]  /*40e0*/  IMAD.MOV.U32 R11, RZ, RZ, R45 ;  /* 0x000000ffff0b7224 */ /* 0x000fe200078e002d */
[----:B------:R-:W-:Y:S02]  /*40f0*/  PRMT R105, R8, 0x7610, R105 ;  /* 0x0000761008697816 */ /* 0x000fe40000000069 */
[----:B------:R-:W-:Y:S01]  /*4100*/  PRMT R106, R9, 0x7610, R106 ;  /* 0x00007610096a7816 */ /* 0x000fe2000000006a */
[----:B-----5:R-:W-:Y:S01]  /*4110*/  IMAD.MOV.U32 R8, RZ, RZ, R50 ;  /* 0x000000ffff087224 */ /* 0x020fe200078e0032 */
[----:B------:R-:W-:Y:S01]  /*4120*/  PRMT R107, R10, 0x7610, R107 ;  /* 0x000076100a6b7816 */ /* 0x000fe2000000006b */
[----:B------:R-:W-:Y:S01]  /*4130*/  IMAD.MOV.U32 R9, RZ, RZ, R51 ;  /* 0x000000ffff097224 */ /* 0x000fe200078e0033 */
[----:B------:R-:W-:Y:S01]  /*4140*/  PRMT R108, R11, 0x7610, R108 ;  /* 0x000076100b6c7816 */ /* 0x000fe2000000006c */
[----:B------:R-:W-:Y:S02]  /*4150*/  IMAD.MOV.U32 R10, RZ, RZ, R48 ;  /* 0x000000ffff0a7224 */ /* 0x000fe400078e0030 */
[----:B------:R-:W-:Y:S01]  /*4160*/  IMAD.MOV.U32 R11, RZ, RZ, R49 ;  /* 0x000000ffff0b7224 */ /* 0x000fe200078e0031 */
[----:B------:R-:W-:-:S02]  /*4170*/  PRMT R116, R12, 0x7610, R116 ;  /* 0x000076100c747816 */ /* 0x000fc40000000074 */
[----:B------:R-:W-:Y:S02]  /*4180*/  PRMT R123, R13, 0x7610, R123 ;  /* 0x000076100d7b7816 */ /* 0x000fe4000000007b */
[----:B------:R-:W-:Y:S02]  /*4190*/  PRMT R120, R14, 0x7610, R120 ;  /* 0x000076100e787816 */ /* 0x000fe40000000078 */
[----:B------:R-:W-:Y:S02]  /*41a0*/  PRMT R109, R8, 0x7610, R109 ;  /* 0x00007610086d7816 */ /* 0x000fe4000000006d */
[----:B------:R-:W-:Y:S02]  /*41b0*/  PRMT R110, R9, 0x7610, R110 ;  /* 0x00007610096e7816 */ /* 0x000fe4000000006e */
[----:B------:R-:W-:Y:S02]  /*41c0*/  PRMT R111, R10, 0x7610, R111 ;  /* 0x000076100a6f7816 */ /* 0x000fe4000000006f */
[----:B------:R-:W-:Y:S01]  /*41d0*/  PRMT R112, R11, 0x7610, R112 ;  /* 0x000076100b707816 */ /* 0x000fe20000000070 */
[----:B------:R-:W-:Y:S06]  /*41e0*/  @!P3 BRA `(.L_x_14389) ;  /* 0x000000000004b947 */ /* 0x000fec0003800000 */
[----:B------:R-:W-:Y:S01]  /*41f0*/  BPT.TRAP 0x1 ;  /* 0x000000040000795c */ /* 0x000fe20000300000 */
.L_x_14389:
[----:B------:R-:W-:Y:S01]  /*4200*/  IMAD R87, R18, 0x8, R19 ;  /* 0x0000000812577824 */ /* 0x000fe200078e0213 */
[----:B------:R-:W-:Y:S01]  /*4210*/  SHF.L.U32 R99, R205, 0x1f, RZ ;  /* 0x0000001fcd637819 */ /* 0x000fe200000006ff */
[----:B------:R-:W0:Y:S01]  /*4220*/  LDC R102, c[0x0][0x2f4] ;  /* 0x0000bd00ff667b82 */ /* 0x000e220000000800 */
[----:B------:R-:W-:Y:S02]  /*4230*/  BSSY B1, `(.L_x_14390) ;  /* 0x0000003000017945 */ /* 0x000fe40003800000 */
[----:B------:R-:W1:Y:S02]  /*4240*/  SYNCS.PHASECHK.TRANS64.TRYWAIT P4, [R87+URZ+0x22890], R99 ;  /* 0x02289063570075a7 */ /* 0x000e64000808017f */
[----:B-1----:R-:W-:Y:S05]  /*4250*/  @!P4 BRA `(.L_x_14391) ;  /* 0x0000017800dcc947 */ /* 0x002fea0003800000 */
.L_x_14642:
[----:B------:R-:W-:Y:S05]  /*4260*/  BSYNC B1 ;  /* 0x0000000000017941 */ /* 0x000fea0003800000 */
.L_x_14390:
[----:B------:R-:W-:Y:S01]  /*4270*/  UMOV UR4, 0xffffffff ;  /* 0xffffffff00047882 */ /* 0x000fe20000000000 */
[----:B0-----:R-:W-:Y:S02]  /*4280*/  IMAD.IADD R104, R102, 0x1, -R65 ;  /* 0x0000000166687824 */ /* 0x001fe400078e0a41 */
[----:B------:R-:W-:Y:S05]  /*4290*/  BRA.DIV UR4, `(.L_x_14392) ;  /* 0x0000017a04e07947 */ /* 0x000fea000b800000 */
[----:B------:R0:W2:Y:S04]  /*42a0*/  SHFL.IDX PT, R93, R101, RZ, 0x1c1f ;  /* 0x001c1fff655d7589 */ /* 0x0000a800000e0000 */
[----:B------:R0:W3:Y:S02]  /*42b0*/  SHFL.IDX PT, R92, R100, RZ, 0x1c1f ;  /* 0x001c1fff645c7589 */ /* 0x0000e400000e0000 */
.L_x_14646:
        /* <DEDUP_REMOVED lines=27> */
[--C-:B------:R-:W-:Y:S02]  /*4470*/  SHF.R.U32.HI R114, RZ, 0x10, R37.reuse ;  /* 0x00000010ff727819 */ /* 0x100fe40000011625 */
[----:B------:R-:W-:Y:S01]  /*4480*/  SHF.R.U64 R113, R36, 0x10, R37 ;  /* 0x0000001024717819 */ /* 0x000fe20000001225 */
[----:B--2---:R-:W-:Y:S01]  /*4490*/  IMAD.U32 R37, R9, 0x10000, RZ ;  /* 0x0001000009257824 */ /* 0x004fe200078e00ff */
[----:B------:R-:W-:Y:S01]  /*44a0*/  PRMT R119, R125, 0x5410, R119 ;  /* 0x000054107d777816 */ /* 0x000fe20000000077 */
[----:B------:R-:W-:Y:S01]  /*44b0*/  IMAD.U32 R36, R8, 0x10000, RZ ;  /* 0x0001000008247824 */ /* 0x000fe200078e00ff */
[----:B------:R-:W-:Y:S02]  /*44c0*/  SHF.R.U64 R115, R38, 0x10, R39 ;  /* 0x0000001026737819 */ /* 0x000fe40000001227 */
[----:B------:R-:W-:-:S02]  /*44d0*/  PRMT R114, R105, 0x5432, R114 ;  /* 0x0000543269727816 */ /* 0x000fc40000000072 */
[----:B------:R-:W-:Y:S01]  /*44e0*/  SHF.R.U64 R118, R40, 0x10, R41 ;  /* 0x0000001028767819 */ /* 0x000fe20000001229 */
[----:B---3--:R-:W-:Y:S01]  /*44f0*/  IMAD.U32 R40, R12, 0x10000, RZ ;  /* 0x000100000c287824 */ /* 0x008fe200078e00ff */
[----:B------:R-:W-:Y:S02]  /*4500*/  SHF.R.U64 R121, R42, 0x10, R43 ;  /* 0x000000102a797819 */ /* 0x000fe4000000122b */
[----:B------:R-:W-:Y:S02]  /*4510*/  SHF.L.U32 R41, R13, 0x10, RZ ;  /* 0x000000100d297819 */ /* 0x000fe400000006ff */
        /* <DEDUP_REMOVED lines=21> */
[----:B------:R-:W-:Y:S01]  /*4670*/  PRMT R118, R107, 0x5432, R118 ;  /* 0x000054326b767816 */ /* 0x000fe20000000076 */
[----:B------:R-:W-:Y:S01]  /*4680*/  FMUL.FTZ R37, R42, R41 ;  /* 0x000000292a257220 */ /* 0x000fe20000410000 */
[----:B------:R-:W-:Y:S01]  /*4690*/  FMUL.FTZ R42, R43, R116 ;  /* 0x000000742b2a7220 */ /* 0x000fe20000410000 */
[----:B------:R-:W-:-:S02]  /*46a0*/  IMAD.U32 R13, R11, 0x10000, RZ ;  /* 0x000100000b0d7824 */ /* 0x000fc400078e00ff */
[-C--:B------:R-:W-:Y:S01]  /*46b0*/  FMUL.FTZ R43, R43, R114.reuse ;  /* 0x000000722b2b7220 */ /* 0x080fe20000410000 */
[C---:B------:R-:W-:Y:S01]  /*46c0*/  FFMA.FTZ R123, R38.reuse, R41, -R123 ;  /* 0x00000029267b7223 */ /* 0x040fe2000001087b */
[----:B------:R-:W-:Y:S01]  /*46d0*/  FFMA.FTZ R119, R38, R119, R37 ;  /* 0x0000007726777223 */ /* 0x000fe20000010025 */
[----:B------:R-:W-:Y:S01]  /*46e0*/  LOP3.LUT R15, R15, 0xffff0000, RZ, 0xc0, !PT ;  /* 0xffff00000f0f7812 */ /* 0x000fe200078ec0ff */
[C---:B------:R-:W-:Y:S01]  /*46f0*/  FFMA.FTZ R42, R13.reuse, R114, -R42 ;  /* 0x000000720d2a7223 */ /* 0x040fe2000001082a */
[----:B------:R-:W-:Y:S01]  /*4700*/  LOP3.LUT R122, R122, 0xffff0000, RZ, 0xc0, !PT ;  /* 0xffff00007a7a7812 */ /* 0x000fe200078ec0ff */
[----:B------:R-:W-:Y:S01]  /*4710*/  FFMA.FTZ R43, R13, R116, R43 ;  /* 0x000000740d2b7223 */ /* 0x000fe2000001002b */
[----:B------:R-:W-:Y:S01]  /*4720*/  LOP3.LUT R38, R117, 0xffff0000, RZ, 0xc0, !PT ;  /* 0xffff000075267812 */ /* 0x000fe200078ec0ff */
[----:B------:R-:W-:Y:S01]  /*4730*/  IMAD.U32 R37, R118, 0x10000, RZ ;  /* 0x0001000076257824 */ /* 0x000fe200078e00ff */
[----:B------:R-:W-:Y:S01]  /*4740*/  LOP3.LUT R39, R11, 0xffff0000, RZ, 0xc0, !PT ;  /* 0xffff00000b277812 */ /* 0x000fe200078ec0ff */
[----:B------:R-:W-:-:S02]  /*4750*/  IMAD.U32 R13, R113, 0x10000, RZ ;  /* 0x00010000710d7824 */ /* 0x000fc400078e00ff */
[C---:B------:R-:W-:Y:S01]  /*4760*/  FMUL.FTZ R114, R15.reuse, R122 ;  /* 0x0000007a0f727220 */ /* 0x040fe20000410000 */
[-C--:B------:R-:W-:Y:S01]  /*4770*/  FMUL.FTZ R116, R15, R38.reuse ;  /* 0x000000260f747220 */ /* 0x080fe20000410000 */
[----:B------:R-:W-:Y:S01]  /*4780*/  LOP3.LUT R12, R12, 0xffff0000, RZ, 0xc0, !PT ;  /* 0xffff00000c0c7812 */ /* 0x000fe200078ec0ff */
[----:B------:R-:W-:Y:S01]  /*4790*/  FMUL.FTZ R15, R40, R37 ;  /* 0x00000025280f7220 */ /* 0x000fe20000410000 */
[----:B------:R-:W-:Y:S01]  /*47a0*/  LOP3.LUT R118, R118, 0xffff0000, RZ, 0xc0, !PT ;  /* 0xffff000076767812 */ /* 0x000fe200078ec0ff */
[-C--:B------:R-:W-:Y:S01]  /*47b0*/  FMUL.FTZ R40, R40, R13.reuse ;  /* 0x0000000d28287220 */ /* 0x080fe20000410000 */
[----:B------:R-:W-:Y:S01]  /*47c0*/  LOP3.LUT R113, R113, 0xffff0000, RZ, 0xc0, !PT ;  /* 0xffff000071717812 */ /* 0x000fe200078ec0ff */
[----:B------:R-:W-:Y:S01]  /*47d0*/  FFMA.FTZ R41, R39, R38, -R114 ;  /* 0x0000002627297223 */ /* 0x000fe20000010872 */
[----:B------:R-:W-:Y:S01]  /*47e0*/  LOP3.LUT R9, R8, 0xffff0000, RZ, 0xc0, !PT ;  /* 0xffff000008097812 */ /* 0x000fe200078ec0ff */
[----:B------:R-:W-:Y:S01]  /*47f0*/  FMUL.FTZ R38, R12, R118 ;  /* 0x000000760c267220 */ /* 0x000fe20000410000 */
[C---:B------:R-:W-:Y:S01]  /*4800*/  FFMA.FTZ R15, R36.reuse, R13, -R15 ;  /* 0x0000000d240f7223 */ /* 0x040fe2000001080f */
[----:B------:R-:W-:Y:S01]  /*4810*/  FFMA.FTZ R40, R36, R37, R40 ;  /* 0x0000002524287223 */ /* 0x000fe20000010028 */
        /* <DEDUP_REMOVED lines=8> */
[C---:B------:R-:W-:Y:S02]  /*48a0*/  IMAD.U32 R8, R10.reuse, 0x10000, RZ ;  /* 0x000100000a087824 */ /* 0x040fe400078e00ff */
[----:B------:R-:W-:Y:S01]  /*48b0*/  FFMA.FTZ R9, R9, R118, R36 ;  /* 0x0000007609097223 */ /* 0x000fe20000010024 */
[----:B------:R-:W-:Y:S01]  /*48c0*/  LOP3.LUT R10, R10, 0xffff0000, RZ, 0xc0, !PT ;  /* 0xffff00000a0a7812 */ /* 0x000fe200078ec0ff */
        /* <DEDUP_REMOVED lines=18> */
[----:B------:R-:W-:-:S02]  /*49f0*/  F2FP.BF16.F32.PACK_AB R13, R119, R126 ;  /* 0x0000007e770d723e */ /* 0x000fc400000010ff */
[----:B------:R-:W-:-:S07]  /*4a00*/  F2FP.BF16.F32.PACK_AB R14, R121, R36 ;  /* 0x00000024790e723e */ /* 0x000fce00000010ff */
.L_x_14396:
[----:B------:R-:W-:Y:S05]  /*4a10*/  BSYNC B2 ;  /* 0x0000000000027941 */ /* 0x000fea0003800000 */
.L_x_14395:
[----:B------:R-:W-:Y:S01]  /*4a20*/  ISETP.GE.AND P4, PT, R103, R102, PT ;  /* 0x000000666700720c */ /* 0x000fe20003f86270 */
[----:B--2---:R4:W-:-:S12]  /*4a30*/  ST.E.128 desc[UR40][R90.64], R8 ;  /* 0x000000085a007985 */ /* 0x0049d8000c101d28 */
[----:B------:R-:W-:-:S05]  /*4a40*/  @!P4 IMAD.WIDE R92, R103, 0x2, R92 ;  /* 0x00000002675cc825 */ /* 0x000fca00078e025c */
[----:B---3--:R4:W-:Y:S02]  /*4a50*/  @!P4 ST.E.128 desc[UR40][R92.64], R12 ;  /* 0x0000000c5c00c985 */ /* 0x0089e4000c101d28 */
.L_x_14394:
[----:B------:R-:W-:Y:S05]  /*4a60*/  BSYNC B1 ;  /* 0x0000000000017941 */ /* 0x000fea0003800000 */
.L_x_14393:
[----:B------:R-:W-:-:S03]  /*4a70*/  UMOV UR4, 0xffffffff ;  /* 0xffffffff00047882 */ /* 0x000fc60000000000 */
[----:B------:R-:W-:Y:S05]  /*4a80*/  BRA.DIV UR4, `(.L_x_14397) ;  /* 0x0000017604307947 */ /* 0x000fea000b800000 */
[----:B------:R1:W1:Y:S04]  /*4a90*/  SHFL.IDX PT, R38, R101, 0x1, 0x1c1f ;  /* 0x003c1f0065267f89 */ /* 0x00026800000e0000 */
[----:B0-----:R-:W0:Y:S02]  /*4aa0*/  SHFL.IDX PT, R100, R100, 0x1, 0x1c1f ;  /* 0x003c1f0064647f89 */ /* 0x001e2400000e0000 */
.L_x_14650:
[----:B----4-:R-:W-:-:S05]  /*4ab0*/  VIADD R8, R23, 0x40 ;  /* 0x0000004017087836 */ /* 0x010fca0000000000 */
[----:B------:R-:W-:-:S13]  /*4ac0*/  ISETP.GE.OR P4, PT, R8, R98, P1 ;  /* 0x000000620800720c */ /* 0x000fda0000f86670 */
[----:B------:R-:W-:Y:S05]  /*4ad0*/  @P4 BRA `(.L_x_14382) ;  /* 0x0000000c000c4947 */ /* 0x000fea0003800000 */
[----:B------:R-:W4:Y:S01]  /*4ae0*/  LDL R10, [R1+0x24] ;  /* 0x00002400010a7983 */ /* 0x000f220000100800 */
[----:B------:R-:W-:Y:S01]  /*4af0*/  SEL R104, R65, R104, !P0 ;  /* 0x0000006841687207 */ /* 0x000fe20004000000 */
[C---:B------:R-:W-:Y:S01]  /*4b00*/  VIADD R8, R23.reuse, 0x40 ;  /* 0x0000004017087836 */ /* 0x040fe20000000000 */
[----:B------:R-:W-:Y:S01]  /*4b10*/  IADD3 R11, R23, 0x40, RZ ;  /* 0x00000040170b7810 */ /* 0x000fe20007ffe0ff */
[----:B------:R-:W-:Y:S01]  /*4b20*/  BSSY B1, `(.L_x_14398) ;  /* 0x0000072000017945 */ /* 0x000fe20003800000 */
[----:B------:R-:W-:Y:S01]  /*4b30*/  SHF.R.S32.HI R9, RZ, 0x1f, R104 ;  /* 0x0000001fff097819 */ /* 0x000fe20000011468 */
[----:B------:R-:W-:Y:S01]  /*4b40*/  IMAD.SHL.U32 R8, R8, 0x40, RZ ;  /* 0x0000004008087824 */ /* 0x000fe200078e00ff */
[----:B0-----:R-:W-:Y:S01]  /*4b50*/  LEA R36, P4, R75, R100, 0x1 ;  /* 0x000000644b247211 */ /* 0x001fe200078808ff */
[----:B------:R-:W-:Y:S01]  /*4b60*/  IMAD.SHL.U32 R11, R11, 0x40, RZ ;  /* 0x000000400b0b7824 */ /* 0x000fe200078e00ff */
[----:B------:R-:W-:Y:S02]  /*4b70*/  LEA.HI R9, R9, R104, RZ, 0x4 ;  /* 0x0000006809097211 */ /* 0x000fe400078f20ff */
[----:B------:R-:W-:-:S02]  /*4b80*/  LOP3.LUT R8, R8, 0x1c0, RZ, 0xc0, !PT ;  /* 0x000001c008087812 */ /* 0x000fc400078ec0ff */
[----:B------:R-:W-:Y:S02]  /*4b90*/  LEA.HI.SX32 R9, R9, R74, 0x1c ;  /* 0x0000004a09097211 */ /* 0x000fe400078fe2ff */
[----:B------:R-:W-:Y:S02]  /*4ba0*/  LOP3.LUT R11, R11, 0x1c0, RZ, 0xc0, !PT ;  /* 0x000001c00b0b7812 */ /* 0x000fe400078ec0ff */
[----:B-1----:R-:W-:Y:S01]  /*4bb0*/  LEA.HI.X R37, R75, R38, R77, 0x1, P4 ;  /* 0x000000264b257211 */ /* 0x002fe200020f0c4d */
[----:B------:R-:W-:Y:S01]  /*4bc0*/  IMAD.SHL.U32 R39, R9, 0x8, RZ ;  /* 0x0000000809277824 */ /* 0x000fe200078e00ff */
[----:B------:R-:W-:-:S04]  /*4bd0*/  SHF.R.U32.HI R11, RZ, 0x3, R11 ;  /* 0x00000003ff0b7819 */ /* 0x000fc8000001160b */
        /* <DEDUP_REMOVED lines=10> */
[--C-:B------:R-:W-:Y:S01]  /*4c80*/  SHF.R.U64 R90, R48, 0x10, R49.reuse ;  /* 0x00000010305a7819 */ /* 0x100fe20000001231 */
[----:B0-----:R-:W-:Y:S01]  /*4c90*/  IMAD.U32 R40, R9, 0x10000, RZ ;  /* 0x0001000009287824 */ /* 0x001fe200078e00ff */
[----:B------:R-:W-:Y:S01]  /*4ca0*/  SHF.R.U32.HI R49, RZ, 0x10, R49 ;  /* 0x00000010ff317819 */ /* 0x000fe20000011631 */
[----:B-1----:R-:W-:Y:S01]  /*4cb0*/  IMAD.U32 R42, R12, 0x10000, RZ ;  /* 0x000100000c2a7824 */ /* 0x002fe200078e00ff */
[----:B------:R-:W-:Y:S02]  /*4cc0*/  SHF.R.U32.HI R101, RZ, 0x10, R45 ;  /* 0x00000010ff657819 */ /* 0x000fe4000001162d */
[----:B------:R-:W-:Y:S02]  /*4cd0*/  PRMT R112, R112, 0x5410, R49 ;  /* 0x0000541070707816 */ /* 0x000fe40000000031 */
[----:B------:R-:W-:Y:S01]  /*4ce0*/  SHF.R.U64 R104, R44, 0x10, R45 ;  /* 0x000000102c687819 */ /* 0x000fe2000000122d */
[----:B------:R-:W-:Y:S01]  /*4cf0*/  IMAD.U32 R44, R13, 0x10000, RZ ;  /* 0x000100000d2c7824 */ /* 0x000fe200078e00ff */
[----:B------:R-:W-:-:S02]  /*4d00*/  SHF.R.U32.HI R91, RZ, 0x10, R47 ;  /* 0x00000010ff5b7819 */ /* 0x000fc4000001162f */
[--C-:B------:R-:W-:Y:S02]  /*4d10*/  SHF.R.U64 R48, R50, 0x10, R51.reuse ;  /* 0x0000001032307819 */ /* 0x100fe40000001233 */
[----:B--2---:R-:W-:Y:S01]  /*4d20*/  SHF.R.U32.HI R93, RZ, 0x10, R51 ;  /* 0x00000010ff5d7819 */ /* 0x004fe20000011633 */
[----:B------:R-:W-:Y:S01]  /*4d30*/  IMAD.U32 R51, R112, 0x10000, RZ ;  /* 0x0001000070337824 */ /* 0x000fe200078e00ff */
[----:B------:R-:W-:Y:S02]  /*4d40*/  PRMT R108, R108, 0x5410, R101 ;  /* 0x000054106c6c7816 */ /* 0x000fe40000000065 */
[----:B------:R-:W-:Y:S01]  /*4d50*/  PRMT R106, R106, 0x5410, R91 ;  /* 0x000054106a6a7816 */ /* 0x000fe2000000005b */
[----:B------:R-:W-:Y:S01]  /*4d60*/  FMUL.FTZ R91, R44, R51 ;  /* 0x000000332c5b7220 */ /* 0x000fe20000410000 */
[----:B------:R-:W-:Y:S01]  /*4d70*/  PRMT R110, R110, 0x5410, R93 ;  /* 0x000054106e6e7816 */ /* 0x000fe2000000005d */
[----:B------:R-:W-:Y:S01]  /*4d80*/  IMAD.U32 R49, R108, 0x10000, RZ ;  /* 0x000100006c317824 */ /* 0x000fe200078e00ff */
[----:B------:R-:W-:-:S02]  /*4d90*/  PRMT R109, R109, 0x5410, R48 ;  /* 0x000054106d6d7816 */ /* 0x000fc40000000030 */
[----:B---3--:R-:W-:Y:S01]  /*4da0*/  SHF.R.U64 R92, R46, 0x10, R47 ;  /* 0x000000102e5c7819 */ /* 0x008fe2000000122f */
[-C--:B------:R-:W-:Y:S01]  /*4db0*/  FFMA.FTZ R48, R40, R49.reuse, -R91 ;  /* 0x0000003128307223 */ /* 0x080fe2000001085b */
[----:B------:R-:W-:Y:S01]  /*4dc0*/  FMUL.FTZ R93, R44, R49 ;  /* 0x000000312c5d7220 */ /* 0x000fe20000410000 */
[----:B------:R-:W-:Y:S01]  /*4dd0*/  SHF.L.U32 R91, R110, 0x10, RZ ;  /* 0x000000106e5b7819 */ /* 0x000fe200000006ff */
        /* <DEDUP_REMOVED lines=10> */
[----:B------:R-:W-:Y:S01]  /*4e80*/  IMAD.U32 R12, R11, 0x10000, RZ ;  /* 0x000100000b0c7824 */ /* 0x000fe200078e00ff */
[----:B------:R-:W-:Y:S01]  /*4e90*/  LOP3.LUT R47, R15, 0xffff0000, RZ, 0xc0, !PT ;  /* 0xffff00000f2f7812 */ /* 0x000fe200078ec0ff */
[-C--:B------:R-:W-:Y:S01]  /*4ea0*/  FMUL.FTZ R46, R46, R49.reuse ;  /* 0x000000312e2e7220 */ /* 0x080fe20000410000 */
[----:B------:R-:W-:Y:S01]  /*4eb0*/  PRMT R107, R107, 0x5410, R104 ;  /* 0x000054106b6b7816 */ /* 0x000fe20000000068 */
[-C--:B------:R-:W-:Y:S01]  /*4ec0*/  FMUL.FTZ R40, R45, R108.reuse ;  /* 0x0000006c2d287220 */ /* 0x080fe20000410000 */
[----:B------:R-:W-:Y:S01]  /*4ed0*/  LOP3.LUT R110, R110, 0xffff0000, RZ, 0xc0, !PT ;  /* 0xffff00006e6e7812 */ /* 0x000fe200078ec0ff */
[----:B------:R-:W-:Y:S01]  /*4ee0*/  FFMA.FTZ R45, R41, R108, -R44 ;  /* 0x0000006c292d7223 */ /* 0x000fe2000001082c */
[----:B------:R-:W-:Y:S01]  /*4ef0*/  PRMT R111, R111, 0x5410, R90 ;  /* 0x000054106f6f7816 */ /* 0x000fe2000000005a */
        /* <DEDUP_REMOVED lines=9> */
[----:B------:R-:W-:Y:S01]  /*4f90*/  FFMA.FTZ R106, R13, R106, -R44 ;  /* 0x0000006a0d6a7223 */ /* 0x000fe2000001082c */
[----:B------:R-:W-:Y:S02]  /*4fa0*/  IMAD.U32 R9, R8, 0x10000, RZ ;  /* 0x0001000008097824 */ /* 0x000fe400078e00ff */
[C---:B------:R-:W-:Y:S01]  /*4fb0*/  FMUL.FTZ R41, R42.reuse, R12 ;  /* 0x0000000c2a297220 */ /* 0x040fe20000410000 */
[----:B------:R-:W-:Y:S01]  /*4fc0*/  PRMT R105, R105, 0x5410, R92 ;  /* 0x0000541069697816 */ /* 0x000fe2000000005c */
[-C--:B------:R-:W-:Y:S01]  /*4fd0*/  FMUL.FTZ R44, R42, R40.reuse ;  /* 0x000000282a2c7220 */ /* 0x080fe20000410000 */
[----:B------:R-:W-:Y:S01]  /*4fe0*/  LOP3.LUT R111, R111, 0xffff0000, RZ, 0xc0, !PT ;  /* 0xffff00006f6f7812 */ /* 0x000fe200078ec0ff */
[----:B------:R-:W-:Y:S01]  /*4ff0*/  FFMA.FTZ R41, R9, R40, R41 ;  /* 0x0000002809297223 */ /* 0x000fe20000010029 */
[----:B------:R-:W-:-:S02]  /*5000*/  IMAD.U32 R15, R14, 0x10000, RZ ;  /* 0x000100000e0f7824 */ /* 0x000fc400078e00ff */
        /* <DEDUP_REMOVED lines=9> */
[C---:B------:R-:W-:Y:S01]  /*50a0*/  IMAD.U32 R11, R10.reuse, 0x10000, RZ ;  /* 0x000100000a0b7824 */ /* 0x040fe200078e00ff */
[----:B------:R-:W-:Y:S01]  /*50b0*/  LOP3.LUT R105, R105, 0xffff0000, RZ, 0xc0, !PT ;  /* 0xffff000069697812 */ /* 0x000fe200078ec0ff */
[----:B------:R-:W-:Y:S01]  /*50c0*/  FMUL.FTZ R42, R15, R40 ;  /* 0x000000280f2a7220 */ /* 0x000fe20000410000 */
[----:B------:R-:W-:Y:S01]  /*50d0*/  LOP3.LUT R10, R10, 0xffff0000, RZ, 0xc0, !PT ;  /* 0xffff00000a0a7812 */ /* 0x000fe200078ec0ff */
[----:B------:R-:W-:Y:S01]  /*50e0*/  FMUL.FTZ R9, R14, R109 ;  /* 0x0000006d0e097220 */ /* 0x000fe20000410000 */
[-C--:B------:R-:W-:Y:S01]  /*50f0*/  FMUL.FTZ R43, R43, R107.reuse ;  /* 0x0000006b2b2b7220 */ /* 0x080fe20000410000 */
[----:B------:R-:W-:Y:S01]  /*5100*/  FFMA.FTZ R13, R8, R107, -R13 ;  /* 0x0000006b080d7223 */ /* 0x000fe2000001080d */
        /* <DEDUP_REMOVED lines=18> */
[----:B------:R-:W-:-:S07]  /*5230*/  IMAD.MOV.U32 R15, RZ, RZ, R46 ;  /* 0x000000ffff0f7224 */ /* 0x000fce00078e002e */
.L_x_14399:
[----:B------:R-:W-:Y:S05]  /*5240*/  BSYNC B1 ;  /* 0x0000000000017941 */ /* 0x000fea0003800000 */
.L_x_14398:
        /* <DEDUP_REMOVED lines=8> */
.L_x_14363:
[----:B------:R-:W-:-:S13]  /*52d0*/  ISETP.NE.AND P3, PT, R204, 0x3, PT ;  /* 0x00000003cc00780c */ /* 0x000fda0003f65270 */
[----:B------:R-:W-:Y:S05]  /*52e0*/  @!P3 BRA `(.L_x_14400) ;  /* 0x000000000004b947 */ /* 0x000fea0003800000 */
[----:B------:R-:W-:Y:S01]  /*52f0*/  BPT.TRAP 0x1 ;  /* 0x000000040000795c */ /* 0x000fe20000300000 */
.L_x_14400:
[----:B------:R-:W-:Y:S01]  /*5300*/  IMAD R87, R18, 0x8, R19 ;  /* 0x0000000812577824 */ /* 0x000fe200078e0213 */
[----:B------:R-:W-:Y:S01]  /*5310*/  SHF.L.U32 R99, R205, 0x1f, RZ ;  /* 0x0000001fcd637819 */ /* 0x000fe200000006ff */
[----:B------:R-:W-:Y:S01]  /*5320*/  BSSY B1, `(.L_x_14401) ;  /* 0x0000004000017945 */ /* 0x000fe20003800000 */
[----:B------:R-:W-:Y:S02]  /*5330*/  SHF.R.S32.HI R96, RZ, 0x1f, R95 ;  /* 0x0000001fff607819 */ /* 0x000fe4000001145f */
[----:B------:R-:W0:Y:S02]  /*5340*/  SYNCS.PHASECHK.TRANS64.TRYWAIT P2, [R87+URZ+0x22890], R99 ;  /* 0x02289063570075a7 */ /* 0x000e24000804017f */
[----:B0-----:R-:W-:Y:S05]  /*5350*/  @!P2 BRA `(.L_x_14402) ;  /* 0x0000016c0048a947 */ /* 0x001fea0003800000 */
.L_x_14651:
[----:B------:R-:W-:Y:S05]  /*5360*/  BSYNC B1 ;  /* 0x0000000000017941 */ /* 0x000fea0003800000 */
.L_x_14401:
        /* <DEDUP_REMOVED lines=27> */
.L_x_14655:
        /* <DEDUP_REMOVED lines=13> */
.L_x_14405:
[----:B------:R-:W-:Y:S05]  /*55f0*/  BSYNC B1 ;  /* 0x0000000000017941 */ /* 0x000fea0003800000 */
.L_x_14404:
[----:B------:R-:W-:-:S03]  /*5600*/  UMOV UR4, 0xffffffff ;  /* 0xffffffff00047882 */ /* 0x000fc60000000000 */
[----:B------:R-:W-:Y:S05]  /*5610*/  BRA.DIV UR4, `(.L_x_14406) ;  /* 0x0000016a04f87947 */ /* 0x000fea000b800000 */
[----:B--2-4-:R2:W4:Y:S04]  /*5620*/  SHFL.IDX PT, R9, R38, 0x1, 0x1c1f ;  /* 0x003c1f0026097f89 */ /* 0x01452800000e0000 */
[----:B---3--:R2:W3:Y:S02]  /*5630*/  SHFL.IDX PT, R37, R36, 0x1, 0x1c1f ;  /* 0x003c1f0024257f89 */ /* 0x0084e400000e0000 */
.L_x_14659:
[----:B------:R-:W-:-:S13]  /*5640*/  ISETP.GE.AND P2, PT, R39, 0x41, PT ;  /* 0x000000412700780c */ /* 0x000fda0003f46270 */
[----:B------:R-:W-:Y:S05]  /*5650*/  @!P2 BRA `(.L_x_14382) ;  /* 0x00000000002ca947 */ /* 0x000fea0003800000 */
[----:B------:R-:W-:Y:S02]  /*5660*/  ULDC UR4, c[0x0][0x2f4] ;  /* 0x0000bd0000047ab9 */ /* 0x000fe40000000800 */
[----:B------:R-:W-:-:S13]  /*5670*/  ISETP.GE.AND P2, PT, R16, UR4, PT ;  /* 0x0000000410007c0c */ /* 0x000fda000bf46270 */
[----:B---3--:R-:W-:-:S04]  /*5680*/  @!P2 LEA R14, P4, R16, R37, 0x1 ;  /* 0x00000025100ea211 */ /* 0x008fc800078808ff */
[----:B----4-:R-:W-:Y:S02]  /*5690*/  @!P2 LEA.HI.X R15, R16, R9, R17, 0x1, P4 ;  /* 0x00000009100fa211 */ /* 0x010fe400020f0c11 */
[----:B------:R-:W-:-:S13]  /*56a0*/  ISETP.GE.AND P4, PT, R2, UR4, PT ;  /* 0x0000000402007c0c */ /* 0x000fda000bf86270 */
[----:B------:R-:W-:-:S04]  /*56b0*/  @!P4 LEA R12, P5, R2, R37, 0x1 ;  /* 0x00000025020cc211 */ /* 0x000fc800078a08ff */
[----:B------:R-:W-:Y:S02]  /*56c0*/  @!P4 LEA.HI.X R13, R2, R9, R203, 0x1, P5 ;  /* 0x00000009020dc211 */ /* 0x000fe400028f0ccb */
[----:B------:R-:W3:Y:S04]  /*56d0*/  @!P2 LDS.128 R8, [R93+0x2000] ;  /* 0x002000005d08a984 */ /* 0x000ee80000000c00 */
[----:B---3--:R-:W-:Y:S04]  /*56e0*/  @!P2 ST.E.128 desc[UR40][R14.64], R8 ;  /* 0x000000080e00a985 */ /* 0x008fe8000c101d28 */
[----:B------:R-:W3:Y:S04]  /*56f0*/  @!P4 LDS.128 R8, [R92+0x2000] ;  /* 0x002000005c08c984 */ /* 0x000ee80000000c00 */
[----:B---3--:R3:W-:Y:S02]  /*5700*/  @!P4 ST.E.128 desc[UR40][R12.64], R8 ;  /* 0x000000080c00c985 */ /* 0x0087e4000c101d28 */
.L_x_14382:
[----:B------:R-:W-:Y:S05]  /*5710*/  BSYNC B0 ;  /* 0x0000000000007941 */ /* 0x000fea0003800000 */
.L_x_14362:
[----:B0--34-:R-:W0:Y:S01]  /*5720*/  S2R R8, SR_TID.X ;  /* 0x0000000000087919 */ /* 0x019e220000002100 */
        /* <DEDUP_REMOVED lines=16> */
.L_x_14408:
[----:B------:R-:W-:Y:S05]  /*5830*/  BSYNC B0 ;  /* 0x0000000000007941 */ /* 0x000fea0003800000 */
.L_x_14407:
[----:B------:R-:W3:Y:S01]  /*5840*/  SYNCS.PHASECHK.TRANS64.TRYWAIT P3, [R87+URZ+0x228b0], R99 ;  /* 0x0228b063570075a7 */ /* 0x000ee2000806017f */
[----:B------:R-:W-:Y:S04]  /*5850*/  BSSY B0, `(.L_x_14409) ;  /* 0x0000002000007945 */ /* 0x000fe80003800000 */
[----:B---3--:R-:W-:Y:S05]  /*5860*/  @!P3 BRA `(.L_x_14410) ;  /* 0x0000016800b0b947 */ /* 0x008fea0003800000 */
.L_x_14660:
[----:B------:R-:W-:Y:S05]  /*5870*/  BSYNC B0 ;  /* 0x0000000000007941 */ /* 0x000fea0003800000 */
.L_x_14409:
[----:B------:R4:W5:Y:S01]  /*5880*/  LDL R50, [R1+0x18] ;  /* 0x0000180001327983 */ /* 0x0009620000100800 */
[----:B------:R-:W-:-:S03]  /*5890*/  ULDC.64 UR4, c[0x0][0x328] ;  /* 0x0000ca0000047ab9 */ /* 0x000fc60000000a00 */
[----:B------:R4:W5:Y:S04]  /*58a0*/  LDL R49, [R1+0x14] ;  /* 0x0000140001317983 */ /* 0x0009680000100800 */
[----:B------:R4:W5:Y:S04]  /*58b0*/  LDL R48, [R1+0x10] ;  /* 0x0000100001307983 */ /* 0x0009680000100800 */
[----:B------:R4:W5:Y:S04]  /*58c0*/  LDL R47, [R1+0xc] ;  /* 0x00000c00012f7983 */ /* 0x0009680000100800 */
[----:B------:R4:W5:Y:S04]  /*58d0*/  LDL R46, [R1+0x8] ;  /* 0x00000800012e7983 */ /* 0x0009680000100800 */
[----:B------:R4:W5:Y:S01]  /*58e0*/  LDL R45, [R1+0x4] ;  /* 0x00000400012d7983 */ /* 0x0009620000100800 */
[----:B------:R-:W-:Y:S01]  /*58f0*/  IMAD R96, R96, UR4, RZ ;  /* 0x0000000460607c24 */ /* 0x000fe2000f8e02ff */
[----:B------:R-:W-:Y:S01]  /*5900*/  BSSY B0, `(.L_x_14411) ;  /* 0x0000043000007945 */ /* 0x000fe20003800000 */
[----:B0-----:R-:W-:-:S04]  /*5910*/  IMAD.WIDE.U32 R8, R95, UR4, RZ ;  /* 0x000000045f087c25 */ /* 0x001fc8000f8e00ff */
[----:B------:R-:W-:Y:S01]  /*5920*/  IMAD R95, R95, UR5, R96 ;  /* 0x000000055f5f7c24 */ /* 0x000fe2000f8e0260 */
[----:B------:R-:W-:Y:S01]  /*5930*/  ULDC.64 UR4, c[0x0][0x338] ;  /* 0x0000ce0000047ab9 */ /* 0x000fe20000000a00 */
[----:B------:R-:W-:Y:S02]  /*5940*/  IMAD.IADD R98, R98, 0x1, -R23 ;  /* 0x0000000162627824 */ /* 0x000fe400078e0a17 */
[----:B------:R-:W-:Y:S01]  /*5950*/  IMAD R97, R97, UR4, RZ ;  /* 0x0000000461617c24 */ /* 0x000fe2000f8e02ff */
[----:B------:R-:W-:-:S03]  /*5960*/  IADD3 R9, R9, R95, RZ ;  /* 0x0000005f09097210 */ /* 0x000fc60007ffe0ff */
        /* <DEDUP_REMOVED lines=14> */
[----:B------:R4:W0:Y:S01]  /*5a50*/  SHFL.IDX PT, R43, R39, RZ, 0x1c1f ;  /* 0x001c1fff272b7589 */ /* 0x00082200000e0000 */
[--C-:B------:R-:W-:Y:S02]  /*5a60*/  IMAD R42, R9, 0x2, R27.reuse ;  /* 0x00000002092a7824 */ /* 0x100fe400078e021b */
[----:B------:R-:W-:Y:S01]  /*5a70*/  IMAD R44, R8, 0x2, R27 ;  /* 0x00000002082c7824 */ /* 0x000fe200078e021b */
[----:B------:R4:W0:Y:S08]  /*5a80*/  SHFL.IDX PT, R41, R40, RZ, 0x1c1f ;  /* 0x001c1fff28297589 */ /* 0x00083000000e0000 */
[----:B----4-:R-:W-:Y:S05]  /*5a90*/  @!P3 BRA `(.L_x_14412) ;  /* 0x0000000000a4b947 */ /* 0x010fea0003800000 */
[----:B------:R-:W-:Y:S02]  /*5aa0*/  ISETP.NE.AND P5, PT, R80, RZ, PT ;  /* 0x000000ff5000720c */ /* 0x000fe40003fa5270 */
[----:B------:R-:W-:Y:S02]  /*5ab0*/  ISETP.NE.AND P4, PT, R81, RZ, PT ;  /* 0x000000ff5100720c */ /* 0x000fe40003f85270 */
[----:B-12---:R-:W-:-:S09]  /*5ac0*/  PRMT R38, R3, 0x8880, RZ ;  /* 0x0000888003267816 */ /* 0x006fd200000000ff */
[----:B------:R-:W1:Y:S01]  /*5ad0*/  @P5 LDS.128 R8, [R42] ;  /* 0x000000002a085984 */ /* 0x000e620000000c00 */
[----:B0-----:R-:W-:-:S04]  /*5ae0*/  @P5 LEA R36, P3, R16, R43, 0x1 ;  /* 0x0000002b10245211 */ /* 0x001fc800078608ff */
[----:B------:R-:W-:Y:S02]  /*5af0*/  @P5 LEA.HI.X R37, R16, R41, R17, 0x1, P3 ;  /* 0x0000002910255211 */ /* 0x000fe400018f0c11 */
[----:B------:R-:W-:-:S04]  /*5b00*/  @P4 LEA R14, P3, R2, R43, 0x1 ;  /* 0x0000002b020e4211 */ /* 0x000fc800078608ff */
[----:B------:R-:W-:Y:S02]  /*5b10*/  @P4 LEA.HI.X R15, R2, R41, R203, 0x1, P3 ;  /* 0x00000029020f4211 */ /* 0x000fe400018f0ccb */
[----:B------:R-:W-:-:S13]  /*5b20*/  ISETP.NE.AND P3, PT, R82, RZ, PT ;  /* 0x000000ff5200720c */ /* 0x000fda0003f65270 */
[----:B------:R-:W-:-:S04]  /*5b30*/  @P3 LEA R12, P6, R210, R43, 0x1 ;  /* 0x0000002bd20c3211 */ /* 0x000fc800078c08ff */
[----:B-----5:R-:W-:Y:S01]  /*5b40*/  @P3 LEA.HI.X R13, R210, R41, R50, 0x1, P6 ;  /* 0x00000029d20d3211 */ /* 0x020fe200030f0c32 */
[----:B-1----:R0:W-:Y:S01]  /*5b50*/  @P5 ST.E.128 desc[UR40][R36.64], R8 ;  /* 0x0000000824005985 */ /* 0x0021e2000c101d28 */
        /* <DEDUP_REMOVED lines=29> */
.L_x_14412:
[----:B------:R-:W-:Y:S05]  /*5d30*/  BSYNC B0 ;  /* 0x0000000000007941 */ /* 0x000fea0003800000 */
.L_x_14411:
[----:B------:R-:W-:Y:S01]  /*5d40*/  ISETP.GE.AND P3, PT, R98, 0x41, PT ;  /* 0x000000416200780c */ /* 0x000fe20003f66270 */
[----:B0-----:R0:W0:Y:S01]  /*5d50*/  SHFL.IDX PT, R41, R40, 0x1, 0x1c1f ;  /* 0x003c1f0028297f89 */ /* 0x00102200000e0000 */
[----:B------:R-:W-:Y:S03]  /*5d60*/  BSSY B0, `(.L_x_14413) ;  /* 0x000002c000007945 */ /* 0x000fe60003800000 */
[----:B------:R-:W0:Y:S08]  /*5d70*/  SHFL.IDX PT, R39, R39, 0x1, 0x1c1f ;  /* 0x003c1f0027277f89 */ /* 0x000e3000000e0000 */
[----:B------:R-:W-:Y:S05]  /*5d80*/  @!P3 BRA `(.L_x_14414) ;  /* 0x0000000000a4b947 */ /* 0x000fea0003800000 */
[----:B------:R-:W-:Y:S02]  /*5d90*/  ISETP.NE.AND P5, PT, R80, RZ, PT ;  /* 0x000000ff5000720c */ /* 0x000fe40003fa5270 */
[----:B------:R-:W-:Y:S02]  /*5da0*/  ISETP.NE.AND P4, PT, R81, RZ, PT ;  /* 0x000000ff5100720c */ /* 0x000fe40003f85270 */
[----:B-12---:R-:W-:-:S09]  /*5db0*/  PRMT R38, R3, 0x8880, RZ ;  /* 0x0000888003267816 */ /* 0x006fd200000000ff */
[----:B----4-:R-:W1:Y:S01]  /*5dc0*/  @P5 LDS.128 R8, [R42+0x2000] ;  /* 0x002000002a085984 */ /* 0x010e620000000c00 */
        /* <DEDUP_REMOVED lines=37> */
.L_x_14414:
[----:B------:R-:W-:Y:S05]  /*6020*/  BSYNC B0 ;  /* 0x0000000000007941 */ /* 0x000fea0003800000 */
.L_x_14413:
[----:B------:R-:W-:Y:S01]  /*6030*/  @!PT LDS RZ, [RZ] ;  /* 0x00000000fffff984 */ /* 0x000fe20000000800 */
[----:B------:R-:W-:Y:S01]  /*6040*/  @!PT LDS RZ, [RZ] ;  /* 0x00000000fffff984 */ /* 0x000fe20000000800 */
[----:B------:R-:W-:Y:S01]  /*6050*/  @!PT LDS RZ, [RZ] ;  /* 0x00000000fffff984 */ /* 0x000fe20000000800 */
[----:B------:R-:W-:Y:S01]  /*6060*/  @!PT LDS RZ, [RZ] ;  /* 0x00000000fffff984 */ /* 0x000fe20000000800 */
[----:B------:R1:W-:Y:S06]  /*6070*/  MEMBAR.ALL.CTA ;  /* 0x0000000000007992 */ /* 0x0003ec0000008000 */
[----:B-1----:R-:W1:Y:S01]  /*6080*/  FENCE.VIEW.ASYNC.S ;  /* 0x00000000000073c6 */ /* 0x002e620000000000 */
[----:B---3--:R-:W-:Y:S01]  /*6090*/  @!P2 VIADD R87, R87, 0x228c0 ;  /* 0x000228c05757a836 */ /* 0x008fe20000000000 */
[----:B-1----:R1:W-:Y:S01]  /*60a0*/  BAR.SYNC.DEFER_BLOCKING R62, 0x80 ;  /* 0x0002003e0000751d */ /* 0x0023e20000010000 */
        /* <DEDUP_REMOVED lines=8> */
[----:B------:R-:W-:Y:S06]  /*6130*/  @P3 BRA `(.L_x_14415) ;  /* 0xffffffc000b03947 */ /* 0x000fec000383ffff */
[----:B------:R-:W0:Y:S01]  /*6140*/  S2R R9, SR_TID.X ;  /* 0x0000000000097919 */ /* 0x000e220000002100 */
[----:B------:R-:W-:Y:S02]  /*6150*/  PLOP3.LUT P0, PT, PT, PT, PT, 0x8, 0x0 ;  /* 0x000000000000781c */ /* 0x000fe40003f0e170 */
[----:B0-----:R-:W-:-:S04]  /*6160*/  SHF.R.U32.HI R9, RZ, 0x7, R9 ;  /* 0x00000007ff097819 */ /* 0x001fc80000011609 */
[----:B------:R-:W-:-:S13]  /*6170*/  ISETP.NE.AND P3, PT, R9, 0x1, PT ;  /* 0x000000010900780c */ /* 0x000fda0003f65270 */
[----:B------:R-:W-:Y:S06]  /*6180*/  @!P3 BAR.ARV 0x9, 0x100 ;  /* 0x024400000000bb1d */ /* 0x000fec0000002000 */
.L_x_14357:
[----:B------:R-:W0:Y:S01]  /*6190*/  LDC R0, c[0x0][0x448] ;  /* 0x00011200ff007b82 */ /* 0x000e220000000800 */
        /* <DEDUP_REMOVED lines=19> */
[----:B-1----:R-:W-:Y:S02]  /*62d0*/  CS2R R62, SRZ ;  /* 0x00000000003e7805 */ /* 0x002fe4000001ff00 */
[----:B------:R-:W-:Y:S02]  /*62e0*/  CS2R R84, SRZ ;  /* 0x0000000000547805 */ /* 0x000fe4000001ff00 */
[----:B------:R-:W-:Y:S02]  /*62f0*/  CS2R R168, SRZ ;  /* 0x0000000000a87805 */ /* 0x000fe4000001ff00 */
[----:B------:R-:W-:Y:S02]  /*6300*/  CS2R R60, SRZ ;  /* 0x00000000003c7805 */ /* 0x000fe4000001ff00 */
[----:B0-----:R-:W-:Y:S01]  /*6310*/  ISETP.NE.AND P1, PT, R0, 0x1, PT ;  /* 0x000000010000780c */ /* 0x001fe20003f25270 */
[----:B------:R-:W-:Y:S01]  /*6320*/  VIADD R0, R229, 0x7f ;  /* 0x0000007fe5007836 */ /* 0x000fe20000000000 */
[----:B------:R-:W-:-:S02]  /*6330*/  CS2R R54, SRZ ;  /* 0x0000000000367805 */ /* 0x000fc4000001ff00 */
[----:B------:R-:W-:Y:S02]  /*6340*/  CS2R R80, SRZ ;  /* 0x0000000000507805 */ /* 0x000fe4000001ff00 */
[----:B------:R-:W-:Y:S02]  /*6350*/  CS2R R52, SRZ ;  /* 0x0000000000347805 */ /* 0x000fe4000001ff00 */
[----:B-----5:R-:W-:Y:S02]  /*6360*/  CS2R R48, SRZ ;  /* 0x0000000000307805 */ /* 0x020fe4000001ff00 */
        /* <DEDUP_REMOVED lines=12> */
[----:B--2---:R-:W-:Y:S02]  /*6430*/  CS2R R92, SRZ ;  /* 0x00000000005c7805 */ /* 0x004fe4000001ff00 */
        /* <DEDUP_REMOVED lines=18> */
[----:B------:R-:W-:Y:S01]  /*6560*/  CS2R R14, SRZ ;  /* 0x00000000000e7805 */ /* 0x000fe2000001ff00 */
[----:B0-----:R-:W-:Y:S01]  /*6570*/  @P1 IMAD.HI.U32 R3, R0, R3, RZ ;  /* 0x0000000300031227 */ /* 0x001fe200078e00ff */
[----:B------:R-:W-:Y:S02]  /*6580*/  CS2R R44, SRZ ;  /* 0x00000000002c7805 */ /* 0x000fe4000001ff00 */
[----:B------:R-:W-:Y:S02]  /*6590*/  CS2R R12, SRZ ;  /* 0x00000000000c7805 */ /* 0x000fe4000001ff00 */
[----:B------:R-:W-:Y:S02]  /*65a0*/  CS2R R38, SRZ ;  /* 0x0000000000267805 */ /* 0x000fe4000001ff00 */
[----:B------:R-:W-:-:S02]  /*65b0*/  CS2R R36, SRZ ;  /* 0x0000000000247805 */ /* 0x000fc4000001ff00 */
[----:B------:R-:W-:Y:S02]  /*65c0*/  CS2R R10, SRZ ;  /* 0x00000000000a7805 */ /* 0x000fe4000001ff00 */
[----:B------:R-:W-:Y:S02]  /*65d0*/  CS2R R6, SRZ ;  /* 0x0000000000067805 */ /* 0x000fe4000001ff00 */
[----:B-1----:R-:W-:Y:S02]  /*65e0*/  @P1 SHF.R.U32.HI R0, RZ, R4, R3 ;  /* 0x00000004ff001219 */ /* 0x002fe40000011603 */
[----:B------:R-:W-:Y:S02]  /*65f0*/  CS2R R28, SRZ ;  /* 0x00000000001c7805 */ /* 0x000fe4000001ff00 */
[----:B------:R-:W-:Y:S01]  /*6600*/  PLOP3.LUT P1, PT, PT, PT, PT, 0x80, 0x0 ;  /* 0x000000000000781c */ /* 0x000fe20003f2f070 */
[----:B------:R-:W-:Y:S02]  /*6610*/  IMAD.IADD R0, R31, 0x1, R0 ;  /* 0x000000011f007824 */ /* 0x000fe400078e0200 */
[----:B------:R-:W-:-:S02]  /*6620*/  IMAD.MOV.U32 R31, RZ, RZ, RZ ;  /* 0x000000ffff1f7224 */ /* 0x000fc400078e00ff */
[----:B------:R-:W-:-:S05]  /*6630*/  IMAD.HI R0, R0, 0x2aaaaaab, RZ ;  /* 0x2aaaaaab00007827 */ /* 0x000fca00078e02ff */
[----:B------:R-:W-:-:S04]  /*6640*/  SHF.R.U32.HI R3, RZ, 0x1f, R0 ;  /* 0x0000001fff037819 */ /* 0x000fc80000011600 */
[----:B------:R-:W-:Y:S01]  /*6650*/  LEA.HI.SX32 R0, R0, R3, 0x1c ;  /* 0x0000000300007211 */ /* 0x000fe200078fe2ff */
[----:B------:R-:W-:-:S03]  /*6660*/  IMAD.MOV.U32 R3, RZ, RZ, RZ ;  /* 0x000000ffff037224 */ /* 0x000fc600078e00ff */
[----:B------:R-:W-:-:S04]  /*6670*/  VIMNMX R177, R177, R0, PT ;  /* 0x00000000b1b17248 */ /* 0x000fc80003fe0100 */
[----:B------:R-:W-:Y:S01]  /*6680*/  ISETP.GE.AND P2, PT, R177, 0x1, PT ;  /* 0x00000001b100780c */ /* 0x000fe20003f46270 */
[----:B------:R-:W-:-:S12]  /*6690*/  @P0 BRA `(.L_x_14416) ;  /* 0x00000000000c0947 */ /* 0x000fd80003800000 */
[----:B------:R-:W0:Y:S01]  /*66a0*/  FENCE.VIEW.ASYNC.G ;  /* 0x00000000000073c6 */ /* 0x000e220000000100 */
[----:B------:R-:W-:Y:S05]  /*66b0*/  WARPSYNC.ALL ;  /* 0x0000000000007948 */ /* 0x000fea0003800000 */
[----:B0-----:R-:W-:Y:S06]  /*66c0*/  BAR.ARV 0xc, 0x180 ;  /* 0x0306000000007b1d */ /* 0x001fec0000002000 */
.L_x_14416:
        /* <DEDUP_REMOVED lines=11> */
.L_x_14663:
[----:B01----:R-:W-:Y:S01]  /*6780*/  LEA.HI R0, R14, R14, RZ, 0x1 ;  /* 0x0000000e0e007211 */ /* 0x003fe200078f08ff */
[----:B------:R-:W-:Y:S01]  /*6790*/  BSSY B6, `(.L_x_14419) ;  /* 0x0000019000067945 */ /* 0x000fe20003800000 */
[----:B------:R-:W-:Y:S02]  /*67a0*/  IADD3 R26, R19, 0x18400, RZ ;  /* 0x00018400131a7810 */ /* 0x000fe40007ffe0ff */
        /* <DEDUP_REMOVED lines=23> */
.L_x_14420:
[----:B------:R-:W-:Y:S05]  /*6920*/  BSYNC B6 ;  /* 0x0000000000067941 */ /* 0x000fea0003800000 */
.L_x_14419:
        /* <DEDUP_REMOVED lines=13> */
.L_x_14424:
[----:B-1----:R1:W2:Y:S02]  /*6a00*/  SYNCS.PHASECHK.TRANS64.TRYWAIT P0, [R19+URZ+0x22800], R0 ;  /* 0x02280000130075a7 */ /* 0x0022a4000800017f */
[----:B--2---:R-:W-:Y:S05]  /*6a10*/  @!P0 NANOSLEEP.SYNCS 0x989680 ;  /* 0x009896800000895d */ /* 0x004fea0003900000 */
[----:B------:R-:W2:Y:S02]  /*6a20*/  @!P0 SYNCS.PHASECHK.TRANS64 P0, [R19+URZ+0x22800], R0 ;  /* 0x02280000130085a7 */ /* 0x000ea4000800007f */
[----:B--2---:R-:W-:Y:S05]  /*6a30*/  @!P0 BRA `(.L_x_14424) ;  /* 0xfffffffc00f08947 */ /* 0x004fea000383ffff */
.L_x_14423:
[----:B------:R-:W-:Y:S05]  /*6a40*/  BSYNC B0 ;  /* 0x0000000000007941 */ /* 0x000fea0003800000 */
.L_x_14422:
[----:B------:R-:W-:Y:S05]  /*6a50*/  BRA `(.L_x_14425) ;  /* 0x0000002c00fc7947 */ /* 0x000fea0003800000 */
.L_x_14421:
        /* <DEDUP_REMOVED lines=30> */
.L_x_14427:
[----:B------:R-:W-:Y:S05]  /*6c40*/  BSYNC B6 ;  /* 0x0000000000067941 */ /* 0x000fea0003800000 */
.L_x_14426:
        /* <DEDUP_REMOVED lines=45> */
.L_x_14669:
        /* <DEDUP_REMOVED lines=16> */
[----:B------:R-:W-:Y:S02]  /*7020*/  @!P3 SHF.L.U32 R35, R206, 0x1, RZ ;  /* 0x00000001ce23b819 */ /* 0x000fe400000006ff */
        /* <DEDUP_REMOVED lines=14> */
.L_x_14432:
[----:B------:R-:W-:Y:S05]  /*7110*/  BSYNC B1 ;  /* 0x0000000000017941 */ /* 0x000fea0003800000 */
.L_x_14431:
[----:B--2--5:R-:W-:Y:S01]  /*7120*/  IMAD.MOV.U32 R0, RZ, RZ, R20 ;  /* 0x000000ffff007224 */ /* 0x024fe200078e0014 */
[----:B------:R-:W-:Y:S01]  /*7130*/  UMOV UR4, 0xffffffff ;  /* 0xffffffff00047882 */ /* 0x000fe20000000000 */
[----:B-1----:R-:W-:Y:S01]  /*7140*/  IMAD.MOV.U32 R3, RZ, RZ, R21 ;  /* 0x000000ffff037224 */ /* 0x002fe200078e0015 */
[----:B------:R-:W-:Y:S01]  /*7150*/  CS2R R26, SRZ ;  /* 0x00000000001a7805 */ /* 0x000fe2000001ff00 */
[----:B---3--:R-:W-:Y:S02]  /*7160*/  IMAD.MOV.U32 R5, RZ, RZ, R28 ;  /* 0x000000ffff057224 */ /* 0x008fe400078e001c */
[----:B------:R-:W-:Y:S01]  /*7170*/  IMAD.MOV.U32 R9, RZ, RZ, R29 ;  /* 0x000000ffff097224 */ /* 0x000fe200078e001d */
[----:B------:R-:W-:Y:S01]  /*7180*/  PRMT R44, R3, 0x5410, R0 ;  /* 0x00005410032c7816 */ /* 0x000fe20000000000 */
[----:B------:R-:W-:Y:S02]  /*7190*/  IMAD.MOV.U32 R0, RZ, RZ, R24 ;  /* 0x000000ffff007224 */ /* 0x000fe400078e0018 */
[----:B------:R-:W-:Y:S01]  /*71a0*/  IMAD.MOV.U32 R3, RZ, RZ, R25 ;  /* 0x000000ffff037224 */ /* 0x000fe200078e0019 */
[----:B------:R-:W-:Y:S01]  /*71b0*/  PRMT R39, R9, 0x5410, R5 ;  /* 0x0000541009277816 */ /* 0x000fe20000000005 */
[----:B------:R-:W-:-:S02]  /*71c0*/  IMAD.MOV.U32 R5, RZ, RZ, R30 ;  /* 0x000000ffff057224 */ /* 0x000fc400078e001e */
[----:B------:R-:W-:Y:S01]  /*71d0*/  IMAD.MOV.U32 R9, RZ, RZ, R31 ;  /* 0x000000ffff097224 */ /* 0x000fe200078e001f */
[----:B------:R-:W-:-:S04]  /*71e0*/  PRMT R45, R0, 0x5410, R3 ;  /* 0x00005410002d7816 */ /* 0x000fc80000000003 */
[----:B------:R-:W-:Y:S01]  /*71f0*/  PRMT R40, R5, 0x5410, R9 ;  /* 0x0000541005287816 */ /* 0x000fe20000000009 */
[----:B------:R-:W-:Y:S06]  /*7200*/  BRA.DIV UR4, `(.L_x_14433) ;  /* 0x0000015604087947 */ /* 0x000fec000b800000 */
[----:B------:R1:W2:Y:S04]  /*7210*/  SHFL.IDX PT, R3, R6, 0x1, 0x1c1f ;  /* 0x003c1f0006037f89 */ /* 0x0002a800000e0000 */
[----:B------:R1:W3:Y:S04]  /*7220*/  SHFL.IDX PT, R0, R4, 0x1, 0x1c1f ;  /* 0x003c1f0004007f89 */ /* 0x0002e800000e0000 */
[----:B------:R1:W0:Y:S04]  /*7230*/  SHFL.IDX PT, R5, R8, 0x1, 0x1c1f ;  /* 0x003c1f0008057f89 */ /* 0x00022800000e0000 */
[----:B----4-:R1:W4:Y:S02]  /*7240*/  SHFL.IDX PT, R14, R7, 0x1, 0x1c1f ;  /* 0x003c1f00070e7f89 */ /* 0x01032400000e0000 */
.L_x_14675:
[----:B01----:R-:W5:Y:S04]  /*7250*/  LDL R6, [R1+0x44] ;  /* 0x0000440001067983 */ /* 0x003f680000100800 */
[----:B------:R-:W2:Y:S01]  /*7260*/  LDL R37, [R1+0x48] ;  /* 0x0000480001257983 */ /* 0x000ea20000100800 */
[----:B------:R-:W-:Y:S01]  /*7270*/  VIADD R41, R41, 0x40 ;  /* 0x0000004029297836 */ /* 0x000fe20000000000 */
[----:B------:R-:W-:Y:S01]  /*7280*/  BSSY B1, `(.L_x_14434) ;  /* 0x0000022000017945 */ /* 0x000fe20003800000 */
[----:B------:R-:W-:Y:S02]  /*7290*/  CS2R R10, SRZ ;  /* 0x00000000000a7805 */ /* 0x000fe4000001ff00 */
[----:B------:R-:W-:Y:S02]  /*72a0*/  CS2R R8, SRZ ;  /* 0x0000000000087805 */ /* 0x000fe4000001ff00 */
[----:B------:R-:W-:-:S02]  /*72b0*/  CS2R R12, SRZ ;  /* 0x00000000000c7805 */ /* 0x000fc4000001ff00 */
[----:B------:R-:W-:Y:S02]  /*72c0*/  ISETP.GE.AND P0, PT, R41, R38, PT ;  /* 0x000000262900720c */ /* 0x000fe40003f06270 */
[----:B-----5:R-:W-:-:S04]  /*72d0*/  LEA.HI R4, R6, R6, RZ, 0x1 ;  /* 0x0000000606047211 */ /* 0x020fc800078f08ff */
[----:B------:R-:W-:Y:S01]  /*72e0*/  LOP3.LUT R4, R4, 0xfffffffe, RZ, 0xc0, !PT ;  /* 0xfffffffe04047812 */ /* 0x000fe200078ec0ff */
[----:B--2---:R-:W-:-:S04]  /*72f0*/  IMAD.SHL.U32 R32, R37, 0x40, RZ ;  /* 0x0000004025207824 */ /* 0x004fc800078e00ff */
[----:B------:R-:W-:-:S05]  /*7300*/  IMAD.IADD R4, R6, 0x1, -R4 ;  /* 0x0000000106047824 */ /* 0x000fca00078e0a04 */
[----:B------:R-:W-:Y:S01]  /*7310*/  SHF.L.U32 R36, R4, 0x1f, RZ ;  /* 0x0000001f04247819 */ /* 0x000fe200000006ff */
[----:B------:R-:W-:Y:S06]  /*7320*/  @P0 BRA `(.L_x_14435) ;  /* 0x00000000005c0947 */ /* 0x000fec0003800000 */
[----:B------:R-:W2:Y:S01]  /*7330*/  LDL R15, [R1+0x50] ;  /* 0x00005000010f7983 */ /* 0x000ea20000100800 */
[----:B------:R-:W-:Y:S01]  /*7340*/  ULDC UR4, c[0x0][0x3f4] ;  /* 0x0000fd0000047ab9 */ /* 0x000fe20000000800 */
[----:B---3--:R-:W-:Y:S01]  /*7350*/  IMAD.MOV.U32 R6, RZ, RZ, R0 ;  /* 0x000000ffff067224 */ /* 0x008fe200078e0000 */
[----:B------:R-:W-:Y:S01]  /*7360*/  ISETP.GE.AND P3, PT, R206, UR4, PT ;  /* 0x00000004ce007c0c */ /* 0x000fe2000bf66270 */
[----:B------:R-:W-:Y:S01]  /*7370*/  IMAD.MOV.U32 R7, RZ, RZ, R3 ;  /* 0x000000ffff077224 */ /* 0x000fe200078e0003 */
[----:B------:R-:W-:Y:S02]  /*7380*/  ISETP.GE.AND P2, PT, R200, UR4, PT ;  /* 0x00000004c8007c0c */ /* 0x000fe4000bf46270 */
[----:B------:R-:W-:-:S09]  /*7390*/  CS2R R10, SRZ ;  /* 0x00000000000a7805 */ /* 0x000fd2000001ff00 */
[----:B------:R-:W-:Y:S01]  /*73a0*/  @!P3 IMAD.SHL.U32 R9, R206, 0x2, RZ ;  /* 0x00000002ce09b824 */ /* 0x000fe200078e00ff */
[----:B------:R-:W-:Y:S02]  /*73b0*/  CS2R R12, SRZ ;  /* 0x00000000000c7805 */ /* 0x000fe4000001ff00 */
[----:B------:R-:W-:Y:S01]  /*73c0*/  CS2R R26, SRZ ;  /* 0x00000000001a7805 */ /* 0x000fe2000001ff00 */
[----:B------:R-:W-:Y:S01]  /*73d0*/  @!P2 IMAD.WIDE R6, R200, 0x2, R6 ;  /* 0x00000002c806a825 */ /* 0x000fe200078e0206 */
[-C--:B------:R-:W-:Y:S02]  /*73e0*/  @!P3 IADD3 R34, P0, R0, R9.reuse, RZ ;  /* 0x000000090022b210 */ /* 0x080fe40007f1e0ff */
[----:B----4-:R-:W-:Y:S02]  /*73f0*/  @!P3 IADD3 R4, P1, R14, R9, RZ ;  /* 0x000000090e04b210 */ /* 0x010fe40007f3e0ff */
[----:B------:R0:W5:Y:S01]  /*7400*/  @!P2 LD.E.64 R10, desc[UR40][R6.64] ;  /* 0x00000028060aa980 */ /* 0x000162000c101b00 */
[----:B--2---:R-:W-:-:S02]  /*7410*/  @!P3 SHF.L.U64.HI R8, R206, 0x1, R15 ;  /* 0x00000001ce08b819 */ /* 0x004fc4000001020f */
[----:B------:R-:W-:-:S03]  /*7420*/  MOV R15, R5 ;  /* 0x00000005000f7202 */ /* 0x000fc60000000f00 */
[--C-:B------:R-:W-:Y:S02]  /*7430*/  @!P3 IMAD.X R35, R3, 0x1, R8.reuse, P0 ;  /* 0x000000010323b824 */ /* 0x100fe400000e0608 */
[----:B------:R-:W-:Y:S01]  /*7440*/  @!P3 IMAD.X R5, R5, 0x1, R8, P1 ;  /* 0x000000010505b824 */ /* 0x000fe200008e0608 */
[----:B------:R-:W-:Y:S01]  /*7450*/  CS2R R8, SRZ ;  /* 0x0000000000087805 */ /* 0x000fe2000001ff00 */
[----:B------:R-:W-:Y:S01]  /*7460*/  @!P2 IMAD.WIDE R14, R200, 0x2, R14 ;  /* 0x00000002c80ea825 */ /* 0x000fe200078e020e */
[----:B------:R0:W5:Y:S04]  /*7470*/  @!P3 LD.E.64 R26, desc[UR40][R34.64] ;  /* 0x00000028221ab980 */ /* 0x000168000c101b00 */
[----:B------:R0:W5:Y:S04]  /*7480*/  @!P2 LD.E.64 R12, desc[UR40][R14.64] ;  /* 0x000000280e0ca980 */ /* 0x000168000c101b00 */
[----:B------:R0:W5:Y:S02]  /*7490*/  @!P3 LD.E.64 R8, desc[UR40][R4.64] ;  /* 0x000000280408b980 */ /* 0x000164000c101b00 */
.L_x_14435:
[----:B------:R-:W-:Y:S05]  /*74a0*/  BSYNC B1 ;  /* 0x0000000000017941 */ /* 0x000fea0003800000 */
.L_x_14434:
[----:B0-----:R-:W0:Y:S01]  /*74b0*/  S2R R34, SR_TID.X ;  /* 0x0000000000227919 */ /* 0x001e220000002100 */
[----:B------:R-:W1:Y:S01]  /*74c0*/  SYNCS.PHASECHK.TRANS64.TRYWAIT P0, [R19+URZ+0x22800], R36 ;  /* 0x02280024130075a7 */ /* 0x000e62000800017f */
[----:B------:R-:W-:Y:S01]  /*74d0*/  LOP3.LUT R3, R32, 0x1c0, RZ, 0xc0, !PT ;  /* 0x000001c020037812 */ /* 0x000fe200078ec0ff */
[----:B-----5:R-:W-:Y:S01]  /*74e0*/  IMAD.MOV.U32 R4, RZ, RZ, R26 ;  /* 0x000000ffff047224 */ /* 0x020fe200078e001a */
[----:B------:R-:W-:Y:S01]  /*74f0*/  VIADDMNMX R42, R38, -R229, 0x80, PT ;  /* 0x00000080262a7446 */ /* 0x000fe200038009e5 */
[----:B------:R-:W-:Y:S01]  /*7500*/  IMAD.MOV.U32 R5, RZ, RZ, R11 ;  /* 0x000000ffff057224 */ /* 0x000fe200078e000b */
[----:B---3--:R-:W-:Y:S01]  /*7510*/  LOP3.LUT R0, R3, 0x18, R16, 0xf8, !PT ;  /* 0x0000001803007812 */ /* 0x008fe200078ef810 */
[----:B------:R-:W-:Y:S01]  /*7520*/  IMAD.MOV.U32 R6, RZ, RZ, R8 ;  /* 0x000000ffff067224 */ /* 0x000fe200078e0008 */
[----:B------:R-:W-:Y:S01]  /*7530*/  SHF.R.U32.HI R3, RZ, 0x3, R3 ;  /* 0x00000003ff037819 */ /* 0x000fe20000011603 */
[----:B------:R-:W-:Y:S01]  /*7540*/  BSSY B1, `(.L_x_14436) ;  /* 0x0000019000017945 */ /* 0x000fe20003800000 */
[----:B----4-:R-:W-:Y:S01]  /*7550*/  PRMT R14, R4, 0x7610, R14 ;  /* 0x00007610040e7816 */ /* 0x010fe2000000000e */
        /* <DEDUP_REMOVED lines=10> */
[----:B------:R-:W-:Y:S02]  /*7600*/  PRMT R46, R46, 0x5410, R4 ;  /* 0x000054102e2e7816 */ /* 0x000fe40000000004 */
[----:B------:R-:W-:Y:S02]  /*7610*/  PRMT R32, R6, 0x7610, R32 ;  /* 0x0000761006207816 */ /* 0x000fe40000000020 */
[----:B------:R-:W-:Y:S02]  /*7620*/  LOP3.LUT P2, RZ, R37, 0x4, RZ, 0xc0, !PT ;  /* 0x0000000425ff7812 */ /* 0x000fe4000784c0ff */
[----:B------:R-:W-:Y:S01]  /*7630*/  ISETP.GE.AND P1, PT, R23, R42, PT ;  /* 0x0000002a1700720c */ /* 0x000fe20003f26270 */
[----:B0-----:R-:W-:-:S05]  /*7640*/  VIADD R34, R34, 0xffffff80 ;  /* 0xffffff8022227836 */ /* 0x001fca0000000000 */
[----:B------:R-:W-:-:S04]  /*7650*/  SHF.R.S32.HI R7, RZ, 0x1f, R34 ;  /* 0x0000001fff077819 */ /* 0x000fc80000011422 */
[----:B------:R-:W-:-:S04]  /*7660*/  LEA.HI R7, R7, R34, RZ, 0x5 ;  /* 0x0000002207077211 */ /* 0x000fc800078f28ff */
[----:B------:R-:W-:-:S05]  /*7670*/  SHF.R.S32.HI R7, RZ, 0x5, R7 ;  /* 0x00000005ff077819 */ /* 0x000fca0000011407 */
[----:B------:R-:W-:-:S04]  /*7680*/  IMAD R0, R7, 0x200, R0 ;  /* 0x0000020007007824 */ /* 0x000fc800078e0200 */
[----:B------:R-:W-:-:S04]  /*7690*/  IMAD R3, R0, 0x2, R19 ;  /* 0x0000000200037824 */ /* 0x000fc800078e0213 */
[C---:B------:R-:W-:Y:S02]  /*76a0*/  VIADD R4, R3.reuse, 0x18400 ;  /* 0x0001840003047836 */ /* 0x040fe40000000000 */
[----:B------:R-:W-:Y:S01]  /*76b0*/  VIADD R0, R3, 0x18440 ;  /* 0x0001844003007836 */ /* 0x000fe20000000000 */
[----:B-1----:R-:W-:Y:S06]  /*76c0*/  @!P0 BRA `(.L_x_14437) ;  /* 0x0000015000488947 */ /* 0x002fec0003800000 */
.L_x_14676:
[----:B------:R-:W-:Y:S05]  /*76d0*/  BSYNC B1 ;  /* 0x0000000000017941 */ /* 0x000fea0003800000 */
.L_x_14436:
        /* <DEDUP_REMOVED lines=13> */
[----:B------:R-:W-:Y:S02]  /*77b0*/  PRMT R38, R40, 0x5432, R38 ;  /* 0x0000543228267816 */ /* 0x000fe40000000026 */
[C---:B------:R-:W-:Y:S02]  /*77c0*/  PRMT R35, R39.reuse, 0x5410, R35 ;  /* 0x0000541027237816 */ /* 0x040fe40000000023 */
[----:B------:R-:W-:Y:S01]  /*77d0*/  PRMT R34, R39, 0x5432, R34 ;  /* 0x0000543227227816 */ /* 0x000fe20000000022 */
[----:B------:R-:W-:Y:S01]  /*77e0*/  IMAD.U32 R39, R38, 0x10000, RZ ;  /* 0x0001000026277824 */ /* 0x000fe200078e00ff */
[----:B------:R-:W-:Y:S01]  /*77f0*/  SHF.R.U64 R37, R30, 0x10, R31 ;  /* 0x000000101e257819 */ /* 0x000fe2000000121f */
[----:B0-----:R-:W-:Y:S01]  /*7800*/  IMAD.U32 R36, R35, 0x10000, RZ ;  /* 0x0001000023247824 */ /* 0x001fe200078e00ff */
[----:B------:R-:W-:-:S02]  /*7810*/  LOP3.LUT R38, R38, 0xffff0000, RZ, 0xc0, !PT ;  /* 0xffff000026267812 */ /* 0x000fc400078ec0ff */
        /* <DEDUP_REMOVED lines=35> */
.L_x_14441:
[----:B------:R-:W-:Y:S05]  /*7a50*/  BSYNC B2 ;  /* 0x0000000000027941 */ /* 0x000fea0003800000 */
.L_x_14440:
        /* <DEDUP_REMOVED lines=19> */
[----:B0-----:R-:W-:Y:S01]  /*7b90*/  FMUL.FTZ R36, R21, R30 ;  /* 0x0000001e15247220 */ /* 0x001fe20000410000 */
        /* <DEDUP_REMOVED lines=27> */
.L_x_14439:
[----:B------:R-:W-:Y:S05]  /*7d50*/  BSYNC B1 ;  /* 0x0000000000017941 */ /* 0x000fea0003800000 */
.L_x_14438:
        /* <DEDUP_REMOVED lines=54> */
.L_x_14444:
[----:B------:R-:W-:Y:S05]  /*80c0*/  BSYNC B1 ;  /* 0x0000000000017941 */ /* 0x000fea0003800000 */
.L_x_14443:
[----:B------:R-:W-:Y:S05]  /*80d0*/  @P1 BRA `(.L_x_14442) ;  /* 0x0000001800381947 */ /* 0x000fea0003800000 */
[----:B-1----:R-:W1:Y:S01]  /*80e0*/  LDS.128 R4, [R0+0x2000] ;  /* 0x0020000000047984 */ /* 0x002e620000000c00 */
        /* <DEDUP_REMOVED lines=12> */
[C---:B-1----:R-:W-:Y:S01]  /*81b0*/  LOP3.LUT R9, R6.reuse, 0xffff0000, RZ, 0xc0, !PT ;  /* 0xffff000006097812 */ /* 0x042fe200078ec0ff */
[C---:B------:R-:W-:Y:S01]  /*81c0*/  IMAD.U32 R10, R7.reuse, 0x10000, RZ ;  /* 0x00010000070a7824 */ /* 0x040fe200078e00ff */
[----:B------:R-:W-:Y:S01]  /*81d0*/  LOP3.LUT R7, R7, 0xffff0000, RZ, 0xc0, !PT ;  /* 0xffff000007077812 */ /* 0x000fe200078ec0ff */
        /* <DEDUP_REMOVED lines=31> */
.L_x_14429:
[----:B------:R-:W0:Y:S01]  /*83d0*/  S2R R0, SR_TID.X ;  /* 0x0000000000007919 */ /* 0x000e220000002100 */
[----:B------:R-:W1:Y:S01]  /*83e0*/  LDC R21, c[0x0][0x448] ;  /* 0x00011200ff157b82 */ /* 0x000e620000000800 */
[----:B------:R-:W-:Y:S01]  /*83f0*/  ULDC.64 UR4, c[0x0][0x3f8] ;  /* 0x0000fe0000047ab9 */ /* 0x000fe20000000a00 */
[----:B------:R-:W-:Y:S01]  /*8400*/  ULDC.64 UR6, c[0x0][0x408] ;  /* 0x0001020000067ab9 */ /* 0x000fe20000000a00 */
[----:B------:R-:W-:Y:S02]  /*8410*/  IMAD.MOV.U32 R4, RZ, RZ, R26 ;  /* 0x000000ffff047224 */ /* 0x000fe400078e001a */
        /* <DEDUP_REMOVED lines=12> */
[----:B0-----:R-:W-:Y:S02]  /*84e0*/  @P0 SHF.R.U32.HI R3, RZ, R5, R0 ;  /* 0x00000005ff030219 */ /* 0x001fe40000011600 */
[----:B------:R-:W-:Y:S02]  /*84f0*/  MOV R5, R29 ;  /* 0x0000001d00057202 */ /* 0x000fe40000000f00 */
        /* <DEDUP_REMOVED lines=52> */
[----:B------:R-:W-:Y:S01]  /*8840*/  @!P1 MOV R21, R7 ;  /* 0x0000000700159202 */ /* 0x000fe20000000f00 */
[----:B------:R-:W-:Y:S01]  /*8850*/  @!P1 IMAD.MOV.U32 R28, RZ, RZ, R4 ;  /* 0x000000ffff1c9224 */ /* 0x000fe200078e0004 */
[----:B------:R-:W-:Y:S01]  /*8860*/  PRMT R31, R8, 0x7610, R31 ;  /* 0x00007610081f7816 */ /* 0x000fe2000000001f */
        /* <DEDUP_REMOVED lines=11> */
.L_x_14686:
        /* <DEDUP_REMOVED lines=24> */
.L_x_14447:
[----:B------:R-:W-:Y:S05]  /*8aa0*/  BSYNC B1 ;  /* 0x0000000000017941 */ /* 0x000fea0003800000 */
.L_x_14446:
[----:B------:R-:W0:Y:S01]  /*8ab0*/  SYNCS.PHASECHK.TRANS64.TRYWAIT P1, [R19+URZ+0x22800], R12 ;  /* 0x0228000c130075a7 */ /* 0x000e22000802017f */
[----:B------:R-:W-:Y:S01]  /*8ac0*/  VIADDMNMX R30, R30, -R229, 0x80, PT ;  /* 0x000000801e1e7446 */ /* 0x000fe200038009e5 */
[C---:B------:R-:W-:Y:S01]  /*8ad0*/  VIADD R13, R23.reuse, 0x40 ;  /* 0x00000040170d7836 */ /* 0x040fe20000000000 */
[----:B-----5:R-:W-:Y:S01]  /*8ae0*/  MOV R14, R9 ;  /* 0x00000009000e7202 */ /* 0x020fe20000000f00 */
[----:B------:R-:W-:Y:S01]  /*8af0*/  IMAD.MOV.U32 R0, RZ, RZ, R6 ;  /* 0x000000ffff007224 */ /* 0x000fe200078e0006 */
[-C--:B------:R-:W-:Y:S01]  /*8b00*/  ISETP.GE.OR P2, PT, R23, R30.reuse, P0 ;  /* 0x0000001e1700720c */ /* 0x080fe20000746670 */
[----:B---3--:R-:W-:Y:S01]  /*8b10*/  IMAD.MOV.U32 R3, RZ, RZ, R7 ;  /* 0x000000ffff037224 */ /* 0x008fe200078e0007 */
[----:B------:R-:W-:Y:S01]  /*8b20*/  ISETP.GE.OR P0, PT, R13, R30, P0 ;  /* 0x0000001e0d00720c */ /* 0x000fe20000706670 */
[----:B------:R-:W-:Y:S01]  /*8b30*/  IMAD.MOV.U32 R13, RZ, RZ, R8 ;  /* 0x000000ffff0d7224 */ /* 0x000fe200078e0008 */
[----:B------:R-:W-:Y:S01]  /*8b40*/  BSSY B1, `(.L_x_14448) ;  /* 0x000000a000017945 */ /* 0x000fe20003800000 */
[----:B------:R-:W-:Y:S01]  /*8b50*/  PRMT R52, R14, 0x7610, R52 ;  /* 0x000076100e347816 */ /* 0x000fe20000000034 */
[----:B------:R-:W-:Y:S01]  /*8b60*/  IMAD.MOV.U32 R53, RZ, RZ, R10 ;  /* 0x000000ffff357224 */ /* 0x000fe200078e000a */
[----:B------:R-:W-:Y:S01]  /*8b70*/  PRMT R49, R0, 0x5410, R3 ;  /* 0x0000541000317816 */ /* 0x000fe20000000003 */
[----:B------:R-:W-:Y:S01]  /*8b80*/  IMAD.MOV.U32 R0, RZ, RZ, R4 ;  /* 0x000000ffff007224 */ /* 0x000fe200078e0004 */
[----:B------:R-:W-:Y:S01]  /*8b90*/  PRMT R51, R13, 0x7610, R51 ;  /* 0x000076100d337816 */ /* 0x000fe20000000033 */
[----:B------:R-:W-:-:S02]  /*8ba0*/  IMAD.MOV.U32 R3, RZ, RZ, R5 ;  /* 0x000000ffff037224 */ /* 0x000fc400078e0005 */
[----:B------:R-:W-:-:S03]  /*8bb0*/  IMAD.MOV.U32 R54, RZ, RZ, R11 ;  /* 0x000000ffff367224 */ /* 0x000fc600078e000b */
[----:B------:R-:W-:Y:S01]  /*8bc0*/  PRMT R50, R3, 0x5410, R0 ;  /* 0x0000541003327816 */ /* 0x000fe20000000000 */
[----:B0-----:R-:W-:Y:S06]  /*8bd0*/  @!P1 BRA `(.L_x_14449) ;  /* 0x0000014000849947 */ /* 0x001fec0003800000 */
.L_x_14687:
[----:B------:R-:W-:Y:S05]  /*8be0*/  BSYNC B1 ;  /* 0x0000000000017941 */ /* 0x000fea0003800000 */
.L_x_14448:
[----:B------:R-:W-:Y:S04]  /*8bf0*/  BSSY B1, `(.L_x_14450) ;  /* 0x0000070000017945 */ /* 0x000fe80003800000 */
[----:B------:R-:W-:Y:S05]  /*8c00*/  @P2 BRA `(.L_x_14451) ;  /* 0x0000000400b82947 */ /* 0x000fea0003800000 */
[----:B------:R-:W2:Y:S01]  /*8c10*/  LDL R0, [R1+0x48] ;  /* 0x0000480001007983 */ /* 0x000ea20000100800 */
[----:B------:R-:W-:Y:S02]  /*8c20*/  SHF.R.U64 R34, R38, 0x10, R39 ;  /* 0x0000001026227819 */ /* 0x000fe40000001227 */
[--C-:B------:R-:W-:Y:S01]  /*8c30*/  SHF.R.U64 R36, R36, 0x10, R37.reuse ;  /* 0x0000001024247819 */ /* 0x100fe20000001225 */
[----:B------:R-:W1:Y:S01]  /*8c40*/  S2R R3, SR_TID.X ;  /* 0x0000000000037919 */ /* 0x000e620000002100 */
[----:B------:R-:W-:Y:S02]  /*8c50*/  PRMT R34, R31, 0x5410, R34 ;  /* 0x000054101f227816 */ /* 0x000fe40000000022 */
[----:B------:R-:W-:Y:S02]  /*8c60*/  SHF.R.U32.HI R38, RZ, 0x10, R37 ;  /* 0x00000010ff267819 */ /* 0x000fe40000011625 */
[----:B------:R-:W-:Y:S01]  /*8c70*/  SHF.R.U32.HI R40, RZ, 0x10, R29 ;  /* 0x00000010ff287819 */ /* 0x000fe2000001161d */
[----:B------:R-:W-:Y:S01]  /*8c80*/  IMAD.U32 R37, R34, 0x10000, RZ ;  /* 0x0001000022257824 */ /* 0x000fe200078e00ff */
[----:B------:R-:W-:-:S02]  /*8c90*/  SHF.R.U64 R42, R20, 0x10, R21 ;  /* 0x00000010142a7819 */ /* 0x000fc40000001215 */
[----:B------:R-:W-:Y:S02]  /*8ca0*/  PRMT R40, R47, 0x5432, R40 ;  /* 0x000054322f287816 */ /* 0x000fe40000000028 */
[----:B------:R-:W-:Y:S02]  /*8cb0*/  PRMT R42, R45, 0x5432, R42 ;  /* 0x000054322d2a7816 */ /* 0x000fe4000000002a */
[----:B------:R-:W-:Y:S02]  /*8cc0*/  SHF.R.U32.HI R43, RZ, 0x10, R21 ;  /* 0x00000010ff2b7819 */ /* 0x000fe40000011615 */
[----:B------:R-:W-:Y:S02]  /*8cd0*/  LOP3.LUT R34, R34, 0xffff0000, RZ, 0xc0, !PT ;  /* 0xffff000022227812 */ /* 0x000fe400078ec0ff */
[C---:B------:R-:W-:Y:S02]  /*8ce0*/  PRMT R38, R44.reuse, 0x5432, R38 ;  /* 0x000054322c267816 */ /* 0x040fe40000000026 */
[----:B------:R-:W-:-:S02]  /*8cf0*/  PRMT R43, R44, 0x5410, R43 ;  /* 0x000054102c2b7816 */ /* 0x000fc4000000002b */
[----:B------:R-:W-:Y:S01]  /*8d00*/  PRMT R36, R31, 0x5432, R36 ;  /* 0x000054321f247816 */ /* 0x000fe20000000024 */
[----:B-1----:R-:W-:-:S05]  /*8d10*/  VIADD R3, R3, 0xffffff80 ;  /* 0xffffff8003037836 */ /* 0x002fca0000000000 */
[----:B------:R-:W-:-:S04]  /*8d20*/  SHF.R.S32.HI R14, RZ, 0x1f, R3 ;  /* 0x0000001fff0e7819 */ /* 0x000fc80000011403 */
[----:B------:R-:W-:Y:S01]  /*8d30*/  LEA.HI R14, R14, R3, RZ, 0x5 ;  /* 0x000000030e0e7211 */ /* 0x000fe200078f28ff */
[----:B------:R-:W-:-:S03]  /*8d40*/  IMAD.IADD R3, R16, 0x1, R35 ;  /* 0x0000000110037824 */ /* 0x000fc600078e0223 */
[----:B------:R-:W-:Y:S01]  /*8d50*/  SHF.R.S32.HI R14, RZ, 0x5, R14 ;  /* 0x00000005ff0e7819 */ /* 0x000fe2000001140e */
[----:B--2---:R-:W-:-:S05]  /*8d60*/  IMAD.SHL.U32 R0, R0, 0x40, RZ ;  /* 0x0000004000007824 */ /* 0x004fca00078e00ff */
[----:B0-----:R-:W-:-:S04]  /*8d70*/  LOP3.LUT R12, R0, 0x1c0, RZ, 0xc0, !PT ;  /* 0x000001c0000c7812 */ /* 0x001fc800078ec0ff */
[C---:B------:R-:W-:Y:S02]  /*8d80*/  LOP3.LUT R0, R12.reuse, 0x38, R16, 0xf8, !PT ;  /* 0x000000380c007812 */ /* 0x040fe400078ef810 */
[----:B------:R-:W-:Y:S02]  /*8d90*/  SHF.R.U32.HI R13, RZ, 0x3, R12 ;  /* 0x00000003ff0d7819 */ /* 0x000fe4000001160c */
[----:B------:R-:W-:Y:S02]  /*8da0*/  LOP3.LUT R3, R12, 0x38, R3, 0xf8, !PT ;  /* 0x000000380c037812 */ /* 0x000fe400078ef803 */
[-C--:B------:R-:W-:Y:S02]  /*8db0*/  LOP3.LUT R0, R0, R13.reuse, RZ, 0x3c, !PT ;  /* 0x0000000d00007212 */ /* 0x080fe400078e3cff */
[----:B------:R-:W-:-:S03]  /*8dc0*/  LOP3.LUT R3, R3, R13, RZ, 0x3c, !PT ;  /* 0x0000000d03037212 */ /* 0x000fc600078e3cff */
[----:B------:R-:W-:-:S04]  /*8dd0*/  IMAD R0, R14, 0x200, R0 ;  /* 0x000002000e007824 */ /* 0x000fc800078e0200 */
[----:B------:R-:W-:Y:S02]  /*8de0*/  IMAD R46, R0, 0x2, R19 ;  /* 0x00000002002e7824 */ /* 0x000fe400078e0213 */
[----:B------:R-:W-:Y:S01]  /*8df0*/  IMAD R0, R14, 0x200, R3 ;  /* 0x000002000e007824 */ /* 0x000fe200078e0203 */
[----:B------:R-:W-:Y:S02]  /*8e00*/  SHF.R.U32.HI R3, RZ, 0x10, R39 ;  /* 0x00000010ff037819 */ /* 0x000fe40000011627 */
[----:B------:R-:W0:Y:S01]  /*8e10*/  LDS.128 R12, [R46+0x18400] ;  /* 0x018400002e0c7984 */ /* 0x000e220000000c00 */
[----:B------:R-:W-:Y:S01]  /*8e20*/  IMAD R48, R0, 0x2, R19 ;  /* 0x0000000200307824 */ /* 0x000fe200078e0213 */
[----:B------:R-:W-:Y:S02]  /*8e30*/  SHF.R.U64 R39, R28, 0x10, R29 ;  /* 0x000000101c277819 */ /* 0x000fe4000000121d */
[----:B------:R-:W-:Y:S02]  /*8e40*/  PRMT R32, R32, 0x5410, R3 ;  /* 0x0000541020207816 */ /* 0x000fe40000000003 */
[----:B------:R-:W1:Y:S01]  /*8e50*/  LDS.128 R24, [R48+0x18400] ;  /* 0x0184000030187984 */ /* 0x000e620000000c00 */
[----:B------:R-:W-:-:S05]  /*8e60*/  PRMT R39, R45, 0x5410, R39 ;  /* 0x000054102d277816 */ /* 0x000fca0000000027 */
[C---:B------:R-:W-:Y:S01]  /*8e70*/  IMAD.U32 R41, R39.reuse, 0x10000, RZ ;  /* 0x0001000027297824 */ /* 0x040fe200078e00ff */
        /* <DEDUP_REMOVED lines=17> */
[----:B------:R-:W-:Y:S02]  /*8f90*/  IMAD.U32 R0, R32, 0x10000, RZ ;  /* 0x0001000020007824 */ /* 0x000fe400078e00ff */
[C---:B------:R-:W-:Y:S01]  /*8fa0*/  FMUL.FTZ R37, R29.reuse, R28 ;  /* 0x0000001c1d257220 */ /* 0x040fe20000410000 */
[----:B------:R-:W-:Y:S01]  /*8fb0*/  FMUL.FTZ R24, R24, R34 ;  /* 0x0000002218187220 */ /* 0x000fe20000410000 */
[----:B------:R-:W-:Y:S01]  /*8fc0*/  LOP3.LUT R40, R40, 0xffff0000, RZ, 0xc0, !PT ;  /* 0xffff000028287812 */ /* 0x000fe200078ec0ff */
[----:B------:R-:W-:Y:S01]  /*8fd0*/  FMUL.FTZ R29, R29, R0 ;  /* 0x000000001d1d7220 */ /* 0x000fe20000410000 */
[----:B------:R-:W-:Y:S01]  /*8fe0*/  LOP3.LUT R32, R32, 0xffff0000, RZ, 0xc0, !PT ;  /* 0xffff000020207812 */ /* 0x000fe200078ec0ff */
[C---:B------:R-:W-:Y:S01]  /*8ff0*/  FFMA.FTZ R44, R3.reuse, R34, -R44 ;  /* 0x00000022032c7223 */ /* 0x040fe2000001082c */
[----:B------:R-:W-:Y:S01]  /*9000*/  SHF.L.U32 R30, R26, 0x10, RZ ;  /* 0x000000101a1e7819 */ /* 0x000fe200000006ff */
[C---:B------:R-:W-:Y:S01]  /*9010*/  FFMA.FTZ R28, R12.reuse, R28, R29 ;  /* 0x0000001c0c1c7223 */ /* 0x040fe2000001001d */
[----:B------:R-:W-:Y:S01]  /*9020*/  FFMA.FTZ R24, R3, R39, R24 ;  /* 0x0000002703187223 */ /* 0x000fe20000010018 */
[----:B------:R-:W-:Y:S01]  /*9030*/  FFMA.FTZ R37, R12, R0, -R37 ;  /* 0x000000000c257223 */ /* 0x000fe20000010825 */
[----:B------:R-:W-:-:S02]  /*9040*/  IMAD.U32 R29, R42, 0x10000, RZ ;  /* 0x000100002a1d7824 */ /* 0x000fc400078e00ff */
[C---:B------:R-:W-:Y:S01]  /*9050*/  FMUL.FTZ R0, R25.reuse, R40 ;  /* 0x0000002819007220 */ /* 0x040fe20000410000 */
[----:B------:R-:W-:Y:S02]  /*9060*/  IMAD.U32 R3, R36, 0x10000, RZ ;  /* 0x0001000024037824 */ /* 0x000fe400078e00ff */
[-C--:B------:R-:W-:Y:S01]  /*9070*/  FMUL.FTZ R34, R25, R32.reuse ;  /* 0x0000002019227220 */ /* 0x080fe20000410000 */
[----:B------:R-:W-:Y:S02]  /*9080*/  IMAD.U32 R31, R27, 0x10000, RZ ;  /* 0x000100001b1f7824 */ /* 0x000fe400078e00ff */
[C---:B------:R-:W-:Y:S01]  /*9090*/  FMUL.FTZ R39, R30.reuse, R29 ;  /* 0x0000001d1e277220 */ /* 0x040fe20000410000 */
[----:B------:R-:W-:Y:S02]  /*90a0*/  IMAD.U32 R12, R43, 0x10000, RZ ;  /* 0x000100002b0c7824 */ /* 0x000fe400078e00ff */
[C---:B------:R-:W-:Y:S01]  /*90b0*/  FFMA.FTZ R32, R13.reuse, R32, -R0 ;  /* 0x000000200d207223 */ /* 0x040fe20000010800 */
[----:B------:R-:W-:Y:S01]  /*90c0*/  FMUL.FTZ R30, R30, R3 ;  /* 0x000000031e1e7220 */ /* 0x000fe20000410000 */
[----:B------:R-:W-:Y:S01]  /*90d0*/  FFMA.FTZ R25, R13, R40, R34 ;  /* 0x000000280d197223 */ /* 0x000fe20000010022 */
        /* <DEDUP_REMOVED lines=8> */
[----:B------:R-:W-:Y:S02]  /*9160*/  LOP3.LUT R13, R42, 0xffff0000, RZ, 0xc0, !PT ;  /* 0xffff00002a0d7812 */ /* 0x000fe400078ec0ff */
[----:B------:R-:W-:Y:S01]  /*9170*/  LOP3.LUT R27, R27, 0xffff0000, RZ, 0xc0, !PT ;  /* 0xffff00001b1b7812 */ /* 0x000fe200078ec0ff */
[----:B------:R-:W-:Y:S01]  /*9180*/  FFMA.FTZ R29, R21, R12, R20 ;  /* 0x0000000c151d7223 */ /* 0x000fe20000010014 */
[----:B------:R-:W-:Y:S01]  /*9190*/  LOP3.LUT R0, R43, 0xffff0000, RZ, 0xc0, !PT ;  /* 0xffff00002b007812 */ /* 0x000fe200078ec0ff */
[----:B------:R-:W-:Y:S01]  /*91a0*/  FMUL.FTZ R21, R26, R13 ;  /* 0x0000000d1a157220 */ /* 0x000fe20000410000 */
[----:B------:R-:W-:-:S02]  /*91b0*/  LOP3.LUT R3, R36, 0xffff0000, RZ, 0xc0, !PT ;  /* 0xffff000024037812 */ /* 0x000fc400078ec0ff */
[----:B------:R-:W-:Y:S01]  /*91c0*/  LOP3.LUT R38, R38, 0xffff0000, RZ, 0xc0, !PT ;  /* 0xffff000026267812 */ /* 0x000fe200078ec0ff */
[----:B------:R-:W-:Y:S01]  /*91d0*/  FMUL.FTZ R12, R27, R0 ;  /* 0x000000001b0c7220 */ /* 0x000fe20000410000 */
[----:B------:R-:W-:Y:S01]  /*91e0*/  LOP3.LUT R15, R15, 0xffff0000, RZ, 0xc0, !PT ;  /* 0xffff00000f0f7812 */ /* 0x000fe200078ec0ff */
[-C--:B------:R-:W-:Y:S01]  /*91f0*/  FMUL.FTZ R26, R26, R3.reuse ;  /* 0x000000031a1a7220 */ /* 0x080fe20000410000 */
[----:B------:R-:W-:Y:S01]  /*9200*/  FFMA.FTZ R20, R14, R3, -R21 ;  /* 0x000000030e147223 */ /* 0x000fe20000010815 */
[-C--:B------:R-:W-:Y:S01]  /*9210*/  FMUL.FTZ R27, R27, R38.reuse ;  /* 0x000000261b1b7220 */ /* 0x080fe20000410000 */
        /* <DEDUP_REMOVED lines=13> */
.L_x_14451:
[----:B------:R-:W-:Y:S05]  /*92f0*/  BSYNC B1 ;  /* 0x0000000000017941 */ /* 0x000fea0003800000 */
.L_x_14450:
[----:B------:R-:W-:Y:S01]  /*9300*/  PRMT R3, R54, 0x5410, R53 ;  /* 0x0000541036037816 */ /* 0x000fe20000000035 */
[----:B------:R-:W-:Y:S06]  /*9310*/  @P0 BRA `(.L_x_14442) ;  /* 0x0000000400a80947 */ /* 0x000fec0003800000 */
[----:B01----:R-:W2:Y:S01]  /*9320*/  LDL R12, [R1+0x24] ;  /* 0x00002400010c7983 */ /* 0x003ea20000100800 */
        /* <DEDUP_REMOVED lines=12> */
[--C-:B------:R-:W-:Y:S02]  /*93f0*/  SHF.R.U64 R21, R8, 0x10, R9.reuse ;  /* 0x0000001008157819 */ /* 0x100fe40000001209 */
[----:B------:R-:W-:Y:S02]  /*9400*/  PRMT R32, R50, 0x5432, R32 ;  /* 0x0000543232207816 */ /* 0x000fe40000000020 */
[----:B------:R-:W-:Y:S02]  /*9410*/  SHF.R.U32.HI R29, RZ, 0x10, R9 ;  /* 0x00000010ff1d7819 */ /* 0x000fe40000011609 */
[--C-:B------:R-:W-:Y:S01]  /*9420*/  SHF.R.U64 R30, R10, 0x10, R11.reuse ;  /* 0x000000100a1e7819 */ /* 0x100fe2000000120b */
[----:B------:R-:W-:Y:S01]  /*9430*/  IMAD.U32 R34, R32, 0x10000, RZ ;  /* 0x0001000020227824 */ /* 0x000fe200078e00ff */
[----:B------:R-:W-:-:S02]  /*9440*/  SHF.R.U32.HI R31, RZ, 0x10, R11 ;  /* 0x00000010ff1f7819 */ /* 0x000fc4000001160b */
[----:B------:R-:W-:Y:S02]  /*9450*/  SHF.R.U32.HI R35, RZ, 0x10, R5 ;  /* 0x00000010ff237819 */ /* 0x000fe40000011605 */
[----:B------:R-:W-:Y:S02]  /*9460*/  PRMT R21, R51, 0x5410, R21 ;  /* 0x0000541033157816 */ /* 0x000fe40000000015 */
[----:B------:R-:W-:Y:S02]  /*9470*/  SHF.R.U32.HI R38, RZ, 0x10, R7 ;  /* 0x00000010ff267819 */ /* 0x000fe40000011607 */
[----:B------:R-:W-:Y:S01]  /*9480*/  PRMT R30, R3, 0x5432, R30 ;  /* 0x00005432031e7816 */ /* 0x000fe2000000001e */
[----:B------:R-:W-:Y:S01]  /*9490*/  IMAD.U32 R28, R21, 0x10000, RZ ;  /* 0x00010000151c7824 */ /* 0x000fe200078e00ff */
[----:B------:R-:W-:Y:S02]  /*94a0*/  PRMT R31, R3, 0x5410, R31 ;  /* 0x00005410031f7816 */ /* 0x000fe4000000001f */
[----:B------:R-:W-:-:S02]  /*94b0*/  PRMT R35, R50, 0x5410, R35 ;  /* 0x0000541032237816 */ /* 0x000fc40000000023 */
[----:B------:R-:W-:Y:S02]  /*94c0*/  PRMT R29, R52, 0x5410, R29 ;  /* 0x00005410341d7816 */ /* 0x000fe4000000001d */
[----:B------:R-:W-:Y:S01]  /*94d0*/  PRMT R38, R49, 0x5432, R38 ;  /* 0x0000543231267816 */ /* 0x000fe20000000026 */
[----:B------:R-:W-:Y:S01]  /*94e0*/  IMAD.U32 R36, R35, 0x10000, RZ ;  /* 0x0001000023247824 */ /* 0x000fe200078e00ff */
[----:B------:R-:W-:Y:S02]  /*94f0*/  SHF.R.U64 R37, R6, 0x10, R7 ;  /* 0x0000001006257819 */ /* 0x000fe40000001207 */
[----:B------:R-:W-:Y:S02]  /*9500*/  LOP3.LUT R21, R21, 0xffff0000, RZ, 0xc0, !PT ;  /* 0xffff000015157812 */ /* 0x000fe400078ec0ff */
[----:B------:R-:W-:Y:S02]  /*9510*/  PRMT R37, R49, 0x5410, R37 ;  /* 0x0000541031257816 */ /* 0x000fe40000000025 */
[----:B------:R-:W-:Y:S01]  /*9520*/  LOP3.LUT R35, R35, 0xffff0000, RZ, 0xc0, !PT ;  /* 0xffff000023237812 */ /* 0x000fe200078ec0ff */
[----:B--2---:R-:W-:-:S04]  /*9530*/  IMAD.IADD R0, R12, 0x1, R0 ;  /* 0x000000010c007824 */ /* 0x004fc800078e0200 */
[----:B------:R-:W-:Y:S01]  /*9540*/  IMAD R0, R0, 0x2, R19 ;  /* 0x0000000200007824 */ /* 0x000fe200078e0213 */
[----:B---3--:R-:W0:Y:S04]  /*9550*/  LDS.128 R12, [R39+0x18400] ;  /* 0x01840000270c7984 */ /* 0x008e280000000c00 */
[----:B------:R-:W1:Y:S01]  /*9560*/  LDS.128 R24, [R0+0x18400] ;  /* 0x0184000000187984 */ /* 0x000e620000000c00 */
[----:B0-----:R-:W-:Y:S02]  /*9570*/  IMAD.U32 R3, R12, 0x10000, RZ ;  /* 0x000100000c037824 */ /* 0x001fe400078e00ff */
[----:B-1----:R-:W-:-:S04]  /*9580*/  IMAD.U32 R9, R24, 0x10000, RZ ;  /* 0x0001000018097824 */ /* 0x002fc800078e00ff */
[----:B------:R-:W-:Y:S01]  /*9590*/  FMUL.FTZ R40, R9, R34 ;  /* 0x0000002209287220 */ /* 0x000fe20000410000 */
[----:B------:R-:W-:Y:S01]  /*95a0*/  IMAD.U32 R11, R25, 0x10000, RZ ;  /* 0x00010000190b7824 */ /* 0x000fe200078e00ff */
[----:B------:R-:W-:Y:S01]  /*95b0*/  LOP3.LUT R10, R24, 0xffff0000, RZ, 0xc0, !PT ;  /* 0xffff0000180a7812 */ /* 0x000fe200078ec0ff */
[-C--:B------:R-:W-:Y:S01]  /*95c0*/  FMUL.FTZ R42, R9, R28.reuse ;  /* 0x0000001c092a7220 */ /* 0x080fe20000410000 */
[----:B------:R-:W-:Y:S01]  /*95d0*/  FFMA.FTZ R40, R3, R28, -R40 ;  /* 0x0000001c03287223 */ /* 0x000fe20000010828 */
[----:B------:R-:W-:Y:S01]  /*95e0*/  LOP3.LUT R24, R25, 0xffff0000, RZ, 0xc0, !PT ;  /* 0xffff000019187812 */ /* 0x000fe200078ec0ff */
[----:B------:R-:W-:Y:S02]  /*95f0*/  IMAD.U32 R28, R29, 0x10000, RZ ;  /* 0x000100001d1c7824 */ /* 0x000fe400078e00ff */
[----:B------:R-:W-:Y:S02]  /*9600*/  IMAD.U32 R20, R27, 0x10000, RZ ;  /* 0x000100001b147824 */ /* 0x000fe400078e00ff */
[----:B------:R-:W-:-:S02]  /*9610*/  IMAD.U32 R25, R38, 0x10000, RZ ;  /* 0x0001000026197824 */ /* 0x000fc400078e00ff */
[----:B------:R-:W-:Y:S01]  /*9620*/  FMUL.FTZ R44, R11, R36 ;  /* 0x000000240b2c7220 */ /* 0x000fe20000410000 */
[----:B------:R-:W-:Y:S02]  /*9630*/  IMAD.U32 R5, R13, 0x10000, RZ ;  /* 0x000100000d057824 */ /* 0x000fe400078e00ff */
[----:B------:R-:W-:Y:S01]  /*9640*/  FFMA.FTZ R42, R3, R34, R42 ;  /* 0x00000022032a7223 */ /* 0x000fe2000001002a */
[----:B------:R-:W-:Y:S02]  /*9650*/  IMAD.U32 R3, R31, 0x10000, RZ ;  /* 0x000100001f037824 */ /* 0x000fe400078e00ff */
[-C--:B------:R-:W-:Y:S01]  /*9660*/  FMUL.FTZ R34, R11, R28.reuse ;  /* 0x0000001c0b227220 */ /* 0x080fe20000410000 */
[----:B------:R-:W-:Y:S02]  /*9670*/  IMAD.U32 R8, R15, 0x10000, RZ ;  /* 0x000100000f087824 */ /* 0x000fe400078e00ff */
[----:B------:R-:W-:Y:S01]  /*9680*/  FMUL.FTZ R11, R20, R25 ;  /* 0x00000019140b7220 */ /* 0x000fe20000410000 */
[----:B------:R-:W-:Y:S01]  /*9690*/  LOP3.LUT R9, R32, 0xffff0000, RZ, 0xc0, !PT ;  /* 0xffff000020097812 */ /* 0x000fe200078ec0ff */
[----:B------:R-:W-:Y:S01]  /*96a0*/  FFMA.FTZ R44, R5, R28, -R44 ;  /* 0x0000001c052c7223 */ /* 0x000fe2000001082c */
[-C--:B------:R-:W-:Y:S01]  /*96b0*/  FMUL.FTZ R28, R20, R3.reuse ;  /* 0x00000003141c7220 */ /* 0x080fe20000410000 */
[----:B------:R-:W-:Y:S01]  /*96c0*/  LOP3.LUT R4, R12, 0xffff0000, RZ, 0xc0, !PT ;  /* 0xffff00000c047812 */ /* 0x000fe200078ec0ff */
[----:B------:R-:W-:Y:S01]  /*96d0*/  FFMA.FTZ R20, R8, R3, -R11 ;  /* 0x0000000308147223 */ /* 0x000fe2000001080b */
[----:B------:R-:W-:Y:S01]  /*96e0*/  FMUL.FTZ R3, R10, R9 ;  /* 0x000000090a037220 */ /* 0x000fe20000410000 */
[----:B------:R-:W-:Y:S01]  /*96f0*/  LOP3.LUT R12, R13, 0xffff0000, RZ, 0xc0, !PT ;  /* 0xffff00000d0c7812 */ /* 0x000fe200078ec0ff */
[----:B------:R-:W-:Y:S01]  /*9700*/  FFMA.FTZ R34, R5, R36, R34 ;  /* 0x0000002405227223 */ /* 0x000fe20000010022 */
[----:B------:R-:W-:Y:S01]  /*9710*/  SHF.L.U32 R6, R14, 0x10, RZ ;  /* 0x000000100e067819 */ /* 0x000fe200000006ff */
[----:B------:R-:W-:Y:S01]  /*9720*/  IMAD.U32 R13, R26, 0x10000, RZ ;  /* 0x000100001a0d7824 */ /* 0x000fe200078e00ff */
[----:B------:R-:W-:Y:S01]  /*9730*/  LOP3.LUT R7, R14, 0xffff0000, RZ, 0xc0, !PT ;  /* 0xffff00000e077812 */ /* 0x000fe200078ec0ff */
[----:B------:R-:W-:Y:S01]  /*9740*/  IMAD.U32 R5, R37, 0x10000, RZ ;  /* 0x0001000025057824 */ /* 0x000fe200078e00ff */
[----:B------:R-:W-:Y:S01]  /*9750*/  LOP3.LUT R14, R15, 0xffff0000, RZ, 0xc0, !PT ;  /* 0xffff00000f0e7812 */ /* 0x000fe200078ec0ff */
[-C--:B------:R-:W-:Y:S01]  /*9760*/  FMUL.FTZ R11, R10, R21.reuse ;  /* 0x000000150a0b7220 */ /* 0x080fe20000410000 */
[----:B------:R-:W-:Y:S01]  /*9770*/  LOP3.LUT R15, R26, 0xffff0000, RZ, 0xc0, !PT ;  /* 0xffff00001a0f7812 */ /* 0x000fe200078ec0ff */
[----:B------:R-:W-:Y:S01]  /*9780*/  FFMA.FTZ R21, R4, R21, -R3 ;  /* 0x0000001504157223 */ /* 0x000fe20000010803 */
[----:B------:R-:W-:Y:S01]  /*9790*/  LOP3.LUT R26, R27, 0xffff0000, RZ, 0xc0, !PT ;  /* 0xffff00001b1a7812 */ /* 0x000fe200078ec0ff */
[----:B------:R-:W-:-:S02]  /*97a0*/  IMAD.U32 R3, R30, 0x10000, RZ ;  /* 0x000100001e037824 */ /* 0x000fc400078e00ff */
[----:B------:R-:W-:Y:S01]  /*97b0*/  FMUL.FTZ R27, R13, R5 ;  /* 0x000000050d1b7220 */ /* 0x000fe20000410000 */
[----:B------:R-:W-:Y:S01]  /*97c0*/  FFMA.FTZ R11, R4, R9, R11 ;  /* 0x00000009040b7223 */ /* 0x000fe2000001000b */
[----:B------:R-:W-:Y:S01]  /*97d0*/  LOP3.LUT R4, R37, 0xffff0000, RZ, 0xc0, !PT ;  /* 0xffff000025047812 */ /* 0x000fe200078ec0ff */
[-C--:B------:R-:W-:Y:S01]  /*97e0*/  FMUL.FTZ R13, R13, R3.reuse ;  /* 0x000000030d0d7220 */ /* 0x080fe20000410000 */
[----:B------:R-:W-:Y:S01]  /*97f0*/  FFMA.FTZ R27, R6, R3, -R27 ;  /* 0x00000003061b7223 */ /* 0x000fe2000001081b */
[----:B------:R-:W-:Y:S02]  /*9800*/  LOP3.LUT R30, R30, 0xffff0000, RZ, 0xc0, !PT ;  /* 0xffff00001e1e7812 */ /* 0x000fe400078ec0ff */
[----:B------:R-:W-:Y:S01]  /*9810*/  LOP3.LUT R3, R38, 0xffff0000, RZ, 0xc0, !PT ;  /* 0xffff000026037812 */ /* 0x000fe200078ec0ff */
[----:B------:R-:W-:Y:S01]  /*9820*/  FFMA.FTZ R10, R6, R5, R13 ;  /* 0x00000005060a7223 */ /* 0x000fe2000001000d */
[----:B------:R-:W-:Y:S02]  /*9830*/  LOP3.LUT R29, R29, 0xffff0000, RZ, 0xc0, !PT ;  /* 0xffff00001d1d7812 */ /* 0x000fe400078ec0ff */
[----:B------:R-:W-:Y:S01]  /*9840*/  LOP3.LUT R31, R31, 0xffff0000, RZ, 0xc0, !PT ;  /* 0xffff00001f1f7812 */ /* 0x000fe200078ec0ff */
[C---:B------:R-:W-:Y:S01]  /*9850*/  FMUL.FTZ R6, R15.reuse, R4 ;  /* 0x000000040f067220 */ /* 0x040fe20000410000 */
[----:B------:R-:W-:Y:S01]  /*9860*/  FFMA.FTZ R28, R8, R25, R28 ;  /* 0x00000019081c7223 */ /* 0x000fe2000001001c */
[-C--:B------:R-:W-:Y:S01]  /*9870*/  FMUL.FTZ R15, R15, R30.reuse ;  /* 0x0000001e0f0f7220 */ /* 0x080fe20000410000 */
[----:B------:R-:W-:Y:S01]  /*9880*/  FMUL.FTZ R25, R24, R35 ;  /* 0x0000002318197220 */ /* 0x000fe20000410000 */
[----:B------:R-:W-:Y:S01]  /*9890*/  FMUL.FTZ R5, R26, R3 ;  /* 0x000000031a057220 */ /* 0x000fe20000410000 */
[----:B------:R-:W-:Y:S01]  /*98a0*/  FMUL.FTZ R24, R24, R29 ;  /* 0x0000001d18187220 */ /* 0x000fe20000410000 */
[----:B------:R-:W-:Y:S01]  /*98b0*/  FMUL.FTZ R26, R26, R31 ;  /* 0x0000001f1a1a7220 */ /* 0x000fe20000410000 */
[C---:B------:R-:W-:Y:S01]  /*98c0*/  FFMA.FTZ R6, R7.reuse, R30, -R6 ;  /* 0x0000001e07067223 */ /* 0x040fe20000010806 */
[----:B------:R-:W-:Y:S01]  /*98d0*/  FFMA.FTZ R15, R7, R4, R15 ;  /* 0x00000004070f7223 */ /* 0x000fe2000001000f */
        /* <DEDUP_REMOVED lines=14> */
.L_x_14442:
[----:B------:R-:W-:Y:S05]  /*99c0*/  BSYNC B0 ;  /* 0x0000000000007941 */ /* 0x000fea0003800000 */
.L_x_14428:
        /* <DEDUP_REMOVED lines=8> */
.L_x_14425:
[----:B0123--:R-:W0:Y:S01]  /*9a50*/  S2R R0, SR_TID.X ;  /* 0x0000000000007919 */ /* 0x00fe220000002100 */
[----:B------:R-:W-:Y:S01]  /*9a60*/  ISETP.NE.AND P0, PT, R204, 0x3, PT ;  /* 0x00000003cc00780c */ /* 0x000fe20003f05270 */
[----:B------:R-:W-:Y:S05]  /*9a70*/  WARPSYNC.ALL ;  /* 0x0000000000007948 */ /* 0x000fea0003800000 */
[----:B0-----:R-:W-:-:S05]  /*9a80*/  SHF.R.U32.HI R0, RZ, 0x7, R0 ;  /* 0x00000007ff007819 */ /* 0x001fca0000011600 */
[----:B------:R-:W-:-:S05]  /*9a90*/  VIADD R14, R0, 0x8 ;  /* 0x00000008000e7836 */ /* 0x000fca0000000000 */
[----:B------:R0:W-:Y:S06]  /*9aa0*/  BAR.SYNC.DEFER_BLOCKING R14, 0x100 ;  /* 0x0004000e0000751d */ /* 0x0001ec0000010000 */
[----:B------:R-:W-:Y:S05]  /*9ab0*/  @!P0 BRA `(.L_x_14452) ;  /* 0x0000000000048947 */ /* 0x000fea0003800000 */
[----:B------:R-:W-:Y:S01]  /*9ac0*/  BPT.TRAP 0x1 ;  /* 0x000000040000795c */ /* 0x000fe20000300000 */
.L_x_14452:
[----:B------:R-:W-:Y:S01]  /*9ad0*/  IMAD R13, R22, 0x8, R19 ;  /* 0x00000008160d7824 */ /* 0x000fe200078e0213 */
[----:B------:R-:W-:-:S04]  /*9ae0*/  SHF.L.U32 R72, R202, 0x1f, RZ ;  /* 0x0000001fca487819 */ /* 0x000fc800000006ff */
[----:B------:R1:W2:Y:S01]  /*9af0*/  SYNCS.PHASECHK.TRANS64.TRYWAIT P1, [R13+URZ+0x22830], R72 ;  /* 0x022830480d0075a7 */ /* 0x0002a2000802017f */
[----:B------:R-:W-:Y:S05]  /*9b00*/  @!P0 BRA `(.L_x_14453) ;  /* 0x0000000000048947 */ /* 0x000fea0003800000 */
[----:B------:R-:W-:Y:S01]  /*9b10*/  BPT.TRAP 0x1 ;  /* 0x000000040000795c */ /* 0x000fe20000300000 */
.L_x_14453:
[----:B------:R-:W-:Y:S01]  /*9b20*/  VIADD R0, R19, 0x1c400 ;  /* 0x0001c40013007836 */ /* 0x000fe20000000000 */
[----:B------:R-:W-:Y:S01]  /*9b30*/  LOP3.LUT R4, R33, 0x10000, RZ, 0xfc, !PT ;  /* 0x0001000021047812 */ /* 0x000fe200078efcff */
[----:B------:R-:W-:-:S03]  /*9b40*/  IMAD.MOV.U32 R5, RZ, RZ, 0x40000040 ;  /* 0x40000040ff057424 */ /* 0x000fc600078e00ff */
[----:B------:R-:W-:-:S04]  /*9b50*/  SHF.R.U32.HI R0, RZ, 0x4, R0 ;  /* 0x00000004ff007819 */ /* 0x000fc80000011600 */
[----:B------:R-:W-:-:S04]  /*9b60*/  LOP3.LUT R0, R0, 0x3fff, RZ, 0xc0, !PT ;  /* 0x00003fff00007812 */ /* 0x000fc800078ec0ff */
[----:B------:R-:W-:Y:S01]  /*9b70*/  LOP3.LUT R228, R0, 0x10000, RZ, 0xfc, !PT ;  /* 0x0001000000e47812 */ /* 0x000fe200078efcff */
[----:B--2---:R-:W-:Y:S06]  /*9b80*/  @P1 BRA `(.L_x_14454) ;  /* 0x0000000000081947 */ /* 0x004fec0003800000 */
[----:B------:R-:W2:Y:S02]  /*9b90*/  SYNCS.PHASECHK.TRANS64.TRYWAIT P1, [R13+URZ+0x22830], R72 ;  /* 0x022830480d0075a7 */ /* 0x000ea4000802017f */
[----:B--2---:R-:W-:Y:S05]  /*9ba0*/  @!P1 BRA `(.L_x_14455) ;  /* 0x0000013000a49947 */ /* 0x004fea0003800000 */
.L_x_14454:
[----:B------:R-:W-:Y:S01]  /*9bb0*/  IMAD R20, R22, 0x300, R228 ;  /* 0x0000030016147824 */ /* 0x000fe200078e02e4 */
[----:B------:R-:W-:Y:S05]  /*9bc0*/  WARPSYNC.ALL ;  /* 0x0000000000007948 */ /* 0x000fea0003800000 */
[----:B------:R-:W-:Y:S01]  /*9bd0*/  IMAD.MOV.U32 R21, RZ, RZ, 0x40000040 ;  /* 0x40000040ff157424 */ /* 0x000fe200078e00ff */
[----:B------:R-:W-:Y:S01]  /*9be0*/  R2UR UR4, R4 ;  /* 0x00000000040472ca */ /* 0x000fe200000e0000 */
[----:B------:R-:W-:Y:S01]  /*9bf0*/  WARPGROUP.ARRIVE ;  /* 0x00000000000079c5 */ /* 0x000fe20000000000 */
[----:B------:R-:W-:Y:S01]  /*9c00*/  R2UR UR5, R5 ;  /* 0x00000000050572ca */ /* 0x000fe200000e0000 */
[C---:B------:R-:W-:Y:S01]  /*9c10*/  VIADD R6, R20.reuse, 0x2 ;  /* 0x0000000214067836 */ /* 0x040fe20000000000 */
[----:B------:R-:W-:Y:S01]  /*9c20*/  R2UR UR6, R20 ;  /* 0x00000000140672ca */ /* 0x000fe200000e0000 */
[----:B------:R-:W-:Y:S01]  /*9c30*/  IMAD.MOV.U32 R11, RZ, RZ, 0x40000040 ;  /* 0x40000040ff0b7424 */ /* 0x000fe200078e00ff */
[----:B------:R-:W-:Y:S01]  /*9c40*/  R2UR UR7, R21 ;  /* 0x00000000150772ca */ /* 0x000fe200000e0000 */
[----:B------:R-:W-:Y:S01]  /*9c50*/  IMAD.MOV.U32 R7, RZ, RZ, 0x40000040 ;  /* 0x40000040ff077424 */ /* 0x000fe200078e00ff */
[C---:B------:R-:W-:Y:S01]  /*9c60*/  IADD3 R10, R4.reuse, 0x2, RZ ;  /* 0x00000002040a7810 */ /* 0x040fe20007ffe0ff */
[----:B------:R-:W-:Y:S01]  /*9c70*/  VIADD R8, R4, 0x4 ;  /* 0x0000000404087836 */ /* 0x000fe20000000000 */
[----:B------:R-:W3:Y:S01]  /*9c80*/  S2R R0, SR_TID.X ;  /* 0x0000000000007919 */ /* 0x000ee20000002100 */
[----:B------:R-:W-:-:S02]  /*9c90*/  IMAD.MOV.U32 R9, RZ, RZ, 0x40000040 ;  /* 0x40000040ff097424 */ /* 0x000fc400078e00ff */
[----:B------:R-:W-:-:S06]  /*9ca0*/  IMAD.MOV.U32 R21, RZ, RZ, 0x40000040 ;  /* 0x40000040ff157424 */ /* 0x000fcc00078e00ff */
        /* <DEDUP_REMOVED lines=33> */
.L_x_14456:
[----:B------:R-:W4:Y:S01]  /*9ec0*/  LDL.LU R73, [R1] ;  /* 0x0000000001497983 */ /* 0x000f220000300800 */
[----:B------:R-:W5:Y:S01]  /*9ed0*/  LDC R223, c[0x0][0x448] ;  /* 0x00011200ffdf7b82 */ /* 0x000f620000000800 */
[----:B------:R-:W-:Y:S02]  /*9ee0*/  ULDC UR4, c[0x0][0x9d8] ;  /* 0x0002760000047ab9 */ /* 0x000fe40000000800 */
[----:B------:R-:W2:Y:S04]  /*9ef0*/  LDL R12, [R1+0x28] ;  /* 0x00002800010c7983 */ /* 0x000ea80000100800 */
[----:B------:R-:W3:Y:S01]  /*9f00*/  LDL R74, [R1+0x2c] ;  /* 0x00002c00014a7983 */ /* 0x000ee20000100800 */
        /* <DEDUP_REMOVED lines=16> */
[----:B-----5:R-:W-:Y:S01]  /*a010*/  ISETP.NE.AND P1, PT, R223, 0x1, PT ;  /* 0x00000001df00780c */ /* 0x020fe20003f25270 */
[----:B------:R-:W-:Y:S01]  /*a020*/  FMUL.FTZ R47, R47, UR4 ;  /* 0x000000042f2f7c20 */ /* 0x000fe20008410000 */
[----:B------:R-:W-:Y:S01]  /*a030*/  FMUL.FTZ R3, R25, UR4 ;  /* 0x0000000419037c20 */ /* 0x000fe20008410000 */
[----:B------:R-:W-:Y:S01]  /*a040*/  FMUL.FTZ R50, R50, UR4 ;  /* 0x0000000432327c20 */ /* 0x000fe20008410000 */
[----:B------:R5:W1:Y:S01]  /*a050*/  MUFU.TANH R85, R26 ;  /* 0x0000001a00557308 */ /* 0x000a620000002400 */
[----:B------:R-:W-:Y:S01]  /*a060*/  FMUL.FTZ R25, R33, UR4 ;  /* 0x0000000421197c20 */ /* 0x000fe20008410000 */
[----:B------:R-:W-:Y:S01]  /*a070*/  FMUL.FTZ R51, R51, UR4 ;  /* 0x0000000433337c20 */ /* 0x000fe20008410000 */
[----:B------:R-:W-:Y:S01]  /*a080*/  FMUL.FTZ R54, R54, UR4 ;  /* 0x0000000436367c20 */ /* 0x000fe20008410000 */
[----:B------:R-:W-:Y:S01]  /*a090*/  FMUL.FTZ R55, R55, UR4 ;  /* 0x0000000437377c20 */ /* 0x000fe20008410000 */
[----:B------:R-:W-:Y:S01]  /*a0a0*/  FMUL.FTZ R58, R58, UR4 ;  /* 0x000000043a3a7c20 */ /* 0x000fe20008410000 */
[----:B------:R-:W-:Y:S01]  /*a0b0*/  FMUL.FTZ R59, R59, UR4 ;  /* 0x000000043b3b7c20 */ /* 0x000fe20008410000 */
[----:B------:R-:W-:Y:S01]  /*a0c0*/  FMUL.FTZ R62, R62, UR4 ;  /* 0x000000043e3e7c20 */ /* 0x000fe20008410000 */
[----:B------:R1:W3:Y:S01]  /*a0d0*/  MUFU.TANH R81, R30 ;  /* 0x0000001e00517308 */ /* 0x0002e20000002400 */
[----:B0-----:R-:W0:Y:S01]  /*a0e0*/  @P1 LDC R27, c[0x0][0x44c] ;  /* 0x00011300ff1b1b82 */ /* 0x001e220000000800 */
[----:B-----5:R-:W-:Y:S01]  /*a0f0*/  FMUL.FTZ R26, R36, UR4 ;  /* 0x00000004241a7c20 */ /* 0x020fe20008410000 */
[----:B------:R-:W-:Y:S01]  /*a100*/  FMUL.FTZ R63, R63, UR4 ;  /* 0x000000043f3f7c20 */ /* 0x000fe20008410000 */
[----:B------:R-:W-:Y:S01]  /*a110*/  FMUL.FTZ R66, R66, UR4 ;  /* 0x0000000442427c20 */ /* 0x000fe20008410000 */
[----:B------:R-:W-:Y:S01]  /*a120*/  FMUL.FTZ R67, R67, UR4 ;  /* 0x0000000443437c20 */ /* 0x000fe20008410000 */
[----:B------:R-:W-:Y:S01]  /*a130*/  FMUL.FTZ R70, R70, UR4 ;  /* 0x0000000446467c20 */ /* 0x000fe20008410000 */
[----:B------:R-:W-:Y:S01]  /*a140*/  FMUL.FTZ R71, R71, UR4 ;  /* 0x0000000447477c20 */ /* 0x000fe20008410000 */
[----:B------:R-:W5:Y:S01]  /*a150*/  MUFU.TANH R31, R31 ;  /* 0x0000001f001f7308 */ /* 0x000f620000002400 */
[----:B------:R-:W5:Y:S01]  /*a160*/  @P1 LDC R34, c[0x0][0x450] ;  /* 0x00011400ff221b82 */ /* 0x000f620000000800 */
[----:B-1----:R-:W-:Y:S01]  /*a170*/  FMUL.FTZ R30, R41, UR4 ;  /* 0x00000004291e7c20 */ /* 0x002fe20008410000 */
        /* <DEDUP_REMOVED lines=16> */
[----:B------:R-:W-:-:S05]  /*a280*/  FMUL.FTZ R68, R68, UR4 ;  /* 0x0000000444447c20 */ /* 0x000fca0008410000 */
        /* <DEDUP_REMOVED lines=29> */
[----:B----4-:R-:W-:-:S07]  /*a460*/  LOP3.LUT R73, R73, 0xfffffffe, RZ, 0xc0, !PT ;  /* 0xfffffffe49497812 */ /* 0x010fce00078ec0ff */
[----:B------:R-:W-:Y:S01]  /*a470*/  MUFU.TANH R52, R52 ;  /* 0x0000003400347308 */ /* 0x000fe20000002400 */
[----:B--2---:R-:W-:Y:S01]  /*a480*/  IMAD.IADD R12, R12, 0x1, R229 ;  /* 0x000000010c0c7824 */ /* 0x004fe200078e02e5 */
[----:B------:R-:W-:-:S03]  /*a490*/  @P1 LOP3.LUT R73, R73, 0x1, RZ, 0xfc, !PT ;  /* 0x0000000149491812 */ /* 0x000fc600078efcff */
[----:B0-----:R-:W-:-:S03]  /*a4a0*/  @P1 IMAD.HI.U32 R27, R12, R27, RZ ;  /* 0x0000001b0c1b1227 */ /* 0x001fc600078e00ff */
[----:B------:R-:W-:Y:S01]  /*a4b0*/  MUFU.TANH R53, R53 ;  /* 0x0000003500357308 */ /* 0x000fe20000002400 */
[----:B------:R0:W-:Y:S01]  /*a4c0*/  STL [R1], R73 ;  /* 0x0000004901007387 */ /* 0x0001e20000100800 */
[----:B-----5:R-:W-:Y:S01]  /*a4d0*/  @P1 SHF.R.U32.HI R12, RZ, R34, R27 ;  /* 0x00000022ff0c1219 */ /* 0x020fe2000001161b */
[----:B------:R-:W-:-:S05]  /*a4e0*/  IMAD R27, R177, -0x60, R222 ;  /* 0xffffffa0b11b7824 */ /* 0x000fca00078e02de */
[----:B------:R-:W-:Y:S01]  /*a4f0*/  MUFU.TANH R56, R56 ;  /* 0x0000003800387308 */ /* 0x000fe20000002400 */
[----:B------:R-:W2:Y:S01]  /*a500*/  SHFL.IDX PT, R29, R12, 0x1, 0x1c1f ;  /* 0x003c1f000c1d7f89 */ /* 0x000ea200000e0000 */
[----:B------:R-:W-:-:S03]  /*a510*/  VIADD R27, R27, 0x60 ;  /* 0x000000601b1b7836 */ /* 0x000fc60000000000 */
[----:B------:R-:W4:Y:S01]  /*a520*/  SHFL.IDX PT, R12, R12, RZ, 0x1c1f ;  /* 0x001c1fff0c0c7589 */ /* 0x000f2200000e0000 */
[----:B---3--:R-:W-:Y:S02]  /*a530*/  IMAD R87, R74, -0x2, R27 ;  /* 0xfffffffe4a577824 */ /* 0x008fe400078e021b */
[----:B0-----:R0:W3:Y:S01]  /*a540*/  MUFU.TANH R73, R38 ;  /* 0x0000002600497308 */ /* 0x0010e20000002400 */
[----:B------:R-:W5:Y:S02]  /*a550*/  S2R R74, SR_CgaCtaId ;  /* 0x00000000004a7919 */ /* 0x000f640000008800 */
[----:B------:R-:W-:-:S05]  /*a560*/  IADD3 R36, -R220, 0x1, R87 ;  /* 0x00000001dc247810 */ /* 0x000fca0007ffe157 */
[----:B------:R-:W-:Y:S08]  /*a570*/  MUFU.TANH R60, R60 ;  /* 0x0000003c003c7308 */ /* 0x000ff00000002400 */
[----:B------:R-:W-:Y:S01]  /*a580*/  MUFU.TANH R64, R64 ;  /* 0x0000004000407308 */ /* 0x000fe20000002400 */
[----:B--2---:R-:W-:-:S04]  /*a590*/  VIADDMNMX R34, R29, R36, R87, PT ;  /* 0x000000241d227246 */ /* 0x004fc80003800157 */
[C---:B------:R-:W-:Y:S02]  /*a5a0*/  ISETP.GT.AND P1, PT, R34.reuse, RZ, PT ;  /* 0x000000ff2200720c */ /* 0x040fe40003f24270 */
[C---:B------:R-:W-:Y:S01]  /*a5b0*/  ISETP.GT.AND P2, PT, R34.reuse, 0x1, PT ;  /* 0x000000012200780c */ /* 0x040fe20003f44270 */
[----:B------:R-:W-:Y:S01]  /*a5c0*/  MUFU.TANH R68, R68 ;  /* 0x0000004400447308 */ /* 0x000fe20000002400 */
[C---:B------:R-:W-:Y:S02]  /*a5d0*/  ISETP.GT.AND P3, PT, R34.reuse, 0x8, PT ;  /* 0x000000082200780c */ /* 0x040fe40003f64270 */
[----:B------:R-:W-:Y:S02]  /*a5e0*/  FSEL R85, R85, -INF , P1 ;  /* 0xff80000055557808 */ /* 0x000fe40000800000 */
[----:B------:R-:W-:Y:S02]  /*a5f0*/  FSEL R83, R83, -INF , P2 ;  /* 0xff80000053537808 */ /* 0x000fe40001000000 */
[----:B------:R-:W-:-:S02]  /*a600*/  ISETP.GT.AND P1, PT, R34, 0x9, PT ;  /* 0x000000092200780c */ /* 0x000fc40003f24270 */
[----:B------:R-:W-:Y:S02]  /*a610*/  FSEL R81, R81, -INF , P3 ;  /* 0xff80000051517808 */ /* 0x000fe40001800000 */
[----:B0-----:R-:W-:Y:S02]  /*a620*/  FMNMX.FTZ R38, R85, R83, !PT ;  /* 0x0000005355267209 */ /* 0x001fe40007810000 */
[C---:B------:R-:W-:Y:S02]  /*a630*/  ISETP.GT.AND P2, PT, R34.reuse, 0x10, PT ;  /* 0x000000102200780c */ /* 0x040fe40003f44270 */
[----:B------:R-:W-:Y:S02]  /*a640*/  FSEL R79, R31, -INF , P1 ;  /* 0xff8000001f4f7808 */ /* 0x000fe40000800000 */
[----:B------:R-:W-:Y:S02]  /*a650*/  FMNMX.FTZ R38, R81, R38, !PT ;  /* 0x0000002651267209 */ /* 0x000fe40007810000 */
[----:B------:R-:W-:-:S02]  /*a660*/  ISETP.GT.AND P1, PT, R34, 0x11, PT ;  /* 0x000000112200780c */ /* 0x000fc40003f24270 */
[----:B------:R-:W-:Y:S02]  /*a670*/  FSEL R77, R77, -INF , P2 ;  /* 0xff8000004d4d7808 */ /* 0x000fe40001000000 */
[----:B------:R-:W-:Y:S02]  /*a680*/  FMNMX.FTZ R38, R79, R38, !PT ;  /* 0x000000264f267209 */ /* 0x000fe40007810000 */
[C---:B------:R-:W-:Y:S02]  /*a690*/  ISETP.GT.AND P2, PT, R34.reuse, 0x18, PT ;  /* 0x000000182200780c */ /* 0x040fe40003f44270 */
[----:B-1----:R-:W-:Y:S02]  /*a6a0*/  FSEL R75, R35, -INF , P1 ;  /* 0xff800000234b7808 */ /* 0x002fe40000800000 */
[----:B------:R-:W-:Y:S02]  /*a6b0*/  FMNMX.FTZ R38, R77, R38, !PT ;  /* 0x000000264d267209 */ /* 0x000fe40007810000 */
[----:B------:R-:W-:-:S02]  /*a6c0*/  ISETP.GT.AND P1, PT, R34, 0x19, PT ;  /* 0x000000192200780c */ /* 0x000fc40003f24270 */
[----:B---3--:R-:W-:Y:S02]  /*a6d0*/  FSEL R73, R73, -INF , P2 ;  /* 0xff80000049497808 */ /* 0x008fe40001000000 */
[----:B------:R-:W-:Y:S02]  /*a6e0*/  FMNMX.FTZ R38, R75, R38, !PT ;  /* 0x000000264b267209 */ /* 0x000fe40007810000 */
[C---:B------:R-:W-:Y:S02]  /*a6f0*/  ISETP.GT.AND P2, PT, R34.reuse, 0x20, PT ;  /* 0x000000202200780c */ /* 0x040fe40003f44270 */
[----:B------:R-:W-:Y:S02]  /*a700*/  FSEL R37, R37, -INF , P1 ;  /* 0xff80000025257808 */ /* 0x000fe40000800000 */
[----:B------:R-:W-:Y:S02]  /*a710*/  FMNMX.FTZ R38, R73, R38, !PT ;  /* 0x0000002649267209 */ /* 0x000fe40007810000 */
[----:B------:R-:W-:-:S02]  /*a720*/  ISETP.GT.AND P1, PT, R34, 0x21, PT ;  /* 0x000000212200780c */ /* 0x000fc40003f24270 */
[----:B------:R-:W-:Y:S02]  /*a730*/  FSEL R27, R42, -INF , P2 ;  /* 0xff8000002a1b7808 */ /* 0x000fe40001000000 */
[----:B------:R-:W-:Y:S01]  /*a740*/  FMNMX.FTZ R38, R37, R38, !PT ;  /* 0x0000002625267209 */ /* 0x000fe20007810000 */
[----:B------:R-:W-:Y:S01]  /*a750*/  MUFU.TANH R42, R65 ;  /* 0x00000041002a7308 */ /* 0x000fe20000002400 */
[C---:B------:R-:W-:Y:S02]  /*a760*/  ISETP.GT.AND P2, PT, R34.reuse, 0x28, PT ;  /* 0x000000282200780c */ /* 0x040fe40003f44270 */
[----:B------:R-:W-:Y:S02]  /*a770*/  FSEL R29, R43, -INF , P1 ;  /* 0xff8000002b1d7808 */ /* 0x000fe40000800000 */
[----:B------:R-:W-:Y:S02]  /*a780*/  FMNMX.FTZ R38, R27, R38, !PT ;  /* 0x000000261b267209 */ /* 0x000fe40007810000 */
[----:B------:R-:W-:-:S02]  /*a790*/  ISETP.GT.AND P1, PT, R34, 0x29, PT ;  /* 0x000000292200780c */ /* 0x000fc40003f24270 */
[----:B------:R-:W-:Y:S02]  /*a7a0*/  FSEL R31, R46, -INF , P2 ;  /* 0xff8000002e1f7808 */ /* 0x000fe40001000000 */
[----:B------:R-:W-:Y:S02]  /*a7b0*/  FMNMX.FTZ R38, R29, R38, !PT ;  /* 0x000000261d267209 */ /* 0x000fe40007810000 */
        /* <DEDUP_REMOVED lines=33> */
[----:B------:R-:W-:Y:S01]  /*a9d0*/  ISETP.GT.AND P1, PT, R34, 0x59, PT ;  /* 0x000000592200780c */ /* 0x000fe20003f24270 */
[----:B------:R-:W-:Y:S01]  /*a9e0*/  FMUL.FTZ R34, R45, UR4 ;  /* 0x000000042d227c20 */ /* 0x000fe20008410000 */
[----:B------:R-:W-:-:S02]  /*a9f0*/  FSEL R71, R70, -INF , P2 ;  /* 0xff80000046477808 */ /* 0x000fc40001000000 */
[----:B------:R-:W-:Y:S01]  /*aa00*/  FMNMX.FTZ R38, R67, R38, !PT ;  /* 0x0000002643267209 */ /* 0x000fe20007810000 */
[----:B------:R0:W1:Y:S01]  /*aa10*/  MUFU.TANH R95, R34 ;  /* 0x00000022005f7308 */ /* 0x0000620000002400 */
[----:B------:R-:W-:Y:S02]  /*aa20*/  FSEL R45, R40, -INF , P1 ;  /* 0xff800000282d7808 */ /* 0x000fe40000800000 */
[----:B------:R-:W-:Y:S02]  /*aa30*/  FMNMX.FTZ R38, R71, R38, !PT ;  /* 0x0000002647267209 */ /* 0x000fe40007810000 */
[----:B----4-:R-:W-:Y:S02]  /*aa40*/  VIADDMNMX R36, R12, R36, R87, PT ;  /* 0x000000240c247246 */ /* 0x010fe40003800157 */
[----:B------:R-:W-:Y:S01]  /*aa50*/  FMNMX.FTZ R38, R45, R38, !PT ;  /* 0x000000262d267209 */ /* 0x000fe20007810000 */
[----:B------:R2:W-:Y:S01]  /*aa60*/  MUFU.TANH R40, R61 ;  /* 0x0000003d00287308 */ /* 0x0005e20000002400 */
[C---:B------:R-:W-:Y:S01]  /*aa70*/  ISETP.GT.AND P1, PT, R36.reuse, RZ, PT ;  /* 0x000000ff2400720c */ /* 0x040fe20003f24270 */
[----:B0-----:R-:W-:Y:S01]  /*aa80*/  FMUL.FTZ R34, R69, UR4 ;  /* 0x0000000445227c20 */ /* 0x001fe20008410000 */
[C---:B------:R-:W-:Y:S01]  /*aa90*/  ISETP.GT.AND P2, PT, R36.reuse, 0x1, PT ;  /* 0x000000012400780c */ /* 0x040fe20003f44270 */
[----:B------:R-:W0:Y:S01]  /*aaa0*/  SHFL.BFLY PT, R89, R38, 0x2, 0x1f ;  /* 0x0c401f0026597f89 */ /* 0x000e2200000e0000 */
[----:B------:R-:W-:Y:S01]  /*aab0*/  ISETP.GT.AND P3, PT, R36, 0x8, PT ;  /* 0x000000082400780c */ /* 0x000fe20003f64270 */
[----:B------:R-:W-:Y:S01]  /*aac0*/  ULDC UR4, c[0x0][0x988] ;  /* 0x0002620000047ab9 */ /* 0x000fe20000000800 */
[----:B------:R-:W-:Y:S01]  /*aad0*/  FSEL R46, R0, -INF , P1 ;  /* 0xff800000002e7808 */ /* 0x000fe20000800000 */
[----:B------:R-:W-:Y:S01]  /*aae0*/  IMAD.U32 R12, RZ, RZ, UR4 ;  /* 0x00000004ff0c7e24 */ /* 0x000fe2000f8e00ff */
[----:B------:R-:W-:Y:S01]  /*aaf0*/  FSEL R87, R3, -INF , P2 ;  /* 0xff80000003577808 */ /* 0x000fe20001000000 */
[----:B------:R-:W-:Y:S01]  /*ab00*/  MUFU.TANH R34, R34 ;  /* 0x0000002200227308 */ /* 0x000fe20000002400 */
[----:B------:R-:W-:-:S02]  /*ab10*/  ISETP.GT.AND P1, PT, R36, 0x9, PT ;  /* 0x000000092400780c */ /* 0x000fc40003f24270 */
[----:B------:R-:W-:Y:S02]  /*ab20*/  FMNMX.FTZ R0, R46, R87, !PT ;  /* 0x000000572e007209 */ /* 0x000fe40007810000 */
[----:B------:R-:W-:Y:S02]  /*ab30*/  ISETP.GT.AND P2, PT, R36, 0x10, PT ;  /* 0x000000102400780c */ /* 0x000fe40003f44270 */
[----:B--2---:R-:W-:Y:S02]  /*ab40*/  FSEL R61, R20, -INF , P1 ;  /* 0xff800000143d7808 */ /* 0x004fe40000800000 */
[----:B------:R-:W-:Y:S02]  /*ab50*/  FSEL R65, R24, -INF , P2 ;  /* 0xff80000018417808 */ /* 0x000fe40001000000 */
[C---:B------:R-:W-:Y:S02]  /*ab60*/  ISETP.GT.AND P1, PT, R36.reuse, 0x18, PT ;  /* 0x000000182400780c */ /* 0x040fe40003f24270 */
[----:B------:R-:W-:-:S04]  /*ab70*/  ISETP.GT.AND P2, PT, R36, 0x19, PT ;  /* 0x000000192400780c */ /* 0x000fc80003f44270 */
[----:B------:R-:W-:Y:S02]  /*ab80*/  FSEL R91, R28, -INF , P2 ;  /* 0xff8000001c5b7808 */ /* 0x000fe40001000000 */
[----:B0-----:R-:W-:Y:S02]  /*ab90*/  FMNMX.FTZ R89, R38, R89, !PT ;  /* 0x0000005926597209 */ /* 0x001fe40007810000 */
[----:B------:R0:W-:Y:S01]  /*aba0*/  MUFU.TANH R38, R57 ;  /* 0x0000003900267308 */ /* 0x0001e20000002400 */
[----:B------:R-:W-:Y:S02]  /*abb0*/  ISETP.GT.AND P2, PT, R36, 0x21, PT ;  /* 0x000000212400780c */ /* 0x000fe40003f44270 */
[----:B------:R-:W2:Y:S02]  /*abc0*/  SHFL.BFLY PT, R176, R89, 0x1, 0x1f ;  /* 0x0c201f0059b07f89 */ /* 0x000ea400000e0000 */
[----:B------:R-:W-:Y:S02]  /*abd0*/  FSEL R93, R30, -INF , P2 ;  /* 0xff8000001e5d7808 */ /* 0x000fe40001000000 */
[----:B------:R-:W-:-:S02]  /*abe0*/  ISETP.GT.AND P2, PT, R36, 0x29, PT ;  /* 0x000000292400780c */ /* 0x000fc40003f44270 */
[----:B0-----:R-:W-:Y:S02]  /*abf0*/  FSEL R57, R15, -INF , P3 ;  /* 0xff8000000f397808 */ /* 0x001fe40001800000 */
[----:B------:R-:W-:Y:S02]  /*ac00*/  ISETP.GT.AND P3, PT, R36, 0x11, PT ;  /* 0x000000112400780c */ /* 0x000fe40003f64270 */
[----:B------:R-:W-:Y:S02]  /*ac10*/  FMNMX.FTZ R0, R57, R0, !PT ;  /* 0x0000000039007209 */ /* 0x000fe40007810000 */
[----:B------:R-:W-:Y:S02]  /*ac20*/  FSEL R69, R25, -INF , P3 ;  /* 0xff80000019457808 */ /* 0x000fe40001800000 */
[----:B------:R-:W-:Y:S02]  /*ac30*/  FMNMX.FTZ R0, R61, R0, !PT ;  /* 0x000000003d007209 */ /* 0x000fe40007810000 */
[----:B-1----:R-:W-:-:S02]  /*ac40*/  FSEL R95, R95, -INF , P2 ;  /* 0xff8000005f5f7808 */ /* 0x002fc40001000000 */
[----:B------:R-:W-:Y:S02]  /*ac50*/  FMNMX.FTZ R20, R65, R0, !PT ;  /* 0x0000000041147209 */ /* 0x000fe40007810000 */
[----:B------:R-:W-:Y:S02]  /*ac60*/  ISETP.GT.AND P2, PT, R36, 0x31, PT ;  /* 0x000000312400780c */ /* 0x000fe40003f44270 */
[----:B------:R-:W-:Y:S02]  /*ac70*/  FMNMX.FTZ R20, R69, R20, !PT ;  /* 0x0000001445147209 */ /* 0x000fe40007810000 */
[----:B--2---:R-:W-:Y:S02]  /*ac80*/  FMNMX.FTZ R176, R89, R176, !PT ;  /* 0x000000b059b07209 */ /* 0x004fe40007810000 */
[----:B------:R-:W-:Y:S02]  /*ac90*/  FSEL R89, R26, -INF , P1 ;  /* 0xff8000001a597808 */ /* 0x000fe40000800000 */
[C---:B------:R-:W-:Y:S01]  /*aca0*/  FSETP.NEU.FTZ.AND P4, PT, R176.reuse, -INF , PT ;  /* 0xff800000b000780b */ /* 0x040fe20003f9d000 */
[----:B------:R-:W-:Y:S01]  /*acb0*/  FMUL.FTZ R3, R176, R12 ;  /* 0x0000000cb0037220 */ /* 0x000fe20000410000 */
[----:B------:R-:W-:-:S02]  /*acc0*/  ISETP.GT.AND P1, PT, R36, 0x20, PT ;  /* 0x000000202400780c */ /* 0x000fc40003f24270 */
[----:B------:R-:W-:Y:S02]  /*acd0*/  FMNMX.FTZ R20, R89, R20, !PT ;  /* 0x0000001459147209 */ /* 0x000fe40007810000 */
[----:B------:R-:W-:Y:S02]  /*ace0*/  FSEL R0, R3, RZ, P4 ;  /* 0x000000ff03007208 */ /* 0x000fe40002000000 */
[----:B------:R-:W-:Y:S02]  /*acf0*/  FMNMX.FTZ R20, R91, R20, !PT ;  /* 0x000000145b147209 */ /* 0x000fe40007810000 */
[----:B------:R-:W-:Y:S01]  /*ad00*/  FSEL R97, R49, -INF , P2 ;  /* 0xff80000031617808 */ /* 0x000fe20001000000 */
[-CC-:B------:R-:W-:Y:S01]  /*ad10*/  FFMA.FTZ R153, R85, R12.reuse, -R0.reuse ;  /* 0x0000000c55997223 */ /* 0x180fe20000010800 */
[----:B------:R-:W-:Y:S01]  /*ad20*/  FSEL R85, R32, -INF , P1 ;  /* 0xff80000020557808 */ /* 0x000fe20000800000 */
[-CC-:B------:R-:W-:Y:S01]  /*ad30*/  FFMA.FTZ R24, R83, R12.reuse, -R0.reuse ;  /* 0x0000000c53187223 */ /* 0x180fe20000010800 */
[----:B------:R-:W-:Y:S01]  /*ad40*/  ISETP.GT.AND P1, PT, R36, 0x28, PT ;  /* 0x000000282400780c */ /* 0x000fe20003f24270 */
[--C-:B------:R-:W-:Y:S01]  /*ad50*/  FFMA.FTZ R155, R81, R12, -R0.reuse ;  /* 0x0000000c519b7223 */ /* 0x100fe20000010800 */
[----:B------:R-:W-:Y:S01]  /*ad60*/  FMNMX.FTZ R20, R85, R20, !PT ;  /* 0x0000001455147209 */ /* 0x000fe20007810000 */
[-CC-:B------:R-:W-:Y:S01]  /*ad70*/  FFMA.FTZ R26, R79, R12.reuse, -R0.reuse ;  /* 0x0000000c4f1a7223 */ /* 0x180fe20000010800 */
[----:B------:R-:W-:Y:S01]  /*ad80*/  FSEL R83, R44, -INF , P1 ;  /* 0xff8000002c537808 */ /* 0x000fe20000800000 */
[--C-:B------:R-:W-:Y:S01]  /*ad90*/  FFMA.FTZ R169, R77, R12, -R0.reuse ;  /* 0x0000000c4da97223 */ /* 0x100fe20000010800 */
[----:B------:R-:W-:Y:S01]  /*ada0*/  FMNMX.FTZ R20, R93, R20, !PT ;  /* 0x000000145d147209 */ /* 0x000fe20007810000 */
[-CC-:B------:R-:W-:Y:S01]  /*adb0*/  FFMA.FTZ R30, R37, R12.reuse, -R0.reuse ;  /* 0x0000000c251e7223 */ /* 0x180fe20000010800 */
[----:B------:R-:W-:Y:S01]  /*adc0*/  ISETP.GT.AND P1, PT, R36, 0x30, PT ;  /* 0x000000302400780c */ /* 0x000fe20003f24270 */
[--C-:B------:R-:W-:Y:S01]  /*add0*/  FFMA.FTZ R165, R27, R12, -R0.reuse ;  /* 0x0000000c1ba57223 */ /* 0x100fe20000010800 */
[----:B------:R-:W-:Y:S01]  /*ade0*/  FMNMX.FTZ R20, R83, R20, !PT ;  /* 0x0000001453147209 */ /* 0x000fe20007810000 */
[----:B------:R-:W-:Y:S01]  /*adf0*/  MUFU.EX2 R153, R153 ;  /* 0x0000009900997308 */ /* 0x000fe20000000800 */
[----:B------:R-:W-:Y:S01]  /*ae00*/  FSEL R81, R48, -INF , P1 ;  /* 0xff80000030517808 */ /* 0x000fe20000800000 */
[--C-:B------:R-:W-:Y:S01]  /*ae10*/  FFMA.FTZ R28, R75, R12, -R0.reuse ;  /* 0x0000000c4b1c7223 */ /* 0x100fe20000010800 */
[----:B------:R-:W-:Y:S01]  /*ae20*/  FMNMX.FTZ R20, R95, R20, !PT ;  /* 0x000000145f147209 */ /* 0x000fe20007810000 */
[-CC-:B------:R-:W-:Y:S01]  /*ae30*/  FFMA.FTZ R171, R73, R12.reuse, -R0.reuse ;  /* 0x0000000c49ab7223 */ /* 0x180fe20000010800 */
[C---:B------:R-:W-:Y:S01]  /*ae40*/  ISETP.GT.AND P1, PT, R36.reuse, 0x38, PT ;  /* 0x000000382400780c */ /* 0x040fe20003f24270 */
[--C-:B------:R-:W-:Y:S01]  /*ae50*/  FFMA.FTZ R32, R29, R12, -R0.reuse ;  /* 0x0000000c1d207223 */ /* 0x100fe20000010800 */
[----:B------:R-:W-:Y:S01]  /*ae60*/  FMNMX.FTZ R20, R81, R20, !PT ;  /* 0x0000001451147209 */ /* 0x000fe20007810000 */
[----:B------:R-:W0:Y:S01]  /*ae70*/  MUFU.EX2 R24, R24 ;  /* 0x0000001800187308 */ /* 0x000e220000000800 */
[----:B------:R-:W-:Y:S01]  /*ae80*/  ISETP.GT.AND P2, PT, R36, 0x39, PT ;  /* 0x000000392400780c */ /* 0x000fe20003f44270 */
[-CC-:B------:R-:W-:Y:S01]  /*ae90*/  FFMA.FTZ R167, R31, R12.reuse, -R0.reuse ;  /* 0x0000000c1fa77223 */ /* 0x180fe20000010800 */
[----:B------:R-:W-:Y:S01]  /*aea0*/  FSEL R79, R52, -INF , P1 ;  /* 0xff800000344f7808 */ /* 0x000fe20000800000 */
[--C-:B------:R-:W-:Y:S01]  /*aeb0*/  FFMA.FTZ R161, R35, R12, -R0.reuse ;  /* 0x0000000c23a17223 */ /* 0x100fe20000010800 */
[----:B------:R-:W-:Y:S01]  /*aec0*/  FMNMX.FTZ R20, R97, R20, !PT ;  /* 0x0000001461147209 */ /* 0x000fe20007810000 */
[-CC-:B------:R-:W-:Y:S01]  /*aed0*/  FFMA.FTZ R163, R41, R12.reuse, -R0.reuse ;  /* 0x0000000c29a37223 */ /* 0x180fe20000010800 */
[C---:B------:R-:W-:Y:S01]  /*aee0*/  ISETP.GT.AND P1, PT, R36.reuse, 0x40, PT ;  /* 0x000000402400780c */ /* 0x040fe20003f24270 */
[----:B------:R-:W1:Y:S01]  /*aef0*/  MUFU.EX2 R155, R155 ;  /* 0x0000009b009b7308 */ /* 0x000e620000000800 */
[----:B------:R-:W-:Y:S01]  /*af00*/  FSEL R99, R53, -INF , P2 ;  /* 0xff80000035637808 */ /* 0x000fe20001000000 */
[--C-:B------:R-:W-:Y:S01]  /*af10*/  FFMA.FTZ R44, R43, R12, -R0.reuse ;  /* 0x0000000c2b2c7223 */ /* 0x100fe20000010800 */
[----:B------:R-:W-:Y:S01]  /*af20*/  FMNMX.FTZ R20, R79, R20, !PT ;  /* 0x000000144f147209 */ /* 0x000fe20007810000 */
[-CC-:B------:R-:W-:Y:S01]  /*af30*/  FFMA.FTZ R157, R47, R12.reuse, -R0.reuse ;  /* 0x0000000c2f9d7223 */ /* 0x180fe20000010800 */
[----:B------:R-:W-:Y:S01]  /*af40*/  ISETP.GT.AND P2, PT, R36, 0x41, PT ;  /* 0x000000412400780c */ /* 0x000fe20003f44270 */
[----:B------:R-:W-:Y:S01]  /*af50*/  FFMA.FTZ R159, R55, R12, -R0 ;  /* 0x0000000c379f7223 */ /* 0x000fe20000010800 */
[----:B------:R-:W-:Y:S01]  /*af60*/  FSEL R101, R56, -INF , P1 ;  /* 0xff80000038657808 */ /* 0x000fe20000800000 */
[----:B------:R-:W2:Y:S01]  /*af70*/  MUFU.EX2 R26, R26 ;  /* 0x0000001a001a7308 */ /* 0x000ea20000000800 */
[----:B------:R-:W-:Y:S01]  /*af80*/  FMNMX.FTZ R20, R99, R20, !PT ;  /* 0x0000001463147209 */ /* 0x000fe20007810000 */
[----:B0-----:R-:W-:Y:S01]  /*af90*/  FADD.FTZ R52, R153, R24 ;  /* 0x0000001899347221 */ /* 0x001fe20000010000 */
[----:B------:R-:W-:Y:S01]  /*afa0*/  ISETP.GT.AND P1, PT, R36, 0x48, PT ;  /* 0x000000482400780c */ /* 0x000fe20003f24270 */
[-CC-:B------:R-:W-:Y:S01]  /*afb0*/  FFMA.FTZ R173, R59, R12.reuse, -R0.reuse ;  /* 0x0000000c3bad7223 */ /* 0x180fe20000010800 */
[----:B------:R-:W-:Y:S01]  /*afc0*/  FSEL R77, R38, -INF , P2 ;  /* 0xff800000264d7808 */ /* 0x000fe20001000000 */
[--C-:B------:R-:W-:Y:S01]  /*afd0*/  FFMA.FTZ R38, R63, R12, -R0.reuse ;  /* 0x0000000c3f267223 */ /* 0x100fe20000010800 */
[----:B------:R-:W-:Y:S01]  /*afe0*/  FMNMX.FTZ R20, R101, R20, !PT ;  /* 0x0000001465147209 */ /* 0x000fe20007810000 */
[----:B------:R-:W0:Y:S01]  /*aff0*/  MUFU.EX2 R169, R169 ;  /* 0x000000a900a97308 */ /* 0x000e220000000800 */
[----:B------:R-:W-:Y:S01]  /*b000*/  ISETP.GT.AND P2, PT, R36, 0x49, PT ;  /* 0x000000492400780c */ /* 0x000fe20003f44270 */
[----:B------:R-:W-:Y:S01]  /*b010*/  FFMA.FTZ R175, R71, R12, -R0 ;  /* 0x0000000c47af7223 */ /* 0x000fe20000010800 */
[----:B------:R-:W-:-:S02]  /*b020*/  FSEL R3, R60, -INF , P1 ;  /* 0xff8000003c037808 */ /* 0x000fc40000800000 */
[----:B------:R-:W-:Y:S02]  /*b030*/  FMNMX.FTZ R20, R77, R20, !PT ;  /* 0x000000144d147209 */ /* 0x000fe40007810000 */
[----:B------:R-:W-:Y:S01]  /*b040*/  ISETP.GT.AND P1, PT, R36, 0x50, PT ;  /* 0x000000502400780c */ /* 0x000fe20003f24270 */
[----:B------:R-:W3:Y:S01]  /*b050*/  MUFU.EX2 R28, R28 ;  /* 0x0000001c001c7308 */ /* 0x000ee20000000800 */
[----:B------:R-:W-:Y:S01]  /*b060*/  FSEL R25, R40, -INF , P2 ;  /* 0xff80000028197808 */ /* 0x000fe20001000000 */
[----:B------:R-:W-:Y:S01]  /*b070*/  FFMA.FTZ R40, R39, R12, -R0 ;  /* 0x0000000c27287223 */ /* 0x000fe20000010800 */
[----:B------:R-:W-:Y:S02]  /*b080*/  FMNMX.FTZ R20, R3, R20, !PT ;  /* 0x0000001403147209 */ /* 0x000fe40007810000 */
[----:B------:R-:W-:Y:S02]  /*b090*/  ISETP.GT.AND P2, PT, R36, 0x51, PT ;  /* 0x000000512400780c */ /* 0x000fe40003f44270 */
[----:B------:R-:W-:Y:S01]  /*b0a0*/  FSEL R15, R64, -INF , P1 ;  /* 0xff800000400f7808 */ /* 0x000fe20000800000 */
[----:B------:R-:W-:Y:S01]  /*b0b0*/  MUFU.EX2 R171, R171 ;  /* 0x000000ab00ab7308 */ /* 0x000fe20000000800 */
[----:B------:R-:W-:-:S02]  /*b0c0*/  FMNMX.FTZ R20, R25, R20, !PT ;  /* 0x0000001419147209 */ /* 0x000fc40007810000 */
[----:B------:R-:W-:Y:S02]  /*b0d0*/  ISETP.GT.AND P1, PT, R36, 0x58, PT ;  /* 0x000000582400780c */ /* 0x000fe40003f24270 */
[----:B------:R-:W-:Y:S01]  /*b0e0*/  FSEL R49, R42, -INF , P2 ;  /* 0xff8000002a317808 */ /* 0x000fe20001000000 */
[--C-:B------:R-:W-:Y:S01]  /*b0f0*/  FFMA.FTZ R42, R67, R12, -R0.reuse ;  /* 0x0000000c432a7223 */ /* 0x100fe20000010800 */
[----:B------:R-:W-:Y:S01]  /*b100*/  FMNMX.FTZ R20, R15, R20, !PT ;  /* 0x000000140f147209 */ /* 0x000fe20007810000 */
[----:B------:R-:W-:Y:S01]  /*b110*/  MUFU.EX2 R30, R30 ;  /* 0x0000001e001e7308 */ /* 0x000fe20000000800 */
[----:B------:R-:W-:Y:S01]  /*b120*/  ISETP.GT.AND P2, PT, R36, 0x59, PT ;  /* 0x000000592400780c */ /* 0x000fe20003f44270 */
[----:B------:R-:W-:Y:S01]  /*b130*/  FFMA.FTZ R36, R33, R12, -R0 ;  /* 0x0000000c21247223 */ /* 0x000fe20000010800 */
[----:B------:R-:W-:Y:S02]  /*b140*/  FSEL R37, R68, -INF , P1 ;  /* 0xff80000044257808 */ /* 0x000fe40000800000 */
[----:B------:R-:W-:-:S02]  /*b150*/  FMNMX.FTZ R20, R49, R20, !PT ;  /* 0x0000001431147209 */ /* 0x000fc40007810000 */
[----:B------:R-:W-:Y:S01]  /*b160*/  FSEL R53, R34, -INF , P2 ;  /* 0xff80000022357808 */ /* 0x000fe20001000000 */
[----:B------:R-:W-:Y:S01]  /*b170*/  MUFU.EX2 R165, R165 ;  /* 0x000000a500a57308 */ /* 0x000fe20000000800 */
[----:B------:R-:W-:Y:S01]  /*b180*/  FMNMX.FTZ R20, R37, R20, !PT ;  /* 0x0000001425147209 */ /* 0x000fe20007810000 */
[-CC-:B------:R-:W-:Y:S01]  /*b190*/  FFMA.FTZ R34, R51, R12.reuse, -R0.reuse ;  /* 0x0000000c33227223 */ /* 0x180fe20000010800 */
[----:B------:R-:W-:Y:S01]  /*b1a0*/  F2FP.BF16.F32.PACK_AB R153, R24, R153 ;  /* 0x000000991899723e */ /* 0x000fe200000010ff */
[----:B------:R-:W-:Y:S01]  /*b1b0*/  FFMA.FTZ R0, R45, R12, -R0 ;  /* 0x0000000c2d007223 */ /* 0x000fe20000010800 */
[----:B------:R-:W-:-:S03]  /*b1c0*/  FMNMX.FTZ R20, R53, R20, !PT ;  /* 0x0000001435147209 */ /* 0x000fc60007810000 */
[----:B------:R-:W-:Y:S02]  /*b1d0*/  MUFU.EX2 R32, R32 ;  /* 0x0000002000207308 */ /* 0x000fe40000000800 */
[----:B------:R-:W4:Y:S06]  /*b1e0*/  SHFL.BFLY PT, R27, R20, 0x2, 0x1f ;  /* 0x0c401f00141b7f89 */ /* 0x000f2c00000e0000 */
        /* <DEDUP_REMOVED lines=13> */
[----:B------:R-:W-:Y:S01]  /*b2c0*/  FSEL R48, R27, RZ, P1 ;  /* 0x000000ff1b307208 */ /* 0x000fe20000800000 */
[----:B-1----:R-:W-:Y:S01]  /*b2d0*/  FADD.FTZ R27, R155, R52 ;  /* 0x000000349b1b7221 */ /* 0x002fe20000010000 */
[----:B--2---:R-:W-:-:S03]  /*b2e0*/  F2FP.BF16.F32.PACK_AB R155, R26, R155 ;  /* 0x0000009b1a9b723e */ /* 0x004fc600000010ff */
        /* <DEDUP_REMOVED lines=9> */
[----:B------:R-:W-:Y:S01]  /*b380*/  FFMA.FTZ R85, R85, R12, -R48 ;  /* 0x0000000c55557223 */ /* 0x000fe20000010830 */
[----:B------:R-:W-:Y:S01]  /*b390*/  FADD.FTZ R52, R26, R27 ;  /* 0x0000001b1a347221 */ /* 0x000fe20000010000 */
[----:B------:R-:W-:-:S02]  /*b3a0*/  VIADD R27, R13, 0x22840 ;  /* 0x000228400d1b7836 */ /* 0x000fc40000000000 */
[-CC-:B------:R-:W-:Y:S01]  /*b3b0*/  FFMA.FTZ R93, R93, R12.reuse, -R48.reuse ;  /* 0x0000000c5d5d7223 */ /* 0x180fe20000010830 */
[-C--:B------:R-:W-:Y:S01]  /*b3c0*/  FFMA.FTZ R83, R83, R12.reuse, -R48 ;  /* 0x0000000c53537223 */ /* 0x080fe20000010830 */
[----:B------:R-:W1:Y:S01]  /*b3d0*/  MUFU.EX2 R87, R87 ;  /* 0x0000005700577308 */ /* 0x000e620000000800 */
[----:B0-----:R-:W-:Y:S01]  /*b3e0*/  FADD.FTZ R31, R169, R52 ;  /* 0x00000034a91f7221 */ /* 0x001fe20000010000 */
[----:B-----5:R-:W-:Y:S01]  /*b3f0*/  PRMT R27, R74, 0x654, R27 ;  /* 0x000006544a1b7816 */ /* 0x020fe2000000001b */
[-CC-:B------:R-:W-:Y:S01]  /*b400*/  FFMA.FTZ R95, R95, R12.reuse, -R48.reuse ;  /* 0x0000000c5f5f7223 */ /* 0x180fe20000010830 */
[-CC-:B------:R-:W-:Y:S01]  /*b410*/  FFMA.FTZ R81, R81, R12.reuse, -R48.reuse ;  /* 0x0000000c51517223 */ /* 0x180fe20000010830 */
[----:B---3--:R-:W-:Y:S01]  /*b420*/  FADD.FTZ R52, R28, R31 ;  /* 0x0000001f1c347221 */ /* 0x008fe20000010000 */
[----:B------:R0:W-:Y:S01]  /*b430*/  SYNCS.ARRIVE.TRANS64.RED.A1T0 RZ, [R27+URZ], RZ ;  /* 0x000000ff1bff79a7 */ /* 0x0001e2000810043f */
        /* <DEDUP_REMOVED lines=10> */
[----:B-1----:R-:W-:Y:S01]  /*b4e0*/  FADD.FTZ R50, R46, R87 ;  /* 0x000000572e327221 */ /* 0x002fe20000010000 */
[-CC-:B------:R-:W-:Y:S01]  /*b4f0*/  FFMA.FTZ R49, R49, R12.reuse, -R48.reuse ;  /* 0x0000000c31317223 */ /* 0x180fe20000010830 */
[-CC-:B------:R-:W-:Y:S01]  /*b500*/  FFMA.FTZ R37, R37, R12.reuse, -R48.reuse ;  /* 0x0000000c25257223 */ /* 0x180fe20000010830 */
[----:B------:R-:W-:Y:S01]  /*b510*/  FFMA.FTZ R48, R53, R12, -R48 ;  /* 0x0000000c35307223 */ /* 0x000fe20000010830 */
[----:B------:R-:W-:-:S02]  /*b520*/  F2FP.BF16.F32.PACK_AB R169, R28, R169 ;  /* 0x000000a91ca9723e */ /* 0x000fc400000010ff */
[----:B------:R-:W-:Y:S01]  /*b530*/  F2FP.BF16.F32.PACK_AB R152, R87, R46 ;  /* 0x0000002e5798723e */ /* 0x000fe200000010ff */
[----:B------:R-:W1:Y:S01]  /*b540*/  MUFU.EX2 R65, R65 ;  /* 0x0000004100417308 */ /* 0x000e620000000800 */
[----:B--2---:R-:W-:-:S07]  /*b550*/  FADD.FTZ R29, R57, R50 ;  /* 0x00000032391d7221 */ /* 0x004fce0000010000 */
[----:B------:R-:W2:Y:S01]  /*b560*/  MUFU.EX2 R168, R69 ;  /* 0x0000004500a87308 */ /* 0x000ea20000000800 */
[C---:B---3--:R-:W-:Y:S01]  /*b570*/  FADD.FTZ R50, R154.reuse, R29 ;  /* 0x0000001d9a327221 */ /* 0x048fe20000010000 */
[----:B------:R-:W-:-:S06]  /*b580*/  F2FP.BF16.F32.PACK_AB R154, R154, R57 ;  /* 0x000000399a9a723e */ /* 0x000fcc00000010ff */
[----:B------:R-:W0:Y:S01]  /*b590*/  MUFU.EX2 R89, R89 ;  /* 0x0000005900597308 */ /* 0x000e220000000800 */
[----:B-1----:R-:W-:-:S07]  /*b5a0*/  FADD.FTZ R29, R65, R50 ;  /* 0x00000032411d7221 */ /* 0x002fce0000010000 */
[----:B------:R-:W1:Y:S01]  /*b5b0*/  MUFU.EX2 R170, R91 ;  /* 0x0000005b00aa7308 */ /* 0x000e620000000800 */
[----:B--2---:R-:W-:Y:S01]  /*b5c0*/  FADD.FTZ R50, R168, R29 ;  /* 0x0000001da8327221 */ /* 0x004fe20000010000 */
[----:B------:R-:W-:Y:S01]  /*b5d0*/  FADD.FTZ R29, R171, R52 ;  /* 0x00000034ab1d7221 */ /* 0x000fe20000010000 */
[----:B------:R-:W-:Y:S02]  /*b5e0*/  F2FP.BF16.F32.PACK_AB R171, R30, R171 ;  /* 0x000000ab1eab723e */ /* 0x000fe400000010ff */
[----:B------:R-:W-:Y:S01]  /*b5f0*/  F2FP.BF16.F32.PACK_AB R168, R168, R65 ;  /* 0x00000041a8a8723e */ /* 0x000fe200000010ff */
[----:B------:R-:W-:Y:S02]  /*b600*/  FADD.FTZ R52, R30, R29 ;  /* 0x0000001d1e347221 */ /* 0x000fe40000010000 */
[----:B------:R-:W2:Y:S01]  /*b610*/  MUFU.EX2 R85, R85 ;  /* 0x0000005500557308 */ /* 0x000ea20000000800 */
[----:B0-----:R-:W-:Y:S01]  /*b620*/  FADD.FTZ R27, R89, R50 ;  /* 0x00000032591b7221 */ /* 0x001fe20000010000 */
[----:B------:R-:W-:Y:S01]  /*b630*/  FADD.FTZ R29, R165, R52 ;  /* 0x00000034a51d7221 */ /* 0x000fe20000010000 */
[----:B------:R-:W-:-:S03]  /*b640*/  F2FP.BF16.F32.PACK_AB R165, R32, R165 ;  /* 0x000000a520a5723e */ /* 0x000fc600000010ff */
[----:B------:R-:W-:Y:S02]  /*b650*/  FADD.FTZ R52, R32, R29 ;  /* 0x0000001d20347221 */ /* 0x000fe40000010000 */
[----:B------:R-:W0:Y:S01]  /*b660*/  MUFU.EX2 R164, R93 ;  /* 0x0000005d00a47308 */ /* 0x000e220000000800 */
[----:B-1----:R-:W-:Y:S01]  /*b670*/  FADD.FTZ R50, R170, R27 ;  /* 0x0000001baa327221 */ /* 0x002fe20000010000 */
[----:B------:R-:W-:Y:S01]  /*b680*/  FADD.FTZ R29, R167, R52 ;  /* 0x00000034a71d7221 */ /* 0x000fe20000010000 */
[----:B------:R-:W-:Y:S02]  /*b690*/  F2FP.BF16.F32.PACK_AB R167, R36, R167 ;  /* 0x000000a724a7723e */ /* 0x000fe400000010ff */
[----:B------:R-:W-:-:S03]  /*b6a0*/  F2FP.BF16.F32.PACK_AB R170, R170, R89 ;  /* 0x00000059aaaa723e */ /* 0x000fc600000010ff */
[----:B------:R-:W1:Y:S01]  /*b6b0*/  MUFU.EX2 R83, R83 ;  /* 0x0000005300537308 */ /* 0x000e620000000800 */
[----:B--2---:R-:W-:-:S07]  /*b6c0*/  FADD.FTZ R27, R85, R50 ;  /* 0x00000032551b7221 */ /* 0x004fce0000010000 */
[----:B------:R-:W2:Y:S01]  /*b6d0*/  MUFU.EX2 R166, R95 ;  /* 0x0000005f00a67308 */ /* 0x000ea20000000800 */
[C---:B0-----:R-:W-:Y:S01]  /*b6e0*/  FADD.FTZ R50, R164.reuse, R27 ;  /* 0x0000001ba4327221 */ /* 0x041fe20000010000 */
[----:B------:R-:W-:-:S06]  /*b6f0*/  F2FP.BF16.F32.PACK_AB R164, R164, R85 ;  /* 0x00000055a4a4723e */ /* 0x000fcc00000010ff */
[----:B------:R-:W0:Y:S01]  /*b700*/  MUFU.EX2 R81, R81 ;  /* 0x0000005100517308 */ /* 0x000e220000000800 */
[----:B-1----:R-:W-:Y:S01]  /*b710*/  FADD.FTZ R27, R83, R50 ;  /* 0x00000032531b7221 */ /* 0x002fe20000010000 */
[----:B------:R-:W-:-:S06]  /*b720*/  FADD.FTZ R50, R36, R29 ;  /* 0x0000001d24327221 */ /* 0x000fcc0000010000 */
[----:B------:R-:W1:Y:S01]  /*b730*/  MUFU.EX2 R160, R97 ;  /* 0x0000006100a07308 */ /* 0x000e620000000800 */
[----:B--2---:R-:W-:Y:S01]  /*b740*/  FADD.FTZ R24, R166, R27 ;  /* 0x0000001ba6187221 */ /* 0x004fe20000010000 */
[----:B------:R-:W-:Y:S01]  /*b750*/  FADD.FTZ R27, R161, R50 ;  /* 0x00000032a11b7221 */ /* 0x000fe20000010000 */
[----:B------:R-:W-:Y:S02]  /*b760*/  F2FP.BF16.F32.PACK_AB R161, R40, R161 ;  /* 0x000000a128a1723e */ /* 0x000fe400000010ff */
[----:B------:R-:W-:Y:S01]  /*b770*/  F2FP.BF16.F32.PACK_AB R166, R166, R83 ;  /* 0x00000053a6a6723e */ /* 0x000fe200000010ff */
[----:B------:R-:W-:Y:S02]  /*b780*/  FADD.FTZ R26, R40, R27 ;  /* 0x0000001b281a7221 */ /* 0x000fe40000010000 */
[----:B------:R-:W2:Y:S02]  /*b790*/  MUFU.EX2 R79, R79 ;  /* 0x0000004f004f7308 */ /* 0x000ea40000000800 */
[----:B------:R-:W-:Y:S01]  /*b7a0*/  FADD.FTZ R27, R163, R26 ;  /* 0x0000001aa31b7221 */ /* 0x000fe20000010000 */
[----:B------:R-:W-:-:S03]  /*b7b0*/  F2FP.BF16.F32.PACK_AB R163, R44, R163 ;  /* 0x000000a32ca3723e */ /* 0x000fc600000010ff */
[----:B------:R-:W-:Y:S02]  /*b7c0*/  FADD.FTZ R26, R44, R27 ;  /* 0x0000001b2c1a7221 */ /* 0x000fe40000010000 */
[----:B------:R-:W3:Y:S02]  /*b7d0*/  MUFU.EX2 R162, R99 ;  /* 0x0000006300a27308 */ /* 0x000ee40000000800 */
[----:B------:R-:W-:Y:S01]  /*b7e0*/  FADD.FTZ R27, R157, R26 ;  /* 0x0000001a9d1b7221 */ /* 0x000fe20000010000 */
[----:B------:R-:W-:-:S03]  /*b7f0*/  F2FP.BF16.F32.PACK_AB R157, R34, R157 ;  /* 0x0000009d229d723e */ /* 0x000fc600000010ff */
[----:B------:R-:W-:Y:S02]  /*b800*/  FADD.FTZ R26, R34, R27 ;  /* 0x0000001b221a7221 */ /* 0x000fe40000010000 */
[----:B------:R-:W4:Y:S08]  /*b810*/  MUFU.EX2 R101, R101 ;  /* 0x0000006500657308 */ /* 0x000f300000000800 */
[----:B------:R0:W-:Y:S08]  /*b820*/  MUFU.EX2 R158, R25 ;  /* 0x00000019009e7308 */ /* 0x0001f00000000800 */
[----:B------:R-:W5:Y:S01]  /*b830*/  MUFU.EX2 R156, R77 ;  /* 0x0000004d009c7308 */ /* 0x000f620000000800 */
[----:B0-----:R-:W-:-:S04]  /*b840*/  FADD.FTZ R25, R81, R24 ;  /* 0x0000001851197221 */ /* 0x001fc80000010000 */
[C---:B-1----:R-:W-:Y:S01]  /*b850*/  FADD.FTZ R24, R160.reuse, R25 ;  /* 0x00000019a0187221 */ /* 0x042fe20000010000 */
[----:B------:R-:W-:Y:S02]  /*b860*/  F2FP.BF16.F32.PACK_AB R160, R160, R81 ;  /* 0x00000051a0a0723e */ /* 0x000fe400000010ff */
[----:B------:R-:W0:Y:S01]  /*b870*/  MUFU.EX2 R159, R159 ;  /* 0x0000009f009f7308 */ /* 0x000e220000000800 */
[----:B--2---:R-:W-:-:S04]  /*b880*/  FADD.FTZ R25, R79, R24 ;  /* 0x000000184f197221 */ /* 0x004fc80000010000 */
[C---:B---3--:R-:W-:Y:S01]  /*b890*/  FADD.FTZ R24, R162.reuse, R25 ;  /* 0x00000019a2187221 */ /* 0x048fe20000010000 */
[----:B------:R-:W-:Y:S02]  /*b8a0*/  F2FP.BF16.F32.PACK_AB R162, R162, R79 ;  /* 0x0000004fa2a2723e */ /* 0x000fe400000010ff */
[----:B------:R-:W1:Y:S01]  /*b8b0*/  MUFU.EX2 R3, R3 ;  /* 0x0000000300037308 */ /* 0x000e620000000800 */
[----:B----4-:R-:W-:-:S04]  /*b8c0*/  FADD.FTZ R25, R101, R24 ;  /* 0x0000001865197221 */ /* 0x010fc80000010000 */
[C---:B-----5:R-:W-:Y:S01]  /*b8d0*/  FADD.FTZ R24, R156.reuse, R25 ;  /* 0x000000199c187221 */ /* 0x060fe20000010000 */
[----:B------:R-:W-:Y:S02]  /*b8e0*/  F2FP.BF16.F32.PACK_AB R156, R156, R101 ;  /* 0x000000659c9c723e */ /* 0x000fe400000010ff */
        /* <DEDUP_REMOVED lines=22> */
[----:B--2---:R-:W-:-:S04]  /*ba50*/  FADD.FTZ R3, R37, R26 ;  /* 0x0000001a25037221 */ /* 0x004fc80000010000 */
[C---:B0-----:R-:W-:Y:S01]  /*ba60*/  FADD.FTZ R3, R48.reuse, R3 ;  /* 0x0000000330037221 */ /* 0x041fe20000010000 */
[----:B------:R-:W-:Y:S01]  /*ba70*/  F2FP.BF16.F32.PACK_AB R174, R48, R37 ;  /* 0x0000002530ae723e */ /* 0x000fe200000010ff */
[C---:B-1----:R-:W-:Y:S01]  /*ba80*/  FADD.FTZ R0, R24.reuse, R15 ;  /* 0x0000000f18007221 */ /* 0x042fe20000010000 */
[----:B------:R-:W-:Y:S01]  /*ba90*/  F2FP.BF16.F32.PACK_AB R175, R24, R175 ;  /* 0x000000af18af723e */ /* 0x000fe200000010ff */
[----:B------:R-:W-:Y:S06]  /*baa0*/  @!P0 BRA `(.L_x_14457) ;  /* 0x0000000000048947 */ /* 0x000fec0003800000 */
[----:B------:R-:W-:Y:S01]  /*bab0*/  BPT.TRAP 0x1 ;  /* 0x000000040000795c */ /* 0x000fe20000300000 */
.L_x_14457:
[----:B------:R0:W1:Y:S01]  /*bac0*/  SYNCS.PHASECHK.TRANS64.TRYWAIT P1, [R13+URZ+0x22850], R72 ;  /* 0x022850480d0075a7 */ /* 0x000062000802017f */
[----:B------:R-:W-:Y:S05]  /*bad0*/  @!P0 BRA `(.L_x_14458) ;  /* 0x0000000000048947 */ /* 0x000fea0003800000 */
[----:B------:R-:W-:Y:S01]  /*bae0*/  BPT.TRAP 0x1 ;  /* 0x000000040000795c */ /* 0x000fe20000300000 */
.L_x_14458:
[----:B------:R-:W-:Y:S04]  /*baf0*/  BSSY B0, `(.L_x_14459) ;  /* 0x0000004000007945 */ /* 0x000fe80003800000 */
[----:B-1----:R-:W-:Y:S05]  /*bb00*/  @P1 BRA `(.L_x_14460) ;  /* 0x0000000000081947 */ /* 0x002fea0003800000 */
[----:B------:R-:W1:Y:S02]  /*bb10*/  SYNCS.PHASECHK.TRANS64.TRYWAIT P1, [R13+URZ+0x22850], R72 ;  /* 0x022850480d0075a7 */ /* 0x000e64000802017f */
[----:B-1----:R-:W-:Y:S05]  /*bb20*/  @!P1 BRA `(.L_x_14461) ;  /* 0x0000011000d89947 */ /* 0x002fea0003800000 */
.L_x_14460:
[----:B------:R-:W-:Y:S05]  /*bb30*/  BSYNC B0 ;  /* 0x0000000000007941 */ /* 0x000fea0003800000 */
.L_x_14459:
[----:B------:R-:W-:Y:S05]  /*bb40*/  WARPSYNC.ALL ;  /* 0x0000000000007948 */ /* 0x000fea0003800000 */
[----:B------:R-:W-:Y:S01]  /*bb50*/  VIADD R15, R19, 0x400 ;  /* 0x00000400130f7836 */ /* 0x000fe20000000000 */
[----:B------:R2:W-:Y:S01]  /*bb60*/  BAR.SYNC.DEFER_BLOCKING R14, 0x100 ;  /* 0x0004000e0000751d */ /* 0x0005e20000010000 */
[----:B------:R-:W-:Y:S01]  /*bb70*/  MOV R25, 0x40000040 ;  /* 0x4000004000197802 */ /* 0x000fe20000000f00 */
[----:B------:R-:W-:Y:S02]  /*bb80*/  IMAD.MOV.U32 R27, RZ, RZ, 0x40000040 ;  /* 0x40000040ff1b7424 */ /* 0x000fe400078e00ff */
        /* <DEDUP_REMOVED lines=9> */
[----:B------:R-:W-:Y:S01]  /*bc20*/  IMAD R24, R22, 0xc00, R227 ;  /* 0x00000c0016187824 */ /* 0x000fe200078e02e3 */
[----:B------:R-:W-:Y:S02]  /*bc30*/  R2UR UR23, R31 ;  /* 0x000000001f1772ca */ /* 0x000fe400000e0000 */
[----:B------:R-:W-:Y:S01]  /*bc40*/  R2UR UR27, R25 ;  /* 0x00000000191b72ca */ /* 0x000fe200000e0000 */
[C---:B------:R-:W-:Y:S01]  /*bc50*/  VIADD R26, R24.reuse, 0x80 ;  /* 0x00000080181a7836 */ /* 0x040fe20000000000 */
[C---:B------:R-:W-:Y:S01]  /*bc60*/  R2UR UR6, R24.reuse ;  /* 0x00000000180672ca */ /* 0x040fe200000e0000 */
[----:B------:R-:W-:-:S02]  /*bc70*/  VIADD R28, R24, 0x100 ;  /* 0x00000100181c7836 */ /* 0x000fc40000000000 */
[----:B------:R-:W-:Y:S01]  /*bc80*/  VIADD R30, R24, 0x200 ;  /* 0x00000200181e7836 */ /* 0x000fe20000000000 */
[----:B------:R-:W-:Y:S01]  /*bc90*/  R2UR UR10, R26 ;  /* 0x000000001a0a72ca */ /* 0x000fe200000e0000 */
[----:B------:R-:W-:Y:S01]  /*bca0*/  VIADD R26, R24, 0x180 ;  /* 0x00000180181a7836 */ /* 0x000fe20000000000 */
[----:B------:R-:W-:Y:S01]  /*bcb0*/  R2UR UR14, R28 ;  /* 0x000000001c0e72ca */ /* 0x000fe200000e0000 */
[----:B------:R-:W-:Y:S01]  /*bcc0*/  VIADD R24, R24, 0x280 ;  /* 0x0000028018187836 */ /* 0x000fe20000000000 */
[----:B------:R-:W-:Y:S02]  /*bcd0*/  R2UR UR22, R30 ;  /* 0x000000001e1672ca */ /* 0x000fe400000e0000 */
        /* <DEDUP_REMOVED lines=27> */
.L_x_14462:
[----:B------:R-:W-:Y:S01]  /*be90*/  ISETP.NE.AND P1, PT, R223, 0x1, PT ;  /* 0x00000001df00780c */ /* 0x000fe20003f25270 */
[----:B------:R-:W0:Y:S01]  /*bea0*/  S2R R152, SR_CgaCtaId ;  /* 0x0000000000987919 */ /* 0x000e220000008800 */
[----:B------:R-:W-:Y:S01]  /*beb0*/  IMAD.MOV.U32 R15, RZ, RZ, R229 ;  /* 0x000000ffff0f7224 */ /* 0x000fe200078e00e5 */
[----:B------:R-:W-:Y:S01]  /*bec0*/  ULDC UR36, c[0x0][0x9d8] ;  /* 0x0002760000247ab9 */ /* 0x000fe20000000800 */
[----:B------:R-:W-:Y:S01]  /*bed0*/  VIADD R13, R13, 0x22860 ;  /* 0x000228600d0d7836 */ /* 0x000fe20000000000 */
[----:B------:R-:W-:-:S08]  /*bee0*/  ULDC UR37, c[0x0][0x9d8] ;  /* 0x0002760000257ab9 */ /* 0x000fd00000000800 */
[----:B------:R-:W1:Y:S08]  /*bef0*/  @P1 LDC R14, c[0x0][0x44c] ;  /* 0x00011300ff0e1b82 */ /* 0x000e700000000800 */
[----:B------:R-:W2:Y:S01]  /*bf00*/  @P1 LDC R153, c[0x0][0x450] ;  /* 0x00011400ff991b82 */ /* 0x000ea20000000800 */
[----:B0-----:R-:W-:Y:S01]  /*bf10*/  PRMT R13, R152, 0x654, R13 ;  /* 0x00000654980d7816 */ /* 0x001fe2000000000d */
[----:B-1----:R-:W-:-:S03]  /*bf20*/  @P1 IMAD.HI.U32 R14, R229, R14, RZ ;  /* 0x0000000ee50e1227 */ /* 0x002fc600078e00ff */
[----:B------:R0:W-:Y:S02]  /*bf30*/  SYNCS.ARRIVE.TRANS64.RED.A1T0 RZ, [R13+URZ], RZ ;  /* 0x000000ff0dff79a7 */ /* 0x0001e4000810043f */
[----:B--2---:R-:W-:Y:S01]  /*bf40*/  @P1 SHF.R.U32.HI R15, RZ, R153, R14 ;  /* 0x00000099ff0f1219 */ /* 0x004fe2000001160e */
[----:B0-----:R-:W-:-:S03]  /*bf50*/  VIADD R13, R177, 0xfffffffe ;  /* 0xfffffffeb10d7836 */ /* 0x001fc60000000000 */
[----:B------:R-:W-:-:S05]  /*bf60*/  IADD3 R14, R15, R222, -R220 ;  /* 0x000000de0f0e7210 */ /* 0x000fca0007ffe8dc */
[----:B------:R-:W-:-:S05]  /*bf70*/  IMAD.HI R14, R14, 0x2aaaaaab, RZ ;  /* 0x2aaaaaab0e0e7827 */ /* 0x000fca00078e02ff */
[----:B------:R-:W-:-:S04]  /*bf80*/  SHF.R.U32.HI R15, RZ, 0x1f, R14 ;  /* 0x0000001fff0f7819 */ /* 0x000fc8000001160e */
[----:B------:R-:W-:-:S04]  /*bf90*/  LEA.HI.SX32 R15, R14, R15, 0x1c ;  /* 0x0000000f0e0f7211 */ /* 0x000fc800078fe2ff */
[----:B------:R-:W-:-:S04]  /*bfa0*/  VIMNMX R221, RZ, R15, !PT ;  /* 0x0000000fffdd7248 */ /* 0x000fc80007fe0100 */
[----:B------:R-:W-:-:S13]  /*bfb0*/  ISETP.GE.AND P1, PT, R13, R221, PT ;  /* 0x000000dd0d00720c */ /* 0x000fda0003f26270 */
[----:B------:R-:W-:Y:S05]  /*bfc0*/  @!P1 BRA `(.L_x_14463) ;  /* 0x0000002c00209947 */ /* 0x000fea0003800000 */
[----:B------:R-:W-:Y:S02]  /*bfd0*/  IMAD.MOV.U32 R215, RZ, RZ, R176 ;  /* 0x000000ffffd77224 */ /* 0x000fe400078e00b0 */
[----:B------:R-:W-:-:S07]  /*bfe0*/  IMAD.MOV.U32 R214, RZ, RZ, R20 ;  /* 0x000000ffffd67224 */ /* 0x000fce00078e0014 */
.L_x_14475:
[----:B------:R-:W-:Y:S01]  /*bff0*/  VIADD R22, R22, 0x1 ;  /* 0x0000000116167836 */ /* 0x000fe20000000000 */
[----:B------:R-:W-:Y:S05]  /*c000*/  YIELD ;  /* 0x0000000000007946 */ /* 0x000fea0003800000 */
[----:B------:R-:W-:-:S04]  /*c010*/  ISETP.NE.AND P1, PT, R22, 0x2, PT ;  /* 0x000000021600780c */ /* 0x000fc80003f25270 */
[----:B------:R-:W-:Y:S02]  /*c020*/  SEL R15, RZ, 0x1, P1 ;  /* 0x00000001ff0f7807 */ /* 0x000fe40000800000 */
[----:B------:R-:W-:Y:S02]  /*c030*/  SEL R22, R22, RZ, P1 ;  /* 0x000000ff16167207 */ /* 0x000fe40000800000 */
[----:B------:R-:W-:Y:S01]  /*c040*/  LOP3.LUT R202, R202, R15, RZ, 0x3c, !PT ;  /* 0x0000000fcaca7212 */ /* 0x000fe200078e3cff */
[----:B0-----:R-:W-:Y:S06]  /*c050*/  @!P0 BRA `(.L_x_14464) ;  /* 0x0000000000048947 */ /* 0x001fec0003800000 */
[----:B------:R-:W-:Y:S01]  /*c060*/  BPT.TRAP 0x1 ;  /* 0x000000040000795c */ /* 0x000fe20000300000 */
.L_x_14464:
[----:B------:R-:W-:Y:S01]  /*c070*/  IMAD R14, R22, 0x8, R19 ;  /* 0x00000008160e7824 */ /* 0x000fe200078e0213 */
[----:B------:R-:W-:-:S04]  /*c080*/  SHF.L.U32 R15, R202, 0x1f, RZ ;  /* 0x0000001fca0f7819 */ /* 0x000fc800000006ff */
[----:B------:R0:W1:Y:S01]  /*c090*/  SYNCS.PHASECHK.TRANS64.TRYWAIT P1, [R14+URZ+0x22830], R15 ;  /* 0x0228300f0e0075a7 */ /* 0x000062000802017f */
[----:B------:R-:W-:Y:S05]  /*c0a0*/  @!P0 BRA `(.L_x_14465) ;  /* 0x0000000000048947 */ /* 0x000fea0003800000 */
[----:B------:R-:W-:Y:S01]  /*c0b0*/  BPT.TRAP 0x1 ;  /* 0x000000040000795c */ /* 0x000fe20000300000 */
.L_x_14465:
[----:B------:R-:W-:Y:S02]  /*c0c0*/  IMAD R154, R22, 0x300, R228 ;  /* 0x00000300169a7824 */ /* 0x000fe400078e02e4 */
[----:B------:R-:W-:Y:S01]  /*c0d0*/  IMAD.MOV.U32 R155, RZ, RZ, 0x40000040 ;  /* 0x40000040ff9b7424 */ /* 0x000fe200078e00ff */
[----:B-1----:R-:W-:Y:S06]  /*c0e0*/  @P1 BRA `(.L_x_14466) ;  /* 0x0000000000081947 */ /* 0x002fec0003800000 */
[----:B------:R-:W1:Y:S02]  /*c0f0*/  SYNCS.PHASECHK.TRANS64.TRYWAIT P1, [R14+URZ+0x22830], R15 ;  /* 0x0228300f0e0075a7 */ /* 0x000e64000802017f */
[----:B-1----:R-:W-:Y:S05]  /*c100*/  @!P1 BRA `(.L_x_14467) ;  /* 0x0000010c00749947 */ /* 0x002fea0003800000 */
.L_x_14466:
[----:B------:R-:W-:Y:S05]  /*c110*/  WARPSYNC.ALL ;  /* 0x0000000000007948 */ /* 0x000fea0003800000 */
        /* <DEDUP_REMOVED lines=8> */
[----:B------:R-:W-:Y:S01]  /*c1a0*/  IADD3 R154, R154, 0x6, RZ ;  /* 0x000000069a9a7810 */ /* 0x000fe20007ffe0ff */
[----:B------:R-:W-:Y:S01]  /*c1b0*/  IMAD.MOV.U32 R21, RZ, RZ, 0x40000040 ;  /* 0x40000040ff157424 */ /* 0x000fe200078e00ff */
[----:B------:R-:W-:Y:S01]  /*c1c0*/  R2UR UR10, R152 ;  /* 0x00000000980a72ca */ /* 0x000fe200000e0000 */
[----:B------:R-:W2:Y:S01]  /*c1d0*/  S2R R12, SR_TID.X ;  /* 0x00000000000c7919 */ /* 0x000ea20000002100 */
[----:B------:R-:W-:-:S02]  /*c1e0*/  R2UR UR11, R153 ;  /* 0x00000000990b72ca */ /* 0x000fc400000e0000 */
[----:B------:R-:W-:Y:S02]  /*c1f0*/  R2UR UR18, R154 ;  /* 0x000000009a1272ca */ /* 0x000fe400000e0000 */
[----:B------:R-:W-:Y:S02]  /*c200*/  R2UR UR19, R155 ;  /* 0x000000009b1372ca */ /* 0x000fe400000e0000 */
[----:B------:R-:W-:Y:S01]  /*c210*/  WARPGROUP.ARRIVE ;  /* 0x00000000000079c5 */ /* 0x000fe20000000000 */
[----:B------:R-:W-:Y:S02]  /*c220*/  R2UR UR8, R10 ;  /* 0x000000000a0872ca */ /* 0x000fe400000e0000 */
[----:B------:R-:W-:Y:S02]  /*c230*/  R2UR UR9, R11 ;  /* 0x000000000b0972ca */ /* 0x000fe400000e0000 */
[----:B------:R-:W-:Y:S01]  /*c240*/  R2UR UR14, R20 ;  /* 0x00000000140e72ca */ /* 0x000fe200000e0000 */
[----:B------:R-:W-:Y:S01]  /*c250*/  HGMMA.64x96x16.F32.BF16 R152, gdesc[UR4], RZ, !UPT, gsb0 ;  /* 0x01600000049879f0 */ /* 0x000fe2000c0018ff */
[----:B------:R-:W-:-:S02]  /*c260*/  R2UR UR15, R21 ;  /* 0x00000000150f72ca */ /* 0x000fc400000e0000 */
[----:B------:R-:W-:Y:S02]  /*c270*/  R2UR UR12, R8 ;  /* 0x00000000080c72ca */ /* 0x000fe400000e0000 */
[----:B------:R-:W-:Y:S02]  /*c280*/  R2UR UR13, R9 ;  /* 0x00000000090d72ca */ /* 0x000fe400000e0000 */
        /* <DEDUP_REMOVED lines=17> */
.L_x_14468:
[----:B------:R-:W3:Y:S01]  /*c3a0*/  LDL R12, [R1+0x28] ;  /* 0x00002800010c7983 */ /* 0x000ee20000100800 */
[----:B------:R-:W-:-:S03]  /*c3b0*/  ISETP.NE.AND P1, PT, R223, 0x1, PT ;  /* 0x00000001df00780c */ /* 0x000fc60003f25270 */
[----:B------:R-:W4:Y:S10]  /*c3c0*/  LDL R218, [R1+0x2c] ;  /* 0x00002c0001da7983 */ /* 0x000f340000100800 */
[----:B------:R-:W5:Y:S08]  /*c3d0*/  @P1 LDC R216, c[0x0][0x44c] ;  /* 0x00011300ffd81b82 */ /* 0x000f700000000800 */
        /* <DEDUP_REMOVED lines=19> */
[----:B------:R-:W-:-:S03]  /*c510*/  FMUL.FTZ R186, R186, UR37 ;  /* 0x00000025baba7c20 */ /* 0x000fc60008410000 */
[----:B------:R-:W-:Y:S01]  /*c520*/  MUFU.TANH R180, R180 ;  /* 0x000000b400b47308 */ /* 0x000fe20000002400 */
[----:B------:R-:W-:Y:S01]  /*c530*/  FMUL.FTZ R187, R187, UR37 ;  /* 0x00000025bbbb7c20 */ /* 0x000fe20008410000 */
[----:B------:R-:W-:-:S06]  /*c540*/  FMUL.FTZ R190, R190, UR37 ;  /* 0x00000025bebe7c20 */ /* 0x000fcc0008410000 */
[----:B------:R-:W-:Y:S01]  /*c550*/  MUFU.TANH R181, R181 ;  /* 0x000000b500b57308 */ /* 0x000fe20000002400 */
[----:B------:R-:W-:Y:S01]  /*c560*/  FMUL.FTZ R191, R191, UR37 ;  /* 0x00000025bfbf7c20 */ /* 0x000fe20008410000 */
[----:B------:R-:W-:Y:S01]  /*c570*/  FMUL.FTZ R194, R194, UR37 ;  /* 0x00000025c2c27c20 */ /* 0x000fe20008410000 */
[----:B------:R-:W-:Y:S01]  /*c580*/  FMUL.FTZ R195, R195, UR37 ;  /* 0x00000025c3c37c20 */ /* 0x000fe20008410000 */
[----:B------:R-:W-:Y:S01]  /*c590*/  FMUL.FTZ R198, R198, UR37 ;  /* 0x00000025c6c67c20 */ /* 0x000fe20008410000 */
[----:B------:R-:W-:Y:S01]  /*c5a0*/  FMUL.FTZ R199, R199, UR37 ;  /* 0x00000025c7c77c20 */ /* 0x000fe20008410000 */
[----:B---3--:R-:W-:-:S04]  /*c5b0*/  IMAD.IADD R12, R12, 0x1, R229 ;  /* 0x000000010c0c7824 */ /* 0x008fc800078e02e5 */
[----:B-----5:R-:W-:-:S05]  /*c5c0*/  @P1 IMAD.HI.U32 R216, R12, R216, RZ ;  /* 0x000000d80cd81227 */ /* 0x020fca00078e00ff */
[----:B0-----:R-:W-:Y:S01]  /*c5d0*/  @P1 SHF.R.U32.HI R12, RZ, R20, R216 ;  /* 0x00000014ff0c1219 */ /* 0x001fe200000116d8 */
        /* <DEDUP_REMOVED lines=14> */
[----:B------:R-:W-:-:S02]  /*c6c0*/  FMUL.FTZ R176, R177, UR37 ;  /* 0x00000025b1b07c20 */ /* 0x000fc40008410000 */
[----:B------:R-:W0:Y:S04]  /*c6d0*/  SHFL.IDX PT, R177, R12, RZ, 0x1c1f ;  /* 0x001c1fff0cb17589 */ /* 0x000e2800000e0000 */
[----:B------:R3:W5:Y:S02]  /*c6e0*/  SHFL.IDX PT, R217, R12, 0x1, 0x1c1f ;  /* 0x003c1f000cd97f89 */ /* 0x00076400000e0000 */
[----:B---3--:R-:W-:Y:S01]  /*c6f0*/  FMUL.FTZ R12, R184, UR37 ;  /* 0x00000025b80c7c20 */ /* 0x008fe20008410000 */
[----:B------:R-:W-:-:S04]  /*c700*/  IMAD.MOV.U32 R184, RZ, RZ, -0x60 ;  /* 0xffffffa0ffb87424 */ /* 0x000fc800078e00ff */
[----:B------:R-:W-:Y:S01]  /*c710*/  IMAD R184, R13, R184, 0x1 ;  /* 0x000000010db87424 */ /* 0x000fe200078e02b8 */
[----:B------:R-:W3:Y:S03]  /*c720*/  MUFU.TANH R20, R20 ;  /* 0x0000001400147308 */ /* 0x000ee60000002400 */
[----:B----4-:R-:W-:-:S05]  /*c730*/  IMAD R216, R218, -0x2, R184 ;  /* 0xfffffffedad87824 */ /* 0x010fca00078e02b8 */
[----:B------:R4:W-:Y:S02]  /*c740*/  MUFU.TANH R184, R185 ;  /* 0x000000b900b87308 */ /* 0x0009e40000002400 */
[----:B----4-:R-:W-:Y:S01]  /*c750*/  IADD3 R185, -R220, R216, R222 ;  /* 0x000000d8dcb97210 */ /* 0x010fe20007ffe1de */
[----:B------:R-:W-:-:S05]  /*c760*/  FMUL.FTZ R216, R188, UR37 ;  /* 0x00000025bcd87c20 */ /* 0x000fca0008410000 */
[----:B------:R-:W4:Y:S01]  /*c770*/  MUFU.TANH R157, R157 ;  /* 0x0000009d009d7308 */ /* 0x000f220000002400 */
[----:B0-----:R-:W-:-:S07]  /*c780*/  IMAD.IADD R188, R185, 0x1, R177 ;  /* 0x00000001b9bc7824 */ /* 0x001fce00078e02b1 */
[----:B------:R-:W0:Y:S01]  /*c790*/  MUFU.TANH R153, R153 ;  /* 0x0000009900997308 */ /* 0x000e220000002400 */
[----:B------:R-:W-:-:S04]  /*c7a0*/  ISETP.GT.AND P3, PT, R188, RZ, PT ;  /* 0x000000ffbc00720c */ /* 0x000fc80003f64270 */
[----:B---3--:R-:W-:-:S03]  /*c7b0*/  FSEL R177, R20, -INF , P3 ;  /* 0xff80000014b17808 */ /* 0x008fc60001800000 */
[----:B------:R-:W3:Y:S01]  /*c7c0*/  MUFU.TANH R20, R155 ;  /* 0x0000009b00147308 */ /* 0x000ee20000002400 */
[----:B-----5:R-:W-:Y:S01]  /*c7d0*/  IMAD.IADD R217, R185, 0x1, R217 ;  /* 0x00000001b9d97824 */ /* 0x020fe200078e02d9 */
[----:B------:R-:W-:-:S06]  /*c7e0*/  ISETP.GT.AND P3, PT, R188, 0x10, PT ;  /* 0x00000010bc00780c */ /* 0x000fcc0003f64270 */
[----:B------:R-:W5:Y:S01]  /*c7f0*/  MUFU.TANH R155, R158 ;  /* 0x0000009e009b7308 */ /* 0x000f620000002400 */
[----:B------:R-:W-:Y:S02]  /*c800*/  ISETP.GT.AND P6, PT, R217, RZ, PT ;  /* 0x000000ffd900720c */ /* 0x000fe40003fc4270 */
[----:B----4-:R-:W-:Y:S02]  /*c810*/  FSEL R185, R157, -INF , P3 ;  /* 0xff8000009db97808 */ /* 0x010fe40001800000 */
[----:B0-----:R-:W-:-:S03]  /*c820*/  FSEL R153, R153, -INF , P6 ;  /* 0xff80000099997808 */ /* 0x001fc60003000000 */
[----:B------:R-:W0:Y:S01]  /*c830*/  MUFU.TANH R157, R159 ;  /* 0x0000009f009d7308 */ /* 0x000e220000002400 */
[----:B------:R-:W-:-:S07]  /*c840*/  ISETP.GT.AND P6, PT, R217, 0x1, PT ;  /* 0x00000001d900780c */ /* 0x000fce0003fc4270 */
[----:B------:R-:W4:Y:S01]  /*c850*/  MUFU.TANH R165, R165 ;  /* 0x000000a500a57308 */ /* 0x000f220000002400 */
[----:B---3--:R-:W-:Y:S02]  /*c860*/  FSEL R20, R20, -INF , P6 ;  /* 0xff80000014147808 */ /* 0x008fe40003000000 */
[----:B------:R-:W-:-:S05]  /*c870*/  ISETP.GT.AND P6, PT, R217, 0x8, PT ;  /* 0x00000008d900780c */ /* 0x000fca0003fc4270 */
[----:B------:R-:W3:Y:S01]  /*c880*/  MUFU.TANH R158, R162 ;  /* 0x000000a2009e7308 */ /* 0x000ee20000002400 */
[----:B-----5:R-:W-:-:S07]  /*c890*/  FSEL R155, R155, -INF , P6 ;  /* 0xff8000009b9b7808 */ /* 0x020fce0003000000 */
[----:B------:R-:W5:Y:S01]  /*c8a0*/  MUFU.TANH R173, R173 ;  /* 0x000000ad00ad7308 */ /* 0x000f620000002400 */
[----:B------:R-:W-:Y:S02]  /*c8b0*/  ISETP.GT.AND P6, PT, R217, 0x9, PT ;  /* 0x00000009d900780c */ /* 0x000fe40003fc4270 */
[----:B------:R-:W-:-:S05]  /*c8c0*/  ISETP.GT.AND P3, PT, R188, 0x20, PT ;  /* 0x00000020bc00780c */ /* 0x000fca0003f64270 */
[----:B------:R-:W1:Y:S01]  /*c8d0*/  MUFU.TANH R159, R163 ;  /* 0x000000a3009f7308 */ /* 0x000e620000002400 */
[----:B0-----:R-:W-:-:S07]  /*c8e0*/  FSEL R157, R157, -INF , P6 ;  /* 0xff8000009d9d7808 */ /* 0x001fce0003000000 */
[----:B------:R-:W0:Y:S01]  /*c8f0*/  MUFU.TANH R12, R12 ;  /* 0x0000000c000c7308 */ /* 0x000e220000002400 */
[----:B----4-:R-:W-:Y:S02]  /*c900*/  FSEL R165, R165, -INF , P3 ;  /* 0xff800000a5a57808 */ /* 0x010fe40001800000 */
[----:B------:R-:W-:-:S05]  /*c910*/  ISETP.GT.AND P6, PT, R217, 0x10, PT ;  /* 0x00000010d900780c */ /* 0x000fca0003fc4270 */
[----:B------:R-:W4:Y:S01]  /*c920*/  MUFU.TANH R162, R166 ;  /* 0x000000a600a27308 */ /* 0x000f220000002400 */
[----:B------:R-:W-:Y:S02]  /*c930*/  ISETP.GT.AND P3, PT, R188, 0x30, PT ;  /* 0x00000030bc00780c */ /* 0x000fe40003f64270 */
[----:B---3--:R-:W-:Y:S02]  /*c940*/  FSEL R158, R158, -INF , P6 ;  /* 0xff8000009e9e7808 */ /* 0x008fe40003000000 */
[----:B-----5:R-:W-:-:S03]  /*c950*/  FSEL R173, R173, -INF , P3 ;  /* 0xff800000adad7808 */ /* 0x020fc60001800000 */
[----:B------:R-:W3:Y:S01]  /*c960*/  MUFU.TANH R163, R167 ;  /* 0x000000a700a37308 */ /* 0x000ee20000002400 */
[----:B------:R-:W-:Y:S02]  /*c970*/  ISETP.GT.AND P6, PT, R217, 0x11, PT ;  /* 0x00000011d900780c */ /* 0x000fe40003fc4270 */
[----:B------:R-:W-:Y:S02]  /*c980*/  ISETP.GT.AND P3, PT, R188, 0x40, PT ;  /* 0x00000040bc00780c */ /* 0x000fe40003f64270 */
[----:B-1----:R-:W-:-:S03]  /*c990*/  FSEL R159, R159, -INF , P6 ;  /* 0xff8000009f9f7808 */ /* 0x002fc60003000000 */
[----:B------:R-:W1:Y:S01]  /*c9a0*/  MUFU.TANH R166, R170 ;  /* 0x000000aa00a67308 */ /* 0x000e620000002400 */
[----:B0-----:R-:W-:Y:S02]  /*c9b0*/  FSEL R219, R12, -INF , P3 ;  /* 0xff8000000cdb7808 */ /* 0x001fe40001800000 */
[----:B------:R-:W-:Y:S02]  /*c9c0*/  ISETP.GT.AND P6, PT, R217, 0x18, PT ;  /* 0x00000018d900780c */ /* 0x000fe40003fc4270 */
[----:B------:R-:W-:-:S03]  /*c9d0*/  FMNMX.FTZ R12, R153, R215, !PT ;  /* 0x000000d7990c7209 */ /* 0x000fc60007810000 */
[----:B------:R-:W0:Y:S01]  /*c9e0*/  MUFU.TANH R167, R171 ;  /* 0x000000ab00a77308 */ /* 0x000e220000002400 */
[----:B----4-:R-:W-:Y:S02]  /*c9f0*/  FSEL R162, R162, -INF , P6 ;  /* 0xff800000a2a27808 */ /* 0x010fe40003000000 */
[----:B------:R-:W-:Y:S02]  /*ca00*/  ISETP.GT.AND P6, PT, R217, 0x19, PT ;  /* 0x00000019d900780c */ /* 0x000fe40003fc4270 */
[----:B------:R-:W-:-:S03]  /*ca10*/  FMNMX.FTZ R12, R20, R12, !PT ;  /* 0x0000000c140c7209 */ /* 0x000fc60007810000 */
[----:B------:R-:W4:Y:S01]  /*ca20*/  MUFU.TANH R170, R174 ;  /* 0x000000ae00aa7308 */ /* 0x000f220000002400 */
[----:B---3--:R-:W-:Y:S02]  /*ca30*/  FSEL R163, R163, -INF , P6 ;  /* 0xff800000a3a37808 */ /* 0x008fe40003000000 */
[----:B------:R-:W-:Y:S02]  /*ca40*/  FMNMX.FTZ R12, R155, R12, !PT ;  /* 0x0000000c9b0c7209 */ /* 0x000fe40007810000 */
[----:B------:R-:W-:Y:S02]  /*ca50*/  ISETP.GT.AND P6, PT, R217, 0x20, PT ;  /* 0x00000020d900780c */ /* 0x000fe40003fc4270 */
[----:B------:R-:W-:Y:S01]  /*ca60*/  FMNMX.FTZ R12, R157, R12, !PT ;  /* 0x0000000c9d0c7209 */ /* 0x000fe20007810000 */
[----:B------:R-:W3:Y:S01]  /*ca70*/  MUFU.TANH R171, R175 ;  /* 0x000000af00ab7308 */ /* 0x000ee20000002400 */
[----:B-1----:R-:W-:Y:S02]  /*ca80*/  FSEL R166, R166, -INF , P6 ;  /* 0xff800000a6a67808 */ /* 0x002fe40003000000 */
[----:B------:R-:W-:-:S02]  /*ca90*/  ISETP.GT.AND P6, PT, R217, 0x21, PT ;  /* 0x00000021d900780c */ /* 0x000fc40003fc4270 */
[----:B------:R-:W-:-:S03]  /*caa0*/  FMNMX.FTZ R12, R158, R12, !PT ;  /* 0x0000000c9e0c7209 */ /* 0x000fc60007810000 */
[----:B------:R-:W1:Y:S01]  /*cab0*/  MUFU.TANH R174, R178 ;  /* 0x000000b200ae7308 */ /* 0x000e620000002400 */
[----:B0-----:R-:W-:Y:S02]  /*cac0*/  FSEL R167, R167, -INF , P6 ;  /* 0xff800000a7a77808 */ /* 0x001fe40003000000 */
[----:B------:R-:W-:Y:S02]  /*cad0*/  ISETP.GT.AND P6, PT, R217, 0x28, PT ;  /* 0x00000028d900780c */ /* 0x000fe40003fc4270 */
[----:B------:R-:W-:-:S03]  /*cae0*/  FMNMX.FTZ R12, R159, R12, !PT ;  /* 0x0000000c9f0c7209 */ /* 0x000fc60007810000 */
[----:B------:R-:W0:Y:S01]  /*caf0*/  MUFU.TANH R152, R152 ;  /* 0x0000009800987308 */ /* 0x000e220000002400 */
[----:B----4-:R-:W-:-:S07]  /*cb00*/  FSEL R170, R170, -INF , P6 ;  /* 0xff800000aaaa7808 */ /* 0x010fce0003000000 */
[----:B------:R-:W4:Y:S01]  /*cb10*/  MUFU.TANH R154, R154 ;  /* 0x0000009a009a7308 */ /* 0x000f220000002400 */
[----:B------:R-:W-:Y:S02]  /*cb20*/  ISETP.GT.AND P6, PT, R217, 0x29, PT ;  /* 0x00000029d900780c */ /* 0x000fe40003fc4270 */
[----:B------:R-:W-:-:S05]  /*cb30*/  FMNMX.FTZ R12, R162, R12, !PT ;  /* 0x0000000ca20c7209 */ /* 0x000fca0007810000 */
[----:B------:R-:W5:Y:S01]  /*cb40*/  MUFU.TANH R175, R179 ;  /* 0x000000b300af7308 */ /* 0x000f620000002400 */
[----:B---3--:R-:W-:-:S07]  /*cb50*/  FSEL R171, R171, -INF , P6 ;  /* 0xff800000abab7808 */ /* 0x008fce0003000000 */
[----:B------:R-:W3:Y:S01]  /*cb60*/  MUFU.TANH R156, R156 ;  /* 0x0000009c009c7308 */ /* 0x000ee20000002400 */
[----:B------:R-:W-:-:S07]  /*cb70*/  FMNMX.FTZ R12, R163, R12, !PT ;  /* 0x0000000ca30c7209 */ /* 0x000fce0007810000 */
[----:B------:R-:W2:Y:S01]  /*cb80*/  MUFU.TANH R160, R160 ;  /* 0x000000a000a07308 */ /* 0x000ea20000002400 */
[----:B------:R-:W-:-:S07]  /*cb90*/  ISETP.GT.AND P6, PT, R217, 0x30, PT ;  /* 0x00000030d900780c */ /* 0x000fce0003fc4270 */
[----:B------:R-:W2:Y:S01]  /*cba0*/  MUFU.TANH R161, R161 ;  /* 0x000000a100a17308 */ /* 0x000ea20000002400 */
[C---:B------:R-:W-:Y:S02]  /*cbb0*/  ISETP.GT.AND P2, PT, R188.reuse, 0x1, PT ;  /* 0x00000001bc00780c */ /* 0x040fe40003f44270 */
[----:B------:R-:W-:-:S05]  /*cbc0*/  ISETP.GT.AND P1, PT, R188, 0x8, PT ;  /* 0x00000008bc00780c */ /* 0x000fca0003f24270 */
[----:B------:R-:W2:Y:S01]  /*cbd0*/  MUFU.TANH R178, R182 ;  /* 0x000000b600b27308 */ /* 0x000ea20000002400 */
[----:B------:R-:W-:-:S07]  /*cbe0*/  FMNMX.FTZ R12, R166, R12, !PT ;  /* 0x0000000ca60c7209 */ /* 0x000fce0007810000 */
[----:B------:R-:W2:Y:S01]  /*cbf0*/  MUFU.TANH R164, R164 ;  /* 0x000000a400a47308 */ /* 0x000ea20000002400 */
[----:B-1----:R-:W-:-:S07]  /*cc00*/  FSEL R174, R174, -INF , P6 ;  /* 0xff800000aeae7808 */ /* 0x002fce0003000000 */
[----:B------:R-:W1:Y:S01]  /*cc10*/  MUFU.TANH R168, R168 ;  /* 0x000000a800a87308 */ /* 0x000e620000002400 */
[----:B0-----:R-:W-:-:S07]  /*cc20*/  FSEL R152, R152, -INF , P2 ;  /* 0xff80000098987808 */ /* 0x001fce0001000000 */
[----:B------:R-:W0:Y:S01]  /*cc30*/  MUFU.TANH R169, R169 ;  /* 0x000000a900a97308 */ /* 0x000e220000002400 */
[----:B----4-:R-:W-:Y:S02]  /*cc40*/  FSEL R154, R154, -INF , P1 ;  /* 0xff8000009a9a7808 */ /* 0x010fe40000800000 */
[----:B------:R-:W-:-:S05]  /*cc50*/  ISETP.GT.AND P6, PT, R217, 0x31, PT ;  /* 0x00000031d900780c */ /* 0x000fca0003fc4270 */
[----:B------:R-:W4:Y:S01]  /*cc60*/  MUFU.TANH R179, R183 ;  /* 0x000000b700b37308 */ /* 0x000f220000002400 */
[C---:B------:R-:W-:Y:S02]  /*cc70*/  ISETP.GT.AND P4, PT, R188.reuse, 0x9, PT ;  /* 0x00000009bc00780c */ /* 0x040fe40003f84270 */
[C---:B------:R-:W-:Y:S02]  /*cc80*/  ISETP.GT.AND P2, PT, R188.reuse, 0x11, PT ;  /* 0x00000011bc00780c */ /* 0x040fe40003f44270 */
[----:B------:R-:W-:-:S03]  /*cc90*/  ISETP.GT.AND P1, PT, R188, 0x18, PT ;  /* 0x00000018bc00780c */ /* 0x000fc60003f24270 */
[----:B------:R-:W4:Y:S01]  /*cca0*/  MUFU.TANH R172, R172 ;  /* 0x000000ac00ac7308 */ /* 0x000f220000002400 */
[----:B------:R-:W-:-:S07]  /*ccb0*/  FMNMX.FTZ R12, R167, R12, !PT ;  /* 0x0000000ca70c7209 */ /* 0x000fce0007810000 */
[----:B------:R-:W4:Y:S01]  /*ccc0*/  MUFU.TANH R176, R176 ;  /* 0x000000b000b07308 */ /* 0x000f220000002400 */
[----:B-----5:R-:W-:Y:S02]  /*ccd0*/  FSEL R175, R175, -INF , P6 ;  /* 0xff800000afaf7808 */ /* 0x020fe40003000000 */
[----:B---3--:R-:W-:Y:S02]  /*cce0*/  FSEL R156, R156, -INF , P4 ;  /* 0xff8000009c9c7808 */ /* 0x008fe40002000000 */
[----:B--2---:R-:W-:-:S03]  /*ccf0*/  FSEL R160, R160, -INF , P2 ;  /* 0xff800000a0a07808 */ /* 0x004fc60001000000 */
[----:B------:R-:W2:Y:S01]  /*cd00*/  MUFU.TANH R182, R186 ;  /* 0x000000ba00b67308 */ /* 0x000ea20000002400 */
[----:B------:R-:W-:Y:S02]  /*cd10*/  FSEL R161, R161, -INF , P1 ;  /* 0xff800000a1a17808 */ /* 0x000fe40000800000 */
[----:B------:R-:W-:Y:S02]  /*cd20*/  ISETP.GT.AND P6, PT, R217, 0x38, PT ;  /* 0x00000038d900780c */ /* 0x000fe40003fc4270 */
[----:B------:R-:W-:-:S03]  /*cd30*/  ISETP.GT.AND P4, PT, R188, 0x19, PT ;  /* 0x00000019bc00780c */ /* 0x000fc60003f84270 */
[----:B------:R-:W3:Y:S01]  /*cd40*/  MUFU.TANH R216, R216 ;  /* 0x000000d800d87308 */ /* 0x000ee20000002400 */
[C---:B------:R-:W-:Y:S02]  /*cd50*/  ISETP.GT.AND P2, PT, R188.reuse, 0x21, PT ;  /* 0x00000021bc00780c */ /* 0x040fe40003f44270 */
[----:B------:R-:W-:Y:S02]  /*cd60*/  ISETP.GT.AND P1, PT, R188, 0x28, PT ;  /* 0x00000028bc00780c */ /* 0x000fe40003f24270 */
[----:B------:R-:W-:-:S03]  /*cd70*/  FMNMX.FTZ R12, R170, R12, !PT ;  /* 0x0000000caa0c7209 */ /* 0x000fc60007810000 */
[----:B------:R-:W5:Y:S01]  /*cd80*/  MUFU.TANH R183, R187 ;  /* 0x000000bb00b77308 */ /* 0x000f620000002400 */
[----:B------:R-:W-:Y:S02]  /*cd90*/  FSEL R178, R178, -INF , P6 ;  /* 0xff800000b2b27808 */ /* 0x000fe40003000000 */
[----:B------:R-:W-:Y:S02]  /*cda0*/  FSEL R164, R164, -INF , P4 ;  /* 0xff800000a4a47808 */ /* 0x000fe40002000000 */
[----:B-1----:R-:W-:Y:S02]  /*cdb0*/  FSEL R168, R168, -INF , P2 ;  /* 0xff800000a8a87808 */ /* 0x002fe40001000000 */
[----:B0-----:R-:W-:Y:S02]  /*cdc0*/  FSEL R169, R169, -INF , P1 ;  /* 0xff800000a9a97808 */ /* 0x001fe40000800000 */
[----:B------:R-:W-:Y:S02]  /*cdd0*/  ISETP.GT.AND P6, PT, R217, 0x39, PT ;  /* 0x00000039d900780c */ /* 0x000fe40003fc4270 */
[----:B------:R-:W-:Y:S01]  /*cde0*/  FMNMX.FTZ R12, R171, R12, !PT ;  /* 0x0000000cab0c7209 */ /* 0x000fe20007810000 */
[----:B------:R-:W0:Y:S01]  /*cdf0*/  MUFU.TANH R186, R190 ;  /* 0x000000be00ba7308 */ /* 0x000e220000002400 */
[----:B------:R-:W-:-:S02]  /*ce00*/  ISETP.GT.AND P4, PT, R188, 0x29, PT ;  /* 0x00000029bc00780c */ /* 0x000fc40003f84270 */
[C---:B------:R-:W-:Y:S02]  /*ce10*/  ISETP.GT.AND P2, PT, R188.reuse, 0x31, PT ;  /* 0x00000031bc00780c */ /* 0x040fe40003f44270 */
[----:B------:R-:W-:Y:S02]  /*ce20*/  ISETP.GT.AND P1, PT, R188, 0x38, PT ;  /* 0x00000038bc00780c */ /* 0x000fe40003f24270 */
[----:B----4-:R-:W-:Y:S02]  /*ce30*/  FSEL R179, R179, -INF , P6 ;  /* 0xff800000b3b37808 */ /* 0x010fe40003000000 */
[----:B------:R-:W-:Y:S02]  /*ce40*/  FMNMX.FTZ R12, R174, R12, !PT ;  /* 0x0000000cae0c7209 */ /* 0x000fe40007810000 */
[----:B------:R-:W-:Y:S02]  /*ce50*/  FSEL R172, R172, -INF , P4 ;  /* 0xff800000acac7808 */ /* 0x000fe40002000000 */
[----:B------:R-:W-:-:S02]  /*ce60*/  FSEL R218, R176, -INF , P2 ;  /* 0xff800000b0da7808 */ /* 0x000fc40001000000 */
[----:B------:R-:W-:Y:S02]  /*ce70*/  FSEL R180, R180, -INF , P1 ;  /* 0xff800000b4b47808 */ /* 0x000fe40000800000 */
[----:B------:R-:W-:Y:S01]  /*ce80*/  ISETP.GT.AND P6, PT, R217, 0x40, PT ;  /* 0x00000040d900780c */ /* 0x000fe20003fc4270 */
[----:B------:R-:W1:Y:S01]  /*ce90*/  MUFU.TANH R187, R191 ;  /* 0x000000bf00bb7308 */ /* 0x000e620000002400 */
[C---:B------:R-:W-:Y:S02]  /*cea0*/  ISETP.GT.AND P4, PT, R188.reuse, 0x39, PT ;  /* 0x00000039bc00780c */ /* 0x040fe40003f84270 */
[C---:B------:R-:W-:Y:S02]  /*ceb0*/  ISETP.GT.AND P2, PT, R188.reuse, 0x41, PT ;  /* 0x00000041bc00780c */ /* 0x040fe40003f44270 */
[----:B------:R-:W-:Y:S02]  /*cec0*/  ISETP.GT.AND P1, PT, R188, 0x48, PT ;  /* 0x00000048bc00780c */ /* 0x000fe40003f24270 */
[----:B------:R-:W-:-:S02]  /*ced0*/  FMNMX.FTZ R12, R175, R12, !PT ;  /* 0x0000000caf0c7209 */ /* 0x000fc40007810000 */
[----:B--2---:R-:W-:Y:S02]  /*cee0*/  FSEL R182, R182, -INF , P6 ;  /* 0xff800000b6b67808 */ /* 0x004fe40003000000 */
[----:B------:R-:W-:Y:S02]  /*cef0*/  FSEL R181, R181, -INF , P4 ;  /* 0xff800000b5b57808 */ /* 0x000fe40002000000 */
[----:B------:R-:W-:Y:S02]  /*cf00*/  FSEL R184, R184, -INF , P2 ;  /* 0xff800000b8b87808 */ /* 0x000fe40001000000 */
[----:B---3--:R-:W-:Y:S02]  /*cf10*/  FSEL R216, R216, -INF , P1 ;  /* 0xff800000d8d87808 */ /* 0x008fe40000800000 */
[----:B------:R-:W-:Y:S02]  /*cf20*/  ISETP.GT.AND P6, PT, R217, 0x41, PT ;  /* 0x00000041d900780c */ /* 0x000fe40003fc4270 */
[----:B------:R-:W-:-:S02]  /*cf30*/  ISETP.GT.AND P5, PT, R188, 0x49, PT ;  /* 0x00000049bc00780c */ /* 0x000fc40003fa4270 */
[C---:B------:R-:W-:Y:S02]  /*cf40*/  ISETP.GT.AND P4, PT, R188.reuse, 0x50, PT ;  /* 0x00000050bc00780c */ /* 0x040fe40003f84270 */
[C---:B------:R-:W-:Y:S02]  /*cf50*/  ISETP.GT.AND P3, PT, R188.reuse, 0x51, PT ;  /* 0x00000051bc00780c */ /* 0x040fe40003f64270 */
[C---:B------:R-:W-:Y:S02]  /*cf60*/  ISETP.GT.AND P2, PT, R188.reuse, 0x58, PT ;  /* 0x00000058bc00780c */ /* 0x040fe40003f44270 */
[----:B------:R-:W-:Y:S02]  /*cf70*/  ISETP.GT.AND P1, PT, R188, 0x59, PT ;  /* 0x00000059bc00780c */ /* 0x000fe40003f24270 */
[----:B------:R-:W2:Y:S01]  /*cf80*/  MUFU.TANH R188, R194 ;  /* 0x000000c200bc7308 */ /* 0x000ea20000002400 */
[----:B------:R-:W-:Y:S02]  /*cf90*/  FMNMX.FTZ R12, R178, R12, !PT ;  /* 0x0000000cb20c7209 */ /* 0x000fe40007810000 */
[----:B-----5:R-:W-:-:S02]  /*cfa0*/  FSEL R183, R183, -INF , P6 ;  /* 0xff800000b7b77808 */ /* 0x020fc40003000000 */
[----:B------:R-:W-:Y:S02]  /*cfb0*/  ISETP.GT.AND P6, PT, R217, 0x48, PT ;  /* 0x00000048d900780c */ /* 0x000fe40003fc4270 */
[----:B------:R-:W-:Y:S01]  /*cfc0*/  FMNMX.FTZ R12, R179, R12, !PT ;  /* 0x0000000cb30c7209 */ /* 0x000fe20007810000 */
[----:B------:R-:W3:Y:S01]  /*cfd0*/  MUFU.TANH R190, R195 ;  /* 0x000000c300be7308 */ /* 0x000ee20000002400 */
[----:B0-----:R-:W-:Y:S02]  /*cfe0*/  FSEL R186, R186, -INF , P6 ;  /* 0xff800000baba7808 */ /* 0x001fe40003000000 */
[----:B------:R-:W-:Y:S02]  /*cff0*/  ISETP.GT.AND P6, PT, R217, 0x49, PT ;  /* 0x00000049d900780c */ /* 0x000fe40003fc4270 */
[----:B------:R-:W-:-:S03]  /*d000*/  FMNMX.FTZ R12, R182, R12, !PT ;  /* 0x0000000cb60c7209 */ /* 0x000fc60007810000 */
[----:B------:R-:W0:Y:S01]  /*d010*/  MUFU.TANH R191, R198 ;  /* 0x000000c600bf7308 */ /* 0x000e220000002400 */
[----:B-1----:R-:W-:Y:S02]  /*d020*/  FSEL R187, R187, -INF , P6 ;  /* 0xff800000bbbb7808 */ /* 0x002fe40003000000 */
[----:B------:R-:W-:Y:S02]  /*d030*/  FMNMX.FTZ R12, R183, R12, !PT ;  /* 0x0000000cb70c7209 */ /* 0x000fe40007810000 */
[C---:B------:R-:W-:Y:S02]  /*d040*/  ISETP.GT.AND P6, PT, R217.reuse, 0x50, PT ;  /* 0x00000050d900780c */ /* 0x040fe40003fc4270 */
[----:B------:R-:W-:Y:S01]  /*d050*/  FMNMX.FTZ R12, R186, R12, !PT ;  /* 0x0000000cba0c7209 */ /* 0x000fe20007810000 */
[----:B------:R-:W1:Y:S01]  /*d060*/  MUFU.TANH R194, R199 ;  /* 0x000000c700c27308 */ /* 0x000e620000002400 */
[----:B--2---:R-:W-:Y:S02]  /*d070*/  FSEL R188, R188, -INF , P6 ;  /* 0xff800000bcbc7808 */ /* 0x004fe40003000000 */
[----:B------:R-:W-:-:S02]  /*d080*/  ISETP.GT.AND P6, PT, R217, 0x51, PT ;  /* 0x00000051d900780c */ /* 0x000fc40003fc4270 */
[----:B------:R-:W-:Y:S02]  /*d090*/  FMNMX.FTZ R12, R187, R12, !PT ;  /* 0x0000000cbb0c7209 */ /* 0x000fe40007810000 */
[----:B---3--:R-:W-:Y:S02]  /*d0a0*/  FSEL R190, R190, -INF , P6 ;  /* 0xff800000bebe7808 */ /* 0x008fe40003000000 */
[----:B------:R-:W-:Y:S02]  /*d0b0*/  ISETP.GT.AND P6, PT, R217, 0x58, PT ;  /* 0x00000058d900780c */ /* 0x000fe40003fc4270 */
[----:B------:R-:W-:Y:S02]  /*d0c0*/  FMNMX.FTZ R12, R188, R12, !PT ;  /* 0x0000000cbc0c7209 */ /* 0x000fe40007810000 */
[----:B0-----:R-:W-:Y:S02]  /*d0d0*/  FSEL R191, R191, -INF , P6 ;  /* 0xff800000bfbf7808 */ /* 0x001fe40003000000 */
[----:B------:R-:W-:-:S02]  /*d0e0*/  ISETP.GT.AND P6, PT, R217, 0x59, PT ;  /* 0x00000059d900780c */ /* 0x000fc40003fc4270 */
[----:B------:R-:W-:Y:S02]  /*d0f0*/  FMNMX.FTZ R12, R190, R12, !PT ;  /* 0x0000000cbe0c7209 */ /* 0x000fe40007810000 */
[----:B-1----:R-:W-:Y:S02]  /*d100*/  FSEL R194, R194, -INF , P6 ;  /* 0xff800000c2c27808 */ /* 0x002fe40003000000 */
[----:B------:R-:W-:-:S04]  /*d110*/  FMNMX.FTZ R12, R191, R12, !PT ;  /* 0x0000000cbf0c7209 */ /* 0x000fc80007810000 */
[----:B------:R-:W-:-:S05]  /*d120*/  FMNMX.FTZ R12, R194, R12, !PT ;  /* 0x0000000cc20c7209 */ /* 0x000fca0007810000 */
[----:B------:R-:W0:Y:S02]  /*d130*/  SHFL.BFLY PT, R176, R12, 0x2, 0x1f ;  /* 0x0c401f000cb07f89 */ /* 0x000e2400000e0000 */
[----:B0-----:R-:W-:-:S05]  /*d140*/  FMNMX.FTZ R176, R12, R176, !PT ;  /* 0x000000b00cb07209 */ /* 0x001fca0007810000 */
[----:B------:R-:W0:Y:S02]  /*d150*/  SHFL.BFLY PT, R12, R176, 0x1, 0x1f ;  /* 0x0c201f00b00c7f89 */ /* 0x000e2400000e0000 */
[----:B0-----:R-:W-:Y:S02]  /*d160*/  FMNMX.FTZ R176, R176, R12, !PT ;  /* 0x0000000cb0b07209 */ /* 0x001fe40007810000 */
[----:B------:R-:W0:Y:S02]  /*d170*/  LDC R12, c[0x0][0x988] ;  /* 0x00026200ff0c7b82 */ /* 0x000e240000000800 */
[----:B------:R-:W-:-:S04]  /*d180*/  FSETP.NEU.FTZ.AND P6, PT, R176, -INF , PT ;  /* 0xff800000b000780b */ /* 0x000fc80003fdd000 */
[----:B------:R-:W-:-:S05]  /*d190*/  FSEL R195, R176, RZ, P6 ;  /* 0x000000ffb0c37208 */ /* 0x000fca0003000000 */
[----:B------:R-:W-:Y:S01]  /*d1a0*/  FADD.FTZ R195, -R195, R215 ;  /* 0x000000d7c3c37221 */ /* 0x000fe20000010100 */
[----:B0-----:R-:W-:-:S05]  /*d1b0*/  FMUL.FTZ R199, R176, R12 ;  /* 0x0000000cb0c77220 */ /* 0x001fca0000410000 */
[----:B------:R-:W-:-:S05]  /*d1c0*/  FSEL R199, R199, RZ, P6 ;  /* 0x000000ffc7c77208 */ /* 0x000fca0003000000 */
[-CC-:B------:R-:W-:Y:S01]  /*d1d0*/  FFMA.FTZ R215, R178, R12.reuse, -R199.reuse ;  /* 0x0000000cb2d77223 */ /* 0x180fe200000108c7 */
[-CC-:B------:R-:W-:Y:S01]  /*d1e0*/  FFMA.FTZ R153, R153, R12.reuse, -R199.reuse ;  /* 0x0000000c99997223 */ /* 0x180fe200000108c7 */
[-C--:B------:R-:W-:Y:S01]  /*d1f0*/  FFMA.FTZ R20, R20, R12.reuse, -R199 ;  /* 0x0000000c14147223 */ /* 0x080fe200000108c7 */
[----:B------:R-:W-:-:S04]  /*d200*/  FMUL.FTZ R178, R195, R12 ;  /* 0x0000000cc3b27220 */ /* 0x000fc80000410000 */
[----:B------:R-:W-:Y:S01]  /*d210*/  MUFU.EX2 R153, R153 ;  /* 0x0000009900997308 */ /* 0x000fe20000000800 */
[----:B------:R-:W-:-:S07]  /*d220*/  FFMA.FTZ R155, R155, R12, -R199 ;  /* 0x0000000c9b9b7223 */ /* 0x000fce00000108c7 */
[----:B------:R-:W0:Y:S08]  /*d230*/  MUFU.EX2 R178, R178 ;  /* 0x000000b200b27308 */ /* 0x000e300000000800 */
[----:B------:R-:W1:Y:S01]  /*d240*/  MUFU.EX2 R20, R20 ;  /* 0x0000001400147308 */ /* 0x000e620000000800 */
[-CC-:B------:R-:W-:Y:S01]  /*d250*/  FFMA.FTZ R198, R157, R12.reuse, -R199.reuse ;  /* 0x0000000c9dc67223 */ /* 0x180fe200000108c7 */
[----:B------:R-:W-:-:S06]  /*d260*/  FFMA.FTZ R158, R158, R12, -R199 ;  /* 0x0000000c9e9e7223 */ /* 0x000fcc00000108c7 */
[----:B------:R-:W2:Y:S01]  /*d270*/  MUFU.EX2 R155, R155 ;  /* 0x0000009b009b7308 */ /* 0x000ea20000000800 */
[----:B0-----:R-:W-:Y:S01]  /*d280*/  FFMA.FTZ R0, R178, R0, R153 ;  /* 0x00000000b2007223 */ /* 0x001fe20000010099 */
[----:B------:R-:W-:-:S06]  /*d290*/  FFMA.FTZ R159, R159, R12, -R199 ;  /* 0x0000000c9f9f7223 */ /* 0x000fcc00000108c7 */
[----:B------:R-:W0:Y:S01]  /*d2a0*/  MUFU.EX2 R198, R198 ;  /* 0x000000c600c67308 */ /* 0x000e220000000800 */
[C---:B-1----:R-:W-:Y:S01]  /*d2b0*/  F2FP.BF16.F32.PACK_AB R157, R20.reuse, R153 ;  /* 0x00000099149d723e */ /* 0x042fe200000010ff */
[----:B------:R-:W-:-:S06]  /*d2c0*/  FADD.FTZ R0, R20, R0 ;  /* 0x0000000014007221 */ /* 0x000fcc0000010000 */
[----:B------:R-:W1:Y:S01]  /*d2d0*/  MUFU.EX2 R153, R158 ;  /* 0x0000009e00997308 */ /* 0x000e620000000800 */
[----:B--2---:R-:W-:-:S07]  /*d2e0*/  FADD.FTZ R0, R155, R0 ;  /* 0x000000009b007221 */ /* 0x004fce0000010000 */
[----:B------:R-:W2:Y:S01]  /*d2f0*/  MUFU.EX2 R20, R159 ;  /* 0x0000009f00147308 */ /* 0x000ea20000000800 */
[----:B0-----:R-:W-:-:S04]  /*d300*/  FADD.FTZ R0, R198, R0 ;  /* 0x00000000c6007221 */ /* 0x001fc80000010000 */
[----:B-1----:R-:W-:-:S04]  /*d310*/  FADD.FTZ R0, R153, R0 ;  /* 0x0000000099007221 */ /* 0x002fc80000010000 */
[C---:B--2---:R-:W-:Y:S01]  /*d320*/  FADD.FTZ R0, R20.reuse, R0 ;  /* 0x0000000014007221 */ /* 0x044fe20000010000 */
[----:B------:R-:W-:Y:S02]  /*d330*/  F2FP.BF16.F32.PACK_AB R153, R20, R153 ;  /* 0x000000991499723e */ /* 0x000fe400000010ff */
        /* <DEDUP_REMOVED lines=13> */
[----:B------:R-:W-:Y:S02]  /*d410*/  FMNMX.FTZ R20, R173, R20, !PT ;  /* 0x00000014ad147209 */ /* 0x000fe40007810000 */
[----:B------:R-:W-:Y:S01]  /*d420*/  F2FP.BF16.F32.PACK_AB R159, R198, R155 ;  /* 0x0000009bc69f723e */ /* 0x000fe200000010ff */
[----:B------:R-:W-:Y:S01]  /*d430*/  FMUL.FTZ R155, R192, UR37 ;  /* 0x00000025c09b7c20 */ /* 0x000fe20008410000 */
[----:B------:R-:W-:Y:S01]  /*d440*/  FMNMX.FTZ R20, R218, R20, !PT ;  /* 0x00000014da147209 */ /* 0x000fe20007810000 */
[----:B------:R-:W0:Y:S01]  /*d450*/  MUFU.TANH R189, R189 ;  /* 0x000000bd00bd7308 */ /* 0x000e220000002400 */
[----:B------:R-:W-:Y:S02]  /*d460*/  FMUL.FTZ R192, R193, UR37 ;  /* 0x00000025c1c07c20 */ /* 0x000fe40008410000 */
[----:B------:R-:W-:Y:S01]  /*d470*/  FMNMX.FTZ R20, R180, R20, !PT ;  /* 0x00000014b4147209 */ /* 0x000fe20007810000 */
[----:B------:R-:W-:-:S03]  /*d480*/  FMUL.FTZ R158, R196, UR37 ;  /* 0x00000025c49e7c20 */ /* 0x000fc60008410000 */
[----:B------:R-:W-:Y:S01]  /*d490*/  FMNMX.FTZ R20, R181, R20, !PT ;  /* 0x00000014b5147209 */ /* 0x000fe20007810000 */
[----:B------:R-:W1:Y:S01]  /*d4a0*/  MUFU.TANH R155, R155 ;  /* 0x0000009b009b7308 */ /* 0x000e620000002400 */
[----:B------:R-:W-:Y:S02]  /*d4b0*/  FMUL.FTZ R193, R197, UR37 ;  /* 0x00000025c5c17c20 */ /* 0x000fe40008410000 */
[----:B------:R-:W-:-:S05]  /*d4c0*/  FMNMX.FTZ R20, R219, R20, !PT ;  /* 0x00000014db147209 */ /* 0x000fca0007810000 */
[----:B------:R-:W2:Y:S01]  /*d4d0*/  MUFU.TANH R192, R192 ;  /* 0x000000c000c07308 */ /* 0x000ea20000002400 */
[----:B------:R-:W-:Y:S02]  /*d4e0*/  FMNMX.FTZ R20, R184, R20, !PT ;  /* 0x00000014b8147209 */ /* 0x000fe40007810000 */
[----:B0-----:R-:W-:-:S05]  /*d4f0*/  FSEL R189, R189, -INF , P5 ;  /* 0xff800000bdbd7808 */ /* 0x001fca0002800000 */
[----:B------:R-:W0:Y:S01]  /*d500*/  MUFU.TANH R158, R158 ;  /* 0x0000009e009e7308 */ /* 0x000e220000002400 */
[----:B------:R-:W-:Y:S02]  /*d510*/  FMNMX.FTZ R20, R216, R20, !PT ;  /* 0x00000014d8147209 */ /* 0x000fe40007810000 */
[----:B-1----:R-:W-:-:S05]  /*d520*/  FSEL R155, R155, -INF , P4 ;  /* 0xff8000009b9b7808 */ /* 0x002fca0002000000 */
[----:B------:R-:W1:Y:S01]  /*d530*/  MUFU.TANH R193, R193 ;  /* 0x000000c100c17308 */ /* 0x000e620000002400 */
[----:B------:R-:W-:Y:S02]  /*d540*/  FMNMX.FTZ R20, R189, R20, !PT ;  /* 0x00000014bd147209 */ /* 0x000fe40007810000 */
[----:B--2---:R-:W-:Y:S02]  /*d550*/  FSEL R192, R192, -INF , P3 ;  /* 0xff800000c0c07808 */ /* 0x004fe40001800000 */
[----:B------:R-:W-:Y:S02]  /*d560*/  FMNMX.FTZ R20, R155, R20, !PT ;  /* 0x000000149b147209 */ /* 0x000fe40007810000 */
[----:B0-----:R-:W-:Y:S02]  /*d570*/  FSEL R158, R158, -INF , P2 ;  /* 0xff8000009e9e7808 */ /* 0x001fe40001000000 */
[----:B------:R-:W-:-:S04]  /*d580*/  FMNMX.FTZ R20, R192, R20, !PT ;  /* 0x00000014c0147209 */ /* 0x000fc80007810000 */
[----:B------:R-:W-:Y:S02]  /*d590*/  FMNMX.FTZ R20, R158, R20, !PT ;  /* 0x000000149e147209 */ /* 0x000fe40007810000 */
[----:B-1----:R-:W-:-:S04]  /*d5a0*/  FSEL R193, R193, -INF , P1 ;  /* 0xff800000c1c17808 */ /* 0x002fc80000800000 */
[----:B------:R-:W-:-:S05]  /*d5b0*/  FMNMX.FTZ R20, R193, R20, !PT ;  /* 0x00000014c1147209 */ /* 0x000fca0007810000 */
[----:B------:R-:W0:Y:S02]  /*d5c0*/  SHFL.BFLY PT, R195, R20, 0x2, 0x1f ;  /* 0x0c401f0014c37f89 */ /* 0x000e2400000e0000 */
[----:B0-----:R-:W-:-:S05]  /*d5d0*/  FMNMX.FTZ R20, R20, R195, !PT ;  /* 0x000000c314147209 */ /* 0x001fca0007810000 */
[----:B------:R-:W0:Y:S01]  /*d5e0*/  SHFL.BFLY PT, R197, R20, 0x1, 0x1f ;  /* 0x0c201f0014c57f89 */ /* 0x000e2200000e0000 */
        /* <DEDUP_REMOVED lines=17> */
[----:B0-----:R-:W-:-:S04]  /*d700*/  FMNMX.FTZ R20, R20, R197, !PT ;  /* 0x000000c514147209 */ /* 0x001fc80007810000 */
[C---:B------:R-:W-:Y:S01]  /*d710*/  FSETP.NEU.FTZ.AND P1, PT, R20.reuse, -INF , PT ;  /* 0xff8000001400780b */ /* 0x040fe20003f3d000 */
[----:B------:R-:W-:-:S03]  /*d720*/  FMUL.FTZ R199, R20, R12 ;  /* 0x0000000c14c77220 */ /* 0x000fc60000410000 */
[----:B------:R-:W-:Y:S02]  /*d730*/  FSEL R197, R20, RZ, P1 ;  /* 0x000000ff14c57208 */ /* 0x000fe40000800000 */
[----:B------:R-:W-:Y:S01]  /*d740*/  FSEL R199, R199, RZ, P1 ;  /* 0x000000ffc7c77208 */ /* 0x000fe20000800000 */
[----:B------:R-:W-:Y:S02]  /*d750*/  MUFU.EX2 R196, R171 ;  /* 0x000000ab00c47308 */ /* 0x000fe40000000800 */
[----:B------:R-:W-:Y:S02]  /*d760*/  FADD.FTZ R197, -R197, R214 ;  /* 0x000000d6c5c57221 */ /* 0x000fe40000010100 */
[----:B------:R-:W-:-:S04]  /*d770*/  FFMA.FTZ R177, R177, R12, -R199 ;  /* 0x0000000cb1b17223 */ /* 0x000fc800000108c7 */
[----:B------:R0:W-:Y:S01]  /*d780*/  MUFU.EX2 R171, R186 ;  /* 0x000000ba00ab7308 */ /* 0x0001e20000000800 */
[-CC-:B------:R-:W-:Y:S01]  /*d790*/  FFMA.FTZ R152, R152, R12.reuse, -R199.reuse ;  /* 0x0000000c98987223 */ /* 0x180fe200000108c7 */
[----:B0-----:R-:W-:-:S06]  /*d7a0*/  FFMA.FTZ R186, R158, R12, -R199 ;  /* 0x0000000c9eba7223 */ /* 0x001fcc00000108c7 */
[----:B------:R0:W-:Y:S01]  /*d7b0*/  MUFU.EX2 R158, R177 ;  /* 0x000000b1009e7308 */ /* 0x0001e20000000800 */
[-CC-:B------:R-:W-:Y:S01]  /*d7c0*/  FFMA.FTZ R154, R154, R12.reuse, -R199.reuse ;  /* 0x0000000c9a9a7223 */ /* 0x180fe200000108c7 */
[-C--:B0-----:R-:W-:Y:S01]  /*d7d0*/  FMUL.FTZ R177, R197, R12.reuse ;  /* 0x0000000cc5b17220 */ /* 0x081fe20000410000 */
[----:B------:R-:W0:Y:S05]  /*d7e0*/  S2R R224, SR_CgaCtaId ;  /* 0x0000000000e07919 */ /* 0x000e2a0000008800 */
[----:B------:R-:W-:Y:S08]  /*d7f0*/  MUFU.EX2 R152, R152 ;  /* 0x0000009800987308 */ /* 0x000ff00000000800 */
[----:B------:R-:W1:Y:S01]  /*d800*/  MUFU.EX2 R177, R177 ;  /* 0x000000b100b17308 */ /* 0x000e620000000800 */
[-CC-:B------:R-:W-:Y:S01]  /*d810*/  FFMA.FTZ R156, R156, R12.reuse, -R199.reuse ;  /* 0x0000000c9c9c7223 */ /* 0x180fe200000108c7 */
[-CC-:B------:R-:W-:Y:S01]  /*d820*/  FFMA.FTZ R185, R185, R12.reuse, -R199.reuse ;  /* 0x0000000cb9b97223 */ /* 0x180fe200000108c7 */
[-CC-:B------:R-:W-:Y:S01]  /*d830*/  FFMA.FTZ R160, R160, R12.reuse, -R199.reuse ;  /* 0x0000000ca0a07223 */ /* 0x180fe200000108c7 */
[-CC-:B------:R-:W-:Y:S01]  /*d840*/  FFMA.FTZ R161, R161, R12.reuse, -R199.reuse ;  /* 0x0000000ca1a17223 */ /* 0x180fe200000108c7 */
[----:B------:R-:W-:-:S03]  /*d850*/  FFMA.FTZ R164, R164, R12, -R199 ;  /* 0x0000000ca4a47223 */ /* 0x000fc600000108c7 */
        /* <DEDUP_REMOVED lines=15> */
[----:B------:R-:W-:-:S02]  /*d950*/  FFMA.FTZ R193, R193, R12, -R199 ;  /* 0x0000000cc1c17223 */ /* 0x000fc400000108c7 */
[----:B------:R-:W3:Y:S01]  /*d960*/  MUFU.EX2 R199, R156 ;  /* 0x0000009c00c77308 */ /* 0x000ee20000000800 */
[----:B-1----:R-:W-:-:S07]  /*d970*/  FFMA.FTZ R3, R177, R3, R158 ;  /* 0x00000003b1037223 */ /* 0x002fce000001009e */
[----:B------:R-:W1:Y:S01]  /*d980*/  MUFU.EX2 R185, R185 ;  /* 0x000000b900b97308 */ /* 0x000e620000000800 */
[----:B------:R-:W-:-:S07]  /*d990*/  FADD.FTZ R3, R152, R3 ;  /* 0x0000000398037221 */ /* 0x000fce0000010000 */
[----:B------:R-:W4:Y:S01]  /*d9a0*/  MUFU.EX2 R160, R160 ;  /* 0x000000a000a07308 */ /* 0x000f220000000800 */
[----:B--2---:R-:W-:-:S07]  /*d9b0*/  FADD.FTZ R3, R154, R3 ;  /* 0x000000039a037221 */ /* 0x004fce0000010000 */
[----:B------:R-:W2:Y:S01]  /*d9c0*/  MUFU.EX2 R162, R162 ;  /* 0x000000a200a27308 */ /* 0x000ea20000000800 */
[----:B------:R-:W-:-:S07]  /*d9d0*/  VIADD R155, R14, 0x22840 ;  /* 0x000228400e9b7836 */ /* 0x000fce0000000000 */
[----:B------:R-:W5:Y:S01]  /*d9e0*/  MUFU.EX2 R163, R163 ;  /* 0x000000a300a37308 */ /* 0x000f620000000800 */
[----:B---3--:R-:W-:-:S07]  /*d9f0*/  FADD.FTZ R3, R199, R3 ;  /* 0x00000003c7037221 */ /* 0x008fce0000010000 */
[----:B------:R-:W3:Y:S01]  /*da00*/  MUFU.EX2 R214, R161 ;  /* 0x000000a100d67308 */ /* 0x000ee20000000800 */
[----:B-1----:R-:W-:Y:S01]  /*da10*/  FADD.FTZ R3, R185, R3 ;  /* 0x00000003b9037221 */ /* 0x002fe20000010000 */
[----:B0-----:R-:W-:-:S06]  /*da20*/  PRMT R155, R224, 0x654, R155 ;  /* 0x00000654e09b7816 */ /* 0x001fcc000000009b */
[----:B------:R-:W0:Y:S01]  /*da30*/  MUFU.EX2 R164, R164 ;  /* 0x000000a400a47308 */ /* 0x000e220000000800 */
[----:B----4-:R-:W-:Y:S01]  /*da40*/  FADD.FTZ R3, R160, R3 ;  /* 0x00000003a0037221 */ /* 0x010fe20000010000 */
[----:B------:R5:W-:Y:S06]  /*da50*/  SYNCS.ARRIVE.TRANS64.RED.A1T0 RZ, [R155+URZ], RZ ;  /* 0x000000ff9bff79a7 */ /* 0x000bec000810043f */
[----:B------:R-:W1:Y:S01]  /*da60*/  MUFU.EX2 R166, R166 ;  /* 0x000000a600a67308 */ /* 0x000e620000000800 */
[----:B--2---:R-:W-:-:S07]  /*da70*/  FADD.FTZ R0, R162, R0 ;  /* 0x00000000a2007221 */ /* 0x004fce0000010000 */
[----:B------:R-:W2:Y:S01]  /*da80*/  MUFU.EX2 R165, R165 ;  /* 0x000000a500a57308 */ /* 0x000ea20000000800 */
[----:B-----5:R-:W-:Y:S01]  /*da90*/  F2FP.BF16.F32.PACK_AB R155, R163, R162 ;  /* 0x000000a2a39b723e */ /* 0x020fe200000010ff */
[----:B---3--:R-:W-:-:S06]  /*daa0*/  FADD.FTZ R3, R214, R3 ;  /* 0x00000003d6037221 */ /* 0x008fcc0000010000 */
[----:B------:R-:W3:Y:S08]  /*dab0*/  MUFU.EX2 R195, R167 ;  /* 0x000000a700c37308 */ /* 0x000ef00000000800 */
[----:B------:R-:W4:Y:S01]  /*dac0*/  MUFU.EX2 R168, R168 ;  /* 0x000000a800a87308 */ /* 0x000f220000000800 */
[----:B------:R-:W-:Y:S01]  /*dad0*/  FADD.FTZ R0, R163, R0 ;  /* 0x00000000a3007221 */ /* 0x000fe20000010000 */
[----:B0-----:R-:W-:-:S06]  /*dae0*/  FADD.FTZ R3, R164, R3 ;  /* 0x00000003a4037221 */ /* 0x001fcc0000010000 */
[----:B------:R-:W0:Y:S08]  /*daf0*/  MUFU.EX2 R170, R170 ;  /* 0x000000aa00aa7308 */ /* 0x000e300000000800 */
[----:B------:R-:W5:Y:S01]  /*db00*/  MUFU.EX2 R162, R169 ;  /* 0x000000a900a27308 */ /* 0x000f620000000800 */
[----:B-1----:R-:W-:Y:S01]  /*db10*/  FADD.FTZ R0, R166, R0 ;  /* 0x00000000a6007221 */ /* 0x002fe20000010000 */
[----:B--2---:R-:W-:-:S06]  /*db20*/  FADD.FTZ R3, R165, R3 ;  /* 0x00000003a5037221 */ /* 0x004fcc0000010000 */
[----:B------:R-:W1:Y:S01]  /*db30*/  MUFU.EX2 R172, R172 ;  /* 0x000000ac00ac7308 */ /* 0x000e620000000800 */
[----:B---3--:R-:W-:Y:S01]  /*db40*/  FADD.FTZ R0, R195, R0 ;  /* 0x00000000c3007221 */ /* 0x008fe20000010000 */
[----:B----4-:R-:W-:-:S06]  /*db50*/  FADD.FTZ R3, R168, R3 ;  /* 0x00000003a8037221 */ /* 0x010fcc0000010000 */
[----:B------:R-:W2:Y:S01]  /*db60*/  MUFU.EX2 R174, R174 ;  /* 0x000000ae00ae7308 */ /* 0x000ea20000000800 */
[----:B------:R-:W-:-:S07]  /*db70*/  F2FP.BF16.F32.PACK_AB R161, R195, R166 ;  /* 0x000000a6c3a1723e */ /* 0x000fce00000010ff */
[----:B------:R-:W3:Y:S01]  /*db80*/  MUFU.EX2 R173, R173 ;  /* 0x000000ad00ad7308 */ /* 0x000ee20000000800 */
[----:B0-----:R-:W-:Y:S01]  /*db90*/  FADD.FTZ R0, R170, R0 ;  /* 0x00000000aa007221 */ /* 0x001fe20000010000 */
[----:B-----5:R-:W-:-:S06]  /*dba0*/  FADD.FTZ R3, R162, R3 ;  /* 0x00000003a2037221 */ /* 0x020fcc0000010000 */
[----:B------:R-:W0:Y:S08]  /*dbb0*/  MUFU.EX2 R175, R175 ;  /* 0x000000af00af7308 */ /* 0x000e300000000800 */
[----:B------:R-:W4:Y:S01]  /*dbc0*/  MUFU.EX2 R218, R218 ;  /* 0x000000da00da7308 */ /* 0x000f220000000800 */
[----:B------:R-:W-:Y:S01]  /*dbd0*/  FADD.FTZ R0, R196, R0 ;  /* 0x00000000c4007221 */ /* 0x000fe20000010000 */
[----:B------:R-:W-:-:S06]  /*dbe0*/  F2FP.BF16.F32.PACK_AB R156, R152, R158 ;  /* 0x0000009e989c723e */ /* 0x000fcc00000010ff */
[----:B------:R-:W5:Y:S01]  /*dbf0*/  MUFU.EX2 R167, R215 ;  /* 0x000000d700a77308 */ /* 0x000f620000000800 */
[----:B-1----:R-:W-:Y:S01]  /*dc00*/  FADD.FTZ R3, R172, R3 ;  /* 0x00000003ac037221 */ /* 0x002fe20000010000 */
[----:B------:R-:W-:-:S06]  /*dc10*/  F2FP.BF16.F32.PACK_AB R152, R160, R185 ;  /* 0x000000b9a098723e */ /* 0x000fcc00000010ff */
[----:B------:R-:W1:Y:S01]  /*dc20*/  MUFU.EX2 R166, R180 ;  /* 0x000000b400a67308 */ /* 0x000e620000000800 */
[----:B------:R-:W-:Y:S01]  /*dc30*/  F2FP.BF16.F32.PACK_AB R160, R168, R165 ;  /* 0x000000a5a8a0723e */ /* 0x000fe200000010ff */
[----:B--2---:R-:W-:-:S06]  /*dc40*/  FADD.FTZ R0, R174, R0 ;  /* 0x00000000ae007221 */ /* 0x004fcc0000010000 */
[----:B------:R-:W2:Y:S01]  /*dc50*/  MUFU.EX2 R179, R179 ;  /* 0x000000b300b37308 */ /* 0x000ea20000000800 */
[----:B---3--:R-:W-:-:S07]  /*dc60*/  FADD.FTZ R3, R173, R3 ;  /* 0x00000003ad037221 */ /* 0x008fce0000010000 */
[----:B------:R-:W3:Y:S01]  /*dc70*/  MUFU.EX2 R181, R181 ;  /* 0x000000b500b57308 */ /* 0x000ee20000000800 */
[----:B0-----:R-:W-:Y:S01]  /*dc80*/  FADD.FTZ R0, R175, R0 ;  /* 0x00000000af007221 */ /* 0x001fe20000010000 */
[----:B----4-:R-:W-:-:S06]  /*dc90*/  FADD.FTZ R3, R218, R3 ;  /* 0x00000003da037221 */ /* 0x010fcc0000010000 */
[----:B------:R-:W0:Y:S01]  /*dca0*/  MUFU.EX2 R182, R182 ;  /* 0x000000b600b67308 */ /* 0x000e220000000800 */
[----:B------:R-:W-:-:S07]  /*dcb0*/  F2FP.BF16.F32.PACK_AB R163, R196, R170 ;  /* 0x000000aac4a3723e */ /* 0x000fce00000010ff */
[----:B------:R-:W4:Y:S01]  /*dcc0*/  MUFU.EX2 R168, R219 ;  /* 0x000000db00a87308 */ /* 0x000f220000000800 */
[----:B-----5:R-:W-:Y:S01]  /*dcd0*/  FADD.FTZ R0, R167, R0 ;  /* 0x00000000a7007221 */ /* 0x020fe20000010000 */
[----:B-1----:R-:W-:-:S06]  /*dce0*/  FADD.FTZ R3, R166, R3 ;  /* 0x00000003a6037221 */ /* 0x002fcc0000010000 */
[----:B------:R-:W1:Y:S08]  /*dcf0*/  MUFU.EX2 R183, R183 ;  /* 0x000000b700b77308 */ /* 0x000e700000000800 */
[----:B------:R-:W5:Y:S01]  /*dd00*/  MUFU.EX2 R184, R184 ;  /* 0x000000b800b87308 */ /* 0x000f620000000800 */
[----:B--2---:R-:W-:Y:S01]  /*dd10*/  FADD.FTZ R0, R179, R0 ;  /* 0x00000000b3007221 */ /* 0x004fe20000010000 */
[----:B---3--:R-:W-:-:S06]  /*dd20*/  FADD.FTZ R3, R181, R3 ;  /* 0x00000003b5037221 */ /* 0x008fcc0000010000 */
[----:B------:R-:W2:Y:S01]  /*dd30*/  MUFU.EX2 R170, R216 ;  /* 0x000000d800aa7308 */ /* 0x000ea20000000800 */
[----:B------:R-:W-:Y:S01]  /*dd40*/  F2FP.BF16.F32.PACK_AB R162, R172, R162 ;  /* 0x000000a2aca2723e */ /* 0x000fe200000010ff */
[----:B0-----:R-:W-:-:S06]  /*dd50*/  FADD.FTZ R0, R182, R0 ;  /* 0x00000000b6007221 */ /* 0x001fcc0000010000 */
[----:B------:R-:W0:Y:S01]  /*dd60*/  MUFU.EX2 R187, R187 ;  /* 0x000000bb00bb7308 */ /* 0x000e220000000800 */
[----:B----4-:R-:W-:-:S07]  /*dd70*/  FADD.FTZ R3, R168, R3 ;  /* 0x00000003a8037221 */ /* 0x010fce0000010000 */
[----:B------:R-:W3:Y:S01]  /*dd80*/  MUFU.EX2 R189, R189 ;  /* 0x000000bd00bd7308 */ /* 0x000ee20000000800 */
[----:B-1----:R-:W-:Y:S01]  /*dd90*/  FADD.FTZ R0, R183, R0 ;  /* 0x00000000b7007221 */ /* 0x002fe20000010000 */
[----:B-----5:R-:W-:-:S06]  /*dda0*/  FADD.FTZ R3, R184, R3 ;  /* 0x00000003b8037221 */ /* 0x020fcc0000010000 */
[----:B------:R-:W1:Y:S01]  /*ddb0*/  MUFU.EX2 R188, R188 ;  /* 0x000000bc00bc7308 */ /* 0x000e620000000800 */
[----:B------:R-:W-:-:S07]  /*ddc0*/  F2FP.BF16.F32.PACK_AB R165, R175, R174 ;  /* 0x000000aeafa5723e */ /* 0x000fce00000010ff */
[----:B------:R-:W4:Y:S01]  /*ddd0*/  MUFU.EX2 R172, R198 ;  /* 0x000000c600ac7308 */ /* 0x000f220000000800 */
[----:B------:R-:W-:Y:S01]  /*dde0*/  FADD.FTZ R0, R171, R0 ;  /* 0x00000000ab007221 */ /* 0x000fe20000010000 */
[----:B--2---:R-:W-:-:S06]  /*ddf0*/  FADD.FTZ R3, R170, R3 ;  /* 0x00000003aa037221 */ /* 0x004fcc0000010000 */
[----:B------:R-:W2:Y:S08]  /*de00*/  MUFU.EX2 R190, R190 ;  /* 0x000000be00be7308 */ /* 0x000eb00000000800 */
[----:B------:R-:W5:Y:S01]  /*de10*/  MUFU.EX2 R192, R192 ;  /* 0x000000c000c07308 */ /* 0x000f620000000800 */
[----:B0-----:R-:W-:Y:S01]  /*de20*/  FADD.FTZ R0, R187, R0 ;  /* 0x00000000bb007221 */ /* 0x001fe20000010000 */
[----:B---3--:R-:W-:-:S06]  /*de30*/  FADD.FTZ R3, R189, R3 ;  /* 0x00000003bd037221 */ /* 0x008fcc0000010000 */
[----:B------:R-:W0:Y:S08]  /*de40*/  MUFU.EX2 R191, R191 ;  /* 0x000000bf00bf7308 */ /* 0x000e300000000800 */
[----:B------:R-:W3:Y:S01]  /*de50*/  MUFU.EX2 R174, R186 ;  /* 0x000000ba00ae7308 */ /* 0x000ee20000000800 */
[----:B-1----:R-:W-:Y:S01]  /*de60*/  FADD.FTZ R0, R188, R0 ;  /* 0x00000000bc007221 */ /* 0x002fe20000010000 */
[----:B----4-:R-:W-:-:S06]  /*de70*/  FADD.FTZ R3, R172, R3 ;  /* 0x00000003ac037221 */ /* 0x010fcc0000010000 */
[----:B------:R-:W1:Y:S08]  /*de80*/  MUFU.EX2 R175, R194 ;  /* 0x000000c200af7308 */ /* 0x000e700000000800 */
[----:B------:R-:W4:Y:S01]  /*de90*/  MUFU.EX2 R193, R193 ;  /* 0x000000c100c17308 */ /* 0x000f220000000800 */
[----:B--2---:R-:W-:Y:S01]  /*dea0*/  FADD.FTZ R0, R190, R0 ;  /* 0x00000000be007221 */ /* 0x004fe20000010000 */
[----:B-----5:R-:W-:Y:S01]  /*deb0*/  FADD.FTZ R3, R192, R3 ;  /* 0x00000003c0037221 */ /* 0x020fe20000010000 */
[----:B------:R-:W-:-:S02]  /*dec0*/  F2FP.BF16.F32.PACK_AB R158, R199, R154 ;  /* 0x0000009ac79e723e */ /* 0x000fc400000010ff */
[----:B0-----:R-:W-:Y:S01]  /*ded0*/  FADD.FTZ R0, R191, R0 ;  /* 0x00000000bf007221 */ /* 0x001fe20000010000 */
[----:B---3--:R-:W-:Y:S01]  /*dee0*/  FADD.FTZ R3, R174, R3 ;  /* 0x00000003ae037221 */ /* 0x008fe20000010000 */
[----:B------:R-:W-:Y:S01]  /*def0*/  F2FP.BF16.F32.PACK_AB R154, R164, R214 ;  /* 0x000000d6a49a723e */ /* 0x000fe200000010ff */
[----:B------:R-:W-:Y:S01]  /*df00*/  FMUL.FTZ R24, R24, R177 ;  /* 0x000000b118187220 */ /* 0x000fe20000410000 */
[----:B------:R-:W-:Y:S01]  /*df10*/  F2FP.BF16.F32.PACK_AB R164, R218, R173 ;  /* 0x000000addaa4723e */ /* 0x000fe200000010ff */
[----:B-1----:R-:W-:Y:S01]  /*df20*/  FADD.FTZ R0, R175, R0 ;  /* 0x00000000af007221 */ /* 0x002fe20000010000 */
[----:B------:R-:W-:Y:S01]  /*df30*/  F2FP.BF16.F32.PACK_AB R166, R181, R166 ;  /* 0x000000a6b5a6723e */ /* 0x000fe200000010ff */
[----:B------:R-:W-:Y:S01]  /*df40*/  FMUL.FTZ R25, R25, R177 ;  /* 0x000000b119197220 */ /* 0x000fe20000410000 */
[----:B------:R-:W-:Y:S01]  /*df50*/  F2FP.BF16.F32.PACK_AB R167, R179, R167 ;  /* 0x000000a7b3a7723e */ /* 0x000fe200000010ff */
[-C--:B------:R-:W-:Y:S01]  /*df60*/  FMUL.FTZ R28, R28, R177.reuse ;  /* 0x000000b11c1c7220 */ /* 0x080fe20000410000 */
[----:B------:R-:W-:Y:S01]  /*df70*/  F2FP.BF16.F32.PACK_AB R168, R184, R168 ;  /* 0x000000a8b8a8723e */ /* 0x000fe200000010ff */
[-C--:B------:R-:W-:Y:S01]  /*df80*/  FMUL.FTZ R29, R29, R177.reuse ;  /* 0x000000b11d1d7220 */ /* 0x080fe20000410000 */
[----:B------:R-:W-:Y:S01]  /*df90*/  F2FP.BF16.F32.PACK_AB R169, R183, R182 ;  /* 0x000000b6b7a9723e */ /* 0x000fe200000010ff */
[----:B----4-:R-:W-:Y:S01]  /*dfa0*/  FADD.FTZ R3, R193, R3 ;  /* 0x00000003c1037221 */ /* 0x010fe20000010000 */
[----:B------:R-:W-:Y:S01]  /*dfb0*/  F2FP.BF16.F32.PACK_AB R170, R189, R170 ;  /* 0x000000aabdaa723e */ /* 0x000fe200000010ff */
[----:B------:R-:W-:Y:S01]  /*dfc0*/  FMUL.FTZ R32, R32, R177 ;  /* 0x000000b120207220 */ /* 0x000fe20000410000 */
[----:B------:R-:W-:Y:S01]  /*dfd0*/  F2FP.BF16.F32.PACK_AB R171, R187, R171 ;  /* 0x000000abbbab723e */ /* 0x000fe200000010ff */
[-C--:B------:R-:W-:Y:S01]  /*dfe0*/  FMUL.FTZ R33, R33, R177.reuse ;  /* 0x000000b121217220 */ /* 0x080fe20000410000 */
[----:B------:R-:W-:Y:S01]  /*dff0*/  F2FP.BF16.F32.PACK_AB R172, R192, R172 ;  /* 0x000000acc0ac723e */ /* 0x000fe200000010ff */
[-C--:B------:R-:W-:Y:S01]  /*e000*/  FMUL.FTZ R36, R36, R177.reuse ;  /* 0x000000b124247220 */ /* 0x080fe20000410000 */
[----:B------:R-:W-:Y:S01]  /*e010*/  F2FP.BF16.F32.PACK_AB R173, R190, R188 ;  /* 0x000000bcbead723e */ /* 0x000fe200000010ff */
[-C--:B------:R-:W-:Y:S01]  /*e020*/  FMUL.FTZ R37, R37, R177.reuse ;  /* 0x000000b125257220 */ /* 0x080fe20000410000 */
[----:B------:R-:W-:Y:S01]  /*e030*/  F2FP.BF16.F32.PACK_AB R174, R193, R174 ;  /* 0x000000aec1ae723e */ /* 0x000fe200000010ff */
        /* <DEDUP_REMOVED lines=123> */
.L_x_14469:
[----:B------:R0:W1:Y:S01]  /*e7f0*/  SYNCS.PHASECHK.TRANS64.TRYWAIT P1, [R14+URZ+0x22850], R15 ;  /* 0x0228500f0e0075a7 */ /* 0x000062000802017f */
[----:B------:R-:W-:Y:S05]  /*e800*/  @!P0 BRA `(.L_x_14470) ;  /* 0x0000000000048947 */ /* 0x000fea0003800000 */
[----:B------:R-:W-:Y:S01]  /*e810*/  BPT.TRAP 0x1 ;  /* 0x000000040000795c */ /* 0x000fe20000300000 */
.L_x_14470:
[----:B------:R-:W-:Y:S04]  /*e820*/  BSSY B0, `(.L_x_14471) ;  /* 0x0000004000007945 */ /* 0x000fe80003800000 */
[----:B-1----:R-:W-:Y:S05]  /*e830*/  @P1 BRA `(.L_x_14472) ;  /* 0x0000000000081947 */ /* 0x002fea0003800000 */
[----:B------:R-:W1:Y:S02]  /*e840*/  SYNCS.PHASECHK.TRANS64.TRYWAIT P1, [R14+URZ+0x22850], R15 ;  /* 0x0228500f0e0075a7 */ /* 0x000e64000802017f */
[----:B-1----:R-:W-:Y:S05]  /*e850*/  @!P1 BRA `(.L_x_14473) ;  /* 0x000000e400b49947 */ /* 0x002fea0003800000 */
.L_x_14472:
[----:B------:R-:W-:Y:S05]  /*e860*/  BSYNC B0 ;  /* 0x0000000000007941 */ /* 0x000fea0003800000 */
.L_x_14471:
[----:B------:R-:W2:Y:S01]  /*e870*/  S2R R177, SR_TID.X ;  /* 0x0000000000b17919 */ /* 0x000ea20000002100 */
[----:B------:R-:W-:Y:S05]  /*e880*/  WARPSYNC.ALL ;  /* 0x0000000000007948 */ /* 0x000fea0003800000 */
[----:B------:R-:W-:Y:S02]  /*e890*/  IMAD R178, R22, 0xc00, R227 ;  /* 0x00000c0016b27824 */ /* 0x000fe400078e02e3 */
[----:B------:R-:W-:-:S03]  /*e8a0*/  IMAD.MOV.U32 R179, RZ, RZ, 0x40000040 ;  /* 0x40000040ffb37424 */ /* 0x000fc600078e00ff */
[----:B------:R-:W-:Y:S02]  /*e8b0*/  R2UR UR6, R178 ;  /* 0x00000000b20672ca */ /* 0x000fe400000e0000 */
[----:B------:R-:W-:Y:S01]  /*e8c0*/  R2UR UR7, R179 ;  /* 0x00000000b30772ca */ /* 0x000fe200000e0000 */
[----:B------:R-:W-:Y:S01]  /*e8d0*/  IMAD.MOV.U32 R179, RZ, RZ, 0x40000040 ;  /* 0x40000040ffb37424 */ /* 0x000fe200078e00ff */
        /* <DEDUP_REMOVED lines=9> */
[----:B------:R-:W-:Y:S02]  /*e970*/  R2UR UR6, R156 ;  /* 0x000000009c0672ca */ /* 0x000fe400000e0000 */
[----:B------:R-:W-:-:S15]  /*e980*/  R2UR UR7, R157 ;  /* 0x000000009d0772ca */ /* 0x000fde00000e0000 */
[----:B------:R-:W-:-:S01]  /*e990*/  NOP ;  /* 0x0000000000007918 */ /* 0x000fc20000000000 */
        /* <DEDUP_REMOVED lines=11> */
[C---:B------:R-:W-:Y:S01]  /*ea50*/  VIADD R152, R178.reuse, 0x200 ;  /* 0x00000200b2987836 */ /* 0x040fe20000000000 */
[----:B------:R-:W-:Y:S01]  /*ea60*/  R2UR UR7, R153 ;  /* 0x00000000990772ca */ /* 0x000fe200000e0000 */
[----:B------:R-:W-:Y:S01]  /*ea70*/  VIADD R178, R178, 0x280 ;  /* 0x00000280b2b27836 */ /* 0x000fe20000000000 */
[----:B------:R-:W-:Y:S01]  /*ea80*/  MOV R153, 0x40000040 ;  /* 0x4000004000997802 */ /* 0x000fe20000000f00 */
[----:B------:R-:W-:Y:S02]  /*ea90*/  WARPGROUP.DEPBAR.LE gsb0, 0x0 ;  /* 0x00008000000079c5 */ /* 0x000fe40000010000 */
[----:B------:R-:W-:-:S15]  /*eaa0*/  WARPGROUP.ARRIVE ;  /* 0x00000000000079c5 */ /* 0x000fde0000000000 */
[----:B------:R-:W-:-:S05]  /*eab0*/  NOP ;  /* 0x0000000000007918 */ /* 0x000fca0000000000 */
        /* <DEDUP_REMOVED lines=16> */
.L_x_14474:
[----:B------:R-:W0:Y:S01]  /*ebc0*/  S2R R15, SR_CgaCtaId ;  /* 0x00000000000f7919 */ /* 0x000e220000008800 */
[C---:B------:R-:W-:Y:S01]  /*ebd0*/  ISETP.GT.AND P1, PT, R13.reuse, R221, PT ;  /* 0x000000dd0d00720c */ /* 0x040fe20003f24270 */
[----:B------:R-:W-:Y:S02]  /*ebe0*/  VIADD R14, R14, 0x22860 ;  /* 0x000228600e0e7836 */ /* 0x000fe40000000000 */
[----:B------:R-:W-:Y:S02]  /*ebf0*/  VIADD R13, R13, 0xffffffff ;  /* 0xffffffff0d0d7836 */ /* 0x000fe40000000000 */
[----:B------:R-:W-:Y:S02]  /*ec00*/  IMAD.MOV.U32 R215, RZ, RZ, R176 ;  /* 0x000000ffffd77224 */ /* 0x000fe400078e00b0 */
[----:B------:R-:W-:Y:S01]  /*ec10*/  IMAD.MOV.U32 R214, RZ, RZ, R20 ;  /* 0x000000ffffd67224 */ /* 0x000fe200078e0014 */
[----:B0-----:R-:W-:-:S04]  /*ec20*/  PRMT R14, R15, 0x654, R14 ;  /* 0x000006540f0e7816 */ /* 0x001fc8000000000e */
[----:B------:R0:W-:Y:S01]  /*ec30*/  SYNCS.ARRIVE.TRANS64.RED.A1T0 RZ, [R14+URZ], RZ ;  /* 0x000000ff0eff79a7 */ /* 0x0001e2000810043f */
[----:B------:R-:W-:Y:S05]  /*ec40*/  @P1 BRA `(.L_x_14475) ;  /* 0xffffffd000e81947 */ /* 0x000fea000383ffff */
.L_x_14463:
[----:B------:R-:W-:-:S13]  /*ec50*/  ISETP.GE.AND P1, PT, R13, RZ, PT ;  /* 0x000000ff0d00720c */ /* 0x000fda0003f26270 */
[----:B------:R-:W-:Y:S05]  /*ec60*/  @!P1 BRA `(.L_x_14476) ;  /* 0x0000002400489947 */ /* 0x000fea0003800000 */
[----:B------:R-:W-:Y:S02]  /*ec70*/  IMAD.MOV.U32 R214, RZ, RZ, R176 ;  /* 0x000000ffffd67224 */ /* 0x000fe400078e00b0 */
[----:B------:R-:W-:-:S07]  /*ec80*/  IMAD.MOV.U32 R215, RZ, RZ, R20 ;  /* 0x000000ffffd77224 */ /* 0x000fce00078e0014 */
.L_x_14488:
[----:B------:R-:W-:Y:S01]  /*ec90*/  VIADD R22, R22, 0x1 ;  /* 0x0000000116167836 */ /* 0x000fe20000000000 */
[----:B------:R-:W-:Y:S05]  /*eca0*/  YIELD ;  /* 0x0000000000007946 */ /* 0x000fea0003800000 */
[----:B------:R-:W-:-:S04]  /*ecb0*/  ISETP.NE.AND P1, PT, R22, 0x2, PT ;  /* 0x000000021600780c */ /* 0x000fc80003f25270 */
[----:B------:R-:W-:Y:S02]  /*ecc0*/  SEL R15, RZ, 0x1, P1 ;  /* 0x00000001ff0f7807 */ /* 0x000fe40000800000 */
[----:B------:R-:W-:Y:S02]  /*ecd0*/  SEL R22, R22, RZ, P1 ;  /* 0x000000ff16167207 */ /* 0x000fe40000800000 */
[----:B------:R-:W-:Y:S01]  /*ece0*/  LOP3.LUT R202, R202, R15, RZ, 0x3c, !PT ;  /* 0x0000000fcaca7212 */ /* 0x000fe200078e3cff */
[----:B-1----:R-:W-:Y:S06]  /*ecf0*/  @!P0 BRA `(.L_x_14477) ;  /* 0x0000000000048947 */ /* 0x002fec0003800000 */
[----:B------:R-:W-:Y:S01]  /*ed00*/  BPT.TRAP 0x1 ;  /* 0x000000040000795c */ /* 0x000fe20000300000 */
.L_x_14477:
[----:B0-----:R-:W-:Y:S01]  /*ed10*/  IMAD R14, R22, 0x8, R19 ;  /* 0x00000008160e7824 */ /* 0x001fe200078e0213 */
[----:B------:R-:W-:-:S04]  /*ed20*/  SHF.L.U32 R15, R202, 0x1f, RZ ;  /* 0x0000001fca0f7819 */ /* 0x000fc800000006ff */
[----:B------:R0:W1:Y:S01]  /*ed30*/  SYNCS.PHASECHK.TRANS64.TRYWAIT P1, [R14+URZ+0x22830], R15 ;  /* 0x0228300f0e0075a7 */ /* 0x000062000802017f */
[----:B------:R-:W-:Y:S05]  /*ed40*/  @!P0 BRA `(.L_x_14478) ;  /* 0x0000000000048947 */ /* 0x000fea0003800000 */
[----:B------:R-:W-:Y:S01]  /*ed50*/  BPT.TRAP 0x1 ;  /* 0x000000040000795c */ /* 0x000fe20000300000 */
.L_x_14478:
[----:B------:R-:W-:Y:S02]  /*ed60*/  IMAD R154, R22, 0x300, R228 ;  /* 0x00000300169a7824 */ /* 0x000fe400078e02e4 */
[----:B------:R-:W-:Y:S01]  /*ed70*/  IMAD.MOV.U32 R155, RZ, RZ, 0x40000040 ;  /* 0x40000040ff9b7424 */ /* 0x000fe200078e00ff */
[----:B-1----:R-:W-:Y:S06]  /*ed80*/  @P1 BRA `(.L_x_14479) ;  /* 0x0000000000081947 */ /* 0x002fec0003800000 */
[----:B------:R-:W1:Y:S02]  /*ed90*/  SYNCS.PHASECHK.TRANS64.TRYWAIT P1, [R14+URZ+0x22830], R15 ;  /* 0x0228300f0e0075a7 */ /* 0x000e64000802017f */
[----:B-1----:R-:W-:Y:S05]  /*eda0*/  @!P1 BRA `(.L_x_14480) ;  /* 0x000000e000749947 */ /* 0x002fea0003800000 */
.L_x_14479:
        /* <DEDUP_REMOVED lines=41> */
.L_x_14481:
        /* <DEDUP_REMOVED lines=51> */
[----:B------:R-:W-:-:S03]  /*f370*/  FMUL.FTZ R195, R195, UR36 ;  /* 0x00000024c3c37c20 */ /* 0x000fc60008410000 */
        /* <DEDUP_REMOVED lines=48> */
[----:B------:R-:W-:Y:S08]  /*f680*/  MUFU.TANH R220, R220 ;  /* 0x000000dc00dc7308 */ /* 0x000ff00000002400 */
[----:B------:R-:W-:Y:S01]  /*f690*/  MUFU.TANH R223, R223 ;  /* 0x000000df00df7308 */ /* 0x000fe20000002400 */
[----:B---3--:R-:W-:-:S02]  /*f6a0*/  FMNMX.FTZ R20, R20, R12, !PT ;  /* 0x0000000c14147209 */ /* 0x008fc40007810000 */
[----:B------:R-:W3:Y:S03]  /*f6b0*/  LDC R12, c[0x0][0x988] ;  /* 0x00026200ff0c7b82 */ /* 0x000ee60000000800 */
[C---:B------:R-:W-:Y:S02]  /*f6c0*/  FADD.FTZ R154, -R20.reuse, R215 ;  /* 0x000000d7149a7221 */ /* 0x040fe40000010100 */
[----:B------:R-:W-:Y:S08]  /*f6d0*/  MUFU.TANH R221, R221 ;  /* 0x000000dd00dd7308 */ /* 0x000ff00000002400 */
[----:B------:R-:W-:Y:S01]  /*f6e0*/  MUFU.TANH R222, R222 ;  /* 0x000000de00de7308 */ /* 0x000fe20000002400 */
[-C--:B---3--:R-:W-:Y:S01]  /*f6f0*/  FMUL.FTZ R155, R20, R12.reuse ;  /* 0x0000000c149b7220 */ /* 0x088fe20000410000 */
[----:B------:R-:W-:-:S03]  /*f700*/  FMUL.FTZ R154, R154, R12 ;  /* 0x0000000c9a9a7220 */ /* 0x000fc60000410000 */
        /* <DEDUP_REMOVED lines=12> */
[----:B------:R-:W4:Y:S01]  /*f7d0*/  MUFU.EX2 R152, R152 ;  /* 0x0000009800987308 */ /* 0x000f220000000800 */
[-CC-:B------:R-:W-:Y:S01]  /*f7e0*/  FFMA.FTZ R188, R188, R12.reuse, -R155.reuse ;  /* 0x0000000cbcbc7223 */ /* 0x180fe2000001089b */
[-CC-:B------:R-:W-:Y:S01]  /*f7f0*/  FFMA.FTZ R165, R165, R12.reuse, -R155.reuse ;  /* 0x0000000ca5a57223 */ /* 0x180fe2000001089b */
[-CC-:B------:R-:W-:Y:S01]  /*f800*/  FFMA.FTZ R169, R169, R12.reuse, -R155.reuse ;  /* 0x0000000ca9a97223 */ /* 0x180fe2000001089b */
[-CC-:B------:R-:W-:Y:S01]  /*f810*/  FFMA.FTZ R172, R172, R12.reuse, -R155.reuse ;  /* 0x0000000cacac7223 */ /* 0x180fe2000001089b */
[-CC-:B------:R-:W-:Y:S01]  /*f820*/  FFMA.FTZ R180, R180, R12.reuse, -R155.reuse ;  /* 0x0000000cb4b47223 */ /* 0x180fe2000001089b */
[-CC-:B------:R-:W-:Y:S01]  /*f830*/  FFMA.FTZ R181, R181, R12.reuse, -R155.reuse ;  /* 0x0000000cb5b57223 */ /* 0x180fe2000001089b */
[-CC-:B------:R-:W-:Y:S01]  /*f840*/  FFMA.FTZ R184, R184, R12.reuse, -R155.reuse ;  /* 0x0000000cb8b87223 */ /* 0x180fe2000001089b */
[----:B------:R-:W5:Y:S01]  /*f850*/  MUFU.EX2 R153, R153 ;  /* 0x0000009900997308 */ /* 0x000f620000000800 */
[-CC-:B------:R-:W-:Y:S01]  /*f860*/  FFMA.FTZ R185, R185, R12.reuse, -R155.reuse ;  /* 0x0000000cb9b97223 */ /* 0x180fe2000001089b */
[-CC-:B------:R-:W-:Y:S01]  /*f870*/  FFMA.FTZ R189, R189, R12.reuse, -R155.reuse ;  /* 0x0000000cbdbd7223 */ /* 0x180fe2000001089b */
[-CC-:B------:R-:W-:Y:S01]  /*f880*/  FFMA.FTZ R192, R192, R12.reuse, -R155.reuse ;  /* 0x0000000cc0c07223 */ /* 0x180fe2000001089b */
[-CC-:B------:R-:W-:Y:S01]  /*f890*/  FFMA.FTZ R193, R193, R12.reuse, -R155.reuse ;  /* 0x0000000cc1c17223 */ /* 0x180fe2000001089b */
[-CC-:B------:R-:W-:Y:S01]  /*f8a0*/  FFMA.FTZ R196, R196, R12.reuse, -R155.reuse ;  /* 0x0000000cc4c47223 */ /* 0x180fe2000001089b */
[----:B------:R-:W-:Y:S01]  /*f8b0*/  FFMA.FTZ R155, R197, R12, -R155 ;  /* 0x0000000cc59b7223 */ /* 0x000fe2000001089b */
[----:B---3--:R-:W-:Y:S01]  /*f8c0*/  FMUL.FTZ R24, R24, R177 ;  /* 0x000000b118187220 */ /* 0x008fe20000410000 */
[----:B------:R3:W0:Y:S01]  /*f8d0*/  MUFU.EX2 R154, R156 ;  /* 0x0000009c009a7308 */ /* 0x0006220000000800 */
[----:B----4-:R-:W-:Y:S01]  /*f8e0*/  FFMA.FTZ R3, R177, R3, R152 ;  /* 0x00000003b1037223 */ /* 0x010fe20000010098 */
[-C--:B------:R-:W-:Y:S01]  /*f8f0*/  FMUL.FTZ R25, R25, R177.reuse ;  /* 0x000000b119197220 */ /* 0x080fe20000410000 */
[-C--:B------:R-:W-:Y:S01]  /*f900*/  FMUL.FTZ R28, R28, R177.reuse ;  /* 0x000000b11c1c7220 */ /* 0x080fe20000410000 */
[-C--:B------:R-:W-:Y:S01]  /*f910*/  FMUL.FTZ R29, R29, R177.reuse ;  /* 0x000000b11d1d7220 */ /* 0x080fe20000410000 */
[-C--:B------:R-:W-:Y:S01]  /*f920*/  FMUL.FTZ R32, R32, R177.reuse ;  /* 0x000000b120207220 */ /* 0x080fe20000410000 */
[-C--:B------:R-:W-:Y:S01]  /*f930*/  FMUL.FTZ R33, R33, R177.reuse ;  /* 0x000000b121217220 */ /* 0x080fe20000410000 */
[-C--:B------:R-:W-:Y:S01]  /*f940*/  FMUL.FTZ R36, R36, R177.reuse ;  /* 0x000000b124247220 */ /* 0x080fe20000410000 */
[----:B------:R-:W4:Y:S01]  /*f950*/  MUFU.EX2 R157, R157 ;  /* 0x0000009d009d7308 */ /* 0x000f220000000800 */
[C---:B-----5:R-:W-:Y:S01]  /*f960*/  FADD.FTZ R3, R153.reuse, R3 ;  /* 0x0000000399037221 */ /* 0x060fe20000010000 */
[----:B------:R-:W-:Y:S01]  /*f970*/  F2FP.BF16.F32.PACK_AB R152, R153, R152 ;  /* 0x000000989998723e */ /* 0x000fe200000010ff */
[----:B------:R-:W-:Y:S01]  /*f980*/  FMUL.FTZ R153, R175, UR36 ;  /* 0x00000024af997c20 */ /* 0x000fe20008410000 */
[----:B---3--:R-:W-:Y:S01]  /*f990*/  FMUL.FTZ R156, R178, UR36 ;  /* 0x00000024b29c7c20 */ /* 0x008fe20008410000 */
        /* <DEDUP_REMOVED lines=12> */
[C---:B----4-:R-:W-:Y:S01]  /*fa60*/  FADD.FTZ R3, R157.reuse, R3 ;  /* 0x000000039d037221 */ /* 0x050fe20000010000 */
[----:B------:R-:W-:Y:S01]  /*fa70*/  F2FP.BF16.F32.PACK_AB R154, R157, R154 ;  /* 0x0000009a9d9a723e */ /* 0x000fe200000010ff */
[----:B------:R-:W-:Y:S01]  /*fa80*/  FMUL.FTZ R157, R179, UR36 ;  /* 0x00000024b39d7c20 */ /* 0x000fe20008410000 */
[-C--:B------:R-:W-:Y:S01]  /*fa90*/  FMUL.FTZ R56, R56, R177.reuse ;  /* 0x000000b138387220 */ /* 0x080fe20000410000 */
[-C--:B------:R-:W-:Y:S01]  /*faa0*/  FMUL.FTZ R57, R57, R177.reuse ;  /* 0x000000b139397220 */ /* 0x080fe20000410000 */
[-C--:B------:R-:W-:Y:S01]  /*fab0*/  FMUL.FTZ R60, R60, R177.reuse ;  /* 0x000000b13c3c7220 */ /* 0x080fe20000410000 */
[-C--:B------:R-:W-:Y:S01]  /*fac0*/  FMUL.FTZ R61, R61, R177.reuse ;  /* 0x000000b13d3d7220 */ /* 0x080fe20000410000 */
[----:B------:R-:W4:Y:S01]  /*fad0*/  MUFU.TANH R153, R153 ;  /* 0x0000009900997308 */ /* 0x000f220000002400 */
[----:B---3--:R-:W-:Y:S01]  /*fae0*/  FADD.FTZ R3, R160, R3 ;  /* 0x00000003a0037221 */ /* 0x008fe20000010000 */
[-C--:B------:R-:W-:Y:S01]  /*faf0*/  FMUL.FTZ R64, R64, R177.reuse ;  /* 0x000000b140407220 */ /* 0x080fe20000410000 */
[-C--:B------:R-:W-:Y:S01]  /*fb00*/  FMUL.FTZ R65, R65, R177.reuse ;  /* 0x000000b141417220 */ /* 0x080fe20000410000 */
[-C--:B------:R-:W-:Y:S01]  /*fb10*/  FMUL.FTZ R68, R68, R177.reuse ;  /* 0x000000b144447220 */ /* 0x080fe20000410000 */
[-C--:B------:R-:W-:Y:S01]  /*fb20*/  FMUL.FTZ R69, R69, R177.reuse ;  /* 0x000000b145457220 */ /* 0x080fe20000410000 */
[-C--:B------:R-:W-:Y:S01]  /*fb30*/  FMUL.FTZ R72, R72, R177.reuse ;  /* 0x000000b148487220 */ /* 0x080fe20000410000 */
[-C--:B------:R-:W-:Y:S01]  /*fb40*/  FMUL.FTZ R73, R73, R177.reuse ;  /* 0x000000b149497220 */ /* 0x080fe20000410000 */
[----:B------:R-:W3:Y:S01]  /*fb50*/  MUFU.TANH R156, R156 ;  /* 0x0000009c009c7308 */ /* 0x000ee20000002400 */
[C---:B0-----:R-:W-:Y:S01]  /*fb60*/  FADD.FTZ R3, R161.reuse, R3 ;  /* 0x00000003a1037221 */ /* 0x041fe20000010000 */
[----:B------:R-:W-:Y:S01]  /*fb70*/  F2FP.BF16.F32.PACK_AB R168, R161, R160 ;  /* 0x000000a0a1a8723e */ /* 0x000fe200000010ff */
[----:B------:R-:W-:Y:S01]  /*fb80*/  FMUL.FTZ R160, R182, UR36 ;  /* 0x00000024b6a07c20 */ /* 0x000fe20008410000 */
[----:B------:R-:W-:Y:S01]  /*fb90*/  FMNMX.FTZ R161, R218, R214, !PT ;  /* 0x000000d6daa17209 */ /* 0x000fe20007810000 */
[-C--:B------:R-:W-:Y:S01]  /*fba0*/  FMUL.FTZ R76, R76, R177.reuse ;  /* 0x000000b14c4c7220 */ /* 0x080fe20000410000 */
[-C--:B------:R-:W-:Y:S01]  /*fbb0*/  FMUL.FTZ R77, R77, R177.reuse ;  /* 0x000000b14d4d7220 */ /* 0x080fe20000410000 */
[----:B------:R-:W-:Y:S01]  /*fbc0*/  FMUL.FTZ R80, R80, R177 ;  /* 0x000000b150507220 */ /* 0x000fe20000410000 */
[----:B------:R-:W-:Y:S01]  /*fbd0*/  FMNMX.FTZ R161, R217, R161, !PT ;  /* 0x000000a1d9a17209 */ /* 0x000fe20007810000 */
[----:B------:R-:W0:Y:S01]  /*fbe0*/  MUFU.TANH R157, R157 ;  /* 0x0000009d009d7308 */ /* 0x000e220000002400 */
[-C--:B------:R-:W-:Y:S01]  /*fbf0*/  FMUL.FTZ R81, R81, R177.reuse ;  /* 0x000000b151517220 */ /* 0x080fe20000410000 */
[----:B------:R-:W-:Y:S01]  /*fc00*/  FMUL.FTZ R84, R84, R177 ;  /* 0x000000b154547220 */ /* 0x000fe20000410000 */
        /* <DEDUP_REMOVED lines=8> */
[----:B------:R-:W-:Y:S01]  /*fc90*/  FMNMX.FTZ R163, R225, R162, !PT ;  /* 0x000000a2e1a37209 */ /* 0x000fe20007810000 */
[-C--:B------:R-:W-:Y:S01]  /*fca0*/  FMUL.FTZ R96, R96, R177.reuse ;  /* 0x000000b160607220 */ /* 0x080fe20000410000 */
[-C--:B------:R-:W-:Y:S01]  /*fcb0*/  FMUL.FTZ R97, R97, R177.reuse ;  /* 0x000000b161617220 */ /* 0x080fe20000410000 */
[----:B------:R-:W-:Y:S01]  /*fcc0*/  FMUL.FTZ R100, R100, R177 ;  /* 0x000000b164647220 */ /* 0x000fe20000410000 */
[----:B------:R-:W-:Y:S01]  /*fcd0*/  FMNMX.FTZ R163, R224, R163, !PT ;  /* 0x000000a3e0a37209 */ /* 0x000fe20007810000 */
[----:B------:R-:W1:Y:S01]  /*fce0*/  MUFU.TANH R161, R183 ;  /* 0x000000b700a17308 */ /* 0x000e620000002400 */
[-C--:B------:R-:W-:Y:S01]  /*fcf0*/  FMUL.FTZ R101, R101, R177.reuse ;  /* 0x000000b165657220 */ /* 0x080fe20000410000 */
[----:B------:R-:W-:Y:S01]  /*fd00*/  FMUL.FTZ R104, R104, R177 ;  /* 0x000000b168687220 */ /* 0x000fe20000410000 */
[----:B------:R-:W-:Y:S01]  /*fd10*/  FMNMX.FTZ R166, R219, R163, !PT ;  /* 0x000000a3dba67209 */ /* 0x000fe20007810000 */
[-C--:B------:R-:W-:Y:S01]  /*fd20*/  FMUL.FTZ R105, R105, R177.reuse ;  /* 0x000000b169697220 */ /* 0x080fe20000410000 */
[-C--:B------:R-:W-:Y:S01]  /*fd30*/  FMUL.FTZ R108, R108, R177.reuse ;  /* 0x000000b16c6c7220 */ /* 0x080fe20000410000 */
[-C--:B------:R-:W-:Y:S01]  /*fd40*/  FMUL.FTZ R109, R109, R177.reuse ;  /* 0x000000b16d6d7220 */ /* 0x080fe20000410000 */
[----:B------:R-:W-:Y:S01]  /*fd50*/  FMNMX.FTZ R166, R220, R166, !PT ;  /* 0x000000a6dca67209 */ /* 0x000fe20007810000 */
[----:B------:R2:W1:Y:S01]  /*fd60*/  MUFU.TANH R162, R186 ;  /* 0x000000ba00a27308 */ /* 0x0004620000002400 */
[-C--:B------:R-:W-:Y:S01]  /*fd70*/  FMUL.FTZ R112, R112, R177.reuse ;  /* 0x000000b170707220 */ /* 0x080fe20000410000 */
[-C--:B------:R-:W-:Y:S01]  /*fd80*/  FMUL.FTZ R113, R113, R177.reuse ;  /* 0x000000b171717220 */ /* 0x080fe20000410000 */
[----:B------:R-:W-:Y:S01]  /*fd90*/  FMNMX.FTZ R167, R223, R166, !PT ;  /* 0x000000a6dfa77209 */ /* 0x000fe20007810000 */
[-C--:B------:R-:W-:Y:S01]  /*fda0*/  FMUL.FTZ R116, R116, R177.reuse ;  /* 0x000000b174747220 */ /* 0x080fe20000410000 */
[-C--:B------:R-:W-:Y:S01]  /*fdb0*/  FMUL.FTZ R117, R117, R177.reuse ;  /* 0x000000b175757220 */ /* 0x080fe20000410000 */
[----:B------:R-:W-:Y:S01]  /*fdc0*/  FMUL.FTZ R120, R120, R177 ;  /* 0x000000b178787220 */ /* 0x000fe20000410000 */
[----:B------:R-:W-:Y:S01]  /*fdd0*/  FMNMX.FTZ R167, R221, R167, !PT ;  /* 0x000000a7dda77209 */ /* 0x000fe20007810000 */
[----:B------:R3:W1:Y:S01]  /*fde0*/  MUFU.TANH R163, R187 ;  /* 0x000000bb00a37308 */ /* 0x0006620000002400 */
[----:B--2---:R-:W-:Y:S01]  /*fdf0*/  FMUL.FTZ R186, R198, UR36 ;  /* 0x00000024c6ba7c20 */ /* 0x004fe20008410000 */
[----:B------:R-:W-:Y:S01]  /*fe00*/  FMUL.FTZ R121, R121, R177 ;  /* 0x000000b179797220 */ /* 0x000fe20000410000 */
[----:B------:R-:W-:Y:S01]  /*fe10*/  FMNMX.FTZ R170, R222, R167, !PT ;  /* 0x000000a7deaa7209 */ /* 0x000fe20007810000 */
[-C--:B------:R-:W-:Y:S01]  /*fe20*/  FMUL.FTZ R124, R124, R177.reuse ;  /* 0x000000b17c7c7220 */ /* 0x080fe20000410000 */
[-C--:B------:R-:W-:Y:S01]  /*fe30*/  FMUL.FTZ R125, R125, R177.reuse ;  /* 0x000000b17d7d7220 */ /* 0x080fe20000410000 */
[-C--:B------:R-:W-:Y:S01]  /*fe40*/  FMUL.FTZ R128, R128, R177.reuse ;  /* 0x000000b180807220 */ /* 0x080fe20000410000 */
[----:B----4-:R-:W-:Y:S01]  /*fe50*/  FMNMX.FTZ R170, R153, R170, !PT ;  /* 0x000000aa99aa7209 */ /* 0x010fe20007810000 */
[----:B------:R-:W2:Y:S01]  /*fe60*/  MUFU.TANH R166, R190 ;  /* 0x000000be00a67308 */ /* 0x000ea20000002400 */
[----:B---3--:R-:W-:Y:S01]  /*fe70*/  FMUL.FTZ R187, R199, UR36 ;  /* 0x00000024c7bb7c20 */ /* 0x008fe20008410000 */
[-C--:B------:R-:W-:Y:S01]  /*fe80*/  FMUL.FTZ R129, R129, R177.reuse ;  /* 0x000000b181817220 */ /* 0x080fe20000410000 */
[----:B------:R-:W-:Y:S01]  /*fe90*/  FMNMX.FTZ R171, R156, R170, !PT ;  /* 0x000000aa9cab7209 */ /* 0x000fe20007810000 */
[-C--:B------:R-:W-:Y:S01]  /*fea0*/  FMUL.FTZ R132, R132, R177.reuse ;  /* 0x000000b184847220 */ /* 0x080fe20000410000 */
[-C--:B------:R-:W-:Y:S01]  /*feb0*/  FMUL.FTZ R133, R133, R177.reuse ;  /* 0x000000b185857220 */ /* 0x080fe20000410000 */
[----:B------:R-:W-:Y:S01]  /*fec0*/  FMUL.FTZ R136, R136, R177 ;  /* 0x000000b188887220 */ /* 0x000fe20000410000 */
[----:B0-----:R-:W-:Y:S01]  /*fed0*/  FMNMX.FTZ R171, R157, R171, !PT ;  /* 0x000000ab9dab7209 */ /* 0x001fe20007810000 */
[----:B------:R-:W0:Y:S01]  /*fee0*/  MUFU.TANH R167, R191 ;  /* 0x000000bf00a77308 */ /* 0x000e220000002400 */
[-C--:B------:R-:W-:Y:S01]  /*fef0*/  FMUL.FTZ R137, R137, R177.reuse ;  /* 0x000000b189897220 */ /* 0x080fe20000410000 */
[----:B------:R-:W-:Y:S01]  /*ff00*/  FMUL.FTZ R140, R140, R177 ;  /* 0x000000b18c8c7220 */ /* 0x000fe20000410000 */
[----:B-----5:R-:W-:Y:S01]  /*ff10*/  FMNMX.FTZ R174, R160, R171, !PT ;  /* 0x000000aba0ae7209 */ /* 0x020fe20007810000 */
[-C--:B------:R-:W-:Y:S01]  /*ff20*/  FMUL.FTZ R141, R141, R177.reuse ;  /* 0x000000b18d8d7220 */ /* 0x080fe20000410000 */
[-C--:B------:R-:W-:Y:S01]  /*ff30*/  FMUL.FTZ R144, R144, R177.reuse ;  /* 0x000000b190907220 */ /* 0x080fe20000410000 */
[-C--:B------:R-:W-:Y:S01]  /*ff40*/  FMUL.FTZ R145, R145, R177.reuse ;  /* 0x000000b191917220 */ /* 0x080fe20000410000 */
[----:B-1----:R-:W-:Y:S01]  /*ff50*/  FMNMX.FTZ R174, R161, R174, !PT ;  /* 0x000000aea1ae7209 */ /* 0x002fe20007810000 */
[----:B------:R-:W1:Y:S01]  /*ff60*/  MUFU.TANH R170, R194 ;  /* 0x000000c200aa7308 */ /* 0x000e620000002400 */
[-C--:B------:R-:W-:Y:S01]  /*ff70*/  FMUL.FTZ R148, R148, R177.reuse ;  /* 0x000000b194947220 */ /* 0x080fe20000410000 */
[----:B------:R-:W-:Y:S01]  /*ff80*/  FMUL.FTZ R149, R149, R177 ;  /* 0x000000b195957220 */ /* 0x000fe20000410000 */
[----:B------:R-:W-:-:S04]  /*ff90*/  FMNMX.FTZ R174, R162, R174, !PT ;  /* 0x000000aea2ae7209 */ /* 0x000fc80007810000 */
[----:B------:R-:W-:Y:S01]  /*ffa0*/  FMNMX.FTZ R174, R163, R174, !PT ;  /* 0x000000aea3ae7209 */ /* 0x000fe20007810000 */
[----:B------:R-:W3:Y:S03]  /*ffb0*/  MUFU.TANH R171, R195 ;  /* 0x000000c300ab7308 */ /* 0x000ee60000002400 */
[----:B--2---:R-:W-:-:S04]  /*ffc0*/  FMNMX.FTZ R174, R166, R174, !PT ;  /* 0x000000aea6ae7209 */ /* 0x004fc80007810000 */
[----:B0-----:R-:W-:Y:S01]  /*ffd0*/  FMNMX.FTZ R174, R167, R174, !PT ;  /* 0x000000aea7ae7209 */ /* 0x001fe20007810000 */
[----:B------:R-:W0:Y:S03]  /*ffe0*/  MUFU.TANH R186, R186 ;  /* 0x000000ba00ba7308 */ /* 0x000e260000002400 */
[----:B-1----:R-:W-:-:S05]  /*fff0*/  FMNMX.FTZ R174, R170, R174, !PT ;  /* 0x000000aeaaae7209 */ /* 0x002fca0007810000 */
[----:B------:R-:W1:Y:S01]  /*10000*/  MUFU.TANH R187, R187 ;  /* 0x000000bb00bb7308 */ /* 0x000e620000002400 */
[----:B---3--:R-:W-:-:S07]  /*10010*/  FMNMX.FTZ R174, R171, R174, !PT ;  /* 0x000000aeabae7209 */ /* 0x008fce0007810000 */
[----:B------:R-:W-:Y:S01]  /*10020*/  MUFU.EX2 R182, R173 ;  /* 0x000000ad00b67308 */ /* 0x000fe20000000800 */
[----:B0-----:R-:W-:-:S07]  /*10030*/  FMNMX.FTZ R174, R186, R174, !PT ;  /* 0x000000aebaae7209 */ /* 0x001fce0007810000 */
[----:B------:R-:W-:Y:S01]  /*10040*/  MUFU.EX2 R173, R176 ;  /* 0x000000b000ad7308 */ /* 0x000fe20000000800 */
[----:B-1----:R-:W-:-:S05]  /*10050*/  FMNMX.FTZ R174, R187, R174, !PT ;  /* 0x000000aebbae7209 */ /* 0x002fca0007810000 */
[----:B------:R-:W0:Y:S02]  /*10060*/  SHFL.BFLY PT, R175, R174, 0x2, 0x1f ;  /* 0x0c401f00aeaf7f89 */ /* 0x000e2400000e0000 */
[----:B------:R-:W1:Y:S08]  /*10070*/  MUFU.EX2 R178, R164 ;  /* 0x000000a400b27308 */ /* 0x000e700000000800 */
[----:B------:R-:W-:Y:S08]  /*10080*/  MUFU.EX2 R164, R158 ;  /* 0x0000009e00a47308 */ /* 0x000ff00000000800 */
[----:B------:R2:W-:Y:S01]  /*10090*/  MUFU.EX2 R158, R188 ;  /* 0x000000bc009e7308 */ /* 0x0005e20000000800 */
[----:B-1----:R-:W-:Y:S01]  /*100a0*/  FADD.FTZ R3, R178, R3 ;  /* 0x00000003b2037221 */ /* 0x002fe20000010000 */
[----:B0-----:R-:W-:-:S06]  /*100b0*/  FMNMX.FTZ R174, R174, R175, !PT ;  /* 0x000000afaeae7209 */ /* 0x001fcc0007810000 */
[----:B------:R-:W-:Y:S01]  /*100c0*/  MUFU.EX2 R175, R172 ;  /* 0x000000ac00af7308 */ /* 0x000fe20000000800 */
[----:B------:R-:W0:Y:S07]  /*100d0*/  SHFL.BFLY PT, R183, R174, 0x1, 0x1f ;  /* 0x0c201f00aeb77f89 */ /* 0x000e2e00000e0000 */
[----:B------:R-:W-:Y:S08]  /*100e0*/  MUFU.EX2 R172, R192 ;  /* 0x000000c000ac7308 */ /* 0x000ff00000000800 */
[----:B------:R-:W1:Y:S08]  /*100f0*/  MUFU.EX2 R165, R165 ;  /* 0x000000a500a57308 */ /* 0x000e700000000800 */
[----:B------:R3:W4:Y:S01]  /*10100*/  MUFU.EX2 R179, R169 ;  /* 0x000000a900b37308 */ /* 0x0007220000000800 */
[----:B0-----:R-:W-:-:S05]  /*10110*/  FMNMX.FTZ R176, R174, R183, !PT ;  /* 0x000000b7aeb07209 */ /* 0x001fca0007810000 */
[C---:B--2---:R-:W-:Y:S01]  /*10120*/  FADD.FTZ R188, -R176.reuse, R214 ;  /* 0x000000d6b0bc7221 */ /* 0x044fe20000010100 */
[-C--:B------:R-:W-:Y:S01]  /*10130*/  FMUL.FTZ R215, R176, R12.reuse ;  /* 0x0000000cb0d77220 */ /* 0x080fe20000410000 */
[----:B------:R-:W-:Y:S01]  /*10140*/  MUFU.EX2 R183, R155 ;  /* 0x0000009b00b77308 */ /* 0x000fe20000000800 */
[----:B-1----:R-:W-:Y:S01]  /*10150*/  FADD.FTZ R3, R165, R3 ;  /* 0x00000003a5037221 */ /* 0x002fe20000010000 */
[-C--:B------:R-:W-:Y:S01]  /*10160*/  FMUL.FTZ R188, R188, R12.reuse ;  /* 0x0000000cbcbc7220 */ /* 0x080fe20000410000 */
[-CC-:B------:R-:W-:Y:S01]  /*10170*/  FFMA.FTZ R197, R216, R12.reuse, -R215.reuse ;  /* 0x0000000cd8c57223 */ /* 0x180fe200000108d7 */
[-CC-:B------:R-:W-:Y:S01]  /*10180*/  FFMA.FTZ R216, R226, R12.reuse, -R215.reuse ;  /* 0x0000000ce2d87223 */ /* 0x180fe200000108d7 */
[-CC-:B------:R-:W-:Y:S01]  /*10190*/  FFMA.FTZ R198, R218, R12.reuse, -R215.reuse ;  /* 0x0000000cdac67223 */ /* 0x180fe200000108d7 */
[----:B------:R-:W0:Y:S01]  /*101a0*/  S2R R226, SR_CgaCtaId ;  /* 0x0000000000e27919 */ /* 0x000e220000008800 */
        /* <DEDUP_REMOVED lines=8> */
[----:B------:R-:W-:Y:S01]  /*10230*/  IADD3 R166, R14, 0x22840, RZ ;  /* 0x000228400ea67810 */ /* 0x000fe20007ffe0ff */
[-CC-:B------:R-:W-:Y:S01]  /*10240*/  FFMA.FTZ R214, R223, R12.reuse, -R215.reuse ;  /* 0x0000000cdfd67223 */ /* 0x180fe200000108d7 */
[----:B------:R-:W1:Y:S01]  /*10250*/  MUFU.EX2 R153, R198 ;  /* 0x000000c600997308 */ /* 0x000e620000000800 */
[-CC-:B---3--:R-:W-:Y:S01]  /*10260*/  FFMA.FTZ R169, R221, R12.reuse, -R215.reuse ;  /* 0x0000000cdda97223 */ /* 0x188fe200000108d7 */
[-CC-:B------:R-:W-:Y:S01]  /*10270*/  FFMA.FTZ R190, R222, R12.reuse, -R215.reuse ;  /* 0x0000000cdebe7223 */ /* 0x180fe200000108d7 */
[-CC-:B------:R-:W-:Y:S01]  /*10280*/  FFMA.FTZ R194, R167, R12.reuse, -R215.reuse ;  /* 0x0000000ca7c27223 */ /* 0x180fe200000108d7 */
[--C-:B------:R-:W-:Y:S01]  /*10290*/  FFMA.FTZ R195, R170, R12, -R215.reuse ;  /* 0x0000000caac37223 */ /* 0x100fe200000108d7 */
[----:B------:R-:W-:Y:S01]  /*102a0*/  F2FP.BF16.F32.PACK_AB R170, R165, R178 ;  /* 0x000000b2a5aa723e */ /* 0x000fe200000010ff */
[-CC-:B------:R-:W-:Y:S01]  /*102b0*/  FFMA.FTZ R156, R156, R12.reuse, -R215.reuse ;  /* 0x0000000c9c9c7223 */ /* 0x180fe200000108d7 */
[-C--:B------:R-:W-:Y:S01]  /*102c0*/  FFMA.FTZ R157, R157, R12.reuse, -R215 ;  /* 0x0000000c9d9d7223 */ /* 0x080fe200000108d7 */
[----:B------:R-:W2:Y:S01]  /*102d0*/  MUFU.EX2 R199, R199 ;  /* 0x000000c700c77308 */ /* 0x000ea20000000800 */
[----:B------:R-:W-:Y:S01]  /*102e0*/  FADD.FTZ R3, R164, R3 ;  /* 0x00000003a4037221 */ /* 0x000fe20000010000 */
[-CC-:B------:R-:W-:Y:S01]  /*102f0*/  FFMA.FTZ R160, R160, R12.reuse, -R215.reuse ;  /* 0x0000000ca0a07223 */ /* 0x180fe200000108d7 */
[-CC-:B------:R-:W-:Y:S01]  /*10300*/  FFMA.FTZ R161, R161, R12.reuse, -R215.reuse ;  /* 0x0000000ca1a17223 */ /* 0x180fe200000108d7 */
[-C--:B------:R-:W-:Y:S01]  /*10310*/  FFMA.FTZ R162, R162, R12.reuse, -R215 ;  /* 0x0000000ca2a27223 */ /* 0x080fe200000108d7 */
[----:B----4-:R-:W-:Y:S01]  /*10320*/  FADD.FTZ R3, R179, R3 ;  /* 0x00000003b3037221 */ /* 0x010fe20000010000 */
[-CC-:B------:R-:W-:Y:S01]  /*10330*/  FFMA.FTZ R163, R163, R12.reuse, -R215.reuse ;  /* 0x0000000ca3a37223 */ /* 0x180fe200000108d7 */
[----:B------:R-:W-:Y:S01]  /*10340*/  FFMA.FTZ R186, R186, R12, -R215 ;  /* 0x0000000cbaba7223 */ /* 0x000fe200000108d7 */
[----:B------:R-:W3:Y:S01]  /*10350*/  MUFU.EX2 R155, R197 ;  /* 0x000000c5009b7308 */ /* 0x000ee20000000800 */
[----:B-1----:R-:W-:Y:S01]  /*10360*/  FFMA.FTZ R0, R188, R0, R153 ;  /* 0x00000000bc007223 */ /* 0x002fe20000010099 */
[----:B------:R-:W-:Y:S01]  /*10370*/  FADD.FTZ R3, R175, R3 ;  /* 0x00000003af037221 */ /* 0x000fe20000010000 */
[----:B------:R-:W-:Y:S01]  /*10380*/  FFMA.FTZ R187, R187, R12, -R215 ;  /* 0x0000000cbbbb7223 */ /* 0x000fe200000108d7 */
[----:B------:R-:W-:Y:S01]  /*10390*/  F2FP.BF16.F32.PACK_AB R164, R179, R164 ;  /* 0x000000a4b3a4723e */ /* 0x000fe200000010ff */
[-C--:B------:R-:W-:Y:S01]  /*103a0*/  FMUL.FTZ R26, R26, R188.reuse ;  /* 0x000000bc1a1a7220 */ /* 0x080fe20000410000 */
[----:B0-----:R-:W-:Y:S01]  /*103b0*/  PRMT R166, R226, 0x654, R166 ;  /* 0x00000654e2a67816 */ /* 0x001fe200000000a6 */
[----:B------:R-:W-:Y:S01]  /*103c0*/  FADD.FTZ R3, R182, R3 ;  /* 0x00000003b6037221 */ /* 0x000fe20000010000 */
[----:B------:R-:W0:Y:S01]  /*103d0*/  MUFU.EX2 R216, R216 ;  /* 0x000000d800d87308 */ /* 0x000e220000000800 */
[C---:B--2---:R-:W-:Y:S01]  /*103e0*/  FADD.FTZ R0, R199.reuse, R0 ;  /* 0x00000000c7007221 */ /* 0x044fe20000010000 */
[----:B------:R1:W-:Y:S01]  /*103f0*/  SYNCS.ARRIVE.TRANS64.RED.A1T0 RZ, [R166+URZ], RZ ;  /* 0x000000ffa6ff79a7 */ /* 0x0003e2000810043f */
[----:B------:R-:W-:Y:S01]  /*10400*/  F2FP.BF16.F32.PACK_AB R153, R199, R153 ;  /* 0x00000099c799723e */ /* 0x000fe200000010ff */
[-C--:B------:R-:W-:Y:S01]  /*10410*/  FMUL.FTZ R27, R27, R188.reuse ;  /* 0x000000bc1b1b7220 */ /* 0x080fe20000410000 */
[-C--:B------:R-:W-:Y:S01]  /*10420*/  FMUL.FTZ R30, R30, R188.reuse ;  /* 0x000000bc1e1e7220 */ /* 0x080fe20000410000 */
        /* <DEDUP_REMOVED lines=18> */
[----:B------:R0:W-:Y:S01]  /*10550*/  MUFU.EX2 R174, R196 ;  /* 0x000000c400ae7308 */ /* 0x0001e20000000800 */
[----:B-1----:R-:W-:Y:S01]  /*10560*/  FADD.FTZ R166, R217, R0 ;  /* 0x00000000d9a67221 */ /* 0x002fe20000010000 */
[-C--:B------:R-:W-:Y:S01]  /*10570*/  FMUL.FTZ R58, R58, R188.reuse ;  /* 0x000000bc3a3a7220 */ /* 0x080fe20000410000 */
[-C--:B------:R-:W-:Y:S01]  /*10580*/  FMUL.FTZ R59, R59, R188.reuse ;  /* 0x000000bc3b3b7220 */ /* 0x080fe20000410000 */
[-C--:B------:R-:W-:Y:S01]  /*10590*/  FMUL.FTZ R62, R62, R188.reuse ;  /* 0x000000bc3e3e7220 */ /* 0x080fe20000410000 */
[-C--:B------:R-:W-:Y:S01]  /*105a0*/  FMUL.FTZ R63, R63, R188.reuse ;  /* 0x000000bc3f3f7220 */ /* 0x080fe20000410000 */
[-C--:B------:R-:W-:Y:S01]  /*105b0*/  FMUL.FTZ R66, R66, R188.reuse ;  /* 0x000000bc42427220 */ /* 0x080fe20000410000 */
[----:B------:R-:W-:Y:S01]  /*105c0*/  FMUL.FTZ R67, R67, R188 ;  /* 0x000000bc43437220 */ /* 0x000fe20000410000 */
[----:B------:R-:W-:Y:S01]  /*105d0*/  MUFU.EX2 R220, R220 ;  /* 0x000000dc00dc7308 */ /* 0x000fe20000000800 */
[----:B0-----:R-:W-:Y:S01]  /*105e0*/  FFMA.FTZ R196, R171, R12, -R215 ;  /* 0x0000000cabc47223 */ /* 0x001fe200000108d7 */
[----:B--2---:R-:W-:Y:S01]  /*105f0*/  FADD.FTZ R166, R218, R166 ;  /* 0x000000a6daa67221 */ /* 0x004fe20000010000 */
        /* <DEDUP_REMOVED lines=24> */
[-C--:B------:R-:W-:Y:S01]  /*10780*/  FMUL.FTZ R107, R107, R188.reuse ;  /* 0x000000bc6b6b7220 */ /* 0x080fe20000410000 */
[C---:B------:R-:W-:Y:S01]  /*10790*/  F2FP.BF16.F32.PACK_AB R171, R220.reuse, R171 ;  /* 0x000000abdcab723e */ /* 0x040fe200000010ff */
[----:B------:R-:W-:Y:S01]  /*107a0*/  FADD.FTZ R165, R220, R165 ;  /* 0x000000a5dca57221 */ /* 0x000fe20000010000 */
        /* <DEDUP_REMOVED lines=11> */
[C---:B---3--:R-:W-:Y:S01]  /*10860*/  FADD.FTZ R178, R0.reuse, R165 ;  /* 0x000000a500b27221 */ /* 0x048fe20000010000 */
        /* <DEDUP_REMOVED lines=19> */
[----:B------:R-:W-:-:S03]  /*109a0*/  FMUL.FTZ R151, R151, R188 ;  /* 0x000000bc97977220 */ /* 0x000fc60000410000 */
[----:B------:R-:W1:Y:S08]  /*109b0*/  MUFU.EX2 R157, R157 ;  /* 0x0000009d009d7308 */ /* 0x000e700000000800 */
[----:B------:R-:W3:Y:S08]  /*109c0*/  MUFU.EX2 R180, R180 ;  /* 0x000000b400b47308 */ /* 0x000ef00000000800 */
[----:B------:R4:W-:Y:S08]  /*109d0*/  MUFU.EX2 R0, R160 ;  /* 0x000000a000007308 */ /* 0x0009f00000000800 */
[----:B------:R-:W5:Y:S01]  /*109e0*/  MUFU.EX2 R181, R181 ;  /* 0x000000b500b57308 */ /* 0x000f620000000800 */
[----:B----4-:R-:W-:-:S07]  /*109f0*/  FADD.FTZ R160, R173, R3 ;  /* 0x00000003ada07221 */ /* 0x010fce0000010000 */
[----:B------:R4:W5:Y:S08]  /*10a00*/  MUFU.EX2 R175, R161 ;  /* 0x000000a100af7308 */ /* 0x0009700000000800 */
[----:B------:R-:W5:Y:S01]  /*10a10*/  MUFU.EX2 R184, R184 ;  /* 0x000000b800b87308 */ /* 0x000f620000000800 */
[----:B----4-:R-:W-:-:S04]  /*10a20*/  FADD.FTZ R161, R191, R178 ;  /* 0x000000b2bfa17221 */ /* 0x010fc80000010000 */
[----:B--2---:R-:W-:-:S03]  /*10a30*/  FADD.FTZ R161, R156, R161 ;  /* 0x000000a19ca17221 */ /* 0x004fc60000010000 */
[----:B------:R0:W-:Y:S08]  /*10a40*/  MUFU.EX2 R3, R162 ;  /* 0x000000a200037308 */ /* 0x0001f00000000800 */
[----:B------:R-:W2:Y:S01]  /*10a50*/  MUFU.EX2 R185, R185 ;  /* 0x000000b900b97308 */ /* 0x000ea20000000800 */
[C---:B0-----:R-:W-:Y:S01]  /*10a60*/  FADD.FTZ R162, R159.reuse, R160 ;  /* 0x000000a09fa27221 */ /* 0x041fe20000010000 */
[----:B------:R-:W-:-:S06]  /*10a70*/  F2FP.BF16.F32.PACK_AB R160, R159, R173 ;  /* 0x000000ad9fa0723e */ /* 0x000fcc00000010ff */
[----:B------:R1:W0:Y:S08]  /*10a80*/  MUFU.EX2 R159, R163 ;  /* 0x000000a3009f7308 */ /* 0x0002300000000800 */
[----:B------:R-:W4:Y:S01]  /*10a90*/  MUFU.EX2 R192, R192 ;  /* 0x000000c000c07308 */ /* 0x000f220000000800 */
[C---:B-1----:R-:W-:Y:S01]  /*10aa0*/  FADD.FTZ R163, R157.reuse, R161 ;  /* 0x000000a19da37221 */ /* 0x042fe20000010000 */
[----:B------:R-:W-:Y:S01]  /*10ab0*/  F2FP.BF16.F32.PACK_AB R161, R157, R156 ;  /* 0x0000009c9da1723e */ /* 0x000fe200000010ff */
[----:B---3--:R-:W-:Y:S01]  /*10ac0*/  FADD.FTZ R156, R180, R162 ;  /* 0x000000a2b49c7221 */ /* 0x008fe20000010000 */
[----:B-----5:R-:W-:Y:S01]  /*10ad0*/  F2FP.BF16.F32.PACK_AB R162, R181, R180 ;  /* 0x000000b4b5a2723e */ /* 0x020fe200000010ff */
[----:B------:R-:W-:Y:S01]  /*10ae0*/  FADD.FTZ R157, R0, R163 ;  /* 0x000000a3009d7221 */ /* 0x000fe20000010000 */
[----:B------:R-:W-:Y:S01]  /*10af0*/  F2FP.BF16.F32.PACK_AB R163, R175, R0 ;  /* 0x00000000afa3723e */ /* 0x000fe200000010ff */
[----:B------:R-:W-:Y:S01]  /*10b00*/  FADD.FTZ R156, R181, R156 ;  /* 0x0000009cb59c7221 */ /* 0x000fe20000010000 */
[----:B------:R-:W1:Y:S01]  /*10b10*/  MUFU.EX2 R189, R189 ;  /* 0x000000bd00bd7308 */ /* 0x000e620000000800 */
[----:B------:R-:W-:-:S02]  /*10b20*/  FADD.FTZ R157, R175, R157 ;  /* 0x0000009daf9d7221 */ /* 0x000fc40000010000 */
[----:B------:R-:W-:Y:S01]  /*10b30*/  FADD.FTZ R0, R184, R156 ;  /* 0x0000009cb8007221 */ /* 0x000fe20000010000 */
[----:B--2---:R-:W-:Y:S01]  /*10b40*/  F2FP.BF16.F32.PACK_AB R156, R185, R184 ;  /* 0x000000b8b99c723e */ /* 0x004fe200000010ff */
[----:B------:R-:W-:Y:S02]  /*10b50*/  FADD.FTZ R157, R3, R157 ;  /* 0x0000009d039d7221 */ /* 0x000fe40000010000 */
[----:B------:R-:W-:Y:S01]  /*10b60*/  FADD.FTZ R0, R185, R0 ;  /* 0x00000000b9007221 */ /* 0x000fe20000010000 */
[----:B------:R-:W2:Y:S01]  /*10b70*/  MUFU.EX2 R194, R194 ;  /* 0x000000c200c27308 */ /* 0x000ea20000000800 */
[C---:B0-----:R-:W-:Y:S01]  /*10b80*/  FADD.FTZ R178, R159.reuse, R157 ;  /* 0x0000009d9fb27221 */ /* 0x041fe20000010000 */
[----:B------:R-:W-:Y:S01]  /*10b90*/  F2FP.BF16.F32.PACK_AB R157, R159, R3 ;  /* 0x000000039f9d723e */ /* 0x000fe200000010ff */
[----:B------:R-:W-:Y:S02]  /*10ba0*/  FADD.FTZ R0, R158, R0 ;  /* 0x000000009e007221 */ /* 0x000fe40000010000 */
[----:B----4-:R-:W-:-:S03]  /*10bb0*/  FADD.FTZ R178, R192, R178 ;  /* 0x000000b2c0b27221 */ /* 0x010fc60000010000 */
        /* <DEDUP_REMOVED lines=12> */
[----:B------:R-:W-:Y:S01]  /*10c80*/  FADD.FTZ R3, R174, R3 ;  /* 0x00000003ae037221 */ /* 0x000fe20000010000 */
[C---:B------:R-:W-:Y:S02]  /*10c90*/  F2FP.BF16.F32.PACK_AB R174, R183.reuse, R174 ;  /* 0x000000aeb7ae723e */ /* 0x040fe400000010ff */
[----:B------:R-:W1:Y:S01]  /*10ca0*/  MUFU.EX2 R187, R187 ;  /* 0x000000bb00bb7308 */ /* 0x000e620000000800 */
[C---:B--2---:R-:W-:Y:S01]  /*10cb0*/  FADD.FTZ R0, R196.reuse, R178 ;  /* 0x000000b2c4007221 */ /* 0x044fe20000010000 */
[----:B------:R-:W-:Y:S01]  /*10cc0*/  F2FP.BF16.F32.PACK_AB R173, R196, R173 ;  /* 0x000000adc4ad723e */ /* 0x000fe200000010ff */
[----:B------:R-:W-:Y:S02]  /*10cd0*/  FADD.FTZ R3, R183, R3 ;  /* 0x00000003b7037221 */ /* 0x000fe40000010000 */
[----:B0-----:R-:W-:-:S04]  /*10ce0*/  FADD.FTZ R0, R175, R0 ;  /* 0x00000000af007221 */ /* 0x001fc80000010000 */
[C---:B-1----:R-:W-:Y:S01]  /*10cf0*/  FADD.FTZ R0, R187.reuse, R0 ;  /* 0x00000000bb007221 */ /* 0x042fe20000010000 */
[----:B------:R-:W-:Y:S01]  /*10d00*/  F2FP.BF16.F32.PACK_AB R175, R187, R175 ;  /* 0x000000afbbaf723e */ /* 0x000fe200000010ff */
[----:B------:R-:W-:Y:S06]  /*10d10*/  @!P0 BRA `(.L_x_14482) ;  /* 0x0000000000048947 */ /* 0x000fec0003800000 */
[----:B------:R-:W-:Y:S01]  /*10d20*/  BPT.TRAP 0x1 ;  /* 0x000000040000795c */ /* 0x000fe20000300000 */
.L_x_14482:
[----:B------:R0:W1:Y:S01]  /*10d30*/  SYNCS.PHASECHK.TRANS64.TRYWAIT P1, [R14+URZ+0x22850], R15 ;  /* 0x0228500f0e0075a7 */ /* 0x000062000802017f */
[----:B------:R-:W-:Y:S05]  /*10d40*/  @!P0 BRA `(.L_x_14483) ;  /* 0x0000000000048947 */ /* 0x000fea0003800000 */
[----:B------:R-:W-:Y:S01]  /*10d50*/  BPT.TRAP 0x1 ;  /* 0x000000040000795c */ /* 0x000fe20000300000 */
.L_x_14483:
[----:B------:R-:W-:Y:S04]  /*10d60*/  BSSY B0, `(.L_x_14484) ;  /* 0x0000004000007945 */ /* 0x000fe80003800000 */
[----:B-1----:R-:W-:Y:S05]  /*10d70*/  @P1 BRA `(.L_x_14485) ;  /* 0x0000000000081947 */ /* 0x002fea0003800000 */
[----:B------:R-:W1:Y:S02]  /*10d80*/  SYNCS.PHASECHK.TRANS64.TRYWAIT P1, [R14+URZ+0x22850], R15 ;  /* 0x0228500f0e0075a7 */ /* 0x000e64000802017f */
[----:B-1----:R-:W-:Y:S05]  /*10d90*/  @!P1 BRA `(.L_x_14486) ;  /* 0x000000c0008c9947 */ /* 0x002fea0003800000 */
.L_x_14485:
[----:B------:R-:W-:Y:S05]  /*10da0*/  BSYNC B0 ;  /* 0x0000000000007941 */ /* 0x000fea0003800000 */
.L_x_14484:
        /* <DEDUP_REMOVED lines=23> */
[----:B------:R-:W-:Y:S01]  /*10f20*/  R2UR UR7, R153 ;  /* 0x00000000990772ca */ /* 0x000fe200000e0000 */
[----:B------:R-:W-:Y:S01]  /*10f30*/  IMAD.MOV.U32 R153, RZ, RZ, 0x40000040 ;  /* 0x40000040ff997424 */ /* 0x000fe200078e00ff */
[----:B------:R-:W-:Y:S02]  /*10f40*/  WARPGROUP.DEPBAR.LE gsb0, 0x0 ;  /* 0x00008000000079c5 */ /* 0x000fe40000010000 */
[----:B------:R-:W-:-:S15]  /*10f50*/  WARPGROUP.ARRIVE ;  /* 0x00000000000079c5 */ /* 0x000fde0000000000 */
[----:B------:R-:W-:-:S06]  /*10f60*/  NOP ;  /* 0x0000000000007918 */ /* 0x000fcc0000000000 */
        /* <DEDUP_REMOVED lines=25> */
.L_x_14487:
[----:B------:R-:W0:Y:S01]  /*11100*/  S2R R15, SR_CgaCtaId ;  /* 0x00000000000f7919 */ /* 0x000e220000008800 */
[C---:B------:R-:W-:Y:S01]  /*11110*/  ISETP.GT.AND P1, PT, R13.reuse, RZ, PT ;  /* 0x000000ff0d00720c */ /* 0x040fe20003f24270 */
[----:B------:R-:W-:Y:S02]  /*11120*/  VIADD R14, R14, 0x22860 ;  /* 0x000228600e0e7836 */ /* 0x000fe40000000000 */
[----:B------:R-:W-:Y:S02]  /*11130*/  VIADD R13, R13, 0xffffffff ;  /* 0xffffffff0d0d7836 */ /* 0x000fe40000000000 */
[----:B------:R-:W-:Y:S02]  /*11140*/  IMAD.MOV.U32 R214, RZ, RZ, R176 ;  /* 0x000000ffffd67224 */ /* 0x000fe400078e00b0 */
[----:B------:R-:W-:Y:S01]  /*11150*/  IMAD.MOV.U32 R215, RZ, RZ, R20 ;  /* 0x000000ffffd77224 */ /* 0x000fe200078e0014 */
[----:B0-----:R-:W-:-:S04]  /*11160*/  PRMT R14, R15, 0x654, R14 ;  /* 0x000006540f0e7816 */ /* 0x001fc8000000000e */
[----:B------:R1:W-:Y:S01]  /*11170*/  SYNCS.ARRIVE.TRANS64.RED.A1T0 RZ, [R14+URZ], RZ ;  /* 0x000000ff0eff79a7 */ /* 0x0003e2000810043f */
[----:B------:R-:W-:Y:S05]  /*11180*/  @P1 BRA `(.L_x_14488) ;  /* 0xffffffd800c01947 */ /* 0x000fea000383ffff */
.L_x_14476:
[----:B------:R-:W2:Y:S01]  /*11190*/  LDL.LU R171, [R1+0x44] ;  /* 0x0000440001ab7983 */ /* 0x000ea20000300800 */
[----:B------:R-:W-:Y:S05]  /*111a0*/  WARPSYNC.ALL ;  /* 0x0000000000007948 */ /* 0x000fea0003800000 */
[----:B------:R-:W3:Y:S01]  /*111b0*/  SHFL.BFLY PT, R4, R3, 0x2, 0x1f ;  /* 0x0c401f0003047f89 */ /* 0x000ee200000e0000 */
[----:B------:R-:W-:Y:S01]  /*111c0*/  IADD3 R22, R22, 0x1, RZ ;  /* 0x0000000116167810 */ /* 0x000fe20007ffe0ff */
[----:B------:R4:W-:Y:S08]  /*111d0*/  BAR.ARV R21, 0x100 ;  /* 0x000400150000751d */ /* 0x0009f00000002000 */
[----:B------:R-:W-:Y:S06]  /*111e0*/  BAR.ARV 0x8, 0x180 ;  /* 0x0206000000007b1d */ /* 0x000fec0000002000 */
[----:B------:R-:W-:Y:S01]  /*111f0*/  ISETP.NE.AND P0, PT, R22, 0x2, PT ;  /* 0x000000021600780c */ /* 0x000fe20003f05270 */
[----:B------:R-:W5:Y:S01]  /*11200*/  SHFL.BFLY PT, R7, R0, 0x2, 0x1f ;  /* 0x0c401f0000077f89 */ /* 0x000f6200000e0000 */
[----:B------:R-:W-:-:S02]  /*11210*/  PLOP3.LUT P1, PT, PT, PT, PT, 0x8, 0x0 ;  /* 0x000000000000781c */ /* 0x000fc40003f2e170 */
[----:B------:R-:W-:Y:S01]  /*11220*/  SEL R22, R22, RZ, P0 ;  /* 0x000000ff16167207 */ /* 0x000fe20000000000 */
[----:B---3--:R-:W-:Y:S01]  /*11230*/  FADD.FTZ R4, R4, R3 ;  /* 0x0000000304047221 */ /* 0x008fe20000010000 */
[----:B------:R-:W-:-:S04]  /*11240*/  SEL R3, RZ, 0x1, P0 ;  /* 0x00000001ff037807 */ /* 0x000fc80000000000 */
[----:B------:R-:W3:Y:S01]  /*11250*/  SHFL.BFLY PT, R5, R4, 0x1, 0x1f ;  /* 0x0c201f0004057f89 */ /* 0x000ee200000e0000 */
[----:B------:R-:W-:Y:S01]  /*11260*/  LOP3.LUT R202, R202, R3, RZ, 0x3c, !PT ;  /* 0x00000003caca7212 */ /* 0x000fe200078e3cff */
[----:B-----5:R-:W-:Y:S01]  /*11270*/  FADD.FTZ R8, R7, R0 ;  /* 0x0000000007087221 */ /* 0x020fe20000010000 */
[----:B------:R-:W-:-:S04]  /*11280*/  IMAD.MOV.U32 R7, RZ, RZ, RZ ;  /* 0x000000ffff077224 */ /* 0x000fc800078e00ff */
[----:B------:R-:W5:Y:S01]  /*11290*/  SHFL.BFLY PT, R9, R8, 0x1, 0x1f ;  /* 0x0c201f0008097f89 */ /* 0x000f6200000e0000 */
[----:B---3--:R-:W-:Y:S01]  /*112a0*/  FADD.FTZ R5, R4, R5 ;  /* 0x0000000504057221 */ /* 0x008fe20000010000 */
[----:B------:R-:W-:-:S04]  /*112b0*/  IMAD.MOV.U32 R4, RZ, RZ, RZ ;  /* 0x000000ffff047224 */ /* 0x000fc800078e00ff */
[----:B------:R-:W-:-:S13]  /*112c0*/  FSETP.NE.FTZ.AND P2, PT, R5, RZ, PT ;  /* 0x000000ff0500720b */ /* 0x000fda0003f55000 */
[----:B------:R-:W3:Y:S01]  /*112d0*/  @P2 MUFU.RCP R7, R5 ;  /* 0x0000000500072308 */ /* 0x000ee20000001000 */
[----:B-----5:R-:W-:Y:S01]  /*112e0*/  FADD.FTZ R6, R8, R9 ;  /* 0x0000000908067221 */ /* 0x020fe20000010000 */
[----:B------:R-:W-:Y:S02]  /*112f0*/  IMAD.MOV.U32 R9, RZ, RZ, -0x800000 ;  /* 0xff800000ff097424 */ /* 0x000fe400078e00ff */
[----:B------:R-:W-:Y:S02]  /*11300*/  IMAD.MOV.U32 R8, RZ, RZ, -0x800000 ;  /* 0xff800000ff087424 */ /* 0x000fe400078e00ff */
[----:B------:R-:W-:Y:S02]  /*11310*/  FSETP.NE.FTZ.AND P3, PT, R6, RZ, PT ;  /* 0x000000ff0600720b */ /* 0x000fe40003f75000 */
[----:B------:R-:W-:Y:S01]  /*11320*/  @P2 MUFU.LG2 R19, R5 ;  /* 0x0000000500132308 */ /* 0x000fe20000000c00 */
[-C--:B---3--:R-:W-:Y:S01]  /*11330*/  FMUL.FTZ R155, R56, R7.reuse ;  /* 0x00000007389b7220 */ /* 0x088fe20000410000 */
[-C--:B------:R-:W-:Y:S01]  /*11340*/  FMUL.FTZ R158, R68, R7.reuse ;  /* 0x00000007449e7220 */ /* 0x080fe20000410000 */
[----:B------:R-:W-:-:S08]  /*11350*/  FMUL.FTZ R159, R72, R7 ;  /* 0x00000007489f7220 */ /* 0x000fd00000410000 */
[----:B------:R-:W3:Y:S01]  /*11360*/  @P3 MUFU.RCP R4, R6 ;  /* 0x0000000600043308 */ /* 0x000ee20000001000 */
[-C--:B------:R-:W-:Y:S01]  /*11370*/  FMUL.FTZ R160, R76, R7.reuse ;  /* 0x000000074ca07220 */ /* 0x080fe20000410000 */
[-C--:B------:R-:W-:Y:S01]  /*11380*/  FMUL.FTZ R161, R80, R7.reuse ;  /* 0x0000000750a17220 */ /* 0x080fe20000410000 */
[-C--:B------:R-:W-:Y:S01]  /*11390*/  FMUL.FTZ R162, R84, R7.reuse ;  /* 0x0000000754a27220 */ /* 0x080fe20000410000 */
[-C--:B------:R-:W-:Y:S01]  /*113a0*/  FMUL.FTZ R163, R88, R7.reuse ;  /* 0x0000000758a37220 */ /* 0x080fe20000410000 */
[-C--:B------:R-:W-:Y:S01]  /*113b0*/  FMUL.FTZ R0, R24, R7.reuse ;  /* 0x0000000718007220 */ /* 0x080fe20000410000 */
[-C--:B------:R-:W-:Y:S01]  /*113c0*/  FMUL.FTZ R25, R25, R7.reuse ;  /* 0x0000000719197220 */ /* 0x080fe20000410000 */
[-C--:B------:R-:W-:Y:S01]  /*113d0*/  FMUL.FTZ R28, R28, R7.reuse ;  /* 0x000000071c1c7220 */ /* 0x080fe20000410000 */
[----:B------:R-:W5:Y:S01]  /*113e0*/  @P3 MUFU.LG2 R5, R6 ;  /* 0x0000000600053308 */ /* 0x000f620000000c00 */
[-C--:B------:R-:W-:Y:S01]  /*113f0*/  FMUL.FTZ R29, R29, R7.reuse ;  /* 0x000000071d1d7220 */ /* 0x080fe20000410000 */
[-C--:B01----:R-:W-:Y:S01]  /*11400*/  FMUL.FTZ R14, R32, R7.reuse ;  /* 0x00000007200e7220 */ /* 0x083fe20000410000 */
        /* <DEDUP_REMOVED lines=52> */
[-C--:B---3--:R-:W-:Y:S01]  /*11750*/  FMUL.FTZ R7, R30, R4.reuse ;  /* 0x000000041e077220 */ /* 0x088fe20000410000 */
[C---:B------:R-:W-:Y:S01]  /*11760*/  @P2 FMUL.FTZ R24, R12.reuse, 0.69314718246459960938 ;  /* 0x3f3172180c182820 */ /* 0x040fe20000410000 */
[----:B----4-:R-:W-:Y:S01]  /*11770*/  @P3 FMUL.FTZ R21, R12, 0.69314718246459960938 ;  /* 0x3f3172180c153820 */ /* 0x010fe20000410000 */
[----:B------:R-:W-:Y:S01]  /*11780*/  @P2 FMUL.FTZ R19, R19, 0.69314718246459960938 ;  /* 0x3f31721813132820 */ /* 0x000fe20000410000 */
[----:B-----5:R-:W-:Y:S01]  /*11790*/  @P3 FMUL.FTZ R30, R5, 0.69314718246459960938 ;  /* 0x3f317218051e3820 */ /* 0x020fe20000410000 */
        /* <DEDUP_REMOVED lines=67> */
.L_x_14417:
        /* <DEDUP_REMOVED lines=11> */
[----:B------:R-:W4:Y:S01]  /*11c80*/  LDL.LU R172, [R1+0x3c] ;  /* 0x00003c0001ac7983 */ /* 0x000f220000300800 */
[----:B------:R-:W1:Y:S01]  /*11c90*/  S2R R4, SR_SWINHI ;  /* 0x0000000000047919 */ /* 0x000e620000002f00 */
[----:B------:R-:W-:Y:S05]  /*11ca0*/  WARPSYNC.ALL ;  /* 0x0000000000007948 */ /* 0x000fea0003800000 */
[----:B------:R-:W-:Y:S01]  /*11cb0*/  F2FP.BF16.F32.PACK_AB R7, R12, R7 ;  /* 0x000000070c07723e */ /* 0x000fe200000010ff */
[----:B------:R-:W-:Y:S01]  /*11cc0*/  ULDC.64 UR4, c[0x0][0xc00] ;  /* 0x0003000000047ab9 */ /* 0x000fe20000000a00 */
[----:B------:R-:W-:Y:S01]  /*11cd0*/  F2FP.BF16.F32.PACK_AB R13, R43, R13 ;  /* 0x0000000d2b0d723e */ /* 0x000fe200000010ff */
[----:B0-----:R-:W4:Y:S01]  /*11ce0*/  LDL R171, [R1+0x28] ;  /* 0x0000280001ab7983 */ /* 0x001f220000100800 */
[----:B------:R-:W-:-:S02]  /*11cf0*/  MOV R20, R19 ;  /* 0x0000001300147202 */ /* 0x000fc40000000f00 */
[----:B-1----:R-:W-:Y:S02]  /*11d00*/  MOV R21, R4 ;  /* 0x0000000400157202 */ /* 0x002fe40000000f00 */
        /* <DEDUP_REMOVED lines=16> */
[----:B------:R-:W-:-:S04]  /*11e10*/  IADD3 R5, P2, R112, 0x40, RZ ;  /* 0x0000004070057810 */ /* 0x000fc80007f5e0ff */
[----:B------:R-:W-:Y:S02]  /*11e20*/  LOP3.LUT R24, R5, 0x380, RZ, 0xc0, !PT ;  /* 0x0000038005187812 */ /* 0x000fe400078ec0ff */
[----:B------:R-:W-:Y:S02]  /*11e30*/  IADD3 R97, P1, R112, 0x20, RZ ;  /* 0x0000002070617810 */ /* 0x000fe40007f3e0ff */
[----:B------:R-:W-:Y:S02]  /*11e40*/  SHF.R.U64 R24, R24, 0x3, RZ ;  /* 0x0000000318187819 */ /* 0x000fe400000012ff */
[----:B------:R-:W-:Y:S02]  /*11e50*/  LOP3.LUT R96, R97, 0x380, RZ, 0xc0, !PT ;  /* 0x0000038061607812 */ /* 0x000fe400078ec0ff */
[----:B------:R-:W-:Y:S02]  /*11e60*/  LOP3.LUT R24, R24, R5, RZ, 0x3c, !PT ;  /* 0x0000000518187212 */ /* 0x000fe400078e3cff */
[----:B------:R-:W-:-:S02]  /*11e70*/  LOP3.LUT R5, R112, 0x380, RZ, 0xc0, !PT ;  /* 0x0000038070057812 */ /* 0x000fc400078ec0ff */
[----:B------:R-:W-:Y:S02]  /*11e80*/  SHF.R.U64 R96, R96, 0x3, RZ ;  /* 0x0000000360607819 */ /* 0x000fe400000012ff */
[----:B------:R-:W-:Y:S02]  /*11e90*/  SHF.R.U64 R5, R5, 0x3, RZ ;  /* 0x0000000305057819 */ /* 0x000fe400000012ff */
[----:B------:R-:W-:Y:S02]  /*11ea0*/  LOP3.LUT R96, R96, R97, RZ, 0x3c, !PT ;  /* 0x0000006160607212 */ /* 0x000fe400078e3cff */
[----:B------:R-:W-:Y:S01]  /*11eb0*/  LOP3.LUT R4, R5, R112, RZ, 0x3c, !PT ;  /* 0x0000007005047212 */ /* 0x000fe200078e3cff */
[--C-:B------:R-:W-:Y:S01]  /*11ec0*/  IMAD.MOV.U32 R5, RZ, RZ, R113.reuse ;  /* 0x000000ffff057224 */ /* 0x100fe200078e0071 */
[C---:B------:R-:W-:Y:S01]  /*11ed0*/  IADD3 R111, P3, R112.reuse, 0x60, RZ ;  /* 0x00000060706f7810 */ /* 0x040fe20007f7e0ff */
[----:B------:R-:W-:Y:S01]  /*11ee0*/  IMAD.X R97, RZ, RZ, R113, P1 ;  /* 0x000000ffff617224 */ /* 0x000fe200008e0671 */
[----:B------:R-:W-:-:S02]  /*11ef0*/  IADD3 R101, P4, R112, 0x4000, RZ ;  /* 0x0000400070657810 */ /* 0x000fc40007f9e0ff */
[----:B------:R-:W-:Y:S02]  /*11f00*/  IADD3 R105, P1, R112, 0x4060, RZ ;  /* 0x0000406070697810 */ /* 0x000fe40007f3e0ff */
[----:B------:R-:W-:Y:S02]  /*11f10*/  LOP3.LUT R110, R111, 0x380, RZ, 0xc0, !PT ;  /* 0x000003806f6e7812 */ /* 0x000fe400078ec0ff */
[----:B------:R-:W-:Y:S02]  /*11f20*/  MOV R30, R4 ;  /* 0x00000004001e7202 */ /* 0x000fe40000000f00 */
[----:B------:R-:W-:Y:S02]  /*11f30*/  LOP3.LUT R100, R101, 0x380, RZ, 0xc0, !PT ;  /* 0x0000038065647812 */ /* 0x000fe400078ec0ff */
[----:B------:R-:W-:Y:S02]  /*11f40*/  LOP3.LUT R104, R105, 0x380, RZ, 0xc0, !PT ;  /* 0x0000038069687812 */ /* 0x000fe400078ec0ff */
[----:B------:R-:W-:Y:S01]  /*11f50*/  F2FP.BF16.F32.PACK_AB R4, R25, R0 ;  /* 0x000000001904723e */ /* 0x000fe200000010ff */
[----:B------:R-:W-:Y:S01]  /*11f60*/  IMAD.X R25, RZ, RZ, R113, P2 ;  /* 0x000000ffff197224 */ /* 0x000fe200010e0671 */
[----:B------:R-:W-:-:S02]  /*11f70*/  F2FP.BF16.F32.PACK_AB R5, R6, R26 ;  /* 0x0000001a0605723e */ /* 0x000fc400000010ff */
[----:B------:R-:W-:Y:S02]  /*11f80*/  F2FP.BF16.F32.PACK_AB R6, R29, R28 ;  /* 0x0000001c1d06723e */ /* 0x000fe400000010ff */
[----:B------:R-:W-:Y:S02]  /*11f90*/  IADD3 R29, P2, R112, 0x8000, RZ ;  /* 0x00008000701d7810 */ /* 0x000fe40007f5e0ff */
[----:B------:R-:W-:Y:S02]  /*11fa0*/  SHF.R.U64 R110, R110, 0x3, RZ ;  /* 0x000000036e6e7819 */ /* 0x000fe400000012ff */
[----:B------:R-:W-:Y:S02]  /*11fb0*/  SHF.R.U64 R100, R100, 0x3, RZ ;  /* 0x0000000364647819 */ /* 0x000fe400000012ff */
[----:B------:R-:W-:Y:S02]  /*11fc0*/  SHF.R.U64 R104, R104, 0x3, RZ ;  /* 0x0000000368687819 */ /* 0x000fe400000012ff */
[----:B------:R-:W-:-:S02]  /*11fd0*/  LOP3.LUT R0, R29, 0x380, RZ, 0xc0, !PT ;  /* 0x000003801d007812 */ /* 0x000fc400078ec0ff */
[----:B------:R-:W-:Y:S01]  /*11fe0*/  LOP3.LUT R110, R110, R111, RZ, 0x3c, !PT ;  /* 0x0000006f6e6e7212 */ /* 0x000fe200078e3cff */
[--C-:B------:R-:W-:Y:S01]  /*11ff0*/  IMAD.X R111, RZ, RZ, R113.reuse, P3 ;  /* 0x000000ffff6f7224 */ /* 0x100fe200018e0671 */
[----:B------:R-:W-:Y:S01]  /*12000*/  LOP3.LUT R100, R100, R101, RZ, 0x3c, !PT ;  /* 0x0000006564647212 */ /* 0x000fe200078e3cff */
[----:B------:R0:W-:Y:S01]  /*12010*/  STSM.16.M88.4 [R30], R4 ;  /* 0x000000041e007844 */ /* 0x0001e20000000200 */
[----:B------:R-:W-:Y:S01]  /*12020*/  LOP3.LUT R104, R104, R105, RZ, 0x3c, !PT ;  /* 0x0000006968687212 */ /* 0x000fe200078e3cff */
[----:B------:R-:W-:Y:S01]  /*12030*/  IMAD.X R101, RZ, RZ, R113, P4 ;  /* 0x000000ffff657224 */ /* 0x000fe200020e0671 */
[C---:B------:R-:W-:Y:S02]  /*12040*/  IADD3 R105, P3, R112.reuse, 0x8020, RZ ;  /* 0x0000802070697810 */ /* 0x040fe40007f7e0ff */
[C---:B------:R-:W-:Y:S02]  /*12050*/  IADD3 R115, P4, R112.reuse, 0x8040, RZ ;  /* 0x0000804070737810 */ /* 0x040fe40007f9e0ff */
[----:B------:R-:W-:-:S02]  /*12060*/  IADD3 R109, P5, R112, 0x4020, RZ ;  /* 0x00004020706d7810 */ /* 0x000fc40007fbe0ff */
[----:B------:R-:W-:Y:S02]  /*12070*/  IADD3 R107, P0, R112, 0x4040, RZ ;  /* 0x00004040706b7810 */ /* 0x000fe40007f1e0ff */
[----:B------:R-:W-:Y:S02]  /*12080*/  LOP3.LUT R12, R105, 0x380, RZ, 0xc0, !PT ;  /* 0x00000380690c7812 */ /* 0x000fe400078ec0ff */
[----:B0-----:R-:W-:Y:S01]  /*12090*/  SHF.R.U64 R4, R0, 0x3, RZ ;  /* 0x0000000300047819 */ /* 0x001fe200000012ff */
[----:B------:R-:W-:Y:S01]  /*120a0*/  IMAD.X R5, RZ, RZ, R113, P2 ;  /* 0x000000ffff057224 */ /* 0x000fe200010e0671 */
[----:B------:R-:W-:Y:S02]  /*120b0*/  LOP3.LUT R114, R115, 0x380, RZ, 0xc0, !PT ;  /* 0x0000038073727812 */ /* 0x000fe400078ec0ff */
[----:B------:R-:W-:Y:S02]  /*120c0*/  LOP3.LUT R4, R4, R29, RZ, 0x3c, !PT ;  /* 0x0000001d04047212 */ /* 0x000fe400078e3cff */
[----:B------:R-:W-:-:S02]  /*120d0*/  IADD3 R29, P2, R112, 0xc040, RZ ;  /* 0x0000c040701d7810 */ /* 0x000fc40007f5e0ff */
[----:B------:R-:W-:Y:S02]  /*120e0*/  LOP3.LUT R108, R109, 0x380, RZ, 0xc0, !PT ;  /* 0x000003806d6c7812 */ /* 0x000fe400078ec0ff */
[----:B------:R-:W-:Y:S02]  /*120f0*/  LOP3.LUT R106, R107, 0x380, RZ, 0xc0, !PT ;  /* 0x000003806b6a7812 */ /* 0x000fe400078ec0ff */
[----:B------:R-:W-:Y:S02]  /*12100*/  SHF.R.U64 R6, R12, 0x3, RZ ;  /* 0x000000030c067819 */ /* 0x000fe400000012ff */
[----:B------:R-:W-:Y:S01]  /*12110*/  SHF.R.U64 R114, R114, 0x3, RZ ;  /* 0x0000000372727819 */ /* 0x000fe200000012ff */
[----:B------:R-:W-:Y:S01]  /*12120*/  IMAD.X R7, RZ, RZ, R113, P3 ;  /* 0x000000ffff077224 */ /* 0x000fe200018e0671 */
[----:B------:R-:W-:Y:S02]  /*12130*/  LOP3.LUT R28, R29, 0x380, RZ, 0xc0, !PT ;  /* 0x000003801d1c7812 */ /* 0x000fe400078ec0ff */
[----:B------:R-:W-:-:S02]  /*12140*/  SHF.R.U64 R108, R108, 0x3, RZ ;  /* 0x000000036c6c7819 */ /* 0x000fc400000012ff */
[----:B------:R-:W-:Y:S02]  /*12150*/  SHF.R.U64 R106, R106, 0x3, RZ ;  /* 0x000000036a6a7819 */ /* 0x000fe400000012ff */
[----:B------:R-:W-:Y:S02]  /*12160*/  LOP3.LUT R6, R6, R105, RZ, 0x3c, !PT ;  /* 0x0000006906067212 */ /* 0x000fe400078e3cff */
[----:B------:R-:W-:Y:S02]  /*12170*/  LOP3.LUT R114, R114, R115, RZ, 0x3c, !PT ;  /* 0x0000007372727212 */ /* 0x000fe400078e3cff */
[----:B------:R-:W-:Y:S02]  /*12180*/  IADD3 R115, P3, R112, 0xc060, RZ ;  /* 0x0000c06070737810 */ /* 0x000fe40007f7e0ff */
[----:B------:R-:W-:Y:S01]  /*12190*/  SHF.R.U64 R28, R28, 0x3, RZ ;  /* 0x000000031c1c7819 */ /* 0x000fe200000012ff */
[--C-:B------:R-:W-:Y:S01]  /*121a0*/  IMAD.X R105, RZ, RZ, R113.reuse, P1 ;  /* 0x000000ffff697224 */ /* 0x100fe200008e0671 */
[----:B------:R-:W-:Y:S01]  /*121b0*/  LOP3.LUT R108, R108, R109, RZ, 0x3c, !PT ;  /* 0x0000006d6c6c7212 */ /* 0x000fe200078e3cff */
[--C-:B------:R-:W-:Y:S01]  /*121c0*/  IMAD.X R109, RZ, RZ, R113.reuse, P5 ;  /* 0x000000ffff6d7224 */ /* 0x100fe200028e0671 */
[----:B------:R-:W-:Y:S01]  /*121d0*/  LOP3.LUT R106, R106, R107, RZ, 0x3c, !PT ;  /* 0x0000006b6a6a7212 */ /* 0x000fe200078e3cff */
[----:B------:R-:W-:Y:S01]  /*121e0*/  IMAD.X R107, RZ, RZ, R113, P0 ;  /* 0x000000ffff6b7224 */ /* 0x000fe200000e0671 */
[----:B------:R-:W-:-:S02]  /*121f0*/  MOV R0, R4 ;  /* 0x0000000400007202 */ /* 0x000fc40000000f00 */
[----:B--2---:R-:W-:Y:S02]  /*12200*/  MOV R32, R6 ;  /* 0x0000000600207202 */ /* 0x004fe40000000f00 */
[C---:B------:R-:W-:Y:S02]  /*12210*/  IADD3 R117, P5, R112.reuse, 0x8060, RZ ;  /* 0x0000806070757810 */ /* 0x040fe40007fbe0ff */
[C---:B------:R-:W-:Y:S02]  /*12220*/  IADD3 R119, P0, R112.reuse, 0xc000, RZ ;  /* 0x0000c00070777810 */ /* 0x040fe40007f1e0ff */
[----:B------:R-:W-:Y:S02]  /*12230*/  IADD3 R121, P1, R112, 0xc020, RZ ;  /* 0x0000c02070797810 */ /* 0x000fe40007f3e0ff */
[----:B------:R-:W-:Y:S02]  /*12240*/  MOV R96, R96 ;  /* 0x0000006000607202 */ /* 0x000fe40000000f00 */
[----:B------:R-:W-:-:S02]  /*12250*/  F2FP.BF16.F32.PACK_AB R4, R3, R14 ;  /* 0x0000000e0304723e */ /* 0x000fc400000010ff */
[----:B------:R-:W-:Y:S02]  /*12260*/  F2FP.BF16.F32.PACK_AB R5, R11, R10 ;  /* 0x0000000a0b05723e */ /* 0x000fe400000010ff */
[----:B------:R-:W-:Y:S02]  /*12270*/  F2FP.BF16.F32.PACK_AB R6, R37, R36 ;  /* 0x000000242506723e */ /* 0x000fe400000010ff */
[----:B------:R-:W-:Y:S02]  /*12280*/  F2FP.BF16.F32.PACK_AB R7, R39, R38 ;  /* 0x000000262707723e */ /* 0x000fe400000010ff */
[----:B------:R-:W-:Y:S02]  /*12290*/  LOP3.LUT R112, R115, 0x380, RZ, 0xc0, !PT ;  /* 0x0000038073707812 */ /* 0x000fe400078ec0ff */
[----:B------:R-:W-:Y:S01]  /*122a0*/  LOP3.LUT R28, R28, R29, RZ, 0x3c, !PT ;  /* 0x0000001d1c1c7212 */ /* 0x000fe200078e3cff */
[----:B------:R-:W-:Y:S01]  /*122b0*/  IMAD.X R29, RZ, RZ, R113, P2 ;  /* 0x000000ffff1d7224 */ /* 0x000fe200010e0671 */
[----:B------:R-:W-:-:S02]  /*122c0*/  MOV R24, R24 ;  /* 0x0000001800187202 */ /* 0x000fc40000000f00 */
[----:B------:R-:W-:Y:S02]  /*122d0*/  F2FP.BF16.F32.PACK_AB R12, R41, R152 ;  /* 0x00000098290c723e */ /* 0x000fe400000010ff */
[----:B------:R-:W-:Y:S01]  /*122e0*/  F2FP.BF16.F32.PACK_AB R14, R45, R44 ;  /* 0x0000002c2d0e723e */ /* 0x000fe200000010ff */
[----:B------:R-:W-:Y:S01]  /*122f0*/  STSM.16.M88.4 [R96], R4 ;  /* 0x0000000460007844 */ /* 0x000fe20000000200 */
[----:B------:R-:W-:Y:S02]  /*12300*/  SHF.R.U64 R112, R112, 0x3, RZ ;  /* 0x0000000370707819 */ /* 0x000fe400000012ff */
[----:B------:R-:W-:Y:S01]  /*12310*/  LOP3.LUT R116, R117, 0x380, RZ, 0xc0, !PT ;  /* 0x0000038075747812 */ /* 0x000fe200078ec0ff */
[----:B------:R0:W-:Y:S01]  /*12320*/  STSM.16.M88.4 [R24], R12 ;  /* 0x0000000c18007844 */ /* 0x0001e20000000200 */
[----:B------:R-:W-:Y:S02]  /*12330*/  LOP3.LUT R118, R119, 0x380, RZ, 0xc0, !PT ;  /* 0x0000038077767812 */ /* 0x000fe400078ec0ff */
[----:B------:R-:W-:-:S02]  /*12340*/  MOV R110, R110 ;  /* 0x0000006e006e7202 */ /* 0x000fc40000000f00 */
[----:B------:R-:W-:Y:S02]  /*12350*/  MOV R3, R28 ;  /* 0x0000001c00037202 */ /* 0x000fe40000000f00 */
[----:B------:R-:W-:Y:S02]  /*12360*/  F2FP.BF16.F32.PACK_AB R25, R51, R50 ;  /* 0x000000323319723e */ /* 0x000fe400000010ff */
[----:B------:R-:W-:Y:S02]  /*12370*/  F2FP.BF16.F32.PACK_AB R26, R53, R154 ;  /* 0x0000009a351a723e */ /* 0x000fe400000010ff */
[----:B------:R-:W-:Y:S02]  /*12380*/  MOV R100, R100 ;  /* 0x0000006400647202 */ /* 0x000fe40000000f00 */
[----:B------:R-:W-:Y:S02]  /*12390*/  F2FP.BF16.F32.PACK_AB R28, R57, R155 ;  /* 0x0000009b391c723e */ /* 0x000fe400000010ff */
[----:B------:R-:W-:-:S02]  /*123a0*/  F2FP.BF16.F32.PACK_AB R29, R59, R58 ;  /* 0x0000003a3b1d723e */ /* 0x000fc400000010ff */
[----:B0-----:R-:W-:Y:S02]  /*123b0*/  F2FP.BF16.F32.PACK_AB R24, R49, R153 ;  /* 0x000000993118723e */ /* 0x001fe400000010ff */
[----:B------:R-:W-:Y:S02]  /*123c0*/  F2FP.BF16.F32.PACK_AB R30, R61, R156 ;  /* 0x0000009c3d1e723e */ /* 0x000fe400000010ff */
[----:B------:R-:W-:Y:S02]  /*123d0*/  LOP3.LUT R120, R121, 0x380, RZ, 0xc0, !PT ;  /* 0x0000038079787812 */ /* 0x000fe400078ec0ff */
[----:B------:R-:W-:Y:S01]  /*123e0*/  LOP3.LUT R112, R112, R115, RZ, 0x3c, !PT ;  /* 0x0000007370707212 */ /* 0x000fe200078e3cff */
[----:B------:R-:W-:Y:S01]  /*123f0*/  IMAD.X R115, RZ, RZ, R113, P4 ;  /* 0x000000ffff737224 */ /* 0x000fe200020e0671 */
[----:B------:R-:W-:Y:S02]  /*12400*/  MOV R108, R108 ;  /* 0x0000006c006c7202 */ /* 0x000fe40000000f00 */
[----:B------:R-:W-:-:S02]  /*12410*/  F2FP.BF16.F32.PACK_AB R4, R65, R157 ;  /* 0x0000009d4104723e */ /* 0x000fc400000010ff */
[----:B------:R-:W-:Y:S02]  /*12420*/  F2FP.BF16.F32.PACK_AB R5, R67, R66 ;  /* 0x000000424305723e */ /* 0x000fe400000010ff */
[----:B------:R-:W-:Y:S02]  /*12430*/  F2FP.BF16.F32.PACK_AB R6, R69, R158 ;  /* 0x0000009e4506723e */ /* 0x000fe400000010ff */
[----:B------:R-:W-:Y:S02]  /*12440*/  F2FP.BF16.F32.PACK_AB R7, R71, R70 ;  /* 0x000000464707723e */ /* 0x000fe400000010ff */
[----:B------:R-:W-:Y:S01]  /*12450*/  SHF.R.U64 R116, R116, 0x3, RZ ;  /* 0x0000000374747819 */ /* 0x000fe200000012ff */
[----:B------:R-:W-:Y:S01]  /*12460*/  STSM.16.M88.4 [R110], R24 ;  /* 0x000000186e007844 */ /* 0x000fe20000000200 */
[----:B------:R-:W-:Y:S02]  /*12470*/  SHF.R.U64 R118, R118, 0x3, RZ ;  /* 0x0000000376767819 */ /* 0x000fe400000012ff */
        /* <DEDUP_REMOVED lines=11> */
[----:B------:R0:W-:Y:S01]  /*12530*/  STSM.16.M88.4 [R108], R4 ;  /* 0x000000046c007844 */ /* 0x0001e20000000200 */
[----:B------:R-:W-:Y:S02]  /*12540*/  SHF.R.U64 R120, R120, 0x3, RZ ;  /* 0x0000000378787819 */ /* 0x000fe400000012ff */
[----:B------:R-:W-:Y:S02]  /*12550*/  F2FP.BF16.F32.PACK_AB R44, R89, R163 ;  /* 0x000000a3592c723e */ /* 0x000fe400000010ff */
[----:B------:R-:W-:-:S02]  /*12560*/  F2FP.BF16.F32.PACK_AB R45, R91, R90 ;  /* 0x0000005a5b2d723e */ /* 0x000fc400000010ff */
[----:B------:R-:W-:Y:S01]  /*12570*/  LOP3.LUT R116, R116, R117, RZ, 0x3c, !PT ;  /* 0x0000007574747212 */ /* 0x000fe200078e3cff */
[--C-:B------:R-:W-:Y:S01]  /*12580*/  IMAD.X R117, RZ, RZ, R113.reuse, P5 ;  /* 0x000000ffff757224 */ /* 0x100fe200028e0671 */
[----:B------:R-:W-:Y:S02]  /*12590*/  F2FP.BF16.F32.PACK_AB R57, R99, R98 ;  /* 0x000000626339723e */ /* 0x000fe400000010ff */
[----:B------:R-:W-:Y:S02]  /*125a0*/  F2FP.BF16.F32.PACK_AB R58, R68, R165 ;  /* 0x000000a5443a723e */ /* 0x000fe400000010ff */
[----:B------:R-:W-:Y:S01]  /*125b0*/  F2FP.BF16.F32.PACK_AB R59, R103, R102 ;  /* 0x00000066673b723e */ /* 0x000fe200000010ff */
[----:B------:R1:W-:Y:S01]  /*125c0*/  STSM.16.M88.4 [R106], R12 ;  /* 0x0000000c6a007844 */ /* 0x0003e20000000200 */
[----:B------:R-:W-:Y:S01]  /*125d0*/  LOP3.LUT R118, R118, R119, RZ, 0x3c, !PT ;  /* 0x0000007776767212 */ /* 0x000fe200078e3cff */
[----:B------:R-:W-:Y:S01]  /*125e0*/  IMAD.X R119, RZ, RZ, R113, P0 ;  /* 0x000000ffff777224 */ /* 0x000fe200000e0671 */
[----:B------:R-:W-:-:S02]  /*125f0*/  MOV R114, R114 ;  /* 0x0000007200727202 */ /* 0x000fc40000000f00 */
[----:B0-----:R-:W-:Y:S02]  /*12600*/  F2FP.BF16.F32.PACK_AB R4, R72, R166 ;  /* 0x000000a64804723e */ /* 0x001fe400000010ff */
[----:B------:R-:W-:Y:S02]  /*12610*/  F2FP.BF16.F32.PACK_AB R5, R42, R40 ;  /* 0x000000282a05723e */ /* 0x000fe400000010ff */
[----:B------:R-:W-:Y:S02]  /*12620*/  F2FP.BF16.F32.PACK_AB R6, R76, R167 ;  /* 0x000000a74c06723e */ /* 0x000fe400000010ff */
[----:B------:R-:W-:Y:S01]  /*12630*/  F2FP.BF16.F32.PACK_AB R7, R52, R48 ;  /* 0x000000303407723e */ /* 0x000fe200000010ff */
[----:B------:R-:W-:Y:S01]  /*12640*/  STSM.16.M88.4 [R104], R36 ;  /* 0x0000002468007844 */ /* 0x000fe20000000200 */
[----:B------:R-:W-:Y:S02]  /*12650*/  LOP3.LUT R120, R120, R121, RZ, 0x3c, !PT ;  /* 0x0000007978787212 */ /* 0x000fe400078e3cff */
[----:B------:R-:W-:Y:S01]  /*12660*/  IADD3.X R121, RZ, R113, RZ, P1, !PT ;  /* 0x00000071ff797210 */ /* 0x000fe20000ffe4ff */
[----:B------:R-:W-:Y:S01]  /*12670*/  STSM.16.M88.4 [R0], R44 ;  /* 0x0000002c00007844 */ /* 0x000fe20000000200 */
[----:B------:R-:W-:Y:S01]  /*12680*/  IMAD.X R113, RZ, RZ, R113, P3 ;  /* 0x000000ffff717224 */ /* 0x000fe200018e0671 */
[----:B------:R-:W-:-:S02]  /*12690*/  MOV R116, R116 ;  /* 0x0000007400747202 */ /* 0x000fc40000000f00 */
[----:B------:R0:W-:Y:S01]  /*126a0*/  STSM.16.M88.4 [R32], R56 ;  /* 0x0000003820007844 */ /* 0x0001e20000000200 */
[----:B-1----:R-:W-:Y:S02]  /*126b0*/  F2FP.BF16.F32.PACK_AB R12, R80, R168 ;  /* 0x000000a8500c723e */ /* 0x002fe400000010ff */
[----:B------:R-:W-:Y:S01]  /*126c0*/  F2FP.BF16.F32.PACK_AB R13, R60, R54 ;  /* 0x000000363c0d723e */ /* 0x000fe200000010ff */
[----:B------:R4:W-:Y:S01]  /*126d0*/  STSM.16.M88.4 [R114], R4 ;  /* 0x0000000472007844 */ /* 0x0009e20000000200 */
[----:B------:R-:W-:Y:S02]  /*126e0*/  F2FP.BF16.F32.PACK_AB R14, R84, R169 ;  /* 0x000000a9540e723e */ /* 0x000fe400000010ff */
[----:B------:R-:W-:Y:S02]  /*126f0*/  F2FP.BF16.F32.PACK_AB R15, R64, R63 ;  /* 0x0000003f400f723e */ /* 0x000fe400000010ff */
[----:B------:R-:W-:Y:S02]  /*12700*/  MOV R118, R118 ;  /* 0x0000007600767202 */ /* 0x000fe40000000f00 */
[----:B------:R-:W-:-:S02]  /*12710*/  F2FP.BF16.F32.PACK_AB R24, R88, R170 ;  /* 0x000000aa5818723e */ /* 0x000fc400000010ff */
[----:B------:R-:W-:Y:S02]  /*12720*/  F2FP.BF16.F32.PACK_AB R25, R123, R122 ;  /* 0x0000007a7b19723e */ /* 0x000fe400000010ff */
[----:B------:R-:W-:Y:S02]  /*12730*/  F2FP.BF16.F32.PACK_AB R26, R125, R124 ;  /* 0x0000007c7d1a723e */ /* 0x000fe400000010ff */
[----:B------:R-:W-:Y:S01]  /*12740*/  F2FP.BF16.F32.PACK_AB R27, R127, R126 ;  /* 0x0000007e7f1b723e */ /* 0x000fe200000010ff */
[----:B0-----:R-:W0:Y:S01]  /*12750*/  LDC R32, c[0x0][0xbe8] ;  /* 0x0002fa00ff207b82 */ /* 0x001e220000000800 */
[----:B------:R-:W-:Y:S02]  /*12760*/  ISETP.NE.U32.AND P0, PT, RZ, UR4, PT ;  /* 0x00000004ff007c0c */ /* 0x000fe4000bf05070 */
[----:B----4-:R-:W-:Y:S02]  /*12770*/  IADD3 R6, P1, R173, UR4, RZ ;  /* 0x00000004ad067c10 */ /* 0x010fe4000ff3e0ff */
[----:B------:R-:W-:-:S02]  /*12780*/  MOV R120, R120 ;  /* 0x0000007800787202 */ /* 0x000fc40000000f00 */
[----:B------:R-:W-:Y:S02]  /*12790*/  F2FP.BF16.F32.PACK_AB R28, R129, R128 ;  /* 0x00000080811c723e */ /* 0x000fe400000010ff */
[----:B------:R-:W-:Y:S02]  /*127a0*/  F2FP.BF16.F32.PACK_AB R29, R131, R130 ;  /* 0x00000082831d723e */ /* 0x000fe400000010ff */
[----:B------:R-:W-:Y:S02]  /*127b0*/  F2FP.BF16.F32.PACK_AB R30, R133, R132 ;  /* 0x00000084851e723e */ /* 0x000fe400000010ff */
[----:B------:R-:W-:Y:S01]  /*127c0*/  F2FP.BF16.F32.PACK_AB R31, R135, R134 ;  /* 0x00000086871f723e */ /* 0x000fe200000010ff */
[----:B------:R1:W-:Y:S01]  /*127d0*/  STSM.16.M88.4 [R116], R12 ;  /* 0x0000000c74007844 */ /* 0x0003e20000000200 */
[----:B------:R-:W-:Y:S02]  /*127e0*/  MOV R112, R112 ;  /* 0x0000007000707202 */ /* 0x000fe40000000f00 */
[----:B------:R-:W-:Y:S01]  /*127f0*/  ISETP.NE.AND.EX P0, PT, RZ, UR5, PT, P0 ;  /* 0x00000005ff007c0c */ /* 0x000fe2000bf05300 */
[----:B------:R2:W-:Y:S01]  /*12800*/  STSM.16.M88.4 [R118], R24 ;  /* 0x0000001876007844 */ /* 0x0005e20000000200 */
[----:B------:R-:W-:Y:S01]  /*12810*/  IADD3.X R7, R172, UR5, RZ, P1, !PT ;  /* 0x00000005ac077c10 */ /* 0x000fe20008ffe4ff */
[----:B------:R-:W-:-:S02]  /*12820*/  ULDC.64 UR4, c[0x0][0xc08] ;  /* 0x0003020000047ab9 */ /* 0x000fc40000000a00 */
[----:B------:R3:W-:Y:S01]  /*12830*/  STSM.16.M88.4 [R120], R28 ;  /* 0x0000001c78007844 */ /* 0x0007e20000000200 */
        /* <DEDUP_REMOVED lines=8> */
[----:B-1----:R-:W-:Y:S01]  /*128c0*/  IMAD.U32 R15, RZ, RZ, UR4 ;  /* 0x00000004ff0f7e24 */ /* 0x002fe2000f8e00ff */
[----:B------:R-:W-:Y:S01]  /*128d0*/  @P2 IADD3.X R5, R172, UR5, RZ, P3, !PT ;  /* 0x00000005ac052c10 */ /* 0x000fe20009ffe4ff */
[----:B------:R3:W5:Y:S04]  /*128e0*/  @P0 LDG.E R80, desc[UR40][R6.64] ;  /* 0x0000002806500981 */ /* 0x000768000c1e1900 */
[----:B------:R3:W5:Y:S01]  /*128f0*/  @P2 LDG.E R15, desc[UR40][R4.64] ;  /* 0x00000028040f2981 */ /* 0x000762000c1e1900 */
[----:B0-----:R-:W-:-:S13]  /*12900*/  ISETP.NE.AND P1, PT, R32, 0x1, PT ;  /* 0x000000012000780c */ /* 0x001fda0003f25270 */
[----:B------:R-:W0:Y:S08]  /*12910*/  @P1 LDC R0, c[0x0][0xbec] ;  /* 0x0002fb00ff001b82 */ /* 0x000e300000000800 */
[----:B------:R-:W1:Y:S01]  /*12920*/  @P1 LDC R11, c[0x0][0xbf0] ;  /* 0x0002fc00ff0b1b82 */ /* 0x000e620000000800 */
[----:B--2---:R-:W-:Y:S01]  /*12930*/  IMAD.IADD R27, R171, 0x1, R229 ;  /* 0x00000001ab1b7824 */ /* 0x004fe200078e02e5 */
[----:B---3--:R-:W-:Y:S06]  /*12940*/  @P2 BRA `(.L_x_14491) ;  /* 0x0000000000102947 */ /* 0x008fec0003800000 */
[----:B------:R-:W-:Y:S05]  /*12950*/  @!P0 BRA `(.L_x_14491) ;  /* 0x00000000000c8947 */ /* 0x000fea0003800000 */
[----:B------:R-:W2:Y:S04]  /*12960*/  LDG.E R4, desc[UR40][R6.64] ;  /* 0x0000002806047981 */ /* 0x000ea8000c1e1900 */
[----:B-----5:R-:W2:Y:S02]  /*12970*/  LDG.E R15, desc[UR40][R6.64+0x4] ;  /* 0x00000428060f7981 */ /* 0x020ea4000c1e1900 */
[----:B--2---:R-:W-:-:S07]  /*12980*/  IMAD.IADD R15, R15, 0x1, -R4 ;  /* 0x000000010f0f7824 */ /* 0x004fce00078e0a04 */
.L_x_14491:
        /* <DEDUP_REMOVED lines=9> */
[----:B------:R-:W2:Y:S02]  /*12a20*/  LDL R14, [R1+0x58] ;  /* 0x00005800010e7983 */ /* 0x000ea40000100800 */
[----:B------:R-:W-:Y:S01]  /*12a30*/  IMAD.MOV R25, RZ, RZ, -R7 ;  /* 0x000000ffff197224 */ /* 0x000fe200078e0a07 */
[----:B------:R-:W1:Y:S01]  /*12a40*/  S2R R87, SR_TID.X ;  /* 0x0000000000577919 */ /* 0x000e620000002100 */
[----:B------:R-:W0:Y:S01]  /*12a50*/  S2R R30, SR_TID.X ;  /* 0x00000000001e7919 */ /* 0x000e220000002100 */
[----:B-1----:R-:W-:-:S05]  /*12a60*/  VIADD R87, R87, 0xffffff80 ;  /* 0xffffff8057577836 */ /* 0x002fca0000000000 */
[----:B------:R-:W-:-:S04]  /*12a70*/  SHF.R.S32.HI R86, RZ, 0x1f, R87 ;  /* 0x0000001fff567819 */ /* 0x000fc80000011457 */
[----:B------:R-:W-:-:S04]  /*12a80*/  LEA.HI R86, R86, R87, RZ, 0x3 ;  /* 0x0000005756567211 */ /* 0x000fc800078f18ff */
[----:B------:R-:W-:-:S05]  /*12a90*/  SHF.R.S32.HI R86, RZ, 0x3, R86 ;  /* 0x00000003ff567819 */ /* 0x000fca0000011456 */
[----:B------:R-:W-:-:S04]  /*12aa0*/  IMAD R13, R86, 0x40, R213 ;  /* 0x00000040560d7824 */ /* 0x000fc800078e02d5 */
[----:B------:R-:W-:Y:S01]  /*12ab0*/  IMAD.WIDE R20, R13, 0x2, R20 ;  /* 0x000000020d147825 */ /* 0x000fe200078e0214 */
[----:B------:R-:W-:-:S03]  /*12ac0*/  SHF.R.S32.HI R13, RZ, 0x1f, R7 ;  /* 0x0000001fff0d7819 */ /* 0x000fc60000011407 */
[----:B0-----:R-:W-:Y:S01]  /*12ad0*/  VIADD R30, R30, 0xffffff80 ;  /* 0xffffff801e1e7836 */ /* 0x001fe20000000000 */
[----:B------:R-:W-:-:S04]  /*12ae0*/  IADD3 R37, P4, R20, 0x5000, RZ ;  /* 0x0000500014257810 */ /* 0x000fc80007f9e0ff */
[----:B------:R-:W-:Y:S02]  /*12af0*/  SHF.R.S32.HI R26, RZ, 0x1f, R30 ;  /* 0x0000001fff1a7819 */ /* 0x000fe4000001141e */
[----:B------:R-:W-:Y:S02]  /*12b00*/  LOP3.LUT R36, R37, 0x380, RZ, 0xc0, !PT ;  /* 0x0000038025247812 */ /* 0x000fe400078ec0ff */
[----:B------:R-:W-:Y:S02]  /*12b10*/  LEA.HI R26, R26, R30, RZ, 0x7 ;  /* 0x0000001e1a1a7211 */ /* 0x000fe400078f38ff */
[----:B------:R-:W-:Y:S02]  /*12b20*/  SHF.R.U64 R36, R36, 0x3, RZ ;  /* 0x0000000324247819 */ /* 0x000fe400000012ff */
[----:B------:R-:W-:Y:S02]  /*12b30*/  LOP3.LUT R26, R26, 0xffffff80, RZ, 0xc0, !PT ;  /* 0xffffff801a1a7812 */ /* 0x000fe400078ec0ff */
[----:B------:R-:W-:Y:S01]  /*12b40*/  LOP3.LUT R36, R36, R37, RZ, 0x3c, !PT ;  /* 0x0000002524247212 */ /* 0x000fe200078e3cff */
[----:B------:R-:W-:-:S02]  /*12b50*/  IMAD.X R37, RZ, RZ, R21, P4 ;  /* 0x000000ffff257224 */ /* 0x000fc400020e0615 */
[----:B------:R-:W-:Y:S01]  /*12b60*/  IMAD.IADD R26, R30, 0x1, -R26 ;  /* 0x000000011e1a7824 */ /* 0x000fe200078e0a1a */
[----:B------:R-:W-:-:S04]  /*12b70*/  IADD3 R57, P4, R20, 0xa000, RZ ;  /* 0x0000a00014397810 */ /* 0x000fc80007f9e0ff */
[----:B------:R-:W-:Y:S02]  /*12b80*/  LOP3.LUT R56, R57, 0x380, RZ, 0xc0, !PT ;  /* 0x0000038039387812 */ /* 0x000fe400078ec0ff */
[----:B------:R-:W-:Y:S02]  /*12b90*/  SHF.R.S32.HI R84, RZ, 0x1f, R87 ;  /* 0x0000001fff547819 */ /* 0x000fe40000011457 */
[----:B------:R-:W-:Y:S02]  /*12ba0*/  SHF.R.U64 R56, R56, 0x3, RZ ;  /* 0x0000000338387819 */ /* 0x000fe400000012ff */
[----:B------:R-:W-:Y:S02]  /*12bb0*/  LEA.HI R84, R84, R87, RZ, 0x3 ;  /* 0x0000005754547211 */ /* 0x000fe400078f18ff */
[----:B------:R-:W-:Y:S01]  /*12bc0*/  LOP3.LUT R56, R56, R57, RZ, 0x3c, !PT ;  /* 0x0000003938387212 */ /* 0x000fe200078e3cff */
[----:B------:R-:W-:Y:S01]  /*12bd0*/  IMAD.X R57, RZ, RZ, R21, P4 ;  /* 0x000000ffff397224 */ /* 0x000fe200020e0615 */
[----:B------:R-:W-:-:S02]  /*12be0*/  IADD3 R73, P4, R20, 0xe000, RZ ;  /* 0x0000e00014497810 */ /* 0x000fc40007f9e0ff */
[----:B------:R-:W-:Y:S02]  /*12bf0*/  LOP3.LUT R84, R84, 0xfffffff8, RZ, 0xc0, !PT ;  /* 0xfffffff854547812 */ /* 0x000fe400078ec0ff */
[----:B------:R-:W-:-:S03]  /*12c00*/  LOP3.LUT R72, R73, 0x380, RZ, 0xc0, !PT ;  /* 0x0000038049487812 */ /* 0x000fc600078ec0ff */
[----:B------:R-:W-:Y:S01]  /*12c10*/  IMAD.IADD R84, R87, 0x1, -R84 ;  /* 0x0000000157547824 */ /* 0x000fe200078e0a54 */
[----:B------:R-:W-:Y:S01]  /*12c20*/  SHF.R.U64 R72, R72, 0x3, RZ ;  /* 0x0000000348487819 */ /* 0x000fe200000012ff */
[----:B------:R-:W0:Y:S03]  /*12c30*/  @P1 LDC R87, c[0x0][0xbf0] ;  /* 0x0002fc00ff571b82 */ /* 0x000e260000000800 */
[----:B------:R-:W-:Y:S01]  /*12c40*/  LOP3.LUT R72, R72, R73, RZ, 0x3c, !PT ;  /* 0x0000004948487212 */ /* 0x000fe200078e3cff */
[----:B------:R-:W-:Y:S02]  /*12c50*/  IMAD.X R73, RZ, RZ, R21, P4 ;  /* 0x000000ffff497224 */ /* 0x000fe400020e0615 */
[C---:B------:R-:W-:Y:S02]  /*12c60*/  VIADD R89, R213.reuse, 0xc0 ;  /* 0x000000c0d5597836 */ /* 0x040fe40000000000 */
[----:B------:R-:W-:-:S02]  /*12c70*/  VIADD R91, R213, 0x80 ;  /* 0x00000080d55b7836 */ /* 0x000fc40000000000 */
[C---:B------:R-:W-:Y:S01]  /*12c80*/  VIADD R93, R213.reuse, 0x40 ;  /* 0x00000040d55d7836 */ /* 0x040fe20000000000 */
[----:B------:R-:W-:Y:S01]  /*12c90*/  BSSY B1, `(.L_x_14492) ;  /* 0x00000c2000017945 */ /* 0x000fe20003800000 */
[----:B------:R-:W-:Y:S01]  /*12ca0*/  SHF.R.S32.HI R89, RZ, 0x1f, R89 ;  /* 0x0000001fff597819 */ /* 0x000fe20000011459 */
[C---:B------:R-:W-:Y:S01]  /*12cb0*/  VIADD R90, R213.reuse, 0x80 ;  /* 0x00000080d55a7836 */ /* 0x040fe20000000000 */
[----:B------:R-:W-:Y:S01]  /*12cc0*/  SHF.R.S32.HI R91, RZ, 0x1f, R91 ;  /* 0x0000001fff5b7819 */ /* 0x000fe2000001145b */
[----:B------:R-:W-:Y:S01]  /*12cd0*/  VIADD R92, R213, 0x40 ;  /* 0x00000040d55c7836 */ /* 0x000fe20000000000 */
[----:B------:R-:W-:Y:S02]  /*12ce0*/  SHF.R.S32.HI R93, RZ, 0x1f, R93 ;  /* 0x0000001fff5d7819 */ /* 0x000fe4000001145d */
[----:B------:R-:W-:Y:S02]  /*12cf0*/  SHF.R.S32.HI R94, RZ, 0x1f, R213 ;  /* 0x0000001fff5e7819 */ /* 0x000fe400000114d5 */
[----:B---3--:R-:W-:-:S02]  /*12d00*/  SEL R82, R6, RZ, !P0 ;  /* 0x000000ff06527207 */ /* 0x008fc40004000000 */
[----:B----4-:R-:W-:Y:S01]  /*12d10*/  SHF.R.S32.HI R83, RZ, 0x1f, R88 ;  /* 0x0000001fff537819 */ /* 0x010fe20000011458 */
[----:B------:R-:W-:-:S04]  /*12d20*/  IMAD.WIDE.U32 R4, R88, UR4, R80 ;  /* 0x0000000458047c25 */ /* 0x000fc8000f8e0050 */
[----:B------:R-:W-:-:S04]  /*12d30*/  IMAD R3, R83, UR4, RZ ;  /* 0x0000000453037c24 */ /* 0x000fc8000f8e02ff */
[----:B------:R-:W-:Y:S01]  /*12d40*/  IMAD R11, R88, UR5, R3 ;  /* 0x00000005580b7c24 */ /* 0x000fe2000f8e0203 */
[----:B--2---:R-:W-:Y:S01]  /*12d50*/  SEL R3, R10, RZ, !P0 ;  /* 0x000000ff0a037207 */ /* 0x004fe20004000000 */
[----:B------:R-:W-:Y:S02]  /*12d60*/  ULDC.64 UR4, c[0x0][0xb98] ;  /* 0x0002e60000047ab9 */ /* 0x000fe40000000a00 */
[----:B------:R-:W-:Y:S02]  /*12d70*/  IMAD.IADD R5, R5, 0x1, R11 ;  /* 0x0000000105057824 */ /* 0x000fe400078e020b */
[----:B------:R-:W-:Y:S02]  /*12d80*/  IMAD R11, R32, R25, R27 ;  /* 0x00000019200b7224 */ /* 0x000fe400078e021b */
[----:B------:R-:W-:Y:S02]  /*12d90*/  IMAD R25, R3, UR4, RZ ;  /* 0x0000000403197c24 */ /* 0x000fe4000f8e02ff */
[----:B------:R-:W-:Y:S01]  /*12da0*/  IMAD.WIDE.U32 R4, R82, UR4, R4 ;  /* 0x0000000452047c25 */ /* 0x000fe2000f8e0004 */
        /* <DEDUP_REMOVED lines=11> */
[C---:B------:R-:W-:Y:S02]  /*12e60*/  IADD3 R13, P3, R20.reuse, 0x2000, RZ ;  /* 0x00002000140d7810 */ /* 0x040fe40007f7e0ff */
[----:B------:R-:W-:Y:S02]  /*12e70*/  IADD3 R7, P2, R20, 0x1000, RZ ;  /* 0x0000100014077810 */ /* 0x000fe40007f5e0ff */
[----:B------:R-:W-:Y:S02]  /*12e80*/  LEA.HI.X R4, R4, UR5, R5, 0x2, P0 ;  /* 0x0000000504047c11 */ /* 0x000fe400080f1405 */
[C---:B------:R-:W-:Y:S02]  /*12e90*/  IADD3 R25, P5, R20.reuse, 0x3000, RZ ;  /* 0x0000300014197810 */ /* 0x040fe40007fbe0ff */
[----:B------:R-:W-:Y:S01]  /*12ea0*/  LOP3.LUT R12, R13, 0x380, RZ, 0xc0, !PT ;  /* 0x000003800d0c7812 */ /* 0x000fe200078ec0ff */
[----:B------:R-:W-:Y:S01]  /*12eb0*/  IMAD.X R11, RZ, RZ, R21, P2 ;  /* 0x000000ffff0b7224 */ /* 0x000fe200010e0615 */
[----:B------:R-:W-:Y:S01]  /*12ec0*/  IADD3 R29, P0, R20, 0x4000, RZ ;  /* 0x00004000141d7810 */ /* 0x000fe20007f1e0ff */
[----:B------:R-:W-:Y:S01]  /*12ed0*/  SHFL.IDX PT, R54, R6, RZ, 0x1c1f ;  /* 0x001c1fff06367589 */ /* 0x000fe200000e0000 */
[----:B------:R-:W-:Y:S01]  /*12ee0*/  SHF.R.U64 R12, R12, 0x3, RZ ;  /* 0x000000030c0c7819 */ /* 0x000fe200000012ff */
[----:B------:R-:W-:Y:S01]  /*12ef0*/  IMAD R0, R15, R32, RZ ;  /* 0x000000200f007224 */ /* 0x000fe200078e02ff */
[----:B------:R-:W-:Y:S01]  /*12f00*/  LOP3.LUT R28, R29, 0x380, RZ, 0xc0, !PT ;  /* 0x000003801d1c7812 */ /* 0x000fe200078ec0ff */
[----:B------:R-:W-:Y:S01]  /*12f10*/  SHFL.IDX PT, R58, R6, 0x1, 0x1c1f ;  /* 0x003c1f00063a7f89 */ /* 0x000fe200000e0000 */
[----:B------:R-:W-:Y:S01]  /*12f20*/  IADD3 R41, P2, R20, 0x6000, RZ ;  /* 0x0000600014297810 */ /* 0x000fe20007f5e0ff */
[----:B------:R-:W-:Y:S01]  /*12f30*/  ULDC.64 UR4, c[0x0][0xaa0] ;  /* 0x0002a80000047ab9 */ /* 0x000fe20000000a00 */
[----:B------:R-:W-:-:S02]  /*12f40*/  SHF.R.U64 R28, R28, 0x3, RZ ;  /* 0x000000031c1c7819 */ /* 0x000fc400000012ff */
[----:B------:R-:W-:Y:S01]  /*12f50*/  LOP3.LUT R12, R12, R13, RZ, 0x3c, !PT ;  /* 0x0000000d0c0c7212 */ /* 0x000fe200078e3cff */
[--C-:B------:R-:W-:Y:S01]  /*12f60*/  IMAD.X R13, RZ, RZ, R21.reuse, P3 ;  /* 0x000000ffff0d7224 */ /* 0x100fe200018e0615 */
[----:B------:R-:W-:Y:S02]  /*12f70*/  LOP3.LUT R40, R41, 0x380, RZ, 0xc0, !PT ;  /* 0x0000038029287812 */ /* 0x000fe400078ec0ff */
[----:B------:R-:W-:Y:S02]  /*12f80*/  IADD3 R45, P3, R20, 0x7000, RZ ;  /* 0x00007000142d7810 */ /* 0x000fe40007f7e0ff */
[----:B------:R-:W-:Y:S01]  /*12f90*/  LOP3.LUT R28, R28, R29, RZ, 0x3c, !PT ;  /* 0x0000001d1c1c7212 */ /* 0x000fe200078e3cff */
[----:B------:R-:W-:Y:S01]  /*12fa0*/  IMAD.X R29, RZ, RZ, R21, P0 ;  /* 0x000000ffff1d7224 */ /* 0x000fe200000e0615 */
[----:B------:R-:W-:Y:S02]  /*12fb0*/  SHF.R.U64 R40, R40, 0x3, RZ ;  /* 0x0000000328287819 */ /* 0x000fe400000012ff */
[----:B------:R-:W-:-:S02]  /*12fc0*/  IADD3 R53, P0, R20, 0x9000, RZ ;  /* 0x0000900014357810 */ /* 0x000fc40007f1e0ff */
[----:B------:R-:W-:Y:S02]  /*12fd0*/  LOP3.LUT R44, R45, 0x380, RZ, 0xc0, !PT ;  /* 0x000003802d2c7812 */ /* 0x000fe400078ec0ff */
[----:B------:R-:W-:Y:S02]  /*12fe0*/  LOP3.LUT R24, R25, 0x380, RZ, 0xc0, !PT ;  /* 0x0000038019187812 */ /* 0x000fe400078ec0ff */
[----:B------:R-:W-:Y:S02]  /*12ff0*/  LOP3.LUT R40, R40, R41, RZ, 0x3c, !PT ;  /* 0x0000002928287212 */ /* 0x000fe400078e3cff */
[----:B------:R-:W-:Y:S02]  /*13000*/  IADD3.X R41, RZ, R21, RZ, P2, !PT ;  /* 0x00000015ff297210 */ /* 0x000fe400017fe4ff */
[----:B------:R-:W-:Y:S02]  /*13010*/  LOP3.LUT R52, R53, 0x380, RZ, 0xc0, !PT ;  /* 0x0000038035347812 */ /* 0x000fe400078ec0ff */
[----:B------:R-:W-:-:S02]  /*13020*/  SHF.R.U64 R44, R44, 0x3, RZ ;  /* 0x000000032c2c7819 */ /* 0x000fc400000012ff */
[----:B------:R-:W-:Y:S02]  /*13030*/  IADD3 R61, P2, R20, 0xb000, RZ ;  /* 0x0000b000143d7810 */ /* 0x000fe40007f5e0ff */
[----:B------:R-:W-:Y:S02]  /*13040*/  SHF.R.U64 R24, R24, 0x3, RZ ;  /* 0x0000000318187819 */ /* 0x000fe400000012ff */
[----:B------:R-:W-:Y:S02]  /*13050*/  SHF.R.U64 R52, R52, 0x3, RZ ;  /* 0x0000000334347819 */ /* 0x000fe400000012ff */
[----:B------:R-:W-:Y:S01]  /*13060*/  LOP3.LUT R44, R44, R45, RZ, 0x3c, !PT ;  /* 0x0000002d2c2c7212 */ /* 0x000fe200078e3cff */
[--C-:B------:R-:W-:Y:S01]  /*13070*/  IMAD.X R45, RZ, RZ, R21.reuse, P3 ;  /* 0x000000ffff2d7224 */ /* 0x100fe200018e0615 */
[----:B------:R-:W-:Y:S02]  /*13080*/  LOP3.LUT R60, R61, 0x380, RZ, 0xc0, !PT ;  /* 0x000003803d3c7812 */ /* 0x000fe400078ec0ff */
[----:B------:R-:W-:Y:S01]  /*13090*/  LOP3.LUT R24, R24, R25, RZ, 0x3c, !PT ;  /* 0x0000001918187212 */ /* 0x000fe200078e3cff */
[----:B------:R-:W-:Y:S01]  /*130a0*/  IMAD.X R25, RZ, RZ, R21, P5 ;  /* 0x000000ffff197224 */ /* 0x000fe200028e0615 */
[C---:B------:R-:W-:Y:S01]  /*130b0*/  IADD3 R65, P3, R20.reuse, 0xc000, RZ ;  /* 0x0000c00014417810 */ /* 0x040fe20007f7e0ff */
[----:B------:R-:W1:Y:S01]  /*130c0*/  SHFL.IDX PT, R55, R4, RZ, 0x1c1f ;  /* 0x001c1fff04377589 */ /* 0x000e6200000e0000 */
[----:B------:R-:W-:Y:S01]  /*130d0*/  IADD3 R49, P5, R20, 0x8000, RZ ;  /* 0x0000800014317810 */ /* 0x000fe20007fbe0ff */
[----:B------:R-:W-:Y:S01]  /*130e0*/  IMAD.IADD R5, R14, 0x1, R229 ;  /* 0x000000010e057824 */ /* 0x000fe200078e02e5 */
[----:B------:R-:W-:Y:S01]  /*130f0*/  LOP3.LUT R52, R52, R53, RZ, 0x3c, !PT ;  /* 0x0000003534347212 */ /* 0x000fe200078e3cff */
[----:B------:R-:W-:Y:S01]  /*13100*/  IMAD.X R53, RZ, RZ, R21, P0 ;  /* 0x000000ffff357224 */ /* 0x000fe200000e0615 */
[----:B------:R-:W-:Y:S01]  /*13110*/  SHF.R.U64 R60, R60, 0x3, RZ ;  /* 0x000000033c3c7819 */ /* 0x000fe200000012ff */
[----:B------:R2:W3:Y:S01]  /*13120*/  SHFL.IDX PT, R59, R4, 0x1, 0x1c1f ;  /* 0x003c1f00043b7f89 */ /* 0x0004e200000e0000 */
[----:B------:R-:W-:-:S02]  /*13130*/  LOP3.LUT R64, R65, 0x380, RZ, 0xc0, !PT ;  /* 0x0000038041407812 */ /* 0x000fc400078ec0ff */
[----:B------:R-:W-:Y:S02]  /*13140*/  LOP3.LUT P0, RZ, R26, 0x3, RZ, 0xc0, !PT ;  /* 0x000000031aff7812 */ /* 0x000fe4000780c0ff */
[----:B------:R-:W-:Y:S02]  /*13150*/  LOP3.LUT R10, R7, 0x380, RZ, 0xc0, !PT ;  /* 0x00000380070a7812 */ /* 0x000fe400078ec0ff */
[----:B------:R-:W-:Y:S02]  /*13160*/  LOP3.LUT R48, R49, 0x380, RZ, 0xc0, !PT ;  /* 0x0000038031307812 */ /* 0x000fe400078ec0ff */
[----:B------:R-:W-:Y:S01]  /*13170*/  LOP3.LUT R60, R60, R61, RZ, 0x3c, !PT ;  /* 0x0000003d3c3c7212 */ /* 0x000fe200078e3cff */
[----:B------:R-:W-:Y:S01]  /*13180*/  IMAD.X R61, RZ, RZ, R21, P2 ;  /* 0x000000ffff3d7224 */ /* 0x000fe200010e0615 */
[----:B------:R-:W-:Y:S02]  /*13190*/  SHF.R.U64 R64, R64, 0x3, RZ ;  /* 0x0000000340407819 */ /* 0x000fe400000012ff */
[C---:B------:R-:W-:Y:S01]  /*131a0*/  ISETP.GE.OR P2, PT, R5.reuse, R0, P0 ;  /* 0x000000000500720c */ /* 0x040fe20000746670 */
[----:B------:R-:W-:Y:S01]  /*131b0*/  VIADD R5, R5, 0x8 ;  /* 0x0000000805057836 */ /* 0x000fe20000000000 */
[----:B------:R-:W-:-:S02]  /*131c0*/  SHF.R.U64 R10, R10, 0x3, RZ ;  /* 0x000000030a0a7819 */ /* 0x000fc400000012ff */
[----:B------:R-:W-:Y:S02]  /*131d0*/  SHF.R.U64 R48, R48, 0x3, RZ ;  /* 0x0000000330307819 */ /* 0x000fe400000012ff */
[----:B------:R-:W-:Y:S01]  /*131e0*/  LOP3.LUT R64, R64, R65, RZ, 0x3c, !PT ;  /* 0x0000004140407212 */ /* 0x000fe200078e3cff */
[--C-:B------:R-:W-:Y:S01]  /*131f0*/  IMAD.X R65, RZ, RZ, R21.reuse, P3 ;  /* 0x000000ffff417224 */ /* 0x100fe200018e0615 */
[----:B------:R-:W-:Y:S02]  /*13200*/  LOP3.LUT R10, R10, R7, RZ, 0x3c, !PT ;  /* 0x000000070a0a7212 */ /* 0x000fe400078e3cff */
[----:B------:R-:W-:Y:S01]  /*13210*/  LOP3.LUT R48, R48, R49, RZ, 0x3c, !PT ;  /* 0x0000003130307212 */ /* 0x000fe200078e3cff */
[----:B------:R-:W-:Y:S01]  /*13220*/  IMAD.X R49, RZ, RZ, R21, P5 ;  /* 0x000000ffff317224 */ /* 0x000fe200028e0615 */
[----:B------:R-:W-:Y:S02]  /*13230*/  IADD3 R7, P3, R20, 0xf000, RZ ;  /* 0x0000f00014077810 */ /* 0x000fe40007f7e0ff */
[----:B------:R-:W-:-:S02]  /*13240*/  ISETP.GE.OR P0, PT, R5, R0, P0 ;  /* 0x000000000500720c */ /* 0x000fc40000706670 */
[C---:B------:R-:W-:Y:S02]  /*13250*/  IADD3 R69, P5, R20.reuse, 0xd000, RZ ;  /* 0x0000d00014457810 */ /* 0x040fe40007fbe0ff */
[----:B------:R-:W-:Y:S02]  /*13260*/  LOP3.LUT R15, R20, 0x380, RZ, 0xc0, !PT ;  /* 0x00000380140f7812 */ /* 0x000fe400078ec0ff */
[----:B--2---:R-:W-:Y:S02]  /*13270*/  LOP3.LUT R4, R7, 0x380, RZ, 0xc0, !PT ;  /* 0x0000038007047812 */ /* 0x004fe400078ec0ff */
[----:B------:R-:W-:Y:S02]  /*13280*/  LOP3.LUT R68, R69, 0x380, RZ, 0xc0, !PT ;  /* 0x0000038045447812 */ /* 0x000fe400078ec0ff */
[----:B------:R-:W-:Y:S02]  /*13290*/  SHF.R.U64 R15, R15, 0x3, RZ ;  /* 0x000000030f0f7819 */ /* 0x000fe400000012ff */
[----:B------:R-:W-:-:S02]  /*132a0*/  SHF.R.U64 R4, R4, 0x3, RZ ;  /* 0x0000000304047819 */ /* 0x000fc400000012ff */
[----:B------:R-:W-:Y:S02]  /*132b0*/  SHF.R.U64 R68, R68, 0x3, RZ ;  /* 0x0000000344447819 */ /* 0x000fe400000012ff */
[----:B------:R-:W-:Y:S01]  /*132c0*/  LOP3.LUT R20, R15, R20, RZ, 0x3c, !PT ;  /* 0x000000140f147212 */ /* 0x000fe200078e3cff */
[----:B-1----:R-:W-:Y:S01]  /*132d0*/  @!P2 ST.E desc[UR40][R54.64], R9 ;  /* 0x000000093600a985 */ /* 0x002fe2000c101928 */
[----:B------:R-:W-:Y:S01]  /*132e0*/  LOP3.LUT R68, R68, R69, RZ, 0x3c, !PT ;  /* 0x0000004544447212 */ /* 0x000fe200078e3cff */
[--C-:B------:R-:W-:Y:S01]  /*132f0*/  IMAD.X R69, RZ, RZ, R21.reuse, P5 ;  /* 0x000000ffff457224 */ /* 0x100fe200028e0615 */
[----:B------:R-:W-:Y:S01]  /*13300*/  LOP3.LUT R76, R4, R7, RZ, 0x3c, !PT ;  /* 0x00000007044c7212 */ /* 0x000fe200078e3cff */
[----:B---3--:R1:W-:Y:S01]  /*13310*/  @!P0 ST.E desc[UR40][R58.64], R8 ;  /* 0x000000083a008985 */ /* 0x0083e2000c101928 */
[----:B------:R-:W-:-:S03]  /*13320*/  IMAD.X R77, RZ, RZ, R21, P3 ;  /* 0x000000ffff4d7224 */ /* 0x000fc600018e0615 */
[----:B------:R2:W5:Y:S04]  /*13330*/  LD.E.128 R4, desc[UR40][R20.64] ;  /* 0x0000002814047980 */ /* 0x000568000c101d00 */
[----:B------:R-:W5:Y:S04]  /*13340*/  LD.E.128 R12, desc[UR40][R12.64] ;  /* 0x000000280c0c7980 */ /* 0x000f68000c101d00 */
[----:B-1----:R-:W5:Y:S01]  /*13350*/  LD.E.128 R8, desc[UR40][R10.64] ;  /* 0x000000280a087980 */ /* 0x002f62000c101d00 */
[----:B--2---:R-:W-:-:S03]  /*13360*/  IMAD R21, R81, UR4, RZ ;  /* 0x0000000451157c24 */ /* 0x004fc6000f8e02ff */
[----:B------:R-:W5:Y:S01]  /*13370*/  LD.E.128 R24, desc[UR40][R24.64] ;  /* 0x0000002818187980 */ /* 0x000f62000c101d00 */
[C---:B------:R-:W-:Y:S02]  /*13380*/  IMAD R81, R80.reuse, UR5, R21 ;  /* 0x0000000550517c24 */ /* 0x040fe4000f8e0215 */
[----:B------:R-:W-:Y:S01]  /*13390*/  IMAD.WIDE.U32 R20, R80, UR4, RZ ;  /* 0x0000000450147c25 */ /* 0x000fe2000f8e00ff */
[----:B------:R-:W-:Y:S01]  /*133a0*/  ULDC.64 UR4, c[0x0][0xae8] ;  /* 0x0002ba0000047ab9 */ /* 0x000fe20000000a00 */
[----:B------:R-:W5:Y:S02]  /*133b0*/  LD.E.128 R28, desc[UR40][R28.64] ;  /* 0x000000281c1c7980 */ /* 0x000f64000c101d00 */
[----:B------:R-:W-:Y:S02]  /*133c0*/  IMAD R80, R84, 0x20, R86 ;  /* 0x0000002054507824 */ /* 0x000fe400078e0256 */
[----:B------:R-:W-:Y:S01]  /*133d0*/  IMAD.IADD R21, R21, 0x1, R81 ;  /* 0x0000000115157824 */ /* 0x000fe200078e0251 */
        /* <DEDUP_REMOVED lines=8> */
[----:B------:R-:W-:Y:S01]  /*13460*/  @P1 IMAD.HI.U32 R80, R84, R85, RZ ;  /* 0x0000005554501227 */ /* 0x000fe200078e00ff */
[----:B------:R-:W-:Y:S01]  /*13470*/  IADD3 R21, R21, R83, RZ ;  /* 0x0000005315157210 */ /* 0x000fe20007ffe0ff */
[----:B------:R-:W5:Y:S02]  /*13480*/  LD.E.128 R48, desc[UR40][R48.64] ;  /* 0x0000002830307980 */ /* 0x000f64000c101d00 */
[----:B------:R-:W-:Y:S01]  /*13490*/  IMAD.MOV.U32 R81, RZ, RZ, R84 ;  /* 0x000000ffff517224 */ /* 0x000fe200078e0054 */
[----:B0-----:R-:W-:Y:S01]  /*134a0*/  @P1 SHF.R.U32.HI R81, RZ, R87, R80 ;  /* 0x00000057ff511219 */ /* 0x001fe20000011650 */
[----:B------:R-:W-:Y:S01]  /*134b0*/  IMAD R3, R3, UR4, RZ ;  /* 0x0000000403037c24 */ /* 0x000fe2000f8e02ff */
[----:B------:R-:W5:Y:S03]  /*134c0*/  LD.E.128 R52, desc[UR40][R52.64] ;  /* 0x0000002834347980 */ /* 0x000f66000c101d00 */
[C---:B------:R-:W-:Y:S01]  /*134d0*/  IMAD R85, R82.reuse, UR5, R3 ;  /* 0x0000000552557c24 */ /* 0x040fe2000f8e0203 */
[----:B------:R-:W-:Y:S01]  /*134e0*/  SHF.R.S32.HI R3, RZ, 0x1f, R81 ;  /* 0x0000001fff037819 */ /* 0x000fe20000011451 */
[----:B------:R-:W-:Y:S01]  /*134f0*/  IMAD.WIDE.U32 R82, R82, UR4, R20 ;  /* 0x0000000452527c25 */ /* 0x000fe2000f8e0014 */
[----:B------:R-:W-:Y:S01]  /*13500*/  ULDC.64 UR4, c[0x0][0xae0] ;  /* 0x0002b80000047ab9 */ /* 0x000fe20000000a00 */
[----:B------:R-:W5:Y:S02]  /*13510*/  LD.E.128 R56, desc[UR40][R56.64] ;  /* 0x0000002838387980 */ /* 0x000f64000c101d00 */
        /* <DEDUP_REMOVED lines=32> */
[----:B------:R-:W-:Y:S01]  /*13720*/  ISETP.GE.AND P1, PT, R81, R0, PT ;  /* 0x000000005100720c */ /* 0x000fe20003f26270 */
[----:B------:R-:W-:Y:S01]  /*13730*/  VIADD R81, R229, 0x40 ;  /* 0x00000040e5517836 */ /* 0x000fe20000000000 */
[----:B0-----:R0:W-:Y:S01]  /*13740*/  SYNCS.ARRIVE.TRANS64.RED.A1T0 RZ, [R3+URZ], RZ ;  /* 0x000000ff03ff79a7 */ /* 0x0011e2000810043f */
[----:B------:R0:W1:Y:S01]  /*13750*/  SHFL.IDX PT, R84, R32, RZ, 0x181f ;  /* 0x00181fff20547589 */ /* 0x00006200000e0000 */
[----:B------:R-:W-:-:S03]  /*13760*/  VIADD R87, R213, 0xc0 ;  /* 0x000000c0d5577836 */ /* 0x000fc60000000000 */
        /* <DEDUP_REMOVED lines=20> */
.L_x_14493:
[----:B------:R-:W-:Y:S05]  /*138b0*/  BSYNC B1 ;  /* 0x0000000000017941 */ /* 0x000fea0003800000 */
.L_x_14492:
        /* <DEDUP_REMOVED lines=21> */
.L_x_14495:
[----:B------:R-:W-:Y:S05]  /*13a10*/  BSYNC B1 ;  /* 0x0000000000017941 */ /* 0x000fea0003800000 */
.L_x_14494:
        /* <DEDUP_REMOVED lines=21> */
.L_x_14497:
[----:B------:R-:W-:Y:S05]  /*13b70*/  BSYNC B1 ;  /* 0x0000000000017941 */ /* 0x000fea0003800000 */
.L_x_14496:
        /* <DEDUP_REMOVED lines=9> */
[CC--:B0-----:R-:W-:Y:S02]  /*13c10*/  @!P3 LEA R4, P0, R213.reuse, R32.reuse, 0x1 ;  /* 0x00000020d504b211 */ /* 0x0c1fe400078008ff */
        /* <DEDUP_REMOVED lines=14> */
.L_x_14490:
        /* <DEDUP_REMOVED lines=29> */
.L_x_14499:
        /* <DEDUP_REMOVED lines=9> */
[----:B------:R-:W2:Y:S01]  /*13f60*/  S2R R10, SR_TID.X ;  /* 0x00000000000a7919 */ /* 0x000ea20000002100 */
[----:B------:R-:W3:Y:S02]  /*13f70*/  LDC R9, c[0x0][0xbe8] ;  /* 0x0002fa00ff097b82 */ /* 0x000ee40000000800 */
[----:B---3--:R-:W-:Y:S01]  /*13f80*/  IMAD R3, R8, R9, RZ ;  /* 0x0000000908037224 */ /* 0x008fe200078e02ff */
[----:B--2---:R-:W-:-:S04]  /*13f90*/  IADD3 R10, R229, -0x80, R10 ;  /* 0xffffff80e50a7810 */ /* 0x004fc80007ffe00a */
        /* <DEDUP_REMOVED lines=19> */
[--C-:B------:R-:W-:Y:S02]  /*140d0*/  IMAD.MOV R7, RZ, RZ, -R3.reuse ;  /* 0x000000ffff077224 */ /* 0x100fe400078e0a03 */
        /* <DEDUP_REMOVED lines=15> */
.L_x_14501:
[----:B------:R-:W-:Y:S05]  /*141d0*/  BSYNC B1 ;  /* 0x0000000000017941 */ /* 0x000fea0003800000 */
.L_x_14500:
[--C-:B--2---:R-:W-:Y:S01]  /*141e0*/  SHF.R.S32.HI R6, RZ, 0x1f, R26.reuse ;  /* 0x0000001fff067819 */ /* 0x104fe2000001141a */
        /* <DEDUP_REMOVED lines=14> */
[----:B------:R-:W-:Y:S02]  /*142d0*/  IMAD.IADD R9, R229, 0x1, R0 ;  /* 0x00000001e5097824 */ /* 0x000fe400078e0200 */
[----:B------:R-:W-:-:S02]  /*142e0*/  IMAD R7, R24, UR5, R6 ;  /* 0x0000000518077c24 */ /* 0x000fc4000f8e0206 */
[----:B------:R-:W-:-:S04]  /*142f0*/  @P2 IMAD.HI.U32 R0, R9, R20, RZ ;  /* 0x0000001409002227 */ /* 0x000fc800078e00ff */
        /* <DEDUP_REMOVED lines=11> */
[----:B------:R-:W-:Y:S02]  /*143b0*/  IMAD R0, R0, UR4, RZ ;  /* 0x0000000400007c24 */ /* 0x000fe4000f8e02ff */
[----:B------:R-:W-:Y:S02]  /*143c0*/  IMAD.IADD R5, R5, 0x1, R7 ;  /* 0x0000000105057824 */ /* 0x000fe400078e0207 */
[----:B------:R-:W-:Y:S02]  /*143d0*/  IMAD R7, R25, R6, R9 ;  /* 0x0000000619077224 */ /* 0x000fe400078e0209 */
[C---:B------:R-:W-:Y:S02]  /*143e0*/  IMAD R9, R3.reuse, UR5, R0 ;  /* 0x0000000503097c24 */ /* 0x040fe4000f8e0200 */
[----:B------:R-:W-:Y:S01]  /*143f0*/  IMAD.WIDE.U32 R4, R3, UR4, R4 ;  /* 0x0000000403047c25 */ /* 0x000fe2000f8e0004 */
        /* <DEDUP_REMOVED lines=14> */
.L_x_14690:
[----:B------:R-:W-:Y:S01]  /*144e0*/  IMAD R8, R8, R25, RZ ;  /* 0x0000001908087224 */ /* 0x000fe200078e02ff */
[----:B------:R-:W-:Y:S01]  /*144f0*/  BSSY B1, `(.L_x_14503) ;  /* 0x000001f000017945 */ /* 0x000fe20003800000 */
[----:B------:R-:W-:-:S05]  /*14500*/  IMAD.IADD R229, R10, 0x1, R229 ;  /* 0x000000010ae57824 */ /* 0x000fca00078e02e5 */
        /* <DEDUP_REMOVED lines=17> */
[C---:B--2---:R-:W-:Y:S01]  /*14620*/  @!P3 LEA.HI.X R7, R213.reuse, R0, R9, 0x1, P5 ;  /* 0x00000000d507b211 */ /* 0x044fe200028f0c09 */
[----:B------:R-:W-:Y:S01]  /*14630*/  VIADD R9, R213, 0xc0 ;  /* 0x000000c0d5097836 */ /* 0x000fe20000000000 */
[C---:B------:R-:W-:Y:S02]  /*14640*/  @!P1 LEA R12, P5, R20.reuse, R14, 0x1 ;  /* 0x0000000e140c9211 */ /* 0x040fe400078a08ff */
        /* <DEDUP_REMOVED lines=9> */
.L_x_14504:
[----:B------:R-:W-:Y:S05]  /*146e0*/  BSYNC B1 ;  /* 0x0000000000017941 */ /* 0x000fea0003800000 */
.L_x_14503:
[----:B------:R-:W-:-:S03]  /*146f0*/  UMOV UR4, 0xffffffff ;  /* 0xffffffff00047882 */ /* 0x000fc60000000000 */
[----:B------:R-:W-:Y:S05]  /*14700*/  BRA.DIV UR4, `(.L_x_14505) ;  /* 0x0000008a04787947 */ /* 0x000fea000b800000 */
[----:B--2---:R2:W0:Y:S04]  /*14710*/  SHFL.IDX PT, R0, R4, 0x1, 0x181f ;  /* 0x00381f0004007f89 */ /* 0x00442800000e0000 */
[----:B---34-:R2:W3:Y:S02]  /*14720*/  SHFL.IDX PT, R14, R3, 0x1, 0x181f ;  /* 0x00381f00030e7f89 */ /* 0x0184e400000e0000 */
.L_x_14694:
[----:B------:R-:W-:Y:S01]  /*14730*/  VIADD R5, R229, 0x20 ;  /* 0x00000020e5057836 */ /* 0x000fe20000000000 */
[----:B------:R-:W-:Y:S04]  /*14740*/  BSSY B1, `(.L_x_14506) ;  /* 0x000001e000017945 */ /* 0x000fe80003800000 */
        /* <DEDUP_REMOVED lines=8> */
[----:B------:R-:W-:Y:S01]  /*147d0*/  VIADD R25, R213, 0x40 ;  /* 0x00000040d5197836 */ /* 0x000fe20000000000 */
[----:B------:R-:W-:Y:S01]  /*147e0*/  ISETP.GE.AND P1, PT, R21, UR4, PT ;  /* 0x0000000415007c0c */ /* 0x000fe2000bf26270 */
[----:B------:R-:W-:Y:S01]  /*147f0*/  VIADD R24, R213, 0x80 ;  /* 0x00000080d5187836 */ /* 0x000fe20000000000 */
[----:B------:R-:W-:Y:S01]  /*14800*/  ISETP.GE.AND P0, PT, R9, UR4, PT ;  /* 0x0000000409007c0c */ /* 0x000fe2000bf06270 */
[----:B------:R-:W-:Y:S01]  /*14810*/  VIADD R20, R213, 0xc0 ;  /* 0x000000c0d5147836 */ /* 0x000fe20000000000 */
[----:B------:R-:W-:-:S02]  /*14820*/  SHF.R.S32.HI R12, RZ, 0x1f, R213 ;  /* 0x0000001fff0c7819 */ /* 0x000fc400000114d5 */
[----:B------:R-:W-:Y:S02]  /*14830*/  SHF.R.S32.HI R25, RZ, 0x1f, R25 ;  /* 0x0000001fff197819 */ /* 0x000fe40000011419 */
[----:B------:R-:W-:Y:S02]  /*14840*/  SHF.R.S32.HI R24, RZ, 0x1f, R24 ;  /* 0x0000001fff187819 */ /* 0x000fe40000011418 */
[-C--:B---3--:R-:W-:Y:S02]  /*14850*/  @!P3 LEA R6, P5, R213, R14.reuse, 0x1 ;  /* 0x0000000ed506b211 */ /* 0x088fe400078a08ff */
[----:B------:R-:W-:Y:S02]  /*14860*/  @!P2 LEA R10, P4, R15, R14, 0x1 ;  /* 0x0000000e0f0aa211 */ /* 0x000fe400078808ff */
[----:B0-----:R-:W-:Y:S02]  /*14870*/  @!P3 LEA.HI.X R7, R213, R0, R12, 0x1, P5 ;  /* 0x00000000d507b211 */ /* 0x001fe400028f0c0c */
        /* <DEDUP_REMOVED lines=10> */
.L_x_14507:
[----:B------:R-:W-:Y:S05]  /*14920*/  BSYNC B1 ;  /* 0x0000000000017941 */ /* 0x000fea0003800000 */
.L_x_14506:
[----:B------:R-:W-:-:S03]  /*14930*/  UMOV UR4, 0xffffffff ;  /* 0xffffffff00047882 */ /* 0x000fc60000000000 */
[----:B------:R-:W-:Y:S05]  /*14940*/  BRA.DIV UR4, `(.L_x_14508) ;  /* 0x0000008a04307947 */ /* 0x000fea000b800000 */
[----:B0-----:R0:W0:Y:S04]  /*14950*/  SHFL.IDX PT, R0, R4, 0x2, 0x181f ;  /* 0x00581f0004007f89 */ /* 0x00102800000e0000 */
[----:B---34-:R3:W4:Y:S02]  /*14960*/  SHFL.IDX PT, R14, R3, 0x2, 0x181f ;  /* 0x00581f00030e7f89 */ /* 0x01872400000e0000 */
.L_x_14698:
[----:B------:R-:W-:Y:S01]  /*14970*/  VIADD R5, R229, 0x40 ;  /* 0x00000040e5057836 */ /* 0x000fe20000000000 */
[----:B------:R-:W-:Y:S04]  /*14980*/  BSSY B1, `(.L_x_14509) ;  /* 0x000001e000017945 */ /* 0x000fe80003800000 */
[----:B------:R-:W-:-:S13]  /*14990*/  ISETP.GE.AND P0, PT, R5, R8, PT ;  /* 0x000000080500720c */ /* 0x000fda0003f06270 */
[----:B------:R-:W-:Y:S05]  /*149a0*/  @P0 BRA `(.L_x_14510) ;  /* 0x00000000006c0947 */ /* 0x000fea0003800000 */
[C---:B------:R-:W-:Y:S01]  /*149b0*/  IADD3 R15, R213.reuse, 0x40, RZ ;  /* 0x00000040d50f7810 */ /* 0x040fe20007ffe0ff */
        /* <DEDUP_REMOVED lines=13> */
[-C--:B----4-:R-:W-:Y:S02]  /*14a90*/  @!P3 LEA R6, P5, R213, R14.reuse, 0x1 ;  /* 0x0000000ed506b211 */ /* 0x090fe400078a08ff */
        /* <DEDUP_REMOVED lines=12> */
.L_x_14510:
[----:B------:R-:W-:Y:S05]  /*14b60*/  BSYNC B1 ;  /* 0x0000000000017941 */ /* 0x000fea0003800000 */
.L_x_14509:
[----:B------:R-:W-:-:S03]  /*14b70*/  UMOV UR4, 0xffffffff ;  /* 0xffffffff00047882 */ /* 0x000fc60000000000 */
[----:B------:R-:W-:Y:S05]  /*14b80*/  BRA.DIV UR4, `(.L_x_14511) ;  /* 0x0000008604e87947 */ /* 0x000fea000b800000 */
[----:B0-----:R0:W0:Y:S04]  /*14b90*/  SHFL.IDX PT, R0, R4, 0x3, 0x181f ;  /* 0x00781f0004007f89 */ /* 0x00102800000e0000 */
[----:B----4-:R4:W0:Y:S02]  /*14ba0*/  SHFL.IDX PT, R14, R3, 0x3, 0x181f ;  /* 0x00781f00030e7f89 */ /* 0x01082400000e0000 */
.L_x_14702:
        /* <DEDUP_REMOVED lines=30> */
.L_x_14498:
[----:B------:R-:W-:Y:S05]  /*14d90*/  BSYNC B0 ;  /* 0x0000000000007941 */ /* 0x000fea0003800000 */
.L_x_14489:
[----:B------:R-:W-:Y:S02]  /*14da0*/  ULDC UR4, c[0x0][0xc3c] ;  /* 0x00030f0000047ab9 */ /* 0x000fe40000000800 */
[----:B------:R-:W-:-:S13]  /*14db0*/  ISETP.GE.AND P0, PT, R35, UR4, PT ;  /* 0x0000000423007c0c */ /* 0x000fda000bf06270 */
[----:B------:R-:W-:Y:S05]  /*14dc0*/  @!P0 BRA `(.L_x_14512) ;  /* 0xfffffec000e88947 */ /* 0x000fea000383ffff */
[----:B------:R-:W-:Y:S05]  /*14dd0*/  BRA `(.L_x_14353) ;  /* 0x0000006c00507947 */ /* 0x000fea0003800000 */
.L_x_14351:
[----:B------:R-:W-:-:S08]  /*14de0*/  NOP ;  /* 0x0000000000007918 */ /* 0x000fd00000000000 */
[----:B------:R-:W0:-:S00]  /*14df0*/  USETMAXREG.DEALLOC.CTAPOOL 0x28 ;  /* 0x00000028000079c8 */ /* 0x000e0000080e0500 */
[----:B0-----:R-:W2:Y:S01]  /*14e00*/  LDL.LU R3, [R1] ;  /* 0x0000000001037983 */ /* 0x001ea20000300800 */
[----:B------:R-:W-:Y:S01]  /*14e10*/  LOP3.LUT R2, R2, 0x3, RZ, 0xc0, !PT ;  /* 0x0000000302027812 */ /* 0x000fe200078ec0ff */
[----:B------:R-:W-:-:S05]  /*14e20*/  IMAD.MOV.U32 R4, RZ, RZ, RZ ;  /* 0x000000ffff047224 */ /* 0x000fca00078e00ff */
[----:B------:R-:W0:Y:S02]  /*14e30*/  SHFL.IDX PT, R2, R2, RZ, 0x1f ;  /* 0x00001fff02027589 */ /* 0x000e2400000e0000 */
[----:B0-----:R-:W-:Y:S02]  /*14e40*/  ISETP.NE.AND P0, PT, R2, RZ, PT ;  /* 0x000000ff0200720c */ /* 0x001fe40003f05270 */
        /* <DEDUP_REMOVED lines=11> */
.L_x_14513:
[----:B------:R-:W-:Y:S01]  /*14f00*/  LOP3.LUT R5, R0, 0x1f, RZ, 0xc0, !PT ;  /* 0x0000001f00057812 */ /* 0x000fe200078ec0ff */
[----:B------:R-:W-:Y:S01]  /*14f10*/  ULDC UR4, c[0x0][0xc3c] ;  /* 0x00030f0000047ab9 */ /* 0x000fe20000000800 */
[----:B------:R-:W1:Y:S01]  /*14f20*/  S2UR UR6, SR_CTAID.X ;  /* 0x00000000000679c3 */ /* 0x000e620000002500 */
[----:B------:R-:W-:Y:S01]  /*14f30*/  ULDC UR5, c[0x0][0xc38] ;  /* 0x00030e0000057ab9 */ /* 0x000fe20000000800 */
[----:B------:R-:W-:-:S04]  /*14f40*/  ISETP.NE.AND P0, PT, R5, 0x1f, PT ;  /* 0x0000001f0500780c */ /* 0x000fc80003f05270 */
[----:B------:R-:W-:-:S13]  /*14f50*/  ISETP.GE.OR P1, PT, R5, UR4, !P0 ;  /* 0x0000000405007c0c */ /* 0x000fda000c726670 */
[----:B0-----:R-:W0:Y:S02]  /*14f60*/  @!P1 LDC.64 R2, c[0x0][0xc80] ;  /* 0x00032000ff029b82 */ /* 0x001e240000000a00 */
        /* <DEDUP_REMOVED lines=34> */
.L_x_14519:
        /* <DEDUP_REMOVED lines=12> */
.L_x_14518:
[----:B------:R-:W-:Y:S05]  /*15250*/  BSYNC B0 ;  /* 0x0000000000007941 */ /* 0x000fea0003800000 */
.L_x_14517:
        /* <DEDUP_REMOVED lines=20> */
.L_x_14515:
        /* <DEDUP_REMOVED lines=20> */
.L_x_14520:
        /* <DEDUP_REMOVED lines=59> */
.L_x_14516:
[----:B------:R-:W-:Y:S02]  /*15890*/  IMAD.MOV.U32 R17, RZ, RZ, RZ ;  /* 0x000000ffff117224 */ /* 0x000fe400078e00ff */
[----:B------:R-:W-:Y:S02]  /*158a0*/  IMAD.U32 R16, RZ, RZ, UR6 ;  /* 0x00000006ff107e24 */ /* 0x000fe4000f8e00ff */
[----:B------:R-:W-:-:S07]  /*158b0*/  IMAD.MOV.U32 R18, RZ, RZ, RZ ;  /* 0x000000ffff127224 */ /* 0x000fce00078e00ff */
.L_x_14521:
[----:B------:R-:W-:-:S13]  /*158c0*/  ISETP.NE.AND P0, PT, R5, RZ, PT ;  /* 0x000000ff0500720c */ /* 0x000fda0003f05270 */
[----:B------:R-:W0:Y:S01]  /*158d0*/  @!P0 S2R R3, SR_CgaCtaId ;  /* 0x0000000000038919 */ /* 0x000e220000008800 */
[----:B------:R-:W-:-:S04]  /*158e0*/  @!P0 MOV R2, 0x400 ;  /* 0x0000040000028802 */ /* 0x000fc80000000f00 */
[----:B0-----:R-:W-:-:S05]  /*158f0*/  @!P0 LEA R2, R3, R2, 0x18 ;  /* 0x0000000203028211 */ /* 0x001fca00078ec0ff */
[----:B------:R0:W-:Y:S01]  /*15900*/  @!P0 STS.128 [R2+0x228d0], R16 ;  /* 0x0228d01002008388 */ /* 0x0001e20000000c00 */
[----:B------:R-:W-:Y:S06]  /*15910*/  BAR.ARV 0x5, 0x180 ;  /* 0x0146000000007b1d */ /* 0x000fec0000002000 */
.L_x_14514:
        /* <DEDUP_REMOVED lines=18> */
[----:B------:R-:W-:Y:S01]  /*15a40*/  SHF.R.U32.HI R3, RZ, 0x3, R5 ;  /* 0x00000003ff037819 */ /* 0x000fe20000011605 */
[----:B------:R-:W-:Y:S01]  /*15a50*/  IMAD.MOV.U32 R23, RZ, RZ, RZ ;  /* 0x000000ffff177224 */ /* 0x000fe200078e00ff */
[----:B------:R-:W-:Y:S01]  /*15a60*/  LOP3.LUT R29, R4, 0x200, R29, 0xf8, !PT ;  /* 0x00000200041d7812 */ /* 0x000fe200078ef81d */
[----:B------:R-:W-:Y:S01]  /*15a70*/  IMAD.MOV.U32 R25, RZ, RZ, 0x1 ;  /* 0x00000001ff197424 */ /* 0x000fe200078e00ff */
[----:B------:R-:W-:Y:S01]  /*15a80*/  LOP3.LUT R3, R3, 0x70, R0, 0xf8, !PT ;  /* 0x0000007003037812 */ /* 0x000fe200078ef800 */
[----:B------:R-:W-:Y:S01]  /*15a90*/  ULDC.64 UR38, c[0x0][0x198] ;  /* 0x0000660000267ab9 */ /* 0x000fe20000000a00 */
[C---:B------:R-:W-:Y:S01]  /*15aa0*/  LOP3.LUT R0, R2.reuse, 0x40, RZ, 0xfc, !PT ;  /* 0x0000004002007812 */ /* 0x040fe200078efcff */
[----:B------:R-:W-:Y:S01]  /*15ab0*/  ULDC UR36, c[0x0][0xc] ;  /* 0x0000030000247ab9 */ /* 0x000fe20000000800 */
[----:B------:R-:W-:-:S02]  /*15ac0*/  LOP3.LUT R3, R2, 0x80, RZ, 0xfc, !PT ;  /* 0x0000008002037812 */ /* 0x000fc400078efcff */
[----:B------:R-:W-:Y:S01]  /*15ad0*/  LOP3.LUT R4, R37, 0x2, RZ, 0xfc, !PT ;  /* 0x0000000225047812 */ /* 0x000fe200078efcff */
[----:B-1----:R-:W-:Y:S01]  /*15ae0*/  ULEA UR4, UR5, UR4, 0x18 ;  /* 0x0000000405047291 */ /* 0x002fe2000f8ec03f */
[----:B------:R-:W-:Y:S02]  /*15af0*/  MOV R24, RZ ;  /* 0x000000ff00187202 */ /* 0x000fe40000000f00 */
[----:B------:R-:W-:-:S03]  /*15b00*/  LOP3.LUT R2, R2, 0xc0, RZ, 0xfc, !PT ;  /* 0x000000c002027812 */ /* 0x000fc600078efcff */
[----:B------:R-:W-:-:S04]  /*15b10*/  IMAD.U32 R22, RZ, RZ, UR4 ;  /* 0x00000004ff167e24 */ /* 0x000fc8000f8e00ff */
[----:B------:R-:W-:-:S05]  /*15b20*/  IMAD R0, R29, 0x2, R22 ;  /* 0x000000021d007824 */ /* 0x000fca00078e0216 */
[----:B------:R0:W-:Y:S02]  /*15b30*/  STL [R1+0x4], R0 ;  /* 0x0000040001007387 */ /* 0x0001e40000100800 */
.L_x_14621:
[----:B-1----:R-:W1:Y:S02]  /*15b40*/  LDC.64 R34, c[0x0][0xc88] ;  /* 0x00032200ff227b82 */ /* 0x002e640000000a00 */
[----:B-1----:R-:W-:-:S06]  /*15b50*/  IMAD.WIDE R34, R19, 0x4, R34 ;  /* 0x0000000413227825 */ /* 0x002fcc00078e0222 */
        /* <DEDUP_REMOVED lines=26> */
[----:B---34-:R-:W-:-:S03]  /*15d00*/  IADD3 R4, P4, R27, UR6, RZ ;  /* 0x000000061b047c10 */ /* 0x018fc6000ff9e0ff */
[----:B--2---:R-:W2:Y:S01]  /*15d10*/  @P0 LDG.E R6, desc[UR40][R2.64] ;  /* 0x0000002802060981 */ /* 0x004ea2000c1e1900 */
        /* <DEDUP_REMOVED lines=26> */
.L_x_14523:
        /* <DEDUP_REMOVED lines=9> */
.L_x_14524:
        /* <DEDUP_REMOVED lines=9> */
.L_x_14525:
        /* <DEDUP_REMOVED lines=10> */
[----:B------:R-:W-:-:S03]  /*16080*/  IMAD.IADD R32, R7, 0x1, R6 ;  /* 0x0000000107207824 */ /* 0x000fc600078e0206 */
[----:B------:R-:W-:Y:S01]  /*16090*/  IADD3 R2, R2, 0x7f, RZ ;  /* 0x0000007f02027810 */ /* 0x000fe20007ffe0ff */
[----:B------:R-:W-:-:S04]  /*160a0*/  VIADD R5, R32, 0x5f ;  /* 0x0000005f20057836 */ /* 0x000fc80000000000 */
[----:B---3--:R-:W-:-:S04]  /*160b0*/  @P0 IMAD.HI.U32 R4, R2, R4, RZ ;  /* 0x0000000402040227 */ /* 0x008fc800078e00ff */
[----:B------:R-:W-:Y:S01]  /*160c0*/  IMAD.HI R5, R5, 0x2aaaaaab, RZ ;  /* 0x2aaaaaab05057827 */ /* 0x000fe200078e02ff */
[----:B----4-:R-:W-:Y:S02]  /*160d0*/  @P0 SHF.R.U32.HI R2, RZ, R3, R4 ;  /* 0x00000003ff020219 */ /* 0x010fe40000011604 */
[----:B------:R-:W-:Y:S02]  /*160e0*/  IADD3 R4, R32, 0x60, -R10 ;  /* 0x0000006020047810 */ /* 0x000fe40007ffe80a */
[----:B------:R-:W-:-:S03]  /*160f0*/  SHF.R.U32.HI R3, RZ, 0x1f, R5 ;  /* 0x0000001fff037819 */ /* 0x000fc60000011605 */
[----:B------:R-:W-:Y:S01]  /*16100*/  IMAD.IADD R2, R4, 0x1, R2 ;  /* 0x0000000104027824 */ /* 0x000fe200078e0202 */
[----:B------:R-:W-:-:S03]  /*16110*/  LEA.HI.SX32 R5, R5, R3, 0x1c ;  /* 0x0000000305057211 */ /* 0x000fc600078fe2ff */
[----:B------:R-:W-:-:S05]  /*16120*/  IMAD.HI R2, R2, 0x2aaaaaab, RZ ;  /* 0x2aaaaaab02027827 */ /* 0x000fca00078e02ff */
[----:B------:R-:W-:-:S04]  /*16130*/  SHF.R.U32.HI R3, RZ, 0x1f, R2 ;  /* 0x0000001fff037819 */ /* 0x000fc80000011602 */
[----:B------:R-:W-:-:S04]  /*16140*/  LEA.HI.SX32 R3, R2, R3, 0x1c ;  /* 0x0000000302037211 */ /* 0x000fc800078fe2ff */
[----:B------:R-:W-:-:S05]  /*16150*/  VIMNMX R2, R5, R3, PT ;  /* 0x0000000305027248 */ /* 0x000fca0003fe0100 */
[--C-:B------:R-:W-:Y:S02]  /*16160*/  IMAD R2, R2, 0x60, -R7.reuse ;  /* 0x0000006002027824 */ /* 0x100fe400078e0a07 */
[----:B------:R-:W-:-:S03]  /*16170*/  IMAD.MOV R7, RZ, RZ, -R7 ;  /* 0x000000ffff077224 */ /* 0x000fc600078e0a07 */
        /* <DEDUP_REMOVED lines=20> */
.L_x_14705:
[----:B---3--:R-:W-:Y:S02]  /*162c0*/  ISETP.NE.AND P0, PT, R14, RZ, PT ;  /* 0x000000ff0e00720c */ /* 0x008fe40003f05270 */
[----:B------:R-:W-:-:S11]  /*162d0*/  PLOP3.LUT P6, PT, PT, PT, PT, 0x8, 0x0 ;  /* 0x000000000000781c */ /* 0x000fd60003fce170 */
[----:B------:R-:W-:Y:S05]  /*162e0*/  @P0 BRA `(.L_x_14529) ;  /* 0x00000000000c0947 */ /* 0x000fea0003800000 */
[----:B------:R-:W-:-:S03]  /*162f0*/  UMOV UR4, 0xffffffff ;  /* 0xffffffff00047882 */ /* 0x000fc60000000000 */
[----:B------:R-:W-:Y:S05]  /*16300*/  BRA.DIV UR4, `(.L_x_14530) ;  /* 0x0000007204847947 */ /* 0x000fea000b800000 */
[----:B------:R-:W-:-:S13]  /*16310*/  ELECT P6, URZ, PT ;  /* 0x00000000003f782f */ /* 0x000fda00038c0000 */
.L_x_14529:
        /* <DEDUP_REMOVED lines=9> */
.L_x_14708:
[----:B------:R-:W-:Y:S05]  /*163b0*/  BSYNC B1 ;  /* 0x0000000000017941 */ /* 0x000fea0003800000 */
.L_x_14531:
[----:B------:R-:W-:Y:S04]  /*163c0*/  BSSY B1, `(.L_x_14533) ;  /* 0x000007b000017945 */ /* 0x000fe80003800000 */
[----:B------:R-:W-:Y:S05]  /*163d0*/  @!P6 BRA `(.L_x_14534) ;  /* 0x0000000400e4e947 */ /* 0x000fea0003800000 */
[----:B0-----:R-:W-:Y:S01]  /*163e0*/  IMAD R3, R23, 0x8, R22 ;  /* 0x0000000817037824 */ /* 0x001fe200078e0216 */
[----:B------:R-:W-:Y:S01]  /*163f0*/  SHF.L.U32 R8, R26, 0x1f, RZ ;  /* 0x0000001f1a087819 */ /* 0x000fe200000006ff */
[----:B------:R-:W0:Y:S01]  /*16400*/  S2R R9, SR_TID.X ;  /* 0x0000000000097919 */ /* 0x000e220000002100 */
[----:B------:R-:W-:Y:S02]  /*16410*/  BSSY B2, `(.L_x_14535) ;  /* 0x0000005000027945 */ /* 0x000fe40003800000 */
[----:B------:R-:W2:Y:S01]  /*16420*/  SYNCS.PHASECHK.TRANS64.TRYWAIT P0, [R3+URZ+0x228a0], R8 ;  /* 0x0228a008030075a7 */ /* 0x000ea2000800017f */
[----:B0-----:R-:W-:-:S04]  /*16430*/  LOP3.LUT R9, R9, 0x7f, RZ, 0xc0, !PT ;  /* 0x0000007f09097812 */ /* 0x001fc800078ec0ff */
[----:B------:R-:W-:Y:S01]  /*16440*/  ISETP.NE.AND P1, PT, R9, RZ, PT ;  /* 0x000000ff0900720c */ /* 0x000fe20003f25270 */
[----:B--2---:R-:W-:-:S12]  /*16450*/  @!P0 BRA `(.L_x_14536) ;  /* 0x0000007000648947 */ /* 0x004fd80003800000 */
.L_x_14709:
[----:B------:R-:W-:Y:S05]  /*16460*/  BSYNC B2 ;  /* 0x0000000000027941 */ /* 0x000fea0003800000 */
.L_x_14535:
        /* <DEDUP_REMOVED lines=9> */
.L_x_14538:
[----:B------:R-:W-:Y:S05]  /*16500*/  BSYNC B2 ;  /* 0x0000000000027941 */ /* 0x000fea0003800000 */
.L_x_14537:
[----:B------:R-:W-:Y:S01]  /*16510*/  IMAD.MOV.U32 R14, RZ, RZ, RZ ;  /* 0x000000ffff0e7224 */ /* 0x000fe200078e00ff */
[----:B------:R-:W-:Y:S01]  /*16520*/  UIADD3 UR4, UP0, UR38, 0x570, URZ ;  /* 0x0000057026047890 */ /* 0x000fe2000ff1e03f */
[----:B------:R-:W-:Y:S01]  /*16530*/  IMAD R9, R2, 0x60, R0 ;  /* 0x0000006002097824 */ /* 0x000fe200078e0200 */
[----:B------:R-:W-:Y:S01]  /*16540*/  PLOP3.LUT P0, PT, PT, PT, PT, 0x80, 0x0 ;  /* 0x000000000000781c */ /* 0x000fe20003f0f070 */
[----:B-1----:R-:W-:Y:S01]  /*16550*/  IMAD R10, R23, 0x3000, R22 ;  /* 0x00003000170a7824 */ /* 0x002fe200078e0216 */
[----:B------:R-:W-:Y:S01]  /*16560*/  R2UR UR10, R14 ;  /* 0x000000000e0a72ca */ /* 0x000fe200000e0000 */
[----:B------:R-:W-:Y:S01]  /*16570*/  VIADD R9, R9, 0xffffffa0 ;  /* 0xffffffa009097836 */ /* 0x000fe20000000000 */
[----:B------:R-:W-:Y:S01]  /*16580*/  UIADD3.X UR5, URZ, UR39, URZ, UP0, !UPT ;  /* 0x000000273f057290 */ /* 0x000fe200087fe43f */
[----:B------:R-:W-:Y:S01]  /*16590*/  VIADD R10, R10, 0x1c400 ;  /* 0x0001c4000a0a7836 */ /* 0x000fe20000000000 */
[----:B------:R-:W-:Y:S01]  /*165a0*/  UMOV UR6, 0x0 ;  /* 0x0000000000067882 */ /* 0x000fe20000000000 */
[----:B------:R-:W-:Y:S01]  /*165b0*/  VIADD R11, R3, 0x22890 ;  /* 0x00022890030b7836 */ /* 0x000fe20000000000 */
[----:B------:R-:W-:-:S09]  /*165c0*/  UMOV UR7, 0x12f00000 ;  /* 0x12f0000000077882 */ /* 0x000fd20000000000 */
.L_x_14539:
        /* <DEDUP_REMOVED lines=13> */
.L_x_14710:
[----:B------:R-:W-:Y:S05]  /*166a0*/  BSYNC B2 ;  /* 0x0000000000027941 */ /* 0x000fea0003800000 */
.L_x_14540:
[----:B------:R-:W-:Y:S01]  /*166b0*/  BSSY B2, `(.L_x_14542) ;  /* 0x000000b000027945 */ /* 0x000fe20003800000 */
[----:B------:R-:W-:Y:S01]  /*166c0*/  IMAD.MOV.U32 R12, RZ, RZ, 0x0 ;  /* 0x00000000ff0c7424 */ /* 0x000fe200078e00ff */
[----:B------:R-:W-:Y:S02]  /*166d0*/  MOV R13, 0x12f00000 ;  /* 0x12f00000000d7802 */ /* 0x000fe40000000f00 */
[----:B------:R-:W-:Y:S05]  /*166e0*/  @P1 BRA `(.L_x_14543) ;  /* 0x00000000001c1947 */ /* 0x000fea0003800000 */
[----:B------:R-:W2:Y:S01]  /*166f0*/  S2R R10, SR_TID.X ;  /* 0x00000000000a7919 */ /* 0x000ea20000002100 */
[----:B01----:R-:W-:-:S04]  /*16700*/  IMAD.MOV.U32 R8, RZ, RZ, 0xc000 ;  /* 0x0000c000ff087424 */ /* 0x003fc800078e00ff */
[----:B------:R3:W-:Y:S01]  /*16710*/  SYNCS.ARRIVE.TRANS64 RZ, [R3+URZ+0x228b0], R8 ;  /* 0x0228b00803ff79a7 */ /* 0x0007e2000800003f */
[----:B--2---:R-:W-:-:S04]  /*16720*/  LOP3.LUT R10, R10, 0x1f, RZ, 0xc0, !PT ;  /* 0x0000001f0a0a7812 */ /* 0x004fc800078ec0ff */
[----:B------:R-:W-:-:S13]  /*16730*/  ISETP.NE.AND P0, PT, R10, RZ, PT ;  /* 0x000000ff0a00720c */ /* 0x000fda0003f05270 */
[----:B---3--:R-:W-:Y:S05]  /*16740*/  @!P0 BRA `(.L_x_14543) ;  /* 0x0000000000048947 */ /* 0x008fea0003800000 */
[----:B------:R-:W-:Y:S01]  /*16750*/  BPT.TRAP 0x1 ;  /* 0x000000040000795c */ /* 0x000fe20000300000 */
.L_x_14543:
[----:B------:R-:W-:Y:S05]  /*16760*/  BSYNC B2 ;  /* 0x0000000000027941 */ /* 0x000fea0003800000 */
.L_x_14542:
        /* <DEDUP_REMOVED lines=9> */
.L_x_14544:
        /* <DEDUP_REMOVED lines=15> */
.L_x_14545:
        /* <DEDUP_REMOVED lines=15> */
.L_x_14546:
        /* <DEDUP_REMOVED lines=15> */
.L_x_14547:
        /* <DEDUP_REMOVED lines=10> */
.L_x_14534:
[----:B------:R-:W-:Y:S05]  /*16b70*/  BSYNC B1 ;  /* 0x0000000000017941 */ /* 0x000fea0003800000 */
.L_x_14533:
        /* <DEDUP_REMOVED lines=9> */
.L_x_14563:
        /* <DEDUP_REMOVED lines=11> */
.L_x_14711:
[----:B------:R-:W-:Y:S05]  /*16cc0*/  BSYNC B2 ;  /* 0x0000000000027941 */ /* 0x000fea0003800000 */
.L_x_14550:
        /* <DEDUP_REMOVED lines=9> */
.L_x_14553:
[----:B------:R-:W-:Y:S05]  /*16d60*/  BSYNC B2 ;  /* 0x0000000000027941 */ /* 0x000fea0003800000 */
.L_x_14552:
        /* <DEDUP_REMOVED lines=10> */
[----:B------:R-:W-:-:S10]  /*16e10*/  UMOV UR7, 0x12f00000 ;  /* 0x12f0000000077882 */ /* 0x000fd40000000000 */
.L_x_14554:
        /* <DEDUP_REMOVED lines=13> */
.L_x_14712:
[----:B------:R-:W-:Y:S05]  /*16ef0*/  BSYNC B2 ;  /* 0x0000000000027941 */ /* 0x000fea0003800000 */
.L_x_14555:
        /* <DEDUP_REMOVED lines=11> */
.L_x_14558:
[----:B------:R-:W-:Y:S05]  /*16fb0*/  BSYNC B2 ;  /* 0x0000000000027941 */ /* 0x000fea0003800000 */
.L_x_14557:
[----:B------:R-:W-:Y:S01]  /*16fc0*/  R2UR UR6, R2 ;  /* 0x00000000020672ca */ /* 0x000fe200000e0000 */
[----:B------:R-:W-:Y:S01]  /*16fd0*/  IMAD R9, R23, 0xc000, R22 ;  /* 0x0000c00017097824 */ /* 0x000fe200078e0216 */
[----:B------:R-:W-:Y:S01]  /*16fe0*/  R2UR UR7, R3 ;  /* 0x00000000030772ca */ /* 0x000fe200000e0000 */
[----:B------:R-:W-:Y:S01]  /*16ff0*/  UIADD3 UR4, UP0, UR38, 0x670, URZ ;  /* 0x0000067026047890 */ /* 0x000fe2000ff1e03f */
[----:B------:R-:W-:Y:S01]  /*17000*/  R2UR UR10, R12 ;  /* 0x000000000c0a72ca */ /* 0x000fe200000e0000 */
[----:B------:R-:W-:Y:S01]  /*17010*/  VIADD R12, R9, 0x400 ;  /* 0x00000400090c7836 */ /* 0x000fe20000000000 */
[----:B------:R-:W-:Y:S01]  /*17020*/  PLOP3.LUT P1, PT, PT, PT, PT, 0x80, 0x0 ;  /* 0x000000000000781c */ /* 0x000fe20003f2f070 */
[----:B------:R-:W-:Y:S01]  /*17030*/  UIADD3.X UR5, URZ, UR39, URZ, UP0, !UPT ;  /* 0x000000273f057290 */ /* 0x000fe200087fe43f */
[----:B------:R-:W-:-:S11]  /*17040*/  IADD3 R8, R8, 0x228b0, RZ ;  /* 0x000228b008087810 */ /* 0x000fd60007ffe0ff */
.L_x_14559:
        /* <DEDUP_REMOVED lines=15> */
.L_x_14560:
        /* <DEDUP_REMOVED lines=15> */
.L_x_14561:
        /* <DEDUP_REMOVED lines=15> */
.L_x_14562:
        /* <DEDUP_REMOVED lines=10> */
.L_x_14549:
[----:B------:R-:W-:Y:S05]  /*173c0*/  BSYNC B1 ;  /* 0x0000000000017941 */ /* 0x000fea0003800000 */
.L_x_14548:
[----:B------:R-:W-:Y:S01]  /*173d0*/  ISETP.GT.AND P2, PT, R11, R7, PT ;  /* 0x000000070b00720c */ /* 0x000fe20003f44270 */
[----:B------:R-:W-:Y:S02]  /*173e0*/  VIADD R23, R23, 0x1 ;  /* 0x0000000117177836 */ /* 0x000fe40000000000 */
[----:B------:R-:W-:-:S03]  /*173f0*/  VIADD R11, R11, 0xffffffff ;  /* 0xffffffff0b0b7836 */ /* 0x000fc60000000000 */
[----:B------:R-:W-:-:S04]  /*17400*/  ISETP.NE.AND P1, PT, R23, 0x2, PT ;  /* 0x000000021700780c */ /* 0x000fc80003f25270 */
[----:B------:R-:W-:Y:S02]  /*17410*/  SEL R2, RZ, 0x1, P1 ;  /* 0x00000001ff027807 */ /* 0x000fe40000800000 */
[----:B------:R-:W-:Y:S02]  /*17420*/  SEL R23, R23, RZ, P1 ;  /* 0x000000ff17177207 */ /* 0x000fe40000800000 */
[----:B------:R-:W-:Y:S01]  /*17430*/  LOP3.LUT R26, R26, R2, RZ, 0x3c, !PT ;  /* 0x000000021a1a7212 */ /* 0x000fe200078e3cff */
[----:B------:R-:W-:Y:S06]  /*17440*/  @P2 BRA `(.L_x_14563) ;  /* 0xfffffff400f02947 */ /* 0x000fec000383ffff */
.L_x_14527:
[----:B------:R-:W-:Y:S05]  /*17450*/  BSYNC B0 ;  /* 0x0000000000007941 */ /* 0x000fea0003800000 */
.L_x_14526:
        /* <DEDUP_REMOVED lines=35> */
.L_x_14565:
        /* <DEDUP_REMOVED lines=14> */
[----:B-1----:R-:W-:Y:S02]  /*17770*/  IMAD.U32 R10, RZ, RZ, UR4 ;  /* 0x00000004ff0a7e24 */ /* 0x002fe4000f8e00ff */
[----:B------:R-:W-:Y:S02]  /*17780*/  IMAD.U32 R11, RZ, RZ, UR5 ;  /* 0x00000005ff0b7e24 */ /* 0x000fe4000f8e00ff */
[----:B------:R-:W-:Y:S02]  /*17790*/  IMAD.MOV.U32 R8, RZ, RZ, 0x70 ;  /* 0x00000070ff087424 */ /* 0x000fe400078e00ff */
[----:B------:R-:W-:-:S07]  /*177a0*/  IMAD.MOV.U32 R12, RZ, RZ, 0x1 ;  /* 0x00000001ff0c7424 */ /* 0x000fce00078e00ff */
[----:B------:R-:W-:-:S07]  /*177b0*/  LEPC R20, `(.L_x_14568) ;  /* 0x000000001014794e */ /* 0x000fce0000000000 */
[----:B0-----:R-:W-:Y:S05]  /*177c0*/  CALL.ABS.NOINC R2 ;  /* 0x0000000002007343 */ /* 0x001fea0003c00000 */
.L_x_14568:
[----:B------:R-:W-:Y:S05]  /*177d0*/  BSYNC B6 ;  /* 0x0000000000067941 */ /* 0x000fea0003800000 */
.L_x_14567:
        /* <DEDUP_REMOVED lines=20> */
.L_x_14571:
[----:B------:R0:W1:Y:S01]  /*17920*/  LDC.64 R2, c[0x4][R33] ;  /* 0x0100000021027b82 */ /* 0x0000620000000a00 */
[----:B------:R-:W-:Y:S01]  /*17930*/  ULDC.64 UR4, c[0x4][0xf0] ;  /* 0x01003c0000047ab9 */ /* 0x000fe20000000a00 */
[----:B------:R-:W-:Y:S01]  /*17940*/  ULDC.64 UR6, c[0x4][0xf8] ;  /* 0x01003e0000067ab9 */ /* 0x000fe20000000a00 */
[----:B------:R-:W-:Y:S01]  /*17950*/  ULDC.64 UR8, c[0x4][0x18] ;  /* 0x0100060000087ab9 */ /* 0x000fe20000000a00 */
        /* <DEDUP_REMOVED lines=10> */
[----:B-1----:R-:W-:Y:S05]  /*17a00*/  CALL.ABS.NOINC R2 ;  /* 0x0000000002007343 */ /* 0x002fea0003c00000 */
.L_x_14570:
[----:B------:R-:W-:Y:S05]  /*17a10*/  BSYNC B6 ;  /* 0x0000000000067941 */ /* 0x000fea0003800000 */
.L_x_14569:
[----:B------:R-:W-:Y:S01]  /*17a20*/  ULDC.64 UR4, c[0x0][0x9f8] ;  /* 0x00027e0000047ab9 */ /* 0x000fe20000000a00 */
[----:B-1----:R-:W2:Y:S01]  /*17a30*/  LDL.LU R10, [R1] ;  /* 0x00000000010a7983 */ /* 0x002ea20000300800 */
[----:B------:R-:W-:Y:S01]  /*17a40*/  ISETP.NE.U32.AND P0, PT, RZ, UR4, PT ;  /* 0x00000004ff007c0c */ /* 0x000fe2000bf05070 */
[----:B------:R-:W0:Y:S01]  /*17a50*/  LDC R9, c[0x0][0x430] ;  /* 0x00010c00ff097b82 */ /* 0x000e220000000800 */
[----:B------:R-:W1:Y:S02]  /*17a60*/  S2R R20, SR_TID.X ;  /* 0x0000000000147919 */ /* 0x000e640000002100 */
[----:B------:R-:W-:-:S13]  /*17a70*/  ISETP.NE.AND.EX P0, PT, RZ, UR5, PT, P0 ;  /* 0x00000005ff007c0c */ /* 0x000fda000bf05300 */
[----:B------:R-:W-:Y:S01]  /*17a80*/  @P0 IADD3 R2, P1, R27, UR4, RZ ;  /* 0x000000041b020c10 */ /* 0x000fe2000ff3e0ff */
[----:B------:R-:W-:Y:S01]  /*17a90*/  VIADD R0, R35, 0xffffffff ;  /* 0xffffffff23007836 */ /* 0x000fe20000000000 */
[----:B------:R-:W3:Y:S01]  /*17aa0*/  S2R R11, SR_TID.X ;  /* 0x00000000000b7919 */ /* 0x000ee20000002100 */
[----:B------:R-:W-:Y:S01]  /*17ab0*/  ULDC UR4, c[0x0][0x2f4] ;  /* 0x0000bd0000047ab9 */ /* 0x000fe20000000800 */
[----:B------:R-:W-:Y:S02]  /*17ac0*/  @P0 IADD3.X R3, R31, UR5, RZ, P1, !PT ;  /* 0x000000051f030c10 */ /* 0x000fe40008ffe4ff */
[----:B-1----:R-:W-:-:S03]  /*17ad0*/  LOP3.LUT R20, R20, 0x7f, RZ, 0xc0, !PT ;  /* 0x0000007f14147812 */ /* 0x002fc600078ec0ff */
[----:B------:R1:W4:Y:S01]  /*17ae0*/  @P0 LDG.E R28, desc[UR40][R2.64] ;  /* 0x00000028021c0981 */ /* 0x000322000c1e1900 */
[----:B0-----:R-:W-:Y:S01]  /*17af0*/  ISETP.NE.AND P1, PT, R9, 0x1, PT ;  /* 0x000000010900780c */ /* 0x001fe20003f25270 */
[----:B------:R-:W-:Y:S01]  /*17b00*/  IMAD.MOV.U32 R35, RZ, RZ, RZ ;  /* 0x000000ffff237224 */ /* 0x000fe200078e00ff */
[----:B------:R-:W-:Y:S01]  /*17b10*/  SHF.R.U32.HI R21, RZ, 0x3, R20 ;  /* 0x00000003ff157819 */ /* 0x000fe20000011614 */
[----:B------:R-:W-:Y:S01]  /*17b20*/  ULDC UR5, c[0x0][0x320] ;  /* 0x0000c80000057ab9 */ /* 0x000fe20000000800 */
[----:B------:R-:W0:Y:S09]  /*17b30*/  S2R R20, SR_TID.X ;  /* 0x0000000000147919 */ /* 0x000e320000002100 */
[----:B------:R-:W3:Y:S08]  /*17b40*/  @P1 LDC R5, c[0x0][0x434] ;  /* 0x00010d00ff051b82 */ /* 0x000ef00000000800 */
[----:B-1----:R-:W1:Y:S01]  /*17b50*/  @P1 LDC R2, c[0x0][0x438] ;  /* 0x00010e00ff021b82 */ /* 0x002e620000000800 */
[----:B0-----:R-:W-:-:S05]  /*17b60*/  IMAD.SHL.U32 R20, R20, 0x10, RZ ;  /* 0x0000001014147824 */ /* 0x001fca00078e00ff */
[----:B------:R-:W-:-:S05]  /*17b70*/  LOP3.LUT R20, R21, 0x70, R20, 0xf8, !PT ;  /* 0x0000007015147812 */ /* 0x000fca00078ef814 */
[----:B------:R-:W-:-:S05]  /*17b80*/  IMAD R7, R0, 0x60, R20 ;  /* 0x0000006000077824 */ /* 0x000fca00078e0214 */
[C---:B------:R-:W-:Y:S01]  /*17b90*/  ISETP.GE.AND P0, PT, R7.reuse, R32, PT ;  /* 0x000000200700720c */ /* 0x040fe20003f06270 */
[----:B------:R-:W-:-:S03]  /*17ba0*/  IMAD.IADD R36, R7, 0x1, R30 ;  /* 0x0000000107247824 */ /* 0x000fc600078e021e */
[----:B------:R-:W-:Y:S01]  /*17bb0*/  ISETP.GT.U32.OR P0, PT, R20, 0x5f, P0 ;  /* 0x0000005f1400780c */ /* 0x000fe20000704470 */
[----:B---3--:R-:W-:-:S04]  /*17bc0*/  @P1 IMAD.HI.U32 R3, R36, R5, RZ ;  /* 0x0000000524031227 */ /* 0x008fc800078e00ff */
[----:B------:R-:W-:Y:S01]  /*17bd0*/  IMAD.MOV.U32 R8, RZ, RZ, R36 ;  /* 0x000000ffff087224 */ /* 0x000fe200078e0024 */
[----:B-1----:R-:W-:-:S07]  /*17be0*/  @P1 SHF.R.U32.HI R8, RZ, R2, R3 ;  /* 0x00000002ff081219 */ /* 0x002fce0000011603 */
[----:B------:R-:W0:Y:S08]  /*17bf0*/  @!P0 LDC.64 R2, c[0x0][0x428] ;  /* 0x00010a00ff028b82 */ /* 0x000e300000000a00 */
[----:B------:R-:W1:Y:S01]  /*17c00*/  @!P0 LDC.64 R4, c[0x0][0x418] ;  /* 0x00010600ff048b82 */ /* 0x000e620000000a00 */
[--C-:B------:R-:W-:Y:S01]  /*17c10*/  @!P0 SHF.R.S32.HI R7, RZ, 0x1f, R8.reuse ;  /* 0x0000001fff078819 */ /* 0x100fe20000011408 */
[----:B------:R-:W-:-:S02]  /*17c20*/  @!P0 IMAD.MOV.U32 R6, RZ, RZ, R8 ;  /* 0x000000ffff068224 */ /* 0x000fc400078e0008 */
[----:B------:R-:W-:-:S05]  /*17c30*/  IMAD.SHL.U32 R11, R11, 0x8, RZ ;  /* 0x000000080b0b7824 */ /* 0x000fca00078e00ff */
[----:B------:R-:W-:Y:S01]  /*17c40*/  LOP3.LUT R11, R11, 0x38, RZ, 0xc0, !PT ;  /* 0x000000380b0b7812 */ /* 0x000fe200078ec0ff */
[----:B------:R-:W-:Y:S01]  /*17c50*/  UMOV UR6, 0xffffffff ;  /* 0xffffffff00067882 */ /* 0x000fe20000000000 */
[----:B----4-:R-:W-:Y:S01]  /*17c60*/  SHF.R.S32.HI R33, RZ, 0x1f, R28 ;  /* 0x0000001fff217819 */ /* 0x010fe2000001141c */
        /* <DEDUP_REMOVED lines=9> */
[----:B------:R-:W-:Y:S02]  /*17d00*/  ISETP.GE.AND P1, PT, R11, UR4, PT ;  /* 0x000000040b007c0c */ /* 0x000fe4000bf26270 */
[----:B--2---:R-:W-:-:S08]  /*17d10*/  LOP3.LUT R10, R10, 0xffffffdf, RZ, 0xc0, !PT ;  /* 0xffffffdf0a0a7812 */ /* 0x004fd000078ec0ff */
        /* <DEDUP_REMOVED lines=17> */
[----:B------:R-:W-:-:S04]  /*17e30*/  @P0 LOP3.LUT R10, R10, 0x10, RZ, 0xfc, !PT ;  /* 0x000000100a0a0812 */ /* 0x000fc800078efcff */
[----:B------:R-:W-:-:S04]  /*17e40*/  LOP3.LUT R10, R10, 0xfffffffd, RZ, 0xc0, !PT ;  /* 0xfffffffd0a0a7812 */ /* 0x000fc800078ec0ff */
[----:B------:R-:W-:-:S05]  /*17e50*/  @P1 LOP3.LUT R10, R10, 0x2, RZ, 0xfc, !PT ;  /* 0x000000020a0a1812 */ /* 0x000fca00078efcff */
[----:B------:R0:W-:Y:S01]  /*17e60*/  STL [R1], R10 ;  /* 0x0000000a01007387 */ /* 0x0001e20000100800 */
[----:B------:R-:W-:-:S04]  /*17e70*/  IMAD.MOV R2, RZ, RZ, -R8 ;  /* 0x000000ffff027224 */ /* 0x000fc800078e0a08 */
[----:B------:R-:W-:Y:S01]  /*17e80*/  IMAD R36, R9, R2, R36 ;  /* 0x0000000209247224 */ /* 0x000fe200078e0224 */
[----:B------:R-:W-:Y:S06]  /*17e90*/  BRA.DIV UR6, `(.L_x_14572) ;  /* 0x0000005a06247947 */ /* 0x000fec000b800000 */
.L_x_14715:
[----:B------:R-:W-:Y:S01]  /*17ea0*/  LOP3.LUT R3, R37, 0x2, RZ, 0xfc, !PT ;  /* 0x0000000225037812 */ /* 0x000fe200078efcff */
[----:B------:R-:W-:Y:S01]  /*17eb0*/  IMAD.MOV.U32 R2, RZ, RZ, R10 ;  /* 0x000000ffff027224 */ /* 0x000fe200078e000a */
[----:B------:R-:W-:Y:S02]  /*17ec0*/  SEL R7, RZ, 0x1, P0 ;  /* 0x00000001ff077807 */ /* 0x000fe40000000000 */
[----:B------:R-:W-:Y:S02]  /*17ed0*/  ISETP.NE.AND P0, PT, R3, 0x3, PT ;  /* 0x000000030300780c */ /* 0x000fe40003f05270 */
[----:B------:R-:W-:Y:S02]  /*17ee0*/  LOP3.LUT R2, R2, 0xffffffbf, RZ, 0xc0, !PT ;  /* 0xffffffbf02027812 */ /* 0x000fe400078ec0ff */
[----:B------:R-:W-:-:S09]  /*17ef0*/  SHF.R.S32.HI R27, RZ, 0x1f, R18 ;  /* 0x0000001fff1b7819 */ /* 0x000fd20000011412 */
[----:B------:R-:W-:-:S05]  /*17f00*/  @P0 LOP3.LUT R2, R2, 0x40, RZ, 0xfc, !PT ;  /* 0x0000004002020812 */ /* 0x000fca00078efcff */
[----:B------:R1:W-:Y:S01]  /*17f10*/  STL [R1], R2 ;  /* 0x0000000201007387 */ /* 0x0003e20000100800 */
[----:B------:R-:W-:Y:S05]  /*17f20*/  @!P0 BRA `(.L_x_14573) ;  /* 0x0000000000048947 */ /* 0x000fea0003800000 */
[----:B------:R-:W-:Y:S01]  /*17f30*/  BPT.TRAP 0x1 ;  /* 0x000000040000795c */ /* 0x000fe20000300000 */
.L_x_14573:
[----:B------:R-:W-:Y:S01]  /*17f40*/  IMAD R32, R0, -0x60, R32 ;  /* 0xffffffa000207824 */ /* 0x000fe200078e0220 */
[----:B------:R-:W-:Y:S01]  /*17f50*/  SHF.L.U32 R0, R25, 0x1f, RZ ;  /* 0x0000001f19007819 */ /* 0x000fe200000006ff */
[----:B------:R-:W-:Y:S01]  /*17f60*/  IMAD R31, R24, 0x8, R22 ;  /* 0x00000008181f7824 */ /* 0x000fe200078e0216 */
[----:B------:R-:W-:Y:S03]  /*17f70*/  BSSY B0, `(.L_x_14574) ;  /* 0x0000003000007945 */ /* 0x000fe60003800000 */
[----:B------:R-:W2:Y:S02]  /*17f80*/  SYNCS.PHASECHK.TRANS64.TRYWAIT P0, [R31+URZ+0x22840], R0 ;  /* 0x022840001f0075a7 */ /* 0x000ea4000800017f */
[----:B--2---:R-:W-:Y:S05]  /*17f90*/  @!P0 BRA `(.L_x_14575) ;  /* 0x0000005800188947 */ /* 0x004fea0003800000 */
.L_x_14716:
[----:B------:R-:W-:Y:S05]  /*17fa0*/  BSYNC B0 ;  /* 0x0000000000007941 */ /* 0x000fea0003800000 */
.L_x_14574:
[----:B-1----:R-:W3:Y:S01]  /*17fb0*/  LDL R2, [R1] ;  /* 0x0000000001027983 */ /* 0x002ee20000100800 */
[----:B--2---:R-:W-:Y:S01]  /*17fc0*/  SHF.R.S32.HI R0, RZ, 0x1f, R36 ;  /* 0x0000001fff007819 */ /* 0x004fe20000011424 */
[----:B------:R-:W-:Y:S01]  /*17fd0*/  ULDC.64 UR4, c[0x0][0x300] ;  /* 0x0000c00000047ab9 */ /* 0x000fe20000000a00 */
[----:B0----5:R-:W-:Y:S01]  /*17fe0*/  SHF.R.S32.HI R4, RZ, 0x1f, R35 ;  /* 0x0000001fff047819 */ /* 0x021fe20000011423 */
[----:B------:R-:W0:Y:S02]  /*17ff0*/  S2R R8, SR_TID.X ;  /* 0x0000000000087919 */ /* 0x000e240000002100 */
[----:B------:R1:W-:Y:S04]  /*18000*/  STL [R1+0x28], R0 ;  /* 0x0000280001007387 */ /* 0x0003e80000100800 */
[----:B------:R2:W-:Y:S01]  /*18010*/  STL [R1+0x2c], R4 ;  /* 0x00002c0401007387 */ /* 0x0005e20000100800 */
[----:B-1----:R-:W-:-:S04]  /*18020*/  IMAD R0, R0, UR4, RZ ;  /* 0x0000000400007c24 */ /* 0x002fc8000f8e02ff */
[----:B------:R-:W-:Y:S02]  /*18030*/  IMAD R0, R36, UR5, R0 ;  /* 0x0000000524007c24 */ /* 0x000fe4000f8e0200 */
[----:B0-----:R-:W-:-:S05]  /*18040*/  IMAD.SHL.U32 R8, R8, 0x8, RZ ;  /* 0x0000000808087824 */ /* 0x001fca00078e00ff */
[----:B------:R-:W-:Y:S02]  /*18050*/  LOP3.LUT R8, R8, 0x38, RZ, 0xc0, !PT ;  /* 0x0000003808087812 */ /* 0x000fe400078ec0ff */
[----:B---3--:R-:W-:Y:S01]  /*18060*/  LOP3.LUT P2, RZ, R2, 0x1, RZ, 0xc0, !PT ;  /* 0x0000000102ff7812 */ /* 0x008fe2000784c0ff */
[----:B------:R-:W-:Y:S01]  /*18070*/  IMAD.WIDE.U32 R2, R36, UR4, RZ ;  /* 0x0000000424027c25 */ /* 0x000fe2000f8e00ff */
[----:B------:R-:W-:-:S03]  /*18080*/  ULDC.64 UR4, c[0x0][0x310] ;  /* 0x0000c40000047ab9 */ /* 0x000fc60000000a00 */
[----:B------:R-:W-:Y:S02]  /*18090*/  IMAD.IADD R3, R3, 0x1, R0 ;  /* 0x0000000103037824 */ /* 0x000fe400078e0200 */
[----:B------:R-:W-:Y:S02]  /*180a0*/  IMAD R0, R4, UR4, RZ ;  /* 0x0000000404007c24 */ /* 0x000fe4000f8e02ff */
[----:B--2---:R-:W0:Y:S01]  /*180b0*/  S2R R4, SR_TID.X ;  /* 0x0000000000047919 */ /* 0x004e220000002100 */
        /* <DEDUP_REMOVED lines=11> */
[----:B------:R-:W-:Y:S01]  /*18170*/  LEA R0, P0, R2, UR4, 0x1 ;  /* 0x0000000402007c11 */ /* 0x000fe2000f8008ff */
[----:B------:R-:W-:Y:S01]  /*18180*/  IMAD.IADD R32, R32, 0x1, -R5 ;  /* 0x0000000120207824 */ /* 0x000fe200078e0a05 */
[----:B------:R-:W-:Y:S01]  /*18190*/  UMOV UR4, 0xffffffff ;  /* 0xffffffff00047882 */ /* 0x000fe20000000000 */
        /* <DEDUP_REMOVED lines=56> */
.L_x_14730:
        /* <DEDUP_REMOVED lines=10> */
.L_x_14577:
        /* <DEDUP_REMOVED lines=11> */
.L_x_14578:
[----:B------:R1:W5:Y:S01]  /*18670*/  LDL R0, [R1] ;  /* 0x0000000001007983 */ /* 0x0003620000100800 */
[----:B------:R1:W-:Y:S03]  /*18680*/  SYNCS.ARRIVE.TRANS64.A1T0 RZ, [R31+URZ+0x22830], RZ ;  /* 0x022830ff1fff79a7 */ /* 0x0003e6000810003f */
[----:B------:R1:W5:Y:S04]  /*18690*/  LDL.LU R4, [R1+0x18] ;  /* 0x0000180001047983 */ /* 0x0003680000300800 */
[----:B0-----:R1:W5:Y:S02]  /*186a0*/  LDL.LU R3, [R1+0x8] ;  /* 0x0000080001037983 */ /* 0x0013640000300800 */
[----:B------:R-:W-:Y:S05]  /*186b0*/  WARPSYNC.ALL ;  /* 0x0000000000007948 */ /* 0x000fea0003800000 */
[----:B------:R-:W-:Y:S01]  /*186c0*/  ULDC.64 UR4, c[0x0][0xa00] ;  /* 0x0002800000047ab9 */ /* 0x000fe20000000a00 */
[----:B------:R-:W-:Y:S01]  /*186d0*/  BSSY B6, `(.L_x_14579) ;  /* 0x000002b000067945 */ /* 0x000fe20003800000 */
[----:B------:R-:W-:Y:S01]  /*186e0*/  BAR.SYNC.DEFER_BLOCKING 0x8, 0x180 ;  /* 0x0206000000007b1d */ /* 0x000fe20000010000 */
[C---:B-----5:R-:W-:Y:S02]  /*186f0*/  LOP3.LUT P0, RZ, R0.reuse, 0x4, RZ, 0xc0, !PT ;  /* 0x0000000400ff7812 */ /* 0x060fe4000780c0ff */
[----:B------:R-:W-:-:S02]  /*18700*/  LOP3.LUT P2, RZ, R0, 0x8, RZ, 0xc0, !PT ;  /* 0x0000000800ff7812 */ /* 0x000fc4000784c0ff */
[----:B------:R-:W-:Y:S02]  /*18710*/  SEL R2, RZ, 0x4, P0 ;  /* 0x00000004ff027807 */ /* 0x000fe40000000000 */
[----:B------:R-:W-:Y:S02]  /*18720*/  ISETP.NE.U32.AND P0, PT, RZ, UR4, PT ;  /* 0x00000004ff007c0c */ /* 0x000fe4000bf05070 */
[----:B------:R-:W-:Y:S02]  /*18730*/  LOP3.LUT P1, RZ, R0, 0x2, RZ, 0xc0, !PT ;  /* 0x0000000200ff7812 */ /* 0x000fe4000782c0ff */
[----:B------:R-:W-:Y:S01]  /*18740*/  ISETP.NE.AND.EX P0, PT, RZ, UR5, PT, P0 ;  /* 0x00000005ff007c0c */ /* 0x000fe2000bf05300 */
[----:B------:R-:W-:Y:S01]  /*18750*/  ULDC.64 UR4, c[0x0][0x298] ;  /* 0x0000a60000047ab9 */ /* 0x000fe20000000a00 */
[----:B------:R-:W-:Y:S02]  /*18760*/  SEL R0, RZ, 0x2, P2 ;  /* 0x00000002ff007807 */ /* 0x000fe40001000000 */
[----:B------:R-:W-:-:S02]  /*18770*/  SEL R5, R34, RZ, !P0 ;  /* 0x000000ff22057207 */ /* 0x000fc40004000000 */
[----:B------:R-:W-:Y:S02]  /*18780*/  IADD3 R0, R2, R0, R7 ;  /* 0x0000000002007210 */ /* 0x000fe40007ffe007 */
[----:B------:R-:W-:Y:S01]  /*18790*/  SEL R34, RZ, 0x8, P1 ;  /* 0x00000008ff227807 */ /* 0x000fe20000800000 */
[----:B------:R0:W-:Y:S01]  /*187a0*/  STL [R1+0x20], R5 ;  /* 0x0000200501007387 */ /* 0x0001e20000100800 */
[----:B------:R-:W-:-:S03]  /*187b0*/  SEL R2, R4, RZ, !P0 ;  /* 0x000000ff04027207 */ /* 0x000fc60004000000 */
[----:B------:R-:W-:Y:S01]  /*187c0*/  IMAD.IADD R34, R0, 0x1, R34 ;  /* 0x0000000100227824 */ /* 0x000fe200078e0222 */
[----:B------:R-:W-:Y:S01]  /*187d0*/  SHF.R.S32.HI R0, RZ, 0x1f, R3 ;  /* 0x0000001fff007819 */ /* 0x000fe20000011403 */
[----:B------:R2:W-:Y:S04]  /*187e0*/  STL [R1+0x30], R2 ;  /* 0x0000300201007387 */ /* 0x0005e80000100800 */
[----:B------:R-:W-:Y:S02]  /*187f0*/  IMAD R0, R0, UR4, RZ ;  /* 0x0000000400007c24 */ /* 0x000fe4000f8e02ff */
[----:B0-----:R-:W-:-:S04]  /*18800*/  IMAD.WIDE.U32 R4, R3, UR4, RZ ;  /* 0x0000000403047c25 */ /* 0x001fc8000f8e00ff */
[----:B------:R-:W-:Y:S01]  /*18810*/  IMAD R0, R3, UR5, R0 ;  /* 0x0000000503007c24 */ /* 0x000fe2000f8e0200 */
[----:B------:R0:W-:Y:S01]  /*18820*/  STL.64 [R1+0x18], R4 ;  /* 0x0000180401007387 */ /* 0x0001e20000100a00 */
[----:B--2---:R-:W-:-:S03]  /*18830*/  VIADD R2, R22, 0x18400 ;  /* 0x0001840016027836 */ /* 0x004fc60000000000 */
[----:B------:R-:W-:Y:S02]  /*18840*/  IADD3 R0, R5, R0, RZ ;  /* 0x0000000005007210 */ /* 0x000fe40007ffe0ff */
[----:B------:R-:W-:-:S03]  /*18850*/  LOP3.LUT P0, RZ, R2, 0x3ff, RZ, 0xc0, !PT ;  /* 0x000003ff02ff7812 */ /* 0x000fc6000780c0ff */
[----:B------:R0:W-:Y:S10]  /*18860*/  STL [R1+0x8], R0 ;  /* 0x0000080001007387 */ /* 0x0001f40000100800 */
        /* <DEDUP_REMOVED lines=17> */
.L_x_14580:
[----:B------:R-:W-:Y:S05]  /*18980*/  BSYNC B6 ;  /* 0x0000000000067941 */ /* 0x000fea0003800000 */
.L_x_14579:
        /* <DEDUP_REMOVED lines=8> */
[----:B------:R-:W0:Y:S01]  /*18a10*/  @P0 LDC R6, c[0x0][0x44c] ;  /* 0x00011300ff060b82 */ /* 0x000e220000000800 */
[----:B--2---:R-:W-:Y:S02]  /*18a20*/  IMAD.MOV.U32 R3, RZ, RZ, R0 ;  /* 0x000000ffff037224 */ /* 0x004fe400078e0000 */
[----:B------:R-:W-:Y:S02]  /*18a30*/  IMAD R0, R27, UR4, RZ ;  /* 0x000000041b007c24 */ /* 0x000fe4000f8e02ff */
        /* <DEDUP_REMOVED lines=10> */
[----:B------:R-:W-:Y:S02]  /*18ae0*/  IMAD.IADD R3, R3, 0x1, R0 ;  /* 0x0000000103037824 */ /* 0x000fe400078e0200 */
[----:B------:R-:W4:Y:S01]  /*18af0*/  @P0 LDC R0, c[0x0][0x450] ;  /* 0x00011400ff000b82 */ /* 0x000f220000000800 */
        /* <DEDUP_REMOVED lines=9> */
[----:B----4-:R-:W-:Y:S01]  /*18b90*/  @P0 SHF.R.U32.HI R4, RZ, R0, R6 ;  /* 0x00000000ff040219 */ /* 0x010fe20000011606 */
        /* <DEDUP_REMOVED lines=99> */
.L_x_14747:
[----:B------:R-:W-:-:S04]  /*191d0*/  IADD3 R17, R17, 0x70, RZ ;  /* 0x0000007011117810 */ /* 0x000fc80007ffe0ff */
        /* <DEDUP_REMOVED lines=9> */
.L_x_14582:
        /* <DEDUP_REMOVED lines=18> */
.L_x_14748:
[----:B------:R-:W-:Y:S05]  /*19390*/  BSYNC B0 ;  /* 0x0000000000007941 */ /* 0x000fea0003800000 */
.L_x_14583:
[----:B------:R-:W-:-:S04]  /*193a0*/  LOP3.LUT R0, R37, 0x2, RZ, 0xfc, !PT ;  /* 0x0000000225007812 */ /* 0x000fc800078efcff */
[----:B------:R-:W-:-:S13]  /*193b0*/  ISETP.NE.AND P0, PT, R0, 0x3, PT ;  /* 0x000000030000780c */ /* 0x000fda0003f05270 */
[----:B------:R-:W-:Y:S05]  /*193c0*/  @!P0 BRA `(.L_x_14585) ;  /* 0x0000000000048947 */ /* 0x000fea0003800000 */
[----:B------:R-:W-:Y:S01]  /*193d0*/  BPT.TRAP 0x1 ;  /* 0x000000040000795c */ /* 0x000fe20000300000 */
.L_x_14585:
[----:B------:R-:W-:Y:S01]  /*193e0*/  SHF.L.U32 R0, R25, 0x1f, RZ ;  /* 0x0000001f19007819 */ /* 0x000fe200000006ff */
[----:B------:R-:W-:Y:S03]  /*193f0*/  BSSY B0, `(.L_x_14586) ;  /* 0x0000003000007945 */ /* 0x000fe60003800000 */
[----:B------:R-:W2:Y:S02]  /*19400*/  SYNCS.PHASECHK.TRANS64.TRYWAIT P0, [R31+URZ+0x22860], R0 ;  /* 0x022860001f0075a7 */ /* 0x000ea4000800017f */
[----:B--2---:R-:W-:Y:S05]  /*19410*/  @!P0 BRA `(.L_x_14587) ;  /* 0x0000005400c48947 */ /* 0x004fea0003800000 */
.L_x_14749:
[----:B------:R-:W-:Y:S05]  /*19420*/  BSYNC B0 ;  /* 0x0000000000007941 */ /* 0x000fea0003800000 */
.L_x_14586:
[----:B------:R-:W0:Y:S01]  /*19430*/  LDL.LU R2, [R1+0x28] ;  /* 0x0000280001027983 */ /* 0x000e220000300800 */
[----:B------:R-:W-:-:S03]  /*19440*/  ULDC.64 UR4, c[0x0][0x328] ;  /* 0x0000ca0000047ab9 */ /* 0x000fc60000000a00 */
[----:B------:R-:W2:Y:S01]  /*19450*/  LDL.LU R4, [R1+0x2c] ;  /* 0x00002c0001047983 */ /* 0x000ea20000300800 */
[----:B0-----:R-:W-:-:S04]  /*19460*/  IMAD R3, R2, UR4, RZ ;  /* 0x0000000402037c24 */ /* 0x001fc8000f8e02ff */
[C---:B------:R-:W-:Y:S02]  /*19470*/  IMAD R5, R36.reuse, UR5, R3 ;  /* 0x0000000524057c24 */ /* 0x040fe4000f8e0203 */
[----:B------:R-:W-:Y:S01]  /*19480*/  IMAD.WIDE.U32 R2, R36, UR4, RZ ;  /* 0x0000000424027c25 */ /* 0x000fe2000f8e00ff */
        /* <DEDUP_REMOVED lines=21> */
[----:B------:R-:W2:Y:S01]  /*195e0*/  SHFL.IDX PT, R14, R5, RZ, 0x181f ;  /* 0x00181fff050e7589 */ /* 0x000ea200000e0000 */
[----:B------:R-:W-:Y:S02]  /*195f0*/  ISETP.NE.U32.AND P3, PT, R7, 0x1, PT ;  /* 0x000000010700780c */ /* 0x000fe40003f65070 */
[----:B------:R-:W-:Y:S01]  /*19600*/  LOP3.LUT P1, RZ, R34, 0x4, RZ, 0xc0, !PT ;  /* 0x0000000422ff7812 */ /* 0x000fe2000782c0ff */
[----:B------:R-:W3:Y:S03]  /*19610*/  SHFL.IDX PT, R3, R6, RZ, 0x181f ;  /* 0x00181fff06037589 */ /* 0x000ee600000e0000 */
[----:B------:R-:W-:Y:S01]  /*19620*/  ISETP.LT.OR P4, PT, R32, 0x1, !P1 ;  /* 0x000000012000780c */ /* 0x000fe20004f81670 */
        /* <DEDUP_REMOVED lines=63> */
.L_x_14763:
        /* <DEDUP_REMOVED lines=15> */
.L_x_14589:
        /* <DEDUP_REMOVED lines=11> */
.L_x_14590:
[----:B------:R-:W2:Y:S01]  /*19bc0*/  LDL R2, [R1+0x14] ;  /* 0x0000140001027983 */ /* 0x000ea20000100800 */
[----:B------:R0:W-:Y:S01]  /*19bd0*/  SYNCS.ARRIVE.TRANS64.A1T0 RZ, [R31+URZ+0x22850], RZ ;  /* 0x022850ff1fff79a7 */ /* 0x0001e2000810003f */
[----:B------:R-:W-:Y:S01]  /*19be0*/  BSSY B0, `(.L_x_14591) ;  /* 0x00000e2000007945 */ /* 0x000fe20003800000 */
[----:B--2---:R-:W-:-:S13]  /*19bf0*/  ISETP.GE.AND P0, PT, R2, 0x2, PT ;  /* 0x000000020200780c */ /* 0x004fda0003f06270 */
[----:B0-----:R-:W-:Y:S05]  /*19c00*/  @!P0 BRA `(.L_x_14592) ;  /* 0x0000000c007c8947 */ /* 0x001fea0003800000 */
[----:B------:R-:W-:-:S07]  /*19c10*/  VIADD R10, R2, 0xfffffffe ;  /* 0xfffffffe020a7836 */ /* 0x000fce0000000000 */
.L_x_14605:
[----:B0-----:R-:W0:Y:S01]  /*19c20*/  S2R R2, SR_TID.X ;  /* 0x0000000000027919 */ /* 0x001e220000002100 */
[----:B------:R-:W2:Y:S01]  /*19c30*/  LDC R6, c[0x0][0x430] ;  /* 0x00010c00ff067b82 */ /* 0x000ea20000000800 */
[----:B------:R-:W-:Y:S01]  /*19c40*/  IMAD R7, R10, 0x60, R30 ;  /* 0x000000600a077824 */ /* 0x000fe200078e021e */
[----:B------:R-:W-:Y:S01]  /*19c50*/  LOP3.LUT R12, R37, 0x2, RZ, 0xfc, !PT ;  /* 0x00000002250c7812 */ /* 0x000fe200078efcff */
[----:B---34-:R-:W3:Y:S01]  /*19c60*/  S2R R4, SR_TID.X ;  /* 0x0000000000047919 */ /* 0x018ee20000002100 */
[----:B------:R-:W-:Y:S01]  /*19c70*/  VIADD R24, R24, 0x1 ;  /* 0x0000000118187836 */ /* 0x000fe20000000000 */
[----:B--2---:R-:W-:Y:S02]  /*19c80*/  ISETP.NE.AND P0, PT, R6, 0x1, PT ;  /* 0x000000010600780c */ /* 0x004fe40003f05270 */
[----:B0-----:R-:W-:-:S04]  /*19c90*/  LOP3.LUT R2, R2, 0x7f, RZ, 0xc0, !PT ;  /* 0x0000007f02027812 */ /* 0x001fc800078ec0ff */
[----:B------:R-:W-:Y:S02]  /*19ca0*/  SHF.R.U32.HI R2, RZ, 0x3, R2 ;  /* 0x00000003ff027819 */ /* 0x000fe40000011602 */
[----:B---3--:R-:W-:-:S05]  /*19cb0*/  SHF.L.U32 R4, R4, 0x4, RZ ;  /* 0x0000000404047819 */ /* 0x008fca00000006ff */
[----:B------:R-:W0:Y:S01]  /*19cc0*/  @P0 LDC R3, c[0x0][0x438] ;  /* 0x00010e00ff030b82 */ /* 0x000e220000000800 */
[----:B------:R-:W-:-:S04]  /*19cd0*/  LOP3.LUT R4, R2, 0x70, R4, 0xf8, !PT ;  /* 0x0000007002047812 */ /* 0x000fc800078ef804 */
[----:B------:R-:W-:-:S03]  /*19ce0*/  ISETP.GT.U32.AND P1, PT, R4, 0x5f, PT ;  /* 0x0000005f0400780c */ /* 0x000fc60003f24070 */
[----:B------:R-:W2:Y:S01]  /*19cf0*/  @P0 LDC R2, c[0x0][0x434] ;  /* 0x00010d00ff020b82 */ /* 0x000ea20000000800 */
[----:B------:R-:W-:-:S04]  /*19d00*/  IMAD.IADD R7, R4, 0x1, R7 ;  /* 0x0000000104077824 */ /* 0x000fc800078e0207 */
[----:B------:R-:W-:-:S05]  /*19d10*/  IMAD.MOV.U32 R11, RZ, RZ, R7 ;  /* 0x000000ffff0b7224 */ /* 0x000fca00078e0007 */
[----:B------:R-:W3:Y:S08]  /*19d20*/  @!P1 LDC.64 R4, c[0x0][0x428] ;  /* 0x00010a00ff049b82 */ /* 0x000ef00000000a00 */
[----:B------:R-:W4:Y:S01]  /*19d30*/  @!P1 LDC.64 R8, c[0x0][0x418] ;  /* 0x00010600ff089b82 */ /* 0x000f220000000a00 */
[----:B--2---:R-:W-:-:S05]  /*19d40*/  @P0 IMAD.HI.U32 R2, R7, R2, RZ ;  /* 0x0000000207020227 */ /* 0x004fca00078e00ff */
[----:B0-----:R-:W-:-:S04]  /*19d50*/  @P0 SHF.R.U32.HI R11, RZ, R3, R2 ;  /* 0x00000003ff0b0219 */ /* 0x001fc80000011602 */
[--C-:B------:R-:W-:Y:S01]  /*19d60*/  @!P1 SHF.R.S32.HI R3, RZ, 0x1f, R11.reuse ;  /* 0x0000001fff039819 */ /* 0x100fe2000001140b */
[----:B------:R-:W-:-:S04]  /*19d70*/  @!P1 IMAD.MOV.U32 R2, RZ, RZ, R11 ;  /* 0x000000ffff029224 */ /* 0x000fc800078e000b */
[----:B---3--:R-:W-:-:S04]  /*19d80*/  @!P1 IMAD.WIDE.U32 R2, R28, R4, R2 ;  /* 0x000000041c029225 */ /* 0x008fc800078e0002 */
[----:B------:R-:W-:Y:S01]  /*19d90*/  @!P1 IMAD R4, R33, R4, RZ ;  /* 0x0000000421049224 */ /* 0x000fe200078e02ff */
[----:B----4-:R-:W-:-:S03]  /*19da0*/  @!P1 LEA R8, P0, R2, R8, 0x2 ;  /* 0x0000000802089211 */ /* 0x010fc600078010ff */
        /* <DEDUP_REMOVED lines=15> */
[----:B------:R-:W-:Y:S01]  /*19ea0*/  ISETP.GT.AND P2, PT, R2, RZ, PT ;  /* 0x000000ff0200720c */ /* 0x000fe20003f44270 */
[----:B0-----:R-:W-:-:S12]  /*19eb0*/  @!P1 BRA `(.L_x_14593) ;  /* 0x0000000000049947 */ /* 0x001fd80003800000 */
[----:B------:R-:W-:Y:S01]  /*19ec0*/  BPT.TRAP 0x1 ;  /* 0x000000040000795c */ /* 0x000fe20000300000 */
.L_x_14593:
[----:B------:R-:W-:Y:S01]  /*19ed0*/  IMAD R4, R24, 0x8, R22 ;  /* 0x0000000818047824 */ /* 0x000fe200078e0216 */
[----:B------:R-:W-:Y:S01]  /*19ee0*/  SHF.L.U32 R21, R25, 0x1f, RZ ;  /* 0x0000001f19157819 */ /* 0x000fe200000006ff */
[----:B------:R-:W-:Y:S01]  /*19ef0*/  BSSY B1, `(.L_x_14594) ;  /* 0x0000004000017945 */ /* 0x000fe20003800000 */
[----:B------:R-:W-:Y:S02]  /*19f00*/  SHF.R.S32.HI R17, RZ, 0x1f, R6 ;  /* 0x0000001fff117819 */ /* 0x000fe40000011406 */
[----:B------:R-:W0:Y:S02]  /*19f10*/  SYNCS.PHASECHK.TRANS64.TRYWAIT P0, [R4+URZ+0x22840], R21 ;  /* 0x02284015040075a7 */ /* 0x000e24000800017f */
[----:B0-----:R-:W-:Y:S05]  /*19f20*/  @!P0 BRA `(.L_x_14595) ;  /* 0x00000054005c8947 */ /* 0x001fea0003800000 */
.L_x_14764:
[----:B------:R-:W-:Y:S05]  /*19f30*/  BSYNC B1 ;  /* 0x0000000000017941 */ /* 0x000fea0003800000 */
.L_x_14594:
[----:B------:R-:W2:Y:S01]  /*19f40*/  LDL R2, [R1] ;  /* 0x0000000001027983 */ /* 0x000ea20000100800 */
[----:B------:R-:W-:Y:S01]  /*19f50*/  ULDC.64 UR4, c[0x0][0x300] ;  /* 0x0000c00000047ab9 */ /* 0x000fe20000000a00 */
[----:B-----5:R-:W-:Y:S01]  /*19f60*/  SHF.R.S32.HI R20, RZ, 0x1f, R5 ;  /* 0x0000001fff147819 */ /* 0x020fe20000011405 */
[----:B------:R-:W-:Y:S02]  /*19f70*/  IMAD R3, R17, UR4, RZ ;  /* 0x0000000411037c24 */ /* 0x000fe4000f8e02ff */
[----:B------:R-:W-:Y:S02]  /*19f80*/  IMAD R8, R24, 0x1800, R29 ;  /* 0x0000180018087824 */ /* 0x000fe400078e021d */
[----:B------:R-:W-:Y:S01]  /*19f90*/  IMAD R7, R6, UR5, R3 ;  /* 0x0000000506077c24 */ /* 0x000fe2000f8e0203 */
[----:B--2---:R-:W-:Y:S01]  /*19fa0*/  LOP3.LUT P1, RZ, R2, 0x1, RZ, 0xc0, !PT ;  /* 0x0000000102ff7812 */ /* 0x004fe2000782c0ff */
        /* <DEDUP_REMOVED lines=17> */
[----:B------:R-:W2:Y:S01]  /*1a0c0*/  SHFL.IDX PT, R2, R7, RZ, 0x181f ;  /* 0x00181fff07027589 */ /* 0x000ea200000e0000 */
[----:B------:R-:W-:-:S03]  /*1a0d0*/  IMAD R8, R8, 0x2, R22 ;  /* 0x0000000208087824 */ /* 0x000fc600078e0216 */
        /* <DEDUP_REMOVED lines=12> */
[----:B--2---:R-:W-:-:S04]  /*1a1a0*/  IADD3 R2, P0, R2, R0, RZ ;  /* 0x0000000002027210 */ /* 0x004fc80007f1e0ff */
[----:B---3--:R-:W-:-:S05]  /*1a1b0*/  IADD3.X R3, RZ, R3, RZ, P0, !PT ;  /* 0x00000003ff037210 */ /* 0x008fca00007fe4ff */
        /* <DEDUP_REMOVED lines=13> */
.L_x_14778:
        /* <DEDUP_REMOVED lines=8> */
.L_x_14597:
        /* <DEDUP_REMOVED lines=11> */
.L_x_14598:
[----:B------:R3:W-:Y:S01]  /*1a3c0*/  SYNCS.ARRIVE.TRANS64.A1T0 RZ, [R4+URZ+0x22830], RZ ;  /* 0x022830ff04ff79a7 */ /* 0x0007e2000810003f */
[----:B------:R-:W-:Y:S05]  /*1a3d0*/  @!P3 BRA `(.L_x_14599) ;  /* 0x000000000004b947 */ /* 0x000fea0003800000 */
[----:B------:R-:W-:Y:S01]  /*1a3e0*/  BPT.TRAP 0x1 ;  /* 0x000000040000795c */ /* 0x000fe20000300000 */
.L_x_14599:
[----:B------:R-:W4:Y:S01]  /*1a3f0*/  SYNCS.PHASECHK.TRANS64.TRYWAIT P0, [R4+URZ+0x22860], R21 ;  /* 0x02286015040075a7 */ /* 0x000f22000800017f */
[----:B------:R-:W-:Y:S04]  /*1a400*/  BSSY B1, `(.L_x_14600) ;  /* 0x0000002000017945 */ /* 0x000fe80003800000 */
[----:B----4-:R-:W-:Y:S05]  /*1a410*/  @!P0 BRA `(.L_x_14601) ;  /* 0x0000005400d88947 */ /* 0x010fea0003800000 */
.L_x_14779:
[----:B------:R-:W-:Y:S05]  /*1a420*/  BSYNC B1 ;  /* 0x0000000000017941 */ /* 0x000fea0003800000 */
.L_x_14600:
[----:B------:R-:W5:Y:S01]  /*1a430*/  LDL R2, [R1] ;  /* 0x0000000001027983 */ /* 0x000f620000100800 */
[----:B------:R-:W-:Y:S02]  /*1a440*/  ULDC.64 UR4, c[0x0][0x328] ;  /* 0x0000ca0000047ab9 */ /* 0x000fe40000000a00 */
[----:B------:R-:W-:-:S04]  /*1a450*/  IMAD R17, R17, UR4, RZ ;  /* 0x0000000411117c24 */ /* 0x000fc8000f8e02ff */
[----:B------:R-:W-:Y:S01]  /*1a460*/  IMAD R17, R6, UR5, R17 ;  /* 0x0000000506117c24 */ /* 0x000fe2000f8e0211 */
[C---:B-----5:R-:W-:Y:S02]  /*1a470*/  LOP3.LUT P5, RZ, R2.reuse, 0x10, RZ, 0xc0, !PT ;  /* 0x0000001002ff7812 */ /* 0x060fe400078ac0ff */
[C---:B------:R-:W-:Y:S02]  /*1a480*/  LOP3.LUT P4, RZ, R2.reuse, 0x8, RZ, 0xc0, !PT ;  /* 0x0000000802ff7812 */ /* 0x040fe4000788c0ff */
[C---:B------:R-:W-:Y:S02]  /*1a490*/  LOP3.LUT P3, RZ, R2.reuse, 0x4, RZ, 0xc0, !PT ;  /* 0x0000000402ff7812 */ /* 0x040fe4000786c0ff */
[----:B------:R-:W-:Y:S01]  /*1a4a0*/  LOP3.LUT P1, RZ, R2, 0x2, RZ, 0xc0, !PT ;  /* 0x0000000202ff7812 */ /* 0x000fe2000782c0ff */
[----:B------:R-:W-:Y:S01]  /*1a4b0*/  IMAD.WIDE.U32 R2, R6, UR4, RZ ;  /* 0x0000000406027c25 */ /* 0x000fe2000f8e00ff */
[----:B------:R-:W-:-:S03]  /*1a4c0*/  ULDC.64 UR4, c[0x0][0x338] ;  /* 0x0000ce0000047ab9 */ /* 0x000fc60000000a00 */
[----:B------:R-:W-:Y:S02]  /*1a4d0*/  IMAD.IADD R3, R3, 0x1, R17 ;  /* 0x0000000103037824 */ /* 0x000fe400078e0211 */
[----:B------:R-:W-:Y:S02]  /*1a4e0*/  IMAD R20, R20, UR4, RZ ;  /* 0x0000000414147c24 */ /* 0x000fe4000f8e02ff */
[----:B------:R-:W-:-:S04]  /*1a4f0*/  IMAD.WIDE.U32 R2, R5, UR4, R2 ;  /* 0x0000000405027c25 */ /* 0x000fc8000f8e0002 */
[----:B--2---:R-:W-:Y:S01]  /*1a500*/  IMAD R7, R5, UR5, R20 ;  /* 0x0000000505077c24 */ /* 0x004fe2000f8e0214 */
        /* <DEDUP_REMOVED lines=14> */
[----:B------:R-:W5:Y:S04]  /*1a5f0*/  SHFL.IDX PT, R3, R7, RZ, 0x181f ;  /* 0x00181fff07037589 */ /* 0x000f6800000e0000 */
[----:B------:R-:W-:Y:S01]  /*1a600*/  SHFL.IDX PT, R8, R7, 0x1, 0x181f ;  /* 0x00381f0007087f89 */ /* 0x000fe200000e0000 */
[----:B--2---:R-:W-:-:S03]  /*1a610*/  IADD3 R2, P0, R14, R0, RZ ;  /* 0x000000000e027210 */ /* 0x004fc60007f1e0ff */
[----:B------:R-:W2:Y:S02]  /*1a620*/  SHFL.IDX PT, R14, R5, 0x1, 0x181f ;  /* 0x00381f00050e7f89 */ /* 0x000ea400000e0000 */
[----:B-----5:R-:W-:-:S05]  /*1a630*/  IMAD.X R3, RZ, RZ, R3, P0 ;  /* 0x000000ffff037224 */ /* 0x020fca00000e0603 */
[----:B------:R-:W-:Y:S04]  /*1a640*/  LDGSTS.E.BYPASS.LTC128B.128 [R6+0x400], desc[UR40][R2.64], !P5 ;  /* 0x0040000002067fae */ /* 0x000fe8000e901d68 */
[----:B------:R-:W-:Y:S04]  /*1a650*/  LDGSTS.E.BYPASS.LTC128B.128 [R6+0x3400], desc[UR40][R2.64+0x80], !P4 ;  /* 0x0340008002067fae */ /* 0x000fe8000e101d68 */
[----:B------:R-:W-:Y:S04]  /*1a660*/  LDGSTS.E.BYPASS.LTC128B.128 [R6+0x6400], desc[UR40][R2.64+0x100], !P3 ;  /* 0x0640010002067fae */ /* 0x000fe8000d901d68 */
[----:B------:R2:W-:Y:S02]  /*1a670*/  LDGSTS.E.BYPASS.LTC128B.128 [R6+0x9400], desc[UR40][R2.64+0x180], !P1 ;  /* 0x0940018002067fae */ /* 0x0005e4000c901d68 */
[----:B--2---:R-:W-:-:S02]  /*1a680*/  IADD3 R2, P0, R14, R0, RZ ;  /* 0x000000000e027210 */ /* 0x004fc40007f1e0ff */
[----:B------:R-:W2:Y:S03]  /*1a690*/  SHFL.IDX PT, R14, R5, 0x2, 0x181f ;  /* 0x00581f00050e7f89 */ /* 0x000ea600000e0000 */
[----:B------:R-:W-:Y:S02]  /*1a6a0*/  IMAD.X R3, RZ, RZ, R8, P0 ;  /* 0x000000ffff037224 */ /* 0x000fe400000e0608 */
[----:B------:R-:W5:Y:S04]  /*1a6b0*/  SHFL.IDX PT, R8, R7, 0x2, 0x181f ;  /* 0x00581f0007087f89 */ /* 0x000f6800000e0000 */
[----:B------:R-:W-:Y:S04]  /*1a6c0*/  LDGSTS.E.BYPASS.LTC128B.128 [R6+0xc00], desc[UR40][R2.64], !P5 ;  /* 0x00c0000002067fae */ /* 0x000fe8000e901d68 */
[----:B------:R-:W-:Y:S04]  /*1a6d0*/  LDGSTS.E.BYPASS.LTC128B.128 [R6+0x3c00], desc[UR40][R2.64+0x80], !P4 ;  /* 0x03c0008002067fae */ /* 0x000fe8000e101d68 */
[----:B------:R-:W-:Y:S04]  /*1a6e0*/  LDGSTS.E.BYPASS.LTC128B.128 [R6+0x6c00], desc[UR40][R2.64+0x100], !P3 ;  /* 0x06c0010002067fae */ /* 0x000fe8000d901d68 */
[----:B------:R2:W-:Y:S02]  /*1a6f0*/  LDGSTS.E.BYPASS.LTC128B.128 [R6+0x9c00], desc[UR40][R2.64+0x180], !P1 ;  /* 0x09c0018002067fae */ /* 0x0005e4000c901d68 */
[----:B--2---:R-:W-:-:S02]  /*1a700*/  IADD3 R2, P0, R14, R0, RZ ;  /* 0x000000000e027210 */ /* 0x004fc40007f1e0ff */
[----:B------:R-:W2:Y:S03]  /*1a710*/  SHFL.IDX PT, R14, R5, 0x3, 0x181f ;  /* 0x00781f00050e7f89 */ /* 0x000ea600000e0000 */
[----:B-----5:R-:W-:Y:S02]  /*1a720*/  IMAD.X R3, RZ, RZ, R8, P0 ;  /* 0x000000ffff037224 */ /* 0x020fe400000e0608 */
        /* <DEDUP_REMOVED lines=14> */
[----:B------:R2:W0:Y:S03]  /*1a810*/  SHFL.IDX PT, R14, R5, 0x5, 0x181f ;  /* 0x00b81f00050e7f89 */ /* 0x00042600000e0000 */
[----:B-----5:R-:W-:Y:S02]  /*1a820*/  IMAD.X R3, RZ, RZ, R8, P0 ;  /* 0x000000ffff037224 */ /* 0x020fe400000e0608 */
[----:B------:R2:W0:Y:S04]  /*1a830*/  SHFL.IDX PT, R8, R7, 0x5, 0x181f ;  /* 0x00b81f0007087f89 */ /* 0x00042800000e0000 */
[----:B------:R2:W-:Y:S04]  /*1a840*/  LDGSTS.E.BYPASS.LTC128B.128 [R6+0x2400], desc[UR40][R2.64], !P5 ;  /* 0x0240000002067fae */ /* 0x0005e8000e901d68 */
[----:B------:R2:W-:Y:S04]  /*1a850*/  LDGSTS.E.BYPASS.LTC128B.128 [R6+0x5400], desc[UR40][R2.64+0x80], !P4 ;  /* 0x0540008002067fae */ /* 0x0005e8000e101d68 */
[----:B------:R2:W-:Y:S04]  /*1a860*/  LDGSTS.E.BYPASS.LTC128B.128 [R6+0x8400], desc[UR40][R2.64+0x100], !P3 ;  /* 0x0840010002067fae */ /* 0x0005e8000d901d68 */
[----:B------:R2:W-:Y:S02]  /*1a870*/  LDGSTS.E.BYPASS.LTC128B.128 [R6+0xb400], desc[UR40][R2.64+0x180], !P1 ;  /* 0x0b40018002067fae */ /* 0x0005e4000c901d68 */
.L_x_14793:
        /* <DEDUP_REMOVED lines=11> */
.L_x_14603:
        /* <DEDUP_REMOVED lines=11> */
.L_x_14604:
[----:B------:R0:W-:Y:S01]  /*1a9e0*/  SYNCS.ARRIVE.TRANS64.A1T0 RZ, [R4+URZ+0x22850], RZ ;  /* 0x022850ff04ff79a7 */ /* 0x0001e2000810003f */
[----:B------:R-:W-:Y:S05]  /*1a9f0*/  @P2 BRA `(.L_x_14605) ;  /* 0xfffffff000882947 */ /* 0x000fea000383ffff */
.L_x_14592:
[----:B------:R-:W-:Y:S05]  /*1aa00*/  BSYNC B0 ;  /* 0x0000000000007941 */ /* 0x000fea0003800000 */
.L_x_14591:
[----:B------:R-:W2:Y:S01]  /*1aa10*/  S2R R2, SR_TID.X ;  /* 0x0000000000027919 */ /* 0x000ea20000002100 */
[----:B------:R-:W-:Y:S01]  /*1aa20*/  VIADD R24, R24, 0x1 ;  /* 0x0000000118187836 */ /* 0x000fe20000000000 */
[----:B------:R-:W-:Y:S04]  /*1aa30*/  BSSY B0, `(.L_x_14606) ;  /* 0x0000013000007945 */ /* 0x000fe80003800000 */
[----:B------:R-:W-:-:S04]  /*1aa40*/  ISETP.NE.AND P0, PT, R24, 0x2, PT ;  /* 0x000000021800780c */ /* 0x000fc80003f05270 */
[----:B------:R-:W-:-:S04]  /*1aa50*/  SEL R0, RZ, 0x1, P0 ;  /* 0x00000001ff007807 */ /* 0x000fc80000000000 */
[----:B------:R-:W-:Y:S02]  /*1aa60*/  LOP3.LUT R25, R25, R0, RZ, 0x3c, !PT ;  /* 0x0000000019197212 */ /* 0x000fe400078e3cff */
[----:B--2---:R-:W-:-:S04]  /*1aa70*/  LOP3.LUT R2, R2, 0x7f, RZ, 0xc0, !PT ;  /* 0x0000007f02027812 */ /* 0x004fc800078ec0ff */
[----:B------:R-:W-:-:S13]  /*1aa80*/  ISETP.NE.AND P1, PT, R2, RZ, PT ;  /* 0x000000ff0200720c */ /* 0x000fda0003f25270 */
[----:B------:R-:W-:Y:S05]  /*1aa90*/  @P1 BRA `(.L_x_14607) ;  /* 0x0000000000301947 */ /* 0x000fea0003800000 */
[----:B------:R-:W2:Y:S01]  /*1aaa0*/  S2R R5, SR_LANEID ;  /* 0x0000000000057919 */ /* 0x000ea20000000000 */
[----:B------:R-:W-:Y:S01]  /*1aab0*/  VOTEU.ANY UR4, UPT, PT ;  /* 0x0000000000047886 */ /* 0x000fe200038e0100 */
[----:B------:R-:W5:Y:S01]  /*1aac0*/  LDC.64 R2, c[0x0][0xc60] ;  /* 0x00031800ff027b82 */ /* 0x000f620000000a00 */
[----:B------:R-:W2:Y:S02]  /*1aad0*/  FLO.U32 R0, UR4 ;  /* 0x0000000400007d00 */ /* 0x000ea400080e0000 */
[----:B--2---:R-:W-:-:S06]  /*1aae0*/  ISETP.EQ.U32.AND P1, PT, R0, R5, PT ;  /* 0x000000050000720c */ /* 0x004fcc0003f22070 */
[----:B------:R-:W5:Y:S07]  /*1aaf0*/  POPC R5, UR4 ;  /* 0x0000000400057d09 */ /* 0x000f6e0008000000 */
[----:B-----5:R-:W2:Y:S01]  /*1ab00*/  @P1 ATOMG.E.ADD.STRONG.GPU PT, R3, desc[UR40][R2.64], R5 ;  /* 0x00000005020319a8 */ /* 0x020ea200081ee1e8 */
[----:B0--34-:R-:W0:Y:S02]  /*1ab10*/  S2R R4, SR_LTMASK ;  /* 0x0000000000047919 */ /* 0x019e240000003900 */
[----:B0-----:R-:W-:-:S04]  /*1ab20*/  LOP3.LUT R4, R4, UR4, RZ, 0xc0, !PT ;  /* 0x0000000404047c12 */ /* 0x001fc8000f8ec0ff */
[----:B------:R-:W0:Y:S01]  /*1ab30*/  POPC R7, R4 ;  /* 0x0000000400077309 */ /* 0x000e220000000000 */
[----:B--2---:R-:W0:Y:S02]  /*1ab40*/  SHFL.IDX PT, R0, R3, R0, 0x1f ;  /* 0x00001f0003007589 */ /* 0x004e2400000e0000 */
[----:B0-----:R-:W-:-:S07]  /*1ab50*/  IADD3 R16, R0, UR36, R7 ;  /* 0x0000002400107c10 */ /* 0x001fce000fffe007 */
.L_x_14607:
[----:B------:R-:W-:Y:S05]  /*1ab60*/  BSYNC B0 ;  /* 0x0000000000007941 */ /* 0x000fea0003800000 */
.L_x_14606:
[----:B------:R-:W-:-:S07]  /*1ab70*/  SEL R24, R24, RZ, P0 ;  /* 0x000000ff18187207 */ /* 0x000fce0000000000 */
.L_x_14566:
[----:B------:R-:W-:Y:S05]  /*1ab80*/  BSYNC B7 ;  /* 0x0000000000077941 */ /* 0x000fea0003800000 */
.L_x_14564:
[----:B------:R-:W2:Y:S02]  /*1ab90*/  LDL R0, [R1] ;  /* 0x0000000001007983 */ /* 0x000ea40000100800 */
[----:B--2---:R-:W-:-:S13]  /*1aba0*/  LOP3.LUT P0, RZ, R0, 0x80, RZ, 0xc0, !PT ;  /* 0x0000008000ff7812 */ /* 0x004fda000780c0ff */
[----:B------:R-:W-:Y:S05]  /*1abb0*/  @!P0 BRA `(.L_x_14608) ;  /* 0x0000000000248947 */ /* 0x000fea0003800000 */
[----:B------:R-:W-:Y:S05]  /*1abc0*/  WARPSYNC.ALL ;  /* 0x0000000000007948 */ /* 0x000fea0003800000 */
[----:B------:R-:W2:Y:S08]  /*1abd0*/  S2UR UR5, SR_CgaCtaId ;  /* 0x00000000000579c3 */ /* 0x000eb00000008800 */
[----:B------:R-:W-:Y:S06]  /*1abe0*/  BAR.SYNC.DEFER_BLOCKING 0x5, 0x180 ;  /* 0x0146000000007b1d */ /* 0x000fec0000010000 */
[----:B------:R-:W-:-:S02]  /*1abf0*/  UMOV UR4, 0x400 ;  /* 0x0000040000047882 */ /* 0x000fc40000000000 */
[----:B--2---:R-:W-:-:S06]  /*1ac00*/  ULEA UR4, UR5, UR4, 0x18 ;  /* 0x0000000405047291 */ /* 0x004fcc000f8ec03f */
[----:B------:R-:W-:-:S05]  /*1ac10*/  IMAD.U32 R22, RZ, RZ, UR4 ;  /* 0x00000004ff167e24 */ /* 0x000fca000f8e00ff */
[----:B------:R2:W0:Y:S01]  /*1ac20*/  LDS.128 R16, [R22+0x228d0] ;  /* 0x0228d00016107984 */ /* 0x0004220000000c00 */
[----:B------:R-:W-:Y:S06]  /*1ac30*/  BAR.ARV 0x4, 0x180 ;  /* 0x0106000000007b1d */ /* 0x000fec0000002000 */
[----:B------:R-:W-:Y:S05]  /*1ac40*/  BRA `(.L_x_14609) ;  /* 0x0000000800cc7947 */ /* 0x000fea0003800000 */
.L_x_14608:
        /* <DEDUP_REMOVED lines=11> */
[----:B------:R-:W-:Y:S02]  /*1ad00*/  MOV R17, RZ ;  /* 0x000000ff00117202 */ /* 0x000fe40000000f00 */
[C---:B------:R-:W-:Y:S01]  /*1ad10*/  ISETP.GE.U32.AND P2, PT, R8.reuse, 0x2, PT ;  /* 0x000000020800780c */ /* 0x040fe20003f46070 */
[----:B------:R-:W-:Y:S01]  /*1ad20*/  SHFL.IDX PT, R0, R16, RZ, 0x1f ;  /* 0x00001fff10007589 */ /* 0x000fe200000e0000 */
[C---:B------:R-:W-:Y:S02]  /*1ad30*/  ISETP.GE.U32.AND P3, PT, R8.reuse, 0x4, PT ;  /* 0x000000040800780c */ /* 0x040fe40003f66070 */
[C---:B------:R-:W-:Y:S02]  /*1ad40*/  ISETP.GE.U32.AND P4, PT, R8.reuse, 0x8, PT ;  /* 0x000000080800780c */ /* 0x040fe40003f86070 */
[C---:B------:R-:W-:Y:S01]  /*1ad50*/  ISETP.GE.U32.AND P5, PT, R8.reuse, 0x10, PT ;  /* 0x000000100800780c */ /* 0x040fe20003fa6070 */
[----:B--2---:R-:W-:Y:S01]  /*1ad60*/  @!P1 IMAD.MOV.U32 R17, RZ, RZ, R2 ;  /* 0x000000ffff119224 */ /* 0x004fe200078e0002 */
[----:B------:R-:W-:-:S04]  /*1ad70*/  ISETP.NE.AND P1, PT, R8, RZ, PT ;  /* 0x000000ff0800720c */ /* 0x000fc80003f25270 */
[----:B------:R-:W0:Y:S02]  /*1ad80*/  SHFL.UP PT, R14, R17, 0x1, RZ ;  /* 0x04200000110e7989 */ /* 0x000e2400000e00ff */
[----:B0--34-:R-:W-:-:S05]  /*1ad90*/  SEL R4, R14, RZ, P1 ;  /* 0x000000ff0e047207 */ /* 0x019fca0000800000 */
[----:B------:R-:W-:-:S05]  /*1ada0*/  IMAD.IADD R4, R17, 0x1, R4 ;  /* 0x0000000111047824 */ /* 0x000fca00078e0204 */
[----:B------:R-:W0:Y:S02]  /*1adb0*/  SHFL.UP PT, R14, R4, 0x2, RZ ;  /* 0x04400000040e7989 */ /* 0x000e2400000e00ff */
[----:B0-----:R-:W-:-:S05]  /*1adc0*/  SEL R5, R14, RZ, P2 ;  /* 0x000000ff0e057207 */ /* 0x001fca0001000000 */
[----:B------:R-:W-:Y:S02]  /*1add0*/  IMAD.IADD R6, R4, 0x1, R5 ;  /* 0x0000000104067824 */ /* 0x000fe400078e0205 */
        /* <DEDUP_REMOVED lines=11> */
.L_x_14803:
[----:B------:R-:W-:Y:S02]  /*1ae90*/  ULDC UR4, c[0x0][0xc38] ;  /* 0x00030e0000047ab9 */ /* 0x000fe40000000800 */
[----:B------:R-:W-:-:S04]  /*1aea0*/  IMAD.U32 R4, RZ, RZ, UR4 ;  /* 0x00000004ff047e24 */ /* 0x000fc8000f8e00ff */
[----:B--2---:R-:W-:-:S04]  /*1aeb0*/  IMAD R14, R14, R4, RZ ;  /* 0x000000040e0e7224 */ /* 0x004fc800078e02ff */
[----:B------:R-:W-:-:S05]  /*1aec0*/  IMAD.IADD R5, R5, 0x1, R14 ;  /* 0x0000000105057824 */ /* 0x000fca00078e020e */
[----:B------:R-:W-:-:S13]  /*1aed0*/  ISETP.GT.AND P6, PT, R5, R0, PT ;  /* 0x000000000500720c */ /* 0x000fda0003fc4270 */
[----:B------:R-:W-:Y:S05]  /*1aee0*/  @P6 BRA `(.L_x_14611) ;  /* 0x00000000009c6947 */ /* 0x000fea0003800000 */
.L_x_14616:
        /* <DEDUP_REMOVED lines=14> */
.L_x_14614:
[----:B------:R-:W-:Y:S05]  /*1afd0*/  BSYNC B0 ;  /* 0x0000000000007941 */ /* 0x000fea0003800000 */
.L_x_14613:
        /* <DEDUP_REMOVED lines=18> */
.L_x_14811:
[----:B------:R-:W-:Y:S02]  /*1b100*/  ULDC UR4, c[0x0][0xc38] ;  /* 0x00030e0000047ab9 */ /* 0x000fe40000000800 */
[----:B------:R-:W-:-:S05]  /*1b110*/  MOV R4, UR4 ;  /* 0x0000000400047c02 */ /* 0x000fca0008000f00 */
[----:B--2---:R-:W-:-:S04]  /*1b120*/  IMAD R14, R14, R4, RZ ;  /* 0x000000040e0e7224 */ /* 0x004fc800078e02ff */
[----:B------:R-:W-:-:S05]  /*1b130*/  IMAD.IADD R5, R14, 0x1, R5 ;  /* 0x000000010e057824 */ /* 0x000fca00078e0205 */
[----:B------:R-:W-:-:S13]  /*1b140*/  ISETP.GT.AND P6, PT, R5, R0, PT ;  /* 0x000000000500720c */ /* 0x000fda0003fc4270 */
[----:B------:R-:W-:Y:S05]  /*1b150*/  @!P6 BRA `(.L_x_14616) ;  /* 0xfffffffc0064e947 */ /* 0x000fea000383ffff */
.L_x_14611:
        /* <DEDUP_REMOVED lines=8> */
.L_x_14815:
[----:B------:R-:W-:Y:S01]  /*1b1e0*/  ISETP.NE.AND P0, PT, R3, RZ, PT ;  /* 0x000000ff0300720c */ /* 0x000fe20003f05270 */
[----:B------:R-:W-:-:S12]  /*1b1f0*/  IMAD.MOV.U32 R14, RZ, RZ, RZ ;  /* 0x000000ffff0e7224 */ /* 0x000fd800078e00ff */
[----:B------:R-:W-:Y:S05]  /*1b200*/  @!P0 BRA `(.L_x_14618) ;  /* 0x0000000000108947 */ /* 0x000fea0003800000 */
[----:B------:R-:W-:Y:S01]  /*1b210*/  UMOV UR4, 0xffffffff ;  /* 0xffffffff00047882 */ /* 0x000fe20000000000 */
[----:B------:R-:W-:Y:S02]  /*1b220*/  VIADD R12, R6, 0xffffffff ;  /* 0xffffffff060c7836 */ /* 0x000fe40000000000 */
[----:B------:R-:W-:Y:S05]  /*1b230*/  BRA.DIV UR4, `(.L_x_14619) ;  /* 0x0000005a04547947 */ /* 0x000fea000b800000 */
[----:B------:R4:W0:Y:S02]  /*1b240*/  SHFL.IDX PT, R14, R2, R12, 0x1f ;  /* 0x00001f0c020e7589 */ /* 0x00082400000e0000 */
.L_x_14618:
        /* <DEDUP_REMOVED lines=9> */
[----:B0-----:R-:W1:Y:S02]  /*1b2e0*/  MUFU.RCP R9, R9 ;  /* 0x0000000900097308 */ /* 0x001e640000001000 */
[----:B-1----:R-:W-:-:S06]  /*1b2f0*/  VIADD R10, R9, 0xffffffe ;  /* 0x0ffffffe090a7836 */ /* 0x002fcc0000000000 */
        /* <DEDUP_REMOVED lines=20> */
[----:B------:R-:W-:Y:S01]  /*1b440*/  IMAD R0, R7, R2, RZ ;  /* 0x0000000207007224 */ /* 0x000fe200078e02ff */
[----:B------:R-:W-:-:S03]  /*1b450*/  IADD3 R2, -R2, RZ, RZ ;  /* 0x000000ff02027210 */ /* 0x000fc60007ffe1ff */
        /* <DEDUP_REMOVED lines=33> */
.L_x_14612:
[----:B------:R-:W-:Y:S01]  /*1b670*/  UMOV UR4, URZ ;  /* 0x0000003f00047c82 */ /* 0x000fe20008000000 */
[----:B------:R-:W-:Y:S01]  /*1b680*/  UMOV UR5, URZ ;  /* 0x0000003f00057c82 */ /* 0x000fe20008000000 */
[----:B------:R-:W-:Y:S01]  /*1b690*/  ULDC UR6, c[0x0][0xc3c] ;  /* 0x00030f0000067ab9 */ /* 0x000fe20000000800 */
[----:B------:R-:W-:Y:S02]  /*1b6a0*/  IMAD.MOV.U32 R16, RZ, RZ, R0 ;  /* 0x000000ffff107224 */ /* 0x000fe400078e0000 */
[----:B------:R-:W-:Y:S02]  /*1b6b0*/  IMAD.U32 R17, RZ, RZ, UR4 ;  /* 0x00000004ff117e24 */ /* 0x000fe4000f8e00ff */
[----:B------:R-:W-:Y:S02]  /*1b6c0*/  IMAD.U32 R18, RZ, RZ, UR5 ;  /* 0x00000005ff127e24 */ /* 0x000fe4000f8e00ff */
[----:B------:R-:W-:-:S07]  /*1b6d0*/  IMAD.U32 R19, RZ, RZ, UR6 ;  /* 0x00000006ff137e24 */ /* 0x000fce000f8e00ff */
.L_x_14620:
        /* <DEDUP_REMOVED lines=10> */
.L_x_14609:
[----:B------:R-:W-:Y:S02]  /*1b780*/  ULDC UR4, c[0x0][0xc3c] ;  /* 0x00030f0000047ab9 */ /* 0x000fe40000000800 */
[----:B0-----:R-:W-:-:S13]  /*1b790*/  ISETP.GE.AND P0, PT, R19, UR4, PT ;  /* 0x0000000413007c0c */ /* 0x001fda000bf06270 */
[----:B------:R-:W-:Y:S05]  /*1b7a0*/  @!P0 BRA `(.L_x_14621) ;  /* 0xffffffa000e48947 */ /* 0x000fea000383ffff */
[----:B------:R-:W-:Y:S05]  /*1b7b0*/  BSYNC B8 ;  /* 0x0000000000087941 */ /* 0x000fea0003800000 */
.L_x_14522:
        /* <DEDUP_REMOVED lines=12> */
.L_x_14818:
[----:B------:R-:W-:Y:S05]  /*1b880*/  BSYNC B0 ;  /* 0x0000000000007941 */ /* 0x000fea0003800000 */
.L_x_14622:
[----:B------:R-:W-:-:S03]  /*1b890*/  UMOV UR4, 0xffffffff ;  /* 0xffffffff00047882 */ /* 0x000fc60000000000 */
[----:B------:R-:W-:Y:S05]  /*1b8a0*/  BRA.DIV UR4, `(.L_x_14624) ;  /* 0x0000005204f07947 */ /* 0x000fea000b800000 */
[----:B0-----:R-:W0:Y:S02]  /*1b8b0*/  S2R R0, SR_TID.X ;  /* 0x0000000000007919 */ /* 0x001e240000002100 */
[----:B0-----:R-:W-:-:S04]  /*1b8c0*/  SHF.R.U32.HI R0, RZ, 0x5, R0 ;  /* 0x00000005ff007819 */ /* 0x001fc80000011600 */
[----:B------:R-:W-:-:S05]  /*1b8d0*/  LOP3.LUT R0, R0, 0x3, RZ, 0xc0, !PT ;  /* 0x0000000300007812 */ /* 0x000fca00078ec0ff */
[----:B------:R0:W1:Y:S02]  /*1b8e0*/  SHFL.IDX PT, R14, R0, RZ, 0x1f ;  /* 0x00001fff000e7589 */ /* 0x00006400000e0000 */
.L_x_14821:
[----:B-1----:R-:W-:-:S13]  /*1b8f0*/  ISETP.NE.AND P0, PT, R14, RZ, PT ;  /* 0x000000ff0e00720c */ /* 0x002fda0003f05270 */
[----:B------:R-:W-:Y:S05]  /*1b900*/  @P0 BRA `(.L_x_14353) ;  /* 0x0000000000840947 */ /* 0x000fea0003800000 */
[----:B------:R-:W-:-:S03]  /*1b910*/  UMOV UR4, 0xffffffff ;  /* 0xffffffff00047882 */ /* 0x000fc60000000000 */
[----:B------:R-:W-:Y:S05]  /*1b920*/  BRA.DIV UR4, `(.L_x_14625) ;  /* 0x0000005604047947 */ /* 0x000fea000b800000 */
[----:B------:R-:W-:-:S13]  /*1b930*/  ELECT P6, URZ, PT ;  /* 0x00000000003f782f */ /* 0x000fda00038c0000 */
.L_x_14824:
[----:B------:R-:W-:Y:S05]  /*1b940*/  @!P6 BRA `(.L_x_14353) ;  /* 0x000000000074e947 */ /* 0x000fea0003800000 */
[----:B------:R-:W-:-:S04]  /*1b950*/  LOP3.LUT R37, R37, 0x2, RZ, 0xfc, !PT ;  /* 0x0000000225257812 */ /* 0x000fc800078efcff */
[----:B------:R-:W-:-:S13]  /*1b960*/  ISETP.NE.AND P0, PT, R37, 0x3, PT ;  /* 0x000000032500780c */ /* 0x000fda0003f05270 */
[----:B------:R-:W-:Y:S05]  /*1b970*/  @!P0 BRA `(.L_x_14626) ;  /* 0x0000000000048947 */ /* 0x000fea0003800000 */
[----:B------:R-:W-:Y:S01]  /*1b980*/  BPT.TRAP 0x1 ;  /* 0x000000040000795c */ /* 0x000fe20000300000 */
.L_x_14626:
[C---:B------:R-:W-:Y:S01]  /*1b990*/  LEA R3, R24.reuse, R5, 0x3 ;  /* 0x0000000518037211 */ /* 0x040fe200078e18ff */
[----:B------:R-:W-:Y:S01]  /*1b9a0*/  VIADD R24, R24, 0x1 ;  /* 0x0000000118187836 */ /* 0x000fe20000000000 */
[----:B------:R-:W-:-:S04]  /*1b9b0*/  SHF.L.U32 R2, R25, 0x1f, RZ ;  /* 0x0000001f19027819 */ /* 0x000fc800000006ff */
[----:B------:R-:W1:Y:S01]  /*1b9c0*/  SYNCS.PHASECHK.TRANS64.TRYWAIT P1, [R3+URZ+0x22840], R2 ;  /* 0x02284002030075a7 */ /* 0x000e62000802017f */
[----:B------:R-:W-:-:S04]  /*1b9d0*/  ISETP.NE.AND P2, PT, R24, 0x2, PT ;  /* 0x000000021800780c */ /* 0x000fc80003f45270 */
[----:B0-----:R-:W-:Y:S01]  /*1b9e0*/  SEL R0, RZ, 0x1, P2 ;  /* 0x00000001ff007807 */ /* 0x001fe20001000000 */
[----:B-1----:R-:W-:Y:S08]  /*1b9f0*/  @!P1 BRA `(.L_x_14627) ;  /* 0x0000005000f09947 */ /* 0x002ff00003800000 */
.L_x_14825:
[----:B------:R-:W-:Y:S02]  /*1ba00*/  SEL R24, R24, RZ, P2 ;  /* 0x000000ff18187207 */ /* 0x000fe40001000000 */
[----:B------:R-:W-:Y:S01]  /*1ba10*/  LOP3.LUT R0, R25, R0, RZ, 0x3c, !PT ;  /* 0x0000000019007212 */ /* 0x000fe200078e3cff */
[----:B------:R-:W-:Y:S06]  /*1ba20*/  @!P0 BRA `(.L_x_14628) ;  /* 0x0000000000048947 */ /* 0x000fec0003800000 */
[----:B------:R-:W-:Y:S01]  /*1ba30*/  BPT.TRAP 0x1 ;  /* 0x000000040000795c */ /* 0x000fe20000300000 */
.L_x_14628:
[----:B------:R-:W-:Y:S01]  /*1ba40*/  IMAD R5, R24, 0x8, R5 ;  /* 0x0000000818057824 */ /* 0x000fe200078e0205 */
[----:B------:R-:W-:-:S04]  /*1ba50*/  SHF.L.U32 R0, R0, 0x1f, RZ ;  /* 0x0000001f00007819 */ /* 0x000fc800000006ff */
[----:B------:R-:W1:Y:S02]  /*1ba60*/  SYNCS.PHASECHK.TRANS64.TRYWAIT P1, [R5+URZ+0x22840], R0 ;  /* 0x02284000050075a7 */ /* 0x000e64000802017f */
[----:B-1----:R-:W-:Y:S05]  /*1ba70*/  @!P1 BRA `(.L_x_14629) ;  /* 0x0000005000e49947 */ /* 0x002fea0003800000 */
.L_x_14826:
[----:B------:R-:W-:Y:S05]  /*1ba80*/  @!P0 BRA `(.L_x_14630) ;  /* 0x0000000000048947 */ /* 0x000fea0003800000 */
[----:B------:R-:W-:Y:S01]  /*1ba90*/  BPT.TRAP 0x1 ;  /* 0x000000040000795c */ /* 0x000fe20000300000 */
.L_x_14630:
[----:B------:R-:W5:Y:S02]  /*1baa0*/  SYNCS.PHASECHK.TRANS64.TRYWAIT P1, [R3+URZ+0x22860], R2 ;  /* 0x02286002030075a7 */ /* 0x000f64000802017f */
[----:B-----5:R-:W-:Y:S05]  /*1bab0*/  @!P1 BRA `(.L_x_14631) ;  /* 0x0000005000e89947 */ /* 0x020fea0003800000 */
.L_x_14827:
[----:B------:R-:W-:Y:S05]  /*1bac0*/  @!P0 BRA `(.L_x_14632) ;  /* 0x0000000000048947 */ /* 0x000fea0003800000 */
[----:B------:R-:W-:Y:S01]  /*1bad0*/  BPT.TRAP 0x1 ;  /* 0x000000040000795c */ /* 0x000fe20000300000 */
.L_x_14632:
[----:B------:R0:W0:Y:S02]  /*1bae0*/  SYNCS.PHASECHK.TRANS64.TRYWAIT P0, [R5+URZ+0x22860], R0 ;  /* 0x02286000050075a7 */ /* 0x000024000800017f */
[----:B0-----:R-:W-:Y:S05]  /*1baf0*/  @!P0 NANOSLEEP.SYNCS 0x989680 ;  /* 0x009896800000895d */ /* 0x001fea0003900000 */
[----:B------:R-:W0:Y:S02]  /*1bb00*/  @!P0 SYNCS.PHASECHK.TRANS64 P0, [R5+URZ+0x22860], R0 ;  /* 0x02286000050085a7 */ /* 0x000e24000800007f */
[----:B0-----:R-:W-:Y:S05]  /*1bb10*/  @!P0 BRA `(.L_x_14632) ;  /* 0xfffffffc00f08947 */ /* 0x001fea000383ffff */
.L_x_14353:
[----:B------:R-:W-:Y:S05]  /*1bb20*/  BSYNC B9 ;  /* 0x0000000000097941 */ /* 0x000fea0003800000 */
.L_x_14350:
[----:B------:R-:W-:Y:S05]  /*1bb30*/  EXIT ;  /* 0x000000000000794d */ /* 0x000fea0003800000 */
.L_x_14371:
[----:B0-----:R0:W1:Y:S02]  /*1bb40*/  SYNCS.PHASECHK.TRANS64.TRYWAIT P5, [R87+URZ+0x22890], R99 ;  /* 0x02289063570075a7 */ /* 0x00106400080a017f */
[----:B-1----:R-:W-:Y:S05]  /*1bb50*/  @!P5 NANOSLEEP.SYNCS 0x989680 ;  /* 0x009896800000d95d */ /* 0x002fea0003900000 */
[----:B------:R-:W1:Y:S02]  /*1bb60*/  @!P5 SYNCS.PHASECHK.TRANS64 P5, [R87+URZ+0x22890], R99 ;  /* 0x022890635700d5a7 */ /* 0x000e6400080a007f */
[----:B-1----:R-:W-:Y:S05]  /*1bb70*/  @!P5 BRA `(.L_x_14371) ;  /* 0xfffffffc00f0d947 */ /* 0x002fea000383ffff */
[----:B------:R-:W-:Y:S05]  /*1bb80*/  BRA `(.L_x_14633) ;  /* 0xfffffe7000b87947 */ /* 0x000fea000383ffff */
.L_x_14372:
        /* <DEDUP_REMOVED lines=8> */
.L_x_14635:
[----:B------:R-:W-:Y:S05]  /*1bc10*/  BSYNC B1 ;  /* 0x0000000000017941 */ /* 0x000fea0003800000 */
.L_x_14634:
        /* <DEDUP_REMOVED lines=8> */
.L_x_14636:
[----:B------:R-:W-:Y:S05]  /*1bca0*/  BRA `(.L_x_14637) ;  /* 0xfffffe7000847947 */ /* 0x000fea000383ffff */
.L_x_14381:
[----:B------:R-:W-:Y:S01]  /*1bcb0*/  BSSY B1, `(.L_x_14638) ;  /* 0x0000008000017945 */ /* 0x000fe20003800000 */
[----:B0---4-:R-:W-:Y:S02]  /*1bcc0*/  IMAD.MOV.U32 R13, RZ, RZ, R101 ;  /* 0x000000ffff0d7224 */ /* 0x011fe400078e0065 */
[----:B------:R-:W-:Y:S02]  /*1bcd0*/  IMAD.MOV.U32 R12, RZ, RZ, 0x1 ;  /* 0x00000001ff0c7424 */ /* 0x000fe400078e00ff */
[----:B------:R-:W-:Y:S02]  /*1bce0*/  IMAD.MOV.U32 R11, RZ, RZ, 0x1c1f ;  /* 0x00001c1fff0b7424 */ /* 0x000fe400078e00ff */
[----:B------:R-:W-:-:S07]  /*1bcf0*/  IMAD.MOV.U32 R15, RZ, RZ, -0x1 ;  /* 0xffffffffff0f7424 */ /* 0x000fce00078e00ff */
[----:B-123--:R-:W-:Y:S05]  /*1bd00*/  WARPSYNC.COLLECTIVE R15, `(.L_x_14639) ;  /* 0x000000000f087348 */ /* 0x00efea0003c00000 */
[----:B---3--:R0:W3:Y:S02]  /*1bd10*/  SHFL.IDX P6, R14, R13, R12, R11 ;  /* 0x0000000c0d0e7389 */ /* 0x0080e400000c000b */
[----:B0123--:R-:W-:Y:S01]  /*1bd20*/  ENDCOLLECTIVE ;  /* 0x000000000000791b */ /* 0x00ffe20003800000 */
.L_x_14639:
[----:B------:R-:W-:Y:S05]  /*1bd30*/  BSYNC B1 ;  /* 0x0000000000017941 */ /* 0x000fea0003800000 */
.L_x_14638:
[----:B------:R-:W-:Y:S01]  /*1bd40*/  MOV R13, R100 ;  /* 0x00000064000d7202 */ /* 0x000fe20000000f00 */
[----:B------:R-:W-:Y:S02]  /*1bd50*/  IMAD.MOV.U32 R12, RZ, RZ, 0x1 ;  /* 0x00000001ff0c7424 */ /* 0x000fe400078e00ff */
[----:B------:R-:W-:Y:S02]  /*1bd60*/  IMAD.MOV.U32 R11, RZ, RZ, 0x1c1f ;  /* 0x00001c1fff0b7424 */ /* 0x000fe400078e00ff */
[----:B------:R-:W-:Y:S02]  /*1bd70*/  IMAD.MOV.U32 R15, RZ, RZ, -0x1 ;  /* 0xffffffffff0f7424 */ /* 0x000fe400078e00ff */
[----:B------:R-:W-:-:S07]  /*1bd80*/  IMAD.MOV.U32 R101, RZ, RZ, R14 ;  /* 0x000000ffff657224 */ /* 0x000fce00078e000e */
[----:B------:R-:W-:Y:S05]  /*1bd90*/  WARPSYNC.COLLECTIVE R15, `(.L_x_14640) ;  /* 0x000000000f087348 */ /* 0x000fea0003c00000 */
[----:B------:R0:W1:Y:S02]  /*1bda0*/  SHFL.IDX P6, R14, R13, R12, R11 ;  /* 0x0000000c0d0e7389 */ /* 0x00006400000c000b */
[----:B01----:R-:W-:Y:S01]  /*1bdb0*/  ENDCOLLECTIVE ;  /* 0x000000000000791b */ /* 0x003fe20003800000 */
.L_x_14640:
[----:B------:R-:W-:Y:S05]  /*1bdc0*/  BRA `(.L_x_14641) ;  /* 0xfffffe78001c7947 */ /* 0x000fea000383ffff */
.L_x_14391:
[----:B-1----:R1:W2:Y:S02]  /*1bdd0*/  SYNCS.PHASECHK.TRANS64.TRYWAIT P4, [R87+URZ+0x22890], R99 ;  /* 0x02289063570075a7 */ /* 0x0022a4000808017f */
[----:B--2---:R-:W-:Y:S05]  /*1bde0*/  @!P4 NANOSLEEP.SYNCS 0x989680 ;  /* 0x009896800000c95d */ /* 0x004fea0003900000 */
[----:B------:R-:W2:Y:S02]  /*1bdf0*/  @!P4 SYNCS.PHASECHK.TRANS64 P4, [R87+URZ+0x22890], R99 ;  /* 0x022890635700c5a7 */ /* 0x000ea4000808007f */
[----:B--2---:R-:W-:Y:S05]  /*1be00*/  @!P4 BRA `(.L_x_14391) ;  /* 0xfffffffc00f0c947 */ /* 0x004fea000383ffff */
[----:B------:R-:W-:Y:S05]  /*1be10*/  BRA `(.L_x_14642) ;  /* 0xfffffe8400107947 */ /* 0x000fea000383ffff */
.L_x_14392:
        /* <DEDUP_REMOVED lines=8> */
.L_x_14644:
[----:B------:R-:W-:Y:S05]  /*1bea0*/  BSYNC B1 ;  /* 0x0000000000017941 */ /* 0x000fea0003800000 */
.L_x_14643:
        /* <DEDUP_REMOVED lines=8> */
.L_x_14645:
[----:B------:R-:W-:Y:S01]  /*1bf30*/  IMAD.MOV.U32 R92, RZ, RZ, R14 ;  /* 0x000000ffff5c7224 */ /* 0x000fe200078e000e */
[----:B------:R-:W-:Y:S06]  /*1bf40*/  BRA `(.L_x_14646) ;  /* 0xfffffe8000dc7947 */ /* 0x000fec000383ffff */
.L_x_14397:
[----:B------:R-:W-:Y:S01]  /*1bf50*/  BSSY B1, `(.L_x_14647) ;  /* 0x0000008000017945 */ /* 0x000fe20003800000 */
[----:B----4-:R-:W-:Y:S01]  /*1bf60*/  IMAD.MOV.U32 R13, RZ, RZ, R101 ;  /* 0x000000ffff0d7224 */ /* 0x010fe200078e0065 */
[----:B------:R-:W-:Y:S01]  /*1bf70*/  MOV R15, 0xffffffff ;  /* 0xffffffff000f7802 */ /* 0x000fe20000000f00 */
[----:B------:R-:W-:Y:S02]  /*1bf80*/  IMAD.MOV.U32 R12, RZ, RZ, 0x1 ;  /* 0x00000001ff0c7424 */ /* 0x000fe400078e00ff */
[----:B------:R-:W-:-:S07]  /*1bf90*/  IMAD.MOV.U32 R11, RZ, RZ, 0x1c1f ;  /* 0x00001c1fff0b7424 */ /* 0x000fce00078e00ff */
[----:B0123--:R-:W-:Y:S05]  /*1bfa0*/  WARPSYNC.COLLECTIVE R15, `(.L_x_14648) ;  /* 0x000000000f087348 */ /* 0x00ffea0003c00000 */
[----:B------:R4:W0:Y:S02]  /*1bfb0*/  SHFL.IDX P6, R14, R13, R12, R11 ;  /* 0x0000000c0d0e7389 */ /* 0x00082400000c000b */
[----:B01234-:R-:W-:Y:S01]  /*1bfc0*/  ENDCOLLECTIVE ;  /* 0x000000000000791b */ /* 0x01ffe20003800000 */
.L_x_14648:
[----:B------:R-:W-:Y:S05]  /*1bfd0*/  BSYNC B1 ;  /* 0x0000000000017941 */ /* 0x000fea0003800000 */
.L_x_14647:
        /* <DEDUP_REMOVED lines=8> */
.L_x_14649:
[----:B------:R-:W-:Y:S01]  /*1c060*/  IMAD.MOV.U32 R100, RZ, RZ, R14 ;  /* 0x000000ffff647224 */ /* 0x000fe200078e000e */
[----:B------:R-:W-:Y:S06]  /*1c070*/  BRA `(.L_x_14650) ;  /* 0xfffffe88008c7947 */ /* 0x000fec000383ffff */
.L_x_14402:
[----:B0-----:R0:W1:Y:S02]  /*1c080*/  SYNCS.PHASECHK.TRANS64.TRYWAIT P2, [R87+URZ+0x22890], R99 ;  /* 0x02289063570075a7 */ /* 0x001064000804017f */
[----:B-1----:R-:W-:Y:S05]  /*1c090*/  @!P2 NANOSLEEP.SYNCS 0x989680 ;  /* 0x009896800000a95d */ /* 0x002fea0003900000 */
[----:B------:R-:W1:Y:S02]  /*1c0a0*/  @!P2 SYNCS.PHASECHK.TRANS64 P2, [R87+URZ+0x22890], R99 ;  /* 0x022890635700a5a7 */ /* 0x000e64000804007f */
[----:B-1----:R-:W-:Y:S05]  /*1c0b0*/  @!P2 BRA `(.L_x_14402) ;  /* 0xfffffffc00f0a947 */ /* 0x002fea000383ffff */
[----:B------:R-:W-:Y:S05]  /*1c0c0*/  BRA `(.L_x_14651) ;  /* 0xfffffe9000a47947 */ /* 0x000fea000383ffff */
.L_x_14403:
        /* <DEDUP_REMOVED lines=8> */
.L_x_14653:
[----:B------:R-:W-:Y:S05]  /*1c150*/  BSYNC B1 ;  /* 0x0000000000017941 */ /* 0x000fea0003800000 */
.L_x_14652:
        /* <DEDUP_REMOVED lines=8> */
.L_x_14654:
[----:B------:R-:W-:Y:S01]  /*1c1e0*/  IMAD.MOV.U32 R37, RZ, RZ, R14 ;  /* 0x000000ffff257224 */ /* 0x000fe200078e000e */
[----:B------:R-:W-:Y:S06]  /*1c1f0*/  BRA `(.L_x_14655) ;  /* 0xfffffe9000c87947 */ /* 0x000fec000383ffff */
.L_x_14406:
[----:B------:R-:W-:Y:S01]  /*1c200*/  BSSY B1, `(.L_x_14656) ;  /* 0x0000008000017945 */ /* 0x000fe20003800000 */
[----:B----4-:R-:W-:Y:S01]  /*1c210*/  MOV R13, R38 ;  /* 0x00000026000d7202 */ /* 0x010fe20000000f00 */
[----:B------:R-:W-:Y:S02]  /*1c220*/  IMAD.MOV.U32 R12, RZ, RZ, 0x1 ;  /* 0x00000001ff0c7424 */ /* 0x000fe400078e00ff */
[----:B------:R-:W-:Y:S02]  /*1c230*/  IMAD.MOV.U32 R11, RZ, RZ, 0x1c1f ;  /* 0x00001c1fff0b7424 */ /* 0x000fe400078e00ff */
[----:B------:R-:W-:-:S07]  /*1c240*/  IMAD.MOV.U32 R15, RZ, RZ, -0x1 ;  /* 0xffffffffff0f7424 */ /* 0x000fce00078e00ff */
[----:B0123--:R-:W-:Y:S05]  /*1c250*/  WARPSYNC.COLLECTIVE R15, `(.L_x_14657) ;  /* 0x000000000f087348 */ /* 0x00ffea0003c00000 */
[----:B------:R4:W0:Y:S02]  /*1c260*/  SHFL.IDX P6, R14, R13, R12, R11 ;  /* 0x0000000c0d0e7389 */ /* 0x00082400000c000b */
[----:B01234-:R-:W-:Y:S01]  /*1c270*/  ENDCOLLECTIVE ;  /* 0x000000000000791b */ /* 0x01ffe20003800000 */
.L_x_14657:
[----:B------:R-:W-:Y:S05]  /*1c280*/  BSYNC B1 ;  /* 0x0000000000017941 */ /* 0x000fea0003800000 */
.L_x_14656:
        /* <DEDUP_REMOVED lines=8> */
.L_x_14658:
[----:B------:R-:W-:Y:S01]  /*1c310*/  IMAD.MOV.U32 R37, RZ, RZ, R14 ;  /* 0x000000ffff257224 */ /* 0x000fe200078e000e */
[----:B------:R-:W-:Y:S06]  /*1c320*/  BRA `(.L_x_14659) ;  /* 0xfffffe9000c47947 */ /* 0x000fec000383ffff */
.L_x_14410:
[----:B---3--:R3:W4:Y:S02]  /*1c330*/  SYNCS.PHASECHK.TRANS64.TRYWAIT P3, [R87+URZ+0x228b0], R99 ;  /* 0x0228b063570075a7 */ /* 0x008724000806017f */
[----:B----4-:R-:W-:Y:S05]  /*1c340*/  @!P3 NANOSLEEP.SYNCS 0x989680 ;  /* 0x009896800000b95d */ /* 0x010fea0003900000 */
[----:B------:R-:W4:Y:S02]  /*1c350*/  @!P3 SYNCS.PHASECHK.TRANS64 P3, [R87+URZ+0x228b0], R99 ;  /* 0x0228b0635700b5a7 */ /* 0x000f24000806007f */
[----:B----4-:R-:W-:Y:S05]  /*1c360*/  @!P3 BRA `(.L_x_14410) ;  /* 0xfffffffc00f0b947 */ /* 0x010fea000383ffff */
[----:B------:R-:W-:Y:S05]  /*1c370*/  BRA `(.L_x_14660) ;  /* 0xfffffe94003c7947 */ /* 0x000fea000383ffff */
.L_x_14418:
        /* <DEDUP_REMOVED lines=10> */
[----:B------:R-:W-:Y:S05]  /*1c420*/  WARPSYNC.COLLECTIVE R15, `(.L_x_14662) ;  /* 0x000000000f087348 */ /* 0x000fea0003c00000 */
[----:B------:R0:W1:Y:S02]  /*1c430*/  SHFL.IDX P6, R14, R13, R12, R11 ;  /* 0x0000000c0d0e7389 */ /* 0x00006400000c000b */
[----:B01----:R-:W-:Y:S01]  /*1c440*/  ENDCOLLECTIVE ;  /* 0x000000000000791b */ /* 0x003fe20003800000 */
.L_x_14662:
[----:B------:R-:W-:Y:S05]  /*1c450*/  BSYNC B0 ;  /* 0x0000000000007941 */ /* 0x000fea0003800000 */
.L_x_14661:
[----:B------:R-:W-:Y:S05]  /*1c460*/  BRA `(.L_x_14663) ;  /* 0xfffffea000c47947 */ /* 0x000fea000383ffff */
.L_x_14430:
        /* <DEDUP_REMOVED lines=8> */
.L_x_14665:
[----:B------:R-:W-:Y:S05]  /*1c4f0*/  BSYNC B1 ;  /* 0x0000000000017941 */ /* 0x000fea0003800000 */
.L_x_14664:
        /* <DEDUP_REMOVED lines=8> */
.L_x_14666:
[----:B------:R-:W-:Y:S02]  /*1c580*/  IMAD.MOV.U32 R13, RZ, RZ, R8 ;  /* 0x000000ffff0d7224 */ /* 0x000fe400078e0008 */
[----:B------:R-:W-:-:S07]  /*1c590*/  IMAD.MOV.U32 R0, RZ, RZ, R14 ;  /* 0x000000ffff007224 */ /* 0x000fce00078e000e */
[----:B------:R-:W-:Y:S05]  /*1c5a0*/  WARPSYNC.COLLECTIVE R15, `(.L_x_14667) ;  /* 0x000000000f087348 */ /* 0x000fea0003c00000 */
[----:B------:R0:W1:Y:S02]  /*1c5b0*/  SHFL.IDX P6, R14, R13, R12, R11 ;  /* 0x0000000c0d0e7389 */ /* 0x00006400000c000b */
[----:B01----:R-:W-:Y:S01]  /*1c5c0*/  ENDCOLLECTIVE ;  /* 0x000000000000791b */ /* 0x003fe20003800000 */
.L_x_14667:
[----:B------:R-:W-:Y:S02]  /*1c5d0*/  IMAD.MOV.U32 R13, RZ, RZ, R7 ;  /* 0x000000ffff0d7224 */ /* 0x000fe400078e0007 */
[----:B------:R-:W-:-:S07]  /*1c5e0*/  IMAD.MOV.U32 R5, RZ, RZ, R14 ;  /* 0x000000ffff057224 */ /* 0x000fce00078e000e */
[----:B------:R-:W-:Y:S05]  /*1c5f0*/  WARPSYNC.COLLECTIVE R15, `(.L_x_14668) ;  /* 0x000000000f087348 */ /* 0x000fea0003c00000 */
[----:B------:R0:W1:Y:S02]  /*1c600*/  SHFL.IDX P6, R14, R13, R12, R11 ;  /* 0x0000000c0d0e7389 */ /* 0x00006400000c000b */
[----:B01----:R-:W-:Y:S01]  /*1c610*/  ENDCOLLECTIVE ;  /* 0x000000000000791b */ /* 0x003fe20003800000 */
.L_x_14668:
[----:B------:R-:W-:Y:S05]  /*1c620*/  BRA `(.L_x_14669) ;  /* 0xfffffea8003c7947 */ /* 0x000fea000383ffff */
.L_x_14433:
        /* <DEDUP_REMOVED lines=8> */
.L_x_14671:
[----:B------:R-:W-:Y:S05]  /*1c6b0*/  BSYNC B1 ;  /* 0x0000000000017941 */ /* 0x000fea0003800000 */
.L_x_14670:
        /* <DEDUP_REMOVED lines=8> */
.L_x_14672:
[----:B------:R-:W-:Y:S02]  /*1c740*/  IMAD.MOV.U32 R13, RZ, RZ, R8 ;  /* 0x000000ffff0d7224 */ /* 0x000fe400078e0008 */
[----:B------:R-:W-:-:S07]  /*1c750*/  IMAD.MOV.U32 R0, RZ, RZ, R14 ;  /* 0x000000ffff007224 */ /* 0x000fce00078e000e */
[----:B------:R-:W-:Y:S05]  /*1c760*/  WARPSYNC.COLLECTIVE R15, `(.L_x_14673) ;  /* 0x000000000f087348 */ /* 0x000fea0003c00000 */
[----:B------:R0:W1:Y:S02]  /*1c770*/  SHFL.IDX P6, R14, R13, R12, R11 ;  /* 0x0000000c0d0e7389 */ /* 0x00006400000c000b */
[----:B01----:R-:W-:Y:S01]  /*1c780*/  ENDCOLLECTIVE ;  /* 0x000000000000791b */ /* 0x003fe20003800000 */
.L_x_14673:
[----:B------:R-:W-:Y:S02]  /*1c790*/  IMAD.MOV.U32 R13, RZ, RZ, R7 ;  /* 0x000000ffff0d7224 */ /* 0x000fe400078e0007 */
[----:B------:R-:W-:-:S07]  /*1c7a0*/  IMAD.MOV.U32 R5, RZ, RZ, R14 ;  /* 0x000000ffff057224 */ /* 0x000fce00078e000e */
[----:B------:R-:W-:Y:S05]  /*1c7b0*/  WARPSYNC.COLLECTIVE R15, `(.L_x_14674) ;  /* 0x000000000f087348 */ /* 0x000fea0003c00000 */
[----:B------:R0:W1:Y:S02]  /*1c7c0*/  SHFL.IDX P6, R14, R13, R12, R11 ;  /* 0x0000000c0d0e7389 */ /* 0x00006400000c000b */
[----:B01----:R-:W-:Y:S01]  /*1c7d0*/  ENDCOLLECTIVE ;  /* 0x000000000000791b */ /* 0x003fe20003800000 */
.L_x_14674:
[----:B------:R-:W-:Y:S05]  /*1c7e0*/  BRA `(.L_x_14675) ;  /* 0xfffffea800987947 */ /* 0x000fea000383ffff */
.L_x_14437:
[----:B0-----:R0:W1:Y:S02]  /*1c7f0*/  SYNCS.PHASECHK.TRANS64.TRYWAIT P0, [R19+URZ+0x22800], R36 ;  /* 0x02280024130075a7 */ /* 0x001064000800017f */
[----:B-1----:R-:W-:Y:S05]  /*1c800*/  @!P0 NANOSLEEP.SYNCS 0x989680 ;  /* 0x009896800000895d */ /* 0x002fea0003900000 */
[----:B------:R-:W1:Y:S02]  /*1c810*/  @!P0 SYNCS.PHASECHK.TRANS64 P0, [R19+URZ+0x22800], R36 ;  /* 0x02280024130085a7 */ /* 0x000e64000800007f */
[----:B-1----:R-:W-:Y:S05]  /*1c820*/  @!P0 BRA `(.L_x_14437) ;  /* 0xfffffffc00f08947 */ /* 0x002fea000383ffff */
[----:B------:R-:W-:Y:S05]  /*1c830*/  BRA `(.L_x_14676) ;  /* 0xfffffeac00a47947 */ /* 0x000fea000383ffff */
.L_x_14445:
        /* <DEDUP_REMOVED lines=9> */
.L_x_14678:
[----:B------:R-:W-:Y:S05]  /*1c8d0*/  BSYNC B1 ;  /* 0x0000000000017941 */ /* 0x000fea0003800000 */
.L_x_14677:
        /* <DEDUP_REMOVED lines=10> */
.L_x_14679:
        /* <DEDUP_REMOVED lines=8> */
.L_x_14680:
[----:B------:R-:W-:-:S05]  /*1ca00*/  @!P1 IADD3 R6, P2, R3, R5, RZ ;  /* 0x0000000503069210 */ /* 0x000fca0007f5e0ff */
[----:B------:R-:W-:Y:S02]  /*1ca10*/  @!P1 IMAD.X R7, R0, 0x1, R21, P2 ;  /* 0x0000000100079824 */ /* 0x000fe400010e0615 */
[----:B------:R-:W-:Y:S02]  /*1ca20*/  IMAD.MOV.U32 R13, RZ, RZ, R27 ;  /* 0x000000ffff0d7224 */ /* 0x000fe400078e001b */
[----:B------:R-:W-:-:S07]  /*1ca30*/  IMAD.MOV.U32 R4, RZ, RZ, R14 ;  /* 0x000000ffff047224 */ /* 0x000fce00078e000e */
[----:B------:R-:W-:Y:S05]  /*1ca40*/  WARPSYNC.COLLECTIVE R15, `(.L_x_14681) ;  /* 0x000000000f087348 */ /* 0x000fea0003c00000 */
[----:B------:R0:W1:Y:S02]  /*1ca50*/  SHFL.IDX P6, R14, R13, R12, R11 ;  /* 0x0000000c0d0e7389 */ /* 0x00006400000c000b */
[----:B01----:R-:W-:Y:S01]  /*1ca60*/  ENDCOLLECTIVE ;  /* 0x000000000000791b */ /* 0x003fe20003800000 */
.L_x_14681:
        /* <DEDUP_REMOVED lines=15> */
[----:B------:R-:W-:-:S07]  /*1cb60*/  IMAD.MOV.U32 R3, RZ, RZ, R37 ;  /* 0x000000ffff037224 */ /* 0x000fce00078e0025 */
[----:B-----5:R-:W-:Y:S05]  /*1cb70*/  WARPSYNC.COLLECTIVE R15, `(.L_x_14682) ;  /* 0x000000000f087348 */ /* 0x020fea0003c00000 */
[----:B------:R0:W1:Y:S02]  /*1cb80*/  SHFL.IDX P6, R14, R13, R12, R11 ;  /* 0x0000000c0d0e7389 */ /* 0x00006400000c000b */
[----:B01---5:R-:W-:Y:S01]  /*1cb90*/  ENDCOLLECTIVE ;  /* 0x000000000000791b */ /* 0x023fe20003800000 */
.L_x_14682:
[----:B------:R-:W-:Y:S02]  /*1cba0*/  IMAD.MOV.U32 R0, RZ, RZ, R36 ;  /* 0x000000ffff007224 */ /* 0x000fe400078e0024 */
[----:B------:R-:W-:Y:S01]  /*1cbb0*/  @!P1 IMAD.MOV.U32 R38, RZ, RZ, R8 ;  /* 0x000000ffff269224 */ /* 0x000fe200078e0008 */
[----:B------:R-:W-:Y:S01]  /*1cbc0*/  PRMT R44, R44, 0x5410, R3 ;  /* 0x000054102c2c7816 */ /* 0x000fe20000000003 */
[----:B------:R-:W-:Y:S01]  /*1cbd0*/  @!P1 IMAD.MOV.U32 R39, RZ, RZ, R9 ;  /* 0x000000ffff279224 */ /* 0x000fe200078e0009 */
[----:B------:R-:W-:Y:S01]  /*1cbe0*/  PRMT R31, R31, 0x5410, R0 ;  /* 0x000054101f1f7816 */ /* 0x000fe20000000000 */
        /* <DEDUP_REMOVED lines=8> */
[----:B------:R-:W-:Y:S01]  /*1cc70*/  @!P1 IMAD.MOV.U32 R21, RZ, RZ, R7 ;  /* 0x000000ffff159224 */ /* 0x000fe200078e0007 */
[----:B------:R-:W-:Y:S01]  /*1cc80*/  MOV R0, R14 ;  /* 0x0000000e00007202 */ /* 0x000fe20000000f00 */
[----:B------:R-:W-:-:S07]  /*1cc90*/  IMAD.MOV.U32 R4, RZ, RZ, R20 ;  /* 0x000000ffff047224 */ /* 0x000fce00078e0014 */
[----:B------:R-:W-:Y:S05]  /*1cca0*/  WARPSYNC.COLLECTIVE R15, `(.L_x_14683) ;  /* 0x000000000f087348 */ /* 0x000fea0003c00000 */
[----:B------:R0:W1:Y:S02]  /*1ccb0*/  SHFL.IDX P6, R14, R13, R12, R11 ;  /* 0x0000000c0d0e7389 */ /* 0x00006400000c000b */
[----:B01----:R-:W-:Y:S01]  /*1ccc0*/  ENDCOLLECTIVE ;  /* 0x000000000000791b */ /* 0x003fe20003800000 */
.L_x_14683:
[----:B------:R-:W-:Y:S02]  /*1ccd0*/  IMAD.MOV.U32 R6, RZ, RZ, R28 ;  /* 0x000000ffff067224 */ /* 0x000fe400078e001c */
[----:B------:R-:W-:Y:S02]  /*1cce0*/  IMAD.MOV.U32 R7, RZ, RZ, R29 ;  /* 0x000000ffff077224 */ /* 0x000fe400078e001d */
[----:B------:R-:W-:Y:S01]  /*1ccf0*/  IMAD.MOV.U32 R5, RZ, RZ, R21 ;  /* 0x000000ffff057224 */ /* 0x000fe200078e0015 */
[----:B------:R-:W-:Y:S02]  /*1cd00*/  PRMT R45, R6, 0x5410, R4 ;  /* 0x00005410062d7816 */ /* 0x000fe40000000004 */
        /* <DEDUP_REMOVED lines=8> */
.L_x_14684:
[----:B------:R-:W-:Y:S02]  /*1cd90*/  IMAD.MOV.U32 R13, RZ, RZ, R27 ;  /* 0x000000ffff0d7224 */ /* 0x000fe400078e001b */
[----:B------:R-:W-:-:S07]  /*1cda0*/  IMAD.MOV.U32 R24, RZ, RZ, R14 ;  /* 0x000000ffff187224 */ /* 0x000fce00078e000e */
[----:B------:R-:W-:Y:S05]  /*1cdb0*/  WARPSYNC.COLLECTIVE R15, `(.L_x_14685) ;  /* 0x000000000f087348 */ /* 0x000fea0003c00000 */
[----:B------:R0:W1:Y:S02]  /*1cdc0*/  SHFL.IDX P6, R14, R13, R12, R11 ;  /* 0x0000000c0d0e7389 */ /* 0x00006400000c000b */
[----:B01----:R-:W-:Y:S01]  /*1cdd0*/  ENDCOLLECTIVE ;  /* 0x000000000000791b */ /* 0x003fe20003800000 */
.L_x_14685:
[----:B------:R-:W-:Y:S05]  /*1cde0*/  BRA `(.L_x_14686) ;  /* 0xfffffeb800cc7947 */ /* 0x000fea000383ffff */
.L_x_14449:
[----:B0-----:R0:W1:Y:S02]  /*1cdf0*/  SYNCS.PHASECHK.TRANS64.TRYWAIT P1, [R19+URZ+0x22800], R12 ;  /* 0x0228000c130075a7 */ /* 0x001064000802017f */
[----:B-1----:R-:W-:Y:S05]  /*1ce00*/  @!P1 NANOSLEEP.SYNCS 0x989680 ;  /* 0x009896800000995d */ /* 0x002fea0003900000 */
[----:B------:R-:W1:Y:S02]  /*1ce10*/  @!P1 SYNCS.PHASECHK.TRANS64 P1, [R19+URZ+0x22800], R12 ;  /* 0x0228000c130095a7 */ /* 0x000e64000802007f */
[----:B-1----:R-:W-:Y:S05]  /*1ce20*/  @!P1 BRA `(.L_x_14449) ;  /* 0xfffffffc00f09947 */ /* 0x002fea000383ffff */
[----:B------:R-:W-:Y:S05]  /*1ce30*/  BRA `(.L_x_14687) ;  /* 0xfffffebc00687947 */ /* 0x000fea000383ffff */
.L_x_14455:
[----:B--2---:R2:W3:Y:S02]  /*1ce40*/  SYNCS.PHASECHK.TRANS64.TRYWAIT P1, [R13+URZ+0x22830], R72 ;  /* 0x022830480d0075a7 */ /* 0x0044e4000802017f */
[----:B---3--:R-:W-:Y:S05]  /*1ce50*/  @!P1 NANOSLEEP.SYNCS 0x989680 ;  /* 0x009896800000995d */ /* 0x008fea0003900000 */
[----:B------:R-:W3:Y:S02]  /*1ce60*/  @!P1 SYNCS.PHASECHK.TRANS64 P1, [R13+URZ+0x22830], R72 ;  /* 0x022830480d0095a7 */ /* 0x000ee4000802007f */
[----:B---3--:R-:W-:Y:S05]  /*1ce70*/  @!P1 BRA `(.L_x_14455) ;  /* 0xfffffffc00f09947 */ /* 0x008fea000383ffff */
[----:B------:R-:W-:Y:S05]  /*1ce80*/  BRA `(.L_x_14454) ;  /* 0xfffffecc00487947 */ /* 0x000fea000383ffff */
.L_x_14461:
[----:B-1----:R1:W2:Y:S02]  /*1ce90*/  SYNCS.PHASECHK.TRANS64.TRYWAIT P1, [R13+URZ+0x22850], R72 ;  /* 0x022850480d0075a7 */ /* 0x0022a4000802017f */
[----:B--2---:R-:W-:Y:S05]  /*1cea0*/  @!P1 NANOSLEEP.SYNCS 0x989680 ;  /* 0x009896800000995d */ /* 0x004fea0003900000 */
[----:B------:R-:W2:Y:S02]  /*1ceb0*/  @!P1 SYNCS.PHASECHK.TRANS64 P1, [R13+URZ+0x22850], R72 ;  /* 0x022850480d0095a7 */ /* 0x000ea4000802007f */
[----:B--2---:R-:W-:Y:S05]  /*1cec0*/  @!P1 BRA `(.L_x_14461) ;  /* 0xfffffffc00f09947 */ /* 0x004fea000383ffff */
[----:B------:R-:W-:Y:S05]  /*1ced0*/  BRA `(.L_x_14460) ;  /* 0xfffffeec00147947 */ /* 0x000fea000383ffff */
.L_x_14467:
[----:B-1----:R1:W2:Y:S02]  /*1cee0*/  SYNCS.PHASECHK.TRANS64.TRYWAIT P1, [R14+URZ+0x22830], R15 ;  /* 0x0228300f0e0075a7 */ /* 0x0022a4000802017f */
[----:B--2---:R-:W-:Y:S05]  /*1cef0*/  @!P1 NANOSLEEP.SYNCS 0x989680 ;  /* 0x009896800000995d */ /* 0x004fea0003900000 */
[----:B------:R-:W2:Y:S02]  /*1cf00*/  @!P1 SYNCS.PHASECHK.TRANS64 P1, [R14+URZ+0x22830], R15 ;  /* 0x0228300f0e0095a7 */ /* 0x000ea4000802007f */
[----:B--2---:R-:W-:Y:S05]  /*1cf10*/  @!P1 BRA `(.L_x_14467) ;  /* 0xfffffffc00f09947 */ /* 0x004fea000383ffff */
[----:B------:R-:W-:Y:S05]  /*1cf20*/  BRA `(.L_x_14466) ;  /* 0xfffffef000787947 */ /* 0x000fea000383ffff */
.L_x_14473:
[----:B-1----:R1:W2:Y:S02]  /*1cf30*/  SYNCS.PHASECHK.TRANS64.TRYWAIT P1, [R14+URZ+0x22850], R15 ;  /* 0x0228500f0e0075a7 */ /* 0x0022a4000802017f */
[----:B--2---:R-:W-:Y:S05]  /*1cf40*/  @!P1 NANOSLEEP.SYNCS 0x989680 ;  /* 0x009896800000995d */ /* 0x004fea0003900000 */
[----:B------:R-:W2:Y:S02]  /*1cf50*/  @!P1 SYNCS.PHASECHK.TRANS64 P1, [R14+URZ+0x22850], R15 ;  /* 0x0228500f0e0095a7 */ /* 0x000ea4000802007f */
[----:B--2---:R-:W-:Y:S05]  /*1cf60*/  @!P1 BRA `(.L_x_14473) ;  /* 0xfffffffc00f09947 */ /* 0x004fea000383ffff */
[----:B------:R-:W-:Y:S05]  /*1cf70*/  BRA `(.L_x_14472) ;  /* 0xffffff1800387947 */ /* 0x000fea000383ffff */
.L_x_14480:
[----:B-1----:R1:W2:Y:S02]  /*1cf80*/  SYNCS.PHASECHK.TRANS64.TRYWAIT P1, [R14+URZ+0x22830], R15 ;  /* 0x0228300f0e0075a7 */ /* 0x0022a4000802017f */
[----:B--2---:R-:W-:Y:S05]  /*1cf90*/  @!P1 NANOSLEEP.SYNCS 0x989680 ;  /* 0x009896800000995d */ /* 0x004fea0003900000 */
[----:B------:R-:W2:Y:S02]  /*1cfa0*/  @!P1 SYNCS.PHASECHK.TRANS64 P1, [R14+URZ+0x22830], R15 ;  /* 0x0228300f0e0095a7 */ /* 0x000ea4000802007f */
[----:B--2---:R-:W-:Y:S05]  /*1cfb0*/  @!P1 BRA `(.L_x_14480) ;  /* 0xfffffffc00f09947 */ /* 0x004fea000383ffff */
[----:B------:R-:W-:Y:S05]  /*1cfc0*/  BRA `(.L_x_14479) ;  /* 0xffffff1c00787947 */ /* 0x000fea000383ffff */
.L_x_14486:
[----:B-1----:R1:W2:Y:S02]  /*1cfd0*/  SYNCS.PHASECHK.TRANS64.TRYWAIT P1, [R14+URZ+0x22850], R15 ;  /* 0x0228500f0e0075a7 */ /* 0x0022a4000802017f */
[----:B--2---:R-:W-:Y:S05]  /*1cfe0*/  @!P1 NANOSLEEP.SYNCS 0x989680 ;  /* 0x009896800000995d */ /* 0x004fea0003900000 */
[----:B------:R-:W2:Y:S02]  /*1cff0*/  @!P1 SYNCS.PHASECHK.TRANS64 P1, [R14+URZ+0x22850], R15 ;  /* 0x0228500f0e0095a7 */ /* 0x000ea4000802007f */
[----:B--2---:R-:W-:Y:S05]  /*1d000*/  @!P1 BRA `(.L_x_14486) ;  /* 0xfffffffc00f09947 */ /* 0x004fea000383ffff */
[----:B------:R-:W-:Y:S05]  /*1d010*/  BRA `(.L_x_14485) ;  /* 0xffffff3c00607947 */ /* 0x000fea000383ffff */
.L_x_14502:
[----:B------:R-:W-:Y:S01]  /*1d020*/  IMAD.MOV.U32 R13, RZ, RZ, R4 ;  /* 0x000000ffff0d7224 */ /* 0x000fe200078e0004 */
[----:B------:R-:W-:Y:S01]  /*1d030*/  MOV R12, RZ ;  /* 0x000000ff000c7202 */ /* 0x000fe20000000f00 */
[----:B------:R-:W-:Y:S02]  /*1d040*/  IMAD.MOV.U32 R11, RZ, RZ, 0x181f ;  /* 0x0000181fff0b7424 */ /* 0x000fe400078e00ff */
[----:B------:R-:W-:-:S07]  /*1d050*/  IMAD.MOV.U32 R15, RZ, RZ, -0x1 ;  /* 0xffffffffff0f7424 */ /* 0x000fce00078e00ff */
[----:B-1----:R-:W-:Y:S05]  /*1d060*/  WARPSYNC.COLLECTIVE R15, `(.L_x_14688) ;  /* 0x000000000f087348 */ /* 0x002fea0003c00000 */
[----:B------:R0:W2:Y:S02]  /*1d070*/  SHFL.IDX P6, R14, R13, R12, R11 ;  /* 0x0000000c0d0e7389 */ /* 0x0000a400000c000b */
[----:B012---:R-:W-:Y:S01]  /*1d080*/  ENDCOLLECTIVE ;  /* 0x000000000000791b */ /* 0x007fe20003800000 */
.L_x_14688:
[----:B------:R-:W-:Y:S02]  /*1d090*/  IMAD.MOV.U32 R13, RZ, RZ, R3 ;  /* 0x000000ffff0d7224 */ /* 0x000fe400078e0003 */
[----:B------:R-:W-:-:S07]  /*1d0a0*/  IMAD.MOV.U32 R0, RZ, RZ, R14 ;  /* 0x000000ffff007224 */ /* 0x000fce00078e000e */
[----:B------:R-:W-:Y:S05]  /*1d0b0*/  WARPSYNC.COLLECTIVE R15, `(.L_x_14689) ;  /* 0x000000000f087348 */ /* 0x000fea0003c00000 */
[----:B------:R0:W1:Y:S02]  /*1d0c0*/  SHFL.IDX P6, R14, R13, R12, R11 ;  /* 0x0000000c0d0e7389 */ /* 0x00006400000c000b */
[----:B01----:R-:W-:Y:S01]  /*1d0d0*/  ENDCOLLECTIVE ;  /* 0x000000000000791b */ /* 0x003fe20003800000 */
.L_x_14689:
[----:B------:R-:W-:Y:S05]  /*1d0e0*/  BRA `(.L_x_14690) ;  /* 0xffffff7000fc7947 */ /* 0x000fea000383ffff */
.L_x_14505:
        /* <DEDUP_REMOVED lines=8> */
.L_x_14692:
[----:B------:R-:W-:Y:S05]  /*1d170*/  BSYNC B1 ;  /* 0x0000000000017941 */ /* 0x000fea0003800000 */
.L_x_14691:
        /* <DEDUP_REMOVED lines=8> */
.L_x_14693:
[----:B------:R-:W-:Y:S05]  /*1d200*/  BRA `(.L_x_14694) ;  /* 0xffffff7400487947 */ /* 0x000fea000383ffff */
.L_x_14508:
[----:B------:R-:W-:Y:S01]  /*1d210*/  BSSY B1, `(.L_x_14695) ;  /* 0x0000008000017945 */ /* 0x000fe20003800000 */
[----:B----4-:R-:W-:Y:S01]  /*1d220*/  IMAD.MOV.U32 R13, RZ, RZ, R4 ;  /* 0x000000ffff0d7224 */ /* 0x010fe200078e0004 */
[----:B------:R-:W-:Y:S01]  /*1d230*/  MOV R15, 0xffffffff ;  /* 0xffffffff000f7802 */ /* 0x000fe20000000f00 */
[----:B------:R-:W-:Y:S02]  /*1d240*/  IMAD.MOV.U32 R12, RZ, RZ, 0x2 ;  /* 0x00000002ff0c7424 */ /* 0x000fe400078e00ff */
[----:B------:R-:W-:-:S07]  /*1d250*/  IMAD.MOV.U32 R11, RZ, RZ, 0x181f ;  /* 0x0000181fff0b7424 */ /* 0x000fce00078e00ff */
[----:B0123--:R-:W-:Y:S05]  /*1d260*/  WARPSYNC.COLLECTIVE R15, `(.L_x_14696) ;  /* 0x000000000f087348 */ /* 0x00ffea0003c00000 */
[----:B---3--:R3:W4:Y:S02]  /*1d270*/  SHFL.IDX P6, R14, R13, R12, R11 ;  /* 0x0000000c0d0e7389 */ /* 0x00872400000c000b */
[----:B01234-:R-:W-:Y:S01]  /*1d280*/  ENDCOLLECTIVE ;  /* 0x000000000000791b */ /* 0x01ffe20003800000 */
.L_x_14696:
[----:B------:R-:W-:Y:S05]  /*1d290*/  BSYNC B1 ;  /* 0x0000000000017941 */ /* 0x000fea0003800000 */
.L_x_14695:
        /* <DEDUP_REMOVED lines=8> */
.L_x_14697:
[----:B------:R-:W-:Y:S05]  /*1d320*/  BRA `(.L_x_14698) ;  /* 0xffffff7400907947 */ /* 0x000fea000383ffff */
.L_x_14511:
        /* <DEDUP_REMOVED lines=8> */
.L_x_14700:
[----:B------:R-:W-:Y:S05]  /*1d3b0*/  BSYNC B1 ;  /* 0x0000000000017941 */ /* 0x000fea0003800000 */
.L_x_14699:
        /* <DEDUP_REMOVED lines=8> */
.L_x_14701:
[----:B------:R-:W-:Y:S05]  /*1d440*/  BRA `(.L_x_14702) ;  /* 0xffffff7400d87947 */ /* 0x000fea000383ffff */
.L_x_14528:
        /* <DEDUP_REMOVED lines=8> */
[----:B-1----:R-:W-:Y:S05]  /*1d4d0*/  WARPSYNC.COLLECTIVE R15, `(.L_x_14704) ;  /* 0x000000000f087348 */ /* 0x002fea0003c00000 */
[----:B------:R0:W2:Y:S02]  /*1d4e0*/  SHFL.IDX P6, R14, R13, R12, R11 ;  /* 0x0000000c0d0e7389 */ /* 0x0000a400000c000b */
[----:B012---:R-:W-:Y:S01]  /*1d4f0*/  ENDCOLLECTIVE ;  /* 0x000000000000791b */ /* 0x007fe20003800000 */
.L_x_14704:
[----:B------:R-:W-:Y:S05]  /*1d500*/  BSYNC B1 ;  /* 0x0000000000017941 */ /* 0x000fea0003800000 */
.L_x_14703:
[----:B------:R-:W-:Y:S05]  /*1d510*/  BRA `(.L_x_14705) ;  /* 0xffffff8c00687947 */ /* 0x000fea000383ffff */
.L_x_14530:
[----:B------:R-:W-:Y:S01]  /*1d520*/  BSSY B1, `(.L_x_14706) ;  /* 0x0000006000017945 */ /* 0x000fe20003800000 */
[----:B------:R-:W-:-:S07]  /*1d530*/  IMAD.MOV.U32 R15, RZ, RZ, -0x1 ;  /* 0xffffffffff0f7424 */ /* 0x000fce00078e00ff */
[----:B012---:R-:W-:Y:S05]  /*1d540*/  WARPSYNC.COLLECTIVE R15, `(.L_x_14707) ;  /* 0x000000000f0c7348 */ /* 0x007fea0003c00000 */
[----:B------:R-:W-:Y:S02]  /*1d550*/  ELECT P6, UR62, PT ;  /* 0x00000000003e782f */ /* 0x000fe400038c0000 */
[----:B------:R-:W-:Y:S01]  /*1d560*/  MOV R14, UR62 ;  /* 0x0000003e000e7c02 */ /* 0x000fe20008000f00 */
[----:B012---:R-:W-:Y:S10]  /*1d570*/  ENDCOLLECTIVE ;  /* 0x000000000000791b */ /* 0x007ff40003800000 */
.L_x_14707:
[----:B------:R-:W-:Y:S05]  /*1d580*/  BSYNC B1 ;  /* 0x0000000000017941 */ /* 0x000fea0003800000 */
.L_x_14706:
[----:B------:R-:W-:Y:S05]  /*1d590*/  BRA `(.L_x_14529) ;  /* 0xffffff8c00607947 */ /* 0x000fea000383ffff */
.L_x_14532:
[----:B0-----:R0:W2:Y:S02]  /*1d5a0*/  SYNCS.PHASECHK.TRANS64.TRYWAIT P0, [R22+URZ+0x22820], R3 ;  /* 0x02282003160075a7 */ /* 0x0010a4000800017f */
[----:B--2---:R-:W-:Y:S05]  /*1d5b0*/  @!P0 NANOSLEEP.SYNCS 0x989680 ;  /* 0x009896800000895d */ /* 0x004fea0003900000 */
[----:B------:R-:W2:Y:S02]  /*1d5c0*/  @!P0 SYNCS.PHASECHK.TRANS64 P0, [R22+URZ+0x22820], R3 ;  /* 0x02282003160085a7 */ /* 0x000ea4000800007f */
[----:B--2---:R-:W-:Y:S05]  /*1d5d0*/  @!P0 BRA `(.L_x_14532) ;  /* 0xfffffffc00f08947 */ /* 0x004fea000383ffff */
[----:B------:R-:W-:Y:S05]  /*1d5e0*/  BRA `(.L_x_14708) ;  /* 0xffffff8c00707947 */ /* 0x000fea000383ffff */
.L_x_14536:
[----:B0-----:R0:W2:Y:S02]  /*1d5f0*/  SYNCS.PHASECHK.TRANS64.TRYWAIT P0, [R3+URZ+0x228a0], R8 ;  /* 0x0228a008030075a7 */ /* 0x0010a4000800017f */
[----:B--2---:R-:W-:Y:S05]  /*1d600*/  @!P0 NANOSLEEP.SYNCS 0x989680 ;  /* 0x009896800000895d */ /* 0x004fea0003900000 */
[----:B------:R-:W2:Y:S02]  /*1d610*/  @!P0 SYNCS.PHASECHK.TRANS64 P0, [R3+URZ+0x228a0], R8 ;  /* 0x0228a008030085a7 */ /* 0x000ea4000800007f */
[----:B--2---:R-:W-:Y:S05]  /*1d620*/  @!P0 BRA `(.L_x_14536) ;  /* 0xfffffffc00f08947 */ /* 0x004fea000383ffff */
[----:B------:R-:W-:Y:S05]  /*1d630*/  BRA `(.L_x_14709) ;  /* 0xffffff8c00887947 */ /* 0x000fea000383ffff */
.L_x_14541:
[----:B-1----:R1:W2:Y:S02]  /*1d640*/  SYNCS.PHASECHK.TRANS64.TRYWAIT P0, [R3+URZ+0x228c0], R8 ;  /* 0x0228c008030075a7 */ /* 0x0022a4000800017f */
[----:B--2---:R-:W-:Y:S05]  /*1d650*/  @!P0 NANOSLEEP.SYNCS 0x989680 ;  /* 0x009896800000895d */ /* 0x004fea0003900000 */
[----:B------:R-:W2:Y:S02]  /*1d660*/  @!P0 SYNCS.PHASECHK.TRANS64 P0, [R3+URZ+0x228c0], R8 ;  /* 0x0228c008030085a7 */ /* 0x000ea4000800007f */
[----:B--2---:R-:W-:Y:S05]  /*1d670*/  @!P0 BRA `(.L_x_14541) ;  /* 0xfffffffc00f08947 */ /* 0x004fea000383ffff */
[----:B------:R-:W-:Y:S05]  /*1d680*/  BRA `(.L_x_14710) ;  /* 0xffffff9000047947 */ /* 0x000fea000383ffff */
.L_x_14551:
[----:B0-----:R0:W2:Y:S02]  /*1d690*/  SYNCS.PHASECHK.TRANS64.TRYWAIT P1, [R8+URZ+0x228a0], R2 ;  /* 0x0228a002080075a7 */ /* 0x0010a4000802017f */
[----:B--2---:R-:W-:Y:S05]  /*1d6a0*/  @!P1 NANOSLEEP.SYNCS 0x989680 ;  /* 0x009896800000995d */ /* 0x004fea0003900000 */
[----:B------:R-:W2:Y:S02]  /*1d6b0*/  @!P1 SYNCS.PHASECHK.TRANS64 P1, [R8+URZ+0x228a0], R2 ;  /* 0x0228a002080095a7 */ /* 0x000ea4000802007f */
[----:B--2---:R-:W-:Y:S05]  /*1d6c0*/  @!P1 BRA `(.L_x_14551) ;  /* 0xfffffffc00f09947 */ /* 0x004fea000383ffff */
[----:B------:R-:W-:Y:S05]  /*1d6d0*/  BRA `(.L_x_14711) ;  /* 0xffffff9400787947 */ /* 0x000fea000383ffff */
.L_x_14556:
[----:B-1----:R1:W2:Y:S02]  /*1d6e0*/  SYNCS.PHASECHK.TRANS64.TRYWAIT P1, [R8+URZ+0x228c0], R2 ;  /* 0x0228c002080075a7 */ /* 0x0022a4000802017f */
[----:B--2---:R-:W-:Y:S05]  /*1d6f0*/  @!P1 NANOSLEEP.SYNCS 0x989680 ;  /* 0x009896800000995d */ /* 0x004fea0003900000 */
[----:B------:R-:W2:Y:S02]  /*1d700*/  @!P1 SYNCS.PHASECHK.TRANS64 P1, [R8+URZ+0x228c0], R2 ;  /* 0x0228c002080095a7 */ /* 0x000ea4000802007f */
[----:B--2---:R-:W-:Y:S05]  /*1d710*/  @!P1 BRA `(.L_x_14556) ;  /* 0xfffffffc00f09947 */ /* 0x004fea000383ffff */
[----:B------:R-:W-:Y:S05]  /*1d720*/  BRA `(.L_x_14712) ;  /* 0xffffff9400f07947 */ /* 0x000fea000383ffff */
.L_x_14572:
[----:B------:R-:W1:Y:S01]  /*1d730*/  S2R R11, SR_TID.X ;  /* 0x00000000000b7919 */ /* 0x000e620000002100 */
[----:B------:R-:W-:Y:S01]  /*1d740*/  BSSY B0, `(.L_x_14713) ;  /* 0x000000a000007945 */ /* 0x000fe20003800000 */
[----:B------:R-:W-:Y:S02]  /*1d750*/  IMAD.MOV.U32 R12, RZ, RZ, RZ ;  /* 0x000000ffff0c7224 */ /* 0x000fe400078e00ff */
[----:B------:R-:W-:Y:S01]  /*1d760*/  IMAD.MOV.U32 R15, RZ, RZ, -0x1 ;  /* 0xffffffffff0f7424 */ /* 0x000fe200078e00ff */
[----:B-1----:R-:W-:-:S04]  /*1d770*/  SHF.R.U32.HI R11, RZ, 0x5, R11 ;  /* 0x00000005ff0b7819 */ /* 0x002fc8000001160b */
[----:B------:R-:W-:-:S05]  /*1d780*/  LOP3.LUT R11, R11, 0x3, RZ, 0xc0, !PT ;  /* 0x000000030b0b7812 */ /* 0x000fca00078ec0ff */
[----:B------:R-:W-:Y:S02]  /*1d790*/  IMAD.MOV.U32 R13, RZ, RZ, R11 ;  /* 0x000000ffff0d7224 */ /* 0x000fe400078e000b */
[----:B------:R-:W-:-:S07]  /*1d7a0*/  IMAD.MOV.U32 R11, RZ, RZ, 0x1f ;  /* 0x0000001fff0b7424 */ /* 0x000fce00078e00ff */
[----:B0----5:R-:W-:Y:S05]  /*1d7b0*/  WARPSYNC.COLLECTIVE R15, `(.L_x_14714) ;  /* 0x000000000f087348 */ /* 0x021fea0003c00000 */
[----:B------:R1:W2:Y:S02]  /*1d7c0*/  SHFL.IDX P6, R14, R13, R12, R11 ;  /* 0x0000000c0d0e7389 */ /* 0x0002a400000c000b */
[----:B012--5:R-:W-:Y:S01]  /*1d7d0*/  ENDCOLLECTIVE ;  /* 0x000000000000791b */ /* 0x027fe20003800000 */
.L_x_14714:
[----:B------:R-:W-:Y:S05]  /*1d7e0*/  BSYNC B0 ;  /* 0x0000000000007941 */ /* 0x000fea0003800000 */
.L_x_14713:
[----:B------:R-:W-:Y:S05]  /*1d7f0*/  BRA `(.L_x_14715) ;  /* 0xffffffa400a87947 */ /* 0x000fea000383ffff */
.L_x_14575:
[----:B--2---:R2:W3:Y:S02]  /*1d800*/  SYNCS.PHASECHK.TRANS64.TRYWAIT P0, [R31+URZ+0x22840], R0 ;  /* 0x022840001f0075a7 */ /* 0x0044e4000800017f */
[----:B---3--:R-:W-:Y:S05]  /*1d810*/  @!P0 NANOSLEEP.SYNCS 0x989680 ;  /* 0x009896800000895d */ /* 0x008fea0003900000 */
[----:B------:R-:W3:Y:S02]  /*1d820*/  @!P0 SYNCS.PHASECHK.TRANS64 P0, [R31+URZ+0x22840], R0 ;  /* 0x022840001f0085a7 */ /* 0x000ee4000800007f */
[----:B---3--:R-:W-:Y:S05]  /*1d830*/  @!P0 BRA `(.L_x_14575) ;  /* 0xfffffffc00f08947 */ /* 0x008fea000383ffff */
[----:B------:R-:W-:Y:S05]  /*1d840*/  BRA `(.L_x_14716) ;  /* 0xffffffa400d47947 */ /* 0x000fea000383ffff */
.L_x_14576:
        /* <DEDUP_REMOVED lines=8> */
.L_x_14718:
[----:B------:R-:W-:Y:S05]  /*1d8d0*/  BSYNC B0 ;  /* 0x0000000000007941 */ /* 0x000fea0003800000 */
.L_x_14717:
        /* <DEDUP_REMOVED lines=9> */
.L_x_14719:
[----:B------:R-:W-:Y:S02]  /*1d970*/  IMAD.MOV.U32 R13, RZ, RZ, R4 ;  /* 0x000000ffff0d7224 */ /* 0x000fe400078e0004 */
[----:B------:R-:W-:Y:S02]  /*1d980*/  IMAD.MOV.U32 R12, RZ, RZ, 0x1 ;  /* 0x00000001ff0c7424 */ /* 0x000fe400078e00ff */
[----:B------:R-:W-:-:S07]  /*1d990*/  IMAD.MOV.U32 R3, RZ, RZ, R14 ;  /* 0x000000ffff037224 */ /* 0x000fce00078e000e */
[----:B------:R-:W-:Y:S05]  /*1d9a0*/  WARPSYNC.COLLECTIVE R15, `(.L_x_14720) ;  /* 0x000000000f087348 */ /* 0x000fea0003c00000 */
[----:B------:R0:W1:Y:S02]  /*1d9b0*/  SHFL.IDX P6, R14, R13, R12, R11 ;  /* 0x0000000c0d0e7389 */ /* 0x00006400000c000b */
[----:B01----:R-:W-:Y:S01]  /*1d9c0*/  ENDCOLLECTIVE ;  /* 0x000000000000791b */ /* 0x003fe20003800000 */
.L_x_14720:
        /* <DEDUP_REMOVED lines=15> */
.L_x_14721:
[----:B------:R-:W-:Y:S02]  /*1dac0*/  @P0 IMAD R6, R5, 0x2, R22 ;  /* 0x0000000205060824 */ /* 0x000fe400078e0216 */
[----:B------:R-:W-:Y:S02]  /*1dad0*/  IMAD.MOV.U32 R13, RZ, RZ, R4 ;  /* 0x000000ffff0d7224 */ /* 0x000fe400078e0004 */
[----:B------:R-:W-:Y:S02]  /*1dae0*/  IMAD.MOV.U32 R12, RZ, RZ, 0x2 ;  /* 0x00000002ff0c7424 */ /* 0x000fe400078e00ff */
[----:B------:R-:W-:-:S07]  /*1daf0*/  IMAD.MOV.U32 R3, RZ, RZ, R14 ;  /* 0x000000ffff037224 */ /* 0x000fce00078e000e */
[----:B------:R-:W-:Y:S05]  /*1db00*/  WARPSYNC.COLLECTIVE R15, `(.L_x_14722) ;  /* 0x000000000f087348 */ /* 0x000fea0003c00000 */
[----:B------:R0:W1:Y:S02]  /*1db10*/  SHFL.IDX P6, R14, R13, R12, R11 ;  /* 0x0000000c0d0e7389 */ /* 0x00006400000c000b */
[----:B01----:R-:W-:Y:S01]  /*1db20*/  ENDCOLLECTIVE ;  /* 0x000000000000791b */ /* 0x003fe20003800000 */
.L_x_14722:
        /* <DEDUP_REMOVED lines=15> */
.L_x_14723:
[----:B------:R-:W-:Y:S02]  /*1dc20*/  @P0 IMAD R6, R5, 0x2, R22 ;  /* 0x0000000205060824 */ /* 0x000fe400078e0216 */
[----:B------:R-:W-:Y:S01]  /*1dc30*/  IMAD.MOV.U32 R13, RZ, RZ, R4 ;  /* 0x000000ffff0d7224 */ /* 0x000fe200078e0004 */
[----:B------:R-:W-:Y:S01]  /*1dc40*/  MOV R12, 0x3 ;  /* 0x00000003000c7802 */ /* 0x000fe20000000f00 */
[----:B------:R-:W-:-:S07]  /*1dc50*/  IMAD.MOV.U32 R3, RZ, RZ, R14 ;  /* 0x000000ffff037224 */ /* 0x000fce00078e000e */
[----:B------:R-:W-:Y:S05]  /*1dc60*/  WARPSYNC.COLLECTIVE R15, `(.L_x_14724) ;  /* 0x000000000f087348 */ /* 0x000fea0003c00000 */
[----:B------:R0:W1:Y:S02]  /*1dc70*/  SHFL.IDX P6, R14, R13, R12, R11 ;  /* 0x0000000c0d0e7389 */ /* 0x00006400000c000b */
[----:B01----:R-:W-:Y:S01]  /*1dc80*/  ENDCOLLECTIVE ;  /* 0x000000000000791b */ /* 0x003fe20003800000 */
.L_x_14724:
        /* <DEDUP_REMOVED lines=15> */
.L_x_14725:
[----:B------:R-:W-:Y:S02]  /*1dd80*/  @P0 IMAD R6, R5, 0x2, R22 ;  /* 0x0000000205060824 */ /* 0x000fe400078e0216 */
[----:B------:R-:W-:Y:S02]  /*1dd90*/  IMAD.MOV.U32 R13, RZ, RZ, R4 ;  /* 0x000000ffff0d7224 */ /* 0x000fe400078e0004 */
[----:B------:R-:W-:Y:S02]  /*1dda0*/  IMAD.MOV.U32 R12, RZ, RZ, 0x4 ;  /* 0x00000004ff0c7424 */ /* 0x000fe400078e00ff */
[----:B------:R-:W-:-:S07]  /*1ddb0*/  IMAD.MOV.U32 R3, RZ, RZ, R14 ;  /* 0x000000ffff037224 */ /* 0x000fce00078e000e */
[----:B------:R-:W-:Y:S05]  /*1ddc0*/  WARPSYNC.COLLECTIVE R15, `(.L_x_14726) ;  /* 0x000000000f087348 */ /* 0x000fea0003c00000 */
[----:B------:R0:W1:Y:S02]  /*1ddd0*/  SHFL.IDX P6, R14, R13, R12, R11 ;  /* 0x0000000c0d0e7389 */ /* 0x00006400000c000b */
[----:B01----:R-:W-:Y:S01]  /*1dde0*/  ENDCOLLECTIVE ;  /* 0x000000000000791b */ /* 0x003fe20003800000 */
.L_x_14726:
        /* <DEDUP_REMOVED lines=15> */
.L_x_14727:
[----:B------:R-:W-:Y:S02]  /*1dee0*/  @P0 IMAD R6, R5, 0x2, R22 ;  /* 0x0000000205060824 */ /* 0x000fe400078e0216 */
[----:B------:R-:W-:Y:S02]  /*1def0*/  IMAD.MOV.U32 R13, RZ, RZ, R4 ;  /* 0x000000ffff0d7224 */ /* 0x000fe400078e0004 */
[----:B------:R-:W-:Y:S02]  /*1df00*/  IMAD.MOV.U32 R12, RZ, RZ, 0x5 ;  /* 0x00000005ff0c7424 */ /* 0x000fe400078e00ff */
[----:B------:R-:W-:-:S07]  /*1df10*/  IMAD.MOV.U32 R3, RZ, RZ, R14 ;  /* 0x000000ffff037224 */ /* 0x000fce00078e000e */
[----:B------:R-:W-:Y:S05]  /*1df20*/  WARPSYNC.COLLECTIVE R15, `(.L_x_14728) ;  /* 0x000000000f087348 */ /* 0x000fea0003c00000 */
[----:B------:R0:W1:Y:S02]  /*1df30*/  SHFL.IDX P6, R14, R13, R12, R11 ;  /* 0x0000000c0d0e7389 */ /* 0x00006400000c000b */
[----:B01----:R-:W-:Y:S01]  /*1df40*/  ENDCOLLECTIVE ;  /* 0x000000000000791b */ /* 0x003fe20003800000 */
.L_x_14728:
        /* <DEDUP_REMOVED lines=10> */
.L_x_14729:
[----:B------:R-:W-:Y:S01]  /*1dff0*/  @!PT LDS RZ, [RZ] ;  /* 0x00000000fffff984 */ /* 0x000fe20000000800 */
[----:B------:R-:W-:Y:S01]  /*1e000*/  @!PT LDS RZ, [RZ] ;  /* 0x00000000fffff984 */ /* 0x000fe20000000800 */
[----:B------:R-:W-:Y:S01]  /*1e010*/  @!PT LDS RZ, [RZ] ;  /* 0x00000000fffff984 */ /* 0x000fe20000000800 */
[----:B------:R1:W-:Y:S01]  /*1e020*/  @P0 LDGSTS.E.BYPASS.LTC128B.128 [R6+0x1e400], desc[UR40][R2.64], !P2 ;  /* 0x1e40000002060fae */ /* 0x0003e2000d101d68 */
[----:B------:R-:W-:Y:S01]  /*1e030*/  MOV R0, R14 ;  /* 0x0000000e00007202 */ /* 0x000fe20000000f00 */
[----:B------:R-:W-:Y:S06]  /*1e040*/  BRA `(.L_x_14730) ;  /* 0xffffffa400347947 */ /* 0x000fec000383ffff */
.L_x_14581:
[----:B------:R-:W-:Y:S02]  /*1e050*/  IMAD.MOV.U32 R13, RZ, RZ, R4 ;  /* 0x000000ffff0d7224 */ /* 0x000fe400078e0004 */
[----:B------:R-:W-:Y:S02]  /*1e060*/  IMAD.MOV.U32 R12, RZ, RZ, RZ ;  /* 0x000000ffff0c7224 */ /* 0x000fe400078e00ff */
[----:B------:R-:W-:Y:S02]  /*1e070*/  IMAD.MOV.U32 R11, RZ, RZ, 0x181f ;  /* 0x0000181fff0b7424 */ /* 0x000fe400078e00ff */
[----:B------:R-:W-:Y:S02]  /*1e080*/  IMAD.MOV.U32 R15, RZ, RZ, -0x1 ;  /* 0xffffffffff0f7424 */ /* 0x000fe400078e00ff */
[----:B-----5:R-:W-:Y:S02]  /*1e090*/  IMAD R5, R20, R7, RZ ;  /* 0x0000000714057224 */ /* 0x020fe400078e02ff */
[----:B------:R-:W-:-:S07]  /*1e0a0*/  IMAD R17, R17, 0x80, R10 ;  /* 0x0000008011117824 */ /* 0x000fce00078e020a */
[----:B-1----:R-:W-:Y:S05]  /*1e0b0*/  WARPSYNC.COLLECTIVE R15, `(.L_x_14731) ;  /* 0x000000000f087348 */ /* 0x002fea0003c00000 */
[----:B------:R0:W2:Y:S02]  /*1e0c0*/  SHFL.IDX P6, R14, R13, R12, R11 ;  /* 0x0000000c0d0e7389 */ /* 0x0000a400000c000b */
[----:B012---:R-:W-:Y:S01]  /*1e0d0*/  ENDCOLLECTIVE ;  /* 0x000000000000791b */ /* 0x007fe20003800000 */
.L_x_14731:
[C---:B------:R-:W-:Y:S01]  /*1e0e0*/  VIADD R6, R17.reuse, 0x10 ;  /* 0x0000001011067836 */ /* 0x040fe20000000000 */
[----:B------:R-:W-:Y:S01]  /*1e0f0*/  ISETP.GE.AND P0, PT, R17, R5, PT ;  /* 0x000000051100720c */ /* 0x000fe20003f06270 */
[----:B------:R-:W-:Y:S02]  /*1e100*/  IMAD.MOV.U32 R13, RZ, RZ, R0 ;  /* 0x000000ffff0d7224 */ /* 0x000fe400078e0000 */
[----:B------:R-:W-:-:S10]  /*1e110*/  IMAD.MOV.U32 R2, RZ, RZ, R14 ;  /* 0x000000ffff027224 */ /* 0x000fd400078e000e */
[----:B------:R-:W-:Y:S05]  /*1e120*/  WARPSYNC.COLLECTIVE R15, `(.L_x_14732) ;  /* 0x000000000f087348 */ /* 0x000fea0003c00000 */
[----:B------:R0:W1:Y:S02]  /*1e130*/  SHFL.IDX P6, R14, R13, R12, R11 ;  /* 0x0000000c0d0e7389 */ /* 0x00006400000c000b */
[----:B01----:R-:W-:Y:S01]  /*1e140*/  ENDCOLLECTIVE ;  /* 0x000000000000791b */ /* 0x003fe20003800000 */
.L_x_14732:
[----:B------:R-:W-:Y:S02]  /*1e150*/  IMAD.MOV.U32 R13, RZ, RZ, R4 ;  /* 0x000000ffff0d7224 */ /* 0x000fe400078e0004 */
[----:B------:R-:W-:Y:S02]  /*1e160*/  IMAD.MOV.U32 R12, RZ, RZ, 0x1 ;  /* 0x00000001ff0c7424 */ /* 0x000fe400078e00ff */
[----:B------:R-:W-:-:S07]  /*1e170*/  IMAD.MOV.U32 R3, RZ, RZ, R14 ;  /* 0x000000ffff037224 */ /* 0x000fce00078e000e */
[----:B------:R-:W-:Y:S05]  /*1e180*/  WARPSYNC.COLLECTIVE R15, `(.L_x_14733) ;  /* 0x000000000f087348 */ /* 0x000fea0003c00000 */
[----:B------:R0:W1:Y:S02]  /*1e190*/  SHFL.IDX P6, R14, R13, R12, R11 ;  /* 0x0000000c0d0e7389 */ /* 0x00006400000c000b */
[----:B01----:R-:W-:Y:S01]  /*1e1a0*/  ENDCOLLECTIVE ;  /* 0x000000000000791b */ /* 0x003fe20003800000 */
.L_x_14733:
        /* <DEDUP_REMOVED lines=15> */
.L_x_14734:
[----:B------:R-:W-:Y:S02]  /*1e2a0*/  IMAD.MOV.U32 R13, RZ, RZ, R4 ;  /* 0x000000ffff0d7224 */ /* 0x000fe400078e0004 */
[----:B------:R-:W-:Y:S02]  /*1e2b0*/  IMAD.MOV.U32 R12, RZ, RZ, 0x2 ;  /* 0x00000002ff0c7424 */ /* 0x000fe400078e00ff */
[----:B------:R-:W-:-:S07]  /*1e2c0*/  IMAD.MOV.U32 R3, RZ, RZ, R14 ;  /* 0x000000ffff037224 */ /* 0x000fce00078e000e */
[----:B------:R-:W-:Y:S05]  /*1e2d0*/  WARPSYNC.COLLECTIVE R15, `(.L_x_14735) ;  /* 0x000000000f087348 */ /* 0x000fea0003c00000 */
[----:B------:R0:W1:Y:S02]  /*1e2e0*/  SHFL.IDX P6, R14, R13, R12, R11 ;  /* 0x0000000c0d0e7389 */ /* 0x00006400000c000b */
[----:B01----:R-:W-:Y:S01]  /*1e2f0*/  ENDCOLLECTIVE ;  /* 0x000000000000791b */ /* 0x003fe20003800000 */
.L_x_14735:
        /* <DEDUP_REMOVED lines=16> */
.L_x_14736:
[----:B------:R-:W-:Y:S02]  /*1e400*/  IMAD.MOV.U32 R13, RZ, RZ, R4 ;  /* 0x000000ffff0d7224 */ /* 0x000fe400078e0004 */
[----:B------:R-:W-:Y:S02]  /*1e410*/  IMAD.MOV.U32 R12, RZ, RZ, 0x3 ;  /* 0x00000003ff0c7424 */ /* 0x000fe400078e00ff */
[----:B------:R-:W-:-:S07]  /*1e420*/  IMAD.MOV.U32 R3, RZ, RZ, R14 ;  /* 0x000000ffff037224 */ /* 0x000fce00078e000e */
[----:B------:R-:W-:Y:S05]  /*1e430*/  WARPSYNC.COLLECTIVE R15, `(.L_x_14737) ;  /* 0x000000000f087348 */ /* 0x000fea0003c00000 */
[----:B------:R0:W1:Y:S02]  /*1e440*/  SHFL.IDX P6, R14, R13, R12, R11 ;  /* 0x0000000c0d0e7389 */ /* 0x00006400000c000b */
[----:B01----:R-:W-:Y:S01]  /*1e450*/  ENDCOLLECTIVE ;  /* 0x000000000000791b */ /* 0x003fe20003800000 */
.L_x_14737:
        /* <DEDUP_REMOVED lines=16> */
.L_x_14738:
[----:B------:R-:W-:Y:S02]  /*1e560*/  IMAD.MOV.U32 R13, RZ, RZ, R4 ;  /* 0x000000ffff0d7224 */ /* 0x000fe400078e0004 */
[----:B------:R-:W-:Y:S02]  /*1e570*/  IMAD.MOV.U32 R12, RZ, RZ, 0x4 ;  /* 0x00000004ff0c7424 */ /* 0x000fe400078e00ff */
[----:B------:R-:W-:-:S07]  /*1e580*/  IMAD.MOV.U32 R3, RZ, RZ, R14 ;  /* 0x000000ffff037224 */ /* 0x000fce00078e000e */
[----:B------:R-:W-:Y:S05]  /*1e590*/  WARPSYNC.COLLECTIVE R15, `(.L_x_14739) ;  /* 0x000000000f087348 */ /* 0x000fea0003c00000 */
[----:B------:R0:W1:Y:S02]  /*1e5a0*/  SHFL.IDX P6, R14, R13, R12, R11 ;  /* 0x0000000c0d0e7389 */ /* 0x00006400000c000b */
[----:B01----:R-:W-:Y:S01]  /*1e5b0*/  ENDCOLLECTIVE ;  /* 0x000000000000791b */ /* 0x003fe20003800000 */
.L_x_14739:
        /* <DEDUP_REMOVED lines=16> */
.L_x_14740:
[----:B------:R-:W-:Y:S02]  /*1e6c0*/  IMAD.MOV.U32 R13, RZ, RZ, R4 ;  /* 0x000000ffff0d7224 */ /* 0x000fe400078e0004 */
[----:B------:R-:W-:Y:S02]  /*1e6d0*/  IMAD.MOV.U32 R12, RZ, RZ, 0x5 ;  /* 0x00000005ff0c7424 */ /* 0x000fe400078e00ff */
[----:B------:R-:W-:-:S07]  /*1e6e0*/  IMAD.MOV.U32 R3, RZ, RZ, R14 ;  /* 0x000000ffff037224 */ /* 0x000fce00078e000e */
[----:B------:R-:W-:Y:S05]  /*1e6f0*/  WARPSYNC.COLLECTIVE R15, `(.L_x_14741) ;  /* 0x000000000f087348 */ /* 0x000fea0003c00000 */
[----:B------:R0:W1:Y:S02]  /*1e700*/  SHFL.IDX P6, R14, R13, R12, R11 ;  /* 0x0000000c0d0e7389 */ /* 0x00006400000c000b */
[----:B01----:R-:W-:Y:S01]  /*1e710*/  ENDCOLLECTIVE ;  /* 0x000000000000791b */ /* 0x003fe20003800000 */
.L_x_14741:
        /* <DEDUP_REMOVED lines=16> */
.L_x_14742:
[----:B------:R-:W-:Y:S02]  /*1e820*/  IMAD.MOV.U32 R13, RZ, RZ, R4 ;  /* 0x000000ffff0d7224 */ /* 0x000fe400078e0004 */
[----:B------:R-:W-:Y:S02]  /*1e830*/  IMAD.MOV.U32 R12, RZ, RZ, 0x6 ;  /* 0x00000006ff0c7424 */ /* 0x000fe400078e00ff */
[----:B------:R-:W-:-:S07]  /*1e840*/  IMAD.MOV.U32 R3, RZ, RZ, R14 ;  /* 0x000000ffff037224 */ /* 0x000fce00078e000e */
[----:B------:R-:W-:Y:S05]  /*1e850*/  WARPSYNC.COLLECTIVE R15, `(.L_x_14743) ;  /* 0x000000000f087348 */ /* 0x000fea0003c00000 */
[----:B------:R0:W1:Y:S02]  /*1e860*/  SHFL.IDX P6, R14, R13, R12, R11 ;  /* 0x0000000c0d0e7389 */ /* 0x00006400000c000b */
[----:B01----:R-:W-:Y:S01]  /*1e870*/  ENDCOLLECTIVE ;  /* 0x000000000000791b */ /* 0x003fe20003800000 */
.L_x_14743:
        /* <DEDUP_REMOVED lines=16> */
.L_x_14744:
[----:B------:R-:W-:Y:S02]  /*1e980*/  IMAD.MOV.U32 R13, RZ, RZ, R4 ;  /* 0x000000ffff0d7224 */ /* 0x000fe400078e0004 */
[----:B------:R-:W-:Y:S02]  /*1e990*/  IMAD.MOV.U32 R12, RZ, RZ, 0x7 ;  /* 0x00000007ff0c7424 */ /* 0x000fe400078e00ff */
[----:B------:R-:W-:-:S07]  /*1e9a0*/  IMAD.MOV.U32 R3, RZ, RZ, R14 ;  /* 0x000000ffff037224 */ /* 0x000fce00078e000e */
[----:B------:R-:W-:Y:S05]  /*1e9b0*/  WARPSYNC.COLLECTIVE R15, `(.L_x_14745) ;  /* 0x000000000f087348 */ /* 0x000fea0003c00000 */
[----:B------:R0:W1:Y:S02]  /*1e9c0*/  SHFL.IDX P6, R14, R13, R12, R11 ;  /* 0x0000000c0d0e7389 */ /* 0x00006400000c000b */
[----:B01----:R-:W-:Y:S01]  /*1e9d0*/  ENDCOLLECTIVE ;  /* 0x000000000000791b */ /* 0x003fe20003800000 */
.L_x_14745:
        /* <DEDUP_REMOVED lines=14> */
.L_x_14746:
[----:B------:R-:W-:Y:S01]  /*1eac0*/  IMAD.MOV.U32 R0, RZ, RZ, R14 ;  /* 0x000000ffff007224 */ /* 0x000fe200078e000e */
[----:B------:R-:W-:Y:S06]  /*1ead0*/  BRA `(.L_x_14747) ;  /* 0xffffffa400bc7947 */ /* 0x000fec000383ffff */
.L_x_14584:
[----:B0-----:R0:W2:Y:S02]  /*1eae0*/  SYNCS.PHASECHK.TRANS64.TRYWAIT P0, [R22+URZ+0x22820], R3 ;  /* 0x02282003160075a7 */ /* 0x0010a4000800017f */
[----:B--2---:R-:W-:Y:S05]  /*1eaf0*/  @!P0 NANOSLEEP.SYNCS 0x989680 ;  /* 0x009896800000895d */ /* 0x004fea0003900000 */
[----:B------:R-:W2:Y:S02]  /*1eb00*/  @!P0 SYNCS.PHASECHK.TRANS64 P0, [R22+URZ+0x22820], R3 ;  /* 0x02282003160085a7 */ /* 0x000ea4000800007f */
[----:B--2---:R-:W-:Y:S05]  /*1eb10*/  @!P0 BRA `(.L_x_14584) ;  /* 0xfffffffc00f08947 */ /* 0x004fea000383ffff */
[----:B------:R-:W-:Y:S05]  /*1eb20*/  BRA `(.L_x_14748) ;  /* 0xffffffa800187947 */ /* 0x000fea000383ffff */
.L_x_14587:
[----:B--2---:R2:W3:Y:S02]  /*1eb30*/  SYNCS.PHASECHK.TRANS64.TRYWAIT P0, [R31+URZ+0x22860], R0 ;  /* 0x022860001f0075a7 */ /* 0x0044e4000800017f */
[----:B---3--:R-:W-:Y:S05]  /*1eb40*/  @!P0 NANOSLEEP.SYNCS 0x989680 ;  /* 0x009896800000895d */ /* 0x008fea0003900000 */
[----:B------:R-:W3:Y:S02]  /*1eb50*/  @!P0 SYNCS.PHASECHK.TRANS64 P0, [R31+URZ+0x22860], R0 ;  /* 0x022860001f0085a7 */ /* 0x000ee4000800007f */
[----:B---3--:R-:W-:Y:S05]  /*1eb60*/  @!P0 BRA `(.L_x_14587) ;  /* 0xfffffffc00f08947 */ /* 0x008fea000383ffff */
[----:B------:R-:W-:Y:S05]  /*1eb70*/  BRA `(.L_x_14749) ;  /* 0xffffffa800287947 */ /* 0x000fea000383ffff */
.L_x_14588:
        /* <DEDUP_REMOVED lines=8> */
.L_x_14751:
[----:B------:R-:W-:Y:S05]  /*1ec00*/  BSYNC B0 ;  /* 0x0000000000007941 */ /* 0x000fea0003800000 */
.L_x_14750:
        /* <DEDUP_REMOVED lines=13> */
.L_x_14752:
        /* <DEDUP_REMOVED lines=11> */
.L_x_14753:
        /* <DEDUP_REMOVED lines=17> */
.L_x_14754:
[----:B------:R-:W-:Y:S02]  /*1eea0*/  IMAD.MOV.U32 R13, RZ, RZ, R6 ;  /* 0x000000ffff0d7224 */ /* 0x000fe400078e0006 */
[----:B------:R-:W-:Y:S01]  /*1eeb0*/  IMAD.MOV.U32 R12, RZ, RZ, 0x2 ;  /* 0x00000002ff0c7424 */ /* 0x000fe200078e00ff */
[----:B------:R-:W-:-:S13]  /*1eec0*/  IADD3 R2, P4, R14, R0, RZ ;  /* 0x000000000e027210 */ /* 0x000fda0007f9e0ff */
[----:B------:R-:W-:Y:S05]  /*1eed0*/  WARPSYNC.COLLECTIVE R15, `(.L_x_14755) ;  /* 0x000000000f087348 */ /* 0x000fea0003c00000 */
[----:B------:R0:W1:Y:S02]  /*1eee0*/  SHFL.IDX P6, R14, R13, R12, R11 ;  /* 0x0000000c0d0e7389 */ /* 0x00006400000c000b */
[----:B01----:R-:W-:Y:S01]  /*1eef0*/  ENDCOLLECTIVE ;  /* 0x000000000000791b */ /* 0x003fe20003800000 */
.L_x_14755:
        /* <DEDUP_REMOVED lines=17> */
.L_x_14756:
[----:B------:R-:W-:Y:S02]  /*1f010*/  IMAD.MOV.U32 R13, RZ, RZ, R6 ;  /* 0x000000ffff0d7224 */ /* 0x000fe400078e0006 */
[----:B------:R-:W-:Y:S01]  /*1f020*/  IMAD.MOV.U32 R12, RZ, RZ, 0x3 ;  /* 0x00000003ff0c7424 */ /* 0x000fe200078e00ff */
[----:B------:R-:W-:-:S13]  /*1f030*/  IADD3 R2, P4, R14, R0, RZ ;  /* 0x000000000e027210 */ /* 0x000fda0007f9e0ff */
[----:B------:R-:W-:Y:S05]  /*1f040*/  WARPSYNC.COLLECTIVE R15, `(.L_x_14757) ;  /* 0x000000000f087348 */ /* 0x000fea0003c00000 */
[----:B------:R0:W1:Y:S02]  /*1f050*/  SHFL.IDX P6, R14, R13, R12, R11 ;  /* 0x0000000c0d0e7389 */ /* 0x00006400000c000b */
[----:B01----:R-:W-:Y:S01]  /*1f060*/  ENDCOLLECTIVE ;  /* 0x000000000000791b */ /* 0x003fe20003800000 */
.L_x_14757:
        /* <DEDUP_REMOVED lines=17> */
.L_x_14758:
[----:B------:R-:W-:Y:S01]  /*1f180*/  MOV R13, R6 ;  /* 0x00000006000d7202 */ /* 0x000fe20000000f00 */
[----:B------:R-:W-:Y:S01]  /*1f190*/  IMAD.MOV.U32 R12, RZ, RZ, 0x4 ;  /* 0x00000004ff0c7424 */ /* 0x000fe200078e00ff */
[----:B------:R-:W-:-:S13]  /*1f1a0*/  IADD3 R2, P4, R14, R0, RZ ;  /* 0x000000000e027210 */ /* 0x000fda0007f9e0ff */
[----:B------:R-:W-:Y:S05]  /*1f1b0*/  WARPSYNC.COLLECTIVE R15, `(.L_x_14759) ;  /* 0x000000000f087348 */ /* 0x000fea0003c00000 */
[----:B------:R0:W1:Y:S02]  /*1f1c0*/  SHFL.IDX P6, R14, R13, R12, R11 ;  /* 0x0000000c0d0e7389 */ /* 0x00006400000c000b */
[----:B01----:R-:W-:Y:S01]  /*1f1d0*/  ENDCOLLECTIVE ;  /* 0x000000000000791b */ /* 0x003fe20003800000 */
.L_x_14759:
        /* <DEDUP_REMOVED lines=17> */
.L_x_14760:
[----:B------:R-:W-:Y:S02]  /*1f2f0*/  IMAD.MOV.U32 R13, RZ, RZ, R6 ;  /* 0x000000ffff0d7224 */ /* 0x000fe400078e0006 */
[----:B------:R-:W-:Y:S01]  /*1f300*/  IMAD.MOV.U32 R12, RZ, RZ, 0x5 ;  /* 0x00000005ff0c7424 */ /* 0x000fe200078e00ff */
[----:B------:R-:W-:-:S13]  /*1f310*/  IADD3 R2, P4, R14, R0, RZ ;  /* 0x000000000e027210 */ /* 0x000fda0007f9e0ff */
[----:B------:R-:W-:Y:S05]  /*1f320*/  WARPSYNC.COLLECTIVE R15, `(.L_x_14761) ;  /* 0x000000000f087348 */ /* 0x000fea0003c00000 */
[----:B------:R0:W1:Y:S02]  /*1f330*/  SHFL.IDX P6, R14, R13, R12, R11 ;  /* 0x0000000c0d0e7389 */ /* 0x00006400000c000b */
[----:B01----:R-:W-:Y:S01]  /*1f340*/  ENDCOLLECTIVE ;  /* 0x000000000000791b */ /* 0x003fe20003800000 */
.L_x_14761:
        /* <DEDUP_REMOVED lines=12> */
.L_x_14762:
        /* <DEDUP_REMOVED lines=9> */
.L_x_14595:
[----:B0-----:R0:W2:Y:S02]  /*1f4a0*/  SYNCS.PHASECHK.TRANS64.TRYWAIT P0, [R4+URZ+0x22840], R21 ;  /* 0x02284015040075a7 */ /* 0x0010a4000800017f */
[----:B--2---:R-:W-:Y:S05]  /*1f4b0*/  @!P0 NANOSLEEP.SYNCS 0x989680 ;  /* 0x009896800000895d */ /* 0x004fea0003900000 */
[----:B------:R-:W2:Y:S02]  /*1f4c0*/  @!P0 SYNCS.PHASECHK.TRANS64 P0, [R4+URZ+0x22840], R21 ;  /* 0x02284015040085a7 */ /* 0x000ea4000800007f */
[----:B--2---:R-:W-:Y:S05]  /*1f4d0*/  @!P0 BRA `(.L_x_14595) ;  /* 0xfffffffc00f08947 */ /* 0x004fea000383ffff */
[----:B------:R-:W-:Y:S05]  /*1f4e0*/  BRA `(.L_x_14764) ;  /* 0xffffffa800907947 */ /* 0x000fea000383ffff */
.L_x_14596:
        /* <DEDUP_REMOVED lines=8> */
.L_x_14766:
[----:B------:R-:W-:Y:S05]  /*1f570*/  BSYNC B1 ;  /* 0x0000000000017941 */ /* 0x000fea0003800000 */
.L_x_14765:
        /* <DEDUP_REMOVED lines=9> */
.L_x_14767:
[----:B------:R-:W-:Y:S02]  /*1f610*/  IMAD.MOV.U32 R13, RZ, RZ, R9 ;  /* 0x000000ffff0d7224 */ /* 0x000fe400078e0009 */
[----:B------:R-:W-:Y:S02]  /*1f620*/  IMAD.MOV.U32 R12, RZ, RZ, 0x1 ;  /* 0x00000001ff0c7424 */ /* 0x000fe400078e00ff */
[----:B------:R-:W-:-:S07]  /*1f630*/  IMAD.MOV.U32 R2, RZ, RZ, R14 ;  /* 0x000000ffff027224 */ /* 0x000fce00078e000e */
[----:B------:R-:W-:Y:S05]  /*1f640*/  WARPSYNC.COLLECTIVE R15, `(.L_x_14768) ;  /* 0x000000000f087348 */ /* 0x000fea0003c00000 */
[----:B------:R0:W1:Y:S02]  /*1f650*/  SHFL.IDX P6, R14, R13, R12, R11 ;  /* 0x0000000c0d0e7389 */ /* 0x00006400000c000b */
[----:B01----:R-:W-:Y:S01]  /*1f660*/  ENDCOLLECTIVE ;  /* 0x000000000000791b */ /* 0x003fe20003800000 */
.L_x_14768:
        /* <DEDUP_REMOVED lines=11> */
.L_x_14769:
[----:B------:R-:W-:Y:S02]  /*1f720*/  IMAD.MOV.U32 R13, RZ, RZ, R9 ;  /* 0x000000ffff0d7224 */ /* 0x000fe400078e0009 */
[----:B------:R-:W-:Y:S02]  /*1f730*/  IMAD.MOV.U32 R12, RZ, RZ, 0x2 ;  /* 0x00000002ff0c7424 */ /* 0x000fe400078e00ff */
[----:B------:R-:W-:-:S07]  /*1f740*/  IMAD.MOV.U32 R2, RZ, RZ, R14 ;  /* 0x000000ffff027224 */ /* 0x000fce00078e000e */
[----:B------:R-:W-:Y:S05]  /*1f750*/  WARPSYNC.COLLECTIVE R15, `(.L_x_14770) ;  /* 0x000000000f087348 */ /* 0x000fea0003c00000 */
[----:B------:R0:W1:Y:S02]  /*1f760*/  SHFL.IDX P6, R14, R13, R12, R11 ;  /* 0x0000000c0d0e7389 */ /* 0x00006400000c000b */
[----:B01----:R-:W-:Y:S01]  /*1f770*/  ENDCOLLECTIVE ;  /* 0x000000000000791b */ /* 0x003fe20003800000 */
.L_x_14770:
        /* <DEDUP_REMOVED lines=11> */
.L_x_14771:
[----:B------:R-:W-:Y:S01]  /*1f830*/  IMAD.MOV.U32 R13, RZ, RZ, R9 ;  /* 0x000000ffff0d7224 */ /* 0x000fe200078e0009 */
[----:B------:R-:W-:Y:S01]  /*1f840*/  MOV R12, 0x3 ;  /* 0x00000003000c7802 */ /* 0x000fe20000000f00 */
[----:B------:R-:W-:-:S07]  /*1f850*/  IMAD.MOV.U32 R2, RZ, RZ, R14 ;  /* 0x000000ffff027224 */ /* 0x000fce00078e000e */
[----:B------:R-:W-:Y:S05]  /*1f860*/  WARPSYNC.COLLECTIVE R15, `(.L_x_14772) ;  /* 0x000000000f087348 */ /* 0x000fea0003c00000 */
[----:B------:R0:W1:Y:S02]  /*1f870*/  SHFL.IDX P6, R14, R13, R12, R11 ;  /* 0x0000000c0d0e7389 */ /* 0x00006400000c000b */
[----:B01----:R-:W-:Y:S01]  /*1f880*/  ENDCOLLECTIVE ;  /* 0x000000000000791b */ /* 0x003fe20003800000 */
.L_x_14772:
        /* <DEDUP_REMOVED lines=11> */
.L_x_14773:
[----:B------:R-:W-:Y:S02]  /*1f940*/  IMAD.MOV.U32 R13, RZ, RZ, R9 ;  /* 0x000000ffff0d7224 */ /* 0x000fe400078e0009 */
[----:B------:R-:W-:Y:S02]  /*1f950*/  IMAD.MOV.U32 R12, RZ, RZ, 0x4 ;  /* 0x00000004ff0c7424 */ /* 0x000fe400078e00ff */
[----:B------:R-:W-:-:S07]  /*1f960*/  IMAD.MOV.U32 R2, RZ, RZ, R14 ;  /* 0x000000ffff027224 */ /* 0x000fce00078e000e */
[----:B------:R-:W-:Y:S05]  /*1f970*/  WARPSYNC.COLLECTIVE R15, `(.L_x_14774) ;  /* 0x000000000f087348 */ /* 0x000fea0003c00000 */
[----:B------:R0:W1:Y:S02]  /*1f980*/  SHFL.IDX P6, R14, R13, R12, R11 ;  /* 0x0000000c0d0e7389 */ /* 0x00006400000c000b */
[----:B01----:R-:W-:Y:S01]  /*1f990*/  ENDCOLLECTIVE ;  /* 0x000000000000791b */ /* 0x003fe20003800000 */
.L_x_14774:
        /* <DEDUP_REMOVED lines=11> */
.L_x_14775:
[----:B------:R-:W-:Y:S02]  /*1fa50*/  IMAD.MOV.U32 R13, RZ, RZ, R9 ;  /* 0x000000ffff0d7224 */ /* 0x000fe400078e0009 */
[----:B------:R-:W-:Y:S02]  /*1fa60*/  IMAD.MOV.U32 R12, RZ, RZ, 0x5 ;  /* 0x00000005ff0c7424 */ /* 0x000fe400078e00ff */
[----:B------:R-:W-:-:S07]  /*1fa70*/  IMAD.MOV.U32 R2, RZ, RZ, R14 ;  /* 0x000000ffff027224 */ /* 0x000fce00078e000e */
[----:B------:R-:W-:Y:S05]  /*1fa80*/  WARPSYNC.COLLECTIVE R15, `(.L_x_14776) ;  /* 0x000000000f087348 */ /* 0x000fea0003c00000 */
[----:B------:R0:W1:Y:S02]  /*1fa90*/  SHFL.IDX P6, R14, R13, R12, R11 ;  /* 0x0000000c0d0e7389 */ /* 0x00006400000c000b */
[----:B01----:R-:W-:Y:S01]  /*1faa0*/  ENDCOLLECTIVE ;  /* 0x000000000000791b */ /* 0x003fe20003800000 */
.L_x_14776:
        /* <DEDUP_REMOVED lines=11> */
.L_x_14777:
[----:B------:R-:W-:Y:S01]  /*1fb60*/  IMAD.MOV.U32 R2, RZ, RZ, R14 ;  /* 0x000000ffff027224 */ /* 0x000fe200078e000e */
[----:B------:R-:W-:Y:S06]  /*1fb70*/  BRA `(.L_x_14778) ;  /* 0xffffffa400c47947 */ /* 0x000fec000383ffff */
.L_x_14601:
[----:B----4-:R4:W0:Y:S02]  /*1fb80*/  SYNCS.PHASECHK.TRANS64.TRYWAIT P0, [R4+URZ+0x22860], R21 ;  /* 0x02286015040075a7 */ /* 0x010824000800017f */
[----:B0-----:R-:W-:Y:S05]  /*1fb90*/  @!P0 NANOSLEEP.SYNCS 0x989680 ;  /* 0x009896800000895d */ /* 0x001fea0003900000 */
[----:B------:R-:W0:Y:S02]  /*1fba0*/  @!P0 SYNCS.PHASECHK.TRANS64 P0, [R4+URZ+0x22860], R21 ;  /* 0x02286015040085a7 */ /* 0x000e24000800007f */
[----:B0-----:R-:W-:Y:S05]  /*1fbb0*/  @!P0 BRA `(.L_x_14601) ;  /* 0xfffffffc00f08947 */ /* 0x001fea000383ffff */
[----:B------:R-:W-:Y:S05]  /*1fbc0*/  BRA `(.L_x_14779) ;  /* 0xffffffa800147947 */ /* 0x000fea000383ffff */
.L_x_14602:
[----:B------:R-:W-:Y:S01]  /*1fbd0*/  BSSY B1, `(.L_x_14780) ;  /* 0x0000008000017945 */ /* 0x000fe20003800000 */
[----:B------:R-:W-:Y:S01]  /*1fbe0*/  IMAD.MOV.U32 R13, RZ, RZ, R7 ;  /* 0x000000ffff0d7224 */ /* 0x000fe200078e0007 */
[----:B------:R-:W-:Y:S01]  /*1fbf0*/  MOV R12, RZ ;  /* 0x000000ff000c7202 */ /* 0x000fe20000000f00 */
[----:B------:R-:W-:Y:S02]  /*1fc00*/  IMAD.MOV.U32 R11, RZ, RZ, 0x181f ;  /* 0x0000181fff0b7424 */ /* 0x000fe400078e00ff */
[----:B------:R-:W-:-:S07]  /*1fc10*/  IMAD.MOV.U32 R15, RZ, RZ, -0x1 ;  /* 0xffffffffff0f7424 */ /* 0x000fce00078e00ff */
[----:B01-34-:R-:W-:Y:S05]  /*1fc20*/  WARPSYNC.COLLECTIVE R15, `(.L_x_14781) ;  /* 0x000000000f087348 */ /* 0x01bfea0003c00000 */
[----:B------:R2:W0:Y:S02]  /*1fc30*/  SHFL.IDX P6, R14, R13, R12, R11 ;  /* 0x0000000c0d0e7389 */ /* 0x00042400000c000b */
[----:B01234-:R-:W-:Y:S01]  /*1fc40*/  ENDCOLLECTIVE ;  /* 0x000000000000791b */ /* 0x01ffe20003800000 */
.L_x_14781:
[----:B------:R-:W-:Y:S05]  /*1fc50*/  BSYNC B1 ;  /* 0x0000000000017941 */ /* 0x000fea0003800000 */
.L_x_14780:
        /* <DEDUP_REMOVED lines=9> */
.L_x_14782:
[----:B------:R-:W-:Y:S02]  /*1fcf0*/  IMAD.MOV.U32 R13, RZ, RZ, R7 ;  /* 0x000000ffff0d7224 */ /* 0x000fe400078e0007 */
[----:B------:R-:W-:Y:S01]  /*1fd00*/  IMAD.MOV.U32 R12, RZ, RZ, 0x1 ;  /* 0x00000001ff0c7424 */ /* 0x000fe200078e00ff */
[----:B------:R-:W-:-:S13]  /*1fd10*/  IADD3 R2, P0, R14, R0, RZ ;  /* 0x000000000e027210 */ /* 0x000fda0007f1e0ff */
[----:B------:R-:W-:Y:S05]  /*1fd20*/  WARPSYNC.COLLECTIVE R15, `(.L_x_14783) ;  /* 0x000000000f087348 */ /* 0x000fea0003c00000 */
[----:B------:R0:W1:Y:S02]  /*1fd30*/  SHFL.IDX P6, R14, R13, R12, R11 ;  /* 0x0000000c0d0e7389 */ /* 0x00006400000c000b */
[----:B01----:R-:W-:Y:S01]  /*1fd40*/  ENDCOLLECTIVE ;  /* 0x000000000000791b */ /* 0x003fe20003800000 */
.L_x_14783:
        /* <DEDUP_REMOVED lines=13> */
.L_x_14784:
[----:B------:R-:W-:Y:S02]  /*1fe20*/  IMAD.MOV.U32 R13, RZ, RZ, R7 ;  /* 0x000000ffff0d7224 */ /* 0x000fe400078e0007 */
[----:B------:R-:W-:Y:S01]  /*1fe30*/  IMAD.MOV.U32 R12, RZ, RZ, 0x2 ;  /* 0x00000002ff0c7424 */ /* 0x000fe200078e00ff */
[----:B------:R-:W-:-:S13]  /*1fe40*/  IADD3 R2, P0, R14, R0, RZ ;  /* 0x000000000e027210 */ /* 0x000fda0007f1e0ff */
[----:B------:R-:W-:Y:S05]  /*1fe50*/  WARPSYNC.COLLECTIVE R15, `(.L_x_14785) ;  /* 0x000000000f087348 */ /* 0x000fea0003c00000 */
[----:B------:R0:W1:Y:S02]  /*1fe60*/  SHFL.IDX P6, R14, R13, R12, R11 ;  /* 0x0000000c0d0e7389 */ /* 0x00006400000c000b */
[----:B01----:R-:W-:Y:S01]  /*1fe70*/  ENDCOLLECTIVE ;  /* 0x000000000000791b */ /* 0x003fe20003800000 */
.L_x_14785:
        /* <DEDUP_REMOVED lines=13> */
.L_x_14786:
[----:B------:R-:W-:Y:S02]  /*1ff50*/  IMAD.MOV.U32 R13, RZ, RZ, R7 ;  /* 0x000000ffff0d7224 */ /* 0x000fe400078e0007 */
[----:B------:R-:W-:Y:S01]  /*1ff60*/  IMAD.MOV.U32 R12, RZ, RZ, 0x3 ;  /* 0x00000003ff0c7424 */ /* 0x000fe200078e00ff */
[----:B------:R-:W-:-:S13]  /*1ff70*/  IADD3 R2, P0, R14, R0, RZ ;  /* 0x000000000e027210 */ /* 0x000fda0007f1e0ff */
[----:B------:R-:W-:Y:S05]  /*1ff80*/  WARPSYNC.COLLECTIVE R15, `(.L_x_14787) ;  /* 0x000000000f087348 */ /* 0x000fea0003c00000 */
[----:B------:R0:W1:Y:S02]  /*1ff90*/  SHFL.IDX P6, R14, R13, R12, R11 ;  /* 0x0000000c0d0e7389 */ /* 0x00006400000c000b */
[----:B01----:R-:W-:Y:S01]  /*1ffa0*/  ENDCOLLECTIVE ;  /* 0x000000000000791b */ /* 0x003fe20003800000 */
.L_x_14787:
        /* <DEDUP_REMOVED lines=13> */
.L_x_14788:
[----:B------:R-:W-:Y:S02]  /*20080*/  IMAD.MOV.U32 R13, RZ, RZ, R7 ;  /* 0x000000ffff0d7224 */ /* 0x000fe400078e0007 */
[----:B------:R-:W-:Y:S01]  /*20090*/  IMAD.MOV.U32 R12, RZ, RZ, 0x4 ;  /* 0x00000004ff0c7424 */ /* 0x000fe200078e00ff */
[----:B------:R-:W-:-:S13]  /*200a0*/  IADD3 R2, P0, R14, R0, RZ ;  /* 0x000000000e027210 */ /* 0x000fda0007f1e0ff */
[----:B------:R-:W-:Y:S05]  /*200b0*/  WARPSYNC.COLLECTIVE R15, `(.L_x_14789) ;  /* 0x000000000f087348 */ /* 0x000fea0003c00000 */
[----:B------:R0:W1:Y:S02]  /*200c0*/  SHFL.IDX P6, R14, R13, R12, R11 ;  /* 0x0000000c0d0e7389 */ /* 0x00006400000c000b */
[----:B01----:R-:W-:Y:S01]  /*200d0*/  ENDCOLLECTIVE ;  /* 0x000000000000791b */ /* 0x003fe20003800000 */
.L_x_14789:
        /* <DEDUP_REMOVED lines=13> */
.L_x_14790:
[----:B------:R-:W-:Y:S02]  /*201b0*/  IMAD.MOV.U32 R13, RZ, RZ, R7 ;  /* 0x000000ffff0d7224 */ /* 0x000fe400078e0007 */
[----:B------:R-:W-:Y:S01]  /*201c0*/  IMAD.MOV.U32 R12, RZ, RZ, 0x5 ;  /* 0x00000005ff0c7424 */ /* 0x000fe200078e00ff */
[----:B------:R-:W-:-:S13]  /*201d0*/  IADD3 R2, P0, R14, R0, RZ ;  /* 0x000000000e027210 */ /* 0x000fda0007f1e0ff */
[----:B------:R-:W-:Y:S05]  /*201e0*/  WARPSYNC.COLLECTIVE R15, `(.L_x_14791) ;  /* 0x000000000f087348 */ /* 0x000fea0003c00000 */
[----:B------:R0:W1:Y:S02]  /*201f0*/  SHFL.IDX P6, R14, R13, R12, R11 ;  /* 0x0000000c0d0e7389 */ /* 0x00006400000c000b */
[----:B01----:R-:W-:Y:S01]  /*20200*/  ENDCOLLECTIVE ;  /* 0x000000000000791b */ /* 0x003fe20003800000 */
.L_x_14791:
        /* <DEDUP_REMOVED lines=13> */
.L_x_14792:
[----:B------:R-:W-:Y:S05]  /*202e0*/  BRA `(.L_x_14793) ;  /* 0xffffffa400647947 */ /* 0x000fea000383ffff */
.L_x_14610:
[----:B------:R-:W-:Y:S01]  /*202f0*/  BSSY B0, `(.L_x_14794) ;  /* 0x0000008000007945 */ /* 0x000fe20003800000 */
[----:B------:R-:W-:Y:S01]  /*20300*/  MOV R13, R16 ;  /* 0x00000010000d7202 */ /* 0x000fe20000000f00 */
[----:B------:R-:W-:Y:S02]  /*20310*/  IMAD.MOV.U32 R12, RZ, RZ, RZ ;  /* 0x000000ffff0c7224 */ /* 0x000fe400078e00ff */
[----:B------:R-:W-:Y:S02]  /*20320*/  IMAD.MOV.U32 R11, RZ, RZ, 0x1f ;  /* 0x0000001fff0b7424 */ /* 0x000fe400078e00ff */
[----:B------:R-:W-:-:S07]  /*20330*/  IMAD.MOV.U32 R15, RZ, RZ, -0x1 ;  /* 0xffffffffff0f7424 */ /* 0x000fce00078e00ff */
[----:B01-34-:R-:W-:Y:S05]  /*20340*/  WARPSYNC.COLLECTIVE R15, `(.L_x_14795) ;  /* 0x000000000f087348 */ /* 0x01bfea0003c00000 */
[----:B------:R2:W0:Y:S02]  /*20350*/  SHFL.IDX P6, R14, R13, R12, R11 ;  /* 0x0000000c0d0e7389 */ /* 0x00042400000c000b */
[----:B01234-:R-:W-:Y:S01]  /*20360*/  ENDCOLLECTIVE ;  /* 0x000000000000791b */ /* 0x01ffe20003800000 */
.L_x_14795:
[----:B------:R-:W-:Y:S05]  /*20370*/  BSYNC B0 ;  /* 0x0000000000007941 */ /* 0x000fea0003800000 */
.L_x_14794:
        /* <DEDUP_REMOVED lines=9> */
.L_x_14796:
        /* <DEDUP_REMOVED lines=18> */
.L_x_14797:
[----:B------:R-:W-:Y:S02]  /*20530*/  MOV R12, 0x2 ;  /* 0x00000002000c7802 */ /* 0x000fe40000000f00 */
[----:B------:R-:W-:-:S05]  /*20540*/  SEL R4, R14, RZ, P1 ;  /* 0x000000ff0e047207 */ /* 0x000fca0000800000 */
[----:B------:R-:W-:-:S04]  /*20550*/  IMAD.IADD R4, R17, 0x1, R4 ;  /* 0x0000000111047824 */ /* 0x000fc800078e0204 */
[----:B------:R-:W-:-:S07]  /*20560*/  IMAD.MOV.U32 R13, RZ, RZ, R4 ;  /* 0x000000ffff0d7224 */ /* 0x000fce00078e0004 */
[----:B------:R-:W-:Y:S05]  /*20570*/  WARPSYNC.COLLECTIVE R15, `(.L_x_14798) ;  /* 0x000000000f087348 */ /* 0x000fea0003c00000 */
[----:B------:R0:W1:Y:S02]  /*20580*/  SHFL.UP P6, R14, R13, R12, R11 ;  /* 0x0400000c0d0e7389 */ /* 0x00006400000c000b */
[----:B01----:R-:W-:Y:S01]  /*20590*/  ENDCOLLECTIVE ;  /* 0x000000000000791b */ /* 0x003fe20003800000 */
.L_x_14798:
[----:B------:R-:W-:Y:S01]  /*205a0*/  IMAD.MOV.U32 R12, RZ, RZ, 0x4 ;  /* 0x00000004ff0c7424 */ /* 0x000fe200078e00ff */
[----:B------:R-:W-:-:S05]  /*205b0*/  SEL R3, R14, RZ, P2 ;  /* 0x000000ff0e037207 */ /* 0x000fca0001000000 */
[----:B------:R-:W-:-:S04]  /*205c0*/  IMAD.IADD R6, R4, 0x1, R3 ;  /* 0x0000000104067824 */ /* 0x000fc800078e0203 */
[----:B------:R-:W-:-:S07]  /*205d0*/  IMAD.MOV.U32 R13, RZ, RZ, R6 ;  /* 0x000000ffff0d7224 */ /* 0x000fce00078e0006 */
[----:B------:R-:W-:Y:S05]  /*205e0*/  WARPSYNC.COLLECTIVE R15, `(.L_x_14799) ;  /* 0x000000000f087348 */ /* 0x000fea0003c00000 */
[----:B------:R0:W1:Y:S02]  /*205f0*/  SHFL.UP P6, R14, R13, R12, R11 ;  /* 0x0400000c0d0e7389 */ /* 0x00006400000c000b */
[----:B01----:R-:W-:Y:S01]  /*20600*/  ENDCOLLECTIVE ;  /* 0x000000000000791b */ /* 0x003fe20003800000 */
.L_x_14799:
[----:B------:R-:W-:Y:S01]  /*20610*/  IMAD.MOV.U32 R12, RZ, RZ, 0x8 ;  /* 0x00000008ff0c7424 */ /* 0x000fe200078e00ff */
[----:B------:R-:W-:-:S05]  /*20620*/  SEL R3, R14, RZ, P3 ;  /* 0x000000ff0e037207 */ /* 0x000fca0001800000 */
[----:B------:R-:W-:-:S04]  /*20630*/  IMAD.IADD R2, R6, 0x1, R3 ;  /* 0x0000000106027824 */ /* 0x000fc800078e0203 */
[----:B------:R-:W-:-:S07]  /*20640*/  IMAD.MOV.U32 R13, RZ, RZ, R2 ;  /* 0x000000ffff0d7224 */ /* 0x000fce00078e0002 */
[----:B------:R-:W-:Y:S05]  /*20650*/  WARPSYNC.COLLECTIVE R15, `(.L_x_14800) ;  /* 0x000000000f087348 */ /* 0x000fea0003c00000 */
[----:B------:R0:W1:Y:S02]  /*20660*/  SHFL.UP P6, R14, R13, R12, R11 ;  /* 0x0400000c0d0e7389 */ /* 0x00006400000c000b */
[----:B01----:R-:W-:Y:S01]  /*20670*/  ENDCOLLECTIVE ;  /* 0x000000000000791b */ /* 0x003fe20003800000 */
.L_x_14800:
[----:B------:R-:W-:Y:S01]  /*20680*/  IMAD.MOV.U32 R12, RZ, RZ, 0x10 ;  /* 0x00000010ff0c7424 */ /* 0x000fe200078e00ff */
[----:B------:R-:W-:-:S05]  /*20690*/  SEL R3, R14, RZ, P4 ;  /* 0x000000ff0e037207 */ /* 0x000fca0002000000 */
[----:B------:R-:W-:-:S04]  /*206a0*/  IMAD.IADD R3, R2, 0x1, R3 ;  /* 0x0000000102037824 */ /* 0x000fc800078e0203 */
[----:B------:R-:W-:-:S07]  /*206b0*/  IMAD.MOV.U32 R13, RZ, RZ, R3 ;  /* 0x000000ffff0d7224 */ /* 0x000fce00078e0003 */
[----:B------:R-:W-:Y:S05]  /*206c0*/  WARPSYNC.COLLECTIVE R15, `(.L_x_14801) ;  /* 0x000000000f087348 */ /* 0x000fea0003c00000 */
[----:B------:R0:W1:Y:S02]  /*206d0*/  SHFL.UP P6, R14, R13, R12, R11 ;  /* 0x0400000c0d0e7389 */ /* 0x00006400000c000b */
[----:B01----:R-:W-:Y:S01]  /*206e0*/  ENDCOLLECTIVE ;  /* 0x000000000000791b */ /* 0x003fe20003800000 */
.L_x_14801:
        /* <DEDUP_REMOVED lines=8> */
.L_x_14802:
[----:B------:R-:W-:Y:S05]  /*20770*/  BRA `(.L_x_14803) ;  /* 0xffffffa400c47947 */ /* 0x000fea000383ffff */
.L_x_14615:
[----:B------:R-:W-:Y:S01]  /*20780*/  BSSY B0, `(.L_x_14804) ;  /* 0x0000008000007945 */ /* 0x000fe20003800000 */
[----:B-----5:R-:W-:Y:S01]  /*20790*/  IMAD.MOV.U32 R13, RZ, RZ, R17 ;  /* 0x000000ffff0d7224 */ /* 0x020fe200078e0011 */
[----:B------:R-:W-:Y:S01]  /*207a0*/  MOV R15, 0xffffffff ;  /* 0xffffffff000f7802 */ /* 0x000fe20000000f00 */
[----:B------:R-:W-:Y:S02]  /*207b0*/  IMAD.MOV.U32 R12, RZ, RZ, 0x1 ;  /* 0x00000001ff0c7424 */ /* 0x000fe400078e00ff */
[----:B------:R-:W-:-:S07]  /*207c0*/  IMAD.MOV.U32 R11, RZ, RZ, RZ ;  /* 0x000000ffff0b7224 */ /* 0x000fce00078e00ff */
[----:B01----:R-:W-:Y:S05]  /*207d0*/  WARPSYNC.COLLECTIVE R15, `(.L_x_14805) ;  /* 0x000000000f087348 */ /* 0x003fea0003c00000 */
[----:B------:R2:W3:Y:S02]  /*207e0*/  SHFL.UP P6, R14, R13, R12, R11 ;  /* 0x0400000c0d0e7389 */ /* 0x0004e400000c000b */
[----:B0123--:R-:W-:Y:S01]  /*207f0*/  ENDCOLLECTIVE ;  /* 0x000000000000791b */ /* 0x00ffe20003800000 */
.L_x_14805:
[----:B------:R-:W-:Y:S05]  /*20800*/  BSYNC B0 ;  /* 0x0000000000007941 */ /* 0x000fea0003800000 */
.L_x_14804:
        /* <DEDUP_REMOVED lines=8> */
.L_x_14806:
[----:B------:R-:W-:Y:S01]  /*20890*/  IMAD.MOV.U32 R12, RZ, RZ, 0x4 ;  /* 0x00000004ff0c7424 */ /* 0x000fe200078e00ff */
[----:B------:R-:W-:-:S05]  /*208a0*/  SEL R2, R14, RZ, P2 ;  /* 0x000000ff0e027207 */ /* 0x000fca0001000000 */
[----:B------:R-:W-:-:S04]  /*208b0*/  IMAD.IADD R2, R13, 0x1, R2 ;  /* 0x000000010d027824 */ /* 0x000fc800078e0202 */
[----:B------:R-:W-:-:S07]  /*208c0*/  IMAD.MOV.U32 R13, RZ, RZ, R2 ;  /* 0x000000ffff0d7224 */ /* 0x000fce00078e0002 */
[----:B------:R-:W-:Y:S05]  /*208d0*/  WARPSYNC.COLLECTIVE R15, `(.L_x_14807) ;  /* 0x000000000f087348 */ /* 0x000fea0003c00000 */
[----:B------:R0:W1:Y:S02]  /*208e0*/  SHFL.UP P6, R14, R13, R12, R11 ;  /* 0x0400000c0d0e7389 */ /* 0x00006400000c000b */
[----:B01----:R-:W-:Y:S01]  /*208f0*/  ENDCOLLECTIVE ;  /* 0x000000000000791b */ /* 0x003fe20003800000 */
.L_x_14807:
[----:B------:R-:W-:Y:S01]  /*20900*/  IMAD.MOV.U32 R12, RZ, RZ, 0x8 ;  /* 0x00000008ff0c7424 */ /* 0x000fe200078e00ff */
[----:B------:R-:W-:-:S05]  /*20910*/  SEL R3, R14, RZ, P3 ;  /* 0x000000ff0e037207 */ /* 0x000fca0001800000 */
[----:B------:R-:W-:-:S04]  /*20920*/  IMAD.IADD R3, R2, 0x1, R3 ;  /* 0x0000000102037824 */ /* 0x000fc800078e0203 */
[----:B------:R-:W-:-:S07]  /*20930*/  IMAD.MOV.U32 R13, RZ, RZ, R3 ;  /* 0x000000ffff0d7224 */ /* 0x000fce00078e0003 */
[----:B------:R-:W-:Y:S05]  /*20940*/  WARPSYNC.COLLECTIVE R15, `(.L_x_14808) ;  /* 0x000000000f087348 */ /* 0x000fea0003c00000 */
[----:B------:R0:W1:Y:S02]  /*20950*/  SHFL.UP P6, R14, R13, R12, R11 ;  /* 0x0400000c0d0e7389 */ /* 0x00006400000c000b */
[----:B01----:R-:W-:Y:S01]  /*20960*/  ENDCOLLECTIVE ;  /* 0x000000000000791b */ /* 0x003fe20003800000 */
.L_x_14808:
[----:B------:R-:W-:Y:S01]  /*20970*/  IMAD.MOV.U32 R12, RZ, RZ, 0x10 ;  /* 0x00000010ff0c7424 */ /* 0x000fe200078e00ff */
[----:B------:R-:W-:-:S05]  /*20980*/  SEL R4, R14, RZ, P4 ;  /* 0x000000ff0e047207 */ /* 0x000fca0002000000 */
[----:B------:R-:W-:-:S04]  /*20990*/  IMAD.IADD R4, R3, 0x1, R4 ;  /* 0x0000000103047824 */ /* 0x000fc800078e0204 */
[----:B------:R-:W-:-:S07]  /*209a0*/  IMAD.MOV.U32 R13, RZ, RZ, R4 ;  /* 0x000000ffff0d7224 */ /* 0x000fce00078e0004 */
[----:B------:R-:W-:Y:S05]  /*209b0*/  WARPSYNC.COLLECTIVE R15, `(.L_x_14809) ;  /* 0x000000000f087348 */ /* 0x000fea0003c00000 */
[----:B------:R0:W1:Y:S02]  /*209c0*/  SHFL.UP P6, R14, R13, R12, R11 ;  /* 0x0400000c0d0e7389 */ /* 0x00006400000c000b */
[----:B01----:R-:W-:Y:S01]  /*209d0*/  ENDCOLLECTIVE ;  /* 0x000000000000791b */ /* 0x003fe20003800000 */
.L_x_14809:
[----:B------:R-:W-:Y:S01]  /*209e0*/  IMAD.MOV.U32 R12, RZ, RZ, 0x1f ;  /* 0x0000001fff0c7424 */ /* 0x000fe200078e00ff */
[----:B------:R-:W-:Y:S02]  /*209f0*/  MOV R11, 0x1f ;  /* 0x0000001f000b7802 */ /* 0x000fe40000000f00 */
[----:B------:R-:W-:-:S05]  /*20a00*/  SEL R3, R14, RZ, P5 ;  /* 0x000000ff0e037207 */ /* 0x000fca0002800000 */
[----:B------:R-:W-:-:S04]  /*20a10*/  IMAD.IADD R2, R4, 0x1, R3 ;  /* 0x0000000104027824 */ /* 0x000fc800078e0203 */
[----:B------:R-:W-:-:S07]  /*20a20*/  IMAD.MOV.U32 R13, RZ, RZ, R2 ;  /* 0x000000ffff0d7224 */ /* 0x000fce00078e0002 */
[----:B------:R-:W-:Y:S05]  /*20a30*/  WARPSYNC.COLLECTIVE R15, `(.L_x_14810) ;  /* 0x000000000f087348 */ /* 0x000fea0003c00000 */
[----:B------:R0:W1:Y:S02]  /*20a40*/  SHFL.IDX P6, R14, R13, R12, R11 ;  /* 0x0000000c0d0e7389 */ /* 0x00006400000c000b */
[----:B01----:R-:W-:Y:S01]  /*20a50*/  ENDCOLLECTIVE ;  /* 0x000000000000791b */ /* 0x003fe20003800000 */
.L_x_14810:
[----:B------:R-:W-:Y:S05]  /*20a60*/  BRA `(.L_x_14811) ;  /* 0xffffffa400a47947 */ /* 0x000fea000383ffff */
.L_x_14617:
[----:B------:R-:W-:Y:S01]  /*20a70*/  BSSY B0, `(.L_x_14812) ;  /* 0x0000006000007945 */ /* 0x000fe20003800000 */
[----:B------:R-:W-:Y:S01]  /*20a80*/  PLOP3.LUT P6, PT, P6, PT, PT, 0x8, 0x0 ;  /* 0x000000000000781c */ /* 0x000fe200037ce170 */
[----:B------:R-:W-:-:S12]  /*20a90*/  IMAD.MOV.U32 R15, RZ, RZ, -0x1 ;  /* 0xffffffffff0f7424 */ /* 0x000fd800078e00ff */
[----:B01----:R-:W-:Y:S05]  /*20aa0*/  WARPSYNC.COLLECTIVE R15, `(.L_x_14813) ;  /* 0x000000000f087348 */ /* 0x003fea0003c00000 */
[----:B------:R-:W-:Y:S01]  /*20ab0*/  VOTE.ANY R14, PT, P6 ;  /* 0x00000000000e7806 */ /* 0x000fe200030e0100 */
[----:B01----:R-:W-:Y:S06]  /*20ac0*/  ENDCOLLECTIVE ;  /* 0x000000000000791b */ /* 0x003fec0003800000 */
.L_x_14813:
[----:B------:R-:W-:Y:S05]  /*20ad0*/  BSYNC B0 ;  /* 0x0000000000007941 */ /* 0x000fea0003800000 */
.L_x_14812:
        /* <DEDUP_REMOVED lines=9> */
.L_x_14814:
[----:B------:R-:W-:Y:S01]  /*20b70*/  IMAD.MOV.U32 R17, RZ, RZ, R14 ;  /* 0x000000ffff117224 */ /* 0x000fe200078e000e */
[----:B------:R-:W-:Y:S06]  /*20b80*/  BRA `(.L_x_14815) ;  /* 0xffffffa400947947 */ /* 0x000fec000383ffff */
.L_x_14619:
[----:B------:R-:W-:Y:S01]  /*20b90*/  BSSY B0, `(.L_x_14816) ;  /* 0x0000007000007945 */ /* 0x000fe20003800000 */
[----:B------:R-:W-:Y:S02]  /*20ba0*/  IMAD.MOV.U32 R13, RZ, RZ, R2 ;  /* 0x000000ffff0d7224 */ /* 0x000fe400078e0002 */
[----:B------:R-:W-:Y:S02]  /*20bb0*/  IMAD.MOV.U32 R11, RZ, RZ, 0x1f ;  /* 0x0000001fff0b7424 */ /* 0x000fe400078e00ff */
[----:B------:R-:W-:-:S07]  /*20bc0*/  IMAD.MOV.U32 R15, RZ, RZ, -0x1 ;  /* 0xffffffffff0f7424 */ /* 0x000fce00078e00ff */
[----:B0123--:R-:W-:Y:S05]  /*20bd0*/  WARPSYNC.COLLECTIVE R15, `(.L_x_14817) ;  /* 0x000000000f087348 */ /* 0x00ffea0003c00000 */
[----:B------:R4:W0:Y:S02]  /*20be0*/  SHFL.IDX P6, R14, R13, R12, R11 ;  /* 0x0000000c0d0e7389 */ /* 0x00082400000c000b */
[----:B01234-:R-:W-:Y:S01]  /*20bf0*/  ENDCOLLECTIVE ;  /* 0x000000000000791b */ /* 0x01ffe20003800000 */
.L_x_14817:
[----:B------:R-:W-:Y:S05]  /*20c00*/  BSYNC B0 ;  /* 0x0000000000007941 */ /* 0x000fea0003800000 */
.L_x_14816:
[----:B------:R-:W-:Y:S05]  /*20c10*/  BRA `(.L_x_14618) ;  /* 0xffffffa4008c7947 */ /* 0x000fea000383ffff */
.L_x_14623:
[----:B0-----:R0:W1:Y:S02]  /*20c20*/  SYNCS.PHASECHK.TRANS64.TRYWAIT P0, [R5+URZ+0x22820], R0 ;  /* 0x02282000050075a7 */ /* 0x001064000800017f */
[----:B-1----:R-:W-:Y:S05]  /*20c30*/  @!P0 NANOSLEEP.SYNCS 0x989680 ;  /* 0x009896800000895d */ /* 0x002fea0003900000 */
[----:B------:R-:W1:Y:S02]  /*20c40*/  @!P0 SYNCS.PHASECHK.TRANS64 P0, [R5+URZ+0x22820], R0 ;  /* 0x02282000050085a7 */ /* 0x000e64000800007f */
[----:B-1----:R-:W-:Y:S05]  /*20c50*/  @!P0 BRA `(.L_x_14623) ;  /* 0xfffffffc00f08947 */ /* 0x002fea000383ffff */
[----:B------:R-:W-:Y:S05]  /*20c60*/  BRA `(.L_x_14818) ;  /* 0xffffffac00047947 */ /* 0x000fea000383ffff */
.L_x_14624:
        /* <DEDUP_REMOVED lines=11> */
.L_x_14820:
[----:B------:R-:W-:Y:S05]  /*20d20*/  BSYNC B0 ;  /* 0x0000000000007941 */ /* 0x000fea0003800000 */
.L_x_14819:
[----:B------:R-:W-:Y:S05]  /*20d30*/  BRA `(.L_x_14821) ;  /* 0xffffffa800ec7947 */ /* 0x000fea000383ffff */
.L_x_14625:
[----:B------:R-:W-:Y:S01]  /*20d40*/  BSSY B0, `(.L_x_14822) ;  /* 0x0000006000007945 */ /* 0x000fe20003800000 */
[----:B------:R-:W-:-:S07]  /*20d50*/  IMAD.MOV.U32 R15, RZ, RZ, -0x1 ;  /* 0xffffffffff0f7424 */ /* 0x000fce00078e00ff */
[----:B0-234-:R-:W-:Y:S05]  /*20d60*/  WARPSYNC.COLLECTIVE R15, `(.L_x_14823) ;  /* 0x000000000f0c7348 */ /* 0x01dfea0003c00000 */
[----:B------:R-:W-:Y:S02]  /*20d70*/  ELECT P6, UR62, PT ;  /* 0x00000000003e782f */ /* 0x000fe400038c0000 */
[----:B------:R-:W-:Y:S01]  /*20d80*/  MOV R14, UR62 ;  /* 0x0000003e000e7c02 */ /* 0x000fe20008000f00 */
[----:B0-234-:R-:W-:Y:S10]  /*20d90*/  ENDCOLLECTIVE ;  /* 0x000000000000791b */ /* 0x01dff40003800000 */
.L_x_14823:
[----:B------:R-:W-:Y:S05]  /*20da0*/  BSYNC B0 ;  /* 0x0000000000007941 */ /* 0x000fea0003800000 */
.L_x_14822:
[----:B------:R-:W-:Y:S05]  /*20db0*/  BRA `(.L_x_14824) ;  /* 0xffffffa800e07947 */ /* 0x000fea000383ffff */
.L_x_14627:
[----:B0-----:R0:W1:Y:S02]  /*20dc0*/  SYNCS.PHASECHK.TRANS64.TRYWAIT P1, [R3+URZ+0x22840], R2 ;  /* 0x02284002030075a7 */ /* 0x001064000802017f */
[----:B-1----:R-:W-:Y:S05]  /*20dd0*/  @!P1 NANOSLEEP.SYNCS 0x989680 ;  /* 0x009896800000995d */ /* 0x002fea0003900000 */
[----:B------:R-:W1:Y:S02]  /*20de0*/  @!P1 SYNCS.PHASECHK.TRANS64 P1, [R3+URZ+0x22840], R2 ;  /* 0x02284002030095a7 */ /* 0x000e64000802007f */
[----:B-1----:R-:W-:Y:S05]  /*20df0*/  @!P1 BRA `(.L_x_14627) ;  /* 0xfffffffc00f09947 */ /* 0x002fea000383ffff */
[----:B------:R-:W-:Y:S05]  /*20e00*/  BRA `(.L_x_14825) ;  /* 0xffffffa800fc7947 */ /* 0x000fea000383ffff */
.L_x_14629:
[----:B-1----:R1:W0:Y:S02]  /*20e10*/  SYNCS.PHASECHK.TRANS64.TRYWAIT P1, [R5+URZ+0x22840], R0 ;  /* 0x02284000050075a7 */ /* 0x002224000802017f */
[----:B0-----:R-:W-:Y:S05]  /*20e20*/  @!P1 NANOSLEEP.SYNCS 0x989680 ;  /* 0x009896800000995d */ /* 0x001fea0003900000 */
[----:B------:R-:W0:Y:S02]  /*20e30*/  @!P1 SYNCS.PHASECHK.TRANS64 P1, [R5+URZ+0x22840], R0 ;  /* 0x02284000050095a7 */ /* 0x000e24000802007f */
[----:B0-----:R-:W-:Y:S05]  /*20e40*/  @!P1 BRA `(.L_x_14629) ;  /* 0xfffffffc00f09947 */ /* 0x001fea000383ffff */
[----:B------:R-:W-:Y:S05]  /*20e50*/  BRA `(.L_x_14826) ;  /* 0xffffffac00087947 */ /* 0x000fea000383ffff */
.L_x_14631:
[----:B------:R0:W0:Y:S02]  /*20e60*/  SYNCS.PHASECHK.TRANS64.TRYWAIT P1, [R3+URZ+0x22860], R2 ;  /* 0x02286002030075a7 */ /* 0x000024000802017f */
[----:B0-----:R-:W-:Y:S05]  /*20e70*/  @!P1 NANOSLEEP.SYNCS 0x989680 ;  /* 0x009896800000995d */ /* 0x001fea0003900000 */
[----:B------:R-:W0:Y:S02]  /*20e80*/  @!P1 SYNCS.PHASECHK.TRANS64 P1, [R3+URZ+0x22860], R2 ;  /* 0x02286002030095a7 */ /* 0x000e24000802007f */
[----:B0-----:R-:W-:Y:S05]  /*20e90*/  @!P1 BRA `(.L_x_14631) ;  /* 0xfffffffc00f09947 */ /* 0x001fea000383ffff */
[----:B------:R-:W-:Y:S05]  /*20ea0*/  BRA `(.L_x_14827) ;  /* 0xffffffac00047947 */ /* 0x000fea000383ffff */
.L_x_14828:
        /* <DEDUP_REMOVED lines=13> */
.L_x_15684:


//--------------------- .text._ZN7cutlass13device_kernelIN5flash11enable_sm90INS1_16FlashAttnFwdSm90INS1_25CollectiveMainloopFwdSm90ILi2EN4cute5tupleIJNS5_1CILi1EEES8_S8_EEENS6_IJNS7_ILi128EEENS7_ILi96EEENS7_ILi64EEEEEELi256ENS_10bfloat16_tEfNS_4arch4Sm90ELb1ELb0ELb1ELb1ELb1ELb0ELb1ELb1ELb0ELb1ELb0ELb0EEENS1_21CollectiveEpilogueFwdINS6_IJSA_NS7_ILi256EEESB_EEES9_SE_SG_Li256ELb1ELb1ELb0ELb0EEENS1_36VarlenDynamicPersistentTileSchedulerILi128ELi96ELi256ELi128ELb0ELb1ELb1ELb1ELb1ELb1EEEEEEEEEvNT_6ParamsE --------------------------
	.section	.text._ZN7cutlass13device_kernelIN5flash11enable_sm90INS1_16FlashAttnFwdSm90INS1_25CollectiveMainloopFwdSm90ILi2EN4cute5tupleIJNS5_1CILi1EEES8_S8_EEENS6_IJNS7_ILi128EEENS7_ILi96EEENS7_ILi64EEEEEELi256ENS_10bfloat16_tEfNS_4arch4Sm90ELb1ELb0ELb1ELb1ELb1ELb0ELb1ELb1ELb0ELb1ELb0ELb0EEENS1_21CollectiveEpilogueFwdINS6_IJSA_NS7_ILi256EEESB_EEES9_SE_SG_Li256ELb1ELb1ELb0ELb0EEENS1_36VarlenDynamicPersistentTileSchedulerILi128ELi96ELi256ELi128ELb0ELb1ELb1ELb1ELb1ELb1EEEEEEEEEvNT_6ParamsE,"ax",@progbits
	.align	128
.text._ZN7cutlass13device_kernelIN5flash11enable_sm90INS1_16FlashAttnFwdSm90INS1_25CollectiveMainloopFwdSm90ILi2EN4cute5tupleIJNS5_1CILi1EEES8_S8_EEENS6_IJNS7_ILi128EEENS7_ILi96EEENS7_ILi64EEEEEELi256ENS_10bfloat16_tEfNS_4arch4Sm90ELb1ELb0ELb1ELb1ELb1ELb0ELb1ELb1ELb0ELb1ELb0ELb0EEENS1_21CollectiveEpilogueFwdINS6_IJSA_NS7_ILi256EEESB_EEES9_SE_SG_Li256ELb1ELb1ELb0ELb0EEENS1_36VarlenDynamicPersistentTileSchedulerILi128ELi96ELi256ELi128ELb0ELb1ELb1ELb1ELb1ELb1EEEEEEEEEvNT_6ParamsE:
        .type           _ZN7cutlass13device_kernelIN5flash11enable_sm90INS1_16FlashAttnFwdSm90INS1_25CollectiveMainloopFwdSm90ILi2EN4cute5tupleIJNS5_1CILi1EEES8_S8_EEENS6_IJNS7_ILi128EEENS7_ILi96EEENS7_ILi64EEEEEELi256ENS_10bfloat16_tEfNS_4arch4Sm90ELb1ELb0ELb1ELb1ELb1ELb0ELb1ELb1ELb0ELb1ELb0ELb0EEENS1_21CollectiveEpilogueFwdINS6_IJSA_NS7_ILi256EEESB_EEES9_SE_SG_Li256ELb1ELb1ELb0ELb0EEENS1_36VarlenDynamicPersistentTileSchedulerILi128ELi96ELi256ELi128ELb0ELb1ELb1ELb1ELb1ELb1EEEEEEEEEvNT_6ParamsE,@function
        .size           _ZN7cutlass13device_kernelIN5flash11enable_sm90INS1_16FlashAttnFwdSm90INS1_25CollectiveMainloopFwdSm90ILi2EN4cute5tupleIJNS5_1CILi1EEES8_S8_EEENS6_IJNS7_ILi128EEENS7_ILi96EEENS7_ILi64EEEEEELi256ENS_10bfloat16_tEfNS_4arch4Sm90ELb1ELb0ELb1ELb1ELb1ELb0ELb1ELb1ELb0ELb1ELb0ELb0EEENS1_21CollectiveEpilogueFwdINS6_IJSA_NS7_ILi256EEESB_EEES9_SE_SG_Li256ELb1ELb1ELb0ELb0EEENS1_36VarlenDynamicPersistentTileSchedulerILi128ELi96ELi256ELi128ELb0ELb1ELb1ELb1ELb1ELb1EEEEEEEEEvNT_6ParamsE,(.L_x_15685 - _ZN7cutlass13device_kernelIN5flash11enable_sm90INS1_16FlashAttnFwdSm90INS1_25CollectiveMainloopFwdSm90ILi2EN4cute5tupleIJNS5_1CILi1EEES8_S8_EEENS6_IJNS7_ILi128EEENS7_ILi96EEENS7_ILi64EEEEEELi256ENS_10bfloat16_tEfNS_4arch4Sm90ELb1ELb0ELb1ELb1ELb1ELb0ELb1ELb1ELb0ELb1ELb0ELb0EEENS1_21CollectiveEpilogueFwdINS6_IJSA_NS7_ILi256EEESB_EEES9_SE_SG_Li256ELb1ELb1ELb0ELb0EEENS1_36VarlenDynamicPersistentTileSchedulerILi128ELi96ELi256ELi128ELb0ELb1ELb1ELb1ELb1ELb1EEEEEEEEEvNT_6ParamsE)
        .other          _ZN7cutlass13device_kernelIN5flash11enable_sm90INS1_16FlashAttnFwdSm90INS1_25CollectiveMainloopFwdSm90ILi2EN4cute5tupleIJNS5_1CILi1EEES8_S8_EEENS6_IJNS7_ILi128EEENS7_ILi96EEENS7_ILi64EEEEEELi256ENS_10bfloat16_tEfNS_4arch4Sm90ELb1ELb0ELb1ELb1ELb1ELb0ELb1ELb1ELb0ELb1ELb0ELb0EEENS1_21CollectiveEpilogueFwdINS6_IJSA_NS7_ILi256EEESB_EEES9_SE_SG_Li256ELb1ELb1ELb0ELb0EEENS1_36VarlenDynamicPersistentTileSchedulerILi128ELi96ELi256ELi128ELb0ELb1ELb1ELb1ELb1ELb1EEEEEEEEEvNT_6ParamsE,@"STO_CUDA_ENTRY STV_DEFAULT"
_ZN7cutlass13device_kernelIN5flash11enable_sm90INS1_16FlashAttnFwdSm90INS1_25CollectiveMainloopFwdSm90ILi2EN4cute5tupleIJNS5_1CILi1EEES8_S8_EEENS6_IJNS7_ILi128EEENS7_ILi96EEENS7_ILi64EEEEEELi256ENS_10bfloat16_tEfNS_4arch4Sm90ELb1ELb0ELb1ELb1ELb1ELb0ELb1ELb1ELb0ELb1ELb0ELb0EEENS1_21CollectiveEpilogueFwdINS6_IJSA_NS7_ILi256EEESB_EEES9_SE_SG_Li256ELb1ELb1ELb0ELb0EEENS1_36VarlenDynamicPersistentTileSchedulerILi128ELi96ELi256ELi128ELb0ELb1ELb1ELb1ELb1ELb1EEEEEEEEEvNT_6ParamsE:
        /* <DEDUP_REMOVED lines=47> */
.L_x_14829:
        /* <DEDUP_REMOVED lines=22> */
.L_x_14830:
        /* <DEDUP_REMOVED lines=18> */
.L_x_14831:
        /* <DEDUP_REMOVED lines=22> */
.L_x_14832:
        /* <DEDUP_REMOVED lines=23> */
.L_x_14833:
        /* <DEDUP_REMOVED lines=10> */
.L_x_14835:
        /* <DEDUP_REMOVED lines=20> */
[----:B------:R-:W-:Y:S01]  /*0a20*/  IMAD.MOV.U32 R225, RZ, RZ, RZ ;  /* 0x000000ffffe17224 */ /* 0x000fe200078e00ff */
[----:B------:R-:W-:Y:S01]  /*0a30*/  R2UR UR6, R14 ;  /* 0x000000000e0672ca */ /* 0x000fe200000e0000 */
[----:B------:R-:W0:Y:S01]  /*0a40*/  S2R R0, SR_TID.X ;  /* 0x0000000000007919 */ /* 0x000e220000002100 */
[----:B------:R-:W-:Y:S01]  /*0a50*/  UMOV UR39, URZ ;  /* 0x0000003f00277c82 */ /* 0x000fe20008000000 */
[----:B------:R-:W-:Y:S01]  /*0a60*/  UMOV UR38, URZ ;  /* 0x0000003f00267c82 */ /* 0x000fe20008000000 */
[----:B0-----:R-:W-:-:S05]  /*0a70*/  VIADD R12, R0, 0xffffff80 ;  /* 0xffffff80000c7836 */ /* 0x001fca0000000000 */
[----:B------:R-:W-:-:S04]  /*0a80*/  SHF.R.S32.HI R0, RZ, 0x1f, R12 ;  /* 0x0000001fff007819 */ /* 0x000fc8000001140c */
[CC--:B------:R-:W-:Y:S02]  /*0a90*/  LEA.HI R4, R0.reuse, R12.reuse, RZ, 0x5 ;  /* 0x0000000c00047211 */ /* 0x0c0fe400078f28ff */
[CC--:B------:R-:W-:Y:S02]  /*0aa0*/  LEA.HI R3, R0.reuse, R12.reuse, RZ, 0x4 ;  /* 0x0000000c00037211 */ /* 0x0c0fe400078f20ff */
[----:B------:R-:W-:Y:S01]  /*0ab0*/  LEA.HI R11, R0, R12, RZ, 0x2 ;  /* 0x0000000c000b7211 */ /* 0x000fe200078f10ff */
[----:B------:R-:W-:Y:S01]  /*0ac0*/  IMAD.SHL.U32 R5, R4, 0x20, RZ ;  /* 0x0000002004057824 */ /* 0x000fe200078e00ff */
[----:B------:R-:W-:Y:S02]  /*0ad0*/  LOP3.LUT R4, R3, 0x3fffff0, RZ, 0xc0, !PT ;  /* 0x03fffff003047812 */ /* 0x000fe400078ec0ff */
[----:B------:R-:W-:Y:S02]  /*0ae0*/  SHF.R.S32.HI R6, RZ, 0x4, R3 ;  /* 0x00000004ff067819 */ /* 0x000fe40000011403 */
[----:B------:R-:W-:Y:S01]  /*0af0*/  LOP3.LUT R11, R11, 0xfffffffc, RZ, 0xc0, !PT ;  /* 0xfffffffc0b0b7812 */ /* 0x000fe200078ec0ff */
[----:B------:R-:W-:Y:S01]  /*0b00*/  IMAD.IADD R4, R12, 0x1, -R4 ;  /* 0x000000010c047824 */ /* 0x000fe200078e0a04 */
[----:B------:R-:W-:-:S02]  /*0b10*/  LEA.HI R3, R3, R6, RZ, 0x1 ;  /* 0x0000000603037211 */ /* 0x000fc400078f08ff */
[----:B------:R-:W-:Y:S01]  /*0b20*/  LOP3.LUT R5, R5, 0xfffffc00, RZ, 0xc0, !PT ;  /* 0xfffffc0005057812 */ /* 0x000fe200078ec0ff */
[----:B------:R-:W-:Y:S01]  /*0b30*/  IMAD.IADD R11, R12, 0x1, -R11 ;  /* 0x000000010c0b7824 */ /* 0x000fe200078e0a0b */
[----:B------:R-:W-:Y:S02]  /*0b40*/  LOP3.LUT R3, R3, 0x1ffffffe, RZ, 0xc0, !PT ;  /* 0x1ffffffe03037812 */ /* 0x000fe400078ec0ff */
[----:B------:R-:W-:Y:S02]  /*0b50*/  LEA R4, R4, R5, 0x6 ;  /* 0x0000000504047211 */ /* 0x000fe400078e30ff */
        /* <DEDUP_REMOVED lines=14> */
[----:B------:R-:W-:-:S02]  /*0c40*/  IADD3 R220, R12, -R220, RZ ;  /* 0x800000dc0cdc7210 */ /* 0x000fc40007ffe0ff */
[----:B------:R-:W-:Y:S02]  /*0c50*/  SHF.R.S32.HI R7, RZ, 0x1f, R226 ;  /* 0x0000001fff077819 */ /* 0x000fe400000114e2 */
[----:B------:R-:W-:Y:S01]  /*0c60*/  LOP3.LUT R2, R2, 0x3fffffe, RZ, 0xc0, !PT ;  /* 0x03fffffe02027812 */ /* 0x000fe200078ec0ff */
[----:B------:R-:W-:Y:S01]  /*0c70*/  IMAD.SHL.U32 R200, R220, 0x8, RZ ;  /* 0x00000008dcc87824 */ /* 0x000fe200078e00ff */
[CC--:B------:R-:W-:Y:S02]  /*0c80*/  LEA.HI R8, R7.reuse, R226.reuse, RZ, 0x2 ;  /* 0x000000e207087211 */ /* 0x0c0fe400078f10ff */
        /* <DEDUP_REMOVED lines=17> */
[----:B------:R-:W-:-:S03]  /*0da0*/  SHF.R.S32.HI R0, RZ, 0x1f, R219 ;  /* 0x0000001fff007819 */ /* 0x000fc600000114db */
[----:B------:R-:W-:Y:S02]  /*0db0*/  IMAD R228, R2, 0x40, R7 ;  /* 0x0000004002e47824 */ /* 0x000fe400078e0207 */
[----:B------:R-:W-:Y:S02]  /*0dc0*/  IMAD.U32 R2, RZ, RZ, UR4 ;  /* 0x00000004ff027e24 */ /* 0x000fe4000f8e00ff */
[----:B------:R-:W-:Y:S02]  /*0dd0*/  IMAD.MOV.U32 R7, RZ, RZ, R15 ;  /* 0x000000ffff077224 */ /* 0x000fe400078e000f */
[----:B------:R-:W-:Y:S01]  /*0de0*/  IMAD R215, R215, 0x8, R228 ;  /* 0x00000008d7d77824 */ /* 0x000fe200078e02e4 */
[----:B------:R0:W-:Y:S02]  /*0df0*/  STL [R1], R2 ;  /* 0x0000000201007387 */ /* 0x0001e40000100800 */
[----:B0-----:R-:W-:-:S07]  /*0e00*/  SHF.R.S32.HI R2, RZ, 0x1f, R217 ;  /* 0x0000001fff027819 */ /* 0x001fce00000114d9 */
.L_x_14896:
[----:B012-4-:R-:W0:Y:S01]  /*0e10*/  LDC.64 R2, c[0x0][0xd88] ;  /* 0x00036200ff027b82 */ /* 0x017e220000000a00 */
[----:B------:R-:W-:Y:S01]  /*0e20*/  ULDC.64 UR8, c[0x0][0xb20] ;  /* 0x0002c80000087ab9 */ /* 0x000fe20000000a00 */
[----:B------:R-:W-:Y:S01]  /*0e30*/  ULDC.64 UR10, c[0x0][0xb10] ;  /* 0x0002c400000a7ab9 */ /* 0x000fe20000000a00 */
[----:B0-----:R-:W-:-:S06]  /*0e40*/  IMAD.WIDE R2, R7, 0x4, R2 ;  /* 0x0000000407027825 */ /* 0x001fcc00078e0202 */
[----:B------:R-:W2:Y:S01]  /*0e50*/  LDG.E R2, desc[UR36][R2.64] ;  /* 0x0000002402027981 */ /* 0x000ea2000c1e1900 */
[----:B------:R-:W-:Y:S01]  /*0e60*/  UISETP.NE.U32.AND UP0, UPT, UR8, URZ, UPT ;  /* 0x0000003f0800728c */ /* 0x000fe2000bf05070 */
[----:B------:R-:W-:Y:S01]  /*0e70*/  MOV R7, RZ ;  /* 0x000000ff00077202 */ /* 0x000fe20000000f00 */
[----:B------:R-:W-:Y:S02]  /*0e80*/  UISETP.NE.U32.AND UP1, UPT, UR10, URZ, UPT ;  /* 0x0000003f0a00728c */ /* 0x000fe4000bf25070 */
[----:B------:R-:W-:Y:S02]  /*0e90*/  UISETP.NE.AND.EX UP0, UPT, UR9, URZ, UPT, UP0 ;  /* 0x0000003f0900728c */ /* 0x000fe4000bf05300 */
[----:B------:R-:W-:-:S04]  /*0ea0*/  UISETP.NE.AND.EX UP1, UPT, UR11, URZ, UPT, UP1 ;  /* 0x0000003f0b00728c */ /* 0x000fc8000bf25310 */
[----:B------:R-:W-:Y:S02]  /*0eb0*/  PLOP3.LUT P0, PT, PT, PT, UP0, 0x80, 0x0 ;  /* 0x000000000000781c */ /* 0x000fe40003f0f008 */
[----:B------:R-:W-:Y:S02]  /*0ec0*/  PLOP3.LUT P2, PT, PT, PT, UP1, 0x80, 0x0 ;  /* 0x000000000000781c */ /* 0x000fe40003f4f018 */
[----:B--2---:R-:W-:-:S13]  /*0ed0*/  R2UR UR4, R2 ;  /* 0x00000000020472ca */ /* 0x004fda00000e0000 */
[----:B------:R-:W-:Y:S02]  /*0ee0*/  USHF.R.S32.HI UR7, URZ, 0x1f, UR4 ;  /* 0x0000001f3f077899 */ /* 0x000fe40008011404 */
[----:B------:R-:W-:Y:S01]  /*0ef0*/  IMAD.U32 R221, RZ, RZ, UR4 ;  /* 0x00000004ffdd7e24 */ /* 0x000fe2000f8e00ff */
[----:B------:R-:W-:-:S04]  /*0f00*/  @UP0 ULEA UR8, UP2, UR4, UR8, 0x2 ;  /* 0x0000000804080291 */ /* 0x000fc8000f84103f */
[----:B------:R-:W-:Y:S02]  /*0f10*/  @UP0 ULEA.HI.X UR9, UR4, UR9, UR7, 0x2, UP2 ;  /* 0x0000000904090291 */ /* 0x000fe400090f1407 */
[----:B------:R-:W-:Y:S01]  /*0f20*/  IMAD.U32 R223, RZ, RZ, UR7 ;  /* 0x00000007ffdf7e24 */ /* 0x000fe2000f8e00ff */
[----:B------:R-:W-:Y:S01]  /*0f30*/  @UP1 ULEA UR10, UP0, UR4, UR10, 0x2 ;  /* 0x0000000a040a1291 */ /* 0x000fe2000f80103f */
[----:B------:R-:W-:-:S03]  /*0f40*/  IMAD.U32 R2, RZ, RZ, UR8 ;  /* 0x00000008ff027e24 */ /* 0x000fc6000f8e00ff */
[----:B------:R-:W-:Y:S01]  /*0f50*/  @UP1 ULEA.HI.X UR11, UR4, UR11, UR7, 0x2, UP0 ;  /* 0x0000000b040b1291 */ /* 0x000fe200080f1407 */
[----:B------:R-:W-:Y:S01]  /*0f60*/  IMAD.U32 R3, RZ, RZ, UR9 ;  /* 0x00000009ff037e24 */ /* 0x000fe2000f8e00ff */
[----:B------:R-:W-:Y:S01]  /*0f70*/  ULDC.64 UR8, c[0x0][0x418] ;  /* 0x0001060000087ab9 */ /* 0x000fe20000000a00 */
[----:B------:R-:W-:Y:S01]  /*0f80*/  IMAD.U32 R4, RZ, RZ, UR10 ;  /* 0x0000000aff047e24 */ /* 0x000fe2000f8e00ff */
[----:B------:R-:W-:Y:S01]  /*0f90*/  ULDC UR4, c[0x0][0x424] ;  /* 0x0001090000047ab9 */ /* 0x000fe20000000800 */
[----:B------:R-:W-:Y:S01]  /*0fa0*/  ULDC UR7, c[0x0][0x2f0] ;  /* 0x0000bc0000077ab9 */ /* 0x000fe20000000800 */
[----:B------:R-:W-:Y:S01]  /*0fb0*/  IMAD.U32 R5, RZ, RZ, UR11 ;  /* 0x0000000bff057e24 */ /* 0x000fe2000f8e00ff */
[----:B------:R0:W5:Y:S04]  /*0fc0*/  @P0 LDG.E R7, desc[UR36][R2.64] ;  /* 0x0000002402070981 */ /* 0x000168000c1e1900 */
[----:B------:R0:W5:Y:S01]  /*0fd0*/  @P2 LDG.E R201, desc[UR36][R4.64] ;  /* 0x0000002404c92981 */ /* 0x000162000c1e1900 */
[----:B------:R-:W-:Y:S01]  /*0fe0*/  UISETP.NE.U32.AND UP0, UPT, UR8, URZ, UPT ;  /* 0x0000003f0800728c */ /* 0x000fe2000bf05070 */
[----:B------:R-:W-:-:S03]  /*0ff0*/  IMAD.U32 R222, RZ, RZ, UR6 ;  /* 0x00000006ffde7e24 */ /* 0x000fc6000f8e00ff */
[----:B------:R-:W-:-:S03]  /*1000*/  UISETP.NE.AND.EX UP0, UPT, UR9, URZ, UPT, UP0 ;  /* 0x0000003f0900728c */ /* 0x000fc6000bf05300 */
[----:B------:R-:W-:Y:S01]  /*1010*/  ULDC.64 UR8, c[0x0][0xb18] ;  /* 0x0002c60000087ab9 */ /* 0x000fe20000000a00 */
[----:B------:R-:W-:Y:S01]  /*1020*/  USEL UR4, UR4, 0x1, UP0 ;  /* 0x0000000104047887 */ /* 0x000fe20008000000 */
[----:B------:R-:W-:-:S03]  /*1030*/  ISETP.NE.U32.AND P1, PT, RZ, UR8, PT ;  /* 0x00000008ff007c0c */ /* 0x000fc6000bf25070 */
[----:B------:R-:W-:Y:S01]  /*1040*/  UIMAD UR4, UR4, UR7, URZ ;  /* 0x00000007040472a4 */ /* 0x000fe2000f8e023f */
[----:B------:R-:W-:Y:S01]  /*1050*/  ISETP.NE.AND.EX P1, PT, RZ, UR9, PT, P1 ;  /* 0x00000009ff007c0c */ /* 0x000fe2000bf25310 */
[----:B0--3--:R-:W-:-:S12]  /*1060*/  @P2 BRA `(.L_x_14836) ;  /* 0x0000000000342947 */ /* 0x009fd80003800000 */
[----:B------:R-:W-:Y:S01]  /*1070*/  ULDC.64 UR6, c[0x0][0xaf8] ;  /* 0x0002be0000067ab9 */ /* 0x000fe20000000a00 */
[----:B-----5:R-:W0:Y:S01]  /*1080*/  LDC R201, c[0x0][0x288] ;  /* 0x0000a200ffc97b82 */ /* 0x020e220000000800 */
[----:B------:R-:W-:-:S04]  /*1090*/  ISETP.NE.U32.AND P0, PT, RZ, UR6, PT ;  /* 0x00000006ff007c0c */ /* 0x000fc8000bf05070 */
[----:B------:R-:W-:-:S13]  /*10a0*/  ISETP.NE.AND.EX P0, PT, RZ, UR7, PT, P0 ;  /* 0x00000007ff007c0c */ /* 0x000fda000bf05300 */
[----:B------:R-:W-:Y:S05]  /*10b0*/  @!P0 BRA `(.L_x_14836) ;  /* 0x0000000000208947 */ /* 0x000fea0003800000 */
[----:B------:R-:W-:Y:S01]  /*10c0*/  R2UR UR10, R221 ;  /* 0x00000000dd0a72ca */ /* 0x000fe200000e0000 */
[----:B------:R-:W-:-:S12]  /*10d0*/  ULDC.64 UR6, c[0x0][0xaf8] ;  /* 0x0002be0000067ab9 */ /* 0x000fd80000000a00 */
[----:B------:R-:W-:-:S06]  /*10e0*/  UIMAD.WIDE UR6, UR10, 0x4, UR6 ;  /* 0x000000040a0678a5 */ /* 0x000fcc000f8e0206 */
[----:B------:R-:W-:Y:S01]  /*10f0*/  IMAD.U32 R2, RZ, RZ, UR6 ;  /* 0x00000006ff027e24 */ /* 0x000fe2000f8e00ff */
[----:B------:R-:W-:-:S05]  /*1100*/  MOV R3, UR7 ;  /* 0x0000000700037c02 */ /* 0x000fca0008000f00 */
[----:B0-----:R-:W2:Y:S04]  /*1110*/  LDG.E R201, desc[UR36][R2.64] ;  /* 0x0000002402c97981 */ /* 0x001ea8000c1e1900 */
[----:B------:R-:W2:Y:S02]  /*1120*/  LDG.E R0, desc[UR36][R2.64+0x4] ;  /* 0x0000042402007981 */ /* 0x000ea4000c1e1900 */
[----:B--2---:R-:W-:-:S07]  /*1130*/  IMAD.IADD R201, R0, 0x1, -R201 ;  /* 0x0000000100c97824 */ /* 0x004fce00078e0ac9 */
.L_x_14836:
[----:B------:R-:W-:Y:S01]  /*1140*/  IMAD.U32 R214, RZ, RZ, UR4 ;  /* 0x00000004ffd67e24 */ /* 0x000fe2000f8e00ff */
[----:B------:R-:W-:Y:S06]  /*1150*/  @!P1 BRA `(.L_x_14837) ;  /* 0x0000000000209947 */ /* 0x000fec0003800000 */
[----:B------:R-:W-:Y:S02]  /*1160*/  R2UR UR6, R221 ;  /* 0x00000000dd0672ca */ /* 0x000fe400000e0000 */
[----:B------:R-:W-:-:S11]  /*1170*/  R2UR UR7, R223 ;  /* 0x00000000df0772ca */ /* 0x000fd600000e0000 */
[----:B------:R-:W-:-:S04]  /*1180*/  ULEA UR4, UP0, UR6, UR8, 0x2 ;  /* 0x0000000806047291 */ /* 0x000fc8000f80103f */
[----:B------:R-:W-:Y:S02]  /*1190*/  ULEA.HI.X UR6, UR6, UR9, UR7, 0x2, UP0 ;  /* 0x0000000906067291 */ /* 0x000fe400080f1407 */
[----:B------:R-:W-:-:S04]  /*11a0*/  IMAD.U32 R2, RZ, RZ, UR4 ;  /* 0x00000004ff027e24 */ /* 0x000fc8000f8e00ff */
[----:B------:R-:W-:-:S05]  /*11b0*/  IMAD.U32 R3, RZ, RZ, UR6 ;  /* 0x00000006ff037e24 */ /* 0x000fca000f8e00ff */
[----:B------:R1:W5:Y:S01]  /*11c0*/  LDG.E R214, desc[UR36][R2.64] ;  /* 0x0000002402d67981 */ /* 0x000362000c1e1900 */
[----:B------:R-:W-:Y:S05]  /*11d0*/  BRA `(.L_x_14838) ;  /* 0x0000000000307947 */ /* 0x000fea0003800000 */
.L_x_14837:
[----:B------:R-:W-:Y:S02]  /*11e0*/  ULDC.64 UR6, c[0x0][0xb00] ;  /* 0x0002c00000067ab9 */ /* 0x000fe40000000a00 */
[----:B------:R-:W-:-:S04]  /*11f0*/  ISETP.NE.U32.AND P0, PT, RZ, UR6, PT ;  /* 0x00000006ff007c0c */ /* 0x000fc8000bf05070 */
[----:B------:R-:W-:-:S13]  /*1200*/  ISETP.NE.AND.EX P0, PT, RZ, UR7, PT, P0 ;  /* 0x00000007ff007c0c */ /* 0x000fda000bf05300 */
[----:B------:R-:W-:Y:S05]  /*1210*/  @!P0 BRA `(.L_x_14838) ;  /* 0x0000000000208947 */ /* 0x000fea0003800000 */
[----:B------:R-:W-:Y:S01]  /*1220*/  R2UR UR4, R221 ;  /* 0x00000000dd0472ca */ /* 0x000fe200000e0000 */
[----:B------:R-:W-:-:S12]  /*1230*/  ULDC.64 UR6, c[0x0][0xb00] ;  /* 0x0002c00000067ab9 */ /* 0x000fd80000000a00 */
[----:B------:R-:W-:-:S06]  /*1240*/  UIMAD.WIDE UR6, UR4, 0x4, UR6 ;  /* 0x00000004040678a5 */ /* 0x000fcc000f8e0206 */
[----:B------:R-:W-:Y:S02]  /*1250*/  IMAD.U32 R2, RZ, RZ, UR6 ;  /* 0x00000006ff027e24 */ /* 0x000fe4000f8e00ff */
[----:B------:R-:W-:-:S05]  /*1260*/  IMAD.U32 R3, RZ, RZ, UR7 ;  /* 0x00000007ff037e24 */ /* 0x000fca000f8e00ff */
[----:B------:R-:W2:Y:S04]  /*1270*/  LDG.E R214, desc[UR36][R2.64] ;  /* 0x0000002402d67981 */ /* 0x000ea8000c1e1900 */
[----:B------:R-:W2:Y:S02]  /*1280*/  LDG.E R5, desc[UR36][R2.64+0x4] ;  /* 0x0000042402057981 */ /* 0x000ea4000c1e1900 */
[----:B--2---:R-:W-:-:S07]  /*1290*/  IADD3 R214, -R214, R5, RZ ;  /* 0x00000005d6d67210 */ /* 0x004fce0007ffe1ff */
.L_x_14838:
[----:B------:R-:W2:Y:S01]  /*12a0*/  LDC R0, c[0x0][0x448] ;  /* 0x00011200ff007b82 */ /* 0x000ea20000000800 */
[----:B------:R-:W-:Y:S01]  /*12b0*/  USHF.L.U32 UR61, UR5, 0x7, URZ ;  /* 0x00000007053d7899 */ /* 0x000fe2000800063f */
[----:B-----5:R-:W-:Y:S01]  /*12c0*/  IMAD.IADD R214, R214, 0x1, -R7 ;  /* 0x00000001d6d67824 */ /* 0x020fe200078e0a07 */
[----:B------:R-:W-:Y:S01]  /*12d0*/  CS2R R148, SRZ ;  /* 0x0000000000947805 */ /* 0x000fe2000001ff00 */
[----:B------:R-:W-:Y:S01]  /*12e0*/  IMAD.MOV.U32 R150, RZ, RZ, RZ ;  /* 0x000000ffff967224 */ /* 0x000fe200078e00ff */
[----:B------:R-:W-:Y:S01]  /*12f0*/  UIADD3 UR4, UR61, 0x7f, URZ ;  /* 0x0000007f3d047890 */ /* 0x000fe2000fffe03f */
[----:B------:R-:W-:Y:S02]  /*1300*/  CS2R R146, SRZ ;  /* 0x0000000000927805 */ /* 0x000fe4000001ff00 */
[----:B01----:R-:W-:Y:S02]  /*1310*/  IADD3 R3, R214, 0x60, -R201 ;  /* 0x00000060d6037810 */ /* 0x003fe40007ffe8c9 */
        /* <DEDUP_REMOVED lines=16> */
[----:B--2---:R-:W-:Y:S01]  /*1420*/  ISETP.NE.AND P0, PT, R0, 0x1, PT ;  /* 0x000000010000780c */ /* 0x004fe20003f05270 */
[----:B------:R-:W-:Y:S01]  /*1430*/  IMAD.U32 R0, RZ, RZ, UR4 ;  /* 0x00000004ff007e24 */ /* 0x000fe2000f8e00ff */
        /* <DEDUP_REMOVED lines=10> */
[----:B------:R-:W-:Y:S01]  /*14e0*/  CS2R R86, SRZ ;  /* 0x0000000000567805 */ /* 0x000fe2000001ff00 */
[----:B------:R-:W0:Y:S01]  /*14f0*/  @P0 LDC R2, c[0x0][0x44c] ;  /* 0x00011300ff020b82 */ /* 0x000e220000000800 */
[----:B------:R-:W-:Y:S02]  /*1500*/  CS2R R92, SRZ ;  /* 0x00000000005c7805 */ /* 0x000fe4000001ff00 */
[----:B------:R-:W-:Y:S02]  /*1510*/  CS2R R90, SRZ ;  /* 0x00000000005a7805 */ /* 0x000fe4000001ff00 */
[----:B------:R-:W-:-:S02]  /*1520*/  CS2R R88, SRZ ;  /* 0x0000000000587805 */ /* 0x000fc4000001ff00 */
[----:B------:R-:W-:Y:S02]  /*1530*/  CS2R R82, SRZ ;  /* 0x0000000000527805 */ /* 0x000fe4000001ff00 */
[----:B------:R-:W-:Y:S02]  /*1540*/  CS2R R84, SRZ ;  /* 0x0000000000547805 */ /* 0x000fe4000001ff00 */
[----:B------:R-:W-:Y:S02]  /*1550*/  CS2R R8, SRZ ;  /* 0x0000000000087805 */ /* 0x000fe4000001ff00 */
[----:B------:R-:W-:Y:S01]  /*1560*/  CS2R R80, SRZ ;  /* 0x0000000000507805 */ /* 0x000fe2000001ff00 */
[----:B------:R-:W1:Y:S01]  /*1570*/  @P0 LDC R5, c[0x0][0x450] ;  /* 0x00011400ff050b82 */ /* 0x000e620000000800 */
        /* <DEDUP_REMOVED lines=15> */
[----:B0-----:R-:W-:Y:S01]  /*1670*/  @P0 IMAD.HI.U32 R2, R2, UR4, RZ ;  /* 0x0000000402020c27 */ /* 0x001fe2000f8e00ff */
[----:B------:R-:W-:Y:S02]  /*1680*/  CS2R R48, SRZ ;  /* 0x0000000000307805 */ /* 0x000fe4000001ff00 */
[----:B------:R-:W-:Y:S02]  /*1690*/  CS2R R42, SRZ ;  /* 0x00000000002a7805 */ /* 0x000fe4000001ff00 */
[----:B------:R-:W-:Y:S02]  /*16a0*/  CS2R R44, SRZ ;  /* 0x00000000002c7805 */ /* 0x000fe4000001ff00 */
[----:B------:R-:W-:Y:S02]  /*16b0*/  CS2R R160, SRZ ;  /* 0x0000000000a07805 */ /* 0x000fe4000001ff00 */
[----:B------:R-:W-:-:S02]  /*16c0*/  CS2R R40, SRZ ;  /* 0x0000000000287805 */ /* 0x000fc4000001ff00 */
[----:B------:R-:W-:Y:S02]  /*16d0*/  CS2R R34, SRZ ;  /* 0x0000000000227805 */ /* 0x000fe4000001ff00 */
[----:B------:R-:W-:Y:S02]  /*16e0*/  CS2R R36, SRZ ;  /* 0x0000000000247805 */ /* 0x000fe4000001ff00 */
[----:B-1----:R-:W-:Y:S01]  /*16f0*/  @P0 SHF.R.U32.HI R0, RZ, R5, R2 ;  /* 0x00000005ff000219 */ /* 0x002fe20000011602 */
[----:B------:R-:W-:Y:S01]  /*1700*/  VIADD R2, R214, 0x5f ;  /* 0x0000005fd6027836 */ /* 0x000fe20000000000 */
[----:B------:R-:W-:Y:S02]  /*1710*/  PLOP3.LUT P0, PT, PT, PT, PT, 0x80, 0x0 ;  /* 0x000000000000781c */ /* 0x000fe40003f0f070 */
[----:B------:R-:W-:Y:S02]  /*1720*/  CS2R R162, SRZ ;  /* 0x0000000000a27805 */ /* 0x000fe4000001ff00 */
[----:B------:R-:W-:Y:S01]  /*1730*/  CS2R R32, SRZ ;  /* 0x0000000000207805 */ /* 0x000fe2000001ff00 */
[----:B------:R-:W-:Y:S01]  /*1740*/  IMAD.IADD R0, R3, 0x1, R0 ;  /* 0x0000000103007824 */ /* 0x000fe200078e0200 */
[----:B------:R-:W-:Y:S01]  /*1750*/  CS2R R26, SRZ ;  /* 0x00000000001a7805 */ /* 0x000fe2000001ff00 */
[----:B------:R-:W-:Y:S01]  /*1760*/  IMAD.HI R2, R2, 0x2aaaaaab, RZ ;  /* 0x2aaaaaab02027827 */ /* 0x000fe200078e02ff */
[----:B------:R-:W-:-:S02]  /*1770*/  CS2R R28, SRZ ;  /* 0x00000000001c7805 */ /* 0x000fc4000001ff00 */
[----:B------:R-:W-:Y:S01]  /*1780*/  CS2R R24, SRZ ;  /* 0x0000000000187805 */ /* 0x000fe2000001ff00 */
[----:B------:R-:W-:Y:S01]  /*1790*/  IMAD.HI R0, R0, 0x2aaaaaab, RZ ;  /* 0x2aaaaaab00007827 */ /* 0x000fe200078e02ff */
[----:B------:R-:W-:-:S03]  /*17a0*/  SHF.R.U32.HI R3, RZ, 0x1f, R2 ;  /* 0x0000001fff037819 */ /* 0x000fc60000011602 */
[----:B------:R-:W-:Y:S01]  /*17b0*/  IMAD.MOV.U32 R10, RZ, RZ, RZ ;  /* 0x000000ffff0a7224 */ /* 0x000fe200078e00ff */
[----:B------:R-:W-:Y:S02]  /*17c0*/  SHF.R.U32.HI R5, RZ, 0x1f, R0 ;  /* 0x0000001fff057819 */ /* 0x000fe40000011600 */
[----:B------:R-:W-:Y:S02]  /*17d0*/  LEA.HI.SX32 R3, R2, R3, 0x1c ;  /* 0x0000000302037211 */ /* 0x000fe400078fe2ff */
[----:B------:R-:W-:-:S04]  /*17e0*/  LEA.HI.SX32 R0, R0, R5, 0x1c ;  /* 0x0000000500007211 */ /* 0x000fc800078fe2ff */
[----:B------:R-:W-:Y:S02]  /*17f0*/  VIMNMX R203, R3, R0, PT ;  /* 0x0000000003cb7248 */ /* 0x000fe40003fe0100 */
[----:B------:R-:W-:Y:S01]  /*1800*/  CS2R R2, SRZ ;  /* 0x0000000000027805 */ /* 0x000fe2000001ff00 */
[----:B------:R-:W-:Y:S01]  /*1810*/  IMAD.MOV.U32 R0, RZ, RZ, RZ ;  /* 0x000000ffff007224 */ /* 0x000fe200078e00ff */
        /* <DEDUP_REMOVED lines=41> */
.L_x_14840:
[----:B------:R-:W-:Y:S01]  /*1ab0*/  LEA.HI R0, R225, R225, RZ, 0x1 ;  /* 0x000000e1e1007211 */ /* 0x000fe200078f08ff */
[----:B------:R-:W0:Y:S03]  /*1ac0*/  S2R R2, SR_TID.X ;  /* 0x0000000000027919 */ /* 0x000e260000002100 */
[----:B------:R-:W-:-:S05]  /*1ad0*/  LOP3.LUT R0, R0, 0xfffffffe, RZ, 0xc0, !PT ;  /* 0xfffffffe00007812 */ /* 0x000fca00078ec0ff */
[----:B------:R-:W-:-:S05]  /*1ae0*/  IMAD.IADD R0, R225, 0x1, -R0 ;  /* 0x00000001e1007824 */ /* 0x000fca00078e0a00 */
[----:B------:R-:W-:-:S04]  /*1af0*/  SHF.L.U32 R0, R0, 0x1f, RZ ;  /* 0x0000001f00007819 */ /* 0x000fc800000006ff */
[----:B------:R-:W1:Y:S01]  /*1b00*/  SYNCS.PHASECHK.TRANS64.TRYWAIT P0, [UR40+0x32400], R0 ;  /* 0x03240000ff0075a7 */ /* 0x000e620008000168 */
[----:B0-----:R-:W-:-:S04]  /*1b10*/  SHF.R.U32.HI R2, RZ, 0x7, R2 ;  /* 0x00000007ff027819 */ /* 0x001fc80000011602 */
[----:B------:R-:W-:Y:S01]  /*1b20*/  IADD3 R208, R2, 0x8, RZ ;  /* 0x0000000802d07810 */ /* 0x000fe20007ffe0ff */
[----:B-1----:R-:W-:Y:S06]  /*1b30*/  @!P0 BRA `(.L_x_14841) ;  /* 0x0000012000ec8947 */ /* 0x002fec0003800000 */
.L_x_14987:
[----:B------:R-:W2:Y:S01]  /*1b40*/  LDL R2, [R1] ;  /* 0x0000000001027983 */ /* 0x000ea20000100800 */
[----:B------:R-:W-:Y:S05]  /*1b50*/  WARPSYNC.ALL ;  /* 0x0000000000007948 */ /* 0x000fea0003800000 */
[----:B------:R1:W-:Y:S01]  /*1b60*/  BAR.SYNC.DEFER_BLOCKING R208, 0x100 ;  /* 0x000400d00000751d */ /* 0x0003e20000010000 */
[----:B--2---:R-:W-:-:S13]  /*1b70*/  R2UR UR4, R2 ;  /* 0x00000000020472ca */ /* 0x004fda00000e0000 */
[----:B------:R-:W-:-:S05]  /*1b80*/  IMAD.U32 R2, RZ, RZ, UR4 ;  /* 0x00000004ff027e24 */ /* 0x000fca000f8e00ff */
[----:B------:R-:W-:-:S13]  /*1b90*/  ISETP.NE.AND P0, PT, R2, 0x3, PT ;  /* 0x000000030200780c */ /* 0x000fda0003f05270 */
[----:B-1----:R-:W-:Y:S05]  /*1ba0*/  @!P0 BRA `(.L_x_14842) ;  /* 0x0000000000048947 */ /* 0x002fea0003800000 */
[----:B------:R-:W-:Y:S01]  /*1bb0*/  BPT.TRAP 0x1 ;  /* 0x000000040000795c */ /* 0x000fe20000300000 */
.L_x_14842:
[----:B------:R-:W-:Y:S01]  /*1bc0*/  ULEA UR6, UR38, UR40, 0x3 ;  /* 0x0000002826067291 */ /* 0x000fe2000f8e183f */
[----:B------:R-:W-:-:S05]  /*1bd0*/  IMAD.U32 R2, RZ, RZ, UR39 ;  /* 0x00000027ff027e24 */ /* 0x000fca000f8e00ff */
[----:B------:R-:W-:-:S04]  /*1be0*/  SHF.L.U32 R2, R2, 0x1f, RZ ;  /* 0x0000001f02027819 */ /* 0x000fc800000006ff */
[----:B------:R1:W2:Y:S01]  /*1bf0*/  SYNCS.PHASECHK.TRANS64.TRYWAIT P1, [UR6+0x32430], R2 ;  /* 0x03243002ff0075a7 */ /* 0x0002a20008020146 */
[----:B------:R-:W-:Y:S05]  /*1c00*/  @!P0 BRA `(.L_x_14843) ;  /* 0x0000000000048947 */ /* 0x000fea0003800000 */
[----:B------:R-:W-:Y:S01]  /*1c10*/  BPT.TRAP 0x1 ;  /* 0x000000040000795c */ /* 0x000fe20000300000 */
.L_x_14843:
[----:B--2---:R-:W-:Y:S05]  /*1c20*/  @P1 BRA `(.L_x_14844) ;  /* 0x0000000000081947 */ /* 0x004fea0003800000 */
[----:B------:R-:W2:Y:S02]  /*1c30*/  SYNCS.PHASECHK.TRANS64.TRYWAIT P1, [UR6+0x32430], R2 ;  /* 0x03243002ff0075a7 */ /* 0x000ea40008020146 */
[----:B--2---:R-:W-:Y:S05]  /*1c40*/  @!P1 BRA `(.L_x_14845) ;  /* 0x0000012000c09947 */ /* 0x004fea0003800000 */
.L_x_14844:
        /* <DEDUP_REMOVED lines=48> */
.L_x_14988:
[----:B------:R-:W-:Y:S05]  /*1f50*/  @!P0 BRA `(.L_x_14847) ;  /* 0x0000000000048947 */ /* 0x000fea0003800000 */
[----:B------:R-:W-:Y:S01]  /*1f60*/  BPT.TRAP 0x1 ;  /* 0x000000040000795c */ /* 0x000fe20000300000 */
.L_x_14847:
[----:B------:R2:W3:Y:S01]  /*1f70*/  SYNCS.PHASECHK.TRANS64.TRYWAIT P1, [UR6+0x32450], R2 ;  /* 0x03245002ff0075a7 */ /* 0x0004e20008020146 */
[----:B------:R-:W-:Y:S05]  /*1f80*/  @!P0 BRA `(.L_x_14848) ;  /* 0x0000000000048947 */ /* 0x000fea0003800000 */
[----:B------:R-:W-:Y:S01]  /*1f90*/  BPT.TRAP 0x1 ;  /* 0x000000040000795c */ /* 0x000fe20000300000 */
.L_x_14848:
[----:B---3--:R-:W-:Y:S05]  /*1fa0*/  @P1 BRA `(.L_x_14849) ;  /* 0x0000000000081947 */ /* 0x008fea0003800000 */
[----:B------:R-:W3:Y:S02]  /*1fb0*/  SYNCS.PHASECHK.TRANS64.TRYWAIT P1, [UR6+0x32450], R2 ;  /* 0x03245002ff0075a7 */ /* 0x000ee40008020146 */
[----:B---3--:R-:W-:Y:S05]  /*1fc0*/  @!P1 BRA `(.L_x_14850) ;  /* 0x0000012000109947 */ /* 0x008fea0003800000 */
.L_x_14849:
        /* <DEDUP_REMOVED lines=28> */
[----:B------:R-:W-:Y:S01]  /*2190*/  IMAD.U32 R10, RZ, RZ, UR12 ;  /* 0x0000000cff0a7e24 */ /* 0x000fe2000f8e00ff */
        /* <DEDUP_REMOVED lines=113> */
.L_x_14851:
[----:B------:R-:W1:Y:S01]  /*28b0*/  LDC R4, c[0x0][0x448] ;  /* 0x00011200ff047b82 */ /* 0x000e620000000800 */
[----:B------:R-:W-:Y:S01]  /*28c0*/  ULDC UR4, c[0x0][0xad0] ;  /* 0x0002b40000047ab9 */ /* 0x000fe20000000800 */
[----:B------:R-:W-:Y:S01]  /*28d0*/  ULDC UR5, c[0x0][0xa80] ;  /* 0x0002a00000057ab9 */ /* 0x000fe20000000800 */
[----:B------:R-:W-:Y:S01]  /*28e0*/  FMUL.FTZ R24, R24, UR4 ;  /* 0x0000000418187c20 */ /* 0x000fe20008410000 */
[----:B------:R-:W-:Y:S01]  /*28f0*/  FMUL.FTZ R25, R25, UR4 ;  /* 0x0000000419197c20 */ /* 0x000fe20008410000 */
[----:B------:R-:W-:Y:S01]  /*2900*/  FMUL.FTZ R32, R32, UR4 ;  /* 0x0000000420207c20 */ /* 0x000fe20008410000 */
[----:B------:R-:W-:Y:S01]  /*2910*/  FMUL.FTZ R33, R33, UR4 ;  /* 0x0000000421217c20 */ /* 0x000fe20008410000 */
[----:B------:R2:W3:Y:S01]  /*2920*/  MUFU.TANH R72, R24 ;  /* 0x0000001800487308 */ /* 0x0004e20000002400 */
        /* <DEDUP_REMOVED lines=16> */
[----:B-1----:R-:W-:Y:S01]  /*2a30*/  ISETP.NE.AND P6, PT, R4, 0x1, PT ;  /* 0x000000010400780c */ /* 0x002fe20003fc5270 */
[----:B------:R-:W-:-:S02]  /*2a40*/  VIADD R4, R215, UR61 ;  /* 0x0000003dd7047c36 */ /* 0x000fc40008000000 */
        /* <DEDUP_REMOVED lines=11> */
[----:B------:R-:W3:Y:S01]  /*2b00*/  @P6 LDC R5, c[0x0][0x44c] ;  /* 0x00011300ff056b82 */ /* 0x000ee20000000800 */
[----:B------:R-:W-:Y:S01]  /*2b10*/  FMUL.FTZ R49, R49, UR4 ;  /* 0x0000000431317c20 */ /* 0x000fe20008410000 */
[----:B------:R-:W-:Y:S01]  /*2b20*/  MUFU.TANH R28, R28 ;  /* 0x0000001c001c7308 */ /* 0x000fe20000002400 */
[----:B------:R-:W-:Y:S01]  /*2b30*/  FMUL.FTZ R39, R39, UR4 ;  /* 0x0000000427277c20 */ /* 0x000fe20008410000 */
[----:B------:R-:W-:Y:S01]  /*2b40*/  FMUL.FTZ R60, R60, UR4 ;  /* 0x000000043c3c7c20 */ /* 0x000fe20008410000 */
[----:B------:R-:W-:Y:S01]  /*2b50*/  FMUL.FTZ R42, R42, UR4 ;  /* 0x000000042a2a7c20 */ /* 0x000fe20008410000 */
[----:B------:R-:W-:Y:S01]  /*2b60*/  FMUL.FTZ R43, R43, UR4 ;  /* 0x000000042b2b7c20 */ /* 0x000fe20008410000 */
[----:B------:R-:W-:Y:S01]  /*2b70*/  FMUL.FTZ R46, R46, UR4 ;  /* 0x000000042e2e7c20 */ /* 0x000fe20008410000 */
[----:B--2---:R-:W2:Y:S01]  /*2b80*/  @P6 LDC R24, c[0x0][0x450] ;  /* 0x00011400ff186b82 */ /* 0x004ea20000000800 */
        /* <DEDUP_REMOVED lines=18> */
[----:B------:R-:W-:Y:S02]  /*2cb0*/  UIADD3 UR10, UR6, 0x32440, URZ ;  /* 0x00032440060a7890 */ /* 0x000fe4000fffe03f */
[----:B------:R-:W-:Y:S02]  /*2cc0*/  ULOP3.LUT UR7, UR7, 0x3000000, URZ, 0xfc, !UPT ;  /* 0x0300000007077892 */ /* 0x000fe4000f8efc3f */
[----:B------:R-:W-:Y:S01]  /*2cd0*/  UPRMT UR10, UR48, 0x654, UR10 ;  /* 0x00000654300a7896 */ /* 0x000fe2000800000a */
[----:B--2---:R-:W-:Y:S01]  /*2ce0*/  @P6 SHF.R.U32.HI R4, RZ, R24, R5 ;  /* 0x00000018ff046219 */ /* 0x004fe20000011605 */
[----:B------:R-:W-:Y:S01]  /*2cf0*/  IMAD R5, R203, -0x60, R214 ;  /* 0xffffffa0cb057824 */ /* 0x000fe200078e02d6 */
[----:B------:R-:W-:Y:S01]  /*2d00*/  MUFU.TANH R37, R37 ;  /* 0x0000002500257308 */ /* 0x000fe20000002400 */
[----:B------:R-:W-:-:S02]  /*2d10*/  UIMAD UR4, UR38, 0xc00, UR7 ;  /* 0x00000c00260478a4 */ /* 0x000fc4000f8e0207 */
[----:B------:R-:W2:Y:S01]  /*2d20*/  SHFL.IDX PT, R21, R4, RZ, 0x1c1f ;  /* 0x001c1fff04157589 */ /* 0x000ea200000e0000 */
[----:B------:R-:W-:Y:S01]  /*2d30*/  IADD3 R5, R5, 0x60, RZ ;  /* 0x0000006005057810 */ /* 0x000fe20007ffe0ff */
[----:B------:R-:W-:Y:S01]  /*2d40*/  UMOV UR11, 0x40000040 ;  /* 0x40000040000b7882 */ /* 0x000fe20000000000 */
[----:B------:R-:W-:Y:S01]  /*2d50*/  SYNCS.ARRIVE.TRANS64.RED.A1T0 RZ, [UR10], RZ ;  /* 0x000000ffffff79a7 */ /* 0x000fe2000810040a */
[----:B----4-:R4:W5:Y:S01]  /*2d60*/  SHFL.IDX PT, R25, R4, 0x1, 0x1c1f ;  /* 0x003c1f0004197f89 */ /* 0x01096200000e0000 */
[----:B------:R-:W3:Y:S01]  /*2d70*/  MUFU.TANH R45, R45 ;  /* 0x0000002d002d7308 */ /* 0x000ee20000002400 */
[----:B------:R-:W-:Y:S01]  /*2d80*/  IMAD R24, R216, -0x2, R5 ;  /* 0xfffffffed8187824 */ /* 0x000fe200078e0205 */
[----:B------:R-:W-:-:S04]  /*2d90*/  UMOV UR10, UR4 ;  /* 0x00000004000a7c82 */ /* 0x000fc80008000000 */
[--C-:B------:R-:W-:Y:S02]  /*2da0*/  IADD3 R5, -R201, 0x1, R24.reuse ;  /* 0x00000001c9057810 */ /* 0x100fe40007ffe118 */
[----:B------:R-:W3:Y:S08]  /*2db0*/  MUFU.TANH R52, R52 ;  /* 0x0000003400347308 */ /* 0x000ef00000002400 */
[----:B------:R-:W3:Y:S01]  /*2dc0*/  MUFU.TANH R53, R53 ;  /* 0x0000003500357308 */ /* 0x000ee20000002400 */
[----:B--2---:R-:W-:-:S04]  /*2dd0*/  VIADDMNMX R21, R21, R5, R24, PT ;  /* 0x0000000515157246 */ /* 0x004fc80003800118 */
[----:B------:R-:W-:-:S03]  /*2de0*/  ISETP.GT.AND P5, PT, R21, RZ, PT ;  /* 0x000000ff1500720c */ /* 0x000fc60003fa4270 */
[----:B------:R-:W-:Y:S01]  /*2df0*/  MUFU.TANH R29, R29 ;  /* 0x0000001d001d7308 */ /* 0x000fe20000002400 */
[C---:B------:R-:W-:Y:S02]  /*2e00*/  ISETP.GT.AND P4, PT, R21.reuse, 0x1, PT ;  /* 0x000000011500780c */ /* 0x040fe40003f84270 */
[----:B----4-:R-:W-:Y:S02]  /*2e10*/  FSEL R4, R72, -INF , P5 ;  /* 0xff80000048047808 */ /* 0x010fe40002800000 */
[C---:B------:R-:W-:Y:S02]  /*2e20*/  ISETP.GT.AND P2, PT, R21.reuse, 0x10, PT ;  /* 0x000000101500780c */ /* 0x040fe40003f44270 */
[----:B------:R-:W-:Y:S01]  /*2e30*/  ISETP.GT.AND P5, PT, R21, 0x11, PT ;  /* 0x000000111500780c */ /* 0x000fe20003fa4270 */
[----:B------:R-:W-:Y:S01]  /*2e40*/  MUFU.TANH R48, R48 ;  /* 0x0000003000307308 */ /* 0x000fe20000002400 */
[----:B-----5:R-:W-:Y:S02]  /*2e50*/  VIADDMNMX R25, R25, R5, R24, PT ;  /* 0x0000000519197246 */ /* 0x020fe40003800118 */
[----:B------:R-:W-:-:S02]  /*2e60*/  ISETP.GT.AND P3, PT, R21, 0x8, PT ;  /* 0x000000081500780c */ /* 0x000fc40003f64270 */
[----:B------:R-:W-:Y:S02]  /*2e70*/  FSEL R24, R73, -INF , P4 ;  /* 0xff80000049187808 */ /* 0x000fe40002000000 */
[----:B------:R-:W-:Y:S01]  /*2e80*/  ISETP.GT.AND P4, PT, R21, 0x18, PT ;  /* 0x000000181500780c */ /* 0x000fe20003f84270 */
[----:B------:R-:W2:Y:S01]  /*2e90*/  MUFU.TANH R56, R56 ;  /* 0x0000003800387308 */ /* 0x000ea20000002400 */
[----:B0-----:R-:W-:Y:S02]  /*2ea0*/  FSEL R171, R32, -INF , P2 ;  /* 0xff80000020ab7808 */ /* 0x001fe40001000000 */
[----:B-1----:R-:W-:Y:S02]  /*2eb0*/  FSEL R172, R33, -INF , P5 ;  /* 0xff80000021ac7808 */ /* 0x002fe40002800000 */
[C---:B------:R-:W-:Y:S02]  /*2ec0*/  ISETP.GT.AND P2, PT, R21.reuse, 0x21, PT ;  /* 0x000000211500780c */ /* 0x040fe40003f44270 */
[----:B------:R-:W-:Y:S01]  /*2ed0*/  ISETP.GT.AND P5, PT, R21, 0x28, PT ;  /* 0x000000281500780c */ /* 0x000fe20003fa4270 */
[----:B------:R-:W0:Y:S01]  /*2ee0*/  MUFU.TANH R61, R61 ;  /* 0x0000003d003d7308 */ /* 0x000e220000002400 */
[----:B------:R-:W-:-:S02]  /*2ef0*/  FSEL R173, R36, -INF , P4 ;  /* 0xff80000024ad7808 */ /* 0x000fc40002000000 */
[----:B------:R-:W-:Y:S02]  /*2f00*/  ISETP.GT.AND P4, PT, R21, 0x29, PT ;  /* 0x000000291500780c */ /* 0x000fe40003f84270 */
[----:B------:R-:W-:Y:S02]  /*2f10*/  FSEL R181, R41, -INF , P2 ;  /* 0xff80000029b57808 */ /* 0x000fe40001000000 */
[----:B---3--:R-:W-:Y:S01]  /*2f20*/  FSEL R183, R44, -INF , P5 ;  /* 0xff8000002cb77808 */ /* 0x008fe20002800000 */
[----:B------:R-:W1:Y:S01]  /*2f30*/  MUFU.TANH R64, R64 ;  /* 0x0000004000407308 */ /* 0x000e620000002400 */
[C---:B------:R-:W-:Y:S02]  /*2f40*/  ISETP.GT.AND P2, PT, R21.reuse, 0x38, PT ;  /* 0x000000381500780c */ /* 0x040fe40003f44270 */
[C---:B------:R-:W-:Y:S02]  /*2f50*/  ISETP.GT.AND P5, PT, R21.reuse, 0x39, PT ;  /* 0x000000391500780c */ /* 0x040fe40003fa4270 */
[----:B------:R-:W-:-:S02]  /*2f60*/  ISETP.GT.AND P1, PT, R21, 0x9, PT ;  /* 0x000000091500780c */ /* 0x000fc40003f24270 */
[----:B------:R-:W-:Y:S01]  /*2f70*/  FMNMX.FTZ R5, R4, R24, !PT ;  /* 0x0000001804057209 */ /* 0x000fe20007810000 */
[----:B------:R-:W3:Y:S01]  /*2f80*/  MUFU.TANH R57, R57 ;  /* 0x0000003900397308 */ /* 0x000ee20000002400 */
[----:B------:R-:W-:Y:S02]  /*2f90*/  FSEL R185, R45, -INF , P4 ;  /* 0xff8000002db97808 */ /* 0x000fe40002000000 */
[----:B------:R-:W-:Y:S02]  /*2fa0*/  ISETP.GT.AND P4, PT, R21, 0x40, PT ;  /* 0x000000401500780c */ /* 0x000fe40003f84270 */
[----:B------:R-:W-:Y:S02]  /*2fb0*/  FSEL R205, R52, -INF , P2 ;  /* 0xff80000034cd7808 */ /* 0x000fe40001000000 */
[----:B------:R-:W-:Y:S01]  /*2fc0*/  FSEL R207, R53, -INF , P5 ;  /* 0xff80000035cf7808 */ /* 0x000fe20002800000 */
[----:B------:R4:W-:Y:S01]  /*2fd0*/  MUFU.TANH R74, R26 ;  /* 0x0000001a004a7308 */ /* 0x0009e20000002400 */
[----:B------:R-:W-:-:S02]  /*2fe0*/  ISETP.GT.AND P2, PT, R21, 0x49, PT ;  /* 0x000000491500780c */ /* 0x000fc40003f44270 */
[C---:B------:R-:W-:Y:S02]  /*2ff0*/  ISETP.GT.AND P5, PT, R21.reuse, 0x50, PT ;  /* 0x000000501500780c */ /* 0x040fe40003fa4270 */
[----:B--2---:R-:W-:Y:S02]  /*3000*/  FSEL R195, R56, -INF , P4 ;  /* 0xff80000038c37808 */ /* 0x004fe40002000000 */
[C---:B------:R-:W-:Y:S01]  /*3010*/  ISETP.GT.AND P4, PT, R21.reuse, 0x51, PT ;  /* 0x000000511500780c */ /* 0x040fe20003f84270 */
[----:B------:R-:W2:Y:S01]  /*3020*/  MUFU.TANH R65, R65 ;  /* 0x0000004100417308 */ /* 0x000ea20000002400 */
[----:B----4-:R-:W-:Y:S02]  /*3030*/  FSEL R26, R28, -INF , P3 ;  /* 0xff8000001c1a7808 */ /* 0x010fe40001800000 */
[----:B------:R-:W-:Y:S02]  /*3040*/  ISETP.GT.AND P3, PT, R21, 0x19, PT ;  /* 0x000000191500780c */ /* 0x000fe40003f64270 */
[----:B------:R-:W-:-:S02]  /*3050*/  FSEL R28, R29, -INF , P1 ;  /* 0xff8000001d1c7808 */ /* 0x000fc40000800000 */
[----:B------:R-:W-:Y:S01]  /*3060*/  FSEL R174, R37, -INF , P3 ;  /* 0xff80000025ae7808 */ /* 0x000fe20001800000 */
[----:B------:R-:W4:Y:S01]  /*3070*/  MUFU.TANH R75, R27 ;  /* 0x0000001b004b7308 */ /* 0x000f220000002400 */
[C---:B------:R-:W-:Y:S02]  /*3080*/  ISETP.GT.AND P3, PT, R21.reuse, 0x30, PT ;  /* 0x000000301500780c */ /* 0x040fe40003f64270 */
[----:B------:R-:W-:Y:S02]  /*3090*/  FMNMX.FTZ R5, R26, R5, !PT ;  /* 0x000000051a057209 */ /* 0x000fe40007810000 */
[----:B------:R-:W-:Y:S02]  /*30a0*/  FSEL R202, R48, -INF , P3 ;  /* 0xff80000030ca7808 */ /* 0x000fe40001800000 */
[----:B------:R-:W-:Y:S01]  /*30b0*/  ISETP.GT.AND P3, PT, R21, 0x41, PT ;  /* 0x000000411500780c */ /* 0x000fe20003f64270 */
[----:B------:R-:W5:Y:S01]  /*30c0*/  MUFU.TANH R68, R68 ;  /* 0x0000004400447308 */ /* 0x000f620000002400 */
[----:B0-----:R-:W-:-:S02]  /*30d0*/  FSEL R192, R61, -INF , P2 ;  /* 0xff8000003dc07808 */ /* 0x001fc40001000000 */
[----:B-1----:R-:W-:Y:S02]  /*30e0*/  FSEL R161, R64, -INF , P5 ;  /* 0xff80000040a17808 */ /* 0x002fe40002800000 */
[C---:B------:R-:W-:Y:S02]  /*30f0*/  ISETP.GT.AND P2, PT, R25.reuse, RZ, PT ;  /* 0x000000ff1900720c */ /* 0x040fe40003f44270 */
[----:B------:R-:W-:Y:S01]  /*3100*/  ISETP.GT.AND P5, PT, R25, 0x1, PT ;  /* 0x000000011900780c */ /* 0x000fe20003fa4270 */
[----:B------:R0:W1:Y:S01]  /*3110*/  MUFU.TANH R76, R30 ;  /* 0x0000001e004c7308 */ /* 0x0000620000002400 */
[----:B---3--:R-:W-:Y:S02]  /*3120*/  FSEL R187, R57, -INF , P3 ;  /* 0xff80000039bb7808 */ /* 0x008fe40001800000 */
[----:B------:R-:W-:Y:S02]  /*3130*/  ISETP.GT.AND P3, PT, R21, 0x58, PT ;  /* 0x000000581500780c */ /* 0x000fe40003f64270 */
[----:B--2---:R-:W-:-:S02]  /*3140*/  FSEL R162, R65, -INF , P4 ;  /* 0xff80000041a27808 */ /* 0x004fc40002000000 */
[----:B------:R-:W-:Y:S01]  /*3150*/  ISETP.GT.AND P4, PT, R25, 0x8, PT ;  /* 0x000000081900780c */ /* 0x000fe20003f84270 */
[----:B------:R1:W2:Y:S01]  /*3160*/  MUFU.TANH R77, R31 ;  /* 0x0000001f004d7308 */ /* 0x0002a20000002400 */
[----:B0-----:R-:W-:Y:S02]  /*3170*/  FMNMX.FTZ R30, R28, R5, !PT ;  /* 0x000000051c1e7209 */ /* 0x001fe40007810000 */
[----:B------:R-:W-:Y:S02]  /*3180*/  FSEL R27, R74, -INF , P2 ;  /* 0xff8000004a1b7808 */ /* 0x000fe40001000000 */
[----:B------:R-:W-:Y:S02]  /*3190*/  FMNMX.FTZ R5, R171, R30, !PT ;  /* 0x0000001eab057209 */ /* 0x000fe40007810000 */
[----:B----4-:R-:W-:Y:S01]  /*31a0*/  FSEL R29, R75, -INF , P5 ;  /* 0xff8000004b1d7808 */ /* 0x010fe20002800000 */
[----:B------:R-:W0:Y:S01]  /*31b0*/  MUFU.TANH R40, R40 ;  /* 0x0000002800287308 */ /* 0x000e220000002400 */
[----:B-----5:R-:W-:-:S02]  /*31c0*/  FSEL R163, R68, -INF , P3 ;  /* 0xff80000044a37808 */ /* 0x020fc40001800000 */
[----:B------:R-:W-:Y:S02]  /*31d0*/  FMNMX.FTZ R32, R172, R5, !PT ;  /* 0x00000005ac207209 */ /* 0x000fe40007810000 */
[----:B------:R-:W-:Y:S02]  /*31e0*/  ISETP.GT.AND P3, PT, R25, 0x9, PT ;  /* 0x000000091900780c */ /* 0x000fe40003f64270 */
[----:B-1----:R-:W-:Y:S01]  /*31f0*/  FSEL R31, R76, -INF , P4 ;  /* 0xff8000004c1f7808 */ /* 0x002fe20002000000 */
[----:B------:R-:W1:Y:S01]  /*3200*/  MUFU.TANH R34, R34 ;  /* 0x0000002200227308 */ /* 0x000e620000002400 */
[----:B------:R-:W-:Y:S02]  /*3210*/  FMNMX.FTZ R30, R27, R29, !PT ;  /* 0x0000001d1b1e7209 */ /* 0x000fe40007810000 */
[----:B------:R-:W-:Y:S02]  /*3220*/  ISETP.GT.AND P1, PT, R21, 0x20, PT ;  /* 0x000000201500780c */ /* 0x000fe40003f24270 */
[----:B------:R-:W-:-:S02]  /*3230*/  FMNMX.FTZ R5, R173, R32, !PT ;  /* 0x00000020ad057209 */ /* 0x000fc40007810000 */
[----:B------:R-:W-:Y:S01]  /*3240*/  ISETP.GT.AND P2, PT, R25, 0x10, PT ;  /* 0x000000101900780c */ /* 0x000fe20003f44270 */
[----:B------:R-:W3:Y:S01]  /*3250*/  MUFU.TANH R35, R35 ;  /* 0x0000002300237308 */ /* 0x000ee20000002400 */
[----:B--2---:R-:W-:Y:S02]  /*3260*/  FSEL R33, R77, -INF , P3 ;  /* 0xff8000004d217808 */ /* 0x004fe40001800000 */
[----:B------:R-:W-:Y:S02]  /*3270*/  FMNMX.FTZ R30, R31, R30, !PT ;  /* 0x0000001e1f1e7209 */ /* 0x000fe40007810000 */
[----:B0-----:R-:W-:Y:S02]  /*3280*/  FSEL R179, R40, -INF , P1 ;  /* 0xff80000028b37808 */ /* 0x001fe40000800000 */
[----:B------:R-:W-:Y:S01]  /*3290*/  FMNMX.FTZ R32, R174, R5, !PT ;  /* 0x00000005ae207209 */ /* 0x000fe20007810000 */
[----:B------:R-:W0:Y:S01]  /*32a0*/  MUFU.TANH R38, R38 ;  /* 0x0000002600267308 */ /* 0x000e220000002400 */
[----:B------:R-:W-:-:S02]  /*32b0*/  ISETP.GT.AND P4, PT, R25, 0x11, PT ;  /* 0x000000111900780c */ /* 0x000fc40003f84270 */
[----:B-1----:R-:W-:Y:S02]  /*32c0*/  FSEL R175, R34, -INF , P2 ;  /* 0xff80000022af7808 */ /* 0x002fe40001000000 */
[----:B------:R-:W-:Y:S02]  /*32d0*/  FMNMX.FTZ R30, R33, R30, !PT ;  /* 0x0000001e211e7209 */ /* 0x000fe40007810000 */
[----:B------:R-:W-:Y:S01]  /*32e0*/  FMNMX.FTZ R32, R179, R32, !PT ;  /* 0x00000020b3207209 */ /* 0x000fe20007810000 */
[----:B------:R-:W1:Y:S01]  /*32f0*/  MUFU.TANH R49, R49 ;  /* 0x0000003100317308 */ /* 0x000e620000002400 */
[----:B------:R-:W-:Y:S02]  /*3300*/  ISETP.GT.AND P1, PT, R21, 0x31, PT ;  /* 0x000000311500780c */ /* 0x000fe40003f24270 */
[----:B------:R-:W-:Y:S02]  /*3310*/  ISETP.GT.AND P3, PT, R25, 0x18, PT ;  /* 0x000000181900780c */ /* 0x000fe40003f64270 */
[----:B---3--:R-:W-:-:S02]  /*3320*/  FSEL R176, R35, -INF , P4 ;  /* 0xff80000023b07808 */ /* 0x008fc40002000000 */
[----:B------:R-:W-:Y:S01]  /*3330*/  FMNMX.FTZ R5, R175, R30, !PT ;  /* 0x0000001eaf057209 */ /* 0x000fe20007810000 */
[----:B------:R-:W2:Y:S01]  /*3340*/  MUFU.TANH R39, R39 ;  /* 0x0000002700277308 */ /* 0x000ea20000002400 */
[----:B------:R-:W-:Y:S02]  /*3350*/  FMNMX.FTZ R32, R181, R32, !PT ;  /* 0x00000020b5207209 */ /* 0x000fe40007810000 */
[----:B------:R-:W-:Y:S02]  /*3360*/  ISETP.GT.AND P2, PT, R25, 0x19, PT ;  /* 0x000000191900780c */ /* 0x000fe40003f44270 */
[----:B0-----:R-:W-:Y:S02]  /*3370*/  FSEL R177, R38, -INF , P3 ;  /* 0xff80000026b17808 */ /* 0x001fe40001800000 */
[----:B------:R-:W-:Y:S01]  /*3380*/  FMNMX.FTZ R30, R176, R5, !PT ;  /* 0x00000005b01e7209 */ /* 0x000fe20007810000 */
[----:B------:R-:W0:Y:S01]  /*3390*/  MUFU.TANH R60, R60 ;  /* 0x0000003c003c7308 */ /* 0x000e220000002400 */
[----:B-1----:R-:W-:-:S02]  /*33a0*/  FSEL R204, R49, -INF , P1 ;  /* 0xff80000031cc7808 */ /* 0x002fc40000800000 */
[----:B------:R-:W-:Y:S02]  /*33b0*/  ISETP.GT.AND P1, PT, R21, 0x48, PT ;  /* 0x000000481500780c */ /* 0x000fe40003f24270 */
[----:B------:R-:W-:Y:S02]  /*33c0*/  FMNMX.FTZ R32, R183, R32, !PT ;  /* 0x00000020b7207209 */ /* 0x000fe40007810000 */
[----:B------:R-:W-:Y:S01]  /*33d0*/  ISETP.GT.AND P4, PT, R25, 0x20, PT ;  /* 0x000000201900780c */ /* 0x000fe20003f84270 */
[----:B------:R-:W1:Y:S01]  /*33e0*/  MUFU.TANH R42, R42 ;  /* 0x0000002a002a7308 */ /* 0x000e620000002400 */
[----:B--2---:R-:W-:Y:S02]  /*33f0*/  FSEL R178, R39, -INF , P2 ;  /* 0xff80000027b27808 */ /* 0x004fe40001000000 */
[----:B------:R-:W-:Y:S02]  /*3400*/  FMNMX.FTZ R5, R177, R30, !PT ;  /* 0x0000001eb1057209 */ /* 0x000fe40007810000 */
[----:B------:R-:W-:-:S02]  /*3410*/  ISETP.GT.AND P3, PT, R25, 0x21, PT ;  /* 0x000000211900780c */ /* 0x000fc40003f64270 */
[----:B------:R-:W-:Y:S01]  /*3420*/  FMNMX.FTZ R5, R178, R5, !PT ;  /* 0x00000005b2057209 */ /* 0x000fe20007810000 */
[----:B------:R-:W2:Y:S01]  /*3430*/  MUFU.TANH R43, R43 ;  /* 0x0000002b002b7308 */ /* 0x000ea20000002400 */
[----:B0-----:R-:W-:Y:S02]  /*3440*/  FSEL R190, R60, -INF , P1 ;  /* 0xff8000003cbe7808 */ /* 0x001fe40000800000 */
[----:B------:R-:W-:Y:S02]  /*3450*/  ISETP.GT.AND P1, PT, R21, 0x59, PT ;  /* 0x000000591500780c */ /* 0x000fe40003f24270 */
[----:B------:R-:W-:Y:S02]  /*3460*/  FMNMX.FTZ R21, R185, R32, !PT ;  /* 0x00000020b9157209 */ /* 0x000fe40007810000 */
[----:B------:R-:W-:Y:S01]  /*3470*/  ISETP.GT.AND P2, PT, R25, 0x28, PT ;  /* 0x000000281900780c */ /* 0x000fe20003f44270 */
[----:B------:R-:W0:Y:S01]  /*3480*/  MUFU.TANH R46, R46 ;  /* 0x0000002e002e7308 */ /* 0x000e220000002400 */
[----:B-1----:R-:W-:-:S02]  /*3490*/  FSEL R180, R42, -INF , P4 ;  /* 0xff8000002ab47808 */ /* 0x002fc40002000000 */
[----:B------:R-:W-:Y:S02]  /*34a0*/  FMNMX.FTZ R21, R202, R21, !PT ;  /* 0x00000015ca157209 */ /* 0x000fe40007810000 */
[----:B------:R-:W-:Y:S02]  /*34b0*/  FMNMX.FTZ R5, R180, R5, !PT ;  /* 0x00000005b4057209 */ /* 0x000fe40007810000 */
[----:B------:R-:W-:Y:S01]  /*34c0*/  FMNMX.FTZ R30, R204, R21, !PT ;  /* 0x00000015cc1e7209 */ /* 0x000fe20007810000 */
[----:B------:R-:W1:Y:S01]  /*34d0*/  MUFU.TANH R47, R47 ;  /* 0x0000002f002f7308 */ /* 0x000e620000002400 */
[----:B--2---:R-:W-:Y:S02]  /*34e0*/  FSEL R182, R43, -INF , P3 ;  /* 0xff8000002bb67808 */ /* 0x004fe40001800000 */
[----:B------:R-:W-:Y:S02]  /*34f0*/  ISETP.GT.AND P4, PT, R25, 0x29, PT ;  /* 0x000000291900780c */ /* 0x000fe40003f84270 */
[----:B------:R-:W-:-:S02]  /*3500*/  FMNMX.FTZ R5, R182, R5, !PT ;  /* 0x00000005b6057209 */ /* 0x000fc40007810000 */
[----:B------:R-:W-:Y:S01]  /*3510*/  FMNMX.FTZ R30, R205, R30, !PT ;  /* 0x0000001ecd1e7209 */ /* 0x000fe20007810000 */
[----:B------:R-:W2:Y:S01]  /*3520*/  MUFU.TANH R50, R50 ;  /* 0x0000003200327308 */ /* 0x000ea20000002400 */
[----:B0-----:R-:W-:Y:S02]  /*3530*/  FSEL R184, R46, -INF , P2 ;  /* 0xff8000002eb87808 */ /* 0x001fe40001000000 */
[----:B------:R-:W-:Y:S02]  /*3540*/  ISETP.GT.AND P3, PT, R25, 0x30, PT ;  /* 0x000000301900780c */ /* 0x000fe40003f64270 */
[----:B------:R-:W-:Y:S02]  /*3550*/  FMNMX.FTZ R5, R184, R5, !PT ;  /* 0x00000005b8057209 */ /* 0x000fe40007810000 */
[----:B------:R-:W-:Y:S01]  /*3560*/  FMNMX.FTZ R30, R207, R30, !PT ;  /* 0x0000001ecf1e7209 */ /* 0x000fe20007810000 */
[----:B------:R-:W0:Y:S01]  /*3570*/  MUFU.TANH R51, R51 ;  /* 0x0000003300337308 */ /* 0x000e220000002400 */
[----:B-1----:R-:W-:-:S02]  /*3580*/  FSEL R186, R47, -INF , P4 ;  /* 0xff8000002fba7808 */ /* 0x002fc40002000000 */
[----:B------:R-:W-:Y:S02]  /*3590*/  ISETP.GT.AND P2, PT, R25, 0x31, PT ;  /* 0x000000311900780c */ /* 0x000fe40003f44270 */
[----:B------:R-:W-:Y:S02]  /*35a0*/  FMNMX.FTZ R5, R186, R5, !PT ;  /* 0x00000005ba057209 */ /* 0x000fe40007810000 */
[----:B------:R-:W-:Y:S01]  /*35b0*/  FMNMX.FTZ R32, R195, R30, !PT ;  /* 0x0000001ec3207209 */ /* 0x000fe20007810000 */
[----:B------:R-:W1:Y:S01]  /*35c0*/  MUFU.TANH R54, R54 ;  /* 0x0000003600367308 */ /* 0x000e620000002400 */
[----:B--2---:R-:W-:Y:S02]  /*35d0*/  FSEL R196, R50, -INF , P3 ;  /* 0xff80000032c47808 */ /* 0x004fe40001800000 */
[----:B------:R-:W-:Y:S02]  /*35e0*/  ISETP.GT.AND P4, PT, R25, 0x38, PT ;  /* 0x000000381900780c */ /* 0x000fe40003f84270 */
[----:B------:R-:W-:-:S02]  /*35f0*/  FMNMX.FTZ R30, R196, R5, !PT ;  /* 0x00000005c41e7209 */ /* 0x000fc40007810000 */
[----:B------:R-:W-:Y:S01]  /*3600*/  ISETP.GT.AND P3, PT, R25, 0x39, PT ;  /* 0x000000391900780c */ /* 0x000fe20003f64270 */
[----:B------:R-:W2:Y:S01]  /*3610*/  MUFU.TANH R55, R55 ;  /* 0x0000003700377308 */ /* 0x000ea20000002400 */
[----:B0-----:R-:W-:Y:S02]  /*3620*/  FSEL R197, R51, -INF , P2 ;  /* 0xff80000033c57808 */ /* 0x001fe40001000000 */
[----:B------:R-:W-:Y:S02]  /*3630*/  FMNMX.FTZ R21, R187, R32, !PT ;  /* 0x00000020bb157209 */ /* 0x000fe40007810000 */
[----:B------:R-:W-:Y:S02]  /*3640*/  FMNMX.FTZ R5, R197, R30, !PT ;  /* 0x0000001ec5057209 */ /* 0x000fe40007810000 */
[----:B------:R-:W-:Y:S01]  /*3650*/  ISETP.GT.AND P2, PT, R25, 0x40, PT ;  /* 0x000000401900780c */ /* 0x000fe20003f44270 */
[----:B------:R-:W0:Y:S01]  /*3660*/  MUFU.TANH R58, R58 ;  /* 0x0000003a003a7308 */ /* 0x000e220000002400 */
[----:B-1----:R-:W-:-:S02]  /*3670*/  FSEL R198, R54, -INF , P4 ;  /* 0xff80000036c67808 */ /* 0x002fc40002000000 */
[----:B------:R-:W-:Y:S02]  /*3680*/  FMNMX.FTZ R21, R190, R21, !PT ;  /* 0x00000015be157209 */ /* 0x000fe40007810000 */
[----:B------:R-:W-:Y:S02]  /*3690*/  FMNMX.FTZ R30, R198, R5, !PT ;  /* 0x00000005c61e7209 */ /* 0x000fe40007810000 */
[----:B------:R-:W-:Y:S01]  /*36a0*/  ISETP.GT.AND P4, PT, R25, 0x41, PT ;  /* 0x000000411900780c */ /* 0x000fe20003f84270 */
[----:B------:R-:W1:Y:S01]  /*36b0*/  MUFU.TANH R59, R59 ;  /* 0x0000003b003b7308 */ /* 0x000e620000002400 */
[----:B--2---:R-:W-:Y:S02]  /*36c0*/  FSEL R199, R55, -INF , P3 ;  /* 0xff80000037c77808 */ /* 0x004fe40001800000 */
[----:B------:R-:W-:Y:S02]  /*36d0*/  FMNMX.FTZ R32, R192, R21, !PT ;  /* 0x00000015c0207209 */ /* 0x000fe40007810000 */
        /* <DEDUP_REMOVED lines=13> */
[----:B--2---:R-:W-:-:S04]  /*37b0*/  FSEL R191, R62, -INF , P3 ;  /* 0xff8000003ebf7808 */ /* 0x004fc80001800000 */
[----:B------:R-:W-:-:S03]  /*37c0*/  FMNMX.FTZ R30, R191, R30, !PT ;  /* 0x0000001ebf1e7209 */ /* 0x000fc60007810000 */
[----:B------:R-:W2:Y:S01]  /*37d0*/  MUFU.TANH R66, R66 ;  /* 0x0000004200427308 */ /* 0x000ea20000002400 */
[----:B0-----:R-:W-:Y:S01]  /*37e0*/  FSEL R164, R69, -INF , P1 ;  /* 0xff80000045a47808 */ /* 0x001fe20000800000 */
[----:B------:R0:W-:Y:S01]  /*37f0*/  BAR.SYNC.DEFER_BLOCKING R208, 0x100 ;  /* 0x000400d00000751d */ /* 0x0001e20000010000 */
[----:B------:R-:W-:Y:S02]  /*3800*/  ISETP.GT.AND P1, PT, R25, 0x50, PT ;  /* 0x000000501900780c */ /* 0x000fe40003f24270 */
[----:B------:R-:W-:-:S03]  /*3810*/  FMNMX.FTZ R21, R164, R5, !PT ;  /* 0x00000005a4157209 */ /* 0x000fc60007810000 */
[----:B------:R-:W3:Y:S01]  /*3820*/  MUFU.TANH R67, R67 ;  /* 0x0000004300437308 */ /* 0x000ee20000002400 */
[----:B-1----:R-:W-:Y:S01]  /*3830*/  FSEL R193, R63, -INF , P2 ;  /* 0xff8000003fc17808 */ /* 0x002fe20001000000 */
[----:B------:R-:W1:Y:S01]  /*3840*/  SHFL.BFLY PT, R32, R21, 0x2, 0x1f ;  /* 0x0c401f0015207f89 */ /* 0x000e6200000e0000 */
[----:B------:R-:W-:Y:S02]  /*3850*/  ISETP.GT.AND P2, PT, R25, 0x51, PT ;  /* 0x000000511900780c */ /* 0x000fe40003f44270 */
[----:B------:R-:W-:-:S03]  /*3860*/  FMNMX.FTZ R30, R193, R30, !PT ;  /* 0x0000001ec11e7209 */ /* 0x000fc60007810000 */
[----:B------:R-:W4:Y:S01]  /*3870*/  MUFU.TANH R70, R70 ;  /* 0x0000004600467308 */ /* 0x000f220000002400 */
[----:B--2---:R-:W-:Y:S02]  /*3880*/  FSEL R165, R66, -INF , P1 ;  /* 0xff80000042a57808 */ /* 0x004fe40000800000 */
[----:B------:R-:W-:Y:S02]  /*3890*/  ISETP.GT.AND P1, PT, R25, 0x58, PT ;  /* 0x000000581900780c */ /* 0x000fe40003f24270 */
[----:B------:R-:W-:-:S03]  /*38a0*/  FMNMX.FTZ R5, R165, R30, !PT ;  /* 0x0000001ea5057209 */ /* 0x000fc60007810000 */
[----:B------:R-:W2:Y:S01]  /*38b0*/  MUFU.TANH R71, R71 ;  /* 0x0000004700477308 */ /* 0x000ea20000002400 */
[----:B---3--:R-:W-:Y:S02]  /*38c0*/  FSEL R166, R67, -INF , P2 ;  /* 0xff80000043a67808 */ /* 0x008fe40001000000 */
[----:B------:R-:W-:Y:S02]  /*38d0*/  ISETP.GT.AND P2, PT, R25, 0x59, PT ;  /* 0x000000591900780c */ /* 0x000fe40003f44270 */
[----:B------:R-:W-:Y:S02]  /*38e0*/  FMNMX.FTZ R30, R166, R5, !PT ;  /* 0x00000005a61e7209 */ /* 0x000fe40007810000 */
[----:B----4-:R-:W-:Y:S02]  /*38f0*/  FSEL R167, R70, -INF , P1 ;  /* 0xff80000046a77808 */ /* 0x010fe40000800000 */
[----:B-1----:R-:W-:Y:S02]  /*3900*/  FMNMX.FTZ R32, R21, R32, !PT ;  /* 0x0000002015207209 */ /* 0x002fe40007810000 */
[----:B------:R-:W-:-:S03]  /*3910*/  FMNMX.FTZ R5, R167, R30, !PT ;  /* 0x0000001ea7057209 */ /* 0x000fc60007810000 */
[----:B------:R-:W1:Y:S01]  /*3920*/  SHFL.BFLY PT, R21, R32, 0x1, 0x1f ;  /* 0x0c201f0020157f89 */ /* 0x000e6200000e0000 */
[----:B--2---:R-:W-:-:S04]  /*3930*/  FSEL R168, R71, -INF , P2 ;  /* 0xff80000047a87808 */ /* 0x004fc80001000000 */
[----:B------:R-:W-:-:S05]  /*3940*/  FMNMX.FTZ R5, R168, R5, !PT ;  /* 0x00000005a8057209 */ /* 0x000fca0007810000 */
[----:B------:R-:W2:Y:S01]  /*3950*/  SHFL.BFLY PT, R30, R5, 0x2, 0x1f ;  /* 0x0c401f00051e7f89 */ /* 0x000ea200000e0000 */
[----:B-1----:R-:W-:-:S04]  /*3960*/  FMNMX.FTZ R206, R32, R21, !PT ;  /* 0x0000001520ce7209 */ /* 0x002fc80007810000 */
[C---:B------:R-:W-:Y:S01]  /*3970*/  FSETP.NEU.FTZ.AND P1, PT, R206.reuse, -INF , PT ;  /* 0xff800000ce00780b */ /* 0x040fe20003f3d000 */
[----:B------:R-:W-:Y:S01]  /*3980*/  FMUL.FTZ R169, R206, UR5 ;  /* 0x00000005cea97c20 */ /* 0x000fe20008410000 */
[----:B--2---:R-:W-:-:S04]  /*3990*/  FMNMX.FTZ R30, R5, R30, !PT ;  /* 0x0000001e051e7209 */ /* 0x004fc80007810000 */
        /* <DEDUP_REMOVED lines=92> */
[----:B------:R-:W0:Y:S08]  /*3f60*/  MUFU.EX2 R202, R202 ;  /* 0x000000ca00ca7308 */ /* 0x000e300000000800 */
        /* <DEDUP_REMOVED lines=52> */
[----:B------:R-:W-:-:S03]  /*42b0*/  F2FP.BF16.F32.PACK_AB R155, R186, R184 ;  /* 0x000000b8ba9b723e */ /* 0x000fc600000010ff */
[----:B------:R-:W-:Y:S01]  /*42c0*/  FADD.FTZ R185, R202, R185 ;  /* 0x000000b9cab97221 */ /* 0x000fe20000010000 */
[----:B------:R-:W-:-:S06]  /*42d0*/  WARPGROUP.ARRIVE ;  /* 0x00000000000079c5 */ /* 0x000fcc0000000000 */
[----:B------:R-:W-:Y:S01]  /*42e0*/  HGMMA.64x256x16.F32.BF16 R24, R152, gdesc[UR8].tnspB, R24, gsb0 ;  /* 0x43e0000898187df0 */ /* 0x000fe20008001818 */
[----:B------:R-:W-:Y:S01]  /*42f0*/  UIADD3 UR10, UR4, 0x180, URZ ;  /* 0x00000180040a7890 */ /* 0x000fe2000fffe03f */
[----:B------:R-:W-:Y:S01]  /*4300*/  UMOV UR11, 0x40000040 ;  /* 0x40000040000b7882 */ /* 0x000fe20000000000 */
[----:B------:R-:W-:Y:S02]  /*4310*/  WARPGROUP.DEPBAR.LE gsb0, 0x0 ;  /* 0x00008000000079c5 */ /* 0x000fe40000010000 */
[C---:B------:R-:W-:Y:S01]  /*4320*/  F2FP.BF16.F32.PACK_AB R152, R204.reuse, R202 ;  /* 0x000000cacc98723e */ /* 0x040fe200000010ff */
        /* <DEDUP_REMOVED lines=27> */
[----:B------:R-:W-:-:S11]  /*44e0*/  FADD.FTZ R188, R193, R188 ;  /* 0x000000bcc1bc7221 */ /* 0x000fd60000010000 */
        /* <DEDUP_REMOVED lines=21> */
.L_x_14852:
[----:B------:R-:W0:Y:S01]  /*4640*/  @P6 LDC R152, c[0x0][0x44c] ;  /* 0x00011300ff986b82 */ /* 0x000e220000000800 */
[----:B------:R-:W-:Y:S01]  /*4650*/  IMAD.U32 R21, RZ, RZ, UR61 ;  /* 0x0000003dff157e24 */ /* 0x000fe2000f8e00ff */
[----:B------:R-:W-:Y:S01]  /*4660*/  UIADD3 UR6, UR6, 0x32460, URZ ;  /* 0x0003246006067890 */ /* 0x000fe2000fffe03f */
[----:B------:R-:W-:-:S03]  /*4670*/  VIADD R203, R203, 0xfffffffe ;  /* 0xfffffffecbcb7836 */ /* 0x000fc60000000000 */
[----:B------:R-:W-:Y:S02]  /*4680*/  UPRMT UR6, UR48, 0x654, UR6 ;  /* 0x0000065430067896 */ /* 0x000fe40008000006 */
[----:B------:R-:W1:Y:S07]  /*4690*/  @P6 LDC R153, c[0x0][0x450] ;  /* 0x00011400ff996b82 */ /* 0x000e6e0000000800 */
[----:B------:R-:W-:Y:S01]  /*46a0*/  SYNCS.ARRIVE.TRANS64.RED.A1T0 RZ, [UR6], RZ ;  /* 0x000000ffffff79a7 */ /* 0x000fe20008100406 */
[----:B0-----:R-:W-:-:S05]  /*46b0*/  @P6 IMAD.HI.U32 R152, R152, UR61, RZ ;  /* 0x0000003d98986c27 */ /* 0x001fca000f8e00ff */
[----:B-1----:R-:W-:-:S04]  /*46c0*/  @P6 SHF.R.U32.HI R21, RZ, R153, R152 ;  /* 0x00000099ff156219 */ /* 0x002fc80000011698 */
        /* <DEDUP_REMOVED lines=9> */
.L_x_14864:
        /* <DEDUP_REMOVED lines=8> */
.L_x_14854:
        /* <DEDUP_REMOVED lines=9> */
.L_x_14855:
[----:B-1----:R-:W-:Y:S05]  /*4870*/  @P1 BRA `(.L_x_14856) ;  /* 0x0000000000081947 */ /* 0x002fea0003800000 */
[----:B------:R-:W1:Y:S02]  /*4880*/  SYNCS.PHASECHK.TRANS64.TRYWAIT P1, [UR4+0x32430], R0 ;  /* 0x03243000ff0075a7 */ /* 0x000e640008020144 */
[----:B-1----:R-:W-:Y:S05]  /*4890*/  @!P1 BRA `(.L_x_14857) ;  /* 0x000000f400f49947 */ /* 0x002fea0003800000 */
.L_x_14856:
        /* <DEDUP_REMOVED lines=32> */
.L_x_14858:
[----:B------:R1:W2:Y:S01]  /*4aa0*/  SYNCS.PHASECHK.TRANS64.TRYWAIT P1, [UR4+0x32450], R0 ;  /* 0x03245000ff0075a7 */ /* 0x0002a20008020144 */
[----:B------:R-:W-:Y:S05]  /*4ab0*/  @!P0 BRA `(.L_x_14859) ;  /* 0x0000000000048947 */ /* 0x000fea0003800000 */
[----:B------:R-:W-:Y:S01]  /*4ac0*/  BPT.TRAP 0x1 ;  /* 0x000000040000795c */ /* 0x000fe20000300000 */
.L_x_14859:
[----:B--2---:R-:W-:Y:S05]  /*4ad0*/  @P1 BRA `(.L_x_14860) ;  /* 0x0000000000081947 */ /* 0x004fea0003800000 */
[----:B------:R-:W2:Y:S02]  /*4ae0*/  SYNCS.PHASECHK.TRANS64.TRYWAIT P1, [UR4+0x32450], R0 ;  /* 0x03245000ff0075a7 */ /* 0x000ea40008020144 */
[----:B--2---:R-:W-:Y:S05]  /*4af0*/  @!P1 BRA `(.L_x_14861) ;  /* 0x000000f400749947 */ /* 0x004fea0003800000 */
.L_x_14860:
        /* <DEDUP_REMOVED lines=101> */
.L_x_14862:
[----:B------:R-:W1:Y:S01]  /*5150*/  LDC R204, c[0x0][0x448] ;  /* 0x00011200ffcc7b82 */ /* 0x000e620000000800 */
[----:B------:R-:W-:Y:S01]  /*5160*/  VIADD R206, R215, UR61 ;  /* 0x0000003dd7ce7c36 */ /* 0x000fe20008000000 */
        /* <DEDUP_REMOVED lines=22> */
[----:B-1----:R-:W-:Y:S01]  /*52d0*/  ISETP.NE.AND P1, PT, R204, 0x1, PT ;  /* 0x00000001cc00780c */ /* 0x002fe20003f25270 */
        /* <DEDUP_REMOVED lines=12> */
[----:B------:R-:W5:Y:S01]  /*53a0*/  @P1 LDC R204, c[0x0][0x44c] ;  /* 0x00011300ffcc1b82 */ /* 0x000f620000000800 */
[----:B------:R-:W-:Y:S01]  /*53b0*/  FMUL.FTZ R171, R171, UR5 ;  /* 0x00000005abab7c20 */ /* 0x000fe20008410000 */
[----:B------:R-:W-:Y:S01]  /*53c0*/  FMUL.FTZ R174, R174, UR5 ;  /* 0x00000005aeae7c20 */ /* 0x000fe20008410000 */
[----:B------:R-:W-:Y:S01]  /*53d0*/  FMUL.FTZ R175, R175, UR5 ;  /* 0x00000005afaf7c20 */ /* 0x000fe20008410000 */
[----:B------:R-:W-:Y:S01]  /*53e0*/  FMUL.FTZ R178, R178, UR5 ;  /* 0x00000005b2b27c20 */ /* 0x000fe20008410000 */
[----:B------:R-:W0:Y:S01]  /*53f0*/  MUFU.TANH R169, R169 ;  /* 0x000000a900a97308 */ /* 0x000e220000002400 */
[----:B------:R-:W-:Y:S01]  /*5400*/  FMUL.FTZ R179, R179, UR5 ;  /* 0x00000005b3b37c20 */ /* 0x000fe20008410000 */
[----:B------:R-:W-:Y:S01]  /*5410*/  FMUL.FTZ R182, R182, UR5 ;  /* 0x00000005b6b67c20 */ /* 0x000fe20008410000 */
[----:B------:R-:W2:Y:S01]  /*5420*/  @P1 LDC R205, c[0x0][0x450] ;  /* 0x00011400ffcd1b82 */ /* 0x000ea20000000800 */
        /* <DEDUP_REMOVED lines=15> */
[----:B-----5:R-:W-:Y:S01]  /*5520*/  @P1 IMAD.HI.U32 R204, R206, R204, RZ ;  /* 0x000000cccecc1227 */ /* 0x020fe200078e00ff */
[----:B------:R-:W-:-:S02]  /*5530*/  UPRMT UR10, UR54, 0x654, UR10 ;  /* 0x00000654360a7896 */ /* 0x000fc4000800000a */
[----:B------:R-:W-:Y:S02]  /*5540*/  UIMAD UR6, UR6, 0xc00, UR7 ;  /* 0x00000c00060678a4 */ /* 0x000fe4000f8e0207 */
[----:B------:R-:W5:Y:S01]  /*5550*/  MUFU.TANH R161, R161 ;  /* 0x000000a100a17308 */ /* 0x000f620000002400 */
[----:B------:R-:W-:Y:S01]  /*5560*/  UMOV UR11, 0x40000040 ;  /* 0x40000040000b7882 */ /* 0x000fe20000000000 */
[----:B--2---:R-:W-:-:S03]  /*5570*/  @P1 SHF.R.U32.HI R206, RZ, R205, R204 ;  /* 0x000000cdffce1219 */ /* 0x004fc600000116cc */
[----:B------:R-:W-:Y:S01]  /*5580*/  SYNCS.ARRIVE.TRANS64.RED.A1T0 RZ, [UR10], RZ ;  /* 0x000000ffffff79a7 */ /* 0x000fe2000810040a */
[----:B------:R-:W-:Y:S01]  /*5590*/  UMOV UR10, UR6 ;  /* 0x00000006000a7c82 */ /* 0x000fe20008000000 */
[----:B------:R-:W2:Y:S01]  /*55a0*/  SHFL.IDX PT, R204, R206, RZ, 0x1c1f ;  /* 0x001c1fffcecc7589 */ /* 0x000ea200000e0000 */
[----:B------:R-:W5:Y:S03]  /*55b0*/  MUFU.TANH R180, R180 ;  /* 0x000000b400b47308 */ /* 0x000f660000002400 */
[----:B------:R3:W1:Y:S05]  /*55c0*/  SHFL.IDX PT, R205, R206, 0x1, 0x1c1f ;  /* 0x003c1f00cecd7f89 */ /* 0x00066a00000e0000 */
[----:B------:R-:W5:Y:S01]  /*55d0*/  MUFU.TANH R154, R154 ;  /* 0x0000009a009a7308 */ /* 0x000f620000002400 */
[----:B---3--:R-:W-:-:S05]  /*55e0*/  MOV R206, 0xffffffa0 ;  /* 0xffffffa000ce7802 */ /* 0x008fca0000000f00 */
[----:B------:R-:W-:Y:S02]  /*55f0*/  IMAD R206, R203, R206, 0x1 ;  /* 0x00000001cbce7424 */ /* 0x000fe400078e02ce */
[----:B------:R-:W3:Y:S02]  /*5600*/  MUFU.TANH R164, R164 ;  /* 0x000000a400a47308 */ /* 0x000ee40000002400 */
[----:B------:R-:W-:-:S05]  /*5610*/  IMAD R206, R216, -0x2, R206 ;  /* 0xfffffffed8ce7824 */ /* 0x000fca00078e02ce */
[----:B------:R-:W-:Y:S01]  /*5620*/  IADD3 R206, -R201, R206, R214 ;  /* 0x000000cec9ce7210 */ /* 0x000fe20007ffe1d6 */
[----:B------:R-:W3:Y:S04]  /*5630*/  MUFU.TANH R172, R172 ;  /* 0x000000ac00ac7308 */ /* 0x000ee80000002400 */
[C---:B--2---:R-:W-:Y:S02]  /*5640*/  IMAD.IADD R199, R206.reuse, 0x1, R204 ;  /* 0x00000001cec77824 */ /* 0x044fe400078e02cc */
[----:B------:R-:W-:Y:S01]  /*5650*/  FMUL.FTZ R204, R197, UR5 ;  /* 0x00000005c5cc7c20 */ /* 0x000fe20008410000 */
[----:B-1----:R-:W-:Y:S01]  /*5660*/  IMAD.IADD R205, R206, 0x1, R205 ;  /* 0x00000001cecd7824 */ /* 0x002fe200078e02cd */
[----:B------:R-:W-:Y:S01]  /*5670*/  ULDC UR5, c[0x0][0xa80] ;  /* 0x0002a00000057ab9 */ /* 0x000fe20000000800 */
[----:B------:R-:W1:Y:S01]  /*5680*/  MUFU.TANH R155, R155 ;  /* 0x0000009b009b7308 */ /* 0x000e620000002400 */
[----:B------:R-:W-:-:S02]  /*5690*/  ISETP.GT.AND P4, PT, R199, 0x9, PT ;  /* 0x00000009c700780c */ /* 0x000fc40003f84270 */
[----:B------:R-:W-:Y:S02]  /*56a0*/  ISETP.GT.AND P5, PT, R199, 0x10, PT ;  /* 0x00000010c700780c */ /* 0x000fe40003fa4270 */
[----:B------:R-:W-:Y:S02]  /*56b0*/  FSEL R157, R157, -INF , P4 ;  /* 0xff8000009d9d7808 */ /* 0x000fe40002000000 */
[C---:B------:R-:W-:Y:S01]  /*56c0*/  ISETP.GT.AND P4, PT, R199.reuse, 0x20, PT ;  /* 0x00000020c700780c */ /* 0x040fe20003f84270 */
[----:B------:R-:W2:Y:S01]  /*56d0*/  MUFU.TANH R173, R173 ;  /* 0x000000ad00ad7308 */ /* 0x000ea20000002400 */
[C---:B------:R-:W-:Y:S02]  /*56e0*/  ISETP.GT.AND P1, PT, R199.reuse, RZ, PT ;  /* 0x000000ffc700720c */ /* 0x040fe40003f24270 */
[----:B------:R-:W-:Y:S02]  /*56f0*/  FSEL R160, R160, -INF , P5 ;  /* 0xff800000a0a07808 */ /* 0x000fe40002800000 */
[----:B------:R-:W-:-:S02]  /*5700*/  ISETP.GT.AND P5, PT, R199, 0x21, PT ;  /* 0x00000021c700780c */ /* 0x000fc40003fa4270 */
[----:B------:R-:W-:Y:S01]  /*5710*/  FSEL R168, R168, -INF , P4 ;  /* 0xff800000a8a87808 */ /* 0x000fe20002000000 */
[----:B------:R-:W2:Y:S01]  /*5720*/  MUFU.TANH R181, R181 ;  /* 0x000000b500b57308 */ /* 0x000ea20000002400 */
[C---:B------:R-:W-:Y:S02]  /*5730*/  ISETP.GT.AND P4, PT, R199.reuse, 0x31, PT ;  /* 0x00000031c700780c */ /* 0x040fe40003f84270 */
[C---:B------:R-:W-:Y:S02]  /*5740*/  ISETP.GT.AND P2, PT, R199.reuse, 0x1, PT ;  /* 0x00000001c700780c */ /* 0x040fe40003f44270 */
[----:B----4-:R-:W-:Y:S02]  /*5750*/  FSEL R152, R152, -INF , P1 ;  /* 0xff80000098987808 */ /* 0x010fe40000800000 */
[----:B------:R-:W-:Y:S01]  /*5760*/  ISETP.GT.AND P1, PT, R199, 0x11, PT ;  /* 0x00000011c700780c */ /* 0x000fe20003f24270 */
[----:B------:R-:W4:Y:S01]  /*5770*/  MUFU.TANH R158, R158 ;  /* 0x0000009e009e7308 */ /* 0x000f220000002400 */
[----:B0-----:R-:W-:-:S02]  /*5780*/  FSEL R169, R169, -INF , P5 ;  /* 0xff800000a9a97808 */ /* 0x001fc40002800000 */
[----:B------:R-:W-:Y:S02]  /*5790*/  ISETP.GT.AND P5, PT, R199, 0x38, PT ;  /* 0x00000038c700780c */ /* 0x000fe40003fa4270 */
[----:B------:R-:W-:Y:S02]  /*57a0*/  FSEL R177, R177, -INF , P4 ;  /* 0xff800000b1b17808 */ /* 0x000fe40002000000 */
[----:B------:R-:W-:Y:S01]  /*57b0*/  FSEL R153, R153, -INF , P2 ;  /* 0xff80000099997808 */ /* 0x000fe20001000000 */
[----:B------:R-:W0:Y:S01]  /*57c0*/  MUFU.TANH R184, R184 ;  /* 0x000000b800b87308 */ /* 0x000e220000002400 */
[----:B------:R-:W-:Y:S02]  /*57d0*/  ISETP.GT.AND P4, PT, R205, RZ, PT ;  /* 0x000000ffcd00720c */ /* 0x000fe40003f84270 */
[----:B------:R-:W-:Y:S02]  /*57e0*/  ISETP.GT.AND P2, PT, R199, 0x18, PT ;  /* 0x00000018c700780c */ /* 0x000fe40003f44270 */
[----:B-----5:R-:W-:-:S02]  /*57f0*/  FSEL R161, R161, -INF , P1 ;  /* 0xff800000a1a17808 */ /* 0x020fc40000800000 */
[----:B------:R-:W-:Y:S01]  /*5800*/  ISETP.GT.AND P1, PT, R199, 0x28, PT ;  /* 0x00000028c700780c */ /* 0x000fe20003f24270 */
[----:B------:R-:W5:Y:S01]  /*5810*/  MUFU.TANH R156, R156 ;  /* 0x0000009c009c7308 */ /* 0x000f620000002400 */
[----:B------:R-:W-:Y:S02]  /*5820*/  FSEL R180, R180, -INF , P5 ;  /* 0xff800000b4b47808 */ /* 0x000fe40002800000 */
[----:B------:R-:W-:Y:S02]  /*5830*/  ISETP.GT.AND P5, PT, R205, 0x1, PT ;  /* 0x00000001cd00780c */ /* 0x000fe40003fa4270 */
[----:B------:R-:W-:Y:S02]  /*5840*/  FSEL R154, R154, -INF , P4 ;  /* 0xff8000009a9a7808 */ /* 0x000fe40002000000 */
[----:B---3--:R-:W-:Y:S01]  /*5850*/  FSEL R164, R164, -INF , P2 ;  /* 0xff800000a4a47808 */ /* 0x008fe20001000000 */
[----:B------:R-:W3:Y:S01]  /*5860*/  MUFU.TANH R159, R159 ;  /* 0x0000009f009f7308 */ /* 0x000ee20000002400 */
[----:B------:R-:W-:-:S02]  /*5870*/  ISETP.GT.AND P2, PT, R199, 0x29, PT ;  /* 0x00000029c700780c */ /* 0x000fc40003f44270 */
[----:B------:R-:W-:Y:S02]  /*5880*/  FSEL R172, R172, -INF , P1 ;  /* 0xff800000acac7808 */ /* 0x000fe40000800000 */
[----:B------:R-:W-:Y:S02]  /*5890*/  ISETP.GT.AND P1, PT, R199, 0x39, PT ;  /* 0x00000039c700780c */ /* 0x000fe40003f24270 */
[----:B------:R-:W-:Y:S01]  /*58a0*/  ISETP.GT.AND P4, PT, R205, 0x8, PT ;  /* 0x00000008cd00780c */ /* 0x000fe20003f84270 */
[----:B------:R-:W3:Y:S01]  /*58b0*/  MUFU.TANH R162, R162 ;  /* 0x000000a200a27308 */ /* 0x000ee20000002400 */
[----:B-1----:R-:W-:Y:S02]  /*58c0*/  FSEL R155, R155, -INF , P5 ;  /* 0xff8000009b9b7808 */ /* 0x002fe40002800000 */
[----:B------:R-:W-:Y:S02]  /*58d0*/  FMNMX.FTZ R206, R154, R202, !PT ;  /* 0x000000ca9ace7209 */ /* 0x000fe40007810000 */
[----:B--2---:R-:W-:-:S02]  /*58e0*/  FSEL R173, R173, -INF , P2 ;  /* 0xff800000adad7808 */ /* 0x004fc40001000000 */
[----:B------:R-:W-:Y:S01]  /*58f0*/  ISETP.GT.AND P2, PT, R199, 0x40, PT ;  /* 0x00000040c700780c */ /* 0x000fe20003f44270 */
[----:B------:R-:W1:Y:S01]  /*5900*/  MUFU.TANH R165, R165 ;  /* 0x000000a500a57308 */ /* 0x000e620000002400 */
[----:B------:R-:W-:Y:S02]  /*5910*/  FSEL R181, R181, -INF , P1 ;  /* 0xff800000b5b57808 */ /* 0x000fe40000800000 */
[----:B------:R-:W-:Y:S02]  /*5920*/  ISETP.GT.AND P3, PT, R199, 0x8, PT ;  /* 0x00000008c700780c */ /* 0x000fe40003f64270 */
[----:B------:R-:W-:Y:S02]  /*5930*/  ISETP.GT.AND P1, PT, R205, 0x9, PT ;  /* 0x00000009cd00780c */ /* 0x000fe40003f24270 */
[----:B----4-:R-:W-:Y:S01]  /*5940*/  FSEL R158, R158, -INF , P4 ;  /* 0xff8000009e9e7808 */ /* 0x010fe20002000000 */
[----:B------:R-:W2:Y:S01]  /*5950*/  MUFU.TANH R163, R163 ;  /* 0x000000a300a37308 */ /* 0x000ea20000002400 */
[----:B------:R-:W-:-:S02]  /*5960*/  FMNMX.FTZ R206, R155, R206, !PT ;  /* 0x000000ce9bce7209 */ /* 0x000fc40007810000 */
[----:B0-----:R-:W-:Y:S02]  /*5970*/  FSEL R184, R184, -INF , P2 ;  /* 0xff800000b8b87808 */ /* 0x001fe40001000000 */
[----:B-----5:R-:W-:Y:S02]  /*5980*/  FSEL R156, R156, -INF , P3 ;  /* 0xff8000009c9c7808 */ /* 0x020fe40001800000 */
[----:B------:R-:W-:Y:S01]  /*5990*/  ISETP.GT.AND P2, PT, R205, 0x10, PT ;  /* 0x00000010cd00780c */ /* 0x000fe20003f44270 */
[----:B------:R-:W0:Y:S01]  /*59a0*/  MUFU.TANH R176, R176 ;  /* 0x000000b000b07308 */ /* 0x000e220000002400 */
[----:B---3--:R-:W-:Y:S02]  /*59b0*/  FSEL R159, R159, -INF , P1 ;  /* 0xff8000009f9f7808 */ /* 0x008fe40000800000 */
[----:B------:R-:W-:Y:S02]  /*59c0*/  FMNMX.FTZ R206, R158, R206, !PT ;  /* 0x000000ce9ece7209 */ /* 0x000fe40007810000 */
[----:B------:R-:W-:-:S02]  /*59d0*/  ISETP.GT.AND P3, PT, R199, 0x19, PT ;  /* 0x00000019c700780c */ /* 0x000fc40003f64270 */
[----:B------:R-:W-:Y:S01]  /*59e0*/  ISETP.GT.AND P5, PT, R205, 0x11, PT ;  /* 0x00000011cd00780c */ /* 0x000fe20003fa4270 */
[----:B------:R-:W3:Y:S01]  /*59f0*/  MUFU.TANH R166, R166 ;  /* 0x000000a600a67308 */ /* 0x000ee20000002400 */
[----:B------:R-:W-:Y:S02]  /*5a00*/  FSEL R162, R162, -INF , P2 ;  /* 0xff800000a2a27808 */ /* 0x000fe40001000000 */
[----:B------:R-:W-:Y:S02]  /*5a10*/  FMNMX.FTZ R206, R159, R206, !PT ;  /* 0x000000ce9fce7209 */ /* 0x000fe40007810000 */
[----:B-1----:R-:W-:Y:S02]  /*5a20*/  FSEL R165, R165, -INF , P3 ;  /* 0xff800000a5a57808 */ /* 0x002fe40001800000 */
[----:B------:R-:W-:Y:S01]  /*5a30*/  ISETP.GT.AND P3, PT, R199, 0x30, PT ;  /* 0x00000030c700780c */ /* 0x000fe20003f64270 */
[----:B------:R-:W1:Y:S01]  /*5a40*/  MUFU.TANH R185, R185 ;  /* 0x000000b900b97308 */ /* 0x000e620000002400 */
[----:B------:R-:W-:-:S02]  /*5a50*/  ISETP.GT.AND P4, PT, R205, 0x18, PT ;  /* 0x00000018cd00780c */ /* 0x000fc40003f84270 */
[----:B--2---:R-:W-:Y:S02]  /*5a60*/  FSEL R163, R163, -INF , P5 ;  /* 0xff800000a3a37808 */ /* 0x004fe40002800000 */
[----:B------:R-:W-:Y:S02]  /*5a70*/  FMNMX.FTZ R206, R162, R206, !PT ;  /* 0x000000cea2ce7209 */ /* 0x000fe40007810000 */
[----:B0-----:R-:W-:Y:S01]  /*5a80*/  FSEL R176, R176, -INF , P3 ;  /* 0xff800000b0b07808 */ /* 0x001fe20001800000 */
[----:B------:R-:W0:Y:S01]  /*5a90*/  MUFU.TANH R167, R167 ;  /* 0x000000a700a77308 */ /* 0x000e220000002400 */
[----:B------:R-:W-:Y:S02]  /*5aa0*/  ISETP.GT.AND P3, PT, R199, 0x41, PT ;  /* 0x00000041c700780c */ /* 0x000fe40003f64270 */
[----:B------:R-:W-:Y:S02]  /*5ab0*/  ISETP.GT.AND P1, PT, R205, 0x19, PT ;  /* 0x00000019cd00780c */ /* 0x000fe40003f24270 */
[----:B---3--:R-:W-:-:S02]  /*5ac0*/  FSEL R166, R166, -INF , P4 ;  /* 0xff800000a6a67808 */ /* 0x008fc40002000000 */
[----:B------:R-:W-:Y:S01]  /*5ad0*/  FMNMX.FTZ R206, R163, R206, !PT ;  /* 0x000000cea3ce7209 */ /* 0x000fe20007810000 */
[----:B------:R-:W2:Y:S01]  /*5ae0*/  MUFU.TANH R170, R170 ;  /* 0x000000aa00aa7308 */ /* 0x000ea20000002400 */
[----:B-1----:R-:W-:Y:S02]  /*5af0*/  FSEL R185, R185, -INF , P3 ;  /* 0xff800000b9b97808 */ /* 0x002fe40001800000 */
[C---:B------:R-:W-:Y:S02]  /*5b00*/  ISETP.GT.AND P3, PT, R205.reuse, 0x20, PT ;  /* 0x00000020cd00780c */ /* 0x040fe40003f64270 */
[----:B------:R-:W-:Y:S02]  /*5b10*/  FMNMX.FTZ R206, R166, R206, !PT ;  /* 0x000000cea6ce7209 */ /* 0x000fe40007810000 */
[----:B------:R-:W-:Y:S01]  /*5b20*/  ISETP.GT.AND P2, PT, R205, 0x21, PT ;  /* 0x00000021cd00780c */ /* 0x000fe20003f44270 */
[----:B------:R1:W-:Y:S01]  /*5b30*/  MUFU.TANH R197, R207 ;  /* 0x000000cf00c57308 */ /* 0x0003e20000002400 */
[----:B0-----:R-:W-:-:S02]  /*5b40*/  FSEL R167, R167, -INF , P1 ;  /* 0xff800000a7a77808 */ /* 0x001fc40000800000 */
[----:B------:R-:W-:Y:S02]  /*5b50*/  ISETP.GT.AND P5, PT, R205, 0x28, PT ;  /* 0x00000028cd00780c */ /* 0x000fe40003fa4270 */
[----:B------:R-:W-:Y:S02]  /*5b60*/  FMNMX.FTZ R206, R167, R206, !PT ;  /* 0x000000cea7ce7209 */ /* 0x000fe40007810000 */
[----:B------:R-:W-:Y:S01]  /*5b70*/  ISETP.GT.AND P4, PT, R205, 0x29, PT ;  /* 0x00000029cd00780c */ /* 0x000fe20003f84270 */
[----:B------:R-:W0:Y:S01]  /*5b80*/  MUFU.TANH R171, R171 ;  /* 0x000000ab00ab7308 */ /* 0x000e220000002400 */
[----:B-1----:R-:W-:Y:S02]  /*5b90*/  FMNMX.FTZ R207, R152, R21, !PT ;  /* 0x0000001598cf7209 */ /* 0x002fe40007810000 */
[----:B--2---:R-:W-:Y:S02]  /*5ba0*/  FSEL R170, R170, -INF , P3 ;  /* 0xff800000aaaa7808 */ /* 0x004fe40001800000 */
[----:B------:R-:W-:-:S02]  /*5bb0*/  FMNMX.FTZ R207, R153, R207, !PT ;  /* 0x000000cf99cf7209 */ /* 0x000fc40007810000 */
[----:B------:R-:W-:Y:S01]  /*5bc0*/  FMNMX.FTZ R206, R170, R206, !PT ;  /* 0x000000ceaace7209 */ /* 0x000fe20007810000 */
[----:B------:R-:W1:Y:S01]  /*5bd0*/  MUFU.TANH R174, R174 ;  /* 0x000000ae00ae7308 */ /* 0x000e620000002400 */
[----:B------:R-:W-:Y:S02]  /*5be0*/  FMNMX.FTZ R207, R156, R207, !PT ;  /* 0x000000cf9ccf7209 */ /* 0x000fe40007810000 */
[----:B------:R-:W-:Y:S02]  /*5bf0*/  ISETP.GT.AND P1, PT, R205, 0x30, PT ;  /* 0x00000030cd00780c */ /* 0x000fe40003f24270 */
[----:B------:R-:W-:Y:S02]  /*5c00*/  FMNMX.FTZ R207, R157, R207, !PT ;  /* 0x000000cf9dcf7209 */ /* 0x000fe40007810000 */
[----:B------:R-:W-:Y:S01]  /*5c10*/  ISETP.GT.AND P3, PT, R205, 0x31, PT ;  /* 0x00000031cd00780c */ /* 0x000fe20003f64270 */
[----:B------:R-:W2:Y:S01]  /*5c20*/  MUFU.TANH R175, R175 ;  /* 0x000000af00af7308 */ /* 0x000ea20000002400 */
[----:B------:R-:W-:-:S02]  /*5c30*/  FMNMX.FTZ R207, R160, R207, !PT ;  /* 0x000000cfa0cf7209 */ /* 0x000fc40007810000 */
[----:B0-----:R-:W-:Y:S02]  /*5c40*/  FSEL R171, R171, -INF , P2 ;  /* 0xff800000abab7808 */ /* 0x001fe40001000000 */
[----:B------:R-:W-:Y:S02]  /*5c50*/  FMNMX.FTZ R207, R161, R207, !PT ;  /* 0x000000cfa1cf7209 */ /* 0x000fe40007810000 */
[----:B------:R-:W-:Y:S01]  /*5c60*/  FMNMX.FTZ R206, R171, R206, !PT ;  /* 0x000000ceabce7209 */ /* 0x000fe20007810000 */
[----:B------:R-:W0:Y:S01]  /*5c70*/  MUFU.TANH R178, R178 ;  /* 0x000000b200b27308 */ /* 0x000e220000002400 */
[----:B-1----:R-:W-:Y:S02]  /*5c80*/  FSEL R174, R174, -INF , P5 ;  /* 0xff800000aeae7808 */ /* 0x002fe40002800000 */
[----:B------:R-:W-:Y:S02]  /*5c90*/  FMNMX.FTZ R207, R164, R207, !PT ;  /* 0x000000cfa4cf7209 */ /* 0x000fe40007810000 */
[----:B------:R-:W-:-:S02]  /*5ca0*/  FMNMX.FTZ R206, R174, R206, !PT ;  /* 0x000000ceaece7209 */ /* 0x000fc40007810000 */
[----:B------:R-:W-:Y:S01]  /*5cb0*/  FMNMX.FTZ R207, R165, R207, !PT ;  /* 0x000000cfa5cf7209 */ /* 0x000fe20007810000 */
[----:B------:R-:W1:Y:S01]  /*5cc0*/  MUFU.TANH R179, R179 ;  /* 0x000000b300b37308 */ /* 0x000e620000002400 */
[----:B--2---:R-:W-:Y:S02]  /*5cd0*/  FSEL R175, R175, -INF , P4 ;  /* 0xff800000afaf7808 */ /* 0x004fe40002000000 */
[----:B------:R-:W-:Y:S02]  /*5ce0*/  FMNMX.FTZ R207, R168, R207, !PT ;  /* 0x000000cfa8cf7209 */ /* 0x000fe40007810000 */
[----:B------:R-:W-:Y:S02]  /*5cf0*/  FMNMX.FTZ R206, R175, R206, !PT ;  /* 0x000000ceafce7209 */ /* 0x000fe40007810000 */
[----:B------:R-:W-:Y:S01]  /*5d00*/  ISETP.GT.AND P2, PT, R205, 0x38, PT ;  /* 0x00000038cd00780c */ /* 0x000fe20003f44270 */
[----:B------:R-:W2:Y:S01]  /*5d10*/  MUFU.TANH R182, R182 ;  /* 0x000000b600b67308 */ /* 0x000ea20000002400 */
[----:B0-----:R-:W-:-:S02]  /*5d20*/  FSEL R178, R178, -INF , P1 ;  /* 0xff800000b2b27808 */ /* 0x001fc40000800000 */
[----:B------:R-:W-:Y:S02]  /*5d30*/  FMNMX.FTZ R207, R169, R207, !PT ;  /* 0x000000cfa9cf7209 */ /* 0x000fe40007810000 */
[----:B------:R-:W-:Y:S02]  /*5d40*/  FMNMX.FTZ R206, R178, R206, !PT ;  /* 0x000000ceb2ce7209 */ /* 0x000fe40007810000 */
[----:B------:R-:W-:Y:S01]  /*5d50*/  ISETP.GT.AND P5, PT, R205, 0x39, PT ;  /* 0x00000039cd00780c */ /* 0x000fe20003fa4270 */
[----:B------:R-:W0:Y:S01]  /*5d60*/  MUFU.TANH R183, R183 ;  /* 0x000000b700b77308 */ /* 0x000e220000002400 */
[----:B-1----:R-:W-:Y:S02]  /*5d70*/  FSEL R179, R179, -INF , P3 ;  /* 0xff800000b3b37808 */ /* 0x002fe40001800000 */
[----:B------:R-:W-:Y:S02]  /*5d80*/  FMNMX.FTZ R207, R172, R207, !PT ;  /* 0x000000cfaccf7209 */ /* 0x000fe40007810000 */
[----:B------:R-:W-:-:S02]  /*5d90*/  FMNMX.FTZ R206, R179, R206, !PT ;  /* 0x000000ceb3ce7209 */ /* 0x000fc40007810000 */
[----:B------:R-:W-:Y:S01]  /*5da0*/  ISETP.GT.AND P4, PT, R205, 0x40, PT ;  /* 0x00000040cd00780c */ /* 0x000fe20003f84270 */
        /* <DEDUP_REMOVED lines=22> */
[C---:B------:R-:W-:Y:S02]  /*5f10*/  ISETP.GT.AND P4, PT, R205.reuse, 0x51, PT ;  /* 0x00000051cd00780c */ /* 0x040fe40003f84270 */
[C---:B------:R-:W-:Y:S02]  /*5f20*/  ISETP.GT.AND P1, PT, R205.reuse, 0x58, PT ;  /* 0x00000058cd00780c */ /* 0x040fe40003f24270 */
        /* <DEDUP_REMOVED lines=8> */
[----:B------:R-:W-:Y:S02]  /*5fb0*/  FSEL R197, R197, -INF , P3 ;  /* 0xff800000c5c57808 */ /* 0x000fe40001800000 */
        /* <DEDUP_REMOVED lines=9> */
[----:B--2---:R-:W-:Y:S02]  /*6050*/  FSEL R198, R198, -INF , P1 ;  /* 0xff800000c6c67808 */ /* 0x004fe40000800000 */
[----:B------:R-:W-:Y:S02]  /*6060*/  ISETP.GT.AND P1, PT, R199, 0x50, PT ;  /* 0x00000050c700780c */ /* 0x000fe40003f24270 */
[----:B------:R-:W-:-:S03]  /*6070*/  FMNMX.FTZ R206, R198, R206, !PT ;  /* 0x000000cec6ce7209 */ /* 0x000fc60007810000 */
        /* <DEDUP_REMOVED lines=32> */
[--C-:B------:R-:W-:Y:S01]  /*6280*/  FFMA.FTZ R159, R159, UR5, -R199.reuse ;  /* 0x000000059f9f7c23 */ /* 0x100fe200080108c7 */
[--C-:B------:R-:W-:Y:S01]  /*6290*/  FFMA.FTZ R162, R162, UR5, -R199.reuse ;  /* 0x00000005a2a27c23 */ /* 0x100fe200080108c7 */
[--C-:B------:R-:W-:Y:S01]  /*62a0*/  FFMA.FTZ R163, R163, UR5, -R199.reuse ;  /* 0x00000005a3a37c23 */ /* 0x100fe200080108c7 */
[----:B0-----:R-:W-:Y:S01]  /*62b0*/  FMNMX.FTZ R206, R206, R208, !PT ;  /* 0x000000d0cece7209 */ /* 0x001fe20007810000 */
[--C-:B------:R-:W-:Y:S01]  /*62c0*/  FFMA.FTZ R208, R155, UR5, -R199.reuse ;  /* 0x000000059bd07c23 */ /* 0x100fe200080108c7 */
[----:B------:R-:W-:Y:S01]  /*62d0*/  MUFU.EX2 R207, R207 ;  /* 0x000000cf00cf7308 */ /* 0x000fe20000000800 */
[----:B------:R-:W0:Y:S01]  /*62e0*/  S2R R155, SR_TID.X ;  /* 0x00000000009b7919 */ /* 0x000e220000002100 */
[C---:B------:R-:W-:Y:S01]  /*62f0*/  FSETP.NEU.FTZ.AND P1, PT, R206.reuse, -INF , PT ;  /* 0xff800000ce00780b */ /* 0x040fe20003f3d000 */
[----:B------:R-:W-:Y:S01]  /*6300*/  FMUL.FTZ R154, R206, UR5 ;  /* 0x00000005ce9a7c20 */ /* 0x000fe20008410000 */
[--C-:B------:R-:W-:Y:S01]  /*6310*/  FFMA.FTZ R166, R166, UR5, -R199.reuse ;  /* 0x00000005a6a67c23 */ /* 0x100fe200080108c7 */
[--C-:B------:R-:W-:Y:S01]  /*6320*/  FFMA.FTZ R167, R167, UR5, -R199.reuse ;  /* 0x00000005a7a77c23 */ /* 0x100fe200080108c7 */
[--C-:B------:R-:W-:Y:S01]  /*6330*/  FFMA.FTZ R170, R170, UR5, -R199.reuse ;  /* 0x00000005aaaa7c23 */ /* 0x100fe200080108c7 */
[--C-:B------:R-:W-:Y:S01]  /*6340*/  FFMA.FTZ R171, R171, UR5, -R199.reuse ;  /* 0x00000005abab7c23 */ /* 0x100fe200080108c7 */
[----:B------:R-:W-:Y:S01]  /*6350*/  FSEL R158, R154, RZ, P1 ;  /* 0x000000ff9a9e7208 */ /* 0x000fe20000800000 */
[----:B------:R-:W-:Y:S01]  /*6360*/  MUFU.EX2 R208, R208 ;  /* 0x000000d000d07308 */ /* 0x000fe20000000800 */
[--C-:B------:R-:W-:Y:S01]  /*6370*/  FFMA.FTZ R174, R174, UR5, -R199.reuse ;  /* 0x00000005aeae7c23 */ /* 0x100fe200080108c7 */
[--C-:B------:R-:W-:Y:S01]  /*6380*/  FFMA.FTZ R175, R175, UR5, -R199.reuse ;  /* 0x00000005afaf7c23 */ /* 0x100fe200080108c7 */
[----:B------:R-:W-:Y:S01]  /*6390*/  FFMA.FTZ R178, R178, UR5, -R199 ;  /* 0x00000005b2b27c23 */ /* 0x000fe200080108c7 */
[--C-:B------:R-:W-:Y:S01]  /*63a0*/  FFMA.FTZ R210, R152, UR5, -R158.reuse ;  /* 0x0000000598d27c23 */ /* 0x100fe2000801089e */
[----:B------:R-:W-:Y:S01]  /*63b0*/  FSEL R152, R206, RZ, P1 ;  /* 0x000000ffce987208 */ /* 0x000fe20000800000 */
[--C-:B------:R-:W-:Y:S01]  /*63c0*/  FFMA.FTZ R156, R156, UR5, -R158.reuse ;  /* 0x000000059c9c7c23 */ /* 0x100fe2000801089e */
[--C-:B------:R-:W-:Y:S01]  /*63d0*/  FFMA.FTZ R211, R153, UR5, -R158.reuse ;  /* 0x0000000599d37c23 */ /* 0x100fe2000801089e */
[----:B------:R-:W-:Y:S01]  /*63e0*/  MUFU.EX2 R209, R209 ;  /* 0x000000d100d17308 */ /* 0x000fe20000000800 */
[--C-:B------:R-:W-:Y:S01]  /*63f0*/  FFMA.FTZ R160, R160, UR5, -R158.reuse ;  /* 0x00000005a0a07c23 */ /* 0x100fe2000801089e */
[----:B------:R-:W-:Y:S01]  /*6400*/  FADD.FTZ R152, -R152, R21 ;  /* 0x0000001598987221 */ /* 0x000fe20000010100 */
[--C-:B------:R-:W-:Y:S01]  /*6410*/  FFMA.FTZ R161, R161, UR5, -R158.reuse ;  /* 0x00000005a1a17c23 */ /* 0x100fe2000801089e */
[--C-:B------:R-:W-:Y:S01]  /*6420*/  FFMA.FTZ R164, R164, UR5, -R158.reuse ;  /* 0x00000005a4a47c23 */ /* 0x100fe2000801089e */
[--C-:B------:R-:W-:Y:S01]  /*6430*/  FFMA.FTZ R165, R165, UR5, -R158.reuse ;  /* 0x00000005a5a57c23 */ /* 0x100fe2000801089e */
[----:B------:R-:W-:Y:S01]  /*6440*/  FMUL.FTZ R152, R152, UR5 ;  /* 0x0000000598987c20 */ /* 0x000fe20008410000 */
[--C-:B------:R-:W-:Y:S01]  /*6450*/  FFMA.FTZ R168, R168, UR5, -R158.reuse ;  /* 0x00000005a8a87c23 */ /* 0x100fe2000801089e */
[----:B------:R1:W-:Y:S01]  /*6460*/  MUFU.EX2 R21, R156 ;  /* 0x0000009c00157308 */ /* 0x0003e20000000800 */
[--C-:B------:R-:W-:Y:S01]  /*6470*/  FFMA.FTZ R169, R169, UR5, -R158.reuse ;  /* 0x00000005a9a97c23 */ /* 0x100fe2000801089e */
[--C-:B------:R-:W-:Y:S01]  /*6480*/  FFMA.FTZ R172, R172, UR5, -R158.reuse ;  /* 0x00000005acac7c23 */ /* 0x100fe2000801089e */
[--C-:B------:R-:W-:Y:S01]  /*6490*/  FFMA.FTZ R173, R173, UR5, -R158.reuse ;  /* 0x00000005adad7c23 */ /* 0x100fe2000801089e */
[--C-:B------:R-:W-:Y:S01]  /*64a0*/  FFMA.FTZ R179, R179, UR5, -R199.reuse ;  /* 0x00000005b3b37c23 */ /* 0x100fe200080108c7 */
[----:B------:R-:W-:Y:S01]  /*64b0*/  FFMA.FTZ R182, R182, UR5, -R199 ;  /* 0x00000005b6b67c23 */ /* 0x000fe200080108c7 */
[--C-:B------:R-:W-:Y:S01]  /*64c0*/  FFMA.FTZ R176, R176, UR5, -R158.reuse ;  /* 0x00000005b0b07c23 */ /* 0x100fe2000801089e */
[--C-:B------:R-:W-:Y:S01]  /*64d0*/  FFMA.FTZ R177, R177, UR5, -R158.reuse ;  /* 0x00000005b1b17c23 */ /* 0x100fe2000801089e */
[----:B------:R2:W3:Y:S01]  /*64e0*/  MUFU.EX2 R213, R152 ;  /* 0x0000009800d57308 */ /* 0x0004e20000000800 */
[----:B0-----:R-:W-:Y:S01]  /*64f0*/  SHF.R.U32.HI R155, RZ, 0x7, R155 ;  /* 0x00000007ff9b7819 */ /* 0x001fe2000001169b */
[--C-:B-1----:R-:W-:Y:S01]  /*6500*/  FFMA.FTZ R156, R157, UR5, -R158.reuse ;  /* 0x000000059d9c7c23 */ /* 0x102fe2000801089e */
[--C-:B------:R-:W-:Y:S01]  /*6510*/  FFMA.FTZ R180, R180, UR5, -R158.reuse ;  /* 0x00000005b4b47c23 */ /* 0x100fe2000801089e */
[----:B------:R-:W-:Y:S01]  /*6520*/  FFMA.FTZ R181, R181, UR5, -R158 ;  /* 0x00000005b5b57c23 */ /* 0x000fe2000801089e */
[----:B------:R-:W-:Y:S01]  /*6530*/  FFMA.FTZ R183, R183, UR5, -R199 ;  /* 0x00000005b7b77c23 */ /* 0x000fe200080108c7 */
[----:B------:R-:W-:-:S02]  /*6540*/  VIADD R153, R155, 0x8 ;  /* 0x000000089b997836 */ /* 0x000fc40000000000 */
[--C-:B------:R-:W-:Y:S01]  /*6550*/  FFMA.FTZ R186, R186, UR5, -R199.reuse ;  /* 0x00000005baba7c23 */ /* 0x100fe200080108c7 */
[----:B------:R-:W-:Y:S01]  /*6560*/  MUFU.EX2 R159, R159 ;  /* 0x0000009f009f7308 */ /* 0x000fe20000000800 */
[----:B--2---:R-:W-:Y:S01]  /*6570*/  FSEL R152, R189, RZ, P2 ;  /* 0x000000ffbd987208 */ /* 0x004fe20001000000 */
[--C-:B------:R-:W-:Y:S01]  /*6580*/  FFMA.FTZ R187, R187, UR5, -R199.reuse ;  /* 0x00000005bbbb7c23 */ /* 0x100fe200080108c7 */
[----:B------:R0:W-:Y:S01]  /*6590*/  BAR.SYNC.DEFER_BLOCKING R153, 0x100 ;  /* 0x000400990000751d */ /* 0x0001e20000010000 */
[--C-:B------:R-:W-:Y:S01]  /*65a0*/  FFMA.FTZ R190, R190, UR5, -R199.reuse ;  /* 0x00000005bebe7c23 */ /* 0x100fe200080108c7 */
[----:B------:R-:W-:Y:S01]  /*65b0*/  FFMA.FTZ R184, R184, UR5, -R158 ;  /* 0x00000005b8b87c23 */ /* 0x000fe2000801089e */
[----:B------:R-:W-:Y:S01]  /*65c0*/  FADD.FTZ R152, -R152, R202 ;  /* 0x000000ca98987221 */ /* 0x000fe20000010100 */
[--C-:B------:R-:W-:Y:S01]  /*65d0*/  FFMA.FTZ R185, R185, UR5, -R158.reuse ;  /* 0x00000005b9b97c23 */ /* 0x100fe2000801089e */
[--C-:B------:R-:W-:Y:S01]  /*65e0*/  FFMA.FTZ R188, R188, UR5, -R158.reuse ;  /* 0x00000005bcbc7c23 */ /* 0x100fe2000801089e */
[----:B------:R-:W-:Y:S01]  /*65f0*/  MUFU.EX2 R210, R210 ;  /* 0x000000d200d27308 */ /* 0x000fe20000000800 */
[----:B------:R-:W-:Y:S01]  /*6600*/  FMUL.FTZ R152, R152, UR5 ;  /* 0x0000000598987c20 */ /* 0x000fe20008410000 */
[-C--:B---3--:R-:W-:Y:S01]  /*6610*/  FMUL.FTZ R24, R24, R213.reuse ;  /* 0x000000d518187220 */ /* 0x088fe20000410000 */
        /* <DEDUP_REMOVED lines=132> */
[----:B------:R-:W-:Y:S01]  /*6e60*/  F2FP.BF16.F32.PACK_AB R155, R159, R209 ;  /* 0x000000d19f9b723e */ /* 0x000fe200000010ff */
[--C-:B------:R-:W-:Y:S01]  /*6e70*/  FFMA.FTZ R202, R204, UR5, -R158.reuse ;  /* 0x00000005ccca7c23 */ /* 0x100fe2000801089e */
[----:B--2---:R-:W-:Y:S01]  /*6e80*/  F2FP.BF16.F32.PACK_AB R152, R211, R210 ;  /* 0x000000d2d398723e */ /* 0x004fe200000010ff */
[--C-:B------:R-:W-:Y:S01]  /*6e90*/  FFMA.FTZ R191, R191, UR5, -R199.reuse ;  /* 0x00000005bfbf7c23 */ /* 0x100fe200080108c7 */
[----:B---3--:R-:W-:Y:S01]  /*6ea0*/  F2FP.BF16.F32.PACK_AB R154, R156, R21 ;  /* 0x000000159c9a723e */ /* 0x008fe200000010ff */
[--C-:B------:R-:W-:Y:S01]  /*6eb0*/  FFMA.FTZ R192, R192, UR5, -R158.reuse ;  /* 0x00000005c0c07c23 */ /* 0x100fe2000801089e */
[--C-:B------:R-:W-:Y:S01]  /*6ec0*/  FFMA.FTZ R193, R193, UR5, -R158.reuse ;  /* 0x00000005c1c17c23 */ /* 0x100fe2000801089e */
[----:B------:R-:W0:Y:S01]  /*6ed0*/  MUFU.EX2 R163, R163 ;  /* 0x000000a300a37308 */ /* 0x000e220000000800 */
[----:B------:R-:W-:Y:S01]  /*6ee0*/  WARPGROUP.ARRIVE ;  /* 0x00000000000079c5 */ /* 0x000fe20000000000 */
[--C-:B------:R-:W-:Y:S01]  /*6ef0*/  FFMA.FTZ R196, R196, UR5, -R158.reuse ;  /* 0x00000005c4c47c23 */ /* 0x100fe2000801089e */
[--C-:B------:R-:W-:Y:S01]  /*6f00*/  FFMA.FTZ R194, R194, UR5, -R199.reuse ;  /* 0x00000005c2c27c23 */ /* 0x100fe200080108c7 */
[--C-:B------:R-:W-:Y:S01]  /*6f10*/  FFMA.FTZ R195, R195, UR5, -R199.reuse ;  /* 0x00000005c3c37c23 */ /* 0x100fe200080108c7 */
[--C-:B------:R-:W-:Y:S01]  /*6f20*/  FFMA.FTZ R198, R198, UR5, -R199.reuse ;  /* 0x00000005c6c67c23 */ /* 0x100fe200080108c7 */
[----:B------:R-:W-:Y:S01]  /*6f30*/  FFMA.FTZ R197, R197, UR5, -R199 ;  /* 0x00000005c5c57c23 */ /* 0x000fe200080108c7 */
[----:B------:R-:W-:Y:S01]  /*6f40*/  HGMMA.64x256x16.F32.BF16 R24, R152, gdesc[UR8].tnspB, R24, gsb0 ;  /* 0x43e0000898187df0 */ /* 0x000fe20008001818 */
[----:B------:R-:W-:Y:S01]  /*6f50*/  MUFU.EX2 R166, R166 ;  /* 0x000000a600a67308 */ /* 0x000fe20000000800 */
[----:B------:R-:W-:Y:S01]  /*6f60*/  UIADD3 UR10, UR6, 0x80, URZ ;  /* 0x00000080060a7890 */ /* 0x000fe2000fffe03f */
[----:B------:R-:W-:Y:S01]  /*6f70*/  FFMA.FTZ R158, R205, UR5, -R158 ;  /* 0x00000005cd9e7c23 */ /* 0x000fe2000801089e */
[----:B------:R-:W-:Y:S01]  /*6f80*/  UMOV UR11, 0x40000040 ;  /* 0x40000040000b7882 */ /* 0x000fe20000000000 */
[----:B------:R-:W-:Y:S01]  /*6f90*/  FFMA.FTZ R5, R157, R5, R207 ;  /* 0x000000059d057223 */ /* 0x000fe200000100cf */
[----:B------:R-:W-:-:S03]  /*6fa0*/  FFMA.FTZ R4, R213, R4, R210 ;  /* 0x00000004d5047223 */ /* 0x000fc600000100d2 */
[----:B------:R-:W1:Y:S01]  /*6fb0*/  MUFU.EX2 R167, R167 ;  /* 0x000000a700a77308 */ /* 0x000e620000000800 */
[----:B------:R-:W-:Y:S01]  /*6fc0*/  FADD.FTZ R204, R208, R5 ;  /* 0x00000005d0cc7221 */ /* 0x000fe20000010000 */
[----:B------:R-:W-:-:S03]  /*6fd0*/  FADD.FTZ R4, R211, R4 ;  /* 0x00000004d3047221 */ /* 0x000fc60000010000 */
[----:B------:R-:W-:Y:S01]  /*6fe0*/  FADD.FTZ R204, R209, R204 ;  /* 0x000000ccd1cc7221 */ /* 0x000fe20000010000 */
[----:B------:R-:W-:Y:S02]  /*6ff0*/  FADD.FTZ R21, R21, R4 ;  /* 0x0000000415157221 */ /* 0x000fe40000010000 */
[----:B------:R-:W-:Y:S01]  /*7000*/  MUFU.EX2 R160, R160 ;  /* 0x000000a000a07308 */ /* 0x000fe20000000800 */
[----:B------:R-:W-:Y:S01]  /*7010*/  FADD.FTZ R159, R159, R204 ;  /* 0x000000cc9f9f7221 */ /* 0x000fe20000010000 */
[----:B------:R-:W-:-:S06]  /*7020*/  FADD.FTZ R21, R156, R21 ;  /* 0x000000159c157221 */ /* 0x000fcc0000010000 */
        /* <DEDUP_REMOVED lines=30> */
[----:B------:R-:W-:Y:S01]  /*7210*/  MUFU.EX2 R192, R192 ;  /* 0x000000c000c07308 */ /* 0x000fe20000000800 */
[----:B------:R-:W-:-:S02]  /*7220*/  WARPGROUP.DEPBAR.LE gsb0, 0x0 ;  /* 0x00008000000079c5 */ /* 0x000fc40000010000 */
[----:B0-----:R-:W-:-:S05]  /*7230*/  F2FP.BF16.F32.PACK_AB R153, R163, R162 ;  /* 0x000000a2a399723e */ /* 0x001fca00000010ff */
[----:B------:R-:W0:Y:S01]  /*7240*/  MUFU.EX2 R193, R193 ;  /* 0x000000c100c17308 */ /* 0x000e220000000800 */
[----:B-1----:R-:W-:Y:S01]  /*7250*/  F2FP.BF16.F32.PACK_AB R155, R167, R166 ;  /* 0x000000a6a79b723e */ /* 0x002fe200000010ff */
[----:B------:R-:W-:Y:S01]  /*7260*/  FADD.FTZ R162, R162, R159 ;  /* 0x0000009fa2a27221 */ /* 0x000fe20000010000 */
[----:B--2---:R-:W-:Y:S01]  /*7270*/  F2FP.BF16.F32.PACK_AB R152, R161, R160 ;  /* 0x000000a0a198723e */ /* 0x004fe200000010ff */
        /* <DEDUP_REMOVED lines=14> */
[----:B------:R-:W2:Y:S01]  /*7360*/  MUFU.EX2 R197, R197 ;  /* 0x000000c500c57308 */ /* 0x000ea20000000800 */
        /* <DEDUP_REMOVED lines=52> */
[----:B0-----:R-:W-:Y:S01]  /*76b0*/  F2FP.BF16.F32.PACK_AB R152, R193, R192 ;  /* 0x000000c0c198723e */ /* 0x001fe200000010ff */
[----:B------:R-:W-:Y:S01]  /*76c0*/  FADD.FTZ R192, R192, R185 ;  /* 0x000000b9c0c07221 */ /* 0x000fe20000010000 */
[----:B------:R-:W-:Y:S01]  /*76d0*/  F2FP.BF16.F32.PACK_AB R153, R195, R194 ;  /* 0x000000c2c399723e */ /* 0x000fe200000010ff */
[----:B------:R-:W-:Y:S01]  /*76e0*/  FADD.FTZ R194, R194, R191 ;  /* 0x000000bfc2c27221 */ /* 0x000fe20000010000 */
[----:B-1----:R-:W-:Y:S01]  /*76f0*/  F2FP.BF16.F32.PACK_AB R154, R158, R196 ;  /* 0x000000c49e9a723e */ /* 0x002fe200000010ff */
        /* <DEDUP_REMOVED lines=12> */
.L_x_14863:
[----:B------:R-:W-:Y:S01]  /*77c0*/  UIADD3 UR4, UR4, 0x32460, URZ ;  /* 0x0003246004047890 */ /* 0x000fe2000fffe03f */
[C---:B------:R-:W-:Y:S01]  /*77d0*/  ISETP.GT.AND P1, PT, R203.reuse, R212, PT ;  /* 0x000000d4cb00720c */ /* 0x040fe20003f24270 */
[----:B------:R-:W-:Y:S02]  /*77e0*/  VIADD R203, R203, 0xffffffff ;  /* 0xffffffffcbcb7836 */ /* 0x000fe40000000000 */
[----:B------:R-:W-:Y:S01]  /*77f0*/  UPRMT UR4, UR54, 0x654, UR4 ;  /* 0x0000065436047896 */ /* 0x000fe20008000004 */
[----:B------:R-:W-:Y:S02]  /*7800*/  IMAD.MOV.U32 R202, RZ, RZ, R189 ;  /* 0x000000ffffca7224 */ /* 0x000fe400078e00bd */
[----:B------:R-:W-:-:S06]  /*7810*/  IMAD.MOV.U32 R21, RZ, RZ, R206 ;  /* 0x000000ffff157224 */ /* 0x000fcc00078e00ce */
[----:B------:R-:W-:Y:S01]  /*7820*/  SYNCS.ARRIVE.TRANS64.RED.A1T0 RZ, [UR4], RZ ;  /* 0x000000ffffff79a7 */ /* 0x000fe20008100404 */
[----:B------:R-:W-:Y:S05]  /*7830*/  @P1 BRA `(.L_x_14864) ;  /* 0xffffffcc00c81947 */ /* 0x000fea000383ffff */
.L_x_14853:
[----:B------:R-:W-:-:S13]  /*7840*/  ISETP.GE.AND P1, PT, R203, RZ, PT ;  /* 0x000000ffcb00720c */ /* 0x000fda0003f26270 */
[----:B------:R-:W-:Y:S05]  /*7850*/  @!P1 BRA `(.L_x_14865) ;  /* 0x00000028005c9947 */ /* 0x000fea0003800000 */
[----:B------:R-:W-:Y:S01]  /*7860*/  MOV R201, R189 ;  /* 0x000000bd00c97202 */ /* 0x000fe20000000f00 */
[----:B------:R-:W-:-:S07]  /*7870*/  IMAD.MOV.U32 R21, RZ, RZ, R206 ;  /* 0x000000ffff157224 */ /* 0x000fce00078e00ce */
.L_x_14876:
[----:B------:R-:W-:-:S04]  /*7880*/  UIADD3 UR38, UR38, 0x1, URZ ;  /* 0x0000000126267890 */ /* 0x000fc8000fffe03f */
[----:B------:R-:W-:-:S04]  /*7890*/  UISETP.NE.AND UP0, UPT, UR38, 0x2, UPT ;  /* 0x000000022600788c */ /* 0x000fc8000bf05270 */
[----:B------:R-:W-:Y:S02]  /*78a0*/  USEL UR4, URZ, 0x1, UP0 ;  /* 0x000000013f047887 */ /* 0x000fe40008000000 */
[----:B------:R-:W-:Y:S02]  /*78b0*/  USEL UR38, UR38, URZ, UP0 ;  /* 0x0000003f26267287 */ /* 0x000fe40008000000 */
[----:B------:R-:W-:Y:S01]  /*78c0*/  ULOP3.LUT UR39, UR39, UR4, URZ, 0x3c, !UPT ;  /* 0x0000000427277292 */ /* 0x000fe2000f8e3c3f */
[----:B------:R-:W-:Y:S11]  /*78d0*/  @!P0 BRA `(.L_x_14866) ;  /* 0x0000000000048947 */ /* 0x000ff60003800000 */
[----:B------:R-:W-:Y:S01]  /*78e0*/  BPT.TRAP 0x1 ;  /* 0x000000040000795c */ /* 0x000fe20000300000 */
.L_x_14866:
        /* <DEDUP_REMOVED lines=9> */
.L_x_14867:
[----:B-1----:R-:W-:Y:S05]  /*7980*/  @P1 BRA `(.L_x_14868) ;  /* 0x0000000000081947 */ /* 0x002fea0003800000 */
[----:B------:R-:W1:Y:S02]  /*7990*/  SYNCS.PHASECHK.TRANS64.TRYWAIT P1, [UR4+0x32430], R0 ;  /* 0x03243000ff0075a7 */ /* 0x000e640008020144 */
[----:B-1----:R-:W-:Y:S05]  /*79a0*/  @!P1 BRA `(.L_x_14869) ;  /* 0x000000c400e09947 */ /* 0x002fea0003800000 */
.L_x_14868:
        /* <DEDUP_REMOVED lines=32> */
.L_x_14870:
[----:B------:R1:W2:Y:S01]  /*7bb0*/  SYNCS.PHASECHK.TRANS64.TRYWAIT P1, [UR4+0x32450], R0 ;  /* 0x03245000ff0075a7 */ /* 0x0002a20008020144 */
[----:B------:R-:W-:Y:S05]  /*7bc0*/  @!P0 BRA `(.L_x_14871) ;  /* 0x0000000000048947 */ /* 0x000fea0003800000 */
[----:B------:R-:W-:Y:S01]  /*7bd0*/  BPT.TRAP 0x1 ;  /* 0x000000040000795c */ /* 0x000fe20000300000 */
.L_x_14871:
[----:B--2---:R-:W-:Y:S05]  /*7be0*/  @P1 BRA `(.L_x_14872) ;  /* 0x0000000000081947 */ /* 0x004fea0003800000 */
[----:B------:R-:W2:Y:S02]  /*7bf0*/  SYNCS.PHASECHK.TRANS64.TRYWAIT P1, [UR4+0x32450], R0 ;  /* 0x03245000ff0075a7 */ /* 0x000ea40008020144 */
[----:B--2---:R-:W-:Y:S05]  /*7c00*/  @!P1 BRA `(.L_x_14873) ;  /* 0x000000c400609947 */ /* 0x004fea0003800000 */
.L_x_14872:
        /* <DEDUP_REMOVED lines=30> */
[----:B---3--:R-:W-:-:S04]  /*7df0*/  SHF.R.U32.HI R212, RZ, 0x7, R202 ;  /* 0x00000007ffd47819 */ /* 0x008fc800000116ca */
        /* <DEDUP_REMOVED lines=70> */
.L_x_14874:
        /* <DEDUP_REMOVED lines=28> */
[----:B-1----:R-:W-:Y:S01]  /*8420*/  FMNMX.FTZ R186, R152, R21, !PT ;  /* 0x0000001598ba7209 */ /* 0x002fe20007810000 */
[----:B------:R-:W-:Y:S01]  /*8430*/  FMUL.FTZ R161, R164, UR5 ;  /* 0x00000005a4a17c20 */ /* 0x000fe20008410000 */
[----:B------:R-:W-:Y:S01]  /*8440*/  FMUL.FTZ R174, R178, UR5 ;  /* 0x00000005b2ae7c20 */ /* 0x000fe20008410000 */
[----:B------:R-:W-:Y:S01]  /*8450*/  FMUL.FTZ R178, R184, UR5 ;  /* 0x00000005b8b27c20 */ /* 0x000fe20008410000 */
[----:B------:R-:W1:Y:S01]  /*8460*/  MUFU.TANH R157, R157 ;  /* 0x0000009d009d7308 */ /* 0x000e620000002400 */
[----:B------:R-:W-:Y:S01]  /*8470*/  FMUL.FTZ R184, R187, UR5 ;  /* 0x00000005bbb87c20 */ /* 0x000fe20008410000 */
[----:B------:R-:W-:Y:S01]  /*8480*/  FMUL.FTZ R155, R155, UR5 ;  /* 0x000000059b9b7c20 */ /* 0x000fe20008410000 */
[----:B--2---:R-:W-:Y:S01]  /*8490*/  FMNMX.FTZ R187, R153, R186, !PT ;  /* 0x000000ba99bb7209 */ /* 0x004fe20007810000 */
        /* <DEDUP_REMOVED lines=15> */
[----:B------:R-:W-:Y:S01]  /*8590*/  UPRMT UR10, UR6, 0x654, UR10 ;  /* 0x00000654060a7896 */ /* 0x000fe2000800000a */
[----:B------:R-:W-:Y:S01]  /*85a0*/  UMOV UR11, 0x40000040 ;  /* 0x40000040000b7882 */ /* 0x000fe20000000000 */
[----:B------:R-:W-:-:S03]  /*85b0*/  UMOV UR15, 0x40000040 ;  /* 0x40000040000f7882 */ /* 0x000fc60000000000 */
[----:B------:R-:W1:Y:S01]  /*85c0*/  MUFU.TANH R154, R154 ;  /* 0x0000009a009a7308 */ /* 0x000e620000002400 */
[----:B--2---:R-:W-:-:S03]  /*85d0*/  FMNMX.FTZ R207, R156, R207, !PT ;  /* 0x000000cf9ccf7209 */ /* 0x004fc60007810000 */
[----:B------:R-:W-:Y:S01]  /*85e0*/  SYNCS.ARRIVE.TRANS64.RED.A1T0 RZ, [UR10], RZ ;  /* 0x000000ffffff79a7 */ /* 0x000fe2000810040a */
[----:B------:R-:W-:-:S03]  /*85f0*/  UIMAD UR10, UR38, 0xc00, UR7 ;  /* 0x00000c00260a78a4 */ /* 0x000fc6000f8e0207 */
[----:B------:R-:W2:Y:S01]  /*8600*/  MUFU.TANH R161, R161 ;  /* 0x000000a100a17308 */ /* 0x000ea20000002400 */
[----:B---3--:R-:W-:Y:S01]  /*8610*/  FMNMX.FTZ R186, R158, R207, !PT ;  /* 0x000000cf9eba7209 */ /* 0x008fe20007810000 */
[----:B------:R-:W-:Y:S01]  /*8620*/  FMUL.FTZ R207, R191, UR5 ;  /* 0x00000005bfcf7c20 */ /* 0x000fe20008410000 */
[----:B------:R-:W-:-:S05]  /*8630*/  UIADD3 UR14, UR10, 0x80, URZ ;  /* 0x000000800a0e7890 */ /* 0x000fca000fffe03f */
        /* <DEDUP_REMOVED lines=72> */
[----:B------:R-:W-:-:S05]  /*8ac0*/  ULDC UR5, c[0x0][0xa80] ;  /* 0x0002a00000057ab9 */ /* 0x000fca0000000800 */
[----:B------:R-:W2:Y:S01]  /*8ad0*/  MUFU.TANH R193, R193 ;  /* 0x000000c100c17308 */ /* 0x000ea20000002400 */
[----:B---3--:R-:W-:-:S07]  /*8ae0*/  FMNMX.FTZ R208, R192, R195, !PT ;  /* 0x000000c3c0d07209 */ /* 0x008fce0007810000 */
[----:B------:R-:W3:Y:S01]  /*8af0*/  MUFU.TANH R184, R184 ;  /* 0x000000b800b87308 */ /* 0x000ee20000002400 */
[----:B-1----:R-:W-:-:S07]  /*8b00*/  FMNMX.FTZ R189, R182, R189, !PT ;  /* 0x000000bdb6bd7209 */ /* 0x002fce0007810000 */
[----:B------:R-:W1:Y:S01]  /*8b10*/  MUFU.TANH R190, R190 ;  /* 0x000000be00be7308 */ /* 0x000e620000002400 */
[----:B--2---:R-:W-:-:S05]  /*8b20*/  FMNMX.FTZ R208, R193, R208, !PT ;  /* 0x000000d0c1d07209 */ /* 0x004fca0007810000 */
[----:B------:R-:W2:Y:S02]  /*8b30*/  SHFL.BFLY PT, R197, R208, 0x2, 0x1f ;  /* 0x0c401f00d0c57f89 */ /* 0x000ea400000e0000 */
[----:B------:R-:W4:Y:S01]  /*8b40*/  MUFU.TANH R207, R207 ;  /* 0x000000cf00cf7308 */ /* 0x000f220000002400 */
[----:B---3--:R-:W-:-:S07]  /*8b50*/  FMNMX.FTZ R189, R184, R189, !PT ;  /* 0x000000bdb8bd7209 */ /* 0x008fce0007810000 */
[----:B------:R-:W3:Y:S01]  /*8b60*/  MUFU.TANH R191, R191 ;  /* 0x000000bf00bf7308 */ /* 0x000ee20000002400 */
[----:B-1----:R-:W-:-:S07]  /*8b70*/  FMNMX.FTZ R198, R190, R189, !PT ;  /* 0x000000bdbec67209 */ /* 0x002fce0007810000 */
[----:B------:R-:W1:Y:S01]  /*8b80*/  MUFU.TANH R194, R194 ;  /* 0x000000c200c27308 */ /* 0x000e620000002400 */
[----:B----4-:R-:W-:-:S07]  /*8b90*/  FMNMX.FTZ R198, R207, R198, !PT ;  /* 0x000000c6cfc67209 */ /* 0x010fce0007810000 */
[----:B------:R2:W4:Y:S01]  /*8ba0*/  MUFU.TANH R195, R206 ;  /* 0x000000ce00c37308 */ /* 0x0005220000002400 */
[----:B---3--:R-:W-:-:S07]  /*8bb0*/  FMNMX.FTZ R189, R191, R198, !PT ;  /* 0x000000c6bfbd7209 */ /* 0x008fce0007810000 */
[----:B------:R-:W3:Y:S01]  /*8bc0*/  MUFU.TANH R196, R196 ;  /* 0x000000c400c47308 */ /* 0x000ee20000002400 */
[----:B-1----:R-:W-:Y:S02]  /*8bd0*/  FMNMX.FTZ R198, R194, R189, !PT ;  /* 0x000000bdc2c67209 */ /* 0x002fe40007810000 */
[----:B--2---:R-:W-:-:S05]  /*8be0*/  FMNMX.FTZ R206, R208, R197, !PT ;  /* 0x000000c5d0ce7209 */ /* 0x004fca0007810000 */
[----:B------:R-:W1:Y:S01]  /*8bf0*/  SHFL.BFLY PT, R197, R206, 0x1, 0x1f ;  /* 0x0c201f00cec57f89 */ /* 0x000e6200000e0000 */
[----:B----4-:R-:W-:-:S04]  /*8c00*/  FMNMX.FTZ R189, R195, R198, !PT ;  /* 0x000000c6c3bd7209 */ /* 0x010fc80007810000 */
[----:B---3--:R-:W-:-:S05]  /*8c10*/  FMNMX.FTZ R189, R196, R189, !PT ;  /* 0x000000bdc4bd7209 */ /* 0x008fca0007810000 */
[----:B------:R-:W2:Y:S01]  /*8c20*/  SHFL.BFLY PT, R198, R189, 0x2, 0x1f ;  /* 0x0c401f00bdc67f89 */ /* 0x000ea200000e0000 */
[----:B-1----:R-:W-:-:S05]  /*8c30*/  FMNMX.FTZ R206, R206, R197, !PT ;  /* 0x000000c5cece7209 */ /* 0x002fca0007810000 */
[----:B------:R-:W-:-:S04]  /*8c40*/  FADD.FTZ R199, -R206, R21 ;  /* 0x00000015cec77221 */ /* 0x000fc80000010100 */
[----:B------:R-:W-:Y:S01]  /*8c50*/  FMUL.FTZ R199, R199, UR5 ;  /* 0x00000005c7c77c20 */ /* 0x000fe20008410000 */
[----:B--2---:R-:W-:Y:S01]  /*8c60*/  FMNMX.FTZ R189, R189, R198, !PT ;  /* 0x000000c6bdbd7209 */ /* 0x004fe20007810000 */
[----:B------:R-:W-:-:S04]  /*8c70*/  FMUL.FTZ R198, R206, UR5 ;  /* 0x00000005cec67c20 */ /* 0x000fc80008410000 */
[----:B------:R-:W1:Y:S01]  /*8c80*/  MUFU.EX2 R199, R199 ;  /* 0x000000c700c77308 */ /* 0x000e620000000800 */
[----:B------:R-:W2:Y:S01]  /*8c90*/  SHFL.BFLY PT, R197, R189, 0x1, 0x1f ;  /* 0x0c201f00bdc57f89 */ /* 0x000ea200000e0000 */
        /* <DEDUP_REMOVED lines=13> */
[-C--:B-1----:R-:W-:Y:S01]  /*8d70*/  FMUL.FTZ R24, R24, R199.reuse ;  /* 0x000000c718187220 */ /* 0x082fe20000410000 */
        /* <DEDUP_REMOVED lines=9> */
[----:B--2---:R-:W-:Y:S01]  /*8e10*/  FMNMX.FTZ R189, R189, R197, !PT ;  /* 0x000000c5bdbd7209 */ /* 0x004fe20007810000 */
        /* <DEDUP_REMOVED lines=11> */
[-C--:B------:R-:W-:Y:S01]  /*8ed0*/  FMUL.FTZ R49, R49, R199.reuse ;  /* 0x000000c731317220 */ /* 0x080fe20000410000 */
[-C--:B------:R-:W-:Y:S01]  /*8ee0*/  FMUL.FTZ R52, R52, R199.reuse ;  /* 0x000000c734347220 */ /* 0x080fe20000410000 */
[-C--:B------:R-:W-:Y:S01]  /*8ef0*/  FMUL.FTZ R53, R53, R199.reuse ;  /* 0x000000c735357220 */ /* 0x080fe20000410000 */
[----:B------:R2:W3:Y:S01]  /*8f00*/  MUFU.EX2 R210, R152 ;  /* 0x0000009800d27308 */ /* 0x0004e20000000800 */
[--C-:B-1----:R-:W-:Y:S01]  /*8f10*/  FFMA.FTZ R202, R204, UR5, -R209.reuse ;  /* 0x00000005ccca7c23 */ /* 0x102fe200080108d1 */
[----:B------:R-:W-:Y:S01]  /*8f20*/  FFMA.FTZ R204, R205, UR5, -R209 ;  /* 0x00000005cdcc7c23 */ /* 0x000fe200080108d1 */
[-C--:B------:R-:W-:Y:S01]  /*8f30*/  FMUL.FTZ R56, R56, R199.reuse ;  /* 0x000000c738387220 */ /* 0x080fe20000410000 */
[-C--:B------:R-:W-:Y:S01]  /*8f40*/  FMUL.FTZ R57, R57, R199.reuse ;  /* 0x000000c739397220 */ /* 0x080fe20000410000 */
[-C--:B------:R-:W-:Y:S01]  /*8f50*/  FMUL.FTZ R60, R60, R199.reuse ;  /* 0x000000c73c3c7220 */ /* 0x080fe20000410000 */
[-C--:B------:R-:W-:Y:S01]  /*8f60*/  FMUL.FTZ R61, R61, R199.reuse ;  /* 0x000000c73d3d7220 */ /* 0x080fe20000410000 */
[----:B------:R-:W-:Y:S01]  /*8f70*/  FMUL.FTZ R64, R64, R199 ;  /* 0x000000c740407220 */ /* 0x000fe20000410000 */
[----:B------:R-:W-:Y:S01]  /*8f80*/  MUFU.EX2 R211, R211 ;  /* 0x000000d300d37308 */ /* 0x000fe20000000800 */
[----:B--2---:R-:W-:-:S02]  /*8f90*/  VIADD R152, R212, 0x8 ;  /* 0x00000008d4987836 */ /* 0x004fc40000000000 */
        /* <DEDUP_REMOVED lines=115> */
[----:B--2---:R-:W-:Y:S01]  /*96d0*/  F2FP.BF16.F32.PACK_AB R153, R201, R211 ;  /* 0x000000d3c999723e */ /* 0x004fe200000010ff */
        /* <DEDUP_REMOVED lines=42> */
[----:B------:R-:W3:Y:S01]  /*9980*/  MUFU.EX2 R160, R160 ;  /* 0x000000a000a07308 */ /* 0x000ee20000000800 */
[----:B------:R-:W-:Y:S02]  /*9990*/  FADD.FTZ R201, R201, R210 ;  /* 0x000000d2c9c97221 */ /* 0x000fe40000010000 */
[----:B------:R-:W-:Y:S02]  /*99a0*/  FADD.FTZ R4, R197, R4 ;  /* 0x00000004c5047221 */ /* 0x000fe40000010000 */
[----:B------:R-:W-:Y:S02]  /*99b0*/  FADD.FTZ R201, R202, R201 ;  /* 0x000000c9cac97221 */ /* 0x000fe40000010000 */
[----:B------:R-:W-:Y:S01]  /*99c0*/  FADD.FTZ R157, R157, R4 ;  /* 0x000000049d9d7221 */ /* 0x000fe20000010000 */
[----:B------:R-:W-:Y:S01]  /*99d0*/  MUFU.EX2 R165, R165 ;  /* 0x000000a500a57308 */ /* 0x000fe20000000800 */
[----:B------:R-:W-:-:S02]  /*99e0*/  FADD.FTZ R204, R204, R201 ;  /* 0x000000c9cccc7221 */ /* 0x000fc40000010000 */
[----:B-1----:R-:W-:-:S05]  /*99f0*/  FADD.FTZ R157, R156, R157 ;  /* 0x0000009d9c9d7221 */ /* 0x002fca0000010000 */
        /* <DEDUP_REMOVED lines=86> */
[----:B------:R-:W-:Y:S01]  /*9f60*/  FADD.FTZ R183, R184, R183 ;  /* 0x000000b7b8b77221 */ /* 0x000fe20000010000 */
[----:B------:R-:W-:Y:S02]  /*9f70*/  WARPGROUP.DEPBAR.LE gsb0, 0x0 ;  /* 0x00008000000079c5 */ /* 0x000fe40000010000 */
[C---:B------:R-:W-:Y:S01]  /*9f80*/  F2FP.BF16.F32.PACK_AB R152, R180.reuse, R178 ;  /* 0x000000b2b498723e */ /* 0x040fe200000010ff */
[----:B------:R-:W-:Y:S01]  /*9f90*/  FADD.FTZ R180, R180, R179 ;  /* 0x000000b3b4b47221 */ /* 0x000fe20000010000 */
[----:B------:R-:W-:Y:S02]  /*9fa0*/  F2FP.BF16.F32.PACK_AB R153, R184, R182 ;  /* 0x000000b6b899723e */ /* 0x000fe400000010ff */
[----:B------:R-:W-:Y:S01]  /*9fb0*/  F2FP.BF16.F32.PACK_AB R154, R187, R185 ;  /* 0x000000b9bb9a723e */ /* 0x000fe200000010ff */
[----:B------:R-:W-:Y:S01]  /*9fc0*/  FADD.FTZ R180, R185, R180 ;  /* 0x000000b4b9b47221 */ /* 0x000fe20000010000 */
[----:B------:R-:W-:Y:S01]  /*9fd0*/  F2FP.BF16.F32.PACK_AB R155, R205, R190 ;  /* 0x000000becd9b723e */ /* 0x000fe200000010ff */
[----:B------:R-:W-:-:S02]  /*9fe0*/  FADD.FTZ R190, R190, R183 ;  /* 0x000000b7bebe7221 */ /* 0x000fc40000010000 */
[----:B------:R-:W-:Y:S01]  /*9ff0*/  FADD.FTZ R187, R187, R180 ;  /* 0x000000b4bbbb7221 */ /* 0x000fe20000010000 */
[----:B------:R-:W-:Y:S01]  /*a000*/  WARPGROUP.ARRIVE ;  /* 0x00000000000079c5 */ /* 0x000fe20000000000 */
[----:B------:R-:W-:Y:S02]  /*a010*/  FADD.FTZ R190, R205, R190 ;  /* 0x000000becdbe7221 */ /* 0x000fe40000010000 */
[----:B------:R-:W-:-:S08]  /*a020*/  FADD.FTZ R187, R186, R187 ;  /* 0x000000bbbabb7221 */ /* 0x000fd00000010000 */
        /* <DEDUP_REMOVED lines=18> */
.L_x_14875:
[----:B------:R-:W-:Y:S01]  /*a150*/  UIADD3 UR4, UR4, 0x32460, URZ ;  /* 0x0003246004047890 */ /* 0x000fe2000fffe03f */
[C---:B------:R-:W-:Y:S01]  /*a160*/  ISETP.GT.AND P1, PT, R203.reuse, RZ, PT ;  /* 0x000000ffcb00720c */ /* 0x040fe20003f24270 */
[----:B------:R-:W-:Y:S02]  /*a170*/  VIADD R203, R203, 0xffffffff ;  /* 0xffffffffcbcb7836 */ /* 0x000fe40000000000 */
[----:B------:R-:W-:Y:S01]  /*a180*/  UPRMT UR4, UR6, 0x654, UR4 ;  /* 0x0000065406047896 */ /* 0x000fe20008000004 */
[----:B------:R-:W-:Y:S02]  /*a190*/  IMAD.MOV.U32 R201, RZ, RZ, R189 ;  /* 0x000000ffffc97224 */ /* 0x000fe400078e00bd */
[----:B------:R-:W-:-:S06]  /*a1a0*/  IMAD.MOV.U32 R21, RZ, RZ, R206 ;  /* 0x000000ffff157224 */ /* 0x000fcc00078e00ce */
[----:B------:R-:W-:Y:S01]  /*a1b0*/  SYNCS.ARRIVE.TRANS64.RED.A1T0 RZ, [UR4], RZ ;  /* 0x000000ffffff79a7 */ /* 0x000fe20008100404 */
[----:B------:R-:W-:Y:S05]  /*a1c0*/  @P1 BRA `(.L_x_14876) ;  /* 0xffffffd400ac1947 */ /* 0x000fea000383ffff */
.L_x_14865:
[----:B------:R-:W0:Y:S01]  /*a1d0*/  SHFL.BFLY PT, R3, R4, 0x2, 0x1f ;  /* 0x0c401f0004037f89 */ /* 0x000e2200000e0000 */
[----:B------:R-:W-:Y:S01]  /*a1e0*/  MOV R8, RZ ;  /* 0x000000ff00087202 */ /* 0x000fe20000000f00 */
[----:B------:R-:W-:Y:S01]  /*a1f0*/  UIADD3 UR38, UR38, 0x1, URZ ;  /* 0x0000000126267890 */ /* 0x000fe2000fffe03f */
[----:B------:R-:W-:Y:S01]  /*a200*/  IMAD.U32 R11, RZ, RZ, UR5 ;  /* 0x00000005ff0b7e24 */ /* 0x000fe2000f8e00ff */
[----:B------:R-:W1:Y:S01]  /*a210*/  SHFL.BFLY PT, R2, R5, 0x2, 0x1f ;  /* 0x0c401f0005027f89 */ /* 0x000e6200000e0000 */
[----:B------:R2:W-:Y:S06]  /*a220*/  BAR.ARV R0, 0x100 ;  /* 0x000400000000751d */ /* 0x0005ec0000002000 */
[----:B------:R-:W-:-:S02]  /*a230*/  UISETP.NE.AND UP0, UPT, UR38, 0x2, UPT ;  /* 0x000000022600788c */ /* 0x000fc4000bf05270 */
[----:B------:R-:W-:Y:S06]  /*a240*/  BAR.ARV 0x8, 0x180 ;  /* 0x0206000000007b1d */ /* 0x000fec0000002000 */
[----:B--2---:R-:W-:Y:S01]  /*a250*/  IMAD.MOV.U32 R0, RZ, RZ, RZ ;  /* 0x000000ffff007224 */ /* 0x004fe200078e00ff */
[----:B------:R-:W-:Y:S01]  /*a260*/  USEL UR4, URZ, 0x1, UP0 ;  /* 0x000000013f047887 */ /* 0x000fe20008000000 */
[----:B0-----:R-:W-:Y:S01]  /*a270*/  FADD.FTZ R3, R3, R4 ;  /* 0x0000000403037221 */ /* 0x001fe20000010000 */
[----:B------:R-:W-:Y:S01]  /*a280*/  PLOP3.LUT P0, PT, PT, PT, PT, 0x8, 0x0 ;  /* 0x000000000000781c */ /* 0x000fe20003f0e170 */
[----:B------:R-:W-:Y:S01]  /*a290*/  VIADD R225, R225, 0x1 ;  /* 0x00000001e1e17836 */ /* 0x000fe20000000000 */
[----:B------:R-:W-:Y:S01]  /*a2a0*/  USEL UR38, UR38, URZ, UP0 ;  /* 0x0000003f26267287 */ /* 0x000fe20008000000 */
[----:B-1----:R-:W-:Y:S01]  /*a2b0*/  FADD.FTZ R2, R2, R5 ;  /* 0x0000000502027221 */ /* 0x002fe20000010000 */
[----:B------:R-:W0:Y:S01]  /*a2c0*/  SHFL.BFLY PT, R6, R3, 0x1, 0x1f ;  /* 0x0c201f0003067f89 */ /* 0x000e2200000e0000 */
[----:B------:R-:W-:Y:S01]  /*a2d0*/  IMAD.U32 R5, RZ, RZ, UR5 ;  /* 0x00000005ff057e24 */ /* 0x000fe2000f8e00ff */
[----:B------:R-:W-:-:S02]  /*a2e0*/  ULOP3.LUT UR39, UR39, UR4, URZ, 0x3c, !UPT ;  /* 0x0000000427277292 */ /* 0x000fc4000f8e3c3f */
[----:B------:R-:W1:Y:S01]  /*a2f0*/  SHFL.BFLY PT, R7, R2, 0x1, 0x1f ;  /* 0x0c201f0002077f89 */ /* 0x000e6200000e0000 */
[----:B0-----:R-:W-:Y:S01]  /*a300*/  FADD.FTZ R6, R3, R6 ;  /* 0x0000000603067221 */ /* 0x001fe20000010000 */
[----:B------:R-:W-:Y:S02]  /*a310*/  IMAD.MOV.U32 R3, RZ, RZ, -0x800000 ;  /* 0xff800000ff037424 */ /* 0x000fe400078e00ff */
[----:B-1----:R-:W-:Y:S02]  /*a320*/  FADD.FTZ R7, R2, R7 ;  /* 0x0000000702077221 */ /* 0x002fe40000010000 */
[----:B------:R-:W-:Y:S01]  /*a330*/  FSETP.NE.FTZ.AND P1, PT, R6, RZ, PT ;  /* 0x000000ff0600720b */ /* 0x000fe20003f35000 */
[----:B------:R-:W-:Y:S02]  /*a340*/  IMAD.MOV.U32 R2, RZ, RZ, -0x800000 ;  /* 0xff800000ff027424 */ /* 0x000fe400078e00ff */
[----:B------:R-:W-:-:S10]  /*a350*/  FSETP.NE.FTZ.AND P2, PT, R7, RZ, PT ;  /* 0x000000ff0700720b */ /* 0x000fd40003f55000 */
[----:B------:R-:W0:Y:S01]  /*a360*/  @P1 MUFU.RCP R8, R6 ;  /* 0x0000000600081308 */ /* 0x000e220000001000 */
[----:B------:R-:W-:Y:S02]  /*a370*/  @P1 FMUL.FTZ R5, R5, 0.69314718246459960938 ;  /* 0x3f31721805051820 */ /* 0x000fe40000410000 */
[----:B------:R-:W-:-:S05]  /*a380*/  @P2 FMUL.FTZ R11, R11, 0.69314718246459960938 ;  /* 0x3f3172180b0b2820 */ /* 0x000fca0000410000 */
[----:B------:R-:W-:Y:S08]  /*a390*/  @P2 MUFU.RCP R0, R7 ;  /* 0x0000000700002308 */ /* 0x000ff00000001000 */
        /* <DEDUP_REMOVED lines=134> */
.L_x_14839:
[----:B------:R-:W0:Y:S08]  /*ac00*/  S2UR UR4, SR_CgaCtaId ;  /* 0x00000000000479c3 */ /* 0x000e300000008800 */
[----:B------:R-:W-:Y:S06]  /*ac10*/  BAR.SYNC.DEFER_BLOCKING 0x5, 0x180 ;  /* 0x0146000000007b1d */ /* 0x000fec0000010000 */
[----:B------:R-:W-:Y:S01]  /*ac20*/  UMOV UR7, 0x400 ;  /* 0x0000040000077882 */ /* 0x000fe20000000000 */
[----:B------:R-:W-:Y:S01]  /*ac30*/  BSSY B0, `(.L_x_14877) ;  /* 0x00002eb000007945 */ /* 0x000fe20003800000 */
[----:B0-----:R-:W-:-:S09]  /*ac40*/  ULEA UR7, UR4, UR7, 0x18 ;  /* 0x0000000704077291 */ /* 0x001fd2000f8ec03f */
[----:B------:R-:W0:Y:S02]  /*ac50*/  LDS.128 R4, [UR7+0x324d0] ;  /* 0x0324d007ff047984 */ /* 0x000e240008000c00 */
[----:B0-----:R-:W-:Y:S02]  /*ac60*/  R2UR UR5, R5 ;  /* 0x00000000050572ca */ /* 0x001fe400000e0000 */
        /* <DEDUP_REMOVED lines=18> */
[----:B------:R-:W-:Y:S02]  /*ad90*/  F2FP.BF16.F32.PACK_AB R35, R161, R35 ;  /* 0x00000023a123723e */ /* 0x000fe400000010ff */
        /* <DEDUP_REMOVED lines=20> */
[C---:B------:R-:W-:Y:S01]  /*aee0*/  IADD3 R179, P1, R94.reuse, 0x8000, RZ ;  /* 0x000080005eb37810 */ /* 0x040fe20007f3e0ff */
[--C-:B------:R-:W-:Y:S01]  /*aef0*/  IMAD.X R21, RZ, RZ, R95.reuse, P6 ;  /* 0x000000ffff157224 */ /* 0x100fe200030e065f */
[----:B------:R-:W-:Y:S01]  /*af00*/  LOP3.LUT R14, R167, 0x380, RZ, 0xc0, !PT ;  /* 0x00000380a70e7812 */ /* 0x000fe200078ec0ff */
[--C-:B------:R-:W-:Y:S01]  /*af10*/  IMAD.X R23, RZ, RZ, R95.reuse, P5 ;  /* 0x000000ffff177224 */ /* 0x100fe200028e065f */
[----:B------:R-:W-:Y:S01]  /*af20*/  IADD3 R177, P2, R94, 0x4060, RZ ;  /* 0x000040605eb17810 */ /* 0x000fe20007f5e0ff */
[----:B------:R-:W-:Y:S01]  /*af30*/  IMAD.X R39, RZ, RZ, R95, P1 ;  /* 0x000000ffff277224 */ /* 0x000fe200008e065f */
[----:B------:R-:W-:Y:S02]  /*af40*/  LOP3.LUT R16, R169, 0x380, RZ, 0xc0, !PT ;  /* 0x00000380a9107812 */ /* 0x000fe400078ec0ff */
[----:B------:R-:W-:-:S02]  /*af50*/  LOP3.LUT R18, R171, 0x380, RZ, 0xc0, !PT ;  /* 0x00000380ab127812 */ /* 0x000fc400078ec0ff */
[----:B------:R-:W-:Y:S02]  /*af60*/  SHF.R.U64 R5, R5, 0x3, RZ ;  /* 0x0000000305057819 */ /* 0x000fe400000012ff */
[----:B------:R-:W-:Y:S02]  /*af70*/  SHF.R.U64 R12, R12, 0x3, RZ ;  /* 0x000000030c0c7819 */ /* 0x000fe400000012ff */
        /* <DEDUP_REMOVED lines=18> */
[----:B------:R-:W-:Y:S01]  /*b0a0*/  LOP3.LUT R30, R177, 0x380, RZ, 0xc0, !PT ;  /* 0x00000380b11e7812 */ /* 0x000fe200078ec0ff */
[----:B------:R-:W-:Y:S01]  /*b0b0*/  IMAD.X R11, RZ, RZ, R95, P1 ;  /* 0x000000ffff0b7224 */ /* 0x000fe200008e065f */
[----:B------:R-:W-:Y:S02]  /*b0c0*/  LOP3.LUT R94, R5, R94, RZ, 0x3c, !PT ;  /* 0x0000005e055e7212 */ /* 0x000fe400078e3cff */
[----:B------:R-:W-:Y:S02]  /*b0d0*/  LOP3.LUT R12, R12, R165, RZ, 0x3c, !PT ;  /* 0x000000a50c0c7212 */ /* 0x000fe400078e3cff */
[----:B------:R-:W-:Y:S02]  /*b0e0*/  LOP3.LUT R38, R179, 0x380, RZ, 0xc0, !PT ;  /* 0x00000380b3267812 */ /* 0x000fe400078ec0ff */
[----:B------:R-:W-:Y:S02]  /*b0f0*/  LOP3.LUT R14, R14, R167, RZ, 0x3c, !PT ;  /* 0x000000a70e0e7212 */ /* 0x000fe400078e3cff */
[----:B------:R-:W-:-:S02]  /*b100*/  SHF.R.U64 R20, R20, 0x3, RZ ;  /* 0x0000000314147819 */ /* 0x000fc400000012ff */
[----:B------:R-:W-:Y:S02]  /*b110*/  LOP3.LUT R165, R46, 0x380, RZ, 0xc0, !PT ;  /* 0x000003802ea57812 */ /* 0x000fe400078ec0ff */
[----:B------:R-:W-:Y:S02]  /*b120*/  LOP3.LUT R16, R16, R169, RZ, 0x3c, !PT ;  /* 0x000000a910107212 */ /* 0x000fe400078e3cff */
[----:B------:R-:W-:Y:S02]  /*b130*/  SHF.R.U64 R22, R22, 0x3, RZ ;  /* 0x0000000316167819 */ /* 0x000fe400000012ff */
[----:B------:R-:W-:Y:S02]  /*b140*/  LOP3.LUT R167, R54, 0x380, RZ, 0xc0, !PT ;  /* 0x0000038036a77812 */ /* 0x000fe400078ec0ff */
[----:B------:R-:W-:Y:S02]  /*b150*/  LOP3.LUT R18, R18, R171, RZ, 0x3c, !PT ;  /* 0x000000ab12127212 */ /* 0x000fe400078e3cff */
[----:B------:R-:W-:-:S02]  /*b160*/  SHF.R.U64 R30, R30, 0x3, RZ ;  /* 0x000000031e1e7819 */ /* 0x000fc400000012ff */
[----:B------:R-:W-:Y:S02]  /*b170*/  LOP3.LUT R169, R62, 0x380, RZ, 0xc0, !PT ;  /* 0x000003803ea97812 */ /* 0x000fe400078ec0ff */
[----:B------:R-:W-:Y:S02]  /*b180*/  SHF.R.U64 R38, R38, 0x3, RZ ;  /* 0x0000000326267819 */ /* 0x000fe400000012ff */
[----:B------:R-:W-:Y:S02]  /*b190*/  LOP3.LUT R171, R70, 0x380, RZ, 0xc0, !PT ;  /* 0x0000038046ab7812 */ /* 0x000fe400078ec0ff */
[----:B------:R-:W-:Y:S02]  /*b1a0*/  MOV R94, R94 ;  /* 0x0000005e005e7202 */ /* 0x000fe40000000f00 */
[----:B------:R-:W-:Y:S02]  /*b1b0*/  IADD3.X R5, RZ, R95, RZ, P2, !PT ;  /* 0x0000005fff057210 */ /* 0x000fe400017fe4ff */
[----:B------:R-:W-:Y:S01]  /*b1c0*/  LOP3.LUT R20, R20, R173, RZ, 0x3c, !PT ;  /* 0x000000ad14147212 */ /* 0x000fe200078e3cff */
[----:B------:R-:W-:Y:S01]  /*b1d0*/  STSM.16.M88.4 [R94], R24 ;  /* 0x000000185e007844 */ /* 0x000fe20000000200 */
[----:B------:R-:W-:-:S02]  /*b1e0*/  SHF.R.U64 R165, R165, 0x3, RZ ;  /* 0x00000003a5a57819 */ /* 0x000fc400000012ff */
[----:B------:R-:W-:Y:S02]  /*b1f0*/  LOP3.LUT R78, R4, 0x380, RZ, 0xc0, !PT ;  /* 0x00000380044e7812 */ /* 0x000fe400078ec0ff */
[----:B------:R-:W-:Y:S02]  /*b200*/  MOV R12, R12 ;  /* 0x0000000c000c7202 */ /* 0x000fe40000000f00 */
[----:B------:R-:W-:Y:S02]  /*b210*/  LOP3.LUT R22, R22, R175, RZ, 0x3c, !PT ;  /* 0x000000af16167212 */ /* 0x000fe400078e3cff */
[----:B------:R-:W-:Y:S01]  /*b220*/  SHF.R.U64 R167, R167, 0x3, RZ ;  /* 0x00000003a7a77819 */ /* 0x000fe200000012ff */
[----:B------:R-:W-:Y:S01]  /*b230*/  STSM.16.M88.4 [R12], R32 ;  /* 0x000000200c007844 */ /* 0x000fe20000000200 */
[----:B------:R-:W-:Y:S02]  /*b240*/  LOP3.LUT R95, R151, 0x380, RZ, 0xc0, !PT ;  /* 0x00000380975f7812 */ /* 0x000fe400078ec0ff */
[----:B------:R-:W-:-:S02]  /*b250*/  MOV R14, R14 ;  /* 0x0000000e000e7202 */ /* 0x000fc40000000f00 */
[----:B------:R-:W-:Y:S02]  /*b260*/  F2FP.BF16.F32.PACK_AB R56, R57, R56 ;  /* 0x000000383938723e */ /* 0x000fe400000010ff */
[----:B------:R-:W-:Y:S01]  /*b270*/  LOP3.LUT R30, R30, R177, RZ, 0x3c, !PT ;  /* 0x000000b11e1e7212 */ /* 0x000fe200078e3cff */
[----:B------:R-:W-:Y:S01]  /*b280*/  STSM.16.M88.4 [R14], R40 ;  /* 0x000000280e007844 */ /* 0x000fe20000000200 */
[----:B------:R-:W-:Y:S02]  /*b290*/  SHF.R.U64 R169, R169, 0x3, RZ ;  /* 0x00000003a9a97819 */ /* 0x000fe400000012ff */
[----:B------:R-:W-:Y:S02]  /*b2a0*/  LOP3.LUT R163, R6, 0x380, RZ, 0xc0, !PT ;  /* 0x0000038006a37812 */ /* 0x000fe400078ec0ff */
[----:B------:R-:W-:Y:S02]  /*b2b0*/  MOV R16, R16 ;  /* 0x0000001000107202 */ /* 0x000fe40000000f00 */
[----:B------:R-:W-:-:S02]  /*b2c0*/  F2FP.BF16.F32.PACK_AB R50, R53, R52 ;  /* 0x000000343532723e */ /* 0x000fc400000010ff */
[----:B------:R-:W-:Y:S02]  /*b2d0*/  F2FP.BF16.F32.PACK_AB R51, R157, R51 ;  /* 0x000000339d33723e */ /* 0x000fe400000010ff */
[----:B------:R-:W-:Y:S02]  /*b2e0*/  F2FP.BF16.F32.PACK_AB R57, R156, R58 ;  /* 0x0000003a9c39723e */ /* 0x000fe400000010ff */
[----:B------:R-:W-:Y:S01]  /*b2f0*/  F2FP.BF16.F32.PACK_AB R64, R65, R64 ;  /* 0x000000404140723e */ /* 0x000fe200000010ff */
[----:B------:R-:W-:Y:S01]  /*b300*/  STSM.16.M88.4 [R16], R48 ;  /* 0x0000003010007844 */ /* 0x000fe20000000200 */
[----:B------:R-:W-:Y:S02]  /*b310*/  LOP3.LUT R38, R38, R179, RZ, 0x3c, !PT ;  /* 0x000000b326267212 */ /* 0x000fe400078e3cff */
[----:B------:R-:W-:Y:S02]  /*b320*/  SHF.R.U64 R171, R171, 0x3, RZ ;  /* 0x00000003abab7819 */ /* 0x000fe400000012ff */
[----:B------:R-:W-:-:S02]  /*b330*/  MOV R18, R18 ;  /* 0x0000001200127202 */ /* 0x000fc40000000f00 */
[----:B------:R-:W-:Y:S02]  /*b340*/  F2FP.BF16.F32.PACK_AB R58, R61, R60 ;  /* 0x0000003c3d3a723e */ /* 0x000fe400000010ff */
[----:B------:R-:W-:Y:S02]  /*b350*/  F2FP.BF16.F32.PACK_AB R59, R155, R59 ;  /* 0x0000003b9b3b723e */ /* 0x000fe400000010ff */
[----:B------:R-:W-:Y:S02]  /*b360*/  F2FP.BF16.F32.PACK_AB R65, R154, R66 ;  /* 0x000000429a41723e */ /* 0x000fe400000010ff */
[----:B------:R-:W-:Y:S01]  /*b370*/  F2FP.BF16.F32.PACK_AB R72, R73, R72 ;  /* 0x000000484948723e */ /* 0x000fe200000010ff */
[----:B------:R-:W-:Y:S01]  /*b380*/  STSM.16.M88.4 [R18], R56 ;  /* 0x0000003812007844 */ /* 0x000fe20000000200 */
[----:B------:R-:W-:Y:S02]  /*b390*/  LOP3.LUT R46, R165, R46, RZ, 0x3c, !PT ;  /* 0x0000002ea52e7212 */ /* 0x000fe400078e3cff */
[----:B------:R-:W-:-:S02]  /*b3a0*/  SHF.R.U64 R29, R78, 0x3, RZ ;  /* 0x000000034e1d7819 */ /* 0x000fc400000012ff */
        /* <DEDUP_REMOVED lines=30> */
[----:B------:R-:W-:Y:S02]  /*b590*/  R2UR UR12, R221 ;  /* 0x00000000dd0c72ca */ /* 0x000fe400000e0000 */
[----:B------:R-:W-:Y:S01]  /*b5a0*/  R2UR UR13, R223 ;  /* 0x00000000df0d72ca */ /* 0x000fe200000e0000 */
[----:B------:R-:W-:Y:S01]  /*b5b0*/  UMOV UR4, URZ ;  /* 0x0000003f00047c82 */ /* 0x000fe20008000000 */
[----:B------:R-:W-:Y:S01]  /*b5c0*/  F2FP.BF16.F32.PACK_AB R85, R91, R90 ;  /* 0x0000005a5b55723e */ /* 0x000fe200000010ff */
[----:B0-----:R-:W0:Y:S01]  /*b5d0*/  LDC R73, c[0x0][0xce8] ;  /* 0x00033a00ff497b82 */ /* 0x001e220000000800 */
[----:B------:R-:W-:-:S02]  /*b5e0*/  F2FP.BF16.F32.PACK_AB R86, R93, R92 ;  /* 0x0000005c5d56723e */ /* 0x000fc400000010ff */
[----:B------:R-:W-:Y:S02]  /*b5f0*/  F2FP.BF16.F32.PACK_AB R97, R99, R98 ;  /* 0x000000626361723e */ /* 0x000fe400000010ff */
[----:B------:R-:W-:Y:S01]  /*b600*/  LOP3.LUT R78, R29, R4, RZ, 0x3c, !PT ;  /* 0x000000041d4e7212 */ /* 0x000fe200078e3cff */
[----:B------:R-:W-:Y:S01]  /*b610*/  STSM.16.M88.4 [R38], R84 ;  /* 0x0000005426007844 */ /* 0x000fe20000000200 */
[----:B------:R-:W-:Y:S01]  /*b620*/  MOV R46, R46 ;  /* 0x0000002e002e7202 */ /* 0x000fe20000000f00 */
[----:B------:R-:W-:Y:S01]  /*b630*/  UIMAD.WIDE UR10, UR12, 0x4, UR10 ;  /* 0x000000040c0a78a5 */ /* 0x000fe2000f8e020a */
[----:B------:R-:W-:Y:S02]  /*b640*/  F2FP.BF16.F32.PACK_AB R98, R101, R100 ;  /* 0x000000646562723e */ /* 0x000fe400000010ff */
[----:B------:R-:W-:Y:S02]  /*b650*/  F2FP.BF16.F32.PACK_AB R99, R103, R102 ;  /* 0x000000666763723e */ /* 0x000fe400000010ff */
[----:B------:R-:W-:-:S02]  /*b660*/  F2FP.BF16.F32.PACK_AB R105, R107, R106 ;  /* 0x0000006a6b69723e */ /* 0x000fc400000010ff */
[----:B------:R-:W-:Y:S01]  /*b670*/  LOP3.LUT R4, R28, R151, RZ, 0x3c, !PT ;  /* 0x000000971c047212 */ /* 0x000fe200078e3cff */
[----:B------:R-:W-:Y:S01]  /*b680*/  STSM.16.M88.4 [R46], R96 ;  /* 0x000000602e007844 */ /* 0x000fe20000000200 */
        /* <DEDUP_REMOVED lines=37> */
[----:B0-----:R-:W-:-:S02]  /*b8e0*/  ISETP.NE.AND P1, PT, R73, 0x1, PT ;  /* 0x000000014900780c */ /* 0x001fc40003f25270 */
[----:B------:R-:W-:Y:S01]  /*b8f0*/  IADD3 R13, R215, UR61, RZ ;  /* 0x0000003dd70d7c10 */ /* 0x000fe2000fffe0ff */
[----:B------:R-:W-:-:S06]  /*b900*/  UISETP.NE.AND.EX UP1, UPT, UR11, URZ, UPT, UP1 ;  /* 0x0000003f0b00728c */ /* 0x000fcc000bf25310 */
[----:B------:R-:W-:-:S04]  /*b910*/  PLOP3.LUT P2, PT, PT, PT, UP1, 0x80, 0x0 ;  /* 0x000000000000781c */ /* 0x000fc80003f4f018 */
[----:B------:R-:W0:Y:S01]  /*b920*/  @P1 LDC R8, c[0x0][0xcec] ;  /* 0x00033b00ff081b82 */ /* 0x000e220000000800 */
[----:B------:R-:W-:-:S04]  /*b930*/  @UP1 ULEA UR10, UP2, UR12, UR10, 0x2 ;  /* 0x0000000a0c0a1291 */ /* 0x000fc8000f84103f */
[----:B------:R-:W-:Y:S02]  /*b940*/  @UP1 ULEA.HI.X UR11, UR12, UR11, UR13, 0x2, UP2 ;  /* 0x0000000b0c0b1291 */ /* 0x000fe400090f140d */
[----:B-1----:R-:W-:Y:S01]  /*b950*/  IMAD.U32 R10, RZ, RZ, UR10 ;  /* 0x0000000aff0a7e24 */ /* 0x002fe2000f8e00ff */
[----:B------:R-:W-:Y:S01]  /*b960*/  ULDC UR12, c[0x0][0xb88] ;  /* 0x0002e200000c7ab9 */ /* 0x000fe20000000800 */
[----:B------:R-:W1:Y:S02]  /*b970*/  @P1 LDC R9, c[0x0][0xcf0] ;  /* 0x00033c00ff091b82 */ /* 0x000e640000000800 */
        /* <DEDUP_REMOVED lines=8> */
[----:B--2---:R-:W-:-:S07]  /*ba00*/  IMAD.IADD R0, R0, 0x1, -R11 ;  /* 0x0000000100007824 */ /* 0x004fce00078e0a0b */
.L_x_14879:
[----:B------:R-:W-:Y:S01]  /*ba10*/  R2UR UR20, R222 ;  /* 0x00000000de1472ca */ /* 0x000fe200000e0000 */
[----:B------:R-:W-:Y:S01]  /*ba20*/  ULDC.64 UR16, c[0x0][0xc90] ;  /* 0x0003240000107ab9 */ /* 0x000fe20000000a00 */
[----:B------:R-:W-:Y:S01]  /*ba30*/  R2UR UR19, R223 ;  /* 0x00000000df1372ca */ /* 0x000fe200000e0000 */
[----:B------:R-:W-:Y:S01]  /*ba40*/  @P1 IMAD.HI.U32 R4, R13, R8, RZ ;  /* 0x000000080d041227 */ /* 0x000fe200078e00ff */
[----:B------:R-:W-:Y:S01]  /*ba50*/  R2UR UR18, R221 ;  /* 0x00000000dd1272ca */ /* 0x000fe200000e0000 */
[----:B------:R-:W-:Y:S01]  /*ba60*/  USHF.R.S32.HI UR11, URZ, 0x1f, UR4 ;  /* 0x0000001f3f0b7899 */ /* 0x000fe20008011404 */
[----:B------:R-:W0:Y:S01]  /*ba70*/  @P1 LDC R75, c[0x0][0xcf0] ;  /* 0x00033c00ff4b1b82 */ /* 0x000e220000000800 */
[----:B------:R-:W-:Y:S01]  /*ba80*/  UMOV UR10, UR4 ;  /* 0x00000004000a7c82 */ /* 0x000fe20008000000 */
[----:B------:R-:W-:Y:S01]  /*ba90*/  IMAD.MOV.U32 R8, RZ, RZ, R13 ;  /* 0x000000ffff087224 */ /* 0x000fe200078e000d */
[----:B------:R-:W-:Y:S01]  /*baa0*/  @P1 SHF.R.U32.HI R8, RZ, R9, R4 ;  /* 0x00000009ff081219 */ /* 0x000fe20000011604 */
[----:B------:R-:W-:-:S02]  /*bab0*/  IMAD.MOV.U32 R5, RZ, RZ, 0x2 ;  /* 0x00000002ff057424 */ /* 0x000fc400078e00ff */
[----:B------:R-:W-:Y:S01]  /*bac0*/  VIADD R14, R228, UR61 ;  /* 0x0000003de40e7c36 */ /* 0x000fe20008000000 */
[----:B------:R-:W-:Y:S01]  /*bad0*/  USHF.R.S32.HI UR15, URZ, 0x1f, UR20 ;  /* 0x0000001f3f0f7899 */ /* 0x000fe20008011414 */
[--C-:B------:R-:W-:Y:S01]  /*bae0*/  IMAD.MOV R4, RZ, RZ, -R8.reuse ;  /* 0x000000ffff047224 */ /* 0x100fe200078e0a08 */
[----:B------:R-:W-:Y:S01]  /*baf0*/  USEL UR19, UR19, URZ, !UP0 ;  /* 0x0000003f13137287 */ /* 0x000fe2000c000000 */
[----:B------:R-:W-:Y:S01]  /*bb00*/  SHF.R.S32.HI R9, RZ, 0x1f, R8 ;  /* 0x0000001fff097819 */ /* 0x000fe20000011408 */
[----:B------:R-:W-:Y:S01]  /*bb10*/  UIMAD UR14, UR15, UR16, URZ ;  /* 0x000000100f0e72a4 */ /* 0x000fe2000f8e023f */
[----:B--2---:R-:W-:Y:S01]  /*bb20*/  IMAD R11, R73, R4, R13 ;  /* 0x00000004490b7224 */ /* 0x004fe200078e020d */
[----:B------:R-:W-:Y:S01]  /*bb30*/  UIMAD.WIDE.U32 UR12, UR20, UR16, UR10 ;  /* 0x00000010140c72a5 */ /* 0x000fe2000f8e000a */
[----:B------:R-:W-:Y:S01]  /*bb40*/  IMAD R4, R224, 0x40, R200 ;  /* 0x00000040e0047824 */ /* 0x000fe200078e02c8 */
[----:B------:R-:W-:Y:S01]  /*bb50*/  UIMAD UR14, UR20, UR17, UR14 ;  /* 0x00000011140e72a4 */ /* 0x000fe2000f8e020e */
[----:B-----5:R-:W-:Y:S01]  /*bb60*/  IMAD R77, R0, R73, RZ ;  /* 0x00000049004d7224 */ /* 0x020fe200078e02ff */
[----:B------:R-:W-:Y:S01]  /*bb70*/  USEL UR18, UR18, URZ, !UP0 ;  /* 0x0000003f12127287 */ /* 0x000fe2000c000000 */
[----:B------:R-:W-:Y:S01]  /*bb80*/  SHF.R.S32.HI R6, RZ, 0x1f, R11 ;  /* 0x0000001fff067819 */ /* 0x000fe2000001140b */
[----:B------:R-:W-:Y:S01]  /*bb90*/  ULDC.64 UR16, c[0x0][0xc98] ;  /* 0x0003260000107ab9 */ /* 0x000fe20000000a00 */
[----:B------:R-:W-:Y:S01]  /*bba0*/  UIADD3 UR13, UR13, UR14, URZ ;  /* 0x0000000e0d0d7290 */ /* 0x000fe2000fffe03f */
[----:B------:R-:W-:Y:S01]  /*bbb0*/  IMAD.WIDE R4, R4, R5, UR8 ;  /* 0x0000000804047e25 */ /* 0x000fe2000f8e0205 */
[----:B------:R-:W-:-:S02]  /*bbc0*/  UIMAD UR10, UR19, UR16, URZ ;  /* 0x00000010130a72a4 */ /* 0x000fc4000f8e023f */
[----:B------:R-:W-:Y:S02]  /*bbd0*/  UIMAD.WIDE.U32 UR12, UR18, UR16, UR12 ;  /* 0x00000010120c72a5 */ /* 0x000fe4000f8e000c */
[----:B------:R-:W-:Y:S01]  /*bbe0*/  UIMAD UR10, UR18, UR17, UR10 ;  /* 0x00000011120a72a4 */ /* 0x000fe2000f8e020a */
[C---:B------:R-:W-:Y:S01]  /*bbf0*/  IADD3 R29, P2, R4.reuse, 0x5000, RZ ;  /* 0x00005000041d7810 */ /* 0x040fe20007f5e0ff */
[----:B------:R-:W-:Y:S01]  /*bc00*/  ULDC.64 UR8, c[0x0][0xc88] ;  /* 0x0003220000087ab9 */ /* 0x000fe20000000a00 */
[----:B------:R-:W-:Y:S01]  /*bc10*/  IADD3 R25, P3, R4, 0x4000, RZ ;  /* 0x0000400004197810 */ /* 0x000fe20007f7e0ff */
[----:B------:R-:W-:Y:S01]  /*bc20*/  IMAD R6, R6, UR8, RZ ;  /* 0x0000000806067c24 */ /* 0x000fe2000f8e02ff */
[----:B------:R-:W-:Y:S01]  /*bc30*/  IADD3 R8, P0, R8, UR12, RZ ;  /* 0x0000000c08087c10 */ /* 0x000fe2000ff1e0ff */
[----:B------:R-:W-:Y:S01]  /*bc40*/  IMAD.U32 R10, RZ, RZ, UR10 ;  /* 0x0000000aff0a7e24 */ /* 0x000fe2000f8e00ff */
[----:B------:R-:W-:Y:S01]  /*bc50*/  LOP3.LUT R28, R29, 0x380, RZ, 0xc0, !PT ;  /* 0x000003801d1c7812 */ /* 0x000fe200078ec0ff */
[----:B------:R-:W-:Y:S01]  /*bc60*/  IMAD R15, R11, UR9, R6 ;  /* 0x000000090b0f7c24 */ /* 0x000fe2000f8e0206 */
[----:B------:R-:W-:Y:S01]  /*bc70*/  LOP3.LUT R24, R25, 0x380, RZ, 0xc0, !PT ;  /* 0x0000038019187812 */ /* 0x000fe200078ec0ff */
[----:B------:R-:W-:Y:S01]  /*bc80*/  VIADD R6, R14, 0x8 ;  /* 0x000000080e067836 */ /* 0x000fe20000000000 */
[----:B------:R-:W-:Y:S01]  /*bc90*/  IADD3.X R9, R9, UR13, R10, P0, !PT ;  /* 0x0000000d09097c10 */ /* 0x000fe200087fe40a */
[----:B------:R-:W-:Y:S01]  /*bca0*/  ULDC.64 UR12, c[0x0][0xba0] ;  /* 0x0002e800000c7ab9 */ /* 0x000fe20000000a00 */
[----:B------:R-:W-:-:S02]  /*bcb0*/  SHF.R.U64 R28, R28, 0x3, RZ ;  /* 0x000000031c1c7819 */ /* 0x000fc400000012ff */
[----:B------:R-:W-:Y:S01]  /*bcc0*/  SHF.R.U64 R24, R24, 0x3, RZ ;  /* 0x0000000318187819 */ /* 0x000fe200000012ff */
[----:B------:R-:W-:Y:S01]  /*bcd0*/  IMAD.WIDE.U32 R8, R11, UR8, R8 ;  /* 0x000000080b087c25 */ /* 0x000fe2000f8e0008 */
[----:B------:R-:W-:Y:S01]  /*bce0*/  ULDC.64 UR8, c[0x0][0xc50] ;  /* 0x0003140000087ab9 */ /* 0x000fe20000000a00 */
[----:B------:R-:W-:Y:S02]  /*bcf0*/  LOP3.LUT R28, R28, R29, RZ, 0x3c, !PT ;  /* 0x0000001d1c1c7212 */ /* 0x000fe400078e3cff */
[----:B------:R-:W-:Y:S01]  /*bd00*/  IMAD.X R29, RZ, RZ, R5, P2 ;  /* 0x000000ffff1d7224 */ /* 0x000fe200010e0605 */
[----:B------:R-:W-:Y:S02]  /*bd10*/  IADD3 R9, R9, R15, RZ ;  /* 0x0000000f09097210 */ /* 0x000fe40007ffe0ff */
[----:B------:R-:W-:Y:S02]  /*bd20*/  LEA R10, P0, R8, UR8, 0x2 ;  /* 0x00000008080a7c11 */ /* 0x000fe4000f8010ff */
[----:B------:R-:W-:-:S02]  /*bd30*/  IADD3 R49, P2, R4, 0xb000, RZ ;  /* 0x0000b00004317810 */ /* 0x000fc40007f5e0ff */
[----:B------:R-:W-:Y:S01]  /*bd40*/  LEA.HI.X R8, R8, UR9, R9, 0x2, P0 ;  /* 0x0000000908087c11 */ /* 0x000fe200080f1409 */
[----:B------:R-:W-:Y:S01]  /*bd50*/  SHFL.IDX PT, R42, R10, RZ, 0x1c1f ;  /* 0x001c1fff0a2a7589 */ /* 0x000fe200000e0000 */
[----:B------:R-:W-:Y:S02]  /*bd60*/  IADD3 R21, P0, R4, 0x3000, RZ ;  /* 0x0000300004157810 */ /* 0x000fe40007f1e0ff */
[----:B------:R-:W-:Y:S01]  /*bd70*/  LOP3.LUT R48, R49, 0x380, RZ, 0xc0, !PT ;  /* 0x0000038031307812 */ /* 0x000fe200078ec0ff */
[----:B------:R-:W1:Y:S01]  /*bd80*/  SHFL.IDX PT, R43, R8, RZ, 0x1c1f ;  /* 0x001c1fff082b7589 */ /* 0x000e6200000e0000 */
[----:B------:R-:W-:Y:S02]  /*bd90*/  LOP3.LUT R20, R21, 0x380, RZ, 0xc0, !PT ;  /* 0x0000038015147812 */ /* 0x000fe400078ec0ff */
[----:B------:R-:W-:Y:S01]  /*bda0*/  SHF.R.U64 R48, R48, 0x3, RZ ;  /* 0x0000000330307819 */ /* 0x000fe200000012ff */
[----:B------:R-:W-:Y:S01]  /*bdb0*/  SHFL.IDX PT, R46, R10, 0x1, 0x1c1f ;  /* 0x003c1f000a2e7f89 */ /* 0x000fe200000e0000 */
[----:B------:R-:W-:-:S02]  /*bdc0*/  SHF.R.U64 R20, R20, 0x3, RZ ;  /* 0x0000000314147819 */ /* 0x000fc400000012ff */
[----:B------:R-:W-:Y:S01]  /*bdd0*/  LOP3.LUT R48, R48, R49, RZ, 0x3c, !PT ;  /* 0x0000003130307212 */ /* 0x000fe200078e3cff */
[--C-:B------:R-:W-:Y:S01]  /*bde0*/  IMAD.X R49, RZ, RZ, R5.reuse, P2 ;  /* 0x000000ffff317224 */ /* 0x100fe200010e0605 */
[----:B------:R-:W-:Y:S01]  /*bdf0*/  LOP3.LUT R20, R20, R21, RZ, 0x3c, !PT ;  /* 0x0000001514147212 */ /* 0x000fe200078e3cff */
[----:B------:R-:W-:Y:S01]  /*be00*/  IMAD.X R21, RZ, RZ, R5, P0 ;  /* 0x000000ffff157224 */ /* 0x000fe200000e0605 */
[C---:B------:R-:W-:Y:S01]  /*be10*/  IADD3 R41, P0, R4.reuse, 0x9000, RZ ;  /* 0x0000900004297810 */ /* 0x040fe20007f1e0ff */
[----:B------:R-:W2:Y:S01]  /*be20*/  SHFL.IDX PT, R47, R8, 0x1, 0x1c1f ;  /* 0x003c1f00082f7f89 */ /* 0x000ea200000e0000 */
[C---:B------:R-:W-:Y:S02]  /*be30*/  IADD3 R13, P5, R4.reuse, 0x1000, RZ ;  /* 0x00001000040d7810 */ /* 0x040fe40007fbe0ff */
[----:B------:R-:W-:Y:S02]  /*be40*/  LOP3.LUT R40, R41, 0x380, RZ, 0xc0, !PT ;  /* 0x0000038029287812 */ /* 0x000fe400078ec0ff */
[----:B------:R-:W-:-:S02]  /*be50*/  IADD3 R17, P4, R4, 0x2000, RZ ;  /* 0x0000200004117810 */ /* 0x000fc40007f9e0ff */
[----:B------:R-:W-:Y:S02]  /*be60*/  SHF.R.U64 R40, R40, 0x3, RZ ;  /* 0x0000000328287819 */ /* 0x000fe400000012ff */
[----:B------:R-:W-:Y:S01]  /*be70*/  LOP3.LUT R24, R24, R25, RZ, 0x3c, !PT ;  /* 0x0000001918187212 */ /* 0x000fe200078e3cff */
[--C-:B------:R-:W-:Y:S01]  /*be80*/  IMAD.X R25, RZ, RZ, R5.reuse, P3 ;  /* 0x000000ffff197224 */ /* 0x100fe200018e0605 */
[----:B------:R-:W-:Y:S01]  /*be90*/  LOP3.LUT R40, R40, R41, RZ, 0x3c, !PT ;  /* 0x0000002928287212 */ /* 0x000fe200078e3cff */
[----:B------:R-:W-:Y:S01]  /*bea0*/  IMAD.X R41, RZ, RZ, R5, P0 ;  /* 0x000000ffff297224 */ /* 0x000fe200000e0605 */
[----:B------:R-:W-:Y:S02]  /*beb0*/  LOP3.LUT P0, RZ, R226, 0x3, RZ, 0xc0, !PT ;  /* 0x00000003e2ff7812 */ /* 0x000fe4000780c0ff */
[----:B------:R-:W-:Y:S02]  /*bec0*/  IADD3 R45, P3, R4, 0xa000, RZ ;  /* 0x0000a000042d7810 */ /* 0x000fe40007f7e0ff */
[----:B------:R-:W-:-:S02]  /*bed0*/  ISETP.GE.OR P2, PT, R14, R77, P0 ;  /* 0x0000004d0e00720c */ /* 0x000fc40000746670 */
[----:B------:R-:W-:Y:S02]  /*bee0*/  LOP3.LUT R12, R13, 0x380, RZ, 0xc0, !PT ;  /* 0x000003800d0c7812 */ /* 0x000fe400078ec0ff */
[----:B------:R-:W-:Y:S02]  /*bef0*/  LOP3.LUT R16, R17, 0x380, RZ, 0xc0, !PT ;  /* 0x0000038011107812 */ /* 0x000fe400078ec0ff */
[----:B------:R-:W-:Y:S02]  /*bf00*/  LOP3.LUT R44, R45, 0x380, RZ, 0xc0, !PT ;  /* 0x000003802d2c7812 */ /* 0x000fe400078ec0ff */
[----:B------:R-:W-:Y:S02]  /*bf10*/  SHF.R.U64 R12, R12, 0x3, RZ ;  /* 0x000000030c0c7819 */ /* 0x000fe400000012ff */
[----:B------:R-:W-:Y:S02]  /*bf20*/  SHF.R.U64 R16, R16, 0x3, RZ ;  /* 0x0000000310107819 */ /* 0x000fe400000012ff */
[----:B------:R-:W-:Y:S01]  /*bf30*/  SHF.R.U64 R44, R44, 0x3, RZ ;  /* 0x000000032c2c7819 */ /* 0x000fe200000012ff */
[----:B-1----:R1:W-:Y:S01]  /*bf40*/  @!P2 ST.E desc[UR36][R42.64], R3 ;  /* 0x000000032a00a985 */ /* 0x0023e2000c101924 */
[----:B------:R-:W-:Y:S01]  /*bf50*/  LOP3.LUT R12, R12, R13, RZ, 0x3c, !PT ;  /* 0x0000000d0c0c7212 */ /* 0x000fe200078e3cff */
[--C-:B------:R-:W-:Y:S01]  /*bf60*/  IMAD.X R13, RZ, RZ, R5.reuse, P5 ;  /* 0x000000ffff0d7224 */ /* 0x100fe200028e0605 */
[----:B------:R-:W-:Y:S01]  /*bf70*/  LOP3.LUT R16, R16, R17, RZ, 0x3c, !PT ;  /* 0x0000001110107212 */ /* 0x000fe200078e3cff */
[----:B------:R-:W-:Y:S01]  /*bf80*/  IMAD.X R17, RZ, RZ, R5, P4 ;  /* 0x000000ffff117224 */ /* 0x000fe200020e0605 */
[----:B------:R-:W-:-:S02]  /*bf90*/  IADD3 R33, P6, R4, 0x6000, RZ ;  /* 0x0000600004217810 */ /* 0x000fc40007fde0ff */
[C---:B------:R-:W-:Y:S02]  /*bfa0*/  IADD3 R37, P5, R4.reuse, 0x7000, RZ ;  /* 0x0000700004257810 */ /* 0x040fe40007fbe0ff */
[----:B------:R-:W-:Y:S02]  /*bfb0*/  IADD3 R61, P4, R4, 0x8000, RZ ;  /* 0x00008000043d7810 */ /* 0x000fe40007f9e0ff */
[----:B------:R-:W-:Y:S01]  /*bfc0*/  LOP3.LUT R44, R44, R45, RZ, 0x3c, !PT ;  /* 0x0000002d2c2c7212 */ /* 0x000fe200078e3cff */
[----:B-1----:R-:W1:Y:S01]  /*bfd0*/  @P1 LDC R3, c[0x0][0xcec] ;  /* 0x00033b00ff031b82 */ /* 0x002e620000000800 */
[--C-:B------:R-:W-:Y:S01]  /*bfe0*/  IMAD.X R45, RZ, RZ, R5.reuse, P3 ;  /* 0x000000ffff2d7224 */ /* 0x100fe200018e0605 */
[----:B------:R-:W-:Y:S02]  /*bff0*/  IADD3 R9, P3, R4, 0xf000, RZ ;  /* 0x0000f00004097810 */ /* 0x000fe40007f7e0ff */
[----:B------:R-:W-:Y:S02]  /*c000*/  LOP3.LUT R32, R33, 0x380, RZ, 0xc0, !PT ;  /* 0x0000038021207812 */ /* 0x000fe400078ec0ff */
[----:B------:R-:W-:Y:S01]  /*c010*/  LOP3.LUT R36, R37, 0x380, RZ, 0xc0, !PT ;  /* 0x0000038025247812 */ /* 0x000fe200078ec0ff */
[----:B------:R-:W-:Y:S01]  /*c020*/  UIMAD UR10, UR11, UR12, URZ ;  /* 0x0000000c0b0a72a4 */ /* 0x000fe2000f8e023f */
[----:B------:R-:W-:Y:S01]  /*c030*/  LOP3.LUT R60, R61, 0x380, RZ, 0xc0, !PT ;  /* 0x000003803d3c7812 */ /* 0x000fe200078ec0ff */
[----:B------:R-:W-:Y:S01]  /*c040*/  UIMAD.WIDE.U32 UR8, UR4, UR12, URZ ;  /* 0x0000000c040872a5 */ /* 0x000fe2000f8e003f */
[----:B------:R-:W-:Y:S01]  /*c050*/  LOP3.LUT R0, R9, 0x380, RZ, 0xc0, !PT ;  /* 0x0000038009007812 */ /* 0x000fe200078ec0ff */
[----:B------:R-:W-:Y:S01]  /*c060*/  IMAD.X R53, RZ, RZ, R5, P3 ;  /* 0x000000ffff357224 */ /* 0x000fe200018e0605 */
[----:B------:R-:W-:-:S02]  /*c070*/  SHF.R.U64 R32, R32, 0x3, RZ ;  /* 0x0000000320207819 */ /* 0x000fc400000012ff */
[----:B------:R-:W-:Y:S02]  /*c080*/  SHF.R.U64 R36, R36, 0x3, RZ ;  /* 0x0000000324247819 */ /* 0x000fe400000012ff */
[----:B------:R-:W-:Y:S02]  /*c090*/  SHF.R.U64 R60, R60, 0x3, RZ ;  /* 0x000000033c3c7819 */ /* 0x000fe400000012ff */
[----:B------:R-:W-:Y:S01]  /*c0a0*/  SHF.R.U64 R0, R0, 0x3, RZ ;  /* 0x0000000300007819 */ /* 0x000fe200000012ff */
[----:B------:R-:W-:Y:S01]  /*c0b0*/  UIMAD UR10, UR4, UR13, UR10 ;  /* 0x0000000d040a72a4 */ /* 0x000fe2000f8e020a */
[----:B------:R-:W-:Y:S01]  /*c0c0*/  LOP3.LUT R32, R32, R33, RZ, 0x3c, !PT ;  /* 0x0000002120207212 */ /* 0x000fe200078e3cff */
[--C-:B------:R-:W-:Y:S01]  /*c0d0*/  IMAD.X R33, RZ, RZ, R5.reuse, P6 ;  /* 0x000000ffff217224 */ /* 0x100fe200030e0605 */
[----:B------:R-:W-:Y:S01]  /*c0e0*/  LOP3.LUT R36, R36, R37, RZ, 0x3c, !PT ;  /* 0x0000002524247212 */ /* 0x000fe200078e3cff */
[----:B------:R-:W-:Y:S01]  /*c0f0*/  ULDC.64 UR12, c[0x0][0xbe8] ;  /* 0x0002fa00000c7ab9 */ /* 0x000fe20000000a00 */
[----:B------:R-:W-:Y:S01]  /*c100*/  LOP3.LUT R60, R60, R61, RZ, 0x3c, !PT ;  /* 0x0000003d3c3c7212 */ /* 0x000fe200078e3cff */
[----:B------:R-:W-:Y:S01]  /*c110*/  IMAD.X R61, RZ, RZ, R5, P4 ;  /* 0x000000ffff3d7224 */ /* 0x000fe200020e0605 */
[----:B------:R-:W-:-:S02]  /*c120*/  IADD3.X R37, RZ, R5, RZ, P5, !PT ;  /* 0x00000005ff257210 */ /* 0x000fc40002ffe4ff */
[----:B------:R-:W-:Y:S02]  /*c130*/  ISETP.GE.OR P0, PT, R6, R77, P0 ;  /* 0x0000004d0600720c */ /* 0x000fe40000706670 */
[C---:B------:R-:W-:Y:S02]  /*c140*/  IADD3 R69, P6, R4.reuse, 0xc000, RZ ;  /* 0x0000c00004457810 */ /* 0x040fe40007fde0ff */
[C---:B------:R-:W-:Y:S02]  /*c150*/  IADD3 R65, P5, R4.reuse, 0xd000, RZ ;  /* 0x0000d00004417810 */ /* 0x040fe40007fbe0ff */
[C---:B------:R-:W-:Y:S02]  /*c160*/  IADD3 R57, P4, R4.reuse, 0xe000, RZ ;  /* 0x0000e00004397810 */ /* 0x040fe40007f9e0ff */
[----:B------:R-:W-:Y:S02]  /*c170*/  LOP3.LUT R11, R4, 0x380, RZ, 0xc0, !PT ;  /* 0x00000380040b7812 */ /* 0x000fe400078ec0ff */
[----:B------:R-:W-:Y:S01]  /*c180*/  LOP3.LUT R52, R0, R9, RZ, 0x3c, !PT ;  /* 0x0000000900347212 */ /* 0x000fe200078e3cff */
[----:B------:R-:W-:Y:S01]  /*c190*/  IMAD R0, R220, 0x20, R224 ;  /* 0x00000020dc007824 */ /* 0x000fe200078e02e0 */
[----:B------:R-:W-:Y:S01]  /*c1a0*/  UIADD3 UR9, UR9, UR10, URZ ;  /* 0x0000000a09097290 */ /* 0x000fe2000fffe03f */
[----:B------:R-:W-:Y:S01]  /*c1b0*/  LOP3.LUT R68, R69, 0x380, RZ, 0xc0, !PT ;  /* 0x0000038045447812 */ /* 0x000fe200078ec0ff */
[----:B------:R-:W-:Y:S01]  /*c1c0*/  UIMAD UR4, UR15, UR12, URZ ;  /* 0x0000000c0f0472a4 */ /* 0x000fe2000f8e023f */
[----:B------:R-:W-:Y:S01]  /*c1d0*/  LOP3.LUT R64, R65, 0x380, RZ, 0xc0, !PT ;  /* 0x0000038041407812 */ /* 0x000fe200078ec0ff */
[----:B--2---:R2:W-:Y:S01]  /*c1e0*/  @!P0 ST.E desc[UR36][R46.64], R2 ;  /* 0x000000022e008985 */ /* 0x0045e2000c101924 */
[----:B------:R-:W-:-:S02]  /*c1f0*/  LOP3.LUT R56, R57, 0x380, RZ, 0xc0, !PT ;  /* 0x0000038039387812 */ /* 0x000fc400078ec0ff */
[----:B------:R-:W-:Y:S01]  /*c200*/  SHF.R.U64 R11, R11, 0x3, RZ ;  /* 0x000000030b0b7819 */ /* 0x000fe200000012ff */
[----:B------:R-:W-:Y:S01]  /*c210*/  VIADD R6, R0, UR61 ;  /* 0x0000003d00067c36 */ /* 0x000fe20008000000 */
[----:B------:R-:W-:Y:S01]  /*c220*/  UIMAD UR4, UR20, UR13, UR4 ;  /* 0x0000000d140472a4 */ /* 0x000fe2000f8e0204 */
[----:B------:R-:W-:Y:S01]  /*c230*/  SHF.R.U64 R68, R68, 0x3, RZ ;  /* 0x0000000344447819 */ /* 0x000fe200000012ff */
[----:B------:R-:W-:Y:S01]  /*c240*/  UIMAD.WIDE.U32 UR8, UR20, UR12, UR8 ;  /* 0x0000000c140872a5 */ /* 0x000fe2000f8e0008 */
[----:B------:R-:W-:Y:S01]  /*c250*/  SHF.R.U64 R64, R64, 0x3, RZ ;  /* 0x0000000340407819 */ /* 0x000fe200000012ff */
[----:B------:R-:W-:Y:S01]  /*c260*/  ULDC.64 UR10, c[0x0][0xbf0] ;  /* 0x0002fc00000a7ab9 */ /* 0x000fe20000000a00 */
[----:B------:R-:W-:Y:S01]  /*c270*/  SHF.R.U64 R56, R56, 0x3, RZ ;  /* 0x0000000338387819 */ /* 0x000fe200000012ff */
[----:B------:R-:W5:Y:S01]  /*c280*/  LD.E.128 R12, desc[UR36][R12.64] ;  /* 0x000000240c0c7980 */ /* 0x000f62000c101d00 */
[----:B------:R-:W-:Y:S01]  /*c290*/  LOP3.LUT R4, R11, R4, RZ, 0x3c, !PT ;  /* 0x000000040b047212 */ /* 0x000fe200078e3cff */
[----:B-1----:R-:W-:Y:S01]  /*c2a0*/  @P1 IMAD.HI.U32 R0, R6, R3, RZ ;  /* 0x0000000306001227 */ /* 0x002fe200078e00ff */
[----:B------:R-:W-:Y:S01]  /*c2b0*/  UIADD3 UR9, UR9, UR4, URZ ;  /* 0x0000000409097290 */ /* 0x000fe2000fffe03f */
[----:B------:R-:W-:Y:S01]  /*c2c0*/  LOP3.LUT R68, R68, R69, RZ, 0x3c, !PT ;  /* 0x0000004544447212 */ /* 0x000fe200078e3cff */
[----:B------:R-:W-:Y:S01]  /*c2d0*/  UIMAD UR4, UR19, UR10, URZ ;  /* 0x0000000a130472a4 */ /* 0x000fe2000f8e023f */
[----:B------:R-:W-:Y:S01]  /*c2e0*/  LOP3.LUT R64, R64, R65, RZ, 0x3c, !PT ;  /* 0x0000004140407212 */ /* 0x000fe200078e3cff */
[--C-:B------:R-:W-:Y:S01]  /*c2f0*/  IMAD.X R65, RZ, RZ, R5.reuse, P5 ;  /* 0x000000ffff417224 */ /* 0x100fe200028e0605 */
[----:B------:R-:W-:Y:S01]  /*c300*/  LOP3.LUT R56, R56, R57, RZ, 0x3c, !PT ;  /* 0x0000003938387212 */ /* 0x000fe200078e3cff */
[----:B------:R-:W-:Y:S01]  /*c310*/  IMAD.X R57, RZ, RZ, R5, P4 ;  /* 0x000000ffff397224 */ /* 0x000fe200020e0605 */
[----:B------:R-:W-:Y:S01]  /*c320*/  IADD3.X R69, RZ, R5, RZ, P6, !PT ;  /* 0x00000005ff457210 */ /* 0x000fe200037fe4ff */
[----:B------:R1:W5:Y:S01]  /*c330*/  LD.E.128 R8, desc[UR36][R4.64] ;  /* 0x0000002404087980 */ /* 0x000362000c101d00 */
[----:B------:R-:W-:-:S02]  /*c340*/  UIMAD UR4, UR18, UR11, UR4 ;  /* 0x0000000b120472a4 */ /* 0x000fc4000f8e0204 */
[----:B------:R-:W-:Y:S01]  /*c350*/  UIMAD.WIDE.U32 UR8, UR18, UR10, UR8 ;  /* 0x0000000a120872a5 */ /* 0x000fe2000f8e0008 */
[----:B------:R-:W5:Y:S02]  /*c360*/  LD.E.128 R16, desc[UR36][R16.64] ;  /* 0x0000002410107980 */ /* 0x000f64000c101d00 */
[----:B------:R-:W-:Y:S02]  /*c370*/  ULDC.64 UR10, c[0x0][0xbe0] ;  /* 0x0002f800000a7ab9 */ /* 0x000fe40000000a00 */
[----:B------:R-:W5:Y:S01]  /*c380*/  LD.E.128 R20, desc[UR36][R20.64] ;  /* 0x0000002414147980 */ /* 0x000f62000c101d00 */
[----:B-1----:R-:W-:Y:S01]  /*c390*/  IMAD.MOV.U32 R5, RZ, RZ, R6 ;  /* 0x000000ffff057224 */ /* 0x002fe200078e0006 */
[----:B0-----:R-:W-:Y:S01]  /*c3a0*/  @P1 SHF.R.U32.HI R5, RZ, R75, R0 ;  /* 0x0000004bff051219 */ /* 0x001fe20000011600 */
[----:B------:R-:W-:Y:S01]  /*c3b0*/  UIADD3 UR4, UR9, UR4, URZ ;  /* 0x0000000409047290 */ /* 0x000fe2000fffe03f */
[----:B------:R-:W5:Y:S02]  /*c3c0*/  LD.E.128 R24, desc[UR36][R24.64] ;  /* 0x0000002418187980 */ /* 0x000f64000c101d00 */
[----:B------:R-:W-:-:S02]  /*c3d0*/  IADD3 R4, -R5, RZ, RZ ;  /* 0x000000ff05047210 */ /* 0x000fc40007ffe1ff */
[----:B------:R-:W-:Y:S01]  /*c3e0*/  SHF.R.S32.HI R0, RZ, 0x1f, R5 ;  /* 0x0000001fff007819 */ /* 0x000fe20000011405 */
[----:B------:R-:W-:Y:S01]  /*c3f0*/  IMAD.U32 R3, RZ, RZ, UR9 ;  /* 0x00000009ff037e24 */ /* 0x000fe2000f8e00ff */
[----:B------:R-:W5:Y:S01]  /*c400*/  LD.E.128 R28, desc[UR36][R28.64] ;  /* 0x000000241c1c7980 */ /* 0x000f62000c101d00 */
[----:B------:R-:W-:Y:S02]  /*c410*/  IMAD R73, R73, R4, R6 ;  /* 0x0000000449497224 */ /* 0x000fe400078e0206 */
[----:B------:R-:W-:Y:S01]  /*c420*/  IMAD R0, R0, UR10, RZ ;  /* 0x0000000a00007c24 */ /* 0x000fe2000f8e02ff */
[----:B------:R-:W5:Y:S01]  /*c430*/  LD.E.128 R32, desc[UR36][R32.64] ;  /* 0x0000002420207980 */ /* 0x000f62000c101d00 */
[----:B--2---:R-:W-:Y:S01]  /*c440*/  IMAD.U32 R2, RZ, RZ, UR8 ;  /* 0x00000008ff027e24 */ /* 0x004fe2000f8e00ff */
[----:B------:R-:W-:Y:S01]  /*c450*/  ULDC.64 UR8, c[0x0][0xbd8] ;  /* 0x0002f60000087ab9 */ /* 0x000fe20000000a00 */
[----:B------:R-:W-:Y:S01]  /*c460*/  IMAD.U32 R3, RZ, RZ, UR4 ;  /* 0x00000004ff037e24 */ /* 0x000fe2000f8e00ff */
[----:B------:R-:W5:Y:S01]  /*c470*/  LD.E.128 R36, desc[UR36][R36.64] ;  /* 0x0000002424247980 */ /* 0x000f62000c101d00 */
[----:B------:R-:W-:Y:S01]  /*c480*/  IMAD R75, R5, UR11, R0 ;  /* 0x0000000b054b7c24 */ /* 0x000fe2000f8e0200 */
[----:B------:R-:W-:-:S02]  /*c490*/  SHF.R.S32.HI R0, RZ, 0x1f, R73 ;  /* 0x0000001fff007819 */ /* 0x000fc40000011449 */
        /* <DEDUP_REMOVED lines=30> */
[----:B0-----:R0:W1:Y:S01]  /*c680*/  SHFL.IDX PT, R74, R6, RZ, 0x181f ;  /* 0x00181fff064a7589 */ /* 0x00106200000e0000 */
[----:B------:R-:W-:Y:S01]  /*c690*/  ISETP.GE.AND P0, PT, R0, R77, PT ;  /* 0x0000004d0000720c */ /* 0x000fe20003f06270 */
[----:B------:R-:W-:Y:S01]  /*c6a0*/  SYNCS.ARRIVE.TRANS64.RED.A1T0 RZ, [UR7], RZ ;  /* 0x000000ffffff79a7 */ /* 0x000fe20008100407 */
[----:B------:R-:W-:Y:S01]  /*c6b0*/  BSSY B1, `(.L_x_14880) ;  /* 0x0000018000017945 */ /* 0x000fe20003800000 */
[----:B------:R0:W2:Y:S01]  /*c6c0*/  SHFL.IDX PT, R0, R76, RZ, 0x181f ;  /* 0x00181fff4c007589 */ /* 0x0000a200000e0000 */
[----:B------:R-:W-:-:S02]  /*c6d0*/  SHF.R.S32.HI R79, RZ, 0x1f, R219 ;  /* 0x0000001fff4f7819 */ /* 0x000fc400000114db */
[----:B------:R-:W-:Y:S02]  /*c6e0*/  SHF.R.S32.HI R80, RZ, 0x1f, R217 ;  /* 0x0000001fff507819 */ /* 0x000fe400000114d9 */
[----:B------:R-:W-:Y:S02]  /*c6f0*/  SHF.R.S32.HI R81, RZ, 0x1f, R218 ;  /* 0x0000001fff517819 */ /* 0x000fe400000114da */
[----:B------:R-:W-:Y:S01]  /*c700*/  SHF.R.S32.HI R82, RZ, 0x1f, R200 ;  /* 0x0000001fff527819 */ /* 0x000fe200000114c8 */
[----:B0-----:R-:W-:Y:S06]  /*c710*/  @P2 BRA `(.L_x_14881) ;  /* 0x0000000000442947 */ /* 0x001fec0003800000 */
        /* <DEDUP_REMOVED lines=17> */
.L_x_14881:
[----:B------:R-:W-:Y:S05]  /*c830*/  BSYNC B1 ;  /* 0x0000000000017941 */ /* 0x000fea0003800000 */
.L_x_14880:
[----:B--2---:R2:W3:Y:S01]  /*c840*/  SHFL.IDX PT, R0, R76, 0x1, 0x181f ;  /* 0x00381f004c007f89 */ /* 0x0044e200000e0000 */
[----:B------:R-:W-:Y:S03]  /*c850*/  BSSY B1, `(.L_x_14882) ;  /* 0x0000014000017945 */ /* 0x000fe60003800000 */
[----:B0----5:R2:W0:Y:S01]  /*c860*/  SHFL.IDX PT, R10, R6, 0x1, 0x181f ;  /* 0x00381f00060a7f89 */ /* 0x02142200000e0000 */
        /* <DEDUP_REMOVED lines=8> */
[----:B---3--:R-:W-:Y:S02]  /*c8f0*/  @!P4 LEA.HI.X R3, R200, R0, R82, 0x1, P6 ;  /* 0x00000000c803c211 */ /* 0x008fe400030f0c52 */
        /* <DEDUP_REMOVED lines=9> */
.L_x_14883:
[----:B------:R-:W-:Y:S05]  /*c990*/  BSYNC B1 ;  /* 0x0000000000017941 */ /* 0x000fea0003800000 */
.L_x_14882:
[----:B---3--:R3:W1:Y:S01]  /*c9a0*/  SHFL.IDX PT, R0, R76, 0x2, 0x181f ;  /* 0x00581f004c007f89 */ /* 0x00866200000e0000 */
[----:B------:R-:W-:Y:S03]  /*c9b0*/  BSSY B1, `(.L_x_14884) ;  /* 0x0000014000017945 */ /* 0x000fe60003800000 */
[----:B0---4-:R3:W0:Y:S01]  /*c9c0*/  SHFL.IDX PT, R10, R6, 0x2, 0x181f ;  /* 0x00581f00060a7f89 */ /* 0x01162200000e0000 */
        /* <DEDUP_REMOVED lines=9> */
[----:B-1----:R-:W-:Y:S02]  /*ca60*/  @!P3 LEA.HI.X R3, R200, R0, R82, 0x1, P6 ;  /* 0x00000000c803b211 */ /* 0x002fe400030f0c52 */
        /* <DEDUP_REMOVED lines=8> */
.L_x_14885:
[----:B------:R-:W-:Y:S05]  /*caf0*/  BSYNC B1 ;  /* 0x0000000000017941 */ /* 0x000fea0003800000 */
.L_x_14884:
[----:B-1----:R-:W-:Y:S01]  /*cb00*/  VIADD R0, R78, 0x60 ;  /* 0x000000604e007836 */ /* 0x002fe20000000000 */
[----:B--23--:R-:W3:Y:S04]  /*cb10*/  SHFL.IDX PT, R76, R76, 0x3, 0x181f ;  /* 0x00781f004c4c7f89 */ /* 0x00cee800000e0000 */
[----:B------:R-:W-:Y:S01]  /*cb20*/  ISETP.GE.AND P0, PT, R0, R77, PT ;  /* 0x0000004d0000720c */ /* 0x000fe20003f06270 */
[----:B------:R-:W1:-:S12]  /*cb30*/  SHFL.IDX PT, R6, R6, 0x3, 0x181f ;  /* 0x00781f0006067f89 */ /* 0x000e5800000e0000 */
[----:B------:R-:W-:Y:S05]  /*cb40*/  @P0 BRA `(.L_x_14886) ;  /* 0x0000000c00e40947 */ /* 0x000fea0003800000 */
[----:B------:R-:W-:Y:S02]  /*cb50*/  ULDC UR4, c[0x0][0xbc8] ;  /* 0x0002f20000047ab9 */ /* 0x000fe40000000800 */
[----:B------:R-:W-:Y:S02]  /*cb60*/  ISETP.GE.AND P3, PT, R200, UR4, PT ;  /* 0x00000004c8007c0c */ /* 0x000fe4000bf66270 */
[----:B------:R-:W-:Y:S02]  /*cb70*/  ISETP.GE.AND P4, PT, R218, UR4, PT ;  /* 0x00000004da007c0c */ /* 0x000fe4000bf86270 */
[----:B------:R-:W-:-:S09]  /*cb80*/  ISETP.GE.AND P5, PT, R217, UR4, PT ;  /* 0x00000004d9007c0c */ /* 0x000fd2000bfa6270 */
[-C--:B-1--4-:R-:W-:Y:S02]  /*cb90*/  @!P3 LEA R2, P0, R200, R6.reuse, 0x1 ;  /* 0x00000006c802b211 */ /* 0x092fe400078008ff */
        /* <DEDUP_REMOVED lines=10> */
[----:B-1----:R-:W-:-:S04]  /*cc40*/  LEA R2, P0, R219, R6, 0x1 ;  /* 0x00000006db027211 */ /* 0x002fc800078008ff */
[----:B------:R-:W-:-:S05]  /*cc50*/  LEA.HI.X R3, R219, R76, R79, 0x1, P0 ;  /* 0x0000004cdb037211 */ /* 0x000fca00000f0c4f */
[----:B------:R1:W-:Y:S01]  /*cc60*/  ST.E.128 desc[UR36][R2.64], R52 ;  /* 0x0000003402007985 */ /* 0x0003e2000c101d24 */
[----:B------:R-:W-:Y:S05]  /*cc70*/  BRA `(.L_x_14886) ;  /* 0x0000000c00987947 */ /* 0x000fea0003800000 */
.L_x_14878:
[----:B------:R-:W-:Y:S01]  /*cc80*/  R2UR UR4, R221 ;  /* 0x00000000dd0472ca */ /* 0x000fe200000e0000 */
[----:B------:R-:W-:Y:S01]  /*cc90*/  ULDC.64 UR10, c[0x0][0xd00] ;  /* 0x00034000000a7ab9 */ /* 0x000fe20000000a00 */
[----:B------:R-:W-:Y:S01]  /*cca0*/  R2UR UR7, R223 ;  /* 0x00000000df0772ca */ /* 0x000fe200000e0000 */
[----:B------:R-:W-:Y:S01]  /*ccb0*/  UISETP.NE.U32.AND UP0, UPT, UR10, URZ, UPT ;  /* 0x0000003f0a00728c */ /* 0x000fe2000bf05070 */
[----:B------:R-:W0:Y:S01]  /*ccc0*/  LDC R13, c[0x0][0xce8] ;  /* 0x00033a00ff0d7b82 */ /* 0x000e220000000800 */
[----:B------:R-:W-:Y:S02]  /*ccd0*/  R2UR UR12, R222 ;  /* 0x00000000de0c72ca */ /* 0x000fe400000e0000 */
[----:B------:R-:W-:-:S06]  /*cce0*/  UISETP.NE.AND.EX UP0, UPT, UR11, URZ, UPT, UP0 ;  /* 0x0000003f0b00728c */ /* 0x000fcc000bf05300 */
[----:B------:R-:W-:Y:S01]  /*ccf0*/  USHF.L.U32 UR8, UR4, 0x2, URZ ;  /* 0x0000000204087899 */ /* 0x000fe2000800063f */
[----:B------:R-:W-:Y:S01]  /*cd00*/  PLOP3.LUT P2, PT, PT, PT, UP0, 0x80, 0x0 ;  /* 0x000000000000781c */ /* 0x000fe20003f4f008 */
[----:B------:R-:W-:Y:S02]  /*cd10*/  USHF.L.U64.HI UR9, UR4, 0x2, UR7 ;  /* 0x0000000204097899 */ /* 0x000fe40008010207 */
        /* <DEDUP_REMOVED lines=30> */
.L_x_14887:
[----:B------:R-:W-:Y:S01]  /*cf00*/  R2UR UR8, R221 ;  /* 0x00000000dd0872ca */ /* 0x000fe200000e0000 */
[----:B------:R-:W-:Y:S01]  /*cf10*/  BSSY B1, `(.L_x_14888) ;  /* 0x000002f000017945 */ /* 0x000fe20003800000 */
[----:B------:R-:W-:-:S11]  /*cf20*/  R2UR UR7, R223 ;  /* 0x00000000df0772ca */ /* 0x000fd600000e0000 */
        /* <DEDUP_REMOVED lines=12> */
[----:B------:R-:W-:Y:S01]  /*cff0*/  R2UR UR16, R222 ;  /* 0x00000000de1072ca */ /* 0x000fe200000e0000 */
[----:B------:R-:W-:Y:S01]  /*d000*/  UIMAD UR7, UR11, UR14, URZ ;  /* 0x0000000e0b0772a4 */ /* 0x000fe2000f8e023f */
[----:B------:R-:W-:Y:S01]  /*d010*/  IMAD.MOV.U32 R2, RZ, RZ, R4 ;  /* 0x000000ffff027224 */ /* 0x000fe200078e0004 */
[----:B------:R-:W-:Y:S01]  /*d020*/  UMOV UR8, UR4 ;  /* 0x0000000400087c82 */ /* 0x000fe20008000000 */
[----:B------:R-:W-:-:S07]  /*d030*/  UMOV UR9, UR10 ;  /* 0x0000000a00097c82 */ /* 0x000fce0008000000 */
        /* <DEDUP_REMOVED lines=23> */
[----:B------:R-:W-:-:S04]  /*d1b0*/  LEA R4, P1, R2, UR8, 0x2 ;  /* 0x0000000802047c11 */ /* 0x000fc8000f8210ff */
[----:B------:R-:W-:-:S04]  /*d1c0*/  IADD3 R3, R3, R9, RZ ;  /* 0x0000000903037210 */ /* 0x000fc80007ffe0ff */
[----:B------:R-:W-:Y:S01]  /*d1d0*/  LEA.HI.X R5, R2, UR9, R3, 0x2, P1 ;  /* 0x0000000902057c11 */ /* 0x000fe200088f1403 */
[----:B------:R-:W-:-:S05]  /*d1e0*/  IMAD.MOV.U32 R3, RZ, RZ, -0x800000 ;  /* 0xff800000ff037424 */ /* 0x000fca00078e00ff */
[----:B------:R0:W-:Y:S02]  /*d1f0*/  STG.E desc[UR36][R4.64], R3 ;  /* 0x0000000304007986 */ /* 0x0001e4000c101924 */
.L_x_14889:
[----:B------:R-:W-:Y:S05]  /*d200*/  BSYNC B1 ;  /* 0x0000000000017941 */ /* 0x000fea0003800000 */
.L_x_14888:
[----:B0-----:R-:W0:Y:S01]  /*d210*/  @P0 LDC R3, c[0x0][0xcf0] ;  /* 0x00033c00ff030b82 */ /* 0x001e220000000800 */
[----:B------:R-:W-:Y:S01]  /*d220*/  ULDC.64 UR14, c[0x0][0xba0] ;  /* 0x0002e800000e7ab9 */ /* 0x000fe20000000a00 */
[----:B------:R-:W-:Y:S01]  /*d230*/  R2UR UR16, R222 ;  /* 0x00000000de1072ca */ /* 0x000fe200000e0000 */
[----:B------:R-:W-:Y:S01]  /*d240*/  UIMAD UR7, UR10, UR14, URZ ;  /* 0x0000000e0a0772a4 */ /* 0x000fe2000f8e023f */
[----:B------:R-:W-:Y:S01]  /*d250*/  IMAD R2, R220, 0x20, R224 ;  /* 0x00000020dc027824 */ /* 0x000fe200078e02e0 */
[----:B------:R-:W-:Y:S01]  /*d260*/  UIMAD.WIDE.U32 UR8, UR4, UR14, URZ ;  /* 0x0000000e040872a5 */ /* 0x000fe2000f8e003f */
[----:B------:R-:W-:Y:S01]  /*d270*/  BSSY B1, `(.L_x_14890) ;  /* 0x0000044000017945 */ /* 0x000fe20003800000 */
[----:B------:R-:W-:Y:S01]  /*d280*/  UIMAD UR7, UR4, UR15, UR7 ;  /* 0x0000000f040772a4 */ /* 0x000fe2000f8e0207 */
[----:B------:R-:W-:Y:S01]  /*d290*/  VIADD R6, R2, UR61 ;  /* 0x0000003d02067c36 */ /* 0x000fe20008000000 */
[----:B------:R-:W-:Y:S01]  /*d2a0*/  SHF.R.S32.HI R16, RZ, 0x1f, R219 ;  /* 0x0000001fff107819 */ /* 0x000fe200000114db */
[----:B------:R-:W-:Y:S01]  /*d2b0*/  ULDC.64 UR14, c[0x0][0xbe8] ;  /* 0x0002fa00000e7ab9 */ /* 0x000fe20000000a00 */
[----:B------:R-:W-:Y:S01]  /*d2c0*/  UIADD3 UR9, UR9, UR7, URZ ;  /* 0x0000000709097290 */ /* 0x000fe2000fffe03f */
[----:B------:R-:W-:Y:S01]  /*d2d0*/  @P0 IMAD.HI.U32 R2, R6, R11, RZ ;  /* 0x0000000b06020227 */ /* 0x000fe200078e00ff */
[----:B------:R-:W-:Y:S01]  /*d2e0*/  UIMAD UR4, UR11, UR14, URZ ;  /* 0x0000000e0b0472a4 */ /* 0x000fe2000f8e023f */
[----:B------:R-:W-:Y:S01]  /*d2f0*/  SHF.R.S32.HI R17, RZ, 0x1f, R217 ;  /* 0x0000001fff117819 */ /* 0x000fe200000114d9 */
[----:B------:R-:W-:Y:S01]  /*d300*/  UIMAD.WIDE.U32 UR8, UR16, UR14, UR8 ;  /* 0x0000000e100872a5 */ /* 0x000fe2000f8e0008 */
[----:B------:R-:W-:Y:S01]  /*d310*/  IMAD.MOV.U32 R5, RZ, RZ, R6 ;  /* 0x000000ffff057224 */ /* 0x000fe200078e0006 */
[----:B------:R-:W-:Y:S01]  /*d320*/  UIMAD UR4, UR16, UR15, UR4 ;  /* 0x0000000f100472a4 */ /* 0x000fe2000f8e0204 */
[----:B------:R-:W-:Y:S01]  /*d330*/  SHF.R.S32.HI R18, RZ, 0x1f, R218 ;  /* 0x0000001fff127819 */ /* 0x000fe200000114da */
[----:B------:R-:W-:Y:S01]  /*d340*/  ULDC.64 UR10, c[0x0][0xbf0] ;  /* 0x0002fc00000a7ab9 */ /* 0x000fe20000000a00 */
[----:B------:R-:W-:Y:S01]  /*d350*/  SHF.R.S32.HI R19, RZ, 0x1f, R200 ;  /* 0x0000001fff137819 */ /* 0x000fe200000114c8 */
[----:B------:R-:W-:-:S02]  /*d360*/  UIADD3 UR9, UR9, UR4, URZ ;  /* 0x0000000409097290 */ /* 0x000fc4000fffe03f */
[----:B------:R-:W-:Y:S01]  /*d370*/  UIMAD UR4, UR13, UR10, URZ ;  /* 0x0000000a0d0472a4 */ /* 0x000fe2000f8e023f */
[----:B0-----:R-:W-:Y:S01]  /*d380*/  @P0 SHF.R.U32.HI R5, RZ, R3, R2 ;  /* 0x00000003ff050219 */ /* 0x001fe20000011602 */
[----:B------:R-:W-:Y:S02]  /*d390*/  UIMAD.WIDE.U32 UR8, UR12, UR10, UR8 ;  /* 0x0000000a0c0872a5 */ /* 0x000fe4000f8e0008 */
[----:B------:R-:W-:Y:S01]  /*d3a0*/  UIMAD UR4, UR12, UR11, UR4 ;  /* 0x0000000b0c0472a4 */ /* 0x000fe2000f8e0204 */
[--C-:B------:R-:W-:Y:S01]  /*d3b0*/  SHF.R.S32.HI R2, RZ, 0x1f, R5.reuse ;  /* 0x0000001fff027819 */ /* 0x100fe20000011405 */
[----:B------:R-:W-:Y:S01]  /*d3c0*/  IMAD.MOV R9, RZ, RZ, -R5 ;  /* 0x000000ffff097224 */ /* 0x000fe200078e0a05 */
[----:B------:R-:W-:Y:S01]  /*d3d0*/  ULDC.64 UR10, c[0x0][0xbe0] ;  /* 0x0002f800000a7ab9 */ /* 0x000fe20000000a00 */
[----:B------:R-:W-:Y:S02]  /*d3e0*/  UIADD3 UR4, UR9, UR4, URZ ;  /* 0x0000000409047290 */ /* 0x000fe4000fffe03f */
[----:B------:R-:W-:Y:S01]  /*d3f0*/  MOV R3, UR9 ;  /* 0x0000000900037c02 */ /* 0x000fe20008000f00 */
[----:B------:R-:W-:-:S02]  /*d400*/  IMAD R4, R2, UR10, RZ ;  /* 0x0000000a02047c24 */ /* 0x000fc4000f8e02ff */
        /* <DEDUP_REMOVED lines=42> */
.L_x_14891:
[----:B------:R-:W-:Y:S05]  /*d6b0*/  BSYNC B1 ;  /* 0x0000000000017941 */ /* 0x000fea0003800000 */
.L_x_14890:
        /* <DEDUP_REMOVED lines=21> */
.L_x_14893:
[----:B------:R-:W-:Y:S05]  /*d810*/  BSYNC B1 ;  /* 0x0000000000017941 */ /* 0x000fea0003800000 */
.L_x_14892:
        /* <DEDUP_REMOVED lines=21> */
.L_x_14895:
[----:B------:R-:W-:Y:S05]  /*d970*/  BSYNC B1 ;  /* 0x0000000000017941 */ /* 0x000fea0003800000 */
.L_x_14894:
[----:B0-----:R-:W-:Y:S01]  /*d980*/  IADD3 R0, R6, 0x60, RZ ;  /* 0x0000006006007810 */ /* 0x001fe20007ffe0ff */
[----:B--2-4-:R-:W0:Y:S03]  /*d990*/  SHFL.IDX PT, R5, R5, 0x3, 0x181f ;  /* 0x00781f0005057f89 */ /* 0x014e2600000e0000 */
        /* <DEDUP_REMOVED lines=20> */
.L_x_14886:
[----:B------:R-:W-:Y:S05]  /*dae0*/  BSYNC B0 ;  /* 0x0000000000007941 */ /* 0x000fea0003800000 */
.L_x_14877:
[----:B------:R-:W-:Y:S02]  /*daf0*/  ULDC UR4, c[0x0][0xd3c] ;  /* 0x00034f0000047ab9 */ /* 0x000fe40000000800 */
[----:B------:R-:W-:-:S13]  /*db00*/  ISETP.GE.AND P0, PT, R7, UR4, PT ;  /* 0x0000000407007c0c */ /* 0x000fda000bf06270 */
[----:B------:R-:W-:Y:S05]  /*db10*/  @!P0 BRA `(.L_x_14896) ;  /* 0xffffff3000bc8947 */ /* 0x000fea000383ffff */
[----:B------:R-:W-:Y:S05]  /*db20*/  EXIT ;  /* 0x000000000000794d */ /* 0x000fea0003800000 */
.L_x_14834:
        /* <DEDUP_REMOVED lines=16> */
.L_x_14897:
        /* <DEDUP_REMOVED lines=40> */
.L_x_14903:
        /* <DEDUP_REMOVED lines=12> */
.L_x_14902:
[----:B------:R-:W-:Y:S05]  /*df70*/  BSYNC B0 ;  /* 0x0000000000007941 */ /* 0x000fea0003800000 */
.L_x_14901:
        /* <DEDUP_REMOVED lines=20> */
.L_x_14899:
        /* <DEDUP_REMOVED lines=20> */
.L_x_14904:
        /* <DEDUP_REMOVED lines=38> */
[----:B0-----:R-:W-:-:S05]  /*e460*/  IADD3 R7, RZ, -R3, RZ ;  /* 0x80000003ff077210 */ /* 0x001fca0007ffe0ff */
        /* <DEDUP_REMOVED lines=20> */
.L_x_14900:
[----:B------:R-:W-:Y:S01]  /*e5b0*/  ULDC UR4, c[0x0][0xd3c] ;  /* 0x00034f0000047ab9 */ /* 0x000fe20000000800 */
[----:B------:R-:W-:Y:S02]  /*e5c0*/  IMAD.MOV.U32 R17, RZ, RZ, RZ ;  /* 0x000000ffff117224 */ /* 0x000fe400078e00ff */
[----:B------:R-:W-:Y:S02]  /*e5d0*/  IMAD.U32 R16, RZ, RZ, UR6 ;  /* 0x00000006ff107e24 */ /* 0x000fe4000f8e00ff */
[----:B------:R-:W-:Y:S02]  /*e5e0*/  IMAD.MOV.U32 R18, RZ, RZ, RZ ;  /* 0x000000ffff127224 */ /* 0x000fe400078e00ff */
[----:B------:R-:W-:-:S07]  /*e5f0*/  IMAD.U32 R19, RZ, RZ, UR4 ;  /* 0x00000004ff137e24 */ /* 0x000fce000f8e00ff */
.L_x_14905:
[----:B------:R-:W-:-:S13]  /*e600*/  ISETP.NE.AND P0, PT, R5, RZ, PT ;  /* 0x000000ff0500720c */ /* 0x000fda0003f05270 */
[----:B------:R-:W0:Y:S01]  /*e610*/  @!P0 S2R R3, SR_CgaCtaId ;  /* 0x0000000000038919 */ /* 0x000e220000008800 */
[----:B------:R-:W-:-:S04]  /*e620*/  @!P0 MOV R0, 0x400 ;  /* 0x0000040000008802 */ /* 0x000fc80000000f00 */
[----:B0-----:R-:W-:-:S05]  /*e630*/  @!P0 LEA R0, R3, R0, 0x18 ;  /* 0x0000000003008211 */ /* 0x001fca00078ec0ff */
[----:B------:R0:W-:Y:S01]  /*e640*/  @!P0 STS.128 [R0+0x324d0], R16 ;  /* 0x0324d01000008388 */ /* 0x0001e20000000c00 */
[----:B------:R-:W-:Y:S06]  /*e650*/  BAR.ARV 0x5, 0x180 ;  /* 0x0146000000007b1d */ /* 0x000fec0000002000 */
.L_x_14898:
[----:B------:R2:W-:Y:S01]  /*e660*/  STL [R1+0x1c], RZ ;  /* 0x00001cff01007387 */ /* 0x0005e20000100800 */
[----:B------:R-:W-:Y:S01]  /*e670*/  ULDC UR4, c[0x0][0xd3c] ;  /* 0x00034f0000047ab9 */ /* 0x000fe20000000800 */
[----:B------:R-:W-:Y:S01]  /*e680*/  MOV R27, 0x1 ;  /* 0x00000001001b7802 */ /* 0x000fe20000000f00 */
[----:B------:R-:W-:Y:S01]  /*e690*/  IMAD.MOV.U32 R24, RZ, RZ, RZ ;  /* 0x000000ffff187224 */ /* 0x000fe200078e00ff */
[----:B-1----:R-:W-:-:S13]  /*e6a0*/  ISETP.GE.AND P0, PT, R19, UR4, PT ;  /* 0x0000000413007c0c */ /* 0x002fda000bf06270 */
[----:B--2---:R-:W-:Y:S05]  /*e6b0*/  @P0 BRA `(.L_x_14906) ;  /* 0x00000054001c0947 */ /* 0x004fea0003800000 */
[----:B0-----:R-:W2:Y:S01]  /*e6c0*/  LDL R0, [R1+0x24] ;  /* 0x0000240001007983 */ /* 0x001ea20000100800 */
        /* <DEDUP_REMOVED lines=23> */
[----:B------:R-:W-:-:S04]  /*e840*/  LOP3.LUT R0, R4, 0xc0, RZ, 0xfc, !PT ;  /* 0x000000c004007812 */ /* 0x000fc800078efcff */
[----:B---3--:R-:W-:-:S07]  /*e850*/  LEA R26, R30, R22, 0x1 ;  /* 0x000000161e1a7211 */ /* 0x008fce00078e08ff */
.L_x_14973:
        /* <DEDUP_REMOVED lines=48> */
.L_x_14907:
[----:B------:R-:W-:Y:S01]  /*eb60*/  ULDC.64 UR4, c[0x0][0xb18] ;  /* 0x0002c60000047ab9 */ /* 0x000fe20000000a00 */
[----:B------:R-:W-:Y:S02]  /*eb70*/  MOV R29, R34 ;  /* 0x00000022001d7202 */ /* 0x000fe40000000f00 */
[----:B------:R-:W-:-:S04]  /*eb80*/  ISETP.NE.U32.AND P0, PT, RZ, UR4, PT ;  /* 0x00000004ff007c0c */ /* 0x000fc8000bf05070 */
[----:B------:R-:W-:-:S13]  /*eb90*/  ISETP.NE.AND.EX P0, PT, RZ, UR5, PT, P0 ;  /* 0x00000005ff007c0c */ /* 0x000fda000bf05300 */
[----:B------:R-:W-:Y:S05]  /*eba0*/  @!P0 BRA `(.L_x_14908) ;  /* 0x0000000000108947 */ /* 0x000fea0003800000 */
[----:B-1----:R-:W-:-:S04]  /*ebb0*/  IADD3 R2, P0, R28, UR4, RZ ;  /* 0x000000041c027c10 */ /* 0x002fc8000ff1e0ff */
[----:B------:R-:W-:-:S05]  /*ebc0*/  IADD3.X R3, R31, UR5, RZ, P0, !PT ;  /* 0x000000051f037c10 */ /* 0x000fca00087fe4ff */
[----:B------:R1:W5:Y:S01]  /*ebd0*/  LDG.E R25, desc[UR36][R2.64] ;  /* 0x0000002402197981 */ /* 0x000362000c1e1900 */
[----:B------:R-:W-:Y:S05]  /*ebe0*/  BRA `(.L_x_14909) ;  /* 0x0000000000247947 */ /* 0x000fea0003800000 */
.L_x_14908:
        /* <DEDUP_REMOVED lines=9> */
.L_x_14909:
        /* <DEDUP_REMOVED lines=43> */
.L_x_14911:
        /* <DEDUP_REMOVED lines=19> */
[----:B0-----:R-:W-:Y:S05]  /*f060*/  CALL.ABS.NOINC R2 ;  /* 0x0000000002007343 */ /* 0x001fea0003c00000 */
.L_x_14914:
[----:B------:R-:W-:Y:S05]  /*f070*/  BSYNC B6 ;  /* 0x0000000000067941 */ /* 0x000fea0003800000 */
.L_x_14913:
        /* <DEDUP_REMOVED lines=20> */
.L_x_14917:
        /* <DEDUP_REMOVED lines=15> */
.L_x_14916:
[----:B------:R-:W-:Y:S05]  /*f2b0*/  BSYNC B6 ;  /* 0x0000000000067941 */ /* 0x000fea0003800000 */
.L_x_14915:
[----:B------:R-:W2:Y:S01]  /*f2c0*/  LDL R20, [R1+0xc] ;  /* 0x00000c0001147983 */ /* 0x000ea20000100800 */
[----:B------:R-:W-:Y:S01]  /*f2d0*/  ULDC.64 UR4, c[0x0][0xaf0] ;  /* 0x0002bc0000047ab9 */ /* 0x000fe20000000a00 */
[----:B------:R-:W0:Y:S01]  /*f2e0*/  LDC R10, c[0x0][0x430] ;  /* 0x00010c00ff0a7b82 */ /* 0x000e220000000800 */
[----:B------:R-:W-:Y:S01]  /*f2f0*/  ISETP.NE.U32.AND P0, PT, RZ, UR4, PT ;  /* 0x00000004ff007c0c */ /* 0x000fe2000bf05070 */
[----:B------:R-:W1:Y:S03]  /*f300*/  S2R R21, SR_TID.X ;  /* 0x0000000000157919 */ /* 0x000e660000002100 */
[----:B------:R-:W-:-:S13]  /*f310*/  ISETP.NE.AND.EX P0, PT, RZ, UR5, PT, P0 ;  /* 0x00000005ff007c0c */ /* 0x000fda000bf05300 */
[----:B------:R-:W-:Y:S01]  /*f320*/  @P0 IADD3 R2, P1, R28, UR4, RZ ;  /* 0x000000041c020c10 */ /* 0x000fe2000ff3e0ff */
[----:B------:R-:W-:Y:S01]  /*f330*/  ULDC UR4, c[0x0][0x320] ;  /* 0x0000c80000047ab9 */ /* 0x000fe20000000800 */
[----:B------:R-:W-:Y:S02]  /*f340*/  LOP3.LUT R23, R23, 0xffffffef, RZ, 0xc0, !PT ;  /* 0xffffffef17177812 */ /* 0x000fe400078ec0ff */
[----:B------:R-:W-:-:S05]  /*f350*/  @P0 IADD3.X R3, R31, UR5, RZ, P1, !PT ;  /* 0x000000051f030c10 */ /* 0x000fca0008ffe4ff */
[----:B------:R3:W5:Y:S01]  /*f360*/  @P0 LDG.E R29, desc[UR36][R2.64] ;  /* 0x00000024021d0981 */ /* 0x000762000c1e1900 */
[----:B------:R-:W-:Y:S01]  /*f370*/  UMOV UR5, 0xffffffff ;  /* 0xffffffff00057882 */ /* 0x000fe20000000000 */
[----:B-1----:R-:W-:-:S05]  /*f380*/  IMAD.SHL.U32 R4, R21, 0x8, RZ ;  /* 0x0000000815047824 */ /* 0x002fca00078e00ff */
        /* <DEDUP_REMOVED lines=15> */
[----:B--2---:R-:W-:Y:S01]  /*f480*/  VIADD R0, R20, 0xffffffff ;  /* 0xffffffff14007836 */ /* 0x004fe20000000000 */
[----:B0--3--:R-:W-:Y:S06]  /*f490*/  BRA.DIV UR5, `(.L_x_14918) ;  /* 0x0000004e05547947 */ /* 0x009fec000b800000 */
.L_x_14991:
[----:B------:R-:W0:Y:S01]  /*f4a0*/  S2R R2, SR_TID.X ;  /* 0x0000000000027919 */ /* 0x000e220000002100 */
[----:B------:R-:W-:Y:S01]  /*f4b0*/  ISETP.NE.AND P1, PT, R10, 0x1, PT ;  /* 0x000000010a00780c */ /* 0x000fe20003f25270 */
[----:B------:R-:W-:Y:S01]  /*f4c0*/  IMAD.MOV.U32 R36, RZ, RZ, RZ ;  /* 0x000000ffff247224 */ /* 0x000fe200078e00ff */
[----:B-----5:R-:W-:Y:S01]  /*f4d0*/  SHF.R.S32.HI R33, RZ, 0x1f, R29 ;  /* 0x0000001fff217819 */ /* 0x020fe2000001141d */
[----:B------:R-:W1:Y:S01]  /*f4e0*/  S2R R3, SR_TID.X ;  /* 0x0000000000037919 */ /* 0x000e620000002100 */
[----:B------:R-:W-:-:S09]  /*f4f0*/  LOP3.LUT R23, R23, 0xffff7fff, RZ, 0xc0, !PT ;  /* 0xffff7fff17177812 */ /* 0x000fd200078ec0ff */
        /* <DEDUP_REMOVED lines=20> */
[----:B------:R-:W-:-:S05]  /*f640*/  @!P0 IMAD.WIDE.U32 R2, R29, R6, R2 ;  /* 0x000000061d028225 */ /* 0x000fca00078e0002 */
[----:B------:R-:W-:Y:S02]  /*f650*/  @!P0 IADD3 R7, R3, R7, RZ ;  /* 0x0000000703078210 */ /* 0x000fe40007ffe0ff */
        /* <DEDUP_REMOVED lines=17> */
.L_x_14919:
[----:B------:R-:W-:Y:S01]  /*f770*/  IMAD R31, R0, -0x60, R25 ;  /* 0xffffffa0001f7824 */ /* 0x000fe200078e0219 */
[----:B------:R-:W-:Y:S01]  /*f780*/  SHF.L.U32 R0, R27, 0x1f, RZ ;  /* 0x0000001f1b007819 */ /* 0x000fe200000006ff */
[----:B------:R-:W-:Y:S01]  /*f790*/  IMAD R25, R24, 0x8, R22 ;  /* 0x0000000818197824 */ /* 0x000fe200078e0216 */
[----:B------:R-:W-:Y:S03]  /*f7a0*/  BSSY B0, `(.L_x_14920) ;  /* 0x0000003000007945 */ /* 0x000fe60003800000 */
[----:B------:R-:W0:Y:S02]  /*f7b0*/  SYNCS.PHASECHK.TRANS64.TRYWAIT P0, [R25+URZ+0x32440], R0 ;  /* 0x03244000190075a7 */ /* 0x000e24000800017f */
[----:B0-----:R-:W-:Y:S05]  /*f7c0*/  @!P0 BRA `(.L_x_14921) ;  /* 0x0000004800bc8947 */ /* 0x001fea0003800000 */
.L_x_14992:
[----:B------:R-:W-:Y:S05]  /*f7d0*/  BSYNC B0 ;  /* 0x0000000000007941 */ /* 0x000fea0003800000 */
.L_x_14920:
        /* <DEDUP_REMOVED lines=21> */
[----:B0-----:R-:W-:-:S03]  /*f930*/  LOP3.LUT R5, R4, 0x7f, RZ, 0xc0, !PT ;  /* 0x0000007f04057812 */ /* 0x001fc600078ec0ff */
[----:B------:R-:W-:Y:S02]  /*f940*/  IADD3 R4, R3, R0, RZ ;  /* 0x0000000003047210 */ /* 0x000fe40007ffe0ff */
[----:B------:R-:W-:Y:S02]  /*f950*/  SHF.R.U32.HI R6, RZ, 0x3, R5 ;  /* 0x00000003ff067819 */ /* 0x000fe40000011605 */
[----:B------:R-:W0:Y:S01]  /*f960*/  S2R R5, SR_TID.X ;  /* 0x0000000000057919 */ /* 0x000e220000002100 */
[C---:B------:R-:W-:Y:S01]  /*f970*/  LEA R0, P0, R2.reuse, UR4, 0x1 ;  /* 0x0000000402007c11 */ /* 0x040fe2000f8008ff */
[----:B------:R-:W-:Y:S01]  /*f980*/  ULDC UR4, c[0x0][0x2f4] ;  /* 0x0000bd0000047ab9 */ /* 0x000fe20000000800 */
[----:B------:R-:W-:Y:S02]  /*f990*/  IMAD.IADD R31, R31, 0x1, -R6 ;  /* 0x000000011f1f7824 */ /* 0x000fe400078e0a06 */
[----:B------:R-:W-:Y:S01]  /*f9a0*/  LEA.HI.X R4, R2, UR5, R4, 0x1, P0 ;  /* 0x0000000502047c11 */ /* 0x000fe200080f0c04 */
[----:B------:R-:W-:-:S02]  /*f9b0*/  UMOV UR5, 0xffffffff ;  /* 0xffffffff00057882 */ /* 0x000fc40000000000 */
        /* <DEDUP_REMOVED lines=59> */
.L_x_15006:
        /* <DEDUP_REMOVED lines=10> */
.L_x_14923:
        /* <DEDUP_REMOVED lines=10> */
.L_x_14924:
[----:B------:R1:W5:Y:S01]  /*feb0*/  LDL.LU R0, [R1+0x8] ;  /* 0x0000080001007983 */ /* 0x0003620000300800 */
[----:B------:R-:W-:Y:S01]  /*fec0*/  LOP3.LUT P0, RZ, R23, 0x40, RZ, 0xc0, !PT ;  /* 0x0000004017ff7812 */ /* 0x000fe2000780c0ff */
[----:B------:R1:W-:-:S12]  /*fed0*/  SYNCS.ARRIVE.TRANS64.A1T0 RZ, [R25+URZ+0x32430], RZ ;  /* 0x032430ff19ff79a7 */ /* 0x0003d8000810003f */
[----:B------:R-:W-:Y:S05]  /*fee0*/  WARPSYNC.ALL ;  /* 0x0000000000007948 */ /* 0x000fea0003800000 */
[----:B0-----:R-:W-:Y:S01]  /*fef0*/  SEL R2, R34, RZ, !P0 ;  /* 0x000000ff22027207 */ /* 0x001fe20004000000 */
[----:B------:R-:W-:Y:S04]  /*ff00*/  BSSY B6, `(.L_x_14925) ;  /* 0x000001a000067945 */ /* 0x000fe80003800000 */
[----:B------:R0:W-:Y:S01]  /*ff10*/  STL [R1], R2 ;  /* 0x0000000201007387 */ /* 0x0001e20000100800 */
        /* <DEDUP_REMOVED lines=24> */
.L_x_14926:
[----:B------:R-:W-:Y:S05]  /*100a0*/  BSYNC B6 ;  /* 0x0000000000067941 */ /* 0x000fea0003800000 */
.L_x_14925:
[----:B------:R-:W2:Y:S01]  /*100b0*/  LDL R4, [R1+0x8] ;  /* 0x0000080001047983 */ /* 0x000ea20000100800 */
[----:B0-----:R-:W0:Y:S01]  /*100c0*/  S2R R2, SR_TID.X ;  /* 0x0000000000027919 */ /* 0x001e220000002100 */
[----:B------:R-:W-:Y:S01]  /*100d0*/  IMAD.MOV.U32 R21, RZ, RZ, R34 ;  /* 0x000000ffff157224 */ /* 0x000fe200078e0022 */
[----:B------:R-:W-:Y:S01]  /*100e0*/  ULDC.64 UR4, c[0x0][0x298] ;  /* 0x0000a60000047ab9 */ /* 0x000fe20000000a00 */
[----:B------:R-:W3:Y:S01]  /*100f0*/  LDC R5, c[0x0][0x448] ;  /* 0x00011200ff057b82 */ /* 0x000ee20000000800 */
[----:B------:R-:W4:Y:S01]  /*10100*/  LDL R20, [R1] ;  /* 0x0000000001147983 */ /* 0x000f220000100800 */
[----:B------:R-:W5:Y:S01]  /*10110*/  S2R R34, SR_TID.X ;  /* 0x0000000000227919 */ /* 0x000f620000002100 */
[----:B0-----:R-:W-:-:S04]  /*10120*/  LOP3.LUT R2, R2, 0x7f, RZ, 0xc0, !PT ;  /* 0x0000007f02027812 */ /* 0x001fc800078ec0ff */
[----:B------:R-:W-:Y:S02]  /*10130*/  SHF.R.U32.HI R0, RZ, 0x3, R2 ;  /* 0x00000003ff007819 */ /* 0x000fe40000011602 */
[----:B------:R-:W0:Y:S02]  /*10140*/  LDC R2, c[0x0][0x448] ;  /* 0x00011200ff027b82 */ /* 0x000e240000000800 */
[----:B0-----:R-:W-:Y:S01]  /*10150*/  ISETP.NE.AND P6, PT, R2, 0x1, PT ;  /* 0x000000010200780c */ /* 0x001fe20003fc5270 */
[----:B-----5:R-:W-:-:S12]  /*10160*/  IMAD.SHL.U32 R34, R34, 0x10, RZ ;  /* 0x0000001022227824 */ /* 0x020fd800078e00ff */
[----:B------:R-:W0:Y:S08]  /*10170*/  @P6 LDC R3, c[0x0][0x44c] ;  /* 0x00011300ff036b82 */ /* 0x000e300000000800 */
[----:B------:R-:W5:Y:S01]  /*10180*/  @P6 LDC R2, c[0x0][0x450] ;  /* 0x00011400ff026b82 */ /* 0x000f620000000800 */
[----:B------:R-:W-:-:S05]  /*10190*/  LOP3.LUT R34, R0, 0x70, R34, 0xf8, !PT ;  /* 0x0000007000227812 */ /* 0x000fca00078ef822 */
[----:B------:R-:W-:-:S04]  /*101a0*/  IMAD R34, R17, 0x80, R34 ;  /* 0x0000008011227824 */ /* 0x000fc800078e0222 */
[----:B------:R-:W-:Y:S02]  /*101b0*/  IMAD.MOV.U32 R0, RZ, RZ, R34 ;  /* 0x000000ffff007224 */ /* 0x000fe400078e0022 */
[----:B0-----:R-:W-:-:S05]  /*101c0*/  @P6 IMAD.HI.U32 R3, R34, R3, RZ ;  /* 0x0000000322036227 */ /* 0x001fca00078e00ff */
[----:B-----5:R-:W-:Y:S01]  /*101d0*/  @P6 SHF.R.U32.HI R0, RZ, R2, R3 ;  /* 0x00000002ff006219 */ /* 0x020fe20000011603 */
[----:B------:R-:W-:Y:S01]  /*101e0*/  IMAD.WIDE.U32 R2, R35, UR4, RZ ;  /* 0x0000000423027c25 */ /* 0x000fe2000f8e00ff */
[----:B------:R-:W0:Y:S03]  /*101f0*/  S2R R6, SR_TID.X ;  /* 0x0000000000067919 */ /* 0x000e260000002100 */
[----:B--2---:R-:W-:-:S04]  /*10200*/  IMAD R4, R4, UR4, RZ ;  /* 0x0000000404047c24 */ /* 0x004fc8000f8e02ff */
        /* <DEDUP_REMOVED lines=9> */
[C---:B----4-:R-:W-:Y:S02]  /*102a0*/  IMAD R4, R20.reuse, UR5, R4 ;  /* 0x0000000514047c24 */ /* 0x050fe4000f8e0204 */
        /* <DEDUP_REMOVED lines=15> */
[----:B------:R-:W-:Y:S01]  /*103a0*/  ULDC.64 UR4, c[0x0][0x280] ;  /* 0x0000a00000047ab9 */ /* 0x000fe20000000a00 */
[----:B0-----:R-:W-:Y:S01]  /*103b0*/  IMAD.SHL.U32 R20, R6, 0x8, RZ ;  /* 0x0000000806147824 */ /* 0x001fe200078e00ff */
[----:B------:R-:W-:Y:S01]  /*103c0*/  LEA R0, P0, R2, UR4, 0x1 ;  /* 0x0000000402007c11 */ /* 0x000fe2000f8008ff */
        /* <DEDUP_REMOVED lines=8> */
[----:B------:R-:W-:Y:S10]  /*10450*/  BRA.DIV UR5, `(.L_x_14927) ;  /* 0x0000004605ac7947 */ /* 0x000ff4000b800000 */
[----:B------:R-:W2:Y:S01]  /*10460*/  LDL.LU R2, [R1+0x4] ;  /* 0x0000040001027983 */ /* 0x000ea20000300800 */
[----:B------:R-:W-:Y:S02]  /*10470*/  LEA R17, R17, R21, 0x7 ;  /* 0x0000001511117211 */ /* 0x000fe400078e38ff */
[----:B------:R-:W-:Y:S01]  /*10480*/  LOP3.LUT R23, R23, 0xffffdfff, RZ, 0xc0, !PT ;  /* 0xffffdfff17177812 */ /* 0x000fe200078ec0ff */
[----:B------:R-:W0:Y:S02]  /*10490*/  SHFL.IDX PT, R9, R0, RZ, 0x181f ;  /* 0x00181fff00097589 */ /* 0x000e2400000e0000 */
[----:B------:R-:W-:Y:S02]  /*104a0*/  VIADD R7, R17, 0x10 ;  /* 0x0000001011077836 */ /* 0x000fe40000000000 */
[----:B------:R-:W3:Y:S04]  /*104b0*/  SHFL.IDX PT, R3, R4, RZ, 0x181f ;  /* 0x00181fff04037589 */ /* 0x000ee800000e0000 */
[----:B------:R-:W4:Y:S04]  /*104c0*/  SHFL.IDX PT, R6, R0, 0x1, 0x181f ;  /* 0x00381f0000067f89 */ /* 0x000f2800000e0000 */
[----:B------:R-:W-:Y:S04]  /*104d0*/  SHFL.IDX PT, R10, R0, 0x2, 0x181f ;  /* 0x00581f00000a7f89 */ /* 0x000fe800000e0000 */
[----:B------:R-:W-:Y:S01]  /*104e0*/  SHFL.IDX PT, R11, R0, 0x3, 0x181f ;  /* 0x00781f00000b7f89 */ /* 0x000fe200000e0000 */
[----:B--2---:R-:W-:-:S03]  /*104f0*/  IMAD R5, R2, R5, RZ ;  /* 0x0000000502057224 */ /* 0x004fc600078e02ff */
[----:B------:R-:W2:Y:S02]  /*10500*/  SHFL.IDX PT, R2, R4, 0x1, 0x181f ;  /* 0x00381f0004027f89 */ /* 0x000ea400000e0000 */
[-C--:B------:R-:W-:Y:S02]  /*10510*/  ISETP.GE.AND P6, PT, R17, R5.reuse, PT ;  /* 0x000000051100720c */ /* 0x080fe40003fc6270 */
[----:B------:R-:W-:Y:S01]  /*10520*/  ISETP.GE.AND P5, PT, R7, R5, PT ;  /* 0x000000050700720c */ /* 0x000fe20003fa6270 */
[----:B------:R-:W-:-:S05]  /*10530*/  VIADD R7, R17, 0x20 ;  /* 0x0000002011077836 */ /* 0x000fca0000000000 */
[----:B------:R-:W-:-:S05]  /*10540*/  ISETP.GE.AND P3, PT, R7, R5, PT ;  /* 0x000000050700720c */ /* 0x000fca0003f66270 */
[----:B0-----:R-:W-:Y:S02]  /*10550*/  @!P6 LEA R9, P1, R20, R9, 0x1 ;  /* 0x000000091409e211 */ /* 0x001fe400078208ff */
[----:B------:R-:W-:-:S03]  /*10560*/  @P6 LOP3.LUT R23, R23, 0x2000, RZ, 0xfc, !PT ;  /* 0x0000200017176812 */ /* 0x000fc600078efcff */
[----:B---3--:R-:W-:Y:S01]  /*10570*/  @!P6 IMAD.X R3, RZ, RZ, R3, P1 ;  /* 0x000000ffff03e224 */ /* 0x008fe200008e0603 */
[----:B----4-:R-:W-:Y:S02]  /*10580*/  @!P5 LEA R6, P1, R20, R6, 0x1 ;  /* 0x000000061406d211 */ /* 0x010fe400078208ff */
[----:B------:R-:W-:-:S03]  /*10590*/  LOP3.LUT R23, R23, 0xffffefff, RZ, 0xc0, !PT ;  /* 0xffffefff17177812 */ /* 0x000fc600078ec0ff */
        /* <DEDUP_REMOVED lines=8> */
[----:B------:R-:W-:-:S04]  /*10620*/  IADD3 R2, R17, 0x30, RZ ;  /* 0x0000003011027810 */ /* 0x000fc80007ffe0ff */
        /* <DEDUP_REMOVED lines=12> */
[----:B--2---:R-:W-:-:S05]  /*106f0*/  @!P4 LEA R14, P1, R20, R11, 0x1 ;  /* 0x0000000b140ec211 */ /* 0x004fca00078208ff */
[----:B0-----:R-:W-:Y:S02]  /*10700*/  @!P4 IMAD.X R11, RZ, RZ, R2, P1 ;  /* 0x000000ffff0bc224 */ /* 0x001fe400008e0602 */
[----:B------:R-:W-:-:S05]  /*10710*/  @!P6 IMAD.MOV.U32 R2, RZ, RZ, R9 ;  /* 0x000000ffff02e224 */ /* 0x000fca00078e0009 */
[----:B------:R0:W-:Y:S02]  /*10720*/  @!P6 LDGSTS.E.BYPASS.LTC128B.128 [R26+0x18400], desc[UR36][R2.64], !P0 ;  /* 0x18400000021aefae */ /* 0x0001e4000c101d64 */
[----:B0-----:R-:W-:Y:S01]  /*10730*/  @!P5 IMAD.MOV.U32 R2, RZ, RZ, R6 ;  /* 0x000000ffff02d224 */ /* 0x001fe200078e0006 */
[----:B------:R-:W-:Y:S01]  /*10740*/  @!P5 MOV R3, R8 ;  /* 0x000000080003d202 */ /* 0x000fe20000000f00 */
[----:B------:R-:W-:Y:S04]  /*10750*/  SHFL.IDX PT, R6, R0, 0x6, 0x181f ;  /* 0x00d81f0000067f89 */ /* 0x000fe800000e0000 */
[----:B------:R0:W-:Y:S04]  /*10760*/  @!P5 LDGSTS.E.BYPASS.LTC128B.128 [R26+0x18c00], desc[UR36][R2.64], !P0 ;  /* 0x18c00000021adfae */ /* 0x0001e8000c101d64 */
[----:B------:R-:W2:Y:S04]  /*10770*/  SHFL.IDX PT, R8, R0, 0x5, 0x181f ;  /* 0x00b81f0000087f89 */ /* 0x000ea800000e0000 */
[----:B------:R-:W-:Y:S01]  /*10780*/  SHFL.IDX PT, R0, R0, 0x7, 0x181f ;  /* 0x00f81f0000007f89 */ /* 0x000fe200000e0000 */
[----:B0-----:R-:W-:-:S02]  /*10790*/  @!P3 IMAD.MOV.U32 R2, RZ, RZ, R10 ;  /* 0x000000ffff02b224 */ /* 0x001fc400078e000a */
[----:B------:R-:W-:Y:S02]  /*107a0*/  @!P3 IMAD.MOV.U32 R3, RZ, RZ, R7 ;  /* 0x000000ffff03b224 */ /* 0x000fe400078e0007 */
[----:B------:R-:W0:Y:S04]  /*107b0*/  SHFL.IDX PT, R7, R4, 0x5, 0x181f ;  /* 0x00b81f0004077f89 */ /* 0x000e2800000e0000 */
[----:B------:R3:W-:Y:S02]  /*107c0*/  @!P3 LDGSTS.E.BYPASS.LTC128B.128 [R26+0x19400], desc[UR36][R2.64], !P0 ;  /* 0x19400000021abfae */ /* 0x0007e4000c101d64 */
[----:B---3--:R-:W-:Y:S01]  /*107d0*/  VIADD R2, R17, 0x50 ;  /* 0x0000005011027836 */ /* 0x008fe20000000000 */
[----:B------:R-:W-:-:S04]  /*107e0*/  @!P2 MOV R3, R12 ;  /* 0x0000000c0003a202 */ /* 0x000fc80000000f00 */
[----:B------:R-:W-:Y:S01]  /*107f0*/  ISETP.GE.AND P3, PT, R2, R5, PT ;  /* 0x000000050200720c */ /* 0x000fe20003f66270 */
[----:B------:R-:W-:-:S05]  /*10800*/  @!P2 IMAD.MOV.U32 R2, RZ, RZ, R13 ;  /* 0x000000ffff02a224 */ /* 0x000fca00078e000d */
[----:B------:R3:W-:Y:S07]  /*10810*/  @!P2 LDGSTS.E.BYPASS.LTC128B.128 [R26+0x19c00], desc[UR36][R2.64], !P0 ;  /* 0x19c00000021aafae */ /* 0x0007ee000c101d64 */
[----:B--2---:R-:W-:Y:S02]  /*10820*/  @!P3 LEA R8, P1, R20, R8, 0x1 ;  /* 0x000000081408b211 */ /* 0x004fe400078208ff */
[----:B------:R-:W-:Y:S01]  /*10830*/  @P3 LOP3.LUT R23, R23, 0x80, RZ, 0xfc, !PT ;  /* 0x0000008017173812 */ /* 0x000fe200078efcff */
[----:B---3--:R-:W2:Y:S01]  /*10840*/  SHFL.IDX PT, R2, R4, 0x6, 0x181f ;  /* 0x00d81f0004027f89 */ /* 0x008ea200000e0000 */
[----:B------:R-:W-:-:S02]  /*10850*/  VIADD R3, R17, 0x60 ;  /* 0x0000006011037836 */ /* 0x000fc40000000000 */
[----:B------:R-:W-:Y:S01]  /*10860*/  LOP3.LUT R23, R23, 0xffffffbf, RZ, 0xc0, !PT ;  /* 0xffffffbf17177812 */ /* 0x000fe200078ec0ff */
[----:B0-----:R-:W-:Y:S01]  /*10870*/  @!P3 IMAD.X R7, RZ, RZ, R7, P1 ;  /* 0x000000ffff07b224 */ /* 0x001fe200008e0607 */
[----:B------:R-:W0:Y:S01]  /*10880*/  SHFL.IDX PT, R4, R4, 0x7, 0x181f ;  /* 0x00f81f0004047f89 */ /* 0x000e2200000e0000 */
[----:B------:R-:W-:Y:S01]  /*10890*/  ISETP.GE.AND P2, PT, R3, R5, PT ;  /* 0x000000050300720c */ /* 0x000fe20003f46270 */
[----:B------:R-:W-:-:S12]  /*108a0*/  @!P4 IMAD.MOV.U32 R3, RZ, RZ, R11 ;  /* 0x000000ffff03c224 */ /* 0x000fd800078e000b */
[----:B------:R-:W-:Y:S02]  /*108b0*/  @!P2 LEA R6, P1, R20, R6, 0x1 ;  /* 0x000000061406a211 */ /* 0x000fe400078208ff */
[----:B------:R-:W-:-:S03]  /*108c0*/  @P2 LOP3.LUT R23, R23, 0x40, RZ, 0xfc, !PT ;  /* 0x0000004017172812 */ /* 0x000fc600078efcff */
[----:B--2---:R-:W-:Y:S02]  /*108d0*/  @!P2 IMAD.X R9, RZ, RZ, R2, P1 ;  /* 0x000000ffff09a224 */ /* 0x004fe400008e0602 */
[----:B------:R-:W-:-:S05]  /*108e0*/  @!P4 IMAD.MOV.U32 R2, RZ, RZ, R14 ;  /* 0x000000ffff02c224 */ /* 0x000fca00078e000e */
[----:B------:R2:W-:Y:S02]  /*108f0*/  @!P4 LDGSTS.E.BYPASS.LTC128B.128 [R26+0x1a400], desc[UR36][R2.64], !P0 ;  /* 0x1a400000021acfae */ /* 0x0005e4000c101d64 */
[----:B--2---:R-:W-:Y:S01]  /*10900*/  @!P3 IMAD.MOV.U32 R2, RZ, RZ, R8 ;  /* 0x000000ffff02b224 */ /* 0x004fe200078e0008 */
[----:B------:R-:W-:-:S05]  /*10910*/  @!P3 MOV R3, R7 ;  /* 0x000000070003b202 */ /* 0x000fca0000000f00 */
[----:B------:R2:W-:Y:S02]  /*10920*/  @!P3 LDGSTS.E.BYPASS.LTC128B.128 [R26+0x1ac00], desc[UR36][R2.64], !P0 ;  /* 0x1ac00000021abfae */ /* 0x0005e4000c101d64 */
[----:B--2---:R-:W-:Y:S02]  /*10930*/  @!P2 IMAD.MOV.U32 R2, RZ, RZ, R6 ;  /* 0x000000ffff02a224 */ /* 0x004fe400078e0006 */
[----:B------:R-:W-:-:S05]  /*10940*/  @!P2 IMAD.MOV.U32 R3, RZ, RZ, R9 ;  /* 0x000000ffff03a224 */ /* 0x000fca00078e0009 */
[----:B0-----:R2:W-:Y:S02]  /*10950*/  @!P2 LDGSTS.E.BYPASS.LTC128B.128 [R26+0x1b400], desc[UR36][R2.64], !P0 ;  /* 0x1b400000021aafae */ /* 0x0015e4000c101d64 */
.L_x_15023:
[----:B------:R-:W-:Y:S01]  /*10960*/  VIADD R17, R17, 0x70 ;  /* 0x0000007011117836 */ /* 0x000fe20000000000 */
[----:B------:R-:W-:-:S04]  /*10970*/  LOP3.LUT R23, R23, 0xffffbfff, RZ, 0xc0, !PT ;  /* 0xffffbfff17177812 */ /* 0x000fc800078ec0ff */
[----:B------:R-:W-:-:S13]  /*10980*/  ISETP.GE.AND P2, PT, R17, R5, PT ;  /* 0x000000051100720c */ /* 0x000fda0003f46270 */
[----:B--2---:R-:W-:Y:S02]  /*10990*/  @!P2 LEA R2, P1, R20, R0, 0x1 ;  /* 0x000000001402a211 */ /* 0x004fe400078208ff */
        /* <DEDUP_REMOVED lines=8> */
.L_x_14928:
        /* <DEDUP_REMOVED lines=28> */
.L_x_14930:
[----:B------:R-:W-:Y:S05]  /*10be0*/  BSYNC B6 ;  /* 0x0000000000067941 */ /* 0x000fea0003800000 */
.L_x_14929:
[----:B------:R-:W2:Y:S01]  /*10bf0*/  LDL.LU R21, [R1+0x8] ;  /* 0x0000080001157983 */ /* 0x000ea20000300800 */
[----:B0-----:R-:W0:Y:S01]  /*10c00*/  LDC R2, c[0x0][0x448] ;  /* 0x00011200ff027b82 */ /* 0x001e220000000800 */
[----:B------:R-:W-:Y:S02]  /*10c10*/  ULDC.64 UR4, c[0x0][0x398] ;  /* 0x0000e60000047ab9 */ /* 0x000fe40000000a00 */
[----:B------:R-:W3:Y:S04]  /*10c20*/  LDL.LU R20, [R1+0x10] ;  /* 0x0000100001147983 */ /* 0x000ee80000300800 */
[----:B------:R-:W4:Y:S01]  /*10c30*/  LDL.LU R17, [R1] ;  /* 0x0000000001117983 */ /* 0x000f220000300800 */
        /* <DEDUP_REMOVED lines=23> */
[----:B------:R-:W-:-:S05]  /*10db0*/  IMAD R4, R17, UR5, R4 ;  /* 0x0000000511047c24 */ /* 0x000fca000f8e0204 */
[----:B------:R-:W-:Y:S01]  /*10dc0*/  IADD3 R3, R3, R4, RZ ;  /* 0x0000000403037210 */ /* 0x000fe20007ffe0ff */
        /* <DEDUP_REMOVED lines=31> */
[----:B------:R-:W2:Y:S10]  /*10fc0*/  SHFL.IDX PT, R2, R4, RZ, 0x181f ;  /* 0x00181fff04027589 */ /* 0x000eb400000e0000 */
[----:B0-----:R-:W-:-:S02]  /*10fd0*/  @!P6 LEA R5, P0, R8, R14, 0x1 ;  /* 0x0000000e0805e211 */ /* 0x001fc400078008ff */
[----:B------:R-:W0:Y:S02]  /*10fe0*/  SHFL.IDX PT, R14, R0, 0x1, 0x181f ;  /* 0x00381f00000e7f89 */ /* 0x000e2400000e0000 */
[----:B--2---:R-:W-:Y:S01]  /*10ff0*/  @!P6 IADD3.X R3, RZ, R2, RZ, P0, !PT ;  /* 0x00000002ff03e210 */ /* 0x004fe200007fe4ff */
[----:B------:R-:W-:Y:S02]  /*11000*/  @!P6 IMAD.MOV.U32 R2, RZ, RZ, R5 ;  /* 0x000000ffff02e224 */ /* 0x000fe400078e0005 */
[----:B------:R-:W2:Y:S04]  /*11010*/  SHFL.IDX PT, R5, R4, 0x1, 0x181f ;  /* 0x00381f0004057f89 */ /* 0x000ea800000e0000 */
[----:B------:R-:W-:Y:S04]  /*11020*/  @!P6 LDGSTS.E.BYPASS.LTC128B.128 [R26+0x22400], desc[UR36][R2.64], !P4 ;  /* 0x22400000021aefae */ /* 0x000fe8000e101d64 */
[----:B------:R-:W-:Y:S04]  /*11030*/  @!P6 LDGSTS.E.BYPASS.LTC128B.128 [R26+0x26400], desc[UR36][R2.64+0x80], !P3 ;  /* 0x26400080021aefae */ /* 0x000fe8000d901d64 */
[----:B------:R-:W-:Y:S04]  /*11040*/  @!P6 LDGSTS.E.BYPASS.LTC128B.128 [R26+0x2a400], desc[UR36][R2.64+0x100], !P2 ;  /* 0x2a400100021aefae */ /* 0x000fe8000d101d64 */
[----:B------:R3:W-:Y:S01]  /*11050*/  @!P6 LDGSTS.E.BYPASS.LTC128B.128 [R26+0x2e400], desc[UR36][R2.64+0x180], !P1 ;  /* 0x2e400180021aefae */ /* 0x0007e2000c901d64 */
[----:B------:R-:W-:-:S02]  /*11060*/  LOP3.LUT P6, RZ, R23, 0x80, RZ, 0xc0, !PT ;  /* 0x0000008017ff7812 */ /* 0x000fc400078cc0ff */
[----:B0-----:R-:W-:Y:S02]  /*11070*/  @!P5 LEA R6, P0, R8, R14, 0x1 ;  /* 0x0000000e0806d211 */ /* 0x001fe400078008ff */
[----:B------:R-:W-:Y:S01]  /*11080*/  LOP3.LUT R23, R23, 0xfff7ffff, RZ, 0xc0, !PT ;  /* 0xfff7ffff17177812 */ /* 0x000fe200078ec0ff */
[----:B------:R-:W0:Y:S02]  /*11090*/  SHFL.IDX PT, R14, R0, 0x2, 0x181f ;  /* 0x00581f00000e7f89 */ /* 0x000e2400000e0000 */
[----:B--2---:R-:W-:Y:S02]  /*110a0*/  @!P5 IMAD.X R7, RZ, RZ, R5, P0 ;  /* 0x000000ffff07d224 */ /* 0x004fe400000e0605 */
[----:B------:R-:W2:Y:S01]  /*110b0*/  SHFL.IDX PT, R5, R4, 0x2, 0x181f ;  /* 0x00581f0004057f89 */ /* 0x000ea200000e0000 */
[----:B---3--:R-:W-:Y:S02]  /*110c0*/  @!P5 IMAD.MOV.U32 R2, RZ, RZ, R6 ;  /* 0x000000ffff02d224 */ /* 0x008fe400078e0006 */
[----:B------:R-:W-:Y:S01]  /*110d0*/  @!P5 IMAD.MOV.U32 R3, RZ, RZ, R7 ;  /* 0x000000ffff03d224 */ /* 0x000fe200078e0007 */
[----:B------:R-:W-:-:S04]  /*110e0*/  @P6 LOP3.LUT R23, R23, 0x80000, RZ, 0xfc, !PT ;  /* 0x0008000017176812 */ /* 0x000fc800078efcff */
[----:B------:R-:W-:Y:S01]  /*110f0*/  @!P5 LDGSTS.E.BYPASS.LTC128B.128 [R26+0x22c00], desc[UR36][R2.64], !P4 ;  /* 0x22c00000021adfae */ /* 0x000fe2000e101d64 */
[----:B------:R-:W-:-:S03]  /*11100*/  LOP3.LUT P6, RZ, R23, 0x200, RZ, 0xc0, !PT ;  /* 0x0000020017ff7812 */ /* 0x000fc600078cc0ff */
[----:B------:R-:W-:Y:S04]  /*11110*/  @!P5 LDGSTS.E.BYPASS.LTC128B.128 [R26+0x26c00], desc[UR36][R2.64+0x80], !P3 ;  /* 0x26c00080021adfae */ /* 0x000fe8000d901d64 */
[----:B------:R-:W-:Y:S04]  /*11120*/  @!P5 LDGSTS.E.BYPASS.LTC128B.128 [R26+0x2ac00], desc[UR36][R2.64+0x100], !P2 ;  /* 0x2ac00100021adfae */ /* 0x000fe8000d101d64 */
[----:B------:R3:W-:Y:S01]  /*11130*/  @!P5 LDGSTS.E.BYPASS.LTC128B.128 [R26+0x2ec00], desc[UR36][R2.64+0x180], !P1 ;  /* 0x2ec00180021adfae */ /* 0x0007e2000c901d64 */
[C---:B------:R-:W-:Y:S02]  /*11140*/  LOP3.LUT P5, RZ, R23.reuse, 0x40, RZ, 0xc0, !PT ;  /* 0x0000004017ff7812 */ /* 0x040fe400078ac0ff */
[----:B------:R-:W-:-:S11]  /*11150*/  LOP3.LUT R23, R23, 0xfffbffff, RZ, 0xc0, !PT ;  /* 0xfffbffff17177812 */ /* 0x000fd600078ec0ff */
[----:B------:R-:W-:-:S04]  /*11160*/  @P5 LOP3.LUT R23, R23, 0x40000, RZ, 0xfc, !PT ;  /* 0x0004000017175812 */ /* 0x000fc800078efcff */
[C---:B------:R-:W-:Y:S02]  /*11170*/  LOP3.LUT P5, RZ, R23.reuse, 0x100, RZ, 0xc0, !PT ;  /* 0x0000010017ff7812 */ /* 0x040fe400078ac0ff */
[----:B------:R-:W-:-:S11]  /*11180*/  LOP3.LUT R23, R23, 0xffefffff, RZ, 0xc0, !PT ;  /* 0xffefffff17177812 */ /* 0x000fd600078ec0ff */
[----:B------:R-:W-:-:S04]  /*11190*/  @P5 LOP3.LUT R23, R23, 0x100000, RZ, 0xfc, !PT ;  /* 0x0010000017175812 */ /* 0x000fc800078efcff */
[----:B------:R-:W-:-:S13]  /*111a0*/  LOP3.LUT P5, RZ, R23, 0x800, RZ, 0xc0, !PT ;  /* 0x0000080017ff7812 */ /* 0x000fda00078ac0ff */
[----:B0-----:R-:W-:Y:S02]  /*111b0*/  @!P5 LEA R6, P0, R8, R14, 0x1 ;  /* 0x0000000e0806d211 */ /* 0x001fe400078008ff */
[----:B------:R-:W0:Y:S02]  /*111c0*/  SHFL.IDX PT, R14, R0, 0x3, 0x181f ;  /* 0x00781f00000e7f89 */ /* 0x000e2400000e0000 */
[----:B---3--:R-:W-:Y:S01]  /*111d0*/  @!P5 MOV R2, R6 ;  /* 0x000000060002d202 */ /* 0x008fe20000000f00 */
[----:B--2---:R-:W-:Y:S02]  /*111e0*/  @!P5 IMAD.X R7, RZ, RZ, R5, P0 ;  /* 0x000000ffff07d224 */ /* 0x004fe400000e0605 */
[----:B------:R-:W2:Y:S02]  /*111f0*/  SHFL.IDX PT, R5, R4, 0x3, 0x181f ;  /* 0x00781f0004057f89 */ /* 0x000ea400000e0000 */
[----:B------:R-:W-:-:S05]  /*11200*/  @!P5 IMAD.MOV.U32 R3, RZ, RZ, R7 ;  /* 0x000000ffff03d224 */ /* 0x000fca00078e0007 */
[----:B------:R-:W-:Y:S04]  /*11210*/  @!P5 LDGSTS.E.BYPASS.LTC128B.128 [R26+0x23400], desc[UR36][R2.64], !P4 ;  /* 0x23400000021adfae */ /* 0x000fe8000e101d64 */
[----:B------:R-:W-:Y:S04]  /*11220*/  @!P5 LDGSTS.E.BYPASS.LTC128B.128 [R26+0x27400], desc[UR36][R2.64+0x80], !P3 ;  /* 0x27400080021adfae */ /* 0x000fe8000d901d64 */
[----:B------:R-:W-:Y:S01]  /*11230*/  @!P5 LDGSTS.E.BYPASS.LTC128B.128 [R26+0x2b400], desc[UR36][R2.64+0x100], !P2 ;  /* 0x2b400100021adfae */ /* 0x000fe2000d101d64 */
[----:B0-----:R-:W-:-:S03]  /*11240*/  @!P6 LEA R6, P0, R8, R14, 0x1 ;  /* 0x0000000e0806e211 */ /* 0x001fc600078008ff */
[----:B------:R0:W-:Y:S01]  /*11250*/  @!P5 LDGSTS.E.BYPASS.LTC128B.128 [R26+0x2f400], desc[UR36][R2.64+0x180], !P1 ;  /* 0x2f400180021adfae */ /* 0x0001e2000c901d64 */
[----:B------:R-:W-:-:S03]  /*11260*/  LOP3.LUT P5, RZ, R23, 0x100000, RZ, 0xc0, !PT ;  /* 0x0010000017ff7812 */ /* 0x000fc600078ac0ff */
[----:B------:R-:W3:Y:S01]  /*11270*/  SHFL.IDX PT, R14, R0, 0x4, 0x181f ;  /* 0x00981f00000e7f89 */ /* 0x000ee200000e0000 */
[----:B--2---:R-:W-:-:S03]  /*11280*/  @!P6 IMAD.X R7, RZ, RZ, R5, P0 ;  /* 0x000000ffff07e224 */ /* 0x004fc600000e0605 */
[----:B------:R-:W2:Y:S01]  /*11290*/  SHFL.IDX PT, R5, R4, 0x4, 0x181f ;  /* 0x00981f0004057f89 */ /* 0x000ea200000e0000 */
[----:B0-----:R-:W-:Y:S02]  /*112a0*/  @!P6 IMAD.MOV.U32 R2, RZ, RZ, R6 ;  /* 0x000000ffff02e224 */ /* 0x001fe400078e0006 */
[----:B------:R-:W-:-:S05]  /*112b0*/  @!P6 IMAD.MOV.U32 R3, RZ, RZ, R7 ;  /* 0x000000ffff03e224 */ /* 0x000fca00078e0007 */
[----:B------:R-:W-:Y:S04]  /*112c0*/  @!P6 LDGSTS.E.BYPASS.LTC128B.128 [R26+0x23c00], desc[UR36][R2.64], !P4 ;  /* 0x23c00000021aefae */ /* 0x000fe8000e101d64 */
[----:B------:R-:W-:Y:S04]  /*112d0*/  @!P6 LDGSTS.E.BYPASS.LTC128B.128 [R26+0x27c00], desc[UR36][R2.64+0x80], !P3 ;  /* 0x27c00080021aefae */ /* 0x000fe8000d901d64 */
[----:B------:R-:W-:Y:S01]  /*112e0*/  @!P6 LDGSTS.E.BYPASS.LTC128B.128 [R26+0x2bc00], desc[UR36][R2.64+0x100], !P2 ;  /* 0x2bc00100021aefae */ /* 0x000fe2000d101d64 */
[----:B---3--:R-:W-:-:S03]  /*112f0*/  @!P5 LEA R6, P0, R8, R14, 0x1 ;  /* 0x0000000e0806d211 */ /* 0x008fc600078008ff */
[----:B------:R-:W0:Y:S02]  /*11300*/  SHFL.IDX PT, R14, R0, 0x5, 0x181f ;  /* 0x00b81f00000e7f89 */ /* 0x000e2400000e0000 */
[----:B--2---:R-:W-:Y:S02]  /*11310*/  @!P5 IMAD.X R7, RZ, RZ, R5, P0 ;  /* 0x000000ffff07d224 */ /* 0x004fe400000e0605 */
[----:B------:R-:W2:Y:S04]  /*11320*/  SHFL.IDX PT, R5, R4, 0x5, 0x181f ;  /* 0x00b81f0004057f89 */ /* 0x000ea800000e0000 */
[----:B------:R3:W-:Y:S01]  /*11330*/  @!P6 LDGSTS.E.BYPASS.LTC128B.128 [R26+0x2fc00], desc[UR36][R2.64+0x180], !P1 ;  /* 0x2fc00180021aefae */ /* 0x0007e2000c901d64 */
[----:B------:R-:W-:Y:S02]  /*11340*/  LOP3.LUT P6, RZ, R23, 0x80000, RZ, 0xc0, !PT ;  /* 0x0008000017ff7812 */ /* 0x000fe400078cc0ff */
[----:B---3--:R-:W-:Y:S01]  /*11350*/  @!P5 MOV R2, R6 ;  /* 0x000000060002d202 */ /* 0x008fe20000000f00 */
[----:B------:R-:W-:-:S10]  /*11360*/  @!P5 IMAD.MOV.U32 R3, RZ, RZ, R7 ;  /* 0x000000ffff03d224 */ /* 0x000fd400078e0007 */
[----:B0-----:R-:W-:Y:S02]  /*11370*/  @!P6 LEA R6, P0, R8, R14, 0x1 ;  /* 0x0000000e0806e211 */ /* 0x001fe400078008ff */
[----:B------:R-:W0:Y:S03]  /*11380*/  SHFL.IDX PT, R14, R0, 0x6, 0x181f ;  /* 0x00d81f00000e7f89 */ /* 0x000e2600000e0000 */
[----:B--2---:R-:W-:Y:S01]  /*11390*/  @!P6 IMAD.X R7, RZ, RZ, R5, P0 ;  /* 0x000000ffff07e224 */ /* 0x004fe200000e0605 */
[----:B------:R-:W-:Y:S04]  /*113a0*/  @!P5 LDGSTS.E.BYPASS.LTC128B.128 [R26+0x24400], desc[UR36][R2.64], !P4 ;  /* 0x24400000021adfae */ /* 0x000fe8000e101d64 */
[----:B------:R-:W2:Y:S04]  /*113b0*/  SHFL.IDX PT, R5, R4, 0x6, 0x181f ;  /* 0x00d81f0004057f89 */ /* 0x000ea800000e0000 */
[----:B------:R-:W-:Y:S04]  /*113c0*/  @!P5 LDGSTS.E.BYPASS.LTC128B.128 [R26+0x28400], desc[UR36][R2.64+0x80], !P3 ;  /* 0x28400080021adfae */ /* 0x000fe8000d901d64 */
[----:B------:R-:W-:Y:S04]  /*113d0*/  @!P5 LDGSTS.E.BYPASS.LTC128B.128 [R26+0x2c400], desc[UR36][R2.64+0x100], !P2 ;  /* 0x2c400100021adfae */ /* 0x000fe8000d101d64 */
[----:B------:R3:W-:Y:S01]  /*113e0*/  @!P5 LDGSTS.E.BYPASS.LTC128B.128 [R26+0x30400], desc[UR36][R2.64+0x180], !P1 ;  /* 0x30400180021adfae */ /* 0x0007e2000c901d64 */
[----:B------:R-:W-:Y:S01]  /*113f0*/  LOP3.LUT P5, RZ, R23, 0x40000, RZ, 0xc0, !PT ;  /* 0x0004000017ff7812 */ /* 0x000fe200078ac0ff */
[----:B---3--:R-:W-:-:S02]  /*11400*/  @!P6 IMAD.MOV.U32 R2, RZ, RZ, R6 ;  /* 0x000000ffff02e224 */ /* 0x008fc400078e0006 */
[----:B------:R-:W-:-:S10]  /*11410*/  @!P6 IMAD.MOV.U32 R3, RZ, RZ, R7 ;  /* 0x000000ffff03e224 */ /* 0x000fd400078e0007 */
[----:B0-----:R-:W-:Y:S02]  /*11420*/  @!P5 LEA R6, P0, R8, R14, 0x1 ;  /* 0x0000000e0806d211 */ /* 0x001fe400078008ff */
[----:B------:R0:W3:Y:S03]  /*11430*/  SHFL.IDX PT, R14, R0, 0x7, 0x181f ;  /* 0x00f81f00000e7f89 */ /* 0x0000e600000e0000 */
[----:B--2---:R-:W-:Y:S01]  /*11440*/  @!P5 IMAD.X R7, RZ, RZ, R5, P0 ;  /* 0x000000ffff07d224 */ /* 0x004fe200000e0605 */
[----:B------:R-:W-:Y:S04]  /*11450*/  @!P6 LDGSTS.E.BYPASS.LTC128B.128 [R26+0x24c00], desc[UR36][R2.64], !P4 ;  /* 0x24c00000021aefae */ /* 0x000fe8000e101d64 */
[----:B------:R-:W-:Y:S04]  /*11460*/  @!P6 LDGSTS.E.BYPASS.LTC128B.128 [R26+0x28c00], desc[UR36][R2.64+0x80], !P3 ;  /* 0x28c00080021aefae */ /* 0x000fe8000d901d64 */
[----:B------:R-:W-:Y:S04]  /*11470*/  @!P6 LDGSTS.E.BYPASS.LTC128B.128 [R26+0x2cc00], desc[UR36][R2.64+0x100], !P2 ;  /* 0x2cc00100021aefae */ /* 0x000fe8000d101d64 */
[----:B------:R2:W-:Y:S04]  /*11480*/  @!P6 LDGSTS.E.BYPASS.LTC128B.128 [R26+0x30c00], desc[UR36][R2.64+0x180], !P1 ;  /* 0x30c00180021aefae */ /* 0x0005e8000c901d64 */
[----:B------:R0:W4:Y:S01]  /*11490*/  SHFL.IDX PT, R5, R4, 0x7, 0x181f ;  /* 0x00f81f0004057f89 */ /* 0x00012200000e0000 */
[----:B--2---:R-:W-:Y:S01]  /*114a0*/  @!P5 MOV R2, R6 ;  /* 0x000000060002d202 */ /* 0x004fe20000000f00 */
[----:B------:R-:W-:-:S05]  /*114b0*/  @!P5 IMAD.MOV.U32 R3, RZ, RZ, R7 ;  /* 0x000000ffff03d224 */ /* 0x000fca00078e0007 */
[----:B------:R0:W-:Y:S04]  /*114c0*/  @!P5 LDGSTS.E.BYPASS.LTC128B.128 [R26+0x25400], desc[UR36][R2.64], !P4 ;  /* 0x25400000021adfae */ /* 0x0001e8000e101d64 */
[----:B------:R0:W-:Y:S04]  /*114d0*/  @!P5 LDGSTS.E.BYPASS.LTC128B.128 [R26+0x29400], desc[UR36][R2.64+0x80], !P3 ;  /* 0x29400080021adfae */ /* 0x0001e8000d901d64 */
[----:B------:R0:W-:Y:S04]  /*114e0*/  @!P5 LDGSTS.E.BYPASS.LTC128B.128 [R26+0x2d400], desc[UR36][R2.64+0x100], !P2 ;  /* 0x2d400100021adfae */ /* 0x0001e8000d101d64 */
[----:B---34-:R0:W-:Y:S02]  /*114f0*/  @!P5 LDGSTS.E.BYPASS.LTC128B.128 [R26+0x31400], desc[UR36][R2.64+0x180], !P1 ;  /* 0x31400180021adfae */ /* 0x0181e4000c901d64 */
.L_x_15041:
[----:B------:R-:W-:Y:S01]  /*11500*/  LOP3.LUT P0, RZ, R23, 0x4000, RZ, 0xc0, !PT ;  /* 0x0000400017ff7812 */ /* 0x000fe2000780c0ff */
[----:B------:R-:W-:-:S12]  /*11510*/  BSSY B0, `(.L_x_14932) ;  /* 0x000000b000007945 */ /* 0x000fd80003800000 */
        /* <DEDUP_REMOVED lines=8> */
[----:B------:R2:W-:Y:S04]  /*115a0*/  LDGSTS.E.BYPASS.LTC128B.128 [R26+0x2dc00], desc[UR36][R2.64+0x100], !P2 ;  /* 0x2dc00100021a7fae */ /* 0x0005e8000d101d64 */
[----:B------:R2:W-:Y:S02]  /*115b0*/  LDGSTS.E.BYPASS.LTC128B.128 [R26+0x31c00], desc[UR36][R2.64+0x180], !P1 ;  /* 0x31c00180021a7fae */ /* 0x0005e4000c901d64 */
.L_x_14933:
[----:B------:R-:W-:Y:S05]  /*115c0*/  BSYNC B0 ;  /* 0x0000000000007941 */ /* 0x000fea0003800000 */
.L_x_14932:
[----:B------:R-:W-:Y:S01]  /*115d0*/  NOP ;  /* 0x0000000000007918 */ /* 0x000fe20000000000 */
[----:B------:R-:W-:-:S13]  /*115e0*/  PLOP3.LUT P0, PT, PT, PT, PT, 0x80, 0x0 ;  /* 0x000000000000781c */ /* 0x000fda0003f0f070 */
.L_x_14934:
        /* <DEDUP_REMOVED lines=18> */
.L_x_15042:
[----:B------:R-:W-:Y:S05]  /*11710*/  BSYNC B0 ;  /* 0x0000000000007941 */ /* 0x000fea0003800000 */
.L_x_14935:
[----:B------:R-:W-:-:S13]  /*11720*/  LOP3.LUT P0, RZ, R23, 0x400, RZ, 0xc0, !PT ;  /* 0x0000040017ff7812 */ /* 0x000fda000780c0ff */
[----:B------:R-:W-:Y:S05]  /*11730*/  @!P0 BRA `(.L_x_14937) ;  /* 0x0000000000048947 */ /* 0x000fea0003800000 */
[----:B------:R-:W-:Y:S01]  /*11740*/  BPT.TRAP 0x1 ;  /* 0x000000040000795c */ /* 0x000fe20000300000 */
.L_x_14937:
[----:B------:R-:W-:Y:S01]  /*11750*/  SHF.L.U32 R0, R27, 0x1f, RZ ;  /* 0x0000001f1b007819 */ /* 0x000fe200000006ff */
[----:B------:R-:W-:Y:S03]  /*11760*/  BSSY B0, `(.L_x_14938) ;  /* 0x0000003000007945 */ /* 0x000fe60003800000 */
[----:B------:R-:W2:Y:S02]  /*11770*/  SYNCS.PHASECHK.TRANS64.TRYWAIT P0, [R25+URZ+0x32460], R0 ;  /* 0x03246000190075a7 */ /* 0x000ea4000800017f */
[----:B--2---:R-:W-:Y:S05]  /*11780*/  @!P0 BRA `(.L_x_14939) ;  /* 0x0000004800688947 */ /* 0x004fea0003800000 */
.L_x_15043:
[----:B------:R-:W-:Y:S05]  /*11790*/  BSYNC B0 ;  /* 0x0000000000007941 */ /* 0x000fea0003800000 */
.L_x_14938:
        /* <DEDUP_REMOVED lines=12> */
[----:B------:R-:W-:Y:S01]  /*11860*/  ULDC.64 UR4, c[0x0][0x338] ;  /* 0x0000ce0000047ab9 */ /* 0x000fe20000000a00 */
[----:B------:R-:W-:Y:S02]  /*11870*/  SEL R0, RZ, 0x2, P3 ;  /* 0x00000002ff007807 */ /* 0x000fe40001800000 */
[----:B------:R-:W-:Y:S02]  /*11880*/  IMAD.IADD R3, R3, 0x1, R5 ;  /* 0x0000000103037824 */ /* 0x000fe400078e0205 */
[----:B---3--:R-:W-:Y:S02]  /*11890*/  IMAD R5, R6, UR4, RZ ;  /* 0x0000000406057c24 */ /* 0x008fe4000f8e02ff */
        /* <DEDUP_REMOVED lines=18> */
[----:B------:R-:W-:Y:S02]  /*119c0*/  LEA R4, R4, R22, 0x1 ;  /* 0x0000001604047211 */ /* 0x000fe400078e08ff */
        /* <DEDUP_REMOVED lines=68> */
.L_x_15057:
        /* <DEDUP_REMOVED lines=15> */
.L_x_14941:
        /* <DEDUP_REMOVED lines=10> */
.L_x_14942:
[----:B0-----:R-:W2:Y:S01]  /*11fa0*/  LDL R2, [R1+0xc] ;  /* 0x00000c0001027983 */ /* 0x001ea20000100800 */
[----:B------:R0:W-:Y:S01]  /*11fb0*/  SYNCS.ARRIVE.TRANS64.A1T0 RZ, [R25+URZ+0x32450], RZ ;  /* 0x032450ff19ff79a7 */ /* 0x0001e2000810003f */
[----:B------:R-:W-:Y:S01]  /*11fc0*/  BSSY B0, `(.L_x_14943) ;  /* 0x00000dc000007945 */ /* 0x000fe20003800000 */
[----:B--2---:R-:W-:-:S13]  /*11fd0*/  ISETP.GE.AND P0, PT, R2, 0x2, PT ;  /* 0x000000020200780c */ /* 0x004fda0003f06270 */
[----:B0-----:R-:W-:Y:S05]  /*11fe0*/  @!P0 BRA `(.L_x_14944) ;  /* 0x0000000c00648947 */ /* 0x001fea0003800000 */
[----:B------:R-:W-:-:S07]  /*11ff0*/  IADD3 R21, R2, -0x2, RZ ;  /* 0xfffffffe02157810 */ /* 0x000fce0007ffe0ff */
.L_x_14957:
[----:B0-----:R-:W0:Y:S01]  /*12000*/  S2R R2, SR_TID.X ;  /* 0x0000000000027919 */ /* 0x001e220000002100 */
[----:B------:R-:W-:Y:S01]  /*12010*/  IMAD R8, R21, 0x60, R32 ;  /* 0x0000006015087824 */ /* 0x000fe200078e0220 */
[----:B------:R-:W-:Y:S02]  /*12020*/  IADD3 R24, R24, 0x1, RZ ;  /* 0x0000000118187810 */ /* 0x000fe40007ffe0ff */
[----:B------:R-:W-:Y:S02]  /*12030*/  LOP3.LUT P1, RZ, R23, 0x400, RZ, 0xc0, !PT ;  /* 0x0000040017ff7812 */ /* 0x000fe4000782c0ff */
        /* <DEDUP_REMOVED lines=35> */
[----:B------:R-:W-:Y:S01]  /*12270*/  ISETP.GT.AND P2, PT, R2, RZ, PT ;  /* 0x000000ff0200720c */ /* 0x000fe20003f44270 */
[----:B0-----:R-:W-:-:S12]  /*12280*/  @!P1 BRA `(.L_x_14945) ;  /* 0x0000000000049947 */ /* 0x001fd80003800000 */
[----:B------:R-:W-:Y:S01]  /*12290*/  BPT.TRAP 0x1 ;  /* 0x000000040000795c */ /* 0x000fe20000300000 */
.L_x_14945:
[----:B------:R-:W-:Y:S01]  /*122a0*/  IMAD R10, R24, 0x8, R22 ;  /* 0x00000008180a7824 */ /* 0x000fe200078e0216 */
[----:B------:R-:W-:Y:S01]  /*122b0*/  SHF.L.U32 R20, R27, 0x1f, RZ ;  /* 0x0000001f1b147819 */ /* 0x000fe200000006ff */
[----:B------:R-:W-:Y:S01]  /*122c0*/  BSSY B1, `(.L_x_14946) ;  /* 0x0000004000017945 */ /* 0x000fe20003800000 */
[----:B------:R-:W-:Y:S02]  /*122d0*/  SHF.R.S32.HI R9, RZ, 0x1f, R5 ;  /* 0x0000001fff097819 */ /* 0x000fe40000011405 */
[----:B------:R-:W0:Y:S02]  /*122e0*/  SYNCS.PHASECHK.TRANS64.TRYWAIT P0, [R10+URZ+0x32440], R20 ;  /* 0x032440140a0075a7 */ /* 0x000e24000800017f */
[----:B0-----:R-:W-:Y:S05]  /*122f0*/  @!P0 BRA `(.L_x_14947) ;  /* 0x0000004400e08947 */ /* 0x001fea0003800000 */
.L_x_15058:
[----:B------:R-:W-:Y:S05]  /*12300*/  BSYNC B1 ;  /* 0x0000000000017941 */ /* 0x000fea0003800000 */
.L_x_14946:
        /* <DEDUP_REMOVED lines=51> */
.L_x_15072:
        /* <DEDUP_REMOVED lines=8> */
.L_x_14949:
        /* <DEDUP_REMOVED lines=10> */
.L_x_14950:
[----:B------:R3:W-:Y:S01]  /*12760*/  SYNCS.ARRIVE.TRANS64.A1T0 RZ, [R10+URZ+0x32430], RZ ;  /* 0x032430ff0aff79a7 */ /* 0x0007e2000810003f */
[----:B------:R-:W-:Y:S05]  /*12770*/  @!P3 BRA `(.L_x_14951) ;  /* 0x000000000004b947 */ /* 0x000fea0003800000 */
[----:B------:R-:W-:Y:S01]  /*12780*/  BPT.TRAP 0x1 ;  /* 0x000000040000795c */ /* 0x000fe20000300000 */
.L_x_14951:
[----:B------:R-:W4:Y:S01]  /*12790*/  SYNCS.PHASECHK.TRANS64.TRYWAIT P0, [R10+URZ+0x32460], R20 ;  /* 0x032460140a0075a7 */ /* 0x000f22000800017f */
[----:B------:R-:W-:Y:S04]  /*127a0*/  BSSY B1, `(.L_x_14952) ;  /* 0x0000002000017945 */ /* 0x000fe80003800000 */
[----:B----4-:R-:W-:Y:S05]  /*127b0*/  @!P0 BRA `(.L_x_14953) ;  /* 0x0000004800648947 */ /* 0x010fea0003800000 */
.L_x_15073:
[----:B------:R-:W-:Y:S05]  /*127c0*/  BSYNC B1 ;  /* 0x0000000000017941 */ /* 0x000fea0003800000 */
.L_x_14952:
[----:B------:R-:W-:Y:S01]  /*127d0*/  ULDC.64 UR4, c[0x0][0x328] ;  /* 0x0000ca0000047ab9 */ /* 0x000fe20000000a00 */
[----:B------:R-:W-:Y:S01]  /*127e0*/  LOP3.LUT P5, RZ, R23, 0x1, RZ, 0xc0, !PT ;  /* 0x0000000117ff7812 */ /* 0x000fe200078ac0ff */
[----:B--2---:R-:W-:Y:S01]  /*127f0*/  IMAD R2, R9, UR4, RZ ;  /* 0x0000000409027c24 */ /* 0x004fe2000f8e02ff */
[C---:B------:R-:W-:Y:S01]  /*12800*/  LOP3.LUT P4, RZ, R23.reuse, 0x10, RZ, 0xc0, !PT ;  /* 0x0000001017ff7812 */ /* 0x040fe2000788c0ff */
[----:B0---4-:R-:W-:Y:S01]  /*12810*/  IMAD R20, R24, 0x6000, R30 ;  /* 0x0000600018147824 */ /* 0x011fe200078e021e */
        /* <DEDUP_REMOVED lines=15> */
[----:B-1----:R-:W-:Y:S02]  /*12910*/  IADD3 R25, R5, R3, RZ ;  /* 0x0000000305197210 */ /* 0x002fe40007ffe0ff */
        /* <DEDUP_REMOVED lines=22> */
[----:B-1----:R-:W-:Y:S04]  /*12a80*/  SHFL.IDX PT, R3, R25, 0x4, 0x181f ;  /* 0x00981f0019037f89 */ /* 0x002fe800000e0000 */
        /* <DEDUP_REMOVED lines=15> */
[----:B------:R1:W-:Y:S01]  /*12b80*/  LDGSTS.E.BYPASS.LTC128B.128 [R20+0x4c00], desc[UR36][R4.64+0x80], !P4 ;  /* 0x04c0008004147fae */ /* 0x0003e2000e101d64 */
[----:B------:R-:W-:-:S03]  /*12b90*/  IADD3.X R3, RZ, R3, RZ, P0, !PT ;  /* 0x00000003ff037210 */ /* 0x000fc600007fe4ff */
[----:B------:R1:W-:Y:S04]  /*12ba0*/  LDGSTS.E.BYPASS.LTC128B.128 [R20+0x7c00], desc[UR36][R4.64+0x100], !P3 ;  /* 0x07c0010004147fae */ /* 0x0003e8000d901d64 */
[----:B------:R1:W-:Y:S04]  /*12bb0*/  LDGSTS.E.BYPASS.LTC128B.128 [R20+0xac00], desc[UR36][R4.64+0x180], !P1 ;  /* 0x0ac0018004147fae */ /* 0x0003e8000c901d64 */
[----:B------:R1:W-:Y:S04]  /*12bc0*/  LDGSTS.E.BYPASS.LTC128B.128 [R20+0x2400], desc[UR36][R2.64], !P5 ;  /* 0x0240000002147fae */ /* 0x0003e8000e901d64 */
[----:B------:R1:W-:Y:S04]  /*12bd0*/  LDGSTS.E.BYPASS.LTC128B.128 [R20+0x5400], desc[UR36][R2.64+0x80], !P4 ;  /* 0x0540008002147fae */ /* 0x0003e8000e101d64 */
[----:B------:R1:W-:Y:S04]  /*12be0*/  LDGSTS.E.BYPASS.LTC128B.128 [R20+0x8400], desc[UR36][R2.64+0x100], !P3 ;  /* 0x0840010002147fae */ /* 0x0003e8000d901d64 */
[----:B------:R1:W-:Y:S04]  /*12bf0*/  LDGSTS.E.BYPASS.LTC128B.128 [R20+0xb400], desc[UR36][R2.64+0x180], !P1 ;  /* 0x0b40018002147fae */ /* 0x0003e8000c901d64 */
[----:B------:R1:W0:Y:S02]  /*12c00*/  SHFL.IDX PT, R14, R17, 0x5, 0x181f ;  /* 0x00b81f00110e7f89 */ /* 0x00022400000e0000 */
.L_x_15087:
        /* <DEDUP_REMOVED lines=11> */
.L_x_14955:
        /* <DEDUP_REMOVED lines=10> */
.L_x_14956:
[----:B------:R2:W-:Y:S01]  /*12d60*/  SYNCS.ARRIVE.TRANS64.A1T0 RZ, [R10+URZ+0x32450], RZ ;  /* 0x032450ff0aff79a7 */ /* 0x0005e2000810003f */
[----:B------:R-:W-:Y:S05]  /*12d70*/  @P2 BRA `(.L_x_14957) ;  /* 0xfffffff000a02947 */ /* 0x000fea000383ffff */
.L_x_14944:
[----:B------:R-:W-:Y:S05]  /*12d80*/  BSYNC B0 ;  /* 0x0000000000007941 */ /* 0x000fea0003800000 */
.L_x_14943:
        /* <DEDUP_REMOVED lines=20> */
.L_x_14959:
[----:B------:R-:W-:Y:S05]  /*12ed0*/  BSYNC B0 ;  /* 0x0000000000007941 */ /* 0x000fea0003800000 */
.L_x_14958:
[----:B------:R-:W-:Y:S02]  /*12ee0*/  SEL R24, R24, RZ, P0 ;  /* 0x000000ff18187207 */ /* 0x000fe40000000000 */
[----:B------:R-:W-:-:S07]  /*12ef0*/  LOP3.LUT R27, R27, R0, RZ, 0x3c, !PT ;  /* 0x000000001b1b7212 */ /* 0x000fce00078e3cff */
.L_x_14912:
[----:B------:R-:W-:Y:S05]  /*12f00*/  BSYNC B7 ;  /* 0x0000000000077941 */ /* 0x000fea0003800000 */
.L_x_14910:
        /* <DEDUP_REMOVED lines=8> */
[----:B------:R0:W4:Y:S01]  /*12f90*/  LDS.128 R16, [R22+0x324d0] ;  /* 0x0324d00016107984 */ /* 0x0001220000000c00 */
[----:B------:R-:W-:Y:S06]  /*12fa0*/  BAR.ARV 0x4, 0x180 ;  /* 0x0106000000007b1d */ /* 0x000fec0000002000 */
[----:B------:R-:W-:Y:S05]  /*12fb0*/  BRA `(.L_x_14961) ;  /* 0x0000000800cc7947 */ /* 0x000fea0003800000 */
.L_x_14960:
[----:B------:R-:W0:Y:S01]  /*12fc0*/  S2R R0, SR_TID.X ;  /* 0x0000000000007919 */ /* 0x000e220000002100 */
        /* <DEDUP_REMOVED lines=15> */
[----:B------:R-:W-:Y:S01]  /*130c0*/  ISETP.GE.U32.AND P5, PT, R8, 0x10, PT ;  /* 0x000000100800780c */ /* 0x000fe20003fa6070 */
[----:B------:R-:W-:Y:S01]  /*130d0*/  SHFL.IDX PT, R4, R16, 0x1, 0x1f ;  /* 0x00201f0010047f89 */ /* 0x000fe200000e0000 */
[----:B----4-:R-:W-:-:S02]  /*130e0*/  @!P1 MOV R5, R2 ;  /* 0x0000000200059202 */ /* 0x010fc40000000f00 */
[----:B------:R-:W-:-:S03]  /*130f0*/  ISETP.NE.AND P1, PT, R8, RZ, PT ;  /* 0x000000ff0800720c */ /* 0x000fc60003f25270 */
        /* <DEDUP_REMOVED lines=15> */
[----:B------:R0:W4:Y:S02]  /*131f0*/  SHFL.IDX PT, R14, R6, 0x1f, 0x1f ;  /* 0x03e01f00060e7f89 */ /* 0x00012400000e0000 */
.L_x_15097:
[----:B------:R-:W-:Y:S02]  /*13200*/  ULDC UR4, c[0x0][0xd38] ;  /* 0x00034e0000047ab9 */ /* 0x000fe40000000800 */
[----:B------:R-:W-:-:S05]  /*13210*/  MOV R7, UR4 ;  /* 0x0000000400077c02 */ /* 0x000fca0008000f00 */
[----:B----4-:R-:W-:-:S04]  /*13220*/  IMAD R14, R14, R7, RZ ;  /* 0x000000070e0e7224 */ /* 0x010fc800078e02ff */
[----:B------:R-:W-:-:S05]  /*13230*/  IMAD.IADD R9, R4, 0x1, R14 ;  /* 0x0000000104097824 */ /* 0x000fca00078e020e */
[----:B------:R-:W-:-:S13]  /*13240*/  ISETP.GT.AND P6, PT, R9, R0, PT ;  /* 0x000000000900720c */ /* 0x000fda0003fc4270 */
[----:B------:R-:W-:Y:S05]  /*13250*/  @P6 BRA `(.L_x_14963) ;  /* 0x00000000009c6947 */ /* 0x000fea0003800000 */
.L_x_14968:
[----:B------:R-:W4:Y:S01]  /*13260*/  LDC R2, c[0x0][0xd3c] ;  /* 0x00034f00ff027b82 */ /* 0x000f220000000800 */
[----:B------:R-:W-:-:S05]  /*13270*/  VIADD R19, R19, 0x1f ;  /* 0x0000001f13137836 */ /* 0x000fca0000000000 */
[----:B----4-:R-:W-:-:S13]  /*13280*/  ISETP.GE.AND P6, PT, R19, R2, PT ;  /* 0x000000021300720c */ /* 0x010fda0003fc6270 */
[----:B------:R-:W-:Y:S05]  /*13290*/  @P6 BRA `(.L_x_14964) ;  /* 0x0000000400d06947 */ /* 0x000fea0003800000 */
        /* <DEDUP_REMOVED lines=10> */
.L_x_14966:
[----:B------:R-:W-:Y:S05]  /*13340*/  BSYNC B0 ;  /* 0x0000000000007941 */ /* 0x000fea0003800000 */
.L_x_14965:
[----:B------:R-:W-:-:S03]  /*13350*/  UMOV UR4, 0xffffffff ;  /* 0xffffffff00047882 */ /* 0x000fc60000000000 */
[----:B------:R-:W-:Y:S05]  /*13360*/  BRA.DIV UR4, `(.L_x_14967) ;  /* 0x0000004a047c7947 */ /* 0x000fea000b800000 */
[----:B-----5:R-:W0:Y:S02]  /*13370*/  SHFL.UP PT, R14, R5, 0x1, RZ ;  /* 0x04200000050e7989 */ /* 0x020e2400000e00ff */
[----:B0-----:R-:W-:-:S05]  /*13380*/  SEL R14, R14, RZ, P1 ;  /* 0x000000ff0e0e7207 */ /* 0x001fca0000800000 */
[----:B------:R-:W-:-:S05]  /*13390*/  IMAD.IADD R13, R5, 0x1, R14 ;  /* 0x00000001050d7824 */ /* 0x000fca00078e020e */
[----:B------:R-:W4:Y:S02]  /*133a0*/  SHFL.UP PT, R14, R13, 0x2, RZ ;  /* 0x044000000d0e7989 */ /* 0x000f2400000e00ff */
[----:B----4-:R-:W-:-:S04]  /*133b0*/  SEL R2, R14, RZ, P2 ;  /* 0x000000ff0e027207 */ /* 0x010fc80001000000 */
        /* <DEDUP_REMOVED lines=11> */
.L_x_15105:
[----:B------:R-:W-:Y:S02]  /*13470*/  ULDC UR4, c[0x0][0xd38] ;  /* 0x00034e0000047ab9 */ /* 0x000fe40000000800 */
[----:B------:R-:W-:-:S04]  /*13480*/  IMAD.U32 R7, RZ, RZ, UR4 ;  /* 0x00000004ff077e24 */ /* 0x000fc8000f8e00ff */
[----:B----4-:R-:W-:-:S04]  /*13490*/  IMAD R14, R14, R7, RZ ;  /* 0x000000070e0e7224 */ /* 0x010fc800078e02ff */
[----:B------:R-:W-:-:S05]  /*134a0*/  IMAD.IADD R9, R14, 0x1, R9 ;  /* 0x000000010e097824 */ /* 0x000fca00078e0209 */
[----:B------:R-:W-:-:S13]  /*134b0*/  ISETP.GT.AND P6, PT, R9, R0, PT ;  /* 0x000000000900720c */ /* 0x000fda0003fc4270 */
[----:B------:R-:W-:Y:S05]  /*134c0*/  @!P6 BRA `(.L_x_14968) ;  /* 0xfffffffc0064e947 */ /* 0x000fea000383ffff */
.L_x_14963:
[----:B------:R-:W-:Y:S01]  /*134d0*/  IADD3 R16, -R14, R9, RZ ;  /* 0x000000090e107210 */ /* 0x000fe20007ffe1ff */
[----:B------:R-:W-:-:S04]  /*134e0*/  UMOV UR4, 0xffffffff ;  /* 0xffffffff00047882 */ /* 0x000fc80000000000 */
[----:B------:R-:W-:-:S05]  /*134f0*/  IMAD R3, R6, R7, R16 ;  /* 0x0000000706037224 */ /* 0x000fca00078e0210 */
[----:B------:R-:W-:Y:S01]  /*13500*/  ISETP.GT.AND P6, PT, R3, R0, PT ;  /* 0x000000000300720c */ /* 0x000fe20003fc4270 */
[----:B------:R-:W-:-:S12]  /*13510*/  BRA.DIV UR4, `(.L_x_14969) ;  /* 0x0000004a04cc7947 */ /* 0x000fd8000b800000 */
[----:B------:R-:W-:-:S04]  /*13520*/  VOTE.ANY R2, PT, !P6 ;  /* 0x0000000000027806 */ /* 0x000fc800070e0100 */
[----:B------:R-:W4:Y:S02]  /*13530*/  POPC R4, R2 ;  /* 0x0000000200047309 */ /* 0x000f240000000000 */
[----:B----4-:R4:W0:Y:S02]  /*13540*/  SHFL.IDX PT, R5, R5, R4, 0x1f ;  /* 0x00001f0405057589 */ /* 0x01082400000e0000 */
.L_x_15109:
[----:B------:R-:W-:Y:S01]  /*13550*/  ISETP.NE.AND P0, PT, R2, RZ, PT ;  /* 0x000000ff0200720c */ /* 0x000fe20003f05270 */
[----:B------:R-:W-:-:S12]  /*13560*/  IMAD.MOV.U32 R14, RZ, RZ, RZ ;  /* 0x000000ffff0e7224 */ /* 0x000fd800078e00ff */
[----:B------:R-:W-:Y:S05]  /*13570*/  @!P0 BRA `(.L_x_14970) ;  /* 0x0000000000108947 */ /* 0x000fea0003800000 */
[----:B------:R-:W-:Y:S01]  /*13580*/  UMOV UR4, 0xffffffff ;  /* 0xffffffff00047882 */ /* 0x000fe20000000000 */
[----:B------:R-:W-:Y:S02]  /*13590*/  VIADD R12, R4, 0xffffffff ;  /* 0xffffffff040c7836 */ /* 0x000fe40000000000 */
[----:B------:R-:W-:Y:S05]  /*135a0*/  BRA.DIV UR4, `(.L_x_14971) ;  /* 0x0000004a04f07947 */ /* 0x000fea000b800000 */
[----:B------:R0:W0:Y:S02]  /*135b0*/  SHFL.IDX PT, R14, R6, R12, 0x1f ;  /* 0x00001f0c060e7589 */ /* 0x00002400000e0000 */
.L_x_14970:
[----:B------:R-:W5:Y:S01]  /*135c0*/  LDC.64 R2, c[0x0][0xd90] ;  /* 0x00036400ff027b82 */ /* 0x000f620000000a00 */
[----:B------:R-:W-:-:S04]  /*135d0*/  IMAD.IADD R19, R4, 0x1, R19 ;  /* 0x0000000104137824 */ /* 0x000fc800078e0213 */
[----:B-----5:R-:W-:-:S05]  /*135e0*/  IMAD.WIDE R2, R19, 0x4, R2 ;  /* 0x0000000413027825 */ /* 0x020fca00078e0202 */
[----:B0-----:R0:W4:Y:S01]  /*135f0*/  LDG.E R6, desc[UR36][R2.64] ;  /* 0x0000002402067981 */ /* 0x001122000c1e1900 */
[----:B------:R-:W-:Y:S01]  /*13600*/  IMAD R16, R14, R7, R16 ;  /* 0x000000070e107224 */ /* 0x000fe200078e0210 */
[----:B0-----:R-:W-:Y:S01]  /*13610*/  MOV R2, RZ ;  /* 0x000000ff00027202 */ /* 0x001fe20000000f00 */
[----:B----4-:R-:W-:-:S05]  /*13620*/  IMAD R4, R5, R6, RZ ;  /* 0x0000000605047224 */ /* 0x010fca00078e02ff */
[----:B------:R-:W-:-:S04]  /*13630*/  IABS R8, R4 ;  /* 0x0000000400087213 */ /* 0x000fc80000000000 */
[----:B--23--:R-:W0:Y:S08]  /*13640*/  I2F.RP R10, R8 ;  /* 0x00000008000a7306 */ /* 0x00ce300000209400 */
        /* <DEDUP_REMOVED lines=29> */
[----:B------:R-:W0:Y:S02]  /*13820*/  I2F.RP R8, R7 ;  /* 0x0000000700087306 */ /* 0x000e240000209400 */
[----:B------:R-:W-:-:S06]  /*13830*/  IADD3 R4, RZ, -R4, RZ ;  /* 0x80000004ff047210 */ /* 0x000fcc0007ffe0ff */
        /* <DEDUP_REMOVED lines=20> */
[----:B------:R-:W-:Y:S02]  /*13980*/  @!P1 LOP3.LUT R2, RZ, R6, RZ, 0x33, !PT ;  /* 0x00000006ff029212 */ /* 0x000fe400078e33ff */
[----:B------:R-:W-:-:S05]  /*13990*/  IADD3 R6, -R6, RZ, RZ ;  /* 0x000000ff06067210 */ /* 0x000fca0007ffe1ff */
[----:B------:R-:W-:Y:S01]  /*139a0*/  IMAD R18, R2, R6, R9 ;  /* 0x0000000602127224 */ /* 0x000fe200078e0209 */
[----:B------:R-:W-:-:S05]  /*139b0*/  LOP3.LUT R2, RZ, R2, RZ, 0x33, !PT ;  /* 0x00000002ff027212 */ /* 0x000fca00078e33ff */
[----:B------:R-:W-:Y:S01]  /*139c0*/  IMAD.IADD R17, R5, 0x1, R2 ;  /* 0x0000000105117824 */ /* 0x000fe200078e0202 */
[----:B------:R-:W-:Y:S06]  /*139d0*/  BRA `(.L_x_14972) ;  /* 0x00000000001c7947 */ /* 0x000fec0003800000 */
.L_x_14964:
[----:B------:R-:W-:Y:S01]  /*139e0*/  UMOV UR4, URZ ;  /* 0x0000003f00047c82 */ /* 0x000fe20008000000 */
[----:B------:R-:W-:Y:S01]  /*139f0*/  UMOV UR5, URZ ;  /* 0x0000003f00057c82 */ /* 0x000fe20008000000 */
[----:B------:R-:W-:Y:S01]  /*13a00*/  ULDC UR6, c[0x0][0xd3c] ;  /* 0x00034f0000067ab9 */ /* 0x000fe20000000800 */
[----:B------:R-:W-:Y:S02]  /*13a10*/  IMAD.MOV.U32 R16, RZ, RZ, R0 ;  /* 0x000000ffff107224 */ /* 0x000fe400078e0000 */
[----:B------:R-:W-:Y:S02]  /*13a20*/  IMAD.U32 R17, RZ, RZ, UR4 ;  /* 0x00000004ff117e24 */ /* 0x000fe4000f8e00ff */
[----:B------:R-:W-:Y:S02]  /*13a30*/  IMAD.U32 R18, RZ, RZ, UR5 ;  /* 0x00000005ff127e24 */ /* 0x000fe4000f8e00ff */
[----:B------:R-:W-:-:S07]  /*13a40*/  IMAD.U32 R19, RZ, RZ, UR6 ;  /* 0x00000006ff137e24 */ /* 0x000fce000f8e00ff */
.L_x_14972:
[----:B------:R-:W4:Y:S01]  /*13a50*/  S2R R0, SR_TID.X ;  /* 0x0000000000007919 */ /* 0x000f220000002100 */
        /* <DEDUP_REMOVED lines=9> */
.L_x_14961:
[----:B------:R-:W-:Y:S02]  /*13af0*/  ULDC UR4, c[0x0][0xd3c] ;  /* 0x00034f0000047ab9 */ /* 0x000fe40000000800 */
[----:B----4-:R-:W-:-:S13]  /*13b00*/  ISETP.GE.AND P0, PT, R19, UR4, PT ;  /* 0x0000000413007c0c */ /* 0x010fda000bf06270 */
[----:B------:R-:W-:Y:S05]  /*13b10*/  @!P0 BRA `(.L_x_14973) ;  /* 0xffffffac00508947 */ /* 0x000fea000383ffff */
[----:B------:R-:W-:Y:S05]  /*13b20*/  BSYNC B8 ;  /* 0x0000000000087941 */ /* 0x000fea0003800000 */
.L_x_14906:
[----:B0-----:R-:W4:Y:S01]  /*13b30*/  LDL.LU R0, [R1+0x1c] ;  /* 0x00001c0001007983 */ /* 0x001f220000300800 */
[----:B------:R-:W-:Y:S01]  /*13b40*/  BSSY B0, `(.L_x_14974) ;  /* 0x000000b000007945 */ /* 0x000fe20003800000 */
[----:B------:R-:W0:Y:S01]  /*13b50*/  S2R R5, SR_CgaCtaId ;  /* 0x0000000000057919 */ /* 0x000e220000008800 */
[----:B----4-:R-:W-:-:S04]  /*13b60*/  IADD3 R0, R0, 0x1, RZ ;  /* 0x0000000100007810 */ /* 0x010fc80007ffe0ff */
        /* <DEDUP_REMOVED lines=8> */
.L_x_15112:
[----:B------:R-:W-:Y:S05]  /*13bf0*/  BSYNC B0 ;  /* 0x0000000000007941 */ /* 0x000fea0003800000 */
.L_x_14974:
[----:B------:R-:W-:-:S03]  /*13c00*/  UMOV UR4, 0xffffffff ;  /* 0xffffffff00047882 */ /* 0x000fc60000000000 */
[----:B------:R-:W-:Y:S05]  /*13c10*/  BRA.DIV UR4, `(.L_x_14976) ;  /* 0x00000046048c7947 */ /* 0x000fea000b800000 */
[----:B0-----:R-:W0:Y:S02]  /*13c20*/  S2R R0, SR_TID.X ;  /* 0x0000000000007919 */ /* 0x001e240000002100 */
[----:B0-----:R-:W-:-:S04]  /*13c30*/  SHF.R.U32.HI R0, RZ, 0x5, R0 ;  /* 0x00000005ff007819 */ /* 0x001fc80000011600 */
[----:B------:R-:W-:-:S05]  /*13c40*/  LOP3.LUT R0, R0, 0x3, RZ, 0xc0, !PT ;  /* 0x0000000300007812 */ /* 0x000fca00078ec0ff */
[----:B------:R0:W4:Y:S02]  /*13c50*/  SHFL.IDX PT, R14, R0, RZ, 0x1f ;  /* 0x00001fff000e7589 */ /* 0x00012400000e0000 */
.L_x_15115:
[----:B----4-:R-:W-:Y:S01]  /*13c60*/  ISETP.NE.AND P0, PT, R14, RZ, PT ;  /* 0x000000ff0e00720c */ /* 0x010fe20003f05270 */
[----:B------:R-:W-:-:S12]  /*13c70*/  BSSY B0, `(.L_x_14977) ;  /* 0x0000026000007945 */ /* 0x000fd80003800000 */
[----:B------:R-:W-:Y:S05]  /*13c80*/  @P0 BRA `(.L_x_14978) ;  /* 0x0000000000900947 */ /* 0x000fea0003800000 */
[----:B------:R-:W-:-:S03]  /*13c90*/  UMOV UR4, 0xffffffff ;  /* 0xffffffff00047882 */ /* 0x000fc60000000000 */
[----:B------:R-:W-:Y:S05]  /*13ca0*/  BRA.DIV UR4, `(.L_x_14979) ;  /* 0x00000046049c7947 */ /* 0x000fea000b800000 */
[----:B------:R-:W-:-:S13]  /*13cb0*/  ELECT P6, URZ, PT ;  /* 0x00000000003f782f */ /* 0x000fda00038c0000 */
.L_x_15118:
        /* <DEDUP_REMOVED lines=8> */
.L_x_14980:
[C---:B------:R-:W-:Y:S01]  /*13d40*/  IMAD R3, R24.reuse, 0x8, R5 ;  /* 0x0000000818037824 */ /* 0x040fe200078e0205 */
[----:B------:R-:W-:Y:S01]  /*13d50*/  SHF.L.U32 R2, R27, 0x1f, RZ ;  /* 0x0000001f1b027819 */ /* 0x000fe200000006ff */
[----:B------:R-:W-:-:S03]  /*13d60*/  VIADD R24, R24, 0x1 ;  /* 0x0000000118187836 */ /* 0x000fc60000000000 */
[----:B------:R-:W0:Y:S02]  /*13d70*/  SYNCS.PHASECHK.TRANS64.TRYWAIT P1, [R3+URZ+0x32440], R2 ;  /* 0x03244002030075a7 */ /* 0x000e24000802017f */
[----:B------:R-:W-:-:S04]  /*13d80*/  ISETP.NE.AND P2, PT, R24, 0x2, PT ;  /* 0x000000021800780c */ /* 0x000fc80003f45270 */
[----:B------:R-:W-:Y:S01]  /*13d90*/  SEL R0, RZ, 0x1, P2 ;  /* 0x00000001ff007807 */ /* 0x000fe20001000000 */
[----:B0-----:R-:W-:Y:S08]  /*13da0*/  @!P1 BRA `(.L_x_14981) ;  /* 0x00000044007c9947 */ /* 0x001ff00003800000 */
.L_x_15119:
[----:B------:R-:W-:Y:S02]  /*13db0*/  SEL R24, R24, RZ, P2 ;  /* 0x000000ff18187207 */ /* 0x000fe40001000000 */
[----:B------:R-:W-:Y:S01]  /*13dc0*/  LOP3.LUT R0, R27, R0, RZ, 0x3c, !PT ;  /* 0x000000001b007212 */ /* 0x000fe200078e3cff */
[----:B------:R-:W-:Y:S06]  /*13dd0*/  @!P0 BRA `(.L_x_14982) ;  /* 0x0000000000048947 */ /* 0x000fec0003800000 */
[----:B------:R-:W-:Y:S01]  /*13de0*/  BPT.TRAP 0x1 ;  /* 0x000000040000795c */ /* 0x000fe20000300000 */
.L_x_14982:
[----:B------:R-:W-:Y:S01]  /*13df0*/  IMAD R5, R24, 0x8, R5 ;  /* 0x0000000818057824 */ /* 0x000fe200078e0205 */
[----:B------:R-:W-:-:S04]  /*13e00*/  SHF.L.U32 R0, R0, 0x1f, RZ ;  /* 0x0000001f00007819 */ /* 0x000fc800000006ff */
[----:B------:R-:W4:Y:S02]  /*13e10*/  SYNCS.PHASECHK.TRANS64.TRYWAIT P1, [R5+URZ+0x32440], R0 ;  /* 0x03244000050075a7 */ /* 0x000f24000802017f */
[----:B----4-:R-:W-:Y:S05]  /*13e20*/  @!P1 BRA `(.L_x_14983) ;  /* 0x0000004400709947 */ /* 0x010fea0003800000 */
.L_x_15120:
[----:B------:R-:W-:Y:S05]  /*13e30*/  @!P0 BRA `(.L_x_14984) ;  /* 0x0000000000048947 */ /* 0x000fea0003800000 */
[----:B------:R-:W-:Y:S01]  /*13e40*/  BPT.TRAP 0x1 ;  /* 0x000000040000795c */ /* 0x000fe20000300000 */
.L_x_14984:
[----:B------:R-:W5:Y:S02]  /*13e50*/  SYNCS.PHASECHK.TRANS64.TRYWAIT P1, [R3+URZ+0x32460], R2 ;  /* 0x03246002030075a7 */ /* 0x000f64000802017f */
[----:B-----5:R-:W-:Y:S05]  /*13e60*/  @!P1 BRA `(.L_x_14985) ;  /* 0x0000004400749947 */ /* 0x020fea0003800000 */
.L_x_15121:
[----:B------:R-:W-:Y:S05]  /*13e70*/  @!P0 BRA `(.L_x_14986) ;  /* 0x0000000000048947 */ /* 0x000fea0003800000 */
[----:B------:R-:W-:Y:S01]  /*13e80*/  BPT.TRAP 0x1 ;  /* 0x000000040000795c */ /* 0x000fe20000300000 */
.L_x_14986:
[----:B------:R0:W0:Y:S02]  /*13e90*/  SYNCS.PHASECHK.TRANS64.TRYWAIT P0, [R5+URZ+0x32460], R0 ;  /* 0x03246000050075a7 */ /* 0x000024000800017f */
[----:B0-----:R-:W-:Y:S05]  /*13ea0*/  @!P0 NANOSLEEP.SYNCS 0x989680 ;  /* 0x009896800000895d */ /* 0x001fea0003900000 */
[----:B------:R-:W0:Y:S02]  /*13eb0*/  @!P0 SYNCS.PHASECHK.TRANS64 P0, [R5+URZ+0x32460], R0 ;  /* 0x03246000050085a7 */ /* 0x000e24000800007f */
[----:B0-----:R-:W-:Y:S05]  /*13ec0*/  @!P0 BRA `(.L_x_14986) ;  /* 0xfffffffc00f08947 */ /* 0x001fea000383ffff */
.L_x_14978:
[----:B------:R-:W-:Y:S05]  /*13ed0*/  BSYNC B0 ;  /* 0x0000000000007941 */ /* 0x000fea0003800000 */
.L_x_14977:
[----:B------:R-:W-:Y:S05]  /*13ee0*/  EXIT ;  /* 0x000000000000794d */ /* 0x000fea0003800000 */
.L_x_14841:
[----:B0-----:R-:W-:-:S04]  /*13ef0*/  MOV R3, UR40 ;  /* 0x0000002800037c02 */ /* 0x001fc80008000f00 */
[----:B------:R0:W1:Y:S03]  /*13f00*/  SYNCS.PHASECHK.TRANS64.TRYWAIT P0, [R3+URZ+0x32400], R0 ;  /* 0x03240000030075a7 */ /* 0x000066000800017f */
[----:B-1----:R-:W-:Y:S05]  /*13f10*/  @!P0 NANOSLEEP.SYNCS 0x989680 ;  /* 0x009896800000895d */ /* 0x002fea0003900000 */
[----:B------:R-:W1:Y:S02]  /*13f20*/  @!P0 SYNCS.PHASECHK.TRANS64 P0, [R3+URZ+0x32400], R0 ;  /* 0x03240000030085a7 */ /* 0x000e64000800007f */
[----:B-1----:R-:W-:Y:S05]  /*13f30*/  @!P0 BRA `(.L_x_14841) ;  /* 0xfffffffc00ec8947 */ /* 0x002fea000383ffff */
[----:B------:R-:W-:Y:S05]  /*13f40*/  BRA `(.L_x_14987) ;  /* 0xfffffed800fc7947 */ /* 0x000fea000383ffff */
.L_x_14845:
[----:B0-----:R-:W-:-:S04]  /*13f50*/  IMAD.U32 R3, RZ, RZ, UR6 ;  /* 0x00000006ff037e24 */ /* 0x001fc8000f8e00ff */
[----:B------:R0:W2:Y:S03]  /*13f60*/  SYNCS.PHASECHK.TRANS64.TRYWAIT P1, [R3+URZ+0x32430], R2 ;  /* 0x03243002030075a7 */ /* 0x0000a6000802017f */
[----:B--2---:R-:W-:Y:S05]  /*13f70*/  @!P1 NANOSLEEP.SYNCS 0x989680 ;  /* 0x009896800000995d */ /* 0x004fea0003900000 */
[----:B------:R-:W2:Y:S02]  /*13f80*/  @!P1 SYNCS.PHASECHK.TRANS64 P1, [R3+URZ+0x32430], R2 ;  /* 0x03243002030095a7 */ /* 0x000ea4000802007f */
[----:B--2---:R-:W-:Y:S05]  /*13f90*/  @!P1 BRA `(.L_x_14845) ;  /* 0xfffffffc00ec9947 */ /* 0x004fea000383ffff */
[----:B------:R-:W-:Y:S05]  /*13fa0*/  BRA `(.L_x_14844) ;  /* 0xfffffedc00287947 */ /* 0x000fea000383ffff */
.L_x_14846:
[----:B0-----:R-:W-:-:S04]  /*13fb0*/  IMAD.U32 R3, RZ, RZ, UR40 ;  /* 0x00000028ff037e24 */ /* 0x001fc8000f8e00ff */
[----:B------:R0:W2:Y:S03]  /*13fc0*/  SYNCS.PHASECHK.TRANS64.TRYWAIT P1, [R3+URZ+0x32410], R0 ;  /* 0x03241000030075a7 */ /* 0x0000a6000802017f */
[----:B--2---:R-:W-:Y:S05]  /*13fd0*/  @!P1 NANOSLEEP.SYNCS 0x989680 ;  /* 0x009896800000995d */ /* 0x004fea0003900000 */
[----:B------:R-:W2:Y:S02]  /*13fe0*/  @!P1 SYNCS.PHASECHK.TRANS64 P1, [R3+URZ+0x32410], R0 ;  /* 0x03241000030095a7 */ /* 0x000ea4000802007f */
[----:B--2---:R-:W-:Y:S05]  /*13ff0*/  @!P1 BRA `(.L_x_14846) ;  /* 0xfffffffc00ec9947 */ /* 0x004fea000383ffff */
[----:B------:R-:W-:Y:S05]  /*14000*/  BRA `(.L_x_14988) ;  /* 0xfffffedc00d07947 */ /* 0x000fea000383ffff */
.L_x_14850:
[----:B0-----:R-:W-:-:S04]  /*14010*/  IMAD.U32 R3, RZ, RZ, UR6 ;  /* 0x00000006ff037e24 */ /* 0x001fc8000f8e00ff */
[----:B------:R0:W3:Y:S03]  /*14020*/  SYNCS.PHASECHK.TRANS64.TRYWAIT P1, [R3+URZ+0x32450], R2 ;  /* 0x03245002030075a7 */ /* 0x0000e6000802017f */
[----:B---3--:R-:W-:Y:S05]  /*14030*/  @!P1 NANOSLEEP.SYNCS 0x989680 ;  /* 0x009896800000995d */ /* 0x008fea0003900000 */
[----:B------:R-:W3:Y:S02]  /*14040*/  @!P1 SYNCS.PHASECHK.TRANS64 P1, [R3+URZ+0x32450], R2 ;  /* 0x03245002030095a7 */ /* 0x000ee4000802007f */
[----:B---3--:R-:W-:Y:S05]  /*14050*/  @!P1 BRA `(.L_x_14850) ;  /* 0xfffffffc00ec9947 */ /* 0x008fea000383ffff */
[----:B------:R-:W-:Y:S05]  /*14060*/  BRA `(.L_x_14849) ;  /* 0xfffffedc00d87947 */ /* 0x000fea000383ffff */
.L_x_14857:
[----:B-1----:R-:W-:-:S04]  /*14070*/  IMAD.U32 R153, RZ, RZ, UR4 ;  /* 0x00000004ff997e24 */ /* 0x002fc8000f8e00ff */
[----:B------:R1:W2:Y:S03]  /*14080*/  SYNCS.PHASECHK.TRANS64.TRYWAIT P1, [R153+URZ+0x32430], R0 ;  /* 0x03243000990075a7 */ /* 0x0002a6000802017f */
[----:B--2---:R-:W-:Y:S05]  /*14090*/  @!P1 NANOSLEEP.SYNCS 0x989680 ;  /* 0x009896800000995d */ /* 0x004fea0003900000 */
[----:B------:R-:W2:Y:S02]  /*140a0*/  @!P1 SYNCS.PHASECHK.TRANS64 P1, [R153+URZ+0x32430], R0 ;  /* 0x03243000990095a7 */ /* 0x000ea4000802007f */
[----:B--2---:R-:W-:Y:S05]  /*140b0*/  @!P1 BRA `(.L_x_14857) ;  /* 0xfffffffc00ec9947 */ /* 0x004fea000383ffff */
[----:B------:R-:W-:Y:S05]  /*140c0*/  BRA `(.L_x_14856) ;  /* 0xffffff0400f47947 */ /* 0x000fea000383ffff */
.L_x_14861:
[----:B--2---:R-:W-:-:S04]  /*140d0*/  IMAD.U32 R204, RZ, RZ, UR4 ;  /* 0x00000004ffcc7e24 */ /* 0x004fc8000f8e00ff */
[----:B------:R2:W3:Y:S03]  /*140e0*/  SYNCS.PHASECHK.TRANS64.TRYWAIT P1, [R204+URZ+0x32450], R0 ;  /* 0x03245000cc0075a7 */ /* 0x0004e6000802017f */
[----:B---3--:R-:W-:Y:S05]  /*140f0*/  @!P1 NANOSLEEP.SYNCS 0x989680 ;  /* 0x009896800000995d */ /* 0x008fea0003900000 */
[----:B------:R-:W3:Y:S02]  /*14100*/  @!P1 SYNCS.PHASECHK.TRANS64 P1, [R204+URZ+0x32450], R0 ;  /* 0x03245000cc0095a7 */ /* 0x000ee4000802007f */
[----:B---3--:R-:W-:Y:S05]  /*14110*/  @!P1 BRA `(.L_x_14861) ;  /* 0xfffffffc00ec9947 */ /* 0x008fea000383ffff */
[----:B------:R-:W-:Y:S05]  /*14120*/  BRA `(.L_x_14860) ;  /* 0xffffff0800747947 */ /* 0x000fea000383ffff */
.L_x_14869:
[----:B-1----:R-:W-:-:S04]  /*14130*/  MOV R153, UR4 ;  /* 0x0000000400997c02 */ /* 0x002fc80008000f00 */
[----:B------:R1:W2:Y:S03]  /*14140*/  SYNCS.PHASECHK.TRANS64.TRYWAIT P1, [R153+URZ+0x32430], R0 ;  /* 0x03243000990075a7 */ /* 0x0002a6000802017f */
[----:B--2---:R-:W-:Y:S05]  /*14150*/  @!P1 NANOSLEEP.SYNCS 0x989680 ;  /* 0x009896800000995d */ /* 0x004fea0003900000 */
[----:B------:R-:W2:Y:S02]  /*14160*/  @!P1 SYNCS.PHASECHK.TRANS64 P1, [R153+URZ+0x32430], R0 ;  /* 0x03243000990095a7 */ /* 0x000ea4000802007f */
[----:B--2---:R-:W-:Y:S05]  /*14170*/  @!P1 BRA `(.L_x_14869) ;  /* 0xfffffffc00ec9947 */ /* 0x004fea000383ffff */
[----:B------:R-:W-:Y:S05]  /*14180*/  BRA `(.L_x_14868) ;  /* 0xffffff3800087947 */ /* 0x000fea000383ffff */
.L_x_14873:
[----:B--2---:R-:W-:-:S04]  /*14190*/  IMAD.U32 R205, RZ, RZ, UR4 ;  /* 0x00000004ffcd7e24 */ /* 0x004fc8000f8e00ff */
[----:B------:R2:W3:Y:S03]  /*141a0*/  SYNCS.PHASECHK.TRANS64.TRYWAIT P1, [R205+URZ+0x32450], R0 ;  /* 0x03245000cd0075a7 */ /* 0x0004e6000802017f */
[----:B---3--:R-:W-:Y:S05]  /*141b0*/  @!P1 NANOSLEEP.SYNCS 0x989680 ;  /* 0x009896800000995d */ /* 0x008fea0003900000 */
[----:B------:R-:W3:Y:S02]  /*141c0*/  @!P1 SYNCS.PHASECHK.TRANS64 P1, [R205+URZ+0x32450], R0 ;  /* 0x03245000cd0095a7 */ /* 0x000ee4000802007f */
[----:B---3--:R-:W-:Y:S05]  /*141d0*/  @!P1 BRA `(.L_x_14873) ;  /* 0xfffffffc00ec9947 */ /* 0x008fea000383ffff */
[----:B------:R-:W-:Y:S05]  /*141e0*/  BRA `(.L_x_14872) ;  /* 0xffffff3800887947 */ /* 0x000fea000383ffff */
.L_x_14918:
        /* <DEDUP_REMOVED lines=11> */
.L_x_14990:
[----:B------:R-:W-:Y:S05]  /*142a0*/  BSYNC B0 ;  /* 0x0000000000007941 */ /* 0x000fea0003800000 */
.L_x_14989:
[----:B------:R-:W-:Y:S05]  /*142b0*/  BRA `(.L_x_14991) ;  /* 0xffffffb000787947 */ /* 0x000fea000383ffff */
.L_x_14921:
[----:B0-----:R0:W1:Y:S02]  /*142c0*/  SYNCS.PHASECHK.TRANS64.TRYWAIT P0, [R25+URZ+0x32440], R0 ;  /* 0x03244000190075a7 */ /* 0x001064000800017f */
[----:B-1----:R-:W-:Y:S05]  /*142d0*/  @!P0 NANOSLEEP.SYNCS 0x989680 ;  /* 0x009896800000895d */ /* 0x002fea0003900000 */
[----:B------:R-:W1:Y:S02]  /*142e0*/  @!P0 SYNCS.PHASECHK.TRANS64 P0, [R25+URZ+0x32440], R0 ;  /* 0x03244000190085a7 */ /* 0x000e64000800007f */
[----:B-1----:R-:W-:Y:S05]  /*142f0*/  @!P0 BRA `(.L_x_14921) ;  /* 0xfffffffc00f08947 */ /* 0x002fea000383ffff */
[----:B------:R-:W-:Y:S05]  /*14300*/  BRA `(.L_x_14992) ;  /* 0xffffffb400307947 */ /* 0x000fea000383ffff */
.L_x_14922:
        /* <DEDUP_REMOVED lines=8> */
.L_x_14994:
[----:B------:R-:W-:Y:S05]  /*14390*/  BSYNC B0 ;  /* 0x0000000000007941 */ /* 0x000fea0003800000 */
.L_x_14993:
        /* <DEDUP_REMOVED lines=9> */
.L_x_14995:
[----:B------:R-:W-:Y:S01]  /*14430*/  MOV R13, R4 ;  /* 0x00000004000d7202 */ /* 0x000fe20000000f00 */
[----:B------:R-:W-:Y:S02]  /*14440*/  IMAD.MOV.U32 R12, RZ, RZ, 0x1 ;  /* 0x00000001ff0c7424 */ /* 0x000fe400078e00ff */
[----:B------:R-:W-:-:S07]  /*14450*/  IMAD.MOV.U32 R3, RZ, RZ, R14 ;  /* 0x000000ffff037224 */ /* 0x000fce00078e000e */
[----:B------:R-:W-:Y:S05]  /*14460*/  WARPSYNC.COLLECTIVE R15, `(.L_x_14996) ;  /* 0x000000000f087348 */ /* 0x000fea0003c00000 */
[----:B------:R0:W1:Y:S02]  /*14470*/  SHFL.IDX P6, R14, R13, R12, R11 ;  /* 0x0000000c0d0e7389 */ /* 0x00006400000c000b */
[----:B01----:R-:W-:Y:S01]  /*14480*/  ENDCOLLECTIVE ;  /* 0x000000000000791b */ /* 0x003fe20003800000 */
.L_x_14996:
        /* <DEDUP_REMOVED lines=15> */
.L_x_14997:
[----:B------:R-:W-:Y:S01]  /*14580*/  @P0 LEA R6, R5, R22, 0x1 ;  /* 0x0000001605060211 */ /* 0x000fe200078e08ff */
[----:B------:R-:W-:Y:S02]  /*14590*/  IMAD.MOV.U32 R13, RZ, RZ, R4 ;  /* 0x000000ffff0d7224 */ /* 0x000fe400078e0004 */
[----:B------:R-:W-:Y:S02]  /*145a0*/  IMAD.MOV.U32 R12, RZ, RZ, 0x2 ;  /* 0x00000002ff0c7424 */ /* 0x000fe400078e00ff */
[----:B------:R-:W-:-:S07]  /*145b0*/  IMAD.MOV.U32 R3, RZ, RZ, R14 ;  /* 0x000000ffff037224 */ /* 0x000fce00078e000e */
[----:B------:R-:W-:Y:S05]  /*145c0*/  WARPSYNC.COLLECTIVE R15, `(.L_x_14998) ;  /* 0x000000000f087348 */ /* 0x000fea0003c00000 */
[----:B------:R0:W1:Y:S02]  /*145d0*/  SHFL.IDX P6, R14, R13, R12, R11 ;  /* 0x0000000c0d0e7389 */ /* 0x00006400000c000b */
[----:B01----:R-:W-:Y:S01]  /*145e0*/  ENDCOLLECTIVE ;  /* 0x000000000000791b */ /* 0x003fe20003800000 */
.L_x_14998:
        /* <DEDUP_REMOVED lines=15> */
.L_x_14999:
[----:B------:R-:W-:Y:S02]  /*146e0*/  @P0 IMAD R6, R5, 0x2, R22 ;  /* 0x0000000205060824 */ /* 0x000fe400078e0216 */
[----:B------:R-:W-:Y:S02]  /*146f0*/  IMAD.MOV.U32 R13, RZ, RZ, R4 ;  /* 0x000000ffff0d7224 */ /* 0x000fe400078e0004 */
[----:B------:R-:W-:Y:S02]  /*14700*/  IMAD.MOV.U32 R12, RZ, RZ, 0x3 ;  /* 0x00000003ff0c7424 */ /* 0x000fe400078e00ff */
[----:B------:R-:W-:-:S07]  /*14710*/  IMAD.MOV.U32 R3, RZ, RZ, R14 ;  /* 0x000000ffff037224 */ /* 0x000fce00078e000e */
[----:B------:R-:W-:Y:S05]  /*14720*/  WARPSYNC.COLLECTIVE R15, `(.L_x_15000) ;  /* 0x000000000f087348 */ /* 0x000fea0003c00000 */
[----:B------:R0:W1:Y:S02]  /*14730*/  SHFL.IDX P6, R14, R13, R12, R11 ;  /* 0x0000000c0d0e7389 */ /* 0x00006400000c000b */
[----:B01----:R-:W-:Y:S01]  /*14740*/  ENDCOLLECTIVE ;  /* 0x000000000000791b */ /* 0x003fe20003800000 */
.L_x_15000:
        /* <DEDUP_REMOVED lines=15> */
.L_x_15001:
[----:B------:R-:W-:Y:S02]  /*14840*/  @P0 IMAD R6, R5, 0x2, R22 ;  /* 0x0000000205060824 */ /* 0x000fe400078e0216 */
[----:B------:R-:W-:Y:S02]  /*14850*/  IMAD.MOV.U32 R13, RZ, RZ, R4 ;  /* 0x000000ffff0d7224 */ /* 0x000fe400078e0004 */
[----:B------:R-:W-:Y:S01]  /*14860*/  IMAD.MOV.U32 R12, RZ, RZ, 0x4 ;  /* 0x00000004ff0c7424 */ /* 0x000fe200078e00ff */
[----:B------:R-:W-:-:S07]  /*14870*/  MOV R3, R14 ;  /* 0x0000000e00037202 */ /* 0x000fce0000000f00 */
[----:B------:R-:W-:Y:S05]  /*14880*/  WARPSYNC.COLLECTIVE R15, `(.L_x_15002) ;  /* 0x000000000f087348 */ /* 0x000fea0003c00000 */
[----:B------:R0:W1:Y:S02]  /*14890*/  SHFL.IDX P6, R14, R13, R12, R11 ;  /* 0x0000000c0d0e7389 */ /* 0x00006400000c000b */
[----:B01----:R-:W-:Y:S01]  /*148a0*/  ENDCOLLECTIVE ;  /* 0x000000000000791b */ /* 0x003fe20003800000 */
.L_x_15002:
        /* <DEDUP_REMOVED lines=15> */
.L_x_15003:
[----:B------:R-:W-:Y:S02]  /*149a0*/  @P0 IMAD R6, R5, 0x2, R22 ;  /* 0x0000000205060824 */ /* 0x000fe400078e0216 */
[----:B------:R-:W-:Y:S02]  /*149b0*/  IMAD.MOV.U32 R13, RZ, RZ, R4 ;  /* 0x000000ffff0d7224 */ /* 0x000fe400078e0004 */
[----:B------:R-:W-:Y:S02]  /*149c0*/  IMAD.MOV.U32 R12, RZ, RZ, 0x5 ;  /* 0x00000005ff0c7424 */ /* 0x000fe400078e00ff */
[----:B------:R-:W-:-:S07]  /*149d0*/  IMAD.MOV.U32 R3, RZ, RZ, R14 ;  /* 0x000000ffff037224 */ /* 0x000fce00078e000e */
[----:B------:R-:W-:Y:S05]  /*149e0*/  WARPSYNC.COLLECTIVE R15, `(.L_x_15004) ;  /* 0x000000000f087348 */ /* 0x000fea0003c00000 */
[----:B------:R0:W1:Y:S02]  /*149f0*/  SHFL.IDX P6, R14, R13, R12, R11 ;  /* 0x0000000c0d0e7389 */ /* 0x00006400000c000b */
[----:B01----:R-:W-:Y:S01]  /*14a00*/  ENDCOLLECTIVE ;  /* 0x000000000000791b */ /* 0x003fe20003800000 */
.L_x_15004:
        /* <DEDUP_REMOVED lines=10> */
.L_x_15005:
[----:B------:R-:W-:Y:S01]  /*14ab0*/  @!PT LDS RZ, [RZ] ;  /* 0x00000000fffff984 */ /* 0x000fe20000000800 */
[----:B------:R-:W-:Y:S01]  /*14ac0*/  @!PT LDS RZ, [RZ] ;  /* 0x00000000fffff984 */ /* 0x000fe20000000800 */
[----:B------:R-:W-:Y:S01]  /*14ad0*/  @!PT LDS RZ, [RZ] ;  /* 0x00000000fffff984 */ /* 0x000fe20000000800 */
[----:B------:R0:W-:Y:S01]  /*14ae0*/  @P0 LDGSTS.E.BYPASS.LTC128B.128 [R6+0x1e400], desc[UR36][R2.64], !P2 ;  /* 0x1e40000002060fae */ /* 0x0001e2000d101d64 */
[----:B------:R-:W-:Y:S01]  /*14af0*/  IMAD.MOV.U32 R0, RZ, RZ, R14 ;  /* 0x000000ffff007224 */ /* 0x000fe200078e000e */
[----:B------:R-:W-:Y:S06]  /*14b00*/  BRA `(.L_x_15006) ;  /* 0xffffffb000987947 */ /* 0x000fec000383ffff */
.L_x_14927:
[----:B------:R0:W5:Y:S01]  /*14b10*/  LDL.LU R6, [R1+0x4] ;  /* 0x0000040001067983 */ /* 0x0001620000300800 */
[----:B------:R-:W-:Y:S01]  /*14b20*/  IMAD.MOV.U32 R13, RZ, RZ, R4 ;  /* 0x000000ffff0d7224 */ /* 0x000fe200078e0004 */
[----:B------:R-:W-:Y:S01]  /*14b30*/  MOV R15, 0xffffffff ;  /* 0xffffffff000f7802 */ /* 0x000fe20000000f00 */
[----:B------:R-:W-:Y:S01]  /*14b40*/  IMAD.MOV.U32 R12, RZ, RZ, RZ ;  /* 0x000000ffff0c7224 */ /* 0x000fe200078e00ff */
[----:B------:R-:W-:Y:S01]  /*14b50*/  LOP3.LUT R23, R23, 0xffffdfff, RZ, 0xc0, !PT ;  /* 0xffffdfff17177812 */ /* 0x000fe200078ec0ff */
[----:B------:R-:W-:Y:S02]  /*14b60*/  IMAD.MOV.U32 R11, RZ, RZ, 0x181f ;  /* 0x0000181fff0b7424 */ /* 0x000fe400078e00ff */
[----:B------:R-:W-:-:S07]  /*14b70*/  IMAD R17, R17, 0x80, R21 ;  /* 0x0000008011117824 */ /* 0x000fce00078e0215 */
[----:B01---5:R-:W-:Y:S05]  /*14b80*/  WARPSYNC.COLLECTIVE R15, `(.L_x_15007) ;  /* 0x000000000f087348 */ /* 0x023fea0003c00000 */
[----:B------:R2:W3:Y:S02]  /*14b90*/  SHFL.IDX P6, R14, R13, R12, R11 ;  /* 0x0000000c0d0e7389 */ /* 0x0004e400000c000b */
[----:B0123-5:R-:W-:Y:S01]  /*14ba0*/  ENDCOLLECTIVE ;  /* 0x000000000000791b */ /* 0x02ffe20003800000 */
.L_x_15007:
[----:B------:R-:W-:Y:S02]  /*14bb0*/  IMAD.MOV.U32 R13, RZ, RZ, R0 ;  /* 0x000000ffff0d7224 */ /* 0x000fe400078e0000 */
[----:B------:R-:W-:-:S07]  /*14bc0*/  IMAD.MOV.U32 R3, RZ, RZ, R14 ;  /* 0x000000ffff037224 */ /* 0x000fce00078e000e */
[----:B------:R-:W-:Y:S05]  /*14bd0*/  WARPSYNC.COLLECTIVE R15, `(.L_x_15008) ;  /* 0x000000000f087348 */ /* 0x000fea0003c00000 */
[----:B------:R0:W1:Y:S02]  /*14be0*/  SHFL.IDX P6, R14, R13, R12, R11 ;  /* 0x0000000c0d0e7389 */ /* 0x00006400000c000b */
[----:B01----:R-:W-:Y:S01]  /*14bf0*/  ENDCOLLECTIVE ;  /* 0x000000000000791b */ /* 0x003fe20003800000 */
.L_x_15008:
[----:B------:R-:W-:Y:S02]  /*14c00*/  IMAD.MOV.U32 R13, RZ, RZ, R4 ;  /* 0x000000ffff0d7224 */ /* 0x000fe400078e0004 */
[----:B------:R-:W-:Y:S02]  /*14c10*/  IMAD.MOV.U32 R12, RZ, RZ, 0x1 ;  /* 0x00000001ff0c7424 */ /* 0x000fe400078e00ff */
[----:B------:R-:W-:-:S07]  /*14c20*/  IMAD.MOV.U32 R9, RZ, RZ, R14 ;  /* 0x000000ffff097224 */ /* 0x000fce00078e000e */
[----:B------:R-:W-:Y:S05]  /*14c30*/  WARPSYNC.COLLECTIVE R15, `(.L_x_15009) ;  /* 0x000000000f087348 */ /* 0x000fea0003c00000 */
[----:B------:R0:W1:Y:S02]  /*14c40*/  SHFL.IDX P6, R14, R13, R12, R11 ;  /* 0x0000000c0d0e7389 */ /* 0x00006400000c000b */
[----:B01----:R-:W-:Y:S01]  /*14c50*/  ENDCOLLECTIVE ;  /* 0x000000000000791b */ /* 0x003fe20003800000 */
.L_x_15009:
[----:B------:R-:W-:Y:S02]  /*14c60*/  IMAD.MOV.U32 R13, RZ, RZ, R0 ;  /* 0x000000ffff0d7224 */ /* 0x000fe400078e0000 */
[----:B------:R-:W-:-:S05]  /*14c70*/  IMAD R5, R6, R5, RZ ;  /* 0x0000000506057224 */ /* 0x000fca00078e02ff */
[----:B------:R-:W-:-:S13]  /*14c80*/  ISETP.GE.AND P2, PT, R17, R5, PT ;  /* 0x000000051100720c */ /* 0x000fda0003f46270 */
[----:B------:R-:W-:Y:S02]  /*14c90*/  @!P2 LEA R9, P1, R20, R9, 0x1 ;  /* 0x000000091409a211 */ /* 0x000fe400078208ff */
[----:B------:R-:W-:Y:S02]  /*14ca0*/  @P2 LOP3.LUT R23, R23, 0x2000, RZ, 0xfc, !PT ;  /* 0x0000200017172812 */ /* 0x000fe400078efcff */
[----:B------:R-:W-:Y:S01]  /*14cb0*/  @!P2 MOV R2, R9 ;  /* 0x000000090002a202 */ /* 0x000fe20000000f00 */
[----:B------:R-:W-:Y:S01]  /*14cc0*/  @!P2 IMAD.X R3, RZ, RZ, R3, P1 ;  /* 0x000000ffff03a224 */ /* 0x000fe200008e0603 */
[----:B------:R-:W-:-:S04]  /*14cd0*/  LOP3.LUT R23, R23, 0xffffefff, RZ, 0xc0, !PT ;  /* 0xffffefff17177812 */ /* 0x000fc800078ec0ff */
        /* <DEDUP_REMOVED lines=10> */
.L_x_15010:
[----:B------:R-:W-:Y:S01]  /*14d80*/  @P2 LOP3.LUT R23, R23, 0x1000, RZ, 0xfc, !PT ;  /* 0x0000100017172812 */ /* 0x000fe200078efcff */
[----:B------:R-:W-:Y:S01]  /*14d90*/  IMAD.MOV.U32 R13, RZ, RZ, R4 ;  /* 0x000000ffff0d7224 */ /* 0x000fe200078e0004 */
[----:B------:R-:W-:Y:S02]  /*14da0*/  MOV R12, 0x2 ;  /* 0x00000002000c7802 */ /* 0x000fe40000000f00 */
[----:B------:R-:W-:Y:S02]  /*14db0*/  LOP3.LUT R23, R23, 0xfffff7ff, RZ, 0xc0, !PT ;  /* 0xfffff7ff17177812 */ /* 0x000fe400078ec0ff */
[----:B------:R-:W-:-:S07]  /*14dc0*/  MOV R6, R14 ;  /* 0x0000000e00067202 */ /* 0x000fce0000000f00 */
[----:B------:R-:W-:Y:S05]  /*14dd0*/  WARPSYNC.COLLECTIVE R15, `(.L_x_15011) ;  /* 0x000000000f087348 */ /* 0x000fea0003c00000 */
[----:B------:R0:W1:Y:S02]  /*14de0*/  SHFL.IDX P6, R14, R13, R12, R11 ;  /* 0x0000000c0d0e7389 */ /* 0x00006400000c000b */
[----:B01----:R-:W-:Y:S01]  /*14df0*/  ENDCOLLECTIVE ;  /* 0x000000000000791b */ /* 0x003fe20003800000 */
.L_x_15011:
        /* <DEDUP_REMOVED lines=15> */
.L_x_15012:
[----:B------:R-:W-:Y:S01]  /*14ef0*/  @P2 LOP3.LUT R23, R23, 0x800, RZ, 0xfc, !PT ;  /* 0x0000080017172812 */ /* 0x000fe200078efcff */
[----:B------:R-:W-:-:S03]  /*14f00*/  IMAD.MOV.U32 R13, RZ, RZ, R4 ;  /* 0x000000ffff0d7224 */ /* 0x000fc600078e0004 */
[----:B------:R-:W-:Y:S01]  /*14f10*/  LOP3.LUT R23, R23, 0xfffffdff, RZ, 0xc0, !PT ;  /* 0xfffffdff17177812 */ /* 0x000fe200078ec0ff */
[----:B------:R-:W-:Y:S02]  /*14f20*/  IMAD.MOV.U32 R12, RZ, RZ, 0x3 ;  /* 0x00000003ff0c7424 */ /* 0x000fe400078e00ff */
[----:B------:R-:W-:-:S07]  /*14f30*/  IMAD.MOV.U32 R10, RZ, RZ, R14 ;  /* 0x000000ffff0a7224 */ /* 0x000fce00078e000e */
[----:B------:R-:W-:Y:S05]  /*14f40*/  WARPSYNC.COLLECTIVE R15, `(.L_x_15013) ;  /* 0x000000000f087348 */ /* 0x000fea0003c00000 */
[----:B------:R0:W1:Y:S02]  /*14f50*/  SHFL.IDX P6, R14, R13, R12, R11 ;  /* 0x0000000c0d0e7389 */ /* 0x00006400000c000b */
[----:B01----:R-:W-:Y:S01]  /*14f60*/  ENDCOLLECTIVE ;  /* 0x000000000000791b */ /* 0x003fe20003800000 */
.L_x_15013:
        /* <DEDUP_REMOVED lines=15> */
.L_x_15014:
[----:B------:R-:W-:-:S04]  /*15060*/  @P2 LOP3.LUT R23, R23, 0x200, RZ, 0xfc, !PT ;  /* 0x0000020017172812 */ /* 0x000fc800078efcff */
[----:B------:R-:W-:Y:S02]  /*15070*/  LOP3.LUT R23, R23, 0xfffffeff, RZ, 0xc0, !PT ;  /* 0xfffffeff17177812 */ /* 0x000fe400078ec0ff */
[----:B------:R-:W-:-:S04]  /*15080*/  MOV R11, R14 ;  /* 0x0000000e000b7202 */ /* 0x000fc80000000f00 */
[----:B------:R-:W-:Y:S01]  /*15090*/  @!P2 LEA R13, P1, R20, R11, 0x1 ;  /* 0x0000000b140da211 */ /* 0x000fe200078208ff */
[----:B------:R-:W-:-:S04]  /*150a0*/  IMAD.MOV.U32 R11, RZ, RZ, 0x181f ;  /* 0x0000181fff0b7424 */ /* 0x000fc800078e00ff */
[----:B------:R-:W-:Y:S02]  /*150b0*/  @!P2 IMAD.X R12, RZ, RZ, R2, P1 ;  /* 0x000000ffff0ca224 */ /* 0x000fe400008e0602 */
[----:B------:R-:W-:Y:S02]  /*150c0*/  @!P2 IMAD.MOV.U32 R2, RZ, RZ, R13 ;  /* 0x000000ffff02a224 */ /* 0x000fe400078e000d */
[----:B------:R-:W-:Y:S01]  /*150d0*/  @!P2 IMAD.MOV.U32 R3, RZ, RZ, R12 ;  /* 0x000000ffff03a224 */ /* 0x000fe200078e000c */
[----:B------:R-:W-:Y:S01]  /*150e0*/  MOV R12, 0x4 ;  /* 0x00000004000c7802 */ /* 0x000fe20000000f00 */
[----:B------:R-:W-:-:S03]  /*150f0*/  IMAD.MOV.U32 R13, RZ, RZ, R4 ;  /* 0x000000ffff0d7224 */ /* 0x000fc600078e0004 */
[----:B------:R-:W-:Y:S01]  /*15100*/  @!PT LDS RZ, [RZ] ;  /* 0x00000000fffff984 */ /* 0x000fe20000000800 */
[----:B------:R-:W-:Y:S01]  /*15110*/  @!PT LDS RZ, [RZ] ;  /* 0x00000000fffff984 */ /* 0x000fe20000000800 */
[----:B------:R-:W-:Y:S01]  /*15120*/  @!PT LDS RZ, [RZ] ;  /* 0x00000000fffff984 */ /* 0x000fe20000000800 */
[----:B------:R0:W-:Y:S04]  /*15130*/  @!P2 LDGSTS.E.BYPASS.LTC128B.128 [R26+0x19c00], desc[UR36][R2.64], !P0 ;  /* 0x19c00000021aafae */ /* 0x0001e8000c101d64 */
[----:B0-----:R-:W-:Y:S05]  /*15140*/  WARPSYNC.COLLECTIVE R15, `(.L_x_15015) ;  /* 0x000000000f087348 */ /* 0x001fea0003c00000 */
[----:B------:R1:W2:Y:S02]  /*15150*/  SHFL.IDX P6, R14, R13, R12, R11 ;  /* 0x0000000c0d0e7389 */ /* 0x0002a400000c000b */
[----:B012---:R-:W-:Y:S01]  /*15160*/  ENDCOLLECTIVE ;  /* 0x000000000000791b */ /* 0x007fe20003800000 */
.L_x_15015:
[----:B------:R-:W-:-:S05]  /*15170*/  VIADD R2, R17, 0x40 ;  /* 0x0000004011027836 */ /* 0x000fca0000000000 */
[----:B------:R-:W-:Y:S01]  /*15180*/  ISETP.GE.AND P2, PT, R2, R5, PT ;  /* 0x000000050200720c */ /* 0x000fe20003f46270 */
[----:B------:R-:W-:Y:S02]  /*15190*/  IMAD.MOV.U32 R13, RZ, RZ, R0 ;  /* 0x000000ffff0d7224 */ /* 0x000fe400078e0000 */
[----:B------:R-:W-:-:S10]  /*151a0*/  IMAD.MOV.U32 R2, RZ, RZ, R14 ;  /* 0x000000ffff027224 */ /* 0x000fd400078e000e */
[----:B------:R-:W-:Y:S05]  /*151b0*/  WARPSYNC.COLLECTIVE R15, `(.L_x_15016) ;  /* 0x000000000f087348 */ /* 0x000fea0003c00000 */
[----:B------:R0:W1:Y:S02]  /*151c0*/  SHFL.IDX P6, R14, R13, R12, R11 ;  /* 0x0000000c0d0e7389 */ /* 0x00006400000c000b */
[----:B01----:R-:W-:Y:S01]  /*151d0*/  ENDCOLLECTIVE ;  /* 0x000000000000791b */ /* 0x003fe20003800000 */
.L_x_15016:
[----:B------:R-:W-:-:S04]  /*151e0*/  @P2 LOP3.LUT R23, R23, 0x100, RZ, 0xfc, !PT ;  /* 0x0000010017172812 */ /* 0x000fc800078efcff */
[----:B------:R-:W-:Y:S01]  /*151f0*/  LOP3.LUT R23, R23, 0xffffff7f, RZ, 0xc0, !PT ;  /* 0xffffff7f17177812 */ /* 0x000fe200078ec0ff */
[----:B------:R-:W-:Y:S02]  /*15200*/  IMAD.MOV.U32 R13, RZ, RZ, R4 ;  /* 0x000000ffff0d7224 */ /* 0x000fe400078e0004 */
[----:B------:R-:W-:Y:S02]  /*15210*/  IMAD.MOV.U32 R12, RZ, RZ, 0x5 ;  /* 0x00000005ff0c7424 */ /* 0x000fe400078e00ff */
[----:B------:R-:W-:-:S05]  /*15220*/  IMAD.MOV.U32 R11, RZ, RZ, R14 ;  /* 0x000000ffff0b7224 */ /* 0x000fca00078e000e */
[----:B------:R-:W-:-:S05]  /*15230*/  @!P2 LEA R14, P1, R20, R11, 0x1 ;  /* 0x0000000b140ea211 */ /* 0x000fca00078208ff */
[----:B------:R-:W-:Y:S01]  /*15240*/  @!P2 IMAD.X R11, RZ, RZ, R2, P1 ;  /* 0x000000ffff0ba224 */ /* 0x000fe200008e0602 */
[----:B------:R-:W-:-:S03]  /*15250*/  @!P2 MOV R2, R14 ;  /* 0x0000000e0002a202 */ /* 0x000fc60000000f00 */
[----:B------:R-:W-:Y:S02]  /*15260*/  @!P2 IMAD.MOV.U32 R3, RZ, RZ, R11 ;  /* 0x000000ffff03a224 */ /* 0x000fe400078e000b */
[----:B------:R-:W-:-:S03]  /*15270*/  IMAD.MOV.U32 R11, RZ, RZ, 0x181f ;  /* 0x0000181fff0b7424 */ /* 0x000fc600078e00ff */
[----:B------:R-:W-:Y:S01]  /*15280*/  @!PT LDS RZ, [RZ] ;  /* 0x00000000fffff984 */ /* 0x000fe20000000800 */
[----:B------:R-:W-:Y:S01]  /*15290*/  @!PT LDS RZ, [RZ] ;  /* 0x00000000fffff984 */ /* 0x000fe20000000800 */
[----:B------:R-:W-:Y:S01]  /*152a0*/  @!PT LDS RZ, [RZ] ;  /* 0x00000000fffff984 */ /* 0x000fe20000000800 */
[----:B------:R0:W-:Y:S04]  /*152b0*/  @!P2 LDGSTS.E.BYPASS.LTC128B.128 [R26+0x1a400], desc[UR36][R2.64], !P0 ;  /* 0x1a400000021aafae */ /* 0x0001e8000c101d64 */
[----:B0-----:R-:W-:Y:S05]  /*152c0*/  WARPSYNC.COLLECTIVE R15, `(.L_x_15017) ;  /* 0x000000000f087348 */ /* 0x001fea0003c00000 */
[----:B------:R1:W2:Y:S02]  /*152d0*/  SHFL.IDX P6, R14, R13, R12, R11 ;  /* 0x0000000c0d0e7389 */ /* 0x0002a400000c000b */
[----:B012---:R-:W-:Y:S01]  /*152e0*/  ENDCOLLECTIVE ;  /* 0x000000000000791b */ /* 0x007fe20003800000 */
.L_x_15017:
[----:B------:R-:W-:-:S05]  /*152f0*/  VIADD R2, R17, 0x50 ;  /* 0x0000005011027836 */ /* 0x000fca0000000000 */
[----:B------:R-:W-:Y:S01]  /*15300*/  ISETP.GE.AND P2, PT, R2, R5, PT ;  /* 0x000000050200720c */ /* 0x000fe20003f46270 */
[----:B------:R-:W-:Y:S01]  /*15310*/  IMAD.MOV.U32 R13, RZ, RZ, R0 ;  /* 0x000000ffff0d7224 */ /* 0x000fe200078e0000 */
[----:B------:R-:W-:-:S11]  /*15320*/  MOV R7, R14 ;  /* 0x0000000e00077202 */ /* 0x000fd60000000f00 */
[----:B------:R-:W-:Y:S05]  /*15330*/  WARPSYNC.COLLECTIVE R15, `(.L_x_15018) ;  /* 0x000000000f087348 */ /* 0x000fea0003c00000 */
[----:B------:R0:W1:Y:S02]  /*15340*/  SHFL.IDX P6, R14, R13, R12, R11 ;  /* 0x0000000c0d0e7389 */ /* 0x00006400000c000b */
[----:B01----:R-:W-:Y:S01]  /*15350*/  ENDCOLLECTIVE ;  /* 0x000000000000791b */ /* 0x003fe20003800000 */
.L_x_15018:
[----:B------:R-:W-:-:S04]  /*15360*/  @P2 LOP3.LUT R23, R23, 0x80, RZ, 0xfc, !PT ;  /* 0x0000008017172812 */ /* 0x000fc800078efcff */
[----:B------:R-:W-:Y:S02]  /*15370*/  LOP3.LUT R23, R23, 0xffffffbf, RZ, 0xc0, !PT ;  /* 0xffffffbf17177812 */ /* 0x000fe400078ec0ff */
[----:B------:R-:W-:Y:S01]  /*15380*/  MOV R13, R4 ;  /* 0x00000004000d7202 */ /* 0x000fe20000000f00 */
[----:B------:R-:W-:Y:S02]  /*15390*/  IMAD.MOV.U32 R12, RZ, RZ, 0x6 ;  /* 0x00000006ff0c7424 */ /* 0x000fe400078e00ff */
[----:B------:R-:W-:-:S07]  /*153a0*/  IMAD.MOV.U32 R8, RZ, RZ, R14 ;  /* 0x000000ffff087224 */ /* 0x000fce00078e000e */
[----:B------:R-:W-:Y:S05]  /*153b0*/  WARPSYNC.COLLECTIVE R15, `(.L_x_15019) ;  /* 0x000000000f087348 */ /* 0x000fea0003c00000 */
[----:B------:R0:W1:Y:S02]  /*153c0*/  SHFL.IDX P6, R14, R13, R12, R11 ;  /* 0x0000000c0d0e7389 */ /* 0x00006400000c000b */
[----:B01----:R-:W-:Y:S01]  /*153d0*/  ENDCOLLECTIVE ;  /* 0x000000000000791b */ /* 0x003fe20003800000 */
.L_x_15019:
        /* <DEDUP_REMOVED lines=10> */
[----:B------:R-:W-:Y:S01]  /*15480*/  ISETP.GE.AND P2, PT, R8, R5, PT ;  /* 0x000000050800720c */ /* 0x000fe20003f46270 */
[----:B0-----:R-:W-:-:S12]  /*15490*/  IMAD.MOV.U32 R2, RZ, RZ, R14 ;  /* 0x000000ffff027224 */ /* 0x001fd800078e000e */
[----:B------:R-:W-:Y:S05]  /*154a0*/  WARPSYNC.COLLECTIVE R15, `(.L_x_15020) ;  /* 0x000000000f087348 */ /* 0x000fea0003c00000 */
[----:B------:R0:W1:Y:S02]  /*154b0*/  SHFL.IDX P6, R14, R13, R12, R11 ;  /* 0x0000000c0d0e7389 */ /* 0x00006400000c000b */
[----:B01----:R-:W-:Y:S01]  /*154c0*/  ENDCOLLECTIVE ;  /* 0x000000000000791b */ /* 0x003fe20003800000 */
.L_x_15020:
[----:B------:R-:W-:Y:S01]  /*154d0*/  @P2 LOP3.LUT R23, R23, 0x40, RZ, 0xfc, !PT ;  /* 0x0000004017172812 */ /* 0x000fe200078efcff */
[----:B------:R-:W-:Y:S02]  /*154e0*/  IMAD.MOV.U32 R13, RZ, RZ, R4 ;  /* 0x000000ffff0d7224 */ /* 0x000fe400078e0004 */
[----:B------:R-:W-:Y:S02]  /*154f0*/  IMAD.MOV.U32 R12, RZ, RZ, 0x7 ;  /* 0x00000007ff0c7424 */ /* 0x000fe400078e00ff */
[----:B------:R-:W-:-:S07]  /*15500*/  IMAD.MOV.U32 R6, RZ, RZ, R14 ;  /* 0x000000ffff067224 */ /* 0x000fce00078e000e */
[----:B------:R-:W-:Y:S05]  /*15510*/  WARPSYNC.COLLECTIVE R15, `(.L_x_15021) ;  /* 0x000000000f087348 */ /* 0x000fea0003c00000 */
[----:B------:R0:W1:Y:S02]  /*15520*/  SHFL.IDX P6, R14, R13, R12, R11 ;  /* 0x0000000c0d0e7389 */ /* 0x00006400000c000b */
[----:B01----:R-:W-:Y:S01]  /*15530*/  ENDCOLLECTIVE ;  /* 0x000000000000791b */ /* 0x003fe20003800000 */
.L_x_15021:
        /* <DEDUP_REMOVED lines=13> */
.L_x_15022:
[----:B------:R-:W-:Y:S01]  /*15610*/  IMAD.MOV.U32 R0, RZ, RZ, R14 ;  /* 0x000000ffff007224 */ /* 0x000fe200078e000e */
[----:B------:R-:W-:Y:S06]  /*15620*/  BRA `(.L_x_15023) ;  /* 0xffffffb000cc7947 */ /* 0x000fec000383ffff */
.L_x_14931:
        /* <DEDUP_REMOVED lines=8> */
.L_x_15025:
[----:B------:R-:W-:Y:S05]  /*156b0*/  BSYNC B0 ;  /* 0x0000000000007941 */ /* 0x000fea0003800000 */
.L_x_15024:
        /* <DEDUP_REMOVED lines=9> */
.L_x_15026:
[----:B------:R-:W-:Y:S02]  /*15750*/  IMAD.MOV.U32 R13, RZ, RZ, R4 ;  /* 0x000000ffff0d7224 */ /* 0x000fe400078e0004 */
[----:B------:R-:W-:Y:S01]  /*15760*/  IMAD.MOV.U32 R12, RZ, RZ, 0x1 ;  /* 0x00000001ff0c7424 */ /* 0x000fe200078e00ff */
[----:B------:R-:W-:-:S13]  /*15770*/  @!P5 LEA R5, P0, R8, R14, 0x1 ;  /* 0x0000000e0805d211 */ /* 0x000fda00078008ff */
[----:B------:R-:W-:Y:S05]  /*15780*/  WARPSYNC.COLLECTIVE R15, `(.L_x_15027) ;  /* 0x000000000f087348 */ /* 0x000fea0003c00000 */
[----:B------:R0:W1:Y:S02]  /*15790*/  SHFL.IDX P6, R14, R13, R12, R11 ;  /* 0x0000000c0d0e7389 */ /* 0x00006400000c000b */
[----:B01----:R-:W-:Y:S01]  /*157a0*/  ENDCOLLECTIVE ;  /* 0x000000000000791b */ /* 0x003fe20003800000 */
.L_x_15027:
[----:B------:R-:W-:Y:S01]  /*157b0*/  @!P5 IMAD.X R3, RZ, RZ, R2, P0 ;  /* 0x000000ffff03d224 */ /* 0x000fe200000e0602 */
[----:B------:R-:W-:-:S05]  /*157c0*/  @!P5 MOV R2, R5 ;  /* 0x000000050002d202 */ /* 0x000fca0000000f00 */
        /* <DEDUP_REMOVED lines=13> */
.L_x_15028:
[----:B------:R-:W-:Y:S02]  /*158a0*/  IMAD.MOV.U32 R13, RZ, RZ, R4 ;  /* 0x000000ffff0d7224 */ /* 0x000fe400078e0004 */
[----:B------:R-:W-:Y:S01]  /*158b0*/  IMAD.MOV.U32 R12, RZ, RZ, 0x2 ;  /* 0x00000002ff0c7424 */ /* 0x000fe200078e00ff */
[----:B------:R-:W-:-:S13]  /*158c0*/  LOP3.LUT P6, RZ, R23, 0x1000, RZ, 0xc0, !PT ;  /* 0x0000100017ff7812 */ /* 0x000fda00078cc0ff */
[----:B------:R-:W-:-:S04]  /*158d0*/  @!P6 LEA R6, P0, R8, R14, 0x1 ;  /* 0x0000000e0806e211 */ /* 0x000fc800078008ff */
[----:B------:R-:W-:Y:S01]  /*158e0*/  @!P6 MOV R2, R6 ;  /* 0x000000060002e202 */ /* 0x000fe20000000f00 */
[----:B------:R-:W-:-:S04]  /*158f0*/  @!P6 IMAD.X R7, RZ, RZ, R5, P0 ;  /* 0x000000ffff07e224 */ /* 0x000fc800000e0605 */
        /* <DEDUP_REMOVED lines=11> */
.L_x_15029:
[----:B------:R-:W-:Y:S02]  /*159b0*/  IMAD.MOV.U32 R13, RZ, RZ, R0 ;  /* 0x000000ffff0d7224 */ /* 0x000fe400078e0000 */
[----:B------:R-:W-:-:S07]  /*159c0*/  IMAD.MOV.U32 R5, RZ, RZ, R14 ;  /* 0x000000ffff057224 */ /* 0x000fce00078e000e */
[----:B------:R-:W-:Y:S05]  /*159d0*/  WARPSYNC.COLLECTIVE R15, `(.L_x_15030) ;  /* 0x000000000f087348 */ /* 0x000fea0003c00000 */
[----:B------:R0:W1:Y:S02]  /*159e0*/  SHFL.IDX P6, R14, R13, R12, R11 ;  /* 0x0000000c0d0e7389 */ /* 0x00006400000c000b */
[----:B01----:R-:W-:Y:S01]  /*159f0*/  ENDCOLLECTIVE ;  /* 0x000000000000791b */ /* 0x003fe20003800000 */
.L_x_15030:
[----:B------:R-:W-:Y:S02]  /*15a00*/  IMAD.MOV.U32 R13, RZ, RZ, R4 ;  /* 0x000000ffff0d7224 */ /* 0x000fe400078e0004 */
[----:B------:R-:W-:Y:S01]  /*15a10*/  IMAD.MOV.U32 R12, RZ, RZ, 0x3 ;  /* 0x00000003ff0c7424 */ /* 0x000fe200078e00ff */
[----:B------:R-:W-:-:S13]  /*15a20*/  @!P5 LEA R6, P0, R8, R14, 0x1 ;  /* 0x0000000e0806d211 */ /* 0x000fda00078008ff */
[----:B------:R-:W-:Y:S05]  /*15a30*/  WARPSYNC.COLLECTIVE R15, `(.L_x_15031) ;  /* 0x000000000f087348 */ /* 0x000fea0003c00000 */
[----:B------:R0:W1:Y:S02]  /*15a40*/  SHFL.IDX P6, R14, R13, R12, R11 ;  /* 0x0000000c0d0e7389 */ /* 0x00006400000c000b */
[----:B01----:R-:W-:Y:S01]  /*15a50*/  ENDCOLLECTIVE ;  /* 0x000000000000791b */ /* 0x003fe20003800000 */
.L_x_15031:
[----:B------:R-:W-:Y:S01]  /*15a60*/  @!P5 IADD3.X R7, RZ, R5, RZ, P0, !PT ;  /* 0x00000005ff07d210 */ /* 0x000fe200007fe4ff */
[----:B------:R-:W-:-:S04]  /*15a70*/  @!P5 IMAD.MOV.U32 R2, RZ, RZ, R6 ;  /* 0x000000ffff02d224 */ /* 0x000fc800078e0006 */
[----:B------:R-:W-:-:S05]  /*15a80*/  @!P5 IMAD.MOV.U32 R3, RZ, RZ, R7 ;  /* 0x000000ffff03d224 */ /* 0x000fca00078e0007 */
[----:B------:R-:W-:Y:S01]  /*15a90*/  @!PT LDS RZ, [RZ] ;  /* 0x00000000fffff984 */ /* 0x000fe20000000800 */
[----:B------:R-:W-:Y:S01]  /*15aa0*/  @!PT LDS RZ, [RZ] ;  /* 0x00000000fffff984 */ /* 0x000fe20000000800 */
[----:B------:R-:W-:Y:S01]  /*15ab0*/  @!PT LDS RZ, [RZ] ;  /* 0x00000000fffff984 */ /* 0x000fe20000000800 */
[----:B------:R0:W-:Y:S01]  /*15ac0*/  @!P5 LDGSTS.E.BYPASS.LTC128B.128 [R26+0x23400], desc[UR36][R2.64], !P4 ;  /* 0x23400000021adfae */ /* 0x0001e2000e101d64 */
[----:B------:R-:W-:-:S03]  /*15ad0*/  MOV R13, R0 ;  /* 0x00000000000d7202 */ /* 0x000fc60000000f00 */
        /* <DEDUP_REMOVED lines=8> */
.L_x_15032:
        /* <DEDUP_REMOVED lines=17> */
.L_x_15033:
[----:B------:R-:W-:Y:S01]  /*15c70*/  IMAD.MOV.U32 R13, RZ, RZ, R0 ;  /* 0x000000ffff0d7224 */ /* 0x000fe200078e0000 */
[----:B------:R-:W-:-:S07]  /*15c80*/  MOV R5, R14 ;  /* 0x0000000e00057202 */ /* 0x000fce0000000f00 */
[----:B------:R-:W-:Y:S05]  /*15c90*/  WARPSYNC.COLLECTIVE R15, `(.L_x_15034) ;  /* 0x000000000f087348 */ /* 0x000fea0003c00000 */
[----:B------:R0:W1:Y:S02]  /*15ca0*/  SHFL.IDX P6, R14, R13, R12, R11 ;  /* 0x0000000c0d0e7389 */ /* 0x00006400000c000b */
[----:B01----:R-:W-:Y:S01]  /*15cb0*/  ENDCOLLECTIVE ;  /* 0x000000000000791b */ /* 0x003fe20003800000 */
.L_x_15034:
[----:B------:R-:W-:Y:S01]  /*15cc0*/  IMAD.MOV.U32 R13, RZ, RZ, R4 ;  /* 0x000000ffff0d7224 */ /* 0x000fe200078e0004 */
[----:B------:R-:W-:Y:S02]  /*15cd0*/  MOV R12, 0x5 ;  /* 0x00000005000c7802 */ /* 0x000fe40000000f00 */
[----:B------:R-:W-:-:S13]  /*15ce0*/  @!P5 LEA R6, P0, R8, R14, 0x1 ;  /* 0x0000000e0806d211 */ /* 0x000fda00078008ff */
[----:B------:R-:W-:Y:S05]  /*15cf0*/  WARPSYNC.COLLECTIVE R15, `(.L_x_15035) ;  /* 0x000000000f087348 */ /* 0x000fea0003c00000 */
[----:B------:R0:W1:Y:S02]  /*15d00*/  SHFL.IDX P6, R14, R13, R12, R11 ;  /* 0x0000000c0d0e7389 */ /* 0x00006400000c000b */
[----:B01----:R-:W-:Y:S01]  /*15d10*/  ENDCOLLECTIVE ;  /* 0x000000000000791b */ /* 0x003fe20003800000 */
.L_x_15035:
[----:B------:R-:W-:Y:S02]  /*15d20*/  @!P5 IMAD.X R7, RZ, RZ, R5, P0 ;  /* 0x000000ffff07d224 */ /* 0x000fe400000e0605 */
[----:B------:R-:W-:Y:S02]  /*15d30*/  @!P5 IMAD.MOV.U32 R2, RZ, RZ, R6 ;  /* 0x000000ffff02d224 */ /* 0x000fe400078e0006 */
        /* <DEDUP_REMOVED lines=14> */
.L_x_15036:
        /* <DEDUP_REMOVED lines=17> */
.L_x_15037:
[----:B------:R-:W-:Y:S02]  /*15f30*/  IMAD.MOV.U32 R13, RZ, RZ, R0 ;  /* 0x000000ffff0d7224 */ /* 0x000fe400078e0000 */
[----:B------:R-:W-:-:S07]  /*15f40*/  IMAD.MOV.U32 R5, RZ, RZ, R14 ;  /* 0x000000ffff057224 */ /* 0x000fce00078e000e */
[----:B------:R-:W-:Y:S05]  /*15f50*/  WARPSYNC.COLLECTIVE R15, `(.L_x_15038) ;  /* 0x000000000f087348 */ /* 0x000fea0003c00000 */
[----:B------:R0:W1:Y:S02]  /*15f60*/  SHFL.IDX P6, R14, R13, R12, R11 ;  /* 0x0000000c0d0e7389 */ /* 0x00006400000c000b */
[----:B01----:R-:W-:Y:S01]  /*15f70*/  ENDCOLLECTIVE ;  /* 0x000000000000791b */ /* 0x003fe20003800000 */
.L_x_15038:
[----:B------:R-:W-:Y:S02]  /*15f80*/  IMAD.MOV.U32 R13, RZ, RZ, R4 ;  /* 0x000000ffff0d7224 */ /* 0x000fe400078e0004 */
[----:B------:R-:W-:Y:S01]  /*15f90*/  IMAD.MOV.U32 R12, RZ, RZ, 0x7 ;  /* 0x00000007ff0c7424 */ /* 0x000fe200078e00ff */
[----:B------:R-:W-:-:S13]  /*15fa0*/  @!P5 LEA R6, P0, R8, R14, 0x1 ;  /* 0x0000000e0806d211 */ /* 0x000fda00078008ff */
[----:B------:R-:W-:Y:S05]  /*15fb0*/  WARPSYNC.COLLECTIVE R15, `(.L_x_15039) ;  /* 0x000000000f087348 */ /* 0x000fea0003c00000 */
[----:B------:R0:W1:Y:S02]  /*15fc0*/  SHFL.IDX P6, R14, R13, R12, R11 ;  /* 0x0000000c0d0e7389 */ /* 0x00006400000c000b */
[----:B01----:R-:W-:Y:S01]  /*15fd0*/  ENDCOLLECTIVE ;  /* 0x000000000000791b */ /* 0x003fe20003800000 */
.L_x_15039:
[----:B------:R-:W-:Y:S02]  /*15fe0*/  @!P5 IMAD.X R7, RZ, RZ, R5, P0 ;  /* 0x000000ffff07d224 */ /* 0x000fe400000e0605 */
[----:B------:R-:W-:-:S03]  /*15ff0*/  @!P5 IMAD.MOV.U32 R2, RZ, RZ, R6 ;  /* 0x000000ffff02d224 */ /* 0x000fc600078e0006 */
        /* <DEDUP_REMOVED lines=13> */
.L_x_15040:
[----:B------:R-:W-:Y:S05]  /*160d0*/  BRA `(.L_x_15041) ;  /* 0xffffffb400087947 */ /* 0x000fea000383ffff */
.L_x_14936:
[----:B0-----:R0:W2:Y:S02]  /*160e0*/  SYNCS.PHASECHK.TRANS64.TRYWAIT P0, [R22+URZ+0x32420], R3 ;  /* 0x03242003160075a7 */ /* 0x0010a4000800017f */
[----:B--2---:R-:W-:Y:S05]  /*160f0*/  @!P0 NANOSLEEP.SYNCS 0x989680 ;  /* 0x009896800000895d */ /* 0x004fea0003900000 */
[----:B------:R-:W2:Y:S02]  /*16100*/  @!P0 SYNCS.PHASECHK.TRANS64 P0, [R22+URZ+0x32420], R3 ;  /* 0x03242003160085a7 */ /* 0x000ea4000800007f */
[----:B--2---:R-:W-:Y:S05]  /*16110*/  @!P0 BRA `(.L_x_14936) ;  /* 0xfffffffc00f08947 */ /* 0x004fea000383ffff */
[----:B------:R-:W-:Y:S05]  /*16120*/  BRA `(.L_x_15042) ;  /* 0xffffffb400787947 */ /* 0x000fea000383ffff */
.L_x_14939:
[----:B--2---:R2:W3:Y:S02]  /*16130*/  SYNCS.PHASECHK.TRANS64.TRYWAIT P0, [R25+URZ+0x32460], R0 ;  /* 0x03246000190075a7 */ /* 0x0044e4000800017f */
[----:B---3--:R-:W-:Y:S05]  /*16140*/  @!P0 NANOSLEEP.SYNCS 0x989680 ;  /* 0x009896800000895d */ /* 0x008fea0003900000 */
[----:B------:R-:W3:Y:S02]  /*16150*/  @!P0 SYNCS.PHASECHK.TRANS64 P0, [R25+URZ+0x32460], R0 ;  /* 0x03246000190085a7 */ /* 0x000ee4000800007f */
[----:B---3--:R-:W-:Y:S05]  /*16160*/  @!P0 BRA `(.L_x_14939) ;  /* 0xfffffffc00f08947 */ /* 0x008fea000383ffff */
[----:B------:R-:W-:Y:S05]  /*16170*/  BRA `(.L_x_15043) ;  /* 0xffffffb400847947 */ /* 0x000fea000383ffff */
.L_x_14940:
        /* <DEDUP_REMOVED lines=8> */
.L_x_15045:
[----:B------:R-:W-:Y:S05]  /*16200*/  BSYNC B0 ;  /* 0x0000000000007941 */ /* 0x000fea0003800000 */
.L_x_15044:
[----:B------:R-:W0:Y:S01]  /*16210*/  S2R R8, SR_TID.X ;  /* 0x0000000000087919 */ /* 0x000e220000002100 */
[----:B------:R-:W-:Y:S01]  /*16220*/  IMAD.MOV.U32 R13, RZ, RZ, R5 ;  /* 0x000000ffff0d7224 */ /* 0x000fe200078e0005 */
[----:B------:R-:W-:Y:S01]  /*16230*/  MOV R11, 0x181f ;  /* 0x0000181f000b7802 */ /* 0x000fe20000000f00 */
[----:B------:R-:W-:Y:S01]  /*16240*/  IMAD.MOV.U32 R12, RZ, RZ, RZ ;  /* 0x000000ffff0c7224 */ /* 0x000fe200078e00ff */
        /* <DEDUP_REMOVED lines=8> */
.L_x_15046:
[----:B------:R-:W-:Y:S02]  /*162d0*/  ISETP.LT.OR P3, PT, R31, 0x1, !P1 ;  /* 0x000000011f00780c */ /* 0x000fe40004f61670 */
        /* <DEDUP_REMOVED lines=9> */
.L_x_15047:
        /* <DEDUP_REMOVED lines=17> */
.L_x_15048:
[----:B------:R-:W-:Y:S01]  /*16480*/  IMAD.MOV.U32 R13, RZ, RZ, R6 ;  /* 0x000000ffff0d7224 */ /* 0x000fe200078e0006 */
[----:B------:R-:W-:Y:S02]  /*16490*/  MOV R12, 0x2 ;  /* 0x00000002000c7802 */ /* 0x000fe40000000f00 */
[----:B------:R-:W-:-:S13]  /*164a0*/  IADD3 R2, P3, R14, R0, RZ ;  /* 0x000000000e027210 */ /* 0x000fda0007f7e0ff */
[----:B------:R-:W-:Y:S05]  /*164b0*/  WARPSYNC.COLLECTIVE R15, `(.L_x_15049) ;  /* 0x000000000f087348 */ /* 0x000fea0003c00000 */
[----:B------:R0:W1:Y:S02]  /*164c0*/  SHFL.IDX P6, R14, R13, R12, R11 ;  /* 0x0000000c0d0e7389 */ /* 0x00006400000c000b */
[----:B01----:R-:W-:Y:S01]  /*164d0*/  ENDCOLLECTIVE ;  /* 0x000000000000791b */ /* 0x003fe20003800000 */
.L_x_15049:
        /* <DEDUP_REMOVED lines=17> */
.L_x_15050:
[----:B------:R-:W-:Y:S02]  /*165f0*/  IMAD.MOV.U32 R13, RZ, RZ, R6 ;  /* 0x000000ffff0d7224 */ /* 0x000fe400078e0006 */
[----:B------:R-:W-:Y:S01]  /*16600*/  IMAD.MOV.U32 R12, RZ, RZ, 0x3 ;  /* 0x00000003ff0c7424 */ /* 0x000fe200078e00ff */
[----:B------:R-:W-:-:S13]  /*16610*/  IADD3 R2, P3, R14, R0, RZ ;  /* 0x000000000e027210 */ /* 0x000fda0007f7e0ff */
[----:B------:R-:W-:Y:S05]  /*16620*/  WARPSYNC.COLLECTIVE R15, `(.L_x_15051) ;  /* 0x000000000f087348 */ /* 0x000fea0003c00000 */
[----:B------:R0:W1:Y:S02]  /*16630*/  SHFL.IDX P6, R14, R13, R12, R11 ;  /* 0x0000000c0d0e7389 */ /* 0x00006400000c000b */
[----:B01----:R-:W-:Y:S01]  /*16640*/  ENDCOLLECTIVE ;  /* 0x000000000000791b */ /* 0x003fe20003800000 */
.L_x_15051:
        /* <DEDUP_REMOVED lines=17> */
.L_x_15052:
[----:B------:R-:W-:Y:S02]  /*16760*/  IMAD.MOV.U32 R13, RZ, RZ, R6 ;  /* 0x000000ffff0d7224 */ /* 0x000fe400078e0006 */
[----:B------:R-:W-:Y:S01]  /*16770*/  IMAD.MOV.U32 R12, RZ, RZ, 0x4 ;  /* 0x00000004ff0c7424 */ /* 0x000fe200078e00ff */
[----:B------:R-:W-:-:S13]  /*16780*/  IADD3 R2, P3, R14, R0, RZ ;  /* 0x000000000e027210 */ /* 0x000fda0007f7e0ff */
[----:B------:R-:W-:Y:S05]  /*16790*/  WARPSYNC.COLLECTIVE R15, `(.L_x_15053) ;  /* 0x000000000f087348 */ /* 0x000fea0003c00000 */
[----:B------:R0:W1:Y:S02]  /*167a0*/  SHFL.IDX P6, R14, R13, R12, R11 ;  /* 0x0000000c0d0e7389 */ /* 0x00006400000c000b */
[----:B01----:R-:W-:Y:S01]  /*167b0*/  ENDCOLLECTIVE ;  /* 0x000000000000791b */ /* 0x003fe20003800000 */
.L_x_15053:
        /* <DEDUP_REMOVED lines=17> */
.L_x_15054:
[----:B------:R-:W-:Y:S02]  /*168d0*/  IMAD.MOV.U32 R13, RZ, RZ, R6 ;  /* 0x000000ffff0d7224 */ /* 0x000fe400078e0006 */
[----:B------:R-:W-:Y:S01]  /*168e0*/  IMAD.MOV.U32 R12, RZ, RZ, 0x5 ;  /* 0x00000005ff0c7424 */ /* 0x000fe200078e00ff */
[----:B------:R-:W-:-:S13]  /*168f0*/  IADD3 R2, P3, R14, R0, RZ ;  /* 0x000000000e027210 */ /* 0x000fda0007f7e0ff */
[----:B------:R-:W-:Y:S05]  /*16900*/  WARPSYNC.COLLECTIVE R15, `(.L_x_15055) ;  /* 0x000000000f087348 */ /* 0x000fea0003c00000 */
[----:B------:R0:W1:Y:S02]  /*16910*/  SHFL.IDX P6, R14, R13, R12, R11 ;  /* 0x0000000c0d0e7389 */ /* 0x00006400000c000b */
[----:B01----:R-:W-:Y:S01]  /*16920*/  ENDCOLLECTIVE ;  /* 0x000000000000791b */ /* 0x003fe20003800000 */
.L_x_15055:
        /* <DEDUP_REMOVED lines=12> */
.L_x_15056:
        /* <DEDUP_REMOVED lines=9> */
.L_x_14947:
[----:B0-----:R0:W2:Y:S02]  /*16a80*/  SYNCS.PHASECHK.TRANS64.TRYWAIT P0, [R10+URZ+0x32440], R20 ;  /* 0x032440140a0075a7 */ /* 0x0010a4000800017f */
[----:B--2---:R-:W-:Y:S05]  /*16a90*/  @!P0 NANOSLEEP.SYNCS 0x989680 ;  /* 0x009896800000895d */ /* 0x004fea0003900000 */
[----:B------:R-:W2:Y:S02]  /*16aa0*/  @!P0 SYNCS.PHASECHK.TRANS64 P0, [R10+URZ+0x32440], R20 ;  /* 0x032440140a0085a7 */ /* 0x000ea4000800007f */
[----:B--2---:R-:W-:Y:S05]  /*16ab0*/  @!P0 BRA `(.L_x_14947) ;  /* 0xfffffffc00f08947 */ /* 0x004fea000383ffff */
[----:B------:R-:W-:Y:S05]  /*16ac0*/  BRA `(.L_x_15058) ;  /* 0xffffffb8000c7947 */ /* 0x000fea000383ffff */
.L_x_14948:
[----:B------:R-:W-:Y:S01]  /*16ad0*/  BSSY B1, `(.L_x_15059) ;  /* 0x0000008000017945 */ /* 0x000fe20003800000 */
[----:B------:R-:W-:Y:S01]  /*16ae0*/  MOV R13, R8 ;  /* 0x00000008000d7202 */ /* 0x000fe20000000f00 */
[----:B------:R-:W-:Y:S02]  /*16af0*/  IMAD.MOV.U32 R12, RZ, RZ, RZ ;  /* 0x000000ffff0c7224 */ /* 0x000fe400078e00ff */
[----:B------:R-:W-:Y:S02]  /*16b00*/  IMAD.MOV.U32 R11, RZ, RZ, 0x181f ;  /* 0x0000181fff0b7424 */ /* 0x000fe400078e00ff */
[----:B------:R-:W-:-:S07]  /*16b10*/  IMAD.MOV.U32 R15, RZ, RZ, -0x1 ;  /* 0xffffffffff0f7424 */ /* 0x000fce00078e00ff */
[----:B01----:R-:W-:Y:S05]  /*16b20*/  WARPSYNC.COLLECTIVE R15, `(.L_x_15060) ;  /* 0x000000000f087348 */ /* 0x003fea0003c00000 */
[----:B------:R2:W3:Y:S02]  /*16b30*/  SHFL.IDX P6, R14, R13, R12, R11 ;  /* 0x0000000c0d0e7389 */ /* 0x0004e400000c000b */
[----:B0123--:R-:W-:Y:S01]  /*16b40*/  ENDCOLLECTIVE ;  /* 0x000000000000791b */ /* 0x00ffe20003800000 */
.L_x_15060:
[----:B------:R-:W-:Y:S05]  /*16b50*/  BSYNC B1 ;  /* 0x0000000000017941 */ /* 0x000fea0003800000 */
.L_x_15059:
        /* <DEDUP_REMOVED lines=9> */
.L_x_15061:
[----:B------:R-:W-:Y:S01]  /*16bf0*/  MOV R13, R8 ;  /* 0x00000008000d7202 */ /* 0x000fe20000000f00 */
[----:B------:R-:W-:Y:S02]  /*16c00*/  IMAD.MOV.U32 R12, RZ, RZ, 0x1 ;  /* 0x00000001ff0c7424 */ /* 0x000fe400078e00ff */
[----:B------:R-:W-:-:S07]  /*16c10*/  IMAD.MOV.U32 R2, RZ, RZ, R14 ;  /* 0x000000ffff027224 */ /* 0x000fce00078e000e */
[----:B------:R-:W-:Y:S05]  /*16c20*/  WARPSYNC.COLLECTIVE R15, `(.L_x_15062) ;  /* 0x000000000f087348 */ /* 0x000fea0003c00000 */
[----:B------:R0:W1:Y:S02]  /*16c30*/  SHFL.IDX P6, R14, R13, R12, R11 ;  /* 0x0000000c0d0e7389 */ /* 0x00006400000c000b */
[----:B01----:R-:W-:Y:S01]  /*16c40*/  ENDCOLLECTIVE ;  /* 0x000000000000791b */ /* 0x003fe20003800000 */
.L_x_15062:
        /* <DEDUP_REMOVED lines=11> */
.L_x_15063:
[----:B------:R-:W-:Y:S01]  /*16d00*/  MOV R13, R8 ;  /* 0x00000008000d7202 */ /* 0x000fe20000000f00 */
[----:B------:R-:W-:Y:S02]  /*16d10*/  IMAD.MOV.U32 R12, RZ, RZ, 0x2 ;  /* 0x00000002ff0c7424 */ /* 0x000fe400078e00ff */
[----:B------:R-:W-:-:S07]  /*16d20*/  IMAD.MOV.U32 R2, RZ, RZ, R14 ;  /* 0x000000ffff027224 */ /* 0x000fce00078e000e */
[----:B------:R-:W-:Y:S05]  /*16d30*/  WARPSYNC.COLLECTIVE R15, `(.L_x_15064) ;  /* 0x000000000f087348 */ /* 0x000fea0003c00000 */
[----:B------:R0:W1:Y:S02]  /*16d40*/  SHFL.IDX P6, R14, R13, R12, R11 ;  /* 0x0000000c0d0e7389 */ /* 0x00006400000c000b */
[----:B01----:R-:W-:Y:S01]  /*16d50*/  ENDCOLLECTIVE ;  /* 0x000000000000791b */ /* 0x003fe20003800000 */
.L_x_15064:
        /* <DEDUP_REMOVED lines=11> */
.L_x_15065:
[----:B------:R-:W-:Y:S01]  /*16e10*/  MOV R13, R8 ;  /* 0x00000008000d7202 */ /* 0x000fe20000000f00 */
[----:B------:R-:W-:Y:S02]  /*16e20*/  IMAD.MOV.U32 R12, RZ, RZ, 0x3 ;  /* 0x00000003ff0c7424 */ /* 0x000fe400078e00ff */
[----:B------:R-:W-:-:S07]  /*16e30*/  IMAD.MOV.U32 R2, RZ, RZ, R14 ;  /* 0x000000ffff027224 */ /* 0x000fce00078e000e */
[----:B------:R-:W-:Y:S05]  /*16e40*/  WARPSYNC.COLLECTIVE R15, `(.L_x_15066) ;  /* 0x000000000f087348 */ /* 0x000fea0003c00000 */
[----:B------:R0:W1:Y:S02]  /*16e50*/  SHFL.IDX P6, R14, R13, R12, R11 ;  /* 0x0000000c0d0e7389 */ /* 0x00006400000c000b */
[----:B01----:R-:W-:Y:S01]  /*16e60*/  ENDCOLLECTIVE ;  /* 0x000000000000791b */ /* 0x003fe20003800000 */
.L_x_15066:
        /* <DEDUP_REMOVED lines=11> */
.L_x_15067:
[----:B------:R-:W-:Y:S01]  /*16f20*/  MOV R13, R8 ;  /* 0x00000008000d7202 */ /* 0x000fe20000000f00 */
[----:B------:R-:W-:Y:S02]  /*16f30*/  IMAD.MOV.U32 R12, RZ, RZ, 0x4 ;  /* 0x00000004ff0c7424 */ /* 0x000fe400078e00ff */
[----:B------:R-:W-:-:S07]  /*16f40*/  IMAD.MOV.U32 R2, RZ, RZ, R14 ;  /* 0x000000ffff027224 */ /* 0x000fce00078e000e */
[----:B------:R-:W-:Y:S05]  /*16f50*/  WARPSYNC.COLLECTIVE R15, `(.L_x_15068) ;  /* 0x000000000f087348 */ /* 0x000fea0003c00000 */
[----:B------:R0:W1:Y:S02]  /*16f60*/  SHFL.IDX P6, R14, R13, R12, R11 ;  /* 0x0000000c0d0e7389 */ /* 0x00006400000c000b */
[----:B01----:R-:W-:Y:S01]  /*16f70*/  ENDCOLLECTIVE ;  /* 0x000000000000791b */ /* 0x003fe20003800000 */
.L_x_15068:
        /* <DEDUP_REMOVED lines=11> */
.L_x_15069:
[----:B------:R-:W-:Y:S01]  /*17030*/  MOV R13, R8 ;  /* 0x00000008000d7202 */ /* 0x000fe20000000f00 */
[----:B------:R-:W-:Y:S02]  /*17040*/  IMAD.MOV.U32 R12, RZ, RZ, 0x5 ;  /* 0x00000005ff0c7424 */ /* 0x000fe400078e00ff */
[----:B------:R-:W-:-:S07]  /*17050*/  IMAD.MOV.U32 R2, RZ, RZ, R14 ;  /* 0x000000ffff027224 */ /* 0x000fce00078e000e */
[----:B------:R-:W-:Y:S05]  /*17060*/  WARPSYNC.COLLECTIVE R15, `(.L_x_15070) ;  /* 0x000000000f087348 */ /* 0x000fea0003c00000 */
[----:B------:R0:W1:Y:S02]  /*17070*/  SHFL.IDX P6, R14, R13, R12, R11 ;  /* 0x0000000c0d0e7389 */ /* 0x00006400000c000b */
[----:B01----:R-:W-:Y:S01]  /*17080*/  ENDCOLLECTIVE ;  /* 0x000000000000791b */ /* 0x003fe20003800000 */
.L_x_15070:
        /* <DEDUP_REMOVED lines=11> */
.L_x_15071:
[----:B------:R-:W-:Y:S05]  /*17140*/  BRA `(.L_x_15072) ;  /* 0xffffffb4003c7947 */ /* 0x000fea000383ffff */
.L_x_14953:
[----:B----4-:R4:W0:Y:S02]  /*17150*/  SYNCS.PHASECHK.TRANS64.TRYWAIT P0, [R10+URZ+0x32460], R20 ;  /* 0x032460140a0075a7 */ /* 0x010824000800017f */
[----:B0-----:R-:W-:Y:S05]  /*17160*/  @!P0 NANOSLEEP.SYNCS 0x989680 ;  /* 0x009896800000895d */ /* 0x001fea0003900000 */
[----:B------:R-:W0:Y:S02]  /*17170*/  @!P0 SYNCS.PHASECHK.TRANS64 P0, [R10+URZ+0x32460], R20 ;  /* 0x032460140a0085a7 */ /* 0x000e24000800007f */
[----:B0-----:R-:W-:Y:S05]  /*17180*/  @!P0 BRA `(.L_x_14953) ;  /* 0xfffffffc00f08947 */ /* 0x001fea000383ffff */
[----:B------:R-:W-:Y:S05]  /*17190*/  BRA `(.L_x_15073) ;  /* 0xffffffb400887947 */ /* 0x000fea000383ffff */
.L_x_14954:
[----:B------:R-:W-:Y:S01]  /*171a0*/  BSSY B1, `(.L_x_15074) ;  /* 0x0000008000017945 */ /* 0x000fe20003800000 */
[----:B------:R-:W-:Y:S01]  /*171b0*/  IMAD.MOV.U32 R13, RZ, RZ, R25 ;  /* 0x000000ffff0d7224 */ /* 0x000fe200078e0019 */
[----:B------:R-:W-:Y:S01]  /*171c0*/  MOV R11, 0x181f ;  /* 0x0000181f000b7802 */ /* 0x000fe20000000f00 */
[----:B------:R-:W-:Y:S02]  /*171d0*/  IMAD.MOV.U32 R12, RZ, RZ, RZ ;  /* 0x000000ffff0c7224 */ /* 0x000fe400078e00ff */
[----:B------:R-:W-:-:S07]  /*171e0*/  IMAD.MOV.U32 R15, RZ, RZ, -0x1 ;  /* 0xffffffffff0f7424 */ /* 0x000fce00078e00ff */
[----:B---3--:R-:W-:Y:S05]  /*171f0*/  WARPSYNC.COLLECTIVE R15, `(.L_x_15075) ;  /* 0x000000000f087348 */ /* 0x008fea0003c00000 */
[----:B------:R0:W1:Y:S02]  /*17200*/  SHFL.IDX P6, R14, R13, R12, R11 ;  /* 0x0000000c0d0e7389 */ /* 0x00006400000c000b */
[----:B01-3--:R-:W-:Y:S01]  /*17210*/  ENDCOLLECTIVE ;  /* 0x000000000000791b */ /* 0x00bfe20003800000 */
.L_x_15075:
[----:B------:R-:W-:Y:S05]  /*17220*/  BSYNC B1 ;  /* 0x0000000000017941 */ /* 0x000fea0003800000 */
.L_x_15074:
        /* <DEDUP_REMOVED lines=9> */
.L_x_15076:
[----:B------:R-:W-:Y:S02]  /*172c0*/  IMAD.MOV.U32 R13, RZ, RZ, R25 ;  /* 0x000000ffff0d7224 */ /* 0x000fe400078e0019 */
[----:B------:R-:W-:Y:S01]  /*172d0*/  IMAD.MOV.U32 R12, RZ, RZ, 0x1 ;  /* 0x00000001ff0c7424 */ /* 0x000fe200078e00ff */
[----:B------:R-:W-:-:S13]  /*172e0*/  IADD3 R2, P0, R14, R0, RZ ;  /* 0x000000000e027210 */ /* 0x000fda0007f1e0ff */
[----:B------:R-:W-:Y:S05]  /*172f0*/  WARPSYNC.COLLECTIVE R15, `(.L_x_15077) ;  /* 0x000000000f087348 */ /* 0x000fea0003c00000 */
[----:B------:R0:W1:Y:S02]  /*17300*/  SHFL.IDX P6, R14, R13, R12, R11 ;  /* 0x0000000c0d0e7389 */ /* 0x00006400000c000b */
[----:B01----:R-:W-:Y:S01]  /*17310*/  ENDCOLLECTIVE ;  /* 0x000000000000791b */ /* 0x003fe20003800000 */
.L_x_15077:
        /* <DEDUP_REMOVED lines=13> */
.L_x_15078:
[----:B------:R-:W-:Y:S02]  /*173f0*/  IMAD.MOV.U32 R13, RZ, RZ, R25 ;  /* 0x000000ffff0d7224 */ /* 0x000fe400078e0019 */
[----:B------:R-:W-:Y:S01]  /*17400*/  IMAD.MOV.U32 R12, RZ, RZ, 0x2 ;  /* 0x00000002ff0c7424 */ /* 0x000fe200078e00ff */
[----:B------:R-:W-:-:S13]  /*17410*/  IADD3 R2, P0, R14, R0, RZ ;  /* 0x000000000e027210 */ /* 0x000fda0007f1e0ff */
[----:B------:R-:W-:Y:S05]  /*17420*/  WARPSYNC.COLLECTIVE R15, `(.L_x_15079) ;  /* 0x000000000f087348 */ /* 0x000fea0003c00000 */
[----:B------:R0:W1:Y:S02]  /*17430*/  SHFL.IDX P6, R14, R13, R12, R11 ;  /* 0x0000000c0d0e7389 */ /* 0x00006400000c000b */
[----:B01----:R-:W-:Y:S01]  /*17440*/  ENDCOLLECTIVE ;  /* 0x000000000000791b */ /* 0x003fe20003800000 */
.L_x_15079:
        /* <DEDUP_REMOVED lines=13> */
.L_x_15080:
[----:B------:R-:W-:Y:S02]  /*17520*/  IMAD.MOV.U32 R13, RZ, RZ, R25 ;  /* 0x000000ffff0d7224 */ /* 0x000fe400078e0019 */
[----:B------:R-:W-:Y:S01]  /*17530*/  IMAD.MOV.U32 R12, RZ, RZ, 0x3 ;  /* 0x00000003ff0c7424 */ /* 0x000fe200078e00ff */
[----:B------:R-:W-:-:S07]  /*17540*/  MOV R8, R14 ;  /* 0x0000000e00087202 */ /* 0x000fce0000000f00 */
[----:B------:R-:W-:Y:S05]  /*17550*/  WARPSYNC.COLLECTIVE R15, `(.L_x_15081) ;  /* 0x000000000f087348 */ /* 0x000fea0003c00000 */
[----:B------:R0:W1:Y:S02]  /*17560*/  SHFL.IDX P6, R14, R13, R12, R11 ;  /* 0x0000000c0d0e7389 */ /* 0x00006400000c000b */
[----:B01----:R-:W-:Y:S01]  /*17570*/  ENDCOLLECTIVE ;  /* 0x000000000000791b */ /* 0x003fe20003800000 */
.L_x_15081:
        /* <DEDUP_REMOVED lines=14> */
.L_x_15082:
[----:B------:R-:W-:Y:S02]  /*17660*/  IMAD.MOV.U32 R13, RZ, RZ, R25 ;  /* 0x000000ffff0d7224 */ /* 0x000fe400078e0019 */
[----:B------:R-:W-:Y:S01]  /*17670*/  IMAD.MOV.U32 R12, RZ, RZ, 0x4 ;  /* 0x00000004ff0c7424 */ /* 0x000fe200078e00ff */
[----:B------:R-:W-:-:S13]  /*17680*/  IADD3 R2, P0, R14, R0, RZ ;  /* 0x000000000e027210 */ /* 0x000fda0007f1e0ff */
[----:B------:R-:W-:Y:S05]  /*17690*/  WARPSYNC.COLLECTIVE R15, `(.L_x_15083) ;  /* 0x000000000f087348 */ /* 0x000fea0003c00000 */
[----:B------:R0:W1:Y:S02]  /*176a0*/  SHFL.IDX P6, R14, R13, R12, R11 ;  /* 0x0000000c0d0e7389 */ /* 0x00006400000c000b */
[----:B01----:R-:W-:Y:S01]  /*176b0*/  ENDCOLLECTIVE ;  /* 0x000000000000791b */ /* 0x003fe20003800000 */
.L_x_15083:
        /* <DEDUP_REMOVED lines=13> */
.L_x_15084:
[----:B------:R-:W-:Y:S01]  /*17790*/  MOV R13, R25 ;  /* 0x00000019000d7202 */ /* 0x000fe20000000f00 */
[----:B------:R-:W-:Y:S01]  /*177a0*/  IMAD.MOV.U32 R12, RZ, RZ, 0x5 ;  /* 0x00000005ff0c7424 */ /* 0x000fe200078e00ff */
[----:B------:R-:W-:-:S13]  /*177b0*/  IADD3 R2, P0, R14, R0, RZ ;  /* 0x000000000e027210 */ /* 0x000fda0007f1e0ff */
[----:B------:R-:W-:Y:S05]  /*177c0*/  WARPSYNC.COLLECTIVE R15, `(.L_x_15085) ;  /* 0x000000000f087348 */ /* 0x000fea0003c00000 */
[----:B------:R0:W1:Y:S02]  /*177d0*/  SHFL.IDX P6, R14, R13, R12, R11 ;  /* 0x0000000c0d0e7389 */ /* 0x00006400000c000b */
[----:B01----:R-:W-:Y:S01]  /*177e0*/  ENDCOLLECTIVE ;  /* 0x000000000000791b */ /* 0x003fe20003800000 */
.L_x_15085:
        /* <DEDUP_REMOVED lines=13> */
.L_x_15086:
[----:B------:R-:W-:Y:S05]  /*178c0*/  BRA `(.L_x_15087) ;  /* 0xffffffb000d07947 */ /* 0x000fea000383ffff */
.L_x_14962:
        /* <DEDUP_REMOVED lines=8> */
.L_x_15089:
[----:B------:R-:W-:Y:S05]  /*17950*/  BSYNC B0 ;  /* 0x0000000000007941 */ /* 0x000fea0003800000 */
.L_x_15088:
        /* <DEDUP_REMOVED lines=9> */
.L_x_15090:
        /* <DEDUP_REMOVED lines=18> */
.L_x_15091:
[----:B------:R-:W-:Y:S01]  /*17b10*/  IMAD.MOV.U32 R12, RZ, RZ, 0x2 ;  /* 0x00000002ff0c7424 */ /* 0x000fe200078e00ff */
[----:B------:R-:W-:-:S05]  /*17b20*/  SEL R6, R14, RZ, P1 ;  /* 0x000000ff0e067207 */ /* 0x000fca0000800000 */
[----:B------:R-:W-:-:S04]  /*17b30*/  IMAD.IADD R6, R5, 0x1, R6 ;  /* 0x0000000105067824 */ /* 0x000fc800078e0206 */
[----:B------:R-:W-:-:S07]  /*17b40*/  IMAD.MOV.U32 R13, RZ, RZ, R6 ;  /* 0x000000ffff0d7224 */ /* 0x000fce00078e0006 */
[----:B------:R-:W-:Y:S05]  /*17b50*/  WARPSYNC.COLLECTIVE R15, `(.L_x_15092) ;  /* 0x000000000f087348 */ /* 0x000fea0003c00000 */
[----:B------:R0:W1:Y:S02]  /*17b60*/  SHFL.UP P6, R14, R13, R12, R11 ;  /* 0x0400000c0d0e7389 */ /* 0x00006400000c000b */
[----:B01----:R-:W-:Y:S01]  /*17b70*/  ENDCOLLECTIVE ;  /* 0x000000000000791b */ /* 0x003fe20003800000 */
.L_x_15092:
[----:B------:R-:W-:Y:S02]  /*17b80*/  MOV R12, 0x4 ;  /* 0x00000004000c7802 */ /* 0x000fe40000000f00 */
[----:B------:R-:W-:-:S05]  /*17b90*/  SEL R7, R14, RZ, P2 ;  /* 0x000000ff0e077207 */ /* 0x000fca0001000000 */
[----:B------:R-:W-:-:S04]  /*17ba0*/  IMAD.IADD R7, R6, 0x1, R7 ;  /* 0x0000000106077824 */ /* 0x000fc800078e0207 */
[----:B------:R-:W-:-:S07]  /*17bb0*/  IMAD.MOV.U32 R13, RZ, RZ, R7 ;  /* 0x000000ffff0d7224 */ /* 0x000fce00078e0007 */
[----:B------:R-:W-:Y:S05]  /*17bc0*/  WARPSYNC.COLLECTIVE R15, `(.L_x_15093) ;  /* 0x000000000f087348 */ /* 0x000fea0003c00000 */
[----:B------:R0:W1:Y:S02]  /*17bd0*/  SHFL.UP P6, R14, R13, R12, R11 ;  /* 0x0400000c0d0e7389 */ /* 0x00006400000c000b */
[----:B01----:R-:W-:Y:S01]  /*17be0*/  ENDCOLLECTIVE ;  /* 0x000000000000791b */ /* 0x003fe20003800000 */
.L_x_15093:
[----:B------:R-:W-:Y:S01]  /*17bf0*/  IMAD.MOV.U32 R12, RZ, RZ, 0x8 ;  /* 0x00000008ff0c7424 */ /* 0x000fe200078e00ff */
[----:B------:R-:W-:-:S05]  /*17c00*/  SEL R2, R14, RZ, P3 ;  /* 0x000000ff0e027207 */ /* 0x000fca0001800000 */
[----:B------:R-:W-:-:S04]  /*17c10*/  IMAD.IADD R2, R7, 0x1, R2 ;  /* 0x0000000107027824 */ /* 0x000fc800078e0202 */
[----:B------:R-:W-:-:S07]  /*17c20*/  IMAD.MOV.U32 R13, RZ, RZ, R2 ;  /* 0x000000ffff0d7224 */ /* 0x000fce00078e0002 */
[----:B------:R-:W-:Y:S05]  /*17c30*/  WARPSYNC.COLLECTIVE R15, `(.L_x_15094) ;  /* 0x000000000f087348 */ /* 0x000fea0003c00000 */
[----:B------:R0:W1:Y:S02]  /*17c40*/  SHFL.UP P6, R14, R13, R12, R11 ;  /* 0x0400000c0d0e7389 */ /* 0x00006400000c000b */
[----:B01----:R-:W-:Y:S01]  /*17c50*/  ENDCOLLECTIVE ;  /* 0x000000000000791b */ /* 0x003fe20003800000 */
.L_x_15094:
[----:B------:R-:W-:Y:S02]  /*17c60*/  MOV R12, 0x10 ;  /* 0x00000010000c7802 */ /* 0x000fe40000000f00 */
[----:B------:R-:W-:-:S05]  /*17c70*/  SEL R3, R14, RZ, P4 ;  /* 0x000000ff0e037207 */ /* 0x000fca0002000000 */
[----:B------:R-:W-:-:S04]  /*17c80*/  IMAD.IADD R3, R2, 0x1, R3 ;  /* 0x0000000102037824 */ /* 0x000fc800078e0203 */
[----:B------:R-:W-:-:S07]  /*17c90*/  IMAD.MOV.U32 R13, RZ, RZ, R3 ;  /* 0x000000ffff0d7224 */ /* 0x000fce00078e0003 */
[----:B------:R-:W-:Y:S05]  /*17ca0*/  WARPSYNC.COLLECTIVE R15, `(.L_x_15095) ;  /* 0x000000000f087348 */ /* 0x000fea0003c00000 */
[----:B------:R0:W1:Y:S02]  /*17cb0*/  SHFL.UP P6, R14, R13, R12, R11 ;  /* 0x0400000c0d0e7389 */ /* 0x00006400000c000b */
[----:B01----:R-:W-:Y:S01]  /*17cc0*/  ENDCOLLECTIVE ;  /* 0x000000000000791b */ /* 0x003fe20003800000 */
.L_x_15095:
        /* <DEDUP_REMOVED lines=8> */
.L_x_15096:
[----:B------:R-:W-:Y:S05]  /*17d50*/  BRA `(.L_x_15097) ;  /* 0xffffffb400287947 */ /* 0x000fea000383ffff */
.L_x_14967:
[----:B------:R-:W-:Y:S01]  /*17d60*/  BSSY B0, `(.L_x_15098) ;  /* 0x0000008000007945 */ /* 0x000fe20003800000 */
[----:B-----5:R-:W-:Y:S01]  /*17d70*/  IMAD.MOV.U32 R13, RZ, RZ, R5 ;  /* 0x000000ffff0d7224 */ /* 0x020fe200078e0005 */
[----:B------:R-:W-:Y:S01]  /*17d80*/  MOV R12, 0x1 ;  /* 0x00000001000c7802 */ /* 0x000fe20000000f00 */
[----:B------:R-:W-:Y:S02]  /*17d90*/  IMAD.MOV.U32 R11, RZ, RZ, RZ ;  /* 0x000000ffff0b7224 */ /* 0x000fe400078e00ff */
[----:B------:R-:W-:-:S07]  /*17da0*/  IMAD.MOV.U32 R15, RZ, RZ, -0x1 ;  /* 0xffffffffff0f7424 */ /* 0x000fce00078e00ff */
[----:B01234-:R-:W-:Y:S05]  /*17db0*/  WARPSYNC.COLLECTIVE R15, `(.L_x_15099) ;  /* 0x000000000f087348 */ /* 0x01ffea0003c00000 */
[----:B------:R0:W0:Y:S02]  /*17dc0*/  SHFL.UP P6, R14, R13, R12, R11 ;  /* 0x0400000c0d0e7389 */ /* 0x00002400000c000b */
[----:B01234-:R-:W-:Y:S01]  /*17dd0*/  ENDCOLLECTIVE ;  /* 0x000000000000791b */ /* 0x01ffe20003800000 */
.L_x_15099:
[----:B------:R-:W-:Y:S05]  /*17de0*/  BSYNC B0 ;  /* 0x0000000000007941 */ /* 0x000fea0003800000 */
.L_x_15098:
        /* <DEDUP_REMOVED lines=8> */
.L_x_15100:
[----:B------:R-:W-:Y:S01]  /*17e70*/  IMAD.MOV.U32 R12, RZ, RZ, 0x4 ;  /* 0x00000004ff0c7424 */ /* 0x000fe200078e00ff */
[----:B------:R-:W-:-:S05]  /*17e80*/  SEL R2, R14, RZ, P2 ;  /* 0x000000ff0e027207 */ /* 0x000fca0001000000 */
[----:B------:R-:W-:-:S04]  /*17e90*/  IMAD.IADD R2, R13, 0x1, R2 ;  /* 0x000000010d027824 */ /* 0x000fc800078e0202 */
[----:B------:R-:W-:-:S07]  /*17ea0*/  IMAD.MOV.U32 R13, RZ, RZ, R2 ;  /* 0x000000ffff0d7224 */ /* 0x000fce00078e0002 */
[----:B------:R-:W-:Y:S05]  /*17eb0*/  WARPSYNC.COLLECTIVE R15, `(.L_x_15101) ;  /* 0x000000000f087348 */ /* 0x000fea0003c00000 */
[----:B------:R0:W1:Y:S02]  /*17ec0*/  SHFL.UP P6, R14, R13, R12, R11 ;  /* 0x0400000c0d0e7389 */ /* 0x00006400000c000b */
[----:B01----:R-:W-:Y:S01]  /*17ed0*/  ENDCOLLECTIVE ;  /* 0x000000000000791b */ /* 0x003fe20003800000 */
.L_x_15101:
[----:B------:R-:W-:Y:S02]  /*17ee0*/  MOV R12, 0x8 ;  /* 0x00000008000c7802 */ /* 0x000fe40000000f00 */
[----:B------:R-:W-:-:S05]  /*17ef0*/  SEL R3, R14, RZ, P3 ;  /* 0x000000ff0e037207 */ /* 0x000fca0001800000 */
[----:B------:R-:W-:-:S04]  /*17f00*/  IMAD.IADD R3, R2, 0x1, R3 ;  /* 0x0000000102037824 */ /* 0x000fc800078e0203 */
[----:B------:R-:W-:-:S07]  /*17f10*/  IMAD.MOV.U32 R13, RZ, RZ, R3 ;  /* 0x000000ffff0d7224 */ /* 0x000fce00078e0003 */
[----:B------:R-:W-:Y:S05]  /*17f20*/  WARPSYNC.COLLECTIVE R15, `(.L_x_15102) ;  /* 0x000000000f087348 */ /* 0x000fea0003c00000 */
[----:B------:R0:W1:Y:S02]  /*17f30*/  SHFL.UP P6, R14, R13, R12, R11 ;  /* 0x0400000c0d0e7389 */ /* 0x00006400000c000b */
[----:B01----:R-:W-:Y:S01]  /*17f40*/  ENDCOLLECTIVE ;  /* 0x000000000000791b */ /* 0x003fe20003800000 */
.L_x_15102:
[----:B------:R-:W-:Y:S01]  /*17f50*/  IMAD.MOV.U32 R12, RZ, RZ, 0x10 ;  /* 0x00000010ff0c7424 */ /* 0x000fe200078e00ff */
[----:B------:R-:W-:-:S05]  /*17f60*/  SEL R4, R14, RZ, P4 ;  /* 0x000000ff0e047207 */ /* 0x000fca0002000000 */
[----:B------:R-:W-:-:S04]  /*17f70*/  IMAD.IADD R4, R3, 0x1, R4 ;  /* 0x0000000103047824 */ /* 0x000fc800078e0204 */
[----:B------:R-:W-:-:S07]  /*17f80*/  IMAD.MOV.U32 R13, RZ, RZ, R4 ;  /* 0x000000ffff0d7224 */ /* 0x000fce00078e0004 */
[----:B------:R-:W-:Y:S05]  /*17f90*/  WARPSYNC.COLLECTIVE R15, `(.L_x_15103) ;  /* 0x000000000f087348 */ /* 0x000fea0003c00000 */
[----:B------:R0:W1:Y:S02]  /*17fa0*/  SHFL.UP P6, R14, R13, R12, R11 ;  /* 0x0400000c0d0e7389 */ /* 0x00006400000c000b */
[----:B01----:R-:W-:Y:S01]  /*17fb0*/  ENDCOLLECTIVE ;  /* 0x000000000000791b */ /* 0x003fe20003800000 */
.L_x_15103:
        /* <DEDUP_REMOVED lines=8> */
.L_x_15104:
[----:B------:R-:W-:Y:S05]  /*18040*/  BRA `(.L_x_15105) ;  /* 0xffffffb400087947 */ /* 0x000fea000383ffff */
.L_x_14969:
[----:B------:R-:W-:Y:S01]  /*18050*/  BSSY B0, `(.L_x_15106) ;  /* 0x0000006000007945 */ /* 0x000fe20003800000 */
[----:B------:R-:W-:Y:S01]  /*18060*/  PLOP3.LUT P6, PT, P6, PT, PT, 0x8, 0x0 ;  /* 0x000000000000781c */ /* 0x000fe200037ce170 */
[----:B------:R-:W-:-:S12]  /*18070*/  IMAD.MOV.U32 R15, RZ, RZ, -0x1 ;  /* 0xffffffffff0f7424 */ /* 0x000fd800078e00ff */
[----:B0123--:R-:W-:Y:S05]  /*18080*/  WARPSYNC.COLLECTIVE R15, `(.L_x_15107) ;  /* 0x000000000f087348 */ /* 0x00ffea0003c00000 */
[----:B------:R-:W-:Y:S01]  /*18090*/  VOTE.ANY R14, PT, P6 ;  /* 0x00000000000e7806 */ /* 0x000fe200030e0100 */
[----:B0123--:R-:W-:Y:S06]  /*180a0*/  ENDCOLLECTIVE ;  /* 0x000000000000791b */ /* 0x00ffec0003800000 */
.L_x_15107:
[----:B------:R-:W-:Y:S05]  /*180b0*/  BSYNC B0 ;  /* 0x0000000000007941 */ /* 0x000fea0003800000 */
.L_x_15106:
        /* <DEDUP_REMOVED lines=9> */
.L_x_15108:
[----:B------:R-:W-:Y:S01]  /*18150*/  IMAD.MOV.U32 R5, RZ, RZ, R14 ;  /* 0x000000ffff057224 */ /* 0x000fe200078e000e */
[----:B------:R-:W-:Y:S06]  /*18160*/  BRA `(.L_x_15109) ;  /* 0xffffffb000f87947 */ /* 0x000fec000383ffff */
.L_x_14971:
[----:B------:R-:W-:Y:S01]  /*18170*/  BSSY B0, `(.L_x_15110) ;  /* 0x0000007000007945 */ /* 0x000fe20003800000 */
[----:B------:R-:W-:Y:S02]  /*18180*/  IMAD.MOV.U32 R13, RZ, RZ, R6 ;  /* 0x000000ffff0d7224 */ /* 0x000fe400078e0006 */
[----:B------:R-:W-:Y:S02]  /*18190*/  IMAD.MOV.U32 R11, RZ, RZ, 0x1f ;  /* 0x0000001fff0b7424 */ /* 0x000fe400078e00ff */
[----:B------:R-:W-:-:S07]  /*181a0*/  IMAD.MOV.U32 R15, RZ, RZ, -0x1 ;  /* 0xffffffffff0f7424 */ /* 0x000fce00078e00ff */
[----:B01234-:R-:W-:Y:S05]  /*181b0*/  WARPSYNC.COLLECTIVE R15, `(.L_x_15111) ;  /* 0x000000000f087348 */ /* 0x01ffea0003c00000 */
[----:B------:R0:W0:Y:S02]  /*181c0*/  SHFL.IDX P6, R14, R13, R12, R11 ;  /* 0x0000000c0d0e7389 */ /* 0x00002400000c000b */
[----:B01234-:R-:W-:Y:S01]  /*181d0*/  ENDCOLLECTIVE ;  /* 0x000000000000791b */ /* 0x01ffe20003800000 */
.L_x_15111:
[----:B------:R-:W-:Y:S05]  /*181e0*/  BSYNC B0 ;  /* 0x0000000000007941 */ /* 0x000fea0003800000 */
.L_x_15110:
[----:B------:R-:W-:Y:S05]  /*181f0*/  BRA `(.L_x_14970) ;  /* 0xffffffb000f07947 */ /* 0x000fea000383ffff */
.L_x_14975:
[----:B0-----:R0:W4:Y:S02]  /*18200*/  SYNCS.PHASECHK.TRANS64.TRYWAIT P0, [R5+URZ+0x32420], R0 ;  /* 0x03242000050075a7 */ /* 0x001124000800017f */
[----:B----4-:R-:W-:Y:S05]  /*18210*/  @!P0 NANOSLEEP.SYNCS 0x989680 ;  /* 0x009896800000895d */ /* 0x010fea0003900000 */
[----:B------:R-:W4:Y:S02]  /*18220*/  @!P0 SYNCS.PHASECHK.TRANS64 P0, [R5+URZ+0x32420], R0 ;  /* 0x03242000050085a7 */ /* 0x000f24000800007f */
[----:B----4-:R-:W-:Y:S05]  /*18230*/  @!P0 BRA `(.L_x_14975) ;  /* 0xfffffffc00f08947 */ /* 0x010fea000383ffff */
[----:B------:R-:W-:Y:S05]  /*18240*/  BRA `(.L_x_15112) ;  /* 0xffffffb800687947 */ /* 0x000fea000383ffff */
.L_x_14976:
[----:B------:R-:W4:Y:S01]  /*18250*/  S2R R2, SR_TID.X ;  /* 0x0000000000027919 */ /* 0x000f220000002100 */
[----:B------:R-:W-:Y:S01]  /*18260*/  BSSY B0, `(.L_x_15113) ;  /* 0x000000a000007945 */ /* 0x000fe20003800000 */
[----:B------:R-:W-:Y:S02]  /*18270*/  IMAD.MOV.U32 R12, RZ, RZ, RZ ;  /* 0x000000ffff0c7224 */ /* 0x000fe400078e00ff */
[----:B------:R-:W-:Y:S02]  /*18280*/  IMAD.MOV.U32 R11, RZ, RZ, 0x1f ;  /* 0x0000001fff0b7424 */ /* 0x000fe400078e00ff */
[----:B------:R-:W-:Y:S01]  /*18290*/  IMAD.MOV.U32 R15, RZ, RZ, -0x1 ;  /* 0xffffffffff0f7424 */ /* 0x000fe200078e00ff */
[----:B----4-:R-:W-:-:S04]  /*182a0*/  SHF.R.U32.HI R2, RZ, 0x5, R2 ;  /* 0x00000005ff027819 */ /* 0x010fc80000011602 */
[----:B------:R-:W-:-:S04]  /*182b0*/  LOP3.LUT R2, R2, 0x3, RZ, 0xc0, !PT ;  /* 0x0000000302027812 */ /* 0x000fc800078ec0ff */
[----:B------:R-:W-:-:S07]  /*182c0*/  MOV R13, R2 ;  /* 0x00000002000d7202 */ /* 0x000fce0000000f00 */
[----:B0123--:R-:W-:Y:S05]  /*182d0*/  WARPSYNC.COLLECTIVE R15, `(.L_x_15114) ;  /* 0x000000000f087348 */ /* 0x00ffea0003c00000 */
[----:B------:R4:W0:Y:S02]  /*182e0*/  SHFL.IDX P6, R14, R13, R12, R11 ;  /* 0x0000000c0d0e7389 */ /* 0x00082400000c000b */
[----:B01234-:R-:W-:Y:S01]  /*182f0*/  ENDCOLLECTIVE ;  /* 0x000000000000791b */ /* 0x01ffe20003800000 */
.L_x_15114:
[----:B------:R-:W-:Y:S05]  /*18300*/  BSYNC B0 ;  /* 0x0000000000007941 */ /* 0x000fea0003800000 */
.L_x_15113:
[----:B------:R-:W-:Y:S05]  /*18310*/  BRA `(.L_x_15115) ;  /* 0xffffffb800507947 */ /* 0x000fea000383ffff */
.L_x_14979:
[----:B------:R-:W-:Y:S01]  /*18320*/  BSSY B1, `(.L_x_15116) ;  /* 0x0000006000017945 */ /* 0x000fe20003800000 */
[----:B------:R-:W-:-:S07]  /*18330*/  IMAD.MOV.U32 R15, RZ, RZ, -0x1 ;  /* 0xffffffffff0f7424 */ /* 0x000fce00078e00ff */
[----:B0123--:R-:W-:Y:S05]  /*18340*/  WARPSYNC.COLLECTIVE R15, `(.L_x_15117) ;  /* 0x000000000f0c7348 */ /* 0x00ffea0003c00000 */
[----:B------:R-:W-:Y:S02]  /*18350*/  ELECT P6, UR62, PT ;  /* 0x00000000003e782f */ /* 0x000fe400038c0000 */
[----:B------:R-:W-:Y:S01]  /*18360*/  MOV R14, UR62 ;  /* 0x0000003e000e7c02 */ /* 0x000fe20008000f00 */
[----:B0123--:R-:W-:Y:S10]  /*18370*/  ENDCOLLECTIVE ;  /* 0x000000000000791b */ /* 0x00fff40003800000 */
.L_x_15117:
[----:B------:R-:W-:Y:S05]  /*18380*/  BSYNC B1 ;  /* 0x0000000000017941 */ /* 0x000fea0003800000 */
.L_x_15116:
[----:B------:R-:W-:Y:S05]  /*18390*/  BRA `(.L_x_15118) ;  /* 0xffffffb800487947 */ /* 0x000fea000383ffff */
.L_x_14981:
[----:B0-----:R0:W4:Y:S02]  /*183a0*/  SYNCS.PHASECHK.TRANS64.TRYWAIT P1, [R3+URZ+0x32440], R2 ;  /* 0x03244002030075a7 */ /* 0x001124000802017f */
[----:B----4-:R-:W-:Y:S05]  /*183b0*/  @!P1 NANOSLEEP.SYNCS 0x989680 ;  /* 0x009896800000995d */ /* 0x010fea0003900000 */
[----:B------:R-:W4:Y:S02]  /*183c0*/  @!P1 SYNCS.PHASECHK.TRANS64 P1, [R3+URZ+0x32440], R2 ;  /* 0x03244002030095a7 */ /* 0x000f24000802007f */
[----:B----4-:R-:W-:Y:S05]  /*183d0*/  @!P1 BRA `(.L_x_14981) ;  /* 0xfffffffc00f09947 */ /* 0x010fea000383ffff */
[----:B------:R-:W-:Y:S05]  /*183e0*/  BRA `(.L_x_15119) ;  /* 0xffffffb800707947 */ /* 0x000fea000383ffff */
.L_x_14983:
[----:B----4-:R4:W0:Y:S02]  /*183f0*/  SYNCS.PHASECHK.TRANS64.TRYWAIT P1, [R5+URZ+0x32440], R0 ;  /* 0x03244000050075a7 */ /* 0x010824000802017f */
[----:B0-----:R-:W-:Y:S05]  /*18400*/  @!P1 NANOSLEEP.SYNCS 0x989680 ;  /* 0x009896800000995d */ /* 0x001fea0003900000 */
[----:B------:R-:W0:Y:S02]  /*18410*/  @!P1 SYNCS.PHASECHK.TRANS64 P1, [R5+URZ+0x32440], R0 ;  /* 0x03244000050095a7 */ /* 0x000e24000802007f */
[----:B0-----:R-:W-:Y:S05]  /*18420*/  @!P1 BRA `(.L_x_14983) ;  /* 0xfffffffc00f09947 */ /* 0x001fea000383ffff */
[----:B------:R-:W-:Y:S05]  /*18430*/  BRA `(.L_x_15120) ;  /* 0xffffffb8007c7947 */ /* 0x000fea000383ffff */
.L_x_14985:
[----:B------:R0:W0:Y:S02]  /*18440*/  SYNCS.PHASECHK.TRANS64.TRYWAIT P1, [R3+URZ+0x32460], R2 ;  /* 0x03246002030075a7 */ /* 0x000024000802017f */
[----:B0-----:R-:W-:Y:S05]  /*18450*/  @!P1 NANOSLEEP.SYNCS 0x989680 ;  /* 0x009896800000995d */ /* 0x001fea0003900000 */
[----:B------:R-:W0:Y:S02]  /*18460*/  @!P1 SYNCS.PHASECHK.TRANS64 P1, [R3+URZ+0x32460], R2 ;  /* 0x03246002030095a7 */ /* 0x000e24000802007f */
[----:B0-----:R-:W-:Y:S05]  /*18470*/  @!P1 BRA `(.L_x_14985) ;  /* 0xfffffffc00f09947 */ /* 0x001fea000383ffff */
[----:B------:R-:W-:Y:S05]  /*18480*/  BRA `(.L_x_15121) ;  /* 0xffffffb800787947 */ /* 0x000fea000383ffff */
.L_x_15122:
        /* <DEDUP_REMOVED lines=15> */
.L_x_15685:


//--------------------- .text._ZN7cutlass13device_kernelIN5flash11enable_sm90INS1_16FlashAttnFwdSm90INS1_25CollectiveMainloopFwdSm90ILi2EN4cute5tupleIJNS5_1CILi1EEES8_S8_EEENS6_IJNS7_ILi128EEENS7_ILi96EEENS7_ILi64EEEEEELi256ENS_10bfloat16_tEfNS_4arch4Sm90ELb1ELb0ELb1ELb1ELb1ELb1ELb1ELb1ELb0ELb1ELb0ELb0EEENS1_21CollectiveEpilogueFwdINS6_IJSA_NS7_ILi256EEESB_EEES9_SE_SG_Li256ELb1ELb1ELb0ELb0EEENS1_36VarlenDynamicPersistentTileSchedulerILi128ELi96ELi256ELi128ELb0ELb1ELb1ELb1ELb1ELb1EEEEEEEEEvNT_6ParamsE --------------------------
	.section	.text._ZN7cutlass13device_kernelIN5flash11enable_sm90INS1_16FlashAttnFwdSm90INS1_25CollectiveMainloopFwdSm90ILi2EN4cute5tupleIJNS5_1CILi1EEES8_S8_EEENS6_IJNS7_ILi128EEENS7_ILi96EEENS7_ILi64EEEEEELi256ENS_10bfloat16_tEfNS_4arch4Sm90ELb1ELb0ELb1ELb1ELb1ELb1ELb1ELb1ELb0ELb1ELb0ELb0EEENS1_21CollectiveEpilogueFwdINS6_IJSA_NS7_ILi256EEESB_EEES9_SE_SG_Li256ELb1ELb1ELb0ELb0EEENS1_36VarlenDynamicPersistentTileSchedulerILi128ELi96ELi256ELi128ELb0ELb1ELb1ELb1ELb1ELb1EEEEEEEEEvNT_6ParamsE,"ax",@progbits
	.align	128
.text._ZN7cutlass13device_kernelIN5flash11enable_sm90INS1_16FlashAttnFwdSm90INS1_25CollectiveMainloopFwdSm90ILi2EN4cute5tupleIJNS5_1CILi1EEES8_S8_EEENS6_IJNS7_ILi128EEENS7_ILi96EEENS7_ILi64EEEEEELi256ENS_10bfloat16_tEfNS_4arch4Sm90ELb1ELb0ELb1ELb1ELb1ELb1ELb1ELb1ELb0ELb1ELb0ELb0EEENS1_21CollectiveEpilogueFwdINS6_IJSA_NS7_ILi256EEESB_EEES9_SE_SG_Li256ELb1ELb1ELb0ELb0EEENS1_36VarlenDynamicPersistentTileSchedulerILi128ELi96ELi256ELi128ELb0ELb1ELb1ELb1ELb1ELb1EEEEEEEEEvNT_6ParamsE:
        .type           _ZN7cutlass13device_kernelIN5flash11enable_sm90INS1_16FlashAttnFwdSm90INS1_25CollectiveMainloopFwdSm90ILi2EN4cute5tupleIJNS5_1CILi1EEES8_S8_EEENS6_IJNS7_ILi128EEENS7_ILi96EEENS7_ILi64EEEEEELi256ENS_10bfloat16_tEfNS_4arch4Sm90ELb1ELb0ELb1ELb1ELb1ELb1ELb1ELb1ELb0ELb1ELb0ELb0EEENS1_21CollectiveEpilogueFwdINS6_IJSA_NS7_ILi256EEESB_EEES9_SE_SG_Li256ELb1ELb1ELb0ELb0EEENS1_36VarlenDynamicPersistentTileSchedulerILi128ELi96ELi256ELi128ELb0ELb1ELb1ELb1ELb1ELb1EEEEEEEEEvNT_6ParamsE,@function
        .size           _ZN7cutlass13device_kernelIN5flash11enable_sm90INS1_16FlashAttnFwdSm90INS1_25CollectiveMainloopFwdSm90ILi2EN4cute5tupleIJNS5_1CILi1EEES8_S8_EEENS6_IJNS7_ILi128EEENS7_ILi96EEENS7_ILi64EEEEEELi256ENS_10bfloat16_tEfNS_4arch4Sm90ELb1ELb0ELb1ELb1ELb1ELb1ELb1ELb1ELb0ELb1ELb0ELb0EEENS1_21CollectiveEpilogueFwdINS6_IJSA_NS7_ILi256EEESB_EEES9_SE_SG_Li256ELb1ELb1ELb0ELb0EEENS1_36VarlenDynamicPersistentTileSchedulerILi128ELi96ELi256ELi128ELb0ELb1ELb1ELb1ELb1ELb1EEEEEEEEEvNT_6ParamsE,(.L_x_15686 - _ZN7cutlass13device_kernelIN5flash11enable_sm90INS1_16FlashAttnFwdSm90INS1_25CollectiveMainloopFwdSm90ILi2EN4cute5tupleIJNS5_1CILi1EEES8_S8_EEENS6_IJNS7_ILi128EEENS7_ILi96EEENS7_ILi64EEEEEELi256ENS_10bfloat16_tEfNS_4arch4Sm90ELb1ELb0ELb1ELb1ELb1ELb1ELb1ELb1ELb0ELb1ELb0ELb0EEENS1_21CollectiveEpilogueFwdINS6_IJSA_NS7_ILi256EEESB_EEES9_SE_SG_Li256ELb1ELb1ELb0ELb0EEENS1_36VarlenDynamicPersistentTileSchedulerILi128ELi96ELi256ELi128ELb0ELb1ELb1ELb1ELb1ELb1EEEEEEEEEvNT_6ParamsE)
        .other          _ZN7cutlass13device_kernelIN5flash11enable_sm90INS1_16FlashAttnFwdSm90INS1_25CollectiveMainloopFwdSm90ILi2EN4cute5tupleIJNS5_1CILi1EEES8_S8_EEENS6_IJNS7_ILi128EEENS7_ILi96EEENS7_ILi64EEEEEELi256ENS_10bfloat16_tEfNS_4arch4Sm90ELb1ELb0ELb1ELb1ELb1ELb1ELb1ELb1ELb0ELb1ELb0ELb0EEENS1_21CollectiveEpilogueFwdINS6_IJSA_NS7_ILi256EEESB_EEES9_SE_SG_Li256ELb1ELb1ELb0ELb0EEENS1_36VarlenDynamicPersistentTileSchedulerILi128ELi96ELi256ELi128ELb0ELb1ELb1ELb1ELb1ELb1EEEEEEEEEvNT_6ParamsE,@"STO_CUDA_ENTRY STV_DEFAULT"
_ZN7cutlass13device_kernelIN5flash11enable_sm90INS1_16FlashAttnFwdSm90INS1_25CollectiveMainloopFwdSm90ILi2EN4cute5tupleIJNS5_1CILi1EEES8_S8_EEENS6_IJNS7_ILi128EEENS7_ILi96EEENS7_ILi64EEEEEELi256ENS_10bfloat16_tEfNS_4arch4Sm90ELb1ELb0ELb1ELb1ELb1ELb1ELb1ELb1ELb0ELb1ELb0ELb0EEENS1_21CollectiveEpilogueFwdINS6_IJSA_NS7_ILi256EEESB_EEES9_SE_SG_Li256ELb1ELb1ELb0ELb0EEENS1_36VarlenDynamicPersistentTileSchedulerILi128ELi96ELi256ELi128ELb0ELb1ELb1ELb1ELb1ELb1EEEEEEEEEvNT_6ParamsE:
[----:B------:R-:W0:Y:S02]  /*0000*/  LDC R1, c[0x0][0x28] ;  /* 0x00000a00ff017b82 */ /* 0x000e240000000800 */
[----:B0-----:R-:W-:Y:S01]  /*0010*/  VIADD R1, R1, 0xffffff00 ;  /* 0xffffff0001017836 */ /* 0x001fe20000000000 */
[----:B------:R-:W0:Y:S01]  /*0020*/  S2R R0, SR_TID.X ;  /* 0x0000000000007919 */ /* 0x000e220000002100 */
[----:B------:R-:W-:Y:S01]  /*0030*/  ELECT P0, URZ, PT ;  /* 0x00000000003f782f */ /* 0x000fe20003800000 */
[----:B------:R-:W-:Y:S01]  /*0040*/  BSSY B0, `(.L_x_15123) ;  /* 0x000000e000007945 */ /* 0x000fe20003800000 */
        /* <DEDUP_REMOVED lines=13> */
.L_x_15124:
[----:B------:R-:W-:Y:S05]  /*0120*/  BSYNC B0 ;  /* 0x0000000000007941 */ /* 0x000fea0003800000 */
.L_x_15123:
        /* <DEDUP_REMOVED lines=43> */
.L_x_15125:
        /* <DEDUP_REMOVED lines=22> */
.L_x_15126:
        /* <DEDUP_REMOVED lines=18> */
.L_x_15127:
        /* <DEDUP_REMOVED lines=22> */
.L_x_15128:
        /* <DEDUP_REMOVED lines=22> */
.L_x_15129:
[----:B------:R-:W-:Y:S01]  /*0920*/  PLOP3.LUT P0, PT, PT, PT, UP0, 0x80, 0x0 ;  /* 0x000000000000781c */ /* 0x000fe20003f0f008 */
[----:B------:R-:W-:Y:S01]  /*0930*/  UMOV UR36, 0x1 ;  /* 0x0000000100247882 */ /* 0x000fe20000000000 */
[----:B------:R-:W-:Y:S01]  /*0940*/  NOP ;  /* 0x0000000000007918 */ /* 0x000fe20000000000 */
[----:B------:R-:W-:Y:S01]  /*0950*/  USEL UR36, UR36, 0x2, !UP0 ;  /* 0x0000000224247887 */ /* 0x000fe2000c000000 */
[----:B------:R-:W-:Y:S01]  /*0960*/  BSSY B9, `(.L_x_15130) ;  /* 0x0001e07000097945 */ /* 0x000fe20003800000 */
[----:B------:R-:W-:Y:S01]  /*0970*/  ULDC.64 UR40, c[0x0][0x208] ;  /* 0x0000820000287ab9 */ /* 0x000fe20000000a00 */
[----:B0123--:R-:W-:Y:S07]  /*0980*/  BAR.SYNC.DEFER_BLOCKING 0x0 ;  /* 0x0000000000007b1d */ /* 0x00ffee0000010000 */
[----:B------:R-:W-:Y:S05]  /*0990*/  @!P0 BRA `(.L_x_15131) ;  /* 0x0000016400cc8947 */ /* 0x000fea0003800000 */
.L_x_15132:
[----:B------:R-:W-:-:S08]  /*09a0*/  NOP ;  /* 0x0000000000007918 */ /* 0x000fd00000000000 */
[----:B------:R-:W0:Y:S02]  /*09b0*/  USETMAXREG.TRY_ALLOC.CTAPOOL UP0, 0xe8 ;  /* 0x000000e8000079c8 */ /* 0x000e240008000600 */
[----:B0-----:R-:W-:-:S13]  /*09c0*/  PLOP3.LUT P0, PT, PT, PT, UP0, 0x80, 0x0 ;  /* 0x000000000000781c */ /* 0x001fda0003f0f008 */
[----:B------:R-:W-:Y:S05]  /*09d0*/  @!P0 BRA `(.L_x_15132) ;  /* 0xfffffffc00f08947 */ /* 0x000fea000383ffff */
[----:B------:R-:W2:Y:S01]  /*09e0*/  LDL.LU R2, [R1] ;  /* 0x0000000001027983 */ /* 0x000ea20000300800 */
[----:B------:R-:W-:Y:S01]  /*09f0*/  SHF.R.U32.HI R3, RZ, 0x7, R0 ;  /* 0x00000007ff037819 */ /* 0x000fe20000011600 */
[----:B------:R-:W0:Y:S01]  /*0a00*/  S2UR UR37, SR_CgaCtaId ;  /* 0x00000000002579c3 */ /* 0x000e220000008800 */
[----:B------:R-:W-:-:S07]  /*0a10*/  UMOV UR4, 0x400 ;  /* 0x0000040000047882 */ /* 0x000fce0000000000 */
[----:B------:R-:W-:Y:S06]  /*0a20*/  BAR.ARV 0x8, 0x180 ;  /* 0x0206000000007b1d */ /* 0x000fec0000002000 */
[----:B------:R-:W-:-:S13]  /*0a30*/  ISETP.NE.AND P0, PT, R3, 0x1, PT ;  /* 0x000000010300780c */ /* 0x000fda0003f05270 */
[----:B------:R-:W-:Y:S06]  /*0a40*/  @!P0 BAR.ARV 0x9, 0x100 ;  /* 0x0244000000008b1d */ /* 0x000fec0000002000 */
[----:B0-----:R-:W-:Y:S02]  /*0a50*/  ULEA UR4, UR37, UR4, 0x18 ;  /* 0x0000000425047291 */ /* 0x001fe4000f8ec03f */
[----:B------:R-:W-:Y:S04]  /*0a60*/  BAR.SYNC.DEFER_BLOCKING 0x5, 0x180 ;  /* 0x0146000000007b1d */ /* 0x000fe80000010000 */
[----:B------:R-:W-:-:S02]  /*0a70*/  IMAD.U32 R22, RZ, RZ, UR4 ;  /* 0x00000004ff167e24 */ /* 0x000fc4000f8e00ff */
[----:B------:R-:W-:-:S03]  /*0a80*/  ULDC UR4, c[0x0][0xd3c] ;  /* 0x00034f0000047ab9 */ /* 0x000fc60000000800 */
[----:B------:R-:W0:Y:S01]  /*0a90*/  LDS.128 R100, [R22+0x324d0] ;  /* 0x0324d00016647984 */ /* 0x000e220000000c00 */
[----:B------:R-:W-:Y:S06]  /*0aa0*/  BAR.ARV 0x4, 0x180 ;  /* 0x0106000000007b1d */ /* 0x000fec0000002000 */
[----:B--2---:R-:W-:-:S04]  /*0ab0*/  LOP3.LUT R2, R2, 0xfffffffb, RZ, 0xc0, !PT ;  /* 0xfffffffb02027812 */ /* 0x004fc800078ec0ff */
[----:B------:R-:W-:Y:S02]  /*0ac0*/  @P0 LOP3.LUT R2, R2, 0x4, RZ, 0xfc, !PT ;  /* 0x0000000402020812 */ /* 0x000fe400078efcff */
[----:B0-----:R-:W-:-:S03]  /*0ad0*/  ISETP.GE.AND P0, PT, R103, UR4, PT ;  /* 0x0000000467007c0c */ /* 0x001fc6000bf06270 */
[----:B------:R0:W-:Y:S10]  /*0ae0*/  STL [R1], R2 ;  /* 0x0000000201007387 */ /* 0x0001f40000100800 */
[----:B0-----:R-:W-:Y:S05]  /*0af0*/  @P0 BRA `(.L_x_15133) ;  /* 0x000001dc00b40947 */ /* 0x001fea0003800000 */
[----:B------:R-:W-:Y:S01]  /*0b00*/  VIADD R14, R0, 0xffffff80 ;  /* 0xffffff80000e7836 */ /* 0x000fe20000000000 */
[----:B------:R-:W-:Y:S01]  /*0b10*/  CS2R R18, SRZ ;  /* 0x0000000000127805 */ /* 0x000fe2000001ff00 */
[----:B------:R-:W-:Y:S01]  /*0b20*/  IMAD.MOV.U32 R206, RZ, RZ, RZ ;  /* 0x000000ffffce7224 */ /* 0x000fe200078e00ff */
[----:B------:R-:W-:Y:S01]  /*0b30*/  MOV R202, RZ ;  /* 0x000000ff00ca7202 */ /* 0x000fe20000000f00 */
[----:B------:R-:W-:Y:S01]  /*0b40*/  ULOP3.LUT UR47, UR36, 0x1, URZ, 0xfc, !UPT ;  /* 0x00000001242f7892 */ /* 0x000fe2000f8efc3f */
[----:B------:R-:W-:-:S04]  /*0b50*/  SHF.R.S32.HI R0, RZ, 0x1f, R14 ;  /* 0x0000001fff007819 */ /* 0x000fc8000001140e */
[----:B------:R-:W-:-:S04]  /*0b60*/  LEA.HI R2, R0, R14, RZ, 0x7 ;  /* 0x0000000e00027211 */ /* 0x000fc800078f38ff */
[----:B------:R-:W-:-:S05]  /*0b70*/  LOP3.LUT R3, R2, 0xffffff80, RZ, 0xc0, !PT ;  /* 0xffffff8002037812 */ /* 0x000fca00078ec0ff */
[----:B------:R-:W-:Y:S01]  /*0b80*/  IMAD.IADD R7, R14, 0x1, -R3 ;  /* 0x000000010e077824 */ /* 0x000fe200078e0a03 */
[----:B------:R-:W-:-:S04]  /*0b90*/  SHF.R.S32.HI R3, RZ, 0x7, R2 ;  /* 0x00000007ff037819 */ /* 0x000fc80000011402 */
[----:B------:R-:W-:-:S04]  /*0ba0*/  SHF.R.S32.HI R6, RZ, 0x1f, R7 ;  /* 0x0000001fff067819 */ /* 0x000fc80000011407 */
[CC--:B------:R-:W-:Y:S02]  /*0bb0*/  LEA.HI R9, R6.reuse, R7.reuse, RZ, 0x2 ;  /* 0x0000000706097211 */ /* 0x0c0fe400078f10ff */
[----:B------:R-:W-:Y:S02]  /*0bc0*/  LEA.HI R10, R6, R7, RZ, 0x5 ;  /* 0x00000007060a7211 */ /* 0x000fe400078f28ff */
[--C-:B------:R-:W-:Y:S02]  /*0bd0*/  SHF.R.S32.HI R5, RZ, 0x2, R9.reuse ;  /* 0x00000002ff057819 */ /* 0x100fe40000011409 */
[----:B------:R-:W-:Y:S02]  /*0be0*/  SHF.R.S32.HI R4, RZ, 0x1f, R9 ;  /* 0x0000001fff047819 */ /* 0x000fe40000011409 */
[----:B------:R-:W-:Y:S02]  /*0bf0*/  LEA.HI R6, R0, R14, RZ, 0x2 ;  /* 0x0000000e00067211 */ /* 0x000fe400078f10ff */
[----:B------:R-:W-:-:S02]  /*0c00*/  LEA.HI R4, R4, R5, RZ, 0x3 ;  /* 0x0000000504047211 */ /* 0x000fc400078f18ff */
[----:B------:R-:W-:Y:S02]  /*0c10*/  SHF.R.S32.HI R10, RZ, 0x5, R10 ;  /* 0x00000005ff0a7819 */ /* 0x000fe4000001140a */
[----:B------:R-:W-:Y:S02]  /*0c20*/  LOP3.LUT R8, R4, 0xfffffff8, RZ, 0xc0, !PT ;  /* 0xfffffff804087812 */ /* 0x000fe400078ec0ff */
[----:B------:R-:W-:Y:S02]  /*0c30*/  LEA.HI R4, R2, R3, RZ, 0x1 ;  /* 0x0000000302047211 */ /* 0x000fe400078f08ff */
[----:B------:R-:W-:Y:S01]  /*0c40*/  LEA.HI R2, R0, R14, RZ, 0x4 ;  /* 0x0000000e00027211 */ /* 0x000fe200078f20ff */
[----:B------:R-:W-:Y:S01]  /*0c50*/  IMAD.IADD R11, R5, 0x1, -R8 ;  /* 0x00000001050b7824 */ /* 0x000fe200078e0a08 */
[----:B------:R-:W-:Y:S02]  /*0c60*/  LOP3.LUT R8, R4, 0x3fffffe, RZ, 0xc0, !PT ;  /* 0x03fffffe04087812 */ /* 0x000fe400078ec0ff */
[----:B------:R-:W-:Y:S01]  /*0c70*/  SHF.R.S32.HI R5, RZ, 0x4, R2 ;  /* 0x00000004ff057819 */ /* 0x000fe20000011402 */
[----:B------:R-:W-:Y:S01]  /*0c80*/  IMAD R11, R10, 0x10, R11 ;  /* 0x000000100a0b7824 */ /* 0x000fe200078e020b */
[----:B------:R-:W-:Y:S01]  /*0c90*/  LOP3.LUT R4, R6, 0xfffffffc, RZ, 0xc0, !PT ;  /* 0xfffffffc06047812 */ /* 0x000fe200078ec0ff */
[----:B------:R-:W-:Y:S01]  /*0ca0*/  IMAD.IADD R8, R3, 0x1, -R8 ;  /* 0x0000000103087824 */ /* 0x000fe200078e0a08 */
[----:B------:R-:W-:-:S02]  /*0cb0*/  LEA.HI R3, R2, R5, RZ, 0x1 ;  /* 0x0000000502037211 */ /* 0x000fc400078f08ff */
[----:B------:R-:W-:Y:S01]  /*0cc0*/  LEA.HI R0, R0, R14, RZ, 0x5 ;  /* 0x0000000e00007211 */ /* 0x000fe200078f28ff */
[----:B------:R-:W-:Y:S01]  /*0cd0*/  IMAD.IADD R12, R14, 0x1, -R4 ;  /* 0x000000010e0c7824 */ /* 0x000fe200078e0a04 */
[----:B------:R-:W-:Y:S01]  /*0ce0*/  LOP3.LUT R2, R2, 0x3fffff0, RZ, 0xc0, !PT ;  /* 0x03fffff002027812 */ /* 0x000fe200078ec0ff */
[----:B------:R-:W-:Y:S01]  /*0cf0*/  IMAD R8, R8, 0x40, R11 ;  /* 0x0000004008087824 */ /* 0x000fe200078e020b */
[----:B------:R-:W-:Y:S01]  /*0d00*/  LOP3.LUT R4, R3, 0x1ffffffe, RZ, 0xc0, !PT ;  /* 0x1ffffffe03047812 */ /* 0x000fe200078ec0ff */
[----:B------:R-:W-:Y:S01]  /*0d10*/  IMAD.SHL.U32 R16, R12, 0x8, RZ ;  /* 0x000000080c107824 */ /* 0x000fe200078e00ff */
[----:B------:R-:W-:Y:S01]  /*0d20*/  SHF.R.S32.HI R13, RZ, 0x5, R0 ;  /* 0x00000005ff0d7819 */ /* 0x000fe20000011400 */
[----:B------:R-:W-:Y:S01]  /*0d30*/  IMAD.IADD R2, R14, 0x1, -R2 ;  /* 0x000000010e027824 */ /* 0x000fe200078e0a02 */
[----:B------:R-:W-:Y:S01]  /*0d40*/  LEA.HI R3, R12, R12, RZ, 0x1 ;  /* 0x0000000c0c037211 */ /* 0x000fe200078f08ff */
[----:B------:R-:W-:Y:S01]  /*0d50*/  IMAD.IADD R4, R5, 0x1, -R4 ;  /* 0x0000000105047824 */ /* 0x000fe200078e0a04 */
[----:B------:R-:W-:Y:S01]  /*0d60*/  LOP3.LUT R0, R9, 0x7ffffffc, RZ, 0xc0, !PT ;  /* 0x7ffffffc09007812 */ /* 0x000fe200078ec0ff */
[----:B------:R-:W-:Y:S01]  /*0d70*/  IMAD R5, R13, 0x10, R2 ;  /* 0x000000100d057824 */ /* 0x000fe200078e0202 */
[----:B------:R-:W-:Y:S01]  /*0d80*/  SHF.R.S32.HI R23, RZ, 0x2, R6 ;  /* 0x00000002ff177819 */ /* 0x000fe20000011406 */
[----:B------:R-:W-:Y:S01]  /*0d90*/  VIADD R225, R16, 0x80 ;  /* 0x0000008010e17836 */ /* 0x000fe20000000000 */
[----:B------:R-:W-:Y:S01]  /*0da0*/  LOP3.LUT R3, R3, 0x1ffffffe, RZ, 0xc0, !PT ;  /* 0x1ffffffe03037812 */ /* 0x000fe200078ec0ff */
[----:B------:R-:W-:Y:S01]  /*0db0*/  IMAD R4, R5, 0x8, R4 ;  /* 0x0000000805047824 */ /* 0x000fe200078e0204 */
[----:B------:R-:W-:Y:S01]  /*0dc0*/  SHF.R.S32.HI R6, RZ, 0x1f, R6 ;  /* 0x0000001fff067819 */ /* 0x000fe20000011406 */
[----:B------:R-:W-:Y:S01]  /*0dd0*/  IMAD.IADD R2, R7, 0x1, -R0 ;  /* 0x0000000107027824 */ /* 0x000fe200078e0a00 */
[----:B------:R-:W-:Y:S01]  /*0de0*/  SHF.R.S32.HI R7, RZ, 0x1f, R225 ;  /* 0x0000001fff077819 */ /* 0x000fe200000114e1 */
[----:B------:R-:W-:Y:S01]  /*0df0*/  VIADD R5, R23, 0x40 ;  /* 0x0000004017057836 */ /* 0x000fe20000000000 */
[----:B------:R-:W-:Y:S01]  /*0e00*/  LEA.HI R6, R6, R23, RZ, 0x3 ;  /* 0x0000001706067211 */ /* 0x000fe200078f18ff */
[----:B------:R-:W-:Y:S01]  /*0e10*/  IMAD.IADD R3, R12, 0x1, -R3 ;  /* 0x000000010c037824 */ /* 0x000fe200078e0a03 */
[----:B------:R0:W-:Y:S01]  /*0e20*/  STL [R1+0xbc], R2 ;  /* 0x0000bc0201007387 */ /* 0x0001e20000100800 */
[----:B------:R-:W-:Y:S01]  /*0e30*/  VIADD R224, R16, 0xa0 ;  /* 0x000000a010e07836 */ /* 0x000fe20000000000 */
[----:B------:R-:W-:Y:S01]  /*0e40*/  LOP3.LUT R6, R6, 0xfffffff8, RZ, 0xc0, !PT ;  /* 0xfffffff806067812 */ /* 0x000fe200078ec0ff */
[----:B------:R-:W-:Y:S01]  /*0e50*/  IMAD R0, R3, 0x8, R8 ;  /* 0x0000000803007824 */ /* 0x000fe200078e0208 */
[----:B------:R-:W-:Y:S01]  /*0e60*/  SHF.R.S32.HI R17, RZ, 0x1f, R16 ;  /* 0x0000001fff117819 */ /* 0x000fe20000011410 */
[----:B------:R-:W-:-:S02]  /*0e70*/  VIADD R227, R16, 0xc0 ;  /* 0x000000c010e37836 */ /* 0x000fc40000000000 */
[----:B------:R-:W-:Y:S01]  /*0e80*/  IMAD.IADD R6, R23, 0x1, -R6 ;  /* 0x0000000117067824 */ /* 0x000fe200078e0a06 */
[----:B------:R1:W-:Y:S01]  /*0e90*/  STL [R1+0xb8], R0 ;  /* 0x0000b80001007387 */ /* 0x0003e20000100800 */
[----:B------:R-:W-:Y:S01]  /*0ea0*/  VIADD R226, R16, 0xe0 ;  /* 0x000000e010e27836 */ /* 0x000fe20000000000 */
[----:B0-----:R-:W-:Y:S01]  /*0eb0*/  SHF.R.S32.HI R2, RZ, 0x1f, R5 ;  /* 0x0000001fff027819 */ /* 0x001fe20000011405 */
[----:B------:R-:W-:Y:S01]  /*0ec0*/  IMAD.SHL.U32 R4, R4, 0x8, RZ ;  /* 0x0000000804047824 */ /* 0x000fe200078e00ff */
[----:B------:R-:W-:Y:S01]  /*0ed0*/  STL [R1+0xc8], RZ ;  /* 0x0000c8ff01007387 */ /* 0x000fe20000100800 */
[----:B------:R-:W-:Y:S01]  /*0ee0*/  IMAD.SHL.U32 R200, R12, 0x4, RZ ;  /* 0x000000040cc87824 */ /* 0x000fe200078e00ff */
[----:B------:R-:W-:Y:S01]  /*0ef0*/  LEA.HI R3, R2, R5, RZ, 0x3 ;  /* 0x0000000502037211 */ /* 0x000fe200078f18ff */
[C---:B------:R-:W-:Y:S01]  /*0f00*/  VIADD R2, R16.reuse, 0x20 ;  /* 0x0000002010027836 */ /* 0x040fe20000000000 */
[----:B------:R0:W-:Y:S01]  /*0f10*/  STL [R1+0xcc], R6 ;  /* 0x0000cc0601007387 */ /* 0x0001e20000100800 */
[----:B------:R-:W-:-:S02]  /*0f20*/  VIADD R205, R16, 0x40 ;  /* 0x0000004010cd7836 */ /* 0x000fc40000000000 */
[----:B-1----:R-:W-:Y:S01]  /*0f30*/  IMAD.SHL.U32 R0, R5, 0x40, RZ ;  /* 0x0000004005007824 */ /* 0x002fe200078e00ff */
[----:B------:R-:W-:Y:S01]  /*0f40*/  SHF.R.S32.HI R203, RZ, 0x1f, R2 ;  /* 0x0000001fffcb7819 */ /* 0x000fe20000011402 */
[----:B------:R-:W-:Y:S02]  /*0f50*/  IMAD.SHL.U32 R3, R3, 0x40, RZ ;  /* 0x0000004003037824 */ /* 0x000fe400078e00ff */
[----:B------:R-:W-:Y:S01]  /*0f60*/  VIADD R204, R16, 0x60 ;  /* 0x0000006010cc7836 */ /* 0x000fe20000000000 */
[----:B------:R-:W-:Y:S01]  /*0f70*/  LOP3.LUT R0, R0, 0x1c0, RZ, 0xc0, !PT ;  /* 0x000001c000007812 */ /* 0x000fe200078ec0ff */
[----:B------:R-:W-:Y:S01]  /*0f80*/  VIADD R207, R200, 0x10 ;  /* 0x00000010c8cf7836 */ /* 0x000fe20000000000 */
[----:B------:R-:W-:Y:S02]  /*0f90*/  LOP3.LUT R3, R3, 0xfffffe00, RZ, 0xc0, !PT ;  /* 0xfffffe0003037812 */ /* 0x000fe400078ec0ff */
[----:B------:R-:W-:Y:S02]  /*0fa0*/  SHF.R.U32.HI R5, RZ, 0x3, R0 ;  /* 0x00000003ff057819 */ /* 0x000fe40000011600 */
[----:B------:R-:W-:Y:S01]  /*0fb0*/  LOP3.LUT R0, R0, 0x38, R16, 0xf8, !PT ;  /* 0x0000003800007812 */ /* 0x000fe200078ef810 */
[----:B------:R1:W-:Y:S01]  /*0fc0*/  STL [R1+0xb4], R3 ;  /* 0x0000b40301007387 */ /* 0x0003e20000100800 */
[----:B0-----:R-:W-:-:S03]  /*0fd0*/  SHF.R.S32.HI R6, RZ, 0x1f, R224 ;  /* 0x0000001fff067819 */ /* 0x001fc600000114e0 */
[----:B------:R-:W-:Y:S04]  /*0fe0*/  STL [R1+0xa8], R7 ;  /* 0x0000a80701007387 */ /* 0x000fe80000100800 */
[----:B------:R-:W-:Y:S01]  /*0ff0*/  STL [R1+0xa4], R6 ;  /* 0x0000a40601007387 */ /* 0x000fe20000100800 */
[----:B-1----:R-:W-:Y:S02]  /*1000*/  LOP3.LUT R3, R3, R0, R5, 0xf6, !PT ;  /* 0x0000000003037212 */ /* 0x002fe400078ef605 */
[----:B------:R-:W-:Y:S02]  /*1010*/  SHF.R.S32.HI R0, RZ, 0x1f, R227 ;  /* 0x0000001fff007819 */ /* 0x000fe400000114e3 */
[----:B------:R-:W-:-:S03]  /*1020*/  SHF.R.S32.HI R5, RZ, 0x1f, R226 ;  /* 0x0000001fff057819 */ /* 0x000fc600000114e2 */
[----:B------:R0:W-:Y:S04]  /*1030*/  STL [R1+0xa0], R0 ;  /* 0x0000a00001007387 */ /* 0x0001e80000100800 */
[----:B------:R1:W-:Y:S01]  /*1040*/  STL [R1+0x9c], R5 ;  /* 0x00009c0501007387 */ /* 0x0003e20000100800 */
[----:B0-----:R-:W-:-:S05]  /*1050*/  IMAD R0, R3, 0x2, R22 ;  /* 0x0000000203007824 */ /* 0x001fca00078e0216 */
[----:B------:R1:W-:Y:S04]  /*1060*/  STL [R1+0xd0], R0 ;  /* 0x0000d00001007387 */ /* 0x0003e80000100800 */
[----:B------:R1:W-:Y:S02]  /*1070*/  STL [R1+0xd4], R4 ;  /* 0x0000d40401007387 */ /* 0x0003e40000100800 */
.L_x_15291:
[----:B01----:R-:W0:Y:S02]  /*1080*/  LDC.64 R4, c[0x0][0xd88] ;  /* 0x00036200ff047b82 */ /* 0x003e240000000a00 */
[----:B0-----:R-:W-:-:S05]  /*1090*/  IMAD.WIDE R4, R103, 0x4, R4 ;  /* 0x0000000467047825 */ /* 0x001fca00078e0204 */
[----:B------:R-:W2:Y:S01]  /*10a0*/  LDG.E R11, desc[UR40][R4.64] ;  /* 0x00000028040b7981 */ /* 0x000ea2000c1e1900 */
[----:B------:R-:W-:Y:S05]  /*10b0*/  YIELD ;  /* 0x0000000000007946 */ /* 0x000fea0003800000 */
[----:B------:R-:W-:Y:S01]  /*10c0*/  ULDC.64 UR4, c[0x0][0xb20] ;  /* 0x0002c80000047ab9 */ /* 0x000fe20000000a00 */
[----:B------:R-:W-:Y:S01]  /*10d0*/  ULDC.64 UR8, c[0x0][0xb10] ;  /* 0x0002c40000087ab9 */ /* 0x000fe20000000a00 */
[----:B------:R-:W-:Y:S01]  /*10e0*/  ISETP.NE.U32.AND P1, PT, RZ, UR4, PT ;  /* 0x00000004ff007c0c */ /* 0x000fe2000bf25070 */
[----:B------:R-:W-:Y:S01]  /*10f0*/  ULDC.64 UR6, c[0x0][0xb00] ;  /* 0x0002c00000067ab9 */ /* 0x000fe20000000a00 */
[----:B------:R-:W-:Y:S01]  /*1100*/  MOV R3, RZ ;  /* 0x000000ff00037202 */ /* 0x000fe20000000f00 */
[----:B------:R-:W-:Y:S01]  /*1110*/  IMAD.MOV.U32 R33, RZ, RZ, RZ ;  /* 0x000000ffff217224 */ /* 0x000fe200078e00ff */
[----:B------:R-:W-:-:S02]  /*1120*/  ISETP.NE.AND.EX P1, PT, RZ, UR5, PT, P1 ;  /* 0x00000005ff007c0c */ /* 0x000fc4000bf25310 */
[----:B------:R-:W-:-:S04]  /*1130*/  ISETP.NE.U32.AND P0, PT, RZ, UR6, PT ;  /* 0x00000006ff007c0c */ /* 0x000fc8000bf05070 */
[----:B------:R-:W-:Y:S02]  /*1140*/  ISETP.NE.AND.EX P0, PT, RZ, UR7, PT, P0 ;  /* 0x00000007ff007c0c */ /* 0x000fe4000bf05300 */
[----:B--2---:R-:W-:Y:S01]  /*1150*/  SHF.R.S32.HI R0, RZ, 0x1f, R11 ;  /* 0x0000001fff007819 */ /* 0x004fe2000001140b */
[----:B------:R-:W-:-:S04]  /*1160*/  IMAD.SHL.U32 R34, R11, 0x4, RZ ;  /* 0x000000040b227824 */ /* 0x000fc800078e00ff */
[C---:B------:R-:W-:Y:S01]  /*1170*/  @P1 LEA R6, P2, R11.reuse, UR4, 0x2 ;  /* 0x000000040b061c11 */ /* 0x040fe2000f8410ff */
[----:B------:R0:W-:Y:S01]  /*1180*/  STL [R1+0xc0], R11 ;  /* 0x0000c00b01007387 */ /* 0x0001e20000100800 */
[C-C-:B------:R-:W-:Y:S02]  /*1190*/  SHF.L.U64.HI R35, R11.reuse, 0x2, R0.reuse ;  /* 0x000000020b237819 */ /* 0x140fe40000010200 */
[----:B------:R-:W-:Y:S02]  /*11a0*/  @P1 LEA.HI.X R7, R11, UR5, R0, 0x2, P2 ;  /* 0x000000050b071c11 */ /* 0x000fe400090f1400 */
[----:B------:R-:W-:Y:S01]  /*11b0*/  ISETP.NE.U32.AND P2, PT, RZ, UR8, PT ;  /* 0x00000008ff007c0c */ /* 0x000fe2000bf45070 */
[----:B------:R-:W-:Y:S01]  /*11c0*/  ULDC UR4, c[0x0][0x288] ;  /* 0x0000a20000047ab9 */ /* 0x000fe20000000800 */
[----:B------:R-:W-:Y:S01]  /*11d0*/  IADD3 R8, P3, R34, UR6, RZ ;  /* 0x0000000622087c10 */ /* 0x000fe2000ff7e0ff */
[----:B------:R0:W5:Y:S01]  /*11e0*/  @P1 LDG.E R3, desc[UR40][R6.64] ;  /* 0x0000002806031981 */ /* 0x000162000c1e1900 */
[----:B------:R-:W-:Y:S01]  /*11f0*/  ISETP.NE.AND.EX P2, PT, RZ, UR9, PT, P2 ;  /* 0x00000009ff007c0c */ /* 0x000fe2000bf45320 */
[----:B------:R-:W-:Y:S01]  /*1200*/  IMAD.U32 R10, RZ, RZ, UR4 ;  /* 0x00000004ff0a7e24 */ /* 0x000fe2000f8e00ff */
[----:B------:R-:W-:Y:S01]  /*1210*/  IADD3.X R9, R35, UR7, RZ, P3, !PT ;  /* 0x0000000723097c10 */ /* 0x000fe20009ffe4ff */
[----:B------:R-:W-:-:S04]  /*1220*/  ULDC.64 UR4, c[0x0][0x418] ;  /* 0x0001060000047ab9 */ /* 0x000fc80000000a00 */
[----:B------:R0:W5:Y:S06]  /*1230*/  @P0 LDG.E R33, desc[UR40][R8.64] ;  /* 0x0000002808210981 */ /* 0x00016c000c1e1900 */
[----:B------:R-:W-:-:S04]  /*1240*/  @P2 IADD3 R4, P1, R34, UR8, RZ ;  /* 0x0000000822042c10 */ /* 0x000fc8000ff3e0ff */
[----:B------:R-:W-:-:S05]  /*1250*/  @P2 IADD3.X R5, R35, UR9, RZ, P1, !PT ;  /* 0x0000000923052c10 */ /* 0x000fca0008ffe4ff */
[----:B------:R-:W2:Y:S01]  /*1260*/  @P2 LDG.E R10, desc[UR40][R4.64] ;  /* 0x00000028040a2981 */ /* 0x000ea2000c1e1900 */
[----:B------:R-:W-:-:S03]  /*1270*/  UISETP.NE.U32.AND UP0, UPT, UR4, URZ, UPT ;  /* 0x0000003f0400728c */ /* 0x000fc6000bf05070 */
[----:B------:R-:W-:Y:S01]  /*1280*/  ULDC UR4, c[0x0][0x424] ;  /* 0x0001090000047ab9 */ /* 0x000fe20000000800 */
[----:B------:R-:W-:-:S03]  /*1290*/  UISETP.NE.AND.EX UP0, UPT, UR5, URZ, UPT, UP0 ;  /* 0x0000003f0500728c */ /* 0x000fc6000bf05300 */
[----:B------:R-:W-:Y:S01]  /*12a0*/  ULDC UR5, c[0x0][0x2f0] ;  /* 0x0000bc0000057ab9 */ /* 0x000fe20000000800 */
[----:B------:R-:W-:-:S04]  /*12b0*/  USEL UR4, UR4, 0x1, UP0 ;  /* 0x0000000104047887 */ /* 0x000fc80008000000 */
[----:B------:R-:W-:-:S03]  /*12c0*/  UIMAD UR4, UR4, UR5, URZ ;  /* 0x00000005040472a4 */ /* 0x000fc6000f8e023f */
[----:B------:R-:W-:Y:S02]  /*12d0*/  ULDC UR5, c[0x0][0x348] ;  /* 0x0000d20000057ab9 */ /* 0x000fe40000000800 */
[----:B----4-:R-:W-:Y:S02]  /*12e0*/  IMAD.U32 R25, RZ, RZ, UR5 ;  /* 0x00000005ff197e24 */ /* 0x010fe4000f8e00ff */
[----:B------:R-:W-:Y:S02]  /*12f0*/  IMAD.U32 R32, RZ, RZ, UR4 ;  /* 0x00000004ff207e24 */ /* 0x000fe4000f8e00ff */
[----:B------:R-:W-:Y:S01]  /*1300*/  IMAD.MOV.U32 R24, RZ, RZ, R11 ;  /* 0x000000ffff187224 */ /* 0x000fe200078e000b */
[----:B--2---:R0:W-:Y:S01]  /*1310*/  STL [R1+0x90], R10 ;  /* 0x0000900a01007387 */ /* 0x0041e20000100800 */
[----:B---3--:R-:W-:Y:S05]  /*1320*/  @P2 BRA `(.L_x_15134) ;  /* 0x0000000000282947 */ /* 0x008fea0003800000 */
[----:B------:R-:W-:Y:S02]  /*1330*/  ULDC.64 UR4, c[0x0][0xaf8] ;  /* 0x0002be0000047ab9 */ /* 0x000fe40000000a00 */
[----:B------:R-:W-:-:S04]  /*1340*/  ISETP.NE.U32.AND P1, PT, RZ, UR4, PT ;  /* 0x00000004ff007c0c */ /* 0x000fc8000bf25070 */
[----:B------:R-:W-:-:S13]  /*1350*/  ISETP.NE.AND.EX P1, PT, RZ, UR5, PT, P1 ;  /* 0x00000005ff007c0c */ /* 0x000fda000bf25310 */
[----:B------:R-:W-:Y:S05]  /*1360*/  @!P1 BRA `(.L_x_15134) ;  /* 0x0000000000189947 */ /* 0x000fea0003800000 */
[----:B------:R-:W1:Y:S02]  /*1370*/  LDC.64 R4, c[0x0][0xaf8] ;  /* 0x0002be00ff047b82 */ /* 0x000e640000000a00 */
[----:B-1----:R-:W-:-:S05]  /*1380*/  IMAD.WIDE R4, R24, 0x4, R4 ;  /* 0x0000000418047825 */ /* 0x002fca00078e0204 */
[----:B------:R-:W2:Y:S04]  /*1390*/  LDG.E R0, desc[UR40][R4.64] ;  /* 0x0000002804007981 */ /* 0x000ea8000c1e1900 */
[----:B0-----:R-:W2:Y:S02]  /*13a0*/  LDG.E R7, desc[UR40][R4.64+0x4] ;  /* 0x0000042804077981 */ /* 0x001ea4000c1e1900 */
[----:B--2---:R-:W-:-:S05]  /*13b0*/  IMAD.IADD R10, R7, 0x1, -R0 ;  /* 0x00000001070a7824 */ /* 0x004fca00078e0a00 */
[----:B------:R1:W-:Y:S02]  /*13c0*/  STL [R1+0x90], R10 ;  /* 0x0000900a01007387 */ /* 0x0003e40000100800 */
.L_x_15134:
[----:B------:R-:W-:Y:S01]  /*13d0*/  ULDC.64 UR4, c[0x0][0xb18] ;  /* 0x0002c60000047ab9 */ /* 0x000fe20000000a00 */
[----:B------:R2:W-:Y:S01]  /*13e0*/  STL [R1+0xc4], R102 ;  /* 0x0000c46601007387 */ /* 0x0005e20000100800 */
[----:B------:R-:W-:-:S04]  /*13f0*/  ISETP.NE.U32.AND P1, PT, RZ, UR4, PT ;  /* 0x00000004ff007c0c */ /* 0x000fc8000bf25070 */
[----:B------:R-:W-:-:S13]  /*1400*/  ISETP.NE.AND.EX P1, PT, RZ, UR5, PT, P1 ;  /* 0x00000005ff007c0c */ /* 0x000fda000bf25310 */
[----:B--2---:R-:W-:Y:S05]  /*1410*/  @!P1 BRA `(.L_x_15135) ;  /* 0x0000000000109947 */ /* 0x004fea0003800000 */
[----:B------:R-:W-:-:S04]  /*1420*/  IADD3 R4, P0, R34, UR4, RZ ;  /* 0x0000000422047c10 */ /* 0x000fc8000ff1e0ff */
[----:B------:R-:W-:-:S05]  /*1430*/  IADD3.X R5, R35, UR5, RZ, P0, !PT ;  /* 0x0000000523057c10 */ /* 0x000fca00087fe4ff */
[----:B------:R2:W5:Y:S01]  /*1440*/  LDG.E R32, desc[UR40][R4.64] ;  /* 0x0000002804207981 */ /* 0x000562000c1e1900 */
[----:B------:R-:W-:Y:S05]  /*1450*/  BRA `(.L_x_15136) ;  /* 0x0000000000107947 */ /* 0x000fea0003800000 */
.L_x_15135:
[----:B------:R-:W-:Y:S05]  /*1460*/  @!P0 BRA `(.L_x_15136) ;  /* 0x00000000000c8947 */ /* 0x000fea0003800000 */
[----:B------:R-:W2:Y:S04]  /*1470*/  LDG.E R5, desc[UR40][R8.64] ;  /* 0x0000002808057981 */ /* 0x000ea8000c1e1900 */
[----:B------:R-:W2:Y:S02]  /*1480*/  LDG.E R32, desc[UR40][R8.64+0x4] ;  /* 0x0000042808207981 */ /* 0x000ea4000c1e1900 */
[----:B--2---:R-:W-:-:S07]  /*1490*/  IMAD.IADD R32, R32, 0x1, -R5 ;  /* 0x0000000120207824 */ /* 0x004fce00078e0a05 */
.L_x_15136:
[----:B------:R-:W-:Y:S01]  /*14a0*/  ULDC.64 UR4, c[0x0][0xb08] ;  /* 0x0002c20000047ab9 */ /* 0x000fe20000000a00 */
[----:B0-----:R-:W0:Y:S01]  /*14b0*/  LDC R8, c[0x0][0x448] ;  /* 0x00011200ff087b82 */ /* 0x001e220000000800 */
[----:B------:R-:W-:-:S04]  /*14c0*/  ISETP.NE.U32.AND P0, PT, RZ, UR4, PT ;  /* 0x00000004ff007c0c */ /* 0x000fc8000bf05070 */
[----:B------:R-:W-:Y:S01]  /*14d0*/  ISETP.NE.AND.EX P0, PT, RZ, UR5, PT, P0 ;  /* 0x00000005ff007c0c */ /* 0x000fe2000bf05300 */
[----:B------:R-:W-:-:S12]  /*14e0*/  ULDC.64 UR4, c[0x0][0xb28] ;  /* 0x0002ca0000047ab9 */ /* 0x000fd80000000a00 */
[----:B--2---:R-:W2:Y:S02]  /*14f0*/  @P0 LDC.64 R4, c[0x0][0xb08] ;  /* 0x0002c200ff040b82 */ /* 0x004ea40000000a00 */
[----:B--2---:R-:W-:-:S05]  /*1500*/  @P0 IMAD.WIDE R4, R24, 0x4, R4 ;  /* 0x0000000418040825 */ /* 0x004fca00078e0204 */
        /* <DEDUP_REMOVED lines=8> */
[----:B0-----:R-:W-:Y:S01]  /*1590*/  ISETP.NE.AND P1, PT, R8, 0x1, PT ;  /* 0x000000010800780c */ /* 0x001fe20003f25270 */
[----:B------:R-:W-:Y:S02]  /*15a0*/  IMAD.SHL.U32 R12, R101, 0x80, RZ ;  /* 0x00000080650c7824 */ /* 0x000fe400078e00ff */
[----:B------:R-:W-:Y:S02]  /*15b0*/  IMAD.IADD R8, R32, 0x1, -R3 ;  /* 0x0000000120087824 */ /* 0x000fe400078e0a03 */
[----:B---3--:R-:W-:Y:S01]  /*15c0*/  VIADD R4, R12, 0x7f ;  /* 0x0000007f0c047836 */ /* 0x008fe20000000000 */
[----:B------:R0:W-:Y:S07]  /*15d0*/  STL [R1+0x98], R12 ;  /* 0x0000980c01007387 */ /* 0x0001ee0000100800 */
[----:B------:R-:W3:Y:S08]  /*15e0*/  @P1 LDC R11, c[0x0][0x44c] ;  /* 0x00011300ff0b1b82 */ /* 0x000ef00000000800 */
[----:B------:R-:W1:Y:S01]  /*15f0*/  @P1 LDC R5, c[0x0][0x450] ;  /* 0x00011400ff051b82 */ /* 0x000e620000000800 */
[----:B--2---:R-:W-:-:S02]  /*1600*/  @P0 IMAD.IADD R25, R9, 0x1, -R0 ;  /* 0x0000000109190824 */ /* 0x004fc400078e0a00 */
[----:B---3--:R-:W-:-:S04]  /*1610*/  @P1 IMAD.HI.U32 R0, R4, R11, RZ ;  /* 0x0000000b04001227 */ /* 0x008fc800078e00ff */
[----:B----4-:R-:W-:Y:S01]  /*1620*/  IMAD.IADD R6, R8, 0x1, R25 ;  /* 0x0000000108067824 */ /* 0x010fe200078e0219 */
[----:B-1----:R-:W-:-:S03]  /*1630*/  @P1 SHF.R.U32.HI R4, RZ, R5, R0 ;  /* 0x00000005ff041219 */ /* 0x002fc60000011600 */
[C---:B------:R-:W-:Y:S01]  /*1640*/  VIADD R0, R6.reuse, 0x5f ;  /* 0x0000005f06007836 */ /* 0x040fe20000000000 */
[----:B------:R-:W-:Y:S01]  /*1650*/  IADD3 R31, R6, 0x60, -R10 ;  /* 0x00000060061f7810 */ /* 0x000fe20007ffe80a */
[----:B------:R0:W-:Y:S02]  /*1660*/  STL [R1+0xac], R6 ;  /* 0x0000ac0601007387 */ /* 0x0001e40000100800 */
[----:B------:R-:W-:-:S04]  /*1670*/  IMAD.HI R0, R0, 0x2aaaaaab, RZ ;  /* 0x2aaaaaab00007827 */ /* 0x000fc800078e02ff */
[----:B------:R-:W-:Y:S01]  /*1680*/  IMAD.IADD R4, R31, 0x1, R4 ;  /* 0x000000011f047824 */ /* 0x000fe200078e0204 */
[----:B------:R-:W-:-:S03]  /*1690*/  SHF.R.U32.HI R177, RZ, 0x1f, R0 ;  /* 0x0000001fffb17819 */ /* 0x000fc60000011600 */
[----:B------:R-:W-:Y:S01]  /*16a0*/  IMAD.HI R4, R4, 0x2aaaaaab, RZ ;  /* 0x2aaaaaab04047827 */ /* 0x000fe200078e02ff */
[----:B------:R-:W-:-:S04]  /*16b0*/  LEA.HI.SX32 R177, R0, R177, 0x1c ;  /* 0x000000b100b17211 */ /* 0x000fc800078fe2ff */
[----:B------:R-:W-:-:S04]  /*16c0*/  SHF.R.U32.HI R3, RZ, 0x1f, R4 ;  /* 0x0000001fff037819 */ /* 0x000fc80000011604 */
[----:B------:R-:W-:Y:S01]  /*16d0*/  LEA.HI.SX32 R4, R4, R3, 0x1c ;  /* 0x0000000304047211 */ /* 0x000fe200078fe2ff */
[----:B------:R-:W-:-:S03]  /*16e0*/  IMAD.MOV R3, RZ, RZ, -R8 ;  /* 0x000000ffff037224 */ /* 0x000fc600078e0a08 */
[----:B------:R-:W-:-:S05]  /*16f0*/  VIMNMX R4, R177, R4, PT ;  /* 0x00000004b1047248 */ /* 0x000fca0003fe0100 */
[----:B------:R-:W-:Y:S01]  /*1700*/  IMAD R0, R4, 0x60, -R8 ;  /* 0x0000006004007824 */ /* 0x000fe200078e0a08 */
[----:B------:R-:W-:-:S04]  /*1710*/  VIMNMX R4, RZ, R3, !PT ;  /* 0x00000003ff047248 */ /* 0x000fc80007fe0100 */
[----:B------:R-:W-:-:S04]  /*1720*/  VIMNMX R3, R0, R25, PT ;  /* 0x0000001900037248 */ /* 0x000fc80003fe0100 */
[----:B------:R-:W-:Y:S01]  /*1730*/  ISETP.GT.AND P0, PT, R3, R4, PT ;  /* 0x000000040300720c */ /* 0x000fe20003f04270 */
[----:B------:R-:W-:-:S05]  /*1740*/  IMAD.WIDE.U32 R4, R4, -0x55555555, RZ ;  /* 0xaaaaaaab04047825 */ /* 0x000fca00078e00ff */
[----:B------:R-:W-:-:S04]  /*1750*/  SHF.R.U32.HI R30, RZ, 0x6, R5 ;  /* 0x00000006ff1e7819 */ /* 0x000fc80000011605 */
[----:B------:R-:W-:-:S03]  /*1760*/  MOV R29, R30 ;  /* 0x0000001e001d7202 */ /* 0x000fc60000000f00 */
        /* <DEDUP_REMOVED lines=27> */
.L_x_15139:
[----:B------:R-:W-:Y:S05]  /*1920*/  BSYNC B6 ;  /* 0x0000000000067941 */ /* 0x000fea0003800000 */
.L_x_15138:
        /* <DEDUP_REMOVED lines=20> */
.L_x_15141:
[----:B------:R-:W-:Y:S05]  /*1a70*/  BSYNC B6 ;  /* 0x0000000000067941 */ /* 0x000fea0003800000 */
.L_x_15140:
[----:B------:R-:W2:Y:S01]  /*1a80*/  LDL R36, [R1+0xcc] ;  /* 0x0000cc0001247983 */ /* 0x000ea20000100800 */
[----:B------:R-:W-:Y:S01]  /*1a90*/  ULDC.64 UR4, c[0x0][0xaf0] ;  /* 0x0002bc0000047ab9 */ /* 0x000fe20000000a00 */
[----:B------:R-:W0:Y:S01]  /*1aa0*/  LDC.64 R54, c[0x0][0x408] ;  /* 0x00010200ff367b82 */ /* 0x000e220000000a00 */
[----:B------:R-:W-:-:S04]  /*1ab0*/  ISETP.NE.U32.AND P0, PT, RZ, UR4, PT ;  /* 0x00000004ff007c0c */ /* 0x000fc8000bf05070 */
[----:B------:R-:W-:-:S03]  /*1ac0*/  ISETP.NE.AND.EX P0, PT, RZ, UR5, PT, P0 ;  /* 0x00000005ff007c0c */ /* 0x000fc6000bf05300 */
[----:B------:R-:W1:Y:S10]  /*1ad0*/  LDC.64 R48, c[0x0][0x3f8] ;  /* 0x0000fe00ff307b82 */ /* 0x000e740000000a00 */
[----:B------:R-:W-:Y:S01]  /*1ae0*/  @P0 IADD3 R4, P1, R34, UR4, RZ ;  /* 0x0000000422040c10 */ /* 0x000fe2000ff3e0ff */
[----:B------:R-:W-:-:S03]  /*1af0*/  ULDC UR4, c[0x0][0x320] ;  /* 0x0000c80000047ab9 */ /* 0x000fc60000000800 */
[----:B------:R-:W-:Y:S02]  /*1b00*/  @P0 IADD3.X R5, R35, UR5, RZ, P1, !PT ;  /* 0x0000000523050c10 */ /* 0x000fe40008ffe4ff */
[----:B------:R-:W-:Y:S02]  /*1b10*/  ISETP.GE.AND P1, PT, R2, UR4, PT ;  /* 0x0000000402007c0c */ /* 0x000fe4000bf26270 */
[----:B------:R-:W-:Y:S01]  /*1b20*/  SHF.R.S32.HI R9, RZ, 0x1f, R23 ;  /* 0x0000001fff097819 */ /* 0x000fe20000011417 */
[----:B------:R3:W4:Y:S01]  /*1b30*/  @P0 LDG.E R24, desc[UR40][R4.64] ;  /* 0x0000002804180981 */ /* 0x000722000c1e1900 */
[----:B------:R-:W-:Y:S01]  /*1b40*/  SEL R3, RZ, 0xffffffff, P1 ;  /* 0xffffffffff037807 */ /* 0x000fe20000800000 */
[----:B------:R-:W0:Y:S01]  /*1b50*/  LDC R35, c[0x0][0x3f4] ;  /* 0x0000fd00ff237b82 */ /* 0x000e220000000800 */
[----:B------:R-:W-:Y:S02]  /*1b60*/  ISETP.GE.AND P0, PT, R16, UR4, PT ;  /* 0x0000000410007c0c */ /* 0x000fe4000bf06270 */
[----:B------:R-:W-:Y:S01]  /*1b70*/  SHF.R.S32.HI R201, RZ, 0x1f, R200 ;  /* 0x0000001fffc97819 */ /* 0x000fe200000114c8 */
[----:B------:R-:W-:Y:S01]  /*1b80*/  IMAD.SHL.U32 R3, R3, 0x2, RZ ;  /* 0x0000000203037824 */ /* 0x000fe200078e00ff */
[----:B------:R-:W-:Y:S01]  /*1b90*/  SEL R0, RZ, 0x1, P0 ;  /* 0x00000001ff007807 */ /* 0x000fe20000000000 */
[----:B------:R-:W0:Y:S01]  /*1ba0*/  S2R R38, SR_TID.X ;  /* 0x0000000000267919 */ /* 0x000e220000002100 */
[----:B------:R-:W-:Y:S01]  /*1bb0*/  ISETP.GE.AND P0, PT, R205, UR4, PT ;  /* 0x00000004cd007c0c */ /* 0x000fe2000bf06270 */
[----:B-1----:R-:W-:Y:S01]  /*1bc0*/  IMAD.WIDE.U32 R10, R23, R48, R16 ;  /* 0x00000030170a7225 */ /* 0x002fe200078e0010 */
[----:B------:R-:W-:-:S02]  /*1bd0*/  ISETP.GE.AND P1, PT, R204, UR4, PT ;  /* 0x00000004cc007c0c */ /* 0x000fc4000bf26270 */
[----:B------:R-:W-:Y:S01]  /*1be0*/  LOP3.LUT R0, R3, 0x2, R0, 0xe2, !PT ;  /* 0x0000000203007812 */ /* 0x000fe200078ee200 */
[----:B------:R-:W1:Y:S01]  /*1bf0*/  S2R R37, SR_TID.X ;  /* 0x0000000000257919 */ /* 0x000e620000002100 */
[----:B------:R-:W-:Y:S01]  /*1c00*/  SEL R3, RZ, 0x4, P0 ;  /* 0x00000004ff037807 */ /* 0x000fe20000000000 */
[----:B------:R-:W-:Y:S01]  /*1c10*/  IMAD.MOV.U32 R63, RZ, RZ, 0x20 ;  /* 0x00000020ff3f7424 */ /* 0x000fe200078e00ff */
[----:B---3--:R-:W-:Y:S01]  /*1c20*/  SEL R4, RZ, 0x8, P1 ;  /* 0x00000008ff047807 */ /* 0x008fe20000800000 */
[----:B------:R-:W-:Y:S01]  /*1c30*/  IMAD R65, R49, 0x60, RZ ;  /* 0x0000006031417824 */ /* 0x000fe200078e02ff */
[----:B------:R-:W-:Y:S01]  /*1c40*/  ISETP.GE.AND P0, PT, R225, UR4, PT ;  /* 0x00000004e1007c0c */ /* 0x000fe2000bf06270 */
[----:B0-----:R-:W-:Y:S01]  /*1c50*/  IMAD.SHL.U32 R57, R54, 0x40, RZ ;  /* 0x0000004036397824 */ /* 0x001fe200078e00ff */
[----:B------:R-:W-:Y:S02]  /*1c60*/  ISETP.GE.AND P1, PT, R224, UR4, PT ;  /* 0x00000004e0007c0c */ /* 0x000fe4000bf26270 */
[----:B------:R-:W-:-:S02]  /*1c70*/  LOP3.LUT R0, R4, R0, R3, 0xfe, !PT ;  /* 0x0000000004007212 */ /* 0x000fc400078efe03 */
[----:B------:R-:W-:Y:S02]  /*1c80*/  SEL R3, RZ, 0x10, P0 ;  /* 0x00000010ff037807 */ /* 0x000fe40000000000 */
[----:B------:R-:W-:Y:S02]  /*1c90*/  SEL R4, RZ, 0x20, P1 ;  /* 0x00000020ff047807 */ /* 0x000fe40000800000 */
[----:B------:R-:W-:Y:S02]  /*1ca0*/  ISETP.GE.AND P0, PT, R227, UR4, PT ;  /* 0x00000004e3007c0c */ /* 0x000fe4000bf06270 */
[----:B------:R-:W-:Y:S02]  /*1cb0*/  ISETP.GE.AND P1, PT, R226, UR4, PT ;  /* 0x00000004e2007c0c */ /* 0x000fe4000bf26270 */
[----:B------:R-:W-:Y:S01]  /*1cc0*/  LOP3.LUT R3, R4, R0, R3, 0xfe, !PT ;  /* 0x0000000004037212 */ /* 0x000fe200078efe03 */
[-C--:B------:R-:W-:Y:S01]  /*1cd0*/  IMAD R0, R9, R48.reuse, RZ ;  /* 0x0000003009007224 */ /* 0x080fe200078e02ff */
[----:B------:R-:W-:Y:S01]  /*1ce0*/  SEL R6, RZ, 0x40, P0 ;  /* 0x00000040ff067807 */ /* 0x000fe20000000000 */
[----:B------:R-:W-:Y:S01]  /*1cf0*/  IMAD.WIDE.U32 R4, R23, R48, R200 ;  /* 0x0000003017047225 */ /* 0x000fe200078e00c8 */
[----:B------:R-:W-:-:S02]  /*1d00*/  SEL R7, RZ, 0x7fff80, P1 ;  /* 0x007fff80ff077807 */ /* 0x000fc40000800000 */
[----:B------:R-:W-:Y:S01]  /*1d10*/  ISETP.GE.AND P0, PT, R16, R35, PT ;  /* 0x000000231000720c */ /* 0x000fe20003f06270 */
[----:B------:R-:W-:Y:S01]  /*1d20*/  VIADD R38, R38, 0xffffff80 ;  /* 0xffffff8026267836 */ /* 0x000fe20000000000 */
[----:B------:R-:W-:Y:S01]  /*1d30*/  LOP3.LUT R3, R7, R3, R6, 0xfe, !PT ;  /* 0x0000000307037212 */ /* 0x000fe200078efe06 */
[-C--:B------:R-:W-:Y:S01]  /*1d40*/  IMAD R6, R9, R54.reuse, RZ ;  /* 0x0000003609067224 */ /* 0x080fe200078e02ff */
[----:B------:R-:W-:Y:S01]  /*1d50*/  SEL R13, R35, RZ, P0 ;  /* 0x000000ff230d7207 */ /* 0x000fe20000000000 */
[----:B------:R-:W-:Y:S01]  /*1d60*/  IMAD.WIDE.U32 R8, R23, R54, R200 ;  /* 0x0000003617087225 */ /* 0x000fe200078e00c8 */
[----:B------:R-:W-:-:S03]  /*1d70*/  SHF.L.U64.HI R56, R54, 0x6, R55 ;  /* 0x0000000636387819 */ /* 0x000fc60000010237 */
[C---:B------:R-:W-:Y:S01]  /*1d80*/  IMAD R53, R23.reuse, R55, R6 ;  /* 0x0000003717357224 */ /* 0x040fe200078e0206 */
[----:B-1----:R-:W-:Y:S01]  /*1d90*/  SHF.R.U32.HI R37, RZ, 0x7, R37 ;  /* 0x00000007ff257819 */ /* 0x002fe20000011625 */
[----:B------:R-:W-:Y:S02]  /*1da0*/  IMAD R15, R23, R49, R0 ;  /* 0x00000031170f7224 */ /* 0x000fe400078e0200 */
[----:B------:R-:W-:Y:S01]  /*1db0*/  IMAD.IADD R9, R9, 0x1, R53 ;  /* 0x0000000109097824 */ /* 0x000fe200078e0235 */
[----:B------:R-:W-:Y:S01]  /*1dc0*/  ISETP.NE.AND P6, PT, R37, 0x1, PT ;  /* 0x000000012500780c */ /* 0x000fe20003fc5270 */
[----:B------:R-:W-:Y:S02]  /*1dd0*/  IMAD.IADD R11, R15, 0x1, R11 ;  /* 0x000000010f0b7824 */ /* 0x000fe400078e020b */
[----:B-----5:R-:W-:Y:S02]  /*1de0*/  IMAD.WIDE.U32 R50, R26, R54, R8 ;  /* 0x000000361a327225 */ /* 0x020fe400078e0008 */
[----:B------:R-:W3:Y:S01]  /*1df0*/  LDL R8, [R1+0xb4] ;  /* 0x0000b40001087983 */ /* 0x000ee20000100800 */
[----:B------:R-:W-:Y:S01]  /*1e00*/  IADD3 R61, R37, 0x8, RZ ;  /* 0x00000008253d7810 */ /* 0x000fe20007ffe0ff */
[----:B------:R-:W-:-:S02]  /*1e10*/  IMAD.IADD R13, R16, 0x1, R13 ;  /* 0x00000001100d7824 */ /* 0x000fc400078e020d */
[----:B------:R-:W-:-:S03]  /*1e20*/  IMAD.WIDE.U32 R20, R26, R48, R10 ;  /* 0x000000301a147225 */ /* 0x000fc600078e000a */
[----:B------:R-:W-:Y:S01]  /*1e30*/  SHF.R.S32.HI R12, RZ, 0x1f, R13 ;  /* 0x0000001fff0c7819 */ /* 0x000fe2000001140d */
[C---:B------:R-:W-:Y:S01]  /*1e40*/  VIADD R37, R23.reuse, 0x40 ;  /* 0x0000004017257836 */ /* 0x040fe20000000000 */
[----:B------:R-:W-:Y:S05]  /*1e50*/  @!P6 WARPSYNC.ALL ;  /* 0x000000000000e948 */ /* 0x000fea0003800000 */
[----:B------:R-:W-:Y:S01]  /*1e60*/  VIADD R10, R23, 0x40 ;  /* 0x00000040170a7836 */ /* 0x000fe20000000000 */
[----:B------:R-:W-:Y:S01]  /*1e70*/  LEA.HI R13, R12, R13, RZ, 0x3 ;  /* 0x0000000d0c0d7211 */ /* 0x000fe200078f18ff */
[----:B------:R-:W-:Y:S01]  /*1e80*/  IMAD.SHL.U32 R37, R37, 0x40, RZ ;  /* 0x0000004025257824 */ /* 0x000fe200078e00ff */
[----:B------:R-:W-:Y:S01]  /*1e90*/  PRMT R85, R3, 0x8880, RZ ;  /* 0x0000888003557816 */ /* 0x000fe200000000ff */
[----:B------:R-:W-:Y:S01]  /*1ea0*/  IMAD.SHL.U32 R10, R10, 0x40, RZ ;  /* 0x000000400a0a7824 */ /* 0x000fe200078e00ff */
[----:B------:R-:W-:Y:S01]  /*1eb0*/  ULDC UR4, c[0x0][0x2f4] ;  /* 0x0000bd0000047ab9 */ /* 0x000fe20000000800 */
[----:B------:R-:W-:Y:S01]  /*1ec0*/  IMAD.IADD R7, R5, 0x1, R15 ;  /* 0x0000000105077824 */ /* 0x000fe200078e020f */
[----:B------:R-:W-:Y:S01]  /*1ed0*/  SHF.R.S32.HI R15, RZ, 0x1f, R26 ;  /* 0x0000001fff0f7819 */ /* 0x000fe2000001141a */
[----:B------:R-:W-:-:S02]  /*1ee0*/  IMAD.MOV.U32 R6, RZ, RZ, R4 ;  /* 0x000000ffff067224 */ /* 0x000fc400078e0004 */
[----:B------:R-:W-:Y:S01]  /*1ef0*/  IMAD.WIDE.U32 R4, R23, R54, R16 ;  /* 0x0000003617047225 */ /* 0x000fe200078e0010 */
[----:B------:R-:W-:Y:S02]  /*1f00*/  LOP3.LUT R37, R37, 0x1c0, RZ, 0xc0, !PT ;  /* 0x000001c025257812 */ /* 0x000fe400078ec0ff */
[----:B------:R-:W-:Y:S01]  /*1f10*/  LOP3.LUT R10, R10, 0x1c0, RZ, 0xc0, !PT ;  /* 0x000001c00a0a7812 */ /* 0x000fe200078ec0ff */
[----:B------:R-:W-:Y:S01]  /*1f20*/  IMAD.IADD R53, R53, 0x1, R5 ;  /* 0x0000000135357824 */ /* 0x000fe200078e0205 */
[----:B------:R-:W-:Y:S01]  /*1f30*/  SHF.R.S32.HI R73, RZ, 0x3, R13 ;  /* 0x00000003ff497819 */ /* 0x000fe2000001140d */
[----:B------:R-:W-:Y:S01]  /*1f40*/  IMAD R5, R15, R48, RZ ;  /* 0x000000300f057224 */ /* 0x000fe200078e02ff */
[----:B------:R-:W-:Y:S01]  /*1f50*/  LOP3.LUT R74, R13, 0xfffffff8, RZ, 0xc0, !PT ;  /* 0xfffffff80d4a7812 */ /* 0x000fe200078ec0ff */
[----:B------:R-:W-:Y:S01]  /*1f60*/  IMAD.MOV.U32 R52, RZ, RZ, R4 ;  /* 0x000000ffff347224 */ /* 0x000fe200078e0004 */
[----:B------:R-:W-:Y:S01]  /*1f70*/  SHF.R.U32.HI R10, RZ, 0x3, R10 ;  /* 0x00000003ff0a7819 */ /* 0x000fe2000001160a */
[----:B------:R-:W-:Y:S01]  /*1f80*/  IMAD R15, R15, R54, RZ ;  /* 0x000000360f0f7224 */ /* 0x000fe200078e02ff */
[----:B------:R-:W-:Y:S01]  /*1f90*/  SHF.L.U64.HI R4, R48, 0x6, R49 ;  /* 0x0000000630047819 */ /* 0x000fe20000010231 */
[----:B------:R-:W-:Y:S01]  /*1fa0*/  IMAD.IADD R0, R33, 0x1, R32 ;  /* 0x0000000121007824 */ /* 0x000fe200078e0220 */
[----:B------:R-:W-:Y:S01]  /*1fb0*/  PRMT R85, R85, 0x7710, RZ ;  /* 0x0000771055557816 */ /* 0x000fe200000000ff */
[----:B------:R-:W-:Y:S01]  /*1fc0*/  IMAD R33, R26, R49, R5 ;  /* 0x000000311a217224 */ /* 0x000fe200078e0205 */
[----:B------:R-:W-:Y:S01]  /*1fd0*/  ISETP.GE.AND P2, PT, R2, UR4, PT ;  /* 0x0000000402007c0c */ /* 0x000fe2000bf46270 */
[----:B------:R-:W-:-:S02]  /*1fe0*/  IMAD.SHL.U32 R5, R48, 0x40, RZ ;  /* 0x0000004030057824 */ /* 0x000fc400078e00ff */
[----:B------:R-:W-:-:S04]  /*1ff0*/  IMAD.WIDE.U32 R6, R26, R48, R6 ;  /* 0x000000301a067225 */ /* 0x000fc800078e0006 */
[----:B------:R-:W-:Y:S02]  /*2000*/  IMAD R11, R55, 0x60, RZ ;  /* 0x00000060370b7824 */ /* 0x000fe400078e02ff */
[C---:B------:R-:W-:Y:S02]  /*2010*/  IMAD R15, R26.reuse, R55, R15 ;  /* 0x000000371a0f7224 */ /* 0x040fe400078e020f */
[----:B------:R-:W-:Y:S01]  /*2020*/  IMAD.WIDE.U32 R52, R26, R54, R52 ;  /* 0x000000361a347225 */ /* 0x000fe200078e0034 */
[----:B------:R-:W-:-:S03]  /*2030*/  LOP3.LUT R79, R85, 0x1, RZ, 0xc0, !PT ;  /* 0x00000001554f7812 */ /* 0x000fc600078ec0ff */
[----:B------:R-:W-:Y:S01]  /*2040*/  IMAD.WIDE.U32 R48, R48, 0x60, RZ ;  /* 0x0000006030307825 */ /* 0x000fe200078e00ff */
[----:B------:R-:W-:-:S03]  /*2050*/  LOP3.LUT R80, R85, 0x2, RZ, 0xc0, !PT ;  /* 0x0000000255507812 */ /* 0x000fc600078ec0ff */
[----:B------:R-:W-:Y:S01]  /*2060*/  IMAD.WIDE.U32 R54, R54, 0x60, RZ ;  /* 0x0000006036367825 */ /* 0x000fe200078e00ff */
[C---:B------:R-:W-:Y:S02]  /*2070*/  LOP3.LUT R81, R85.reuse, 0x4, RZ, 0xc0, !PT ;  /* 0x0000000455517812 */ /* 0x040fe400078ec0ff */
[----:B------:R-:W-:Y:S01]  /*2080*/  LOP3.LUT R82, R85, 0x8, RZ, 0xc0, !PT ;  /* 0x0000000855527812 */ /* 0x000fe200078ec0ff */
[----:B------:R-:W-:Y:S01]  /*2090*/  IMAD.SHL.U32 R64, R35, 0x2, RZ ;  /* 0x0000000223407824 */ /* 0x000fe200078e00ff */
[----:B------:R-:W-:Y:S01]  /*20a0*/  LOP3.LUT R83, R85, 0x10, RZ, 0xc0, !PT ;  /* 0x0000001055537812 */ /* 0x000fe200078ec0ff */
[----:B------:R-:W-:Y:S01]  /*20b0*/  IMAD.IADD R65, R49, 0x1, R65 ;  /* 0x0000000131417824 */ /* 0x000fe200078e0241 */
[----:B------:R-:W-:Y:S01]  /*20c0*/  LOP3.LUT R84, R85, 0x20, RZ, 0xc0, !PT ;  /* 0x0000002055547812 */ /* 0x000fe200078ec0ff */
[----:B------:R-:W-:Y:S01]  /*20d0*/  IMAD.IADD R66, R55, 0x1, R11 ;  /* 0x0000000137427824 */ /* 0x000fe200078e020b */
[----:B------:R-:W-:Y:S01]  /*20e0*/  SHF.R.S32.HI R59, RZ, 0x1f, R102 ;  /* 0x0000001fff3b7819 */ /* 0x000fe20000011466 */
[----:B------:R-:W-:Y:S01]  /*20f0*/  IMAD.IADD R69, R7, 0x1, R33 ;  /* 0x0000000107457824 */ /* 0x000fe200078e0221 */
[----:B------:R-:W-:Y:S01]  /*2100*/  P2R R87, PR, RZ, 0x4 ;  /* 0x00000004ff577803 */ /* 0x000fe20000000000 */
[----:B------:R-:W-:Y:S01]  /*2110*/  IMAD.IADD R70, R33, 0x1, R21 ;  /* 0x0000000121467824 */ /* 0x000fe200078e0215 */
[----:B------:R-:W-:Y:S01]  /*2120*/  SHF.R.S32.HI R76, RZ, 0x1f, R74 ;  /* 0x0000001fff4c7819 */ /* 0x000fe2000001144a */
[----:B------:R-:W-:Y:S01]  /*2130*/  IMAD.IADD R71, R51, 0x1, R15 ;  /* 0x0000000133477824 */ /* 0x000fe200078e020f */
[----:B------:R-:W-:Y:S01]  /*2140*/  LOP3.LUT R85, R85, 0x40, RZ, 0xc0, !PT ;  /* 0x0000004055557812 */ /* 0x000fe200078ec0ff */
[----:B------:R-:W-:-:S02]  /*2150*/  IMAD.IADD R72, R15, 0x1, R53 ;  /* 0x000000010f487824 */ /* 0x000fc400078e0235 */
[C---:B--2---:R-:W-:Y:S01]  /*2160*/  IMAD.SHL.U32 R58, R36.reuse, 0x40, RZ ;  /* 0x00000040243a7824 */ /* 0x044fe200078e00ff */
[----:B------:R-:W-:Y:S01]  /*2170*/  @!P6 BAR.SYNC.DEFER_BLOCKING 0x9, 0x100 ;  /* 0x024400000000eb1d */ /* 0x000fe20000010000 */
[----:B------:R-:W-:Y:S02]  /*2180*/  LOP3.LUT P1, RZ, R36, 0x4, RZ, 0xc0, !PT ;  /* 0x0000000424ff7812 */ /* 0x000fe4000782c0ff */
[----:B------:R-:W-:Y:S02]  /*2190*/  SHF.R.S32.HI R36, RZ, 0x1f, R38 ;  /* 0x0000001fff247819 */ /* 0x000fe40000011426 */
[----:B------:R-:W-:Y:S02]  /*21a0*/  LOP3.LUT R58, R58, 0x1c0, RZ, 0xc0, !PT ;  /* 0x000001c03a3a7812 */ /* 0x000fe400078ec0ff */
[----:B------:R-:W-:-:S04]  /*21b0*/  LEA.HI R36, R36, R38, RZ, 0x2 ;  /* 0x0000002624247211 */ /* 0x000fc800078f10ff */
[----:B------:R-:W-:-:S05]  /*21c0*/  LOP3.LUT R36, R36, 0xfffffffc, RZ, 0xc0, !PT ;  /* 0xfffffffc24247812 */ /* 0x000fca00078ec0ff */
[----:B------:R-:W-:Y:S02]  /*21d0*/  IMAD.IADD R36, R38, 0x1, -R36 ;  /* 0x0000000126247824 */ /* 0x000fe400078e0a24 */
[----:B------:R-:W0:Y:S02]  /*21e0*/  S2R R38, SR_TID.X ;  /* 0x0000000000267919 */ /* 0x000e240000002100 */
[----:B------:R-:W-:Y:S01]  /*21f0*/  IMAD R62, R36, 0x40, R23 ;  /* 0x00000040243e7824 */ /* 0x000fe200078e0217 */
        /* <DEDUP_REMOVED lines=16> */
[----:B----4-:R-:W-:Y:S01]  /*2300*/  SHF.R.S32.HI R75, RZ, 0x1f, R24 ;  /* 0x0000001fff4b7819 */ /* 0x010fe20000011418 */
[----:B---3--:R-:W-:-:S10]  /*2310*/  IMAD.IADD R78, R8, 0x1, R13 ;  /* 0x00000001084e7824 */ /* 0x008fd400078e020d */
.L_x_15195:
[----:B0-----:R-:W0:Y:S01]  /*2320*/  LDC R91, c[0x0][0x430] ;  /* 0x00010c00ff5b7b82 */ /* 0x001e220000000800 */
[----:B------:R-:W-:Y:S01]  /*2330*/  IADD3 R29, R29, -0x1, RZ ;  /* 0xffffffff1d1d7810 */ /* 0x000fe20007ffe0ff */
[----:B------:R-:W-:-:S04]  /*2340*/  IMAD.MOV.U32 R96, RZ, RZ, RZ ;  /* 0x000000ffff607224 */ /* 0x000fc800078e00ff */
[----:B------:R-:W-:Y:S02]  /*2350*/  IMAD R12, R29, 0x60, R62 ;  /* 0x000000601d0c7824 */ /* 0x000fe400078e023e */
[----:B-1----:R-:W1:Y:S02]  /*2360*/  LDC R95, c[0x0][0x3f4] ;  /* 0x0000fd00ff5f7b82 */ /* 0x002e640000000800 */
        /* <DEDUP_REMOVED lines=94> */
.L_x_15146:
[----:B------:R-:W-:Y:S05]  /*2950*/  BSYNC B1 ;  /* 0x0000000000017941 */ /* 0x000fea0003800000 */
.L_x_15145:
[----:B0-----:R-:W-:Y:S01]  /*2960*/  VIADD R12, R23, 0x40 ;  /* 0x00000040170c7836 */ /* 0x001fe20000000000 */
[----:B------:R-:W-:Y:S01]  /*2970*/  BSSY B1, `(.L_x_15147) ;  /* 0x000001c000017945 */ /* 0x000fe20003800000 */
[----:B------:R-:W-:Y:S02]  /*2980*/  CS2R R40, SRZ ;  /* 0x0000000000287805 */ /* 0x000fe4000001ff00 */
[----:B------:R-:W-:Y:S01]  /*2990*/  CS2R R34, SRZ ;  /* 0x0000000000227805 */ /* 0x000fe2000001ff00 */
[----:B-----5:R-:W-:Y:S01]  /*29a0*/  IMAD.MOV.U32 R13, RZ, RZ, R44 ;  /* 0x000000ffff0d7224 */ /* 0x020fe200078e002c */
[----:B------:R-:W-:Y:S02]  /*29b0*/  ISETP.GE.AND P4, PT, R12, R100, PT ;  /* 0x000000640c00720c */ /* 0x000fe40003f86270 */
[----:B------:R-:W-:Y:S02]  /*29c0*/  CS2R R38, SRZ ;  /* 0x0000000000267805 */ /* 0x000fe4000001ff00 */
[----:B------:R-:W-:-:S09]  /*29d0*/  MOV R14, R45 ;  /* 0x0000002d000e7202 */ /* 0x000fd20000000f00 */
        /* <DEDUP_REMOVED lines=21> */
.L_x_15148:
[----:B------:R-:W-:Y:S05]  /*2b30*/  BSYNC B1 ;  /* 0x0000000000017941 */ /* 0x000fea0003800000 */
.L_x_15147:
[----:B0-----:R-:W-:Y:S01]  /*2b40*/  IMAD.MOV.U32 R8, RZ, RZ, R92 ;  /* 0x000000ffff087224 */ /* 0x001fe200078e005c */
        /* <DEDUP_REMOVED lines=33> */
.L_x_15149:
[----:B------:R-:W-:Y:S01]  /*2d60*/  IMAD R86, R19, 0x8, R22 ;  /* 0x0000000813567824 */ /* 0x000fe200078e0216 */
[----:B------:R-:W-:Y:S01]  /*2d70*/  SHF.L.U32 R99, R206, 0x1f, RZ ;  /* 0x0000001fce637819 */ /* 0x000fe200000006ff */
[----:B------:R-:W-:Y:S03]  /*2d80*/  BSSY B1, `(.L_x_15150) ;  /* 0x0000003000017945 */ /* 0x000fe60003800000 */
[----:B------:R-:W0:Y:S02]  /*2d90*/  SYNCS.PHASECHK.TRANS64.TRYWAIT P5, [R86+URZ+0x32490], R99 ;  /* 0x03249063560075a7 */ /* 0x000e2400080a017f */
[----:B0-----:R-:W-:Y:S05]  /*2da0*/  @!P5 BRA `(.L_x_15151) ;  /* 0x000001bc0010d947 */ /* 0x001fea0003800000 */
.L_x_15418:
[----:B------:R-:W-:Y:S05]  /*2db0*/  BSYNC B1 ;  /* 0x0000000000017941 */ /* 0x000fea0003800000 */
.L_x_15150:
[----:B------:R-:W-:-:S03]  /*2dc0*/  UMOV UR4, 0xffffffff ;  /* 0xffffffff00047882 */ /* 0x000fc60000000000 */
[----:B------:R-:W-:Y:S05]  /*2dd0*/  BRA.DIV UR4, `(.L_x_15152) ;  /* 0x000001be04187947 */ /* 0x000fea000b800000 */
[----:B------:R1:W2:Y:S04]  /*2de0*/  SHFL.IDX PT, R33, R90, RZ, 0x1c1f ;  /* 0x001c1fff5a217589 */ /* 0x0002a800000e0000 */
[----:B------:R1:W3:Y:S02]  /*2df0*/  SHFL.IDX PT, R14, R89, RZ, 0x1c1f ;  /* 0x001c1fff590e7589 */ /* 0x0002e400000e0000 */
.L_x_15422:
        /* <DEDUP_REMOVED lines=13> */
[----:B------:R-:W-:Y:S01]  /*2ed0*/  SHF.R.U32.HI R111, RZ, 0x10, R47 ;  /* 0x00000010ff6f7819 */ /* 0x000fe2000001162f */
[----:B------:R-:W-:Y:S01]  /*2ee0*/  IMAD.U32 R47, R11, 0x10000, RZ ;  /* 0x000100000b2f7824 */ /* 0x000fe200078e00ff */
        /* <DEDUP_REMOVED lines=11> */
[----:B------:R-:W-:-:S02]  /*2fa0*/  LOP3.LUT R46, R10, 0xffff0000, RZ, 0xc0, !PT ;  /* 0xffff00000a2e7812 */ /* 0x000fc400078ec0ff */
[----:B------:R-:W-:Y:S01]  /*2fb0*/  LOP3.LUT R106, R93, 0xffff0000, RZ, 0xc0, !PT ;  /* 0xffff00005d6a7812 */ /* 0x000fe200078ec0ff */
[----:B------:R-:W-:Y:S01]  /*2fc0*/  FMUL.FTZ R113, R11, R110 ;  /* 0x0000006e0b717220 */ /* 0x000fe20000410000 */
[----:B------:R-:W-:Y:S01]  /*2fd0*/  SHF.L.U32 R10, R9, 0x10, RZ ;  /* 0x00000010090a7819 */ /* 0x000fe200000006ff */
[C---:B------:R-:W-:Y:S01]  /*2fe0*/  IMAD.U32 R9, R8.reuse, 0x10000, RZ ;  /* 0x0001000008097824 */ /* 0x040fe200078e00ff */
        /* <DEDUP_REMOVED lines=25> */
.L_x_15158:
[----:B------:R-:W-:Y:S05]  /*3180*/  BSYNC B3 ;  /* 0x0000000000037941 */ /* 0x000fea0003800000 */
.L_x_15157:
[----:B0-----:R4:W-:Y:S02]  /*3190*/  ST.E.128 desc[UR40][R12.64], R8 ;  /* 0x000000080c007985 */ /* 0x0019e4000c101d28 */
.L_x_15156:
[----:B------:R-:W-:Y:S05]  /*31a0*/  BSYNC B2 ;  /* 0x0000000000027941 */ /* 0x000fea0003800000 */
.L_x_15155:
        /* <DEDUP_REMOVED lines=54> */
.L_x_15160:
[----:B------:R-:W-:Y:S05]  /*3510*/  BSYNC B2 ;  /* 0x0000000000027941 */ /* 0x000fea0003800000 */
.L_x_15159:
[----:B0-----:R0:W-:Y:S02]  /*3520*/  ST.E.128 desc[UR40][R14.64], R8 ;  /* 0x000000080e007985 */ /* 0x0011e4000c101d28 */
.L_x_15154:
[----:B------:R-:W-:Y:S05]  /*3530*/  BSYNC B1 ;  /* 0x0000000000017941 */ /* 0x000fea0003800000 */
.L_x_15153:
[----:B------:R-:W-:-:S03]  /*3540*/  UMOV UR4, 0xffffffff ;  /* 0xffffffff00047882 */ /* 0x000fc60000000000 */
[----:B------:R-:W-:Y:S05]  /*3550*/  BRA.DIV UR4, `(.L_x_15161) ;  /* 0x000001b604807947 */ /* 0x000fea000b800000 */
[----:B--2---:R2:W1:Y:S04]  /*3560*/  SHFL.IDX PT, R33, R90, 0x1, 0x1c1f ;  /* 0x003c1f005a217f89 */ /* 0x00446800000e0000 */
[----:B0--3--:R2:W0:Y:S02]  /*3570*/  SHFL.IDX PT, R14, R89, 0x1, 0x1c1f ;  /* 0x003c1f00590e7f89 */ /* 0x00942400000e0000 */
.L_x_15426:
[----:B------:R-:W-:Y:S05]  /*3580*/  @P4 BRA `(.L_x_15162) ;  /* 0x00000020002c4947 */ /* 0x000fea0003800000 */
[----:B------:R-:W-:Y:S04]  /*3590*/  BSSY B1, `(.L_x_15163) ;  /* 0x0000038000017945 */ /* 0x000fe80003800000 */
[----:B------:R-:W-:Y:S05]  /*35a0*/  @P1 BRA `(.L_x_15164) ;  /* 0x0000000000d81947 */ /* 0x000fea0003800000 */
[----:B----4-:R3:W4:Y:S01]  /*35b0*/  LDS.128 R8, [R101+0x2000] ;  /* 0x0020000065087984 */ /* 0x0107220000000c00 */
[C---:B0-----:R-:W-:Y:S01]  /*35c0*/  LEA R12, P2, R16.reuse, R14, 0x1 ;  /* 0x0000000e100c7211 */ /* 0x041fe200078408ff */
[----:B------:R-:W-:Y:S03]  /*35d0*/  BSSY B2, `(.L_x_15165) ;  /* 0x0000032000027945 */ /* 0x000fe60003800000 */
[----:B-1----:R-:W-:Y:S02]  /*35e0*/  LEA.HI.X R13, R16, R33, R17, 0x1, P2 ;  /* 0x00000021100d7211 */ /* 0x002fe400010f0c11 */
[----:B------:R-:W-:-:S13]  /*35f0*/  ISETP.GE.AND P2, PT, R200, R95, PT ;  /* 0x0000005fc800720c */ /* 0x000fda0003f46270 */
[----:B---3--:R-:W-:Y:S05]  /*3600*/  @P2 BRA `(.L_x_15166) ;  /* 0x0000000000b82947 */ /* 0x008fea0003800000 */
[----:B------:R-:W-:Y:S02]  /*3610*/  SHF.R.U64 R45, R38, 0x10, R39 ;  /* 0x00000010262d7819 */ /* 0x000fe40000001227 */
[----:B------:R-:W-:Y:S02]  /*3620*/  SHF.R.U64 R42, R40, 0x10, R41 ;  /* 0x00000010282a7819 */ /* 0x000fe40000001229 */
[----:B------:R-:W-:Y:S01]  /*3630*/  SHF.R.U32.HI R47, RZ, 0x10, R39 ;  /* 0x00000010ff2f7819 */ /* 0x000fe20000011627 */
[----:B----4-:R-:W-:Y:S01]  /*3640*/  IMAD.U32 R39, R11, 0x10000, RZ ;  /* 0x000100000b277824 */ /* 0x010fe200078e00ff */
[----:B------:R-:W-:Y:S02]  /*3650*/  SHF.R.U32.HI R43, RZ, 0x10, R41 ;  /* 0x00000010ff2b7819 */ /* 0x000fe40000011629 */
[----:B------:R-:W-:Y:S02]  /*3660*/  PRMT R45, R119, 0x5410, R45 ;  /* 0x00005410772d7816 */ /* 0x000fe4000000002d */
[----:B------:R-:W-:-:S02]  /*3670*/  PRMT R41, R104, 0x5432, R42 ;  /* 0x0000543268297816 */ /* 0x000fc4000000002a */
[----:B------:R-:W-:Y:S02]  /*3680*/  PRMT R47, R120, 0x5410, R47 ;  /* 0x00005410782f7816 */ /* 0x000fe4000000002f */
[----:B------:R-:W-:Y:S02]  /*3690*/  PRMT R43, R118, 0x5410, R43 ;  /* 0x00005410762b7816 */ /* 0x000fe4000000002b */
[----:B------:R-:W-:Y:S01]  /*36a0*/  LOP3.LUT R40, R11, 0xffff0000, RZ, 0xc0, !PT ;  /* 0xffff00000b287812 */ /* 0x000fe200078ec0ff */
[----:B--2---:R-:W-:Y:S01]  /*36b0*/  IMAD.U32 R89, R47, 0x10000, RZ ;  /* 0x000100002f597824 */ /* 0x004fe200078e00ff */
        /* <DEDUP_REMOVED lines=8> */
[----:B------:R-:W-:Y:S02]  /*3740*/  IMAD.U32 R10, R9, 0x10000, RZ ;  /* 0x00010000090a7824 */ /* 0x000fe400078e00ff */
[-C--:B------:R-:W-:Y:S01]  /*3750*/  FMUL.FTZ R90, R38, R89.reuse ;  /* 0x00000059265a7220 */ /* 0x080fe20000410000 */
[C---:B------:R-:W-:Y:S02]  /*3760*/  IMAD.U32 R9, R8.reuse, 0x10000, RZ ;  /* 0x0001000008097824 */ /* 0x040fe400078e00ff */
[----:B------:R-:W-:Y:S01]  /*3770*/  FMUL.FTZ R11, R11, R42 ;  /* 0x0000002a0b0b7220 */ /* 0x000fe20000410000 */
[----:B------:R-:W-:Y:S01]  /*3780*/  LOP3.LUT R8, R8, 0xffff0000, RZ, 0xc0, !PT ;  /* 0xffff000008087812 */ /* 0x000fe200078ec0ff */
        /* <DEDUP_REMOVED lines=22> */
.L_x_15166:
[----:B------:R-:W-:Y:S05]  /*38f0*/  BSYNC B2 ;  /* 0x0000000000027941 */ /* 0x000fea0003800000 */
.L_x_15165:
[----:B----4-:R3:W-:Y:S02]  /*3900*/  ST.E.128 desc[UR40][R12.64], R8 ;  /* 0x000000080c007985 */ /* 0x0107e4000c101d28 */
.L_x_15164:
[----:B------:R-:W-:Y:S05]  /*3910*/  BSYNC B1 ;  /* 0x0000000000017941 */ /* 0x000fea0003800000 */
.L_x_15163:
[----:B------:R-:W-:-:S13]  /*3920*/  ISETP.NE.AND P2, PT, R87, RZ, PT ;  /* 0x000000ff5700720c */ /* 0x000fda0003f45270 */
[----:B------:R-:W-:Y:S05]  /*3930*/  @P2 BRA `(.L_x_15162) ;  /* 0x0000001c00402947 */ /* 0x000fea0003800000 */
[----:B---34-:R3:W4:Y:S01]  /*3940*/  LDS.128 R8, [R94+0x2000] ;  /* 0x002000005e087984 */ /* 0x0187220000000c00 */
[C---:B0-----:R-:W-:Y:S01]  /*3950*/  LEA R14, P2, R2.reuse, R14, 0x1 ;  /* 0x0000000e020e7211 */ /* 0x041fe200078408ff */
[----:B------:R-:W-:Y:S03]  /*3960*/  BSSY B1, `(.L_x_15167) ;  /* 0x0000032000017945 */ /* 0x000fe60003800000 */
[----:B-1----:R-:W-:Y:S02]  /*3970*/  LEA.HI.X R15, R2, R33, R203, 0x1, P2 ;  /* 0x00000021020f7211 */ /* 0x002fe400010f0ccb */
[----:B------:R-:W-:-:S13]  /*3980*/  ISETP.GE.AND P2, PT, R207, R95, PT ;  /* 0x0000005fcf00720c */ /* 0x000fda0003f46270 */
[----:B---3--:R-:W-:Y:S05]  /*3990*/  @P2 BRA `(.L_x_15168) ;  /* 0x0000000000b82947 */ /* 0x008fea0003800000 */
        /* <DEDUP_REMOVED lines=43> */
[----:B------:R-:W-:Y:S02]  /*3c50*/  F2FP.BF16.F32.PACK_AB R8, R11, R10 ;  /* 0x0000000a0b08723e */ /* 0x000fe400000010ff */
[----:B------:R-:W-:Y:S01]  /*3c60*/  MOV R10, R13 ;  /* 0x0000000d000a7202 */ /* 0x000fe20000000f00 */
[----:B------:R-:W-:-:S07]  /*3c70*/  IMAD.MOV.U32 R11, RZ, RZ, R12 ;  /* 0x000000ffff0b7224 */ /* 0x000fce00078e000c */
.L_x_15168:
[----:B------:R-:W-:Y:S05]  /*3c80*/  BSYNC B1 ;  /* 0x0000000000017941 */ /* 0x000fea0003800000 */
.L_x_15167:
[----:B----4-:R0:W-:Y:S01]  /*3c90*/  ST.E.128 desc[UR40][R14.64], R8 ;  /* 0x000000080e007985 */ /* 0x0101e2000c101d28 */
[----:B------:R-:W-:Y:S05]  /*3ca0*/  BRA `(.L_x_15162) ;  /* 0x0000001800647947 */ /* 0x000fea0003800000 */
.L_x_15144:
[----:B------:R-:W-:Y:S01]  /*3cb0*/  VIADD R12, R23, 0x40 ;  /* 0x00000040170c7836 */ /* 0x000fe20000000000 */
[----:B------:R-:W-:-:S04]  /*3cc0*/  CS2R R34, SRZ ;  /* 0x0000000000227805 */ /* 0x000fc8000001ff00 */
        /* <DEDUP_REMOVED lines=10> */
[----:B------:R-:W-:Y:S01]  /*3d70*/  @!P3 IMAD.X R9, R33, 0x1, R70, P4 ;  /* 0x000000012109b824 */ /* 0x000fe200020e0646 */
[----:B------:R-:W-:Y:S01]  /*3d80*/  CS2R R32, SRZ ;  /* 0x0000000000207805 */ /* 0x000fe2000001ff00 */
[----:B------:R-:W1:Y:S01]  /*3d90*/  @!P3 LDC.64 R12, c[0x0][0x400] ;  /* 0x00010000ff0cbb82 */ /* 0x000e620000000a00 */
[----:B0-----:R-:W-:-:S04]  /*3da0*/  @!P3 LEA R14, P4, R10, R14, 0x1 ;  /* 0x0000000e0a0eb211 */ /* 0x001fc800078808ff */
[----:B------:R-:W-:Y:S02]  /*3db0*/  @!P3 LEA.HI.X R15, R10, R15, R9, 0x1, P4 ;  /* 0x0000000f0a0fb211 */ /* 0x000fe400020f0c09 */
[----:B------:R-:W-:Y:S01]  /*3dc0*/  @!P3 IADD3 R8, P4, R52, R8, RZ ;  /* 0x000000083408b210 */ /* 0x000fe20007f9e0ff */
[----:B------:R-:W0:Y:S01]  /*3dd0*/  @!P2 LDC.64 R10, c[0x0][0x3e8] ;  /* 0x0000fa00ff0aab82 */ /* 0x000e220000000a00 */
[----:B------:R-:W-:Y:S02]  /*3de0*/  CS2R R38, SRZ ;  /* 0x0000000000267805 */ /* 0x000fe4000001ff00 */
[----:B------:R-:W-:Y:S01]  /*3df0*/  CS2R R36, SRZ ;  /* 0x0000000000247805 */ /* 0x000fe2000001ff00 */
[----:B------:R-:W2:Y:S01]  /*3e00*/  @!P3 LDG.E.128 R32, desc[UR40][R14.64] ;  /* 0x000000280e20b981 */ /* 0x000ea2000c1e1d00 */
[----:B------:R-:W-:Y:S01]  /*3e10*/  @!P3 IMAD.X R9, R99, 0x1, R72, P4 ;  /* 0x000000016309b824 */ /* 0x000fe200020e0648 */
[----:B-1----:R-:W-:-:S04]  /*3e20*/  @!P3 LEA R12, P4, R8, R12, 0x1 ;  /* 0x0000000c080cb211 */ /* 0x002fc800078808ff */
[----:B------:R-:W-:Y:S02]  /*3e30*/  @!P3 LEA.HI.X R13, R8, R13, R9, 0x1, P4 ;  /* 0x0000000d080db211 */ /* 0x000fe400020f0c09 */
[----:B------:R-:W1:Y:S03]  /*3e40*/  @!P2 LDC.64 R8, c[0x0][0x400] ;  /* 0x00010000ff08ab82 */ /* 0x000e660000000a00 */
[----:B------:R2:W3:Y:S01]  /*3e50*/  @!P3 LDG.E.128 R36, desc[UR40][R12.64] ;  /* 0x000000280c24b981 */ /* 0x0004e2000c1e1d00 */
[----:B------:R-:W-:Y:S02]  /*3e60*/  CS2R R42, SRZ ;  /* 0x00000000002a7805 */ /* 0x000fe4000001ff00 */
[----:B0-----:R-:W-:-:S04]  /*3e70*/  @!P2 LEA R10, P3, R40, R10, 0x1 ;  /* 0x0000000a280aa211 */ /* 0x001fc800078608ff */
[----:B------:R-:W-:Y:S02]  /*3e80*/  @!P2 LEA.HI.X R11, R40, R11, R41, 0x1, P3 ;  /* 0x0000000b280ba211 */ /* 0x000fe400018f0c29 */
[----:B------:R-:W-:Y:S02]  /*3e90*/  CS2R R40, SRZ ;  /* 0x0000000000287805 */ /* 0x000fe4000001ff00 */
[----:B------:R-:W-:Y:S02]  /*3ea0*/  CS2R R46, SRZ ;  /* 0x00000000002e7805 */ /* 0x000fe4000001ff00 */
[C---:B-1----:R-:W-:Y:S02]  /*3eb0*/  @!P2 LEA R8, P3, R44.reuse, R8, 0x1 ;  /* 0x000000082c08a211 */ /* 0x042fe400078608ff */
[----:B------:R3:W4:Y:S02]  /*3ec0*/  @!P2 LDG.E.128 R40, desc[UR40][R10.64] ;  /* 0x000000280a28a981 */ /* 0x000724000c1e1d00 */
[----:B------:R-:W-:-:S02]  /*3ed0*/  @!P2 LEA.HI.X R9, R44, R9, R45, 0x1, P3 ;  /* 0x000000092c09a211 */ /* 0x000fc400018f0c2d */
[----:B------:R-:W-:-:S06]  /*3ee0*/  CS2R R44, SRZ ;  /* 0x00000000002c7805 */ /* 0x000fcc000001ff00 */
[----:B------:R0:W5:Y:S01]  /*3ef0*/  @!P2 LDG.E.128 R44, desc[UR40][R8.64] ;  /* 0x00000028082ca981 */ /* 0x000162000c1e1d00 */
[----:B------:R-:W-:-:S06]  /*3f00*/  UISETP.NE.AND UP0, UPT, UR47, 0x3, UPT ;  /* 0x000000032f00788c */ /* 0x000fcc000bf05270 */
[----:B------:R-:W-:Y:S02]  /*3f10*/  PLOP3.LUT P3, PT, PT, PT, UP0, 0x80, 0x0 ;  /* 0x000000000000781c */ /* 0x000fe40003f6f008 */
[----:B------:R-:W-:Y:S01]  /*3f20*/  ISETP.GE.AND P2, PT, R16, R95, PT ;  /* 0x0000005f1000720c */ /* 0x000fe20003f46270 */
[----:B--2---:R-:W-:Y:S02]  /*3f30*/  IMAD.MOV.U32 R12, RZ, RZ, R34 ;  /* 0x000000ffff0c7224 */ /* 0x004fe400078e0022 */
[----:B------:R-:W-:Y:S02]  /*3f40*/  IMAD.MOV.U32 R15, RZ, RZ, R33 ;  /* 0x000000ffff0f7224 */ /* 0x000fe400078e0021 */
[----:B---3--:R-:W-:Y:S02]  /*3f50*/  IMAD.MOV.U32 R10, RZ, RZ, R38 ;  /* 0x000000ffff0a7224 */ /* 0x008fe400078e0026 */
[----:B0-----:R-:W-:Y:S02]  /*3f60*/  IMAD.MOV.U32 R8, RZ, RZ, R39 ;  /* 0x000000ffff087224 */ /* 0x001fe400078e0027 */
[----:B------:R-:W-:-:S02]  /*3f70*/  IMAD.MOV.U32 R11, RZ, RZ, R37 ;  /* 0x000000ffff0b7224 */ /* 0x000fc400078e0025 */
[----:B------:R-:W-:Y:S01]  /*3f80*/  IMAD.MOV.U32 R9, RZ, RZ, R36 ;  /* 0x000000ffff097224 */ /* 0x000fe200078e0024 */
[----:B------:R-:W-:Y:S02]  /*3f90*/  PRMT R107, R107, 0x5410, R10 ;  /* 0x000054106b6b7816 */ /* 0x000fe4000000000a */
[----:B------:R-:W-:Y:S02]  /*3fa0*/  PRMT R124, R8, 0x7610, R124 ;  /* 0x00007610087c7816 */ /* 0x000fe4000000007c */
[----:B------:R-:W-:Y:S02]  /*3fb0*/  PRMT R121, R11, 0x7610, R121 ;  /* 0x000076100b797816 */ /* 0x000fe40000000079 */
[----:B------:R-:W-:Y:S02]  /*3fc0*/  PRMT R108, R108, 0x5410, R9 ;  /* 0x000054106c6c7816 */ /* 0x000fe40000000009 */
[----:B------:R-:W-:Y:S01]  /*3fd0*/  PRMT R104, R104, 0x5410, R12 ;  /* 0x0000541068687816 */ /* 0x000fe2000000000c */
[----:B------:R-:W-:-:S02]  /*3fe0*/  IMAD.MOV.U32 R13, RZ, RZ, R35 ;  /* 0x000000ffff0d7224 */ /* 0x000fc400078e0023 */
[----:B----4-:R-:W-:Y:S02]  /*3ff0*/  IMAD.MOV.U32 R8, RZ, RZ, R42 ;  /* 0x000000ffff087224 */ /* 0x010fe400078e002a */
[----:B------:R-:W-:Y:S02]  /*4000*/  IMAD.MOV.U32 R10, RZ, RZ, R40 ;  /* 0x000000ffff0a7224 */ /* 0x000fe400078e0028 */
        /* <DEDUP_REMOVED lines=12> */
[----:B------:R-:W-:Y:S02]  /*40d0*/  PRMT R115, R13, 0x7610, R115 ;  /* 0x000076100d737816 */ /* 0x000fe40000000073 */
[----:B------:R-:W-:Y:S02]  /*40e0*/  PRMT R120, R14, 0x7610, R120 ;  /* 0x000076100e787816 */ /* 0x000fe40000000078 */
[----:B------:R-:W-:Y:S02]  /*40f0*/  PRMT R106, R8, 0x7610, R106 ;  /* 0x00007610086a7816 */ /* 0x000fe4000000006a */
[----:B------:R-:W-:Y:S02]  /*4100*/  PRMT R107, R9, 0x7610, R107 ;  /* 0x00007610096b7816 */ /* 0x000fe4000000006b */
[----:B------:R-:W-:-:S02]  /*4110*/  PRMT R112, R10, 0x7610, R112 ;  /* 0x000076100a707816 */ /* 0x000fc40000000070 */
[----:B------:R-:W-:Y:S01]  /*4120*/  PRMT R108, R11, 0x7610, R108 ;  /* 0x000076100b6c7816 */ /* 0x000fe2000000006c */
[----:B------:R-:W-:Y:S06]  /*4130*/  @!P3 BRA `(.L_x_15169) ;  /* 0x000000000004b947 */ /* 0x000fec0003800000 */
[----:B------:R-:W-:Y:S01]  /*4140*/  BPT.TRAP 0x1 ;  /* 0x000000040000795c */ /* 0x000fe20000300000 */
.L_x_15169:
[----:B------:R-:W-:Y:S01]  /*4150*/  IMAD R86, R19, 0x8, R22 ;  /* 0x0000000813567824 */ /* 0x000fe200078e0216 */
[----:B------:R-:W-:Y:S01]  /*4160*/  SHF.L.U32 R99, R206, 0x1f, RZ ;  /* 0x0000001fce637819 */ /* 0x000fe200000006ff */
[----:B------:R-:W0:Y:S01]  /*4170*/  LDC R101, c[0x0][0x2f4] ;  /* 0x0000bd00ff657b82 */ /* 0x000e220000000800 */
[----:B------:R-:W-:Y:S02]  /*4180*/  BSSY B1, `(.L_x_15170) ;  /* 0x0000003000017945 */ /* 0x000fe40003800000 */
[----:B------:R-:W1:Y:S02]  /*4190*/  SYNCS.PHASECHK.TRANS64.TRYWAIT P4, [R86+URZ+0x32490], R99 ;  /* 0x03249063560075a7 */ /* 0x000e64000808017f */
[----:B-1----:R-:W-:Y:S05]  /*41a0*/  @!P4 BRA `(.L_x_15171) ;  /* 0x000001a800b4c947 */ /* 0x002fea0003800000 */
.L_x_15427:
[----:B------:R-:W-:Y:S05]  /*41b0*/  BSYNC B1 ;  /* 0x0000000000017941 */ /* 0x000fea0003800000 */
.L_x_15170:
[----:B------:R-:W-:Y:S01]  /*41c0*/  UMOV UR4, 0xffffffff ;  /* 0xffffffff00047882 */ /* 0x000fe20000000000 */
[----:B0-----:R-:W-:Y:S02]  /*41d0*/  IMAD.IADD R103, R101, 0x1, -R64 ;  /* 0x0000000165677824 */ /* 0x001fe400078e0a40 */
[----:B------:R-:W-:Y:S05]  /*41e0*/  BRA.DIV UR4, `(.L_x_15172) ;  /* 0x000001aa04b87947 */ /* 0x000fea000b800000 */
[----:B------:R0:W2:Y:S04]  /*41f0*/  SHFL.IDX PT, R9, R90, RZ, 0x1c1f ;  /* 0x001c1fff5a097589 */ /* 0x0000a800000e0000 */
[----:B------:R0:W3:Y:S02]  /*4200*/  SHFL.IDX PT, R14, R89, RZ, 0x1c1f ;  /* 0x001c1fff590e7589 */ /* 0x0000e400000e0000 */
.L_x_15431:
[----:B------:R-:W-:Y:S01]  /*4210*/  ISETP.GE.OR P4, PT, R23, R100, P1 ;  /* 0x000000641700720c */ /* 0x000fe20000f86670 */
[----:B------:R-:W-:-:S12]  /*4220*/  BSSY B1, `(.L_x_15173) ;  /* 0x000007a000017945 */ /* 0x000fd80003800000 */
[----:B------:R-:W-:Y:S05]  /*4230*/  @P4 BRA `(.L_x_15174) ;  /* 0x0000000400e04947 */ /* 0x000fea0003800000 */
[----:B------:R-:W4:Y:S01]  /*4240*/  S2R R12, SR_TID.X ;  /* 0x00000000000c7919 */ /* 0x000f220000002100 */
[----:B------:R-:W-:Y:S01]  /*4250*/  SEL R8, R64, R103, !P0 ;  /* 0x0000006740087207 */ /* 0x000fe20004000000 */
[----:B---3--:R-:W-:Y:S01]  /*4260*/  IMAD.MOV.U32 R94, RZ, RZ, R14 ;  /* 0x000000ffff5e7224 */ /* 0x008fe200078e000e */
[C---:B------:R-:W-:Y:S01]  /*4270*/  LEA R92, P4, R74.reuse, R14, 0x1 ;  /* 0x0000000e4a5c7211 */ /* 0x040fe200078808ff */
[----:B--2---:R-:W-:Y:S01]  /*4280*/  IMAD.MOV.U32 R95, RZ, RZ, R9 ;  /* 0x000000ffff5f7224 */ /* 0x004fe200078e0009 */
[----:B------:R-:W-:Y:S01]  /*4290*/  SHF.R.S32.HI R11, RZ, 0x1f, R8 ;  /* 0x0000001fff0b7819 */ /* 0x000fe20000011408 */
[----:B------:R-:W-:Y:S01]  /*42a0*/  BSSY B2, `(.L_x_15175) ;  /* 0x000006d000027945 */ /* 0x000fe20003800000 */
[----:B------:R-:W-:Y:S02]  /*42b0*/  LEA.HI.X R93, R74, R9, R76, 0x1, P4 ;  /* 0x000000094a5d7211 */ /* 0x000fe400020f0c4c */
        /* <DEDUP_REMOVED lines=19> */
[----:B------:R-:W-:Y:S02]  /*43f0*/  SHF.R.U32.HI R117, RZ, 0x10, R35 ;  /* 0x00000010ff757819 */ /* 0x000fe40000011623 */
[----:B------:R-:W-:Y:S02]  /*4400*/  PRMT R114, R106, 0x5432, R114 ;  /* 0x000054326a727816 */ /* 0x000fe40000000072 */
[----:B------:R-:W-:Y:S02]  /*4410*/  PRMT R119, R121, 0x5410, R119 ;  /* 0x0000541079777816 */ /* 0x000fe40000000077 */
[----:B------:R-:W-:Y:S01]  /*4420*/  SHF.R.U64 R113, R32, 0x10, R33 ;  /* 0x0000001020717819 */ /* 0x000fe20000001221 */
[----:B--2---:R-:W-:Y:S01]  /*4430*/  IMAD.U32 R32, R9, 0x10000, RZ ;  /* 0x0001000009207824 */ /* 0x004fe200078e00ff */
[----:B------:R-:W-:Y:S01]  /*4440*/  SHF.R.U64 R118, R36, 0x10, R37 ;  /* 0x0000001024767819 */ /* 0x000fe20000001225 */
[----:B---3--:R-:W-:Y:S01]  /*4450*/  IMAD.U32 R36, R13, 0x10000, RZ ;  /* 0x000100000d247824 */ /* 0x008fe200078e00ff */
[----:B------:R-:W-:Y:S01]  /*4460*/  PRMT R117, R115, 0x5410, R117 ;  /* 0x0000541073757816 */ /* 0x000fe20000000075 */
[----:B------:R-:W-:Y:S01]  /*4470*/  IMAD.U32 R121, R119, 0x10000, RZ ;  /* 0x0001000077797824 */ /* 0x000fe200078e00ff */
[----:B------:R-:W-:Y:S01]  /*4480*/  SHF.R.U32.HI R123, RZ, 0x10, R39 ;  /* 0x00000010ff7b7819 */ /* 0x000fe20000011627 */
[----:B------:R-:W-:Y:S01]  /*4490*/  IMAD.U32 R115, R114, 0x10000, RZ ;  /* 0x0001000072737824 */ /* 0x000fe200078e00ff */
[----:B------:R-:W-:Y:S01]  /*44a0*/  PRMT R113, R120, 0x5410, R113 ;  /* 0x0000541078717816 */ /* 0x000fe20000000071 */
[C---:B------:R-:W-:Y:S01]  /*44b0*/  FMUL.FTZ R125, R36.reuse, R121 ;  /* 0x00000079247d7220 */ /* 0x040fe20000410000 */
[----:B------:R-:W-:Y:S01]  /*44c0*/  LOP3.LUT R37, R13, 0xffff0000, RZ, 0xc0, !PT ;  /* 0xffff00000d257812 */ /* 0x000fe200078ec0ff */
[-C--:B------:R-:W-:Y:S01]  /*44d0*/  FMUL.FTZ R127, R36, R115.reuse ;  /* 0x00000073247f7220 */ /* 0x080fe20000410000 */
[----:B------:R-:W-:Y:S01]  /*44e0*/  PRMT R123, R124, 0x5410, R123 ;  /* 0x000054107c7b7816 */ /* 0x000fe2000000007b */
[C---:B------:R-:W-:Y:S01]  /*44f0*/  FFMA.FTZ R125, R32.reuse, R115, -R125 ;  /* 0x00000073207d7223 */ /* 0x040fe2000001087d */
[----:B------:R-:W-:Y:S01]  /*4500*/  LOP3.LUT R120, R119, 0xffff0000, RZ, 0xc0, !PT ;  /* 0xffff000077787812 */ /* 0x000fe200078ec0ff */
[----:B------:R-:W-:Y:S01]  /*4510*/  FFMA.FTZ R127, R32, R121, R127 ;  /* 0x00000079207f7223 */ /* 0x000fe2000001007f */
[----:B------:R-:W-:Y:S01]  /*4520*/  LOP3.LUT R114, R114, 0xffff0000, RZ, 0xc0, !PT ;  /* 0xffff000072727812 */ /* 0x000fe200078ec0ff */
[----:B------:R-:W-:Y:S01]  /*4530*/  IMAD.U32 R119, R123, 0x10000, RZ ;  /* 0x000100007b777824 */ /* 0x000fe200078e00ff */
[----:B------:R-:W-:Y:S01]  /*4540*/  SHF.R.U64 R122, R38, 0x10, R39 ;  /* 0x00000010267a7819 */ /* 0x000fe20000001227 */
[----:B------:R-:W-:Y:S01]  /*4550*/  FMUL.FTZ R36, R37, R120 ;  /* 0x0000007825247220 */ /* 0x000fe20000410000 */
[----:B------:R-:W-:Y:S01]  /*4560*/  LOP3.LUT R33, R9, 0xffff0000, RZ, 0xc0, !PT ;  /* 0xffff000009217812 */ /* 0x000fe200078ec0ff */
[-C--:B------:R-:W-:Y:S01]  /*4570*/  FMUL.FTZ R32, R37, R114.reuse ;  /* 0x0000007225207220 */ /* 0x080fe20000410000 */
[----:B------:R-:W-:Y:S01]  /*4580*/  SHF.L.U32 R38, R15, 0x10, RZ ;  /* 0x000000100f267819 */ /* 0x000fe200000006ff */
[----:B------:R-:W-:Y:S01]  /*4590*/  IMAD.U32 R115, R117, 0x10000, RZ ;  /* 0x0001000075737824 */ /* 0x000fe200078e00ff */
[----:B------:R-:W-:Y:S01]  /*45a0*/  SHF.R.U64 R116, R34, 0x10, R35 ;  /* 0x0000001022747819 */ /* 0x000fe20000001223 */
[C---:B------:R-:W-:Y:S01]  /*45b0*/  IMAD.U32 R34, R12.reuse, 0x10000, RZ ;  /* 0x000100000c227824 */ /* 0x040fe200078e00ff */
[----:B------:R-:W-:Y:S01]  /*45c0*/  LOP3.LUT R35, R12, 0xffff0000, RZ, 0xc0, !PT ;  /* 0xffff00000c237812 */ /* 0x000fe200078ec0ff */
[C---:B------:R-:W-:Y:S01]  /*45d0*/  FFMA.FTZ R114, R33.reuse, R114, -R36 ;  /* 0x0000007221727223 */ /* 0x040fe20000010824 */
[----:B------:R-:W-:Y:S01]  /*45e0*/  PRMT R118, R108, 0x5432, R118 ;  /* 0x000054326c767816 */ /* 0x000fe20000000076 */
[C---:B------:R-:W-:Y:S01]  /*45f0*/  FMUL.FTZ R37, R38.reuse, R119 ;  /* 0x0000007726257220 */ /* 0x040fe20000410000 */
[----:B------:R-:W-:Y:S01]  /*4600*/  FFMA.FTZ R120, R33, R120, R32 ;  /* 0x0000007821787223 */ /* 0x000fe20000010020 */
[----:B------:R-:W-:Y:S01]  /*4610*/  IMAD.U32 R12, R11, 0x10000, RZ ;  /* 0x000100000b0c7824 */ /* 0x000fe200078e00ff */
[----:B------:R-:W-:Y:S01]  /*4620*/  LOP3.LUT R39, R15, 0xffff0000, RZ, 0xc0, !PT ;  /* 0xffff00000f277812 */ /* 0x000fe200078ec0ff */
[----:B------:R-:W-:Y:S01]  /*4630*/  FMUL.FTZ R38, R38, R115 ;  /* 0x0000007326267220 */ /* 0x000fe20000410000 */
[----:B------:R-:W-:Y:S01]  /*4640*/  LOP3.LUT R36, R123, 0xffff0000, RZ, 0xc0, !PT ;  /* 0xffff00007b247812 */ /* 0x000fe200078ec0ff */
[----:B------:R-:W-:Y:S01]  /*4650*/  IMAD.U32 R33, R118, 0x10000, RZ ;  /* 0x0001000076217824 */ /* 0x000fe200078e00ff */
[----:B------:R-:W-:Y:S01]  /*4660*/  LOP3.LUT R32, R117, 0xffff0000, RZ, 0xc0, !PT ;  /* 0xffff000075207812 */ /* 0x000fe200078ec0ff */
[----:B------:R-:W-:Y:S01]  /*4670*/  FFMA.FTZ R119, R12, R119, R38 ;  /* 0x000000770c777223 */ /* 0x000fe20000010026 */
[----:B------:R-:W-:Y:S01]  /*4680*/  LOP3.LUT R13, R11, 0xffff0000, RZ, 0xc0, !PT ;  /* 0xffff00000b0d7812 */ /* 0x000fe200078ec0ff */
[C---:B------:R-:W-:Y:S01]  /*4690*/  FMUL.FTZ R38, R39.reuse, R36 ;  /* 0x0000002427267220 */ /* 0x040fe20000410000 */
[----:B------:R-:W-:Y:S01]  /*46a0*/  LOP3.LUT R118, R118, 0xffff0000, RZ, 0xc0, !PT ;  /* 0xffff000076767812 */ /* 0x000fe200078ec0ff */
[-C--:B------:R-:W-:Y:S01]  /*46b0*/  FMUL.FTZ R126, R39, R32.reuse ;  /* 0x00000020277e7220 */ /* 0x080fe20000410000 */
[----:B------:R-:W-:Y:S01]  /*46c0*/  FFMA.FTZ R37, R12, R115, -R37 ;  /* 0x000000730c257223 */ /* 0x000fe20000010825 */
[C---:B------:R-:W-:Y:S01]  /*46d0*/  IMAD.U32 R12, R113.reuse, 0x10000, RZ ;  /* 0x00010000710c7824 */ /* 0x040fe200078e00ff */
[----:B------:R-:W-:Y:S01]  /*46e0*/  LOP3.LUT R113, R113, 0xffff0000, RZ, 0xc0, !PT ;  /* 0xffff000071717812 */ /* 0x000fe200078ec0ff */
[C---:B------:R-:W-:Y:S01]  /*46f0*/  IMAD.U32 R9, R8.reuse, 0x10000, RZ ;  /* 0x0001000008097824 */ /* 0x040fe200078e00ff */
[----:B------:R-:W-:Y:S01]  /*4700*/  LOP3.LUT R8, R8, 0xffff0000, RZ, 0xc0, !PT ;  /* 0xffff000008087812 */ /* 0x000fe200078ec0ff */
[C---:B------:R-:W-:Y:S01]  /*4710*/  FFMA.FTZ R124, R13.reuse, R32, -R38 ;  /* 0x000000200d7c7223 */ /* 0x040fe20000010826 */
[----:B------:R-:W-:Y:S01]  /*4720*/  FFMA.FTZ R126, R13, R36, R126 ;  /* 0x000000240d7e7223 */ /* 0x000fe2000001007e */
[----:B------:R-:W-:Y:S01]  /*4730*/  FMUL.FTZ R13, R35, R118 ;  /* 0x00000076230d7220 */ /* 0x000fe20000410000 */
[----:B------:R-:W-:Y:S01]  /*4740*/  PRMT R122, R107, 0x5432, R122 ;  /* 0x000054326b7a7816 */ /* 0x000fe2000000007a */
[C---:B------:R-:W-:Y:S01]  /*4750*/  FMUL.FTZ R32, R34.reuse, R33 ;  /* 0x0000002122207220 */ /* 0x040fe20000410000 */
[----:B------:R-:W-:Y:S01]  /*4760*/  FMUL.FTZ R38, R34, R12 ;  /* 0x0000000c22267220 */ /* 0x000fe20000410000 */
[----:B------:R-:W-:Y:S01]  /*4770*/  PRMT R116, R104, 0x5432, R116 ;  /* 0x0000543268747816 */ /* 0x000fe20000000074 */
[----:B------:R-:W-:Y:S01]  /*4780*/  FMUL.FTZ R35, R35, R113 ;  /* 0x0000007123237220 */ /* 0x000fe20000410000 */
[----:B------:R-:W-:-:S02]  /*4790*/  IMAD.U32 R15, R14, 0x10000, RZ ;  /* 0x000100000e0f7824 */ /* 0x000fc400078e00ff */
[----:B------:R-:W-:Y:S01]  /*47a0*/  FFMA.FTZ R113, R8, R113, -R13 ;  /* 0x0000007108717223 */ /* 0x000fe2000001080d */
[----:B------:R-:W-:Y:S01]  /*47b0*/  LOP3.LUT R14, R14, 0xffff0000, RZ, 0xc0, !PT ;  /* 0xffff00000e0e7812 */ /* 0x000fe200078ec0ff */
[C---:B------:R-:W-:Y:S01]  /*47c0*/  FFMA.FTZ R34, R9.reuse, R12, -R32 ;  /* 0x0000000c09227223 */ /* 0x040fe20000010820 */
[----:B------:R-:W-:Y:S01]  /*47d0*/  FFMA.FTZ R38, R9, R33, R38 ;  /* 0x0000002109267223 */ /* 0x000fe20000010026 */
[C---:B------:R-:W-:Y:S01]  /*47e0*/  LOP3.LUT R13, R122.reuse, 0xffff0000, RZ, 0xc0, !PT ;  /* 0xffff00007a0d7812 */ /* 0x040fe200078ec0ff */
[----:B------:R-:W-:Y:S01]  /*47f0*/  IMAD.U32 R32, R122, 0x10000, RZ ;  /* 0x000100007a207824 */ /* 0x000fe200078e00ff */
[C---:B------:R-:W-:Y:S01]  /*4800*/  LOP3.LUT R9, R116.reuse, 0xffff0000, RZ, 0xc0, !PT ;  /* 0xffff000074097812 */ /* 0x040fe200078ec0ff */
[----:B------:R-:W-:Y:S02]  /*4810*/  IMAD.U32 R12, R116, 0x10000, RZ ;  /* 0x00010000740c7824 */ /* 0x000fe400078e00ff */
[----:B------:R-:W-:Y:S01]  /*4820*/  FFMA.FTZ R35, R8, R118, R35 ;  /* 0x0000007608237223 */ /* 0x000fe20000010023 */
[C---:B------:R-:W-:Y:S01]  /*4830*/  IMAD.U32 R11, R10.reuse, 0x10000, RZ ;  /* 0x000100000a0b7824 */ /* 0x040fe200078e00ff */
        /* <DEDUP_REMOVED lines=19> */
.L_x_15176:
[----:B------:R-:W-:Y:S05]  /*4970*/  BSYNC B2 ;  /* 0x0000000000027941 */ /* 0x000fea0003800000 */
.L_x_15175:
[----:B------:R-:W-:Y:S01]  /*4980*/  ISETP.GE.AND P4, PT, R105, R101, PT ;  /* 0x000000656900720c */ /* 0x000fe20003f86270 */
[----:B--2---:R4:W-:-:S12]  /*4990*/  ST.E.128 desc[UR40][R92.64], R8 ;  /* 0x000000085c007985 */ /* 0x0049d8000c101d28 */
[----:B------:R-:W-:-:S05]  /*49a0*/  @!P4 IMAD.WIDE R94, R105, 0x2, R94 ;  /* 0x00000002695ec825 */ /* 0x000fca00078e025e */
[----:B---3--:R4:W-:Y:S02]  /*49b0*/  @!P4 ST.E.128 desc[UR40][R94.64], R12 ;  /* 0x0000000c5e00c985 */ /* 0x0089e4000c101d28 */
.L_x_15174:
[----:B------:R-:W-:Y:S05]  /*49c0*/  BSYNC B1 ;  /* 0x0000000000017941 */ /* 0x000fea0003800000 */
.L_x_15173:
[----:B------:R-:W-:-:S03]  /*49d0*/  UMOV UR4, 0xffffffff ;  /* 0xffffffff00047882 */ /* 0x000fc60000000000 */
[----:B------:R-:W-:Y:S05]  /*49e0*/  BRA.DIV UR4, `(.L_x_15177) ;  /* 0x000001a604007947 */ /* 0x000fea000b800000 */
[----:B------:R0:W0:Y:S04]  /*49f0*/  SHFL.IDX PT, R33, R90, 0x1, 0x1c1f ;  /* 0x003c1f005a217f89 */ /* 0x00002800000e0000 */
[----:B------:R0:W0:Y:S02]  /*4a00*/  SHFL.IDX PT, R32, R89, 0x1, 0x1c1f ;  /* 0x003c1f0059207f89 */ /* 0x00002400000e0000 */
.L_x_15435:
[----:B----4-:R-:W-:-:S05]  /*4a10*/  VIADD R8, R23, 0x40 ;  /* 0x0000004017087836 */ /* 0x010fca0000000000 */
[----:B------:R-:W-:-:S13]  /*4a20*/  ISETP.GE.OR P4, PT, R8, R100, P1 ;  /* 0x000000640800720c */ /* 0x000fda0000f86670 */
[----:B------:R-:W-:Y:S05]  /*4a30*/  @P4 BRA `(.L_x_15162) ;  /* 0x0000000c00004947 */ /* 0x000fea0003800000 */
[----:B--2---:R-:W2:Y:S01]  /*4a40*/  LDL R9, [R1+0xb4] ;  /* 0x0000b40001097983 */ /* 0x004ea20000100800 */
[----:B------:R-:W-:Y:S01]  /*4a50*/  SEL R103, R64, R103, !P0 ;  /* 0x0000006740677207 */ /* 0x000fe20004000000 */
[C---:B------:R-:W-:Y:S01]  /*4a60*/  VIADD R10, R23.reuse, 0x40 ;  /* 0x00000040170a7836 */ /* 0x040fe20000000000 */
        /* <DEDUP_REMOVED lines=15> */
[----:B--2---:R-:W-:Y:S01]  /*4b60*/  IADD3 R8, R9, R8, RZ ;  /* 0x0000000809087210 */ /* 0x004fe20007ffe0ff */
[----:B------:R-:W-:-:S04]  /*4b70*/  IMAD R9, R19, 0x1800, R78 ;  /* 0x0000180013097824 */ /* 0x000fc800078e024e */
[----:B------:R-:W-:Y:S02]  /*4b80*/  IMAD R11, R19, 0x1800, R8 ;  /* 0x00001800130b7824 */ /* 0x000fe400078e0208 */
[--C-:B------:R-:W-:Y:S02]  /*4b90*/  IMAD R9, R9, 0x2, R22.reuse ;  /* 0x0000000209097824 */ /* 0x100fe400078e0216 */
[----:B------:R-:W-:-:S04]  /*4ba0*/  IMAD R12, R11, 0x2, R22 ;  /* 0x000000020b0c7824 */ /* 0x000fc800078e0216 */
[----:B------:R-:W0:Y:S04]  /*4bb0*/  LDS.128 R8, [R9+0x1c400] ;  /* 0x01c4000009087984 */ /* 0x000e280000000c00 */
[----:B---3--:R-:W2:Y:S01]  /*4bc0*/  LDS.128 R12, [R12+0x1c400] ;  /* 0x01c400000c0c7984 */ /* 0x008ea20000000c00 */
[----:B------:R-:W-:Y:S05]  /*4bd0*/  @P2 BRA `(.L_x_15179) ;  /* 0x0000000400682947 */ /* 0x000fea0003800000 */
[----:B------:R-:W-:Y:S01]  /*4be0*/  SHF.R.U32.HI R90, RZ, 0x10, R41 ;  /* 0x00000010ff5a7819 */ /* 0x000fe20000011629 */
[----:B0-----:R-:W-:Y:S01]  /*4bf0*/  IMAD.U32 R37, R9, 0x10000, RZ ;  /* 0x0001000009257824 */ /* 0x001fe200078e00ff */
[----:B------:R-:W-:Y:S01]  /*4c00*/  SHF.R.U32.HI R89, RZ, 0x10, R45 ;  /* 0x00000010ff597819 */ /* 0x000fe2000001162d */
[----:B--2---:R-:W-:Y:S01]  /*4c10*/  IMAD.U32 R39, R12, 0x10000, RZ ;  /* 0x000100000c277824 */ /* 0x004fe200078e00ff */
[----:B------:R-:W-:Y:S02]  /*4c20*/  PRMT R111, R111, 0x5410, R90 ;  /* 0x000054106f6f7816 */ /* 0x000fe4000000005a */
[----:B------:R-:W-:Y:S02]  /*4c30*/  PRMT R108, R108, 0x5410, R89 ;  /* 0x000054106c6c7816 */ /* 0x000fe40000000059 */
[----:B------:R-:W-:Y:S02]  /*4c40*/  SHF.R.U64 R93, R44, 0x10, R45 ;  /* 0x000000102c5d7819 */ /* 0x000fe4000000122d */
[----:B------:R-:W-:Y:S01]  /*4c50*/  SHF.R.U64 R92, R40, 0x10, R41 ;  /* 0x00000010285c7819 */ /* 0x000fe20000001229 */
[----:B------:R-:W-:Y:S01]  /*4c60*/  IMAD.U32 R41, R13, 0x10000, RZ ;  /* 0x000100000d297824 */ /* 0x000fe200078e00ff */
[--C-:B------:R-:W-:Y:S01]  /*4c70*/  SHF.R.U64 R45, R46, 0x10, R47.reuse ;  /* 0x000000102e2d7819 */ /* 0x100fe2000000122f */
[----:B------:R-:W-:Y:S01]  /*4c80*/  IMAD.U32 R90, R108, 0x10000, RZ ;  /* 0x000100006c5a7824 */ /* 0x000fe200078e00ff */
[----:B------:R-:W-:Y:S01]  /*4c90*/  SHF.R.U32.HI R94, RZ, 0x10, R47 ;  /* 0x00000010ff5e7819 */ /* 0x000fe2000001162f */
[----:B------:R-:W-:Y:S01]  /*4ca0*/  IMAD.U32 R46, R111, 0x10000, RZ ;  /* 0x000100006f2e7824 */ /* 0x000fe200078e00ff */
[----:B------:R-:W-:-:S02]  /*4cb0*/  SHF.R.U32.HI R95, RZ, 0x10, R43 ;  /* 0x00000010ff5f7819 */ /* 0x000fc4000001162b */
[----:B------:R-:W-:Y:S01]  /*4cc0*/  PRMT R109, R109, 0x5410, R92 ;  /* 0x000054106d6d7816 */ /* 0x000fe2000000005c */
[----:B------:R-:W-:Y:S01]  /*4cd0*/  FMUL.FTZ R92, R41, R90 ;  /* 0x0000005a295c7220 */ /* 0x000fe20000410000 */
[----:B------:R-:W-:Y:S01]  /*4ce0*/  PRMT R107, R107, 0x5410, R94 ;  /* 0x000054106b6b7816 */ /* 0x000fe2000000005e */
[-C--:B------:R-:W-:Y:S01]  /*4cf0*/  FMUL.FTZ R94, R41, R46.reuse ;  /* 0x0000002e295e7220 */ /* 0x080fe20000410000 */
[----:B------:R-:W-:Y:S01]  /*4d00*/  PRMT R104, R104, 0x5410, R95 ;  /* 0x0000541068687816 */ /* 0x000fe2000000005f */
[C---:B------:R-:W-:Y:S01]  /*4d10*/  FFMA.FTZ R92, R37.reuse, R46, -R92 ;  /* 0x0000002e255c7223 */ /* 0x040fe2000001085c */
[----:B------:R-:W-:Y:S01]  /*4d20*/  SHF.R.U64 R103, R42, 0x10, R43 ;  /* 0x000000102a677819 */ /* 0x000fe2000000122b */
[----:B------:R-:W-:Y:S01]  /*4d30*/  FFMA.FTZ R94, R37, R90, R94 ;  /* 0x0000005a255e7223 */ /* 0x000fe2000001005e */
        /* <DEDUP_REMOVED lines=8> */
[C---:B------:R-:W-:Y:S01]  /*4dc0*/  FMUL.FTZ R47, R42.reuse, R45 ;  /* 0x0000002d2a2f7220 */ /* 0x040fe20000410000 */
[----:B------:R-:W-:Y:S02]  /*4dd0*/  IMAD.U32 R12, R11, 0x10000, RZ ;  /* 0x000100000b0c7824 */ /* 0x000fe400078e00ff */
[----:B------:R-:W-:Y:S01]  /*4de0*/  FMUL.FTZ R89, R42, R111 ;  /* 0x0000006f2a597220 */ /* 0x000fe20000410000 */
[----:B------:R-:W-:Y:S01]  /*4df0*/  LOP3.LUT R44, R15, 0xffff0000, RZ, 0xc0, !PT ;  /* 0xffff00000f2c7812 */ /* 0x000fe200078ec0ff */
[C---:B------:R-:W-:Y:S01]  /*4e00*/  FMUL.FTZ R42, R43.reuse, R37 ;  /* 0x000000252b2a7220 */ /* 0x040fe20000410000 */
[----:B------:R-:W-:Y:S01]  /*4e10*/  PRMT R112, R112, 0x5410, R93 ;  /* 0x0000541070707816 */ /* 0x000fe2000000005d */
[-C--:B------:R-:W-:Y:S01]  /*4e20*/  FMUL.FTZ R93, R43, R41.reuse ;  /* 0x000000292b5d7220 */ /* 0x080fe20000410000 */
[----:B------:R-:W-:Y:S01]  /*4e30*/  LOP3.LUT R107, R107, 0xffff0000, RZ, 0xc0, !PT ;  /* 0xffff00006b6b7812 */ /* 0x000fe200078ec0ff */
[C---:B------:R-:W-:Y:S01]  /*4e40*/  FFMA.FTZ R43, R12.reuse, R41, R42 ;  /* 0x000000290c2b7223 */ /* 0x040fe2000001002a */
[----:B------:R-:W-:Y:S01]  /*4e50*/  LOP3.LUT R38, R9, 0xffff0000, RZ, 0xc0, !PT ;  /* 0xffff000009267812 */ /* 0x000fe200078ec0ff */
[----:B------:R-:W-:Y:S01]  /*4e60*/  FFMA.FTZ R93, R12, R37, -R93 ;  /* 0x000000250c5d7223 */ /* 0x000fe2000001085d */
[----:B------:R-:W-:Y:S01]  /*4e70*/  LOP3.LUT R104, R104, 0xffff0000, RZ, 0xc0, !PT ;  /* 0xffff000068687812 */ /* 0x000fe200078ec0ff */
[----:B------:R-:W-:Y:S01]  /*4e80*/  FMUL.FTZ R42, R44, R107 ;  /* 0x0000006b2c2a7220 */ /* 0x000fe20000410000 */
[----:B------:R-:W-:Y:S01]  /*4e90*/  LOP3.LUT R13, R11, 0xffff0000, RZ, 0xc0, !PT ;  /* 0xffff00000b0d7812 */ /* 0x000fe200078ec0ff */
[C---:B------:R-:W-:Y:S01]  /*4ea0*/  FFMA.FTZ R47, R38.reuse, R111, -R47 ;  /* 0x0000006f262f7223 */ /* 0x040fe2000001082f */
[----:B------:R-:W-:Y:S01]  /*4eb0*/  FFMA.FTZ R89, R38, R45, R89 ;  /* 0x0000002d26597223 */ /* 0x000fe20000010059 */
[----:B------:R-:W-:Y:S01]  /*4ec0*/  FMUL.FTZ R44, R44, R104 ;  /* 0x000000682c2c7220 */ /* 0x000fe20000410000 */
[C---:B------:R-:W-:Y:S01]  /*4ed0*/  LOP3.LUT R37, R112.reuse, 0xffff0000, RZ, 0xc0, !PT ;  /* 0xffff000070257812 */ /* 0x040fe200078ec0ff */
[----:B------:R-:W-:-:S02]  /*4ee0*/  IMAD.U32 R38, R112, 0x10000, RZ ;  /* 0x0001000070267824 */ /* 0x000fc400078e00ff */
[----:B------:R-:W-:Y:S01]  /*4ef0*/  FFMA.FTZ R104, R13, R104, -R42 ;  /* 0x000000680d687223 */ /* 0x000fe2000001082a */
[C---:B------:R-:W-:Y:S01]  /*4f00*/  IMAD.U32 R12, R109.reuse, 0x10000, RZ ;  /* 0x000100006d0c7824 */ /* 0x040fe200078e00ff */
[----:B------:R-:W-:Y:S01]  /*4f10*/  LOP3.LUT R109, R109, 0xffff0000, RZ, 0xc0, !PT ;  /* 0xffff00006d6d7812 */ /* 0x000fe200078ec0ff */
[C---:B------:R-:W-:Y:S01]  /*4f20*/  IMAD.U32 R9, R8.reuse, 0x10000, RZ ;  /* 0x0001000008097824 */ /* 0x040fe200078e00ff */
[----:B------:R-:W-:Y:S01]  /*4f30*/  LOP3.LUT R8, R8, 0xffff0000, RZ, 0xc0, !PT ;  /* 0xffff000008087812 */ /* 0x000fe200078ec0ff */
[----:B------:R-:W-:Y:S01]  /*4f40*/  FFMA.FTZ R44, R13, R107, R44 ;  /* 0x0000006b0d2c7223 */ /* 0x000fe2000001002c */
[C---:B------:R-:W-:Y:S01]  /*4f50*/  FMUL.FTZ R42, R39.reuse, R38 ;  /* 0x00000026272a7220 */ /* 0x040fe20000410000 */
[----:B------:R-:W-:Y:S01]  /*4f60*/  FMUL.FTZ R13, R40, R37 ;  /* 0x00000025280d7220 */ /* 0x000fe20000410000 */
        /* <DEDUP_REMOVED lines=10> */
[----:B------:R-:W-:Y:S01]  /*5010*/  SHF.L.U32 R12, R110, 0x10, RZ ;  /* 0x000000106e0c7819 */ /* 0x000fe200000006ff */
[----:B------:R-:W-:Y:S01]  /*5020*/  IMAD.U32 R11, R10, 0x10000, RZ ;  /* 0x000100000a0b7824 */ /* 0x000fe200078e00ff */
        /* <DEDUP_REMOVED lines=21> */
.L_x_15179:
[----:B------:R-:W-:Y:S05]  /*5180*/  BSYNC B1 ;  /* 0x0000000000017941 */ /* 0x000fea0003800000 */
.L_x_15178:
[----:B0-----:R0:W-:Y:S01]  /*5190*/  ST.E.128 desc[UR40][R34.64], R8 ;  /* 0x0000000822007985 */ /* 0x0011e2000c101d28 */
[----:B------:R-:W-:-:S13]  /*51a0*/  ISETP.GE.AND P2, PT, R36, R101, PT ;  /* 0x000000652400720c */ /* 0x000fda0003f46270 */
[----:B------:R-:W-:Y:S05]  /*51b0*/  @P2 BRA `(.L_x_15162) ;  /* 0x0000000400202947 */ /* 0x000fea0003800000 */
[----:B------:R-:W-:-:S05]  /*51c0*/  IMAD.WIDE R36, R36, 0x2, R32 ;  /* 0x0000000224247825 */ /* 0x000fca00078e0220 */
[----:B--2---:R2:W-:Y:S01]  /*51d0*/  ST.E.128 desc[UR40][R36.64], R12 ;  /* 0x0000000c24007985 */ /* 0x0045e2000c101d28 */
[----:B------:R-:W-:Y:S05]  /*51e0*/  BRA `(.L_x_15162) ;  /* 0x0000000400147947 */ /* 0x000fea0003800000 */
.L_x_15143:
[----:B------:R-:W-:-:S06]  /*51f0*/  UISETP.NE.AND UP0, UPT, UR47, 0x3, UPT ;  /* 0x000000032f00788c */ /* 0x000fcc000bf05270 */
[----:B------:R-:W-:-:S13]  /*5200*/  PLOP3.LUT P3, PT, PT, PT, UP0, 0x80, 0x0 ;  /* 0x000000000000781c */ /* 0x000fda0003f6f008 */
[----:B------:R-:W-:Y:S05]  /*5210*/  @!P3 BRA `(.L_x_15180) ;  /* 0x000000000004b947 */ /* 0x000fea0003800000 */
[----:B------:R-:W-:Y:S01]  /*5220*/  BPT.TRAP 0x1 ;  /* 0x000000040000795c */ /* 0x000fe20000300000 */
.L_x_15180:
[----:B------:R-:W-:Y:S01]  /*5230*/  IMAD R86, R19, 0x8, R22 ;  /* 0x0000000813567824 */ /* 0x000fe200078e0216 */
[----:B------:R-:W-:Y:S01]  /*5240*/  SHF.L.U32 R99, R206, 0x1f, RZ ;  /* 0x0000001fce637819 */ /* 0x000fe200000006ff */
[----:B------:R-:W-:Y:S01]  /*5250*/  BSSY B1, `(.L_x_15181) ;  /* 0x0000004000017945 */ /* 0x000fe20003800000 */
[----:B------:R-:W-:Y:S02]  /*5260*/  SHF.R.S32.HI R97, RZ, 0x1f, R91 ;  /* 0x0000001fff617819 */ /* 0x000fe4000001145b */
[----:B------:R-:W0:Y:S02]  /*5270*/  SYNCS.PHASECHK.TRANS64.TRYWAIT P2, [R86+URZ+0x32490], R99 ;  /* 0x03249063560075a7 */ /* 0x000e24000804017f */
[----:B0-----:R-:W-:Y:S05]  /*5280*/  @!P2 BRA `(.L_x_15182) ;  /* 0x0000019c0024a947 */ /* 0x001fea0003800000 */
.L_x_15436:
[----:B------:R-:W-:Y:S05]  /*5290*/  BSYNC B1 ;  /* 0x0000000000017941 */ /* 0x000fea0003800000 */
.L_x_15181:
        /* <DEDUP_REMOVED lines=27> */
.L_x_15440:
        /* <DEDUP_REMOVED lines=13> */
.L_x_15185:
[----:B------:R-:W-:Y:S05]  /*5520*/  BSYNC B1 ;  /* 0x0000000000017941 */ /* 0x000fea0003800000 */
.L_x_15184:
[----:B------:R-:W-:-:S03]  /*5530*/  UMOV UR4, 0xffffffff ;  /* 0xffffffff00047882 */ /* 0x000fc60000000000 */
[----:B------:R-:W-:Y:S05]  /*5540*/  BRA.DIV UR4, `(.L_x_15186) ;  /* 0x0000019a04d07947 */ /* 0x000fea000b800000 */
[----:B--2-4-:R2:W4:Y:S04]  /*5550*/  SHFL.IDX PT, R9, R33, 0x1, 0x1c1f ;  /* 0x003c1f0021097f89 */ /* 0x01452800000e0000 */
[----:B---3--:R2:W3:Y:S02]  /*5560*/  SHFL.IDX PT, R14, R32, 0x1, 0x1c1f ;  /* 0x003c1f00200e7f89 */ /* 0x0084e400000e0000 */
.L_x_15444:
        /* <DEDUP_REMOVED lines=13> */
.L_x_15162:
[----:B------:R-:W-:Y:S05]  /*5640*/  BSYNC B0 ;  /* 0x0000000000007941 */ /* 0x000fea0003800000 */
.L_x_15142:
        /* <DEDUP_REMOVED lines=17> */
.L_x_15188:
[----:B------:R-:W-:Y:S05]  /*5760*/  BSYNC B0 ;  /* 0x0000000000007941 */ /* 0x000fea0003800000 */
.L_x_15187:
[----:B------:R-:W3:Y:S01]  /*5770*/  SYNCS.PHASECHK.TRANS64.TRYWAIT P3, [R86+URZ+0x324b0], R99 ;  /* 0x0324b063560075a7 */ /* 0x000ee2000806017f */
[----:B------:R-:W-:Y:S04]  /*5780*/  BSSY B0, `(.L_x_15189) ;  /* 0x0000002000007945 */ /* 0x000fe80003800000 */
[----:B---3--:R-:W-:Y:S05]  /*5790*/  @!P3 BRA `(.L_x_15190) ;  /* 0x000001980084b947 */ /* 0x008fea0003800000 */
.L_x_15445:
[----:B------:R-:W-:Y:S05]  /*57a0*/  BSYNC B0 ;  /* 0x0000000000007941 */ /* 0x000fea0003800000 */
.L_x_15189:
[----:B-12---:R1:W5:Y:S01]  /*57b0*/  LDL R90, [R1+0xa8] ;  /* 0x0000a800015a7983 */ /* 0x0063620000100800 */
[----:B------:R-:W-:-:S03]  /*57c0*/  ULDC.64 UR4, c[0x0][0x328] ;  /* 0x0000ca0000047ab9 */ /* 0x000fc60000000a00 */
[----:B------:R1:W5:Y:S04]  /*57d0*/  LDL R89, [R1+0xa4] ;  /* 0x0000a40001597983 */ /* 0x0003680000100800 */
[----:B------:R1:W5:Y:S04]  /*57e0*/  LDL R47, [R1+0xa0] ;  /* 0x0000a000012f7983 */ /* 0x0003680000100800 */
[----:B------:R1:W5:Y:S01]  /*57f0*/  LDL R45, [R1+0x9c] ;  /* 0x00009c00012d7983 */ /* 0x0003620000100800 */
[----:B------:R-:W-:Y:S01]  /*5800*/  IMAD R10, R97, UR4, RZ ;  /* 0x00000004610a7c24 */ /* 0x000fe2000f8e02ff */
[----:B------:R-:W-:Y:S01]  /*5810*/  BSSY B0, `(.L_x_15191) ;  /* 0x0000045000007945 */ /* 0x000fe20003800000 */
[----:B0-----:R-:W-:Y:S01]  /*5820*/  IMAD.WIDE.U32 R8, R91, UR4, RZ ;  /* 0x000000045b087c25 */ /* 0x001fe2000f8e00ff */
[----:B------:R-:W-:-:S02]  /*5830*/  SHF.R.S32.HI R44, RZ, 0x1f, R204 ;  /* 0x0000001fff2c7819 */ /* 0x000fc400000114cc */
[----:B------:R-:W-:Y:S01]  /*5840*/  SHF.R.S32.HI R46, RZ, 0x1f, R205 ;  /* 0x0000001fff2e7819 */ /* 0x000fe200000114cd */
[----:B------:R-:W-:Y:S01]  /*5850*/  IMAD R91, R91, UR5, R10 ;  /* 0x000000055b5b7c24 */ /* 0x000fe2000f8e020a */
[----:B------:R-:W-:Y:S01]  /*5860*/  ULDC.64 UR4, c[0x0][0x338] ;  /* 0x0000ce0000047ab9 */ /* 0x000fe20000000a00 */
[----:B------:R-:W-:Y:S02]  /*5870*/  IMAD.IADD R100, R100, 0x1, -R23 ;  /* 0x0000000164647824 */ /* 0x000fe400078e0a17 */
        /* <DEDUP_REMOVED lines=19> */
[----:B------:R1:W2:Y:S08]  /*59b0*/  SHFL.IDX PT, R41, R39, RZ, 0x1c1f ;  /* 0x001c1fff27297589 */ /* 0x0002b000000e0000 */
[----:B-1----:R-:W-:Y:S05]  /*59c0*/  @!P3 BRA `(.L_x_15192) ;  /* 0x0000000000a4b947 */ /* 0x002fea0003800000 */
[----:B------:R-:W-:Y:S02]  /*59d0*/  ISETP.NE.AND P5, PT, R79, RZ, PT ;  /* 0x000000ff4f00720c */ /* 0x000fe40003fa5270 */
[----:B------:R-:W-:-:S11]  /*59e0*/  ISETP.NE.AND P4, PT, R80, RZ, PT ;  /* 0x000000ff5000720c */ /* 0x000fd60003f85270 */
[----:B------:R-:W1:Y:S01]  /*59f0*/  @P5 LDS.128 R8, [R40] ;  /* 0x0000000028085984 */ /* 0x000e620000000c00 */
[----:B0-----:R-:W-:-:S04]  /*5a00*/  @P5 LEA R12, P3, R16, R43, 0x1 ;  /* 0x0000002b100c5211 */ /* 0x001fc800078608ff */
[----:B--2---:R-:W-:Y:S02]  /*5a10*/  @P5 LEA.HI.X R13, R16, R41, R17, 0x1, P3 ;  /* 0x00000029100d5211 */ /* 0x004fe400018f0c11 */
[----:B------:R-:W-:-:S04]  /*5a20*/  @P4 LEA R36, P3, R2, R43, 0x1 ;  /* 0x0000002b02244211 */ /* 0x000fc800078608ff */
[----:B------:R-:W-:Y:S02]  /*5a30*/  @P4 LEA.HI.X R37, R2, R41, R203, 0x1, P3 ;  /* 0x0000002902254211 */ /* 0x000fe400018f0ccb */
[----:B------:R-:W-:-:S13]  /*5a40*/  ISETP.NE.AND P3, PT, R81, RZ, PT ;  /* 0x000000ff5100720c */ /* 0x000fda0003f65270 */
[----:B------:R-:W-:-:S04]  /*5a50*/  @P3 LEA R14, P6, R205, R43, 0x1 ;  /* 0x0000002bcd0e3211 */ /* 0x000fc800078c08ff */
[----:B------:R-:W-:Y:S01]  /*5a60*/  @P3 LEA.HI.X R15, R205, R41, R46, 0x1, P6 ;  /* 0x00000029cd0f3211 */ /* 0x000fe200030f0c2e */
[----:B-1----:R-:W-:Y:S01]  /*5a70*/  @P5 ST.E.128 desc[UR40][R12.64], R8 ;  /* 0x000000080c005985 */ /* 0x002fe2000c101d28 */
[----:B------:R-:W-:-:S03]  /*5a80*/  ISETP.NE.AND P5, PT, R82, RZ, PT ;  /* 0x000000ff5200720c */ /* 0x000fc60003fa5270 */
[----:B------:R-:W0:Y:S10]  /*5a90*/  @P4 LDS.128 R8, [R42] ;  /* 0x000000002a084984 */ /* 0x000e340000000c00 */
[----:B------:R-:W-:-:S04]  /*5aa0*/  @P5 LEA R32, P6, R204, R43, 0x1 ;  /* 0x0000002bcc205211 */ /* 0x000fc800078c08ff */
[----:B------:R-:W-:Y:S01]  /*5ab0*/  @P5 LEA.HI.X R33, R204, R41, R44, 0x1, P6 ;  /* 0x00000029cc215211 */ /* 0x000fe200030f0c2c */
[----:B0-----:R-:W-:Y:S01]  /*5ac0*/  @P4 ST.E.128 desc[UR40][R36.64], R8 ;  /* 0x0000000824004985 */ /* 0x001fe2000c101d28 */
[----:B------:R-:W-:-:S03]  /*5ad0*/  ISETP.NE.AND P4, PT, R83, RZ, PT ;  /* 0x000000ff5300720c */ /* 0x000fc60003f85270 */
[----:B------:R-:W0:Y:S10]  /*5ae0*/  @P3 LDS.128 R8, [R40+0x3000] ;  /* 0x0030000028083984 */ /* 0x000e340000000c00 */
[----:B------:R-:W-:-:S04]  /*5af0*/  @P4 LEA R34, P6, R225, R43, 0x1 ;  /* 0x0000002be1224211 */ /* 0x000fc800078c08ff */
[----:B-----5:R-:W-:Y:S01]  /*5b00*/  @P4 LEA.HI.X R35, R225, R41, R90, 0x1, P6 ;  /* 0x00000029e1234211 */ /* 0x020fe200030f0c5a */
[----:B0-----:R0:W-:Y:S01]  /*5b10*/  @P3 ST.E.128 desc[UR40][R14.64], R8 ;  /* 0x000000080e003985 */ /* 0x0011e2000c101d28 */
[----:B------:R-:W-:-:S03]  /*5b20*/  ISETP.NE.AND P3, PT, R84, RZ, PT ;  /* 0x000000ff5400720c */ /* 0x000fc60003f65270 */
[----:B------:R-:W1:Y:S10]  /*5b30*/  @P5 LDS.128 R8, [R42+0x3000] ;  /* 0x003000002a085984 */ /* 0x000e740000000c00 */
[----:B------:R-:W-:-:S04]  /*5b40*/  @P3 LEA R12, P6, R224, R43, 0x1 ;  /* 0x0000002be00c3211 */ /* 0x000fc800078c08ff */
[----:B------:R-:W-:Y:S02]  /*5b50*/  @P3 LEA.HI.X R13, R224, R41, R89, 0x1, P6 ;  /* 0x00000029e00d3211 */ /* 0x000fe400030f0c59 */
[----:B0-----:R-:W-:Y:S01]  /*5b60*/  PRMT R14, R3, 0x8880, RZ ;  /* 0x00008880030e7816 */ /* 0x001fe200000000ff */
[----:B-1----:R-:W-:Y:S01]  /*5b70*/  @P5 ST.E.128 desc[UR40][R32.64], R8 ;  /* 0x0000000820005985 */ /* 0x002fe2000c101d28 */
        /* <DEDUP_REMOVED lines=14> */
.L_x_15192:
[----:B------:R-:W-:Y:S05]  /*5c60*/  BSYNC B0 ;  /* 0x0000000000007941 */ /* 0x000fea0003800000 */
.L_x_15191:
[----:B------:R-:W-:Y:S01]  /*5c70*/  ISETP.GE.AND P3, PT, R100, 0x41, PT ;  /* 0x000000416400780c */ /* 0x000fe20003f66270 */
[----:B------:R-:W4:Y:S01]  /*5c80*/  SHFL.IDX PT, R39, R39, 0x1, 0x1c1f ;  /* 0x003c1f0027277f89 */ /* 0x000f2200000e0000 */
[----:B------:R-:W-:Y:S03]  /*5c90*/  BSSY B0, `(.L_x_15193) ;  /* 0x000002c000007945 */ /* 0x000fe60003800000 */
[----:B--2---:R2:W0:Y:S08]  /*5ca0*/  SHFL.IDX PT, R41, R38, 0x1, 0x1c1f ;  /* 0x003c1f0026297f89 */ /* 0x00443000000e0000 */
[----:B--2---:R-:W-:Y:S05]  /*5cb0*/  @!P3 BRA `(.L_x_15194) ;  /* 0x0000000000a4b947 */ /* 0x004fea0003800000 */
[----:B------:R-:W-:-:S13]  /*5cc0*/  ISETP.NE.AND P4, PT, R81, RZ, PT ;  /* 0x000000ff5100720c */ /* 0x000fda0003f85270 */
[----:B0-----:R-:W-:-:S04]  /*5cd0*/  @P4 LEA R32, P3, R205, R41, 0x1 ;  /* 0x00000029cd204211 */ /* 0x001fc800078608ff */
[----:B----4-:R-:W-:Y:S02]  /*5ce0*/  @P4 LEA.HI.X R33, R205, R39, R46, 0x1, P3 ;  /* 0x00000027cd214211 */ /* 0x010fe400018f0c2e */
[----:B------:R-:W-:-:S13]  /*5cf0*/  ISETP.NE.AND P3, PT, R82, RZ, PT ;  /* 0x000000ff5200720c */ /* 0x000fda0003f65270 */
[----:B------:R-:W-:-:S04]  /*5d00*/  @P3 LEA R34, P5, R204, R41, 0x1 ;  /* 0x00000029cc223211 */ /* 0x000fc800078a08ff */
[----:B------:R-:W-:Y:S02]  /*5d10*/  @P3 LEA.HI.X R35, R204, R39, R44, 0x1, P5 ;  /* 0x00000027cc233211 */ /* 0x000fe400028f0c2c */
[----:B------:R-:W-:-:S13]  /*5d20*/  ISETP.NE.AND P5, PT, R79, RZ, PT ;  /* 0x000000ff4f00720c */ /* 0x000fda0003fa5270 */
[----:B-1----:R-:W0:Y:S01]  /*5d30*/  @P5 LDS.128 R8, [R40+0x2000] ;  /* 0x0020000028085984 */ /* 0x002e220000000c00 */
[----:B------:R-:W-:-:S04]  /*5d40*/  @P5 LEA R12, P6, R16, R41, 0x1 ;  /* 0x00000029100c5211 */ /* 0x000fc800078c08ff */
[----:B------:R-:W-:-:S05]  /*5d50*/  @P5 LEA.HI.X R13, R16, R39, R17, 0x1, P6 ;  /* 0x00000027100d5211 */ /* 0x000fca00030f0c11 */
[----:B0-----:R-:W-:Y:S01]  /*5d60*/  @P5 ST.E.128 desc[UR40][R12.64], R8 ;  /* 0x000000080c005985 */ /* 0x001fe2000c101d28 */
[----:B------:R-:W-:-:S13]  /*5d70*/  ISETP.NE.AND P5, PT, R80, RZ, PT ;  /* 0x000000ff5000720c */ /* 0x000fda0003fa5270 */
[----:B------:R-:W0:Y:S01]  /*5d80*/  @P5 LDS.128 R8, [R42+0x2000] ;  /* 0x002000002a085984 */ /* 0x000e220000000c00 */
[----:B------:R-:W-:-:S04]  /*5d90*/  @P5 LEA R14, P6, R2, R41, 0x1 ;  /* 0x00000029020e5211 */ /* 0x000fc800078c08ff */
[----:B------:R-:W-:-:S05]  /*5da0*/  @P5 LEA.HI.X R15, R2, R39, R203, 0x1, P6 ;  /* 0x00000027020f5211 */ /* 0x000fca00030f0ccb */
        /* <DEDUP_REMOVED lines=26> */
.L_x_15194:
[----:B------:R-:W-:Y:S05]  /*5f50*/  BSYNC B0 ;  /* 0x0000000000007941 */ /* 0x000fea0003800000 */
.L_x_15193:
        /* <DEDUP_REMOVED lines=13> */
[----:B--2---:R-:W-:Y:S02]  /*6030*/  SEL R9, RZ, 0x1, P2 ;  /* 0x00000001ff097807 */ /* 0x004fe40001000000 */
[----:B------:R-:W-:Y:S02]  /*6040*/  SEL R19, R19, RZ, P2 ;  /* 0x000000ff13137207 */ /* 0x000fe40001000000 */
[----:B------:R-:W-:Y:S01]  /*6050*/  LOP3.LUT R206, R206, R9, RZ, 0x3c, !PT ;  /* 0x00000009cece7212 */ /* 0x000fe200078e3cff */
[----:B------:R-:W-:Y:S06]  /*6060*/  @P3 BRA `(.L_x_15195) ;  /* 0xffffffc000ac3947 */ /* 0x000fec000383ffff */
[----:B------:R-:W2:Y:S01]  /*6070*/  S2R R8, SR_TID.X ;  /* 0x0000000000087919 */ /* 0x000ea20000002100 */
[----:B------:R-:W-:Y:S02]  /*6080*/  PLOP3.LUT P0, PT, PT, PT, PT, 0x8, 0x0 ;  /* 0x000000000000781c */ /* 0x000fe40003f0e170 */
[----:B--2---:R-:W-:-:S04]  /*6090*/  SHF.R.U32.HI R8, RZ, 0x7, R8 ;  /* 0x00000007ff087819 */ /* 0x004fc80000011608 */
[----:B------:R-:W-:-:S13]  /*60a0*/  ISETP.NE.AND P3, PT, R8, 0x1, PT ;  /* 0x000000010800780c */ /* 0x000fda0003f65270 */
[----:B------:R-:W-:Y:S06]  /*60b0*/  @!P3 BAR.ARV 0x9, 0x100 ;  /* 0x024400000000bb1d */ /* 0x000fec0000002000 */
.L_x_15137:
[----:B------:R-:W2:Y:S01]  /*60c0*/  LDL R5, [R1+0x98] ;  /* 0x0000980001057983 */ /* 0x000ea20000100800 */
[----:B------:R-:W3:Y:S01]  /*60d0*/  LDC R0, c[0x0][0x448] ;  /* 0x00011200ff007b82 */ /* 0x000ee20000000800 */
        /* <DEDUP_REMOVED lines=17> */
[----:B-----5:R-:W-:-:S02]  /*61f0*/  CS2R R88, SRZ ;  /* 0x0000000000587805 */ /* 0x020fc4000001ff00 */
[----:B-1----:R-:W-:Y:S02]  /*6200*/  CS2R R86, SRZ ;  /* 0x0000000000567805 */ /* 0x002fe4000001ff00 */
[----:B------:R-:W-:Y:S02]  /*6210*/  CS2R R156, SRZ ;  /* 0x00000000009c7805 */ /* 0x000fe4000001ff00 */
[----:B------:R-:W-:Y:S02]  /*6220*/  CS2R R84, SRZ ;  /* 0x0000000000547805 */ /* 0x000fe4000001ff00 */
[----:B------:R-:W-:Y:S02]  /*6230*/  CS2R R80, SRZ ;  /* 0x0000000000507805 */ /* 0x000fe4000001ff00 */
[----:B------:R-:W-:Y:S02]  /*6240*/  CS2R R178, SRZ ;  /* 0x0000000000b27805 */ /* 0x000fe4000001ff00 */
[----:B---3--:R-:W-:-:S02]  /*6250*/  ISETP.NE.AND P1, PT, R0, 0x1, PT ;  /* 0x000000010000780c */ /* 0x008fc40003f25270 */
        /* <DEDUP_REMOVED lines=13> */
[----:B0-----:R-:W-:-:S02]  /*6330*/  CS2R R42, SRZ ;  /* 0x00000000002a7805 */ /* 0x001fc4000001ff00 */
[----:B------:R-:W-:Y:S02]  /*6340*/  CS2R R40, SRZ ;  /* 0x0000000000287805 */ /* 0x000fe4000001ff00 */
[----:B------:R-:W-:Y:S02]  /*6350*/  CS2R R170, SRZ ;  /* 0x0000000000aa7805 */ /* 0x000fe4000001ff00 */
        /* <DEDUP_REMOVED lines=22> */
[----:B------:R-:W-:Y:S01]  /*64c0*/  IMAD.MOV.U32 R24, RZ, RZ, RZ ;  /* 0x000000ffff187224 */ /* 0x000fe200078e00ff */
[----:B----4-:R-:W-:Y:S02]  /*64d0*/  CS2R R38, SRZ ;  /* 0x0000000000267805 */ /* 0x010fe4000001ff00 */
[----:B------:R-:W-:Y:S02]  /*64e0*/  CS2R R34, SRZ ;  /* 0x0000000000227805 */ /* 0x000fe4000001ff00 */
[----:B------:R-:W-:Y:S02]  /*64f0*/  CS2R R6, SRZ ;  /* 0x0000000000067805 */ /* 0x000fe4000001ff00 */
[----:B------:R-:W-:-:S02]  /*6500*/  CS2R R28, SRZ ;  /* 0x00000000001c7805 */ /* 0x000fc4000001ff00 */
[----:B--2---:R-:W-:Y:S01]  /*6510*/  IADD3 R0, R5, 0x7f, RZ ;  /* 0x0000007f05007810 */ /* 0x004fe20007ffe0ff */
[----:B------:R-:W-:-:S04]  /*6520*/  IMAD.MOV.U32 R5, RZ, RZ, RZ ;  /* 0x000000ffff057224 */ /* 0x000fc800078e00ff */
[----:B-1----:R-:W-:-:S05]  /*6530*/  @P1 IMAD.HI.U32 R3, R0, R3, RZ ;  /* 0x0000000300031227 */ /* 0x002fca00078e00ff */
[----:B0-----:R-:W-:Y:S02]  /*6540*/  @P1 SHF.R.U32.HI R0, RZ, R4, R3 ;  /* 0x00000004ff001219 */ /* 0x001fe40000011603 */
[----:B------:R-:W-:-:S03]  /*6550*/  PLOP3.LUT P1, PT, PT, PT, PT, 0x80, 0x0 ;  /* 0x000000000000781c */ /* 0x000fc60003f2f070 */
[----:B------:R-:W-:Y:S02]  /*6560*/  IMAD.IADD R0, R31, 0x1, R0 ;  /* 0x000000011f007824 */ /* 0x000fe400078e0200 */
[----:B------:R-:W-:Y:S02]  /*6570*/  IMAD.MOV.U32 R31, RZ, RZ, RZ ;  /* 0x000000ffff1f7224 */ /* 0x000fe400078e00ff */
        /* <DEDUP_REMOVED lines=8> */
[----:B------:R-:W0:Y:S01]  /*6600*/  FENCE.VIEW.ASYNC.G ;  /* 0x00000000000073c6 */ /* 0x000e220000000100 */
[----:B------:R-:W-:Y:S05]  /*6610*/  WARPSYNC.ALL ;  /* 0x0000000000007948 */ /* 0x000fea0003800000 */
[----:B0-----:R-:W-:Y:S06]  /*6620*/  BAR.ARV 0xc, 0x180 ;  /* 0x0306000000007b1d */ /* 0x001fec0000002000 */
.L_x_15196:
[----:B------:R-:W-:Y:S02]  /*6630*/  IMAD.MOV.U32 R25, RZ, RZ, RZ ;  /* 0x000000ffff197224 */ /* 0x000fe400078e00ff */
[----:B------:R-:W-:Y:S01]  /*6640*/  IMAD.MOV.U32 R4, RZ, RZ, RZ ;  /* 0x000000ffff047224 */ /* 0x000fe200078e00ff */
[----:B------:R-:W-:Y:S06]  /*6650*/  @!P2 BRA `(.L_x_15197) ;  /* 0x000000d8007ca947 */ /* 0x000fec0003800000 */
[----:B------:R-:W0:Y:S01]  /*6660*/  S2R R14, SR_TID.X ;  /* 0x00000000000e7919 */ /* 0x000e220000002100 */
[----:B------:R-:W-:Y:S01]  /*6670*/  UMOV UR4, 0xffffffff ;  /* 0xffffffff00047882 */ /* 0x000fe20000000000 */
[----:B0-----:R-:W-:-:S05]  /*6680*/  VIADD R14, R14, 0xffffff80 ;  /* 0xffffff800e0e7836 */ /* 0x001fca0000000000 */
[----:B------:R-:W-:-:S04]  /*6690*/  SHF.R.S32.HI R0, RZ, 0x1f, R14 ;  /* 0x0000001fff007819 */ /* 0x000fc8000001140e */
[----:B------:R-:W-:-:S04]  /*66a0*/  LEA.HI R0, R0, R14, RZ, 0x7 ;  /* 0x0000000e00007211 */ /* 0x000fc800078f38ff */
[----:B------:R-:W-:Y:S01]  /*66b0*/  SHF.R.S32.HI R13, RZ, 0x7, R0 ;  /* 0x00000007ff0d7819 */ /* 0x000fe20000011400 */
[----:B------:R-:W-:Y:S06]  /*66c0*/  BRA.DIV UR4, `(.L_x_15198) ;  /* 0x0000018a04cc7947 */ /* 0x000fec000b800000 */
[----:B------:R0:W1:Y:S02]  /*66d0*/  SHFL.IDX PT, R14, R13, RZ, 0x1f ;  /* 0x00001fff0d0e7589 */ /* 0x00006400000e0000 */
.L_x_15448:
[----:B-1----:R-:W-:Y:S01]  /*66e0*/  LEA.HI R0, R14, R14, RZ, 0x1 ;  /* 0x0000000e0e007211 */ /* 0x002fe200078f08ff */
[----:B------:R-:W-:Y:S01]  /*66f0*/  VIADD R24, R22, 0x18400 ;  /* 0x0001840016187836 */ /* 0x000fe20000000000 */
[----:B------:R-:W-:Y:S01]  /*6700*/  BSSY B6, `(.L_x_15199) ;  /* 0x000001d000067945 */ /* 0x000fe20003800000 */
[----:B------:R-:W-:Y:S01]  /*6710*/  IMAD.MOV.U32 R213, RZ, RZ, 0x40000040 ;  /* 0x40000040ffd57424 */ /* 0x000fe200078e00ff */
[----:B------:R-:W-:Y:S02]  /*6720*/  LOP3.LUT R3, R0, 0x7fffe, RZ, 0xc0, !PT ;  /* 0x0007fffe00037812 */ /* 0x000fe400078ec0ff */
[----:B------:R-:W-:-:S03]  /*6730*/  LOP3.LUT P0, RZ, R24, 0x1bf, RZ, 0xc0, !PT ;  /* 0x000001bf18ff7812 */ /* 0x000fc6000780c0ff */
[----:B------:R-:W-:-:S04]  /*6740*/  IMAD.IADD R3, R14, 0x1, -R3 ;  /* 0x000000010e037824 */ /* 0x000fc800078e0a03 */
[----:B------:R-:W-:-:S05]  /*6750*/  IMAD R3, R3, 0x2000, R24 ;  /* 0x0000200003037824 */ /* 0x000fca00078e0218 */
[----:B------:R-:W-:Y:S01]  /*6760*/  SHF.R.U32.HI R0, RZ, 0x4, R3 ;  /* 0x00000004ff007819 */ /* 0x000fe20000011603 */
[----:B------:R-:W-:-:S03]  /*6770*/  VIADD R3, R3, 0xa000 ;  /* 0x0000a00003037836 */ /* 0x000fc60000000000 */
[----:B------:R-:W-:Y:S02]  /*6780*/  LOP3.LUT R0, R0, 0x3fff, RZ, 0xc0, !PT ;  /* 0x00003fff00007812 */ /* 0x000fe400078ec0ff */
[----:B------:R-:W-:Y:S02]  /*6790*/  SHF.R.U32.HI R3, RZ, 0x4, R3 ;  /* 0x00000004ff037819 */ /* 0x000fe40000011603 */
[----:B------:R-:W-:Y:S02]  /*67a0*/  LOP3.LUT R212, R0, 0x10000, RZ, 0xfc, !PT ;  /* 0x0001000000d47812 */ /* 0x000fe400078efcff */
[----:B------:R-:W-:Y:S01]  /*67b0*/  LOP3.LUT R72, R3, 0x3fff, RZ, 0xc0, !PT ;  /* 0x00003fff03487812 */ /* 0x000fe200078ec0ff */
[----:B------:R-:W-:Y:S06]  /*67c0*/  @!P0 BRA `(.L_x_15200) ;  /* 0x0000000000408947 */ /* 0x000fec0003800000 */
[----:B------:R-:W-:Y:S01]  /*67d0*/  MOV R0, 0x0 ;  /* 0x0000000000007802 */ /* 0x000fe20000000f00 */
[----:B------:R-:W-:Y:S01]  /*67e0*/  ULDC.64 UR4, c[0x4][0xf0] ;  /* 0x01003c0000047ab9 */ /* 0x000fe20000000a00 */
[----:B------:R-:W-:Y:S01]  /*67f0*/  ULDC.64 UR6, c[0x4][0xf8] ;  /* 0x01003e0000067ab9 */ /* 0x000fe20000000a00 */
[----:B------:R-:W-:Y:S01]  /*6800*/  MOV R4, UR4 ;  /* 0x0000000400047c02 */ /* 0x000fe20008000f00 */
        /* <DEDUP_REMOVED lines=9> */
[----:B01----:R-:W-:-:S07]  /*68a0*/  IMAD.MOV.U32 R13, RZ, RZ, RZ ;  /* 0x000000ffff0d7224 */ /* 0x003fce00078e00ff */
[----:B------:R-:W-:-:S07]  /*68b0*/  LEPC R20, `(.L_x_15200) ;  /* 0x000000001014794e */ /* 0x000fce0000000000 */
[----:B--2---:R-:W-:Y:S05]  /*68c0*/  CALL.ABS.NOINC R14 ;  /* 0x000000000e007343 */ /* 0x004fea0003c00000 */
.L_x_15200:
[----:B------:R-:W-:Y:S05]  /*68d0*/  BSYNC B6 ;  /* 0x0000000000067941 */ /* 0x000fea0003800000 */
.L_x_15199:
        /* <DEDUP_REMOVED lines=13> */
.L_x_15204:
[----:B--2---:R2:W3:Y:S02]  /*69b0*/  SYNCS.PHASECHK.TRANS64.TRYWAIT P0, [R22+URZ+0x32400], R3 ;  /* 0x03240003160075a7 */ /* 0x0044e4000800017f */
[----:B---3--:R-:W-:Y:S05]  /*69c0*/  @!P0 NANOSLEEP.SYNCS 0x989680 ;  /* 0x009896800000895d */ /* 0x008fea0003900000 */
[----:B------:R-:W3:Y:S02]  /*69d0*/  @!P0 SYNCS.PHASECHK.TRANS64 P0, [R22+URZ+0x32400], R3 ;  /* 0x03240003160085a7 */ /* 0x000ee4000800007f */
[----:B---3--:R-:W-:Y:S05]  /*69e0*/  @!P0 BRA `(.L_x_15204) ;  /* 0xfffffffc00f08947 */ /* 0x008fea000383ffff */
.L_x_15203:
[----:B------:R-:W-:Y:S05]  /*69f0*/  BSYNC B0 ;  /* 0x0000000000007941 */ /* 0x000fea0003800000 */
.L_x_15202:
[----:B------:R-:W-:Y:S05]  /*6a00*/  BRA `(.L_x_15205) ;  /* 0x0000003000187947 */ /* 0x000fea0003800000 */
.L_x_15201:
        /* <DEDUP_REMOVED lines=18> */
[----:B------:R1:W2:Y:S01]  /*6b30*/  LDC.64 R14, c[0x4][R0] ;  /* 0x01000000000e7b82 */ /* 0x0002a20000000a00 */
        /* <DEDUP_REMOVED lines=8> */
[----:B01----:R-:W-:-:S07]  /*6bc0*/  IMAD.MOV.U32 R13, RZ, RZ, RZ ;  /* 0x000000ffff0d7224 */ /* 0x003fce00078e00ff */
[----:B------:R-:W-:-:S07]  /*6bd0*/  LEPC R20, `(.L_x_15207) ;  /* 0x000000001014794e */ /* 0x000fce0000000000 */
[----:B--2---:R-:W-:Y:S05]  /*6be0*/  CALL.ABS.NOINC R14 ;  /* 0x000000000e007343 */ /* 0x004fea0003c00000 */
.L_x_15207:
[----:B------:R-:W-:Y:S05]  /*6bf0*/  BSYNC B6 ;  /* 0x0000000000067941 */ /* 0x000fea0003800000 */
.L_x_15206:
[----:B------:R-:W2:Y:S01]  /*6c00*/  LDL R42, [R1+0x98] ;  /* 0x00009800012a7983 */ /* 0x000ea20000100800 */
[----:B------:R-:W-:Y:S01]  /*6c10*/  ULDC.U8 UR4, c[0x0][0x410] ;  /* 0x0001040000047ab9 */ /* 0x000fe20000000000 */
[----:B------:R-:W-:Y:S01]  /*6c20*/  BSSY B0, `(.L_x_15208) ;  /* 0x00002dc000007945 */ /* 0x000fe20003800000 */
[----:B------:R-:W-:Y:S01]  /*6c30*/  ISETP.NE.AND P0, PT, RZ, UR4, PT ;  /* 0x00000004ff007c0c */ /* 0x000fe2000bf05270 */
[----:B--2---:R-:W-:-:S12]  /*6c40*/  IMAD.IADD R35, R23, 0x1, R42 ;  /* 0x0000000117237824 */ /* 0x004fd800078e022a */
[----:B------:R-:W-:Y:S05]  /*6c50*/  @!P0 BRA `(.L_x_15209) ;  /* 0x0000001400dc8947 */ /* 0x000fea0003800000 */
[----:B------:R-:W1:Y:S01]  /*6c60*/  LDC R36, c[0x0][0x448] ;  /* 0x00011200ff247b82 */ /* 0x000e620000000800 */
[----:B------:R-:W2:Y:S01]  /*6c70*/  S2R R21, SR_TID.X ;  /* 0x0000000000157919 */ /* 0x000ea20000002100 */
[----:B------:R-:W-:Y:S01]  /*6c80*/  ULDC.64 UR4, c[0x0][0x3f8] ;  /* 0x0000fe0000047ab9 */ /* 0x000fe20000000a00 */
[----:B------:R-:W-:Y:S01]  /*6c90*/  ULDC.64 UR6, c[0x0][0x408] ;  /* 0x0001020000067ab9 */ /* 0x000fe20000000a00 */
[----:B------:R-:W-:Y:S01]  /*6ca0*/  IMAD.MOV.U32 R8, RZ, RZ, R24 ;  /* 0x000000ffff087224 */ /* 0x000fe200078e0018 */
[----:B------:R-:W-:Y:S01]  /*6cb0*/  SHF.R.S32.HI R34, RZ, 0x1f, R207 ;  /* 0x0000001fff227819 */ /* 0x000fe200000114cf */
[----:B------:R-:W-:Y:S02]  /*6cc0*/  IMAD.MOV.U32 R9, RZ, RZ, R29 ;  /* 0x000000ffff097224 */ /* 0x000fe400078e001d */
[----:B------:R-:W-:Y:S02]  /*6cd0*/  IMAD.MOV.U32 R10, RZ, RZ, R26 ;  /* 0x000000ffff0a7224 */ /* 0x000fe400078e001a */
[----:B------:R-:W-:Y:S01]  /*6ce0*/  IMAD.MOV.U32 R11, RZ, RZ, R31 ;  /* 0x000000ffff0b7224 */ /* 0x000fe200078e001f */
[----:B-1----:R-:W-:Y:S01]  /*6cf0*/  ISETP.NE.AND P0, PT, R36, 0x1, PT ;  /* 0x000000012400780c */ /* 0x002fe20003f05270 */
[----:B--2---:R-:W-:-:S12]  /*6d00*/  VIADD R21, R21, 0xffffff80 ;  /* 0xffffff8015157836 */ /* 0x004fd80000000000 */
[----:B------:R-:W1:Y:S01]  /*6d10*/  @P0 LDC R0, c[0x0][0x44c] ;  /* 0x00011300ff000b82 */ /* 0x000e620000000800 */
[----:B------:R-:W-:-:S04]  /*6d20*/  SHF.R.S32.HI R20, RZ, 0x1f, R21 ;  /* 0x0000001fff147819 */ /* 0x000fc80000011415 */
[----:B------:R-:W-:-:S03]  /*6d30*/  LEA.HI R20, R20, R21, RZ, 0x2 ;  /* 0x0000001514147211 */ /* 0x000fc600078f10ff */
[----:B------:R-:W2:Y:S01]  /*6d40*/  @P0 LDC R5, c[0x0][0x450] ;  /* 0x00011400ff050b82 */ /* 0x000ea20000000800 */
[----:B------:R-:W-:-:S05]  /*6d50*/  LOP3.LUT R20, R20, 0xfffffffc, RZ, 0xc0, !PT ;  /* 0xfffffffc14147812 */ /* 0x000fca00078ec0ff */
[----:B------:R-:W-:-:S04]  /*6d60*/  IMAD.IADD R20, R21, 0x1, -R20 ;  /* 0x0000000115147824 */ /* 0x000fc800078e0a14 */
[----:B------:R-:W-:-:S04]  /*6d70*/  IMAD R3, R20, 0x40, R35 ;  /* 0x0000004014037824 */ /* 0x000fc800078e0223 */
[----:B-1----:R-:W-:-:S05]  /*6d80*/  @P0 IMAD.HI.U32 R0, R3, R0, RZ ;  /* 0x0000000003000227 */ /* 0x002fca00078e00ff */
[----:B--2---:R-:W-:-:S04]  /*6d90*/  @P0 SHF.R.U32.HI R3, RZ, R5, R0 ;  /* 0x00000005ff030219 */ /* 0x004fc80000011600 */
        /* <DEDUP_REMOVED lines=17> */
[----:B------:R1:W2:Y:S04]  /*6eb0*/  SHFL.IDX PT, R3, R6, RZ, 0x1c1f ;  /* 0x001c1fff06037589 */ /* 0x0002a800000e0000 */
[----:B------:R1:W3:Y:S04]  /*6ec0*/  SHFL.IDX PT, R0, R4, RZ, 0x1c1f ;  /* 0x001c1fff04007589 */ /* 0x0002e800000e0000 */
[----:B------:R1:W4:Y:S04]  /*6ed0*/  SHFL.IDX PT, R5, R8, RZ, 0x1c1f ;  /* 0x001c1fff08057589 */ /* 0x00032800000e0000 */
[----:B------:R1:W0:Y:S02]  /*6ee0*/  SHFL.IDX PT, R14, R7, RZ, 0x1c1f ;  /* 0x001c1fff070e7589 */ /* 0x00022400000e0000 */
.L_x_15454:
[----:B------:R-:W5:Y:S01]  /*6ef0*/  LDL R9, [R1+0x90] ;  /* 0x0000900001097983 */ /* 0x000f620000100800 */
[----:B------:R-:W-:Y:S01]  /*6f00*/  BSSY B1, `(.L_x_15211) ;  /* 0x000001e000017945 */ /* 0x000fe20003800000 */
[----:B------:R-:W-:Y:S02]  /*6f10*/  CS2R R20, SRZ ;  /* 0x0000000000147805 */ /* 0x000fe4000001ff00 */
[----:B------:R-:W-:Y:S02]  /*6f20*/  CS2R R30, SRZ ;  /* 0x00000000001e7805 */ /* 0x000fe4000001ff00 */
[----:B------:R-:W-:Y:S02]  /*6f30*/  CS2R R24, SRZ ;  /* 0x0000000000187805 */ /* 0x000fe4000001ff00 */
[----:B------:R-:W-:Y:S01]  /*6f40*/  CS2R R32, SRZ ;  /* 0x0000000000207805 */ /* 0x000fe2000001ff00 */
[----:B-----5:R-:W-:-:S05]  /*6f50*/  IMAD R36, R9, R36, RZ ;  /* 0x0000002409247224 */ /* 0x020fca00078e02ff */
[----:B------:R-:W-:-:S13]  /*6f60*/  ISETP.GE.AND P0, PT, R35, R36, PT ;  /* 0x000000242300720c */ /* 0x000fda0003f06270 */
[----:B------:R-:W-:Y:S05]  /*6f70*/  @P0 BRA `(.L_x_15212) ;  /* 0x0000000000580947 */ /* 0x000fea0003800000 */
[----:B------:R-:W-:Y:S01]  /*6f80*/  ULDC UR4, c[0x0][0x3f4] ;  /* 0x0000fd0000047ab9 */ /* 0x000fe20000000800 */
[----:B---3--:R-:W-:Y:S01]  /*6f90*/  IMAD.MOV.U32 R10, RZ, RZ, R0 ;  /* 0x000000ffff0a7224 */ /* 0x008fe200078e0000 */
[----:B------:R-:W-:Y:S01]  /*6fa0*/  ISETP.GE.AND P3, PT, R207, UR4, PT ;  /* 0x00000004cf007c0c */ /* 0x000fe2000bf66270 */
[----:B--2---:R-:W-:Y:S01]  /*6fb0*/  IMAD.MOV.U32 R11, RZ, RZ, R3 ;  /* 0x000000ffff0b7224 */ /* 0x004fe200078e0003 */
[----:B------:R-:W-:Y:S01]  /*6fc0*/  ISETP.GE.AND P2, PT, R200, UR4, PT ;  /* 0x00000004c8007c0c */ /* 0x000fe2000bf46270 */
[----:B----4-:R-:W-:Y:S01]  /*6fd0*/  IMAD.MOV.U32 R15, RZ, RZ, R5 ;  /* 0x000000ffff0f7224 */ /* 0x010fe200078e0005 */
[----:B------:R-:W-:-:S09]  /*6fe0*/  CS2R R30, SRZ ;  /* 0x00000000001e7805 */ /* 0x000fd2000001ff00 */
[C---:B------:R-:W-:Y:S01]  /*6ff0*/  @!P3 IMAD.SHL.U32 R29, R207.reuse, 0x2, RZ ;  /* 0x00000002cf1db824 */ /* 0x040fe200078e00ff */
[----:B------:R-:W-:Y:S02]  /*7000*/  @!P3 SHF.L.U64.HI R24, R207, 0x1, R34 ;  /* 0x00000001cf18b819 */ /* 0x000fe40000010222 */
[----:B------:R-:W-:Y:S02]  /*7010*/  CS2R R32, SRZ ;  /* 0x0000000000207805 */ /* 0x000fe4000001ff00 */
[----:B------:R-:W-:Y:S01]  /*7020*/  CS2R R20, SRZ ;  /* 0x0000000000147805 */ /* 0x000fe2000001ff00 */
[----:B------:R-:W-:Y:S01]  /*7030*/  @!P2 IMAD.WIDE R10, R200, 0x2, R10 ;  /* 0x00000002c80aa825 */ /* 0x000fe200078e020a */
[-C--:B------:R-:W-:Y:S02]  /*7040*/  @!P3 IADD3 R26, P0, R0, R29.reuse, RZ ;  /* 0x0000001d001ab210 */ /* 0x080fe40007f1e0ff */
[----:B0-----:R-:W-:Y:S01]  /*7050*/  @!P3 IADD3 R28, P1, R14, R29, RZ ;  /* 0x0000001d0e1cb210 */ /* 0x001fe20007f3e0ff */
[----:B------:R-:W-:Y:S01]  /*7060*/  @!P2 IMAD.WIDE R12, R200, 0x2, R14 ;  /* 0x00000002c80ca825 */ /* 0x000fe200078e020e */
[----:B------:R0:W5:Y:S02]  /*7070*/  @!P2 LD.E.64 R30, desc[UR40][R10.64] ;  /* 0x000000280a1ea980 */ /* 0x000164000c101b00 */
[----:B------:R-:W-:Y:S01]  /*7080*/  @!P3 IADD3.X R29, R5, R24, RZ, P1, !PT ;  /* 0x00000018051db210 */ /* 0x000fe20000ffe4ff */
[----:B------:R-:W-:Y:S01]  /*7090*/  @!P3 IMAD.X R27, R3, 0x1, R24, P0 ;  /* 0x00000001031bb824 */ /* 0x000fe200000e0618 */
[----:B------:R-:W-:Y:S01]  /*70a0*/  CS2R R24, SRZ ;  /* 0x0000000000187805 */ /* 0x000fe2000001ff00 */
[----:B------:R0:W5:Y:S04]  /*70b0*/  @!P2 LD.E.64 R32, desc[UR40][R12.64] ;  /* 0x000000280c20a980 */ /* 0x000168000c101b00 */
[----:B------:R0:W5:Y:S04]  /*70c0*/  @!P3 LD.E.64 R20, desc[UR40][R26.64] ;  /* 0x000000281a14b980 */ /* 0x000168000c101b00 */
[----:B------:R0:W5:Y:S02]  /*70d0*/  @!P3 LD.E.64 R24, desc[UR40][R28.64] ;  /* 0x000000281c18b980 */ /* 0x000164000c101b00 */
.L_x_15212:
[----:B------:R-:W-:Y:S05]  /*70e0*/  BSYNC B1 ;  /* 0x0000000000017941 */ /* 0x000fea0003800000 */
.L_x_15211:
[----:B---3-5:R-:W-:Y:S01]  /*70f0*/  IMAD.MOV.U32 R0, RZ, RZ, R20 ;  /* 0x000000ffff007224 */ /* 0x028fe200078e0014 */
[----:B------:R-:W-:Y:S01]  /*7100*/  UMOV UR4, 0xffffffff ;  /* 0xffffffff00047882 */ /* 0x000fe20000000000 */
[----:B--2---:R-:W-:Y:S01]  /*7110*/  IMAD.MOV.U32 R3, RZ, RZ, R21 ;  /* 0x000000ffff037224 */ /* 0x004fe200078e0015 */
[----:B0-----:R-:W-:Y:S01]  /*7120*/  CS2R R26, SRZ ;  /* 0x00000000001a7805 */ /* 0x001fe2000001ff00 */
[----:B----4-:R-:W-:Y:S01]  /*7130*/  IMAD.MOV.U32 R5, RZ, RZ, R30 ;  /* 0x000000ffff057224 */ /* 0x010fe200078e001e */
        /* <DEDUP_REMOVED lines=16> */
[----:B------:R0:W4:Y:S04]  /*7240*/  SHFL.IDX PT, R5, R8, 0x1, 0x1c1f ;  /* 0x003c1f0008057f89 */ /* 0x00012800000e0000 */
[----:B------:R0:W0:Y:S02]  /*7250*/  SHFL.IDX PT, R14, R7, 0x1, 0x1c1f ;  /* 0x003c1f00070e7f89 */ /* 0x00002400000e0000 */
.L_x_15460:
        /* <DEDUP_REMOVED lines=14> */
[----:B------:R-:W-:Y:S01]  /*7340*/  ULDC UR4, c[0x0][0x3f4] ;  /* 0x0000fd0000047ab9 */ /* 0x000fe20000000800 */
[----:B---3--:R-:W-:Y:S01]  /*7350*/  IMAD.MOV.U32 R6, RZ, RZ, R0 ;  /* 0x000000ffff067224 */ /* 0x008fe200078e0000 */
[----:B------:R-:W-:Y:S01]  /*7360*/  ISETP.GE.AND P3, PT, R207, UR4, PT ;  /* 0x00000004cf007c0c */ /* 0x000fe2000bf66270 */
[----:B------:R-:W-:Y:S01]  /*7370*/  IMAD.MOV.U32 R7, RZ, RZ, R3 ;  /* 0x000000ffff077224 */ /* 0x000fe200078e0003 */
        /* <DEDUP_REMOVED lines=9> */
[----:B------:R-:W-:Y:S01]  /*7410*/  @!P3 IADD3 R4, P1, R14, R9, RZ ;  /* 0x000000090e04b210 */ /* 0x000fe20007f3e0ff */
[----:B------:R-:W-:Y:S01]  /*7420*/  @!P2 IMAD.WIDE R14, R200, 0x2, R14 ;  /* 0x00000002c80ea825 */ /* 0x000fe200078e020e */
[----:B------:R0:W5:Y:S03]  /*7430*/  @!P2 LD.E.64 R12, desc[UR40][R6.64] ;  /* 0x00000028060ca980 */ /* 0x000166000c101b00 */
[--C-:B------:R-:W-:Y:S01]  /*7440*/  @!P3 IMAD.X R35, R3, 0x1, R8.reuse, P0 ;  /* 0x000000010323b824 */ /* 0x100fe200000e0608 */
[----:B------:R0:W5:Y:S01]  /*7450*/  @!P2 LD.E.64 R28, desc[UR40][R14.64] ;  /* 0x000000280e1ca980 */ /* 0x000162000c101b00 */
[----:B------:R-:W-:Y:S01]  /*7460*/  @!P3 IMAD.X R5, R5, 0x1, R8, P1 ;  /* 0x000000010505b824 */ /* 0x000fe200008e0608 */
[----:B------:R-:W-:-:S02]  /*7470*/  CS2R R8, SRZ ;  /* 0x0000000000087805 */ /* 0x000fc4000001ff00 */
[----:B------:R0:W5:Y:S04]  /*7480*/  @!P3 LD.E.64 R26, desc[UR40][R34.64] ;  /* 0x00000028221ab980 */ /* 0x000168000c101b00 */
[----:B------:R0:W5:Y:S02]  /*7490*/  @!P3 LD.E.64 R8, desc[UR40][R4.64] ;  /* 0x000000280408b980 */ /* 0x000164000c101b00 */
.L_x_15215:
[----:B------:R-:W-:Y:S05]  /*74a0*/  BSYNC B1 ;  /* 0x0000000000017941 */ /* 0x000fea0003800000 */
.L_x_15214:
[----:B0-----:R-:W0:Y:S01]  /*74b0*/  S2R R14, SR_TID.X ;  /* 0x00000000000e7919 */ /* 0x001e220000002100 */
[----:B------:R-:W1:Y:S01]  /*74c0*/  SYNCS.PHASECHK.TRANS64.TRYWAIT P0, [R22+URZ+0x32400], R37 ;  /* 0x03240025160075a7 */ /* 0x000e62000800017f */
[----:B------:R-:W-:Y:S01]  /*74d0*/  LOP3.LUT R3, R10, 0x1c0, RZ, 0xc0, !PT ;  /* 0x000001c00a037812 */ /* 0x000fe200078ec0ff */
[----:B----45:R-:W-:Y:S01]  /*74e0*/  IMAD.MOV.U32 R5, RZ, RZ, R13 ;  /* 0x000000ffff057224 */ /* 0x030fe200078e000d */
[----:B------:R-:W-:Y:S01]  /*74f0*/  MOV R4, R26 ;  /* 0x0000001a00047202 */ /* 0x000fe20000000f00 */
[----:B------:R-:W-:Y:S01]  /*7500*/  IMAD.MOV.U32 R6, RZ, RZ, R8 ;  /* 0x000000ffff067224 */ /* 0x000fe200078e0008 */
[----:B---3--:R-:W-:Y:S01]  /*7510*/  LOP3.LUT R0, R3, 0x18, R16, 0xf8, !PT ;  /* 0x0000001803007812 */ /* 0x008fe200078ef810 */
[----:B------:R-:W-:Y:S01]  /*7520*/  BSSY B1, `(.L_x_15216) ;  /* 0x000001b000017945 */ /* 0x000fe20003800000 */
[----:B------:R-:W-:Y:S02]  /*7530*/  SHF.R.U32.HI R3, RZ, 0x3, R3 ;  /* 0x00000003ff037819 */ /* 0x000fe40000011603 */
[----:B------:R-:W-:Y:S01]  /*7540*/  PRMT R45, R45, 0x5410, R4 ;  /* 0x000054102d2d7816 */ /* 0x000fe20000000004 */
[----:B------:R-:W-:Y:S01]  /*7550*/  IMAD.MOV.U32 R4, RZ, RZ, R12 ;  /* 0x000000ffff047224 */ /* 0x000fe200078e000c */
[----:B------:R-:W-:Y:S01]  /*7560*/  LOP3.LUT R0, R0, R3, RZ, 0x3c, !PT ;  /* 0x0000000300007212 */ /* 0x000fe200078e3cff */
[----:B------:R-:W-:Y:S01]  /*7570*/  IMAD.MOV.U32 R3, RZ, RZ, R27 ;  /* 0x000000ffff037224 */ /* 0x000fe200078e001b */
[----:B------:R-:W-:-:S02]  /*7580*/  VIADDMNMX R42, R36, -R42, 0x80, PT ;  /* 0x00000080242a7446 */ /* 0x000fc4000380092a */
[----:B------:R-:W-:Y:S01]  /*7590*/  PRMT R44, R4, 0x7610, R44 ;  /* 0x00007610042c7816 */ /* 0x000fe2000000002c */
[----:B------:R-:W-:Y:S01]  /*75a0*/  IMAD.MOV.U32 R4, RZ, RZ, R28 ;  /* 0x000000ffff047224 */ /* 0x000fe200078e001c */
[----:B------:R-:W-:Y:S02]  /*75b0*/  PRMT R43, R3, 0x7610, R43 ;  /* 0x00007610032b7816 */ /* 0x000fe4000000002b */
[----:B------:R-:W-:Y:S01]  /*75c0*/  PRMT R46, R46, 0x5410, R5 ;  /* 0x000054102e2e7816 */ /* 0x000fe20000000005 */
[----:B------:R-:W-:Y:S01]  /*75d0*/  IMAD.MOV.U32 R5, RZ, RZ, R29 ;  /* 0x000000ffff057224 */ /* 0x000fe200078e001d */
[----:B------:R-:W-:Y:S02]  /*75e0*/  PRMT R48, R48, 0x5410, R4 ;  /* 0x0000541030307816 */ /* 0x000fe40000000004 */
[----:B------:R-:W-:Y:S02]  /*75f0*/  PRMT R45, R6, 0x7610, R45 ;  /* 0x00007610062d7816 */ /* 0x000fe4000000002d */
[----:B------:R-:W-:-:S02]  /*7600*/  LOP3.LUT P2, RZ, R49, 0x4, RZ, 0xc0, !PT ;  /* 0x0000000431ff7812 */ /* 0x000fc4000784c0ff */
[----:B------:R-:W-:Y:S01]  /*7610*/  ISETP.GE.AND P1, PT, R23, R42, PT ;  /* 0x0000002a1700720c */ /* 0x000fe20003f26270 */
[----:B0-----:R-:W-:-:S05]  /*7620*/  VIADD R14, R14, 0xffffff80 ;  /* 0xffffff800e0e7836 */ /* 0x001fca0000000000 */
        /* <DEDUP_REMOVED lines=9> */
[----:B-1----:R-:W-:Y:S06]  /*76c0*/  @!P0 BRA `(.L_x_15217) ;  /* 0x0000017c00d08947 */ /* 0x002fec0003800000 */
.L_x_15461:
[----:B------:R-:W-:Y:S05]  /*76d0*/  BSYNC B1 ;  /* 0x0000000000017941 */ /* 0x000fea0003800000 */
.L_x_15216:
        /* <DEDUP_REMOVED lines=10> */
[----:B------:R-:W-:Y:S02]  /*7780*/  SHF.R.U64 R10, R30, 0x10, R31 ;  /* 0x000000101e0a7819 */ /* 0x000fe4000000121f */
[----:B------:R-:W-:Y:S02]  /*7790*/  SHF.R.U32.HI R35, RZ, 0x10, R33 ;  /* 0x00000010ff237819 */ /* 0x000fe40000011621 */
[----:B------:R-:W-:Y:S02]  /*77a0*/  SHF.R.U32.HI R30, RZ, 0x10, R31 ;  /* 0x00000010ff1e7819 */ /* 0x000fe4000001161f */
[----:B------:R-:W-:Y:S02]  /*77b0*/  SHF.R.U64 R34, R32, 0x10, R33 ;  /* 0x0000001020227819 */ /* 0x000fe40000001221 */
[----:B------:R-:W-:Y:S02]  /*77c0*/  PRMT R35, R38, 0x5410, R35 ;  /* 0x0000541026237816 */ /* 0x000fe40000000023 */
[----:B------:R-:W-:-:S02]  /*77d0*/  PRMT R32, R39, 0x5432, R30 ;  /* 0x0000543227207816 */ /* 0x000fc4000000001e */
[----:B------:R-:W-:Y:S01]  /*77e0*/  PRMT R31, R38, 0x5432, R10 ;  /* 0x00005432261f7816 */ /* 0x000fe2000000000a */
[C---:B0-----:R-:W-:Y:S01]  /*77f0*/  IMAD.U32 R37, R35.reuse, 0x10000, RZ ;  /* 0x0001000023257824 */ /* 0x041fe200078e00ff */
[----:B------:R-:W-:Y:S02]  /*7800*/  SHF.L.U32 R33, R32, 0x10, RZ ;  /* 0x0000001020217819 */ /* 0x000fe400000006ff */
[----:B------:R-:W-:Y:S02]  /*7810*/  LOP3.LUT R36, R35, 0xffff0000, RZ, 0xc0, !PT ;  /* 0xffff000023247812 */ /* 0x000fe400078ec0ff */
[----:B------:R-:W-:Y:S02]  /*7820*/  PRMT R34, R40, 0x5432, R34 ;  /* 0x0000543228227816 */ /* 0x000fe40000000022 */
[----:B------:R-:W-:Y:S02]  /*7830*/  LOP3.LUT R32, R32, 0xffff0000, RZ, 0xc0, !PT ;  /* 0xffff000020207812 */ /* 0x000fe400078ec0ff */
[C---:B-1----:R-:W-:Y:S01]  /*7840*/  LOP3.LUT R14, R6.reuse, 0xffff0000, RZ, 0xc0, !PT ;  /* 0xffff0000060e7812 */ /* 0x042fe200078ec0ff */
[----:B------:R-:W-:Y:S01]  /*7850*/  IMAD.U32 R10, R6, 0x10000, RZ ;  /* 0x00010000060a7824 */ /* 0x000fe200078e00ff */
[C---:B------:R-:W-:Y:S01]  /*7860*/  LOP3.LUT R30, R7.reuse, 0xffff0000, RZ, 0xc0, !PT ;  /* 0xffff0000071e7812 */ /* 0x040fe200078ec0ff */
[----:B------:R-:W-:-:S02]  /*7870*/  IMAD.U32 R15, R7, 0x10000, RZ ;  /* 0x00010000070f7824 */ /* 0x000fc400078e00ff */
[C---:B------:R-:W-:Y:S01]  /*7880*/  FMUL.FTZ R35, R14.reuse, R37 ;  /* 0x000000250e237220 */ /* 0x040fe20000410000 */
[-C--:B------:R-:W-:Y:S01]  /*7890*/  FMUL.FTZ R14, R14, R33.reuse ;  /* 0x000000210e0e7220 */ /* 0x080fe20000410000 */
[----:B------:R-:W-:Y:S02]  /*78a0*/  IMAD.U32 R6, R4, 0x10000, RZ ;  /* 0x0001000004067824 */ /* 0x000fe400078e00ff */
[----:B------:R-:W-:Y:S01]  /*78b0*/  FMUL.FTZ R40, R30, R36 ;  /* 0x000000241e287220 */ /* 0x000fe20000410000 */
[C---:B------:R-:W-:Y:S01]  /*78c0*/  FFMA.FTZ R38, R10.reuse, R33, -R35 ;  /* 0x000000210a267223 */ /* 0x040fe20000010823 */
[C---:B------:R-:W-:Y:S02]  /*78d0*/  IMAD.U32 R7, R5.reuse, 0x10000, RZ ;  /* 0x0001000005077824 */ /* 0x040fe400078e00ff */
[----:B------:R-:W-:Y:S01]  /*78e0*/  FFMA.FTZ R37, R10, R37, R14 ;  /* 0x000000250a257223 */ /* 0x000fe2000001000e */
[----:B------:R-:W-:Y:S01]  /*78f0*/  IMAD.U32 R35, R34, 0x10000, RZ ;  /* 0x0001000022237824 */ /* 0x000fe200078e00ff */
[----:B------:R-:W-:Y:S01]  /*7900*/  LOP3.LUT R4, R4, 0xffff0000, RZ, 0xc0, !PT ;  /* 0xffff000004047812 */ /* 0x000fe200078ec0ff */
[-C--:B------:R-:W-:Y:S01]  /*7910*/  FMUL.FTZ R30, R30, R32.reuse ;  /* 0x000000201e1e7220 */ /* 0x080fe20000410000 */
        /* <DEDUP_REMOVED lines=19> */
.L_x_15221:
[----:B------:R-:W-:Y:S05]  /*7a50*/  BSYNC B2 ;  /* 0x0000000000027941 */ /* 0x000fea0003800000 */
.L_x_15220:
[----:B------:R-:W-:Y:S05]  /*7a60*/  @P1 BRA `(.L_x_15219) ;  /* 0x0000000000b81947 */ /* 0x000fea0003800000 */
[----:B-1----:R-:W1:Y:S01]  /*7a70*/  LDS.128 R4, [R0] ;  /* 0x0000000000047984 */ /* 0x002e620000000c00 */
[----:B------:R-:W-:Y:S02]  /*7a80*/  SHF.R.U64 R10, R20, 0x10, R21 ;  /* 0x00000010140a7819 */ /* 0x000fe40000001215 */
[----:B------:R-:W-:Y:S02]  /*7a90*/  SHF.R.U32.HI R31, RZ, 0x10, R25 ;  /* 0x00000010ff1f7819 */ /* 0x000fe40000011619 */
[----:B------:R-:W-:Y:S02]  /*7aa0*/  SHF.R.U32.HI R20, RZ, 0x10, R21 ;  /* 0x00000010ff147819 */ /* 0x000fe40000011615 */
[----:B------:R-:W-:Y:S02]  /*7ab0*/  SHF.R.U64 R30, R24, 0x10, R25 ;  /* 0x00000010181e7819 */ /* 0x000fe40000001219 */
[----:B------:R-:W-:Y:S02]  /*7ac0*/  PRMT R31, R41, 0x5410, R31 ;  /* 0x00005410291f7816 */ /* 0x000fe4000000001f */
[----:B------:R-:W-:-:S02]  /*7ad0*/  PRMT R24, R43, 0x5432, R20 ;  /* 0x000054322b187816 */ /* 0x000fc40000000014 */
[----:B------:R-:W-:Y:S01]  /*7ae0*/  PRMT R21, R41, 0x5432, R10 ;  /* 0x0000543229157816 */ /* 0x000fe2000000000a */
[C---:B------:R-:W-:Y:S01]  /*7af0*/  IMAD.U32 R33, R31.reuse, 0x10000, RZ ;  /* 0x000100001f217824 */ /* 0x040fe200078e00ff */
[----:B------:R-:W-:Y:S01]  /*7b00*/  LOP3.LUT R32, R31, 0xffff0000, RZ, 0xc0, !PT ;  /* 0xffff00001f207812 */ /* 0x000fe200078ec0ff */
[----:B------:R-:W-:Y:S01]  /*7b10*/  IMAD.U32 R25, R24, 0x10000, RZ ;  /* 0x0001000018197824 */ /* 0x000fe200078e00ff */
        /* <DEDUP_REMOVED lines=35> */
.L_x_15219:
[----:B------:R-:W-:Y:S05]  /*7d50*/  BSYNC B1 ;  /* 0x0000000000017941 */ /* 0x000fea0003800000 */
.L_x_15218:
        /* <DEDUP_REMOVED lines=11> */
[C---:B------:R-:W-:Y:S02]  /*7e10*/  PRMT R25, R46.reuse, 0x5410, R25 ;  /* 0x000054102e197816 */ /* 0x040fe40000000019 */
[----:B------:R-:W-:Y:S02]  /*7e20*/  PRMT R20, R46, 0x5432, R20 ;  /* 0x000054322e147816 */ /* 0x000fe40000000014 */
[----:B------:R-:W-:Y:S02]  /*7e30*/  SHF.R.U64 R15, R12, 0x10, R13 ;  /* 0x000000100c0f7819 */ /* 0x000fe4000000120d */
[----:B------:R-:W-:Y:S01]  /*7e40*/  SHF.R.U64 R24, R28, 0x10, R29 ;  /* 0x000000101c187819 */ /* 0x000fe2000000121d */
[C---:B------:R-:W-:Y:S01]  /*7e50*/  IMAD.U32 R29, R25.reuse, 0x10000, RZ ;  /* 0x00010000191d7824 */ /* 0x040fe200078e00ff */
[----:B------:R-:W-:Y:S01]  /*7e60*/  LOP3.LUT R28, R25, 0xffff0000, RZ, 0xc0, !PT ;  /* 0xffff0000191c7812 */ /* 0x000fe200078ec0ff */
[----:B------:R-:W-:Y:S01]  /*7e70*/  IMAD.U32 R21, R20, 0x10000, RZ ;  /* 0x0001000014157824 */ /* 0x000fe200078e00ff */
[----:B------:R-:W-:-:S02]  /*7e80*/  PRMT R24, R48, 0x5432, R24 ;  /* 0x0000543230187816 */ /* 0x000fc40000000018 */
[----:B------:R-:W-:Y:S02]  /*7e90*/  LOP3.LUT R20, R20, 0xffff0000, RZ, 0xc0, !PT ;  /* 0xffff000014147812 */ /* 0x000fe400078ec0ff */
        /* <DEDUP_REMOVED lines=8> */
[----:B------:R-:W-:-:S02]  /*7f20*/  IMAD.U32 R6, R4, 0x10000, RZ ;  /* 0x0001000004067824 */ /* 0x000fc400078e00ff */
[----:B------:R-:W-:Y:S01]  /*7f30*/  FMUL.FTZ R32, R14, R28 ;  /* 0x0000001c0e207220 */ /* 0x000fe20000410000 */
[C---:B------:R-:W-:Y:S01]  /*7f40*/  FFMA.FTZ R30, R10.reuse, R21, -R25 ;  /* 0x000000150a1e7223 */ /* 0x040fe20000010819 */
        /* <DEDUP_REMOVED lines=23> */
.L_x_15224:
[----:B------:R-:W-:Y:S05]  /*80c0*/  BSYNC B1 ;  /* 0x0000000000017941 */ /* 0x000fea0003800000 */
.L_x_15223:
[----:B------:R-:W-:Y:S05]  /*80d0*/  @P1 BRA `(.L_x_15222) ;  /* 0x0000001800401947 */ /* 0x000fea0003800000 */
[----:B-1----:R-:W1:Y:S01]  /*80e0*/  LDS.128 R4, [R0+0x2000] ;  /* 0x0020000000047984 */ /* 0x002e620000000c00 */
[----:B------:R-:W-:Y:S02]  /*80f0*/  SHF.R.U32.HI R13, RZ, 0x10, R27 ;  /* 0x00000010ff0d7819 */ /* 0x000fe4000001161b */
[----:B------:R-:W-:Y:S02]  /*8100*/  SHF.R.U32.HI R20, RZ, 0x10, R9 ;  /* 0x00000010ff147819 */ /* 0x000fe40000011609 */
[----:B------:R-:W-:Y:S02]  /*8110*/  PRMT R13, R43, 0x5410, R13 ;  /* 0x000054102b0d7816 */ /* 0x000fe4000000000d */
[----:B------:R-:W-:Y:S02]  /*8120*/  PRMT R20, R47, 0x5432, R20 ;  /* 0x000054322f147816 */ /* 0x000fe40000000014 */
[----:B------:R-:W-:Y:S01]  /*8130*/  SHF.R.U64 R15, R8, 0x10, R9 ;  /* 0x00000010080f7819 */ /* 0x000fe20000001209 */
[----:B------:R-:W-:Y:S01]  /*8140*/  IMAD.U32 R14, R13, 0x10000, RZ ;  /* 0x000100000d0e7824 */ /* 0x000fe200078e00ff */
[----:B------:R-:W-:Y:S01]  /*8150*/  SHF.R.U64 R12, R26, 0x10, R27 ;  /* 0x000000101a0c7819 */ /* 0x000fe2000000121b */
[C---:B------:R-:W-:Y:S01]  /*8160*/  IMAD.U32 R21, R20.reuse, 0x10000, RZ ;  /* 0x0001000014157824 */ /* 0x040fe200078e00ff */
[----:B------:R-:W-:-:S02]  /*8170*/  LOP3.LUT R20, R20, 0xffff0000, RZ, 0xc0, !PT ;  /* 0xffff000014147812 */ /* 0x000fc400078ec0ff */
[----:B------:R-:W-:Y:S02]  /*8180*/  LOP3.LUT R13, R13, 0xffff0000, RZ, 0xc0, !PT ;  /* 0xffff00000d0d7812 */ /* 0x000fe400078ec0ff */
[C---:B------:R-:W-:Y:S02]  /*8190*/  PRMT R12, R45.reuse, 0x5432, R12 ;  /* 0x000054322d0c7816 */ /* 0x040fe4000000000c */
[----:B------:R-:W-:Y:S02]  /*81a0*/  PRMT R15, R45, 0x5410, R15 ;  /* 0x000054102d0f7816 */ /* 0x000fe4000000000f */
[C---:B-1----:R-:W-:Y:S01]  /*81b0*/  LOP3.LUT R9, R6.reuse, 0xffff0000, RZ, 0xc0, !PT ;  /* 0xffff000006097812 */ /* 0x042fe200078ec0ff */
[C---:B------:R-:W-:Y:S01]  /*81c0*/  IMAD.U32 R10, R7.reuse, 0x10000, RZ ;  /* 0x00010000070a7824 */ /* 0x040fe200078e00ff */
[----:B------:R-:W-:Y:S01]  /*81d0*/  LOP3.LUT R7, R7, 0xffff0000, RZ, 0xc0, !PT ;  /* 0xffff000007077812 */ /* 0x000fe200078ec0ff */
[----:B------:R-:W-:Y:S02]  /*81e0*/  IMAD.U32 R8, R6, 0x10000, RZ ;  /* 0x0001000006087824 */ /* 0x000fe400078e00ff */
[C---:B------:R-:W-:Y:S01]  /*81f0*/  FMUL.FTZ R24, R9.reuse, R14 ;  /* 0x0000000e09187220 */ /* 0x040fe20000410000 */
[----:B------:R-:W-:Y:S01]  /*8200*/  FMUL.FTZ R25, R9, R21 ;  /* 0x0000001509197220 */ /* 0x000fe20000410000 */
[----:B------:R-:W-:-:S02]  /*8210*/  IMAD.U32 R3, R4, 0x10000, RZ ;  /* 0x0001000004037824 */ /* 0x000fc400078e00ff */
[C---:B------:R-:W-:Y:S01]  /*8220*/  FMUL.FTZ R9, R7.reuse, R20 ;  /* 0x0000001407097220 */ /* 0x040fe20000410000 */
[C---:B------:R-:W-:Y:S01]  /*8230*/  FFMA.FTZ R24, R8.reuse, R21, R24 ;  /* 0x0000001508187223 */ /* 0x040fe20000010018 */
[----:B------:R-:W-:Y:S01]  /*8240*/  FFMA.FTZ R25, R8, R14, -R25 ;  /* 0x0000000e08197223 */ /* 0x000fe20000010819 */
[-C--:B------:R-:W-:Y:S01]  /*8250*/  FMUL.FTZ R21, R7, R13.reuse ;  /* 0x0000000d07157220 */ /* 0x080fe20000410000 */
[----:B------:R-:W-:Y:S01]  /*8260*/  LOP3.LUT R4, R4, 0xffff0000, RZ, 0xc0, !PT ;  /* 0xffff000004047812 */ /* 0x000fe200078ec0ff */
[C---:B------:R-:W-:Y:S01]  /*8270*/  IMAD.U32 R6, R5.reuse, 0x10000, RZ ;  /* 0x0001000005067824 */ /* 0x040fe200078e00ff */
        /* <DEDUP_REMOVED lines=21> */
.L_x_15209:
[----:B------:R-:W1:Y:S01]  /*83d0*/  S2R R0, SR_TID.X ;  /* 0x0000000000007919 */ /* 0x000e620000002100 */
[----:B------:R-:W2:Y:S01]  /*83e0*/  LDC R30, c[0x0][0x448] ;  /* 0x00011200ff1e7b82 */ /* 0x000ea20000000800 */
[----:B------:R-:W-:Y:S01]  /*83f0*/  ULDC.64 UR4, c[0x0][0x3f8] ;  /* 0x0000fe0000047ab9 */ /* 0x000fe20000000a00 */
[----:B------:R-:W-:Y:S01]  /*8400*/  ULDC.64 UR6, c[0x0][0x408] ;  /* 0x0001020000067ab9 */ /* 0x000fe20000000a00 */
[----:B------:R-:W-:Y:S02]  /*8410*/  IMAD.MOV.U32 R20, RZ, RZ, R24 ;  /* 0x000000ffff147224 */ /* 0x000fe400078e0018 */
[----:B------:R-:W-:Y:S02]  /*8420*/  IMAD.MOV.U32 R21, RZ, RZ, R29 ;  /* 0x000000ffff157224 */ /* 0x000fe400078e001d */
[----:B------:R-:W-:Y:S01]  /*8430*/  IMAD.MOV.U32 R4, RZ, RZ, R26 ;  /* 0x000000ffff047224 */ /* 0x000fe200078e001a */
[----:B--2---:R-:W-:Y:S01]  /*8440*/  ISETP.NE.AND P0, PT, R30, 0x1, PT ;  /* 0x000000011e00780c */ /* 0x004fe20003f05270 */
[----:B-1----:R-:W-:-:S05]  /*8450*/  VIADD R0, R0, 0xffffff80 ;  /* 0xffffff8000007836 */ /* 0x002fca0000000000 */
[----:B------:R-:W-:-:S07]  /*8460*/  SHF.R.S32.HI R3, RZ, 0x1f, R0 ;  /* 0x0000001fff037819 */ /* 0x000fce0000011400 */
[----:B------:R-:W1:Y:S01]  /*8470*/  @P0 LDC R5, c[0x0][0x450] ;  /* 0x00011400ff050b82 */ /* 0x000e620000000800 */
[----:B------:R-:W-:-:S04]  /*8480*/  LEA.HI R3, R3, R0, RZ, 0x2 ;  /* 0x0000000003037211 */ /* 0x000fc800078f10ff */
[----:B------:R-:W-:-:S05]  /*8490*/  LOP3.LUT R3, R3, 0xfffffffc, RZ, 0xc0, !PT ;  /* 0xfffffffc03037812 */ /* 0x000fca00078ec0ff */
[----:B------:R-:W-:Y:S02]  /*84a0*/  IMAD.IADD R3, R0, 0x1, -R3 ;  /* 0x0000000100037824 */ /* 0x000fe400078e0a03 */
[----:B------:R-:W2:Y:S02]  /*84b0*/  @P0 LDC R0, c[0x0][0x44c] ;  /* 0x00011300ff000b82 */ /* 0x000ea40000000800 */
[----:B------:R-:W-:-:S04]  /*84c0*/  IMAD R3, R3, 0x40, R35 ;  /* 0x0000004003037824 */ /* 0x000fc800078e0223 */
[----:B--2---:R-:W-:-:S05]  /*84d0*/  @P0 IMAD.HI.U32 R0, R3, R0, RZ ;  /* 0x0000000003000227 */ /* 0x004fca00078e00ff */
        /* <DEDUP_REMOVED lines=13> */
[----:B------:R-:W-:-:S02]  /*85b0*/  IADD3 R3, R21, R7, RZ ;  /* 0x0000000715037210 */ /* 0x000fc40007ffe0ff */
[----:B------:R-:W-:Y:S01]  /*85c0*/  IMAD.IADD R29, R5, 0x1, R29 ;  /* 0x00000001051d7824 */ /* 0x000fe200078e021d */
[----:B------:R-:W-:Y:S02]  /*85d0*/  LEA R28, P1, R4, UR6, 0x1 ;  /* 0x00000006041c7c11 */ /* 0x000fe4000f8208ff */
[----:B------:R-:W-:Y:S02]  /*85e0*/  LEA.HI.X R20, R20, UR5, R3, 0x1, P0 ;  /* 0x0000000514147c11 */ /* 0x000fe400080f0c03 */
[----:B------:R-:W-:Y:S01]  /*85f0*/  LEA.HI.X R29, R4, UR7, R29, 0x1, P1 ;  /* 0x00000007041d7c11 */ /* 0x000fe200088f0c1d */
[----:B------:R-:W-:Y:S08]  /*8600*/  BRA.DIV UR4, `(.L_x_15225) ;  /* 0x0000017204147947 */ /* 0x000ff0000b800000 */
[----:B------:R-:W2:Y:S01]  /*8610*/  LDL R11, [R1+0x90] ;  /* 0x00009000010b7983 */ /* 0x000ea20000100800 */
[----:B------:R-:W1:Y:S03]  /*8620*/  LDC R37, c[0x0][0x3f4] ;  /* 0x0000fd00ff257b82 */ /* 0x000e660000000800 */
[----:B------:R-:W3:Y:S04]  /*8630*/  SHFL.IDX PT, R3, R10, RZ, 0x1c1f ;  /* 0x001c1fff0a037589 */ /* 0x000ee800000e0000 */
[----:B------:R-:W4:Y:S04]  /*8640*/  SHFL.IDX PT, R0, R20, RZ, 0x1c1f ;  /* 0x001c1fff14007589 */ /* 0x000f2800000e0000 */
[----:B------:R-:W5:Y:S04]  /*8650*/  SHFL.IDX PT, R14, R28, RZ, 0x1c1f ;  /* 0x001c1fff1c0e7589 */ /* 0x000f6800000e0000 */
[----:B------:R-:W0:Y:S01]  /*8660*/  SHFL.IDX PT, R8, R29, RZ, 0x1c1f ;  /* 0x001c1fff1d087589 */ /* 0x000e2200000e0000 */
[----:B-1----:R-:W-:Y:S01]  /*8670*/  ISETP.GE.AND P0, PT, R16, R37, PT ;  /* 0x000000251000720c */ /* 0x002fe20003f06270 */
[----:B--2---:R-:W-:-:S05]  /*8680*/  IMAD R30, R11, R30, RZ ;  /* 0x0000001e0b1e7224 */ /* 0x004fca00078e02ff */
[----:B------:R-:W-:-:S13]  /*8690*/  ISETP.GE.OR P1, PT, R35, R30, P0 ;  /* 0x0000001e2300720c */ /* 0x000fda0000726670 */
[C---:B------:R-:W-:Y:S01]  /*86a0*/  @!P1 IMAD.SHL.U32 R9, R16.reuse, 0x2, RZ ;  /* 0x0000000210099824 */ /* 0x040fe200078e00ff */
[----:B------:R-:W-:-:S04]  /*86b0*/  @!P1 SHF.L.U64.HI R21, R16, 0x1, R17 ;  /* 0x0000000110159819 */ /* 0x000fc80000010211 */
[----:B---3--:R-:W-:-:S05]  /*86c0*/  @!P1 IADD3 R4, P2, R3, R9, RZ ;  /* 0x0000000903049210 */ /* 0x008fca0007f5e0ff */
[----:B----4-:R-:W-:Y:S01]  /*86d0*/  @!P1 IMAD.X R5, R0, 0x1, R21, P2 ;  /* 0x0000000100059824 */ /* 0x010fe200010e0615 */
[----:B-----5:R-:W-:-:S05]  /*86e0*/  @!P1 IADD3 R14, P2, R14, R9, RZ ;  /* 0x000000090e0e9210 */ /* 0x020fca0007f5e0ff */
[----:B------:R-:W2:Y:S01]  /*86f0*/  @!P1 LD.E.128 R4, desc[UR40][R4.64] ;  /* 0x0000002804049980 */ /* 0x000ea2000c101d00 */
[----:B0-----:R-:W-:-:S04]  /*8700*/  @!P1 IMAD.X R3, R8, 0x1, R21, P2 ;  /* 0x0000000108039824 */ /* 0x001fc800010e0615 */
[----:B------:R-:W-:-:S05]  /*8710*/  @!P1 IMAD.MOV.U32 R15, RZ, RZ, R3 ;  /* 0x000000ffff0f9224 */ /* 0x000fca00078e0003 */
[----:B------:R0:W3:Y:S01]  /*8720*/  @!P1 LD.E.128 R24, desc[UR40][R14.64] ;  /* 0x000000280e189980 */ /* 0x0000e2000c101d00 */
[----:B------:R-:W-:Y:S02]  /*8730*/  CS2R R38, SRZ ;  /* 0x0000000000267805 */ /* 0x000fe4000001ff00 */
[----:B------:R-:W-:Y:S01]  /*8740*/  CS2R R40, SRZ ;  /* 0x0000000000287805 */ /* 0x000fe2000001ff00 */
[----:B------:R-:W1:Y:S04]  /*8750*/  SHFL.IDX PT, R8, R29, 0x1, 0x1c1f ;  /* 0x003c1f001d087f89 */ /* 0x000e6800000e0000 */
[----:B0-----:R-:W0:Y:S01]  /*8760*/  SHFL.IDX PT, R14, R28, 0x1, 0x1c1f ;  /* 0x003c1f001c0e7f89 */ /* 0x001e2200000e0000 */
[----:B--2---:R-:W-:Y:S02]  /*8770*/  @!P1 IMAD.MOV.U32 R38, RZ, RZ, R6 ;  /* 0x000000ffff269224 */ /* 0x004fe400078e0006 */
[----:B------:R-:W-:Y:S01]  /*8780*/  @!P1 IMAD.MOV.U32 R39, RZ, RZ, R7 ;  /* 0x000000ffff279224 */ /* 0x000fe200078e0007 */
[----:B------:R-:W-:Y:S01]  /*8790*/  CS2R R6, SRZ ;  /* 0x0000000000067805 */ /* 0x000fe2000001ff00 */
[----:B------:R-:W-:-:S02]  /*87a0*/  @!P1 IMAD.MOV.U32 R41, RZ, RZ, R5 ;  /* 0x000000ffff299224 */ /* 0x000fc400078e0005 */
[----:B------:R-:W-:Y:S02]  /*87b0*/  IMAD.MOV.U32 R0, RZ, RZ, R38 ;  /* 0x000000ffff007224 */ /* 0x000fe400078e0026 */
[----:B------:R-:W-:Y:S01]  /*87c0*/  @!P1 IMAD.MOV.U32 R40, RZ, RZ, R4 ;  /* 0x000000ffff289224 */ /* 0x000fe200078e0004 */
[----:B------:R-:W-:Y:S01]  /*87d0*/  CS2R R4, SRZ ;  /* 0x0000000000047805 */ /* 0x000fe2000001ff00 */
[----:B------:R-:W-:Y:S01]  /*87e0*/  IMAD.MOV.U32 R3, RZ, RZ, R39 ;  /* 0x000000ffff037224 */ /* 0x000fe200078e0027 */
[----:B------:R-:W-:Y:S01]  /*87f0*/  PRMT R9, R9, 0x5410, R0 ;  /* 0x0000541009097816 */ /* 0x000fe20000000000 */
[----:B------:R-:W-:Y:S01]  /*8800*/  IMAD.MOV.U32 R12, RZ, RZ, R41 ;  /* 0x000000ffff0c7224 */ /* 0x000fe200078e0029 */
[----:B------:R-:W2:Y:S01]  /*8810*/  SHFL.IDX PT, R0, R20, 0x1, 0x1c1f ;  /* 0x003c1f0014007f89 */ /* 0x000ea200000e0000 */
[----:B------:R-:W-:Y:S01]  /*8820*/  IMAD.MOV.U32 R11, RZ, RZ, R40 ;  /* 0x000000ffff0b7224 */ /* 0x000fe200078e0028 */
[----:B------:R-:W-:Y:S01]  /*8830*/  PRMT R45, R3, 0x7610, R45 ;  /* 0x00007610032d7816 */ /* 0x000fe2000000002d */
[----:B---3--:R-:W-:Y:S01]  /*8840*/  @!P1 IMAD.MOV.U32 R4, RZ, RZ, R26 ;  /* 0x000000ffff049224 */ /* 0x008fe200078e001a */
[----:B------:R3:W4:Y:S01]  /*8850*/  SHFL.IDX PT, R3, R10, 0x1, 0x1c1f ;  /* 0x003c1f000a037f89 */ /* 0x00072200000e0000 */
[----:B------:R-:W-:Y:S01]  /*8860*/  @!P1 IMAD.MOV.U32 R5, RZ, RZ, R27 ;  /* 0x000000ffff059224 */ /* 0x000fe200078e001b */
[----:B------:R-:W-:Y:S01]  /*8870*/  PRMT R9, R11, 0x7610, R9 ;  /* 0x000076100b097816 */ /* 0x000fe20000000009 */
[----:B------:R-:W-:Y:S01]  /*8880*/  @!P1 IMAD.MOV.U32 R6, RZ, RZ, R24 ;  /* 0x000000ffff069224 */ /* 0x000fe200078e0018 */
[----:B------:R-:W-:Y:S01]  /*8890*/  MOV R11, R4 ;  /* 0x00000004000b7202 */ /* 0x000fe20000000f00 */
[----:B------:R-:W-:Y:S01]  /*88a0*/  @!P1 IMAD.MOV.U32 R7, RZ, RZ, R25 ;  /* 0x000000ffff079224 */ /* 0x000fe200078e0019 */
[----:B------:R-:W-:Y:S01]  /*88b0*/  CS2R R26, SRZ ;  /* 0x00000000001a7805 */ /* 0x000fe2000001ff00 */
[----:B------:R-:W-:Y:S01]  /*88c0*/  IMAD.MOV.U32 R13, RZ, RZ, R6 ;  /* 0x000000ffff0d7224 */ /* 0x000fe200078e0006 */
[----:B---3--:R-:W-:Y:S01]  /*88d0*/  PRMT R10, R12, 0x7610, R10 ;  /* 0x000076100c0a7816 */ /* 0x008fe2000000000a */
[----:B------:R-:W-:-:S02]  /*88e0*/  IMAD.MOV.U32 R12, RZ, RZ, R5 ;  /* 0x000000ffff0c7224 */ /* 0x000fc400078e0005 */
[----:B------:R-:W-:Y:S01]  /*88f0*/  IMAD.MOV.U32 R15, RZ, RZ, R7 ;  /* 0x000000ffff0f7224 */ /* 0x000fe200078e0007 */
[----:B------:R-:W-:Y:S02]  /*8900*/  PRMT R20, R11, 0x5410, R13 ;  /* 0x000054100b147816 */ /* 0x000fe4000000000d */
[----:B------:R-:W-:Y:S02]  /*8910*/  PRMT R10, R10, 0x5410, R12 ;  /* 0x000054100a0a7816 */ /* 0x000fe4000000000c */
[----:B01----:R-:W-:-:S07]  /*8920*/  PRMT R45, R45, 0x5410, R15 ;  /* 0x000054102d2d7816 */ /* 0x003fce000000000f */
.L_x_15471:
[----:B------:R-:W3:Y:S01]  /*8930*/  LDL R12, [R1+0xc8] ;  /* 0x0000c800010c7983 */ /* 0x000ee20000100800 */
[----:B------:R-:W-:Y:S01]  /*8940*/  VIADD R35, R35, 0x40 ;  /* 0x0000004023237836 */ /* 0x000fe20000000000 */
[----:B------:R-:W-:Y:S01]  /*8950*/  BSSY B1, `(.L_x_15226) ;  /* 0x0000016000017945 */ /* 0x000fe20003800000 */
[----:B------:R-:W-:Y:S02]  /*8960*/  CS2R R24, SRZ ;  /* 0x0000000000187805 */ /* 0x000fe4000001ff00 */
[----:B------:R-:W-:Y:S02]  /*8970*/  CS2R R32, SRZ ;  /* 0x0000000000207805 */ /* 0x000fe4000001ff00 */
[----:B------:R-:W-:Y:S02]  /*8980*/  ISETP.GE.AND P1, PT, R35, R30, PT ;  /* 0x0000001e2300720c */ /* 0x000fe40003f26270 */
[----:B------:R-:W-:Y:S02]  /*8990*/  CS2R R34, SRZ ;  /* 0x0000000000227805 */ /* 0x000fe4000001ff00 */
[----:B---3--:R-:W-:-:S04]  /*89a0*/  LEA.HI R11, R12, R12, RZ, 0x1 ;  /* 0x0000000c0c0b7211 */ /* 0x008fc800078f08ff */
[----:B------:R-:W-:-:S05]  /*89b0*/  LOP3.LUT R11, R11, 0xfffffffe, RZ, 0xc0, !PT ;  /* 0xfffffffe0b0b7812 */ /* 0x000fca00078ec0ff */
[----:B------:R-:W-:-:S05]  /*89c0*/  IMAD.IADD R11, R12, 0x1, -R11 ;  /* 0x000000010c0b7824 */ /* 0x000fca00078e0a0b */
        /* <DEDUP_REMOVED lines=8> */
[-C--:B----4-:R-:W-:Y:S02]  /*8a50*/  IADD3 R32, P1, R3, R12.reuse, RZ ;  /* 0x0000000c03207210 */ /* 0x090fe40007f3e0ff */
[----:B------:R-:W-:-:S03]  /*8a60*/  IADD3 R14, P2, R14, R12, RZ ;  /* 0x0000000c0e0e7210 */ /* 0x000fc60007f5e0ff */
[--C-:B--2---:R-:W-:Y:S02]  /*8a70*/  IMAD.X R33, R0, 0x1, R15.reuse, P1 ;  /* 0x0000000100217824 */ /* 0x104fe400008e060f */
[----:B------:R-:W-:-:S04]  /*8a80*/  IMAD.X R15, R8, 0x1, R15, P2 ;  /* 0x00000001080f7824 */ /* 0x000fc800010e060f */
[----:B------:R-:W5:Y:S04]  /*8a90*/  LD.E.128 R32, desc[UR40][R32.64] ;  /* 0x0000002820207980 */ /* 0x000f68000c101d00 */
[----:B------:R0:W5:Y:S02]  /*8aa0*/  LD.E.128 R24, desc[UR40][R14.64] ;  /* 0x000000280e187980 */ /* 0x000164000c101d00 */
.L_x_15227:
[----:B------:R-:W-:Y:S05]  /*8ab0*/  BSYNC B1 ;  /* 0x0000000000017941 */ /* 0x000fea0003800000 */
.L_x_15226:
[----:B--2---:R-:W2:Y:S01]  /*8ac0*/  LDL R0, [R1+0x98] ;  /* 0x0000980001007983 */ /* 0x004ea20000100800 */
[----:B------:R-:W1:Y:S01]  /*8ad0*/  SYNCS.PHASECHK.TRANS64.TRYWAIT P1, [R22+URZ+0x32400], R13 ;  /* 0x0324000d160075a7 */ /* 0x000e62000802017f */
[----:B------:R-:W-:Y:S01]  /*8ae0*/  VIADD R8, R23, 0x40 ;  /* 0x0000004017087836 */ /* 0x000fe20000000000 */
[----:B------:R-:W-:Y:S01]  /*8af0*/  BSSY B1, `(.L_x_15228) ;  /* 0x0000011000017945 */ /* 0x000fe20003800000 */
[----:B----45:R-:W-:Y:S02]  /*8b00*/  IMAD.MOV.U32 R3, RZ, RZ, R27 ;  /* 0x000000ffff037224 */ /* 0x030fe400078e001b */
[----:B------:R-:W-:Y:S02]  /*8b10*/  IMAD.MOV.U32 R12, RZ, RZ, R33 ;  /* 0x000000ffff0c7224 */ /* 0x000fe400078e0021 */
[----:B------:R-:W-:Y:S02]  /*8b20*/  IMAD.MOV.U32 R53, RZ, RZ, R34 ;  /* 0x000000ffff357224 */ /* 0x000fe400078e0022 */
[----:B------:R-:W-:Y:S01]  /*8b30*/  IMAD.MOV.U32 R54, RZ, RZ, R35 ;  /* 0x000000ffff367224 */ /* 0x000fe200078e0023 */
[----:B------:R-:W-:-:S02]  /*8b40*/  PRMT R52, R52, 0x5410, R12 ;  /* 0x0000541034347816 */ /* 0x000fc4000000000c */
[----:B--2---:R-:W-:Y:S01]  /*8b50*/  VIADDMNMX R30, R30, -R0, 0x80, PT ;  /* 0x000000801e1e7446 */ /* 0x004fe20003800900 */
[----:B------:R-:W-:-:S03]  /*8b60*/  IMAD.MOV.U32 R0, RZ, RZ, R26 ;  /* 0x000000ffff007224 */ /* 0x000fc600078e001a */
[-C--:B------:R-:W-:Y:S02]  /*8b70*/  ISETP.GE.OR P2, PT, R23, R30.reuse, P0 ;  /* 0x0000001e1700720c */ /* 0x080fe40000746670 */
[----:B------:R-:W-:Y:S01]  /*8b80*/  ISETP.GE.OR P0, PT, R8, R30, P0 ;  /* 0x0000001e0800720c */ /* 0x000fe20000706670 */
[----:B------:R-:W-:Y:S01]  /*8b90*/  IMAD.MOV.U32 R8, RZ, RZ, R32 ;  /* 0x000000ffff087224 */ /* 0x000fe200078e0020 */
[----:B------:R-:W-:Y:S01]  /*8ba0*/  PRMT R49, R0, 0x5410, R3 ;  /* 0x0000541000317816 */ /* 0x000fe20000000003 */
[----:B------:R-:W-:Y:S02]  /*8bb0*/  IMAD.MOV.U32 R0, RZ, RZ, R24 ;  /* 0x000000ffff007224 */ /* 0x000fe400078e0018 */
[----:B------:R-:W-:Y:S01]  /*8bc0*/  IMAD.MOV.U32 R3, RZ, RZ, R25 ;  /* 0x000000ffff037224 */ /* 0x000fe200078e0019 */
[----:B------:R-:W-:-:S04]  /*8bd0*/  PRMT R51, R51, 0x5410, R8 ;  /* 0x0000541033337816 */ /* 0x000fc80000000008 */
[----:B------:R-:W-:Y:S01]  /*8be0*/  PRMT R50, R0, 0x5410, R3 ;  /* 0x0000541000327816 */ /* 0x000fe20000000003 */
[----:B-1----:R-:W-:Y:S06]  /*8bf0*/  @!P1 BRA `(.L_x_15229) ;  /* 0x0000017000049947 */ /* 0x002fec0003800000 */
.L_x_15472:
[----:B------:R-:W-:Y:S05]  /*8c00*/  BSYNC B1 ;  /* 0x0000000000017941 */ /* 0x000fea0003800000 */
.L_x_15228:
[----:B------:R-:W-:Y:S04]  /*8c10*/  BSSY B1, `(.L_x_15230) ;  /* 0x0000070000017945 */ /* 0x000fe80003800000 */
[----:B------:R-:W-:Y:S05]  /*8c20*/  @P2 BRA `(.L_x_15231) ;  /* 0x0000000400b82947 */ /* 0x000fea0003800000 */
[----:B------:R-:W2:Y:S01]  /*8c30*/  LDL R0, [R1+0xcc] ;  /* 0x0000cc0001007983 */ /* 0x000ea20000100800 */
[----:B------:R-:W-:Y:S02]  /*8c40*/  SHF.R.U64 R38, R38, 0x10, R39 ;  /* 0x0000001026267819 */ /* 0x000fe40000001227 */
[--C-:B------:R-:W-:Y:S01]  /*8c50*/  SHF.R.U32.HI R44, RZ, 0x10, R5.reuse ;  /* 0x00000010ff2c7819 */ /* 0x100fe20000011605 */
[----:B------:R-:W3:Y:S01]  /*8c60*/  S2R R3, SR_TID.X ;  /* 0x0000000000037919 */ /* 0x000ee20000002100 */
[----:B------:R-:W-:Y:S02]  /*8c70*/  PRMT R38, R9, 0x5432, R38 ;  /* 0x0000543209267816 */ /* 0x000fe40000000026 */
[----:B------:R-:W-:Y:S02]  /*8c80*/  SHF.R.U64 R43, R4, 0x10, R5 ;  /* 0x00000010042b7819 */ /* 0x000fe40000001205 */
[----:B------:R-:W-:Y:S02]  /*8c90*/  PRMT R44, R10, 0x5432, R44 ;  /* 0x000054320a2c7816 */ /* 0x000fe4000000002c */
[----:B------:R-:W-:-:S02]  /*8ca0*/  SHF.R.U32.HI R39, RZ, 0x10, R39 ;  /* 0x00000010ff277819 */ /* 0x000fc40000011627 */
[----:B------:R-:W-:Y:S02]  /*8cb0*/  SHF.R.U32.HI R42, RZ, 0x10, R7 ;  /* 0x00000010ff2a7819 */ /* 0x000fe40000011607 */
[----:B------:R-:W-:Y:S02]  /*8cc0*/  PRMT R43, R20, 0x5410, R43 ;  /* 0x00005410142b7816 */ /* 0x000fe4000000002b */
[C---:B------:R-:W-:Y:S02]  /*8cd0*/  PRMT R39, R45.reuse, 0x5410, R39 ;  /* 0x000054102d277816 */ /* 0x040fe40000000027 */
[----:B------:R-:W-:Y:S01]  /*8ce0*/  PRMT R42, R45, 0x5432, R42 ;  /* 0x000054322d2a7816 */ /* 0x000fe2000000002a */
[----:B---3--:R-:W-:-:S05]  /*8cf0*/  VIADD R3, R3, 0xffffff80 ;  /* 0xffffff8003037836 */ /* 0x008fca0000000000 */
[----:B------:R-:W-:-:S04]  /*8d00*/  SHF.R.S32.HI R12, RZ, 0x1f, R3 ;  /* 0x0000001fff0c7819 */ /* 0x000fc80000011403 */
[----:B------:R-:W-:Y:S01]  /*8d10*/  LEA.HI R12, R12, R3, RZ, 0x5 ;  /* 0x000000030c0c7211 */ /* 0x000fe200078f28ff */
[----:B------:R-:W-:-:S03]  /*8d20*/  IMAD.IADD R3, R16, 0x1, R37 ;  /* 0x0000000110037824 */ /* 0x000fc600078e0225 */
[----:B------:R-:W-:Y:S02]  /*8d30*/  SHF.R.S32.HI R12, RZ, 0x5, R12 ;  /* 0x00000005ff0c7819 */ /* 0x000fe4000001140c */
[----:B--2---:R-:W-:-:S04]  /*8d40*/  SHF.L.U32 R0, R0, 0x6, RZ ;  /* 0x0000000600007819 */ /* 0x004fc800000006ff */
[----:B------:R-:W-:-:S04]  /*8d50*/  LOP3.LUT R8, R0, 0x1c0, RZ, 0xc0, !PT ;  /* 0x000001c000087812 */ /* 0x000fc800078ec0ff */
[C---:B------:R-:W-:Y:S02]  /*8d60*/  LOP3.LUT R0, R8.reuse, 0x38, R16, 0xf8, !PT ;  /* 0x0000003808007812 */ /* 0x040fe400078ef810 */
[----:B-1----:R-:W-:Y:S02]  /*8d70*/  SHF.R.U32.HI R13, RZ, 0x3, R8 ;  /* 0x00000003ff0d7819 */ /* 0x002fe40000011608 */
[----:B------:R-:W-:Y:S02]  /*8d80*/  LOP3.LUT R8, R8, 0x38, R3, 0xf8, !PT ;  /* 0x0000003808087812 */ /* 0x000fe400078ef803 */
[-C--:B------:R-:W-:Y:S02]  /*8d90*/  LOP3.LUT R0, R0, R13.reuse, RZ, 0x3c, !PT ;  /* 0x0000000d00007212 */ /* 0x080fe400078e3cff */
[----:B------:R-:W-:-:S03]  /*8da0*/  LOP3.LUT R8, R8, R13, RZ, 0x3c, !PT ;  /* 0x0000000d08087212 */ /* 0x000fc600078e3cff */
[----:B------:R-:W-:Y:S01]  /*8db0*/  IMAD R3, R12, 0x200, R0 ;  /* 0x000002000c037824 */ /* 0x000fe200078e0200 */
[----:B------:R-:W-:Y:S02]  /*8dc0*/  SHF.R.U64 R0, R40, 0x10, R41 ;  /* 0x0000001028007819 */ /* 0x000fe40000001229 */
[----:B------:R-:W-:Y:S01]  /*8dd0*/  SHF.R.U64 R40, R6, 0x10, R7 ;  /* 0x0000001006287819 */ /* 0x000fe20000001207 */
[----:B------:R-:W-:Y:S01]  /*8de0*/  IMAD R47, R3, 0x2, R22 ;  /* 0x00000002032f7824 */ /* 0x000fe200078e0216 */
[----:B------:R-:W-:Y:S01]  /*8df0*/  SHF.R.U32.HI R41, RZ, 0x10, R41 ;  /* 0x00000010ff297819 */ /* 0x000fe20000011629 */
[----:B------:R-:W-:Y:S01]  /*8e00*/  IMAD R3, R12, 0x200, R8 ;  /* 0x000002000c037824 */ /* 0x000fe200078e0208 */
[----:B------:R-:W-:Y:S02]  /*8e10*/  PRMT R21, R9, 0x5410, R0 ;  /* 0x0000541009157816 */ /* 0x000fe40000000000 */
[----:B0-----:R-:W0:Y:S01]  /*8e20*/  LDS.128 R12, [R47+0x18400] ;  /* 0x018400002f0c7984 */ /* 0x001e220000000c00 */
[----:B------:R-:W-:Y:S01]  /*8e30*/  IMAD R48, R3, 0x2, R22 ;  /* 0x0000000203307824 */ /* 0x000fe200078e0216 */
[----:B------:R-:W-:-:S02]  /*8e40*/  PRMT R40, R20, 0x5432, R40 ;  /* 0x0000543214287816 */ /* 0x000fc40000000028 */
[----:B------:R-:W-:Y:S02]  /*8e50*/  PRMT R36, R10, 0x5410, R41 ;  /* 0x000054100a247816 */ /* 0x000fe40000000029 */
[----:B------:R-:W1:Y:S01]  /*8e60*/  LDS.128 R28, [R48+0x18400] ;  /* 0x01840000301c7984 */ /* 0x000e620000000c00 */
        /* <DEDUP_REMOVED lines=17> */
[C---:B------:R-:W-:Y:S01]  /*8f80*/  LOP3.LUT R30, R31.reuse, 0xffff0000, RZ, 0xc0, !PT ;  /* 0xffff00001f1e7812 */ /* 0x040fe200078ec0ff */
[----:B------:R-:W-:-:S02]  /*8f90*/  IMAD.U32 R20, R31, 0x10000, RZ ;  /* 0x000100001f147824 */ /* 0x000fc400078e00ff */
[C---:B------:R-:W-:Y:S01]  /*8fa0*/  FMUL.FTZ R45, R8.reuse, R41 ;  /* 0x00000029082d7220 */ /* 0x040fe20000410000 */
[-C--:B------:R-:W-:Y:S01]  /*8fb0*/  FMUL.FTZ R31, R8, R29.reuse ;  /* 0x0000001d081f7220 */ /* 0x080fe20000410000 */
[----:B------:R-:W-:Y:S01]  /*8fc0*/  LOP3.LUT R8, R21, 0xffff0000, RZ, 0xc0, !PT ;  /* 0xffff000015087812 */ /* 0x000fe200078ec0ff */
[C---:B------:R-:W-:Y:S01]  /*8fd0*/  FMUL.FTZ R46, R9.reuse, R40 ;  /* 0x00000028092e7220 */ /* 0x040fe20000410000 */
[----:B------:R-:W-:Y:S01]  /*8fe0*/  FFMA.FTZ R45, R0, R29, -R45 ;  /* 0x0000001d002d7223 */ /* 0x000fe2000001082d */
[----:B------:R-:W-:Y:S02]  /*8ff0*/  IMAD.U32 R29, R42, 0x10000, RZ ;  /* 0x000100002a1d7824 */ /* 0x000fe400078e00ff */
[----:B------:R-:W-:Y:S01]  /*9000*/  FFMA.FTZ R31, R0, R41, R31 ;  /* 0x00000029001f7223 */ /* 0x000fe2000001001f */
[----:B------:R-:W-:Y:S01]  /*9010*/  SHF.L.U32 R21, R36, 0x10, RZ ;  /* 0x0000001024157819 */ /* 0x000fe200000006ff */
[-C--:B------:R-:W-:Y:S01]  /*9020*/  FMUL.FTZ R0, R9, R8.reuse ;  /* 0x0000000809007220 */ /* 0x080fe20000410000 */
[----:B------:R-:W-:Y:S01]  /*9030*/  FMUL.FTZ R41, R10, R29 ;  /* 0x0000001d0a297220 */ /* 0x000fe20000410000 */
[----:B------:R-:W-:Y:S01]  /*9040*/  LOP3.LUT R9, R42, 0xffff0000, RZ, 0xc0, !PT ;  /* 0xffff00002a097812 */ /* 0x000fe200078ec0ff */
[C---:B------:R-:W-:Y:S01]  /*9050*/  FFMA.FTZ R46, R3.reuse, R8, -R46 ;  /* 0x00000008032e7223 */ /* 0x040fe2000001082e */
        /* <DEDUP_REMOVED lines=12> */
[----:B------:R-:W-:Y:S01]  /*9120*/  FMUL.FTZ R36, R13, R4 ;  /* 0x000000040d247220 */ /* 0x000fe20000410000 */
[----:B------:R-:W-:Y:S01]  /*9130*/  FFMA.FTZ R13, R12, R9, R29 ;  /* 0x000000090c0d7223 */ /* 0x000fe2000001001d */
[----:B------:R-:W-:Y:S02]  /*9140*/  IMAD.U32 R3, R39, 0x10000, RZ ;  /* 0x0001000027037824 */ /* 0x000fe400078e00ff */
[C---:B------:R-:W-:Y:S01]  /*9150*/  FMUL.FTZ R12, R20.reuse, R8 ;  /* 0x00000008140c7220 */ /* 0x040fe20000410000 */
[----:B------:R-:W-:Y:S01]  /*9160*/  LOP3.LUT R43, R43, 0xffff0000, RZ, 0xc0, !PT ;  /* 0xffff00002b2b7812 */ /* 0x000fe200078ec0ff */
[----:B------:R-:W-:Y:S01]  /*9170*/  FFMA.FTZ R36, R5, R0, -R36 ;  /* 0x0000000005247223 */ /* 0x000fe20000010824 */
[-C--:B------:R-:W-:Y:S01]  /*9180*/  FMUL.FTZ R20, R20, R3.reuse ;  /* 0x0000000314147220 */ /* 0x080fe20000410000 */
[----:B------:R-:W-:Y:S01]  /*9190*/  FFMA.FTZ R9, R7, R3, -R12 ;  /* 0x0000000307097223 */ /* 0x000fe2000001080c */
[----:B------:R-:W-:Y:S01]  /*91a0*/  LOP3.LUT R38, R38, 0xffff0000, RZ, 0xc0, !PT ;  /* 0xffff000026267812 */ /* 0x000fe200078ec0ff */
[----:B------:R-:W-:Y:S01]  /*91b0*/  FFMA.FTZ R21, R5, R4, R21 ;  /* 0x0000000405157223 */ /* 0x000fe20000010015 */
[----:B------:R-:W-:Y:S01]  /*91c0*/  LOP3.LUT R3, R44, 0xffff0000, RZ, 0xc0, !PT ;  /* 0xffff00002c037812 */ /* 0x000fe200078ec0ff */
[----:B------:R-:W-:Y:S01]  /*91d0*/  FMUL.FTZ R5, R15, R43 ;  /* 0x0000002b0f057220 */ /* 0x000fe20000410000 */
[----:B------:R-:W-:Y:S01]  /*91e0*/  LOP3.LUT R39, R39, 0xffff0000, RZ, 0xc0, !PT ;  /* 0xffff000027277812 */ /* 0x000fe200078ec0ff */
[----:B------:R-:W-:Y:S01]  /*91f0*/  FMUL.FTZ R0, R15, R38 ;  /* 0x000000260f007220 */ /* 0x000fe20000410000 */
[----:B------:R-:W-:Y:S01]  /*9200*/  FFMA.FTZ R20, R7, R8, R20 ;  /* 0x0000000807147223 */ /* 0x000fe20000010014 */
[----:B------:R-:W-:Y:S01]  /*9210*/  FMUL.FTZ R15, R30, R3 ;  /* 0x000000031e0f7220 */ /* 0x000fe20000410000 */
[----:B------:R-:W-:Y:S01]  /*9220*/  FFMA.FTZ R7, R6, R38, -R5 ;  /* 0x0000002606077223 */ /* 0x000fe20000010805 */
[----:B------:R-:W-:Y:S01]  /*9230*/  FMUL.FTZ R30, R30, R39 ;  /* 0x000000271e1e7220 */ /* 0x000fe20000410000 */
[----:B------:R-:W-:Y:S01]  /*9240*/  FFMA.FTZ R0, R6, R43, R0 ;  /* 0x0000002b06007223 */ /* 0x000fe20000010000 */
[----:B------:R-:W-:Y:S01]  /*9250*/  FFMA.FTZ R8, R14, R39, -R15 ;  /* 0x000000270e087223 */ /* 0x000fe2000001080f */
        /* <DEDUP_REMOVED lines=11> */
.L_x_15231:
[----:B------:R-:W-:Y:S05]  /*9310*/  BSYNC B1 ;  /* 0x0000000000017941 */ /* 0x000fea0003800000 */
.L_x_15230:
[----:B------:R-:W-:Y:S01]  /*9320*/  PRMT R8, R53, 0x5410, R54 ;  /* 0x0000541035087816 */ /* 0x000fe20000000036 */
[----:B------:R-:W-:Y:S06]  /*9330*/  @P0 BRA `(.L_x_15222) ;  /* 0x0000000400a80947 */ /* 0x000fec0003800000 */
[----:B------:R-:W3:Y:S01]  /*9340*/  LDL R3, [R1+0xb4] ;  /* 0x0000b40001037983 */ /* 0x000ee20000100800 */
[C---:B--2---:R-:W-:Y:S02]  /*9350*/  VIADD R4, R23.reuse, 0x40 ;  /* 0x0000004017047836 */ /* 0x044fe40000000000 */
[----:B------:R-:W-:Y:S01]  /*9360*/  VIADD R5, R23, 0x40 ;  /* 0x0000004017057836 */ /* 0x000fe20000000000 */
[----:B------:R-:W2:Y:S01]  /*9370*/  LDL R38, [R1+0xd0] ;  /* 0x0000d00001267983 */ /* 0x000ea20000100800 */
        /* <DEDUP_REMOVED lines=10> */
[----:B------:R-:W-:Y:S02]  /*9420*/  SHF.R.U32.HI R30, RZ, 0x10, R35 ;  /* 0x00000010ff1e7819 */ /* 0x000fe40000011623 */
[----:B------:R-:W-:Y:S02]  /*9430*/  SHF.R.U64 R35, R26, 0x10, R27 ;  /* 0x000000101a237819 */ /* 0x000fe4000000121b */
[----:B------:R-:W-:-:S02]  /*9440*/  PRMT R31, R50, 0x5410, R31 ;  /* 0x00005410321f7816 */ /* 0x000fc4000000001f */
[----:B------:R-:W-:Y:S02]  /*9450*/  SHF.R.U32.HI R28, RZ, 0x10, R33 ;  /* 0x00000010ff1c7819 */ /* 0x000fe40000011621 */
[----:B------:R-:W-:Y:S02]  /*9460*/  SHF.R.U32.HI R36, RZ, 0x10, R27 ;  /* 0x00000010ff247819 */ /* 0x000fe4000001161b */
[----:B------:R-:W-:Y:S02]  /*9470*/  PRMT R28, R52, 0x5432, R28 ;  /* 0x00005432341c7816 */ /* 0x000fe4000000001c */
[C---:B------:R-:W-:Y:S02]  /*9480*/  PRMT R30, R8.reuse, 0x5432, R30 ;  /* 0x00005432081e7816 */ /* 0x040fe4000000001e */
[----:B------:R-:W-:Y:S02]  /*9490*/  PRMT R29, R8, 0x5410, R29 ;  /* 0x00005410081d7816 */ /* 0x000fe4000000001d */
[----:B------:R-:W-:-:S02]  /*94a0*/  PRMT R36, R49, 0x5432, R36 ;  /* 0x0000543231247816 */ /* 0x000fc40000000024 */
[----:B------:R-:W-:Y:S01]  /*94b0*/  PRMT R35, R49, 0x5410, R35 ;  /* 0x0000541031237816 */ /* 0x000fe20000000023 */
[----:B---3--:R-:W-:-:S04]  /*94c0*/  IMAD.IADD R3, R3, 0x1, R0 ;  /* 0x0000000103037824 */ /* 0x008fc800078e0200 */
[----:B------:R-:W-:Y:S01]  /*94d0*/  IMAD R3, R3, 0x2, R22 ;  /* 0x0000000203037824 */ /* 0x000fe200078e0216 */
[----:B--2---:R-:W-:Y:S04]  /*94e0*/  LDS.128 R4, [R38+0x18400] ;  /* 0x0184000026047984 */ /* 0x004fe80000000c00 */
[----:B01----:R-:W0:Y:S01]  /*94f0*/  LDS.128 R12, [R3+0x18400] ;  /* 0x01840000030c7984 */ /* 0x003e220000000c00 */
[----:B------:R-:W-:Y:S02]  /*9500*/  SHF.R.U64 R0, R32, 0x10, R33 ;  /* 0x0000001020007819 */ /* 0x000fe40000001221 */
[----:B------:R-:W-:Y:S02]  /*9510*/  SHF.R.U32.HI R32, RZ, 0x10, R25 ;  /* 0x00000010ff207819 */ /* 0x000fe40000011619 */
[----:B------:R-:W-:-:S02]  /*9520*/  PRMT R26, R51, 0x5432, R0 ;  /* 0x00005432331a7816 */ /* 0x000fc40000000000 */
[----:B------:R-:W-:Y:S02]  /*9530*/  PRMT R32, R50, 0x5432, R32 ;  /* 0x0000543232207816 */ /* 0x000fe40000000020 */
[C---:B------:R-:W-:Y:S01]  /*9540*/  SHF.L.U32 R33, R31.reuse, 0x10, RZ ;  /* 0x000000101f217819 */ /* 0x040fe200000006ff */
[----:B------:R-:W-:Y:S02]  /*9550*/  IMAD.U32 R27, R26, 0x10000, RZ ;  /* 0x000100001a1b7824 */ /* 0x000fe400078e00ff */
[C---:B------:R-:W-:Y:S01]  /*9560*/  IMAD.U32 R34, R32.reuse, 0x10000, RZ ;  /* 0x0001000020227824 */ /* 0x040fe200078e00ff */
[----:B------:R-:W-:Y:S02]  /*9570*/  LOP3.LUT R31, R31, 0xffff0000, RZ, 0xc0, !PT ;  /* 0xffff00001f1f7812 */ /* 0x000fe400078ec0ff */
[----:B------:R-:W-:Y:S01]  /*9580*/  LOP3.LUT R32, R32, 0xffff0000, RZ, 0xc0, !PT ;  /* 0xffff000020207812 */ /* 0x000fe200078ec0ff */
[----:B0-----:R-:W-:Y:S02]  /*9590*/  IMAD.U32 R20, R12, 0x10000, RZ ;  /* 0x000100000c147824 */ /* 0x001fe400078e00ff */
[----:B------:R-:W-:-:S02]  /*95a0*/  IMAD.U32 R21, R13, 0x10000, RZ ;  /* 0x000100000d157824 */ /* 0x000fc400078e00ff */
[C---:B------:R-:W-:Y:S01]  /*95b0*/  FMUL.FTZ R37, R20.reuse, R33 ;  /* 0x0000002114257220 */ /* 0x040fe20000410000 */
[-C--:B------:R-:W-:Y:S01]  /*95c0*/  FMUL.FTZ R39, R20, R27.reuse ;  /* 0x0000001b14277220 */ /* 0x080fe20000410000 */
[----:B------:R-:W-:Y:S02]  /*95d0*/  IMAD.U32 R0, R4, 0x10000, RZ ;  /* 0x0001000004007824 */ /* 0x000fe400078e00ff */
[----:B------:R-:W-:Y:S02]  /*95e0*/  IMAD.U32 R20, R28, 0x10000, RZ ;  /* 0x000100001c147824 */ /* 0x000fe400078e00ff */
[----:B------:R-:W-:Y:S01]  /*95f0*/  FMUL.FTZ R41, R21, R34 ;  /* 0x0000002215297220 */ /* 0x000fe20000410000 */
[----:B------:R-:W-:Y:S02]  /*9600*/  IMAD.U32 R8, R5, 0x10000, RZ ;  /* 0x0001000005087824 */ /* 0x000fe400078e00ff */
[C---:B------:R-:W-:Y:S01]  /*9610*/  FFMA.FTZ R37, R0.reuse, R27, -R37 ;  /* 0x0000001b00257223 */ /* 0x040fe20000010825 */
[----:B------:R-:W-:Y:S01]  /*9620*/  FFMA.FTZ R39, R0, R33, R39 ;  /* 0x0000002100277223 */ /* 0x000fe20000010027 */
[----:B------:R-:W-:Y:S01]  /*9630*/  FMUL.FTZ R21, R21, R20 ;  /* 0x0000001415157220 */ /* 0x000fe20000410000 */
[----:B------:R-:W-:-:S02]  /*9640*/  IMAD.U32 R25, R15, 0x10000, RZ ;  /* 0x000100000f197824 */ /* 0x000fc400078e00ff */
[----:B------:R-:W-:Y:S02]  /*9650*/  IMAD.U32 R0, R30, 0x10000, RZ ;  /* 0x000100001e007824 */ /* 0x000fe400078e00ff */
[C---:B------:R-:W-:Y:S01]  /*9660*/  FFMA.FTZ R41, R8.reuse, R20, -R41 ;  /* 0x0000001408297223 */ /* 0x040fe20000010829 */
[----:B------:R-:W-:Y:S01]  /*9670*/  FFMA.FTZ R34, R8, R34, R21 ;  /* 0x0000002208227223 */ /* 0x000fe20000010015 */
[----:B------:R-:W-:Y:S01]  /*9680*/  IMAD.U32 R10, R7, 0x10000, RZ ;  /* 0x00010000070a7824 */ /* 0x000fe200078e00ff */
[----:B------:R-:W-:Y:S01]  /*9690*/  LOP3.LUT R12, R12, 0xffff0000, RZ, 0xc0, !PT ;  /* 0xffff00000c0c7812 */ /* 0x000fe200078ec0ff */
[----:B------:R-:W-:Y:S02]  /*96a0*/  IMAD.U32 R27, R36, 0x10000, RZ ;  /* 0x00010000241b7824 */ /* 0x000fe400078e00ff */
[C---:B------:R-:W-:Y:S01]  /*96b0*/  FMUL.FTZ R20, R25.reuse, R0 ;  /* 0x0000000019147220 */ /* 0x040fe20000410000 */
[----:B------:R-:W-:Y:S02]  /*96c0*/  LOP3.LUT R21, R26, 0xffff0000, RZ, 0xc0, !PT ;  /* 0xffff00001a157812 */ /* 0x000fe400078ec0ff */
[----:B------:R-:W-:Y:S01]  /*96d0*/  LOP3.LUT R4, R4, 0xffff0000, RZ, 0xc0, !PT ;  /* 0xffff000004047812 */ /* 0x000fe200078ec0ff */
[-C--:B------:R-:W-:Y:S01]  /*96e0*/  FMUL.FTZ R33, R25, R27.reuse ;  /* 0x0000001b19217220 */ /* 0x080fe20000410000 */
[----:B------:R-:W-:Y:S01]  /*96f0*/  LOP3.LUT R13, R13, 0xffff0000, RZ, 0xc0, !PT ;  /* 0xffff00000d0d7812 */ /* 0x000fe200078ec0ff */
[----:B------:R-:W-:Y:S01]  /*9700*/  FFMA.FTZ R26, R10, R27, R20 ;  /* 0x0000001b0a1a7223 */ /* 0x000fe20000010014 */
[----:B------:R-:W-:Y:S01]  /*9710*/  FMUL.FTZ R25, R12, R31 ;  /* 0x0000001f0c197220 */ /* 0x000fe20000410000 */
[----:B------:R-:W-:Y:S01]  /*9720*/  LOP3.LUT R28, R28, 0xffff0000, RZ, 0xc0, !PT ;  /* 0xffff00001c1c7812 */ /* 0x000fe200078ec0ff */
[----:B------:R-:W-:Y:S01]  /*9730*/  FMUL.FTZ R27, R12, R21 ;  /* 0x000000150c1b7220 */ /* 0x000fe20000410000 */
[----:B------:R-:W-:-:S02]  /*9740*/  IMAD.U32 R24, R14, 0x10000, RZ ;  /* 0x000100000e187824 */ /* 0x000fc400078e00ff */
[----:B------:R-:W-:Y:S02]  /*9750*/  IMAD.U32 R8, R35, 0x10000, RZ ;  /* 0x0001000023087824 */ /* 0x000fe400078e00ff */
[----:B------:R-:W-:Y:S01]  /*9760*/  FFMA.FTZ R33, R10, R0, -R33 ;  /* 0x000000000a217223 */ /* 0x000fe20000010821 */
[----:B------:R-:W-:Y:S01]  /*9770*/  LOP3.LUT R5, R5, 0xffff0000, RZ, 0xc0, !PT ;  /* 0xffff000005057812 */ /* 0x000fe200078ec0ff */
[C---:B------:R-:W-:Y:S01]  /*9780*/  FFMA.FTZ R10, R4.reuse, R21, -R25 ;  /* 0x00000015040a7223 */ /* 0x040fe20000010819 */
[----:B------:R-:W-:Y:S02]  /*9790*/  IMAD.U32 R0, R29, 0x10000, RZ ;  /* 0x000100001d007824 */ /* 0x000fe400078e00ff */
[C---:B------:R-:W-:Y:S01]  /*97a0*/  FMUL.FTZ R20, R13.reuse, R32 ;  /* 0x000000200d147220 */ /* 0x040fe20000410000 */
[----:B------:R-:W-:Y:S01]  /*97b0*/  FFMA.FTZ R12, R4, R31, R27 ;  /* 0x0000001f040c7223 */ /* 0x000fe2000001001b */
[----:B------:R-:W-:Y:S01]  /*97c0*/  IMAD.U32 R9, R6, 0x10000, RZ ;  /* 0x0001000006097824 */ /* 0x000fe200078e00ff */
[----:B------:R-:W-:Y:S01]  /*97d0*/  LOP3.LUT R14, R14, 0xffff0000, RZ, 0xc0, !PT ;  /* 0xffff00000e0e7812 */ /* 0x000fe200078ec0ff */
[----:B------:R-:W-:Y:S01]  /*97e0*/  FMUL.FTZ R13, R13, R28 ;  /* 0x0000001c0d0d7220 */ /* 0x000fe20000410000 */
[----:B------:R-:W-:Y:S01]  /*97f0*/  LOP3.LUT R15, R15, 0xffff0000, RZ, 0xc0, !PT ;  /* 0xffff00000f0f7812 */ /* 0x000fe200078ec0ff */
[----:B------:R-:W-:Y:S01]  /*9800*/  FMUL.FTZ R4, R24, R8 ;  /* 0x0000000818047220 */ /* 0x000fe20000410000 */
[----:B------:R-:W-:-:S02]  /*9810*/  LOP3.LUT R35, R35, 0xffff0000, RZ, 0xc0, !PT ;  /* 0xffff000023237812 */ /* 0x000fc400078ec0ff */
[----:B------:R-:W-:Y:S02]  /*9820*/  LOP3.LUT R36, R36, 0xffff0000, RZ, 0xc0, !PT ;  /* 0xffff000024247812 */ /* 0x000fe400078ec0ff */
[----:B------:R-:W-:Y:S02]  /*9830*/  LOP3.LUT R29, R29, 0xffff0000, RZ, 0xc0, !PT ;  /* 0xffff00001d1d7812 */ /* 0x000fe400078ec0ff */
[----:B------:R-:W-:Y:S01]  /*9840*/  LOP3.LUT R30, R30, 0xffff0000, RZ, 0xc0, !PT ;  /* 0xffff00001e1e7812 */ /* 0x000fe200078ec0ff */
[----:B------:R-:W-:Y:S01]  /*9850*/  FMUL.FTZ R24, R24, R0 ;  /* 0x0000000018187220 */ /* 0x000fe20000410000 */
[----:B------:R-:W-:Y:S01]  /*9860*/  LOP3.LUT R6, R6, 0xffff0000, RZ, 0xc0, !PT ;  /* 0xffff000006067812 */ /* 0x000fe200078ec0ff */
[----:B------:R-:W-:Y:S01]  /*9870*/  FFMA.FTZ R20, R5, R28, -R20 ;  /* 0x0000001c05147223 */ /* 0x000fe20000010814 */
[----:B------:R-:W-:Y:S01]  /*9880*/  LOP3.LUT R7, R7, 0xffff0000, RZ, 0xc0, !PT ;  /* 0xffff000007077812 */ /* 0x000fe200078ec0ff */
[----:B------:R-:W-:Y:S01]  /*9890*/  FFMA.FTZ R13, R5, R32, R13 ;  /* 0x00000020050d7223 */ /* 0x000fe2000001000d */
        /* <DEDUP_REMOVED lines=20> */
.L_x_15222:
[----:B------:R-:W-:Y:S05]  /*99e0*/  BSYNC B0 ;  /* 0x0000000000007941 */ /* 0x000fea0003800000 */
.L_x_15208:
        /* <DEDUP_REMOVED lines=8> */
.L_x_15205:
[----:B--2---:R-:W2:Y:S01]  /*9a70*/  S2R R0, SR_TID.X ;  /* 0x0000000000007919 */ /* 0x004ea20000002100 */
[----:B-1-3--:R-:W-:Y:S01]  /*9a80*/  IMAD.U32 R3, RZ, RZ, UR47 ;  /* 0x0000002fff037e24 */ /* 0x00afe2000f8e00ff */
[----:B------:R-:W-:Y:S05]  /*9a90*/  WARPSYNC.ALL ;  /* 0x0000000000007948 */ /* 0x000fea0003800000 */
[----:B------:R-:W-:Y:S02]  /*9aa0*/  ISETP.NE.AND P0, PT, R3, 0x3, PT ;  /* 0x000000030300780c */ /* 0x000fe40003f05270 */
[----:B--2---:R-:W-:-:S05]  /*9ab0*/  SHF.R.U32.HI R0, RZ, 0x7, R0 ;  /* 0x00000007ff007819 */ /* 0x004fca0000011600 */
[----:B------:R-:W-:-:S05]  /*9ac0*/  VIADD R0, R0, 0x8 ;  /* 0x0000000800007836 */ /* 0x000fca0000000000 */
[----:B------:R1:W-:Y:S06]  /*9ad0*/  BAR.SYNC.DEFER_BLOCKING R0, 0x100 ;  /* 0x000400000000751d */ /* 0x0003ec0000010000 */
[----:B------:R-:W-:Y:S05]  /*9ae0*/  @!P0 BRA `(.L_x_15232) ;  /* 0x0000000000048947 */ /* 0x000fea0003800000 */
[----:B------:R-:W-:Y:S01]  /*9af0*/  BPT.TRAP 0x1 ;  /* 0x000000040000795c */ /* 0x000fe20000300000 */
.L_x_15232:
[----:B0-----:R-:W-:Y:S01]  /*9b00*/  IMAD R13, R18, 0x8, R22 ;  /* 0x00000008120d7824 */ /* 0x001fe200078e0216 */
[----:B------:R-:W-:-:S04]  /*9b10*/  SHF.L.U32 R6, R202, 0x1f, RZ ;  /* 0x0000001fca067819 */ /* 0x000fc800000006ff */
[----:B------:R0:W2:Y:S01]  /*9b20*/  SYNCS.PHASECHK.TRANS64.TRYWAIT P1, [R13+URZ+0x32430], R6 ;  /* 0x032430060d0075a7 */ /* 0x0000a2000802017f */
[----:B------:R-:W-:Y:S05]  /*9b30*/  @!P0 BRA `(.L_x_15233) ;  /* 0x0000000000048947 */ /* 0x000fea0003800000 */
[----:B------:R-:W-:Y:S01]  /*9b40*/  BPT.TRAP 0x1 ;  /* 0x000000040000795c */ /* 0x000fe20000300000 */
.L_x_15233:
[----:B------:R-:W-:-:S05]  /*9b50*/  VIADD R3, R22, 0x1c400 ;  /* 0x0001c40016037836 */ /* 0x000fca0000000000 */
[----:B------:R-:W-:-:S04]  /*9b60*/  SHF.R.U32.HI R3, RZ, 0x4, R3 ;  /* 0x00000004ff037819 */ /* 0x000fc80000011603 */
[----:B------:R-:W-:-:S04]  /*9b70*/  LOP3.LUT R3, R3, 0x3fff, RZ, 0xc0, !PT ;  /* 0x00003fff03037812 */ /* 0x000fc800078ec0ff */
[----:B------:R-:W-:-:S05]  /*9b80*/  LOP3.LUT R3, R3, 0x10000, RZ, 0xfc, !PT ;  /* 0x0001000003037812 */ /* 0x000fca00078efcff */
[----:B------:R3:W-:Y:S01]  /*9b90*/  STL [R1+0x94], R3 ;  /* 0x0000940301007387 */ /* 0x0007e20000100800 */
[----:B--2---:R-:W-:Y:S05]  /*9ba0*/  @P1 BRA `(.L_x_15234) ;  /* 0x0000000000081947 */ /* 0x004fea0003800000 */
[----:B------:R-:W2:Y:S02]  /*9bb0*/  SYNCS.PHASECHK.TRANS64.TRYWAIT P1, [R13+URZ+0x32430], R6 ;  /* 0x032430060d0075a7 */ /* 0x000ea4000802017f */
[----:B--2---:R-:W-:Y:S05]  /*9bc0*/  @!P1 BRA `(.L_x_15235) ;  /* 0x0000016000249947 */ /* 0x004fea0003800000 */
.L_x_15234:
[----:B---3--:R-:W3:Y:S01]  /*9bd0*/  LDL R3, [R1+0x94] ;  /* 0x0000940001037983 */ /* 0x008ee20000100800 */
[----:B------:R-:W-:Y:S01]  /*9be0*/  IMAD.MOV.U32 R5, RZ, RZ, 0x40000040 ;  /* 0x40000040ff057424 */ /* 0x000fe200078e00ff */
[----:B------:R-:W-:Y:S05]  /*9bf0*/  WARPSYNC.ALL ;  /* 0x0000000000007948 */ /* 0x000fea0003800000 */
[C---:B------:R-:W-:Y:S01]  /*9c00*/  R2UR UR4, R212.reuse ;  /* 0x00000000d40472ca */ /* 0x040fe200000e0000 */
[----:B------:R-:W-:Y:S01]  /*9c10*/  WARPGROUP.ARRIVE ;  /* 0x00000000000079c5 */ /* 0x000fe20000000000 */
[----:B------:R-:W-:Y:S01]  /*9c20*/  R2UR UR5, R213 ;  /* 0x00000000d50572ca */ /* 0x000fe200000e0000 */
[C---:B------:R-:W-:Y:S01]  /*9c30*/  VIADD R74, R212.reuse, 0x2 ;  /* 0x00000002d44a7836 */ /* 0x040fe20000000000 */
[----:B------:R-:W-:Y:S01]  /*9c40*/  R2UR UR7, R5 ;  /* 0x00000000050772ca */ /* 0x000fe200000e0000 */
[----:B------:R-:W-:Y:S01]  /*9c50*/  IMAD.MOV.U32 R75, RZ, RZ, 0x40000040 ;  /* 0x40000040ff4b7424 */ /* 0x000fe200078e00ff */
[----:B------:R-:W-:Y:S01]  /*9c60*/  MOV R9, 0x40000040 ;  /* 0x4000004000097802 */ /* 0x000fe20000000f00 */
[C---:B------:R-:W-:Y:S01]  /*9c70*/  VIADD R20, R212.reuse, 0x4 ;  /* 0x00000004d4147836 */ /* 0x040fe20000000000 */
[----:B------:R-:W-:Y:S01]  /*9c80*/  SHF.L.U32 R11, R11, 0x1f, RZ ;  /* 0x0000001f0b0b7819 */ /* 0x000fe200000006ff */
[----:B------:R-:W-:Y:S01]  /*9c90*/  IMAD.MOV.U32 R21, RZ, RZ, 0x40000040 ;  /* 0x40000040ff157424 */ /* 0x000fe200078e00ff */
[----:B------:R4:W-:Y:S01]  /*9ca0*/  STL.64 [R1+0x88], R74 ;  /* 0x0000884a01007387 */ /* 0x0009e20000100a00 */
[----:B------:R-:W-:Y:S01]  /*9cb0*/  VIADD R14, R212, 0x6 ;  /* 0x00000006d40e7836 */ /* 0x000fe20000000000 */
[----:B------:R-:W-:Y:S01]  /*9cc0*/  BSSY B0, `(.L_x_15236) ;  /* 0x0000024000007945 */ /* 0x000fe20003800000 */
[----:B------:R-:W-:Y:S01]  /*9cd0*/  IMAD.MOV.U32 R15, RZ, RZ, 0x40000040 ;  /* 0x40000040ff0f7424 */ /* 0x000fe200078e00ff */
[----:B------:R4:W-:Y:S01]  /*9ce0*/  STL.64 [R1+0x80], R20 ;  /* 0x0000801401007387 */ /* 0x0009e20000100a00 */
[----:B------:R-:W-:-:S03]  /*9cf0*/  IMAD.MOV.U32 R5, RZ, RZ, 0x40000040 ;  /* 0x40000040ff057424 */ /* 0x000fc600078e00ff */
[----:B------:R4:W-:Y:S01]  /*9d00*/  STL.64 [R1+0x78], R14 ;  /* 0x0000780e01007387 */ /* 0x0009e20000100a00 */
[----:B---3--:R-:W-:-:S04]  /*9d10*/  IMAD R4, R18, 0x300, R3 ;  /* 0x0000030012047824 */ /* 0x008fc800078e0203 */
        /* <DEDUP_REMOVED lines=26> */
[----:B------:R-:W-:Y:S03]  /*9ec0*/  HGMMA.64x96x16.F32.BF16 R24, gdesc[UR4], R24, gsb0 ;  /* 0x01600000041879f0 */ /* 0x000fe60008001818 */
[----:B------:R-:W-:Y:S02]  /*9ed0*/  WARPGROUP.DEPBAR.LE gsb0, 0x0 ;  /* 0x00008000000079c5 */ /* 0x000fe40000010000 */
[----:B------:R-:W3:Y:S02]  /*9ee0*/  SYNCS.PHASECHK.TRANS64.TRYWAIT P1, [R22+URZ+0x32410], R11 ;  /* 0x0324100b160075a7 */ /* 0x000ee4000802017f */
[----:B---34-:R-:W-:Y:S05]  /*9ef0*/  @!P1 BRA `(.L_x_15237) ;  /* 0x0000015c006c9947 */ /* 0x018fea0003800000 */
.L_x_15473:
[----:B------:R-:W-:Y:S05]  /*9f00*/  BSYNC B0 ;  /* 0x0000000000007941 */ /* 0x000fea0003800000 */
.L_x_15236:
[----:B------:R-:W-:Y:S05]  /*9f10*/  @!P0 BRA `(.L_x_15238) ;  /* 0x0000000000048947 */ /* 0x000fea0003800000 */
[----:B------:R-:W-:Y:S01]  /*9f20*/  BPT.TRAP 0x1 ;  /* 0x000000040000795c */ /* 0x000fe20000300000 */
.L_x_15238:
[----:B------:R4:W0:Y:S01]  /*9f30*/  SYNCS.PHASECHK.TRANS64.TRYWAIT P1, [R13+URZ+0x32450], R6 ;  /* 0x032450060d0075a7 */ /* 0x000822000802017f */
[----:B------:R-:W-:Y:S05]  /*9f40*/  @!P0 BRA `(.L_x_15239) ;  /* 0x0000000000048947 */ /* 0x000fea0003800000 */
[----:B------:R-:W-:Y:S01]  /*9f50*/  BPT.TRAP 0x1 ;  /* 0x000000040000795c */ /* 0x000fe20000300000 */
.L_x_15239:
[----:B0-----:R-:W-:Y:S05]  /*9f60*/  @P1 BRA `(.L_x_15240) ;  /* 0x0000000000081947 */ /* 0x001fea0003800000 */
[----:B------:R-:W0:Y:S02]  /*9f70*/  SYNCS.PHASECHK.TRANS64.TRYWAIT P1, [R13+URZ+0x32450], R6 ;  /* 0x032450060d0075a7 */ /* 0x000e24000802017f */
[----:B0-----:R-:W-:Y:S05]  /*9f80*/  @!P1 BRA `(.L_x_15241) ;  /* 0x0000015c005c9947 */ /* 0x001fea0003800000 */
.L_x_15240:
[----:B------:R-:W-:Y:S05]  /*9f90*/  WARPSYNC.ALL ;  /* 0x0000000000007948 */ /* 0x000fea0003800000 */
[----:B------:R-:W-:Y:S01]  /*9fa0*/  R2UR UR39, R22 ;  /* 0x00000000162772ca */ /* 0x000fe200000e0000 */
[----:B------:R-:W-:Y:S01]  /*9fb0*/  IMAD.MOV.U32 R15, RZ, RZ, 0xc00 ;  /* 0x00000c00ff0f7424 */ /* 0x000fe200078e00ff */
[----:B------:R-:W-:Y:S01]  /*9fc0*/  LOP3.LUT R4, R72, 0x10000, RZ, 0xfc, !PT ;  /* 0x0001000048047812 */ /* 0x000fe200078efcff */
[----:B------:R-:W-:Y:S01]  /*9fd0*/  IMAD.MOV.U32 R5, RZ, RZ, 0x40000040 ;  /* 0x40000040ff057424 */ /* 0x000fe200078e00ff */
[----:B------:R-:W-:Y:S01]  /*9fe0*/  WARPGROUP.ARRIVE ;  /* 0x00000000000079c5 */ /* 0x000fe20000000000 */
[----:B------:R-:W-:Y:S01]  /*9ff0*/  IMAD.MOV.U32 R83, RZ, RZ, 0x40000040 ;  /* 0x40000040ff537424 */ /* 0x000fe200078e00ff */
[C---:B------:R-:W-:Y:S01]  /*a000*/  R2UR UR4, R4.reuse ;  /* 0x00000000040472ca */ /* 0x040fe200000e0000 */
[C---:B------:R-:W-:Y:S01]  /*a010*/  VIADD R82, R4.reuse, 0x2 ;  /* 0x0000000204527836 */ /* 0x040fe20000000000 */
[----:B------:R-:W-:Y:S01]  /*a020*/  R2UR UR5, R5 ;  /* 0x00000000050572ca */ /* 0x000fe200000e0000 */
[----:B------:R-:W-:Y:S01]  /*a030*/  IMAD.MOV.U32 R7, RZ, RZ, 0x40000040 ;  /* 0x40000040ff077424 */ /* 0x000fe200078e00ff */
[----:B------:R-:W-:Y:S01]  /*a040*/  MOV R81, 0x40000040 ;  /* 0x4000004000517802 */ /* 0x000fe20000000f00 */
[C---:B------:R-:W-:Y:S01]  /*a050*/  VIADD R80, R4.reuse, 0x4 ;  /* 0x0000000404507836 */ /* 0x040fe20000000000 */
[C---:B------:R-:W-:Y:S01]  /*a060*/  IADD3 R20, R4.reuse, 0x406, RZ ;  /* 0x0000040604147810 */ /* 0x040fe20007ffe0ff */
[----:B------:R-:W-:Y:S01]  /*a070*/  UIADD3 UR39, UR39, 0x400, URZ ;  /* 0x0000040027277890 */ /* 0x000fe2000fffe03f */
[C---:B------:R-:W-:Y:S01]  /*a080*/  VIADD R78, R4.reuse, 0x6 ;  /* 0x00000006044e7836 */ /* 0x040fe20000000000 */
[----:B------:R-:W-:Y:S01]  /*a090*/  MOV R217, 0x40000040 ;  /* 0x4000004000d97802 */ /* 0x000fe20000000f00 */
[----:B------:R-:W-:Y:S01]  /*a0a0*/  IMAD.MOV.U32 R79, RZ, RZ, 0x40000040 ;  /* 0x40000040ff4f7424 */ /* 0x000fe200078e00ff */
[----:B------:R-:W-:Y:S01]  /*a0b0*/  USHF.R.U32.HI UR39, URZ, 0x4, UR39 ;  /* 0x000000043f277899 */ /* 0x000fe20008011627 */
[C---:B------:R-:W-:Y:S01]  /*a0c0*/  VIADD R76, R4.reuse, 0x400 ;  /* 0x00000400044c7836 */ /* 0x040fe20000000000 */
[----:B------:R-:W0:Y:S01]  /*a0d0*/  S2R R3, SR_TID.X ;  /* 0x0000000000037919 */ /* 0x000e220000002100 */
[----:B------:R-:W-:Y:S01]  /*a0e0*/  IMAD.MOV.U32 R77, RZ, RZ, 0x40000040 ;  /* 0x40000040ff4d7424 */ /* 0x000fe200078e00ff */
[----:B------:R-:W-:Y:S01]  /*a0f0*/  ULOP3.LUT UR39, UR39, 0x3fff, URZ, 0xc0, !UPT ;  /* 0x00003fff27277892 */ /* 0x000fe2000f8ec03f */
[C---:B------:R-:W-:Y:S01]  /*a100*/  VIADD R74, R4.reuse, 0x402 ;  /* 0x00000402044a7836 */ /* 0x040fe20000000000 */
[----:B------:R0:W-:Y:S01]  /*a110*/  STL.64 [R1+0x70], R82 ;  /* 0x0000705201007387 */ /* 0x0001e20000100a00 */
[----:B------:R-:W-:Y:S01]  /*a120*/  IMAD.MOV.U32 R75, RZ, RZ, 0x40000040 ;  /* 0x40000040ff4b7424 */ /* 0x000fe200078e00ff */
[----:B------:R-:W-:Y:S01]  /*a130*/  ULOP3.LUT UR38, UR39, 0x10000, URZ, 0xfc, !UPT ;  /* 0x0001000027267892 */ /* 0x000fe2000f8efc3f */
[----:B------:R-:W-:Y:S01]  /*a140*/  VIADD R72, R4, 0x404 ;  /* 0x0000040404487836 */ /* 0x000fe20000000000 */
[----:B------:R0:W-:Y:S01]  /*a150*/  STL.64 [R1+0x68], R80 ;  /* 0x0000685001007387 */ /* 0x0001e20000100a00 */
[----:B------:R-:W-:-:S02]  /*a160*/  IMAD.MOV.U32 R73, RZ, RZ, 0x40000040 ;  /* 0x40000040ff497424 */ /* 0x000fc400078e00ff */
[----:B------:R-:W-:Y:S01]  /*a170*/  IMAD.MOV.U32 R21, RZ, RZ, 0x40000040 ;  /* 0x40000040ff157424 */ /* 0x000fe200078e00ff */
[----:B------:R0:W-:Y:S01]  /*a180*/  STL.64 [R1+0x60], R78 ;  /* 0x0000604e01007387 */ /* 0x0001e20000100a00 */
[----:B------:R-:W-:Y:S02]  /*a190*/  IMAD R14, R18, R15, UR38 ;  /* 0x00000026120e7e24 */ /* 0x000fe4000f8e020f */
[----:B------:R-:W-:Y:S01]  /*a1a0*/  IMAD.MOV.U32 R15, RZ, RZ, 0x40000040 ;  /* 0x40000040ff0f7424 */ /* 0x000fe200078e00ff */
[----:B------:R0:W-:Y:S01]  /*a1b0*/  STL.64 [R1+0x58], R76 ;  /* 0x0000584c01007387 */ /* 0x0001e20000100a00 */
[C---:B--2-4-:R-:W-:Y:S01]  /*a1c0*/  VIADD R6, R14.reuse, 0x2 ;  /* 0x000000020e067836 */ /* 0x054fe20000000000 */
[----:B------:R-:W-:Y:S01]  /*a1d0*/  R2UR UR6, R14 ;  /* 0x000000000e0672ca */ /* 0x000fe200000e0000 */
[C---:B------:R-:W-:Y:S01]  /*a1e0*/  VIADD R222, R4.reuse, 0x800 ;  /* 0x0000080004de7836 */ /* 0x040fe20000000000 */
[----:B------:R-:W-:Y:S01]  /*a1f0*/  R2UR UR7, R15 ;  /* 0x000000000f0772ca */ /* 0x000fe200000e0000 */
[----:B------:R-:W-:Y:S01]  /*a200*/  IMAD.MOV.U32 R223, RZ, RZ, 0x40000040 ;  /* 0x40000040ffdf7424 */ /* 0x000fe200078e00ff */
[----:B------:R2:W-:Y:S01]  /*a210*/  STL.64 [R1+0x50], R74 ;  /* 0x0000504a01007387 */ /* 0x0005e20000100a00 */
[----:B------:R-:W-:-:S02]  /*a220*/  VIADD R220, R4, 0x802 ;  /* 0x0000080204dc7836 */ /* 0x000fc40000000000 */
[----:B------:R-:W-:Y:S01]  /*a230*/  IMAD.MOV.U32 R221, RZ, RZ, 0x40000040 ;  /* 0x40000040ffdd7424 */ /* 0x000fe200078e00ff */
[----:B------:R2:W-:Y:S01]  /*a240*/  STL.64 [R1+0x10], R72 ;  /* 0x0000104801007387 */ /* 0x0005e20000100a00 */
[C---:B------:R-:W-:Y:S02]  /*a250*/  VIADD R218, R4.reuse, 0x804 ;  /* 0x0000080404da7836 */ /* 0x040fe40000000000 */
[----:B------:R-:W-:Y:S01]  /*a260*/  IMAD.MOV.U32 R219, RZ, RZ, 0x40000040 ;  /* 0x40000040ffdb7424 */ /* 0x000fe200078e00ff */
[----:B------:R2:W-:Y:S01]  /*a270*/  STL.64 [R1+0x8], R20 ;  /* 0x0000081401007387 */ /* 0x0005e20000100a00 */
[----:B------:R-:W-:Y:S01]  /*a280*/  VIADD R216, R4, 0x806 ;  /* 0x0000080604d87836 */ /* 0x000fe20000000000 */
[----:B0-----:R-:W-:Y:S01]  /*a290*/  SHF.R.U32.HI R3, RZ, 0x7, R3 ;  /* 0x00000007ff037819 */ /* 0x001fe20000011603 */
[----:B------:R-:W-:Y:S01]  /*a2a0*/  HGMMA.64x96x16.F32.BF16 R24, gdesc[UR4], R24, gsb0 ;  /* 0x01600000041879f0 */ /* 0x000fe20008001818 */
        /* <DEDUP_REMOVED lines=8> */
[----:B------:R-:W-:Y:S01]  /*a330*/  IADD3 R12, -R3, 0xb, RZ ;  /* 0x0000000b030c7810 */ /* 0x000fe20007ffe1ff */
[----:B------:R-:W-:-:S02]  /*a340*/  VIADD R10, R4, 0xc02 ;  /* 0x00000c02040a7836 */ /* 0x000fc40000000000 */
[----:B---3--:R-:W-:Y:S02]  /*a350*/  IMAD.MOV.U32 R11, RZ, RZ, 0x40000040 ;  /* 0x40000040ff0b7424 */ /* 0x008fe400078e00ff */
[----:B------:R-:W-:Y:S02]  /*a360*/  VIADD R8, R4, 0xc04 ;  /* 0x00000c0404087836 */ /* 0x000fe40000000000 */
[----:B------:R-:W-:Y:S02]  /*a370*/  IMAD.MOV.U32 R9, RZ, RZ, 0x40000040 ;  /* 0x40000040ff097424 */ /* 0x000fe400078e00ff */
[----:B------:R-:W-:Y:S01]  /*a380*/  IMAD.MOV.U32 R15, RZ, RZ, 0x40000040 ;  /* 0x40000040ff0f7424 */ /* 0x000fe200078e00ff */
[----:B------:R-:W-:Y:S02]  /*a390*/  WARPGROUP.DEPBAR.LE gsb0, 0x0 ;  /* 0x00008000000079c5 */ /* 0x000fe40000010000 */
        /* <DEDUP_REMOVED lines=128> */
[----:B------:R2:W-:Y:S06]  /*aba0*/  BAR.ARV R12, 0x100 ;  /* 0x0004000c0000751d */ /* 0x0005ec0000002000 */
[----:B------:R-:W-:Y:S05]  /*abb0*/  @!P0 BRA `(.L_x_15242) ;  /* 0x0000000000048947 */ /* 0x000fea0003800000 */
[----:B------:R-:W-:Y:S01]  /*abc0*/  BPT.TRAP 0x1 ;  /* 0x000000040000795c */ /* 0x000fe20000300000 */
.L_x_15242:
[----:B------:R-:W3:Y:S01]  /*abd0*/  LDL.LU R76, [R1] ;  /* 0x00000000014c7983 */ /* 0x000ee20000300800 */
[----:B--2---:R-:W0:Y:S01]  /*abe0*/  LDC R75, c[0x0][0x448] ;  /* 0x00011200ff4b7b82 */ /* 0x004e220000000800 */
[----:B------:R-:W-:Y:S01]  /*abf0*/  ULDC UR4, c[0x0][0xad0] ;  /* 0x0002b40000047ab9 */ /* 0x000fe20000000800 */
[----:B------:R-:W-:Y:S01]  /*ac00*/  ULDC UR46, c[0x0][0xa80] ;  /* 0x0002a000002e7ab9 */ /* 0x000fe20000000800 */
[----:B------:R-:W2:Y:S04]  /*ac10*/  LDL R15, [R1+0xb8] ;  /* 0x0000b800010f7983 */ /* 0x000ea80000100800 */
[----:B------:R-:W2:Y:S04]  /*ac20*/  LDL R180, [R1+0x98] ;  /* 0x0000980001b47983 */ /* 0x000ea80000100800 */
[----:B------:R-:W4:Y:S01]  /*ac30*/  LDL R178, [R1+0xac] ;  /* 0x0000ac0001b27983 */ /* 0x000f220000100800 */
[----:B------:R-:W-:Y:S01]  /*ac40*/  FMUL.FTZ R32, R32, UR4 ;  /* 0x0000000420207c20 */ /* 0x000fe20008410000 */
[----:B------:R-:W-:Y:S01]  /*ac50*/  FMUL.FTZ R24, R24, UR4 ;  /* 0x0000000418187c20 */ /* 0x000fe20008410000 */
[----:B------:R-:W-:Y:S01]  /*ac60*/  FMUL.FTZ R29, R29, UR4 ;  /* 0x000000041d1d7c20 */ /* 0x000fe20008410000 */
[----:B------:R-:W5:Y:S01]  /*ac70*/  LDL R179, [R1+0x90] ;  /* 0x0000900001b37983 */ /* 0x000f620000100800 */
[----:B------:R-:W-:Y:S01]  /*ac80*/  MUFU.TANH R78, R32 ;  /* 0x00000020004e7308 */ /* 0x000fe20000002400 */
[----:B------:R-:W-:Y:S01]  /*ac90*/  FMUL.FTZ R25, R25, UR4 ;  /* 0x0000000419197c20 */ /* 0x000fe20008410000 */
[----:B------:R-:W-:Y:S01]  /*aca0*/  FMUL.FTZ R28, R28, UR4 ;  /* 0x000000041c1c7c20 */ /* 0x000fe20008410000 */
[----:B------:R-:W-:Y:S01]  /*acb0*/  FMUL.FTZ R33, R33, UR4 ;  /* 0x0000000421217c20 */ /* 0x000fe20008410000 */
[----:B------:R-:W-:Y:S01]  /*acc0*/  FMUL.FTZ R36, R36, UR4 ;  /* 0x0000000424247c20 */ /* 0x000fe20008410000 */
[----:B------:R-:W-:Y:S01]  /*acd0*/  FMUL.FTZ R37, R37, UR4 ;  /* 0x0000000425257c20 */ /* 0x000fe20008410000 */
[----:B0-----:R-:W-:-:S02]  /*ace0*/  ISETP.NE.AND P5, PT, R75, 0x1, PT ;  /* 0x000000014b00780c */ /* 0x001fc40003fa5270 */
[----:B------:R0:W1:Y:S01]  /*acf0*/  MUFU.TANH R74, R24 ;  /* 0x00000018004a7308 */ /* 0x0000620000002400 */
[----:B------:R-:W5:Y:S01]  /*ad00*/  LDL R75, [R1+0xbc] ;  /* 0x0000bc00014b7983 */ /* 0x000f620000100800 */
[----:B------:R-:W-:Y:S01]  /*ad10*/  FMUL.FTZ R40, R40, UR4 ;  /* 0x0000000428287c20 */ /* 0x000fe20008410000 */
[----:B------:R-:W-:Y:S01]  /*ad20*/  FMUL.FTZ R52, R52, UR4 ;  /* 0x0000000434347c20 */ /* 0x000fe20008410000 */
[----:B------:R-:W-:Y:S01]  /*ad30*/  FMUL.FTZ R20, R31, UR4 ;  /* 0x000000041f147c20 */ /* 0x000fe20008410000 */
[----:B------:R-:W-:Y:S01]  /*ad40*/  FMUL.FTZ R41, R41, UR4 ;  /* 0x0000000429297c20 */ /* 0x000fe20008410000 */
[----:B------:R-:W-:Y:S01]  /*ad50*/  FMUL.FTZ R49, R49, UR4 ;  /* 0x0000000431317c20 */ /* 0x000fe20008410000 */
[----:B------:R-:W-:Y:S01]  /*ad60*/  FMUL.FTZ R21, R30, UR4 ;  /* 0x000000041e157c20 */ /* 0x000fe20008410000 */
[----:B------:R-:W-:Y:S01]  /*ad70*/  MUFU.TANH R77, R29 ;  /* 0x0000001d004d7308 */ /* 0x000fe20000002400 */
[----:B0-----:R-:W-:Y:S01]  /*ad80*/  FMUL.FTZ R24, R34, UR4 ;  /* 0x0000000422187c20 */ /* 0x001fe20008410000 */
[----:B------:R-:W-:Y:S01]  /*ad90*/  FMUL.FTZ R48, R48, UR4 ;  /* 0x0000000430307c20 */ /* 0x000fe20008410000 */
[----:B------:R-:W-:Y:S01]  /*ada0*/  FMUL.FTZ R3, R26, UR4 ;  /* 0x000000041a037c20 */ /* 0x000fe20008410000 */
[----:B------:R-:W0:Y:S01]  /*adb0*/  @P5 LDC R32, c[0x0][0x44c] ;  /* 0x00011300ff205b82 */ /* 0x000e220000000800 */
[----:B------:R-:W-:Y:S01]  /*adc0*/  FMUL.FTZ R45, R45, UR4 ;  /* 0x000000042d2d7c20 */ /* 0x000fe20008410000 */
[----:B------:R-:W-:-:S02]  /*add0*/  FMUL.FTZ R14, R27, UR4 ;  /* 0x000000041b0e7c20 */ /* 0x000fc40008410000 */
[----:B------:R1:W5:Y:S04]  /*ade0*/  MUFU.TANH R73, R25 ;  /* 0x0000001900497308 */ /* 0x0003680000002400 */
[----:B------:R-:W0:Y:S04]  /*adf0*/  @P5 LDC R34, c[0x0][0x450] ;  /* 0x00011400ff225b82 */ /* 0x000e280000000800 */
[----:B------:R1:W5:Y:S02]  /*ae00*/  MUFU.TANH R72, R28 ;  /* 0x0000001c00487308 */ /* 0x0003640000002400 */
[----:B-1----:R-:W-:-:S06]  /*ae10*/  FMUL.FTZ R25, R35, UR4 ;  /* 0x0000000423197c20 */ /* 0x002fcc0008410000 */
[----:B------:R-:W1:Y:S01]  /*ae20*/  MUFU.TANH R33, R33 ;  /* 0x0000002100217308 */ /* 0x000e620000002400 */
[----:B------:R-:W-:Y:S01]  /*ae30*/  FMUL.FTZ R28, R44, UR4 ;  /* 0x000000042c1c7c20 */ /* 0x000fe20008410000 */
[----:B------:R-:W-:-:S06]  /*ae40*/  FMUL.FTZ R44, R46, UR4 ;  /* 0x000000042e2c7c20 */ /* 0x000fcc0008410000 */
[----:B------:R-:W1:Y:S01]  /*ae50*/  MUFU.TANH R36, R36 ;  /* 0x0000002400247308 */ /* 0x000e620000002400 */
[----:B------:R-:W-:-:S07]  /*ae60*/  FMUL.FTZ R31, R43, UR4 ;  /* 0x000000042b1f7c20 */ /* 0x000fce0008410000 */
[----:B------:R1:W-:Y:S01]  /*ae70*/  MUFU.TANH R35, R28 ;  /* 0x0000001c00237308 */ /* 0x0003e20000002400 */
[----:B------:R-:W-:-:S07]  /*ae80*/  FMUL.FTZ R30, R42, UR4 ;  /* 0x000000042a1e7c20 */ /* 0x000fce0008410000 */
[----:B------:R-:W5:Y:S01]  /*ae90*/  MUFU.TANH R37, R37 ;  /* 0x0000002500257308 */ /* 0x000f620000002400 */
[----:B-1----:R-:W-:-:S07]  /*aea0*/  FMUL.FTZ R28, R53, UR4 ;  /* 0x00000004351c7c20 */ /* 0x002fce0008410000 */
[----:B------:R-:W1:Y:S01]  /*aeb0*/  MUFU.TANH R40, R40 ;  /* 0x0000002800287308 */ /* 0x000e620000002400 */
[----:B------:R-:W-:-:S07]  /*aec0*/  FMUL.FTZ R26, R39, UR4 ;  /* 0x00000004271a7c20 */ /* 0x000fce0008410000 */
[----:B------:R1:W-:Y:S08]  /*aed0*/  MUFU.TANH R43, R52 ;  /* 0x00000034002b7308 */ /* 0x0003f00000002400 */
[----:B------:R-:W1:Y:S08]  /*aee0*/  MUFU.TANH R41, R41 ;  /* 0x0000002900297308 */ /* 0x000e700000002400 */
[----:B------:R1:W-:Y:S08]  /*aef0*/  MUFU.TANH R42, R49 ;  /* 0x00000031002a7308 */ /* 0x0003f00000002400 */
[----:B------:R1:W-:Y:S01]  /*af00*/  MUFU.TANH R79, R28 ;  /* 0x0000001c004f7308 */ /* 0x0003e20000002400 */
[----:B------:R-:W-:-:S07]  /*af10*/  FMUL.FTZ R27, R38, UR4 ;  /* 0x00000004261b7c20 */ /* 0x000fce0008410000 */
[----:B------:R1:W-:Y:S08]  /*af20*/  MUFU.TANH R39, R48 ;  /* 0x0000003000277308 */ /* 0x0003f00000002400 */
[----:B------:R-:W1:Y:S01]  /*af30*/  MUFU.TANH R45, R45 ;  /* 0x0000002d002d7308 */ /* 0x000e620000002400 */
[----:B------:R-:W-:Y:S01]  /*af40*/  FMUL.FTZ R56, R56, UR4 ;  /* 0x0000000438387c20 */ /* 0x000fe20008410000 */
[----:B------:R-:W-:Y:S01]  /*af50*/  FMUL.FTZ R57, R57, UR4 ;  /* 0x0000000439397c20 */ /* 0x000fe20008410000 */
[----:B------:R-:W-:-:S05]  /*af60*/  FMUL.FTZ R60, R60, UR4 ;  /* 0x000000043c3c7c20 */ /* 0x000fca0008410000 */
[----:B------:R-:W1:Y:S01]  /*af70*/  MUFU.TANH R56, R56 ;  /* 0x0000003800387308 */ /* 0x000e620000002400 */
[----:B------:R-:W-:Y:S01]  /*af80*/  FMUL.FTZ R61, R61, UR4 ;  /* 0x000000043d3d7c20 */ /* 0x000fe20008410000 */
[----:B------:R-:W-:-:S06]  /*af90*/  FMUL.FTZ R64, R64, UR4 ;  /* 0x0000000440407c20 */ /* 0x000fcc0008410000 */
[----:B------:R-:W1:Y:S01]  /*afa0*/  MUFU.TANH R57, R57 ;  /* 0x0000003900397308 */ /* 0x000e620000002400 */
[----:B------:R-:W-:-:S07]  /*afb0*/  FMUL.FTZ R65, R65, UR4 ;  /* 0x0000000441417c20 */ /* 0x000fce0008410000 */
[----:B------:R-:W1:Y:S01]  /*afc0*/  MUFU.TANH R60, R60 ;  /* 0x0000003c003c7308 */ /* 0x000e620000002400 */
[----:B------:R-:W-:-:S07]  /*afd0*/  FMUL.FTZ R68, R68, UR4 ;  /* 0x0000000444447c20 */ /* 0x000fce0008410000 */
[----:B------:R-:W1:Y:S01]  /*afe0*/  MUFU.TANH R61, R61 ;  /* 0x0000003d003d7308 */ /* 0x000e620000002400 */
[----:B------:R-:W-:-:S07]  /*aff0*/  FMUL.FTZ R69, R69, UR4 ;  /* 0x0000000445457c20 */ /* 0x000fce0008410000 */
[----:B------:R-:W1:Y:S08]  /*b000*/  MUFU.TANH R64, R64 ;  /* 0x0000004000407308 */ /* 0x000e700000002400 */
[----:B------:R-:W1:Y:S08]  /*b010*/  MUFU.TANH R65, R65 ;  /* 0x0000004100417308 */ /* 0x000e700000002400 */
[----:B------:R-:W1:Y:S01]  /*b020*/  MUFU.TANH R68, R68 ;  /* 0x0000004400447308 */ /* 0x000e620000002400 */
[----:B--2---:R-:W-:-:S02]  /*b030*/  IADD3 R15, R15, R180, RZ ;  /* 0x000000b40f0f7210 */ /* 0x004fc40007ffe0ff */
[----:B---3--:R-:W-:Y:S01]  /*b040*/  LOP3.LUT R76, R76, 0xfffffffe, RZ, 0xc0, !PT ;  /* 0xfffffffe4c4c7812 */ /* 0x008fe200078ec0ff */
[----:B------:R-:W-:-:S04]  /*b050*/  FMUL.FTZ R50, R50, UR4 ;  /* 0x0000000432327c20 */ /* 0x000fc80008410000 */
[----:B------:R-:W-:Y:S01]  /*b060*/  MUFU.TANH R3, R3 ;  /* 0x0000000300037308 */ /* 0x000fe20000002400 */
[----:B0-----:R-:W-:-:S05]  /*b070*/  @P5 IMAD.HI.U32 R29, R15, R32, RZ ;  /* 0x000000200f1d5227 */ /* 0x001fca00078e00ff */
[----:B------:R-:W-:Y:S02]  /*b080*/  @P5 SHF.R.U32.HI R15, RZ, R34, R29 ;  /* 0x00000022ff0f5219 */ /* 0x000fe4000001161d */
[----:B------:R-:W-:Y:S03]  /*b090*/  MUFU.TANH R14, R14 ;  /* 0x0000000e000e7308 */ /* 0x000fe60000002400 */
[----:B------:R-:W0:Y:S01]  /*b0a0*/  SHFL.IDX PT, R32, R15, RZ, 0x1c1f ;  /* 0x001c1fff0f207589 */ /* 0x000e2200000e0000 */
[----:B----4-:R-:W-:Y:S01]  /*b0b0*/  IMAD R29, R177, -0x60, R178 ;  /* 0xffffffa0b11d7824 */ /* 0x010fe200078e02b2 */
[----:B------:R-:W-:-:S03]  /*b0c0*/  @P5 LOP3.LUT R76, R76, 0x1, RZ, 0xfc, !PT ;  /* 0x000000014c4c5812 */ /* 0x000fc600078efcff */
[----:B------:R-:W-:Y:S01]  /*b0d0*/  VIADD R29, R29, 0x60 ;  /* 0x000000601d1d7836 */ /* 0x000fe20000000000 */
[----:B------:R-:W-:Y:S03]  /*b0e0*/  MUFU.TANH R21, R21 ;  /* 0x0000001500157308 */ /* 0x000fe60000002400 */
[----:B-----5:R-:W-:Y:S01]  /*b0f0*/  IMAD R75, R75, -0x2, R29 ;  /* 0xfffffffe4b4b7824 */ /* 0x020fe200078e021d */
[----:B------:R2:W-:Y:S04]  /*b100*/  STL [R1], R76 ;  /* 0x0000004c01007387 */ /* 0x0005e80000100800 */
[----:B------:R-:W-:Y:S01]  /*b110*/  MUFU.TANH R20, R20 ;  /* 0x0000001400147308 */ /* 0x000fe20000002400 */
[----:B--2---:R-:W-:Y:S01]  /*b120*/  IADD3 R76, -R179, 0x1, R75 ;  /* 0x00000001b34c7810 */ /* 0x004fe20007ffe14b */
[----:B------:R-:W-:-:S06]  /*b130*/  FMUL.FTZ R55, R55, UR4 ;  /* 0x0000000437377c20 */ /* 0x000fcc0008410000 */
[----:B------:R-:W-:Y:S01]  /*b140*/  MUFU.TANH R24, R24 ;  /* 0x0000001800187308 */ /* 0x000fe20000002400 */
[----:B0-----:R-:W-:-:S04]  /*b150*/  VIADDMNMX R46, R32, R76, R75, PT ;  /* 0x0000004c202e7246 */ /* 0x001fc8000380014b */
[C---:B------:R-:W-:Y:S02]  /*b160*/  ISETP.GT.AND P1, PT, R46.reuse, RZ, PT ;  /* 0x000000ff2e00720c */ /* 0x040fe40003f24270 */
[C---:B------:R-:W-:Y:S01]  /*b170*/  ISETP.GT.AND P2, PT, R46.reuse, 0x1, PT ;  /* 0x000000012e00780c */ /* 0x040fe20003f44270 */
[----:B------:R-:W-:Y:S01]  /*b180*/  MUFU.TANH R25, R25 ;  /* 0x0000001900197308 */ /* 0x000fe20000002400 */
[----:B------:R-:W-:Y:S02]  /*b190*/  ISETP.GT.AND P3, PT, R46, 0x8, PT ;  /* 0x000000082e00780c */ /* 0x000fe40003f64270 */
[----:B------:R-:W-:Y:S02]  /*b1a0*/  FSEL R74, R74, -INF , P1 ;  /* 0xff8000004a4a7808 */ /* 0x000fe40000800000 */
[----:B------:R-:W-:Y:S02]  /*b1b0*/  FSEL R73, R73, -INF , P2 ;  /* 0xff80000049497808 */ /* 0x000fe40001000000 */
[----:B------:R-:W-:-:S02]  /*b1c0*/  ISETP.GT.AND P1, PT, R46, 0x9, PT ;  /* 0x000000092e00780c */ /* 0x000fc40003f24270 */
[----:B------:R-:W-:Y:S02]  /*b1d0*/  FSEL R72, R72, -INF , P3 ;  /* 0xff80000048487808 */ /* 0x000fe40001800000 */
[----:B------:R-:W-:Y:S02]  /*b1e0*/  FMNMX.FTZ R29, R74, R73, !PT ;  /* 0x000000494a1d7209 */ /* 0x000fe40007810000 */
[----:B------:R-:W-:Y:S02]  /*b1f0*/  ISETP.GT.AND P2, PT, R46, 0x10, PT ;  /* 0x000000102e00780c */ /* 0x000fe40003f44270 */
[----:B------:R-:W-:Y:S02]  /*b200*/  FSEL R53, R77, -INF , P1 ;  /* 0xff8000004d357808 */ /* 0x000fe40000800000 */
[----:B------:R-:W-:Y:S02]  /*b210*/  FMNMX.FTZ R32, R72, R29, !PT ;  /* 0x0000001d48207209 */ /* 0x000fe40007810000 */
[----:B------:R-:W-:-:S02]  /*b220*/  ISETP.GT.AND P1, PT, R46, 0x11, PT ;  /* 0x000000112e00780c */ /* 0x000fc40003f24270 */
[----:B-1----:R-:W-:Y:S02]  /*b230*/  FSEL R52, R78, -INF , P2 ;  /* 0xff8000004e347808 */ /* 0x002fe40001000000 */
[----:B------:R-:W-:Y:S02]  /*b240*/  FMNMX.FTZ R29, R53, R32, !PT ;  /* 0x00000020351d7209 */ /* 0x000fe40007810000 */
[----:B------:R-:W-:Y:S02]  /*b250*/  ISETP.GT.AND P2, PT, R46, 0x18, PT ;  /* 0x000000182e00780c */ /* 0x000fe40003f44270 */
[----:B------:R-:W-:Y:S02]  /*b260*/  FSEL R49, R33, -INF , P1 ;  /* 0xff80000021317808 */ /* 0x000fe40000800000 */
[----:B------:R-:W-:Y:S02]  /*b270*/  FMNMX.FTZ R28, R52, R29, !PT ;  /* 0x0000001d341c7209 */ /* 0x000fe40007810000 */
[----:B------:R-:W-:-:S02]  /*b280*/  ISETP.GT.AND P1, PT, R46, 0x19, PT ;  /* 0x000000192e00780c */ /* 0x000fc40003f24270 */
[----:B------:R-:W-:Y:S02]  /*b290*/  FSEL R48, R36, -INF , P2 ;  /* 0xff80000024307808 */ /* 0x000fe40001000000 */
        /* <DEDUP_REMOVED lines=10> */
[----:B------:R-:W-:-:S02]  /*b340*/  FSEL R28, R35, -INF , P2 ;  /* 0xff800000231c7808 */ /* 0x000fc40001000000 */
[C---:B------:R-:W-:Y:S02]  /*b350*/  ISETP.GT.AND P1, PT, R46.reuse, 0x29, PT ;  /* 0x000000292e00780c */ /* 0x040fe40003f24270 */
        /* <DEDUP_REMOVED lines=24> */
[----:B------:R-:W-:Y:S01]  /*b4e0*/  FMNMX.FTZ R56, R40, R43, !PT ;  /* 0x0000002b28387209 */ /* 0x000fe20007810000 */
[----:B------:R-:W0:Y:S01]  /*b4f0*/  MUFU.TANH R69, R69 ;  /* 0x0000004500457308 */ /* 0x000e220000002400 */
        /* <DEDUP_REMOVED lines=12> */
[----:B------:R-:W-:Y:S01]  /*b5c0*/  FMUL.FTZ R56, R47, UR4 ;  /* 0x000000042f387c20 */ /* 0x000fe20008410000 */
[----:B0-----:R-:W-:Y:S02]  /*b5d0*/  FSEL R47, R69, -INF , P1 ;  /* 0xff800000452f7808 */ /* 0x001fe40000800000 */
[----:B------:R-:W-:-:S04]  /*b5e0*/  FMNMX.FTZ R60, R46, R57, !PT ;  /* 0x000000392e3c7209 */ /* 0x000fc80007810000 */
[----:B------:R-:W-:-:S05]  /*b5f0*/  FMNMX.FTZ R60, R47, R60, !PT ;  /* 0x0000003c2f3c7209 */ /* 0x000fca0007810000 */
[----:B------:R-:W0:Y:S04]  /*b600*/  SHFL.BFLY PT, R57, R60, 0x2, 0x1f ;  /* 0x0c401f003c397f89 */ /* 0x000e2800000e0000 */
[----:B------:R-:W1:Y:S01]  /*b610*/  SHFL.IDX PT, R15, R15, 0x1, 0x1c1f ;  /* 0x003c1f000f0f7f89 */ /* 0x000e6200000e0000 */
[----:B------:R2:W-:Y:S01]  /*b620*/  MUFU.TANH R64, R50 ;  /* 0x0000003200407308 */ /* 0x0005e20000002400 */
[----:B0-----:R-:W-:-:S05]  /*b630*/  FMNMX.FTZ R57, R60, R57, !PT ;  /* 0x000000393c397209 */ /* 0x001fca0007810000 */
[----:B--2---:R-:W0:Y:S01]  /*b640*/  SHFL.BFLY PT, R50, R57, 0x1, 0x1f ;  /* 0x0c201f0039327f89 */ /* 0x004e2200000e0000 */
[----:B-1----:R-:W-:Y:S01]  /*b650*/  VIADDMNMX R75, R15, R76, R75, PT ;  /* 0x0000004c0f4b7246 */ /* 0x002fe2000380014b */
[----:B------:R1:W-:Y:S03]  /*b660*/  MUFU.TANH R69, R55 ;  /* 0x0000003700457308 */ /* 0x0003e60000002400 */
[C---:B------:R-:W-:Y:S02]  /*b670*/  ISETP.GT.AND P3, PT, R75.reuse, RZ, PT ;  /* 0x000000ff4b00720c */ /* 0x040fe40003f64270 */
[C---:B------:R-:W-:Y:S02]  /*b680*/  ISETP.GT.AND P4, PT, R75.reuse, 0x1, PT ;  /* 0x000000014b00780c */ /* 0x040fe40003f84270 */
[----:B------:R-:W-:Y:S02]  /*b690*/  ISETP.GT.AND P2, PT, R75, 0x8, PT ;  /* 0x000000084b00780c */ /* 0x000fe40003f44270 */
[----:B-1----:R-:W-:-:S02]  /*b6a0*/  FSEL R55, R3, -INF , P3 ;  /* 0xff80000003377808 */ /* 0x002fc40001800000 */
[----:B------:R-:W-:Y:S01]  /*b6b0*/  FSEL R14, R14, -INF , P4 ;  /* 0xff8000000e0e7808 */ /* 0x000fe20002000000 */
[----:B------:R-:W1:Y:S01]  /*b6c0*/  MUFU.TANH R27, R27 ;  /* 0x0000001b001b7308 */ /* 0x000e620000002400 */
[----:B------:R-:W-:Y:S02]  /*b6d0*/  ISETP.GT.AND P1, PT, R75, 0x9, PT ;  /* 0x000000094b00780c */ /* 0x000fe40003f24270 */
[----:B------:R-:W-:Y:S02]  /*b6e0*/  FSEL R21, R21, -INF , P2 ;  /* 0xff80000015157808 */ /* 0x000fe40001000000 */
[----:B------:R-:W-:Y:S02]  /*b6f0*/  ISETP.GT.AND P2, PT, R75, 0x10, PT ;  /* 0x000000104b00780c */ /* 0x000fe40003f44270 */
[----:B0-----:R-:W-:Y:S02]  /*b700*/  FMNMX.FTZ R15, R57, R50, !PT ;  /* 0x00000032390f7209 */ /* 0x001fe40007810000 */
[----:B------:R-:W-:Y:S01]  /*b710*/  FMNMX.FTZ R50, R55, R14, !PT ;  /* 0x0000000e37327209 */ /* 0x000fe20007810000 */
[----:B------:R-:W0:Y:S01]  /*b720*/  MUFU.TANH R26, R26 ;  /* 0x0000001a001a7308 */ /* 0x000e220000002400 */
[----:B------:R-:W-:-:S02]  /*b730*/  FSEL R20, R20, -INF , P1 ;  /* 0xff80000014147808 */ /* 0x000fc40000800000 */
[----:B------:R-:W-:Y:S01]  /*b740*/  FMNMX.FTZ R3, R21, R50, !PT ;  /* 0x0000003215037209 */ /* 0x000fe20007810000 */
[----:B------:R-:W-:Y:S01]  /*b750*/  FMUL.FTZ R54, R54, UR4 ;  /* 0x0000000436367c20 */ /* 0x000fe20008410000 */
[C---:B------:R-:W-:Y:S02]  /*b760*/  ISETP.GT.AND P1, PT, R75.reuse, 0x11, PT ;  /* 0x000000114b00780c */ /* 0x040fe40003f24270 */
[----:B------:R-:W-:Y:S01]  /*b770*/  FSEL R24, R24, -INF , P2 ;  /* 0xff80000018187808 */ /* 0x000fe20001000000 */
[----:B------:R-:W2:Y:S01]  /*b780*/  MUFU.TANH R30, R30 ;  /* 0x0000001e001e7308 */ /* 0x000ea20000002400 */
[----:B------:R-:W-:Y:S02]  /*b790*/  FMNMX.FTZ R3, R20, R3, !PT ;  /* 0x0000000314037209 */ /* 0x000fe40007810000 */
[----:B------:R-:W-:Y:S02]  /*b7a0*/  ISETP.GT.AND P2, PT, R75, 0x18, PT ;  /* 0x000000184b00780c */ /* 0x000fe40003f44270 */
[----:B------:R-:W-:-:S03]  /*b7b0*/  FSEL R25, R25, -INF , P1 ;  /* 0xff80000019197808 */ /* 0x000fc60000800000 */
[----:B------:R-:W3:Y:S01]  /*b7c0*/  MUFU.TANH R31, R31 ;  /* 0x0000001f001f7308 */ /* 0x000ee20000002400 */
[----:B-1----:R-:W-:Y:S02]  /*b7d0*/  FSEL R50, R27, -INF , P2 ;  /* 0xff8000001b327808 */ /* 0x002fe40001000000 */
[----:B------:R-:W-:-:S05]  /*b7e0*/  ISETP.GT.AND P1, PT, R75, 0x19, PT ;  /* 0x000000194b00780c */ /* 0x000fca0003f24270 */
[----:B------:R1:W-:Y:S01]  /*b7f0*/  MUFU.TANH R68, R54 ;  /* 0x0000003600447308 */ /* 0x0003e20000002400 */
[----:B------:R-:W-:Y:S01]  /*b800*/  FMUL.FTZ R59, R59, UR4 ;  /* 0x000000043b3b7c20 */ /* 0x000fe20008410000 */
[----:B-1----:R-:W-:-:S06]  /*b810*/  FMNMX.FTZ R54, R24, R3, !PT ;  /* 0x0000000318367209 */ /* 0x002fcc0007810000 */
[----:B------:R-:W1:Y:S01]  /*b820*/  MUFU.TANH R44, R44 ;  /* 0x0000002c002c7308 */ /* 0x000e620000002400 */
[----:B------:R-:W-:Y:S02]  /*b830*/  FMNMX.FTZ R27, R25, R54, !PT ;  /* 0x00000036191b7209 */ /* 0x000fe40007810000 */
[----:B------:R-:W-:Y:S02]  /*b840*/  ISETP.GT.AND P2, PT, R75, 0x20, PT ;  /* 0x000000204b00780c */ /* 0x000fe40003f44270 */
[----:B0-----:R-:W-:-:S03]  /*b850*/  FSEL R54, R26, -INF , P1 ;  /* 0xff8000001a367808 */ /* 0x001fc60000800000 */
[----:B------:R3:W0:Y:S01]  /*b860*/  MUFU.TANH R61, R56 ;  /* 0x00000038003d7308 */ /* 0x0006220000002400 */
[----:B------:R-:W-:Y:S01]  /*b870*/  FMNMX.FTZ R27, R50, R27, !PT ;  /* 0x0000001b321b7209 */ /* 0x000fe20007810000 */
[----:B------:R-:W-:Y:S01]  /*b880*/  FMUL.FTZ R51, R51, UR4 ;  /* 0x0000000433337c20 */ /* 0x000fe20008410000 */
[----:B------:R-:W-:Y:S02]  /*b890*/  ISETP.GT.AND P1, PT, R75, 0x21, PT ;  /* 0x000000214b00780c */ /* 0x000fe40003f24270 */
[----:B--2---:R-:W-:Y:S02]  /*b8a0*/  FSEL R30, R30, -INF , P2 ;  /* 0xff8000001e1e7808 */ /* 0x004fe40001000000 */
[----:B------:R-:W-:Y:S01]  /*b8b0*/  FMNMX.FTZ R27, R54, R27, !PT ;  /* 0x0000001b361b7209 */ /* 0x000fe20007810000 */
[----:B------:R2:W-:Y:S01]  /*b8c0*/  MUFU.TANH R78, R59 ;  /* 0x0000003b004e7308 */ /* 0x0005e20000002400 */
[----:B------:R-:W-:Y:S02]  /*b8d0*/  FSETP.NEU.FTZ.AND P3, PT, R15, -INF , PT ;  /* 0xff8000000f00780b */ /* 0x000fe40003f7d000 */
[----:B------:R-:W-:-:S02]  /*b8e0*/  ISETP.GT.AND P2, PT, R75, 0x28, PT ;  /* 0x000000284b00780c */ /* 0x000fc40003f44270 */
[----:B---3--:R-:W-:Y:S01]  /*b8f0*/  FSEL R56, R31, -INF , P1 ;  /* 0xff8000001f387808 */ /* 0x008fe20000800000 */
[----:B--2---:R-:W-:Y:S02]  /*b900*/  FMUL.FTZ R59, R15, UR46 ;  /* 0x0000002e0f3b7c20 */ /* 0x004fe40008410000 */
[----:B------:R2:W3:Y:S01]  /*b910*/  MUFU.TANH R65, R51 ;  /* 0x0000003300417308 */ /* 0x0004e20000002400 */
[----:B------:R-:W-:Y:S02]  /*b920*/  FMNMX.FTZ R27, R30, R27, !PT ;  /* 0x0000001b1e1b7209 */ /* 0x000fe40007810000 */
[----:B------:R-:W-:Y:S02]  /*b930*/  FSEL R59, R59, RZ, P3 ;  /* 0x000000ff3b3b7208 */ /* 0x000fe40001800000 */
[----:B------:R-:W-:Y:S02]  /*b940*/  ISETP.GT.AND P1, PT, R75, 0x29, PT ;  /* 0x000000294b00780c */ /* 0x000fe40003f24270 */
[----:B-1----:R-:W-:-:S02]  /*b950*/  FSEL R57, R44, -INF , P2 ;  /* 0xff8000002c397808 */ /* 0x002fc40001000000 */
[----:B------:R-:W-:Y:S01]  /*b960*/  FMNMX.FTZ R26, R56, R27, !PT ;  /* 0x0000001b381a7209 */ /* 0x000fe20007810000 */
[----:B------:R-:W-:Y:S01]  /*b970*/  FMUL.FTZ R58, R58, UR4 ;  /* 0x000000043a3a7c20 */ /* 0x000fe20008410000 */
[----:B--2---:R-:W-:Y:S01]  /*b980*/  FFMA.FTZ R51, R53, UR46, -R59 ;  /* 0x0000002e35337c23 */ /* 0x004fe2000801083b */
[----:B------:R-:W-:Y:S02]  /*b990*/  ISETP.GT.AND P2, PT, R75, 0x30, PT ;  /* 0x000000304b00780c */ /* 0x000fe40003f44270 */
[----:B0-----:R-:W-:Y:S02]  /*b9a0*/  FSEL R53, R61, -INF , P1 ;  /* 0xff8000003d357808 */ /* 0x001fe40000800000 */
[----:B------:R-:W-:Y:S01]  /*b9b0*/  FMNMX.FTZ R26, R57, R26, !PT ;  /* 0x0000001a391a7209 */ /* 0x000fe20007810000 */
[----:B------:R0:W1:Y:S01]  /*b9c0*/  MUFU.TANH R77, R58 ;  /* 0x0000003a004d7308 */ /* 0x0000620000002400 */
[----:B------:R-:W-:Y:S01]  /*b9d0*/  FMUL.FTZ R62, R62, UR4 ;  /* 0x000000043e3e7c20 */ /* 0x000fe20008410000 */
[----:B------:R-:W-:-:S02]  /*b9e0*/  ISETP.GT.AND P1, PT, R75, 0x31, PT ;  /* 0x000000314b00780c */ /* 0x000fc40003f24270 */
[----:B------:R-:W-:Y:S02]  /*b9f0*/  FSEL R44, R64, -INF , P2 ;  /* 0xff800000402c7808 */ /* 0x000fe40001000000 */
[----:B------:R-:W-:Y:S02]  /*ba00*/  FMNMX.FTZ R31, R53, R26, !PT ;  /* 0x0000001a351f7209 */ /* 0x000fe40007810000 */
[----:B------:R-:W-:Y:S02]  /*ba10*/  ISETP.GT.AND P2, PT, R75, 0x38, PT ;  /* 0x000000384b00780c */ /* 0x000fe40003f44270 */
[----:B---3--:R-:W-:Y:S02]  /*ba20*/  FSEL R26, R65, -INF , P1 ;  /* 0xff800000411a7808 */ /* 0x008fe40000800000 */
[----:B------:R-:W-:Y:S01]  /*ba30*/  FMNMX.FTZ R31, R44, R31, !PT ;  /* 0x0000001f2c1f7209 */ /* 0x000fe20007810000 */
[----:B------:R-:W2:Y:S01]  /*ba40*/  MUFU.TANH R62, R62 ;  /* 0x0000003e003e7308 */ /* 0x000ea20000002400 */
[----:B------:R-:W-:Y:S01]  /*ba50*/  FMUL.FTZ R63, R63, UR4 ;  /* 0x000000043f3f7c20 */ /* 0x000fe20008410000 */
[----:B------:R-:W-:Y:S01]  /*ba60*/  FFMA.FTZ R156, R52, UR46, -R59 ;  /* 0x0000002e349c7c23 */ /* 0x000fe2000801083b */
[----:B------:R-:W-:Y:S01]  /*ba70*/  ISETP.GT.AND P1, PT, R75, 0x39, PT ;  /* 0x000000394b00780c */ /* 0x000fe20003f24270 */
[----:B------:R-:W-:Y:S01]  /*ba80*/  FMUL.FTZ R66, R66, UR4 ;  /* 0x0000000442427c20 */ /* 0x000fe20008410000 */
[----:B------:R-:W-:-:S03]  /*ba90*/  FSEL R52, R68, -INF , P2 ;  /* 0xff80000044347808 */ /* 0x000fc60001000000 */
[----:B------:R3:W-:Y:S01]  /*baa0*/  MUFU.EX2 R27, R51 ;  /* 0x00000033001b7308 */ /* 0x0007e20000000800 */
[----:B------:R-:W-:Y:S01]  /*bab0*/  ISETP.GT.AND P2, PT, R75, 0x40, PT ;  /* 0x000000404b00780c */ /* 0x000fe20003f44270 */
[----:B------:R-:W-:Y:S01]  /*bac0*/  FMUL.FTZ R67, R67, UR4 ;  /* 0x0000000443437c20 */ /* 0x000fe20008410000 */
[----:B0-----:R-:W-:Y:S01]  /*bad0*/  FSEL R58, R69, -INF , P1 ;  /* 0xff800000453a7808 */ /* 0x001fe20000800000 */
[----:B---3--:R-:W-:Y:S01]  /*bae0*/  FFMA.FTZ R51, R49, UR46, -R59 ;  /* 0x0000002e31337c23 */ /* 0x008fe2000801083b */
[----:B------:R-:W-:-:S03]  /*baf0*/  FMNMX.FTZ R49, R26, R31, !PT ;  /* 0x0000001f1a317209 */ /* 0x000fc60007810000 */
[----:B------:R0:W3:Y:S01]  /*bb00*/  MUFU.TANH R79, R63 ;  /* 0x0000003f004f7308 */ /* 0x0000e20000002400 */
[----:B------:R-:W-:Y:S01]  /*bb10*/  FMNMX.FTZ R49, R52, R49, !PT ;  /* 0x0000003134317209 */ /* 0x000fe20007810000 */
[----:B------:R-:W-:Y:S01]  /*bb20*/  FMUL.FTZ R70, R70, UR4 ;  /* 0x0000000446467c20 */ /* 0x000fe20008410000 */
[----:B------:R-:W-:Y:S02]  /*bb30*/  ISETP.GT.AND P1, PT, R75, 0x41, PT ;  /* 0x000000414b00780c */ /* 0x000fe40003f24270 */
[----:B-1----:R-:W-:-:S03]  /*bb40*/  FSEL R60, R77, -INF , P2 ;  /* 0xff8000004d3c7808 */ /* 0x002fc60001000000 */
[----:B------:R-:W1:Y:S01]  /*bb50*/  MUFU.TANH R66, R66 ;  /* 0x0000004200427308 */ /* 0x000e620000002400 */
[----:B------:R-:W-:Y:S01]  /*bb60*/  FMNMX.FTZ R49, R58, R49, !PT ;  /* 0x000000313a317209 */ /* 0x000fe20007810000 */
[----:B------:R-:W-:Y:S01]  /*bb70*/  FFMA.FTZ R158, R48, UR46, -R59 ;  /* 0x0000002e309e7c23 */ /* 0x000fe2000801083b */
[----:B------:R-:W-:Y:S01]  /*bb80*/  ISETP.GT.AND P2, PT, R75, 0x48, PT ;  /* 0x000000484b00780c */ /* 0x000fe20003f44270 */
[----:B------:R-:W-:Y:S01]  /*bb90*/  FMUL.FTZ R71, R71, UR4 ;  /* 0x0000000447477c20 */ /* 0x000fe20008410000 */
[----:B------:R-:W-:Y:S02]  /*bba0*/  FSEL R48, R78, -INF , P1 ;  /* 0xff8000004e307808 */ /* 0x000fe40000800000 */
[----:B------:R-:W-:Y:S01]  /*bbb0*/  FMNMX.FTZ R49, R60, R49, !PT ;  /* 0x000000313c317209 */ /* 0x000fe20007810000 */
[----:B------:R-:W4:Y:S01]  /*bbc0*/  MUFU.TANH R67, R67 ;  /* 0x0000004300437308 */ /* 0x000f220000002400 */
[----:B--2---:R-:W-:Y:S02]  /*bbd0*/  FSEL R61, R62, -INF , P2 ;  /* 0xff8000003e3d7808 */ /* 0x004fe40001000000 */
[----:B------:R-:W-:-:S02]  /*bbe0*/  ISETP.GT.AND P1, PT, R75, 0x49, PT ;  /* 0x000000494b00780c */ /* 0x000fc40003f24270 */
[----:B------:R-:W-:-:S03]  /*bbf0*/  FMNMX.FTZ R62, R48, R49, !PT ;  /* 0x00000031303e7209 */ /* 0x000fc60007810000 */
[----:B------:R-:W-:Y:S01]  /*bc00*/  MUFU.TANH R70, R70 ;  /* 0x0000004600467308 */ /* 0x000fe20000002400 */
[----:B0-----:R-:W-:Y:S01]  /*bc10*/  FFMA.FTZ R63, R38, UR46, -R59 ;  /* 0x0000002e263f7c23 */ /* 0x001fe2000801083b */
[----:B------:R-:W-:Y:S02]  /*bc20*/  ISETP.GT.AND P2, PT, R75, 0x50, PT ;  /* 0x000000504b00780c */ /* 0x000fe40003f44270 */
[----:B---3--:R-:W-:-:S04]  /*bc30*/  FSEL R38, R79, -INF , P1 ;  /* 0xff8000004f267808 */ /* 0x008fc80000800000 */
[----:B------:R-:W0:Y:S01]  /*bc40*/  MUFU.TANH R71, R71 ;  /* 0x0000004700477308 */ /* 0x000e220000002400 */
[----:B------:R-:W-:-:S07]  /*bc50*/  ISETP.GT.AND P1, PT, R75, 0x51, PT ;  /* 0x000000514b00780c */ /* 0x000fce0003f24270 */
[----:B------:R2:W-:Y:S01]  /*bc60*/  MUFU.EX2 R31, R51 ;  /* 0x00000033001f7308 */ /* 0x0005e20000000800 */
[----:B------:R-:W-:Y:S01]  /*bc70*/  FFMA.FTZ R160, R32, UR46, -R59 ;  /* 0x0000002e20a07c23 */ /* 0x000fe2000801083b */
[----:B--2---:R-:W-:Y:S02]  /*bc80*/  FMNMX.FTZ R51, R61, R62, !PT ;  /* 0x0000003e3d337209 */ /* 0x004fe40007810000 */
[----:B-1----:R-:W-:Y:S02]  /*bc90*/  FSEL R62, R66, -INF , P2 ;  /* 0xff800000423e7808 */ /* 0x002fe40001000000 */
[----:B------:R-:W-:Y:S02]  /*bca0*/  FMNMX.FTZ R51, R38, R51, !PT ;  /* 0x0000003326337209 */ /* 0x000fe40007810000 */
[----:B------:R-:W-:Y:S02]  /*bcb0*/  ISETP.GT.AND P2, PT, R75, 0x58, PT ;  /* 0x000000584b00780c */ /* 0x000fe40003f44270 */
[----:B----4-:R-:W-:-:S02]  /*bcc0*/  FSEL R32, R67, -INF , P1 ;  /* 0xff80000043207808 */ /* 0x010fc40000800000 */
[----:B------:R-:W-:Y:S01]  /*bcd0*/  FMNMX.FTZ R51, R62, R51, !PT ;  /* 0x000000333e337209 */ /* 0x000fe20007810000 */
[----:B------:R1:W-:Y:S01]  /*bce0*/  MUFU.EX2 R49, R63 ;  /* 0x0000003f00317308 */ /* 0x0003e20000000800 */
[----:B------:R-:W-:Y:S02]  /*bcf0*/  ISETP.GT.AND P1, PT, R75, 0x59, PT ;  /* 0x000000594b00780c */ /* 0x000fe40003f24270 */
[----:B------:R-:W-:Y:S02]  /*bd00*/  FMNMX.FTZ R66, R32, R51, !PT ;  /* 0x0000003320427209 */ /* 0x000fe40007810000 */
[----:B0-----:R-:W-:Y:S02]  /*bd10*/  FSEL R64, R71, -INF , P1 ;  /* 0xff80000047407808 */ /* 0x001fe40000800000 */
[----:B-1----:R-:W-:Y:S01]  /*bd20*/  FSEL R63, R70, -INF , P2 ;  /* 0xff800000463f7808 */ /* 0x002fe20001000000 */
[----:B------:R-:W-:-:S03]  /*bd30*/  FFMA.FTZ R162, R28, UR46, -R59 ;  /* 0x0000002e1ca27c23 */ /* 0x000fc6000801083b */
[----:B------:R-:W-:-:S04]  /*bd40*/  FMNMX.FTZ R51, R63, R66, !PT ;  /* 0x000000423f337209 */ /* 0x000fc80007810000 */
[----:B------:R-:W-:Y:S01]  /*bd50*/  FMNMX.FTZ R28, R64, R51, !PT ;  /* 0x00000033401c7209 */ /* 0x000fe20007810000 */
[----:B------:R-:W-:-:S04]  /*bd60*/  FFMA.FTZ R51, R33, UR46, -R59 ;  /* 0x0000002e21337c23 */ /* 0x000fc8000801083b */
[----:B------:R-:W0:Y:S02]  /*bd70*/  SHFL.BFLY PT, R33, R28, 0x2, 0x1f ;  /* 0x0c401f001c217f89 */ /* 0x000e2400000e0000 */
[----:B0-----:R-:W-:-:S05]  /*bd80*/  FMNMX.FTZ R33, R28, R33, !PT ;  /* 0x000000211c217209 */ /* 0x001fca0007810000 */
[----:B------:R-:W0:Y:S01]  /*bd90*/  SHFL.BFLY PT, R176, R33, 0x1, 0x1f ;  /* 0x0c201f0021b07f89 */ /* 0x000e2200000e0000 */
[--C-:B------:R-:W-:Y:S01]  /*bda0*/  FFMA.FTZ R152, R74, UR46, -R59.reuse ;  /* 0x0000002e4a987c23 */ /* 0x100fe2000801083b */
[--C-:B------:R-:W-:Y:S01]  /*bdb0*/  FFMA.FTZ R3, R73, UR46, -R59.reuse ;  /* 0x0000002e49037c23 */ /* 0x100fe2000801083b */
[----:B------:R-:W-:Y:S01]  /*bdc0*/  FFMA.FTZ R154, R72, UR46, -R59 ;  /* 0x0000002e489a7c23 */ /* 0x000fe2000801083b */
[----:B0-----:R-:W-:-:S04]  /*bdd0*/  FMNMX.FTZ R176, R33, R176, !PT ;  /* 0x000000b021b07209 */ /* 0x001fc80007810000 */
[C---:B------:R-:W-:Y:S01]  /*bde0*/  FSETP.NEU.FTZ.AND P1, PT, R176.reuse, -INF , PT ;  /* 0xff800000b000780b */ /* 0x040fe20003f3d000 */
[----:B------:R-:W-:-:S05]  /*bdf0*/  FMUL.FTZ R28, R176, UR46 ;  /* 0x0000002eb01c7c20 */ /* 0x000fca0008410000 */
[----:B------:R-:W-:Y:S01]  /*be00*/  FSEL R33, R28, RZ, P1 ;  /* 0x000000ff1c217208 */ /* 0x000fe20000800000 */
[----:B------:R-:W-:Y:S04]  /*be10*/  MUFU.EX2 R152, R152 ;  /* 0x0000009800987308 */ /* 0x000fe80000000800 */
[--C-:B------:R-:W-:Y:S01]  /*be20*/  FFMA.FTZ R55, R55, UR46, -R33.reuse ;  /* 0x0000002e37377c23 */ /* 0x100fe20008010821 */
[--C-:B------:R-:W-:Y:S01]  /*be30*/  FFMA.FTZ R14, R14, UR46, -R33.reuse ;  /* 0x0000002e0e0e7c23 */ /* 0x100fe20008010821 */
[--C-:B------:R-:W-:Y:S02]  /*be40*/  FFMA.FTZ R21, R21, UR46, -R33.reuse ;  /* 0x0000002e15157c23 */ /* 0x100fe40008010821 */
[----:B------:R-:W0:Y:S01]  /*be50*/  MUFU.EX2 R3, R3 ;  /* 0x0000000300037308 */ /* 0x000e220000000800 */
[--C-:B------:R-:W-:Y:S01]  /*be60*/  FFMA.FTZ R20, R20, UR46, -R33.reuse ;  /* 0x0000002e14147c23 */ /* 0x100fe20008010821 */
[----:B------:R-:W-:-:S06]  /*be70*/  FFMA.FTZ R25, R25, UR46, -R33 ;  /* 0x0000002e19197c23 */ /* 0x000fcc0008010821 */
[----:B------:R-:W-:Y:S01]  /*be80*/  MUFU.EX2 R55, R55 ;  /* 0x0000003700377308 */ /* 0x000fe20000000800 */
[----:B------:R-:W-:-:S07]  /*be90*/  FFMA.FTZ R164, R34, UR46, -R59 ;  /* 0x0000002e22a47c23 */ /* 0x000fce000801083b */
[----:B------:R1:W2:Y:S01]  /*bea0*/  MUFU.EX2 R28, R14 ;  /* 0x0000000e001c7308 */ /* 0x0002a20000000800 */
[----:B------:R-:W-:-:S07]  /*beb0*/  FFMA.FTZ R24, R24, UR46, -R33 ;  /* 0x0000002e18187c23 */ /* 0x000fce0008010821 */
[----:B------:R-:W3:Y:S01]  /*bec0*/  MUFU.EX2 R154, R154 ;  /* 0x0000009a009a7308 */ /* 0x000ee20000000800 */
[----:B-1----:R-:W-:-:S07]  /*bed0*/  VIADD R14, R13, 0x32440 ;  /* 0x000324400d0e7836 */ /* 0x002fce0000000000 */
[----:B------:R1:W4:Y:S01]  /*bee0*/  MUFU.EX2 R155, R21 ;  /* 0x00000015009b7308 */ /* 0x0003220000000800 */
[----:B------:R-:W-:Y:S01]  /*bef0*/  FFMA.FTZ R166, R36, UR46, -R59 ;  /* 0x0000002e24a67c23 */ /* 0x000fe2000801083b */
[----:B------:R-:W-:Y:S01]  /*bf00*/  ULOP3.LUT UR39, UR39, 0x3000000, URZ, 0xfc, !UPT ;  /* 0x0300000027277892 */ /* 0x000fe2000f8efc3f */
[----:B-1----:R-:W-:-:S05]  /*bf10*/  IMAD.U32 R21, RZ, RZ, UR37 ;  /* 0x00000025ff157e24 */ /* 0x002fca000f8e00ff */
[----:B------:R-:W1:Y:S01]  /*bf20*/  MUFU.EX2 R34, R20 ;  /* 0x0000001400227308 */ /* 0x000e620000000800 */
[----:B------:R-:W-:Y:S01]  /*bf30*/  PRMT R14, R21, 0x654, R14 ;  /* 0x00000654150e7816 */ /* 0x000fe2000000000e */
[----:B------:R-:W-:-:S06]  /*bf40*/  IMAD.MOV.U32 R21, RZ, RZ, 0x40000040 ;  /* 0x40000040ff157424 */ /* 0x000fcc00078e00ff */
[----:B------:R-:W5:Y:S01]  /*bf50*/  MUFU.EX2 R156, R156 ;  /* 0x0000009c009c7308 */ /* 0x000f620000000800 */
[--C-:B------:R-:W-:Y:S01]  /*bf60*/  FFMA.FTZ R26, R26, UR46, -R33.reuse ;  /* 0x0000002e1a1a7c23 */ /* 0x100fe20008010821 */
[----:B------:R-:W-:Y:S01]  /*bf70*/  R2UR UR7, R21 ;  /* 0x00000000150772ca */ /* 0x000fe200000e0000 */
[----:B------:R-:W-:Y:S01]  /*bf80*/  FFMA.FTZ R50, R50, UR46, -R33 ;  /* 0x0000002e32327c23 */ /* 0x000fe20008010821 */
[----:B0-----:R-:W-:Y:S01]  /*bf90*/  FADD.FTZ R21, R152, R3 ;  /* 0x0000000398157221 */ /* 0x001fe20000010000 */
[----:B------:R2:W-:Y:S03]  /*bfa0*/  SYNCS.ARRIVE.TRANS64.RED.A1T0 RZ, [R14+URZ], RZ ;  /* 0x000000ff0eff79a7 */ /* 0x0005e6000810043f */
[----:B------:R-:W-:Y:S01]  /*bfb0*/  MUFU.EX2 R158, R158 ;  /* 0x0000009e009e7308 */ /* 0x000fe20000000800 */
[----:B------:R-:W-:Y:S01]  /*bfc0*/  FFMA.FTZ R54, R54, UR46, -R33 ;  /* 0x0000002e36367c23 */ /* 0x000fe20008010821 */
[----:B------:R0:W-:Y:S06]  /*bfd0*/  BAR.SYNC.DEFER_BLOCKING R0, 0x100 ;  /* 0x000400000000751d */ /* 0x0001ec0000010000 */
[----:B------:R3:W-:Y:S01]  /*bfe0*/  MUFU.EX2 R36, R25 ;  /* 0x0000001900247308 */ /* 0x0007e20000000800 */
[----:B--2---:R-:W-:-:S07]  /*bff0*/  FADD.FTZ R14, R55, R28 ;  /* 0x0000001c370e7221 */ /* 0x004fce0000010000 */
[----:B------:R-:W2:Y:S01]  /*c000*/  MUFU.EX2 R157, R24 ;  /* 0x00000018009d7308 */ /* 0x000ea20000000800 */
[----:B---3--:R-:W-:-:S04]  /*c010*/  IMAD.MOV.U32 R25, RZ, RZ, 0xc00 ;  /* 0x00000c00ff197424 */ /* 0x008fc800078e00ff */
[----:B------:R-:W-:Y:S02]  /*c020*/  IMAD R20, R18, R25, UR39 ;  /* 0x0000002712147e24 */ /* 0x000fe4000f8e0219 */
[----:B------:R-:W-:Y:S01]  /*c030*/  IMAD.MOV.U32 R25, RZ, RZ, 0x40000040 ;  /* 0x40000040ff197424 */ /* 0x000fe200078e00ff */
[----:B------:R3:W-:Y:S01]  /*c040*/  MUFU.EX2 R165, R26 ;  /* 0x0000001a00a57308 */ /* 0x0007e20000000800 */
[--C-:B------:R-:W-:Y:S01]  /*c050*/  FFMA.FTZ R30, R30, UR46, -R33.reuse ;  /* 0x0000002e1e1e7c23 */ /* 0x100fe20008010821 */
[----:B------:R-:W-:Y:S02]  /*c060*/  FFMA.FTZ R56, R56, UR46, -R33 ;  /* 0x0000002e38387c23 */ /* 0x000fe40008010821 */
[----:B------:R-:W-:Y:S01]  /*c070*/  R2UR UR11, R25 ;  /* 0x00000000190b72ca */ /* 0x000fe200000e0000 */
[----:B---3--:R-:W-:-:S03]  /*c080*/  FADD.FTZ R26, R154, R21 ;  /* 0x000000159a1a7221 */ /* 0x008fc60000010000 */
[----:B------:R-:W3:Y:S01]  /*c090*/  MUFU.EX2 R50, R50 ;  /* 0x0000003200327308 */ /* 0x000ee20000000800 */
[----:B----4-:R-:W-:Y:S01]  /*c0a0*/  FADD.FTZ R21, R155, R14 ;  /* 0x0000000e9b157221 */ /* 0x010fe20000010000 */
[--C-:B------:R-:W-:Y:S01]  /*c0b0*/  FFMA.FTZ R57, R57, UR46, -R33.reuse ;  /* 0x0000002e39397c23 */ /* 0x100fe20008010821 */
[----:B------:R-:W-:Y:S01]  /*c0c0*/  FADD.FTZ R25, R27, R26 ;  /* 0x0000001a1b197221 */ /* 0x000fe20000010000 */
        /* <DEDUP_REMOVED lines=9> */
[--C-:B0-----:R-:W-:Y:S01]  /*c160*/  FFMA.FTZ R0, R32, UR46, -R33.reuse ;  /* 0x0000002e20007c23 */ /* 0x101fe20008010821 */
[--C-:B------:R-:W-:Y:S01]  /*c170*/  FFMA.FTZ R63, R63, UR46, -R33.reuse ;  /* 0x0000002e3f3f7c23 */ /* 0x100fe20008010821 */
[----:B------:R-:W-:Y:S01]  /*c180*/  FFMA.FTZ R64, R64, UR46, -R33 ;  /* 0x0000002e40407c23 */ /* 0x000fe20008010821 */
[----:B------:R-:W-:Y:S01]  /*c190*/  IMAD.MOV.U32 R33, RZ, RZ, 0x40000040 ;  /* 0x40000040ff217424 */ /* 0x000fe200078e00ff */
[----:B------:R-:W-:Y:S01]  /*c1a0*/  MUFU.EX2 R160, R160 ;  /* 0x000000a000a07308 */ /* 0x000fe20000000800 */
[----:B------:R-:W-:-:S02]  /*c1b0*/  VIADD R24, R20, 0x80 ;  /* 0x0000008014187836 */ /* 0x000fc40000000000 */
[----:B-1----:R-:W-:Y:S01]  /*c1c0*/  FADD.FTZ R14, R34, R21 ;  /* 0x00000015220e7221 */ /* 0x002fe20000010000 */
[----:B------:R-:W-:Y:S01]  /*c1d0*/  FFMA.FTZ R29, R29, UR46, -R59 ;  /* 0x0000002e1d1d7c23 */ /* 0x000fe2000801083b */
[----:B-----5:R-:W-:-:S03]  /*c1e0*/  FADD.FTZ R26, R156, R25 ;  /* 0x000000199c1a7221 */ /* 0x020fc60000010000 */
[----:B------:R-:W0:Y:S01]  /*c1f0*/  MUFU.EX2 R159, R54 ;  /* 0x00000036009f7308 */ /* 0x000e220000000800 */
[----:B------:R-:W-:Y:S01]  /*c200*/  R2UR UR15, R33 ;  /* 0x00000000210f72ca */ /* 0x000fe200000e0000 */
[----:B--2---:R-:W-:Y:S01]  /*c210*/  FADD.FTZ R21, R157, R14 ;  /* 0x0000000e9d157221 */ /* 0x004fe20000010000 */
[----:B------:R-:W-:Y:S01]  /*c220*/  R2UR UR10, R24 ;  /* 0x00000000180a72ca */ /* 0x000fe200000e0000 */
[----:B------:R-:W-:Y:S01]  /*c230*/  FADD.FTZ R33, R31, R26 ;  /* 0x0000001a1f217221 */ /* 0x000fe20000010000 */
[----:B------:R-:W-:-:S03]  /*c240*/  VIADD R24, R20, 0x180 ;  /* 0x0000018014187836 */ /* 0x000fc60000000000 */
[----:B------:R-:W1:Y:S01]  /*c250*/  MUFU.EX2 R30, R30 ;  /* 0x0000001e001e7308 */ /* 0x000e620000000800 */
[----:B------:R-:W-:Y:S01]  /*c260*/  FADD.FTZ R21, R36, R21 ;  /* 0x0000001524157221 */ /* 0x000fe20000010000 */
[----:B------:R-:W-:Y:S01]  /*c270*/  FADD.FTZ R14, R158, R33 ;  /* 0x000000219e0e7221 */ /* 0x000fe20000010000 */
[----:B------:R-:W-:Y:S01]  /*c280*/  IMAD.MOV.U32 R25, RZ, RZ, 0x40000040 ;  /* 0x40000040ff197424 */ /* 0x000fe200078e00ff */
[----:B------:R-:W-:-:S04]  /*c290*/  R2UR UR18, R24 ;  /* 0x00000000181272ca */ /* 0x000fc800000e0000 */
[----:B------:R-:W2:Y:S01]  /*c2a0*/  MUFU.EX2 R29, R29 ;  /* 0x0000001d001d7308 */ /* 0x000ea20000000800 */
[----:B---3--:R-:W-:Y:S01]  /*c2b0*/  FADD.FTZ R24, R50, R21 ;  /* 0x0000001532187221 */ /* 0x008fe20000010000 */
[----:B------:R-:W-:-:S06]  /*c2c0*/  FADD.FTZ R21, R49, R14 ;  /* 0x0000000e31157221 */ /* 0x000fcc0000010000 */
[----:B------:R-:W3:Y:S01]  /*c2d0*/  MUFU.EX2 R161, R56 ;  /* 0x0000003800a17308 */ /* 0x000ee20000000800 */
[--C-:B------:R-:W-:Y:S01]  /*c2e0*/  FFMA.FTZ R168, R39, UR46, -R59.reuse ;  /* 0x0000002e27a87c23 */ /* 0x100fe2000801083b */
[----:B------:R-:W-:Y:S01]  /*c2f0*/  FFMA.FTZ R39, R40, UR46, -R59 ;  /* 0x0000002e28277c23 */ /* 0x000fe2000801083b */
[----:B------:R-:W-:-:S05]  /*c300*/  R2UR UR19, R25 ;  /* 0x00000000191372ca */ /* 0x000fca00000e0000 */
[----:B------:R-:W4:Y:S01]  /*c310*/  MUFU.EX2 R162, R162 ;  /* 0x000000a200a27308 */ /* 0x000f220000000800 */
[----:B------:R-:W-:Y:S01]  /*c320*/  FFMA.FTZ R35, R35, UR46, -R59 ;  /* 0x0000002e23237c23 */ /* 0x000fe2000801083b */
[----:B0-----:R-:W-:Y:S01]  /*c330*/  FADD.FTZ R25, R159, R24 ;  /* 0x000000189f197221 */ /* 0x001fe20000010000 */
[----:B------:R-:W-:-:S05]  /*c340*/  FADD.FTZ R14, R160, R21 ;  /* 0x00000015a00e7221 */ /* 0x000fca0000010000 */
[----:B------:R-:W0:Y:S01]  /*c350*/  MUFU.EX2 R57, R57 ;  /* 0x0000003900397308 */ /* 0x000e220000000800 */
[----:B------:R-:W-:Y:S02]  /*c360*/  IMAD.MOV.U32 R21, RZ, RZ, 0x40000040 ;  /* 0x40000040ff157424 */ /* 0x000fe400078e00ff */
[----:B-1----:R-:W-:-:S05]  /*c370*/  FADD.FTZ R24, R30, R25 ;  /* 0x000000191e187221 */ /* 0x002fca0000010000 */
[----:B------:R-:W1:Y:S01]  /*c380*/  MUFU.EX2 R51, R51 ;  /* 0x0000003300337308 */ /* 0x000e620000000800 */
[----:B------:R-:W-:-:S07]  /*c390*/  R2UR UR27, R21 ;  /* 0x00000000151b72ca */ /* 0x000fce00000e0000 */
[----:B------:R-:W5:Y:S01]  /*c3a0*/  MUFU.EX2 R40, R53 ;  /* 0x0000003500287308 */ /* 0x000f620000000800 */
[----:B------:R-:W-:Y:S02]  /*c3b0*/  VIADD R32, R20, 0x100 ;  /* 0x0000010014207836 */ /* 0x000fe40000000000 */
[----:B--2---:R-:W-:-:S05]  /*c3c0*/  FADD.FTZ R21, R29, R14 ;  /* 0x0000000e1d157221 */ /* 0x004fca0000010000 */
[----:B------:R-:W2:Y:S01]  /*c3d0*/  MUFU.EX2 R164, R164 ;  /* 0x000000a400a47308 */ /* 0x000ea20000000800 */
[----:B------:R-:W-:Y:S01]  /*c3e0*/  FFMA.FTZ R37, R37, UR46, -R59 ;  /* 0x0000002e25257c23 */ /* 0x000fe2000801083b */
[----:B---3--:R-:W-:-:S06]  /*c3f0*/  FADD.FTZ R24, R161, R24 ;  /* 0x00000018a1187221 */ /* 0x008fcc0000010000 */
[----:B------:R-:W3:Y:S01]  /*c400*/  MUFU.EX2 R44, R44 ;  /* 0x0000002c002c7308 */ /* 0x000ee20000000800 */
[----:B------:R-:W-:Y:S01]  /*c410*/  F2FP.BF16.F32.PACK_AB R152, R3, R152 ;  /* 0x000000980398723e */ /* 0x000fe200000010ff */
[----:B----4-:R-:W-:-:S06]  /*c420*/  FADD.FTZ R14, R162, R21 ;  /* 0x00000015a20e7221 */ /* 0x010fcc0000010000 */
[----:B------:R-:W4:Y:S01]  /*c430*/  MUFU.EX2 R35, R35 ;  /* 0x0000002300237308 */ /* 0x000f220000000800 */
[----:B------:R-:W-:Y:S01]  /*c440*/  R2UR UR14, R32 ;  /* 0x00000000200e72ca */ /* 0x000fe200000e0000 */
[----:B0-----:R-:W-:Y:S01]  /*c450*/  FADD.FTZ R3, R57, R24 ;  /* 0x0000001839037221 */ /* 0x001fe20000010000 */
[C---:B------:R-:W-:Y:S01]  /*c460*/  R2UR UR6, R20.reuse ;  /* 0x00000000140672ca */ /* 0x040fe200000e0000 */
[----:B------:R-:W-:-:S04]  /*c470*/  VIADD R32, R20, 0x200 ;  /* 0x0000020014207836 */ /* 0x000fc80000000000 */
[----:B------:R-:W0:Y:S01]  /*c480*/  MUFU.EX2 R166, R166 ;  /* 0x000000a600a67308 */ /* 0x000e220000000800 */
[----:B------:R-:W-:Y:S02]  /*c490*/  VIADD R20, R20, 0x280 ;  /* 0x0000028014147836 */ /* 0x000fe40000000000 */
[----:B-1----:R-:W-:Y:S01]  /*c4a0*/  FADD.FTZ R21, R51, R14 ;  /* 0x0000000e33157221 */ /* 0x002fe20000010000 */
[----:B-----5:R-:W-:-:S04]  /*c4b0*/  FADD.FTZ R3, R40, R3 ;  /* 0x0000000328037221 */ /* 0x020fc80000010000 */
[----:B------:R-:W1:Y:S01]  /*c4c0*/  MUFU.EX2 R52, R52 ;  /* 0x0000003400347308 */ /* 0x000e620000000800 */
[----:B------:R-:W-:Y:S01]  /*c4d0*/  R2UR UR26, R20 ;  /* 0x00000000141a72ca */ /* 0x000fe200000e0000 */
[----:B--2---:R-:W-:-:S06]  /*c4e0*/  FADD.FTZ R14, R164, R21 ;  /* 0x00000015a40e7221 */ /* 0x004fcc0000010000 */
[----:B------:R-:W2:Y:S01]  /*c4f0*/  MUFU.EX2 R37, R37 ;  /* 0x0000002500257308 */ /* 0x000ea20000000800 */
[----:B------:R-:W-:Y:S01]  /*c500*/  FFMA.FTZ R170, R41, UR46, -R59 ;  /* 0x0000002e29aa7c23 */ /* 0x000fe2000801083b */
[----:B---3--:R-:W-:-:S06]  /*c510*/  FADD.FTZ R20, R44, R3 ;  /* 0x000000032c147221 */ /* 0x008fcc0000010000 */
[----:B------:R-:W3:Y:S01]  /*c520*/  MUFU.EX2 R167, R58 ;  /* 0x0000003a00a77308 */ /* 0x000ee20000000800 */
[----:B----4-:R-:W-:Y:S01]  /*c530*/  FADD.FTZ R3, R35, R14 ;  /* 0x0000000e23037221 */ /* 0x010fe20000010000 */
[----:B------:R-:W-:-:S06]  /*c540*/  FFMA.FTZ R41, R42, UR46, -R59 ;  /* 0x0000002e2a297c23 */ /* 0x000fcc000801083b */
[----:B------:R-:W4:Y:S01]  /*c550*/  MUFU.EX2 R168, R168 ;  /* 0x000000a800a87308 */ /* 0x000f220000000800 */
[----:B------:R-:W-:-:S07]  /*c560*/  FADD.FTZ R21, R165, R20 ;  /* 0x00000014a5157221 */ /* 0x000fce0000010000 */
[----:B------:R-:W5:Y:S01]  /*c570*/  MUFU.EX2 R60, R60 ;  /* 0x0000003c003c7308 */ /* 0x000f620000000800 */
[----:B0-----:R-:W-:Y:S01]  /*c580*/  FADD.FTZ R14, R166, R3 ;  /* 0x00000003a60e7221 */ /* 0x001fe20000010000 */
[----:B------:R-:W-:-:S06]  /*c590*/  FFMA.FTZ R172, R43, UR46, -R59 ;  /* 0x0000002e2bac7c23 */ /* 0x000fcc000801083b */
[----:B------:R-:W0:Y:S01]  /*c5a0*/  MUFU.EX2 R39, R39 ;  /* 0x0000002700277308 */ /* 0x000e220000000800 */
[----:B-1----:R-:W-:-:S07]  /*c5b0*/  FADD.FTZ R20, R52, R21 ;  /* 0x0000001534147221 */ /* 0x002fce0000010000 */
[----:B------:R-:W1:Y:S01]  /*c5c0*/  MUFU.EX2 R169, R48 ;  /* 0x0000003000a97308 */ /* 0x000e620000000800 */
[----:B--2---:R-:W-:Y:S01]  /*c5d0*/  FADD.FTZ R3, R37, R14 ;  /* 0x0000000e25037221 */ /* 0x004fe20000010000 */
[----:B------:R-:W-:-:S06]  /*c5e0*/  FFMA.FTZ R43, R45, UR46, -R59 ;  /* 0x0000002e2d2b7c23 */ /* 0x000fcc000801083b */
[----:B------:R-:W2:Y:S01]  /*c5f0*/  MUFU.EX2 R170, R170 ;  /* 0x000000aa00aa7308 */ /* 0x000ea20000000800 */
[----:B---3--:R-:W-:-:S07]  /*c600*/  FADD.FTZ R21, R167, R20 ;  /* 0x00000014a7157221 */ /* 0x008fce0000010000 */
[----:B------:R-:W3:Y:S01]  /*c610*/  MUFU.EX2 R61, R61 ;  /* 0x0000003d003d7308 */ /* 0x000ee20000000800 */
[----:B----4-:R-:W-:Y:S01]  /*c620*/  FADD.FTZ R14, R168, R3 ;  /* 0x00000003a80e7221 */ /* 0x010fe20000010000 */
[----:B------:R-:W-:-:S06]  /*c630*/  FFMA.FTZ R174, R46, UR46, -R59 ;  /* 0x0000002e2eae7c23 */ /* 0x000fcc000801083b */
[----:B------:R-:W4:Y:S01]  /*c640*/  MUFU.EX2 R41, R41 ;  /* 0x0000002900297308 */ /* 0x000f220000000800 */
[----:B-----5:R-:W-:-:S07]  /*c650*/  FADD.FTZ R20, R60, R21 ;  /* 0x000000153c147221 */ /* 0x020fce0000010000 */
[----:B------:R-:W5:Y:S01]  /*c660*/  MUFU.EX2 R38, R38 ;  /* 0x0000002600267308 */ /* 0x000f620000000800 */
[----:B0-----:R-:W-:Y:S01]  /*c670*/  FADD.FTZ R3, R39, R14 ;  /* 0x0000000e27037221 */ /* 0x001fe20000010000 */
[----:B------:R-:W-:-:S06]  /*c680*/  FFMA.FTZ R45, R47, UR46, -R59 ;  /* 0x0000002e2f2d7c23 */ /* 0x000fcc000801083b */
[----:B------:R-:W0:Y:S01]  /*c690*/  MUFU.EX2 R172, R172 ;  /* 0x000000ac00ac7308 */ /* 0x000e220000000800 */
[----:B-1----:R-:W-:-:S07]  /*c6a0*/  FADD.FTZ R20, R169, R20 ;  /* 0x00000014a9147221 */ /* 0x002fce0000010000 */
[----:B------:R-:W1:Y:S08]  /*c6b0*/  MUFU.EX2 R62, R62 ;  /* 0x0000003e003e7308 */ /* 0x000e700000000800 */
[----:B------:R-:W1:Y:S08]  /*c6c0*/  MUFU.EX2 R43, R43 ;  /* 0x0000002b002b7308 */ /* 0x000e700000000800 */
[----:B------:R2:W1:Y:S08]  /*c6d0*/  MUFU.EX2 R173, R0 ;  /* 0x0000000000ad7308 */ /* 0x0004700000000800 */
[----:B------:R-:W1:Y:S01]  /*c6e0*/  MUFU.EX2 R174, R174 ;  /* 0x000000ae00ae7308 */ /* 0x000e620000000800 */
[----:B--2---:R-:W-:Y:S01]  /*c6f0*/  FADD.FTZ R0, R170, R3 ;  /* 0x00000003aa007221 */ /* 0x004fe20000010000 */
[----:B---3--:R-:W-:-:S06]  /*c700*/  FADD.FTZ R3, R61, R20 ;  /* 0x000000143d037221 */ /* 0x008fcc0000010000 */
[----:B------:R-:W2:Y:S01]  /*c710*/  MUFU.EX2 R63, R63 ;  /* 0x0000003f003f7308 */ /* 0x000ea20000000800 */
[----:B----4-:R-:W-:Y:S01]  /*c720*/  FADD.FTZ R21, R41, R0 ;  /* 0x0000000029157221 */ /* 0x010fe20000010000 */
[----:B-----5:R-:W-:-:S06]  /*c730*/  FADD.FTZ R3, R38, R3 ;  /* 0x0000000326037221 */ /* 0x020fcc0000010000 */
[----:B------:R-:W3:Y:S01]  /*c740*/  MUFU.EX2 R45, R45 ;  /* 0x0000002d002d7308 */ /* 0x000ee20000000800 */
[----:B0-----:R-:W-:Y:S01]  /*c750*/  FADD.FTZ R0, R172, R21 ;  /* 0x00000015ac007221 */ /* 0x001fe20000010000 */
[----:B-1----:R-:W-:-:S06]  /*c760*/  FADD.FTZ R14, R62, R3 ;  /* 0x000000033e0e7221 */ /* 0x002fcc0000010000 */
[----:B------:R-:W0:Y:S01]  /*c770*/  MUFU.EX2 R64, R64 ;  /* 0x0000004000407308 */ /* 0x000e220000000800 */
[----:B------:R-:W-:Y:S01]  /*c780*/  FADD.FTZ R3, R43, R0 ;  /* 0x000000002b037221 */ /* 0x000fe20000010000 */
[----:B------:R-:W-:Y:S01]  /*c790*/  FADD.FTZ R14, R173, R14 ;  /* 0x0000000ead0e7221 */ /* 0x000fe20000010000 */
[----:B------:R-:W-:Y:S02]  /*c7a0*/  IMAD.MOV.U32 R33, RZ, RZ, 0x40000040 ;  /* 0x40000040ff217424 */ /* 0x000fe400078e00ff */
[----:B------:R-:W-:Y:S01]  /*c7b0*/  FADD.FTZ R0, R174, R3 ;  /* 0x00000003ae007221 */ /* 0x000fe20000010000 */
[----:B--2---:R-:W-:Y:S01]  /*c7c0*/  FADD.FTZ R21, R63, R14 ;  /* 0x0000000e3f157221 */ /* 0x004fe20000010000 */
[----:B------:R-:W-:Y:S02]  /*c7d0*/  F2FP.BF16.F32.PACK_AB R154, R27, R154 ;  /* 0x0000009a1b9a723e */ /* 0x000fe400000010ff */
[----:B------:R-:W-:Y:S02]  /*c7e0*/  F2FP.BF16.F32.PACK_AB R153, R28, R55 ;  /* 0x000000371c99723e */ /* 0x000fe400000010ff */
[----:B------:R-:W-:Y:S01]  /*c7f0*/  F2FP.BF16.F32.PACK_AB R155, R34, R155 ;  /* 0x0000009b229b723e */ /* 0x000fe200000010ff */
[----:B---3--:R-:W-:Y:S01]  /*c800*/  FADD.FTZ R3, R45, R0 ;  /* 0x000000002d037221 */ /* 0x008fe20000010000 */
[----:B------:R-:W-:-:S02]  /*c810*/  R2UR UR22, R32 ;  /* 0x00000000201672ca */ /* 0x000fc400000e0000 */
[----:B------:R-:W-:Y:S02]  /*c820*/  R2UR UR23, R33 ;  /* 0x00000000211772ca */ /* 0x000fe400000e0000 */
[----:B------:R-:W-:Y:S01]  /*c830*/  F2FP.BF16.F32.PACK_AB R156, R31, R156 ;  /* 0x0000009c1f9c723e */ /* 0x000fe200000010ff */
[----:B0-----:R-:W-:Y:S01]  /*c840*/  FADD.FTZ R0, R64, R21 ;  /* 0x0000001540007221 */ /* 0x001fe20000010000 */
        /* <DEDUP_REMOVED lines=42> */
[----:B------:R-:W-:Y:S05]  /*caf0*/  @!P0 BRA `(.L_x_15243) ;  /* 0x0000000000048947 */ /* 0x000fea0003800000 */
[----:B------:R-:W-:Y:S01]  /*cb00*/  BPT.TRAP 0x1 ;  /* 0x000000040000795c */ /* 0x000fe20000300000 */
.L_x_15243:
[----:B------:R-:W0:Y:S01]  /*cb10*/  @P5 LDC R20, c[0x0][0x44c] ;  /* 0x00011300ff145b82 */ /* 0x000e220000000800 */
[----:B------:R-:W-:Y:S01]  /*cb20*/  IMAD.MOV.U32 R14, RZ, RZ, R180 ;  /* 0x000000ffff0e7224 */ /* 0x000fe200078e00b4 */
[----:B------:R-:W-:Y:S01]  /*cb30*/  ULDC UR42, c[0x0][0xad0] ;  /* 0x0002b400002a7ab9 */ /* 0x000fe20000000800 */
[----:B------:R-:W-:Y:S01]  /*cb40*/  VIADD R13, R13, 0x32460 ;  /* 0x000324600d0d7836 */ /* 0x000fe20000000000 */
[----:B------:R-:W-:Y:S01]  /*cb50*/  ULDC UR43, c[0x0][0xad0] ;  /* 0x0002b400002b7ab9 */ /* 0x000fe20000000800 */
[----:B------:R-:W-:Y:S01]  /*cb60*/  ULDC UR44, c[0x0][0xa80] ;  /* 0x0002a000002c7ab9 */ /* 0x000fe20000000800 */
[----:B------:R-:W-:Y:S02]  /*cb70*/  ULDC UR45, c[0x0][0xa80] ;  /* 0x0002a000002d7ab9 */ /* 0x000fe40000000800 */
[----:B------:R-:W1:Y:S01]  /*cb80*/  @P5 LDC R21, c[0x0][0x450] ;  /* 0x00011400ff155b82 */ /* 0x000e620000000800 */
[----:B0-----:R-:W-:-:S05]  /*cb90*/  @P5 IMAD.HI.U32 R20, R180, R20, RZ ;  /* 0x00000014b4145227 */ /* 0x001fca00078e00ff */
[----:B-1----:R-:W-:Y:S02]  /*cba0*/  @P5 SHF.R.U32.HI R14, RZ, R21, R20 ;  /* 0x00000015ff0e5219 */ /* 0x002fe40000011614 */
[----:B------:R-:W-:Y:S02]  /*cbb0*/  MOV R20, UR37 ;  /* 0x0000002500147c02 */ /* 0x000fe40008000f00 */
[----:B------:R-:W-:Y:S02]  /*cbc0*/  IADD3 R14, R14, R178, -R179 ;  /* 0x000000b20e0e7210 */ /* 0x000fe40007ffe8b3 */
[----:B------:R-:W-:-:S03]  /*cbd0*/  PRMT R13, R20, 0x654, R13 ;  /* 0x00000654140d7816 */ /* 0x000fc6000000000d */
[----:B------:R-:W-:Y:S01]  /*cbe0*/  IMAD.HI R14, R14, 0x2aaaaaab, RZ ;  /* 0x2aaaaaab0e0e7827 */ /* 0x000fe200078e02ff */
[----:B------:R0:W-:Y:S04]  /*cbf0*/  SYNCS.ARRIVE.TRANS64.RED.A1T0 RZ, [R13+URZ], RZ ;  /* 0x000000ff0dff79a7 */ /* 0x0001e8000810043f */
[----:B0-----:R-:W-:-:S04]  /*cc00*/  SHF.R.U32.HI R13, RZ, 0x1f, R14 ;  /* 0x0000001fff0d7819 */ /* 0x001fc8000001160e */
[----:B------:R-:W-:Y:S01]  /*cc10*/  LEA.HI.SX32 R14, R14, R13, 0x1c ;  /* 0x0000000d0e0e7211 */ /* 0x000fe200078fe2ff */
[----:B------:R-:W-:-:S03]  /*cc20*/  VIADD R13, R177, 0xfffffffe ;  /* 0xfffffffeb10d7836 */ /* 0x000fc60000000000 */
[----:B------:R-:W-:-:S04]  /*cc30*/  VIMNMX R21, RZ, R14, !PT ;  /* 0x0000000eff157248 */ /* 0x000fc80007fe0100 */
[----:B------:R-:W-:Y:S01]  /*cc40*/  ISETP.GE.AND P1, PT, R13, R21, PT ;  /* 0x000000150d00720c */ /* 0x000fe20003f26270 */
[----:B------:R0:W-:-:S12]  /*cc50*/  STL [R1+0xb0], R21 ;  /* 0x0000b01501007387 */ /* 0x0001d80000100800 */
[----:B0-----:R-:W-:Y:S05]  /*cc60*/  @!P1 BRA `(.L_x_15244) ;  /* 0x0000003800289947 */ /* 0x001fea0003800000 */
[----:B------:R-:W-:Y:S02]  /*cc70*/  IMAD.MOV.U32 R20, RZ, RZ, R176 ;  /* 0x000000ffff147224 */ /* 0x000fe400078e00b0 */
[----:B------:R-:W-:-:S07]  /*cc80*/  IMAD.MOV.U32 R21, RZ, RZ, R15 ;  /* 0x000000ffff157224 */ /* 0x000fce00078e000f */
.L_x_15255:
[----:B------:R-:W-:Y:S01]  /*cc90*/  VIADD R18, R18, 0x1 ;  /* 0x0000000112127836 */ /* 0x000fe20000000000 */
[----:B------:R-:W-:Y:S05]  /*cca0*/  YIELD ;  /* 0x0000000000007946 */ /* 0x000fea0003800000 */
[----:B------:R-:W-:-:S04]  /*ccb0*/  ISETP.NE.AND P1, PT, R18, 0x2, PT ;  /* 0x000000021200780c */ /* 0x000fc80003f25270 */
[----:B------:R-:W-:Y:S02]  /*ccc0*/  SEL R15, RZ, 0x1, P1 ;  /* 0x00000001ff0f7807 */ /* 0x000fe40000800000 */
[----:B------:R-:W-:Y:S02]  /*ccd0*/  SEL R18, R18, RZ, P1 ;  /* 0x000000ff12127207 */ /* 0x000fe40000800000 */
[----:B------:R-:W-:Y:S01]  /*cce0*/  LOP3.LUT R202, R202, R15, RZ, 0x3c, !PT ;  /* 0x0000000fcaca7212 */ /* 0x000fe200078e3cff */
[----:B-----5:R-:W-:Y:S06]  /*ccf0*/  @!P0 BRA `(.L_x_15245) ;  /* 0x0000000000048947 */ /* 0x020fec0003800000 */
[----:B------:R-:W-:Y:S01]  /*cd00*/  BPT.TRAP 0x1 ;  /* 0x000000040000795c */ /* 0x000fe20000300000 */
.L_x_15245:
[----:B------:R-:W-:Y:S01]  /*cd10*/  IMAD R14, R18, 0x8, R22 ;  /* 0x00000008120e7824 */ /* 0x000fe200078e0216 */
[----:B------:R-:W-:-:S04]  /*cd20*/  SHF.L.U32 R12, R202, 0x1f, RZ ;  /* 0x0000001fca0c7819 */ /* 0x000fc800000006ff */
[----:B------:R0:W1:Y:S01]  /*cd30*/  SYNCS.PHASECHK.TRANS64.TRYWAIT P1, [R14+URZ+0x32430], R12 ;  /* 0x0324300c0e0075a7 */ /* 0x000062000802017f */
[----:B------:R-:W-:Y:S05]  /*cd40*/  @!P0 BRA `(.L_x_15246) ;  /* 0x0000000000048947 */ /* 0x000fea0003800000 */
[----:B------:R-:W-:Y:S01]  /*cd50*/  BPT.TRAP 0x1 ;  /* 0x000000040000795c */ /* 0x000fe20000300000 */
.L_x_15246:
[----:B------:R-:W2:Y:S01]  /*cd60*/  LDL R15, [R1+0x94] ;  /* 0x00009400010f7983 */ /* 0x000ea20000100800 */
[----:B------:R-:W-:Y:S02]  /*cd70*/  IMAD.MOV.U32 R157, RZ, RZ, 0x40000040 ;  /* 0x40000040ff9d7424 */ /* 0x000fe400078e00ff */
[----:B--2---:R-:W-:Y:S01]  /*cd80*/  IMAD R156, R18, 0x300, R15 ;  /* 0x00000300129c7824 */ /* 0x004fe200078e020f */
[----:B-1----:R-:W-:Y:S06]  /*cd90*/  @P1 BRA `(.L_x_15247) ;  /* 0x0000000000081947 */ /* 0x002fec0003800000 */
[----:B------:R-:W1:Y:S02]  /*cda0*/  SYNCS.PHASECHK.TRANS64.TRYWAIT P1, [R14+URZ+0x32430], R12 ;  /* 0x0324300c0e0075a7 */ /* 0x000e64000802017f */
[----:B-1----:R-:W-:Y:S05]  /*cdb0*/  @!P1 BRA `(.L_x_15248) ;  /* 0x0000012c00e49947 */ /* 0x002fea0003800000 */
.L_x_15247:
[----:B------:R2:W-:Y:S04]  /*cdc0*/  STL.64 [R1+0xe0], R2 ;  /* 0x0000e00201007387 */ /* 0x0005e80000100a00 */
[----:B------:R-:W3:Y:S01]  /*cdd0*/  LDL.64 R210, [R1+0x80] ;  /* 0x0000800001d27983 */ /* 0x000ee20000100a00 */
[----:B------:R-:W-:Y:S05]  /*cde0*/  WARPSYNC.ALL ;  /* 0x0000000000007948 */ /* 0x000fea0003800000 */
[----:B------:R-:W4:Y:S04]  /*cdf0*/  LDL.64 R208, [R1+0x78] ;  /* 0x0000780001d07983 */ /* 0x000f280000100a00 */
[----:B--2---:R-:W2:Y:S01]  /*ce00*/  LDL.64 R2, [R1+0x88] ;  /* 0x0000880001027983 */ /* 0x004ea20000100a00 */
[C---:B------:R-:W-:Y:S01]  /*ce10*/  R2UR UR6, R156.reuse ;  /* 0x000000009c0672ca */ /* 0x040fe200000e0000 */
[C---:B------:R-:W-:Y:S01]  /*ce20*/  VIADD R154, R156.reuse, 0x2 ;  /* 0x000000029c9a7836 */ /* 0x040fe20000000000 */
[----:B------:R-:W-:Y:S01]  /*ce30*/  R2UR UR7, R157 ;  /* 0x000000009d0772ca */ /* 0x000fe200000e0000 */
[----:B------:R-:W-:Y:S01]  /*ce40*/  VIADD R152, R156, 0x4 ;  /* 0x000000049c987836 */ /* 0x000fe20000000000 */
[----:B------:R-:W-:Y:S01]  /*ce50*/  R2UR UR4, R212 ;  /* 0x00000000d40472ca */ /* 0x000fe200000e0000 */
[----:B------:R-:W-:Y:S01]  /*ce60*/  VIADD R156, R156, 0x6 ;  /* 0x000000069c9c7836 */ /* 0x000fe20000000000 */
[----:B------:R-:W-:Y:S01]  /*ce70*/  R2UR UR5, R213 ;  /* 0x00000000d50572ca */ /* 0x000fe200000e0000 */
[----:B------:R-:W-:-:S02]  /*ce80*/  IMAD.MOV.U32 R155, RZ, RZ, 0x40000040 ;  /* 0x40000040ff9b7424 */ /* 0x000fc400078e00ff */
[----:B------:R-:W-:Y:S02]  /*ce90*/  IMAD.MOV.U32 R153, RZ, RZ, 0x40000040 ;  /* 0x40000040ff997424 */ /* 0x000fe400078e00ff */
[----:B------:R-:W-:Y:S01]  /*cea0*/  IMAD.MOV.U32 R157, RZ, RZ, 0x40000040 ;  /* 0x40000040ff9d7424 */ /* 0x000fe200078e00ff */
[----:B------:R-:W-:Y:S02]  /*ceb0*/  R2UR UR10, R154 ;  /* 0x000000009a0a72ca */ /* 0x000fe400000e0000 */
[----:B------:R-:W-:Y:S02]  /*cec0*/  R2UR UR11, R155 ;  /* 0x000000009b0b72ca */ /* 0x000fe400000e0000 */
[----:B------:R-:W-:Y:S02]  /*ced0*/  R2UR UR14, R152 ;  /* 0x00000000980e72ca */ /* 0x000fe400000e0000 */
[----:B------:R-:W-:Y:S02]  /*cee0*/  R2UR UR15, R153 ;  /* 0x00000000990f72ca */ /* 0x000fe400000e0000 */
[----:B------:R-:W-:-:S02]  /*cef0*/  R2UR UR18, R156 ;  /* 0x000000009c1272ca */ /* 0x000fc400000e0000 */
[----:B------:R-:W-:Y:S02]  /*cf00*/  R2UR UR19, R157 ;  /* 0x000000009d1372ca */ /* 0x000fe400000e0000 */
[----:B------:R-:W-:-:S06]  /*cf10*/  WARPGROUP.ARRIVE ;  /* 0x00000000000079c5 */ /* 0x000fcc0000000000 */
[----:B------:R-:W-:Y:S03]  /*cf20*/  HGMMA.64x96x16.F32.BF16 R152, gdesc[UR4], RZ, !UPT, gsb0 ;  /* 0x01600000049879f0 */ /* 0x000fe6000c0018ff */
[----:B------:R-:W-:Y:S02]  /*cf30*/  WARPGROUP.DEPBAR.LE gsb0, 0x0 ;  /* 0x00008000000079c5 */ /* 0x000fe40000010000 */
[----:B------:R-:W-:Y:S01]  /*cf40*/  WARPGROUP.ARRIVE ;  /* 0x00000000000079c5 */ /* 0x000fe20000000000 */
[----:B--2---:R-:W-:Y:S02]  /*cf50*/  R2UR UR8, R2 ;  /* 0x00000000020872ca */ /* 0x004fe400000e0000 */
[----:B------:R-:W-:Y:S02]  /*cf60*/  R2UR UR9, R3 ;  /* 0x00000000030972ca */ /* 0x000fe400000e0000 */
[----:B------:R2:W5:Y:S11]  /*cf70*/  LDL.LU.64 R2, [R1+0xe0] ;  /* 0x0000e00001027983 */ /* 0x0005760000300a00 */
[----:B------:R-:W-:Y:S01]  /*cf80*/  HGMMA.64x96x16.F32.BF16 R152, gdesc[UR8], R152, gsb0 ;  /* 0x01600000089879f0 */ /* 0x000fe20008001898 */
[----:B---3--:R-:W-:-:S02]  /*cf90*/  R2UR UR12, R210 ;  /* 0x00000000d20c72ca */ /* 0x008fc400000e0000 */
[----:B------:R-:W-:Y:S02]  /*cfa0*/  R2UR UR13, R211 ;  /* 0x00000000d30d72ca */ /* 0x000fe400000e0000 */
[----:B----4-:R-:W-:Y:S02]  /*cfb0*/  R2UR UR16, R208 ;  /* 0x00000000d01072ca */ /* 0x010fe400000e0000 */
        /* <DEDUP_REMOVED lines=10> */
.L_x_15249:
[----:B------:R2:W3:Y:S01]  /*d060*/  SYNCS.PHASECHK.TRANS64.TRYWAIT P1, [R14+URZ+0x32450], R12 ;  /* 0x0324500c0e0075a7 */ /* 0x0004e2000802017f */
[----:B------:R-:W-:Y:S05]  /*d070*/  @!P0 BRA `(.L_x_15250) ;  /* 0x0000000000048947 */ /* 0x000fea0003800000 */
[----:B------:R-:W-:Y:S01]  /*d080*/  BPT.TRAP 0x1 ;  /* 0x000000040000795c */ /* 0x000fe20000300000 */
.L_x_15250:
[----:B---3--:R-:W-:Y:S05]  /*d090*/  @P1 BRA `(.L_x_15251) ;  /* 0x0000000000081947 */ /* 0x008fea0003800000 */
[----:B------:R-:W3:Y:S02]  /*d0a0*/  SYNCS.PHASECHK.TRANS64.TRYWAIT P1, [R14+URZ+0x32450], R12 ;  /* 0x0324500c0e0075a7 */ /* 0x000ee4000802017f */
[----:B---3--:R-:W-:Y:S05]  /*d0b0*/  @!P1 BRA `(.L_x_15252) ;  /* 0x0000012c00389947 */ /* 0x008fea0003800000 */
.L_x_15251:
[----:B------:R4:W-:Y:S04]  /*d0c0*/  STL.64 [R1+0xf8], R20 ;  /* 0x0000f81401007387 */ /* 0x0009e80000100a00 */
[----:B----4-:R-:W4:Y:S04]  /*d0d0*/  LDL.64 R20, [R1+0x70] ;  /* 0x0000700001147983 */ /* 0x010f280000100a00 */
[----:B------:R0:W-:Y:S04]  /*d0e0*/  STL.64 [R1+0xf0], R16 ;  /* 0x0000f01001007387 */ /* 0x0001e80000100a00 */
[----:B0-----:R-:W4:Y:S01]  /*d0f0*/  LDL.64 R16, [R1+0x68] ;  /* 0x0000680001107983 */ /* 0x001f220000100a00 */
[----:B------:R-:W-:-:S02]  /*d100*/  IMAD.MOV.U32 R208, RZ, RZ, 0xc00 ;  /* 0x00000c00ffd07424 */ /* 0x000fc400078e00ff */
[----:B------:R-:W-:Y:S01]  /*d110*/  IMAD.MOV.U32 R209, RZ, RZ, 0x40000040 ;  /* 0x40000040ffd17424 */ /* 0x000fe200078e00ff */
[----:B------:R1:W-:Y:S01]  /*d120*/  STL [R1+0xe8], R14 ;  /* 0x0000e80e01007387 */ /* 0x0003e20000100800 */
[----:B------:R-:W-:-:S03]  /*d130*/  IMAD R208, R18, R208, UR38 ;  /* 0x0000002612d07e24 */ /* 0x000fc6000f8e02d0 */
[----:B-----5:R0:W-:Y:S01]  /*d140*/  STL.64 [R1+0xe0], R2 ;  /* 0x0000e00201007387 */ /* 0x0201e20000100a00 */
[----:B------:R-:W-:Y:S05]  /*d150*/  WARPSYNC.ALL ;  /* 0x0000000000007948 */ /* 0x000fea0003800000 */
[C---:B------:R-:W-:Y:S01]  /*d160*/  R2UR UR6, R208.reuse ;  /* 0x00000000d00672ca */ /* 0x040fe200000e0000 */
[----:B------:R-:W-:Y:S01]  /*d170*/  VIADD R210, R208, 0x2 ;  /* 0x00000002d0d27836 */ /* 0x000fe20000000000 */
[----:B------:R-:W-:Y:S01]  /*d180*/  R2UR UR7, R209 ;  /* 0x00000000d10772ca */ /* 0x000fe200000e0000 */
[----:B------:R-:W-:Y:S01]  /*d190*/  IMAD.MOV.U32 R211, RZ, RZ, 0x40000040 ;  /* 0x40000040ffd37424 */ /* 0x000fe200078e00ff */
[----:B-123--:R-:W2:Y:S01]  /*d1a0*/  LDL.64 R14, [R1+0x10] ;  /* 0x00001000010e7983 */ /* 0x00eea20000100a00 */
[----:B------:R-:W-:-:S03]  /*d1b0*/  R2UR UR4, R4 ;  /* 0x00000000040472ca */ /* 0x000fc600000e0000 */
[----:B0-----:R-:W3:Y:S01]  /*d1c0*/  LDL.64 R2, [R1+0x60] ;  /* 0x0000600001027983 */ /* 0x001ee20000100a00 */
[----:B------:R-:W-:Y:S01]  /*d1d0*/  R2UR UR5, R5 ;  /* 0x00000000050572ca */ /* 0x000fe200000e0000 */
[----:B------:R-:W-:-:S12]  /*d1e0*/  WARPGROUP.ARRIVE ;  /* 0x00000000000079c5 */ /* 0x000fd80000000000 */
[----:B------:R-:W-:Y:S01]  /*d1f0*/  HGMMA.64x96x16.F32.BF16 R152, gdesc[UR4], R152, gsb0 ;  /* 0x01600000049879f0 */ /* 0x000fe20008001898 */
[----:B------:R-:W-:Y:S02]  /*d200*/  R2UR UR6, R210 ;  /* 0x00000000d20672ca */ /* 0x000fe400000e0000 */
[----:B------:R-:W-:Y:S01]  /*d210*/  R2UR UR7, R211 ;  /* 0x00000000d30772ca */ /* 0x000fe200000e0000 */
[----:B------:R-:W-:Y:S01]  /*d220*/  VIADD R210, R208, 0x4 ;  /* 0x00000004d0d27836 */ /* 0x000fe20000000000 */
[----:B------:R-:W-:Y:S01]  /*d230*/  MOV R211, 0x40000040 ;  /* 0x4000004000d37802 */ /* 0x000fe20000000f00 */
[----:B------:R-:W-:Y:S02]  /*d240*/  WARPGROUP.DEPBAR.LE gsb0, 0x0 ;  /* 0x00008000000079c5 */ /* 0x000fe40000010000 */
[----:B------:R-:W-:Y:S01]  /*d250*/  WARPGROUP.ARRIVE ;  /* 0x00000000000079c5 */ /* 0x000fe20000000000 */
[----:B----4-:R-:W-:Y:S02]  /*d260*/  R2UR UR4, R20 ;  /* 0x00000000140472ca */ /* 0x010fe400000e0000 */
[----:B------:R-:W-:-:S02]  /*d270*/  R2UR UR5, R21 ;  /* 0x00000000150572ca */ /* 0x000fc400000e0000 */
[----:B------:R-:W4:Y:S11]  /*d280*/  LDL.64 R20, [R1+0x58] ;  /* 0x0000580001147983 */ /* 0x000f360000100a00 */
[----:B------:R-:W-:Y:S01]  /*d290*/  HGMMA.64x96x16.F32.BF16 R152, gdesc[UR4], R152, gsb0 ;  /* 0x01600000049879f0 */ /* 0x000fe20008001898 */
[----:B------:R-:W-:-:S02]  /*d2a0*/  R2UR UR4, R16 ;  /* 0x00000000100472ca */ /* 0x000fc400000e0000 */
[----:B------:R-:W-:Y:S02]  /*d2b0*/  R2UR UR5, R17 ;  /* 0x00000000110572ca */ /* 0x000fe400000e0000 */
[----:B------:R-:W2:Y:S01]  /*d2c0*/  LDL.64 R16, [R1+0x50] ;  /* 0x0000500001107983 */ /* 0x000ea20000100a00 */
[----:B------:R-:W-:Y:S02]  /*d2d0*/  R2UR UR6, R210 ;  /* 0x00000000d20672ca */ /* 0x000fe400000e0000 */
[----:B------:R-:W-:Y:S01]  /*d2e0*/  R2UR UR7, R211 ;  /* 0x00000000d30772ca */ /* 0x000fe200000e0000 */
[----:B------:R-:W-:Y:S02]  /*d2f0*/  VIADD R210, R208, 0x6 ;  /* 0x00000006d0d27836 */ /* 0x000fe40000000000 */
[----:B------:R-:W-:Y:S01]  /*d300*/  IMAD.MOV.U32 R211, RZ, RZ, 0x40000040 ;  /* 0x40000040ffd37424 */ /* 0x000fe200078e00ff */
[----:B------:R-:W-:Y:S02]  /*d310*/  WARPGROUP.DEPBAR.LE gsb0, 0x0 ;  /* 0x00008000000079c5 */ /* 0x000fe40000010000 */
[----:B------:R-:W-:-:S07]  /*d320*/  WARPGROUP.ARRIVE ;  /* 0x00000000000079c5 */ /* 0x000fce0000000000 */
[----:B------:R-:W-:Y:S01]  /*d330*/  HGMMA.64x96x16.F32.BF16 R152, gdesc[UR4], R152, gsb0 ;  /* 0x01600000049879f0 */ /* 0x000fe20008001898 */
[----:B------:R-:W-:Y:S02]  /*d340*/  R2UR UR6, R210 ;  /* 0x00000000d20672ca */ /* 0x000fe400000e0000 */
[----:B------:R-:W-:Y:S02]  /*d350*/  R2UR UR7, R211 ;  /* 0x00000000d30772ca */ /* 0x000fe400000e0000 */
[----:B---3--:R-:W-:Y:S02]  /*d360*/  R2UR UR4, R2 ;  /* 0x00000000020472ca */ /* 0x008fe400000e0000 */
[----:B------:R-:W-:Y:S01]  /*d370*/  R2UR UR5, R3 ;  /* 0x00000000030572ca */ /* 0x000fe200000e0000 */
[----:B------:R-:W-:Y:S01]  /*d380*/  VIADD R210, R208, 0x300 ;  /* 0x00000300d0d27836 */ /* 0x000fe20000000000 */
[----:B------:R-:W3:Y:S01]  /*d390*/  LDL.64 R2, [R1+0x8] ;  /* 0x0000080001027983 */ /* 0x000ee20000100a00 */
        /* <DEDUP_REMOVED lines=8> */
[----:B------:R-:W-:Y:S02]  /*d420*/  WARPGROUP.DEPBAR.LE gsb0, 0x0 ;  /* 0x00008000000079c5 */ /* 0x000fe40000010000 */
[----:B------:R-:W-:Y:S01]  /*d430*/  WARPGROUP.ARRIVE ;  /* 0x00000000000079c5 */ /* 0x000fe20000000000 */
[----:B------:R-:W-:Y:S01]  /*d440*/  VIADD R210, R208, 0x302 ;  /* 0x00000302d0d27836 */ /* 0x000fe20000000000 */
[----:B------:R0:W5:Y:S08]  /*d450*/  LDL.LU.64 R20, [R1+0xf8] ;  /* 0x0000f80001147983 */ /* 0x0001700000300a00 */
[----:B------:R-:W-:Y:S01]  /*d460*/  HGMMA.64x96x16.F32.BF16 R152, gdesc[UR4], R152, gsb0 ;  /* 0x01600000049879f0 */ /* 0x000fe20008001898 */
[----:B------:R-:W-:Y:S01]  /*d470*/  IMAD.MOV.U32 R211, RZ, RZ, 0x40000040 ;  /* 0x40000040ffd37424 */ /* 0x000fe200078e00ff */
[----:B------:R-:W-:-:S02]  /*d480*/  R2UR UR6, R210 ;  /* 0x00000000d20672ca */ /* 0x000fc400000e0000 */
[----:B--2---:R-:W-:Y:S02]  /*d490*/  R2UR UR4, R16 ;  /* 0x00000000100472ca */ /* 0x004fe400000e0000 */
[----:B------:R-:W-:Y:S02]  /*d4a0*/  R2UR UR7, R211 ;  /* 0x00000000d30772ca */ /* 0x000fe400000e0000 */
[----:B------:R-:W-:Y:S01]  /*d4b0*/  R2UR UR5, R17 ;  /* 0x00000000110572ca */ /* 0x000fe200000e0000 */
[----:B------:R-:W-:Y:S01]  /*d4c0*/  VIADD R210, R208, 0x304 ;  /* 0x00000304d0d27836 */ /* 0x000fe20000000000 */
[----:B------:R0:W5:Y:S01]  /*d4d0*/  LDL.LU.64 R16, [R1+0xf0] ;  /* 0x0000f00001107983 */ /* 0x0001620000300a00 */
        /* <DEDUP_REMOVED lines=47> */
[----:B------:R-:W-:Y:S01]  /*d7d0*/  MOV R211, 0x40000040 ;  /* 0x4000004000d37802 */ /* 0x000fe20000000f00 */
[----:B------:R-:W-:-:S02]  /*d7e0*/  WARPGROUP.DEPBAR.LE gsb0, 0x0 ;  /* 0x00008000000079c5 */ /* 0x000fc40000010000 */
[----:B------:R-:W-:-:S08]  /*d7f0*/  WARPGROUP.ARRIVE ;  /* 0x00000000000079c5 */ /* 0x000fd00000000000 */
        /* <DEDUP_REMOVED lines=42> */
[----:B------:R-:W-:Y:S02]  /*daa0*/  WARPGROUP.DEPBAR.LE gsb0, 0x0 ;  /* 0x00008000000079c5 */ /* 0x000fe40000010000 */
[----:B------:R-:W-:-:S09]  /*dab0*/  WARPGROUP.ARRIVE ;  /* 0x00000000000079c5 */ /* 0x000fd20000000000 */
[----:B------:R-:W-:Y:S01]  /*dac0*/  HGMMA.64x96x16.F32.BF16 R152, gdesc[UR4], R152, gsb0 ;  /* 0x01600000049879f0 */ /* 0x000fe20008001898 */
[----:B-1----:R-:W-:-:S04]  /*dad0*/  SHF.R.U32.HI R12, RZ, 0x7, R12 ;  /* 0x00000007ff0c7819 */ /* 0x002fc8000001160c */
[----:B------:R-:W-:Y:S01]  /*dae0*/  IADD3 R12, -R12, 0xb, RZ ;  /* 0x0000000b0c0c7810 */ /* 0x000fe20007ffe1ff */
[----:B------:R-:W-:-:S04]  /*daf0*/  WARPGROUP.DEPBAR.LE gsb0, 0x0 ;  /* 0x00008000000079c5 */ /* 0x000fc80000010000 */
[----:B------:R0:W-:Y:S06]  /*db00*/  BAR.ARV R12, 0x100 ;  /* 0x0004000c0000751d */ /* 0x0001ec0000002000 */
[----:B------:R-:W-:Y:S05]  /*db10*/  @!P0 BRA `(.L_x_15253) ;  /* 0x0000000000048947 */ /* 0x000fea0003800000 */
[----:B------:R-:W-:Y:S01]  /*db20*/  BPT.TRAP 0x1 ;  /* 0x000000040000795c */ /* 0x000fe20000300000 */
.L_x_15253:
[----:B------:R-:W2:Y:S01]  /*db30*/  LDL R210, [R1+0x98] ;  /* 0x0000980001d27983 */ /* 0x000ea20000100800 */
[----:B------:R-:W1:Y:S03]  /*db40*/  LDC R15, c[0x0][0x448] ;  /* 0x00011200ff0f7b82 */ /* 0x000e660000000800 */
[----:B------:R-:W2:Y:S01]  /*db50*/  LDL R209, [R1+0xb8] ;  /* 0x0000b80001d17983 */ /* 0x000ea20000100800 */
[----:B------:R-:W-:Y:S01]  /*db60*/  FMUL.FTZ R155, R155, UR43 ;  /* 0x0000002b9b9b7c20 */ /* 0x000fe20008410000 */
[----:B------:R-:W-:Y:S01]  /*db70*/  FMUL.FTZ R154, R154, UR43 ;  /* 0x0000002b9a9a7c20 */ /* 0x000fe20008410000 */
[----:B------:R-:W-:Y:S01]  /*db80*/  FMUL.FTZ R159, R159, UR43 ;  /* 0x0000002b9f9f7c20 */ /* 0x000fe20008410000 */
[----:B------:R3:W-:Y:S01]  /*db90*/  STL [R1+0xe0], R4 ;  /* 0x0000e00401007387 */ /* 0x0007e20000100800 */
[----:B------:R-:W-:Y:S01]  /*dba0*/  FMUL.FTZ R162, R162, UR43 ;  /* 0x0000002ba2a27c20 */ /* 0x000fe20008410000 */
[----:B------:R-:W-:Y:S01]  /*dbb0*/  FMUL.FTZ R175, R175, UR43 ;  /* 0x0000002bafaf7c20 */ /* 0x000fe20008410000 */
[----:B------:R-:W-:Y:S01]  /*dbc0*/  FMUL.FTZ R167, R167, UR43 ;  /* 0x0000002ba7a77c20 */ /* 0x000fe20008410000 */
[----:B-----5:R4:W-:Y:S01]  /*dbd0*/  STL [R1+0xd8], R2 ;  /* 0x0000d80201007387 */ /* 0x0209e20000100800 */
[----:B------:R-:W-:Y:S01]  /*dbe0*/  FMUL.FTZ R229, R152, UR43 ;  /* 0x0000002b98e57c20 */ /* 0x000fe20008410000 */
[----:B------:R-:W-:Y:S01]  /*dbf0*/  FMUL.FTZ R174, R174, UR43 ;  /* 0x0000002baeae7c20 */ /* 0x000fe20008410000 */
[----:B------:R-:W-:Y:S01]  /*dc00*/  FMUL.FTZ R152, R160, UR43 ;  /* 0x0000002ba0987c20 */ /* 0x000fe20008410000 */
[----:B------:R-:W-:Y:S01]  /*dc10*/  FMUL.FTZ R158, R158, UR43 ;  /* 0x0000002b9e9e7c20 */ /* 0x000fe20008410000 */
[----:B------:R-:W-:Y:S01]  /*dc20*/  FMUL.FTZ R166, R166, UR43 ;  /* 0x0000002ba6a67c20 */ /* 0x000fe20008410000 */
[----:B---3--:R3:W-:Y:S01]  /*dc30*/  MUFU.TANH R4, R162 ;  /* 0x000000a200047308 */ /* 0x0087e20000002400 */
[----:B------:R-:W-:Y:S01]  /*dc40*/  FMUL.FTZ R178, R178, UR43 ;  /* 0x0000002bb2b27c20 */ /* 0x000fe20008410000 */
[----:B------:R-:W-:Y:S01]  /*dc50*/  FMUL.FTZ R163, R163, UR43 ;  /* 0x0000002ba3a37c20 */ /* 0x000fe20008410000 */
[----:B------:R-:W-:Y:S01]  /*dc60*/  FMUL.FTZ R171, R171, UR43 ;  /* 0x0000002babab7c20 */ /* 0x000fe20008410000 */
[----:B------:R-:W-:Y:S01]  /*dc70*/  FMUL.FTZ R182, R182, UR43 ;  /* 0x0000002bb6b67c20 */ /* 0x000fe20008410000 */
[----:B------:R-:W-:Y:S01]  /*dc80*/  FMUL.FTZ R170, R170, UR43 ;  /* 0x0000002baaaa7c20 */ /* 0x000fe20008410000 */
[----:B------:R-:W-:Y:S01]  /*dc90*/  FMUL.FTZ R165, R165, UR43 ;  /* 0x0000002ba5a57c20 */ /* 0x000fe20008410000 */
[----:B-1----:R-:W-:Y:S01]  /*dca0*/  ISETP.NE.AND P1, PT, R15, 0x1, PT ;  /* 0x000000010f00780c */ /* 0x002fe20003f25270 */
[----:B----4-:R1:W4:Y:S01]  /*dcb0*/  MUFU.TANH R2, R154 ;  /* 0x0000009a00027308 */ /* 0x0103220000002400 */
[----:B---3--:R-:W-:Y:S01]  /*dcc0*/  FMUL.FTZ R162, R164, UR43 ;  /* 0x0000002ba4a27c20 */ /* 0x008fe20008410000 */
[----:B------:R-:W-:-:S06]  /*dcd0*/  FMUL.FTZ R179, R179, UR43 ;  /* 0x0000002bb3b37c20 */ /* 0x000fcc0008410000 */
[----:B------:R-:W-:Y:S01]  /*dce0*/  MUFU.TANH R160, R175 ;  /* 0x000000af00a07308 */ /* 0x000fe20000002400 */
[----:B-1----:R-:W-:-:S03]  /*dcf0*/  FMUL.FTZ R154, R157, UR43 ;  /* 0x0000002b9d9a7c20 */ /* 0x002fc60008410000 */
[----:B------:R-:W1:Y:S04]  /*dd00*/  @P1 LDC R208, c[0x0][0x44c] ;  /* 0x00011300ffd01b82 */ /* 0x000e680000000800 */
[----:B------:R-:W-:Y:S01]  /*dd10*/  MUFU.TANH R211, R163 ;  /* 0x000000a300d37308 */ /* 0x000fe20000002400 */
[----:B----4-:R-:W-:-:S03]  /*dd20*/  IMAD.MOV.U32 R157, RZ, RZ, R2 ;  /* 0x000000ffff9d7224 */ /* 0x010fc600078e0002 */
[----:B------:R-:W3:Y:S04]  /*dd30*/  @P1 LDC R15, c[0x0][0x450] ;  /* 0x00011400ff0f1b82 */ /* 0x000ee80000000800 */
[----:B------:R4:W-:Y:S08]  /*dd40*/  MUFU.TANH R2, R166 ;  /* 0x000000a600027308 */ /* 0x0009f00000002400 */
[----:B------:R0:W-:Y:S01]  /*dd50*/  MUFU.TANH R163, R171 ;  /* 0x000000ab00a37308 */ /* 0x0001e20000002400 */
[----:B----4-:R-:W-:-:S02]  /*dd60*/  IMAD.MOV.U32 R166, RZ, RZ, R157 ;  /* 0x000000ffffa67224 */ /* 0x010fc400078e009d */
[----:B------:R-:W-:Y:S01]  /*dd70*/  FMUL.FTZ R157, R169, UR43 ;  /* 0x0000002ba99d7c20 */ /* 0x000fe20008410000 */
[----:B--2---:R-:W-:Y:S02]  /*dd80*/  IMAD.IADD R209, R209, 0x1, R210 ;  /* 0x00000001d1d17824 */ /* 0x004fe400078e02d2 */
[----:B0-----:R-:W-:Y:S02]  /*dd90*/  FMUL.FTZ R171, R177, UR43 ;  /* 0x0000002bb1ab7c20 */ /* 0x001fe40008410000 */
[----:B------:R0:W2:Y:S01]  /*dda0*/  MUFU.TANH R210, R155 ;  /* 0x0000009b00d27308 */ /* 0x0000a20000002400 */
[----:B-1----:R-:W-:-:S05]  /*ddb0*/  @P1 IMAD.HI.U32 R208, R209, R208, RZ ;  /* 0x000000d0d1d01227 */ /* 0x002fca00078e00ff */
[----:B---3--:R-:W-:Y:S01]  /*ddc0*/  @P1 SHF.R.U32.HI R209, RZ, R15, R208 ;  /* 0x0000000fffd11219 */ /* 0x008fe200000116d0 */
[----:B------:R-:W-:Y:S01]  /*ddd0*/  FMUL.FTZ R208, R153, UR43 ;  /* 0x0000002b99d07c20 */ /* 0x000fe20008410000 */
[----:B------:R-:W-:Y:S01]  /*dde0*/  FMUL.FTZ R153, R156, UR43 ;  /* 0x0000002b9c997c20 */ /* 0x000fe20008410000 */
[----:B0-----:R-:W-:Y:S01]  /*ddf0*/  FMUL.FTZ R155, R161, UR43 ;  /* 0x0000002ba19b7c20 */ /* 0x001fe20008410000 */
[----:B------:R0:W1:Y:S01]  /*de00*/  MUFU.TANH R156, R159 ;  /* 0x0000009f009c7308 */ /* 0x0000620000002400 */
[----:B--2---:R-:W-:-:S07]  /*de10*/  IMAD.MOV.U32 R164, RZ, RZ, R210 ;  /* 0x000000ffffa47224 */ /* 0x004fce00078e00d2 */
[----:B------:R1:W-:Y:S01]  /*de20*/  MUFU.TANH R210, R167 ;  /* 0x000000a700d27308 */ /* 0x0003e20000002400 */
[----:B0-----:R-:W-:Y:S01]  /*de30*/  FMUL.FTZ R159, R172, UR43 ;  /* 0x0000002bac9f7c20 */ /* 0x001fe20008410000 */
[----:B------:R-:W-:Y:S01]  /*de40*/  FMUL.FTZ R172, R180, UR43 ;  /* 0x0000002bb4ac7c20 */ /* 0x000fe20008410000 */
[----:B------:R-:W-:-:S05]  /*de50*/  IMAD.MOV.U32 R180, RZ, RZ, R2 ;  /* 0x000000ffffb47224 */ /* 0x000fca00078e0002 */
[----:B------:R-:W0:Y:S01]  /*de60*/  MUFU.TANH R161, R174 ;  /* 0x000000ae00a17308 */ /* 0x000e220000002400 */
[----:B-1----:R-:W-:Y:S02]  /*de70*/  IMAD.MOV.U32 R167, RZ, RZ, R156 ;  /* 0x000000ffffa77224 */ /* 0x002fe400078e009c */
[----:B------:R-:W-:Y:S02]  /*de80*/  FMUL.FTZ R156, R168, UR43 ;  /* 0x0000002ba89c7c20 */ /* 0x000fe40008410000 */
[----:B------:R-:W-:-:S03]  /*de90*/  IMAD.MOV.U32 R169, RZ, RZ, R167 ;  /* 0x000000ffffa97224 */ /* 0x000fc600078e00a7 */
[----:B------:R1:W2:Y:S08]  /*dea0*/  MUFU.TANH R15, R158 ;  /* 0x0000009e000f7308 */ /* 0x0002b00000002400 */
[----:B------:R3:W4:Y:S01]  /*deb0*/  MUFU.TANH R167, R178 ;  /* 0x000000b200a77308 */ /* 0x0007220000002400 */
[----:B-1----:R-:W-:Y:S01]  /*dec0*/  FMUL.FTZ R158, R173, UR43 ;  /* 0x0000002bad9e7c20 */ /* 0x002fe20008410000 */
[----:B------:R-:W-:Y:S01]  /*ded0*/  FMUL.FTZ R173, R181, UR43 ;  /* 0x0000002bb5ad7c20 */ /* 0x000fe20008410000 */
[----:B------:R-:W-:Y:S01]  /*dee0*/  FMUL.FTZ R181, R183, UR43 ;  /* 0x0000002bb7b57c20 */ /* 0x000fe20008410000 */
[----:B------:R-:W-:-:S02]  /*def0*/  IMAD.MOV.U32 R183, RZ, RZ, R160 ;  /* 0x000000ffffb77224 */ /* 0x000fc400078e00a0 */
[----:B------:R-:W-:Y:S01]  /*df00*/  FMUL.FTZ R160, R184, UR43 ;  /* 0x0000002bb8a07c20 */ /* 0x000fe20008410000 */
[----:B0-----:R-:W-:Y:S02]  /*df10*/  IMAD.MOV.U32 R184, RZ, RZ, R161 ;  /* 0x000000ffffb87224 */ /* 0x001fe400078e00a1 */
[----:B------:R-:W-:Y:S01]  /*df20*/  FMUL.FTZ R161, R185, UR43 ;  /* 0x0000002bb9a17c20 */ /* 0x000fe20008410000 */
[----:B------:R-:W-:Y:S01]  /*df30*/  IMAD.MOV.U32 R185, RZ, RZ, R210 ;  /* 0x000000ffffb97224 */ /* 0x000fe200078e00d2 */
[----:B------:R4:W-:Y:S01]  /*df40*/  MUFU.TANH R2, R182 ;  /* 0x000000b600027308 */ /* 0x0009e20000002400 */
[----:B--2---:R-:W-:Y:S01]  /*df50*/  IMAD.MOV.U32 R168, RZ, RZ, R15 ;  /* 0x000000ffffa87224 */ /* 0x004fe200078e000f */
[----:B------:R-:W2:Y:S01]  /*df60*/  LDL R210, [R1+0xbc] ;  /* 0x0000bc0001d27983 */ /* 0x000ea20000100800 */
[----:B------:R-:W-:Y:S01]  /*df70*/  FMUL.FTZ R175, R187, UR43 ;  /* 0x0000002bbbaf7c20 */ /* 0x000fe20008410000 */
[----:B---3--:R-:W-:Y:S02]  /*df80*/  IMAD.MOV.U32 R178, RZ, RZ, R4 ;  /* 0x000000ffffb27224 */ /* 0x008fe400078e0004 */
[----:B------:R-:W-:-:S02]  /*df90*/  IMAD.MOV.U32 R177, RZ, RZ, R168 ;  /* 0x000000ffffb17224 */ /* 0x000fc400078e00a8 */
[----:B------:R-:W-:Y:S01]  /*dfa0*/  FMUL.FTZ R168, R188, UR43 ;  /* 0x0000002bbca87c20 */ /* 0x000fe20008410000 */
[----:B------:R0:W1:Y:S01]  /*dfb0*/  MUFU.TANH R15, R170 ;  /* 0x000000aa000f7308 */ /* 0x0000620000002400 */
[----:B----4-:R-:W-:Y:S02]  /*dfc0*/  IMAD.MOV.U32 R182, RZ, RZ, R167 ;  /* 0x000000ffffb67224 */ /* 0x010fe400078e00a7 */
[----:B------:R-:W-:Y:S01]  /*dfd0*/  FMUL.FTZ R167, R189, UR43 ;  /* 0x0000002bbda77c20 */ /* 0x000fe20008410000 */
[----:B------:R-:W3:Y:S04]  /*dfe0*/  LDL R188, [R1+0x90] ;  /* 0x0000900001bc7983 */ /* 0x000ee80000100800 */
[----:B------:R-:W3:Y:S01]  /*dff0*/  LDL R189, [R1+0xac] ;  /* 0x0000ac0001bd7983 */ /* 0x000ee20000100800 */
[----:B------:R-:W4:Y:S01]  /*e000*/  MUFU.TANH R229, R229 ;  /* 0x000000e500e57308 */ /* 0x000f220000002400 */
[----:B0-----:R-:W-:Y:S01]  /*e010*/  FMUL.FTZ R170, R176, UR43 ;  /* 0x0000002bb0aa7c20 */ /* 0x001fe20008410000 */
[----:B------:R-:W-:Y:S01]  /*e020*/  FMUL.FTZ R176, R186, UR43 ;  /* 0x0000002bbab07c20 */ /* 0x000fe20008410000 */
[----:B------:R-:W0:Y:S01]  /*e030*/  SHFL.IDX PT, R174, R209, RZ, 0x1c1f ;  /* 0x001c1fffd1ae7589 */ /* 0x000e2200000e0000 */
[----:B------:R-:W-:-:S02]  /*e040*/  IMAD.MOV.U32 R186, RZ, RZ, R163 ;  /* 0x000000ffffba7224 */ /* 0x000fc400078e00a3 */
[----:B------:R-:W-:Y:S02]  /*e050*/  IMAD.MOV.U32 R163, RZ, RZ, -0x60 ;  /* 0xffffffa0ffa37424 */ /* 0x000fe400078e00ff */
[----:B------:R-:W4:Y:S01]  /*e060*/  MUFU.TANH R208, R208 ;  /* 0x000000d000d07308 */ /* 0x000f220000002400 */
[----:B-1----:R-:W-:Y:S02]  /*e070*/  IMAD.MOV.U32 R187, RZ, RZ, R15 ;  /* 0x000000ffffbb7224 */ /* 0x002fe400078e000f */
[----:B------:R1:W4:Y:S01]  /*e080*/  SHFL.IDX PT, R15, R209, 0x1, 0x1c1f ;  /* 0x003c1f00d10f7f89 */ /* 0x00032200000e0000 */
[----:B------:R-:W-:-:S04]  /*e090*/  IMAD R163, R13, R163, 0x1 ;  /* 0x000000010da37424 */ /* 0x000fc800078e02a3 */
[----:B------:R-:W4:Y:S08]  /*e0a0*/  MUFU.TANH R153, R153 ;  /* 0x0000009900997308 */ /* 0x000f300000002400 */
[----:B------:R-:W4:Y:S08]  /*e0b0*/  MUFU.TANH R154, R154 ;  /* 0x0000009a009a7308 */ /* 0x000f300000002400 */
[----:B------:R-:W4:Y:S08]  /*e0c0*/  MUFU.TANH R152, R152 ;  /* 0x0000009800987308 */ /* 0x000f300000002400 */
[----:B------:R-:W4:Y:S08]  /*e0d0*/  MUFU.TANH R155, R155 ;  /* 0x0000009b009b7308 */ /* 0x000f300000002400 */
[----:B------:R-:W4:Y:S08]  /*e0e0*/  MUFU.TANH R162, R162 ;  /* 0x000000a200a27308 */ /* 0x000f300000002400 */
[----:B------:R-:W4:Y:S08]  /*e0f0*/  MUFU.TANH R165, R165 ;  /* 0x000000a500a57308 */ /* 0x000f300000002400 */
[----:B------:R-:W4:Y:S08]  /*e100*/  MUFU.TANH R156, R156 ;  /* 0x0000009c009c7308 */ /* 0x000f300000002400 */
[----:B------:R-:W4:Y:S08]  /*e110*/  MUFU.TANH R157, R157 ;  /* 0x0000009d009d7308 */ /* 0x000f300000002400 */
[----:B------:R-:W4:Y:S01]  /*e120*/  MUFU.TANH R159, R159 ;  /* 0x0000009f009f7308 */ /* 0x000f220000002400 */
[----:B------:R-:W-:-:S07]  /*e130*/  FMUL.FTZ R228, R192, UR43 ;  /* 0x0000002bc0e47c20 */ /* 0x000fce0008410000 */
[----:B------:R-:W4:Y:S08]  /*e140*/  MUFU.TANH R158, R158 ;  /* 0x0000009e009e7308 */ /* 0x000f300000002400 */
[----:B------:R-:W4:Y:S08]  /*e150*/  MUFU.TANH R170, R170 ;  /* 0x000000aa00aa7308 */ /* 0x000f300000002400 */
[----:B------:R-:W4:Y:S08]  /*e160*/  MUFU.TANH R171, R171 ;  /* 0x000000ab00ab7308 */ /* 0x000f300000002400 */
[----:B------:R-:W4:Y:S08]  /*e170*/  MUFU.TANH R172, R172 ;  /* 0x000000ac00ac7308 */ /* 0x000f300000002400 */
[----:B------:R0:W-:Y:S01]  /*e180*/  MUFU.TANH R4, R179 ;  /* 0x000000b300047308 */ /* 0x0001e20000002400 */
[----:B-1----:R-:W-:-:S07]  /*e190*/  IMAD.MOV.U32 R209, RZ, RZ, R178 ;  /* 0x000000ffffd17224 */ /* 0x002fce00078e00b2 */
[----:B------:R-:W1:Y:S01]  /*e1a0*/  MUFU.TANH R173, R173 ;  /* 0x000000ad00ad7308 */ /* 0x000e620000002400 */
[----:B0-----:R-:W-:Y:S01]  /*e1b0*/  MOV R179, R211 ;  /* 0x000000d300b37202 */ /* 0x001fe20000000f00 */
[----:B------:R-:W-:-:S06]  /*e1c0*/  FMUL.FTZ R211, R193, UR43 ;  /* 0x0000002bc1d37c20 */ /* 0x000fcc0008410000 */
[----:B------:R-:W0:Y:S01]  /*e1d0*/  MUFU.TANH R160, R160 ;  /* 0x000000a000a07308 */ /* 0x000e220000002400 */
[----:B------:R-:W-:-:S07]  /*e1e0*/  IMAD.MOV.U32 R193, RZ, RZ, R179 ;  /* 0x000000ffffc17224 */ /* 0x000fce00078e00b3 */
[----:B------:R-:W0:Y:S08]  /*e1f0*/  MUFU.TANH R161, R161 ;  /* 0x000000a100a17308 */ /* 0x000e300000002400 */
[----:B------:R-:W0:Y:S08]  /*e200*/  MUFU.TANH R168, R168 ;  /* 0x000000a800a87308 */ /* 0x000e300000002400 */
[----:B------:R-:W0:Y:S08]  /*e210*/  MUFU.TANH R167, R167 ;  /* 0x000000a700a77308 */ /* 0x000e300000002400 */
[----:B------:R-:W0:Y:S08]  /*e220*/  MUFU.TANH R228, R228 ;  /* 0x000000e400e47308 */ /* 0x000e300000002400 */
[----:B------:R-:W0:Y:S08]  /*e230*/  MUFU.TANH R211, R211 ;  /* 0x000000d300d37308 */ /* 0x000e300000002400 */
[----:B------:R-:W-:Y:S08]  /*e240*/  MUFU.TANH R181, R181 ;  /* 0x000000b500b57308 */ /* 0x000ff00000002400 */
[----:B------:R-:W-:Y:S08]  /*e250*/  MUFU.TANH R176, R176 ;  /* 0x000000b000b07308 */ /* 0x000ff00000002400 */
[----:B------:R-:W-:Y:S01]  /*e260*/  MUFU.TANH R175, R175 ;  /* 0x000000af00af7308 */ /* 0x000fe20000002400 */
[----:B--2---:R-:W-:-:S02]  /*e270*/  IMAD R163, R210, -0x2, R163 ;  /* 0xfffffffed2a37824 */ /* 0x004fc400078e02a3 */
[----:B------:R-:W-:Y:S01]  /*e280*/  FMUL.FTZ R210, R196, UR43 ;  /* 0x0000002bc4d27c20 */ /* 0x000fe20008410000 */
[----:B------:R-:W-:Y:S02]  /*e290*/  IMAD.MOV.U32 R196, RZ, RZ, R169 ;  /* 0x000000ffffc47224 */ /* 0x000fe400078e00a9 */
[----:B------:R-:W-:Y:S01]  /*e2a0*/  FMUL.FTZ R169, R197, UR43 ;  /* 0x0000002bc5a97c20 */ /* 0x000fe20008410000 */
[----:B---3--:R-:W-:-:S05]  /*e2b0*/  IADD3 R163, -R188, R163, R189 ;  /* 0x000000a3bca37210 */ /* 0x008fca0007ffe1bd */
[----:B------:R-:W-:Y:S02]  /*e2c0*/  IMAD.IADD R174, R163, 0x1, R174 ;  /* 0x00000001a3ae7824 */ /* 0x000fe400078e02ae */
[----:B------:R-:W-:Y:S02]  /*e2d0*/  IMAD.MOV.U32 R197, RZ, RZ, R177 ;  /* 0x000000ffffc57224 */ /* 0x000fe400078e00b1 */
[----:B------:R-:W-:Y:S01]  /*e2e0*/  FMUL.FTZ R177, R190, UR43 ;  /* 0x0000002bbeb17c20 */ /* 0x000fe20008410000 */
[C---:B------:R-:W-:Y:S02]  /*e2f0*/  ISETP.GT.AND P2, PT, R174.reuse, RZ, PT ;  /* 0x000000ffae00720c */ /* 0x040fe40003f44270 */
[C---:B------:R-:W-:Y:S02]  /*e300*/  ISETP.GT.AND P3, PT, R174.reuse, 0x1, PT ;  /* 0x00000001ae00780c */ /* 0x040fe40003f64270 */
[C---:B------:R-:W-:Y:S01]  /*e310*/  ISETP.GT.AND P4, PT, R174.reuse, 0x8, PT ;  /* 0x00000008ae00780c */ /* 0x040fe20003f84270 */
[----:B------:R-:W-:Y:S01]  /*e320*/  IMAD.MOV.U32 R190, RZ, RZ, R164 ;  /* 0x000000ffffbe7224 */ /* 0x000fe200078e00a4 */
[----:B----4-:R-:W-:Y:S01]  /*e330*/  FSEL R164, R229, -INF , P2 ;  /* 0xff800000e5a47808 */ /* 0x010fe20001000000 */
[----:B------:R-:W-:Y:S01]  /*e340*/  IMAD.IADD R15, R163, 0x1, R15 ;  /* 0x00000001a30f7824 */ /* 0x000fe200078e020f */
[----:B------:R-:W-:-:S02]  /*e350*/  ISETP.GT.AND P1, PT, R174, 0x9, PT ;  /* 0x00000009ae00780c */ /* 0x000fc40003f24270 */
[----:B------:R-:W-:Y:S02]  /*e360*/  ISETP.GT.AND P2, PT, R174, 0x10, PT ;  /* 0x00000010ae00780c */ /* 0x000fe40003f44270 */
[----:B------:R-:W-:Y:S02]  /*e370*/  FSEL R163, R208, -INF , P3 ;  /* 0xff800000d0a37808 */ /* 0x000fe40001800000 */
[----:B------:R-:W-:Y:S02]  /*e380*/  FSEL R153, R153, -INF , P4 ;  /* 0xff80000099997808 */ /* 0x000fe40002000000 */
[C---:B------:R-:W-:Y:S02]  /*e390*/  ISETP.GT.AND P3, PT, R174.reuse, 0x11, PT ;  /* 0x00000011ae00780c */ /* 0x040fe40003f64270 */
[----:B------:R-:W-:Y:S02]  /*e3a0*/  ISETP.GT.AND P4, PT, R174, 0x18, PT ;  /* 0x00000018ae00780c */ /* 0x000fe40003f84270 */
[----:B------:R-:W-:-:S02]  /*e3b0*/  MOV R208, R166 ;  /* 0x000000a600d07202 */ /* 0x000fc40000000f00 */
[----:B------:R-:W-:Y:S02]  /*e3c0*/  FSEL R154, R154, -INF , P1 ;  /* 0xff8000009a9a7808 */ /* 0x000fe40000800000 */
[----:B------:R-:W-:Y:S02]  /*e3d0*/  FSEL R192, R152, -INF , P2 ;  /* 0xff80000098c07808 */ /* 0x000fe40001000000 */
[C---:B------:R-:W-:Y:S02]  /*e3e0*/  ISETP.GT.AND P1, PT, R174.reuse, 0x19, PT ;  /* 0x00000019ae00780c */ /* 0x040fe40003f24270 */
[----:B------:R-:W-:Y:S02]  /*e3f0*/  ISETP.GT.AND P2, PT, R174, 0x20, PT ;  /* 0x00000020ae00780c */ /* 0x000fe40003f44270 */
[----:B------:R-:W-:Y:S02]  /*e400*/  FSEL R166, R155, -INF , P3 ;  /* 0xff8000009ba67808 */ /* 0x000fe40001800000 */
[----:B------:R-:W-:-:S02]  /*e410*/  FSEL R162, R162, -INF , P4 ;  /* 0xff800000a2a27808 */ /* 0x000fc40002000000 */
[C---:B------:R-:W-:Y:S02]  /*e420*/  ISETP.GT.AND P3, PT, R174.reuse, 0x21, PT ;  /* 0x00000021ae00780c */ /* 0x040fe40003f64270 */
[----:B------:R-:W-:Y:S01]  /*e430*/  ISETP.GT.AND P4, PT, R174, 0x28, PT ;  /* 0x00000028ae00780c */ /* 0x000fe20003f84270 */
[----:B------:R-:W2:Y:S01]  /*e440*/  MUFU.TANH R210, R210 ;  /* 0x000000d200d27308 */ /* 0x000ea20000002400 */
[----:B------:R-:W-:Y:S01]  /*e450*/  IMAD.MOV.U32 R189, RZ, RZ, R180 ;  /* 0x000000ffffbd7224 */ /* 0x000fe200078e00b4 */
[----:B------:R-:W-:Y:S02]  /*e460*/  FSEL R165, R165, -INF , P1 ;  /* 0xff800000a5a57808 */ /* 0x000fe40000800000 */
[----:B------:R-:W-:Y:S02]  /*e470*/  FSEL R178, R156, -INF , P2 ;  /* 0xff8000009cb27808 */ /* 0x000fe40001000000 */
[C---:B------:R-:W-:Y:S02]  /*e480*/  ISETP.GT.AND P1, PT, R174.reuse, 0x29, PT ;  /* 0x00000029ae00780c */ /* 0x040fe40003f24270 */
[----:B------:R-:W-:-:S02]  /*e490*/  ISETP.GT.AND P2, PT, R174, 0x30, PT ;  /* 0x00000030ae00780c */ /* 0x000fc40003f44270 */
[----:B------:R-:W-:Y:S02]  /*e4a0*/  FSEL R179, R157, -INF , P3 ;  /* 0xff8000009db37808 */ /* 0x000fe40001800000 */
[----:B------:R-:W-:Y:S01]  /*e4b0*/  FSEL R180, R159, -INF , P4 ;  /* 0xff8000009fb47808 */ /* 0x000fe20002000000 */
[----:B------:R-:W3:Y:S01]  /*e4c0*/  MUFU.TANH R169, R169 ;  /* 0x000000a900a97308 */ /* 0x000ee20000002400 */
[C---:B------:R-:W-:Y:S02]  /*e4d0*/  ISETP.GT.AND P3, PT, R174.reuse, 0x31, PT ;  /* 0x00000031ae00780c */ /* 0x040fe40003f64270 */
[----:B------:R-:W-:Y:S01]  /*e4e0*/  ISETP.GT.AND P4, PT, R174, 0x38, PT ;  /* 0x00000038ae00780c */ /* 0x000fe20003f84270 */
[----:B------:R-:W-:Y:S01]  /*e4f0*/  IMAD.MOV.U32 R188, RZ, RZ, R185 ;  /* 0x000000ffffbc7224 */ /* 0x000fe200078e00b9 */
[----:B------:R-:W-:Y:S02]  /*e500*/  FSEL R185, R158, -INF , P1 ;  /* 0xff8000009eb97808 */ /* 0x000fe40000800000 */
[----:B------:R-:W-:-:S02]  /*e510*/  FSEL R170, R170, -INF , P2 ;  /* 0xff800000aaaa7808 */ /* 0x000fc40001000000 */
[C---:B------:R-:W-:Y:S02]  /*e520*/  ISETP.GT.AND P1, PT, R174.reuse, 0x39, PT ;  /* 0x00000039ae00780c */ /* 0x040fe40003f24270 */
[----:B------:R-:W-:Y:S02]  /*e530*/  ISETP.GT.AND P2, PT, R174, 0x40, PT ;  /* 0x00000040ae00780c */ /* 0x000fe40003f44270 */
[----:B------:R-:W-:Y:S02]  /*e540*/  FSEL R171, R171, -INF , P3 ;  /* 0xff800000abab7808 */ /* 0x000fe40001800000 */
[----:B------:R-:W-:Y:S02]  /*e550*/  FSEL R172, R172, -INF , P4 ;  /* 0xff800000acac7808 */ /* 0x000fe40002000000 */
[C---:B------:R-:W-:Y:S02]  /*e560*/  ISETP.GT.AND P3, PT, R174.reuse, 0x41, PT ;  /* 0x00000041ae00780c */ /* 0x040fe40003f64270 */
[----:B------:R-:W-:-:S02]  /*e570*/  ISETP.GT.AND P4, PT, R174, 0x48, PT ;  /* 0x00000048ae00780c */ /* 0x000fc40003f84270 */
[----:B-1----:R-:W-:Y:S02]  /*e580*/  FSEL R173, R173, -INF , P1 ;  /* 0xff800000adad7808 */ /* 0x002fe40000800000 */
[----:B0-----:R-:W-:Y:S02]  /*e590*/  FSEL R159, R160, -INF , P2 ;  /* 0xff800000a09f7808 */ /* 0x001fe40001000000 */
[C---:B------:R-:W-:Y:S02]  /*e5a0*/  ISETP.GT.AND P1, PT, R174.reuse, 0x49, PT ;  /* 0x00000049ae00780c */ /* 0x040fe40003f24270 */
[----:B------:R-:W-:Y:S02]  /*e5b0*/  ISETP.GT.AND P2, PT, R174, 0x50, PT ;  /* 0x00000050ae00780c */ /* 0x000fe40003f44270 */
[----:B------:R-:W-:Y:S02]  /*e5c0*/  FSEL R157, R161, -INF , P3 ;  /* 0xff800000a19d7808 */ /* 0x000fe40001800000 */
[----:B------:R-:W-:-:S02]  /*e5d0*/  FSEL R156, R168, -INF , P4 ;  /* 0xff800000a89c7808 */ /* 0x000fc40002000000 */
[C---:B------:R-:W-:Y:S02]  /*e5e0*/  ISETP.GT.AND P3, PT, R174.reuse, 0x51, PT ;  /* 0x00000051ae00780c */ /* 0x040fe40003f64270 */
[----:B------:R-:W-:Y:S02]  /*e5f0*/  ISETP.GT.AND P4, PT, R174, 0x58, PT ;  /* 0x00000058ae00780c */ /* 0x000fe40003f84270 */
[----:B------:R-:W-:Y:S02]  /*e600*/  FSEL R158, R167, -INF , P1 ;  /* 0xff800000a79e7808 */ /* 0x000fe40000800000 */
[----:B------:R-:W-:Y:S02]  /*e610*/  FSEL R228, R228, -INF , P2 ;  /* 0xff800000e4e47808 */ /* 0x000fe40001000000 */
[----:B------:R-:W-:Y:S02]  /*e620*/  ISETP.GT.AND P1, PT, R174, 0x59, PT ;  /* 0x00000059ae00780c */ /* 0x000fe40003f24270 */
[----:B------:R-:W-:-:S02]  /*e630*/  ISETP.GT.AND P2, PT, R15, RZ, PT ;  /* 0x000000ff0f00720c */ /* 0x000fc40003f44270 */
[----:B------:R-:W-:Y:S02]  /*e640*/  FSEL R211, R211, -INF , P3 ;  /* 0xff800000d3d37808 */ /* 0x000fe40001800000 */
[----:B--2---:R-:W-:Y:S02]  /*e650*/  FSEL R210, R210, -INF , P4 ;  /* 0xff800000d2d27808 */ /* 0x004fe40002000000 */
[C---:B------:R-:W-:Y:S02]  /*e660*/  ISETP.GT.AND P3, PT, R15.reuse, 0x1, PT ;  /* 0x000000010f00780c */ /* 0x040fe40003f64270 */
[----:B------:R-:W-:Y:S02]  /*e670*/  ISETP.GT.AND P4, PT, R15, 0x8, PT ;  /* 0x000000080f00780c */ /* 0x000fe40003f84270 */
[----:B---3--:R-:W-:Y:S02]  /*e680*/  FSEL R155, R169, -INF , P1 ;  /* 0xff800000a99b7808 */ /* 0x008fe40000800000 */
[----:B------:R-:W-:-:S02]  /*e690*/  FSEL R160, R208, -INF , P2 ;  /* 0xff800000d0a07808 */ /* 0x000fc40001000000 */
[C---:B------:R-:W-:Y:S02]  /*e6a0*/  ISETP.GT.AND P1, PT, R15.reuse, 0x9, PT ;  /* 0x000000090f00780c */ /* 0x040fe40003f24270 */
[----:B------:R-:W-:Y:S02]  /*e6b0*/  ISETP.GT.AND P2, PT, R15, 0x10, PT ;  /* 0x000000100f00780c */ /* 0x000fe40003f44270 */
[----:B------:R-:W-:Y:S02]  /*e6c0*/  FSEL R161, R190, -INF , P3 ;  /* 0xff800000bea17808 */ /* 0x000fe40001800000 */
[----:B------:R-:W-:Y:S02]  /*e6d0*/  FSEL R168, R197, -INF , P4 ;  /* 0xff800000c5a87808 */ /* 0x000fe40002000000 */
[C---:B------:R-:W-:Y:S02]  /*e6e0*/  ISETP.GT.AND P3, PT, R15.reuse, 0x11, PT ;  /* 0x000000110f00780c */ /* 0x040fe40003f64270 */
[----:B------:R-:W-:Y:S01]  /*e6f0*/  ISETP.GT.AND P4, PT, R15, 0x18, PT ;  /* 0x000000180f00780c */ /* 0x000fe20003f84270 */
[----:B------:R-:W0:Y:S01]  /*e700*/  MUFU.TANH R177, R177 ;  /* 0x000000b100b17308 */ /* 0x000e220000002400 */
[----:B------:R-:W-:-:S02]  /*e710*/  FSEL R196, R196, -INF , P1 ;  /* 0xff800000c4c47808 */ /* 0x000fc40000800000 */
[----:B------:R-:W-:Y:S02]  /*e720*/  FSEL R209, R209, -INF , P2 ;  /* 0xff800000d1d17808 */ /* 0x000fe40001000000 */
[C---:B------:R-:W-:Y:S02]  /*e730*/  ISETP.GT.AND P1, PT, R15.reuse, 0x19, PT ;  /* 0x000000190f00780c */ /* 0x040fe40003f24270 */
[----:B------:R-:W-:Y:S02]  /*e740*/  ISETP.GT.AND P2, PT, R15, 0x20, PT ;  /* 0x000000200f00780c */ /* 0x000fe40003f44270 */
[----:B------:R-:W-:Y:S02]  /*e750*/  FSEL R208, R193, -INF , P3 ;  /* 0xff800000c1d07808 */ /* 0x000fe40001800000 */
[----:B------:R-:W-:Y:S02]  /*e760*/  FSEL R197, R189, -INF , P4 ;  /* 0xff800000bdc57808 */ /* 0x000fe40002000000 */
[----:B------:R-:W-:-:S02]  /*e770*/  ISETP.GT.AND P3, PT, R15, 0x21, PT ;  /* 0x000000210f00780c */ /* 0x000fc40003f64270 */
[----:B------:R-:W-:Y:S02]  /*e780*/  ISETP.GT.AND P4, PT, R15, 0x28, PT ;  /* 0x000000280f00780c */ /* 0x000fe40003f84270 */
[----:B------:R-:W-:Y:S02]  /*e790*/  FSEL R193, R188, -INF , P1 ;  /* 0xff800000bcc17808 */ /* 0x000fe40000800000 */
[----:B------:R-:W-:Y:S02]  /*e7a0*/  FSEL R190, R187, -INF , P2 ;  /* 0xff800000bbbe7808 */ /* 0x000fe40001000000 */
[----:B------:R-:W-:Y:S02]  /*e7b0*/  ISETP.GT.AND P1, PT, R15, 0x29, PT ;  /* 0x000000290f00780c */ /* 0x000fe40003f24270 */
[----:B------:R-:W-:Y:S02]  /*e7c0*/  FSEL R189, R186, -INF , P3 ;  /* 0xff800000babd7808 */ /* 0x000fe40001800000 */
[----:B------:R-:W-:-:S02]  /*e7d0*/  FSEL R187, R184, -INF , P4 ;  /* 0xff800000b8bb7808 */ /* 0x000fc40002000000 */
[C---:B------:R-:W-:Y:S02]  /*e7e0*/  ISETP.GT.AND P2, PT, R15.reuse, 0x30, PT ;  /* 0x000000300f00780c */ /* 0x040fe40003f44270 */
[C---:B------:R-:W-:Y:S02]  /*e7f0*/  ISETP.GT.AND P3, PT, R15.reuse, 0x31, PT ;  /* 0x000000310f00780c */ /* 0x040fe40003f64270 */
[----:B------:R-:W-:Y:S02]  /*e800*/  ISETP.GT.AND P4, PT, R15, 0x38, PT ;  /* 0x000000380f00780c */ /* 0x000fe40003f84270 */
[----:B------:R-:W-:Y:S02]  /*e810*/  FSEL R186, R183, -INF , P1 ;  /* 0xff800000b7ba7808 */ /* 0x000fe40000800000 */
[----:B------:R-:W-:Y:S02]  /*e820*/  FSEL R182, R182, -INF , P2 ;  /* 0xff800000b6b67808 */ /* 0x000fe40001000000 */
[----:B------:R-:W-:-:S02]  /*e830*/  FSEL R183, R4, -INF , P3 ;  /* 0xff80000004b77808 */ /* 0x000fc40001800000 */
[----:B------:R-:W-:Y:S01]  /*e840*/  FSEL R184, R2, -INF , P4 ;  /* 0xff80000002b87808 */ /* 0x000fe20002000000 */
[----:B------:R-:W-:Y:S01]  /*e850*/  UMOV UR46, UR45 ;  /* 0x0000002d002e7c82 */ /* 0x000fe20008000000 */
[----:B------:R-:W-:Y:S01]  /*e860*/  ISETP.GT.AND P1, PT, R15, 0x39, PT ;  /* 0x000000390f00780c */ /* 0x000fe20003f24270 */
[----:B------:R-:W-:Y:S01]  /*e870*/  FMUL.FTZ R191, R191, UR43 ;  /* 0x0000002bbfbf7c20 */ /* 0x000fe20008410000 */
[C---:B------:R-:W-:Y:S01]  /*e880*/  ISETP.GT.AND P2, PT, R15.reuse, 0x40, PT ;  /* 0x000000400f00780c */ /* 0x040fe20003f44270 */
[----:B------:R-:W-:Y:S01]  /*e890*/  FMUL.FTZ R194, R194, UR43 ;  /* 0x0000002bc2c27c20 */ /* 0x000fe20008410000 */
[C---:B------:R-:W-:Y:S01]  /*e8a0*/  ISETP.GT.AND P3, PT, R15.reuse, 0x41, PT ;  /* 0x000000410f00780c */ /* 0x040fe20003f64270 */
[----:B------:R1:W5:Y:S01]  /*e8b0*/  LDL.LU R4, [R1+0xe0] ;  /* 0x0000e00001047983 */ /* 0x0003620000300800 */
[----:B------:R-:W-:Y:S02]  /*e8c0*/  ISETP.GT.AND P4, PT, R15, 0x48, PT ;  /* 0x000000480f00780c */ /* 0x000fe40003f84270 */
[----:B------:R-:W-:-:S02]  /*e8d0*/  FSEL R181, R181, -INF , P1 ;  /* 0xff800000b5b57808 */ /* 0x000fc40000800000 */
[----:B------:R-:W-:Y:S01]  /*e8e0*/  ISETP.GT.AND P5, PT, R15, 0x59, PT ;  /* 0x000000590f00780c */ /* 0x000fe20003fa4270 */
[----:B------:R2:W-:Y:S01]  /*e8f0*/  MUFU.TANH R169, R191 ;  /* 0x000000bf00a97308 */ /* 0x0005e20000002400 */
[----:B------:R-:W-:Y:S01]  /*e900*/  FSEL R174, R176, -INF , P2 ;  /* 0xff800000b0ae7808 */ /* 0x000fe20001000000 */
[----:B------:R1:W5:Y:S01]  /*e910*/  LDL.LU R2, [R1+0xd8] ;  /* 0x0000d80001027983 */ /* 0x0003620000300800 */
[----:B------:R-:W-:Y:S02]  /*e920*/  FSEL R175, R175, -INF , P3 ;  /* 0xff800000afaf7808 */ /* 0x000fe40001800000 */
[----:B0-----:R-:W-:Y:S02]  /*e930*/  FSEL R177, R177, -INF , P4 ;  /* 0xff800000b1b17808 */ /* 0x001fe40002000000 */
[C---:B------:R-:W-:Y:S02]  /*e940*/  ISETP.GT.AND P1, PT, R15.reuse, 0x49, PT ;  /* 0x000000490f00780c */ /* 0x040fe40003f24270 */
[----:B------:R-:W-:-:S02]  /*e950*/  ISETP.GT.AND P2, PT, R15, 0x50, PT ;  /* 0x000000500f00780c */ /* 0x000fc40003f44270 */
[C---:B------:R-:W-:Y:S02]  /*e960*/  ISETP.GT.AND P3, PT, R15.reuse, 0x51, PT ;  /* 0x000000510f00780c */ /* 0x040fe40003f64270 */
        /* <DEDUP_REMOVED lines=25> */
[----:B------:R-:W0:Y:S02]  /*eb00*/  SHFL.BFLY PT, R152, R15, 0x2, 0x1f ;  /* 0x0c401f000f987f89 */ /* 0x000e2400000e0000 */
[----:B0-----:R-:W-:-:S05]  /*eb10*/  FMNMX.FTZ R15, R15, R152, !PT ;  /* 0x000000980f0f7209 */ /* 0x001fca0007810000 */
[----:B------:R-:W0:Y:S02]  /*eb20*/  SHFL.BFLY PT, R152, R15, 0x1, 0x1f ;  /* 0x0c201f000f987f89 */ /* 0x000e2400000e0000 */
[----:B0-----:R-:W-:-:S04]  /*eb30*/  FMNMX.FTZ R15, R15, R152, !PT ;  /* 0x000000980f0f7209 */ /* 0x001fc80007810000 */
[----:B------:R-:W-:-:S04]  /*eb40*/  FSETP.NEU.FTZ.AND P6, PT, R15, -INF , PT ;  /* 0xff8000000f00780b */ /* 0x000fc80003fdd000 */
[----:B------:R-:W-:-:S05]  /*eb50*/  FSEL R152, R15, RZ, P6 ;  /* 0x000000ff0f987208 */ /* 0x000fca0003000000 */
[----:B------:R-:W-:Y:S01]  /*eb60*/  FADD.FTZ R152, -R152, R21 ;  /* 0x0000001598987221 */ /* 0x000fe20000010100 */
[----:B------:R-:W-:-:S05]  /*eb70*/  FMUL.FTZ R21, R15, UR46 ;  /* 0x0000002e0f157c20 */ /* 0x000fca0008410000 */
[----:B------:R-:W-:Y:S01]  /*eb80*/  FSEL R21, R21, RZ, P6 ;  /* 0x000000ff15157208 */ /* 0x000fe20003000000 */
[----:B------:R-:W-:-:S04]  /*eb90*/  FMUL.FTZ R152, R152, UR46 ;  /* 0x0000002e98987c20 */ /* 0x000fc80008410000 */
[--C-:B------:R-:W-:Y:S01]  /*eba0*/  FFMA.FTZ R164, R164, UR46, -R21.reuse ;  /* 0x0000002ea4a47c23 */ /* 0x100fe20008010815 */
[--C-:B------:R-:W-:Y:S01]  /*ebb0*/  FFMA.FTZ R163, R163, UR46, -R21.reuse ;  /* 0x0000002ea3a37c23 */ /* 0x100fe20008010815 */
[--C-:B------:R-:W-:Y:S01]  /*ebc0*/  FFMA.FTZ R153, R153, UR46, -R21.reuse ;  /* 0x0000002e99997c23 */ /* 0x100fe20008010815 */
[--C-:B------:R-:W-:Y:S01]  /*ebd0*/  FFMA.FTZ R154, R154, UR46, -R21.reuse ;  /* 0x0000002e9a9a7c23 */ /* 0x100fe20008010815 */
[--C-:B------:R-:W-:Y:S01]  /*ebe0*/  FFMA.FTZ R192, R192, UR46, -R21.reuse ;  /* 0x0000002ec0c07c23 */ /* 0x100fe20008010815 */
[--C-:B------:R-:W-:Y:S01]  /*ebf0*/  FFMA.FTZ R166, R166, UR46, -R21.reuse ;  /* 0x0000002ea6a67c23 */ /* 0x100fe20008010815 */
[--C-:B------:R-:W-:Y:S01]  /*ec00*/  FFMA.FTZ R162, R162, UR46, -R21.reuse ;  /* 0x0000002ea2a27c23 */ /* 0x100fe20008010815 */
[--C-:B--2---:R-:W-:Y:S01]  /*ec10*/  FFMA.FTZ R191, R165, UR46, -R21.reuse ;  /* 0x0000002ea5bf7c23 */ /* 0x104fe20008010815 */
        /* <DEDUP_REMOVED lines=16> */
[----:B------:R-:W-:Y:S08]  /*ed20*/  MUFU.EX2 R164, R164 ;  /* 0x000000a400a47308 */ /* 0x000ff00000000800 */
[----:B------:R-:W0:Y:S08]  /*ed30*/  MUFU.EX2 R155, R152 ;  /* 0x00000098009b7308 */ /* 0x000e300000000800 */
[----:B------:R-:W2:Y:S08]  /*ed40*/  MUFU.EX2 R152, R163 ;  /* 0x000000a300987308 */ /* 0x000eb00000000800 */
[----:B------:R-:W3:Y:S01]  /*ed50*/  MUFU.EX2 R153, R153 ;  /* 0x0000009900997308 */ /* 0x000ee20000000800 */
[----:B0-----:R-:W-:-:S07]  /*ed60*/  FFMA.FTZ R3, R155, R3, R164 ;  /* 0x000000039b037223 */ /* 0x001fce00000100a4 */
[----:B------:R-:W0:Y:S01]  /*ed70*/  MUFU.EX2 R154, R154 ;  /* 0x0000009a009a7308 */ /* 0x000e220000000800 */
[----:B--2---:R-:W-:-:S04]  /*ed80*/  FADD.FTZ R3, R152, R3 ;  /* 0x0000000398037221 */ /* 0x004fc80000010000 */
[----:B---3--:R-:W-:-:S04]  /*ed90*/  FADD.FTZ R3, R153, R3 ;  /* 0x0000000399037221 */ /* 0x008fc80000010000 */
[----:B0-----:R-:W-:Y:S01]  /*eda0*/  FADD.FTZ R188, R154, R3 ;  /* 0x000000039abc7221 */ /* 0x001fe20000010000 */
        /* <DEDUP_REMOVED lines=11> */
[----:B------:R-:W-:Y:S02]  /*ee60*/  F2FP.BF16.F32.PACK_AB R154, R154, R153 ;  /* 0x000000999a9a723e */ /* 0x000fe400000010ff */
[----:B------:R-:W-:-:S04]  /*ee70*/  FMNMX.FTZ R153, R186, R3, !PT ;  /* 0x00000003ba997209 */ /* 0x000fc80007810000 */
[----:B------:R-:W-:-:S04]  /*ee80*/  FMNMX.FTZ R153, R182, R153, !PT ;  /* 0x00000099b6997209 */ /* 0x000fc80007810000 */
[----:B------:R-:W-:Y:S01]  /*ee90*/  FMNMX.FTZ R153, R183, R153, !PT ;  /* 0x00000099b7997209 */ /* 0x000fe20007810000 */
[----:B------:R-:W-:-:S03]  /*eea0*/  FMUL.FTZ R163, R195, UR43 ;  /* 0x0000002bc3a37c20 */ /* 0x000fc60008410000 */
[----:B------:R-:W-:Y:S01]  /*eeb0*/  FMNMX.FTZ R153, R184, R153, !PT ;  /* 0x00000099b8997209 */ /* 0x000fe20007810000 */
[----:B------:R-:W0:Y:S01]  /*eec0*/  MUFU.TANH R3, R194 ;  /* 0x000000c200037308 */ /* 0x000e220000002400 */
[----:B------:R-:W-:Y:S01]  /*eed0*/  F2FP.BF16.F32.PACK_AB R152, R152, R164 ;  /* 0x000000a49898723e */ /* 0x000fe200000010ff */
[----:B------:R-:W-:Y:S01]  /*eee0*/  FMUL.FTZ R164, R198, UR43 ;  /* 0x0000002bc6a47c20 */ /* 0x000fe20008410000 */
[----:B------:R-:W-:Y:S01]  /*eef0*/  FMNMX.FTZ R153, R181, R153, !PT ;  /* 0x00000099b5997209 */ /* 0x000fe20007810000 */
[----:B------:R-:W-:-:S03]  /*ef00*/  FMUL.FTZ R165, R199, UR43 ;  /* 0x0000002bc7a57c20 */ /* 0x000fc60008410000 */
[----:B------:R-:W-:Y:S01]  /*ef10*/  FMNMX.FTZ R153, R174, R153, !PT ;  /* 0x00000099ae997209 */ /* 0x000fe20007810000 */
[----:B------:R-:W2:Y:S03]  /*ef20*/  MUFU.TANH R163, R163 ;  /* 0x000000a300a37308 */ /* 0x000ea60000002400 */
[----:B------:R-:W-:-:S05]  /*ef30*/  FMNMX.FTZ R153, R175, R153, !PT ;  /* 0x00000099af997209 */ /* 0x000fca0007810000 */
[----:B------:R-:W3:Y:S01]  /*ef40*/  MUFU.TANH R164, R164 ;  /* 0x000000a400a47308 */ /* 0x000ee20000002400 */
[----:B------:R-:W-:Y:S02]  /*ef50*/  FSEL R169, R169, -INF , P1 ;  /* 0xff800000a9a97808 */ /* 0x000fe40000800000 */
[----:B------:R-:W-:-:S05]  /*ef60*/  FMNMX.FTZ R153, R177, R153, !PT ;  /* 0x00000099b1997209 */ /* 0x000fca0007810000 */
[----:B------:R-:W4:Y:S01]  /*ef70*/  MUFU.TANH R165, R165 ;  /* 0x000000a500a57308 */ /* 0x000f220000002400 */
[----:B0-----:R-:W-:Y:S02]  /*ef80*/  FSEL R3, R3, -INF , P2 ;  /* 0xff80000003037808 */ /* 0x001fe40001000000 */
[----:B------:R-:W-:Y:S02]  /*ef90*/  FMNMX.FTZ R153, R169, R153, !PT ;  /* 0x00000099a9997209 */ /* 0x000fe40007810000 */
[----:B--2---:R-:W-:Y:S02]  /*efa0*/  FSEL R163, R163, -INF , P3 ;  /* 0xff800000a3a37808 */ /* 0x004fe40001800000 */
[----:B------:R-:W-:Y:S02]  /*efb0*/  FMNMX.FTZ R153, R3, R153, !PT ;  /* 0x0000009903997209 */ /* 0x000fe40007810000 */
[----:B---3--:R-:W-:Y:S02]  /*efc0*/  FSEL R164, R164, -INF , P4 ;  /* 0xff800000a4a47808 */ /* 0x008fe40002000000 */
[----:B------:R-:W-:-:S04]  /*efd0*/  FMNMX.FTZ R153, R163, R153, !PT ;  /* 0x00000099a3997209 */ /* 0x000fc80007810000 */
[----:B------:R-:W-:Y:S02]  /*efe0*/  FMNMX.FTZ R153, R164, R153, !PT ;  /* 0x00000099a4997209 */ /* 0x000fe40007810000 */
[----:B----4-:R-:W-:-:S04]  /*eff0*/  FSEL R165, R165, -INF , P5 ;  /* 0xff800000a5a57808 */ /* 0x010fc80002800000 */
[----:B------:R-:W-:-:S05]  /*f000*/  FMNMX.FTZ R153, R165, R153, !PT ;  /* 0x00000099a5997209 */ /* 0x000fca0007810000 */
[----:B------:R-:W0:Y:S02]  /*f010*/  SHFL.BFLY PT, R167, R153, 0x2, 0x1f ;  /* 0x0c401f0099a77f89 */ /* 0x000e2400000e0000 */
[----:B0-----:R-:W-:-:S05]  /*f020*/  FMNMX.FTZ R167, R153, R167, !PT ;  /* 0x000000a799a77209 */ /* 0x001fca0007810000 */
[----:B------:R-:W0:Y:S01]  /*f030*/  SHFL.BFLY PT, R176, R167, 0x1, 0x1f ;  /* 0x0c201f00a7b07f89 */ /* 0x000e2200000e0000 */
[----:B------:R-:W2:Y:S01]  /*f040*/  S2R R198, SR_TID.X ;  /* 0x0000000000c67919 */ /* 0x000ea20000002100 */
[----:B0-----:R-:W-:-:S04]  /*f050*/  FMNMX.FTZ R176, R167, R176, !PT ;  /* 0x000000b0a7b07209 */ /* 0x001fc80007810000 */
[C---:B------:R-:W-:Y:S01]  /*f060*/  FSETP.NEU.FTZ.AND P1, PT, R176.reuse, -INF , PT ;  /* 0xff800000b000780b */ /* 0x040fe20003f3d000 */
[----:B------:R-:W-:-:S03]  /*f070*/  FMUL.FTZ R167, R176, UR46 ;  /* 0x0000002eb0a77c20 */ /* 0x000fc60008410000 */
[----:B------:R-:W-:Y:S02]  /*f080*/  FSEL R153, R176, RZ, P1 ;  /* 0x000000ffb0997208 */ /* 0x000fe40000800000 */
[----:B------:R-:W-:-:S03]  /*f090*/  FSEL R167, R167, RZ, P1 ;  /* 0x000000ffa7a77208 */ /* 0x000fc60000800000 */
[----:B------:R-:W-:Y:S02]  /*f0a0*/  FADD.FTZ R153, -R153, R20 ;  /* 0x0000001499997221 */ /* 0x000fe40000010100 */
[--C-:B------:R-:W-:Y:S02]  /*f0b0*/  FFMA.FTZ R160, R160, UR46, -R167.reuse ;  /* 0x0000002ea0a07c23 */ /* 0x100fe400080108a7 */
[----:B------:R-:W-:Y:S01]  /*f0c0*/  FMUL.FTZ R153, R153, UR46 ;  /* 0x0000002e99997c20 */ /* 0x000fe20008410000 */
[--C-:B------:R-:W-:Y:S01]  /*f0d0*/  FFMA.FTZ R194, R197, UR46, -R167.reuse ;  /* 0x0000002ec5c27c23 */ /* 0x100fe200080108a7 */
[--C-:B------:R-:W-:Y:S02]  /*f0e0*/  FFMA.FTZ R161, R161, UR46, -R167.reuse ;  /* 0x0000002ea1a17c23 */ /* 0x100fe400080108a7 */
[----:B------:R-:W-:Y:S01]  /*f0f0*/  MUFU.EX2 R160, R160 ;  /* 0x000000a000a07308 */ /* 0x000fe20000000800 */
[--C-:B------:R-:W-:Y:S01]  /*f100*/  FFMA.FTZ R168, R168, UR46, -R167.reuse ;  /* 0x0000002ea8a87c23 */ /* 0x100fe200080108a7 */
[--C-:B------:R-:W-:Y:S01]  /*f110*/  FFMA.FTZ R196, R196, UR46, -R167.reuse ;  /* 0x0000002ec4c47c23 */ /* 0x100fe200080108a7 */
[--C-:B------:R-:W-:Y:S01]  /*f120*/  FFMA.FTZ R20, R209, UR46, -R167.reuse ;  /* 0x0000002ed1147c23 */ /* 0x100fe200080108a7 */
[----:B------:R-:W-:-:S04]  /*f130*/  FFMA.FTZ R195, R208, UR46, -R167 ;  /* 0x0000002ed0c37c23 */ /* 0x000fc800080108a7 */
        /* <DEDUP_REMOVED lines=18> */
[----:B------:R3:W4:Y:S01]  /*f260*/  MUFU.EX2 R153, R161 ;  /* 0x000000a100997308 */ /* 0x0007220000000800 */
[----:B------:R-:W-:Y:S01]  /*f270*/  IMAD.U32 R167, RZ, RZ, UR37 ;  /* 0x00000025ffa77e24 */ /* 0x000fe2000f8e00ff */
[----:B--2---:R-:W-:Y:S01]  /*f280*/  SHF.R.U32.HI R198, RZ, 0x7, R198 ;  /* 0x00000007ffc67819 */ /* 0x004fe200000116c6 */
[-C--:B------:R-:W-:Y:S01]  /*f290*/  FMUL.FTZ R24, R24, R155.reuse ;  /* 0x0000009b18187220 */ /* 0x080fe20000410000 */
[-C--:B------:R-:W-:Y:S01]  /*f2a0*/  FMUL.FTZ R25, R25, R155.reuse ;  /* 0x0000009b19197220 */ /* 0x080fe20000410000 */
[----:B------:R-:W-:Y:S01]  /*f2b0*/  FMUL.FTZ R28, R28, R155 ;  /* 0x0000009b1c1c7220 */ /* 0x000fe20000410000 */
[----:B---3--:R-:W-:-:S02]  /*f2c0*/  VIADD R161, R14, 0x32440 ;  /* 0x000324400ea17836 */ /* 0x008fc40000000000 */
        /* <DEDUP_REMOVED lines=61> */
[----:B------:R-:W-:Y:S01]  /*f6a0*/  PRMT R161, R167, 0x654, R161 ;  /* 0x00000654a7a17816 */ /* 0x000fe200000000a1 */
[----:B------:R-:W-:-:S03]  /*f6b0*/  VIADD R155, R198, 0x8 ;  /* 0x00000008c69b7836 */ /* 0x000fc60000000000 */
[----:B------:R2:W-:Y:S01]  /*f6c0*/  SYNCS.ARRIVE.TRANS64.RED.A1T0 RZ, [R161+URZ], RZ ;  /* 0x000000ffa1ff79a7 */ /* 0x0005e2000810043f */
[----:B0-----:R-:W-:Y:S01]  /*f6d0*/  FFMA.FTZ R167, R197, R0, R160 ;  /* 0x00000000c5a77223 */ /* 0x001fe200000100a0 */
[----:B------:R-:W-:Y:S03]  /*f6e0*/  MUFU.EX2 R168, R168 ;  /* 0x000000a800a87308 */ /* 0x000fe60000000800 */
[C---:B----4-:R-:W-:Y:S01]  /*f6f0*/  FADD.FTZ R167, R153.reuse, R167 ;  /* 0x000000a799a77221 */ /* 0x050fe20000010000 */
[----:B------:R-:W-:-:S04]  /*f700*/  F2FP.BF16.F32.PACK_AB R153, R153, R160 ;  /* 0x000000a09999723e */ /* 0x000fc800000010ff */
[----:B------:R-:W0:Y:S01]  /*f710*/  MUFU.EX2 R0, R196 ;  /* 0x000000c400007308 */ /* 0x000e220000000800 */
[----:B------:R0:W-:Y:S01]  /*f720*/  BAR.SYNC.DEFER_BLOCKING R155, 0x100 ;  /* 0x0004009b0000751d */ /* 0x0001e20000010000 */
[----:B------:R-:W-:Y:S02]  /*f730*/  IMAD.MOV.U32 R160, RZ, RZ, 0xc00 ;  /* 0x00000c00ffa07424 */ /* 0x000fe400078e00ff */
[----:B--2---:R-:W-:Y:S02]  /*f740*/  IMAD.MOV.U32 R161, RZ, RZ, 0x40000040 ;  /* 0x40000040ffa17424 */ /* 0x004fe400078e00ff */
[----:B------:R-:W-:Y:S02]  /*f750*/  IMAD R160, R18, R160, UR39 ;  /* 0x0000002712a07e24 */ /* 0x000fe4000f8e02a0 */
[-C--:B------:R-:W-:Y:S01]  /*f760*/  FMUL.FTZ R26, R26, R197.reuse ;  /* 0x000000c51a1a7220 */ /* 0x080fe20000410000 */
[-C--:B------:R-:W-:Y:S01]  /*f770*/  FMUL.FTZ R27, R27, R197.reuse ;  /* 0x000000c51b1b7220 */ /* 0x080fe20000410000 */
[----:B------:R-:W-:Y:S01]  /*f780*/  R2UR UR7, R161 ;  /* 0x00000000a10772ca */ /* 0x000fe200000e0000 */
        /* <DEDUP_REMOVED lines=63> */
[----:B0-----:R-:W-:-:S05]  /*fb80*/  F2FP.BF16.F32.PACK_AB R155, R0, R168 ;  /* 0x000000a8009b723e */ /* 0x001fca00000010ff */
[----:B------:R-:W-:-:S06]  /*fb90*/  WARPGROUP.ARRIVE ;  /* 0x00000000000079c5 */ /* 0x000fcc0000000000 */
[----:B------:R-:W-:Y:S01]  /*fba0*/  HGMMA.64x256x16.F32.BF16 R24, R152, gdesc[UR4].tnspB, R24, gsb0 ;  /* 0x43e0000498187df0 */ /* 0x000fe20008001818 */
[----:B------:R-:W0:Y:S08]  /*fbb0*/  MUFU.EX2 R192, R192 ;  /* 0x000000c000c07308 */ /* 0x000e300000000800 */
[----:B------:R-:W-:Y:S08]  /*fbc0*/  MUFU.EX2 R191, R191 ;  /* 0x000000bf00bf7308 */ /* 0x000ff00000000800 */
[----:B------:R-:W-:Y:S08]  /*fbd0*/  MUFU.EX2 R20, R20 ;  /* 0x0000001400147308 */ /* 0x000ff00000000800 */
[----:B------:R-:W-:Y:S01]  /*fbe0*/  MUFU.EX2 R161, R195 ;  /* 0x000000c300a17308 */ /* 0x000fe20000000800 */
[----:B0-----:R-:W-:-:S07]  /*fbf0*/  FADD.FTZ R188, R192, R188 ;  /* 0x000000bcc0bc7221 */ /* 0x001fce0000010000 */
[----:B------:R-:W-:Y:S08]  /*fc00*/  MUFU.EX2 R185, R185 ;  /* 0x000000b900b97308 */ /* 0x000ff00000000800 */
[----:B------:R-:W-:Y:S01]  /*fc10*/  MUFU.EX2 R186, R186 ;  /* 0x000000ba00ba7308 */ /* 0x000fe20000000800 */
[----:B------:R-:W-:-:S07]  /*fc20*/  WARPGROUP.DEPBAR.LE gsb0, 0x0 ;  /* 0x00008000000079c5 */ /* 0x000fce0000010000 */
[----:B------:R-:W0:Y:S08]  /*fc30*/  MUFU.EX2 R155, R166 ;  /* 0x000000a6009b7308 */ /* 0x000e300000000800 */
[----:B------:R-:W2:Y:S08]  /*fc40*/  MUFU.EX2 R154, R162 ;  /* 0x000000a2009a7308 */ /* 0x000eb00000000800 */
[----:B------:R-:W-:Y:S08]  /*fc50*/  MUFU.EX2 R162, R194 ;  /* 0x000000c200a27308 */ /* 0x000ff00000000800 */
[----:B------:R-:W3:Y:S01]  /*fc60*/  MUFU.EX2 R166, R193 ;  /* 0x000000c100a67308 */ /* 0x000ee20000000800 */
[----:B------:R-:W-:-:S02]  /*fc70*/  VIADD R152, R160, 0x80 ;  /* 0x00000080a0987836 */ /* 0x000fc40000000000 */
[----:B------:R-:W-:Y:S02]  /*fc80*/  IMAD.MOV.U32 R153, RZ, RZ, 0x40000040 ;  /* 0x40000040ff997424 */ /* 0x000fe400078e00ff */
[----:B0-----:R-:W-:Y:S01]  /*fc90*/  FADD.FTZ R188, R155, R188 ;  /* 0x000000bc9bbc7221 */ /* 0x001fe20000010000 */
[----:B------:R-:W-:Y:S02]  /*fca0*/  R2UR UR6, R152 ;  /* 0x00000000980672ca */ /* 0x000fe400000e0000 */
[----:B------:R-:W-:Y:S01]  /*fcb0*/  R2UR UR7, R153 ;  /* 0x00000000990772ca */ /* 0x000fe200000e0000 */
[----:B--2---:R-:W-:Y:S01]  /*fcc0*/  FADD.FTZ R188, R154, R188 ;  /* 0x000000bc9abc7221 */ /* 0x004fe20000010000 */
[----:B------:R-:W-:Y:S02]  /*fcd0*/  F2FP.BF16.F32.PACK_AB R152, R155, R192 ;  /* 0x000000c09b98723e */ /* 0x000fe400000010ff */
[----:B------:R-:W-:Y:S02]  /*fce0*/  F2FP.BF16.F32.PACK_AB R154, R191, R154 ;  /* 0x0000009abf9a723e */ /* 0x000fe400000010ff */
[----:B------:R-:W-:-:S02]  /*fcf0*/  F2FP.BF16.F32.PACK_AB R153, R161, R20 ;  /* 0x00000014a199723e */ /* 0x000fc400000010ff */
[----:B---3--:R-:W-:-:S04]  /*fd00*/  F2FP.BF16.F32.PACK_AB R155, R166, R162 ;  /* 0x000000a2a69b723e */ /* 0x008fc800000010ff */
[----:B------:R-:W-:-:S06]  /*fd10*/  WARPGROUP.ARRIVE ;  /* 0x00000000000079c5 */ /* 0x000fcc0000000000 */
[----:B------:R-:W-:Y:S01]  /*fd20*/  HGMMA.64x256x16.F32.BF16 R24, R152, gdesc[UR4].tnspB, R24, gsb0 ;  /* 0x43e0000498187df0 */ /* 0x000fe20008001818 */
[----:B------:R-:W-:Y:S02]  /*fd30*/  FADD.FTZ R188, R191, R188 ;  /* 0x000000bcbfbc7221 */ /* 0x000fe40000010000 */
        /* <DEDUP_REMOVED lines=9> */
[----:B------:R-:W0:Y:S08]  /*fdd0*/  MUFU.EX2 R154, R178 ;  /* 0x000000b2009a7308 */ /* 0x000e300000000800 */
[----:B------:R-:W2:Y:S08]  /*fde0*/  MUFU.EX2 R155, R180 ;  /* 0x000000b4009b7308 */ /* 0x000eb00000000800 */
[----:B------:R-:W3:Y:S08]  /*fdf0*/  MUFU.EX2 R178, R190 ;  /* 0x000000be00b27308 */ /* 0x000ef00000000800 */
[----:B------:R4:W1:Y:S01]  /*fe00*/  MUFU.EX2 R180, R187 ;  /* 0x000000bb00b47308 */ /* 0x0008620000000800 */
[----:B0-----:R-:W-:Y:S01]  /*fe10*/  FADD.FTZ R188, R154, R188 ;  /* 0x000000bc9abc7221 */ /* 0x001fe20000010000 */
[----:B------:R-:W-:-:S02]  /*fe20*/  VIADD R152, R160, 0x100 ;  /* 0x00000100a0987836 */ /* 0x000fc40000000000 */
[----:B------:R-:W-:-:S03]  /*fe30*/  IMAD.MOV.U32 R153, RZ, RZ, 0x40000040 ;  /* 0x40000040ff997424 */ /* 0x000fc600078e00ff */
[----:B------:R-:W-:Y:S01]  /*fe40*/  R2UR UR6, R152 ;  /* 0x00000000980672ca */ /* 0x000fe200000e0000 */
[----:B----4-:R-:W-:Y:S01]  /*fe50*/  FADD.FTZ R187, R191, R188 ;  /* 0x000000bcbfbb7221 */ /* 0x010fe20000010000 */
[----:B------:R-:W-:Y:S02]  /*fe60*/  R2UR UR7, R153 ;  /* 0x00000000990772ca */ /* 0x000fe400000e0000 */
[----:B------:R-:W-:Y:S01]  /*fe70*/  F2FP.BF16.F32.PACK_AB R152, R191, R154 ;  /* 0x0000009abf98723e */ /* 0x000fe200000010ff */
[----:B--2---:R-:W-:Y:S01]  /*fe80*/  FADD.FTZ R187, R155, R187 ;  /* 0x000000bb9bbb7221 */ /* 0x004fe20000010000 */
[----:B------:R-:W-:Y:S02]  /*fe90*/  F2FP.BF16.F32.PACK_AB R154, R185, R155 ;  /* 0x0000009bb99a723e */ /* 0x000fe400000010ff */
[----:B---3--:R-:W-:Y:S02]  /*fea0*/  F2FP.BF16.F32.PACK_AB R153, R179, R178 ;  /* 0x000000b2b399723e */ /* 0x008fe400000010ff */
[----:B-1----:R-:W-:-:S04]  /*feb0*/  F2FP.BF16.F32.PACK_AB R155, R186, R180 ;  /* 0x000000b4ba9b723e */ /* 0x002fc800000010ff */
[----:B------:R-:W-:-:S06]  /*fec0*/  WARPGROUP.ARRIVE ;  /* 0x00000000000079c5 */ /* 0x000fcc0000000000 */
[----:B------:R-:W-:Y:S01]  /*fed0*/  HGMMA.64x256x16.F32.BF16 R24, R152, gdesc[UR4].tnspB, R24, gsb0 ;  /* 0x43e0000498187df0 */ /* 0x000fe20008001818 */
[----:B------:R-:W-:Y:S01]  /*fee0*/  FADD.FTZ R187, R185, R187 ;  /* 0x000000bbb9bb7221 */ /* 0x000fe20000010000 */
[----:B------:R-:W0:Y:S03]  /*fef0*/  MUFU.EX2 R181, R181 ;  /* 0x000000b500b57308 */ /* 0x000e260000000800 */
[----:B------:R-:W-:-:S05]  /*ff00*/  FADD.FTZ R187, R170, R187 ;  /* 0x000000bbaabb7221 */ /* 0x000fca0000010000 */
        /* <DEDUP_REMOVED lines=8> */
[----:B------:R-:W1:Y:S01]  /*ff90*/  MUFU.EX2 R154, R172 ;  /* 0x000000ac009a7308 */ /* 0x000e620000000800 */
[----:B------:R-:W-:Y:S02]  /*ffa0*/  IMAD.MOV.U32 R153, RZ, RZ, 0x40000040 ;  /* 0x40000040ff997424 */ /* 0x000fe400078e00ff */
[----:B------:R-:W-:-:S03]  /*ffb0*/  VIADD R152, R160, 0x180 ;  /* 0x00000180a0987836 */ /* 0x000fc60000000000 */
[----:B------:R-:W-:Y:S01]  /*ffc0*/  R2UR UR7, R153 ;  /* 0x00000000990772ca */ /* 0x000fe200000e0000 */
[C---:B------:R-:W-:Y:S01]  /*ffd0*/  FADD.FTZ R153, R171.reuse, R187 ;  /* 0x000000bbab997221 */ /* 0x040fe20000010000 */
[----:B------:R-:W-:Y:S02]  /*ffe0*/  R2UR UR6, R152 ;  /* 0x00000000980672ca */ /* 0x000fe400000e0000 */
[----:B------:R-:W-:Y:S02]  /*fff0*/  F2FP.BF16.F32.PACK_AB R152, R171, R170 ;  /* 0x000000aaab98723e */ /* 0x000fe400000010ff */
[----:B0-----:R-:W-:Y:S01]  /*10000*/  F2FP.BF16.F32.PACK_AB R155, R181, R184 ;  /* 0x000000b8b59b723e */ /* 0x001fe200000010ff */
[----:B-1----:R-:W-:Y:S01]  /*10010*/  FADD.FTZ R153, R154, R153 ;  /* 0x000000999a997221 */ /* 0x002fe20000010000 */
[----:B------:R-:W-:-:S03]  /*10020*/  F2FP.BF16.F32.PACK_AB R154, R173, R154 ;  /* 0x0000009aad9a723e */ /* 0x000fc600000010ff */
[----:B------:R-:W-:Y:S01]  /*10030*/  FADD.FTZ R170, R173, R153 ;  /* 0x00000099adaa7221 */ /* 0x000fe20000010000 */
[----:B------:R-:W-:-:S04]  /*10040*/  F2FP.BF16.F32.PACK_AB R153, R183, R182 ;  /* 0x000000b6b799723e */ /* 0x000fc800000010ff */
[----:B------:R-:W-:-:S06]  /*10050*/  WARPGROUP.ARRIVE ;  /* 0x00000000000079c5 */ /* 0x000fcc0000000000 */
[----:B------:R-:W-:Y:S01]  /*10060*/  HGMMA.64x256x16.F32.BF16 R24, R152, gdesc[UR4].tnspB, R24, gsb0 ;  /* 0x43e0000498187df0 */ /* 0x000fe20008001818 */
[----:B------:R-:W-:Y:S01]  /*10070*/  FADD.FTZ R170, R159, R170 ;  /* 0x000000aa9faa7221 */ /* 0x000fe20000010000 */
[----:B------:R-:W-:Y:S08]  /*10080*/  MUFU.EX2 R228, R228 ;  /* 0x000000e400e47308 */ /* 0x000ff00000000800 */
[----:B------:R-:W-:Y:S08]  /*10090*/  MUFU.EX2 R211, R211 ;  /* 0x000000d300d37308 */ /* 0x000ff00000000800 */
[----:B------:R-:W-:Y:S08]  /*100a0*/  MUFU.EX2 R163, R163 ;  /* 0x000000a300a37308 */ /* 0x000ff00000000800 */
[----:B------:R-:W-:Y:S08]  /*100b0*/  MUFU.EX2 R164, R164 ;  /* 0x000000a400a47308 */ /* 0x000ff00000000800 */
[----:B------:R-:W-:Y:S01]  /*100c0*/  MUFU.EX2 R165, R165 ;  /* 0x000000a500a57308 */ /* 0x000fe20000000800 */
[----:B------:R-:W-:-:S07]  /*100d0*/  WARPGROUP.DEPBAR.LE gsb0, 0x0 ;  /* 0x00008000000079c5 */ /* 0x000fce0000010000 */
[----:B------:R0:W1:Y:S01]  /*100e0*/  MUFU.EX2 R154, R156 ;  /* 0x0000009c009a7308 */ /* 0x0000620000000800 */
[----:B------:R-:W-:Y:S02]  /*100f0*/  VIADD R152, R160, 0x200 ;  /* 0x00000200a0987836 */ /* 0x000fe40000000000 */
[----:B------:R-:W-:-:S03]  /*10100*/  IMAD.MOV.U32 R153, RZ, RZ, 0x40000040 ;  /* 0x40000040ff997424 */ /* 0x000fc600078e00ff */
[----:B------:R-:W-:Y:S01]  /*10110*/  R2UR UR6, R152 ;  /* 0x00000000980672ca */ /* 0x000fe200000e0000 */
[----:B0-----:R-:W-:Y:S01]  /*10120*/  FADD.FTZ R156, R157, R170 ;  /* 0x000000aa9d9c7221 */ /* 0x001fe20000010000 */
[----:B------:R-:W-:Y:S02]  /*10130*/  R2UR UR7, R153 ;  /* 0x00000000990772ca */ /* 0x000fe400000e0000 */
[----:B------:R-:W-:Y:S02]  /*10140*/  F2FP.BF16.F32.PACK_AB R152, R157, R159 ;  /* 0x0000009f9d98723e */ /* 0x000fe400000010ff */
[----:B------:R-:W-:Y:S02]  /*10150*/  F2FP.BF16.F32.PACK_AB R153, R175, R174 ;  /* 0x000000aeaf99723e */ /* 0x000fe400000010ff */
[----:B------:R-:W-:Y:S01]  /*10160*/  F2FP.BF16.F32.PACK_AB R155, R169, R177 ;  /* 0x000000b1a99b723e */ /* 0x000fe200000010ff */
[----:B-1----:R-:W-:Y:S01]  /*10170*/  FADD.FTZ R156, R154, R156 ;  /* 0x0000009c9a9c7221 */ /* 0x002fe20000010000 */
[----:B------:R-:W-:-:S04]  /*10180*/  F2FP.BF16.F32.PACK_AB R154, R158, R154 ;  /* 0x0000009a9e9a723e */ /* 0x000fc800000010ff */
[----:B------:R-:W-:-:S06]  /*10190*/  WARPGROUP.ARRIVE ;  /* 0x00000000000079c5 */ /* 0x000fcc0000000000 */
[----:B------:R-:W-:Y:S01]  /*101a0*/  HGMMA.64x256x16.F32.BF16 R24, R152, gdesc[UR4].tnspB, R24, gsb0 ;  /* 0x43e0000498187df0 */ /* 0x000fe20008001818 */
[----:B------:R-:W-:-:S04]  /*101b0*/  FADD.FTZ R156, R158, R156 ;  /* 0x0000009c9e9c7221 */ /* 0x000fc80000010000 */
[----:B------:R-:W-:Y:S01]  /*101c0*/  FADD.FTZ R156, R228, R156 ;  /* 0x0000009ce49c7221 */ /* 0x000fe20000010000 */
[----:B------:R-:W-:-:S04]  /*101d0*/  FADD.FTZ R167, R168, R167 ;  /* 0x000000a7a8a77221 */ /* 0x000fc80000010000 */
        /* <DEDUP_REMOVED lines=16> */
[----:B------:R-:W-:Y:S01]  /*102e0*/  FADD.FTZ R174, R169, R174 ;  /* 0x000000aea9ae7221 */ /* 0x000fe20000010000 */
[----:B------:R-:W-:Y:S02]  /*102f0*/  WARPGROUP.DEPBAR.LE gsb0, 0x0 ;  /* 0x00008000000079c5 */ /* 0x000fe40000010000 */
[----:B------:R-:W0:Y:S08]  /*10300*/  MUFU.EX2 R154, R210 ;  /* 0x000000d2009a7308 */ /* 0x000e300000000800 */
[----:B------:R-:W1:Y:S08]  /*10310*/  MUFU.EX2 R155, R21 ;  /* 0x00000015009b7308 */ /* 0x000e700000000800 */
[----:B------:R2:W3:Y:S01]  /*10320*/  MUFU.EX2 R21, R3 ;  /* 0x0000000300157308 */ /* 0x0004e20000000800 */
[----:B------:R-:W-:-:S02]  /*10330*/  VIADD R152, R160, 0x280 ;  /* 0x00000280a0987836 */ /* 0x000fc40000000000 */
[----:B------:R-:W-:Y:S02]  /*10340*/  IMAD.MOV.U32 R153, RZ, RZ, 0x40000040 ;  /* 0x40000040ff997424 */ /* 0x000fe400078e00ff */
[----:B--2---:R-:W-:Y:S01]  /*10350*/  FADD.FTZ R3, R211, R156 ;  /* 0x0000009cd3037221 */ /* 0x004fe20000010000 */
[----:B------:R-:W-:-:S03]  /*10360*/  R2UR UR6, R152 ;  /* 0x00000000980672ca */ /* 0x000fc600000e0000 */
[----:B0-----:R-:W-:Y:S01]  /*10370*/  FADD.FTZ R3, R154, R3 ;  /* 0x000000039a037221 */ /* 0x001fe20000010000 */
[----:B------:R-:W-:Y:S02]  /*10380*/  R2UR UR7, R153 ;  /* 0x00000000990772ca */ /* 0x000fe400000e0000 */
[C---:B-1----:R-:W-:Y:S01]  /*10390*/  F2FP.BF16.F32.PACK_AB R154, R155.reuse, R154 ;  /* 0x0000009a9b9a723e */ /* 0x042fe200000010ff */
[----:B------:R-:W-:Y:S01]  /*103a0*/  FADD.FTZ R3, R155, R3 ;  /* 0x000000039b037221 */ /* 0x000fe20000010000 */
[----:B------:R-:W-:Y:S02]  /*103b0*/  F2FP.BF16.F32.PACK_AB R152, R211, R228 ;  /* 0x000000e4d398723e */ /* 0x000fe400000010ff */
[----:B---3--:R-:W-:Y:S02]  /*103c0*/  F2FP.BF16.F32.PACK_AB R153, R163, R21 ;  /* 0x00000015a399723e */ /* 0x008fe400000010ff */
[----:B------:R-:W-:-:S04]  /*103d0*/  F2FP.BF16.F32.PACK_AB R155, R165, R164 ;  /* 0x000000a4a59b723e */ /* 0x000fc800000010ff */
[----:B------:R-:W-:-:S06]  /*103e0*/  WARPGROUP.ARRIVE ;  /* 0x00000000000079c5 */ /* 0x000fcc0000000000 */
[----:B------:R-:W-:Y:S01]  /*103f0*/  HGMMA.64x256x16.F32.BF16 R24, R152, gdesc[UR4].tnspB, R24, gsb0 ;  /* 0x43e0000498187df0 */ /* 0x000fe20008001818 */
[----:B------:R-:W-:-:S04]  /*10400*/  FADD.FTZ R174, R21, R174 ;  /* 0x000000ae15ae7221 */ /* 0x000fc80000010000 */
[----:B------:R-:W-:-:S04]  /*10410*/  FADD.FTZ R163, R163, R174 ;  /* 0x000000aea3a37221 */ /* 0x000fc80000010000 */
[----:B------:R-:W-:-:S04]  /*10420*/  FADD.FTZ R0, R164, R163 ;  /* 0x000000a3a4007221 */ /* 0x000fc80000010000 */
[----:B------:R-:W-:Y:S01]  /*10430*/  FADD.FTZ R0, R165, R0 ;  /* 0x00000000a5007221 */ /* 0x000fe20000010000 */
[----:B------:R-:W-:Y:S02]  /*10440*/  WARPGROUP.DEPBAR.LE gsb0, 0x0 ;  /* 0x00008000000079c5 */ /* 0x000fe40000010000 */
[----:B------:R-:W-:Y:S05]  /*10450*/  @!P0 BRA `(.L_x_15254) ;  /* 0x0000000000048947 */ /* 0x000fea0003800000 */
[----:B------:R-:W-:Y:S01]  /*10460*/  BPT.TRAP 0x1 ;  /* 0x000000040000795c */ /* 0x000fe20000300000 */
.L_x_15254:
[----:B------:R-:W2:Y:S01]  /*10470*/  LDL R20, [R1+0xb0] ;  /* 0x0000b00001147983 */ /* 0x000ea20000100800 */
[----:B------:R-:W-:Y:S02]  /*10480*/  VIADD R14, R14, 0x32460 ;  /* 0x000324600e0e7836 */ /* 0x000fe40000000000 */
[----:B------:R-:W-:-:S05]  /*10490*/  IMAD.U32 R21, RZ, RZ, UR37 ;  /* 0x00000025ff157e24 */ /* 0x000fca000f8e00ff */
[----:B------:R-:W-:Y:S01]  /*104a0*/  PRMT R14, R21, 0x654, R14 ;  /* 0x00000654150e7816 */ /* 0x000fe2000000000e */
[----:B------:R-:W-:-:S03]  /*104b0*/  IMAD.MOV.U32 R21, RZ, RZ, R15 ;  /* 0x000000ffff157224 */ /* 0x000fc600078e000f */
[----:B------:R0:W-:Y:S01]  /*104c0*/  SYNCS.ARRIVE.TRANS64.RED.A1T0 RZ, [R14+URZ], RZ ;  /* 0x000000ff0eff79a7 */ /* 0x0001e2000810043f */
[C---:B--2---:R-:W-:Y:S01]  /*104d0*/  ISETP.GT.AND P1, PT, R13.reuse, R20, PT ;  /* 0x000000140d00720c */ /* 0x044fe20003f24270 */
[----:B------:R-:W-:Y:S01]  /*104e0*/  IMAD.MOV.U32 R20, RZ, RZ, R176 ;  /* 0x000000ffff147224 */ /* 0x000fe200078e00b0 */
[----:B------:R-:W-:-:S11]  /*104f0*/  IADD3 R13, R13, -0x1, RZ ;  /* 0xffffffff0d0d7810 */ /* 0x000fd60007ffe0ff */
[----:B0-----:R-:W-:Y:S05]  /*10500*/  @P1 BRA `(.L_x_15255) ;  /* 0xffffffc400e01947 */ /* 0x001fea000383ffff */
.L_x_15244:
[----:B------:R-:W-:-:S13]  /*10510*/  ISETP.GE.AND P1, PT, R13, RZ, PT ;  /* 0x000000ff0d00720c */ /* 0x000fda0003f26270 */
[----:B------:R-:W-:Y:S05]  /*10520*/  @!P1 BRA `(.L_x_15256) ;  /* 0x0000003000309947 */ /* 0x000fea0003800000 */
[----:B------:R-:W-:Y:S02]  /*10530*/  IMAD.MOV.U32 R20, RZ, RZ, R176 ;  /* 0x000000ffff147224 */ /* 0x000fe400078e00b0 */
[----:B------:R-:W-:-:S07]  /*10540*/  IMAD.MOV.U32 R21, RZ, RZ, R15 ;  /* 0x000000ffff157224 */ /* 0x000fce00078e000f */
.L_x_15267:
        /* <DEDUP_REMOVED lines=8> */
.L_x_15257:
[----:B------:R-:W-:Y:S01]  /*105d0*/  IMAD R14, R18, 0x8, R22 ;  /* 0x00000008120e7824 */ /* 0x000fe200078e0216 */
[----:B------:R-:W-:-:S04]  /*105e0*/  SHF.L.U32 R12, R202, 0x1f, RZ ;  /* 0x0000001fca0c7819 */ /* 0x000fc800000006ff */
[----:B------:R0:W1:Y:S01]  /*105f0*/  SYNCS.PHASECHK.TRANS64.TRYWAIT P1, [R14+URZ+0x32430], R12 ;  /* 0x0324300c0e0075a7 */ /* 0x000062000802017f */
[----:B------:R-:W-:Y:S05]  /*10600*/  @!P0 BRA `(.L_x_15258) ;  /* 0x0000000000048947 */ /* 0x000fea0003800000 */
[----:B------:R-:W-:Y:S01]  /*10610*/  BPT.TRAP 0x1 ;  /* 0x000000040000795c */ /* 0x000fe20000300000 */
.L_x_15258:
[----:B------:R-:W2:Y:S01]  /*10620*/  LDL R15, [R1+0x94] ;  /* 0x00009400010f7983 */ /* 0x000ea20000100800 */
[----:B------:R-:W-:Y:S02]  /*10630*/  IMAD.MOV.U32 R157, RZ, RZ, 0x40000040 ;  /* 0x40000040ff9d7424 */ /* 0x000fe400078e00ff */
[----:B--2---:R-:W-:Y:S01]  /*10640*/  IMAD R156, R18, 0x300, R15 ;  /* 0x00000300129c7824 */ /* 0x004fe200078e020f */
[----:B-1----:R-:W-:Y:S06]  /*10650*/  @P1 BRA `(.L_x_15259) ;  /* 0x0000000000081947 */ /* 0x002fec0003800000 */
[----:B------:R-:W1:Y:S02]  /*10660*/  SYNCS.PHASECHK.TRANS64.TRYWAIT P1, [R14+URZ+0x32430], R12 ;  /* 0x0324300c0e0075a7 */ /* 0x000e64000802017f */
[----:B-1----:R-:W-:Y:S05]  /*10670*/  @!P1 BRA `(.L_x_15260) ;  /* 0x000000f400dc9947 */ /* 0x002fea0003800000 */
.L_x_15259:
[----:B-----5:R2:W-:Y:S04]  /*10680*/  STL.64 [R1+0xe0], R2 ;  /* 0x0000e00201007387 */ /* 0x0205e80000100a00 */
        /* <DEDUP_REMOVED lines=41> */
.L_x_15261:
[----:B------:R2:W3:Y:S01]  /*10920*/  SYNCS.PHASECHK.TRANS64.TRYWAIT P1, [R14+URZ+0x32450], R12 ;  /* 0x0324500c0e0075a7 */ /* 0x0004e2000802017f */
[----:B------:R-:W-:Y:S05]  /*10930*/  @!P0 BRA `(.L_x_15262) ;  /* 0x0000000000048947 */ /* 0x000fea0003800000 */
[----:B------:R-:W-:Y:S01]  /*10940*/  BPT.TRAP 0x1 ;  /* 0x000000040000795c */ /* 0x000fe20000300000 */
.L_x_15262:
[----:B---3--:R-:W-:Y:S05]  /*10950*/  @P1 BRA `(.L_x_15263) ;  /* 0x0000000000081947 */ /* 0x008fea0003800000 */
[----:B------:R-:W3:Y:S02]  /*10960*/  SYNCS.PHASECHK.TRANS64.TRYWAIT P1, [R14+URZ+0x32450], R12 ;  /* 0x0324500c0e0075a7 */ /* 0x000ee4000802017f */
[----:B---3--:R-:W-:Y:S05]  /*10970*/  @!P1 BRA `(.L_x_15264) ;  /* 0x000000f400309947 */ /* 0x008fea0003800000 */
.L_x_15263:
        /* <DEDUP_REMOVED lines=22> */
[----:B------:R-:W-:Y:S01]  /*10ae0*/  IMAD.MOV.U32 R211, RZ, RZ, 0x40000040 ;  /* 0x40000040ffd37424 */ /* 0x000fe200078e00ff */
[----:B------:R-:W-:Y:S01]  /*10af0*/  IADD3 R210, R208, 0x4, RZ ;  /* 0x00000004d0d27810 */ /* 0x000fe20007ffe0ff */
        /* <DEDUP_REMOVED lines=143> */
.L_x_15265:
        /* <DEDUP_REMOVED lines=23> */
[----:B-1---5:R-:W-:Y:S01]  /*11560*/  FMNMX.FTZ R15, R229, R21, !PT ;  /* 0x00000015e50f7209 */ /* 0x022fe20007810000 */
        /* <DEDUP_REMOVED lines=11> */
[----:B------:R-:W-:Y:S01]  /*11620*/  UMOV UR46, UR44 ;  /* 0x0000002c002e7c82 */ /* 0x000fe20008000000 */
[----:B------:R-:W-:Y:S01]  /*11630*/  FMUL.FTZ R166, R166, UR42 ;  /* 0x0000002aa6a67c20 */ /* 0x000fe20008410000 */
[----:B------:R-:W-:Y:S01]  /*11640*/  FMUL.FTZ R178, R178, UR42 ;  /* 0x0000002ab2b27c20 */ /* 0x000fe20008410000 */
[----:B------:R-:W2:Y:S01]  /*11650*/  MUFU.TANH R209, R209 ;  /* 0x000000d100d17308 */ /* 0x000ea20000002400 */
[----:B---3--:R-:W-:Y:S01]  /*11660*/  FMNMX.FTZ R15, R211, R15, !PT ;  /* 0x0000000fd30f7209 */ /* 0x008fe20007810000 */
[----:B------:R-:W-:Y:S01]  /*11670*/  FMUL.FTZ R179, R179, UR42 ;  /* 0x0000002ab3b37c20 */ /* 0x000fe20008410000 */
[----:B------:R-:W-:-:S05]  /*11680*/  FMUL.FTZ R199, R199, UR42 ;  /* 0x0000002ac7c77c20 */ /* 0x000fca0008410000 */
        /* <DEDUP_REMOVED lines=24> */
[----:B------:R3:W4:Y:S01]  /*11810*/  MUFU.TANH R184, R185 ;  /* 0x000000b900b87308 */ /* 0x0007220000002400 */
[----:B-1----:R-:W-:-:S07]  /*11820*/  FMNMX.FTZ R15, R169, R15, !PT ;  /* 0x0000000fa90f7209 */ /* 0x002fce0007810000 */
[----:B------:R1:W0:Y:S01]  /*11830*/  MUFU.TANH R176, R188 ;  /* 0x000000bc00b07308 */ /* 0x0002220000002400 */
[----:B--2---:R-:W-:Y:S01]  /*11840*/  FMNMX.FTZ R15, R180, R15, !PT ;  /* 0x0000000fb40f7209 */ /* 0x004fe20007810000 */
[----:B---3--:R-:W-:-:S06]  /*11850*/  FMUL.FTZ R185, R197, UR42 ;  /* 0x0000002ac5b97c20 */ /* 0x008fcc0008410000 */
[----:B------:R-:W2:Y:S01]  /*11860*/  MUFU.TANH R189, R189 ;  /* 0x000000bd00bd7308 */ /* 0x000ea20000002400 */
[----:B-1----:R-:W-:Y:S01]  /*11870*/  FMUL.FTZ R188, R196, UR42 ;  /* 0x0000002ac4bc7c20 */ /* 0x002fe20008410000 */
[----:B----4-:R-:W-:Y:S01]  /*11880*/  FMNMX.FTZ R15, R184, R15, !PT ;  /* 0x0000000fb80f7209 */ /* 0x010fe20007810000 */
[----:B------:R-:W-:-:S05]  /*11890*/  FMUL.FTZ R196, R167, UR42 ;  /* 0x0000002aa7c47c20 */ /* 0x000fca0008410000 */
        /* <DEDUP_REMOVED lines=8> */
[----:B------:R-:W-:Y:S01]  /*11920*/  MUFU.TANH R197, R154 ;  /* 0x0000009a00c57308 */ /* 0x000fe20000002400 */
[----:B--2---:R-:W-:-:S07]  /*11930*/  FMNMX.FTZ R15, R188, R15, !PT ;  /* 0x0000000fbc0f7209 */ /* 0x004fce0007810000 */
[----:B------:R-:W-:Y:S01]  /*11940*/  MUFU.TANH R181, R155 ;  /* 0x0000009b00b57308 */ /* 0x000fe20000002400 */
[----:B-1----:R-:W-:-:S05]  /*11950*/  FMNMX.FTZ R15, R185, R15, !PT ;  /* 0x0000000fb90f7209 */ /* 0x002fca0007810000 */
[----:B------:R-:W0:Y:S02]  /*11960*/  SHFL.BFLY PT, R173, R15, 0x2, 0x1f ;  /* 0x0c401f000fad7f89 */ /* 0x000e2400000e0000 */
[----:B------:R1:W2:Y:S08]  /*11970*/  MUFU.TANH R155, R162 ;  /* 0x000000a2009b7308 */ /* 0x0002b00000002400 */
[----:B------:R3:W4:Y:S01]  /*11980*/  MUFU.TANH R192, R158 ;  /* 0x0000009e00c07308 */ /* 0x0007220000002400 */
[----:B-1----:R-:W-:-:S07]  /*11990*/  IMAD.MOV.U32 R162, RZ, RZ, R184 ;  /* 0x000000ffffa27224 */ /* 0x002fce00078e00b8 */
[----:B------:R-:W-:Y:S01]  /*119a0*/  MUFU.TANH R196, R196 ;  /* 0x000000c400c47308 */ /* 0x000fe20000002400 */
[----:B---3--:R-:W-:Y:S02]  /*119b0*/  IMAD.MOV.U32 R158, RZ, RZ, R176 ;  /* 0x000000ffff9e7224 */ /* 0x008fe400078e00b0 */
[----:B--2---:R-:W-:Y:S01]  /*119c0*/  IMAD.MOV.U32 R170, RZ, RZ, R155 ;  /* 0x000000ffffaa7224 */ /* 0x004fe200078e009b */
[----:B0-----:R-:W-:-:S04]  /*119d0*/  FMNMX.FTZ R15, R15, R173, !PT ;  /* 0x000000ad0f0f7209 */ /* 0x001fc80007810000 */
[----:B------:R-:W0:Y:S01]  /*119e0*/  MUFU.TANH R173, R163 ;  /* 0x000000a300ad7308 */ /* 0x000e220000002400 */
[----:B------:R-:W1:Y:S07]  /*119f0*/  SHFL.BFLY PT, R154, R15, 0x1, 0x1f ;  /* 0x0c201f000f9a7f89 */ /* 0x000e6e00000e0000 */
[----:B------:R4:W2:Y:S08]  /*11a00*/  MUFU.TANH R176, R159 ;  /* 0x0000009f00b07308 */ /* 0x0008b00000002400 */
[----:B------:R-:W-:Y:S01]  /*11a10*/  MUFU.TANH R193, R193 ;  /* 0x000000c100c17308 */ /* 0x000fe20000002400 */
[----:B----4-:R-:W-:-:S07]  /*11a20*/  IMAD.MOV.U32 R159, RZ, RZ, R192 ;  /* 0x000000ffff9f7224 */ /* 0x010fce00078e00c0 */
[----:B------:R3:W4:Y:S01]  /*11a30*/  MUFU.TANH R192, R166 ;  /* 0x000000a600c07308 */ /* 0x0007220000002400 */
[----:B-1----:R-:W-:-:S05]  /*11a40*/  FMNMX.FTZ R15, R15, R154, !PT ;  /* 0x0000009a0f0f7209 */ /* 0x002fca0007810000 */
[C---:B------:R-:W-:Y:S01]  /*11a50*/  FADD.FTZ R155, -R15.reuse, R21 ;  /* 0x000000150f9b7221 */ /* 0x040fe20000010100 */
[----:B0-----:R-:W-:Y:S02]  /*11a60*/  IMAD.MOV.U32 R21, RZ, RZ, R173 ;  /* 0x000000ffff157224 */ /* 0x001fe400078e00ad */
[----:B------:R-:W-:Y:S01]  /*11a70*/  FMUL.FTZ R173, R15, UR46 ;  /* 0x0000002e0fad7c20 */ /* 0x000fe20008410000 */
[----:B---3--:R-:W-:Y:S02]  /*11a80*/  IMAD.MOV.U32 R166, RZ, RZ, R181 ;  /* 0x000000ffffa67224 */ /* 0x008fe400078e00b5 */
[----:B------:R-:W-:Y:S01]  /*11a90*/  FMUL.FTZ R155, R155, UR46 ;  /* 0x0000002e9b9b7c20 */ /* 0x000fe20008410000 */
[----:B------:R-:W-:Y:S01]  /*11aa0*/  MUFU.TANH R178, R178 ;  /* 0x000000b200b27308 */ /* 0x000fe20000002400 */
[--C-:B------:R-:W-:Y:S01]  /*11ab0*/  FFMA.FTZ R154, R211, UR46, -R173.reuse ;  /* 0x0000002ed39a7c23 */ /* 0x100fe200080108ad */
[----:B--2---:R-:W-:Y:S02]  /*11ac0*/  IMAD.MOV.U32 R211, RZ, RZ, R176 ;  /* 0x000000ffffd37224 */ /* 0x004fe400078e00b0 */
[----:B------:R-:W-:Y:S01]  /*11ad0*/  FFMA.FTZ R176, R210, UR46, -R173 ;  /* 0x0000002ed2b07c23 */ /* 0x000fe200080108ad */
[----:B------:R-:W-:-:S02]  /*11ae0*/  IMAD.MOV.U32 R210, RZ, RZ, R159 ;  /* 0x000000ffffd27224 */ /* 0x000fc400078e009f */
[--C-:B------:R-:W-:Y:S01]  /*11af0*/  FFMA.FTZ R159, R209, UR46, -R173.reuse ;  /* 0x0000002ed19f7c23 */ /* 0x100fe200080108ad */
[----:B------:R-:W-:Y:S01]  /*11b00*/  MOV R209, R158 ;  /* 0x0000009e00d17202 */ /* 0x000fe20000000f00 */
[--C-:B------:R-:W-:Y:S01]  /*11b10*/  FFMA.FTZ R158, R208, UR46, -R173.reuse ;  /* 0x0000002ed09e7c23 */ /* 0x100fe200080108ad */
[----:B------:R-:W-:Y:S02]  /*11b20*/  IMAD.MOV.U32 R208, RZ, RZ, R162 ;  /* 0x000000ffffd07224 */ /* 0x000fe400078e00a2 */
[--C-:B------:R-:W-:Y:S01]  /*11b30*/  FFMA.FTZ R163, R153, UR46, -R173.reuse ;  /* 0x0000002e99a37c23 */ /* 0x100fe200080108ad */
[----:B------:R-:W-:Y:S02]  /*11b40*/  IMAD.MOV.U32 R153, RZ, RZ, R166 ;  /* 0x000000ffff997224 */ /* 0x000fe400078e00a6 */
[--C-:B------:R-:W-:Y:S01]  /*11b50*/  FFMA.FTZ R166, R169, UR46, -R173.reuse ;  /* 0x0000002ea9a67c23 */ /* 0x100fe200080108ad */
[--C-:B------:R-:W-:Y:S01]  /*11b60*/  FFMA.FTZ R169, R208, UR46, -R173.reuse ;  /* 0x0000002ed0a97c23 */ /* 0x100fe200080108ad */
[----:B------:R-:W-:Y:S01]  /*11b70*/  FFMA.FTZ R167, R164, UR46, -R173 ;  /* 0x0000002ea4a77c23 */ /* 0x000fe200080108ad */
[----:B------:R-:W-:-:S02]  /*11b80*/  IMAD.MOV.U32 R208, RZ, RZ, R170 ;  /* 0x000000ffffd07224 */ /* 0x000fc400078e00aa */
[--C-:B------:R-:W-:Y:S01]  /*11b90*/  FFMA.FTZ R164, R168, UR46, -R173.reuse ;  /* 0x0000002ea8a47c23 */ /* 0x100fe200080108ad */
[--C-:B------:R-:W-:Y:S01]  /*11ba0*/  FFMA.FTZ R170, R189, UR46, -R173.reuse ;  /* 0x0000002ebdaa7c23 */ /* 0x100fe200080108ad */
[----:B------:R-:W-:Y:S01]  /*11bb0*/  FFMA.FTZ R168, R209, UR46, -R173 ;  /* 0x0000002ed1a87c23 */ /* 0x000fe200080108ad */
[----:B------:R-:W-:Y:S02]  /*11bc0*/  IMAD.MOV.U32 R189, RZ, RZ, R21 ;  /* 0x000000ffffbd7224 */ /* 0x000fe400078e0015 */
[--C-:B------:R-:W-:Y:S01]  /*11bd0*/  FFMA.FTZ R181, R229, UR46, -R173.reuse ;  /* 0x0000002ee5b57c23 */ /* 0x100fe200080108ad */
[----:B------:R-:W-:Y:S02]  /*11be0*/  IMAD.MOV.U32 R209, RZ, RZ, R210 ;  /* 0x000000ffffd17224 */ /* 0x000fe400078e00d2 */
[----:B------:R-:W-:Y:S01]  /*11bf0*/  FFMA.FTZ R184, R228, UR46, -R173 ;  /* 0x0000002ee4b87c23 */ /* 0x000fe200080108ad */
[----:B------:R-:W-:Y:S02]  /*11c00*/  IMAD.MOV.U32 R210, RZ, RZ, R211 ;  /* 0x000000ffffd27224 */ /* 0x000fe400078e00d3 */
[----:B------:R-:W-:Y:S01]  /*11c10*/  FMUL.FTZ R211, R174, UR42 ;  /* 0x0000002aaed37c20 */ /* 0x000fe20008410000 */
[----:B------:R-:W-:-:S02]  /*11c20*/  IMAD.MOV.U32 R174, RZ, RZ, R189 ;  /* 0x000000ffffae7224 */ /* 0x000fc400078e00bd */
[----:B------:R-:W-:Y:S01]  /*11c30*/  FMUL.FTZ R189, R175, UR42 ;  /* 0x0000002aafbd7c20 */ /* 0x000fe20008410000 */
[----:B------:R-:W-:Y:S01]  /*11c40*/  IMAD.MOV.U32 R175, RZ, RZ, R153 ;  /* 0x000000ffffaf7224 */ /* 0x000fe200078e0099 */
[----:B------:R-:W-:Y:S01]  /*11c50*/  FMNMX.FTZ R153, R197, R20, !PT ;  /* 0x00000014c5997209 */ /* 0x000fe20007810000 */
[--C-:B------:R-:W-:Y:S01]  /*11c60*/  FFMA.FTZ R162, R152, UR46, -R173.reuse ;  /* 0x0000002e98a27c23 */ /* 0x100fe200080108ad */
[----:B------:R-:W-:Y:S01]  /*11c70*/  MUFU.EX2 R155, R155 ;  /* 0x0000009b009b7308 */ /* 0x000fe20000000800 */
[--C-:B------:R-:W-:Y:S01]  /*11c80*/  FFMA.FTZ R157, R157, UR46, -R173.reuse ;  /* 0x0000002e9d9d7c23 */ /* 0x100fe200080108ad */
[----:B------:R-:W-:Y:S01]  /*11c90*/  FMNMX.FTZ R153, R175, R153, !PT ;  /* 0x00000099af997209 */ /* 0x000fe20007810000 */
[--C-:B------:R-:W-:Y:S01]  /*11ca0*/  FFMA.FTZ R156, R156, UR46, -R173.reuse ;  /* 0x0000002e9c9c7c23 */ /* 0x100fe200080108ad */
[--C-:B------:R-:W-:Y:S01]  /*11cb0*/  FFMA.FTZ R160, R160, UR46, -R173.reuse ;  /* 0x0000002ea0a07c23 */ /* 0x100fe200080108ad */
[--C-:B------:R-:W-:Y:S01]  /*11cc0*/  FFMA.FTZ R161, R161, UR46, -R173.reuse ;  /* 0x0000002ea1a17c23 */ /* 0x100fe200080108ad */
[----:B------:R-:W-:Y:S01]  /*11cd0*/  FMNMX.FTZ R153, R209, R153, !PT ;  /* 0x00000099d1997209 */ /* 0x000fe20007810000 */
[--C-:B------:R-:W-:Y:S01]  /*11ce0*/  FFMA.FTZ R165, R165, UR46, -R173.reuse ;  /* 0x0000002ea5a57c23 */ /* 0x100fe200080108ad */
[----:B------:R4:W0:Y:S01]  /*11cf0*/  MUFU.EX2 R152, R181 ;  /* 0x000000b500987308 */ /* 0x0008220000000800 */
[--C-:B------:R-:W-:Y:S01]  /*11d00*/  FFMA.FTZ R180, R180, UR46, -R173.reuse ;  /* 0x0000002eb4b47c23 */ /* 0x100fe200080108ad */
[----:B------:R-:W-:Y:S01]  /*11d10*/  FMNMX.FTZ R153, R210, R153, !PT ;  /* 0x00000099d2997209 */ /* 0x000fe20007810000 */
[--C-:B------:R-:W-:Y:S01]  /*11d20*/  FFMA.FTZ R177, R177, UR46, -R173.reuse ;  /* 0x0000002eb1b17c23 */ /* 0x100fe200080108ad */
[--C-:B------:R-:W-:Y:S01]  /*11d30*/  FFMA.FTZ R172, R172, UR46, -R173.reuse ;  /* 0x0000002eacac7c23 */ /* 0x100fe200080108ad */
[--C-:B------:R-:W-:Y:S01]  /*11d40*/  FFMA.FTZ R21, R188, UR46, -R173.reuse ;  /* 0x0000002ebc157c23 */ /* 0x100fe200080108ad */
[----:B------:R-:W-:Y:S01]  /*11d50*/  FMNMX.FTZ R153, R208, R153, !PT ;  /* 0x00000099d0997209 */ /* 0x000fe20007810000 */
[----:B------:R-:W-:Y:S01]  /*11d60*/  FFMA.FTZ R173, R185, UR46, -R173 ;  /* 0x0000002eb9ad7c23 */ /* 0x000fe200080108ad */
[----:B------:R-:W1:Y:S01]  /*11d70*/  MUFU.EX2 R184, R184 ;  /* 0x000000b800b87308 */ /* 0x000e620000000800 */
[----:B----4-:R-:W-:-:S02]  /*11d80*/  IMAD.MOV.U32 R181, RZ, RZ, R192 ;  /* 0x000000ffffb57224 */ /* 0x010fc400078e00c0 */
[----:B------:R-:W-:Y:S01]  /*11d90*/  FMUL.FTZ R192, R171, UR42 ;  /* 0x0000002aabc07c20 */ /* 0x000fe20008410000 */
[----:B------:R-:W-:Y:S01]  /*11da0*/  FMUL.FTZ R171, R186, UR42 ;  /* 0x0000002abaab7c20 */ /* 0x000fe20008410000 */
[----:B------:R-:W-:Y:S01]  /*11db0*/  FMNMX.FTZ R153, R174, R153, !PT ;  /* 0x00000099ae997209 */ /* 0x000fe20007810000 */
[----:B------:R-:W-:Y:S02]  /*11dc0*/  IMAD.MOV.U32 R186, RZ, RZ, R181 ;  /* 0x000000ffffba7224 */ /* 0x000fe400078e00b5 */
[----:B------:R-:W-:Y:S01]  /*11dd0*/  FMUL.FTZ R188, R182, UR42 ;  /* 0x0000002ab6bc7c20 */ /* 0x000fe20008410000 */
[----:B------:R-:W-:Y:S01]  /*11de0*/  FMUL.FTZ R181, R187, UR42 ;  /* 0x0000002abbb57c20 */ /* 0x000fe20008410000 */
[----:B------:R-:W2:Y:S01]  /*11df0*/  MUFU.EX2 R154, R154 ;  /* 0x0000009a009a7308 */ /* 0x000ea20000000800 */
[----:B0-----:R-:W-:Y:S01]  /*11e00*/  FFMA.FTZ R3, R155, R3, R152 ;  /* 0x000000039b037223 */ /* 0x001fe20000010098 */
[----:B------:R-:W-:Y:S01]  /*11e10*/  FMNMX.FTZ R153, R186, R153, !PT ;  /* 0x00000099ba997209 */ /* 0x000fe20007810000 */
[----:B------:R-:W-:Y:S01]  /*11e20*/  FMUL.FTZ R182, R190, UR42 ;  /* 0x0000002abeb67c20 */ /* 0x000fe20008410000 */
[----:B------:R-:W-:-:S02]  /*11e30*/  IMAD.MOV.U32 R190, RZ, RZ, R208 ;  /* 0x000000ffffbe7224 */ /* 0x000fc400078e00d0 */
[----:B------:R-:W-:Y:S01]  /*11e40*/  FMUL.FTZ R208, R198, UR42 ;  /* 0x0000002ac6d07c20 */ /* 0x000fe20008410000 */
[----:B------:R-:W-:Y:S01]  /*11e50*/  FMNMX.FTZ R153, R196, R153, !PT ;  /* 0x00000099c4997209 */ /* 0x000fe20007810000 */
[----:B------:R-:W-:Y:S01]  /*11e60*/  IMAD.MOV.U32 R187, RZ, RZ, R174 ;  /* 0x000000ffffbb7224 */ /* 0x000fe200078e00ae */
[----:B------:R-:W0:Y:S01]  /*11e70*/  MUFU.TANH R192, R192 ;  /* 0x000000c000c07308 */ /* 0x000e220000002400 */
[----:B-1----:R-:W-:Y:S01]  /*11e80*/  FADD.FTZ R3, R184, R3 ;  /* 0x00000003b8037221 */ /* 0x002fe20000010000 */
[----:B------:R-:W-:Y:S01]  /*11e90*/  FMNMX.FTZ R153, R193, R153, !PT ;  /* 0x00000099c1997209 */ /* 0x000fe20007810000 */
[----:B------:R-:W-:Y:S01]  /*11ea0*/  FMUL.FTZ R24, R24, R155 ;  /* 0x0000009b18187220 */ /* 0x000fe20000410000 */
[----:B------:R-:W-:Y:S01]  /*11eb0*/  F2FP.BF16.F32.PACK_AB R152, R184, R152 ;  /* 0x00000098b898723e */ /* 0x000fe200000010ff */
[----:B------:R-:W-:Y:S01]  /*11ec0*/  FMUL.FTZ R184, R183, UR42 ;  /* 0x0000002ab7b87c20 */ /* 0x000fe20008410000 */
[----:B------:R-:W-:Y:S01]  /*11ed0*/  FMUL.FTZ R183, R191, UR42 ;  /* 0x0000002abfb77c20 */ /* 0x000fe20008410000 */
[----:B------:R-:W-:Y:S01]  /*11ee0*/  IMAD.MOV.U32 R191, RZ, RZ, R210 ;  /* 0x000000ffffbf7224 */ /* 0x000fe200078e00d2 */
[----:B------:R-:W1:Y:S01]  /*11ef0*/  MUFU.TANH R211, R211 ;  /* 0x000000d300d37308 */ /* 0x000e620000002400 */
[----:B--2---:R-:W-:Y:S01]  /*11f00*/  FADD.FTZ R185, R154, R3 ;  /* 0x000000039ab97221 */ /* 0x004fe20000010000 */
[----:B------:R-:W-:Y:S01]  /*11f10*/  FMUL.FTZ R210, R194, UR42 ;  /* 0x0000002ac2d27c20 */ /* 0x000fe20008410000 */
[----:B------:R-:W-:-:S02]  /*11f20*/  IMAD.MOV.U32 R194, RZ, RZ, R209 ;  /* 0x000000ffffc27224 */ /* 0x000fc400078e00d1 */
[----:B------:R-:W-:Y:S01]  /*11f30*/  FMUL.FTZ R209, R195, UR42 ;  /* 0x0000002ac3d17c20 */ /* 0x000fe20008410000 */
[----:B------:R-:W-:Y:S02]  /*11f40*/  IMAD.MOV.U32 R195, RZ, RZ, R197 ;  /* 0x000000ffffc37224 */ /* 0x000fe400078e00c5 */
        /* <DEDUP_REMOVED lines=22> */
[----:B------:R-:W-:Y:S01]  /*120b0*/  FMUL.FTZ R57, R57, R155 ;  /* 0x0000009b39397220 */ /* 0x000fe20000410000 */
[----:B------:R-:W-:Y:S01]  /*120c0*/  FMNMX.FTZ R153, R178, R153, !PT ;  /* 0x00000099b2997209 */ /* 0x000fe20007810000 */
        /* <DEDUP_REMOVED lines=61> */
[----:B------:R-:W-:-:S05]  /*124a0*/  FMUL.FTZ R149, R149, R155 ;  /* 0x0000009b95957220 */ /* 0x000fca0000410000 */
        /* <DEDUP_REMOVED lines=8> */
[C---:B--2---:R-:W-:Y:S01]  /*12530*/  FADD.FTZ R185, R176.reuse, R185 ;  /* 0x000000b9b0b97221 */ /* 0x044fe20000010000 */
[----:B------:R-:W-:-:S06]  /*12540*/  F2FP.BF16.F32.PACK_AB R154, R176, R154 ;  /* 0x0000009ab09a723e */ /* 0x000fcc00000010ff */
[----:B------:R-:W-:Y:S01]  /*12550*/  MUFU.EX2 R158, R158 ;  /* 0x0000009e009e7308 */ /* 0x000fe20000000800 */
[----:B0-----:R-:W-:-:S07]  /*12560*/  FADD.FTZ R185, R159, R185 ;  /* 0x000000b99fb97221 */ /* 0x001fce0000010000 */
[----:B------:R-:W-:Y:S01]  /*12570*/  MUFU.EX2 R160, R160 ;  /* 0x000000a000a07308 */ /* 0x000fe20000000800 */
[----:B---3--:R-:W-:Y:S01]  /*12580*/  FADD.FTZ R185, R157, R185 ;  /* 0x000000b99db97221 */ /* 0x008fe20000010000 */
[----:B-1----:R-:W-:-:S06]  /*12590*/  FMNMX.FTZ R174, R153, R174, !PT ;  /* 0x000000ae99ae7209 */ /* 0x002fcc0007810000 */
[----:B------:R-:W-:Y:S01]  /*125a0*/  MUFU.EX2 R161, R161 ;  /* 0x000000a100a17308 */ /* 0x000fe20000000800 */
[----:B------:R-:W0:Y:S07]  /*125b0*/  SHFL.BFLY PT, R176, R174, 0x1, 0x1f ;  /* 0x0c201f00aeb07f89 */ /* 0x000e2e00000e0000 */
[----:B------:R-:W-:Y:S08]  /*125c0*/  MUFU.EX2 R162, R162 ;  /* 0x000000a200a27308 */ /* 0x000ff00000000800 */
[----:B------:R-:W-:Y:S08]  /*125d0*/  MUFU.EX2 R163, R163 ;  /* 0x000000a300a37308 */ /* 0x000ff00000000800 */
[----:B------:R-:W-:Y:S01]  /*125e0*/  MUFU.EX2 R167, R167 ;  /* 0x000000a700a77308 */ /* 0x000fe20000000800 */
[----:B0-----:R-:W-:-:S05]  /*125f0*/  FMNMX.FTZ R176, R174, R176, !PT ;  /* 0x000000b0aeb07209 */ /* 0x001fca0007810000 */
[C---:B------:R-:W-:Y:S01]  /*12600*/  FADD.FTZ R197, -R176.reuse, R20 ;  /* 0x00000014b0c57221 */ /* 0x040fe20000010100 */
[----:B------:R-:W-:Y:S01]  /*12610*/  FMUL.FTZ R179, R176, UR46 ;  /* 0x0000002eb0b37c20 */ /* 0x000fe20008410000 */
[----:B------:R-:W-:Y:S02]  /*12620*/  MUFU.EX2 R165, R165 ;  /* 0x000000a500a57308 */ /* 0x000fe40000000800 */
[----:B------:R-:W-:Y:S01]  /*12630*/  FMUL.FTZ R197, R197, UR46 ;  /* 0x0000002ec5c57c20 */ /* 0x000fe20008410000 */
[--C-:B------:R-:W-:Y:S01]  /*12640*/  FFMA.FTZ R153, R195, UR46, -R179.reuse ;  /* 0x0000002ec3997c23 */ /* 0x100fe200080108b3 */
[--C-:B------:R-:W-:Y:S01]  /*12650*/  FFMA.FTZ R198, R191, UR46, -R179.reuse ;  /* 0x0000002ebfc67c23 */ /* 0x100fe200080108b3 */
[--C-:B------:R-:W-:Y:S01]  /*12660*/  FFMA.FTZ R175, R175, UR46, -R179.reuse ;  /* 0x0000002eafaf7c23 */ /* 0x100fe200080108b3 */
[--C-:B------:R-:W-:Y:S01]  /*12670*/  FFMA.FTZ R191, R211, UR46, -R179.reuse ;  /* 0x0000002ed3bf7c23 */ /* 0x100fe200080108b3 */
[--C-:B------:R-:W-:Y:S01]  /*12680*/  FFMA.FTZ R174, R194, UR46, -R179.reuse ;  /* 0x0000002ec2ae7c23 */ /* 0x100fe200080108b3 */
[----:B------:R-:W0:Y:S01]  /*12690*/  S2R R211, SR_TID.X ;  /* 0x0000000000d37919 */ /* 0x000e220000002100 */
        /* <DEDUP_REMOVED lines=16> */
[----:B------:R-:W3:Y:S01]  /*127a0*/  MUFU.EX2 R175, R175 ;  /* 0x000000af00af7308 */ /* 0x000ee20000000800 */
[--C-:B------:R-:W-:Y:S01]  /*127b0*/  FFMA.FTZ R183, R183, UR46, -R179.reuse ;  /* 0x0000002eb7b77c23 */ /* 0x100fe200080108b3 */
[--C-:B------:R-:W-:Y:S01]  /*127c0*/  FFMA.FTZ R3, R210, UR46, -R179.reuse ;  /* 0x0000002ed2037c23 */ /* 0x100fe200080108b3 */
[--C-:B------:R-:W-:Y:S01]  /*127d0*/  FFMA.FTZ R20, R209, UR46, -R179.reuse ;  /* 0x0000002ed1147c23 */ /* 0x100fe200080108b3 */
[--C-:B------:R-:W-:Y:S01]  /*127e0*/  FFMA.FTZ R178, R208, UR46, -R179.reuse ;  /* 0x0000002ed0b27c23 */ /* 0x100fe200080108b3 */
[----:B------:R-:W-:Y:S01]  /*127f0*/  FFMA.FTZ R179, R199, UR46, -R179 ;  /* 0x0000002ec7b37c23 */ /* 0x000fe200080108b3 */
[----:B------:R-:W-:-:S02]  /*12800*/  IMAD.U32 R199, RZ, RZ, UR37 ;  /* 0x00000025ffc77e24 */ /* 0x000fc4000f8e00ff */
[-C--:B-1----:R-:W-:Y:S01]  /*12810*/  FMUL.FTZ R26, R26, R197.reuse ;  /* 0x000000c51a1a7220 */ /* 0x082fe20000410000 */
[-C--:B------:R-:W-:Y:S01]  /*12820*/  FMUL.FTZ R27, R27, R197.reuse ;  /* 0x000000c51b1b7220 */ /* 0x080fe20000410000 */
[----:B--2---:R-:W-:Y:S01]  /*12830*/  FFMA.FTZ R0, R197, R0, R153 ;  /* 0x00000000c5007223 */ /* 0x004fe20000010099 */
[-C--:B------:R-:W-:Y:S01]  /*12840*/  FMUL.FTZ R30, R30, R197.reuse ;  /* 0x000000c51e1e7220 */ /* 0x080fe20000410000 */
[-C--:B------:R-:W-:Y:S01]  /*12850*/  FMUL.FTZ R31, R31, R197.reuse ;  /* 0x000000c51f1f7220 */ /* 0x080fe20000410000 */
[-C--:B------:R-:W-:Y:S01]  /*12860*/  FMUL.FTZ R34, R34, R197.reuse ;  /* 0x000000c522227220 */ /* 0x080fe20000410000 */
[-C--:B------:R-:W-:Y:S01]  /*12870*/  FMUL.FTZ R35, R35, R197.reuse ;  /* 0x000000c523237220 */ /* 0x080fe20000410000 */
[-C--:B------:R-:W-:Y:S01]  /*12880*/  FMUL.FTZ R38, R38, R197.reuse ;  /* 0x000000c526267220 */ /* 0x080fe20000410000 */
[----:B0-----:R-:W-:Y:S01]  /*12890*/  SHF.R.U32.HI R211, RZ, 0x7, R211 ;  /* 0x00000007ffd37819 */ /* 0x001fe200000116d3 */
[----:B------:R-:W-:Y:S01]  /*128a0*/  FMUL.FTZ R39, R39, R197 ;  /* 0x000000c527277220 */ /* 0x000fe20000410000 */
[C---:B---3--:R-:W-:Y:S01]  /*128b0*/  FADD.FTZ R0, R175.reuse, R0 ;  /* 0x00000000af007221 */ /* 0x048fe20000010000 */
[----:B------:R-:W-:Y:S01]  /*128c0*/  F2FP.BF16.F32.PACK_AB R153, R175, R153 ;  /* 0x00000099af99723e */ /* 0x000fe200000010ff */
[----:B------:R-:W-:-:S02]  /*128d0*/  VIADD R175, R14, 0x32440 ;  /* 0x000324400eaf7836 */ /* 0x000fc40000000000 */
[-C--:B------:R-:W-:Y:S01]  /*128e0*/  FMUL.FTZ R42, R42, R197.reuse ;  /* 0x000000c52a2a7220 */ /* 0x080fe20000410000 */
        /* <DEDUP_REMOVED lines=15> */
[----:B0-----:R-:W-:Y:S01]  /*129e0*/  MOV R175, 0xc00 ;  /* 0x00000c0000af7802 */ /* 0x001fe20000000f00 */
        /* <DEDUP_REMOVED lines=42> */
[----:B------:R0:W1:Y:S01]  /*12c90*/  MUFU.EX2 R155, R174 ;  /* 0x000000ae009b7308 */ /* 0x0000620000000800 */
[----:B------:R-:W-:-:S07]  /*12ca0*/  VIADD R197, R211, 0x8 ;  /* 0x00000008d3c57836 */ /* 0x000fce0000000000 */
[----:B------:R-:W-:Y:S01]  /*12cb0*/  MUFU.EX2 R195, R195 ;  /* 0x000000c300c37308 */ /* 0x000fe20000000800 */
[----:B0-----:R-:W-:Y:S02]  /*12cc0*/  IMAD R174, R18, R175, UR39 ;  /* 0x0000002712ae7e24 */ /* 0x001fe4000f8e02af */
[----:B------:R-:W-:-:S03]  /*12cd0*/  IMAD.MOV.U32 R175, RZ, RZ, 0x40000040 ;  /* 0x40000040ffaf7424 */ /* 0x000fc600078e00ff */
[----:B------:R-:W-:Y:S02]  /*12ce0*/  R2UR UR6, R174 ;  /* 0x00000000ae0672ca */ /* 0x000fe400000e0000 */
[----:B------:R-:W-:Y:S01]  /*12cf0*/  R2UR UR7, R175 ;  /* 0x00000000af0772ca */ /* 0x000fe200000e0000 */
[----:B-1----:R-:W-:Y:S01]  /*12d00*/  FADD.FTZ R0, R155, R0 ;  /* 0x000000009b007221 */ /* 0x002fe20000010000 */
[----:B------:R-:W0:Y:S08]  /*12d10*/  MUFU.EX2 R175, R198 ;  /* 0x000000c600af7308 */ /* 0x000e300000000800 */
[----:B------:R-:W1:Y:S08]  /*12d20*/  MUFU.EX2 R194, R194 ;  /* 0x000000c200c27308 */ /* 0x000e700000000800 */
[----:B------:R-:W2:Y:S01]  /*12d30*/  MUFU.EX2 R190, R190 ;  /* 0x000000be00be7308 */ /* 0x000ea20000000800 */
[C---:B0-----:R-:W-:Y:S01]  /*12d40*/  F2FP.BF16.F32.PACK_AB R155, R175.reuse, R155 ;  /* 0x0000009baf9b723e */ /* 0x041fe200000010ff */
[----:B------:R0:W-:Y:S01]  /*12d50*/  BAR.SYNC.DEFER_BLOCKING R197, 0x100 ;  /* 0x000400c50000751d */ /* 0x0001e20000010000 */
[----:B------:R-:W-:-:S04]  /*12d60*/  FADD.FTZ R0, R175, R0 ;  /* 0x00000000af007221 */ /* 0x000fc80000010000 */
[----:B------:R-:W-:Y:S01]  /*12d70*/  FADD.FTZ R0, R195, R0 ;  /* 0x00000000c3007221 */ /* 0x000fe20000010000 */
[----:B------:R-:W-:Y:S03]  /*12d80*/  MUFU.EX2 R189, R189 ;  /* 0x000000bd00bd7308 */ /* 0x000fe60000000800 */
[----:B-1----:R-:W-:-:S05]  /*12d90*/  FADD.FTZ R0, R194, R0 ;  /* 0x00000000c2007221 */ /* 0x002fca0000010000 */
[----:B------:R-:W-:Y:S01]  /*12da0*/  MUFU.EX2 R166, R166 ;  /* 0x000000a600a67308 */ /* 0x000fe20000000800 */
[----:B--2---:R-:W-:-:S07]  /*12db0*/  FADD.FTZ R0, R190, R0 ;  /* 0x00000000be007221 */ /* 0x004fce0000010000 */
[----:B------:R-:W-:Y:S01]  /*12dc0*/  MUFU.EX2 R186, R186 ;  /* 0x000000ba00ba7308 */ /* 0x000fe20000000800 */
[----:B------:R-:W-:-:S06]  /*12dd0*/  WARPGROUP.ARRIVE ;  /* 0x00000000000079c5 */ /* 0x000fcc0000000000 */
        /* <DEDUP_REMOVED lines=14> */
[----:B------:R-:W1:Y:S02]  /*12ec0*/  MUFU.EX2 R179, R179 ;  /* 0x000000b300b37308 */ /* 0x000e640000000800 */
[----:B-1----:R-:W-:Y:S01]  /*12ed0*/  F2FP.BF16.F32.PACK_AB R175, R179, R178 ;  /* 0x000000b2b3af723e */ /* 0x002fe200000010ff */
[----:B------:R-:W-:-:S05]  /*12ee0*/  WARPGROUP.DEPBAR.LE gsb0, 0x0 ;  /* 0x00008000000079c5 */ /* 0x000fca0000010000 */
[----:B------:R1:W2:Y:S01]  /*12ef0*/  MUFU.EX2 R155, R156 ;  /* 0x0000009c009b7308 */ /* 0x0002a20000000800 */
[----:B------:R-:W-:Y:S02]  /*12f00*/  VIADD R152, R174, 0x80 ;  /* 0x00000080ae987836 */ /* 0x000fe40000000000 */
[----:B------:R-:W-:-:S03]  /*12f10*/  IMAD.MOV.U32 R153, RZ, RZ, 0x40000040 ;  /* 0x40000040ff997424 */ /* 0x000fc600078e00ff */
[----:B------:R-:W-:Y:S01]  /*12f20*/  R2UR UR6, R152 ;  /* 0x00000000980672ca */ /* 0x000fe200000e0000 */
[----:B------:R-:W-:Y:S01]  /*12f30*/  VIADD R152, R174, 0x100 ;  /* 0x00000100ae987836 */ /* 0x000fe20000000000 */
[----:B------:R-:W3:Y:S01]  /*12f40*/  MUFU.EX2 R154, R196 ;  /* 0x000000c4009a7308 */ /* 0x000ee20000000800 */
[----:B------:R-:W-:Y:S01]  /*12f50*/  R2UR UR7, R153 ;  /* 0x00000000990772ca */ /* 0x000fe200000e0000 */
[----:B------:R-:W-:Y:S01]  /*12f60*/  IMAD.MOV.U32 R153, RZ, RZ, 0x40000040 ;  /* 0x40000040ff997424 */ /* 0x000fe200078e00ff */
[----:B-1----:R-:W-:Y:S02]  /*12f70*/  F2FP.BF16.F32.PACK_AB R156, R157, R159 ;  /* 0x0000009f9d9c723e */ /* 0x002fe400000010ff */
[----:B------:R-:W-:Y:S01]  /*12f80*/  F2FP.BF16.F32.PACK_AB R157, R194, R195 ;  /* 0x000000c3c29d723e */ /* 0x000fe200000010ff */
[----:B--2---:R-:W-:-:S04]  /*12f90*/  FADD.FTZ R185, R155, R185 ;  /* 0x000000b99bb97221 */ /* 0x004fc80000010000 */
[C---:B------:R-:W-:Y:S01]  /*12fa0*/  FADD.FTZ R185, R158.reuse, R185 ;  /* 0x000000b99eb97221 */ /* 0x040fe20000010000 */
[----:B------:R-:W-:Y:S02]  /*12fb0*/  F2FP.BF16.F32.PACK_AB R158, R158, R155 ;  /* 0x0000009b9e9e723e */ /* 0x000fe400000010ff */
[----:B------:R-:W1:Y:S01]  /*12fc0*/  MUFU.EX2 R155, R193 ;  /* 0x000000c1009b7308 */ /* 0x000e620000000800 */
[----:B---3--:R-:W-:Y:S01]  /*12fd0*/  F2FP.BF16.F32.PACK_AB R159, R154, R190 ;  /* 0x000000be9a9f723e */ /* 0x008fe200000010ff */
[----:B------:R-:W-:Y:S01]  /*12fe0*/  FADD.FTZ R185, R160, R185 ;  /* 0x000000b9a0b97221 */ /* 0x000fe20000010000 */
[----:B------:R-:W-:Y:S01]  /*12ff0*/  F2FP.BF16.F32.PACK_AB R160, R161, R160 ;  /* 0x000000a0a1a0723e */ /* 0x000fe200000010ff */
[----:B------:R-:W-:Y:S01]  /*13000*/  FADD.FTZ R0, R154, R0 ;  /* 0x000000009a007221 */ /* 0x000fe20000010000 */
[----:B------:R-:W-:-:S06]  /*13010*/  WARPGROUP.ARRIVE ;  /* 0x00000000000079c5 */ /* 0x000fcc0000000000 */
[----:B------:R-:W-:Y:S01]  /*13020*/  HGMMA.64x256x16.F32.BF16 R24, R156, gdesc[UR4].tnspB, R24, gsb0 ;  /* 0x43e000049c187df0 */ /* 0x000fe20008001818 */
[----:B------:R-:W-:Y:S01]  /*13030*/  R2UR UR6, R152 ;  /* 0x00000000980672ca */ /* 0x000fe200000e0000 */
[----:B------:R-:W-:Y:S01]  /*13040*/  VIADD R152, R174, 0x180 ;  /* 0x00000180ae987836 */ /* 0x000fe20000000000 */
[----:B------:R-:W-:Y:S01]  /*13050*/  R2UR UR7, R153 ;  /* 0x00000000990772ca */ /* 0x000fe200000e0000 */
[----:B------:R-:W-:Y:S02]  /*13060*/  IMAD.MOV.U32 R153, RZ, RZ, 0x40000040 ;  /* 0x40000040ff997424 */ /* 0x000fe400078e00ff */
[----:B-1----:R-:W-:Y:S01]  /*13070*/  FADD.FTZ R0, R155, R0 ;  /* 0x000000009b007221 */ /* 0x002fe20000010000 */
[----:B------:R-:W-:Y:S02]  /*13080*/  WARPGROUP.DEPBAR.LE gsb0, 0x0 ;  /* 0x00008000000079c5 */ /* 0x000fe40000010000 */
[----:B------:R-:W1:Y:S01]  /*13090*/  MUFU.EX2 R156, R192 ;  /* 0x000000c0009c7308 */ /* 0x000e620000000800 */
[----:B------:R-:W-:-:S04]  /*130a0*/  FADD.FTZ R158, R161, R185 ;  /* 0x000000b9a19e7221 */ /* 0x000fc80000010000 */
[----:B------:R-:W-:Y:S01]  /*130b0*/  FADD.FTZ R158, R162, R158 ;  /* 0x0000009ea29e7221 */ /* 0x000fe20000010000 */
[C---:B------:R-:W-:Y:S02]  /*130c0*/  F2FP.BF16.F32.PACK_AB R162, R163.reuse, R162 ;  /* 0x000000a2a3a2723e */ /* 0x040fe400000010ff */
[----:B------:R-:W2:Y:S01]  /*130d0*/  MUFU.EX2 R157, R191 ;  /* 0x000000bf009d7308 */ /* 0x000ea20000000800 */
[----:B------:R-:W-:-:S04]  /*130e0*/  FADD.FTZ R158, R163, R158 ;  /* 0x0000009ea39e7221 */ /* 0x000fc80000010000 */
[----:B------:R-:W-:-:S03]  /*130f0*/  FADD.FTZ R158, R167, R158 ;  /* 0x0000009ea79e7221 */ /* 0x000fc60000010000 */
[----:B------:R3:W4:Y:S01]  /*13100*/  MUFU.EX2 R159, R164 ;  /* 0x000000a4009f7308 */ /* 0x0007220000000800 */
[C---:B-1----:R-:W-:Y:S01]  /*13110*/  F2FP.BF16.F32.PACK_AB R161, R156.reuse, R155 ;  /* 0x0000009b9ca1723e */ /* 0x042fe200000010ff */
[----:B------:R-:W-:Y:S01]  /*13120*/  FADD.FTZ R158, R165, R158 ;  /* 0x0000009ea59e7221 */ /* 0x000fe20000010000 */
[----:B------:R-:W-:Y:S01]  /*13130*/  FADD.FTZ R0, R156, R0 ;  /* 0x000000009c007221 */ /* 0x000fe20000010000 */
[----:B--2---:R-:W-:-:S03]  /*13140*/  F2FP.BF16.F32.PACK_AB R163, R189, R157 ;  /* 0x0000009dbda3723e */ /* 0x004fc600000010ff */
[----:B------:R-:W-:Y:S01]  /*13150*/  FADD.FTZ R0, R157, R0 ;  /* 0x000000009d007221 */ /* 0x000fe20000010000 */
[----:B---3--:R-:W-:Y:S01]  /*13160*/  F2FP.BF16.F32.PACK_AB R164, R165, R167 ;  /* 0x000000a7a5a4723e */ /* 0x008fe200000010ff */
[----:B------:R-:W-:Y:S01]  /*13170*/  WARPGROUP.ARRIVE ;  /* 0x00000000000079c5 */ /* 0x000fe20000000000 */
[----:B------:R-:W-:Y:S01]  /*13180*/  F2FP.BF16.F32.PACK_AB R165, R187, R186 ;  /* 0x000000babba5723e */ /* 0x000fe200000010ff */
[----:B------:R-:W-:Y:S01]  /*13190*/  FADD.FTZ R0, R189, R0 ;  /* 0x00000000bd007221 */ /* 0x000fe20000010000 */
[----:B------:R-:W-:-:S03]  /*131a0*/  F2FP.BF16.F32.PACK_AB R167, R184, R188 ;  /* 0x000000bcb8a7723e */ /* 0x000fc600000010ff */
[----:B------:R-:W-:Y:S01]  /*131b0*/  HGMMA.64x256x16.F32.BF16 R24, R160, gdesc[UR4].tnspB, R24, gsb0 ;  /* 0x43e00004a0187df0 */ /* 0x000fe20008001818 */
[----:B------:R-:W-:Y:S01]  /*131c0*/  R2UR UR6, R152 ;  /* 0x00000000980672ca */ /* 0x000fe200000e0000 */
[----:B------:R-:W-:Y:S01]  /*131d0*/  VIADD R152, R174, 0x200 ;  /* 0x00000200ae987836 */ /* 0x000fe20000000000 */
[----:B------:R-:W-:Y:S01]  /*131e0*/  R2UR UR7, R153 ;  /* 0x00000000990772ca */ /* 0x000fe200000e0000 */
[----:B------:R-:W-:Y:S02]  /*131f0*/  IMAD.MOV.U32 R153, RZ, RZ, 0x40000040 ;  /* 0x40000040ff997424 */ /* 0x000fe400078e00ff */
[----:B------:R-:W-:-:S04]  /*13200*/  FADD.FTZ R0, R186, R0 ;  /* 0x00000000ba007221 */ /* 0x000fc80000010000 */
[----:B------:R-:W-:-:S04]  /*13210*/  FADD.FTZ R187, R187, R0 ;  /* 0x00000000bbbb7221 */ /* 0x000fc80000010000 */
[----:B------:R-:W-:-:S04]  /*13220*/  FADD.FTZ R187, R188, R187 ;  /* 0x000000bbbcbb7221 */ /* 0x000fc80000010000 */
[----:B------:R-:W-:Y:S01]  /*13230*/  FADD.FTZ R187, R184, R187 ;  /* 0x000000bbb8bb7221 */ /* 0x000fe20000010000 */
[----:B------:R-:W-:Y:S02]  /*13240*/  WARPGROUP.DEPBAR.LE gsb0, 0x0 ;  /* 0x00008000000079c5 */ /* 0x000fe40000010000 */
[----:B----4-:R-:W-:Y:S02]  /*13250*/  FADD.FTZ R160, R159, R158 ;  /* 0x0000009e9fa07221 */ /* 0x010fe40000010000 */
[----:B------:R1:W2:Y:S02]  /*13260*/  MUFU.EX2 R158, R171 ;  /* 0x000000ab009e7308 */ /* 0x0002a40000000800 */
[C---:B------:R-:W-:Y:S01]  /*13270*/  FADD.FTZ R160, R166.reuse, R160 ;  /* 0x000000a0a6a07221 */ /* 0x040fe20000010000 */
[----:B------:R-:W-:-:S03]  /*13280*/  F2FP.BF16.F32.PACK_AB R166, R166, R159 ;  /* 0x0000009fa6a6723e */ /* 0x000fc600000010ff */
[----:B------:R-:W-:Y:S01]  /*13290*/  FADD.FTZ R160, R180, R160 ;  /* 0x000000a0b4a07221 */ /* 0x000fe20000010000 */
[----:B------:R-:W-:Y:S01]  /*132a0*/  WARPGROUP.ARRIVE ;  /* 0x00000000000079c5 */ /* 0x000fe20000000000 */
[----:B------:R3:W4:Y:S01]  /*132b0*/  MUFU.EX2 R159, R168 ;  /* 0x000000a8009f7308 */ /* 0x0007220000000800 */
[----:B-1----:R-:W-:-:S04]  /*132c0*/  F2FP.BF16.F32.PACK_AB R171, R183, R182 ;  /* 0x000000b6b7ab723e */ /* 0x002fc800000010ff */
[----:B------:R-:W-:Y:S01]  /*132d0*/  HGMMA.64x256x16.F32.BF16 R24, R164, gdesc[UR4].tnspB, R24, gsb0 ;  /* 0x43e00004a4187df0 */ /* 0x000fe20008001818 */
[----:B------:R-:W-:Y:S01]  /*132e0*/  R2UR UR6, R152 ;  /* 0x00000000980672ca */ /* 0x000fe200000e0000 */
[----:B------:R-:W-:Y:S01]  /*132f0*/  FADD.FTZ R152, R169, R160 ;  /* 0x000000a0a9987221 */ /* 0x000fe20000010000 */
[----:B------:R-:W-:Y:S01]  /*13300*/  R2UR UR7, R153 ;  /* 0x00000000990772ca */ /* 0x000fe200000e0000 */
[----:B------:R1:W0:Y:S01]  /*13310*/  MUFU.EX2 R160, R21 ;  /* 0x0000001500a07308 */ /* 0x0002220000000800 */
[----:B---3--:R-:W-:Y:S02]  /*13320*/  F2FP.BF16.F32.PACK_AB R168, R169, R180 ;  /* 0x000000b4a9a8723e */ /* 0x008fe400000010ff */
[----:B--2---:R-:W-:Y:S01]  /*13330*/  F2FP.BF16.F32.PACK_AB R169, R181, R158 ;  /* 0x0000009eb5a9723e */ /* 0x004fe200000010ff */
[----:B------:R-:W-:Y:S01]  /*13340*/  FADD.FTZ R158, R158, R187 ;  /* 0x000000bb9e9e7221 */ /* 0x000fe20000010000 */
[----:B----4-:R-:W-:-:S03]  /*13350*/  FADD.FTZ R152, R159, R152 ;  /* 0x000000989f987221 */ /* 0x010fc60000010000 */
[----:B------:R2:W3:Y:S01]  /*13360*/  MUFU.EX2 R153, R3 ;  /* 0x0000000300997308 */ /* 0x0004e20000000800 */
[----:B-1----:R-:W-:Y:S02]  /*13370*/  IMAD.MOV.U32 R21, RZ, RZ, 0x40000040 ;  /* 0x40000040ff157424 */ /* 0x002fe400078e00ff */
[----:B------:R-:W-:Y:S01]  /*13380*/  FADD.FTZ R181, R181, R158 ;  /* 0x0000009eb5b57221 */ /* 0x000fe20000010000 */
[C---:B------:R-:W-:Y:S01]  /*13390*/  FADD.FTZ R152, R170.reuse, R152 ;  /* 0x00000098aa987221 */ /* 0x040fe20000010000 */
[----:B------:R-:W-:Y:S02]  /*133a0*/  F2FP.BF16.F32.PACK_AB R170, R170, R159 ;  /* 0x0000009faaaa723e */ /* 0x000fe400000010ff */
[----:B------:R-:W-:Y:S01]  /*133b0*/  FADD.FTZ R182, R182, R181 ;  /* 0x000000b5b6b67221 */ /* 0x000fe20000010000 */
[----:B------:R-:W-:Y:S01]  /*133c0*/  FADD.FTZ R152, R177, R152 ;  /* 0x00000098b1987221 */ /* 0x000fe20000010000 */
[----:B------:R1:W4:Y:S02]  /*133d0*/  MUFU.EX2 R159, R20 ;  /* 0x00000014009f7308 */ /* 0x0003240000000800 */
[----:B------:R-:W-:Y:S01]  /*133e0*/  FADD.FTZ R182, R183, R182 ;  /* 0x000000b6b7b67221 */ /* 0x000fe20000010000 */
[C---:B--2---:R-:W-:Y:S01]  /*133f0*/  FADD.FTZ R3, R172.reuse, R152 ;  /* 0x00000098ac037221 */ /* 0x044fe20000010000 */
[----:B------:R-:W-:-:S03]  /*13400*/  F2FP.BF16.F32.PACK_AB R172, R172, R177 ;  /* 0x000000b1acac723e */ /* 0x000fc600000010ff */
[----:B0-----:R-:W-:Y:S01]  /*13410*/  FADD.FTZ R3, R160, R3 ;  /* 0x00000003a0037221 */ /* 0x001fe20000010000 */
[----:B-1----:R-:W-:Y:S01]  /*13420*/  VIADD R20, R174, 0x280 ;  /* 0x00000280ae147836 */ /* 0x002fe20000000000 */
[C---:B------:R-:W-:Y:S02]  /*13430*/  F2FP.BF16.F32.PACK_AB R174, R173.reuse, R160 ;  /* 0x000000a0adae723e */ /* 0x040fe400000010ff */
[----:B------:R-:W-:Y:S01]  /*13440*/  FADD.FTZ R3, R173, R3 ;  /* 0x00000003ad037221 */ /* 0x000fe20000010000 */
[----:B---3--:R-:W-:Y:S01]  /*13450*/  FADD.FTZ R182, R153, R182 ;  /* 0x000000b699b67221 */ /* 0x008fe20000010000 */
[----:B----4-:R-:W-:-:S03]  /*13460*/  F2FP.BF16.F32.PACK_AB R173, R159, R153 ;  /* 0x000000999fad723e */ /* 0x010fc600000010ff */
[----:B------:R-:W-:-:S04]  /*13470*/  FADD.FTZ R159, R159, R182 ;  /* 0x000000b69f9f7221 */ /* 0x000fc80000010000 */
[----:B------:R-:W-:-:S04]  /*13480*/  FADD.FTZ R0, R178, R159 ;  /* 0x0000009fb2007221 */ /* 0x000fc80000010000 */
[----:B------:R-:W-:Y:S01]  /*13490*/  FADD.FTZ R0, R179, R0 ;  /* 0x00000000b3007221 */ /* 0x000fe20000010000 */
[----:B------:R-:W-:Y:S02]  /*134a0*/  WARPGROUP.DEPBAR.LE gsb0, 0x0 ;  /* 0x00008000000079c5 */ /* 0x000fe40000010000 */
[----:B------:R-:W-:-:S06]  /*134b0*/  WARPGROUP.ARRIVE ;  /* 0x00000000000079c5 */ /* 0x000fcc0000000000 */
        /* <DEDUP_REMOVED lines=8> */
[----:B------:R-:W-:Y:S05]  /*13540*/  @!P0 BRA `(.L_x_15266) ;  /* 0x0000000000048947 */ /* 0x000fea0003800000 */
[----:B------:R-:W-:Y:S01]  /*13550*/  BPT.TRAP 0x1 ;  /* 0x000000040000795c */ /* 0x000fe20000300000 */
.L_x_15266:
[C---:B------:R-:W-:Y:S01]  /*13560*/  ISETP.GT.AND P1, PT, R13.reuse, RZ, PT ;  /* 0x000000ff0d00720c */ /* 0x040fe20003f24270 */
[----:B------:R-:W-:Y:S02]  /*13570*/  VIADD R14, R14, 0x32460 ;  /* 0x000324600e0e7836 */ /* 0x000fe40000000000 */
[----:B------:R-:W-:Y:S02]  /*13580*/  IMAD.U32 R21, RZ, RZ, UR37 ;  /* 0x00000025ff157e24 */ /* 0x000fe4000f8e00ff */
[----:B------:R-:W-:Y:S02]  /*13590*/  VIADD R13, R13, 0xffffffff ;  /* 0xffffffff0d0d7836 */ /* 0x000fe40000000000 */
[----:B------:R-:W-:Y:S01]  /*135a0*/  IMAD.MOV.U32 R20, RZ, RZ, R176 ;  /* 0x000000ffff147224 */ /* 0x000fe200078e00b0 */
[----:B------:R-:W-:Y:S01]  /*135b0*/  PRMT R14, R21, 0x654, R14 ;  /* 0x00000654150e7816 */ /* 0x000fe2000000000e */
[----:B------:R-:W-:-:S03]  /*135c0*/  IMAD.MOV.U32 R21, RZ, RZ, R15 ;  /* 0x000000ffff157224 */ /* 0x000fc600078e000f */
[----:B------:R0:W-:Y:S01]  /*135d0*/  SYNCS.ARRIVE.TRANS64.RED.A1T0 RZ, [R14+URZ], RZ ;  /* 0x000000ff0eff79a7 */ /* 0x0001e2000810043f */
[----:B------:R-:W-:Y:S05]  /*135e0*/  @P1 BRA `(.L_x_15267) ;  /* 0xffffffcc00d81947 */ /* 0x000fea000383ffff */
.L_x_15256:
[----:B------:R-:W2:Y:S01]  /*135f0*/  LDL.LU R177, [R1+0xc8] ;  /* 0x0000c80001b17983 */ /* 0x000ea20000300800 */
[----:B------:R-:W-:Y:S05]  /*13600*/  WARPSYNC.ALL ;  /* 0x0000000000007948 */ /* 0x000fea0003800000 */
[----:B-----5:R-:W1:Y:S01]  /*13610*/  SHFL.BFLY PT, R4, R3, 0x2, 0x1f ;  /* 0x0c401f0003047f89 */ /* 0x020e6200000e0000 */
[----:B------:R-:W-:Y:S01]  /*13620*/  VIADD R18, R18, 0x1 ;  /* 0x0000000112127836 */ /* 0x000fe20000000000 */
[----:B------:R-:W-:Y:S01]  /*13630*/  PLOP3.LUT P1, PT, PT, PT, PT, 0x8, 0x0 ;  /* 0x000000000000781c */ /* 0x000fe20003f2e170 */
[----:B0-----:R-:W-:Y:S01]  /*13640*/  IMAD.U32 R14, RZ, RZ, UR46 ;  /* 0x0000002eff0e7e24 */ /* 0x001fe2000f8e00ff */
[----:B------:R-:W0:Y:S01]  /*13650*/  SHFL.BFLY PT, R7, R0, 0x2, 0x1f ;  /* 0x0c401f0000077f89 */ /* 0x000e2200000e0000 */
[----:B------:R-:W-:Y:S01]  /*13660*/  IMAD.U32 R22, RZ, RZ, UR46 ;  /* 0x0000002eff167e24 */ /* 0x000fe2000f8e00ff */
[----:B------:R3:W-:Y:S08]  /*13670*/  BAR.ARV R12, 0x100 ;  /* 0x0004000c0000751d */ /* 0x0007f00000002000 */
[----:B------:R-:W-:Y:S06]  /*13680*/  BAR.ARV 0x8, 0x180 ;  /* 0x0206000000007b1d */ /* 0x000fec0000002000 */
[----:B------:R-:W-:Y:S01]  /*13690*/  ISETP.NE.AND P0, PT, R18, 0x2, PT ;  /* 0x000000021200780c */ /* 0x000fe20003f05270 */
[----:B------:R-:W-:-:S02]  /*136a0*/  IMAD.MOV.U32 R21, RZ, RZ, -0x800000 ;  /* 0xff800000ff157424 */ /* 0x000fc400078e00ff */
[----:B-1----:R-:W-:Y:S01]  /*136b0*/  FADD.FTZ R4, R4, R3 ;  /* 0x0000000304047221 */ /* 0x002fe20000010000 */
[----:B------:R-:W-:Y:S01]  /*136c0*/  IMAD.MOV.U32 R20, RZ, RZ, -0x800000 ;  /* 0xff800000ff147424 */ /* 0x000fe200078e00ff */
[----:B------:R-:W-:Y:S01]  /*136d0*/  SEL R3, RZ, 0x1, P0 ;  /* 0x00000001ff037807 */ /* 0x000fe20000000000 */
[----:B0-----:R-:W-:Y:S02]  /*136e0*/  FADD.FTZ R8, R7, R0 ;  /* 0x0000000007087221 */ /* 0x001fe40000010000 */
[----:B------:R-:W0:Y:S01]  /*136f0*/  SHFL.BFLY PT, R5, R4, 0x1, 0x1f ;  /* 0x0c201f0004057f89 */ /* 0x000e2200000e0000 */
[----:B------:R-:W-:Y:S01]  /*13700*/  MOV R7, RZ ;  /* 0x000000ff00077202 */ /* 0x000fe20000000f00 */
[----:B------:R-:W-:Y:S01]  /*13710*/  IMAD.MOV.U32 R0, RZ, RZ, RZ ;  /* 0x000000ffff007224 */ /* 0x000fe200078e00ff */
[----:B------:R-:W-:Y:S01]  /*13720*/  LOP3.LUT R202, R202, R3, RZ, 0x3c, !PT ;  /* 0x00000003caca7212 */ /* 0x000fe200078e3cff */
[----:B------:R-:W1:Y:S01]  /*13730*/  SHFL.BFLY PT, R9, R8, 0x1, 0x1f ;  /* 0x0c201f0008097f89 */ /* 0x000e6200000e0000 */
[----:B------:R-:W-:Y:S01]  /*13740*/  SEL R18, R18, RZ, P0 ;  /* 0x000000ff12127207 */ /* 0x000fe20000000000 */
[----:B0-----:R-:W-:Y:S01]  /*13750*/  FADD.FTZ R5, R4, R5 ;  /* 0x0000000504057221 */ /* 0x001fe20000010000 */
[----:B-1----:R-:W-:-:S04]  /*13760*/  FADD.FTZ R6, R8, R9 ;  /* 0x0000000908067221 */ /* 0x002fc80000010000 */
[----:B------:R-:W-:Y:S02]  /*13770*/  FSETP.NE.FTZ.AND P2, PT, R5, RZ, PT ;  /* 0x000000ff0500720b */ /* 0x000fe40003f55000 */
[----:B------:R-:W-:-:S11]  /*13780*/  FSETP.NE.FTZ.AND P3, PT, R6, RZ, PT ;  /* 0x000000ff0600720b */ /* 0x000fd60003f75000 */
[----:B------:R-:W0:Y:S01]  /*13790*/  @P2 MUFU.RCP R7, R5 ;  /* 0x0000000500072308 */ /* 0x000e220000001000 */
[----:B------:R-:W-:Y:S01]  /*137a0*/  @P2 FMUL.FTZ R14, R14, 0.69314718246459960938 ;  /* 0x3f3172180e0e2820 */ /* 0x000fe20000410000 */
[----:B------:R-:W-:-:S06]  /*137b0*/  @P3 FMUL.FTZ R22, R22, 0.69314718246459960938 ;  /* 0x3f31721816163820 */ /* 0x000fcc0000410000 */
[----:B------:R-:W1:Y:S01]  /*137c0*/  @P3 MUFU.RCP R0, R6 ;  /* 0x0000000600003308 */ /* 0x000e620000001000 */
[-C--:B0-----:R-:W-:Y:S01]  /*137d0*/  FMUL.FTZ R172, R100, R7.reuse ;  /* 0x0000000764ac7220 */ /* 0x081fe20000410000 */
[----:B------:R-:W-:-:S06]  /*137e0*/  FMUL.FTZ R3, R101, R7 ;  /* 0x0000000765037220 */ /* 0x000fcc0000410000 */
[----:B------:R-:W0:Y:S01]  /*137f0*/  @P2 MUFU.LG2 R100, R5 ;  /* 0x0000000500642308 */ /* 0x000e220000000c00 */
[-C--:B---3--:R-:W-:Y:S01]  /*13800*/  FMUL.FTZ R12, R36, R7.reuse ;  /* 0x00000007240c7220 */ /* 0x088fe20000410000 */
[-C--:B------:R-:W-:Y:S01]  /*13810*/  FMUL.FTZ R4, R24, R7.reuse ;  /* 0x0000000718047220 */ /* 0x080fe20000410000 */
[-C--:B------:R-:W-:Y:S01]  /*13820*/  FMUL.FTZ R25, R25, R7.reuse ;  /* 0x0000000719197220 */ /* 0x080fe20000410000 */
[-C--:B------:R-:W-:Y:S01]  /*13830*/  FMUL.FTZ R28, R28, R7.reuse ;  /* 0x000000071c1c7220 */ /* 0x080fe20000410000 */
[-C--:B------:R-:W-:Y:S01]  /*13840*/  FMUL.FTZ R29, R29, R7.reuse ;  /* 0x000000071d1d7220 */ /* 0x080fe20000410000 */
[-C--:B-1----:R-:W-:Y:S01]  /*13850*/  FMUL.FTZ R36, R95, R0.reuse ;  /* 0x000000005f247220 */ /* 0x082fe20000410000 */
[-C--:B------:R-:W-:Y:S01]  /*13860*/  FMUL.FTZ R8, R31, R0.reuse ;  /* 0x000000001f087220 */ /* 0x080fe20000410000 */
[----:B------:R1:W3:Y:S01]  /*13870*/  @P3 MUFU.LG2 R101, R6 ;  /* 0x0000000600653308 */ /* 0x0002e20000000c00 */
        /* <DEDUP_REMOVED lines=9> */
[-C--:B-1----:R-:W-:Y:S01]  /*13910*/  FMUL.FTZ R6, R27, R0.reuse ;  /* 0x000000001b067220 */ /* 0x082fe20000410000 */
        /* <DEDUP_REMOVED lines=115> */
.L_x_15197:
[----:B------:R-:W-:Y:S05]  /*14050*/  WARPSYNC.ALL ;  /* 0x0000000000007948 */ /* 0x000fea0003800000 */
[----:B------:R-:W1:Y:S08]  /*14060*/  S2UR UR37, SR_CgaCtaId ;  /* 0x00000000002579c3 */ /* 0x000e700000008800 */
[----:B------:R-:W-:Y:S06]  /*14070*/  BAR.SYNC.DEFER_BLOCKING 0x5, 0x180 ;  /* 0x0146000000007b1d */ /* 0x000fec0000010000 */
[----:B------:R-:W-:Y:S01]  /*14080*/  UMOV UR4, 0x400 ;  /* 0x0000040000047882 */ /* 0x000fe20000000000 */
[----:B------:R-:W-:Y:S01]  /*14090*/  BSSY B0, `(.L_x_15268) ;  /* 0x00002ff000007945 */ /* 0x000fe20003800000 */
[----:B-1----:R-:W-:-:S06]  /*140a0*/  ULEA UR4, UR37, UR4, 0x18 ;  /* 0x0000000425047291 */ /* 0x002fcc000f8ec03f */
[----:B------:R-:W-:-:S05]  /*140b0*/  IMAD.U32 R22, RZ, RZ, UR4 ;  /* 0x00000004ff167e24 */ /* 0x000fca000f8e00ff */
[----:B------:R1:W2:Y:S01]  /*140c0*/  LDS.128 R100, [R22+0x324d0] ;  /* 0x0324d00016647984 */ /* 0x0002a20000000c00 */
[----:B------:R-:W-:Y:S06]  /*140d0*/  BAR.ARV 0x4, 0x180 ;  /* 0x0106000000007b1d */ /* 0x000fec0000002000 */
[----:B------:R-:W-:Y:S05]  /*140e0*/  @P1 BRA `(.L_x_15269) ;  /* 0x0000002000441947 */ /* 0x000fea0003800000 */
[----:B------:R-:W3:Y:S04]  /*140f0*/  LDL R14, [R1+0xd4] ;  /* 0x0000d400010e7983 */ /* 0x000ee80000100800 */
[----:B------:R-:W4:Y:S01]  /*14100*/  LDL R182, [R1+0xc0] ;  /* 0x0000c00001b67983 */ /* 0x000f220000100800 */
[----:B------:R-:W0:Y:S01]  /*14110*/  S2R R15, SR_SWINHI ;  /* 0x00000000000f7919 */ /* 0x000e220000002f00 */
[----:B------:R-:W-:Y:S05]  /*14120*/  WARPSYNC.ALL ;  /* 0x0000000000007948 */ /* 0x000fea0003800000 */
[----:B------:R-:W-:Y:S01]  /*14130*/  F2FP.BF16.F32.PACK_AB R5, R6, R5 ;  /* 0x000000050605723e */ /* 0x000fe200000010ff */
[----:B------:R-:W-:Y:S01]  /*14140*/  ULDC.64 UR4, c[0x0][0xd00] ;  /* 0x0003400000047ab9 */ /* 0x000fe20000000a00 */
[----:B------:R-:W4:Y:S01]  /*14150*/  LDL R176, [R1+0xc4] ;  /* 0x0000c40001b07983 */ /* 0x000f220000100800 */
[----:B------:R-:W-:-:S02]  /*14160*/  MOV R94, R22 ;  /* 0x00000016005e7202 */ /* 0x000fc40000000f00 */
[----:B0-----:R-:W-:Y:S02]  /*14170*/  MOV R95, R15 ;  /* 0x0000000f005f7202 */ /* 0x001fe40000000f00 */
        /* <DEDUP_REMOVED lines=20> */
[----:B------:R-:W-:Y:S01]  /*142c0*/  F2FP.BF16.F32.PACK_AB R147, R0, R150 ;  /* 0x000000960093723e */ /* 0x000fe200000010ff */
[----:B------:R-:W-:Y:S01]  /*142d0*/  BAR.SYNC.DEFER_BLOCKING 0x1, 0x100 ;  /* 0x0044000000007b1d */ /* 0x000fe20000010000 */
[----:B---3--:R-:W-:-:S03]  /*142e0*/  IMAD.WIDE R142, R14, 0x2, R94 ;  /* 0x000000020e8e7825 */ /* 0x008fc600078e025e */
[C---:B------:R-:W-:Y:S02]  /*142f0*/  IADD3 R30, P3, R142.reuse, 0x60, RZ ;  /* 0x000000608e1e7810 */ /* 0x040fe40007f7e0ff */
[----:B------:R-:W-:Y:S02]  /*14300*/  IADD3 R26, P2, R142, 0x40, RZ ;  /* 0x000000408e1a7810 */ /* 0x000fe40007f5e0ff */
[----:B------:R-:W-:Y:S02]  /*14310*/  LOP3.LUT R110, R30, 0x380, RZ, 0xc0, !PT ;  /* 0x000003801e6e7812 */ /* 0x000fe400078ec0ff */
[----:B------:R-:W-:Y:S02]  /*14320*/  IADD3 R46, P1, R142, 0x20, RZ ;  /* 0x000000208e2e7810 */ /* 0x000fe40007f3e0ff */
[----:B------:R-:W-:Y:S02]  /*14330*/  SHF.R.U64 R185, R110, 0x3, RZ ;  /* 0x000000036eb97819 */ /* 0x000fe400000012ff */
[----:B------:R-:W-:Y:S01]  /*14340*/  IADD3 R14, P0, R142, 0x4040, RZ ;  /* 0x000040408e0e7810 */ /* 0x000fe20007f1e0ff */
[--C-:B------:R-:W-:Y:S01]  /*14350*/  IMAD.X R111, RZ, RZ, R143.reuse, P2 ;  /* 0x000000ffff6f7224 */ /* 0x100fe200010e068f */
[----:B------:R-:W-:Y:S01]  /*14360*/  LOP3.LUT R177, R46, 0x380, RZ, 0xc0, !PT ;  /* 0x000003802eb17812 */ /* 0x000fe200078ec0ff */
[--C-:B------:R-:W-:Y:S01]  /*14370*/  IMAD.X R107, RZ, RZ, R143.reuse, P1 ;  /* 0x000000ffff6b7224 */ /* 0x100fe200008e068f */
[----:B------:R-:W-:Y:S01]  /*14380*/  IADD3 R124, P2, R142, 0x8000, RZ ;  /* 0x000080008e7c7810 */ /* 0x000fe20007f5e0ff */
[----:B------:R-:W-:Y:S01]  /*14390*/  IMAD.X R115, RZ, RZ, R143, P3 ;  /* 0x000000ffff737224 */ /* 0x000fe200018e068f */
[----:B------:R-:W-:-:S02]  /*143a0*/  LOP3.LUT R106, R26, 0x380, RZ, 0xc0, !PT ;  /* 0x000003801a6a7812 */ /* 0x000fc400078ec0ff */
[----:B------:R-:W-:Y:S02]  /*143b0*/  LOP3.LUT R114, R185, R30, RZ, 0x3c, !PT ;  /* 0x0000001eb9727212 */ /* 0x000fe400078e3cff */
[----:B------:R-:W-:Y:S02]  /*143c0*/  LOP3.LUT R99, R142, 0x380, RZ, 0xc0, !PT ;  /* 0x000003808e637812 */ /* 0x000fe400078ec0ff */
[----:B------:R-:W-:Y:S02]  /*143d0*/  LOP3.LUT R185, R14, 0x380, RZ, 0xc0, !PT ;  /* 0x000003800eb97812 */ /* 0x000fe400078ec0ff */
[C---:B------:R-:W-:Y:S02]  /*143e0*/  IADD3 R116, P4, R142.reuse, 0x4000, RZ ;  /* 0x000040008e747810 */ /* 0x040fe40007f9e0ff */
[C---:B------:R-:W-:Y:S02]  /*143f0*/  IADD3 R118, P5, R142.reuse, 0x4020, RZ ;  /* 0x000040208e767810 */ /* 0x040fe40007fbe0ff */
[----:B------:R-:W-:-:S02]  /*14400*/  IADD3 R122, P1, R142, 0x4060, RZ ;  /* 0x000040608e7a7810 */ /* 0x000fc40007f3e0ff */
[----:B------:R-:W-:Y:S02]  /*14410*/  IADD3 R126, P3, R142, 0x8020, RZ ;  /* 0x000080208e7e7810 */ /* 0x000fe40007f7e0ff */
[----:B------:R-:W-:Y:S01]  /*14420*/  SHF.R.U64 R177, R177, 0x3, RZ ;  /* 0x00000003b1b17819 */ /* 0x000fe200000012ff */
[--C-:B------:R-:W-:Y:S01]  /*14430*/  IMAD.X R125, RZ, RZ, R143.reuse, P2 ;  /* 0x000000ffff7d7224 */ /* 0x100fe200010e068f */
[----:B------:R-:W-:Y:S02]  /*14440*/  SHF.R.U64 R183, R106, 0x3, RZ ;  /* 0x000000036ab77819 */ /* 0x000fe400000012ff */
[----:B------:R-:W-:Y:S02]  /*14450*/  SHF.R.U64 R99, R99, 0x3, RZ ;  /* 0x0000000363637819 */ /* 0x000fe400000012ff */
[----:B------:R-:W-:Y:S01]  /*14460*/  SHF.R.U64 R185, R185, 0x3, RZ ;  /* 0x00000003b9b97819 */ /* 0x000fe200000012ff */
[--C-:B------:R-:W-:Y:S01]  /*14470*/  IMAD.X R117, RZ, RZ, R143.reuse, P4 ;  /* 0x000000ffff757224 */ /* 0x100fe200020e068f */
[C---:B------:R-:W-:Y:S01]  /*14480*/  IADD3 R151, P2, R142.reuse, 0xc040, RZ ;  /* 0x0000c0408e977810 */ /* 0x040fe20007f5e0ff */
[--C-:B------:R-:W-:Y:S01]  /*14490*/  IMAD.X R119, RZ, RZ, R143.reuse, P5 ;  /* 0x000000ffff777224 */ /* 0x100fe200028e068f */
[----:B------:R-:W-:Y:S01]  /*144a0*/  LOP3.LUT R106, R177, R46, RZ, 0x3c, !PT ;  /* 0x0000002eb16a7212 */ /* 0x000fe200078e3cff */
[--C-:B------:R-:W-:Y:S01]  /*144b0*/  IMAD.X R121, RZ, RZ, R143.reuse, P0 ;  /* 0x000000ffff797224 */ /* 0x100fe200000e068f */
[C---:B------:R-:W-:Y:S01]  /*144c0*/  IADD3 R128, P4, R142.reuse, 0x8040, RZ ;  /* 0x000080408e807810 */ /* 0x040fe20007f9e0ff */
[--C-:B------:R-:W-:Y:S01]  /*144d0*/  IMAD.X R123, RZ, RZ, R143.reuse, P1 ;  /* 0x000000ffff7b7224 */ /* 0x100fe200008e068f */
[C---:B------:R-:W-:Y:S01]  /*144e0*/  IADD3 R130, P5, R142.reuse, 0x8060, RZ ;  /* 0x000080608e827810 */ /* 0x040fe20007fbe0ff */
[----:B------:R-:W-:Y:S01]  /*144f0*/  IMAD.X R127, RZ, RZ, R143, P3 ;  /* 0x000000ffff7f7224 */ /* 0x000fe200018e068f */
[----:B------:R-:W-:-:S02]  /*14500*/  IADD3 R98, P0, R142, 0xc000, RZ ;  /* 0x0000c0008e627810 */ /* 0x000fc40007f1e0ff */
[C---:B------:R-:W-:Y:S02]  /*14510*/  IADD3 R138, P1, R142.reuse, 0xc020, RZ ;  /* 0x0000c0208e8a7810 */ /* 0x040fe40007f3e0ff */
[----:B--2---:R-:W-:Y:S02]  /*14520*/  IADD3 R100, P3, R142, 0xc060, RZ ;  /* 0x0000c0608e647810 */ /* 0x004fe40007f7e0ff */
[----:B------:R-:W-:Y:S02]  /*14530*/  LOP3.LUT R110, R183, R26, RZ, 0x3c, !PT ;  /* 0x0000001ab76e7212 */ /* 0x000fe400078e3cff */
[----:B------:R-:W-:Y:S02]  /*14540*/  LOP3.LUT R177, R116, 0x380, RZ, 0xc0, !PT ;  /* 0x0000038074b17812 */ /* 0x000fe400078ec0ff */
[----:B------:R-:W-:Y:S02]  /*14550*/  LOP3.LUT R142, R99, R142, RZ, 0x3c, !PT ;  /* 0x0000008e638e7212 */ /* 0x000fe400078e3cff */
[----:B------:R-:W-:-:S02]  /*14560*/  LOP3.LUT R183, R118, 0x380, RZ, 0xc0, !PT ;  /* 0x0000038076b77812 */ /* 0x000fc400078ec0ff */
[----:B------:R-:W-:Y:S02]  /*14570*/  LOP3.LUT R120, R185, R14, RZ, 0x3c, !PT ;  /* 0x0000000eb9787212 */ /* 0x000fe400078e3cff */
[----:B------:R-:W-:Y:S02]  /*14580*/  LOP3.LUT R14, R151, 0x380, RZ, 0xc0, !PT ;  /* 0x00000380970e7812 */ /* 0x000fe400078ec0ff */
[----:B------:R-:W-:Y:S02]  /*14590*/  SHF.R.U64 R177, R177, 0x3, RZ ;  /* 0x00000003b1b17819 */ /* 0x000fe400000012ff */
[----:B------:R-:W-:Y:S02]  /*145a0*/  SHF.R.U64 R183, R183, 0x3, RZ ;  /* 0x00000003b7b77819 */ /* 0x000fe400000012ff */
[----:B------:R-:W-:Y:S02]  /*145b0*/  MOV R142, R142 ;  /* 0x0000008e008e7202 */ /* 0x000fe40000000f00 */
[----:B------:R-:W-:Y:S01]  /*145c0*/  SHF.R.U64 R14, R14, 0x3, RZ ;  /* 0x000000030e0e7819 */ /* 0x000fe200000012ff */
[----:B------:R-:W-:Y:S01]  /*145d0*/  IMAD.X R15, RZ, RZ, R143, P2 ;  /* 0x000000ffff0f7224 */ /* 0x000fe200010e068f */
[----:B------:R-:W-:-:S02]  /*145e0*/  LOP3.LUT R187, R122, 0x380, RZ, 0xc0, !PT ;  /* 0x000003807abb7812 */ /* 0x000fc400078ec0ff */
[----:B------:R-:W-:Y:S01]  /*145f0*/  LOP3.LUT R116, R177, R116, RZ, 0x3c, !PT ;  /* 0x00000074b1747212 */ /* 0x000fe200078e3cff */
[----:B------:R0:W-:Y:S01]  /*14600*/  STSM.16.M88.4 [R142], R4 ;  /* 0x000000048e007844 */ /* 0x0001e20000000200 */
[----:B------:R-:W-:Y:S02]  /*14610*/  LOP3.LUT R118, R183, R118, RZ, 0x3c, !PT ;  /* 0x00000076b7767212 */ /* 0x000fe400078e3cff */
[----:B------:R-:W-:Y:S02]  /*14620*/  LOP3.LUT R177, R124, 0x380, RZ, 0xc0, !PT ;  /* 0x000003807cb17812 */ /* 0x000fe400078ec0ff */
[----:B------:R-:W-:Y:S02]  /*14630*/  LOP3.LUT R183, R126, 0x380, RZ, 0xc0, !PT ;  /* 0x000003807eb77812 */ /* 0x000fe400078ec0ff */
[----:B------:R-:W-:Y:S02]  /*14640*/  LOP3.LUT R14, R14, R151, RZ, 0x3c, !PT ;  /* 0x000000970e0e7212 */ /* 0x000fe400078e3cff */
[----:B------:R-:W-:-:S02]  /*14650*/  LOP3.LUT R185, R128, 0x380, RZ, 0xc0, !PT ;  /* 0x0000038080b97812 */ /* 0x000fc400078ec0ff */
[----:B------:R-:W-:Y:S02]  /*14660*/  MOV R106, R106 ;  /* 0x0000006a006a7202 */ /* 0x000fe40000000f00 */
[----:B------:R-:W-:Y:S02]  /*14670*/  SHF.R.U64 R187, R187, 0x3, RZ ;  /* 0x00000003bbbb7819 */ /* 0x000fe400000012ff */
[----:B0-----:R-:W-:Y:S02]  /*14680*/  F2FP.BF16.F32.PACK_AB R4, R33, R10 ;  /* 0x0000000a2104723e */ /* 0x001fe400000010ff */
[----:B------:R-:W-:Y:S02]  /*14690*/  F2FP.BF16.F32.PACK_AB R5, R35, R34 ;  /* 0x000000222305723e */ /* 0x000fe400000010ff */
[----:B------:R-:W-:Y:S02]  /*146a0*/  F2FP.BF16.F32.PACK_AB R6, R37, R12 ;  /* 0x0000000c2506723e */ /* 0x000fe400000010ff */
[----:B------:R-:W-:-:S02]  /*146b0*/  F2FP.BF16.F32.PACK_AB R7, R39, R38 ;  /* 0x000000262707723e */ /* 0x000fc400000010ff */
[----:B------:R-:W-:Y:S02]  /*146c0*/  SHF.R.U64 R177, R177, 0x3, RZ ;  /* 0x00000003b1b17819 */ /* 0x000fe400000012ff */
[----:B------:R-:W-:Y:S02]  /*146d0*/  MOV R110, R110 ;  /* 0x0000006e006e7202 */ /* 0x000fe40000000f00 */
[----:B------:R-:W-:Y:S02]  /*146e0*/  F2FP.BF16.F32.PACK_AB R10, R45, R44 ;  /* 0x0000002c2d0a723e */ /* 0x000fe400000010ff */
[----:B------:R-:W-:Y:S02]  /*146f0*/  SHF.R.U64 R183, R183, 0x3, RZ ;  /* 0x00000003b7b77819 */ /* 0x000fe400000012ff */
[----:B------:R-:W-:Y:S01]  /*14700*/  MOV R37, R14 ;  /* 0x0000000e00257202 */ /* 0x000fe20000000f00 */
[----:B------:R0:W-:Y:S01]  /*14710*/  STSM.16.M88.4 [R106], R4 ;  /* 0x000000046a007844 */ /* 0x0001e20000000200 */
[----:B------:R-:W-:-:S02]  /*14720*/  SHF.R.U64 R185, R185, 0x3, RZ ;  /* 0x00000003b9b97819 */ /* 0x000fc400000012ff */
[----:B------:R-:W-:Y:S02]  /*14730*/  MOV R114, R114 ;  /* 0x0000007200727202 */ /* 0x000fe40000000f00 */
[----:B------:R-:W-:Y:S02]  /*14740*/  F2FP.BF16.F32.PACK_AB R12, R49, R159 ;  /* 0x0000009f310c723e */ /* 0x000fe400000010ff */
[----:B------:R-:W-:Y:S02]  /*14750*/  F2FP.BF16.F32.PACK_AB R14, R53, R160 ;  /* 0x000000a0350e723e */ /* 0x000fe400000010ff */
[----:B------:R-:W-:Y:S02]  /*14760*/  F2FP.BF16.F32.PACK_AB R15, R55, R54 ;  /* 0x00000036370f723e */ /* 0x000fe400000010ff */
[----:B------:R-:W-:Y:S02]  /*14770*/  LOP3.LUT R122, R187, R122, RZ, 0x3c, !PT ;  /* 0x0000007abb7a7212 */ /* 0x000fe400078e3cff */
[----:B------:R-:W-:-:S02]  /*14780*/  MOV R116, R116 ;  /* 0x0000007400747202 */ /* 0x000fc40000000f00 */
[----:B------:R-:W-:Y:S01]  /*14790*/  F2FP.BF16.F32.PACK_AB R26, R61, R162 ;  /* 0x000000a23d1a723e */ /* 0x000fe200000010ff */
[----:B------:R2:W-:Y:S01]  /*147a0*/  STSM.16.M88.4 [R110], R8 ;  /* 0x000000086e007844 */ /* 0x0005e20000000200 */
[----:B------:R-:W-:Y:S02]  /*147b0*/  LOP3.LUT R124, R177, R124, RZ, 0x3c, !PT ;  /* 0x0000007cb17c7212 */ /* 0x000fe400078e3cff */
[----:B------:R-:W-:Y:S02]  /*147c0*/  MOV R118, R118 ;  /* 0x0000007600767202 */ /* 0x000fe40000000f00 */
[----:B0-----:R-:W-:Y:S02]  /*147d0*/  F2FP.BF16.F32.PACK_AB R4, R65, R163 ;  /* 0x000000a34104723e */ /* 0x001fe400000010ff */
[----:B------:R-:W-:Y:S02]  /*147e0*/  F2FP.BF16.F32.PACK_AB R5, R67, R66 ;  /* 0x000000424305723e */ /* 0x000fe400000010ff */
[----:B------:R-:W-:-:S02]  /*147f0*/  F2FP.BF16.F32.PACK_AB R6, R69, R164 ;  /* 0x000000a44506723e */ /* 0x000fc400000010ff */
[----:B------:R-:W-:Y:S02]  /*14800*/  F2FP.BF16.F32.PACK_AB R7, R71, R70 ;  /* 0x000000464707723e */ /* 0x000fe400000010ff */
[----:B------:R-:W-:Y:S01]  /*14810*/  LOP3.LUT R126, R183, R126, RZ, 0x3c, !PT ;  /* 0x0000007eb77e7212 */ /* 0x000fe200078e3cff */
[----:B------:R-:W-:Y:S01]  /*14820*/  STSM.16.M88.4 [R114], R12 ;  /* 0x0000000c72007844 */ /* 0x000fe20000000200 */
[----:B------:R-:W-:Y:S02]  /*14830*/  IADD3.X R129, RZ, R143, RZ, P4, !PT ;  /* 0x0000008fff817210 */ /* 0x000fe400027fe4ff */
[----:B------:R-:W-:Y:S02]  /*14840*/  LOP3.LUT R128, R185, R128, RZ, 0x3c, !PT ;  /* 0x00000080b9807212 */ /* 0x000fe400078e3cff */
[----:B------:R-:W-:Y:S02]  /*14850*/  MOV R120, R120 ;  /* 0x0000007800787202 */ /* 0x000fe40000000f00 */
[----:B--2---:R-:W-:-:S02]  /*14860*/  F2FP.BF16.F32.PACK_AB R8, R73, R165 ;  /* 0x000000a54908723e */ /* 0x004fc400000010ff */
[----:B------:R-:W-:Y:S02]  /*14870*/  F2FP.BF16.F32.PACK_AB R9, R75, R74 ;  /* 0x0000004a4b09723e */ /* 0x000fe400000010ff */
[----:B------:R-:W-:Y:S02]  /*14880*/  F2FP.BF16.F32.PACK_AB R10, R77, R166 ;  /* 0x000000a64d0a723e */ /* 0x000fe400000010ff */
[----:B------:R-:W-:Y:S01]  /*14890*/  F2FP.BF16.F32.PACK_AB R11, R79, R78 ;  /* 0x0000004e4f0b723e */ /* 0x000fe200000010ff */
[----:B------:R-:W-:Y:S01]  /*148a0*/  STSM.16.M88.4 [R116], R24 ;  /* 0x0000001874007844 */ /* 0x000fe20000000200 */
[----:B------:R-:W-:Y:S02]  /*148b0*/  MOV R122, R122 ;  /* 0x0000007a007a7202 */ /* 0x000fe40000000f00 */
[----:B------:R-:W-:Y:S01]  /*148c0*/  F2FP.BF16.F32.PACK_AB R30, R85, R168 ;  /* 0x000000a8551e723e */ /* 0x000fe200000010ff */
[----:B------:R0:W-:Y:S01]  /*148d0*/  STSM.16.M88.4 [R118], R4 ;  /* 0x0000000476007844 */ /* 0x0001e20000000200 */
[----:B------:R-:W-:-:S02]  /*148e0*/  LOP3.LUT R187, R130, 0x380, RZ, 0xc0, !PT ;  /* 0x0000038082bb7812 */ /* 0x000fc400078ec0ff */
[----:B------:R-:W-:Y:S02]  /*148f0*/  MOV R124, R124 ;  /* 0x0000007c007c7202 */ /* 0x000fe40000000f00 */
[----:B------:R-:W-:Y:S02]  /*14900*/  F2FP.BF16.F32.PACK_AB R44, R89, R169 ;  /* 0x000000a9592c723e */ /* 0x000fe400000010ff */
[----:B------:R-:W-:Y:S02]  /*14910*/  F2FP.BF16.F32.PACK_AB R45, R91, R90 ;  /* 0x0000005a5b2d723e */ /* 0x000fe400000010ff */
[----:B------:R-:W-:Y:S02]  /*14920*/  F2FP.BF16.F32.PACK_AB R46, R93, R170 ;  /* 0x000000aa5d2e723e */ /* 0x000fe400000010ff */
[----:B------:R-:W-:Y:S02]  /*14930*/  LOP3.LUT R177, R98, 0x380, RZ, 0xc0, !PT ;  /* 0x0000038062b17812 */ /* 0x000fe400078ec0ff */
[----:B------:R-:W-:-:S02]  /*14940*/  MOV R126, R126 ;  /* 0x0000007e007e7202 */ /* 0x000fc40000000f00 */
[----:B------:R-:W-:Y:S02]  /*14950*/  F2FP.BF16.F32.PACK_AB R33, R42, R40 ;  /* 0x000000282a21723e */ /* 0x000fe400000010ff */
[----:B------:R-:W-:Y:S02]  /*14960*/  F2FP.BF16.F32.PACK_AB R34, R3, R172 ;  /* 0x000000ac0322723e */ /* 0x000fe400000010ff */
[----:B------:R-:W-:Y:S01]  /*14970*/  F2FP.BF16.F32.PACK_AB R35, R50, R48 ;  /* 0x000000303223723e */ /* 0x000fe200000010ff */
[----:B------:R-:W-:Y:S01]  /*14980*/  STSM.16.M88.4 [R120], R8 ;  /* 0x0000000878007844 */ /* 0x000fe20000000200 */
[----:B------:R-:W-:Y:S01]  /*14990*/  LOP3.LUT R183, R138, 0x380, RZ, 0xc0, !PT ;  /* 0x000003808ab77812 */ /* 0x000fe200078ec0ff */
[----:B------:R-:W-:Y:S01]  /*149a0*/  IMAD.X R131, RZ, RZ, R143, P5 ;  /* 0x000000ffff837224 */ /* 0x000fe200028e068f */
[----:B------:R-:W-:Y:S02]  /*149b0*/  MOV R128, R128 ;  /* 0x0000008000807202 */ /* 0x000fe40000000f00 */
[----:B0-----:R-:W-:-:S02]  /*149c0*/  F2FP.BF16.F32.PACK_AB R4, R105, R173 ;  /* 0x000000ad6904723e */ /* 0x001fc400000010ff */
[----:B------:R-:W-:Y:S02]  /*149d0*/  F2FP.BF16.F32.PACK_AB R5, R56, R52 ;  /* 0x000000343805723e */ /* 0x000fe400000010ff */
[----:B------:R-:W-:Y:S02]  /*149e0*/  F2FP.BF16.F32.PACK_AB R6, R109, R174 ;  /* 0x000000ae6d06723e */ /* 0x000fe400000010ff */
[----:B------:R-:W-:Y:S01]  /*149f0*/  F2FP.BF16.F32.PACK_AB R7, R62, R60 ;  /* 0x0000003c3e07723e */ /* 0x000fe200000010ff */
[----:B------:R-:W-:Y:S01]  /*14a00*/  STSM.16.M88.4 [R122], R28 ;  /* 0x0000001c7a007844 */ /* 0x000fe20000000200 */
[----:B------:R-:W-:Y:S01]  /*14a10*/  SHF.R.U64 R187, R187, 0x3, RZ ;  /* 0x00000003bbbb7819 */ /* 0x000fe200000012ff */
[--C-:B------:R-:W-:Y:S01]  /*14a20*/  IMAD.X R135, RZ, RZ, R143.reuse, P0 ;  /* 0x000000ffff877224 */ /* 0x100fe200000e068f */
[----:B------:R-:W-:Y:S01]  /*14a30*/  LOP3.LUT R185, R100, 0x380, RZ, 0xc0, !PT ;  /* 0x0000038064b97812 */ /* 0x000fe200078ec0ff */
[----:B------:R-:W-:Y:S01]  /*14a40*/  STSM.16.M88.4 [R124], R44 ;  /* 0x0000002c7c007844 */ /* 0x000fe20000000200 */
[----:B------:R-:W-:Y:S01]  /*14a50*/  SHF.R.U64 R177, R177, 0x3, RZ ;  /* 0x00000003b1b17819 */ /* 0x000fe200000012ff */
[--C-:B------:R-:W-:Y:S01]  /*14a60*/  IMAD.X R139, RZ, RZ, R143.reuse, P1 ;  /* 0x000000ffff8b7224 */ /* 0x100fe200008e068f */
[----:B------:R-:W-:Y:S01]  /*14a70*/  SHF.R.U64 R183, R183, 0x3, RZ ;  /* 0x00000003b7b77819 */ /* 0x000fe200000012ff */
[----:B------:R-:W-:Y:S01]  /*14a80*/  STSM.16.M88.4 [R126], R32 ;  /* 0x000000207e007844 */ /* 0x000fe20000000200 */
[----:B------:R-:W-:Y:S01]  /*14a90*/  LOP3.LUT R130, R187, R130, RZ, 0x3c, !PT ;  /* 0x00000082bb827212 */ /* 0x000fe200078e3cff */
[----:B------:R-:W-:Y:S01]  /*14aa0*/  IMAD.X R99, RZ, RZ, R143, P3 ;  /* 0x000000ffff637224 */ /* 0x000fe200018e068f */
[----:B------:R-:W-:Y:S01]  /*14ab0*/  SHF.R.U64 R185, R185, 0x3, RZ ;  /* 0x00000003b9b97819 */ /* 0x000fe200000012ff */
[----:B------:R0:W-:Y:S01]  /*14ac0*/  STSM.16.M88.4 [R128], R4 ;  /* 0x0000000480007844 */ /* 0x0001e20000000200 */
[----:B------:R-:W-:Y:S01]  /*14ad0*/  F2FP.BF16.F32.PACK_AB R13, R84, R80 ;  /* 0x00000050540d723e */ /* 0x000fe200000010ff */
[----:B------:R-:W2:Y:S01]  /*14ae0*/  LDC R3, c[0x0][0xce8] ;  /* 0x00033a00ff037b82 */ /* 0x000ea20000000800 */
[----:B------:R-:W-:-:S02]  /*14af0*/  LOP3.LUT R134, R177, R98, RZ, 0x3c, !PT ;  /* 0x00000062b1867212 */ /* 0x000fc400078e3cff */
[----:B----4-:R-:W-:Y:S02]  /*14b00*/  SHF.R.S32.HI R80, RZ, 0x1f, R182 ;  /* 0x0000001fff507819 */ /* 0x010fe400000114b6 */
[----:B------:R-:W-:Y:S02]  /*14b10*/  LOP3.LUT R138, R183, R138, RZ, 0x3c, !PT ;  /* 0x0000008ab78a7212 */ /* 0x000fe400078e3cff */
[----:B------:R-:W-:Y:S02]  /*14b20*/  LOP3.LUT R98, R185, R100, RZ, 0x3c, !PT ;  /* 0x00000064b9627212 */ /* 0x000fe400078e3cff */
[----:B------:R-:W-:Y:S01]  /*14b30*/  MOV R130, R130 ;  /* 0x0000008200827202 */ /* 0x000fe20000000f00 */
[----:B0-----:R-:W-:Y:S01]  /*14b40*/  IMAD.SHL.U32 R4, R182, 0x4, RZ ;  /* 0x00000004b6047824 */ /* 0x001fe200078e00ff */
[----:B------:R-:W-:Y:S02]  /*14b50*/  F2FP.BF16.F32.PACK_AB R8, R113, R175 ;  /* 0x000000af7108723e */ /* 0x000fe400000010ff */
[----:B------:R-:W-:-:S02]  /*14b60*/  F2FP.BF16.F32.PACK_AB R9, R68, R64 ;  /* 0x000000404409723e */ /* 0x000fc400000010ff */
[----:B------:R-:W-:Y:S02]  /*14b70*/  F2FP.BF16.F32.PACK_AB R10, R155, R178 ;  /* 0x000000b29b0a723e */ /* 0x000fe400000010ff */
[----:B------:R-:W-:Y:S02]  /*14b80*/  F2FP.BF16.F32.PACK_AB R11, R76, R72 ;  /* 0x000000484c0b723e */ /* 0x000fe400000010ff */
[----:B------:R-:W-:Y:S02]  /*14b90*/  MOV R134, R134 ;  /* 0x0000008600867202 */ /* 0x000fe40000000f00 */
[----:B------:R-:W-:Y:S02]  /*14ba0*/  F2FP.BF16.F32.PACK_AB R12, R156, R179 ;  /* 0x000000b39c0c723e */ /* 0x000fe400000010ff */
[----:B------:R-:W-:Y:S02]  /*14bb0*/  F2FP.BF16.F32.PACK_AB R14, R157, R180 ;  /* 0x000000b49d0e723e */ /* 0x000fe400000010ff */
[----:B------:R-:W-:-:S02]  /*14bc0*/  F2FP.BF16.F32.PACK_AB R15, R88, R87 ;  /* 0x00000057580f723e */ /* 0x000fc400000010ff */
[----:B------:R-:W-:Y:S02]  /*14bd0*/  ISETP.NE.U32.AND P0, PT, RZ, UR4, PT ;  /* 0x00000004ff007c0c */ /* 0x000fe4000bf05070 */
[----:B------:R-:W-:Y:S02]  /*14be0*/  SHF.L.U64.HI R5, R182, 0x2, R80 ;  /* 0x00000002b6057819 */ /* 0x000fe40000010250 */
[----:B------:R-:W-:Y:S02]  /*14bf0*/  IADD3 R6, P1, R4, UR4, RZ ;  /* 0x0000000404067c10 */ /* 0x000fe4000ff3e0ff */
[----:B------:R-:W-:Y:S02]  /*14c00*/  MOV R100, R138 ;  /* 0x0000008a00647202 */ /* 0x000fe40000000f00 */
        /* <DEDUP_REMOVED lines=21> */
[----:B0-----:R-:W-:Y:S01]  /*14d60*/  IMAD.U32 R8, RZ, RZ, UR4 ;  /* 0x00000004ff087e24 */ /* 0x001fe2000f8e00ff */
[----:B------:R-:W-:Y:S01]  /*14d70*/  @P2 IADD3.X R5, R5, UR5, RZ, P3, !PT ;  /* 0x0000000505052c10 */ /* 0x000fe20009ffe4ff */
[----:B------:R3:W5:Y:S04]  /*14d80*/  @P0 LDG.E R76, desc[UR40][R6.64] ;  /* 0x00000028064c0981 */ /* 0x000768000c1e1900 */
[----:B------:R3:W5:Y:S01]  /*14d90*/  @P2 LDG.E R8, desc[UR40][R4.64] ;  /* 0x0000002804082981 */ /* 0x000762000c1e1900 */
[----:B--2---:R-:W-:-:S13]  /*14da0*/  ISETP.NE.AND P1, PT, R3, 0x1, PT ;  /* 0x000000010300780c */ /* 0x004fda0003f25270 */
[----:B------:R-:W0:Y:S08]  /*14db0*/  @P1 LDC R10, c[0x0][0xcec] ;  /* 0x00033b00ff0a1b82 */ /* 0x000e300000000800 */
[----:B------:R-:W2:Y:S01]  /*14dc0*/  @P1 LDC R11, c[0x0][0xcf0] ;  /* 0x00033c00ff0b1b82 */ /* 0x000ea20000000800 */
[----:B------:R-:W-:Y:S01]  /*14dd0*/  SHF.R.S32.HI R78, RZ, 0x1f, R176 ;  /* 0x0000001fff4e7819 */ /* 0x000fe200000114b0 */
[----:B---3--:R-:W-:Y:S06]  /*14de0*/  @P2 BRA `(.L_x_15270) ;  /* 0x0000000000102947 */ /* 0x008fec0003800000 */
[----:B------:R-:W-:Y:S05]  /*14df0*/  @!P0 BRA `(.L_x_15270) ;  /* 0x00000000000c8947 */ /* 0x000fea0003800000 */
[----:B------:R-:W3:Y:S04]  /*14e00*/  LDG.E R5, desc[UR40][R6.64] ;  /* 0x0000002806057981 */ /* 0x000ee8000c1e1900 */
[----:B-----5:R-:W3:Y:S02]  /*14e10*/  LDG.E R8, desc[UR40][R6.64+0x4] ;  /* 0x0000042806087981 */ /* 0x020ee4000c1e1900 */
[----:B---3--:R-:W-:-:S07]  /*14e20*/  IMAD.IADD R8, R8, 0x1, -R5 ;  /* 0x0000000108087824 */ /* 0x008fce00078e0a05 */
.L_x_15270:
[----:B------:R-:W3:Y:S01]  /*14e30*/  LDL R4, [R1+0xb8] ;  /* 0x0000b80001047983 */ /* 0x000ee20000100800 */
[----:B------:R-:W-:Y:S01]  /*14e40*/  ULDC.64 UR4, c[0x0][0xc90] ;  /* 0x0003240000047ab9 */ /* 0x000fe20000000a00 */
[----:B------:R-:W4:Y:S01]  /*14e50*/  S2R R14, SR_TID.X ;  /* 0x00000000000e7919 */ /* 0x000f220000002100 */
[----:B-----5:R-:W-:Y:S02]  /*14e60*/  SHF.R.S32.HI R77, RZ, 0x1f, R76 ;  /* 0x0000001fff4d7819 */ /* 0x020fe4000001144c */
[----:B------:R-:W-:Y:S01]  /*14e70*/  SEL R80, R80, RZ, !P0 ;  /* 0x000000ff50507207 */ /* 0x000fe20004000000 */
[----:B------:R-:W3:Y:S01]  /*14e80*/  LDL.LU R84, [R1+0x98] ;  /* 0x0000980001547983 */ /* 0x000ee20000300800 */
[----:B------:R-:W-:Y:S01]  /*14e90*/  IMAD R0, R78, UR4, RZ ;  /* 0x000000044e007c24 */ /* 0x000fe2000f8e02ff */
[----:B------:R-:W-:Y:S01]  /*14ea0*/  SEL R81, R182, RZ, !P0 ;  /* 0x000000ffb6517207 */ /* 0x000fe20004000000 */
[----:B------:R-:W-:Y:S01]  /*14eb0*/  IMAD R83, R8, R3, RZ ;  /* 0x0000000308537224 */ /* 0x000fe200078e02ff */
[----:B------:R-:W1:Y:S01]  /*14ec0*/  @P1 LDC R85, c[0x0][0xcec] ;  /* 0x00033b00ff551b82 */ /* 0x000e620000000800 */
[----:B------:R-:W-:-:S07]  /*14ed0*/  IMAD R9, R176, UR5, R0 ;  /* 0x00000005b0097c24 */ /* 0x000fce000f8e0200 */
[----:B------:R-:W1:Y:S01]  /*14ee0*/  @P1 LDC R87, c[0x0][0xcf0] ;  /* 0x00033c00ff571b82 */ /* 0x000e620000000800 */
[----:B----4-:R-:W-:-:S05]  /*14ef0*/  VIADD R14, R14, 0xffffff80 ;  /* 0xffffff800e0e7836 */ /* 0x010fca0000000000 */
[----:B------:R-:W-:-:S04]  /*14f00*/  SHF.R.S32.HI R6, RZ, 0x1f, R14 ;  /* 0x0000001fff067819 */ /* 0x000fc8000001140e */
[----:B------:R-:W-:-:S04]  /*14f10*/  LEA.HI R79, R6, R14, RZ, 0x3 ;  /* 0x0000000e064f7211 */ /* 0x000fc800078f18ff */
[----:B------:R-:W-:Y:S02]  /*14f20*/  LOP3.LUT R82, R79, 0xfffffff8, RZ, 0xc0, !PT ;  /* 0xfffffff84f527812 */ /* 0x000fe400078ec0ff */
[----:B------:R-:W-:-:S03]  /*14f30*/  SHF.R.S32.HI R79, RZ, 0x3, R79 ;  /* 0x00000003ff4f7819 */ /* 0x000fc6000001144f */
[----:B------:R-:W-:Y:S01]  /*14f40*/  IMAD.IADD R82, R14, 0x1, -R82 ;  /* 0x000000010e527824 */ /* 0x000fe200078e0a52 */
[----:B------:R-:W-:Y:S01]  /*14f50*/  BSSY B1, `(.L_x_15271) ;  /* 0x00000e6000017945 */ /* 0x000fe20003800000 */
[----:B---3--:R-:W-:Y:S02]  /*14f60*/  IMAD.IADD R13, R4, 0x1, R84 ;  /* 0x00000001040d7824 */ /* 0x008fe400078e0254 */
[----:B------:R-:W-:Y:S01]  /*14f70*/  IMAD.WIDE.U32 R4, R176, UR4, R76 ;  /* 0x00000004b0047c25 */ /* 0x000fe2000f8e004c */
[----:B------:R-:W-:-:S03]  /*14f80*/  ULDC.64 UR4, c[0x0][0xc98] ;  /* 0x0003260000047ab9 */ /* 0x000fc60000000a00 */
[----:B0-----:R-:W-:Y:S01]  /*14f90*/  @P1 IMAD.HI.U32 R0, R13, R10, RZ ;  /* 0x0000000a0d001227 */ /* 0x001fe200078e00ff */
[----:B------:R-:W-:-:S03]  /*14fa0*/  LEA.HI R10, R6, R14, RZ, 0x7 ;  /* 0x0000000e060a7211 */ /* 0x000fc600078f38ff */
[----:B------:R-:W-:Y:S01]  /*14fb0*/  IMAD.MOV.U32 R7, RZ, RZ, R13 ;  /* 0x000000ffff077224 */ /* 0x000fe200078e000d */
[----:B------:R-:W-:Y:S01]  /*14fc0*/  LOP3.LUT R6, R10, 0xffffff80, RZ, 0xc0, !PT ;  /* 0xffffff800a067812 */ /* 0x000fe200078ec0ff */
[----:B------:R-:W-:Y:S01]  /*14fd0*/  IMAD.IADD R5, R5, 0x1, R9 ;  /* 0x0000000105057824 */ /* 0x000fe200078e0209 */
[----:B--2---:R-:W-:-:S03]  /*14fe0*/  @P1 SHF.R.U32.HI R7, RZ, R11, R0 ;  /* 0x0000000bff071219 */ /* 0x004fc60000011600 */
[----:B------:R-:W-:Y:S02]  /*14ff0*/  IMAD.IADD R12, R14, 0x1, -R6 ;  /* 0x000000010e0c7824 */ /* 0x000fe400078e0a06 */
[----:B------:R-:W-:Y:S02]  /*15000*/  IMAD.MOV R0, RZ, RZ, -R7 ;  /* 0x000000ffff007224 */ /* 0x000fe400078e0a07 */
[----:B------:R-:W-:Y:S01]  /*15010*/  IMAD R6, R80, UR4, RZ ;  /* 0x0000000450067c24 */ /* 0x000fe2000f8e02ff */
[----:B------:R-:W-:Y:S01]  /*15020*/  SHF.R.S32.HI R15, RZ, 0x1f, R12 ;  /* 0x0000001fff0f7819 */ /* 0x000fe2000001140c */
[----:B------:R-:W-:Y:S01]  /*15030*/  IMAD.WIDE.U32 R4, R81, UR4, R4 ;  /* 0x0000000451047c25 */ /* 0x000fe2000f8e0004 */
[----:B------:R-:W-:Y:S02]  /*15040*/  LOP3.LUT P0, RZ, R12, 0x3, RZ, 0xc0, !PT ;  /* 0x000000030cff7812 */ /* 0x000fe4000780c0ff */
[----:B------:R-:W-:Y:S01]  /*15050*/  LEA.HI R14, R15, R12, RZ, 0x2 ;  /* 0x0000000c0f0e7211 */ /* 0x000fe200078f10ff */
[----:B------:R-:W-:Y:S01]  /*15060*/  IMAD R9, R3, R0, R13 ;  /* 0x0000000003097224 */ /* 0x000fe200078e020d */
[----:B------:R-:W-:Y:S01]  /*15070*/  SHF.R.S32.HI R13, RZ, 0x1f, R7 ;  /* 0x0000001fff0d7819 */ /* 0x000fe20000011407 */
[----:B------:R-:W-:Y:S01]  /*15080*/  IMAD R6, R81, UR5, R6 ;  /* 0x0000000551067c24 */ /* 0x000fe2000f8e0206 */
[----:B------:R-:W-:Y:S01]  /*15090*/  IADD3 R4, P2, R7, R4, RZ ;  /* 0x0000000407047210 */ /* 0x000fe20007f5e0ff */
[----:B------:R-:W-:Y:S01]  /*150a0*/  ULDC.64 UR4, c[0x0][0xc88] ;  /* 0x0003220000047ab9 */ /* 0x000fe20000000a00 */
[----:B------:R-:W-:Y:S01]  /*150b0*/  IMAD.SHL.U32 R0, R82, 0x8, RZ ;  /* 0x0000000852007824 */ /* 0x000fe200078e00ff */
[----:B------:R-:W-:-:S02]  /*150c0*/  SHF.R.S32.HI R24, RZ, 0x2, R14 ;  /* 0x00000002ff187819 */ /* 0x000fc4000001140e */
[----:B------:R-:W-:Y:S02]  /*150d0*/  IADD3.X R5, R13, R5, R6, P2, !PT ;  /* 0x000000050d057210 */ /* 0x000fe400017fe406 */
[----:B------:R-:W-:Y:S02]  /*150e0*/  SHF.R.S32.HI R6, RZ, 0x1f, R9 ;  /* 0x0000001fff067819 */ /* 0x000fe40000011409 */
[----:B------:R-:W-:Y:S01]  /*150f0*/  LEA R11, R79, R0, 0x6 ;  /* 0x000000004f0b7211 */ /* 0x000fe200078e30ff */
[----:B------:R-:W-:Y:S01]  /*15100*/  IMAD.WIDE.U32 R4, R9, UR4, R4 ;  /* 0x0000000409047c25 */ /* 0x000fe2000f8e0004 */
[----:B------:R-:W-:Y:S02]  /*15110*/  SHF.R.S32.HI R25, RZ, 0x1f, R14 ;  /* 0x0000001fff197819 */ /* 0x000fe4000001140e */
[----:B------:R-:W-:Y:S01]  /*15120*/  LEA.HI R12, R15, R12, RZ, 0x5 ;  /* 0x0000000c0f0c7211 */ /* 0x000fe200078f28ff */
[----:B------:R-:W-:Y:S01]  /*15130*/  IMAD R6, R6, UR4, RZ ;  /* 0x0000000406067c24 */ /* 0x000fe2000f8e02ff */
[----:B------:R-:W-:Y:S01]  /*15140*/  LEA.HI R25, R25, R24, RZ, 0x3 ;  /* 0x0000001819197211 */ /* 0x000fe200078f18ff */
[----:B------:R-:W-:Y:S01]  /*15150*/  IMAD.WIDE R94, R11, 0x2, R94 ;  /* 0x000000020b5e7825 */ /* 0x000fe200078e025e */
[----:B------:R-:W-:-:S02]  /*15160*/  SHF.R.S32.HI R11, RZ, 0x7, R10 ;  /* 0x00000007ff0b7819 */ /* 0x000fc4000001140a */
[----:B------:R-:W-:Y:S01]  /*15170*/  LOP3.LUT R25, R25, 0xfffffff8, RZ, 0xc0, !PT ;  /* 0xfffffff819197812 */ /* 0x000fe200078ec0ff */
[----:B------:R-:W-:Y:S01]  /*15180*/  IMAD R7, R9, UR5, R6 ;  /* 0x0000000509077c24 */ /* 0x000fe2000f8e0206 */
[----:B------:R-:W-:Y:S01]  /*15190*/  ULDC.64 UR4, c[0x0][0xc50] ;  /* 0x0003140000047ab9 */ /* 0x000fe20000000a00 */
[----:B------:R-:W-:Y:S02]  /*151a0*/  LEA.HI R10, R10, R11, RZ, 0x1 ;  /* 0x0000000b0a0a7211 */ /* 0x000fe400078f08ff */
[----:B------:R-:W-:Y:S01]  /*151b0*/  IMAD.IADD R5, R5, 0x1, R7 ;  /* 0x0000000105057824 */ /* 0x000fe200078e0207 */
[----:B------:R-:W-:Y:S01]  /*151c0*/  LEA R14, P2, R4, UR4, 0x2 ;  /* 0x00000004040e7c11 */ /* 0x000fe2000f8410ff */
[----:B------:R-:W-:Y:S01]  /*151d0*/  IMAD.IADD R25, R24, 0x1, -R25 ;  /* 0x0000000118197824 */ /* 0x000fe200078e0a19 */
[----:B------:R-:W-:Y:S02]  /*151e0*/  SHF.R.S32.HI R12, RZ, 0x5, R12 ;  /* 0x00000005ff0c7819 */ /* 0x000fe4000001140c */
[----:B------:R-:W-:Y:S01]  /*151f0*/  LEA.HI.X R26, R4, UR5, R5, 0x2, P2 ;  /* 0x00000005041a7c11 */ /* 0x000fe200090f1405 */
[----:B------:R-:W-:Y:S01]  /*15200*/  SHFL.IDX PT, R6, R14, RZ, 0x1c1f ;  /* 0x001c1fff0e067589 */ /* 0x000fe200000e0000 */
[----:B------:R-:W-:Y:S01]  /*15210*/  IADD3 R61, P2, R94, 0x3000, RZ ;  /* 0x000030005e3d7810 */ /* 0x000fe20007f5e0ff */
[----:B------:R-:W-:Y:S01]  /*15220*/  IMAD R7, R12, 0x10, R25 ;  /* 0x000000100c077824 */ /* 0x000fe200078e0219 */
[----:B------:R-:W-:Y:S01]  /*15230*/  LOP3.LUT R10, R10, 0x3fffffe, RZ, 0xc0, !PT ;  /* 0x03fffffe0a0a7812 */ /* 0x000fe200078ec0ff */
[----:B------:R-:W-:Y:S01]  /*15240*/  ULDC.64 UR4, c[0x0][0xba0] ;  /* 0x0002e80000047ab9 */ /* 0x000fe20000000a00 */
[----:B------:R-:W-:-:S02]  /*15250*/  LOP3.LUT R60, R61, 0x380, RZ, 0xc0, !PT ;  /* 0x000003803d3c7812 */ /* 0x000fc400078ec0ff */
[----:B------:R-:W-:Y:S01]  /*15260*/  IADD3 R69, P5, R94, 0x1000, RZ ;  /* 0x000010005e457810 */ /* 0x000fe20007fbe0ff */
[----:B------:R-:W-:Y:S01]  /*15270*/  IMAD.IADD R10, R11, 0x1, -R10 ;  /* 0x000000010b0a7824 */ /* 0x000fe200078e0a0a */
[----:B------:R-:W-:Y:S01]  /*15280*/  SHF.R.U64 R60, R60, 0x3, RZ ;  /* 0x000000033c3c7819 */ /* 0x000fe200000012ff */
[----:B------:R-:W-:Y:S01]  /*15290*/  SHFL.IDX PT, R11, R26, 0x1, 0x1c1f ;  /* 0x003c1f001a0b7f89 */ /* 0x000fe200000e0000 */
[----:B------:R-:W-:Y:S01]  /*152a0*/  IADD3 R65, P4, R94, 0x2000, RZ ;  /* 0x000020005e417810 */ /* 0x000fe20007f9e0ff */
[----:B------:R-:W-:Y:S01]  /*152b0*/  IMAD R4, R10, 0x40, R7 ;  /* 0x000000400a047824 */ /* 0x000fe200078e0207 */
[----:B------:R-:W-:Y:S01]  /*152c0*/  LOP3.LUT R60, R60, R61, RZ, 0x3c, !PT ;  /* 0x0000003d3c3c7212 */ /* 0x000fe200078e3cff */
[----:B------:R-:W-:Y:S01]  /*152d0*/  IMAD.X R61, RZ, RZ, R95, P2 ;  /* 0x000000ffff3d7224 */ /* 0x000fe200010e065f */
[C---:B------:R-:W-:Y:S01]  /*152e0*/  IADD3 R45, P2, R94.reuse, 0x7000, RZ ;  /* 0x000070005e2d7810 */ /* 0x040fe20007f5e0ff */
[----:B------:R-:W0:Y:S01]  /*152f0*/  SHFL.IDX PT, R7, R26, RZ, 0x1c1f ;  /* 0x001c1fff1a077589 */ /* 0x000e2200000e0000 */
[----:B------:R-:W-:Y:S01]  /*15300*/  IADD3 R57, P3, R94, 0x4000, RZ ;  /* 0x000040005e397810 */ /* 0x000fe20007f7e0ff */
[----:B------:R-:W-:Y:S01]  /*15310*/  IMAD.IADD R4, R4, 0x1, R84 ;  /* 0x0000000104047824 */ /* 0x000fe200078e0254 */
[----:B------:R-:W-:Y:S01]  /*15320*/  LOP3.LUT R44, R45, 0x380, RZ, 0xc0, !PT ;  /* 0x000003802d2c7812 */ /* 0x000fe200078ec0ff */
[----:B------:R-:W2:Y:S01]  /*15330*/  SHFL.IDX PT, R10, R14, 0x1, 0x1c1f ;  /* 0x003c1f000e0a7f89 */ /* 0x000ea200000e0000 */
[----:B------:R-:W-:-:S02]  /*15340*/  LOP3.LUT R68, R69, 0x380, RZ, 0xc0, !PT ;  /* 0x0000038045447812 */ /* 0x000fc400078ec0ff */
[----:B------:R-:W-:Y:S02]  /*15350*/  SHF.R.U64 R44, R44, 0x3, RZ ;  /* 0x000000032c2c7819 */ /* 0x000fe400000012ff */
[----:B------:R-:W-:Y:S02]  /*15360*/  LOP3.LUT R64, R65, 0x380, RZ, 0xc0, !PT ;  /* 0x0000038041407812 */ /* 0x000fe400078ec0ff */
[----:B------:R-:W-:Y:S01]  /*15370*/  LOP3.LUT R44, R44, R45, RZ, 0x3c, !PT ;  /* 0x0000002d2c2c7212 */ /* 0x000fe200078e3cff */
[----:B------:R-:W-:Y:S01]  /*15380*/  IMAD.X R45, RZ, RZ, R95, P2 ;  /* 0x000000ffff2d7224 */ /* 0x000fe200010e065f */
[----:B------:R-:W-:Y:S02]  /*15390*/  IADD3 R29, P2, R94, 0xb000, RZ ;  /* 0x0000b0005e1d7810 */ /* 0x000fe40007f5e0ff */
[----:B------:R-:W-:Y:S02]  /*153a0*/  LOP3.LUT R56, R57, 0x380, RZ, 0xc0, !PT ;  /* 0x0000038039387812 */ /* 0x000fe400078ec0ff */
[----:B------:R-:W-:-:S02]  /*153b0*/  LOP3.LUT R28, R29, 0x380, RZ, 0xc0, !PT ;  /* 0x000003801d1c7812 */ /* 0x000fc400078ec0ff */
[----:B------:R-:W-:Y:S02]  /*153c0*/  SHF.R.U64 R68, R68, 0x3, RZ ;  /* 0x0000000344447819 */ /* 0x000fe400000012ff */
[----:B------:R-:W-:Y:S02]  /*153d0*/  SHF.R.U64 R28, R28, 0x3, RZ ;  /* 0x000000031c1c7819 */ /* 0x000fe400000012ff */
[----:B------:R-:W-:Y:S02]  /*153e0*/  SHF.R.U64 R64, R64, 0x3, RZ ;  /* 0x0000000340407819 */ /* 0x000fe400000012ff */
[----:B------:R-:W-:Y:S01]  /*153f0*/  LOP3.LUT R28, R28, R29, RZ, 0x3c, !PT ;  /* 0x0000001d1c1c7212 */ /* 0x000fe200078e3cff */
[----:B------:R-:W-:Y:S01]  /*15400*/  IMAD.X R29, RZ, RZ, R95, P2 ;  /* 0x000000ffff1d7224 */ /* 0x000fe200010e065f */
[C---:B------:R-:W-:Y:S01]  /*15410*/  ISETP.GE.OR P2, PT, R4.reuse, R83, P0 ;  /* 0x000000530400720c */ /* 0x040fe20000746670 */
[----:B------:R-:W-:Y:S01]  /*15420*/  VIADD R4, R4, 0x8 ;  /* 0x0000000804047836 */ /* 0x000fe20000000000 */
        /* <DEDUP_REMOVED lines=8> */
[----:B------:R-:W-:Y:S01]  /*154b0*/  IADD3 R49, P4, R94, 0x6000, RZ ;  /* 0x000060005e317810 */ /* 0x000fe20007f9e0ff */
[----:B0-----:R0:W-:Y:S01]  /*154c0*/  @!P2 ST.E desc[UR40][R6.64], R21 ;  /* 0x000000150600a985 */ /* 0x0011e2000c101928 */
[----:B------:R-:W-:-:S02]  /*154d0*/  ISETP.GE.OR P0, PT, R4, R83, P0 ;  /* 0x000000530400720c */ /* 0x000fc40000706670 */
[----:B------:R-:W-:Y:S02]  /*154e0*/  IADD3 R41, P3, R94, 0x8000, RZ ;  /* 0x000080005e297810 */ /* 0x000fe40007f7e0ff */
[----:B------:R-:W-:Y:S02]  /*154f0*/  LOP3.LUT R52, R53, 0x380, RZ, 0xc0, !PT ;  /* 0x0000038035347812 */ /* 0x000fe400078ec0ff */
[----:B------:R-:W-:Y:S02]  /*15500*/  LOP3.LUT R48, R49, 0x380, RZ, 0xc0, !PT ;  /* 0x0000038031307812 */ /* 0x000fe400078ec0ff */
[----:B------:R-:W-:Y:S02]  /*15510*/  LOP3.LUT R40, R41, 0x380, RZ, 0xc0, !PT ;  /* 0x0000038029287812 */ /* 0x000fe400078ec0ff */
[----:B------:R-:W-:Y:S01]  /*15520*/  SHF.R.U64 R52, R52, 0x3, RZ ;  /* 0x0000000334347819 */ /* 0x000fe200000012ff */
[----:B0-----:R-:W-:Y:S01]  /*15530*/  IMAD R21, R77, UR4, RZ ;  /* 0x000000044d157c24 */ /* 0x001fe2000f8e02ff */
[----:B------:R-:W-:Y:S01]  /*15540*/  SHF.R.U64 R48, R48, 0x3, RZ ;  /* 0x0000000330307819 */ /* 0x000fe200000012ff */
[----:B--2---:R0:W-:Y:S01]  /*15550*/  @!P0 ST.E desc[UR40][R10.64], R20 ;  /* 0x000000140a008985 */ /* 0x0041e2000c101928 */
[----:B------:R-:W-:Y:S01]  /*15560*/  SHF.R.U64 R40, R40, 0x3, RZ ;  /* 0x0000000328287819 */ /* 0x000fe200000012ff */
[----:B------:R-:W-:Y:S01]  /*15570*/  IMAD R77, R76, UR5, R21 ;  /* 0x000000054c4d7c24 */ /* 0x000fe2000f8e0215 */
[----:B------:R-:W-:Y:S01]  /*15580*/  LOP3.LUT R52, R52, R53, RZ, 0x3c, !PT ;  /* 0x0000003534347212 */ /* 0x000fe200078e3cff */
[--C-:B------:R-:W-:Y:S01]  /*15590*/  IMAD.X R53, RZ, RZ, R95.reuse, P5 ;  /* 0x000000ffff357224 */ /* 0x100fe200028e065f */
[----:B------:R-:W-:Y:S01]  /*155a0*/  LOP3.LUT R48, R48, R49, RZ, 0x3c, !PT ;  /* 0x0000003130307212 */ /* 0x000fe200078e3cff */
[--C-:B------:R-:W-:Y:S01]  /*155b0*/  IMAD.X R49, RZ, RZ, R95.reuse, P4 ;  /* 0x000000ffff317224 */ /* 0x100fe200020e065f */
[----:B------:R-:W-:Y:S01]  /*155c0*/  LOP3.LUT R40, R40, R41, RZ, 0x3c, !PT ;  /* 0x0000002928287212 */ /* 0x000fe200078e3cff */
[----:B------:R-:W-:Y:S01]  /*155d0*/  IMAD.X R41, RZ, RZ, R95, P3 ;  /* 0x000000ffff297224 */ /* 0x000fe200018e065f */
[----:B------:R-:W-:Y:S01]  /*155e0*/  IADD3 R37, P5, R94, 0x9000, RZ ;  /* 0x000090005e257810 */ /* 0x000fe20007fbe0ff */
[----:B------:R-:W-:Y:S01]  /*155f0*/  IMAD R82, R82, 0x20, R79 ;  /* 0x0000002052527824 */ /* 0x000fe200078e024f */
[----:B------:R-:W-:Y:S01]  /*15600*/  IADD3 R33, P4, R94, 0xa000, RZ ;  /* 0x0000a0005e217810 */ /* 0x000fe20007f9e0ff */
[----:B0-----:R-:W-:Y:S01]  /*15610*/  IMAD.WIDE.U32 R20, R76, UR4, RZ ;  /* 0x000000044c147c25 */ /* 0x001fe2000f8e00ff */
[----:B------:R-:W-:Y:S01]  /*15620*/  IADD3 R25, P3, R94, 0xc000, RZ ;  /* 0x0000c0005e197810 */ /* 0x000fe20007f7e0ff */
[----:B------:R-:W-:Y:S01]  /*15630*/  ULDC.64 UR4, c[0x0][0xbe8] ;  /* 0x0002fa0000047ab9 */ /* 0x000fe20000000a00 */
[----:B------:R-:W-:Y:S01]  /*15640*/  LOP3.LUT R36, R37, 0x380, RZ, 0xc0, !PT ;  /* 0x0000038025247812 */ /* 0x000fe200078ec0ff */
[----:B------:R-:W-:Y:S01]  /*15650*/  IMAD.IADD R21, R21, 0x1, R77 ;  /* 0x0000000115157824 */ /* 0x000fe200078e024d */
[----:B------:R-:W-:Y:S01]  /*15660*/  LOP3.LUT R32, R33, 0x380, RZ, 0xc0, !PT ;  /* 0x0000038021207812 */ /* 0x000fe200078ec0ff */
[----:B------:R-:W-:Y:S01]  /*15670*/  IMAD R78, R78, UR4, RZ ;  /* 0x000000044e4e7c24 */ /* 0x000fe2000f8e02ff */
[----:B------:R-:W-:Y:S01]  /*15680*/  LOP3.LUT R24, R25, 0x380, RZ, 0xc0, !PT ;  /* 0x0000038019187812 */ /* 0x000fe200078ec0ff */
[----:B------:R-:W-:Y:S01]  /*15690*/  IMAD.IADD R82, R84, 0x1, R82 ;  /* 0x0000000154527824 */ /* 0x000fe200078e0252 */
[----:B------:R-:W-:Y:S01]  /*156a0*/  SHF.R.U64 R36, R36, 0x3, RZ ;  /* 0x0000000324247819 */ /* 0x000fe200000012ff */
[----:B------:R-:W-:Y:S01]  /*156b0*/  IMAD R77, R176, UR5, R78 ;  /* 0x00000005b04d7c24 */ /* 0x000fe2000f8e024e */
[----:B------:R-:W-:Y:S01]  /*156c0*/  SHF.R.U64 R32, R32, 0x3, RZ ;  /* 0x0000000320207819 */ /* 0x000fe200000012ff */
[----:B------:R-:W-:Y:S01]  /*156d0*/  IMAD.WIDE.U32 R20, R176, UR4, R20 ;  /* 0x00000004b0147c25 */ /* 0x000fe2000f8e0014 */
[----:B------:R-:W-:Y:S01]  /*156e0*/  SHF.R.U64 R24, R24, 0x3, RZ ;  /* 0x0000000318187819 */ /* 0x000fe200000012ff */
[----:B------:R-:W-:Y:S01]  /*156f0*/  ULDC.64 UR4, c[0x0][0xbf0] ;  /* 0x0002fc0000047ab9 */ /* 0x000fe20000000a00 */
[----:B------:R-:W-:Y:S01]  /*15700*/  LOP3.LUT R36, R36, R37, RZ, 0x3c, !PT ;  /* 0x0000002524247212 */ /* 0x000fe200078e3cff */
[----:B-1----:R-:W-:Y:S01]  /*15710*/  @P1 IMAD.HI.U32 R76, R82, R85, RZ ;  /* 0x00000055524c1227 */ /* 0x002fe200078e00ff */
[----:B------:R-:W-:Y:S01]  /*15720*/  LOP3.LUT R32, R32, R33, RZ, 0x3c, !PT ;  /* 0x0000002120207212 */ /* 0x000fe200078e3cff */
[----:B------:R-:W5:Y:S01]  /*15730*/  LD.E.128 R68, desc[UR40][R68.64] ;  /* 0x0000002844447980 */ /* 0x000f62000c101d00 */
[----:B------:R-:W-:Y:S01]  /*15740*/  LOP3.LUT R24, R24, R25, RZ, 0x3c, !PT ;  /* 0x0000001918187212 */ /* 0x000fe200078e3cff */
[----:B------:R-:W-:Y:S01]  /*15750*/  IMAD.IADD R21, R21, 0x1, R77 ;  /* 0x0000000115157824 */ /* 0x000fe200078e024d */
[----:B------:R-:W-:Y:S01]  /*15760*/  IADD3.X R25, RZ, R95, RZ, P3, !PT ;  /* 0x0000005fff197210 */ /* 0x000fe20001ffe4ff */
[--C-:B------:R-:W-:Y:S01]  /*15770*/  IMAD.X R37, RZ, RZ, R95.reuse, P5 ;  /* 0x000000ffff257224 */ /* 0x100fe200028e065f */
[C---:B------:R-:W-:Y:S01]  /*15780*/  IADD3 R13, P5, R94.reuse, 0xd000, RZ ;  /* 0x0000d0005e0d7810 */ /* 0x040fe20007fbe0ff */
[----:B------:R-:W-:Y:S01]  /*15790*/  IMAD.X R33, RZ, RZ, R95, P4 ;  /* 0x000000ffff217224 */ /* 0x000fe200020e065f */
[----:B------:R-:W-:Y:S01]  /*157a0*/  IADD3 R9, P4, R94, 0xe000, RZ ;  /* 0x0000e0005e097810 */ /* 0x000fe20007f9e0ff */
[----:B------:R-:W-:Y:S01]  /*157b0*/  IMAD.MOV.U32 R77, RZ, RZ, R82 ;  /* 0x000000ffff4d7224 */ /* 0x000fe200078e0052 */
[----:B------:R-:W-:Y:S01]  /*157c0*/  @P1 SHF.R.U32.HI R77, RZ, R87, R76 ;  /* 0x00000057ff4d1219 */ /* 0x000fe2000001164c */
[----:B------:R-:W-:Y:S01]  /*157d0*/  IMAD R80, R80, UR4, RZ ;  /* 0x0000000450507c24 */ /* 0x000fe2000f8e02ff */
[----:B------:R-:W-:-:S02]  /*157e0*/  IADD3 R15, P3, R94, 0xf000, RZ ;  /* 0x0000f0005e0f7810 */ /* 0x000fc40007f7e0ff */
[----:B------:R-:W-:Y:S01]  /*157f0*/  LOP3.LUT R5, R94, 0x380, RZ, 0xc0, !PT ;  /* 0x000003805e057812 */ /* 0x000fe200078ec0ff */
[----:B------:R-:W-:Y:S01]  /*15800*/  IMAD.MOV R78, RZ, RZ, -R77 ;  /* 0x000000ffff4e7224 */ /* 0x000fe200078e0a4d */
[----:B------:R-:W-:Y:S01]  /*15810*/  LOP3.LUT R12, R13, 0x380, RZ, 0xc0, !PT ;  /* 0x000003800d0c7812 */ /* 0x000fe200078ec0ff */
[----:B------:R-:W-:Y:S01]  /*15820*/  IMAD.WIDE.U32 R20, R81, UR4, R20 ;  /* 0x0000000451147c25 */ /* 0x000fe2000f8e0014 */
[----:B------:R-:W-:Y:S01]  /*15830*/  LOP3.LUT R8, R9, 0x380, RZ, 0xc0, !PT ;  /* 0x0000038009087812 */ /* 0x000fe200078ec0ff */
[----:B------:R-:W5:Y:S01]  /*15840*/  LD.E.128 R64, desc[UR40][R64.64] ;  /* 0x0000002840407980 */ /* 0x000f62000c101d00 */
[----:B------:R-:W-:Y:S01]  /*15850*/  SHF.R.S32.HI R76, RZ, 0x1f, R77 ;  /* 0x0000001fff4c7819 */ /* 0x000fe2000001144d */
[----:B------:R-:W-:Y:S01]  /*15860*/  IMAD R85, R81, UR5, R80 ;  /* 0x0000000551557c24 */ /* 0x000fe2000f8e0250 */
[----:B------:R-:W-:Y:S01]  /*15870*/  LOP3.LUT R4, R15, 0x380, RZ, 0xc0, !PT ;  /* 0x000003800f047812 */ /* 0x000fe200078ec0ff */
[----:B------:R-:W-:Y:S01]  /*15880*/  ULDC.64 UR4, c[0x0][0xbe0] ;  /* 0x0002f80000047ab9 */ /* 0x000fe20000000a00 */
[----:B------:R-:W-:Y:S01]  /*15890*/  SHF.R.U64 R12, R12, 0x3, RZ ;  /* 0x000000030c0c7819 */ /* 0x000fe200000012ff */
[----:B------:R-:W-:Y:S01]  /*158a0*/  IMAD R76, R76, UR4, RZ ;  /* 0x000000044c4c7c24 */ /* 0x000fe2000f8e02ff */
[----:B------:R-:W-:Y:S01]  /*158b0*/  SHF.R.U64 R8, R8, 0x3, RZ ;  /* 0x0000000308087819 */ /* 0x000fe200000012ff */
[----:B------:R-:W-:Y:S01]  /*158c0*/  IMAD R3, R3, R78, R82 ;  /* 0x0000004e03037224 */ /* 0x000fe200078e0252 */
[----:B------:R-:W-:Y:S01]  /*158d0*/  SHF.R.U64 R5, R5, 0x3, RZ ;  /* 0x0000000305057819 */ /* 0x000fe200000012ff */
[----:B------:R-:W5:Y:S01]  /*158e0*/  LD.E.128 R60, desc[UR40][R60.64] ;  /* 0x000000283c3c7980 */ /* 0x000f62000c101d00 */
        /* <DEDUP_REMOVED lines=13> */
[----:B------:R0:W5:Y:S02]  /*159c0*/  LD.E.128 R72, desc[UR40][R94.64] ;  /* 0x000000285e487980 */ /* 0x000164000c101d00 */
[----:B------:R-:W-:-:S02]  /*159d0*/  IMAD.IADD R21, R21, 0x1, R81 ;  /* 0x0000000115157824 */ /* 0x000fc400078e0251 */
[----:B------:R-:W5:Y:S01]  /*159e0*/  LD.E.128 R56, desc[UR40][R56.64] ;  /* 0x0000002838387980 */ /* 0x000f62000c101d00 */
[----:B------:R-:W-:-:S03]  /*159f0*/  IMAD R76, R76, UR4, RZ ;  /* 0x000000044c4c7c24 */ /* 0x000fc6000f8e02ff */
        /* <DEDUP_REMOVED lines=17> */
[----:B-1----:R-:W1:Y:S01]  /*15b10*/  FENCE.VIEW.ASYNC.S ;  /* 0x00000000000073c6 */ /* 0x002e620000000000 */
[----:B------:R-:W-:Y:S01]  /*15b20*/  IMAD.WIDE.U32 R20, R3, UR4, R20 ;  /* 0x0000000403147c25 */ /* 0x000fe2000f8e0014 */
[----:B------:R-:W-:-:S03]  /*15b30*/  ULDC.64 UR4, c[0x0][0xb80] ;  /* 0x0002e00000047ab9 */ /* 0x000fc60000000a00 */
[----:B------:R-:W-:Y:S01]  /*15b40*/  IMAD.IADD R21, R21, 0x1, R77 ;  /* 0x0000000115157824 */ /* 0x000fe200078e024d */
[----:B------:R-:W-:Y:S01]  /*15b50*/  LEA R82, P2, R20, UR4, 0x1 ;  /* 0x0000000414527c11 */ /* 0x000fe2000f8408ff */
[----:B------:R-:W-:-:S03]  /*15b60*/  IMAD.IADD R86, R79, 0x1, R84 ;  /* 0x000000014f567824 */ /* 0x000fc600078e0254 */
[----:B------:R-:W-:Y:S01]  /*15b70*/  LEA.HI.X R84, R20, UR5, R21, 0x1, P2 ;  /* 0x0000000514547c11 */ /* 0x000fe200090f0c15 */
[----:B------:R-:W-:Y:S01]  /*15b80*/  VIADD R3, R22, 0x32420 ;  /* 0x0003242016037836 */ /* 0x000fe20000000000 */
[----:B------:R-:W-:-:S04]  /*15b90*/  ISETP.GE.AND P2, PT, R86, R83, PT ;  /* 0x000000535600720c */ /* 0x000fc80003f46270 */
[----:B------:R-:W-:Y:S01]  /*15ba0*/  PRMT R3, RZ, 0x654, R3 ;  /* 0x00000654ff037816 */ /* 0x000fe20000000003 */
[----:B------:R-:W-:Y:S01]  /*15bb0*/  VIADD R76, R86, 0x20 ;  /* 0x00000020564c7836 */ /* 0x000fe20000000000 */
[----:B------:R-:W-:Y:S01]  /*15bc0*/  IADD3 R90, R0, 0xc0, RZ ;  /* 0x000000c0005a7810 */ /* 0x000fe20007ffe0ff */
[----:B------:R-:W-:Y:S02]  /*15bd0*/  VIADD R78, R86, 0x40 ;  /* 0x00000040564e7836 */ /* 0x000fe40000000000 */
[C---:B------:R-:W-:Y:S02]  /*15be0*/  VIADD R88, R0.reuse, 0x80 ;  /* 0x0000008000587836 */ /* 0x040fe40000000000 */
[----:B------:R-:W-:Y:S01]  /*15bf0*/  VIADD R92, R0, 0x40 ;  /* 0x00000040005c7836 */ /* 0x000fe20000000000 */
[----:B-1----:R1:W-:Y:S01]  /*15c00*/  SYNCS.ARRIVE.TRANS64.RED.A1T0 RZ, [R3+URZ], RZ ;  /* 0x000000ff03ff79a7 */ /* 0x0023e2000810043f */
[----:B------:R0:W2:Y:S01]  /*15c10*/  SHFL.IDX PT, R81, R82, RZ, 0x181f ;  /* 0x00181fff52517589 */ /* 0x0000a200000e0000 */
[----:B------:R-:W-:-:S02]  /*15c20*/  ISETP.GE.AND P1, PT, R76, R83, PT ;  /* 0x000000534c00720c */ /* 0x000fc40003f26270 */
[----:B------:R-:W-:Y:S01]  /*15c30*/  ISETP.GE.AND P0, PT, R78, R83, PT ;  /* 0x000000534e00720c */ /* 0x000fe20003f06270 */
[----:B-1----:R0:W1:Y:S01]  /*15c40*/  SHFL.IDX PT, R3, R84, RZ, 0x181f ;  /* 0x00181fff54037589 */ /* 0x00206200000e0000 */
[----:B------:R-:W-:Y:S02]  /*15c50*/  SHF.R.S32.HI R89, RZ, 0x1f, R0 ;  /* 0x0000001fff597819 */ /* 0x000fe40000011400 */
[----:B------:R-:W-:Y:S02]  /*15c60*/  SHF.R.S32.HI R85, RZ, 0x1f, R90 ;  /* 0x0000001fff557819 */ /* 0x000fe4000001145a */
[----:B------:R-:W-:Y:S02]  /*15c70*/  SHF.R.S32.HI R87, RZ, 0x1f, R88 ;  /* 0x0000001fff577819 */ /* 0x000fe40000011458 */
[----:B------:R-:W-:Y:S01]  /*15c80*/  SHF.R.S32.HI R91, RZ, 0x1f, R92 ;  /* 0x0000001fff5b7819 */ /* 0x000fe2000001145c */
[----:B0-----:R-:W-:Y:S06]  /*15c90*/  @P2 BRA `(.L_x_15272) ;  /* 0x0000000000442947 */ /* 0x001fec0003800000 */
[----:B------:R-:W-:Y:S02]  /*15ca0*/  ULDC UR4, c[0x0][0xbc8] ;  /* 0x0002f20000047ab9 */ /* 0x000fe40000000800 */
[----:B------:R-:W-:Y:S02]  /*15cb0*/  ISETP.GE.AND P2, PT, R0, UR4, PT ;  /* 0x0000000400007c0c */ /* 0x000fe4000bf46270 */
[----:B------:R-:W-:Y:S02]  /*15cc0*/  ISETP.GE.AND P3, PT, R92, UR4, PT ;  /* 0x000000045c007c0c */ /* 0x000fe4000bf66270 */
[----:B------:R-:W-:-:S09]  /*15cd0*/  ISETP.GE.AND P4, PT, R88, UR4, PT ;  /* 0x0000000458007c0c */ /* 0x000fd2000bf86270 */
[----:B--2---:R-:W-:-:S04]  /*15ce0*/  @!P2 LEA R20, P5, R0, R81, 0x1 ;  /* 0x000000510014a211 */ /* 0x004fc800078a08ff */
[----:B-1----:R-:W-:Y:S02]  /*15cf0*/  @!P2 LEA.HI.X R21, R0, R3, R89, 0x1, P5 ;  /* 0x000000030015a211 */ /* 0x002fe400028f0c59 */
        /* <DEDUP_REMOVED lines=11> */
.L_x_15272:
[----:B------:R-:W-:Y:S05]  /*15db0*/  BSYNC B1 ;  /* 0x0000000000017941 */ /* 0x000fea0003800000 */
.L_x_15271:
[----:B-1----:R1:W3:Y:S01]  /*15dc0*/  SHFL.IDX PT, R3, R84, 0x1, 0x181f ;  /* 0x00381f0054037f89 */ /* 0x0022e200000e0000 */
        /* <DEDUP_REMOVED lines=8> */
[----:B0-----:R-:W-:-:S04]  /*15e50*/  @!P4 LEA R20, P5, R0, R41, 0x1 ;  /* 0x000000290014c211 */ /* 0x001fc800078a08ff */
[----:B---3--:R-:W-:Y:S02]  /*15e60*/  @!P4 LEA.HI.X R21, R0, R3, R89, 0x1, P5 ;  /* 0x000000030015c211 */ /* 0x008fe400028f0c59 */
        /* <DEDUP_REMOVED lines=10> */
.L_x_15274:
[----:B------:R-:W-:Y:S05]  /*15f10*/  BSYNC B1 ;  /* 0x0000000000017941 */ /* 0x000fea0003800000 */
.L_x_15273:
[----:B---3--:R3:W0:Y:S01]  /*15f20*/  SHFL.IDX PT, R3, R84, 0x2, 0x181f ;  /* 0x00581f0054037f89 */ /* 0x00862200000e0000 */
[----:B------:R-:W-:Y:S03]  /*15f30*/  BSSY B1, `(.L_x_15275) ;  /* 0x0000014000017945 */ /* 0x000fe60003800000 */
[----:B----4-:R3:W4:Y:S01]  /*15f40*/  SHFL.IDX PT, R25, R82, 0x2, 0x181f ;  /* 0x00581f0052197f89 */ /* 0x01072200000e0000 */
[----:B------:R-:W-:Y:S05]  /*15f50*/  @P0 BRA `(.L_x_15276) ;  /* 0x0000000000440947 */ /* 0x000fea0003800000 */
[----:B------:R-:W-:Y:S02]  /*15f60*/  ULDC UR4, c[0x0][0xbc8] ;  /* 0x0002f20000047ab9 */ /* 0x000fe40000000800 */
[----:B------:R-:W-:Y:S02]  /*15f70*/  ISETP.GE.AND P3, PT, R0, UR4, PT ;  /* 0x0000000400007c0c */ /* 0x000fe4000bf66270 */
[----:B------:R-:W-:Y:S02]  /*15f80*/  ISETP.GE.AND P2, PT, R92, UR4, PT ;  /* 0x000000045c007c0c */ /* 0x000fe4000bf46270 */
[----:B------:R-:W-:Y:S02]  /*15f90*/  ISETP.GE.AND P1, PT, R88, UR4, PT ;  /* 0x0000000458007c0c */ /* 0x000fe4000bf26270 */
[----:B------:R-:W-:-:S07]  /*15fa0*/  ISETP.GE.AND P0, PT, R90, UR4, PT ;  /* 0x000000045a007c0c */ /* 0x000fce000bf06270 */
[-C--:B----4-:R-:W-:Y:S02]  /*15fb0*/  @!P3 LEA R12, P5, R0, R25.reuse, 0x1 ;  /* 0x00000019000cb211 */ /* 0x090fe400078a08ff */
        /* <DEDUP_REMOVED lines=11> */
.L_x_15276:
[----:B------:R-:W-:Y:S05]  /*16070*/  BSYNC B1 ;  /* 0x0000000000017941 */ /* 0x000fea0003800000 */
.L_x_15275:
[----:B0-----:R-:W-:Y:S01]  /*16080*/  VIADD R8, R86, 0x60 ;  /* 0x0000006056087836 */ /* 0x001fe20000000000 */
[----:B------:R0:W0:Y:S04]  /*16090*/  SHFL.IDX PT, R3, R84, 0x3, 0x181f ;  /* 0x00781f0054037f89 */ /* 0x00002800000e0000 */
        /* <DEDUP_REMOVED lines=22> */
.L_x_15269:
[----:B------:R-:W3:Y:S01]  /*16200*/  LDL R9, [R1+0xc0] ;  /* 0x0000c00001097983 */ /* 0x000ee20000100800 */
[----:B------:R-:W-:Y:S01]  /*16210*/  ULDC.64 UR4, c[0x0][0xd00] ;  /* 0x0003400000047ab9 */ /* 0x000fe20000000a00 */
[----:B------:R-:W-:Y:S01]  /*16220*/  IMAD.MOV.U32 R0, RZ, RZ, RZ ;  /* 0x000000ffff007224 */ /* 0x000fe200078e00ff */
[----:B------:R-:W-:Y:S01]  /*16230*/  ISETP.NE.U32.AND P0, PT, RZ, UR4, PT ;  /* 0x00000004ff007c0c */ /* 0x000fe2000bf05070 */
[----:B------:R-:W4:Y:S03]  /*16240*/  LDC R25, c[0x0][0xce8] ;  /* 0x00033a00ff197b82 */ /* 0x000f260000000800 */
[----:B------:R-:W-:Y:S01]  /*16250*/  ISETP.NE.AND.EX P0, PT, RZ, UR5, PT, P0 ;  /* 0x00000005ff007c0c */ /* 0x000fe2000bf05300 */
[----:B---3--:R-:W-:Y:S01]  /*16260*/  IMAD.SHL.U32 R6, R9, 0x4, RZ ;  /* 0x0000000409067824 */ /* 0x008fe200078e00ff */
[----:B------:R-:W-:-:S04]  /*16270*/  SHF.R.S32.HI R14, RZ, 0x1f, R9 ;  /* 0x0000001fff0e7819 */ /* 0x000fc80000011409 */
[----:B------:R-:W-:Y:S02]  /*16280*/  IADD3 R4, P1, R6, UR4, RZ ;  /* 0x0000000406047c10 */ /* 0x000fe4000ff3e0ff */
[----:B------:R-:W-:-:S04]  /*16290*/  SHF.L.U64.HI R3, R9, 0x2, R14 ;  /* 0x0000000209037819 */ /* 0x000fc8000001020e */
[----:B------:R-:W-:Y:S01]  /*162a0*/  IADD3.X R5, R3, UR5, RZ, P1, !PT ;  /* 0x0000000503057c10 */ /* 0x000fe20008ffe4ff */
[----:B------:R-:W-:Y:S02]  /*162b0*/  ULDC.64 UR4, c[0x0][0xd08] ;  /* 0x0003420000047ab9 */ /* 0x000fe40000000a00 */
[----:B------:R-:W-:Y:S02]  /*162c0*/  ISETP.NE.U32.AND P1, PT, RZ, UR4, PT ;  /* 0x00000004ff007c0c */ /* 0x000fe4000bf25070 */
[----:B------:R3:W5:Y:S02]  /*162d0*/  @P0 LDG.E R0, desc[UR40][R4.64] ;  /* 0x0000002804000981 */ /* 0x000764000c1e1900 */
[----:B------:R-:W-:-:S13]  /*162e0*/  ISETP.NE.AND.EX P1, PT, RZ, UR5, PT, P1 ;  /* 0x00000005ff007c0c */ /* 0x000fda000bf25310 */
[----:B------:R-:W-:Y:S01]  /*162f0*/  @P1 IADD3 R6, P2, R6, UR4, RZ ;  /* 0x0000000406061c10 */ /* 0x000fe2000ff5e0ff */
[----:B------:R-:W-:Y:S02]  /*16300*/  ULDC UR4, c[0x0][0xb88] ;  /* 0x0002e20000047ab9 */ /* 0x000fe40000000800 */
[----:B------:R-:W-:Y:S01]  /*16310*/  IMAD.U32 R8, RZ, RZ, UR4 ;  /* 0x00000004ff087e24 */ /* 0x000fe2000f8e00ff */
[----:B------:R-:W-:-:S05]  /*16320*/  @P1 IADD3.X R7, R3, UR5, RZ, P2, !PT ;  /* 0x0000000503071c10 */ /* 0x000fca00097fe4ff */
[----:B------:R3:W5:Y:S01]  /*16330*/  @P1 LDG.E R8, desc[UR40][R6.64] ;  /* 0x0000002806081981 */ /* 0x000762000c1e1900 */
[----:B----4-:R-:W-:Y:S01]  /*16340*/  ISETP.NE.AND P2, PT, R25, 0x1, PT ;  /* 0x000000011900780c */ /* 0x010fe20003f45270 */
[----:B------:R-:W4:-:S12]  /*16350*/  S2R R29, SR_TID.X ;  /* 0x00000000001d7919 */ /* 0x000f180000002100 */
[----:B------:R-:W0:Y:S01]  /*16360*/  @P2 LDC R27, c[0x0][0xcec] ;  /* 0x00033b00ff1b2b82 */ /* 0x000e220000000800 */
[----:B----4-:R-:W-:-:S05]  /*16370*/  VIADD R29, R29, 0xffffff80 ;  /* 0xffffff801d1d7836 */ /* 0x010fca0000000000 */
[----:B------:R-:W-:Y:S02]  /*16380*/  SHF.R.S32.HI R3, RZ, 0x1f, R29 ;  /* 0x0000001fff037819 */ /* 0x000fe4000001141d */
[----:B------:R-:W-:Y:S02]  /*16390*/  ISETP.GE.AND P3, PT, R29, 0x80, PT ;  /* 0x000000801d00780c */ /* 0x000fe40003f66270 */
[----:B------:R-:W-:Y:S01]  /*163a0*/  LEA.HI R20, R3, R29, RZ, 0x3 ;  /* 0x0000001d03147211 */ /* 0x000fe200078f18ff */
[----:B---3--:R-:W-:Y:S10]  /*163b0*/  @P1 BRA `(.L_x_15278) ;  /* 0x0000000000101947 */ /* 0x008ff40003800000 */
[----:B------:R-:W-:Y:S05]  /*163c0*/  @!P0 BRA `(.L_x_15278) ;  /* 0x00000000000c8947 */ /* 0x000fea0003800000 */
[----:B------:R-:W3:Y:S04]  /*163d0*/  LDG.E R3, desc[UR40][R4.64] ;  /* 0x0000002804037981 */ /* 0x000ee8000c1e1900 */
[----:B-----5:R-:W3:Y:S02]  /*163e0*/  LDG.E R8, desc[UR40][R4.64+0x4] ;  /* 0x0000042804087981 */ /* 0x020ee4000c1e1900 */
[----:B---3--:R-:W-:-:S07]  /*163f0*/  IMAD.IADD R8, R8, 0x1, -R3 ;  /* 0x0000000108087824 */ /* 0x008fce00078e0a03 */
.L_x_15278:
[----:B------:R-:W3:Y:S04]  /*16400*/  LDL R26, [R1+0xc4] ;  /* 0x0000c400011a7983 */ /* 0x000ee80000100800 */
[----:B------:R4:W5:Y:S01]  /*16410*/  LDL R28, [R1+0x98] ;  /* 0x00009800011c7983 */ /* 0x0009620000100800 */
[----:B------:R-:W-:Y:S01]  /*16420*/  BSSY B1, `(.L_x_15279) ;  /* 0x000002e000017945 */ /* 0x000fe20003800000 */
[----:B------:R-:W-:Y:S02]  /*16430*/  LOP3.LUT R24, R20, 0xfffffff8, RZ, 0xc0, !PT ;  /* 0xfffffff814187812 */ /* 0x000fe400078ec0ff */
[----:B------:R-:W-:Y:S02]  /*16440*/  SEL R13, R9, RZ, !P0 ;  /* 0x000000ff090d7207 */ /* 0x000fe40004000000 */
[----:B------:R-:W-:-:S02]  /*16450*/  SEL R14, R14, RZ, !P0 ;  /* 0x000000ff0e0e7207 */ /* 0x000fc40004000000 */
[----:B-----5:R-:W-:Y:S02]  /*16460*/  SHF.R.S32.HI R11, RZ, 0x1f, R0 ;  /* 0x0000001fff0b7819 */ /* 0x020fe40000011400 */
[----:B---3--:R-:W-:Y:S01]  /*16470*/  SHF.R.S32.HI R12, RZ, 0x1f, R26 ;  /* 0x0000001fff0c7819 */ /* 0x008fe2000001141a */
[----:B----4-:R-:W-:Y:S06]  /*16480*/  @P3 BRA `(.L_x_15280) ;  /* 0x00000000009c3947 */ /* 0x010fec0003800000 */
[----:B------:R-:W3:Y:S01]  /*16490*/  S2R R10, SR_TID.X ;  /* 0x00000000000a7919 */ /* 0x000ee20000002100 */
[----:B------:R-:W4:Y:S02]  /*164a0*/  LDC R9, c[0x0][0xce8] ;  /* 0x00033a00ff097b82 */ /* 0x000f240000000800 */
[----:B----4-:R-:W-:Y:S01]  /*164b0*/  IMAD R3, R8, R9, RZ ;  /* 0x0000000908037224 */ /* 0x010fe200078e02ff */
[----:B---3--:R-:W-:-:S04]  /*164c0*/  IADD3 R10, R28, -0x80, R10 ;  /* 0xffffff801c0a7810 */ /* 0x008fc80007ffe00a */
        /* <DEDUP_REMOVED lines=9> */
[----:B------:R-:W3:Y:S01]  /*16560*/  @P0 LDC R15, c[0x0][0xcec] ;  /* 0x00033b00ff0f0b82 */ /* 0x000ee20000000800 */
[----:B------:R-:W-:Y:S01]  /*16570*/  IMAD R7, R26, UR5, R7 ;  /* 0x000000051a077c24 */ /* 0x000fe2000f8e0207 */
[----:B------:R-:W-:-:S03]  /*16580*/  ULDC.64 UR4, c[0x0][0xc98] ;  /* 0x0003260000047ab9 */ /* 0x000fc60000000a00 */
[----:B------:R-:W-:-:S03]  /*16590*/  IMAD.IADD R5, R5, 0x1, R7 ;  /* 0x0000000105057824 */ /* 0x000fc600078e0207 */
[----:B------:R-:W4:Y:S01]  /*165a0*/  @P0 LDC R21, c[0x0][0xcf0] ;  /* 0x00033c00ff150b82 */ /* 0x000f220000000800 */
[----:B------:R-:W-:-:S04]  /*165b0*/  IMAD.WIDE.U32 R4, R13, UR4, R4 ;  /* 0x000000040d047c25 */ /* 0x000fc8000f8e0004 */
[----:B---3--:R-:W-:-:S05]  /*165c0*/  @P0 IMAD.HI.U32 R6, R10, R15, RZ ;  /* 0x0000000f0a060227 */ /* 0x008fca00078e00ff */
[----:B----4-:R-:W-:Y:S01]  /*165d0*/  @P0 SHF.R.U32.HI R3, RZ, R21, R6 ;  /* 0x00000015ff030219 */ /* 0x010fe20000011606 */
        /* <DEDUP_REMOVED lines=18> */
.L_x_15280:
[----:B------:R-:W-:Y:S05]  /*16700*/  BSYNC B1 ;  /* 0x0000000000017941 */ /* 0x000fea0003800000 */
.L_x_15279:
[----:B------:R-:W4:Y:S01]  /*16710*/  @P2 LDC R9, c[0x0][0xcf0] ;  /* 0x00033c00ff092b82 */ /* 0x000f220000000800 */
[----:B------:R-:W-:Y:S01]  /*16720*/  ULDC.64 UR4, c[0x0][0xba0] ;  /* 0x0002e80000047ab9 */ /* 0x000fe20000000a00 */
[----:B------:R-:W-:Y:S01]  /*16730*/  SHF.R.S32.HI R20, RZ, 0x3, R20 ;  /* 0x00000003ff147819 */ /* 0x000fe20000011414 */
[----:B---3--:R-:W-:Y:S02]  /*16740*/  IMAD R3, R11, UR4, RZ ;  /* 0x000000040b037c24 */ /* 0x008fe4000f8e02ff */
[----:B------:R-:W-:Y:S02]  /*16750*/  IMAD.IADD R11, R29, 0x1, -R24 ;  /* 0x000000011d0b7824 */ /* 0x000fe400078e0a18 */
[C---:B------:R-:W-:Y:S02]  /*16760*/  IMAD R3, R0.reuse, UR5, R3 ;  /* 0x0000000500037c24 */ /* 0x040fe4000f8e0203 */
[----:B------:R-:W-:Y:S01]  /*16770*/  IMAD.WIDE.U32 R4, R0, UR4, RZ ;  /* 0x0000000400047c25 */ /* 0x000fe2000f8e00ff */
[----:B------:R-:W-:-:S03]  /*16780*/  ULDC.64 UR4, c[0x0][0xbe8] ;  /* 0x0002fa0000047ab9 */ /* 0x000fc60000000a00 */
[----:B------:R-:W-:Y:S01]  /*16790*/  IMAD R6, R11, 0x20, R20 ;  /* 0x000000200b067824 */ /* 0x000fe200078e0214 */
[----:B------:R-:W-:Y:S01]  /*167a0*/  IADD3 R5, R5, R3, RZ ;  /* 0x0000000305057210 */ /* 0x000fe20007ffe0ff */
[----:B------:R-:W-:Y:S02]  /*167b0*/  IMAD R0, R12, UR4, RZ ;  /* 0x000000040c007c24 */ /* 0x000fe4000f8e02ff */
[----:B------:R-:W-:Y:S02]  /*167c0*/  IMAD.IADD R10, R28, 0x1, R6 ;  /* 0x000000011c0a7824 */ /* 0x000fe400078e0206 */
[----:B------:R-:W-:Y:S02]  /*167d0*/  IMAD R7, R26, UR5, R0 ;  /* 0x000000051a077c24 */ /* 0x000fe4000f8e0200 */
[----:B0-----:R-:W-:-:S04]  /*167e0*/  @P2 IMAD.HI.U32 R0, R10, R27, RZ ;  /* 0x0000001b0a002227 */ /* 0x001fc800078e00ff */
[----:B------:R-:W-:Y:S01]  /*167f0*/  IMAD.WIDE.U32 R4, R26, UR4, R4 ;  /* 0x000000041a047c25 */ /* 0x000fe2000f8e0004 */
[----:B------:R-:W-:-:S03]  /*16800*/  ULDC.64 UR4, c[0x0][0xbf0] ;  /* 0x0002fc0000047ab9 */ /* 0x000fc60000000a00 */
[----:B------:R-:W-:Y:S01]  /*16810*/  IMAD.MOV.U32 R3, RZ, RZ, R10 ;  /* 0x000000ffff037224 */ /* 0x000fe200078e000a */
[----:B----4-:R-:W-:Y:S01]  /*16820*/  @P2 SHF.R.U32.HI R3, RZ, R9, R0 ;  /* 0x00000009ff032219 */ /* 0x010fe20000011600 */
        /* <DEDUP_REMOVED lines=32> */
[----:B------:R0:W3:Y:S04]  /*16a30*/  SHFL.IDX PT, R0, R4, RZ, 0x181f ;  /* 0x00181fff04007589 */ /* 0x0000e800000e0000 */
[----:B------:R0:W4:Y:S02]  /*16a40*/  SHFL.IDX PT, R14, R3, RZ, 0x181f ;  /* 0x00181fff030e7589 */ /* 0x00012400000e0000 */
.L_x_15476:
        /* <DEDUP_REMOVED lines=22> */
.L_x_15283:
[----:B------:R-:W-:Y:S05]  /*16bb0*/  BSYNC B1 ;  /* 0x0000000000017941 */ /* 0x000fea0003800000 */
.L_x_15282:
[----:B------:R-:W-:-:S03]  /*16bc0*/  UMOV UR4, 0xffffffff ;  /* 0xffffffff00047882 */ /* 0x000fc60000000000 */
[----:B------:R-:W-:Y:S05]  /*16bd0*/  BRA.DIV UR4, `(.L_x_15284) ;  /* 0x0000009204e07947 */ /* 0x000fea000b800000 */
[----:B---3--:R3:W0:Y:S04]  /*16be0*/  SHFL.IDX PT, R0, R4, 0x1, 0x181f ;  /* 0x00381f0004007f89 */ /* 0x00862800000e0000 */
[----:B----4-:R3:W4:Y:S02]  /*16bf0*/  SHFL.IDX PT, R14, R3, 0x1, 0x181f ;  /* 0x00381f00030e7f89 */ /* 0x01072400000e0000 */
.L_x_15480:
        /* <DEDUP_REMOVED lines=21> */
.L_x_15286:
[----:B------:R-:W-:Y:S05]  /*16d50*/  BSYNC B1 ;  /* 0x0000000000017941 */ /* 0x000fea0003800000 */
.L_x_15285:
[----:B------:R-:W-:-:S03]  /*16d60*/  UMOV UR4, 0xffffffff ;  /* 0xffffffff00047882 */ /* 0x000fc60000000000 */
[----:B------:R-:W-:Y:S05]  /*16d70*/  BRA.DIV UR4, `(.L_x_15287) ;  /* 0x0000009204c07947 */ /* 0x000fea000b800000 */
[----:B0-----:R0:W0:Y:S04]  /*16d80*/  SHFL.IDX PT, R0, R4, 0x2, 0x181f ;  /* 0x00581f0004007f89 */ /* 0x00102800000e0000 */
[----:B----4-:R4:W0:Y:S02]  /*16d90*/  SHFL.IDX PT, R14, R3, 0x2, 0x181f ;  /* 0x00581f00030e7f89 */ /* 0x01082400000e0000 */
.L_x_15484:
        /* <DEDUP_REMOVED lines=21> */
.L_x_15289:
[----:B------:R-:W-:Y:S05]  /*16ef0*/  BSYNC B1 ;  /* 0x0000000000017941 */ /* 0x000fea0003800000 */
.L_x_15288:
[----:B------:R-:W-:-:S03]  /*16f00*/  UMOV UR4, 0xffffffff ;  /* 0xffffffff00047882 */ /* 0x000fc60000000000 */
[----:B------:R-:W-:Y:S05]  /*16f10*/  BRA.DIV UR4, `(.L_x_15290) ;  /* 0x0000009204a07947 */ /* 0x000fea000b800000 */
[----:B0-----:R0:W0:Y:S04]  /*16f20*/  SHFL.IDX PT, R0, R4, 0x3, 0x181f ;  /* 0x00781f0004007f89 */ /* 0x00102800000e0000 */
[----:B------:R0:W0:Y:S02]  /*16f30*/  SHFL.IDX PT, R14, R3, 0x3, 0x181f ;  /* 0x00781f00030e7f89 */ /* 0x00002400000e0000 */
.L_x_15488:
[----:B0--34-:R-:W-:-:S05]  /*16f40*/  VIADD R3, R7, 0x60 ;  /* 0x0000006007037836 */ /* 0x019fca0000000000 */
        /* <DEDUP_REMOVED lines=19> */
.L_x_15277:
[----:B------:R-:W-:Y:S05]  /*17080*/  BSYNC B0 ;  /* 0x0000000000007941 */ /* 0x000fea0003800000 */
.L_x_15268:
[----:B------:R-:W-:Y:S02]  /*17090*/  ULDC UR4, c[0x0][0xd3c] ;  /* 0x00034f0000047ab9 */ /* 0x000fe40000000800 */
[----:B--2---:R-:W-:-:S13]  /*170a0*/  ISETP.GE.AND P0, PT, R103, UR4, PT ;  /* 0x0000000467007c0c */ /* 0x004fda000bf06270 */
[----:B------:R-:W-:Y:S05]  /*170b0*/  @!P0 BRA `(.L_x_15291) ;  /* 0xfffffe9c00f08947 */ /* 0x000fea000383ffff */
[----:B------:R-:W-:Y:S05]  /*170c0*/  BRA `(.L_x_15133) ;  /* 0x0000007800407947 */ /* 0x000fea0003800000 */
.L_x_15131:
        /* <DEDUP_REMOVED lines=18> */
.L_x_15292:
        /* <DEDUP_REMOVED lines=41> */
.L_x_15298:
        /* <DEDUP_REMOVED lines=12> */
.L_x_15297:
[----:B------:R-:W-:Y:S05]  /*17540*/  BSYNC B0 ;  /* 0x0000000000007941 */ /* 0x000fea0003800000 */
.L_x_15296:
        /* <DEDUP_REMOVED lines=20> */
.L_x_15294:
        /* <DEDUP_REMOVED lines=20> */
.L_x_15299:
        /* <DEDUP_REMOVED lines=59> */
.L_x_15295:
[----:B------:R-:W-:Y:S02]  /*17b80*/  IMAD.MOV.U32 R17, RZ, RZ, RZ ;  /* 0x000000ffff117224 */ /* 0x000fe400078e00ff */
[----:B------:R-:W-:Y:S02]  /*17b90*/  IMAD.U32 R16, RZ, RZ, UR6 ;  /* 0x00000006ff107e24 */ /* 0x000fe4000f8e00ff */
[----:B------:R-:W-:-:S07]  /*17ba0*/  IMAD.MOV.U32 R18, RZ, RZ, RZ ;  /* 0x000000ffff127224 */ /* 0x000fce00078e00ff */
.L_x_15300:
[----:B------:R-:W-:-:S13]  /*17bb0*/  ISETP.NE.AND P0, PT, R5, RZ, PT ;  /* 0x000000ff0500720c */ /* 0x000fda0003f05270 */
[----:B------:R-:W0:Y:S01]  /*17bc0*/  @!P0 S2R R3, SR_CgaCtaId ;  /* 0x0000000000038919 */ /* 0x000e220000008800 */
[----:B------:R-:W-:-:S04]  /*17bd0*/  @!P0 MOV R2, 0x400 ;  /* 0x0000040000028802 */ /* 0x000fc80000000f00 */
[----:B0-----:R-:W-:-:S05]  /*17be0*/  @!P0 LEA R2, R3, R2, 0x18 ;  /* 0x0000000203028211 */ /* 0x001fca00078ec0ff */
[----:B------:R2:W-:Y:S01]  /*17bf0*/  @!P0 STS.128 [R2+0x324d0], R16 ;  /* 0x0324d01002008388 */ /* 0x0005e20000000c00 */
[----:B------:R-:W-:Y:S06]  /*17c00*/  BAR.ARV 0x5, 0x180 ;  /* 0x0146000000007b1d */ /* 0x000fec0000002000 */
.L_x_15293:
[----:B------:R3:W-:Y:S01]  /*17c10*/  STL [R1+0x3c], RZ ;  /* 0x00003cff01007387 */ /* 0x0007e20000100800 */
[----:B------:R-:W-:Y:S01]  /*17c20*/  ULDC UR4, c[0x0][0xd3c] ;  /* 0x00034f0000047ab9 */ /* 0x000fe20000000800 */
[----:B------:R-:W-:Y:S01]  /*17c30*/  IMAD.MOV.U32 R26, RZ, RZ, 0x1 ;  /* 0x00000001ff1a7424 */ /* 0x000fe200078e00ff */
[----:B-1----:R-:W-:Y:S01]  /*17c40*/  ISETP.GE.AND P0, PT, R19, UR4, PT ;  /* 0x0000000413007c0c */ /* 0x002fe2000bf06270 */
[----:B------:R-:W-:-:S12]  /*17c50*/  IMAD.MOV.U32 R24, RZ, RZ, RZ ;  /* 0x000000ffff187224 */ /* 0x000fd800078e00ff */
[----:B---3--:R-:W-:Y:S05]  /*17c60*/  @P0 BRA `(.L_x_15301) ;  /* 0x00000068007c0947 */ /* 0x008fea0003800000 */
[----:B------:R-:W1:Y:S01]  /*17c70*/  S2UR UR5, SR_CgaCtaId ;  /* 0x00000000000579c3 */ /* 0x000e620000008800 */
[----:B------:R3:W-:Y:S01]  /*17c80*/  STL [R1+0x3c], RZ ;  /* 0x00003cff01007387 */ /* 0x0007e20000100800 */
[C---:B--2---:R-:W-:Y:S01]  /*17c90*/  IMAD.SHL.U32 R2, R0.reuse, 0x8, RZ ;  /* 0x0000000800027824 */ /* 0x044fe200078e00ff */
[----:B------:R-:W-:Y:S01]  /*17ca0*/  LOP3.LUT R4, R0, 0x7f, RZ, 0xc0, !PT ;  /* 0x0000007f00047812 */ /* 0x000fe200078ec0ff */
[----:B------:R-:W-:Y:S01]  /*17cb0*/  UMOV UR4, 0x400 ;  /* 0x0000040000047882 */ /* 0x000fe20000000000 */
[----:B------:R-:W-:Y:S01]  /*17cc0*/  BSSY B8, `(.L_x_15301) ;  /* 0x0000699000087945 */ /* 0x000fe20003800000 */
[----:B------:R-:W-:Y:S01]  /*17cd0*/  IMAD.MOV.U32 R27, RZ, RZ, 0x1 ;  /* 0x00000001ff1b7424 */ /* 0x000fe200078e00ff */
[----:B0-----:R-:W-:Y:S01]  /*17ce0*/  LOP3.LUT R3, R2, 0x1f8, RZ, 0xc0, !PT ;  /* 0x000001f802037812 */ /* 0x001fe200078ec0ff */
[----:B------:R-:W-:Y:S01]  /*17cf0*/  IMAD.SHL.U32 R32, R4, 0x8, RZ ;  /* 0x0000000804207824 */ /* 0x000fe200078e00ff */
[----:B------:R-:W-:Y:S01]  /*17d00*/  LOP3.LUT R2, R2, 0x38, RZ, 0xc0, !PT ;  /* 0x0000003802027812 */ /* 0x000fe200078ec0ff */
[----:B------:R-:W-:Y:S01]  /*17d10*/  IMAD.MOV.U32 R24, RZ, RZ, RZ ;  /* 0x000000ffff187224 */ /* 0x000fe200078e00ff */
[----:B------:R-:W-:Y:S01]  /*17d20*/  LOP3.LUT R3, R3, 0x38, R0, 0x78, !PT ;  /* 0x0000003803037812 */ /* 0x000fe200078e7800 */
[----:B------:R-:W-:Y:S01]  /*17d30*/  IMAD.SHL.U32 R0, R0, 0x10, RZ ;  /* 0x0000001000007824 */ /* 0x000fe200078e00ff */
[----:B------:R-:W-:Y:S01]  /*17d40*/  MOV R23, RZ ;  /* 0x000000ff00177202 */ /* 0x000fe20000000f00 */
        /* <DEDUP_REMOVED lines=10> */
[----:B------:R-:W-:-:S05]  /*17df0*/  LOP3.LUT R0, R2, 0xc0, RZ, 0xfc, !PT ;  /* 0x000000c002007812 */ /* 0x000fca00078efcff */
[----:B------:R-:W-:-:S04]  /*17e00*/  IMAD.U32 R22, RZ, RZ, UR4 ;  /* 0x00000004ff167e24 */ /* 0x000fc8000f8e00ff */
[----:B---3--:R-:W-:-:S07]  /*17e10*/  IMAD R25, R32, 0x2, R22 ;  /* 0x0000000220197824 */ /* 0x008fce00078e0216 */
.L_x_15406:
[----:B------:R-:W0:Y:S02]  /*17e20*/  LDC.64 R2, c[0x0][0xd88] ;  /* 0x00036200ff027b82 */ /* 0x000e240000000a00 */
[----:B0-----:R-:W-:-:S05]  /*17e30*/  IMAD.WIDE R2, R19, 0x4, R2 ;  /* 0x0000000413027825 */ /* 0x001fca00078e0202 */
        /* <DEDUP_REMOVED lines=29> */
[----:B---3--:R-:W-:Y:S01]  /*18010*/  @P2 IADD3 R6, P3, R28, UR8, RZ ;  /* 0x000000081c062c10 */ /* 0x008fe2000ff7e0ff */
        /* <DEDUP_REMOVED lines=20> */
[----:B0-----:R-:W2:Y:S02]  /*18160*/  LDG.E R8, desc[UR40][R2.64+0x4] ;  /* 0x0000042802087981 */ /* 0x001ea4000c1e1900 */
[----:B--2---:R-:W-:-:S05]  /*18170*/  IMAD.IADD R10, R8, 0x1, -R9 ;  /* 0x00000001080a7824 */ /* 0x004fca00078e0a09 */
[----:B------:R1:W-:Y:S02]  /*18180*/  STL [R1+0x4], R10 ;  /* 0x0000040a01007387 */ /* 0x0003e40000100800 */
.L_x_15302:
        /* <DEDUP_REMOVED lines=9> */
.L_x_15303:
        /* <DEDUP_REMOVED lines=9> */
.L_x_15304:
        /* <DEDUP_REMOVED lines=8> */
[----:B--2---:R-:W-:Y:S01]  /*18330*/  @P1 IMAD.IADD R6, R9, 0x1, -R2 ;  /* 0x0000000109061824 */ /* 0x004fe200078e0a02 */
[----:B------:R-:W-:-:S03]  /*18340*/  SHF.L.U32 R2, R17, 0x7, RZ ;  /* 0x0000000711027819 */ /* 0x000fc600000006ff */
[----:B------:R-:W-:Y:S02]  /*18350*/  IMAD.IADD R30, R7, 0x1, R6 ;  /* 0x00000001071e7824 */ /* 0x000fe400078e0206 */
[----:B------:R-:W-:-:S04]  /*18360*/  VIADD R2, R2, 0x7f ;  /* 0x0000007f02027836 */ /* 0x000fc80000000000 */
[----:B0-----:R-:W-:-:S05]  /*18370*/  @P0 IMAD.HI.U32 R8, R2, R8, RZ ;  /* 0x0000000802080227 */ /* 0x001fca00078e00ff */
[----:B---3--:R-:W-:Y:S01]  /*18380*/  @P0 SHF.R.U32.HI R2, RZ, R3, R8 ;  /* 0x00000003ff020219 */ /* 0x008fe20000011608 */
[----:B------:R-:W-:-:S04]  /*18390*/  VIADD R3, R30, 0x5f ;  /* 0x0000005f1e037836 */ /* 0x000fc80000000000 */
        /* <DEDUP_REMOVED lines=31> */
.L_x_15491:
[----:B--2---:R-:W-:Y:S02]  /*18590*/  ISETP.NE.AND P0, PT, R14, RZ, PT ;  /* 0x000000ff0e00720c */ /* 0x004fe40003f05270 */
[----:B------:R-:W-:-:S11]  /*185a0*/  PLOP3.LUT P6, PT, PT, PT, PT, 0x8, 0x0 ;  /* 0x000000000000781c */ /* 0x000fd60003fce170 */
[----:B------:R-:W-:Y:S05]  /*185b0*/  @P0 BRA `(.L_x_15308) ;  /* 0x00000000000c0947 */ /* 0x000fea0003800000 */
[----:B------:R-:W-:-:S03]  /*185c0*/  UMOV UR4, 0xffffffff ;  /* 0xffffffff00047882 */ /* 0x000fc60000000000 */
[----:B------:R-:W-:Y:S05]  /*185d0*/  BRA.DIV UR4, `(.L_x_15309) ;  /* 0x0000007e046c7947 */ /* 0x000fea000b800000 */
[----:B------:R-:W-:-:S13]  /*185e0*/  ELECT P6, URZ, PT ;  /* 0x00000000003f782f */ /* 0x000fda00038c0000 */
.L_x_15308:
        /* <DEDUP_REMOVED lines=9> */
.L_x_15494:
[----:B------:R-:W-:Y:S05]  /*18680*/  BSYNC B1 ;  /* 0x0000000000017941 */ /* 0x000fea0003800000 */
.L_x_15310:
        /* <DEDUP_REMOVED lines=10> */
.L_x_15495:
[----:B------:R-:W-:Y:S05]  /*18730*/  BSYNC B2 ;  /* 0x0000000000027941 */ /* 0x000fea0003800000 */
.L_x_15314:
        /* <DEDUP_REMOVED lines=9> */
.L_x_15317:
[----:B------:R-:W-:Y:S05]  /*187d0*/  BSYNC B2 ;  /* 0x0000000000027941 */ /* 0x000fea0003800000 */
.L_x_15316:
        /* <DEDUP_REMOVED lines=12> */
.L_x_15318:
        /* <DEDUP_REMOVED lines=13> */
.L_x_15496:
[----:B------:R-:W-:Y:S05]  /*18970*/  BSYNC B2 ;  /* 0x0000000000027941 */ /* 0x000fea0003800000 */
.L_x_15319:
[----:B------:R-:W-:Y:S01]  /*18980*/  BSSY B2, `(.L_x_15321) ;  /* 0x000000b000027945 */ /* 0x000fe20003800000 */
[----:B------:R-:W-:Y:S01]  /*18990*/  MOV R12, 0x0 ;  /* 0x00000000000c7802 */ /* 0x000fe20000000f00 */
[----:B------:R-:W-:Y:S02]  /*189a0*/  IMAD.MOV.U32 R13, RZ, RZ, 0x12f00000 ;  /* 0x12f00000ff0d7424 */ /* 0x000fe400078e00ff */
        /* <DEDUP_REMOVED lines=8> */
.L_x_15322:
[----:B------:R-:W-:Y:S05]  /*18a30*/  BSYNC B2 ;  /* 0x0000000000027941 */ /* 0x000fea0003800000 */
.L_x_15321:
        /* <DEDUP_REMOVED lines=9> */
.L_x_15323:
        /* <DEDUP_REMOVED lines=15> */
.L_x_15324:
        /* <DEDUP_REMOVED lines=15> */
.L_x_15325:
        /* <DEDUP_REMOVED lines=15> */
.L_x_15326:
        /* <DEDUP_REMOVED lines=10> */
.L_x_15313:
[----:B------:R-:W-:Y:S05]  /*18e40*/  BSYNC B1 ;  /* 0x0000000000017941 */ /* 0x000fea0003800000 */
.L_x_15312:
        /* <DEDUP_REMOVED lines=9> */
.L_x_15342:
        /* <DEDUP_REMOVED lines=11> */
.L_x_15497:
[----:B------:R-:W-:Y:S05]  /*18f90*/  BSYNC B2 ;  /* 0x0000000000027941 */ /* 0x000fea0003800000 */
.L_x_15329:
        /* <DEDUP_REMOVED lines=9> */
.L_x_15332:
[----:B------:R-:W-:Y:S05]  /*19030*/  BSYNC B2 ;  /* 0x0000000000027941 */ /* 0x000fea0003800000 */
.L_x_15331:
        /* <DEDUP_REMOVED lines=11> */
.L_x_15333:
        /* <DEDUP_REMOVED lines=13> */
.L_x_15498:
[----:B------:R-:W-:Y:S05]  /*191c0*/  BSYNC B2 ;  /* 0x0000000000027941 */ /* 0x000fea0003800000 */
.L_x_15334:
[----:B------:R-:W-:Y:S01]  /*191d0*/  BSSY B2, `(.L_x_15336) ;  /* 0x000000b000027945 */ /* 0x000fe20003800000 */
[----:B01----:R-:W-:Y:S02]  /*191e0*/  IMAD.MOV.U32 R2, RZ, RZ, 0x0 ;  /* 0x00000000ff027424 */ /* 0x003fe400078e00ff */
[----:B------:R-:W-:Y:S01]  /*191f0*/  IMAD.MOV.U32 R3, RZ, RZ, 0x12f00000 ;  /* 0x12f00000ff037424 */ /* 0x000fe200078e00ff */
[----:B------:R-:W-:Y:S06]  /*19200*/  @P2 BRA `(.L_x_15337) ;  /* 0x00000000001c2947 */ /* 0x000fec0003800000 */
[----:B------:R-:W0:Y:S01]  /*19210*/  S2R R13, SR_TID.X ;  /* 0x00000000000d7919 */ /* 0x000e220000002100 */
[----:B------:R-:W-:-:S04]  /*19220*/  MOV R9, 0xc000 ;  /* 0x0000c00000097802 */ /* 0x000fc80000000f00 */
[----:B------:R1:W-:Y:S01]  /*19230*/  SYNCS.ARRIVE.TRANS64 RZ, [R8+URZ+0x324b0], R9 ;  /* 0x0324b00908ff79a7 */ /* 0x0003e2000800003f */
[----:B0-----:R-:W-:-:S04]  /*19240*/  LOP3.LUT R13, R13, 0x1f, RZ, 0xc0, !PT ;  /* 0x0000001f0d0d7812 */ /* 0x001fc800078ec0ff */
[----:B------:R-:W-:-:S13]  /*19250*/  ISETP.NE.AND P1, PT, R13, RZ, PT ;  /* 0x000000ff0d00720c */ /* 0x000fda0003f25270 */
[----:B-1----:R-:W-:Y:S05]  /*19260*/  @!P1 BRA `(.L_x_15337) ;  /* 0x0000000000049947 */ /* 0x002fea0003800000 */
[----:B------:R-:W-:Y:S01]  /*19270*/  BPT.TRAP 0x1 ;  /* 0x000000040000795c */ /* 0x000fe20000300000 */
.L_x_15337:
[----:B------:R-:W-:Y:S05]  /*19280*/  BSYNC B2 ;  /* 0x0000000000027941 */ /* 0x000fea0003800000 */
.L_x_15336:
        /* <DEDUP_REMOVED lines=9> */
.L_x_15338:
        /* <DEDUP_REMOVED lines=15> */
.L_x_15339:
        /* <DEDUP_REMOVED lines=15> */
.L_x_15340:
        /* <DEDUP_REMOVED lines=15> */
.L_x_15341:
        /* <DEDUP_REMOVED lines=10> */
.L_x_15328:
[----:B------:R-:W-:Y:S05]  /*19690*/  BSYNC B1 ;  /* 0x0000000000017941 */ /* 0x000fea0003800000 */
.L_x_15327:
        /* <DEDUP_REMOVED lines=8> */
.L_x_15306:
[----:B------:R-:W-:Y:S05]  /*19720*/  BSYNC B0 ;  /* 0x0000000000007941 */ /* 0x000fea0003800000 */
.L_x_15305:
[----:B------:R-:W2:Y:S01]  /*19730*/  LDC R0, c[0x0][0x448] ;  /* 0x00011200ff007b82 */ /* 0x000ea20000000800 */
[----:B0-----:R-:W-:Y:S01]  /*19740*/  LEA R3, R17, 0x7f, 0x7 ;  /* 0x0000007f11037811 */ /* 0x001fe200078e38ff */
        /* <DEDUP_REMOVED lines=33> */
.L_x_15344:
        /* <DEDUP_REMOVED lines=14> */
[----:B-1----:R-:W-:Y:S02]  /*19a40*/  IMAD.U32 R10, RZ, RZ, UR4 ;  /* 0x00000004ff0a7e24 */ /* 0x002fe4000f8e00ff */
[----:B------:R-:W-:Y:S02]  /*19a50*/  IMAD.U32 R11, RZ, RZ, UR5 ;  /* 0x00000005ff0b7e24 */ /* 0x000fe4000f8e00ff */
[----:B------:R-:W-:Y:S02]  /*19a60*/  IMAD.MOV.U32 R8, RZ, RZ, 0x70 ;  /* 0x00000070ff087424 */ /* 0x000fe400078e00ff */
[----:B------:R-:W-:-:S07]  /*19a70*/  IMAD.MOV.U32 R13, RZ, RZ, RZ ;  /* 0x000000ffff0d7224 */ /* 0x000fce00078e00ff */
[----:B------:R-:W-:-:S07]  /*19a80*/  LEPC R20, `(.L_x_15347) ;  /* 0x000000001014794e */ /* 0x000fce0000000000 */
[----:B0-----:R-:W-:Y:S05]  /*19a90*/  CALL.ABS.NOINC R2 ;  /* 0x0000000002007343 */ /* 0x001fea0003c00000 */
.L_x_15347:
[----:B------:R-:W-:Y:S05]  /*19aa0*/  BSYNC B6 ;  /* 0x0000000000067941 */ /* 0x000fea0003800000 */
.L_x_15346:
        /* <DEDUP_REMOVED lines=20> */
.L_x_15350:
        /* <DEDUP_REMOVED lines=15> */
.L_x_15349:
[----:B------:R-:W-:Y:S05]  /*19ce0*/  BSYNC B6 ;  /* 0x0000000000067941 */ /* 0x000fea0003800000 */
.L_x_15348:
[----:B------:R-:W0:Y:S01]  /*19cf0*/  S2R R20, SR_TID.X ;  /* 0x0000000000147919 */ /* 0x000e220000002100 */
[----:B------:R-:W-:Y:S01]  /*19d00*/  ULDC.64 UR4, c[0x0][0xaf0] ;  /* 0x0002bc0000047ab9 */ /* 0x000fe20000000a00 */
[----:B-1----:R-:W1:Y:S01]  /*19d10*/  LDC R10, c[0x0][0x430] ;  /* 0x00010c00ff0a7b82 */ /* 0x002e620000000800 */
[----:B------:R-:W2:Y:S01]  /*19d20*/  LDL R2, [R1+0x1c] ;  /* 0x00001c0001027983 */ /* 0x000ea20000100800 */
[----:B------:R-:W-:-:S04]  /*19d30*/  ISETP.NE.U32.AND P0, PT, RZ, UR4, PT ;  /* 0x00000004ff007c0c */ /* 0x000fc8000bf05070 */
[----:B------:R-:W-:-:S13]  /*19d40*/  ISETP.NE.AND.EX P0, PT, RZ, UR5, PT, P0 ;  /* 0x00000005ff007c0c */ /* 0x000fda000bf05300 */
[----:B------:R-:W-:Y:S01]  /*19d50*/  @P0 IADD3 R28, P1, R28, UR4, RZ ;  /* 0x000000041c1c0c10 */ /* 0x000fe2000ff3e0ff */
[----:B------:R-:W3:Y:S01]  /*19d60*/  S2R R11, SR_TID.X ;  /* 0x00000000000b7919 */ /* 0x000ee20000002100 */
[----:B------:R-:W-:Y:S02]  /*19d70*/  ULDC UR4, c[0x0][0x2f4] ;  /* 0x0000bd0000047ab9 */ /* 0x000fe40000000800 */
[----:B------:R-:W-:Y:S01]  /*19d80*/  @P0 IADD3.X R29, R29, UR5, RZ, P1, !PT ;  /* 0x000000051d1d0c10 */ /* 0x000fe20008ffe4ff */
[----:B------:R-:W4:Y:S01]  /*19d90*/  S2R R12, SR_TID.X ;  /* 0x00000000000c7919 */ /* 0x000f220000002100 */
[----:B------:R-:W-:-:S03]  /*19da0*/  ULDC UR5, c[0x0][0x320] ;  /* 0x0000c80000057ab9 */ /* 0x000fc60000000800 */
[----:B------:R-:W2:Y:S01]  /*19db0*/  @P0 LDG.E R31, desc[UR40][R28.64] ;  /* 0x000000281c1f0981 */ /* 0x000ea2000c1e1900 */
[----:B0-----:R-:W-:-:S04]  /*19dc0*/  LOP3.LUT R20, R20, 0x7f, RZ, 0xc0, !PT ;  /* 0x0000007f14147812 */ /* 0x001fc800078ec0ff */
[----:B------:R-:W-:Y:S02]  /*19dd0*/  SHF.R.U32.HI R21, RZ, 0x3, R20 ;  /* 0x00000003ff157819 */ /* 0x000fe40000011614 */
[----:B------:R-:W0:Y:S02]  /*19de0*/  S2R R20, SR_TID.X ;  /* 0x0000000000147919 */ /* 0x000e240000002100 */
[----:B0-----:R-:W-:-:S05]  /*19df0*/  IMAD.SHL.U32 R20, R20, 0x10, RZ ;  /* 0x0000001014147824 */ /* 0x001fca00078e00ff */
[----:B------:R-:W-:Y:S02]  /*19e00*/  LOP3.LUT R20, R21, 0x70, R20, 0xf8, !PT ;  /* 0x0000007015147812 */ /* 0x000fe400078ef814 */
[----:B------:R-:W2:Y:S01]  /*19e10*/  LDL.LU R21, [R1] ;  /* 0x0000000001157983 */ /* 0x000ea20000300800 */
[----:B-1----:R-:W-:-:S13]  /*19e20*/  ISETP.NE.AND P1, PT, R10, 0x1, PT ;  /* 0x000000010a00780c */ /* 0x002fda0003f25270 */
[----:B------:R-:W0:Y:S01]  /*19e30*/  @P1 LDC R3, c[0x0][0x434] ;  /* 0x00010d00ff031b82 */ /* 0x000e220000000800 */
[----:B---3--:R-:W-:Y:S02]  /*19e40*/  IMAD.SHL.U32 R11, R11, 0x8, RZ ;  /* 0x000000080b0b7824 */ /* 0x008fe400078e00ff */
[----:B----4-:R-:W-:-:S03]  /*19e50*/  IMAD.SHL.U32 R12, R12, 0x8, RZ ;  /* 0x000000080c0c7824 */ /* 0x010fc600078e00ff */
[----:B------:R-:W-:Y:S02]  /*19e60*/  LOP3.LUT R11, R11, 0x38, RZ, 0xc0, !PT ;  /* 0x000000380b0b7812 */ /* 0x000fe400078ec0ff */
[----:B------:R-:W-:-:S04]  /*19e70*/  LOP3.LUT R12, R12, 0x38, RZ, 0xc0, !PT ;  /* 0x000000380c0c7812 */ /* 0x000fc800078ec0ff */
[----:B------:R-:W-:-:S04]  /*19e80*/  LOP3.LUT R12, R12, 0x40, RZ, 0xfc, !PT ;  /* 0x000000400c0c7812 */ /* 0x000fc800078efcff */
[----:B------:R-:W-:Y:S01]  /*19e90*/  ISETP.GE.AND P4, PT, R12, UR5, PT ;  /* 0x000000050c007c0c */ /* 0x000fe2000bf86270 */
[----:B------:R-:W-:Y:S01]  /*19ea0*/  IMAD.MOV.U32 R37, RZ, RZ, RZ ;  /* 0x000000ffff257224 */ /* 0x000fe200078e00ff */
[----:B------:R-:W-:-:S04]  /*19eb0*/  LOP3.LUT R12, R11, 0x80, RZ, 0xfc, !PT ;  /* 0x000000800b0c7812 */ /* 0x000fc800078efcff */
[----:B------:R-:W-:Y:S01]  /*19ec0*/  ISETP.GE.AND P3, PT, R12, UR5, PT ;  /* 0x000000050c007c0c */ /* 0x000fe2000bf66270 */
[----:B------:R-:W-:Y:S01]  /*19ed0*/  UMOV UR6, 0xffffffff ;  /* 0xffffffff00067882 */ /* 0x000fe20000000000 */
[----:B--2---:R-:W-:Y:S02]  /*19ee0*/  VIADD R0, R2, 0xffffffff ;  /* 0xffffffff02007836 */ /* 0x004fe40000000000 */
[----:B------:R-:W1:Y:S02]  /*19ef0*/  @P1 LDC R2, c[0x0][0x438] ;  /* 0x00010e00ff021b82 */ /* 0x000e640000000800 */
[----:B------:R-:W-:-:S05]  /*19f00*/  IMAD R8, R0, 0x60, R20 ;  /* 0x0000006000087824 */ /* 0x000fca00078e0214 */
[C---:B------:R-:W-:Y:S01]  /*19f10*/  ISETP.GE.AND P0, PT, R8.reuse, R30, PT ;  /* 0x0000001e0800720c */ /* 0x040fe20003f06270 */
[----:B------:R-:W-:-:S03]  /*19f20*/  IMAD.IADD R8, R8, 0x1, R33 ;  /* 0x0000000108087824 */ /* 0x000fc600078e0221 */
[----:B------:R-:W-:Y:S01]  /*19f30*/  ISETP.GT.U32.OR P0, PT, R20, 0x5f, P0 ;  /* 0x0000005f1400780c */ /* 0x000fe20000704470 */
[----:B0-----:R-:W-:-:S04]  /*19f40*/  @P1 IMAD.HI.U32 R3, R8, R3, RZ ;  /* 0x0000000308031227 */ /* 0x001fc800078e00ff */
[----:B------:R-:W-:Y:S01]  /*19f50*/  IMAD.MOV.U32 R9, RZ, RZ, R8 ;  /* 0x000000ffff097224 */ /* 0x000fe200078e0008 */
[----:B-1----:R-:W-:-:S07]  /*19f60*/  @P1 SHF.R.U32.HI R9, RZ, R2, R3 ;  /* 0x00000002ff091219 */ /* 0x002fce0000011603 */
[----:B------:R-:W0:Y:S08]  /*19f70*/  @!P0 LDC.64 R4, c[0x0][0x418] ;  /* 0x00010600ff048b82 */ /* 0x000e300000000a00 */
[----:B------:R-:W1:Y:S01]  /*19f80*/  @!P0 LDC.64 R2, c[0x0][0x428] ;  /* 0x00010a00ff028b82 */ /* 0x000e620000000a00 */
[--C-:B------:R-:W-:Y:S01]  /*19f90*/  @!P0 SHF.R.S32.HI R7, RZ, 0x1f, R9.reuse ;  /* 0x0000001fff078819 */ /* 0x100fe20000011409 */
[----:B------:R-:W-:Y:S01]  /*19fa0*/  @!P0 IMAD.MOV.U32 R6, RZ, RZ, R9 ;  /* 0x000000ffff068224 */ /* 0x000fe200078e0009 */
[----:B------:R-:W-:-:S03]  /*19fb0*/  SHF.R.S32.HI R34, RZ, 0x1f, R31 ;  /* 0x0000001fff227819 */ /* 0x000fc6000001141f */
[----:B-1----:R-:W-:-:S04]  /*19fc0*/  @!P0 IMAD.WIDE.U32 R6, R31, R2, R6 ;  /* 0x000000021f068225 */ /* 0x002fc800078e0006 */
[----:B------:R-:W-:-:S04]  /*19fd0*/  @!P0 IMAD R2, R34, R2, RZ ;  /* 0x0000000222028224 */ /* 0x000fc800078e02ff */
[----:B------:R-:W-:Y:S02]  /*19fe0*/  @!P0 IMAD R3, R31, R3, R2 ;  /* 0x000000031f038224 */ /* 0x000fe400078e0202 */
[----:B------:R-:W-:Y:S01]  /*19ff0*/  IMAD.U32 R2, RZ, RZ, UR38 ;  /* 0x00000026ff027e24 */ /* 0x000fe2000f8e00ff */
[----:B0-----:R-:W-:Y:S01]  /*1a000*/  @!P0 LEA R4, P1, R6, R4, 0x2 ;  /* 0x0000000406048211 */ /* 0x001fe200078210ff */
[----:B------:R-:W-:-:S03]  /*1a010*/  @!P0 IMAD.IADD R3, R7, 0x1, R3 ;  /* 0x0000000107038824 */ /* 0x000fc600078e0203 */
[----:B------:R-:W-:Y:S02]  /*1a020*/  ISETP.NE.AND P2, PT, R2, 0x3, PT ;  /* 0x000000030200780c */ /* 0x000fe40003f45270 */
[----:B------:R-:W-:Y:S02]  /*1a030*/  @!P0 LEA.HI.X R5, R6, R5, R3, 0x2, P1 ;  /* 0x0000000506058211 */ /* 0x000fe400008f1403 */
[----:B------:R-:W-:Y:S02]  /*1a040*/  ISETP.GE.AND P1, PT, R11, UR4, PT ;  /* 0x000000040b007c0c */ /* 0x000fe4000bf26270 */
[----:B------:R-:W-:Y:S01]  /*1a050*/  LOP3.LUT R21, R21, 0xfffff7ff, RZ, 0xc0, !PT ;  /* 0xfffff7ff15157812 */ /* 0x000fe200078ec0ff */
[----:B------:R0:W5:Y:S06]  /*1a060*/  @!P0 LDG.E R37, desc[UR40][R4.64] ;  /* 0x0000002804258981 */ /* 0x00016c000c1e1900 */
[----:B------:R-:W-:-:S04]  /*1a070*/  @P2 LOP3.LUT R21, R21, 0x800, RZ, 0xfc, !PT ;  /* 0x0000080015152812 */ /* 0x000fc800078efcff */
[----:B------:R-:W-:-:S04]  /*1a080*/  LOP3.LUT R21, R21, 0xfffffffd, RZ, 0xc0, !PT ;  /* 0xfffffffd15157812 */ /* 0x000fc800078ec0ff */
[----:B------:R-:W-:-:S04]  /*1a090*/  @P1 LOP3.LUT R21, R21, 0x2, RZ, 0xfc, !PT ;  /* 0x0000000215151812 */ /* 0x000fc800078efcff */
[----:B------:R-:W-:-:S04]  /*1a0a0*/  LOP3.LUT R21, R21, 0xffffffef, RZ, 0xc0, !PT ;  /* 0xffffffef15157812 */ /* 0x000fc800078ec0ff */
[----:B------:R-:W-:Y:S02]  /*1a0b0*/  @P4 LOP3.LUT R21, R21, 0x10, RZ, 0xfc, !PT ;  /* 0x0000001015154812 */ /* 0x000fe400078efcff */
[----:B------:R-:W-:Y:S02]  /*1a0c0*/  ISETP.GE.AND P0, PT, R11, UR5, PT ;  /* 0x000000050b007c0c */ /* 0x000fe4000bf06270 */
[----:B------:R-:W-:Y:S02]  /*1a0d0*/  LOP3.LUT R21, R21, 0xfffffffe, RZ, 0xc0, !PT ;  /* 0xfffffffe15157812 */ /* 0x000fe400078ec0ff */
[----:B------:R-:W-:Y:S02]  /*1a0e0*/  LOP3.LUT R11, R11, 0xc0, RZ, 0xfc, !PT ;  /* 0x000000c00b0b7812 */ /* 0x000fe400078efcff */
[----:B------:R-:W-:Y:S02]  /*1a0f0*/  LOP3.LUT R21, R21, 0xfffffff7, RZ, 0xc0, !PT ;  /* 0xfffffff715157812 */ /* 0x000fe400078ec0ff */
[----:B------:R-:W-:-:S02]  /*1a100*/  ISETP.GE.AND P1, PT, R11, UR5, PT ;  /* 0x000000050b007c0c */ /* 0x000fc4000bf26270 */
[----:B------:R-:W-:Y:S01]  /*1a110*/  @P3 LOP3.LUT R21, R21, 0x8, RZ, 0xfc, !PT ;  /* 0x0000000815153812 */ /* 0x000fe200078efcff */
[----:B------:R-:W-:-:S03]  /*1a120*/  IMAD.MOV R3, RZ, RZ, -R9 ;  /* 0x000000ffff037224 */ /* 0x000fc600078e0a09 */
[----:B------:R-:W-:Y:S01]  /*1a130*/  @P0 LOP3.LUT R21, R21, 0x1, RZ, 0xfc, !PT ;  /* 0x0000000115150812 */ /* 0x000fe200078efcff */
[----:B------:R-:W-:-:S03]  /*1a140*/  IMAD R3, R10, R3, R8 ;  /* 0x000000030a037224 */ /* 0x000fc600078e0208 */
[----:B------:R-:W-:-:S04]  /*1a150*/  LOP3.LUT R21, R21, 0xfffffffb, RZ, 0xc0, !PT ;  /* 0xfffffffb15157812 */ /* 0x000fc800078ec0ff */
[----:B------:R-:W-:Y:S01]  /*1a160*/  @P1 LOP3.LUT R21, R21, 0x4, RZ, 0xfc, !PT ;  /* 0x0000000415151812 */ /* 0x000fe200078efcff */
[----:B------:R0:W-:Y:S04]  /*1a170*/  STL [R1+0x8], R3 ;  /* 0x0000080301007387 */ /* 0x0001e80000100800 */
[----:B------:R0:W-:Y:S01]  /*1a180*/  STL [R1], R21 ;  /* 0x0000001501007387 */ /* 0x0001e20000100800 */
[----:B------:R-:W-:Y:S05]  /*1a190*/  BRA.DIV UR6, `(.L_x_15351) ;  /* 0x0000006606007947 */ /* 0x000fea000b800000 */
.L_x_15501:
[----:B0-----:R-:W-:Y:S01]  /*1a1a0*/  SEL R3, RZ, 0x1, P0 ;  /* 0x00000001ff037807 */ /* 0x001fe20000000000 */
[----:B------:R-:W-:Y:S01]  /*1a1b0*/  IMAD.MOV.U32 R2, RZ, RZ, R21 ;  /* 0x000000ffff027224 */ /* 0x000fe200078e0015 */
[----:B------:R-:W-:Y:S02]  /*1a1c0*/  ISETP.GT.U32.AND P0, PT, R20, 0x5f, PT ;  /* 0x0000005f1400780c */ /* 0x000fe40003f04070 */
[----:B------:R-:W-:Y:S01]  /*1a1d0*/  SHF.R.S32.HI R28, RZ, 0x1f, R18 ;  /* 0x0000001fff1c7819 */ /* 0x000fe20000011412 */
[----:B------:R0:W-:Y:S01]  /*1a1e0*/  STL [R1+0x60], R3 ;  /* 0x0000600301007387 */ /* 0x0001e20000100800 */
[----:B------:R-:W-:-:S09]  /*1a1f0*/  LOP3.LUT R2, R2, 0xffffffdf, RZ, 0xc0, !PT ;  /* 0xffffffdf02027812 */ /* 0x000fd200078ec0ff */
[----:B------:R-:W-:-:S05]  /*1a200*/  @P0 LOP3.LUT R2, R2, 0x20, RZ, 0xfc, !PT ;  /* 0x0000002002020812 */ /* 0x000fca00078efcff */
[----:B------:R0:W-:Y:S01]  /*1a210*/  STL [R1], R2 ;  /* 0x0000000201007387 */ /* 0x0001e20000100800 */
[----:B------:R-:W-:Y:S05]  /*1a220*/  @!P2 BRA `(.L_x_15352) ;  /* 0x000000000004a947 */ /* 0x000fea0003800000 */
[----:B------:R-:W-:Y:S01]  /*1a230*/  BPT.TRAP 0x1 ;  /* 0x000000040000795c */ /* 0x000fe20000300000 */
.L_x_15352:
[----:B------:R-:W-:Y:S01]  /*1a240*/  IMAD R30, R0, -0x60, R30 ;  /* 0xffffffa0001e7824 */ /* 0x000fe200078e021e */
[----:B------:R-:W-:Y:S01]  /*1a250*/  SHF.L.U32 R0, R26, 0x1f, RZ ;  /* 0x0000001f1a007819 */ /* 0x000fe200000006ff */
[----:B------:R-:W-:Y:S01]  /*1a260*/  IMAD R29, R24, 0x8, R22 ;  /* 0x00000008181d7824 */ /* 0x000fe200078e0216 */
[----:B------:R-:W-:Y:S03]  /*1a270*/  BSSY B0, `(.L_x_15353) ;  /* 0x0000003000007945 */ /* 0x000fe60003800000 */
[----:B------:R-:W1:Y:S02]  /*1a280*/  SYNCS.PHASECHK.TRANS64.TRYWAIT P0, [R29+URZ+0x32440], R0 ;  /* 0x032440001d0075a7 */ /* 0x000e64000800017f */
[----:B-1----:R-:W-:Y:S05]  /*1a290*/  @!P0 BRA `(.L_x_15354) ;  /* 0x0000006000f48947 */ /* 0x002fea0003800000 */
.L_x_15502:
[----:B------:R-:W-:Y:S05]  /*1a2a0*/  BSYNC B0 ;  /* 0x0000000000007941 */ /* 0x000fea0003800000 */
.L_x_15353:
[----:B0-----:R-:W1:Y:S01]  /*1a2b0*/  LDL R2, [R1+0x8] ;  /* 0x0000080001027983 */ /* 0x001e620000100800 */
[----:B------:R-:W-:-:S03]  /*1a2c0*/  ULDC.64 UR4, c[0x0][0x300] ;  /* 0x0000c00000047ab9 */ /* 0x000fc60000000a00 */
[----:B------:R-:W2:Y:S01]  /*1a2d0*/  LDL R3, [R1] ;  /* 0x0000000001037983 */ /* 0x000ea20000100800 */
[----:B-----5:R-:W-:Y:S01]  /*1a2e0*/  SHF.R.S32.HI R4, RZ, 0x1f, R37 ;  /* 0x0000001fff047819 */ /* 0x020fe20000011425 */
[----:B------:R-:W0:Y:S02]  /*1a2f0*/  S2R R7, SR_TID.X ;  /* 0x0000000000077919 */ /* 0x000e240000002100 */
[----:B0-----:R-:W-:-:S05]  /*1a300*/  IMAD.SHL.U32 R7, R7, 0x8, RZ ;  /* 0x0000000807077824 */ /* 0x001fca00078e00ff */
[----:B------:R-:W-:Y:S02]  /*1a310*/  LOP3.LUT R7, R7, 0x38, RZ, 0xc0, !PT ;  /* 0x0000003807077812 */ /* 0x000fe400078ec0ff */
[----:B-1----:R-:W-:-:S05]  /*1a320*/  SHF.R.S32.HI R0, RZ, 0x1f, R2 ;  /* 0x0000001fff007819 */ /* 0x002fca0000011402 */
[----:B------:R0:W-:Y:S01]  /*1a330*/  STL [R1+0x44], R0 ;  /* 0x0000440001007387 */ /* 0x0001e20000100800 */
[----:B--2---:R-:W-:Y:S01]  /*1a340*/  LOP3.LUT P2, RZ, R3, 0x2, RZ, 0xc0, !PT ;  /* 0x0000000203ff7812 */ /* 0x004fe2000784c0ff */
[----:B0-----:R-:W-:-:S04]  /*1a350*/  IMAD R0, R0, UR4, RZ ;  /* 0x0000000400007c24 */ /* 0x001fc8000f8e02ff */
[C---:B------:R-:W-:Y:S02]  /*1a360*/  IMAD R0, R2.reuse, UR5, R0 ;  /* 0x0000000502007c24 */ /* 0x040fe4000f8e0200 */
[----:B------:R-:W-:Y:S01]  /*1a370*/  IMAD.WIDE.U32 R2, R2, UR4, RZ ;  /* 0x0000000402027c25 */ /* 0x000fe2000f8e00ff */
[----:B------:R-:W-:Y:S01]  /*1a380*/  ULDC.64 UR4, c[0x0][0x310] ;  /* 0x0000c40000047ab9 */ /* 0x000fe20000000a00 */
[----:B------:R0:W-:Y:S03]  /*1a390*/  STL [R1+0x48], R4 ;  /* 0x0000480401007387 */ /* 0x0001e60000100800 */
[----:B------:R-:W-:Y:S01]  /*1a3a0*/  IADD3 R3, R3, R0, RZ ;  /* 0x0000000003037210 */ /* 0x000fe20007ffe0ff */
[----:B------:R-:W-:Y:S02]  /*1a3b0*/  IMAD R0, R4, UR4, RZ ;  /* 0x0000000404007c24 */ /* 0x000fe4000f8e02ff */
[----:B0-----:R-:W0:Y:S02]  /*1a3c0*/  S2R R4, SR_TID.X ;  /* 0x0000000000047919 */ /* 0x001e240000002100 */
[----:B------:R-:W-:-:S02]  /*1a3d0*/  IMAD R0, R37, UR5, R0 ;  /* 0x0000000525007c24 */ /* 0x000fc4000f8e0200 */
[----:B------:R-:W-:Y:S01]  /*1a3e0*/  IMAD.WIDE.U32 R2, R37, UR4, R2 ;  /* 0x0000000425027c25 */ /* 0x000fe2000f8e0002 */
[----:B------:R-:W-:-:S03]  /*1a3f0*/  ULDC.64 UR4, c[0x0][0x308] ;  /* 0x0000c20000047ab9 */ /* 0x000fc60000000a00 */
[----:B------:R-:W-:Y:S02]  /*1a400*/  IMAD.IADD R3, R3, 0x1, R0 ;  /* 0x0000000103037824 */ /* 0x000fe400078e0200 */
[----:B------:R-:W-:Y:S02]  /*1a410*/  IMAD R0, R28, UR4, RZ ;  /* 0x000000041c007c24 */ /* 0x000fe4000f8e02ff */
[----:B------:R-:W-:-:S04]  /*1a420*/  IMAD.WIDE.U32 R2, R18, UR4, R2 ;  /* 0x0000000412027c25 */ /* 0x000fc8000f8e0002 */
[----:B------:R-:W-:Y:S01]  /*1a430*/  IMAD R0, R18, UR5, R0 ;  /* 0x0000000512007c24 */ /* 0x000fe2000f8e0200 */
[----:B------:R-:W-:Y:S01]  /*1a440*/  ULDC.64 UR4, c[0x0][0x2e8] ;  /* 0x0000ba0000047ab9 */ /* 0x000fe20000000a00 */
[----:B0-----:R-:W-:-:S04]  /*1a450*/  LOP3.LUT R4, R4, 0x7f, RZ, 0xc0, !PT ;  /* 0x0000007f04047812 */ /* 0x001fc800078ec0ff */
[----:B------:R-:W-:Y:S01]  /*1a460*/  SHF.R.U32.HI R5, RZ, 0x3, R4 ;  /* 0x00000003ff057819 */ /* 0x000fe20000011604 */
[----:B------:R-:W-:Y:S01]  /*1a470*/  IMAD.IADD R4, R3, 0x1, R0 ;  /* 0x0000000103047824 */ /* 0x000fe200078e0200 */
[----:B------:R-:W-:Y:S01]  /*1a480*/  LEA R0, P0, R2, UR4, 0x1 ;  /* 0x0000000402007c11 */ /* 0x000fe2000f8008ff */
[----:B------:R-:W-:Y:S02]  /*1a490*/  UMOV UR4, 0xffffffff ;  /* 0xffffffff00047882 */ /* 0x000fe40000000000 */
[----:B------:R-:W-:Y:S01]  /*1a4a0*/  IMAD.IADD R30, R30, 0x1, -R5 ;  /* 0x000000011e1e7824 */ /* 0x000fe200078e0a05 */
[----:B------:R-:W-:Y:S01]  /*1a4b0*/  LEA.HI.X R4, R2, UR5, R4, 0x1, P0 ;  /* 0x0000000502047c11 */ /* 0x000fe200080f0c04 */
        /* <DEDUP_REMOVED lines=55> */
.L_x_15516:
        /* <DEDUP_REMOVED lines=10> */
.L_x_15356:
        /* <DEDUP_REMOVED lines=11> */
.L_x_15357:
        /* <DEDUP_REMOVED lines=33> */
.L_x_15359:
[----:B------:R-:W-:Y:S05]  /*1ab90*/  BSYNC B6 ;  /* 0x0000000000067941 */ /* 0x000fea0003800000 */
.L_x_15358:
[----:B------:R-:W2:Y:S01]  /*1aba0*/  LDL R20, [R1+0x2c] ;  /* 0x00002c0001147983 */ /* 0x000ea20000100800 */
[----:B------:R-:W-:Y:S01]  /*1abb0*/  IMAD.MOV.U32 R21, RZ, RZ, R35 ;  /* 0x000000ffff157224 */ /* 0x000fe200078e0023 */
[----:B------:R-:W3:Y:S01]  /*1abc0*/  LDC R6, c[0x0][0x448] ;  /* 0x00011200ff067b82 */ /* 0x000ee20000000800 */
[----:B------:R-:W-:Y:S01]  /*1abd0*/  ULDC.64 UR4, c[0x0][0x298] ;  /* 0x0000a60000047ab9 */ /* 0x000fe20000000a00 */
[----:B------:R4:W5:Y:S01]  /*1abe0*/  LDL R9, [R1+0x4] ;  /* 0x0000040001097983 */ /* 0x0009620000100800 */
[----:B0-----:R-:W0:Y:S01]  /*1abf0*/  S2R R2, SR_TID.X ;  /* 0x0000000000027919 */ /* 0x001e220000002100 */
[----:B------:R-:W1:Y:S01]  /*1ac00*/  S2R R35, SR_TID.X ;  /* 0x0000000000237919 */ /* 0x000e620000002100 */
[----:B---3--:R-:W-:-:S13]  /*1ac10*/  ISETP.NE.AND P0, PT, R6, 0x1, PT ;  /* 0x000000010600780c */ /* 0x008fda0003f05270 */
[----:B------:R-:W3:Y:S01]  /*1ac20*/  @P0 LDC R3, c[0x0][0x450] ;  /* 0x00011400ff030b82 */ /* 0x000ee20000000800 */
[----:B0-----:R-:W-:-:S04]  /*1ac30*/  LOP3.LUT R2, R2, 0x7f, RZ, 0xc0, !PT ;  /* 0x0000007f02027812 */ /* 0x001fc800078ec0ff */
[----:B------:R-:W-:Y:S01]  /*1ac40*/  SHF.R.U32.HI R2, RZ, 0x3, R2 ;  /* 0x00000003ff027819 */ /* 0x000fe20000011602 */
[----:B-1----:R-:W-:Y:S02]  /*1ac50*/  IMAD.SHL.U32 R35, R35, 0x10, RZ ;  /* 0x0000001023237824 */ /* 0x002fe400078e00ff */
[----:B--2---:R-:W-:Y:S02]  /*1ac60*/  IMAD.MOV.U32 R4, RZ, RZ, R20 ;  /* 0x000000ffff047224 */ /* 0x004fe400078e0014 */
[----:B------:R-:W2:Y:S01]  /*1ac70*/  LDL R20, [R1+0x10] ;  /* 0x0000100001147983 */ /* 0x000ea20000100800 */
[----:B------:R-:W-:Y:S01]  /*1ac80*/  LOP3.LUT R35, R2, 0x70, R35, 0xf8, !PT ;  /* 0x0000007002237812 */ /* 0x000fe200078ef823 */
[----:B------:R-:W-:Y:S01]  /*1ac90*/  IMAD R4, R4, UR4, RZ ;  /* 0x0000000404047c24 */ /* 0x000fe2000f8e02ff */
[----:B------:R-:W0:Y:S03]  /*1aca0*/  @P0 LDC R2, c[0x0][0x44c] ;  /* 0x00011300ff020b82 */ /* 0x000e260000000800 */
[----:B------:R-:W-:-:S02]  /*1acb0*/  IMAD R35, R17, 0x80, R35 ;  /* 0x0000008011237824 */ /* 0x000fc400078e0223 */
[----:B------:R-:W-:Y:S02]  /*1acc0*/  IMAD R4, R36, UR5, R4 ;  /* 0x0000000524047c24 */ /* 0x000fe4000f8e0204 */
[----:B------:R-:W-:Y:S02]  /*1acd0*/  IMAD.MOV.U32 R0, RZ, RZ, R35 ;  /* 0x000000ffff007224 */ /* 0x000fe400078e0023 */
        /* <DEDUP_REMOVED lines=40> */
[----:B----4-:R-:W-:Y:S10]  /*1af60*/  BRA.DIV UR5, `(.L_x_15360) ;  /* 0x0000005e05d47947 */ /* 0x010ff4000b800000 */
[----:B------:R-:W0:Y:S01]  /*1af70*/  SHFL.IDX PT, R5, R0, RZ, 0x181f ;  /* 0x00181fff00057589 */ /* 0x000e2200000e0000 */
[----:B-----5:R-:W-:Y:S02]  /*1af80*/  IMAD R2, R9, R6, RZ ;  /* 0x0000000609027224 */ /* 0x020fe400078e02ff */
[----:B------:R-:W-:Y:S01]  /*1af90*/  IMAD R17, R17, 0x80, R8 ;  /* 0x0000008011117824 */ /* 0x000fe200078e0208 */
        /* <DEDUP_REMOVED lines=60> */
[----:B0-----:R-:W-:-:S04]  /*1b360*/  @!P0 LEA R5, P2, R7, R4, 0x1 ;  /* 0x0000000407058211 */ /* 0x001fc800078408ff */
[----:B------:R-:W-:Y:S02]  /*1b370*/  @!P0 IADD3.X R4, RZ, R6, RZ, P2, !PT ;  /* 0x00000006ff048210 */ /* 0x000fe400017fe4ff */
[----:B------:R-:W-:Y:S02]  /*1b380*/  SHFL.IDX PT, R6, R3, 0x6, 0x181f ;  /* 0x00d81f0003067f89 */ /* 0x000fe400000e0000 */
[-C--:B------:R-:W-:Y:S02]  /*1b390*/  @!P0 LOP3.LUT R5, R5, R4.reuse, RZ, 0x3c, !PT ;  /* 0x0000000405058212 */ /* 0x080fe400078e3cff */
[----:B------:R-:W-:Y:S02]  /*1b3a0*/  SHFL.IDX PT, R3, R3, 0x7, 0x181f ;  /* 0x00f81f0003037f89 */ /* 0x000fe400000e0000 */
        /* <DEDUP_REMOVED lines=12> */
.L_x_15533:
[----:B01----:R-:W-:-:S05]  /*1b470*/  VIADD R4, R17, 0x70 ;  /* 0x0000007011047836 */ /* 0x003fca0000000000 */
        /* <DEDUP_REMOVED lines=10> */
.L_x_15361:
        /* <DEDUP_REMOVED lines=28> */
.L_x_15363:
[----:B------:R-:W-:Y:S05]  /*1b6e0*/  BSYNC B6 ;  /* 0x0000000000067941 */ /* 0x000fea0003800000 */
.L_x_15362:
        /* <DEDUP_REMOVED lines=25> */
[----:B------:R-:W1:Y:S03]  /*1b880*/  S2R R20, SR_TID.X ;  /* 0x0000000000147919 */ /* 0x000e660000002100 */
[----:B------:R-:W-:Y:S02]  /*1b890*/  IADD3 R3, R3, R0, RZ ;  /* 0x0000000003037210 */ /* 0x000fe40007ffe0ff */
[----:B------:R-:W2:Y:S02]  /*1b8a0*/  @P0 LDC R0, c[0x0][0x44c] ;  /* 0x00011300ff000b82 */ /* 0x000ea40000000800 */
[----:B--2---:R-:W-:-:S04]  /*1b8b0*/  @P0 IMAD.HI.U32 R0, R35, R0, RZ ;  /* 0x0000000023000227 */ /* 0x004fc800078e00ff */
[----:B-1----:R-:W-:Y:S01]  /*1b8c0*/  IMAD.SHL.U32 R20, R20, 0x8, RZ ;  /* 0x0000000814147824 */ /* 0x002fe200078e00ff */
[----:B0-----:R-:W-:-:S04]  /*1b8d0*/  @P0 SHF.R.U32.HI R4, RZ, R5, R0 ;  /* 0x00000005ff040219 */ /* 0x001fc80000011600 */
[--C-:B------:R-:W-:Y:S01]  /*1b8e0*/  SHF.R.S32.HI R5, RZ, 0x1f, R4.reuse ;  /* 0x0000001fff057819 */ /* 0x100fe20000011404 */
[----:B------:R-:W-:Y:S01]  /*1b8f0*/  IMAD.MOV R0, RZ, RZ, -R4 ;  /* 0x000000ffff007224 */ /* 0x000fe200078e0a04 */
[----:B------:R-:W-:Y:S01]  /*1b900*/  LOP3.LUT R20, R20, 0x38, RZ, 0xc0, !PT ;  /* 0x0000003814147812 */ /* 0x000fe200078ec0ff */
[----:B------:R-:W-:-:S03]  /*1b910*/  IMAD.WIDE.U32 R2, R4, UR4, R2 ;  /* 0x0000000404027c25 */ /* 0x000fc6000f8e0002 */
[----:B------:R-:W-:Y:S01]  /*1b920*/  LOP3.LUT R10, R20, 0x40, RZ, 0xfc, !PT ;  /* 0x00000040140a7812 */ /* 0x000fe200078efcff */
[----:B------:R-:W-:Y:S01]  /*1b930*/  IMAD R0, R6, R0, R35 ;  /* 0x0000000006007224 */ /* 0x000fe200078e0223 */
[C---:B------:R-:W-:Y:S01]  /*1b940*/  LOP3.LUT R9, R20.reuse, 0x80, RZ, 0xfc, !PT ;  /* 0x0000008014097812 */ /* 0x040fe200078efcff */
[----:B------:R-:W-:Y:S01]  /*1b950*/  IMAD R5, R5, UR4, RZ ;  /* 0x0000000405057c24 */ /* 0x000fe2000f8e02ff */
[----:B------:R-:W-:-:S03]  /*1b960*/  LOP3.LUT R8, R20, 0xc0, RZ, 0xfc, !PT ;  /* 0x000000c014087812 */ /* 0x000fc600078efcff */
        /* <DEDUP_REMOVED lines=96> */
.L_x_15551:
        /* <DEDUP_REMOVED lines=13> */
.L_x_15366:
[----:B------:R-:W-:Y:S05]  /*1c040*/  BSYNC B0 ;  /* 0x0000000000007941 */ /* 0x000fea0003800000 */
.L_x_15365:
[----:B------:R-:W-:Y:S01]  /*1c050*/  NOP ;  /* 0x0000000000007918 */ /* 0x000fe20000000000 */
[----:B------:R-:W-:-:S13]  /*1c060*/  PLOP3.LUT P0, PT, PT, PT, PT, 0x80, 0x0 ;  /* 0x000000000000781c */ /* 0x000fda0003f0f070 */
.L_x_15367:
        /* <DEDUP_REMOVED lines=18> */
.L_x_15552:
[----:B------:R-:W-:Y:S05]  /*1c190*/  BSYNC B0 ;  /* 0x0000000000007941 */ /* 0x000fea0003800000 */
.L_x_15368:
[----:B------:R-:W-:-:S05]  /*1c1a0*/  IMAD.U32 R0, RZ, RZ, UR38 ;  /* 0x00000026ff007e24 */ /* 0x000fca000f8e00ff */
[----:B------:R-:W-:-:S13]  /*1c1b0*/  ISETP.NE.AND P0, PT, R0, 0x3, PT ;  /* 0x000000030000780c */ /* 0x000fda0003f05270 */
[----:B------:R-:W-:Y:S05]  /*1c1c0*/  @!P0 BRA `(.L_x_15370) ;  /* 0x0000000000048947 */ /* 0x000fea0003800000 */
[----:B------:R-:W-:Y:S01]  /*1c1d0*/  BPT.TRAP 0x1 ;  /* 0x000000040000795c */ /* 0x000fe20000300000 */
.L_x_15370:
[----:B------:R-:W-:Y:S01]  /*1c1e0*/  SHF.L.U32 R0, R26, 0x1f, RZ ;  /* 0x0000001f1a007819 */ /* 0x000fe200000006ff */
[----:B------:R-:W-:Y:S03]  /*1c1f0*/  BSSY B0, `(.L_x_15371) ;  /* 0x0000003000007945 */ /* 0x000fe60003800000 */
[----:B------:R-:W1:Y:S02]  /*1c200*/  SYNCS.PHASECHK.TRANS64.TRYWAIT P0, [R29+URZ+0x32460], R0 ;  /* 0x032460001d0075a7 */ /* 0x000e64000800017f */
[----:B-1----:R-:W-:Y:S05]  /*1c210*/  @!P0 BRA `(.L_x_15372) ;  /* 0x0000006400588947 */ /* 0x002fea0003800000 */
.L_x_15553:
[----:B------:R-:W-:Y:S05]  /*1c220*/  BSYNC B0 ;  /* 0x0000000000007941 */ /* 0x000fea0003800000 */
.L_x_15371:
[----:B0-----:R-:W1:Y:S01]  /*1c230*/  LDL.LU R3, [R1+0x44] ;  /* 0x0000440001037983 */ /* 0x001e620000300800 */
[----:B------:R-:W-:-:S03]  /*1c240*/  ULDC.64 UR4, c[0x0][0x328] ;  /* 0x0000ca0000047ab9 */ /* 0x000fc60000000a00 */
[----:B------:R-:W3:Y:S04]  /*1c250*/  LDL.LU R2, [R1+0x8] ;  /* 0x0000080001027983 */ /* 0x000ee80000300800 */
[----:B--2---:R-:W2:Y:S04]  /*1c260*/  LDL.LU R6, [R1+0x48] ;  /* 0x0000480001067983 */ /* 0x004ea80000300800 */
[----:B------:R-:W4:Y:S04]  /*1c270*/  LDL R7, [R1] ;  /* 0x0000000001077983 */ /* 0x000f280000100800 */
[----:B------:R-:W5:Y:S01]  /*1c280*/  LDL.LU R4, [R1+0x60] ;  /* 0x0000600001047983 */ /* 0x000f620000300800 */
[----:B-1----:R-:W-:-:S04]  /*1c290*/  IMAD R0, R3, UR4, RZ ;  /* 0x0000000403007c24 */ /* 0x002fc8000f8e02ff */
[C---:B---3--:R-:W-:Y:S02]  /*1c2a0*/  IMAD R5, R2.reuse, UR5, R0 ;  /* 0x0000000502057c24 */ /* 0x048fe4000f8e0200 */
[----:B------:R-:W-:Y:S01]  /*1c2b0*/  IMAD.WIDE.U32 R2, R2, UR4, RZ ;  /* 0x0000000402027c25 */ /* 0x000fe2000f8e00ff */
[----:B------:R-:W-:-:S03]  /*1c2c0*/  ULDC.64 UR4, c[0x0][0x338] ;  /* 0x0000ce0000047ab9 */ /* 0x000fc60000000a00 */
[----:B------:R-:W-:Y:S02]  /*1c2d0*/  IMAD.IADD R3, R3, 0x1, R5 ;  /* 0x0000000103037824 */ /* 0x000fe400078e0205 */
[----:B--2---:R-:W-:Y:S01]  /*1c2e0*/  IMAD R0, R6, UR4, RZ ;  /* 0x0000000406007c24 */ /* 0x004fe2000f8e02ff */
[----:B----4-:R-:W-:Y:S01]  /*1c2f0*/  LOP3.LUT P3, RZ, R7, 0x10, RZ, 0xc0, !PT ;  /* 0x0000001007ff7812 */ /* 0x010fe2000786c0ff */
[----:B------:R-:W-:Y:S01]  /*1c300*/  IMAD.WIDE.U32 R2, R37, UR4, R2 ;  /* 0x0000000425027c25 */ /* 0x000fe2000f8e0002 */
[C---:B------:R-:W-:Y:S02]  /*1c310*/  LOP3.LUT P2, RZ, R7.reuse, 0x8, RZ, 0xc0, !PT ;  /* 0x0000000807ff7812 */ /* 0x040fe4000784c0ff */
[----:B------:R-:W-:Y:S01]  /*1c320*/  LOP3.LUT P1, RZ, R7, 0x4, RZ, 0xc0, !PT ;  /* 0x0000000407ff7812 */ /* 0x000fe2000782c0ff */
[----:B------:R-:W-:Y:S01]  /*1c330*/  IMAD R5, R37, UR5, R0 ;  /* 0x0000000525057c24 */ /* 0x000fe2000f8e0200 */
[----:B------:R-:W-:Y:S01]  /*1c340*/  ULDC.64 UR4, c[0x0][0x330] ;  /* 0x0000cc0000047ab9 */ /* 0x000fe20000000a00 */
[----:B------:R-:W-:-:S02]  /*1c350*/  SEL R0, RZ, 0x2, P3 ;  /* 0x00000002ff007807 */ /* 0x000fc40001800000 */
[----:B------:R-:W-:Y:S01]  /*1c360*/  IMAD.IADD R3, R3, 0x1, R5 ;  /* 0x0000000103037824 */ /* 0x000fe200078e0205 */
[----:B------:R-:W-:Y:S01]  /*1c370*/  LOP3.LUT P4, RZ, R7, 0x1, RZ, 0xc0, !PT ;  /* 0x0000000107ff7812 */ /* 0x000fe2000788c0ff */
[----:B------:R-:W-:Y:S01]  /*1c380*/  IMAD R5, R28, UR4, RZ ;  /* 0x000000041c057c24 */ /* 0x000fe2000f8e02ff */
[----:B------:R-:W-:Y:S01]  /*1c390*/  SEL R7, RZ, 0x8, P1 ;  /* 0x00000008ff077807 */ /* 0x000fe20000800000 */
        /* <DEDUP_REMOVED lines=82> */
.L_x_15567:
        /* <DEDUP_REMOVED lines=15> */
.L_x_15374:
        /* <DEDUP_REMOVED lines=11> */
.L_x_15375:
[----:B------:R-:W2:Y:S01]  /*1ca60*/  LDL R2, [R1+0x1c] ;  /* 0x00001c0001027983 */ /* 0x000ea20000100800 */
[----:B------:R0:W-:Y:S01]  /*1ca70*/  SYNCS.ARRIVE.TRANS64.A1T0 RZ, [R29+URZ+0x32450], RZ ;  /* 0x032450ff1dff79a7 */ /* 0x0001e2000810003f */
[----:B------:R-:W-:Y:S01]  /*1ca80*/  BSSY B0, `(.L_x_15376) ;  /* 0x00000e2000007945 */ /* 0x000fe20003800000 */
[----:B--2---:R-:W-:-:S13]  /*1ca90*/  ISETP.GE.AND P0, PT, R2, 0x2, PT ;  /* 0x000000020200780c */ /* 0x004fda0003f06270 */
[----:B0-----:R-:W-:Y:S05]  /*1caa0*/  @!P0 BRA `(.L_x_15377) ;  /* 0x0000000c007c8947 */ /* 0x001fea0003800000 */
[----:B------:R-:W-:-:S07]  /*1cab0*/  IADD3 R10, R2, -0x2, RZ ;  /* 0xfffffffe020a7810 */ /* 0x000fce0007ffe0ff */
.L_x_15390:
[----:B0-----:R-:W0:Y:S01]  /*1cac0*/  S2R R2, SR_TID.X ;  /* 0x0000000000027919 */ /* 0x001e220000002100 */
[----:B------:R-:W1:Y:S01]  /*1cad0*/  LDC R8, c[0x0][0x430] ;  /* 0x00010c00ff087b82 */ /* 0x000e620000000800 */
[----:B------:R-:W-:Y:S01]  /*1cae0*/  IMAD R9, R10, 0x60, R33 ;  /* 0x000000600a097824 */ /* 0x000fe200078e0221 */
[----:B--2---:R-:W2:Y:S01]  /*1caf0*/  S2R R4, SR_TID.X ;  /* 0x0000000000047919 */ /* 0x004ea20000002100 */
[----:B------:R-:W-:Y:S01]  /*1cb00*/  VIADD R24, R24, 0x1 ;  /* 0x0000000118187836 */ /* 0x000fe20000000000 */
[----:B-1----:R-:W-:Y:S02]  /*1cb10*/  ISETP.NE.AND P0, PT, R8, 0x1, PT ;  /* 0x000000010800780c */ /* 0x002fe40003f05270 */
[----:B0-----:R-:W-:Y:S01]  /*1cb20*/  LOP3.LUT R2, R2, 0x7f, RZ, 0xc0, !PT ;  /* 0x0000007f02027812 */ /* 0x001fe200078ec0ff */
[----:B--2---:R-:W-:-:S03]  /*1cb30*/  IMAD.SHL.U32 R4, R4, 0x10, RZ ;  /* 0x0000001004047824 */ /* 0x004fc600078e00ff */
        /* <DEDUP_REMOVED lines=8> */
[----:B---3--:R-:W3:Y:S01]  /*1cbc0*/  @!P1 LDC.64 R6, c[0x0][0x418] ;  /* 0x00010600ff069b82 */ /* 0x008ee20000000a00 */
[----:B-1----:R-:W-:-:S05]  /*1cbd0*/  @P0 IMAD.HI.U32 R2, R9, R2, RZ ;  /* 0x0000000209020227 */ /* 0x002fca00078e00ff */
[----:B0-----:R-:W-:-:S04]  /*1cbe0*/  @P0 SHF.R.U32.HI R11, RZ, R3, R2 ;  /* 0x00000003ff0b0219 */ /* 0x001fc80000011602 */
[----:B------:R-:W-:Y:S01]  /*1cbf0*/  @!P1 SHF.R.S32.HI R3, RZ, 0x1f, R11 ;  /* 0x0000001fff039819 */ /* 0x000fe2000001140b */
[----:B--2---:R-:W-:-:S04]  /*1cc00*/  @!P1 IMAD R2, R34, R4, RZ ;  /* 0x0000000422029224 */ /* 0x004fc800078e02ff */
[----:B------:R-:W-:Y:S02]  /*1cc10*/  @!P1 IMAD R5, R31, R5, R2 ;  /* 0x000000051f059224 */ /* 0x000fe400078e0202 */
[----:B------:R-:W-:-:S04]  /*1cc20*/  @!P1 IMAD.MOV.U32 R2, RZ, RZ, R11 ;  /* 0x000000ffff029224 */ /* 0x000fc800078e000b */
[----:B------:R-:W-:-:S04]  /*1cc30*/  @!P1 IMAD.WIDE.U32 R2, R31, R4, R2 ;  /* 0x000000041f029225 */ /* 0x000fc800078e0002 */
[----:B------:R-:W-:Y:S01]  /*1cc40*/  @!P1 IMAD.IADD R5, R5, 0x1, R3 ;  /* 0x0000000105059824 */ /* 0x000fe200078e0203 */
[C---:B---3--:R-:W-:Y:S01]  /*1cc50*/  @!P1 LEA R6, P0, R2.reuse, R6, 0x2 ;  /* 0x0000000602069211 */ /* 0x048fe200078010ff */
[----:B------:R-:W-:Y:S02]  /*1cc60*/  IMAD.MOV.U32 R4, RZ, RZ, RZ ;  /* 0x000000ffff047224 */ /* 0x000fe400078e00ff */
[----:B------:R-:W-:Y:S01]  /*1cc70*/  IMAD.U32 R12, RZ, RZ, UR38 ;  /* 0x00000026ff0c7e24 */ /* 0x000fe2000f8e00ff */
[----:B------:R-:W-:Y:S02]  /*1cc80*/  @!P1 LEA.HI.X R7, R2, R7, R5, 0x2, P0 ;  /* 0x0000000702079211 */ /* 0x000fe400000f1405 */
[----:B------:R-:W-:-:S03]  /*1cc90*/  ISETP.NE.AND P0, PT, R24, 0x2, PT ;  /* 0x000000021800780c */ /* 0x000fc60003f05270 */
[----:B------:R0:W5:Y:S01]  /*1cca0*/  @!P1 LDG.E R4, desc[UR40][R6.64] ;  /* 0x0000002806049981 */ /* 0x000162000c1e1900 */
[----:B------:R-:W-:Y:S01]  /*1ccb0*/  ISETP.NE.AND P1, PT, R12, 0x3, PT ;  /* 0x000000030c00780c */ /* 0x000fe20003f25270 */
[----:B------:R-:W-:Y:S01]  /*1ccc0*/  IMAD.MOV.U32 R2, RZ, RZ, R10 ;  /* 0x000000ffff027224 */ /* 0x000fe200078e000a */
[----:B------:R-:W-:Y:S01]  /*1ccd0*/  SEL R3, RZ, 0x1, P0 ;  /* 0x00000001ff037807 */ /* 0x000fe20000000000 */
[----:B------:R-:W-:Y:S01]  /*1cce0*/  IMAD.MOV R5, RZ, RZ, -R11 ;  /* 0x000000ffff057224 */ /* 0x000fe200078e0a0b */
[----:B------:R-:W-:Y:S05]  /*1ccf0*/  YIELD ;  /* 0x0000000000007946 */ /* 0x000fea0003800000 */
[----:B------:R-:W-:Y:S01]  /*1cd00*/  SEL R24, R24, RZ, P0 ;  /* 0x000000ff18187207 */ /* 0x000fe20000000000 */
[----:B------:R-:W-:Y:S01]  /*1cd10*/  IMAD R5, R8, R5, R9 ;  /* 0x0000000508057224 */ /* 0x000fe200078e0209 */
[----:B------:R-:W-:Y:S01]  /*1cd20*/  LOP3.LUT R26, R26, R3, RZ, 0x3c, !PT ;  /* 0x000000031a1a7212 */ /* 0x000fe200078e3cff */
[----:B------:R-:W-:Y:S01]  /*1cd30*/  VIADD R10, R10, 0xffffffff ;  /* 0xffffffff0a0a7836 */ /* 0x000fe20000000000 */
[----:B------:R-:W-:Y:S01]  /*1cd40*/  ISETP.GT.AND P2, PT, R2, RZ, PT ;  /* 0x000000ff0200720c */ /* 0x000fe20003f44270 */
[----:B0-----:R-:W-:-:S12]  /*1cd50*/  @!P1 BRA `(.L_x_15378) ;  /* 0x0000000000049947 */ /* 0x001fd80003800000 */
[----:B------:R-:W-:Y:S01]  /*1cd60*/  BPT.TRAP 0x1 ;  /* 0x000000040000795c */ /* 0x000fe20000300000 */
.L_x_15378:
[----:B------:R-:W-:Y:S01]  /*1cd70*/  IMAD R6, R24, 0x8, R22 ;  /* 0x0000000818067824 */ /* 0x000fe200078e0216 */
[----:B------:R-:W-:Y:S01]  /*1cd80*/  SHF.L.U32 R21, R26, 0x1f, RZ ;  /* 0x0000001f1a157819 */ /* 0x000fe200000006ff */
[----:B------:R-:W-:Y:S01]  /*1cd90*/  BSSY B1, `(.L_x_15379) ;  /* 0x0000004000017945 */ /* 0x000fe20003800000 */
[----:B------:R-:W-:Y:S02]  /*1cda0*/  SHF.R.S32.HI R17, RZ, 0x1f, R5 ;  /* 0x0000001fff117819 */ /* 0x000fe40000011405 */
[----:B------:R-:W0:Y:S02]  /*1cdb0*/  SYNCS.PHASECHK.TRANS64.TRYWAIT P0, [R6+URZ+0x32440], R21 ;  /* 0x03244015060075a7 */ /* 0x000e24000800017f */
[----:B0-----:R-:W-:Y:S05]  /*1cdc0*/  @!P0 BRA `(.L_x_15380) ;  /* 0x0000006000c08947 */ /* 0x001fea0003800000 */
.L_x_15568:
[----:B------:R-:W-:Y:S05]  /*1cdd0*/  BSYNC B1 ;  /* 0x0000000000017941 */ /* 0x000fea0003800000 */
.L_x_15379:
[----:B------:R-:W2:Y:S01]  /*1cde0*/  LDL R2, [R1] ;  /* 0x0000000001027983 */ /* 0x000ea20000100800 */
[----:B------:R-:W-:Y:S01]  /*1cdf0*/  ULDC.64 UR4, c[0x0][0x300] ;  /* 0x0000c00000047ab9 */ /* 0x000fe20000000a00 */
[----:B-----5:R-:W-:Y:S01]  /*1ce00*/  SHF.R.S32.HI R20, RZ, 0x1f, R4 ;  /* 0x0000001fff147819 */ /* 0x020fe20000011404 */
[----:B------:R-:W-:Y:S01]  /*1ce10*/  IMAD R8, R24, 0x1800, R32 ;  /* 0x0000180018087824 */ /* 0x000fe200078e0220 */
[----:B--2---:R-:W-:Y:S01]  /*1ce20*/  LOP3.LUT P1, RZ, R2, 0x2, RZ, 0xc0, !PT ;  /* 0x0000000202ff7812 */ /* 0x004fe2000782c0ff */
        /* <DEDUP_REMOVED lines=20> */
[----:B------:R-:W-:-:S03]  /*1cf70*/  LEA R8, R8, R22, 0x1 ;  /* 0x0000001608087211 */ /* 0x000fc600078e08ff */
        /* <DEDUP_REMOVED lines=27> */
.L_x_15582:
        /* <DEDUP_REMOVED lines=8> */
.L_x_15382:
        /* <DEDUP_REMOVED lines=11> */
.L_x_15383:
[----:B------:R2:W-:Y:S01]  /*1d260*/  SYNCS.ARRIVE.TRANS64.A1T0 RZ, [R6+URZ+0x32430], RZ ;  /* 0x032430ff06ff79a7 */ /* 0x0005e2000810003f */
[----:B------:R-:W-:Y:S05]  /*1d270*/  @!P3 BRA `(.L_x_15384) ;  /* 0x000000000004b947 */ /* 0x000fea0003800000 */
[----:B------:R-:W-:Y:S01]  /*1d280*/  BPT.TRAP 0x1 ;  /* 0x000000040000795c */ /* 0x000fe20000300000 */
.L_x_15384:
[----:B------:R-:W3:Y:S01]  /*1d290*/  SYNCS.PHASECHK.TRANS64.TRYWAIT P0, [R6+URZ+0x32460], R21 ;  /* 0x03246015060075a7 */ /* 0x000ee2000800017f */
[----:B------:R-:W-:Y:S04]  /*1d2a0*/  BSSY B1, `(.L_x_15385) ;  /* 0x0000002000017945 */ /* 0x000fe80003800000 */
[----:B---3--:R-:W-:Y:S05]  /*1d2b0*/  @!P0 BRA `(.L_x_15386) ;  /* 0x00000064003c8947 */ /* 0x008fea0003800000 */
.L_x_15583:
[----:B------:R-:W-:Y:S05]  /*1d2c0*/  BSYNC B1 ;  /* 0x0000000000017941 */ /* 0x000fea0003800000 */
.L_x_15385:
[----:B------:R-:W4:Y:S01]  /*1d2d0*/  LDL R2, [R1] ;  /* 0x0000000001027983 */ /* 0x000f220000100800 */
[----:B------:R-:W-:Y:S01]  /*1d2e0*/  ULDC.64 UR4, c[0x0][0x328] ;  /* 0x0000ca0000047ab9 */ /* 0x000fe20000000a00 */
[----:B------:R-:W-:Y:S01]  /*1d2f0*/  IMAD R8, R24, 0x6000, R32 ;  /* 0x0000600018087824 */ /* 0x000fe200078e0220 */
[C---:B----4-:R-:W-:Y:S02]  /*1d300*/  LOP3.LUT P5, RZ, R2.reuse, 0x1, RZ, 0xc0, !PT ;  /* 0x0000000102ff7812 */ /* 0x050fe400078ac0ff */
[C---:B------:R-:W-:Y:S02]  /*1d310*/  LOP3.LUT P4, RZ, R2.reuse, 0x10, RZ, 0xc0, !PT ;  /* 0x0000001002ff7812 */ /* 0x040fe4000788c0ff */
[C---:B------:R-:W-:Y:S02]  /*1d320*/  LOP3.LUT P3, RZ, R2.reuse, 0x8, RZ, 0xc0, !PT ;  /* 0x0000000802ff7812 */ /* 0x040fe4000786c0ff */
[----:B------:R-:W-:Y:S01]  /*1d330*/  LOP3.LUT P1, RZ, R2, 0x4, RZ, 0xc0, !PT ;  /* 0x0000000402ff7812 */ /* 0x000fe2000782c0ff */
[----:B------:R-:W-:-:S04]  /*1d340*/  IMAD R2, R17, UR4, RZ ;  /* 0x0000000411027c24 */ /* 0x000fc8000f8e02ff */
[C---:B-1----:R-:W-:Y:S02]  /*1d350*/  IMAD R7, R5.reuse, UR5, R2 ;  /* 0x0000000505077c24 */ /* 0x042fe4000f8e0202 */
        /* <DEDUP_REMOVED lines=19> */
[----:B------:R-:W4:Y:S04]  /*1d490*/  SHFL.IDX PT, R3, R9, RZ, 0x181f ;  /* 0x00181fff09037589 */ /* 0x000f2800000e0000 */
[----:B------:R-:W-:Y:S04]  /*1d4a0*/  SHFL.IDX PT, R5, R9, 0x1, 0x181f ;  /* 0x00381f0009057f89 */ /* 0x000fe800000e0000 */
[----:B------:R-:W-:Y:S01]  /*1d4b0*/  SHFL.IDX PT, R17, R9, 0x2, 0x181f ;  /* 0x00581f0009117f89 */ /* 0x000fe200000e0000 */
[----:B-1----:R-:W-:-:S03]  /*1d4c0*/  IADD3 R2, P0, R14, R0, RZ ;  /* 0x000000000e027210 */ /* 0x002fc60007f1e0ff */
[----:B------:R-:W1:Y:S02]  /*1d4d0*/  SHFL.IDX PT, R14, R7, 0x1, 0x181f ;  /* 0x00381f00070e7f89 */ /* 0x000e6400000e0000 */
[----:B----4-:R-:W-:-:S05]  /*1d4e0*/  IMAD.X R3, RZ, RZ, R3, P0 ;  /* 0x000000ffff037224 */ /* 0x010fca00000e0603 */
[----:B------:R-:W-:Y:S04]  /*1d4f0*/  LDGSTS.E.BYPASS.LTC128B.128 [R8+0x400], desc[UR40][R2.64], !P5 ;  /* 0x0040000002087fae */ /* 0x000fe8000e901d68 */
[----:B------:R-:W-:Y:S04]  /*1d500*/  LDGSTS.E.BYPASS.LTC128B.128 [R8+0x3400], desc[UR40][R2.64+0x80], !P4 ;  /* 0x0340008002087fae */ /* 0x000fe8000e101d68 */
[----:B------:R-:W-:Y:S04]  /*1d510*/  LDGSTS.E.BYPASS.LTC128B.128 [R8+0x6400], desc[UR40][R2.64+0x100], !P3 ;  /* 0x0640010002087fae */ /* 0x000fe8000d901d68 */
[----:B------:R4:W-:Y:S01]  /*1d520*/  LDGSTS.E.BYPASS.LTC128B.128 [R8+0x9400], desc[UR40][R2.64+0x180], !P1 ;  /* 0x0940018002087fae */ /* 0x0009e2000c901d68 */
[----:B-1----:R-:W-:-:S03]  /*1d530*/  IADD3 R4, P0, R14, R0, RZ ;  /* 0x000000000e047210 */ /* 0x002fc60007f1e0ff */
[----:B------:R-:W4:Y:S02]  /*1d540*/  SHFL.IDX PT, R14, R7, 0x2, 0x181f ;  /* 0x00581f00070e7f89 */ /* 0x000f2400000e0000 */
[----:B------:R-:W-:-:S05]  /*1d550*/  IMAD.X R5, RZ, RZ, R5, P0 ;  /* 0x000000ffff057224 */ /* 0x000fca00000e0605 */
[----:B------:R-:W-:Y:S04]  /*1d560*/  LDGSTS.E.BYPASS.LTC128B.128 [R8+0xc00], desc[UR40][R4.64], !P5 ;  /* 0x00c0000004087fae */ /* 0x000fe8000e901d68 */
[----:B------:R-:W-:Y:S04]  /*1d570*/  LDGSTS.E.BYPASS.LTC128B.128 [R8+0x3c00], desc[UR40][R4.64+0x80], !P4 ;  /* 0x03c0008004087fae */ /* 0x000fe8000e101d68 */
[----:B------:R-:W-:Y:S04]  /*1d580*/  LDGSTS.E.BYPASS.LTC128B.128 [R8+0x6c00], desc[UR40][R4.64+0x100], !P3 ;  /* 0x06c0010004087fae */ /* 0x000fe8000d901d68 */
[----:B------:R1:W-:Y:S01]  /*1d590*/  LDGSTS.E.BYPASS.LTC128B.128 [R8+0x9c00], desc[UR40][R4.64+0x180], !P1 ;  /* 0x09c0018004087fae */ /* 0x0003e2000c901d68 */
[----:B----4-:R-:W-:-:S03]  /*1d5a0*/  IADD3 R2, P0, R14, R0, RZ ;  /* 0x000000000e027210 */ /* 0x010fc60007f1e0ff */
[----:B------:R-:W4:Y:S02]  /*1d5b0*/  SHFL.IDX PT, R14, R7, 0x3, 0x181f ;  /* 0x00781f00070e7f89 */ /* 0x000f2400000e0000 */
[----:B------:R-:W-:Y:S02]  /*1d5c0*/  IMAD.X R3, RZ, RZ, R17, P0 ;  /* 0x000000ffff037224 */ /* 0x000fe400000e0611 */
[----:B------:R-:W-:Y:S04]  /*1d5d0*/  SHFL.IDX PT, R17, R9, 0x4, 0x181f ;  /* 0x00981f0009117f89 */ /* 0x000fe800000e0000 */
[----:B-1----:R-:W1:Y:S04]  /*1d5e0*/  SHFL.IDX PT, R5, R9, 0x3, 0x181f ;  /* 0x00781f0009057f89 */ /* 0x002e6800000e0000 */
[----:B------:R-:W-:Y:S04]  /*1d5f0*/  LDGSTS.E.BYPASS.LTC128B.128 [R8+0x1400], desc[UR40][R2.64], !P5 ;  /* 0x0140000002087fae */ /* 0x000fe8000e901d68 */
[----:B------:R-:W-:Y:S04]  /*1d600*/  LDGSTS.E.BYPASS.LTC128B.128 [R8+0x4400], desc[UR40][R2.64+0x80], !P4 ;  /* 0x0440008002087fae */ /* 0x000fe8000e101d68 */
[----:B------:R-:W-:Y:S01]  /*1d610*/  LDGSTS.E.BYPASS.LTC128B.128 [R8+0x7400], desc[UR40][R2.64+0x100], !P3 ;  /* 0x0740010002087fae */ /* 0x000fe2000d901d68 */
[----:B----4-:R-:W-:-:S03]  /*1d620*/  IADD3 R4, P0, R14, R0, RZ ;  /* 0x000000000e047210 */ /* 0x010fc60007f1e0ff */
[----:B------:R4:W-:Y:S04]  /*1d630*/  LDGSTS.E.BYPASS.LTC128B.128 [R8+0xa400], desc[UR40][R2.64+0x180], !P1 ;  /* 0x0a40018002087fae */ /* 0x0009e8000c901d68 */
[----:B------:R-:W4:Y:S01]  /*1d640*/  SHFL.IDX PT, R14, R7, 0x4, 0x181f ;  /* 0x00981f00070e7f89 */ /* 0x000f2200000e0000 */
[----:B-1----:R-:W-:-:S03]  /*1d650*/  IMAD.X R5, RZ, RZ, R5, P0 ;  /* 0x000000ffff057224 */ /* 0x002fc600000e0605 */
[----:B------:R-:W1:Y:S04]  /*1d660*/  SHFL.IDX PT, R9, R9, 0x5, 0x181f ;  /* 0x00b81f0009097f89 */ /* 0x000e6800000e0000 */
[----:B------:R0:W-:Y:S04]  /*1d670*/  LDGSTS.E.BYPASS.LTC128B.128 [R8+0x1c00], desc[UR40][R4.64], !P5 ;  /* 0x01c0000004087fae */ /* 0x0001e8000e901d68 */
[----:B------:R0:W-:Y:S04]  /*1d680*/  LDGSTS.E.BYPASS.LTC128B.128 [R8+0x4c00], desc[UR40][R4.64+0x80], !P4 ;  /* 0x04c0008004087fae */ /* 0x0001e8000e101d68 */
[----:B------:R0:W-:Y:S04]  /*1d690*/  LDGSTS.E.BYPASS.LTC128B.128 [R8+0x7c00], desc[UR40][R4.64+0x100], !P3 ;  /* 0x07c0010004087fae */ /* 0x0001e8000d901d68 */
[----:B------:R0:W-:Y:S01]  /*1d6a0*/  LDGSTS.E.BYPASS.LTC128B.128 [R8+0xac00], desc[UR40][R4.64+0x180], !P1 ;  /* 0x0ac0018004087fae */ /* 0x0001e2000c901d68 */
[----:B----4-:R-:W-:-:S03]  /*1d6b0*/  IADD3 R2, P0, R14, R0, RZ ;  /* 0x000000000e027210 */ /* 0x010fc60007f1e0ff */
[----:B------:R0:W4:Y:S02]  /*1d6c0*/  SHFL.IDX PT, R14, R7, 0x5, 0x181f ;  /* 0x00b81f00070e7f89 */ /* 0x00012400000e0000 */
[----:B------:R-:W-:-:S05]  /*1d6d0*/  IMAD.X R3, RZ, RZ, R17, P0 ;  /* 0x000000ffff037224 */ /* 0x000fca00000e0611 */
[----:B------:R0:W-:Y:S04]  /*1d6e0*/  LDGSTS.E.BYPASS.LTC128B.128 [R8+0x2400], desc[UR40][R2.64], !P5 ;  /* 0x0240000002087fae */ /* 0x0001e8000e901d68 */
[----:B------:R0:W-:Y:S04]  /*1d6f0*/  LDGSTS.E.BYPASS.LTC128B.128 [R8+0x5400], desc[UR40][R2.64+0x80], !P4 ;  /* 0x0540008002087fae */ /* 0x0001e8000e101d68 */
[----:B------:R0:W-:Y:S04]  /*1d700*/  LDGSTS.E.BYPASS.LTC128B.128 [R8+0x8400], desc[UR40][R2.64+0x100], !P3 ;  /* 0x0840010002087fae */ /* 0x0001e8000d901d68 */
[----:B-1----:R0:W-:Y:S02]  /*1d710*/  LDGSTS.E.BYPASS.LTC128B.128 [R8+0xb400], desc[UR40][R2.64+0x180], !P1 ;  /* 0x0b40018002087fae */ /* 0x0021e4000c901d68 */
.L_x_15597:
        /* <DEDUP_REMOVED lines=11> */
.L_x_15388:
        /* <DEDUP_REMOVED lines=11> */
.L_x_15389:
[----:B------:R0:W-:Y:S01]  /*1d880*/  SYNCS.ARRIVE.TRANS64.A1T0 RZ, [R6+URZ+0x32450], RZ ;  /* 0x032450ff06ff79a7 */ /* 0x0001e2000810003f */
[----:B------:R-:W-:Y:S05]  /*1d890*/  @P2 BRA `(.L_x_15390) ;  /* 0xfffffff000882947 */ /* 0x000fea000383ffff */
.L_x_15377:
[----:B------:R-:W-:Y:S05]  /*1d8a0*/  BSYNC B0 ;  /* 0x0000000000007941 */ /* 0x000fea0003800000 */
.L_x_15376:
        /* <DEDUP_REMOVED lines=15> */
[----:B------:R-:W1:Y:S02]  /*1d9a0*/  S2R R4, SR_LTMASK ;  /* 0x0000000000047919 */ /* 0x000e640000003900 */
[----:B-1----:R-:W-:-:S04]  /*1d9b0*/  LOP3.LUT R4, R4, UR4, RZ, 0xc0, !PT ;  /* 0x0000000404047c12 */ /* 0x002fc8000f8ec0ff */
[----:B------:R-:W1:Y:S01]  /*1d9c0*/  POPC R9, R4 ;  /* 0x0000000400097309 */ /* 0x000e620000000000 */
[----:B----4-:R-:W1:Y:S02]  /*1d9d0*/  SHFL.IDX PT, R0, R3, R0, 0x1f ;  /* 0x00001f0003007589 */ /* 0x010e6400000e0000 */
[----:B-1----:R-:W-:-:S07]  /*1d9e0*/  IADD3 R16, R0, UR37, R9 ;  /* 0x0000002500107c10 */ /* 0x002fce000fffe009 */
.L_x_15392:
[----:B------:R-:W-:Y:S05]  /*1d9f0*/  BSYNC B0 ;  /* 0x0000000000007941 */ /* 0x000fea0003800000 */
.L_x_15391:
[----:B------:R-:W-:Y:S02]  /*1da00*/  LOP3.LUT R26, R26, R5, RZ, 0x3c, !PT ;  /* 0x000000051a1a7212 */ /* 0x000fe400078e3cff */
[----:B------:R-:W-:-:S07]  /*1da10*/  SEL R24, R24, RZ, P0 ;  /* 0x000000ff18187207 */ /* 0x000fce0000000000 */
.L_x_15345:
[----:B------:R-:W-:Y:S05]  /*1da20*/  BSYNC B7 ;  /* 0x0000000000077941 */ /* 0x000fea0003800000 */
.L_x_15343:
[----:B------:R-:W4:Y:S02]  /*1da30*/  LDL R0, [R1] ;  /* 0x0000000001007983 */ /* 0x000f240000100800 */
[----:B----4-:R-:W-:-:S13]  /*1da40*/  LOP3.LUT P0, RZ, R0, 0x1000, RZ, 0xc0, !PT ;  /* 0x0000100000ff7812 */ /* 0x010fda000780c0ff */
        /* <DEDUP_REMOVED lines=10> */
.L_x_15393:
        /* <DEDUP_REMOVED lines=20> */
[----:B------:R-:W0:Y:S02]  /*1dc30*/  SHFL.UP PT, R14, R5, 0x1, RZ ;  /* 0x04200000050e7989 */ /* 0x000e2400000e00ff */
[----:B0-23--:R-:W-:-:S05]  /*1dc40*/  SEL R6, R14, RZ, P1 ;  /* 0x000000ff0e067207 */ /* 0x00dfca0000800000 */
        /* <DEDUP_REMOVED lines=14> */
.L_x_15607:
[----:B------:R-:W-:Y:S02]  /*1dd30*/  ULDC UR4, c[0x0][0xd38] ;  /* 0x00034e0000047ab9 */ /* 0x000fe40000000800 */
[----:B------:R-:W-:-:S04]  /*1dd40*/  IMAD.U32 R7, RZ, RZ, UR4 ;  /* 0x00000004ff077e24 */ /* 0x000fc8000f8e00ff */
[----:B--2---:R-:W-:-:S04]  /*1dd50*/  IMAD R14, R14, R7, RZ ;  /* 0x000000070e0e7224 */ /* 0x004fc800078e02ff */
[----:B------:R-:W-:-:S05]  /*1dd60*/  IMAD.IADD R9, R4, 0x1, R14 ;  /* 0x0000000104097824 */ /* 0x000fca00078e020e */
[----:B------:R-:W-:-:S13]  /*1dd70*/  ISETP.GT.AND P6, PT, R9, R0, PT ;  /* 0x000000000900720c */ /* 0x000fda0003fc4270 */
[----:B------:R-:W-:Y:S05]  /*1dd80*/  @P6 BRA `(.L_x_15396) ;  /* 0x00000000009c6947 */ /* 0x000fea0003800000 */
.L_x_15401:
        /* <DEDUP_REMOVED lines=14> */
.L_x_15399:
[----:B------:R-:W-:Y:S05]  /*1de70*/  BSYNC B0 ;  /* 0x0000000000007941 */ /* 0x000fea0003800000 */
.L_x_15398:
[----:B------:R-:W-:-:S03]  /*1de80*/  UMOV UR4, 0xffffffff ;  /* 0xffffffff00047882 */ /* 0x000fc60000000000 */
[----:B------:R-:W-:Y:S05]  /*1de90*/  BRA.DIV UR4, `(.L_x_15400) ;  /* 0x0000006604447947 */ /* 0x000fea000b800000 */
[----:B-----5:R-:W2:Y:S02]  /*1dea0*/  SHFL.UP PT, R14, R5, 0x1, RZ ;  /* 0x04200000050e7989 */ /* 0x020ea400000e00ff */
[----:B--2---:R-:W-:-:S05]  /*1deb0*/  SEL R14, R14, RZ, P1 ;  /* 0x000000ff0e0e7207 */ /* 0x004fca0000800000 */
        /* <DEDUP_REMOVED lines=14> */
.L_x_15615:
[----:B------:R-:W-:Y:S02]  /*1dfa0*/  ULDC UR4, c[0x0][0xd38] ;  /* 0x00034e0000047ab9 */ /* 0x000fe40000000800 */
[----:B------:R-:W-:-:S04]  /*1dfb0*/  IMAD.U32 R7, RZ, RZ, UR4 ;  /* 0x00000004ff077e24 */ /* 0x000fc8000f8e00ff */
[----:B--2---:R-:W-:-:S04]  /*1dfc0*/  IMAD R14, R14, R7, RZ ;  /* 0x000000070e0e7224 */ /* 0x004fc800078e02ff */
[----:B------:R-:W-:-:S05]  /*1dfd0*/  IMAD.IADD R9, R14, 0x1, R9 ;  /* 0x000000010e097824 */ /* 0x000fca00078e0209 */
[----:B------:R-:W-:-:S13]  /*1dfe0*/  ISETP.GT.AND P6, PT, R9, R0, PT ;  /* 0x000000000900720c */ /* 0x000fda0003fc4270 */
[----:B------:R-:W-:Y:S05]  /*1dff0*/  @!P6 BRA `(.L_x_15401) ;  /* 0xfffffffc0064e947 */ /* 0x000fea000383ffff */
.L_x_15396:
        /* <DEDUP_REMOVED lines=8> */
.L_x_15619:
[----:B------:R-:W-:Y:S01]  /*1e080*/  ISETP.NE.AND P0, PT, R3, RZ, PT ;  /* 0x000000ff0300720c */ /* 0x000fe20003f05270 */
[----:B------:R-:W-:-:S12]  /*1e090*/  IMAD.MOV.U32 R14, RZ, RZ, RZ ;  /* 0x000000ffff0e7224 */ /* 0x000fd800078e00ff */
[----:B------:R-:W-:Y:S05]  /*1e0a0*/  @!P0 BRA `(.L_x_15403) ;  /* 0x0000000000108947 */ /* 0x000fea0003800000 */
[----:B------:R-:W-:Y:S01]  /*1e0b0*/  UMOV UR4, 0xffffffff ;  /* 0xffffffff00047882 */ /* 0x000fe20000000000 */
[----:B------:R-:W-:Y:S02]  /*1e0c0*/  VIADD R12, R4, 0xffffffff ;  /* 0xffffffff040c7836 */ /* 0x000fe40000000000 */
[----:B------:R-:W-:Y:S05]  /*1e0d0*/  BRA.DIV UR4, `(.L_x_15404) ;  /* 0x0000006604b87947 */ /* 0x000fea000b800000 */
[----:B------:R4:W0:Y:S02]  /*1e0e0*/  SHFL.IDX PT, R14, R2, R12, 0x1f ;  /* 0x00001f0c020e7589 */ /* 0x00082400000e0000 */
.L_x_15403:
        /* <DEDUP_REMOVED lines=28> */
[----:B------:R-:W-:-:S05]  /*1e2b0*/  @P0 IADD3 R2, R2, 0x1, RZ ;  /* 0x0000000102020810 */ /* 0x000fca0007ffe0ff */
        /* <DEDUP_REMOVED lines=37> */
.L_x_15397:
[----:B------:R-:W-:Y:S01]  /*1e510*/  UMOV UR4, URZ ;  /* 0x0000003f00047c82 */ /* 0x000fe20008000000 */
[----:B------:R-:W-:Y:S01]  /*1e520*/  UMOV UR5, URZ ;  /* 0x0000003f00057c82 */ /* 0x000fe20008000000 */
[----:B------:R-:W-:Y:S01]  /*1e530*/  ULDC UR6, c[0x0][0xd3c] ;  /* 0x00034f0000067ab9 */ /* 0x000fe20000000800 */
[----:B------:R-:W-:Y:S01]  /*1e540*/  IMAD.MOV.U32 R16, RZ, RZ, R0 ;  /* 0x000000ffff107224 */ /* 0x000fe200078e0000 */
[----:B------:R-:W-:Y:S01]  /*1e550*/  MOV R18, UR5 ;  /* 0x0000000500127c02 */ /* 0x000fe20008000f00 */
[----:B------:R-:W-:Y:S02]  /*1e560*/  IMAD.U32 R17, RZ, RZ, UR4 ;  /* 0x00000004ff117e24 */ /* 0x000fe4000f8e00ff */
[----:B------:R-:W-:-:S07]  /*1e570*/  IMAD.U32 R19, RZ, RZ, UR6 ;  /* 0x00000006ff137e24 */ /* 0x000fce000f8e00ff */
.L_x_15405:
        /* <DEDUP_REMOVED lines=10> */
.L_x_15394:
[----:B------:R-:W-:Y:S02]  /*1e620*/  ULDC UR4, c[0x0][0xd3c] ;  /* 0x00034f0000047ab9 */ /* 0x000fe40000000800 */
[----:B0-----:R-:W-:-:S13]  /*1e630*/  ISETP.GE.AND P0, PT, R19, UR4, PT ;  /* 0x0000000413007c0c */ /* 0x001fda000bf06270 */
[----:B------:R-:W-:Y:S05]  /*1e640*/  @!P0 BRA `(.L_x_15406) ;  /* 0xffffff9400f48947 */ /* 0x000fea000383ffff */
[----:B------:R-:W-:Y:S05]  /*1e650*/  BSYNC B8 ;  /* 0x0000000000087941 */ /* 0x000fea0003800000 */
.L_x_15301:
[----:B------:R-:W5:Y:S01]  /*1e660*/  LDL.LU R0, [R1+0x3c] ;  /* 0x00003c0001007983 */ /* 0x000f620000300800 */
[----:B------:R-:W-:Y:S01]  /*1e670*/  BSSY B0, `(.L_x_15407) ;  /* 0x000000b000007945 */ /* 0x000fe20003800000 */
[----:B------:R-:W1:Y:S01]  /*1e680*/  S2R R5, SR_CgaCtaId ;  /* 0x0000000000057919 */ /* 0x000e620000008800 */
[----:B-----5:R-:W-:-:S05]  /*1e690*/  VIADD R0, R0, 0x1 ;  /* 0x0000000100007836 */ /* 0x020fca0000000000 */
[----:B--2---:R-:W-:-:S04]  /*1e6a0*/  LEA.HI R2, R0, R0, RZ, 0x1 ;  /* 0x0000000000027211 */ /* 0x004fc800078f08ff */
[----:B0-----:R-:W-:Y:S02]  /*1e6b0*/  LOP3.LUT R3, R2, 0xfffffffe, RZ, 0xc0, !PT ;  /* 0xfffffffe02037812 */ /* 0x001fe400078ec0ff */
[----:B------:R-:W-:-:S03]  /*1e6c0*/  MOV R2, 0x400 ;  /* 0x0000040000027802 */ /* 0x000fc60000000f00 */
[----:B------:R-:W-:Y:S01]  /*1e6d0*/  IMAD.IADD R0, R0, 0x1, -R3 ;  /* 0x0000000100007824 */ /* 0x000fe200078e0a03 */
[----:B-1----:R-:W-:-:S04]  /*1e6e0*/  LEA R7, R5, R2, 0x18 ;  /* 0x0000000205077211 */ /* 0x002fc800078ec0ff */
[----:B------:R-:W-:-:S04]  /*1e6f0*/  SHF.L.U32 R0, R0, 0x1f, RZ ;  /* 0x0000001f00007819 */ /* 0x000fc800000006ff */
[----:B------:R-:W0:Y:S02]  /*1e700*/  SYNCS.PHASECHK.TRANS64.TRYWAIT P0, [R7+URZ+0x32420], R0 ;  /* 0x03242000070075a7 */ /* 0x000e24000800017f */
[----:B0-----:R-:W-:Y:S05]  /*1e710*/  @!P0 BRA `(.L_x_15408) ;  /* 0x00000060004c8947 */ /* 0x001fea0003800000 */
.L_x_15622:
[----:B------:R-:W-:Y:S05]  /*1e720*/  BSYNC B0 ;  /* 0x0000000000007941 */ /* 0x000fea0003800000 */
.L_x_15407:
[----:B------:R-:W-:-:S03]  /*1e730*/  UMOV UR4, 0xffffffff ;  /* 0xffffffff00047882 */ /* 0x000fc60000000000 */
[----:B------:R-:W-:Y:S05]  /*1e740*/  BRA.DIV UR4, `(.L_x_15409) ;  /* 0x0000006204547947 */ /* 0x000fea000b800000 */
[----:B0-----:R-:W0:Y:S02]  /*1e750*/  S2R R0, SR_TID.X ;  /* 0x0000000000007919 */ /* 0x001e240000002100 */
[----:B0-----:R-:W-:-:S04]  /*1e760*/  SHF.R.U32.HI R0, RZ, 0x5, R0 ;  /* 0x00000005ff007819 */ /* 0x001fc80000011600 */
[----:B------:R-:W-:-:S05]  /*1e770*/  LOP3.LUT R0, R0, 0x3, RZ, 0xc0, !PT ;  /* 0x0000000300007812 */ /* 0x000fca00078ec0ff */
[----:B------:R0:W1:Y:S02]  /*1e780*/  SHFL.IDX PT, R14, R0, RZ, 0x1f ;  /* 0x00001fff000e7589 */ /* 0x00006400000e0000 */
.L_x_15625:
[----:B-1----:R-:W-:-:S13]  /*1e790*/  ISETP.NE.AND P0, PT, R14, RZ, PT ;  /* 0x000000ff0e00720c */ /* 0x002fda0003f05270 */
[----:B------:R-:W-:Y:S05]  /*1e7a0*/  @P0 BRA `(.L_x_15133) ;  /* 0x0000000000880947 */ /* 0x000fea0003800000 */
[----:B------:R-:W-:-:S03]  /*1e7b0*/  UMOV UR4, 0xffffffff ;  /* 0xffffffff00047882 */ /* 0x000fc60000000000 */
[----:B------:R-:W-:Y:S05]  /*1e7c0*/  BRA.DIV UR4, `(.L_x_15410) ;  /* 0x0000006204687947 */ /* 0x000fea000b800000 */
[----:B------:R-:W-:-:S13]  /*1e7d0*/  ELECT P6, URZ, PT ;  /* 0x00000000003f782f */ /* 0x000fda00038c0000 */
.L_x_15628:
[----:B------:R-:W-:Y:S05]  /*1e7e0*/  @!P6 BRA `(.L_x_15133) ;  /* 0x000000000078e947 */ /* 0x000fea0003800000 */
[----:B------:R-:W-:-:S06]  /*1e7f0*/  ULOP3.LUT UR4, UR36, 0x2, URZ, 0xfc, !UPT ;  /* 0x0000000224047892 */ /* 0x000fcc000f8efc3f */
[----:B0-----:R-:W-:-:S05]  /*1e800*/  IMAD.U32 R0, RZ, RZ, UR4 ;  /* 0x00000004ff007e24 */ /* 0x001fca000f8e00ff */
[----:B------:R-:W-:-:S13]  /*1e810*/  ISETP.NE.AND P0, PT, R0, 0x3, PT ;  /* 0x000000030000780c */ /* 0x000fda0003f05270 */
[----:B------:R-:W-:Y:S05]  /*1e820*/  @!P0 BRA `(.L_x_15411) ;  /* 0x0000000000048947 */ /* 0x000fea0003800000 */
[----:B------:R-:W-:Y:S01]  /*1e830*/  BPT.TRAP 0x1 ;  /* 0x000000040000795c */ /* 0x000fe20000300000 */
.L_x_15411:
[----:B------:R-:W-:Y:S01]  /*1e840*/  IMAD R5, R24, 0x8, R7 ;  /* 0x0000000818057824 */ /* 0x000fe200078e0207 */
[----:B------:R-:W-:Y:S01]  /*1e850*/  SHF.L.U32 R0, R26, 0x1f, RZ ;  /* 0x0000001f1a007819 */ /* 0x000fe200000006ff */
[----:B------:R-:W-:-:S03]  /*1e860*/  VIADD R24, R24, 0x1 ;  /* 0x0000000118187836 */ /* 0x000fc60000000000 */
[----:B------:R-:W0:Y:S02]  /*1e870*/  SYNCS.PHASECHK.TRANS64.TRYWAIT P1, [R5+URZ+0x32440], R0 ;  /* 0x03244000050075a7 */ /* 0x000e24000802017f */
[----:B------:R-:W-:-:S04]  /*1e880*/  ISETP.NE.AND P2, PT, R24, 0x2, PT ;  /* 0x000000021800780c */ /* 0x000fc80003f45270 */
[----:B------:R-:W-:Y:S01]  /*1e890*/  SEL R3, RZ, 0x1, P2 ;  /* 0x00000001ff037807 */ /* 0x000fe20001000000 */
[----:B0-----:R-:W-:Y:S08]  /*1e8a0*/  @!P1 BRA `(.L_x_15412) ;  /* 0x0000006000509947 */ /* 0x001ff00003800000 */
.L_x_15629:
[----:B------:R-:W-:Y:S02]  /*1e8b0*/  SEL R24, R24, RZ, P2 ;  /* 0x000000ff18187207 */ /* 0x000fe40001000000 */
[----:B------:R-:W-:Y:S01]  /*1e8c0*/  LOP3.LUT R2, R26, R3, RZ, 0x3c, !PT ;  /* 0x000000031a027212 */ /* 0x000fe200078e3cff */
[----:B------:R-:W-:Y:S06]  /*1e8d0*/  @!P0 BRA `(.L_x_15413) ;  /* 0x0000000000048947 */ /* 0x000fec0003800000 */
[----:B------:R-:W-:Y:S01]  /*1e8e0*/  BPT.TRAP 0x1 ;  /* 0x000000040000795c */ /* 0x000fe20000300000 */
.L_x_15413:
[----:B------:R-:W-:Y:S01]  /*1e8f0*/  IMAD R3, R24, 0x8, R7 ;  /* 0x0000000818037824 */ /* 0x000fe200078e0207 */
[----:B------:R-:W-:-:S04]  /*1e900*/  SHF.L.U32 R2, R2, 0x1f, RZ ;  /* 0x0000001f02027819 */ /* 0x000fc800000006ff */
[----:B------:R-:W1:Y:S02]  /*1e910*/  SYNCS.PHASECHK.TRANS64.TRYWAIT P1, [R3+URZ+0x32440], R2 ;  /* 0x03244002030075a7 */ /* 0x000e64000802017f */
[----:B-1----:R-:W-:Y:S05]  /*1e920*/  @!P1 BRA `(.L_x_15414) ;  /* 0x0000006000449947 */ /* 0x002fea0003800000 */
.L_x_15630:
[----:B------:R-:W-:Y:S05]  /*1e930*/  @!P0 BRA `(.L_x_15415) ;  /* 0x0000000000048947 */ /* 0x000fea0003800000 */
[----:B------:R-:W-:Y:S01]  /*1e940*/  BPT.TRAP 0x1 ;  /* 0x000000040000795c */ /* 0x000fe20000300000 */
.L_x_15415:
[----:B------:R-:W2:Y:S02]  /*1e950*/  SYNCS.PHASECHK.TRANS64.TRYWAIT P1, [R5+URZ+0x32460], R0 ;  /* 0x03246000050075a7 */ /* 0x000ea4000802017f */
[----:B--2---:R-:W-:Y:S05]  /*1e960*/  @!P1 BRA `(.L_x_15416) ;  /* 0x0000006000489947 */ /* 0x004fea0003800000 */
.L_x_15631:
[----:B------:R-:W-:Y:S05]  /*1e970*/  @!P0 BRA `(.L_x_15417) ;  /* 0x0000000000048947 */ /* 0x000fea0003800000 */
[----:B------:R-:W-:Y:S01]  /*1e980*/  BPT.TRAP 0x1 ;  /* 0x000000040000795c */ /* 0x000fe20000300000 */
.L_x_15417:
[----:B------:R0:W0:Y:S02]  /*1e990*/  SYNCS.PHASECHK.TRANS64.TRYWAIT P0, [R3+URZ+0x32460], R2 ;  /* 0x03246002030075a7 */ /* 0x000024000800017f */
[----:B0-----:R-:W-:Y:S05]  /*1e9a0*/  @!P0 NANOSLEEP.SYNCS 0x989680 ;  /* 0x009896800000895d */ /* 0x001fea0003900000 */
[----:B------:R-:W0:Y:S02]  /*1e9b0*/  @!P0 SYNCS.PHASECHK.TRANS64 P0, [R3+URZ+0x32460], R2 ;  /* 0x03246002030085a7 */ /* 0x000e24000800007f */
[----:B0-----:R-:W-:Y:S05]  /*1e9c0*/  @!P0 BRA `(.L_x_15417) ;  /* 0xfffffffc00f08947 */ /* 0x001fea000383ffff */
.L_x_15133:
[----:B------:R-:W-:Y:S05]  /*1e9d0*/  BSYNC B9 ;  /* 0x0000000000097941 */ /* 0x000fea0003800000 */
.L_x_15130:
[----:B------:R-:W-:Y:S05]  /*1e9e0*/  EXIT ;  /* 0x000000000000794d */ /* 0x000fea0003800000 */
.L_x_15151:
[----:B0-----:R0:W1:Y:S02]  /*1e9f0*/  SYNCS.PHASECHK.TRANS64.TRYWAIT P5, [R86+URZ+0x32490], R99 ;  /* 0x03249063560075a7 */ /* 0x00106400080a017f */
[----:B-1----:R-:W-:Y:S05]  /*1ea00*/  @!P5 NANOSLEEP.SYNCS 0x989680 ;  /* 0x009896800000d95d */ /* 0x002fea0003900000 */
[----:B------:R-:W1:Y:S02]  /*1ea10*/  @!P5 SYNCS.PHASECHK.TRANS64 P5, [R86+URZ+0x32490], R99 ;  /* 0x032490635600d5a7 */ /* 0x000e6400080a007f */
[----:B-1----:R-:W-:Y:S05]  /*1ea20*/  @!P5 BRA `(.L_x_15151) ;  /* 0xfffffffc00f0d947 */ /* 0x002fea000383ffff */
[----:B------:R-:W-:Y:S05]  /*1ea30*/  BRA `(.L_x_15418) ;  /* 0xfffffe4000dc7947 */ /* 0x000fea000383ffff */
.L_x_15152:
        /* <DEDUP_REMOVED lines=8> */
.L_x_15420:
[----:B------:R-:W-:Y:S05]  /*1eac0*/  BSYNC B1 ;  /* 0x0000000000017941 */ /* 0x000fea0003800000 */
.L_x_15419:
        /* <DEDUP_REMOVED lines=8> */
.L_x_15421:
[----:B------:R-:W-:Y:S05]  /*1eb50*/  BRA `(.L_x_15422) ;  /* 0xfffffe4000a87947 */ /* 0x000fea000383ffff */
.L_x_15161:
[----:B------:R-:W-:Y:S01]  /*1eb60*/  BSSY B1, `(.L_x_15423) ;  /* 0x0000008000017945 */ /* 0x000fe20003800000 */
[----:B----4-:R-:W-:Y:S01]  /*1eb70*/  MOV R13, R90 ;  /* 0x0000005a000d7202 */ /* 0x010fe20000000f00 */
[----:B------:R-:W-:Y:S02]  /*1eb80*/  IMAD.MOV.U32 R12, RZ, RZ, 0x1 ;  /* 0x00000001ff0c7424 */ /* 0x000fe400078e00ff */
[----:B0-----:R-:W-:Y:S02]  /*1eb90*/  IMAD.MOV.U32 R11, RZ, RZ, 0x1c1f ;  /* 0x00001c1fff0b7424 */ /* 0x001fe400078e00ff */
[----:B------:R-:W-:-:S07]  /*1eba0*/  IMAD.MOV.U32 R15, RZ, RZ, -0x1 ;  /* 0xffffffffff0f7424 */ /* 0x000fce00078e00ff */
[----:B-123--:R-:W-:Y:S05]  /*1ebb0*/  WARPSYNC.COLLECTIVE R15, `(.L_x_15424) ;  /* 0x000000000f087348 */ /* 0x00efea0003c00000 */
[----:B---3--:R0:W3:Y:S02]  /*1ebc0*/  SHFL.IDX P6, R14, R13, R12, R11 ;  /* 0x0000000c0d0e7389 */ /* 0x0080e400000c000b */
[----:B0123--:R-:W-:Y:S01]  /*1ebd0*/  ENDCOLLECTIVE ;  /* 0x000000000000791b */ /* 0x00ffe20003800000 */
.L_x_15424:
[----:B------:R-:W-:Y:S05]  /*1ebe0*/  BSYNC B1 ;  /* 0x0000000000017941 */ /* 0x000fea0003800000 */
.L_x_15423:
        /* <DEDUP_REMOVED lines=8> */
.L_x_15425:
[----:B------:R-:W-:Y:S05]  /*1ec70*/  BRA `(.L_x_15426) ;  /* 0xfffffe4800407947 */ /* 0x000fea000383ffff */
.L_x_15171:
[----:B-1----:R1:W2:Y:S02]  /*1ec80*/  SYNCS.PHASECHK.TRANS64.TRYWAIT P4, [R86+URZ+0x32490], R99 ;  /* 0x03249063560075a7 */ /* 0x0022a4000808017f */
[----:B--2---:R-:W-:Y:S05]  /*1ec90*/  @!P4 NANOSLEEP.SYNCS 0x989680 ;  /* 0x009896800000c95d */ /* 0x004fea0003900000 */
[----:B------:R-:W2:Y:S02]  /*1eca0*/  @!P4 SYNCS.PHASECHK.TRANS64 P4, [R86+URZ+0x32490], R99 ;  /* 0x032490635600c5a7 */ /* 0x000ea4000808007f */
[----:B--2---:R-:W-:Y:S05]  /*1ecb0*/  @!P4 BRA `(.L_x_15171) ;  /* 0xfffffffc00f0c947 */ /* 0x004fea000383ffff */
[----:B------:R-:W-:Y:S05]  /*1ecc0*/  BRA `(.L_x_15427) ;  /* 0xfffffe5400387947 */ /* 0x000fea000383ffff */
.L_x_15172:
        /* <DEDUP_REMOVED lines=8> */
.L_x_15429:
[----:B------:R-:W-:Y:S05]  /*1ed50*/  BSYNC B1 ;  /* 0x0000000000017941 */ /* 0x000fea0003800000 */
.L_x_15428:
        /* <DEDUP_REMOVED lines=8> */
.L_x_15430:
[----:B------:R-:W-:Y:S05]  /*1ede0*/  BRA `(.L_x_15431) ;  /* 0xfffffe5400087947 */ /* 0x000fea000383ffff */
.L_x_15177:
        /* <DEDUP_REMOVED lines=8> */
.L_x_15433:
[----:B------:R-:W-:Y:S05]  /*1ee70*/  BSYNC B1 ;  /* 0x0000000000017941 */ /* 0x000fea0003800000 */
.L_x_15432:
        /* <DEDUP_REMOVED lines=8> */
.L_x_15434:
[----:B------:R-:W-:Y:S01]  /*1ef00*/  IMAD.MOV.U32 R32, RZ, RZ, R14 ;  /* 0x000000ffff207224 */ /* 0x000fe200078e000e */
[----:B------:R-:W-:Y:S06]  /*1ef10*/  BRA `(.L_x_15435) ;  /* 0xfffffe5800bc7947 */ /* 0x000fec000383ffff */
.L_x_15182:
[----:B0-----:R0:W1:Y:S02]  /*1ef20*/  SYNCS.PHASECHK.TRANS64.TRYWAIT P2, [R86+URZ+0x32490], R99 ;  /* 0x03249063560075a7 */ /* 0x001064000804017f */
[----:B-1----:R-:W-:Y:S05]  /*1ef30*/  @!P2 NANOSLEEP.SYNCS 0x989680 ;  /* 0x009896800000a95d */ /* 0x002fea0003900000 */
[----:B------:R-:W1:Y:S02]  /*1ef40*/  @!P2 SYNCS.PHASECHK.TRANS64 P2, [R86+URZ+0x32490], R99 ;  /* 0x032490635600a5a7 */ /* 0x000e64000804007f */
[----:B-1----:R-:W-:Y:S05]  /*1ef50*/  @!P2 BRA `(.L_x_15182) ;  /* 0xfffffffc00f0a947 */ /* 0x002fea000383ffff */
[----:B------:R-:W-:Y:S05]  /*1ef60*/  BRA `(.L_x_15436) ;  /* 0xfffffe6000c87947 */ /* 0x000fea000383ffff */
.L_x_15183:
        /* <DEDUP_REMOVED lines=8> */
.L_x_15438:
[----:B------:R-:W-:Y:S05]  /*1eff0*/  BSYNC B1 ;  /* 0x0000000000017941 */ /* 0x000fea0003800000 */
.L_x_15437:
        /* <DEDUP_REMOVED lines=8> */
.L_x_15439:
[----:B------:R-:W-:Y:S05]  /*1f080*/  BRA `(.L_x_15440) ;  /* 0xfffffe6000f07947 */ /* 0x000fea000383ffff */
.L_x_15186:
[----:B------:R-:W-:Y:S01]  /*1f090*/  BSSY B1, `(.L_x_15441) ;  /* 0x0000008000017945 */ /* 0x000fe20003800000 */
[----:B------:R-:W-:Y:S02]  /*1f0a0*/  IMAD.MOV.U32 R13, RZ, RZ, R33 ;  /* 0x000000ffff0d7224 */ /* 0x000fe400078e0021 */
[----:B------:R-:W-:Y:S02]  /*1f0b0*/  IMAD.MOV.U32 R12, RZ, RZ, 0x1 ;  /* 0x00000001ff0c7424 */ /* 0x000fe400078e00ff */
[----:B----4-:R-:W-:Y:S02]  /*1f0c0*/  IMAD.MOV.U32 R11, RZ, RZ, 0x1c1f ;  /* 0x00001c1fff0b7424 */ /* 0x010fe400078e00ff */
[----:B------:R-:W-:-:S07]  /*1f0d0*/  IMAD.MOV.U32 R15, RZ, RZ, -0x1 ;  /* 0xffffffffff0f7424 */ /* 0x000fce00078e00ff */
[----:B0123--:R-:W-:Y:S05]  /*1f0e0*/  WARPSYNC.COLLECTIVE R15, `(.L_x_15442) ;  /* 0x000000000f087348 */ /* 0x00ffea0003c00000 */
[----:B---3--:R3:W4:Y:S02]  /*1f0f0*/  SHFL.IDX P6, R14, R13, R12, R11 ;  /* 0x0000000c0d0e7389 */ /* 0x00872400000c000b */
[----:B01234-:R-:W-:Y:S01]  /*1f100*/  ENDCOLLECTIVE ;  /* 0x000000000000791b */ /* 0x01ffe20003800000 */
.L_x_15442:
[----:B------:R-:W-:Y:S05]  /*1f110*/  BSYNC B1 ;  /* 0x0000000000017941 */ /* 0x000fea0003800000 */
.L_x_15441:
        /* <DEDUP_REMOVED lines=8> */
.L_x_15443:
[----:B------:R-:W-:Y:S05]  /*1f1a0*/  BRA `(.L_x_15444) ;  /* 0xfffffe6000f07947 */ /* 0x000fea000383ffff */
.L_x_15190:
[----:B---3--:R3:W4:Y:S02]  /*1f1b0*/  SYNCS.PHASECHK.TRANS64.TRYWAIT P3, [R86+URZ+0x324b0], R99 ;  /* 0x0324b063560075a7 */ /* 0x008724000806017f */
[----:B----4-:R-:W-:Y:S05]  /*1f1c0*/  @!P3 NANOSLEEP.SYNCS 0x989680 ;  /* 0x009896800000b95d */ /* 0x010fea0003900000 */
[----:B------:R-:W4:Y:S02]  /*1f1d0*/  @!P3 SYNCS.PHASECHK.TRANS64 P3, [R86+URZ+0x324b0], R99 ;  /* 0x0324b0635600b5a7 */ /* 0x000f24000806007f */
[----:B----4-:R-:W-:Y:S05]  /*1f1e0*/  @!P3 BRA `(.L_x_15190) ;  /* 0xfffffffc00f0b947 */ /* 0x010fea000383ffff */
[----:B------:R-:W-:Y:S05]  /*1f1f0*/  BRA `(.L_x_15445) ;  /* 0xfffffe6400687947 */ /* 0x000fea000383ffff */
.L_x_15198:
[----:B------:R-:W-:Y:S01]  /*1f200*/  BSSY B0, `(.L_x_15446) ;  /* 0x0000007000007945 */ /* 0x000fe20003800000 */
[----:B------:R-:W-:Y:S02]  /*1f210*/  IMAD.MOV.U32 R12, RZ, RZ, RZ ;  /* 0x000000ffff0c7224 */ /* 0x000fe400078e00ff */
[----:B------:R-:W-:Y:S02]  /*1f220*/  IMAD.MOV.U32 R11, RZ, RZ, 0x1f ;  /* 0x0000001fff0b7424 */ /* 0x000fe400078e00ff */
[----:B------:R-:W-:-:S07]  /*1f230*/  IMAD.MOV.U32 R15, RZ, RZ, -0x1 ;  /* 0xffffffffff0f7424 */ /* 0x000fce00078e00ff */
[----:B------:R-:W-:Y:S05]  /*1f240*/  WARPSYNC.COLLECTIVE R15, `(.L_x_15447) ;  /* 0x000000000f087348 */ /* 0x000fea0003c00000 */
[----:B------:R0:W1:Y:S02]  /*1f250*/  SHFL.IDX P6, R14, R13, R12, R11 ;  /* 0x0000000c0d0e7389 */ /* 0x00006400000c000b */
[----:B01----:R-:W-:Y:S01]  /*1f260*/  ENDCOLLECTIVE ;  /* 0x000000000000791b */ /* 0x003fe20003800000 */
.L_x_15447:
[----:B------:R-:W-:Y:S05]  /*1f270*/  BSYNC B0 ;  /* 0x0000000000007941 */ /* 0x000fea0003800000 */
.L_x_15446:
[----:B------:R-:W-:Y:S05]  /*1f280*/  BRA `(.L_x_15448) ;  /* 0xfffffe7400147947 */ /* 0x000fea000383ffff */
.L_x_15210:
[----:B------:R-:W-:Y:S01]  /*1f290*/  BSSY B1, `(.L_x_15449) ;  /* 0x0000008000017945 */ /* 0x000fe20003800000 */
[----:B0-----:R-:W-:Y:S01]  /*1f2a0*/  IMAD.MOV.U32 R13, RZ, RZ, R6 ;  /* 0x000000ffff0d7224 */ /* 0x001fe200078e0006 */
[----:B------:R-:W-:Y:S01]  /*1f2b0*/  MOV R11, 0x1c1f ;  /* 0x00001c1f000b7802 */ /* 0x000fe20000000f00 */
[----:B------:R-:W-:Y:S02]  /*1f2c0*/  IMAD.MOV.U32 R12, RZ, RZ, RZ ;  /* 0x000000ffff0c7224 */ /* 0x000fe400078e00ff */
[----:B------:R-:W-:-:S07]  /*1f2d0*/  IMAD.MOV.U32 R15, RZ, RZ, -0x1 ;  /* 0xffffffffff0f7424 */ /* 0x000fce00078e00ff */
[----:B------:R-:W-:Y:S05]  /*1f2e0*/  WARPSYNC.COLLECTIVE R15, `(.L_x_15450) ;  /* 0x000000000f087348 */ /* 0x000fea0003c00000 */
[----:B------:R0:W1:Y:S02]  /*1f2f0*/  SHFL.IDX P6, R14, R13, R12, R11 ;  /* 0x0000000c0d0e7389 */ /* 0x00006400000c000b */
[----:B01----:R-:W-:Y:S01]  /*1f300*/  ENDCOLLECTIVE ;  /* 0x000000000000791b */ /* 0x003fe20003800000 */
.L_x_15450:
[----:B------:R-:W-:Y:S05]  /*1f310*/  BSYNC B1 ;  /* 0x0000000000017941 */ /* 0x000fea0003800000 */
.L_x_15449:
        /* <DEDUP_REMOVED lines=8> */
.L_x_15451:
[----:B------:R-:W-:Y:S02]  /*1f3a0*/  IMAD.MOV.U32 R13, RZ, RZ, R8 ;  /* 0x000000ffff0d7224 */ /* 0x000fe400078e0008 */
[----:B------:R-:W-:-:S07]  /*1f3b0*/  IMAD.MOV.U32 R0, RZ, RZ, R14 ;  /* 0x000000ffff007224 */ /* 0x000fce00078e000e */
[----:B------:R-:W-:Y:S05]  /*1f3c0*/  WARPSYNC.COLLECTIVE R15, `(.L_x_15452) ;  /* 0x000000000f087348 */ /* 0x000fea0003c00000 */
[----:B------:R0:W1:Y:S02]  /*1f3d0*/  SHFL.IDX P6, R14, R13, R12, R11 ;  /* 0x0000000c0d0e7389 */ /* 0x00006400000c000b */
[----:B01----:R-:W-:Y:S01]  /*1f3e0*/  ENDCOLLECTIVE ;  /* 0x000000000000791b */ /* 0x003fe20003800000 */
.L_x_15452:
[----:B------:R-:W-:Y:S02]  /*1f3f0*/  IMAD.MOV.U32 R13, RZ, RZ, R7 ;  /* 0x000000ffff0d7224 */ /* 0x000fe400078e0007 */
[----:B------:R-:W-:-:S07]  /*1f400*/  IMAD.MOV.U32 R5, RZ, RZ, R14 ;  /* 0x000000ffff057224 */ /* 0x000fce00078e000e */
[----:B------:R-:W-:Y:S05]  /*1f410*/  WARPSYNC.COLLECTIVE R15, `(.L_x_15453) ;  /* 0x000000000f087348 */ /* 0x000fea0003c00000 */
[----:B------:R0:W1:Y:S02]  /*1f420*/  SHFL.IDX P6, R14, R13, R12, R11 ;  /* 0x0000000c0d0e7389 */ /* 0x00006400000c000b */
[----:B01----:R-:W-:Y:S01]  /*1f430*/  ENDCOLLECTIVE ;  /* 0x000000000000791b */ /* 0x003fe20003800000 */
.L_x_15453:
[----:B------:R-:W-:Y:S05]  /*1f440*/  BRA `(.L_x_15454) ;  /* 0xfffffe7800a87947 */ /* 0x000fea000383ffff */
.L_x_15213:
[----:B------:R-:W-:Y:S01]  /*1f450*/  BSSY B1, `(.L_x_15455) ;  /* 0x0000008000017945 */ /* 0x000fe20003800000 */
[----:B------:R-:W-:Y:S02]  /*1f460*/  IMAD.MOV.U32 R13, RZ, RZ, R6 ;  /* 0x000000ffff0d7224 */ /* 0x000fe400078e0006 */
[----:B------:R-:W-:Y:S02]  /*1f470*/  IMAD.MOV.U32 R12, RZ, RZ, 0x1 ;  /* 0x00000001ff0c7424 */ /* 0x000fe400078e00ff */
[----:B------:R-:W-:Y:S02]  /*1f480*/  IMAD.MOV.U32 R11, RZ, RZ, 0x1c1f ;  /* 0x00001c1fff0b7424 */ /* 0x000fe400078e00ff */
[----:B------:R-:W-:-:S07]  /*1f490*/  IMAD.MOV.U32 R15, RZ, RZ, -0x1 ;  /* 0xffffffffff0f7424 */ /* 0x000fce00078e00ff */
[----:B-1----:R-:W-:Y:S05]  /*1f4a0*/  WARPSYNC.COLLECTIVE R15, `(.L_x_15456) ;  /* 0x000000000f087348 */ /* 0x002fea0003c00000 */
[----:B------:R0:W2:Y:S02]  /*1f4b0*/  SHFL.IDX P6, R14, R13, R12, R11 ;  /* 0x0000000c0d0e7389 */ /* 0x0000a400000c000b */
[----:B012---:R-:W-:Y:S01]  /*1f4c0*/  ENDCOLLECTIVE ;  /* 0x000000000000791b */ /* 0x007fe20003800000 */
.L_x_15456:
[----:B------:R-:W-:Y:S05]  /*1f4d0*/  BSYNC B1 ;  /* 0x0000000000017941 */ /* 0x000fea0003800000 */
.L_x_15455:
        /* <DEDUP_REMOVED lines=8> */
.L_x_15457:
[----:B------:R-:W-:Y:S02]  /*1f560*/  IMAD.MOV.U32 R13, RZ, RZ, R8 ;  /* 0x000000ffff0d7224 */ /* 0x000fe400078e0008 */
[----:B------:R-:W-:-:S07]  /*1f570*/  IMAD.MOV.U32 R0, RZ, RZ, R14 ;  /* 0x000000ffff007224 */ /* 0x000fce00078e000e */
[----:B------:R-:W-:Y:S05]  /*1f580*/  WARPSYNC.COLLECTIVE R15, `(.L_x_15458) ;  /* 0x000000000f087348 */ /* 0x000fea0003c00000 */
[----:B------:R0:W1:Y:S02]  /*1f590*/  SHFL.IDX P6, R14, R13, R12, R11 ;  /* 0x0000000c0d0e7389 */ /* 0x00006400000c000b */
[----:B01----:R-:W-:Y:S01]  /*1f5a0*/  ENDCOLLECTIVE ;  /* 0x000000000000791b */ /* 0x003fe20003800000 */
.L_x_15458:
[----:B------:R-:W-:Y:S02]  /*1f5b0*/  IMAD.MOV.U32 R13, RZ, RZ, R7 ;  /* 0x000000ffff0d7224 */ /* 0x000fe400078e0007 */
[----:B------:R-:W-:-:S07]  /*1f5c0*/  IMAD.MOV.U32 R5, RZ, RZ, R14 ;  /* 0x000000ffff057224 */ /* 0x000fce00078e000e */
[----:B------:R-:W-:Y:S05]  /*1f5d0*/  WARPSYNC.COLLECTIVE R15, `(.L_x_15459) ;  /* 0x000000000f087348 */ /* 0x000fea0003c00000 */
[----:B------:R0:W1:Y:S02]  /*1f5e0*/  SHFL.IDX P6, R14, R13, R12, R11 ;  /* 0x0000000c0d0e7389 */ /* 0x00006400000c000b */
[----:B01----:R-:W-:Y:S01]  /*1f5f0*/  ENDCOLLECTIVE ;  /* 0x000000000000791b */ /* 0x003fe20003800000 */
.L_x_15459:
[----:B------:R-:W-:Y:S05]  /*1f600*/  BRA `(.L_x_15460) ;  /* 0xfffffe7c00147947 */ /* 0x000fea000383ffff */
.L_x_15217:
[----:B0-----:R0:W1:Y:S02]  /*1f610*/  SYNCS.PHASECHK.TRANS64.TRYWAIT P0, [R22+URZ+0x32400], R37 ;  /* 0x03240025160075a7 */ /* 0x001064000800017f */
[----:B-1----:R-:W-:Y:S05]  /*1f620*/  @!P0 NANOSLEEP.SYNCS 0x989680 ;  /* 0x009896800000895d */ /* 0x002fea0003900000 */
[----:B------:R-:W1:Y:S02]  /*1f630*/  @!P0 SYNCS.PHASECHK.TRANS64 P0, [R22+URZ+0x32400], R37 ;  /* 0x03240025160085a7 */ /* 0x000e64000800007f */
[----:B-1----:R-:W-:Y:S05]  /*1f640*/  @!P0 BRA `(.L_x_15217) ;  /* 0xfffffffc00f08947 */ /* 0x002fea000383ffff */
[----:B------:R-:W-:Y:S05]  /*1f650*/  BRA `(.L_x_15461) ;  /* 0xfffffe80001c7947 */ /* 0x000fea000383ffff */
.L_x_15225:
[----:B------:R-:W1:Y:S01]  /*1f660*/  LDC R37, c[0x0][0x3f4] ;  /* 0x0000fd00ff257b82 */ /* 0x000e620000000800 */
[----:B------:R-:W-:Y:S01]  /*1f670*/  BSSY B1, `(.L_x_15462) ;  /* 0x0000008000017945 */ /* 0x000fe20003800000 */
[----:B0-----:R-:W-:Y:S02]  /*1f680*/  IMAD.MOV.U32 R13, RZ, RZ, R20 ;  /* 0x000000ffff0d7224 */ /* 0x001fe400078e0014 */
[----:B------:R-:W-:Y:S02]  /*1f690*/  IMAD.MOV.U32 R12, RZ, RZ, RZ ;  /* 0x000000ffff0c7224 */ /* 0x000fe400078e00ff */
[----:B------:R-:W-:Y:S02]  /*1f6a0*/  IMAD.MOV.U32 R11, RZ, RZ, 0x1c1f ;  /* 0x00001c1fff0b7424 */ /* 0x000fe400078e00ff */
[----:B------:R-:W-:-:S07]  /*1f6b0*/  IMAD.MOV.U32 R15, RZ, RZ, -0x1 ;  /* 0xffffffffff0f7424 */ /* 0x000fce00078e00ff */
[----:B-1----:R-:W-:Y:S05]  /*1f6c0*/  WARPSYNC.COLLECTIVE R15, `(.L_x_15463) ;  /* 0x000000000f087348 */ /* 0x002fea0003c00000 */
[----:B------:R0:W2:Y:S02]  /*1f6d0*/  SHFL.IDX P6, R14, R13, R12, R11 ;  /* 0x0000000c0d0e7389 */ /* 0x0000a400000c000b */
[----:B012---:R-:W-:Y:S01]  /*1f6e0*/  ENDCOLLECTIVE ;  /* 0x000000000000791b */ /* 0x007fe20003800000 */
.L_x_15463:
[----:B------:R-:W-:Y:S05]  /*1f6f0*/  BSYNC B1 ;  /* 0x0000000000017941 */ /* 0x000fea0003800000 */
.L_x_15462:
[----:B------:R0:W5:Y:S01]  /*1f700*/  LDL R8, [R1+0x90] ;  /* 0x0000900001087983 */ /* 0x0001620000100800 */
[----:B------:R-:W-:Y:S01]  /*1f710*/  IMAD.MOV.U32 R13, RZ, RZ, R10 ;  /* 0x000000ffff0d7224 */ /* 0x000fe200078e000a */
[----:B------:R-:W-:Y:S01]  /*1f720*/  ISETP.GE.AND P0, PT, R16, R37, PT ;  /* 0x000000251000720c */ /* 0x000fe20003f06270 */
[----:B------:R-:W-:Y:S02]  /*1f730*/  IMAD.MOV.U32 R12, RZ, RZ, RZ ;  /* 0x000000ffff0c7224 */ /* 0x000fe400078e00ff */
[----:B------:R-:W-:Y:S02]  /*1f740*/  IMAD.MOV.U32 R11, RZ, RZ, 0x1c1f ;  /* 0x00001c1fff0b7424 */ /* 0x000fe400078e00ff */
[----:B------:R-:W-:Y:S02]  /*1f750*/  IMAD.MOV.U32 R15, RZ, RZ, -0x1 ;  /* 0xffffffffff0f7424 */ /* 0x000fe400078e00ff */
[----:B0-----:R-:W-:-:S07]  /*1f760*/  IMAD.MOV.U32 R0, RZ, RZ, R14 ;  /* 0x000000ffff007224 */ /* 0x001fce00078e000e */
[----:B-----5:R-:W-:Y:S05]  /*1f770*/  WARPSYNC.COLLECTIVE R15, `(.L_x_15464) ;  /* 0x000000000f087348 */ /* 0x020fea0003c00000 */
[----:B------:R0:W1:Y:S02]  /*1f780*/  SHFL.IDX P6, R14, R13, R12, R11 ;  /* 0x0000000c0d0e7389 */ /* 0x00006400000c000b */
[----:B01---5:R-:W-:Y:S01]  /*1f790*/  ENDCOLLECTIVE ;  /* 0x000000000000791b */ /* 0x023fe20003800000 */
.L_x_15464:
[----:B------:R-:W-:Y:S01]  /*1f7a0*/  MOV R13, R29 ;  /* 0x0000001d000d7202 */ /* 0x000fe20000000f00 */
[----:B------:R-:W-:-:S07]  /*1f7b0*/  IMAD.MOV.U32 R3, RZ, RZ, R14 ;  /* 0x000000ffff037224 */ /* 0x000fce00078e000e */
[----:B------:R-:W-:Y:S05]  /*1f7c0*/  WARPSYNC.COLLECTIVE R15, `(.L_x_15465) ;  /* 0x000000000f087348 */ /* 0x000fea0003c00000 */
[----:B------:R0:W1:Y:S02]  /*1f7d0*/  SHFL.IDX P6, R14, R13, R12, R11 ;  /* 0x0000000c0d0e7389 */ /* 0x00006400000c000b */
[----:B01----:R-:W-:Y:S01]  /*1f7e0*/  ENDCOLLECTIVE ;  /* 0x000000000000791b */ /* 0x003fe20003800000 */
.L_x_15465:
[----:B------:R-:W-:Y:S02]  /*1f7f0*/  IMAD.MOV.U32 R13, RZ, RZ, R28 ;  /* 0x000000ffff0d7224 */ /* 0x000fe400078e001c */
[----:B------:R-:W-:Y:S02]  /*1f800*/  IMAD R30, R8, R30, RZ ;  /* 0x0000001e081e7224 */ /* 0x000fe400078e02ff */
[----:B------:R-:W-:-:S07]  /*1f810*/  IMAD.MOV.U32 R8, RZ, RZ, R14 ;  /* 0x000000ffff087224 */ /* 0x000fce00078e000e */
[----:B------:R-:W-:Y:S05]  /*1f820*/  WARPSYNC.COLLECTIVE R15, `(.L_x_15466) ;  /* 0x000000000f087348 */ /* 0x000fea0003c00000 */
[----:B------:R0:W1:Y:S02]  /*1f830*/  SHFL.IDX P6, R14, R13, R12, R11 ;  /* 0x0000000c0d0e7389 */ /* 0x00006400000c000b */
[----:B01----:R-:W-:Y:S01]  /*1f840*/  ENDCOLLECTIVE ;  /* 0x000000000000791b */ /* 0x003fe20003800000 */
.L_x_15466:
[----:B------:R-:W-:-:S13]  /*1f850*/  ISETP.GE.OR P1, PT, R35, R30, P0 ;  /* 0x0000001e2300720c */ /* 0x000fda0000726670 */
[C---:B------:R-:W-:Y:S01]  /*1f860*/  @!P1 IMAD.SHL.U32 R9, R16.reuse, 0x2, RZ ;  /* 0x0000000210099824 */ /* 0x040fe200078e00ff */
[----:B------:R-:W-:-:S04]  /*1f870*/  @!P1 SHF.L.U64.HI R21, R16, 0x1, R17 ;  /* 0x0000000110159819 */ /* 0x000fc80000010211 */
[----:B------:R-:W-:-:S05]  /*1f880*/  @!P1 IADD3 R4, P2, R3, R9, RZ ;  /* 0x0000000903049210 */ /* 0x000fca0007f5e0ff */
[----:B------:R-:W-:-:S06]  /*1f890*/  @!P1 IMAD.X R5, R0, 0x1, R21, P2 ;  /* 0x0000000100059824 */ /* 0x000fcc00010e0615 */
[----:B------:R-:W5:Y:S01]  /*1f8a0*/  @!P1 LD.E.128 R4, desc[UR40][R4.64] ;  /* 0x0000002804049980 */ /* 0x000f62000c101d00 */
[----:B------:R-:W-:-:S05]  /*1f8b0*/  @!P1 IADD3 R14, P2, R14, R9, RZ ;  /* 0x000000090e0e9210 */ /* 0x000fca0007f5e0ff */
[----:B------:R-:W-:-:S04]  /*1f8c0*/  @!P1 IMAD.X R3, R8, 0x1, R21, P2 ;  /* 0x0000000108039824 */ /* 0x000fc800010e0615 */
[----:B------:R-:W-:-:S05]  /*1f8d0*/  @!P1 IMAD.MOV.U32 R15, RZ, RZ, R3 ;  /* 0x000000ffff0f9224 */ /* 0x000fca00078e0003 */
[----:B------:R0:W5:Y:S01]  /*1f8e0*/  @!P1 LD.E.128 R24, desc[UR40][R14.64] ;  /* 0x000000280e189980 */ /* 0x000162000c101d00 */
[----:B------:R-:W-:Y:S01]  /*1f8f0*/  IMAD.MOV.U32 R13, RZ, RZ, R20 ;  /* 0x000000ffff0d7224 */ /* 0x000fe200078e0014 */
[----:B------:R-:W-:Y:S01]  /*1f900*/  CS2R R38, SRZ ;  /* 0x0000000000267805 */ /* 0x000fe2000001ff00 */
[----:B------:R-:W-:Y:S01]  /*1f910*/  IMAD.MOV.U32 R12, RZ, RZ, 0x1 ;  /* 0x00000001ff0c7424 */ /* 0x000fe200078e00ff */
[----:B------:R-:W-:Y:S01]  /*1f920*/  CS2R R40, SRZ ;  /* 0x0000000000287805 */ /* 0x000fe2000001ff00 */
[----:B0-----:R-:W-:-:S07]  /*1f930*/  IMAD.MOV.U32 R15, RZ, RZ, -0x1 ;  /* 0xffffffffff0f7424 */ /* 0x001fce00078e00ff */
[----:B-----5:R-:W-:Y:S05]  /*1f940*/  WARPSYNC.COLLECTIVE R15, `(.L_x_15467) ;  /* 0x000000000f087348 */ /* 0x020fea0003c00000 */
[----:B------:R0:W1:Y:S02]  /*1f950*/  SHFL.IDX P6, R14, R13, R12, R11 ;  /* 0x0000000c0d0e7389 */ /* 0x00006400000c000b */
[----:B01---5:R-:W-:Y:S01]  /*1f960*/  ENDCOLLECTIVE ;  /* 0x000000000000791b */ /* 0x023fe20003800000 */
.L_x_15467:
[----:B------:R-:W-:Y:S01]  /*1f970*/  MOV R13, R10 ;  /* 0x0000000a000d7202 */ /* 0x000fe20000000f00 */
[----:B------:R-:W-:Y:S02]  /*1f980*/  @!P1 IMAD.MOV.U32 R38, RZ, RZ, R6 ;  /* 0x000000ffff269224 */ /* 0x000fe400078e0006 */
[----:B------:R-:W-:Y:S01]  /*1f990*/  @!P1 IMAD.MOV.U32 R39, RZ, RZ, R7 ;  /* 0x000000ffff279224 */ /* 0x000fe200078e0007 */
[----:B------:R-:W-:Y:S01]  /*1f9a0*/  CS2R R6, SRZ ;  /* 0x0000000000067805 */ /* 0x000fe2000001ff00 */
[----:B------:R-:W-:Y:S02]  /*1f9b0*/  IMAD.MOV.U32 R0, RZ, RZ, R38 ;  /* 0x000000ffff007224 */ /* 0x000fe400078e0026 */
[----:B------:R-:W-:Y:S02]  /*1f9c0*/  IMAD.MOV.U32 R3, RZ, RZ, R39 ;  /* 0x000000ffff037224 */ /* 0x000fe400078e0027 */
[----:B------:R-:W-:Y:S01]  /*1f9d0*/  @!P1 IMAD.MOV.U32 R40, RZ, RZ, R4 ;  /* 0x000000ffff289224 */ /* 0x000fe200078e0004 */
[----:B------:R-:W-:Y:S01]  /*1f9e0*/  PRMT R9, R9, 0x5410, R0 ;  /* 0x0000541009097816 */ /* 0x000fe20000000000 */
[----:B------:R-:W-:Y:S01]  /*1f9f0*/  IMAD.MOV.U32 R0, RZ, RZ, R14 ;  /* 0x000000ffff007224 */ /* 0x000fe200078e000e */
[----:B------:R-:W-:-:S07]  /*1fa00*/  PRMT R45, R3, 0x7610, R45 ;  /* 0x00007610032d7816 */ /* 0x000fce000000002d */
[----:B------:R-:W-:Y:S05]  /*1fa10*/  WARPSYNC.COLLECTIVE R15, `(.L_x_15468) ;  /* 0x000000000f087348 */ /* 0x000fea0003c00000 */
[----:B------:R0:W1:Y:S02]  /*1fa20*/  SHFL.IDX P6, R14, R13, R12, R11 ;  /* 0x0000000c0d0e7389 */ /* 0x00006400000c000b */
[----:B01----:R-:W-:Y:S01]  /*1fa30*/  ENDCOLLECTIVE ;  /* 0x000000000000791b */ /* 0x003fe20003800000 */
.L_x_15468:
[----:B------:R-:W-:Y:S01]  /*1fa40*/  @!P1 IMAD.MOV.U32 R41, RZ, RZ, R5 ;  /* 0x000000ffff299224 */ /* 0x000fe200078e0005 */
[----:B------:R-:W-:Y:S01]  /*1fa50*/  CS2R R4, SRZ ;  /* 0x0000000000047805 */ /* 0x000fe2000001ff00 */
[----:B------:R-:W-:Y:S02]  /*1fa60*/  IMAD.MOV.U32 R10, RZ, RZ, R40 ;  /* 0x000000ffff0a7224 */ /* 0x000fe400078e0028 */
[----:B------:R-:W-:Y:S02]  /*1fa70*/  IMAD.MOV.U32 R21, RZ, RZ, R41 ;  /* 0x000000ffff157224 */ /* 0x000fe400078e0029 */
[----:B------:R-:W-:Y:S01]  /*1fa80*/  @!P1 IMAD.MOV.U32 R4, RZ, RZ, R26 ;  /* 0x000000ffff049224 */ /* 0x000fe200078e001a */
[----:B------:R-:W-:Y:S01]  /*1fa90*/  PRMT R9, R10, 0x7610, R9 ;  /* 0x000076100a097816 */ /* 0x000fe20000000009 */
[----:B------:R-:W-:Y:S01]  /*1faa0*/  @!P1 IMAD.MOV.U32 R5, RZ, RZ, R27 ;  /* 0x000000ffff059224 */ /* 0x000fe200078e001b */
[----:B------:R-:W-:Y:S01]  /*1fab0*/  PRMT R10, R21, 0x7610, R10 ;  /* 0x00007610150a7816 */ /* 0x000fe2000000000a */
[----:B------:R-:W-:Y:S01]  /*1fac0*/  @!P1 IMAD.MOV.U32 R6, RZ, RZ, R24 ;  /* 0x000000ffff069224 */ /* 0x000fe200078e0018 */
[----:B------:R-:W-:Y:S01]  /*1fad0*/  CS2R R26, SRZ ;  /* 0x00000000001a7805 */ /* 0x000fe2000001ff00 */
[----:B------:R-:W-:-:S02]  /*1fae0*/  @!P1 IMAD.MOV.U32 R7, RZ, RZ, R25 ;  /* 0x000000ffff079224 */ /* 0x000fc400078e0019 */
[----:B------:R-:W-:Y:S02]  /*1faf0*/  IMAD.MOV.U32 R13, RZ, RZ, R29 ;  /* 0x000000ffff0d7224 */ /* 0x000fe400078e001d */
[----:B------:R-:W-:Y:S02]  /*1fb00*/  IMAD.MOV.U32 R20, RZ, RZ, R4 ;  /* 0x000000ffff147224 */ /* 0x000fe400078e0004 */
[----:B------:R-:W-:-:S07]  /*1fb10*/  IMAD.MOV.U32 R3, RZ, RZ, R14 ;  /* 0x000000ffff037224 */ /* 0x000fce00078e000e */
[----:B------:R-:W-:Y:S05]  /*1fb20*/  WARPSYNC.COLLECTIVE R15, `(.L_x_15469) ;  /* 0x000000000f087348 */ /* 0x000fea0003c00000 */
[----:B------:R0:W1:Y:S02]  /*1fb30*/  SHFL.IDX P6, R14, R13, R12, R11 ;  /* 0x0000000c0d0e7389 */ /* 0x00006400000c000b */
[----:B01----:R-:W-:Y:S01]  /*1fb40*/  ENDCOLLECTIVE ;  /* 0x000000000000791b */ /* 0x003fe20003800000 */
.L_x_15469:
[----:B------:R-:W-:Y:S02]  /*1fb50*/  IMAD.MOV.U32 R13, RZ, RZ, R28 ;  /* 0x000000ffff0d7224 */ /* 0x000fe400078e001c */
[----:B------:R-:W-:-:S07]  /*1fb60*/  IMAD.MOV.U32 R8, RZ, RZ, R14 ;  /* 0x000000ffff087224 */ /* 0x000fce00078e000e */
[----:B------:R-:W-:Y:S05]  /*1fb70*/  WARPSYNC.COLLECTIVE R15, `(.L_x_15470) ;  /* 0x000000000f087348 */ /* 0x000fea0003c00000 */
[----:B------:R0:W1:Y:S02]  /*1fb80*/  SHFL.IDX P6, R14, R13, R12, R11 ;  /* 0x0000000c0d0e7389 */ /* 0x00006400000c000b */
[----:B01----:R-:W-:Y:S01]  /*1fb90*/  ENDCOLLECTIVE ;  /* 0x000000000000791b */ /* 0x003fe20003800000 */
.L_x_15470:
[----:B------:R-:W-:Y:S02]  /*1fba0*/  IMAD.MOV.U32 R11, RZ, RZ, R5 ;  /* 0x000000ffff0b7224 */ /* 0x000fe400078e0005 */
[----:B------:R-:W-:Y:S02]  /*1fbb0*/  IMAD.MOV.U32 R12, RZ, RZ, R6 ;  /* 0x000000ffff0c7224 */ /* 0x000fe400078e0006 */
[----:B------:R-:W-:Y:S01]  /*1fbc0*/  IMAD.MOV.U32 R13, RZ, RZ, R7 ;  /* 0x000000ffff0d7224 */ /* 0x000fe200078e0007 */
[----:B------:R-:W-:Y:S02]  /*1fbd0*/  PRMT R10, R10, 0x5410, R11 ;  /* 0x000054100a0a7816 */ /* 0x000fe4000000000b */
[----:B------:R-:W-:Y:S02]  /*1fbe0*/  PRMT R20, R20, 0x5410, R12 ;  /* 0x0000541014147816 */ /* 0x000fe4000000000c */
[----:B------:R-:W-:Y:S01]  /*1fbf0*/  PRMT R45, R45, 0x5410, R13 ;  /* 0x000054102d2d7816 */ /* 0x000fe2000000000d */
[----:B------:R-:W-:Y:S06]  /*1fc00*/  BRA `(.L_x_15471) ;  /* 0xfffffe8c00487947 */ /* 0x000fec000383ffff */
.L_x_15229:
[----:B-1----:R1:W2:Y:S02]  /*1fc10*/  SYNCS.PHASECHK.TRANS64.TRYWAIT P1, [R22+URZ+0x32400], R13 ;  /* 0x0324000d160075a7 */ /* 0x0022a4000802017f */
[----:B--2---:R-:W-:Y:S05]  /*1fc20*/  @!P1 NANOSLEEP.SYNCS 0x989680 ;  /* 0x009896800000995d */ /* 0x004fea0003900000 */
[----:B------:R-:W2:Y:S02]  /*1fc30*/  @!P1 SYNCS.PHASECHK.TRANS64 P1, [R22+URZ+0x32400], R13 ;  /* 0x0324000d160095a7 */ /* 0x000ea4000802007f */
[----:B--2---:R-:W-:Y:S05]  /*1fc40*/  @!P1 BRA `(.L_x_15229) ;  /* 0xfffffffc00f09947 */ /* 0x004fea000383ffff */
[----:B------:R-:W-:Y:S05]  /*1fc50*/  BRA `(.L_x_15472) ;  /* 0xfffffe8c00e87947 */ /* 0x000fea000383ffff */
.L_x_15235:
[----:B--2---:R2:W4:Y:S02]  /*1fc60*/  SYNCS.PHASECHK.TRANS64.TRYWAIT P1, [R13+URZ+0x32430], R6 ;  /* 0x032430060d0075a7 */ /* 0x004524000802017f */
[----:B----4-:R-:W-:Y:S05]  /*1fc70*/  @!P1 NANOSLEEP.SYNCS 0x989680 ;  /* 0x009896800000995d */ /* 0x010fea0003900000 */
[----:B------:R-:W4:Y:S02]  /*1fc80*/  @!P1 SYNCS.PHASECHK.TRANS64 P1, [R13+URZ+0x32430], R6 ;  /* 0x032430060d0095a7 */ /* 0x000f24000802007f */
[----:B----4-:R-:W-:Y:S05]  /*1fc90*/  @!P1 BRA `(.L_x_15235) ;  /* 0xfffffffc00f09947 */ /* 0x010fea000383ffff */
[----:B------:R-:W-:Y:S05]  /*1fca0*/  BRA `(.L_x_15234) ;  /* 0xfffffe9c00c87947 */ /* 0x000fea000383ffff */
.L_x_15237:
[----:B---3--:R3:W4:Y:S02]  /*1fcb0*/  SYNCS.PHASECHK.TRANS64.TRYWAIT P1, [R22+URZ+0x32410], R11 ;  /* 0x0324100b160075a7 */ /* 0x008724000802017f */
[----:B----4-:R-:W-:Y:S05]  /*1fcc0*/  @!P1 NANOSLEEP.SYNCS 0x989680 ;  /* 0x009896800000995d */ /* 0x010fea0003900000 */
[----:B------:R-:W4:Y:S02]  /*1fcd0*/  @!P1 SYNCS.PHASECHK.TRANS64 P1, [R22+URZ+0x32410], R11 ;  /* 0x0324100b160095a7 */ /* 0x000f24000802007f */
[----:B----4-:R-:W-:Y:S05]  /*1fce0*/  @!P1 BRA `(.L_x_15237) ;  /* 0xfffffffc00f09947 */ /* 0x010fea000383ffff */
[----:B------:R-:W-:Y:S05]  /*1fcf0*/  BRA `(.L_x_15473) ;  /* 0xfffffea000807947 */ /* 0x000fea000383ffff */
.L_x_15241:
[----:B------:R0:W0:Y:S02]  /*1fd00*/  SYNCS.PHASECHK.TRANS64.TRYWAIT P1, [R13+URZ+0x32450], R6 ;  /* 0x032450060d0075a7 */ /* 0x000024000802017f */
[----:B0-----:R-:W-:Y:S05]  /*1fd10*/  @!P1 NANOSLEEP.SYNCS 0x989680 ;  /* 0x009896800000995d */ /* 0x001fea0003900000 */
[----:B------:R-:W0:Y:S02]  /*1fd20*/  @!P1 SYNCS.PHASECHK.TRANS64 P1, [R13+URZ+0x32450], R6 ;  /* 0x032450060d0095a7 */ /* 0x000e24000802007f */
[----:B0-----:R-:W-:Y:S05]  /*1fd30*/  @!P1 BRA `(.L_x_15241) ;  /* 0xfffffffc00f09947 */ /* 0x001fea000383ffff */
[----:B------:R-:W-:Y:S05]  /*1fd40*/  BRA `(.L_x_15240) ;  /* 0xfffffea000907947 */ /* 0x000fea000383ffff */
.L_x_15248:
[----:B-1----:R1:W2:Y:S02]  /*1fd50*/  SYNCS.PHASECHK.TRANS64.TRYWAIT P1, [R14+URZ+0x32430], R12 ;  /* 0x0324300c0e0075a7 */ /* 0x0022a4000802017f */
[----:B--2---:R-:W-:Y:S05]  /*1fd60*/  @!P1 NANOSLEEP.SYNCS 0x989680 ;  /* 0x009896800000995d */ /* 0x004fea0003900000 */
[----:B------:R-:W2:Y:S02]  /*1fd70*/  @!P1 SYNCS.PHASECHK.TRANS64 P1, [R14+URZ+0x32430], R12 ;  /* 0x0324300c0e0095a7 */ /* 0x000ea4000802007f */
[----:B--2---:R-:W-:Y:S05]  /*1fd80*/  @!P1 BRA `(.L_x_15248) ;  /* 0xfffffffc00f09947 */ /* 0x004fea000383ffff */
[----:B------:R-:W-:Y:S05]  /*1fd90*/  BRA `(.L_x_15247) ;  /* 0xfffffed000087947 */ /* 0x000fea000383ffff */
.L_x_15252:
[----:B---3--:R3:W4:Y:S02]  /*1fda0*/  SYNCS.PHASECHK.TRANS64.TRYWAIT P1, [R14+URZ+0x32450], R12 ;  /* 0x0324500c0e0075a7 */ /* 0x008724000802017f */
[----:B----4-:R-:W-:Y:S05]  /*1fdb0*/  @!P1 NANOSLEEP.SYNCS 0x989680 ;  /* 0x009896800000995d */ /* 0x010fea0003900000 */
[----:B------:R-:W4:Y:S02]  /*1fdc0*/  @!P1 SYNCS.PHASECHK.TRANS64 P1, [R14+URZ+0x32450], R12 ;  /* 0x0324500c0e0095a7 */ /* 0x000f24000802007f */
[----:B----4-:R-:W-:Y:S05]  /*1fdd0*/  @!P1 BRA `(.L_x_15252) ;  /* 0xfffffffc00f09947 */ /* 0x010fea000383ffff */
[----:B------:R-:W-:Y:S05]  /*1fde0*/  BRA `(.L_x_15251) ;  /* 0xfffffed000b47947 */ /* 0x000fea000383ffff */
.L_x_15260:
[----:B-1----:R1:W2:Y:S02]  /*1fdf0*/  SYNCS.PHASECHK.TRANS64.TRYWAIT P1, [R14+URZ+0x32430], R12 ;  /* 0x0324300c0e0075a7 */ /* 0x0022a4000802017f */
[----:B--2---:R-:W-:Y:S05]  /*1fe00*/  @!P1 NANOSLEEP.SYNCS 0x989680 ;  /* 0x009896800000995d */ /* 0x004fea0003900000 */
[----:B------:R-:W2:Y:S02]  /*1fe10*/  @!P1 SYNCS.PHASECHK.TRANS64 P1, [R14+URZ+0x32430], R12 ;  /* 0x0324300c0e0095a7 */ /* 0x000ea4000802007f */
[----:B--2---:R-:W-:Y:S05]  /*1fe20*/  @!P1 BRA `(.L_x_15260) ;  /* 0xfffffffc00f09947 */ /* 0x004fea000383ffff */
[----:B------:R-:W-:Y:S05]  /*1fe30*/  BRA `(.L_x_15259) ;  /* 0xffffff0800107947 */ /* 0x000fea000383ffff */
.L_x_15264:
[----:B---3--:R3:W4:Y:S02]  /*1fe40*/  SYNCS.PHASECHK.TRANS64.TRYWAIT P1, [R14+URZ+0x32450], R12 ;  /* 0x0324500c0e0075a7 */ /* 0x008724000802017f */
[----:B----4-:R-:W-:Y:S05]  /*1fe50*/  @!P1 NANOSLEEP.SYNCS 0x989680 ;  /* 0x009896800000995d */ /* 0x010fea0003900000 */
[----:B------:R-:W4:Y:S02]  /*1fe60*/  @!P1 SYNCS.PHASECHK.TRANS64 P1, [R14+URZ+0x32450], R12 ;  /* 0x0324500c0e0095a7 */ /* 0x000f24000802007f */
[----:B----4-:R-:W-:Y:S05]  /*1fe70*/  @!P1 BRA `(.L_x_15264) ;  /* 0xfffffffc00f09947 */ /* 0x010fea000383ffff */
[----:B------:R-:W-:Y:S05]  /*1fe80*/  BRA `(.L_x_15263) ;  /* 0xffffff0800bc7947 */ /* 0x000fea000383ffff */
.L_x_15281:
[----:B------:R-:W-:Y:S01]  /*1fe90*/  IMAD.MOV.U32 R13, RZ, RZ, R4 ;  /* 0x000000ffff0d7224 */ /* 0x000fe200078e0004 */
[----:B------:R-:W-:Y:S01]  /*1fea0*/  MOV R11, 0x181f ;  /* 0x0000181f000b7802 */ /* 0x000fe20000000f00 */
[----:B------:R-:W-:Y:S02]  /*1feb0*/  IMAD.MOV.U32 R12, RZ, RZ, RZ ;  /* 0x000000ffff0c7224 */ /* 0x000fe400078e00ff */
[----:B------:R-:W-:-:S07]  /*1fec0*/  IMAD.MOV.U32 R15, RZ, RZ, -0x1 ;  /* 0xffffffffff0f7424 */ /* 0x000fce00078e00ff */
[----:B-12---:R-:W-:Y:S05]  /*1fed0*/  WARPSYNC.COLLECTIVE R15, `(.L_x_15474) ;  /* 0x000000000f087348 */ /* 0x006fea0003c00000 */
[----:B------:R0:W3:Y:S02]  /*1fee0*/  SHFL.IDX P6, R14, R13, R12, R11 ;  /* 0x0000000c0d0e7389 */ /* 0x0000e400000c000b */
[----:B0123--:R-:W-:Y:S01]  /*1fef0*/  ENDCOLLECTIVE ;  /* 0x000000000000791b */ /* 0x00ffe20003800000 */
.L_x_15474:
[----:B------:R-:W-:Y:S02]  /*1ff00*/  IMAD.MOV.U32 R13, RZ, RZ, R3 ;  /* 0x000000ffff0d7224 */ /* 0x000fe400078e0003 */
[----:B------:R-:W-:-:S07]  /*1ff10*/  IMAD.MOV.U32 R0, RZ, RZ, R14 ;  /* 0x000000ffff007224 */ /* 0x000fce00078e000e */
[----:B------:R-:W-:Y:S05]  /*1ff20*/  WARPSYNC.COLLECTIVE R15, `(.L_x_15475) ;  /* 0x000000000f087348 */ /* 0x000fea0003c00000 */
[----:B------:R0:W1:Y:S02]  /*1ff30*/  SHFL.IDX P6, R14, R13, R12, R11 ;  /* 0x0000000c0d0e7389 */ /* 0x00006400000c000b */
[----:B01----:R-:W-:Y:S01]  /*1ff40*/  ENDCOLLECTIVE ;  /* 0x000000000000791b */ /* 0x003fe20003800000 */
.L_x_15475:
[----:B------:R-:W-:Y:S05]  /*1ff50*/  BRA `(.L_x_15476) ;  /* 0xffffff6800bc7947 */ /* 0x000fea000383ffff */
.L_x_15284:
[----:B------:R-:W-:Y:S01]  /*1ff60*/  BSSY B1, `(.L_x_15477) ;  /* 0x0000008000017945 */ /* 0x000fe20003800000 */
[----:B---3--:R-:W-:Y:S02]  /*1ff70*/  IMAD.MOV.U32 R13, RZ, RZ, R4 ;  /* 0x000000ffff0d7224 */ /* 0x008fe400078e0004 */
[----:B------:R-:W-:Y:S02]  /*1ff80*/  IMAD.MOV.U32 R12, RZ, RZ, 0x1 ;  /* 0x00000001ff0c7424 */ /* 0x000fe400078e00ff */
[----:B------:R-:W-:Y:S02]  /*1ff90*/  IMAD.MOV.U32 R11, RZ, RZ, 0x181f ;  /* 0x0000181fff0b7424 */ /* 0x000fe400078e00ff */
[----:B------:R-:W-:-:S07]  /*1ffa0*/  IMAD.MOV.U32 R15, RZ, RZ, -0x1 ;  /* 0xffffffffff0f7424 */ /* 0x000fce00078e00ff */
[----:B012-4-:R-:W-:Y:S05]  /*1ffb0*/  WARPSYNC.COLLECTIVE R15, `(.L_x_15478) ;  /* 0x000000000f087348 */ /* 0x017fea0003c00000 */
[----:B----4-:R3:W4:Y:S02]  /*1ffc0*/  SHFL.IDX P6, R14, R13, R12, R11 ;  /* 0x0000000c0d0e7389 */ /* 0x01072400000c000b */
[----:B01234-:R-:W-:Y:S01]  /*1ffd0*/  ENDCOLLECTIVE ;  /* 0x000000000000791b */ /* 0x01ffe20003800000 */
.L_x_15478:
[----:B------:R-:W-:Y:S05]  /*1ffe0*/  BSYNC B1 ;  /* 0x0000000000017941 */ /* 0x000fea0003800000 */
.L_x_15477:
        /* <DEDUP_REMOVED lines=8> */
.L_x_15479:
[----:B------:R-:W-:Y:S05]  /*20070*/  BRA `(.L_x_15480) ;  /* 0xffffff6800e07947 */ /* 0x000fea000383ffff */
.L_x_15287:
        /* <DEDUP_REMOVED lines=8> */
.L_x_15482:
[----:B------:R-:W-:Y:S05]  /*20100*/  BSYNC B1 ;  /* 0x0000000000017941 */ /* 0x000fea0003800000 */
.L_x_15481:
        /* <DEDUP_REMOVED lines=8> */
.L_x_15483:
[----:B------:R-:W-:Y:S05]  /*20190*/  BRA `(.L_x_15484) ;  /* 0xffffff6c00007947 */ /* 0x000fea000383ffff */
.L_x_15290:
        /* <DEDUP_REMOVED lines=8> */
.L_x_15486:
[----:B------:R-:W-:Y:S05]  /*20220*/  BSYNC B1 ;  /* 0x0000000000017941 */ /* 0x000fea0003800000 */
.L_x_15485:
        /* <DEDUP_REMOVED lines=8> */
.L_x_15487:
[----:B------:R-:W-:Y:S05]  /*202b0*/  BRA `(.L_x_15488) ;  /* 0xffffff6c00207947 */ /* 0x000fea000383ffff */
.L_x_15307:
[----:B-1----:R-:W0:Y:S01]  /*202c0*/  S2R R10, SR_TID.X ;  /* 0x00000000000a7919 */ /* 0x002e220000002100 */
[----:B------:R-:W-:Y:S01]  /*202d0*/  BSSY B1, `(.L_x_15489) ;  /* 0x000000a000017945 */ /* 0x000fe20003800000 */
[----:B------:R-:W-:Y:S01]  /*202e0*/  IMAD.MOV.U32 R12, RZ, RZ, RZ ;  /* 0x000000ffff0c7224 */ /* 0x000fe200078e00ff */
[----:B------:R-:W-:Y:S01]  /*202f0*/  MOV R15, 0xffffffff ;  /* 0xffffffff000f7802 */ /* 0x000fe20000000f00 */
[----:B------:R-:W-:Y:S01]  /*20300*/  IMAD.MOV.U32 R11, RZ, RZ, 0x1f ;  /* 0x0000001fff0b7424 */ /* 0x000fe200078e00ff */
[----:B0-----:R-:W-:-:S04]  /*20310*/  SHF.R.U32.HI R10, RZ, 0x5, R10 ;  /* 0x00000005ff0a7819 */ /* 0x001fc8000001160a */
[----:B------:R-:W-:-:S05]  /*20320*/  LOP3.LUT R10, R10, 0x3, RZ, 0xc0, !PT ;  /* 0x000000030a0a7812 */ /* 0x000fca00078ec0ff */
[----:B------:R-:W-:-:S07]  /*20330*/  IMAD.MOV.U32 R13, RZ, RZ, R10 ;  /* 0x000000ffff0d7224 */ /* 0x000fce00078e000a */
[----:B------:R-:W-:Y:S05]  /*20340*/  WARPSYNC.COLLECTIVE R15, `(.L_x_15490) ;  /* 0x000000000f087348 */ /* 0x000fea0003c00000 */
[----:B------:R0:W1:Y:S02]  /*20350*/  SHFL.IDX P6, R14, R13, R12, R11 ;  /* 0x0000000c0d0e7389 */ /* 0x00006400000c000b */
[----:B01----:R-:W-:Y:S01]  /*20360*/  ENDCOLLECTIVE ;  /* 0x000000000000791b */ /* 0x003fe20003800000 */
.L_x_15490:
[----:B------:R-:W-:Y:S05]  /*20370*/  BSYNC B1 ;  /* 0x0000000000017941 */ /* 0x000fea0003800000 */
.L_x_15489:
[----:B------:R-:W-:Y:S05]  /*20380*/  BRA `(.L_x_15491) ;  /* 0xffffff8000807947 */ /* 0x000fea000383ffff */
.L_x_15309:
[----:B------:R-:W-:Y:S01]  /*20390*/  BSSY B1, `(.L_x_15492) ;  /* 0x0000006000017945 */ /* 0x000fe20003800000 */
[----:B------:R-:W-:-:S07]  /*203a0*/  IMAD.MOV.U32 R15, RZ, RZ, -0x1 ;  /* 0xffffffffff0f7424 */ /* 0x000fce00078e00ff */
[----:B01----:R-:W-:Y:S05]  /*203b0*/  WARPSYNC.COLLECTIVE R15, `(.L_x_15493) ;  /* 0x000000000f0c7348 */ /* 0x003fea0003c00000 */
[----:B------:R-:W-:Y:S02]  /*203c0*/  ELECT P6, UR62, PT ;  /* 0x00000000003e782f */ /* 0x000fe400038c0000 */
[----:B------:R-:W-:Y:S01]  /*203d0*/  MOV R14, UR62 ;  /* 0x0000003e000e7c02 */ /* 0x000fe20008000f00 */
[----:B01----:R-:W-:Y:S10]  /*203e0*/  ENDCOLLECTIVE ;  /* 0x000000000000791b */ /* 0x003ff40003800000 */
.L_x_15493:
[----:B------:R-:W-:Y:S05]  /*203f0*/  BSYNC B1 ;  /* 0x0000000000017941 */ /* 0x000fea0003800000 */
.L_x_15492:
[----:B------:R-:W-:Y:S05]  /*20400*/  BRA `(.L_x_15308) ;  /* 0xffffff8000787947 */ /* 0x000fea000383ffff */
.L_x_15311:
[----:B0-----:R0:W2:Y:S02]  /*20410*/  SYNCS.PHASECHK.TRANS64.TRYWAIT P0, [R22+URZ+0x32420], R3 ;  /* 0x03242003160075a7 */ /* 0x0010a4000800017f */
[----:B--2---:R-:W-:Y:S05]  /*20420*/  @!P0 NANOSLEEP.SYNCS 0x989680 ;  /* 0x009896800000895d */ /* 0x004fea0003900000 */
[----:B------:R-:W2:Y:S02]  /*20430*/  @!P0 SYNCS.PHASECHK.TRANS64 P0, [R22+URZ+0x32420], R3 ;  /* 0x03242003160085a7 */ /* 0x000ea4000800007f */
[----:B--2---:R-:W-:Y:S05]  /*20440*/  @!P0 BRA `(.L_x_15311) ;  /* 0xfffffffc00f08947 */ /* 0x004fea000383ffff */
[----:B------:R-:W-:Y:S05]  /*20450*/  BRA `(.L_x_15494) ;  /* 0xffffff8000887947 */ /* 0x000fea000383ffff */
.L_x_15315:
[----:B0-----:R0:W2:Y:S02]  /*20460*/  SYNCS.PHASECHK.TRANS64.TRYWAIT P0, [R3+URZ+0x324a0], R8 ;  /* 0x0324a008030075a7 */ /* 0x0010a4000800017f */
[----:B--2---:R-:W-:Y:S05]  /*20470*/  @!P0 NANOSLEEP.SYNCS 0x989680 ;  /* 0x009896800000895d */ /* 0x004fea0003900000 */
[----:B------:R-:W2:Y:S02]  /*20480*/  @!P0 SYNCS.PHASECHK.TRANS64 P0, [R3+URZ+0x324a0], R8 ;  /* 0x0324a008030085a7 */ /* 0x000ea4000800007f */
[----:B--2---:R-:W-:Y:S05]  /*20490*/  @!P0 BRA `(.L_x_15315) ;  /* 0xfffffffc00f08947 */ /* 0x004fea000383ffff */
[----:B------:R-:W-:Y:S05]  /*204a0*/  BRA `(.L_x_15495) ;  /* 0xffffff8000a07947 */ /* 0x000fea000383ffff */
.L_x_15320:
[----:B-1----:R1:W2:Y:S02]  /*204b0*/  SYNCS.PHASECHK.TRANS64.TRYWAIT P0, [R3+URZ+0x324c0], R8 ;  /* 0x0324c008030075a7 */ /* 0x0022a4000800017f */
[----:B--2---:R-:W-:Y:S05]  /*204c0*/  @!P0 NANOSLEEP.SYNCS 0x989680 ;  /* 0x009896800000895d */ /* 0x004fea0003900000 */
[----:B------:R-:W2:Y:S02]  /*204d0*/  @!P0 SYNCS.PHASECHK.TRANS64 P0, [R3+URZ+0x324c0], R8 ;  /* 0x0324c008030085a7 */ /* 0x000ea4000800007f */
[----:B--2---:R-:W-:Y:S05]  /*204e0*/  @!P0 BRA `(.L_x_15320) ;  /* 0xfffffffc00f08947 */ /* 0x004fea000383ffff */
[----:B------:R-:W-:Y:S05]  /*204f0*/  BRA `(.L_x_15496) ;  /* 0xffffff84001c7947 */ /* 0x000fea000383ffff */
.L_x_15330:
[----:B0-----:R0:W2:Y:S02]  /*20500*/  SYNCS.PHASECHK.TRANS64.TRYWAIT P1, [R8+URZ+0x324a0], R2 ;  /* 0x0324a002080075a7 */ /* 0x0010a4000802017f */
[----:B--2---:R-:W-:Y:S05]  /*20510*/  @!P1 NANOSLEEP.SYNCS 0x989680 ;  /* 0x009896800000995d */ /* 0x004fea0003900000 */
[----:B------:R-:W2:Y:S02]  /*20520*/  @!P1 SYNCS.PHASECHK.TRANS64 P1, [R8+URZ+0x324a0], R2 ;  /* 0x0324a002080095a7 */ /* 0x000ea4000802007f */
[----:B--2---:R-:W-:Y:S05]  /*20530*/  @!P1 BRA `(.L_x_15330) ;  /* 0xfffffffc00f09947 */ /* 0x004fea000383ffff */
[----:B------:R-:W-:Y:S05]  /*20540*/  BRA `(.L_x_15497) ;  /* 0xffffff8800907947 */ /* 0x000fea000383ffff */
.L_x_15335:
[----:B-1----:R1:W2:Y:S02]  /*20550*/  SYNCS.PHASECHK.TRANS64.TRYWAIT P1, [R8+URZ+0x324c0], R2 ;  /* 0x0324c002080075a7 */ /* 0x0022a4000802017f */
[----:B--2---:R-:W-:Y:S05]  /*20560*/  @!P1 NANOSLEEP.SYNCS 0x989680 ;  /* 0x009896800000995d */ /* 0x004fea0003900000 */
[----:B------:R-:W2:Y:S02]  /*20570*/  @!P1 SYNCS.PHASECHK.TRANS64 P1, [R8+URZ+0x324c0], R2 ;  /* 0x0324c002080095a7 */ /* 0x000ea4000802007f */
[----:B--2---:R-:W-:Y:S05]  /*20580*/  @!P1 BRA `(.L_x_15335) ;  /* 0xfffffffc00f09947 */ /* 0x004fea000383ffff */
[----:B------:R-:W-:Y:S05]  /*20590*/  BRA `(.L_x_15498) ;  /* 0xffffff8c00087947 */ /* 0x000fea000383ffff */
.L_x_15351:
        /* <DEDUP_REMOVED lines=11> */
.L_x_15500:
[----:B------:R-:W-:Y:S05]  /*20650*/  BSYNC B0 ;  /* 0x0000000000007941 */ /* 0x000fea0003800000 */
.L_x_15499:
[----:B------:R-:W-:Y:S05]  /*20660*/  BRA `(.L_x_15501) ;  /* 0xffffff9800cc7947 */ /* 0x000fea000383ffff */
.L_x_15354:
[----:B-1----:R1:W2:Y:S02]  /*20670*/  SYNCS.PHASECHK.TRANS64.TRYWAIT P0, [R29+URZ+0x32440], R0 ;  /* 0x032440001d0075a7 */ /* 0x0022a4000800017f */
[----:B--2---:R-:W-:Y:S05]  /*20680*/  @!P0 NANOSLEEP.SYNCS 0x989680 ;  /* 0x009896800000895d */ /* 0x004fea0003900000 */
[----:B------:R-:W2:Y:S02]  /*20690*/  @!P0 SYNCS.PHASECHK.TRANS64 P0, [R29+URZ+0x32440], R0 ;  /* 0x032440001d0085a7 */ /* 0x000ea4000800007f */
[----:B--2---:R-:W-:Y:S05]  /*206a0*/  @!P0 BRA `(.L_x_15354) ;  /* 0xfffffffc00f08947 */ /* 0x004fea000383ffff */
[----:B------:R-:W-:Y:S05]  /*206b0*/  BRA `(.L_x_15502) ;  /* 0xffffff9800f87947 */ /* 0x000fea000383ffff */
.L_x_15355:
        /* <DEDUP_REMOVED lines=8> */
.L_x_15504:
[----:B------:R-:W-:Y:S05]  /*20740*/  BSYNC B0 ;  /* 0x0000000000007941 */ /* 0x000fea0003800000 */
.L_x_15503:
[----:B------:R-:W-:Y:S01]  /*20750*/  IMAD.MOV.U32 R13, RZ, RZ, R0 ;  /* 0x000000ffff0d7224 */ /* 0x000fe200078e0000 */
[----:B------:R-:W-:Y:S01]  /*20760*/  @P0 LEA R6, R5, R22, 0x1 ;  /* 0x0000001605060211 */ /* 0x000fe200078e08ff */
[----:B------:R-:W-:Y:S02]  /*20770*/  IMAD.MOV.U32 R12, RZ, RZ, RZ ;  /* 0x000000ffff0c7224 */ /* 0x000fe400078e00ff */
[----:B------:R-:W-:Y:S02]  /*20780*/  IMAD.MOV.U32 R11, RZ, RZ, 0x181f ;  /* 0x0000181fff0b7424 */ /* 0x000fe400078e00ff */
[----:B------:R-:W-:Y:S02]  /*20790*/  IMAD.MOV.U32 R15, RZ, RZ, -0x1 ;  /* 0xffffffffff0f7424 */ /* 0x000fe400078e00ff */
[----:B------:R-:W-:-:S07]  /*207a0*/  IMAD.MOV.U32 R2, RZ, RZ, R14 ;  /* 0x000000ffff027224 */ /* 0x000fce00078e000e */
[----:B------:R-:W-:Y:S05]  /*207b0*/  WARPSYNC.COLLECTIVE R15, `(.L_x_15505) ;  /* 0x000000000f087348 */ /* 0x000fea0003c00000 */
[----:B------:R0:W1:Y:S02]  /*207c0*/  SHFL.IDX P6, R14, R13, R12, R11 ;  /* 0x0000000c0d0e7389 */ /* 0x00006400000c000b */
[----:B01----:R-:W-:Y:S01]  /*207d0*/  ENDCOLLECTIVE ;  /* 0x000000000000791b */ /* 0x003fe20003800000 */
.L_x_15505:
[----:B------:R-:W-:Y:S02]  /*207e0*/  IMAD.MOV.U32 R13, RZ, RZ, R4 ;  /* 0x000000ffff0d7224 */ /* 0x000fe400078e0004 */
[----:B------:R-:W-:Y:S02]  /*207f0*/  IMAD.MOV.U32 R12, RZ, RZ, 0x1 ;  /* 0x00000001ff0c7424 */ /* 0x000fe400078e00ff */
[----:B------:R-:W-:-:S07]  /*20800*/  IMAD.MOV.U32 R3, RZ, RZ, R14 ;  /* 0x000000ffff037224 */ /* 0x000fce00078e000e */
[----:B------:R-:W-:Y:S05]  /*20810*/  WARPSYNC.COLLECTIVE R15, `(.L_x_15506) ;  /* 0x000000000f087348 */ /* 0x000fea0003c00000 */
[----:B------:R0:W1:Y:S02]  /*20820*/  SHFL.IDX P6, R14, R13, R12, R11 ;  /* 0x0000000c0d0e7389 */ /* 0x00006400000c000b */
[----:B01----:R-:W-:Y:S01]  /*20830*/  ENDCOLLECTIVE ;  /* 0x000000000000791b */ /* 0x003fe20003800000 */
.L_x_15506:
        /* <DEDUP_REMOVED lines=15> */
.L_x_15507:
[----:B------:R-:W-:Y:S02]  /*20930*/  @P0 IMAD R6, R5, 0x2, R22 ;  /* 0x0000000205060824 */ /* 0x000fe400078e0216 */
[----:B------:R-:W-:Y:S02]  /*20940*/  IMAD.MOV.U32 R13, RZ, RZ, R4 ;  /* 0x000000ffff0d7224 */ /* 0x000fe400078e0004 */
[----:B------:R-:W-:Y:S02]  /*20950*/  IMAD.MOV.U32 R12, RZ, RZ, 0x2 ;  /* 0x00000002ff0c7424 */ /* 0x000fe400078e00ff */
[----:B------:R-:W-:-:S07]  /*20960*/  IMAD.MOV.U32 R3, RZ, RZ, R14 ;  /* 0x000000ffff037224 */ /* 0x000fce00078e000e */
[----:B------:R-:W-:Y:S05]  /*20970*/  WARPSYNC.COLLECTIVE R15, `(.L_x_15508) ;  /* 0x000000000f087348 */ /* 0x000fea0003c00000 */
[----:B------:R0:W1:Y:S02]  /*20980*/  SHFL.IDX P6, R14, R13, R12, R11 ;  /* 0x0000000c0d0e7389 */ /* 0x00006400000c000b */
[----:B01----:R-:W-:Y:S01]  /*20990*/  ENDCOLLECTIVE ;  /* 0x000000000000791b */ /* 0x003fe20003800000 */
.L_x_15508:
        /* <DEDUP_REMOVED lines=15> */
.L_x_15509:
[----:B------:R-:W-:Y:S02]  /*20a90*/  @P0 IMAD R6, R5, 0x2, R22 ;  /* 0x0000000205060824 */ /* 0x000fe400078e0216 */
[----:B------:R-:W-:Y:S02]  /*20aa0*/  IMAD.MOV.U32 R13, RZ, RZ, R4 ;  /* 0x000000ffff0d7224 */ /* 0x000fe400078e0004 */
[----:B------:R-:W-:Y:S02]  /*20ab0*/  IMAD.MOV.U32 R12, RZ, RZ, 0x3 ;  /* 0x00000003ff0c7424 */ /* 0x000fe400078e00ff */
[----:B------:R-:W-:-:S07]  /*20ac0*/  IMAD.MOV.U32 R3, RZ, RZ, R14 ;  /* 0x000000ffff037224 */ /* 0x000fce00078e000e */
[----:B------:R-:W-:Y:S05]  /*20ad0*/  WARPSYNC.COLLECTIVE R15, `(.L_x_15510) ;  /* 0x000000000f087348 */ /* 0x000fea0003c00000 */
[----:B------:R0:W1:Y:S02]  /*20ae0*/  SHFL.IDX P6, R14, R13, R12, R11 ;  /* 0x0000000c0d0e7389 */ /* 0x00006400000c000b */
[----:B01----:R-:W-:Y:S01]  /*20af0*/  ENDCOLLECTIVE ;  /* 0x000000000000791b */ /* 0x003fe20003800000 */
.L_x_15510:
        /* <DEDUP_REMOVED lines=15> */
.L_x_15511:
[----:B------:R-:W-:Y:S02]  /*20bf0*/  @P0 IMAD R6, R5, 0x2, R22 ;  /* 0x0000000205060824 */ /* 0x000fe400078e0216 */
[----:B------:R-:W-:Y:S02]  /*20c00*/  IMAD.MOV.U32 R13, RZ, RZ, R4 ;  /* 0x000000ffff0d7224 */ /* 0x000fe400078e0004 */
[----:B------:R-:W-:Y:S02]  /*20c10*/  IMAD.MOV.U32 R12, RZ, RZ, 0x4 ;  /* 0x00000004ff0c7424 */ /* 0x000fe400078e00ff */
[----:B------:R-:W-:-:S07]  /*20c20*/  IMAD.MOV.U32 R3, RZ, RZ, R14 ;  /* 0x000000ffff037224 */ /* 0x000fce00078e000e */
[----:B------:R-:W-:Y:S05]  /*20c30*/  WARPSYNC.COLLECTIVE R15, `(.L_x_15512) ;  /* 0x000000000f087348 */ /* 0x000fea0003c00000 */
[----:B------:R0:W1:Y:S02]  /*20c40*/  SHFL.IDX P6, R14, R13, R12, R11 ;  /* 0x0000000c0d0e7389 */ /* 0x00006400000c000b */
[----:B01----:R-:W-:Y:S01]  /*20c50*/  ENDCOLLECTIVE ;  /* 0x000000000000791b */ /* 0x003fe20003800000 */
.L_x_15512:
        /* <DEDUP_REMOVED lines=15> */
.L_x_15513:
[----:B------:R-:W-:Y:S02]  /*20d50*/  @P0 IMAD R6, R5, 0x2, R22 ;  /* 0x0000000205060824 */ /* 0x000fe400078e0216 */
[----:B------:R-:W-:Y:S02]  /*20d60*/  IMAD.MOV.U32 R13, RZ, RZ, R4 ;  /* 0x000000ffff0d7224 */ /* 0x000fe400078e0004 */
[----:B------:R-:W-:Y:S02]  /*20d70*/  IMAD.MOV.U32 R12, RZ, RZ, 0x5 ;  /* 0x00000005ff0c7424 */ /* 0x000fe400078e00ff */
[----:B------:R-:W-:-:S07]  /*20d80*/  IMAD.MOV.U32 R3, RZ, RZ, R14 ;  /* 0x000000ffff037224 */ /* 0x000fce00078e000e */
[----:B------:R-:W-:Y:S05]  /*20d90*/  WARPSYNC.COLLECTIVE R15, `(.L_x_15514) ;  /* 0x000000000f087348 */ /* 0x000fea0003c00000 */
[----:B------:R0:W1:Y:S02]  /*20da0*/  SHFL.IDX P6, R14, R13, R12, R11 ;  /* 0x0000000c0d0e7389 */ /* 0x00006400000c000b */
[----:B01----:R-:W-:Y:S01]  /*20db0*/  ENDCOLLECTIVE ;  /* 0x000000000000791b */ /* 0x003fe20003800000 */
.L_x_15514:
        /* <DEDUP_REMOVED lines=10> */
.L_x_15515:
[----:B------:R-:W-:Y:S01]  /*20e60*/  @!PT LDS RZ, [RZ] ;  /* 0x00000000fffff984 */ /* 0x000fe20000000800 */
[----:B------:R-:W-:Y:S01]  /*20e70*/  @!PT LDS RZ, [RZ] ;  /* 0x00000000fffff984 */ /* 0x000fe20000000800 */
[----:B------:R-:W-:Y:S01]  /*20e80*/  @!PT LDS RZ, [RZ] ;  /* 0x00000000fffff984 */ /* 0x000fe20000000800 */
[----:B------:R1:W-:Y:S01]  /*20e90*/  @P0 LDGSTS.E.BYPASS.LTC128B.128 [R6+0x1e400], desc[UR40][R2.64], !P2 ;  /* 0x1e40000002060fae */ /* 0x0003e2000d101d68 */
[----:B------:R-:W-:Y:S01]  /*20ea0*/  IMAD.MOV.U32 R0, RZ, RZ, R14 ;  /* 0x000000ffff007224 */ /* 0x000fe200078e000e */
[----:B------:R-:W-:Y:S06]  /*20eb0*/  BRA `(.L_x_15516) ;  /* 0xffffff98005c7947 */ /* 0x000fec000383ffff */
.L_x_15360:
[----:B------:R-:W-:Y:S01]  /*20ec0*/  MOV R13, R3 ;  /* 0x00000003000d7202 */ /* 0x000fe20000000f00 */
        /* <DEDUP_REMOVED lines=8> */
.L_x_15517:
[C---:B------:R-:W-:Y:S01]  /*20f50*/  VIADD R10, R17.reuse, 0x10 ;  /* 0x00000010110a7836 */ /* 0x040fe20000000000 */
[C---:B------:R-:W-:Y:S01]  /*20f60*/  ISETP.GE.AND P0, PT, R17.reuse, R2, PT ;  /* 0x000000021100720c */ /* 0x040fe20003f06270 */
[C---:B------:R-:W-:Y:S02]  /*20f70*/  VIADD R6, R17.reuse, 0x20 ;  /* 0x0000002011067836 */ /* 0x040fe40000000000 */
[----:B------:R-:W-:Y:S01]  /*20f80*/  VIADD R8, R17, 0x40 ;  /* 0x0000004011087836 */ /* 0x000fe20000000000 */
[----:B------:R0:W-:Y:S04]  /*20f90*/  STL [R1+0x18], R10 ;  /* 0x0000180a01007387 */ /* 0x0001e80000100800 */
[----:B------:R0:W-:Y:S01]  /*20fa0*/  STL [R1+0x20], R6 ;  /* 0x0000200601007387 */ /* 0x0001e20000100800 */
[----:B------:R-:W-:-:S02]  /*20fb0*/  IMAD.MOV.U32 R13, RZ, RZ, R0 ;  /* 0x000000ffff0d7224 */ /* 0x000fc400078e0000 */
[----:B------:R-:W-:-:S07]  /*20fc0*/  IMAD.MOV.U32 R4, RZ, RZ, R14 ;  /* 0x000000ffff047224 */ /* 0x000fce00078e000e */
[----:B0-----:R-:W-:Y:S05]  /*20fd0*/  WARPSYNC.COLLECTIVE R15, `(.L_x_15518) ;  /* 0x000000000f087348 */ /* 0x001fea0003c00000 */
[----:B------:R1:W2:Y:S02]  /*20fe0*/  SHFL.IDX P6, R14, R13, R12, R11 ;  /* 0x0000000c0d0e7389 */ /* 0x0002a400000c000b */
[----:B012---:R-:W-:Y:S01]  /*20ff0*/  ENDCOLLECTIVE ;  /* 0x000000000000791b */ /* 0x007fe20003800000 */
.L_x_15518:
[----:B------:R-:W-:Y:S02]  /*21000*/  IMAD.MOV.U32 R13, RZ, RZ, R3 ;  /* 0x000000ffff0d7224 */ /* 0x000fe400078e0003 */
[----:B------:R-:W-:Y:S02]  /*21010*/  IMAD.MOV.U32 R12, RZ, RZ, 0x1 ;  /* 0x00000001ff0c7424 */ /* 0x000fe400078e00ff */
[----:B------:R-:W-:-:S07]  /*21020*/  IMAD.MOV.U32 R5, RZ, RZ, R14 ;  /* 0x000000ffff057224 */ /* 0x000fce00078e000e */
[----:B------:R-:W-:Y:S05]  /*21030*/  WARPSYNC.COLLECTIVE R15, `(.L_x_15519) ;  /* 0x000000000f087348 */ /* 0x000fea0003c00000 */
[----:B------:R0:W1:Y:S02]  /*21040*/  SHFL.IDX P6, R14, R13, R12, R11 ;  /* 0x0000000c0d0e7389 */ /* 0x00006400000c000b */
[----:B01----:R-:W-:Y:S01]  /*21050*/  ENDCOLLECTIVE ;  /* 0x000000000000791b */ /* 0x003fe20003800000 */
.L_x_15519:
        /* <DEDUP_REMOVED lines=15> */
.L_x_15520:
[----:B------:R-:W-:Y:S01]  /*21150*/  IMAD.MOV.U32 R13, RZ, RZ, R3 ;  /* 0x000000ffff0d7224 */ /* 0x000fe200078e0003 */
[----:B------:R-:W-:Y:S01]  /*21160*/  MOV R12, 0x2 ;  /* 0x00000002000c7802 */ /* 0x000fe20000000f00 */
[----:B------:R-:W-:-:S07]  /*21170*/  IMAD.MOV.U32 R5, RZ, RZ, R14 ;  /* 0x000000ffff057224 */ /* 0x000fce00078e000e */
[----:B------:R-:W-:Y:S05]  /*21180*/  WARPSYNC.COLLECTIVE R15, `(.L_x_15521) ;  /* 0x000000000f087348 */ /* 0x000fea0003c00000 */
[----:B------:R0:W1:Y:S02]  /*21190*/  SHFL.IDX P6, R14, R13, R12, R11 ;  /* 0x0000000c0d0e7389 */ /* 0x00006400000c000b */
[----:B01----:R-:W-:Y:S01]  /*211a0*/  ENDCOLLECTIVE ;  /* 0x000000000000791b */ /* 0x003fe20003800000 */
.L_x_15521:
        /* <DEDUP_REMOVED lines=11> */
[----:B------:R-:W-:-:S05]  /*21260*/  VIADD R6, R17, 0x30 ;  /* 0x0000003011067836 */ /* 0x000fca0000000000 */
[----:B------:R1:W-:Y:S04]  /*21270*/  STL [R1+0x24], R6 ;  /* 0x0000240601007387 */ /* 0x0003e80000100800 */
[----:B------:R1:W-:Y:S01]  /*21280*/  STL [R1+0x28], R8 ;  /* 0x0000280801007387 */ /* 0x0003e20000100800 */
[----:B0-----:R-:W-:-:S07]  /*21290*/  IMAD.MOV.U32 R4, RZ, RZ, R14 ;  /* 0x000000ffff047224 */ /* 0x001fce00078e000e */
[----:B-1----:R-:W-:Y:S05]  /*212a0*/  WARPSYNC.COLLECTIVE R15, `(.L_x_15522) ;  /* 0x000000000f087348 */ /* 0x002fea0003c00000 */
[----:B------:R0:W2:Y:S02]  /*212b0*/  SHFL.IDX P6, R14, R13, R12, R11 ;  /* 0x0000000c0d0e7389 */ /* 0x0000a400000c000b */
[----:B012---:R-:W-:Y:S01]  /*212c0*/  ENDCOLLECTIVE ;  /* 0x000000000000791b */ /* 0x007fe20003800000 */
.L_x_15522:
[----:B------:R-:W-:Y:S02]  /*212d0*/  IMAD.MOV.U32 R13, RZ, RZ, R3 ;  /* 0x000000ffff0d7224 */ /* 0x000fe400078e0003 */
[----:B------:R-:W-:Y:S02]  /*212e0*/  IMAD.MOV.U32 R12, RZ, RZ, 0x3 ;  /* 0x00000003ff0c7424 */ /* 0x000fe400078e00ff */
[----:B------:R-:W-:-:S07]  /*212f0*/  IMAD.MOV.U32 R5, RZ, RZ, R14 ;  /* 0x000000ffff057224 */ /* 0x000fce00078e000e */
[----:B------:R-:W-:Y:S05]  /*21300*/  WARPSYNC.COLLECTIVE R15, `(.L_x_15523) ;  /* 0x000000000f087348 */ /* 0x000fea0003c00000 */
[----:B------:R0:W1:Y:S02]  /*21310*/  SHFL.IDX P6, R14, R13, R12, R11 ;  /* 0x0000000c0d0e7389 */ /* 0x00006400000c000b */
[----:B01----:R-:W-:Y:S01]  /*21320*/  ENDCOLLECTIVE ;  /* 0x000000000000791b */ /* 0x003fe20003800000 */
.L_x_15523:
        /* <DEDUP_REMOVED lines=15> */
.L_x_15524:
[----:B------:R-:W-:Y:S02]  /*21420*/  IMAD.MOV.U32 R13, RZ, RZ, R3 ;  /* 0x000000ffff0d7224 */ /* 0x000fe400078e0003 */
[----:B------:R-:W-:Y:S02]  /*21430*/  IMAD.MOV.U32 R12, RZ, RZ, 0x4 ;  /* 0x00000004ff0c7424 */ /* 0x000fe400078e00ff */
[----:B------:R-:W-:-:S07]  /*21440*/  IMAD.MOV.U32 R5, RZ, RZ, R14 ;  /* 0x000000ffff057224 */ /* 0x000fce00078e000e */
[----:B------:R-:W-:Y:S05]  /*21450*/  WARPSYNC.COLLECTIVE R15, `(.L_x_15525) ;  /* 0x000000000f087348 */ /* 0x000fea0003c00000 */
[----:B------:R0:W1:Y:S02]  /*21460*/  SHFL.IDX P6, R14, R13, R12, R11 ;  /* 0x0000000c0d0e7389 */ /* 0x00006400000c000b */
[----:B01----:R-:W-:Y:S01]  /*21470*/  ENDCOLLECTIVE ;  /* 0x000000000000791b */ /* 0x003fe20003800000 */
.L_x_15525:
        /* <DEDUP_REMOVED lines=10> */
.L_x_15526:
        /* <DEDUP_REMOVED lines=8> */
[----:B------:R-:W-:Y:S01]  /*215a0*/  IMAD.MOV.U32 R12, RZ, RZ, 0x5 ;  /* 0x00000005ff0c7424 */ /* 0x000fe200078e00ff */
[----:B0-----:R-:W-:-:S07]  /*215b0*/  MOV R4, R14 ;  /* 0x0000000e00047202 */ /* 0x001fce0000000f00 */
[----:B-1----:R-:W-:Y:S05]  /*215c0*/  WARPSYNC.COLLECTIVE R15, `(.L_x_15527) ;  /* 0x000000000f087348 */ /* 0x002fea0003c00000 */
[----:B------:R0:W2:Y:S02]  /*215d0*/  SHFL.IDX P6, R14, R13, R12, R11 ;  /* 0x0000000c0d0e7389 */ /* 0x0000a400000c000b */
[----:B012---:R-:W-:Y:S01]  /*215e0*/  ENDCOLLECTIVE ;  /* 0x000000000000791b */ /* 0x007fe20003800000 */
.L_x_15527:
        /* <DEDUP_REMOVED lines=10> */
[----:B------:R0:W-:Y:S01]  /*21690*/  @!P0 LDGSTS.E.BYPASS.LTC128B.128 [R25+0x1a400], desc[UR40][R4.64], !P1 ;  /* 0x1a40000004198fae */ /* 0x0001e2000c901d68 */
[----:B------:R-:W-:Y:S01]  /*216a0*/  ISETP.GE.AND P0, PT, R8, R2, PT ;  /* 0x000000020800720c */ /* 0x000fe20003f06270 */
[----:B------:R-:W-:-:S12]  /*216b0*/  VIADD R8, R17, 0x60 ;  /* 0x0000006011087836 */ /* 0x000fd80000000000 */
[----:B0-----:R-:W-:Y:S05]  /*216c0*/  WARPSYNC.COLLECTIVE R15, `(.L_x_15528) ;  /* 0x000000000f087348 */ /* 0x001fea0003c00000 */
[----:B------:R1:W2:Y:S02]  /*216d0*/  SHFL.IDX P6, R14, R13, R12, R11 ;  /* 0x0000000c0d0e7389 */ /* 0x0002a400000c000b */
[----:B012---:R-:W-:Y:S01]  /*216e0*/  ENDCOLLECTIVE ;  /* 0x000000000000791b */ /* 0x007fe20003800000 */
.L_x_15528:
[----:B------:R0:W-:Y:S01]  /*216f0*/  STL [R1+0x34], R8 ;  /* 0x0000340801007387 */ /* 0x0001e20000100800 */
[----:B------:R-:W-:Y:S02]  /*21700*/  IMAD.MOV.U32 R13, RZ, RZ, R3 ;  /* 0x000000ffff0d7224 */ /* 0x000fe400078e0003 */
[----:B------:R-:W-:Y:S02]  /*21710*/  IMAD.MOV.U32 R12, RZ, RZ, 0x6 ;  /* 0x00000006ff0c7424 */ /* 0x000fe400078e00ff */
[----:B------:R-:W-:-:S07]  /*21720*/  IMAD.MOV.U32 R4, RZ, RZ, R14 ;  /* 0x000000ffff047224 */ /* 0x000fce00078e000e */
[----:B0-----:R-:W-:Y:S05]  /*21730*/  WARPSYNC.COLLECTIVE R15, `(.L_x_15529) ;  /* 0x000000000f087348 */ /* 0x001fea0003c00000 */
[----:B------:R1:W2:Y:S02]  /*21740*/  SHFL.IDX P6, R14, R13, R12, R11 ;  /* 0x0000000c0d0e7389 */ /* 0x0002a400000c000b */
[----:B012---:R-:W-:Y:S01]  /*21750*/  ENDCOLLECTIVE ;  /* 0x000000000000791b */ /* 0x007fe20003800000 */
.L_x_15529:
        /* <DEDUP_REMOVED lines=10> */
.L_x_15530:
[----:B------:R-:W-:Y:S01]  /*21800*/  @!PT LDS RZ, [RZ] ;  /* 0x00000000fffff984 */ /* 0x000fe20000000800 */
[----:B------:R-:W-:Y:S01]  /*21810*/  @!PT LDS RZ, [RZ] ;  /* 0x00000000fffff984 */ /* 0x000fe20000000800 */
[----:B------:R-:W-:Y:S01]  /*21820*/  @!PT LDS RZ, [RZ] ;  /* 0x00000000fffff984 */ /* 0x000fe20000000800 */
[----:B------:R0:W-:Y:S01]  /*21830*/  @!P0 LDGSTS.E.BYPASS.LTC128B.128 [R25+0x1ac00], desc[UR40][R4.64], !P1 ;  /* 0x1ac0000004198fae */ /* 0x0001e2000c901d68 */
[----:B------:R-:W-:Y:S02]  /*21840*/  ISETP.GE.AND P0, PT, R8, R2, PT ;  /* 0x000000020800720c */ /* 0x000fe40003f06270 */
[----:B------:R-:W-:Y:S01]  /*21850*/  MOV R13, R3 ;  /* 0x00000003000d7202 */ /* 0x000fe20000000f00 */
[----:B------:R-:W-:Y:S02]  /*21860*/  IMAD.MOV.U32 R12, RZ, RZ, 0x7 ;  /* 0x00000007ff0c7424 */ /* 0x000fe400078e00ff */
[----:B0-----:R-:W-:-:S08]  /*21870*/  IMAD.MOV.U32 R4, RZ, RZ, R14 ;  /* 0x000000ffff047224 */ /* 0x001fd000078e000e */
[----:B------:R-:W-:Y:S05]  /*21880*/  WARPSYNC.COLLECTIVE R15, `(.L_x_15531) ;  /* 0x000000000f087348 */ /* 0x000fea0003c00000 */
[----:B------:R0:W1:Y:S02]  /*21890*/  SHFL.IDX P6, R14, R13, R12, R11 ;  /* 0x0000000c0d0e7389 */ /* 0x00006400000c000b */
[----:B01----:R-:W-:Y:S01]  /*218a0*/  ENDCOLLECTIVE ;  /* 0x000000000000791b */ /* 0x003fe20003800000 */
.L_x_15531:
        /* <DEDUP_REMOVED lines=10> */
.L_x_15532:
[----:B------:R-:W-:Y:S01]  /*21950*/  @!PT LDS RZ, [RZ] ;  /* 0x00000000fffff984 */ /* 0x000fe20000000800 */
[----:B------:R-:W-:Y:S01]  /*21960*/  @!PT LDS RZ, [RZ] ;  /* 0x00000000fffff984 */ /* 0x000fe20000000800 */
[----:B------:R-:W-:Y:S01]  /*21970*/  @!PT LDS RZ, [RZ] ;  /* 0x00000000fffff984 */ /* 0x000fe20000000800 */
[----:B------:R1:W-:Y:S01]  /*21980*/  @!P0 LDGSTS.E.BYPASS.LTC128B.128 [R25+0x1b400], desc[UR40][R4.64], !P1 ;  /* 0x1b40000004198fae */ /* 0x0003e2000c901d68 */
[----:B------:R-:W-:Y:S01]  /*21990*/  IMAD.MOV.U32 R0, RZ, RZ, R14 ;  /* 0x000000ffff007224 */ /* 0x000fe200078e000e */
[----:B------:R-:W-:Y:S06]  /*219a0*/  BRA `(.L_x_15533) ;  /* 0xffffff9800b07947 */ /* 0x000fec000383ffff */
.L_x_15364:
[----:B------:R-:W2:Y:S04]  /*219b0*/  LDL.LU R15, [R1+0x4] ;  /* 0x00000400010f7983 */ /* 0x000ea80000300800 */
[----:B------:R-:W3:Y:S04]  /*219c0*/  LDL.LU R14, [R1+0x18] ;  /* 0x00001800010e7983 */ /* 0x000ee80000300800 */
[----:B------:R-:W4:Y:S04]  /*219d0*/  LDL.LU R13, [R1+0x20] ;  /* 0x00002000010d7983 */ /* 0x000f280000300800 */
[----:B------:R-:W5:Y:S04]  /*219e0*/  LDL.LU R12, [R1+0x24] ;  /* 0x00002400010c7983 */ /* 0x000f680000300800 */
[----:B------:R-:W5:Y:S04]  /*219f0*/  LDL.LU R11, [R1+0x28] ;  /* 0x00002800010b7983 */ /* 0x000f680000300800 */
[----:B------:R-:W5:Y:S04]  /*21a00*/  LDL.LU R10, [R1+0x30] ;  /* 0x00003000010a7983 */ /* 0x000f680000300800 */
[----:B------:R-:W5:Y:S04]  /*21a10*/  LDL.LU R9, [R1+0x34] ;  /* 0x0000340001097983 */ /* 0x000f680000300800 */
[----:B------:R-:W5:Y:S01]  /*21a20*/  LDL.LU R8, [R1] ;  /* 0x0000000001087983 */ /* 0x000f620000300800 */
[----:B------:R-:W-:Y:S01]  /*21a30*/  BSSY B0, `(.L_x_15534) ;  /* 0x000001b000007945 */ /* 0x000fe20003800000 */
[----:B--2---:R-:W-:-:S02]  /*21a40*/  IMAD R5, R15, R6, RZ ;  /* 0x000000060f057224 */ /* 0x004fc400078e02ff */
[----:B------:R-:W-:-:S03]  /*21a50*/  IMAD.MOV.U32 R15, RZ, RZ, -0x1 ;  /* 0xffffffffff0f7424 */ /* 0x000fc600078e00ff */
[-C--:B------:R-:W-:Y:S02]  /*21a60*/  ISETP.GE.AND P0, PT, R17, R5.reuse, PT ;  /* 0x000000051100720c */ /* 0x080fe40003f06270 */
[-C--:B---3--:R-:W-:Y:S02]  /*21a70*/  ISETP.GE.AND P6, PT, R14, R5.reuse, PT ;  /* 0x000000050e00720c */ /* 0x088fe40003fc6270 */
[----:B----4-:R-:W-:Y:S01]  /*21a80*/  ISETP.GE.AND P5, PT, R13, R5, PT ;  /* 0x000000050d00720c */ /* 0x010fe20003fa6270 */
[----:B------:R-:W-:Y:S01]  /*21a90*/  IMAD.MOV.U32 R13, RZ, RZ, R0 ;  /* 0x000000ffff0d7224 */ /* 0x000fe200078e0000 */
[----:B-----5:R-:W-:-:S07]  /*21aa0*/  LOP3.LUT R8, R8, 0xfffffbff, RZ, 0xc0, !PT ;  /* 0xfffffbff08087812 */ /* 0x020fce00078ec0ff */
[----:B------:R-:W-:Y:S02]  /*21ab0*/  @P0 LOP3.LUT R8, R8, 0x400, RZ, 0xfc, !PT ;  /* 0x0000040008080812 */ /* 0x000fe400078efcff */
[----:B------:R-:W-:Y:S01]  /*21ac0*/  ISETP.GE.AND P0, PT, R12, R5, PT ;  /* 0x000000050c00720c */ /* 0x000fe20003f06270 */
[----:B------:R-:W-:Y:S01]  /*21ad0*/  IMAD.MOV.U32 R12, RZ, RZ, RZ ;  /* 0x000000ffff0c7224 */ /* 0x000fe200078e00ff */
[----:B------:R-:W-:-:S04]  /*21ae0*/  LOP3.LUT R8, R8, 0xfffffdff, RZ, 0xc0, !PT ;  /* 0xfffffdff08087812 */ /* 0x000fc800078ec0ff */
[----:B------:R-:W-:Y:S02]  /*21af0*/  @P6 LOP3.LUT R8, R8, 0x200, RZ, 0xfc, !PT ;  /* 0x0000020008086812 */ /* 0x000fe400078efcff */
[----:B------:R-:W-:Y:S01]  /*21b00*/  ISETP.GE.AND P6, PT, R11, R5, PT ;  /* 0x000000050b00720c */ /* 0x000fe20003fc6270 */
        /* <DEDUP_REMOVED lines=8> */
[----:B------:R-:W-:-:S05]  /*21b90*/  @P6 LOP3.LUT R8, R8, 0x40, RZ, 0xfc, !PT ;  /* 0x0000004008086812 */ /* 0x000fca00078efcff */
[----:B------:R0:W-:Y:S02]  /*21ba0*/  STL [R1], R8 ;  /* 0x0000000801007387 */ /* 0x0001e40000100800 */
[----:B0-----:R-:W-:Y:S05]  /*21bb0*/  WARPSYNC.COLLECTIVE R15, `(.L_x_15535) ;  /* 0x000000000f087348 */ /* 0x001fea0003c00000 */
[----:B------:R1:W2:Y:S02]  /*21bc0*/  SHFL.IDX P6, R14, R13, R12, R11 ;  /* 0x0000000c0d0e7389 */ /* 0x0002a400000c000b */
[----:B012---:R-:W-:Y:S01]  /*21bd0*/  ENDCOLLECTIVE ;  /* 0x000000000000791b */ /* 0x007fe20003800000 */
.L_x_15535:
[----:B------:R-:W-:Y:S05]  /*21be0*/  BSYNC B0 ;  /* 0x0000000000007941 */ /* 0x000fea0003800000 */
.L_x_15534:
        /* <DEDUP_REMOVED lines=11> */
.L_x_15536:
[----:B------:R-:W-:-:S04]  /*21ca0*/  LOP3.LUT R8, R8, 0xffffdfff, RZ, 0xc0, !PT ;  /* 0xffffdfff08087812 */ /* 0x000fc800078ec0ff */
[----:B------:R-:W-:-:S04]  /*21cb0*/  @P0 LOP3.LUT R8, R8, 0x2000, RZ, 0xfc, !PT ;  /* 0x0000200008080812 */ /* 0x000fc800078efcff */
[----:B------:R-:W-:Y:S01]  /*21cc0*/  LOP3.LUT P0, RZ, R8, 0x400, RZ, 0xc0, !PT ;  /* 0x0000040008ff7812 */ /* 0x000fe2000780c0ff */
[----:B------:R0:W-:Y:S01]  /*21cd0*/  STL [R1], R8 ;  /* 0x0000000801007387 */ /* 0x0001e20000100800 */
[----:B------:R-:W-:Y:S01]  /*21ce0*/  IMAD.MOV.U32 R13, RZ, RZ, R0 ;  /* 0x000000ffff0d7224 */ /* 0x000fe200078e0000 */
[----:B------:R-:W-:Y:S01]  /*21cf0*/  MOV R12, 0x1 ;  /* 0x00000001000c7802 */ /* 0x000fe20000000f00 */
[----:B------:R-:W-:-:S09]  /*21d00*/  IMAD.MOV.U32 R3, RZ, RZ, R14 ;  /* 0x000000ffff037224 */ /* 0x000fd200078e000e */
[----:B------:R-:W-:-:S05]  /*21d10*/  @!P0 LEA R3, P6, R7, R3, 0x1 ;  /* 0x0000000307038211 */ /* 0x000fca00078c08ff */
[----:B------:R-:W-:-:S05]  /*21d20*/  @!P0 IMAD.X R2, RZ, RZ, R2, P6 ;  /* 0x000000ffff028224 */ /* 0x000fca00030e0602 */
[----:B0-----:R-:W-:-:S07]  /*21d30*/  @!P0 LOP3.LUT R3, R3, R2, RZ, 0x3c, !PT ;  /* 0x0000000203038212 */ /* 0x001fce00078e3cff */
[----:B------:R-:W-:Y:S05]  /*21d40*/  WARPSYNC.COLLECTIVE R15, `(.L_x_15537) ;  /* 0x000000000f087348 */ /* 0x000fea0003c00000 */
[----:B------:R0:W1:Y:S02]  /*21d50*/  SHFL.IDX P6, R14, R13, R12, R11 ;  /* 0x0000000c0d0e7389 */ /* 0x00006400000c000b */
[----:B01----:R-:W-:Y:S01]  /*21d60*/  ENDCOLLECTIVE ;  /* 0x000000000000791b */ /* 0x003fe20003800000 */
.L_x_15537:
        /* <DEDUP_REMOVED lines=15> */
.L_x_15538:
        /* <DEDUP_REMOVED lines=12> */
.L_x_15539:
        /* <DEDUP_REMOVED lines=12> */
.L_x_15540:
        /* <DEDUP_REMOVED lines=12> */
.L_x_15541:
        /* <DEDUP_REMOVED lines=12> */
.L_x_15542:
[----:B------:R-:W-:Y:S01]  /*22160*/  MOV R13, R0 ;  /* 0x00000000000d7202 */ /* 0x000fe20000000f00 */
        /* <DEDUP_REMOVED lines=11> */
.L_x_15543:
        /* <DEDUP_REMOVED lines=12> */
.L_x_15544:
        /* <DEDUP_REMOVED lines=12> */
.L_x_15545:
        /* <DEDUP_REMOVED lines=12> */
.L_x_15546:
        /* <DEDUP_REMOVED lines=12> */
.L_x_15547:
        /* <DEDUP_REMOVED lines=11> */
.L_x_15548:
[----:B------:R-:W-:Y:S02]  /*225d0*/  IMAD.MOV.U32 R13, RZ, RZ, R0 ;  /* 0x000000ffff0d7224 */ /* 0x000fe400078e0000 */
[----:B------:R-:W-:Y:S02]  /*225e0*/  IMAD.MOV.U32 R12, RZ, RZ, 0x7 ;  /* 0x00000007ff0c7424 */ /* 0x000fe400078e00ff */
[----:B------:R-:W-:-:S07]  /*225f0*/  IMAD.MOV.U32 R2, RZ, RZ, R14 ;  /* 0x000000ffff027224 */ /* 0x000fce00078e000e */
[----:B------:R-:W-:Y:S05]  /*22600*/  WARPSYNC.COLLECTIVE R15, `(.L_x_15549) ;  /* 0x000000000f087348 */ /* 0x000fea0003c00000 */
[----:B------:R0:W1:Y:S02]  /*22610*/  SHFL.IDX P6, R14, R13, R12, R11 ;  /* 0x0000000c0d0e7389 */ /* 0x00006400000c000b */
[----:B01----:R-:W-:Y:S01]  /*22620*/  ENDCOLLECTIVE ;  /* 0x000000000000791b */ /* 0x003fe20003800000 */
.L_x_15549:
[----:B------:R-:W-:-:S04]  /*22630*/  @!P0 LEA R2, P5, R7, R2, 0x1 ;  /* 0x0000000207028211 */ /* 0x000fc800078a08ff */
[----:B------:R-:W-:-:S05]  /*22640*/  @!P0 IADD3.X R3, RZ, R6, RZ, P5, !PT ;  /* 0x00000006ff038210 */ /* 0x000fca0002ffe4ff */
        /* <DEDUP_REMOVED lines=12> */
.L_x_15550:
[----:B------:R-:W-:Y:S01]  /*22710*/  IMAD.MOV.U32 R2, RZ, RZ, R14 ;  /* 0x000000ffff027224 */ /* 0x000fe200078e000e */
[----:B------:R-:W-:Y:S06]  /*22720*/  BRA `(.L_x_15551) ;  /* 0xffffff9800107947 */ /* 0x000fec000383ffff */
.L_x_15369:
[----:B0-----:R0:W1:Y:S02]  /*22730*/  SYNCS.PHASECHK.TRANS64.TRYWAIT P0, [R22+URZ+0x32420], R3 ;  /* 0x03242003160075a7 */ /* 0x001064000800017f */
[----:B-1----:R-:W-:Y:S05]  /*22740*/  @!P0 NANOSLEEP.SYNCS 0x989680 ;  /* 0x009896800000895d */ /* 0x002fea0003900000 */
[----:B------:R-:W1:Y:S02]  /*22750*/  @!P0 SYNCS.PHASECHK.TRANS64 P0, [R22+URZ+0x32420], R3 ;  /* 0x03242003160085a7 */ /* 0x000e64000800007f */
[----:B-1----:R-:W-:Y:S05]  /*22760*/  @!P0 BRA `(.L_x_15369) ;  /* 0xfffffffc00f08947 */ /* 0x002fea000383ffff */
[----:B------:R-:W-:Y:S05]  /*22770*/  BRA `(.L_x_15552) ;  /* 0xffffff9800847947 */ /* 0x000fea000383ffff */
.L_x_15372:
[----:B-1----:R1:W3:Y:S02]  /*22780*/  SYNCS.PHASECHK.TRANS64.TRYWAIT P0, [R29+URZ+0x32460], R0 ;  /* 0x032460001d0075a7 */ /* 0x0022e4000800017f */
[----:B---3--:R-:W-:Y:S05]  /*22790*/  @!P0 NANOSLEEP.SYNCS 0x989680 ;  /* 0x009896800000895d */ /* 0x008fea0003900000 */
[----:B------:R-:W3:Y:S02]  /*227a0*/  @!P0 SYNCS.PHASECHK.TRANS64 P0, [R29+URZ+0x32460], R0 ;  /* 0x032460001d0085a7 */ /* 0x000ee4000800007f */
[----:B---3--:R-:W-:Y:S05]  /*227b0*/  @!P0 BRA `(.L_x_15372) ;  /* 0xfffffffc00f08947 */ /* 0x008fea000383ffff */
[----:B------:R-:W-:Y:S05]  /*227c0*/  BRA `(.L_x_15553) ;  /* 0xffffff9800947947 */ /* 0x000fea000383ffff */
.L_x_15373:
        /* <DEDUP_REMOVED lines=8> */
.L_x_15555:
[----:B------:R-:W-:Y:S05]  /*22850*/  BSYNC B0 ;  /* 0x0000000000007941 */ /* 0x000fea0003800000 */
.L_x_15554:
        /* <DEDUP_REMOVED lines=13> */
.L_x_15556:
        /* <DEDUP_REMOVED lines=9> */
.L_x_15557:
        /* <DEDUP_REMOVED lines=17> */
.L_x_15558:
[----:B------:R-:W-:Y:S02]  /*22ad0*/  IMAD.MOV.U32 R13, RZ, RZ, R6 ;  /* 0x000000ffff0d7224 */ /* 0x000fe400078e0006 */
[----:B------:R-:W-:Y:S01]  /*22ae0*/  IMAD.MOV.U32 R12, RZ, RZ, 0x2 ;  /* 0x00000002ff0c7424 */ /* 0x000fe200078e00ff */
[----:B------:R-:W-:-:S13]  /*22af0*/  IADD3 R2, P3, R14, R0, RZ ;  /* 0x000000000e027210 */ /* 0x000fda0007f7e0ff */
[----:B------:R-:W-:Y:S05]  /*22b00*/  WARPSYNC.COLLECTIVE R15, `(.L_x_15559) ;  /* 0x000000000f087348 */ /* 0x000fea0003c00000 */
[----:B------:R0:W1:Y:S02]  /*22b10*/  SHFL.IDX P6, R14, R13, R12, R11 ;  /* 0x0000000c0d0e7389 */ /* 0x00006400000c000b */
[----:B01----:R-:W-:Y:S01]  /*22b20*/  ENDCOLLECTIVE ;  /* 0x000000000000791b */ /* 0x003fe20003800000 */
.L_x_15559:
        /* <DEDUP_REMOVED lines=17> */
.L_x_15560:
[----:B------:R-:W-:Y:S02]  /*22c40*/  IMAD.MOV.U32 R13, RZ, RZ, R6 ;  /* 0x000000ffff0d7224 */ /* 0x000fe400078e0006 */
[----:B------:R-:W-:Y:S01]  /*22c50*/  IMAD.MOV.U32 R12, RZ, RZ, 0x3 ;  /* 0x00000003ff0c7424 */ /* 0x000fe200078e00ff */
[----:B------:R-:W-:-:S13]  /*22c60*/  IADD3 R2, P3, R14, R0, RZ ;  /* 0x000000000e027210 */ /* 0x000fda0007f7e0ff */
[----:B------:R-:W-:Y:S05]  /*22c70*/  WARPSYNC.COLLECTIVE R15, `(.L_x_15561) ;  /* 0x000000000f087348 */ /* 0x000fea0003c00000 */
[----:B------:R0:W1:Y:S02]  /*22c80*/  SHFL.IDX P6, R14, R13, R12, R11 ;  /* 0x0000000c0d0e7389 */ /* 0x00006400000c000b */
[----:B01----:R-:W-:Y:S01]  /*22c90*/  ENDCOLLECTIVE ;  /* 0x000000000000791b */ /* 0x003fe20003800000 */
.L_x_15561:
        /* <DEDUP_REMOVED lines=17> */
.L_x_15562:
[----:B------:R-:W-:Y:S01]  /*22db0*/  MOV R13, R6 ;  /* 0x00000006000d7202 */ /* 0x000fe20000000f00 */
[----:B------:R-:W-:Y:S01]  /*22dc0*/  IMAD.MOV.U32 R12, RZ, RZ, 0x4 ;  /* 0x00000004ff0c7424 */ /* 0x000fe200078e00ff */
[----:B------:R-:W-:-:S13]  /*22dd0*/  IADD3 R2, P3, R14, R0, RZ ;  /* 0x000000000e027210 */ /* 0x000fda0007f7e0ff */
[----:B------:R-:W-:Y:S05]  /*22de0*/  WARPSYNC.COLLECTIVE R15, `(.L_x_15563) ;  /* 0x000000000f087348 */ /* 0x000fea0003c00000 */
[----:B------:R0:W1:Y:S02]  /*22df0*/  SHFL.IDX P6, R14, R13, R12, R11 ;  /* 0x0000000c0d0e7389 */ /* 0x00006400000c000b */
[----:B01----:R-:W-:Y:S01]  /*22e00*/  ENDCOLLECTIVE ;  /* 0x000000000000791b */ /* 0x003fe20003800000 */
.L_x_15563:
        /* <DEDUP_REMOVED lines=17> */
.L_x_15564:
[----:B------:R-:W-:Y:S02]  /*22f20*/  IMAD.MOV.U32 R13, RZ, RZ, R6 ;  /* 0x000000ffff0d7224 */ /* 0x000fe400078e0006 */
[----:B------:R-:W-:Y:S01]  /*22f30*/  IMAD.MOV.U32 R12, RZ, RZ, 0x5 ;  /* 0x00000005ff0c7424 */ /* 0x000fe200078e00ff */
[----:B------:R-:W-:-:S13]  /*22f40*/  IADD3 R2, P3, R14, R0, RZ ;  /* 0x000000000e027210 */ /* 0x000fda0007f7e0ff */
[----:B------:R-:W-:Y:S05]  /*22f50*/  WARPSYNC.COLLECTIVE R15, `(.L_x_15565) ;  /* 0x000000000f087348 */ /* 0x000fea0003c00000 */
[----:B------:R0:W1:Y:S02]  /*22f60*/  SHFL.IDX P6, R14, R13, R12, R11 ;  /* 0x0000000c0d0e7389 */ /* 0x00006400000c000b */
[----:B01----:R-:W-:Y:S01]  /*22f70*/  ENDCOLLECTIVE ;  /* 0x000000000000791b */ /* 0x003fe20003800000 */
.L_x_15565:
        /* <DEDUP_REMOVED lines=12> */
.L_x_15566:
        /* <DEDUP_REMOVED lines=9> */
.L_x_15380:
[----:B0-----:R0:W1:Y:S02]  /*230d0*/  SYNCS.PHASECHK.TRANS64.TRYWAIT P0, [R6+URZ+0x32440], R21 ;  /* 0x03244015060075a7 */ /* 0x001064000800017f */
[----:B-1----:R-:W-:Y:S05]  /*230e0*/  @!P0 NANOSLEEP.SYNCS 0x989680 ;  /* 0x009896800000895d */ /* 0x002fea0003900000 */
[----:B------:R-:W1:Y:S02]  /*230f0*/  @!P0 SYNCS.PHASECHK.TRANS64 P0, [R6+URZ+0x32440], R21 ;  /* 0x03244015060085a7 */ /* 0x000e64000800007f */
[----:B-1----:R-:W-:Y:S05]  /*23100*/  @!P0 BRA `(.L_x_15380) ;  /* 0xfffffffc00f08947 */ /* 0x002fea000383ffff */
[----:B------:R-:W-:Y:S05]  /*23110*/  BRA `(.L_x_15568) ;  /* 0xffffff9c002c7947 */ /* 0x000fea000383ffff */
.L_x_15381:
        /* <DEDUP_REMOVED lines=8> */
.L_x_15570:
[----:B------:R-:W-:Y:S05]  /*231a0*/  BSYNC B1 ;  /* 0x0000000000017941 */ /* 0x000fea0003800000 */
.L_x_15569:
        /* <DEDUP_REMOVED lines=9> */
.L_x_15571:
[----:B------:R-:W-:Y:S02]  /*23240*/  IMAD.MOV.U32 R13, RZ, RZ, R9 ;  /* 0x000000ffff0d7224 */ /* 0x000fe400078e0009 */
[----:B------:R-:W-:Y:S02]  /*23250*/  IMAD.MOV.U32 R12, RZ, RZ, 0x1 ;  /* 0x00000001ff0c7424 */ /* 0x000fe400078e00ff */
[----:B------:R-:W-:-:S07]  /*23260*/  IMAD.MOV.U32 R2, RZ, RZ, R14 ;  /* 0x000000ffff027224 */ /* 0x000fce00078e000e */
[----:B------:R-:W-:Y:S05]  /*23270*/  WARPSYNC.COLLECTIVE R15, `(.L_x_15572) ;  /* 0x000000000f087348 */ /* 0x000fea0003c00000 */
[----:B------:R0:W1:Y:S02]  /*23280*/  SHFL.IDX P6, R14, R13, R12, R11 ;  /* 0x0000000c0d0e7389 */ /* 0x00006400000c000b */
[----:B01----:R-:W-:Y:S01]  /*23290*/  ENDCOLLECTIVE ;  /* 0x000000000000791b */ /* 0x003fe20003800000 */
.L_x_15572:
        /* <DEDUP_REMOVED lines=11> */
.L_x_15573:
[----:B------:R-:W-:Y:S02]  /*23350*/  IMAD.MOV.U32 R13, RZ, RZ, R9 ;  /* 0x000000ffff0d7224 */ /* 0x000fe400078e0009 */
[----:B------:R-:W-:Y:S02]  /*23360*/  IMAD.MOV.U32 R12, RZ, RZ, 0x2 ;  /* 0x00000002ff0c7424 */ /* 0x000fe400078e00ff */
[----:B------:R-:W-:-:S07]  /*23370*/  IMAD.MOV.U32 R2, RZ, RZ, R14 ;  /* 0x000000ffff027224 */ /* 0x000fce00078e000e */
[----:B------:R-:W-:Y:S05]  /*23380*/  WARPSYNC.COLLECTIVE R15, `(.L_x_15574) ;  /* 0x000000000f087348 */ /* 0x000fea0003c00000 */
[----:B------:R0:W1:Y:S02]  /*23390*/  SHFL.IDX P6, R14, R13, R12, R11 ;  /* 0x0000000c0d0e7389 */ /* 0x00006400000c000b */
[----:B01----:R-:W-:Y:S01]  /*233a0*/  ENDCOLLECTIVE ;  /* 0x000000000000791b */ /* 0x003fe20003800000 */
.L_x_15574:
        /* <DEDUP_REMOVED lines=11> */
.L_x_15575:
[----:B------:R-:W-:Y:S01]  /*23460*/  IMAD.MOV.U32 R13, RZ, RZ, R9 ;  /* 0x000000ffff0d7224 */ /* 0x000fe200078e0009 */
[----:B------:R-:W-:Y:S01]  /*23470*/  MOV R12, 0x3 ;  /* 0x00000003000c7802 */ /* 0x000fe20000000f00 */
[----:B------:R-:W-:-:S07]  /*23480*/  IMAD.MOV.U32 R2, RZ, RZ, R14 ;  /* 0x000000ffff027224 */ /* 0x000fce00078e000e */
[----:B------:R-:W-:Y:S05]  /*23490*/  WARPSYNC.COLLECTIVE R15, `(.L_x_15576) ;  /* 0x000000000f087348 */ /* 0x000fea0003c00000 */
[----:B------:R0:W1:Y:S02]  /*234a0*/  SHFL.IDX P6, R14, R13, R12, R11 ;  /* 0x0000000c0d0e7389 */ /* 0x00006400000c000b */
[----:B01----:R-:W-:Y:S01]  /*234b0*/  ENDCOLLECTIVE ;  /* 0x000000000000791b */ /* 0x003fe20003800000 */
.L_x_15576:
        /* <DEDUP_REMOVED lines=11> */
.L_x_15577:
[----:B------:R-:W-:Y:S02]  /*23570*/  IMAD.MOV.U32 R13, RZ, RZ, R9 ;  /* 0x000000ffff0d7224 */ /* 0x000fe400078e0009 */
[----:B------:R-:W-:Y:S02]  /*23580*/  IMAD.MOV.U32 R12, RZ, RZ, 0x4 ;  /* 0x00000004ff0c7424 */ /* 0x000fe400078e00ff */
[----:B------:R-:W-:-:S07]  /*23590*/  IMAD.MOV.U32 R2, RZ, RZ, R14 ;  /* 0x000000ffff027224 */ /* 0x000fce00078e000e */
[----:B------:R-:W-:Y:S05]  /*235a0*/  WARPSYNC.COLLECTIVE R15, `(.L_x_15578) ;  /* 0x000000000f087348 */ /* 0x000fea0003c00000 */
[----:B------:R0:W1:Y:S02]  /*235b0*/  SHFL.IDX P6, R14, R13, R12, R11 ;  /* 0x0000000c0d0e7389 */ /* 0x00006400000c000b */
[----:B01----:R-:W-:Y:S01]  /*235c0*/  ENDCOLLECTIVE ;  /* 0x000000000000791b */ /* 0x003fe20003800000 */
.L_x_15578:
        /* <DEDUP_REMOVED lines=11> */
.L_x_15579:
[----:B------:R-:W-:Y:S02]  /*23680*/  IMAD.MOV.U32 R13, RZ, RZ, R9 ;  /* 0x000000ffff0d7224 */ /* 0x000fe400078e0009 */
[----:B------:R-:W-:Y:S02]  /*23690*/  IMAD.MOV.U32 R12, RZ, RZ, 0x5 ;  /* 0x00000005ff0c7424 */ /* 0x000fe400078e00ff */
[----:B------:R-:W-:-:S07]  /*236a0*/  IMAD.MOV.U32 R2, RZ, RZ, R14 ;  /* 0x000000ffff027224 */ /* 0x000fce00078e000e */
[----:B------:R-:W-:Y:S05]  /*236b0*/  WARPSYNC.COLLECTIVE R15, `(.L_x_15580) ;  /* 0x000000000f087348 */ /* 0x000fea0003c00000 */
[----:B------:R0:W1:Y:S02]  /*236c0*/  SHFL.IDX P6, R14, R13, R12, R11 ;  /* 0x0000000c0d0e7389 */ /* 0x00006400000c000b */
[----:B01----:R-:W-:Y:S01]  /*236d0*/  ENDCOLLECTIVE ;  /* 0x000000000000791b */ /* 0x003fe20003800000 */
.L_x_15580:
        /* <DEDUP_REMOVED lines=11> */
.L_x_15581:
[----:B------:R-:W-:Y:S01]  /*23790*/  IMAD.MOV.U32 R2, RZ, RZ, R14 ;  /* 0x000000ffff027224 */ /* 0x000fe200078e000e */
[----:B------:R-:W-:Y:S06]  /*237a0*/  BRA `(.L_x_15582) ;  /* 0xffffff9800607947 */ /* 0x000fec000383ffff */
.L_x_15386:
[----:B---3--:R3:W4:Y:S02]  /*237b0*/  SYNCS.PHASECHK.TRANS64.TRYWAIT P0, [R6+URZ+0x32460], R21 ;  /* 0x03246015060075a7 */ /* 0x008724000800017f */
[----:B----4-:R-:W-:Y:S05]  /*237c0*/  @!P0 NANOSLEEP.SYNCS 0x989680 ;  /* 0x009896800000895d */ /* 0x010fea0003900000 */
[----:B------:R-:W4:Y:S02]  /*237d0*/  @!P0 SYNCS.PHASECHK.TRANS64 P0, [R6+URZ+0x32460], R21 ;  /* 0x03246015060085a7 */ /* 0x000f24000800007f */
[----:B----4-:R-:W-:Y:S05]  /*237e0*/  @!P0 BRA `(.L_x_15386) ;  /* 0xfffffffc00f08947 */ /* 0x010fea000383ffff */
[----:B------:R-:W-:Y:S05]  /*237f0*/  BRA `(.L_x_15583) ;  /* 0xffffff9800b07947 */ /* 0x000fea000383ffff */
.L_x_15387:
[----:B------:R-:W-:Y:S01]  /*23800*/  BSSY B1, `(.L_x_15584) ;  /* 0x0000008000017945 */ /* 0x000fe20003800000 */
[----:B------:R-:W-:Y:S01]  /*23810*/  IMAD.MOV.U32 R13, RZ, RZ, R9 ;  /* 0x000000ffff0d7224 */ /* 0x000fe200078e0009 */
[----:B------:R-:W-:Y:S01]  /*23820*/  MOV R12, RZ ;  /* 0x000000ff000c7202 */ /* 0x000fe20000000f00 */
[----:B------:R-:W-:Y:S02]  /*23830*/  IMAD.MOV.U32 R11, RZ, RZ, 0x181f ;  /* 0x0000181fff0b7424 */ /* 0x000fe400078e00ff */
[----:B------:R-:W-:-:S07]  /*23840*/  IMAD.MOV.U32 R15, RZ, RZ, -0x1 ;  /* 0xffffffffff0f7424 */ /* 0x000fce00078e00ff */
[----:B0-23--:R-:W-:Y:S05]  /*23850*/  WARPSYNC.COLLECTIVE R15, `(.L_x_15585) ;  /* 0x000000000f087348 */ /* 0x00dfea0003c00000 */
[----:B------:R1:W4:Y:S02]  /*23860*/  SHFL.IDX P6, R14, R13, R12, R11 ;  /* 0x0000000c0d0e7389 */ /* 0x00032400000c000b */
[----:B01234-:R-:W-:Y:S01]  /*23870*/  ENDCOLLECTIVE ;  /* 0x000000000000791b */ /* 0x01ffe20003800000 */
.L_x_15585:
[----:B------:R-:W-:Y:S05]  /*23880*/  BSYNC B1 ;  /* 0x0000000000017941 */ /* 0x000fea0003800000 */
.L_x_15584:
        /* <DEDUP_REMOVED lines=9> */
.L_x_15586:
[----:B------:R-:W-:Y:S02]  /*23920*/  IMAD.MOV.U32 R13, RZ, RZ, R9 ;  /* 0x000000ffff0d7224 */ /* 0x000fe400078e0009 */
[----:B------:R-:W-:Y:S01]  /*23930*/  IMAD.MOV.U32 R12, RZ, RZ, 0x1 ;  /* 0x00000001ff0c7424 */ /* 0x000fe200078e00ff */
[----:B------:R-:W-:-:S13]  /*23940*/  IADD3 R2, P0, R14, R0, RZ ;  /* 0x000000000e027210 */ /* 0x000fda0007f1e0ff */
[----:B------:R-:W-:Y:S05]  /*23950*/  WARPSYNC.COLLECTIVE R15, `(.L_x_15587) ;  /* 0x000000000f087348 */ /* 0x000fea0003c00000 */
[----:B------:R0:W1:Y:S02]  /*23960*/  SHFL.IDX P6, R14, R13, R12, R11 ;  /* 0x0000000c0d0e7389 */ /* 0x00006400000c000b */
[----:B01----:R-:W-:Y:S01]  /*23970*/  ENDCOLLECTIVE ;  /* 0x000000000000791b */ /* 0x003fe20003800000 */
.L_x_15587:
        /* <DEDUP_REMOVED lines=13> */
.L_x_15588:
[----:B------:R-:W-:Y:S02]  /*23a50*/  IMAD.MOV.U32 R13, RZ, RZ, R9 ;  /* 0x000000ffff0d7224 */ /* 0x000fe400078e0009 */
[----:B------:R-:W-:Y:S01]  /*23a60*/  IMAD.MOV.U32 R12, RZ, RZ, 0x2 ;  /* 0x00000002ff0c7424 */ /* 0x000fe200078e00ff */
[----:B------:R-:W-:-:S13]  /*23a70*/  IADD3 R2, P0, R14, R0, RZ ;  /* 0x000000000e027210 */ /* 0x000fda0007f1e0ff */
[----:B------:R-:W-:Y:S05]  /*23a80*/  WARPSYNC.COLLECTIVE R15, `(.L_x_15589) ;  /* 0x000000000f087348 */ /* 0x000fea0003c00000 */
[----:B------:R0:W1:Y:S02]  /*23a90*/  SHFL.IDX P6, R14, R13, R12, R11 ;  /* 0x0000000c0d0e7389 */ /* 0x00006400000c000b */
[----:B01----:R-:W-:Y:S01]  /*23aa0*/  ENDCOLLECTIVE ;  /* 0x000000000000791b */ /* 0x003fe20003800000 */
.L_x_15589:
        /* <DEDUP_REMOVED lines=13> */
.L_x_15590:
[----:B------:R-:W-:Y:S02]  /*23b80*/  IMAD.MOV.U32 R13, RZ, RZ, R9 ;  /* 0x000000ffff0d7224 */ /* 0x000fe400078e0009 */
[----:B------:R-:W-:Y:S01]  /*23b90*/  IMAD.MOV.U32 R12, RZ, RZ, 0x3 ;  /* 0x00000003ff0c7424 */ /* 0x000fe200078e00ff */
[----:B------:R-:W-:-:S13]  /*23ba0*/  IADD3 R2, P0, R14, R0, RZ ;  /* 0x000000000e027210 */ /* 0x000fda0007f1e0ff */
[----:B------:R-:W-:Y:S05]  /*23bb0*/  WARPSYNC.COLLECTIVE R15, `(.L_x_15591) ;  /* 0x000000000f087348 */ /* 0x000fea0003c00000 */
[----:B------:R0:W1:Y:S02]  /*23bc0*/  SHFL.IDX P6, R14, R13, R12, R11 ;  /* 0x0000000c0d0e7389 */ /* 0x00006400000c000b */
[----:B01----:R-:W-:Y:S01]  /*23bd0*/  ENDCOLLECTIVE ;  /* 0x000000000000791b */ /* 0x003fe20003800000 */
.L_x_15591:
        /* <DEDUP_REMOVED lines=13> */
.L_x_15592:
[----:B------:R-:W-:Y:S02]  /*23cb0*/  IMAD.MOV.U32 R13, RZ, RZ, R9 ;  /* 0x000000ffff0d7224 */ /* 0x000fe400078e0009 */
[----:B------:R-:W-:Y:S01]  /*23cc0*/  IMAD.MOV.U32 R12, RZ, RZ, 0x4 ;  /* 0x00000004ff0c7424 */ /* 0x000fe200078e00ff */
[----:B------:R-:W-:-:S13]  /*23cd0*/  IADD3 R2, P0, R14, R0, RZ ;  /* 0x000000000e027210 */ /* 0x000fda0007f1e0ff */
[----:B------:R-:W-:Y:S05]  /*23ce0*/  WARPSYNC.COLLECTIVE R15, `(.L_x_15593) ;  /* 0x000000000f087348 */ /* 0x000fea0003c00000 */
[----:B------:R0:W1:Y:S02]  /*23cf0*/  SHFL.IDX P6, R14, R13, R12, R11 ;  /* 0x0000000c0d0e7389 */ /* 0x00006400000c000b */
[----:B01----:R-:W-:Y:S01]  /*23d00*/  ENDCOLLECTIVE ;  /* 0x000000000000791b */ /* 0x003fe20003800000 */
.L_x_15593:
        /* <DEDUP_REMOVED lines=13> */
.L_x_15594:
[----:B------:R-:W-:Y:S02]  /*23de0*/  IMAD.MOV.U32 R13, RZ, RZ, R9 ;  /* 0x000000ffff0d7224 */ /* 0x000fe400078e0009 */
[----:B------:R-:W-:Y:S01]  /*23df0*/  IMAD.MOV.U32 R12, RZ, RZ, 0x5 ;  /* 0x00000005ff0c7424 */ /* 0x000fe200078e00ff */
[----:B------:R-:W-:-:S13]  /*23e00*/  IADD3 R2, P0, R14, R0, RZ ;  /* 0x000000000e027210 */ /* 0x000fda0007f1e0ff */
[----:B------:R-:W-:Y:S05]  /*23e10*/  WARPSYNC.COLLECTIVE R15, `(.L_x_15595) ;  /* 0x000000000f087348 */ /* 0x000fea0003c00000 */
[----:B------:R0:W1:Y:S02]  /*23e20*/  SHFL.IDX P6, R14, R13, R12, R11 ;  /* 0x0000000c0d0e7389 */ /* 0x00006400000c000b */
[----:B01----:R-:W-:Y:S01]  /*23e30*/  ENDCOLLECTIVE ;  /* 0x000000000000791b */ /* 0x003fe20003800000 */
.L_x_15595:
        /* <DEDUP_REMOVED lines=13> */
.L_x_15596:
[----:B------:R-:W-:Y:S05]  /*23f10*/  BRA `(.L_x_15597) ;  /* 0xffffff9800007947 */ /* 0x000fea000383ffff */
.L_x_15395:
[----:B------:R-:W-:Y:S01]  /*23f20*/  BSSY B0, `(.L_x_15598) ;  /* 0x0000008000007945 */ /* 0x000fe20003800000 */
[----:B------:R-:W-:Y:S01]  /*23f30*/  MOV R13, R16 ;  /* 0x00000010000d7202 */ /* 0x000fe20000000f00 */
[----:B------:R-:W-:Y:S02]  /*23f40*/  IMAD.MOV.U32 R12, RZ, RZ, RZ ;  /* 0x000000ffff0c7224 */ /* 0x000fe400078e00ff */
[----:B------:R-:W-:Y:S02]  /*23f50*/  IMAD.MOV.U32 R11, RZ, RZ, 0x1f ;  /* 0x0000001fff0b7424 */ /* 0x000fe400078e00ff */
[----:B------:R-:W-:-:S07]  /*23f60*/  IMAD.MOV.U32 R15, RZ, RZ, -0x1 ;  /* 0xffffffffff0f7424 */ /* 0x000fce00078e00ff */
[----:B0123--:R-:W-:Y:S05]  /*23f70*/  WARPSYNC.COLLECTIVE R15, `(.L_x_15599) ;  /* 0x000000000f087348 */ /* 0x00ffea0003c00000 */
[----:B------:R4:W0:Y:S02]  /*23f80*/  SHFL.IDX P6, R14, R13, R12, R11 ;  /* 0x0000000c0d0e7389 */ /* 0x00082400000c000b */
[----:B01234-:R-:W-:Y:S01]  /*23f90*/  ENDCOLLECTIVE ;  /* 0x000000000000791b */ /* 0x01ffe20003800000 */
.L_x_15599:
[----:B------:R-:W-:Y:S05]  /*23fa0*/  BSYNC B0 ;  /* 0x0000000000007941 */ /* 0x000fea0003800000 */
.L_x_15598:
        /* <DEDUP_REMOVED lines=9> */
.L_x_15600:
        /* <DEDUP_REMOVED lines=18> */
.L_x_15601:
[----:B------:R-:W-:Y:S02]  /*24160*/  MOV R12, 0x2 ;  /* 0x00000002000c7802 */ /* 0x000fe40000000f00 */
[----:B------:R-:W-:-:S05]  /*24170*/  SEL R6, R14, RZ, P1 ;  /* 0x000000ff0e067207 */ /* 0x000fca0000800000 */
[----:B------:R-:W-:-:S04]  /*24180*/  IMAD.IADD R6, R5, 0x1, R6 ;  /* 0x0000000105067824 */ /* 0x000fc800078e0206 */
[----:B------:R-:W-:-:S07]  /*24190*/  IMAD.MOV.U32 R13, RZ, RZ, R6 ;  /* 0x000000ffff0d7224 */ /* 0x000fce00078e0006 */
[----:B------:R-:W-:Y:S05]  /*241a0*/  WARPSYNC.COLLECTIVE R15, `(.L_x_15602) ;  /* 0x000000000f087348 */ /* 0x000fea0003c00000 */
[----:B------:R0:W1:Y:S02]  /*241b0*/  SHFL.UP P6, R14, R13, R12, R11 ;  /* 0x0400000c0d0e7389 */ /* 0x00006400000c000b */
[----:B01----:R-:W-:Y:S01]  /*241c0*/  ENDCOLLECTIVE ;  /* 0x000000000000791b */ /* 0x003fe20003800000 */
.L_x_15602:
[----:B------:R-:W-:Y:S01]  /*241d0*/  IMAD.MOV.U32 R12, RZ, RZ, 0x4 ;  /* 0x00000004ff0c7424 */ /* 0x000fe200078e00ff */
[----:B------:R-:W-:-:S05]  /*241e0*/  SEL R7, R14, RZ, P2 ;  /* 0x000000ff0e077207 */ /* 0x000fca0001000000 */
[----:B------:R-:W-:-:S04]  /*241f0*/  IMAD.IADD R7, R6, 0x1, R7 ;  /* 0x0000000106077824 */ /* 0x000fc800078e0207 */
[----:B------:R-:W-:-:S07]  /*24200*/  IMAD.MOV.U32 R13, RZ, RZ, R7 ;  /* 0x000000ffff0d7224 */ /* 0x000fce00078e0007 */
[----:B------:R-:W-:Y:S05]  /*24210*/  WARPSYNC.COLLECTIVE R15, `(.L_x_15603) ;  /* 0x000000000f087348 */ /* 0x000fea0003c00000 */
[----:B------:R0:W1:Y:S02]  /*24220*/  SHFL.UP P6, R14, R13, R12, R11 ;  /* 0x0400000c0d0e7389 */ /* 0x00006400000c000b */
[----:B01----:R-:W-:Y:S01]  /*24230*/  ENDCOLLECTIVE ;  /* 0x000000000000791b */ /* 0x003fe20003800000 */
.L_x_15603:
[----:B------:R-:W-:Y:S01]  /*24240*/  IMAD.MOV.U32 R12, RZ, RZ, 0x8 ;  /* 0x00000008ff0c7424 */ /* 0x000fe200078e00ff */
[----:B------:R-:W-:-:S05]  /*24250*/  SEL R2, R14, RZ, P3 ;  /* 0x000000ff0e027207 */ /* 0x000fca0001800000 */
[----:B------:R-:W-:-:S04]  /*24260*/  IMAD.IADD R2, R7, 0x1, R2 ;  /* 0x0000000107027824 */ /* 0x000fc800078e0202 */
[----:B------:R-:W-:-:S07]  /*24270*/  IMAD.MOV.U32 R13, RZ, RZ, R2 ;  /* 0x000000ffff0d7224 */ /* 0x000fce00078e0002 */
[----:B------:R-:W-:Y:S05]  /*24280*/  WARPSYNC.COLLECTIVE R15, `(.L_x_15604) ;  /* 0x000000000f087348 */ /* 0x000fea0003c00000 */
[----:B------:R0:W1:Y:S02]  /*24290*/  SHFL.UP P6, R14, R13, R12, R11 ;  /* 0x0400000c0d0e7389 */ /* 0x00006400000c000b */
[----:B01----:R-:W-:Y:S01]  /*242a0*/  ENDCOLLECTIVE ;  /* 0x000000000000791b */ /* 0x003fe20003800000 */
.L_x_15604:
[----:B------:R-:W-:Y:S01]  /*242b0*/  IMAD.MOV.U32 R12, RZ, RZ, 0x10 ;  /* 0x00000010ff0c7424 */ /* 0x000fe200078e00ff */
[----:B------:R-:W-:-:S05]  /*242c0*/  SEL R3, R14, RZ, P4 ;  /* 0x000000ff0e037207 */ /* 0x000fca0002000000 */
[----:B------:R-:W-:-:S04]  /*242d0*/  IMAD.IADD R3, R2, 0x1, R3 ;  /* 0x0000000102037824 */ /* 0x000fc800078e0203 */
[----:B------:R-:W-:-:S07]  /*242e0*/  IMAD.MOV.U32 R13, RZ, RZ, R3 ;  /* 0x000000ffff0d7224 */ /* 0x000fce00078e0003 */
[----:B------:R-:W-:Y:S05]  /*242f0*/  WARPSYNC.COLLECTIVE R15, `(.L_x_15605) ;  /* 0x000000000f087348 */ /* 0x000fea0003c00000 */
[----:B------:R0:W1:Y:S02]  /*24300*/  SHFL.UP P6, R14, R13, R12, R11 ;  /* 0x0400000c0d0e7389 */ /* 0x00006400000c000b */
[----:B01----:R-:W-:Y:S01]  /*24310*/  ENDCOLLECTIVE ;  /* 0x000000000000791b */ /* 0x003fe20003800000 */
.L_x_15605:
        /* <DEDUP_REMOVED lines=8> */
.L_x_15606:
[----:B------:R-:W-:Y:S05]  /*243a0*/  BRA `(.L_x_15607) ;  /* 0xffffff9800607947 */ /* 0x000fea000383ffff */
.L_x_15400:
        /* <DEDUP_REMOVED lines=8> */
.L_x_15609:
[----:B------:R-:W-:Y:S05]  /*24430*/  BSYNC B0 ;  /* 0x0000000000007941 */ /* 0x000fea0003800000 */
.L_x_15608:
        /* <DEDUP_REMOVED lines=8> */
.L_x_15610:
[----:B------:R-:W-:Y:S01]  /*244c0*/  IMAD.MOV.U32 R12, RZ, RZ, 0x4 ;  /* 0x00000004ff0c7424 */ /* 0x000fe200078e00ff */
[----:B------:R-:W-:-:S05]  /*244d0*/  SEL R2, R14, RZ, P2 ;  /* 0x000000ff0e027207 */ /* 0x000fca0001000000 */
[----:B------:R-:W-:-:S04]  /*244e0*/  IMAD.IADD R2, R13, 0x1, R2 ;  /* 0x000000010d027824 */ /* 0x000fc800078e0202 */
[----:B------:R-:W-:-:S07]  /*244f0*/  IMAD.MOV.U32 R13, RZ, RZ, R2 ;  /* 0x000000ffff0d7224 */ /* 0x000fce00078e0002 */
[----:B------:R-:W-:Y:S05]  /*24500*/  WARPSYNC.COLLECTIVE R15, `(.L_x_15611) ;  /* 0x000000000f087348 */ /* 0x000fea0003c00000 */
[----:B------:R0:W1:Y:S02]  /*24510*/  SHFL.UP P6, R14, R13, R12, R11 ;  /* 0x0400000c0d0e7389 */ /* 0x00006400000c000b */
[----:B01----:R-:W-:Y:S01]  /*24520*/  ENDCOLLECTIVE ;  /* 0x000000000000791b */ /* 0x003fe20003800000 */
.L_x_15611:
[----:B------:R-:W-:Y:S01]  /*24530*/  IMAD.MOV.U32 R12, RZ, RZ, 0x8 ;  /* 0x00000008ff0c7424 */ /* 0x000fe200078e00ff */
[----:B------:R-:W-:-:S05]  /*24540*/  SEL R3, R14, RZ, P3 ;  /* 0x000000ff0e037207 */ /* 0x000fca0001800000 */
[----:B------:R-:W-:-:S04]  /*24550*/  IMAD.IADD R3, R2, 0x1, R3 ;  /* 0x0000000102037824 */ /* 0x000fc800078e0203 */
[----:B------:R-:W-:-:S07]  /*24560*/  IMAD.MOV.U32 R13, RZ, RZ, R3 ;  /* 0x000000ffff0d7224 */ /* 0x000fce00078e0003 */
[----:B------:R-:W-:Y:S05]  /*24570*/  WARPSYNC.COLLECTIVE R15, `(.L_x_15612) ;  /* 0x000000000f087348 */ /* 0x000fea0003c00000 */
[----:B------:R0:W1:Y:S02]  /*24580*/  SHFL.UP P6, R14, R13, R12, R11 ;  /* 0x0400000c0d0e7389 */ /* 0x00006400000c000b */
[----:B01----:R-:W-:Y:S01]  /*24590*/  ENDCOLLECTIVE ;  /* 0x000000000000791b */ /* 0x003fe20003800000 */
.L_x_15612:
[----:B------:R-:W-:Y:S01]  /*245a0*/  IMAD.MOV.U32 R12, RZ, RZ, 0x10 ;  /* 0x00000010ff0c7424 */ /* 0x000fe200078e00ff */
[----:B------:R-:W-:-:S05]  /*245b0*/  SEL R4, R14, RZ, P4 ;  /* 0x000000ff0e047207 */ /* 0x000fca0002000000 */
[----:B------:R-:W-:-:S04]  /*245c0*/  IMAD.IADD R4, R3, 0x1, R4 ;  /* 0x0000000103047824 */ /* 0x000fc800078e0204 */
[----:B------:R-:W-:-:S07]  /*245d0*/  IMAD.MOV.U32 R13, RZ, RZ, R4 ;  /* 0x000000ffff0d7224 */ /* 0x000fce00078e0004 */
[----:B------:R-:W-:Y:S05]  /*245e0*/  WARPSYNC.COLLECTIVE R15, `(.L_x_15613) ;  /* 0x000000000f087348 */ /* 0x000fea0003c00000 */
[----:B------:R0:W1:Y:S02]  /*245f0*/  SHFL.UP P6, R14, R13, R12, R11 ;  /* 0x0400000c0d0e7389 */ /* 0x00006400000c000b */
[----:B01----:R-:W-:Y:S01]  /*24600*/  ENDCOLLECTIVE ;  /* 0x000000000000791b */ /* 0x003fe20003800000 */
.L_x_15613:
        /* <DEDUP_REMOVED lines=8> */
.L_x_15614:
[----:B------:R-:W-:Y:S05]  /*24690*/  BRA `(.L_x_15615) ;  /* 0xffffff9800407947 */ /* 0x000fea000383ffff */
.L_x_15402:
[----:B------:R-:W-:Y:S01]  /*246a0*/  BSSY B0, `(.L_x_15616) ;  /* 0x0000006000007945 */ /* 0x000fe20003800000 */
[----:B------:R-:W-:Y:S01]  /*246b0*/  PLOP3.LUT P6, PT, P6, PT, PT, 0x8, 0x0 ;  /* 0x000000000000781c */ /* 0x000fe200037ce170 */
[----:B------:R-:W-:-:S12]  /*246c0*/  IMAD.MOV.U32 R15, RZ, RZ, -0x1 ;  /* 0xffffffffff0f7424 */ /* 0x000fd800078e00ff */
[----:B01----:R-:W-:Y:S05]  /*246d0*/  WARPSYNC.COLLECTIVE R15, `(.L_x_15617) ;  /* 0x000000000f087348 */ /* 0x003fea0003c00000 */
[----:B------:R-:W-:Y:S01]  /*246e0*/  VOTE.ANY R14, PT, P6 ;  /* 0x00000000000e7806 */ /* 0x000fe200030e0100 */
[----:B01----:R-:W-:Y:S06]  /*246f0*/  ENDCOLLECTIVE ;  /* 0x000000000000791b */ /* 0x003fec0003800000 */
.L_x_15617:
[----:B------:R-:W-:Y:S05]  /*24700*/  BSYNC B0 ;  /* 0x0000000000007941 */ /* 0x000fea0003800000 */
.L_x_15616:
        /* <DEDUP_REMOVED lines=9> */
.L_x_15618:
[----:B------:R-:W-:Y:S01]  /*247a0*/  IMAD.MOV.U32 R5, RZ, RZ, R14 ;  /* 0x000000ffff057224 */ /* 0x000fe200078e000e */
[----:B------:R-:W-:Y:S06]  /*247b0*/  BRA `(.L_x_15619) ;  /* 0xffffff9800307947 */ /* 0x000fec000383ffff */
.L_x_15404:
[----:B------:R-:W-:Y:S01]  /*247c0*/  BSSY B0, `(.L_x_15620) ;  /* 0x0000007000007945 */ /* 0x000fe20003800000 */
[----:B------:R-:W-:Y:S02]  /*247d0*/  IMAD.MOV.U32 R13, RZ, RZ, R2 ;  /* 0x000000ffff0d7224 */ /* 0x000fe400078e0002 */
[----:B------:R-:W-:Y:S02]  /*247e0*/  IMAD.MOV.U32 R11, RZ, RZ, 0x1f ;  /* 0x0000001fff0b7424 */ /* 0x000fe400078e00ff */
[----:B------:R-:W-:-:S07]  /*247f0*/  IMAD.MOV.U32 R15, RZ, RZ, -0x1 ;  /* 0xffffffffff0f7424 */ /* 0x000fce00078e00ff */
[----:B0123--:R-:W-:Y:S05]  /*24800*/  WARPSYNC.COLLECTIVE R15, `(.L_x_15621) ;  /* 0x000000000f087348 */ /* 0x00ffea0003c00000 */
[----:B------:R4:W0:Y:S02]  /*24810*/  SHFL.IDX P6, R14, R13, R12, R11 ;  /* 0x0000000c0d0e7389 */ /* 0x00082400000c000b */
[----:B01234-:R-:W-:Y:S01]  /*24820*/  ENDCOLLECTIVE ;  /* 0x000000000000791b */ /* 0x01ffe20003800000 */
.L_x_15621:
[----:B------:R-:W-:Y:S05]  /*24830*/  BSYNC B0 ;  /* 0x0000000000007941 */ /* 0x000fea0003800000 */
.L_x_15620:
[----:B------:R-:W-:Y:S05]  /*24840*/  BRA `(.L_x_15403) ;  /* 0xffffff9800287947 */ /* 0x000fea000383ffff */
.L_x_15408:
[----:B0-----:R0:W1:Y:S02]  /*24850*/  SYNCS.PHASECHK.TRANS64.TRYWAIT P0, [R7+URZ+0x32420], R0 ;  /* 0x03242000070075a7 */ /* 0x001064000800017f */
[----:B-1----:R-:W-:Y:S05]  /*24860*/  @!P0 NANOSLEEP.SYNCS 0x989680 ;  /* 0x009896800000895d */ /* 0x002fea0003900000 */
[----:B------:R-:W1:Y:S02]  /*24870*/  @!P0 SYNCS.PHASECHK.TRANS64 P0, [R7+URZ+0x32420], R0 ;  /* 0x03242000070085a7 */ /* 0x000e64000800007f */
[----:B-1----:R-:W-:Y:S05]  /*24880*/  @!P0 BRA `(.L_x_15408) ;  /* 0xfffffffc00f08947 */ /* 0x002fea000383ffff */
[----:B------:R-:W-:Y:S05]  /*24890*/  BRA `(.L_x_15622) ;  /* 0xffffff9c00a07947 */ /* 0x000fea000383ffff */
.L_x_15409:
        /* <DEDUP_REMOVED lines=8> */
[----:B0--34-:R-:W-:Y:S05]  /*24920*/  WARPSYNC.COLLECTIVE R15, `(.L_x_15624) ;  /* 0x000000000f087348 */ /* 0x019fea0003c00000 */
[----:B------:R1:W2:Y:S02]  /*24930*/  SHFL.IDX P6, R14, R13, R12, R11 ;  /* 0x0000000c0d0e7389 */ /* 0x0002a400000c000b */
[----:B01234-:R-:W-:Y:S01]  /*24940*/  ENDCOLLECTIVE ;  /* 0x000000000000791b */ /* 0x01ffe20003800000 */
.L_x_15624:
[----:B------:R-:W-:Y:S05]  /*24950*/  BSYNC B0 ;  /* 0x0000000000007941 */ /* 0x000fea0003800000 */
.L_x_15623:
[----:B------:R-:W-:Y:S05]  /*24960*/  BRA `(.L_x_15625) ;  /* 0xffffff9c00887947 */ /* 0x000fea000383ffff */
.L_x_15410:
[----:B------:R-:W-:Y:S01]  /*24970*/  BSSY B0, `(.L_x_15626) ;  /* 0x0000006000007945 */ /* 0x000fe20003800000 */
[----:B------:R-:W-:-:S07]  /*24980*/  IMAD.MOV.U32 R15, RZ, RZ, -0x1 ;  /* 0xffffffffff0f7424 */ /* 0x000fce00078e00ff */
[----:B0--34-:R-:W-:Y:S05]  /*24990*/  WARPSYNC.COLLECTIVE R15, `(.L_x_15627) ;  /* 0x000000000f0c7348 */ /* 0x019fea0003c00000 */
[----:B------:R-:W-:Y:S02]  /*249a0*/  ELECT P6, UR62, PT ;  /* 0x00000000003e782f */ /* 0x000fe400038c0000 */
[----:B------:R-:W-:Y:S01]  /*249b0*/  MOV R14, UR62 ;  /* 0x0000003e000e7c02 */ /* 0x000fe20008000f00 */
[----:B0--34-:R-:W-:Y:S10]  /*249c0*/  ENDCOLLECTIVE ;  /* 0x000000000000791b */ /* 0x019ff40003800000 */
.L_x_15627:
[----:B------:R-:W-:Y:S05]  /*249d0*/  BSYNC B0 ;  /* 0x0000000000007941 */ /* 0x000fea0003800000 */
.L_x_15626:
[----:B------:R-:W-:Y:S05]  /*249e0*/  BRA `(.L_x_15628) ;  /* 0xffffff9c007c7947 */ /* 0x000fea000383ffff */
.L_x_15412:
[----:B0-----:R0:W1:Y:S02]  /*249f0*/  SYNCS.PHASECHK.TRANS64.TRYWAIT P1, [R5+URZ+0x32440], R0 ;  /* 0x03244000050075a7 */ /* 0x001064000802017f */
[----:B-1----:R-:W-:Y:S05]  /*24a00*/  @!P1 NANOSLEEP.SYNCS 0x989680 ;  /* 0x009896800000995d */ /* 0x002fea0003900000 */
[----:B------:R-:W1:Y:S02]  /*24a10*/  @!P1 SYNCS.PHASECHK.TRANS64 P1, [R5+URZ+0x32440], R0 ;  /* 0x03244000050095a7 */ /* 0x000e64000802007f */
[----:B-1----:R-:W-:Y:S05]  /*24a20*/  @!P1 BRA `(.L_x_15412) ;  /* 0xfffffffc00f09947 */ /* 0x002fea000383ffff */
[----:B------:R-:W-:Y:S05]  /*24a30*/  BRA `(.L_x_15629) ;  /* 0xffffff9c009c7947 */ /* 0x000fea000383ffff */
.L_x_15414:
[----:B-1----:R1:W2:Y:S02]  /*24a40*/  SYNCS.PHASECHK.TRANS64.TRYWAIT P1, [R3+URZ+0x32440], R2 ;  /* 0x03244002030075a7 */ /* 0x0022a4000802017f */
[----:B--2---:R-:W-:Y:S05]  /*24a50*/  @!P1 NANOSLEEP.SYNCS 0x989680 ;  /* 0x009896800000995d */ /* 0x004fea0003900000 */
[----:B------:R-:W2:Y:S02]  /*24a60*/  @!P1 SYNCS.PHASECHK.TRANS64 P1, [R3+URZ+0x32440], R2 ;  /* 0x03244002030095a7 */ /* 0x000ea4000802007f */
[----:B--2---:R-:W-:Y:S05]  /*24a70*/  @!P1 BRA `(.L_x_15414) ;  /* 0xfffffffc00f09947 */ /* 0x004fea000383ffff */
[----:B------:R-:W-:Y:S05]  /*24a80*/  BRA `(.L_x_15630) ;  /* 0xffffff9c00a87947 */ /* 0x000fea000383ffff */
.L_x_15416:
[----:B--2---:R2:W0:Y:S02]  /*24a90*/  SYNCS.PHASECHK.TRANS64.TRYWAIT P1, [R5+URZ+0x32460], R0 ;  /* 0x03246000050075a7 */ /* 0x004424000802017f */
[----:B0-----:R-:W-:Y:S05]  /*24aa0*/  @!P1 NANOSLEEP.SYNCS 0x989680 ;  /* 0x009896800000995d */ /* 0x001fea0003900000 */
[----:B------:R-:W0:Y:S02]  /*24ab0*/  @!P1 SYNCS.PHASECHK.TRANS64 P1, [R5+URZ+0x32460], R0 ;  /* 0x03246000050095a7 */ /* 0x000e24000802007f */
[----:B0-----:R-:W-:Y:S05]  /*24ac0*/  @!P1 BRA `(.L_x_15416) ;  /* 0xfffffffc00f09947 */ /* 0x001fea000383ffff */
[----:B------:R-:W-:Y:S05]  /*24ad0*/  BRA `(.L_x_15631) ;  /* 0xffffff9c00a47947 */ /* 0x000fea000383ffff */
.L_x_15632:
        /* <DEDUP_REMOVED lines=10> */
.L_x_15686:


//--------------------- .nv.global.init           --------------------------
	.section	.nv.global.init,"aw",@progbits
.nv.global.init:
	.type		$str$23,@object
	.size		$str$23,($str$24 - $str$23)
$str$23:
        /*0000*/ 	.byte	0x28, 0x61, 0x64, 0x64, 0x72, 0x65, 0x73, 0x73, 0x20, 0x26, 0x20, 0x6d, 0x61, 0x73, 0x6b, 0x29
        /*0010*/ 	.byte	0x20, 0x3d, 0x3d, 0x20, 0x30, 0x00
	.type		$str$24,@object
	.size		$str$24,(__unnamed_11 - $str$24)
$str$24:
        /*0016*/ 	.byte	0x2f, 0x74, 0x6d, 0x70, 0x2f, 0x6f, 0x73, 0x73, 0x5f, 0x6b, 0x65, 0x72, 0x6e, 0x65, 0x6c, 0x73
        /*0026*/ 	.byte	0x5f, 0x73, 0x72, 0x63, 0x2f, 0x66, 0x6c, 0x61, 0x73, 0x68, 0x5f, 0x61, 0x74, 0x74, 0x65, 0x6e
        /*0036*/ 	.byte	0x74, 0x69, 0x6f, 0x6e, 0x2f, 0x63, 0x73, 0x72, 0x63, 0x2f, 0x63, 0x75, 0x74, 0x6c, 0x61, 0x73
        /*0046*/ 	.byte	0x73, 0x2f, 0x69, 0x6e, 0x63, 0x6c, 0x75, 0x64, 0x65, 0x2f, 0x63, 0x75, 0x74, 0x65, 0x2f, 0x70
        /*0056*/ 	.byte	0x6f, 0x69, 0x6e, 0x74, 0x65, 0x72, 0x5f, 0x66, 0x6c, 0x61, 0x67, 0x67, 0x65, 0x64, 0x2e, 0x68
        /*0066*/ 	.byte	0x70, 0x70, 0x00
	.type		__unnamed_11,@object
	.size		__unnamed_11,(__unnamed_4 - __unnamed_11)
__unnamed_11:
        /* <DEDUP_REMOVED lines=24> */
	.type		__unnamed_4,@object
	.size		__unnamed_4,(__unnamed_12 - __unnamed_4)
__unnamed_4:
        /* <DEDUP_REMOVED lines=24> */
        /*0369*/ 	.byte	0x00
	.type		__unnamed_12,@object
	.size		__unnamed_12,(__unnamed_7 - __unnamed_12)
__unnamed_12:
        /* <DEDUP_REMOVED lines=24> */
        /*04ea*/ 	.byte	0x26, 0x5d, 0x00
	.type		__unnamed_7,@object
	.size		__unnamed_7,(__unnamed_17 - __unnamed_7)
__unnamed_7:
        /* <DEDUP_REMOVED lines=25> */
	.type		__unnamed_17,@object
	.size		__unnamed_17,(__unnamed_5 - __unnamed_17)
__unnamed_17:
        /* <DEDUP_REMOVED lines=25> */
	.type		__unnamed_5,@object
	.size		__unnamed_5,(__unnamed_13 - __unnamed_5)
__unnamed_5:
        /* <DEDUP_REMOVED lines=25> */
	.type		__unnamed_13,@object
	.size		__unnamed_13,(__unnamed_6 - __unnamed_13)
__unnamed_13:
        /* <DEDUP_REMOVED lines=28> */
        /*0b39*/ 	.byte	0x34, 0x30, 0x39, 0x36, 0x3e, 0x3e, 0x3e, 0x3e, 0x3e, 0x5d, 0x00
	.type		__unnamed_6,@object
	.size		__unnamed_6,(__unnamed_8 - __unnamed_6)
__unnamed_6:
        /* <DEDUP_REMOVED lines=29> */
	.type		__unnamed_8,@object
	.size		__unnamed_8,(__unnamed_1 - __unnamed_8)
__unnamed_8:
        /* <DEDUP_REMOVED lines=28> */
        /*0ed0*/ 	.byte	0x34, 0x30, 0x39, 0x36, 0x3e, 0x3e, 0x3e, 0x3e, 0x3e, 0x20, 0x26, 0x5d, 0x00
	.type		__unnamed_1,@object
	.size		__unnamed_1,(__unnamed_9 - __unnamed_1)
__unnamed_1:
        /* <DEDUP_REMOVED lines=28> */
        /*109d*/ 	.byte	0x3c, 0x36, 0x31, 0x34, 0x34, 0x3e, 0x3e, 0x3e, 0x3e, 0x3e, 0x20, 0x26, 0x5d, 0x00
	.type		__unnamed_9,@object
	.size		__unnamed_9,(__unnamed_10 - __unnamed_9)
__unnamed_9:
        /* <DEDUP_REMOVED lines=28> */
        /*126b*/ 	.byte	0x3a, 0x43, 0x3c, 0x33, 0x32, 0x37, 0x36, 0x38, 0x3e, 0x3e, 0x3e, 0x3e, 0x3e, 0x5d, 0x00
	.type		__unnamed_10,@object
	.size		__unnamed_10,(__unnamed_3 - __unnamed_10)
__unnamed_10:
        /* <DEDUP_REMOVED lines=29> */
	.type		__unnamed_3,@object
	.size		__unnamed_3,(__unnamed_15 - __unnamed_3)
__unnamed_3:
        /* <DEDUP_REMOVED lines=29> */
	.type		__unnamed_15,@object
	.size		__unnamed_15,(__unnamed_16 - __unnamed_15)
__unnamed_15:
        /* <DEDUP_REMOVED lines=29> */
	.type		__unnamed_16,@object
	.size		__unnamed_16,(__unnamed_2 - __unnamed_16)
__unnamed_16:
        /* <DEDUP_REMOVED lines=29> */
	.type		__unnamed_2,@object
	.size		__unnamed_2,(__unnamed_18 - __unnamed_2)
__unnamed_2:
        /* <DEDUP_REMOVED lines=29> */
	.type		__unnamed_18,@object
	.size		__unnamed_18,(__unnamed_14 - __unnamed_18)
__unnamed_18:
        /* <DEDUP_REMOVED lines=29> */
	.type		__unnamed_14,@object
	.size		__unnamed_14,(.L_13 - __unnamed_14)
__unnamed_14:
        /* <DEDUP_REMOVED lines=29> */
        /*1f29*/ 	.byte	0x5d, 0x00
.L_13:


//--------------------- .nv.shared._ZN7cutlass13device_kernelIN5flash11enable_sm90INS1_16FlashAttnFwdSm90INS1_25CollectiveMainloopFwdSm90ILi2EN4cute5tupleIJNS5_1CILi1EEES8_S8_EEENS6_IJNS7_ILi128EEENS7_ILi96EEENS7_ILi192EEEEEELi128ENS_10bfloat16_tEfNS_4arch4Sm90ELb0ELb0ELb1ELb0ELb1ELb0ELb0ELb1ELb1ELb1ELb0ELb0EEENS1_21CollectiveEpilogueFwdINS6_IJSA_SA_SB_EEES9_SE_SG_Li256ELb0ELb1ELb0ELb0EEENS1_29StaticPersistentTileSchedulerILb0EEEEEEEEEvNT_6ParamsE --------------------------
	.section	.nv.shared._ZN7cutlass13device_kernelIN5flash11enable_sm90INS1_16FlashAttnFwdSm90INS1_25CollectiveMainloopFwdSm90ILi2EN4cute5tupleIJNS5_1CILi1EEES8_S8_EEENS6_IJNS7_ILi128EEENS7_ILi96EEENS7_ILi192EEEEEELi128ENS_10bfloat16_tEfNS_4arch4Sm90ELb0ELb0ELb1ELb0ELb1ELb0ELb0ELb1ELb1ELb1ELb0ELb0EEENS1_21CollectiveEpilogueFwdINS6_IJSA_SA_SB_EEES9_SE_SG_Li256ELb0ELb1ELb0ELb0EEENS1_29StaticPersistentTileSchedulerILb0EEEEEEEEEvNT_6ParamsE,"aw",@nobits
	.sectionflags	@""
	.align	16
	.zero		1024


//--------------------- .nv.shared.reserved.0     --------------------------
	.section	.nv.shared.reserved.0,"aw",@nobits
	.weak		__nv_reservedSMEM_offset_0_alias
	.size		__nv_reservedSMEM_offset_0_alias, 0, 0
	.other		__nv_reservedSMEM_offset_0_alias,@"STO_CUDA_RESERVED_SHARED STV_DEFAULT"
__nv_reservedSMEM_offset_0_alias:
	.zero		0


//--------------------- .nv.global                --------------------------
	.section	.nv.global,"aw",@nobits
.nv.global:
	.type		_ZN81_INTERNAL_6d694d51_45_flash_fwd_hdimdiff_bf16_paged_softcap_sm90_cu_8761d306_37064cute1_E,@object
	.size		_ZN81_INTERNAL_6d694d51_45_flash_fwd_hdimdiff_bf16_paged_softcap_sm90_cu_8761d306_37064cute1_E,(_ZN81_INTERNAL_6d694d51_45_flash_fwd_hdimdiff_bf16_paged_softcap_sm90_cu_8761d306_37064cuda3std3__45__cpo6cbeginE - _ZN81_INTERNAL_6d694d51_45_flash_fwd_hdimdiff_bf16_paged_softcap_sm90_cu_8761d306_37064cute1_E)
_ZN81_INTERNAL_6d694d51_45_flash_fwd_hdimdiff_bf16_paged_softcap_sm90_cu_8761d306_37064cute1_E:
	.zero		1
	.type		_ZN81_INTERNAL_6d694d51_45_flash_fwd_hdimdiff_bf16_paged_softcap_sm90_cu_8761d306_37064cuda3std3__45__cpo6cbeginE,@object
	.size		_ZN81_INTERNAL_6d694d51_45_flash_fwd_hdimdiff_bf16_paged_softcap_sm90_cu_8761d306_37064cuda3std3__45__cpo6cbeginE,(_ZN81_INTERNAL_6d694d51_45_flash_fwd_hdimdiff_bf16_paged_softcap_sm90_cu_8761d306_37064cuda3std3__48in_placeE - _ZN81_INTERNAL_6d694d51_45_flash_fwd_hdimdiff_bf16_paged_softcap_sm90_cu_8761d306_37064cuda3std3__45__cpo6cbeginE)
_ZN81_INTERNAL_6d694d51_45_flash_fwd_hdimdiff_bf16_paged_softcap_sm90_cu_8761d306_37064cuda3std3__45__cpo6cbeginE:
	.zero		1
	.type		_ZN81_INTERNAL_6d694d51_45_flash_fwd_hdimdiff_bf16_paged_softcap_sm90_cu_8761d306_37064cuda3std3__48in_placeE,@object
	.size		_ZN81_INTERNAL_6d694d51_45_flash_fwd_hdimdiff_bf16_paged_softcap_sm90_cu_8761d306_37064cuda3std3__48in_placeE,(_ZN81_INTERNAL_6d694d51_45_flash_fwd_hdimdiff_bf16_paged_softcap_sm90_cu_8761d306_37064cuda3std6ranges3__45__cpo9iter_moveE - _ZN81_INTERNAL_6d694d51_45_flash_fwd_hdimdiff_bf16_paged_softcap_sm90_cu_8761d306_37064cuda3std3__48in_placeE)
_ZN81_INTERNAL_6d694d51_45_flash_fwd_hdimdiff_bf16_paged_softcap_sm90_cu_8761d306_37064cuda3std3__48in_placeE:
	.zero		1
	.type		_ZN81_INTERNAL_6d694d51_45_flash_fwd_hdimdiff_bf16_paged_softcap_sm90_cu_8761d306_37064cuda3std6ranges3__45__cpo9iter_moveE,@object
	.size		_ZN81_INTERNAL_6d694d51_45_flash_fwd_hdimdiff_bf16_paged_softcap_sm90_cu_8761d306_37064cuda3std6ranges3__45__cpo9iter_moveE,(_ZN81_INTERNAL_6d694d51_45_flash_fwd_hdimdiff_bf16_paged_softcap_sm90_cu_8761d306_37064cuda3std3__45__cpo5beginE - _ZN81_INTERNAL_6d694d51_45_flash_fwd_hdimdiff_bf16_paged_softcap_sm90_cu_8761d306_37064cuda3std6ranges3__45__cpo9iter_moveE)
_ZN81_INTERNAL_6d694d51_45_flash_fwd_hdimdiff_bf16_paged_softcap_sm90_cu_8761d306_37064cuda3std6ranges3__45__cpo9iter_moveE:
	.zero		1
	.type		_ZN81_INTERNAL_6d694d51_45_flash_fwd_hdimdiff_bf16_paged_softcap_sm90_cu_8761d306_37064cuda3std3__45__cpo5beginE,@object
	.size		_ZN81_INTERNAL_6d694d51_45_flash_fwd_hdimdiff_bf16_paged_softcap_sm90_cu_8761d306_37064cuda3std3__45__cpo5beginE,(_ZN81_INTERNAL_6d694d51_45_flash_fwd_hdimdiff_bf16_paged_softcap_sm90_cu_8761d306_37064cuda3std3__483_GLOBAL__N__6d694d51_45_flash_fwd_hdimdiff_bf16_paged_softcap_sm90_cu_8761d306_37066ignoreE - _ZN81_INTERNAL_6d694d51_45_flash_fwd_hdimdiff_bf16_paged_softcap_sm90_cu_8761d306_37064cuda3std3__45__cpo5beginE)
_ZN81_INTERNAL_6d694d51_45_flash_fwd_hdimdiff_bf16_paged_softcap_sm90_cu_8761d306_37064cuda3std3__45__cpo5beginE:
	.zero		1
	.type		_ZN81_INTERNAL_6d694d51_45_flash_fwd_hdimdiff_bf16_paged_softcap_sm90_cu_8761d306_37064cuda3std3__483_GLOBAL__N__6d694d51_45_flash_fwd_hdimdiff_bf16_paged_softcap_sm90_cu_8761d306_37066ignoreE,@object
	.size		_ZN81_INTERNAL_6d694d51_45_flash_fwd_hdimdiff_bf16_paged_softcap_sm90_cu_8761d306_37064cuda3std3__483_GLOBAL__N__6d694d51_45_flash_fwd_hdimdiff_bf16_paged_softcap_sm90_cu_8761d306_37066ignoreE,(_ZN81_INTERNAL_6d694d51_45_flash_fwd_hdimdiff_bf16_paged_softcap_sm90_cu_8761d306_37064cute7productE - _ZN81_INTERNAL_6d694d51_45_flash_fwd_hdimdiff_bf16_paged_softcap_sm90_cu_8761d306_37064cuda3std3__483_GLOBAL__N__6d694d51_45_flash_fwd_hdimdiff_bf16_paged_softcap_sm90_cu_8761d306_37066ignoreE)
_ZN81_INTERNAL_6d694d51_45_flash_fwd_hdimdiff_bf16_paged_softcap_sm90_cu_8761d306_37064cuda3std3__483_GLOBAL__N__6d694d51_45_flash_fwd_hdimdiff_bf16_paged_softcap_sm90_cu_8761d306_37066ignoreE:
	.zero		1
	.type		_ZN81_INTERNAL_6d694d51_45_flash_fwd_hdimdiff_bf16_paged_softcap_sm90_cu_8761d306_37064cute7productE,@object
	.size		_ZN81_INTERNAL_6d694d51_45_flash_fwd_hdimdiff_bf16_paged_softcap_sm90_cu_8761d306_37064cute7productE,(_ZN81_INTERNAL_6d694d51_45_flash_fwd_hdimdiff_bf16_paged_softcap_sm90_cu_8761d306_37064cuda3std3__45__cpo3endE - _ZN81_INTERNAL_6d694d51_45_flash_fwd_hdimdiff_bf16_paged_softcap_sm90_cu_8761d306_37064cute7productE)
_ZN81_INTERNAL_6d694d51_45_flash_fwd_hdimdiff_bf16_paged_softcap_sm90_cu_8761d306_37064cute7productE:
	.zero		1
	.type		_ZN81_INTERNAL_6d694d51_45_flash_fwd_hdimdiff_bf16_paged_softcap_sm90_cu_8761d306_37064cuda3std3__45__cpo3endE,@object
	.size		_ZN81_INTERNAL_6d694d51_45_flash_fwd_hdimdiff_bf16_paged_softcap_sm90_cu_8761d306_37064cuda3std3__45__cpo3endE,(_ZN81_INTERNAL_6d694d51_45_flash_fwd_hdimdiff_bf16_paged_softcap_sm90_cu_8761d306_37064cuda3std3__419piecewise_constructE - _ZN81_INTERNAL_6d694d51_45_flash_fwd_hdimdiff_bf16_paged_softcap_sm90_cu_8761d306_37064cuda3std3__45__cpo3endE)
_ZN81_INTERNAL_6d694d51_45_flash_fwd_hdimdiff_bf16_paged_softcap_sm90_cu_8761d306_37064cuda3std3__45__cpo3endE:
	.zero		1
	.type		_ZN81_INTERNAL_6d694d51_45_flash_fwd_hdimdiff_bf16_paged_softcap_sm90_cu_8761d306_37064cuda3std3__419piecewise_constructE,@object
	.size		_ZN81_INTERNAL_6d694d51_45_flash_fwd_hdimdiff_bf16_paged_softcap_sm90_cu_8761d306_37064cuda3std3__419piecewise_constructE,(_ZN81_INTERNAL_6d694d51_45_flash_fwd_hdimdiff_bf16_paged_softcap_sm90_cu_8761d306_37064cuda3std3__45__cpo4cendE - _ZN81_INTERNAL_6d694d51_45_flash_fwd_hdimdiff_bf16_paged_softcap_sm90_cu_8761d306_37064cuda3std3__419piecewise_constructE)
_ZN81_INTERNAL_6d694d51_45_flash_fwd_hdimdiff_bf16_paged_softcap_sm90_cu_8761d306_37064cuda3std3__419piecewise_constructE:
	.zero		1
	.type		_ZN81_INTERNAL_6d694d51_45_flash_fwd_hdimdiff_bf16_paged_softcap_sm90_cu_8761d306_37064cuda3std3__45__cpo4cendE,@object
	.size		_ZN81_INTERNAL_6d694d51_45_flash_fwd_hdimdiff_bf16_paged_softcap_sm90_cu_8761d306_37064cuda3std3__45__cpo4cendE,(_ZN81_INTERNAL_6d694d51_45_flash_fwd_hdimdiff_bf16_paged_softcap_sm90_cu_8761d306_37064cuda3std6ranges3__45__cpo4swapE - _ZN81_INTERNAL_6d694d51_45_flash_fwd_hdimdiff_bf16_paged_softcap_sm90_cu_8761d306_37064cuda3std3__45__cpo4cendE)
_ZN81_INTERNAL_6d694d51_45_flash_fwd_hdimdiff_bf16_paged_softcap_sm90_cu_8761d306_37064cuda3std3__45__cpo4cendE:
	.zero		1
	.type		_ZN81_INTERNAL_6d694d51_45_flash_fwd_hdimdiff_bf16_paged_softcap_sm90_cu_8761d306_37064cuda3std6ranges3__45__cpo4swapE,@object
	.size		_ZN81_INTERNAL_6d694d51_45_flash_fwd_hdimdiff_bf16_paged_softcap_sm90_cu_8761d306_37064cuda3std6ranges3__45__cpo4swapE,(.L_25 - _ZN81_INTERNAL_6d694d51_45_flash_fwd_hdimdiff_bf16_paged_softcap_sm90_cu_8761d306_37064cuda3std6ranges3__45__cpo4swapE)
_ZN81_INTERNAL_6d694d51_45_flash_fwd_hdimdiff_bf16_paged_softcap_sm90_cu_8761d306_37064cuda3std6ranges3__45__cpo4swapE:
	.zero		1
.L_25:


//--------------------- .nv.shared._ZN7cutlass13device_kernelIN5flash11enable_sm90INS1_16FlashAttnFwdSm90INS1_25CollectiveMainloopFwdSm90ILi2EN4cute5tupleIJNS5_1CILi1EEES8_S8_EEENS6_IJNS7_ILi128EEENS7_ILi96EEENS7_ILi192EEEEEELi128ENS_10bfloat16_tEfNS_4arch4Sm90ELb0ELb0ELb1ELb1ELb1ELb0ELb0ELb1ELb1ELb1ELb0ELb0EEENS1_21CollectiveEpilogueFwdINS6_IJSA_SA_SB_EEES9_SE_SG_Li256ELb1ELb1ELb0ELb0EEENS1_36VarlenDynamicPersistentTileSchedulerILi128ELi96ELi256ELi128ELb0ELb1ELb1ELb0ELb1ELb1EEEEEEEEEvNT_6ParamsE --------------------------
	.section	.nv.shared._ZN7cutlass13device_kernelIN5flash11enable_sm90INS1_16FlashAttnFwdSm90INS1_25CollectiveMainloopFwdSm90ILi2EN4cute5tupleIJNS5_1CILi1EEES8_S8_EEENS6_IJNS7_ILi128EEENS7_ILi96EEENS7_ILi192EEEEEELi128ENS_10bfloat16_tEfNS_4arch4Sm90ELb0ELb0ELb1ELb1ELb1ELb0ELb0ELb1ELb1ELb1ELb0ELb0EEENS1_21CollectiveEpilogueFwdINS6_IJSA_SA_SB_EEES9_SE_SG_Li256ELb1ELb1ELb0ELb0EEENS1_36VarlenDynamicPersistentTileSchedulerILi128ELi96ELi256ELi128ELb0ELb1ELb1ELb0ELb1ELb1EEEEEEEEEvNT_6ParamsE,"aw",@nobits
	.sectionflags	@""
	.align	16
	.zero		1024


//--------------------- .nv.shared._ZN7cutlass13device_kernelIN5flash11enable_sm90INS1_16FlashAttnFwdSm90INS1_25CollectiveMainloopFwdSm90ILi2EN4cute5tupleIJNS5_1CILi1EEES8_S8_EEENS6_IJNS7_ILi128EEENS7_ILi96EEENS7_ILi192EEEEEELi128ENS_10bfloat16_tEfNS_4arch4Sm90ELb0ELb0ELb1ELb1ELb1ELb1ELb0ELb1ELb1ELb1ELb0ELb0EEENS1_21CollectiveEpilogueFwdINS6_IJSA_SA_SB_EEES9_SE_SG_Li256ELb1ELb1ELb0ELb0EEENS1_36VarlenDynamicPersistentTileSchedulerILi128ELi96ELi256ELi128ELb0ELb1ELb1ELb0ELb1ELb1EEEEEEEEEvNT_6ParamsE --------------------------
	.section	.nv.shared._ZN7cutlass13device_kernelIN5flash11enable_sm90INS1_16FlashAttnFwdSm90INS1_25CollectiveMainloopFwdSm90ILi2EN4cute5tupleIJNS5_1CILi1EEES8_S8_EEENS6_IJNS7_ILi128EEENS7_ILi96EEENS7_ILi192EEEEEELi128ENS_10bfloat16_tEfNS_4arch4Sm90ELb0ELb0ELb1ELb1ELb1ELb1ELb0ELb1ELb1ELb1ELb0ELb0EEENS1_21CollectiveEpilogueFwdINS6_IJSA_SA_SB_EEES9_SE_SG_Li256ELb1ELb1ELb0ELb0EEENS1_36VarlenDynamicPersistentTileSchedulerILi128ELi96ELi256ELi128ELb0ELb1ELb1ELb0ELb1ELb1EEEEEEEEEvNT_6ParamsE,"aw",@nobits
	.sectionflags	@""
	.align	16
	.zero		1024


//--------------------- .nv.shared._ZN7cutlass13device_kernelIN5flash11enable_sm90INS1_16FlashAttnFwdSm90INS1_25CollectiveMainloopFwdSm90ILi2EN4cute5tupleIJNS5_1CILi1EEES8_S8_EEENS6_IJNS7_ILi128EEENS7_ILi96EEENS7_ILi192EEEEEELi128ENS_10bfloat16_tEfNS_4arch4Sm90ELb0ELb1ELb1ELb0ELb1ELb0ELb0ELb1ELb1ELb1ELb0ELb0EEENS1_21CollectiveEpilogueFwdINS6_IJSA_SA_SB_EEES9_SE_SG_Li256ELb0ELb1ELb0ELb0EEENS1_30DynamicPersistentTileSchedulerILi256ELi128ELb0ELb1ELb1EEEEEEEEEvNT_6ParamsE --------------------------
	.section	.nv.shared._ZN7cutlass13device_kernelIN5flash11enable_sm90INS1_16FlashAttnFwdSm90INS1_25CollectiveMainloopFwdSm90ILi2EN4cute5tupleIJNS5_1CILi1EEES8_S8_EEENS6_IJNS7_ILi128EEENS7_ILi96EEENS7_ILi192EEEEEELi128ENS_10bfloat16_tEfNS_4arch4Sm90ELb0ELb1ELb1ELb0ELb1ELb0ELb0ELb1ELb1ELb1ELb0ELb0EEENS1_21CollectiveEpilogueFwdINS6_IJSA_SA_SB_EEES9_SE_SG_Li256ELb0ELb1ELb0ELb0EEENS1_30DynamicPersistentTileSchedulerILi256ELi128ELb0ELb1ELb1EEEEEEEEEvNT_6ParamsE,"aw",@nobits
	.sectionflags	@""
	.align	16
	.zero		1024


//--------------------- .nv.shared._ZN7cutlass13device_kernelIN5flash11enable_sm90INS1_16FlashAttnFwdSm90INS1_25CollectiveMainloopFwdSm90ILi2EN4cute5tupleIJNS5_1CILi1EEES8_S8_EEENS6_IJNS7_ILi128EEENS7_ILi96EEENS7_ILi192EEEEEELi128ENS_10bfloat16_tEfNS_4arch4Sm90ELb0ELb1ELb1ELb1ELb1ELb0ELb0ELb1ELb1ELb1ELb0ELb0EEENS1_21CollectiveEpilogueFwdINS6_IJSA_SA_SB_EEES9_SE_SG_Li256ELb1ELb1ELb0ELb0EEENS1_36VarlenDynamicPersistentTileSchedulerILi128ELi96ELi256ELi128ELb0ELb1ELb1ELb1ELb0ELb1EEEEEEEEEvNT_6ParamsE --------------------------
	.section	.nv.shared._ZN7cutlass13device_kernelIN5flash11enable_sm90INS1_16FlashAttnFwdSm90INS1_25CollectiveMainloopFwdSm90ILi2EN4cute5tupleIJNS5_1CILi1EEES8_S8_EEENS6_IJNS7_ILi128EEENS7_ILi96EEENS7_ILi192EEEEEELi128ENS_10bfloat16_tEfNS_4arch4Sm90ELb0ELb1ELb1ELb1ELb1ELb0ELb0ELb1ELb1ELb1ELb0ELb0EEENS1_21CollectiveEpilogueFwdINS6_IJSA_SA_SB_EEES9_SE_SG_Li256ELb1ELb1ELb0ELb0EEENS1_36VarlenDynamicPersistentTileSchedulerILi128ELi96ELi256ELi128ELb0ELb1ELb1ELb1ELb0ELb1EEEEEEEEEvNT_6ParamsE,"aw",@nobits
	.sectionflags	@""
	.align	16
	.zero		1024


//--------------------- .nv.shared._ZN7cutlass13device_kernelIN5flash11enable_sm90INS1_16FlashAttnFwdSm90INS1_25CollectiveMainloopFwdSm90ILi2EN4cute5tupleIJNS5_1CILi1EEES8_S8_EEENS6_IJNS7_ILi128EEENS7_ILi96EEENS7_ILi192EEEEEELi128ENS_10bfloat16_tEfNS_4arch4Sm90ELb0ELb1ELb1ELb1ELb1ELb1ELb0ELb1ELb1ELb1ELb0ELb0EEENS1_21CollectiveEpilogueFwdINS6_IJSA_SA_SB_EEES9_SE_SG_Li256ELb1ELb1ELb0ELb0EEENS1_36VarlenDynamicPersistentTileSchedulerILi128ELi96ELi256ELi128ELb0ELb1ELb1ELb1ELb0ELb1EEEEEEEEEvNT_6ParamsE --------------------------
	.section	.nv.shared._ZN7cutlass13device_kernelIN5flash11enable_sm90INS1_16FlashAttnFwdSm90INS1_25CollectiveMainloopFwdSm90ILi2EN4cute5tupleIJNS5_1CILi1EEES8_S8_EEENS6_IJNS7_ILi128EEENS7_ILi96EEENS7_ILi192EEEEEELi128ENS_10bfloat16_tEfNS_4arch4Sm90ELb0ELb1ELb1ELb1ELb1ELb1ELb0ELb1ELb1ELb1ELb0ELb0EEENS1_21CollectiveEpilogueFwdINS6_IJSA_SA_SB_EEES9_SE_SG_Li256ELb1ELb1ELb0ELb0EEENS1_36VarlenDynamicPersistentTileSchedulerILi128ELi96ELi256ELi128ELb0ELb1ELb1ELb1ELb0ELb1EEEEEEEEEvNT_6ParamsE,"aw",@nobits
	.sectionflags	@""
	.align	16
	.zero		1024


//--------------------- .nv.shared._ZN7cutlass13device_kernelIN5flash11enable_sm90INS1_16FlashAttnFwdSm90INS1_25CollectiveMainloopFwdSm90ILi2EN4cute5tupleIJNS5_1CILi1EEES8_S8_EEENS6_IJNS7_ILi128EEENS7_ILi96EEENS7_ILi192EEEEEELi128ENS_10bfloat16_tEfNS_4arch4Sm90ELb1ELb0ELb1ELb0ELb1ELb0ELb0ELb1ELb1ELb1ELb0ELb0EEENS1_21CollectiveEpilogueFwdINS6_IJSA_SA_SB_EEES9_SE_SG_Li256ELb0ELb1ELb0ELb0EEENS1_30DynamicPersistentTileSchedulerILi256ELi128ELb0ELb1ELb1EEEEEEEEEvNT_6ParamsE --------------------------
	.section	.nv.shared._ZN7cutlass13device_kernelIN5flash11enable_sm90INS1_16FlashAttnFwdSm90INS1_25CollectiveMainloopFwdSm90ILi2EN4cute5tupleIJNS5_1CILi1EEES8_S8_EEENS6_IJNS7_ILi128EEENS7_ILi96EEENS7_ILi192EEEEEELi128ENS_10bfloat16_tEfNS_4arch4Sm90ELb1ELb0ELb1ELb0ELb1ELb0ELb0ELb1ELb1ELb1ELb0ELb0EEENS1_21CollectiveEpilogueFwdINS6_IJSA_SA_SB_EEES9_SE_SG_Li256ELb0ELb1ELb0ELb0EEENS1_30DynamicPersistentTileSchedulerILi256ELi128ELb0ELb1ELb1EEEEEEEEEvNT_6ParamsE,"aw",@nobits
	.sectionflags	@""
	.align	16
	.zero		1024


//--------------------- .nv.shared._ZN7cutlass13device_kernelIN5flash11enable_sm90INS1_16FlashAttnFwdSm90INS1_25CollectiveMainloopFwdSm90ILi2EN4cute5tupleIJNS5_1CILi1EEES8_S8_EEENS6_IJNS7_ILi128EEENS7_ILi96EEENS7_ILi192EEEEEELi128ENS_10bfloat16_tEfNS_4arch4Sm90ELb1ELb0ELb1ELb1ELb1ELb0ELb0ELb1ELb1ELb1ELb0ELb0EEENS1_21CollectiveEpilogueFwdINS6_IJSA_SA_SB_EEES9_SE_SG_Li256ELb1ELb1ELb0ELb0EEENS1_36VarlenDynamicPersistentTileSchedulerILi128ELi96ELi256ELi128ELb0ELb1ELb1ELb1ELb1ELb1EEEEEEEEEvNT_6ParamsE --------------------------
	.section	.nv.shared._ZN7cutlass13device_kernelIN5flash11enable_sm90INS1_16FlashAttnFwdSm90INS1_25CollectiveMainloopFwdSm90ILi2EN4cute5tupleIJNS5_1CILi1EEES8_S8_EEENS6_IJNS7_ILi128EEENS7_ILi96EEENS7_ILi192EEEEEELi128ENS_10bfloat16_tEfNS_4arch4Sm90ELb1ELb0ELb1ELb1ELb1ELb0ELb0ELb1ELb1ELb1ELb0ELb0EEENS1_21CollectiveEpilogueFwdINS6_IJSA_SA_SB_EEES9_SE_SG_Li256ELb1ELb1ELb0ELb0EEENS1_36VarlenDynamicPersistentTileSchedulerILi128ELi96ELi256ELi128ELb0ELb1ELb1ELb1ELb1ELb1EEEEEEEEEvNT_6ParamsE,"aw",@nobits
	.sectionflags	@""
	.align	16
	.zero		1024


//--------------------- .nv.shared._ZN7cutlass13device_kernelIN5flash11enable_sm90INS1_16FlashAttnFwdSm90INS1_25CollectiveMainloopFwdSm90ILi2EN4cute5tupleIJNS5_1CILi1EEES8_S8_EEENS6_IJNS7_ILi128EEENS7_ILi96EEENS7_ILi192EEEEEELi128ENS_10bfloat16_tEfNS_4arch4Sm90ELb1ELb0ELb1ELb1ELb1ELb1ELb0ELb1ELb1ELb1ELb0ELb0EEENS1_21CollectiveEpilogueFwdINS6_IJSA_SA_SB_EEES9_SE_SG_Li256ELb1ELb1ELb0ELb0EEENS1_36VarlenDynamicPersistentTileSchedulerILi128ELi96ELi256ELi128ELb0ELb1ELb1ELb1ELb1ELb1EEEEEEEEEvNT_6ParamsE --------------------------
	.section	.nv.shared._ZN7cutlass13device_kernelIN5flash11enable_sm90INS1_16FlashAttnFwdSm90INS1_25CollectiveMainloopFwdSm90ILi2EN4cute5tupleIJNS5_1CILi1EEES8_S8_EEENS6_IJNS7_ILi128EEENS7_ILi96EEENS7_ILi192EEEEEELi128ENS_10bfloat16_tEfNS_4arch4Sm90ELb1ELb0ELb1ELb1ELb1ELb1ELb0ELb1ELb1ELb1ELb0ELb0EEENS1_21CollectiveEpilogueFwdINS6_IJSA_SA_SB_EEES9_SE_SG_Li256ELb1ELb1ELb0ELb0EEENS1_36VarlenDynamicPersistentTileSchedulerILi128ELi96ELi256ELi128ELb0ELb1ELb1ELb1ELb1ELb1EEEEEEEEEvNT_6ParamsE,"aw",@nobits
	.sectionflags	@""
	.align	16
	.zero		1024


//--------------------- .nv.shared._ZN7cutlass13device_kernelIN5flash11enable_sm90INS1_16FlashAttnFwdSm90INS1_25CollectiveMainloopFwdSm90ILi2EN4cute5tupleIJNS5_1CILi1EEES8_S8_EEENS6_IJNS7_ILi64EEESA_SA_EEELi512ENS_10bfloat16_tEfNS_4arch4Sm90ELb0ELb0ELb1ELb0ELb1ELb0ELb0ELb0ELb0ELb1ELb0ELb0EEENS1_21CollectiveEpilogueFwdINS6_IJSA_NS7_ILi512EEESA_EEES9_SC_SE_Li256ELb0ELb1ELb0ELb0EEENS1_29StaticPersistentTileSchedulerILb0EEEEEEEEEvNT_6ParamsE --------------------------
	.section	.nv.shared._ZN7cutlass13device_kernelIN5flash11enable_sm90INS1_16FlashAttnFwdSm90INS1_25CollectiveMainloopFwdSm90ILi2EN4cute5tupleIJNS5_1CILi1EEES8_S8_EEENS6_IJNS7_ILi64EEESA_SA_EEELi512ENS_10bfloat16_tEfNS_4arch4Sm90ELb0ELb0ELb1ELb0ELb1ELb0ELb0ELb0ELb0ELb1ELb0ELb0EEENS1_21CollectiveEpilogueFwdINS6_IJSA_NS7_ILi512EEESA_EEES9_SC_SE_Li256ELb0ELb1ELb0ELb0EEENS1_29StaticPersistentTileSchedulerILb0EEEEEEEEEvNT_6ParamsE,"aw",@nobits
	.sectionflags	@""
	.align	16
	.zero		1024


//--------------------- .nv.shared._ZN7cutlass13device_kernelIN5flash11enable_sm90INS1_16FlashAttnFwdSm90INS1_25CollectiveMainloopFwdSm90ILi2EN4cute5tupleIJNS5_1CILi1EEES8_S8_EEENS6_IJNS7_ILi64EEESA_SA_EEELi512ENS_10bfloat16_tEfNS_4arch4Sm90ELb0ELb0ELb1ELb0ELb1ELb0ELb1ELb0ELb0ELb1ELb0ELb0EEENS1_21CollectiveEpilogueFwdINS6_IJSA_NS7_ILi512EEESA_EEES9_SC_SE_Li256ELb0ELb1ELb0ELb0EEENS1_29StaticPersistentTileSchedulerILb0EEEEEEEEEvNT_6ParamsE --------------------------
	.section	.nv.shared._ZN7cutlass13device_kernelIN5flash11enable_sm90INS1_16FlashAttnFwdSm90INS1_25CollectiveMainloopFwdSm90ILi2EN4cute5tupleIJNS5_1CILi1EEES8_S8_EEENS6_IJNS7_ILi64EEESA_SA_EEELi512ENS_10bfloat16_tEfNS_4arch4Sm90ELb0ELb0ELb1ELb0ELb1ELb0ELb1ELb0ELb0ELb1ELb0ELb0EEENS1_21CollectiveEpilogueFwdINS6_IJSA_NS7_ILi512EEESA_EEES9_SC_SE_Li256ELb0ELb1ELb0ELb0EEENS1_29StaticPersistentTileSchedulerILb0EEEEEEEEEvNT_6ParamsE,"aw",@nobits
	.sectionflags	@""
	.align	16
	.zero		1024


//--------------------- .nv.shared._ZN7cutlass13device_kernelIN5flash11enable_sm90INS1_16FlashAttnFwdSm90INS1_25CollectiveMainloopFwdSm90ILi2EN4cute5tupleIJNS5_1CILi1EEES8_S8_EEENS6_IJNS7_ILi64EEESA_SA_EEELi512ENS_10bfloat16_tEfNS_4arch4Sm90ELb0ELb0ELb1ELb1ELb1ELb0ELb0ELb0ELb0ELb1ELb0ELb0EEENS1_21CollectiveEpilogueFwdINS6_IJSA_NS7_ILi512EEESA_EEES9_SC_SE_Li256ELb1ELb1ELb0ELb0EEENS1_36VarlenDynamicPersistentTileSchedulerILi64ELi64ELi256ELi128ELb0ELb1ELb1ELb0ELb1ELb1EEEEEEEEEvNT_6ParamsE --------------------------
	.section	.nv.shared._ZN7cutlass13device_kernelIN5flash11enable_sm90INS1_16FlashAttnFwdSm90INS1_25CollectiveMainloopFwdSm90ILi2EN4cute5tupleIJNS5_1CILi1EEES8_S8_EEENS6_IJNS7_ILi64EEESA_SA_EEELi512ENS_10bfloat16_tEfNS_4arch4Sm90ELb0ELb0ELb1ELb1ELb1ELb0ELb0ELb0ELb0ELb1ELb0ELb0EEENS1_21CollectiveEpilogueFwdINS6_IJSA_NS7_ILi512EEESA_EEES9_SC_SE_Li256ELb1ELb1ELb0ELb0EEENS1_36VarlenDynamicPersistentTileSchedulerILi64ELi64ELi256ELi128ELb0ELb1ELb1ELb0ELb1ELb1EEEEEEEEEvNT_6ParamsE,"aw",@nobits
	.sectionflags	@""
	.align	16
	.zero		1024


//--------------------- .nv.shared._ZN7cutlass13device_kernelIN5flash11enable_sm90INS1_16FlashAttnFwdSm90INS1_25CollectiveMainloopFwdSm90ILi2EN4cute5tupleIJNS5_1CILi1EEES8_S8_EEENS6_IJNS7_ILi64EEESA_SA_EEELi512ENS_10bfloat16_tEfNS_4arch4Sm90ELb0ELb0ELb1ELb1ELb1ELb1ELb0ELb0ELb0ELb1ELb0ELb0EEENS1_21CollectiveEpilogueFwdINS6_IJSA_NS7_ILi512EEESA_EEES9_SC_SE_Li256ELb1ELb1ELb0ELb0EEENS1_36VarlenDynamicPersistentTileSchedulerILi64ELi64ELi256ELi128ELb0ELb1ELb1ELb0ELb1ELb1EEEEEEEEEvNT_6ParamsE --------------------------
	.section	.nv.shared._ZN7cutlass13device_kernelIN5flash11enable_sm90INS1_16FlashAttnFwdSm90INS1_25CollectiveMainloopFwdSm90ILi2EN4cute5tupleIJNS5_1CILi1EEES8_S8_EEENS6_IJNS7_ILi64EEESA_SA_EEELi512ENS_10bfloat16_tEfNS_4arch4Sm90ELb0ELb0ELb1ELb1ELb1ELb1ELb0ELb0ELb0ELb1ELb0ELb0EEENS1_21CollectiveEpilogueFwdINS6_IJSA_NS7_ILi512EEESA_EEES9_SC_SE_Li256ELb1ELb1ELb0ELb0EEENS1_36VarlenDynamicPersistentTileSchedulerILi64ELi64ELi256ELi128ELb0ELb1ELb1ELb0ELb1ELb1EEEEEEEEEvNT_6ParamsE,"aw",@nobits
	.sectionflags	@""
	.align	16
	.zero		1024


//--------------------- .nv.shared._ZN7cutlass13device_kernelIN5flash11enable_sm90INS1_16FlashAttnFwdSm90INS1_25CollectiveMainloopFwdSm90ILi2EN4cute5tupleIJNS5_1CILi1EEES8_S8_EEENS6_IJNS7_ILi64EEESA_SA_EEELi512ENS_10bfloat16_tEfNS_4arch4Sm90ELb0ELb0ELb1ELb1ELb1ELb0ELb1ELb0ELb0ELb1ELb0ELb0EEENS1_21CollectiveEpilogueFwdINS6_IJSA_NS7_ILi512EEESA_EEES9_SC_SE_Li256ELb1ELb1ELb0ELb0EEENS1_36VarlenDynamicPersistentTileSchedulerILi64ELi64ELi256ELi128ELb0ELb1ELb1ELb0ELb1ELb1EEEEEEEEEvNT_6ParamsE --------------------------
	.section	.nv.shared._ZN7cutlass13device_kernelIN5flash11enable_sm90INS1_16FlashAttnFwdSm90INS1_25CollectiveMainloopFwdSm90ILi2EN4cute5tupleIJNS5_1CILi1EEES8_S8_EEENS6_IJNS7_ILi64EEESA_SA_EEELi512ENS_10bfloat16_tEfNS_4arch4Sm90ELb0ELb0ELb1ELb1ELb1ELb0ELb1ELb0ELb0ELb1ELb0ELb0EEENS1_21CollectiveEpilogueFwdINS6_IJSA_NS7_ILi512EEESA_EEES9_SC_SE_Li256ELb1ELb1ELb0ELb0EEENS1_36VarlenDynamicPersistentTileSchedulerILi64ELi64ELi256ELi128ELb0ELb1ELb1ELb0ELb1ELb1EEEEEEEEEvNT_6ParamsE,"aw",@nobits
	.sectionflags	@""
	.align	16
	.zero		1024


//--------------------- .nv.shared._ZN7cutlass13device_kernelIN5flash11enable_sm90INS1_16FlashAttnFwdSm90INS1_25CollectiveMainloopFwdSm90ILi2EN4cute5tupleIJNS5_1CILi1EEES8_S8_EEENS6_IJNS7_ILi64EEESA_SA_EEELi512ENS_10bfloat16_tEfNS_4arch4Sm90ELb0ELb0ELb1ELb1ELb1ELb1ELb1ELb0ELb0ELb1ELb0ELb0EEENS1_21CollectiveEpilogueFwdINS6_IJSA_NS7_ILi512EEESA_EEES9_SC_SE_Li256ELb1ELb1ELb0ELb0EEENS1_36VarlenDynamicPersistentTileSchedulerILi64ELi64ELi256ELi128ELb0ELb1ELb1ELb0ELb1ELb1EEEEEEEEEvNT_6ParamsE --------------------------
	.section	.nv.shared._ZN7cutlass13device_kernelIN5flash11enable_sm90INS1_16FlashAttnFwdSm90INS1_25CollectiveMainloopFwdSm90ILi2EN4cute5tupleIJNS5_1CILi1EEES8_S8_EEENS6_IJNS7_ILi64EEESA_SA_EEELi512ENS_10bfloat16_tEfNS_4arch4Sm90ELb0ELb0ELb1ELb1ELb1ELb1ELb1ELb0ELb0ELb1ELb0ELb0EEENS1_21CollectiveEpilogueFwdINS6_IJSA_NS7_ILi512EEESA_EEES9_SC_SE_Li256ELb1ELb1ELb0ELb0EEENS1_36VarlenDynamicPersistentTileSchedulerILi64ELi64ELi256ELi128ELb0ELb1ELb1ELb0ELb1ELb1EEEEEEEEEvNT_6ParamsE,"aw",@nobits
	.sectionflags	@""
	.align	16
	.zero		1024


//--------------------- .nv.shared._ZN7cutlass13device_kernelIN5flash11enable_sm90INS1_16FlashAttnFwdSm90INS1_25CollectiveMainloopFwdSm90ILi2EN4cute5tupleIJNS5_1CILi1EEES8_S8_EEENS6_IJNS7_ILi64EEESA_SA_EEELi512ENS_10bfloat16_tEfNS_4arch4Sm90ELb0ELb1ELb1ELb0ELb1ELb0ELb0ELb0ELb0ELb1ELb0ELb0EEENS1_21CollectiveEpilogueFwdINS6_IJSA_NS7_ILi512EEESA_EEES9_SC_SE_Li256ELb0ELb1ELb0ELb0EEENS1_30DynamicPersistentTileSchedulerILi256ELi128ELb0ELb1ELb1EEEEEEEEEvNT_6ParamsE --------------------------
	.section	.nv.shared._ZN7cutlass13device_kernelIN5flash11enable_sm90INS1_16FlashAttnFwdSm90INS1_25CollectiveMainloopFwdSm90ILi2EN4cute5tupleIJNS5_1CILi1EEES8_S8_EEENS6_IJNS7_ILi64EEESA_SA_EEELi512ENS_10bfloat16_tEfNS_4arch4Sm90ELb0ELb1ELb1ELb0ELb1ELb0ELb0ELb0ELb0ELb1ELb0ELb0EEENS1_21CollectiveEpilogueFwdINS6_IJSA_NS7_ILi512EEESA_EEES9_SC_SE_Li256ELb0ELb1ELb0ELb0EEENS1_30DynamicPersistentTileSchedulerILi256ELi128ELb0ELb1ELb1EEEEEEEEEvNT_6ParamsE,"aw",@nobits
	.sectionflags	@""
	.align	16
	.zero		1024


//--------------------- .nv.shared._ZN7cutlass13device_kernelIN5flash11enable_sm90INS1_16FlashAttnFwdSm90INS1_25CollectiveMainloopFwdSm90ILi2EN4cute5tupleIJNS5_1CILi1EEES8_S8_EEENS6_IJNS7_ILi64EEESA_SA_EEELi512ENS_10bfloat16_tEfNS_4arch4Sm90ELb0ELb1ELb1ELb0ELb1ELb0ELb1ELb0ELb0ELb1ELb0ELb0EEENS1_21CollectiveEpilogueFwdINS6_IJSA_NS7_ILi512EEESA_EEES9_SC_SE_Li256ELb0ELb1ELb0ELb0EEENS1_30DynamicPersistentTileSchedulerILi256ELi128ELb0ELb1ELb1EEEEEEEEEvNT_6ParamsE --------------------------
	.section	.nv.shared._ZN7cutlass13device_kernelIN5flash11enable_sm90INS1_16FlashAttnFwdSm90INS1_25CollectiveMainloopFwdSm90ILi2EN4cute5tupleIJNS5_1CILi1EEES8_S8_EEENS6_IJNS7_ILi64EEESA_SA_EEELi512ENS_10bfloat16_tEfNS_4arch4Sm90ELb0ELb1ELb1ELb0ELb1ELb0ELb1ELb0ELb0ELb1ELb0ELb0EEENS1_21CollectiveEpilogueFwdINS6_IJSA_NS7_ILi512EEESA_EEES9_SC_SE_Li256ELb0ELb1ELb0ELb0EEENS1_30DynamicPersistentTileSchedulerILi256ELi128ELb0ELb1ELb1EEEEEEEEEvNT_6ParamsE,"aw",@nobits
	.sectionflags	@""
	.align	16
	.zero		1024


//--------------------- .nv.shared._ZN7cutlass13device_kernelIN5flash11enable_sm90INS1_16FlashAttnFwdSm90INS1_25CollectiveMainloopFwdSm90ILi2EN4cute5tupleIJNS5_1CILi1EEES8_S8_EEENS6_IJNS7_ILi64EEESA_SA_EEELi512ENS_10bfloat16_tEfNS_4arch4Sm90ELb0ELb1ELb1ELb1ELb1ELb0ELb0ELb0ELb0ELb1ELb0ELb0EEENS1_21CollectiveEpilogueFwdINS6_IJSA_NS7_ILi512EEESA_EEES9_SC_SE_Li256ELb1ELb1ELb0ELb0EEENS1_36VarlenDynamicPersistentTileSchedulerILi64ELi64ELi256ELi128ELb0ELb1ELb1ELb1ELb0ELb1EEEEEEEEEvNT_6ParamsE --------------------------
	.section	.nv.shared._ZN7cutlass13device_kernelIN5flash11enable_sm90INS1_16FlashAttnFwdSm90INS1_25CollectiveMainloopFwdSm90ILi2EN4cute5tupleIJNS5_1CILi1EEES8_S8_EEENS6_IJNS7_ILi64EEESA_SA_EEELi512ENS_10bfloat16_tEfNS_4arch4Sm90ELb0ELb1ELb1ELb1ELb1ELb0ELb0ELb0ELb0ELb1ELb0ELb0EEENS1_21CollectiveEpilogueFwdINS6_IJSA_NS7_ILi512EEESA_EEES9_SC_SE_Li256ELb1ELb1ELb0ELb0EEENS1_36VarlenDynamicPersistentTileSchedulerILi64ELi64ELi256ELi128ELb0ELb1ELb1ELb1ELb0ELb1EEEEEEEEEvNT_6ParamsE,"aw",@nobits
	.sectionflags	@""
	.align	16
	.zero		1024


//--------------------- .nv.shared._ZN7cutlass13device_kernelIN5flash11enable_sm90INS1_16FlashAttnFwdSm90INS1_25CollectiveMainloopFwdSm90ILi2EN4cute5tupleIJNS5_1CILi1EEES8_S8_EEENS6_IJNS7_ILi64EEESA_SA_EEELi512ENS_10bfloat16_tEfNS_4arch4Sm90ELb0ELb1ELb1ELb1ELb1ELb1ELb0ELb0ELb0ELb1ELb0ELb0EEENS1_21CollectiveEpilogueFwdINS6_IJSA_NS7_ILi512EEESA_EEES9_SC_SE_Li256ELb1ELb1ELb0ELb0EEENS1_36VarlenDynamicPersistentTileSchedulerILi64ELi64ELi256ELi128ELb0ELb1ELb1ELb1ELb0ELb1EEEEEEEEEvNT_6ParamsE --------------------------
	.section	.nv.shared._ZN7cutlass13device_kernelIN5flash11enable_sm90INS1_16FlashAttnFwdSm90INS1_25CollectiveMainloopFwdSm90ILi2EN4cute5tupleIJNS5_1CILi1EEES8_S8_EEENS6_IJNS7_ILi64EEESA_SA_EEELi512ENS_10bfloat16_tEfNS_4arch4Sm90ELb0ELb1ELb1ELb1ELb1ELb1ELb0ELb0ELb0ELb1ELb0ELb0EEENS1_21CollectiveEpilogueFwdINS6_IJSA_NS7_ILi512EEESA_EEES9_SC_SE_Li256ELb1ELb1ELb0ELb0EEENS1_36VarlenDynamicPersistentTileSchedulerILi64ELi64ELi256ELi128ELb0ELb1ELb1ELb1ELb0ELb1EEEEEEEEEvNT_6ParamsE,"aw",@nobits
	.sectionflags	@""
	.align	16
	.zero		1024


//--------------------- .nv.shared._ZN7cutlass13device_kernelIN5flash11enable_sm90INS1_16FlashAttnFwdSm90INS1_25CollectiveMainloopFwdSm90ILi2EN4cute5tupleIJNS5_1CILi1EEES8_S8_EEENS6_IJNS7_ILi64EEESA_SA_EEELi512ENS_10bfloat16_tEfNS_4arch4Sm90ELb0ELb1ELb1ELb1ELb1ELb0ELb1ELb0ELb0ELb1ELb0ELb0EEENS1_21CollectiveEpilogueFwdINS6_IJSA_NS7_ILi512EEESA_EEES9_SC_SE_Li256ELb1ELb1ELb0ELb0EEENS1_36VarlenDynamicPersistentTileSchedulerILi64ELi64ELi256ELi128ELb0ELb1ELb1ELb1ELb0ELb1EEEEEEEEEvNT_6ParamsE --------------------------
	.section	.nv.shared._ZN7cutlass13device_kernelIN5flash11enable_sm90INS1_16FlashAttnFwdSm90INS1_25CollectiveMainloopFwdSm90ILi2EN4cute5tupleIJNS5_1CILi1EEES8_S8_EEENS6_IJNS7_ILi64EEESA_SA_EEELi512ENS_10bfloat16_tEfNS_4arch4Sm90ELb0ELb1ELb1ELb1ELb1ELb0ELb1ELb0ELb0ELb1ELb0ELb0EEENS1_21CollectiveEpilogueFwdINS6_IJSA_NS7_ILi512EEESA_EEES9_SC_SE_Li256ELb1ELb1ELb0ELb0EEENS1_36VarlenDynamicPersistentTileSchedulerILi64ELi64ELi256ELi128ELb0ELb1ELb1ELb1ELb0ELb1EEEEEEEEEvNT_6ParamsE,"aw",@nobits
	.sectionflags	@""
	.align	16
	.zero		1024


//--------------------- .nv.shared._ZN7cutlass13device_kernelIN5flash11enable_sm90INS1_16FlashAttnFwdSm90INS1_25CollectiveMainloopFwdSm90ILi2EN4cute5tupleIJNS5_1CILi1EEES8_S8_EEENS6_IJNS7_ILi64EEESA_SA_EEELi512ENS_10bfloat16_tEfNS_4arch4Sm90ELb0ELb1ELb1ELb1ELb1ELb1ELb1ELb0ELb0ELb1ELb0ELb0EEENS1_21CollectiveEpilogueFwdINS6_IJSA_NS7_ILi512EEESA_EEES9_SC_SE_Li256ELb1ELb1ELb0ELb0EEENS1_36VarlenDynamicPersistentTileSchedulerILi64ELi64ELi256ELi128ELb0ELb1ELb1ELb1ELb0ELb1EEEEEEEEEvNT_6ParamsE --------------------------
	.section	.nv.shared._ZN7cutlass13device_kernelIN5flash11enable_sm90INS1_16FlashAttnFwdSm90INS1_25CollectiveMainloopFwdSm90ILi2EN4cute5tupleIJNS5_1CILi1EEES8_S8_EEENS6_IJNS7_ILi64EEESA_SA_EEELi512ENS_10bfloat16_tEfNS_4arch4Sm90ELb0ELb1ELb1ELb1ELb1ELb1ELb1ELb0ELb0ELb1ELb0ELb0EEENS1_21CollectiveEpilogueFwdINS6_IJSA_NS7_ILi512EEESA_EEES9_SC_SE_Li256ELb1ELb1ELb0ELb0EEENS1_36VarlenDynamicPersistentTileSchedulerILi64ELi64ELi256ELi128ELb0ELb1ELb1ELb1ELb0ELb1EEEEEEEEEvNT_6ParamsE,"aw",@nobits
	.sectionflags	@""
	.align	16
	.zero		1024


//--------------------- .nv.shared._ZN7cutlass13device_kernelIN5flash11enable_sm90INS1_16FlashAttnFwdSm90INS1_25CollectiveMainloopFwdSm90ILi2EN4cute5tupleIJNS5_1CILi1EEES8_S8_EEENS6_IJNS7_ILi64EEESA_SA_EEELi512ENS_10bfloat16_tEfNS_4arch4Sm90ELb1ELb0ELb1ELb0ELb1ELb0ELb0ELb0ELb0ELb1ELb0ELb0EEENS1_21CollectiveEpilogueFwdINS6_IJSA_NS7_ILi512EEESA_EEES9_SC_SE_Li256ELb0ELb1ELb0ELb0EEENS1_30DynamicPersistentTileSchedulerILi256ELi128ELb0ELb1ELb1EEEEEEEEEvNT_6ParamsE --------------------------
	.section	.nv.shared._ZN7cutlass13device_kernelIN5flash11enable_sm90INS1_16FlashAttnFwdSm90INS1_25CollectiveMainloopFwdSm90ILi2EN4cute5tupleIJNS5_1CILi1EEES8_S8_EEENS6_IJNS7_ILi64EEESA_SA_EEELi512ENS_10bfloat16_tEfNS_4arch4Sm90ELb1ELb0ELb1ELb0ELb1ELb0ELb0ELb0ELb0ELb1ELb0ELb0EEENS1_21CollectiveEpilogueFwdINS6_IJSA_NS7_ILi512EEESA_EEES9_SC_SE_Li256ELb0ELb1ELb0ELb0EEENS1_30DynamicPersistentTileSchedulerILi256ELi128ELb0ELb1ELb1EEEEEEEEEvNT_6ParamsE,"aw",@nobits
	.sectionflags	@""
	.align	16
	.zero		1024


//--------------------- .nv.shared._ZN7cutlass13device_kernelIN5flash11enable_sm90INS1_16FlashAttnFwdSm90INS1_25CollectiveMainloopFwdSm90ILi2EN4cute5tupleIJNS5_1CILi1EEES8_S8_EEENS6_IJNS7_ILi64EEESA_SA_EEELi512ENS_10bfloat16_tEfNS_4arch4Sm90ELb1ELb0ELb1ELb0ELb1ELb0ELb1ELb0ELb0ELb1ELb0ELb0EEENS1_21CollectiveEpilogueFwdINS6_IJSA_NS7_ILi512EEESA_EEES9_SC_SE_Li256ELb0ELb1ELb0ELb0EEENS1_30DynamicPersistentTileSchedulerILi256ELi128ELb0ELb1ELb1EEEEEEEEEvNT_6ParamsE --------------------------
	.section	.nv.shared._ZN7cutlass13device_kernelIN5flash11enable_sm90INS1_16FlashAttnFwdSm90INS1_25CollectiveMainloopFwdSm90ILi2EN4cute5tupleIJNS5_1CILi1EEES8_S8_EEENS6_IJNS7_ILi64EEESA_SA_EEELi512ENS_10bfloat16_tEfNS_4arch4Sm90ELb1ELb0ELb1ELb0ELb1ELb0ELb1ELb0ELb0ELb1ELb0ELb0EEENS1_21CollectiveEpilogueFwdINS6_IJSA_NS7_ILi512EEESA_EEES9_SC_SE_Li256ELb0ELb1ELb0ELb0EEENS1_30DynamicPersistentTileSchedulerILi256ELi128ELb0ELb1ELb1EEEEEEEEEvNT_6ParamsE,"aw",@nobits
	.sectionflags	@""
	.align	16
	.zero		1024


//--------------------- .nv.shared._ZN7cutlass13device_kernelIN5flash11enable_sm90INS1_16FlashAttnFwdSm90INS1_25CollectiveMainloopFwdSm90ILi2EN4cute5tupleIJNS5_1CILi1EEES8_S8_EEENS6_IJNS7_ILi64EEESA_SA_EEELi512ENS_10bfloat16_tEfNS_4arch4Sm90ELb1ELb0ELb1ELb1ELb1ELb0ELb0ELb0ELb0ELb1ELb0ELb0EEENS1_21CollectiveEpilogueFwdINS6_IJSA_NS7_ILi512EEESA_EEES9_SC_SE_Li256ELb1ELb1ELb0ELb0EEENS1_36VarlenDynamicPersistentTileSchedulerILi64ELi64ELi256ELi128ELb0ELb1ELb1ELb1ELb1ELb1EEEEEEEEEvNT_6ParamsE --------------------------
	.section	.nv.shared._ZN7cutlass13device_kernelIN5flash11enable_sm90INS1_16FlashAttnFwdSm90INS1_25CollectiveMainloopFwdSm90ILi2EN4cute5tupleIJNS5_1CILi1EEES8_S8_EEENS6_IJNS7_ILi64EEESA_SA_EEELi512ENS_10bfloat16_tEfNS_4arch4Sm90ELb1ELb0ELb1ELb1ELb1ELb0ELb0ELb0ELb0ELb1ELb0ELb0EEENS1_21CollectiveEpilogueFwdINS6_IJSA_NS7_ILi512EEESA_EEES9_SC_SE_Li256ELb1ELb1ELb0ELb0EEENS1_36VarlenDynamicPersistentTileSchedulerILi64ELi64ELi256ELi128ELb0ELb1ELb1ELb1ELb1ELb1EEEEEEEEEvNT_6ParamsE,"aw",@nobits
	.sectionflags	@""
	.align	16
	.zero		1024


//--------------------- .nv.shared._ZN7cutlass13device_kernelIN5flash11enable_sm90INS1_16FlashAttnFwdSm90INS1_25CollectiveMainloopFwdSm90ILi2EN4cute5tupleIJNS5_1CILi1EEES8_S8_EEENS6_IJNS7_ILi64EEESA_SA_EEELi512ENS_10bfloat16_tEfNS_4arch4Sm90ELb1ELb0ELb1ELb1ELb1ELb1ELb0ELb0ELb0ELb1ELb0ELb0EEENS1_21CollectiveEpilogueFwdINS6_IJSA_NS7_ILi512EEESA_EEES9_SC_SE_Li256ELb1ELb1ELb0ELb0EEENS1_36VarlenDynamicPersistentTileSchedulerILi64ELi64ELi256ELi128ELb0ELb1ELb1ELb1ELb1ELb1EEEEEEEEEvNT_6ParamsE --------------------------
	.section	.nv.shared._ZN7cutlass13device_kernelIN5flash11enable_sm90INS1_16FlashAttnFwdSm90INS1_25CollectiveMainloopFwdSm90ILi2EN4cute5tupleIJNS5_1CILi1EEES8_S8_EEENS6_IJNS7_ILi64EEESA_SA_EEELi512ENS_10bfloat16_tEfNS_4arch4Sm90ELb1ELb0ELb1ELb1ELb1ELb1ELb0ELb0ELb0ELb1ELb0ELb0EEENS1_21CollectiveEpilogueFwdINS6_IJSA_NS7_ILi512EEESA_EEES9_SC_SE_Li256ELb1ELb1ELb0ELb0EEENS1_36VarlenDynamicPersistentTileSchedulerILi64ELi64ELi256ELi128ELb0ELb1ELb1ELb1ELb1ELb1EEEEEEEEEvNT_6ParamsE,"aw",@nobits
	.sectionflags	@""
	.align	16
	.zero		1024


//--------------------- .nv.shared._ZN7cutlass13device_kernelIN5flash11enable_sm90INS1_16FlashAttnFwdSm90INS1_25CollectiveMainloopFwdSm90ILi2EN4cute5tupleIJNS5_1CILi1EEES8_S8_EEENS6_IJNS7_ILi64EEESA_SA_EEELi512ENS_10bfloat16_tEfNS_4arch4Sm90ELb1ELb0ELb1ELb1ELb1ELb0ELb1ELb0ELb0ELb1ELb0ELb0EEENS1_21CollectiveEpilogueFwdINS6_IJSA_NS7_ILi512EEESA_EEES9_SC_SE_Li256ELb1ELb1ELb0ELb0EEENS1_36VarlenDynamicPersistentTileSchedulerILi64ELi64ELi256ELi128ELb0ELb1ELb1ELb1ELb1ELb1EEEEEEEEEvNT_6ParamsE --------------------------
	.section	.nv.shared._ZN7cutlass13device_kernelIN5flash11enable_sm90INS1_16FlashAttnFwdSm90INS1_25CollectiveMainloopFwdSm90ILi2EN4cute5tupleIJNS5_1CILi1EEES8_S8_EEENS6_IJNS7_ILi64EEESA_SA_EEELi512ENS_10bfloat16_tEfNS_4arch4Sm90ELb1ELb0ELb1ELb1ELb1ELb0ELb1ELb0ELb0ELb1ELb0ELb0EEENS1_21CollectiveEpilogueFwdINS6_IJSA_NS7_ILi512EEESA_EEES9_SC_SE_Li256ELb1ELb1ELb0ELb0EEENS1_36VarlenDynamicPersistentTileSchedulerILi64ELi64ELi256ELi128ELb0ELb1ELb1ELb1ELb1ELb1EEEEEEEEEvNT_6ParamsE,"aw",@nobits
	.sectionflags	@""
	.align	16
	.zero		1024


//--------------------- .nv.shared._ZN7cutlass13device_kernelIN5flash11enable_sm90INS1_16FlashAttnFwdSm90INS1_25CollectiveMainloopFwdSm90ILi2EN4cute5tupleIJNS5_1CILi1EEES8_S8_EEENS6_IJNS7_ILi64EEESA_SA_EEELi512ENS_10bfloat16_tEfNS_4arch4Sm90ELb1ELb0ELb1ELb1ELb1ELb1ELb1ELb0ELb0ELb1ELb0ELb0EEENS1_21CollectiveEpilogueFwdINS6_IJSA_NS7_ILi512EEESA_EEES9_SC_SE_Li256ELb1ELb1ELb0ELb0EEENS1_36VarlenDynamicPersistentTileSchedulerILi64ELi64ELi256ELi128ELb0ELb1ELb1ELb1ELb1ELb1EEEEEEEEEvNT_6ParamsE --------------------------
	.section	.nv.shared._ZN7cutlass13device_kernelIN5flash11enable_sm90INS1_16FlashAttnFwdSm90INS1_25CollectiveMainloopFwdSm90ILi2EN4cute5tupleIJNS5_1CILi1EEES8_S8_EEENS6_IJNS7_ILi64EEESA_SA_EEELi512ENS_10bfloat16_tEfNS_4arch4Sm90ELb1ELb0ELb1ELb1ELb1ELb1ELb1ELb0ELb0ELb1ELb0ELb0EEENS1_21CollectiveEpilogueFwdINS6_IJSA_NS7_ILi512EEESA_EEES9_SC_SE_Li256ELb1ELb1ELb0ELb0EEENS1_36VarlenDynamicPersistentTileSchedulerILi64ELi64ELi256ELi128ELb0ELb1ELb1ELb1ELb1ELb1EEEEEEEEEvNT_6ParamsE,"aw",@nobits
	.sectionflags	@""
	.align	16
	.zero		1024


//--------------------- .nv.shared._ZN7cutlass13device_kernelIN5flash11enable_sm90INS1_16FlashAttnFwdSm90INS1_25CollectiveMainloopFwdSm90ILi2EN4cute5tupleIJNS5_1CILi1EEES8_S8_EEENS6_IJNS7_ILi128EEENS7_ILi96EEENS7_ILi64EEEEEELi256ENS_10bfloat16_tEfNS_4arch4Sm90ELb0ELb0ELb1ELb0ELb1ELb0ELb0ELb1ELb0ELb1ELb0ELb0EEENS1_21CollectiveEpilogueFwdINS6_IJSA_NS7_ILi256EEESB_EEES9_SE_SG_Li256ELb0ELb1ELb0ELb0EEENS1_29StaticPersistentTileSchedulerILb0EEEEEEEEEvNT_6ParamsE --------------------------
	.section	.nv.shared._ZN7cutlass13device_kernelIN5flash11enable_sm90INS1_16FlashAttnFwdSm90INS1_25CollectiveMainloopFwdSm90ILi2EN4cute5tupleIJNS5_1CILi1EEES8_S8_EEENS6_IJNS7_ILi128EEENS7_ILi96EEENS7_ILi64EEEEEELi256ENS_10bfloat16_tEfNS_4arch4Sm90ELb0ELb0ELb1ELb0ELb1ELb0ELb0ELb1ELb0ELb1ELb0ELb0EEENS1_21CollectiveEpilogueFwdINS6_IJSA_NS7_ILi256EEESB_EEES9_SE_SG_Li256ELb0ELb1ELb0ELb0EEENS1_29StaticPersistentTileSchedulerILb0EEEEEEEEEvNT_6ParamsE,"aw",@nobits
	.sectionflags	@""
	.align	16
	.zero		1024


//--------------------- .nv.shared._ZN7cutlass13device_kernelIN5flash11enable_sm90INS1_16FlashAttnFwdSm90INS1_25CollectiveMainloopFwdSm90ILi2EN4cute5tupleIJNS5_1CILi1EEES8_S8_EEENS6_IJNS7_ILi128EEENS7_ILi96EEENS7_ILi64EEEEEELi256ENS_10bfloat16_tEfNS_4arch4Sm90ELb0ELb0ELb1ELb0ELb1ELb0ELb1ELb1ELb0ELb1ELb0ELb0EEENS1_21CollectiveEpilogueFwdINS6_IJSA_NS7_ILi256EEESB_EEES9_SE_SG_Li256ELb0ELb1ELb0ELb0EEENS1_29StaticPersistentTileSchedulerILb0EEEEEEEEEvNT_6ParamsE --------------------------
	.section	.nv.shared._ZN7cutlass13device_kernelIN5flash11enable_sm90INS1_16FlashAttnFwdSm90INS1_25CollectiveMainloopFwdSm90ILi2EN4cute5tupleIJNS5_1CILi1EEES8_S8_EEENS6_IJNS7_ILi128EEENS7_ILi96EEENS7_ILi64EEEEEELi256ENS_10bfloat16_tEfNS_4arch4Sm90ELb0ELb0ELb1ELb0ELb1ELb0ELb1ELb1ELb0ELb1ELb0ELb0EEENS1_21CollectiveEpilogueFwdINS6_IJSA_NS7_ILi256EEESB_EEES9_SE_SG_Li256ELb0ELb1ELb0ELb0EEENS1_29StaticPersistentTileSchedulerILb0EEEEEEEEEvNT_6ParamsE,"aw",@nobits
	.sectionflags	@""
	.align	16
	.zero		1024


//--------------------- .nv.shared._ZN7cutlass13device_kernelIN5flash11enable_sm90INS1_16FlashAttnFwdSm90INS1_25CollectiveMainloopFwdSm90ILi2EN4cute5tupleIJNS5_1CILi1EEES8_S8_EEENS6_IJNS7_ILi128EEENS7_ILi96EEENS7_ILi64EEEEEELi256ENS_10bfloat16_tEfNS_4arch4Sm90ELb0ELb0ELb1ELb1ELb1ELb0ELb0ELb1ELb0ELb1ELb0ELb0EEENS1_21CollectiveEpilogueFwdINS6_IJSA_NS7_ILi256EEESB_EEES9_SE_SG_Li256ELb1ELb1ELb0ELb0EEENS1_36VarlenDynamicPersistentTileSchedulerILi128ELi96ELi256ELi128ELb0ELb1ELb1ELb0ELb1ELb1EEEEEEEEEvNT_6ParamsE --------------------------
	.section	.nv.shared._ZN7cutlass13device_kernelIN5flash11enable_sm90INS1_16FlashAttnFwdSm90INS1_25CollectiveMainloopFwdSm90ILi2EN4cute5tupleIJNS5_1CILi1EEES8_S8_EEENS6_IJNS7_ILi128EEENS7_ILi96EEENS7_ILi64EEEEEELi256ENS_10bfloat16_tEfNS_4arch4Sm90ELb0ELb0ELb1ELb1ELb1ELb0ELb0ELb1ELb0ELb1ELb0ELb0EEENS1_21CollectiveEpilogueFwdINS6_IJSA_NS7_ILi256EEESB_EEES9_SE_SG_Li256ELb1ELb1ELb0ELb0EEENS1_36VarlenDynamicPersistentTileSchedulerILi128ELi96ELi256ELi128ELb0ELb1ELb1ELb0ELb1ELb1EEEEEEEEEvNT_6ParamsE,"aw",@nobits
	.sectionflags	@""
	.align	16
	.zero		1024


//--------------------- .nv.shared._ZN7cutlass13device_kernelIN5flash11enable_sm90INS1_16FlashAttnFwdSm90INS1_25CollectiveMainloopFwdSm90ILi2EN4cute5tupleIJNS5_1CILi1EEES8_S8_EEENS6_IJNS7_ILi128EEENS7_ILi96EEENS7_ILi64EEEEEELi256ENS_10bfloat16_tEfNS_4arch4Sm90ELb0ELb0ELb1ELb1ELb1ELb1ELb0ELb1ELb0ELb1ELb0ELb0EEENS1_21CollectiveEpilogueFwdINS6_IJSA_NS7_ILi256EEESB_EEES9_SE_SG_Li256ELb1ELb1ELb0ELb0EEENS1_36VarlenDynamicPersistentTileSchedulerILi128ELi96ELi256ELi128ELb0ELb1ELb1ELb0ELb1ELb1EEEEEEEEEvNT_6ParamsE --------------------------
	.section	.nv.shared._ZN7cutlass13device_kernelIN5flash11enable_sm90INS1_16FlashAttnFwdSm90INS1_25CollectiveMainloopFwdSm90ILi2EN4cute5tupleIJNS5_1CILi1EEES8_S8_EEENS6_IJNS7_ILi128EEENS7_ILi96EEENS7_ILi64EEEEEELi256ENS_10bfloat16_tEfNS_4arch4Sm90ELb0ELb0ELb1ELb1ELb1ELb1ELb0ELb1ELb0ELb1ELb0ELb0EEENS1_21CollectiveEpilogueFwdINS6_IJSA_NS7_ILi256EEESB_EEES9_SE_SG_Li256ELb1ELb1ELb0ELb0EEENS1_36VarlenDynamicPersistentTileSchedulerILi128ELi96ELi256ELi128ELb0ELb1ELb1ELb0ELb1ELb1EEEEEEEEEvNT_6ParamsE,"aw",@nobits
	.sectionflags	@""
	.align	16
	.zero		1024


//--------------------- .nv.shared._ZN7cutlass13device_kernelIN5flash11enable_sm90INS1_16FlashAttnFwdSm90INS1_25CollectiveMainloopFwdSm90ILi2EN4cute5tupleIJNS5_1CILi1EEES8_S8_EEENS6_IJNS7_ILi128EEENS7_ILi96EEENS7_ILi64EEEEEELi256ENS_10bfloat16_tEfNS_4arch4Sm90ELb0ELb0ELb1ELb1ELb1ELb0ELb1ELb1ELb0ELb1ELb0ELb0EEENS1_21CollectiveEpilogueFwdINS6_IJSA_NS7_ILi256EEESB_EEES9_SE_SG_Li256ELb1ELb1ELb0ELb0EEENS1_36VarlenDynamicPersistentTileSchedulerILi128ELi96ELi256ELi128ELb0ELb1ELb1ELb0ELb1ELb1EEEEEEEEEvNT_6ParamsE --------------------------
	.section	.nv.shared._ZN7cutlass13device_kernelIN5flash11enable_sm90INS1_16FlashAttnFwdSm90INS1_25CollectiveMainloopFwdSm90ILi2EN4cute5tupleIJNS5_1CILi1EEES8_S8_EEENS6_IJNS7_ILi128EEENS7_ILi96EEENS7_ILi64EEEEEELi256ENS_10bfloat16_tEfNS_4arch4Sm90ELb0ELb0ELb1ELb1ELb1ELb0ELb1ELb1ELb0ELb1ELb0ELb0EEENS1_21CollectiveEpilogueFwdINS6_IJSA_NS7_ILi256EEESB_EEES9_SE_SG_Li256ELb1ELb1ELb0ELb0EEENS1_36VarlenDynamicPersistentTileSchedulerILi128ELi96ELi256ELi128ELb0ELb1ELb1ELb0ELb1ELb1EEEEEEEEEvNT_6ParamsE,"aw",@nobits
	.sectionflags	@""
	.align	16
	.zero		1024


//--------------------- .nv.shared._ZN7cutlass13device_kernelIN5flash11enable_sm90INS1_16FlashAttnFwdSm90INS1_25CollectiveMainloopFwdSm90ILi2EN4cute5tupleIJNS5_1CILi1EEES8_S8_EEENS6_IJNS7_ILi128EEENS7_ILi96EEENS7_ILi64EEEEEELi256ENS_10bfloat16_tEfNS_4arch4Sm90ELb0ELb0ELb1ELb1ELb1ELb1ELb1ELb1ELb0ELb1ELb0ELb0EEENS1_21CollectiveEpilogueFwdINS6_IJSA_NS7_ILi256EEESB_EEES9_SE_SG_Li256ELb1ELb1ELb0ELb0EEENS1_36VarlenDynamicPersistentTileSchedulerILi128ELi96ELi256ELi128ELb0ELb1ELb1ELb0ELb1ELb1EEEEEEEEEvNT_6ParamsE --------------------------
	.section	.nv.shared._ZN7cutlass13device_kernelIN5flash11enable_sm90INS1_16FlashAttnFwdSm90INS1_25CollectiveMainloopFwdSm90ILi2EN4cute5tupleIJNS5_1CILi1EEES8_S8_EEENS6_IJNS7_ILi128EEENS7_ILi96EEENS7_ILi64EEEEEELi256ENS_10bfloat16_tEfNS_4arch4Sm90ELb0ELb0ELb1ELb1ELb1ELb1ELb1ELb1ELb0ELb1ELb0ELb0EEENS1_21CollectiveEpilogueFwdINS6_IJSA_NS7_ILi256EEESB_EEES9_SE_SG_Li256ELb1ELb1ELb0ELb0EEENS1_36VarlenDynamicPersistentTileSchedulerILi128ELi96ELi256ELi128ELb0ELb1ELb1ELb0ELb1ELb1EEEEEEEEEvNT_6ParamsE,"aw",@nobits
	.sectionflags	@""
	.align	16
	.zero		1024


//--------------------- .nv.shared._ZN7cutlass13device_kernelIN5flash11enable_sm90INS1_16FlashAttnFwdSm90INS1_25CollectiveMainloopFwdSm90ILi2EN4cute5tupleIJNS5_1CILi1EEES8_S8_EEENS6_IJNS7_ILi128EEENS7_ILi96EEENS7_ILi64EEEEEELi256ENS_10bfloat16_tEfNS_4arch4Sm90ELb0ELb1ELb1ELb0ELb1ELb0ELb0ELb1ELb0ELb1ELb0ELb0EEENS1_21CollectiveEpilogueFwdINS6_IJSA_NS7_ILi256EEESB_EEES9_SE_SG_Li256ELb0ELb1ELb0ELb0EEENS1_30DynamicPersistentTileSchedulerILi256ELi128ELb0ELb1ELb1EEEEEEEEEvNT_6ParamsE --------------------------
	.section	.nv.shared._ZN7cutlass13device_kernelIN5flash11enable_sm90INS1_16FlashAttnFwdSm90INS1_25CollectiveMainloopFwdSm90ILi2EN4cute5tupleIJNS5_1CILi1EEES8_S8_EEENS6_IJNS7_ILi128EEENS7_ILi96EEENS7_ILi64EEEEEELi256ENS_10bfloat16_tEfNS_4arch4Sm90ELb0ELb1ELb1ELb0ELb1ELb0ELb0ELb1ELb0ELb1ELb0ELb0EEENS1_21CollectiveEpilogueFwdINS6_IJSA_NS7_ILi256EEESB_EEES9_SE_SG_Li256ELb0ELb1ELb0ELb0EEENS1_30DynamicPersistentTileSchedulerILi256ELi128ELb0ELb1ELb1EEEEEEEEEvNT_6ParamsE,"aw",@nobits
	.sectionflags	@""
	.align	16
	.zero		1024


//--------------------- .nv.shared._ZN7cutlass13device_kernelIN5flash11enable_sm90INS1_16FlashAttnFwdSm90INS1_25CollectiveMainloopFwdSm90ILi2EN4cute5tupleIJNS5_1CILi1EEES8_S8_EEENS6_IJNS7_ILi128EEENS7_ILi96EEENS7_ILi64EEEEEELi256ENS_10bfloat16_tEfNS_4arch4Sm90ELb0ELb1ELb1ELb0ELb1ELb0ELb1ELb1ELb0ELb1ELb0ELb0EEENS1_21CollectiveEpilogueFwdINS6_IJSA_NS7_ILi256EEESB_EEES9_SE_SG_Li256ELb0ELb1ELb0ELb0EEENS1_30DynamicPersistentTileSchedulerILi256ELi128ELb0ELb1ELb1EEEEEEEEEvNT_6ParamsE --------------------------
	.section	.nv.shared._ZN7cutlass13device_kernelIN5flash11enable_sm90INS1_16FlashAttnFwdSm90INS1_25CollectiveMainloopFwdSm90ILi2EN4cute5tupleIJNS5_1CILi1EEES8_S8_EEENS6_IJNS7_ILi128EEENS7_ILi96EEENS7_ILi64EEEEEELi256ENS_10bfloat16_tEfNS_4arch4Sm90ELb0ELb1ELb1ELb0ELb1ELb0ELb1ELb1ELb0ELb1ELb0ELb0EEENS1_21CollectiveEpilogueFwdINS6_IJSA_NS7_ILi256EEESB_EEES9_SE_SG_Li256ELb0ELb1ELb0ELb0EEENS1_30DynamicPersistentTileSchedulerILi256ELi128ELb0ELb1ELb1EEEEEEEEEvNT_6ParamsE,"aw",@nobits
	.sectionflags	@""
	.align	16
	.zero		1024


//--------------------- .nv.shared._ZN7cutlass13device_kernelIN5flash11enable_sm90INS1_16FlashAttnFwdSm90INS1_25CollectiveMainloopFwdSm90ILi2EN4cute5tupleIJNS5_1CILi1EEES8_S8_EEENS6_IJNS7_ILi128EEENS7_ILi96EEENS7_ILi64EEEEEELi256ENS_10bfloat16_tEfNS_4arch4Sm90ELb0ELb1ELb1ELb1ELb1ELb0ELb0ELb1ELb0ELb1ELb0ELb0EEENS1_21CollectiveEpilogueFwdINS6_IJSA_NS7_ILi256EEESB_EEES9_SE_SG_Li256ELb1ELb1ELb0ELb0EEENS1_36VarlenDynamicPersistentTileSchedulerILi128ELi96ELi256ELi128ELb0ELb1ELb1ELb1ELb0ELb1EEEEEEEEEvNT_6ParamsE --------------------------
	.section	.nv.shared._ZN7cutlass13device_kernelIN5flash11enable_sm90INS1_16FlashAttnFwdSm90INS1_25CollectiveMainloopFwdSm90ILi2EN4cute5tupleIJNS5_1CILi1EEES8_S8_EEENS6_IJNS7_ILi128EEENS7_ILi96EEENS7_ILi64EEEEEELi256ENS_10bfloat16_tEfNS_4arch4Sm90ELb0ELb1ELb1ELb1ELb1ELb0ELb0ELb1ELb0ELb1ELb0ELb0EEENS1_21CollectiveEpilogueFwdINS6_IJSA_NS7_ILi256EEESB_EEES9_SE_SG_Li256ELb1ELb1ELb0ELb0EEENS1_36VarlenDynamicPersistentTileSchedulerILi128ELi96ELi256ELi128ELb0ELb1ELb1ELb1ELb0ELb1EEEEEEEEEvNT_6ParamsE,"aw",@nobits
	.sectionflags	@""
	.align	16
	.zero		1024


//--------------------- .nv.shared._ZN7cutlass13device_kernelIN5flash11enable_sm90INS1_16FlashAttnFwdSm90INS1_25CollectiveMainloopFwdSm90ILi2EN4cute5tupleIJNS5_1CILi1EEES8_S8_EEENS6_IJNS7_ILi128EEENS7_ILi96EEENS7_ILi64EEEEEELi256ENS_10bfloat16_tEfNS_4arch4Sm90ELb0ELb1ELb1ELb1ELb1ELb1ELb0ELb1ELb0ELb1ELb0ELb0EEENS1_21CollectiveEpilogueFwdINS6_IJSA_NS7_ILi256EEESB_EEES9_SE_SG_Li256ELb1ELb1ELb0ELb0EEENS1_36VarlenDynamicPersistentTileSchedulerILi128ELi96ELi256ELi128ELb0ELb1ELb1ELb1ELb0ELb1EEEEEEEEEvNT_6ParamsE --------------------------
	.section	.nv.shared._ZN7cutlass13device_kernelIN5flash11enable_sm90INS1_16FlashAttnFwdSm90INS1_25CollectiveMainloopFwdSm90ILi2EN4cute5tupleIJNS5_1CILi1EEES8_S8_EEENS6_IJNS7_ILi128EEENS7_ILi96EEENS7_ILi64EEEEEELi256ENS_10bfloat16_tEfNS_4arch4Sm90ELb0ELb1ELb1ELb1ELb1ELb1ELb0ELb1ELb0ELb1ELb0ELb0EEENS1_21CollectiveEpilogueFwdINS6_IJSA_NS7_ILi256EEESB_EEES9_SE_SG_Li256ELb1ELb1ELb0ELb0EEENS1_36VarlenDynamicPersistentTileSchedulerILi128ELi96ELi256ELi128ELb0ELb1ELb1ELb1ELb0ELb1EEEEEEEEEvNT_6ParamsE,"aw",@nobits
	.sectionflags	@""
	.align	16
	.zero		1024


//--------------------- .nv.shared._ZN7cutlass13device_kernelIN5flash11enable_sm90INS1_16FlashAttnFwdSm90INS1_25CollectiveMainloopFwdSm90ILi2EN4cute5tupleIJNS5_1CILi1EEES8_S8_EEENS6_IJNS7_ILi128EEENS7_ILi96EEENS7_ILi64EEEEEELi256ENS_10bfloat16_tEfNS_4arch4Sm90ELb0ELb1ELb1ELb1ELb1ELb0ELb1ELb1ELb0ELb1ELb0ELb0EEENS1_21CollectiveEpilogueFwdINS6_IJSA_NS7_ILi256EEESB_EEES9_SE_SG_Li256ELb1ELb1ELb0ELb0EEENS1_36VarlenDynamicPersistentTileSchedulerILi128ELi96ELi256ELi128ELb0ELb1ELb1ELb1ELb0ELb1EEEEEEEEEvNT_6ParamsE --------------------------
	.section	.nv.shared._ZN7cutlass13device_kernelIN5flash11enable_sm90INS1_16FlashAttnFwdSm90INS1_25CollectiveMainloopFwdSm90ILi2EN4cute5tupleIJNS5_1CILi1EEES8_S8_EEENS6_IJNS7_ILi128EEENS7_ILi96EEENS7_ILi64EEEEEELi256ENS_10bfloat16_tEfNS_4arch4Sm90ELb0ELb1ELb1ELb1ELb1ELb0ELb1ELb1ELb0ELb1ELb0ELb0EEENS1_21CollectiveEpilogueFwdINS6_IJSA_NS7_ILi256EEESB_EEES9_SE_SG_Li256ELb1ELb1ELb0ELb0EEENS1_36VarlenDynamicPersistentTileSchedulerILi128ELi96ELi256ELi128ELb0ELb1ELb1ELb1ELb0ELb1EEEEEEEEEvNT_6ParamsE,"aw",@nobits
	.sectionflags	@""
	.align	16
	.zero		1024


//--------------------- .nv.shared._ZN7cutlass13device_kernelIN5flash11enable_sm90INS1_16FlashAttnFwdSm90INS1_25CollectiveMainloopFwdSm90ILi2EN4cute5tupleIJNS5_1CILi1EEES8_S8_EEENS6_IJNS7_ILi128EEENS7_ILi96EEENS7_ILi64EEEEEELi256ENS_10bfloat16_tEfNS_4arch4Sm90ELb0ELb1ELb1ELb1ELb1ELb1ELb1ELb1ELb0ELb1ELb0ELb0EEENS1_21CollectiveEpilogueFwdINS6_IJSA_NS7_ILi256EEESB_EEES9_SE_SG_Li256ELb1ELb1ELb0ELb0EEENS1_36VarlenDynamicPersistentTileSchedulerILi128ELi96ELi256ELi128ELb0ELb1ELb1ELb1ELb0ELb1EEEEEEEEEvNT_6ParamsE --------------------------
	.section	.nv.shared._ZN7cutlass13device_kernelIN5flash11enable_sm90INS1_16FlashAttnFwdSm90INS1_25CollectiveMainloopFwdSm90ILi2EN4cute5tupleIJNS5_1CILi1EEES8_S8_EEENS6_IJNS7_ILi128EEENS7_ILi96EEENS7_ILi64EEEEEELi256ENS_10bfloat16_tEfNS_4arch4Sm90ELb0ELb1ELb1ELb1ELb1ELb1ELb1ELb1ELb0ELb1ELb0ELb0EEENS1_21CollectiveEpilogueFwdINS6_IJSA_NS7_ILi256EEESB_EEES9_SE_SG_Li256ELb1ELb1ELb0ELb0EEENS1_36VarlenDynamicPersistentTileSchedulerILi128ELi96ELi256ELi128ELb0ELb1ELb1ELb1ELb0ELb1EEEEEEEEEvNT_6ParamsE,"aw",@nobits
	.sectionflags	@""
	.align	16
	.zero		1024


//--------------------- .nv.shared._ZN7cutlass13device_kernelIN5flash11enable_sm90INS1_16FlashAttnFwdSm90INS1_25CollectiveMainloopFwdSm90ILi2EN4cute5tupleIJNS5_1CILi1EEES8_S8_EEENS6_IJNS7_ILi128EEENS7_ILi96EEENS7_ILi64EEEEEELi256ENS_10bfloat16_tEfNS_4arch4Sm90ELb1ELb0ELb1ELb0ELb1ELb0ELb0ELb1ELb0ELb1ELb0ELb0EEENS1_21CollectiveEpilogueFwdINS6_IJSA_NS7_ILi256EEESB_EEES9_SE_SG_Li256ELb0ELb1ELb0ELb0EEENS1_30DynamicPersistentTileSchedulerILi256ELi128ELb0ELb1ELb1EEEEEEEEEvNT_6ParamsE --------------------------
	.section	.nv.shared._ZN7cutlass13device_kernelIN5flash11enable_sm90INS1_16FlashAttnFwdSm90INS1_25CollectiveMainloopFwdSm90ILi2EN4cute5tupleIJNS5_1CILi1EEES8_S8_EEENS6_IJNS7_ILi128EEENS7_ILi96EEENS7_ILi64EEEEEELi256ENS_10bfloat16_tEfNS_4arch4Sm90ELb1ELb0ELb1ELb0ELb1ELb0ELb0ELb1ELb0ELb1ELb0ELb0EEENS1_21CollectiveEpilogueFwdINS6_IJSA_NS7_ILi256EEESB_EEES9_SE_SG_Li256ELb0ELb1ELb0ELb0EEENS1_30DynamicPersistentTileSchedulerILi256ELi128ELb0ELb1ELb1EEEEEEEEEvNT_6ParamsE,"aw",@nobits
	.sectionflags	@""
	.align	16
	.zero		1024


//--------------------- .nv.shared._ZN7cutlass13device_kernelIN5flash11enable_sm90INS1_16FlashAttnFwdSm90INS1_25CollectiveMainloopFwdSm90ILi2EN4cute5tupleIJNS5_1CILi1EEES8_S8_EEENS6_IJNS7_ILi128EEENS7_ILi96EEENS7_ILi64EEEEEELi256ENS_10bfloat16_tEfNS_4arch4Sm90ELb1ELb0ELb1ELb0ELb1ELb0ELb1ELb1ELb0ELb1ELb0ELb0EEENS1_21CollectiveEpilogueFwdINS6_IJSA_NS7_ILi256EEESB_EEES9_SE_SG_Li256ELb0ELb1ELb0ELb0EEENS1_30DynamicPersistentTileSchedulerILi256ELi128ELb0ELb1ELb1EEEEEEEEEvNT_6ParamsE --------------------------
	.section	.nv.shared._ZN7cutlass13device_kernelIN5flash11enable_sm90INS1_16FlashAttnFwdSm90INS1_25CollectiveMainloopFwdSm90ILi2EN4cute5tupleIJNS5_1CILi1EEES8_S8_EEENS6_IJNS7_ILi128EEENS7_ILi96EEENS7_ILi64EEEEEELi256ENS_10bfloat16_tEfNS_4arch4Sm90ELb1ELb0ELb1ELb0ELb1ELb0ELb1ELb1ELb0ELb1ELb0ELb0EEENS1_21CollectiveEpilogueFwdINS6_IJSA_NS7_ILi256EEESB_EEES9_SE_SG_Li256ELb0ELb1ELb0ELb0EEENS1_30DynamicPersistentTileSchedulerILi256ELi128ELb0ELb1ELb1EEEEEEEEEvNT_6ParamsE,"aw",@nobits
	.sectionflags	@""
	.align	16
	.zero		1024


//--------------------- .nv.shared._ZN7cutlass13device_kernelIN5flash11enable_sm90INS1_16FlashAttnFwdSm90INS1_25CollectiveMainloopFwdSm90ILi2EN4cute5tupleIJNS5_1CILi1EEES8_S8_EEENS6_IJNS7_ILi128EEENS7_ILi96EEENS7_ILi64EEEEEELi256ENS_10bfloat16_tEfNS_4arch4Sm90ELb1ELb0ELb1ELb1ELb1ELb0ELb0ELb1ELb0ELb1ELb0ELb0EEENS1_21CollectiveEpilogueFwdINS6_IJSA_NS7_ILi256EEESB_EEES9_SE_SG_Li256ELb1ELb1ELb0ELb0EEENS1_36VarlenDynamicPersistentTileSchedulerILi128ELi96ELi256ELi128ELb0ELb1ELb1ELb1ELb1ELb1EEEEEEEEEvNT_6ParamsE --------------------------
	.section	.nv.shared._ZN7cutlass13device_kernelIN5flash11enable_sm90INS1_16FlashAttnFwdSm90INS1_25CollectiveMainloopFwdSm90ILi2EN4cute5tupleIJNS5_1CILi1EEES8_S8_EEENS6_IJNS7_ILi128EEENS7_ILi96EEENS7_ILi64EEEEEELi256ENS_10bfloat16_tEfNS_4arch4Sm90ELb1ELb0ELb1ELb1ELb1ELb0ELb0ELb1ELb0ELb1ELb0ELb0EEENS1_21CollectiveEpilogueFwdINS6_IJSA_NS7_ILi256EEESB_EEES9_SE_SG_Li256ELb1ELb1ELb0ELb0EEENS1_36VarlenDynamicPersistentTileSchedulerILi128ELi96ELi256ELi128ELb0ELb1ELb1ELb1ELb1ELb1EEEEEEEEEvNT_6ParamsE,"aw",@nobits
	.sectionflags	@""
	.align	16
	.zero		1024


//--------------------- .nv.shared._ZN7cutlass13device_kernelIN5flash11enable_sm90INS1_16FlashAttnFwdSm90INS1_25CollectiveMainloopFwdSm90ILi2EN4cute5tupleIJNS5_1CILi1EEES8_S8_EEENS6_IJNS7_ILi128EEENS7_ILi96EEENS7_ILi64EEEEEELi256ENS_10bfloat16_tEfNS_4arch4Sm90ELb1ELb0ELb1ELb1ELb1ELb1ELb0ELb1ELb0ELb1ELb0ELb0EEENS1_21CollectiveEpilogueFwdINS6_IJSA_NS7_ILi256EEESB_EEES9_SE_SG_Li256ELb1ELb1ELb0ELb0EEENS1_36VarlenDynamicPersistentTileSchedulerILi128ELi96ELi256ELi128ELb0ELb1ELb1ELb1ELb1ELb1EEEEEEEEEvNT_6ParamsE --------------------------
	.section	.nv.shared._ZN7cutlass13device_kernelIN5flash11enable_sm90INS1_16FlashAttnFwdSm90INS1_25CollectiveMainloopFwdSm90ILi2EN4cute5tupleIJNS5_1CILi1EEES8_S8_EEENS6_IJNS7_ILi128EEENS7_ILi96EEENS7_ILi64EEEEEELi256ENS_10bfloat16_tEfNS_4arch4Sm90ELb1ELb0ELb1ELb1ELb1ELb1ELb0ELb1ELb0ELb1ELb0ELb0EEENS1_21CollectiveEpilogueFwdINS6_IJSA_NS7_ILi256EEESB_EEES9_SE_SG_Li256ELb1ELb1ELb0ELb0EEENS1_36VarlenDynamicPersistentTileSchedulerILi128ELi96ELi256ELi128ELb0ELb1ELb1ELb1ELb1ELb1EEEEEEEEEvNT_6ParamsE,"aw",@nobits
	.sectionflags	@""
	.align	16
	.zero		1024


//--------------------- .nv.shared._ZN7cutlass13device_kernelIN5flash11enable_sm90INS1_16FlashAttnFwdSm90INS1_25CollectiveMainloopFwdSm90ILi2EN4cute5tupleIJNS5_1CILi1EEES8_S8_EEENS6_IJNS7_ILi128EEENS7_ILi96EEENS7_ILi64EEEEEELi256ENS_10bfloat16_tEfNS_4arch4Sm90ELb1ELb0ELb1ELb1ELb1ELb0ELb1ELb1ELb0ELb1ELb0ELb0EEENS1_21CollectiveEpilogueFwdINS6_IJSA_NS7_ILi256EEESB_EEES9_SE_SG_Li256ELb1ELb1ELb0ELb0EEENS1_36VarlenDynamicPersistentTileSchedulerILi128ELi96ELi256ELi128ELb0ELb1ELb1ELb1ELb1ELb1EEEEEEEEEvNT_6ParamsE --------------------------
	.section	.nv.shared._ZN7cutlass13device_kernelIN5flash11enable_sm90INS1_16FlashAttnFwdSm90INS1_25CollectiveMainloopFwdSm90ILi2EN4cute5tupleIJNS5_1CILi1EEES8_S8_EEENS6_IJNS7_ILi128EEENS7_ILi96EEENS7_ILi64EEEEEELi256ENS_10bfloat16_tEfNS_4arch4Sm90ELb1ELb0ELb1ELb1ELb1ELb0ELb1ELb1ELb0ELb1ELb0ELb0EEENS1_21CollectiveEpilogueFwdINS6_IJSA_NS7_ILi256EEESB_EEES9_SE_SG_Li256ELb1ELb1ELb0ELb0EEENS1_36VarlenDynamicPersistentTileSchedulerILi128ELi96ELi256ELi128ELb0ELb1ELb1ELb1ELb1ELb1EEEEEEEEEvNT_6ParamsE,"aw",@nobits
	.sectionflags	@""
	.align	16
	.zero		1024


//--------------------- .nv.shared._ZN7cutlass13device_kernelIN5flash11enable_sm90INS1_16FlashAttnFwdSm90INS1_25CollectiveMainloopFwdSm90ILi2EN4cute5tupleIJNS5_1CILi1EEES8_S8_EEENS6_IJNS7_ILi128EEENS7_ILi96EEENS7_ILi64EEEEEELi256ENS_10bfloat16_tEfNS_4arch4Sm90ELb1ELb0ELb1ELb1ELb1ELb1ELb1ELb1ELb0ELb1ELb0ELb0EEENS1_21CollectiveEpilogueFwdINS6_IJSA_NS7_ILi256EEESB_EEES9_SE_SG_Li256ELb1ELb1ELb0ELb0EEENS1_36VarlenDynamicPersistentTileSchedulerILi128ELi96ELi256ELi128ELb0ELb1ELb1ELb1ELb1ELb1EEEEEEEEEvNT_6ParamsE --------------------------
	.section	.nv.shared._ZN7cutlass13device_kernelIN5flash11enable_sm90INS1_16FlashAttnFwdSm90INS1_25CollectiveMainloopFwdSm90ILi2EN4cute5tupleIJNS5_1CILi1EEES8_S8_EEENS6_IJNS7_ILi128EEENS7_ILi96EEENS7_ILi64EEEEEELi256ENS_10bfloat16_tEfNS_4arch4Sm90ELb1ELb0ELb1ELb1ELb1ELb1ELb1ELb1ELb0ELb1ELb0ELb0EEENS1_21CollectiveEpilogueFwdINS6_IJSA_NS7_ILi256EEESB_EEES9_SE_SG_Li256ELb1ELb1ELb0ELb0EEENS1_36VarlenDynamicPersistentTileSchedulerILi128ELi96ELi256ELi128ELb0ELb1ELb1ELb1ELb1ELb1EEEEEEEEEvNT_6ParamsE,"aw",@nobits
	.sectionflags	@""
	.align	16
	.zero		1024


//--------------------- .nv.constant0._ZN7cutlass13device_kernelIN5flash11enable_sm90INS1_16FlashAttnFwdSm90INS1_25CollectiveMainloopFwdSm90ILi2EN4cute5tupleIJNS5_1CILi1EEES8_S8_EEENS6_IJNS7_ILi128EEENS7_ILi96EEENS7_ILi192EEEEEELi128ENS_10bfloat16_tEfNS_4arch4Sm90ELb0ELb0ELb1ELb0ELb1ELb0ELb0ELb1ELb1ELb1ELb0ELb0EEENS1_21CollectiveEpilogueFwdINS6_IJSA_SA_SB_EEES9_SE_SG_Li256ELb0ELb1ELb0ELb0EEENS1_29StaticPersistentTileSchedulerILb0EEEEEEEEEvNT_6ParamsE --------------------------
	.section	.nv.constant0._ZN7cutlass13device_kernelIN5flash11enable_sm90INS1_16FlashAttnFwdSm90INS1_25CollectiveMainloopFwdSm90ILi2EN4cute5tupleIJNS5_1CILi1EEES8_S8_EEENS6_IJNS7_ILi128EEENS7_ILi96EEENS7_ILi192EEEEEELi128ENS_10bfloat16_tEfNS_4arch4Sm90ELb0ELb0ELb1ELb0ELb1ELb0ELb0ELb1ELb1ELb1ELb0ELb0EEENS1_21CollectiveEpilogueFwdINS6_IJSA_SA_SB_EEES9_SE_SG_Li256ELb0ELb1ELb0ELb0EEENS1_29StaticPersistentTileSchedulerILb0EEEEEEEEEvNT_6ParamsE,"a",@progbits
	.sectionflags	@""
	.align	4
.nv.constant0._ZN7cutlass13device_kernelIN5flash11enable_sm90INS1_16FlashAttnFwdSm90INS1_25CollectiveMainloopFwdSm90ILi2EN4cute5tupleIJNS5_1CILi1EEES8_S8_EEENS6_IJNS7_ILi128EEENS7_ILi96EEENS7_ILi192EEEEEELi128ENS_10bfloat16_tEfNS_4arch4Sm90ELb0ELb0ELb1ELb0ELb1ELb0ELb0ELb1ELb1ELb1ELb0ELb0EEENS1_21CollectiveEpilogueFwdINS6_IJSA_SA_SB_EEES9_SE_SG_Li256ELb0ELb1ELb0ELb0EEENS1_29StaticPersistentTileSchedulerILb0EEEEEEEEEvNT_6ParamsE:
	.zero		3200


//--------------------- .nv.constant0._ZN7cutlass13device_kernelIN5flash11enable_sm90INS1_16FlashAttnFwdSm90INS1_25CollectiveMainloopFwdSm90ILi2EN4cute5tupleIJNS5_1CILi1EEES8_S8_EEENS6_IJNS7_ILi128EEENS7_ILi96EEENS7_ILi192EEEEEELi128ENS_10bfloat16_tEfNS_4arch4Sm90ELb0ELb0ELb1ELb1ELb1ELb0ELb0ELb1ELb1ELb1ELb0ELb0EEENS1_21CollectiveEpilogueFwdINS6_IJSA_SA_SB_EEES9_SE_SG_Li256ELb1ELb1ELb0ELb0EEENS1_36VarlenDynamicPersistentTileSchedulerILi128ELi96ELi256ELi128ELb0ELb1ELb1ELb0ELb1ELb1EEEEEEEEEvNT_6ParamsE --------------------------
	.section	.nv.constant0._ZN7cutlass13device_kernelIN5flash11enable_sm90INS1_16FlashAttnFwdSm90INS1_25CollectiveMainloopFwdSm90ILi2EN4cute5tupleIJNS5_1CILi1EEES8_S8_EEENS6_IJNS7_ILi128EEENS7_ILi96EEENS7_ILi192EEEEEELi128ENS_10bfloat16_tEfNS_4arch4Sm90ELb0ELb0ELb1ELb1ELb1ELb0ELb0ELb1ELb1ELb1ELb0ELb0EEENS1_21CollectiveEpilogueFwdINS6_IJSA_SA_SB_EEES9_SE_SG_Li256ELb1ELb1ELb0ELb0EEENS1_36VarlenDynamicPersistentTileSchedulerILi128ELi96ELi256ELi128ELb0ELb1ELb1ELb0ELb1ELb1EEEEEEEEEvNT_6ParamsE,"a",@progbits
	.sectionflags	@""
	.align	4
.nv.constant0._ZN7cutlass13device_kernelIN5flash11enable_sm90INS1_16FlashAttnFwdSm90INS1_25CollectiveMainloopFwdSm90ILi2EN4cute5tupleIJNS5_1CILi1EEES8_S8_EEENS6_IJNS7_ILi128EEENS7_ILi96EEENS7_ILi192EEEEEELi128ENS_10bfloat16_tEfNS_4arch4Sm90ELb0ELb0ELb1ELb1ELb1ELb0ELb0ELb1ELb1ELb1ELb0ELb0EEENS1_21CollectiveEpilogueFwdINS6_IJSA_SA_SB_EEES9_SE_SG_Li256ELb1ELb1ELb0ELb0EEENS1_36VarlenDynamicPersistentTileSchedulerILi128ELi96ELi256ELi128ELb0ELb1ELb1ELb0ELb1ELb1EEEEEEEEEvNT_6ParamsE:
	.zero		3328


//--------------------- .nv.constant0._ZN7cutlass13device_kernelIN5flash11enable_sm90INS1_16FlashAttnFwdSm90INS1_25CollectiveMainloopFwdSm90ILi2EN4cute5tupleIJNS5_1CILi1EEES8_S8_EEENS6_IJNS7_ILi128EEENS7_ILi96EEENS7_ILi192EEEEEELi128ENS_10bfloat16_tEfNS_4arch4Sm90ELb0ELb0ELb1ELb1ELb1ELb1ELb0ELb1ELb1ELb1ELb0ELb0EEENS1_21CollectiveEpilogueFwdINS6_IJSA_SA_SB_EEES9_SE_SG_Li256ELb1ELb1ELb0ELb0EEENS1_36VarlenDynamicPersistentTileSchedulerILi128ELi96ELi256ELi128ELb0ELb1ELb1ELb0ELb1ELb1EEEEEEEEEvNT_6ParamsE --------------------------
	.section	.nv.constant0._ZN7cutlass13device_kernelIN5flash11enable_sm90INS1_16FlashAttnFwdSm90INS1_25CollectiveMainloopFwdSm90ILi2EN4cute5tupleIJNS5_1CILi1EEES8_S8_EEENS6_IJNS7_ILi128EEENS7_ILi96EEENS7_ILi192EEEEEELi128ENS_10bfloat16_tEfNS_4arch4Sm90ELb0ELb0ELb1ELb1ELb1ELb1ELb0ELb1ELb1ELb1ELb0ELb0EEENS1_21CollectiveEpilogueFwdINS6_IJSA_SA_SB_EEES9_SE_SG_Li256ELb1ELb1ELb0ELb0EEENS1_36VarlenDynamicPersistentTileSchedulerILi128ELi96ELi256ELi128ELb0ELb1ELb1ELb0ELb1ELb1EEEEEEEEEvNT_6ParamsE,"a",@progbits
	.sectionflags	@""
	.align	4
.nv.constant0._ZN7cutlass13device_kernelIN5flash11enable_sm90INS1_16FlashAttnFwdSm90INS1_25CollectiveMainloopFwdSm90ILi2EN4cute5tupleIJNS5_1CILi1EEES8_S8_EEENS6_IJNS7_ILi128EEENS7_ILi96EEENS7_ILi192EEEEEELi128ENS_10bfloat16_tEfNS_4arch4Sm90ELb0ELb0ELb1ELb1ELb1ELb1ELb0ELb1ELb1ELb1ELb0ELb0EEENS1_21CollectiveEpilogueFwdINS6_IJSA_SA_SB_EEES9_SE_SG_Li256ELb1ELb1ELb0ELb0EEENS1_36VarlenDynamicPersistentTileSchedulerILi128ELi96ELi256ELi128ELb0ELb1ELb1ELb0ELb1ELb1EEEEEEEEEvNT_6ParamsE:
	.zero		3328


//--------------------- .nv.constant0._ZN7cutlass13device_kernelIN5flash11enable_sm90INS1_16FlashAttnFwdSm90INS1_25CollectiveMainloopFwdSm90ILi2EN4cute5tupleIJNS5_1CILi1EEES8_S8_EEENS6_IJNS7_ILi128EEENS7_ILi96EEENS7_ILi192EEEEEELi128ENS_10bfloat16_tEfNS_4arch4Sm90ELb0ELb1ELb1ELb0ELb1ELb0ELb0ELb1ELb1ELb1ELb0ELb0EEENS1_21CollectiveEpilogueFwdINS6_IJSA_SA_SB_EEES9_SE_SG_Li256ELb0ELb1ELb0ELb0EEENS1_30DynamicPersistentTileSchedulerILi256ELi128ELb0ELb1ELb1EEEEEEEEEvNT_6ParamsE --------------------------
	.section	.nv.constant0._ZN7cutlass13device_kernelIN5flash11enable_sm90INS1_16FlashAttnFwdSm90INS1_25CollectiveMainloopFwdSm90ILi2EN4cute5tupleIJNS5_1CILi1EEES8_S8_EEENS6_IJNS7_ILi128EEENS7_ILi96EEENS7_ILi192EEEEEELi128ENS_10bfloat16_tEfNS_4arch4Sm90ELb0ELb1ELb1ELb0ELb1ELb0ELb0ELb1ELb1ELb1ELb0ELb0EEENS1_21CollectiveEpilogueFwdINS6_IJSA_SA_SB_EEES9_SE_SG_Li256ELb0ELb1ELb0ELb0EEENS1_30DynamicPersistentTileSchedulerILi256ELi128ELb0ELb1ELb1EEEEEEEEEvNT_6ParamsE,"a",@progbits
	.sectionflags	@""
	.align	4
.nv.constant0._ZN7cutlass13device_kernelIN5flash11enable_sm90INS1_16FlashAttnFwdSm90INS1_25CollectiveMainloopFwdSm90ILi2EN4cute5tupleIJNS5_1CILi1EEES8_S8_EEENS6_IJNS7_ILi128EEENS7_ILi96EEENS7_ILi192EEEEEELi128ENS_10bfloat16_tEfNS_4arch4Sm90ELb0ELb1ELb1ELb0ELb1ELb0ELb0ELb1ELb1ELb1ELb0ELb0EEENS1_21CollectiveEpilogueFwdINS6_IJSA_SA_SB_EEES9_SE_SG_Li256ELb0ELb1ELb0ELb0EEENS1_30DynamicPersistentTileSchedulerILi256ELi128ELb0ELb1ELb1EEEEEEEEEvNT_6ParamsE:
	.zero		3328


//--------------------- .nv.constant0._ZN7cutlass13device_kernelIN5flash11enable_sm90INS1_16FlashAttnFwdSm90INS1_25CollectiveMainloopFwdSm90ILi2EN4cute5tupleIJNS5_1CILi1EEES8_S8_EEENS6_IJNS7_ILi128EEENS7_ILi96EEENS7_ILi192EEEEEELi128ENS_10bfloat16_tEfNS_4arch4Sm90ELb0ELb1ELb1ELb1ELb1ELb0ELb0ELb1ELb1ELb1ELb0ELb0EEENS1_21CollectiveEpilogueFwdINS6_IJSA_SA_SB_EEES9_SE_SG_Li256ELb1ELb1ELb0ELb0EEENS1_36VarlenDynamicPersistentTileSchedulerILi128ELi96ELi256ELi128ELb0ELb1ELb1ELb1ELb0ELb1EEEEEEEEEvNT_6ParamsE --------------------------
	.section	.nv.constant0._ZN7cutlass13device_kernelIN5flash11enable_sm90INS1_16FlashAttnFwdSm90INS1_25CollectiveMainloopFwdSm90ILi2EN4cute5tupleIJNS5_1CILi1EEES8_S8_EEENS6_IJNS7_ILi128EEENS7_ILi96EEENS7_ILi192EEEEEELi128ENS_10bfloat16_tEfNS_4arch4Sm90ELb0ELb1ELb1ELb1ELb1ELb0ELb0ELb1ELb1ELb1ELb0ELb0EEENS1_21CollectiveEpilogueFwdINS6_IJSA_SA_SB_EEES9_SE_SG_Li256ELb1ELb1ELb0ELb0EEENS1_36VarlenDynamicPersistentTileSchedulerILi128ELi96ELi256ELi128ELb0ELb1ELb1ELb1ELb0ELb1EEEEEEEEEvNT_6ParamsE,"a",@progbits
	.sectionflags	@""
	.align	4
.nv.constant0._ZN7cutlass13device_kernelIN5flash11enable_sm90INS1_16FlashAttnFwdSm90INS1_25CollectiveMainloopFwdSm90ILi2EN4cute5tupleIJNS5_1CILi1EEES8_S8_EEENS6_IJNS7_ILi128EEENS7_ILi96EEENS7_ILi192EEEEEELi128ENS_10bfloat16_tEfNS_4arch4Sm90ELb0ELb1ELb1ELb1ELb1ELb0ELb0ELb1ELb1ELb1ELb0ELb0EEENS1_21CollectiveEpilogueFwdINS6_IJSA_SA_SB_EEES9_SE_SG_Li256ELb1ELb1ELb0ELb0EEENS1_36VarlenDynamicPersistentTileSchedulerILi128ELi96ELi256ELi128ELb0ELb1ELb1ELb1ELb0ELb1EEEEEEEEEvNT_6ParamsE:
	.zero		3328


//--------------------- .nv.constant0._ZN7cutlass13device_kernelIN5flash11enable_sm90INS1_16FlashAttnFwdSm90INS1_25CollectiveMainloopFwdSm90ILi2EN4cute5tupleIJNS5_1CILi1EEES8_S8_EEENS6_IJNS7_ILi128EEENS7_ILi96EEENS7_ILi192EEEEEELi128ENS_10bfloat16_tEfNS_4arch4Sm90ELb0ELb1ELb1ELb1ELb1ELb1ELb0ELb1ELb1ELb1ELb0ELb0EEENS1_21CollectiveEpilogueFwdINS6_IJSA_SA_SB_EEES9_SE_SG_Li256ELb1ELb1ELb0ELb0EEENS1_36VarlenDynamicPersistentTileSchedulerILi128ELi96ELi256ELi128ELb0ELb1ELb1ELb1ELb0ELb1EEEEEEEEEvNT_6ParamsE --------------------------
	.section	.nv.constant0._ZN7cutlass13device_kernelIN5flash11enable_sm90INS1_16FlashAttnFwdSm90INS1_25CollectiveMainloopFwdSm90ILi2EN4cute5tupleIJNS5_1CILi1EEES8_S8_EEENS6_IJNS7_ILi128EEENS7_ILi96EEENS7_ILi192EEEEEELi128ENS_10bfloat16_tEfNS_4arch4Sm90ELb0ELb1ELb1ELb1ELb1ELb1ELb0ELb1ELb1ELb1ELb0ELb0EEENS1_21CollectiveEpilogueFwdINS6_IJSA_SA_SB_EEES9_SE_SG_Li256ELb1ELb1ELb0ELb0EEENS1_36VarlenDynamicPersistentTileSchedulerILi128ELi96ELi256ELi128ELb0ELb1ELb1ELb1ELb0ELb1EEEEEEEEEvNT_6ParamsE,"a",@progbits
	.sectionflags	@""
	.align	4
.nv.constant0._ZN7cutlass13device_kernelIN5flash11enable_sm90INS1_16FlashAttnFwdSm90INS1_25CollectiveMainloopFwdSm90ILi2EN4cute5tupleIJNS5_1CILi1EEES8_S8_EEENS6_IJNS7_ILi128EEENS7_ILi96EEENS7_ILi192EEEEEELi128ENS_10bfloat16_tEfNS_4arch4Sm90ELb0ELb1ELb1ELb1ELb1ELb1ELb0ELb1ELb1ELb1ELb0ELb0EEENS1_21CollectiveEpilogueFwdINS6_IJSA_SA_SB_EEES9_SE_SG_Li256ELb1ELb1ELb0ELb0EEENS1_36VarlenDynamicPersistentTileSchedulerILi128ELi96ELi256ELi128ELb0ELb1ELb1ELb1ELb0ELb1EEEEEEEEEvNT_6ParamsE:
	.zero		3328


//--------------------- .nv.constant0._ZN7cutlass13device_kernelIN5flash11enable_sm90INS1_16FlashAttnFwdSm90INS1_25CollectiveMainloopFwdSm90ILi2EN4cute5tupleIJNS5_1CILi1EEES8_S8_EEENS6_IJNS7_ILi128EEENS7_ILi96EEENS7_ILi192EEEEEELi128ENS_10bfloat16_tEfNS_4arch4Sm90ELb1ELb0ELb1ELb0ELb1ELb0ELb0ELb1ELb1ELb1ELb0ELb0EEENS1_21CollectiveEpilogueFwdINS6_IJSA_SA_SB_EEES9_SE_SG_Li256ELb0ELb1ELb0ELb0EEENS1_30DynamicPersistentTileSchedulerILi256ELi128ELb0ELb1ELb1EEEEEEEEEvNT_6ParamsE --------------------------
	.section	.nv.constant0._ZN7cutlass13device_kernelIN5flash11enable_sm90INS1_16FlashAttnFwdSm90INS1_25CollectiveMainloopFwdSm90ILi2EN4cute5tupleIJNS5_1CILi1EEES8_S8_EEENS6_IJNS7_ILi128EEENS7_ILi96EEENS7_ILi192EEEEEELi128ENS_10bfloat16_tEfNS_4arch4Sm90ELb1ELb0ELb1ELb0ELb1ELb0ELb0ELb1ELb1ELb1ELb0ELb0EEENS1_21CollectiveEpilogueFwdINS6_IJSA_SA_SB_EEES9_SE_SG_Li256ELb0ELb1ELb0ELb0EEENS1_30DynamicPersistentTileSchedulerILi256ELi128ELb0ELb1ELb1EEEEEEEEEvNT_6ParamsE,"a",@progbits
	.sectionflags	@""
	.align	4
.nv.constant0._ZN7cutlass13device_kernelIN5flash11enable_sm90INS1_16FlashAttnFwdSm90INS1_25CollectiveMainloopFwdSm90ILi2EN4cute5tupleIJNS5_1CILi1EEES8_S8_EEENS6_IJNS7_ILi128EEENS7_ILi96EEENS7_ILi192EEEEEELi128ENS_10bfloat16_tEfNS_4arch4Sm90ELb1ELb0ELb1ELb0ELb1ELb0ELb0ELb1ELb1ELb1ELb0ELb0EEENS1_21CollectiveEpilogueFwdINS6_IJSA_SA_SB_EEES9_SE_SG_Li256ELb0ELb1ELb0ELb0EEENS1_30DynamicPersistentTileSchedulerILi256ELi128ELb0ELb1ELb1EEEEEEEEEvNT_6ParamsE:
	.zero		3328


//--------------------- .nv.constant0._ZN7cutlass13device_kernelIN5flash11enable_sm90INS1_16FlashAttnFwdSm90INS1_25CollectiveMainloopFwdSm90ILi2EN4cute5tupleIJNS5_1CILi1EEES8_S8_EEENS6_IJNS7_ILi128EEENS7_ILi96EEENS7_ILi192EEEEEELi128ENS_10bfloat16_tEfNS_4arch4Sm90ELb1ELb0ELb1ELb1ELb1ELb0ELb0ELb1ELb1ELb1ELb0ELb0EEENS1_21CollectiveEpilogueFwdINS6_IJSA_SA_SB_EEES9_SE_SG_Li256ELb1ELb1ELb0ELb0EEENS1_36VarlenDynamicPersistentTileSchedulerILi128ELi96ELi256ELi128ELb0ELb1ELb1ELb1ELb1ELb1EEEEEEEEEvNT_6ParamsE --------------------------
	.section	.nv.constant0._ZN7cutlass13device_kernelIN5flash11enable_sm90INS1_16FlashAttnFwdSm90INS1_25CollectiveMainloopFwdSm90ILi2EN4cute5tupleIJNS5_1CILi1EEES8_S8_EEENS6_IJNS7_ILi128EEENS7_ILi96EEENS7_ILi192EEEEEELi128ENS_10bfloat16_tEfNS_4arch4Sm90ELb1ELb0ELb1ELb1ELb1ELb0ELb0ELb1ELb1ELb1ELb0ELb0EEENS1_21CollectiveEpilogueFwdINS6_IJSA_SA_SB_EEES9_SE_SG_Li256ELb1ELb1ELb0ELb0EEENS1_36VarlenDynamicPersistentTileSchedulerILi128ELi96ELi256ELi128ELb0ELb1ELb1ELb1ELb1ELb1EEEEEEEEEvNT_6ParamsE,"a",@progbits
	.sectionflags	@""
	.align	4
.nv.constant0._ZN7cutlass13device_kernelIN5flash11enable_sm90INS1_16FlashAttnFwdSm90INS1_25CollectiveMainloopFwdSm90ILi2EN4cute5tupleIJNS5_1CILi1EEES8_S8_EEENS6_IJNS7_ILi128EEENS7_ILi96EEENS7_ILi192EEEEEELi128ENS_10bfloat16_tEfNS_4arch4Sm90ELb1ELb0ELb1ELb1ELb1ELb0ELb0ELb1ELb1ELb1ELb0ELb0EEENS1_21CollectiveEpilogueFwdINS6_IJSA_SA_SB_EEES9_SE_SG_Li256ELb1ELb1ELb0ELb0EEENS1_36VarlenDynamicPersistentTileSchedulerILi128ELi96ELi256ELi128ELb0ELb1ELb1ELb1ELb1ELb1EEEEEEEEEvNT_6ParamsE:
	.zero		3328


//--------------------- .nv.constant0._ZN7cutlass13device_kernelIN5flash11enable_sm90INS1_16FlashAttnFwdSm90INS1_25CollectiveMainloopFwdSm90ILi2EN4cute5tupleIJNS5_1CILi1EEES8_S8_EEENS6_IJNS7_ILi128EEENS7_ILi96EEENS7_ILi192EEEEEELi128ENS_10bfloat16_tEfNS_4arch4Sm90ELb1ELb0ELb1ELb1ELb1ELb1ELb0ELb1ELb1ELb1ELb0ELb0EEENS1_21CollectiveEpilogueFwdINS6_IJSA_SA_SB_EEES9_SE_SG_Li256ELb1ELb1ELb0ELb0EEENS1_36VarlenDynamicPersistentTileSchedulerILi128ELi96ELi256ELi128ELb0ELb1ELb1ELb1ELb1ELb1EEEEEEEEEvNT_6ParamsE --------------------------
	.section	.nv.constant0._ZN7cutlass13device_kernelIN5flash11enable_sm90INS1_16FlashAttnFwdSm90INS1_25CollectiveMainloopFwdSm90ILi2EN4cute5tupleIJNS5_1CILi1EEES8_S8_EEENS6_IJNS7_ILi128EEENS7_ILi96EEENS7_ILi192EEEEEELi128ENS_10bfloat16_tEfNS_4arch4Sm90ELb1ELb0ELb1ELb1ELb1ELb1ELb0ELb1ELb1ELb1ELb0ELb0EEENS1_21CollectiveEpilogueFwdINS6_IJSA_SA_SB_EEES9_SE_SG_Li256ELb1ELb1ELb0ELb0EEENS1_36VarlenDynamicPersistentTileSchedulerILi128ELi96ELi256ELi128ELb0ELb1ELb1ELb1ELb1ELb1EEEEEEEEEvNT_6ParamsE,"a",@progbits
	.sectionflags	@""
	.align	4
.nv.constant0._ZN7cutlass13device_kernelIN5flash11enable_sm90INS1_16FlashAttnFwdSm90INS1_25CollectiveMainloopFwdSm90ILi2EN4cute5tupleIJNS5_1CILi1EEES8_S8_EEENS6_IJNS7_ILi128EEENS7_ILi96EEENS7_ILi192EEEEEELi128ENS_10bfloat16_tEfNS_4arch4Sm90ELb1ELb0ELb1ELb1ELb1ELb1ELb0ELb1ELb1ELb1ELb0ELb0EEENS1_21CollectiveEpilogueFwdINS6_IJSA_SA_SB_EEES9_SE_SG_Li256ELb1ELb1ELb0ELb0EEENS1_36VarlenDynamicPersistentTileSchedulerILi128ELi96ELi256ELi128ELb0ELb1ELb1ELb1ELb1ELb1EEEEEEEEEvNT_6ParamsE:
	.zero		3328


//--------------------- .nv.constant0._ZN7cutlass13device_kernelIN5flash11enable_sm90INS1_16FlashAttnFwdSm90INS1_25CollectiveMainloopFwdSm90ILi2EN4cute5tupleIJNS5_1CILi1EEES8_S8_EEENS6_IJNS7_ILi64EEESA_SA_EEELi512ENS_10bfloat16_tEfNS_4arch4Sm90ELb0ELb0ELb1ELb0ELb1ELb0ELb0ELb0ELb0ELb1ELb0ELb0EEENS1_21CollectiveEpilogueFwdINS6_IJSA_NS7_ILi512EEESA_EEES9_SC_SE_Li256ELb0ELb1ELb0ELb0EEENS1_29StaticPersistentTileSchedulerILb0EEEEEEEEEvNT_6ParamsE --------------------------
	.section	.nv.constant0._ZN7cutlass13device_kernelIN5flash11enable_sm90INS1_16FlashAttnFwdSm90INS1_25CollectiveMainloopFwdSm90ILi2EN4cute5tupleIJNS5_1CILi1EEES8_S8_EEENS6_IJNS7_ILi64EEESA_SA_EEELi512ENS_10bfloat16_tEfNS_4arch4Sm90ELb0ELb0ELb1ELb0ELb1ELb0ELb0ELb0ELb0ELb1ELb0ELb0EEENS1_21CollectiveEpilogueFwdINS6_IJSA_NS7_ILi512EEESA_EEES9_SC_SE_Li256ELb0ELb1ELb0ELb0EEENS1_29StaticPersistentTileSchedulerILb0EEEEEEEEEvNT_6ParamsE,"a",@progbits
	.sectionflags	@""
	.align	4
.nv.constant0._ZN7cutlass13device_kernelIN5flash11enable_sm90INS1_16FlashAttnFwdSm90INS1_25CollectiveMainloopFwdSm90ILi2EN4cute5tupleIJNS5_1CILi1EEES8_S8_EEENS6_IJNS7_ILi64EEESA_SA_EEELi512ENS_10bfloat16_tEfNS_4arch4Sm90ELb0ELb0ELb1ELb0ELb1ELb0ELb0ELb0ELb0ELb1ELb0ELb0EEENS1_21CollectiveEpilogueFwdINS6_IJSA_NS7_ILi512EEESA_EEES9_SC_SE_Li256ELb0ELb1ELb0ELb0EEENS1_29StaticPersistentTileSchedulerILb0EEEEEEEEEvNT_6ParamsE:
	.zero		3200


//--------------------- .nv.constant0._ZN7cutlass13device_kernelIN5flash11enable_sm90INS1_16FlashAttnFwdSm90INS1_25CollectiveMainloopFwdSm90ILi2EN4cute5tupleIJNS5_1CILi1EEES8_S8_EEENS6_IJNS7_ILi64EEESA_SA_EEELi512ENS_10bfloat16_tEfNS_4arch4Sm90ELb0ELb0ELb1ELb0ELb1ELb0ELb1ELb0ELb0ELb1ELb0ELb0EEENS1_21CollectiveEpilogueFwdINS6_IJSA_NS7_ILi512EEESA_EEES9_SC_SE_Li256ELb0ELb1ELb0ELb0EEENS1_29StaticPersistentTileSchedulerILb0EEEEEEEEEvNT_6ParamsE --------------------------
	.section	.nv.constant0._ZN7cutlass13device_kernelIN5flash11enable_sm90INS1_16FlashAttnFwdSm90INS1_25CollectiveMainloopFwdSm90ILi2EN4cute5tupleIJNS5_1CILi1EEES8_S8_EEENS6_IJNS7_ILi64EEESA_SA_EEELi512ENS_10bfloat16_tEfNS_4arch4Sm90ELb0ELb0ELb1ELb0ELb1ELb0ELb1ELb0ELb0ELb1ELb0ELb0EEENS1_21CollectiveEpilogueFwdINS6_IJSA_NS7_ILi512EEESA_EEES9_SC_SE_Li256ELb0ELb1ELb0ELb0EEENS1_29StaticPersistentTileSchedulerILb0EEEEEEEEEvNT_6ParamsE,"a",@progbits
	.sectionflags	@""
	.align	4
.nv.constant0._ZN7cutlass13device_kernelIN5flash11enable_sm90INS1_16FlashAttnFwdSm90INS1_25CollectiveMainloopFwdSm90ILi2EN4cute5tupleIJNS5_1CILi1EEES8_S8_EEENS6_IJNS7_ILi64EEESA_SA_EEELi512ENS_10bfloat16_tEfNS_4arch4Sm90ELb0ELb0ELb1ELb0ELb1ELb0ELb1ELb0ELb0ELb1ELb0ELb0EEENS1_21CollectiveEpilogueFwdINS6_IJSA_NS7_ILi512EEESA_EEES9_SC_SE_Li256ELb0ELb1ELb0ELb0EEENS1_29StaticPersistentTileSchedulerILb0EEEEEEEEEvNT_6ParamsE:
	.zero		3456


//--------------------- .nv.constant0._ZN7cutlass13device_kernelIN5flash11enable_sm90INS1_16FlashAttnFwdSm90INS1_25CollectiveMainloopFwdSm90ILi2EN4cute5tupleIJNS5_1CILi1EEES8_S8_EEENS6_IJNS7_ILi64EEESA_SA_EEELi512ENS_10bfloat16_tEfNS_4arch4Sm90ELb0ELb0ELb1ELb1ELb1ELb0ELb0ELb0ELb0ELb1ELb0ELb0EEENS1_21CollectiveEpilogueFwdINS6_IJSA_NS7_ILi512EEESA_EEES9_SC_SE_Li256ELb1ELb1ELb0ELb0EEENS1_36VarlenDynamicPersistentTileSchedulerILi64ELi64ELi256ELi128ELb0ELb1ELb1ELb0ELb1ELb1EEEEEEEEEvNT_6ParamsE --------------------------
	.section	.nv.constant0._ZN7cutlass13device_kernelIN5flash11enable_sm90INS1_16FlashAttnFwdSm90INS1_25CollectiveMainloopFwdSm90ILi2EN4cute5tupleIJNS5_1CILi1EEES8_S8_EEENS6_IJNS7_ILi64EEESA_SA_EEELi512ENS_10bfloat16_tEfNS_4arch4Sm90ELb0ELb0ELb1ELb1ELb1ELb0ELb0ELb0ELb0ELb1ELb0ELb0EEENS1_21CollectiveEpilogueFwdINS6_IJSA_NS7_ILi512EEESA_EEES9_SC_SE_Li256ELb1ELb1ELb0ELb0EEENS1_36VarlenDynamicPersistentTileSchedulerILi64ELi64ELi256ELi128ELb0ELb1ELb1ELb0ELb1ELb1EEEEEEEEEvNT_6ParamsE,"a",@progbits
	.sectionflags	@""
	.align	4
.nv.constant0._ZN7cutlass13device_kernelIN5flash11enable_sm90INS1_16FlashAttnFwdSm90INS1_25CollectiveMainloopFwdSm90ILi2EN4cute5tupleIJNS5_1CILi1EEES8_S8_EEENS6_IJNS7_ILi64EEESA_SA_EEELi512ENS_10bfloat16_tEfNS_4arch4Sm90ELb0ELb0ELb1ELb1ELb1ELb0ELb0ELb0ELb0ELb1ELb0ELb0EEENS1_21CollectiveEpilogueFwdINS6_IJSA_NS7_ILi512EEESA_EEES9_SC_SE_Li256ELb1ELb1ELb0ELb0EEENS1_36VarlenDynamicPersistentTileSchedulerILi64ELi64ELi256ELi128ELb0ELb1ELb1ELb0ELb1ELb1EEEEEEEEEvNT_6ParamsE:
	.zero		3328


//--------------------- .nv.constant0._ZN7cutlass13device_kernelIN5flash11enable_sm90INS1_16FlashAttnFwdSm90INS1_25CollectiveMainloopFwdSm90ILi2EN4cute5tupleIJNS5_1CILi1EEES8_S8_EEENS6_IJNS7_ILi64EEESA_SA_EEELi512ENS_10bfloat16_tEfNS_4arch4Sm90ELb0ELb0ELb1ELb1ELb1ELb1ELb0ELb0ELb0ELb1ELb0ELb0EEENS1_21CollectiveEpilogueFwdINS6_IJSA_NS7_ILi512EEESA_EEES9_SC_SE_Li256ELb1ELb1ELb0ELb0EEENS1_36VarlenDynamicPersistentTileSchedulerILi64ELi64ELi256ELi128ELb0ELb1ELb1ELb0ELb1ELb1EEEEEEEEEvNT_6ParamsE --------------------------
	.section	.nv.constant0._ZN7cutlass13device_kernelIN5flash11enable_sm90INS1_16FlashAttnFwdSm90INS1_25CollectiveMainloopFwdSm90ILi2EN4cute5tupleIJNS5_1CILi1EEES8_S8_EEENS6_IJNS7_ILi64EEESA_SA_EEELi512ENS_10bfloat16_tEfNS_4arch4Sm90ELb0ELb0ELb1ELb1ELb1ELb1ELb0ELb0ELb0ELb1ELb0ELb0EEENS1_21CollectiveEpilogueFwdINS6_IJSA_NS7_ILi512EEESA_EEES9_SC_SE_Li256ELb1ELb1ELb0ELb0EEENS1_36VarlenDynamicPersistentTileSchedulerILi64ELi64ELi256ELi128ELb0ELb1ELb1ELb0ELb1ELb1EEEEEEEEEvNT_6ParamsE,"a",@progbits
	.sectionflags	@""
	.align	4
.nv.constant0._ZN7cutlass13device_kernelIN5flash11enable_sm90INS1_16FlashAttnFwdSm90INS1_25CollectiveMainloopFwdSm90ILi2EN4cute5tupleIJNS5_1CILi1EEES8_S8_EEENS6_IJNS7_ILi64EEESA_SA_EEELi512ENS_10bfloat16_tEfNS_4arch4Sm90ELb0ELb0ELb1ELb1ELb1ELb1ELb0ELb0ELb0ELb1ELb0ELb0EEENS1_21CollectiveEpilogueFwdINS6_IJSA_NS7_ILi512EEESA_EEES9_SC_SE_Li256ELb1ELb1ELb0ELb0EEENS1_36VarlenDynamicPersistentTileSchedulerILi64ELi64ELi256ELi128ELb0ELb1ELb1ELb0ELb1ELb1EEEEEEEEEvNT_6ParamsE:
	.zero		3328


//--------------------- .nv.constant0._ZN7cutlass13device_kernelIN5flash11enable_sm90INS1_16FlashAttnFwdSm90INS1_25CollectiveMainloopFwdSm90ILi2EN4cute5tupleIJNS5_1CILi1EEES8_S8_EEENS6_IJNS7_ILi64EEESA_SA_EEELi512ENS_10bfloat16_tEfNS_4arch4Sm90ELb0ELb0ELb1ELb1ELb1ELb0ELb1ELb0ELb0ELb1ELb0ELb0EEENS1_21CollectiveEpilogueFwdINS6_IJSA_NS7_ILi512EEESA_EEES9_SC_SE_Li256ELb1ELb1ELb0ELb0EEENS1_36VarlenDynamicPersistentTileSchedulerILi64ELi64ELi256ELi128ELb0ELb1ELb1ELb0ELb1ELb1EEEEEEEEEvNT_6ParamsE --------------------------
	.section	.nv.constant0._ZN7cutlass13device_kernelIN5flash11enable_sm90INS1_16FlashAttnFwdSm90INS1_25CollectiveMainloopFwdSm90ILi2EN4cute5tupleIJNS5_1CILi1EEES8_S8_EEENS6_IJNS7_ILi64EEESA_SA_EEELi512ENS_10bfloat16_tEfNS_4arch4Sm90ELb0ELb0ELb1ELb1ELb1ELb0ELb1ELb0ELb0ELb1ELb0ELb0EEENS1_21CollectiveEpilogueFwdINS6_IJSA_NS7_ILi512EEESA_EEES9_SC_SE_Li256ELb1ELb1ELb0ELb0EEENS1_36VarlenDynamicPersistentTileSchedulerILi64ELi64ELi256ELi128ELb0ELb1ELb1ELb0ELb1ELb1EEEEEEEEEvNT_6ParamsE,"a",@progbits
	.sectionflags	@""
	.align	4
.nv.constant0._ZN7cutlass13device_kernelIN5flash11enable_sm90INS1_16FlashAttnFwdSm90INS1_25CollectiveMainloopFwdSm90ILi2EN4cute5tupleIJNS5_1CILi1EEES8_S8_EEENS6_IJNS7_ILi64EEESA_SA_EEELi512ENS_10bfloat16_tEfNS_4arch4Sm90ELb0ELb0ELb1ELb1ELb1ELb0ELb1ELb0ELb0ELb1ELb0ELb0EEENS1_21CollectiveEpilogueFwdINS6_IJSA_NS7_ILi512EEESA_EEES9_SC_SE_Li256ELb1ELb1ELb0ELb0EEENS1_36VarlenDynamicPersistentTileSchedulerILi64ELi64ELi256ELi128ELb0ELb1ELb1ELb0ELb1ELb1EEEEEEEEEvNT_6ParamsE:
	.zero		3584


//--------------------- .nv.constant0._ZN7cutlass13device_kernelIN5flash11enable_sm90INS1_16FlashAttnFwdSm90INS1_25CollectiveMainloopFwdSm90ILi2EN4cute5tupleIJNS5_1CILi1EEES8_S8_EEENS6_IJNS7_ILi64EEESA_SA_EEELi512ENS_10bfloat16_tEfNS_4arch4Sm90ELb0ELb0ELb1ELb1ELb1ELb1ELb1ELb0ELb0ELb1ELb0ELb0EEENS1_21CollectiveEpilogueFwdINS6_IJSA_NS7_ILi512EEESA_EEES9_SC_SE_Li256ELb1ELb1ELb0ELb0EEENS1_36VarlenDynamicPersistentTileSchedulerILi64ELi64ELi256ELi128ELb0ELb1ELb1ELb0ELb1ELb1EEEEEEEEEvNT_6ParamsE --------------------------
	.section	.nv.constant0._ZN7cutlass13device_kernelIN5flash11enable_sm90INS1_16FlashAttnFwdSm90INS1_25CollectiveMainloopFwdSm90ILi2EN4cute5tupleIJNS5_1CILi1EEES8_S8_EEENS6_IJNS7_ILi64EEESA_SA_EEELi512ENS_10bfloat16_tEfNS_4arch4Sm90ELb0ELb0ELb1ELb1ELb1ELb1ELb1ELb0ELb0ELb1ELb0ELb0EEENS1_21CollectiveEpilogueFwdINS6_IJSA_NS7_ILi512EEESA_EEES9_SC_SE_Li256ELb1ELb1ELb0ELb0EEENS1_36VarlenDynamicPersistentTileSchedulerILi64ELi64ELi256ELi128ELb0ELb1ELb1ELb0ELb1ELb1EEEEEEEEEvNT_6ParamsE,"a",@progbits
	.sectionflags	@""
	.align	4
.nv.constant0._ZN7cutlass13device_kernelIN5flash11enable_sm90INS1_16FlashAttnFwdSm90INS1_25CollectiveMainloopFwdSm90ILi2EN4cute5tupleIJNS5_1CILi1EEES8_S8_EEENS6_IJNS7_ILi64EEESA_SA_EEELi512ENS_10bfloat16_tEfNS_4arch4Sm90ELb0ELb0ELb1ELb1ELb1ELb1ELb1ELb0ELb0ELb1ELb0ELb0EEENS1_21CollectiveEpilogueFwdINS6_IJSA_NS7_ILi512EEESA_EEES9_SC_SE_Li256ELb1ELb1ELb0ELb0EEENS1_36VarlenDynamicPersistentTileSchedulerILi64ELi64ELi256ELi128ELb0ELb1ELb1ELb0ELb1ELb1EEEEEEEEEvNT_6ParamsE:
	.zero		3584


//--------------------- .nv.constant0._ZN7cutlass13device_kernelIN5flash11enable_sm90INS1_16FlashAttnFwdSm90INS1_25CollectiveMainloopFwdSm90ILi2EN4cute5tupleIJNS5_1CILi1EEES8_S8_EEENS6_IJNS7_ILi64EEESA_SA_EEELi512ENS_10bfloat16_tEfNS_4arch4Sm90ELb0ELb1ELb1ELb0ELb1ELb0ELb0ELb0ELb0ELb1ELb0ELb0EEENS1_21CollectiveEpilogueFwdINS6_IJSA_NS7_ILi512EEESA_EEES9_SC_SE_Li256ELb0ELb1ELb0ELb0EEENS1_30DynamicPersistentTileSchedulerILi256ELi128ELb0ELb1ELb1EEEEEEEEEvNT_6ParamsE --------------------------
	.section	.nv.constant0._ZN7cutlass13device_kernelIN5flash11enable_sm90INS1_16FlashAttnFwdSm90INS1_25CollectiveMainloopFwdSm90ILi2EN4cute5tupleIJNS5_1CILi1EEES8_S8_EEENS6_IJNS7_ILi64EEESA_SA_EEELi512ENS_10bfloat16_tEfNS_4arch4Sm90ELb0ELb1ELb1ELb0ELb1ELb0ELb0ELb0ELb0ELb1ELb0ELb0EEENS1_21CollectiveEpilogueFwdINS6_IJSA_NS7_ILi512EEESA_EEES9_SC_SE_Li256ELb0ELb1ELb0ELb0EEENS1_30DynamicPersistentTileSchedulerILi256ELi128ELb0ELb1ELb1EEEEEEEEEvNT_6ParamsE,"a",@progbits
	.sectionflags	@""
	.align	4
.nv.constant0._ZN7cutlass13device_kernelIN5flash11enable_sm90INS1_16FlashAttnFwdSm90INS1_25CollectiveMainloopFwdSm90ILi2EN4cute5tupleIJNS5_1CILi1EEES8_S8_EEENS6_IJNS7_ILi64EEESA_SA_EEELi512ENS_10bfloat16_tEfNS_4arch4Sm90ELb0ELb1ELb1ELb0ELb1ELb0ELb0ELb0ELb0ELb1ELb0ELb0EEENS1_21CollectiveEpilogueFwdINS6_IJSA_NS7_ILi512EEESA_EEES9_SC_SE_Li256ELb0ELb1ELb0ELb0EEENS1_30DynamicPersistentTileSchedulerILi256ELi128ELb0ELb1ELb1EEEEEEEEEvNT_6ParamsE:
	.zero		3328


//--------------------- .nv.constant0._ZN7cutlass13device_kernelIN5flash11enable_sm90INS1_16FlashAttnFwdSm90INS1_25CollectiveMainloopFwdSm90ILi2EN4cute5tupleIJNS5_1CILi1EEES8_S8_EEENS6_IJNS7_ILi64EEESA_SA_EEELi512ENS_10bfloat16_tEfNS_4arch4Sm90ELb0ELb1ELb1ELb0ELb1ELb0ELb1ELb0ELb0ELb1ELb0ELb0EEENS1_21CollectiveEpilogueFwdINS6_IJSA_NS7_ILi512EEESA_EEES9_SC_SE_Li256ELb0ELb1ELb0ELb0EEENS1_30DynamicPersistentTileSchedulerILi256ELi128ELb0ELb1ELb1EEEEEEEEEvNT_6ParamsE --------------------------
	.section	.nv.constant0._ZN7cutlass13device_kernelIN5flash11enable_sm90INS1_16FlashAttnFwdSm90INS1_25CollectiveMainloopFwdSm90ILi2EN4cute5tupleIJNS5_1CILi1EEES8_S8_EEENS6_IJNS7_ILi64EEESA_SA_EEELi512ENS_10bfloat16_tEfNS_4arch4Sm90ELb0ELb1ELb1ELb0ELb1ELb0ELb1ELb0ELb0ELb1ELb0ELb0EEENS1_21CollectiveEpilogueFwdINS6_IJSA_NS7_ILi512EEESA_EEES9_SC_SE_Li256ELb0ELb1ELb0ELb0EEENS1_30DynamicPersistentTileSchedulerILi256ELi128ELb0ELb1ELb1EEEEEEEEEvNT_6ParamsE,"a",@progbits
	.sectionflags	@""
	.align	4
.nv.constant0._ZN7cutlass13device_kernelIN5flash11enable_sm90INS1_16FlashAttnFwdSm90INS1_25CollectiveMainloopFwdSm90ILi2EN4cute5tupleIJNS5_1CILi1EEES8_S8_EEENS6_IJNS7_ILi64EEESA_SA_EEELi512ENS_10bfloat16_tEfNS_4arch4Sm90ELb0ELb1ELb1ELb0ELb1ELb0ELb1ELb0ELb0ELb1ELb0ELb0EEENS1_21CollectiveEpilogueFwdINS6_IJSA_NS7_ILi512EEESA_EEES9_SC_SE_Li256ELb0ELb1ELb0ELb0EEENS1_30DynamicPersistentTileSchedulerILi256ELi128ELb0ELb1ELb1EEEEEEEEEvNT_6ParamsE:
	.zero		3584


//--------------------- .nv.constant0._ZN7cutlass13device_kernelIN5flash11enable_sm90INS1_16FlashAttnFwdSm90INS1_25CollectiveMainloopFwdSm90ILi2EN4cute5tupleIJNS5_1CILi1EEES8_S8_EEENS6_IJNS7_ILi64EEESA_SA_EEELi512ENS_10bfloat16_tEfNS_4arch4Sm90ELb0ELb1ELb1ELb1ELb1ELb0ELb0ELb0ELb0ELb1ELb0ELb0EEENS1_21CollectiveEpilogueFwdINS6_IJSA_NS7_ILi512EEESA_EEES9_SC_SE_Li256ELb1ELb1ELb0ELb0EEENS1_36VarlenDynamicPersistentTileSchedulerILi64ELi64ELi256ELi128ELb0ELb1ELb1ELb1ELb0ELb1EEEEEEEEEvNT_6ParamsE --------------------------
	.section	.nv.constant0._ZN7cutlass13device_kernelIN5flash11enable_sm90INS1_16FlashAttnFwdSm90INS1_25CollectiveMainloopFwdSm90ILi2EN4cute5tupleIJNS5_1CILi1EEES8_S8_EEENS6_IJNS7_ILi64EEESA_SA_EEELi512ENS_10bfloat16_tEfNS_4arch4Sm90ELb0ELb1ELb1ELb1ELb1ELb0ELb0ELb0ELb0ELb1ELb0ELb0EEENS1_21CollectiveEpilogueFwdINS6_IJSA_NS7_ILi512EEESA_EEES9_SC_SE_Li256ELb1ELb1ELb0ELb0EEENS1_36VarlenDynamicPersistentTileSchedulerILi64ELi64ELi256ELi128ELb0ELb1ELb1ELb1ELb0ELb1EEEEEEEEEvNT_6ParamsE,"a",@progbits
	.sectionflags	@""
	.align	4
.nv.constant0._ZN7cutlass13device_kernelIN5flash11enable_sm90INS1_16FlashAttnFwdSm90INS1_25CollectiveMainloopFwdSm90ILi2EN4cute5tupleIJNS5_1CILi1EEES8_S8_EEENS6_IJNS7_ILi64EEESA_SA_EEELi512ENS_10bfloat16_tEfNS_4arch4Sm90ELb0ELb1ELb1ELb1ELb1ELb0ELb0ELb0ELb0ELb1ELb0ELb0EEENS1_21CollectiveEpilogueFwdINS6_IJSA_NS7_ILi512EEESA_EEES9_SC_SE_Li256ELb1ELb1ELb0ELb0EEENS1_36VarlenDynamicPersistentTileSchedulerILi64ELi64ELi256ELi128ELb0ELb1ELb1ELb1ELb0ELb1EEEEEEEEEvNT_6ParamsE:
	.zero		3328


//--------------------- .nv.constant0._ZN7cutlass13device_kernelIN5flash11enable_sm90INS1_16FlashAttnFwdSm90INS1_25CollectiveMainloopFwdSm90ILi2EN4cute5tupleIJNS5_1CILi1EEES8_S8_EEENS6_IJNS7_ILi64EEESA_SA_EEELi512ENS_10bfloat16_tEfNS_4arch4Sm90ELb0ELb1ELb1ELb1ELb1ELb1ELb0ELb0ELb0ELb1ELb0ELb0EEENS1_21CollectiveEpilogueFwdINS6_IJSA_NS7_ILi512EEESA_EEES9_SC_SE_Li256ELb1ELb1ELb0ELb0EEENS1_36VarlenDynamicPersistentTileSchedulerILi64ELi64ELi256ELi128ELb0ELb1ELb1ELb1ELb0ELb1EEEEEEEEEvNT_6ParamsE --------------------------
	.section	.nv.constant0._ZN7cutlass13device_kernelIN5flash11enable_sm90INS1_16FlashAttnFwdSm90INS1_25CollectiveMainloopFwdSm90ILi2EN4cute5tupleIJNS5_1CILi1EEES8_S8_EEENS6_IJNS7_ILi64EEESA_SA_EEELi512ENS_10bfloat16_tEfNS_4arch4Sm90ELb0ELb1ELb1ELb1ELb1ELb1ELb0ELb0ELb0ELb1ELb0ELb0EEENS1_21CollectiveEpilogueFwdINS6_IJSA_NS7_ILi512EEESA_EEES9_SC_SE_Li256ELb1ELb1ELb0ELb0EEENS1_36VarlenDynamicPersistentTileSchedulerILi64ELi64ELi256ELi128ELb0ELb1ELb1ELb1ELb0ELb1EEEEEEEEEvNT_6ParamsE,"a",@progbits
	.sectionflags	@""
	.align	4
.nv.constant0._ZN7cutlass13device_kernelIN5flash11enable_sm90INS1_16FlashAttnFwdSm90INS1_25CollectiveMainloopFwdSm90ILi2EN4cute5tupleIJNS5_1CILi1EEES8_S8_EEENS6_IJNS7_ILi64EEESA_SA_EEELi512ENS_10bfloat16_tEfNS_4arch4Sm90ELb0ELb1ELb1ELb1ELb1ELb1ELb0ELb0ELb0ELb1ELb0ELb0EEENS1_21CollectiveEpilogueFwdINS6_IJSA_NS7_ILi512EEESA_EEES9_SC_SE_Li256ELb1ELb1ELb0ELb0EEENS1_36VarlenDynamicPersistentTileSchedulerILi64ELi64ELi256ELi128ELb0ELb1ELb1ELb1ELb0ELb1EEEEEEEEEvNT_6ParamsE:
	.zero		3328


//--------------------- .nv.constant0._ZN7cutlass13device_kernelIN5flash11enable_sm90INS1_16FlashAttnFwdSm90INS1_25CollectiveMainloopFwdSm90ILi2EN4cute5tupleIJNS5_1CILi1EEES8_S8_EEENS6_IJNS7_ILi64EEESA_SA_EEELi512ENS_10bfloat16_tEfNS_4arch4Sm90ELb0ELb1ELb1ELb1ELb1ELb0ELb1ELb0ELb0ELb1ELb0ELb0EEENS1_21CollectiveEpilogueFwdINS6_IJSA_NS7_ILi512EEESA_EEES9_SC_SE_Li256ELb1ELb1ELb0ELb0EEENS1_36VarlenDynamicPersistentTileSchedulerILi64ELi64ELi256ELi128ELb0ELb1ELb1ELb1ELb0ELb1EEEEEEEEEvNT_6ParamsE --------------------------
	.section	.nv.constant0._ZN7cutlass13device_kernelIN5flash11enable_sm90INS1_16FlashAttnFwdSm90INS1_25CollectiveMainloopFwdSm90ILi2EN4cute5tupleIJNS5_1CILi1EEES8_S8_EEENS6_IJNS7_ILi64EEESA_SA_EEELi512ENS_10bfloat16_tEfNS_4arch4Sm90ELb0ELb1ELb1ELb1ELb1ELb0ELb1ELb0ELb0ELb1ELb0ELb0EEENS1_21CollectiveEpilogueFwdINS6_IJSA_NS7_ILi512EEESA_EEES9_SC_SE_Li256ELb1ELb1ELb0ELb0EEENS1_36VarlenDynamicPersistentTileSchedulerILi64ELi64ELi256ELi128ELb0ELb1ELb1ELb1ELb0ELb1EEEEEEEEEvNT_6ParamsE,"a",@progbits
	.sectionflags	@""
	.align	4
.nv.constant0._ZN7cutlass13device_kernelIN5flash11enable_sm90INS1_16FlashAttnFwdSm90INS1_25CollectiveMainloopFwdSm90ILi2EN4cute5tupleIJNS5_1CILi1EEES8_S8_EEENS6_IJNS7_ILi64EEESA_SA_EEELi512ENS_10bfloat16_tEfNS_4arch4Sm90ELb0ELb1ELb1ELb1ELb1ELb0ELb1ELb0ELb0ELb1ELb0ELb0EEENS1_21CollectiveEpilogueFwdINS6_IJSA_NS7_ILi512EEESA_EEES9_SC_SE_Li256ELb1ELb1ELb0ELb0EEENS1_36VarlenDynamicPersistentTileSchedulerILi64ELi64ELi256ELi128ELb0ELb1ELb1ELb1ELb0ELb1EEEEEEEEEvNT_6ParamsE:
	.zero		3584


//--------------------- .nv.constant0._ZN7cutlass13device_kernelIN5flash11enable_sm90INS1_16FlashAttnFwdSm90INS1_25CollectiveMainloopFwdSm90ILi2EN4cute5tupleIJNS5_1CILi1EEES8_S8_EEENS6_IJNS7_ILi64EEESA_SA_EEELi512ENS_10bfloat16_tEfNS_4arch4Sm90ELb0ELb1ELb1ELb1ELb1ELb1ELb1ELb0ELb0ELb1ELb0ELb0EEENS1_21CollectiveEpilogueFwdINS6_IJSA_NS7_ILi512EEESA_EEES9_SC_SE_Li256ELb1ELb1ELb0ELb0EEENS1_36VarlenDynamicPersistentTileSchedulerILi64ELi64ELi256ELi128ELb0ELb1ELb1ELb1ELb0ELb1EEEEEEEEEvNT_6ParamsE --------------------------
	.section	.nv.constant0._ZN7cutlass13device_kernelIN5flash11enable_sm90INS1_16FlashAttnFwdSm90INS1_25CollectiveMainloopFwdSm90ILi2EN4cute5tupleIJNS5_1CILi1EEES8_S8_EEENS6_IJNS7_ILi64EEESA_SA_EEELi512ENS_10bfloat16_tEfNS_4arch4Sm90ELb0ELb1ELb1ELb1ELb1ELb1ELb1ELb0ELb0ELb1ELb0ELb0EEENS1_21CollectiveEpilogueFwdINS6_IJSA_NS7_ILi512EEESA_EEES9_SC_SE_Li256ELb1ELb1ELb0ELb0EEENS1_36VarlenDynamicPersistentTileSchedulerILi64ELi64ELi256ELi128ELb0ELb1ELb1ELb1ELb0ELb1EEEEEEEEEvNT_6ParamsE,"a",@progbits
	.sectionflags	@""
	.align	4
.nv.constant0._ZN7cutlass13device_kernelIN5flash11enable_sm90INS1_16FlashAttnFwdSm90INS1_25CollectiveMainloopFwdSm90ILi2EN4cute5tupleIJNS5_1CILi1EEES8_S8_EEENS6_IJNS7_ILi64EEESA_SA_EEELi512ENS_10bfloat16_tEfNS_4arch4Sm90ELb0ELb1ELb1ELb1ELb1ELb1ELb1ELb0ELb0ELb1ELb0ELb0EEENS1_21CollectiveEpilogueFwdINS6_IJSA_NS7_ILi512EEESA_EEES9_SC_SE_Li256ELb1ELb1ELb0ELb0EEENS1_36VarlenDynamicPersistentTileSchedulerILi64ELi64ELi256ELi128ELb0ELb1ELb1ELb1ELb0ELb1EEEEEEEEEvNT_6ParamsE:
	.zero		3584


//--------------------- .nv.constant0._ZN7cutlass13device_kernelIN5flash11enable_sm90INS1_16FlashAttnFwdSm90INS1_25CollectiveMainloopFwdSm90ILi2EN4cute5tupleIJNS5_1CILi1EEES8_S8_EEENS6_IJNS7_ILi64EEESA_SA_EEELi512ENS_10bfloat16_tEfNS_4arch4Sm90ELb1ELb0ELb1ELb0ELb1ELb0ELb0ELb0ELb0ELb1ELb0ELb0EEENS1_21CollectiveEpilogueFwdINS6_IJSA_NS7_ILi512EEESA_EEES9_SC_SE_Li256ELb0ELb1ELb0ELb0EEENS1_30DynamicPersistentTileSchedulerILi256ELi128ELb0ELb1ELb1EEEEEEEEEvNT_6ParamsE --------------------------
	.section	.nv.constant0._ZN7cutlass13device_kernelIN5flash11enable_sm90INS1_16FlashAttnFwdSm90INS1_25CollectiveMainloopFwdSm90ILi2EN4cute5tupleIJNS5_1CILi1EEES8_S8_EEENS6_IJNS7_ILi64EEESA_SA_EEELi512ENS_10bfloat16_tEfNS_4arch4Sm90ELb1ELb0ELb1ELb0ELb1ELb0ELb0ELb0ELb0ELb1ELb0ELb0EEENS1_21CollectiveEpilogueFwdINS6_IJSA_NS7_ILi512EEESA_EEES9_SC_SE_Li256ELb0ELb1ELb0ELb0EEENS1_30DynamicPersistentTileSchedulerILi256ELi128ELb0ELb1ELb1EEEEEEEEEvNT_6ParamsE,"a",@progbits
	.sectionflags	@""
	.align	4
.nv.constant0._ZN7cutlass13device_kernelIN5flash11enable_sm90INS1_16FlashAttnFwdSm90INS1_25CollectiveMainloopFwdSm90ILi2EN4cute5tupleIJNS5_1CILi1EEES8_S8_EEENS6_IJNS7_ILi64EEESA_SA_EEELi512ENS_10bfloat16_tEfNS_4arch4Sm90ELb1ELb0ELb1ELb0ELb1ELb0ELb0ELb0ELb0ELb1ELb0ELb0EEENS1_21CollectiveEpilogueFwdINS6_IJSA_NS7_ILi512EEESA_EEES9_SC_SE_Li256ELb0ELb1ELb0ELb0EEENS1_30DynamicPersistentTileSchedulerILi256ELi128ELb0ELb1ELb1EEEEEEEEEvNT_6ParamsE:
	.zero		3328


//--------------------- .nv.constant0._ZN7cutlass13device_kernelIN5flash11enable_sm90INS1_16FlashAttnFwdSm90INS1_25CollectiveMainloopFwdSm90ILi2EN4cute5tupleIJNS5_1CILi1EEES8_S8_EEENS6_IJNS7_ILi64EEESA_SA_EEELi512ENS_10bfloat16_tEfNS_4arch4Sm90ELb1ELb0ELb1ELb0ELb1ELb0ELb1ELb0ELb0ELb1ELb0ELb0EEENS1_21CollectiveEpilogueFwdINS6_IJSA_NS7_ILi512EEESA_EEES9_SC_SE_Li256ELb0ELb1ELb0ELb0EEENS1_30DynamicPersistentTileSchedulerILi256ELi128ELb0ELb1ELb1EEEEEEEEEvNT_6ParamsE --------------------------
	.section	.nv.constant0._ZN7cutlass13device_kernelIN5flash11enable_sm90INS1_16FlashAttnFwdSm90INS1_25CollectiveMainloopFwdSm90ILi2EN4cute5tupleIJNS5_1CILi1EEES8_S8_EEENS6_IJNS7_ILi64EEESA_SA_EEELi512ENS_10bfloat16_tEfNS_4arch4Sm90ELb1ELb0ELb1ELb0ELb1ELb0ELb1ELb0ELb0ELb1ELb0ELb0EEENS1_21CollectiveEpilogueFwdINS6_IJSA_NS7_ILi512EEESA_EEES9_SC_SE_Li256ELb0ELb1ELb0ELb0EEENS1_30DynamicPersistentTileSchedulerILi256ELi128ELb0ELb1ELb1EEEEEEEEEvNT_6ParamsE,"a",@progbits
	.sectionflags	@""
	.align	4
.nv.constant0._ZN7cutlass13device_kernelIN5flash11enable_sm90INS1_16FlashAttnFwdSm90INS1_25CollectiveMainloopFwdSm90ILi2EN4cute5tupleIJNS5_1CILi1EEES8_S8_EEENS6_IJNS7_ILi64EEESA_SA_EEELi512ENS_10bfloat16_tEfNS_4arch4Sm90ELb1ELb0ELb1ELb0ELb1ELb0ELb1ELb0ELb0ELb1ELb0ELb0EEENS1_21CollectiveEpilogueFwdINS6_IJSA_NS7_ILi512EEESA_EEES9_SC_SE_Li256ELb0ELb1ELb0ELb0EEENS1_30DynamicPersistentTileSchedulerILi256ELi128ELb0ELb1ELb1EEEEEEEEEvNT_6ParamsE:
	.zero		3584


//--------------------- .nv.constant0._ZN7cutlass13device_kernelIN5flash11enable_sm90INS1_16FlashAttnFwdSm90INS1_25CollectiveMainloopFwdSm90ILi2EN4cute5tupleIJNS5_1CILi1EEES8_S8_EEENS6_IJNS7_ILi64EEESA_SA_EEELi512ENS_10bfloat16_tEfNS_4arch4Sm90ELb1ELb0ELb1ELb1ELb1ELb0ELb0ELb0ELb0ELb1ELb0ELb0EEENS1_21CollectiveEpilogueFwdINS6_IJSA_NS7_ILi512EEESA_EEES9_SC_SE_Li256ELb1ELb1ELb0ELb0EEENS1_36VarlenDynamicPersistentTileSchedulerILi64ELi64ELi256ELi128ELb0ELb1ELb1ELb1ELb1ELb1EEEEEEEEEvNT_6ParamsE --------------------------
	.section	.nv.constant0._ZN7cutlass13device_kernelIN5flash11enable_sm90INS1_16FlashAttnFwdSm90INS1_25CollectiveMainloopFwdSm90ILi2EN4cute5tupleIJNS5_1CILi1EEES8_S8_EEENS6_IJNS7_ILi64EEESA_SA_EEELi512ENS_10bfloat16_tEfNS_4arch4Sm90ELb1ELb0ELb1ELb1ELb1ELb0ELb0ELb0ELb0ELb1ELb0ELb0EEENS1_21CollectiveEpilogueFwdINS6_IJSA_NS7_ILi512EEESA_EEES9_SC_SE_Li256ELb1ELb1ELb0ELb0EEENS1_36VarlenDynamicPersistentTileSchedulerILi64ELi64ELi256ELi128ELb0ELb1ELb1ELb1ELb1ELb1EEEEEEEEEvNT_6ParamsE,"a",@progbits
	.sectionflags	@""
	.align	4
.nv.constant0._ZN7cutlass13device_kernelIN5flash11enable_sm90INS1_16FlashAttnFwdSm90INS1_25CollectiveMainloopFwdSm90ILi2EN4cute5tupleIJNS5_1CILi1EEES8_S8_EEENS6_IJNS7_ILi64EEESA_SA_EEELi512ENS_10bfloat16_tEfNS_4arch4Sm90ELb1ELb0ELb1ELb1ELb1ELb0ELb0ELb0ELb0ELb1ELb0ELb0EEENS1_21CollectiveEpilogueFwdINS6_IJSA_NS7_ILi512EEESA_EEES9_SC_SE_Li256ELb1ELb1ELb0ELb0EEENS1_36VarlenDynamicPersistentTileSchedulerILi64ELi64ELi256ELi128ELb0ELb1ELb1ELb1ELb1ELb1EEEEEEEEEvNT_6ParamsE:
	.zero		3328


//--------------------- .nv.constant0._ZN7cutlass13device_kernelIN5flash11enable_sm90INS1_16FlashAttnFwdSm90INS1_25CollectiveMainloopFwdSm90ILi2EN4cute5tupleIJNS5_1CILi1EEES8_S8_EEENS6_IJNS7_ILi64EEESA_SA_EEELi512ENS_10bfloat16_tEfNS_4arch4Sm90ELb1ELb0ELb1ELb1ELb1ELb1ELb0ELb0ELb0ELb1ELb0ELb0EEENS1_21CollectiveEpilogueFwdINS6_IJSA_NS7_ILi512EEESA_EEES9_SC_SE_Li256ELb1ELb1ELb0ELb0EEENS1_36VarlenDynamicPersistentTileSchedulerILi64ELi64ELi256ELi128ELb0ELb1ELb1ELb1ELb1ELb1EEEEEEEEEvNT_6ParamsE --------------------------
	.section	.nv.constant0._ZN7cutlass13device_kernelIN5flash11enable_sm90INS1_16FlashAttnFwdSm90INS1_25CollectiveMainloopFwdSm90ILi2EN4cute5tupleIJNS5_1CILi1EEES8_S8_EEENS6_IJNS7_ILi64EEESA_SA_EEELi512ENS_10bfloat16_tEfNS_4arch4Sm90ELb1ELb0ELb1ELb1ELb1ELb1ELb0ELb0ELb0ELb1ELb0ELb0EEENS1_21CollectiveEpilogueFwdINS6_IJSA_NS7_ILi512EEESA_EEES9_SC_SE_Li256ELb1ELb1ELb0ELb0EEENS1_36VarlenDynamicPersistentTileSchedulerILi64ELi64ELi256ELi128ELb0ELb1ELb1ELb1ELb1ELb1EEEEEEEEEvNT_6ParamsE,"a",@progbits
	.sectionflags	@""
	.align	4
.nv.constant0._ZN7cutlass13device_kernelIN5flash11enable_sm90INS1_16FlashAttnFwdSm90INS1_25CollectiveMainloopFwdSm90ILi2EN4cute5tupleIJNS5_1CILi1EEES8_S8_EEENS6_IJNS7_ILi64EEESA_SA_EEELi512ENS_10bfloat16_tEfNS_4arch4Sm90ELb1ELb0ELb1ELb1ELb1ELb1ELb0ELb0ELb0ELb1ELb0ELb0EEENS1_21CollectiveEpilogueFwdINS6_IJSA_NS7_ILi512EEESA_EEES9_SC_SE_Li256ELb1ELb1ELb0ELb0EEENS1_36VarlenDynamicPersistentTileSchedulerILi64ELi64ELi256ELi128ELb0ELb1ELb1ELb1ELb1ELb1EEEEEEEEEvNT_6ParamsE:
	.zero		3328


//--------------------- .nv.constant0._ZN7cutlass13device_kernelIN5flash11enable_sm90INS1_16FlashAttnFwdSm90INS1_25CollectiveMainloopFwdSm90ILi2EN4cute5tupleIJNS5_1CILi1EEES8_S8_EEENS6_IJNS7_ILi64EEESA_SA_EEELi512ENS_10bfloat16_tEfNS_4arch4Sm90ELb1ELb0ELb1ELb1ELb1ELb0ELb1ELb0ELb0ELb1ELb0ELb0EEENS1_21CollectiveEpilogueFwdINS6_IJSA_NS7_ILi512EEESA_EEES9_SC_SE_Li256ELb1ELb1ELb0ELb0EEENS1_36VarlenDynamicPersistentTileSchedulerILi64ELi64ELi256ELi128ELb0ELb1ELb1ELb1ELb1ELb1EEEEEEEEEvNT_6ParamsE --------------------------
	.section	.nv.constant0._ZN7cutlass13device_kernelIN5flash11enable_sm90INS1_16FlashAttnFwdSm90INS1_25CollectiveMainloopFwdSm90ILi2EN4cute5tupleIJNS5_1CILi1EEES8_S8_EEENS6_IJNS7_ILi64EEESA_SA_EEELi512ENS_10bfloat16_tEfNS_4arch4Sm90ELb1ELb0ELb1ELb1ELb1ELb0ELb1ELb0ELb0ELb1ELb0ELb0EEENS1_21CollectiveEpilogueFwdINS6_IJSA_NS7_ILi512EEESA_EEES9_SC_SE_Li256ELb1ELb1ELb0ELb0EEENS1_36VarlenDynamicPersistentTileSchedulerILi64ELi64ELi256ELi128ELb0ELb1ELb1ELb1ELb1ELb1EEEEEEEEEvNT_6ParamsE,"a",@progbits
	.sectionflags	@""
	.align	4
.nv.constant0._ZN7cutlass13device_kernelIN5flash11enable_sm90INS1_16FlashAttnFwdSm90INS1_25CollectiveMainloopFwdSm90ILi2EN4cute5tupleIJNS5_1CILi1EEES8_S8_EEENS6_IJNS7_ILi64EEESA_SA_EEELi512ENS_10bfloat16_tEfNS_4arch4Sm90ELb1ELb0ELb1ELb1ELb1ELb0ELb1ELb0ELb0ELb1ELb0ELb0EEENS1_21CollectiveEpilogueFwdINS6_IJSA_NS7_ILi512EEESA_EEES9_SC_SE_Li256ELb1ELb1ELb0ELb0EEENS1_36VarlenDynamicPersistentTileSchedulerILi64ELi64ELi256ELi128ELb0ELb1ELb1ELb1ELb1ELb1EEEEEEEEEvNT_6ParamsE:
	.zero		3584


//--------------------- .nv.constant0._ZN7cutlass13device_kernelIN5flash11enable_sm90INS1_16FlashAttnFwdSm90INS1_25CollectiveMainloopFwdSm90ILi2EN4cute5tupleIJNS5_1CILi1EEES8_S8_EEENS6_IJNS7_ILi64EEESA_SA_EEELi512ENS_10bfloat16_tEfNS_4arch4Sm90ELb1ELb0ELb1ELb1ELb1ELb1ELb1ELb0ELb0ELb1ELb0ELb0EEENS1_21CollectiveEpilogueFwdINS6_IJSA_NS7_ILi512EEESA_EEES9_SC_SE_Li256ELb1ELb1ELb0ELb0EEENS1_36VarlenDynamicPersistentTileSchedulerILi64ELi64ELi256ELi128ELb0ELb1ELb1ELb1ELb1ELb1EEEEEEEEEvNT_6ParamsE --------------------------
	.section	.nv.constant0._ZN7cutlass13device_kernelIN5flash11enable_sm90INS1_16FlashAttnFwdSm90INS1_25CollectiveMainloopFwdSm90ILi2EN4cute5tupleIJNS5_1CILi1EEES8_S8_EEENS6_IJNS7_ILi64EEESA_SA_EEELi512ENS_10bfloat16_tEfNS_4arch4Sm90ELb1ELb0ELb1ELb1ELb1ELb1ELb1ELb0ELb0ELb1ELb0ELb0EEENS1_21CollectiveEpilogueFwdINS6_IJSA_NS7_ILi512EEESA_EEES9_SC_SE_Li256ELb1ELb1ELb0ELb0EEENS1_36VarlenDynamicPersistentTileSchedulerILi64ELi64ELi256ELi128ELb0ELb1ELb1ELb1ELb1ELb1EEEEEEEEEvNT_6ParamsE,"a",@progbits
	.sectionflags	@""
	.align	4
.nv.constant0._ZN7cutlass13device_kernelIN5flash11enable_sm90INS1_16FlashAttnFwdSm90INS1_25CollectiveMainloopFwdSm90ILi2EN4cute5tupleIJNS5_1CILi1EEES8_S8_EEENS6_IJNS7_ILi64EEESA_SA_EEELi512ENS_10bfloat16_tEfNS_4arch4Sm90ELb1ELb0ELb1ELb1ELb1ELb1ELb1ELb0ELb0ELb1ELb0ELb0EEENS1_21CollectiveEpilogueFwdINS6_IJSA_NS7_ILi512EEESA_EEES9_SC_SE_Li256ELb1ELb1ELb0ELb0EEENS1_36VarlenDynamicPersistentTileSchedulerILi64ELi64ELi256ELi128ELb0ELb1ELb1ELb1ELb1ELb1EEEEEEEEEvNT_6ParamsE:
	.zero		3584


//--------------------- .nv.constant0._ZN7cutlass13device_kernelIN5flash11enable_sm90INS1_16FlashAttnFwdSm90INS1_25CollectiveMainloopFwdSm90ILi2EN4cute5tupleIJNS5_1CILi1EEES8_S8_EEENS6_IJNS7_ILi128EEENS7_ILi96EEENS7_ILi64EEEEEELi256ENS_10bfloat16_tEfNS_4arch4Sm90ELb0ELb0ELb1ELb0ELb1ELb0ELb0ELb1ELb0ELb1ELb0ELb0EEENS1_21CollectiveEpilogueFwdINS6_IJSA_NS7_ILi256EEESB_EEES9_SE_SG_Li256ELb0ELb1ELb0ELb0EEENS1_29StaticPersistentTileSchedulerILb0EEEEEEEEEvNT_6ParamsE --------------------------
	.section	.nv.constant0._ZN7cutlass13device_kernelIN5flash11enable_sm90INS1_16FlashAttnFwdSm90INS1_25CollectiveMainloopFwdSm90ILi2EN4cute5tupleIJNS5_1CILi1EEES8_S8_EEENS6_IJNS7_ILi128EEENS7_ILi96EEENS7_ILi64EEEEEELi256ENS_10bfloat16_tEfNS_4arch4Sm90ELb0ELb0ELb1ELb0ELb1ELb0ELb0ELb1ELb0ELb1ELb0ELb0EEENS1_21CollectiveEpilogueFwdINS6_IJSA_NS7_ILi256EEESB_EEES9_SE_SG_Li256ELb0ELb1ELb0ELb0EEENS1_29StaticPersistentTileSchedulerILb0EEEEEEEEEvNT_6ParamsE,"a",@progbits
	.sectionflags	@""
	.align	4
.nv.constant0._ZN7cutlass13device_kernelIN5flash11enable_sm90INS1_16FlashAttnFwdSm90INS1_25CollectiveMainloopFwdSm90ILi2EN4cute5tupleIJNS5_1CILi1EEES8_S8_EEENS6_IJNS7_ILi128EEENS7_ILi96EEENS7_ILi64EEEEEELi256ENS_10bfloat16_tEfNS_4arch4Sm90ELb0ELb0ELb1ELb0ELb1ELb0ELb0ELb1ELb0ELb1ELb0ELb0EEENS1_21CollectiveEpilogueFwdINS6_IJSA_NS7_ILi256EEESB_EEES9_SE_SG_Li256ELb0ELb1ELb0ELb0EEENS1_29StaticPersistentTileSchedulerILb0EEEEEEEEEvNT_6ParamsE:
	.zero		3200


//--------------------- .nv.constant0._ZN7cutlass13device_kernelIN5flash11enable_sm90INS1_16FlashAttnFwdSm90INS1_25CollectiveMainloopFwdSm90ILi2EN4cute5tupleIJNS5_1CILi1EEES8_S8_EEENS6_IJNS7_ILi128EEENS7_ILi96EEENS7_ILi64EEEEEELi256ENS_10bfloat16_tEfNS_4arch4Sm90ELb0ELb0ELb1ELb0ELb1ELb0ELb1ELb1ELb0ELb1ELb0ELb0EEENS1_21CollectiveEpilogueFwdINS6_IJSA_NS7_ILi256EEESB_EEES9_SE_SG_Li256ELb0ELb1ELb0ELb0EEENS1_29StaticPersistentTileSchedulerILb0EEEEEEEEEvNT_6ParamsE --------------------------
	.section	.nv.constant0._ZN7cutlass13device_kernelIN5flash11enable_sm90INS1_16FlashAttnFwdSm90INS1_25CollectiveMainloopFwdSm90ILi2EN4cute5tupleIJNS5_1CILi1EEES8_S8_EEENS6_IJNS7_ILi128EEENS7_ILi96EEENS7_ILi64EEEEEELi256ENS_10bfloat16_tEfNS_4arch4Sm90ELb0ELb0ELb1ELb0ELb1ELb0ELb1ELb1ELb0ELb1ELb0ELb0EEENS1_21CollectiveEpilogueFwdINS6_IJSA_NS7_ILi256EEESB_EEES9_SE_SG_Li256ELb0ELb1ELb0ELb0EEENS1_29StaticPersistentTileSchedulerILb0EEEEEEEEEvNT_6ParamsE,"a",@progbits
	.sectionflags	@""
	.align	4
.nv.constant0._ZN7cutlass13device_kernelIN5flash11enable_sm90INS1_16FlashAttnFwdSm90INS1_25CollectiveMainloopFwdSm90ILi2EN4cute5tupleIJNS5_1CILi1EEES8_S8_EEENS6_IJNS7_ILi128EEENS7_ILi96EEENS7_ILi64EEEEEELi256ENS_10bfloat16_tEfNS_4arch4Sm90ELb0ELb0ELb1ELb0ELb1ELb0ELb1ELb1ELb0ELb1ELb0ELb0EEENS1_21CollectiveEpilogueFwdINS6_IJSA_NS7_ILi256EEESB_EEES9_SE_SG_Li256ELb0ELb1ELb0ELb0EEENS1_29StaticPersistentTileSchedulerILb0EEEEEEEEEvNT_6ParamsE:
	.zero		3456


//--------------------- .nv.constant0._ZN7cutlass13device_kernelIN5flash11enable_sm90INS1_16FlashAttnFwdSm90INS1_25CollectiveMainloopFwdSm90ILi2EN4cute5tupleIJNS5_1CILi1EEES8_S8_EEENS6_IJNS7_ILi128EEENS7_ILi96EEENS7_ILi64EEEEEELi256ENS_10bfloat16_tEfNS_4arch4Sm90ELb0ELb0ELb1ELb1ELb1ELb0ELb0ELb1ELb0ELb1ELb0ELb0EEENS1_21CollectiveEpilogueFwdINS6_IJSA_NS7_ILi256EEESB_EEES9_SE_SG_Li256ELb1ELb1ELb0ELb0EEENS1_36VarlenDynamicPersistentTileSchedulerILi128ELi96ELi256ELi128ELb0ELb1ELb1ELb0ELb1ELb1EEEEEEEEEvNT_6ParamsE --------------------------
	.section	.nv.constant0._ZN7cutlass13device_kernelIN5flash11enable_sm90INS1_16FlashAttnFwdSm90INS1_25CollectiveMainloopFwdSm90ILi2EN4cute5tupleIJNS5_1CILi1EEES8_S8_EEENS6_IJNS7_ILi128EEENS7_ILi96EEENS7_ILi64EEEEEELi256ENS_10bfloat16_tEfNS_4arch4Sm90ELb0ELb0ELb1ELb1ELb1ELb0ELb0ELb1ELb0ELb1ELb0ELb0EEENS1_21CollectiveEpilogueFwdINS6_IJSA_NS7_ILi256EEESB_EEES9_SE_SG_Li256ELb1ELb1ELb0ELb0EEENS1_36VarlenDynamicPersistentTileSchedulerILi128ELi96ELi256ELi128ELb0ELb1ELb1ELb0ELb1ELb1EEEEEEEEEvNT_6ParamsE,"a",@progbits
	.sectionflags	@""
	.align	4
.nv.constant0._ZN7cutlass13device_kernelIN5flash11enable_sm90INS1_16FlashAttnFwdSm90INS1_25CollectiveMainloopFwdSm90ILi2EN4cute5tupleIJNS5_1CILi1EEES8_S8_EEENS6_IJNS7_ILi128EEENS7_ILi96EEENS7_ILi64EEEEEELi256ENS_10bfloat16_tEfNS_4arch4Sm90ELb0ELb0ELb1ELb1ELb1ELb0ELb0ELb1ELb0ELb1ELb0ELb0EEENS1_21CollectiveEpilogueFwdINS6_IJSA_NS7_ILi256EEESB_EEES9_SE_SG_Li256ELb1ELb1ELb0ELb0EEENS1_36VarlenDynamicPersistentTileSchedulerILi128ELi96ELi256ELi128ELb0ELb1ELb1ELb0ELb1ELb1EEEEEEEEEvNT_6ParamsE:
	.zero		3328


//--------------------- .nv.constant0._ZN7cutlass13device_kernelIN5flash11enable_sm90INS1_16FlashAttnFwdSm90INS1_25CollectiveMainloopFwdSm90ILi2EN4cute5tupleIJNS5_1CILi1EEES8_S8_EEENS6_IJNS7_ILi128EEENS7_ILi96EEENS7_ILi64EEEEEELi256ENS_10bfloat16_tEfNS_4arch4Sm90ELb0ELb0ELb1ELb1ELb1ELb1ELb0ELb1ELb0ELb1ELb0ELb0EEENS1_21CollectiveEpilogueFwdINS6_IJSA_NS7_ILi256EEESB_EEES9_SE_SG_Li256ELb1ELb1ELb0ELb0EEENS1_36VarlenDynamicPersistentTileSchedulerILi128ELi96ELi256ELi128ELb0ELb1ELb1ELb0ELb1ELb1EEEEEEEEEvNT_6ParamsE --------------------------
	.section	.nv.constant0._ZN7cutlass13device_kernelIN5flash11enable_sm90INS1_16FlashAttnFwdSm90INS1_25CollectiveMainloopFwdSm90ILi2EN4cute5tupleIJNS5_1CILi1EEES8_S8_EEENS6_IJNS7_ILi128EEENS7_ILi96EEENS7_ILi64EEEEEELi256ENS_10bfloat16_tEfNS_4arch4Sm90ELb0ELb0ELb1ELb1ELb1ELb1ELb0ELb1ELb0ELb1ELb0ELb0EEENS1_21CollectiveEpilogueFwdINS6_IJSA_NS7_ILi256EEESB_EEES9_SE_SG_Li256ELb1ELb1ELb0ELb0EEENS1_36VarlenDynamicPersistentTileSchedulerILi128ELi96ELi256ELi128ELb0ELb1ELb1ELb0ELb1ELb1EEEEEEEEEvNT_6ParamsE,"a",@progbits
	.sectionflags	@""
	.align	4
.nv.constant0._ZN7cutlass13device_kernelIN5flash11enable_sm90INS1_16FlashAttnFwdSm90INS1_25CollectiveMainloopFwdSm90ILi2EN4cute5tupleIJNS5_1CILi1EEES8_S8_EEENS6_IJNS7_ILi128EEENS7_ILi96EEENS7_ILi64EEEEEELi256ENS_10bfloat16_tEfNS_4arch4Sm90ELb0ELb0ELb1ELb1ELb1ELb1ELb0ELb1ELb0ELb1ELb0ELb0EEENS1_21CollectiveEpilogueFwdINS6_IJSA_NS7_ILi256EEESB_EEES9_SE_SG_Li256ELb1ELb1ELb0ELb0EEENS1_36VarlenDynamicPersistentTileSchedulerILi128ELi96ELi256ELi128ELb0ELb1ELb1ELb0ELb1ELb1EEEEEEEEEvNT_6ParamsE:
	.zero		3328


//--------------------- .nv.constant0._ZN7cutlass13device_kernelIN5flash11enable_sm90INS1_16FlashAttnFwdSm90INS1_25CollectiveMainloopFwdSm90ILi2EN4cute5tupleIJNS5_1CILi1EEES8_S8_EEENS6_IJNS7_ILi128EEENS7_ILi96EEENS7_ILi64EEEEEELi256ENS_10bfloat16_tEfNS_4arch4Sm90ELb0ELb0ELb1ELb1ELb1ELb0ELb1ELb1ELb0ELb1ELb0ELb0EEENS1_21CollectiveEpilogueFwdINS6_IJSA_NS7_ILi256EEESB_EEES9_SE_SG_Li256ELb1ELb1ELb0ELb0EEENS1_36VarlenDynamicPersistentTileSchedulerILi128ELi96ELi256ELi128ELb0ELb1ELb1ELb0ELb1ELb1EEEEEEEEEvNT_6ParamsE --------------------------
	.section	.nv.constant0._ZN7cutlass13device_kernelIN5flash11enable_sm90INS1_16FlashAttnFwdSm90INS1_25CollectiveMainloopFwdSm90ILi2EN4cute5tupleIJNS5_1CILi1EEES8_S8_EEENS6_IJNS7_ILi128EEENS7_ILi96EEENS7_ILi64EEEEEELi256ENS_10bfloat16_tEfNS_4arch4Sm90ELb0ELb0ELb1ELb1ELb1ELb0ELb1ELb1ELb0ELb1ELb0ELb0EEENS1_21CollectiveEpilogueFwdINS6_IJSA_NS7_ILi256EEESB_EEES9_SE_SG_Li256ELb1ELb1ELb0ELb0EEENS1_36VarlenDynamicPersistentTileSchedulerILi128ELi96ELi256ELi128ELb0ELb1ELb1ELb0ELb1ELb1EEEEEEEEEvNT_6ParamsE,"a",@progbits
	.sectionflags	@""
	.align	4
.nv.constant0._ZN7cutlass13device_kernelIN5flash11enable_sm90INS1_16FlashAttnFwdSm90INS1_25CollectiveMainloopFwdSm90ILi2EN4cute5tupleIJNS5_1CILi1EEES8_S8_EEENS6_IJNS7_ILi128EEENS7_ILi96EEENS7_ILi64EEEEEELi256ENS_10bfloat16_tEfNS_4arch4Sm90ELb0ELb0ELb1ELb1ELb1ELb0ELb1ELb1ELb0ELb1ELb0ELb0EEENS1_21CollectiveEpilogueFwdINS6_IJSA_NS7_ILi256EEESB_EEES9_SE_SG_Li256ELb1ELb1ELb0ELb0EEENS1_36VarlenDynamicPersistentTileSchedulerILi128ELi96ELi256ELi128ELb0ELb1ELb1ELb0ELb1ELb1EEEEEEEEEvNT_6ParamsE:
	.zero		3584


//--------------------- .nv.constant0._ZN7cutlass13device_kernelIN5flash11enable_sm90INS1_16FlashAttnFwdSm90INS1_25CollectiveMainloopFwdSm90ILi2EN4cute5tupleIJNS5_1CILi1EEES8_S8_EEENS6_IJNS7_ILi128EEENS7_ILi96EEENS7_ILi64EEEEEELi256ENS_10bfloat16_tEfNS_4arch4Sm90ELb0ELb0ELb1ELb1ELb1ELb1ELb1ELb1ELb0ELb1ELb0ELb0EEENS1_21CollectiveEpilogueFwdINS6_IJSA_NS7_ILi256EEESB_EEES9_SE_SG_Li256ELb1ELb1ELb0ELb0EEENS1_36VarlenDynamicPersistentTileSchedulerILi128ELi96ELi256ELi128ELb0ELb1ELb1ELb0ELb1ELb1EEEEEEEEEvNT_6ParamsE --------------------------
	.section	.nv.constant0._ZN7cutlass13device_kernelIN5flash11enable_sm90INS1_16FlashAttnFwdSm90INS1_25CollectiveMainloopFwdSm90ILi2EN4cute5tupleIJNS5_1CILi1EEES8_S8_EEENS6_IJNS7_ILi128EEENS7_ILi96EEENS7_ILi64EEEEEELi256ENS_10bfloat16_tEfNS_4arch4Sm90ELb0ELb0ELb1ELb1ELb1ELb1ELb1ELb1ELb0ELb1ELb0ELb0EEENS1_21CollectiveEpilogueFwdINS6_IJSA_NS7_ILi256EEESB_EEES9_SE_SG_Li256ELb1ELb1ELb0ELb0EEENS1_36VarlenDynamicPersistentTileSchedulerILi128ELi96ELi256ELi128ELb0ELb1ELb1ELb0ELb1ELb1EEEEEEEEEvNT_6ParamsE,"a",@progbits
	.sectionflags	@""
	.align	4
.nv.constant0._ZN7cutlass13device_kernelIN5flash11enable_sm90INS1_16FlashAttnFwdSm90INS1_25CollectiveMainloopFwdSm90ILi2EN4cute5tupleIJNS5_1CILi1EEES8_S8_EEENS6_IJNS7_ILi128EEENS7_ILi96EEENS7_ILi64EEEEEELi256ENS_10bfloat16_tEfNS_4arch4Sm90ELb0ELb0ELb1ELb1ELb1ELb1ELb1ELb1ELb0ELb1ELb0ELb0EEENS1_21CollectiveEpilogueFwdINS6_IJSA_NS7_ILi256EEESB_EEES9_SE_SG_Li256ELb1ELb1ELb0ELb0EEENS1_36VarlenDynamicPersistentTileSchedulerILi128ELi96ELi256ELi128ELb0ELb1ELb1ELb0ELb1ELb1EEEEEEEEEvNT_6ParamsE:
	.zero		3584


//--------------------- .nv.constant0._ZN7cutlass13device_kernelIN5flash11enable_sm90INS1_16FlashAttnFwdSm90INS1_25CollectiveMainloopFwdSm90ILi2EN4cute5tupleIJNS5_1CILi1EEES8_S8_EEENS6_IJNS7_ILi128EEENS7_ILi96EEENS7_ILi64EEEEEELi256ENS_10bfloat16_tEfNS_4arch4Sm90ELb0ELb1ELb1ELb0ELb1ELb0ELb0ELb1ELb0ELb1ELb0ELb0EEENS1_21CollectiveEpilogueFwdINS6_IJSA_NS7_ILi256EEESB_EEES9_SE_SG_Li256ELb0ELb1ELb0ELb0EEENS1_30DynamicPersistentTileSchedulerILi256ELi128ELb0ELb1ELb1EEEEEEEEEvNT_6ParamsE --------------------------
	.section	.nv.constant0._ZN7cutlass13device_kernelIN5flash11enable_sm90INS1_16FlashAttnFwdSm90INS1_25CollectiveMainloopFwdSm90ILi2EN4cute5tupleIJNS5_1CILi1EEES8_S8_EEENS6_IJNS7_ILi128EEENS7_ILi96EEENS7_ILi64EEEEEELi256ENS_10bfloat16_tEfNS_4arch4Sm90ELb0ELb1ELb1ELb0ELb1ELb0ELb0ELb1ELb0ELb1ELb0ELb0EEENS1_21CollectiveEpilogueFwdINS6_IJSA_NS7_ILi256EEESB_EEES9_SE_SG_Li256ELb0ELb1ELb0ELb0EEENS1_30DynamicPersistentTileSchedulerILi256ELi128ELb0ELb1ELb1EEEEEEEEEvNT_6ParamsE,"a",@progbits
	.sectionflags	@""
	.align	4
.nv.constant0._ZN7cutlass13device_kernelIN5flash11enable_sm90INS1_16FlashAttnFwdSm90INS1_25CollectiveMainloopFwdSm90ILi2EN4cute5tupleIJNS5_1CILi1EEES8_S8_EEENS6_IJNS7_ILi128EEENS7_ILi96EEENS7_ILi64EEEEEELi256ENS_10bfloat16_tEfNS_4arch4Sm90ELb0ELb1ELb1ELb0ELb1ELb0ELb0ELb1ELb0ELb1ELb0ELb0EEENS1_21CollectiveEpilogueFwdINS6_IJSA_NS7_ILi256EEESB_EEES9_SE_SG_Li256ELb0ELb1ELb0ELb0EEENS1_30DynamicPersistentTileSchedulerILi256ELi128ELb0ELb1ELb1EEEEEEEEEvNT_6ParamsE:
	.zero		3328


//--------------------- .nv.constant0._ZN7cutlass13device_kernelIN5flash11enable_sm90INS1_16FlashAttnFwdSm90INS1_25CollectiveMainloopFwdSm90ILi2EN4cute5tupleIJNS5_1CILi1EEES8_S8_EEENS6_IJNS7_ILi128EEENS7_ILi96EEENS7_ILi64EEEEEELi256ENS_10bfloat16_tEfNS_4arch4Sm90ELb0ELb1ELb1ELb0ELb1ELb0ELb1ELb1ELb0ELb1ELb0ELb0EEENS1_21CollectiveEpilogueFwdINS6_IJSA_NS7_ILi256EEESB_EEES9_SE_SG_Li256ELb0ELb1ELb0ELb0EEENS1_30DynamicPersistentTileSchedulerILi256ELi128ELb0ELb1ELb1EEEEEEEEEvNT_6ParamsE --------------------------
	.section	.nv.constant0._ZN7cutlass13device_kernelIN5flash11enable_sm90INS1_16FlashAttnFwdSm90INS1_25CollectiveMainloopFwdSm90ILi2EN4cute5tupleIJNS5_1CILi1EEES8_S8_EEENS6_IJNS7_ILi128EEENS7_ILi96EEENS7_ILi64EEEEEELi256ENS_10bfloat16_tEfNS_4arch4Sm90ELb0ELb1ELb1ELb0ELb1ELb0ELb1ELb1ELb0ELb1ELb0ELb0EEENS1_21CollectiveEpilogueFwdINS6_IJSA_NS7_ILi256EEESB_EEES9_SE_SG_Li256ELb0ELb1ELb0ELb0EEENS1_30DynamicPersistentTileSchedulerILi256ELi128ELb0ELb1ELb1EEEEEEEEEvNT_6ParamsE,"a",@progbits
	.sectionflags	@""
	.align	4
.nv.constant0._ZN7cutlass13device_kernelIN5flash11enable_sm90INS1_16FlashAttnFwdSm90INS1_25CollectiveMainloopFwdSm90ILi2EN4cute5tupleIJNS5_1CILi1EEES8_S8_EEENS6_IJNS7_ILi128EEENS7_ILi96EEENS7_ILi64EEEEEELi256ENS_10bfloat16_tEfNS_4arch4Sm90ELb0ELb1ELb1ELb0ELb1ELb0ELb1ELb1ELb0ELb1ELb0ELb0EEENS1_21CollectiveEpilogueFwdINS6_IJSA_NS7_ILi256EEESB_EEES9_SE_SG_Li256ELb0ELb1ELb0ELb0EEENS1_30DynamicPersistentTileSchedulerILi256ELi128ELb0ELb1ELb1EEEEEEEEEvNT_6ParamsE:
	.zero		3584


//--------------------- .nv.constant0._ZN7cutlass13device_kernelIN5flash11enable_sm90INS1_16FlashAttnFwdSm90INS1_25CollectiveMainloopFwdSm90ILi2EN4cute5tupleIJNS5_1CILi1EEES8_S8_EEENS6_IJNS7_ILi128EEENS7_ILi96EEENS7_ILi64EEEEEELi256ENS_10bfloat16_tEfNS_4arch4Sm90ELb0ELb1ELb1ELb1ELb1ELb0ELb0ELb1ELb0ELb1ELb0ELb0EEENS1_21CollectiveEpilogueFwdINS6_IJSA_NS7_ILi256EEESB_EEES9_SE_SG_Li256ELb1ELb1ELb0ELb0EEENS1_36VarlenDynamicPersistentTileSchedulerILi128ELi96ELi256ELi128ELb0ELb1ELb1ELb1ELb0ELb1EEEEEEEEEvNT_6ParamsE --------------------------
	.section	.nv.constant0._ZN7cutlass13device_kernelIN5flash11enable_sm90INS1_16FlashAttnFwdSm90INS1_25CollectiveMainloopFwdSm90ILi2EN4cute5tupleIJNS5_1CILi1EEES8_S8_EEENS6_IJNS7_ILi128EEENS7_ILi96EEENS7_ILi64EEEEEELi256ENS_10bfloat16_tEfNS_4arch4Sm90ELb0ELb1ELb1ELb1ELb1ELb0ELb0ELb1ELb0ELb1ELb0ELb0EEENS1_21CollectiveEpilogueFwdINS6_IJSA_NS7_ILi256EEESB_EEES9_SE_SG_Li256ELb1ELb1ELb0ELb0EEENS1_36VarlenDynamicPersistentTileSchedulerILi128ELi96ELi256ELi128ELb0ELb1ELb1ELb1ELb0ELb1EEEEEEEEEvNT_6ParamsE,"a",@progbits
	.sectionflags	@""
	.align	4
.nv.constant0._ZN7cutlass13device_kernelIN5flash11enable_sm90INS1_16FlashAttnFwdSm90INS1_25CollectiveMainloopFwdSm90ILi2EN4cute5tupleIJNS5_1CILi1EEES8_S8_EEENS6_IJNS7_ILi128EEENS7_ILi96EEENS7_ILi64EEEEEELi256ENS_10bfloat16_tEfNS_4arch4Sm90ELb0ELb1ELb1ELb1ELb1ELb0ELb0ELb1ELb0ELb1ELb0ELb0EEENS1_21CollectiveEpilogueFwdINS6_IJSA_NS7_ILi256EEESB_EEES9_SE_SG_Li256ELb1ELb1ELb0ELb0EEENS1_36VarlenDynamicPersistentTileSchedulerILi128ELi96ELi256ELi128ELb0ELb1ELb1ELb1ELb0ELb1EEEEEEEEEvNT_6ParamsE:
	.zero		3328


//--------------------- .nv.constant0._ZN7cutlass13device_kernelIN5flash11enable_sm90INS1_16FlashAttnFwdSm90INS1_25CollectiveMainloopFwdSm90ILi2EN4cute5tupleIJNS5_1CILi1EEES8_S8_EEENS6_IJNS7_ILi128EEENS7_ILi96EEENS7_ILi64EEEEEELi256ENS_10bfloat16_tEfNS_4arch4Sm90ELb0ELb1ELb1ELb1ELb1ELb1ELb0ELb1ELb0ELb1ELb0ELb0EEENS1_21CollectiveEpilogueFwdINS6_IJSA_NS7_ILi256EEESB_EEES9_SE_SG_Li256ELb1ELb1ELb0ELb0EEENS1_36VarlenDynamicPersistentTileSchedulerILi128ELi96ELi256ELi128ELb0ELb1ELb1ELb1ELb0ELb1EEEEEEEEEvNT_6ParamsE --------------------------
	.section	.nv.constant0._ZN7cutlass13device_kernelIN5flash11enable_sm90INS1_16FlashAttnFwdSm90INS1_25CollectiveMainloopFwdSm90ILi2EN4cute5tupleIJNS5_1CILi1EEES8_S8_EEENS6_IJNS7_ILi128EEENS7_ILi96EEENS7_ILi64EEEEEELi256ENS_10bfloat16_tEfNS_4arch4Sm90ELb0ELb1ELb1ELb1ELb1ELb1ELb0ELb1ELb0ELb1ELb0ELb0EEENS1_21CollectiveEpilogueFwdINS6_IJSA_NS7_ILi256EEESB_EEES9_SE_SG_Li256ELb1ELb1ELb0ELb0EEENS1_36VarlenDynamicPersistentTileSchedulerILi128ELi96ELi256ELi128ELb0ELb1ELb1ELb1ELb0ELb1EEEEEEEEEvNT_6ParamsE,"a",@progbits
	.sectionflags	@""
	.align	4
.nv.constant0._ZN7cutlass13device_kernelIN5flash11enable_sm90INS1_16FlashAttnFwdSm90INS1_25CollectiveMainloopFwdSm90ILi2EN4cute5tupleIJNS5_1CILi1EEES8_S8_EEENS6_IJNS7_ILi128EEENS7_ILi96EEENS7_ILi64EEEEEELi256ENS_10bfloat16_tEfNS_4arch4Sm90ELb0ELb1ELb1ELb1ELb1ELb1ELb0ELb1ELb0ELb1ELb0ELb0EEENS1_21CollectiveEpilogueFwdINS6_IJSA_NS7_ILi256EEESB_EEES9_SE_SG_Li256ELb1ELb1ELb0ELb0EEENS1_36VarlenDynamicPersistentTileSchedulerILi128ELi96ELi256ELi128ELb0ELb1ELb1ELb1ELb0ELb1EEEEEEEEEvNT_6ParamsE:
	.zero		3328


//--------------------- .nv.constant0._ZN7cutlass13device_kernelIN5flash11enable_sm90INS1_16FlashAttnFwdSm90INS1_25CollectiveMainloopFwdSm90ILi2EN4cute5tupleIJNS5_1CILi1EEES8_S8_EEENS6_IJNS7_ILi128EEENS7_ILi96EEENS7_ILi64EEEEEELi256ENS_10bfloat16_tEfNS_4arch4Sm90ELb0ELb1ELb1ELb1ELb1ELb0ELb1ELb1ELb0ELb1ELb0ELb0EEENS1_21CollectiveEpilogueFwdINS6_IJSA_NS7_ILi256EEESB_EEES9_SE_SG_Li256ELb1ELb1ELb0ELb0EEENS1_36VarlenDynamicPersistentTileSchedulerILi128ELi96ELi256ELi128ELb0ELb1ELb1ELb1ELb0ELb1EEEEEEEEEvNT_6ParamsE --------------------------
	.section	.nv.constant0._ZN7cutlass13device_kernelIN5flash11enable_sm90INS1_16FlashAttnFwdSm90INS1_25CollectiveMainloopFwdSm90ILi2EN4cute5tupleIJNS5_1CILi1EEES8_S8_EEENS6_IJNS7_ILi128EEENS7_ILi96EEENS7_ILi64EEEEEELi256ENS_10bfloat16_tEfNS_4arch4Sm90ELb0ELb1ELb1ELb1ELb1ELb0ELb1ELb1ELb0ELb1ELb0ELb0EEENS1_21CollectiveEpilogueFwdINS6_IJSA_NS7_ILi256EEESB_EEES9_SE_SG_Li256ELb1ELb1ELb0ELb0EEENS1_36VarlenDynamicPersistentTileSchedulerILi128ELi96ELi256ELi128ELb0ELb1ELb1ELb1ELb0ELb1EEEEEEEEEvNT_6ParamsE,"a",@progbits
	.sectionflags	@""
	.align	4
.nv.constant0._ZN7cutlass13device_kernelIN5flash11enable_sm90INS1_16FlashAttnFwdSm90INS1_25CollectiveMainloopFwdSm90ILi2EN4cute5tupleIJNS5_1CILi1EEES8_S8_EEENS6_IJNS7_ILi128EEENS7_ILi96EEENS7_ILi64EEEEEELi256ENS_10bfloat16_tEfNS_4arch4Sm90ELb0ELb1ELb1ELb1ELb1ELb0ELb1ELb1ELb0ELb1ELb0ELb0EEENS1_21CollectiveEpilogueFwdINS6_IJSA_NS7_ILi256EEESB_EEES9_SE_SG_Li256ELb1ELb1ELb0ELb0EEENS1_36VarlenDynamicPersistentTileSchedulerILi128ELi96ELi256ELi128ELb0ELb1ELb1ELb1ELb0ELb1EEEEEEEEEvNT_6ParamsE:
	.zero		3584


//--------------------- .nv.constant0._ZN7cutlass13device_kernelIN5flash11enable_sm90INS1_16FlashAttnFwdSm90INS1_25CollectiveMainloopFwdSm90ILi2EN4cute5tupleIJNS5_1CILi1EEES8_S8_EEENS6_IJNS7_ILi128EEENS7_ILi96EEENS7_ILi64EEEEEELi256ENS_10bfloat16_tEfNS_4arch4Sm90ELb0ELb1ELb1ELb1ELb1ELb1ELb1ELb1ELb0ELb1ELb0ELb0EEENS1_21CollectiveEpilogueFwdINS6_IJSA_NS7_ILi256EEESB_EEES9_SE_SG_Li256ELb1ELb1ELb0ELb0EEENS1_36VarlenDynamicPersistentTileSchedulerILi128ELi96ELi256ELi128ELb0ELb1ELb1ELb1ELb0ELb1EEEEEEEEEvNT_6ParamsE --------------------------
	.section	.nv.constant0._ZN7cutlass13device_kernelIN5flash11enable_sm90INS1_16FlashAttnFwdSm90INS1_25CollectiveMainloopFwdSm90ILi2EN4cute5tupleIJNS5_1CILi1EEES8_S8_EEENS6_IJNS7_ILi128EEENS7_ILi96EEENS7_ILi64EEEEEELi256ENS_10bfloat16_tEfNS_4arch4Sm90ELb0ELb1ELb1ELb1ELb1ELb1ELb1ELb1ELb0ELb1ELb0ELb0EEENS1_21CollectiveEpilogueFwdINS6_IJSA_NS7_ILi256EEESB_EEES9_SE_SG_Li256ELb1ELb1ELb0ELb0EEENS1_36VarlenDynamicPersistentTileSchedulerILi128ELi96ELi256ELi128ELb0ELb1ELb1ELb1ELb0ELb1EEEEEEEEEvNT_6ParamsE,"a",@progbits
	.sectionflags	@""
	.align	4
.nv.constant0._ZN7cutlass13device_kernelIN5flash11enable_sm90INS1_16FlashAttnFwdSm90INS1_25CollectiveMainloopFwdSm90ILi2EN4cute5tupleIJNS5_1CILi1EEES8_S8_EEENS6_IJNS7_ILi128EEENS7_ILi96EEENS7_ILi64EEEEEELi256ENS_10bfloat16_tEfNS_4arch4Sm90ELb0ELb1ELb1ELb1ELb1ELb1ELb1ELb1ELb0ELb1ELb0ELb0EEENS1_21CollectiveEpilogueFwdINS6_IJSA_NS7_ILi256EEESB_EEES9_SE_SG_Li256ELb1ELb1ELb0ELb0EEENS1_36VarlenDynamicPersistentTileSchedulerILi128ELi96ELi256ELi128ELb0ELb1ELb1ELb1ELb0ELb1EEEEEEEEEvNT_6ParamsE:
	.zero		3584


//--------------------- .nv.constant0._ZN7cutlass13device_kernelIN5flash11enable_sm90INS1_16FlashAttnFwdSm90INS1_25CollectiveMainloopFwdSm90ILi2EN4cute5tupleIJNS5_1CILi1EEES8_S8_EEENS6_IJNS7_ILi128EEENS7_ILi96EEENS7_ILi64EEEEEELi256ENS_10bfloat16_tEfNS_4arch4Sm90ELb1ELb0ELb1ELb0ELb1ELb0ELb0ELb1ELb0ELb1ELb0ELb0EEENS1_21CollectiveEpilogueFwdINS6_IJSA_NS7_ILi256EEESB_EEES9_SE_SG_Li256ELb0ELb1ELb0ELb0EEENS1_30DynamicPersistentTileSchedulerILi256ELi128ELb0ELb1ELb1EEEEEEEEEvNT_6ParamsE --------------------------
	.section	.nv.constant0._ZN7cutlass13device_kernelIN5flash11enable_sm90INS1_16FlashAttnFwdSm90INS1_25CollectiveMainloopFwdSm90ILi2EN4cute5tupleIJNS5_1CILi1EEES8_S8_EEENS6_IJNS7_ILi128EEENS7_ILi96EEENS7_ILi64EEEEEELi256ENS_10bfloat16_tEfNS_4arch4Sm90ELb1ELb0ELb1ELb0ELb1ELb0ELb0ELb1ELb0ELb1ELb0ELb0EEENS1_21CollectiveEpilogueFwdINS6_IJSA_NS7_ILi256EEESB_EEES9_SE_SG_Li256ELb0ELb1ELb0ELb0EEENS1_30DynamicPersistentTileSchedulerILi256ELi128ELb0ELb1ELb1EEEEEEEEEvNT_6ParamsE,"a",@progbits
	.sectionflags	@""
	.align	4
.nv.constant0._ZN7cutlass13device_kernelIN5flash11enable_sm90INS1_16FlashAttnFwdSm90INS1_25CollectiveMainloopFwdSm90ILi2EN4cute5tupleIJNS5_1CILi1EEES8_S8_EEENS6_IJNS7_ILi128EEENS7_ILi96EEENS7_ILi64EEEEEELi256ENS_10bfloat16_tEfNS_4arch4Sm90ELb1ELb0ELb1ELb0ELb1ELb0ELb0ELb1ELb0ELb1ELb0ELb0EEENS1_21CollectiveEpilogueFwdINS6_IJSA_NS7_ILi256EEESB_EEES9_SE_SG_Li256ELb0ELb1ELb0ELb0EEENS1_30DynamicPersistentTileSchedulerILi256ELi128ELb0ELb1ELb1EEEEEEEEEvNT_6ParamsE:
	.zero		3328


//--------------------- .nv.constant0._ZN7cutlass13device_kernelIN5flash11enable_sm90INS1_16FlashAttnFwdSm90INS1_25CollectiveMainloopFwdSm90ILi2EN4cute5tupleIJNS5_1CILi1EEES8_S8_EEENS6_IJNS7_ILi128EEENS7_ILi96EEENS7_ILi64EEEEEELi256ENS_10bfloat16_tEfNS_4arch4Sm90ELb1ELb0ELb1ELb0ELb1ELb0ELb1ELb1ELb0ELb1ELb0ELb0EEENS1_21CollectiveEpilogueFwdINS6_IJSA_NS7_ILi256EEESB_EEES9_SE_SG_Li256ELb0ELb1ELb0ELb0EEENS1_30DynamicPersistentTileSchedulerILi256ELi128ELb0ELb1ELb1EEEEEEEEEvNT_6ParamsE --------------------------
	.section	.nv.constant0._ZN7cutlass13device_kernelIN5flash11enable_sm90INS1_16FlashAttnFwdSm90INS1_25CollectiveMainloopFwdSm90ILi2EN4cute5tupleIJNS5_1CILi1EEES8_S8_EEENS6_IJNS7_ILi128EEENS7_ILi96EEENS7_ILi64EEEEEELi256ENS_10bfloat16_tEfNS_4arch4Sm90ELb1ELb0ELb1ELb0ELb1ELb0ELb1ELb1ELb0ELb1ELb0ELb0EEENS1_21CollectiveEpilogueFwdINS6_IJSA_NS7_ILi256EEESB_EEES9_SE_SG_Li256ELb0ELb1ELb0ELb0EEENS1_30DynamicPersistentTileSchedulerILi256ELi128ELb0ELb1ELb1EEEEEEEEEvNT_6ParamsE,"a",@progbits
	.sectionflags	@""
	.align	4
.nv.constant0._ZN7cutlass13device_kernelIN5flash11enable_sm90INS1_16FlashAttnFwdSm90INS1_25CollectiveMainloopFwdSm90ILi2EN4cute5tupleIJNS5_1CILi1EEES8_S8_EEENS6_IJNS7_ILi128EEENS7_ILi96EEENS7_ILi64EEEEEELi256ENS_10bfloat16_tEfNS_4arch4Sm90ELb1ELb0ELb1ELb0ELb1ELb0ELb1ELb1ELb0ELb1ELb0ELb0EEENS1_21CollectiveEpilogueFwdINS6_IJSA_NS7_ILi256EEESB_EEES9_SE_SG_Li256ELb0ELb1ELb0ELb0EEENS1_30DynamicPersistentTileSchedulerILi256ELi128ELb0ELb1ELb1EEEEEEEEEvNT_6ParamsE:
	.zero		3584


//--------------------- .nv.constant0._ZN7cutlass13device_kernelIN5flash11enable_sm90INS1_16FlashAttnFwdSm90INS1_25CollectiveMainloopFwdSm90ILi2EN4cute5tupleIJNS5_1CILi1EEES8_S8_EEENS6_IJNS7_ILi128EEENS7_ILi96EEENS7_ILi64EEEEEELi256ENS_10bfloat16_tEfNS_4arch4Sm90ELb1ELb0ELb1ELb1ELb1ELb0ELb0ELb1ELb0ELb1ELb0ELb0EEENS1_21CollectiveEpilogueFwdINS6_IJSA_NS7_ILi256EEESB_EEES9_SE_SG_Li256ELb1ELb1ELb0ELb0EEENS1_36VarlenDynamicPersistentTileSchedulerILi128ELi96ELi256ELi128ELb0ELb1ELb1ELb1ELb1ELb1EEEEEEEEEvNT_6ParamsE --------------------------
	.section	.nv.constant0._ZN7cutlass13device_kernelIN5flash11enable_sm90INS1_16FlashAttnFwdSm90INS1_25CollectiveMainloopFwdSm90ILi2EN4cute5tupleIJNS5_1CILi1EEES8_S8_EEENS6_IJNS7_ILi128EEENS7_ILi96EEENS7_ILi64EEEEEELi256ENS_10bfloat16_tEfNS_4arch4Sm90ELb1ELb0ELb1ELb1ELb1ELb0ELb0ELb1ELb0ELb1ELb0ELb0EEENS1_21CollectiveEpilogueFwdINS6_IJSA_NS7_ILi256EEESB_EEES9_SE_SG_Li256ELb1ELb1ELb0ELb0EEENS1_36VarlenDynamicPersistentTileSchedulerILi128ELi96ELi256ELi128ELb0ELb1ELb1ELb1ELb1ELb1EEEEEEEEEvNT_6ParamsE,"a",@progbits
	.sectionflags	@""
	.align	4
.nv.constant0._ZN7cutlass13device_kernelIN5flash11enable_sm90INS1_16FlashAttnFwdSm90INS1_25CollectiveMainloopFwdSm90ILi2EN4cute5tupleIJNS5_1CILi1EEES8_S8_EEENS6_IJNS7_ILi128EEENS7_ILi96EEENS7_ILi64EEEEEELi256ENS_10bfloat16_tEfNS_4arch4Sm90ELb1ELb0ELb1ELb1ELb1ELb0ELb0ELb1ELb0ELb1ELb0ELb0EEENS1_21CollectiveEpilogueFwdINS6_IJSA_NS7_ILi256EEESB_EEES9_SE_SG_Li256ELb1ELb1ELb0ELb0EEENS1_36VarlenDynamicPersistentTileSchedulerILi128ELi96ELi256ELi128ELb0ELb1ELb1ELb1ELb1ELb1EEEEEEEEEvNT_6ParamsE:
	.zero		3328


//--------------------- .nv.constant0._ZN7cutlass13device_kernelIN5flash11enable_sm90INS1_16FlashAttnFwdSm90INS1_25CollectiveMainloopFwdSm90ILi2EN4cute5tupleIJNS5_1CILi1EEES8_S8_EEENS6_IJNS7_ILi128EEENS7_ILi96EEENS7_ILi64EEEEEELi256ENS_10bfloat16_tEfNS_4arch4Sm90ELb1ELb0ELb1ELb1ELb1ELb1ELb0ELb1ELb0ELb1ELb0ELb0EEENS1_21CollectiveEpilogueFwdINS6_IJSA_NS7_ILi256EEESB_EEES9_SE_SG_Li256ELb1ELb1ELb0ELb0EEENS1_36VarlenDynamicPersistentTileSchedulerILi128ELi96ELi256ELi128ELb0ELb1ELb1ELb1ELb1ELb1EEEEEEEEEvNT_6ParamsE --------------------------
	.section	.nv.constant0._ZN7cutlass13device_kernelIN5flash11enable_sm90INS1_16FlashAttnFwdSm90INS1_25CollectiveMainloopFwdSm90ILi2EN4cute5tupleIJNS5_1CILi1EEES8_S8_EEENS6_IJNS7_ILi128EEENS7_ILi96EEENS7_ILi64EEEEEELi256ENS_10bfloat16_tEfNS_4arch4Sm90ELb1ELb0ELb1ELb1ELb1ELb1ELb0ELb1ELb0ELb1ELb0ELb0EEENS1_21CollectiveEpilogueFwdINS6_IJSA_NS7_ILi256EEESB_EEES9_SE_SG_Li256ELb1ELb1ELb0ELb0EEENS1_36VarlenDynamicPersistentTileSchedulerILi128ELi96ELi256ELi128ELb0ELb1ELb1ELb1ELb1ELb1EEEEEEEEEvNT_6ParamsE,"a",@progbits
	.sectionflags	@""
	.align	4
.nv.constant0._ZN7cutlass13device_kernelIN5flash11enable_sm90INS1_16FlashAttnFwdSm90INS1_25CollectiveMainloopFwdSm90ILi2EN4cute5tupleIJNS5_1CILi1EEES8_S8_EEENS6_IJNS7_ILi128EEENS7_ILi96EEENS7_ILi64EEEEEELi256ENS_10bfloat16_tEfNS_4arch4Sm90ELb1ELb0ELb1ELb1ELb1ELb1ELb0ELb1ELb0ELb1ELb0ELb0EEENS1_21CollectiveEpilogueFwdINS6_IJSA_NS7_ILi256EEESB_EEES9_SE_SG_Li256ELb1ELb1ELb0ELb0EEENS1_36VarlenDynamicPersistentTileSchedulerILi128ELi96ELi256ELi128ELb0ELb1ELb1ELb1ELb1ELb1EEEEEEEEEvNT_6ParamsE:
	.zero		3328


//--------------------- .nv.constant0._ZN7cutlass13device_kernelIN5flash11enable_sm90INS1_16FlashAttnFwdSm90INS1_25CollectiveMainloopFwdSm90ILi2EN4cute5tupleIJNS5_1CILi1EEES8_S8_EEENS6_IJNS7_ILi128EEENS7_ILi96EEENS7_ILi64EEEEEELi256ENS_10bfloat16_tEfNS_4arch4Sm90ELb1ELb0ELb1ELb1ELb1ELb0ELb1ELb1ELb0ELb1ELb0ELb0EEENS1_21CollectiveEpilogueFwdINS6_IJSA_NS7_ILi256EEESB_EEES9_SE_SG_Li256ELb1ELb1ELb0ELb0EEENS1_36VarlenDynamicPersistentTileSchedulerILi128ELi96ELi256ELi128ELb0ELb1ELb1ELb1ELb1ELb1EEEEEEEEEvNT_6ParamsE --------------------------
	.section	.nv.constant0._ZN7cutlass13device_kernelIN5flash11enable_sm90INS1_16FlashAttnFwdSm90INS1_25CollectiveMainloopFwdSm90ILi2EN4cute5tupleIJNS5_1CILi1EEES8_S8_EEENS6_IJNS7_ILi128EEENS7_ILi96EEENS7_ILi64EEEEEELi256ENS_10bfloat16_tEfNS_4arch4Sm90ELb1ELb0ELb1ELb1ELb1ELb0ELb1ELb1ELb0ELb1ELb0ELb0EEENS1_21CollectiveEpilogueFwdINS6_IJSA_NS7_ILi256EEESB_EEES9_SE_SG_Li256ELb1ELb1ELb0ELb0EEENS1_36VarlenDynamicPersistentTileSchedulerILi128ELi96ELi256ELi128ELb0ELb1ELb1ELb1ELb1ELb1EEEEEEEEEvNT_6ParamsE,"a",@progbits
	.sectionflags	@""
	.align	4
.nv.constant0._ZN7cutlass13device_kernelIN5flash11enable_sm90INS1_16FlashAttnFwdSm90INS1_25CollectiveMainloopFwdSm90ILi2EN4cute5tupleIJNS5_1CILi1EEES8_S8_EEENS6_IJNS7_ILi128EEENS7_ILi96EEENS7_ILi64EEEEEELi256ENS_10bfloat16_tEfNS_4arch4Sm90ELb1ELb0ELb1ELb1ELb1ELb0ELb1ELb1ELb0ELb1ELb0ELb0EEENS1_21CollectiveEpilogueFwdINS6_IJSA_NS7_ILi256EEESB_EEES9_SE_SG_Li256ELb1ELb1ELb0ELb0EEENS1_36VarlenDynamicPersistentTileSchedulerILi128ELi96ELi256ELi128ELb0ELb1ELb1ELb1ELb1ELb1EEEEEEEEEvNT_6ParamsE:
	.zero		3584


//--------------------- .nv.constant0._ZN7cutlass13device_kernelIN5flash11enable_sm90INS1_16FlashAttnFwdSm90INS1_25CollectiveMainloopFwdSm90ILi2EN4cute5tupleIJNS5_1CILi1EEES8_S8_EEENS6_IJNS7_ILi128EEENS7_ILi96EEENS7_ILi64EEEEEELi256ENS_10bfloat16_tEfNS_4arch4Sm90ELb1ELb0ELb1ELb1ELb1ELb1ELb1ELb1ELb0ELb1ELb0ELb0EEENS1_21CollectiveEpilogueFwdINS6_IJSA_NS7_ILi256EEESB_EEES9_SE_SG_Li256ELb1ELb1ELb0ELb0EEENS1_36VarlenDynamicPersistentTileSchedulerILi128ELi96ELi256ELi128ELb0ELb1ELb1ELb1ELb1ELb1EEEEEEEEEvNT_6ParamsE --------------------------
	.section	.nv.constant0._ZN7cutlass13device_kernelIN5flash11enable_sm90INS1_16FlashAttnFwdSm90INS1_25CollectiveMainloopFwdSm90ILi2EN4cute5tupleIJNS5_1CILi1EEES8_S8_EEENS6_IJNS7_ILi128EEENS7_ILi96EEENS7_ILi64EEEEEELi256ENS_10bfloat16_tEfNS_4arch4Sm90ELb1ELb0ELb1ELb1ELb1ELb1ELb1ELb1ELb0ELb1ELb0ELb0EEENS1_21CollectiveEpilogueFwdINS6_IJSA_NS7_ILi256EEESB_EEES9_SE_SG_Li256ELb1ELb1ELb0ELb0EEENS1_36VarlenDynamicPersistentTileSchedulerILi128ELi96ELi256ELi128ELb0ELb1ELb1ELb1ELb1ELb1EEEEEEEEEvNT_6ParamsE,"a",@progbits
	.sectionflags	@""
	.align	4
.nv.constant0._ZN7cutlass13device_kernelIN5flash11enable_sm90INS1_16FlashAttnFwdSm90INS1_25CollectiveMainloopFwdSm90ILi2EN4cute5tupleIJNS5_1CILi1EEES8_S8_EEENS6_IJNS7_ILi128EEENS7_ILi96EEENS7_ILi64EEEEEELi256ENS_10bfloat16_tEfNS_4arch4Sm90ELb1ELb0ELb1ELb1ELb1ELb1ELb1ELb1ELb0ELb1ELb0ELb0EEENS1_21CollectiveEpilogueFwdINS6_IJSA_NS7_ILi256EEESB_EEES9_SE_SG_Li256ELb1ELb1ELb0ELb0EEENS1_36VarlenDynamicPersistentTileSchedulerILi128ELi96ELi256ELi128ELb0ELb1ELb1ELb1ELb1ELb1EEEEEEEEEvNT_6ParamsE:
	.zero		3584


//--------------------- SYMBOLS --------------------------

	.type		.nv.reservedSmem.offset0,@object
	.size		.nv.reservedSmem.offset0,0x4
	.type		__assertfail,@function
